	.target	sm_90a

	.elftype	@"ET_EXEC"


//--------------------- .note.nv.tkinfo           --------------------------
	.section	.note.nv.tkinfo,"",@"SHT_NOTE"
	.sectionflags	@"SHF_NOTE_NV_TKINFO"
	.tkinfo
        /*0018*/ 	.word	0x00000002
        /*0030*/ 	.string	""
        /*0030*/ 	.string	"ptxas"
        /*0030*/ 	.string	"Cuda compilation tools, release 13.0, V13.0.88"
        /*0030*/ 	.string	"Build cuda_13.0.r13.0/compiler.36424714_0"
        /*0030*/ 	.string	"-arch sm_90a -m 64 "



//--------------------- .note.nv.cuinfo           --------------------------
	.section	.note.nv.cuinfo,"",@"SHT_NOTE"
	.sectionflags	@"SHF_NOTE_NV_CUINFO"
        /*0018*/ 	.short	0x0002
        /*001a*/ 	.short	0x005a
        /*001c*/ 	.short	0x0082
	.zero		2


//--------------------- .nv.info                  --------------------------
	.section	.nv.info,"",@"SHT_CUDA_INFO"
	.align	4


	//----- nvinfo : EIATTR_REGCOUNT
	.align		4
        /*0000*/ 	.byte	0x04, 0x2f
        /*0002*/ 	.short	(.L_41 - .L_40)
	.align		4
.L_40:
        /*0004*/ 	.word	index@(_ZN7cutlass13device_kernelIN5flash11enable_sm90INS1_16FlashAttnFwdSm90INS1_25CollectiveMainloopFwdSm90ILi2EN4cute5tupleIJNS5_1CILi1EEES8_S8_EEENS6_IJNS7_ILi192EEENS7_ILi128EEENS7_ILi64EEEEEELi64ENS_6half_tEfNS_4arch4Sm90ELb1ELb0ELb0ELb1ELb1ELb1ELb0ELb1ELb1ELb1ELb1ELb0EEENS1_21CollectiveEpilogueFwdINS6_IJSA_SC_SB_EEES9_SE_SG_Li384ELb1ELb1ELb1ELb0EEENS1_36VarlenDynamicPersistentTileSchedulerILi192ELi128ELi384ELi128ELb1ELb1ELb1ELb1ELb1ELb1EEEEEEEEEvNT_6ParamsE)
        /*0008*/ 	.word	0x00000080


	//----- nvinfo : EIATTR_FRAME_SIZE
	.align		4
.L_41:
        /*000c*/ 	.byte	0x04, 0x11
        /*000e*/ 	.short	(.L_43 - .L_42)
	.align		4
.L_42:
        /*0010*/ 	.word	index@(_ZN7cutlass13device_kernelIN5flash11enable_sm90INS1_16FlashAttnFwdSm90INS1_25CollectiveMainloopFwdSm90ILi2EN4cute5tupleIJNS5_1CILi1EEES8_S8_EEENS6_IJNS7_ILi192EEENS7_ILi128EEENS7_ILi64EEEEEELi64ENS_6half_tEfNS_4arch4Sm90ELb1ELb0ELb0ELb1ELb1ELb1ELb0ELb1ELb1ELb1ELb1ELb0EEENS1_21CollectiveEpilogueFwdINS6_IJSA_SC_SB_EEES9_SE_SG_Li384ELb1ELb1ELb1ELb0EEENS1_36VarlenDynamicPersistentTileSchedulerILi192ELi128ELi384ELi128ELb1ELb1ELb1ELb1ELb1ELb1EEEEEEEEEvNT_6ParamsE)
        /*0014*/ 	.word	0x00000078


	//----- nvinfo : EIATTR_REGCOUNT
	.align		4
.L_43:
        /*0018*/ 	.byte	0x04, 0x2f
        /*001a*/ 	.short	(.L_45 - .L_44)
	.align		4
.L_44:
        /*001c*/ 	.word	index@(_ZN7cutlass13device_kernelIN5flash11enable_sm90INS1_16FlashAttnFwdSm90INS1_25CollectiveMainloopFwdSm90ILi2EN4cute5tupleIJNS5_1CILi1EEES8_S8_EEENS6_IJNS7_ILi192EEENS7_ILi128EEENS7_ILi64EEEEEELi64ENS_6half_tEfNS_4arch4Sm90ELb1ELb0ELb0ELb1ELb1ELb0ELb0ELb1ELb1ELb1ELb1ELb0EEENS1_21CollectiveEpilogueFwdINS6_IJSA_SC_SB_EEES9_SE_SG_Li384ELb1ELb1ELb1ELb0EEENS1_36VarlenDynamicPersistentTileSchedulerILi192ELi128ELi384ELi128ELb1ELb1ELb1ELb1ELb1ELb1EEEEEEEEEvNT_6ParamsE)
        /*0020*/ 	.word	0x00000080


	//----- nvinfo : EIATTR_FRAME_SIZE
	.align		4
.L_45:
        /*0024*/ 	.byte	0x04, 0x11
        /*0026*/ 	.short	(.L_47 - .L_46)
	.align		4
.L_46:
        /*0028*/ 	.word	index@(_ZN7cutlass13device_kernelIN5flash11enable_sm90INS1_16FlashAttnFwdSm90INS1_25CollectiveMainloopFwdSm90ILi2EN4cute5tupleIJNS5_1CILi1EEES8_S8_EEENS6_IJNS7_ILi192EEENS7_ILi128EEENS7_ILi64EEEEEELi64ENS_6half_tEfNS_4arch4Sm90ELb1ELb0ELb0ELb1ELb1ELb0ELb0ELb1ELb1ELb1ELb1ELb0EEENS1_21CollectiveEpilogueFwdINS6_IJSA_SC_SB_EEES9_SE_SG_Li384ELb1ELb1ELb1ELb0EEENS1_36VarlenDynamicPersistentTileSchedulerILi192ELi128ELi384ELi128ELb1ELb1ELb1ELb1ELb1ELb1EEEEEEEEEvNT_6ParamsE)
        /*002c*/ 	.word	0x00000040


	//----- nvinfo : EIATTR_REGCOUNT
	.align		4
.L_47:
        /*0030*/ 	.byte	0x04, 0x2f
        /*0032*/ 	.short	(.L_49 - .L_48)
	.align		4
.L_48:
        /*0034*/ 	.word	index@(_ZN7cutlass13device_kernelIN5flash11enable_sm90INS1_16FlashAttnFwdSm90INS1_25CollectiveMainloopFwdSm90ILi2EN4cute5tupleIJNS5_1CILi1EEES8_S8_EEENS6_IJNS7_ILi192EEENS7_ILi128EEENS7_ILi64EEEEEELi64ENS_6half_tEfNS_4arch4Sm90ELb1ELb0ELb0ELb0ELb1ELb0ELb0ELb1ELb1ELb1ELb1ELb0EEENS1_21CollectiveEpilogueFwdINS6_IJSA_SC_SB_EEES9_SE_SG_Li384ELb0ELb1ELb1ELb0EEENS1_19SingleTileSchedulerILb0ELb1ELb1ELi192EEEEEEEEEvNT_6ParamsE)
        /*0038*/ 	.word	0x00000080


	//----- nvinfo : EIATTR_FRAME_SIZE
	.align		4
.L_49:
        /*003c*/ 	.byte	0x04, 0x11
        /*003e*/ 	.short	(.L_51 - .L_50)
	.align		4
.L_50:
        /*0040*/ 	.word	index@(_ZN7cutlass13device_kernelIN5flash11enable_sm90INS1_16FlashAttnFwdSm90INS1_25CollectiveMainloopFwdSm90ILi2EN4cute5tupleIJNS5_1CILi1EEES8_S8_EEENS6_IJNS7_ILi192EEENS7_ILi128EEENS7_ILi64EEEEEELi64ENS_6half_tEfNS_4arch4Sm90ELb1ELb0ELb0ELb0ELb1ELb0ELb0ELb1ELb1ELb1ELb1ELb0EEENS1_21CollectiveEpilogueFwdINS6_IJSA_SC_SB_EEES9_SE_SG_Li384ELb0ELb1ELb1ELb0EEENS1_19SingleTileSchedulerILb0ELb1ELb1ELi192EEEEEEEEEvNT_6ParamsE)
        /*0044*/ 	.word	0x00000008


	//----- nvinfo : EIATTR_REGCOUNT
	.align		4
.L_51:
        /*0048*/ 	.byte	0x04, 0x2f
        /*004a*/ 	.short	(.L_53 - .L_52)
	.align		4
.L_52:
        /*004c*/ 	.word	index@(_ZN7cutlass13device_kernelIN5flash11enable_sm90INS1_16FlashAttnFwdSm90INS1_25CollectiveMainloopFwdSm90ILi2EN4cute5tupleIJNS5_1CILi1EEES8_S8_EEENS6_IJNS7_ILi192EEENS7_ILi128EEENS7_ILi64EEEEEELi64ENS_6half_tEfNS_4arch4Sm90ELb0ELb1ELb0ELb1ELb1ELb1ELb0ELb1ELb1ELb1ELb1ELb0EEENS1_21CollectiveEpilogueFwdINS6_IJSA_SC_SB_EEES9_SE_SG_Li384ELb1ELb1ELb1ELb0EEENS1_36VarlenDynamicPersistentTileSchedulerILi192ELi128ELi384ELi128ELb1ELb1ELb1ELb1ELb0ELb1EEEEEEEEEvNT_6ParamsE)
        /*0050*/ 	.word	0x00000080


	//----- nvinfo : EIATTR_FRAME_SIZE
	.align		4
.L_53:
        /*0054*/ 	.byte	0x04, 0x11
        /*0056*/ 	.short	(.L_55 - .L_54)
	.align		4
.L_54:
        /*0058*/ 	.word	index@(_ZN7cutlass13device_kernelIN5flash11enable_sm90INS1_16FlashAttnFwdSm90INS1_25CollectiveMainloopFwdSm90ILi2EN4cute5tupleIJNS5_1CILi1EEES8_S8_EEENS6_IJNS7_ILi192EEENS7_ILi128EEENS7_ILi64EEEEEELi64ENS_6half_tEfNS_4arch4Sm90ELb0ELb1ELb0ELb1ELb1ELb1ELb0ELb1ELb1ELb1ELb1ELb0EEENS1_21CollectiveEpilogueFwdINS6_IJSA_SC_SB_EEES9_SE_SG_Li384ELb1ELb1ELb1ELb0EEENS1_36VarlenDynamicPersistentTileSchedulerILi192ELi128ELi384ELi128ELb1ELb1ELb1ELb1ELb0ELb1EEEEEEEEEvNT_6ParamsE)
        /*005c*/ 	.word	0x00000070


	//----- nvinfo : EIATTR_REGCOUNT
	.align		4
.L_55:
        /*0060*/ 	.byte	0x04, 0x2f
        /*0062*/ 	.short	(.L_57 - .L_56)
	.align		4
.L_56:
        /*0064*/ 	.word	index@(_ZN7cutlass13device_kernelIN5flash11enable_sm90INS1_16FlashAttnFwdSm90INS1_25CollectiveMainloopFwdSm90ILi2EN4cute5tupleIJNS5_1CILi1EEES8_S8_EEENS6_IJNS7_ILi192EEENS7_ILi128EEENS7_ILi64EEEEEELi64ENS_6half_tEfNS_4arch4Sm90ELb0ELb1ELb0ELb1ELb1ELb0ELb0ELb1ELb1ELb1ELb1ELb0EEENS1_21CollectiveEpilogueFwdINS6_IJSA_SC_SB_EEES9_SE_SG_Li384ELb1ELb1ELb1ELb0EEENS1_36VarlenDynamicPersistentTileSchedulerILi192ELi128ELi384ELi128ELb1ELb1ELb1ELb1ELb0ELb1EEEEEEEEEvNT_6ParamsE)
        /*0068*/ 	.word	0x00000080


	//----- nvinfo : EIATTR_FRAME_SIZE
	.align		4
.L_57:
        /*006c*/ 	.byte	0x04, 0x11
        /*006e*/ 	.short	(.L_59 - .L_58)
	.align		4
.L_58:
        /*0070*/ 	.word	index@(_ZN7cutlass13device_kernelIN5flash11enable_sm90INS1_16FlashAttnFwdSm90INS1_25CollectiveMainloopFwdSm90ILi2EN4cute5tupleIJNS5_1CILi1EEES8_S8_EEENS6_IJNS7_ILi192EEENS7_ILi128EEENS7_ILi64EEEEEELi64ENS_6half_tEfNS_4arch4Sm90ELb0ELb1ELb0ELb1ELb1ELb0ELb0ELb1ELb1ELb1ELb1ELb0EEENS1_21CollectiveEpilogueFwdINS6_IJSA_SC_SB_EEES9_SE_SG_Li384ELb1ELb1ELb1ELb0EEENS1_36VarlenDynamicPersistentTileSchedulerILi192ELi128ELi384ELi128ELb1ELb1ELb1ELb1ELb0ELb1EEEEEEEEEvNT_6ParamsE)
        /*0074*/ 	.word	0x00000040


	//----- nvinfo : EIATTR_REGCOUNT
	.align		4
.L_59:
        /*0078*/ 	.byte	0x04, 0x2f
        /*007a*/ 	.short	(.L_61 - .L_60)
	.align		4
.L_60:
        /*007c*/ 	.word	index@(_ZN7cutlass13device_kernelIN5flash11enable_sm90INS1_16FlashAttnFwdSm90INS1_25CollectiveMainloopFwdSm90ILi2EN4cute5tupleIJNS5_1CILi1EEES8_S8_EEENS6_IJNS7_ILi192EEENS7_ILi128EEENS7_ILi64EEEEEELi64ENS_6half_tEfNS_4arch4Sm90ELb0ELb1ELb0ELb0ELb1ELb0ELb0ELb1ELb1ELb1ELb1ELb0EEENS1_21CollectiveEpilogueFwdINS6_IJSA_SC_SB_EEES9_SE_SG_Li384ELb0ELb1ELb1ELb0EEENS1_19SingleTileSchedulerILb0ELb1ELb1ELi192EEEEEEEEEvNT_6ParamsE)
        /*0080*/ 	.word	0x00000080


	//----- nvinfo : EIATTR_FRAME_SIZE
	.align		4
.L_61:
        /*0084*/ 	.byte	0x04, 0x11
        /*0086*/ 	.short	(.L_63 - .L_62)
	.align		4
.L_62:
        /*0088*/ 	.word	index@(_ZN7cutlass13device_kernelIN5flash11enable_sm90INS1_16FlashAttnFwdSm90INS1_25CollectiveMainloopFwdSm90ILi2EN4cute5tupleIJNS5_1CILi1EEES8_S8_EEENS6_IJNS7_ILi192EEENS7_ILi128EEENS7_ILi64EEEEEELi64ENS_6half_tEfNS_4arch4Sm90ELb0ELb1ELb0ELb0ELb1ELb0ELb0ELb1ELb1ELb1ELb1ELb0EEENS1_21CollectiveEpilogueFwdINS6_IJSA_SC_SB_EEES9_SE_SG_Li384ELb0ELb1ELb1ELb0EEENS1_19SingleTileSchedulerILb0ELb1ELb1ELi192EEEEEEEEEvNT_6ParamsE)
        /*008c*/ 	.word	0x00000008


	//----- nvinfo : EIATTR_REGCOUNT
	.align		4
.L_63:
        /*0090*/ 	.byte	0x04, 0x2f
        /*0092*/ 	.short	(.L_65 - .L_64)
	.align		4
.L_64:
        /*0094*/ 	.word	index@(_ZN7cutlass13device_kernelIN5flash11enable_sm90INS1_16FlashAttnFwdSm90INS1_25CollectiveMainloopFwdSm90ILi2EN4cute5tupleIJNS5_1CILi1EEES8_S8_EEENS6_IJNS7_ILi192EEENS7_ILi128EEENS7_ILi64EEEEEELi64ENS_6half_tEfNS_4arch4Sm90ELb0ELb0ELb0ELb1ELb1ELb1ELb0ELb1ELb1ELb1ELb1ELb0EEENS1_21CollectiveEpilogueFwdINS6_IJSA_SC_SB_EEES9_SE_SG_Li384ELb1ELb1ELb1ELb0EEENS1_36VarlenDynamicPersistentTileSchedulerILi192ELi128ELi384ELi128ELb1ELb1ELb1ELb0ELb1ELb1EEEEEEEEEvNT_6ParamsE)
        /*0098*/ 	.word	0x00000080


	//----- nvinfo : EIATTR_FRAME_SIZE
	.align		4
.L_65:
        /*009c*/ 	.byte	0x04, 0x11
        /*009e*/ 	.short	(.L_67 - .L_66)
	.align		4
.L_66:
        /*00a0*/ 	.word	index@(_ZN7cutlass13device_kernelIN5flash11enable_sm90INS1_16FlashAttnFwdSm90INS1_25CollectiveMainloopFwdSm90ILi2EN4cute5tupleIJNS5_1CILi1EEES8_S8_EEENS6_IJNS7_ILi192EEENS7_ILi128EEENS7_ILi64EEEEEELi64ENS_6half_tEfNS_4arch4Sm90ELb0ELb0ELb0ELb1ELb1ELb1ELb0ELb1ELb1ELb1ELb1ELb0EEENS1_21CollectiveEpilogueFwdINS6_IJSA_SC_SB_EEES9_SE_SG_Li384ELb1ELb1ELb1ELb0EEENS1_36VarlenDynamicPersistentTileSchedulerILi192ELi128ELi384ELi128ELb1ELb1ELb1ELb0ELb1ELb1EEEEEEEEEvNT_6ParamsE)
        /*00a4*/ 	.word	0x00000078


	//----- nvinfo : EIATTR_REGCOUNT
	.align		4
.L_67:
        /*00a8*/ 	.byte	0x04, 0x2f
        /*00aa*/ 	.short	(.L_69 - .L_68)
	.align		4
.L_68:
        /*00ac*/ 	.word	index@(_ZN7cutlass13device_kernelIN5flash11enable_sm90INS1_16FlashAttnFwdSm90INS1_25CollectiveMainloopFwdSm90ILi2EN4cute5tupleIJNS5_1CILi1EEES8_S8_EEENS6_IJNS7_ILi192EEENS7_ILi128EEENS7_ILi64EEEEEELi64ENS_6half_tEfNS_4arch4Sm90ELb0ELb0ELb0ELb1ELb1ELb0ELb0ELb1ELb1ELb1ELb1ELb0EEENS1_21CollectiveEpilogueFwdINS6_IJSA_SC_SB_EEES9_SE_SG_Li384ELb1ELb1ELb1ELb0EEENS1_36VarlenDynamicPersistentTileSchedulerILi192ELi128ELi384ELi128ELb1ELb1ELb1ELb0ELb1ELb1EEEEEEEEEvNT_6ParamsE)
        /*00b0*/ 	.word	0x00000080


	//----- nvinfo : EIATTR_FRAME_SIZE
	.align		4
.L_69:
        /*00b4*/ 	.byte	0x04, 0x11
        /*00b6*/ 	.short	(.L_71 - .L_70)
	.align		4
.L_70:
        /*00b8*/ 	.word	index@(_ZN7cutlass13device_kernelIN5flash11enable_sm90INS1_16FlashAttnFwdSm90INS1_25CollectiveMainloopFwdSm90ILi2EN4cute5tupleIJNS5_1CILi1EEES8_S8_EEENS6_IJNS7_ILi192EEENS7_ILi128EEENS7_ILi64EEEEEELi64ENS_6half_tEfNS_4arch4Sm90ELb0ELb0ELb0ELb1ELb1ELb0ELb0ELb1ELb1ELb1ELb1ELb0EEENS1_21CollectiveEpilogueFwdINS6_IJSA_SC_SB_EEES9_SE_SG_Li384ELb1ELb1ELb1ELb0EEENS1_36VarlenDynamicPersistentTileSchedulerILi192ELi128ELi384ELi128ELb1ELb1ELb1ELb0ELb1ELb1EEEEEEEEEvNT_6ParamsE)
        /*00bc*/ 	.word	0x00000050


	//----- nvinfo : EIATTR_REGCOUNT
	.align		4
.L_71:
        /*00c0*/ 	.byte	0x04, 0x2f
        /*00c2*/ 	.short	(.L_73 - .L_72)
	.align		4
.L_72:
        /*00c4*/ 	.word	index@(_ZN7cutlass13device_kernelIN5flash11enable_sm90INS1_16FlashAttnFwdSm90INS1_25CollectiveMainloopFwdSm90ILi2EN4cute5tupleIJNS5_1CILi1EEES8_S8_EEENS6_IJNS7_ILi192EEENS7_ILi128EEENS7_ILi64EEEEEELi64ENS_6half_tEfNS_4arch4Sm90ELb0ELb0ELb0ELb0ELb1ELb0ELb0ELb1ELb1ELb1ELb1ELb0EEENS1_21CollectiveEpilogueFwdINS6_IJSA_SC_SB_EEES9_SE_SG_Li384ELb0ELb1ELb1ELb0EEENS1_19SingleTileSchedulerILb0ELb1ELb1ELi192EEEEEEEEEvNT_6ParamsE)
        /*00c8*/ 	.word	0x00000080


	//----- nvinfo : EIATTR_FRAME_SIZE
	.align		4
.L_73:
        /*00cc*/ 	.byte	0x04, 0x11
        /*00ce*/ 	.short	(.L_75 - .L_74)
	.align		4
.L_74:
        /*00d0*/ 	.word	index@(_ZN7cutlass13device_kernelIN5flash11enable_sm90INS1_16FlashAttnFwdSm90INS1_25CollectiveMainloopFwdSm90ILi2EN4cute5tupleIJNS5_1CILi1EEES8_S8_EEENS6_IJNS7_ILi192EEENS7_ILi128EEENS7_ILi64EEEEEELi64ENS_6half_tEfNS_4arch4Sm90ELb0ELb0ELb0ELb0ELb1ELb0ELb0ELb1ELb1ELb1ELb1ELb0EEENS1_21CollectiveEpilogueFwdINS6_IJSA_SC_SB_EEES9_SE_SG_Li384ELb0ELb1ELb1ELb0EEENS1_19SingleTileSchedulerILb0ELb1ELb1ELi192EEEEEEEEEvNT_6ParamsE)
        /*00d4*/ 	.word	0x00000008


	//----- nvinfo : EIATTR_REGCOUNT
	.align		4
.L_75:
        /*00d8*/ 	.byte	0x04, 0x2f
        /*00da*/ 	.short	(.L_77 - .L_76)
	.align		4
.L_76:
        /*00dc*/ 	.word	index@(_ZN7cutlass13device_kernelIN5flash11enable_sm90INS1_16FlashAttnFwdSm90INS1_25CollectiveMainloopFwdSm90ILi2EN4cute5tupleIJNS5_1CILi1EEES8_S8_EEENS6_IJNS7_ILi192EEENS7_ILi128EEENS7_ILi96EEEEEELi96ENS_6half_tEfNS_4arch4Sm90ELb1ELb0ELb0ELb1ELb1ELb1ELb0ELb0ELb1ELb1ELb1ELb0EEENS1_21CollectiveEpilogueFwdINS6_IJSA_SC_SB_EEES9_SE_SG_Li384ELb1ELb1ELb1ELb0EEENS1_36VarlenDynamicPersistentTileSchedulerILi192ELi128ELi384ELi128ELb1ELb1ELb1ELb1ELb1ELb1EEEEEEEEEvNT_6ParamsE)
        /*00e0*/ 	.word	0x00000080


	//----- nvinfo : EIATTR_FRAME_SIZE
	.align		4
.L_77:
        /*00e4*/ 	.byte	0x04, 0x11
        /*00e6*/ 	.short	(.L_79 - .L_78)
	.align		4
.L_78:
        /*00e8*/ 	.word	index@(_ZN7cutlass13device_kernelIN5flash11enable_sm90INS1_16FlashAttnFwdSm90INS1_25CollectiveMainloopFwdSm90ILi2EN4cute5tupleIJNS5_1CILi1EEES8_S8_EEENS6_IJNS7_ILi192EEENS7_ILi128EEENS7_ILi96EEEEEELi96ENS_6half_tEfNS_4arch4Sm90ELb1ELb0ELb0ELb1ELb1ELb1ELb0ELb0ELb1ELb1ELb1ELb0EEENS1_21CollectiveEpilogueFwdINS6_IJSA_SC_SB_EEES9_SE_SG_Li384ELb1ELb1ELb1ELb0EEENS1_36VarlenDynamicPersistentTileSchedulerILi192ELi128ELi384ELi128ELb1ELb1ELb1ELb1ELb1ELb1EEEEEEEEEvNT_6ParamsE)
        /*00ec*/ 	.word	0x000000e8


	//----- nvinfo : EIATTR_REGCOUNT
	.align		4
.L_79:
        /*00f0*/ 	.byte	0x04, 0x2f
        /*00f2*/ 	.short	(.L_81 - .L_80)
	.align		4
.L_80:
        /*00f4*/ 	.word	index@(_ZN7cutlass13device_kernelIN5flash11enable_sm90INS1_16FlashAttnFwdSm90INS1_25CollectiveMainloopFwdSm90ILi2EN4cute5tupleIJNS5_1CILi1EEES8_S8_EEENS6_IJNS7_ILi192EEENS7_ILi128EEENS7_ILi96EEEEEELi96ENS_6half_tEfNS_4arch4Sm90ELb1ELb0ELb0ELb1ELb1ELb0ELb0ELb0ELb1ELb1ELb1ELb0EEENS1_21CollectiveEpilogueFwdINS6_IJSA_SC_SB_EEES9_SE_SG_Li384ELb1ELb1ELb1ELb0EEENS1_36VarlenDynamicPersistentTileSchedulerILi192ELi128ELi384ELi128ELb1ELb1ELb1ELb1ELb1ELb1EEEEEEEEEvNT_6ParamsE)
        /*00f8*/ 	.word	0x00000080


	//----- nvinfo : EIATTR_FRAME_SIZE
	.align		4
.L_81:
        /*00fc*/ 	.byte	0x04, 0x11
        /*00fe*/ 	.short	(.L_83 - .L_82)
	.align		4
.L_82:
        /*0100*/ 	.word	index@(_ZN7cutlass13device_kernelIN5flash11enable_sm90INS1_16FlashAttnFwdSm90INS1_25CollectiveMainloopFwdSm90ILi2EN4cute5tupleIJNS5_1CILi1EEES8_S8_EEENS6_IJNS7_ILi192EEENS7_ILi128EEENS7_ILi96EEEEEELi96ENS_6half_tEfNS_4arch4Sm90ELb1ELb0ELb0ELb1ELb1ELb0ELb0ELb0ELb1ELb1ELb1ELb0EEENS1_21CollectiveEpilogueFwdINS6_IJSA_SC_SB_EEES9_SE_SG_Li384ELb1ELb1ELb1ELb0EEENS1_36VarlenDynamicPersistentTileSchedulerILi192ELi128ELi384ELi128ELb1ELb1ELb1ELb1ELb1ELb1EEEEEEEEEvNT_6ParamsE)
        /*0104*/ 	.word	0x00000050


	//----- nvinfo : EIATTR_REGCOUNT
	.align		4
.L_83:
        /*0108*/ 	.byte	0x04, 0x2f
        /*010a*/ 	.short	(.L_85 - .L_84)
	.align		4
.L_84:
        /*010c*/ 	.word	index@(_ZN7cutlass13device_kernelIN5flash11enable_sm90INS1_16FlashAttnFwdSm90INS1_25CollectiveMainloopFwdSm90ILi2EN4cute5tupleIJNS5_1CILi1EEES8_S8_EEENS6_IJNS7_ILi192EEENS7_ILi128EEENS7_ILi96EEEEEELi96ENS_6half_tEfNS_4arch4Sm90ELb1ELb0ELb0ELb0ELb1ELb0ELb0ELb0ELb1ELb1ELb1ELb0EEENS1_21CollectiveEpilogueFwdINS6_IJSA_SC_SB_EEES9_SE_SG_Li384ELb0ELb1ELb1ELb0EEENS1_19SingleTileSchedulerILb0ELb1ELb1ELi192EEEEEEEEEvNT_6ParamsE)
        /*0110*/ 	.word	0x00000080


	//----- nvinfo : EIATTR_FRAME_SIZE
	.align		4
.L_85:
        /*0114*/ 	.byte	0x04, 0x11
        /*0116*/ 	.short	(.L_87 - .L_86)
	.align		4
.L_86:
        /*0118*/ 	.word	index@(_ZN7cutlass13device_kernelIN5flash11enable_sm90INS1_16FlashAttnFwdSm90INS1_25CollectiveMainloopFwdSm90ILi2EN4cute5tupleIJNS5_1CILi1EEES8_S8_EEENS6_IJNS7_ILi192EEENS7_ILi128EEENS7_ILi96EEEEEELi96ENS_6half_tEfNS_4arch4Sm90ELb1ELb0ELb0ELb0ELb1ELb0ELb0ELb0ELb1ELb1ELb1ELb0EEENS1_21CollectiveEpilogueFwdINS6_IJSA_SC_SB_EEES9_SE_SG_Li384ELb0ELb1ELb1ELb0EEENS1_19SingleTileSchedulerILb0ELb1ELb1ELi192EEEEEEEEEvNT_6ParamsE)
        /*011c*/ 	.word	0x00000010


	//----- nvinfo : EIATTR_REGCOUNT
	.align		4
.L_87:
        /*0120*/ 	.byte	0x04, 0x2f
        /*0122*/ 	.short	(.L_89 - .L_88)
	.align		4
.L_88:
        /*0124*/ 	.word	index@(_ZN7cutlass13device_kernelIN5flash11enable_sm90INS1_16FlashAttnFwdSm90INS1_25CollectiveMainloopFwdSm90ILi2EN4cute5tupleIJNS5_1CILi1EEES8_S8_EEENS6_IJNS7_ILi192EEENS7_ILi128EEENS7_ILi96EEEEEELi96ENS_6half_tEfNS_4arch4Sm90ELb0ELb1ELb0ELb1ELb1ELb1ELb0ELb0ELb1ELb1ELb1ELb0EEENS1_21CollectiveEpilogueFwdINS6_IJSA_SC_SB_EEES9_SE_SG_Li384ELb1ELb1ELb1ELb0EEENS1_36VarlenDynamicPersistentTileSchedulerILi192ELi128ELi384ELi128ELb1ELb1ELb1ELb1ELb0ELb1EEEEEEEEEvNT_6ParamsE)
        /*0128*/ 	.word	0x00000080


	//----- nvinfo : EIATTR_FRAME_SIZE
	.align		4
.L_89:
        /*012c*/ 	.byte	0x04, 0x11
        /*012e*/ 	.short	(.L_91 - .L_90)
	.align		4
.L_90:
        /*0130*/ 	.word	index@(_ZN7cutlass13device_kernelIN5flash11enable_sm90INS1_16FlashAttnFwdSm90INS1_25CollectiveMainloopFwdSm90ILi2EN4cute5tupleIJNS5_1CILi1EEES8_S8_EEENS6_IJNS7_ILi192EEENS7_ILi128EEENS7_ILi96EEEEEELi96ENS_6half_tEfNS_4arch4Sm90ELb0ELb1ELb0ELb1ELb1ELb1ELb0ELb0ELb1ELb1ELb1ELb0EEENS1_21CollectiveEpilogueFwdINS6_IJSA_SC_SB_EEES9_SE_SG_Li384ELb1ELb1ELb1ELb0EEENS1_36VarlenDynamicPersistentTileSchedulerILi192ELi128ELi384ELi128ELb1ELb1ELb1ELb1ELb0ELb1EEEEEEEEEvNT_6ParamsE)
        /*0134*/ 	.word	0x00000098


	//----- nvinfo : EIATTR_REGCOUNT
	.align		4
.L_91:
        /*0138*/ 	.byte	0x04, 0x2f
        /*013a*/ 	.short	(.L_93 - .L_92)
	.align		4
.L_92:
        /*013c*/ 	.word	index@(_ZN7cutlass13device_kernelIN5flash11enable_sm90INS1_16FlashAttnFwdSm90INS1_25CollectiveMainloopFwdSm90ILi2EN4cute5tupleIJNS5_1CILi1EEES8_S8_EEENS6_IJNS7_ILi192EEENS7_ILi128EEENS7_ILi96EEEEEELi96ENS_6half_tEfNS_4arch4Sm90ELb0ELb1ELb0ELb1ELb1ELb0ELb0ELb0ELb1ELb1ELb1ELb0EEENS1_21CollectiveEpilogueFwdINS6_IJSA_SC_SB_EEES9_SE_SG_Li384ELb1ELb1ELb1ELb0EEENS1_36VarlenDynamicPersistentTileSchedulerILi192ELi128ELi384ELi128ELb1ELb1ELb1ELb1ELb0ELb1EEEEEEEEEvNT_6ParamsE)
        /*0140*/ 	.word	0x00000080


	//----- nvinfo : EIATTR_FRAME_SIZE
	.align		4
.L_93:
        /*0144*/ 	.byte	0x04, 0x11
        /*0146*/ 	.short	(.L_95 - .L_94)
	.align		4
.L_94:
        /*0148*/ 	.word	index@(_ZN7cutlass13device_kernelIN5flash11enable_sm90INS1_16FlashAttnFwdSm90INS1_25CollectiveMainloopFwdSm90ILi2EN4cute5tupleIJNS5_1CILi1EEES8_S8_EEENS6_IJNS7_ILi192EEENS7_ILi128EEENS7_ILi96EEEEEELi96ENS_6half_tEfNS_4arch4Sm90ELb0ELb1ELb0ELb1ELb1ELb0ELb0ELb0ELb1ELb1ELb1ELb0EEENS1_21CollectiveEpilogueFwdINS6_IJSA_SC_SB_EEES9_SE_SG_Li384ELb1ELb1ELb1ELb0EEENS1_36VarlenDynamicPersistentTileSchedulerILi192ELi128ELi384ELi128ELb1ELb1ELb1ELb1ELb0ELb1EEEEEEEEEvNT_6ParamsE)
        /*014c*/ 	.word	0x00000030


	//----- nvinfo : EIATTR_REGCOUNT
	.align		4
.L_95:
        /*0150*/ 	.byte	0x04, 0x2f
        /*0152*/ 	.short	(.L_97 - .L_96)
	.align		4
.L_96:
        /*0154*/ 	.word	index@(_ZN7cutlass13device_kernelIN5flash11enable_sm90INS1_16FlashAttnFwdSm90INS1_25CollectiveMainloopFwdSm90ILi2EN4cute5tupleIJNS5_1CILi1EEES8_S8_EEENS6_IJNS7_ILi192EEENS7_ILi128EEENS7_ILi96EEEEEELi96ENS_6half_tEfNS_4arch4Sm90ELb0ELb1ELb0ELb0ELb1ELb0ELb0ELb0ELb1ELb1ELb1ELb0EEENS1_21CollectiveEpilogueFwdINS6_IJSA_SC_SB_EEES9_SE_SG_Li384ELb0ELb1ELb1ELb0EEENS1_19SingleTileSchedulerILb0ELb1ELb1ELi192EEEEEEEEEvNT_6ParamsE)
        /*0158*/ 	.word	0x00000080


	//----- nvinfo : EIATTR_FRAME_SIZE
	.align		4
.L_97:
        /*015c*/ 	.byte	0x04, 0x11
        /*015e*/ 	.short	(.L_99 - .L_98)
	.align		4
.L_98:
        /*0160*/ 	.word	index@(_ZN7cutlass13device_kernelIN5flash11enable_sm90INS1_16FlashAttnFwdSm90INS1_25CollectiveMainloopFwdSm90ILi2EN4cute5tupleIJNS5_1CILi1EEES8_S8_EEENS6_IJNS7_ILi192EEENS7_ILi128EEENS7_ILi96EEEEEELi96ENS_6half_tEfNS_4arch4Sm90ELb0ELb1ELb0ELb0ELb1ELb0ELb0ELb0ELb1ELb1ELb1ELb0EEENS1_21CollectiveEpilogueFwdINS6_IJSA_SC_SB_EEES9_SE_SG_Li384ELb0ELb1ELb1ELb0EEENS1_19SingleTileSchedulerILb0ELb1ELb1ELi192EEEEEEEEEvNT_6ParamsE)
        /*0164*/ 	.word	0x00000010


	//----- nvinfo : EIATTR_REGCOUNT
	.align		4
.L_99:
        /*0168*/ 	.byte	0x04, 0x2f
        /*016a*/ 	.short	(.L_101 - .L_100)
	.align		4
.L_100:
        /*016c*/ 	.word	index@(_ZN7cutlass13device_kernelIN5flash11enable_sm90INS1_16FlashAttnFwdSm90INS1_25CollectiveMainloopFwdSm90ILi2EN4cute5tupleIJNS5_1CILi1EEES8_S8_EEENS6_IJNS7_ILi192EEENS7_ILi128EEENS7_ILi96EEEEEELi96ENS_6half_tEfNS_4arch4Sm90ELb0ELb0ELb0ELb1ELb1ELb1ELb0ELb0ELb1ELb1ELb1ELb0EEENS1_21CollectiveEpilogueFwdINS6_IJSA_SC_SB_EEES9_SE_SG_Li384ELb1ELb1ELb1ELb0EEENS1_36VarlenDynamicPersistentTileSchedulerILi192ELi128ELi384ELi128ELb1ELb1ELb1ELb0ELb1ELb1EEEEEEEEEvNT_6ParamsE)
        /*0170*/ 	.word	0x00000080


	//----- nvinfo : EIATTR_FRAME_SIZE
	.align		4
.L_101:
        /*0174*/ 	.byte	0x04, 0x11
        /*0176*/ 	.short	(.L_103 - .L_102)
	.align		4
.L_102:
        /*0178*/ 	.word	index@(_ZN7cutlass13device_kernelIN5flash11enable_sm90INS1_16FlashAttnFwdSm90INS1_25CollectiveMainloopFwdSm90ILi2EN4cute5tupleIJNS5_1CILi1EEES8_S8_EEENS6_IJNS7_ILi192EEENS7_ILi128EEENS7_ILi96EEEEEELi96ENS_6half_tEfNS_4arch4Sm90ELb0ELb0ELb0ELb1ELb1ELb1ELb0ELb0ELb1ELb1ELb1ELb0EEENS1_21CollectiveEpilogueFwdINS6_IJSA_SC_SB_EEES9_SE_SG_Li384ELb1ELb1ELb1ELb0EEENS1_36VarlenDynamicPersistentTileSchedulerILi192ELi128ELi384ELi128ELb1ELb1ELb1ELb0ELb1ELb1EEEEEEEEEvNT_6ParamsE)
        /*017c*/ 	.word	0x000000e0


	//----- nvinfo : EIATTR_REGCOUNT
	.align		4
.L_103:
        /*0180*/ 	.byte	0x04, 0x2f
        /*0182*/ 	.short	(.L_105 - .L_104)
	.align		4
.L_104:
        /*0184*/ 	.word	index@(_ZN7cutlass13device_kernelIN5flash11enable_sm90INS1_16FlashAttnFwdSm90INS1_25CollectiveMainloopFwdSm90ILi2EN4cute5tupleIJNS5_1CILi1EEES8_S8_EEENS6_IJNS7_ILi192EEENS7_ILi128EEENS7_ILi96EEEEEELi96ENS_6half_tEfNS_4arch4Sm90ELb0ELb0ELb0ELb1ELb1ELb0ELb0ELb0ELb1ELb1ELb1ELb0EEENS1_21CollectiveEpilogueFwdINS6_IJSA_SC_SB_EEES9_SE_SG_Li384ELb1ELb1ELb1ELb0EEENS1_36VarlenDynamicPersistentTileSchedulerILi192ELi128ELi384ELi128ELb1ELb1ELb1ELb0ELb1ELb1EEEEEEEEEvNT_6ParamsE)
        /*0188*/ 	.word	0x00000080


	//----- nvinfo : EIATTR_FRAME_SIZE
	.align		4
.L_105:
        /*018c*/ 	.byte	0x04, 0x11
        /*018e*/ 	.short	(.L_107 - .L_106)
	.align		4
.L_106:
        /*0190*/ 	.word	index@(_ZN7cutlass13device_kernelIN5flash11enable_sm90INS1_16FlashAttnFwdSm90INS1_25CollectiveMainloopFwdSm90ILi2EN4cute5tupleIJNS5_1CILi1EEES8_S8_EEENS6_IJNS7_ILi192EEENS7_ILi128EEENS7_ILi96EEEEEELi96ENS_6half_tEfNS_4arch4Sm90ELb0ELb0ELb0ELb1ELb1ELb0ELb0ELb0ELb1ELb1ELb1ELb0EEENS1_21CollectiveEpilogueFwdINS6_IJSA_SC_SB_EEES9_SE_SG_Li384ELb1ELb1ELb1ELb0EEENS1_36VarlenDynamicPersistentTileSchedulerILi192ELi128ELi384ELi128ELb1ELb1ELb1ELb0ELb1ELb1EEEEEEEEEvNT_6ParamsE)
        /*0194*/ 	.word	0x00000050


	//----- nvinfo : EIATTR_REGCOUNT
	.align		4
.L_107:
        /*0198*/ 	.byte	0x04, 0x2f
        /*019a*/ 	.short	(.L_109 - .L_108)
	.align		4
.L_108:
        /*019c*/ 	.word	index@(_ZN7cutlass13device_kernelIN5flash11enable_sm90INS1_16FlashAttnFwdSm90INS1_25CollectiveMainloopFwdSm90ILi2EN4cute5tupleIJNS5_1CILi1EEES8_S8_EEENS6_IJNS7_ILi192EEENS7_ILi128EEENS7_ILi96EEEEEELi96ENS_6half_tEfNS_4arch4Sm90ELb0ELb0ELb0ELb0ELb1ELb0ELb0ELb0ELb1ELb1ELb1ELb0EEENS1_21CollectiveEpilogueFwdINS6_IJSA_SC_SB_EEES9_SE_SG_Li384ELb0ELb1ELb1ELb0EEENS1_19SingleTileSchedulerILb0ELb1ELb1ELi192EEEEEEEEEvNT_6ParamsE)
        /*01a0*/ 	.word	0x00000080


	//----- nvinfo : EIATTR_FRAME_SIZE
	.align		4
.L_109:
        /*01a4*/ 	.byte	0x04, 0x11
        /*01a6*/ 	.short	(.L_111 - .L_110)
	.align		4
.L_110:
        /*01a8*/ 	.word	index@(_ZN7cutlass13device_kernelIN5flash11enable_sm90INS1_16FlashAttnFwdSm90INS1_25CollectiveMainloopFwdSm90ILi2EN4cute5tupleIJNS5_1CILi1EEES8_S8_EEENS6_IJNS7_ILi192EEENS7_ILi128EEENS7_ILi96EEEEEELi96ENS_6half_tEfNS_4arch4Sm90ELb0ELb0ELb0ELb0ELb1ELb0ELb0ELb0ELb1ELb1ELb1ELb0EEENS1_21CollectiveEpilogueFwdINS6_IJSA_SC_SB_EEES9_SE_SG_Li384ELb0ELb1ELb1ELb0EEENS1_19SingleTileSchedulerILb0ELb1ELb1ELi192EEEEEEEEEvNT_6ParamsE)
        /*01ac*/ 	.word	0x00000008


	//----- nvinfo : EIATTR_REGCOUNT
	.align		4
.L_111:
        /*01b0*/ 	.byte	0x04, 0x2f
        /*01b2*/ 	.short	(.L_113 - .L_112)
	.align		4
.L_112:
        /*01b4*/ 	.word	index@(_ZN7cutlass13device_kernelIN5flash11enable_sm90INS1_16FlashAttnFwdSm90INS1_25CollectiveMainloopFwdSm90ILi2EN4cute5tupleIJNS5_1CILi1EEES8_S8_EEENS6_IJNS7_ILi128EEESA_SA_EEELi128ENS_6half_tEfNS_4arch4Sm90ELb1ELb0ELb0ELb1ELb1ELb1ELb0ELb1ELb1ELb1ELb1ELb0EEENS1_21CollectiveEpilogueFwdISB_S9_SC_SE_Li256ELb1ELb1ELb1ELb0EEENS1_36VarlenDynamicPersistentTileSchedulerILi128ELi128ELi256ELi128ELb1ELb1ELb1ELb1ELb1ELb1EEEEEEEEEvNT_6ParamsE)
        /*01b8*/ 	.word	0x000000a8


	//----- nvinfo : EIATTR_FRAME_SIZE
	.align		4
.L_113:
        /*01bc*/ 	.byte	0x04, 0x11
        /*01be*/ 	.short	(.L_115 - .L_114)
	.align		4
.L_114:
        /*01c0*/ 	.word	index@(_ZN7cutlass13device_kernelIN5flash11enable_sm90INS1_16FlashAttnFwdSm90INS1_25CollectiveMainloopFwdSm90ILi2EN4cute5tupleIJNS5_1CILi1EEES8_S8_EEENS6_IJNS7_ILi128EEESA_SA_EEELi128ENS_6half_tEfNS_4arch4Sm90ELb1ELb0ELb0ELb1ELb1ELb1ELb0ELb1ELb1ELb1ELb1ELb0EEENS1_21CollectiveEpilogueFwdISB_S9_SC_SE_Li256ELb1ELb1ELb1ELb0EEENS1_36VarlenDynamicPersistentTileSchedulerILi128ELi128ELi256ELi128ELb1ELb1ELb1ELb1ELb1ELb1EEEEEEEEEvNT_6ParamsE)
        /*01c4*/ 	.word	0x00000028


	//----- nvinfo : EIATTR_REGCOUNT
	.align		4
.L_115:
        /*01c8*/ 	.byte	0x04, 0x2f
        /*01ca*/ 	.short	(.L_117 - .L_116)
	.align		4
.L_116:
        /*01cc*/ 	.word	index@(_ZN7cutlass13device_kernelIN5flash11enable_sm90INS1_16FlashAttnFwdSm90INS1_25CollectiveMainloopFwdSm90ILi2EN4cute5tupleIJNS5_1CILi1EEES8_S8_EEENS6_IJNS7_ILi128EEESA_SA_EEELi128ENS_6half_tEfNS_4arch4Sm90ELb1ELb0ELb0ELb1ELb1ELb0ELb0ELb1ELb1ELb1ELb1ELb0EEENS1_21CollectiveEpilogueFwdISB_S9_SC_SE_Li256ELb1ELb1ELb1ELb0EEENS1_36VarlenDynamicPersistentTileSchedulerILi128ELi128ELi256ELi128ELb1ELb1ELb1ELb1ELb1ELb1EEEEEEEEEvNT_6ParamsE)
        /*01d0*/ 	.word	0x000000a8


	//----- nvinfo : EIATTR_FRAME_SIZE
	.align		4
.L_117:
        /*01d4*/ 	.byte	0x04, 0x11
        /*01d6*/ 	.short	(.L_119 - .L_118)
	.align		4
.L_118:
        /*01d8*/ 	.word	index@(_ZN7cutlass13device_kernelIN5flash11enable_sm90INS1_16FlashAttnFwdSm90INS1_25CollectiveMainloopFwdSm90ILi2EN4cute5tupleIJNS5_1CILi1EEES8_S8_EEENS6_IJNS7_ILi128EEESA_SA_EEELi128ENS_6half_tEfNS_4arch4Sm90ELb1ELb0ELb0ELb1ELb1ELb0ELb0ELb1ELb1ELb1ELb1ELb0EEENS1_21CollectiveEpilogueFwdISB_S9_SC_SE_Li256ELb1ELb1ELb1ELb0EEENS1_36VarlenDynamicPersistentTileSchedulerILi128ELi128ELi256ELi128ELb1ELb1ELb1ELb1ELb1ELb1EEEEEEEEEvNT_6ParamsE)
        /*01dc*/ 	.word	0x00000020


	//----- nvinfo : EIATTR_REGCOUNT
	.align		4
.L_119:
        /*01e0*/ 	.byte	0x04, 0x2f
        /*01e2*/ 	.short	(.L_121 - .L_120)
	.align		4
.L_120:
        /*01e4*/ 	.word	index@(_ZN7cutlass13device_kernelIN5flash11enable_sm90INS1_16FlashAttnFwdSm90INS1_25CollectiveMainloopFwdSm90ILi2EN4cute5tupleIJNS5_1CILi1EEES8_S8_EEENS6_IJNS7_ILi128EEESA_SA_EEELi128ENS_6half_tEfNS_4arch4Sm90ELb1ELb0ELb0ELb0ELb1ELb0ELb0ELb1ELb1ELb1ELb1ELb0EEENS1_21CollectiveEpilogueFwdISB_S9_SC_SE_Li256ELb0ELb1ELb1ELb0EEENS1_19SingleTileSchedulerILb0ELb1ELb1ELi128EEEEEEEEEvNT_6ParamsE)
        /*01e8*/ 	.word	0x000000a8


	//----- nvinfo : EIATTR_FRAME_SIZE
	.align		4
.L_121:
        /*01ec*/ 	.byte	0x04, 0x11
        /*01ee*/ 	.short	(.L_123 - .L_122)
	.align		4
.L_122:
        /*01f0*/ 	.word	index@(_ZN7cutlass13device_kernelIN5flash11enable_sm90INS1_16FlashAttnFwdSm90INS1_25CollectiveMainloopFwdSm90ILi2EN4cute5tupleIJNS5_1CILi1EEES8_S8_EEENS6_IJNS7_ILi128EEESA_SA_EEELi128ENS_6half_tEfNS_4arch4Sm90ELb1ELb0ELb0ELb0ELb1ELb0ELb0ELb1ELb1ELb1ELb1ELb0EEENS1_21CollectiveEpilogueFwdISB_S9_SC_SE_Li256ELb0ELb1ELb1ELb0EEENS1_19SingleTileSchedulerILb0ELb1ELb1ELi128EEEEEEEEEvNT_6ParamsE)
        /*01f4*/ 	.word	0x00000000


	//----- nvinfo : EIATTR_REGCOUNT
	.align		4
.L_123:
        /*01f8*/ 	.byte	0x04, 0x2f
        /*01fa*/ 	.short	(.L_125 - .L_124)
	.align		4
.L_124:
        /*01fc*/ 	.word	index@(_ZN7cutlass13device_kernelIN5flash11enable_sm90INS1_16FlashAttnFwdSm90INS1_25CollectiveMainloopFwdSm90ILi2EN4cute5tupleIJNS5_1CILi1EEES8_S8_EEENS6_IJNS7_ILi128EEESA_SA_EEELi128ENS_6half_tEfNS_4arch4Sm90ELb0ELb1ELb0ELb1ELb1ELb1ELb0ELb1ELb1ELb1ELb1ELb0EEENS1_21CollectiveEpilogueFwdISB_S9_SC_SE_Li256ELb1ELb1ELb1ELb0EEENS1_36VarlenDynamicPersistentTileSchedulerILi128ELi128ELi256ELi128ELb1ELb1ELb1ELb1ELb0ELb1EEEEEEEEEvNT_6ParamsE)
        /*0200*/ 	.word	0x000000a8


	//----- nvinfo : EIATTR_FRAME_SIZE
	.align		4
.L_125:
        /*0204*/ 	.byte	0x04, 0x11
        /*0206*/ 	.short	(.L_127 - .L_126)
	.align		4
.L_126:
        /*0208*/ 	.word	index@(_ZN7cutlass13device_kernelIN5flash11enable_sm90INS1_16FlashAttnFwdSm90INS1_25CollectiveMainloopFwdSm90ILi2EN4cute5tupleIJNS5_1CILi1EEES8_S8_EEENS6_IJNS7_ILi128EEESA_SA_EEELi128ENS_6half_tEfNS_4arch4Sm90ELb0ELb1ELb0ELb1ELb1ELb1ELb0ELb1ELb1ELb1ELb1ELb0EEENS1_21CollectiveEpilogueFwdISB_S9_SC_SE_Li256ELb1ELb1ELb1ELb0EEENS1_36VarlenDynamicPersistentTileSchedulerILi128ELi128ELi256ELi128ELb1ELb1ELb1ELb1ELb0ELb1EEEEEEEEEvNT_6ParamsE)
        /*020c*/ 	.word	0x00000040


	//----- nvinfo : EIATTR_REGCOUNT
	.align		4
.L_127:
        /*0210*/ 	.byte	0x04, 0x2f
        /*0212*/ 	.short	(.L_129 - .L_128)
	.align		4
.L_128:
        /*0214*/ 	.word	index@(_ZN7cutlass13device_kernelIN5flash11enable_sm90INS1_16FlashAttnFwdSm90INS1_25CollectiveMainloopFwdSm90ILi2EN4cute5tupleIJNS5_1CILi1EEES8_S8_EEENS6_IJNS7_ILi128EEESA_SA_EEELi128ENS_6half_tEfNS_4arch4Sm90ELb0ELb1ELb0ELb1ELb1ELb0ELb0ELb1ELb1ELb1ELb1ELb0EEENS1_21CollectiveEpilogueFwdISB_S9_SC_SE_Li256ELb1ELb1ELb1ELb0EEENS1_36VarlenDynamicPersistentTileSchedulerILi128ELi128ELi256ELi128ELb1ELb1ELb1ELb1ELb0ELb1EEEEEEEEEvNT_6ParamsE)
        /*0218*/ 	.word	0x000000a8


	//----- nvinfo : EIATTR_FRAME_SIZE
	.align		4
.L_129:
        /*021c*/ 	.byte	0x04, 0x11
        /*021e*/ 	.short	(.L_131 - .L_130)
	.align		4
.L_130:
        /*0220*/ 	.word	index@(_ZN7cutlass13device_kernelIN5flash11enable_sm90INS1_16FlashAttnFwdSm90INS1_25CollectiveMainloopFwdSm90ILi2EN4cute5tupleIJNS5_1CILi1EEES8_S8_EEENS6_IJNS7_ILi128EEESA_SA_EEELi128ENS_6half_tEfNS_4arch4Sm90ELb0ELb1ELb0ELb1ELb1ELb0ELb0ELb1ELb1ELb1ELb1ELb0EEENS1_21CollectiveEpilogueFwdISB_S9_SC_SE_Li256ELb1ELb1ELb1ELb0EEENS1_36VarlenDynamicPersistentTileSchedulerILi128ELi128ELi256ELi128ELb1ELb1ELb1ELb1ELb0ELb1EEEEEEEEEvNT_6ParamsE)
        /*0224*/ 	.word	0x00000020


	//----- nvinfo : EIATTR_REGCOUNT
	.align		4
.L_131:
        /*0228*/ 	.byte	0x04, 0x2f
        /*022a*/ 	.short	(.L_133 - .L_132)
	.align		4
.L_132:
        /*022c*/ 	.word	index@(_ZN7cutlass13device_kernelIN5flash11enable_sm90INS1_16FlashAttnFwdSm90INS1_25CollectiveMainloopFwdSm90ILi2EN4cute5tupleIJNS5_1CILi1EEES8_S8_EEENS6_IJNS7_ILi128EEESA_SA_EEELi128ENS_6half_tEfNS_4arch4Sm90ELb0ELb1ELb0ELb0ELb1ELb0ELb0ELb1ELb1ELb1ELb1ELb0EEENS1_21CollectiveEpilogueFwdISB_S9_SC_SE_Li256ELb0ELb1ELb1ELb0EEENS1_19SingleTileSchedulerILb0ELb1ELb1ELi128EEEEEEEEEvNT_6ParamsE)
        /*0230*/ 	.word	0x000000a8


	//----- nvinfo : EIATTR_FRAME_SIZE
	.align		4
.L_133:
        /*0234*/ 	.byte	0x04, 0x11
        /*0236*/ 	.short	(.L_135 - .L_134)
	.align		4
.L_134:
        /*0238*/ 	.word	index@(_ZN7cutlass13device_kernelIN5flash11enable_sm90INS1_16FlashAttnFwdSm90INS1_25CollectiveMainloopFwdSm90ILi2EN4cute5tupleIJNS5_1CILi1EEES8_S8_EEENS6_IJNS7_ILi128EEESA_SA_EEELi128ENS_6half_tEfNS_4arch4Sm90ELb0ELb1ELb0ELb0ELb1ELb0ELb0ELb1ELb1ELb1ELb1ELb0EEENS1_21CollectiveEpilogueFwdISB_S9_SC_SE_Li256ELb0ELb1ELb1ELb0EEENS1_19SingleTileSchedulerILb0ELb1ELb1ELi128EEEEEEEEEvNT_6ParamsE)
        /*023c*/ 	.word	0x00000000


	//----- nvinfo : EIATTR_REGCOUNT
	.align		4
.L_135:
        /*0240*/ 	.byte	0x04, 0x2f
        /*0242*/ 	.short	(.L_137 - .L_136)
	.align		4
.L_136:
        /*0244*/ 	.word	index@(_ZN7cutlass13device_kernelIN5flash11enable_sm90INS1_16FlashAttnFwdSm90INS1_25CollectiveMainloopFwdSm90ILi2EN4cute5tupleIJNS5_1CILi1EEES8_S8_EEENS6_IJNS7_ILi128EEESA_SA_EEELi128ENS_6half_tEfNS_4arch4Sm90ELb0ELb0ELb0ELb1ELb1ELb1ELb0ELb1ELb1ELb1ELb1ELb0EEENS1_21CollectiveEpilogueFwdISB_S9_SC_SE_Li256ELb1ELb1ELb1ELb0EEENS1_36VarlenDynamicPersistentTileSchedulerILi128ELi128ELi256ELi128ELb1ELb1ELb1ELb0ELb1ELb1EEEEEEEEEvNT_6ParamsE)
        /*0248*/ 	.word	0x000000a8


	//----- nvinfo : EIATTR_FRAME_SIZE
	.align		4
.L_137:
        /*024c*/ 	.byte	0x04, 0x11
        /*024e*/ 	.short	(.L_139 - .L_138)
	.align		4
.L_138:
        /*0250*/ 	.word	index@(_ZN7cutlass13device_kernelIN5flash11enable_sm90INS1_16FlashAttnFwdSm90INS1_25CollectiveMainloopFwdSm90ILi2EN4cute5tupleIJNS5_1CILi1EEES8_S8_EEENS6_IJNS7_ILi128EEESA_SA_EEELi128ENS_6half_tEfNS_4arch4Sm90ELb0ELb0ELb0ELb1ELb1ELb1ELb0ELb1ELb1ELb1ELb1ELb0EEENS1_21CollectiveEpilogueFwdISB_S9_SC_SE_Li256ELb1ELb1ELb1ELb0EEENS1_36VarlenDynamicPersistentTileSchedulerILi128ELi128ELi256ELi128ELb1ELb1ELb1ELb0ELb1ELb1EEEEEEEEEvNT_6ParamsE)
        /*0254*/ 	.word	0x00000028


	//----- nvinfo : EIATTR_REGCOUNT
	.align		4
.L_139:
        /*0258*/ 	.byte	0x04, 0x2f
        /*025a*/ 	.short	(.L_141 - .L_140)
	.align		4
.L_140:
        /*025c*/ 	.word	index@(_ZN7cutlass13device_kernelIN5flash11enable_sm90INS1_16FlashAttnFwdSm90INS1_25CollectiveMainloopFwdSm90ILi2EN4cute5tupleIJNS5_1CILi1EEES8_S8_EEENS6_IJNS7_ILi128EEESA_SA_EEELi128ENS_6half_tEfNS_4arch4Sm90ELb0ELb0ELb0ELb1ELb1ELb0ELb0ELb1ELb1ELb1ELb1ELb0EEENS1_21CollectiveEpilogueFwdISB_S9_SC_SE_Li256ELb1ELb1ELb1ELb0EEENS1_36VarlenDynamicPersistentTileSchedulerILi128ELi128ELi256ELi128ELb1ELb1ELb1ELb0ELb1ELb1EEEEEEEEEvNT_6ParamsE)
        /*0260*/ 	.word	0x000000a8


	//----- nvinfo : EIATTR_FRAME_SIZE
	.align		4
.L_141:
        /*0264*/ 	.byte	0x04, 0x11
        /*0266*/ 	.short	(.L_143 - .L_142)
	.align		4
.L_142:
        /*0268*/ 	.word	index@(_ZN7cutlass13device_kernelIN5flash11enable_sm90INS1_16FlashAttnFwdSm90INS1_25CollectiveMainloopFwdSm90ILi2EN4cute5tupleIJNS5_1CILi1EEES8_S8_EEENS6_IJNS7_ILi128EEESA_SA_EEELi128ENS_6half_tEfNS_4arch4Sm90ELb0ELb0ELb0ELb1ELb1ELb0ELb0ELb1ELb1ELb1ELb1ELb0EEENS1_21CollectiveEpilogueFwdISB_S9_SC_SE_Li256ELb1ELb1ELb1ELb0EEENS1_36VarlenDynamicPersistentTileSchedulerILi128ELi128ELi256ELi128ELb1ELb1ELb1ELb0ELb1ELb1EEEEEEEEEvNT_6ParamsE)
        /*026c*/ 	.word	0x00000028


	//----- nvinfo : EIATTR_REGCOUNT
	.align		4
.L_143:
        /*0270*/ 	.byte	0x04, 0x2f
        /*0272*/ 	.short	(.L_145 - .L_144)
	.align		4
.L_144:
        /*0274*/ 	.word	index@(_ZN7cutlass13device_kernelIN5flash11enable_sm90INS1_16FlashAttnFwdSm90INS1_25CollectiveMainloopFwdSm90ILi2EN4cute5tupleIJNS5_1CILi1EEES8_S8_EEENS6_IJNS7_ILi128EEESA_SA_EEELi128ENS_6half_tEfNS_4arch4Sm90ELb0ELb0ELb0ELb0ELb1ELb0ELb0ELb1ELb1ELb1ELb1ELb0EEENS1_21CollectiveEpilogueFwdISB_S9_SC_SE_Li256ELb0ELb1ELb1ELb0EEENS1_19SingleTileSchedulerILb0ELb1ELb1ELi128EEEEEEEEEvNT_6ParamsE)
        /*0278*/ 	.word	0x000000a8


	//----- nvinfo : EIATTR_FRAME_SIZE
	.align		4
.L_145:
        /*027c*/ 	.byte	0x04, 0x11
        /*027e*/ 	.short	(.L_147 - .L_146)
	.align		4
.L_146:
        /*0280*/ 	.word	index@(_ZN7cutlass13device_kernelIN5flash11enable_sm90INS1_16FlashAttnFwdSm90INS1_25CollectiveMainloopFwdSm90ILi2EN4cute5tupleIJNS5_1CILi1EEES8_S8_EEENS6_IJNS7_ILi128EEESA_SA_EEELi128ENS_6half_tEfNS_4arch4Sm90ELb0ELb0ELb0ELb0ELb1ELb0ELb0ELb1ELb1ELb1ELb1ELb0EEENS1_21CollectiveEpilogueFwdISB_S9_SC_SE_Li256ELb0ELb1ELb1ELb0EEENS1_19SingleTileSchedulerILb0ELb1ELb1ELi128EEEEEEEEEvNT_6ParamsE)
        /*0284*/ 	.word	0x00000000


	//----- nvinfo : EIATTR_REGCOUNT
	.align		4
.L_147:
        /*0288*/ 	.byte	0x04, 0x2f
        /*028a*/ 	.short	(.L_149 - .L_148)
	.align		4
.L_148:
        /*028c*/ 	.word	index@(_ZN7cutlass13device_kernelIN5flash11enable_sm90INS1_16FlashAttnFwdSm90INS1_25CollectiveMainloopFwdSm90ILi2EN4cute5tupleIJNS5_1CILi1EEES8_S8_EEENS6_IJNS7_ILi128EEENS7_ILi96EEENS7_ILi192EEEEEELi192ENS_6half_tEfNS_4arch4Sm90ELb1ELb0ELb0ELb1ELb1ELb1ELb0ELb1ELb1ELb1ELb1ELb0EEENS1_21CollectiveEpilogueFwdINS6_IJSA_SC_SB_EEES9_SE_SG_Li256ELb1ELb1ELb1ELb0EEENS1_36VarlenDynamicPersistentTileSchedulerILi128ELi96ELi256ELi128ELb1ELb1ELb1ELb1ELb1ELb1EEEEEEEEEvNT_6ParamsE)
        /*0290*/ 	.word	0x000000a8


	//----- nvinfo : EIATTR_FRAME_SIZE
	.align		4
.L_149:
        /*0294*/ 	.byte	0x04, 0x11
        /*0296*/ 	.short	(.L_151 - .L_150)
	.align		4
.L_150:
        /*0298*/ 	.word	index@(_ZN7cutlass13device_kernelIN5flash11enable_sm90INS1_16FlashAttnFwdSm90INS1_25CollectiveMainloopFwdSm90ILi2EN4cute5tupleIJNS5_1CILi1EEES8_S8_EEENS6_IJNS7_ILi128EEENS7_ILi96EEENS7_ILi192EEEEEELi192ENS_6half_tEfNS_4arch4Sm90ELb1ELb0ELb0ELb1ELb1ELb1ELb0ELb1ELb1ELb1ELb1ELb0EEENS1_21CollectiveEpilogueFwdINS6_IJSA_SC_SB_EEES9_SE_SG_Li256ELb1ELb1ELb1ELb0EEENS1_36VarlenDynamicPersistentTileSchedulerILi128ELi96ELi256ELi128ELb1ELb1ELb1ELb1ELb1ELb1EEEEEEEEEvNT_6ParamsE)
        /*029c*/ 	.word	0x00000060


	//----- nvinfo : EIATTR_REGCOUNT
	.align		4
.L_151:
        /*02a0*/ 	.byte	0x04, 0x2f
        /*02a2*/ 	.short	(.L_153 - .L_152)
	.align		4
.L_152:
        /*02a4*/ 	.word	index@(_ZN7cutlass13device_kernelIN5flash11enable_sm90INS1_16FlashAttnFwdSm90INS1_25CollectiveMainloopFwdSm90ILi2EN4cute5tupleIJNS5_1CILi1EEES8_S8_EEENS6_IJNS7_ILi128EEENS7_ILi96EEENS7_ILi192EEEEEELi192ENS_6half_tEfNS_4arch4Sm90ELb1ELb0ELb0ELb1ELb1ELb0ELb0ELb1ELb1ELb1ELb1ELb0EEENS1_21CollectiveEpilogueFwdINS6_IJSA_SC_SB_EEES9_SE_SG_Li256ELb1ELb1ELb1ELb0EEENS1_36VarlenDynamicPersistentTileSchedulerILi128ELi96ELi256ELi128ELb1ELb1ELb1ELb1ELb1ELb1EEEEEEEEEvNT_6ParamsE)
        /*02a8*/ 	.word	0x000000a8


	//----- nvinfo : EIATTR_FRAME_SIZE
	.align		4
.L_153:
        /*02ac*/ 	.byte	0x04, 0x11
        /*02ae*/ 	.short	(.L_155 - .L_154)
	.align		4
.L_154:
        /*02b0*/ 	.word	index@(_ZN7cutlass13device_kernelIN5flash11enable_sm90INS1_16FlashAttnFwdSm90INS1_25CollectiveMainloopFwdSm90ILi2EN4cute5tupleIJNS5_1CILi1EEES8_S8_EEENS6_IJNS7_ILi128EEENS7_ILi96EEENS7_ILi192EEEEEELi192ENS_6half_tEfNS_4arch4Sm90ELb1ELb0ELb0ELb1ELb1ELb0ELb0ELb1ELb1ELb1ELb1ELb0EEENS1_21CollectiveEpilogueFwdINS6_IJSA_SC_SB_EEES9_SE_SG_Li256ELb1ELb1ELb1ELb0EEENS1_36VarlenDynamicPersistentTileSchedulerILi128ELi96ELi256ELi128ELb1ELb1ELb1ELb1ELb1ELb1EEEEEEEEEvNT_6ParamsE)
        /*02b4*/ 	.word	0x00000030


	//----- nvinfo : EIATTR_REGCOUNT
	.align		4
.L_155:
        /*02b8*/ 	.byte	0x04, 0x2f
        /*02ba*/ 	.short	(.L_157 - .L_156)
	.align		4
.L_156:
        /*02bc*/ 	.word	index@(_ZN7cutlass13device_kernelIN5flash11enable_sm90INS1_16FlashAttnFwdSm90INS1_25CollectiveMainloopFwdSm90ILi2EN4cute5tupleIJNS5_1CILi1EEES8_S8_EEENS6_IJNS7_ILi128EEENS7_ILi96EEENS7_ILi192EEEEEELi192ENS_6half_tEfNS_4arch4Sm90ELb1ELb0ELb0ELb0ELb1ELb0ELb0ELb1ELb1ELb1ELb1ELb0EEENS1_21CollectiveEpilogueFwdINS6_IJSA_SC_SB_EEES9_SE_SG_Li256ELb0ELb1ELb1ELb0EEENS1_19SingleTileSchedulerILb0ELb1ELb1ELi128EEEEEEEEEvNT_6ParamsE)
        /*02c0*/ 	.word	0x000000a8


	//----- nvinfo : EIATTR_FRAME_SIZE
	.align		4
.L_157:
        /*02c4*/ 	.byte	0x04, 0x11
        /*02c6*/ 	.short	(.L_159 - .L_158)
	.align		4
.L_158:
        /*02c8*/ 	.word	index@(_ZN7cutlass13device_kernelIN5flash11enable_sm90INS1_16FlashAttnFwdSm90INS1_25CollectiveMainloopFwdSm90ILi2EN4cute5tupleIJNS5_1CILi1EEES8_S8_EEENS6_IJNS7_ILi128EEENS7_ILi96EEENS7_ILi192EEEEEELi192ENS_6half_tEfNS_4arch4Sm90ELb1ELb0ELb0ELb0ELb1ELb0ELb0ELb1ELb1ELb1ELb1ELb0EEENS1_21CollectiveEpilogueFwdINS6_IJSA_SC_SB_EEES9_SE_SG_Li256ELb0ELb1ELb1ELb0EEENS1_19SingleTileSchedulerILb0ELb1ELb1ELi128EEEEEEEEEvNT_6ParamsE)
        /*02cc*/ 	.word	0x00000008


	//----- nvinfo : EIATTR_REGCOUNT
	.align		4
.L_159:
        /*02d0*/ 	.byte	0x04, 0x2f
        /*02d2*/ 	.short	(.L_161 - .L_160)
	.align		4
.L_160:
        /*02d4*/ 	.word	index@(_ZN7cutlass13device_kernelIN5flash11enable_sm90INS1_16FlashAttnFwdSm90INS1_25CollectiveMainloopFwdSm90ILi2EN4cute5tupleIJNS5_1CILi1EEES8_S8_EEENS6_IJNS7_ILi128EEENS7_ILi96EEENS7_ILi192EEEEEELi192ENS_6half_tEfNS_4arch4Sm90ELb0ELb1ELb0ELb1ELb1ELb1ELb0ELb1ELb1ELb1ELb1ELb0EEENS1_21CollectiveEpilogueFwdINS6_IJSA_SC_SB_EEES9_SE_SG_Li256ELb1ELb1ELb1ELb0EEENS1_36VarlenDynamicPersistentTileSchedulerILi128ELi96ELi256ELi128ELb1ELb1ELb1ELb1ELb0ELb1EEEEEEEEEvNT_6ParamsE)
        /*02d8*/ 	.word	0x000000a8


	//----- nvinfo : EIATTR_FRAME_SIZE
	.align		4
.L_161:
        /*02dc*/ 	.byte	0x04, 0x11
        /*02de*/ 	.short	(.L_163 - .L_162)
	.align		4
.L_162:
        /*02e0*/ 	.word	index@(_ZN7cutlass13device_kernelIN5flash11enable_sm90INS1_16FlashAttnFwdSm90INS1_25CollectiveMainloopFwdSm90ILi2EN4cute5tupleIJNS5_1CILi1EEES8_S8_EEENS6_IJNS7_ILi128EEENS7_ILi96EEENS7_ILi192EEEEEELi192ENS_6half_tEfNS_4arch4Sm90ELb0ELb1ELb0ELb1ELb1ELb1ELb0ELb1ELb1ELb1ELb1ELb0EEENS1_21CollectiveEpilogueFwdINS6_IJSA_SC_SB_EEES9_SE_SG_Li256ELb1ELb1ELb1ELb0EEENS1_36VarlenDynamicPersistentTileSchedulerILi128ELi96ELi256ELi128ELb1ELb1ELb1ELb1ELb0ELb1EEEEEEEEEvNT_6ParamsE)
        /*02e4*/ 	.word	0x00000070


	//----- nvinfo : EIATTR_REGCOUNT
	.align		4
.L_163:
        /*02e8*/ 	.byte	0x04, 0x2f
        /*02ea*/ 	.short	(.L_165 - .L_164)
	.align		4
.L_164:
        /*02ec*/ 	.word	index@(_ZN7cutlass13device_kernelIN5flash11enable_sm90INS1_16FlashAttnFwdSm90INS1_25CollectiveMainloopFwdSm90ILi2EN4cute5tupleIJNS5_1CILi1EEES8_S8_EEENS6_IJNS7_ILi128EEENS7_ILi96EEENS7_ILi192EEEEEELi192ENS_6half_tEfNS_4arch4Sm90ELb0ELb1ELb0ELb1ELb1ELb0ELb0ELb1ELb1ELb1ELb1ELb0EEENS1_21CollectiveEpilogueFwdINS6_IJSA_SC_SB_EEES9_SE_SG_Li256ELb1ELb1ELb1ELb0EEENS1_36VarlenDynamicPersistentTileSchedulerILi128ELi96ELi256ELi128ELb1ELb1ELb1ELb1ELb0ELb1EEEEEEEEEvNT_6ParamsE)
        /*02f0*/ 	.word	0x000000a8


	//----- nvinfo : EIATTR_FRAME_SIZE
	.align		4
.L_165:
        /*02f4*/ 	.byte	0x04, 0x11
        /*02f6*/ 	.short	(.L_167 - .L_166)
	.align		4
.L_166:
        /*02f8*/ 	.word	index@(_ZN7cutlass13device_kernelIN5flash11enable_sm90INS1_16FlashAttnFwdSm90INS1_25CollectiveMainloopFwdSm90ILi2EN4cute5tupleIJNS5_1CILi1EEES8_S8_EEENS6_IJNS7_ILi128EEENS7_ILi96EEENS7_ILi192EEEEEELi192ENS_6half_tEfNS_4arch4Sm90ELb0ELb1ELb0ELb1ELb1ELb0ELb0ELb1ELb1ELb1ELb1ELb0EEENS1_21CollectiveEpilogueFwdINS6_IJSA_SC_SB_EEES9_SE_SG_Li256ELb1ELb1ELb1ELb0EEENS1_36VarlenDynamicPersistentTileSchedulerILi128ELi96ELi256ELi128ELb1ELb1ELb1ELb1ELb0ELb1EEEEEEEEEvNT_6ParamsE)
        /*02fc*/ 	.word	0x00000028


	//----- nvinfo : EIATTR_REGCOUNT
	.align		4
.L_167:
        /*0300*/ 	.byte	0x04, 0x2f
        /*0302*/ 	.short	(.L_169 - .L_168)
	.align		4
.L_168:
        /*0304*/ 	.word	index@(_ZN7cutlass13device_kernelIN5flash11enable_sm90INS1_16FlashAttnFwdSm90INS1_25CollectiveMainloopFwdSm90ILi2EN4cute5tupleIJNS5_1CILi1EEES8_S8_EEENS6_IJNS7_ILi128EEENS7_ILi96EEENS7_ILi192EEEEEELi192ENS_6half_tEfNS_4arch4Sm90ELb0ELb1ELb0ELb0ELb1ELb0ELb0ELb1ELb1ELb1ELb1ELb0EEENS1_21CollectiveEpilogueFwdINS6_IJSA_SC_SB_EEES9_SE_SG_Li256ELb0ELb1ELb1ELb0EEENS1_19SingleTileSchedulerILb0ELb1ELb1ELi128EEEEEEEEEvNT_6ParamsE)
        /*0308*/ 	.word	0x000000a8


	//----- nvinfo : EIATTR_FRAME_SIZE
	.align		4
.L_169:
        /*030c*/ 	.byte	0x04, 0x11
        /*030e*/ 	.short	(.L_171 - .L_170)
	.align		4
.L_170:
        /*0310*/ 	.word	index@(_ZN7cutlass13device_kernelIN5flash11enable_sm90INS1_16FlashAttnFwdSm90INS1_25CollectiveMainloopFwdSm90ILi2EN4cute5tupleIJNS5_1CILi1EEES8_S8_EEENS6_IJNS7_ILi128EEENS7_ILi96EEENS7_ILi192EEEEEELi192ENS_6half_tEfNS_4arch4Sm90ELb0ELb1ELb0ELb0ELb1ELb0ELb0ELb1ELb1ELb1ELb1ELb0EEENS1_21CollectiveEpilogueFwdINS6_IJSA_SC_SB_EEES9_SE_SG_Li256ELb0ELb1ELb1ELb0EEENS1_19SingleTileSchedulerILb0ELb1ELb1ELi128EEEEEEEEEvNT_6ParamsE)
        /*0314*/ 	.word	0x00000008


	//----- nvinfo : EIATTR_REGCOUNT
	.align		4
.L_171:
        /*0318*/ 	.byte	0x04, 0x2f
        /*031a*/ 	.short	(.L_173 - .L_172)
	.align		4
.L_172:
        /*031c*/ 	.word	index@(_ZN7cutlass13device_kernelIN5flash11enable_sm90INS1_16FlashAttnFwdSm90INS1_25CollectiveMainloopFwdSm90ILi2EN4cute5tupleIJNS5_1CILi1EEES8_S8_EEENS6_IJNS7_ILi128EEENS7_ILi96EEENS7_ILi192EEEEEELi192ENS_6half_tEfNS_4arch4Sm90ELb0ELb0ELb0ELb1ELb1ELb1ELb0ELb1ELb1ELb1ELb1ELb0EEENS1_21CollectiveEpilogueFwdINS6_IJSA_SC_SB_EEES9_SE_SG_Li256ELb1ELb1ELb1ELb0EEENS1_36VarlenDynamicPersistentTileSchedulerILi128ELi96ELi256ELi128ELb1ELb1ELb1ELb0ELb1ELb1EEEEEEEEEvNT_6ParamsE)
        /*0320*/ 	.word	0x000000a8


	//----- nvinfo : EIATTR_FRAME_SIZE
	.align		4
.L_173:
        /*0324*/ 	.byte	0x04, 0x11
        /*0326*/ 	.short	(.L_175 - .L_174)
	.align		4
.L_174:
        /*0328*/ 	.word	index@(_ZN7cutlass13device_kernelIN5flash11enable_sm90INS1_16FlashAttnFwdSm90INS1_25CollectiveMainloopFwdSm90ILi2EN4cute5tupleIJNS5_1CILi1EEES8_S8_EEENS6_IJNS7_ILi128EEENS7_ILi96EEENS7_ILi192EEEEEELi192ENS_6half_tEfNS_4arch4Sm90ELb0ELb0ELb0ELb1ELb1ELb1ELb0ELb1ELb1ELb1ELb1ELb0EEENS1_21CollectiveEpilogueFwdINS6_IJSA_SC_SB_EEES9_SE_SG_Li256ELb1ELb1ELb1ELb0EEENS1_36VarlenDynamicPersistentTileSchedulerILi128ELi96ELi256ELi128ELb1ELb1ELb1ELb0ELb1ELb1EEEEEEEEEvNT_6ParamsE)
        /*032c*/ 	.word	0x00000130


	//----- nvinfo : EIATTR_REGCOUNT
	.align		4
.L_175:
        /*0330*/ 	.byte	0x04, 0x2f
        /*0332*/ 	.short	(.L_177 - .L_176)
	.align		4
.L_176:
        /*0334*/ 	.word	index@(_ZN7cutlass13device_kernelIN5flash11enable_sm90INS1_16FlashAttnFwdSm90INS1_25CollectiveMainloopFwdSm90ILi2EN4cute5tupleIJNS5_1CILi1EEES8_S8_EEENS6_IJNS7_ILi128EEENS7_ILi96EEENS7_ILi192EEEEEELi192ENS_6half_tEfNS_4arch4Sm90ELb0ELb0ELb0ELb1ELb1ELb0ELb0ELb1ELb1ELb1ELb1ELb0EEENS1_21CollectiveEpilogueFwdINS6_IJSA_SC_SB_EEES9_SE_SG_Li256ELb1ELb1ELb1ELb0EEENS1_36VarlenDynamicPersistentTileSchedulerILi128ELi96ELi256ELi128ELb1ELb1ELb1ELb0ELb1ELb1EEEEEEEEEvNT_6ParamsE)
        /*0338*/ 	.word	0x000000a8


	//----- nvinfo : EIATTR_FRAME_SIZE
	.align		4
.L_177:
        /*033c*/ 	.byte	0x04, 0x11
        /*033e*/ 	.short	(.L_179 - .L_178)
	.align		4
.L_178:
        /*0340*/ 	.word	index@(_ZN7cutlass13device_kernelIN5flash11enable_sm90INS1_16FlashAttnFwdSm90INS1_25CollectiveMainloopFwdSm90ILi2EN4cute5tupleIJNS5_1CILi1EEES8_S8_EEENS6_IJNS7_ILi128EEENS7_ILi96EEENS7_ILi192EEEEEELi192ENS_6half_tEfNS_4arch4Sm90ELb0ELb0ELb0ELb1ELb1ELb0ELb0ELb1ELb1ELb1ELb1ELb0EEENS1_21CollectiveEpilogueFwdINS6_IJSA_SC_SB_EEES9_SE_SG_Li256ELb1ELb1ELb1ELb0EEENS1_36VarlenDynamicPersistentTileSchedulerILi128ELi96ELi256ELi128ELb1ELb1ELb1ELb0ELb1ELb1EEEEEEEEEvNT_6ParamsE)
        /*0344*/ 	.word	0x00000030


	//----- nvinfo : EIATTR_REGCOUNT
	.align		4
.L_179:
        /*0348*/ 	.byte	0x04, 0x2f
        /*034a*/ 	.short	(.L_181 - .L_180)
	.align		4
.L_180:
        /*034c*/ 	.word	index@(_ZN7cutlass13device_kernelIN5flash11enable_sm90INS1_16FlashAttnFwdSm90INS1_25CollectiveMainloopFwdSm90ILi2EN4cute5tupleIJNS5_1CILi1EEES8_S8_EEENS6_IJNS7_ILi128EEENS7_ILi96EEENS7_ILi192EEEEEELi192ENS_6half_tEfNS_4arch4Sm90ELb0ELb0ELb0ELb0ELb1ELb0ELb0ELb1ELb1ELb1ELb1ELb0EEENS1_21CollectiveEpilogueFwdINS6_IJSA_SC_SB_EEES9_SE_SG_Li256ELb0ELb1ELb1ELb0EEENS1_19SingleTileSchedulerILb0ELb1ELb1ELi128EEEEEEEEEvNT_6ParamsE)
        /*0350*/ 	.word	0x000000a8


	//----- nvinfo : EIATTR_FRAME_SIZE
	.align		4
.L_181:
        /*0354*/ 	.byte	0x04, 0x11
        /*0356*/ 	.short	(.L_183 - .L_182)
	.align		4
.L_182:
        /*0358*/ 	.word	index@(_ZN7cutlass13device_kernelIN5flash11enable_sm90INS1_16FlashAttnFwdSm90INS1_25CollectiveMainloopFwdSm90ILi2EN4cute5tupleIJNS5_1CILi1EEES8_S8_EEENS6_IJNS7_ILi128EEENS7_ILi96EEENS7_ILi192EEEEEELi192ENS_6half_tEfNS_4arch4Sm90ELb0ELb0ELb0ELb0ELb1ELb0ELb0ELb1ELb1ELb1ELb1ELb0EEENS1_21CollectiveEpilogueFwdINS6_IJSA_SC_SB_EEES9_SE_SG_Li256ELb0ELb1ELb1ELb0EEENS1_19SingleTileSchedulerILb0ELb1ELb1ELi128EEEEEEEEEvNT_6ParamsE)
        /*035c*/ 	.word	0x00000008


	//----- nvinfo : EIATTR_REGCOUNT
	.align		4
.L_183:
        /*0360*/ 	.byte	0x04, 0x2f
        /*0362*/ 	.short	(.L_185 - .L_184)
	.align		4
.L_184:
        /*0364*/ 	.word	index@(_ZN7cutlass13device_kernelIN5flash11enable_sm90INS1_16FlashAttnFwdSm90INS1_25CollectiveMainloopFwdSm90ILi2EN4cute5tupleIJNS5_1CILi1EEES8_S8_EEENS6_IJNS7_ILi128EEENS7_ILi80EEENS7_ILi256EEEEEELi256ENS_6half_tEfNS_4arch4Sm90ELb1ELb0ELb0ELb1ELb1ELb1ELb0ELb1ELb1ELb1ELb1ELb0EEENS1_21CollectiveEpilogueFwdINS6_IJSA_SC_SB_EEES9_SE_SG_Li256ELb1ELb1ELb1ELb0EEENS1_36VarlenDynamicPersistentTileSchedulerILi128ELi80ELi256ELi128ELb1ELb1ELb1ELb1ELb1ELb1EEEEEEEEEvNT_6ParamsE)
        /*0368*/ 	.word	0x000000a8


	//----- nvinfo : EIATTR_FRAME_SIZE
	.align		4
.L_185:
        /*036c*/ 	.byte	0x04, 0x11
        /*036e*/ 	.short	(.L_187 - .L_186)
	.align		4
.L_186:
        /*0370*/ 	.word	index@(_ZN7cutlass13device_kernelIN5flash11enable_sm90INS1_16FlashAttnFwdSm90INS1_25CollectiveMainloopFwdSm90ILi2EN4cute5tupleIJNS5_1CILi1EEES8_S8_EEENS6_IJNS7_ILi128EEENS7_ILi80EEENS7_ILi256EEEEEELi256ENS_6half_tEfNS_4arch4Sm90ELb1ELb0ELb0ELb1ELb1ELb1ELb0ELb1ELb1ELb1ELb1ELb0EEENS1_21CollectiveEpilogueFwdINS6_IJSA_SC_SB_EEES9_SE_SG_Li256ELb1ELb1ELb1ELb0EEENS1_36VarlenDynamicPersistentTileSchedulerILi128ELi80ELi256ELi128ELb1ELb1ELb1ELb1ELb1ELb1EEEEEEEEEvNT_6ParamsE)
        /*0374*/ 	.word	0x000001c8


	//----- nvinfo : EIATTR_REGCOUNT
	.align		4
.L_187:
        /*0378*/ 	.byte	0x04, 0x2f
        /*037a*/ 	.short	(.L_189 - .L_188)
	.align		4
.L_188:
        /*037c*/ 	.word	index@(_ZN7cutlass13device_kernelIN5flash11enable_sm90INS1_16FlashAttnFwdSm90INS1_25CollectiveMainloopFwdSm90ILi2EN4cute5tupleIJNS5_1CILi1EEES8_S8_EEENS6_IJNS7_ILi128EEENS7_ILi80EEENS7_ILi256EEEEEELi256ENS_6half_tEfNS_4arch4Sm90ELb1ELb0ELb0ELb1ELb1ELb0ELb0ELb1ELb1ELb1ELb1ELb0EEENS1_21CollectiveEpilogueFwdINS6_IJSA_SC_SB_EEES9_SE_SG_Li256ELb1ELb1ELb1ELb0EEENS1_36VarlenDynamicPersistentTileSchedulerILi128ELi80ELi256ELi128ELb1ELb1ELb1ELb1ELb1ELb1EEEEEEEEEvNT_6ParamsE)
        /*0380*/ 	.word	0x000000a8


	//----- nvinfo : EIATTR_FRAME_SIZE
	.align		4
.L_189:
        /*0384*/ 	.byte	0x04, 0x11
        /*0386*/ 	.short	(.L_191 - .L_190)
	.align		4
.L_190:
        /*0388*/ 	.word	index@(_ZN7cutlass13device_kernelIN5flash11enable_sm90INS1_16FlashAttnFwdSm90INS1_25CollectiveMainloopFwdSm90ILi2EN4cute5tupleIJNS5_1CILi1EEES8_S8_EEENS6_IJNS7_ILi128EEENS7_ILi80EEENS7_ILi256EEEEEELi256ENS_6half_tEfNS_4arch4Sm90ELb1ELb0ELb0ELb1ELb1ELb0ELb0ELb1ELb1ELb1ELb1ELb0EEENS1_21CollectiveEpilogueFwdINS6_IJSA_SC_SB_EEES9_SE_SG_Li256ELb1ELb1ELb1ELb0EEENS1_36VarlenDynamicPersistentTileSchedulerILi128ELi80ELi256ELi128ELb1ELb1ELb1ELb1ELb1ELb1EEEEEEEEEvNT_6ParamsE)
        /*038c*/ 	.word	0x00000050


	//----- nvinfo : EIATTR_REGCOUNT
	.align		4
.L_191:
        /*0390*/ 	.byte	0x04, 0x2f
        /*0392*/ 	.short	(.L_193 - .L_192)
	.align		4
.L_192:
        /*0394*/ 	.word	index@(_ZN7cutlass13device_kernelIN5flash11enable_sm90INS1_16FlashAttnFwdSm90INS1_25CollectiveMainloopFwdSm90ILi2EN4cute5tupleIJNS5_1CILi1EEES8_S8_EEENS6_IJNS7_ILi128EEENS7_ILi80EEENS7_ILi256EEEEEELi256ENS_6half_tEfNS_4arch4Sm90ELb1ELb0ELb0ELb0ELb1ELb0ELb0ELb1ELb1ELb1ELb1ELb0EEENS1_21CollectiveEpilogueFwdINS6_IJSA_SC_SB_EEES9_SE_SG_Li256ELb0ELb1ELb1ELb0EEENS1_19SingleTileSchedulerILb0ELb1ELb1ELi128EEEEEEEEEvNT_6ParamsE)
        /*0398*/ 	.word	0x000000a8


	//----- nvinfo : EIATTR_FRAME_SIZE
	.align		4
.L_193:
        /*039c*/ 	.byte	0x04, 0x11
        /*039e*/ 	.short	(.L_195 - .L_194)
	.align		4
.L_194:
        /*03a0*/ 	.word	index@(_ZN7cutlass13device_kernelIN5flash11enable_sm90INS1_16FlashAttnFwdSm90INS1_25CollectiveMainloopFwdSm90ILi2EN4cute5tupleIJNS5_1CILi1EEES8_S8_EEENS6_IJNS7_ILi128EEENS7_ILi80EEENS7_ILi256EEEEEELi256ENS_6half_tEfNS_4arch4Sm90ELb1ELb0ELb0ELb0ELb1ELb0ELb0ELb1ELb1ELb1ELb1ELb0EEENS1_21CollectiveEpilogueFwdINS6_IJSA_SC_SB_EEES9_SE_SG_Li256ELb0ELb1ELb1ELb0EEENS1_19SingleTileSchedulerILb0ELb1ELb1ELi128EEEEEEEEEvNT_6ParamsE)
        /*03a4*/ 	.word	0x00000008


	//----- nvinfo : EIATTR_REGCOUNT
	.align		4
.L_195:
        /*03a8*/ 	.byte	0x04, 0x2f
        /*03aa*/ 	.short	(.L_197 - .L_196)
	.align		4
.L_196:
        /*03ac*/ 	.word	index@(_ZN7cutlass13device_kernelIN5flash11enable_sm90INS1_16FlashAttnFwdSm90INS1_25CollectiveMainloopFwdSm90ILi2EN4cute5tupleIJNS5_1CILi1EEES8_S8_EEENS6_IJNS7_ILi128EEENS7_ILi64EEENS7_ILi256EEEEEELi256ENS_6half_tEfNS_4arch4Sm90ELb0ELb1ELb0ELb1ELb1ELb1ELb0ELb1ELb1ELb1ELb1ELb0EEENS1_21CollectiveEpilogueFwdINS6_IJSA_SC_SB_EEES9_SE_SG_Li256ELb1ELb1ELb1ELb0EEENS1_36VarlenDynamicPersistentTileSchedulerILi128ELi64ELi256ELi128ELb1ELb1ELb1ELb1ELb0ELb1EEEEEEEEEvNT_6ParamsE)
        /*03b0*/ 	.word	0x000000a8


	//----- nvinfo : EIATTR_FRAME_SIZE
	.align		4
.L_197:
        /*03b4*/ 	.byte	0x04, 0x11
        /*03b6*/ 	.short	(.L_199 - .L_198)
	.align		4
.L_198:
        /*03b8*/ 	.word	index@(_ZN7cutlass13device_kernelIN5flash11enable_sm90INS1_16FlashAttnFwdSm90INS1_25CollectiveMainloopFwdSm90ILi2EN4cute5tupleIJNS5_1CILi1EEES8_S8_EEENS6_IJNS7_ILi128EEENS7_ILi64EEENS7_ILi256EEEEEELi256ENS_6half_tEfNS_4arch4Sm90ELb0ELb1ELb0ELb1ELb1ELb1ELb0ELb1ELb1ELb1ELb1ELb0EEENS1_21CollectiveEpilogueFwdINS6_IJSA_SC_SB_EEES9_SE_SG_Li256ELb1ELb1ELb1ELb0EEENS1_36VarlenDynamicPersistentTileSchedulerILi128ELi64ELi256ELi128ELb1ELb1ELb1ELb1ELb0ELb1EEEEEEEEEvNT_6ParamsE)
        /*03bc*/ 	.word	0x00000100


	//----- nvinfo : EIATTR_REGCOUNT
	.align		4
.L_199:
        /*03c0*/ 	.byte	0x04, 0x2f
        /*03c2*/ 	.short	(.L_201 - .L_200)
	.align		4
.L_200:
        /*03c4*/ 	.word	index@(_ZN7cutlass13device_kernelIN5flash11enable_sm90INS1_16FlashAttnFwdSm90INS1_25CollectiveMainloopFwdSm90ILi2EN4cute5tupleIJNS5_1CILi1EEES8_S8_EEENS6_IJNS7_ILi128EEENS7_ILi64EEENS7_ILi256EEEEEELi256ENS_6half_tEfNS_4arch4Sm90ELb0ELb1ELb0ELb1ELb1ELb0ELb0ELb1ELb1ELb1ELb1ELb0EEENS1_21CollectiveEpilogueFwdINS6_IJSA_SC_SB_EEES9_SE_SG_Li256ELb1ELb1ELb1ELb0EEENS1_36VarlenDynamicPersistentTileSchedulerILi128ELi64ELi256ELi128ELb1ELb1ELb1ELb1ELb0ELb1EEEEEEEEEvNT_6ParamsE)
        /*03c8*/ 	.word	0x000000a8


	//----- nvinfo : EIATTR_FRAME_SIZE
	.align		4
.L_201:
        /*03cc*/ 	.byte	0x04, 0x11
        /*03ce*/ 	.short	(.L_203 - .L_202)
	.align		4
.L_202:
        /*03d0*/ 	.word	index@(_ZN7cutlass13device_kernelIN5flash11enable_sm90INS1_16FlashAttnFwdSm90INS1_25CollectiveMainloopFwdSm90ILi2EN4cute5tupleIJNS5_1CILi1EEES8_S8_EEENS6_IJNS7_ILi128EEENS7_ILi64EEENS7_ILi256EEEEEELi256ENS_6half_tEfNS_4arch4Sm90ELb0ELb1ELb0ELb1ELb1ELb0ELb0ELb1ELb1ELb1ELb1ELb0EEENS1_21CollectiveEpilogueFwdINS6_IJSA_SC_SB_EEES9_SE_SG_Li256ELb1ELb1ELb1ELb0EEENS1_36VarlenDynamicPersistentTileSchedulerILi128ELi64ELi256ELi128ELb1ELb1ELb1ELb1ELb0ELb1EEEEEEEEEvNT_6ParamsE)
        /*03d4*/ 	.word	0x00000038


	//----- nvinfo : EIATTR_REGCOUNT
	.align		4
.L_203:
        /*03d8*/ 	.byte	0x04, 0x2f
        /*03da*/ 	.short	(.L_205 - .L_204)
	.align		4
.L_204:
        /*03dc*/ 	.word	index@(_ZN7cutlass13device_kernelIN5flash11enable_sm90INS1_16FlashAttnFwdSm90INS1_25CollectiveMainloopFwdSm90ILi2EN4cute5tupleIJNS5_1CILi1EEES8_S8_EEENS6_IJNS7_ILi128EEENS7_ILi64EEENS7_ILi256EEEEEELi256ENS_6half_tEfNS_4arch4Sm90ELb0ELb1ELb0ELb0ELb1ELb0ELb0ELb1ELb1ELb1ELb1ELb0EEENS1_21CollectiveEpilogueFwdINS6_IJSA_SC_SB_EEES9_SE_SG_Li256ELb0ELb1ELb1ELb0EEENS1_19SingleTileSchedulerILb0ELb1ELb1ELi128EEEEEEEEEvNT_6ParamsE)
        /*03e0*/ 	.word	0x000000a8


	//----- nvinfo : EIATTR_FRAME_SIZE
	.align		4
.L_205:
        /*03e4*/ 	.byte	0x04, 0x11
        /*03e6*/ 	.short	(.L_207 - .L_206)
	.align		4
.L_206:
        /*03e8*/ 	.word	index@(_ZN7cutlass13device_kernelIN5flash11enable_sm90INS1_16FlashAttnFwdSm90INS1_25CollectiveMainloopFwdSm90ILi2EN4cute5tupleIJNS5_1CILi1EEES8_S8_EEENS6_IJNS7_ILi128EEENS7_ILi64EEENS7_ILi256EEEEEELi256ENS_6half_tEfNS_4arch4Sm90ELb0ELb1ELb0ELb0ELb1ELb0ELb0ELb1ELb1ELb1ELb1ELb0EEENS1_21CollectiveEpilogueFwdINS6_IJSA_SC_SB_EEES9_SE_SG_Li256ELb0ELb1ELb1ELb0EEENS1_19SingleTileSchedulerILb0ELb1ELb1ELi128EEEEEEEEEvNT_6ParamsE)
        /*03ec*/ 	.word	0x00000008


	//----- nvinfo : EIATTR_REGCOUNT
	.align		4
.L_207:
        /*03f0*/ 	.byte	0x04, 0x2f
        /*03f2*/ 	.short	(.L_209 - .L_208)
	.align		4
.L_208:
        /*03f4*/ 	.word	index@(_ZN7cutlass13device_kernelIN5flash11enable_sm90INS1_16FlashAttnFwdSm90INS1_25CollectiveMainloopFwdSm90ILi2EN4cute5tupleIJNS5_1CILi1EEES8_S8_EEENS6_IJNS7_ILi128EEENS7_ILi80EEENS7_ILi256EEEEEELi256ENS_6half_tEfNS_4arch4Sm90ELb0ELb0ELb0ELb1ELb1ELb1ELb0ELb1ELb1ELb1ELb1ELb0EEENS1_21CollectiveEpilogueFwdINS6_IJSA_SC_SB_EEES9_SE_SG_Li256ELb1ELb1ELb1ELb0EEENS1_36VarlenDynamicPersistentTileSchedulerILi128ELi80ELi256ELi128ELb1ELb1ELb1ELb0ELb1ELb1EEEEEEEEEvNT_6ParamsE)
        /*03f8*/ 	.word	0x000000a8


	//----- nvinfo : EIATTR_FRAME_SIZE
	.align		4
.L_209:
        /*03fc*/ 	.byte	0x04, 0x11
        /*03fe*/ 	.short	(.L_211 - .L_210)
	.align		4
.L_210:
        /*0400*/ 	.word	index@(_ZN7cutlass13device_kernelIN5flash11enable_sm90INS1_16FlashAttnFwdSm90INS1_25CollectiveMainloopFwdSm90ILi2EN4cute5tupleIJNS5_1CILi1EEES8_S8_EEENS6_IJNS7_ILi128EEENS7_ILi80EEENS7_ILi256EEEEEELi256ENS_6half_tEfNS_4arch4Sm90ELb0ELb0ELb0ELb1ELb1ELb1ELb0ELb1ELb1ELb1ELb1ELb0EEENS1_21CollectiveEpilogueFwdINS6_IJSA_SC_SB_EEES9_SE_SG_Li256ELb1ELb1ELb1ELb0EEENS1_36VarlenDynamicPersistentTileSchedulerILi128ELi80ELi256ELi128ELb1ELb1ELb1ELb0ELb1ELb1EEEEEEEEEvNT_6ParamsE)
        /*0404*/ 	.word	0x000001c8


	//----- nvinfo : EIATTR_REGCOUNT
	.align		4
.L_211:
        /*0408*/ 	.byte	0x04, 0x2f
        /*040a*/ 	.short	(.L_213 - .L_212)
	.align		4
.L_212:
        /*040c*/ 	.word	index@(_ZN7cutlass13device_kernelIN5flash11enable_sm90INS1_16FlashAttnFwdSm90INS1_25CollectiveMainloopFwdSm90ILi2EN4cute5tupleIJNS5_1CILi1EEES8_S8_EEENS6_IJNS7_ILi128EEENS7_ILi80EEENS7_ILi256EEEEEELi256ENS_6half_tEfNS_4arch4Sm90ELb0ELb0ELb0ELb1ELb1ELb0ELb0ELb1ELb1ELb1ELb1ELb0EEENS1_21CollectiveEpilogueFwdINS6_IJSA_SC_SB_EEES9_SE_SG_Li256ELb1ELb1ELb1ELb0EEENS1_36VarlenDynamicPersistentTileSchedulerILi128ELi80ELi256ELi128ELb1ELb1ELb1ELb0ELb1ELb1EEEEEEEEEvNT_6ParamsE)
        /*0410*/ 	.word	0x000000a8


	//----- nvinfo : EIATTR_FRAME_SIZE
	.align		4
.L_213:
        /*0414*/ 	.byte	0x04, 0x11
        /*0416*/ 	.short	(.L_215 - .L_214)
	.align		4
.L_214:
        /*0418*/ 	.word	index@(_ZN7cutlass13device_kernelIN5flash11enable_sm90INS1_16FlashAttnFwdSm90INS1_25CollectiveMainloopFwdSm90ILi2EN4cute5tupleIJNS5_1CILi1EEES8_S8_EEENS6_IJNS7_ILi128EEENS7_ILi80EEENS7_ILi256EEEEEELi256ENS_6half_tEfNS_4arch4Sm90ELb0ELb0ELb0ELb1ELb1ELb0ELb0ELb1ELb1ELb1ELb1ELb0EEENS1_21CollectiveEpilogueFwdINS6_IJSA_SC_SB_EEES9_SE_SG_Li256ELb1ELb1ELb1ELb0EEENS1_36VarlenDynamicPersistentTileSchedulerILi128ELi80ELi256ELi128ELb1ELb1ELb1ELb0ELb1ELb1EEEEEEEEEvNT_6ParamsE)
        /*041c*/ 	.word	0x00000058


	//----- nvinfo : EIATTR_REGCOUNT
	.align		4
.L_215:
        /*0420*/ 	.byte	0x04, 0x2f
        /*0422*/ 	.short	(.L_217 - .L_216)
	.align		4
.L_216:
        /*0424*/ 	.word	index@(_ZN7cutlass13device_kernelIN5flash11enable_sm90INS1_16FlashAttnFwdSm90INS1_25CollectiveMainloopFwdSm90ILi2EN4cute5tupleIJNS5_1CILi1EEES8_S8_EEENS6_IJNS7_ILi128EEENS7_ILi80EEENS7_ILi256EEEEEELi256ENS_6half_tEfNS_4arch4Sm90ELb0ELb0ELb0ELb0ELb1ELb0ELb0ELb1ELb1ELb1ELb1ELb0EEENS1_21CollectiveEpilogueFwdINS6_IJSA_SC_SB_EEES9_SE_SG_Li256ELb0ELb1ELb1ELb0EEENS1_19SingleTileSchedulerILb0ELb1ELb1ELi128EEEEEEEEEvNT_6ParamsE)
        /*0428*/ 	.word	0x000000a8


	//----- nvinfo : EIATTR_FRAME_SIZE
	.align		4
.L_217:
        /*042c*/ 	.byte	0x04, 0x11
        /*042e*/ 	.short	(.L_219 - .L_218)
	.align		4
.L_218:
        /*0430*/ 	.word	index@(_ZN7cutlass13device_kernelIN5flash11enable_sm90INS1_16FlashAttnFwdSm90INS1_25CollectiveMainloopFwdSm90ILi2EN4cute5tupleIJNS5_1CILi1EEES8_S8_EEENS6_IJNS7_ILi128EEENS7_ILi80EEENS7_ILi256EEEEEELi256ENS_6half_tEfNS_4arch4Sm90ELb0ELb0ELb0ELb0ELb1ELb0ELb0ELb1ELb1ELb1ELb1ELb0EEENS1_21CollectiveEpilogueFwdINS6_IJSA_SC_SB_EEES9_SE_SG_Li256ELb0ELb1ELb1ELb0EEENS1_19SingleTileSchedulerILb0ELb1ELb1ELi128EEEEEEEEEvNT_6ParamsE)
        /*0434*/ 	.word	0x00000008


	//----- nvinfo : EIATTR_MIN_STACK_SIZE
	.align		4
.L_219:
        /*0438*/ 	.byte	0x04, 0x12
        /*043a*/ 	.short	(.L_221 - .L_220)
	.align		4
.L_220:
        /*043c*/ 	.word	index@(_ZN7cutlass13device_kernelIN5flash11enable_sm90INS1_16FlashAttnFwdSm90INS1_25CollectiveMainloopFwdSm90ILi2EN4cute5tupleIJNS5_1CILi1EEES8_S8_EEENS6_IJNS7_ILi128EEENS7_ILi80EEENS7_ILi256EEEEEELi256ENS_6half_tEfNS_4arch4Sm90ELb0ELb0ELb0ELb0ELb1ELb0ELb0ELb1ELb1ELb1ELb1ELb0EEENS1_21CollectiveEpilogueFwdINS6_IJSA_SC_SB_EEES9_SE_SG_Li256ELb0ELb1ELb1ELb0EEENS1_19SingleTileSchedulerILb0ELb1ELb1ELi128EEEEEEEEEvNT_6ParamsE)
        /*0440*/ 	.word	0x00000008


	//----- nvinfo : EIATTR_MIN_STACK_SIZE
	.align		4
.L_221:
        /*0444*/ 	.byte	0x04, 0x12
        /*0446*/ 	.short	(.L_223 - .L_222)
	.align		4
.L_222:
        /*0448*/ 	.word	index@(_ZN7cutlass13device_kernelIN5flash11enable_sm90INS1_16FlashAttnFwdSm90INS1_25CollectiveMainloopFwdSm90ILi2EN4cute5tupleIJNS5_1CILi1EEES8_S8_EEENS6_IJNS7_ILi128EEENS7_ILi80EEENS7_ILi256EEEEEELi256ENS_6half_tEfNS_4arch4Sm90ELb0ELb0ELb0ELb1ELb1ELb0ELb0ELb1ELb1ELb1ELb1ELb0EEENS1_21CollectiveEpilogueFwdINS6_IJSA_SC_SB_EEES9_SE_SG_Li256ELb1ELb1ELb1ELb0EEENS1_36VarlenDynamicPersistentTileSchedulerILi128ELi80ELi256ELi128ELb1ELb1ELb1ELb0ELb1ELb1EEEEEEEEEvNT_6ParamsE)
        /*044c*/ 	.word	0x00000058


	//----- nvinfo : EIATTR_MIN_STACK_SIZE
	.align		4
.L_223:
        /*0450*/ 	.byte	0x04, 0x12
        /*0452*/ 	.short	(.L_225 - .L_224)
	.align		4
.L_224:
        /*0454*/ 	.word	index@(_ZN7cutlass13device_kernelIN5flash11enable_sm90INS1_16FlashAttnFwdSm90INS1_25CollectiveMainloopFwdSm90ILi2EN4cute5tupleIJNS5_1CILi1EEES8_S8_EEENS6_IJNS7_ILi128EEENS7_ILi80EEENS7_ILi256EEEEEELi256ENS_6half_tEfNS_4arch4Sm90ELb0ELb0ELb0ELb1ELb1ELb1ELb0ELb1ELb1ELb1ELb1ELb0EEENS1_21CollectiveEpilogueFwdINS6_IJSA_SC_SB_EEES9_SE_SG_Li256ELb1ELb1ELb1ELb0EEENS1_36VarlenDynamicPersistentTileSchedulerILi128ELi80ELi256ELi128ELb1ELb1ELb1ELb0ELb1ELb1EEEEEEEEEvNT_6ParamsE)
        /*0458*/ 	.word	0x000001c8


	//----- nvinfo : EIATTR_MIN_STACK_SIZE
	.align		4
.L_225:
        /*045c*/ 	.byte	0x04, 0x12
        /*045e*/ 	.short	(.L_227 - .L_226)
	.align		4
.L_226:
        /*0460*/ 	.word	index@(_ZN7cutlass13device_kernelIN5flash11enable_sm90INS1_16FlashAttnFwdSm90INS1_25CollectiveMainloopFwdSm90ILi2EN4cute5tupleIJNS5_1CILi1EEES8_S8_EEENS6_IJNS7_ILi128EEENS7_ILi64EEENS7_ILi256EEEEEELi256ENS_6half_tEfNS_4arch4Sm90ELb0ELb1ELb0ELb0ELb1ELb0ELb0ELb1ELb1ELb1ELb1ELb0EEENS1_21CollectiveEpilogueFwdINS6_IJSA_SC_SB_EEES9_SE_SG_Li256ELb0ELb1ELb1ELb0EEENS1_19SingleTileSchedulerILb0ELb1ELb1ELi128EEEEEEEEEvNT_6ParamsE)
        /*0464*/ 	.word	0x00000008


	//----- nvinfo : EIATTR_MIN_STACK_SIZE
	.align		4
.L_227:
        /*0468*/ 	.byte	0x04, 0x12
        /*046a*/ 	.short	(.L_229 - .L_228)
	.align		4
.L_228:
        /*046c*/ 	.word	index@(_ZN7cutlass13device_kernelIN5flash11enable_sm90INS1_16FlashAttnFwdSm90INS1_25CollectiveMainloopFwdSm90ILi2EN4cute5tupleIJNS5_1CILi1EEES8_S8_EEENS6_IJNS7_ILi128EEENS7_ILi64EEENS7_ILi256EEEEEELi256ENS_6half_tEfNS_4arch4Sm90ELb0ELb1ELb0ELb1ELb1ELb0ELb0ELb1ELb1ELb1ELb1ELb0EEENS1_21CollectiveEpilogueFwdINS6_IJSA_SC_SB_EEES9_SE_SG_Li256ELb1ELb1ELb1ELb0EEENS1_36VarlenDynamicPersistentTileSchedulerILi128ELi64ELi256ELi128ELb1ELb1ELb1ELb1ELb0ELb1EEEEEEEEEvNT_6ParamsE)
        /*0470*/ 	.word	0x00000038


	//----- nvinfo : EIATTR_MIN_STACK_SIZE
	.align		4
.L_229:
        /*0474*/ 	.byte	0x04, 0x12
        /*0476*/ 	.short	(.L_231 - .L_230)
	.align		4
.L_230:
        /*0478*/ 	.word	index@(_ZN7cutlass13device_kernelIN5flash11enable_sm90INS1_16FlashAttnFwdSm90INS1_25CollectiveMainloopFwdSm90ILi2EN4cute5tupleIJNS5_1CILi1EEES8_S8_EEENS6_IJNS7_ILi128EEENS7_ILi64EEENS7_ILi256EEEEEELi256ENS_6half_tEfNS_4arch4Sm90ELb0ELb1ELb0ELb1ELb1ELb1ELb0ELb1ELb1ELb1ELb1ELb0EEENS1_21CollectiveEpilogueFwdINS6_IJSA_SC_SB_EEES9_SE_SG_Li256ELb1ELb1ELb1ELb0EEENS1_36VarlenDynamicPersistentTileSchedulerILi128ELi64ELi256ELi128ELb1ELb1ELb1ELb1ELb0ELb1EEEEEEEEEvNT_6ParamsE)
        /*047c*/ 	.word	0x00000100


	//----- nvinfo : EIATTR_MIN_STACK_SIZE
	.align		4
.L_231:
        /*0480*/ 	.byte	0x04, 0x12
        /*0482*/ 	.short	(.L_233 - .L_232)
	.align		4
.L_232:
        /*0484*/ 	.word	index@(_ZN7cutlass13device_kernelIN5flash11enable_sm90INS1_16FlashAttnFwdSm90INS1_25CollectiveMainloopFwdSm90ILi2EN4cute5tupleIJNS5_1CILi1EEES8_S8_EEENS6_IJNS7_ILi128EEENS7_ILi80EEENS7_ILi256EEEEEELi256ENS_6half_tEfNS_4arch4Sm90ELb1ELb0ELb0ELb0ELb1ELb0ELb0ELb1ELb1ELb1ELb1ELb0EEENS1_21CollectiveEpilogueFwdINS6_IJSA_SC_SB_EEES9_SE_SG_Li256ELb0ELb1ELb1ELb0EEENS1_19SingleTileSchedulerILb0ELb1ELb1ELi128EEEEEEEEEvNT_6ParamsE)
        /*0488*/ 	.word	0x00000008


	//----- nvinfo : EIATTR_MIN_STACK_SIZE
	.align		4
.L_233:
        /*048c*/ 	.byte	0x04, 0x12
        /*048e*/ 	.short	(.L_235 - .L_234)
	.align		4
.L_234:
        /*0490*/ 	.word	index@(_ZN7cutlass13device_kernelIN5flash11enable_sm90INS1_16FlashAttnFwdSm90INS1_25CollectiveMainloopFwdSm90ILi2EN4cute5tupleIJNS5_1CILi1EEES8_S8_EEENS6_IJNS7_ILi128EEENS7_ILi80EEENS7_ILi256EEEEEELi256ENS_6half_tEfNS_4arch4Sm90ELb1ELb0ELb0ELb1ELb1ELb0ELb0ELb1ELb1ELb1ELb1ELb0EEENS1_21CollectiveEpilogueFwdINS6_IJSA_SC_SB_EEES9_SE_SG_Li256ELb1ELb1ELb1ELb0EEENS1_36VarlenDynamicPersistentTileSchedulerILi128ELi80ELi256ELi128ELb1ELb1ELb1ELb1ELb1ELb1EEEEEEEEEvNT_6ParamsE)
        /*0494*/ 	.word	0x00000050


	//----- nvinfo : EIATTR_MIN_STACK_SIZE
	.align		4
.L_235:
        /*0498*/ 	.byte	0x04, 0x12
        /*049a*/ 	.short	(.L_237 - .L_236)
	.align		4
.L_236:
        /*049c*/ 	.word	index@(_ZN7cutlass13device_kernelIN5flash11enable_sm90INS1_16FlashAttnFwdSm90INS1_25CollectiveMainloopFwdSm90ILi2EN4cute5tupleIJNS5_1CILi1EEES8_S8_EEENS6_IJNS7_ILi128EEENS7_ILi80EEENS7_ILi256EEEEEELi256ENS_6half_tEfNS_4arch4Sm90ELb1ELb0ELb0ELb1ELb1ELb1ELb0ELb1ELb1ELb1ELb1ELb0EEENS1_21CollectiveEpilogueFwdINS6_IJSA_SC_SB_EEES9_SE_SG_Li256ELb1ELb1ELb1ELb0EEENS1_36VarlenDynamicPersistentTileSchedulerILi128ELi80ELi256ELi128ELb1ELb1ELb1ELb1ELb1ELb1EEEEEEEEEvNT_6ParamsE)
        /*04a0*/ 	.word	0x000001c8


	//----- nvinfo : EIATTR_MIN_STACK_SIZE
	.align		4
.L_237:
        /*04a4*/ 	.byte	0x04, 0x12
        /*04a6*/ 	.short	(.L_239 - .L_238)
	.align		4
.L_238:
        /*04a8*/ 	.word	index@(_ZN7cutlass13device_kernelIN5flash11enable_sm90INS1_16FlashAttnFwdSm90INS1_25CollectiveMainloopFwdSm90ILi2EN4cute5tupleIJNS5_1CILi1EEES8_S8_EEENS6_IJNS7_ILi128EEENS7_ILi96EEENS7_ILi192EEEEEELi192ENS_6half_tEfNS_4arch4Sm90ELb0ELb0ELb0ELb0ELb1ELb0ELb0ELb1ELb1ELb1ELb1ELb0EEENS1_21CollectiveEpilogueFwdINS6_IJSA_SC_SB_EEES9_SE_SG_Li256ELb0ELb1ELb1ELb0EEENS1_19SingleTileSchedulerILb0ELb1ELb1ELi128EEEEEEEEEvNT_6ParamsE)
        /*04ac*/ 	.word	0x00000008


	//----- nvinfo : EIATTR_MIN_STACK_SIZE
	.align		4
.L_239:
        /*04b0*/ 	.byte	0x04, 0x12
        /*04b2*/ 	.short	(.L_241 - .L_240)
	.align		4
.L_240:
        /*04b4*/ 	.word	index@(_ZN7cutlass13device_kernelIN5flash11enable_sm90INS1_16FlashAttnFwdSm90INS1_25CollectiveMainloopFwdSm90ILi2EN4cute5tupleIJNS5_1CILi1EEES8_S8_EEENS6_IJNS7_ILi128EEENS7_ILi96EEENS7_ILi192EEEEEELi192ENS_6half_tEfNS_4arch4Sm90ELb0ELb0ELb0ELb1ELb1ELb0ELb0ELb1ELb1ELb1ELb1ELb0EEENS1_21CollectiveEpilogueFwdINS6_IJSA_SC_SB_EEES9_SE_SG_Li256ELb1ELb1ELb1ELb0EEENS1_36VarlenDynamicPersistentTileSchedulerILi128ELi96ELi256ELi128ELb1ELb1ELb1ELb0ELb1ELb1EEEEEEEEEvNT_6ParamsE)
        /*04b8*/ 	.word	0x00000030


	//----- nvinfo : EIATTR_MIN_STACK_SIZE
	.align		4
.L_241:
        /*04bc*/ 	.byte	0x04, 0x12
        /*04be*/ 	.short	(.L_243 - .L_242)
	.align		4
.L_242:
        /*04c0*/ 	.word	index@(_ZN7cutlass13device_kernelIN5flash11enable_sm90INS1_16FlashAttnFwdSm90INS1_25CollectiveMainloopFwdSm90ILi2EN4cute5tupleIJNS5_1CILi1EEES8_S8_EEENS6_IJNS7_ILi128EEENS7_ILi96EEENS7_ILi192EEEEEELi192ENS_6half_tEfNS_4arch4Sm90ELb0ELb0ELb0ELb1ELb1ELb1ELb0ELb1ELb1ELb1ELb1ELb0EEENS1_21CollectiveEpilogueFwdINS6_IJSA_SC_SB_EEES9_SE_SG_Li256ELb1ELb1ELb1ELb0EEENS1_36VarlenDynamicPersistentTileSchedulerILi128ELi96ELi256ELi128ELb1ELb1ELb1ELb0ELb1ELb1EEEEEEEEEvNT_6ParamsE)
        /*04c4*/ 	.word	0x00000130


	//----- nvinfo : EIATTR_MIN_STACK_SIZE
	.align		4
.L_243:
        /*04c8*/ 	.byte	0x04, 0x12
        /*04ca*/ 	.short	(.L_245 - .L_244)
	.align		4
.L_244:
        /*04cc*/ 	.word	index@(_ZN7cutlass13device_kernelIN5flash11enable_sm90INS1_16FlashAttnFwdSm90INS1_25CollectiveMainloopFwdSm90ILi2EN4cute5tupleIJNS5_1CILi1EEES8_S8_EEENS6_IJNS7_ILi128EEENS7_ILi96EEENS7_ILi192EEEEEELi192ENS_6half_tEfNS_4arch4Sm90ELb0ELb1ELb0ELb0ELb1ELb0ELb0ELb1ELb1ELb1ELb1ELb0EEENS1_21CollectiveEpilogueFwdINS6_IJSA_SC_SB_EEES9_SE_SG_Li256ELb0ELb1ELb1ELb0EEENS1_19SingleTileSchedulerILb0ELb1ELb1ELi128EEEEEEEEEvNT_6ParamsE)
        /*04d0*/ 	.word	0x00000008


	//----- nvinfo : EIATTR_MIN_STACK_SIZE
	.align		4
.L_245:
        /*04d4*/ 	.byte	0x04, 0x12
        /*04d6*/ 	.short	(.L_247 - .L_246)
	.align		4
.L_246:
        /*04d8*/ 	.word	index@(_ZN7cutlass13device_kernelIN5flash11enable_sm90INS1_16FlashAttnFwdSm90INS1_25CollectiveMainloopFwdSm90ILi2EN4cute5tupleIJNS5_1CILi1EEES8_S8_EEENS6_IJNS7_ILi128EEENS7_ILi96EEENS7_ILi192EEEEEELi192ENS_6half_tEfNS_4arch4Sm90ELb0ELb1ELb0ELb1ELb1ELb0ELb0ELb1ELb1ELb1ELb1ELb0EEENS1_21CollectiveEpilogueFwdINS6_IJSA_SC_SB_EEES9_SE_SG_Li256ELb1ELb1ELb1ELb0EEENS1_36VarlenDynamicPersistentTileSchedulerILi128ELi96ELi256ELi128ELb1ELb1ELb1ELb1ELb0ELb1EEEEEEEEEvNT_6ParamsE)
        /*04dc*/ 	.word	0x00000028


	//----- nvinfo : EIATTR_MIN_STACK_SIZE
	.align		4
.L_247:
        /*04e0*/ 	.byte	0x04, 0x12
        /*04e2*/ 	.short	(.L_249 - .L_248)
	.align		4
.L_248:
        /*04e4*/ 	.word	index@(_ZN7cutlass13device_kernelIN5flash11enable_sm90INS1_16FlashAttnFwdSm90INS1_25CollectiveMainloopFwdSm90ILi2EN4cute5tupleIJNS5_1CILi1EEES8_S8_EEENS6_IJNS7_ILi128EEENS7_ILi96EEENS7_ILi192EEEEEELi192ENS_6half_tEfNS_4arch4Sm90ELb0ELb1ELb0ELb1ELb1ELb1ELb0ELb1ELb1ELb1ELb1ELb0EEENS1_21CollectiveEpilogueFwdINS6_IJSA_SC_SB_EEES9_SE_SG_Li256ELb1ELb1ELb1ELb0EEENS1_36VarlenDynamicPersistentTileSchedulerILi128ELi96ELi256ELi128ELb1ELb1ELb1ELb1ELb0ELb1EEEEEEEEEvNT_6ParamsE)
        /*04e8*/ 	.word	0x00000070


	//----- nvinfo : EIATTR_MIN_STACK_SIZE
	.align		4
.L_249:
        /*04ec*/ 	.byte	0x04, 0x12
        /*04ee*/ 	.short	(.L_251 - .L_250)
	.align		4
.L_250:
        /*04f0*/ 	.word	index@(_ZN7cutlass13device_kernelIN5flash11enable_sm90INS1_16FlashAttnFwdSm90INS1_25CollectiveMainloopFwdSm90ILi2EN4cute5tupleIJNS5_1CILi1EEES8_S8_EEENS6_IJNS7_ILi128EEENS7_ILi96EEENS7_ILi192EEEEEELi192ENS_6half_tEfNS_4arch4Sm90ELb1ELb0ELb0ELb0ELb1ELb0ELb0ELb1ELb1ELb1ELb1ELb0EEENS1_21CollectiveEpilogueFwdINS6_IJSA_SC_SB_EEES9_SE_SG_Li256ELb0ELb1ELb1ELb0EEENS1_19SingleTileSchedulerILb0ELb1ELb1ELi128EEEEEEEEEvNT_6ParamsE)
        /*04f4*/ 	.word	0x00000008


	//----- nvinfo : EIATTR_MIN_STACK_SIZE
	.align		4
.L_251:
        /*04f8*/ 	.byte	0x04, 0x12
        /*04fa*/ 	.short	(.L_253 - .L_252)
	.align		4
.L_252:
        /*04fc*/ 	.word	index@(_ZN7cutlass13device_kernelIN5flash11enable_sm90INS1_16FlashAttnFwdSm90INS1_25CollectiveMainloopFwdSm90ILi2EN4cute5tupleIJNS5_1CILi1EEES8_S8_EEENS6_IJNS7_ILi128EEENS7_ILi96EEENS7_ILi192EEEEEELi192ENS_6half_tEfNS_4arch4Sm90ELb1ELb0ELb0ELb1ELb1ELb0ELb0ELb1ELb1ELb1ELb1ELb0EEENS1_21CollectiveEpilogueFwdINS6_IJSA_SC_SB_EEES9_SE_SG_Li256ELb1ELb1ELb1ELb0EEENS1_36VarlenDynamicPersistentTileSchedulerILi128ELi96ELi256ELi128ELb1ELb1ELb1ELb1ELb1ELb1EEEEEEEEEvNT_6ParamsE)
        /*0500*/ 	.word	0x00000030


	//----- nvinfo : EIATTR_MIN_STACK_SIZE
	.align		4
.L_253:
        /*0504*/ 	.byte	0x04, 0x12
        /*0506*/ 	.short	(.L_255 - .L_254)
	.align		4
.L_254:
        /*0508*/ 	.word	index@(_ZN7cutlass13device_kernelIN5flash11enable_sm90INS1_16FlashAttnFwdSm90INS1_25CollectiveMainloopFwdSm90ILi2EN4cute5tupleIJNS5_1CILi1EEES8_S8_EEENS6_IJNS7_ILi128EEENS7_ILi96EEENS7_ILi192EEEEEELi192ENS_6half_tEfNS_4arch4Sm90ELb1ELb0ELb0ELb1ELb1ELb1ELb0ELb1ELb1ELb1ELb1ELb0EEENS1_21CollectiveEpilogueFwdINS6_IJSA_SC_SB_EEES9_SE_SG_Li256ELb1ELb1ELb1ELb0EEENS1_36VarlenDynamicPersistentTileSchedulerILi128ELi96ELi256ELi128ELb1ELb1ELb1ELb1ELb1ELb1EEEEEEEEEvNT_6ParamsE)
        /*050c*/ 	.word	0x00000060


	//----- nvinfo : EIATTR_MIN_STACK_SIZE
	.align		4
.L_255:
        /*0510*/ 	.byte	0x04, 0x12
        /*0512*/ 	.short	(.L_257 - .L_256)
	.align		4
.L_256:
        /*0514*/ 	.word	index@(_ZN7cutlass13device_kernelIN5flash11enable_sm90INS1_16FlashAttnFwdSm90INS1_25CollectiveMainloopFwdSm90ILi2EN4cute5tupleIJNS5_1CILi1EEES8_S8_EEENS6_IJNS7_ILi128EEESA_SA_EEELi128ENS_6half_tEfNS_4arch4Sm90ELb0ELb0ELb0ELb0ELb1ELb0ELb0ELb1ELb1ELb1ELb1ELb0EEENS1_21CollectiveEpilogueFwdISB_S9_SC_SE_Li256ELb0ELb1ELb1ELb0EEENS1_19SingleTileSchedulerILb0ELb1ELb1ELi128EEEEEEEEEvNT_6ParamsE)
        /*0518*/ 	.word	0x00000000


	//----- nvinfo : EIATTR_MIN_STACK_SIZE
	.align		4
.L_257:
        /*051c*/ 	.byte	0x04, 0x12
        /*051e*/ 	.short	(.L_259 - .L_258)
	.align		4
.L_258:
        /*0520*/ 	.word	index@(_ZN7cutlass13device_kernelIN5flash11enable_sm90INS1_16FlashAttnFwdSm90INS1_25CollectiveMainloopFwdSm90ILi2EN4cute5tupleIJNS5_1CILi1EEES8_S8_EEENS6_IJNS7_ILi128EEESA_SA_EEELi128ENS_6half_tEfNS_4arch4Sm90ELb0ELb0ELb0ELb1ELb1ELb0ELb0ELb1ELb1ELb1ELb1ELb0EEENS1_21CollectiveEpilogueFwdISB_S9_SC_SE_Li256ELb1ELb1ELb1ELb0EEENS1_36VarlenDynamicPersistentTileSchedulerILi128ELi128ELi256ELi128ELb1ELb1ELb1ELb0ELb1ELb1EEEEEEEEEvNT_6ParamsE)
        /*0524*/ 	.word	0x00000028


	//----- nvinfo : EIATTR_MIN_STACK_SIZE
	.align		4
.L_259:
        /*0528*/ 	.byte	0x04, 0x12
        /*052a*/ 	.short	(.L_261 - .L_260)
	.align		4
.L_260:
        /*052c*/ 	.word	index@(_ZN7cutlass13device_kernelIN5flash11enable_sm90INS1_16FlashAttnFwdSm90INS1_25CollectiveMainloopFwdSm90ILi2EN4cute5tupleIJNS5_1CILi1EEES8_S8_EEENS6_IJNS7_ILi128EEESA_SA_EEELi128ENS_6half_tEfNS_4arch4Sm90ELb0ELb0ELb0ELb1ELb1ELb1ELb0ELb1ELb1ELb1ELb1ELb0EEENS1_21CollectiveEpilogueFwdISB_S9_SC_SE_Li256ELb1ELb1ELb1ELb0EEENS1_36VarlenDynamicPersistentTileSchedulerILi128ELi128ELi256ELi128ELb1ELb1ELb1ELb0ELb1ELb1EEEEEEEEEvNT_6ParamsE)
        /*0530*/ 	.word	0x00000028


	//----- nvinfo : EIATTR_MIN_STACK_SIZE
	.align		4
.L_261:
        /*0534*/ 	.byte	0x04, 0x12
        /*0536*/ 	.short	(.L_263 - .L_262)
	.align		4
.L_262:
        /*0538*/ 	.word	index@(_ZN7cutlass13device_kernelIN5flash11enable_sm90INS1_16FlashAttnFwdSm90INS1_25CollectiveMainloopFwdSm90ILi2EN4cute5tupleIJNS5_1CILi1EEES8_S8_EEENS6_IJNS7_ILi128EEESA_SA_EEELi128ENS_6half_tEfNS_4arch4Sm90ELb0ELb1ELb0ELb0ELb1ELb0ELb0ELb1ELb1ELb1ELb1ELb0EEENS1_21CollectiveEpilogueFwdISB_S9_SC_SE_Li256ELb0ELb1ELb1ELb0EEENS1_19SingleTileSchedulerILb0ELb1ELb1ELi128EEEEEEEEEvNT_6ParamsE)
        /*053c*/ 	.word	0x00000000


	//----- nvinfo : EIATTR_MIN_STACK_SIZE
	.align		4
.L_263:
        /*0540*/ 	.byte	0x04, 0x12
        /*0542*/ 	.short	(.L_265 - .L_264)
	.align		4
.L_264:
        /*0544*/ 	.word	index@(_ZN7cutlass13device_kernelIN5flash11enable_sm90INS1_16FlashAttnFwdSm90INS1_25CollectiveMainloopFwdSm90ILi2EN4cute5tupleIJNS5_1CILi1EEES8_S8_EEENS6_IJNS7_ILi128EEESA_SA_EEELi128ENS_6half_tEfNS_4arch4Sm90ELb0ELb1ELb0ELb1ELb1ELb0ELb0ELb1ELb1ELb1ELb1ELb0EEENS1_21CollectiveEpilogueFwdISB_S9_SC_SE_Li256ELb1ELb1ELb1ELb0EEENS1_36VarlenDynamicPersistentTileSchedulerILi128ELi128ELi256ELi128ELb1ELb1ELb1ELb1ELb0ELb1EEEEEEEEEvNT_6ParamsE)
        /*0548*/ 	.word	0x00000020


	//----- nvinfo : EIATTR_MIN_STACK_SIZE
	.align		4
.L_265:
        /*054c*/ 	.byte	0x04, 0x12
        /*054e*/ 	.short	(.L_267 - .L_266)
	.align		4
.L_266:
        /*0550*/ 	.word	index@(_ZN7cutlass13device_kernelIN5flash11enable_sm90INS1_16FlashAttnFwdSm90INS1_25CollectiveMainloopFwdSm90ILi2EN4cute5tupleIJNS5_1CILi1EEES8_S8_EEENS6_IJNS7_ILi128EEESA_SA_EEELi128ENS_6half_tEfNS_4arch4Sm90ELb0ELb1ELb0ELb1ELb1ELb1ELb0ELb1ELb1ELb1ELb1ELb0EEENS1_21CollectiveEpilogueFwdISB_S9_SC_SE_Li256ELb1ELb1ELb1ELb0EEENS1_36VarlenDynamicPersistentTileSchedulerILi128ELi128ELi256ELi128ELb1ELb1ELb1ELb1ELb0ELb1EEEEEEEEEvNT_6ParamsE)
        /*0554*/ 	.word	0x00000040


	//----- nvinfo : EIATTR_MIN_STACK_SIZE
	.align		4
.L_267:
        /*0558*/ 	.byte	0x04, 0x12
        /*055a*/ 	.short	(.L_269 - .L_268)
	.align		4
.L_268:
        /*055c*/ 	.word	index@(_ZN7cutlass13device_kernelIN5flash11enable_sm90INS1_16FlashAttnFwdSm90INS1_25CollectiveMainloopFwdSm90ILi2EN4cute5tupleIJNS5_1CILi1EEES8_S8_EEENS6_IJNS7_ILi128EEESA_SA_EEELi128ENS_6half_tEfNS_4arch4Sm90ELb1ELb0ELb0ELb0ELb1ELb0ELb0ELb1ELb1ELb1ELb1ELb0EEENS1_21CollectiveEpilogueFwdISB_S9_SC_SE_Li256ELb0ELb1ELb1ELb0EEENS1_19SingleTileSchedulerILb0ELb1ELb1ELi128EEEEEEEEEvNT_6ParamsE)
        /*0560*/ 	.word	0x00000000


	//----- nvinfo : EIATTR_MIN_STACK_SIZE
	.align		4
.L_269:
        /*0564*/ 	.byte	0x04, 0x12
        /*0566*/ 	.short	(.L_271 - .L_270)
	.align		4
.L_270:
        /*0568*/ 	.word	index@(_ZN7cutlass13device_kernelIN5flash11enable_sm90INS1_16FlashAttnFwdSm90INS1_25CollectiveMainloopFwdSm90ILi2EN4cute5tupleIJNS5_1CILi1EEES8_S8_EEENS6_IJNS7_ILi128EEESA_SA_EEELi128ENS_6half_tEfNS_4arch4Sm90ELb1ELb0ELb0ELb1ELb1ELb0ELb0ELb1ELb1ELb1ELb1ELb0EEENS1_21CollectiveEpilogueFwdISB_S9_SC_SE_Li256ELb1ELb1ELb1ELb0EEENS1_36VarlenDynamicPersistentTileSchedulerILi128ELi128ELi256ELi128ELb1ELb1ELb1ELb1ELb1ELb1EEEEEEEEEvNT_6ParamsE)
        /*056c*/ 	.word	0x00000020


	//----- nvinfo : EIATTR_MIN_STACK_SIZE
	.align		4
.L_271:
        /*0570*/ 	.byte	0x04, 0x12
        /*0572*/ 	.short	(.L_273 - .L_272)
	.align		4
.L_272:
        /*0574*/ 	.word	index@(_ZN7cutlass13device_kernelIN5flash11enable_sm90INS1_16FlashAttnFwdSm90INS1_25CollectiveMainloopFwdSm90ILi2EN4cute5tupleIJNS5_1CILi1EEES8_S8_EEENS6_IJNS7_ILi128EEESA_SA_EEELi128ENS_6half_tEfNS_4arch4Sm90ELb1ELb0ELb0ELb1ELb1ELb1ELb0ELb1ELb1ELb1ELb1ELb0EEENS1_21CollectiveEpilogueFwdISB_S9_SC_SE_Li256ELb1ELb1ELb1ELb0EEENS1_36VarlenDynamicPersistentTileSchedulerILi128ELi128ELi256ELi128ELb1ELb1ELb1ELb1ELb1ELb1EEEEEEEEEvNT_6ParamsE)
        /*0578*/ 	.word	0x00000028


	//----- nvinfo : EIATTR_MIN_STACK_SIZE
	.align		4
.L_273:
        /*057c*/ 	.byte	0x04, 0x12
        /*057e*/ 	.short	(.L_275 - .L_274)
	.align		4
.L_274:
        /*0580*/ 	.word	index@(_ZN7cutlass13device_kernelIN5flash11enable_sm90INS1_16FlashAttnFwdSm90INS1_25CollectiveMainloopFwdSm90ILi2EN4cute5tupleIJNS5_1CILi1EEES8_S8_EEENS6_IJNS7_ILi192EEENS7_ILi128EEENS7_ILi96EEEEEELi96ENS_6half_tEfNS_4arch4Sm90ELb0ELb0ELb0ELb0ELb1ELb0ELb0ELb0ELb1ELb1ELb1ELb0EEENS1_21CollectiveEpilogueFwdINS6_IJSA_SC_SB_EEES9_SE_SG_Li384ELb0ELb1ELb1ELb0EEENS1_19SingleTileSchedulerILb0ELb1ELb1ELi192EEEEEEEEEvNT_6ParamsE)
        /*0584*/ 	.word	0x00000008


	//----- nvinfo : EIATTR_MIN_STACK_SIZE
	.align		4
.L_275:
        /*0588*/ 	.byte	0x04, 0x12
        /*058a*/ 	.short	(.L_277 - .L_276)
	.align		4
.L_276:
        /*058c*/ 	.word	index@(_ZN7cutlass13device_kernelIN5flash11enable_sm90INS1_16FlashAttnFwdSm90INS1_25CollectiveMainloopFwdSm90ILi2EN4cute5tupleIJNS5_1CILi1EEES8_S8_EEENS6_IJNS7_ILi192EEENS7_ILi128EEENS7_ILi96EEEEEELi96ENS_6half_tEfNS_4arch4Sm90ELb0ELb0ELb0ELb1ELb1ELb0ELb0ELb0ELb1ELb1ELb1ELb0EEENS1_21CollectiveEpilogueFwdINS6_IJSA_SC_SB_EEES9_SE_SG_Li384ELb1ELb1ELb1ELb0EEENS1_36VarlenDynamicPersistentTileSchedulerILi192ELi128ELi384ELi128ELb1ELb1ELb1ELb0ELb1ELb1EEEEEEEEEvNT_6ParamsE)
        /*0590*/ 	.word	0x00000050


	//----- nvinfo : EIATTR_MIN_STACK_SIZE
	.align		4
.L_277:
        /*0594*/ 	.byte	0x04, 0x12
        /*0596*/ 	.short	(.L_279 - .L_278)
	.align		4
.L_278:
        /*0598*/ 	.word	index@(_ZN7cutlass13device_kernelIN5flash11enable_sm90INS1_16FlashAttnFwdSm90INS1_25CollectiveMainloopFwdSm90ILi2EN4cute5tupleIJNS5_1CILi1EEES8_S8_EEENS6_IJNS7_ILi192EEENS7_ILi128EEENS7_ILi96EEEEEELi96ENS_6half_tEfNS_4arch4Sm90ELb0ELb0ELb0ELb1ELb1ELb1ELb0ELb0ELb1ELb1ELb1ELb0EEENS1_21CollectiveEpilogueFwdINS6_IJSA_SC_SB_EEES9_SE_SG_Li384ELb1ELb1ELb1ELb0EEENS1_36VarlenDynamicPersistentTileSchedulerILi192ELi128ELi384ELi128ELb1ELb1ELb1ELb0ELb1ELb1EEEEEEEEEvNT_6ParamsE)
        /*059c*/ 	.word	0x000000e0


	//----- nvinfo : EIATTR_MIN_STACK_SIZE
	.align		4
.L_279:
        /*05a0*/ 	.byte	0x04, 0x12
        /*05a2*/ 	.short	(.L_281 - .L_280)
	.align		4
.L_280:
        /*05a4*/ 	.word	index@(_ZN7cutlass13device_kernelIN5flash11enable_sm90INS1_16FlashAttnFwdSm90INS1_25CollectiveMainloopFwdSm90ILi2EN4cute5tupleIJNS5_1CILi1EEES8_S8_EEENS6_IJNS7_ILi192EEENS7_ILi128EEENS7_ILi96EEEEEELi96ENS_6half_tEfNS_4arch4Sm90ELb0ELb1ELb0ELb0ELb1ELb0ELb0ELb0ELb1ELb1ELb1ELb0EEENS1_21CollectiveEpilogueFwdINS6_IJSA_SC_SB_EEES9_SE_SG_Li384ELb0ELb1ELb1ELb0EEENS1_19SingleTileSchedulerILb0ELb1ELb1ELi192EEEEEEEEEvNT_6ParamsE)
        /*05a8*/ 	.word	0x00000010


	//----- nvinfo : EIATTR_MIN_STACK_SIZE
	.align		4
.L_281:
        /*05ac*/ 	.byte	0x04, 0x12
        /*05ae*/ 	.short	(.L_283 - .L_282)
	.align		4
.L_282:
        /*05b0*/ 	.word	index@(_ZN7cutlass13device_kernelIN5flash11enable_sm90INS1_16FlashAttnFwdSm90INS1_25CollectiveMainloopFwdSm90ILi2EN4cute5tupleIJNS5_1CILi1EEES8_S8_EEENS6_IJNS7_ILi192EEENS7_ILi128EEENS7_ILi96EEEEEELi96ENS_6half_tEfNS_4arch4Sm90ELb0ELb1ELb0ELb1ELb1ELb0ELb0ELb0ELb1ELb1ELb1ELb0EEENS1_21CollectiveEpilogueFwdINS6_IJSA_SC_SB_EEES9_SE_SG_Li384ELb1ELb1ELb1ELb0EEENS1_36VarlenDynamicPersistentTileSchedulerILi192ELi128ELi384ELi128ELb1ELb1ELb1ELb1ELb0ELb1EEEEEEEEEvNT_6ParamsE)
        /*05b4*/ 	.word	0x00000030


	//----- nvinfo : EIATTR_MIN_STACK_SIZE
	.align		4
.L_283:
        /*05b8*/ 	.byte	0x04, 0x12
        /*05ba*/ 	.short	(.L_285 - .L_284)
	.align		4
.L_284:
        /*05bc*/ 	.word	index@(_ZN7cutlass13device_kernelIN5flash11enable_sm90INS1_16FlashAttnFwdSm90INS1_25CollectiveMainloopFwdSm90ILi2EN4cute5tupleIJNS5_1CILi1EEES8_S8_EEENS6_IJNS7_ILi192EEENS7_ILi128EEENS7_ILi96EEEEEELi96ENS_6half_tEfNS_4arch4Sm90ELb0ELb1ELb0ELb1ELb1ELb1ELb0ELb0ELb1ELb1ELb1ELb0EEENS1_21CollectiveEpilogueFwdINS6_IJSA_SC_SB_EEES9_SE_SG_Li384ELb1ELb1ELb1ELb0EEENS1_36VarlenDynamicPersistentTileSchedulerILi192ELi128ELi384ELi128ELb1ELb1ELb1ELb1ELb0ELb1EEEEEEEEEvNT_6ParamsE)
        /*05c0*/ 	.word	0x00000098


	//----- nvinfo : EIATTR_MIN_STACK_SIZE
	.align		4
.L_285:
        /*05c4*/ 	.byte	0x04, 0x12
        /*05c6*/ 	.short	(.L_287 - .L_286)
	.align		4
.L_286:
        /*05c8*/ 	.word	index@(_ZN7cutlass13device_kernelIN5flash11enable_sm90INS1_16FlashAttnFwdSm90INS1_25CollectiveMainloopFwdSm90ILi2EN4cute5tupleIJNS5_1CILi1EEES8_S8_EEENS6_IJNS7_ILi192EEENS7_ILi128EEENS7_ILi96EEEEEELi96ENS_6half_tEfNS_4arch4Sm90ELb1ELb0ELb0ELb0ELb1ELb0ELb0ELb0ELb1ELb1ELb1ELb0EEENS1_21CollectiveEpilogueFwdINS6_IJSA_SC_SB_EEES9_SE_SG_Li384ELb0ELb1ELb1ELb0EEENS1_19SingleTileSchedulerILb0ELb1ELb1ELi192EEEEEEEEEvNT_6ParamsE)
        /*05cc*/ 	.word	0x00000010


	//----- nvinfo : EIATTR_MIN_STACK_SIZE
	.align		4
.L_287:
        /*05d0*/ 	.byte	0x04, 0x12
        /*05d2*/ 	.short	(.L_289 - .L_288)
	.align		4
.L_288:
        /*05d4*/ 	.word	index@(_ZN7cutlass13device_kernelIN5flash11enable_sm90INS1_16FlashAttnFwdSm90INS1_25CollectiveMainloopFwdSm90ILi2EN4cute5tupleIJNS5_1CILi1EEES8_S8_EEENS6_IJNS7_ILi192EEENS7_ILi128EEENS7_ILi96EEEEEELi96ENS_6half_tEfNS_4arch4Sm90ELb1ELb0ELb0ELb1ELb1ELb0ELb0ELb0ELb1ELb1ELb1ELb0EEENS1_21CollectiveEpilogueFwdINS6_IJSA_SC_SB_EEES9_SE_SG_Li384ELb1ELb1ELb1ELb0EEENS1_36VarlenDynamicPersistentTileSchedulerILi192ELi128ELi384ELi128ELb1ELb1ELb1ELb1ELb1ELb1EEEEEEEEEvNT_6ParamsE)
        /*05d8*/ 	.word	0x00000050


	//----- nvinfo : EIATTR_MIN_STACK_SIZE
	.align		4
.L_289:
        /*05dc*/ 	.byte	0x04, 0x12
        /*05de*/ 	.short	(.L_291 - .L_290)
	.align		4
.L_290:
        /*05e0*/ 	.word	index@(_ZN7cutlass13device_kernelIN5flash11enable_sm90INS1_16FlashAttnFwdSm90INS1_25CollectiveMainloopFwdSm90ILi2EN4cute5tupleIJNS5_1CILi1EEES8_S8_EEENS6_IJNS7_ILi192EEENS7_ILi128EEENS7_ILi96EEEEEELi96ENS_6half_tEfNS_4arch4Sm90ELb1ELb0ELb0ELb1ELb1ELb1ELb0ELb0ELb1ELb1ELb1ELb0EEENS1_21CollectiveEpilogueFwdINS6_IJSA_SC_SB_EEES9_SE_SG_Li384ELb1ELb1ELb1ELb0EEENS1_36VarlenDynamicPersistentTileSchedulerILi192ELi128ELi384ELi128ELb1ELb1ELb1ELb1ELb1ELb1EEEEEEEEEvNT_6ParamsE)
        /*05e4*/ 	.word	0x000000e8


	//----- nvinfo : EIATTR_MIN_STACK_SIZE
	.align		4
.L_291:
        /*05e8*/ 	.byte	0x04, 0x12
        /*05ea*/ 	.short	(.L_293 - .L_292)
	.align		4
.L_292:
        /*05ec*/ 	.word	index@(_ZN7cutlass13device_kernelIN5flash11enable_sm90INS1_16FlashAttnFwdSm90INS1_25CollectiveMainloopFwdSm90ILi2EN4cute5tupleIJNS5_1CILi1EEES8_S8_EEENS6_IJNS7_ILi192EEENS7_ILi128EEENS7_ILi64EEEEEELi64ENS_6half_tEfNS_4arch4Sm90ELb0ELb0ELb0ELb0ELb1ELb0ELb0ELb1ELb1ELb1ELb1ELb0EEENS1_21CollectiveEpilogueFwdINS6_IJSA_SC_SB_EEES9_SE_SG_Li384ELb0ELb1ELb1ELb0EEENS1_19SingleTileSchedulerILb0ELb1ELb1ELi192EEEEEEEEEvNT_6ParamsE)
        /*05f0*/ 	.word	0x00000008


	//----- nvinfo : EIATTR_MIN_STACK_SIZE
	.align		4
.L_293:
        /*05f4*/ 	.byte	0x04, 0x12
        /*05f6*/ 	.short	(.L_295 - .L_294)
	.align		4
.L_294:
        /*05f8*/ 	.word	index@(_ZN7cutlass13device_kernelIN5flash11enable_sm90INS1_16FlashAttnFwdSm90INS1_25CollectiveMainloopFwdSm90ILi2EN4cute5tupleIJNS5_1CILi1EEES8_S8_EEENS6_IJNS7_ILi192EEENS7_ILi128EEENS7_ILi64EEEEEELi64ENS_6half_tEfNS_4arch4Sm90ELb0ELb0ELb0ELb1ELb1ELb0ELb0ELb1ELb1ELb1ELb1ELb0EEENS1_21CollectiveEpilogueFwdINS6_IJSA_SC_SB_EEES9_SE_SG_Li384ELb1ELb1ELb1ELb0EEENS1_36VarlenDynamicPersistentTileSchedulerILi192ELi128ELi384ELi128ELb1ELb1ELb1ELb0ELb1ELb1EEEEEEEEEvNT_6ParamsE)
        /*05fc*/ 	.word	0x00000050


	//----- nvinfo : EIATTR_MIN_STACK_SIZE
	.align		4
.L_295:
        /*0600*/ 	.byte	0x04, 0x12
        /*0602*/ 	.short	(.L_297 - .L_296)
	.align		4
.L_296:
        /*0604*/ 	.word	index@(_ZN7cutlass13device_kernelIN5flash11enable_sm90INS1_16FlashAttnFwdSm90INS1_25CollectiveMainloopFwdSm90ILi2EN4cute5tupleIJNS5_1CILi1EEES8_S8_EEENS6_IJNS7_ILi192EEENS7_ILi128EEENS7_ILi64EEEEEELi64ENS_6half_tEfNS_4arch4Sm90ELb0ELb0ELb0ELb1ELb1ELb1ELb0ELb1ELb1ELb1ELb1ELb0EEENS1_21CollectiveEpilogueFwdINS6_IJSA_SC_SB_EEES9_SE_SG_Li384ELb1ELb1ELb1ELb0EEENS1_36VarlenDynamicPersistentTileSchedulerILi192ELi128ELi384ELi128ELb1ELb1ELb1ELb0ELb1ELb1EEEEEEEEEvNT_6ParamsE)
        /*0608*/ 	.word	0x00000078


	//----- nvinfo : EIATTR_MIN_STACK_SIZE
	.align		4
.L_297:
        /*060c*/ 	.byte	0x04, 0x12
        /*060e*/ 	.short	(.L_299 - .L_298)
	.align		4
.L_298:
        /*0610*/ 	.word	index@(_ZN7cutlass13device_kernelIN5flash11enable_sm90INS1_16FlashAttnFwdSm90INS1_25CollectiveMainloopFwdSm90ILi2EN4cute5tupleIJNS5_1CILi1EEES8_S8_EEENS6_IJNS7_ILi192EEENS7_ILi128EEENS7_ILi64EEEEEELi64ENS_6half_tEfNS_4arch4Sm90ELb0ELb1ELb0ELb0ELb1ELb0ELb0ELb1ELb1ELb1ELb1ELb0EEENS1_21CollectiveEpilogueFwdINS6_IJSA_SC_SB_EEES9_SE_SG_Li384ELb0ELb1ELb1ELb0EEENS1_19SingleTileSchedulerILb0ELb1ELb1ELi192EEEEEEEEEvNT_6ParamsE)
        /*0614*/ 	.word	0x00000008


	//----- nvinfo : EIATTR_MIN_STACK_SIZE
	.align		4
.L_299:
        /*0618*/ 	.byte	0x04, 0x12
        /*061a*/ 	.short	(.L_301 - .L_300)
	.align		4
.L_300:
        /*061c*/ 	.word	index@(_ZN7cutlass13device_kernelIN5flash11enable_sm90INS1_16FlashAttnFwdSm90INS1_25CollectiveMainloopFwdSm90ILi2EN4cute5tupleIJNS5_1CILi1EEES8_S8_EEENS6_IJNS7_ILi192EEENS7_ILi128EEENS7_ILi64EEEEEELi64ENS_6half_tEfNS_4arch4Sm90ELb0ELb1ELb0ELb1ELb1ELb0ELb0ELb1ELb1ELb1ELb1ELb0EEENS1_21CollectiveEpilogueFwdINS6_IJSA_SC_SB_EEES9_SE_SG_Li384ELb1ELb1ELb1ELb0EEENS1_36VarlenDynamicPersistentTileSchedulerILi192ELi128ELi384ELi128ELb1ELb1ELb1ELb1ELb0ELb1EEEEEEEEEvNT_6ParamsE)
        /*0620*/ 	.word	0x00000040


	//----- nvinfo : EIATTR_MIN_STACK_SIZE
	.align		4
.L_301:
        /*0624*/ 	.byte	0x04, 0x12
        /*0626*/ 	.short	(.L_303 - .L_302)
	.align		4
.L_302:
        /*0628*/ 	.word	index@(_ZN7cutlass13device_kernelIN5flash11enable_sm90INS1_16FlashAttnFwdSm90INS1_25CollectiveMainloopFwdSm90ILi2EN4cute5tupleIJNS5_1CILi1EEES8_S8_EEENS6_IJNS7_ILi192EEENS7_ILi128EEENS7_ILi64EEEEEELi64ENS_6half_tEfNS_4arch4Sm90ELb0ELb1ELb0ELb1ELb1ELb1ELb0ELb1ELb1ELb1ELb1ELb0EEENS1_21CollectiveEpilogueFwdINS6_IJSA_SC_SB_EEES9_SE_SG_Li384ELb1ELb1ELb1ELb0EEENS1_36VarlenDynamicPersistentTileSchedulerILi192ELi128ELi384ELi128ELb1ELb1ELb1ELb1ELb0ELb1EEEEEEEEEvNT_6ParamsE)
        /*062c*/ 	.word	0x00000070


	//----- nvinfo : EIATTR_MIN_STACK_SIZE
	.align		4
.L_303:
        /*0630*/ 	.byte	0x04, 0x12
        /*0632*/ 	.short	(.L_305 - .L_304)
	.align		4
.L_304:
        /*0634*/ 	.word	index@(_ZN7cutlass13device_kernelIN5flash11enable_sm90INS1_16FlashAttnFwdSm90INS1_25CollectiveMainloopFwdSm90ILi2EN4cute5tupleIJNS5_1CILi1EEES8_S8_EEENS6_IJNS7_ILi192EEENS7_ILi128EEENS7_ILi64EEEEEELi64ENS_6half_tEfNS_4arch4Sm90ELb1ELb0ELb0ELb0ELb1ELb0ELb0ELb1ELb1ELb1ELb1ELb0EEENS1_21CollectiveEpilogueFwdINS6_IJSA_SC_SB_EEES9_SE_SG_Li384ELb0ELb1ELb1ELb0EEENS1_19SingleTileSchedulerILb0ELb1ELb1ELi192EEEEEEEEEvNT_6ParamsE)
        /*0638*/ 	.word	0x00000008


	//----- nvinfo : EIATTR_MIN_STACK_SIZE
	.align		4
.L_305:
        /*063c*/ 	.byte	0x04, 0x12
        /*063e*/ 	.short	(.L_307 - .L_306)
	.align		4
.L_306:
        /*0640*/ 	.word	index@(_ZN7cutlass13device_kernelIN5flash11enable_sm90INS1_16FlashAttnFwdSm90INS1_25CollectiveMainloopFwdSm90ILi2EN4cute5tupleIJNS5_1CILi1EEES8_S8_EEENS6_IJNS7_ILi192EEENS7_ILi128EEENS7_ILi64EEEEEELi64ENS_6half_tEfNS_4arch4Sm90ELb1ELb0ELb0ELb1ELb1ELb0ELb0ELb1ELb1ELb1ELb1ELb0EEENS1_21CollectiveEpilogueFwdINS6_IJSA_SC_SB_EEES9_SE_SG_Li384ELb1ELb1ELb1ELb0EEENS1_36VarlenDynamicPersistentTileSchedulerILi192ELi128ELi384ELi128ELb1ELb1ELb1ELb1ELb1ELb1EEEEEEEEEvNT_6ParamsE)
        /*0644*/ 	.word	0x00000040


	//----- nvinfo : EIATTR_MIN_STACK_SIZE
	.align		4
.L_307:
        /*0648*/ 	.byte	0x04, 0x12
        /*064a*/ 	.short	(.L_309 - .L_308)
	.align		4
.L_308:
        /*064c*/ 	.word	index@(_ZN7cutlass13device_kernelIN5flash11enable_sm90INS1_16FlashAttnFwdSm90INS1_25CollectiveMainloopFwdSm90ILi2EN4cute5tupleIJNS5_1CILi1EEES8_S8_EEENS6_IJNS7_ILi192EEENS7_ILi128EEENS7_ILi64EEEEEELi64ENS_6half_tEfNS_4arch4Sm90ELb1ELb0ELb0ELb1ELb1ELb1ELb0ELb1ELb1ELb1ELb1ELb0EEENS1_21CollectiveEpilogueFwdINS6_IJSA_SC_SB_EEES9_SE_SG_Li384ELb1ELb1ELb1ELb0EEENS1_36VarlenDynamicPersistentTileSchedulerILi192ELi128ELi384ELi128ELb1ELb1ELb1ELb1ELb1ELb1EEEEEEEEEvNT_6ParamsE)
        /*0650*/ 	.word	0x00000078
.L_309:


//--------------------- .nv.compat                --------------------------
	.section	.nv.compat,"",@"SHT_CUDA_COMPAT_INFO"
	.align	4
        /*0000*/ 	.byte	0x02, 0x09, 0x01, 0x00, 0x02, 0x02, 0x04, 0x00, 0x02, 0x05, 0x05, 0x00, 0x03, 0x07, 0x01, 0x01
        /*0010*/ 	.byte	0x02, 0x03, 0x01, 0x00, 0x02, 0x06, 0x01, 0x00, 0x04, 0x0b, 0x08, 0x00, 0x00, 0x00, 0x00, 0x00
        /*0020*/ 	.byte	0x00, 0x00, 0x00, 0x00


//--------------------- .nv.info._ZN7cutlass13device_kernelIN5flash11enable_sm90INS1_16FlashAttnFwdSm90INS1_25CollectiveMainloopFwdSm90ILi2EN4cute5tupleIJNS5_1CILi1EEES8_S8_EEENS6_IJNS7_ILi128EEENS7_ILi80EEENS7_ILi256EEEEEELi256ENS_6half_tEfNS_4arch4Sm90ELb0ELb0ELb0ELb0ELb1ELb0ELb0ELb1ELb1ELb1ELb1ELb0EEENS1_21CollectiveEpilogueFwdINS6_IJSA_SC_SB_EEES9_SE_SG_Li256ELb0ELb1ELb1ELb0EEENS1_19SingleTileSchedulerILb0ELb1ELb1ELi128EEEEEEEEEvNT_6ParamsE --------------------------
	.section	.nv.info._ZN7cutlass13device_kernelIN5flash11enable_sm90INS1_16FlashAttnFwdSm90INS1_25CollectiveMainloopFwdSm90ILi2EN4cute5tupleIJNS5_1CILi1EEES8_S8_EEENS6_IJNS7_ILi128EEENS7_ILi80EEENS7_ILi256EEEEEELi256ENS_6half_tEfNS_4arch4Sm90ELb0ELb0ELb0ELb0ELb1ELb0ELb0ELb1ELb1ELb1ELb1ELb0EEENS1_21CollectiveEpilogueFwdINS6_IJSA_SC_SB_EEES9_SE_SG_Li256ELb0ELb1ELb1ELb0EEENS1_19SingleTileSchedulerILb0ELb1ELb1ELi128EEEEEEEEEvNT_6ParamsE,"",@"SHT_CUDA_INFO"
	.sectionflags	@""
	.align	4


	//----- nvinfo : EIATTR_CUDA_API_VERSION
	.align		4
        /*0000*/ 	.byte	0x04, 0x37
        /*0002*/ 	.short	(.L_311 - .L_310)
.L_310:
        /*0004*/ 	.word	0x00000082


	//----- nvinfo : EIATTR_KPARAM_INFO
	.align		4
.L_311:
        /*0008*/ 	.byte	0x04, 0x17
        /*000a*/ 	.short	(.L_313 - .L_312)
.L_312:
        /*000c*/ 	.word	0x00000000
        /*0010*/ 	.short	0x0000
        /*0012*/ 	.short	0x0070
        /*0014*/ 	.byte	0x00, 0xf0, 0x01, 0x28


	//----- nvinfo : EIATTR_SPARSE_MMA_MASK
	.align		4
.L_313:
        /*0018*/ 	.byte	0x03, 0x50
        /*001a*/ 	.short	0x0000


	//----- nvinfo : EIATTR_MAXREG_COUNT
	.align		4
        /*001c*/ 	.byte	0x03, 0x1b
        /*001e*/ 	.short	0x00a8


	//----- nvinfo : EIATTR_NUM_BARRIERS
	.align		4
        /*0020*/ 	.byte	0x02, 0x4c
        /*0022*/ 	.byte	0x09
	.zero		1


	//----- nvinfo : EIATTR_EXTERNS
	.align		4
        /*0024*/ 	.byte	0x04, 0x0f
        /*0026*/ 	.short	(.L_315 - .L_314)


	//   ....[0]....
	.align		4
.L_314:
        /*0028*/ 	.word	index@(__assertfail)


	//----- nvinfo : EIATTR_ANNOTATIONS
	.align		4
.L_315:
        /*002c*/ 	.byte	0x04, 0x55
        /*002e*/ 	.short	(.L_317 - .L_316)


	//   ....[0]....
.L_316:
        /*0030*/ 	.word	0x00000001
        /*0034*/ 	.byte	0xa0, 0x08, 0x00, 0x00, 0x01, 0x00, 0x00, 0x00, 0x80, 0x14, 0x00, 0x00, 0x01, 0x00, 0x00, 0x00
        /*0044*/ 	.byte	0xf0, 0xd8, 0x00, 0x00, 0x01, 0x00, 0x00, 0x00, 0x60, 0xd9, 0x00, 0x00, 0x01, 0x00, 0x00, 0x00
        /*0054*/ 	.byte	0xc0, 0xf0, 0x00, 0x00, 0x01, 0x00, 0x00, 0x00, 0x60, 0x09, 0x01, 0x00


	//----- nvinfo : EIATTR_MERCURY_ISA_VERSION
	.align		4
.L_317:
        /*0060*/ 	.byte	0x03, 0x5f
        /*0062*/ 	.short	0x0101


	//----- nvinfo : EIATTR_INT_WARP_WIDE_INSTR_OFFSETS
	.align		4
        /*0064*/ 	.byte	0x04, 0x31
        /*0066*/ 	.short	(.L_319 - .L_318)


	//   ....[0]....
.L_318:
        /*0068*/ 	.word	0x000000c0


	//   ....[1]....
        /*006c*/ 	.word	0x000000d0


	//   ....[2]....
        /*0070*/ 	.word	0x00000170


	//----- nvinfo : EIATTR_COOP_GROUP_MASK_REGIDS
	.align		4
.L_319:
        /*0074*/ 	.byte	0x04, 0x29
        /*0076*/ 	.short	(.L_321 - .L_320)


	//   ....[0]....
.L_320:
        /*0078*/ 	.word	0xffffffff


	//   ....[1]....
        /*007c*/ 	.word	0xffffffff


	//   ....[2]....
        /*0080*/ 	.word	0xffffffff


	//   ....[3]....
        /*0084*/ 	.word	0xffffffff


	//   ....[4]....
        /*0088*/ 	.word	0xffffffff


	//   ....[5]....
        /*008c*/ 	.word	0xffffffff


	//   ....[6]....
        /*0090*/ 	.word	0xffffffff


	//   ....[7]....
        /*0094*/ 	.word	0xffffffff


	//   ....[8]....
        /*0098*/ 	.word	0xffffffff


	//   ....[9]....
        /*009c*/ 	.word	0xffffffff


	//   ....[10]....
        /*00a0*/ 	.word	0xffffffff


	//   ....[11]....
        /*00a4*/ 	.word	0xffffffff


	//   ....[12]....
        /*00a8*/ 	.word	0xffffffff


	//   ....[13]....
        /*00ac*/ 	.word	0xffffffff


	//   ....[14]....
        /*00b0*/ 	.word	0xffffffff


	//   ....[15]....
        /*00b4*/ 	.word	0xffffffff


	//   ....[16]....
        /*00b8*/ 	.word	0xffffffff


	//   ....[17]....
        /*00bc*/ 	.word	0xffffffff


	//   ....[18]....
        /*00c0*/ 	.word	0xffffffff


	//   ....[19]....
        /*00c4*/ 	.word	0xffffffff


	//   ....[20]....
        /*00c8*/ 	.word	0xffffffff


	//   ....[21]....
        /*00cc*/ 	.word	0xffffffff


	//   ....[22]....
        /*00d0*/ 	.word	0xffffffff


	//   ....[23]....
        /*00d4*/ 	.word	0xffffffff


	//   ....[24]....
        /*00d8*/ 	.word	0xffffffff


	//   ....[25]....
        /*00dc*/ 	.word	0xffffffff


	//   ....[26]....
        /*00e0*/ 	.word	0xffffffff


	//   ....[27]....
        /*00e4*/ 	.word	0xffffffff


	//   ....[28]....
        /*00e8*/ 	.word	0xffffffff


	//   ....[29]....
        /*00ec*/ 	.word	0xffffffff


	//   ....[30]....
        /*00f0*/ 	.word	0xffffffff


	//   ....[31]....
        /*00f4*/ 	.word	0xffffffff


	//   ....[32]....
        /*00f8*/ 	.word	0xffffffff


	//   ....[33]....
        /*00fc*/ 	.word	0xffffffff


	//   ....[34]....
        /*0100*/ 	.word	0xffffffff


	//   ....[35]....
        /*0104*/ 	.word	0xffffffff


	//   ....[36]....
        /*0108*/ 	.word	0xffffffff


	//   ....[37]....
        /*010c*/ 	.word	0xffffffff


	//   ....[38]....
        /*0110*/ 	.word	0xffffffff


	//   ....[39]....
        /*0114*/ 	.word	0xffffffff


	//   ....[40]....
        /*0118*/ 	.word	0xffffffff


	//   ....[41]....
        /*011c*/ 	.word	0xffffffff


	//   ....[42]....
        /*0120*/ 	.word	0xffffffff


	//   ....[43]....
        /*0124*/ 	.word	0xffffffff


	//   ....[44]....
        /*0128*/ 	.word	0xffffffff


	//   ....[45]....
        /*012c*/ 	.word	0xffffffff


	//   ....[46]....
        /*0130*/ 	.word	0xffffffff


	//   ....[47]....
        /*0134*/ 	.word	0xffffffff


	//   ....[48]....
        /*0138*/ 	.word	0xffffffff


	//   ....[49]....
        /*013c*/ 	.word	0xffffffff


	//   ....[50]....
        /*0140*/ 	.word	0xffffffff


	//   ....[51]....
        /*0144*/ 	.word	0xffffffff


	//   ....[52]....
        /*0148*/ 	.word	0xffffffff


	//   ....[53]....
        /*014c*/ 	.word	0xffffffff


	//   ....[54]....
        /*0150*/ 	.word	0xffffffff


	//   ....[55]....
        /*0154*/ 	.word	0xffffffff


	//   ....[56]....
        /*0158*/ 	.word	0xffffffff


	//   ....[57]....
        /*015c*/ 	.word	0xffffffff


	//   ....[58]....
        /*0160*/ 	.word	0xffffffff


	//   ....[59]....
        /*0164*/ 	.word	0xffffffff


	//   ....[60]....
        /*0168*/ 	.word	0xffffffff


	//   ....[61]....
        /*016c*/ 	.word	0xffffffff


	//   ....[62]....
        /*0170*/ 	.word	0xffffffff


	//   ....[63]....
        /*0174*/ 	.word	0xffffffff


	//   ....[64]....
        /*0178*/ 	.word	0xffffffff


	//   ....[65]....
        /*017c*/ 	.word	0xffffffff


	//   ....[66]....
        /*0180*/ 	.word	0xffffffff


	//   ....[67]....
        /*0184*/ 	.word	0xffffffff


	//   ....[68]....
        /*0188*/ 	.word	0xffffffff


	//   ....[69]....
        /*018c*/ 	.word	0xffffffff


	//   ....[70]....
        /*0190*/ 	.word	0xffffffff


	//   ....[71]....
        /*0194*/ 	.word	0xffffffff


	//   ....[72]....
        /*0198*/ 	.word	0xffffffff


	//   ....[73]....
        /*019c*/ 	.word	0xffffffff


	//   ....[74]....
        /*01a0*/ 	.word	0xffffffff


	//   ....[75]....
        /*01a4*/ 	.word	0xffffffff


	//   ....[76]....
        /*01a8*/ 	.word	0xffffffff


	//   ....[77]....
        /*01ac*/ 	.word	0xffffffff


	//   ....[78]....
        /*01b0*/ 	.word	0xffffffff


	//   ....[79]....
        /*01b4*/ 	.word	0xffffffff


	//   ....[80]....
        /*01b8*/ 	.word	0xffffffff


	//   ....[81]....
        /*01bc*/ 	.word	0xffffffff


	//   ....[82]....
        /*01c0*/ 	.word	0xffffffff


	//   ....[83]....
        /*01c4*/ 	.word	0xffffffff


	//   ....[84]....
        /*01c8*/ 	.word	0xffffffff


	//   ....[85]....
        /*01cc*/ 	.word	0x0500000f


	//   ....[86]....
        /*01d0*/ 	.word	0x0500000f


	//   ....[87]....
        /*01d4*/ 	.word	0x0500000f


	//   ....[88]....
        /*01d8*/ 	.word	0x0500000f


	//   ....[89]....
        /*01dc*/ 	.word	0x0500000f


	//   ....[90]....
        /*01e0*/ 	.word	0x0500000f


	//   ....[91]....
        /*01e4*/ 	.word	0x0500000f


	//   ....[92]....
        /*01e8*/ 	.word	0x0500000f


	//   ....[93]....
        /*01ec*/ 	.word	0x0500000f


	//   ....[94]....
        /*01f0*/ 	.word	0x0500000f


	//   ....[95]....
        /*01f4*/ 	.word	0x0500000f


	//   ....[96]....
        /*01f8*/ 	.word	0x0500000f


	//   ....[97]....
        /*01fc*/ 	.word	0x0500000f


	//   ....[98]....
        /*0200*/ 	.word	0x0500000f


	//   ....[99]....
        /*0204*/ 	.word	0x0500000f


	//   ....[100]....
        /*0208*/ 	.word	0x0500000f


	//   ....[101]....
        /*020c*/ 	.word	0x0500000f


	//   ....[102]....
        /*0210*/ 	.word	0x0500000f


	//   ....[103]....
        /*0214*/ 	.word	0x0500000f


	//   ....[104]....
        /*0218*/ 	.word	0x0500000f


	//   ....[105]....
        /*021c*/ 	.word	0x0500000f


	//   ....[106]....
        /*0220*/ 	.word	0x0500000f


	//   ....[107]....
        /*0224*/ 	.word	0x0500000f


	//   ....[108]....
        /*0228*/ 	.word	0x0500000f


	//   ....[109]....
        /*022c*/ 	.word	0x0500000f


	//   ....[110]....
        /*0230*/ 	.word	0x0500000f


	//   ....[111]....
        /*0234*/ 	.word	0x0500000f


	//   ....[112]....
        /*0238*/ 	.word	0x0500000f


	//   ....[113]....
        /*023c*/ 	.word	0x0500000f


	//   ....[114]....
        /*0240*/ 	.word	0x0500000f


	//   ....[115]....
        /*0244*/ 	.word	0x0500000f


	//   ....[116]....
        /*0248*/ 	.word	0x0500000f


	//   ....[117]....
        /*024c*/ 	.word	0x0500000f


	//   ....[118]....
        /*0250*/ 	.word	0x0500000f


	//   ....[119]....
        /*0254*/ 	.word	0x0500000f


	//   ....[120]....
        /*0258*/ 	.word	0x0500000f


	//   ....[121]....
        /*025c*/ 	.word	0x0500000f


	//   ....[122]....
        /*0260*/ 	.word	0x0500000f


	//   ....[123]....
        /*0264*/ 	.word	0x0500000f


	//   ....[124]....
        /*0268*/ 	.word	0x0500000f


	//   ....[125]....
        /*026c*/ 	.word	0x0500000f


	//   ....[126]....
        /*0270*/ 	.word	0x0500000f


	//   ....[127]....
        /*0274*/ 	.word	0x0500000f


	//   ....[128]....
        /*0278*/ 	.word	0x0500000f


	//   ....[129]....
        /*027c*/ 	.word	0x0500000f


	//   ....[130]....
        /*0280*/ 	.word	0x0500000f


	//   ....[131]....
        /*0284*/ 	.word	0x0500000f


	//   ....[132]....
        /*0288*/ 	.word	0x0500000f


	//   ....[133]....
        /*028c*/ 	.word	0x0500000f


	//   ....[134]....
        /*0290*/ 	.word	0x0500000f


	//   ....[135]....
        /*0294*/ 	.word	0x0500000f


	//   ....[136]....
        /*0298*/ 	.word	0x0500000f


	//   ....[137]....
        /*029c*/ 	.word	0x0500000f


	//   ....[138]....
        /*02a0*/ 	.word	0x0500000f


	//   ....[139]....
        /*02a4*/ 	.word	0x0500000f


	//   ....[140]....
        /*02a8*/ 	.word	0x0500000f


	//   ....[141]....
        /*02ac*/ 	.word	0x0500000f


	//   ....[142]....
        /*02b0*/ 	.word	0x0500000f


	//----- nvinfo : EIATTR_COOP_GROUP_INSTR_OFFSETS
	.align		4
.L_321:
        /*02b4*/ 	.byte	0x04, 0x28
        /*02b6*/ 	.short	(.L_323 - .L_322)


	//   ....[0]....
.L_322:
        /*02b8*/ 	.word	0x00000070


	//   ....[1]....
        /*02bc*/ 	.word	0x000000b0


	//   ....[2]....
        /*02c0*/ 	.word	0x000002d0


	//   ....[3]....
        /*02c4*/ 	.word	0x00000430


	//   ....[4]....
        /*02c8*/ 	.word	0x00000550


	//   ....[5]....
        /*02cc*/ 	.word	0x000006b0


	//   ....[6]....
        /*02d0*/ 	.word	0x00001260


	//   ....[7]....
        /*02d4*/ 	.word	0x000043d0


	//   ....[8]....
        /*02d8*/ 	.word	0x000044d0


	//   ....[9]....
        /*02dc*/ 	.word	0x000048e0


	//   ....[10]....
        /*02e0*/ 	.word	0x00004950


	//   ....[11]....
        /*02e4*/ 	.word	0x00008710


	//   ....[12]....
        /*02e8*/ 	.word	0x00008720


	//   ....[13]....
        /*02ec*/ 	.word	0x00008780


	//   ....[14]....
        /*02f0*/ 	.word	0x00008790


	//   ....[15]....
        /*02f4*/ 	.word	0x00009b60


	//   ....[16]....
        /*02f8*/ 	.word	0x00009b90


	//   ....[17]....
        /*02fc*/ 	.word	0x00009c30


	//   ....[18]....
        /*0300*/ 	.word	0x00009c90


	//   ....[19]....
        /*0304*/ 	.word	0x0000af60


	//   ....[20]....
        /*0308*/ 	.word	0x0000afc0


	//   ....[21]....
        /*030c*/ 	.word	0x0000b000


	//   ....[22]....
        /*0310*/ 	.word	0x0000b040


	//   ....[23]....
        /*0314*/ 	.word	0x0000b060


	//   ....[24]....
        /*0318*/ 	.word	0x0000b090


	//   ....[25]....
        /*031c*/ 	.word	0x0000bce0


	//   ....[26]....
        /*0320*/ 	.word	0x0000bcf0


	//   ....[27]....
        /*0324*/ 	.word	0x0000cd60


	//   ....[28]....
        /*0328*/ 	.word	0x0000df90


	//   ....[29]....
        /*032c*/ 	.word	0x0000dfd0


	//   ....[30]....
        /*0330*/ 	.word	0x0000e000


	//   ....[31]....
        /*0334*/ 	.word	0x0000e020


	//   ....[32]....
        /*0338*/ 	.word	0x0000e030


	//   ....[33]....
        /*033c*/ 	.word	0x0000e0a0


	//   ....[34]....
        /*0340*/ 	.word	0x0000e0d0


	//   ....[35]....
        /*0344*/ 	.word	0x0000e130


	//   ....[36]....
        /*0348*/ 	.word	0x0000e160


	//   ....[37]....
        /*034c*/ 	.word	0x0000e1c0


	//   ....[38]....
        /*0350*/ 	.word	0x0000e890


	//   ....[39]....
        /*0354*/ 	.word	0x0000e8d0


	//   ....[40]....
        /*0358*/ 	.word	0x0000e900


	//   ....[41]....
        /*035c*/ 	.word	0x0000e920


	//   ....[42]....
        /*0360*/ 	.word	0x0000e930


	//   ....[43]....
        /*0364*/ 	.word	0x0000e9c0


	//   ....[44]....
        /*0368*/ 	.word	0x0000ea00


	//   ....[45]....
        /*036c*/ 	.word	0x0000ea60


	//   ....[46]....
        /*0370*/ 	.word	0x0000ea90


	//   ....[47]....
        /*0374*/ 	.word	0x0000eb00


	//   ....[48]....
        /*0378*/ 	.word	0x0000eb40


	//   ....[49]....
        /*037c*/ 	.word	0x0000eba0


	//   ....[50]....
        /*0380*/ 	.word	0x0000ebd0


	//   ....[51]....
        /*0384*/ 	.word	0x0000ec30


	//   ....[52]....
        /*0388*/ 	.word	0x0000ec70


	//   ....[53]....
        /*038c*/ 	.word	0x0000ecd0


	//   ....[54]....
        /*0390*/ 	.word	0x0000f540


	//   ....[55]....
        /*0394*/ 	.word	0x0000f580


	//   ....[56]....
        /*0398*/ 	.word	0x0000f5b0


	//   ....[57]....
        /*039c*/ 	.word	0x0000f5d0


	//   ....[58]....
        /*03a0*/ 	.word	0x0000f5f0


	//   ....[59]....
        /*03a4*/ 	.word	0x0000f610


	//   ....[60]....
        /*03a8*/ 	.word	0x0000f640


	//   ....[61]....
        /*03ac*/ 	.word	0x0000f660


	//   ....[62]....
        /*03b0*/ 	.word	0x0000f670


	//   ....[63]....
        /*03b4*/ 	.word	0x0000f6f0


	//   ....[64]....
        /*03b8*/ 	.word	0x0000fa90


	//   ....[65]....
        /*03bc*/ 	.word	0x0000fac0


	//   ....[66]....
        /*03c0*/ 	.word	0x0000fae0


	//   ....[67]....
        /*03c4*/ 	.word	0x0000fb80


	//   ....[68]....
        /*03c8*/ 	.word	0x0000fba0


	//   ....[69]....
        /*03cc*/ 	.word	0x0000fc40


	//   ....[70]....
        /*03d0*/ 	.word	0x0000fc60


	//   ....[71]....
        /*03d4*/ 	.word	0x0000fd00


	//   ....[72]....
        /*03d8*/ 	.word	0x0000fd20


	//   ....[73]....
        /*03dc*/ 	.word	0x0000fd30


	//   ....[74]....
        /*03e0*/ 	.word	0x00010270


	//   ....[75]....
        /*03e4*/ 	.word	0x000102b0


	//   ....[76]....
        /*03e8*/ 	.word	0x000102e0


	//   ....[77]....
        /*03ec*/ 	.word	0x00010310


	//   ....[78]....
        /*03f0*/ 	.word	0x000103f0


	//   ....[79]....
        /*03f4*/ 	.word	0x00010410


	//   ....[80]....
        /*03f8*/ 	.word	0x000104c0


	//   ....[81]....
        /*03fc*/ 	.word	0x000104e0


	//   ....[82]....
        /*0400*/ 	.word	0x00010530


	//   ....[83]....
        /*0404*/ 	.word	0x000105a0


	//   ....[84]....
        /*0408*/ 	.word	0x000108f0


	//   ....[85]....
        /*040c*/ 	.word	0x00010de0


	//   ....[86]....
        /*0410*/ 	.word	0x00010ed0


	//   ....[87]....
        /*0414*/ 	.word	0x00010f90


	//   ....[88]....
        /*0418*/ 	.word	0x000110b0


	//   ....[89]....
        /*041c*/ 	.word	0x00011110


	//   ....[90]....
        /*0420*/ 	.word	0x00011210


	//   ....[91]....
        /*0424*/ 	.word	0x00011270


	//   ....[92]....
        /*0428*/ 	.word	0x00011370


	//   ....[93]....
        /*042c*/ 	.word	0x000113d0


	//   ....[94]....
        /*0430*/ 	.word	0x000114c0


	//   ....[95]....
        /*0434*/ 	.word	0x00011510


	//   ....[96]....
        /*0438*/ 	.word	0x000115a0


	//   ....[97]....
        /*043c*/ 	.word	0x00011600


	//   ....[98]....
        /*0440*/ 	.word	0x00011740


	//   ....[99]....
        /*0444*/ 	.word	0x000117b0


	//   ....[100]....
        /*0448*/ 	.word	0x000118b0


	//   ....[101]....
        /*044c*/ 	.word	0x00011920


	//   ....[102]....
        /*0450*/ 	.word	0x00011a20


	//   ....[103]....
        /*0454*/ 	.word	0x00011a90


	//   ....[104]....
        /*0458*/ 	.word	0x00011b90


	//   ....[105]....
        /*045c*/ 	.word	0x00011c00


	//   ....[106]....
        /*0460*/ 	.word	0x00011d00


	//   ....[107]....
        /*0464*/ 	.word	0x00011d70


	//   ....[108]....
        /*0468*/ 	.word	0x00011e70


	//   ....[109]....
        /*046c*/ 	.word	0x00011ed0


	//   ....[110]....
        /*0470*/ 	.word	0x00011fc0


	//   ....[111]....
        /*0474*/ 	.word	0x00012010


	//   ....[112]....
        /*0478*/ 	.word	0x00012150


	//   ....[113]....
        /*047c*/ 	.word	0x00012210


	//   ....[114]....
        /*0480*/ 	.word	0x00012350


	//   ....[115]....
        /*0484*/ 	.word	0x000123a0


	//   ....[116]....
        /*0488*/ 	.word	0x000124b0


	//   ....[117]....
        /*048c*/ 	.word	0x00012500


	//   ....[118]....
        /*0490*/ 	.word	0x00012620


	//   ....[119]....
        /*0494*/ 	.word	0x00012670


	//   ....[120]....
        /*0498*/ 	.word	0x000127a0


	//   ....[121]....
        /*049c*/ 	.word	0x000127f0


	//   ....[122]....
        /*04a0*/ 	.word	0x000128d0


	//   ....[123]....
        /*04a4*/ 	.word	0x00012970


	//   ....[124]....
        /*04a8*/ 	.word	0x00012aa0


	//   ....[125]....
        /*04ac*/ 	.word	0x00012af0


	//   ....[126]....
        /*04b0*/ 	.word	0x00012c20


	//   ....[127]....
        /*04b4*/ 	.word	0x00012c70


	//   ....[128]....
        /*04b8*/ 	.word	0x00012da0


	//   ....[129]....
        /*04bc*/ 	.word	0x00012df0


	//   ....[130]....
        /*04c0*/ 	.word	0x00012f20


	//   ....[131]....
        /*04c4*/ 	.word	0x00012f70


	//   ....[132]....
        /*04c8*/ 	.word	0x00013050


	//   ....[133]....
        /*04cc*/ 	.word	0x000130f0


	//   ....[134]....
        /*04d0*/ 	.word	0x00013290


	//   ....[135]....
        /*04d4*/ 	.word	0x000132e0


	//   ....[136]....
        /*04d8*/ 	.word	0x00013420


	//   ....[137]....
        /*04dc*/ 	.word	0x00013470


	//   ....[138]....
        /*04e0*/ 	.word	0x000135b0


	//   ....[139]....
        /*04e4*/ 	.word	0x00013600


	//   ....[140]....
        /*04e8*/ 	.word	0x00013730


	//   ....[141]....
        /*04ec*/ 	.word	0x00013780


	//   ....[142]....
        /*04f0*/ 	.word	0x00013890


	//----- nvinfo : EIATTR_REG_RECONFIG
	.align		4
.L_323:
        /*04f4*/ 	.byte	0x01, 0x54
	.zero		2


	//----- nvinfo : EIATTR_SYSCALL_OFFSETS
	.align		4
        /*04f8*/ 	.byte	0x04, 0x46
        /*04fa*/ 	.short	(.L_325 - .L_324)


	//   ....[0]....
.L_324:
        /*04fc*/ 	.word	0x00001430


	//   ....[1]....
        /*0500*/ 	.word	0x0000d4b0


	//   ....[2]....
        /*0504*/ 	.word	0x0000d5f0


	//   ....[3]....
        /*0508*/ 	.word	0x0000d6e0


	//   ....[4]....
        /*050c*/ 	.word	0x0000e5b0


	//----- nvinfo : EIATTR_MBARRIER_INSTR_OFFSETS
	.align		4
.L_325:
        /*0510*/ 	.byte	0x04, 0x39
        /*0512*/ 	.short	(.L_327 - .L_326)


	//   ....[0]....
.L_326:
        /*0514*/ 	.word	0x00000180
        /*0518*/ 	.word	0x000000ff
        /*051c*/ 	.word	0x00038800
        /*0520*/ 	.short	0x0100
        /*0522*/ 	.byte	0x08
	.zero		1


	//   ....[1]....
        /*0524*/ 	.word	0x00000190
        /*0528*/ 	.word	0x000000ff
        /*052c*/ 	.word	0x00038820
        /*0530*/ 	.short	0x0100
        /*0532*/ 	.byte	0x08
	.zero		1


	//   ....[2]....
        /*0534*/ 	.word	0x00000280
        /*0538*/ 	.word	0x000000ff
        /*053c*/ 	.word	0x00038830
        /*0540*/ 	.short	0x0100
        /*0542*/ 	.byte	0x08
	.zero		1


	//   ....[3]....
        /*0544*/ 	.word	0x00000290
        /*0548*/ 	.word	0x000000ff
        /*054c*/ 	.word	0x00038840
        /*0550*/ 	.short	0x0100
        /*0552*/ 	.byte	0x08
	.zero		1


	//   ....[4]....
        /*0554*/ 	.word	0x000002a0
        /*0558*/ 	.word	0x000000ff
        /*055c*/ 	.word	0x00038838
        /*0560*/ 	.short	0x0100
        /*0562*/ 	.byte	0x08
	.zero		1


	//   ....[5]....
        /*0564*/ 	.word	0x000002b0
        /*0568*/ 	.word	0x000000ff
        /*056c*/ 	.word	0x00038848
        /*0570*/ 	.short	0x0100
        /*0572*/ 	.byte	0x08
	.zero		1


	//   ....[6]....
        /*0574*/ 	.word	0x000003e0
        /*0578*/ 	.word	0x000000ff
        /*057c*/ 	.word	0x00038850
        /*0580*/ 	.short	0x0100
        /*0582*/ 	.byte	0x08
	.zero		1


	//   ....[7]....
        /*0584*/ 	.word	0x000003f0
        /*0588*/ 	.word	0x000000ff
        /*058c*/ 	.word	0x00038860
        /*0590*/ 	.short	0x0100
        /*0592*/ 	.byte	0x08
	.zero		1


	//   ....[8]....
        /*0594*/ 	.word	0x00000400
        /*0598*/ 	.word	0x000000ff
        /*059c*/ 	.word	0x00038858
        /*05a0*/ 	.short	0x0100
        /*05a2*/ 	.byte	0x08
	.zero		1


	//   ....[9]....
        /*05a4*/ 	.word	0x00000410
        /*05a8*/ 	.word	0x000000ff
        /*05ac*/ 	.word	0x00038868
        /*05b0*/ 	.short	0x0100
        /*05b2*/ 	.byte	0x08
	.zero		1


	//   ....[10]....
        /*05b4*/ 	.word	0x00000500
        /*05b8*/ 	.word	0x000000ff
        /*05bc*/ 	.word	0x00038870
        /*05c0*/ 	.short	0x0100
        /*05c2*/ 	.byte	0x06
	.zero		1


	//   ....[11]....
        /*05c4*/ 	.word	0x00000510
        /*05c8*/ 	.word	0x000000ff
        /*05cc*/ 	.word	0x00038880
        /*05d0*/ 	.short	0x0100
        /*05d2*/ 	.byte	0x06
	.zero		1


	//   ....[12]....
        /*05d4*/ 	.word	0x00000520
        /*05d8*/ 	.word	0x000000ff
        /*05dc*/ 	.word	0x00038878
        /*05e0*/ 	.short	0x0100
        /*05e2*/ 	.byte	0x06
	.zero		1


	//   ....[13]....
        /*05e4*/ 	.word	0x00000530
        /*05e8*/ 	.word	0x000000ff
        /*05ec*/ 	.word	0x00038888
        /*05f0*/ 	.short	0x0100
        /*05f2*/ 	.byte	0x06
	.zero		1


	//   ....[14]....
        /*05f4*/ 	.word	0x00000660
        /*05f8*/ 	.word	0x000000ff
        /*05fc*/ 	.word	0x00038890
        /*0600*/ 	.short	0x0100
        /*0602*/ 	.byte	0x08
	.zero		1


	//   ....[15]....
        /*0604*/ 	.word	0x00000670
        /*0608*/ 	.word	0x000000ff
        /*060c*/ 	.word	0x000388a0
        /*0610*/ 	.short	0x0100
        /*0612*/ 	.byte	0x08
	.zero		1


	//   ....[16]....
        /*0614*/ 	.word	0x00000680
        /*0618*/ 	.word	0x000000ff
        /*061c*/ 	.word	0x00038898
        /*0620*/ 	.short	0x0100
        /*0622*/ 	.byte	0x08
	.zero		1


	//   ....[17]....
        /*0624*/ 	.word	0x00000690
        /*0628*/ 	.word	0x000000ff
        /*062c*/ 	.word	0x000388a8
        /*0630*/ 	.short	0x0100
        /*0632*/ 	.byte	0x08
	.zero		1


	//   ....[18]....
        /*0634*/ 	.word	0x000007d0
        /*0638*/ 	.word	0x000000ff
        /*063c*/ 	.word	0x000388b0
        /*0640*/ 	.short	0x0100
        /*0642*/ 	.byte	0x08
	.zero		1


	//   ....[19]....
        /*0644*/ 	.word	0x000007e0
        /*0648*/ 	.word	0x000000ff
        /*064c*/ 	.word	0x000388c0
        /*0650*/ 	.short	0x0100
        /*0652*/ 	.byte	0x08
	.zero		1


	//   ....[20]....
        /*0654*/ 	.word	0x000007f0
        /*0658*/ 	.word	0x000000ff
        /*065c*/ 	.word	0x000388b8
        /*0660*/ 	.short	0x0100
        /*0662*/ 	.byte	0x08
	.zero		1


	//   ....[21]....
        /*0664*/ 	.word	0x00000800
        /*0668*/ 	.word	0x000000ff
        /*066c*/ 	.word	0x000388c8
        /*0670*/ 	.short	0x0100
        /*0672*/ 	.byte	0x08
	.zero		1


	//   ....[22]....
        /*0674*/ 	.word	0x00001460
        /*0678*/ 	.word	0x000000ff
        /*067c*/ 	.word	0x00038800
        /*0680*/ 	.short	0x010a
        /*0682*/ 	.byte	0x04
	.zero		1


	//   ....[23]....
        /*0684*/ 	.word	0x00001500
        /*0688*/ 	.word	0x000000ff
        /*068c*/ 	.word	0x00038830
        /*0690*/ 	.short	0x010a
        /*0692*/ 	.byte	0x04
	.zero		1


	//   ....[24]....
        /*0694*/ 	.word	0x00001570
        /*0698*/ 	.word	0x000000ff
        /*069c*/ 	.word	0x00038830
        /*06a0*/ 	.short	0x010a
        /*06a2*/ 	.byte	0x04
	.zero		1


	//   ....[25]....
        /*06a4*/ 	.word	0x00003b90
        /*06a8*/ 	.word	0x000000ff
        /*06ac*/ 	.word	0x00000000
        /*06b0*/ 	.short	0x0101
        /*06b2*/ 	.byte	0x07
	.zero		1


	//   ....[26]....
        /*06b4*/ 	.word	0x00005830
        /*06b8*/ 	.word	0x000000ff
        /*06bc*/ 	.word	0x00038830
        /*06c0*/ 	.short	0x010a
        /*06c2*/ 	.byte	0x07
	.zero		1


	//   ....[27]....
        /*06c4*/ 	.word	0x00005880
        /*06c8*/ 	.word	0x000000ff
        /*06cc*/ 	.word	0x00038830
        /*06d0*/ 	.short	0x010a
        /*06d2*/ 	.byte	0x06
	.zero		1


	//   ....[28]....
        /*06d4*/ 	.word	0x00008190
        /*06d8*/ 	.word	0x000000ff
        /*06dc*/ 	.word	0x00038850
        /*06e0*/ 	.short	0x010a
        /*06e2*/ 	.byte	0x07
	.zero		1


	//   ....[29]....
        /*06e4*/ 	.word	0x000081d0
        /*06e8*/ 	.word	0x000000ff
        /*06ec*/ 	.word	0x00038850
        /*06f0*/ 	.short	0x010a
        /*06f2*/ 	.byte	0x07
	.zero		1


	//   ....[30]....
        /*06f4*/ 	.word	0x00008760
        /*06f8*/ 	.word	0x000000ff
        /*06fc*/ 	.word	0x00000000
        /*0700*/ 	.short	0x0101
        /*0702*/ 	.byte	0x0a
	.zero		1


	//   ....[31]....
        /*0704*/ 	.word	0x00009130
        /*0708*/ 	.word	0x000000ff
        /*070c*/ 	.word	0x00000000
        /*0710*/ 	.short	0x0101
        /*0712*/ 	.byte	0x07
	.zero		1


	//   ....[32]....
        /*0714*/ 	.word	0x00009ac0
        /*0718*/ 	.word	0x000000ff
        /*071c*/ 	.word	0x00038850
        /*0720*/ 	.short	0x010a
        /*0722*/ 	.byte	0x05
	.zero		1


	//   ....[33]....
        /*0724*/ 	.word	0x00009b00
        /*0728*/ 	.word	0x000000ff
        /*072c*/ 	.word	0x00038850
        /*0730*/ 	.short	0x010a
        /*0732*/ 	.byte	0x05
	.zero		1


	//   ....[34]....
        /*0734*/ 	.word	0x0000a160
        /*0738*/ 	.word	0x000000ff
        /*073c*/ 	.word	0x00000000
        /*0740*/ 	.short	0x0101
        /*0742*/ 	.byte	0x04
	.zero		1


	//   ....[35]....
        /*0744*/ 	.word	0x0000b080
        /*0748*/ 	.word	0x000000ff
        /*074c*/ 	.word	0x00000000
        /*0750*/ 	.short	0x0101
        /*0752*/ 	.byte	0x04
	.zero		1


	//   ....[36]....
        /*0754*/ 	.word	0x0000dd70
        /*0758*/ 	.word	0x000000ff
        /*075c*/ 	.word	0x00038840
        /*0760*/ 	.short	0x010a
        /*0762*/ 	.byte	0x2a
	.zero		1


	//   ....[37]....
        /*0764*/ 	.word	0x0000e370
        /*0768*/ 	.word	0x000000ff
        /*076c*/ 	.word	0x00038830
        /*0770*/ 	.short	0x0107
        /*0772*/ 	.byte	0x2a
	.zero		1


	//   ....[38]....
        /*0774*/ 	.word	0x0000e3e0
        /*0778*/ 	.word	0x000000ff
        /*077c*/ 	.word	0x00038830
        /*0780*/ 	.short	0x0101
        /*0782*/ 	.byte	0x2a
	.zero		1


	//   ....[39]....
        /*0784*/ 	.word	0x0000ee50
        /*0788*/ 	.word	0x000000ff
        /*078c*/ 	.word	0x00038800
        /*0790*/ 	.short	0x0107
        /*0792*/ 	.byte	0x2a
	.zero		1


	//   ....[40]....
        /*0794*/ 	.word	0x0000eeb0
        /*0798*/ 	.word	0x000000ff
        /*079c*/ 	.word	0x00038800
        /*07a0*/ 	.short	0x0101
        /*07a2*/ 	.byte	0x2a
	.zero		1


	//   ....[41]....
        /*07a4*/ 	.word	0x0000eec0
        /*07a8*/ 	.word	0x000000ff
        /*07ac*/ 	.word	0x00038820
        /*07b0*/ 	.short	0x010a
        /*07b2*/ 	.byte	0x2a
	.zero		1


	//   ....[42]....
        /*07b4*/ 	.word	0x0000f340
        /*07b8*/ 	.word	0x00000013
        /*07bc*/ 	.word	0x00038840
        /*07c0*/ 	.short	0x010a
        /*07c2*/ 	.byte	0x3f
	.zero		1


	//   ....[43]....
        /*07c4*/ 	.word	0x0000f910
        /*07c8*/ 	.word	0x00000013
        /*07cc*/ 	.word	0x00038830
        /*07d0*/ 	.short	0x0107
        /*07d2*/ 	.byte	0x3f
	.zero		1


	//   ....[44]....
        /*07d4*/ 	.word	0x0000f9c0
        /*07d8*/ 	.word	0x00000013
        /*07dc*/ 	.word	0x00038830
        /*07e0*/ 	.short	0x0101
        /*07e2*/ 	.byte	0x3f
	.zero		1


	//   ....[45]....
        /*07e4*/ 	.word	0x0000fa20
        /*07e8*/ 	.word	0x00000004
        /*07ec*/ 	.word	0x00038860
        /*07f0*/ 	.short	0x010a
        /*07f2*/ 	.byte	0x3f
	.zero		1


	//   ....[46]....
        /*07f4*/ 	.word	0x0000fee0
        /*07f8*/ 	.word	0x00000004
        /*07fc*/ 	.word	0x00038850
        /*0800*/ 	.short	0x0107
        /*0802*/ 	.byte	0x3f
	.zero		1


	//   ....[47]....
        /*0804*/ 	.word	0x00010060
        /*0808*/ 	.word	0x00000004
        /*080c*/ 	.word	0x00038850
        /*0810*/ 	.short	0x0101
        /*0812*/ 	.byte	0x3f
	.zero		1


	//   ....[48]....
        /*0814*/ 	.word	0x000101e0
        /*0818*/ 	.word	0x00000000
        /*081c*/ 	.word	0x00038860
        /*0820*/ 	.short	0x010a
        /*0822*/ 	.byte	0x3f
	.zero		1


	//   ....[49]....
        /*0824*/ 	.word	0x00010730
        /*0828*/ 	.word	0x00000000
        /*082c*/ 	.word	0x00038850
        /*0830*/ 	.short	0x0107
        /*0832*/ 	.byte	0x3f
	.zero		1


	//   ....[50]....
        /*0834*/ 	.word	0x000107f0
        /*0838*/ 	.word	0x00000000
        /*083c*/ 	.word	0x00038850
        /*0840*/ 	.short	0x0101
        /*0842*/ 	.byte	0x3f
	.zero		1


	//   ....[51]....
        /*0844*/ 	.word	0x00010880
        /*0848*/ 	.word	0x00000007
        /*084c*/ 	.word	0x00038820
        /*0850*/ 	.short	0x010a
        /*0852*/ 	.byte	0x3f
	.zero		1


	//   ....[52]....
        /*0854*/ 	.word	0x00010a00
        /*0858*/ 	.word	0x00000005
        /*085c*/ 	.word	0x00038840
        /*0860*/ 	.short	0x010a
        /*0862*/ 	.byte	0x3f
	.zero		1


	//   ....[53]....
        /*0864*/ 	.word	0x00010aa0
        /*0868*/ 	.word	0x00000003
        /*086c*/ 	.word	0x00038840
        /*0870*/ 	.short	0x010a
        /*0872*/ 	.byte	0x3f
	.zero		1


	//   ....[54]....
        /*0874*/ 	.word	0x00010ae0
        /*0878*/ 	.word	0x00000005
        /*087c*/ 	.word	0x00038860
        /*0880*/ 	.short	0x010a
        /*0882*/ 	.byte	0x3f
	.zero		1


	//   ....[55]....
        /*0884*/ 	.word	0x00010b20
        /*0888*/ 	.word	0x00000003
        /*088c*/ 	.word	0x00038860
        /*0890*/ 	.short	0x010a
        /*0892*/ 	.byte	0x3f
	.zero		1


	//   ....[56]....
        /*0894*/ 	.word	0x00010ba0
        /*0898*/ 	.word	0x00000003
        /*089c*/ 	.word	0x00038800
        /*08a0*/ 	.short	0x010a
        /*08a2*/ 	.byte	0x3f
	.zero		1


	//   ....[57]....
        /*08a4*/ 	.word	0x00010c10
        /*08a8*/ 	.word	0x00000003
        /*08ac*/ 	.word	0x00038830
        /*08b0*/ 	.short	0x010a
        /*08b2*/ 	.byte	0x3f
	.zero		1


	//   ....[58]....
        /*08b4*/ 	.word	0x00010c80
        /*08b8*/ 	.word	0x00000006
        /*08bc*/ 	.word	0x00038830
        /*08c0*/ 	.short	0x010a
        /*08c2*/ 	.byte	0x3f
	.zero		1


	//   ....[59]....
        /*08c4*/ 	.word	0x00010ce0
        /*08c8*/ 	.word	0x00000003
        /*08cc*/ 	.word	0x00038850
        /*08d0*/ 	.short	0x010a
        /*08d2*/ 	.byte	0x3f
	.zero		1


	//   ....[60]....
        /*08d4*/ 	.word	0x00010d40
        /*08d8*/ 	.word	0x00000005
        /*08dc*/ 	.word	0x00038850
        /*08e0*/ 	.short	0x010a
        /*08e2*/ 	.byte	0x3f
	.zero		1


	//   ....[61]....
        /*08e4*/ 	.word	0x00010e20
        /*08e8*/ 	.word	0x00000003
        /*08ec*/ 	.word	0x00038840
        /*08f0*/ 	.short	0x010a
        /*08f2*/ 	.byte	0x3f
	.zero		1


	//   ....[62]....
        /*08f4*/ 	.word	0x00012050
        /*08f8*/ 	.word	0x00000003
        /*08fc*/ 	.word	0x00038820
        /*0900*/ 	.short	0x010a
        /*0902*/ 	.byte	0x3f
	.zero		1


	//   ....[63]....
        /*0904*/ 	.word	0x000120a0
        /*0908*/ 	.word	0x00000013
        /*090c*/ 	.word	0x00038840
        /*0910*/ 	.short	0x010a
        /*0912*/ 	.byte	0x3f
	.zero		1


	//   ....[64]....
        /*0914*/ 	.word	0x00012820
        /*0918*/ 	.word	0x00000004
        /*091c*/ 	.word	0x00038860
        /*0920*/ 	.short	0x010a
        /*0922*/ 	.byte	0x3f
	.zero		1


	//   ....[65]....
        /*0924*/ 	.word	0x00012fa0
        /*0928*/ 	.word	0x00000000
        /*092c*/ 	.word	0x00038860
        /*0930*/ 	.short	0x010a
        /*0932*/ 	.byte	0x3f
	.zero		1


	//   ....[66]....
        /*0934*/ 	.word	0x000137b0
        /*0938*/ 	.word	0x00000007
        /*093c*/ 	.word	0x00038820
        /*0940*/ 	.short	0x010a
        /*0942*/ 	.byte	0x3f
	.zero		1


	//   ....[67]....
        /*0944*/ 	.word	0x00013950
        /*0948*/ 	.word	0x00000005
        /*094c*/ 	.word	0x00038840
        /*0950*/ 	.short	0x010a
        /*0952*/ 	.byte	0x3f
	.zero		1


	//   ....[68]....
        /*0954*/ 	.word	0x000139a0
        /*0958*/ 	.word	0x00000003
        /*095c*/ 	.word	0x00038840
        /*0960*/ 	.short	0x010a
        /*0962*/ 	.byte	0x3f
	.zero		1


	//   ....[69]....
        /*0964*/ 	.word	0x000139f0
        /*0968*/ 	.word	0x00000005
        /*096c*/ 	.word	0x00038860
        /*0970*/ 	.short	0x010a
        /*0972*/ 	.byte	0x3f
	.zero		1


	//----- nvinfo : EIATTR_NUM_MBARRIERS
	.align		4
.L_327:
        /*0974*/ 	.byte	0x03, 0x38
        /*0976*/ 	.short	0x0016


	//----- nvinfo : EIATTR_EXIT_INSTR_OFFSETS
	.align		4
        /*0978*/ 	.byte	0x04, 0x1c
        /*097a*/ 	.short	(.L_329 - .L_328)


	//   ....[0]....
.L_328:
        /*097c*/ 	.word	0x00010b70


	//----- nvinfo : EIATTR_MAX_THREADS
	.align		4
.L_329:
        /*0980*/ 	.byte	0x04, 0x05
        /*0982*/ 	.short	(.L_331 - .L_330)
.L_330:
        /*0984*/ 	.word	0x00000180
        /*0988*/ 	.word	0x00000001
        /*098c*/ 	.word	0x00000001


	//----- nvinfo : EIATTR_CRS_STACK_SIZE
	.align		4
.L_331:
        /*0990*/ 	.byte	0x04, 0x1e
        /*0992*/ 	.short	(.L_333 - .L_332)
.L_332:
        /*0994*/ 	.word	0x00000000


	//----- nvinfo : EIATTR_CBANK_PARAM_SIZE
	.align		4
.L_333:
        /*0998*/ 	.byte	0x03, 0x19
        /*099a*/ 	.short	0x0a70


	//----- nvinfo : EIATTR_PARAM_CBANK
	.align		4
        /*099c*/ 	.byte	0x04, 0x0a
        /*099e*/ 	.short	(.L_335 - .L_334)
	.align		4
.L_334:
        /*09a0*/ 	.word	index@(.nv.constant0._ZN7cutlass13device_kernelIN5flash11enable_sm90INS1_16FlashAttnFwdSm90INS1_25CollectiveMainloopFwdSm90ILi2EN4cute5tupleIJNS5_1CILi1EEES8_S8_EEENS6_IJNS7_ILi128EEENS7_ILi80EEENS7_ILi256EEEEEELi256ENS_6half_tEfNS_4arch4Sm90ELb0ELb0ELb0ELb0ELb1ELb0ELb0ELb1ELb1ELb1ELb1ELb0EEENS1_21CollectiveEpilogueFwdINS6_IJSA_SC_SB_EEES9_SE_SG_Li256ELb0ELb1ELb1ELb0EEENS1_19SingleTileSchedulerILb0ELb1ELb1ELi128EEEEEEEEEvNT_6ParamsE)
        /*09a4*/ 	.short	0x0210
        /*09a6*/ 	.short	0x0a70


	//----- nvinfo : EIATTR_SW_WAR
	.align		4
.L_335:
        /*09a8*/ 	.byte	0x04, 0x36
        /*09aa*/ 	.short	(.L_337 - .L_336)
.L_336:
        /*09ac*/ 	.word	0x00000008
.L_337:


//--------------------- .nv.info._ZN7cutlass13device_kernelIN5flash11enable_sm90INS1_16FlashAttnFwdSm90INS1_25CollectiveMainloopFwdSm90ILi2EN4cute5tupleIJNS5_1CILi1EEES8_S8_EEENS6_IJNS7_ILi128EEENS7_ILi80EEENS7_ILi256EEEEEELi256ENS_6half_tEfNS_4arch4Sm90ELb0ELb0ELb0ELb1ELb1ELb0ELb0ELb1ELb1ELb1ELb1ELb0EEENS1_21CollectiveEpilogueFwdINS6_IJSA_SC_SB_EEES9_SE_SG_Li256ELb1ELb1ELb1ELb0EEENS1_36VarlenDynamicPersistentTileSchedulerILi128ELi80ELi256ELi128ELb1ELb1ELb1ELb0ELb1ELb1EEEEEEEEEvNT_6ParamsE --------------------------
	.section	.nv.info._ZN7cutlass13device_kernelIN5flash11enable_sm90INS1_16FlashAttnFwdSm90INS1_25CollectiveMainloopFwdSm90ILi2EN4cute5tupleIJNS5_1CILi1EEES8_S8_EEENS6_IJNS7_ILi128EEENS7_ILi80EEENS7_ILi256EEEEEELi256ENS_6half_tEfNS_4arch4Sm90ELb0ELb0ELb0ELb1ELb1ELb0ELb0ELb1ELb1ELb1ELb1ELb0EEENS1_21CollectiveEpilogueFwdINS6_IJSA_SC_SB_EEES9_SE_SG_Li256ELb1ELb1ELb1ELb0EEENS1_36VarlenDynamicPersistentTileSchedulerILi128ELi80ELi256ELi128ELb1ELb1ELb1ELb0ELb1ELb1EEEEEEEEEvNT_6ParamsE,"",@"SHT_CUDA_INFO"
	.sectionflags	@""
	.align	4


	//----- nvinfo : EIATTR_CUDA_API_VERSION
	.align		4
        /*0000*/ 	.byte	0x04, 0x37
        /*0002*/ 	.short	(.L_339 - .L_338)
.L_338:
        /*0004*/ 	.word	0x00000082


	//----- nvinfo : EIATTR_KPARAM_INFO
	.align		4
.L_339:
        /*0008*/ 	.byte	0x04, 0x17
        /*000a*/ 	.short	(.L_341 - .L_340)
.L_340:
        /*000c*/ 	.word	0x00000000
        /*0010*/ 	.short	0x0000
        /*0012*/ 	.short	0x0070
        /*0014*/ 	.byte	0x00, 0xf0, 0x01, 0x2a


	//----- nvinfo : EIATTR_SPARSE_MMA_MASK
	.align		4
.L_341:
        /*0018*/ 	.byte	0x03, 0x50
        /*001a*/ 	.short	0x0000


	//----- nvinfo : EIATTR_MAXREG_COUNT
	.align		4
        /*001c*/ 	.byte	0x03, 0x1b
        /*001e*/ 	.short	0x00a8


	//----- nvinfo : EIATTR_NUM_BARRIERS
	.align		4
        /*0020*/ 	.byte	0x02, 0x4c
        /*0022*/ 	.byte	0x09
	.zero		1


	//----- nvinfo : EIATTR_EXTERNS
	.align		4
        /*0024*/ 	.byte	0x04, 0x0f
        /*0026*/ 	.short	(.L_343 - .L_342)


	//   ....[0]....
	.align		4
.L_342:
        /*0028*/ 	.word	index@(__assertfail)


	//----- nvinfo : EIATTR_ANNOTATIONS
	.align		4
.L_343:
        /*002c*/ 	.byte	0x04, 0x55
        /*002e*/ 	.short	(.L_345 - .L_344)


	//   ....[0]....
.L_344:
        /*0030*/ 	.word	0x00000001
        /*0034*/ 	.byte	0xa0, 0x08, 0x00, 0x00, 0x01, 0x00, 0x00, 0x00, 0xa0, 0x09, 0x00, 0x00, 0x01, 0x00, 0x00, 0x00
        /* <DEDUP_REMOVED lines=28> */
        /*0204*/ 	.byte	0x70, 0x59, 0x01, 0x00


	//----- nvinfo : EIATTR_MERCURY_ISA_VERSION
	.align		4
.L_345:
        /*0208*/ 	.byte	0x03, 0x5f
        /*020a*/ 	.short	0x0101


	//----- nvinfo : EIATTR_UNUSED_LOAD_BYTE_OFFSET
	.align		4
        /*020c*/ 	.byte	0x04, 0x44
        /*020e*/ 	.short	(.L_347 - .L_346)


	//   ....[0]....
.L_346:
        /*0210*/ 	.word	0x00000950
        /*0214*/ 	.word	0x0000fff0


	//   ....[1]....
        /*0218*/ 	.word	0x0000b370
        /*021c*/ 	.word	0x0000fff0


	//----- nvinfo : EIATTR_INT_WARP_WIDE_INSTR_OFFSETS
	.align		4
.L_347:
        /*0220*/ 	.byte	0x04, 0x31
        /*0222*/ 	.short	(.L_349 - .L_348)


	//   ....[0]....
.L_348:
        /*0224*/ 	.word	0x000000c0


	//   ....[1]....
        /*0228*/ 	.word	0x000000d0


	//   ....[2]....
        /*022c*/ 	.word	0x00000170


	//   ....[3]....
        /*0230*/ 	.word	0x000114c0


	//   ....[4]....
        /*0234*/ 	.word	0x00011550


	//   ....[5]....
        /*0238*/ 	.word	0x00014430


	//   ....[6]....
        /*023c*/ 	.word	0x000144c0


	//----- nvinfo : EIATTR_COOP_GROUP_MASK_REGIDS
	.align		4
.L_349:
        /*0240*/ 	.byte	0x04, 0x29
        /*0242*/ 	.short	(.L_351 - .L_350)


	//   ....[0]....
.L_350:
        /*0244*/ 	.word	0xffffffff


	//   ....[1]....
        /*0248*/ 	.word	0xffffffff


	//   ....[2]....
        /*024c*/ 	.word	0xffffffff


	//   ....[3]....
        /*0250*/ 	.word	0xffffffff


	//   ....[4]....
        /*0254*/ 	.word	0xffffffff


	//   ....[5]....
        /*0258*/ 	.word	0xffffffff


	//   ....[6]....
        /*025c*/ 	.word	0xffffffff


	//   ....[7]....
        /*0260*/ 	.word	0xffffffff


	//   ....[8]....
        /*0264*/ 	.word	0xffffffff


	//   ....[9]....
        /*0268*/ 	.word	0xffffffff


	//   ....[10]....
        /*026c*/ 	.word	0xffffffff


	//   ....[11]....
        /*0270*/ 	.word	0xffffffff


	//   ....[12]....
        /*0274*/ 	.word	0xffffffff


	//   ....[13]....
        /*0278*/ 	.word	0xffffffff


	//   ....[14]....
        /*027c*/ 	.word	0xffffffff


	//   ....[15]....
        /*0280*/ 	.word	0xffffffff


	//   ....[16]....
        /*0284*/ 	.word	0xffffffff


	//   ....[17]....
        /*0288*/ 	.word	0xffffffff


	//   ....[18]....
        /*028c*/ 	.word	0xffffffff


	//   ....[19]....
        /*0290*/ 	.word	0xffffffff


	//   ....[20]....
        /*0294*/ 	.word	0xffffffff


	//   ....[21]....
        /*0298*/ 	.word	0xffffffff


	//   ....[22]....
        /*029c*/ 	.word	0xffffffff


	//   ....[23]....
        /*02a0*/ 	.word	0xffffffff


	//   ....[24]....
        /*02a4*/ 	.word	0xffffffff


	//   ....[25]....
        /*02a8*/ 	.word	0xffffffff


	//   ....[26]....
        /*02ac*/ 	.word	0xffffffff


	//   ....[27]....
        /*02b0*/ 	.word	0xffffffff


	//   ....[28]....
        /*02b4*/ 	.word	0xffffffff


	//   ....[29]....
        /*02b8*/ 	.word	0xffffffff


	//   ....[30]....
        /*02bc*/ 	.word	0xffffffff


	//   ....[31]....
        /*02c0*/ 	.word	0xffffffff


	//   ....[32]....
        /*02c4*/ 	.word	0xffffffff


	//   ....[33]....
        /*02c8*/ 	.word	0xffffffff


	//   ....[34]....
        /*02cc*/ 	.word	0xffffffff


	//   ....[35]....
        /*02d0*/ 	.word	0xffffffff


	//   ....[36]....
        /*02d4*/ 	.word	0xffffffff


	//   ....[37]....
        /*02d8*/ 	.word	0xffffffff


	//   ....[38]....
        /*02dc*/ 	.word	0xffffffff


	//   ....[39]....
        /*02e0*/ 	.word	0xffffffff


	//   ....[40]....
        /*02e4*/ 	.word	0xffffffff


	//   ....[41]....
        /*02e8*/ 	.word	0xffffffff


	//   ....[42]....
        /*02ec*/ 	.word	0xffffffff


	//   ....[43]....
        /*02f0*/ 	.word	0xffffffff


	//   ....[44]....
        /*02f4*/ 	.word	0xffffffff


	//   ....[45]....
        /*02f8*/ 	.word	0xffffffff


	//   ....[46]....
        /*02fc*/ 	.word	0xffffffff


	//   ....[47]....
        /*0300*/ 	.word	0xffffffff


	//   ....[48]....
        /*0304*/ 	.word	0xffffffff


	//   ....[49]....
        /*0308*/ 	.word	0xffffffff


	//   ....[50]....
        /*030c*/ 	.word	0xffffffff


	//   ....[51]....
        /*0310*/ 	.word	0xffffffff


	//   ....[52]....
        /*0314*/ 	.word	0xffffffff


	//   ....[53]....
        /*0318*/ 	.word	0xffffffff


	//   ....[54]....
        /*031c*/ 	.word	0xffffffff


	//   ....[55]....
        /*0320*/ 	.word	0xffffffff


	//   ....[56]....
        /*0324*/ 	.word	0xffffffff


	//   ....[57]....
        /*0328*/ 	.word	0xffffffff


	//   ....[58]....
        /*032c*/ 	.word	0xffffffff


	//   ....[59]....
        /*0330*/ 	.word	0xffffffff


	//   ....[60]....
        /*0334*/ 	.word	0xffffffff


	//   ....[61]....
        /*0338*/ 	.word	0xffffffff


	//   ....[62]....
        /*033c*/ 	.word	0xffffffff


	//   ....[63]....
        /*0340*/ 	.word	0xffffffff


	//   ....[64]....
        /*0344*/ 	.word	0xffffffff


	//   ....[65]....
        /*0348*/ 	.word	0xffffffff


	//   ....[66]....
        /*034c*/ 	.word	0xffffffff


	//   ....[67]....
        /*0350*/ 	.word	0xffffffff


	//   ....[68]....
        /*0354*/ 	.word	0xffffffff


	//   ....[69]....
        /*0358*/ 	.word	0xffffffff


	//   ....[70]....
        /*035c*/ 	.word	0xffffffff


	//   ....[71]....
        /*0360*/ 	.word	0xffffffff


	//   ....[72]....
        /*0364*/ 	.word	0xffffffff


	//   ....[73]....
        /*0368*/ 	.word	0xffffffff


	//   ....[74]....
        /*036c*/ 	.word	0xffffffff


	//   ....[75]....
        /*0370*/ 	.word	0xffffffff


	//   ....[76]....
        /*0374*/ 	.word	0xffffffff


	//   ....[77]....
        /*0378*/ 	.word	0xffffffff


	//   ....[78]....
        /*037c*/ 	.word	0xffffffff


	//   ....[79]....
        /*0380*/ 	.word	0xffffffff


	//   ....[80]....
        /*0384*/ 	.word	0xffffffff


	//   ....[81]....
        /*0388*/ 	.word	0xffffffff


	//   ....[82]....
        /*038c*/ 	.word	0xffffffff


	//   ....[83]....
        /*0390*/ 	.word	0xffffffff


	//   ....[84]....
        /*0394*/ 	.word	0xffffffff


	//   ....[85]....
        /*0398*/ 	.word	0xffffffff


	//   ....[86]....
        /*039c*/ 	.word	0xffffffff


	//   ....[87]....
        /*03a0*/ 	.word	0xffffffff


	//   ....[88]....
        /*03a4*/ 	.word	0xffffffff


	//   ....[89]....
        /*03a8*/ 	.word	0xffffffff


	//   ....[90]....
        /*03ac*/ 	.word	0xffffffff


	//   ....[91]....
        /*03b0*/ 	.word	0xffffffff


	//   ....[92]....
        /*03b4*/ 	.word	0xffffffff


	//   ....[93]....
        /*03b8*/ 	.word	0xffffffff


	//   ....[94]....
        /*03bc*/ 	.word	0xffffffff


	//   ....[95]....
        /*03c0*/ 	.word	0xffffffff


	//   ....[96]....
        /*03c4*/ 	.word	0xffffffff


	//   ....[97]....
        /*03c8*/ 	.word	0xffffffff


	//   ....[98]....
        /*03cc*/ 	.word	0xffffffff


	//   ....[99]....
        /*03d0*/ 	.word	0xffffffff


	//   ....[100]....
        /*03d4*/ 	.word	0xffffffff


	//   ....[101]....
        /*03d8*/ 	.word	0xffffffff


	//   ....[102]....
        /*03dc*/ 	.word	0xffffffff


	//   ....[103]....
        /*03e0*/ 	.word	0xffffffff


	//   ....[104]....
        /*03e4*/ 	.word	0xffffffff


	//   ....[105]....
        /*03e8*/ 	.word	0xffffffff


	//   ....[106]....
        /*03ec*/ 	.word	0xffffffff


	//   ....[107]....
        /*03f0*/ 	.word	0xffffffff


	//   ....[108]....
        /*03f4*/ 	.word	0xffffffff


	//   ....[109]....
        /*03f8*/ 	.word	0xffffffff


	//   ....[110]....
        /*03fc*/ 	.word	0xffffffff


	//   ....[111]....
        /*0400*/ 	.word	0xffffffff


	//   ....[112]....
        /*0404*/ 	.word	0xffffffff


	//   ....[113]....
        /*0408*/ 	.word	0xffffffff


	//   ....[114]....
        /*040c*/ 	.word	0xffffffff


	//   ....[115]....
        /*0410*/ 	.word	0xffffffff


	//   ....[116]....
        /*0414*/ 	.word	0xffffffff


	//   ....[117]....
        /*0418*/ 	.word	0xffffffff


	//   ....[118]....
        /*041c*/ 	.word	0xffffffff


	//   ....[119]....
        /*0420*/ 	.word	0xffffffff


	//   ....[120]....
        /*0424*/ 	.word	0xffffffff


	//   ....[121]....
        /*0428*/ 	.word	0xffffffff


	//   ....[122]....
        /*042c*/ 	.word	0xffffffff


	//   ....[123]....
        /*0430*/ 	.word	0xffffffff


	//   ....[124]....
        /*0434*/ 	.word	0xffffffff


	//   ....[125]....
        /*0438*/ 	.word	0xffffffff


	//   ....[126]....
        /*043c*/ 	.word	0xffffffff


	//   ....[127]....
        /*0440*/ 	.word	0xffffffff


	//   ....[128]....
        /*0444*/ 	.word	0xffffffff


	//   ....[129]....
        /*0448*/ 	.word	0xffffffff


	//   ....[130]....
        /*044c*/ 	.word	0xffffffff


	//   ....[131]....
        /*0450*/ 	.word	0xffffffff


	//   ....[132]....
        /*0454*/ 	.word	0xffffffff


	//   ....[133]....
        /*0458*/ 	.word	0xffffffff


	//   ....[134]....
        /*045c*/ 	.word	0xffffffff


	//   ....[135]....
        /*0460*/ 	.word	0x0500000f


	//   ....[136]....
        /*0464*/ 	.word	0x0500000f


	//   ....[137]....
        /*0468*/ 	.word	0x0500000f


	//   ....[138]....
        /*046c*/ 	.word	0x0500000f


	//   ....[139]....
        /*0470*/ 	.word	0x0500000f


	//   ....[140]....
        /*0474*/ 	.word	0x0500000f


	//   ....[141]....
        /*0478*/ 	.word	0x0500000f


	//   ....[142]....
        /*047c*/ 	.word	0x0500000f


	//   ....[143]....
        /*0480*/ 	.word	0x0500000f


	//   ....[144]....
        /*0484*/ 	.word	0x0500000f


	//   ....[145]....
        /*0488*/ 	.word	0x0500000f


	//   ....[146]....
        /*048c*/ 	.word	0x0500000f


	//   ....[147]....
        /*0490*/ 	.word	0x0500000f


	//   ....[148]....
        /*0494*/ 	.word	0x0500000f


	//   ....[149]....
        /*0498*/ 	.word	0x0500000f


	//   ....[150]....
        /*049c*/ 	.word	0x0500000f


	//   ....[151]....
        /*04a0*/ 	.word	0x0500000f


	//   ....[152]....
        /*04a4*/ 	.word	0x0500000f


	//   ....[153]....
        /*04a8*/ 	.word	0x0500000f


	//   ....[154]....
        /*04ac*/ 	.word	0x0500000f


	//   ....[155]....
        /*04b0*/ 	.word	0x0500000f


	//   ....[156]....
        /*04b4*/ 	.word	0x0500000f


	//   ....[157]....
        /*04b8*/ 	.word	0x0500000f


	//   ....[158]....
        /*04bc*/ 	.word	0x0500000f


	//   ....[159]....
        /*04c0*/ 	.word	0x0500000f


	//   ....[160]....
        /*04c4*/ 	.word	0x0500000f


	//   ....[161]....
        /*04c8*/ 	.word	0x0500000f


	//   ....[162]....
        /*04cc*/ 	.word	0x0500000f


	//   ....[163]....
        /*04d0*/ 	.word	0x0500000f


	//   ....[164]....
        /*04d4*/ 	.word	0x0500000f


	//   ....[165]....
        /*04d8*/ 	.word	0x0500000f


	//   ....[166]....
        /*04dc*/ 	.word	0x0500000f


	//   ....[167]....
        /*04e0*/ 	.word	0x0500000f


	//   ....[168]....
        /*04e4*/ 	.word	0x0500000f


	//   ....[169]....
        /*04e8*/ 	.word	0x0500000f


	//   ....[170]....
        /*04ec*/ 	.word	0x0500000f


	//   ....[171]....
        /*04f0*/ 	.word	0x0500000f


	//   ....[172]....
        /*04f4*/ 	.word	0x0500000f


	//   ....[173]....
        /*04f8*/ 	.word	0x0500000f


	//   ....[174]....
        /*04fc*/ 	.word	0x0500000f


	//   ....[175]....
        /*0500*/ 	.word	0x0500000f


	//   ....[176]....
        /*0504*/ 	.word	0x0500000f


	//   ....[177]....
        /*0508*/ 	.word	0x0500000f


	//   ....[178]....
        /*050c*/ 	.word	0x0500000f


	//   ....[179]....
        /*0510*/ 	.word	0x0500000f


	//   ....[180]....
        /*0514*/ 	.word	0x0500000f


	//   ....[181]....
        /*0518*/ 	.word	0x0500000f


	//   ....[182]....
        /*051c*/ 	.word	0x0500000f


	//   ....[183]....
        /*0520*/ 	.word	0x0500000f


	//   ....[184]....
        /*0524*/ 	.word	0x0500000f


	//   ....[185]....
        /*0528*/ 	.word	0x0500000f


	//   ....[186]....
        /*052c*/ 	.word	0x0500000f


	//   ....[187]....
        /*0530*/ 	.word	0x0500000f


	//   ....[188]....
        /*0534*/ 	.word	0x0500000f


	//   ....[189]....
        /*0538*/ 	.word	0x0500000f


	//   ....[190]....
        /*053c*/ 	.word	0x0500000f


	//   ....[191]....
        /*0540*/ 	.word	0x0500000f


	//   ....[192]....
        /*0544*/ 	.word	0x0500000f


	//   ....[193]....
        /*0548*/ 	.word	0x0500000f


	//   ....[194]....
        /*054c*/ 	.word	0x0500000f


	//   ....[195]....
        /*0550*/ 	.word	0x0500000f


	//   ....[196]....
        /*0554*/ 	.word	0x0500000f


	//   ....[197]....
        /*0558*/ 	.word	0x0500000f


	//   ....[198]....
        /*055c*/ 	.word	0x0500000f


	//   ....[199]....
        /*0560*/ 	.word	0x0500000f


	//   ....[200]....
        /*0564*/ 	.word	0x0500000f


	//   ....[201]....
        /*0568*/ 	.word	0x0500000f


	//   ....[202]....
        /*056c*/ 	.word	0x0500000f


	//   ....[203]....
        /*0570*/ 	.word	0x0500000f


	//   ....[204]....
        /*0574*/ 	.word	0x0500000f


	//   ....[205]....
        /*0578*/ 	.word	0x0500000f


	//   ....[206]....
        /*057c*/ 	.word	0x0500000f


	//   ....[207]....
        /*0580*/ 	.word	0x0500000f


	//   ....[208]....
        /*0584*/ 	.word	0x0500000f


	//   ....[209]....
        /*0588*/ 	.word	0x0500000f


	//   ....[210]....
        /*058c*/ 	.word	0x0500000f


	//----- nvinfo : EIATTR_COOP_GROUP_INSTR_OFFSETS
	.align		4
.L_351:
        /*0590*/ 	.byte	0x04, 0x28
        /*0592*/ 	.short	(.L_353 - .L_352)


	//   ....[0]....
.L_352:
        /*0594*/ 	.word	0x00000070


	//   ....[1]....
        /*0598*/ 	.word	0x000000b0


	//   ....[2]....
        /*059c*/ 	.word	0x000002d0


	//   ....[3]....
        /*05a0*/ 	.word	0x00000430


	//   ....[4]....
        /*05a4*/ 	.word	0x00000550


	//   ....[5]....
        /*05a8*/ 	.word	0x000006b0


	//   ....[6]....
        /*05ac*/ 	.word	0x00001d10


	//   ....[7]....
        /*05b0*/ 	.word	0x00004f10


	//   ....[8]....
        /*05b4*/ 	.word	0x00004fe0


	//   ....[9]....
        /*05b8*/ 	.word	0x00005370


	//   ....[10]....
        /*05bc*/ 	.word	0x000053d0


	//   ....[11]....
        /*05c0*/ 	.word	0x000090d0


	//   ....[12]....
        /*05c4*/ 	.word	0x00009100


	//   ....[13]....
        /*05c8*/ 	.word	0x000093f0


	//   ....[14]....
        /*05cc*/ 	.word	0x00009460


	//   ....[15]....
        /*05d0*/ 	.word	0x0000a650


	//   ....[16]....
        /*05d4*/ 	.word	0x0000a6b0


	//   ....[17]....
        /*05d8*/ 	.word	0x0000a730


	//   ....[18]....
        /*05dc*/ 	.word	0x0000a8f0


	//   ....[19]....
        /*05e0*/ 	.word	0x0000c580


	//   ....[20]....
        /*05e4*/ 	.word	0x0000c590


	//   ....[21]....
        /*05e8*/ 	.word	0x0000c5a0


	//   ....[22]....
        /*05ec*/ 	.word	0x0000c5c0


	//   ....[23]....
        /*05f0*/ 	.word	0x0000d0d0


	//   ....[24]....
        /*05f4*/ 	.word	0x0000d0f0


	//   ....[25]....
        /*05f8*/ 	.word	0x0000d290


	//   ....[26]....
        /*05fc*/ 	.word	0x0000d2b0


	//   ....[27]....
        /*0600*/ 	.word	0x0000d3f0


	//   ....[28]....
        /*0604*/ 	.word	0x0000d410


	//   ....[29]....
        /*0608*/ 	.word	0x0000d560


	//   ....[30]....
        /*060c*/ 	.word	0x0000d580


	//   ....[31]....
        /*0610*/ 	.word	0x0000db50


	//   ....[32]....
        /*0614*/ 	.word	0x0000db90


	//   ....[33]....
        /*0618*/ 	.word	0x0000e600


	//   ....[34]....
        /*061c*/ 	.word	0x0000e610


	//   ....[35]....
        /*0620*/ 	.word	0x0000f9b0


	//   ....[36]....
        /*0624*/ 	.word	0x0000f9e0


	//   ....[37]....
        /*0628*/ 	.word	0x0000fb50


	//   ....[38]....
        /*062c*/ 	.word	0x0000fb70


	//   ....[39]....
        /*0630*/ 	.word	0x0000fcb0


	//   ....[40]....
        /*0634*/ 	.word	0x0000fcd0


	//   ....[41]....
        /*0638*/ 	.word	0x0000fe20


	//   ....[42]....
        /*063c*/ 	.word	0x0000fe40


	//   ....[43]....
        /*0640*/ 	.word	0x00010020


	//   ....[44]....
        /*0644*/ 	.word	0x00010210


	//   ....[45]....
        /*0648*/ 	.word	0x00010240


	//   ....[46]....
        /*064c*/ 	.word	0x00010270


	//   ....[47]....
        /*0650*/ 	.word	0x000102a0


	//   ....[48]....
        /*0654*/ 	.word	0x000102d0


	//   ....[49]....
        /*0658*/ 	.word	0x00010300


	//   ....[50]....
        /*065c*/ 	.word	0x00010470


	//   ....[51]....
        /*0660*/ 	.word	0x000104a0


	//   ....[52]....
        /*0664*/ 	.word	0x000104d0


	//   ....[53]....
        /*0668*/ 	.word	0x00010500


	//   ....[54]....
        /*066c*/ 	.word	0x00010530


	//   ....[55]....
        /*0670*/ 	.word	0x00010560


	//   ....[56]....
        /*0674*/ 	.word	0x000105f0


	//   ....[57]....
        /*0678*/ 	.word	0x00010620


	//   ....[58]....
        /*067c*/ 	.word	0x00010630


	//   ....[59]....
        /*0680*/ 	.word	0x000106c0


	//   ....[60]....
        /*0684*/ 	.word	0x00012080


	//   ....[61]....
        /*0688*/ 	.word	0x000120c0


	//   ....[62]....
        /*068c*/ 	.word	0x000120f0


	//   ....[63]....
        /*0690*/ 	.word	0x000121a0


	//   ....[64]....
        /*0694*/ 	.word	0x000121e0


	//   ....[65]....
        /*0698*/ 	.word	0x00012240


	//   ....[66]....
        /*069c*/ 	.word	0x00012280


	//   ....[67]....
        /*06a0*/ 	.word	0x000122e0


	//   ....[68]....
        /*06a4*/ 	.word	0x00012300


	//   ....[69]....
        /*06a8*/ 	.word	0x00012330


	//   ....[70]....
        /*06ac*/ 	.word	0x00012b00


	//   ....[71]....
        /*06b0*/ 	.word	0x00012b30


	//   ....[72]....
        /*06b4*/ 	.word	0x00012b90


	//   ....[73]....
        /*06b8*/ 	.word	0x00012bf0


	//   ....[74]....
        /*06bc*/ 	.word	0x00012c40


	//   ....[75]....
        /*06c0*/ 	.word	0x00012cb0


	//   ....[76]....
        /*06c4*/ 	.word	0x00012d00


	//   ....[77]....
        /*06c8*/ 	.word	0x00012d70


	//   ....[78]....
        /*06cc*/ 	.word	0x00012dc0


	//   ....[79]....
        /*06d0*/ 	.word	0x00012e30


	//   ....[80]....
        /*06d4*/ 	.word	0x00012e80


	//   ....[81]....
        /*06d8*/ 	.word	0x00012ef0


	//   ....[82]....
        /*06dc*/ 	.word	0x00012f40


	//   ....[83]....
        /*06e0*/ 	.word	0x00012fb0


	//   ....[84]....
        /*06e4*/ 	.word	0x00013000


	//   ....[85]....
        /*06e8*/ 	.word	0x00013050


	//   ....[86]....
        /*06ec*/ 	.word	0x000137e0


	//   ....[87]....
        /*06f0*/ 	.word	0x00013810


	//   ....[88]....
        /*06f4*/ 	.word	0x00013840


	//   ....[89]....
        /*06f8*/ 	.word	0x00013900


	//   ....[90]....
        /*06fc*/ 	.word	0x00013930


	//   ....[91]....
        /*0700*/ 	.word	0x00013980


	//   ....[92]....
        /*0704*/ 	.word	0x000139b0


	//   ....[93]....
        /*0708*/ 	.word	0x00013a00


	//   ....[94]....
        /*070c*/ 	.word	0x00013a30


	//   ....[95]....
        /*0710*/ 	.word	0x00013aa0


	//   ....[96]....
        /*0714*/ 	.word	0x00013d80


	//   ....[97]....
        /*0718*/ 	.word	0x00013da0


	//   ....[98]....
        /*071c*/ 	.word	0x00013db0


	//   ....[99]....
        /*0720*/ 	.word	0x00013e60


	//   ....[100]....
        /*0724*/ 	.word	0x00013e70


	//   ....[101]....
        /*0728*/ 	.word	0x00013f20


	//   ....[102]....
        /*072c*/ 	.word	0x00013f30


	//   ....[103]....
        /*0730*/ 	.word	0x00013fe0


	//   ....[104]....
        /*0734*/ 	.word	0x00013ff0


	//   ....[105]....
        /*0738*/ 	.word	0x00014000


	//   ....[106]....
        /*073c*/ 	.word	0x00014610


	//   ....[107]....
        /*0740*/ 	.word	0x00014650


	//   ....[108]....
        /*0744*/ 	.word	0x00014690


	//   ....[109]....
        /*0748*/ 	.word	0x000146b0


	//   ....[110]....
        /*074c*/ 	.word	0x000146d0


	//   ....[111]....
        /*0750*/ 	.word	0x00014780


	//   ....[112]....
        /*0754*/ 	.word	0x00014830


	//   ....[113]....
        /*0758*/ 	.word	0x00014860


	//   ....[114]....
        /*075c*/ 	.word	0x00014870


	//   ....[115]....
        /*0760*/ 	.word	0x00014900


	//   ....[116]....
        /*0764*/ 	.word	0x00014d70


	//   ....[117]....
        /*0768*/ 	.word	0x00014da0


	//   ....[118]....
        /*076c*/ 	.word	0x00014e00


	//   ....[119]....
        /*0770*/ 	.word	0x00014e30


	//   ....[120]....
        /*0774*/ 	.word	0x00014e60


	//   ....[121]....
        /*0778*/ 	.word	0x00014e90


	//   ....[122]....
        /*077c*/ 	.word	0x00014ec0


	//   ....[123]....
        /*0780*/ 	.word	0x00014ef0


	//   ....[124]....
        /*0784*/ 	.word	0x00015090


	//   ....[125]....
        /*0788*/ 	.word	0x000150c0


	//   ....[126]....
        /*078c*/ 	.word	0x000150f0


	//   ....[127]....
        /*0790*/ 	.word	0x00015120


	//   ....[128]....
        /*0794*/ 	.word	0x00015150


	//   ....[129]....
        /*0798*/ 	.word	0x00015180


	//   ....[130]....
        /*079c*/ 	.word	0x00015240


	//   ....[131]....
        /*07a0*/ 	.word	0x00015260


	//   ....[132]....
        /*07a4*/ 	.word	0x00015270


	//   ....[133]....
        /*07a8*/ 	.word	0x000152d0


	//   ....[134]....
        /*07ac*/ 	.word	0x000158f0


	//   ....[135]....
        /*07b0*/ 	.word	0x00015dc0


	//   ....[136]....
        /*07b4*/ 	.word	0x00015eb0


	//   ....[137]....
        /*07b8*/ 	.word	0x00015f80


	//   ....[138]....
        /*07bc*/ 	.word	0x00015ff0


	//   ....[139]....
        /*07c0*/ 	.word	0x00016090


	//   ....[140]....
        /*07c4*/ 	.word	0x00016170


	//   ....[141]....
        /*07c8*/ 	.word	0x00016270


	//   ....[142]....
        /*07cc*/ 	.word	0x000162e0


	//   ....[143]....
        /*07d0*/ 	.word	0x000163d0


	//   ....[144]....
        /*07d4*/ 	.word	0x00016440


	//   ....[145]....
        /*07d8*/ 	.word	0x00016520


	//   ....[146]....
        /*07dc*/ 	.word	0x000165d0


	//   ....[147]....
        /*07e0*/ 	.word	0x00016640


	//   ....[148]....
        /*07e4*/ 	.word	0x000166c0


	//   ....[149]....
        /*07e8*/ 	.word	0x00016790


	//   ....[150]....
        /*07ec*/ 	.word	0x00016810


	//   ....[151]....
        /*07f0*/ 	.word	0x00016900


	//   ....[152]....
        /*07f4*/ 	.word	0x00016980


	//   ....[153]....
        /*07f8*/ 	.word	0x00016a70


	//   ....[154]....
        /*07fc*/ 	.word	0x00016af0


	//   ....[155]....
        /*0800*/ 	.word	0x00016be0


	//   ....[156]....
        /*0804*/ 	.word	0x00016c60


	//   ....[157]....
        /*0808*/ 	.word	0x00016d50


	//   ....[158]....
        /*080c*/ 	.word	0x00016dd0


	//   ....[159]....
        /*0810*/ 	.word	0x00016ec0


	//   ....[160]....
        /*0814*/ 	.word	0x00016f40


	//   ....[161]....
        /*0818*/ 	.word	0x00017010


	//   ....[162]....
        /*081c*/ 	.word	0x00017140


	//   ....[163]....
        /*0820*/ 	.word	0x00017210


	//   ....[164]....
        /*0824*/ 	.word	0x000172e0


	//   ....[165]....
        /*0828*/ 	.word	0x000173c0


	//   ....[166]....
        /*082c*/ 	.word	0x00017420


	//   ....[167]....
        /*0830*/ 	.word	0x00017500


	//   ....[168]....
        /*0834*/ 	.word	0x00017560


	//   ....[169]....
        /*0838*/ 	.word	0x00017640


	//   ....[170]....
        /*083c*/ 	.word	0x000176a0


	//   ....[171]....
        /*0840*/ 	.word	0x000177b0


	//   ....[172]....
        /*0844*/ 	.word	0x000178a0


	//   ....[173]....
        /*0848*/ 	.word	0x00017940


	//   ....[174]....
        /*084c*/ 	.word	0x000179a0


	//   ....[175]....
        /*0850*/ 	.word	0x00017ac0


	//   ....[176]....
        /*0854*/ 	.word	0x00017b20


	//   ....[177]....
        /*0858*/ 	.word	0x00017c40


	//   ....[178]....
        /*085c*/ 	.word	0x00017ca0


	//   ....[179]....
        /*0860*/ 	.word	0x00017dc0


	//   ....[180]....
        /*0864*/ 	.word	0x00017e20


	//   ....[181]....
        /*0868*/ 	.word	0x00017ef0


	//   ....[182]....
        /*086c*/ 	.word	0x00018050


	//   ....[183]....
        /*0870*/ 	.word	0x000180f0


	//   ....[184]....
        /*0874*/ 	.word	0x00018240


	//   ....[185]....
        /*0878*/ 	.word	0x000182f0


	//   ....[186]....
        /*087c*/ 	.word	0x00018350


	//   ....[187]....
        /*0880*/ 	.word	0x00018410


	//   ....[188]....
        /*0884*/ 	.word	0x000184f0


	//   ....[189]....
        /*0888*/ 	.word	0x000185b0


	//   ....[190]....
        /*088c*/ 	.word	0x00018690


	//   ....[191]....
        /*0890*/ 	.word	0x00018750


	//   ....[192]....
        /*0894*/ 	.word	0x00018860


	//   ....[193]....
        /*0898*/ 	.word	0x00018900


	//   ....[194]....
        /*089c*/ 	.word	0x00018a80


	//   ....[195]....
        /*08a0*/ 	.word	0x00018af0


	//   ....[196]....
        /*08a4*/ 	.word	0x00018b60


	//   ....[197]....
        /*08a8*/ 	.word	0x00018bd0


	//   ....[198]....
        /*08ac*/ 	.word	0x00018c40


	//   ....[199]....
        /*08b0*/ 	.word	0x00018cc0


	//   ....[200]....
        /*08b4*/ 	.word	0x00018d40


	//   ....[201]....
        /*08b8*/ 	.word	0x00018dd0


	//   ....[202]....
        /*08bc*/ 	.word	0x00018e40


	//   ....[203]....
        /*08c0*/ 	.word	0x00018eb0


	//   ....[204]....
        /*08c4*/ 	.word	0x00018f20


	//   ....[205]....
        /*08c8*/ 	.word	0x00018fa0


	//   ....[206]....
        /*08cc*/ 	.word	0x00019010


	//   ....[207]....
        /*08d0*/ 	.word	0x000190b0


	//   ....[208]....
        /*08d4*/ 	.word	0x00019100


	//   ....[209]....
        /*08d8*/ 	.word	0x00019190


	//   ....[210]....
        /*08dc*/ 	.word	0x000192c0


	//----- nvinfo : EIATTR_REG_RECONFIG
	.align		4
.L_353:
        /*08e0*/ 	.byte	0x01, 0x54
	.zero		2


	//----- nvinfo : EIATTR_SYSCALL_OFFSETS
	.align		4
        /*08e4*/ 	.byte	0x04, 0x46
        /*08e6*/ 	.short	(.L_355 - .L_354)


	//   ....[0]....
.L_354:
        /*08e8*/ 	.word	0x00001e90


	//   ....[1]....
        /*08ec*/ 	.word	0x000116b0


	//   ....[2]....
        /*08f0*/ 	.word	0x00011800


	//   ....[3]....
        /*08f4*/ 	.word	0x000118f0


	//   ....[4]....
        /*08f8*/ 	.word	0x00012780


	//----- nvinfo : EIATTR_MBARRIER_INSTR_OFFSETS
	.align		4
.L_355:
        /*08fc*/ 	.byte	0x04, 0x39
        /*08fe*/ 	.short	(.L_357 - .L_356)


	//   ....[0]....
.L_356:
        /*0900*/ 	.word	0x00000180
        /*0904*/ 	.word	0x000000ff
        /*0908*/ 	.word	0x00038800
        /*090c*/ 	.short	0x0100
        /*090e*/ 	.byte	0x08
	.zero		1


	//   ....[1]....
        /*0910*/ 	.word	0x00000190
        /*0914*/ 	.word	0x000000ff
        /*0918*/ 	.word	0x00038820
        /*091c*/ 	.short	0x0100
        /*091e*/ 	.byte	0x08
	.zero		1


	//   ....[2]....
        /*0920*/ 	.word	0x00000280
        /*0924*/ 	.word	0x000000ff
        /*0928*/ 	.word	0x00038830
        /*092c*/ 	.short	0x0100
        /*092e*/ 	.byte	0x08
	.zero		1


	//   ....[3]....
        /*0930*/ 	.word	0x00000290
        /*0934*/ 	.word	0x000000ff
        /*0938*/ 	.word	0x00038840
        /*093c*/ 	.short	0x0100
        /*093e*/ 	.byte	0x08
	.zero		1


	//   ....[4]....
        /*0940*/ 	.word	0x000002a0
        /*0944*/ 	.word	0x000000ff
        /*0948*/ 	.word	0x00038838
        /*094c*/ 	.short	0x0100
        /*094e*/ 	.byte	0x08
	.zero		1


	//   ....[5]....
        /*0950*/ 	.word	0x000002b0
        /*0954*/ 	.word	0x000000ff
        /*0958*/ 	.word	0x00038848
        /*095c*/ 	.short	0x0100
        /*095e*/ 	.byte	0x08
	.zero		1


	//   ....[6]....
        /*0960*/ 	.word	0x000003e0
        /*0964*/ 	.word	0x000000ff
        /*0968*/ 	.word	0x00038850
        /*096c*/ 	.short	0x0100
        /*096e*/ 	.byte	0x08
	.zero		1


	//   ....[7]....
        /*0970*/ 	.word	0x000003f0
        /*0974*/ 	.word	0x000000ff
        /*0978*/ 	.word	0x00038860
        /*097c*/ 	.short	0x0100
        /*097e*/ 	.byte	0x08
	.zero		1


	//   ....[8]....
        /*0980*/ 	.word	0x00000400
        /*0984*/ 	.word	0x000000ff
        /*0988*/ 	.word	0x00038858
        /*098c*/ 	.short	0x0100
        /*098e*/ 	.byte	0x08
	.zero		1


	//   ....[9]....
        /*0990*/ 	.word	0x00000410
        /*0994*/ 	.word	0x000000ff
        /*0998*/ 	.word	0x00038868
        /*099c*/ 	.short	0x0100
        /*099e*/ 	.byte	0x08
	.zero		1


	//   ....[10]....
        /*09a0*/ 	.word	0x00000500
        /*09a4*/ 	.word	0x000000ff
        /*09a8*/ 	.word	0x00038870
        /*09ac*/ 	.short	0x0100
        /*09ae*/ 	.byte	0x06
	.zero		1


	//   ....[11]....
        /*09b0*/ 	.word	0x00000510
        /*09b4*/ 	.word	0x000000ff
        /*09b8*/ 	.word	0x00038880
        /*09bc*/ 	.short	0x0100
        /*09be*/ 	.byte	0x06
	.zero		1


	//   ....[12]....
        /*09c0*/ 	.word	0x00000520
        /*09c4*/ 	.word	0x000000ff
        /*09c8*/ 	.word	0x00038878
        /*09cc*/ 	.short	0x0100
        /*09ce*/ 	.byte	0x06
	.zero		1


	//   ....[13]....
        /*09d0*/ 	.word	0x00000530
        /*09d4*/ 	.word	0x000000ff
        /*09d8*/ 	.word	0x00038888
        /*09dc*/ 	.short	0x0100
        /*09de*/ 	.byte	0x06
	.zero		1


	//   ....[14]....
        /*09e0*/ 	.word	0x00000660
        /*09e4*/ 	.word	0x000000ff
        /*09e8*/ 	.word	0x00038890
        /*09ec*/ 	.short	0x0100
        /*09ee*/ 	.byte	0x08
	.zero		1


	//   ....[15]....
        /*09f0*/ 	.word	0x00000670
        /*09f4*/ 	.word	0x000000ff
        /*09f8*/ 	.word	0x000388a0
        /*09fc*/ 	.short	0x0100
        /*09fe*/ 	.byte	0x08
	.zero		1


	//   ....[16]....
        /*0a00*/ 	.word	0x00000680
        /*0a04*/ 	.word	0x000000ff
        /*0a08*/ 	.word	0x00038898
        /*0a0c*/ 	.short	0x0100
        /*0a0e*/ 	.byte	0x08
	.zero		1


	//   ....[17]....
        /*0a10*/ 	.word	0x00000690
        /*0a14*/ 	.word	0x000000ff
        /*0a18*/ 	.word	0x000388a8
        /*0a1c*/ 	.short	0x0100
        /*0a1e*/ 	.byte	0x08
	.zero		1


	//   ....[18]....
        /*0a20*/ 	.word	0x000007d0
        /*0a24*/ 	.word	0x000000ff
        /*0a28*/ 	.word	0x000388b0
        /*0a2c*/ 	.short	0x0100
        /*0a2e*/ 	.byte	0x08
	.zero		1


	//   ....[19]....
        /*0a30*/ 	.word	0x000007e0
        /*0a34*/ 	.word	0x000000ff
        /*0a38*/ 	.word	0x000388c0
        /*0a3c*/ 	.short	0x0100
        /*0a3e*/ 	.byte	0x08
	.zero		1


	//   ....[20]....
        /*0a40*/ 	.word	0x000007f0
        /*0a44*/ 	.word	0x000000ff
        /*0a48*/ 	.word	0x000388b8
        /*0a4c*/ 	.short	0x0100
        /*0a4e*/ 	.byte	0x08
	.zero		1


	//   ....[21]....
        /*0a50*/ 	.word	0x00000800
        /*0a54*/ 	.word	0x000000ff
        /*0a58*/ 	.word	0x000388c8
        /*0a5c*/ 	.short	0x0100
        /*0a5e*/ 	.byte	0x08
	.zero		1


	//   ....[22]....
        /*0a60*/ 	.word	0x00001f90
        /*0a64*/ 	.word	0x00000005
        /*0a68*/ 	.word	0x00038800
        /*0a6c*/ 	.short	0x010a
        /*0a6e*/ 	.byte	0x3f
	.zero		1


	//   ....[23]....
        /*0a70*/ 	.word	0x00002020
        /*0a74*/ 	.word	0x00000000
        /*0a78*/ 	.word	0x00038830
        /*0a7c*/ 	.short	0x010a
        /*0a7e*/ 	.byte	0x3f
	.zero		1


	//   ....[24]....
        /*0a80*/ 	.word	0x00002070
        /*0a84*/ 	.word	0x00000000
        /*0a88*/ 	.word	0x00038830
        /*0a8c*/ 	.short	0x010a
        /*0a8e*/ 	.byte	0x3f
	.zero		1


	//   ....[25]....
        /*0a90*/ 	.word	0x00005840
        /*0a94*/ 	.word	0x00000015
        /*0a98*/ 	.word	0x00000000
        /*0a9c*/ 	.short	0x0101
        /*0a9e*/ 	.byte	0x3f
	.zero		1


	//   ....[26]....
        /*0aa0*/ 	.word	0x00006300
        /*0aa4*/ 	.word	0x000000ff
        /*0aa8*/ 	.word	0x00038830
        /*0aac*/ 	.short	0x010a
        /*0aae*/ 	.byte	0x3d
	.zero		1


	//   ....[27]....
        /*0ab0*/ 	.word	0x00006340
        /*0ab4*/ 	.word	0x000000ff
        /*0ab8*/ 	.word	0x00038830
        /*0abc*/ 	.short	0x010a
        /*0abe*/ 	.byte	0x3d
	.zero		1


	//   ....[28]....
        /*0ac0*/ 	.word	0x00008c90
        /*0ac4*/ 	.word	0x000000e5
        /*0ac8*/ 	.word	0x00038850
        /*0acc*/ 	.short	0x010a
        /*0ace*/ 	.byte	0x3f
	.zero		1


	//   ....[29]....
        /*0ad0*/ 	.word	0x00008cd0
        /*0ad4*/ 	.word	0x000000e5
        /*0ad8*/ 	.word	0x00038850
        /*0adc*/ 	.short	0x010a
        /*0ade*/ 	.byte	0x3f
	.zero		1


	//   ....[30]....
        /*0ae0*/ 	.word	0x00008ff0
        /*0ae4*/ 	.word	0x000000ff
        /*0ae8*/ 	.word	0x00000000
        /*0aec*/ 	.short	0x0101
        /*0aee*/ 	.byte	0x3d
	.zero		1


	//   ....[31]....
        /*0af0*/ 	.word	0x00009b40
        /*0af4*/ 	.word	0x000000e5
        /*0af8*/ 	.word	0x00000000
        /*0afc*/ 	.short	0x0101
        /*0afe*/ 	.byte	0x3f
	.zero		1


	//   ....[32]....
        /*0b00*/ 	.word	0x0000a560
        /*0b04*/ 	.word	0x0000000c
        /*0b08*/ 	.word	0x00038850
        /*0b0c*/ 	.short	0x010a
        /*0b0e*/ 	.byte	0x3f
	.zero		1


	//   ....[33]....
        /*0b10*/ 	.word	0x0000a5d0
        /*0b14*/ 	.word	0x0000000c
        /*0b18*/ 	.word	0x00038850
        /*0b1c*/ 	.short	0x010a
        /*0b1e*/ 	.byte	0x3f
	.zero		1


	//   ....[34]....
        /*0b20*/ 	.word	0x0000b2b0
        /*0b24*/ 	.word	0x00000003
        /*0b28*/ 	.word	0x00000000
        /*0b2c*/ 	.short	0x0101
        /*0b2e*/ 	.byte	0x3f
	.zero		1


	//   ....[35]....
        /*0b30*/ 	.word	0x0000d0c0
        /*0b34*/ 	.word	0x000000ff
        /*0b38*/ 	.word	0x00000000
        /*0b3c*/ 	.short	0x0101
        /*0b3e*/ 	.byte	0x08
	.zero		1


	//   ....[36]....
        /*0b40*/ 	.word	0x0000d970
        /*0b44*/ 	.word	0x000000ff
        /*0b48*/ 	.word	0x00000000
        /*0b4c*/ 	.short	0x0101
        /*0b4e*/ 	.byte	0x08
	.zero		1


	//   ....[37]....
        /*0b50*/ 	.word	0x00011eb0
        /*0b54*/ 	.word	0x00000005
        /*0b58*/ 	.word	0x00038840
        /*0b5c*/ 	.short	0x010a
        /*0b5e*/ 	.byte	0x3f
	.zero		1


	//   ....[38]....
        /*0b60*/ 	.word	0x000124a0
        /*0b64*/ 	.word	0x00000005
        /*0b68*/ 	.word	0x00038830
        /*0b6c*/ 	.short	0x0107
        /*0b6e*/ 	.byte	0x3f
	.zero		1


	//   ....[39]....
        /*0b70*/ 	.word	0x00012580
        /*0b74*/ 	.word	0x00000005
        /*0b78*/ 	.word	0x00038830
        /*0b7c*/ 	.short	0x0101
        /*0b7e*/ 	.byte	0x3f
	.zero		1


	//   ....[40]....
        /*0b80*/ 	.word	0x00013140
        /*0b84*/ 	.word	0x00000016
        /*0b88*/ 	.word	0x00038800
        /*0b8c*/ 	.short	0x0107
        /*0b8e*/ 	.byte	0x3f
	.zero		1


	//   ....[41]....
        /*0b90*/ 	.word	0x00013260
        /*0b94*/ 	.word	0x00000016
        /*0b98*/ 	.word	0x00038800
        /*0b9c*/ 	.short	0x0101
        /*0b9e*/ 	.byte	0x3f
	.zero		1


	//   ....[42]....
        /*0ba0*/ 	.word	0x00013280
        /*0ba4*/ 	.word	0x00000016
        /*0ba8*/ 	.word	0x00038820
        /*0bac*/ 	.short	0x010a
        /*0bae*/ 	.byte	0x3f
	.zero		1


	//   ....[43]....
        /*0bb0*/ 	.word	0x00013650
        /*0bb4*/ 	.word	0x00000006
        /*0bb8*/ 	.word	0x00038840
        /*0bbc*/ 	.short	0x010a
        /*0bbe*/ 	.byte	0x3f
	.zero		1


	//   ....[44]....
        /*0bc0*/ 	.word	0x00013bb0
        /*0bc4*/ 	.word	0x00000006
        /*0bc8*/ 	.word	0x00038830
        /*0bcc*/ 	.short	0x0107
        /*0bce*/ 	.byte	0x3f
	.zero		1


	//   ....[45]....
        /*0bd0*/ 	.word	0x00013c60
        /*0bd4*/ 	.word	0x00000006
        /*0bd8*/ 	.word	0x00038830
        /*0bdc*/ 	.short	0x0101
        /*0bde*/ 	.byte	0x3f
	.zero		1


	//   ....[46]....
        /*0be0*/ 	.word	0x00013cc0
        /*0be4*/ 	.word	0x00000006
        /*0be8*/ 	.word	0x00038860
        /*0bec*/ 	.short	0x010a
        /*0bee*/ 	.byte	0x3f
	.zero		1


	//   ....[47]....
        /*0bf0*/ 	.word	0x000141c0
        /*0bf4*/ 	.word	0x00000006
        /*0bf8*/ 	.word	0x00038850
        /*0bfc*/ 	.short	0x0107
        /*0bfe*/ 	.byte	0x3f
	.zero		1


	//   ....[48]....
        /*0c00*/ 	.word	0x00014350
        /*0c04*/ 	.word	0x00000006
        /*0c08*/ 	.word	0x00038850
        /*0c0c*/ 	.short	0x0101
        /*0c0e*/ 	.byte	0x3f
	.zero		1


	//   ....[49]....
        /*0c10*/ 	.word	0x00014560
        /*0c14*/ 	.word	0x00000004
        /*0c18*/ 	.word	0x00038860
        /*0c1c*/ 	.short	0x010a
        /*0c1e*/ 	.byte	0x3f
	.zero		1


	//   ....[50]....
        /*0c20*/ 	.word	0x00014a80
        /*0c24*/ 	.word	0x00000004
        /*0c28*/ 	.word	0x00038850
        /*0c2c*/ 	.short	0x0107
        /*0c2e*/ 	.byte	0x3f
	.zero		1


	//   ....[51]....
        /*0c30*/ 	.word	0x00014b30
        /*0c34*/ 	.word	0x00000004
        /*0c38*/ 	.word	0x00038850
        /*0c3c*/ 	.short	0x0101
        /*0c3e*/ 	.byte	0x3f
	.zero		1


	//   ....[52]....
        /*0c40*/ 	.word	0x00015870
        /*0c44*/ 	.word	0x00000004
        /*0c48*/ 	.word	0x00038820
        /*0c4c*/ 	.short	0x010a
        /*0c4e*/ 	.byte	0x3f
	.zero		1


	//   ....[53]....
        /*0c50*/ 	.word	0x00015a10
        /*0c54*/ 	.word	0x00000005
        /*0c58*/ 	.word	0x00038840
        /*0c5c*/ 	.short	0x010a
        /*0c5e*/ 	.byte	0x3f
	.zero		1


	//   ....[54]....
        /*0c60*/ 	.word	0x00015ab0
        /*0c64*/ 	.word	0x0000001b
        /*0c68*/ 	.word	0x00038840
        /*0c6c*/ 	.short	0x010a
        /*0c6e*/ 	.byte	0x3f
	.zero		1


	//   ....[55]....
        /*0c70*/ 	.word	0x00015af0
        /*0c74*/ 	.word	0x00000005
        /*0c78*/ 	.word	0x00038860
        /*0c7c*/ 	.short	0x010a
        /*0c7e*/ 	.byte	0x3f
	.zero		1


	//   ....[56]....
        /*0c80*/ 	.word	0x00015b30
        /*0c84*/ 	.word	0x0000001b
        /*0c88*/ 	.word	0x00038860
        /*0c8c*/ 	.short	0x010a
        /*0c8e*/ 	.byte	0x3f
	.zero		1


	//   ....[57]....
        /*0c90*/ 	.word	0x00015b90
        /*0c94*/ 	.word	0x00000005
        /*0c98*/ 	.word	0x00038800
        /*0c9c*/ 	.short	0x010a
        /*0c9e*/ 	.byte	0x3f
	.zero		1


	//   ....[58]....
        /*0ca0*/ 	.word	0x00015be0
        /*0ca4*/ 	.word	0x00000000
        /*0ca8*/ 	.word	0x00038830
        /*0cac*/ 	.short	0x010a
        /*0cae*/ 	.byte	0x3f
	.zero		1


	//   ....[59]....
        /*0cb0*/ 	.word	0x00015c40
        /*0cb4*/ 	.word	0x00000004
        /*0cb8*/ 	.word	0x00038830
        /*0cbc*/ 	.short	0x010a
        /*0cbe*/ 	.byte	0x3f
	.zero		1


	//   ....[60]....
        /*0cc0*/ 	.word	0x00015c90
        /*0cc4*/ 	.word	0x000000e5
        /*0cc8*/ 	.word	0x00038850
        /*0ccc*/ 	.short	0x010a
        /*0cce*/ 	.byte	0x3f
	.zero		1


	//   ....[61]....
        /*0cd0*/ 	.word	0x00015ce0
        /*0cd4*/ 	.word	0x0000000c
        /*0cd8*/ 	.word	0x00038850
        /*0cdc*/ 	.short	0x010a
        /*0cde*/ 	.byte	0x3f
	.zero		1


	//   ....[62]....
        /*0ce0*/ 	.word	0x00015e00
        /*0ce4*/ 	.word	0x00000005
        /*0ce8*/ 	.word	0x00038840
        /*0cec*/ 	.short	0x010a
        /*0cee*/ 	.byte	0x3f
	.zero		1


	//   ....[63]....
        /*0cf0*/ 	.word	0x00017040
        /*0cf4*/ 	.word	0x00000016
        /*0cf8*/ 	.word	0x00038820
        /*0cfc*/ 	.short	0x010a
        /*0cfe*/ 	.byte	0x3f
	.zero		1


	//   ....[64]....
        /*0d00*/ 	.word	0x00017090
        /*0d04*/ 	.word	0x00000006
        /*0d08*/ 	.word	0x00038840
        /*0d0c*/ 	.short	0x010a
        /*0d0e*/ 	.byte	0x3f
	.zero		1


	//   ....[65]....
        /*0d10*/ 	.word	0x000177f0
        /*0d14*/ 	.word	0x00000006
        /*0d18*/ 	.word	0x00038860
        /*0d1c*/ 	.short	0x010a
        /*0d1e*/ 	.byte	0x3f
	.zero		1


	//   ....[66]....
        /*0d20*/ 	.word	0x00017fa0
        /*0d24*/ 	.word	0x00000004
        /*0d28*/ 	.word	0x00038860
        /*0d2c*/ 	.short	0x010a
        /*0d2e*/ 	.byte	0x3f
	.zero		1


	//   ....[67]....
        /*0d30*/ 	.word	0x000191e0
        /*0d34*/ 	.word	0x00000004
        /*0d38*/ 	.word	0x00038820
        /*0d3c*/ 	.short	0x010a
        /*0d3e*/ 	.byte	0x3f
	.zero		1


	//   ....[68]....
        /*0d40*/ 	.word	0x00019380
        /*0d44*/ 	.word	0x00000005
        /*0d48*/ 	.word	0x00038840
        /*0d4c*/ 	.short	0x010a
        /*0d4e*/ 	.byte	0x3f
	.zero		1


	//   ....[69]....
        /*0d50*/ 	.word	0x000193d0
        /*0d54*/ 	.word	0x0000001b
        /*0d58*/ 	.word	0x00038840
        /*0d5c*/ 	.short	0x010a
        /*0d5e*/ 	.byte	0x3f
	.zero		1


	//   ....[70]....
        /*0d60*/ 	.word	0x00019420
        /*0d64*/ 	.word	0x00000005
        /*0d68*/ 	.word	0x00038860
        /*0d6c*/ 	.short	0x010a
        /*0d6e*/ 	.byte	0x3f
	.zero		1


	//----- nvinfo : EIATTR_NUM_MBARRIERS
	.align		4
.L_357:
        /*0d70*/ 	.byte	0x03, 0x38
        /*0d72*/ 	.short	0x0016


	//----- nvinfo : EIATTR_EXIT_INSTR_OFFSETS
	.align		4
        /*0d74*/ 	.byte	0x04, 0x1c
        /*0d76*/ 	.short	(.L_359 - .L_358)


	//   ....[0]....
.L_358:
        /*0d78*/ 	.word	0x00000990


	//   ....[1]....
        /*0d7c*/ 	.word	0x0000ffc0


	//   ....[2]....
        /*0d80*/ 	.word	0x00015b80


	//----- nvinfo : EIATTR_MAX_THREADS
	.align		4
.L_359:
        /*0d84*/ 	.byte	0x04, 0x05
        /*0d86*/ 	.short	(.L_361 - .L_360)
.L_360:
        /*0d88*/ 	.word	0x00000180
        /*0d8c*/ 	.word	0x00000001
        /*0d90*/ 	.word	0x00000001


	//----- nvinfo : EIATTR_CRS_STACK_SIZE
	.align		4
.L_361:
        /*0d94*/ 	.byte	0x04, 0x1e
        /*0d96*/ 	.short	(.L_363 - .L_362)
.L_362:
        /*0d98*/ 	.word	0x00000000


	//----- nvinfo : EIATTR_CBANK_PARAM_SIZE
	.align		4
.L_363:
        /*0d9c*/ 	.byte	0x03, 0x19
        /*0d9e*/ 	.short	0x0af0


	//----- nvinfo : EIATTR_PARAM_CBANK
	.align		4
        /*0da0*/ 	.byte	0x04, 0x0a
        /*0da2*/ 	.short	(.L_365 - .L_364)
	.align		4
.L_364:
        /*0da4*/ 	.word	index@(.nv.constant0._ZN7cutlass13device_kernelIN5flash11enable_sm90INS1_16FlashAttnFwdSm90INS1_25CollectiveMainloopFwdSm90ILi2EN4cute5tupleIJNS5_1CILi1EEES8_S8_EEENS6_IJNS7_ILi128EEENS7_ILi80EEENS7_ILi256EEEEEELi256ENS_6half_tEfNS_4arch4Sm90ELb0ELb0ELb0ELb1ELb1ELb0ELb0ELb1ELb1ELb1ELb1ELb0EEENS1_21CollectiveEpilogueFwdINS6_IJSA_SC_SB_EEES9_SE_SG_Li256ELb1ELb1ELb1ELb0EEENS1_36VarlenDynamicPersistentTileSchedulerILi128ELi80ELi256ELi128ELb1ELb1ELb1ELb0ELb1ELb1EEEEEEEEEvNT_6ParamsE)
        /*0da8*/ 	.short	0x0210
        /*0daa*/ 	.short	0x0af0


	//----- nvinfo : EIATTR_SW_WAR
	.align		4
.L_365:
        /*0dac*/ 	.byte	0x04, 0x36
        /*0dae*/ 	.short	(.L_367 - .L_366)
.L_366:
        /*0db0*/ 	.word	0x00000008
.L_367:


//--------------------- .nv.info._ZN7cutlass13device_kernelIN5flash11enable_sm90INS1_16FlashAttnFwdSm90INS1_25CollectiveMainloopFwdSm90ILi2EN4cute5tupleIJNS5_1CILi1EEES8_S8_EEENS6_IJNS7_ILi128EEENS7_ILi80EEENS7_ILi256EEEEEELi256ENS_6half_tEfNS_4arch4Sm90ELb0ELb0ELb0ELb1ELb1ELb1ELb0ELb1ELb1ELb1ELb1ELb0EEENS1_21CollectiveEpilogueFwdINS6_IJSA_SC_SB_EEES9_SE_SG_Li256ELb1ELb1ELb1ELb0EEENS1_36VarlenDynamicPersistentTileSchedulerILi128ELi80ELi256ELi128ELb1ELb1ELb1ELb0ELb1ELb1EEEEEEEEEvNT_6ParamsE --------------------------
	.section	.nv.info._ZN7cutlass13device_kernelIN5flash11enable_sm90INS1_16FlashAttnFwdSm90INS1_25CollectiveMainloopFwdSm90ILi2EN4cute5tupleIJNS5_1CILi1EEES8_S8_EEENS6_IJNS7_ILi128EEENS7_ILi80EEENS7_ILi256EEEEEELi256ENS_6half_tEfNS_4arch4Sm90ELb0ELb0ELb0ELb1ELb1ELb1ELb0ELb1ELb1ELb1ELb1ELb0EEENS1_21CollectiveEpilogueFwdINS6_IJSA_SC_SB_EEES9_SE_SG_Li256ELb1ELb1ELb1ELb0EEENS1_36VarlenDynamicPersistentTileSchedulerILi128ELi80ELi256ELi128ELb1ELb1ELb1ELb0ELb1ELb1EEEEEEEEEvNT_6ParamsE,"",@"SHT_CUDA_INFO"
	.sectionflags	@""
	.align	4


	//----- nvinfo : EIATTR_CUDA_API_VERSION
	.align		4
        /*0000*/ 	.byte	0x04, 0x37
        /*0002*/ 	.short	(.L_369 - .L_368)
.L_368:
        /*0004*/ 	.word	0x00000082


	//----- nvinfo : EIATTR_KPARAM_INFO
	.align		4
.L_369:
        /*0008*/ 	.byte	0x04, 0x17
        /*000a*/ 	.short	(.L_371 - .L_370)
.L_370:
        /*000c*/ 	.word	0x00000000
        /*0010*/ 	.short	0x0000
        /*0012*/ 	.short	0x0070
        /*0014*/ 	.byte	0x00, 0xf0, 0x01, 0x2a


	//----- nvinfo : EIATTR_SPARSE_MMA_MASK
	.align		4
.L_371:
        /*0018*/ 	.byte	0x03, 0x50
        /*001a*/ 	.short	0x0000


	//----- nvinfo : EIATTR_MAXREG_COUNT
	.align		4
        /*001c*/ 	.byte	0x03, 0x1b
        /*001e*/ 	.short	0x00a8


	//----- nvinfo : EIATTR_NUM_BARRIERS
	.align		4
        /*0020*/ 	.byte	0x02, 0x4c
        /*0022*/ 	.byte	0x10
	.zero		1


	//----- nvinfo : EIATTR_EXTERNS
	.align		4
        /*0024*/ 	.byte	0x04, 0x0f
        /*0026*/ 	.short	(.L_373 - .L_372)


	//   ....[0]....
	.align		4
.L_372:
        /*0028*/ 	.word	index@(__assertfail)


	//----- nvinfo : EIATTR_ANNOTATIONS
	.align		4
.L_373:
        /*002c*/ 	.byte	0x04, 0x55
        /*002e*/ 	.short	(.L_375 - .L_374)


	//   ....[0]....
.L_374:
        /* <DEDUP_REMOVED lines=142> */


	//----- nvinfo : EIATTR_MERCURY_ISA_VERSION
	.align		4
.L_375:
        /*08f8*/ 	.byte	0x03, 0x5f
        /*08fa*/ 	.short	0x0101


	//----- nvinfo : EIATTR_UNUSED_LOAD_BYTE_OFFSET
	.align		4
        /*08fc*/ 	.byte	0x04, 0x44
        /*08fe*/ 	.short	(.L_377 - .L_376)


	//   ....[0]....
.L_376:
        /*0900*/ 	.word	0x00000a30
        /*0904*/ 	.word	0x0000fff0


	//   ....[1]....
        /*0908*/ 	.word	0x0001deb0
        /*090c*/ 	.word	0x0000fff0


	//----- nvinfo : EIATTR_INT_WARP_WIDE_INSTR_OFFSETS
	.align		4
.L_377:
        /*0910*/ 	.byte	0x04, 0x31
        /*0912*/ 	.short	(.L_379 - .L_378)


	//   ....[0]....
.L_378:
        /*0914*/ 	.word	0x00000130


	//   ....[1]....
        /*0918*/ 	.word	0x00000170


	//   ....[2]....
        /*091c*/ 	.word	0x000001e0


	//   ....[3]....
        /*0920*/ 	.word	0x000257f0


	//   ....[4]....
        /*0924*/ 	.word	0x00025890


	//   ....[5]....
        /*0928*/ 	.word	0x000288a0


	//   ....[6]....
        /*092c*/ 	.word	0x00028940


	//----- nvinfo : EIATTR_COOP_GROUP_MASK_REGIDS
	.align		4
.L_379:
        /*0930*/ 	.byte	0x04, 0x29
        /*0932*/ 	.short	(.L_381 - .L_380)


	//   ....[0]....
.L_380:
        /*0934*/ 	.word	0xffffffff


	//   ....[1]....
        /*0938*/ 	.word	0xffffffff


	//   ....[2]....
        /*093c*/ 	.word	0xffffffff


	//   ....[3]....
        /*0940*/ 	.word	0xffffffff


	//   ....[4]....
        /*0944*/ 	.word	0xffffffff


	//   ....[5]....
        /*0948*/ 	.word	0xffffffff


	//   ....[6]....
        /*094c*/ 	.word	0xffffffff


	//   ....[7]....
        /*0950*/ 	.word	0xffffffff


	//   ....[8]....
        /*0954*/ 	.word	0xffffffff


	//   ....[9]....
        /*0958*/ 	.word	0xffffffff


	//   ....[10]....
        /*095c*/ 	.word	0xffffffff


	//   ....[11]....
        /*0960*/ 	.word	0xffffffff


	//   ....[12]....
        /*0964*/ 	.word	0xffffffff


	//   ....[13]....
        /*0968*/ 	.word	0xffffffff


	//   ....[14]....
        /*096c*/ 	.word	0xffffffff


	//   ....[15]....
        /*0970*/ 	.word	0xffffffff


	//   ....[16]....
        /*0974*/ 	.word	0xffffffff


	//   ....[17]....
        /*0978*/ 	.word	0xffffffff


	//   ....[18]....
        /*097c*/ 	.word	0xffffffff


	//   ....[19]....
        /*0980*/ 	.word	0xffffffff


	//   ....[20]....
        /*0984*/ 	.word	0xffffffff


	//   ....[21]....
        /*0988*/ 	.word	0xffffffff


	//   ....[22]....
        /*098c*/ 	.word	0xffffffff


	//   ....[23]....
        /*0990*/ 	.word	0xffffffff


	//   ....[24]....
        /*0994*/ 	.word	0xffffffff


	//   ....[25]....
        /*0998*/ 	.word	0xffffffff


	//   ....[26]....
        /*099c*/ 	.word	0xffffffff


	//   ....[27]....
        /*09a0*/ 	.word	0xffffffff


	//   ....[28]....
        /*09a4*/ 	.word	0xffffffff


	//   ....[29]....
        /*09a8*/ 	.word	0xffffffff


	//   ....[30]....
        /*09ac*/ 	.word	0xffffffff


	//   ....[31]....
        /*09b0*/ 	.word	0xffffffff


	//   ....[32]....
        /*09b4*/ 	.word	0xffffffff


	//   ....[33]....
        /*09b8*/ 	.word	0xffffffff


	//   ....[34]....
        /*09bc*/ 	.word	0xffffffff


	//   ....[35]....
        /*09c0*/ 	.word	0xffffffff


	//   ....[36]....
        /*09c4*/ 	.word	0xffffffff


	//   ....[37]....
        /*09c8*/ 	.word	0xffffffff


	//   ....[38]....
        /*09cc*/ 	.word	0xffffffff


	//   ....[39]....
        /*09d0*/ 	.word	0xffffffff


	//   ....[40]....
        /*09d4*/ 	.word	0xffffffff


	//   ....[41]....
        /*09d8*/ 	.word	0xffffffff


	//   ....[42]....
        /*09dc*/ 	.word	0xffffffff


	//   ....[43]....
        /*09e0*/ 	.word	0xffffffff


	//   ....[44]....
        /*09e4*/ 	.word	0xffffffff


	//   ....[45]....
        /*09e8*/ 	.word	0xffffffff


	//   ....[46]....
        /*09ec*/ 	.word	0xffffffff


	//   ....[47]....
        /*09f0*/ 	.word	0xffffffff


	//   ....[48]....
        /*09f4*/ 	.word	0xffffffff


	//   ....[49]....
        /*09f8*/ 	.word	0xffffffff


	//   ....[50]....
        /*09fc*/ 	.word	0xffffffff


	//   ....[51]....
        /*0a00*/ 	.word	0xffffffff


	//   ....[52]....
        /*0a04*/ 	.word	0xffffffff


	//   ....[53]....
        /*0a08*/ 	.word	0xffffffff


	//   ....[54]....
        /*0a0c*/ 	.word	0xffffffff


	//   ....[55]....
        /*0a10*/ 	.word	0xffffffff


	//   ....[56]....
        /*0a14*/ 	.word	0xffffffff


	//   ....[57]....
        /*0a18*/ 	.word	0xffffffff


	//   ....[58]....
        /*0a1c*/ 	.word	0xffffffff


	//   ....[59]....
        /*0a20*/ 	.word	0xffffffff


	//   ....[60]....
        /*0a24*/ 	.word	0xffffffff


	//   ....[61]....
        /*0a28*/ 	.word	0xffffffff


	//   ....[62]....
        /*0a2c*/ 	.word	0xffffffff


	//   ....[63]....
        /*0a30*/ 	.word	0xffffffff


	//   ....[64]....
        /*0a34*/ 	.word	0xffffffff


	//   ....[65]....
        /*0a38*/ 	.word	0xffffffff


	//   ....[66]....
        /*0a3c*/ 	.word	0xffffffff


	//   ....[67]....
        /*0a40*/ 	.word	0xffffffff


	//   ....[68]....
        /*0a44*/ 	.word	0xffffffff


	//   ....[69]....
        /*0a48*/ 	.word	0xffffffff


	//   ....[70]....
        /*0a4c*/ 	.word	0xffffffff


	//   ....[71]....
        /*0a50*/ 	.word	0xffffffff


	//   ....[72]....
        /*0a54*/ 	.word	0xffffffff


	//   ....[73]....
        /*0a58*/ 	.word	0xffffffff


	//   ....[74]....
        /*0a5c*/ 	.word	0xffffffff


	//   ....[75]....
        /*0a60*/ 	.word	0xffffffff


	//   ....[76]....
        /*0a64*/ 	.word	0xffffffff


	//   ....[77]....
        /*0a68*/ 	.word	0xffffffff


	//   ....[78]....
        /*0a6c*/ 	.word	0xffffffff


	//   ....[79]....
        /*0a70*/ 	.word	0xffffffff


	//   ....[80]....
        /*0a74*/ 	.word	0xffffffff


	//   ....[81]....
        /*0a78*/ 	.word	0xffffffff


	//   ....[82]....
        /*0a7c*/ 	.word	0xffffffff


	//   ....[83]....
        /*0a80*/ 	.word	0xffffffff


	//   ....[84]....
        /*0a84*/ 	.word	0xffffffff


	//   ....[85]....
        /*0a88*/ 	.word	0xffffffff


	//   ....[86]....
        /*0a8c*/ 	.word	0xffffffff


	//   ....[87]....
        /*0a90*/ 	.word	0xffffffff


	//   ....[88]....
        /*0a94*/ 	.word	0xffffffff


	//   ....[89]....
        /*0a98*/ 	.word	0xffffffff


	//   ....[90]....
        /*0a9c*/ 	.word	0xffffffff


	//   ....[91]....
        /*0aa0*/ 	.word	0xffffffff


	//   ....[92]....
        /*0aa4*/ 	.word	0xffffffff


	//   ....[93]....
        /*0aa8*/ 	.word	0xffffffff


	//   ....[94]....
        /*0aac*/ 	.word	0xffffffff


	//   ....[95]....
        /*0ab0*/ 	.word	0xffffffff


	//   ....[96]....
        /*0ab4*/ 	.word	0xffffffff


	//   ....[97]....
        /*0ab8*/ 	.word	0xffffffff


	//   ....[98]....
        /*0abc*/ 	.word	0xffffffff


	//   ....[99]....
        /*0ac0*/ 	.word	0xffffffff


	//   ....[100]....
        /*0ac4*/ 	.word	0xffffffff


	//   ....[101]....
        /*0ac8*/ 	.word	0xffffffff


	//   ....[102]....
        /*0acc*/ 	.word	0xffffffff


	//   ....[103]....
        /*0ad0*/ 	.word	0xffffffff


	//   ....[104]....
        /*0ad4*/ 	.word	0xffffffff


	//   ....[105]....
        /*0ad8*/ 	.word	0xffffffff


	//   ....[106]....
        /*0adc*/ 	.word	0xffffffff


	//   ....[107]....
        /*0ae0*/ 	.word	0xffffffff


	//   ....[108]....
        /*0ae4*/ 	.word	0xffffffff


	//   ....[109]....
        /*0ae8*/ 	.word	0xffffffff


	//   ....[110]....
        /*0aec*/ 	.word	0xffffffff


	//   ....[111]....
        /*0af0*/ 	.word	0xffffffff


	//   ....[112]....
        /*0af4*/ 	.word	0xffffffff


	//   ....[113]....
        /*0af8*/ 	.word	0xffffffff


	//   ....[114]....
        /*0afc*/ 	.word	0xffffffff


	//   ....[115]....
        /*0b00*/ 	.word	0xffffffff


	//   ....[116]....
        /*0b04*/ 	.word	0xffffffff


	//   ....[117]....
        /*0b08*/ 	.word	0xffffffff


	//   ....[118]....
        /*0b0c*/ 	.word	0xffffffff


	//   ....[119]....
        /*0b10*/ 	.word	0xffffffff


	//   ....[120]....
        /*0b14*/ 	.word	0xffffffff


	//   ....[121]....
        /*0b18*/ 	.word	0xffffffff


	//   ....[122]....
        /*0b1c*/ 	.word	0xffffffff


	//   ....[123]....
        /*0b20*/ 	.word	0xffffffff


	//   ....[124]....
        /*0b24*/ 	.word	0xffffffff


	//   ....[125]....
        /*0b28*/ 	.word	0xffffffff


	//   ....[126]....
        /*0b2c*/ 	.word	0xffffffff


	//   ....[127]....
        /*0b30*/ 	.word	0xffffffff


	//   ....[128]....
        /*0b34*/ 	.word	0xffffffff


	//   ....[129]....
        /*0b38*/ 	.word	0xffffffff


	//   ....[130]....
        /*0b3c*/ 	.word	0xffffffff


	//   ....[131]....
        /*0b40*/ 	.word	0xffffffff


	//   ....[132]....
        /*0b44*/ 	.word	0xffffffff


	//   ....[133]....
        /*0b48*/ 	.word	0xffffffff


	//   ....[134]....
        /*0b4c*/ 	.word	0xffffffff


	//   ....[135]....
        /*0b50*/ 	.word	0xffffffff


	//   ....[136]....
        /*0b54*/ 	.word	0xffffffff


	//   ....[137]....
        /*0b58*/ 	.word	0xffffffff


	//   ....[138]....
        /*0b5c*/ 	.word	0xffffffff


	//   ....[139]....
        /*0b60*/ 	.word	0xffffffff


	//   ....[140]....
        /*0b64*/ 	.word	0xffffffff


	//   ....[141]....
        /*0b68*/ 	.word	0xffffffff


	//   ....[142]....
        /*0b6c*/ 	.word	0xffffffff


	//   ....[143]....
        /*0b70*/ 	.word	0xffffffff


	//   ....[144]....
        /*0b74*/ 	.word	0xffffffff


	//   ....[145]....
        /*0b78*/ 	.word	0xffffffff


	//   ....[146]....
        /*0b7c*/ 	.word	0xffffffff


	//   ....[147]....
        /*0b80*/ 	.word	0xffffffff


	//   ....[148]....
        /*0b84*/ 	.word	0xffffffff


	//   ....[149]....
        /*0b88*/ 	.word	0xffffffff


	//   ....[150]....
        /*0b8c*/ 	.word	0xffffffff


	//   ....[151]....
        /*0b90*/ 	.word	0xffffffff


	//   ....[152]....
        /*0b94*/ 	.word	0xffffffff


	//   ....[153]....
        /*0b98*/ 	.word	0xffffffff


	//   ....[154]....
        /*0b9c*/ 	.word	0xffffffff


	//   ....[155]....
        /*0ba0*/ 	.word	0xffffffff


	//   ....[156]....
        /*0ba4*/ 	.word	0xffffffff


	//   ....[157]....
        /*0ba8*/ 	.word	0xffffffff


	//   ....[158]....
        /*0bac*/ 	.word	0xffffffff


	//   ....[159]....
        /*0bb0*/ 	.word	0xffffffff


	//   ....[160]....
        /*0bb4*/ 	.word	0xffffffff


	//   ....[161]....
        /*0bb8*/ 	.word	0xffffffff


	//   ....[162]....
        /*0bbc*/ 	.word	0xffffffff


	//   ....[163]....
        /*0bc0*/ 	.word	0xffffffff


	//   ....[164]....
        /*0bc4*/ 	.word	0xffffffff


	//   ....[165]....
        /*0bc8*/ 	.word	0xffffffff


	//   ....[166]....
        /*0bcc*/ 	.word	0xffffffff


	//   ....[167]....
        /*0bd0*/ 	.word	0xffffffff


	//   ....[168]....
        /*0bd4*/ 	.word	0xffffffff


	//   ....[169]....
        /*0bd8*/ 	.word	0x0500000f


	//   ....[170]....
        /*0bdc*/ 	.word	0x0500000f


	//   ....[171]....
        /*0be0*/ 	.word	0x0500000f


	//   ....[172]....
        /*0be4*/ 	.word	0x0500000f


	//   ....[173]....
        /*0be8*/ 	.word	0x0500000f


	//   ....[174]....
        /*0bec*/ 	.word	0x0500000f


	//   ....[175]....
        /*0bf0*/ 	.word	0x0500000f


	//   ....[176]....
        /*0bf4*/ 	.word	0x0500000f


	//   ....[177]....
        /*0bf8*/ 	.word	0x0500000f


	//   ....[178]....
        /*0bfc*/ 	.word	0x0500000f


	//   ....[179]....
        /*0c00*/ 	.word	0x0500000f


	//   ....[180]....
        /*0c04*/ 	.word	0x0500000f


	//   ....[181]....
        /*0c08*/ 	.word	0x0500000f


	//   ....[182]....
        /*0c0c*/ 	.word	0x0500000f


	//   ....[183]....
        /*0c10*/ 	.word	0x0500000f


	//   ....[184]....
        /*0c14*/ 	.word	0x0500000f


	//   ....[185]....
        /*0c18*/ 	.word	0x0500000f


	//   ....[186]....
        /*0c1c*/ 	.word	0x0500000f


	//   ....[187]....
        /*0c20*/ 	.word	0x0500000f


	//   ....[188]....
        /*0c24*/ 	.word	0x0500000f


	//   ....[189]....
        /*0c28*/ 	.word	0x0500000f


	//   ....[190]....
        /*0c2c*/ 	.word	0x0500000f


	//   ....[191]....
        /*0c30*/ 	.word	0x0500000f


	//   ....[192]....
        /*0c34*/ 	.word	0x0500000f


	//   ....[193]....
        /*0c38*/ 	.word	0x0500000f


	//   ....[194]....
        /*0c3c*/ 	.word	0x0500000f


	//   ....[195]....
        /*0c40*/ 	.word	0x0500000f


	//   ....[196]....
        /*0c44*/ 	.word	0x0500000f


	//   ....[197]....
        /*0c48*/ 	.word	0x0500000f


	//   ....[198]....
        /*0c4c*/ 	.word	0x0500000f


	//   ....[199]....
        /*0c50*/ 	.word	0x0500000f


	//   ....[200]....
        /*0c54*/ 	.word	0x0500000f


	//   ....[201]....
        /*0c58*/ 	.word	0x0500000f


	//   ....[202]....
        /*0c5c*/ 	.word	0x0500000f


	//   ....[203]....
        /*0c60*/ 	.word	0x0500000f


	//   ....[204]....
        /*0c64*/ 	.word	0x0500000f


	//   ....[205]....
        /*0c68*/ 	.word	0x0500000f


	//   ....[206]....
        /*0c6c*/ 	.word	0x0500000f


	//   ....[207]....
        /*0c70*/ 	.word	0x0500000f


	//   ....[208]....
        /*0c74*/ 	.word	0x0500000f


	//   ....[209]....
        /*0c78*/ 	.word	0x0500000f


	//   ....[210]....
        /*0c7c*/ 	.word	0x0500000f


	//   ....[211]....
        /*0c80*/ 	.word	0x0500000f


	//   ....[212]....
        /*0c84*/ 	.word	0x0500000f


	//   ....[213]....
        /*0c88*/ 	.word	0x0500000f


	//   ....[214]....
        /*0c8c*/ 	.word	0x0500000f


	//   ....[215]....
        /*0c90*/ 	.word	0x0500000f


	//   ....[216]....
        /*0c94*/ 	.word	0x0500000f


	//   ....[217]....
        /*0c98*/ 	.word	0x0500000f


	//   ....[218]....
        /*0c9c*/ 	.word	0x0500000f


	//   ....[219]....
        /*0ca0*/ 	.word	0x0500000f


	//   ....[220]....
        /*0ca4*/ 	.word	0x0500000f


	//   ....[221]....
        /*0ca8*/ 	.word	0x0500000f


	//   ....[222]....
        /*0cac*/ 	.word	0x0500000f


	//   ....[223]....
        /*0cb0*/ 	.word	0x0500000f


	//   ....[224]....
        /*0cb4*/ 	.word	0x0500000f


	//   ....[225]....
        /*0cb8*/ 	.word	0x0500000f


	//   ....[226]....
        /*0cbc*/ 	.word	0x0500000f


	//   ....[227]....
        /*0cc0*/ 	.word	0x0500000f


	//   ....[228]....
        /*0cc4*/ 	.word	0x0500000f


	//   ....[229]....
        /*0cc8*/ 	.word	0x0500000f


	//   ....[230]....
        /*0ccc*/ 	.word	0x0500000f


	//   ....[231]....
        /*0cd0*/ 	.word	0x0500000f


	//   ....[232]....
        /*0cd4*/ 	.word	0x0500000f


	//   ....[233]....
        /*0cd8*/ 	.word	0x0500000f


	//   ....[234]....
        /*0cdc*/ 	.word	0x0500000f


	//   ....[235]....
        /*0ce0*/ 	.word	0x0500000f


	//   ....[236]....
        /*0ce4*/ 	.word	0x0500000f


	//   ....[237]....
        /*0ce8*/ 	.word	0x0500000f


	//   ....[238]....
        /*0cec*/ 	.word	0x0500000f


	//   ....[239]....
        /*0cf0*/ 	.word	0x0500000f


	//   ....[240]....
        /*0cf4*/ 	.word	0x0500000f


	//   ....[241]....
        /*0cf8*/ 	.word	0x0500000f


	//   ....[242]....
        /*0cfc*/ 	.word	0x0500000f


	//   ....[243]....
        /*0d00*/ 	.word	0x0500000f


	//   ....[244]....
        /*0d04*/ 	.word	0x0500000f


	//   ....[245]....
        /*0d08*/ 	.word	0x0500000f


	//   ....[246]....
        /*0d0c*/ 	.word	0x0500000f


	//   ....[247]....
        /*0d10*/ 	.word	0x0500000f


	//   ....[248]....
        /*0d14*/ 	.word	0x0500000f


	//   ....[249]....
        /*0d18*/ 	.word	0x0500000f


	//   ....[250]....
        /*0d1c*/ 	.word	0x0500000f


	//   ....[251]....
        /*0d20*/ 	.word	0x0500000f


	//   ....[252]....
        /*0d24*/ 	.word	0x0500000f


	//   ....[253]....
        /*0d28*/ 	.word	0x0500000f


	//   ....[254]....
        /*0d2c*/ 	.word	0x0500000f


	//   ....[255]....
        /*0d30*/ 	.word	0x0500000f


	//   ....[0]....
        /*0d34*/ 	.word	0x0500000f


	//   ....[1]....
        /*0d38*/ 	.word	0x0500000f


	//   ....[2]....
        /*0d3c*/ 	.word	0x0500000f


	//   ....[3]....
        /*0d40*/ 	.word	0x0500000f


	//   ....[4]....
        /*0d44*/ 	.word	0x0500000f


	//   ....[5]....
        /*0d48*/ 	.word	0x0500000f


	//   ....[6]....
        /*0d4c*/ 	.word	0x0500000f


	//   ....[7]....
        /*0d50*/ 	.word	0x0500000f


	//   ....[8]....
        /*0d54*/ 	.word	0x0500000f


	//   ....[9]....
        /*0d58*/ 	.word	0x0500000f


	//   ....[10]....
        /*0d5c*/ 	.word	0x0500000f


	//   ....[11]....
        /*0d60*/ 	.word	0x0500000f


	//   ....[12]....
        /*0d64*/ 	.word	0x0500000f


	//   ....[13]....
        /*0d68*/ 	.word	0x0500000f


	//   ....[14]....
        /*0d6c*/ 	.word	0x0500000f


	//   ....[15]....
        /*0d70*/ 	.word	0x0500000f


	//----- nvinfo : EIATTR_COOP_GROUP_INSTR_OFFSETS
	.align		4
.L_381:
        /*0d74*/ 	.byte	0x04, 0x28
        /*0d76*/ 	.short	(.L_383 - .L_382)


	//   ....[0]....
.L_382:
        /*0d78*/ 	.word	0x00000060


	//   ....[1]....
        /*0d7c*/ 	.word	0x00000140


	//   ....[2]....
        /*0d80*/ 	.word	0x00000190


	//   ....[3]....
        /*0d84*/ 	.word	0x000003c0


	//   ....[4]....
        /*0d88*/ 	.word	0x00000520


	//   ....[5]....
        /*0d8c*/ 	.word	0x00000640


	//   ....[6]....
        /*0d90*/ 	.word	0x000007a0


	//   ....[7]....
        /*0d94*/ 	.word	0x00004240


	//   ....[8]....
        /*0d98*/ 	.word	0x00004250


	//   ....[9]....
        /*0d9c*/ 	.word	0x00005060


	//   ....[10]....
        /*0da0*/ 	.word	0x00005070


	//   ....[11]....
        /*0da4*/ 	.word	0x00005f00


	//   ....[12]....
        /*0da8*/ 	.word	0x00005f10


	//   ....[13]....
        /*0dac*/ 	.word	0x00007a30


	//   ....[14]....
        /*0db0*/ 	.word	0x00007a40


	//   ....[15]....
        /*0db4*/ 	.word	0x00008a90


	//   ....[16]....
        /*0db8*/ 	.word	0x00008aa0


	//   ....[17]....
        /*0dbc*/ 	.word	0x00009a50


	//   ....[18]....
        /*0dc0*/ 	.word	0x00009a60


	//   ....[19]....
        /*0dc4*/ 	.word	0x0000ac10


	//   ....[20]....
        /*0dc8*/ 	.word	0x0000ac20


	//   ....[21]....
        /*0dcc*/ 	.word	0x0000ade0


	//   ....[22]....
        /*0dd0*/ 	.word	0x0000adf0


	//   ....[23]....
        /*0dd4*/ 	.word	0x0000afc0


	//   ....[24]....
        /*0dd8*/ 	.word	0x0000afd0


	//   ....[25]....
        /*0ddc*/ 	.word	0x0000b410


	//   ....[26]....
        /*0de0*/ 	.word	0x0000b420


	//   ....[27]....
        /*0de4*/ 	.word	0x0000b5b0


	//   ....[28]....
        /*0de8*/ 	.word	0x0000b5d0


	//   ....[29]....
        /*0dec*/ 	.word	0x0000b760


	//   ....[30]....
        /*0df0*/ 	.word	0x0000b780


	//   ....[31]....
        /*0df4*/ 	.word	0x0000c1b0


	//   ....[32]....
        /*0df8*/ 	.word	0x0000c730


	//   ....[33]....
        /*0dfc*/ 	.word	0x0000c740


	//   ....[34]....
        /*0e00*/ 	.word	0x0000c750


	//   ....[35]....
        /*0e04*/ 	.word	0x0000c760


	//   ....[36]....
        /*0e08*/ 	.word	0x0000fa50


	//   ....[37]....
        /*0e0c*/ 	.word	0x0000fa60


	//   ....[38]....
        /*0e10*/ 	.word	0x0000fa70


	//   ....[39]....
        /*0e14*/ 	.word	0x0000fa80


	//   ....[40]....
        /*0e18*/ 	.word	0x00016780


	//   ....[41]....
        /*0e1c*/ 	.word	0x000167a0


	//   ....[42]....
        /*0e20*/ 	.word	0x000169f0


	//   ....[43]....
        /*0e24*/ 	.word	0x00016a10


	//   ....[44]....
        /*0e28*/ 	.word	0x0001bc60


	//   ....[45]....
        /*0e2c*/ 	.word	0x0001bc90


	//   ....[46]....
        /*0e30*/ 	.word	0x0001bf80


	//   ....[47]....
        /*0e34*/ 	.word	0x0001bff0


	//   ....[48]....
        /*0e38*/ 	.word	0x0001d170


	//   ....[49]....
        /*0e3c*/ 	.word	0x0001d3e0


	//   ....[50]....
        /*0e40*/ 	.word	0x0001d3f0


	//   ....[51]....
        /*0e44*/ 	.word	0x0001d420


	//   ....[52]....
        /*0e48*/ 	.word	0x0001ef90


	//   ....[53]....
        /*0e4c*/ 	.word	0x0001efb0


	//   ....[54]....
        /*0e50*/ 	.word	0x0001efc0


	//   ....[55]....
        /*0e54*/ 	.word	0x0001efd0


	//   ....[56]....
        /*0e58*/ 	.word	0x0001f9e0


	//   ....[57]....
        /*0e5c*/ 	.word	0x0001f9f0


	//   ....[58]....
        /*0e60*/ 	.word	0x0001fb50


	//   ....[59]....
        /*0e64*/ 	.word	0x0001fb70


	//   ....[60]....
        /*0e68*/ 	.word	0x0001fcc0


	//   ....[61]....
        /*0e6c*/ 	.word	0x0001fce0


	//   ....[62]....
        /*0e70*/ 	.word	0x0001fe40


	//   ....[63]....
        /*0e74*/ 	.word	0x0001fe60


	//   ....[64]....
        /*0e78*/ 	.word	0x00020660


	//   ....[65]....
        /*0e7c*/ 	.word	0x00020690


	//   ....[66]....
        /*0e80*/ 	.word	0x00020ee0


	//   ....[67]....
        /*0e84*/ 	.word	0x00020ef0


	//   ....[68]....
        /*0e88*/ 	.word	0x00022030


	//   ....[69]....
        /*0e8c*/ 	.word	0x00022050


	//   ....[70]....
        /*0e90*/ 	.word	0x000221a0


	//   ....[71]....
        /*0e94*/ 	.word	0x000221c0


	//   ....[72]....
        /*0e98*/ 	.word	0x00022310


	//   ....[73]....
        /*0e9c*/ 	.word	0x00022330


	//   ....[74]....
        /*0ea0*/ 	.word	0x00022490


	//   ....[75]....
        /*0ea4*/ 	.word	0x000224b0


	//   ....[76]....
        /*0ea8*/ 	.word	0x00022690


	//   ....[77]....
        /*0eac*/ 	.word	0x00022890


	//   ....[78]....
        /*0eb0*/ 	.word	0x000228c0


	//   ....[79]....
        /*0eb4*/ 	.word	0x000228f0


	//   ....[80]....
        /*0eb8*/ 	.word	0x00022920


	//   ....[81]....
        /*0ebc*/ 	.word	0x00022950


	//   ....[82]....
        /*0ec0*/ 	.word	0x00022980


	//   ....[83]....
        /*0ec4*/ 	.word	0x00022b20


	//   ....[84]....
        /*0ec8*/ 	.word	0x00022b50


	//   ....[85]....
        /*0ecc*/ 	.word	0x00022b80


	//   ....[86]....
        /*0ed0*/ 	.word	0x00022bb0


	//   ....[87]....
        /*0ed4*/ 	.word	0x00022be0


	//   ....[88]....
        /*0ed8*/ 	.word	0x00022c10


	//   ....[89]....
        /*0edc*/ 	.word	0x00022ca0


	//   ....[90]....
        /*0ee0*/ 	.word	0x00022cd0


	//   ....[91]....
        /*0ee4*/ 	.word	0x00022ce0


	//   ....[92]....
        /*0ee8*/ 	.word	0x00022d70


	//   ....[93]....
        /*0eec*/ 	.word	0x00023d60


	//   ....[94]....
        /*0ef0*/ 	.word	0x000263c0


	//   ....[95]....
        /*0ef4*/ 	.word	0x00026400


	//   ....[96]....
        /*0ef8*/ 	.word	0x00026440


	//   ....[97]....
        /*0efc*/ 	.word	0x00026500


	//   ....[98]....
        /*0f00*/ 	.word	0x00026530


	//   ....[99]....
        /*0f04*/ 	.word	0x00026590


	//   ....[100]....
        /*0f08*/ 	.word	0x000265d0


	//   ....[101]....
        /*0f0c*/ 	.word	0x00026630


	//   ....[102]....
        /*0f10*/ 	.word	0x00026650


	//   ....[103]....
        /*0f14*/ 	.word	0x00026680


	//   ....[104]....
        /*0f18*/ 	.word	0x00026eb0


	//   ....[105]....
        /*0f1c*/ 	.word	0x00026ef0


	//   ....[106]....
        /*0f20*/ 	.word	0x00026f10


	//   ....[107]....
        /*0f24*/ 	.word	0x00026fb0


	//   ....[108]....
        /*0f28*/ 	.word	0x00026fc0


	//   ....[109]....
        /*0f2c*/ 	.word	0x00027070


	//   ....[110]....
        /*0f30*/ 	.word	0x00027080


	//   ....[111]....
        /*0f34*/ 	.word	0x00027130


	//   ....[112]....
        /*0f38*/ 	.word	0x00027140


	//   ....[113]....
        /*0f3c*/ 	.word	0x000271f0


	//   ....[114]....
        /*0f40*/ 	.word	0x00027200


	//   ....[115]....
        /*0f44*/ 	.word	0x000272b0


	//   ....[116]....
        /*0f48*/ 	.word	0x000272c0


	//   ....[117]....
        /*0f4c*/ 	.word	0x00027370


	//   ....[118]....
        /*0f50*/ 	.word	0x00027380


	//   ....[119]....
        /*0f54*/ 	.word	0x000273c0


	//   ....[120]....
        /*0f58*/ 	.word	0x00027be0


	//   ....[121]....
        /*0f5c*/ 	.word	0x00027c20


	//   ....[122]....
        /*0f60*/ 	.word	0x00027c50


	//   ....[123]....
        /*0f64*/ 	.word	0x00027d10


	//   ....[124]....
        /*0f68*/ 	.word	0x00027d40


	//   ....[125]....
        /*0f6c*/ 	.word	0x00027d90


	//   ....[126]....
        /*0f70*/ 	.word	0x00027dc0


	//   ....[127]....
        /*0f74*/ 	.word	0x00027e10


	//   ....[128]....
        /*0f78*/ 	.word	0x00027e40


	//   ....[129]....
        /*0f7c*/ 	.word	0x00027eb0


	//   ....[130]....
        /*0f80*/ 	.word	0x000281b0


	//   ....[131]....
        /*0f84*/ 	.word	0x000281e0


	//   ....[132]....
        /*0f88*/ 	.word	0x000282a0


	//   ....[133]....
        /*0f8c*/ 	.word	0x000282b0


	//   ....[134]....
        /*0f90*/ 	.word	0x00028360


	//   ....[135]....
        /*0f94*/ 	.word	0x00028370


	//   ....[136]....
        /*0f98*/ 	.word	0x00028420


	//   ....[137]....
        /*0f9c*/ 	.word	0x00028430


	//   ....[138]....
        /*0fa0*/ 	.word	0x00028440


	//   ....[139]....
        /*0fa4*/ 	.word	0x000284f0


	//   ....[140]....
        /*0fa8*/ 	.word	0x00028aa0


	//   ....[141]....
        /*0fac*/ 	.word	0x00028ae0


	//   ....[142]....
        /*0fb0*/ 	.word	0x00028b70


	//   ....[143]....
        /*0fb4*/ 	.word	0x00028ba0


	//   ....[144]....
        /*0fb8*/ 	.word	0x00028c30


	//   ....[145]....
        /*0fbc*/ 	.word	0x00028c60


	//   ....[146]....
        /*0fc0*/ 	.word	0x00028cf0


	//   ....[147]....
        /*0fc4*/ 	.word	0x00028d20


	//   ....[148]....
        /*0fc8*/ 	.word	0x00028d30


	//   ....[149]....
        /*0fcc*/ 	.word	0x00028dc0


	//   ....[150]....
        /*0fd0*/ 	.word	0x00029250


	//   ....[151]....
        /*0fd4*/ 	.word	0x00029280


	//   ....[152]....
        /*0fd8*/ 	.word	0x000292f0


	//   ....[153]....
        /*0fdc*/ 	.word	0x00029320


	//   ....[154]....
        /*0fe0*/ 	.word	0x00029350


	//   ....[155]....
        /*0fe4*/ 	.word	0x00029380


	//   ....[156]....
        /*0fe8*/ 	.word	0x000293b0


	//   ....[157]....
        /*0fec*/ 	.word	0x000293e0


	//   ....[158]....
        /*0ff0*/ 	.word	0x00029590


	//   ....[159]....
        /*0ff4*/ 	.word	0x000295c0


	//   ....[160]....
        /*0ff8*/ 	.word	0x000295f0


	//   ....[161]....
        /*0ffc*/ 	.word	0x00029620


	//   ....[162]....
        /*1000*/ 	.word	0x00029650


	//   ....[163]....
        /*1004*/ 	.word	0x00029680


	//   ....[164]....
        /*1008*/ 	.word	0x00029740


	//   ....[165]....
        /*100c*/ 	.word	0x00029760


	//   ....[166]....
        /*1010*/ 	.word	0x00029770


	//   ....[167]....
        /*1014*/ 	.word	0x000297d0


	//   ....[168]....
        /*1018*/ 	.word	0x00029df0


	//   ....[169]....
        /*101c*/ 	.word	0x0002a110


	//   ....[170]....
        /*1020*/ 	.word	0x0002a1a0


	//   ....[171]....
        /*1024*/ 	.word	0x0002a240


	//   ....[172]....
        /*1028*/ 	.word	0x0002a2d0


	//   ....[173]....
        /*102c*/ 	.word	0x0002a370


	//   ....[174]....
        /*1030*/ 	.word	0x0002a400


	//   ....[175]....
        /*1034*/ 	.word	0x0002a4f0


	//   ....[176]....
        /*1038*/ 	.word	0x0002a580


	//   ....[177]....
        /*103c*/ 	.word	0x0002a620


	//   ....[178]....
        /*1040*/ 	.word	0x0002a6b0


	//   ....[179]....
        /*1044*/ 	.word	0x0002a750


	//   ....[180]....
        /*1048*/ 	.word	0x0002a7e0


	//   ....[181]....
        /*104c*/ 	.word	0x0002a8d0


	//   ....[182]....
        /*1050*/ 	.word	0x0002a960


	//   ....[183]....
        /*1054*/ 	.word	0x0002aa00


	//   ....[184]....
        /*1058*/ 	.word	0x0002aa90


	//   ....[185]....
        /*105c*/ 	.word	0x0002ab30


	//   ....[186]....
        /*1060*/ 	.word	0x0002abc0


	//   ....[187]....
        /*1064*/ 	.word	0x0002acb0


	//   ....[188]....
        /*1068*/ 	.word	0x0002ad40


	//   ....[189]....
        /*106c*/ 	.word	0x0002ad90


	//   ....[190]....
        /*1070*/ 	.word	0x0002ade0


	//   ....[191]....
        /*1074*/ 	.word	0x0002aed0


	//   ....[192]....
        /*1078*/ 	.word	0x0002af60


	//   ....[193]....
        /*107c*/ 	.word	0x0002afb0


	//   ....[194]....
        /*1080*/ 	.word	0x0002b000


	//   ....[195]....
        /*1084*/ 	.word	0x0002b260


	//   ....[196]....
        /*1088*/ 	.word	0x0002b540


	//   ....[197]....
        /*108c*/ 	.word	0x0002b630


	//   ....[198]....
        /*1090*/ 	.word	0x0002b6f0


	//   ....[199]....
        /*1094*/ 	.word	0x0002b860


	//   ....[200]....
        /*1098*/ 	.word	0x0002b8b0


	//   ....[201]....
        /*109c*/ 	.word	0x0002b9c0


	//   ....[202]....
        /*10a0*/ 	.word	0x0002ba20


	//   ....[203]....
        /*10a4*/ 	.word	0x0002bb30


	//   ....[204]....
        /*10a8*/ 	.word	0x0002bb90


	//   ....[205]....
        /*10ac*/ 	.word	0x0002bc90


	//   ....[206]....
        /*10b0*/ 	.word	0x0002bce0


	//   ....[207]....
        /*10b4*/ 	.word	0x0002bd90


	//   ....[208]....
        /*10b8*/ 	.word	0x0002bdf0


	//   ....[209]....
        /*10bc*/ 	.word	0x0002bf20


	//   ....[210]....
        /*10c0*/ 	.word	0x0002bf70


	//   ....[211]....
        /*10c4*/ 	.word	0x0002c0b0


	//   ....[212]....
        /*10c8*/ 	.word	0x0002c100


	//   ....[213]....
        /*10cc*/ 	.word	0x0002c240


	//   ....[214]....
        /*10d0*/ 	.word	0x0002c290


	//   ....[215]....
        /*10d4*/ 	.word	0x0002c3d0


	//   ....[216]....
        /*10d8*/ 	.word	0x0002c420


	//   ....[217]....
        /*10dc*/ 	.word	0x0002c560


	//   ....[218]....
        /*10e0*/ 	.word	0x0002c5b0


	//   ....[219]....
        /*10e4*/ 	.word	0x0002c6f0


	//   ....[220]....
        /*10e8*/ 	.word	0x0002c740


	//   ....[221]....
        /*10ec*/ 	.word	0x0002c860


	//   ....[222]....
        /*10f0*/ 	.word	0x0002c8b0


	//   ....[223]....
        /*10f4*/ 	.word	0x0002c9e0


	//   ....[224]....
        /*10f8*/ 	.word	0x0002cab0


	//   ....[225]....
        /*10fc*/ 	.word	0x0002cc20


	//   ....[226]....
        /*1100*/ 	.word	0x0002cc70


	//   ....[227]....
        /*1104*/ 	.word	0x0002cd70


	//   ....[228]....
        /*1108*/ 	.word	0x0002cdc0


	//   ....[229]....
        /*110c*/ 	.word	0x0002cec0


	//   ....[230]....
        /*1110*/ 	.word	0x0002cf10


	//   ....[231]....
        /*1114*/ 	.word	0x0002d040


	//   ....[232]....
        /*1118*/ 	.word	0x0002d090


	//   ....[233]....
        /*111c*/ 	.word	0x0002d180


	//   ....[234]....
        /*1120*/ 	.word	0x0002d220


	//   ....[235]....
        /*1124*/ 	.word	0x0002d360


	//   ....[236]....
        /*1128*/ 	.word	0x0002d3b0


	//   ....[237]....
        /*112c*/ 	.word	0x0002d4f0


	//   ....[238]....
        /*1130*/ 	.word	0x0002d540


	//   ....[239]....
        /*1134*/ 	.word	0x0002d680


	//   ....[240]....
        /*1138*/ 	.word	0x0002d6d0


	//   ....[241]....
        /*113c*/ 	.word	0x0002d810


	//   ....[242]....
        /*1140*/ 	.word	0x0002d860


	//   ....[243]....
        /*1144*/ 	.word	0x0002d950


	//   ....[244]....
        /*1148*/ 	.word	0x0002da10


	//   ....[245]....
        /*114c*/ 	.word	0x0002dba0


	//   ....[246]....
        /*1150*/ 	.word	0x0002dbf0


	//   ....[247]....
        /*1154*/ 	.word	0x0002dd20


	//   ....[248]....
        /*1158*/ 	.word	0x0002dd70


	//   ....[249]....
        /*115c*/ 	.word	0x0002dea0


	//   ....[250]....
        /*1160*/ 	.word	0x0002def0


	//   ....[251]....
        /*1164*/ 	.word	0x0002e020


	//   ....[252]....
        /*1168*/ 	.word	0x0002e070


	//   ....[253]....
        /*116c*/ 	.word	0x0002e100


	//   ....[254]....
        /*1170*/ 	.word	0x0002e1a0


	//   ....[255]....
        /*1174*/ 	.word	0x0002e330


	//   ....[0]....
        /*1178*/ 	.word	0x0002e3a0


	//   ....[1]....
        /*117c*/ 	.word	0x0002e410


	//   ....[2]....
        /*1180*/ 	.word	0x0002e480


	//   ....[3]....
        /*1184*/ 	.word	0x0002e4f0


	//   ....[4]....
        /*1188*/ 	.word	0x0002e570


	//   ....[5]....
        /*118c*/ 	.word	0x0002e5f0


	//   ....[6]....
        /*1190*/ 	.word	0x0002e680


	//   ....[7]....
        /*1194*/ 	.word	0x0002e6f0


	//   ....[8]....
        /*1198*/ 	.word	0x0002e760


	//   ....[9]....
        /*119c*/ 	.word	0x0002e7d0


	//   ....[10]....
        /*11a0*/ 	.word	0x0002e850


	//   ....[11]....
        /*11a4*/ 	.word	0x0002e8c0


	//   ....[12]....
        /*11a8*/ 	.word	0x0002e960


	//   ....[13]....
        /*11ac*/ 	.word	0x0002e9b0


	//   ....[14]....
        /*11b0*/ 	.word	0x0002ea40


	//   ....[15]....
        /*11b4*/ 	.word	0x0002eb70


	//----- nvinfo : EIATTR_REG_RECONFIG
	.align		4
.L_383:
        /*11b8*/ 	.byte	0x01, 0x54
	.zero		2


	//----- nvinfo : EIATTR_SYSCALL_OFFSETS
	.align		4
        /*11bc*/ 	.byte	0x04, 0x46
        /*11be*/ 	.short	(.L_385 - .L_384)


	//   ....[0]....
.L_384:
        /*11c0*/ 	.word	0x00002630


	//   ....[1]....
        /*11c4*/ 	.word	0x00002780


	//   ....[2]....
        /*11c8*/ 	.word	0x0000c320


	//   ....[3]....
        /*11cc*/ 	.word	0x0000c6b0


	//   ....[4]....
        /*11d0*/ 	.word	0x000259f0


	//   ....[5]....
        /*11d4*/ 	.word	0x00025b40


	//   ....[6]....
        /*11d8*/ 	.word	0x00025c30


	//   ....[7]....
        /*11dc*/ 	.word	0x00026b10


	//----- nvinfo : EIATTR_MBARRIER_INSTR_OFFSETS
	.align		4
.L_385:
        /*11e0*/ 	.byte	0x04, 0x39
        /*11e2*/ 	.short	(.L_387 - .L_386)


	//   ....[0]....
.L_386:
        /*11e4*/ 	.word	0x00000270
        /*11e8*/ 	.word	0x000000ff
        /*11ec*/ 	.word	0x00038800
        /*11f0*/ 	.short	0x0100
        /*11f2*/ 	.byte	0x08
	.zero		1


	//   ....[1]....
        /*11f4*/ 	.word	0x00000280
        /*11f8*/ 	.word	0x000000ff
        /*11fc*/ 	.word	0x00038820
        /*1200*/ 	.short	0x0100
        /*1202*/ 	.byte	0x08
	.zero		1


	//   ....[2]....
        /*1204*/ 	.word	0x00000370
        /*1208*/ 	.word	0x000000ff
        /*120c*/ 	.word	0x00038830
        /*1210*/ 	.short	0x0100
        /*1212*/ 	.byte	0x08
	.zero		1


	//   ....[3]....
        /*1214*/ 	.word	0x00000380
        /*1218*/ 	.word	0x000000ff
        /*121c*/ 	.word	0x00038840
        /*1220*/ 	.short	0x0100
        /*1222*/ 	.byte	0x08
	.zero		1


	//   ....[4]....
        /*1224*/ 	.word	0x00000390
        /*1228*/ 	.word	0x000000ff
        /*122c*/ 	.word	0x00038838
        /*1230*/ 	.short	0x0100
        /*1232*/ 	.byte	0x08
	.zero		1


	//   ....[5]....
        /*1234*/ 	.word	0x000003a0
        /*1238*/ 	.word	0x000000ff
        /*123c*/ 	.word	0x00038848
        /*1240*/ 	.short	0x0100
        /*1242*/ 	.byte	0x08
	.zero		1


	//   ....[6]....
        /*1244*/ 	.word	0x000004d0
        /*1248*/ 	.word	0x000000ff
        /*124c*/ 	.word	0x00038850
        /*1250*/ 	.short	0x0100
        /*1252*/ 	.byte	0x08
	.zero		1


	//   ....[7]....
        /*1254*/ 	.word	0x000004e0
        /*1258*/ 	.word	0x000000ff
        /*125c*/ 	.word	0x00038860
        /*1260*/ 	.short	0x0100
        /*1262*/ 	.byte	0x08
	.zero		1


	//   ....[8]....
        /*1264*/ 	.word	0x000004f0
        /*1268*/ 	.word	0x000000ff
        /*126c*/ 	.word	0x00038858
        /*1270*/ 	.short	0x0100
        /*1272*/ 	.byte	0x08
	.zero		1


	//   ....[9]....
        /*1274*/ 	.word	0x00000500
        /*1278*/ 	.word	0x000000ff
        /*127c*/ 	.word	0x00038868
        /*1280*/ 	.short	0x0100
        /*1282*/ 	.byte	0x08
	.zero		1


	//   ....[10]....
        /*1284*/ 	.word	0x000005f0
        /*1288*/ 	.word	0x000000ff
        /*128c*/ 	.word	0x00038870
        /*1290*/ 	.short	0x0100
        /*1292*/ 	.byte	0x06
	.zero		1


	//   ....[11]....
        /*1294*/ 	.word	0x00000600
        /*1298*/ 	.word	0x000000ff
        /*129c*/ 	.word	0x00038880
        /*12a0*/ 	.short	0x0100
        /*12a2*/ 	.byte	0x06
	.zero		1


	//   ....[12]....
        /*12a4*/ 	.word	0x00000610
        /*12a8*/ 	.word	0x000000ff
        /*12ac*/ 	.word	0x00038878
        /*12b0*/ 	.short	0x0100
        /*12b2*/ 	.byte	0x06
	.zero		1


	//   ....[13]....
        /*12b4*/ 	.word	0x00000620
        /*12b8*/ 	.word	0x000000ff
        /*12bc*/ 	.word	0x00038888
        /*12c0*/ 	.short	0x0100
        /*12c2*/ 	.byte	0x06
	.zero		1


	//   ....[14]....
        /*12c4*/ 	.word	0x00000750
        /*12c8*/ 	.word	0x000000ff
        /*12cc*/ 	.word	0x00038890
        /*12d0*/ 	.short	0x0100
        /*12d2*/ 	.byte	0x08
	.zero		1


	//   ....[15]....
        /*12d4*/ 	.word	0x00000760
        /*12d8*/ 	.word	0x000000ff
        /*12dc*/ 	.word	0x000388a0
        /*12e0*/ 	.short	0x0100
        /*12e2*/ 	.byte	0x08
	.zero		1


	//   ....[16]....
        /*12e4*/ 	.word	0x00000770
        /*12e8*/ 	.word	0x000000ff
        /*12ec*/ 	.word	0x00038898
        /*12f0*/ 	.short	0x0100
        /*12f2*/ 	.byte	0x08
	.zero		1


	//   ....[17]....
        /*12f4*/ 	.word	0x00000780
        /*12f8*/ 	.word	0x000000ff
        /*12fc*/ 	.word	0x000388a8
        /*1300*/ 	.short	0x0100
        /*1302*/ 	.byte	0x08
	.zero		1


	//   ....[18]....
        /*1304*/ 	.word	0x000008b0
        /*1308*/ 	.word	0x000000ff
        /*130c*/ 	.word	0x000388b0
        /*1310*/ 	.short	0x0100
        /*1312*/ 	.byte	0x08
	.zero		1


	//   ....[19]....
        /*1314*/ 	.word	0x000008c0
        /*1318*/ 	.word	0x000000ff
        /*131c*/ 	.word	0x000388c0
        /*1320*/ 	.short	0x0100
        /*1322*/ 	.byte	0x08
	.zero		1


	//   ....[20]....
        /*1324*/ 	.word	0x000008d0
        /*1328*/ 	.word	0x000000ff
        /*132c*/ 	.word	0x000388b8
        /*1330*/ 	.short	0x0100
        /*1332*/ 	.byte	0x08
	.zero		1


	//   ....[21]....
        /*1334*/ 	.word	0x000008e0
        /*1338*/ 	.word	0x000000ff
        /*133c*/ 	.word	0x000388c8
        /*1340*/ 	.short	0x0100
        /*1342*/ 	.byte	0x08
	.zero		1


	//   ....[22]....
        /*1344*/ 	.word	0x000041f0
        /*1348*/ 	.word	0x00000057
        /*134c*/ 	.word	0x00038890
        /*1350*/ 	.short	0x010a
        /*1352*/ 	.byte	0x3f
	.zero		1


	//   ....[23]....
        /*1354*/ 	.word	0x000079c0
        /*1358*/ 	.word	0x00000057
        /*135c*/ 	.word	0x00038890
        /*1360*/ 	.short	0x010a
        /*1362*/ 	.byte	0x3f
	.zero		1


	//   ....[24]....
        /*1364*/ 	.word	0x0000aa70
        /*1368*/ 	.word	0x00000057
        /*136c*/ 	.word	0x00038890
        /*1370*/ 	.short	0x010a
        /*1372*/ 	.byte	0x3f
	.zero		1


	//   ....[25]....
        /*1374*/ 	.word	0x0000b250
        /*1378*/ 	.word	0x0000000b
        /*137c*/ 	.word	0x00000000
        /*1380*/ 	.short	0x0101
        /*1382*/ 	.byte	0x3f
	.zero		1


	//   ....[26]....
        /*1384*/ 	.word	0x0000b290
        /*1388*/ 	.word	0x00000057
        /*138c*/ 	.word	0x000388b0
        /*1390*/ 	.short	0x010a
        /*1392*/ 	.byte	0x3f
	.zero		1


	//   ....[27]....
        /*1394*/ 	.word	0x0000b9c0
        /*1398*/ 	.word	0x00000057
        /*139c*/ 	.word	0x00000000
        /*13a0*/ 	.short	0x0101
        /*13a2*/ 	.byte	0x3f
	.zero		1


	//   ....[28]....
        /*13a4*/ 	.word	0x0000c3b0
        /*13a8*/ 	.word	0x00000017
        /*13ac*/ 	.word	0x00038800
        /*13b0*/ 	.short	0x010a
        /*13b2*/ 	.byte	0x3f
	.zero		1


	//   ....[29]....
        /*13b4*/ 	.word	0x0000c400
        /*13b8*/ 	.word	0x00000017
        /*13bc*/ 	.word	0x00038800
        /*13c0*/ 	.short	0x010a
        /*13c2*/ 	.byte	0x3f
	.zero		1


	//   ....[30]....
        /*13c4*/ 	.word	0x0000ceb0
        /*13c8*/ 	.word	0x00000017
        /*13cc*/ 	.word	0x00038800
        /*13d0*/ 	.short	0x010a
        /*13d2*/ 	.byte	0x3f
	.zero		1


	//   ....[31]....
        /*13d4*/ 	.word	0x00010040
        /*13d8*/ 	.word	0x00000017
        /*13dc*/ 	.word	0x00038800
        /*13e0*/ 	.short	0x010a
        /*13e2*/ 	.byte	0x3f
	.zero		1


	//   ....[32]....
        /*13e4*/ 	.word	0x00013210
        /*13e8*/ 	.word	0x00000000
        /*13ec*/ 	.word	0x00038830
        /*13f0*/ 	.short	0x010a
        /*13f2*/ 	.byte	0x3f
	.zero		1


	//   ....[33]....
        /*13f4*/ 	.word	0x00013260
        /*13f8*/ 	.word	0x00000000
        /*13fc*/ 	.word	0x00038830
        /*1400*/ 	.short	0x010a
        /*1402*/ 	.byte	0x3f
	.zero		1


	//   ....[34]....
        /*1404*/ 	.word	0x00016f80
        /*1408*/ 	.word	0x00000000
        /*140c*/ 	.word	0x00000000
        /*1410*/ 	.short	0x0101
        /*1412*/ 	.byte	0x3f
	.zero		1


	//   ....[35]....
        /*1414*/ 	.word	0x00018020
        /*1418*/ 	.word	0x00000009
        /*141c*/ 	.word	0x00038830
        /*1420*/ 	.short	0x010a
        /*1422*/ 	.byte	0x3f
	.zero		1


	//   ....[36]....
        /*1424*/ 	.word	0x000180b0
        /*1428*/ 	.word	0x00000009
        /*142c*/ 	.word	0x00038830
        /*1430*/ 	.short	0x010a
        /*1432*/ 	.byte	0x3f
	.zero		1


	//   ....[37]....
        /*1434*/ 	.word	0x0001b7a0
        /*1438*/ 	.word	0x00000006
        /*143c*/ 	.word	0x00038850
        /*1440*/ 	.short	0x010a
        /*1442*/ 	.byte	0x3f
	.zero		1


	//   ....[38]....
        /*1444*/ 	.word	0x0001b7f0
        /*1448*/ 	.word	0x00000006
        /*144c*/ 	.word	0x00038850
        /*1450*/ 	.short	0x010a
        /*1452*/ 	.byte	0x3f
	.zero		1


	//   ....[39]....
        /*1454*/ 	.word	0x0001c310
        /*1458*/ 	.word	0x00000009
        /*145c*/ 	.word	0x00000000
        /*1460*/ 	.short	0x0101
        /*1462*/ 	.byte	0x3f
	.zero		1


	//   ....[40]....
        /*1464*/ 	.word	0x0001c6e0
        /*1468*/ 	.word	0x00000006
        /*146c*/ 	.word	0x00000000
        /*1470*/ 	.short	0x0101
        /*1472*/ 	.byte	0x3f
	.zero		1


	//   ....[41]....
        /*1474*/ 	.word	0x0001d0b0
        /*1478*/ 	.word	0x00000002
        /*147c*/ 	.word	0x00038850
        /*1480*/ 	.short	0x010a
        /*1482*/ 	.byte	0x3f
	.zero		1


	//   ....[42]....
        /*1484*/ 	.word	0x0001d100
        /*1488*/ 	.word	0x00000002
        /*148c*/ 	.word	0x00038850
        /*1490*/ 	.short	0x010a
        /*1492*/ 	.byte	0x3f
	.zero		1


	//   ....[43]....
        /*1494*/ 	.word	0x0001dda0
        /*1498*/ 	.word	0x00000002
        /*149c*/ 	.word	0x00000000
        /*14a0*/ 	.short	0x0101
        /*14a2*/ 	.byte	0x3f
	.zero		1


	//   ....[44]....
        /*14a4*/ 	.word	0x0001f9d0
        /*14a8*/ 	.word	0x00000014
        /*14ac*/ 	.word	0x00000000
        /*14b0*/ 	.short	0x0101
        /*14b2*/ 	.byte	0x3f
	.zero		1


	//   ....[45]....
        /*14b4*/ 	.word	0x00020680
        /*14b8*/ 	.word	0x00000038
        /*14bc*/ 	.word	0x00000000
        /*14c0*/ 	.short	0x0101
        /*14c2*/ 	.byte	0x3f
	.zero		1


	//   ....[46]....
        /*14c4*/ 	.word	0x00023e40
        /*14c8*/ 	.word	0x00000010
        /*14cc*/ 	.word	0x00038820
        /*14d0*/ 	.short	0x010a
        /*14d2*/ 	.byte	0x3f
	.zero		1


	//   ....[47]....
        /*14d4*/ 	.word	0x00023ed0
        /*14d8*/ 	.word	0x0000000c
        /*14dc*/ 	.word	0x000388a0
        /*14e0*/ 	.short	0x010a
        /*14e2*/ 	.byte	0x3f
	.zero		1


	//   ....[48]....
        /*14e4*/ 	.word	0x00024420
        /*14e8*/ 	.word	0x0000000c
        /*14ec*/ 	.word	0x000388c0
        /*14f0*/ 	.short	0x010a
        /*14f2*/ 	.byte	0x3f
	.zero		1


	//   ....[49]....
        /*14f4*/ 	.word	0x00024a30
        /*14f8*/ 	.word	0x0000000b
        /*14fc*/ 	.word	0x000388a0
        /*1500*/ 	.short	0x010a
        /*1502*/ 	.byte	0x3f
	.zero		1


	//   ....[50]....
        /*1504*/ 	.word	0x00024f70
        /*1508*/ 	.word	0x0000000b
        /*150c*/ 	.word	0x000388c0
        /*1510*/ 	.short	0x010a
        /*1512*/ 	.byte	0x3f
	.zero		1


	//   ....[51]....
        /*1514*/ 	.word	0x000261f0
        /*1518*/ 	.word	0x00000005
        /*151c*/ 	.word	0x00038840
        /*1520*/ 	.short	0x010a
        /*1522*/ 	.byte	0x3f
	.zero		1


	//   ....[52]....
        /*1524*/ 	.word	0x00026800
        /*1528*/ 	.word	0x00000005
        /*152c*/ 	.word	0x00038830
        /*1530*/ 	.short	0x0107
        /*1532*/ 	.byte	0x3f
	.zero		1


	//   ....[53]....
        /*1534*/ 	.word	0x000268e0
        /*1538*/ 	.word	0x00000005
        /*153c*/ 	.word	0x00038830
        /*1540*/ 	.short	0x0101
        /*1542*/ 	.byte	0x3f
	.zero		1


	//   ....[54]....
        /*1544*/ 	.word	0x00027510
        /*1548*/ 	.word	0x00000010
        /*154c*/ 	.word	0x00038800
        /*1550*/ 	.short	0x0107
        /*1552*/ 	.byte	0x3f
	.zero		1


	//   ....[55]....
        /*1554*/ 	.word	0x00027630
        /*1558*/ 	.word	0x00000010
        /*155c*/ 	.word	0x00038800
        /*1560*/ 	.short	0x0101
        /*1562*/ 	.byte	0x3f
	.zero		1


	//   ....[56]....
        /*1564*/ 	.word	0x00027650
        /*1568*/ 	.word	0x00000010
        /*156c*/ 	.word	0x00038820
        /*1570*/ 	.short	0x010a
        /*1572*/ 	.byte	0x3f
	.zero		1


	//   ....[57]....
        /*1574*/ 	.word	0x00027a50
        /*1578*/ 	.word	0x00000006
        /*157c*/ 	.word	0x00038840
        /*1580*/ 	.short	0x010a
        /*1582*/ 	.byte	0x3f
	.zero		1


	//   ....[58]....
        /*1584*/ 	.word	0x00027fd0
        /*1588*/ 	.word	0x00000006
        /*158c*/ 	.word	0x00038830
        /*1590*/ 	.short	0x0107
        /*1592*/ 	.byte	0x3f
	.zero		1


	//   ....[59]....
        /*1594*/ 	.word	0x00028090
        /*1598*/ 	.word	0x00000006
        /*159c*/ 	.word	0x00038830
        /*15a0*/ 	.short	0x0101
        /*15a2*/ 	.byte	0x3f
	.zero		1


	//   ....[60]....
        /*15a4*/ 	.word	0x000280f0
        /*15a8*/ 	.word	0x00000006
        /*15ac*/ 	.word	0x00038860
        /*15b0*/ 	.short	0x010a
        /*15b2*/ 	.byte	0x3f
	.zero		1


	//   ....[61]....
        /*15b4*/ 	.word	0x00028620
        /*15b8*/ 	.word	0x00000006
        /*15bc*/ 	.word	0x00038850
        /*15c0*/ 	.short	0x0107
        /*15c2*/ 	.byte	0x3f
	.zero		1


	//   ....[62]....
        /*15c4*/ 	.word	0x000287c0
        /*15c8*/ 	.word	0x00000006
        /*15cc*/ 	.word	0x00038850
        /*15d0*/ 	.short	0x0101
        /*15d2*/ 	.byte	0x3f
	.zero		1


	//   ....[63]....
        /*15d4*/ 	.word	0x000289f0
        /*15d8*/ 	.word	0x00000004
        /*15dc*/ 	.word	0x00038860
        /*15e0*/ 	.short	0x010a
        /*15e2*/ 	.byte	0x3f
	.zero		1


	//   ....[64]....
        /*15e4*/ 	.word	0x00028f50
        /*15e8*/ 	.word	0x00000004
        /*15ec*/ 	.word	0x00038850
        /*15f0*/ 	.short	0x0107
        /*15f2*/ 	.byte	0x3f
	.zero		1


	//   ....[65]....
        /*15f4*/ 	.word	0x00029010
        /*15f8*/ 	.word	0x00000004
        /*15fc*/ 	.word	0x00038850
        /*1600*/ 	.short	0x0101
        /*1602*/ 	.byte	0x3f
	.zero		1


	//   ....[66]....
        /*1604*/ 	.word	0x00029d70
        /*1608*/ 	.word	0x00000005
        /*160c*/ 	.word	0x00038820
        /*1610*/ 	.short	0x010a
        /*1612*/ 	.byte	0x3f
	.zero		1


	//   ....[67]....
        /*1614*/ 	.word	0x00029ee0
        /*1618*/ 	.word	0x00000003
        /*161c*/ 	.word	0x00038840
        /*1620*/ 	.short	0x010a
        /*1622*/ 	.byte	0x3f
	.zero		1


	//   ....[68]....
        /*1624*/ 	.word	0x00029f80
        /*1628*/ 	.word	0x00000017
        /*162c*/ 	.word	0x00038840
        /*1630*/ 	.short	0x010a
        /*1632*/ 	.byte	0x3f
	.zero		1


	//   ....[69]....
        /*1634*/ 	.word	0x00029fc0
        /*1638*/ 	.word	0x00000003
        /*163c*/ 	.word	0x00038860
        /*1640*/ 	.short	0x010a
        /*1642*/ 	.byte	0x3f
	.zero		1


	//   ....[70]....
        /*1644*/ 	.word	0x0002a000
        /*1648*/ 	.word	0x00000017
        /*164c*/ 	.word	0x00038860
        /*1650*/ 	.short	0x010a
        /*1652*/ 	.byte	0x3f
	.zero		1


	//   ....[71]....
        /*1654*/ 	.word	0x0002a060
        /*1658*/ 	.word	0x00000057
        /*165c*/ 	.word	0x00038890
        /*1660*/ 	.short	0x010a
        /*1662*/ 	.byte	0x3f
	.zero		1


	//   ....[72]....
        /*1664*/ 	.word	0x0002a440
        /*1668*/ 	.word	0x00000057
        /*166c*/ 	.word	0x00038890
        /*1670*/ 	.short	0x010a
        /*1672*/ 	.byte	0x3f
	.zero		1


	//   ....[73]....
        /*1674*/ 	.word	0x0002a820
        /*1678*/ 	.word	0x00000057
        /*167c*/ 	.word	0x00038890
        /*1680*/ 	.short	0x010a
        /*1682*/ 	.byte	0x3f
	.zero		1


	//   ....[74]....
        /*1684*/ 	.word	0x0002ac00
        /*1688*/ 	.word	0x00000057
        /*168c*/ 	.word	0x000388b0
        /*1690*/ 	.short	0x010a
        /*1692*/ 	.byte	0x3f
	.zero		1


	//   ....[75]....
        /*1694*/ 	.word	0x0002ae20
        /*1698*/ 	.word	0x00000017
        /*169c*/ 	.word	0x00038800
        /*16a0*/ 	.short	0x010a
        /*16a2*/ 	.byte	0x3f
	.zero		1


	//   ....[76]....
        /*16a4*/ 	.word	0x0002b040
        /*16a8*/ 	.word	0x00000017
        /*16ac*/ 	.word	0x00038800
        /*16b0*/ 	.short	0x010a
        /*16b2*/ 	.byte	0x3f
	.zero		1


	//   ....[77]....
        /*16b4*/ 	.word	0x0002b090
        /*16b8*/ 	.word	0x00000000
        /*16bc*/ 	.word	0x00038830
        /*16c0*/ 	.short	0x010a
        /*16c2*/ 	.byte	0x3f
	.zero		1


	//   ....[78]....
        /*16c4*/ 	.word	0x0002b0e0
        /*16c8*/ 	.word	0x00000009
        /*16cc*/ 	.word	0x00038830
        /*16d0*/ 	.short	0x010a
        /*16d2*/ 	.byte	0x3f
	.zero		1


	//   ....[79]....
        /*16d4*/ 	.word	0x0002b130
        /*16d8*/ 	.word	0x00000006
        /*16dc*/ 	.word	0x00038850
        /*16e0*/ 	.short	0x010a
        /*16e2*/ 	.byte	0x3f
	.zero		1


	//   ....[80]....
        /*16e4*/ 	.word	0x0002b180
        /*16e8*/ 	.word	0x00000002
        /*16ec*/ 	.word	0x00038850
        /*16f0*/ 	.short	0x010a
        /*16f2*/ 	.byte	0x3f
	.zero		1


	//   ....[81]....
        /*16f4*/ 	.word	0x0002b320
        /*16f8*/ 	.word	0x00000010
        /*16fc*/ 	.word	0x00038820
        /*1700*/ 	.short	0x010a
        /*1702*/ 	.byte	0x3f
	.zero		1


	//   ....[82]....
        /*1704*/ 	.word	0x0002b370
        /*1708*/ 	.word	0x0000000c
        /*170c*/ 	.word	0x000388a0
        /*1710*/ 	.short	0x010a
        /*1712*/ 	.byte	0x3f
	.zero		1


	//   ....[83]....
        /*1714*/ 	.word	0x0002b3c0
        /*1718*/ 	.word	0x0000000c
        /*171c*/ 	.word	0x000388c0
        /*1720*/ 	.short	0x010a
        /*1722*/ 	.byte	0x3f
	.zero		1


	//   ....[84]....
        /*1724*/ 	.word	0x0002b410
        /*1728*/ 	.word	0x0000000b
        /*172c*/ 	.word	0x000388a0
        /*1730*/ 	.short	0x010a
        /*1732*/ 	.byte	0x3f
	.zero		1


	//   ....[85]....
        /*1734*/ 	.word	0x0002b460
        /*1738*/ 	.word	0x0000000b
        /*173c*/ 	.word	0x000388c0
        /*1740*/ 	.short	0x010a
        /*1742*/ 	.byte	0x3f
	.zero		1


	//   ....[86]....
        /*1744*/ 	.word	0x0002b580
        /*1748*/ 	.word	0x00000005
        /*174c*/ 	.word	0x00038840
        /*1750*/ 	.short	0x010a
        /*1752*/ 	.byte	0x3f
	.zero		1


	//   ....[87]....
        /*1754*/ 	.word	0x0002c8e0
        /*1758*/ 	.word	0x00000010
        /*175c*/ 	.word	0x00038820
        /*1760*/ 	.short	0x010a
        /*1762*/ 	.byte	0x3f
	.zero		1


	//   ....[88]....
        /*1764*/ 	.word	0x0002c930
        /*1768*/ 	.word	0x00000006
        /*176c*/ 	.word	0x00038840
        /*1770*/ 	.short	0x010a
        /*1772*/ 	.byte	0x3f
	.zero		1


	//   ....[89]....
        /*1774*/ 	.word	0x0002d0d0
        /*1778*/ 	.word	0x00000006
        /*177c*/ 	.word	0x00038860
        /*1780*/ 	.short	0x010a
        /*1782*/ 	.byte	0x3f
	.zero		1


	//   ....[90]....
        /*1784*/ 	.word	0x0002d8a0
        /*1788*/ 	.word	0x00000004
        /*178c*/ 	.word	0x00038860
        /*1790*/ 	.short	0x010a
        /*1792*/ 	.byte	0x3f
	.zero		1


	//   ....[91]....
        /*1794*/ 	.word	0x0002ea90
        /*1798*/ 	.word	0x00000005
        /*179c*/ 	.word	0x00038820
        /*17a0*/ 	.short	0x010a
        /*17a2*/ 	.byte	0x3f
	.zero		1


	//   ....[92]....
        /*17a4*/ 	.word	0x0002ec30
        /*17a8*/ 	.word	0x00000003
        /*17ac*/ 	.word	0x00038840
        /*17b0*/ 	.short	0x010a
        /*17b2*/ 	.byte	0x3f
	.zero		1


	//   ....[93]....
        /*17b4*/ 	.word	0x0002ec80
        /*17b8*/ 	.word	0x00000017
        /*17bc*/ 	.word	0x00038840
        /*17c0*/ 	.short	0x010a
        /*17c2*/ 	.byte	0x3f
	.zero		1


	//   ....[94]....
        /*17c4*/ 	.word	0x0002ecd0
        /*17c8*/ 	.word	0x00000003
        /*17cc*/ 	.word	0x00038860
        /*17d0*/ 	.short	0x010a
        /*17d2*/ 	.byte	0x3f
	.zero		1


	//----- nvinfo : EIATTR_NUM_MBARRIERS
	.align		4
.L_387:
        /*17d4*/ 	.byte	0x03, 0x38
        /*17d6*/ 	.short	0x0016


	//----- nvinfo : EIATTR_EXIT_INSTR_OFFSETS
	.align		4
        /*17d8*/ 	.byte	0x04, 0x1c
        /*17da*/ 	.short	(.L_389 - .L_388)


	//   ....[0]....
.L_388:
        /*17dc*/ 	.word	0x0002a050


	//----- nvinfo : EIATTR_MAX_THREADS
	.align		4
.L_389:
        /*17e0*/ 	.byte	0x04, 0x05
        /*17e2*/ 	.short	(.L_391 - .L_390)
.L_390:
        /*17e4*/ 	.word	0x00000180
        /*17e8*/ 	.word	0x00000001
        /*17ec*/ 	.word	0x00000001


	//----- nvinfo : EIATTR_CRS_STACK_SIZE
	.align		4
.L_391:
        /*17f0*/ 	.byte	0x04, 0x1e
        /*17f2*/ 	.short	(.L_393 - .L_392)
.L_392:
        /*17f4*/ 	.word	0x00000000


	//----- nvinfo : EIATTR_CBANK_PARAM_SIZE
	.align		4
.L_393:
        /*17f8*/ 	.byte	0x03, 0x19
        /*17fa*/ 	.short	0x0af0


	//----- nvinfo : EIATTR_PARAM_CBANK
	.align		4
        /*17fc*/ 	.byte	0x04, 0x0a
        /*17fe*/ 	.short	(.L_395 - .L_394)
	.align		4
.L_394:
        /*1800*/ 	.word	index@(.nv.constant0._ZN7cutlass13device_kernelIN5flash11enable_sm90INS1_16FlashAttnFwdSm90INS1_25CollectiveMainloopFwdSm90ILi2EN4cute5tupleIJNS5_1CILi1EEES8_S8_EEENS6_IJNS7_ILi128EEENS7_ILi80EEENS7_ILi256EEEEEELi256ENS_6half_tEfNS_4arch4Sm90ELb0ELb0ELb0ELb1ELb1ELb1ELb0ELb1ELb1ELb1ELb1ELb0EEENS1_21CollectiveEpilogueFwdINS6_IJSA_SC_SB_EEES9_SE_SG_Li256ELb1ELb1ELb1ELb0EEENS1_36VarlenDynamicPersistentTileSchedulerILi128ELi80ELi256ELi128ELb1ELb1ELb1ELb0ELb1ELb1EEEEEEEEEvNT_6ParamsE)
        /*1804*/ 	.short	0x0210
        /*1806*/ 	.short	0x0af0


	//----- nvinfo : EIATTR_SW_WAR
	.align		4
.L_395:
        /*1808*/ 	.byte	0x04, 0x36
        /*180a*/ 	.short	(.L_397 - .L_396)
.L_396:
        /*180c*/ 	.word	0x00000008
.L_397:


//--------------------- .nv.info._ZN7cutlass13device_kernelIN5flash11enable_sm90INS1_16FlashAttnFwdSm90INS1_25CollectiveMainloopFwdSm90ILi2EN4cute5tupleIJNS5_1CILi1EEES8_S8_EEENS6_IJNS7_ILi128EEENS7_ILi64EEENS7_ILi256EEEEEELi256ENS_6half_tEfNS_4arch4Sm90ELb0ELb1ELb0ELb0ELb1ELb0ELb0ELb1ELb1ELb1ELb1ELb0EEENS1_21CollectiveEpilogueFwdINS6_IJSA_SC_SB_EEES9_SE_SG_Li256ELb0ELb1ELb1ELb0EEENS1_19SingleTileSchedulerILb0ELb1ELb1ELi128EEEEEEEEEvNT_6ParamsE --------------------------
	.section	.nv.info._ZN7cutlass13device_kernelIN5flash11enable_sm90INS1_16FlashAttnFwdSm90INS1_25CollectiveMainloopFwdSm90ILi2EN4cute5tupleIJNS5_1CILi1EEES8_S8_EEENS6_IJNS7_ILi128EEENS7_ILi64EEENS7_ILi256EEEEEELi256ENS_6half_tEfNS_4arch4Sm90ELb0ELb1ELb0ELb0ELb1ELb0ELb0ELb1ELb1ELb1ELb1ELb0EEENS1_21CollectiveEpilogueFwdINS6_IJSA_SC_SB_EEES9_SE_SG_Li256ELb0ELb1ELb1ELb0EEENS1_19SingleTileSchedulerILb0ELb1ELb1ELi128EEEEEEEEEvNT_6ParamsE,"",@"SHT_CUDA_INFO"
	.sectionflags	@""
	.align	4


	//----- nvinfo : EIATTR_CUDA_API_VERSION
	.align		4
        /*0000*/ 	.byte	0x04, 0x37
        /*0002*/ 	.short	(.L_399 - .L_398)
.L_398:
        /*0004*/ 	.word	0x00000082


	//----- nvinfo : EIATTR_KPARAM_INFO
	.align		4
.L_399:
        /*0008*/ 	.byte	0x04, 0x17
        /*000a*/ 	.short	(.L_401 - .L_400)
.L_400:
        /*000c*/ 	.word	0x00000000
        /*0010*/ 	.short	0x0000
        /*0012*/ 	.short	0x0070
        /*0014*/ 	.byte	0x00, 0xf0, 0x01, 0x28


	//----- nvinfo : EIATTR_SPARSE_MMA_MASK
	.align		4
.L_401:
        /*0018*/ 	.byte	0x03, 0x50
        /*001a*/ 	.short	0x0000


	//----- nvinfo : EIATTR_MAXREG_COUNT
	.align		4
        /*001c*/ 	.byte	0x03, 0x1b
        /*001e*/ 	.short	0x00a8


	//----- nvinfo : EIATTR_NUM_BARRIERS
	.align		4
        /*0020*/ 	.byte	0x02, 0x4c
        /*0022*/ 	.byte	0x09
	.zero		1


	//----- nvinfo : EIATTR_EXTERNS
	.align		4
        /*0024*/ 	.byte	0x04, 0x0f
        /*0026*/ 	.short	(.L_403 - .L_402)


	//   ....[0]....
	.align		4
.L_402:
        /*0028*/ 	.word	index@(__assertfail)


	//----- nvinfo : EIATTR_ANNOTATIONS
	.align		4
.L_403:
        /*002c*/ 	.byte	0x04, 0x55
        /*002e*/ 	.short	(.L_405 - .L_404)


	//   ....[0]....
.L_404:
        /*0030*/ 	.word	0x00000001
        /*0034*/ 	.byte	0xb0, 0x08, 0x00, 0x00, 0x01, 0x00, 0x00, 0x00, 0xe0, 0x09, 0x00, 0x00, 0x01, 0x00, 0x00, 0x00
        /*0044*/ 	.byte	0x90, 0x19, 0x00, 0x00, 0x01, 0x00, 0x00, 0x00, 0x30, 0xcd, 0x00, 0x00, 0x01, 0x00, 0x00, 0x00
        /*0054*/ 	.byte	0x40, 0xef, 0x00, 0x00, 0x01, 0x00, 0x00, 0x00, 0xd0, 0x02, 0x01, 0x00, 0x01, 0x00, 0x00, 0x00
        /*0064*/ 	.byte	0x70, 0x04, 0x01, 0x00, 0x01, 0x00, 0x00, 0x00, 0x00, 0x19, 0x01, 0x00, 0x01, 0x00, 0x00, 0x00
        /*0074*/ 	.byte	0xa0, 0x2e, 0x01, 0x00


	//----- nvinfo : EIATTR_MERCURY_ISA_VERSION
	.align		4
.L_405:
        /*0078*/ 	.byte	0x03, 0x5f
        /*007a*/ 	.short	0x0101


	//----- nvinfo : EIATTR_INT_WARP_WIDE_INSTR_OFFSETS
	.align		4
        /*007c*/ 	.byte	0x04, 0x31
        /*007e*/ 	.short	(.L_407 - .L_406)


	//   ....[0]....
.L_406:
        /*0080*/ 	.word	0x000000c0


	//   ....[1]....
        /*0084*/ 	.word	0x000000d0


	//   ....[2]....
        /*0088*/ 	.word	0x00000170


	//----- nvinfo : EIATTR_COOP_GROUP_MASK_REGIDS
	.align		4
.L_407:
        /*008c*/ 	.byte	0x04, 0x29
        /*008e*/ 	.short	(.L_409 - .L_408)


	//   ....[0]....
.L_408:
        /*0090*/ 	.word	0xffffffff


	//   ....[1]....
        /*0094*/ 	.word	0xffffffff


	//   ....[2]....
        /*0098*/ 	.word	0xffffffff


	//   ....[3]....
        /*009c*/ 	.word	0xffffffff


	//   ....[4]....
        /*00a0*/ 	.word	0xffffffff


	//   ....[5]....
        /*00a4*/ 	.word	0xffffffff


	//   ....[6]....
        /*00a8*/ 	.word	0xffffffff


	//   ....[7]....
        /*00ac*/ 	.word	0xffffffff


	//   ....[8]....
        /*00b0*/ 	.word	0xffffffff


	//   ....[9]....
        /*00b4*/ 	.word	0xffffffff


	//   ....[10]....
        /*00b8*/ 	.word	0xffffffff


	//   ....[11]....
        /*00bc*/ 	.word	0xffffffff


	//   ....[12]....
        /*00c0*/ 	.word	0xffffffff


	//   ....[13]....
        /*00c4*/ 	.word	0xffffffff


	//   ....[14]....
        /*00c8*/ 	.word	0xffffffff


	//   ....[15]....
        /*00cc*/ 	.word	0xffffffff


	//   ....[16]....
        /*00d0*/ 	.word	0xffffffff


	//   ....[17]....
        /*00d4*/ 	.word	0xffffffff


	//   ....[18]....
        /*00d8*/ 	.word	0xffffffff


	//   ....[19]....
        /*00dc*/ 	.word	0xffffffff


	//   ....[20]....
        /*00e0*/ 	.word	0xffffffff


	//   ....[21]....
        /*00e4*/ 	.word	0xffffffff


	//   ....[22]....
        /*00e8*/ 	.word	0xffffffff


	//   ....[23]....
        /*00ec*/ 	.word	0xffffffff


	//   ....[24]....
        /*00f0*/ 	.word	0xffffffff


	//   ....[25]....
        /*00f4*/ 	.word	0xffffffff


	//   ....[26]....
        /*00f8*/ 	.word	0xffffffff


	//   ....[27]....
        /*00fc*/ 	.word	0xffffffff


	//   ....[28]....
        /*0100*/ 	.word	0xffffffff


	//   ....[29]....
        /*0104*/ 	.word	0xffffffff


	//   ....[30]....
        /*0108*/ 	.word	0xffffffff


	//   ....[31]....
        /*010c*/ 	.word	0xffffffff


	//   ....[32]....
        /*0110*/ 	.word	0xffffffff


	//   ....[33]....
        /*0114*/ 	.word	0xffffffff


	//   ....[34]....
        /*0118*/ 	.word	0xffffffff


	//   ....[35]....
        /*011c*/ 	.word	0xffffffff


	//   ....[36]....
        /*0120*/ 	.word	0xffffffff


	//   ....[37]....
        /*0124*/ 	.word	0xffffffff


	//   ....[38]....
        /*0128*/ 	.word	0xffffffff


	//   ....[39]....
        /*012c*/ 	.word	0xffffffff


	//   ....[40]....
        /*0130*/ 	.word	0xffffffff


	//   ....[41]....
        /*0134*/ 	.word	0xffffffff


	//   ....[42]....
        /*0138*/ 	.word	0xffffffff


	//   ....[43]....
        /*013c*/ 	.word	0xffffffff


	//   ....[44]....
        /*0140*/ 	.word	0xffffffff


	//   ....[45]....
        /*0144*/ 	.word	0xffffffff


	//   ....[46]....
        /*0148*/ 	.word	0xffffffff


	//   ....[47]....
        /*014c*/ 	.word	0xffffffff


	//   ....[48]....
        /*0150*/ 	.word	0xffffffff


	//   ....[49]....
        /*0154*/ 	.word	0xffffffff


	//   ....[50]....
        /*0158*/ 	.word	0xffffffff


	//   ....[51]....
        /*015c*/ 	.word	0xffffffff


	//   ....[52]....
        /*0160*/ 	.word	0xffffffff


	//   ....[53]....
        /*0164*/ 	.word	0xffffffff


	//   ....[54]....
        /*0168*/ 	.word	0xffffffff


	//   ....[55]....
        /*016c*/ 	.word	0xffffffff


	//   ....[56]....
        /*0170*/ 	.word	0xffffffff


	//   ....[57]....
        /*0174*/ 	.word	0xffffffff


	//   ....[58]....
        /*0178*/ 	.word	0xffffffff


	//   ....[59]....
        /*017c*/ 	.word	0xffffffff


	//   ....[60]....
        /*0180*/ 	.word	0xffffffff


	//   ....[61]....
        /*0184*/ 	.word	0xffffffff


	//   ....[62]....
        /*0188*/ 	.word	0xffffffff


	//   ....[63]....
        /*018c*/ 	.word	0xffffffff


	//   ....[64]....
        /*0190*/ 	.word	0xffffffff


	//   ....[65]....
        /*0194*/ 	.word	0xffffffff


	//   ....[66]....
        /*0198*/ 	.word	0xffffffff


	//   ....[67]....
        /*019c*/ 	.word	0xffffffff


	//   ....[68]....
        /*01a0*/ 	.word	0xffffffff


	//   ....[69]....
        /*01a4*/ 	.word	0xffffffff


	//   ....[70]....
        /*01a8*/ 	.word	0xffffffff


	//   ....[71]....
        /*01ac*/ 	.word	0xffffffff


	//   ....[72]....
        /*01b0*/ 	.word	0xffffffff


	//   ....[73]....
        /*01b4*/ 	.word	0xffffffff


	//   ....[74]....
        /*01b8*/ 	.word	0xffffffff


	//   ....[75]....
        /*01bc*/ 	.word	0xffffffff


	//   ....[76]....
        /*01c0*/ 	.word	0xffffffff


	//   ....[77]....
        /*01c4*/ 	.word	0xffffffff


	//   ....[78]....
        /*01c8*/ 	.word	0xffffffff


	//   ....[79]....
        /*01cc*/ 	.word	0xffffffff


	//   ....[80]....
        /*01d0*/ 	.word	0xffffffff


	//   ....[81]....
        /*01d4*/ 	.word	0xffffffff


	//   ....[82]....
        /*01d8*/ 	.word	0xffffffff


	//   ....[83]....
        /*01dc*/ 	.word	0xffffffff


	//   ....[84]....
        /*01e0*/ 	.word	0xffffffff


	//   ....[85]....
        /*01e4*/ 	.word	0xffffffff


	//   ....[86]....
        /*01e8*/ 	.word	0xffffffff


	//   ....[87]....
        /*01ec*/ 	.word	0xffffffff


	//   ....[88]....
        /*01f0*/ 	.word	0xffffffff


	//   ....[89]....
        /*01f4*/ 	.word	0xffffffff


	//   ....[90]....
        /*01f8*/ 	.word	0xffffffff


	//   ....[91]....
        /*01fc*/ 	.word	0x0500000f


	//   ....[92]....
        /*0200*/ 	.word	0x0500000f


	//   ....[93]....
        /*0204*/ 	.word	0x0500000f


	//   ....[94]....
        /*0208*/ 	.word	0x0500000f


	//   ....[95]....
        /*020c*/ 	.word	0x0500000f


	//   ....[96]....
        /*0210*/ 	.word	0x0500000f


	//   ....[97]....
        /*0214*/ 	.word	0x0500000f


	//   ....[98]....
        /*0218*/ 	.word	0x0500000f


	//   ....[99]....
        /*021c*/ 	.word	0x0500000f


	//   ....[100]....
        /*0220*/ 	.word	0x0500000f


	//   ....[101]....
        /*0224*/ 	.word	0x0500000f


	//   ....[102]....
        /*0228*/ 	.word	0x0500000f


	//   ....[103]....
        /*022c*/ 	.word	0x0500000f


	//   ....[104]....
        /*0230*/ 	.word	0x0500000f


	//   ....[105]....
        /*0234*/ 	.word	0x0500000f


	//   ....[106]....
        /*0238*/ 	.word	0x0500000f


	//   ....[107]....
        /*023c*/ 	.word	0x0500000f


	//   ....[108]....
        /*0240*/ 	.word	0x0500000f


	//   ....[109]....
        /*0244*/ 	.word	0x0500000f


	//   ....[110]....
        /*0248*/ 	.word	0x0500000f


	//   ....[111]....
        /*024c*/ 	.word	0x0500000f


	//   ....[112]....
        /*0250*/ 	.word	0x0500000f


	//   ....[113]....
        /*0254*/ 	.word	0x0500000f


	//   ....[114]....
        /*0258*/ 	.word	0x0500000f


	//   ....[115]....
        /*025c*/ 	.word	0x0500000f


	//   ....[116]....
        /*0260*/ 	.word	0x0500000f


	//   ....[117]....
        /*0264*/ 	.word	0x0500000f


	//   ....[118]....
        /*0268*/ 	.word	0x0500000f


	//   ....[119]....
        /*026c*/ 	.word	0x0500000f


	//   ....[120]....
        /*0270*/ 	.word	0x0500000f


	//   ....[121]....
        /*0274*/ 	.word	0x0500000f


	//   ....[122]....
        /*0278*/ 	.word	0x0500000f


	//   ....[123]....
        /*027c*/ 	.word	0x0500000f


	//   ....[124]....
        /*0280*/ 	.word	0x0500000f


	//   ....[125]....
        /*0284*/ 	.word	0x0500000f


	//   ....[126]....
        /*0288*/ 	.word	0x0500000f


	//   ....[127]....
        /*028c*/ 	.word	0x0500000f


	//   ....[128]....
        /*0290*/ 	.word	0x0500000f


	//   ....[129]....
        /*0294*/ 	.word	0x0500000f


	//   ....[130]....
        /*0298*/ 	.word	0x0500000f


	//   ....[131]....
        /*029c*/ 	.word	0x0500000f


	//   ....[132]....
        /*02a0*/ 	.word	0x0500000f


	//   ....[133]....
        /*02a4*/ 	.word	0x0500000f


	//   ....[134]....
        /*02a8*/ 	.word	0x0500000f


	//   ....[135]....
        /*02ac*/ 	.word	0x0500000f


	//   ....[136]....
        /*02b0*/ 	.word	0x0500000f


	//   ....[137]....
        /*02b4*/ 	.word	0x0500000f


	//   ....[138]....
        /*02b8*/ 	.word	0x0500000f


	//   ....[139]....
        /*02bc*/ 	.word	0x0500000f


	//   ....[140]....
        /*02c0*/ 	.word	0x0500000f


	//----- nvinfo : EIATTR_COOP_GROUP_INSTR_OFFSETS
	.align		4
.L_409:
        /*02c4*/ 	.byte	0x04, 0x28
        /*02c6*/ 	.short	(.L_411 - .L_410)


	//   ....[0]....
.L_410:
        /*02c8*/ 	.word	0x00000070


	//   ....[1]....
        /*02cc*/ 	.word	0x000000b0


	//   ....[2]....
        /*02d0*/ 	.word	0x000002d0


	//   ....[3]....
        /*02d4*/ 	.word	0x00000430


	//   ....[4]....
        /*02d8*/ 	.word	0x00000550


	//   ....[5]....
        /*02dc*/ 	.word	0x000006b0


	//   ....[6]....
        /*02e0*/ 	.word	0x00001770


	//   ....[7]....
        /*02e4*/ 	.word	0x00002770


	//   ....[8]....
        /*02e8*/ 	.word	0x00002a20


	//   ....[9]....
        /*02ec*/ 	.word	0x00003350


	//   ....[10]....
        /*02f0*/ 	.word	0x00003470


	//   ....[11]....
        /*02f4*/ 	.word	0x00003820


	//   ....[12]....
        /*02f8*/ 	.word	0x00003930


	//   ....[13]....
        /*02fc*/ 	.word	0x00005930


	//   ....[14]....
        /*0300*/ 	.word	0x00005b50


	//   ....[15]....
        /*0304*/ 	.word	0x00006280


	//   ....[16]....
        /*0308*/ 	.word	0x00006380


	//   ....[17]....
        /*030c*/ 	.word	0x00006700


	//   ....[18]....
        /*0310*/ 	.word	0x00006760


	//   ....[19]....
        /*0314*/ 	.word	0x000085d0


	//   ....[20]....
        /*0318*/ 	.word	0x000085e0


	//   ....[21]....
        /*031c*/ 	.word	0x00008640


	//   ....[22]....
        /*0320*/ 	.word	0x00008660


	//   ....[23]....
        /*0324*/ 	.word	0x0000a270


	//   ....[24]....
        /*0328*/ 	.word	0x0000a4d0


	//   ....[25]....
        /*032c*/ 	.word	0x0000ac20


	//   ....[26]....
        /*0330*/ 	.word	0x0000ad20


	//   ....[27]....
        /*0334*/ 	.word	0x0000b0a0


	//   ....[28]....
        /*0338*/ 	.word	0x0000b100


	//   ....[29]....
        /*033c*/ 	.word	0x0000c170


	//   ....[30]....
        /*0340*/ 	.word	0x0000c190


	//   ....[31]....
        /*0344*/ 	.word	0x0000c210


	//   ....[32]....
        /*0348*/ 	.word	0x0000c240


	//   ....[33]....
        /*034c*/ 	.word	0x0000d4d0


	//   ....[34]....
        /*0350*/ 	.word	0x0000d530


	//   ....[35]....
        /*0354*/ 	.word	0x0000d570


	//   ....[36]....
        /*0358*/ 	.word	0x0000d5b0


	//   ....[37]....
        /*035c*/ 	.word	0x0000d5e0


	//   ....[38]....
        /*0360*/ 	.word	0x0000d610


	//   ....[39]....
        /*0364*/ 	.word	0x0000e250


	//   ....[40]....
        /*0368*/ 	.word	0x0000e260


	//   ....[41]....
        /*036c*/ 	.word	0x0000f2b0


	//   ....[42]....
        /*0370*/ 	.word	0x00010960


	//   ....[43]....
        /*0374*/ 	.word	0x00010980


	//   ....[44]....
        /*0378*/ 	.word	0x00010990


	//   ....[45]....
        /*037c*/ 	.word	0x000109a0


	//   ....[46]....
        /*0380*/ 	.word	0x000109b0


	//   ....[47]....
        /*0384*/ 	.word	0x00010a20


	//   ....[48]....
        /*0388*/ 	.word	0x00010a50


	//   ....[49]....
        /*038c*/ 	.word	0x00010ab0


	//   ....[50]....
        /*0390*/ 	.word	0x000110e0


	//   ....[51]....
        /*0394*/ 	.word	0x00011110


	//   ....[52]....
        /*0398*/ 	.word	0x00011140


	//   ....[53]....
        /*039c*/ 	.word	0x00011160


	//   ....[54]....
        /*03a0*/ 	.word	0x00011170


	//   ....[55]....
        /*03a4*/ 	.word	0x00011200


	//   ....[56]....
        /*03a8*/ 	.word	0x00011230


	//   ....[57]....
        /*03ac*/ 	.word	0x000112a0


	//   ....[58]....
        /*03b0*/ 	.word	0x000112d0


	//   ....[59]....
        /*03b4*/ 	.word	0x00011340


	//   ....[60]....
        /*03b8*/ 	.word	0x00011370


	//   ....[61]....
        /*03bc*/ 	.word	0x000113e0


	//   ....[62]....
        /*03c0*/ 	.word	0x00011410


	//   ....[63]....
        /*03c4*/ 	.word	0x00011480


	//   ....[64]....
        /*03c8*/ 	.word	0x000114b0


	//   ....[65]....
        /*03cc*/ 	.word	0x00011510


	//   ....[66]....
        /*03d0*/ 	.word	0x00011d00


	//   ....[67]....
        /*03d4*/ 	.word	0x00011d30


	//   ....[68]....
        /*03d8*/ 	.word	0x00011d60


	//   ....[69]....
        /*03dc*/ 	.word	0x00011da0


	//   ....[70]....
        /*03e0*/ 	.word	0x00011dc0


	//   ....[71]....
        /*03e4*/ 	.word	0x00011de0


	//   ....[72]....
        /*03e8*/ 	.word	0x00011e10


	//   ....[73]....
        /*03ec*/ 	.word	0x00011e30


	//   ....[74]....
        /*03f0*/ 	.word	0x000121a0


	//   ....[75]....
        /*03f4*/ 	.word	0x000121c0


	//   ....[76]....
        /*03f8*/ 	.word	0x000121e0


	//   ....[77]....
        /*03fc*/ 	.word	0x00012280


	//   ....[78]....
        /*0400*/ 	.word	0x000122a0


	//   ....[79]....
        /*0404*/ 	.word	0x00012340


	//   ....[80]....
        /*0408*/ 	.word	0x00012360


	//   ....[81]....
        /*040c*/ 	.word	0x00012370


	//   ....[82]....
        /*0410*/ 	.word	0x000128a0


	//   ....[83]....
        /*0414*/ 	.word	0x000128d0


	//   ....[84]....
        /*0418*/ 	.word	0x00012900


	//   ....[85]....
        /*041c*/ 	.word	0x00012930


	//   ....[86]....
        /*0420*/ 	.word	0x00012a10


	//   ....[87]....
        /*0424*/ 	.word	0x00012a30


	//   ....[88]....
        /*0428*/ 	.word	0x00012a80


	//   ....[89]....
        /*042c*/ 	.word	0x00012af0


	//   ....[90]....
        /*0430*/ 	.word	0x00012e30


	//   ....[91]....
        /*0434*/ 	.word	0x00013490


	//   ....[92]....
        /*0438*/ 	.word	0x00013580


	//   ....[93]....
        /*043c*/ 	.word	0x00013620


	//   ....[94]....
        /*0440*/ 	.word	0x00013680


	//   ....[95]....
        /*0444*/ 	.word	0x00013760


	//   ....[96]....
        /*0448*/ 	.word	0x000137d0


	//   ....[97]....
        /*044c*/ 	.word	0x000138b0


	//   ....[98]....
        /*0450*/ 	.word	0x00013920


	//   ....[99]....
        /*0454*/ 	.word	0x000139f0


	//   ....[100]....
        /*0458*/ 	.word	0x00013a80


	//   ....[101]....
        /*045c*/ 	.word	0x00013ae0


	//   ....[102]....
        /*0460*/ 	.word	0x00013b80


	//   ....[103]....
        /*0464*/ 	.word	0x00013c60


	//   ....[104]....
        /*0468*/ 	.word	0x00013ce0


	//   ....[105]....
        /*046c*/ 	.word	0x00013dc0


	//   ....[106]....
        /*0470*/ 	.word	0x00013e40


	//   ....[107]....
        /*0474*/ 	.word	0x00013f20


	//   ....[108]....
        /*0478*/ 	.word	0x00013fa0


	//   ....[109]....
        /*047c*/ 	.word	0x00014080


	//   ....[110]....
        /*0480*/ 	.word	0x00014100


	//   ....[111]....
        /*0484*/ 	.word	0x000141e0


	//   ....[112]....
        /*0488*/ 	.word	0x00014260


	//   ....[113]....
        /*048c*/ 	.word	0x00014340


	//   ....[114]....
        /*0490*/ 	.word	0x000143b0


	//   ....[115]....
        /*0494*/ 	.word	0x00014480


	//   ....[116]....
        /*0498*/ 	.word	0x000145c0


	//   ....[117]....
        /*049c*/ 	.word	0x00014680


	//   ....[118]....
        /*04a0*/ 	.word	0x00014730


	//   ....[119]....
        /*04a4*/ 	.word	0x00014800


	//   ....[120]....
        /*04a8*/ 	.word	0x00014860


	//   ....[121]....
        /*04ac*/ 	.word	0x00014940


	//   ....[122]....
        /*04b0*/ 	.word	0x000149a0


	//   ....[123]....
        /*04b4*/ 	.word	0x00014ab0


	//   ....[124]....
        /*04b8*/ 	.word	0x00014b90


	//   ....[125]....
        /*04bc*/ 	.word	0x00014c30


	//   ....[126]....
        /*04c0*/ 	.word	0x00014c90


	//   ....[127]....
        /*04c4*/ 	.word	0x00014da0


	//   ....[128]....
        /*04c8*/ 	.word	0x00014e00


	//   ....[129]....
        /*04cc*/ 	.word	0x00014f10


	//   ....[130]....
        /*04d0*/ 	.word	0x00014f70


	//   ....[131]....
        /*04d4*/ 	.word	0x00015030


	//   ....[132]....
        /*04d8*/ 	.word	0x00015190


	//   ....[133]....
        /*04dc*/ 	.word	0x00015230


	//   ....[134]....
        /*04e0*/ 	.word	0x00015300


	//   ....[135]....
        /*04e4*/ 	.word	0x00015410


	//   ....[136]....
        /*04e8*/ 	.word	0x00015480


	//   ....[137]....
        /*04ec*/ 	.word	0x00015590


	//   ....[138]....
        /*04f0*/ 	.word	0x00015610


	//   ....[139]....
        /*04f4*/ 	.word	0x00015700


	//   ....[140]....
        /*04f8*/ 	.word	0x00015810


	//----- nvinfo : EIATTR_REG_RECONFIG
	.align		4
.L_411:
        /*04fc*/ 	.byte	0x01, 0x54
	.zero		2


	//----- nvinfo : EIATTR_SYSCALL_OFFSETS
	.align		4
        /*0500*/ 	.byte	0x04, 0x46
        /*0502*/ 	.short	(.L_413 - .L_412)


	//   ....[0]....
.L_412:
        /*0504*/ 	.word	0x00001940


	//   ....[1]....
        /*0508*/ 	.word	0x0000fe70


	//   ....[2]....
        /*050c*/ 	.word	0x0000ffb0


	//   ....[3]....
        /*0510*/ 	.word	0x000100a0


	//   ....[4]....
        /*0514*/ 	.word	0x00010e20


	//----- nvinfo : EIATTR_MBARRIER_INSTR_OFFSETS
	.align		4
.L_413:
        /*0518*/ 	.byte	0x04, 0x39
        /*051a*/ 	.short	(.L_415 - .L_414)


	//   ....[0]....
.L_414:
        /*051c*/ 	.word	0x00000180
        /*0520*/ 	.word	0x000000ff
        /*0524*/ 	.word	0x00030800
        /*0528*/ 	.short	0x0100
        /*052a*/ 	.byte	0x08
	.zero		1


	//   ....[1]....
        /*052c*/ 	.word	0x00000190
        /*0530*/ 	.word	0x000000ff
        /*0534*/ 	.word	0x00030820
        /*0538*/ 	.short	0x0100
        /*053a*/ 	.byte	0x08
	.zero		1


	//   ....[2]....
        /*053c*/ 	.word	0x00000280
        /*0540*/ 	.word	0x000000ff
        /*0544*/ 	.word	0x00030830
        /*0548*/ 	.short	0x0100
        /*054a*/ 	.byte	0x08
	.zero		1


	//   ....[3]....
        /*054c*/ 	.word	0x00000290
        /*0550*/ 	.word	0x000000ff
        /*0554*/ 	.word	0x00030840
        /*0558*/ 	.short	0x0100
        /*055a*/ 	.byte	0x08
	.zero		1


	//   ....[4]....
        /*055c*/ 	.word	0x000002a0
        /*0560*/ 	.word	0x000000ff
        /*0564*/ 	.word	0x00030838
        /*0568*/ 	.short	0x0100
        /*056a*/ 	.byte	0x08
	.zero		1


	//   ....[5]....
        /*056c*/ 	.word	0x000002b0
        /*0570*/ 	.word	0x000000ff
        /*0574*/ 	.word	0x00030848
        /*0578*/ 	.short	0x0100
        /*057a*/ 	.byte	0x08
	.zero		1


	//   ....[6]....
        /*057c*/ 	.word	0x000003e0
        /*0580*/ 	.word	0x000000ff
        /*0584*/ 	.word	0x00030850
        /*0588*/ 	.short	0x0100
        /*058a*/ 	.byte	0x08
	.zero		1


	//   ....[7]....
        /*058c*/ 	.word	0x000003f0
        /*0590*/ 	.word	0x000000ff
        /*0594*/ 	.word	0x00030860
        /*0598*/ 	.short	0x0100
        /*059a*/ 	.byte	0x08
	.zero		1


	//   ....[8]....
        /*059c*/ 	.word	0x00000400
        /*05a0*/ 	.word	0x000000ff
        /*05a4*/ 	.word	0x00030858
        /*05a8*/ 	.short	0x0100
        /*05aa*/ 	.byte	0x08
	.zero		1


	//   ....[9]....
        /*05ac*/ 	.word	0x00000410
        /*05b0*/ 	.word	0x000000ff
        /*05b4*/ 	.word	0x00030868
        /*05b8*/ 	.short	0x0100
        /*05ba*/ 	.byte	0x08
	.zero		1


	//   ....[10]....
        /*05bc*/ 	.word	0x00000500
        /*05c0*/ 	.word	0x000000ff
        /*05c4*/ 	.word	0x00030870
        /*05c8*/ 	.short	0x0100
        /*05ca*/ 	.byte	0x06
	.zero		1


	//   ....[11]....
        /*05cc*/ 	.word	0x00000510
        /*05d0*/ 	.word	0x000000ff
        /*05d4*/ 	.word	0x00030880
        /*05d8*/ 	.short	0x0100
        /*05da*/ 	.byte	0x06
	.zero		1


	//   ....[12]....
        /*05dc*/ 	.word	0x00000520
        /*05e0*/ 	.word	0x000000ff
        /*05e4*/ 	.word	0x00030878
        /*05e8*/ 	.short	0x0100
        /*05ea*/ 	.byte	0x06
	.zero		1


	//   ....[13]....
        /*05ec*/ 	.word	0x00000530
        /*05f0*/ 	.word	0x000000ff
        /*05f4*/ 	.word	0x00030888
        /*05f8*/ 	.short	0x0100
        /*05fa*/ 	.byte	0x06
	.zero		1


	//   ....[14]....
        /*05fc*/ 	.word	0x00000660
        /*0600*/ 	.word	0x000000ff
        /*0604*/ 	.word	0x00030890
        /*0608*/ 	.short	0x0100
        /*060a*/ 	.byte	0x08
	.zero		1


	//   ....[15]....
        /*060c*/ 	.word	0x00000670
        /*0610*/ 	.word	0x000000ff
        /*0614*/ 	.word	0x000308a0
        /*0618*/ 	.short	0x0100
        /*061a*/ 	.byte	0x08
	.zero		1


	//   ....[16]....
        /*061c*/ 	.word	0x00000680
        /*0620*/ 	.word	0x000000ff
        /*0624*/ 	.word	0x00030898
        /*0628*/ 	.short	0x0100
        /*062a*/ 	.byte	0x08
	.zero		1


	//   ....[17]....
        /*062c*/ 	.word	0x00000690
        /*0630*/ 	.word	0x000000ff
        /*0634*/ 	.word	0x000308a8
        /*0638*/ 	.short	0x0100
        /*063a*/ 	.byte	0x08
	.zero		1


	//   ....[18]....
        /*063c*/ 	.word	0x000007d0
        /*0640*/ 	.word	0x000000ff
        /*0644*/ 	.word	0x000308b0
        /*0648*/ 	.short	0x0100
        /*064a*/ 	.byte	0x08
	.zero		1


	//   ....[19]....
        /*064c*/ 	.word	0x000007e0
        /*0650*/ 	.word	0x000000ff
        /*0654*/ 	.word	0x000308c0
        /*0658*/ 	.short	0x0100
        /*065a*/ 	.byte	0x08
	.zero		1


	//   ....[20]....
        /*065c*/ 	.word	0x000007f0
        /*0660*/ 	.word	0x000000ff
        /*0664*/ 	.word	0x000308b8
        /*0668*/ 	.short	0x0100
        /*066a*/ 	.byte	0x08
	.zero		1


	//   ....[21]....
        /*066c*/ 	.word	0x00000800
        /*0670*/ 	.word	0x000000ff
        /*0674*/ 	.word	0x000308c8
        /*0678*/ 	.short	0x0100
        /*067a*/ 	.byte	0x08
	.zero		1


	//   ....[22]....
        /*067c*/ 	.word	0x00001970
        /*0680*/ 	.word	0x000000ff
        /*0684*/ 	.word	0x00030800
        /*0688*/ 	.short	0x010a
        /*068a*/ 	.byte	0x04
	.zero		1


	//   ....[23]....
        /*068c*/ 	.word	0x00001a10
        /*0690*/ 	.word	0x000000ff
        /*0694*/ 	.word	0x00030830
        /*0698*/ 	.short	0x010a
        /*069a*/ 	.byte	0x04
	.zero		1


	//   ....[24]....
        /*069c*/ 	.word	0x00001a80
        /*06a0*/ 	.word	0x000000ff
        /*06a4*/ 	.word	0x00030830
        /*06a8*/ 	.short	0x010a
        /*06aa*/ 	.byte	0x04
	.zero		1


	//   ....[25]....
        /*06ac*/ 	.word	0x00002800
        /*06b0*/ 	.word	0x000000ff
        /*06b4*/ 	.word	0x00000000
        /*06b8*/ 	.short	0x0101
        /*06ba*/ 	.byte	0x04
	.zero		1


	//   ....[26]....
        /*06bc*/ 	.word	0x00004680
        /*06c0*/ 	.word	0x000000ff
        /*06c4*/ 	.word	0x00030830
        /*06c8*/ 	.short	0x010a
        /*06ca*/ 	.byte	0x07
	.zero		1


	//   ....[27]....
        /*06cc*/ 	.word	0x000046c0
        /*06d0*/ 	.word	0x000000ff
        /*06d4*/ 	.word	0x00030830
        /*06d8*/ 	.short	0x010a
        /*06da*/ 	.byte	0x07
	.zero		1


	//   ....[28]....
        /*06dc*/ 	.word	0x00005560
        /*06e0*/ 	.word	0x000000ff
        /*06e4*/ 	.word	0x00030850
        /*06e8*/ 	.short	0x010a
        /*06ea*/ 	.byte	0x06
	.zero		1


	//   ....[29]....
        /*06ec*/ 	.word	0x000055a0
        /*06f0*/ 	.word	0x000000ff
        /*06f4*/ 	.word	0x00030850
        /*06f8*/ 	.short	0x010a
        /*06fa*/ 	.byte	0x06
	.zero		1


	//   ....[30]....
        /*06fc*/ 	.word	0x000058e0
        /*0700*/ 	.word	0x000000ff
        /*0704*/ 	.word	0x00000000
        /*0708*/ 	.short	0x0101
        /*070a*/ 	.byte	0x07
	.zero		1


	//   ....[31]....
        /*070c*/ 	.word	0x00006e40
        /*0710*/ 	.word	0x000000ff
        /*0714*/ 	.word	0x00000000
        /*0718*/ 	.short	0x0101
        /*071a*/ 	.byte	0x06
	.zero		1


	//   ....[32]....
        /*071c*/ 	.word	0x000072e0
        /*0720*/ 	.word	0x000000ff
        /*0724*/ 	.word	0x00030830
        /*0728*/ 	.short	0x010a
        /*072a*/ 	.byte	0x05
	.zero		1


	//   ....[33]....
        /*072c*/ 	.word	0x00007320
        /*0730*/ 	.word	0x000000ff
        /*0734*/ 	.word	0x00030830
        /*0738*/ 	.short	0x010a
        /*073a*/ 	.byte	0x05
	.zero		1


	//   ....[34]....
        /*073c*/ 	.word	0x00008140
        /*0740*/ 	.word	0x000000ff
        /*0744*/ 	.word	0x00030850
        /*0748*/ 	.short	0x010a
        /*074a*/ 	.byte	0x05
	.zero		1


	//   ....[35]....
        /*074c*/ 	.word	0x00008180
        /*0750*/ 	.word	0x000000ff
        /*0754*/ 	.word	0x00030850
        /*0758*/ 	.short	0x010a
        /*075a*/ 	.byte	0x05
	.zero		1


	//   ....[36]....
        /*075c*/ 	.word	0x00008650
        /*0760*/ 	.word	0x000000ff
        /*0764*/ 	.word	0x00000000
        /*0768*/ 	.short	0x0101
        /*076a*/ 	.byte	0x06
	.zero		1


	//   ....[37]....
        /*076c*/ 	.word	0x00008e90
        /*0770*/ 	.word	0x000000ff
        /*0774*/ 	.word	0x00000000
        /*0778*/ 	.short	0x0101
        /*077a*/ 	.byte	0x05
	.zero		1


	//   ....[38]....
        /*077c*/ 	.word	0x00009060
        /*0780*/ 	.word	0x000000ff
        /*0784*/ 	.word	0x00030830
        /*0788*/ 	.short	0x010a
        /*078a*/ 	.byte	0x07
	.zero		1


	//   ....[39]....
        /*078c*/ 	.word	0x000090a0
        /*0790*/ 	.word	0x000000ff
        /*0794*/ 	.word	0x00030830
        /*0798*/ 	.short	0x010a
        /*079a*/ 	.byte	0x07
	.zero		1


	//   ....[40]....
        /*079c*/ 	.word	0x00009ed0
        /*07a0*/ 	.word	0x000000ff
        /*07a4*/ 	.word	0x00030850
        /*07a8*/ 	.short	0x010a
        /*07aa*/ 	.byte	0x05
	.zero		1


	//   ....[41]....
        /*07ac*/ 	.word	0x00009f10
        /*07b0*/ 	.word	0x000000ff
        /*07b4*/ 	.word	0x00030850
        /*07b8*/ 	.short	0x010a
        /*07ba*/ 	.byte	0x05
	.zero		1


	//   ....[42]....
        /*07bc*/ 	.word	0x0000a2b0
        /*07c0*/ 	.word	0x000000ff
        /*07c4*/ 	.word	0x00000000
        /*07c8*/ 	.short	0x0101
        /*07ca*/ 	.byte	0x07
	.zero		1


	//   ....[43]....
        /*07cc*/ 	.word	0x0000b7f0
        /*07d0*/ 	.word	0x000000ff
        /*07d4*/ 	.word	0x00000000
        /*07d8*/ 	.short	0x0101
        /*07da*/ 	.byte	0x05
	.zero		1


	//   ....[44]....
        /*07dc*/ 	.word	0x0000c0e0
        /*07e0*/ 	.word	0x000000ff
        /*07e4*/ 	.word	0x00030850
        /*07e8*/ 	.short	0x010a
        /*07ea*/ 	.byte	0x05
	.zero		1


	//   ....[45]....
        /*07ec*/ 	.word	0x0000c120
        /*07f0*/ 	.word	0x000000ff
        /*07f4*/ 	.word	0x00030850
        /*07f8*/ 	.short	0x010a
        /*07fa*/ 	.byte	0x05
	.zero		1


	//   ....[46]....
        /*07fc*/ 	.word	0x0000c6e0
        /*0800*/ 	.word	0x000000ff
        /*0804*/ 	.word	0x00000000
        /*0808*/ 	.short	0x0101
        /*080a*/ 	.byte	0x04
	.zero		1


	//   ....[47]....
        /*080c*/ 	.word	0x0000d600
        /*0810*/ 	.word	0x000000ff
        /*0814*/ 	.word	0x00000000
        /*0818*/ 	.short	0x0101
        /*081a*/ 	.byte	0x04
	.zero		1


	//   ....[48]....
        /*081c*/ 	.word	0x00010700
        /*0820*/ 	.word	0x000000ff
        /*0824*/ 	.word	0x00030840
        /*0828*/ 	.short	0x010a
        /*082a*/ 	.byte	0x2d
	.zero		1


	//   ....[49]....
        /*082c*/ 	.word	0x00010be0
        /*0830*/ 	.word	0x000000ff
        /*0834*/ 	.word	0x00030830
        /*0838*/ 	.short	0x0107
        /*083a*/ 	.byte	0x2d
	.zero		1


	//   ....[50]....
        /*083c*/ 	.word	0x00010c50
        /*0840*/ 	.word	0x000000ff
        /*0844*/ 	.word	0x00030830
        /*0848*/ 	.short	0x0101
        /*084a*/ 	.byte	0x2d
	.zero		1


	//   ....[51]....
        /*084c*/ 	.word	0x00011680
        /*0850*/ 	.word	0x000000ff
        /*0854*/ 	.word	0x00030800
        /*0858*/ 	.short	0x0107
        /*085a*/ 	.byte	0x2d
	.zero		1


	//   ....[52]....
        /*085c*/ 	.word	0x00011700
        /*0860*/ 	.word	0x000000ff
        /*0864*/ 	.word	0x00030800
        /*0868*/ 	.short	0x0101
        /*086a*/ 	.byte	0x2d
	.zero		1


	//   ....[53]....
        /*086c*/ 	.word	0x00011710
        /*0870*/ 	.word	0x000000ff
        /*0874*/ 	.word	0x00030820
        /*0878*/ 	.short	0x010a
        /*087a*/ 	.byte	0x2d
	.zero		1


	//   ....[54]....
        /*087c*/ 	.word	0x00011b00
        /*0880*/ 	.word	0x00000015
        /*0884*/ 	.word	0x00030840
        /*0888*/ 	.short	0x010a
        /*088a*/ 	.byte	0x3f
	.zero		1


	//   ....[55]....
        /*088c*/ 	.word	0x00012020
        /*0890*/ 	.word	0x00000015
        /*0894*/ 	.word	0x00030830
        /*0898*/ 	.short	0x0107
        /*089a*/ 	.byte	0x3f
	.zero		1


	//   ....[56]....
        /*089c*/ 	.word	0x000120d0
        /*08a0*/ 	.word	0x00000015
        /*08a4*/ 	.word	0x00030830
        /*08a8*/ 	.short	0x0101
        /*08aa*/ 	.byte	0x3f
	.zero		1


	//   ....[57]....
        /*08ac*/ 	.word	0x00012130
        /*08b0*/ 	.word	0x00000004
        /*08b4*/ 	.word	0x00030860
        /*08b8*/ 	.short	0x010a
        /*08ba*/ 	.byte	0x3f
	.zero		1


	//   ....[58]....
        /*08bc*/ 	.word	0x00012520
        /*08c0*/ 	.word	0x00000004
        /*08c4*/ 	.word	0x00030850
        /*08c8*/ 	.short	0x0107
        /*08ca*/ 	.byte	0x3f
	.zero		1


	//   ....[59]....
        /*08cc*/ 	.word	0x00012690
        /*08d0*/ 	.word	0x00000004
        /*08d4*/ 	.word	0x00030850
        /*08d8*/ 	.short	0x0101
        /*08da*/ 	.byte	0x3f
	.zero		1


	//   ....[60]....
        /*08dc*/ 	.word	0x00012810
        /*08e0*/ 	.word	0x00000000
        /*08e4*/ 	.word	0x00030860
        /*08e8*/ 	.short	0x010a
        /*08ea*/ 	.byte	0x3f
	.zero		1


	//   ....[61]....
        /*08ec*/ 	.word	0x00012c70
        /*08f0*/ 	.word	0x00000000
        /*08f4*/ 	.word	0x00030850
        /*08f8*/ 	.short	0x0107
        /*08fa*/ 	.byte	0x3f
	.zero		1


	//   ....[62]....
        /*08fc*/ 	.word	0x00012d30
        /*0900*/ 	.word	0x00000000
        /*0904*/ 	.word	0x00030850
        /*0908*/ 	.short	0x0101
        /*090a*/ 	.byte	0x3f
	.zero		1


	//   ....[63]....
        /*090c*/ 	.word	0x00012dc0
        /*0910*/ 	.word	0x00000007
        /*0914*/ 	.word	0x00030820
        /*0918*/ 	.short	0x010a
        /*091a*/ 	.byte	0x3f
	.zero		1


	//   ....[64]....
        /*091c*/ 	.word	0x00012f40
        /*0920*/ 	.word	0x00000005
        /*0924*/ 	.word	0x00030840
        /*0928*/ 	.short	0x010a
        /*092a*/ 	.byte	0x3f
	.zero		1


	//   ....[65]....
        /*092c*/ 	.word	0x00012fe0
        /*0930*/ 	.word	0x00000003
        /*0934*/ 	.word	0x00030840
        /*0938*/ 	.short	0x010a
        /*093a*/ 	.byte	0x3f
	.zero		1


	//   ....[66]....
        /*093c*/ 	.word	0x00013020
        /*0940*/ 	.word	0x00000005
        /*0944*/ 	.word	0x00030860
        /*0948*/ 	.short	0x010a
        /*094a*/ 	.byte	0x3f
	.zero		1


	//   ....[67]....
        /*094c*/ 	.word	0x00013060
        /*0950*/ 	.word	0x00000003
        /*0954*/ 	.word	0x00030860
        /*0958*/ 	.short	0x010a
        /*095a*/ 	.byte	0x3f
	.zero		1


	//   ....[68]....
        /*095c*/ 	.word	0x000130e0
        /*0960*/ 	.word	0x00000003
        /*0964*/ 	.word	0x00030800
        /*0968*/ 	.short	0x010a
        /*096a*/ 	.byte	0x3f
	.zero		1


	//   ....[69]....
        /*096c*/ 	.word	0x00013150
        /*0970*/ 	.word	0x00000003
        /*0974*/ 	.word	0x00030830
        /*0978*/ 	.short	0x010a
        /*097a*/ 	.byte	0x3f
	.zero		1


	//   ....[70]....
        /*097c*/ 	.word	0x000131b0
        /*0980*/ 	.word	0x00000004
        /*0984*/ 	.word	0x00030830
        /*0988*/ 	.short	0x010a
        /*098a*/ 	.byte	0x3f
	.zero		1


	//   ....[71]....
        /*098c*/ 	.word	0x00013210
        /*0990*/ 	.word	0x00000003
        /*0994*/ 	.word	0x00030850
        /*0998*/ 	.short	0x010a
        /*099a*/ 	.byte	0x3f
	.zero		1


	//   ....[72]....
        /*099c*/ 	.word	0x00013270
        /*09a0*/ 	.word	0x00000004
        /*09a4*/ 	.word	0x00030830
        /*09a8*/ 	.short	0x010a
        /*09aa*/ 	.byte	0x3f
	.zero		1


	//   ....[73]....
        /*09ac*/ 	.word	0x000132d0
        /*09b0*/ 	.word	0x00000003
        /*09b4*/ 	.word	0x00030850
        /*09b8*/ 	.short	0x010a
        /*09ba*/ 	.byte	0x3f
	.zero		1


	//   ....[74]....
        /*09bc*/ 	.word	0x00013330
        /*09c0*/ 	.word	0x00000004
        /*09c4*/ 	.word	0x00030830
        /*09c8*/ 	.short	0x010a
        /*09ca*/ 	.byte	0x3f
	.zero		1


	//   ....[75]....
        /*09cc*/ 	.word	0x00013390
        /*09d0*/ 	.word	0x00000003
        /*09d4*/ 	.word	0x00030850
        /*09d8*/ 	.short	0x010a
        /*09da*/ 	.byte	0x3f
	.zero		1


	//   ....[76]....
        /*09dc*/ 	.word	0x000133f0
        /*09e0*/ 	.word	0x00000005
        /*09e4*/ 	.word	0x00030850
        /*09e8*/ 	.short	0x010a
        /*09ea*/ 	.byte	0x3f
	.zero		1


	//   ....[77]....
        /*09ec*/ 	.word	0x000134d0
        /*09f0*/ 	.word	0x00000003
        /*09f4*/ 	.word	0x00030840
        /*09f8*/ 	.short	0x010a
        /*09fa*/ 	.byte	0x3f
	.zero		1


	//   ....[78]....
        /*09fc*/ 	.word	0x000144c0
        /*0a00*/ 	.word	0x00000003
        /*0a04*/ 	.word	0x00030820
        /*0a08*/ 	.short	0x010a
        /*0a0a*/ 	.byte	0x3f
	.zero		1


	//   ....[79]....
        /*0a0c*/ 	.word	0x00014510
        /*0a10*/ 	.word	0x00000015
        /*0a14*/ 	.word	0x00030840
        /*0a18*/ 	.short	0x010a
        /*0a1a*/ 	.byte	0x3f
	.zero		1


	//   ....[80]....
        /*0a1c*/ 	.word	0x00014ae0
        /*0a20*/ 	.word	0x00000004
        /*0a24*/ 	.word	0x00030860
        /*0a28*/ 	.short	0x010a
        /*0a2a*/ 	.byte	0x3f
	.zero		1


	//   ....[81]....
        /*0a2c*/ 	.word	0x000150e0
        /*0a30*/ 	.word	0x00000000
        /*0a34*/ 	.word	0x00030860
        /*0a38*/ 	.short	0x010a
        /*0a3a*/ 	.byte	0x3f
	.zero		1


	//   ....[82]....
        /*0a3c*/ 	.word	0x00015730
        /*0a40*/ 	.word	0x00000007
        /*0a44*/ 	.word	0x00030820
        /*0a48*/ 	.short	0x010a
        /*0a4a*/ 	.byte	0x3f
	.zero		1


	//   ....[83]....
        /*0a4c*/ 	.word	0x000158d0
        /*0a50*/ 	.word	0x00000005
        /*0a54*/ 	.word	0x00030840
        /*0a58*/ 	.short	0x010a
        /*0a5a*/ 	.byte	0x3f
	.zero		1


	//   ....[84]....
        /*0a5c*/ 	.word	0x00015920
        /*0a60*/ 	.word	0x00000003
        /*0a64*/ 	.word	0x00030840
        /*0a68*/ 	.short	0x010a
        /*0a6a*/ 	.byte	0x3f
	.zero		1


	//   ....[85]....
        /*0a6c*/ 	.word	0x00015970
        /*0a70*/ 	.word	0x00000005
        /*0a74*/ 	.word	0x00030860
        /*0a78*/ 	.short	0x010a
        /*0a7a*/ 	.byte	0x3f
	.zero		1


	//----- nvinfo : EIATTR_NUM_MBARRIERS
	.align		4
.L_415:
        /*0a7c*/ 	.byte	0x03, 0x38
        /*0a7e*/ 	.short	0x0016


	//----- nvinfo : EIATTR_EXIT_INSTR_OFFSETS
	.align		4
        /*0a80*/ 	.byte	0x04, 0x1c
        /*0a82*/ 	.short	(.L_417 - .L_416)


	//   ....[0]....
.L_416:
        /*0a84*/ 	.word	0x000130b0


	//----- nvinfo : EIATTR_MAX_THREADS
	.align		4
.L_417:
        /*0a88*/ 	.byte	0x04, 0x05
        /*0a8a*/ 	.short	(.L_419 - .L_418)
.L_418:
        /*0a8c*/ 	.word	0x00000180
        /*0a90*/ 	.word	0x00000001
        /*0a94*/ 	.word	0x00000001


	//----- nvinfo : EIATTR_CRS_STACK_SIZE
	.align		4
.L_419:
        /*0a98*/ 	.byte	0x04, 0x1e
        /*0a9a*/ 	.short	(.L_421 - .L_420)
.L_420:
        /*0a9c*/ 	.word	0x00000000


	//----- nvinfo : EIATTR_CBANK_PARAM_SIZE
	.align		4
.L_421:
        /*0aa0*/ 	.byte	0x03, 0x19
        /*0aa2*/ 	.short	0x0a70


	//----- nvinfo : EIATTR_PARAM_CBANK
	.align		4
        /*0aa4*/ 	.byte	0x04, 0x0a
        /*0aa6*/ 	.short	(.L_423 - .L_422)
	.align		4
.L_422:
        /*0aa8*/ 	.word	index@(.nv.constant0._ZN7cutlass13device_kernelIN5flash11enable_sm90INS1_16FlashAttnFwdSm90INS1_25CollectiveMainloopFwdSm90ILi2EN4cute5tupleIJNS5_1CILi1EEES8_S8_EEENS6_IJNS7_ILi128EEENS7_ILi64EEENS7_ILi256EEEEEELi256ENS_6half_tEfNS_4arch4Sm90ELb0ELb1ELb0ELb0ELb1ELb0ELb0ELb1ELb1ELb1ELb1ELb0EEENS1_21CollectiveEpilogueFwdINS6_IJSA_SC_SB_EEES9_SE_SG_Li256ELb0ELb1ELb1ELb0EEENS1_19SingleTileSchedulerILb0ELb1ELb1ELi128EEEEEEEEEvNT_6ParamsE)
        /*0aac*/ 	.short	0x0210
        /*0aae*/ 	.short	0x0a70


	//----- nvinfo : EIATTR_SW_WAR
	.align		4
.L_423:
        /*0ab0*/ 	.byte	0x04, 0x36
        /*0ab2*/ 	.short	(.L_425 - .L_424)
.L_424:
        /*0ab4*/ 	.word	0x00000008
.L_425:


//--------------------- .nv.info._ZN7cutlass13device_kernelIN5flash11enable_sm90INS1_16FlashAttnFwdSm90INS1_25CollectiveMainloopFwdSm90ILi2EN4cute5tupleIJNS5_1CILi1EEES8_S8_EEENS6_IJNS7_ILi128EEENS7_ILi64EEENS7_ILi256EEEEEELi256ENS_6half_tEfNS_4arch4Sm90ELb0ELb1ELb0ELb1ELb1ELb0ELb0ELb1ELb1ELb1ELb1ELb0EEENS1_21CollectiveEpilogueFwdINS6_IJSA_SC_SB_EEES9_SE_SG_Li256ELb1ELb1ELb1ELb0EEENS1_36VarlenDynamicPersistentTileSchedulerILi128ELi64ELi256ELi128ELb1ELb1ELb1ELb1ELb0ELb1EEEEEEEEEvNT_6ParamsE --------------------------
	.section	.nv.info._ZN7cutlass13device_kernelIN5flash11enable_sm90INS1_16FlashAttnFwdSm90INS1_25CollectiveMainloopFwdSm90ILi2EN4cute5tupleIJNS5_1CILi1EEES8_S8_EEENS6_IJNS7_ILi128EEENS7_ILi64EEENS7_ILi256EEEEEELi256ENS_6half_tEfNS_4arch4Sm90ELb0ELb1ELb0ELb1ELb1ELb0ELb0ELb1ELb1ELb1ELb1ELb0EEENS1_21CollectiveEpilogueFwdINS6_IJSA_SC_SB_EEES9_SE_SG_Li256ELb1ELb1ELb1ELb0EEENS1_36VarlenDynamicPersistentTileSchedulerILi128ELi64ELi256ELi128ELb1ELb1ELb1ELb1ELb0ELb1EEEEEEEEEvNT_6ParamsE,"",@"SHT_CUDA_INFO"
	.sectionflags	@""
	.align	4


	//----- nvinfo : EIATTR_CUDA_API_VERSION
	.align		4
        /*0000*/ 	.byte	0x04, 0x37
        /*0002*/ 	.short	(.L_427 - .L_426)
.L_426:
        /*0004*/ 	.word	0x00000082


	//----- nvinfo : EIATTR_KPARAM_INFO
	.align		4
.L_427:
        /*0008*/ 	.byte	0x04, 0x17
        /*000a*/ 	.short	(.L_429 - .L_428)
.L_428:
        /*000c*/ 	.word	0x00000000
        /*0010*/ 	.short	0x0000
        /*0012*/ 	.short	0x0070
        /*0014*/ 	.byte	0x00, 0xf0, 0x01, 0x2a


	//----- nvinfo : EIATTR_SPARSE_MMA_MASK
	.align		4
.L_429:
        /*0018*/ 	.byte	0x03, 0x50
        /*001a*/ 	.short	0x0000


	//----- nvinfo : EIATTR_MAXREG_COUNT
	.align		4
        /*001c*/ 	.byte	0x03, 0x1b
        /*001e*/ 	.short	0x00a8


	//----- nvinfo : EIATTR_NUM_BARRIERS
	.align		4
        /*0020*/ 	.byte	0x02, 0x4c
        /*0022*/ 	.byte	0x09
	.zero		1


	//----- nvinfo : EIATTR_EXTERNS
	.align		4
        /*0024*/ 	.byte	0x04, 0x0f
        /*0026*/ 	.short	(.L_431 - .L_430)


	//   ....[0]....
	.align		4
.L_430:
        /*0028*/ 	.word	index@(__assertfail)


	//----- nvinfo : EIATTR_ANNOTATIONS
	.align		4
.L_431:
        /*002c*/ 	.byte	0x04, 0x55
        /*002e*/ 	.short	(.L_433 - .L_432)


	//   ....[0]....
.L_432:
        /* <DEDUP_REMOVED lines=21> */
        /*0174*/ 	.byte	0xb0, 0x82, 0x01, 0x00, 0x01, 0x00, 0x00, 0x00, 0x50, 0x84, 0x01, 0x00


	//----- nvinfo : EIATTR_MERCURY_ISA_VERSION
	.align		4
.L_433:
        /*0180*/ 	.byte	0x03, 0x5f
        /*0182*/ 	.short	0x0101


	//----- nvinfo : EIATTR_UNUSED_LOAD_BYTE_OFFSET
	.align		4
        /*0184*/ 	.byte	0x04, 0x44
        /*0186*/ 	.short	(.L_435 - .L_434)


	//   ....[0]....
.L_434:
        /*0188*/ 	.word	0x00000950
        /*018c*/ 	.word	0x0000fff0


	//   ....[1]....
        /*0190*/ 	.word	0x0000d870
        /*0194*/ 	.word	0x0000fff0


	//----- nvinfo : EIATTR_INT_WARP_WIDE_INSTR_OFFSETS
	.align		4
.L_435:
        /*0198*/ 	.byte	0x04, 0x31
        /*019a*/ 	.short	(.L_437 - .L_436)


	//   ....[0]....
.L_436:
        /*019c*/ 	.word	0x000000c0


	//   ....[1]....
        /*01a0*/ 	.word	0x000000d0


	//   ....[2]....
        /*01a4*/ 	.word	0x00000170


	//   ....[3]....
        /*01a8*/ 	.word	0x00013eb0


	//   ....[4]....
        /*01ac*/ 	.word	0x00013f40


	//   ....[5]....
        /*01b0*/ 	.word	0x00016bc0


	//   ....[6]....
        /*01b4*/ 	.word	0x00016c50


	//----- nvinfo : EIATTR_COOP_GROUP_MASK_REGIDS
	.align		4
.L_437:
        /*01b8*/ 	.byte	0x04, 0x29
        /*01ba*/ 	.short	(.L_439 - .L_438)


	//   ....[0]....
.L_438:
        /*01bc*/ 	.word	0xffffffff


	//   ....[1]....
        /*01c0*/ 	.word	0xffffffff


	//   ....[2]....
        /*01c4*/ 	.word	0xffffffff


	//   ....[3]....
        /*01c8*/ 	.word	0xffffffff


	//   ....[4]....
        /*01cc*/ 	.word	0xffffffff


	//   ....[5]....
        /*01d0*/ 	.word	0xffffffff


	//   ....[6]....
        /*01d4*/ 	.word	0xffffffff


	//   ....[7]....
        /*01d8*/ 	.word	0xffffffff


	//   ....[8]....
        /*01dc*/ 	.word	0xffffffff


	//   ....[9]....
        /*01e0*/ 	.word	0xffffffff


	//   ....[10]....
        /*01e4*/ 	.word	0xffffffff


	//   ....[11]....
        /*01e8*/ 	.word	0xffffffff


	//   ....[12]....
        /*01ec*/ 	.word	0xffffffff


	//   ....[13]....
        /*01f0*/ 	.word	0xffffffff


	//   ....[14]....
        /*01f4*/ 	.word	0xffffffff


	//   ....[15]....
        /*01f8*/ 	.word	0xffffffff


	//   ....[16]....
        /*01fc*/ 	.word	0xffffffff


	//   ....[17]....
        /*0200*/ 	.word	0xffffffff


	//   ....[18]....
        /*0204*/ 	.word	0xffffffff


	//   ....[19]....
        /*0208*/ 	.word	0xffffffff


	//   ....[20]....
        /*020c*/ 	.word	0xffffffff


	//   ....[21]....
        /*0210*/ 	.word	0xffffffff


	//   ....[22]....
        /*0214*/ 	.word	0xffffffff


	//   ....[23]....
        /*0218*/ 	.word	0xffffffff


	//   ....[24]....
        /*021c*/ 	.word	0xffffffff


	//   ....[25]....
        /*0220*/ 	.word	0xffffffff


	//   ....[26]....
        /*0224*/ 	.word	0xffffffff


	//   ....[27]....
        /*0228*/ 	.word	0xffffffff


	//   ....[28]....
        /*022c*/ 	.word	0xffffffff


	//   ....[29]....
        /*0230*/ 	.word	0xffffffff


	//   ....[30]....
        /*0234*/ 	.word	0xffffffff


	//   ....[31]....
        /*0238*/ 	.word	0xffffffff


	//   ....[32]....
        /*023c*/ 	.word	0xffffffff


	//   ....[33]....
        /*0240*/ 	.word	0xffffffff


	//   ....[34]....
        /*0244*/ 	.word	0xffffffff


	//   ....[35]....
        /*0248*/ 	.word	0xffffffff


	//   ....[36]....
        /*024c*/ 	.word	0xffffffff


	//   ....[37]....
        /*0250*/ 	.word	0xffffffff


	//   ....[38]....
        /*0254*/ 	.word	0xffffffff


	//   ....[39]....
        /*0258*/ 	.word	0xffffffff


	//   ....[40]....
        /*025c*/ 	.word	0xffffffff


	//   ....[41]....
        /*0260*/ 	.word	0xffffffff


	//   ....[42]....
        /*0264*/ 	.word	0xffffffff


	//   ....[43]....
        /*0268*/ 	.word	0xffffffff


	//   ....[44]....
        /*026c*/ 	.word	0xffffffff


	//   ....[45]....
        /*0270*/ 	.word	0xffffffff


	//   ....[46]....
        /*0274*/ 	.word	0xffffffff


	//   ....[47]....
        /*0278*/ 	.word	0xffffffff


	//   ....[48]....
        /*027c*/ 	.word	0xffffffff


	//   ....[49]....
        /*0280*/ 	.word	0xffffffff


	//   ....[50]....
        /*0284*/ 	.word	0xffffffff


	//   ....[51]....
        /*0288*/ 	.word	0xffffffff


	//   ....[52]....
        /*028c*/ 	.word	0xffffffff


	//   ....[53]....
        /*0290*/ 	.word	0xffffffff


	//   ....[54]....
        /*0294*/ 	.word	0xffffffff


	//   ....[55]....
        /*0298*/ 	.word	0xffffffff


	//   ....[56]....
        /*029c*/ 	.word	0xffffffff


	//   ....[57]....
        /*02a0*/ 	.word	0xffffffff


	//   ....[58]....
        /*02a4*/ 	.word	0xffffffff


	//   ....[59]....
        /*02a8*/ 	.word	0xffffffff


	//   ....[60]....
        /*02ac*/ 	.word	0xffffffff


	//   ....[61]....
        /*02b0*/ 	.word	0xffffffff


	//   ....[62]....
        /*02b4*/ 	.word	0xffffffff


	//   ....[63]....
        /*02b8*/ 	.word	0xffffffff


	//   ....[64]....
        /*02bc*/ 	.word	0xffffffff


	//   ....[65]....
        /*02c0*/ 	.word	0xffffffff


	//   ....[66]....
        /*02c4*/ 	.word	0xffffffff


	//   ....[67]....
        /*02c8*/ 	.word	0xffffffff


	//   ....[68]....
        /*02cc*/ 	.word	0xffffffff


	//   ....[69]....
        /*02d0*/ 	.word	0xffffffff


	//   ....[70]....
        /*02d4*/ 	.word	0xffffffff


	//   ....[71]....
        /*02d8*/ 	.word	0xffffffff


	//   ....[72]....
        /*02dc*/ 	.word	0xffffffff


	//   ....[73]....
        /*02e0*/ 	.word	0xffffffff


	//   ....[74]....
        /*02e4*/ 	.word	0xffffffff


	//   ....[75]....
        /*02e8*/ 	.word	0xffffffff


	//   ....[76]....
        /*02ec*/ 	.word	0xffffffff


	//   ....[77]....
        /*02f0*/ 	.word	0xffffffff


	//   ....[78]....
        /*02f4*/ 	.word	0xffffffff


	//   ....[79]....
        /*02f8*/ 	.word	0xffffffff


	//   ....[80]....
        /*02fc*/ 	.word	0xffffffff


	//   ....[81]....
        /*0300*/ 	.word	0xffffffff


	//   ....[82]....
        /*0304*/ 	.word	0xffffffff


	//   ....[83]....
        /*0308*/ 	.word	0xffffffff


	//   ....[84]....
        /*030c*/ 	.word	0xffffffff


	//   ....[85]....
        /*0310*/ 	.word	0xffffffff


	//   ....[86]....
        /*0314*/ 	.word	0xffffffff


	//   ....[87]....
        /*0318*/ 	.word	0xffffffff


	//   ....[88]....
        /*031c*/ 	.word	0xffffffff


	//   ....[89]....
        /*0320*/ 	.word	0xffffffff


	//   ....[90]....
        /*0324*/ 	.word	0xffffffff


	//   ....[91]....
        /*0328*/ 	.word	0xffffffff


	//   ....[92]....
        /*032c*/ 	.word	0xffffffff


	//   ....[93]....
        /*0330*/ 	.word	0xffffffff


	//   ....[94]....
        /*0334*/ 	.word	0xffffffff


	//   ....[95]....
        /*0338*/ 	.word	0xffffffff


	//   ....[96]....
        /*033c*/ 	.word	0xffffffff


	//   ....[97]....
        /*0340*/ 	.word	0xffffffff


	//   ....[98]....
        /*0344*/ 	.word	0xffffffff


	//   ....[99]....
        /*0348*/ 	.word	0xffffffff


	//   ....[100]....
        /*034c*/ 	.word	0xffffffff


	//   ....[101]....
        /*0350*/ 	.word	0xffffffff


	//   ....[102]....
        /*0354*/ 	.word	0xffffffff


	//   ....[103]....
        /*0358*/ 	.word	0xffffffff


	//   ....[104]....
        /*035c*/ 	.word	0xffffffff


	//   ....[105]....
        /*0360*/ 	.word	0xffffffff


	//   ....[106]....
        /*0364*/ 	.word	0xffffffff


	//   ....[107]....
        /*0368*/ 	.word	0xffffffff


	//   ....[108]....
        /*036c*/ 	.word	0xffffffff


	//   ....[109]....
        /*0370*/ 	.word	0xffffffff


	//   ....[110]....
        /*0374*/ 	.word	0xffffffff


	//   ....[111]....
        /*0378*/ 	.word	0xffffffff


	//   ....[112]....
        /*037c*/ 	.word	0xffffffff


	//   ....[113]....
        /*0380*/ 	.word	0xffffffff


	//   ....[114]....
        /*0384*/ 	.word	0xffffffff


	//   ....[115]....
        /*0388*/ 	.word	0xffffffff


	//   ....[116]....
        /*038c*/ 	.word	0xffffffff


	//   ....[117]....
        /*0390*/ 	.word	0xffffffff


	//   ....[118]....
        /*0394*/ 	.word	0xffffffff


	//   ....[119]....
        /*0398*/ 	.word	0xffffffff


	//   ....[120]....
        /*039c*/ 	.word	0xffffffff


	//   ....[121]....
        /*03a0*/ 	.word	0xffffffff


	//   ....[122]....
        /*03a4*/ 	.word	0xffffffff


	//   ....[123]....
        /*03a8*/ 	.word	0xffffffff


	//   ....[124]....
        /*03ac*/ 	.word	0xffffffff


	//   ....[125]....
        /*03b0*/ 	.word	0xffffffff


	//   ....[126]....
        /*03b4*/ 	.word	0xffffffff


	//   ....[127]....
        /*03b8*/ 	.word	0xffffffff


	//   ....[128]....
        /*03bc*/ 	.word	0xffffffff


	//   ....[129]....
        /*03c0*/ 	.word	0xffffffff


	//   ....[130]....
        /*03c4*/ 	.word	0xffffffff


	//   ....[131]....
        /*03c8*/ 	.word	0xffffffff


	//   ....[132]....
        /*03cc*/ 	.word	0xffffffff


	//   ....[133]....
        /*03d0*/ 	.word	0xffffffff


	//   ....[134]....
        /*03d4*/ 	.word	0xffffffff


	//   ....[135]....
        /*03d8*/ 	.word	0xffffffff


	//   ....[136]....
        /*03dc*/ 	.word	0xffffffff


	//   ....[137]....
        /*03e0*/ 	.word	0xffffffff


	//   ....[138]....
        /*03e4*/ 	.word	0xffffffff


	//   ....[139]....
        /*03e8*/ 	.word	0xffffffff


	//   ....[140]....
        /*03ec*/ 	.word	0xffffffff


	//   ....[141]....
        /*03f0*/ 	.word	0x0500000f


	//   ....[142]....
        /*03f4*/ 	.word	0x0500000f


	//   ....[143]....
        /*03f8*/ 	.word	0x0500000f


	//   ....[144]....
        /*03fc*/ 	.word	0x0500000f


	//   ....[145]....
        /*0400*/ 	.word	0x0500000f


	//   ....[146]....
        /*0404*/ 	.word	0x0500000f


	//   ....[147]....
        /*0408*/ 	.word	0x0500000f


	//   ....[148]....
        /*040c*/ 	.word	0x0500000f


	//   ....[149]....
        /*0410*/ 	.word	0x0500000f


	//   ....[150]....
        /*0414*/ 	.word	0x0500000f


	//   ....[151]....
        /*0418*/ 	.word	0x0500000f


	//   ....[152]....
        /*041c*/ 	.word	0x0500000f


	//   ....[153]....
        /*0420*/ 	.word	0x0500000f


	//   ....[154]....
        /*0424*/ 	.word	0x0500000f


	//   ....[155]....
        /*0428*/ 	.word	0x0500000f


	//   ....[156]....
        /*042c*/ 	.word	0x0500000f


	//   ....[157]....
        /*0430*/ 	.word	0x0500000f


	//   ....[158]....
        /*0434*/ 	.word	0x0500000f


	//   ....[159]....
        /*0438*/ 	.word	0x0500000f


	//   ....[160]....
        /*043c*/ 	.word	0x0500000f


	//   ....[161]....
        /*0440*/ 	.word	0x0500000f


	//   ....[162]....
        /*0444*/ 	.word	0x0500000f


	//   ....[163]....
        /*0448*/ 	.word	0x0500000f


	//   ....[164]....
        /*044c*/ 	.word	0x0500000f


	//   ....[165]....
        /*0450*/ 	.word	0x0500000f


	//   ....[166]....
        /*0454*/ 	.word	0x0500000f


	//   ....[167]....
        /*0458*/ 	.word	0x0500000f


	//   ....[168]....
        /*045c*/ 	.word	0x0500000f


	//   ....[169]....
        /*0460*/ 	.word	0x0500000f


	//   ....[170]....
        /*0464*/ 	.word	0x0500000f


	//   ....[171]....
        /*0468*/ 	.word	0x0500000f


	//   ....[172]....
        /*046c*/ 	.word	0x0500000f


	//   ....[173]....
        /*0470*/ 	.word	0x0500000f


	//   ....[174]....
        /*0474*/ 	.word	0x0500000f


	//   ....[175]....
        /*0478*/ 	.word	0x0500000f


	//   ....[176]....
        /*047c*/ 	.word	0x0500000f


	//   ....[177]....
        /*0480*/ 	.word	0x0500000f


	//   ....[178]....
        /*0484*/ 	.word	0x0500000f


	//   ....[179]....
        /*0488*/ 	.word	0x0500000f


	//   ....[180]....
        /*048c*/ 	.word	0x0500000f


	//   ....[181]....
        /*0490*/ 	.word	0x0500000f


	//   ....[182]....
        /*0494*/ 	.word	0x0500000f


	//   ....[183]....
        /*0498*/ 	.word	0x0500000f


	//   ....[184]....
        /*049c*/ 	.word	0x0500000f


	//   ....[185]....
        /*04a0*/ 	.word	0x0500000f


	//   ....[186]....
        /*04a4*/ 	.word	0x0500000f


	//   ....[187]....
        /*04a8*/ 	.word	0x0500000f


	//   ....[188]....
        /*04ac*/ 	.word	0x0500000f


	//   ....[189]....
        /*04b0*/ 	.word	0x0500000f


	//   ....[190]....
        /*04b4*/ 	.word	0x0500000f


	//   ....[191]....
        /*04b8*/ 	.word	0x0500000f


	//   ....[192]....
        /*04bc*/ 	.word	0x0500000f


	//   ....[193]....
        /*04c0*/ 	.word	0x0500000f


	//   ....[194]....
        /*04c4*/ 	.word	0x0500000f


	//   ....[195]....
        /*04c8*/ 	.word	0x0500000f


	//   ....[196]....
        /*04cc*/ 	.word	0x0500000f


	//   ....[197]....
        /*04d0*/ 	.word	0x0500000f


	//   ....[198]....
        /*04d4*/ 	.word	0x0500000f


	//   ....[199]....
        /*04d8*/ 	.word	0x0500000f


	//   ....[200]....
        /*04dc*/ 	.word	0x0500000f


	//   ....[201]....
        /*04e0*/ 	.word	0x0500000f


	//   ....[202]....
        /*04e4*/ 	.word	0x0500000f


	//   ....[203]....
        /*04e8*/ 	.word	0x0500000f


	//   ....[204]....
        /*04ec*/ 	.word	0x0500000f


	//   ....[205]....
        /*04f0*/ 	.word	0x0500000f


	//   ....[206]....
        /*04f4*/ 	.word	0x0500000f


	//   ....[207]....
        /*04f8*/ 	.word	0x0500000f


	//   ....[208]....
        /*04fc*/ 	.word	0x0500000f


	//----- nvinfo : EIATTR_COOP_GROUP_INSTR_OFFSETS
	.align		4
.L_439:
        /*0500*/ 	.byte	0x04, 0x28
        /*0502*/ 	.short	(.L_441 - .L_440)


	//   ....[0]....
.L_440:
        /*0504*/ 	.word	0x00000070


	//   ....[1]....
        /*0508*/ 	.word	0x000000b0


	//   ....[2]....
        /*050c*/ 	.word	0x000002d0


	//   ....[3]....
        /*0510*/ 	.word	0x00000430


	//   ....[4]....
        /*0514*/ 	.word	0x00000550


	//   ....[5]....
        /*0518*/ 	.word	0x000006b0


	//   ....[6]....
        /*051c*/ 	.word	0x000022e0


	//   ....[7]....
        /*0520*/ 	.word	0x00003080


	//   ....[8]....
        /*0524*/ 	.word	0x00003290


	//   ....[9]....
        /*0528*/ 	.word	0x00003bf0


	//   ....[10]....
        /*052c*/ 	.word	0x00003cf0


	//   ....[11]....
        /*0530*/ 	.word	0x00004040


	//   ....[12]....
        /*0534*/ 	.word	0x00004120


	//   ....[13]....
        /*0538*/ 	.word	0x000060b0


	//   ....[14]....
        /*053c*/ 	.word	0x000062b0


	//   ....[15]....
        /*0540*/ 	.word	0x00006c50


	//   ....[16]....
        /*0544*/ 	.word	0x00006d50


	//   ....[17]....
        /*0548*/ 	.word	0x000070c0


	//   ....[18]....
        /*054c*/ 	.word	0x00007110


	//   ....[19]....
        /*0550*/ 	.word	0x00008e10


	//   ....[20]....
        /*0554*/ 	.word	0x00008e40


	//   ....[21]....
        /*0558*/ 	.word	0x00008f50


	//   ....[22]....
        /*055c*/ 	.word	0x00008f70


	//   ....[23]....
        /*0560*/ 	.word	0x0000ab20


	//   ....[24]....
        /*0564*/ 	.word	0x0000ad60


	//   ....[25]....
        /*0568*/ 	.word	0x0000b700


	//   ....[26]....
        /*056c*/ 	.word	0x0000b800


	//   ....[27]....
        /*0570*/ 	.word	0x0000bb60


	//   ....[28]....
        /*0574*/ 	.word	0x0000bbc0


	//   ....[29]....
        /*0578*/ 	.word	0x0000cbe0


	//   ....[30]....
        /*057c*/ 	.word	0x0000cc10


	//   ....[31]....
        /*0580*/ 	.word	0x0000ccd0


	//   ....[32]....
        /*0584*/ 	.word	0x0000cce0


	//   ....[33]....
        /*0588*/ 	.word	0x0000ea40


	//   ....[34]....
        /*058c*/ 	.word	0x0000ea50


	//   ....[35]....
        /*0590*/ 	.word	0x0000ea60


	//   ....[36]....
        /*0594*/ 	.word	0x0000ea70


	//   ....[37]....
        /*0598*/ 	.word	0x0000f530


	//   ....[38]....
        /*059c*/ 	.word	0x0000f540


	//   ....[39]....
        /*05a0*/ 	.word	0x0000f6b0


	//   ....[40]....
        /*05a4*/ 	.word	0x0000f6d0


	//   ....[41]....
        /*05a8*/ 	.word	0x0000f810


	//   ....[42]....
        /*05ac*/ 	.word	0x0000f830


	//   ....[43]....
        /*05b0*/ 	.word	0x0000f980


	//   ....[44]....
        /*05b4*/ 	.word	0x0000f9a0


	//   ....[45]....
        /*05b8*/ 	.word	0x0000ff80


	//   ....[46]....
        /*05bc*/ 	.word	0x0000ffb0


	//   ....[47]....
        /*05c0*/ 	.word	0x000108f0


	//   ....[48]....
        /*05c4*/ 	.word	0x00010900


	//   ....[49]....
        /*05c8*/ 	.word	0x00011be0


	//   ....[50]....
        /*05cc*/ 	.word	0x00011c10


	//   ....[51]....
        /*05d0*/ 	.word	0x00011d80


	//   ....[52]....
        /*05d4*/ 	.word	0x00011da0


	//   ....[53]....
        /*05d8*/ 	.word	0x00011ee0


	//   ....[54]....
        /*05dc*/ 	.word	0x00011f00


	//   ....[55]....
        /*05e0*/ 	.word	0x00012050


	//   ....[56]....
        /*05e4*/ 	.word	0x00012070


	//   ....[57]....
        /*05e8*/ 	.word	0x00012250


	//   ....[58]....
        /*05ec*/ 	.word	0x00012440


	//   ....[59]....
        /*05f0*/ 	.word	0x00012470


	//   ....[60]....
        /*05f4*/ 	.word	0x000124a0


	//   ....[61]....
        /*05f8*/ 	.word	0x000124d0


	//   ....[62]....
        /*05fc*/ 	.word	0x00012500


	//   ....[63]....
        /*0600*/ 	.word	0x00012530


	//   ....[64]....
        /*0604*/ 	.word	0x000126a0


	//   ....[65]....
        /*0608*/ 	.word	0x000126d0


	//   ....[66]....
        /*060c*/ 	.word	0x00012700


	//   ....[67]....
        /*0610*/ 	.word	0x00012730


	//   ....[68]....
        /*0614*/ 	.word	0x00012760


	//   ....[69]....
        /*0618*/ 	.word	0x00012790


	//   ....[70]....
        /*061c*/ 	.word	0x00012820


	//   ....[71]....
        /*0620*/ 	.word	0x00012850


	//   ....[72]....
        /*0624*/ 	.word	0x00012860


	//   ....[73]....
        /*0628*/ 	.word	0x000128a0


	//   ....[74]....
        /*062c*/ 	.word	0x00014ac0


	//   ....[75]....
        /*0630*/ 	.word	0x00014ae0


	//   ....[76]....
        /*0634*/ 	.word	0x00014af0


	//   ....[77]....
        /*0638*/ 	.word	0x00014ba0


	//   ....[78]....
        /*063c*/ 	.word	0x00014be0


	//   ....[79]....
        /*0640*/ 	.word	0x00014c40


	//   ....[80]....
        /*0644*/ 	.word	0x00014c60


	//   ....[81]....
        /*0648*/ 	.word	0x00014c90


	//   ....[82]....
        /*064c*/ 	.word	0x000153d0


	//   ....[83]....
        /*0650*/ 	.word	0x00015400


	//   ....[84]....
        /*0654*/ 	.word	0x00015460


	//   ....[85]....
        /*0658*/ 	.word	0x000154d0


	//   ....[86]....
        /*065c*/ 	.word	0x00015520


	//   ....[87]....
        /*0660*/ 	.word	0x00015590


	//   ....[88]....
        /*0664*/ 	.word	0x000155e0


	//   ....[89]....
        /*0668*/ 	.word	0x00015650


	//   ....[90]....
        /*066c*/ 	.word	0x000156a0


	//   ....[91]....
        /*0670*/ 	.word	0x00015710


	//   ....[92]....
        /*0674*/ 	.word	0x00015760


	//   ....[93]....
        /*0678*/ 	.word	0x000157d0


	//   ....[94]....
        /*067c*/ 	.word	0x00015820


	//   ....[95]....
        /*0680*/ 	.word	0x00015880


	//   ....[96]....
        /*0684*/ 	.word	0x00015890


	//   ....[97]....
        /*0688*/ 	.word	0x000158e0


	//   ....[98]....
        /*068c*/ 	.word	0x000160b0


	//   ....[99]....
        /*0690*/ 	.word	0x000160e0


	//   ....[100]....
        /*0694*/ 	.word	0x00016110


	//   ....[101]....
        /*0698*/ 	.word	0x000161d0


	//   ....[102]....
        /*069c*/ 	.word	0x00016200


	//   ....[103]....
        /*06a0*/ 	.word	0x00016250


	//   ....[104]....
        /*06a4*/ 	.word	0x00016280


	//   ....[105]....
        /*06a8*/ 	.word	0x000162f0


	//   ....[106]....
        /*06ac*/ 	.word	0x000165d0


	//   ....[107]....
        /*06b0*/ 	.word	0x000165f0


	//   ....[108]....
        /*06b4*/ 	.word	0x00016600


	//   ....[109]....
        /*06b8*/ 	.word	0x000166b0


	//   ....[110]....
        /*06bc*/ 	.word	0x000166c0


	//   ....[111]....
        /*06c0*/ 	.word	0x00016770


	//   ....[112]....
        /*06c4*/ 	.word	0x00016780


	//   ....[113]....
        /*06c8*/ 	.word	0x00016790


	//   ....[114]....
        /*06cc*/ 	.word	0x00016da0


	//   ....[115]....
        /*06d0*/ 	.word	0x00016de0


	//   ....[116]....
        /*06d4*/ 	.word	0x00016e20


	//   ....[117]....
        /*06d8*/ 	.word	0x00016e50


	//   ....[118]....
        /*06dc*/ 	.word	0x00016f00


	//   ....[119]....
        /*06e0*/ 	.word	0x00016f30


	//   ....[120]....
        /*06e4*/ 	.word	0x00016f40


	//   ....[121]....
        /*06e8*/ 	.word	0x00016fd0


	//   ....[122]....
        /*06ec*/ 	.word	0x00017440


	//   ....[123]....
        /*06f0*/ 	.word	0x00017470


	//   ....[124]....
        /*06f4*/ 	.word	0x000174d0


	//   ....[125]....
        /*06f8*/ 	.word	0x00017500


	//   ....[126]....
        /*06fc*/ 	.word	0x00017530


	//   ....[127]....
        /*0700*/ 	.word	0x00017560


	//   ....[128]....
        /*0704*/ 	.word	0x00017590


	//   ....[129]....
        /*0708*/ 	.word	0x000175c0


	//   ....[130]....
        /*070c*/ 	.word	0x00017760


	//   ....[131]....
        /*0710*/ 	.word	0x00017790


	//   ....[132]....
        /*0714*/ 	.word	0x000177c0


	//   ....[133]....
        /*0718*/ 	.word	0x000177f0


	//   ....[134]....
        /*071c*/ 	.word	0x00017820


	//   ....[135]....
        /*0720*/ 	.word	0x00017850


	//   ....[136]....
        /*0724*/ 	.word	0x00017910


	//   ....[137]....
        /*0728*/ 	.word	0x00017930


	//   ....[138]....
        /*072c*/ 	.word	0x00017950


	//   ....[139]....
        /*0730*/ 	.word	0x000179b0


	//   ....[140]....
        /*0734*/ 	.word	0x000183d0


	//   ....[141]....
        /*0738*/ 	.word	0x00018a50


	//   ....[142]....
        /*073c*/ 	.word	0x00018b40


	//   ....[143]....
        /*0740*/ 	.word	0x00018be0


	//   ....[144]....
        /*0744*/ 	.word	0x00018c40


	//   ....[145]....
        /*0748*/ 	.word	0x00018ce0


	//   ....[146]....
        /*074c*/ 	.word	0x00018dc0


	//   ....[147]....
        /*0750*/ 	.word	0x00018ec0


	//   ....[148]....
        /*0754*/ 	.word	0x00018f30


	//   ....[149]....
        /*0758*/ 	.word	0x00019010


	//   ....[150]....
        /*075c*/ 	.word	0x000190c0


	//   ....[151]....
        /*0760*/ 	.word	0x00019130


	//   ....[152]....
        /*0764*/ 	.word	0x000191b0


	//   ....[153]....
        /*0768*/ 	.word	0x00019290


	//   ....[154]....
        /*076c*/ 	.word	0x00019310


	//   ....[155]....
        /*0770*/ 	.word	0x00019400


	//   ....[156]....
        /*0774*/ 	.word	0x00019480


	//   ....[157]....
        /*0778*/ 	.word	0x00019570


	//   ....[158]....
        /*077c*/ 	.word	0x000195f0


	//   ....[159]....
        /*0780*/ 	.word	0x000196e0


	//   ....[160]....
        /*0784*/ 	.word	0x00019760


	//   ....[161]....
        /*0788*/ 	.word	0x00019850


	//   ....[162]....
        /*078c*/ 	.word	0x000198d0


	//   ....[163]....
        /*0790*/ 	.word	0x000199b0


	//   ....[164]....
        /*0794*/ 	.word	0x00019a30


	//   ....[165]....
        /*0798*/ 	.word	0x00019b00


	//   ....[166]....
        /*079c*/ 	.word	0x00019c30


	//   ....[167]....
        /*07a0*/ 	.word	0x00019d00


	//   ....[168]....
        /*07a4*/ 	.word	0x00019dd0


	//   ....[169]....
        /*07a8*/ 	.word	0x00019eb0


	//   ....[170]....
        /*07ac*/ 	.word	0x00019f10


	//   ....[171]....
        /*07b0*/ 	.word	0x00019ff0


	//   ....[172]....
        /*07b4*/ 	.word	0x0001a050


	//   ....[173]....
        /*07b8*/ 	.word	0x0001a160


	//   ....[174]....
        /*07bc*/ 	.word	0x0001a250


	//   ....[175]....
        /*07c0*/ 	.word	0x0001a2f0


	//   ....[176]....
        /*07c4*/ 	.word	0x0001a350


	//   ....[177]....
        /*07c8*/ 	.word	0x0001a470


	//   ....[178]....
        /*07cc*/ 	.word	0x0001a4d0


	//   ....[179]....
        /*07d0*/ 	.word	0x0001a5f0


	//   ....[180]....
        /*07d4*/ 	.word	0x0001a650


	//   ....[181]....
        /*07d8*/ 	.word	0x0001a720


	//   ....[182]....
        /*07dc*/ 	.word	0x0001a880


	//   ....[183]....
        /*07e0*/ 	.word	0x0001a920


	//   ....[184]....
        /*07e4*/ 	.word	0x0001aa70


	//   ....[185]....
        /*07e8*/ 	.word	0x0001ab20


	//   ....[186]....
        /*07ec*/ 	.word	0x0001ab80


	//   ....[187]....
        /*07f0*/ 	.word	0x0001ac40


	//   ....[188]....
        /*07f4*/ 	.word	0x0001ad20


	//   ....[189]....
        /*07f8*/ 	.word	0x0001ade0


	//   ....[190]....
        /*07fc*/ 	.word	0x0001aef0


	//   ....[191]....
        /*0800*/ 	.word	0x0001af90


	//   ....[192]....
        /*0804*/ 	.word	0x0001b110


	//   ....[193]....
        /*0808*/ 	.word	0x0001b180


	//   ....[194]....
        /*080c*/ 	.word	0x0001b1f0


	//   ....[195]....
        /*0810*/ 	.word	0x0001b260


	//   ....[196]....
        /*0814*/ 	.word	0x0001b2d0


	//   ....[197]....
        /*0818*/ 	.word	0x0001b350


	//   ....[198]....
        /*081c*/ 	.word	0x0001b3d0


	//   ....[199]....
        /*0820*/ 	.word	0x0001b460


	//   ....[200]....
        /*0824*/ 	.word	0x0001b4d0


	//   ....[201]....
        /*0828*/ 	.word	0x0001b540


	//   ....[202]....
        /*082c*/ 	.word	0x0001b5b0


	//   ....[203]....
        /*0830*/ 	.word	0x0001b630


	//   ....[204]....
        /*0834*/ 	.word	0x0001b6a0


	//   ....[205]....
        /*0838*/ 	.word	0x0001b730


	//   ....[206]....
        /*083c*/ 	.word	0x0001b790


	//   ....[207]....
        /*0840*/ 	.word	0x0001b820


	//   ....[208]....
        /*0844*/ 	.word	0x0001b950


	//----- nvinfo : EIATTR_REG_RECONFIG
	.align		4
.L_441:
        /*0848*/ 	.byte	0x01, 0x54
	.zero		2


	//----- nvinfo : EIATTR_SYSCALL_OFFSETS
	.align		4
        /*084c*/ 	.byte	0x04, 0x46
        /*084e*/ 	.short	(.L_443 - .L_442)


	//   ....[0]....
.L_442:
        /*0850*/ 	.word	0x00002460


	//   ....[1]....
        /*0854*/ 	.word	0x000140a0


	//   ....[2]....
        /*0858*/ 	.word	0x000141f0


	//   ....[3]....
        /*085c*/ 	.word	0x000142e0


	//   ....[4]....
        /*0860*/ 	.word	0x00015020


	//----- nvinfo : EIATTR_MBARRIER_INSTR_OFFSETS
	.align		4
.L_443:
        /*0864*/ 	.byte	0x04, 0x39
        /*0866*/ 	.short	(.L_445 - .L_444)


	//   ....[0]....
.L_444:
        /*0868*/ 	.word	0x00000180
        /*086c*/ 	.word	0x000000ff
        /*0870*/ 	.word	0x00030800
        /*0874*/ 	.short	0x0100
        /*0876*/ 	.byte	0x08
	.zero		1


	//   ....[1]....
        /*0878*/ 	.word	0x00000190
        /*087c*/ 	.word	0x000000ff
        /*0880*/ 	.word	0x00030820
        /*0884*/ 	.short	0x0100
        /*0886*/ 	.byte	0x08
	.zero		1


	//   ....[2]....
        /*0888*/ 	.word	0x00000280
        /*088c*/ 	.word	0x000000ff
        /*0890*/ 	.word	0x00030830
        /*0894*/ 	.short	0x0100
        /*0896*/ 	.byte	0x08
	.zero		1


	//   ....[3]....
        /*0898*/ 	.word	0x00000290
        /*089c*/ 	.word	0x000000ff
        /*08a0*/ 	.word	0x00030840
        /*08a4*/ 	.short	0x0100
        /*08a6*/ 	.byte	0x08
	.zero		1


	//   ....[4]....
        /*08a8*/ 	.word	0x000002a0
        /*08ac*/ 	.word	0x000000ff
        /*08b0*/ 	.word	0x00030838
        /*08b4*/ 	.short	0x0100
        /*08b6*/ 	.byte	0x08
	.zero		1


	//   ....[5]....
        /*08b8*/ 	.word	0x000002b0
        /*08bc*/ 	.word	0x000000ff
        /*08c0*/ 	.word	0x00030848
        /*08c4*/ 	.short	0x0100
        /*08c6*/ 	.byte	0x08
	.zero		1


	//   ....[6]....
        /*08c8*/ 	.word	0x000003e0
        /*08cc*/ 	.word	0x000000ff
        /*08d0*/ 	.word	0x00030850
        /*08d4*/ 	.short	0x0100
        /*08d6*/ 	.byte	0x08
	.zero		1


	//   ....[7]....
        /*08d8*/ 	.word	0x000003f0
        /*08dc*/ 	.word	0x000000ff
        /*08e0*/ 	.word	0x00030860
        /*08e4*/ 	.short	0x0100
        /*08e6*/ 	.byte	0x08
	.zero		1


	//   ....[8]....
        /*08e8*/ 	.word	0x00000400
        /*08ec*/ 	.word	0x000000ff
        /*08f0*/ 	.word	0x00030858
        /*08f4*/ 	.short	0x0100
        /*08f6*/ 	.byte	0x08
	.zero		1


	//   ....[9]....
        /*08f8*/ 	.word	0x00000410
        /*08fc*/ 	.word	0x000000ff
        /*0900*/ 	.word	0x00030868
        /*0904*/ 	.short	0x0100
        /*0906*/ 	.byte	0x08
	.zero		1


	//   ....[10]....
        /*0908*/ 	.word	0x00000500
        /*090c*/ 	.word	0x000000ff
        /*0910*/ 	.word	0x00030870
        /*0914*/ 	.short	0x0100
        /*0916*/ 	.byte	0x06
	.zero		1


	//   ....[11]....
        /*0918*/ 	.word	0x00000510
        /*091c*/ 	.word	0x000000ff
        /*0920*/ 	.word	0x00030880
        /*0924*/ 	.short	0x0100
        /*0926*/ 	.byte	0x06
	.zero		1


	//   ....[12]....
        /*0928*/ 	.word	0x00000520
        /*092c*/ 	.word	0x000000ff
        /*0930*/ 	.word	0x00030878
        /*0934*/ 	.short	0x0100
        /*0936*/ 	.byte	0x06
	.zero		1


	//   ....[13]....
        /*0938*/ 	.word	0x00000530
        /*093c*/ 	.word	0x000000ff
        /*0940*/ 	.word	0x00030888
        /*0944*/ 	.short	0x0100
        /*0946*/ 	.byte	0x06
	.zero		1


	//   ....[14]....
        /*0948*/ 	.word	0x00000660
        /*094c*/ 	.word	0x000000ff
        /*0950*/ 	.word	0x00030890
        /*0954*/ 	.short	0x0100
        /*0956*/ 	.byte	0x08
	.zero		1


	//   ....[15]....
        /*0958*/ 	.word	0x00000670
        /*095c*/ 	.word	0x000000ff
        /*0960*/ 	.word	0x000308a0
        /*0964*/ 	.short	0x0100
        /*0966*/ 	.byte	0x08
	.zero		1


	//   ....[16]....
        /*0968*/ 	.word	0x00000680
        /*096c*/ 	.word	0x000000ff
        /*0970*/ 	.word	0x00030898
        /*0974*/ 	.short	0x0100
        /*0976*/ 	.byte	0x08
	.zero		1


	//   ....[17]....
        /*0978*/ 	.word	0x00000690
        /*097c*/ 	.word	0x000000ff
        /*0980*/ 	.word	0x000308a8
        /*0984*/ 	.short	0x0100
        /*0986*/ 	.byte	0x08
	.zero		1


	//   ....[18]....
        /*0988*/ 	.word	0x000007d0
        /*098c*/ 	.word	0x000000ff
        /*0990*/ 	.word	0x000308b0
        /*0994*/ 	.short	0x0100
        /*0996*/ 	.byte	0x08
	.zero		1


	//   ....[19]....
        /*0998*/ 	.word	0x000007e0
        /*099c*/ 	.word	0x000000ff
        /*09a0*/ 	.word	0x000308c0
        /*09a4*/ 	.short	0x0100
        /*09a6*/ 	.byte	0x08
	.zero		1


	//   ....[20]....
        /*09a8*/ 	.word	0x000007f0
        /*09ac*/ 	.word	0x000000ff
        /*09b0*/ 	.word	0x000308b8
        /*09b4*/ 	.short	0x0100
        /*09b6*/ 	.byte	0x08
	.zero		1


	//   ....[21]....
        /*09b8*/ 	.word	0x00000800
        /*09bc*/ 	.word	0x000000ff
        /*09c0*/ 	.word	0x000308c8
        /*09c4*/ 	.short	0x0100
        /*09c6*/ 	.byte	0x08
	.zero		1


	//   ....[22]....
        /*09c8*/ 	.word	0x00002520
        /*09cc*/ 	.word	0x000000ff
        /*09d0*/ 	.word	0x00030800
        /*09d4*/ 	.short	0x010a
        /*09d6*/ 	.byte	0x28
	.zero		1


	//   ....[23]....
        /*09d8*/ 	.word	0x000025a0
        /*09dc*/ 	.word	0x00000003
        /*09e0*/ 	.word	0x00030830
        /*09e4*/ 	.short	0x010a
        /*09e6*/ 	.byte	0x3f
	.zero		1


	//   ....[24]....
        /*09e8*/ 	.word	0x000025e0
        /*09ec*/ 	.word	0x00000003
        /*09f0*/ 	.word	0x00030830
        /*09f4*/ 	.short	0x010a
        /*09f6*/ 	.byte	0x3f
	.zero		1


	//   ....[25]....
        /*09f8*/ 	.word	0x00003060
        /*09fc*/ 	.word	0x000000ff
        /*0a00*/ 	.word	0x00000000
        /*0a04*/ 	.short	0x0101
        /*0a06*/ 	.byte	0x04
	.zero		1


	//   ....[26]....
        /*0a08*/ 	.word	0x00004e70
        /*0a0c*/ 	.word	0x000000ff
        /*0a10*/ 	.word	0x00030830
        /*0a14*/ 	.short	0x010a
        /*0a16*/ 	.byte	0x06
	.zero		1


	//   ....[27]....
        /*0a18*/ 	.word	0x00004ed0
        /*0a1c*/ 	.word	0x000000ff
        /*0a20*/ 	.word	0x00030830
        /*0a24*/ 	.short	0x010a
        /*0a26*/ 	.byte	0x06
	.zero		1


	//   ....[28]....
        /*0a28*/ 	.word	0x00005d30
        /*0a2c*/ 	.word	0x000000ff
        /*0a30*/ 	.word	0x00030850
        /*0a34*/ 	.short	0x010a
        /*0a36*/ 	.byte	0x05
	.zero		1


	//   ....[29]....
        /*0a38*/ 	.word	0x00005d70
        /*0a3c*/ 	.word	0x000000ff
        /*0a40*/ 	.word	0x00030850
        /*0a44*/ 	.short	0x010a
        /*0a46*/ 	.byte	0x05
	.zero		1


	//   ....[30]....
        /*0a48*/ 	.word	0x00006060
        /*0a4c*/ 	.word	0x000000ff
        /*0a50*/ 	.word	0x00000000
        /*0a54*/ 	.short	0x0101
        /*0a56*/ 	.byte	0x06
	.zero		1


	//   ....[31]....
        /*0a58*/ 	.word	0x000077f0
        /*0a5c*/ 	.word	0x000000ff
        /*0a60*/ 	.word	0x00000000
        /*0a64*/ 	.short	0x0101
        /*0a66*/ 	.byte	0x05
	.zero		1


	//   ....[32]....
        /*0a68*/ 	.word	0x00007bc0
        /*0a6c*/ 	.word	0x000000ff
        /*0a70*/ 	.word	0x00030830
        /*0a74*/ 	.short	0x010a
        /*0a76*/ 	.byte	0x06
	.zero		1


	//   ....[33]....
        /*0a78*/ 	.word	0x00007c20
        /*0a7c*/ 	.word	0x000000ff
        /*0a80*/ 	.word	0x00030830
        /*0a84*/ 	.short	0x010a
        /*0a86*/ 	.byte	0x06
	.zero		1


	//   ....[34]....
        /*0a88*/ 	.word	0x00008a80
        /*0a8c*/ 	.word	0x000000ff
        /*0a90*/ 	.word	0x00030850
        /*0a94*/ 	.short	0x010a
        /*0a96*/ 	.byte	0x05
	.zero		1


	//   ....[35]....
        /*0a98*/ 	.word	0x00008ac0
        /*0a9c*/ 	.word	0x000000ff
        /*0aa0*/ 	.word	0x00030850
        /*0aa4*/ 	.short	0x010a
        /*0aa6*/ 	.byte	0x05
	.zero		1


	//   ....[36]....
        /*0aa8*/ 	.word	0x00008d90
        /*0aac*/ 	.word	0x000000ff
        /*0ab0*/ 	.word	0x00000000
        /*0ab4*/ 	.short	0x0101
        /*0ab6*/ 	.byte	0x06
	.zero		1


	//   ....[37]....
        /*0ab8*/ 	.word	0x000097a0
        /*0abc*/ 	.word	0x000000ff
        /*0ac0*/ 	.word	0x00000000
        /*0ac4*/ 	.short	0x0101
        /*0ac6*/ 	.byte	0x05
	.zero		1


	//   ....[38]....
        /*0ac8*/ 	.word	0x00009920
        /*0acc*/ 	.word	0x000000ff
        /*0ad0*/ 	.word	0x00030830
        /*0ad4*/ 	.short	0x010a
        /*0ad6*/ 	.byte	0x05
	.zero		1


	//   ....[39]....
        /*0ad8*/ 	.word	0x00009980
        /*0adc*/ 	.word	0x000000ff
        /*0ae0*/ 	.word	0x00030830
        /*0ae4*/ 	.short	0x010a
        /*0ae6*/ 	.byte	0x05
	.zero		1


	//   ....[40]....
        /*0ae8*/ 	.word	0x0000a7e0
        /*0aec*/ 	.word	0x000000ff
        /*0af0*/ 	.word	0x00030850
        /*0af4*/ 	.short	0x010a
        /*0af6*/ 	.byte	0x05
	.zero		1


	//   ....[41]....
        /*0af8*/ 	.word	0x0000a820
        /*0afc*/ 	.word	0x000000ff
        /*0b00*/ 	.word	0x00030850
        /*0b04*/ 	.short	0x010a
        /*0b06*/ 	.byte	0x05
	.zero		1


	//   ....[42]....
        /*0b08*/ 	.word	0x0000ab80
        /*0b0c*/ 	.word	0x000000ff
        /*0b10*/ 	.word	0x00000000
        /*0b14*/ 	.short	0x0101
        /*0b16*/ 	.byte	0x04
	.zero		1


	//   ....[43]....
        /*0b18*/ 	.word	0x0000c2b0
        /*0b1c*/ 	.word	0x000000ff
        /*0b20*/ 	.word	0x00000000
        /*0b24*/ 	.short	0x0101
        /*0b26*/ 	.byte	0x05
	.zero		1


	//   ....[44]....
        /*0b28*/ 	.word	0x0000cb50
        /*0b2c*/ 	.word	0x000000ff
        /*0b30*/ 	.word	0x00030850
        /*0b34*/ 	.short	0x010a
        /*0b36*/ 	.byte	0x05
	.zero		1


	//   ....[45]....
        /*0b38*/ 	.word	0x0000cb90
        /*0b3c*/ 	.word	0x000000ff
        /*0b40*/ 	.word	0x00030850
        /*0b44*/ 	.short	0x010a
        /*0b46*/ 	.byte	0x05
	.zero		1


	//   ....[46]....
        /*0b48*/ 	.word	0x0000d160
        /*0b4c*/ 	.word	0x000000ff
        /*0b50*/ 	.word	0x00000000
        /*0b54*/ 	.short	0x0101
        /*0b56*/ 	.byte	0x04
	.zero		1


	//   ....[47]....
        /*0b58*/ 	.word	0x0000f550
        /*0b5c*/ 	.word	0x000000ff
        /*0b60*/ 	.word	0x00000000
        /*0b64*/ 	.short	0x0101
        /*0b66*/ 	.byte	0x08
	.zero		1


	//   ....[48]....
        /*0b68*/ 	.word	0x0000fd80
        /*0b6c*/ 	.word	0x000000ff
        /*0b70*/ 	.word	0x00000000
        /*0b74*/ 	.short	0x0101
        /*0b76*/ 	.byte	0x08
	.zero		1


	//   ....[49]....
        /*0b78*/ 	.word	0x000148b0
        /*0b7c*/ 	.word	0x00000004
        /*0b80*/ 	.word	0x00030840
        /*0b84*/ 	.short	0x010a
        /*0b86*/ 	.byte	0x3f
	.zero		1


	//   ....[50]....
        /*0b88*/ 	.word	0x00014da0
        /*0b8c*/ 	.word	0x00000004
        /*0b90*/ 	.word	0x00030830
        /*0b94*/ 	.short	0x0107
        /*0b96*/ 	.byte	0x3f
	.zero		1


	//   ....[51]....
        /*0b98*/ 	.word	0x00014e50
        /*0b9c*/ 	.word	0x00000004
        /*0ba0*/ 	.word	0x00030830
        /*0ba4*/ 	.short	0x0101
        /*0ba6*/ 	.byte	0x3f
	.zero		1


	//   ....[52]....
        /*0ba8*/ 	.word	0x00015a10
        /*0bac*/ 	.word	0x00000011
        /*0bb0*/ 	.word	0x00030800
        /*0bb4*/ 	.short	0x0107
        /*0bb6*/ 	.byte	0x3f
	.zero		1


	//   ....[53]....
        /*0bb8*/ 	.word	0x00015b30
        /*0bbc*/ 	.word	0x00000011
        /*0bc0*/ 	.word	0x00030800
        /*0bc4*/ 	.short	0x0101
        /*0bc6*/ 	.byte	0x3f
	.zero		1


	//   ....[54]....
        /*0bc8*/ 	.word	0x00015b50
        /*0bcc*/ 	.word	0x00000011
        /*0bd0*/ 	.word	0x00030820
        /*0bd4*/ 	.short	0x010a
        /*0bd6*/ 	.byte	0x3f
	.zero		1


	//   ....[55]....
        /*0bd8*/ 	.word	0x00015f20
        /*0bdc*/ 	.word	0x00000007
        /*0be0*/ 	.word	0x00030840
        /*0be4*/ 	.short	0x010a
        /*0be6*/ 	.byte	0x3f
	.zero		1


	//   ....[56]....
        /*0be8*/ 	.word	0x00016400
        /*0bec*/ 	.word	0x00000007
        /*0bf0*/ 	.word	0x00030830
        /*0bf4*/ 	.short	0x0107
        /*0bf6*/ 	.byte	0x3f
	.zero		1


	//   ....[57]....
        /*0bf8*/ 	.word	0x000164b0
        /*0bfc*/ 	.word	0x00000007
        /*0c00*/ 	.word	0x00030830
        /*0c04*/ 	.short	0x0101
        /*0c06*/ 	.byte	0x3f
	.zero		1


	//   ....[58]....
        /*0c08*/ 	.word	0x00016510
        /*0c0c*/ 	.word	0x00000007
        /*0c10*/ 	.word	0x00030860
        /*0c14*/ 	.short	0x010a
        /*0c16*/ 	.byte	0x3f
	.zero		1


	//   ....[59]....
        /*0c18*/ 	.word	0x000169c0
        /*0c1c*/ 	.word	0x00000007
        /*0c20*/ 	.word	0x00030850
        /*0c24*/ 	.short	0x0107
        /*0c26*/ 	.byte	0x3f
	.zero		1


	//   ....[60]....
        /*0c28*/ 	.word	0x00016ae0
        /*0c2c*/ 	.word	0x00000007
        /*0c30*/ 	.word	0x00030850
        /*0c34*/ 	.short	0x0101
        /*0c36*/ 	.byte	0x3f
	.zero		1


	//   ....[61]....
        /*0c38*/ 	.word	0x00016cf0
        /*0c3c*/ 	.word	0x00000000
        /*0c40*/ 	.word	0x00030860
        /*0c44*/ 	.short	0x010a
        /*0c46*/ 	.byte	0x3f
	.zero		1


	//   ....[62]....
        /*0c48*/ 	.word	0x00017150
        /*0c4c*/ 	.word	0x00000000
        /*0c50*/ 	.word	0x00030850
        /*0c54*/ 	.short	0x0107
        /*0c56*/ 	.byte	0x3f
	.zero		1


	//   ....[63]....
        /*0c58*/ 	.word	0x00017200
        /*0c5c*/ 	.word	0x00000000
        /*0c60*/ 	.word	0x00030850
        /*0c64*/ 	.short	0x0101
        /*0c66*/ 	.byte	0x3f
	.zero		1


	//   ....[64]....
        /*0c68*/ 	.word	0x00018350
        /*0c6c*/ 	.word	0x00000007
        /*0c70*/ 	.word	0x00030820
        /*0c74*/ 	.short	0x010a
        /*0c76*/ 	.byte	0x3f
	.zero		1


	//   ....[65]....
        /*0c78*/ 	.word	0x000184f0
        /*0c7c*/ 	.word	0x00000005
        /*0c80*/ 	.word	0x00030840
        /*0c84*/ 	.short	0x010a
        /*0c86*/ 	.byte	0x3f
	.zero		1


	//   ....[66]....
        /*0c88*/ 	.word	0x00018590
        /*0c8c*/ 	.word	0x00000003
        /*0c90*/ 	.word	0x00030840
        /*0c94*/ 	.short	0x010a
        /*0c96*/ 	.byte	0x3f
	.zero		1


	//   ....[67]....
        /*0c98*/ 	.word	0x000185d0
        /*0c9c*/ 	.word	0x00000005
        /*0ca0*/ 	.word	0x00030860
        /*0ca4*/ 	.short	0x010a
        /*0ca6*/ 	.byte	0x3f
	.zero		1


	//   ....[68]....
        /*0ca8*/ 	.word	0x00018610
        /*0cac*/ 	.word	0x00000003
        /*0cb0*/ 	.word	0x00030860
        /*0cb4*/ 	.short	0x010a
        /*0cb6*/ 	.byte	0x3f
	.zero		1


	//   ....[69]....
        /*0cb8*/ 	.word	0x00018680
        /*0cbc*/ 	.word	0x00000003
        /*0cc0*/ 	.word	0x00030800
        /*0cc4*/ 	.short	0x010a
        /*0cc6*/ 	.byte	0x3f
	.zero		1


	//   ....[70]....
        /*0cc8*/ 	.word	0x000186d0
        /*0ccc*/ 	.word	0x00000003
        /*0cd0*/ 	.word	0x00030830
        /*0cd4*/ 	.short	0x010a
        /*0cd6*/ 	.byte	0x3f
	.zero		1


	//   ....[71]....
        /*0cd8*/ 	.word	0x00018730
        /*0cdc*/ 	.word	0x00000004
        /*0ce0*/ 	.word	0x00030830
        /*0ce4*/ 	.short	0x010a
        /*0ce6*/ 	.byte	0x3f
	.zero		1


	//   ....[72]....
        /*0ce8*/ 	.word	0x00018790
        /*0cec*/ 	.word	0x00000002
        /*0cf0*/ 	.word	0x00030850
        /*0cf4*/ 	.short	0x010a
        /*0cf6*/ 	.byte	0x3f
	.zero		1


	//   ....[73]....
        /*0cf8*/ 	.word	0x000187f0
        /*0cfc*/ 	.word	0x00000004
        /*0d00*/ 	.word	0x00030830
        /*0d04*/ 	.short	0x010a
        /*0d06*/ 	.byte	0x3f
	.zero		1


	//   ....[74]....
        /*0d08*/ 	.word	0x00018850
        /*0d0c*/ 	.word	0x00000002
        /*0d10*/ 	.word	0x00030850
        /*0d14*/ 	.short	0x010a
        /*0d16*/ 	.byte	0x3f
	.zero		1


	//   ....[75]....
        /*0d18*/ 	.word	0x000188b0
        /*0d1c*/ 	.word	0x00000004
        /*0d20*/ 	.word	0x00030830
        /*0d24*/ 	.short	0x010a
        /*0d26*/ 	.byte	0x3f
	.zero		1


	//   ....[76]....
        /*0d28*/ 	.word	0x00018910
        /*0d2c*/ 	.word	0x00000002
        /*0d30*/ 	.word	0x00030850
        /*0d34*/ 	.short	0x010a
        /*0d36*/ 	.byte	0x3f
	.zero		1


	//   ....[77]....
        /*0d38*/ 	.word	0x00018970
        /*0d3c*/ 	.word	0x00000007
        /*0d40*/ 	.word	0x00030850
        /*0d44*/ 	.short	0x010a
        /*0d46*/ 	.byte	0x3f
	.zero		1


	//   ....[78]....
        /*0d48*/ 	.word	0x00018a90
        /*0d4c*/ 	.word	0x00000004
        /*0d50*/ 	.word	0x00030840
        /*0d54*/ 	.short	0x010a
        /*0d56*/ 	.byte	0x3f
	.zero		1


	//   ....[79]....
        /*0d58*/ 	.word	0x00019b30
        /*0d5c*/ 	.word	0x00000011
        /*0d60*/ 	.word	0x00030820
        /*0d64*/ 	.short	0x010a
        /*0d66*/ 	.byte	0x3f
	.zero		1


	//   ....[80]....
        /*0d68*/ 	.word	0x00019b80
        /*0d6c*/ 	.word	0x00000007
        /*0d70*/ 	.word	0x00030840
        /*0d74*/ 	.short	0x010a
        /*0d76*/ 	.byte	0x3f
	.zero		1


	//   ....[81]....
        /*0d78*/ 	.word	0x0001a1a0
        /*0d7c*/ 	.word	0x00000007
        /*0d80*/ 	.word	0x00030860
        /*0d84*/ 	.short	0x010a
        /*0d86*/ 	.byte	0x3f
	.zero		1


	//   ....[82]....
        /*0d88*/ 	.word	0x0001a7d0
        /*0d8c*/ 	.word	0x00000000
        /*0d90*/ 	.word	0x00030860
        /*0d94*/ 	.short	0x010a
        /*0d96*/ 	.byte	0x3f
	.zero		1


	//   ....[83]....
        /*0d98*/ 	.word	0x0001b870
        /*0d9c*/ 	.word	0x00000007
        /*0da0*/ 	.word	0x00030820
        /*0da4*/ 	.short	0x010a
        /*0da6*/ 	.byte	0x3f
	.zero		1


	//   ....[84]....
        /*0da8*/ 	.word	0x0001ba10
        /*0dac*/ 	.word	0x00000005
        /*0db0*/ 	.word	0x00030840
        /*0db4*/ 	.short	0x010a
        /*0db6*/ 	.byte	0x3f
	.zero		1


	//   ....[85]....
        /*0db8*/ 	.word	0x0001ba60
        /*0dbc*/ 	.word	0x00000003
        /*0dc0*/ 	.word	0x00030840
        /*0dc4*/ 	.short	0x010a
        /*0dc6*/ 	.byte	0x3f
	.zero		1


	//   ....[86]....
        /*0dc8*/ 	.word	0x0001bab0
        /*0dcc*/ 	.word	0x00000005
        /*0dd0*/ 	.word	0x00030860
        /*0dd4*/ 	.short	0x010a
        /*0dd6*/ 	.byte	0x3f
	.zero		1


	//----- nvinfo : EIATTR_NUM_MBARRIERS
	.align		4
.L_445:
        /*0dd8*/ 	.byte	0x03, 0x38
        /*0dda*/ 	.short	0x0016


	//----- nvinfo : EIATTR_EXIT_INSTR_OFFSETS
	.align		4
        /*0ddc*/ 	.byte	0x04, 0x1c
        /*0dde*/ 	.short	(.L_447 - .L_446)


	//   ....[0]....
.L_446:
        /*0de0*/ 	.word	0x00000990


	//   ....[1]....
        /*0de4*/ 	.word	0x000121f0


	//   ....[2]....
        /*0de8*/ 	.word	0x00018660


	//----- nvinfo : EIATTR_MAX_THREADS
	.align		4
.L_447:
        /*0dec*/ 	.byte	0x04, 0x05
        /*0dee*/ 	.short	(.L_449 - .L_448)
.L_448:
        /*0df0*/ 	.word	0x00000180
        /*0df4*/ 	.word	0x00000001
        /*0df8*/ 	.word	0x00000001


	//----- nvinfo : EIATTR_CRS_STACK_SIZE
	.align		4
.L_449:
        /*0dfc*/ 	.byte	0x04, 0x1e
        /*0dfe*/ 	.short	(.L_451 - .L_450)
.L_450:
        /*0e00*/ 	.word	0x00000000


	//----- nvinfo : EIATTR_CBANK_PARAM_SIZE
	.align		4
.L_451:
        /*0e04*/ 	.byte	0x03, 0x19
        /*0e06*/ 	.short	0x0af0


	//----- nvinfo : EIATTR_PARAM_CBANK
	.align		4
        /*0e08*/ 	.byte	0x04, 0x0a
        /*0e0a*/ 	.short	(.L_453 - .L_452)
	.align		4
.L_452:
        /*0e0c*/ 	.word	index@(.nv.constant0._ZN7cutlass13device_kernelIN5flash11enable_sm90INS1_16FlashAttnFwdSm90INS1_25CollectiveMainloopFwdSm90ILi2EN4cute5tupleIJNS5_1CILi1EEES8_S8_EEENS6_IJNS7_ILi128EEENS7_ILi64EEENS7_ILi256EEEEEELi256ENS_6half_tEfNS_4arch4Sm90ELb0ELb1ELb0ELb1ELb1ELb0ELb0ELb1ELb1ELb1ELb1ELb0EEENS1_21CollectiveEpilogueFwdINS6_IJSA_SC_SB_EEES9_SE_SG_Li256ELb1ELb1ELb1ELb0EEENS1_36VarlenDynamicPersistentTileSchedulerILi128ELi64ELi256ELi128ELb1ELb1ELb1ELb1ELb0ELb1EEEEEEEEEvNT_6ParamsE)
        /*0e10*/ 	.short	0x0210
        /*0e12*/ 	.short	0x0af0


	//----- nvinfo : EIATTR_SW_WAR
	.align		4
.L_453:
        /*0e14*/ 	.byte	0x04, 0x36
        /*0e16*/ 	.short	(.L_455 - .L_454)
.L_454:
        /*0e18*/ 	.word	0x00000008
.L_455:


//--------------------- .nv.info._ZN7cutlass13device_kernelIN5flash11enable_sm90INS1_16FlashAttnFwdSm90INS1_25CollectiveMainloopFwdSm90ILi2EN4cute5tupleIJNS5_1CILi1EEES8_S8_EEENS6_IJNS7_ILi128EEENS7_ILi64EEENS7_ILi256EEEEEELi256ENS_6half_tEfNS_4arch4Sm90ELb0ELb1ELb0ELb1ELb1ELb1ELb0ELb1ELb1ELb1ELb1ELb0EEENS1_21CollectiveEpilogueFwdINS6_IJSA_SC_SB_EEES9_SE_SG_Li256ELb1ELb1ELb1ELb0EEENS1_36VarlenDynamicPersistentTileSchedulerILi128ELi64ELi256ELi128ELb1ELb1ELb1ELb1ELb0ELb1EEEEEEEEEvNT_6ParamsE --------------------------
	.section	.nv.info._ZN7cutlass13device_kernelIN5flash11enable_sm90INS1_16FlashAttnFwdSm90INS1_25CollectiveMainloopFwdSm90ILi2EN4cute5tupleIJNS5_1CILi1EEES8_S8_EEENS6_IJNS7_ILi128EEENS7_ILi64EEENS7_ILi256EEEEEELi256ENS_6half_tEfNS_4arch4Sm90ELb0ELb1ELb0ELb1ELb1ELb1ELb0ELb1ELb1ELb1ELb1ELb0EEENS1_21CollectiveEpilogueFwdINS6_IJSA_SC_SB_EEES9_SE_SG_Li256ELb1ELb1ELb1ELb0EEENS1_36VarlenDynamicPersistentTileSchedulerILi128ELi64ELi256ELi128ELb1ELb1ELb1ELb1ELb0ELb1EEEEEEEEEvNT_6ParamsE,"",@"SHT_CUDA_INFO"
	.sectionflags	@""
	.align	4


	//----- nvinfo : EIATTR_CUDA_API_VERSION
	.align		4
        /*0000*/ 	.byte	0x04, 0x37
        /*0002*/ 	.short	(.L_457 - .L_456)
.L_456:
        /*0004*/ 	.word	0x00000082


	//----- nvinfo : EIATTR_KPARAM_INFO
	.align		4
.L_457:
        /*0008*/ 	.byte	0x04, 0x17
        /*000a*/ 	.short	(.L_459 - .L_458)
.L_458:
        /*000c*/ 	.word	0x00000000
        /*0010*/ 	.short	0x0000
        /*0012*/ 	.short	0x0070
        /*0014*/ 	.byte	0x00, 0xf0, 0x01, 0x2a


	//----- nvinfo : EIATTR_SPARSE_MMA_MASK
	.align		4
.L_459:
        /*0018*/ 	.byte	0x03, 0x50
        /*001a*/ 	.short	0x0000


	//----- nvinfo : EIATTR_MAXREG_COUNT
	.align		4
        /*001c*/ 	.byte	0x03, 0x1b
        /*001e*/ 	.short	0x00a8


	//----- nvinfo : EIATTR_NUM_BARRIERS
	.align		4
        /*0020*/ 	.byte	0x02, 0x4c
        /*0022*/ 	.byte	0x10
	.zero		1


	//----- nvinfo : EIATTR_EXTERNS
	.align		4
        /*0024*/ 	.byte	0x04, 0x0f
        /*0026*/ 	.short	(.L_461 - .L_460)


	//   ....[0]....
	.align		4
.L_460:
        /*0028*/ 	.word	index@(__assertfail)


	//----- nvinfo : EIATTR_ANNOTATIONS
	.align		4
.L_461:
        /*002c*/ 	.byte	0x04, 0x55
        /*002e*/ 	.short	(.L_463 - .L_462)


	//   ....[0]....
.L_462:
        /* <DEDUP_REMOVED lines=152> */


	//----- nvinfo : EIATTR_MERCURY_ISA_VERSION
	.align		4
.L_463:
        /*0998*/ 	.byte	0x03, 0x5f
        /*099a*/ 	.short	0x0101


	//----- nvinfo : EIATTR_UNUSED_LOAD_BYTE_OFFSET
	.align		4
        /*099c*/ 	.byte	0x04, 0x44
        /*099e*/ 	.short	(.L_465 - .L_464)


	//   ....[0]....
.L_464:
        /*09a0*/ 	.word	0x00000a60
        /*09a4*/ 	.word	0x0000fff0


	//   ....[1]....
        /*09a8*/ 	.word	0x0001f4d0
        /*09ac*/ 	.word	0x0000fff0


	//----- nvinfo : EIATTR_INT_WARP_WIDE_INSTR_OFFSETS
	.align		4
.L_465:
        /*09b0*/ 	.byte	0x04, 0x31
        /*09b2*/ 	.short	(.L_467 - .L_466)


	//   ....[0]....
.L_466:
        /*09b4*/ 	.word	0x00000130


	//   ....[1]....
        /*09b8*/ 	.word	0x00000170


	//   ....[2]....
        /*09bc*/ 	.word	0x000001e0


	//   ....[3]....
        /*09c0*/ 	.word	0x00027a40


	//   ....[4]....
        /*09c4*/ 	.word	0x00027ad0


	//   ....[5]....
        /*09c8*/ 	.word	0x0002a7c0


	//   ....[6]....
        /*09cc*/ 	.word	0x0002a850


	//----- nvinfo : EIATTR_COOP_GROUP_MASK_REGIDS
	.align		4
.L_467:
        /*09d0*/ 	.byte	0x04, 0x29
        /*09d2*/ 	.short	(.L_469 - .L_468)


	//   ....[0]....
.L_468:
        /*09d4*/ 	.word	0xffffffff


	//   ....[1]....
        /*09d8*/ 	.word	0xffffffff


	//   ....[2]....
        /*09dc*/ 	.word	0xffffffff


	//   ....[3]....
        /*09e0*/ 	.word	0xffffffff


	//   ....[4]....
        /*09e4*/ 	.word	0xffffffff


	//   ....[5]....
        /*09e8*/ 	.word	0xffffffff


	//   ....[6]....
        /*09ec*/ 	.word	0xffffffff


	//   ....[7]....
        /*09f0*/ 	.word	0xffffffff


	//   ....[8]....
        /*09f4*/ 	.word	0xffffffff


	//   ....[9]....
        /*09f8*/ 	.word	0xffffffff


	//   ....[10]....
        /*09fc*/ 	.word	0xffffffff


	//   ....[11]....
        /*0a00*/ 	.word	0xffffffff


	//   ....[12]....
        /*0a04*/ 	.word	0xffffffff


	//   ....[13]....
        /*0a08*/ 	.word	0xffffffff


	//   ....[14]....
        /*0a0c*/ 	.word	0xffffffff


	//   ....[15]....
        /*0a10*/ 	.word	0xffffffff


	//   ....[16]....
        /*0a14*/ 	.word	0xffffffff


	//   ....[17]....
        /*0a18*/ 	.word	0xffffffff


	//   ....[18]....
        /*0a1c*/ 	.word	0xffffffff


	//   ....[19]....
        /*0a20*/ 	.word	0xffffffff


	//   ....[20]....
        /*0a24*/ 	.word	0xffffffff


	//   ....[21]....
        /*0a28*/ 	.word	0xffffffff


	//   ....[22]....
        /*0a2c*/ 	.word	0xffffffff


	//   ....[23]....
        /*0a30*/ 	.word	0xffffffff


	//   ....[24]....
        /*0a34*/ 	.word	0xffffffff


	//   ....[25]....
        /*0a38*/ 	.word	0xffffffff


	//   ....[26]....
        /*0a3c*/ 	.word	0xffffffff


	//   ....[27]....
        /*0a40*/ 	.word	0xffffffff


	//   ....[28]....
        /*0a44*/ 	.word	0xffffffff


	//   ....[29]....
        /*0a48*/ 	.word	0xffffffff


	//   ....[30]....
        /*0a4c*/ 	.word	0xffffffff


	//   ....[31]....
        /*0a50*/ 	.word	0xffffffff


	//   ....[32]....
        /*0a54*/ 	.word	0xffffffff


	//   ....[33]....
        /*0a58*/ 	.word	0xffffffff


	//   ....[34]....
        /*0a5c*/ 	.word	0xffffffff


	//   ....[35]....
        /*0a60*/ 	.word	0xffffffff


	//   ....[36]....
        /*0a64*/ 	.word	0xffffffff


	//   ....[37]....
        /*0a68*/ 	.word	0xffffffff


	//   ....[38]....
        /*0a6c*/ 	.word	0xffffffff


	//   ....[39]....
        /*0a70*/ 	.word	0xffffffff


	//   ....[40]....
        /*0a74*/ 	.word	0xffffffff


	//   ....[41]....
        /*0a78*/ 	.word	0xffffffff


	//   ....[42]....
        /*0a7c*/ 	.word	0xffffffff


	//   ....[43]....
        /*0a80*/ 	.word	0xffffffff


	//   ....[44]....
        /*0a84*/ 	.word	0xffffffff


	//   ....[45]....
        /*0a88*/ 	.word	0xffffffff


	//   ....[46]....
        /*0a8c*/ 	.word	0xffffffff


	//   ....[47]....
        /*0a90*/ 	.word	0xffffffff


	//   ....[48]....
        /*0a94*/ 	.word	0xffffffff


	//   ....[49]....
        /*0a98*/ 	.word	0xffffffff


	//   ....[50]....
        /*0a9c*/ 	.word	0xffffffff


	//   ....[51]....
        /*0aa0*/ 	.word	0xffffffff


	//   ....[52]....
        /*0aa4*/ 	.word	0xffffffff


	//   ....[53]....
        /*0aa8*/ 	.word	0xffffffff


	//   ....[54]....
        /*0aac*/ 	.word	0xffffffff


	//   ....[55]....
        /*0ab0*/ 	.word	0xffffffff


	//   ....[56]....
        /*0ab4*/ 	.word	0xffffffff


	//   ....[57]....
        /*0ab8*/ 	.word	0xffffffff


	//   ....[58]....
        /*0abc*/ 	.word	0xffffffff


	//   ....[59]....
        /*0ac0*/ 	.word	0xffffffff


	//   ....[60]....
        /*0ac4*/ 	.word	0xffffffff


	//   ....[61]....
        /*0ac8*/ 	.word	0xffffffff


	//   ....[62]....
        /*0acc*/ 	.word	0xffffffff


	//   ....[63]....
        /*0ad0*/ 	.word	0xffffffff


	//   ....[64]....
        /*0ad4*/ 	.word	0xffffffff


	//   ....[65]....
        /*0ad8*/ 	.word	0xffffffff


	//   ....[66]....
        /*0adc*/ 	.word	0xffffffff


	//   ....[67]....
        /*0ae0*/ 	.word	0xffffffff


	//   ....[68]....
        /*0ae4*/ 	.word	0xffffffff


	//   ....[69]....
        /*0ae8*/ 	.word	0xffffffff


	//   ....[70]....
        /*0aec*/ 	.word	0xffffffff


	//   ....[71]....
        /*0af0*/ 	.word	0xffffffff


	//   ....[72]....
        /*0af4*/ 	.word	0xffffffff


	//   ....[73]....
        /*0af8*/ 	.word	0xffffffff


	//   ....[74]....
        /*0afc*/ 	.word	0xffffffff


	//   ....[75]....
        /*0b00*/ 	.word	0xffffffff


	//   ....[76]....
        /*0b04*/ 	.word	0xffffffff


	//   ....[77]....
        /*0b08*/ 	.word	0xffffffff


	//   ....[78]....
        /*0b0c*/ 	.word	0xffffffff


	//   ....[79]....
        /*0b10*/ 	.word	0xffffffff


	//   ....[80]....
        /*0b14*/ 	.word	0xffffffff


	//   ....[81]....
        /*0b18*/ 	.word	0xffffffff


	//   ....[82]....
        /*0b1c*/ 	.word	0xffffffff


	//   ....[83]....
        /*0b20*/ 	.word	0xffffffff


	//   ....[84]....
        /*0b24*/ 	.word	0xffffffff


	//   ....[85]....
        /*0b28*/ 	.word	0xffffffff


	//   ....[86]....
        /*0b2c*/ 	.word	0xffffffff


	//   ....[87]....
        /*0b30*/ 	.word	0xffffffff


	//   ....[88]....
        /*0b34*/ 	.word	0xffffffff


	//   ....[89]....
        /*0b38*/ 	.word	0xffffffff


	//   ....[90]....
        /*0b3c*/ 	.word	0xffffffff


	//   ....[91]....
        /*0b40*/ 	.word	0xffffffff


	//   ....[92]....
        /*0b44*/ 	.word	0xffffffff


	//   ....[93]....
        /*0b48*/ 	.word	0xffffffff


	//   ....[94]....
        /*0b4c*/ 	.word	0xffffffff


	//   ....[95]....
        /*0b50*/ 	.word	0xffffffff


	//   ....[96]....
        /*0b54*/ 	.word	0xffffffff


	//   ....[97]....
        /*0b58*/ 	.word	0xffffffff


	//   ....[98]....
        /*0b5c*/ 	.word	0xffffffff


	//   ....[99]....
        /*0b60*/ 	.word	0xffffffff


	//   ....[100]....
        /*0b64*/ 	.word	0xffffffff


	//   ....[101]....
        /*0b68*/ 	.word	0xffffffff


	//   ....[102]....
        /*0b6c*/ 	.word	0xffffffff


	//   ....[103]....
        /*0b70*/ 	.word	0xffffffff


	//   ....[104]....
        /*0b74*/ 	.word	0xffffffff


	//   ....[105]....
        /*0b78*/ 	.word	0xffffffff


	//   ....[106]....
        /*0b7c*/ 	.word	0xffffffff


	//   ....[107]....
        /*0b80*/ 	.word	0xffffffff


	//   ....[108]....
        /*0b84*/ 	.word	0xffffffff


	//   ....[109]....
        /*0b88*/ 	.word	0xffffffff


	//   ....[110]....
        /*0b8c*/ 	.word	0xffffffff


	//   ....[111]....
        /*0b90*/ 	.word	0xffffffff


	//   ....[112]....
        /*0b94*/ 	.word	0xffffffff


	//   ....[113]....
        /*0b98*/ 	.word	0xffffffff


	//   ....[114]....
        /*0b9c*/ 	.word	0xffffffff


	//   ....[115]....
        /*0ba0*/ 	.word	0xffffffff


	//   ....[116]....
        /*0ba4*/ 	.word	0xffffffff


	//   ....[117]....
        /*0ba8*/ 	.word	0xffffffff


	//   ....[118]....
        /*0bac*/ 	.word	0xffffffff


	//   ....[119]....
        /*0bb0*/ 	.word	0xffffffff


	//   ....[120]....
        /*0bb4*/ 	.word	0xffffffff


	//   ....[121]....
        /*0bb8*/ 	.word	0xffffffff


	//   ....[122]....
        /*0bbc*/ 	.word	0xffffffff


	//   ....[123]....
        /*0bc0*/ 	.word	0xffffffff


	//   ....[124]....
        /*0bc4*/ 	.word	0xffffffff


	//   ....[125]....
        /*0bc8*/ 	.word	0xffffffff


	//   ....[126]....
        /*0bcc*/ 	.word	0xffffffff


	//   ....[127]....
        /*0bd0*/ 	.word	0xffffffff


	//   ....[128]....
        /*0bd4*/ 	.word	0xffffffff


	//   ....[129]....
        /*0bd8*/ 	.word	0xffffffff


	//   ....[130]....
        /*0bdc*/ 	.word	0xffffffff


	//   ....[131]....
        /*0be0*/ 	.word	0xffffffff


	//   ....[132]....
        /*0be4*/ 	.word	0xffffffff


	//   ....[133]....
        /*0be8*/ 	.word	0xffffffff


	//   ....[134]....
        /*0bec*/ 	.word	0xffffffff


	//   ....[135]....
        /*0bf0*/ 	.word	0xffffffff


	//   ....[136]....
        /*0bf4*/ 	.word	0xffffffff


	//   ....[137]....
        /*0bf8*/ 	.word	0xffffffff


	//   ....[138]....
        /*0bfc*/ 	.word	0xffffffff


	//   ....[139]....
        /*0c00*/ 	.word	0xffffffff


	//   ....[140]....
        /*0c04*/ 	.word	0xffffffff


	//   ....[141]....
        /*0c08*/ 	.word	0xffffffff


	//   ....[142]....
        /*0c0c*/ 	.word	0xffffffff


	//   ....[143]....
        /*0c10*/ 	.word	0xffffffff


	//   ....[144]....
        /*0c14*/ 	.word	0xffffffff


	//   ....[145]....
        /*0c18*/ 	.word	0xffffffff


	//   ....[146]....
        /*0c1c*/ 	.word	0xffffffff


	//   ....[147]....
        /*0c20*/ 	.word	0xffffffff


	//   ....[148]....
        /*0c24*/ 	.word	0xffffffff


	//   ....[149]....
        /*0c28*/ 	.word	0xffffffff


	//   ....[150]....
        /*0c2c*/ 	.word	0xffffffff


	//   ....[151]....
        /*0c30*/ 	.word	0xffffffff


	//   ....[152]....
        /*0c34*/ 	.word	0xffffffff


	//   ....[153]....
        /*0c38*/ 	.word	0xffffffff


	//   ....[154]....
        /*0c3c*/ 	.word	0xffffffff


	//   ....[155]....
        /*0c40*/ 	.word	0xffffffff


	//   ....[156]....
        /*0c44*/ 	.word	0xffffffff


	//   ....[157]....
        /*0c48*/ 	.word	0xffffffff


	//   ....[158]....
        /*0c4c*/ 	.word	0xffffffff


	//   ....[159]....
        /*0c50*/ 	.word	0xffffffff


	//   ....[160]....
        /*0c54*/ 	.word	0xffffffff


	//   ....[161]....
        /*0c58*/ 	.word	0xffffffff


	//   ....[162]....
        /*0c5c*/ 	.word	0xffffffff


	//   ....[163]....
        /*0c60*/ 	.word	0xffffffff


	//   ....[164]....
        /*0c64*/ 	.word	0xffffffff


	//   ....[165]....
        /*0c68*/ 	.word	0xffffffff


	//   ....[166]....
        /*0c6c*/ 	.word	0xffffffff


	//   ....[167]....
        /*0c70*/ 	.word	0xffffffff


	//   ....[168]....
        /*0c74*/ 	.word	0xffffffff


	//   ....[169]....
        /*0c78*/ 	.word	0xffffffff


	//   ....[170]....
        /*0c7c*/ 	.word	0xffffffff


	//   ....[171]....
        /*0c80*/ 	.word	0xffffffff


	//   ....[172]....
        /*0c84*/ 	.word	0xffffffff


	//   ....[173]....
        /*0c88*/ 	.word	0xffffffff


	//   ....[174]....
        /*0c8c*/ 	.word	0xffffffff


	//   ....[175]....
        /*0c90*/ 	.word	0xffffffff


	//   ....[176]....
        /*0c94*/ 	.word	0xffffffff


	//   ....[177]....
        /*0c98*/ 	.word	0xffffffff


	//   ....[178]....
        /*0c9c*/ 	.word	0xffffffff


	//   ....[179]....
        /*0ca0*/ 	.word	0xffffffff


	//   ....[180]....
        /*0ca4*/ 	.word	0xffffffff


	//   ....[181]....
        /*0ca8*/ 	.word	0xffffffff


	//   ....[182]....
        /*0cac*/ 	.word	0xffffffff


	//   ....[183]....
        /*0cb0*/ 	.word	0xffffffff


	//   ....[184]....
        /*0cb4*/ 	.word	0xffffffff


	//   ....[185]....
        /*0cb8*/ 	.word	0xffffffff


	//   ....[186]....
        /*0cbc*/ 	.word	0xffffffff


	//   ....[187]....
        /*0cc0*/ 	.word	0xffffffff


	//   ....[188]....
        /*0cc4*/ 	.word	0xffffffff


	//   ....[189]....
        /*0cc8*/ 	.word	0xffffffff


	//   ....[190]....
        /*0ccc*/ 	.word	0xffffffff


	//   ....[191]....
        /*0cd0*/ 	.word	0x0500000f


	//   ....[192]....
        /*0cd4*/ 	.word	0x0500000f


	//   ....[193]....
        /*0cd8*/ 	.word	0x0500000f


	//   ....[194]....
        /*0cdc*/ 	.word	0x0500000f


	//   ....[195]....
        /*0ce0*/ 	.word	0x0500000f


	//   ....[196]....
        /*0ce4*/ 	.word	0x0500000f


	//   ....[197]....
        /*0ce8*/ 	.word	0x0500000f


	//   ....[198]....
        /*0cec*/ 	.word	0x0500000f


	//   ....[199]....
        /*0cf0*/ 	.word	0x0500000f


	//   ....[200]....
        /*0cf4*/ 	.word	0x0500000f


	//   ....[201]....
        /*0cf8*/ 	.word	0x0500000f


	//   ....[202]....
        /*0cfc*/ 	.word	0x0500000f


	//   ....[203]....
        /*0d00*/ 	.word	0x0500000f


	//   ....[204]....
        /*0d04*/ 	.word	0x0500000f


	//   ....[205]....
        /*0d08*/ 	.word	0x0500000f


	//   ....[206]....
        /*0d0c*/ 	.word	0x0500000f


	//   ....[207]....
        /*0d10*/ 	.word	0x0500000f


	//   ....[208]....
        /*0d14*/ 	.word	0x0500000f


	//   ....[209]....
        /*0d18*/ 	.word	0x0500000f


	//   ....[210]....
        /*0d1c*/ 	.word	0x0500000f


	//   ....[211]....
        /*0d20*/ 	.word	0x0500000f


	//   ....[212]....
        /*0d24*/ 	.word	0x0500000f


	//   ....[213]....
        /*0d28*/ 	.word	0x0500000f


	//   ....[214]....
        /*0d2c*/ 	.word	0x0500000f


	//   ....[215]....
        /*0d30*/ 	.word	0x0500000f


	//   ....[216]....
        /*0d34*/ 	.word	0x0500000f


	//   ....[217]....
        /*0d38*/ 	.word	0x0500000f


	//   ....[218]....
        /*0d3c*/ 	.word	0x0500000f


	//   ....[219]....
        /*0d40*/ 	.word	0x0500000f


	//   ....[220]....
        /*0d44*/ 	.word	0x0500000f


	//   ....[221]....
        /*0d48*/ 	.word	0x0500000f


	//   ....[222]....
        /*0d4c*/ 	.word	0x0500000f


	//   ....[223]....
        /*0d50*/ 	.word	0x0500000f


	//   ....[224]....
        /*0d54*/ 	.word	0x0500000f


	//   ....[225]....
        /*0d58*/ 	.word	0x0500000f


	//   ....[226]....
        /*0d5c*/ 	.word	0x0500000f


	//   ....[227]....
        /*0d60*/ 	.word	0x0500000f


	//   ....[228]....
        /*0d64*/ 	.word	0x0500000f


	//   ....[229]....
        /*0d68*/ 	.word	0x0500000f


	//   ....[230]....
        /*0d6c*/ 	.word	0x0500000f


	//   ....[231]....
        /*0d70*/ 	.word	0x0500000f


	//   ....[232]....
        /*0d74*/ 	.word	0x0500000f


	//   ....[233]....
        /*0d78*/ 	.word	0x0500000f


	//   ....[234]....
        /*0d7c*/ 	.word	0x0500000f


	//   ....[235]....
        /*0d80*/ 	.word	0x0500000f


	//   ....[236]....
        /*0d84*/ 	.word	0x0500000f


	//   ....[237]....
        /*0d88*/ 	.word	0x0500000f


	//   ....[238]....
        /*0d8c*/ 	.word	0x0500000f


	//   ....[239]....
        /*0d90*/ 	.word	0x0500000f


	//   ....[240]....
        /*0d94*/ 	.word	0x0500000f


	//   ....[241]....
        /*0d98*/ 	.word	0x0500000f


	//   ....[242]....
        /*0d9c*/ 	.word	0x0500000f


	//   ....[243]....
        /*0da0*/ 	.word	0x0500000f


	//   ....[244]....
        /*0da4*/ 	.word	0x0500000f


	//   ....[245]....
        /*0da8*/ 	.word	0x0500000f


	//   ....[246]....
        /*0dac*/ 	.word	0x0500000f


	//   ....[247]....
        /*0db0*/ 	.word	0x0500000f


	//   ....[248]....
        /*0db4*/ 	.word	0x0500000f


	//   ....[249]....
        /*0db8*/ 	.word	0x0500000f


	//   ....[250]....
        /*0dbc*/ 	.word	0x0500000f


	//   ....[251]....
        /*0dc0*/ 	.word	0x0500000f


	//   ....[252]....
        /*0dc4*/ 	.word	0x0500000f


	//   ....[253]....
        /*0dc8*/ 	.word	0x0500000f


	//   ....[254]....
        /*0dcc*/ 	.word	0x0500000f


	//   ....[255]....
        /*0dd0*/ 	.word	0x0500000f


	//   ....[0]....
        /*0dd4*/ 	.word	0x0500000f


	//   ....[1]....
        /*0dd8*/ 	.word	0x0500000f


	//   ....[2]....
        /*0ddc*/ 	.word	0x0500000f


	//   ....[3]....
        /*0de0*/ 	.word	0x0500000f


	//   ....[4]....
        /*0de4*/ 	.word	0x0500000f


	//   ....[5]....
        /*0de8*/ 	.word	0x0500000f


	//   ....[6]....
        /*0dec*/ 	.word	0x0500000f


	//   ....[7]....
        /*0df0*/ 	.word	0x0500000f


	//   ....[8]....
        /*0df4*/ 	.word	0x0500000f


	//   ....[9]....
        /*0df8*/ 	.word	0x0500000f


	//   ....[10]....
        /*0dfc*/ 	.word	0x0500000f


	//   ....[11]....
        /*0e00*/ 	.word	0x0500000f


	//   ....[12]....
        /*0e04*/ 	.word	0x0500000f


	//   ....[13]....
        /*0e08*/ 	.word	0x0500000f


	//   ....[14]....
        /*0e0c*/ 	.word	0x0500000f


	//   ....[15]....
        /*0e10*/ 	.word	0x0500000f


	//   ....[16]....
        /*0e14*/ 	.word	0x0500000f


	//   ....[17]....
        /*0e18*/ 	.word	0x0500000f


	//   ....[18]....
        /*0e1c*/ 	.word	0x0500000f


	//   ....[19]....
        /*0e20*/ 	.word	0x0500000f


	//   ....[20]....
        /*0e24*/ 	.word	0x0500000f


	//   ....[21]....
        /*0e28*/ 	.word	0x0500000f


	//   ....[22]....
        /*0e2c*/ 	.word	0x0500000f


	//   ....[23]....
        /*0e30*/ 	.word	0x0500000f


	//   ....[24]....
        /*0e34*/ 	.word	0x0500000f


	//   ....[25]....
        /*0e38*/ 	.word	0x0500000f


	//   ....[26]....
        /*0e3c*/ 	.word	0x0500000f


	//   ....[27]....
        /*0e40*/ 	.word	0x0500000f


	//   ....[28]....
        /*0e44*/ 	.word	0x0500000f


	//   ....[29]....
        /*0e48*/ 	.word	0x0500000f


	//   ....[30]....
        /*0e4c*/ 	.word	0x0500000f


	//   ....[31]....
        /*0e50*/ 	.word	0x0500000f


	//   ....[32]....
        /*0e54*/ 	.word	0x0500000f


	//   ....[33]....
        /*0e58*/ 	.word	0x0500000f


	//   ....[34]....
        /*0e5c*/ 	.word	0x0500000f


	//   ....[35]....
        /*0e60*/ 	.word	0x0500000f


	//   ....[36]....
        /*0e64*/ 	.word	0x0500000f


	//   ....[37]....
        /*0e68*/ 	.word	0x0500000f


	//   ....[38]....
        /*0e6c*/ 	.word	0x0500000f


	//   ....[39]....
        /*0e70*/ 	.word	0x0500000f


	//   ....[40]....
        /*0e74*/ 	.word	0x0500000f


	//   ....[41]....
        /*0e78*/ 	.word	0x0500000f


	//   ....[42]....
        /*0e7c*/ 	.word	0x0500000f


	//   ....[43]....
        /*0e80*/ 	.word	0x0500000f


	//   ....[44]....
        /*0e84*/ 	.word	0x0500000f


	//   ....[45]....
        /*0e88*/ 	.word	0x0500000f


	//   ....[46]....
        /*0e8c*/ 	.word	0x0500000f


	//   ....[47]....
        /*0e90*/ 	.word	0x0500000f


	//----- nvinfo : EIATTR_COOP_GROUP_INSTR_OFFSETS
	.align		4
.L_469:
        /*0e94*/ 	.byte	0x04, 0x28
        /*0e96*/ 	.short	(.L_471 - .L_470)


	//   ....[0]....
.L_470:
        /*0e98*/ 	.word	0x00000060


	//   ....[1]....
        /*0e9c*/ 	.word	0x00000140


	//   ....[2]....
        /*0ea0*/ 	.word	0x00000190


	//   ....[3]....
        /*0ea4*/ 	.word	0x000003c0


	//   ....[4]....
        /*0ea8*/ 	.word	0x00000520


	//   ....[5]....
        /*0eac*/ 	.word	0x00000640


	//   ....[6]....
        /*0eb0*/ 	.word	0x000007a0


	//   ....[7]....
        /*0eb4*/ 	.word	0x00003d80


	//   ....[8]....
        /*0eb8*/ 	.word	0x00003d90


	//   ....[9]....
        /*0ebc*/ 	.word	0x00004bc0


	//   ....[10]....
        /*0ec0*/ 	.word	0x00004bd0


	//   ....[11]....
        /*0ec4*/ 	.word	0x00006290


	//   ....[12]....
        /*0ec8*/ 	.word	0x000062a0


	//   ....[13]....
        /*0ecc*/ 	.word	0x00007270


	//   ....[14]....
        /*0ed0*/ 	.word	0x00007280


	//   ....[15]....
        /*0ed4*/ 	.word	0x00008420


	//   ....[16]....
        /*0ed8*/ 	.word	0x00008430


	//   ....[17]....
        /*0edc*/ 	.word	0x00008600


	//   ....[18]....
        /*0ee0*/ 	.word	0x00008610


	//   ....[19]....
        /*0ee4*/ 	.word	0x00008a60


	//   ....[20]....
        /*0ee8*/ 	.word	0x00008a70


	//   ....[21]....
        /*0eec*/ 	.word	0x00008c20


	//   ....[22]....
        /*0ef0*/ 	.word	0x00008c40


	//   ....[23]....
        /*0ef4*/ 	.word	0x00009aa0


	//   ....[24]....
        /*0ef8*/ 	.word	0x0000a1d0


	//   ....[25]....
        /*0efc*/ 	.word	0x0000a1e0


	//   ....[26]....
        /*0f00*/ 	.word	0x0000a1f0


	//   ....[27]....
        /*0f04*/ 	.word	0x0000a200


	//   ....[28]....
        /*0f08*/ 	.word	0x0000a820


	//   ....[29]....
        /*0f0c*/ 	.word	0x0000a830


	//   ....[30]....
        /*0f10*/ 	.word	0x0000a840


	//   ....[31]....
        /*0f14*/ 	.word	0x0000a850


	//   ....[32]....
        /*0f18*/ 	.word	0x0000add0


	//   ....[33]....
        /*0f1c*/ 	.word	0x0000ade0


	//   ....[34]....
        /*0f20*/ 	.word	0x0000adf0


	//   ....[35]....
        /*0f24*/ 	.word	0x0000ae00


	//   ....[36]....
        /*0f28*/ 	.word	0x0000b3a0


	//   ....[37]....
        /*0f2c*/ 	.word	0x0000b3b0


	//   ....[38]....
        /*0f30*/ 	.word	0x0000b3c0


	//   ....[39]....
        /*0f34*/ 	.word	0x0000b3d0


	//   ....[40]....
        /*0f38*/ 	.word	0x0000ebb0


	//   ....[41]....
        /*0f3c*/ 	.word	0x0000ebc0


	//   ....[42]....
        /*0f40*/ 	.word	0x0000ebd0


	//   ....[43]....
        /*0f44*/ 	.word	0x0000ebe0


	//   ....[44]....
        /*0f48*/ 	.word	0x0000f080


	//   ....[45]....
        /*0f4c*/ 	.word	0x0000f090


	//   ....[46]....
        /*0f50*/ 	.word	0x0000f0a0


	//   ....[47]....
        /*0f54*/ 	.word	0x0000f0b0


	//   ....[48]....
        /*0f58*/ 	.word	0x0000f4d0


	//   ....[49]....
        /*0f5c*/ 	.word	0x0000f4e0


	//   ....[50]....
        /*0f60*/ 	.word	0x0000f4f0


	//   ....[51]....
        /*0f64*/ 	.word	0x0000f500


	//   ....[52]....
        /*0f68*/ 	.word	0x0000f940


	//   ....[53]....
        /*0f6c*/ 	.word	0x0000f950


	//   ....[54]....
        /*0f70*/ 	.word	0x0000f960


	//   ....[55]....
        /*0f74*/ 	.word	0x0000f970


	//   ....[56]....
        /*0f78*/ 	.word	0x000141b0


	//   ....[57]....
        /*0f7c*/ 	.word	0x000143e0


	//   ....[58]....
        /*0f80*/ 	.word	0x00014c90


	//   ....[59]....
        /*0f84*/ 	.word	0x00014da0


	//   ....[60]....
        /*0f88*/ 	.word	0x00015170


	//   ....[61]....
        /*0f8c*/ 	.word	0x000151e0


	//   ....[62]....
        /*0f90*/ 	.word	0x000174e0


	//   ....[63]....
        /*0f94*/ 	.word	0x00017750


	//   ....[64]....
        /*0f98*/ 	.word	0x00017e30


	//   ....[65]....
        /*0f9c*/ 	.word	0x00017fd0


	//   ....[66]....
        /*0fa0*/ 	.word	0x000184b0


	//   ....[67]....
        /*0fa4*/ 	.word	0x00018510


	//   ....[68]....
        /*0fa8*/ 	.word	0x0001a690


	//   ....[69]....
        /*0fac*/ 	.word	0x0001a6c0


	//   ....[70]....
        /*0fb0*/ 	.word	0x0001a7e0


	//   ....[71]....
        /*0fb4*/ 	.word	0x0001a800


	//   ....[72]....
        /*0fb8*/ 	.word	0x0001c840


	//   ....[73]....
        /*0fbc*/ 	.word	0x0001ca90


	//   ....[74]....
        /*0fc0*/ 	.word	0x0001d200


	//   ....[75]....
        /*0fc4*/ 	.word	0x0001d300


	//   ....[76]....
        /*0fc8*/ 	.word	0x0001d770


	//   ....[77]....
        /*0fcc*/ 	.word	0x0001d7d0


	//   ....[78]....
        /*0fd0*/ 	.word	0x0001e800


	//   ....[79]....
        /*0fd4*/ 	.word	0x0001e9f0


	//   ....[80]....
        /*0fd8*/ 	.word	0x0001ea00


	//   ....[81]....
        /*0fdc*/ 	.word	0x0001ea30


	//   ....[82]....
        /*0fe0*/ 	.word	0x00020550


	//   ....[83]....
        /*0fe4*/ 	.word	0x00020560


	//   ....[84]....
        /*0fe8*/ 	.word	0x00020570


	//   ....[85]....
        /*0fec*/ 	.word	0x00020580


	//   ....[86]....
        /*0ff0*/ 	.word	0x00020fc0


	//   ....[87]....
        /*0ff4*/ 	.word	0x00020fe0


	//   ....[88]....
        /*0ff8*/ 	.word	0x00021130


	//   ....[89]....
        /*0ffc*/ 	.word	0x00021150


	//   ....[90]....
        /*1000*/ 	.word	0x00021290


	//   ....[91]....
        /*1004*/ 	.word	0x000212b0


	//   ....[92]....
        /*1008*/ 	.word	0x00021400


	//   ....[93]....
        /*100c*/ 	.word	0x00021420


	//   ....[94]....
        /*1010*/ 	.word	0x00021b40


	//   ....[95]....
        /*1014*/ 	.word	0x00021b80


	//   ....[96]....
        /*1018*/ 	.word	0x00022670


	//   ....[97]....
        /*101c*/ 	.word	0x00022680


	//   ....[98]....
        /*1020*/ 	.word	0x00023770


	//   ....[99]....
        /*1024*/ 	.word	0x00023780


	//   ....[100]....
        /*1028*/ 	.word	0x000238d0


	//   ....[101]....
        /*102c*/ 	.word	0x000238f0


	//   ....[102]....
        /*1030*/ 	.word	0x00023a30


	//   ....[103]....
        /*1034*/ 	.word	0x00023a50


	//   ....[104]....
        /*1038*/ 	.word	0x00023ba0


	//   ....[105]....
        /*103c*/ 	.word	0x00023bc0


	//   ....[106]....
        /*1040*/ 	.word	0x00023d90


	//   ....[107]....
        /*1044*/ 	.word	0x00023f80


	//   ....[108]....
        /*1048*/ 	.word	0x00023fb0


	//   ....[109]....
        /*104c*/ 	.word	0x00023fe0


	//   ....[110]....
        /*1050*/ 	.word	0x00024010


	//   ....[111]....
        /*1054*/ 	.word	0x00024040


	//   ....[112]....
        /*1058*/ 	.word	0x00024070


	//   ....[113]....
        /*105c*/ 	.word	0x00024200


	//   ....[114]....
        /*1060*/ 	.word	0x00024230


	//   ....[115]....
        /*1064*/ 	.word	0x00024260


	//   ....[116]....
        /*1068*/ 	.word	0x00024290


	//   ....[117]....
        /*106c*/ 	.word	0x000242c0


	//   ....[118]....
        /*1070*/ 	.word	0x000242f0


	//   ....[119]....
        /*1074*/ 	.word	0x00024380


	//   ....[120]....
        /*1078*/ 	.word	0x000243b0


	//   ....[121]....
        /*107c*/ 	.word	0x000243c0


	//   ....[122]....
        /*1080*/ 	.word	0x00024400


	//   ....[123]....
        /*1084*/ 	.word	0x00025b80


	//   ....[124]....
        /*1088*/ 	.word	0x00028640


	//   ....[125]....
        /*108c*/ 	.word	0x00028660


	//   ....[126]....
        /*1090*/ 	.word	0x00028670


	//   ....[127]....
        /*1094*/ 	.word	0x00028720


	//   ....[128]....
        /*1098*/ 	.word	0x00028760


	//   ....[129]....
        /*109c*/ 	.word	0x000287c0


	//   ....[130]....
        /*10a0*/ 	.word	0x000287e0


	//   ....[131]....
        /*10a4*/ 	.word	0x00028810


	//   ....[132]....
        /*10a8*/ 	.word	0x00028fb0


	//   ....[133]....
        /*10ac*/ 	.word	0x00028fe0


	//   ....[134]....
        /*10b0*/ 	.word	0x00029000


	//   ....[135]....
        /*10b4*/ 	.word	0x000290a0


	//   ....[136]....
        /*10b8*/ 	.word	0x000290b0


	//   ....[137]....
        /*10bc*/ 	.word	0x00029160


	//   ....[138]....
        /*10c0*/ 	.word	0x00029170


	//   ....[139]....
        /*10c4*/ 	.word	0x00029220


	//   ....[140]....
        /*10c8*/ 	.word	0x00029230


	//   ....[141]....
        /*10cc*/ 	.word	0x000292e0


	//   ....[142]....
        /*10d0*/ 	.word	0x000292f0


	//   ....[143]....
        /*10d4*/ 	.word	0x000293a0


	//   ....[144]....
        /*10d8*/ 	.word	0x000293b0


	//   ....[145]....
        /*10dc*/ 	.word	0x00029460


	//   ....[146]....
        /*10e0*/ 	.word	0x00029470


	//   ....[147]....
        /*10e4*/ 	.word	0x000294b0


	//   ....[148]....
        /*10e8*/ 	.word	0x00029ca0


	//   ....[149]....
        /*10ec*/ 	.word	0x00029cd0


	//   ....[150]....
        /*10f0*/ 	.word	0x00029d00


	//   ....[151]....
        /*10f4*/ 	.word	0x00029dc0


	//   ....[152]....
        /*10f8*/ 	.word	0x00029df0


	//   ....[153]....
        /*10fc*/ 	.word	0x00029e40


	//   ....[154]....
        /*1100*/ 	.word	0x00029e70


	//   ....[155]....
        /*1104*/ 	.word	0x00029ee0


	//   ....[156]....
        /*1108*/ 	.word	0x0002a1c0


	//   ....[157]....
        /*110c*/ 	.word	0x0002a1e0


	//   ....[158]....
        /*1110*/ 	.word	0x0002a2a0


	//   ....[159]....
        /*1114*/ 	.word	0x0002a2b0


	//   ....[160]....
        /*1118*/ 	.word	0x0002a360


	//   ....[161]....
        /*111c*/ 	.word	0x0002a370


	//   ....[162]....
        /*1120*/ 	.word	0x0002a380


	//   ....[163]....
        /*1124*/ 	.word	0x0002a430


	//   ....[164]....
        /*1128*/ 	.word	0x0002a9a0


	//   ....[165]....
        /*112c*/ 	.word	0x0002a9e0


	//   ....[166]....
        /*1130*/ 	.word	0x0002aa60


	//   ....[167]....
        /*1134*/ 	.word	0x0002aa90


	//   ....[168]....
        /*1138*/ 	.word	0x0002ab20


	//   ....[169]....
        /*113c*/ 	.word	0x0002ab50


	//   ....[170]....
        /*1140*/ 	.word	0x0002ab60


	//   ....[171]....
        /*1144*/ 	.word	0x0002abf0


	//   ....[172]....
        /*1148*/ 	.word	0x0002b060


	//   ....[173]....
        /*114c*/ 	.word	0x0002b090


	//   ....[174]....
        /*1150*/ 	.word	0x0002b0f0


	//   ....[175]....
        /*1154*/ 	.word	0x0002b120


	//   ....[176]....
        /*1158*/ 	.word	0x0002b150


	//   ....[177]....
        /*115c*/ 	.word	0x0002b180


	//   ....[178]....
        /*1160*/ 	.word	0x0002b1b0


	//   ....[179]....
        /*1164*/ 	.word	0x0002b1e0


	//   ....[180]....
        /*1168*/ 	.word	0x0002b380


	//   ....[181]....
        /*116c*/ 	.word	0x0002b3b0


	//   ....[182]....
        /*1170*/ 	.word	0x0002b3e0


	//   ....[183]....
        /*1174*/ 	.word	0x0002b410


	//   ....[184]....
        /*1178*/ 	.word	0x0002b440


	//   ....[185]....
        /*117c*/ 	.word	0x0002b470


	//   ....[186]....
        /*1180*/ 	.word	0x0002b530


	//   ....[187]....
        /*1184*/ 	.word	0x0002b550


	//   ....[188]....
        /*1188*/ 	.word	0x0002b570


	//   ....[189]....
        /*118c*/ 	.word	0x0002b5d0


	//   ....[190]....
        /*1190*/ 	.word	0x0002bff0


	//   ....[191]....
        /*1194*/ 	.word	0x0002c330


	//   ....[192]....
        /*1198*/ 	.word	0x0002c3c0


	//   ....[193]....
        /*119c*/ 	.word	0x0002c460


	//   ....[194]....
        /*11a0*/ 	.word	0x0002c4f0


	//   ....[195]....
        /*11a4*/ 	.word	0x0002c5e0


	//   ....[196]....
        /*11a8*/ 	.word	0x0002c670


	//   ....[197]....
        /*11ac*/ 	.word	0x0002c710


	//   ....[198]....
        /*11b0*/ 	.word	0x0002c7a0


	//   ....[199]....
        /*11b4*/ 	.word	0x0002c890


	//   ....[200]....
        /*11b8*/ 	.word	0x0002c920


	//   ....[201]....
        /*11bc*/ 	.word	0x0002c9c0


	//   ....[202]....
        /*11c0*/ 	.word	0x0002ca50


	//   ....[203]....
        /*11c4*/ 	.word	0x0002cb40


	//   ....[204]....
        /*11c8*/ 	.word	0x0002cbd0


	//   ....[205]....
        /*11cc*/ 	.word	0x0002cc20


	//   ....[206]....
        /*11d0*/ 	.word	0x0002cc70


	//   ....[207]....
        /*11d4*/ 	.word	0x0002cd10


	//   ....[208]....
        /*11d8*/ 	.word	0x0002cda0


	//   ....[209]....
        /*11dc*/ 	.word	0x0002cdf0


	//   ....[210]....
        /*11e0*/ 	.word	0x0002ce40


	//   ....[211]....
        /*11e4*/ 	.word	0x0002cee0


	//   ....[212]....
        /*11e8*/ 	.word	0x0002cf70


	//   ....[213]....
        /*11ec*/ 	.word	0x0002cfc0


	//   ....[214]....
        /*11f0*/ 	.word	0x0002d010


	//   ....[215]....
        /*11f4*/ 	.word	0x0002d0b0


	//   ....[216]....
        /*11f8*/ 	.word	0x0002d140


	//   ....[217]....
        /*11fc*/ 	.word	0x0002d190


	//   ....[218]....
        /*1200*/ 	.word	0x0002d1e0


	//   ....[219]....
        /*1204*/ 	.word	0x0002d2d0


	//   ....[220]....
        /*1208*/ 	.word	0x0002d360


	//   ....[221]....
        /*120c*/ 	.word	0x0002d3b0


	//   ....[222]....
        /*1210*/ 	.word	0x0002d400


	//   ....[223]....
        /*1214*/ 	.word	0x0002d490


	//   ....[224]....
        /*1218*/ 	.word	0x0002d520


	//   ....[225]....
        /*121c*/ 	.word	0x0002d570


	//   ....[226]....
        /*1220*/ 	.word	0x0002d5c0


	//   ....[227]....
        /*1224*/ 	.word	0x0002d650


	//   ....[228]....
        /*1228*/ 	.word	0x0002d6e0


	//   ....[229]....
        /*122c*/ 	.word	0x0002d730


	//   ....[230]....
        /*1230*/ 	.word	0x0002d780


	//   ....[231]....
        /*1234*/ 	.word	0x0002d810


	//   ....[232]....
        /*1238*/ 	.word	0x0002d8a0


	//   ....[233]....
        /*123c*/ 	.word	0x0002d8f0


	//   ....[234]....
        /*1240*/ 	.word	0x0002d940


	//   ....[235]....
        /*1244*/ 	.word	0x0002dce0


	//   ....[236]....
        /*1248*/ 	.word	0x0002dfc0


	//   ....[237]....
        /*124c*/ 	.word	0x0002e0b0


	//   ....[238]....
        /*1250*/ 	.word	0x0002e150


	//   ....[239]....
        /*1254*/ 	.word	0x0002e1b0


	//   ....[240]....
        /*1258*/ 	.word	0x0002e250


	//   ....[241]....
        /*125c*/ 	.word	0x0002e330


	//   ....[242]....
        /*1260*/ 	.word	0x0002e430


	//   ....[243]....
        /*1264*/ 	.word	0x0002e4a0


	//   ....[244]....
        /*1268*/ 	.word	0x0002e580


	//   ....[245]....
        /*126c*/ 	.word	0x0002e630


	//   ....[246]....
        /*1270*/ 	.word	0x0002e690


	//   ....[247]....
        /*1274*/ 	.word	0x0002e6f0


	//   ....[248]....
        /*1278*/ 	.word	0x0002e800


	//   ....[249]....
        /*127c*/ 	.word	0x0002e860


	//   ....[250]....
        /*1280*/ 	.word	0x0002e980


	//   ....[251]....
        /*1284*/ 	.word	0x0002e9e0


	//   ....[252]....
        /*1288*/ 	.word	0x0002eb00


	//   ....[253]....
        /*128c*/ 	.word	0x0002eb60


	//   ....[254]....
        /*1290*/ 	.word	0x0002ec80


	//   ....[255]....
        /*1294*/ 	.word	0x0002ece0


	//   ....[0]....
        /*1298*/ 	.word	0x0002ee00


	//   ....[1]....
        /*129c*/ 	.word	0x0002ee60


	//   ....[2]....
        /*12a0*/ 	.word	0x0002ef80


	//   ....[3]....
        /*12a4*/ 	.word	0x0002efe0


	//   ....[4]....
        /*12a8*/ 	.word	0x0002f0e0


	//   ....[5]....
        /*12ac*/ 	.word	0x0002f210


	//   ....[6]....
        /*12b0*/ 	.word	0x0002f2d0


	//   ....[7]....
        /*12b4*/ 	.word	0x0002f3b0


	//   ....[8]....
        /*12b8*/ 	.word	0x0002f490


	//   ....[9]....
        /*12bc*/ 	.word	0x0002f4f0


	//   ....[10]....
        /*12c0*/ 	.word	0x0002f5d0


	//   ....[11]....
        /*12c4*/ 	.word	0x0002f630


	//   ....[12]....
        /*12c8*/ 	.word	0x0002f740


	//   ....[13]....
        /*12cc*/ 	.word	0x0002f830


	//   ....[14]....
        /*12d0*/ 	.word	0x0002f8d0


	//   ....[15]....
        /*12d4*/ 	.word	0x0002f930


	//   ....[16]....
        /*12d8*/ 	.word	0x0002fa50


	//   ....[17]....
        /*12dc*/ 	.word	0x0002fab0


	//   ....[18]....
        /*12e0*/ 	.word	0x0002fbd0


	//   ....[19]....
        /*12e4*/ 	.word	0x0002fc30


	//   ....[20]....
        /*12e8*/ 	.word	0x0002fd00


	//   ....[21]....
        /*12ec*/ 	.word	0x0002fe70


	//   ....[22]....
        /*12f0*/ 	.word	0x0002ff30


	//   ....[23]....
        /*12f4*/ 	.word	0x00030080


	//   ....[24]....
        /*12f8*/ 	.word	0x00030130


	//   ....[25]....
        /*12fc*/ 	.word	0x00030190


	//   ....[26]....
        /*1300*/ 	.word	0x00030250


	//   ....[27]....
        /*1304*/ 	.word	0x00030330


	//   ....[28]....
        /*1308*/ 	.word	0x000303f0


	//   ....[29]....
        /*130c*/ 	.word	0x00030500


	//   ....[30]....
        /*1310*/ 	.word	0x000305a0


	//   ....[31]....
        /*1314*/ 	.word	0x00030710


	//   ....[32]....
        /*1318*/ 	.word	0x00030780


	//   ....[33]....
        /*131c*/ 	.word	0x000307f0


	//   ....[34]....
        /*1320*/ 	.word	0x00030860


	//   ....[35]....
        /*1324*/ 	.word	0x000308d0


	//   ....[36]....
        /*1328*/ 	.word	0x00030950


	//   ....[37]....
        /*132c*/ 	.word	0x000309d0


	//   ....[38]....
        /*1330*/ 	.word	0x00030a60


	//   ....[39]....
        /*1334*/ 	.word	0x00030ad0


	//   ....[40]....
        /*1338*/ 	.word	0x00030b40


	//   ....[41]....
        /*133c*/ 	.word	0x00030bb0


	//   ....[42]....
        /*1340*/ 	.word	0x00030c30


	//   ....[43]....
        /*1344*/ 	.word	0x00030ca0


	//   ....[44]....
        /*1348*/ 	.word	0x00030d30


	//   ....[45]....
        /*134c*/ 	.word	0x00030d90


	//   ....[46]....
        /*1350*/ 	.word	0x00030e20


	//   ....[47]....
        /*1354*/ 	.word	0x00030f50


	//----- nvinfo : EIATTR_REG_RECONFIG
	.align		4
.L_471:
        /*1358*/ 	.byte	0x01, 0x54
	.zero		2


	//----- nvinfo : EIATTR_SYSCALL_OFFSETS
	.align		4
        /*135c*/ 	.byte	0x04, 0x46
        /*135e*/ 	.short	(.L_473 - .L_472)


	//   ....[0]....
.L_472:
        /*1360*/ 	.word	0x00002730


	//   ....[1]....
        /*1364*/ 	.word	0x00002880


	//   ....[2]....
        /*1368*/ 	.word	0x00009c40


	//   ....[3]....
        /*136c*/ 	.word	0x00009f60


	//   ....[4]....
        /*1370*/ 	.word	0x00027c30


	//   ....[5]....
        /*1374*/ 	.word	0x00027d80


	//   ....[6]....
        /*1378*/ 	.word	0x00027e70


	//   ....[7]....
        /*137c*/ 	.word	0x00028c20


	//----- nvinfo : EIATTR_MBARRIER_INSTR_OFFSETS
	.align		4
.L_473:
        /*1380*/ 	.byte	0x04, 0x39
        /*1382*/ 	.short	(.L_475 - .L_474)


	//   ....[0]....
.L_474:
        /*1384*/ 	.word	0x00000270
        /*1388*/ 	.word	0x000000ff
        /*138c*/ 	.word	0x00030800
        /*1390*/ 	.short	0x0100
        /*1392*/ 	.byte	0x08
	.zero		1


	//   ....[1]....
        /*1394*/ 	.word	0x00000280
        /*1398*/ 	.word	0x000000ff
        /*139c*/ 	.word	0x00030820
        /*13a0*/ 	.short	0x0100
        /*13a2*/ 	.byte	0x08
	.zero		1


	//   ....[2]....
        /*13a4*/ 	.word	0x00000370
        /*13a8*/ 	.word	0x000000ff
        /*13ac*/ 	.word	0x00030830
        /*13b0*/ 	.short	0x0100
        /*13b2*/ 	.byte	0x08
	.zero		1


	//   ....[3]....
        /*13b4*/ 	.word	0x00000380
        /*13b8*/ 	.word	0x000000ff
        /*13bc*/ 	.word	0x00030840
        /*13c0*/ 	.short	0x0100
        /*13c2*/ 	.byte	0x08
	.zero		1


	//   ....[4]....
        /*13c4*/ 	.word	0x00000390
        /*13c8*/ 	.word	0x000000ff
        /*13cc*/ 	.word	0x00030838
        /*13d0*/ 	.short	0x0100
        /*13d2*/ 	.byte	0x08
	.zero		1


	//   ....[5]....
        /*13d4*/ 	.word	0x000003a0
        /*13d8*/ 	.word	0x000000ff
        /*13dc*/ 	.word	0x00030848
        /*13e0*/ 	.short	0x0100
        /*13e2*/ 	.byte	0x08
	.zero		1


	//   ....[6]....
        /*13e4*/ 	.word	0x000004d0
        /*13e8*/ 	.word	0x000000ff
        /*13ec*/ 	.word	0x00030850
        /*13f0*/ 	.short	0x0100
        /*13f2*/ 	.byte	0x08
	.zero		1


	//   ....[7]....
        /*13f4*/ 	.word	0x000004e0
        /*13f8*/ 	.word	0x000000ff
        /*13fc*/ 	.word	0x00030860
        /*1400*/ 	.short	0x0100
        /*1402*/ 	.byte	0x08
	.zero		1


	//   ....[8]....
        /*1404*/ 	.word	0x000004f0
        /*1408*/ 	.word	0x000000ff
        /*140c*/ 	.word	0x00030858
        /*1410*/ 	.short	0x0100
        /*1412*/ 	.byte	0x08
	.zero		1


	//   ....[9]....
        /*1414*/ 	.word	0x00000500
        /*1418*/ 	.word	0x000000ff
        /*141c*/ 	.word	0x00030868
        /*1420*/ 	.short	0x0100
        /*1422*/ 	.byte	0x08
	.zero		1


	//   ....[10]....
        /*1424*/ 	.word	0x000005f0
        /*1428*/ 	.word	0x000000ff
        /*142c*/ 	.word	0x00030870
        /*1430*/ 	.short	0x0100
        /*1432*/ 	.byte	0x06
	.zero		1


	//   ....[11]....
        /*1434*/ 	.word	0x00000600
        /*1438*/ 	.word	0x000000ff
        /*143c*/ 	.word	0x00030880
        /*1440*/ 	.short	0x0100
        /*1442*/ 	.byte	0x06
	.zero		1


	//   ....[12]....
        /*1444*/ 	.word	0x00000610
        /*1448*/ 	.word	0x000000ff
        /*144c*/ 	.word	0x00030878
        /*1450*/ 	.short	0x0100
        /*1452*/ 	.byte	0x06
	.zero		1


	//   ....[13]....
        /*1454*/ 	.word	0x00000620
        /*1458*/ 	.word	0x000000ff
        /*145c*/ 	.word	0x00030888
        /*1460*/ 	.short	0x0100
        /*1462*/ 	.byte	0x06
	.zero		1


	//   ....[14]....
        /*1464*/ 	.word	0x00000750
        /*1468*/ 	.word	0x000000ff
        /*146c*/ 	.word	0x00030890
        /*1470*/ 	.short	0x0100
        /*1472*/ 	.byte	0x08
	.zero		1


	//   ....[15]....
        /*1474*/ 	.word	0x00000760
        /*1478*/ 	.word	0x000000ff
        /*147c*/ 	.word	0x000308a0
        /*1480*/ 	.short	0x0100
        /*1482*/ 	.byte	0x08
	.zero		1


	//   ....[16]....
        /*1484*/ 	.word	0x00000770
        /*1488*/ 	.word	0x000000ff
        /*148c*/ 	.word	0x00030898
        /*1490*/ 	.short	0x0100
        /*1492*/ 	.byte	0x08
	.zero		1


	//   ....[17]....
        /*1494*/ 	.word	0x00000780
        /*1498*/ 	.word	0x000000ff
        /*149c*/ 	.word	0x000308a8
        /*14a0*/ 	.short	0x0100
        /*14a2*/ 	.byte	0x08
	.zero		1


	//   ....[18]....
        /*14a4*/ 	.word	0x000008b0
        /*14a8*/ 	.word	0x000000ff
        /*14ac*/ 	.word	0x000308b0
        /*14b0*/ 	.short	0x0100
        /*14b2*/ 	.byte	0x08
	.zero		1


	//   ....[19]....
        /*14b4*/ 	.word	0x000008c0
        /*14b8*/ 	.word	0x000000ff
        /*14bc*/ 	.word	0x000308c0
        /*14c0*/ 	.short	0x0100
        /*14c2*/ 	.byte	0x08
	.zero		1


	//   ....[20]....
        /*14c4*/ 	.word	0x000008d0
        /*14c8*/ 	.word	0x000000ff
        /*14cc*/ 	.word	0x000308b8
        /*14d0*/ 	.short	0x0100
        /*14d2*/ 	.byte	0x08
	.zero		1


	//   ....[21]....
        /*14d4*/ 	.word	0x000008e0
        /*14d8*/ 	.word	0x000000ff
        /*14dc*/ 	.word	0x000308c8
        /*14e0*/ 	.short	0x0100
        /*14e2*/ 	.byte	0x08
	.zero		1


	//   ....[22]....
        /*14e4*/ 	.word	0x00003d30
        /*14e8*/ 	.word	0x00000058
        /*14ec*/ 	.word	0x00030890
        /*14f0*/ 	.short	0x010a
        /*14f2*/ 	.byte	0x3f
	.zero		1


	//   ....[23]....
        /*14f4*/ 	.word	0x00006230
        /*14f8*/ 	.word	0x00000058
        /*14fc*/ 	.word	0x00030890
        /*1500*/ 	.short	0x010a
        /*1502*/ 	.byte	0x3f
	.zero		1


	//   ....[24]....
        /*1504*/ 	.word	0x00008270
        /*1508*/ 	.word	0x00000058
        /*150c*/ 	.word	0x00030890
        /*1510*/ 	.short	0x010a
        /*1512*/ 	.byte	0x3f
	.zero		1


	//   ....[25]....
        /*1514*/ 	.word	0x000088a0
        /*1518*/ 	.word	0x0000000b
        /*151c*/ 	.word	0x00000000
        /*1520*/ 	.short	0x0101
        /*1522*/ 	.byte	0x3f
	.zero		1


	//   ....[26]....
        /*1524*/ 	.word	0x000088e0
        /*1528*/ 	.word	0x00000058
        /*152c*/ 	.word	0x000308b0
        /*1530*/ 	.short	0x010a
        /*1532*/ 	.byte	0x3f
	.zero		1


	//   ....[27]....
        /*1534*/ 	.word	0x00008ea0
        /*1538*/ 	.word	0x00000058
        /*153c*/ 	.word	0x00000000
        /*1540*/ 	.short	0x0101
        /*1542*/ 	.byte	0x3f
	.zero		1


	//   ....[28]....
        /*1544*/ 	.word	0x00009ce0
        /*1548*/ 	.word	0x00000011
        /*154c*/ 	.word	0x00030800
        /*1550*/ 	.short	0x010a
        /*1552*/ 	.byte	0x3f
	.zero		1


	//   ....[29]....
        /*1554*/ 	.word	0x00009d30
        /*1558*/ 	.word	0x00000011
        /*155c*/ 	.word	0x00030800
        /*1560*/ 	.short	0x010a
        /*1562*/ 	.byte	0x3f
	.zero		1


	//   ....[30]....
        /*1564*/ 	.word	0x0000b830
        /*1568*/ 	.word	0x00000011
        /*156c*/ 	.word	0x00030800
        /*1570*/ 	.short	0x010a
        /*1572*/ 	.byte	0x3f
	.zero		1


	//   ....[31]....
        /*1574*/ 	.word	0x0000fc50
        /*1578*/ 	.word	0x00000011
        /*157c*/ 	.word	0x00030800
        /*1580*/ 	.short	0x010a
        /*1582*/ 	.byte	0x3f
	.zero		1


	//   ....[32]....
        /*1584*/ 	.word	0x00013430
        /*1588*/ 	.word	0x00000000
        /*158c*/ 	.word	0x00030830
        /*1590*/ 	.short	0x010a
        /*1592*/ 	.byte	0x3f
	.zero		1


	//   ....[33]....
        /*1594*/ 	.word	0x000134e0
        /*1598*/ 	.word	0x00000000
        /*159c*/ 	.word	0x00030830
        /*15a0*/ 	.short	0x010a
        /*15a2*/ 	.byte	0x3f
	.zero		1


	//   ....[34]....
        /*15a4*/ 	.word	0x000141e0
        /*15a8*/ 	.word	0x00000000
        /*15ac*/ 	.word	0x00000000
        /*15b0*/ 	.short	0x0101
        /*15b2*/ 	.byte	0x3f
	.zero		1


	//   ....[35]....
        /*15b4*/ 	.word	0x00015ec0
        /*15b8*/ 	.word	0x000000df
        /*15bc*/ 	.word	0x00030830
        /*15c0*/ 	.short	0x010a
        /*15c2*/ 	.byte	0x3f
	.zero		1


	//   ....[36]....
        /*15c4*/ 	.word	0x00015f50
        /*15c8*/ 	.word	0x000000df
        /*15cc*/ 	.word	0x00030830
        /*15d0*/ 	.short	0x010a
        /*15d2*/ 	.byte	0x3f
	.zero		1


	//   ....[37]....
        /*15d4*/ 	.word	0x00017140
        /*15d8*/ 	.word	0x000000da
        /*15dc*/ 	.word	0x00030850
        /*15e0*/ 	.short	0x010a
        /*15e2*/ 	.byte	0x3f
	.zero		1


	//   ....[38]....
        /*15e4*/ 	.word	0x00017190
        /*15e8*/ 	.word	0x000000da
        /*15ec*/ 	.word	0x00030850
        /*15f0*/ 	.short	0x010a
        /*15f2*/ 	.byte	0x3f
	.zero		1


	//   ....[39]....
        /*15f4*/ 	.word	0x00017500
        /*15f8*/ 	.word	0x00000000
        /*15fc*/ 	.word	0x00000000
        /*1600*/ 	.short	0x0101
        /*1602*/ 	.byte	0x3f
	.zero		1


	//   ....[40]....
        /*1604*/ 	.word	0x00018a80
        /*1608*/ 	.word	0x000000da
        /*160c*/ 	.word	0x00000000
        /*1610*/ 	.short	0x0101
        /*1612*/ 	.byte	0x3f
	.zero		1


	//   ....[41]....
        /*1614*/ 	.word	0x00018ff0
        /*1618*/ 	.word	0x000000de
        /*161c*/ 	.word	0x00030830
        /*1620*/ 	.short	0x010a
        /*1622*/ 	.byte	0x3f
	.zero		1


	//   ....[42]....
        /*1624*/ 	.word	0x00019080
        /*1628*/ 	.word	0x000000de
        /*162c*/ 	.word	0x00030830
        /*1630*/ 	.short	0x010a
        /*1632*/ 	.byte	0x3f
	.zero		1


	//   ....[43]....
        /*1634*/ 	.word	0x0001a290
        /*1638*/ 	.word	0x00000008
        /*163c*/ 	.word	0x00030850
        /*1640*/ 	.short	0x010a
        /*1642*/ 	.byte	0x3f
	.zero		1


	//   ....[44]....
        /*1644*/ 	.word	0x0001a2e0
        /*1648*/ 	.word	0x00000008
        /*164c*/ 	.word	0x00030850
        /*1650*/ 	.short	0x010a
        /*1652*/ 	.byte	0x3f
	.zero		1


	//   ....[45]....
        /*1654*/ 	.word	0x0001ab70
        /*1658*/ 	.word	0x000000de
        /*165c*/ 	.word	0x00000000
        /*1660*/ 	.short	0x0101
        /*1662*/ 	.byte	0x3f
	.zero		1


	//   ....[46]....
        /*1664*/ 	.word	0x0001af60
        /*1668*/ 	.word	0x00000008
        /*166c*/ 	.word	0x00000000
        /*1670*/ 	.short	0x0101
        /*1672*/ 	.byte	0x3f
	.zero		1


	//   ....[47]....
        /*1674*/ 	.word	0x0001b1e0
        /*1678*/ 	.word	0x000000df
        /*167c*/ 	.word	0x00030830
        /*1680*/ 	.short	0x010a
        /*1682*/ 	.byte	0x3f
	.zero		1


	//   ....[48]....
        /*1684*/ 	.word	0x0001b270
        /*1688*/ 	.word	0x000000df
        /*168c*/ 	.word	0x00030830
        /*1690*/ 	.short	0x010a
        /*1692*/ 	.byte	0x3f
	.zero		1


	//   ....[49]....
        /*1694*/ 	.word	0x0001c480
        /*1698*/ 	.word	0x000000de
        /*169c*/ 	.word	0x00030850
        /*16a0*/ 	.short	0x010a
        /*16a2*/ 	.byte	0x3f
	.zero		1


	//   ....[50]....
        /*16a4*/ 	.word	0x0001c4d0
        /*16a8*/ 	.word	0x000000de
        /*16ac*/ 	.word	0x00030850
        /*16b0*/ 	.short	0x010a
        /*16b2*/ 	.byte	0x3f
	.zero		1


	//   ....[51]....
        /*16b4*/ 	.word	0x0001c8b0
        /*16b8*/ 	.word	0x000000df
        /*16bc*/ 	.word	0x00000000
        /*16c0*/ 	.short	0x0101
        /*16c2*/ 	.byte	0x3f
	.zero		1


	//   ....[52]....
        /*16c4*/ 	.word	0x0001ddd0
        /*16c8*/ 	.word	0x000000de
        /*16cc*/ 	.word	0x00000000
        /*16d0*/ 	.short	0x0101
        /*16d2*/ 	.byte	0x3f
	.zero		1


	//   ....[53]....
        /*16d4*/ 	.word	0x0001e750
        /*16d8*/ 	.word	0x00000003
        /*16dc*/ 	.word	0x00030850
        /*16e0*/ 	.short	0x010a
        /*16e2*/ 	.byte	0x3f
	.zero		1


	//   ....[54]....
        /*16e4*/ 	.word	0x0001e7a0
        /*16e8*/ 	.word	0x00000003
        /*16ec*/ 	.word	0x00030850
        /*16f0*/ 	.short	0x010a
        /*16f2*/ 	.byte	0x3f
	.zero		1


	//   ....[55]....
        /*16f4*/ 	.word	0x0001f3f0
        /*16f8*/ 	.word	0x00000003
        /*16fc*/ 	.word	0x00000000
        /*1700*/ 	.short	0x0101
        /*1702*/ 	.byte	0x3f
	.zero		1


	//   ....[56]....
        /*1704*/ 	.word	0x00020fb0
        /*1708*/ 	.word	0x00000000
        /*170c*/ 	.word	0x00000000
        /*1710*/ 	.short	0x0101
        /*1712*/ 	.byte	0x3f
	.zero		1


	//   ....[57]....
        /*1714*/ 	.word	0x00021ba0
        /*1718*/ 	.word	0x00000006
        /*171c*/ 	.word	0x00000000
        /*1720*/ 	.short	0x0101
        /*1722*/ 	.byte	0x3f
	.zero		1


	//   ....[58]....
        /*1724*/ 	.word	0x00025c60
        /*1728*/ 	.word	0x00000011
        /*172c*/ 	.word	0x00030820
        /*1730*/ 	.short	0x010a
        /*1732*/ 	.byte	0x3f
	.zero		1


	//   ....[59]....
        /*1734*/ 	.word	0x00025cf0
        /*1738*/ 	.word	0x0000000c
        /*173c*/ 	.word	0x000308a0
        /*1740*/ 	.short	0x010a
        /*1742*/ 	.byte	0x3f
	.zero		1


	//   ....[60]....
        /*1744*/ 	.word	0x00026250
        /*1748*/ 	.word	0x0000000c
        /*174c*/ 	.word	0x000308c0
        /*1750*/ 	.short	0x010a
        /*1752*/ 	.byte	0x3f
	.zero		1


	//   ....[61]....
        /*1754*/ 	.word	0x00026860
        /*1758*/ 	.word	0x00000007
        /*175c*/ 	.word	0x000308a0
        /*1760*/ 	.short	0x010a
        /*1762*/ 	.byte	0x3f
	.zero		1


	//   ....[62]....
        /*1764*/ 	.word	0x00026da0
        /*1768*/ 	.word	0x00000007
        /*176c*/ 	.word	0x000308c0
        /*1770*/ 	.short	0x010a
        /*1772*/ 	.byte	0x3f
	.zero		1


	//   ....[63]....
        /*1774*/ 	.word	0x00028430
        /*1778*/ 	.word	0x00000004
        /*177c*/ 	.word	0x00030840
        /*1780*/ 	.short	0x010a
        /*1782*/ 	.byte	0x3f
	.zero		1


	//   ....[64]....
        /*1784*/ 	.word	0x00028920
        /*1788*/ 	.word	0x00000004
        /*178c*/ 	.word	0x00030830
        /*1790*/ 	.short	0x0107
        /*1792*/ 	.byte	0x3f
	.zero		1


	//   ....[65]....
        /*1794*/ 	.word	0x000289d0
        /*1798*/ 	.word	0x00000004
        /*179c*/ 	.word	0x00030830
        /*17a0*/ 	.short	0x0101
        /*17a2*/ 	.byte	0x3f
	.zero		1


	//   ....[66]....
        /*17a4*/ 	.word	0x000295f0
        /*17a8*/ 	.word	0x00000011
        /*17ac*/ 	.word	0x00030800
        /*17b0*/ 	.short	0x0107
        /*17b2*/ 	.byte	0x3f
	.zero		1


	//   ....[67]....
        /*17b4*/ 	.word	0x00029710
        /*17b8*/ 	.word	0x00000011
        /*17bc*/ 	.word	0x00030800
        /*17c0*/ 	.short	0x0101
        /*17c2*/ 	.byte	0x3f
	.zero		1


	//   ....[68]....
        /*17c4*/ 	.word	0x00029730
        /*17c8*/ 	.word	0x00000011
        /*17cc*/ 	.word	0x00030820
        /*17d0*/ 	.short	0x010a
        /*17d2*/ 	.byte	0x3f
	.zero		1


	//   ....[69]....
        /*17d4*/ 	.word	0x00029b10
        /*17d8*/ 	.word	0x00000007
        /*17dc*/ 	.word	0x00030840
        /*17e0*/ 	.short	0x010a
        /*17e2*/ 	.byte	0x3f
	.zero		1


	//   ....[70]....
        /*17e4*/ 	.word	0x00029ff0
        /*17e8*/ 	.word	0x00000007
        /*17ec*/ 	.word	0x00030830
        /*17f0*/ 	.short	0x0107
        /*17f2*/ 	.byte	0x3f
	.zero		1


	//   ....[71]....
        /*17f4*/ 	.word	0x0002a0a0
        /*17f8*/ 	.word	0x00000007
        /*17fc*/ 	.word	0x00030830
        /*1800*/ 	.short	0x0101
        /*1802*/ 	.byte	0x3f
	.zero		1


	//   ....[72]....
        /*1804*/ 	.word	0x0002a100
        /*1808*/ 	.word	0x00000007
        /*180c*/ 	.word	0x00030860
        /*1810*/ 	.short	0x010a
        /*1812*/ 	.byte	0x3f
	.zero		1


	//   ....[73]....
        /*1814*/ 	.word	0x0002a5c0
        /*1818*/ 	.word	0x00000007
        /*181c*/ 	.word	0x00030850
        /*1820*/ 	.short	0x0107
        /*1822*/ 	.byte	0x3f
	.zero		1


	//   ....[74]....
        /*1824*/ 	.word	0x0002a6e0
        /*1828*/ 	.word	0x00000007
        /*182c*/ 	.word	0x00030850
        /*1830*/ 	.short	0x0101
        /*1832*/ 	.byte	0x3f
	.zero		1


	//   ....[75]....
        /*1834*/ 	.word	0x0002a8f0
        /*1838*/ 	.word	0x00000004
        /*183c*/ 	.word	0x00030860
        /*1840*/ 	.short	0x010a
        /*1842*/ 	.byte	0x3f
	.zero		1


	//   ....[76]....
        /*1844*/ 	.word	0x0002ad70
        /*1848*/ 	.word	0x00000004
        /*184c*/ 	.word	0x00030850
        /*1850*/ 	.short	0x0107
        /*1852*/ 	.byte	0x3f
	.zero		1


	//   ....[77]....
        /*1854*/ 	.word	0x0002ae20
        /*1858*/ 	.word	0x00000004
        /*185c*/ 	.word	0x00030850
        /*1860*/ 	.short	0x0101
        /*1862*/ 	.byte	0x3f
	.zero		1


	//   ....[78]....
        /*1864*/ 	.word	0x0002bf70
        /*1868*/ 	.word	0x00000005
        /*186c*/ 	.word	0x00030820
        /*1870*/ 	.short	0x010a
        /*1872*/ 	.byte	0x3f
	.zero		1


	//   ....[79]....
        /*1874*/ 	.word	0x0002c100
        /*1878*/ 	.word	0x00000003
        /*187c*/ 	.word	0x00030840
        /*1880*/ 	.short	0x010a
        /*1882*/ 	.byte	0x3f
	.zero		1


	//   ....[80]....
        /*1884*/ 	.word	0x0002c1a0
        /*1888*/ 	.word	0x00000005
        /*188c*/ 	.word	0x00030840
        /*1890*/ 	.short	0x010a
        /*1892*/ 	.byte	0x3f
	.zero		1


	//   ....[81]....
        /*1894*/ 	.word	0x0002c1e0
        /*1898*/ 	.word	0x00000003
        /*189c*/ 	.word	0x00030860
        /*18a0*/ 	.short	0x010a
        /*18a2*/ 	.byte	0x3f
	.zero		1


	//   ....[82]....
        /*18a4*/ 	.word	0x0002c220
        /*18a8*/ 	.word	0x00000005
        /*18ac*/ 	.word	0x00030860
        /*18b0*/ 	.short	0x010a
        /*18b2*/ 	.byte	0x3f
	.zero		1


	//   ....[83]....
        /*18b4*/ 	.word	0x0002c280
        /*18b8*/ 	.word	0x00000058
        /*18bc*/ 	.word	0x00030890
        /*18c0*/ 	.short	0x010a
        /*18c2*/ 	.byte	0x3f
	.zero		1


	//   ....[84]....
        /*18c4*/ 	.word	0x0002c530
        /*18c8*/ 	.word	0x00000058
        /*18cc*/ 	.word	0x00030890
        /*18d0*/ 	.short	0x010a
        /*18d2*/ 	.byte	0x3f
	.zero		1


	//   ....[85]....
        /*18d4*/ 	.word	0x0002c7e0
        /*18d8*/ 	.word	0x00000058
        /*18dc*/ 	.word	0x00030890
        /*18e0*/ 	.short	0x010a
        /*18e2*/ 	.byte	0x3f
	.zero		1


	//   ....[86]....
        /*18e4*/ 	.word	0x0002ca90
        /*18e8*/ 	.word	0x00000058
        /*18ec*/ 	.word	0x000308b0
        /*18f0*/ 	.short	0x010a
        /*18f2*/ 	.byte	0x3f
	.zero		1


	//   ....[87]....
        /*18f4*/ 	.word	0x0002d220
        /*18f8*/ 	.word	0x00000011
        /*18fc*/ 	.word	0x00030800
        /*1900*/ 	.short	0x010a
        /*1902*/ 	.byte	0x3f
	.zero		1


	//   ....[88]....
        /*1904*/ 	.word	0x0002d980
        /*1908*/ 	.word	0x00000011
        /*190c*/ 	.word	0x00030800
        /*1910*/ 	.short	0x010a
        /*1912*/ 	.byte	0x3f
	.zero		1


	//   ....[89]....
        /*1914*/ 	.word	0x0002d9d0
        /*1918*/ 	.word	0x00000000
        /*191c*/ 	.word	0x00030830
        /*1920*/ 	.short	0x010a
        /*1922*/ 	.byte	0x3f
	.zero		1


	//   ....[90]....
        /*1924*/ 	.word	0x0002da20
        /*1928*/ 	.word	0x000000df
        /*192c*/ 	.word	0x00030830
        /*1930*/ 	.short	0x010a
        /*1932*/ 	.byte	0x3f
	.zero		1


	//   ....[91]....
        /*1934*/ 	.word	0x0002da70
        /*1938*/ 	.word	0x000000da
        /*193c*/ 	.word	0x00030850
        /*1940*/ 	.short	0x010a
        /*1942*/ 	.byte	0x3f
	.zero		1


	//   ....[92]....
        /*1944*/ 	.word	0x0002dac0
        /*1948*/ 	.word	0x000000de
        /*194c*/ 	.word	0x00030830
        /*1950*/ 	.short	0x010a
        /*1952*/ 	.byte	0x3f
	.zero		1


	//   ....[93]....
        /*1954*/ 	.word	0x0002db10
        /*1958*/ 	.word	0x00000008
        /*195c*/ 	.word	0x00030850
        /*1960*/ 	.short	0x010a
        /*1962*/ 	.byte	0x3f
	.zero		1


	//   ....[94]....
        /*1964*/ 	.word	0x0002db60
        /*1968*/ 	.word	0x000000df
        /*196c*/ 	.word	0x00030830
        /*1970*/ 	.short	0x010a
        /*1972*/ 	.byte	0x3f
	.zero		1


	//   ....[95]....
        /*1974*/ 	.word	0x0002dbb0
        /*1978*/ 	.word	0x000000de
        /*197c*/ 	.word	0x00030850
        /*1980*/ 	.short	0x010a
        /*1982*/ 	.byte	0x3f
	.zero		1


	//   ....[96]....
        /*1984*/ 	.word	0x0002dc00
        /*1988*/ 	.word	0x00000003
        /*198c*/ 	.word	0x00030850
        /*1990*/ 	.short	0x010a
        /*1992*/ 	.byte	0x3f
	.zero		1


	//   ....[97]....
        /*1994*/ 	.word	0x0002dda0
        /*1998*/ 	.word	0x00000011
        /*199c*/ 	.word	0x00030820
        /*19a0*/ 	.short	0x010a
        /*19a2*/ 	.byte	0x3f
	.zero		1


	//   ....[98]....
        /*19a4*/ 	.word	0x0002ddf0
        /*19a8*/ 	.word	0x0000000c
        /*19ac*/ 	.word	0x000308a0
        /*19b0*/ 	.short	0x010a
        /*19b2*/ 	.byte	0x3f
	.zero		1


	//   ....[99]....
        /*19b4*/ 	.word	0x0002de40
        /*19b8*/ 	.word	0x0000000c
        /*19bc*/ 	.word	0x000308c0
        /*19c0*/ 	.short	0x010a
        /*19c2*/ 	.byte	0x3f
	.zero		1


	//   ....[100]....
        /*19c4*/ 	.word	0x0002de90
        /*19c8*/ 	.word	0x00000007
        /*19cc*/ 	.word	0x000308a0
        /*19d0*/ 	.short	0x010a
        /*19d2*/ 	.byte	0x3f
	.zero		1


	//   ....[101]....
        /*19d4*/ 	.word	0x0002dee0
        /*19d8*/ 	.word	0x00000007
        /*19dc*/ 	.word	0x000308c0
        /*19e0*/ 	.short	0x010a
        /*19e2*/ 	.byte	0x3f
	.zero		1


	//   ....[102]....
        /*19e4*/ 	.word	0x0002e000
        /*19e8*/ 	.word	0x00000004
        /*19ec*/ 	.word	0x00030840
        /*19f0*/ 	.short	0x010a
        /*19f2*/ 	.byte	0x3f
	.zero		1


	//   ....[103]....
        /*19f4*/ 	.word	0x0002f110
        /*19f8*/ 	.word	0x00000011
        /*19fc*/ 	.word	0x00030820
        /*1a00*/ 	.short	0x010a
        /*1a02*/ 	.byte	0x3f
	.zero		1


	//   ....[104]....
        /*1a04*/ 	.word	0x0002f160
        /*1a08*/ 	.word	0x00000007
        /*1a0c*/ 	.word	0x00030840
        /*1a10*/ 	.short	0x010a
        /*1a12*/ 	.byte	0x3f
	.zero		1


	//   ....[105]....
        /*1a14*/ 	.word	0x0002f780
        /*1a18*/ 	.word	0x00000007
        /*1a1c*/ 	.word	0x00030860
        /*1a20*/ 	.short	0x010a
        /*1a22*/ 	.byte	0x3f
	.zero		1


	//   ....[106]....
        /*1a24*/ 	.word	0x0002fdc0
        /*1a28*/ 	.word	0x00000004
        /*1a2c*/ 	.word	0x00030860
        /*1a30*/ 	.short	0x010a
        /*1a32*/ 	.byte	0x3f
	.zero		1


	//   ....[107]....
        /*1a34*/ 	.word	0x00030e70
        /*1a38*/ 	.word	0x00000005
        /*1a3c*/ 	.word	0x00030820
        /*1a40*/ 	.short	0x010a
        /*1a42*/ 	.byte	0x3f
	.zero		1


	//   ....[108]....
        /*1a44*/ 	.word	0x00031010
        /*1a48*/ 	.word	0x00000003
        /*1a4c*/ 	.word	0x00030840
        /*1a50*/ 	.short	0x010a
        /*1a52*/ 	.byte	0x3f
	.zero		1


	//   ....[109]....
        /*1a54*/ 	.word	0x00031060
        /*1a58*/ 	.word	0x00000005
        /*1a5c*/ 	.word	0x00030840
        /*1a60*/ 	.short	0x010a
        /*1a62*/ 	.byte	0x3f
	.zero		1


	//   ....[110]....
        /*1a64*/ 	.word	0x000310b0
        /*1a68*/ 	.word	0x00000003
        /*1a6c*/ 	.word	0x00030860
        /*1a70*/ 	.short	0x010a
        /*1a72*/ 	.byte	0x3f
	.zero		1


	//----- nvinfo : EIATTR_NUM_MBARRIERS
	.align		4
.L_475:
        /*1a74*/ 	.byte	0x03, 0x38
        /*1a76*/ 	.short	0x0016


	//----- nvinfo : EIATTR_EXIT_INSTR_OFFSETS
	.align		4
        /*1a78*/ 	.byte	0x04, 0x1c
        /*1a7a*/ 	.short	(.L_477 - .L_476)


	//   ....[0]....
.L_476:
        /*1a7c*/ 	.word	0x0002c270


	//----- nvinfo : EIATTR_MAX_THREADS
	.align		4
.L_477:
        /*1a80*/ 	.byte	0x04, 0x05
        /*1a82*/ 	.short	(.L_479 - .L_478)
.L_478:
        /*1a84*/ 	.word	0x00000180
        /*1a88*/ 	.word	0x00000001
        /*1a8c*/ 	.word	0x00000001


	//----- nvinfo : EIATTR_CRS_STACK_SIZE
	.align		4
.L_479:
        /*1a90*/ 	.byte	0x04, 0x1e
        /*1a92*/ 	.short	(.L_481 - .L_480)
.L_480:
        /*1a94*/ 	.word	0x00000000


	//----- nvinfo : EIATTR_CBANK_PARAM_SIZE
	.align		4
.L_481:
        /*1a98*/ 	.byte	0x03, 0x19
        /*1a9a*/ 	.short	0x0af0


	//----- nvinfo : EIATTR_PARAM_CBANK
	.align		4
        /*1a9c*/ 	.byte	0x04, 0x0a
        /*1a9e*/ 	.short	(.L_483 - .L_482)
	.align		4
.L_482:
        /*1aa0*/ 	.word	index@(.nv.constant0._ZN7cutlass13device_kernelIN5flash11enable_sm90INS1_16FlashAttnFwdSm90INS1_25CollectiveMainloopFwdSm90ILi2EN4cute5tupleIJNS5_1CILi1EEES8_S8_EEENS6_IJNS7_ILi128EEENS7_ILi64EEENS7_ILi256EEEEEELi256ENS_6half_tEfNS_4arch4Sm90ELb0ELb1ELb0ELb1ELb1ELb1ELb0ELb1ELb1ELb1ELb1ELb0EEENS1_21CollectiveEpilogueFwdINS6_IJSA_SC_SB_EEES9_SE_SG_Li256ELb1ELb1ELb1ELb0EEENS1_36VarlenDynamicPersistentTileSchedulerILi128ELi64ELi256ELi128ELb1ELb1ELb1ELb1ELb0ELb1EEEEEEEEEvNT_6ParamsE)
        /*1aa4*/ 	.short	0x0210
        /*1aa6*/ 	.short	0x0af0


	//----- nvinfo : EIATTR_SW_WAR
	.align		4
.L_483:
        /*1aa8*/ 	.byte	0x04, 0x36
        /*1aaa*/ 	.short	(.L_485 - .L_484)
.L_484:
        /*1aac*/ 	.word	0x00000008
.L_485:


//--------------------- .nv.info._ZN7cutlass13device_kernelIN5flash11enable_sm90INS1_16FlashAttnFwdSm90INS1_25CollectiveMainloopFwdSm90ILi2EN4cute5tupleIJNS5_1CILi1EEES8_S8_EEENS6_IJNS7_ILi128EEENS7_ILi80EEENS7_ILi256EEEEEELi256ENS_6half_tEfNS_4arch4Sm90ELb1ELb0ELb0ELb0ELb1ELb0ELb0ELb1ELb1ELb1ELb1ELb0EEENS1_21CollectiveEpilogueFwdINS6_IJSA_SC_SB_EEES9_SE_SG_Li256ELb0ELb1ELb1ELb0EEENS1_19SingleTileSchedulerILb0ELb1ELb1ELi128EEEEEEEEEvNT_6ParamsE --------------------------
	.section	.nv.info._ZN7cutlass13device_kernelIN5flash11enable_sm90INS1_16FlashAttnFwdSm90INS1_25CollectiveMainloopFwdSm90ILi2EN4cute5tupleIJNS5_1CILi1EEES8_S8_EEENS6_IJNS7_ILi128EEENS7_ILi80EEENS7_ILi256EEEEEELi256ENS_6half_tEfNS_4arch4Sm90ELb1ELb0ELb0ELb0ELb1ELb0ELb0ELb1ELb1ELb1ELb1ELb0EEENS1_21CollectiveEpilogueFwdINS6_IJSA_SC_SB_EEES9_SE_SG_Li256ELb0ELb1ELb1ELb0EEENS1_19SingleTileSchedulerILb0ELb1ELb1ELi128EEEEEEEEEvNT_6ParamsE,"",@"SHT_CUDA_INFO"
	.sectionflags	@""
	.align	4


	//----- nvinfo : EIATTR_CUDA_API_VERSION
	.align		4
        /*0000*/ 	.byte	0x04, 0x37
        /*0002*/ 	.short	(.L_487 - .L_486)
.L_486:
        /*0004*/ 	.word	0x00000082


	//----- nvinfo : EIATTR_KPARAM_INFO
	.align		4
.L_487:
        /*0008*/ 	.byte	0x04, 0x17
        /*000a*/ 	.short	(.L_489 - .L_488)
.L_488:
        /*000c*/ 	.word	0x00000000
        /*0010*/ 	.short	0x0000
        /*0012*/ 	.short	0x0070
        /*0014*/ 	.byte	0x00, 0xf0, 0x01, 0x28


	//----- nvinfo : EIATTR_SPARSE_MMA_MASK
	.align		4
.L_489:
        /*0018*/ 	.byte	0x03, 0x50
        /*001a*/ 	.short	0x0000


	//----- nvinfo : EIATTR_MAXREG_COUNT
	.align		4
        /*001c*/ 	.byte	0x03, 0x1b
        /*001e*/ 	.short	0x00a8


	//----- nvinfo : EIATTR_NUM_BARRIERS
	.align		4
        /*0020*/ 	.byte	0x02, 0x4c
        /*0022*/ 	.byte	0x09
	.zero		1


	//----- nvinfo : EIATTR_EXTERNS
	.align		4
        /*0024*/ 	.byte	0x04, 0x0f
        /*0026*/ 	.short	(.L_491 - .L_490)


	//   ....[0]....
	.align		4
.L_490:
        /*0028*/ 	.word	index@(__assertfail)


	//----- nvinfo : EIATTR_ANNOTATIONS
	.align		4
.L_491:
        /*002c*/ 	.byte	0x04, 0x55
        /*002e*/ 	.short	(.L_493 - .L_492)


	//   ....[0]....
.L_492:
        /*0030*/ 	.word	0x00000001
        /*0034*/ 	.byte	0xa0, 0x08, 0x00, 0x00, 0x01, 0x00, 0x00, 0x00, 0xf0, 0x15, 0x00, 0x00, 0x01, 0x00, 0x00, 0x00
        /*0044*/ 	.byte	0x30, 0x19, 0x01, 0x00, 0x01, 0x00, 0x00, 0x00, 0xc0, 0x1a, 0x01, 0x00, 0x01, 0x00, 0x00, 0x00
        /*0054*/ 	.byte	0xd0, 0x30, 0x01, 0x00, 0x01, 0x00, 0x00, 0x00, 0x70, 0x49, 0x01, 0x00


	//----- nvinfo : EIATTR_MERCURY_ISA_VERSION
	.align		4
.L_493:
        /*0060*/ 	.byte	0x03, 0x5f
        /*0062*/ 	.short	0x0101


	//----- nvinfo : EIATTR_INT_WARP_WIDE_INSTR_OFFSETS
	.align		4
        /*0064*/ 	.byte	0x04, 0x31
        /*0066*/ 	.short	(.L_495 - .L_494)


	//   ....[0]....
.L_494:
        /*0068*/ 	.word	0x000000c0


	//   ....[1]....
        /*006c*/ 	.word	0x000000d0


	//   ....[2]....
        /*0070*/ 	.word	0x00000170


	//----- nvinfo : EIATTR_COOP_GROUP_MASK_REGIDS
	.align		4
.L_495:
        /*0074*/ 	.byte	0x04, 0x29
        /*0076*/ 	.short	(.L_497 - .L_496)


	//   ....[0]....
.L_496:
        /*0078*/ 	.word	0xffffffff


	//   ....[1]....
        /*007c*/ 	.word	0xffffffff


	//   ....[2]....
        /*0080*/ 	.word	0xffffffff


	//   ....[3]....
        /*0084*/ 	.word	0xffffffff


	//   ....[4]....
        /*0088*/ 	.word	0xffffffff


	//   ....[5]....
        /*008c*/ 	.word	0xffffffff


	//   ....[6]....
        /*0090*/ 	.word	0xffffffff


	//   ....[7]....
        /*0094*/ 	.word	0xffffffff


	//   ....[8]....
        /*0098*/ 	.word	0xffffffff


	//   ....[9]....
        /*009c*/ 	.word	0xffffffff


	//   ....[10]....
        /*00a0*/ 	.word	0xffffffff


	//   ....[11]....
        /*00a4*/ 	.word	0xffffffff


	//   ....[12]....
        /*00a8*/ 	.word	0xffffffff


	//   ....[13]....
        /*00ac*/ 	.word	0xffffffff


	//   ....[14]....
        /*00b0*/ 	.word	0xffffffff


	//   ....[15]....
        /*00b4*/ 	.word	0xffffffff


	//   ....[16]....
        /*00b8*/ 	.word	0xffffffff


	//   ....[17]....
        /*00bc*/ 	.word	0xffffffff


	//   ....[18]....
        /*00c0*/ 	.word	0xffffffff


	//   ....[19]....
        /*00c4*/ 	.word	0xffffffff


	//   ....[20]....
        /*00c8*/ 	.word	0xffffffff


	//   ....[21]....
        /*00cc*/ 	.word	0xffffffff


	//   ....[22]....
        /*00d0*/ 	.word	0xffffffff


	//   ....[23]....
        /*00d4*/ 	.word	0xffffffff


	//   ....[24]....
        /*00d8*/ 	.word	0xffffffff


	//   ....[25]....
        /*00dc*/ 	.word	0xffffffff


	//   ....[26]....
        /*00e0*/ 	.word	0xffffffff


	//   ....[27]....
        /*00e4*/ 	.word	0xffffffff


	//   ....[28]....
        /*00e8*/ 	.word	0xffffffff


	//   ....[29]....
        /*00ec*/ 	.word	0xffffffff


	//   ....[30]....
        /*00f0*/ 	.word	0xffffffff


	//   ....[31]....
        /*00f4*/ 	.word	0xffffffff


	//   ....[32]....
        /*00f8*/ 	.word	0xffffffff


	//   ....[33]....
        /*00fc*/ 	.word	0xffffffff


	//   ....[34]....
        /*0100*/ 	.word	0xffffffff


	//   ....[35]....
        /*0104*/ 	.word	0xffffffff


	//   ....[36]....
        /*0108*/ 	.word	0xffffffff


	//   ....[37]....
        /*010c*/ 	.word	0xffffffff


	//   ....[38]....
        /*0110*/ 	.word	0xffffffff


	//   ....[39]....
        /*0114*/ 	.word	0xffffffff


	//   ....[40]....
        /*0118*/ 	.word	0xffffffff


	//   ....[41]....
        /*011c*/ 	.word	0xffffffff


	//   ....[42]....
        /*0120*/ 	.word	0xffffffff


	//   ....[43]....
        /*0124*/ 	.word	0xffffffff


	//   ....[44]....
        /*0128*/ 	.word	0xffffffff


	//   ....[45]....
        /*012c*/ 	.word	0xffffffff


	//   ....[46]....
        /*0130*/ 	.word	0xffffffff


	//   ....[47]....
        /*0134*/ 	.word	0xffffffff


	//   ....[48]....
        /*0138*/ 	.word	0xffffffff


	//   ....[49]....
        /*013c*/ 	.word	0xffffffff


	//   ....[50]....
        /*0140*/ 	.word	0xffffffff


	//   ....[51]....
        /*0144*/ 	.word	0xffffffff


	//   ....[52]....
        /*0148*/ 	.word	0xffffffff


	//   ....[53]....
        /*014c*/ 	.word	0xffffffff


	//   ....[54]....
        /*0150*/ 	.word	0xffffffff


	//   ....[55]....
        /*0154*/ 	.word	0xffffffff


	//   ....[56]....
        /*0158*/ 	.word	0xffffffff


	//   ....[57]....
        /*015c*/ 	.word	0xffffffff


	//   ....[58]....
        /*0160*/ 	.word	0xffffffff


	//   ....[59]....
        /*0164*/ 	.word	0xffffffff


	//   ....[60]....
        /*0168*/ 	.word	0xffffffff


	//   ....[61]....
        /*016c*/ 	.word	0xffffffff


	//   ....[62]....
        /*0170*/ 	.word	0xffffffff


	//   ....[63]....
        /*0174*/ 	.word	0xffffffff


	//   ....[64]....
        /*0178*/ 	.word	0xffffffff


	//   ....[65]....
        /*017c*/ 	.word	0xffffffff


	//   ....[66]....
        /*0180*/ 	.word	0xffffffff


	//   ....[67]....
        /*0184*/ 	.word	0xffffffff


	//   ....[68]....
        /*0188*/ 	.word	0xffffffff


	//   ....[69]....
        /*018c*/ 	.word	0xffffffff


	//   ....[70]....
        /*0190*/ 	.word	0xffffffff


	//   ....[71]....
        /*0194*/ 	.word	0xffffffff


	//   ....[72]....
        /*0198*/ 	.word	0xffffffff


	//   ....[73]....
        /*019c*/ 	.word	0xffffffff


	//   ....[74]....
        /*01a0*/ 	.word	0xffffffff


	//   ....[75]....
        /*01a4*/ 	.word	0xffffffff


	//   ....[76]....
        /*01a8*/ 	.word	0xffffffff


	//   ....[77]....
        /*01ac*/ 	.word	0xffffffff


	//   ....[78]....
        /*01b0*/ 	.word	0xffffffff


	//   ....[79]....
        /*01b4*/ 	.word	0xffffffff


	//   ....[80]....
        /*01b8*/ 	.word	0xffffffff


	//   ....[81]....
        /*01bc*/ 	.word	0xffffffff


	//   ....[82]....
        /*01c0*/ 	.word	0xffffffff


	//   ....[83]....
        /*01c4*/ 	.word	0xffffffff


	//   ....[84]....
        /*01c8*/ 	.word	0xffffffff


	//   ....[85]....
        /*01cc*/ 	.word	0xffffffff


	//   ....[86]....
        /*01d0*/ 	.word	0xffffffff


	//   ....[87]....
        /*01d4*/ 	.word	0xffffffff


	//   ....[88]....
        /*01d8*/ 	.word	0xffffffff


	//   ....[89]....
        /*01dc*/ 	.word	0xffffffff


	//   ....[90]....
        /*01e0*/ 	.word	0xffffffff


	//   ....[91]....
        /*01e4*/ 	.word	0xffffffff


	//   ....[92]....
        /*01e8*/ 	.word	0xffffffff


	//   ....[93]....
        /*01ec*/ 	.word	0x0500000f


	//   ....[94]....
        /*01f0*/ 	.word	0x0500000f


	//   ....[95]....
        /*01f4*/ 	.word	0x0500000f


	//   ....[96]....
        /*01f8*/ 	.word	0x0500000f


	//   ....[97]....
        /*01fc*/ 	.word	0x0500000f


	//   ....[98]....
        /*0200*/ 	.word	0x0500000f


	//   ....[99]....
        /*0204*/ 	.word	0x0500000f


	//   ....[100]....
        /*0208*/ 	.word	0x0500000f


	//   ....[101]....
        /*020c*/ 	.word	0x0500000f


	//   ....[102]....
        /*0210*/ 	.word	0x0500000f


	//   ....[103]....
        /*0214*/ 	.word	0x0500000f


	//   ....[104]....
        /*0218*/ 	.word	0x0500000f


	//   ....[105]....
        /*021c*/ 	.word	0x0500000f


	//   ....[106]....
        /*0220*/ 	.word	0x0500000f


	//   ....[107]....
        /*0224*/ 	.word	0x0500000f


	//   ....[108]....
        /*0228*/ 	.word	0x0500000f


	//   ....[109]....
        /*022c*/ 	.word	0x0500000f


	//   ....[110]....
        /*0230*/ 	.word	0x0500000f


	//   ....[111]....
        /*0234*/ 	.word	0x0500000f


	//   ....[112]....
        /*0238*/ 	.word	0x0500000f


	//   ....[113]....
        /*023c*/ 	.word	0x0500000f


	//   ....[114]....
        /*0240*/ 	.word	0x0500000f


	//   ....[115]....
        /*0244*/ 	.word	0x0500000f


	//   ....[116]....
        /*0248*/ 	.word	0x0500000f


	//   ....[117]....
        /*024c*/ 	.word	0x0500000f


	//   ....[118]....
        /*0250*/ 	.word	0x0500000f


	//   ....[119]....
        /*0254*/ 	.word	0x0500000f


	//   ....[120]....
        /*0258*/ 	.word	0x0500000f


	//   ....[121]....
        /*025c*/ 	.word	0x0500000f


	//   ....[122]....
        /*0260*/ 	.word	0x0500000f


	//   ....[123]....
        /*0264*/ 	.word	0x0500000f


	//   ....[124]....
        /*0268*/ 	.word	0x0500000f


	//   ....[125]....
        /*026c*/ 	.word	0x0500000f


	//   ....[126]....
        /*0270*/ 	.word	0x0500000f


	//   ....[127]....
        /*0274*/ 	.word	0x0500000f


	//   ....[128]....
        /*0278*/ 	.word	0x0500000f


	//   ....[129]....
        /*027c*/ 	.word	0x0500000f


	//   ....[130]....
        /*0280*/ 	.word	0x0500000f


	//   ....[131]....
        /*0284*/ 	.word	0x0500000f


	//   ....[132]....
        /*0288*/ 	.word	0x0500000f


	//   ....[133]....
        /*028c*/ 	.word	0x0500000f


	//   ....[134]....
        /*0290*/ 	.word	0x0500000f


	//   ....[135]....
        /*0294*/ 	.word	0x0500000f


	//   ....[136]....
        /*0298*/ 	.word	0x0500000f


	//   ....[137]....
        /*029c*/ 	.word	0x0500000f


	//   ....[138]....
        /*02a0*/ 	.word	0x0500000f


	//   ....[139]....
        /*02a4*/ 	.word	0x0500000f


	//   ....[140]....
        /*02a8*/ 	.word	0x0500000f


	//   ....[141]....
        /*02ac*/ 	.word	0x0500000f


	//   ....[142]....
        /*02b0*/ 	.word	0x0500000f


	//   ....[143]....
        /*02b4*/ 	.word	0x0500000f


	//   ....[144]....
        /*02b8*/ 	.word	0x0500000f


	//   ....[145]....
        /*02bc*/ 	.word	0x0500000f


	//   ....[146]....
        /*02c0*/ 	.word	0x0500000f


	//   ....[147]....
        /*02c4*/ 	.word	0x0500000f


	//   ....[148]....
        /*02c8*/ 	.word	0x0500000f


	//   ....[149]....
        /*02cc*/ 	.word	0x0500000f


	//   ....[150]....
        /*02d0*/ 	.word	0x0500000f


	//----- nvinfo : EIATTR_COOP_GROUP_INSTR_OFFSETS
	.align		4
.L_497:
        /*02d4*/ 	.byte	0x04, 0x28
        /*02d6*/ 	.short	(.L_499 - .L_498)


	//   ....[0]....
.L_498:
        /*02d8*/ 	.word	0x00000070


	//   ....[1]....
        /*02dc*/ 	.word	0x000000b0


	//   ....[2]....
        /*02e0*/ 	.word	0x000002d0


	//   ....[3]....
        /*02e4*/ 	.word	0x00000430


	//   ....[4]....
        /*02e8*/ 	.word	0x00000550


	//   ....[5]....
        /*02ec*/ 	.word	0x000006b0


	//   ....[6]....
        /*02f0*/ 	.word	0x000013d0


	//   ....[7]....
        /*02f4*/ 	.word	0x00003e10


	//   ....[8]....
        /*02f8*/ 	.word	0x00004540


	//   ....[9]....
        /*02fc*/ 	.word	0x00004550


	//   ....[10]....
        /*0300*/ 	.word	0x00004920


	//   ....[11]....
        /*0304*/ 	.word	0x00004940


	//   ....[12]....
        /*0308*/ 	.word	0x000049a0


	//   ....[13]....
        /*030c*/ 	.word	0x000082a0


	//   ....[14]....
        /*0310*/ 	.word	0x000086c0


	//   ....[15]....
        /*0314*/ 	.word	0x000086e0


	//   ....[16]....
        /*0318*/ 	.word	0x00008760


	//   ....[17]....
        /*031c*/ 	.word	0x00008d20


	//   ....[18]....
        /*0320*/ 	.word	0x00008d90


	//   ....[19]....
        /*0324*/ 	.word	0x0000c6a0


	//   ....[20]....
        /*0328*/ 	.word	0x0000c6b0


	//   ....[21]....
        /*032c*/ 	.word	0x0000c6e0


	//   ....[22]....
        /*0330*/ 	.word	0x0000c6f0


	//   ....[23]....
        /*0334*/ 	.word	0x0000da90


	//   ....[24]....
        /*0338*/ 	.word	0x0000daa0


	//   ....[25]....
        /*033c*/ 	.word	0x0000db40


	//   ....[26]....
        /*0340*/ 	.word	0x0000dba0


	//   ....[27]....
        /*0344*/ 	.word	0x0000ee70


	//   ....[28]....
        /*0348*/ 	.word	0x0000eed0


	//   ....[29]....
        /*034c*/ 	.word	0x0000ef10


	//   ....[30]....
        /*0350*/ 	.word	0x0000ef50


	//   ....[31]....
        /*0354*/ 	.word	0x0000ef80


	//   ....[32]....
        /*0358*/ 	.word	0x0000efb0


	//   ....[33]....
        /*035c*/ 	.word	0x0000fc00


	//   ....[34]....
        /*0360*/ 	.word	0x0000fc10


	//   ....[35]....
        /*0364*/ 	.word	0x00010c80


	//   ....[36]....
        /*0368*/ 	.word	0x00011f60


	//   ....[37]....
        /*036c*/ 	.word	0x00011fa0


	//   ....[38]....
        /*0370*/ 	.word	0x00011fd0


	//   ....[39]....
        /*0374*/ 	.word	0x00011ff0


	//   ....[40]....
        /*0378*/ 	.word	0x00012000


	//   ....[41]....
        /*037c*/ 	.word	0x00012070


	//   ....[42]....
        /*0380*/ 	.word	0x000120a0


	//   ....[43]....
        /*0384*/ 	.word	0x00012100


	//   ....[44]....
        /*0388*/ 	.word	0x00012130


	//   ....[45]....
        /*038c*/ 	.word	0x00012190


	//   ....[46]....
        /*0390*/ 	.word	0x00012890


	//   ....[47]....
        /*0394*/ 	.word	0x000128d0


	//   ....[48]....
        /*0398*/ 	.word	0x00012900


	//   ....[49]....
        /*039c*/ 	.word	0x00012930


	//   ....[50]....
        /*03a0*/ 	.word	0x00012940


	//   ....[51]....
        /*03a4*/ 	.word	0x000129d0


	//   ....[52]....
        /*03a8*/ 	.word	0x00012a00


	//   ....[53]....
        /*03ac*/ 	.word	0x00012a70


	//   ....[54]....
        /*03b0*/ 	.word	0x00012aa0


	//   ....[55]....
        /*03b4*/ 	.word	0x00012b10


	//   ....[56]....
        /*03b8*/ 	.word	0x00012b40


	//   ....[57]....
        /*03bc*/ 	.word	0x00012bb0


	//   ....[58]....
        /*03c0*/ 	.word	0x00012be0


	//   ....[59]....
        /*03c4*/ 	.word	0x00012c50


	//   ....[60]....
        /*03c8*/ 	.word	0x00012c80


	//   ....[61]....
        /*03cc*/ 	.word	0x00012ce0


	//   ....[62]....
        /*03d0*/ 	.word	0x00013550


	//   ....[63]....
        /*03d4*/ 	.word	0x00013590


	//   ....[64]....
        /*03d8*/ 	.word	0x000135c0


	//   ....[65]....
        /*03dc*/ 	.word	0x000135e0


	//   ....[66]....
        /*03e0*/ 	.word	0x00013600


	//   ....[67]....
        /*03e4*/ 	.word	0x00013620


	//   ....[68]....
        /*03e8*/ 	.word	0x00013650


	//   ....[69]....
        /*03ec*/ 	.word	0x00013670


	//   ....[70]....
        /*03f0*/ 	.word	0x00013680


	//   ....[71]....
        /*03f4*/ 	.word	0x00013700


	//   ....[72]....
        /*03f8*/ 	.word	0x00013aa0


	//   ....[73]....
        /*03fc*/ 	.word	0x00013ad0


	//   ....[74]....
        /*0400*/ 	.word	0x00013af0


	//   ....[75]....
        /*0404*/ 	.word	0x00013b90


	//   ....[76]....
        /*0408*/ 	.word	0x00013bb0


	//   ....[77]....
        /*040c*/ 	.word	0x00013c50


	//   ....[78]....
        /*0410*/ 	.word	0x00013c70


	//   ....[79]....
        /*0414*/ 	.word	0x00013d10


	//   ....[80]....
        /*0418*/ 	.word	0x00013d30


	//   ....[81]....
        /*041c*/ 	.word	0x00013d40


	//   ....[82]....
        /*0420*/ 	.word	0x00014280


	//   ....[83]....
        /*0424*/ 	.word	0x000142c0


	//   ....[84]....
        /*0428*/ 	.word	0x000142f0


	//   ....[85]....
        /*042c*/ 	.word	0x00014320


	//   ....[86]....
        /*0430*/ 	.word	0x00014400


	//   ....[87]....
        /*0434*/ 	.word	0x00014420


	//   ....[88]....
        /*0438*/ 	.word	0x000144d0


	//   ....[89]....
        /*043c*/ 	.word	0x000144f0


	//   ....[90]....
        /*0440*/ 	.word	0x00014540


	//   ....[91]....
        /*0444*/ 	.word	0x000145b0


	//   ....[92]....
        /*0448*/ 	.word	0x00014900


	//   ....[93]....
        /*044c*/ 	.word	0x00014eb0


	//   ....[94]....
        /*0450*/ 	.word	0x00014fa0


	//   ....[95]....
        /*0454*/ 	.word	0x00015070


	//   ....[96]....
        /*0458*/ 	.word	0x00015180


	//   ....[97]....
        /*045c*/ 	.word	0x000151e0


	//   ....[98]....
        /*0460*/ 	.word	0x000152e0


	//   ....[99]....
        /*0464*/ 	.word	0x00015340


	//   ....[100]....
        /*0468*/ 	.word	0x00015440


	//   ....[101]....
        /*046c*/ 	.word	0x000154a0


	//   ....[102]....
        /*0470*/ 	.word	0x00015590


	//   ....[103]....
        /*0474*/ 	.word	0x000155e0


	//   ....[104]....
        /*0478*/ 	.word	0x00015670


	//   ....[105]....
        /*047c*/ 	.word	0x000156e0


	//   ....[106]....
        /*0480*/ 	.word	0x00015820


	//   ....[107]....
        /*0484*/ 	.word	0x00015890


	//   ....[108]....
        /*0488*/ 	.word	0x00015990


	//   ....[109]....
        /*048c*/ 	.word	0x00015a00


	//   ....[110]....
        /*0490*/ 	.word	0x00015b00


	//   ....[111]....
        /*0494*/ 	.word	0x00015b70


	//   ....[112]....
        /*0498*/ 	.word	0x00015c70


	//   ....[113]....
        /*049c*/ 	.word	0x00015ce0


	//   ....[114]....
        /*04a0*/ 	.word	0x00015de0


	//   ....[115]....
        /*04a4*/ 	.word	0x00015e50


	//   ....[116]....
        /*04a8*/ 	.word	0x00015f50


	//   ....[117]....
        /*04ac*/ 	.word	0x00015fb0


	//   ....[118]....
        /*04b0*/ 	.word	0x000160a0


	//   ....[119]....
        /*04b4*/ 	.word	0x000160f0


	//   ....[120]....
        /*04b8*/ 	.word	0x00016230


	//   ....[121]....
        /*04bc*/ 	.word	0x00016310


	//   ....[122]....
        /*04c0*/ 	.word	0x00016430


	//   ....[123]....
        /*04c4*/ 	.word	0x00016480


	//   ....[124]....
        /*04c8*/ 	.word	0x00016590


	//   ....[125]....
        /*04cc*/ 	.word	0x000165e0


	//   ....[126]....
        /*04d0*/ 	.word	0x00016700


	//   ....[127]....
        /*04d4*/ 	.word	0x00016750


	//   ....[128]....
        /*04d8*/ 	.word	0x00016880


	//   ....[129]....
        /*04dc*/ 	.word	0x000168d0


	//   ....[130]....
        /*04e0*/ 	.word	0x000169b0


	//   ....[131]....
        /*04e4*/ 	.word	0x00016a50


	//   ....[132]....
        /*04e8*/ 	.word	0x00016b80


	//   ....[133]....
        /*04ec*/ 	.word	0x00016bd0


	//   ....[134]....
        /*04f0*/ 	.word	0x00016d00


	//   ....[135]....
        /*04f4*/ 	.word	0x00016d50


	//   ....[136]....
        /*04f8*/ 	.word	0x00016e80


	//   ....[137]....
        /*04fc*/ 	.word	0x00016ed0


	//   ....[138]....
        /*0500*/ 	.word	0x00017000


	//   ....[139]....
        /*0504*/ 	.word	0x00017050


	//   ....[140]....
        /*0508*/ 	.word	0x00017130


	//   ....[141]....
        /*050c*/ 	.word	0x000171d0


	//   ....[142]....
        /*0510*/ 	.word	0x00017370


	//   ....[143]....
        /*0514*/ 	.word	0x000173c0


	//   ....[144]....
        /*0518*/ 	.word	0x00017500


	//   ....[145]....
        /*051c*/ 	.word	0x00017550


	//   ....[146]....
        /*0520*/ 	.word	0x00017690


	//   ....[147]....
        /*0524*/ 	.word	0x000176e0


	//   ....[148]....
        /*0528*/ 	.word	0x00017810


	//   ....[149]....
        /*052c*/ 	.word	0x00017860


	//   ....[150]....
        /*0530*/ 	.word	0x00017970


	//----- nvinfo : EIATTR_REG_RECONFIG
	.align		4
.L_499:
        /*0534*/ 	.byte	0x01, 0x54
	.zero		2


	//----- nvinfo : EIATTR_SYSCALL_OFFSETS
	.align		4
        /*0538*/ 	.byte	0x04, 0x46
        /*053a*/ 	.short	(.L_501 - .L_500)


	//   ....[0]....
.L_500:
        /*053c*/ 	.word	0x000015a0


	//   ....[1]....
        /*0540*/ 	.word	0x000114b0


	//   ....[2]....
        /*0544*/ 	.word	0x000115f0


	//   ....[3]....
        /*0548*/ 	.word	0x000116e0


	//   ....[4]....
        /*054c*/ 	.word	0x00012580


	//----- nvinfo : EIATTR_MBARRIER_INSTR_OFFSETS
	.align		4
.L_501:
        /*0550*/ 	.byte	0x04, 0x39
        /*0552*/ 	.short	(.L_503 - .L_502)


	//   ....[0]....
.L_502:
        /*0554*/ 	.word	0x00000180
        /*0558*/ 	.word	0x000000ff
        /*055c*/ 	.word	0x00038800
        /*0560*/ 	.short	0x0100
        /*0562*/ 	.byte	0x08
	.zero		1


	//   ....[1]....
        /*0564*/ 	.word	0x00000190
        /*0568*/ 	.word	0x000000ff
        /*056c*/ 	.word	0x00038820
        /*0570*/ 	.short	0x0100
        /*0572*/ 	.byte	0x08
	.zero		1


	//   ....[2]....
        /*0574*/ 	.word	0x00000280
        /*0578*/ 	.word	0x000000ff
        /*057c*/ 	.word	0x00038830
        /*0580*/ 	.short	0x0100
        /*0582*/ 	.byte	0x08
	.zero		1


	//   ....[3]....
        /*0584*/ 	.word	0x00000290
        /*0588*/ 	.word	0x000000ff
        /*058c*/ 	.word	0x00038840
        /*0590*/ 	.short	0x0100
        /*0592*/ 	.byte	0x08
	.zero		1


	//   ....[4]....
        /*0594*/ 	.word	0x000002a0
        /*0598*/ 	.word	0x000000ff
        /*059c*/ 	.word	0x00038838
        /*05a0*/ 	.short	0x0100
        /*05a2*/ 	.byte	0x08
	.zero		1


	//   ....[5]....
        /*05a4*/ 	.word	0x000002b0
        /*05a8*/ 	.word	0x000000ff
        /*05ac*/ 	.word	0x00038848
        /*05b0*/ 	.short	0x0100
        /*05b2*/ 	.byte	0x08
	.zero		1


	//   ....[6]....
        /*05b4*/ 	.word	0x000003e0
        /*05b8*/ 	.word	0x000000ff
        /*05bc*/ 	.word	0x00038850
        /*05c0*/ 	.short	0x0100
        /*05c2*/ 	.byte	0x08
	.zero		1


	//   ....[7]....
        /*05c4*/ 	.word	0x000003f0
        /*05c8*/ 	.word	0x000000ff
        /*05cc*/ 	.word	0x00038860
        /*05d0*/ 	.short	0x0100
        /*05d2*/ 	.byte	0x08
	.zero		1


	//   ....[8]....
        /*05d4*/ 	.word	0x00000400
        /*05d8*/ 	.word	0x000000ff
        /*05dc*/ 	.word	0x00038858
        /*05e0*/ 	.short	0x0100
        /*05e2*/ 	.byte	0x08
	.zero		1


	//   ....[9]....
        /*05e4*/ 	.word	0x00000410
        /*05e8*/ 	.word	0x000000ff
        /*05ec*/ 	.word	0x00038868
        /*05f0*/ 	.short	0x0100
        /*05f2*/ 	.byte	0x08
	.zero		1


	//   ....[10]....
        /*05f4*/ 	.word	0x00000500
        /*05f8*/ 	.word	0x000000ff
        /*05fc*/ 	.word	0x00038870
        /*0600*/ 	.short	0x0100
        /*0602*/ 	.byte	0x06
	.zero		1


	//   ....[11]....
        /*0604*/ 	.word	0x00000510
        /*0608*/ 	.word	0x000000ff
        /*060c*/ 	.word	0x00038880
        /*0610*/ 	.short	0x0100
        /*0612*/ 	.byte	0x06
	.zero		1


	//   ....[12]....
        /*0614*/ 	.word	0x00000520
        /*0618*/ 	.word	0x000000ff
        /*061c*/ 	.word	0x00038878
        /*0620*/ 	.short	0x0100
        /*0622*/ 	.byte	0x06
	.zero		1


	//   ....[13]....
        /*0624*/ 	.word	0x00000530
        /*0628*/ 	.word	0x000000ff
        /*062c*/ 	.word	0x00038888
        /*0630*/ 	.short	0x0100
        /*0632*/ 	.byte	0x06
	.zero		1


	//   ....[14]....
        /*0634*/ 	.word	0x00000660
        /*0638*/ 	.word	0x000000ff
        /*063c*/ 	.word	0x00038890
        /*0640*/ 	.short	0x0100
        /*0642*/ 	.byte	0x08
	.zero		1


	//   ....[15]....
        /*0644*/ 	.word	0x00000670
        /*0648*/ 	.word	0x000000ff
        /*064c*/ 	.word	0x000388a0
        /*0650*/ 	.short	0x0100
        /*0652*/ 	.byte	0x08
	.zero		1


	//   ....[16]....
        /*0654*/ 	.word	0x00000680
        /*0658*/ 	.word	0x000000ff
        /*065c*/ 	.word	0x00038898
        /*0660*/ 	.short	0x0100
        /*0662*/ 	.byte	0x08
	.zero		1


	//   ....[17]....
        /*0664*/ 	.word	0x00000690
        /*0668*/ 	.word	0x000000ff
        /*066c*/ 	.word	0x000388a8
        /*0670*/ 	.short	0x0100
        /*0672*/ 	.byte	0x08
	.zero		1


	//   ....[18]....
        /*0674*/ 	.word	0x000007d0
        /*0678*/ 	.word	0x000000ff
        /*067c*/ 	.word	0x000388b0
        /*0680*/ 	.short	0x0100
        /*0682*/ 	.byte	0x08
	.zero		1


	//   ....[19]....
        /*0684*/ 	.word	0x000007e0
        /*0688*/ 	.word	0x000000ff
        /*068c*/ 	.word	0x000388c0
        /*0690*/ 	.short	0x0100
        /*0692*/ 	.byte	0x08
	.zero		1


	//   ....[20]....
        /*0694*/ 	.word	0x000007f0
        /*0698*/ 	.word	0x000000ff
        /*069c*/ 	.word	0x000388b8
        /*06a0*/ 	.short	0x0100
        /*06a2*/ 	.byte	0x08
	.zero		1


	//   ....[21]....
        /*06a4*/ 	.word	0x00000800
        /*06a8*/ 	.word	0x000000ff
        /*06ac*/ 	.word	0x000388c8
        /*06b0*/ 	.short	0x0100
        /*06b2*/ 	.byte	0x08
	.zero		1


	//   ....[22]....
        /*06b4*/ 	.word	0x000015d0
        /*06b8*/ 	.word	0x000000ff
        /*06bc*/ 	.word	0x00038800
        /*06c0*/ 	.short	0x010a
        /*06c2*/ 	.byte	0x04
	.zero		1


	//   ....[23]....
        /*06c4*/ 	.word	0x00001670
        /*06c8*/ 	.word	0x000000ff
        /*06cc*/ 	.word	0x00038830
        /*06d0*/ 	.short	0x010a
        /*06d2*/ 	.byte	0x04
	.zero		1


	//   ....[24]....
        /*06d4*/ 	.word	0x000016e0
        /*06d8*/ 	.word	0x000000ff
        /*06dc*/ 	.word	0x00038830
        /*06e0*/ 	.short	0x010a
        /*06e2*/ 	.byte	0x04
	.zero		1


	//   ....[25]....
        /*06e4*/ 	.word	0x00004120
        /*06e8*/ 	.word	0x000000ff
        /*06ec*/ 	.word	0x00000000
        /*06f0*/ 	.short	0x0101
        /*06f2*/ 	.byte	0x07
	.zero		1


	//   ....[26]....
        /*06f4*/ 	.word	0x000055d0
        /*06f8*/ 	.word	0x000000ff
        /*06fc*/ 	.word	0x00038830
        /*0700*/ 	.short	0x010a
        /*0702*/ 	.byte	0x06
	.zero		1


	//   ....[27]....
        /*0704*/ 	.word	0x00005620
        /*0708*/ 	.word	0x000000ff
        /*070c*/ 	.word	0x00038830
        /*0710*/ 	.short	0x010a
        /*0712*/ 	.byte	0x06
	.zero		1


	//   ....[28]....
        /*0714*/ 	.word	0x00007ee0
        /*0718*/ 	.word	0x000000ff
        /*071c*/ 	.word	0x00038850
        /*0720*/ 	.short	0x010a
        /*0722*/ 	.byte	0x0a
	.zero		1


	//   ....[29]....
        /*0724*/ 	.word	0x00007f20
        /*0728*/ 	.word	0x000000ff
        /*072c*/ 	.word	0x00038850
        /*0730*/ 	.short	0x010a
        /*0732*/ 	.byte	0x0a
	.zero		1


	//   ....[30]....
        /*0734*/ 	.word	0x00008810
        /*0738*/ 	.word	0x000000ff
        /*073c*/ 	.word	0x00000000
        /*0740*/ 	.short	0x0101
        /*0742*/ 	.byte	0x07
	.zero		1


	//   ....[31]....
        /*0744*/ 	.word	0x00009570
        /*0748*/ 	.word	0x000000ff
        /*074c*/ 	.word	0x00000000
        /*0750*/ 	.short	0x0101
        /*0752*/ 	.byte	0x0a
	.zero		1


	//   ....[32]....
        /*0754*/ 	.word	0x000097c0
        /*0758*/ 	.word	0x000000ff
        /*075c*/ 	.word	0x00038830
        /*0760*/ 	.short	0x010a
        /*0762*/ 	.byte	0x3c
	.zero		1


	//   ....[33]....
        /*0764*/ 	.word	0x00009800
        /*0768*/ 	.word	0x000000ff
        /*076c*/ 	.word	0x00038830
        /*0770*/ 	.short	0x010a
        /*0772*/ 	.byte	0x3c
	.zero		1


	//   ....[34]....
        /*0774*/ 	.word	0x0000c120
        /*0778*/ 	.word	0x000000ff
        /*077c*/ 	.word	0x00038850
        /*0780*/ 	.short	0x010a
        /*0782*/ 	.byte	0x0a
	.zero		1


	//   ....[35]....
        /*0784*/ 	.word	0x0000c160
        /*0788*/ 	.word	0x000000ff
        /*078c*/ 	.word	0x00038850
        /*0790*/ 	.short	0x010a
        /*0792*/ 	.byte	0x0a
	.zero		1


	//   ....[36]....
        /*0794*/ 	.word	0x0000c540
        /*0798*/ 	.word	0x000000ff
        /*079c*/ 	.word	0x00000000
        /*07a0*/ 	.short	0x0101
        /*07a2*/ 	.byte	0x3c
	.zero		1


	//   ....[37]....
        /*07a4*/ 	.word	0x0000d0a0
        /*07a8*/ 	.word	0x000000ff
        /*07ac*/ 	.word	0x00000000
        /*07b0*/ 	.short	0x0101
        /*07b2*/ 	.byte	0x0a
	.zero		1


	//   ....[38]....
        /*07b4*/ 	.word	0x0000da00
        /*07b8*/ 	.word	0x000000ff
        /*07bc*/ 	.word	0x00038850
        /*07c0*/ 	.short	0x010a
        /*07c2*/ 	.byte	0x05
	.zero		1


	//   ....[39]....
        /*07c4*/ 	.word	0x0000da40
        /*07c8*/ 	.word	0x000000ff
        /*07cc*/ 	.word	0x00038850
        /*07d0*/ 	.short	0x010a
        /*07d2*/ 	.byte	0x05
	.zero		1


	//   ....[40]....
        /*07d4*/ 	.word	0x0000e080
        /*07d8*/ 	.word	0x000000ff
        /*07dc*/ 	.word	0x00000000
        /*07e0*/ 	.short	0x0101
        /*07e2*/ 	.byte	0x04
	.zero		1


	//   ....[41]....
        /*07e4*/ 	.word	0x0000efa0
        /*07e8*/ 	.word	0x000000ff
        /*07ec*/ 	.word	0x00000000
        /*07f0*/ 	.short	0x0101
        /*07f2*/ 	.byte	0x04
	.zero		1


	//   ....[42]....
        /*07f4*/ 	.word	0x00011d40
        /*07f8*/ 	.word	0x000000ff
        /*07fc*/ 	.word	0x00038840
        /*0800*/ 	.short	0x010a
        /*0802*/ 	.byte	0x2c
	.zero		1


	//   ....[43]....
        /*0804*/ 	.word	0x00012340
        /*0808*/ 	.word	0x000000ff
        /*080c*/ 	.word	0x00038830
        /*0810*/ 	.short	0x0107
        /*0812*/ 	.byte	0x2c
	.zero		1


	//   ....[44]....
        /*0814*/ 	.word	0x000123b0
        /*0818*/ 	.word	0x000000ff
        /*081c*/ 	.word	0x00038830
        /*0820*/ 	.short	0x0101
        /*0822*/ 	.byte	0x2c
	.zero		1


	//   ....[45]....
        /*0824*/ 	.word	0x00012e60
        /*0828*/ 	.word	0x000000ff
        /*082c*/ 	.word	0x00038800
        /*0830*/ 	.short	0x0107
        /*0832*/ 	.byte	0x2c
	.zero		1


	//   ....[46]....
        /*0834*/ 	.word	0x00012ee0
        /*0838*/ 	.word	0x000000ff
        /*083c*/ 	.word	0x00038800
        /*0840*/ 	.short	0x0101
        /*0842*/ 	.byte	0x2c
	.zero		1


	//   ....[47]....
        /*0844*/ 	.word	0x00012ef0
        /*0848*/ 	.word	0x000000ff
        /*084c*/ 	.word	0x00038820
        /*0850*/ 	.short	0x010a
        /*0852*/ 	.byte	0x2c
	.zero		1


	//   ....[48]....
        /*0854*/ 	.word	0x00013350
        /*0858*/ 	.word	0x00000013
        /*085c*/ 	.word	0x00038840
        /*0860*/ 	.short	0x010a
        /*0862*/ 	.byte	0x3f
	.zero		1


	//   ....[49]....
        /*0864*/ 	.word	0x00013920
        /*0868*/ 	.word	0x00000013
        /*086c*/ 	.word	0x00038830
        /*0870*/ 	.short	0x0107
        /*0872*/ 	.byte	0x3f
	.zero		1


	//   ....[50]....
        /*0874*/ 	.word	0x000139d0
        /*0878*/ 	.word	0x00000013
        /*087c*/ 	.word	0x00038830
        /*0880*/ 	.short	0x0101
        /*0882*/ 	.byte	0x3f
	.zero		1


	//   ....[51]....
        /*0884*/ 	.word	0x00013a30
        /*0888*/ 	.word	0x00000004
        /*088c*/ 	.word	0x00038860
        /*0890*/ 	.short	0x010a
        /*0892*/ 	.byte	0x3f
	.zero		1


	//   ....[52]....
        /*0894*/ 	.word	0x00013ef0
        /*0898*/ 	.word	0x00000004
        /*089c*/ 	.word	0x00038850
        /*08a0*/ 	.short	0x0107
        /*08a2*/ 	.byte	0x3f
	.zero		1


	//   ....[53]....
        /*08a4*/ 	.word	0x00014060
        /*08a8*/ 	.word	0x00000004
        /*08ac*/ 	.word	0x00038850
        /*08b0*/ 	.short	0x0101
        /*08b2*/ 	.byte	0x3f
	.zero		1


	//   ....[54]....
        /*08b4*/ 	.word	0x000141f0
        /*08b8*/ 	.word	0x00000000
        /*08bc*/ 	.word	0x00038860
        /*08c0*/ 	.short	0x010a
        /*08c2*/ 	.byte	0x3f
	.zero		1


	//   ....[55]....
        /*08c4*/ 	.word	0x00014740
        /*08c8*/ 	.word	0x00000000
        /*08cc*/ 	.word	0x00038850
        /*08d0*/ 	.short	0x0107
        /*08d2*/ 	.byte	0x3f
	.zero		1


	//   ....[56]....
        /*08d4*/ 	.word	0x00014800
        /*08d8*/ 	.word	0x00000000
        /*08dc*/ 	.word	0x00038850
        /*08e0*/ 	.short	0x0101
        /*08e2*/ 	.byte	0x3f
	.zero		1


	//   ....[57]....
        /*08e4*/ 	.word	0x00014890
        /*08e8*/ 	.word	0x00000007
        /*08ec*/ 	.word	0x00038820
        /*08f0*/ 	.short	0x010a
        /*08f2*/ 	.byte	0x3f
	.zero		1


	//   ....[58]....
        /*08f4*/ 	.word	0x00014a10
        /*08f8*/ 	.word	0x00000005
        /*08fc*/ 	.word	0x00038840
        /*0900*/ 	.short	0x010a
        /*0902*/ 	.byte	0x3f
	.zero		1


	//   ....[59]....
        /*0904*/ 	.word	0x00014ab0
        /*0908*/ 	.word	0x00000003
        /*090c*/ 	.word	0x00038840
        /*0910*/ 	.short	0x010a
        /*0912*/ 	.byte	0x3f
	.zero		1


	//   ....[60]....
        /*0914*/ 	.word	0x00014af0
        /*0918*/ 	.word	0x00000005
        /*091c*/ 	.word	0x00038860
        /*0920*/ 	.short	0x010a
        /*0922*/ 	.byte	0x3f
	.zero		1


	//   ....[61]....
        /*0924*/ 	.word	0x00014b30
        /*0928*/ 	.word	0x00000003
        /*092c*/ 	.word	0x00038860
        /*0930*/ 	.short	0x010a
        /*0932*/ 	.byte	0x3f
	.zero		1


	//   ....[62]....
        /*0934*/ 	.word	0x00014bb0
        /*0938*/ 	.word	0x00000003
        /*093c*/ 	.word	0x00038800
        /*0940*/ 	.short	0x010a
        /*0942*/ 	.byte	0x3f
	.zero		1


	//   ....[63]....
        /*0944*/ 	.word	0x00014c20
        /*0948*/ 	.word	0x00000003
        /*094c*/ 	.word	0x00038830
        /*0950*/ 	.short	0x010a
        /*0952*/ 	.byte	0x3f
	.zero		1


	//   ....[64]....
        /*0954*/ 	.word	0x00014c90
        /*0958*/ 	.word	0x00000099
        /*095c*/ 	.word	0x00038830
        /*0960*/ 	.short	0x010a
        /*0962*/ 	.byte	0x3f
	.zero		1


	//   ....[65]....
        /*0964*/ 	.word	0x00014cf0
        /*0968*/ 	.word	0x000000d7
        /*096c*/ 	.word	0x00038850
        /*0970*/ 	.short	0x010a
        /*0972*/ 	.byte	0x3f
	.zero		1


	//   ....[66]....
        /*0974*/ 	.word	0x00014d50
        /*0978*/ 	.word	0x00000006
        /*097c*/ 	.word	0x00038830
        /*0980*/ 	.short	0x010a
        /*0982*/ 	.byte	0x3f
	.zero		1


	//   ....[67]....
        /*0984*/ 	.word	0x00014db0
        /*0988*/ 	.word	0x00000003
        /*098c*/ 	.word	0x00038850
        /*0990*/ 	.short	0x010a
        /*0992*/ 	.byte	0x3f
	.zero		1


	//   ....[68]....
        /*0994*/ 	.word	0x00014e10
        /*0998*/ 	.word	0x00000005
        /*099c*/ 	.word	0x00038850
        /*09a0*/ 	.short	0x010a
        /*09a2*/ 	.byte	0x3f
	.zero		1


	//   ....[69]....
        /*09a4*/ 	.word	0x00014ef0
        /*09a8*/ 	.word	0x00000003
        /*09ac*/ 	.word	0x00038840
        /*09b0*/ 	.short	0x010a
        /*09b2*/ 	.byte	0x3f
	.zero		1


	//   ....[70]....
        /*09b4*/ 	.word	0x00016130
        /*09b8*/ 	.word	0x00000003
        /*09bc*/ 	.word	0x00038820
        /*09c0*/ 	.short	0x010a
        /*09c2*/ 	.byte	0x3f
	.zero		1


	//   ....[71]....
        /*09c4*/ 	.word	0x00016180
        /*09c8*/ 	.word	0x00000013
        /*09cc*/ 	.word	0x00038840
        /*09d0*/ 	.short	0x010a
        /*09d2*/ 	.byte	0x3f
	.zero		1


	//   ....[72]....
        /*09d4*/ 	.word	0x00016900
        /*09d8*/ 	.word	0x00000004
        /*09dc*/ 	.word	0x00038860
        /*09e0*/ 	.short	0x010a
        /*09e2*/ 	.byte	0x3f
	.zero		1


	//   ....[73]....
        /*09e4*/ 	.word	0x00017080
        /*09e8*/ 	.word	0x00000000
        /*09ec*/ 	.word	0x00038860
        /*09f0*/ 	.short	0x010a
        /*09f2*/ 	.byte	0x3f
	.zero		1


	//   ....[74]....
        /*09f4*/ 	.word	0x00017890
        /*09f8*/ 	.word	0x00000007
        /*09fc*/ 	.word	0x00038820
        /*0a00*/ 	.short	0x010a
        /*0a02*/ 	.byte	0x3f
	.zero		1


	//   ....[75]....
        /*0a04*/ 	.word	0x00017a30
        /*0a08*/ 	.word	0x00000005
        /*0a0c*/ 	.word	0x00038840
        /*0a10*/ 	.short	0x010a
        /*0a12*/ 	.byte	0x3f
	.zero		1


	//   ....[76]....
        /*0a14*/ 	.word	0x00017a80
        /*0a18*/ 	.word	0x00000003
        /*0a1c*/ 	.word	0x00038840
        /*0a20*/ 	.short	0x010a
        /*0a22*/ 	.byte	0x3f
	.zero		1


	//   ....[77]....
        /*0a24*/ 	.word	0x00017ad0
        /*0a28*/ 	.word	0x00000005
        /*0a2c*/ 	.word	0x00038860
        /*0a30*/ 	.short	0x010a
        /*0a32*/ 	.byte	0x3f
	.zero		1


	//----- nvinfo : EIATTR_NUM_MBARRIERS
	.align		4
.L_503:
        /*0a34*/ 	.byte	0x03, 0x38
        /*0a36*/ 	.short	0x0016


	//----- nvinfo : EIATTR_EXIT_INSTR_OFFSETS
	.align		4
        /*0a38*/ 	.byte	0x04, 0x1c
        /*0a3a*/ 	.short	(.L_505 - .L_504)


	//   ....[0]....
.L_504:
        /*0a3c*/ 	.word	0x00014b80


	//----- nvinfo : EIATTR_MAX_THREADS
	.align		4
.L_505:
        /*0a40*/ 	.byte	0x04, 0x05
        /*0a42*/ 	.short	(.L_507 - .L_506)
.L_506:
        /*0a44*/ 	.word	0x00000180
        /*0a48*/ 	.word	0x00000001
        /*0a4c*/ 	.word	0x00000001


	//----- nvinfo : EIATTR_CRS_STACK_SIZE
	.align		4
.L_507:
        /*0a50*/ 	.byte	0x04, 0x1e
        /*0a52*/ 	.short	(.L_509 - .L_508)
.L_508:
        /*0a54*/ 	.word	0x00000000


	//----- nvinfo : EIATTR_CBANK_PARAM_SIZE
	.align		4
.L_509:
        /*0a58*/ 	.byte	0x03, 0x19
        /*0a5a*/ 	.short	0x0a70


	//----- nvinfo : EIATTR_PARAM_CBANK
	.align		4
        /*0a5c*/ 	.byte	0x04, 0x0a
        /*0a5e*/ 	.short	(.L_511 - .L_510)
	.align		4
.L_510:
        /*0a60*/ 	.word	index@(.nv.constant0._ZN7cutlass13device_kernelIN5flash11enable_sm90INS1_16FlashAttnFwdSm90INS1_25CollectiveMainloopFwdSm90ILi2EN4cute5tupleIJNS5_1CILi1EEES8_S8_EEENS6_IJNS7_ILi128EEENS7_ILi80EEENS7_ILi256EEEEEELi256ENS_6half_tEfNS_4arch4Sm90ELb1ELb0ELb0ELb0ELb1ELb0ELb0ELb1ELb1ELb1ELb1ELb0EEENS1_21CollectiveEpilogueFwdINS6_IJSA_SC_SB_EEES9_SE_SG_Li256ELb0ELb1ELb1ELb0EEENS1_19SingleTileSchedulerILb0ELb1ELb1ELi128EEEEEEEEEvNT_6ParamsE)
        /*0a64*/ 	.short	0x0210
        /*0a66*/ 	.short	0x0a70


	//----- nvinfo : EIATTR_SW_WAR
	.align		4
.L_511:
        /*0a68*/ 	.byte	0x04, 0x36
        /*0a6a*/ 	.short	(.L_513 - .L_512)
.L_512:
        /*0a6c*/ 	.word	0x00000008
.L_513:


//--------------------- .nv.info._ZN7cutlass13device_kernelIN5flash11enable_sm90INS1_16FlashAttnFwdSm90INS1_25CollectiveMainloopFwdSm90ILi2EN4cute5tupleIJNS5_1CILi1EEES8_S8_EEENS6_IJNS7_ILi128EEENS7_ILi80EEENS7_ILi256EEEEEELi256ENS_6half_tEfNS_4arch4Sm90ELb1ELb0ELb0ELb1ELb1ELb0ELb0ELb1ELb1ELb1ELb1ELb0EEENS1_21CollectiveEpilogueFwdINS6_IJSA_SC_SB_EEES9_SE_SG_Li256ELb1ELb1ELb1ELb0EEENS1_36VarlenDynamicPersistentTileSchedulerILi128ELi80ELi256ELi128ELb1ELb1ELb1ELb1ELb1ELb1EEEEEEEEEvNT_6ParamsE --------------------------
	.section	.nv.info._ZN7cutlass13device_kernelIN5flash11enable_sm90INS1_16FlashAttnFwdSm90INS1_25CollectiveMainloopFwdSm90ILi2EN4cute5tupleIJNS5_1CILi1EEES8_S8_EEENS6_IJNS7_ILi128EEENS7_ILi80EEENS7_ILi256EEEEEELi256ENS_6half_tEfNS_4arch4Sm90ELb1ELb0ELb0ELb1ELb1ELb0ELb0ELb1ELb1ELb1ELb1ELb0EEENS1_21CollectiveEpilogueFwdINS6_IJSA_SC_SB_EEES9_SE_SG_Li256ELb1ELb1ELb1ELb0EEENS1_36VarlenDynamicPersistentTileSchedulerILi128ELi80ELi256ELi128ELb1ELb1ELb1ELb1ELb1ELb1EEEEEEEEEvNT_6ParamsE,"",@"SHT_CUDA_INFO"
	.sectionflags	@""
	.align	4


	//----- nvinfo : EIATTR_CUDA_API_VERSION
	.align		4
        /*0000*/ 	.byte	0x04, 0x37
        /*0002*/ 	.short	(.L_515 - .L_514)
.L_514:
        /*0004*/ 	.word	0x00000082


	//----- nvinfo : EIATTR_KPARAM_INFO
	.align		4
.L_515:
        /*0008*/ 	.byte	0x04, 0x17
        /*000a*/ 	.short	(.L_517 - .L_516)
.L_516:
        /*000c*/ 	.word	0x00000000
        /*0010*/ 	.short	0x0000
        /*0012*/ 	.short	0x0070
        /*0014*/ 	.byte	0x00, 0xf0, 0x01, 0x2a


	//----- nvinfo : EIATTR_SPARSE_MMA_MASK
	.align		4
.L_517:
        /*0018*/ 	.byte	0x03, 0x50
        /*001a*/ 	.short	0x0000


	//----- nvinfo : EIATTR_MAXREG_COUNT
	.align		4
        /*001c*/ 	.byte	0x03, 0x1b
        /*001e*/ 	.short	0x00a8


	//----- nvinfo : EIATTR_NUM_BARRIERS
	.align		4
        /*0020*/ 	.byte	0x02, 0x4c
        /*0022*/ 	.byte	0x09
	.zero		1


	//----- nvinfo : EIATTR_EXTERNS
	.align		4
        /*0024*/ 	.byte	0x04, 0x0f
        /*0026*/ 	.short	(.L_519 - .L_518)


	//   ....[0]....
	.align		4
.L_518:
        /*0028*/ 	.word	index@(__assertfail)


	//----- nvinfo : EIATTR_ANNOTATIONS
	.align		4
.L_519:
        /*002c*/ 	.byte	0x04, 0x55
        /*002e*/ 	.short	(.L_521 - .L_520)


	//   ....[0]....
.L_520:
        /* <DEDUP_REMOVED lines=29> */


	//----- nvinfo : EIATTR_MERCURY_ISA_VERSION
	.align		4
.L_521:
        /*01e8*/ 	.byte	0x03, 0x5f
        /*01ea*/ 	.short	0x0101


	//----- nvinfo : EIATTR_UNUSED_LOAD_BYTE_OFFSET
	.align		4
        /*01ec*/ 	.byte	0x04, 0x44
        /*01ee*/ 	.short	(.L_523 - .L_522)


	//   ....[0]....
.L_522:
        /*01f0*/ 	.word	0x00000950
        /*01f4*/ 	.word	0x0000fff0


	//   ....[1]....
        /*01f8*/ 	.word	0x0000ea40
        /*01fc*/ 	.word	0x0000fff0


	//----- nvinfo : EIATTR_INT_WARP_WIDE_INSTR_OFFSETS
	.align		4
.L_523:
        /*0200*/ 	.byte	0x04, 0x31
        /*0202*/ 	.short	(.L_525 - .L_524)


	//   ....[0]....
.L_524:
        /*0204*/ 	.word	0x000000c0


	//   ....[1]....
        /*0208*/ 	.word	0x000000d0


	//   ....[2]....
        /*020c*/ 	.word	0x00000170


	//   ....[3]....
        /*0210*/ 	.word	0x000150e0


	//   ....[4]....
        /*0214*/ 	.word	0x00015170


	//   ....[5]....
        /*0218*/ 	.word	0x00018080


	//   ....[6]....
        /*021c*/ 	.word	0x00018110


	//----- nvinfo : EIATTR_COOP_GROUP_MASK_REGIDS
	.align		4
.L_525:
        /*0220*/ 	.byte	0x04, 0x29
        /*0222*/ 	.short	(.L_527 - .L_526)


	//   ....[0]....
.L_526:
        /*0224*/ 	.word	0xffffffff


	//   ....[1]....
        /*0228*/ 	.word	0xffffffff


	//   ....[2]....
        /*022c*/ 	.word	0xffffffff


	//   ....[3]....
        /*0230*/ 	.word	0xffffffff


	//   ....[4]....
        /*0234*/ 	.word	0xffffffff


	//   ....[5]....
        /*0238*/ 	.word	0xffffffff


	//   ....[6]....
        /*023c*/ 	.word	0xffffffff


	//   ....[7]....
        /*0240*/ 	.word	0xffffffff


	//   ....[8]....
        /*0244*/ 	.word	0xffffffff


	//   ....[9]....
        /*0248*/ 	.word	0xffffffff


	//   ....[10]....
        /*024c*/ 	.word	0xffffffff


	//   ....[11]....
        /*0250*/ 	.word	0xffffffff


	//   ....[12]....
        /*0254*/ 	.word	0xffffffff


	//   ....[13]....
        /*0258*/ 	.word	0xffffffff


	//   ....[14]....
        /*025c*/ 	.word	0xffffffff


	//   ....[15]....
        /*0260*/ 	.word	0xffffffff


	//   ....[16]....
        /*0264*/ 	.word	0xffffffff


	//   ....[17]....
        /*0268*/ 	.word	0xffffffff


	//   ....[18]....
        /*026c*/ 	.word	0xffffffff


	//   ....[19]....
        /*0270*/ 	.word	0xffffffff


	//   ....[20]....
        /*0274*/ 	.word	0xffffffff


	//   ....[21]....
        /*0278*/ 	.word	0xffffffff


	//   ....[22]....
        /*027c*/ 	.word	0xffffffff


	//   ....[23]....
        /*0280*/ 	.word	0xffffffff


	//   ....[24]....
        /*0284*/ 	.word	0xffffffff


	//   ....[25]....
        /*0288*/ 	.word	0xffffffff


	//   ....[26]....
        /*028c*/ 	.word	0xffffffff


	//   ....[27]....
        /*0290*/ 	.word	0xffffffff


	//   ....[28]....
        /*0294*/ 	.word	0xffffffff


	//   ....[29]....
        /*0298*/ 	.word	0xffffffff


	//   ....[30]....
        /*029c*/ 	.word	0xffffffff


	//   ....[31]....
        /*02a0*/ 	.word	0xffffffff


	//   ....[32]....
        /*02a4*/ 	.word	0xffffffff


	//   ....[33]....
        /*02a8*/ 	.word	0xffffffff


	//   ....[34]....
        /*02ac*/ 	.word	0xffffffff


	//   ....[35]....
        /*02b0*/ 	.word	0xffffffff


	//   ....[36]....
        /*02b4*/ 	.word	0xffffffff


	//   ....[37]....
        /*02b8*/ 	.word	0xffffffff


	//   ....[38]....
        /*02bc*/ 	.word	0xffffffff


	//   ....[39]....
        /*02c0*/ 	.word	0xffffffff


	//   ....[40]....
        /*02c4*/ 	.word	0xffffffff


	//   ....[41]....
        /*02c8*/ 	.word	0xffffffff


	//   ....[42]....
        /*02cc*/ 	.word	0xffffffff


	//   ....[43]....
        /*02d0*/ 	.word	0xffffffff


	//   ....[44]....
        /*02d4*/ 	.word	0xffffffff


	//   ....[45]....
        /*02d8*/ 	.word	0xffffffff


	//   ....[46]....
        /*02dc*/ 	.word	0xffffffff


	//   ....[47]....
        /*02e0*/ 	.word	0xffffffff


	//   ....[48]....
        /*02e4*/ 	.word	0xffffffff


	//   ....[49]....
        /*02e8*/ 	.word	0xffffffff


	//   ....[50]....
        /*02ec*/ 	.word	0xffffffff


	//   ....[51]....
        /*02f0*/ 	.word	0xffffffff


	//   ....[52]....
        /*02f4*/ 	.word	0xffffffff


	//   ....[53]....
        /*02f8*/ 	.word	0xffffffff


	//   ....[54]....
        /*02fc*/ 	.word	0xffffffff


	//   ....[55]....
        /*0300*/ 	.word	0xffffffff


	//   ....[56]....
        /*0304*/ 	.word	0xffffffff


	//   ....[57]....
        /*0308*/ 	.word	0xffffffff


	//   ....[58]....
        /*030c*/ 	.word	0xffffffff


	//   ....[59]....
        /*0310*/ 	.word	0xffffffff


	//   ....[60]....
        /*0314*/ 	.word	0xffffffff


	//   ....[61]....
        /*0318*/ 	.word	0xffffffff


	//   ....[62]....
        /*031c*/ 	.word	0xffffffff


	//   ....[63]....
        /*0320*/ 	.word	0xffffffff


	//   ....[64]....
        /*0324*/ 	.word	0xffffffff


	//   ....[65]....
        /*0328*/ 	.word	0xffffffff


	//   ....[66]....
        /*032c*/ 	.word	0xffffffff


	//   ....[67]....
        /*0330*/ 	.word	0xffffffff


	//   ....[68]....
        /*0334*/ 	.word	0xffffffff


	//   ....[69]....
        /*0338*/ 	.word	0xffffffff


	//   ....[70]....
        /*033c*/ 	.word	0xffffffff


	//   ....[71]....
        /*0340*/ 	.word	0xffffffff


	//   ....[72]....
        /*0344*/ 	.word	0xffffffff


	//   ....[73]....
        /*0348*/ 	.word	0xffffffff


	//   ....[74]....
        /*034c*/ 	.word	0xffffffff


	//   ....[75]....
        /*0350*/ 	.word	0xffffffff


	//   ....[76]....
        /*0354*/ 	.word	0xffffffff


	//   ....[77]....
        /*0358*/ 	.word	0xffffffff


	//   ....[78]....
        /*035c*/ 	.word	0xffffffff


	//   ....[79]....
        /*0360*/ 	.word	0xffffffff


	//   ....[80]....
        /*0364*/ 	.word	0xffffffff


	//   ....[81]....
        /*0368*/ 	.word	0xffffffff


	//   ....[82]....
        /*036c*/ 	.word	0xffffffff


	//   ....[83]....
        /*0370*/ 	.word	0xffffffff


	//   ....[84]....
        /*0374*/ 	.word	0xffffffff


	//   ....[85]....
        /*0378*/ 	.word	0xffffffff


	//   ....[86]....
        /*037c*/ 	.word	0xffffffff


	//   ....[87]....
        /*0380*/ 	.word	0xffffffff


	//   ....[88]....
        /*0384*/ 	.word	0xffffffff


	//   ....[89]....
        /*0388*/ 	.word	0xffffffff


	//   ....[90]....
        /*038c*/ 	.word	0xffffffff


	//   ....[91]....
        /*0390*/ 	.word	0xffffffff


	//   ....[92]....
        /*0394*/ 	.word	0xffffffff


	//   ....[93]....
        /*0398*/ 	.word	0xffffffff


	//   ....[94]....
        /*039c*/ 	.word	0xffffffff


	//   ....[95]....
        /*03a0*/ 	.word	0xffffffff


	//   ....[96]....
        /*03a4*/ 	.word	0xffffffff


	//   ....[97]....
        /*03a8*/ 	.word	0xffffffff


	//   ....[98]....
        /*03ac*/ 	.word	0xffffffff


	//   ....[99]....
        /*03b0*/ 	.word	0xffffffff


	//   ....[100]....
        /*03b4*/ 	.word	0xffffffff


	//   ....[101]....
        /*03b8*/ 	.word	0xffffffff


	//   ....[102]....
        /*03bc*/ 	.word	0xffffffff


	//   ....[103]....
        /*03c0*/ 	.word	0xffffffff


	//   ....[104]....
        /*03c4*/ 	.word	0xffffffff


	//   ....[105]....
        /*03c8*/ 	.word	0xffffffff


	//   ....[106]....
        /*03cc*/ 	.word	0xffffffff


	//   ....[107]....
        /*03d0*/ 	.word	0xffffffff


	//   ....[108]....
        /*03d4*/ 	.word	0xffffffff


	//   ....[109]....
        /*03d8*/ 	.word	0xffffffff


	//   ....[110]....
        /*03dc*/ 	.word	0xffffffff


	//   ....[111]....
        /*03e0*/ 	.word	0xffffffff


	//   ....[112]....
        /*03e4*/ 	.word	0xffffffff


	//   ....[113]....
        /*03e8*/ 	.word	0xffffffff


	//   ....[114]....
        /*03ec*/ 	.word	0xffffffff


	//   ....[115]....
        /*03f0*/ 	.word	0xffffffff


	//   ....[116]....
        /*03f4*/ 	.word	0xffffffff


	//   ....[117]....
        /*03f8*/ 	.word	0xffffffff


	//   ....[118]....
        /*03fc*/ 	.word	0xffffffff


	//   ....[119]....
        /*0400*/ 	.word	0xffffffff


	//   ....[120]....
        /*0404*/ 	.word	0xffffffff


	//   ....[121]....
        /*0408*/ 	.word	0xffffffff


	//   ....[122]....
        /*040c*/ 	.word	0xffffffff


	//   ....[123]....
        /*0410*/ 	.word	0xffffffff


	//   ....[124]....
        /*0414*/ 	.word	0xffffffff


	//   ....[125]....
        /*0418*/ 	.word	0xffffffff


	//   ....[126]....
        /*041c*/ 	.word	0xffffffff


	//   ....[127]....
        /*0420*/ 	.word	0xffffffff


	//   ....[128]....
        /*0424*/ 	.word	0xffffffff


	//   ....[129]....
        /*0428*/ 	.word	0xffffffff


	//   ....[130]....
        /*042c*/ 	.word	0xffffffff


	//   ....[131]....
        /*0430*/ 	.word	0xffffffff


	//   ....[132]....
        /*0434*/ 	.word	0xffffffff


	//   ....[133]....
        /*0438*/ 	.word	0xffffffff


	//   ....[134]....
        /*043c*/ 	.word	0xffffffff


	//   ....[135]....
        /*0440*/ 	.word	0xffffffff


	//   ....[136]....
        /*0444*/ 	.word	0xffffffff


	//   ....[137]....
        /*0448*/ 	.word	0xffffffff


	//   ....[138]....
        /*044c*/ 	.word	0xffffffff


	//   ....[139]....
        /*0450*/ 	.word	0xffffffff


	//   ....[140]....
        /*0454*/ 	.word	0xffffffff


	//   ....[141]....
        /*0458*/ 	.word	0xffffffff


	//   ....[142]....
        /*045c*/ 	.word	0xffffffff


	//   ....[143]....
        /*0460*/ 	.word	0x0500000f


	//   ....[144]....
        /*0464*/ 	.word	0x0500000f


	//   ....[145]....
        /*0468*/ 	.word	0x0500000f


	//   ....[146]....
        /*046c*/ 	.word	0x0500000f


	//   ....[147]....
        /*0470*/ 	.word	0x0500000f


	//   ....[148]....
        /*0474*/ 	.word	0x0500000f


	//   ....[149]....
        /*0478*/ 	.word	0x0500000f


	//   ....[150]....
        /*047c*/ 	.word	0x0500000f


	//   ....[151]....
        /*0480*/ 	.word	0x0500000f


	//   ....[152]....
        /*0484*/ 	.word	0x0500000f


	//   ....[153]....
        /*0488*/ 	.word	0x0500000f


	//   ....[154]....
        /*048c*/ 	.word	0x0500000f


	//   ....[155]....
        /*0490*/ 	.word	0x0500000f


	//   ....[156]....
        /*0494*/ 	.word	0x0500000f


	//   ....[157]....
        /*0498*/ 	.word	0x0500000f


	//   ....[158]....
        /*049c*/ 	.word	0x0500000f


	//   ....[159]....
        /*04a0*/ 	.word	0x0500000f


	//   ....[160]....
        /*04a4*/ 	.word	0x0500000f


	//   ....[161]....
        /*04a8*/ 	.word	0x0500000f


	//   ....[162]....
        /*04ac*/ 	.word	0x0500000f


	//   ....[163]....
        /*04b0*/ 	.word	0x0500000f


	//   ....[164]....
        /*04b4*/ 	.word	0x0500000f


	//   ....[165]....
        /*04b8*/ 	.word	0x0500000f


	//   ....[166]....
        /*04bc*/ 	.word	0x0500000f


	//   ....[167]....
        /*04c0*/ 	.word	0x0500000f


	//   ....[168]....
        /*04c4*/ 	.word	0x0500000f


	//   ....[169]....
        /*04c8*/ 	.word	0x0500000f


	//   ....[170]....
        /*04cc*/ 	.word	0x0500000f


	//   ....[171]....
        /*04d0*/ 	.word	0x0500000f


	//   ....[172]....
        /*04d4*/ 	.word	0x0500000f


	//   ....[173]....
        /*04d8*/ 	.word	0x0500000f


	//   ....[174]....
        /*04dc*/ 	.word	0x0500000f


	//   ....[175]....
        /*04e0*/ 	.word	0x0500000f


	//   ....[176]....
        /*04e4*/ 	.word	0x0500000f


	//   ....[177]....
        /*04e8*/ 	.word	0x0500000f


	//   ....[178]....
        /*04ec*/ 	.word	0x0500000f


	//   ....[179]....
        /*04f0*/ 	.word	0x0500000f


	//   ....[180]....
        /*04f4*/ 	.word	0x0500000f


	//   ....[181]....
        /*04f8*/ 	.word	0x0500000f


	//   ....[182]....
        /*04fc*/ 	.word	0x0500000f


	//   ....[183]....
        /*0500*/ 	.word	0x0500000f


	//   ....[184]....
        /*0504*/ 	.word	0x0500000f


	//   ....[185]....
        /*0508*/ 	.word	0x0500000f


	//   ....[186]....
        /*050c*/ 	.word	0x0500000f


	//   ....[187]....
        /*0510*/ 	.word	0x0500000f


	//   ....[188]....
        /*0514*/ 	.word	0x0500000f


	//   ....[189]....
        /*0518*/ 	.word	0x0500000f


	//   ....[190]....
        /*051c*/ 	.word	0x0500000f


	//   ....[191]....
        /*0520*/ 	.word	0x0500000f


	//   ....[192]....
        /*0524*/ 	.word	0x0500000f


	//   ....[193]....
        /*0528*/ 	.word	0x0500000f


	//   ....[194]....
        /*052c*/ 	.word	0x0500000f


	//   ....[195]....
        /*0530*/ 	.word	0x0500000f


	//   ....[196]....
        /*0534*/ 	.word	0x0500000f


	//   ....[197]....
        /*0538*/ 	.word	0x0500000f


	//   ....[198]....
        /*053c*/ 	.word	0x0500000f


	//   ....[199]....
        /*0540*/ 	.word	0x0500000f


	//   ....[200]....
        /*0544*/ 	.word	0x0500000f


	//   ....[201]....
        /*0548*/ 	.word	0x0500000f


	//   ....[202]....
        /*054c*/ 	.word	0x0500000f


	//   ....[203]....
        /*0550*/ 	.word	0x0500000f


	//   ....[204]....
        /*0554*/ 	.word	0x0500000f


	//   ....[205]....
        /*0558*/ 	.word	0x0500000f


	//   ....[206]....
        /*055c*/ 	.word	0x0500000f


	//   ....[207]....
        /*0560*/ 	.word	0x0500000f


	//   ....[208]....
        /*0564*/ 	.word	0x0500000f


	//   ....[209]....
        /*0568*/ 	.word	0x0500000f


	//   ....[210]....
        /*056c*/ 	.word	0x0500000f


	//   ....[211]....
        /*0570*/ 	.word	0x0500000f


	//   ....[212]....
        /*0574*/ 	.word	0x0500000f


	//   ....[213]....
        /*0578*/ 	.word	0x0500000f


	//   ....[214]....
        /*057c*/ 	.word	0x0500000f


	//   ....[215]....
        /*0580*/ 	.word	0x0500000f


	//   ....[216]....
        /*0584*/ 	.word	0x0500000f


	//   ....[217]....
        /*0588*/ 	.word	0x0500000f


	//   ....[218]....
        /*058c*/ 	.word	0x0500000f


	//----- nvinfo : EIATTR_COOP_GROUP_INSTR_OFFSETS
	.align		4
.L_527:
        /*0590*/ 	.byte	0x04, 0x28
        /*0592*/ 	.short	(.L_529 - .L_528)


	//   ....[0]....
.L_528:
        /*0594*/ 	.word	0x00000070


	//   ....[1]....
        /*0598*/ 	.word	0x000000b0


	//   ....[2]....
        /*059c*/ 	.word	0x000002d0


	//   ....[3]....
        /*05a0*/ 	.word	0x00000430


	//   ....[4]....
        /*05a4*/ 	.word	0x00000550


	//   ....[5]....
        /*05a8*/ 	.word	0x000006b0


	//   ....[6]....
        /*05ac*/ 	.word	0x00002020


	//   ....[7]....
        /*05b0*/ 	.word	0x00004900


	//   ....[8]....
        /*05b4*/ 	.word	0x00004940


	//   ....[9]....
        /*05b8*/ 	.word	0x00004f20


	//   ....[10]....
        /*05bc*/ 	.word	0x00005020


	//   ....[11]....
        /*05c0*/ 	.word	0x00005520


	//   ....[12]....
        /*05c4*/ 	.word	0x00005590


	//   ....[13]....
        /*05c8*/ 	.word	0x00008980


	//   ....[14]....
        /*05cc*/ 	.word	0x00008990


	//   ....[15]....
        /*05d0*/ 	.word	0x00008e90


	//   ....[16]....
        /*05d4*/ 	.word	0x00008f90


	//   ....[17]....
        /*05d8*/ 	.word	0x00009440


	//   ....[18]....
        /*05dc*/ 	.word	0x000094a0


	//   ....[19]....
        /*05e0*/ 	.word	0x0000c830


	//   ....[20]....
        /*05e4*/ 	.word	0x0000c860


	//   ....[21]....
        /*05e8*/ 	.word	0x0000cb50


	//   ....[22]....
        /*05ec*/ 	.word	0x0000cbc0


	//   ....[23]....
        /*05f0*/ 	.word	0x0000dd30


	//   ....[24]....
        /*05f4*/ 	.word	0x0000dd60


	//   ....[25]....
        /*05f8*/ 	.word	0x0000ddf0


	//   ....[26]....
        /*05fc*/ 	.word	0x0000de20


	//   ....[27]....
        /*0600*/ 	.word	0x0000fc40


	//   ....[28]....
        /*0604*/ 	.word	0x0000fc50


	//   ....[29]....
        /*0608*/ 	.word	0x0000fc60


	//   ....[30]....
        /*060c*/ 	.word	0x0000fc70


	//   ....[31]....
        /*0610*/ 	.word	0x00010760


	//   ....[32]....
        /*0614*/ 	.word	0x00010790


	//   ....[33]....
        /*0618*/ 	.word	0x00010920


	//   ....[34]....
        /*061c*/ 	.word	0x00010940


	//   ....[35]....
        /*0620*/ 	.word	0x00010a80


	//   ....[36]....
        /*0624*/ 	.word	0x00010aa0


	//   ....[37]....
        /*0628*/ 	.word	0x00010bf0


	//   ....[38]....
        /*062c*/ 	.word	0x00010c10


	//   ....[39]....
        /*0630*/ 	.word	0x00011200


	//   ....[40]....
        /*0634*/ 	.word	0x00011240


	//   ....[41]....
        /*0638*/ 	.word	0x00011d50


	//   ....[42]....
        /*063c*/ 	.word	0x00011d60


	//   ....[43]....
        /*0640*/ 	.word	0x000130c0


	//   ....[44]....
        /*0644*/ 	.word	0x000130f0


	//   ....[45]....
        /*0648*/ 	.word	0x00013260


	//   ....[46]....
        /*064c*/ 	.word	0x00013280


	//   ....[47]....
        /*0650*/ 	.word	0x000133c0


	//   ....[48]....
        /*0654*/ 	.word	0x000133e0


	//   ....[49]....
        /*0658*/ 	.word	0x00013530


	//   ....[50]....
        /*065c*/ 	.word	0x00013550


	//   ....[51]....
        /*0660*/ 	.word	0x00013730


	//   ....[52]....
        /*0664*/ 	.word	0x00013920


	//   ....[53]....
        /*0668*/ 	.word	0x00013950


	//   ....[54]....
        /*066c*/ 	.word	0x00013980


	//   ....[55]....
        /*0670*/ 	.word	0x000139b0


	//   ....[56]....
        /*0674*/ 	.word	0x000139e0


	//   ....[57]....
        /*0678*/ 	.word	0x00013a10


	//   ....[58]....
        /*067c*/ 	.word	0x00013b80


	//   ....[59]....
        /*0680*/ 	.word	0x00013bb0


	//   ....[60]....
        /*0684*/ 	.word	0x00013be0


	//   ....[61]....
        /*0688*/ 	.word	0x00013c10


	//   ....[62]....
        /*068c*/ 	.word	0x00013c40


	//   ....[63]....
        /*0690*/ 	.word	0x00013c70


	//   ....[64]....
        /*0694*/ 	.word	0x00013d00


	//   ....[65]....
        /*0698*/ 	.word	0x00013d30


	//   ....[66]....
        /*069c*/ 	.word	0x00013d40


	//   ....[67]....
        /*06a0*/ 	.word	0x00013d80


	//   ....[68]....
        /*06a4*/ 	.word	0x00015cb0


	//   ....[69]....
        /*06a8*/ 	.word	0x00015cf0


	//   ....[70]....
        /*06ac*/ 	.word	0x00015d20


	//   ....[71]....
        /*06b0*/ 	.word	0x00015dd0


	//   ....[72]....
        /*06b4*/ 	.word	0x00015e10


	//   ....[73]....
        /*06b8*/ 	.word	0x00015e70


	//   ....[74]....
        /*06bc*/ 	.word	0x00015eb0


	//   ....[75]....
        /*06c0*/ 	.word	0x00015f10


	//   ....[76]....
        /*06c4*/ 	.word	0x00015f30


	//   ....[77]....
        /*06c8*/ 	.word	0x00015f60


	//   ....[78]....
        /*06cc*/ 	.word	0x00016750


	//   ....[79]....
        /*06d0*/ 	.word	0x00016780


	//   ....[80]....
        /*06d4*/ 	.word	0x000167e0


	//   ....[81]....
        /*06d8*/ 	.word	0x00016850


	//   ....[82]....
        /*06dc*/ 	.word	0x000168a0


	//   ....[83]....
        /*06e0*/ 	.word	0x00016910


	//   ....[84]....
        /*06e4*/ 	.word	0x00016960


	//   ....[85]....
        /*06e8*/ 	.word	0x000169d0


	//   ....[86]....
        /*06ec*/ 	.word	0x00016a20


	//   ....[87]....
        /*06f0*/ 	.word	0x00016a90


	//   ....[88]....
        /*06f4*/ 	.word	0x00016ae0


	//   ....[89]....
        /*06f8*/ 	.word	0x00016b50


	//   ....[90]....
        /*06fc*/ 	.word	0x00016ba0


	//   ....[91]....
        /*0700*/ 	.word	0x00016c00


	//   ....[92]....
        /*0704*/ 	.word	0x00016c10


	//   ....[93]....
        /*0708*/ 	.word	0x00016c60


	//   ....[94]....
        /*070c*/ 	.word	0x00017430


	//   ....[95]....
        /*0710*/ 	.word	0x00017460


	//   ....[96]....
        /*0714*/ 	.word	0x00017490


	//   ....[97]....
        /*0718*/ 	.word	0x00017550


	//   ....[98]....
        /*071c*/ 	.word	0x00017580


	//   ....[99]....
        /*0720*/ 	.word	0x000175d0


	//   ....[100]....
        /*0724*/ 	.word	0x00017600


	//   ....[101]....
        /*0728*/ 	.word	0x00017650


	//   ....[102]....
        /*072c*/ 	.word	0x00017680


	//   ....[103]....
        /*0730*/ 	.word	0x000176f0


	//   ....[104]....
        /*0734*/ 	.word	0x000179d0


	//   ....[105]....
        /*0738*/ 	.word	0x000179f0


	//   ....[106]....
        /*073c*/ 	.word	0x00017a00


	//   ....[107]....
        /*0740*/ 	.word	0x00017ab0


	//   ....[108]....
        /*0744*/ 	.word	0x00017ac0


	//   ....[109]....
        /*0748*/ 	.word	0x00017b70


	//   ....[110]....
        /*074c*/ 	.word	0x00017b80


	//   ....[111]....
        /*0750*/ 	.word	0x00017c30


	//   ....[112]....
        /*0754*/ 	.word	0x00017c40


	//   ....[113]....
        /*0758*/ 	.word	0x00017c50


	//   ....[114]....
        /*075c*/ 	.word	0x00018260


	//   ....[115]....
        /*0760*/ 	.word	0x000182a0


	//   ....[116]....
        /*0764*/ 	.word	0x000182e0


	//   ....[117]....
        /*0768*/ 	.word	0x00018300


	//   ....[118]....
        /*076c*/ 	.word	0x00018320


	//   ....[119]....
        /*0770*/ 	.word	0x000183d0


	//   ....[120]....
        /*0774*/ 	.word	0x00018480


	//   ....[121]....
        /*0778*/ 	.word	0x000184b0


	//   ....[122]....
        /*077c*/ 	.word	0x000184c0


	//   ....[123]....
        /*0780*/ 	.word	0x00018550


	//   ....[124]....
        /*0784*/ 	.word	0x000189c0


	//   ....[125]....
        /*0788*/ 	.word	0x000189f0


	//   ....[126]....
        /*078c*/ 	.word	0x00018a50


	//   ....[127]....
        /*0790*/ 	.word	0x00018a80


	//   ....[128]....
        /*0794*/ 	.word	0x00018ab0


	//   ....[129]....
        /*0798*/ 	.word	0x00018ae0


	//   ....[130]....
        /*079c*/ 	.word	0x00018b10


	//   ....[131]....
        /*07a0*/ 	.word	0x00018b40


	//   ....[132]....
        /*07a4*/ 	.word	0x00018ce0


	//   ....[133]....
        /*07a8*/ 	.word	0x00018d10


	//   ....[134]....
        /*07ac*/ 	.word	0x00018d40


	//   ....[135]....
        /*07b0*/ 	.word	0x00018d70


	//   ....[136]....
        /*07b4*/ 	.word	0x00018da0


	//   ....[137]....
        /*07b8*/ 	.word	0x00018dd0


	//   ....[138]....
        /*07bc*/ 	.word	0x00018e90


	//   ....[139]....
        /*07c0*/ 	.word	0x00018eb0


	//   ....[140]....
        /*07c4*/ 	.word	0x00018ed0


	//   ....[141]....
        /*07c8*/ 	.word	0x00018f30


	//   ....[142]....
        /*07cc*/ 	.word	0x00019950


	//   ....[143]....
        /*07d0*/ 	.word	0x00019f20


	//   ....[144]....
        /*07d4*/ 	.word	0x0001a010


	//   ....[145]....
        /*07d8*/ 	.word	0x0001a0f0


	//   ....[146]....
        /*07dc*/ 	.word	0x0001a150


	//   ....[147]....
        /*07e0*/ 	.word	0x0001a1f0


	//   ....[148]....
        /*07e4*/ 	.word	0x0001a2d0


	//   ....[149]....
        /*07e8*/ 	.word	0x0001a3d0


	//   ....[150]....
        /*07ec*/ 	.word	0x0001a440


	//   ....[151]....
        /*07f0*/ 	.word	0x0001a530


	//   ....[152]....
        /*07f4*/ 	.word	0x0001a5a0


	//   ....[153]....
        /*07f8*/ 	.word	0x0001a680


	//   ....[154]....
        /*07fc*/ 	.word	0x0001a730


	//   ....[155]....
        /*0800*/ 	.word	0x0001a7a0


	//   ....[156]....
        /*0804*/ 	.word	0x0001a820


	//   ....[157]....
        /*0808*/ 	.word	0x0001a900


	//   ....[158]....
        /*080c*/ 	.word	0x0001a980


	//   ....[159]....
        /*0810*/ 	.word	0x0001aa70


	//   ....[160]....
        /*0814*/ 	.word	0x0001aaf0


	//   ....[161]....
        /*0818*/ 	.word	0x0001abe0


	//   ....[162]....
        /*081c*/ 	.word	0x0001ac60


	//   ....[163]....
        /*0820*/ 	.word	0x0001ad50


	//   ....[164]....
        /*0824*/ 	.word	0x0001add0


	//   ....[165]....
        /*0828*/ 	.word	0x0001aec0


	//   ....[166]....
        /*082c*/ 	.word	0x0001af40


	//   ....[167]....
        /*0830*/ 	.word	0x0001b020


	//   ....[168]....
        /*0834*/ 	.word	0x0001b0a0


	//   ....[169]....
        /*0838*/ 	.word	0x0001b170


	//   ....[170]....
        /*083c*/ 	.word	0x0001b2a0


	//   ....[171]....
        /*0840*/ 	.word	0x0001b370


	//   ....[172]....
        /*0844*/ 	.word	0x0001b440


	//   ....[173]....
        /*0848*/ 	.word	0x0001b520


	//   ....[174]....
        /*084c*/ 	.word	0x0001b580


	//   ....[175]....
        /*0850*/ 	.word	0x0001b660


	//   ....[176]....
        /*0854*/ 	.word	0x0001b6c0


	//   ....[177]....
        /*0858*/ 	.word	0x0001b7a0


	//   ....[178]....
        /*085c*/ 	.word	0x0001b800


	//   ....[179]....
        /*0860*/ 	.word	0x0001b910


	//   ....[180]....
        /*0864*/ 	.word	0x0001ba00


	//   ....[181]....
        /*0868*/ 	.word	0x0001baa0


	//   ....[182]....
        /*086c*/ 	.word	0x0001bb00


	//   ....[183]....
        /*0870*/ 	.word	0x0001bc20


	//   ....[184]....
        /*0874*/ 	.word	0x0001bc80


	//   ....[185]....
        /*0878*/ 	.word	0x0001bda0


	//   ....[186]....
        /*087c*/ 	.word	0x0001be00


	//   ....[187]....
        /*0880*/ 	.word	0x0001bf20


	//   ....[188]....
        /*0884*/ 	.word	0x0001bf80


	//   ....[189]....
        /*0888*/ 	.word	0x0001c050


	//   ....[190]....
        /*088c*/ 	.word	0x0001c1b0


	//   ....[191]....
        /*0890*/ 	.word	0x0001c250


	//   ....[192]....
        /*0894*/ 	.word	0x0001c3a0


	//   ....[193]....
        /*0898*/ 	.word	0x0001c450


	//   ....[194]....
        /*089c*/ 	.word	0x0001c4b0


	//   ....[195]....
        /*08a0*/ 	.word	0x0001c570


	//   ....[196]....
        /*08a4*/ 	.word	0x0001c650


	//   ....[197]....
        /*08a8*/ 	.word	0x0001c710


	//   ....[198]....
        /*08ac*/ 	.word	0x0001c7f0


	//   ....[199]....
        /*08b0*/ 	.word	0x0001c8b0


	//   ....[200]....
        /*08b4*/ 	.word	0x0001c9c0


	//   ....[201]....
        /*08b8*/ 	.word	0x0001ca60


	//   ....[202]....
        /*08bc*/ 	.word	0x0001cbe0


	//   ....[203]....
        /*08c0*/ 	.word	0x0001cc50


	//   ....[204]....
        /*08c4*/ 	.word	0x0001ccc0


	//   ....[205]....
        /*08c8*/ 	.word	0x0001cd30


	//   ....[206]....
        /*08cc*/ 	.word	0x0001cda0


	//   ....[207]....
        /*08d0*/ 	.word	0x0001ce20


	//   ....[208]....
        /*08d4*/ 	.word	0x0001cea0


	//   ....[209]....
        /*08d8*/ 	.word	0x0001cf30


	//   ....[210]....
        /*08dc*/ 	.word	0x0001cfa0


	//   ....[211]....
        /*08e0*/ 	.word	0x0001d010


	//   ....[212]....
        /*08e4*/ 	.word	0x0001d080


	//   ....[213]....
        /*08e8*/ 	.word	0x0001d100


	//   ....[214]....
        /*08ec*/ 	.word	0x0001d170


	//   ....[215]....
        /*08f0*/ 	.word	0x0001d200


	//   ....[216]....
        /*08f4*/ 	.word	0x0001d260


	//   ....[217]....
        /*08f8*/ 	.word	0x0001d2f0


	//   ....[218]....
        /*08fc*/ 	.word	0x0001d420


	//----- nvinfo : EIATTR_REG_RECONFIG
	.align		4
.L_529:
        /*0900*/ 	.byte	0x01, 0x54
	.zero		2


	//----- nvinfo : EIATTR_SYSCALL_OFFSETS
	.align		4
        /*0904*/ 	.byte	0x04, 0x46
        /*0906*/ 	.short	(.L_531 - .L_530)


	//   ....[0]....
.L_530:
        /*0908*/ 	.word	0x000021a0


	//   ....[1]....
        /*090c*/ 	.word	0x000152d0


	//   ....[2]....
        /*0910*/ 	.word	0x00015420


	//   ....[3]....
        /*0914*/ 	.word	0x00015510


	//   ....[4]....
        /*0918*/ 	.word	0x000163b0


	//----- nvinfo : EIATTR_MBARRIER_INSTR_OFFSETS
	.align		4
.L_531:
        /*091c*/ 	.byte	0x04, 0x39
        /*091e*/ 	.short	(.L_533 - .L_532)


	//   ....[0]....
.L_532:
        /*0920*/ 	.word	0x00000180
        /*0924*/ 	.word	0x000000ff
        /*0928*/ 	.word	0x00038800
        /*092c*/ 	.short	0x0100
        /*092e*/ 	.byte	0x08
	.zero		1


	//   ....[1]....
        /*0930*/ 	.word	0x00000190
        /*0934*/ 	.word	0x000000ff
        /*0938*/ 	.word	0x00038820
        /*093c*/ 	.short	0x0100
        /*093e*/ 	.byte	0x08
	.zero		1


	//   ....[2]....
        /*0940*/ 	.word	0x00000280
        /*0944*/ 	.word	0x000000ff
        /*0948*/ 	.word	0x00038830
        /*094c*/ 	.short	0x0100
        /*094e*/ 	.byte	0x08
	.zero		1


	//   ....[3]....
        /*0950*/ 	.word	0x00000290
        /*0954*/ 	.word	0x000000ff
        /*0958*/ 	.word	0x00038840
        /*095c*/ 	.short	0x0100
        /*095e*/ 	.byte	0x08
	.zero		1


	//   ....[4]....
        /*0960*/ 	.word	0x000002a0
        /*0964*/ 	.word	0x000000ff
        /*0968*/ 	.word	0x00038838
        /*096c*/ 	.short	0x0100
        /*096e*/ 	.byte	0x08
	.zero		1


	//   ....[5]....
        /*0970*/ 	.word	0x000002b0
        /*0974*/ 	.word	0x000000ff
        /*0978*/ 	.word	0x00038848
        /*097c*/ 	.short	0x0100
        /*097e*/ 	.byte	0x08
	.zero		1


	//   ....[6]....
        /*0980*/ 	.word	0x000003e0
        /*0984*/ 	.word	0x000000ff
        /*0988*/ 	.word	0x00038850
        /*098c*/ 	.short	0x0100
        /*098e*/ 	.byte	0x08
	.zero		1


	//   ....[7]....
        /*0990*/ 	.word	0x000003f0
        /*0994*/ 	.word	0x000000ff
        /*0998*/ 	.word	0x00038860
        /*099c*/ 	.short	0x0100
        /*099e*/ 	.byte	0x08
	.zero		1


	//   ....[8]....
        /*09a0*/ 	.word	0x00000400
        /*09a4*/ 	.word	0x000000ff
        /*09a8*/ 	.word	0x00038858
        /*09ac*/ 	.short	0x0100
        /*09ae*/ 	.byte	0x08
	.zero		1


	//   ....[9]....
        /*09b0*/ 	.word	0x00000410
        /*09b4*/ 	.word	0x000000ff
        /*09b8*/ 	.word	0x00038868
        /*09bc*/ 	.short	0x0100
        /*09be*/ 	.byte	0x08
	.zero		1


	//   ....[10]....
        /*09c0*/ 	.word	0x00000500
        /*09c4*/ 	.word	0x000000ff
        /*09c8*/ 	.word	0x00038870
        /*09cc*/ 	.short	0x0100
        /*09ce*/ 	.byte	0x06
	.zero		1


	//   ....[11]....
        /*09d0*/ 	.word	0x00000510
        /*09d4*/ 	.word	0x000000ff
        /*09d8*/ 	.word	0x00038880
        /*09dc*/ 	.short	0x0100
        /*09de*/ 	.byte	0x06
	.zero		1


	//   ....[12]....
        /*09e0*/ 	.word	0x00000520
        /*09e4*/ 	.word	0x000000ff
        /*09e8*/ 	.word	0x00038878
        /*09ec*/ 	.short	0x0100
        /*09ee*/ 	.byte	0x06
	.zero		1


	//   ....[13]....
        /*09f0*/ 	.word	0x00000530
        /*09f4*/ 	.word	0x000000ff
        /*09f8*/ 	.word	0x00038888
        /*09fc*/ 	.short	0x0100
        /*09fe*/ 	.byte	0x06
	.zero		1


	//   ....[14]....
        /*0a00*/ 	.word	0x00000660
        /*0a04*/ 	.word	0x000000ff
        /*0a08*/ 	.word	0x00038890
        /*0a0c*/ 	.short	0x0100
        /*0a0e*/ 	.byte	0x08
	.zero		1


	//   ....[15]....
        /*0a10*/ 	.word	0x00000670
        /*0a14*/ 	.word	0x000000ff
        /*0a18*/ 	.word	0x000388a0
        /*0a1c*/ 	.short	0x0100
        /*0a1e*/ 	.byte	0x08
	.zero		1


	//   ....[16]....
        /*0a20*/ 	.word	0x00000680
        /*0a24*/ 	.word	0x000000ff
        /*0a28*/ 	.word	0x00038898
        /*0a2c*/ 	.short	0x0100
        /*0a2e*/ 	.byte	0x08
	.zero		1


	//   ....[17]....
        /*0a30*/ 	.word	0x00000690
        /*0a34*/ 	.word	0x000000ff
        /*0a38*/ 	.word	0x000388a8
        /*0a3c*/ 	.short	0x0100
        /*0a3e*/ 	.byte	0x08
	.zero		1


	//   ....[18]....
        /*0a40*/ 	.word	0x000007d0
        /*0a44*/ 	.word	0x000000ff
        /*0a48*/ 	.word	0x000388b0
        /*0a4c*/ 	.short	0x0100
        /*0a4e*/ 	.byte	0x08
	.zero		1


	//   ....[19]....
        /*0a50*/ 	.word	0x000007e0
        /*0a54*/ 	.word	0x000000ff
        /*0a58*/ 	.word	0x000388c0
        /*0a5c*/ 	.short	0x0100
        /*0a5e*/ 	.byte	0x08
	.zero		1


	//   ....[20]....
        /*0a60*/ 	.word	0x000007f0
        /*0a64*/ 	.word	0x000000ff
        /*0a68*/ 	.word	0x000388b8
        /*0a6c*/ 	.short	0x0100
        /*0a6e*/ 	.byte	0x08
	.zero		1


	//   ....[21]....
        /*0a70*/ 	.word	0x00000800
        /*0a74*/ 	.word	0x000000ff
        /*0a78*/ 	.word	0x000388c8
        /*0a7c*/ 	.short	0x0100
        /*0a7e*/ 	.byte	0x08
	.zero		1


	//   ....[22]....
        /*0a80*/ 	.word	0x00002270
        /*0a84*/ 	.word	0x000000ff
        /*0a88*/ 	.word	0x00038800
        /*0a8c*/ 	.short	0x010a
        /*0a8e*/ 	.byte	0x06
	.zero		1


	//   ....[23]....
        /*0a90*/ 	.word	0x00002310
        /*0a94*/ 	.word	0x00000000
        /*0a98*/ 	.word	0x00038830
        /*0a9c*/ 	.short	0x010a
        /*0a9e*/ 	.byte	0x3f
	.zero		1


	//   ....[24]....
        /*0aa0*/ 	.word	0x00002350
        /*0aa4*/ 	.word	0x00000000
        /*0aa8*/ 	.word	0x00038830
        /*0aac*/ 	.short	0x010a
        /*0aae*/ 	.byte	0x3f
	.zero		1


	//   ....[25]....
        /*0ab0*/ 	.word	0x00004bd0
        /*0ab4*/ 	.word	0x000000ff
        /*0ab8*/ 	.word	0x00000000
        /*0abc*/ 	.short	0x0101
        /*0abe*/ 	.byte	0x04
	.zero		1


	//   ....[26]....
        /*0ac0*/ 	.word	0x00005fb0
        /*0ac4*/ 	.word	0x000000ff
        /*0ac8*/ 	.word	0x00038830
        /*0acc*/ 	.short	0x010a
        /*0ace*/ 	.byte	0x3d
	.zero		1


	//   ....[27]....
        /*0ad0*/ 	.word	0x00005ff0
        /*0ad4*/ 	.word	0x000000ff
        /*0ad8*/ 	.word	0x00038830
        /*0adc*/ 	.short	0x010a
        /*0ade*/ 	.byte	0x3d
	.zero		1


	//   ....[28]....
        /*0ae0*/ 	.word	0x00008560
        /*0ae4*/ 	.word	0x000000ff
        /*0ae8*/ 	.word	0x00038850
        /*0aec*/ 	.short	0x010a
        /*0aee*/ 	.byte	0x04
	.zero		1


	//   ....[29]....
        /*0af0*/ 	.word	0x000085a0
        /*0af4*/ 	.word	0x000000ff
        /*0af8*/ 	.word	0x00038850
        /*0afc*/ 	.short	0x010a
        /*0afe*/ 	.byte	0x04
	.zero		1


	//   ....[30]....
        /*0b00*/ 	.word	0x000089c0
        /*0b04*/ 	.word	0x000000ff
        /*0b08*/ 	.word	0x00000000
        /*0b0c*/ 	.short	0x0101
        /*0b0e*/ 	.byte	0x3d
	.zero		1


	//   ....[31]....
        /*0b10*/ 	.word	0x00009c40
        /*0b14*/ 	.word	0x000000ff
        /*0b18*/ 	.word	0x00000000
        /*0b1c*/ 	.short	0x0101
        /*0b1e*/ 	.byte	0x04
	.zero		1


	//   ....[32]....
        /*0b20*/ 	.word	0x00009e30
        /*0b24*/ 	.word	0x000000ff
        /*0b28*/ 	.word	0x00038830
        /*0b2c*/ 	.short	0x010a
        /*0b2e*/ 	.byte	0x04
	.zero		1


	//   ....[33]....
        /*0b30*/ 	.word	0x00009e70
        /*0b34*/ 	.word	0x000000ff
        /*0b38*/ 	.word	0x00038830
        /*0b3c*/ 	.short	0x010a
        /*0b3e*/ 	.byte	0x04
	.zero		1


	//   ....[34]....
        /*0b40*/ 	.word	0x0000c3d0
        /*0b44*/ 	.word	0x000000ff
        /*0b48*/ 	.word	0x00038850
        /*0b4c*/ 	.short	0x010a
        /*0b4e*/ 	.byte	0x04
	.zero		1


	//   ....[35]....
        /*0b50*/ 	.word	0x0000c410
        /*0b54*/ 	.word	0x000000ff
        /*0b58*/ 	.word	0x00038850
        /*0b5c*/ 	.short	0x010a
        /*0b5e*/ 	.byte	0x04
	.zero		1


	//   ....[36]....
        /*0b60*/ 	.word	0x0000c770
        /*0b64*/ 	.word	0x000000ff
        /*0b68*/ 	.word	0x00000000
        /*0b6c*/ 	.short	0x0101
        /*0b6e*/ 	.byte	0x06
	.zero		1


	//   ....[37]....
        /*0b70*/ 	.word	0x0000d390
        /*0b74*/ 	.word	0x000000ff
        /*0b78*/ 	.word	0x00000000
        /*0b7c*/ 	.short	0x0101
        /*0b7e*/ 	.byte	0x04
	.zero		1


	//   ....[38]....
        /*0b80*/ 	.word	0x0000dca0
        /*0b84*/ 	.word	0x000000ff
        /*0b88*/ 	.word	0x00038850
        /*0b8c*/ 	.short	0x010a
        /*0b8e*/ 	.byte	0x08
	.zero		1


	//   ....[39]....
        /*0b90*/ 	.word	0x0000dce0
        /*0b94*/ 	.word	0x000000ff
        /*0b98*/ 	.word	0x00038850
        /*0b9c*/ 	.short	0x010a
        /*0b9e*/ 	.byte	0x08
	.zero		1


	//   ....[40]....
        /*0ba0*/ 	.word	0x0000e300
        /*0ba4*/ 	.word	0x000000ff
        /*0ba8*/ 	.word	0x00000000
        /*0bac*/ 	.short	0x0101
        /*0bae*/ 	.byte	0x04
	.zero		1


	//   ....[41]....
        /*0bb0*/ 	.word	0x00010770
        /*0bb4*/ 	.word	0x000000ff
        /*0bb8*/ 	.word	0x00000000
        /*0bbc*/ 	.short	0x0101
        /*0bbe*/ 	.byte	0x08
	.zero		1


	//   ....[42]....
        /*0bc0*/ 	.word	0x00011000
        /*0bc4*/ 	.word	0x000000ff
        /*0bc8*/ 	.word	0x00000000
        /*0bcc*/ 	.short	0x0101
        /*0bce*/ 	.byte	0x08
	.zero		1


	//   ....[43]....
        /*0bd0*/ 	.word	0x00015ae0
        /*0bd4*/ 	.word	0x00000005
        /*0bd8*/ 	.word	0x00038840
        /*0bdc*/ 	.short	0x010a
        /*0bde*/ 	.byte	0x3f
	.zero		1


	//   ....[44]....
        /*0be0*/ 	.word	0x000160d0
        /*0be4*/ 	.word	0x00000005
        /*0be8*/ 	.word	0x00038830
        /*0bec*/ 	.short	0x0107
        /*0bee*/ 	.byte	0x3f
	.zero		1


	//   ....[45]....
        /*0bf0*/ 	.word	0x000161b0
        /*0bf4*/ 	.word	0x00000005
        /*0bf8*/ 	.word	0x00038830
        /*0bfc*/ 	.short	0x0101
        /*0bfe*/ 	.byte	0x3f
	.zero		1


	//   ....[46]....
        /*0c00*/ 	.word	0x00016d90
        /*0c04*/ 	.word	0x00000011
        /*0c08*/ 	.word	0x00038800
        /*0c0c*/ 	.short	0x0107
        /*0c0e*/ 	.byte	0x3f
	.zero		1


	//   ....[47]....
        /*0c10*/ 	.word	0x00016eb0
        /*0c14*/ 	.word	0x00000011
        /*0c18*/ 	.word	0x00038800
        /*0c1c*/ 	.short	0x0101
        /*0c1e*/ 	.byte	0x3f
	.zero		1


	//   ....[48]....
        /*0c20*/ 	.word	0x00016ed0
        /*0c24*/ 	.word	0x00000011
        /*0c28*/ 	.word	0x00038820
        /*0c2c*/ 	.short	0x010a
        /*0c2e*/ 	.byte	0x3f
	.zero		1


	//   ....[49]....
        /*0c30*/ 	.word	0x000172a0
        /*0c34*/ 	.word	0x00000006
        /*0c38*/ 	.word	0x00038840
        /*0c3c*/ 	.short	0x010a
        /*0c3e*/ 	.byte	0x3f
	.zero		1


	//   ....[50]....
        /*0c40*/ 	.word	0x00017800
        /*0c44*/ 	.word	0x00000006
        /*0c48*/ 	.word	0x00038830
        /*0c4c*/ 	.short	0x0107
        /*0c4e*/ 	.byte	0x3f
	.zero		1


	//   ....[51]....
        /*0c50*/ 	.word	0x000178b0
        /*0c54*/ 	.word	0x00000006
        /*0c58*/ 	.word	0x00038830
        /*0c5c*/ 	.short	0x0101
        /*0c5e*/ 	.byte	0x3f
	.zero		1


	//   ....[52]....
        /*0c60*/ 	.word	0x00017910
        /*0c64*/ 	.word	0x00000006
        /*0c68*/ 	.word	0x00038860
        /*0c6c*/ 	.short	0x010a
        /*0c6e*/ 	.byte	0x3f
	.zero		1


	//   ....[53]....
        /*0c70*/ 	.word	0x00017e10
        /*0c74*/ 	.word	0x00000006
        /*0c78*/ 	.word	0x00038850
        /*0c7c*/ 	.short	0x0107
        /*0c7e*/ 	.byte	0x3f
	.zero		1


	//   ....[54]....
        /*0c80*/ 	.word	0x00017fa0
        /*0c84*/ 	.word	0x00000006
        /*0c88*/ 	.word	0x00038850
        /*0c8c*/ 	.short	0x0101
        /*0c8e*/ 	.byte	0x3f
	.zero		1


	//   ....[55]....
        /*0c90*/ 	.word	0x000181b0
        /*0c94*/ 	.word	0x00000004
        /*0c98*/ 	.word	0x00038860
        /*0c9c*/ 	.short	0x010a
        /*0c9e*/ 	.byte	0x3f
	.zero		1


	//   ....[56]....
        /*0ca0*/ 	.word	0x000186d0
        /*0ca4*/ 	.word	0x00000004
        /*0ca8*/ 	.word	0x00038850
        /*0cac*/ 	.short	0x0107
        /*0cae*/ 	.byte	0x3f
	.zero		1


	//   ....[57]....
        /*0cb0*/ 	.word	0x00018780
        /*0cb4*/ 	.word	0x00000004
        /*0cb8*/ 	.word	0x00038850
        /*0cbc*/ 	.short	0x0101
        /*0cbe*/ 	.byte	0x3f
	.zero		1


	//   ....[58]....
        /*0cc0*/ 	.word	0x000198d0
        /*0cc4*/ 	.word	0x00000004
        /*0cc8*/ 	.word	0x00038820
        /*0ccc*/ 	.short	0x010a
        /*0cce*/ 	.byte	0x3f
	.zero		1


	//   ....[59]....
        /*0cd0*/ 	.word	0x00019a70
        /*0cd4*/ 	.word	0x00000005
        /*0cd8*/ 	.word	0x00038840
        /*0cdc*/ 	.short	0x010a
        /*0cde*/ 	.byte	0x3f
	.zero		1


	//   ....[60]....
        /*0ce0*/ 	.word	0x00019b10
        /*0ce4*/ 	.word	0x00000017
        /*0ce8*/ 	.word	0x00038840
        /*0cec*/ 	.short	0x010a
        /*0cee*/ 	.byte	0x3f
	.zero		1


	//   ....[61]....
        /*0cf0*/ 	.word	0x00019b50
        /*0cf4*/ 	.word	0x00000005
        /*0cf8*/ 	.word	0x00038860
        /*0cfc*/ 	.short	0x010a
        /*0cfe*/ 	.byte	0x3f
	.zero		1


	//   ....[62]....
        /*0d00*/ 	.word	0x00019b90
        /*0d04*/ 	.word	0x00000017
        /*0d08*/ 	.word	0x00038860
        /*0d0c*/ 	.short	0x010a
        /*0d0e*/ 	.byte	0x3f
	.zero		1


	//   ....[63]....
        /*0d10*/ 	.word	0x00019c10
        /*0d14*/ 	.word	0x00000003
        /*0d18*/ 	.word	0x00038800
        /*0d1c*/ 	.short	0x010a
        /*0d1e*/ 	.byte	0x3f
	.zero		1


	//   ....[64]....
        /*0d20*/ 	.word	0x00019c60
        /*0d24*/ 	.word	0x00000000
        /*0d28*/ 	.word	0x00038830
        /*0d2c*/ 	.short	0x010a
        /*0d2e*/ 	.byte	0x3f
	.zero		1


	//   ....[65]....
        /*0d30*/ 	.word	0x00019cc0
        /*0d34*/ 	.word	0x00000004
        /*0d38*/ 	.word	0x00038830
        /*0d3c*/ 	.short	0x010a
        /*0d3e*/ 	.byte	0x3f
	.zero		1


	//   ....[66]....
        /*0d40*/ 	.word	0x00019d20
        /*0d44*/ 	.word	0x00000002
        /*0d48*/ 	.word	0x00038850
        /*0d4c*/ 	.short	0x010a
        /*0d4e*/ 	.byte	0x3f
	.zero		1


	//   ....[67]....
        /*0d50*/ 	.word	0x00019d80
        /*0d54*/ 	.word	0x00000004
        /*0d58*/ 	.word	0x00038830
        /*0d5c*/ 	.short	0x010a
        /*0d5e*/ 	.byte	0x3f
	.zero		1


	//   ....[68]....
        /*0d60*/ 	.word	0x00019de0
        /*0d64*/ 	.word	0x00000002
        /*0d68*/ 	.word	0x00038850
        /*0d6c*/ 	.short	0x010a
        /*0d6e*/ 	.byte	0x3f
	.zero		1


	//   ....[69]....
        /*0d70*/ 	.word	0x00019e40
        /*0d74*/ 	.word	0x00000007
        /*0d78*/ 	.word	0x00038850
        /*0d7c*/ 	.short	0x010a
        /*0d7e*/ 	.byte	0x3f
	.zero		1


	//   ....[70]....
        /*0d80*/ 	.word	0x00019f60
        /*0d84*/ 	.word	0x00000005
        /*0d88*/ 	.word	0x00038840
        /*0d8c*/ 	.short	0x010a
        /*0d8e*/ 	.byte	0x3f
	.zero		1


	//   ....[71]....
        /*0d90*/ 	.word	0x0001b1a0
        /*0d94*/ 	.word	0x00000011
        /*0d98*/ 	.word	0x00038820
        /*0d9c*/ 	.short	0x010a
        /*0d9e*/ 	.byte	0x3f
	.zero		1


	//   ....[72]....
        /*0da0*/ 	.word	0x0001b1f0
        /*0da4*/ 	.word	0x00000006
        /*0da8*/ 	.word	0x00038840
        /*0dac*/ 	.short	0x010a
        /*0dae*/ 	.byte	0x3f
	.zero		1


	//   ....[73]....
        /*0db0*/ 	.word	0x0001b950
        /*0db4*/ 	.word	0x00000006
        /*0db8*/ 	.word	0x00038860
        /*0dbc*/ 	.short	0x010a
        /*0dbe*/ 	.byte	0x3f
	.zero		1


	//   ....[74]....
        /*0dc0*/ 	.word	0x0001c100
        /*0dc4*/ 	.word	0x00000004
        /*0dc8*/ 	.word	0x00038860
        /*0dcc*/ 	.short	0x010a
        /*0dce*/ 	.byte	0x3f
	.zero		1


	//   ....[75]....
        /*0dd0*/ 	.word	0x0001d340
        /*0dd4*/ 	.word	0x00000004
        /*0dd8*/ 	.word	0x00038820
        /*0ddc*/ 	.short	0x010a
        /*0dde*/ 	.byte	0x3f
	.zero		1


	//   ....[76]....
        /*0de0*/ 	.word	0x0001d4e0
        /*0de4*/ 	.word	0x00000005
        /*0de8*/ 	.word	0x00038840
        /*0dec*/ 	.short	0x010a
        /*0dee*/ 	.byte	0x3f
	.zero		1


	//   ....[77]....
        /*0df0*/ 	.word	0x0001d530
        /*0df4*/ 	.word	0x00000017
        /*0df8*/ 	.word	0x00038840
        /*0dfc*/ 	.short	0x010a
        /*0dfe*/ 	.byte	0x3f
	.zero		1


	//   ....[78]....
        /*0e00*/ 	.word	0x0001d580
        /*0e04*/ 	.word	0x00000005
        /*0e08*/ 	.word	0x00038860
        /*0e0c*/ 	.short	0x010a
        /*0e0e*/ 	.byte	0x3f
	.zero		1


	//----- nvinfo : EIATTR_NUM_MBARRIERS
	.align		4
.L_533:
        /*0e10*/ 	.byte	0x03, 0x38
        /*0e12*/ 	.short	0x0016


	//----- nvinfo : EIATTR_EXIT_INSTR_OFFSETS
	.align		4
        /*0e14*/ 	.byte	0x04, 0x1c
        /*0e16*/ 	.short	(.L_535 - .L_534)


	//   ....[0]....
.L_534:
        /*0e18*/ 	.word	0x00000990


	//   ....[1]....
        /*0e1c*/ 	.word	0x000136d0


	//   ....[2]....
        /*0e20*/ 	.word	0x00019be0


	//----- nvinfo : EIATTR_MAX_THREADS
	.align		4
.L_535:
        /*0e24*/ 	.byte	0x04, 0x05
        /*0e26*/ 	.short	(.L_537 - .L_536)
.L_536:
        /*0e28*/ 	.word	0x00000180
        /*0e2c*/ 	.word	0x00000001
        /*0e30*/ 	.word	0x00000001


	//----- nvinfo : EIATTR_CRS_STACK_SIZE
	.align		4
.L_537:
        /*0e34*/ 	.byte	0x04, 0x1e
        /*0e36*/ 	.short	(.L_539 - .L_538)
.L_538:
        /*0e38*/ 	.word	0x00000000


	//----- nvinfo : EIATTR_CBANK_PARAM_SIZE
	.align		4
.L_539:
        /*0e3c*/ 	.byte	0x03, 0x19
        /*0e3e*/ 	.short	0x0af0


	//----- nvinfo : EIATTR_PARAM_CBANK
	.align		4
        /*0e40*/ 	.byte	0x04, 0x0a
        /*0e42*/ 	.short	(.L_541 - .L_540)
	.align		4
.L_540:
        /*0e44*/ 	.word	index@(.nv.constant0._ZN7cutlass13device_kernelIN5flash11enable_sm90INS1_16FlashAttnFwdSm90INS1_25CollectiveMainloopFwdSm90ILi2EN4cute5tupleIJNS5_1CILi1EEES8_S8_EEENS6_IJNS7_ILi128EEENS7_ILi80EEENS7_ILi256EEEEEELi256ENS_6half_tEfNS_4arch4Sm90ELb1ELb0ELb0ELb1ELb1ELb0ELb0ELb1ELb1ELb1ELb1ELb0EEENS1_21CollectiveEpilogueFwdINS6_IJSA_SC_SB_EEES9_SE_SG_Li256ELb1ELb1ELb1ELb0EEENS1_36VarlenDynamicPersistentTileSchedulerILi128ELi80ELi256ELi128ELb1ELb1ELb1ELb1ELb1ELb1EEEEEEEEEvNT_6ParamsE)
        /*0e48*/ 	.short	0x0210
        /*0e4a*/ 	.short	0x0af0


	//----- nvinfo : EIATTR_SW_WAR
	.align		4
.L_541:
        /*0e4c*/ 	.byte	0x04, 0x36
        /*0e4e*/ 	.short	(.L_543 - .L_542)
.L_542:
        /*0e50*/ 	.word	0x00000008
.L_543:


//--------------------- .nv.info._ZN7cutlass13device_kernelIN5flash11enable_sm90INS1_16FlashAttnFwdSm90INS1_25CollectiveMainloopFwdSm90ILi2EN4cute5tupleIJNS5_1CILi1EEES8_S8_EEENS6_IJNS7_ILi128EEENS7_ILi80EEENS7_ILi256EEEEEELi256ENS_6half_tEfNS_4arch4Sm90ELb1ELb0ELb0ELb1ELb1ELb1ELb0ELb1ELb1ELb1ELb1ELb0EEENS1_21CollectiveEpilogueFwdINS6_IJSA_SC_SB_EEES9_SE_SG_Li256ELb1ELb1ELb1ELb0EEENS1_36VarlenDynamicPersistentTileSchedulerILi128ELi80ELi256ELi128ELb1ELb1ELb1ELb1ELb1ELb1EEEEEEEEEvNT_6ParamsE --------------------------
	.section	.nv.info._ZN7cutlass13device_kernelIN5flash11enable_sm90INS1_16FlashAttnFwdSm90INS1_25CollectiveMainloopFwdSm90ILi2EN4cute5tupleIJNS5_1CILi1EEES8_S8_EEENS6_IJNS7_ILi128EEENS7_ILi80EEENS7_ILi256EEEEEELi256ENS_6half_tEfNS_4arch4Sm90ELb1ELb0ELb0ELb1ELb1ELb1ELb0ELb1ELb1ELb1ELb1ELb0EEENS1_21CollectiveEpilogueFwdINS6_IJSA_SC_SB_EEES9_SE_SG_Li256ELb1ELb1ELb1ELb0EEENS1_36VarlenDynamicPersistentTileSchedulerILi128ELi80ELi256ELi128ELb1ELb1ELb1ELb1ELb1ELb1EEEEEEEEEvNT_6ParamsE,"",@"SHT_CUDA_INFO"
	.sectionflags	@""
	.align	4


	//----- nvinfo : EIATTR_CUDA_API_VERSION
	.align		4
        /*0000*/ 	.byte	0x04, 0x37
        /*0002*/ 	.short	(.L_545 - .L_544)
.L_544:
        /*0004*/ 	.word	0x00000082


	//----- nvinfo : EIATTR_KPARAM_INFO
	.align		4
.L_545:
        /*0008*/ 	.byte	0x04, 0x17
        /*000a*/ 	.short	(.L_547 - .L_546)
.L_546:
        /*000c*/ 	.word	0x00000000
        /*0010*/ 	.short	0x0000
        /*0012*/ 	.short	0x0070
        /*0014*/ 	.byte	0x00, 0xf0, 0x01, 0x2a


	//----- nvinfo : EIATTR_SPARSE_MMA_MASK
	.align		4
.L_547:
        /*0018*/ 	.byte	0x03, 0x50
        /*001a*/ 	.short	0x0000


	//----- nvinfo : EIATTR_MAXREG_COUNT
	.align		4
        /*001c*/ 	.byte	0x03, 0x1b
        /*001e*/ 	.short	0x00a8


	//----- nvinfo : EIATTR_NUM_BARRIERS
	.align		4
        /*0020*/ 	.byte	0x02, 0x4c
        /*0022*/ 	.byte	0x10
	.zero		1


	//----- nvinfo : EIATTR_EXTERNS
	.align		4
        /*0024*/ 	.byte	0x04, 0x0f
        /*0026*/ 	.short	(.L_549 - .L_548)


	//   ....[0]....
	.align		4
.L_548:
        /*0028*/ 	.word	index@(__assertfail)


	//----- nvinfo : EIATTR_ANNOTATIONS
	.align		4
.L_549:
        /*002c*/ 	.byte	0x04, 0x55
        /*002e*/ 	.short	(.L_551 - .L_550)


	//   ....[0]....
.L_550:
        /* <DEDUP_REMOVED lines=160> */


	//----- nvinfo : EIATTR_MERCURY_ISA_VERSION
	.align		4
.L_551:
        /*0a18*/ 	.byte	0x03, 0x5f
        /*0a1a*/ 	.short	0x0101


	//----- nvinfo : EIATTR_UNUSED_LOAD_BYTE_OFFSET
	.align		4
        /*0a1c*/ 	.byte	0x04, 0x44
        /*0a1e*/ 	.short	(.L_553 - .L_552)


	//   ....[0]....
.L_552:
        /*0a20*/ 	.word	0x00000a20
        /*0a24*/ 	.word	0x0000fff0


	//   ....[1]....
        /*0a28*/ 	.word	0x00025810
        /*0a2c*/ 	.word	0x0000fff0


	//----- nvinfo : EIATTR_INT_WARP_WIDE_INSTR_OFFSETS
	.align		4
.L_553:
        /*0a30*/ 	.byte	0x04, 0x31
        /*0a32*/ 	.short	(.L_555 - .L_554)


	//   ....[0]....
.L_554:
        /*0a34*/ 	.word	0x00000130


	//   ....[1]....
        /*0a38*/ 	.word	0x00000170


	//   ....[2]....
        /*0a3c*/ 	.word	0x000001e0


	//   ....[3]....
        /*0a40*/ 	.word	0x0002d710


	//   ....[4]....
        /*0a44*/ 	.word	0x0002d7b0


	//   ....[5]....
        /*0a48*/ 	.word	0x000307b0


	//   ....[6]....
        /*0a4c*/ 	.word	0x00030850


	//----- nvinfo : EIATTR_COOP_GROUP_MASK_REGIDS
	.align		4
.L_555:
        /*0a50*/ 	.byte	0x04, 0x29
        /*0a52*/ 	.short	(.L_557 - .L_556)


	//   ....[0]....
.L_556:
        /*0a54*/ 	.word	0xffffffff


	//   ....[1]....
        /*0a58*/ 	.word	0xffffffff


	//   ....[2]....
        /*0a5c*/ 	.word	0xffffffff


	//   ....[3]....
        /*0a60*/ 	.word	0xffffffff


	//   ....[4]....
        /*0a64*/ 	.word	0xffffffff


	//   ....[5]....
        /*0a68*/ 	.word	0xffffffff


	//   ....[6]....
        /*0a6c*/ 	.word	0xffffffff


	//   ....[7]....
        /*0a70*/ 	.word	0xffffffff


	//   ....[8]....
        /*0a74*/ 	.word	0xffffffff


	//   ....[9]....
        /*0a78*/ 	.word	0xffffffff


	//   ....[10]....
        /*0a7c*/ 	.word	0xffffffff


	//   ....[11]....
        /*0a80*/ 	.word	0xffffffff


	//   ....[12]....
        /*0a84*/ 	.word	0xffffffff


	//   ....[13]....
        /*0a88*/ 	.word	0xffffffff


	//   ....[14]....
        /*0a8c*/ 	.word	0xffffffff


	//   ....[15]....
        /*0a90*/ 	.word	0xffffffff


	//   ....[16]....
        /*0a94*/ 	.word	0xffffffff


	//   ....[17]....
        /*0a98*/ 	.word	0xffffffff


	//   ....[18]....
        /*0a9c*/ 	.word	0xffffffff


	//   ....[19]....
        /*0aa0*/ 	.word	0xffffffff


	//   ....[20]....
        /*0aa4*/ 	.word	0xffffffff


	//   ....[21]....
        /*0aa8*/ 	.word	0xffffffff


	//   ....[22]....
        /*0aac*/ 	.word	0xffffffff


	//   ....[23]....
        /*0ab0*/ 	.word	0xffffffff


	//   ....[24]....
        /*0ab4*/ 	.word	0xffffffff


	//   ....[25]....
        /*0ab8*/ 	.word	0xffffffff


	//   ....[26]....
        /*0abc*/ 	.word	0xffffffff


	//   ....[27]....
        /*0ac0*/ 	.word	0xffffffff


	//   ....[28]....
        /*0ac4*/ 	.word	0xffffffff


	//   ....[29]....
        /*0ac8*/ 	.word	0xffffffff


	//   ....[30]....
        /*0acc*/ 	.word	0xffffffff


	//   ....[31]....
        /*0ad0*/ 	.word	0xffffffff


	//   ....[32]....
        /*0ad4*/ 	.word	0xffffffff


	//   ....[33]....
        /*0ad8*/ 	.word	0xffffffff


	//   ....[34]....
        /*0adc*/ 	.word	0xffffffff


	//   ....[35]....
        /*0ae0*/ 	.word	0xffffffff


	//   ....[36]....
        /*0ae4*/ 	.word	0xffffffff


	//   ....[37]....
        /*0ae8*/ 	.word	0xffffffff


	//   ....[38]....
        /*0aec*/ 	.word	0xffffffff


	//   ....[39]....
        /*0af0*/ 	.word	0xffffffff


	//   ....[40]....
        /*0af4*/ 	.word	0xffffffff


	//   ....[41]....
        /*0af8*/ 	.word	0xffffffff


	//   ....[42]....
        /*0afc*/ 	.word	0xffffffff


	//   ....[43]....
        /*0b00*/ 	.word	0xffffffff


	//   ....[44]....
        /*0b04*/ 	.word	0xffffffff


	//   ....[45]....
        /*0b08*/ 	.word	0xffffffff


	//   ....[46]....
        /*0b0c*/ 	.word	0xffffffff


	//   ....[47]....
        /*0b10*/ 	.word	0xffffffff


	//   ....[48]....
        /*0b14*/ 	.word	0xffffffff


	//   ....[49]....
        /*0b18*/ 	.word	0xffffffff


	//   ....[50]....
        /*0b1c*/ 	.word	0xffffffff


	//   ....[51]....
        /*0b20*/ 	.word	0xffffffff


	//   ....[52]....
        /*0b24*/ 	.word	0xffffffff


	//   ....[53]....
        /*0b28*/ 	.word	0xffffffff


	//   ....[54]....
        /*0b2c*/ 	.word	0xffffffff


	//   ....[55]....
        /*0b30*/ 	.word	0xffffffff


	//   ....[56]....
        /*0b34*/ 	.word	0xffffffff


	//   ....[57]....
        /*0b38*/ 	.word	0xffffffff


	//   ....[58]....
        /*0b3c*/ 	.word	0xffffffff


	//   ....[59]....
        /*0b40*/ 	.word	0xffffffff


	//   ....[60]....
        /*0b44*/ 	.word	0xffffffff


	//   ....[61]....
        /*0b48*/ 	.word	0xffffffff


	//   ....[62]....
        /*0b4c*/ 	.word	0xffffffff


	//   ....[63]....
        /*0b50*/ 	.word	0xffffffff


	//   ....[64]....
        /*0b54*/ 	.word	0xffffffff


	//   ....[65]....
        /*0b58*/ 	.word	0xffffffff


	//   ....[66]....
        /*0b5c*/ 	.word	0xffffffff


	//   ....[67]....
        /*0b60*/ 	.word	0xffffffff


	//   ....[68]....
        /*0b64*/ 	.word	0xffffffff


	//   ....[69]....
        /*0b68*/ 	.word	0xffffffff


	//   ....[70]....
        /*0b6c*/ 	.word	0xffffffff


	//   ....[71]....
        /*0b70*/ 	.word	0xffffffff


	//   ....[72]....
        /*0b74*/ 	.word	0xffffffff


	//   ....[73]....
        /*0b78*/ 	.word	0xffffffff


	//   ....[74]....
        /*0b7c*/ 	.word	0xffffffff


	//   ....[75]....
        /*0b80*/ 	.word	0xffffffff


	//   ....[76]....
        /*0b84*/ 	.word	0xffffffff


	//   ....[77]....
        /*0b88*/ 	.word	0xffffffff


	//   ....[78]....
        /*0b8c*/ 	.word	0xffffffff


	//   ....[79]....
        /*0b90*/ 	.word	0xffffffff


	//   ....[80]....
        /*0b94*/ 	.word	0xffffffff


	//   ....[81]....
        /*0b98*/ 	.word	0xffffffff


	//   ....[82]....
        /*0b9c*/ 	.word	0xffffffff


	//   ....[83]....
        /*0ba0*/ 	.word	0xffffffff


	//   ....[84]....
        /*0ba4*/ 	.word	0xffffffff


	//   ....[85]....
        /*0ba8*/ 	.word	0xffffffff


	//   ....[86]....
        /*0bac*/ 	.word	0xffffffff


	//   ....[87]....
        /*0bb0*/ 	.word	0xffffffff


	//   ....[88]....
        /*0bb4*/ 	.word	0xffffffff


	//   ....[89]....
        /*0bb8*/ 	.word	0xffffffff


	//   ....[90]....
        /*0bbc*/ 	.word	0xffffffff


	//   ....[91]....
        /*0bc0*/ 	.word	0xffffffff


	//   ....[92]....
        /*0bc4*/ 	.word	0xffffffff


	//   ....[93]....
        /*0bc8*/ 	.word	0xffffffff


	//   ....[94]....
        /*0bcc*/ 	.word	0xffffffff


	//   ....[95]....
        /*0bd0*/ 	.word	0xffffffff


	//   ....[96]....
        /*0bd4*/ 	.word	0xffffffff


	//   ....[97]....
        /*0bd8*/ 	.word	0xffffffff


	//   ....[98]....
        /*0bdc*/ 	.word	0xffffffff


	//   ....[99]....
        /*0be0*/ 	.word	0xffffffff


	//   ....[100]....
        /*0be4*/ 	.word	0xffffffff


	//   ....[101]....
        /*0be8*/ 	.word	0xffffffff


	//   ....[102]....
        /*0bec*/ 	.word	0xffffffff


	//   ....[103]....
        /*0bf0*/ 	.word	0xffffffff


	//   ....[104]....
        /*0bf4*/ 	.word	0xffffffff


	//   ....[105]....
        /*0bf8*/ 	.word	0xffffffff


	//   ....[106]....
        /*0bfc*/ 	.word	0xffffffff


	//   ....[107]....
        /*0c00*/ 	.word	0xffffffff


	//   ....[108]....
        /*0c04*/ 	.word	0xffffffff


	//   ....[109]....
        /*0c08*/ 	.word	0xffffffff


	//   ....[110]....
        /*0c0c*/ 	.word	0xffffffff


	//   ....[111]....
        /*0c10*/ 	.word	0xffffffff


	//   ....[112]....
        /*0c14*/ 	.word	0xffffffff


	//   ....[113]....
        /*0c18*/ 	.word	0xffffffff


	//   ....[114]....
        /*0c1c*/ 	.word	0xffffffff


	//   ....[115]....
        /*0c20*/ 	.word	0xffffffff


	//   ....[116]....
        /*0c24*/ 	.word	0xffffffff


	//   ....[117]....
        /*0c28*/ 	.word	0xffffffff


	//   ....[118]....
        /*0c2c*/ 	.word	0xffffffff


	//   ....[119]....
        /*0c30*/ 	.word	0xffffffff


	//   ....[120]....
        /*0c34*/ 	.word	0xffffffff


	//   ....[121]....
        /*0c38*/ 	.word	0xffffffff


	//   ....[122]....
        /*0c3c*/ 	.word	0xffffffff


	//   ....[123]....
        /*0c40*/ 	.word	0xffffffff


	//   ....[124]....
        /*0c44*/ 	.word	0xffffffff


	//   ....[125]....
        /*0c48*/ 	.word	0xffffffff


	//   ....[126]....
        /*0c4c*/ 	.word	0xffffffff


	//   ....[127]....
        /*0c50*/ 	.word	0xffffffff


	//   ....[128]....
        /*0c54*/ 	.word	0xffffffff


	//   ....[129]....
        /*0c58*/ 	.word	0xffffffff


	//   ....[130]....
        /*0c5c*/ 	.word	0xffffffff


	//   ....[131]....
        /*0c60*/ 	.word	0xffffffff


	//   ....[132]....
        /*0c64*/ 	.word	0xffffffff


	//   ....[133]....
        /*0c68*/ 	.word	0xffffffff


	//   ....[134]....
        /*0c6c*/ 	.word	0xffffffff


	//   ....[135]....
        /*0c70*/ 	.word	0xffffffff


	//   ....[136]....
        /*0c74*/ 	.word	0xffffffff


	//   ....[137]....
        /*0c78*/ 	.word	0xffffffff


	//   ....[138]....
        /*0c7c*/ 	.word	0xffffffff


	//   ....[139]....
        /*0c80*/ 	.word	0xffffffff


	//   ....[140]....
        /*0c84*/ 	.word	0xffffffff


	//   ....[141]....
        /*0c88*/ 	.word	0xffffffff


	//   ....[142]....
        /*0c8c*/ 	.word	0xffffffff


	//   ....[143]....
        /*0c90*/ 	.word	0xffffffff


	//   ....[144]....
        /*0c94*/ 	.word	0xffffffff


	//   ....[145]....
        /*0c98*/ 	.word	0xffffffff


	//   ....[146]....
        /*0c9c*/ 	.word	0xffffffff


	//   ....[147]....
        /*0ca0*/ 	.word	0xffffffff


	//   ....[148]....
        /*0ca4*/ 	.word	0xffffffff


	//   ....[149]....
        /*0ca8*/ 	.word	0xffffffff


	//   ....[150]....
        /*0cac*/ 	.word	0xffffffff


	//   ....[151]....
        /*0cb0*/ 	.word	0xffffffff


	//   ....[152]....
        /*0cb4*/ 	.word	0xffffffff


	//   ....[153]....
        /*0cb8*/ 	.word	0xffffffff


	//   ....[154]....
        /*0cbc*/ 	.word	0xffffffff


	//   ....[155]....
        /*0cc0*/ 	.word	0xffffffff


	//   ....[156]....
        /*0cc4*/ 	.word	0xffffffff


	//   ....[157]....
        /*0cc8*/ 	.word	0xffffffff


	//   ....[158]....
        /*0ccc*/ 	.word	0xffffffff


	//   ....[159]....
        /*0cd0*/ 	.word	0xffffffff


	//   ....[160]....
        /*0cd4*/ 	.word	0xffffffff


	//   ....[161]....
        /*0cd8*/ 	.word	0xffffffff


	//   ....[162]....
        /*0cdc*/ 	.word	0xffffffff


	//   ....[163]....
        /*0ce0*/ 	.word	0xffffffff


	//   ....[164]....
        /*0ce4*/ 	.word	0xffffffff


	//   ....[165]....
        /*0ce8*/ 	.word	0xffffffff


	//   ....[166]....
        /*0cec*/ 	.word	0xffffffff


	//   ....[167]....
        /*0cf0*/ 	.word	0xffffffff


	//   ....[168]....
        /*0cf4*/ 	.word	0xffffffff


	//   ....[169]....
        /*0cf8*/ 	.word	0xffffffff


	//   ....[170]....
        /*0cfc*/ 	.word	0xffffffff


	//   ....[171]....
        /*0d00*/ 	.word	0xffffffff


	//   ....[172]....
        /*0d04*/ 	.word	0xffffffff


	//   ....[173]....
        /*0d08*/ 	.word	0xffffffff


	//   ....[174]....
        /*0d0c*/ 	.word	0xffffffff


	//   ....[175]....
        /*0d10*/ 	.word	0xffffffff


	//   ....[176]....
        /*0d14*/ 	.word	0xffffffff


	//   ....[177]....
        /*0d18*/ 	.word	0xffffffff


	//   ....[178]....
        /*0d1c*/ 	.word	0xffffffff


	//   ....[179]....
        /*0d20*/ 	.word	0xffffffff


	//   ....[180]....
        /*0d24*/ 	.word	0xffffffff


	//   ....[181]....
        /*0d28*/ 	.word	0xffffffff


	//   ....[182]....
        /*0d2c*/ 	.word	0xffffffff


	//   ....[183]....
        /*0d30*/ 	.word	0xffffffff


	//   ....[184]....
        /*0d34*/ 	.word	0xffffffff


	//   ....[185]....
        /*0d38*/ 	.word	0xffffffff


	//   ....[186]....
        /*0d3c*/ 	.word	0xffffffff


	//   ....[187]....
        /*0d40*/ 	.word	0xffffffff


	//   ....[188]....
        /*0d44*/ 	.word	0xffffffff


	//   ....[189]....
        /*0d48*/ 	.word	0xffffffff


	//   ....[190]....
        /*0d4c*/ 	.word	0xffffffff


	//   ....[191]....
        /*0d50*/ 	.word	0xffffffff


	//   ....[192]....
        /*0d54*/ 	.word	0xffffffff


	//   ....[193]....
        /*0d58*/ 	.word	0xffffffff


	//   ....[194]....
        /*0d5c*/ 	.word	0xffffffff


	//   ....[195]....
        /*0d60*/ 	.word	0xffffffff


	//   ....[196]....
        /*0d64*/ 	.word	0xffffffff


	//   ....[197]....
        /*0d68*/ 	.word	0xffffffff


	//   ....[198]....
        /*0d6c*/ 	.word	0xffffffff


	//   ....[199]....
        /*0d70*/ 	.word	0xffffffff


	//   ....[200]....
        /*0d74*/ 	.word	0xffffffff


	//   ....[201]....
        /*0d78*/ 	.word	0x0500000f


	//   ....[202]....
        /*0d7c*/ 	.word	0x0500000f


	//   ....[203]....
        /*0d80*/ 	.word	0x0500000f


	//   ....[204]....
        /*0d84*/ 	.word	0x0500000f


	//   ....[205]....
        /*0d88*/ 	.word	0x0500000f


	//   ....[206]....
        /*0d8c*/ 	.word	0x0500000f


	//   ....[207]....
        /*0d90*/ 	.word	0x0500000f


	//   ....[208]....
        /*0d94*/ 	.word	0x0500000f


	//   ....[209]....
        /*0d98*/ 	.word	0x0500000f


	//   ....[210]....
        /*0d9c*/ 	.word	0x0500000f


	//   ....[211]....
        /*0da0*/ 	.word	0x0500000f


	//   ....[212]....
        /*0da4*/ 	.word	0x0500000f


	//   ....[213]....
        /*0da8*/ 	.word	0x0500000f


	//   ....[214]....
        /*0dac*/ 	.word	0x0500000f


	//   ....[215]....
        /*0db0*/ 	.word	0x0500000f


	//   ....[216]....
        /*0db4*/ 	.word	0x0500000f


	//   ....[217]....
        /*0db8*/ 	.word	0x0500000f


	//   ....[218]....
        /*0dbc*/ 	.word	0x0500000f


	//   ....[219]....
        /*0dc0*/ 	.word	0x0500000f


	//   ....[220]....
        /*0dc4*/ 	.word	0x0500000f


	//   ....[221]....
        /*0dc8*/ 	.word	0x0500000f


	//   ....[222]....
        /*0dcc*/ 	.word	0x0500000f


	//   ....[223]....
        /*0dd0*/ 	.word	0x0500000f


	//   ....[224]....
        /*0dd4*/ 	.word	0x0500000f


	//   ....[225]....
        /*0dd8*/ 	.word	0x0500000f


	//   ....[226]....
        /*0ddc*/ 	.word	0x0500000f


	//   ....[227]....
        /*0de0*/ 	.word	0x0500000f


	//   ....[228]....
        /*0de4*/ 	.word	0x0500000f


	//   ....[229]....
        /*0de8*/ 	.word	0x0500000f


	//   ....[230]....
        /*0dec*/ 	.word	0x0500000f


	//   ....[231]....
        /*0df0*/ 	.word	0x0500000f


	//   ....[232]....
        /*0df4*/ 	.word	0x0500000f


	//   ....[233]....
        /*0df8*/ 	.word	0x0500000f


	//   ....[234]....
        /*0dfc*/ 	.word	0x0500000f


	//   ....[235]....
        /*0e00*/ 	.word	0x0500000f


	//   ....[236]....
        /*0e04*/ 	.word	0x0500000f


	//   ....[237]....
        /*0e08*/ 	.word	0x0500000f


	//   ....[238]....
        /*0e0c*/ 	.word	0x0500000f


	//   ....[239]....
        /*0e10*/ 	.word	0x0500000f


	//   ....[240]....
        /*0e14*/ 	.word	0x0500000f


	//   ....[241]....
        /*0e18*/ 	.word	0x0500000f


	//   ....[242]....
        /*0e1c*/ 	.word	0x0500000f


	//   ....[243]....
        /*0e20*/ 	.word	0x0500000f


	//   ....[244]....
        /*0e24*/ 	.word	0x0500000f


	//   ....[245]....
        /*0e28*/ 	.word	0x0500000f


	//   ....[246]....
        /*0e2c*/ 	.word	0x0500000f


	//   ....[247]....
        /*0e30*/ 	.word	0x0500000f


	//   ....[248]....
        /*0e34*/ 	.word	0x0500000f


	//   ....[249]....
        /*0e38*/ 	.word	0x0500000f


	//   ....[250]....
        /*0e3c*/ 	.word	0x0500000f


	//   ....[251]....
        /*0e40*/ 	.word	0x0500000f


	//   ....[252]....
        /*0e44*/ 	.word	0x0500000f


	//   ....[253]....
        /*0e48*/ 	.word	0x0500000f


	//   ....[254]....
        /*0e4c*/ 	.word	0x0500000f


	//   ....[255]....
        /*0e50*/ 	.word	0x0500000f


	//   ....[0]....
        /*0e54*/ 	.word	0x0500000f


	//   ....[1]....
        /*0e58*/ 	.word	0x0500000f


	//   ....[2]....
        /*0e5c*/ 	.word	0x0500000f


	//   ....[3]....
        /*0e60*/ 	.word	0x0500000f


	//   ....[4]....
        /*0e64*/ 	.word	0x0500000f


	//   ....[5]....
        /*0e68*/ 	.word	0x0500000f


	//   ....[6]....
        /*0e6c*/ 	.word	0x0500000f


	//   ....[7]....
        /*0e70*/ 	.word	0x0500000f


	//   ....[8]....
        /*0e74*/ 	.word	0x0500000f


	//   ....[9]....
        /*0e78*/ 	.word	0x0500000f


	//   ....[10]....
        /*0e7c*/ 	.word	0x0500000f


	//   ....[11]....
        /*0e80*/ 	.word	0x0500000f


	//   ....[12]....
        /*0e84*/ 	.word	0x0500000f


	//   ....[13]....
        /*0e88*/ 	.word	0x0500000f


	//   ....[14]....
        /*0e8c*/ 	.word	0x0500000f


	//   ....[15]....
        /*0e90*/ 	.word	0x0500000f


	//   ....[16]....
        /*0e94*/ 	.word	0x0500000f


	//   ....[17]....
        /*0e98*/ 	.word	0x0500000f


	//   ....[18]....
        /*0e9c*/ 	.word	0x0500000f


	//   ....[19]....
        /*0ea0*/ 	.word	0x0500000f


	//   ....[20]....
        /*0ea4*/ 	.word	0x0500000f


	//   ....[21]....
        /*0ea8*/ 	.word	0x0500000f


	//   ....[22]....
        /*0eac*/ 	.word	0x0500000f


	//   ....[23]....
        /*0eb0*/ 	.word	0x0500000f


	//   ....[24]....
        /*0eb4*/ 	.word	0x0500000f


	//   ....[25]....
        /*0eb8*/ 	.word	0x0500000f


	//   ....[26]....
        /*0ebc*/ 	.word	0x0500000f


	//   ....[27]....
        /*0ec0*/ 	.word	0x0500000f


	//   ....[28]....
        /*0ec4*/ 	.word	0x0500000f


	//   ....[29]....
        /*0ec8*/ 	.word	0x0500000f


	//   ....[30]....
        /*0ecc*/ 	.word	0x0500000f


	//   ....[31]....
        /*0ed0*/ 	.word	0x0500000f


	//   ....[32]....
        /*0ed4*/ 	.word	0x0500000f


	//   ....[33]....
        /*0ed8*/ 	.word	0x0500000f


	//   ....[34]....
        /*0edc*/ 	.word	0x0500000f


	//   ....[35]....
        /*0ee0*/ 	.word	0x0500000f


	//   ....[36]....
        /*0ee4*/ 	.word	0x0500000f


	//   ....[37]....
        /*0ee8*/ 	.word	0x0500000f


	//   ....[38]....
        /*0eec*/ 	.word	0x0500000f


	//   ....[39]....
        /*0ef0*/ 	.word	0x0500000f


	//   ....[40]....
        /*0ef4*/ 	.word	0x0500000f


	//   ....[41]....
        /*0ef8*/ 	.word	0x0500000f


	//   ....[42]....
        /*0efc*/ 	.word	0x0500000f


	//   ....[43]....
        /*0f00*/ 	.word	0x0500000f


	//   ....[44]....
        /*0f04*/ 	.word	0x0500000f


	//   ....[45]....
        /*0f08*/ 	.word	0x0500000f


	//   ....[46]....
        /*0f0c*/ 	.word	0x0500000f


	//   ....[47]....
        /*0f10*/ 	.word	0x0500000f


	//   ....[48]....
        /*0f14*/ 	.word	0x0500000f


	//   ....[49]....
        /*0f18*/ 	.word	0x0500000f


	//   ....[50]....
        /*0f1c*/ 	.word	0x0500000f


	//   ....[51]....
        /*0f20*/ 	.word	0x0500000f


	//   ....[52]....
        /*0f24*/ 	.word	0x0500000f


	//   ....[53]....
        /*0f28*/ 	.word	0x0500000f


	//   ....[54]....
        /*0f2c*/ 	.word	0x0500000f


	//   ....[55]....
        /*0f30*/ 	.word	0x0500000f


	//   ....[56]....
        /*0f34*/ 	.word	0x0500000f


	//   ....[57]....
        /*0f38*/ 	.word	0x0500000f


	//   ....[58]....
        /*0f3c*/ 	.word	0x0500000f


	//   ....[59]....
        /*0f40*/ 	.word	0x0500000f


	//   ....[60]....
        /*0f44*/ 	.word	0x0500000f


	//   ....[61]....
        /*0f48*/ 	.word	0x0500000f


	//   ....[62]....
        /*0f4c*/ 	.word	0x0500000f


	//   ....[63]....
        /*0f50*/ 	.word	0x0500000f


	//   ....[64]....
        /*0f54*/ 	.word	0x0500000f


	//   ....[65]....
        /*0f58*/ 	.word	0x0500000f


	//   ....[66]....
        /*0f5c*/ 	.word	0x0500000f


	//   ....[67]....
        /*0f60*/ 	.word	0x0500000f


	//   ....[68]....
        /*0f64*/ 	.word	0x0500000f


	//   ....[69]....
        /*0f68*/ 	.word	0x0500000f


	//   ....[70]....
        /*0f6c*/ 	.word	0x0500000f


	//   ....[71]....
        /*0f70*/ 	.word	0x0500000f


	//----- nvinfo : EIATTR_COOP_GROUP_INSTR_OFFSETS
	.align		4
.L_557:
        /*0f74*/ 	.byte	0x04, 0x28
        /*0f76*/ 	.short	(.L_559 - .L_558)


	//   ....[0]....
.L_558:
        /*0f78*/ 	.word	0x00000060


	//   ....[1]....
        /*0f7c*/ 	.word	0x00000140


	//   ....[2]....
        /*0f80*/ 	.word	0x00000190


	//   ....[3]....
        /*0f84*/ 	.word	0x000003c0


	//   ....[4]....
        /*0f88*/ 	.word	0x00000520


	//   ....[5]....
        /*0f8c*/ 	.word	0x00000640


	//   ....[6]....
        /*0f90*/ 	.word	0x000007a0


	//   ....[7]....
        /*0f94*/ 	.word	0x00004370


	//   ....[8]....
        /*0f98*/ 	.word	0x00004380


	//   ....[9]....
        /*0f9c*/ 	.word	0x00005190


	//   ....[10]....
        /*0fa0*/ 	.word	0x000051a0


	//   ....[11]....
        /*0fa4*/ 	.word	0x00006030


	//   ....[12]....
        /*0fa8*/ 	.word	0x00006040


	//   ....[13]....
        /*0fac*/ 	.word	0x00007b80


	//   ....[14]....
        /*0fb0*/ 	.word	0x00007b90


	//   ....[15]....
        /*0fb4*/ 	.word	0x00008be0


	//   ....[16]....
        /*0fb8*/ 	.word	0x00008bf0


	//   ....[17]....
        /*0fbc*/ 	.word	0x00009c60


	//   ....[18]....
        /*0fc0*/ 	.word	0x00009c70


	//   ....[19]....
        /*0fc4*/ 	.word	0x0000aee0


	//   ....[20]....
        /*0fc8*/ 	.word	0x0000aef0


	//   ....[21]....
        /*0fcc*/ 	.word	0x0000b0b0


	//   ....[22]....
        /*0fd0*/ 	.word	0x0000b0c0


	//   ....[23]....
        /*0fd4*/ 	.word	0x0000b290


	//   ....[24]....
        /*0fd8*/ 	.word	0x0000b2a0


	//   ....[25]....
        /*0fdc*/ 	.word	0x0000b6f0


	//   ....[26]....
        /*0fe0*/ 	.word	0x0000b700


	//   ....[27]....
        /*0fe4*/ 	.word	0x0000b880


	//   ....[28]....
        /*0fe8*/ 	.word	0x0000b8a0


	//   ....[29]....
        /*0fec*/ 	.word	0x0000ba30


	//   ....[30]....
        /*0ff0*/ 	.word	0x0000ba50


	//   ....[31]....
        /*0ff4*/ 	.word	0x0000c570


	//   ....[32]....
        /*0ff8*/ 	.word	0x0000cc70


	//   ....[33]....
        /*0ffc*/ 	.word	0x0000cc80


	//   ....[34]....
        /*1000*/ 	.word	0x0000cc90


	//   ....[35]....
        /*1004*/ 	.word	0x0000cca0


	//   ....[36]....
        /*1008*/ 	.word	0x0000d2b0


	//   ....[37]....
        /*100c*/ 	.word	0x0000d2c0


	//   ....[38]....
        /*1010*/ 	.word	0x0000d2d0


	//   ....[39]....
        /*1014*/ 	.word	0x0000d2e0


	//   ....[40]....
        /*1018*/ 	.word	0x0000d880


	//   ....[41]....
        /*101c*/ 	.word	0x0000d890


	//   ....[42]....
        /*1020*/ 	.word	0x0000d8a0


	//   ....[43]....
        /*1024*/ 	.word	0x0000d8b0


	//   ....[44]....
        /*1028*/ 	.word	0x0000de70


	//   ....[45]....
        /*102c*/ 	.word	0x0000de80


	//   ....[46]....
        /*1030*/ 	.word	0x0000de90


	//   ....[47]....
        /*1034*/ 	.word	0x0000dea0


	//   ....[48]....
        /*1038*/ 	.word	0x000115a0


	//   ....[49]....
        /*103c*/ 	.word	0x000115b0


	//   ....[50]....
        /*1040*/ 	.word	0x000115c0


	//   ....[51]....
        /*1044*/ 	.word	0x000115d0


	//   ....[52]....
        /*1048*/ 	.word	0x00011ab0


	//   ....[53]....
        /*104c*/ 	.word	0x00011ac0


	//   ....[54]....
        /*1050*/ 	.word	0x00011ad0


	//   ....[55]....
        /*1054*/ 	.word	0x00011ae0


	//   ....[56]....
        /*1058*/ 	.word	0x00011f10


	//   ....[57]....
        /*105c*/ 	.word	0x00011f20


	//   ....[58]....
        /*1060*/ 	.word	0x00011f30


	//   ....[59]....
        /*1064*/ 	.word	0x00011f40


	//   ....[60]....
        /*1068*/ 	.word	0x00012390


	//   ....[61]....
        /*106c*/ 	.word	0x000123a0


	//   ....[62]....
        /*1070*/ 	.word	0x000123b0


	//   ....[63]....
        /*1074*/ 	.word	0x000123c0


	//   ....[64]....
        /*1078*/ 	.word	0x00019150


	//   ....[65]....
        /*107c*/ 	.word	0x00019540


	//   ....[66]....
        /*1080*/ 	.word	0x00019590


	//   ....[67]....
        /*1084*/ 	.word	0x00019640


	//   ....[68]....
        /*1088*/ 	.word	0x00019a10


	//   ....[69]....
        /*108c*/ 	.word	0x00019a30


	//   ....[70]....
        /*1090*/ 	.word	0x0001e530


	//   ....[71]....
        /*1094*/ 	.word	0x0001e550


	//   ....[72]....
        /*1098*/ 	.word	0x0001ea50


	//   ....[73]....
        /*109c*/ 	.word	0x0001eb50


	//   ....[74]....
        /*10a0*/ 	.word	0x0001efd0


	//   ....[75]....
        /*10a4*/ 	.word	0x0001f020


	//   ....[76]....
        /*10a8*/ 	.word	0x00023610


	//   ....[77]....
        /*10ac*/ 	.word	0x00023640


	//   ....[78]....
        /*10b0*/ 	.word	0x00023930


	//   ....[79]....
        /*10b4*/ 	.word	0x000239a0


	//   ....[80]....
        /*10b8*/ 	.word	0x00024af0


	//   ....[81]....
        /*10bc*/ 	.word	0x00024bc0


	//   ....[82]....
        /*10c0*/ 	.word	0x00024da0


	//   ....[83]....
        /*10c4*/ 	.word	0x00024dc0


	//   ....[84]....
        /*10c8*/ 	.word	0x000268f0


	//   ....[85]....
        /*10cc*/ 	.word	0x00026900


	//   ....[86]....
        /*10d0*/ 	.word	0x00026910


	//   ....[87]....
        /*10d4*/ 	.word	0x00026920


	//   ....[88]....
        /*10d8*/ 	.word	0x00027330


	//   ....[89]....
        /*10dc*/ 	.word	0x00027340


	//   ....[90]....
        /*10e0*/ 	.word	0x000274b0


	//   ....[91]....
        /*10e4*/ 	.word	0x000274d0


	//   ....[92]....
        /*10e8*/ 	.word	0x00027620


	//   ....[93]....
        /*10ec*/ 	.word	0x00027640


	//   ....[94]....
        /*10f0*/ 	.word	0x000277a0


	//   ....[95]....
        /*10f4*/ 	.word	0x000277c0


	//   ....[96]....
        /*10f8*/ 	.word	0x00027fb0


	//   ....[97]....
        /*10fc*/ 	.word	0x00027fe0


	//   ....[98]....
        /*1100*/ 	.word	0x00028840


	//   ....[99]....
        /*1104*/ 	.word	0x00028850


	//   ....[100]....
        /*1108*/ 	.word	0x00029990


	//   ....[101]....
        /*110c*/ 	.word	0x000299b0


	//   ....[102]....
        /*1110*/ 	.word	0x00029b00


	//   ....[103]....
        /*1114*/ 	.word	0x00029b20


	//   ....[104]....
        /*1118*/ 	.word	0x00029c70


	//   ....[105]....
        /*111c*/ 	.word	0x00029c90


	//   ....[106]....
        /*1120*/ 	.word	0x00029df0


	//   ....[107]....
        /*1124*/ 	.word	0x00029e10


	//   ....[108]....
        /*1128*/ 	.word	0x00029ff0


	//   ....[109]....
        /*112c*/ 	.word	0x0002a1f0


	//   ....[110]....
        /*1130*/ 	.word	0x0002a220


	//   ....[111]....
        /*1134*/ 	.word	0x0002a250


	//   ....[112]....
        /*1138*/ 	.word	0x0002a280


	//   ....[113]....
        /*113c*/ 	.word	0x0002a2b0


	//   ....[114]....
        /*1140*/ 	.word	0x0002a2e0


	//   ....[115]....
        /*1144*/ 	.word	0x0002a480


	//   ....[116]....
        /*1148*/ 	.word	0x0002a4b0


	//   ....[117]....
        /*114c*/ 	.word	0x0002a4e0


	//   ....[118]....
        /*1150*/ 	.word	0x0002a510


	//   ....[119]....
        /*1154*/ 	.word	0x0002a540


	//   ....[120]....
        /*1158*/ 	.word	0x0002a570


	//   ....[121]....
        /*115c*/ 	.word	0x0002a600


	//   ....[122]....
        /*1160*/ 	.word	0x0002a630


	//   ....[123]....
        /*1164*/ 	.word	0x0002a640


	//   ....[124]....
        /*1168*/ 	.word	0x0002a680


	//   ....[125]....
        /*116c*/ 	.word	0x0002bbb0


	//   ....[126]....
        /*1170*/ 	.word	0x0002e2e0


	//   ....[127]....
        /*1174*/ 	.word	0x0002e320


	//   ....[128]....
        /*1178*/ 	.word	0x0002e350


	//   ....[129]....
        /*117c*/ 	.word	0x0002e420


	//   ....[130]....
        /*1180*/ 	.word	0x0002e450


	//   ....[131]....
        /*1184*/ 	.word	0x0002e4b0


	//   ....[132]....
        /*1188*/ 	.word	0x0002e4f0


	//   ....[133]....
        /*118c*/ 	.word	0x0002e550


	//   ....[134]....
        /*1190*/ 	.word	0x0002e570


	//   ....[135]....
        /*1194*/ 	.word	0x0002e5a0


	//   ....[136]....
        /*1198*/ 	.word	0x0002edc0


	//   ....[137]....
        /*119c*/ 	.word	0x0002ee00


	//   ....[138]....
        /*11a0*/ 	.word	0x0002ee20


	//   ....[139]....
        /*11a4*/ 	.word	0x0002eec0


	//   ....[140]....
        /*11a8*/ 	.word	0x0002eed0


	//   ....[141]....
        /*11ac*/ 	.word	0x0002ef80


	//   ....[142]....
        /*11b0*/ 	.word	0x0002ef90


	//   ....[143]....
        /*11b4*/ 	.word	0x0002f040


	//   ....[144]....
        /*11b8*/ 	.word	0x0002f050


	//   ....[145]....
        /*11bc*/ 	.word	0x0002f100


	//   ....[146]....
        /*11c0*/ 	.word	0x0002f110


	//   ....[147]....
        /*11c4*/ 	.word	0x0002f1c0


	//   ....[148]....
        /*11c8*/ 	.word	0x0002f1d0


	//   ....[149]....
        /*11cc*/ 	.word	0x0002f280


	//   ....[150]....
        /*11d0*/ 	.word	0x0002f290


	//   ....[151]....
        /*11d4*/ 	.word	0x0002f2e0


	//   ....[152]....
        /*11d8*/ 	.word	0x0002faf0


	//   ....[153]....
        /*11dc*/ 	.word	0x0002fb30


	//   ....[154]....
        /*11e0*/ 	.word	0x0002fb60


	//   ....[155]....
        /*11e4*/ 	.word	0x0002fc20


	//   ....[156]....
        /*11e8*/ 	.word	0x0002fc50


	//   ....[157]....
        /*11ec*/ 	.word	0x0002fca0


	//   ....[158]....
        /*11f0*/ 	.word	0x0002fcd0


	//   ....[159]....
        /*11f4*/ 	.word	0x0002fd20


	//   ....[160]....
        /*11f8*/ 	.word	0x0002fd50


	//   ....[161]....
        /*11fc*/ 	.word	0x0002fdc0


	//   ....[162]....
        /*1200*/ 	.word	0x000300c0


	//   ....[163]....
        /*1204*/ 	.word	0x000300f0


	//   ....[164]....
        /*1208*/ 	.word	0x000301b0


	//   ....[165]....
        /*120c*/ 	.word	0x000301c0


	//   ....[166]....
        /*1210*/ 	.word	0x00030270


	//   ....[167]....
        /*1214*/ 	.word	0x00030280


	//   ....[168]....
        /*1218*/ 	.word	0x00030330


	//   ....[169]....
        /*121c*/ 	.word	0x00030340


	//   ....[170]....
        /*1220*/ 	.word	0x00030350


	//   ....[171]....
        /*1224*/ 	.word	0x00030400


	//   ....[172]....
        /*1228*/ 	.word	0x000309b0


	//   ....[173]....
        /*122c*/ 	.word	0x000309f0


	//   ....[174]....
        /*1230*/ 	.word	0x00030a80


	//   ....[175]....
        /*1234*/ 	.word	0x00030ab0


	//   ....[176]....
        /*1238*/ 	.word	0x00030b40


	//   ....[177]....
        /*123c*/ 	.word	0x00030b70


	//   ....[178]....
        /*1240*/ 	.word	0x00030c00


	//   ....[179]....
        /*1244*/ 	.word	0x00030c30


	//   ....[180]....
        /*1248*/ 	.word	0x00030c40


	//   ....[181]....
        /*124c*/ 	.word	0x00030cd0


	//   ....[182]....
        /*1250*/ 	.word	0x00031160


	//   ....[183]....
        /*1254*/ 	.word	0x00031190


	//   ....[184]....
        /*1258*/ 	.word	0x00031200


	//   ....[185]....
        /*125c*/ 	.word	0x00031230


	//   ....[186]....
        /*1260*/ 	.word	0x00031260


	//   ....[187]....
        /*1264*/ 	.word	0x00031290


	//   ....[188]....
        /*1268*/ 	.word	0x000312c0


	//   ....[189]....
        /*126c*/ 	.word	0x000312f0


	//   ....[190]....
        /*1270*/ 	.word	0x000314a0


	//   ....[191]....
        /*1274*/ 	.word	0x000314d0


	//   ....[192]....
        /*1278*/ 	.word	0x00031500


	//   ....[193]....
        /*127c*/ 	.word	0x00031530


	//   ....[194]....
        /*1280*/ 	.word	0x00031560


	//   ....[195]....
        /*1284*/ 	.word	0x00031590


	//   ....[196]....
        /*1288*/ 	.word	0x00031650


	//   ....[197]....
        /*128c*/ 	.word	0x00031670


	//   ....[198]....
        /*1290*/ 	.word	0x00031690


	//   ....[199]....
        /*1294*/ 	.word	0x000316f0


	//   ....[200]....
        /*1298*/ 	.word	0x00032120


	//   ....[201]....
        /*129c*/ 	.word	0x00032440


	//   ....[202]....
        /*12a0*/ 	.word	0x000324d0


	//   ....[203]....
        /*12a4*/ 	.word	0x00032570


	//   ....[204]....
        /*12a8*/ 	.word	0x00032600


	//   ....[205]....
        /*12ac*/ 	.word	0x000326a0


	//   ....[206]....
        /*12b0*/ 	.word	0x00032730


	//   ....[207]....
        /*12b4*/ 	.word	0x00032820


	//   ....[208]....
        /*12b8*/ 	.word	0x000328b0


	//   ....[209]....
        /*12bc*/ 	.word	0x00032950


	//   ....[210]....
        /*12c0*/ 	.word	0x000329e0


	//   ....[211]....
        /*12c4*/ 	.word	0x00032a80


	//   ....[212]....
        /*12c8*/ 	.word	0x00032b10


	//   ....[213]....
        /*12cc*/ 	.word	0x00032c00


	//   ....[214]....
        /*12d0*/ 	.word	0x00032c90


	//   ....[215]....
        /*12d4*/ 	.word	0x00032d30


	//   ....[216]....
        /*12d8*/ 	.word	0x00032dc0


	//   ....[217]....
        /*12dc*/ 	.word	0x00032e60


	//   ....[218]....
        /*12e0*/ 	.word	0x00032ef0


	//   ....[219]....
        /*12e4*/ 	.word	0x00032fe0


	//   ....[220]....
        /*12e8*/ 	.word	0x00033070


	//   ....[221]....
        /*12ec*/ 	.word	0x000330c0


	//   ....[222]....
        /*12f0*/ 	.word	0x00033110


	//   ....[223]....
        /*12f4*/ 	.word	0x000331b0


	//   ....[224]....
        /*12f8*/ 	.word	0x00033240


	//   ....[225]....
        /*12fc*/ 	.word	0x00033290


	//   ....[226]....
        /*1300*/ 	.word	0x000332e0


	//   ....[227]....
        /*1304*/ 	.word	0x00033380


	//   ....[228]....
        /*1308*/ 	.word	0x00033410


	//   ....[229]....
        /*130c*/ 	.word	0x00033460


	//   ....[230]....
        /*1310*/ 	.word	0x000334b0


	//   ....[231]....
        /*1314*/ 	.word	0x00033550


	//   ....[232]....
        /*1318*/ 	.word	0x000335e0


	//   ....[233]....
        /*131c*/ 	.word	0x00033630


	//   ....[234]....
        /*1320*/ 	.word	0x00033680


	//   ....[235]....
        /*1324*/ 	.word	0x00033770


	//   ....[236]....
        /*1328*/ 	.word	0x00033800


	//   ....[237]....
        /*132c*/ 	.word	0x00033850


	//   ....[238]....
        /*1330*/ 	.word	0x000338a0


	//   ....[239]....
        /*1334*/ 	.word	0x00033930


	//   ....[240]....
        /*1338*/ 	.word	0x000339c0


	//   ....[241]....
        /*133c*/ 	.word	0x00033a10


	//   ....[242]....
        /*1340*/ 	.word	0x00033a60


	//   ....[243]....
        /*1344*/ 	.word	0x00033af0


	//   ....[244]....
        /*1348*/ 	.word	0x00033b80


	//   ....[245]....
        /*134c*/ 	.word	0x00033bd0


	//   ....[246]....
        /*1350*/ 	.word	0x00033c20


	//   ....[247]....
        /*1354*/ 	.word	0x00033cc0


	//   ....[248]....
        /*1358*/ 	.word	0x00033d50


	//   ....[249]....
        /*135c*/ 	.word	0x00033da0


	//   ....[250]....
        /*1360*/ 	.word	0x00033df0


	//   ....[251]....
        /*1364*/ 	.word	0x000340f0


	//   ....[252]....
        /*1368*/ 	.word	0x000343d0


	//   ....[253]....
        /*136c*/ 	.word	0x000344c0


	//   ....[254]....
        /*1370*/ 	.word	0x00034580


	//   ....[255]....
        /*1374*/ 	.word	0x000346f0


	//   ....[0]....
        /*1378*/ 	.word	0x00034740


	//   ....[1]....
        /*137c*/ 	.word	0x00034850


	//   ....[2]....
        /*1380*/ 	.word	0x000348b0


	//   ....[3]....
        /*1384*/ 	.word	0x000349c0


	//   ....[4]....
        /*1388*/ 	.word	0x00034a20


	//   ....[5]....
        /*138c*/ 	.word	0x00034b20


	//   ....[6]....
        /*1390*/ 	.word	0x00034b70


	//   ....[7]....
        /*1394*/ 	.word	0x00034c20


	//   ....[8]....
        /*1398*/ 	.word	0x00034c80


	//   ....[9]....
        /*139c*/ 	.word	0x00034db0


	//   ....[10]....
        /*13a0*/ 	.word	0x00034e00


	//   ....[11]....
        /*13a4*/ 	.word	0x00034f40


	//   ....[12]....
        /*13a8*/ 	.word	0x00034f90


	//   ....[13]....
        /*13ac*/ 	.word	0x000350d0


	//   ....[14]....
        /*13b0*/ 	.word	0x00035120


	//   ....[15]....
        /*13b4*/ 	.word	0x00035260


	//   ....[16]....
        /*13b8*/ 	.word	0x000352b0


	//   ....[17]....
        /*13bc*/ 	.word	0x000353f0


	//   ....[18]....
        /*13c0*/ 	.word	0x00035440


	//   ....[19]....
        /*13c4*/ 	.word	0x00035580


	//   ....[20]....
        /*13c8*/ 	.word	0x000355d0


	//   ....[21]....
        /*13cc*/ 	.word	0x000356f0


	//   ....[22]....
        /*13d0*/ 	.word	0x00035740


	//   ....[23]....
        /*13d4*/ 	.word	0x00035870


	//   ....[24]....
        /*13d8*/ 	.word	0x00035940


	//   ....[25]....
        /*13dc*/ 	.word	0x00035ab0


	//   ....[26]....
        /*13e0*/ 	.word	0x00035b00


	//   ....[27]....
        /*13e4*/ 	.word	0x00035c00


	//   ....[28]....
        /*13e8*/ 	.word	0x00035c50


	//   ....[29]....
        /*13ec*/ 	.word	0x00035d50


	//   ....[30]....
        /*13f0*/ 	.word	0x00035da0


	//   ....[31]....
        /*13f4*/ 	.word	0x00035ed0


	//   ....[32]....
        /*13f8*/ 	.word	0x00035f20


	//   ....[33]....
        /*13fc*/ 	.word	0x00036010


	//   ....[34]....
        /*1400*/ 	.word	0x000360b0


	//   ....[35]....
        /*1404*/ 	.word	0x000361f0


	//   ....[36]....
        /*1408*/ 	.word	0x00036240


	//   ....[37]....
        /*140c*/ 	.word	0x00036380


	//   ....[38]....
        /*1410*/ 	.word	0x000363d0


	//   ....[39]....
        /*1414*/ 	.word	0x00036510


	//   ....[40]....
        /*1418*/ 	.word	0x00036560


	//   ....[41]....
        /*141c*/ 	.word	0x000366a0


	//   ....[42]....
        /*1420*/ 	.word	0x000366f0


	//   ....[43]....
        /*1424*/ 	.word	0x000367e0


	//   ....[44]....
        /*1428*/ 	.word	0x000368a0


	//   ....[45]....
        /*142c*/ 	.word	0x00036a30


	//   ....[46]....
        /*1430*/ 	.word	0x00036a80


	//   ....[47]....
        /*1434*/ 	.word	0x00036bb0


	//   ....[48]....
        /*1438*/ 	.word	0x00036c00


	//   ....[49]....
        /*143c*/ 	.word	0x00036d30


	//   ....[50]....
        /*1440*/ 	.word	0x00036d80


	//   ....[51]....
        /*1444*/ 	.word	0x00036eb0


	//   ....[52]....
        /*1448*/ 	.word	0x00036f00


	//   ....[53]....
        /*144c*/ 	.word	0x00036f90


	//   ....[54]....
        /*1450*/ 	.word	0x00037030


	//   ....[55]....
        /*1454*/ 	.word	0x000371c0


	//   ....[56]....
        /*1458*/ 	.word	0x00037230


	//   ....[57]....
        /*145c*/ 	.word	0x000372a0


	//   ....[58]....
        /*1460*/ 	.word	0x00037310


	//   ....[59]....
        /*1464*/ 	.word	0x00037380


	//   ....[60]....
        /*1468*/ 	.word	0x00037400


	//   ....[61]....
        /*146c*/ 	.word	0x00037480


	//   ....[62]....
        /*1470*/ 	.word	0x00037510


	//   ....[63]....
        /*1474*/ 	.word	0x00037580


	//   ....[64]....
        /*1478*/ 	.word	0x000375f0


	//   ....[65]....
        /*147c*/ 	.word	0x00037660


	//   ....[66]....
        /*1480*/ 	.word	0x000376e0


	//   ....[67]....
        /*1484*/ 	.word	0x00037750


	//   ....[68]....
        /*1488*/ 	.word	0x000377e0


	//   ....[69]....
        /*148c*/ 	.word	0x00037840


	//   ....[70]....
        /*1490*/ 	.word	0x000378d0


	//   ....[71]....
        /*1494*/ 	.word	0x00037a00


	//----- nvinfo : EIATTR_REG_RECONFIG
	.align		4
.L_559:
        /*1498*/ 	.byte	0x01, 0x54
	.zero		2


	//----- nvinfo : EIATTR_SYSCALL_OFFSETS
	.align		4
        /*149c*/ 	.byte	0x04, 0x46
        /*149e*/ 	.short	(.L_561 - .L_560)


	//   ....[0]....
.L_560:
        /*14a0*/ 	.word	0x000026b0


	//   ....[1]....
        /*14a4*/ 	.word	0x00002800


	//   ....[2]....
        /*14a8*/ 	.word	0x0000c6e0


	//   ....[3]....
        /*14ac*/ 	.word	0x0000ca10


	//   ....[4]....
        /*14b0*/ 	.word	0x0002d910


	//   ....[5]....
        /*14b4*/ 	.word	0x0002da60


	//   ....[6]....
        /*14b8*/ 	.word	0x0002db50


	//   ....[7]....
        /*14bc*/ 	.word	0x0002ea30


	//----- nvinfo : EIATTR_MBARRIER_INSTR_OFFSETS
	.align		4
.L_561:
        /*14c0*/ 	.byte	0x04, 0x39
        /*14c2*/ 	.short	(.L_563 - .L_562)


	//   ....[0]....
.L_562:
        /*14c4*/ 	.word	0x00000270
        /*14c8*/ 	.word	0x000000ff
        /*14cc*/ 	.word	0x00038800
        /*14d0*/ 	.short	0x0100
        /*14d2*/ 	.byte	0x08
	.zero		1


	//   ....[1]....
        /*14d4*/ 	.word	0x00000280
        /*14d8*/ 	.word	0x000000ff
        /*14dc*/ 	.word	0x00038820
        /*14e0*/ 	.short	0x0100
        /*14e2*/ 	.byte	0x08
	.zero		1


	//   ....[2]....
        /*14e4*/ 	.word	0x00000370
        /*14e8*/ 	.word	0x000000ff
        /*14ec*/ 	.word	0x00038830
        /*14f0*/ 	.short	0x0100
        /*14f2*/ 	.byte	0x08
	.zero		1


	//   ....[3]....
        /*14f4*/ 	.word	0x00000380
        /*14f8*/ 	.word	0x000000ff
        /*14fc*/ 	.word	0x00038840
        /*1500*/ 	.short	0x0100
        /*1502*/ 	.byte	0x08
	.zero		1


	//   ....[4]....
        /*1504*/ 	.word	0x00000390
        /*1508*/ 	.word	0x000000ff
        /*150c*/ 	.word	0x00038838
        /*1510*/ 	.short	0x0100
        /*1512*/ 	.byte	0x08
	.zero		1


	//   ....[5]....
        /*1514*/ 	.word	0x000003a0
        /*1518*/ 	.word	0x000000ff
        /*151c*/ 	.word	0x00038848
        /*1520*/ 	.short	0x0100
        /*1522*/ 	.byte	0x08
	.zero		1


	//   ....[6]....
        /*1524*/ 	.word	0x000004d0
        /*1528*/ 	.word	0x000000ff
        /*152c*/ 	.word	0x00038850
        /*1530*/ 	.short	0x0100
        /*1532*/ 	.byte	0x08
	.zero		1


	//   ....[7]....
        /*1534*/ 	.word	0x000004e0
        /*1538*/ 	.word	0x000000ff
        /*153c*/ 	.word	0x00038860
        /*1540*/ 	.short	0x0100
        /*1542*/ 	.byte	0x08
	.zero		1


	//   ....[8]....
        /*1544*/ 	.word	0x000004f0
        /*1548*/ 	.word	0x000000ff
        /*154c*/ 	.word	0x00038858
        /*1550*/ 	.short	0x0100
        /*1552*/ 	.byte	0x08
	.zero		1


	//   ....[9]....
        /*1554*/ 	.word	0x00000500
        /*1558*/ 	.word	0x000000ff
        /*155c*/ 	.word	0x00038868
        /*1560*/ 	.short	0x0100
        /*1562*/ 	.byte	0x08
	.zero		1


	//   ....[10]....
        /*1564*/ 	.word	0x000005f0
        /*1568*/ 	.word	0x000000ff
        /*156c*/ 	.word	0x00038870
        /*1570*/ 	.short	0x0100
        /*1572*/ 	.byte	0x06
	.zero		1


	//   ....[11]....
        /*1574*/ 	.word	0x00000600
        /*1578*/ 	.word	0x000000ff
        /*157c*/ 	.word	0x00038880
        /*1580*/ 	.short	0x0100
        /*1582*/ 	.byte	0x06
	.zero		1


	//   ....[12]....
        /*1584*/ 	.word	0x00000610
        /*1588*/ 	.word	0x000000ff
        /*158c*/ 	.word	0x00038878
        /*1590*/ 	.short	0x0100
        /*1592*/ 	.byte	0x06
	.zero		1


	//   ....[13]....
        /*1594*/ 	.word	0x00000620
        /*1598*/ 	.word	0x000000ff
        /*159c*/ 	.word	0x00038888
        /*15a0*/ 	.short	0x0100
        /*15a2*/ 	.byte	0x06
	.zero		1


	//   ....[14]....
        /*15a4*/ 	.word	0x00000750
        /*15a8*/ 	.word	0x000000ff
        /*15ac*/ 	.word	0x00038890
        /*15b0*/ 	.short	0x0100
        /*15b2*/ 	.byte	0x08
	.zero		1


	//   ....[15]....
        /*15b4*/ 	.word	0x00000760
        /*15b8*/ 	.word	0x000000ff
        /*15bc*/ 	.word	0x000388a0
        /*15c0*/ 	.short	0x0100
        /*15c2*/ 	.byte	0x08
	.zero		1


	//   ....[16]....
        /*15c4*/ 	.word	0x00000770
        /*15c8*/ 	.word	0x000000ff
        /*15cc*/ 	.word	0x00038898
        /*15d0*/ 	.short	0x0100
        /*15d2*/ 	.byte	0x08
	.zero		1


	//   ....[17]....
        /*15d4*/ 	.word	0x00000780
        /*15d8*/ 	.word	0x000000ff
        /*15dc*/ 	.word	0x000388a8
        /*15e0*/ 	.short	0x0100
        /*15e2*/ 	.byte	0x08
	.zero		1


	//   ....[18]....
        /*15e4*/ 	.word	0x000008b0
        /*15e8*/ 	.word	0x000000ff
        /*15ec*/ 	.word	0x000388b0
        /*15f0*/ 	.short	0x0100
        /*15f2*/ 	.byte	0x08
	.zero		1


	//   ....[19]....
        /*15f4*/ 	.word	0x000008c0
        /*15f8*/ 	.word	0x000000ff
        /*15fc*/ 	.word	0x000388c0
        /*1600*/ 	.short	0x0100
        /*1602*/ 	.byte	0x08
	.zero		1


	//   ....[20]....
        /*1604*/ 	.word	0x000008d0
        /*1608*/ 	.word	0x000000ff
        /*160c*/ 	.word	0x000388b8
        /*1610*/ 	.short	0x0100
        /*1612*/ 	.byte	0x08
	.zero		1


	//   ....[21]....
        /*1614*/ 	.word	0x000008e0
        /*1618*/ 	.word	0x000000ff
        /*161c*/ 	.word	0x000388c8
        /*1620*/ 	.short	0x0100
        /*1622*/ 	.byte	0x08
	.zero		1


	//   ....[22]....
        /*1624*/ 	.word	0x00004320
        /*1628*/ 	.word	0x00000058
        /*162c*/ 	.word	0x00038890
        /*1630*/ 	.short	0x010a
        /*1632*/ 	.byte	0x3f
	.zero		1


	//   ....[23]....
        /*1634*/ 	.word	0x00007b10
        /*1638*/ 	.word	0x00000058
        /*163c*/ 	.word	0x00038890
        /*1640*/ 	.short	0x010a
        /*1642*/ 	.byte	0x3f
	.zero		1


	//   ....[24]....
        /*1644*/ 	.word	0x0000ad40
        /*1648*/ 	.word	0x00000058
        /*164c*/ 	.word	0x00038890
        /*1650*/ 	.short	0x010a
        /*1652*/ 	.byte	0x3f
	.zero		1


	//   ....[25]....
        /*1654*/ 	.word	0x0000b520
        /*1658*/ 	.word	0x0000000b
        /*165c*/ 	.word	0x00000000
        /*1660*/ 	.short	0x0101
        /*1662*/ 	.byte	0x3f
	.zero		1


	//   ....[26]....
        /*1664*/ 	.word	0x0000b560
        /*1668*/ 	.word	0x00000058
        /*166c*/ 	.word	0x000388b0
        /*1670*/ 	.short	0x010a
        /*1672*/ 	.byte	0x3f
	.zero		1


	//   ....[27]....
        /*1674*/ 	.word	0x0000bc90
        /*1678*/ 	.word	0x00000058
        /*167c*/ 	.word	0x00000000
        /*1680*/ 	.short	0x0101
        /*1682*/ 	.byte	0x3f
	.zero		1


	//   ....[28]....
        /*1684*/ 	.word	0x0000c770
        /*1688*/ 	.word	0x00000017
        /*168c*/ 	.word	0x00038800
        /*1690*/ 	.short	0x010a
        /*1692*/ 	.byte	0x3f
	.zero		1


	//   ....[29]....
        /*1694*/ 	.word	0x0000c7c0
        /*1698*/ 	.word	0x00000017
        /*169c*/ 	.word	0x00038800
        /*16a0*/ 	.short	0x010a
        /*16a2*/ 	.byte	0x3f
	.zero		1


	//   ....[30]....
        /*16a4*/ 	.word	0x0000e2e0
        /*16a8*/ 	.word	0x00000017
        /*16ac*/ 	.word	0x00038800
        /*16b0*/ 	.short	0x010a
        /*16b2*/ 	.byte	0x3f
	.zero		1


	//   ....[31]....
        /*16b4*/ 	.word	0x000126b0
        /*16b8*/ 	.word	0x00000017
        /*16bc*/ 	.word	0x00038800
        /*16c0*/ 	.short	0x010a
        /*16c2*/ 	.byte	0x3f
	.zero		1


	//   ....[32]....
        /*16c4*/ 	.word	0x00016010
        /*16c8*/ 	.word	0x00000000
        /*16cc*/ 	.word	0x00038830
        /*16d0*/ 	.short	0x010a
        /*16d2*/ 	.byte	0x3f
	.zero		1


	//   ....[33]....
        /*16d4*/ 	.word	0x00016050
        /*16d8*/ 	.word	0x00000000
        /*16dc*/ 	.word	0x00038830
        /*16e0*/ 	.short	0x010a
        /*16e2*/ 	.byte	0x3f
	.zero		1


	//   ....[34]....
        /*16e4*/ 	.word	0x00019d70
        /*16e8*/ 	.word	0x00000000
        /*16ec*/ 	.word	0x00000000
        /*16f0*/ 	.short	0x0101
        /*16f2*/ 	.byte	0x3f
	.zero		1


	//   ....[35]....
        /*16f4*/ 	.word	0x0001a940
        /*16f8*/ 	.word	0x0000000a
        /*16fc*/ 	.word	0x00038830
        /*1700*/ 	.short	0x010a
        /*1702*/ 	.byte	0x3f
	.zero		1


	//   ....[36]....
        /*1704*/ 	.word	0x0001a9c0
        /*1708*/ 	.word	0x0000000a
        /*170c*/ 	.word	0x00038830
        /*1710*/ 	.short	0x010a
        /*1712*/ 	.byte	0x3f
	.zero		1


	//   ....[37]....
        /*1714*/ 	.word	0x0001e0b0
        /*1718*/ 	.word	0x00000006
        /*171c*/ 	.word	0x00038850
        /*1720*/ 	.short	0x010a
        /*1722*/ 	.byte	0x3f
	.zero		1


	//   ....[38]....
        /*1724*/ 	.word	0x0001e100
        /*1728*/ 	.word	0x00000006
        /*172c*/ 	.word	0x00038850
        /*1730*/ 	.short	0x010a
        /*1732*/ 	.byte	0x3f
	.zero		1


	//   ....[39]....
        /*1734*/ 	.word	0x0001e4c0
        /*1738*/ 	.word	0x0000000a
        /*173c*/ 	.word	0x00000000
        /*1740*/ 	.short	0x0101
        /*1742*/ 	.byte	0x3f
	.zero		1


	//   ....[40]....
        /*1744*/ 	.word	0x0001f710
        /*1748*/ 	.word	0x00000006
        /*174c*/ 	.word	0x00000000
        /*1750*/ 	.short	0x0101
        /*1752*/ 	.byte	0x3f
	.zero		1


	//   ....[41]....
        /*1754*/ 	.word	0x0001f9b0
        /*1758*/ 	.word	0x00000003
        /*175c*/ 	.word	0x00038830
        /*1760*/ 	.short	0x010a
        /*1762*/ 	.byte	0x3f
	.zero		1


	//   ....[42]....
        /*1764*/ 	.word	0x0001fa30
        /*1768*/ 	.word	0x00000003
        /*176c*/ 	.word	0x00038830
        /*1770*/ 	.short	0x010a
        /*1772*/ 	.byte	0x3f
	.zero		1


	//   ....[43]....
        /*1774*/ 	.word	0x00023130
        /*1778*/ 	.word	0x00000006
        /*177c*/ 	.word	0x00038850
        /*1780*/ 	.short	0x010a
        /*1782*/ 	.byte	0x3f
	.zero		1


	//   ....[44]....
        /*1784*/ 	.word	0x00023180
        /*1788*/ 	.word	0x00000006
        /*178c*/ 	.word	0x00038850
        /*1790*/ 	.short	0x010a
        /*1792*/ 	.byte	0x3f
	.zero		1


	//   ....[45]....
        /*1794*/ 	.word	0x00023500
        /*1798*/ 	.word	0x00000002
        /*179c*/ 	.word	0x00000000
        /*17a0*/ 	.short	0x0101
        /*17a2*/ 	.byte	0x3f
	.zero		1


	//   ....[46]....
        /*17a4*/ 	.word	0x00024090
        /*17a8*/ 	.word	0x00000006
        /*17ac*/ 	.word	0x00000000
        /*17b0*/ 	.short	0x0101
        /*17b2*/ 	.byte	0x3f
	.zero		1


	//   ....[47]....
        /*17b4*/ 	.word	0x00024a40
        /*17b8*/ 	.word	0x0000000a
        /*17bc*/ 	.word	0x00038850
        /*17c0*/ 	.short	0x010a
        /*17c2*/ 	.byte	0x3f
	.zero		1


	//   ....[48]....
        /*17c4*/ 	.word	0x00024a90
        /*17c8*/ 	.word	0x0000000a
        /*17cc*/ 	.word	0x00038850
        /*17d0*/ 	.short	0x010a
        /*17d2*/ 	.byte	0x3f
	.zero		1


	//   ....[49]....
        /*17d4*/ 	.word	0x00024f80
        /*17d8*/ 	.word	0x0000000a
        /*17dc*/ 	.word	0x00000000
        /*17e0*/ 	.short	0x0101
        /*17e2*/ 	.byte	0x3f
	.zero		1


	//   ....[50]....
        /*17e4*/ 	.word	0x00027310
        /*17e8*/ 	.word	0x00000014
        /*17ec*/ 	.word	0x00000000
        /*17f0*/ 	.short	0x0101
        /*17f2*/ 	.byte	0x3f
	.zero		1


	//   ....[51]....
        /*17f4*/ 	.word	0x00027fd0
        /*17f8*/ 	.word	0x00000002
        /*17fc*/ 	.word	0x00000000
        /*1800*/ 	.short	0x0101
        /*1802*/ 	.byte	0x3f
	.zero		1


	//   ....[52]....
        /*1804*/ 	.word	0x0002bc90
        /*1808*/ 	.word	0x00000010
        /*180c*/ 	.word	0x00038820
        /*1810*/ 	.short	0x010a
        /*1812*/ 	.byte	0x3f
	.zero		1


	//   ....[53]....
        /*1814*/ 	.word	0x0002bd20
        /*1818*/ 	.word	0x0000000b
        /*181c*/ 	.word	0x000388a0
        /*1820*/ 	.short	0x010a
        /*1822*/ 	.byte	0x3f
	.zero		1


	//   ....[54]....
        /*1824*/ 	.word	0x0002c270
        /*1828*/ 	.word	0x0000000b
        /*182c*/ 	.word	0x000388c0
        /*1830*/ 	.short	0x010a
        /*1832*/ 	.byte	0x3f
	.zero		1


	//   ....[55]....
        /*1834*/ 	.word	0x0002c880
        /*1838*/ 	.word	0x0000000a
        /*183c*/ 	.word	0x000388a0
        /*1840*/ 	.short	0x010a
        /*1842*/ 	.byte	0x3f
	.zero		1


	//   ....[56]....
        /*1844*/ 	.word	0x0002cdc0
        /*1848*/ 	.word	0x0000000a
        /*184c*/ 	.word	0x000388c0
        /*1850*/ 	.short	0x010a
        /*1852*/ 	.byte	0x3f
	.zero		1


	//   ....[57]....
        /*1854*/ 	.word	0x0002e110
        /*1858*/ 	.word	0x00000005
        /*185c*/ 	.word	0x00038840
        /*1860*/ 	.short	0x010a
        /*1862*/ 	.byte	0x3f
	.zero		1


	//   ....[58]....
        /*1864*/ 	.word	0x0002e720
        /*1868*/ 	.word	0x00000005
        /*186c*/ 	.word	0x00038830
        /*1870*/ 	.short	0x0107
        /*1872*/ 	.byte	0x3f
	.zero		1


	//   ....[59]....
        /*1874*/ 	.word	0x0002e800
        /*1878*/ 	.word	0x00000005
        /*187c*/ 	.word	0x00038830
        /*1880*/ 	.short	0x0101
        /*1882*/ 	.byte	0x3f
	.zero		1


	//   ....[60]....
        /*1884*/ 	.word	0x0002f420
        /*1888*/ 	.word	0x00000010
        /*188c*/ 	.word	0x00038800
        /*1890*/ 	.short	0x0107
        /*1892*/ 	.byte	0x3f
	.zero		1


	//   ....[61]....
        /*1894*/ 	.word	0x0002f540
        /*1898*/ 	.word	0x00000010
        /*189c*/ 	.word	0x00038800
        /*18a0*/ 	.short	0x0101
        /*18a2*/ 	.byte	0x3f
	.zero		1


	//   ....[62]....
        /*18a4*/ 	.word	0x0002f560
        /*18a8*/ 	.word	0x00000010
        /*18ac*/ 	.word	0x00038820
        /*18b0*/ 	.short	0x010a
        /*18b2*/ 	.byte	0x3f
	.zero		1


	//   ....[63]....
        /*18b4*/ 	.word	0x0002f960
        /*18b8*/ 	.word	0x00000006
        /*18bc*/ 	.word	0x00038840
        /*18c0*/ 	.short	0x010a
        /*18c2*/ 	.byte	0x3f
	.zero		1


	//   ....[64]....
        /*18c4*/ 	.word	0x0002fee0
        /*18c8*/ 	.word	0x00000006
        /*18cc*/ 	.word	0x00038830
        /*18d0*/ 	.short	0x0107
        /*18d2*/ 	.byte	0x3f
	.zero		1


	//   ....[65]....
        /*18d4*/ 	.word	0x0002ffa0
        /*18d8*/ 	.word	0x00000006
        /*18dc*/ 	.word	0x00038830
        /*18e0*/ 	.short	0x0101
        /*18e2*/ 	.byte	0x3f
	.zero		1


	//   ....[66]....
        /*18e4*/ 	.word	0x00030000
        /*18e8*/ 	.word	0x00000006
        /*18ec*/ 	.word	0x00038860
        /*18f0*/ 	.short	0x010a
        /*18f2*/ 	.byte	0x3f
	.zero		1


	//   ....[67]....
        /*18f4*/ 	.word	0x00030530
        /*18f8*/ 	.word	0x00000006
        /*18fc*/ 	.word	0x00038850
        /*1900*/ 	.short	0x0107
        /*1902*/ 	.byte	0x3f
	.zero		1


	//   ....[68]....
        /*1904*/ 	.word	0x000306d0
        /*1908*/ 	.word	0x00000006
        /*190c*/ 	.word	0x00038850
        /*1910*/ 	.short	0x0101
        /*1912*/ 	.byte	0x3f
	.zero		1


	//   ....[69]....
        /*1914*/ 	.word	0x00030900
        /*1918*/ 	.word	0x00000004
        /*191c*/ 	.word	0x00038860
        /*1920*/ 	.short	0x010a
        /*1922*/ 	.byte	0x3f
	.zero		1


	//   ....[70]....
        /*1924*/ 	.word	0x00030e60
        /*1928*/ 	.word	0x00000004
        /*192c*/ 	.word	0x00038850
        /*1930*/ 	.short	0x0107
        /*1932*/ 	.byte	0x3f
	.zero		1


	//   ....[71]....
        /*1934*/ 	.word	0x00030f20
        /*1938*/ 	.word	0x00000004
        /*193c*/ 	.word	0x00038850
        /*1940*/ 	.short	0x0101
        /*1942*/ 	.byte	0x3f
	.zero		1


	//   ....[72]....
        /*1944*/ 	.word	0x000320a0
        /*1948*/ 	.word	0x00000005
        /*194c*/ 	.word	0x00038820
        /*1950*/ 	.short	0x010a
        /*1952*/ 	.byte	0x3f
	.zero		1


	//   ....[73]....
        /*1954*/ 	.word	0x00032210
        /*1958*/ 	.word	0x00000003
        /*195c*/ 	.word	0x00038840
        /*1960*/ 	.short	0x010a
        /*1962*/ 	.byte	0x3f
	.zero		1


	//   ....[74]....
        /*1964*/ 	.word	0x000322b0
        /*1968*/ 	.word	0x00000017
        /*196c*/ 	.word	0x00038840
        /*1970*/ 	.short	0x010a
        /*1972*/ 	.byte	0x3f
	.zero		1


	//   ....[75]....
        /*1974*/ 	.word	0x000322f0
        /*1978*/ 	.word	0x00000003
        /*197c*/ 	.word	0x00038860
        /*1980*/ 	.short	0x010a
        /*1982*/ 	.byte	0x3f
	.zero		1


	//   ....[76]....
        /*1984*/ 	.word	0x00032330
        /*1988*/ 	.word	0x00000017
        /*198c*/ 	.word	0x00038860
        /*1990*/ 	.short	0x010a
        /*1992*/ 	.byte	0x3f
	.zero		1


	//   ....[77]....
        /*1994*/ 	.word	0x00032390
        /*1998*/ 	.word	0x00000058
        /*199c*/ 	.word	0x00038890
        /*19a0*/ 	.short	0x010a
        /*19a2*/ 	.byte	0x3f
	.zero		1


	//   ....[78]....
        /*19a4*/ 	.word	0x00032770
        /*19a8*/ 	.word	0x00000058
        /*19ac*/ 	.word	0x00038890
        /*19b0*/ 	.short	0x010a
        /*19b2*/ 	.byte	0x3f
	.zero		1


	//   ....[79]....
        /*19b4*/ 	.word	0x00032b50
        /*19b8*/ 	.word	0x00000058
        /*19bc*/ 	.word	0x00038890
        /*19c0*/ 	.short	0x010a
        /*19c2*/ 	.byte	0x3f
	.zero		1


	//   ....[80]....
        /*19c4*/ 	.word	0x00032f30
        /*19c8*/ 	.word	0x00000058
        /*19cc*/ 	.word	0x000388b0
        /*19d0*/ 	.short	0x010a
        /*19d2*/ 	.byte	0x3f
	.zero		1


	//   ....[81]....
        /*19d4*/ 	.word	0x000336c0
        /*19d8*/ 	.word	0x00000017
        /*19dc*/ 	.word	0x00038800
        /*19e0*/ 	.short	0x010a
        /*19e2*/ 	.byte	0x3f
	.zero		1


	//   ....[82]....
        /*19e4*/ 	.word	0x00033e30
        /*19e8*/ 	.word	0x00000017
        /*19ec*/ 	.word	0x00038800
        /*19f0*/ 	.short	0x010a
        /*19f2*/ 	.byte	0x3f
	.zero		1


	//   ....[83]....
        /*19f4*/ 	.word	0x00033e80
        /*19f8*/ 	.word	0x00000000
        /*19fc*/ 	.word	0x00038830
        /*1a00*/ 	.short	0x010a
        /*1a02*/ 	.byte	0x3f
	.zero		1


	//   ....[84]....
        /*1a04*/ 	.word	0x00033ed0
        /*1a08*/ 	.word	0x0000000a
        /*1a0c*/ 	.word	0x00038830
        /*1a10*/ 	.short	0x010a
        /*1a12*/ 	.byte	0x3f
	.zero		1


	//   ....[85]....
        /*1a14*/ 	.word	0x00033f20
        /*1a18*/ 	.word	0x00000006
        /*1a1c*/ 	.word	0x00038850
        /*1a20*/ 	.short	0x010a
        /*1a22*/ 	.byte	0x3f
	.zero		1


	//   ....[86]....
        /*1a24*/ 	.word	0x00033f70
        /*1a28*/ 	.word	0x00000003
        /*1a2c*/ 	.word	0x00038830
        /*1a30*/ 	.short	0x010a
        /*1a32*/ 	.byte	0x3f
	.zero		1


	//   ....[87]....
        /*1a34*/ 	.word	0x00033fc0
        /*1a38*/ 	.word	0x00000006
        /*1a3c*/ 	.word	0x00038850
        /*1a40*/ 	.short	0x010a
        /*1a42*/ 	.byte	0x3f
	.zero		1


	//   ....[88]....
        /*1a44*/ 	.word	0x00034010
        /*1a48*/ 	.word	0x0000000a
        /*1a4c*/ 	.word	0x00038850
        /*1a50*/ 	.short	0x010a
        /*1a52*/ 	.byte	0x3f
	.zero		1


	//   ....[89]....
        /*1a54*/ 	.word	0x000341b0
        /*1a58*/ 	.word	0x00000010
        /*1a5c*/ 	.word	0x00038820
        /*1a60*/ 	.short	0x010a
        /*1a62*/ 	.byte	0x3f
	.zero		1


	//   ....[90]....
        /*1a64*/ 	.word	0x00034200
        /*1a68*/ 	.word	0x0000000b
        /*1a6c*/ 	.word	0x000388a0
        /*1a70*/ 	.short	0x010a
        /*1a72*/ 	.byte	0x3f
	.zero		1


	//   ....[91]....
        /*1a74*/ 	.word	0x00034250
        /*1a78*/ 	.word	0x0000000b
        /*1a7c*/ 	.word	0x000388c0
        /*1a80*/ 	.short	0x010a
        /*1a82*/ 	.byte	0x3f
	.zero		1


	//   ....[92]....
        /*1a84*/ 	.word	0x000342a0
        /*1a88*/ 	.word	0x0000000a
        /*1a8c*/ 	.word	0x000388a0
        /*1a90*/ 	.short	0x010a
        /*1a92*/ 	.byte	0x3f
	.zero		1


	//   ....[93]....
        /*1a94*/ 	.word	0x000342f0
        /*1a98*/ 	.word	0x0000000a
        /*1a9c*/ 	.word	0x000388c0
        /*1aa0*/ 	.short	0x010a
        /*1aa2*/ 	.byte	0x3f
	.zero		1


	//   ....[94]....
        /*1aa4*/ 	.word	0x00034410
        /*1aa8*/ 	.word	0x00000005
        /*1aac*/ 	.word	0x00038840
        /*1ab0*/ 	.short	0x010a
        /*1ab2*/ 	.byte	0x3f
	.zero		1


	//   ....[95]....
        /*1ab4*/ 	.word	0x00035770
        /*1ab8*/ 	.word	0x00000010
        /*1abc*/ 	.word	0x00038820
        /*1ac0*/ 	.short	0x010a
        /*1ac2*/ 	.byte	0x3f
	.zero		1


	//   ....[96]....
        /*1ac4*/ 	.word	0x000357c0
        /*1ac8*/ 	.word	0x00000006
        /*1acc*/ 	.word	0x00038840
        /*1ad0*/ 	.short	0x010a
        /*1ad2*/ 	.byte	0x3f
	.zero		1


	//   ....[97]....
        /*1ad4*/ 	.word	0x00035f60
        /*1ad8*/ 	.word	0x00000006
        /*1adc*/ 	.word	0x00038860
        /*1ae0*/ 	.short	0x010a
        /*1ae2*/ 	.byte	0x3f
	.zero		1


	//   ....[98]....
        /*1ae4*/ 	.word	0x00036730
        /*1ae8*/ 	.word	0x00000004
        /*1aec*/ 	.word	0x00038860
        /*1af0*/ 	.short	0x010a
        /*1af2*/ 	.byte	0x3f
	.zero		1


	//   ....[99]....
        /*1af4*/ 	.word	0x00037920
        /*1af8*/ 	.word	0x00000005
        /*1afc*/ 	.word	0x00038820
        /*1b00*/ 	.short	0x010a
        /*1b02*/ 	.byte	0x3f
	.zero		1


	//   ....[100]....
        /*1b04*/ 	.word	0x00037ac0
        /*1b08*/ 	.word	0x00000003
        /*1b0c*/ 	.word	0x00038840
        /*1b10*/ 	.short	0x010a
        /*1b12*/ 	.byte	0x3f
	.zero		1


	//   ....[101]....
        /*1b14*/ 	.word	0x00037b10
        /*1b18*/ 	.word	0x00000017
        /*1b1c*/ 	.word	0x00038840
        /*1b20*/ 	.short	0x010a
        /*1b22*/ 	.byte	0x3f
	.zero		1


	//   ....[102]....
        /*1b24*/ 	.word	0x00037b60
        /*1b28*/ 	.word	0x00000003
        /*1b2c*/ 	.word	0x00038860
        /*1b30*/ 	.short	0x010a
        /*1b32*/ 	.byte	0x3f
	.zero		1


	//----- nvinfo : EIATTR_NUM_MBARRIERS
	.align		4
.L_563:
        /*1b34*/ 	.byte	0x03, 0x38
        /*1b36*/ 	.short	0x0016


	//----- nvinfo : EIATTR_EXIT_INSTR_OFFSETS
	.align		4
        /*1b38*/ 	.byte	0x04, 0x1c
        /*1b3a*/ 	.short	(.L_565 - .L_564)


	//   ....[0]....
.L_564:
        /*1b3c*/ 	.word	0x00032380


	//----- nvinfo : EIATTR_MAX_THREADS
	.align		4
.L_565:
        /*1b40*/ 	.byte	0x04, 0x05
        /*1b42*/ 	.short	(.L_567 - .L_566)
.L_566:
        /*1b44*/ 	.word	0x00000180
        /*1b48*/ 	.word	0x00000001
        /*1b4c*/ 	.word	0x00000001


	//----- nvinfo : EIATTR_CRS_STACK_SIZE
	.align		4
.L_567:
        /*1b50*/ 	.byte	0x04, 0x1e
        /*1b52*/ 	.short	(.L_569 - .L_568)
.L_568:
        /*1b54*/ 	.word	0x00000000


	//----- nvinfo : EIATTR_CBANK_PARAM_SIZE
	.align		4
.L_569:
        /*1b58*/ 	.byte	0x03, 0x19
        /*1b5a*/ 	.short	0x0af0


	//----- nvinfo : EIATTR_PARAM_CBANK
	.align		4
        /*1b5c*/ 	.byte	0x04, 0x0a
        /*1b5e*/ 	.short	(.L_571 - .L_570)
	.align		4
.L_570:
        /*1b60*/ 	.word	index@(.nv.constant0._ZN7cutlass13device_kernelIN5flash11enable_sm90INS1_16FlashAttnFwdSm90INS1_25CollectiveMainloopFwdSm90ILi2EN4cute5tupleIJNS5_1CILi1EEES8_S8_EEENS6_IJNS7_ILi128EEENS7_ILi80EEENS7_ILi256EEEEEELi256ENS_6half_tEfNS_4arch4Sm90ELb1ELb0ELb0ELb1ELb1ELb1ELb0ELb1ELb1ELb1ELb1ELb0EEENS1_21CollectiveEpilogueFwdINS6_IJSA_SC_SB_EEES9_SE_SG_Li256ELb1ELb1ELb1ELb0EEENS1_36VarlenDynamicPersistentTileSchedulerILi128ELi80ELi256ELi128ELb1ELb1ELb1ELb1ELb1ELb1EEEEEEEEEvNT_6ParamsE)
        /*1b64*/ 	.short	0x0210
        /*1b66*/ 	.short	0x0af0


	//----- nvinfo : EIATTR_SW_WAR
	.align		4
.L_571:
        /*1b68*/ 	.byte	0x04, 0x36
        /*1b6a*/ 	.short	(.L_573 - .L_572)
.L_572:
        /*1b6c*/ 	.word	0x00000008
.L_573:


//--------------------- .nv.info._ZN7cutlass13device_kernelIN5flash11enable_sm90INS1_16FlashAttnFwdSm90INS1_25CollectiveMainloopFwdSm90ILi2EN4cute5tupleIJNS5_1CILi1EEES8_S8_EEENS6_IJNS7_ILi128EEENS7_ILi96EEENS7_ILi192EEEEEELi192ENS_6half_tEfNS_4arch4Sm90ELb0ELb0ELb0ELb0ELb1ELb0ELb0ELb1ELb1ELb1ELb1ELb0EEENS1_21CollectiveEpilogueFwdINS6_IJSA_SC_SB_EEES9_SE_SG_Li256ELb0ELb1ELb1ELb0EEENS1_19SingleTileSchedulerILb0ELb1ELb1ELi128EEEEEEEEEvNT_6ParamsE --------------------------
	.section	.nv.info._ZN7cutlass13device_kernelIN5flash11enable_sm90INS1_16FlashAttnFwdSm90INS1_25CollectiveMainloopFwdSm90ILi2EN4cute5tupleIJNS5_1CILi1EEES8_S8_EEENS6_IJNS7_ILi128EEENS7_ILi96EEENS7_ILi192EEEEEELi192ENS_6half_tEfNS_4arch4Sm90ELb0ELb0ELb0ELb0ELb1ELb0ELb0ELb1ELb1ELb1ELb1ELb0EEENS1_21CollectiveEpilogueFwdINS6_IJSA_SC_SB_EEES9_SE_SG_Li256ELb0ELb1ELb1ELb0EEENS1_19SingleTileSchedulerILb0ELb1ELb1ELi128EEEEEEEEEvNT_6ParamsE,"",@"SHT_CUDA_INFO"
	.sectionflags	@""
	.align	4


	//----- nvinfo : EIATTR_CUDA_API_VERSION
	.align		4
        /*0000*/ 	.byte	0x04, 0x37
        /*0002*/ 	.short	(.L_575 - .L_574)
.L_574:
        /*0004*/ 	.word	0x00000082


	//----- nvinfo : EIATTR_KPARAM_INFO
	.align		4
.L_575:
        /*0008*/ 	.byte	0x04, 0x17
        /*000a*/ 	.short	(.L_577 - .L_576)
.L_576:
        /*000c*/ 	.word	0x00000000
        /*0010*/ 	.short	0x0000
        /*0012*/ 	.short	0x0070
        /*0014*/ 	.byte	0x00, 0xf0, 0x01, 0x28


	//----- nvinfo : EIATTR_SPARSE_MMA_MASK
	.align		4
.L_577:
        /*0018*/ 	.byte	0x03, 0x50
        /*001a*/ 	.short	0x0000


	//----- nvinfo : EIATTR_MAXREG_COUNT
	.align		4
        /*001c*/ 	.byte	0x03, 0x1b
        /*001e*/ 	.short	0x00a8


	//----- nvinfo : EIATTR_NUM_BARRIERS
	.align		4
        /*0020*/ 	.byte	0x02, 0x4c
        /*0022*/ 	.byte	0x09
	.zero		1


	//----- nvinfo : EIATTR_EXTERNS
	.align		4
        /*0024*/ 	.byte	0x04, 0x0f
        /*0026*/ 	.short	(.L_579 - .L_578)


	//   ....[0]....
	.align		4
.L_578:
        /*0028*/ 	.word	index@(__assertfail)


	//----- nvinfo : EIATTR_ANNOTATIONS
	.align		4
.L_579:
        /*002c*/ 	.byte	0x04, 0x55
        /*002e*/ 	.short	(.L_581 - .L_580)


	//   ....[0]....
.L_580:
        /*0030*/ 	.word	0x00000001
        /*0034*/ 	.byte	0xb0, 0x08, 0x00, 0x00, 0x01, 0x00, 0x00, 0x00, 0x50, 0x13, 0x00, 0x00, 0x01, 0x00, 0x00, 0x00
        /*0044*/ 	.byte	0xd0, 0x91, 0x00, 0x00, 0x01, 0x00, 0x00, 0x00, 0x30, 0x92, 0x00, 0x00, 0x01, 0x00, 0x00, 0x00
        /*0054*/ 	.byte	0x80, 0xa8, 0x00, 0x00, 0x01, 0x00, 0x00, 0x00, 0xd0, 0xbf, 0x00, 0x00


	//----- nvinfo : EIATTR_MERCURY_ISA_VERSION
	.align		4
.L_581:
        /*0060*/ 	.byte	0x03, 0x5f
        /*0062*/ 	.short	0x0101


	//----- nvinfo : EIATTR_INT_WARP_WIDE_INSTR_OFFSETS
	.align		4
        /*0064*/ 	.byte	0x04, 0x31
        /*0066*/ 	.short	(.L_583 - .L_582)


	//   ....[0]....
.L_582:
        /*0068*/ 	.word	0x000000c0


	//   ....[1]....
        /*006c*/ 	.word	0x000000d0


	//   ....[2]....
        /*0070*/ 	.word	0x00000170


	//----- nvinfo : EIATTR_COOP_GROUP_MASK_REGIDS
	.align		4
.L_583:
        /*0074*/ 	.byte	0x04, 0x29
        /*0076*/ 	.short	(.L_585 - .L_584)


	//   ....[0]....
.L_584:
        /*0078*/ 	.word	0xffffffff


	//   ....[1]....
        /*007c*/ 	.word	0xffffffff


	//   ....[2]....
        /*0080*/ 	.word	0xffffffff


	//   ....[3]....
        /*0084*/ 	.word	0xffffffff


	//   ....[4]....
        /*0088*/ 	.word	0xffffffff


	//   ....[5]....
        /*008c*/ 	.word	0xffffffff


	//   ....[6]....
        /*0090*/ 	.word	0xffffffff


	//   ....[7]....
        /*0094*/ 	.word	0xffffffff


	//   ....[8]....
        /*0098*/ 	.word	0xffffffff


	//   ....[9]....
        /*009c*/ 	.word	0xffffffff


	//   ....[10]....
        /*00a0*/ 	.word	0xffffffff


	//   ....[11]....
        /*00a4*/ 	.word	0xffffffff


	//   ....[12]....
        /*00a8*/ 	.word	0xffffffff


	//   ....[13]....
        /*00ac*/ 	.word	0xffffffff


	//   ....[14]....
        /*00b0*/ 	.word	0xffffffff


	//   ....[15]....
        /*00b4*/ 	.word	0xffffffff


	//   ....[16]....
        /*00b8*/ 	.word	0xffffffff


	//   ....[17]....
        /*00bc*/ 	.word	0xffffffff


	//   ....[18]....
        /*00c0*/ 	.word	0xffffffff


	//   ....[19]....
        /*00c4*/ 	.word	0xffffffff


	//   ....[20]....
        /*00c8*/ 	.word	0xffffffff


	//   ....[21]....
        /*00cc*/ 	.word	0xffffffff


	//   ....[22]....
        /*00d0*/ 	.word	0xffffffff


	//   ....[23]....
        /*00d4*/ 	.word	0xffffffff


	//   ....[24]....
        /*00d8*/ 	.word	0xffffffff


	//   ....[25]....
        /*00dc*/ 	.word	0xffffffff


	//   ....[26]....
        /*00e0*/ 	.word	0xffffffff


	//   ....[27]....
        /*00e4*/ 	.word	0xffffffff


	//   ....[28]....
        /*00e8*/ 	.word	0xffffffff


	//   ....[29]....
        /*00ec*/ 	.word	0xffffffff


	//   ....[30]....
        /*00f0*/ 	.word	0xffffffff


	//   ....[31]....
        /*00f4*/ 	.word	0xffffffff


	//   ....[32]....
        /*00f8*/ 	.word	0xffffffff


	//   ....[33]....
        /*00fc*/ 	.word	0xffffffff


	//   ....[34]....
        /*0100*/ 	.word	0xffffffff


	//   ....[35]....
        /*0104*/ 	.word	0xffffffff


	//   ....[36]....
        /*0108*/ 	.word	0xffffffff


	//   ....[37]....
        /*010c*/ 	.word	0xffffffff


	//   ....[38]....
        /*0110*/ 	.word	0xffffffff


	//   ....[39]....
        /*0114*/ 	.word	0xffffffff


	//   ....[40]....
        /*0118*/ 	.word	0xffffffff


	//   ....[41]....
        /*011c*/ 	.word	0xffffffff


	//   ....[42]....
        /*0120*/ 	.word	0xffffffff


	//   ....[43]....
        /*0124*/ 	.word	0xffffffff


	//   ....[44]....
        /*0128*/ 	.word	0xffffffff


	//   ....[45]....
        /*012c*/ 	.word	0xffffffff


	//   ....[46]....
        /*0130*/ 	.word	0xffffffff


	//   ....[47]....
        /*0134*/ 	.word	0xffffffff


	//   ....[48]....
        /*0138*/ 	.word	0xffffffff


	//   ....[49]....
        /*013c*/ 	.word	0xffffffff


	//   ....[50]....
        /*0140*/ 	.word	0xffffffff


	//   ....[51]....
        /*0144*/ 	.word	0xffffffff


	//   ....[52]....
        /*0148*/ 	.word	0xffffffff


	//   ....[53]....
        /*014c*/ 	.word	0xffffffff


	//   ....[54]....
        /*0150*/ 	.word	0xffffffff


	//   ....[55]....
        /*0154*/ 	.word	0xffffffff


	//   ....[56]....
        /*0158*/ 	.word	0xffffffff


	//   ....[57]....
        /*015c*/ 	.word	0xffffffff


	//   ....[58]....
        /*0160*/ 	.word	0xffffffff


	//   ....[59]....
        /*0164*/ 	.word	0xffffffff


	//   ....[60]....
        /*0168*/ 	.word	0xffffffff


	//   ....[61]....
        /*016c*/ 	.word	0xffffffff


	//   ....[62]....
        /*0170*/ 	.word	0xffffffff


	//   ....[63]....
        /*0174*/ 	.word	0xffffffff


	//   ....[64]....
        /*0178*/ 	.word	0xffffffff


	//   ....[65]....
        /*017c*/ 	.word	0xffffffff


	//   ....[66]....
        /*0180*/ 	.word	0xffffffff


	//   ....[67]....
        /*0184*/ 	.word	0xffffffff


	//   ....[68]....
        /*0188*/ 	.word	0xffffffff


	//   ....[69]....
        /*018c*/ 	.word	0xffffffff


	//   ....[70]....
        /*0190*/ 	.word	0xffffffff


	//   ....[71]....
        /*0194*/ 	.word	0xffffffff


	//   ....[72]....
        /*0198*/ 	.word	0xffffffff


	//   ....[73]....
        /*019c*/ 	.word	0xffffffff


	//   ....[74]....
        /*01a0*/ 	.word	0xffffffff


	//   ....[75]....
        /*01a4*/ 	.word	0xffffffff


	//   ....[76]....
        /*01a8*/ 	.word	0xffffffff


	//   ....[77]....
        /*01ac*/ 	.word	0xffffffff


	//   ....[78]....
        /*01b0*/ 	.word	0xffffffff


	//   ....[79]....
        /*01b4*/ 	.word	0xffffffff


	//   ....[80]....
        /*01b8*/ 	.word	0xffffffff


	//   ....[81]....
        /*01bc*/ 	.word	0xffffffff


	//   ....[82]....
        /*01c0*/ 	.word	0xffffffff


	//   ....[83]....
        /*01c4*/ 	.word	0xffffffff


	//   ....[84]....
        /*01c8*/ 	.word	0xffffffff


	//   ....[85]....
        /*01cc*/ 	.word	0xffffffff


	//   ....[86]....
        /*01d0*/ 	.word	0xffffffff


	//   ....[87]....
        /*01d4*/ 	.word	0xffffffff


	//   ....[88]....
        /*01d8*/ 	.word	0xffffffff


	//   ....[89]....
        /*01dc*/ 	.word	0xffffffff


	//   ....[90]....
        /*01e0*/ 	.word	0xffffffff


	//   ....[91]....
        /*01e4*/ 	.word	0xffffffff


	//   ....[92]....
        /*01e8*/ 	.word	0xffffffff


	//   ....[93]....
        /*01ec*/ 	.word	0x0500000f


	//   ....[94]....
        /*01f0*/ 	.word	0x0500000f


	//   ....[95]....
        /*01f4*/ 	.word	0x0500000f


	//   ....[96]....
        /*01f8*/ 	.word	0x0500000f


	//   ....[97]....
        /*01fc*/ 	.word	0x0500000f


	//   ....[98]....
        /*0200*/ 	.word	0x0500000f


	//   ....[99]....
        /*0204*/ 	.word	0x0500000f


	//   ....[100]....
        /*0208*/ 	.word	0x0500000f


	//   ....[101]....
        /*020c*/ 	.word	0x0500000f


	//   ....[102]....
        /*0210*/ 	.word	0x0500000f


	//   ....[103]....
        /*0214*/ 	.word	0x0500000f


	//   ....[104]....
        /*0218*/ 	.word	0x0500000f


	//   ....[105]....
        /*021c*/ 	.word	0x0500000f


	//   ....[106]....
        /*0220*/ 	.word	0x0500000f


	//   ....[107]....
        /*0224*/ 	.word	0x0500000f


	//   ....[108]....
        /*0228*/ 	.word	0x0500000f


	//   ....[109]....
        /*022c*/ 	.word	0x0500000f


	//   ....[110]....
        /*0230*/ 	.word	0x0500000f


	//   ....[111]....
        /*0234*/ 	.word	0x0500000f


	//   ....[112]....
        /*0238*/ 	.word	0x0500000f


	//   ....[113]....
        /*023c*/ 	.word	0x0500000f


	//   ....[114]....
        /*0240*/ 	.word	0x0500000f


	//   ....[115]....
        /*0244*/ 	.word	0x0500000f


	//   ....[116]....
        /*0248*/ 	.word	0x0500000f


	//   ....[117]....
        /*024c*/ 	.word	0x0500000f


	//   ....[118]....
        /*0250*/ 	.word	0x0500000f


	//   ....[119]....
        /*0254*/ 	.word	0x0500000f


	//   ....[120]....
        /*0258*/ 	.word	0x0500000f


	//   ....[121]....
        /*025c*/ 	.word	0x0500000f


	//   ....[122]....
        /*0260*/ 	.word	0x0500000f


	//   ....[123]....
        /*0264*/ 	.word	0x0500000f


	//   ....[124]....
        /*0268*/ 	.word	0x0500000f


	//   ....[125]....
        /*026c*/ 	.word	0x0500000f


	//   ....[126]....
        /*0270*/ 	.word	0x0500000f


	//   ....[127]....
        /*0274*/ 	.word	0x0500000f


	//   ....[128]....
        /*0278*/ 	.word	0x0500000f


	//   ....[129]....
        /*027c*/ 	.word	0x0500000f


	//   ....[130]....
        /*0280*/ 	.word	0x0500000f


	//   ....[131]....
        /*0284*/ 	.word	0x0500000f


	//   ....[132]....
        /*0288*/ 	.word	0x0500000f


	//   ....[133]....
        /*028c*/ 	.word	0x0500000f


	//   ....[134]....
        /*0290*/ 	.word	0x0500000f


	//   ....[135]....
        /*0294*/ 	.word	0x0500000f


	//   ....[136]....
        /*0298*/ 	.word	0x0500000f


	//   ....[137]....
        /*029c*/ 	.word	0x0500000f


	//   ....[138]....
        /*02a0*/ 	.word	0x0500000f


	//   ....[139]....
        /*02a4*/ 	.word	0x0500000f


	//   ....[140]....
        /*02a8*/ 	.word	0x0500000f


	//   ....[141]....
        /*02ac*/ 	.word	0x0500000f


	//   ....[142]....
        /*02b0*/ 	.word	0x0500000f


	//   ....[143]....
        /*02b4*/ 	.word	0x0500000f


	//   ....[144]....
        /*02b8*/ 	.word	0x0500000f


	//   ....[145]....
        /*02bc*/ 	.word	0x0500000f


	//   ....[146]....
        /*02c0*/ 	.word	0x0500000f


	//   ....[147]....
        /*02c4*/ 	.word	0x0500000f


	//   ....[148]....
        /*02c8*/ 	.word	0x0500000f


	//   ....[149]....
        /*02cc*/ 	.word	0x0500000f


	//   ....[150]....
        /*02d0*/ 	.word	0x0500000f


	//   ....[151]....
        /*02d4*/ 	.word	0x0500000f


	//   ....[152]....
        /*02d8*/ 	.word	0x0500000f


	//   ....[153]....
        /*02dc*/ 	.word	0x0500000f


	//   ....[154]....
        /*02e0*/ 	.word	0x0500000f


	//   ....[155]....
        /*02e4*/ 	.word	0x0500000f


	//   ....[156]....
        /*02e8*/ 	.word	0x0500000f


	//   ....[157]....
        /*02ec*/ 	.word	0x0500000f


	//   ....[158]....
        /*02f0*/ 	.word	0x0500000f


	//----- nvinfo : EIATTR_COOP_GROUP_INSTR_OFFSETS
	.align		4
.L_585:
        /*02f4*/ 	.byte	0x04, 0x28
        /*02f6*/ 	.short	(.L_587 - .L_586)


	//   ....[0]....
.L_586:
        /*02f8*/ 	.word	0x00000070


	//   ....[1]....
        /*02fc*/ 	.word	0x000000b0


	//   ....[2]....
        /*0300*/ 	.word	0x000002d0


	//   ....[3]....
        /*0304*/ 	.word	0x00000430


	//   ....[4]....
        /*0308*/ 	.word	0x00000550


	//   ....[5]....
        /*030c*/ 	.word	0x000006b0


	//   ....[6]....
        /*0310*/ 	.word	0x00001150


	//   ....[7]....
        /*0314*/ 	.word	0x00002460


	//   ....[8]....
        /*0318*/ 	.word	0x000024f0


	//   ....[9]....
        /*031c*/ 	.word	0x00002a00


	//   ....[10]....
        /*0320*/ 	.word	0x00002aa0


	//   ....[11]....
        /*0324*/ 	.word	0x000049c0


	//   ....[12]....
        /*0328*/ 	.word	0x000049d0


	//   ....[13]....
        /*032c*/ 	.word	0x00004a00


	//   ....[14]....
        /*0330*/ 	.word	0x00004a10


	//   ....[15]....
        /*0334*/ 	.word	0x00005d40


	//   ....[16]....
        /*0338*/ 	.word	0x00005d60


	//   ....[17]....
        /*033c*/ 	.word	0x00005e00


	//   ....[18]....
        /*0340*/ 	.word	0x00005e10


	//   ....[19]....
        /*0344*/ 	.word	0x00006eb0


	//   ....[20]....
        /*0348*/ 	.word	0x00006f00


	//   ....[21]....
        /*034c*/ 	.word	0x00006f40


	//   ....[22]....
        /*0350*/ 	.word	0x00006f80


	//   ....[23]....
        /*0354*/ 	.word	0x00006fc0


	//   ....[24]....
        /*0358*/ 	.word	0x00006fe0


	//   ....[25]....
        /*035c*/ 	.word	0x00007950


	//   ....[26]....
        /*0360*/ 	.word	0x00007960


	//   ....[27]....
        /*0364*/ 	.word	0x000086a0


	//   ....[28]....
        /*0368*/ 	.word	0x00009890


	//   ....[29]....
        /*036c*/ 	.word	0x000098b0


	//   ....[30]....
        /*0370*/ 	.word	0x000098c0


	//   ....[31]....
        /*0374*/ 	.word	0x000098d0


	//   ....[32]....
        /*0378*/ 	.word	0x000098e0


	//   ....[33]....
        /*037c*/ 	.word	0x000098f0


	//   ....[34]....
        /*0380*/ 	.word	0x00009900


	//   ....[35]....
        /*0384*/ 	.word	0x00009960


	//   ....[36]....
        /*0388*/ 	.word	0x000099a0


	//   ....[37]....
        /*038c*/ 	.word	0x00009a00


	//   ....[38]....
        /*0390*/ 	.word	0x00009a10


	//   ....[39]....
        /*0394*/ 	.word	0x00009ae0


	//   ....[40]....
        /*0398*/ 	.word	0x0000a100


	//   ....[41]....
        /*039c*/ 	.word	0x0000a130


	//   ....[42]....
        /*03a0*/ 	.word	0x0000a160


	//   ....[43]....
        /*03a4*/ 	.word	0x0000a180


	//   ....[44]....
        /*03a8*/ 	.word	0x0000a190


	//   ....[45]....
        /*03ac*/ 	.word	0x0000a210


	//   ....[46]....
        /*03b0*/ 	.word	0x0000a250


	//   ....[47]....
        /*03b4*/ 	.word	0x0000a2a0


	//   ....[48]....
        /*03b8*/ 	.word	0x0000a2d0


	//   ....[49]....
        /*03bc*/ 	.word	0x0000a330


	//   ....[50]....
        /*03c0*/ 	.word	0x0000a370


	//   ....[51]....
        /*03c4*/ 	.word	0x0000a3c0


	//   ....[52]....
        /*03c8*/ 	.word	0x0000a3f0


	//   ....[53]....
        /*03cc*/ 	.word	0x0000a440


	//   ....[54]....
        /*03d0*/ 	.word	0x0000a480


	//   ....[55]....
        /*03d4*/ 	.word	0x0000a4d0


	//   ....[56]....
        /*03d8*/ 	.word	0x0000ac90


	//   ....[57]....
        /*03dc*/ 	.word	0x0000acc0


	//   ....[58]....
        /*03e0*/ 	.word	0x0000ace0


	//   ....[59]....
        /*03e4*/ 	.word	0x0000acf0


	//   ....[60]....
        /*03e8*/ 	.word	0x0000ad10


	//   ....[61]....
        /*03ec*/ 	.word	0x0000ad70


	//   ....[62]....
        /*03f0*/ 	.word	0x0000ad90


	//   ....[63]....
        /*03f4*/ 	.word	0x0000adb0


	//   ....[64]....
        /*03f8*/ 	.word	0x0000adc0


	//   ....[65]....
        /*03fc*/ 	.word	0x0000ae20


	//   ....[66]....
        /*0400*/ 	.word	0x0000ae40


	//   ....[67]....
        /*0404*/ 	.word	0x0000af00


	//   ....[68]....
        /*0408*/ 	.word	0x0000b140


	//   ....[69]....
        /*040c*/ 	.word	0x0000b160


	//   ....[70]....
        /*0410*/ 	.word	0x0000b170


	//   ....[71]....
        /*0414*/ 	.word	0x0000b190


	//   ....[72]....
        /*0418*/ 	.word	0x0000b220


	//   ....[73]....
        /*041c*/ 	.word	0x0000b250


	//   ....[74]....
        /*0420*/ 	.word	0x0000b2c0


	//   ....[75]....
        /*0424*/ 	.word	0x0000b2f0


	//   ....[76]....
        /*0428*/ 	.word	0x0000b360


	//   ....[77]....
        /*042c*/ 	.word	0x0000b390


	//   ....[78]....
        /*0430*/ 	.word	0x0000b400


	//   ....[79]....
        /*0434*/ 	.word	0x0000b430


	//   ....[80]....
        /*0438*/ 	.word	0x0000b900


	//   ....[81]....
        /*043c*/ 	.word	0x0000b930


	//   ....[82]....
        /*0440*/ 	.word	0x0000b960


	//   ....[83]....
        /*0444*/ 	.word	0x0000b990


	//   ....[84]....
        /*0448*/ 	.word	0x0000b9c0


	//   ....[85]....
        /*044c*/ 	.word	0x0000b9d0


	//   ....[86]....
        /*0450*/ 	.word	0x0000ba70


	//   ....[87]....
        /*0454*/ 	.word	0x0000ba90


	//   ....[88]....
        /*0458*/ 	.word	0x0000bb20


	//   ....[89]....
        /*045c*/ 	.word	0x0000bb40


	//   ....[90]....
        /*0460*/ 	.word	0x0000bbb0


	//   ....[91]....
        /*0464*/ 	.word	0x0000bbe0


	//   ....[92]....
        /*0468*/ 	.word	0x0000bf60


	//   ....[93]....
        /*046c*/ 	.word	0x0000c420


	//   ....[94]....
        /*0470*/ 	.word	0x0000c510


	//   ....[95]....
        /*0474*/ 	.word	0x0000c5b0


	//   ....[96]....
        /*0478*/ 	.word	0x0000c610


	//   ....[97]....
        /*047c*/ 	.word	0x0000c6e0


	//   ....[98]....
        /*0480*/ 	.word	0x0000c750


	//   ....[99]....
        /*0484*/ 	.word	0x0000c820


	//   ....[100]....
        /*0488*/ 	.word	0x0000c8a0


	//   ....[101]....
        /*048c*/ 	.word	0x0000c970


	//   ....[102]....
        /*0490*/ 	.word	0x0000c9f0


	//   ....[103]....
        /*0494*/ 	.word	0x0000cad0


	//   ....[104]....
        /*0498*/ 	.word	0x0000cb50


	//   ....[105]....
        /*049c*/ 	.word	0x0000cc10


	//   ....[106]....
        /*04a0*/ 	.word	0x0000cca0


	//   ....[107]....
        /*04a4*/ 	.word	0x0000cd00


	//   ....[108]....
        /*04a8*/ 	.word	0x0000cda0


	//   ....[109]....
        /*04ac*/ 	.word	0x0000ce70


	//   ....[110]....
        /*04b0*/ 	.word	0x0000cef0


	//   ....[111]....
        /*04b4*/ 	.word	0x0000cfc0


	//   ....[112]....
        /*04b8*/ 	.word	0x0000d040


	//   ....[113]....
        /*04bc*/ 	.word	0x0000d110


	//   ....[114]....
        /*04c0*/ 	.word	0x0000d190


	//   ....[115]....
        /*04c4*/ 	.word	0x0000d260


	//   ....[116]....
        /*04c8*/ 	.word	0x0000d2e0


	//   ....[117]....
        /*04cc*/ 	.word	0x0000d3b0


	//   ....[118]....
        /*04d0*/ 	.word	0x0000d430


	//   ....[119]....
        /*04d4*/ 	.word	0x0000d500


	//   ....[120]....
        /*04d8*/ 	.word	0x0000d570


	//   ....[121]....
        /*04dc*/ 	.word	0x0000d630


	//   ....[122]....
        /*04e0*/ 	.word	0x0000d770


	//   ....[123]....
        /*04e4*/ 	.word	0x0000d840


	//   ....[124]....
        /*04e8*/ 	.word	0x0000d8a0


	//   ....[125]....
        /*04ec*/ 	.word	0x0000d960


	//   ....[126]....
        /*04f0*/ 	.word	0x0000d9c0


	//   ....[127]....
        /*04f4*/ 	.word	0x0000da80


	//   ....[128]....
        /*04f8*/ 	.word	0x0000dae0


	//   ....[129]....
        /*04fc*/ 	.word	0x0000dbb0


	//   ....[130]....
        /*0500*/ 	.word	0x0000dc10


	//   ....[131]....
        /*0504*/ 	.word	0x0000dce0


	//   ....[132]....
        /*0508*/ 	.word	0x0000dd40


	//   ....[133]....
        /*050c*/ 	.word	0x0000de20


	//   ....[134]....
        /*0510*/ 	.word	0x0000df00


	//   ....[135]....
        /*0514*/ 	.word	0x0000dfa0


	//   ....[136]....
        /*0518*/ 	.word	0x0000e000


	//   ....[137]....
        /*051c*/ 	.word	0x0000e0c0


	//   ....[138]....
        /*0520*/ 	.word	0x0000e180


	//   ....[139]....
        /*0524*/ 	.word	0x0000e240


	//   ....[140]....
        /*0528*/ 	.word	0x0000e300


	//   ....[141]....
        /*052c*/ 	.word	0x0000e3c0


	//   ....[142]....
        /*0530*/ 	.word	0x0000e480


	//   ....[143]....
        /*0534*/ 	.word	0x0000e540


	//   ....[144]....
        /*0538*/ 	.word	0x0000e600


	//   ....[145]....
        /*053c*/ 	.word	0x0000e6c0


	//   ....[146]....
        /*0540*/ 	.word	0x0000e800


	//   ....[147]....
        /*0544*/ 	.word	0x0000e8a0


	//   ....[148]....
        /*0548*/ 	.word	0x0000e970


	//   ....[149]....
        /*054c*/ 	.word	0x0000ea60


	//   ....[150]....
        /*0550*/ 	.word	0x0000ead0


	//   ....[151]....
        /*0554*/ 	.word	0x0000ebc0


	//   ....[152]....
        /*0558*/ 	.word	0x0000ec30


	//   ....[153]....
        /*055c*/ 	.word	0x0000ed30


	//   ....[154]....
        /*0560*/ 	.word	0x0000edb0


	//   ....[155]....
        /*0564*/ 	.word	0x0000eea0


	//   ....[156]....
        /*0568*/ 	.word	0x0000ef10


	//   ....[157]....
        /*056c*/ 	.word	0x0000efe0


	//   ....[158]....
        /*0570*/ 	.word	0x0000f0f0


	//----- nvinfo : EIATTR_REG_RECONFIG
	.align		4
.L_587:
        /*0574*/ 	.byte	0x01, 0x54
	.zero		2


	//----- nvinfo : EIATTR_SYSCALL_OFFSETS
	.align		4
        /*0578*/ 	.byte	0x04, 0x46
        /*057a*/ 	.short	(.L_589 - .L_588)


	//   ....[0]....
.L_588:
        /*057c*/ 	.word	0x00001310


	//   ....[1]....
        /*0580*/ 	.word	0x00008de0


	//   ....[2]....
        /*0584*/ 	.word	0x00008f20


	//   ....[3]....
        /*0588*/ 	.word	0x00009010


	//   ....[4]....
        /*058c*/ 	.word	0x00009e70


	//----- nvinfo : EIATTR_MBARRIER_INSTR_OFFSETS
	.align		4
.L_589:
        /*0590*/ 	.byte	0x04, 0x39
        /*0592*/ 	.short	(.L_591 - .L_590)


	//   ....[0]....
.L_590:
        /*0594*/ 	.word	0x00000180
        /*0598*/ 	.word	0x000000ff
        /*059c*/ 	.word	0x00030800
        /*05a0*/ 	.short	0x0100
        /*05a2*/ 	.byte	0x08
	.zero		1


	//   ....[1]....
        /*05a4*/ 	.word	0x00000190
        /*05a8*/ 	.word	0x000000ff
        /*05ac*/ 	.word	0x00030820
        /*05b0*/ 	.short	0x0100
        /*05b2*/ 	.byte	0x08
	.zero		1


	//   ....[2]....
        /*05b4*/ 	.word	0x00000280
        /*05b8*/ 	.word	0x000000ff
        /*05bc*/ 	.word	0x00030830
        /*05c0*/ 	.short	0x0100
        /*05c2*/ 	.byte	0x08
	.zero		1


	//   ....[3]....
        /*05c4*/ 	.word	0x00000290
        /*05c8*/ 	.word	0x000000ff
        /*05cc*/ 	.word	0x00030840
        /*05d0*/ 	.short	0x0100
        /*05d2*/ 	.byte	0x08
	.zero		1


	//   ....[4]....
        /*05d4*/ 	.word	0x000002a0
        /*05d8*/ 	.word	0x000000ff
        /*05dc*/ 	.word	0x00030838
        /*05e0*/ 	.short	0x0100
        /*05e2*/ 	.byte	0x08
	.zero		1


	//   ....[5]....
        /*05e4*/ 	.word	0x000002b0
        /*05e8*/ 	.word	0x000000ff
        /*05ec*/ 	.word	0x00030848
        /*05f0*/ 	.short	0x0100
        /*05f2*/ 	.byte	0x08
	.zero		1


	//   ....[6]....
        /*05f4*/ 	.word	0x000003e0
        /*05f8*/ 	.word	0x000000ff
        /*05fc*/ 	.word	0x00030850
        /*0600*/ 	.short	0x0100
        /*0602*/ 	.byte	0x08
	.zero		1


	//   ....[7]....
        /*0604*/ 	.word	0x000003f0
        /*0608*/ 	.word	0x000000ff
        /*060c*/ 	.word	0x00030860
        /*0610*/ 	.short	0x0100
        /*0612*/ 	.byte	0x08
	.zero		1


	//   ....[8]....
        /*0614*/ 	.word	0x00000400
        /*0618*/ 	.word	0x000000ff
        /*061c*/ 	.word	0x00030858
        /*0620*/ 	.short	0x0100
        /*0622*/ 	.byte	0x08
	.zero		1


	//   ....[9]....
        /*0624*/ 	.word	0x00000410
        /*0628*/ 	.word	0x000000ff
        /*062c*/ 	.word	0x00030868
        /*0630*/ 	.short	0x0100
        /*0632*/ 	.byte	0x08
	.zero		1


	//   ....[10]....
        /*0634*/ 	.word	0x00000500
        /*0638*/ 	.word	0x000000ff
        /*063c*/ 	.word	0x00030870
        /*0640*/ 	.short	0x0100
        /*0642*/ 	.byte	0x06
	.zero		1


	//   ....[11]....
        /*0644*/ 	.word	0x00000510
        /*0648*/ 	.word	0x000000ff
        /*064c*/ 	.word	0x00030880
        /*0650*/ 	.short	0x0100
        /*0652*/ 	.byte	0x06
	.zero		1


	//   ....[12]....
        /*0654*/ 	.word	0x00000520
        /*0658*/ 	.word	0x000000ff
        /*065c*/ 	.word	0x00030878
        /*0660*/ 	.short	0x0100
        /*0662*/ 	.byte	0x06
	.zero		1


	//   ....[13]....
        /*0664*/ 	.word	0x00000530
        /*0668*/ 	.word	0x000000ff
        /*066c*/ 	.word	0x00030888
        /*0670*/ 	.short	0x0100
        /*0672*/ 	.byte	0x06
	.zero		1


	//   ....[14]....
        /*0674*/ 	.word	0x00000660
        /*0678*/ 	.word	0x000000ff
        /*067c*/ 	.word	0x00030890
        /*0680*/ 	.short	0x0100
        /*0682*/ 	.byte	0x08
	.zero		1


	//   ....[15]....
        /*0684*/ 	.word	0x00000670
        /*0688*/ 	.word	0x000000ff
        /*068c*/ 	.word	0x000308a0
        /*0690*/ 	.short	0x0100
        /*0692*/ 	.byte	0x08
	.zero		1


	//   ....[16]....
        /*0694*/ 	.word	0x00000680
        /*0698*/ 	.word	0x000000ff
        /*069c*/ 	.word	0x00030898
        /*06a0*/ 	.short	0x0100
        /*06a2*/ 	.byte	0x08
	.zero		1


	//   ....[17]....
        /*06a4*/ 	.word	0x00000690
        /*06a8*/ 	.word	0x000000ff
        /*06ac*/ 	.word	0x000308a8
        /*06b0*/ 	.short	0x0100
        /*06b2*/ 	.byte	0x08
	.zero		1


	//   ....[18]....
        /*06b4*/ 	.word	0x000007d0
        /*06b8*/ 	.word	0x000000ff
        /*06bc*/ 	.word	0x000308b0
        /*06c0*/ 	.short	0x0100
        /*06c2*/ 	.byte	0x08
	.zero		1


	//   ....[19]....
        /*06c4*/ 	.word	0x000007e0
        /*06c8*/ 	.word	0x000000ff
        /*06cc*/ 	.word	0x000308c0
        /*06d0*/ 	.short	0x0100
        /*06d2*/ 	.byte	0x08
	.zero		1


	//   ....[20]....
        /*06d4*/ 	.word	0x000007f0
        /*06d8*/ 	.word	0x000000ff
        /*06dc*/ 	.word	0x000308b8
        /*06e0*/ 	.short	0x0100
        /*06e2*/ 	.byte	0x08
	.zero		1


	//   ....[21]....
        /*06e4*/ 	.word	0x00000800
        /*06e8*/ 	.word	0x000000ff
        /*06ec*/ 	.word	0x000308c8
        /*06f0*/ 	.short	0x0100
        /*06f2*/ 	.byte	0x08
	.zero		1


	//   ....[22]....
        /*06f4*/ 	.word	0x00001330
        /*06f8*/ 	.word	0x000000ff
        /*06fc*/ 	.word	0x00030800
        /*0700*/ 	.short	0x010a
        /*0702*/ 	.byte	0x26
	.zero		1


	//   ....[23]....
        /*0704*/ 	.word	0x000013c0
        /*0708*/ 	.word	0x000000ff
        /*070c*/ 	.word	0x00030830
        /*0710*/ 	.short	0x010a
        /*0712*/ 	.byte	0x26
	.zero		1


	//   ....[24]....
        /*0714*/ 	.word	0x00001420
        /*0718*/ 	.word	0x000000ff
        /*071c*/ 	.word	0x00030830
        /*0720*/ 	.short	0x010a
        /*0722*/ 	.byte	0x26
	.zero		1


	//   ....[25]....
        /*0724*/ 	.word	0x00002510
        /*0728*/ 	.word	0x000000ff
        /*072c*/ 	.word	0x00000000
        /*0730*/ 	.short	0x0101
        /*0732*/ 	.byte	0x04
	.zero		1


	//   ....[26]....
        /*0734*/ 	.word	0x00003930
        /*0738*/ 	.word	0x000000ff
        /*073c*/ 	.word	0x00030830
        /*0740*/ 	.short	0x010a
        /*0742*/ 	.byte	0x3d
	.zero		1


	//   ....[27]....
        /*0744*/ 	.word	0x00003970
        /*0748*/ 	.word	0x000000ff
        /*074c*/ 	.word	0x00030830
        /*0750*/ 	.short	0x010a
        /*0752*/ 	.byte	0x3d
	.zero		1


	//   ....[28]....
        /*0754*/ 	.word	0x000043d0
        /*0758*/ 	.word	0x000000ff
        /*075c*/ 	.word	0x00030850
        /*0760*/ 	.short	0x010a
        /*0762*/ 	.byte	0x04
	.zero		1


	//   ....[29]....
        /*0764*/ 	.word	0x00004410
        /*0768*/ 	.word	0x000000ff
        /*076c*/ 	.word	0x00030850
        /*0770*/ 	.short	0x010a
        /*0772*/ 	.byte	0x04
	.zero		1


	//   ....[30]....
        /*0774*/ 	.word	0x000047c0
        /*0778*/ 	.word	0x000000ff
        /*077c*/ 	.word	0x00000000
        /*0780*/ 	.short	0x0101
        /*0782*/ 	.byte	0x3d
	.zero		1


	//   ....[31]....
        /*0784*/ 	.word	0x00005540
        /*0788*/ 	.word	0x000000ff
        /*078c*/ 	.word	0x00000000
        /*0790*/ 	.short	0x0101
        /*0792*/ 	.byte	0x04
	.zero		1


	//   ....[32]....
        /*0794*/ 	.word	0x00005c90
        /*0798*/ 	.word	0x000000ff
        /*079c*/ 	.word	0x00030850
        /*07a0*/ 	.short	0x010a
        /*07a2*/ 	.byte	0x05
	.zero		1


	//   ....[33]....
        /*07a4*/ 	.word	0x00005cd0
        /*07a8*/ 	.word	0x000000ff
        /*07ac*/ 	.word	0x00030850
        /*07b0*/ 	.short	0x010a
        /*07b2*/ 	.byte	0x05
	.zero		1


	//   ....[34]....
        /*07b4*/ 	.word	0x000062f0
        /*07b8*/ 	.word	0x000000ff
        /*07bc*/ 	.word	0x00000000
        /*07c0*/ 	.short	0x0101
        /*07c2*/ 	.byte	0x04
	.zero		1


	//   ....[35]....
        /*07c4*/ 	.word	0x00006ff0
        /*07c8*/ 	.word	0x000000ff
        /*07cc*/ 	.word	0x00000000
        /*07d0*/ 	.short	0x0101
        /*07d2*/ 	.byte	0x04
	.zero		1


	//   ....[36]....
        /*07d4*/ 	.word	0x00009640
        /*07d8*/ 	.word	0x000000ff
        /*07dc*/ 	.word	0x00030840
        /*07e0*/ 	.short	0x010a
        /*07e2*/ 	.byte	0x2c
	.zero		1


	//   ....[37]....
        /*07e4*/ 	.word	0x00009c30
        /*07e8*/ 	.word	0x000000ff
        /*07ec*/ 	.word	0x00030830
        /*07f0*/ 	.short	0x0107
        /*07f2*/ 	.byte	0x2c
	.zero		1


	//   ....[38]....
        /*07f4*/ 	.word	0x00009ca0
        /*07f8*/ 	.word	0x000000ff
        /*07fc*/ 	.word	0x00030830
        /*0800*/ 	.short	0x0101
        /*0802*/ 	.byte	0x2c
	.zero		1


	//   ....[39]....
        /*0804*/ 	.word	0x0000a620
        /*0808*/ 	.word	0x000000ff
        /*080c*/ 	.word	0x00030800
        /*0810*/ 	.short	0x0107
        /*0812*/ 	.byte	0x2c
	.zero		1


	//   ....[40]....
        /*0814*/ 	.word	0x0000a680
        /*0818*/ 	.word	0x000000ff
        /*081c*/ 	.word	0x00030800
        /*0820*/ 	.short	0x0101
        /*0822*/ 	.byte	0x2c
	.zero		1


	//   ....[41]....
        /*0824*/ 	.word	0x0000a690
        /*0828*/ 	.word	0x000000ff
        /*082c*/ 	.word	0x00030820
        /*0830*/ 	.short	0x010a
        /*0832*/ 	.byte	0x2c
	.zero		1


	//   ....[42]....
        /*0834*/ 	.word	0x0000aa80
        /*0838*/ 	.word	0x00000013
        /*083c*/ 	.word	0x00030840
        /*0840*/ 	.short	0x010a
        /*0842*/ 	.byte	0x3f
	.zero		1


	//   ....[43]....
        /*0844*/ 	.word	0x0000afc0
        /*0848*/ 	.word	0x00000013
        /*084c*/ 	.word	0x00030830
        /*0850*/ 	.short	0x0107
        /*0852*/ 	.byte	0x3f
	.zero		1


	//   ....[44]....
        /*0854*/ 	.word	0x0000b070
        /*0858*/ 	.word	0x00000013
        /*085c*/ 	.word	0x00030830
        /*0860*/ 	.short	0x0101
        /*0862*/ 	.byte	0x3f
	.zero		1


	//   ....[45]....
        /*0864*/ 	.word	0x0000b0d0
        /*0868*/ 	.word	0x00000006
        /*086c*/ 	.word	0x00030860
        /*0870*/ 	.short	0x010a
        /*0872*/ 	.byte	0x3f
	.zero		1


	//   ....[46]....
        /*0874*/ 	.word	0x0000b580
        /*0878*/ 	.word	0x00000006
        /*087c*/ 	.word	0x00030850
        /*0880*/ 	.short	0x0107
        /*0882*/ 	.byte	0x3f
	.zero		1


	//   ....[47]....
        /*0884*/ 	.word	0x0000b6d0
        /*0888*/ 	.word	0x00000006
        /*088c*/ 	.word	0x00030850
        /*0890*/ 	.short	0x0101
        /*0892*/ 	.byte	0x3f
	.zero		1


	//   ....[48]....
        /*0894*/ 	.word	0x0000b870
        /*0898*/ 	.word	0x00000000
        /*089c*/ 	.word	0x00030860
        /*08a0*/ 	.short	0x010a
        /*08a2*/ 	.byte	0x3f
	.zero		1


	//   ....[49]....
        /*08a4*/ 	.word	0x0000bda0
        /*08a8*/ 	.word	0x00000000
        /*08ac*/ 	.word	0x00030850
        /*08b0*/ 	.short	0x0107
        /*08b2*/ 	.byte	0x3f
	.zero		1


	//   ....[50]....
        /*08b4*/ 	.word	0x0000be50
        /*08b8*/ 	.word	0x00000000
        /*08bc*/ 	.word	0x00030850
        /*08c0*/ 	.short	0x0101
        /*08c2*/ 	.byte	0x3f
	.zero		1


	//   ....[51]....
        /*08c4*/ 	.word	0x0000bef0
        /*08c8*/ 	.word	0x00000007
        /*08cc*/ 	.word	0x00030820
        /*08d0*/ 	.short	0x010a
        /*08d2*/ 	.byte	0x3f
	.zero		1


	//   ....[52]....
        /*08d4*/ 	.word	0x0000c070
        /*08d8*/ 	.word	0x00000005
        /*08dc*/ 	.word	0x00030840
        /*08e0*/ 	.short	0x010a
        /*08e2*/ 	.byte	0x3f
	.zero		1


	//   ....[53]....
        /*08e4*/ 	.word	0x0000c110
        /*08e8*/ 	.word	0x00000007
        /*08ec*/ 	.word	0x00030840
        /*08f0*/ 	.short	0x010a
        /*08f2*/ 	.byte	0x3f
	.zero		1


	//   ....[54]....
        /*08f4*/ 	.word	0x0000c150
        /*08f8*/ 	.word	0x00000005
        /*08fc*/ 	.word	0x00030860
        /*0900*/ 	.short	0x010a
        /*0902*/ 	.byte	0x3f
	.zero		1


	//   ....[55]....
        /*0904*/ 	.word	0x0000c190
        /*0908*/ 	.word	0x00000007
        /*090c*/ 	.word	0x00030860
        /*0910*/ 	.short	0x010a
        /*0912*/ 	.byte	0x3f
	.zero		1


	//   ....[56]....
        /*0914*/ 	.word	0x0000c200
        /*0918*/ 	.word	0x00000003
        /*091c*/ 	.word	0x00030800
        /*0920*/ 	.short	0x010a
        /*0922*/ 	.byte	0x3f
	.zero		1


	//   ....[57]....
        /*0924*/ 	.word	0x0000c260
        /*0928*/ 	.word	0x00000003
        /*092c*/ 	.word	0x00030830
        /*0930*/ 	.short	0x010a
        /*0932*/ 	.byte	0x3f
	.zero		1


	//   ....[58]....
        /*0934*/ 	.word	0x0000c2c0
        /*0938*/ 	.word	0x00000003
        /*093c*/ 	.word	0x00030830
        /*0940*/ 	.short	0x010a
        /*0942*/ 	.byte	0x3f
	.zero		1


	//   ....[59]....
        /*0944*/ 	.word	0x0000c320
        /*0948*/ 	.word	0x00000003
        /*094c*/ 	.word	0x00030850
        /*0950*/ 	.short	0x010a
        /*0952*/ 	.byte	0x3f
	.zero		1


	//   ....[60]....
        /*0954*/ 	.word	0x0000c380
        /*0958*/ 	.word	0x00000007
        /*095c*/ 	.word	0x00030850
        /*0960*/ 	.short	0x010a
        /*0962*/ 	.byte	0x3f
	.zero		1


	//   ....[61]....
        /*0964*/ 	.word	0x0000c460
        /*0968*/ 	.word	0x00000003
        /*096c*/ 	.word	0x00030840
        /*0970*/ 	.short	0x010a
        /*0972*/ 	.byte	0x3f
	.zero		1


	//   ....[62]....
        /*0974*/ 	.word	0x0000d670
        /*0978*/ 	.word	0x00000003
        /*097c*/ 	.word	0x00030820
        /*0980*/ 	.short	0x010a
        /*0982*/ 	.byte	0x3f
	.zero		1


	//   ....[63]....
        /*0984*/ 	.word	0x0000d6c0
        /*0988*/ 	.word	0x00000013
        /*098c*/ 	.word	0x00030840
        /*0990*/ 	.short	0x010a
        /*0992*/ 	.byte	0x3f
	.zero		1


	//   ....[64]....
        /*0994*/ 	.word	0x0000de50
        /*0998*/ 	.word	0x00000006
        /*099c*/ 	.word	0x00030860
        /*09a0*/ 	.short	0x010a
        /*09a2*/ 	.byte	0x3f
	.zero		1


	//   ....[65]....
        /*09a4*/ 	.word	0x0000e750
        /*09a8*/ 	.word	0x00000000
        /*09ac*/ 	.word	0x00030860
        /*09b0*/ 	.short	0x010a
        /*09b2*/ 	.byte	0x3f
	.zero		1


	//   ....[66]....
        /*09b4*/ 	.word	0x0000f010
        /*09b8*/ 	.word	0x00000007
        /*09bc*/ 	.word	0x00030820
        /*09c0*/ 	.short	0x010a
        /*09c2*/ 	.byte	0x3f
	.zero		1


	//   ....[67]....
        /*09c4*/ 	.word	0x0000f1b0
        /*09c8*/ 	.word	0x00000005
        /*09cc*/ 	.word	0x00030840
        /*09d0*/ 	.short	0x010a
        /*09d2*/ 	.byte	0x3f
	.zero		1


	//   ....[68]....
        /*09d4*/ 	.word	0x0000f200
        /*09d8*/ 	.word	0x00000007
        /*09dc*/ 	.word	0x00030840
        /*09e0*/ 	.short	0x010a
        /*09e2*/ 	.byte	0x3f
	.zero		1


	//   ....[69]....
        /*09e4*/ 	.word	0x0000f250
        /*09e8*/ 	.word	0x00000005
        /*09ec*/ 	.word	0x00030860
        /*09f0*/ 	.short	0x010a
        /*09f2*/ 	.byte	0x3f
	.zero		1


	//----- nvinfo : EIATTR_NUM_MBARRIERS
	.align		4
.L_591:
        /*09f4*/ 	.byte	0x03, 0x38
        /*09f6*/ 	.short	0x0016


	//----- nvinfo : EIATTR_EXIT_INSTR_OFFSETS
	.align		4
        /*09f8*/ 	.byte	0x04, 0x1c
        /*09fa*/ 	.short	(.L_593 - .L_592)


	//   ....[0]....
.L_592:
        /*09fc*/ 	.word	0x0000c1e0


	//----- nvinfo : EIATTR_MAX_THREADS
	.align		4
.L_593:
        /*0a00*/ 	.byte	0x04, 0x05
        /*0a02*/ 	.short	(.L_595 - .L_594)
.L_594:
        /*0a04*/ 	.word	0x00000180
        /*0a08*/ 	.word	0x00000001
        /*0a0c*/ 	.word	0x00000001


	//----- nvinfo : EIATTR_CRS_STACK_SIZE
	.align		4
.L_595:
        /*0a10*/ 	.byte	0x04, 0x1e
        /*0a12*/ 	.short	(.L_597 - .L_596)
.L_596:
        /*0a14*/ 	.word	0x00000000


	//----- nvinfo : EIATTR_CBANK_PARAM_SIZE
	.align		4
.L_597:
        /*0a18*/ 	.byte	0x03, 0x19
        /*0a1a*/ 	.short	0x0a70


	//----- nvinfo : EIATTR_PARAM_CBANK
	.align		4
        /*0a1c*/ 	.byte	0x04, 0x0a
        /*0a1e*/ 	.short	(.L_599 - .L_598)
	.align		4
.L_598:
        /*0a20*/ 	.word	index@(.nv.constant0._ZN7cutlass13device_kernelIN5flash11enable_sm90INS1_16FlashAttnFwdSm90INS1_25CollectiveMainloopFwdSm90ILi2EN4cute5tupleIJNS5_1CILi1EEES8_S8_EEENS6_IJNS7_ILi128EEENS7_ILi96EEENS7_ILi192EEEEEELi192ENS_6half_tEfNS_4arch4Sm90ELb0ELb0ELb0ELb0ELb1ELb0ELb0ELb1ELb1ELb1ELb1ELb0EEENS1_21CollectiveEpilogueFwdINS6_IJSA_SC_SB_EEES9_SE_SG_Li256ELb0ELb1ELb1ELb0EEENS1_19SingleTileSchedulerILb0ELb1ELb1ELi128EEEEEEEEEvNT_6ParamsE)
        /*0a24*/ 	.short	0x0210
        /*0a26*/ 	.short	0x0a70


	//----- nvinfo : EIATTR_SW_WAR
	.align		4
.L_599:
        /*0a28*/ 	.byte	0x04, 0x36
        /*0a2a*/ 	.short	(.L_601 - .L_600)
.L_600:
        /*0a2c*/ 	.word	0x00000008
.L_601:


//--------------------- .nv.info._ZN7cutlass13device_kernelIN5flash11enable_sm90INS1_16FlashAttnFwdSm90INS1_25CollectiveMainloopFwdSm90ILi2EN4cute5tupleIJNS5_1CILi1EEES8_S8_EEENS6_IJNS7_ILi128EEENS7_ILi96EEENS7_ILi192EEEEEELi192ENS_6half_tEfNS_4arch4Sm90ELb0ELb0ELb0ELb1ELb1ELb0ELb0ELb1ELb1ELb1ELb1ELb0EEENS1_21CollectiveEpilogueFwdINS6_IJSA_SC_SB_EEES9_SE_SG_Li256ELb1ELb1ELb1ELb0EEENS1_36VarlenDynamicPersistentTileSchedulerILi128ELi96ELi256ELi128ELb1ELb1ELb1ELb0ELb1ELb1EEEEEEEEEvNT_6ParamsE --------------------------
	.section	.nv.info._ZN7cutlass13device_kernelIN5flash11enable_sm90INS1_16FlashAttnFwdSm90INS1_25CollectiveMainloopFwdSm90ILi2EN4cute5tupleIJNS5_1CILi1EEES8_S8_EEENS6_IJNS7_ILi128EEENS7_ILi96EEENS7_ILi192EEEEEELi192ENS_6half_tEfNS_4arch4Sm90ELb0ELb0ELb0ELb1ELb1ELb0ELb0ELb1ELb1ELb1ELb1ELb0EEENS1_21CollectiveEpilogueFwdINS6_IJSA_SC_SB_EEES9_SE_SG_Li256ELb1ELb1ELb1ELb0EEENS1_36VarlenDynamicPersistentTileSchedulerILi128ELi96ELi256ELi128ELb1ELb1ELb1ELb0ELb1ELb1EEEEEEEEEvNT_6ParamsE,"",@"SHT_CUDA_INFO"
	.sectionflags	@""
	.align	4


	//----- nvinfo : EIATTR_CUDA_API_VERSION
	.align		4
        /*0000*/ 	.byte	0x04, 0x37
        /*0002*/ 	.short	(.L_603 - .L_602)
.L_602:
        /*0004*/ 	.word	0x00000082


	//----- nvinfo : EIATTR_KPARAM_INFO
	.align		4
.L_603:
        /*0008*/ 	.byte	0x04, 0x17
        /*000a*/ 	.short	(.L_605 - .L_604)
.L_604:
        /*000c*/ 	.word	0x00000000
        /*0010*/ 	.short	0x0000
        /*0012*/ 	.short	0x0070
        /*0014*/ 	.byte	0x00, 0xf0, 0x01, 0x2a


	//----- nvinfo : EIATTR_SPARSE_MMA_MASK
	.align		4
.L_605:
        /*0018*/ 	.byte	0x03, 0x50
        /*001a*/ 	.short	0x0000


	//----- nvinfo : EIATTR_MAXREG_COUNT
	.align		4
        /*001c*/ 	.byte	0x03, 0x1b
        /*001e*/ 	.short	0x00a8


	//----- nvinfo : EIATTR_NUM_BARRIERS
	.align		4
        /*0020*/ 	.byte	0x02, 0x4c
        /*0022*/ 	.byte	0x09
	.zero		1


	//----- nvinfo : EIATTR_EXTERNS
	.align		4
        /*0024*/ 	.byte	0x04, 0x0f
        /*0026*/ 	.short	(.L_607 - .L_606)


	//   ....[0]....
	.align		4
.L_606:
        /*0028*/ 	.word	index@(__assertfail)


	//----- nvinfo : EIATTR_ANNOTATIONS
	.align		4
.L_607:
        /*002c*/ 	.byte	0x04, 0x55
        /*002e*/ 	.short	(.L_609 - .L_608)


	//   ....[0]....
.L_608:
        /* <DEDUP_REMOVED lines=20> */


	//----- nvinfo : EIATTR_MERCURY_ISA_VERSION
	.align		4
.L_609:
        /*0160*/ 	.byte	0x03, 0x5f
        /*0162*/ 	.short	0x0101


	//----- nvinfo : EIATTR_UNUSED_LOAD_BYTE_OFFSET
	.align		4
        /*0164*/ 	.byte	0x04, 0x44
        /*0166*/ 	.short	(.L_611 - .L_610)


	//   ....[0]....
.L_610:
        /*0168*/ 	.word	0x00000950
        /*016c*/ 	.word	0x0000fff0


	//   ....[1]....
        /*0170*/ 	.word	0x000072e0
        /*0174*/ 	.word	0x0000fff0


	//----- nvinfo : EIATTR_INT_WARP_WIDE_INSTR_OFFSETS
	.align		4
.L_611:
        /*0178*/ 	.byte	0x04, 0x31
        /*017a*/ 	.short	(.L_613 - .L_612)


	//   ....[0]....
.L_612:
        /*017c*/ 	.word	0x000000c0


	//   ....[1]....
        /*0180*/ 	.word	0x000000d0


	//   ....[2]....
        /*0184*/ 	.word	0x00000170


	//   ....[3]....
        /*0188*/ 	.word	0x0000c490


	//   ....[4]....
        /*018c*/ 	.word	0x0000c520


	//   ....[5]....
        /*0190*/ 	.word	0x0000f2f0


	//   ....[6]....
        /*0194*/ 	.word	0x0000f380


	//----- nvinfo : EIATTR_COOP_GROUP_MASK_REGIDS
	.align		4
.L_613:
        /*0198*/ 	.byte	0x04, 0x29
        /*019a*/ 	.short	(.L_615 - .L_614)


	//   ....[0]....
.L_614:
        /*019c*/ 	.word	0xffffffff


	//   ....[1]....
        /*01a0*/ 	.word	0xffffffff


	//   ....[2]....
        /*01a4*/ 	.word	0xffffffff


	//   ....[3]....
        /*01a8*/ 	.word	0xffffffff


	//   ....[4]....
        /*01ac*/ 	.word	0xffffffff


	//   ....[5]....
        /*01b0*/ 	.word	0xffffffff


	//   ....[6]....
        /*01b4*/ 	.word	0xffffffff


	//   ....[7]....
        /*01b8*/ 	.word	0xffffffff


	//   ....[8]....
        /*01bc*/ 	.word	0xffffffff


	//   ....[9]....
        /*01c0*/ 	.word	0xffffffff


	//   ....[10]....
        /*01c4*/ 	.word	0xffffffff


	//   ....[11]....
        /*01c8*/ 	.word	0xffffffff


	//   ....[12]....
        /*01cc*/ 	.word	0xffffffff


	//   ....[13]....
        /*01d0*/ 	.word	0xffffffff


	//   ....[14]....
        /*01d4*/ 	.word	0xffffffff


	//   ....[15]....
        /*01d8*/ 	.word	0xffffffff


	//   ....[16]....
        /*01dc*/ 	.word	0xffffffff


	//   ....[17]....
        /*01e0*/ 	.word	0xffffffff


	//   ....[18]....
        /*01e4*/ 	.word	0xffffffff


	//   ....[19]....
        /*01e8*/ 	.word	0xffffffff


	//   ....[20]....
        /*01ec*/ 	.word	0xffffffff


	//   ....[21]....
        /*01f0*/ 	.word	0xffffffff


	//   ....[22]....
        /*01f4*/ 	.word	0xffffffff


	//   ....[23]....
        /*01f8*/ 	.word	0xffffffff


	//   ....[24]....
        /*01fc*/ 	.word	0xffffffff


	//   ....[25]....
        /*0200*/ 	.word	0xffffffff


	//   ....[26]....
        /*0204*/ 	.word	0xffffffff


	//   ....[27]....
        /*0208*/ 	.word	0xffffffff


	//   ....[28]....
        /*020c*/ 	.word	0xffffffff


	//   ....[29]....
        /*0210*/ 	.word	0xffffffff


	//   ....[30]....
        /*0214*/ 	.word	0xffffffff


	//   ....[31]....
        /*0218*/ 	.word	0xffffffff


	//   ....[32]....
        /*021c*/ 	.word	0xffffffff


	//   ....[33]....
        /*0220*/ 	.word	0xffffffff


	//   ....[34]....
        /*0224*/ 	.word	0xffffffff


	//   ....[35]....
        /*0228*/ 	.word	0xffffffff


	//   ....[36]....
        /*022c*/ 	.word	0xffffffff


	//   ....[37]....
        /*0230*/ 	.word	0xffffffff


	//   ....[38]....
        /*0234*/ 	.word	0xffffffff


	//   ....[39]....
        /*0238*/ 	.word	0xffffffff


	//   ....[40]....
        /*023c*/ 	.word	0xffffffff


	//   ....[41]....
        /*0240*/ 	.word	0xffffffff


	//   ....[42]....
        /*0244*/ 	.word	0xffffffff


	//   ....[43]....
        /*0248*/ 	.word	0xffffffff


	//   ....[44]....
        /*024c*/ 	.word	0xffffffff


	//   ....[45]....
        /*0250*/ 	.word	0xffffffff


	//   ....[46]....
        /*0254*/ 	.word	0xffffffff


	//   ....[47]....
        /*0258*/ 	.word	0xffffffff


	//   ....[48]....
        /*025c*/ 	.word	0xffffffff


	//   ....[49]....
        /*0260*/ 	.word	0xffffffff


	//   ....[50]....
        /*0264*/ 	.word	0xffffffff


	//   ....[51]....
        /*0268*/ 	.word	0xffffffff


	//   ....[52]....
        /*026c*/ 	.word	0xffffffff


	//   ....[53]....
        /*0270*/ 	.word	0xffffffff


	//   ....[54]....
        /*0274*/ 	.word	0xffffffff


	//   ....[55]....
        /*0278*/ 	.word	0xffffffff


	//   ....[56]....
        /*027c*/ 	.word	0xffffffff


	//   ....[57]....
        /*0280*/ 	.word	0xffffffff


	//   ....[58]....
        /*0284*/ 	.word	0xffffffff


	//   ....[59]....
        /*0288*/ 	.word	0xffffffff


	//   ....[60]....
        /*028c*/ 	.word	0xffffffff


	//   ....[61]....
        /*0290*/ 	.word	0xffffffff


	//   ....[62]....
        /*0294*/ 	.word	0xffffffff


	//   ....[63]....
        /*0298*/ 	.word	0xffffffff


	//   ....[64]....
        /*029c*/ 	.word	0xffffffff


	//   ....[65]....
        /*02a0*/ 	.word	0xffffffff


	//   ....[66]....
        /*02a4*/ 	.word	0xffffffff


	//   ....[67]....
        /*02a8*/ 	.word	0xffffffff


	//   ....[68]....
        /*02ac*/ 	.word	0xffffffff


	//   ....[69]....
        /*02b0*/ 	.word	0xffffffff


	//   ....[70]....
        /*02b4*/ 	.word	0xffffffff


	//   ....[71]....
        /*02b8*/ 	.word	0xffffffff


	//   ....[72]....
        /*02bc*/ 	.word	0xffffffff


	//   ....[73]....
        /*02c0*/ 	.word	0xffffffff


	//   ....[74]....
        /*02c4*/ 	.word	0xffffffff


	//   ....[75]....
        /*02c8*/ 	.word	0xffffffff


	//   ....[76]....
        /*02cc*/ 	.word	0xffffffff


	//   ....[77]....
        /*02d0*/ 	.word	0xffffffff


	//   ....[78]....
        /*02d4*/ 	.word	0xffffffff


	//   ....[79]....
        /*02d8*/ 	.word	0xffffffff


	//   ....[80]....
        /*02dc*/ 	.word	0xffffffff


	//   ....[81]....
        /*02e0*/ 	.word	0xffffffff


	//   ....[82]....
        /*02e4*/ 	.word	0xffffffff


	//   ....[83]....
        /*02e8*/ 	.word	0xffffffff


	//   ....[84]....
        /*02ec*/ 	.word	0xffffffff


	//   ....[85]....
        /*02f0*/ 	.word	0xffffffff


	//   ....[86]....
        /*02f4*/ 	.word	0xffffffff


	//   ....[87]....
        /*02f8*/ 	.word	0xffffffff


	//   ....[88]....
        /*02fc*/ 	.word	0xffffffff


	//   ....[89]....
        /*0300*/ 	.word	0xffffffff


	//   ....[90]....
        /*0304*/ 	.word	0xffffffff


	//   ....[91]....
        /*0308*/ 	.word	0xffffffff


	//   ....[92]....
        /*030c*/ 	.word	0xffffffff


	//   ....[93]....
        /*0310*/ 	.word	0xffffffff


	//   ....[94]....
        /*0314*/ 	.word	0xffffffff


	//   ....[95]....
        /*0318*/ 	.word	0xffffffff


	//   ....[96]....
        /*031c*/ 	.word	0xffffffff


	//   ....[97]....
        /*0320*/ 	.word	0xffffffff


	//   ....[98]....
        /*0324*/ 	.word	0xffffffff


	//   ....[99]....
        /*0328*/ 	.word	0xffffffff


	//   ....[100]....
        /*032c*/ 	.word	0xffffffff


	//   ....[101]....
        /*0330*/ 	.word	0xffffffff


	//   ....[102]....
        /*0334*/ 	.word	0xffffffff


	//   ....[103]....
        /*0338*/ 	.word	0xffffffff


	//   ....[104]....
        /*033c*/ 	.word	0xffffffff


	//   ....[105]....
        /*0340*/ 	.word	0xffffffff


	//   ....[106]....
        /*0344*/ 	.word	0xffffffff


	//   ....[107]....
        /*0348*/ 	.word	0xffffffff


	//   ....[108]....
        /*034c*/ 	.word	0xffffffff


	//   ....[109]....
        /*0350*/ 	.word	0xffffffff


	//   ....[110]....
        /*0354*/ 	.word	0xffffffff


	//   ....[111]....
        /*0358*/ 	.word	0xffffffff


	//   ....[112]....
        /*035c*/ 	.word	0xffffffff


	//   ....[113]....
        /*0360*/ 	.word	0xffffffff


	//   ....[114]....
        /*0364*/ 	.word	0xffffffff


	//   ....[115]....
        /*0368*/ 	.word	0xffffffff


	//   ....[116]....
        /*036c*/ 	.word	0xffffffff


	//   ....[117]....
        /*0370*/ 	.word	0xffffffff


	//   ....[118]....
        /*0374*/ 	.word	0xffffffff


	//   ....[119]....
        /*0378*/ 	.word	0xffffffff


	//   ....[120]....
        /*037c*/ 	.word	0xffffffff


	//   ....[121]....
        /*0380*/ 	.word	0xffffffff


	//   ....[122]....
        /*0384*/ 	.word	0xffffffff


	//   ....[123]....
        /*0388*/ 	.word	0xffffffff


	//   ....[124]....
        /*038c*/ 	.word	0xffffffff


	//   ....[125]....
        /*0390*/ 	.word	0xffffffff


	//   ....[126]....
        /*0394*/ 	.word	0xffffffff


	//   ....[127]....
        /*0398*/ 	.word	0xffffffff


	//   ....[128]....
        /*039c*/ 	.word	0xffffffff


	//   ....[129]....
        /*03a0*/ 	.word	0xffffffff


	//   ....[130]....
        /*03a4*/ 	.word	0xffffffff


	//   ....[131]....
        /*03a8*/ 	.word	0xffffffff


	//   ....[132]....
        /*03ac*/ 	.word	0xffffffff


	//   ....[133]....
        /*03b0*/ 	.word	0xffffffff


	//   ....[134]....
        /*03b4*/ 	.word	0xffffffff


	//   ....[135]....
        /*03b8*/ 	.word	0xffffffff


	//   ....[136]....
        /*03bc*/ 	.word	0xffffffff


	//   ....[137]....
        /*03c0*/ 	.word	0xffffffff


	//   ....[138]....
        /*03c4*/ 	.word	0xffffffff


	//   ....[139]....
        /*03c8*/ 	.word	0xffffffff


	//   ....[140]....
        /*03cc*/ 	.word	0xffffffff


	//   ....[141]....
        /*03d0*/ 	.word	0xffffffff


	//   ....[142]....
        /*03d4*/ 	.word	0xffffffff


	//   ....[143]....
        /*03d8*/ 	.word	0x0500000f


	//   ....[144]....
        /*03dc*/ 	.word	0x0500000f


	//   ....[145]....
        /*03e0*/ 	.word	0x0500000f


	//   ....[146]....
        /*03e4*/ 	.word	0x0500000f


	//   ....[147]....
        /*03e8*/ 	.word	0x0500000f


	//   ....[148]....
        /*03ec*/ 	.word	0x0500000f


	//   ....[149]....
        /*03f0*/ 	.word	0x0500000f


	//   ....[150]....
        /*03f4*/ 	.word	0x0500000f


	//   ....[151]....
        /*03f8*/ 	.word	0x0500000f


	//   ....[152]....
        /*03fc*/ 	.word	0x0500000f


	//   ....[153]....
        /*0400*/ 	.word	0x0500000f


	//   ....[154]....
        /*0404*/ 	.word	0x0500000f


	//   ....[155]....
        /*0408*/ 	.word	0x0500000f


	//   ....[156]....
        /*040c*/ 	.word	0x0500000f


	//   ....[157]....
        /*0410*/ 	.word	0x0500000f


	//   ....[158]....
        /*0414*/ 	.word	0x0500000f


	//   ....[159]....
        /*0418*/ 	.word	0x0500000f


	//   ....[160]....
        /*041c*/ 	.word	0x0500000f


	//   ....[161]....
        /*0420*/ 	.word	0x0500000f


	//   ....[162]....
        /*0424*/ 	.word	0x0500000f


	//   ....[163]....
        /*0428*/ 	.word	0x0500000f


	//   ....[164]....
        /*042c*/ 	.word	0x0500000f


	//   ....[165]....
        /*0430*/ 	.word	0x0500000f


	//   ....[166]....
        /*0434*/ 	.word	0x0500000f


	//   ....[167]....
        /*0438*/ 	.word	0x0500000f


	//   ....[168]....
        /*043c*/ 	.word	0x0500000f


	//   ....[169]....
        /*0440*/ 	.word	0x0500000f


	//   ....[170]....
        /*0444*/ 	.word	0x0500000f


	//   ....[171]....
        /*0448*/ 	.word	0x0500000f


	//   ....[172]....
        /*044c*/ 	.word	0x0500000f


	//   ....[173]....
        /*0450*/ 	.word	0x0500000f


	//   ....[174]....
        /*0454*/ 	.word	0x0500000f


	//   ....[175]....
        /*0458*/ 	.word	0x0500000f


	//   ....[176]....
        /*045c*/ 	.word	0x0500000f


	//   ....[177]....
        /*0460*/ 	.word	0x0500000f


	//   ....[178]....
        /*0464*/ 	.word	0x0500000f


	//   ....[179]....
        /*0468*/ 	.word	0x0500000f


	//   ....[180]....
        /*046c*/ 	.word	0x0500000f


	//   ....[181]....
        /*0470*/ 	.word	0x0500000f


	//   ....[182]....
        /*0474*/ 	.word	0x0500000f


	//   ....[183]....
        /*0478*/ 	.word	0x0500000f


	//   ....[184]....
        /*047c*/ 	.word	0x0500000f


	//   ....[185]....
        /*0480*/ 	.word	0x0500000f


	//   ....[186]....
        /*0484*/ 	.word	0x0500000f


	//   ....[187]....
        /*0488*/ 	.word	0x0500000f


	//   ....[188]....
        /*048c*/ 	.word	0x0500000f


	//   ....[189]....
        /*0490*/ 	.word	0x0500000f


	//   ....[190]....
        /*0494*/ 	.word	0x0500000f


	//   ....[191]....
        /*0498*/ 	.word	0x0500000f


	//   ....[192]....
        /*049c*/ 	.word	0x0500000f


	//   ....[193]....
        /*04a0*/ 	.word	0x0500000f


	//   ....[194]....
        /*04a4*/ 	.word	0x0500000f


	//   ....[195]....
        /*04a8*/ 	.word	0x0500000f


	//   ....[196]....
        /*04ac*/ 	.word	0x0500000f


	//   ....[197]....
        /*04b0*/ 	.word	0x0500000f


	//   ....[198]....
        /*04b4*/ 	.word	0x0500000f


	//   ....[199]....
        /*04b8*/ 	.word	0x0500000f


	//   ....[200]....
        /*04bc*/ 	.word	0x0500000f


	//   ....[201]....
        /*04c0*/ 	.word	0x0500000f


	//   ....[202]....
        /*04c4*/ 	.word	0x0500000f


	//   ....[203]....
        /*04c8*/ 	.word	0x0500000f


	//   ....[204]....
        /*04cc*/ 	.word	0x0500000f


	//   ....[205]....
        /*04d0*/ 	.word	0x0500000f


	//   ....[206]....
        /*04d4*/ 	.word	0x0500000f


	//   ....[207]....
        /*04d8*/ 	.word	0x0500000f


	//   ....[208]....
        /*04dc*/ 	.word	0x0500000f


	//   ....[209]....
        /*04e0*/ 	.word	0x0500000f


	//   ....[210]....
        /*04e4*/ 	.word	0x0500000f


	//   ....[211]....
        /*04e8*/ 	.word	0x0500000f


	//   ....[212]....
        /*04ec*/ 	.word	0x0500000f


	//   ....[213]....
        /*04f0*/ 	.word	0x0500000f


	//   ....[214]....
        /*04f4*/ 	.word	0x0500000f


	//   ....[215]....
        /*04f8*/ 	.word	0x0500000f


	//   ....[216]....
        /*04fc*/ 	.word	0x0500000f


	//   ....[217]....
        /*0500*/ 	.word	0x0500000f


	//   ....[218]....
        /*0504*/ 	.word	0x0500000f


	//   ....[219]....
        /*0508*/ 	.word	0x0500000f


	//   ....[220]....
        /*050c*/ 	.word	0x0500000f


	//   ....[221]....
        /*0510*/ 	.word	0x0500000f


	//   ....[222]....
        /*0514*/ 	.word	0x0500000f


	//   ....[223]....
        /*0518*/ 	.word	0x0500000f


	//   ....[224]....
        /*051c*/ 	.word	0x0500000f


	//   ....[225]....
        /*0520*/ 	.word	0x0500000f


	//   ....[226]....
        /*0524*/ 	.word	0x0500000f


	//----- nvinfo : EIATTR_COOP_GROUP_INSTR_OFFSETS
	.align		4
.L_615:
        /*0528*/ 	.byte	0x04, 0x28
        /*052a*/ 	.short	(.L_617 - .L_616)


	//   ....[0]....
.L_616:
        /*052c*/ 	.word	0x00000070


	//   ....[1]....
        /*0530*/ 	.word	0x000000b0


	//   ....[2]....
        /*0534*/ 	.word	0x000002d0


	//   ....[3]....
        /*0538*/ 	.word	0x00000430


	//   ....[4]....
        /*053c*/ 	.word	0x00000550


	//   ....[5]....
        /*0540*/ 	.word	0x000006b0


	//   ....[6]....
        /*0544*/ 	.word	0x00001b10


	//   ....[7]....
        /*0548*/ 	.word	0x00002df0


	//   ....[8]....
        /*054c*/ 	.word	0x00002e60


	//   ....[9]....
        /*0550*/ 	.word	0x00003360


	//   ....[10]....
        /*0554*/ 	.word	0x000033e0


	//   ....[11]....
        /*0558*/ 	.word	0x000053d0


	//   ....[12]....
        /*055c*/ 	.word	0x000053e0


	//   ....[13]....
        /*0560*/ 	.word	0x00005430


	//   ....[14]....
        /*0564*/ 	.word	0x00005440


	//   ....[15]....
        /*0568*/ 	.word	0x000067d0


	//   ....[16]....
        /*056c*/ 	.word	0x00006a10


	//   ....[17]....
        /*0570*/ 	.word	0x00006a40


	//   ....[18]....
        /*0574*/ 	.word	0x00006a50


	//   ....[19]....
        /*0578*/ 	.word	0x000081b0


	//   ....[20]....
        /*057c*/ 	.word	0x000081d0


	//   ....[21]....
        /*0580*/ 	.word	0x000081e0


	//   ....[22]....
        /*0584*/ 	.word	0x00008200


	//   ....[23]....
        /*0588*/ 	.word	0x00008b20


	//   ....[24]....
        /*058c*/ 	.word	0x00008b40


	//   ....[25]....
        /*0590*/ 	.word	0x00008c70


	//   ....[26]....
        /*0594*/ 	.word	0x00008c90


	//   ....[27]....
        /*0598*/ 	.word	0x00008d90


	//   ....[28]....
        /*059c*/ 	.word	0x00008db0


	//   ....[29]....
        /*05a0*/ 	.word	0x00008ec0


	//   ....[30]....
        /*05a4*/ 	.word	0x00008ee0


	//   ....[31]....
        /*05a8*/ 	.word	0x00009350


	//   ....[32]....
        /*05ac*/ 	.word	0x00009360


	//   ....[33]....
        /*05b0*/ 	.word	0x000099f0


	//   ....[34]....
        /*05b4*/ 	.word	0x00009a00


	//   ....[35]....
        /*05b8*/ 	.word	0x0000aaa0


	//   ....[36]....
        /*05bc*/ 	.word	0x0000aad0


	//   ....[37]....
        /*05c0*/ 	.word	0x0000abf0


	//   ....[38]....
        /*05c4*/ 	.word	0x0000ac10


	//   ....[39]....
        /*05c8*/ 	.word	0x0000ad10


	//   ....[40]....
        /*05cc*/ 	.word	0x0000ad30


	//   ....[41]....
        /*05d0*/ 	.word	0x0000ae40


	//   ....[42]....
        /*05d4*/ 	.word	0x0000ae60


	//   ....[43]....
        /*05d8*/ 	.word	0x0000b000


	//   ....[44]....
        /*05dc*/ 	.word	0x0000b1f0


	//   ....[45]....
        /*05e0*/ 	.word	0x0000b220


	//   ....[46]....
        /*05e4*/ 	.word	0x0000b250


	//   ....[47]....
        /*05e8*/ 	.word	0x0000b280


	//   ....[48]....
        /*05ec*/ 	.word	0x0000b2b0


	//   ....[49]....
        /*05f0*/ 	.word	0x0000b2e0


	//   ....[50]....
        /*05f4*/ 	.word	0x0000b450


	//   ....[51]....
        /*05f8*/ 	.word	0x0000b480


	//   ....[52]....
        /*05fc*/ 	.word	0x0000b4b0


	//   ....[53]....
        /*0600*/ 	.word	0x0000b4e0


	//   ....[54]....
        /*0604*/ 	.word	0x0000b510


	//   ....[55]....
        /*0608*/ 	.word	0x0000b540


	//   ....[56]....
        /*060c*/ 	.word	0x0000b5d0


	//   ....[57]....
        /*0610*/ 	.word	0x0000b600


	//   ....[58]....
        /*0614*/ 	.word	0x0000b610


	//   ....[59]....
        /*0618*/ 	.word	0x0000b6a0


	//   ....[60]....
        /*061c*/ 	.word	0x0000d030


	//   ....[61]....
        /*0620*/ 	.word	0x0000d050


	//   ....[62]....
        /*0624*/ 	.word	0x0000d100


	//   ....[63]....
        /*0628*/ 	.word	0x0000d120


	//   ....[64]....
        /*062c*/ 	.word	0x0000d1c0


	//   ....[65]....
        /*0630*/ 	.word	0x0000d1e0


	//   ....[66]....
        /*0634*/ 	.word	0x0000d280


	//   ....[67]....
        /*0638*/ 	.word	0x0000d2a0


	//   ....[68]....
        /*063c*/ 	.word	0x0000d340


	//   ....[69]....
        /*0640*/ 	.word	0x0000d360


	//   ....[70]....
        /*0644*/ 	.word	0x0000d370


	//   ....[71]....
        /*0648*/ 	.word	0x0000d400


	//   ....[72]....
        /*064c*/ 	.word	0x0000db00


	//   ....[73]....
        /*0650*/ 	.word	0x0000db30


	//   ....[74]....
        /*0654*/ 	.word	0x0000db90


	//   ....[75]....
        /*0658*/ 	.word	0x0000dbe0


	//   ....[76]....
        /*065c*/ 	.word	0x0000dc30


	//   ....[77]....
        /*0660*/ 	.word	0x0000dc90


	//   ....[78]....
        /*0664*/ 	.word	0x0000dce0


	//   ....[79]....
        /*0668*/ 	.word	0x0000dd40


	//   ....[80]....
        /*066c*/ 	.word	0x0000dd90


	//   ....[81]....
        /*0670*/ 	.word	0x0000ddf0


	//   ....[82]....
        /*0674*/ 	.word	0x0000de30


	//   ....[83]....
        /*0678*/ 	.word	0x0000dea0


	//   ....[84]....
        /*067c*/ 	.word	0x0000def0


	//   ....[85]....
        /*0680*/ 	.word	0x0000df50


	//   ....[86]....
        /*0684*/ 	.word	0x0000df70


	//   ....[87]....
        /*0688*/ 	.word	0x0000dfb0


	//   ....[88]....
        /*068c*/ 	.word	0x0000e760


	//   ....[89]....
        /*0690*/ 	.word	0x0000e7a0


	//   ....[90]....
        /*0694*/ 	.word	0x0000e7b0


	//   ....[91]....
        /*0698*/ 	.word	0x0000e810


	//   ....[92]....
        /*069c*/ 	.word	0x0000e820


	//   ....[93]....
        /*06a0*/ 	.word	0x0000e880


	//   ....[94]....
        /*06a4*/ 	.word	0x0000e8b0


	//   ....[95]....
        /*06a8*/ 	.word	0x0000e8f0


	//   ....[96]....
        /*06ac*/ 	.word	0x0000e920


	//   ....[97]....
        /*06b0*/ 	.word	0x0000e960


	//   ....[98]....
        /*06b4*/ 	.word	0x0000e990


	//   ....[99]....
        /*06b8*/ 	.word	0x0000e9d0


	//   ....[100]....
        /*06bc*/ 	.word	0x0000ec40


	//   ....[101]....
        /*06c0*/ 	.word	0x0000ec60


	//   ....[102]....
        /*06c4*/ 	.word	0x0000ec70


	//   ....[103]....
        /*06c8*/ 	.word	0x0000ed00


	//   ....[104]....
        /*06cc*/ 	.word	0x0000ed10


	//   ....[105]....
        /*06d0*/ 	.word	0x0000eda0


	//   ....[106]....
        /*06d4*/ 	.word	0x0000edb0


	//   ....[107]....
        /*06d8*/ 	.word	0x0000ee40


	//   ....[108]....
        /*06dc*/ 	.word	0x0000ee50


	//   ....[109]....
        /*06e0*/ 	.word	0x0000eee0


	//   ....[110]....
        /*06e4*/ 	.word	0x0000eef0


	//   ....[111]....
        /*06e8*/ 	.word	0x0000ef00


	//   ....[112]....
        /*06ec*/ 	.word	0x0000f4c0


	//   ....[113]....
        /*06f0*/ 	.word	0x0000f500


	//   ....[114]....
        /*06f4*/ 	.word	0x0000f540


	//   ....[115]....
        /*06f8*/ 	.word	0x0000f570


	//   ....[116]....
        /*06fc*/ 	.word	0x0000f600


	//   ....[117]....
        /*0700*/ 	.word	0x0000f630


	//   ....[118]....
        /*0704*/ 	.word	0x0000f6a0


	//   ....[119]....
        /*0708*/ 	.word	0x0000f6d0


	//   ....[120]....
        /*070c*/ 	.word	0x0000f740


	//   ....[121]....
        /*0710*/ 	.word	0x0000f770


	//   ....[122]....
        /*0714*/ 	.word	0x0000f7a0


	//   ....[123]....
        /*0718*/ 	.word	0x0000f7f0


	//   ....[124]....
        /*071c*/ 	.word	0x0000fc30


	//   ....[125]....
        /*0720*/ 	.word	0x0000fc40


	//   ....[126]....
        /*0724*/ 	.word	0x0000fc80


	//   ....[127]....
        /*0728*/ 	.word	0x0000fcc0


	//   ....[128]....
        /*072c*/ 	.word	0x0000fcf0


	//   ....[129]....
        /*0730*/ 	.word	0x0000fd20


	//   ....[130]....
        /*0734*/ 	.word	0x0000fd50


	//   ....[131]....
        /*0738*/ 	.word	0x0000fd80


	//   ....[132]....
        /*073c*/ 	.word	0x0000ff30


	//   ....[133]....
        /*0740*/ 	.word	0x0000ff60


	//   ....[134]....
        /*0744*/ 	.word	0x0000ff90


	//   ....[135]....
        /*0748*/ 	.word	0x0000ffc0


	//   ....[136]....
        /*074c*/ 	.word	0x0000fff0


	//   ....[137]....
        /*0750*/ 	.word	0x00010020


	//   ....[138]....
        /*0754*/ 	.word	0x000100e0


	//   ....[139]....
        /*0758*/ 	.word	0x00010100


	//   ....[140]....
        /*075c*/ 	.word	0x00010110


	//   ....[141]....
        /*0760*/ 	.word	0x00010170


	//   ....[142]....
        /*0764*/ 	.word	0x00010790


	//   ....[143]....
        /*0768*/ 	.word	0x00010c70


	//   ....[144]....
        /*076c*/ 	.word	0x00010d60


	//   ....[145]....
        /*0770*/ 	.word	0x00010e00


	//   ....[146]....
        /*0774*/ 	.word	0x00010e60


	//   ....[147]....
        /*0778*/ 	.word	0x00010f70


	//   ....[148]....
        /*077c*/ 	.word	0x00010fe0


	//   ....[149]....
        /*0780*/ 	.word	0x000110f0


	//   ....[150]....
        /*0784*/ 	.word	0x00011160


	//   ....[151]....
        /*0788*/ 	.word	0x00011270


	//   ....[152]....
        /*078c*/ 	.word	0x000112e0


	//   ....[153]....
        /*0790*/ 	.word	0x000113f0


	//   ....[154]....
        /*0794*/ 	.word	0x00011460


	//   ....[155]....
        /*0798*/ 	.word	0x00011500


	//   ....[156]....
        /*079c*/ 	.word	0x00011610


	//   ....[157]....
        /*07a0*/ 	.word	0x00011680


	//   ....[158]....
        /*07a4*/ 	.word	0x00011700


	//   ....[159]....
        /*07a8*/ 	.word	0x000117c0


	//   ....[160]....
        /*07ac*/ 	.word	0x00011840


	//   ....[161]....
        /*07b0*/ 	.word	0x00011920


	//   ....[162]....
        /*07b4*/ 	.word	0x000119a0


	//   ....[163]....
        /*07b8*/ 	.word	0x00011a80


	//   ....[164]....
        /*07bc*/ 	.word	0x00011b00


	//   ....[165]....
        /*07c0*/ 	.word	0x00011be0


	//   ....[166]....
        /*07c4*/ 	.word	0x00011c60


	//   ....[167]....
        /*07c8*/ 	.word	0x00011d40


	//   ....[168]....
        /*07cc*/ 	.word	0x00011dc0


	//   ....[169]....
        /*07d0*/ 	.word	0x00011ea0


	//   ....[170]....
        /*07d4*/ 	.word	0x00011f20


	//   ....[171]....
        /*07d8*/ 	.word	0x00011fe0


	//   ....[172]....
        /*07dc*/ 	.word	0x00012110


	//   ....[173]....
        /*07e0*/ 	.word	0x000121e0


	//   ....[174]....
        /*07e4*/ 	.word	0x00012250


	//   ....[175]....
        /*07e8*/ 	.word	0x00012320


	//   ....[176]....
        /*07ec*/ 	.word	0x00012380


	//   ....[177]....
        /*07f0*/ 	.word	0x00012450


	//   ....[178]....
        /*07f4*/ 	.word	0x000124b0


	//   ....[179]....
        /*07f8*/ 	.word	0x00012580


	//   ....[180]....
        /*07fc*/ 	.word	0x000125e0


	//   ....[181]....
        /*0800*/ 	.word	0x000126b0


	//   ....[182]....
        /*0804*/ 	.word	0x00012710


	//   ....[183]....
        /*0808*/ 	.word	0x000127f0


	//   ....[184]....
        /*080c*/ 	.word	0x000128e0


	//   ....[185]....
        /*0810*/ 	.word	0x00012980


	//   ....[186]....
        /*0814*/ 	.word	0x000129e0


	//   ....[187]....
        /*0818*/ 	.word	0x00012ae0


	//   ....[188]....
        /*081c*/ 	.word	0x00012b40


	//   ....[189]....
        /*0820*/ 	.word	0x00012c40


	//   ....[190]....
        /*0824*/ 	.word	0x00012ca0


	//   ....[191]....
        /*0828*/ 	.word	0x00012da0


	//   ....[192]....
        /*082c*/ 	.word	0x00012e00


	//   ....[193]....
        /*0830*/ 	.word	0x00012f00


	//   ....[194]....
        /*0834*/ 	.word	0x00012f60


	//   ....[195]....
        /*0838*/ 	.word	0x00013030


	//   ....[196]....
        /*083c*/ 	.word	0x00013170


	//   ....[197]....
        /*0840*/ 	.word	0x00013210


	//   ....[198]....
        /*0844*/ 	.word	0x000132f0


	//   ....[199]....
        /*0848*/ 	.word	0x000133c0


	//   ....[200]....
        /*084c*/ 	.word	0x00013420


	//   ....[201]....
        /*0850*/ 	.word	0x00013510


	//   ....[202]....
        /*0854*/ 	.word	0x00013570


	//   ....[203]....
        /*0858*/ 	.word	0x00013660


	//   ....[204]....
        /*085c*/ 	.word	0x000136c0


	//   ....[205]....
        /*0860*/ 	.word	0x000137b0


	//   ....[206]....
        /*0864*/ 	.word	0x00013810


	//   ....[207]....
        /*0868*/ 	.word	0x000138f0


	//   ....[208]....
        /*086c*/ 	.word	0x00013980


	//   ....[209]....
        /*0870*/ 	.word	0x00013a20


	//   ....[210]....
        /*0874*/ 	.word	0x00013b80


	//   ....[211]....
        /*0878*/ 	.word	0x00013bf0


	//   ....[212]....
        /*087c*/ 	.word	0x00013c70


	//   ....[213]....
        /*0880*/ 	.word	0x00013ce0


	//   ....[214]....
        /*0884*/ 	.word	0x00013d50


	//   ....[215]....
        /*0888*/ 	.word	0x00013dd0


	//   ....[216]....
        /*088c*/ 	.word	0x00013e50


	//   ....[217]....
        /*0890*/ 	.word	0x00013ee0


	//   ....[218]....
        /*0894*/ 	.word	0x00013f50


	//   ....[219]....
        /*0898*/ 	.word	0x00013fc0


	//   ....[220]....
        /*089c*/ 	.word	0x00014030


	//   ....[221]....
        /*08a0*/ 	.word	0x000140b0


	//   ....[222]....
        /*08a4*/ 	.word	0x00014120


	//   ....[223]....
        /*08a8*/ 	.word	0x000141c0


	//   ....[224]....
        /*08ac*/ 	.word	0x00014210


	//   ....[225]....
        /*08b0*/ 	.word	0x000142a0


	//   ....[226]....
        /*08b4*/ 	.word	0x000143d0


	//----- nvinfo : EIATTR_REG_RECONFIG
	.align		4
.L_617:
        /*08b8*/ 	.byte	0x01, 0x54
	.zero		2


	//----- nvinfo : EIATTR_SYSCALL_OFFSETS
	.align		4
        /*08bc*/ 	.byte	0x04, 0x46
        /*08be*/ 	.short	(.L_619 - .L_618)


	//   ....[0]....
.L_618:
        /*08c0*/ 	.word	0x00001c90


	//   ....[1]....
        /*08c4*/ 	.word	0x0000c680


	//   ....[2]....
        /*08c8*/ 	.word	0x0000c7d0


	//   ....[3]....
        /*08cc*/ 	.word	0x0000c8c0


	//   ....[4]....
        /*08d0*/ 	.word	0x0000d790


	//----- nvinfo : EIATTR_MBARRIER_INSTR_OFFSETS
	.align		4
.L_619:
        /*08d4*/ 	.byte	0x04, 0x39
        /*08d6*/ 	.short	(.L_621 - .L_620)


	//   ....[0]....
.L_620:
        /*08d8*/ 	.word	0x00000180
        /*08dc*/ 	.word	0x000000ff
        /*08e0*/ 	.word	0x00030800
        /*08e4*/ 	.short	0x0100
        /*08e6*/ 	.byte	0x08
	.zero		1


	//   ....[1]....
        /*08e8*/ 	.word	0x00000190
        /*08ec*/ 	.word	0x000000ff
        /*08f0*/ 	.word	0x00030820
        /*08f4*/ 	.short	0x0100
        /*08f6*/ 	.byte	0x08
	.zero		1


	//   ....[2]....
        /*08f8*/ 	.word	0x00000280
        /*08fc*/ 	.word	0x000000ff
        /*0900*/ 	.word	0x00030830
        /*0904*/ 	.short	0x0100
        /*0906*/ 	.byte	0x08
	.zero		1


	//   ....[3]....
        /*0908*/ 	.word	0x00000290
        /*090c*/ 	.word	0x000000ff
        /*0910*/ 	.word	0x00030840
        /*0914*/ 	.short	0x0100
        /*0916*/ 	.byte	0x08
	.zero		1


	//   ....[4]....
        /*0918*/ 	.word	0x000002a0
        /*091c*/ 	.word	0x000000ff
        /*0920*/ 	.word	0x00030838
        /*0924*/ 	.short	0x0100
        /*0926*/ 	.byte	0x08
	.zero		1


	//   ....[5]....
        /*0928*/ 	.word	0x000002b0
        /*092c*/ 	.word	0x000000ff
        /*0930*/ 	.word	0x00030848
        /*0934*/ 	.short	0x0100
        /*0936*/ 	.byte	0x08
	.zero		1


	//   ....[6]....
        /*0938*/ 	.word	0x000003e0
        /*093c*/ 	.word	0x000000ff
        /*0940*/ 	.word	0x00030850
        /*0944*/ 	.short	0x0100
        /*0946*/ 	.byte	0x08
	.zero		1


	//   ....[7]....
        /*0948*/ 	.word	0x000003f0
        /*094c*/ 	.word	0x000000ff
        /*0950*/ 	.word	0x00030860
        /*0954*/ 	.short	0x0100
        /*0956*/ 	.byte	0x08
	.zero		1


	//   ....[8]....
        /*0958*/ 	.word	0x00000400
        /*095c*/ 	.word	0x000000ff
        /*0960*/ 	.word	0x00030858
        /*0964*/ 	.short	0x0100
        /*0966*/ 	.byte	0x08
	.zero		1


	//   ....[9]....
        /*0968*/ 	.word	0x00000410
        /*096c*/ 	.word	0x000000ff
        /*0970*/ 	.word	0x00030868
        /*0974*/ 	.short	0x0100
        /*0976*/ 	.byte	0x08
	.zero		1


	//   ....[10]....
        /*0978*/ 	.word	0x00000500
        /*097c*/ 	.word	0x000000ff
        /*0980*/ 	.word	0x00030870
        /*0984*/ 	.short	0x0100
        /*0986*/ 	.byte	0x06
	.zero		1


	//   ....[11]....
        /*0988*/ 	.word	0x00000510
        /*098c*/ 	.word	0x000000ff
        /*0990*/ 	.word	0x00030880
        /*0994*/ 	.short	0x0100
        /*0996*/ 	.byte	0x06
	.zero		1


	//   ....[12]....
        /*0998*/ 	.word	0x00000520
        /*099c*/ 	.word	0x000000ff
        /*09a0*/ 	.word	0x00030878
        /*09a4*/ 	.short	0x0100
        /*09a6*/ 	.byte	0x06
	.zero		1


	//   ....[13]....
        /*09a8*/ 	.word	0x00000530
        /*09ac*/ 	.word	0x000000ff
        /*09b0*/ 	.word	0x00030888
        /*09b4*/ 	.short	0x0100
        /*09b6*/ 	.byte	0x06
	.zero		1


	//   ....[14]....
        /*09b8*/ 	.word	0x00000660
        /*09bc*/ 	.word	0x000000ff
        /*09c0*/ 	.word	0x00030890
        /*09c4*/ 	.short	0x0100
        /*09c6*/ 	.byte	0x08
	.zero		1


	//   ....[15]....
        /*09c8*/ 	.word	0x00000670
        /*09cc*/ 	.word	0x000000ff
        /*09d0*/ 	.word	0x000308a0
        /*09d4*/ 	.short	0x0100
        /*09d6*/ 	.byte	0x08
	.zero		1


	//   ....[16]....
        /*09d8*/ 	.word	0x00000680
        /*09dc*/ 	.word	0x000000ff
        /*09e0*/ 	.word	0x00030898
        /*09e4*/ 	.short	0x0100
        /*09e6*/ 	.byte	0x08
	.zero		1


	//   ....[17]....
        /*09e8*/ 	.word	0x00000690
        /*09ec*/ 	.word	0x000000ff
        /*09f0*/ 	.word	0x000308a8
        /*09f4*/ 	.short	0x0100
        /*09f6*/ 	.byte	0x08
	.zero		1


	//   ....[18]....
        /*09f8*/ 	.word	0x000007d0
        /*09fc*/ 	.word	0x000000ff
        /*0a00*/ 	.word	0x000308b0
        /*0a04*/ 	.short	0x0100
        /*0a06*/ 	.byte	0x08
	.zero		1


	//   ....[19]....
        /*0a08*/ 	.word	0x000007e0
        /*0a0c*/ 	.word	0x000000ff
        /*0a10*/ 	.word	0x000308c0
        /*0a14*/ 	.short	0x0100
        /*0a16*/ 	.byte	0x08
	.zero		1


	//   ....[20]....
        /*0a18*/ 	.word	0x000007f0
        /*0a1c*/ 	.word	0x000000ff
        /*0a20*/ 	.word	0x000308b8
        /*0a24*/ 	.short	0x0100
        /*0a26*/ 	.byte	0x08
	.zero		1


	//   ....[21]....
        /*0a28*/ 	.word	0x00000800
        /*0a2c*/ 	.word	0x000000ff
        /*0a30*/ 	.word	0x000308c8
        /*0a34*/ 	.short	0x0100
        /*0a36*/ 	.byte	0x08
	.zero		1


	//   ....[22]....
        /*0a38*/ 	.word	0x00001d50
        /*0a3c*/ 	.word	0x00000004
        /*0a40*/ 	.word	0x00030800
        /*0a44*/ 	.short	0x010a
        /*0a46*/ 	.byte	0x3f
	.zero		1


	//   ....[23]....
        /*0a48*/ 	.word	0x00001e00
        /*0a4c*/ 	.word	0x00000000
        /*0a50*/ 	.word	0x00030830
        /*0a54*/ 	.short	0x010a
        /*0a56*/ 	.byte	0x3f
	.zero		1


	//   ....[24]....
        /*0a58*/ 	.word	0x00001e50
        /*0a5c*/ 	.word	0x00000000
        /*0a60*/ 	.word	0x00030830
        /*0a64*/ 	.short	0x010a
        /*0a66*/ 	.byte	0x3f
	.zero		1


	//   ....[25]....
        /*0a68*/ 	.word	0x00002590
        /*0a6c*/ 	.word	0x00000000
        /*0a70*/ 	.word	0x00000000
        /*0a74*/ 	.short	0x0101
        /*0a76*/ 	.byte	0x3f
	.zero		1


	//   ....[26]....
        /*0a78*/ 	.word	0x000042a0
        /*0a7c*/ 	.word	0x000000ff
        /*0a80*/ 	.word	0x00030830
        /*0a84*/ 	.short	0x010a
        /*0a86*/ 	.byte	0x08
	.zero		1


	//   ....[27]....
        /*0a88*/ 	.word	0x000042e0
        /*0a8c*/ 	.word	0x000000ff
        /*0a90*/ 	.word	0x00030830
        /*0a94*/ 	.short	0x010a
        /*0a96*/ 	.byte	0x08
	.zero		1


	//   ....[28]....
        /*0a98*/ 	.word	0x00004df0
        /*0a9c*/ 	.word	0x000000ff
        /*0aa0*/ 	.word	0x00030850
        /*0aa4*/ 	.short	0x010a
        /*0aa6*/ 	.byte	0x09
	.zero		1


	//   ....[29]....
        /*0aa8*/ 	.word	0x00004e30
        /*0aac*/ 	.word	0x000000ff
        /*0ab0*/ 	.word	0x00030850
        /*0ab4*/ 	.short	0x010a
        /*0ab6*/ 	.byte	0x09
	.zero		1


	//   ....[30]....
        /*0ab8*/ 	.word	0x00005400
        /*0abc*/ 	.word	0x000000ff
        /*0ac0*/ 	.word	0x00000000
        /*0ac4*/ 	.short	0x0101
        /*0ac6*/ 	.byte	0x08
	.zero		1


	//   ....[31]....
        /*0ac8*/ 	.word	0x00005f40
        /*0acc*/ 	.word	0x000000ff
        /*0ad0*/ 	.word	0x00000000
        /*0ad4*/ 	.short	0x0101
        /*0ad6*/ 	.byte	0x09
	.zero		1


	//   ....[32]....
        /*0ad8*/ 	.word	0x000066c0
        /*0adc*/ 	.word	0x0000000d
        /*0ae0*/ 	.word	0x00030850
        /*0ae4*/ 	.short	0x010a
        /*0ae6*/ 	.byte	0x3f
	.zero		1


	//   ....[33]....
        /*0ae8*/ 	.word	0x00006750
        /*0aec*/ 	.word	0x0000000d
        /*0af0*/ 	.word	0x00030850
        /*0af4*/ 	.short	0x010a
        /*0af6*/ 	.byte	0x3f
	.zero		1


	//   ....[34]....
        /*0af8*/ 	.word	0x00006c70
        /*0afc*/ 	.word	0x00000002
        /*0b00*/ 	.word	0x00000000
        /*0b04*/ 	.short	0x0101
        /*0b06*/ 	.byte	0x3f
	.zero		1


	//   ....[35]....
        /*0b08*/ 	.word	0x00008b00
        /*0b0c*/ 	.word	0x000000ff
        /*0b10*/ 	.word	0x00000000
        /*0b14*/ 	.short	0x0101
        /*0b16*/ 	.byte	0x08
	.zero		1


	//   ....[36]....
        /*0b18*/ 	.word	0x000091b0
        /*0b1c*/ 	.word	0x000000ff
        /*0b20*/ 	.word	0x00000000
        /*0b24*/ 	.short	0x0101
        /*0b26*/ 	.byte	0x08
	.zero		1


	//   ....[37]....
        /*0b28*/ 	.word	0x0000ce40
        /*0b2c*/ 	.word	0x00000007
        /*0b30*/ 	.word	0x00030840
        /*0b34*/ 	.short	0x010a
        /*0b36*/ 	.byte	0x3f
	.zero		1


	//   ....[38]....
        /*0b38*/ 	.word	0x0000d4c0
        /*0b3c*/ 	.word	0x00000007
        /*0b40*/ 	.word	0x00030830
        /*0b44*/ 	.short	0x0107
        /*0b46*/ 	.byte	0x3f
	.zero		1


	//   ....[39]....
        /*0b48*/ 	.word	0x0000d590
        /*0b4c*/ 	.word	0x00000007
        /*0b50*/ 	.word	0x00030830
        /*0b54*/ 	.short	0x0101
        /*0b56*/ 	.byte	0x3f
	.zero		1


	//   ....[40]....
        /*0b58*/ 	.word	0x0000e0c0
        /*0b5c*/ 	.word	0x00000016
        /*0b60*/ 	.word	0x00030800
        /*0b64*/ 	.short	0x0107
        /*0b66*/ 	.byte	0x3f
	.zero		1


	//   ....[41]....
        /*0b68*/ 	.word	0x0000e1e0
        /*0b6c*/ 	.word	0x00000016
        /*0b70*/ 	.word	0x00030800
        /*0b74*/ 	.short	0x0101
        /*0b76*/ 	.byte	0x3f
	.zero		1


	//   ....[42]....
        /*0b78*/ 	.word	0x0000e200
        /*0b7c*/ 	.word	0x00000016
        /*0b80*/ 	.word	0x00030820
        /*0b84*/ 	.short	0x010a
        /*0b86*/ 	.byte	0x3f
	.zero		1


	//   ....[43]....
        /*0b88*/ 	.word	0x0000e5c0
        /*0b8c*/ 	.word	0x00000006
        /*0b90*/ 	.word	0x00030840
        /*0b94*/ 	.short	0x010a
        /*0b96*/ 	.byte	0x3f
	.zero		1


	//   ....[44]....
        /*0b98*/ 	.word	0x0000ea80
        /*0b9c*/ 	.word	0x00000006
        /*0ba0*/ 	.word	0x00030830
        /*0ba4*/ 	.short	0x0107
        /*0ba6*/ 	.byte	0x3f
	.zero		1


	//   ....[45]....
        /*0ba8*/ 	.word	0x0000eb30
        /*0bac*/ 	.word	0x00000006
        /*0bb0*/ 	.word	0x00030830
        /*0bb4*/ 	.short	0x0101
        /*0bb6*/ 	.byte	0x3f
	.zero		1


	//   ....[46]....
        /*0bb8*/ 	.word	0x0000eba0
        /*0bbc*/ 	.word	0x00000006
        /*0bc0*/ 	.word	0x00030860
        /*0bc4*/ 	.short	0x010a
        /*0bc6*/ 	.byte	0x3f
	.zero		1


	//   ....[47]....
        /*0bc8*/ 	.word	0x0000f0f0
        /*0bcc*/ 	.word	0x00000006
        /*0bd0*/ 	.word	0x00030850
        /*0bd4*/ 	.short	0x0107
        /*0bd6*/ 	.byte	0x3f
	.zero		1


	//   ....[48]....
        /*0bd8*/ 	.word	0x0000f210
        /*0bdc*/ 	.word	0x00000006
        /*0be0*/ 	.word	0x00030850
        /*0be4*/ 	.short	0x0101
        /*0be6*/ 	.byte	0x3f
	.zero		1


	//   ....[49]....
        /*0be8*/ 	.word	0x0000f420
        /*0bec*/ 	.word	0x00000000
        /*0bf0*/ 	.word	0x00030860
        /*0bf4*/ 	.short	0x010a
        /*0bf6*/ 	.byte	0x3f
	.zero		1


	//   ....[50]....
        /*0bf8*/ 	.word	0x0000f920
        /*0bfc*/ 	.word	0x00000000
        /*0c00*/ 	.word	0x00030850
        /*0c04*/ 	.short	0x0107
        /*0c06*/ 	.byte	0x3f
	.zero		1


	//   ....[51]....
        /*0c08*/ 	.word	0x0000f9d0
        /*0c0c*/ 	.word	0x00000000
        /*0c10*/ 	.word	0x00030850
        /*0c14*/ 	.short	0x0101
        /*0c16*/ 	.byte	0x3f
	.zero		1


	//   ....[52]....
        /*0c18*/ 	.word	0x00010710
        /*0c1c*/ 	.word	0x00000004
        /*0c20*/ 	.word	0x00030820
        /*0c24*/ 	.short	0x010a
        /*0c26*/ 	.byte	0x3f
	.zero		1


	//   ....[53]....
        /*0c28*/ 	.word	0x000108b0
        /*0c2c*/ 	.word	0x00000005
        /*0c30*/ 	.word	0x00030840
        /*0c34*/ 	.short	0x010a
        /*0c36*/ 	.byte	0x3f
	.zero		1


	//   ....[54]....
        /*0c38*/ 	.word	0x00010950
        /*0c3c*/ 	.word	0x0000001b
        /*0c40*/ 	.word	0x00030840
        /*0c44*/ 	.short	0x010a
        /*0c46*/ 	.byte	0x3f
	.zero		1


	//   ....[55]....
        /*0c48*/ 	.word	0x00010990
        /*0c4c*/ 	.word	0x00000005
        /*0c50*/ 	.word	0x00030860
        /*0c54*/ 	.short	0x010a
        /*0c56*/ 	.byte	0x3f
	.zero		1


	//   ....[56]....
        /*0c58*/ 	.word	0x000109d0
        /*0c5c*/ 	.word	0x0000001b
        /*0c60*/ 	.word	0x00030860
        /*0c64*/ 	.short	0x010a
        /*0c66*/ 	.byte	0x3f
	.zero		1


	//   ....[57]....
        /*0c68*/ 	.word	0x00010a30
        /*0c6c*/ 	.word	0x00000004
        /*0c70*/ 	.word	0x00030800
        /*0c74*/ 	.short	0x010a
        /*0c76*/ 	.byte	0x3f
	.zero		1


	//   ....[58]....
        /*0c78*/ 	.word	0x00010a80
        /*0c7c*/ 	.word	0x00000000
        /*0c80*/ 	.word	0x00030830
        /*0c84*/ 	.short	0x010a
        /*0c86*/ 	.byte	0x3f
	.zero		1


	//   ....[59]....
        /*0c88*/ 	.word	0x00010ae0
        /*0c8c*/ 	.word	0x00000003
        /*0c90*/ 	.word	0x00030830
        /*0c94*/ 	.short	0x010a
        /*0c96*/ 	.byte	0x3f
	.zero		1


	//   ....[60]....
        /*0c98*/ 	.word	0x00010b40
        /*0c9c*/ 	.word	0x00000002
        /*0ca0*/ 	.word	0x00030850
        /*0ca4*/ 	.short	0x010a
        /*0ca6*/ 	.byte	0x3f
	.zero		1


	//   ....[61]....
        /*0ca8*/ 	.word	0x00010b90
        /*0cac*/ 	.word	0x0000000d
        /*0cb0*/ 	.word	0x00030850
        /*0cb4*/ 	.short	0x010a
        /*0cb6*/ 	.byte	0x3f
	.zero		1


	//   ....[62]....
        /*0cb8*/ 	.word	0x00010cb0
        /*0cbc*/ 	.word	0x00000007
        /*0cc0*/ 	.word	0x00030840
        /*0cc4*/ 	.short	0x010a
        /*0cc6*/ 	.byte	0x3f
	.zero		1


	//   ....[63]....
        /*0cc8*/ 	.word	0x00012010
        /*0ccc*/ 	.word	0x00000016
        /*0cd0*/ 	.word	0x00030820
        /*0cd4*/ 	.short	0x010a
        /*0cd6*/ 	.byte	0x3f
	.zero		1


	//   ....[64]....
        /*0cd8*/ 	.word	0x00012060
        /*0cdc*/ 	.word	0x00000006
        /*0ce0*/ 	.word	0x00030840
        /*0ce4*/ 	.short	0x010a
        /*0ce6*/ 	.byte	0x3f
	.zero		1


	//   ....[65]....
        /*0ce8*/ 	.word	0x00012830
        /*0cec*/ 	.word	0x00000006
        /*0cf0*/ 	.word	0x00030860
        /*0cf4*/ 	.short	0x010a
        /*0cf6*/ 	.byte	0x3f
	.zero		1


	//   ....[66]....
        /*0cf8*/ 	.word	0x000130c0
        /*0cfc*/ 	.word	0x00000000
        /*0d00*/ 	.word	0x00030860
        /*0d04*/ 	.short	0x010a
        /*0d06*/ 	.byte	0x3f
	.zero		1


	//   ....[67]....
        /*0d08*/ 	.word	0x000142f0
        /*0d0c*/ 	.word	0x00000004
        /*0d10*/ 	.word	0x00030820
        /*0d14*/ 	.short	0x010a
        /*0d16*/ 	.byte	0x3f
	.zero		1


	//   ....[68]....
        /*0d18*/ 	.word	0x00014490
        /*0d1c*/ 	.word	0x00000005
        /*0d20*/ 	.word	0x00030840
        /*0d24*/ 	.short	0x010a
        /*0d26*/ 	.byte	0x3f
	.zero		1


	//   ....[69]....
        /*0d28*/ 	.word	0x000144e0
        /*0d2c*/ 	.word	0x0000001b
        /*0d30*/ 	.word	0x00030840
        /*0d34*/ 	.short	0x010a
        /*0d36*/ 	.byte	0x3f
	.zero		1


	//   ....[70]....
        /*0d38*/ 	.word	0x00014530
        /*0d3c*/ 	.word	0x00000005
        /*0d40*/ 	.word	0x00030860
        /*0d44*/ 	.short	0x010a
        /*0d46*/ 	.byte	0x3f
	.zero		1


	//----- nvinfo : EIATTR_NUM_MBARRIERS
	.align		4
.L_621:
        /*0d48*/ 	.byte	0x03, 0x38
        /*0d4a*/ 	.short	0x0016


	//----- nvinfo : EIATTR_EXIT_INSTR_OFFSETS
	.align		4
        /*0d4c*/ 	.byte	0x04, 0x1c
        /*0d4e*/ 	.short	(.L_623 - .L_622)


	//   ....[0]....
.L_622:
        /*0d50*/ 	.word	0x00000990


	//   ....[1]....
        /*0d54*/ 	.word	0x0000afa0


	//   ....[2]....
        /*0d58*/ 	.word	0x00010a20


	//----- nvinfo : EIATTR_MAX_THREADS
	.align		4
.L_623:
        /*0d5c*/ 	.byte	0x04, 0x05
        /*0d5e*/ 	.short	(.L_625 - .L_624)
.L_624:
        /*0d60*/ 	.word	0x00000180
        /*0d64*/ 	.word	0x00000001
        /*0d68*/ 	.word	0x00000001


	//----- nvinfo : EIATTR_CRS_STACK_SIZE
	.align		4
.L_625:
        /*0d6c*/ 	.byte	0x04, 0x1e
        /*0d6e*/ 	.short	(.L_627 - .L_626)
.L_626:
        /*0d70*/ 	.word	0x00000000


	//----- nvinfo : EIATTR_CBANK_PARAM_SIZE
	.align		4
.L_627:
        /*0d74*/ 	.byte	0x03, 0x19
        /*0d76*/ 	.short	0x0af0


	//----- nvinfo : EIATTR_PARAM_CBANK
	.align		4
        /*0d78*/ 	.byte	0x04, 0x0a
        /*0d7a*/ 	.short	(.L_629 - .L_628)
	.align		4
.L_628:
        /*0d7c*/ 	.word	index@(.nv.constant0._ZN7cutlass13device_kernelIN5flash11enable_sm90INS1_16FlashAttnFwdSm90INS1_25CollectiveMainloopFwdSm90ILi2EN4cute5tupleIJNS5_1CILi1EEES8_S8_EEENS6_IJNS7_ILi128EEENS7_ILi96EEENS7_ILi192EEEEEELi192ENS_6half_tEfNS_4arch4Sm90ELb0ELb0ELb0ELb1ELb1ELb0ELb0ELb1ELb1ELb1ELb1ELb0EEENS1_21CollectiveEpilogueFwdINS6_IJSA_SC_SB_EEES9_SE_SG_Li256ELb1ELb1ELb1ELb0EEENS1_36VarlenDynamicPersistentTileSchedulerILi128ELi96ELi256ELi128ELb1ELb1ELb1ELb0ELb1ELb1EEEEEEEEEvNT_6ParamsE)
        /*0d80*/ 	.short	0x0210
        /*0d82*/ 	.short	0x0af0


	//----- nvinfo : EIATTR_SW_WAR
	.align		4
.L_629:
        /*0d84*/ 	.byte	0x04, 0x36
        /*0d86*/ 	.short	(.L_631 - .L_630)
.L_630:
        /*0d88*/ 	.word	0x00000008
.L_631:


//--------------------- .nv.info._ZN7cutlass13device_kernelIN5flash11enable_sm90INS1_16FlashAttnFwdSm90INS1_25CollectiveMainloopFwdSm90ILi2EN4cute5tupleIJNS5_1CILi1EEES8_S8_EEENS6_IJNS7_ILi128EEENS7_ILi96EEENS7_ILi192EEEEEELi192ENS_6half_tEfNS_4arch4Sm90ELb0ELb0ELb0ELb1ELb1ELb1ELb0ELb1ELb1ELb1ELb1ELb0EEENS1_21CollectiveEpilogueFwdINS6_IJSA_SC_SB_EEES9_SE_SG_Li256ELb1ELb1ELb1ELb0EEENS1_36VarlenDynamicPersistentTileSchedulerILi128ELi96ELi256ELi128ELb1ELb1ELb1ELb0ELb1ELb1EEEEEEEEEvNT_6ParamsE --------------------------
	.section	.nv.info._ZN7cutlass13device_kernelIN5flash11enable_sm90INS1_16FlashAttnFwdSm90INS1_25CollectiveMainloopFwdSm90ILi2EN4cute5tupleIJNS5_1CILi1EEES8_S8_EEENS6_IJNS7_ILi128EEENS7_ILi96EEENS7_ILi192EEEEEELi192ENS_6half_tEfNS_4arch4Sm90ELb0ELb0ELb0ELb1ELb1ELb1ELb0ELb1ELb1ELb1ELb1ELb0EEENS1_21CollectiveEpilogueFwdINS6_IJSA_SC_SB_EEES9_SE_SG_Li256ELb1ELb1ELb1ELb0EEENS1_36VarlenDynamicPersistentTileSchedulerILi128ELi96ELi256ELi128ELb1ELb1ELb1ELb0ELb1ELb1EEEEEEEEEvNT_6ParamsE,"",@"SHT_CUDA_INFO"
	.sectionflags	@""
	.align	4


	//----- nvinfo : EIATTR_CUDA_API_VERSION
	.align		4
        /*0000*/ 	.byte	0x04, 0x37
        /*0002*/ 	.short	(.L_633 - .L_632)
.L_632:
        /*0004*/ 	.word	0x00000082


	//----- nvinfo : EIATTR_KPARAM_INFO
	.align		4
.L_633:
        /*0008*/ 	.byte	0x04, 0x17
        /*000a*/ 	.short	(.L_635 - .L_634)
.L_634:
        /*000c*/ 	.word	0x00000000
        /*0010*/ 	.short	0x0000
        /*0012*/ 	.short	0x0070
        /*0014*/ 	.byte	0x00, 0xf0, 0x01, 0x2a


	//----- nvinfo : EIATTR_SPARSE_MMA_MASK
	.align		4
.L_635:
        /*0018*/ 	.byte	0x03, 0x50
        /*001a*/ 	.short	0x0000


	//----- nvinfo : EIATTR_MAXREG_COUNT
	.align		4
        /*001c*/ 	.byte	0x03, 0x1b
        /*001e*/ 	.short	0x00a8


	//----- nvinfo : EIATTR_NUM_BARRIERS
	.align		4
        /*0020*/ 	.byte	0x02, 0x4c
        /*0022*/ 	.byte	0x10
	.zero		1


	//----- nvinfo : EIATTR_EXTERNS
	.align		4
        /*0024*/ 	.byte	0x04, 0x0f
        /*0026*/ 	.short	(.L_637 - .L_636)


	//   ....[0]....
	.align		4
.L_636:
        /*0028*/ 	.word	index@(__assertfail)


	//----- nvinfo : EIATTR_ANNOTATIONS
	.align		4
.L_637:
        /*002c*/ 	.byte	0x04, 0x55
        /*002e*/ 	.short	(.L_639 - .L_638)


	//   ....[0]....
.L_638:
        /* <DEDUP_REMOVED lines=101> */


	//----- nvinfo : EIATTR_MERCURY_ISA_VERSION
	.align		4
.L_639:
        /*0670*/ 	.byte	0x03, 0x5f
        /*0672*/ 	.short	0x0101


	//----- nvinfo : EIATTR_UNUSED_LOAD_BYTE_OFFSET
	.align		4
        /*0674*/ 	.byte	0x04, 0x44
        /*0676*/ 	.short	(.L_641 - .L_640)


	//   ....[0]....
.L_640:
        /*0678*/ 	.word	0x00000a30
        /*067c*/ 	.word	0x0000fff0


	//   ....[1]....
        /*0680*/ 	.word	0x000170f0
        /*0684*/ 	.word	0x0000fff0


	//----- nvinfo : EIATTR_INT_WARP_WIDE_INSTR_OFFSETS
	.align		4
.L_641:
        /*0688*/ 	.byte	0x04, 0x31
        /*068a*/ 	.short	(.L_643 - .L_642)


	//   ....[0]....
.L_642:
        /*068c*/ 	.word	0x00000130


	//   ....[1]....
        /*0690*/ 	.word	0x00000170


	//   ....[2]....
        /*0694*/ 	.word	0x000001e0


	//   ....[3]....
        /*0698*/ 	.word	0x0001da50


	//   ....[4]....
        /*069c*/ 	.word	0x0001dae0


	//   ....[5]....
        /*06a0*/ 	.word	0x00020970


	//   ....[6]....
        /*06a4*/ 	.word	0x00020a00


	//----- nvinfo : EIATTR_COOP_GROUP_MASK_REGIDS
	.align		4
.L_643:
        /*06a8*/ 	.byte	0x04, 0x29
        /*06aa*/ 	.short	(.L_645 - .L_644)


	//   ....[0]....
.L_644:
        /*06ac*/ 	.word	0xffffffff


	//   ....[1]....
        /*06b0*/ 	.word	0xffffffff


	//   ....[2]....
        /*06b4*/ 	.word	0xffffffff


	//   ....[3]....
        /*06b8*/ 	.word	0xffffffff


	//   ....[4]....
        /*06bc*/ 	.word	0xffffffff


	//   ....[5]....
        /*06c0*/ 	.word	0xffffffff


	//   ....[6]....
        /*06c4*/ 	.word	0xffffffff


	//   ....[7]....
        /*06c8*/ 	.word	0xffffffff


	//   ....[8]....
        /*06cc*/ 	.word	0xffffffff


	//   ....[9]....
        /*06d0*/ 	.word	0xffffffff


	//   ....[10]....
        /*06d4*/ 	.word	0xffffffff


	//   ....[11]....
        /*06d8*/ 	.word	0xffffffff


	//   ....[12]....
        /*06dc*/ 	.word	0xffffffff


	//   ....[13]....
        /*06e0*/ 	.word	0xffffffff


	//   ....[14]....
        /*06e4*/ 	.word	0xffffffff


	//   ....[15]....
        /*06e8*/ 	.word	0xffffffff


	//   ....[16]....
        /*06ec*/ 	.word	0xffffffff


	//   ....[17]....
        /*06f0*/ 	.word	0xffffffff


	//   ....[18]....
        /*06f4*/ 	.word	0xffffffff


	//   ....[19]....
        /*06f8*/ 	.word	0xffffffff


	//   ....[20]....
        /*06fc*/ 	.word	0xffffffff


	//   ....[21]....
        /*0700*/ 	.word	0xffffffff


	//   ....[22]....
        /*0704*/ 	.word	0xffffffff


	//   ....[23]....
        /*0708*/ 	.word	0xffffffff


	//   ....[24]....
        /*070c*/ 	.word	0xffffffff


	//   ....[25]....
        /*0710*/ 	.word	0xffffffff


	//   ....[26]....
        /*0714*/ 	.word	0xffffffff


	//   ....[27]....
        /*0718*/ 	.word	0xffffffff


	//   ....[28]....
        /*071c*/ 	.word	0xffffffff


	//   ....[29]....
        /*0720*/ 	.word	0xffffffff


	//   ....[30]....
        /*0724*/ 	.word	0xffffffff


	//   ....[31]....
        /*0728*/ 	.word	0xffffffff


	//   ....[32]....
        /*072c*/ 	.word	0xffffffff


	//   ....[33]....
        /*0730*/ 	.word	0xffffffff


	//   ....[34]....
        /*0734*/ 	.word	0xffffffff


	//   ....[35]....
        /*0738*/ 	.word	0xffffffff


	//   ....[36]....
        /*073c*/ 	.word	0xffffffff


	//   ....[37]....
        /*0740*/ 	.word	0xffffffff


	//   ....[38]....
        /*0744*/ 	.word	0xffffffff


	//   ....[39]....
        /*0748*/ 	.word	0xffffffff


	//   ....[40]....
        /*074c*/ 	.word	0xffffffff


	//   ....[41]....
        /*0750*/ 	.word	0xffffffff


	//   ....[42]....
        /*0754*/ 	.word	0xffffffff


	//   ....[43]....
        /*0758*/ 	.word	0xffffffff


	//   ....[44]....
        /*075c*/ 	.word	0xffffffff


	//   ....[45]....
        /*0760*/ 	.word	0xffffffff


	//   ....[46]....
        /*0764*/ 	.word	0xffffffff


	//   ....[47]....
        /*0768*/ 	.word	0xffffffff


	//   ....[48]....
        /*076c*/ 	.word	0xffffffff


	//   ....[49]....
        /*0770*/ 	.word	0xffffffff


	//   ....[50]....
        /*0774*/ 	.word	0xffffffff


	//   ....[51]....
        /*0778*/ 	.word	0xffffffff


	//   ....[52]....
        /*077c*/ 	.word	0xffffffff


	//   ....[53]....
        /*0780*/ 	.word	0xffffffff


	//   ....[54]....
        /*0784*/ 	.word	0xffffffff


	//   ....[55]....
        /*0788*/ 	.word	0xffffffff


	//   ....[56]....
        /*078c*/ 	.word	0xffffffff


	//   ....[57]....
        /*0790*/ 	.word	0xffffffff


	//   ....[58]....
        /*0794*/ 	.word	0xffffffff


	//   ....[59]....
        /*0798*/ 	.word	0xffffffff


	//   ....[60]....
        /*079c*/ 	.word	0xffffffff


	//   ....[61]....
        /*07a0*/ 	.word	0xffffffff


	//   ....[62]....
        /*07a4*/ 	.word	0xffffffff


	//   ....[63]....
        /*07a8*/ 	.word	0xffffffff


	//   ....[64]....
        /*07ac*/ 	.word	0xffffffff


	//   ....[65]....
        /*07b0*/ 	.word	0xffffffff


	//   ....[66]....
        /*07b4*/ 	.word	0xffffffff


	//   ....[67]....
        /*07b8*/ 	.word	0xffffffff


	//   ....[68]....
        /*07bc*/ 	.word	0xffffffff


	//   ....[69]....
        /*07c0*/ 	.word	0xffffffff


	//   ....[70]....
        /*07c4*/ 	.word	0xffffffff


	//   ....[71]....
        /*07c8*/ 	.word	0xffffffff


	//   ....[72]....
        /*07cc*/ 	.word	0xffffffff


	//   ....[73]....
        /*07d0*/ 	.word	0xffffffff


	//   ....[74]....
        /*07d4*/ 	.word	0xffffffff


	//   ....[75]....
        /*07d8*/ 	.word	0xffffffff


	//   ....[76]....
        /*07dc*/ 	.word	0xffffffff


	//   ....[77]....
        /*07e0*/ 	.word	0xffffffff


	//   ....[78]....
        /*07e4*/ 	.word	0xffffffff


	//   ....[79]....
        /*07e8*/ 	.word	0xffffffff


	//   ....[80]....
        /*07ec*/ 	.word	0xffffffff


	//   ....[81]....
        /*07f0*/ 	.word	0xffffffff


	//   ....[82]....
        /*07f4*/ 	.word	0xffffffff


	//   ....[83]....
        /*07f8*/ 	.word	0xffffffff


	//   ....[84]....
        /*07fc*/ 	.word	0xffffffff


	//   ....[85]....
        /*0800*/ 	.word	0xffffffff


	//   ....[86]....
        /*0804*/ 	.word	0xffffffff


	//   ....[87]....
        /*0808*/ 	.word	0xffffffff


	//   ....[88]....
        /*080c*/ 	.word	0xffffffff


	//   ....[89]....
        /*0810*/ 	.word	0xffffffff


	//   ....[90]....
        /*0814*/ 	.word	0xffffffff


	//   ....[91]....
        /*0818*/ 	.word	0xffffffff


	//   ....[92]....
        /*081c*/ 	.word	0xffffffff


	//   ....[93]....
        /*0820*/ 	.word	0xffffffff


	//   ....[94]....
        /*0824*/ 	.word	0xffffffff


	//   ....[95]....
        /*0828*/ 	.word	0xffffffff


	//   ....[96]....
        /*082c*/ 	.word	0xffffffff


	//   ....[97]....
        /*0830*/ 	.word	0xffffffff


	//   ....[98]....
        /*0834*/ 	.word	0xffffffff


	//   ....[99]....
        /*0838*/ 	.word	0xffffffff


	//   ....[100]....
        /*083c*/ 	.word	0xffffffff


	//   ....[101]....
        /*0840*/ 	.word	0xffffffff


	//   ....[102]....
        /*0844*/ 	.word	0xffffffff


	//   ....[103]....
        /*0848*/ 	.word	0xffffffff


	//   ....[104]....
        /*084c*/ 	.word	0xffffffff


	//   ....[105]....
        /*0850*/ 	.word	0xffffffff


	//   ....[106]....
        /*0854*/ 	.word	0xffffffff


	//   ....[107]....
        /*0858*/ 	.word	0xffffffff


	//   ....[108]....
        /*085c*/ 	.word	0xffffffff


	//   ....[109]....
        /*0860*/ 	.word	0xffffffff


	//   ....[110]....
        /*0864*/ 	.word	0xffffffff


	//   ....[111]....
        /*0868*/ 	.word	0xffffffff


	//   ....[112]....
        /*086c*/ 	.word	0xffffffff


	//   ....[113]....
        /*0870*/ 	.word	0xffffffff


	//   ....[114]....
        /*0874*/ 	.word	0xffffffff


	//   ....[115]....
        /*0878*/ 	.word	0xffffffff


	//   ....[116]....
        /*087c*/ 	.word	0xffffffff


	//   ....[117]....
        /*0880*/ 	.word	0xffffffff


	//   ....[118]....
        /*0884*/ 	.word	0xffffffff


	//   ....[119]....
        /*0888*/ 	.word	0xffffffff


	//   ....[120]....
        /*088c*/ 	.word	0xffffffff


	//   ....[121]....
        /*0890*/ 	.word	0xffffffff


	//   ....[122]....
        /*0894*/ 	.word	0xffffffff


	//   ....[123]....
        /*0898*/ 	.word	0xffffffff


	//   ....[124]....
        /*089c*/ 	.word	0xffffffff


	//   ....[125]....
        /*08a0*/ 	.word	0xffffffff


	//   ....[126]....
        /*08a4*/ 	.word	0xffffffff


	//   ....[127]....
        /*08a8*/ 	.word	0xffffffff


	//   ....[128]....
        /*08ac*/ 	.word	0xffffffff


	//   ....[129]....
        /*08b0*/ 	.word	0xffffffff


	//   ....[130]....
        /*08b4*/ 	.word	0xffffffff


	//   ....[131]....
        /*08b8*/ 	.word	0xffffffff


	//   ....[132]....
        /*08bc*/ 	.word	0xffffffff


	//   ....[133]....
        /*08c0*/ 	.word	0xffffffff


	//   ....[134]....
        /*08c4*/ 	.word	0xffffffff


	//   ....[135]....
        /*08c8*/ 	.word	0xffffffff


	//   ....[136]....
        /*08cc*/ 	.word	0xffffffff


	//   ....[137]....
        /*08d0*/ 	.word	0xffffffff


	//   ....[138]....
        /*08d4*/ 	.word	0xffffffff


	//   ....[139]....
        /*08d8*/ 	.word	0xffffffff


	//   ....[140]....
        /*08dc*/ 	.word	0xffffffff


	//   ....[141]....
        /*08e0*/ 	.word	0xffffffff


	//   ....[142]....
        /*08e4*/ 	.word	0xffffffff


	//   ....[143]....
        /*08e8*/ 	.word	0xffffffff


	//   ....[144]....
        /*08ec*/ 	.word	0xffffffff


	//   ....[145]....
        /*08f0*/ 	.word	0xffffffff


	//   ....[146]....
        /*08f4*/ 	.word	0xffffffff


	//   ....[147]....
        /*08f8*/ 	.word	0xffffffff


	//   ....[148]....
        /*08fc*/ 	.word	0xffffffff


	//   ....[149]....
        /*0900*/ 	.word	0xffffffff


	//   ....[150]....
        /*0904*/ 	.word	0xffffffff


	//   ....[151]....
        /*0908*/ 	.word	0xffffffff


	//   ....[152]....
        /*090c*/ 	.word	0xffffffff


	//   ....[153]....
        /*0910*/ 	.word	0xffffffff


	//   ....[154]....
        /*0914*/ 	.word	0xffffffff


	//   ....[155]....
        /*0918*/ 	.word	0xffffffff


	//   ....[156]....
        /*091c*/ 	.word	0xffffffff


	//   ....[157]....
        /*0920*/ 	.word	0xffffffff


	//   ....[158]....
        /*0924*/ 	.word	0xffffffff


	//   ....[159]....
        /*0928*/ 	.word	0xffffffff


	//   ....[160]....
        /*092c*/ 	.word	0xffffffff


	//   ....[161]....
        /*0930*/ 	.word	0xffffffff


	//   ....[162]....
        /*0934*/ 	.word	0xffffffff


	//   ....[163]....
        /*0938*/ 	.word	0xffffffff


	//   ....[164]....
        /*093c*/ 	.word	0xffffffff


	//   ....[165]....
        /*0940*/ 	.word	0xffffffff


	//   ....[166]....
        /*0944*/ 	.word	0xffffffff


	//   ....[167]....
        /*0948*/ 	.word	0xffffffff


	//   ....[168]....
        /*094c*/ 	.word	0xffffffff


	//   ....[169]....
        /*0950*/ 	.word	0x0500000f


	//   ....[170]....
        /*0954*/ 	.word	0x0500000f


	//   ....[171]....
        /*0958*/ 	.word	0x0500000f


	//   ....[172]....
        /*095c*/ 	.word	0x0500000f


	//   ....[173]....
        /*0960*/ 	.word	0x0500000f


	//   ....[174]....
        /*0964*/ 	.word	0x0500000f


	//   ....[175]....
        /*0968*/ 	.word	0x0500000f


	//   ....[176]....
        /*096c*/ 	.word	0x0500000f


	//   ....[177]....
        /*0970*/ 	.word	0x0500000f


	//   ....[178]....
        /*0974*/ 	.word	0x0500000f


	//   ....[179]....
        /*0978*/ 	.word	0x0500000f


	//   ....[180]....
        /*097c*/ 	.word	0x0500000f


	//   ....[181]....
        /*0980*/ 	.word	0x0500000f


	//   ....[182]....
        /*0984*/ 	.word	0x0500000f


	//   ....[183]....
        /*0988*/ 	.word	0x0500000f


	//   ....[184]....
        /*098c*/ 	.word	0x0500000f


	//   ....[185]....
        /*0990*/ 	.word	0x0500000f


	//   ....[186]....
        /*0994*/ 	.word	0x0500000f


	//   ....[187]....
        /*0998*/ 	.word	0x0500000f


	//   ....[188]....
        /*099c*/ 	.word	0x0500000f


	//   ....[189]....
        /*09a0*/ 	.word	0x0500000f


	//   ....[190]....
        /*09a4*/ 	.word	0x0500000f


	//   ....[191]....
        /*09a8*/ 	.word	0x0500000f


	//   ....[192]....
        /*09ac*/ 	.word	0x0500000f


	//   ....[193]....
        /*09b0*/ 	.word	0x0500000f


	//   ....[194]....
        /*09b4*/ 	.word	0x0500000f


	//   ....[195]....
        /*09b8*/ 	.word	0x0500000f


	//   ....[196]....
        /*09bc*/ 	.word	0x0500000f


	//   ....[197]....
        /*09c0*/ 	.word	0x0500000f


	//   ....[198]....
        /*09c4*/ 	.word	0x0500000f


	//   ....[199]....
        /*09c8*/ 	.word	0x0500000f


	//   ....[200]....
        /*09cc*/ 	.word	0x0500000f


	//   ....[201]....
        /*09d0*/ 	.word	0x0500000f


	//   ....[202]....
        /*09d4*/ 	.word	0x0500000f


	//   ....[203]....
        /*09d8*/ 	.word	0x0500000f


	//   ....[204]....
        /*09dc*/ 	.word	0x0500000f


	//   ....[205]....
        /*09e0*/ 	.word	0x0500000f


	//   ....[206]....
        /*09e4*/ 	.word	0x0500000f


	//   ....[207]....
        /*09e8*/ 	.word	0x0500000f


	//   ....[208]....
        /*09ec*/ 	.word	0x0500000f


	//   ....[209]....
        /*09f0*/ 	.word	0x0500000f


	//   ....[210]....
        /*09f4*/ 	.word	0x0500000f


	//   ....[211]....
        /*09f8*/ 	.word	0x0500000f


	//   ....[212]....
        /*09fc*/ 	.word	0x0500000f


	//   ....[213]....
        /*0a00*/ 	.word	0x0500000f


	//   ....[214]....
        /*0a04*/ 	.word	0x0500000f


	//   ....[215]....
        /*0a08*/ 	.word	0x0500000f


	//   ....[216]....
        /*0a0c*/ 	.word	0x0500000f


	//   ....[217]....
        /*0a10*/ 	.word	0x0500000f


	//   ....[218]....
        /*0a14*/ 	.word	0x0500000f


	//   ....[219]....
        /*0a18*/ 	.word	0x0500000f


	//   ....[220]....
        /*0a1c*/ 	.word	0x0500000f


	//   ....[221]....
        /*0a20*/ 	.word	0x0500000f


	//   ....[222]....
        /*0a24*/ 	.word	0x0500000f


	//   ....[223]....
        /*0a28*/ 	.word	0x0500000f


	//   ....[224]....
        /*0a2c*/ 	.word	0x0500000f


	//   ....[225]....
        /*0a30*/ 	.word	0x0500000f


	//   ....[226]....
        /*0a34*/ 	.word	0x0500000f


	//   ....[227]....
        /*0a38*/ 	.word	0x0500000f


	//   ....[228]....
        /*0a3c*/ 	.word	0x0500000f


	//   ....[229]....
        /*0a40*/ 	.word	0x0500000f


	//   ....[230]....
        /*0a44*/ 	.word	0x0500000f


	//   ....[231]....
        /*0a48*/ 	.word	0x0500000f


	//   ....[232]....
        /*0a4c*/ 	.word	0x0500000f


	//   ....[233]....
        /*0a50*/ 	.word	0x0500000f


	//   ....[234]....
        /*0a54*/ 	.word	0x0500000f


	//   ....[235]....
        /*0a58*/ 	.word	0x0500000f


	//   ....[236]....
        /*0a5c*/ 	.word	0x0500000f


	//   ....[237]....
        /*0a60*/ 	.word	0x0500000f


	//   ....[238]....
        /*0a64*/ 	.word	0x0500000f


	//   ....[239]....
        /*0a68*/ 	.word	0x0500000f


	//   ....[240]....
        /*0a6c*/ 	.word	0x0500000f


	//   ....[241]....
        /*0a70*/ 	.word	0x0500000f


	//   ....[242]....
        /*0a74*/ 	.word	0x0500000f


	//   ....[243]....
        /*0a78*/ 	.word	0x0500000f


	//   ....[244]....
        /*0a7c*/ 	.word	0x0500000f


	//   ....[245]....
        /*0a80*/ 	.word	0x0500000f


	//   ....[246]....
        /*0a84*/ 	.word	0x0500000f


	//   ....[247]....
        /*0a88*/ 	.word	0x0500000f


	//   ....[248]....
        /*0a8c*/ 	.word	0x0500000f


	//   ....[249]....
        /*0a90*/ 	.word	0x0500000f


	//   ....[250]....
        /*0a94*/ 	.word	0x0500000f


	//   ....[251]....
        /*0a98*/ 	.word	0x0500000f


	//   ....[252]....
        /*0a9c*/ 	.word	0x0500000f


	//   ....[253]....
        /*0aa0*/ 	.word	0x0500000f


	//   ....[254]....
        /*0aa4*/ 	.word	0x0500000f


	//   ....[255]....
        /*0aa8*/ 	.word	0x0500000f


	//   ....[0]....
        /*0aac*/ 	.word	0x0500000f


	//   ....[1]....
        /*0ab0*/ 	.word	0x0500000f


	//   ....[2]....
        /*0ab4*/ 	.word	0x0500000f


	//   ....[3]....
        /*0ab8*/ 	.word	0x0500000f


	//   ....[4]....
        /*0abc*/ 	.word	0x0500000f


	//   ....[5]....
        /*0ac0*/ 	.word	0x0500000f


	//   ....[6]....
        /*0ac4*/ 	.word	0x0500000f


	//   ....[7]....
        /*0ac8*/ 	.word	0x0500000f


	//   ....[8]....
        /*0acc*/ 	.word	0x0500000f


	//   ....[9]....
        /*0ad0*/ 	.word	0x0500000f


	//   ....[10]....
        /*0ad4*/ 	.word	0x0500000f


	//   ....[11]....
        /*0ad8*/ 	.word	0x0500000f


	//   ....[12]....
        /*0adc*/ 	.word	0x0500000f


	//   ....[13]....
        /*0ae0*/ 	.word	0x0500000f


	//   ....[14]....
        /*0ae4*/ 	.word	0x0500000f


	//   ....[15]....
        /*0ae8*/ 	.word	0x0500000f


	//   ....[16]....
        /*0aec*/ 	.word	0x0500000f


	//   ....[17]....
        /*0af0*/ 	.word	0x0500000f


	//----- nvinfo : EIATTR_COOP_GROUP_INSTR_OFFSETS
	.align		4
.L_645:
        /*0af4*/ 	.byte	0x04, 0x28
        /*0af6*/ 	.short	(.L_647 - .L_646)


	//   ....[0]....
.L_646:
        /*0af8*/ 	.word	0x00000060


	//   ....[1]....
        /*0afc*/ 	.word	0x00000140


	//   ....[2]....
        /*0b00*/ 	.word	0x00000190


	//   ....[3]....
        /*0b04*/ 	.word	0x000003c0


	//   ....[4]....
        /*0b08*/ 	.word	0x00000520


	//   ....[5]....
        /*0b0c*/ 	.word	0x00000640


	//   ....[6]....
        /*0b10*/ 	.word	0x000007a0


	//   ....[7]....
        /*0b14*/ 	.word	0x00003d50


	//   ....[8]....
        /*0b18*/ 	.word	0x00003d60


	//   ....[9]....
        /*0b1c*/ 	.word	0x000052c0


	//   ....[10]....
        /*0b20*/ 	.word	0x000052d0


	//   ....[11]....
        /*0b24*/ 	.word	0x00007340


	//   ....[12]....
        /*0b28*/ 	.word	0x00007350


	//   ....[13]....
        /*0b2c*/ 	.word	0x00008a60


	//   ....[14]....
        /*0b30*/ 	.word	0x00008a70


	//   ....[15]....
        /*0b34*/ 	.word	0x0000a310


	//   ....[16]....
        /*0b38*/ 	.word	0x0000a320


	//   ....[17]....
        /*0b3c*/ 	.word	0x0000a5b0


	//   ....[18]....
        /*0b40*/ 	.word	0x0000a5c0


	//   ....[19]....
        /*0b44*/ 	.word	0x0000aac0


	//   ....[20]....
        /*0b48*/ 	.word	0x0000aae0


	//   ....[21]....
        /*0b4c*/ 	.word	0x0000ad20


	//   ....[22]....
        /*0b50*/ 	.word	0x0000ad40


	//   ....[23]....
        /*0b54*/ 	.word	0x0000b710


	//   ....[24]....
        /*0b58*/ 	.word	0x0000bc60


	//   ....[25]....
        /*0b5c*/ 	.word	0x0000bc70


	//   ....[26]....
        /*0b60*/ 	.word	0x0000bc80


	//   ....[27]....
        /*0b64*/ 	.word	0x0000bc90


	//   ....[28]....
        /*0b68*/ 	.word	0x0000e7e0


	//   ....[29]....
        /*0b6c*/ 	.word	0x0000e7f0


	//   ....[30]....
        /*0b70*/ 	.word	0x0000e800


	//   ....[31]....
        /*0b74*/ 	.word	0x0000e810


	//   ....[32]....
        /*0b78*/ 	.word	0x000127b0


	//   ....[33]....
        /*0b7c*/ 	.word	0x00012800


	//   ....[34]....
        /*0b80*/ 	.word	0x00012cd0


	//   ....[35]....
        /*0b84*/ 	.word	0x00012d50


	//   ....[36]....
        /*0b88*/ 	.word	0x000150c0


	//   ....[37]....
        /*0b8c*/ 	.word	0x000150f0


	//   ....[38]....
        /*0b90*/ 	.word	0x00015290


	//   ....[39]....
        /*0b94*/ 	.word	0x000152c0


	//   ....[40]....
        /*0b98*/ 	.word	0x00016840


	//   ....[41]....
        /*0b9c*/ 	.word	0x00016850


	//   ....[42]....
        /*0ba0*/ 	.word	0x00016880


	//   ....[43]....
        /*0ba4*/ 	.word	0x00016890


	//   ....[44]....
        /*0ba8*/ 	.word	0x00017e90


	//   ....[45]....
        /*0bac*/ 	.word	0x00017ea0


	//   ....[46]....
        /*0bb0*/ 	.word	0x00017eb0


	//   ....[47]....
        /*0bb4*/ 	.word	0x00017ec0


	//   ....[48]....
        /*0bb8*/ 	.word	0x000187c0


	//   ....[49]....
        /*0bbc*/ 	.word	0x000187e0


	//   ....[50]....
        /*0bc0*/ 	.word	0x00018940


	//   ....[51]....
        /*0bc4*/ 	.word	0x00018970


	//   ....[52]....
        /*0bc8*/ 	.word	0x00018a90


	//   ....[53]....
        /*0bcc*/ 	.word	0x00018ab0


	//   ....[54]....
        /*0bd0*/ 	.word	0x00018bc0


	//   ....[55]....
        /*0bd4*/ 	.word	0x00018be0


	//   ....[56]....
        /*0bd8*/ 	.word	0x00019280


	//   ....[57]....
        /*0bdc*/ 	.word	0x000192b0


	//   ....[58]....
        /*0be0*/ 	.word	0x000198f0


	//   ....[59]....
        /*0be4*/ 	.word	0x00019900


	//   ....[60]....
        /*0be8*/ 	.word	0x0001a840


	//   ....[61]....
        /*0bec*/ 	.word	0x0001a870


	//   ....[62]....
        /*0bf0*/ 	.word	0x0001a970


	//   ....[63]....
        /*0bf4*/ 	.word	0x0001a990


	//   ....[64]....
        /*0bf8*/ 	.word	0x0001aa90


	//   ....[65]....
        /*0bfc*/ 	.word	0x0001aab0


	//   ....[66]....
        /*0c00*/ 	.word	0x0001abc0


	//   ....[67]....
        /*0c04*/ 	.word	0x0001abe0


	//   ....[68]....
        /*0c08*/ 	.word	0x0001ad70


	//   ....[69]....
        /*0c0c*/ 	.word	0x0001af80


	//   ....[70]....
        /*0c10*/ 	.word	0x0001afb0


	//   ....[71]....
        /*0c14*/ 	.word	0x0001afe0


	//   ....[72]....
        /*0c18*/ 	.word	0x0001b010


	//   ....[73]....
        /*0c1c*/ 	.word	0x0001b040


	//   ....[74]....
        /*0c20*/ 	.word	0x0001b070


	//   ....[75]....
        /*0c24*/ 	.word	0x0001b200


	//   ....[76]....
        /*0c28*/ 	.word	0x0001b230


	//   ....[77]....
        /*0c2c*/ 	.word	0x0001b260


	//   ....[78]....
        /*0c30*/ 	.word	0x0001b290


	//   ....[79]....
        /*0c34*/ 	.word	0x0001b2c0


	//   ....[80]....
        /*0c38*/ 	.word	0x0001b2f0


	//   ....[81]....
        /*0c3c*/ 	.word	0x0001b380


	//   ....[82]....
        /*0c40*/ 	.word	0x0001b3b0


	//   ....[83]....
        /*0c44*/ 	.word	0x0001b3c0


	//   ....[84]....
        /*0c48*/ 	.word	0x0001b450


	//   ....[85]....
        /*0c4c*/ 	.word	0x0001c3c0


	//   ....[86]....
        /*0c50*/ 	.word	0x0001e620


	//   ....[87]....
        /*0c54*/ 	.word	0x0001e640


	//   ....[88]....
        /*0c58*/ 	.word	0x0001e6f0


	//   ....[89]....
        /*0c5c*/ 	.word	0x0001e710


	//   ....[90]....
        /*0c60*/ 	.word	0x0001e7b0


	//   ....[91]....
        /*0c64*/ 	.word	0x0001e7d0


	//   ....[92]....
        /*0c68*/ 	.word	0x0001e870


	//   ....[93]....
        /*0c6c*/ 	.word	0x0001e890


	//   ....[94]....
        /*0c70*/ 	.word	0x0001e930


	//   ....[95]....
        /*0c74*/ 	.word	0x0001e950


	//   ....[96]....
        /*0c78*/ 	.word	0x0001e960


	//   ....[97]....
        /*0c7c*/ 	.word	0x0001e9f0


	//   ....[98]....
        /*0c80*/ 	.word	0x0001f120


	//   ....[99]....
        /*0c84*/ 	.word	0x0001f150


	//   ....[100]....
        /*0c88*/ 	.word	0x0001f1b0


	//   ....[101]....
        /*0c8c*/ 	.word	0x0001f200


	//   ....[102]....
        /*0c90*/ 	.word	0x0001f240


	//   ....[103]....
        /*0c94*/ 	.word	0x0001f2b0


	//   ....[104]....
        /*0c98*/ 	.word	0x0001f2f0


	//   ....[105]....
        /*0c9c*/ 	.word	0x0001f360


	//   ....[106]....
        /*0ca0*/ 	.word	0x0001f3a0


	//   ....[107]....
        /*0ca4*/ 	.word	0x0001f410


	//   ....[108]....
        /*0ca8*/ 	.word	0x0001f450


	//   ....[109]....
        /*0cac*/ 	.word	0x0001f4c0


	//   ....[110]....
        /*0cb0*/ 	.word	0x0001f500


	//   ....[111]....
        /*0cb4*/ 	.word	0x0001f570


	//   ....[112]....
        /*0cb8*/ 	.word	0x0001f590


	//   ....[113]....
        /*0cbc*/ 	.word	0x0001f5c0


	//   ....[114]....
        /*0cc0*/ 	.word	0x0001fdc0


	//   ....[115]....
        /*0cc4*/ 	.word	0x0001fdd0


	//   ....[116]....
        /*0cc8*/ 	.word	0x0001fe00


	//   ....[117]....
        /*0ccc*/ 	.word	0x0001fe50


	//   ....[118]....
        /*0cd0*/ 	.word	0x0001fe60


	//   ....[119]....
        /*0cd4*/ 	.word	0x0001fec0


	//   ....[120]....
        /*0cd8*/ 	.word	0x0001fef0


	//   ....[121]....
        /*0cdc*/ 	.word	0x0001ff30


	//   ....[122]....
        /*0ce0*/ 	.word	0x0001ff60


	//   ....[123]....
        /*0ce4*/ 	.word	0x0001ffa0


	//   ....[124]....
        /*0ce8*/ 	.word	0x0001ffd0


	//   ....[125]....
        /*0cec*/ 	.word	0x00020010


	//   ....[126]....
        /*0cf0*/ 	.word	0x000202b0


	//   ....[127]....
        /*0cf4*/ 	.word	0x000202d0


	//   ....[128]....
        /*0cf8*/ 	.word	0x000202e0


	//   ....[129]....
        /*0cfc*/ 	.word	0x00020370


	//   ....[130]....
        /*0d00*/ 	.word	0x00020380


	//   ....[131]....
        /*0d04*/ 	.word	0x00020410


	//   ....[132]....
        /*0d08*/ 	.word	0x00020420


	//   ....[133]....
        /*0d0c*/ 	.word	0x000204b0


	//   ....[134]....
        /*0d10*/ 	.word	0x000204c0


	//   ....[135]....
        /*0d14*/ 	.word	0x00020550


	//   ....[136]....
        /*0d18*/ 	.word	0x00020560


	//   ....[137]....
        /*0d1c*/ 	.word	0x00020570


	//   ....[138]....
        /*0d20*/ 	.word	0x00020b60


	//   ....[139]....
        /*0d24*/ 	.word	0x00020ba0


	//   ....[140]....
        /*0d28*/ 	.word	0x00020be0


	//   ....[141]....
        /*0d2c*/ 	.word	0x00020c10


	//   ....[142]....
        /*0d30*/ 	.word	0x00020ca0


	//   ....[143]....
        /*0d34*/ 	.word	0x00020cd0


	//   ....[144]....
        /*0d38*/ 	.word	0x00020d40


	//   ....[145]....
        /*0d3c*/ 	.word	0x00020d70


	//   ....[146]....
        /*0d40*/ 	.word	0x00020de0


	//   ....[147]....
        /*0d44*/ 	.word	0x00020e00


	//   ....[148]....
        /*0d48*/ 	.word	0x00020e40


	//   ....[149]....
        /*0d4c*/ 	.word	0x00020e90


	//   ....[150]....
        /*0d50*/ 	.word	0x000212c0


	//   ....[151]....
        /*0d54*/ 	.word	0x000212f0


	//   ....[152]....
        /*0d58*/ 	.word	0x00021360


	//   ....[153]....
        /*0d5c*/ 	.word	0x00021390


	//   ....[154]....
        /*0d60*/ 	.word	0x000213c0


	//   ....[155]....
        /*0d64*/ 	.word	0x000213f0


	//   ....[156]....
        /*0d68*/ 	.word	0x00021420


	//   ....[157]....
        /*0d6c*/ 	.word	0x00021450


	//   ....[158]....
        /*0d70*/ 	.word	0x000215f0


	//   ....[159]....
        /*0d74*/ 	.word	0x00021620


	//   ....[160]....
        /*0d78*/ 	.word	0x00021650


	//   ....[161]....
        /*0d7c*/ 	.word	0x00021680


	//   ....[162]....
        /*0d80*/ 	.word	0x000216b0


	//   ....[163]....
        /*0d84*/ 	.word	0x000216e0


	//   ....[164]....
        /*0d88*/ 	.word	0x000217a0


	//   ....[165]....
        /*0d8c*/ 	.word	0x000217c0


	//   ....[166]....
        /*0d90*/ 	.word	0x000217d0


	//   ....[167]....
        /*0d94*/ 	.word	0x00021830


	//   ....[168]....
        /*0d98*/ 	.word	0x00021e50


	//   ....[169]....
        /*0d9c*/ 	.word	0x00022170


	//   ....[170]....
        /*0da0*/ 	.word	0x00022200


	//   ....[171]....
        /*0da4*/ 	.word	0x000222a0


	//   ....[172]....
        /*0da8*/ 	.word	0x00022330


	//   ....[173]....
        /*0dac*/ 	.word	0x00022420


	//   ....[174]....
        /*0db0*/ 	.word	0x000224b0


	//   ....[175]....
        /*0db4*/ 	.word	0x00022550


	//   ....[176]....
        /*0db8*/ 	.word	0x000225e0


	//   ....[177]....
        /*0dbc*/ 	.word	0x000226d0


	//   ....[178]....
        /*0dc0*/ 	.word	0x00022760


	//   ....[179]....
        /*0dc4*/ 	.word	0x00022800


	//   ....[180]....
        /*0dc8*/ 	.word	0x00022890


	//   ....[181]....
        /*0dcc*/ 	.word	0x00022980


	//   ....[182]....
        /*0dd0*/ 	.word	0x00022a10


	//   ....[183]....
        /*0dd4*/ 	.word	0x00022a60


	//   ....[184]....
        /*0dd8*/ 	.word	0x00022ab0


	//   ....[185]....
        /*0ddc*/ 	.word	0x00022ba0


	//   ....[186]....
        /*0de0*/ 	.word	0x00022c30


	//   ....[187]....
        /*0de4*/ 	.word	0x00022c80


	//   ....[188]....
        /*0de8*/ 	.word	0x00022cd0


	//   ....[189]....
        /*0dec*/ 	.word	0x00022f30


	//   ....[190]....
        /*0df0*/ 	.word	0x00023210


	//   ....[191]....
        /*0df4*/ 	.word	0x00023300


	//   ....[192]....
        /*0df8*/ 	.word	0x000233a0


	//   ....[193]....
        /*0dfc*/ 	.word	0x00023400


	//   ....[194]....
        /*0e00*/ 	.word	0x00023520


	//   ....[195]....
        /*0e04*/ 	.word	0x00023580


	//   ....[196]....
        /*0e08*/ 	.word	0x00023690


	//   ....[197]....
        /*0e0c*/ 	.word	0x00023700


	//   ....[198]....
        /*0e10*/ 	.word	0x00023810


	//   ....[199]....
        /*0e14*/ 	.word	0x00023880


	//   ....[200]....
        /*0e18*/ 	.word	0x00023990


	//   ....[201]....
        /*0e1c*/ 	.word	0x00023a00


	//   ....[202]....
        /*0e20*/ 	.word	0x00023ae0


	//   ....[203]....
        /*0e24*/ 	.word	0x00023be0


	//   ....[204]....
        /*0e28*/ 	.word	0x00023c50


	//   ....[205]....
        /*0e2c*/ 	.word	0x00023cd0


	//   ....[206]....
        /*0e30*/ 	.word	0x00023d90


	//   ....[207]....
        /*0e34*/ 	.word	0x00023e10


	//   ....[208]....
        /*0e38*/ 	.word	0x00023ef0


	//   ....[209]....
        /*0e3c*/ 	.word	0x00023f70


	//   ....[210]....
        /*0e40*/ 	.word	0x00024050


	//   ....[211]....
        /*0e44*/ 	.word	0x000240d0


	//   ....[212]....
        /*0e48*/ 	.word	0x000241b0


	//   ....[213]....
        /*0e4c*/ 	.word	0x00024230


	//   ....[214]....
        /*0e50*/ 	.word	0x00024310


	//   ....[215]....
        /*0e54*/ 	.word	0x00024390


	//   ....[216]....
        /*0e58*/ 	.word	0x00024470


	//   ....[217]....
        /*0e5c*/ 	.word	0x000244f0


	//   ....[218]....
        /*0e60*/ 	.word	0x000245b0


	//   ....[219]....
        /*0e64*/ 	.word	0x000246e0


	//   ....[220]....
        /*0e68*/ 	.word	0x000247b0


	//   ....[221]....
        /*0e6c*/ 	.word	0x00024810


	//   ....[222]....
        /*0e70*/ 	.word	0x00024920


	//   ....[223]....
        /*0e74*/ 	.word	0x00024980


	//   ....[224]....
        /*0e78*/ 	.word	0x00024a50


	//   ....[225]....
        /*0e7c*/ 	.word	0x00024ab0


	//   ....[226]....
        /*0e80*/ 	.word	0x00024b80


	//   ....[227]....
        /*0e84*/ 	.word	0x00024be0


	//   ....[228]....
        /*0e88*/ 	.word	0x00024cb0


	//   ....[229]....
        /*0e8c*/ 	.word	0x00024da0


	//   ....[230]....
        /*0e90*/ 	.word	0x00024e30


	//   ....[231]....
        /*0e94*/ 	.word	0x00024f20


	//   ....[232]....
        /*0e98*/ 	.word	0x00024fc0


	//   ....[233]....
        /*0e9c*/ 	.word	0x00025020


	//   ....[234]....
        /*0ea0*/ 	.word	0x00025120


	//   ....[235]....
        /*0ea4*/ 	.word	0x00025180


	//   ....[236]....
        /*0ea8*/ 	.word	0x00025280


	//   ....[237]....
        /*0eac*/ 	.word	0x000252e0


	//   ....[238]....
        /*0eb0*/ 	.word	0x000253e0


	//   ....[239]....
        /*0eb4*/ 	.word	0x00025440


	//   ....[240]....
        /*0eb8*/ 	.word	0x00025540


	//   ....[241]....
        /*0ebc*/ 	.word	0x000255a0


	//   ....[242]....
        /*0ec0*/ 	.word	0x00025670


	//   ....[243]....
        /*0ec4*/ 	.word	0x000257b0


	//   ....[244]....
        /*0ec8*/ 	.word	0x00025860


	//   ....[245]....
        /*0ecc*/ 	.word	0x00025930


	//   ....[246]....
        /*0ed0*/ 	.word	0x00025a00


	//   ....[247]....
        /*0ed4*/ 	.word	0x00025a60


	//   ....[248]....
        /*0ed8*/ 	.word	0x00025b50


	//   ....[249]....
        /*0edc*/ 	.word	0x00025bb0


	//   ....[250]....
        /*0ee0*/ 	.word	0x00025ca0


	//   ....[251]....
        /*0ee4*/ 	.word	0x00025d00


	//   ....[252]....
        /*0ee8*/ 	.word	0x00025df0


	//   ....[253]....
        /*0eec*/ 	.word	0x00025e50


	//   ....[254]....
        /*0ef0*/ 	.word	0x00025f30


	//   ....[255]....
        /*0ef4*/ 	.word	0x00025fc0


	//   ....[0]....
        /*0ef8*/ 	.word	0x00026060


	//   ....[1]....
        /*0efc*/ 	.word	0x000261e0


	//   ....[2]....
        /*0f00*/ 	.word	0x00026250


	//   ....[3]....
        /*0f04*/ 	.word	0x000262c0


	//   ....[4]....
        /*0f08*/ 	.word	0x00026330


	//   ....[5]....
        /*0f0c*/ 	.word	0x000263a0


	//   ....[6]....
        /*0f10*/ 	.word	0x00026420


	//   ....[7]....
        /*0f14*/ 	.word	0x000264a0


	//   ....[8]....
        /*0f18*/ 	.word	0x00026530


	//   ....[9]....
        /*0f1c*/ 	.word	0x000265a0


	//   ....[10]....
        /*0f20*/ 	.word	0x00026610


	//   ....[11]....
        /*0f24*/ 	.word	0x00026680


	//   ....[12]....
        /*0f28*/ 	.word	0x00026700


	//   ....[13]....
        /*0f2c*/ 	.word	0x00026770


	//   ....[14]....
        /*0f30*/ 	.word	0x00026810


	//   ....[15]....
        /*0f34*/ 	.word	0x00026860


	//   ....[16]....
        /*0f38*/ 	.word	0x000268f0


	//   ....[17]....
        /*0f3c*/ 	.word	0x00026a20


	//----- nvinfo : EIATTR_REG_RECONFIG
	.align		4
.L_647:
        /*0f40*/ 	.byte	0x01, 0x54
	.zero		2


	//----- nvinfo : EIATTR_SYSCALL_OFFSETS
	.align		4
        /*0f44*/ 	.byte	0x04, 0x46
        /*0f46*/ 	.short	(.L_649 - .L_648)


	//   ....[0]....
.L_648:
        /*0f48*/ 	.word	0x000021c0


	//   ....[1]....
        /*0f4c*/ 	.word	0x00002310


	//   ....[2]....
        /*0f50*/ 	.word	0x0000b880


	//   ....[3]....
        /*0f54*/ 	.word	0x0000bbe0


	//   ....[4]....
        /*0f58*/ 	.word	0x0001dc40


	//   ....[5]....
        /*0f5c*/ 	.word	0x0001dd90


	//   ....[6]....
        /*0f60*/ 	.word	0x0001de80


	//   ....[7]....
        /*0f64*/ 	.word	0x0001edb0


	//----- nvinfo : EIATTR_MBARRIER_INSTR_OFFSETS
	.align		4
.L_649:
        /*0f68*/ 	.byte	0x04, 0x39
        /*0f6a*/ 	.short	(.L_651 - .L_650)


	//   ....[0]....
.L_650:
        /*0f6c*/ 	.word	0x00000270
        /*0f70*/ 	.word	0x000000ff
        /*0f74*/ 	.word	0x00030800
        /*0f78*/ 	.short	0x0100
        /*0f7a*/ 	.byte	0x08
	.zero		1


	//   ....[1]....
        /*0f7c*/ 	.word	0x00000280
        /*0f80*/ 	.word	0x000000ff
        /*0f84*/ 	.word	0x00030820
        /*0f88*/ 	.short	0x0100
        /*0f8a*/ 	.byte	0x08
	.zero		1


	//   ....[2]....
        /*0f8c*/ 	.word	0x00000370
        /*0f90*/ 	.word	0x000000ff
        /*0f94*/ 	.word	0x00030830
        /*0f98*/ 	.short	0x0100
        /*0f9a*/ 	.byte	0x08
	.zero		1


	//   ....[3]....
        /*0f9c*/ 	.word	0x00000380
        /*0fa0*/ 	.word	0x000000ff
        /*0fa4*/ 	.word	0x00030840
        /*0fa8*/ 	.short	0x0100
        /*0faa*/ 	.byte	0x08
	.zero		1


	//   ....[4]....
        /*0fac*/ 	.word	0x00000390
        /*0fb0*/ 	.word	0x000000ff
        /*0fb4*/ 	.word	0x00030838
        /*0fb8*/ 	.short	0x0100
        /*0fba*/ 	.byte	0x08
	.zero		1


	//   ....[5]....
        /*0fbc*/ 	.word	0x000003a0
        /*0fc0*/ 	.word	0x000000ff
        /*0fc4*/ 	.word	0x00030848
        /*0fc8*/ 	.short	0x0100
        /*0fca*/ 	.byte	0x08
	.zero		1


	//   ....[6]....
        /*0fcc*/ 	.word	0x000004d0
        /*0fd0*/ 	.word	0x000000ff
        /*0fd4*/ 	.word	0x00030850
        /*0fd8*/ 	.short	0x0100
        /*0fda*/ 	.byte	0x08
	.zero		1


	//   ....[7]....
        /*0fdc*/ 	.word	0x000004e0
        /*0fe0*/ 	.word	0x000000ff
        /*0fe4*/ 	.word	0x00030860
        /*0fe8*/ 	.short	0x0100
        /*0fea*/ 	.byte	0x08
	.zero		1


	//   ....[8]....
        /*0fec*/ 	.word	0x000004f0
        /*0ff0*/ 	.word	0x000000ff
        /*0ff4*/ 	.word	0x00030858
        /*0ff8*/ 	.short	0x0100
        /*0ffa*/ 	.byte	0x08
	.zero		1


	//   ....[9]....
        /*0ffc*/ 	.word	0x00000500
        /*1000*/ 	.word	0x000000ff
        /*1004*/ 	.word	0x00030868
        /*1008*/ 	.short	0x0100
        /*100a*/ 	.byte	0x08
	.zero		1


	//   ....[10]....
        /*100c*/ 	.word	0x000005f0
        /*1010*/ 	.word	0x000000ff
        /*1014*/ 	.word	0x00030870
        /*1018*/ 	.short	0x0100
        /*101a*/ 	.byte	0x06
	.zero		1


	//   ....[11]....
        /*101c*/ 	.word	0x00000600
        /*1020*/ 	.word	0x000000ff
        /*1024*/ 	.word	0x00030880
        /*1028*/ 	.short	0x0100
        /*102a*/ 	.byte	0x06
	.zero		1


	//   ....[12]....
        /*102c*/ 	.word	0x00000610
        /*1030*/ 	.word	0x000000ff
        /*1034*/ 	.word	0x00030878
        /*1038*/ 	.short	0x0100
        /*103a*/ 	.byte	0x06
	.zero		1


	//   ....[13]....
        /*103c*/ 	.word	0x00000620
        /*1040*/ 	.word	0x000000ff
        /*1044*/ 	.word	0x00030888
        /*1048*/ 	.short	0x0100
        /*104a*/ 	.byte	0x06
	.zero		1


	//   ....[14]....
        /*104c*/ 	.word	0x00000750
        /*1050*/ 	.word	0x000000ff
        /*1054*/ 	.word	0x00030890
        /*1058*/ 	.short	0x0100
        /*105a*/ 	.byte	0x08
	.zero		1


	//   ....[15]....
        /*105c*/ 	.word	0x00000760
        /*1060*/ 	.word	0x000000ff
        /*1064*/ 	.word	0x000308a0
        /*1068*/ 	.short	0x0100
        /*106a*/ 	.byte	0x08
	.zero		1


	//   ....[16]....
        /*106c*/ 	.word	0x00000770
        /*1070*/ 	.word	0x000000ff
        /*1074*/ 	.word	0x00030898
        /*1078*/ 	.short	0x0100
        /*107a*/ 	.byte	0x08
	.zero		1


	//   ....[17]....
        /*107c*/ 	.word	0x00000780
        /*1080*/ 	.word	0x000000ff
        /*1084*/ 	.word	0x000308a8
        /*1088*/ 	.short	0x0100
        /*108a*/ 	.byte	0x08
	.zero		1


	//   ....[18]....
        /*108c*/ 	.word	0x000008b0
        /*1090*/ 	.word	0x000000ff
        /*1094*/ 	.word	0x000308b0
        /*1098*/ 	.short	0x0100
        /*109a*/ 	.byte	0x08
	.zero		1


	//   ....[19]....
        /*109c*/ 	.word	0x000008c0
        /*10a0*/ 	.word	0x000000ff
        /*10a4*/ 	.word	0x000308c0
        /*10a8*/ 	.short	0x0100
        /*10aa*/ 	.byte	0x08
	.zero		1


	//   ....[20]....
        /*10ac*/ 	.word	0x000008d0
        /*10b0*/ 	.word	0x000000ff
        /*10b4*/ 	.word	0x000308b8
        /*10b8*/ 	.short	0x0100
        /*10ba*/ 	.byte	0x08
	.zero		1


	//   ....[21]....
        /*10bc*/ 	.word	0x000008e0
        /*10c0*/ 	.word	0x000000ff
        /*10c4*/ 	.word	0x000308c8
        /*10c8*/ 	.short	0x0100
        /*10ca*/ 	.byte	0x08
	.zero		1


	//   ....[22]....
        /*10cc*/ 	.word	0x00003d00
        /*10d0*/ 	.word	0x00000053
        /*10d4*/ 	.word	0x00030890
        /*10d8*/ 	.short	0x010a
        /*10da*/ 	.byte	0x3f
	.zero		1


	//   ....[23]....
        /*10dc*/ 	.word	0x000072d0
        /*10e0*/ 	.word	0x00000053
        /*10e4*/ 	.word	0x00030890
        /*10e8*/ 	.short	0x010a
        /*10ea*/ 	.byte	0x3f
	.zero		1


	//   ....[24]....
        /*10ec*/ 	.word	0x0000a170
        /*10f0*/ 	.word	0x00000053
        /*10f4*/ 	.word	0x00030890
        /*10f8*/ 	.short	0x010a
        /*10fa*/ 	.byte	0x3f
	.zero		1


	//   ....[25]....
        /*10fc*/ 	.word	0x0000a910
        /*1100*/ 	.word	0x0000000b
        /*1104*/ 	.word	0x00000000
        /*1108*/ 	.short	0x0101
        /*110a*/ 	.byte	0x3f
	.zero		1


	//   ....[26]....
        /*110c*/ 	.word	0x0000a950
        /*1110*/ 	.word	0x00000053
        /*1114*/ 	.word	0x000308b0
        /*1118*/ 	.short	0x010a
        /*111a*/ 	.byte	0x3f
	.zero		1


	//   ....[27]....
        /*111c*/ 	.word	0x0000b040
        /*1120*/ 	.word	0x00000053
        /*1124*/ 	.word	0x00000000
        /*1128*/ 	.short	0x0101
        /*112a*/ 	.byte	0x3f
	.zero		1


	//   ....[28]....
        /*112c*/ 	.word	0x0000b900
        /*1130*/ 	.word	0x00000012
        /*1134*/ 	.word	0x00030800
        /*1138*/ 	.short	0x010a
        /*113a*/ 	.byte	0x3f
	.zero		1


	//   ....[29]....
        /*113c*/ 	.word	0x0000b950
        /*1140*/ 	.word	0x00000012
        /*1144*/ 	.word	0x00030800
        /*1148*/ 	.short	0x010a
        /*114a*/ 	.byte	0x3f
	.zero		1


	//   ....[30]....
        /*114c*/ 	.word	0x0000c4a0
        /*1150*/ 	.word	0x00000012
        /*1154*/ 	.word	0x00030800
        /*1158*/ 	.short	0x010a
        /*115a*/ 	.byte	0x3f
	.zero		1


	//   ....[31]....
        /*115c*/ 	.word	0x0000ed00
        /*1160*/ 	.word	0x00000012
        /*1164*/ 	.word	0x00030800
        /*1168*/ 	.short	0x010a
        /*116a*/ 	.byte	0x3f
	.zero		1


	//   ....[32]....
        /*116c*/ 	.word	0x00011580
        /*1170*/ 	.word	0x00000003
        /*1174*/ 	.word	0x00030830
        /*1178*/ 	.short	0x010a
        /*117a*/ 	.byte	0x3f
	.zero		1


	//   ....[33]....
        /*117c*/ 	.word	0x000115d0
        /*1180*/ 	.word	0x00000003
        /*1184*/ 	.word	0x00030830
        /*1188*/ 	.short	0x010a
        /*118a*/ 	.byte	0x3f
	.zero		1


	//   ....[34]....
        /*118c*/ 	.word	0x00013260
        /*1190*/ 	.word	0x00000003
        /*1194*/ 	.word	0x00000000
        /*1198*/ 	.short	0x0101
        /*119a*/ 	.byte	0x3f
	.zero		1


	//   ....[35]....
        /*119c*/ 	.word	0x00013c80
        /*11a0*/ 	.word	0x00000000
        /*11a4*/ 	.word	0x00030830
        /*11a8*/ 	.short	0x010a
        /*11aa*/ 	.byte	0x3f
	.zero		1


	//   ....[36]....
        /*11ac*/ 	.word	0x00013d00
        /*11b0*/ 	.word	0x00000000
        /*11b4*/ 	.word	0x00030830
        /*11b8*/ 	.short	0x010a
        /*11ba*/ 	.byte	0x3f
	.zero		1


	//   ....[37]....
        /*11bc*/ 	.word	0x00014b90
        /*11c0*/ 	.word	0x00000009
        /*11c4*/ 	.word	0x00030850
        /*11c8*/ 	.short	0x010a
        /*11ca*/ 	.byte	0x3f
	.zero		1


	//   ....[38]....
        /*11cc*/ 	.word	0x00014be0
        /*11d0*/ 	.word	0x00000009
        /*11d4*/ 	.word	0x00030850
        /*11d8*/ 	.short	0x010a
        /*11da*/ 	.byte	0x3f
	.zero		1


	//   ....[39]....
        /*11dc*/ 	.word	0x00014f30
        /*11e0*/ 	.word	0x00000000
        /*11e4*/ 	.word	0x00000000
        /*11e8*/ 	.short	0x0101
        /*11ea*/ 	.byte	0x3f
	.zero		1


	//   ....[40]....
        /*11ec*/ 	.word	0x00015cf0
        /*11f0*/ 	.word	0x00000009
        /*11f4*/ 	.word	0x00000000
        /*11f8*/ 	.short	0x0101
        /*11fa*/ 	.byte	0x3f
	.zero		1


	//   ....[41]....
        /*11fc*/ 	.word	0x000164f0
        /*1200*/ 	.word	0x00000006
        /*1204*/ 	.word	0x00030850
        /*1208*/ 	.short	0x010a
        /*120a*/ 	.byte	0x3f
	.zero		1


	//   ....[42]....
        /*120c*/ 	.word	0x00016590
        /*1210*/ 	.word	0x00000006
        /*1214*/ 	.word	0x00030850
        /*1218*/ 	.short	0x010a
        /*121a*/ 	.byte	0x3f
	.zero		1


	//   ....[43]....
        /*121c*/ 	.word	0x00016a80
        /*1220*/ 	.word	0x00000006
        /*1224*/ 	.word	0x00000000
        /*1228*/ 	.short	0x0101
        /*122a*/ 	.byte	0x3f
	.zero		1


	//   ....[44]....
        /*122c*/ 	.word	0x000187d0
        /*1230*/ 	.word	0x00000000
        /*1234*/ 	.word	0x00000000
        /*1238*/ 	.short	0x0101
        /*123a*/ 	.byte	0x3f
	.zero		1


	//   ....[45]....
        /*123c*/ 	.word	0x000192a0
        /*1240*/ 	.word	0x0000003c
        /*1244*/ 	.word	0x00000000
        /*1248*/ 	.short	0x0101
        /*124a*/ 	.byte	0x3f
	.zero		1


	//   ....[46]....
        /*124c*/ 	.word	0x0001c4a0
        /*1250*/ 	.word	0x00000016
        /*1254*/ 	.word	0x00030820
        /*1258*/ 	.short	0x010a
        /*125a*/ 	.byte	0x3f
	.zero		1


	//   ....[47]....
        /*125c*/ 	.word	0x0001c530
        /*1260*/ 	.word	0x0000000c
        /*1264*/ 	.word	0x000308a0
        /*1268*/ 	.short	0x010a
        /*126a*/ 	.byte	0x3f
	.zero		1


	//   ....[48]....
        /*126c*/ 	.word	0x0001c980
        /*1270*/ 	.word	0x0000000c
        /*1274*/ 	.word	0x000308c0
        /*1278*/ 	.short	0x010a
        /*127a*/ 	.byte	0x3f
	.zero		1


	//   ....[49]....
        /*127c*/ 	.word	0x0001ce90
        /*1280*/ 	.word	0x0000000b
        /*1284*/ 	.word	0x000308a0
        /*1288*/ 	.short	0x010a
        /*128a*/ 	.byte	0x3f
	.zero		1


	//   ....[50]....
        /*128c*/ 	.word	0x0001d2d0
        /*1290*/ 	.word	0x0000000b
        /*1294*/ 	.word	0x000308c0
        /*1298*/ 	.short	0x010a
        /*129a*/ 	.byte	0x3f
	.zero		1


	//   ....[51]....
        /*129c*/ 	.word	0x0001e410
        /*12a0*/ 	.word	0x00000007
        /*12a4*/ 	.word	0x00030840
        /*12a8*/ 	.short	0x010a
        /*12aa*/ 	.byte	0x3f
	.zero		1


	//   ....[52]....
        /*12ac*/ 	.word	0x0001eab0
        /*12b0*/ 	.word	0x00000007
        /*12b4*/ 	.word	0x00030830
        /*12b8*/ 	.short	0x0107
        /*12ba*/ 	.byte	0x3f
	.zero		1


	//   ....[53]....
        /*12bc*/ 	.word	0x0001eb80
        /*12c0*/ 	.word	0x00000007
        /*12c4*/ 	.word	0x00030830
        /*12c8*/ 	.short	0x0101
        /*12ca*/ 	.byte	0x3f
	.zero		1


	//   ....[54]....
        /*12cc*/ 	.word	0x0001f6e0
        /*12d0*/ 	.word	0x00000016
        /*12d4*/ 	.word	0x00030800
        /*12d8*/ 	.short	0x0107
        /*12da*/ 	.byte	0x3f
	.zero		1


	//   ....[55]....
        /*12dc*/ 	.word	0x0001f7f0
        /*12e0*/ 	.word	0x00000016
        /*12e4*/ 	.word	0x00030800
        /*12e8*/ 	.short	0x0101
        /*12ea*/ 	.byte	0x3f
	.zero		1


	//   ....[56]....
        /*12ec*/ 	.word	0x0001f810
        /*12f0*/ 	.word	0x00000016
        /*12f4*/ 	.word	0x00030820
        /*12f8*/ 	.short	0x010a
        /*12fa*/ 	.byte	0x3f
	.zero		1


	//   ....[57]....
        /*12fc*/ 	.word	0x0001fbe0
        /*1300*/ 	.word	0x00000007
        /*1304*/ 	.word	0x00030840
        /*1308*/ 	.short	0x010a
        /*130a*/ 	.byte	0x3f
	.zero		1


	//   ....[58]....
        /*130c*/ 	.word	0x000200d0
        /*1310*/ 	.word	0x00000007
        /*1314*/ 	.word	0x00030830
        /*1318*/ 	.short	0x0107
        /*131a*/ 	.byte	0x3f
	.zero		1


	//   ....[59]....
        /*131c*/ 	.word	0x00020190
        /*1320*/ 	.word	0x00000007
        /*1324*/ 	.word	0x00030830
        /*1328*/ 	.short	0x0101
        /*132a*/ 	.byte	0x3f
	.zero		1


	//   ....[60]....
        /*132c*/ 	.word	0x000201f0
        /*1330*/ 	.word	0x00000006
        /*1334*/ 	.word	0x00030860
        /*1338*/ 	.short	0x010a
        /*133a*/ 	.byte	0x3f
	.zero		1


	//   ....[61]....
        /*133c*/ 	.word	0x00020760
        /*1340*/ 	.word	0x00000006
        /*1344*/ 	.word	0x00030850
        /*1348*/ 	.short	0x0107
        /*134a*/ 	.byte	0x3f
	.zero		1


	//   ....[62]....
        /*134c*/ 	.word	0x00020890
        /*1350*/ 	.word	0x00000006
        /*1354*/ 	.word	0x00030850
        /*1358*/ 	.short	0x0101
        /*135a*/ 	.byte	0x3f
	.zero		1


	//   ....[63]....
        /*135c*/ 	.word	0x00020ab0
        /*1360*/ 	.word	0x00000000
        /*1364*/ 	.word	0x00030860
        /*1368*/ 	.short	0x010a
        /*136a*/ 	.byte	0x3f
	.zero		1


	//   ....[64]....
        /*136c*/ 	.word	0x00020fc0
        /*1370*/ 	.word	0x00000000
        /*1374*/ 	.word	0x00030850
        /*1378*/ 	.short	0x0107
        /*137a*/ 	.byte	0x3f
	.zero		1


	//   ....[65]....
        /*137c*/ 	.word	0x00021080
        /*1380*/ 	.word	0x00000000
        /*1384*/ 	.word	0x00030850
        /*1388*/ 	.short	0x0101
        /*138a*/ 	.byte	0x3f
	.zero		1


	//   ....[66]....
        /*138c*/ 	.word	0x00021dd0
        /*1390*/ 	.word	0x00000007
        /*1394*/ 	.word	0x00030820
        /*1398*/ 	.short	0x010a
        /*139a*/ 	.byte	0x3f
	.zero		1


	//   ....[67]....
        /*139c*/ 	.word	0x00021f40
        /*13a0*/ 	.word	0x00000005
        /*13a4*/ 	.word	0x00030840
        /*13a8*/ 	.short	0x010a
        /*13aa*/ 	.byte	0x3f
	.zero		1


	//   ....[68]....
        /*13ac*/ 	.word	0x00021fe0
        /*13b0*/ 	.word	0x00000003
        /*13b4*/ 	.word	0x00030840
        /*13b8*/ 	.short	0x010a
        /*13ba*/ 	.byte	0x3f
	.zero		1


	//   ....[69]....
        /*13bc*/ 	.word	0x00022020
        /*13c0*/ 	.word	0x00000005
        /*13c4*/ 	.word	0x00030860
        /*13c8*/ 	.short	0x010a
        /*13ca*/ 	.byte	0x3f
	.zero		1


	//   ....[70]....
        /*13cc*/ 	.word	0x00022060
        /*13d0*/ 	.word	0x00000003
        /*13d4*/ 	.word	0x00030860
        /*13d8*/ 	.short	0x010a
        /*13da*/ 	.byte	0x3f
	.zero		1


	//   ....[71]....
        /*13dc*/ 	.word	0x000220c0
        /*13e0*/ 	.word	0x00000053
        /*13e4*/ 	.word	0x00030890
        /*13e8*/ 	.short	0x010a
        /*13ea*/ 	.byte	0x3f
	.zero		1


	//   ....[72]....
        /*13ec*/ 	.word	0x00022370
        /*13f0*/ 	.word	0x00000053
        /*13f4*/ 	.word	0x00030890
        /*13f8*/ 	.short	0x010a
        /*13fa*/ 	.byte	0x3f
	.zero		1


	//   ....[73]....
        /*13fc*/ 	.word	0x00022620
        /*1400*/ 	.word	0x00000053
        /*1404*/ 	.word	0x00030890
        /*1408*/ 	.short	0x010a
        /*140a*/ 	.byte	0x3f
	.zero		1


	//   ....[74]....
        /*140c*/ 	.word	0x000228d0
        /*1410*/ 	.word	0x00000053
        /*1414*/ 	.word	0x000308b0
        /*1418*/ 	.short	0x010a
        /*141a*/ 	.byte	0x3f
	.zero		1


	//   ....[75]....
        /*141c*/ 	.word	0x00022af0
        /*1420*/ 	.word	0x00000012
        /*1424*/ 	.word	0x00030800
        /*1428*/ 	.short	0x010a
        /*142a*/ 	.byte	0x3f
	.zero		1


	//   ....[76]....
        /*142c*/ 	.word	0x00022d10
        /*1430*/ 	.word	0x00000012
        /*1434*/ 	.word	0x00030800
        /*1438*/ 	.short	0x010a
        /*143a*/ 	.byte	0x3f
	.zero		1


	//   ....[77]....
        /*143c*/ 	.word	0x00022d60
        /*1440*/ 	.word	0x00000003
        /*1444*/ 	.word	0x00030830
        /*1448*/ 	.short	0x010a
        /*144a*/ 	.byte	0x3f
	.zero		1


	//   ....[78]....
        /*144c*/ 	.word	0x00022db0
        /*1450*/ 	.word	0x00000000
        /*1454*/ 	.word	0x00030830
        /*1458*/ 	.short	0x010a
        /*145a*/ 	.byte	0x3f
	.zero		1


	//   ....[79]....
        /*145c*/ 	.word	0x00022e00
        /*1460*/ 	.word	0x00000009
        /*1464*/ 	.word	0x00030850
        /*1468*/ 	.short	0x010a
        /*146a*/ 	.byte	0x3f
	.zero		1


	//   ....[80]....
        /*146c*/ 	.word	0x00022e50
        /*1470*/ 	.word	0x00000006
        /*1474*/ 	.word	0x00030850
        /*1478*/ 	.short	0x010a
        /*147a*/ 	.byte	0x3f
	.zero		1


	//   ....[81]....
        /*147c*/ 	.word	0x00022ff0
        /*1480*/ 	.word	0x00000016
        /*1484*/ 	.word	0x00030820
        /*1488*/ 	.short	0x010a
        /*148a*/ 	.byte	0x3f
	.zero		1


	//   ....[82]....
        /*148c*/ 	.word	0x00023040
        /*1490*/ 	.word	0x0000000c
        /*1494*/ 	.word	0x000308a0
        /*1498*/ 	.short	0x010a
        /*149a*/ 	.byte	0x3f
	.zero		1


	//   ....[83]....
        /*149c*/ 	.word	0x00023090
        /*14a0*/ 	.word	0x0000000c
        /*14a4*/ 	.word	0x000308c0
        /*14a8*/ 	.short	0x010a
        /*14aa*/ 	.byte	0x3f
	.zero		1


	//   ....[84]....
        /*14ac*/ 	.word	0x000230e0
        /*14b0*/ 	.word	0x0000000b
        /*14b4*/ 	.word	0x000308a0
        /*14b8*/ 	.short	0x010a
        /*14ba*/ 	.byte	0x3f
	.zero		1


	//   ....[85]....
        /*14bc*/ 	.word	0x00023130
        /*14c0*/ 	.word	0x0000000b
        /*14c4*/ 	.word	0x000308c0
        /*14c8*/ 	.short	0x010a
        /*14ca*/ 	.byte	0x3f
	.zero		1


	//   ....[86]....
        /*14cc*/ 	.word	0x00023250
        /*14d0*/ 	.word	0x00000007
        /*14d4*/ 	.word	0x00030840
        /*14d8*/ 	.short	0x010a
        /*14da*/ 	.byte	0x3f
	.zero		1


	//   ....[87]....
        /*14dc*/ 	.word	0x000245e0
        /*14e0*/ 	.word	0x00000016
        /*14e4*/ 	.word	0x00030820
        /*14e8*/ 	.short	0x010a
        /*14ea*/ 	.byte	0x3f
	.zero		1


	//   ....[88]....
        /*14ec*/ 	.word	0x00024630
        /*14f0*/ 	.word	0x00000007
        /*14f4*/ 	.word	0x00030840
        /*14f8*/ 	.short	0x010a
        /*14fa*/ 	.byte	0x3f
	.zero		1


	//   ....[89]....
        /*14fc*/ 	.word	0x00024e70
        /*1500*/ 	.word	0x00000006
        /*1504*/ 	.word	0x00030860
        /*1508*/ 	.short	0x010a
        /*150a*/ 	.byte	0x3f
	.zero		1


	//   ....[90]....
        /*150c*/ 	.word	0x00025700
        /*1510*/ 	.word	0x00000000
        /*1514*/ 	.word	0x00030860
        /*1518*/ 	.short	0x010a
        /*151a*/ 	.byte	0x3f
	.zero		1


	//   ....[91]....
        /*151c*/ 	.word	0x00026940
        /*1520*/ 	.word	0x00000007
        /*1524*/ 	.word	0x00030820
        /*1528*/ 	.short	0x010a
        /*152a*/ 	.byte	0x3f
	.zero		1


	//   ....[92]....
        /*152c*/ 	.word	0x00026ae0
        /*1530*/ 	.word	0x00000005
        /*1534*/ 	.word	0x00030840
        /*1538*/ 	.short	0x010a
        /*153a*/ 	.byte	0x3f
	.zero		1


	//   ....[93]....
        /*153c*/ 	.word	0x00026b30
        /*1540*/ 	.word	0x00000003
        /*1544*/ 	.word	0x00030840
        /*1548*/ 	.short	0x010a
        /*154a*/ 	.byte	0x3f
	.zero		1


	//   ....[94]....
        /*154c*/ 	.word	0x00026b80
        /*1550*/ 	.word	0x00000005
        /*1554*/ 	.word	0x00030860
        /*1558*/ 	.short	0x010a
        /*155a*/ 	.byte	0x3f
	.zero		1


	//----- nvinfo : EIATTR_NUM_MBARRIERS
	.align		4
.L_651:
        /*155c*/ 	.byte	0x03, 0x38
        /*155e*/ 	.short	0x0016


	//----- nvinfo : EIATTR_EXIT_INSTR_OFFSETS
	.align		4
        /*1560*/ 	.byte	0x04, 0x1c
        /*1562*/ 	.short	(.L_653 - .L_652)


	//   ....[0]....
.L_652:
        /*1564*/ 	.word	0x000220b0


	//----- nvinfo : EIATTR_MAX_THREADS
	.align		4
.L_653:
        /*1568*/ 	.byte	0x04, 0x05
        /*156a*/ 	.short	(.L_655 - .L_654)
.L_654:
        /*156c*/ 	.word	0x00000180
        /*1570*/ 	.word	0x00000001
        /*1574*/ 	.word	0x00000001


	//----- nvinfo : EIATTR_CRS_STACK_SIZE
	.align		4
.L_655:
        /*1578*/ 	.byte	0x04, 0x1e
        /*157a*/ 	.short	(.L_657 - .L_656)
.L_656:
        /*157c*/ 	.word	0x00000000


	//----- nvinfo : EIATTR_CBANK_PARAM_SIZE
	.align		4
.L_657:
        /*1580*/ 	.byte	0x03, 0x19
        /*1582*/ 	.short	0x0af0


	//----- nvinfo : EIATTR_PARAM_CBANK
	.align		4
        /*1584*/ 	.byte	0x04, 0x0a
        /*1586*/ 	.short	(.L_659 - .L_658)
	.align		4
.L_658:
        /*1588*/ 	.word	index@(.nv.constant0._ZN7cutlass13device_kernelIN5flash11enable_sm90INS1_16FlashAttnFwdSm90INS1_25CollectiveMainloopFwdSm90ILi2EN4cute5tupleIJNS5_1CILi1EEES8_S8_EEENS6_IJNS7_ILi128EEENS7_ILi96EEENS7_ILi192EEEEEELi192ENS_6half_tEfNS_4arch4Sm90ELb0ELb0ELb0ELb1ELb1ELb1ELb0ELb1ELb1ELb1ELb1ELb0EEENS1_21CollectiveEpilogueFwdINS6_IJSA_SC_SB_EEES9_SE_SG_Li256ELb1ELb1ELb1ELb0EEENS1_36VarlenDynamicPersistentTileSchedulerILi128ELi96ELi256ELi128ELb1ELb1ELb1ELb0ELb1ELb1EEEEEEEEEvNT_6ParamsE)
        /*158c*/ 	.short	0x0210
        /*158e*/ 	.short	0x0af0


	//----- nvinfo : EIATTR_SW_WAR
	.align		4
.L_659:
        /*1590*/ 	.byte	0x04, 0x36
        /*1592*/ 	.short	(.L_661 - .L_660)
.L_660:
        /*1594*/ 	.word	0x00000008
.L_661:


//--------------------- .nv.info._ZN7cutlass13device_kernelIN5flash11enable_sm90INS1_16FlashAttnFwdSm90INS1_25CollectiveMainloopFwdSm90ILi2EN4cute5tupleIJNS5_1CILi1EEES8_S8_EEENS6_IJNS7_ILi128EEENS7_ILi96EEENS7_ILi192EEEEEELi192ENS_6half_tEfNS_4arch4Sm90ELb0ELb1ELb0ELb0ELb1ELb0ELb0ELb1ELb1ELb1ELb1ELb0EEENS1_21CollectiveEpilogueFwdINS6_IJSA_SC_SB_EEES9_SE_SG_Li256ELb0ELb1ELb1ELb0EEENS1_19SingleTileSchedulerILb0ELb1ELb1ELi128EEEEEEEEEvNT_6ParamsE --------------------------
	.section	.nv.info._ZN7cutlass13device_kernelIN5flash11enable_sm90INS1_16FlashAttnFwdSm90INS1_25CollectiveMainloopFwdSm90ILi2EN4cute5tupleIJNS5_1CILi1EEES8_S8_EEENS6_IJNS7_ILi128EEENS7_ILi96EEENS7_ILi192EEEEEELi192ENS_6half_tEfNS_4arch4Sm90ELb0ELb1ELb0ELb0ELb1ELb0ELb0ELb1ELb1ELb1ELb1ELb0EEENS1_21CollectiveEpilogueFwdINS6_IJSA_SC_SB_EEES9_SE_SG_Li256ELb0ELb1ELb1ELb0EEENS1_19SingleTileSchedulerILb0ELb1ELb1ELi128EEEEEEEEEvNT_6ParamsE,"",@"SHT_CUDA_INFO"
	.sectionflags	@""
	.align	4


	//----- nvinfo : EIATTR_CUDA_API_VERSION
	.align		4
        /*0000*/ 	.byte	0x04, 0x37
        /*0002*/ 	.short	(.L_663 - .L_662)
.L_662:
        /*0004*/ 	.word	0x00000082


	//----- nvinfo : EIATTR_KPARAM_INFO
	.align		4
.L_663:
        /*0008*/ 	.byte	0x04, 0x17
        /*000a*/ 	.short	(.L_665 - .L_664)
.L_664:
        /*000c*/ 	.word	0x00000000
        /*0010*/ 	.short	0x0000
        /*0012*/ 	.short	0x0070
        /*0014*/ 	.byte	0x00, 0xf0, 0x01, 0x28


	//----- nvinfo : EIATTR_SPARSE_MMA_MASK
	.align		4
.L_665:
        /*0018*/ 	.byte	0x03, 0x50
        /*001a*/ 	.short	0x0000


	//----- nvinfo : EIATTR_MAXREG_COUNT
	.align		4
        /*001c*/ 	.byte	0x03, 0x1b
        /*001e*/ 	.short	0x00a8


	//----- nvinfo : EIATTR_NUM_BARRIERS
	.align		4
        /*0020*/ 	.byte	0x02, 0x4c
        /*0022*/ 	.byte	0x09
	.zero		1


	//----- nvinfo : EIATTR_EXTERNS
	.align		4
        /*0024*/ 	.byte	0x04, 0x0f
        /*0026*/ 	.short	(.L_667 - .L_666)


	//   ....[0]....
	.align		4
.L_666:
        /*0028*/ 	.word	index@(__assertfail)


	//----- nvinfo : EIATTR_ANNOTATIONS
	.align		4
.L_667:
        /*002c*/ 	.byte	0x04, 0x55
        /*002e*/ 	.short	(.L_669 - .L_668)


	//   ....[0]....
.L_668:
        /*0030*/ 	.word	0x00000001
        /*0034*/ 	.byte	0xb0, 0x08, 0x00, 0x00, 0x01, 0x00, 0x00, 0x00, 0xe0, 0x09, 0x00, 0x00, 0x01, 0x00, 0x00, 0x00
        /*0044*/ 	.byte	0x70, 0x18, 0x00, 0x00, 0x01, 0x00, 0x00, 0x00, 0xa0, 0xdd, 0x00, 0x00, 0x01, 0x00, 0x00, 0x00
        /*0054*/ 	.byte	0xb0, 0xf9, 0x00, 0x00, 0x01, 0x00, 0x00, 0x00, 0x70, 0x0d, 0x01, 0x00, 0x01, 0x00, 0x00, 0x00
        /*0064*/ 	.byte	0xa0, 0x0e, 0x01, 0x00, 0x01, 0x00, 0x00, 0x00, 0x90, 0x23, 0x01, 0x00, 0x01, 0x00, 0x00, 0x00
        /*0074*/ 	.byte	0xe0, 0x3a, 0x01, 0x00


	//----- nvinfo : EIATTR_MERCURY_ISA_VERSION
	.align		4
.L_669:
        /*0078*/ 	.byte	0x03, 0x5f
        /*007a*/ 	.short	0x0101


	//----- nvinfo : EIATTR_INT_WARP_WIDE_INSTR_OFFSETS
	.align		4
        /*007c*/ 	.byte	0x04, 0x31
        /*007e*/ 	.short	(.L_671 - .L_670)


	//   ....[0]....
.L_670:
        /*0080*/ 	.word	0x000000c0


	//   ....[1]....
        /*0084*/ 	.word	0x000000d0


	//   ....[2]....
        /*0088*/ 	.word	0x00000170


	//----- nvinfo : EIATTR_COOP_GROUP_MASK_REGIDS
	.align		4
.L_671:
        /*008c*/ 	.byte	0x04, 0x29
        /*008e*/ 	.short	(.L_673 - .L_672)


	//   ....[0]....
.L_672:
        /*0090*/ 	.word	0xffffffff


	//   ....[1]....
        /*0094*/ 	.word	0xffffffff


	//   ....[2]....
        /*0098*/ 	.word	0xffffffff


	//   ....[3]....
        /*009c*/ 	.word	0xffffffff


	//   ....[4]....
        /*00a0*/ 	.word	0xffffffff


	//   ....[5]....
        /*00a4*/ 	.word	0xffffffff


	//   ....[6]....
        /*00a8*/ 	.word	0xffffffff


	//   ....[7]....
        /*00ac*/ 	.word	0xffffffff


	//   ....[8]....
        /*00b0*/ 	.word	0xffffffff


	//   ....[9]....
        /*00b4*/ 	.word	0xffffffff


	//   ....[10]....
        /*00b8*/ 	.word	0xffffffff


	//   ....[11]....
        /*00bc*/ 	.word	0xffffffff


	//   ....[12]....
        /*00c0*/ 	.word	0xffffffff


	//   ....[13]....
        /*00c4*/ 	.word	0xffffffff


	//   ....[14]....
        /*00c8*/ 	.word	0xffffffff


	//   ....[15]....
        /*00cc*/ 	.word	0xffffffff


	//   ....[16]....
        /*00d0*/ 	.word	0xffffffff


	//   ....[17]....
        /*00d4*/ 	.word	0xffffffff


	//   ....[18]....
        /*00d8*/ 	.word	0xffffffff


	//   ....[19]....
        /*00dc*/ 	.word	0xffffffff


	//   ....[20]....
        /*00e0*/ 	.word	0xffffffff


	//   ....[21]....
        /*00e4*/ 	.word	0xffffffff


	//   ....[22]....
        /*00e8*/ 	.word	0xffffffff


	//   ....[23]....
        /*00ec*/ 	.word	0xffffffff


	//   ....[24]....
        /*00f0*/ 	.word	0xffffffff


	//   ....[25]....
        /*00f4*/ 	.word	0xffffffff


	//   ....[26]....
        /*00f8*/ 	.word	0xffffffff


	//   ....[27]....
        /*00fc*/ 	.word	0xffffffff


	//   ....[28]....
        /*0100*/ 	.word	0xffffffff


	//   ....[29]....
        /*0104*/ 	.word	0xffffffff


	//   ....[30]....
        /*0108*/ 	.word	0xffffffff


	//   ....[31]....
        /*010c*/ 	.word	0xffffffff


	//   ....[32]....
        /*0110*/ 	.word	0xffffffff


	//   ....[33]....
        /*0114*/ 	.word	0xffffffff


	//   ....[34]....
        /*0118*/ 	.word	0xffffffff


	//   ....[35]....
        /*011c*/ 	.word	0xffffffff


	//   ....[36]....
        /*0120*/ 	.word	0xffffffff


	//   ....[37]....
        /*0124*/ 	.word	0xffffffff


	//   ....[38]....
        /*0128*/ 	.word	0xffffffff


	//   ....[39]....
        /*012c*/ 	.word	0xffffffff


	//   ....[40]....
        /*0130*/ 	.word	0xffffffff


	//   ....[41]....
        /*0134*/ 	.word	0xffffffff


	//   ....[42]....
        /*0138*/ 	.word	0xffffffff


	//   ....[43]....
        /*013c*/ 	.word	0xffffffff


	//   ....[44]....
        /*0140*/ 	.word	0xffffffff


	//   ....[45]....
        /*0144*/ 	.word	0xffffffff


	//   ....[46]....
        /*0148*/ 	.word	0xffffffff


	//   ....[47]....
        /*014c*/ 	.word	0xffffffff


	//   ....[48]....
        /*0150*/ 	.word	0xffffffff


	//   ....[49]....
        /*0154*/ 	.word	0xffffffff


	//   ....[50]....
        /*0158*/ 	.word	0xffffffff


	//   ....[51]....
        /*015c*/ 	.word	0xffffffff


	//   ....[52]....
        /*0160*/ 	.word	0xffffffff


	//   ....[53]....
        /*0164*/ 	.word	0xffffffff


	//   ....[54]....
        /*0168*/ 	.word	0xffffffff


	//   ....[55]....
        /*016c*/ 	.word	0xffffffff


	//   ....[56]....
        /*0170*/ 	.word	0xffffffff


	//   ....[57]....
        /*0174*/ 	.word	0xffffffff


	//   ....[58]....
        /*0178*/ 	.word	0xffffffff


	//   ....[59]....
        /*017c*/ 	.word	0xffffffff


	//   ....[60]....
        /*0180*/ 	.word	0xffffffff


	//   ....[61]....
        /*0184*/ 	.word	0xffffffff


	//   ....[62]....
        /*0188*/ 	.word	0xffffffff


	//   ....[63]....
        /*018c*/ 	.word	0xffffffff


	//   ....[64]....
        /*0190*/ 	.word	0xffffffff


	//   ....[65]....
        /*0194*/ 	.word	0xffffffff


	//   ....[66]....
        /*0198*/ 	.word	0xffffffff


	//   ....[67]....
        /*019c*/ 	.word	0xffffffff


	//   ....[68]....
        /*01a0*/ 	.word	0xffffffff


	//   ....[69]....
        /*01a4*/ 	.word	0xffffffff


	//   ....[70]....
        /*01a8*/ 	.word	0xffffffff


	//   ....[71]....
        /*01ac*/ 	.word	0xffffffff


	//   ....[72]....
        /*01b0*/ 	.word	0xffffffff


	//   ....[73]....
        /*01b4*/ 	.word	0xffffffff


	//   ....[74]....
        /*01b8*/ 	.word	0xffffffff


	//   ....[75]....
        /*01bc*/ 	.word	0xffffffff


	//   ....[76]....
        /*01c0*/ 	.word	0xffffffff


	//   ....[77]....
        /*01c4*/ 	.word	0xffffffff


	//   ....[78]....
        /*01c8*/ 	.word	0xffffffff


	//   ....[79]....
        /*01cc*/ 	.word	0xffffffff


	//   ....[80]....
        /*01d0*/ 	.word	0xffffffff


	//   ....[81]....
        /*01d4*/ 	.word	0xffffffff


	//   ....[82]....
        /*01d8*/ 	.word	0xffffffff


	//   ....[83]....
        /*01dc*/ 	.word	0xffffffff


	//   ....[84]....
        /*01e0*/ 	.word	0xffffffff


	//   ....[85]....
        /*01e4*/ 	.word	0xffffffff


	//   ....[86]....
        /*01e8*/ 	.word	0xffffffff


	//   ....[87]....
        /*01ec*/ 	.word	0xffffffff


	//   ....[88]....
        /*01f0*/ 	.word	0xffffffff


	//   ....[89]....
        /*01f4*/ 	.word	0xffffffff


	//   ....[90]....
        /*01f8*/ 	.word	0xffffffff


	//   ....[91]....
        /*01fc*/ 	.word	0xffffffff


	//   ....[92]....
        /*0200*/ 	.word	0xffffffff


	//   ....[93]....
        /*0204*/ 	.word	0xffffffff


	//   ....[94]....
        /*0208*/ 	.word	0xffffffff


	//   ....[95]....
        /*020c*/ 	.word	0xffffffff


	//   ....[96]....
        /*0210*/ 	.word	0xffffffff


	//   ....[97]....
        /*0214*/ 	.word	0xffffffff


	//   ....[98]....
        /*0218*/ 	.word	0xffffffff


	//   ....[99]....
        /*021c*/ 	.word	0xffffffff


	//   ....[100]....
        /*0220*/ 	.word	0xffffffff


	//   ....[101]....
        /*0224*/ 	.word	0xffffffff


	//   ....[102]....
        /*0228*/ 	.word	0xffffffff


	//   ....[103]....
        /*022c*/ 	.word	0xffffffff


	//   ....[104]....
        /*0230*/ 	.word	0xffffffff


	//   ....[105]....
        /*0234*/ 	.word	0xffffffff


	//   ....[106]....
        /*0238*/ 	.word	0xffffffff


	//   ....[107]....
        /*023c*/ 	.word	0x0500000f


	//   ....[108]....
        /*0240*/ 	.word	0x0500000f


	//   ....[109]....
        /*0244*/ 	.word	0x0500000f


	//   ....[110]....
        /*0248*/ 	.word	0x0500000f


	//   ....[111]....
        /*024c*/ 	.word	0x0500000f


	//   ....[112]....
        /*0250*/ 	.word	0x0500000f


	//   ....[113]....
        /*0254*/ 	.word	0x0500000f


	//   ....[114]....
        /*0258*/ 	.word	0x0500000f


	//   ....[115]....
        /*025c*/ 	.word	0x0500000f


	//   ....[116]....
        /*0260*/ 	.word	0x0500000f


	//   ....[117]....
        /*0264*/ 	.word	0x0500000f


	//   ....[118]....
        /*0268*/ 	.word	0x0500000f


	//   ....[119]....
        /*026c*/ 	.word	0x0500000f


	//   ....[120]....
        /*0270*/ 	.word	0x0500000f


	//   ....[121]....
        /*0274*/ 	.word	0x0500000f


	//   ....[122]....
        /*0278*/ 	.word	0x0500000f


	//   ....[123]....
        /*027c*/ 	.word	0x0500000f


	//   ....[124]....
        /*0280*/ 	.word	0x0500000f


	//   ....[125]....
        /*0284*/ 	.word	0x0500000f


	//   ....[126]....
        /*0288*/ 	.word	0x0500000f


	//   ....[127]....
        /*028c*/ 	.word	0x0500000f


	//   ....[128]....
        /*0290*/ 	.word	0x0500000f


	//   ....[129]....
        /*0294*/ 	.word	0x0500000f


	//   ....[130]....
        /*0298*/ 	.word	0x0500000f


	//   ....[131]....
        /*029c*/ 	.word	0x0500000f


	//   ....[132]....
        /*02a0*/ 	.word	0x0500000f


	//   ....[133]....
        /*02a4*/ 	.word	0x0500000f


	//   ....[134]....
        /*02a8*/ 	.word	0x0500000f


	//   ....[135]....
        /*02ac*/ 	.word	0x0500000f


	//   ....[136]....
        /*02b0*/ 	.word	0x0500000f


	//   ....[137]....
        /*02b4*/ 	.word	0x0500000f


	//   ....[138]....
        /*02b8*/ 	.word	0x0500000f


	//   ....[139]....
        /*02bc*/ 	.word	0x0500000f


	//   ....[140]....
        /*02c0*/ 	.word	0x0500000f


	//   ....[141]....
        /*02c4*/ 	.word	0x0500000f


	//   ....[142]....
        /*02c8*/ 	.word	0x0500000f


	//   ....[143]....
        /*02cc*/ 	.word	0x0500000f


	//   ....[144]....
        /*02d0*/ 	.word	0x0500000f


	//   ....[145]....
        /*02d4*/ 	.word	0x0500000f


	//   ....[146]....
        /*02d8*/ 	.word	0x0500000f


	//   ....[147]....
        /*02dc*/ 	.word	0x0500000f


	//   ....[148]....
        /*02e0*/ 	.word	0x0500000f


	//   ....[149]....
        /*02e4*/ 	.word	0x0500000f


	//   ....[150]....
        /*02e8*/ 	.word	0x0500000f


	//   ....[151]....
        /*02ec*/ 	.word	0x0500000f


	//   ....[152]....
        /*02f0*/ 	.word	0x0500000f


	//   ....[153]....
        /*02f4*/ 	.word	0x0500000f


	//   ....[154]....
        /*02f8*/ 	.word	0x0500000f


	//   ....[155]....
        /*02fc*/ 	.word	0x0500000f


	//   ....[156]....
        /*0300*/ 	.word	0x0500000f


	//   ....[157]....
        /*0304*/ 	.word	0x0500000f


	//   ....[158]....
        /*0308*/ 	.word	0x0500000f


	//   ....[159]....
        /*030c*/ 	.word	0x0500000f


	//   ....[160]....
        /*0310*/ 	.word	0x0500000f


	//   ....[161]....
        /*0314*/ 	.word	0x0500000f


	//   ....[162]....
        /*0318*/ 	.word	0x0500000f


	//   ....[163]....
        /*031c*/ 	.word	0x0500000f


	//   ....[164]....
        /*0320*/ 	.word	0x0500000f


	//   ....[165]....
        /*0324*/ 	.word	0x0500000f


	//   ....[166]....
        /*0328*/ 	.word	0x0500000f


	//   ....[167]....
        /*032c*/ 	.word	0x0500000f


	//   ....[168]....
        /*0330*/ 	.word	0x0500000f


	//   ....[169]....
        /*0334*/ 	.word	0x0500000f


	//   ....[170]....
        /*0338*/ 	.word	0x0500000f


	//   ....[171]....
        /*033c*/ 	.word	0x0500000f


	//   ....[172]....
        /*0340*/ 	.word	0x0500000f


	//----- nvinfo : EIATTR_COOP_GROUP_INSTR_OFFSETS
	.align		4
.L_673:
        /*0344*/ 	.byte	0x04, 0x28
        /*0346*/ 	.short	(.L_675 - .L_674)


	//   ....[0]....
.L_674:
        /*0348*/ 	.word	0x00000070


	//   ....[1]....
        /*034c*/ 	.word	0x000000b0


	//   ....[2]....
        /*0350*/ 	.word	0x000002d0


	//   ....[3]....
        /*0354*/ 	.word	0x00000430


	//   ....[4]....
        /*0358*/ 	.word	0x00000550


	//   ....[5]....
        /*035c*/ 	.word	0x000006b0


	//   ....[6]....
        /*0360*/ 	.word	0x00001670


	//   ....[7]....
        /*0364*/ 	.word	0x000022e0


	//   ....[8]....
        /*0368*/ 	.word	0x00002c90


	//   ....[9]....
        /*036c*/ 	.word	0x000032c0


	//   ....[10]....
        /*0370*/ 	.word	0x00003400


	//   ....[11]....
        /*0374*/ 	.word	0x000039f0


	//   ....[12]....
        /*0378*/ 	.word	0x00003ad0


	//   ....[13]....
        /*037c*/ 	.word	0x000057b0


	//   ....[14]....
        /*0380*/ 	.word	0x00005a20


	//   ....[15]....
        /*0384*/ 	.word	0x00006900


	//   ....[16]....
        /*0388*/ 	.word	0x00006a20


	//   ....[17]....
        /*038c*/ 	.word	0x00006fd0


	//   ....[18]....
        /*0390*/ 	.word	0x00007030


	//   ....[19]....
        /*0394*/ 	.word	0x00008e60


	//   ....[20]....
        /*0398*/ 	.word	0x00008e70


	//   ....[21]....
        /*039c*/ 	.word	0x00008eb0


	//   ....[22]....
        /*03a0*/ 	.word	0x00008ec0


	//   ....[23]....
        /*03a4*/ 	.word	0x0000aa60


	//   ....[24]....
        /*03a8*/ 	.word	0x0000b4f0


	//   ....[25]....
        /*03ac*/ 	.word	0x0000bbb0


	//   ....[26]....
        /*03b0*/ 	.word	0x0000bcd0


	//   ....[27]....
        /*03b4*/ 	.word	0x0000c280


	//   ....[28]....
        /*03b8*/ 	.word	0x0000c2e0


	//   ....[29]....
        /*03bc*/ 	.word	0x0000d390


	//   ....[30]....
        /*03c0*/ 	.word	0x0000d3b0


	//   ....[31]....
        /*03c4*/ 	.word	0x0000d460


	//   ....[32]....
        /*03c8*/ 	.word	0x0000d470


	//   ....[33]....
        /*03cc*/ 	.word	0x0000e520


	//   ....[34]....
        /*03d0*/ 	.word	0x0000e570


	//   ....[35]....
        /*03d4*/ 	.word	0x0000e5b0


	//   ....[36]....
        /*03d8*/ 	.word	0x0000e5f0


	//   ....[37]....
        /*03dc*/ 	.word	0x0000e630


	//   ....[38]....
        /*03e0*/ 	.word	0x0000e650


	//   ....[39]....
        /*03e4*/ 	.word	0x0000efc0


	//   ....[40]....
        /*03e8*/ 	.word	0x0000efd0


	//   ....[41]....
        /*03ec*/ 	.word	0x0000fd20


	//   ....[42]....
        /*03f0*/ 	.word	0x00011370


	//   ....[43]....
        /*03f4*/ 	.word	0x00011390


	//   ....[44]....
        /*03f8*/ 	.word	0x000113a0


	//   ....[45]....
        /*03fc*/ 	.word	0x000113b0


	//   ....[46]....
        /*0400*/ 	.word	0x000113c0


	//   ....[47]....
        /*0404*/ 	.word	0x000113d0


	//   ....[48]....
        /*0408*/ 	.word	0x000113e0


	//   ....[49]....
        /*040c*/ 	.word	0x00011440


	//   ....[50]....
        /*0410*/ 	.word	0x00011480


	//   ....[51]....
        /*0414*/ 	.word	0x000114e0


	//   ....[52]....
        /*0418*/ 	.word	0x000114f0


	//   ....[53]....
        /*041c*/ 	.word	0x000115b0


	//   ....[54]....
        /*0420*/ 	.word	0x00011c00


	//   ....[55]....
        /*0424*/ 	.word	0x00011c30


	//   ....[56]....
        /*0428*/ 	.word	0x00011c60


	//   ....[57]....
        /*042c*/ 	.word	0x00011c80


	//   ....[58]....
        /*0430*/ 	.word	0x00011c90


	//   ....[59]....
        /*0434*/ 	.word	0x00011d10


	//   ....[60]....
        /*0438*/ 	.word	0x00011d50


	//   ....[61]....
        /*043c*/ 	.word	0x00011da0


	//   ....[62]....
        /*0440*/ 	.word	0x00011dd0


	//   ....[63]....
        /*0444*/ 	.word	0x00011e30


	//   ....[64]....
        /*0448*/ 	.word	0x00011e70


	//   ....[65]....
        /*044c*/ 	.word	0x00011ec0


	//   ....[66]....
        /*0450*/ 	.word	0x00011ef0


	//   ....[67]....
        /*0454*/ 	.word	0x00011f40


	//   ....[68]....
        /*0458*/ 	.word	0x00011f80


	//   ....[69]....
        /*045c*/ 	.word	0x00011fd0


	//   ....[70]....
        /*0460*/ 	.word	0x000127a0


	//   ....[71]....
        /*0464*/ 	.word	0x000127d0


	//   ....[72]....
        /*0468*/ 	.word	0x000127f0


	//   ....[73]....
        /*046c*/ 	.word	0x00012800


	//   ....[74]....
        /*0470*/ 	.word	0x00012820


	//   ....[75]....
        /*0474*/ 	.word	0x00012880


	//   ....[76]....
        /*0478*/ 	.word	0x000128a0


	//   ....[77]....
        /*047c*/ 	.word	0x000128c0


	//   ....[78]....
        /*0480*/ 	.word	0x000128d0


	//   ....[79]....
        /*0484*/ 	.word	0x00012930


	//   ....[80]....
        /*0488*/ 	.word	0x00012960


	//   ....[81]....
        /*048c*/ 	.word	0x000129e0


	//   ....[82]....
        /*0490*/ 	.word	0x00012c50


	//   ....[83]....
        /*0494*/ 	.word	0x00012c70


	//   ....[84]....
        /*0498*/ 	.word	0x00012c80


	//   ....[85]....
        /*049c*/ 	.word	0x00012ca0


	//   ....[86]....
        /*04a0*/ 	.word	0x00012d30


	//   ....[87]....
        /*04a4*/ 	.word	0x00012d60


	//   ....[88]....
        /*04a8*/ 	.word	0x00012dd0


	//   ....[89]....
        /*04ac*/ 	.word	0x00012e00


	//   ....[90]....
        /*04b0*/ 	.word	0x00012e70


	//   ....[91]....
        /*04b4*/ 	.word	0x00012ea0


	//   ....[92]....
        /*04b8*/ 	.word	0x00012f10


	//   ....[93]....
        /*04bc*/ 	.word	0x00012f40


	//   ....[94]....
        /*04c0*/ 	.word	0x00013410


	//   ....[95]....
        /*04c4*/ 	.word	0x00013440


	//   ....[96]....
        /*04c8*/ 	.word	0x00013470


	//   ....[97]....
        /*04cc*/ 	.word	0x000134a0


	//   ....[98]....
        /*04d0*/ 	.word	0x000134d0


	//   ....[99]....
        /*04d4*/ 	.word	0x000134e0


	//   ....[100]....
        /*04d8*/ 	.word	0x00013580


	//   ....[101]....
        /*04dc*/ 	.word	0x000135a0


	//   ....[102]....
        /*04e0*/ 	.word	0x00013630


	//   ....[103]....
        /*04e4*/ 	.word	0x00013650


	//   ....[104]....
        /*04e8*/ 	.word	0x000136c0


	//   ....[105]....
        /*04ec*/ 	.word	0x000136f0


	//   ....[106]....
        /*04f0*/ 	.word	0x00013a70


	//   ....[107]....
        /*04f4*/ 	.word	0x000140b0


	//   ....[108]....
        /*04f8*/ 	.word	0x000141a0


	//   ....[109]....
        /*04fc*/ 	.word	0x00014240


	//   ....[110]....
        /*0500*/ 	.word	0x000142a0


	//   ....[111]....
        /*0504*/ 	.word	0x00014370


	//   ....[112]....
        /*0508*/ 	.word	0x000143e0


	//   ....[113]....
        /*050c*/ 	.word	0x000144b0


	//   ....[114]....
        /*0510*/ 	.word	0x00014530


	//   ....[115]....
        /*0514*/ 	.word	0x00014600


	//   ....[116]....
        /*0518*/ 	.word	0x00014680


	//   ....[117]....
        /*051c*/ 	.word	0x00014760


	//   ....[118]....
        /*0520*/ 	.word	0x000147e0


	//   ....[119]....
        /*0524*/ 	.word	0x000148a0


	//   ....[120]....
        /*0528*/ 	.word	0x00014930


	//   ....[121]....
        /*052c*/ 	.word	0x00014990


	//   ....[122]....
        /*0530*/ 	.word	0x00014a30


	//   ....[123]....
        /*0534*/ 	.word	0x00014b00


	//   ....[124]....
        /*0538*/ 	.word	0x00014b80


	//   ....[125]....
        /*053c*/ 	.word	0x00014c50


	//   ....[126]....
        /*0540*/ 	.word	0x00014cd0


	//   ....[127]....
        /*0544*/ 	.word	0x00014da0


	//   ....[128]....
        /*0548*/ 	.word	0x00014e20


	//   ....[129]....
        /*054c*/ 	.word	0x00014ef0


	//   ....[130]....
        /*0550*/ 	.word	0x00014f70


	//   ....[131]....
        /*0554*/ 	.word	0x00015040


	//   ....[132]....
        /*0558*/ 	.word	0x000150c0


	//   ....[133]....
        /*055c*/ 	.word	0x00015190


	//   ....[134]....
        /*0560*/ 	.word	0x00015200


	//   ....[135]....
        /*0564*/ 	.word	0x000152c0


	//   ....[136]....
        /*0568*/ 	.word	0x00015400


	//   ....[137]....
        /*056c*/ 	.word	0x000154d0


	//   ....[138]....
        /*0570*/ 	.word	0x00015530


	//   ....[139]....
        /*0574*/ 	.word	0x000155f0


	//   ....[140]....
        /*0578*/ 	.word	0x00015650


	//   ....[141]....
        /*057c*/ 	.word	0x00015710


	//   ....[142]....
        /*0580*/ 	.word	0x00015770


	//   ....[143]....
        /*0584*/ 	.word	0x00015840


	//   ....[144]....
        /*0588*/ 	.word	0x000158a0


	//   ....[145]....
        /*058c*/ 	.word	0x00015970


	//   ....[146]....
        /*0590*/ 	.word	0x000159d0


	//   ....[147]....
        /*0594*/ 	.word	0x00015ab0


	//   ....[148]....
        /*0598*/ 	.word	0x00015b90


	//   ....[149]....
        /*059c*/ 	.word	0x00015c30


	//   ....[150]....
        /*05a0*/ 	.word	0x00015c90


	//   ....[151]....
        /*05a4*/ 	.word	0x00015d50


	//   ....[152]....
        /*05a8*/ 	.word	0x00015e10


	//   ....[153]....
        /*05ac*/ 	.word	0x00015ed0


	//   ....[154]....
        /*05b0*/ 	.word	0x00015f90


	//   ....[155]....
        /*05b4*/ 	.word	0x00016050


	//   ....[156]....
        /*05b8*/ 	.word	0x00016110


	//   ....[157]....
        /*05bc*/ 	.word	0x000161d0


	//   ....[158]....
        /*05c0*/ 	.word	0x00016290


	//   ....[159]....
        /*05c4*/ 	.word	0x00016350


	//   ....[160]....
        /*05c8*/ 	.word	0x00016490


	//   ....[161]....
        /*05cc*/ 	.word	0x00016530


	//   ....[162]....
        /*05d0*/ 	.word	0x00016600


	//   ....[163]....
        /*05d4*/ 	.word	0x000166f0


	//   ....[164]....
        /*05d8*/ 	.word	0x00016760


	//   ....[165]....
        /*05dc*/ 	.word	0x00016850


	//   ....[166]....
        /*05e0*/ 	.word	0x000168c0


	//   ....[167]....
        /*05e4*/ 	.word	0x000169c0


	//   ....[168]....
        /*05e8*/ 	.word	0x00016a40


	//   ....[169]....
        /*05ec*/ 	.word	0x00016b30


	//   ....[170]....
        /*05f0*/ 	.word	0x00016ba0


	//   ....[171]....
        /*05f4*/ 	.word	0x00016c70


	//   ....[172]....
        /*05f8*/ 	.word	0x00016d80


	//----- nvinfo : EIATTR_REG_RECONFIG
	.align		4
.L_675:
        /*05fc*/ 	.byte	0x01, 0x54
	.zero		2


	//----- nvinfo : EIATTR_SYSCALL_OFFSETS
	.align		4
        /*0600*/ 	.byte	0x04, 0x46
        /*0602*/ 	.short	(.L_677 - .L_676)


	//   ....[0]....
.L_676:
        /*0604*/ 	.word	0x00001830


	//   ....[1]....
        /*0608*/ 	.word	0x000108e0


	//   ....[2]....
        /*060c*/ 	.word	0x00010a20


	//   ....[3]....
        /*0610*/ 	.word	0x00010b10


	//   ....[4]....
        /*0614*/ 	.word	0x00011950


	//----- nvinfo : EIATTR_MBARRIER_INSTR_OFFSETS
	.align		4
.L_677:
        /*0618*/ 	.byte	0x04, 0x39
        /*061a*/ 	.short	(.L_679 - .L_678)


	//   ....[0]....
.L_678:
        /*061c*/ 	.word	0x00000180
        /*0620*/ 	.word	0x000000ff
        /*0624*/ 	.word	0x00030800
        /*0628*/ 	.short	0x0100
        /*062a*/ 	.byte	0x08
	.zero		1


	//   ....[1]....
        /*062c*/ 	.word	0x00000190
        /*0630*/ 	.word	0x000000ff
        /*0634*/ 	.word	0x00030820
        /*0638*/ 	.short	0x0100
        /*063a*/ 	.byte	0x08
	.zero		1


	//   ....[2]....
        /*063c*/ 	.word	0x00000280
        /*0640*/ 	.word	0x000000ff
        /*0644*/ 	.word	0x00030830
        /*0648*/ 	.short	0x0100
        /*064a*/ 	.byte	0x08
	.zero		1


	//   ....[3]....
        /*064c*/ 	.word	0x00000290
        /*0650*/ 	.word	0x000000ff
        /*0654*/ 	.word	0x00030840
        /*0658*/ 	.short	0x0100
        /*065a*/ 	.byte	0x08
	.zero		1


	//   ....[4]....
        /*065c*/ 	.word	0x000002a0
        /*0660*/ 	.word	0x000000ff
        /*0664*/ 	.word	0x00030838
        /*0668*/ 	.short	0x0100
        /*066a*/ 	.byte	0x08
	.zero		1


	//   ....[5]....
        /*066c*/ 	.word	0x000002b0
        /*0670*/ 	.word	0x000000ff
        /*0674*/ 	.word	0x00030848
        /*0678*/ 	.short	0x0100
        /*067a*/ 	.byte	0x08
	.zero		1


	//   ....[6]....
        /*067c*/ 	.word	0x000003e0
        /*0680*/ 	.word	0x000000ff
        /*0684*/ 	.word	0x00030850
        /*0688*/ 	.short	0x0100
        /*068a*/ 	.byte	0x08
	.zero		1


	//   ....[7]....
        /*068c*/ 	.word	0x000003f0
        /*0690*/ 	.word	0x000000ff
        /*0694*/ 	.word	0x00030860
        /*0698*/ 	.short	0x0100
        /*069a*/ 	.byte	0x08
	.zero		1


	//   ....[8]....
        /*069c*/ 	.word	0x00000400
        /*06a0*/ 	.word	0x000000ff
        /*06a4*/ 	.word	0x00030858
        /*06a8*/ 	.short	0x0100
        /*06aa*/ 	.byte	0x08
	.zero		1


	//   ....[9]....
        /*06ac*/ 	.word	0x00000410
        /*06b0*/ 	.word	0x000000ff
        /*06b4*/ 	.word	0x00030868
        /*06b8*/ 	.short	0x0100
        /*06ba*/ 	.byte	0x08
	.zero		1


	//   ....[10]....
        /*06bc*/ 	.word	0x00000500
        /*06c0*/ 	.word	0x000000ff
        /*06c4*/ 	.word	0x00030870
        /*06c8*/ 	.short	0x0100
        /*06ca*/ 	.byte	0x06
	.zero		1


	//   ....[11]....
        /*06cc*/ 	.word	0x00000510
        /*06d0*/ 	.word	0x000000ff
        /*06d4*/ 	.word	0x00030880
        /*06d8*/ 	.short	0x0100
        /*06da*/ 	.byte	0x06
	.zero		1


	//   ....[12]....
        /*06dc*/ 	.word	0x00000520
        /*06e0*/ 	.word	0x000000ff
        /*06e4*/ 	.word	0x00030878
        /*06e8*/ 	.short	0x0100
        /*06ea*/ 	.byte	0x06
	.zero		1


	//   ....[13]....
        /*06ec*/ 	.word	0x00000530
        /*06f0*/ 	.word	0x000000ff
        /*06f4*/ 	.word	0x00030888
        /*06f8*/ 	.short	0x0100
        /*06fa*/ 	.byte	0x06
	.zero		1


	//   ....[14]....
        /*06fc*/ 	.word	0x00000660
        /*0700*/ 	.word	0x000000ff
        /*0704*/ 	.word	0x00030890
        /*0708*/ 	.short	0x0100
        /*070a*/ 	.byte	0x08
	.zero		1


	//   ....[15]....
        /*070c*/ 	.word	0x00000670
        /*0710*/ 	.word	0x000000ff
        /*0714*/ 	.word	0x000308a0
        /*0718*/ 	.short	0x0100
        /*071a*/ 	.byte	0x08
	.zero		1


	//   ....[16]....
        /*071c*/ 	.word	0x00000680
        /*0720*/ 	.word	0x000000ff
        /*0724*/ 	.word	0x00030898
        /*0728*/ 	.short	0x0100
        /*072a*/ 	.byte	0x08
	.zero		1


	//   ....[17]....
        /*072c*/ 	.word	0x00000690
        /*0730*/ 	.word	0x000000ff
        /*0734*/ 	.word	0x000308a8
        /*0738*/ 	.short	0x0100
        /*073a*/ 	.byte	0x08
	.zero		1


	//   ....[18]....
        /*073c*/ 	.word	0x000007d0
        /*0740*/ 	.word	0x000000ff
        /*0744*/ 	.word	0x000308b0
        /*0748*/ 	.short	0x0100
        /*074a*/ 	.byte	0x08
	.zero		1


	//   ....[19]....
        /*074c*/ 	.word	0x000007e0
        /*0750*/ 	.word	0x000000ff
        /*0754*/ 	.word	0x000308c0
        /*0758*/ 	.short	0x0100
        /*075a*/ 	.byte	0x08
	.zero		1


	//   ....[20]....
        /*075c*/ 	.word	0x000007f0
        /*0760*/ 	.word	0x000000ff
        /*0764*/ 	.word	0x000308b8
        /*0768*/ 	.short	0x0100
        /*076a*/ 	.byte	0x08
	.zero		1


	//   ....[21]....
        /*076c*/ 	.word	0x00000800
        /*0770*/ 	.word	0x000000ff
        /*0774*/ 	.word	0x000308c8
        /*0778*/ 	.short	0x0100
        /*077a*/ 	.byte	0x08
	.zero		1


	//   ....[22]....
        /*077c*/ 	.word	0x00001850
        /*0780*/ 	.word	0x000000ff
        /*0784*/ 	.word	0x00030800
        /*0788*/ 	.short	0x010a
        /*078a*/ 	.byte	0x26
	.zero		1


	//   ....[23]....
        /*078c*/ 	.word	0x000018e0
        /*0790*/ 	.word	0x000000ff
        /*0794*/ 	.word	0x00030830
        /*0798*/ 	.short	0x010a
        /*079a*/ 	.byte	0x26
	.zero		1


	//   ....[24]....
        /*079c*/ 	.word	0x00001940
        /*07a0*/ 	.word	0x000000ff
        /*07a4*/ 	.word	0x00030830
        /*07a8*/ 	.short	0x010a
        /*07aa*/ 	.byte	0x26
	.zero		1


	//   ....[25]....
        /*07ac*/ 	.word	0x00002330
        /*07b0*/ 	.word	0x000000ff
        /*07b4*/ 	.word	0x00000000
        /*07b8*/ 	.short	0x0101
        /*07ba*/ 	.byte	0x04
	.zero		1


	//   ....[26]....
        /*07bc*/ 	.word	0x00004930
        /*07c0*/ 	.word	0x000000ff
        /*07c4*/ 	.word	0x00030830
        /*07c8*/ 	.short	0x010a
        /*07ca*/ 	.byte	0x27
	.zero		1


	//   ....[27]....
        /*07cc*/ 	.word	0x00004970
        /*07d0*/ 	.word	0x000000ff
        /*07d4*/ 	.word	0x00030830
        /*07d8*/ 	.short	0x010a
        /*07da*/ 	.byte	0x27
	.zero		1


	//   ....[28]....
        /*07dc*/ 	.word	0x000053d0
        /*07e0*/ 	.word	0x000000ff
        /*07e4*/ 	.word	0x00030850
        /*07e8*/ 	.short	0x010a
        /*07ea*/ 	.byte	0x0e
	.zero		1


	//   ....[29]....
        /*07ec*/ 	.word	0x00005410
        /*07f0*/ 	.word	0x000000ff
        /*07f4*/ 	.word	0x00030850
        /*07f8*/ 	.short	0x010a
        /*07fa*/ 	.byte	0x0e
	.zero		1


	//   ....[30]....
        /*07fc*/ 	.word	0x00005800
        /*0800*/ 	.word	0x000000ff
        /*0804*/ 	.word	0x00000000
        /*0808*/ 	.short	0x0101
        /*080a*/ 	.byte	0x27
	.zero		1


	//   ....[31]....
        /*080c*/ 	.word	0x00007920
        /*0810*/ 	.word	0x000000ff
        /*0814*/ 	.word	0x00000000
        /*0818*/ 	.short	0x0101
        /*081a*/ 	.byte	0x0e
	.zero		1


	//   ....[32]....
        /*081c*/ 	.word	0x00007dc0
        /*0820*/ 	.word	0x000000ff
        /*0824*/ 	.word	0x00030830
        /*0828*/ 	.short	0x010a
        /*082a*/ 	.byte	0x05
	.zero		1


	//   ....[33]....
        /*082c*/ 	.word	0x00007e00
        /*0830*/ 	.word	0x000000ff
        /*0834*/ 	.word	0x00030830
        /*0838*/ 	.short	0x010a
        /*083a*/ 	.byte	0x05
	.zero		1


	//   ....[34]....
        /*083c*/ 	.word	0x00008860
        /*0840*/ 	.word	0x000000ff
        /*0844*/ 	.word	0x00030850
        /*0848*/ 	.short	0x010a
        /*084a*/ 	.byte	0x05
	.zero		1


	//   ....[35]....
        /*084c*/ 	.word	0x000088a0
        /*0850*/ 	.word	0x000000ff
        /*0854*/ 	.word	0x00030850
        /*0858*/ 	.short	0x010a
        /*085a*/ 	.byte	0x05
	.zero		1


	//   ....[36]....
        /*085c*/ 	.word	0x00008c70
        /*0860*/ 	.word	0x000000ff
        /*0864*/ 	.word	0x00000000
        /*0868*/ 	.short	0x0101
        /*086a*/ 	.byte	0x07
	.zero		1


	//   ....[37]....
        /*086c*/ 	.word	0x00009a00
        /*0870*/ 	.word	0x000000ff
        /*0874*/ 	.word	0x00000000
        /*0878*/ 	.short	0x0101
        /*087a*/ 	.byte	0x05
	.zero		1


	//   ....[38]....
        /*087c*/ 	.word	0x00009be0
        /*0880*/ 	.word	0x000000ff
        /*0884*/ 	.word	0x00030830
        /*0888*/ 	.short	0x010a
        /*088a*/ 	.byte	0x27
	.zero		1


	//   ....[39]....
        /*088c*/ 	.word	0x00009c20
        /*0890*/ 	.word	0x000000ff
        /*0894*/ 	.word	0x00030830
        /*0898*/ 	.short	0x010a
        /*089a*/ 	.byte	0x27
	.zero		1


	//   ....[40]....
        /*089c*/ 	.word	0x0000a680
        /*08a0*/ 	.word	0x000000ff
        /*08a4*/ 	.word	0x00030850
        /*08a8*/ 	.short	0x010a
        /*08aa*/ 	.byte	0x05
	.zero		1


	//   ....[41]....
        /*08ac*/ 	.word	0x0000a6c0
        /*08b0*/ 	.word	0x000000ff
        /*08b4*/ 	.word	0x00030850
        /*08b8*/ 	.short	0x010a
        /*08ba*/ 	.byte	0x05
	.zero		1


	//   ....[42]....
        /*08bc*/ 	.word	0x0000aab0
        /*08c0*/ 	.word	0x000000ff
        /*08c4*/ 	.word	0x00000000
        /*08c8*/ 	.short	0x0101
        /*08ca*/ 	.byte	0x27
	.zero		1


	//   ....[43]....
        /*08cc*/ 	.word	0x0000cbe0
        /*08d0*/ 	.word	0x000000ff
        /*08d4*/ 	.word	0x00000000
        /*08d8*/ 	.short	0x0101
        /*08da*/ 	.byte	0x05
	.zero		1


	//   ....[44]....
        /*08dc*/ 	.word	0x0000d300
        /*08e0*/ 	.word	0x000000ff
        /*08e4*/ 	.word	0x00030850
        /*08e8*/ 	.short	0x010a
        /*08ea*/ 	.byte	0x05
	.zero		1


	//   ....[45]....
        /*08ec*/ 	.word	0x0000d340
        /*08f0*/ 	.word	0x000000ff
        /*08f4*/ 	.word	0x00030850
        /*08f8*/ 	.short	0x010a
        /*08fa*/ 	.byte	0x05
	.zero		1


	//   ....[46]....
        /*08fc*/ 	.word	0x0000d950
        /*0900*/ 	.word	0x000000ff
        /*0904*/ 	.word	0x00000000
        /*0908*/ 	.short	0x0101
        /*090a*/ 	.byte	0x04
	.zero		1


	//   ....[47]....
        /*090c*/ 	.word	0x0000e660
        /*0910*/ 	.word	0x000000ff
        /*0914*/ 	.word	0x00000000
        /*0918*/ 	.short	0x0101
        /*091a*/ 	.byte	0x04
	.zero		1


	//   ....[48]....
        /*091c*/ 	.word	0x00011120
        /*0920*/ 	.word	0x000000ff
        /*0924*/ 	.word	0x00030840
        /*0928*/ 	.short	0x010a
        /*092a*/ 	.byte	0x30
	.zero		1


	//   ....[49]....
        /*092c*/ 	.word	0x00011710
        /*0930*/ 	.word	0x000000ff
        /*0934*/ 	.word	0x00030830
        /*0938*/ 	.short	0x0107
        /*093a*/ 	.byte	0x30
	.zero		1


	//   ....[50]....
        /*093c*/ 	.word	0x00011780
        /*0940*/ 	.word	0x000000ff
        /*0944*/ 	.word	0x00030830
        /*0948*/ 	.short	0x0101
        /*094a*/ 	.byte	0x30
	.zero		1


	//   ....[51]....
        /*094c*/ 	.word	0x00012120
        /*0950*/ 	.word	0x000000ff
        /*0954*/ 	.word	0x00030800
        /*0958*/ 	.short	0x0107
        /*095a*/ 	.byte	0x30
	.zero		1


	//   ....[52]....
        /*095c*/ 	.word	0x00012180
        /*0960*/ 	.word	0x000000ff
        /*0964*/ 	.word	0x00030800
        /*0968*/ 	.short	0x0101
        /*096a*/ 	.byte	0x30
	.zero		1


	//   ....[53]....
        /*096c*/ 	.word	0x000121a0
        /*0970*/ 	.word	0x000000ff
        /*0974*/ 	.word	0x00030820
        /*0978*/ 	.short	0x010a
        /*097a*/ 	.byte	0x30
	.zero		1


	//   ....[54]....
        /*097c*/ 	.word	0x00012590
        /*0980*/ 	.word	0x00000013
        /*0984*/ 	.word	0x00030840
        /*0988*/ 	.short	0x010a
        /*098a*/ 	.byte	0x3f
	.zero		1


	//   ....[55]....
        /*098c*/ 	.word	0x00012ad0
        /*0990*/ 	.word	0x00000013
        /*0994*/ 	.word	0x00030830
        /*0998*/ 	.short	0x0107
        /*099a*/ 	.byte	0x3f
	.zero		1


	//   ....[56]....
        /*099c*/ 	.word	0x00012b80
        /*09a0*/ 	.word	0x00000013
        /*09a4*/ 	.word	0x00030830
        /*09a8*/ 	.short	0x0101
        /*09aa*/ 	.byte	0x3f
	.zero		1


	//   ....[57]....
        /*09ac*/ 	.word	0x00012be0
        /*09b0*/ 	.word	0x00000006
        /*09b4*/ 	.word	0x00030860
        /*09b8*/ 	.short	0x010a
        /*09ba*/ 	.byte	0x3f
	.zero		1


	//   ....[58]....
        /*09bc*/ 	.word	0x00013090
        /*09c0*/ 	.word	0x00000006
        /*09c4*/ 	.word	0x00030850
        /*09c8*/ 	.short	0x0107
        /*09ca*/ 	.byte	0x3f
	.zero		1


	//   ....[59]....
        /*09cc*/ 	.word	0x000131e0
        /*09d0*/ 	.word	0x00000006
        /*09d4*/ 	.word	0x00030850
        /*09d8*/ 	.short	0x0101
        /*09da*/ 	.byte	0x3f
	.zero		1


	//   ....[60]....
        /*09dc*/ 	.word	0x00013380
        /*09e0*/ 	.word	0x00000000
        /*09e4*/ 	.word	0x00030860
        /*09e8*/ 	.short	0x010a
        /*09ea*/ 	.byte	0x3f
	.zero		1


	//   ....[61]....
        /*09ec*/ 	.word	0x000138b0
        /*09f0*/ 	.word	0x00000000
        /*09f4*/ 	.word	0x00030850
        /*09f8*/ 	.short	0x0107
        /*09fa*/ 	.byte	0x3f
	.zero		1


	//   ....[62]....
        /*09fc*/ 	.word	0x00013960
        /*0a00*/ 	.word	0x00000000
        /*0a04*/ 	.word	0x00030850
        /*0a08*/ 	.short	0x0101
        /*0a0a*/ 	.byte	0x3f
	.zero		1


	//   ....[63]....
        /*0a0c*/ 	.word	0x00013a00
        /*0a10*/ 	.word	0x00000007
        /*0a14*/ 	.word	0x00030820
        /*0a18*/ 	.short	0x010a
        /*0a1a*/ 	.byte	0x3f
	.zero		1


	//   ....[64]....
        /*0a1c*/ 	.word	0x00013b80
        /*0a20*/ 	.word	0x00000005
        /*0a24*/ 	.word	0x00030840
        /*0a28*/ 	.short	0x010a
        /*0a2a*/ 	.byte	0x3f
	.zero		1


	//   ....[65]....
        /*0a2c*/ 	.word	0x00013c20
        /*0a30*/ 	.word	0x00000007
        /*0a34*/ 	.word	0x00030840
        /*0a38*/ 	.short	0x010a
        /*0a3a*/ 	.byte	0x3f
	.zero		1


	//   ....[66]....
        /*0a3c*/ 	.word	0x00013c60
        /*0a40*/ 	.word	0x00000005
        /*0a44*/ 	.word	0x00030860
        /*0a48*/ 	.short	0x010a
        /*0a4a*/ 	.byte	0x3f
	.zero		1


	//   ....[67]....
        /*0a4c*/ 	.word	0x00013ca0
        /*0a50*/ 	.word	0x00000007
        /*0a54*/ 	.word	0x00030860
        /*0a58*/ 	.short	0x010a
        /*0a5a*/ 	.byte	0x3f
	.zero		1


	//   ....[68]....
        /*0a5c*/ 	.word	0x00013d10
        /*0a60*/ 	.word	0x00000003
        /*0a64*/ 	.word	0x00030800
        /*0a68*/ 	.short	0x010a
        /*0a6a*/ 	.byte	0x3f
	.zero		1


	//   ....[69]....
        /*0a6c*/ 	.word	0x00013d70
        /*0a70*/ 	.word	0x00000003
        /*0a74*/ 	.word	0x00030830
        /*0a78*/ 	.short	0x010a
        /*0a7a*/ 	.byte	0x3f
	.zero		1


	//   ....[70]....
        /*0a7c*/ 	.word	0x00013dd0
        /*0a80*/ 	.word	0x00000005
        /*0a84*/ 	.word	0x00030830
        /*0a88*/ 	.short	0x010a
        /*0a8a*/ 	.byte	0x3f
	.zero		1


	//   ....[71]....
        /*0a8c*/ 	.word	0x00013e30
        /*0a90*/ 	.word	0x00000003
        /*0a94*/ 	.word	0x00030850
        /*0a98*/ 	.short	0x010a
        /*0a9a*/ 	.byte	0x3f
	.zero		1


	//   ....[72]....
        /*0a9c*/ 	.word	0x00013e90
        /*0aa0*/ 	.word	0x00000005
        /*0aa4*/ 	.word	0x00030830
        /*0aa8*/ 	.short	0x010a
        /*0aaa*/ 	.byte	0x3f
	.zero		1


	//   ....[73]....
        /*0aac*/ 	.word	0x00013ef0
        /*0ab0*/ 	.word	0x00000003
        /*0ab4*/ 	.word	0x00030850
        /*0ab8*/ 	.short	0x010a
        /*0aba*/ 	.byte	0x3f
	.zero		1


	//   ....[74]....
        /*0abc*/ 	.word	0x00013f50
        /*0ac0*/ 	.word	0x00000005
        /*0ac4*/ 	.word	0x00030830
        /*0ac8*/ 	.short	0x010a
        /*0aca*/ 	.byte	0x3f
	.zero		1


	//   ....[75]....
        /*0acc*/ 	.word	0x00013fb0
        /*0ad0*/ 	.word	0x00000003
        /*0ad4*/ 	.word	0x00030850
        /*0ad8*/ 	.short	0x010a
        /*0ada*/ 	.byte	0x3f
	.zero		1


	//   ....[76]....
        /*0adc*/ 	.word	0x00014010
        /*0ae0*/ 	.word	0x00000003
        /*0ae4*/ 	.word	0x00030850
        /*0ae8*/ 	.short	0x010a
        /*0aea*/ 	.byte	0x3f
	.zero		1


	//   ....[77]....
        /*0aec*/ 	.word	0x000140f0
        /*0af0*/ 	.word	0x00000003
        /*0af4*/ 	.word	0x00030840
        /*0af8*/ 	.short	0x010a
        /*0afa*/ 	.byte	0x3f
	.zero		1


	//   ....[78]....
        /*0afc*/ 	.word	0x00015300
        /*0b00*/ 	.word	0x00000003
        /*0b04*/ 	.word	0x00030820
        /*0b08*/ 	.short	0x010a
        /*0b0a*/ 	.byte	0x3f
	.zero		1


	//   ....[79]....
        /*0b0c*/ 	.word	0x00015350
        /*0b10*/ 	.word	0x00000013
        /*0b14*/ 	.word	0x00030840
        /*0b18*/ 	.short	0x010a
        /*0b1a*/ 	.byte	0x3f
	.zero		1


	//   ....[80]....
        /*0b1c*/ 	.word	0x00015ae0
        /*0b20*/ 	.word	0x00000006
        /*0b24*/ 	.word	0x00030860
        /*0b28*/ 	.short	0x010a
        /*0b2a*/ 	.byte	0x3f
	.zero		1


	//   ....[81]....
        /*0b2c*/ 	.word	0x000163e0
        /*0b30*/ 	.word	0x00000000
        /*0b34*/ 	.word	0x00030860
        /*0b38*/ 	.short	0x010a
        /*0b3a*/ 	.byte	0x3f
	.zero		1


	//   ....[82]....
        /*0b3c*/ 	.word	0x00016ca0
        /*0b40*/ 	.word	0x00000007
        /*0b44*/ 	.word	0x00030820
        /*0b48*/ 	.short	0x010a
        /*0b4a*/ 	.byte	0x3f
	.zero		1


	//   ....[83]....
        /*0b4c*/ 	.word	0x00016e40
        /*0b50*/ 	.word	0x00000005
        /*0b54*/ 	.word	0x00030840
        /*0b58*/ 	.short	0x010a
        /*0b5a*/ 	.byte	0x3f
	.zero		1


	//   ....[84]....
        /*0b5c*/ 	.word	0x00016e90
        /*0b60*/ 	.word	0x00000007
        /*0b64*/ 	.word	0x00030840
        /*0b68*/ 	.short	0x010a
        /*0b6a*/ 	.byte	0x3f
	.zero		1


	//   ....[85]....
        /*0b6c*/ 	.word	0x00016ee0
        /*0b70*/ 	.word	0x00000005
        /*0b74*/ 	.word	0x00030860
        /*0b78*/ 	.short	0x010a
        /*0b7a*/ 	.byte	0x3f
	.zero		1


	//----- nvinfo : EIATTR_NUM_MBARRIERS
	.align		4
.L_679:
        /*0b7c*/ 	.byte	0x03, 0x38
        /*0b7e*/ 	.short	0x0016


	//----- nvinfo : EIATTR_EXIT_INSTR_OFFSETS
	.align		4
        /*0b80*/ 	.byte	0x04, 0x1c
        /*0b82*/ 	.short	(.L_681 - .L_680)


	//   ....[0]....
.L_680:
        /*0b84*/ 	.word	0x00013cf0


	//----- nvinfo : EIATTR_MAX_THREADS
	.align		4
.L_681:
        /*0b88*/ 	.byte	0x04, 0x05
        /*0b8a*/ 	.short	(.L_683 - .L_682)
.L_682:
        /*0b8c*/ 	.word	0x00000180
        /*0b90*/ 	.word	0x00000001
        /*0b94*/ 	.word	0x00000001


	//----- nvinfo : EIATTR_CRS_STACK_SIZE
	.align		4
.L_683:
        /*0b98*/ 	.byte	0x04, 0x1e
        /*0b9a*/ 	.short	(.L_685 - .L_684)
.L_684:
        /*0b9c*/ 	.word	0x00000000


	//----- nvinfo : EIATTR_CBANK_PARAM_SIZE
	.align		4
.L_685:
        /*0ba0*/ 	.byte	0x03, 0x19
        /*0ba2*/ 	.short	0x0a70


	//----- nvinfo : EIATTR_PARAM_CBANK
	.align		4
        /*0ba4*/ 	.byte	0x04, 0x0a
        /*0ba6*/ 	.short	(.L_687 - .L_686)
	.align		4
.L_686:
        /*0ba8*/ 	.word	index@(.nv.constant0._ZN7cutlass13device_kernelIN5flash11enable_sm90INS1_16FlashAttnFwdSm90INS1_25CollectiveMainloopFwdSm90ILi2EN4cute5tupleIJNS5_1CILi1EEES8_S8_EEENS6_IJNS7_ILi128EEENS7_ILi96EEENS7_ILi192EEEEEELi192ENS_6half_tEfNS_4arch4Sm90ELb0ELb1ELb0ELb0ELb1ELb0ELb0ELb1ELb1ELb1ELb1ELb0EEENS1_21CollectiveEpilogueFwdINS6_IJSA_SC_SB_EEES9_SE_SG_Li256ELb0ELb1ELb1ELb0EEENS1_19SingleTileSchedulerILb0ELb1ELb1ELi128EEEEEEEEEvNT_6ParamsE)
        /*0bac*/ 	.short	0x0210
        /*0bae*/ 	.short	0x0a70


	//----- nvinfo : EIATTR_SW_WAR
	.align		4
.L_687:
        /*0bb0*/ 	.byte	0x04, 0x36
        /*0bb2*/ 	.short	(.L_689 - .L_688)
.L_688:
        /*0bb4*/ 	.word	0x00000008
.L_689:


//--------------------- .nv.info._ZN7cutlass13device_kernelIN5flash11enable_sm90INS1_16FlashAttnFwdSm90INS1_25CollectiveMainloopFwdSm90ILi2EN4cute5tupleIJNS5_1CILi1EEES8_S8_EEENS6_IJNS7_ILi128EEENS7_ILi96EEENS7_ILi192EEEEEELi192ENS_6half_tEfNS_4arch4Sm90ELb0ELb1ELb0ELb1ELb1ELb0ELb0ELb1ELb1ELb1ELb1ELb0EEENS1_21CollectiveEpilogueFwdINS6_IJSA_SC_SB_EEES9_SE_SG_Li256ELb1ELb1ELb1ELb0EEENS1_36VarlenDynamicPersistentTileSchedulerILi128ELi96ELi256ELi128ELb1ELb1ELb1ELb1ELb0ELb1EEEEEEEEEvNT_6ParamsE --------------------------
	.section	.nv.info._ZN7cutlass13device_kernelIN5flash11enable_sm90INS1_16FlashAttnFwdSm90INS1_25CollectiveMainloopFwdSm90ILi2EN4cute5tupleIJNS5_1CILi1EEES8_S8_EEENS6_IJNS7_ILi128EEENS7_ILi96EEENS7_ILi192EEEEEELi192ENS_6half_tEfNS_4arch4Sm90ELb0ELb1ELb0ELb1ELb1ELb0ELb0ELb1ELb1ELb1ELb1ELb0EEENS1_21CollectiveEpilogueFwdINS6_IJSA_SC_SB_EEES9_SE_SG_Li256ELb1ELb1ELb1ELb0EEENS1_36VarlenDynamicPersistentTileSchedulerILi128ELi96ELi256ELi128ELb1ELb1ELb1ELb1ELb0ELb1EEEEEEEEEvNT_6ParamsE,"",@"SHT_CUDA_INFO"
	.sectionflags	@""
	.align	4


	//----- nvinfo : EIATTR_CUDA_API_VERSION
	.align		4
        /*0000*/ 	.byte	0x04, 0x37
        /*0002*/ 	.short	(.L_691 - .L_690)
.L_690:
        /*0004*/ 	.word	0x00000082


	//----- nvinfo : EIATTR_KPARAM_INFO
	.align		4
.L_691:
        /*0008*/ 	.byte	0x04, 0x17
        /*000a*/ 	.short	(.L_693 - .L_692)
.L_692:
        /*000c*/ 	.word	0x00000000
        /*0010*/ 	.short	0x0000
        /*0012*/ 	.short	0x0070
        /*0014*/ 	.byte	0x00, 0xf0, 0x01, 0x2a


	//----- nvinfo : EIATTR_SPARSE_MMA_MASK
	.align		4
.L_693:
        /*0018*/ 	.byte	0x03, 0x50
        /*001a*/ 	.short	0x0000


	//----- nvinfo : EIATTR_MAXREG_COUNT
	.align		4
        /*001c*/ 	.byte	0x03, 0x1b
        /*001e*/ 	.short	0x00a8


	//----- nvinfo : EIATTR_NUM_BARRIERS
	.align		4
        /*0020*/ 	.byte	0x02, 0x4c
        /*0022*/ 	.byte	0x09
	.zero		1


	//----- nvinfo : EIATTR_EXTERNS
	.align		4
        /*0024*/ 	.byte	0x04, 0x0f
        /*0026*/ 	.short	(.L_695 - .L_694)


	//   ....[0]....
	.align		4
.L_694:
        /*0028*/ 	.word	index@(__assertfail)


	//----- nvinfo : EIATTR_ANNOTATIONS
	.align		4
.L_695:
        /*002c*/ 	.byte	0x04, 0x55
        /*002e*/ 	.short	(.L_697 - .L_696)


	//   ....[0]....
.L_696:
        /* <DEDUP_REMOVED lines=14> */


	//----- nvinfo : EIATTR_MERCURY_ISA_VERSION
	.align		4
.L_697:
        /*0100*/ 	.byte	0x03, 0x5f
        /*0102*/ 	.short	0x0101


	//----- nvinfo : EIATTR_UNUSED_LOAD_BYTE_OFFSET
	.align		4
        /*0104*/ 	.byte	0x04, 0x44
        /*0106*/ 	.short	(.L_699 - .L_698)


	//   ....[0]....
.L_698:
        /*0108*/ 	.word	0x00000950
        /*010c*/ 	.word	0x0000fff0


	//   ....[1]....
        /*0110*/ 	.word	0x0000e550
        /*0114*/ 	.word	0x0000fff0


	//----- nvinfo : EIATTR_INT_WARP_WIDE_INSTR_OFFSETS
	.align		4
.L_699:
        /*0118*/ 	.byte	0x04, 0x31
        /*011a*/ 	.short	(.L_701 - .L_700)


	//   ....[0]....
.L_700:
        /*011c*/ 	.word	0x000000c0


	//   ....[1]....
        /*0120*/ 	.word	0x000000d0


	//   ....[2]....
        /*0124*/ 	.word	0x00000170


	//   ....[3]....
        /*0128*/ 	.word	0x00013fc0


	//   ....[4]....
        /*012c*/ 	.word	0x00014050


	//   ....[5]....
        /*0130*/ 	.word	0x00016df0


	//   ....[6]....
        /*0134*/ 	.word	0x00016e80


	//----- nvinfo : EIATTR_COOP_GROUP_MASK_REGIDS
	.align		4
.L_701:
        /*0138*/ 	.byte	0x04, 0x29
        /*013a*/ 	.short	(.L_703 - .L_702)


	//   ....[0]....
.L_702:
        /*013c*/ 	.word	0xffffffff


	//   ....[1]....
        /*0140*/ 	.word	0xffffffff


	//   ....[2]....
        /*0144*/ 	.word	0xffffffff


	//   ....[3]....
        /*0148*/ 	.word	0xffffffff


	//   ....[4]....
        /*014c*/ 	.word	0xffffffff


	//   ....[5]....
        /*0150*/ 	.word	0xffffffff


	//   ....[6]....
        /*0154*/ 	.word	0xffffffff


	//   ....[7]....
        /*0158*/ 	.word	0xffffffff


	//   ....[8]....
        /*015c*/ 	.word	0xffffffff


	//   ....[9]....
        /*0160*/ 	.word	0xffffffff


	//   ....[10]....
        /*0164*/ 	.word	0xffffffff


	//   ....[11]....
        /*0168*/ 	.word	0xffffffff


	//   ....[12]....
        /*016c*/ 	.word	0xffffffff


	//   ....[13]....
        /*0170*/ 	.word	0xffffffff


	//   ....[14]....
        /*0174*/ 	.word	0xffffffff


	//   ....[15]....
        /*0178*/ 	.word	0xffffffff


	//   ....[16]....
        /*017c*/ 	.word	0xffffffff


	//   ....[17]....
        /*0180*/ 	.word	0xffffffff


	//   ....[18]....
        /*0184*/ 	.word	0xffffffff


	//   ....[19]....
        /*0188*/ 	.word	0xffffffff


	//   ....[20]....
        /*018c*/ 	.word	0xffffffff


	//   ....[21]....
        /*0190*/ 	.word	0xffffffff


	//   ....[22]....
        /*0194*/ 	.word	0xffffffff


	//   ....[23]....
        /*0198*/ 	.word	0xffffffff


	//   ....[24]....
        /*019c*/ 	.word	0xffffffff


	//   ....[25]....
        /*01a0*/ 	.word	0xffffffff


	//   ....[26]....
        /*01a4*/ 	.word	0xffffffff


	//   ....[27]....
        /*01a8*/ 	.word	0xffffffff


	//   ....[28]....
        /*01ac*/ 	.word	0xffffffff


	//   ....[29]....
        /*01b0*/ 	.word	0xffffffff


	//   ....[30]....
        /*01b4*/ 	.word	0xffffffff


	//   ....[31]....
        /*01b8*/ 	.word	0xffffffff


	//   ....[32]....
        /*01bc*/ 	.word	0xffffffff


	//   ....[33]....
        /*01c0*/ 	.word	0xffffffff


	//   ....[34]....
        /*01c4*/ 	.word	0xffffffff


	//   ....[35]....
        /*01c8*/ 	.word	0xffffffff


	//   ....[36]....
        /*01cc*/ 	.word	0xffffffff


	//   ....[37]....
        /*01d0*/ 	.word	0xffffffff


	//   ....[38]....
        /*01d4*/ 	.word	0xffffffff


	//   ....[39]....
        /*01d8*/ 	.word	0xffffffff


	//   ....[40]....
        /*01dc*/ 	.word	0xffffffff


	//   ....[41]....
        /*01e0*/ 	.word	0xffffffff


	//   ....[42]....
        /*01e4*/ 	.word	0xffffffff


	//   ....[43]....
        /*01e8*/ 	.word	0xffffffff


	//   ....[44]....
        /*01ec*/ 	.word	0xffffffff


	//   ....[45]....
        /*01f0*/ 	.word	0xffffffff


	//   ....[46]....
        /*01f4*/ 	.word	0xffffffff


	//   ....[47]....
        /*01f8*/ 	.word	0xffffffff


	//   ....[48]....
        /*01fc*/ 	.word	0xffffffff


	//   ....[49]....
        /*0200*/ 	.word	0xffffffff


	//   ....[50]....
        /*0204*/ 	.word	0xffffffff


	//   ....[51]....
        /*0208*/ 	.word	0xffffffff


	//   ....[52]....
        /*020c*/ 	.word	0xffffffff


	//   ....[53]....
        /*0210*/ 	.word	0xffffffff


	//   ....[54]....
        /*0214*/ 	.word	0xffffffff


	//   ....[55]....
        /*0218*/ 	.word	0xffffffff


	//   ....[56]....
        /*021c*/ 	.word	0xffffffff


	//   ....[57]....
        /*0220*/ 	.word	0xffffffff


	//   ....[58]....
        /*0224*/ 	.word	0xffffffff


	//   ....[59]....
        /*0228*/ 	.word	0xffffffff


	//   ....[60]....
        /*022c*/ 	.word	0xffffffff


	//   ....[61]....
        /*0230*/ 	.word	0xffffffff


	//   ....[62]....
        /*0234*/ 	.word	0xffffffff


	//   ....[63]....
        /*0238*/ 	.word	0xffffffff


	//   ....[64]....
        /*023c*/ 	.word	0xffffffff


	//   ....[65]....
        /*0240*/ 	.word	0xffffffff


	//   ....[66]....
        /*0244*/ 	.word	0xffffffff


	//   ....[67]....
        /*0248*/ 	.word	0xffffffff


	//   ....[68]....
        /*024c*/ 	.word	0xffffffff


	//   ....[69]....
        /*0250*/ 	.word	0xffffffff


	//   ....[70]....
        /*0254*/ 	.word	0xffffffff


	//   ....[71]....
        /*0258*/ 	.word	0xffffffff


	//   ....[72]....
        /*025c*/ 	.word	0xffffffff


	//   ....[73]....
        /*0260*/ 	.word	0xffffffff


	//   ....[74]....
        /*0264*/ 	.word	0xffffffff


	//   ....[75]....
        /*0268*/ 	.word	0xffffffff


	//   ....[76]....
        /*026c*/ 	.word	0xffffffff


	//   ....[77]....
        /*0270*/ 	.word	0xffffffff


	//   ....[78]....
        /*0274*/ 	.word	0xffffffff


	//   ....[79]....
        /*0278*/ 	.word	0xffffffff


	//   ....[80]....
        /*027c*/ 	.word	0xffffffff


	//   ....[81]....
        /*0280*/ 	.word	0xffffffff


	//   ....[82]....
        /*0284*/ 	.word	0xffffffff


	//   ....[83]....
        /*0288*/ 	.word	0xffffffff


	//   ....[84]....
        /*028c*/ 	.word	0xffffffff


	//   ....[85]....
        /*0290*/ 	.word	0xffffffff


	//   ....[86]....
        /*0294*/ 	.word	0xffffffff


	//   ....[87]....
        /*0298*/ 	.word	0xffffffff


	//   ....[88]....
        /*029c*/ 	.word	0xffffffff


	//   ....[89]....
        /*02a0*/ 	.word	0xffffffff


	//   ....[90]....
        /*02a4*/ 	.word	0xffffffff


	//   ....[91]....
        /*02a8*/ 	.word	0xffffffff


	//   ....[92]....
        /*02ac*/ 	.word	0xffffffff


	//   ....[93]....
        /*02b0*/ 	.word	0xffffffff


	//   ....[94]....
        /*02b4*/ 	.word	0xffffffff


	//   ....[95]....
        /*02b8*/ 	.word	0xffffffff


	//   ....[96]....
        /*02bc*/ 	.word	0xffffffff


	//   ....[97]....
        /*02c0*/ 	.word	0xffffffff


	//   ....[98]....
        /*02c4*/ 	.word	0xffffffff


	//   ....[99]....
        /*02c8*/ 	.word	0xffffffff


	//   ....[100]....
        /*02cc*/ 	.word	0xffffffff


	//   ....[101]....
        /*02d0*/ 	.word	0xffffffff


	//   ....[102]....
        /*02d4*/ 	.word	0xffffffff


	//   ....[103]....
        /*02d8*/ 	.word	0xffffffff


	//   ....[104]....
        /*02dc*/ 	.word	0xffffffff


	//   ....[105]....
        /*02e0*/ 	.word	0xffffffff


	//   ....[106]....
        /*02e4*/ 	.word	0xffffffff


	//   ....[107]....
        /*02e8*/ 	.word	0xffffffff


	//   ....[108]....
        /*02ec*/ 	.word	0xffffffff


	//   ....[109]....
        /*02f0*/ 	.word	0xffffffff


	//   ....[110]....
        /*02f4*/ 	.word	0xffffffff


	//   ....[111]....
        /*02f8*/ 	.word	0xffffffff


	//   ....[112]....
        /*02fc*/ 	.word	0xffffffff


	//   ....[113]....
        /*0300*/ 	.word	0xffffffff


	//   ....[114]....
        /*0304*/ 	.word	0xffffffff


	//   ....[115]....
        /*0308*/ 	.word	0xffffffff


	//   ....[116]....
        /*030c*/ 	.word	0xffffffff


	//   ....[117]....
        /*0310*/ 	.word	0xffffffff


	//   ....[118]....
        /*0314*/ 	.word	0xffffffff


	//   ....[119]....
        /*0318*/ 	.word	0xffffffff


	//   ....[120]....
        /*031c*/ 	.word	0xffffffff


	//   ....[121]....
        /*0320*/ 	.word	0xffffffff


	//   ....[122]....
        /*0324*/ 	.word	0xffffffff


	//   ....[123]....
        /*0328*/ 	.word	0xffffffff


	//   ....[124]....
        /*032c*/ 	.word	0xffffffff


	//   ....[125]....
        /*0330*/ 	.word	0xffffffff


	//   ....[126]....
        /*0334*/ 	.word	0xffffffff


	//   ....[127]....
        /*0338*/ 	.word	0xffffffff


	//   ....[128]....
        /*033c*/ 	.word	0xffffffff


	//   ....[129]....
        /*0340*/ 	.word	0xffffffff


	//   ....[130]....
        /*0344*/ 	.word	0xffffffff


	//   ....[131]....
        /*0348*/ 	.word	0xffffffff


	//   ....[132]....
        /*034c*/ 	.word	0xffffffff


	//   ....[133]....
        /*0350*/ 	.word	0xffffffff


	//   ....[134]....
        /*0354*/ 	.word	0xffffffff


	//   ....[135]....
        /*0358*/ 	.word	0xffffffff


	//   ....[136]....
        /*035c*/ 	.word	0xffffffff


	//   ....[137]....
        /*0360*/ 	.word	0xffffffff


	//   ....[138]....
        /*0364*/ 	.word	0xffffffff


	//   ....[139]....
        /*0368*/ 	.word	0xffffffff


	//   ....[140]....
        /*036c*/ 	.word	0xffffffff


	//   ....[141]....
        /*0370*/ 	.word	0xffffffff


	//   ....[142]....
        /*0374*/ 	.word	0xffffffff


	//   ....[143]....
        /*0378*/ 	.word	0xffffffff


	//   ....[144]....
        /*037c*/ 	.word	0xffffffff


	//   ....[145]....
        /*0380*/ 	.word	0xffffffff


	//   ....[146]....
        /*0384*/ 	.word	0xffffffff


	//   ....[147]....
        /*0388*/ 	.word	0xffffffff


	//   ....[148]....
        /*038c*/ 	.word	0xffffffff


	//   ....[149]....
        /*0390*/ 	.word	0xffffffff


	//   ....[150]....
        /*0394*/ 	.word	0xffffffff


	//   ....[151]....
        /*0398*/ 	.word	0xffffffff


	//   ....[152]....
        /*039c*/ 	.word	0xffffffff


	//   ....[153]....
        /*03a0*/ 	.word	0xffffffff


	//   ....[154]....
        /*03a4*/ 	.word	0xffffffff


	//   ....[155]....
        /*03a8*/ 	.word	0xffffffff


	//   ....[156]....
        /*03ac*/ 	.word	0xffffffff


	//   ....[157]....
        /*03b0*/ 	.word	0x0500000f


	//   ....[158]....
        /*03b4*/ 	.word	0x0500000f


	//   ....[159]....
        /*03b8*/ 	.word	0x0500000f


	//   ....[160]....
        /*03bc*/ 	.word	0x0500000f


	//   ....[161]....
        /*03c0*/ 	.word	0x0500000f


	//   ....[162]....
        /*03c4*/ 	.word	0x0500000f


	//   ....[163]....
        /*03c8*/ 	.word	0x0500000f


	//   ....[164]....
        /*03cc*/ 	.word	0x0500000f


	//   ....[165]....
        /*03d0*/ 	.word	0x0500000f


	//   ....[166]....
        /*03d4*/ 	.word	0x0500000f


	//   ....[167]....
        /*03d8*/ 	.word	0x0500000f


	//   ....[168]....
        /*03dc*/ 	.word	0x0500000f


	//   ....[169]....
        /*03e0*/ 	.word	0x0500000f


	//   ....[170]....
        /*03e4*/ 	.word	0x0500000f


	//   ....[171]....
        /*03e8*/ 	.word	0x0500000f


	//   ....[172]....
        /*03ec*/ 	.word	0x0500000f


	//   ....[173]....
        /*03f0*/ 	.word	0x0500000f


	//   ....[174]....
        /*03f4*/ 	.word	0x0500000f


	//   ....[175]....
        /*03f8*/ 	.word	0x0500000f


	//   ....[176]....
        /*03fc*/ 	.word	0x0500000f


	//   ....[177]....
        /*0400*/ 	.word	0x0500000f


	//   ....[178]....
        /*0404*/ 	.word	0x0500000f


	//   ....[179]....
        /*0408*/ 	.word	0x0500000f


	//   ....[180]....
        /*040c*/ 	.word	0x0500000f


	//   ....[181]....
        /*0410*/ 	.word	0x0500000f


	//   ....[182]....
        /*0414*/ 	.word	0x0500000f


	//   ....[183]....
        /*0418*/ 	.word	0x0500000f


	//   ....[184]....
        /*041c*/ 	.word	0x0500000f


	//   ....[185]....
        /*0420*/ 	.word	0x0500000f


	//   ....[186]....
        /*0424*/ 	.word	0x0500000f


	//   ....[187]....
        /*0428*/ 	.word	0x0500000f


	//   ....[188]....
        /*042c*/ 	.word	0x0500000f


	//   ....[189]....
        /*0430*/ 	.word	0x0500000f


	//   ....[190]....
        /*0434*/ 	.word	0x0500000f


	//   ....[191]....
        /*0438*/ 	.word	0x0500000f


	//   ....[192]....
        /*043c*/ 	.word	0x0500000f


	//   ....[193]....
        /*0440*/ 	.word	0x0500000f


	//   ....[194]....
        /*0444*/ 	.word	0x0500000f


	//   ....[195]....
        /*0448*/ 	.word	0x0500000f


	//   ....[196]....
        /*044c*/ 	.word	0x0500000f


	//   ....[197]....
        /*0450*/ 	.word	0x0500000f


	//   ....[198]....
        /*0454*/ 	.word	0x0500000f


	//   ....[199]....
        /*0458*/ 	.word	0x0500000f


	//   ....[200]....
        /*045c*/ 	.word	0x0500000f


	//   ....[201]....
        /*0460*/ 	.word	0x0500000f


	//   ....[202]....
        /*0464*/ 	.word	0x0500000f


	//   ....[203]....
        /*0468*/ 	.word	0x0500000f


	//   ....[204]....
        /*046c*/ 	.word	0x0500000f


	//   ....[205]....
        /*0470*/ 	.word	0x0500000f


	//   ....[206]....
        /*0474*/ 	.word	0x0500000f


	//   ....[207]....
        /*0478*/ 	.word	0x0500000f


	//   ....[208]....
        /*047c*/ 	.word	0x0500000f


	//   ....[209]....
        /*0480*/ 	.word	0x0500000f


	//   ....[210]....
        /*0484*/ 	.word	0x0500000f


	//   ....[211]....
        /*0488*/ 	.word	0x0500000f


	//   ....[212]....
        /*048c*/ 	.word	0x0500000f


	//   ....[213]....
        /*0490*/ 	.word	0x0500000f


	//   ....[214]....
        /*0494*/ 	.word	0x0500000f


	//   ....[215]....
        /*0498*/ 	.word	0x0500000f


	//   ....[216]....
        /*049c*/ 	.word	0x0500000f


	//   ....[217]....
        /*04a0*/ 	.word	0x0500000f


	//   ....[218]....
        /*04a4*/ 	.word	0x0500000f


	//   ....[219]....
        /*04a8*/ 	.word	0x0500000f


	//   ....[220]....
        /*04ac*/ 	.word	0x0500000f


	//   ....[221]....
        /*04b0*/ 	.word	0x0500000f


	//   ....[222]....
        /*04b4*/ 	.word	0x0500000f


	//   ....[223]....
        /*04b8*/ 	.word	0x0500000f


	//   ....[224]....
        /*04bc*/ 	.word	0x0500000f


	//   ....[225]....
        /*04c0*/ 	.word	0x0500000f


	//   ....[226]....
        /*04c4*/ 	.word	0x0500000f


	//   ....[227]....
        /*04c8*/ 	.word	0x0500000f


	//   ....[228]....
        /*04cc*/ 	.word	0x0500000f


	//   ....[229]....
        /*04d0*/ 	.word	0x0500000f


	//   ....[230]....
        /*04d4*/ 	.word	0x0500000f


	//   ....[231]....
        /*04d8*/ 	.word	0x0500000f


	//   ....[232]....
        /*04dc*/ 	.word	0x0500000f


	//   ....[233]....
        /*04e0*/ 	.word	0x0500000f


	//   ....[234]....
        /*04e4*/ 	.word	0x0500000f


	//   ....[235]....
        /*04e8*/ 	.word	0x0500000f


	//   ....[236]....
        /*04ec*/ 	.word	0x0500000f


	//   ....[237]....
        /*04f0*/ 	.word	0x0500000f


	//   ....[238]....
        /*04f4*/ 	.word	0x0500000f


	//   ....[239]....
        /*04f8*/ 	.word	0x0500000f


	//   ....[240]....
        /*04fc*/ 	.word	0x0500000f


	//----- nvinfo : EIATTR_COOP_GROUP_INSTR_OFFSETS
	.align		4
.L_703:
        /*0500*/ 	.byte	0x04, 0x28
        /*0502*/ 	.short	(.L_705 - .L_704)


	//   ....[0]....
.L_704:
        /*0504*/ 	.word	0x00000070


	//   ....[1]....
        /*0508*/ 	.word	0x000000b0


	//   ....[2]....
        /*050c*/ 	.word	0x000002d0


	//   ....[3]....
        /*0510*/ 	.word	0x00000430


	//   ....[4]....
        /*0514*/ 	.word	0x00000550


	//   ....[5]....
        /*0518*/ 	.word	0x000006b0


	//   ....[6]....
        /*051c*/ 	.word	0x00001fe0


	//   ....[7]....
        /*0520*/ 	.word	0x00002a60


	//   ....[8]....
        /*0524*/ 	.word	0x00002ca0


	//   ....[9]....
        /*0528*/ 	.word	0x000039f0


	//   ....[10]....
        /*052c*/ 	.word	0x00003b00


	//   ....[11]....
        /*0530*/ 	.word	0x00004190


	//   ....[12]....
        /*0534*/ 	.word	0x00004230


	//   ....[13]....
        /*0538*/ 	.word	0x00005f60


	//   ....[14]....
        /*053c*/ 	.word	0x000069a0


	//   ....[15]....
        /*0540*/ 	.word	0x00006fc0


	//   ....[16]....
        /*0544*/ 	.word	0x000070d0


	//   ....[17]....
        /*0548*/ 	.word	0x00007680


	//   ....[18]....
        /*054c*/ 	.word	0x000076e0


	//   ....[19]....
        /*0550*/ 	.word	0x00009580


	//   ....[20]....
        /*0554*/ 	.word	0x00009590


	//   ....[21]....
        /*0558*/ 	.word	0x000095c0


	//   ....[22]....
        /*055c*/ 	.word	0x000095d0


	//   ....[23]....
        /*0560*/ 	.word	0x0000b210


	//   ....[24]....
        /*0564*/ 	.word	0x0000bc50


	//   ....[25]....
        /*0568*/ 	.word	0x0000c270


	//   ....[26]....
        /*056c*/ 	.word	0x0000c380


	//   ....[27]....
        /*0570*/ 	.word	0x0000c930


	//   ....[28]....
        /*0574*/ 	.word	0x0000c990


	//   ....[29]....
        /*0578*/ 	.word	0x0000da70


	//   ....[30]....
        /*057c*/ 	.word	0x0000da90


	//   ....[31]....
        /*0580*/ 	.word	0x0000db40


	//   ....[32]....
        /*0584*/ 	.word	0x0000db50


	//   ....[33]....
        /*0588*/ 	.word	0x0000f400


	//   ....[34]....
        /*058c*/ 	.word	0x0000f420


	//   ....[35]....
        /*0590*/ 	.word	0x0000f430


	//   ....[36]....
        /*0594*/ 	.word	0x0000f440


	//   ....[37]....
        /*0598*/ 	.word	0x0000fd50


	//   ....[38]....
        /*059c*/ 	.word	0x0000fd70


	//   ....[39]....
        /*05a0*/ 	.word	0x0000fea0


	//   ....[40]....
        /*05a4*/ 	.word	0x0000fec0


	//   ....[41]....
        /*05a8*/ 	.word	0x0000ffc0


	//   ....[42]....
        /*05ac*/ 	.word	0x0000ffe0


	//   ....[43]....
        /*05b0*/ 	.word	0x000100f0


	//   ....[44]....
        /*05b4*/ 	.word	0x00010110


	//   ....[45]....
        /*05b8*/ 	.word	0x00010540


	//   ....[46]....
        /*05bc*/ 	.word	0x00010550


	//   ....[47]....
        /*05c0*/ 	.word	0x00010c80


	//   ....[48]....
        /*05c4*/ 	.word	0x00010c90


	//   ....[49]....
        /*05c8*/ 	.word	0x00011e30


	//   ....[50]....
        /*05cc*/ 	.word	0x00011e60


	//   ....[51]....
        /*05d0*/ 	.word	0x00011f80


	//   ....[52]....
        /*05d4*/ 	.word	0x00011fa0


	//   ....[53]....
        /*05d8*/ 	.word	0x000120a0


	//   ....[54]....
        /*05dc*/ 	.word	0x000120c0


	//   ....[55]....
        /*05e0*/ 	.word	0x000121d0


	//   ....[56]....
        /*05e4*/ 	.word	0x000121f0


	//   ....[57]....
        /*05e8*/ 	.word	0x00012390


	//   ....[58]....
        /*05ec*/ 	.word	0x00012580


	//   ....[59]....
        /*05f0*/ 	.word	0x000125b0


	//   ....[60]....
        /*05f4*/ 	.word	0x000125e0


	//   ....[61]....
        /*05f8*/ 	.word	0x00012610


	//   ....[62]....
        /*05fc*/ 	.word	0x00012640


	//   ....[63]....
        /*0600*/ 	.word	0x00012670


	//   ....[64]....
        /*0604*/ 	.word	0x000127e0


	//   ....[65]....
        /*0608*/ 	.word	0x00012810


	//   ....[66]....
        /*060c*/ 	.word	0x00012840


	//   ....[67]....
        /*0610*/ 	.word	0x00012870


	//   ....[68]....
        /*0614*/ 	.word	0x000128a0


	//   ....[69]....
        /*0618*/ 	.word	0x000128d0


	//   ....[70]....
        /*061c*/ 	.word	0x00012960


	//   ....[71]....
        /*0620*/ 	.word	0x00012990


	//   ....[72]....
        /*0624*/ 	.word	0x000129a0


	//   ....[73]....
        /*0628*/ 	.word	0x000129e0


	//   ....[74]....
        /*062c*/ 	.word	0x00014b50


	//   ....[75]....
        /*0630*/ 	.word	0x00014b70


	//   ....[76]....
        /*0634*/ 	.word	0x00014c20


	//   ....[77]....
        /*0638*/ 	.word	0x00014c40


	//   ....[78]....
        /*063c*/ 	.word	0x00014ce0


	//   ....[79]....
        /*0640*/ 	.word	0x00014d00


	//   ....[80]....
        /*0644*/ 	.word	0x00014da0


	//   ....[81]....
        /*0648*/ 	.word	0x00014dc0


	//   ....[82]....
        /*064c*/ 	.word	0x00014e60


	//   ....[83]....
        /*0650*/ 	.word	0x00014e80


	//   ....[84]....
        /*0654*/ 	.word	0x00014e90


	//   ....[85]....
        /*0658*/ 	.word	0x00014f20


	//   ....[86]....
        /*065c*/ 	.word	0x00015600


	//   ....[87]....
        /*0660*/ 	.word	0x00015630


	//   ....[88]....
        /*0664*/ 	.word	0x00015690


	//   ....[89]....
        /*0668*/ 	.word	0x000156f0


	//   ....[90]....
        /*066c*/ 	.word	0x00015740


	//   ....[91]....
        /*0670*/ 	.word	0x000157a0


	//   ....[92]....
        /*0674*/ 	.word	0x000157f0


	//   ....[93]....
        /*0678*/ 	.word	0x00015850


	//   ....[94]....
        /*067c*/ 	.word	0x000158a0


	//   ....[95]....
        /*0680*/ 	.word	0x00015900


	//   ....[96]....
        /*0684*/ 	.word	0x00015950


	//   ....[97]....
        /*0688*/ 	.word	0x000159b0


	//   ....[98]....
        /*068c*/ 	.word	0x00015a00


	//   ....[99]....
        /*0690*/ 	.word	0x00015a50


	//   ....[100]....
        /*0694*/ 	.word	0x00015a70


	//   ....[101]....
        /*0698*/ 	.word	0x00015ab0


	//   ....[102]....
        /*069c*/ 	.word	0x00016260


	//   ....[103]....
        /*06a0*/ 	.word	0x000162a0


	//   ....[104]....
        /*06a4*/ 	.word	0x000162b0


	//   ....[105]....
        /*06a8*/ 	.word	0x00016310


	//   ....[106]....
        /*06ac*/ 	.word	0x00016320


	//   ....[107]....
        /*06b0*/ 	.word	0x00016380


	//   ....[108]....
        /*06b4*/ 	.word	0x000163b0


	//   ....[109]....
        /*06b8*/ 	.word	0x000163f0


	//   ....[110]....
        /*06bc*/ 	.word	0x00016420


	//   ....[111]....
        /*06c0*/ 	.word	0x00016460


	//   ....[112]....
        /*06c4*/ 	.word	0x00016490


	//   ....[113]....
        /*06c8*/ 	.word	0x000164d0


	//   ....[114]....
        /*06cc*/ 	.word	0x00016740


	//   ....[115]....
        /*06d0*/ 	.word	0x00016760


	//   ....[116]....
        /*06d4*/ 	.word	0x00016770


	//   ....[117]....
        /*06d8*/ 	.word	0x00016800


	//   ....[118]....
        /*06dc*/ 	.word	0x00016810


	//   ....[119]....
        /*06e0*/ 	.word	0x000168a0


	//   ....[120]....
        /*06e4*/ 	.word	0x000168b0


	//   ....[121]....
        /*06e8*/ 	.word	0x00016940


	//   ....[122]....
        /*06ec*/ 	.word	0x00016950


	//   ....[123]....
        /*06f0*/ 	.word	0x000169e0


	//   ....[124]....
        /*06f4*/ 	.word	0x000169f0


	//   ....[125]....
        /*06f8*/ 	.word	0x00016a00


	//   ....[126]....
        /*06fc*/ 	.word	0x00016fc0


	//   ....[127]....
        /*0700*/ 	.word	0x00017000


	//   ....[128]....
        /*0704*/ 	.word	0x00017040


	//   ....[129]....
        /*0708*/ 	.word	0x00017070


	//   ....[130]....
        /*070c*/ 	.word	0x00017100


	//   ....[131]....
        /*0710*/ 	.word	0x00017130


	//   ....[132]....
        /*0714*/ 	.word	0x000171a0


	//   ....[133]....
        /*0718*/ 	.word	0x000171d0


	//   ....[134]....
        /*071c*/ 	.word	0x00017240


	//   ....[135]....
        /*0720*/ 	.word	0x00017270


	//   ....[136]....
        /*0724*/ 	.word	0x000172a0


	//   ....[137]....
        /*0728*/ 	.word	0x000172f0


	//   ....[138]....
        /*072c*/ 	.word	0x00017730


	//   ....[139]....
        /*0730*/ 	.word	0x00017740


	//   ....[140]....
        /*0734*/ 	.word	0x00017780


	//   ....[141]....
        /*0738*/ 	.word	0x000177c0


	//   ....[142]....
        /*073c*/ 	.word	0x000177f0


	//   ....[143]....
        /*0740*/ 	.word	0x00017820


	//   ....[144]....
        /*0744*/ 	.word	0x00017850


	//   ....[145]....
        /*0748*/ 	.word	0x00017880


	//   ....[146]....
        /*074c*/ 	.word	0x00017a30


	//   ....[147]....
        /*0750*/ 	.word	0x00017a60


	//   ....[148]....
        /*0754*/ 	.word	0x00017a90


	//   ....[149]....
        /*0758*/ 	.word	0x00017ac0


	//   ....[150]....
        /*075c*/ 	.word	0x00017af0


	//   ....[151]....
        /*0760*/ 	.word	0x00017b20


	//   ....[152]....
        /*0764*/ 	.word	0x00017be0


	//   ....[153]....
        /*0768*/ 	.word	0x00017c00


	//   ....[154]....
        /*076c*/ 	.word	0x00017c20


	//   ....[155]....
        /*0770*/ 	.word	0x00017c80


	//   ....[156]....
        /*0774*/ 	.word	0x000186a0


	//   ....[157]....
        /*0778*/ 	.word	0x00018d20


	//   ....[158]....
        /*077c*/ 	.word	0x00018e10


	//   ....[159]....
        /*0780*/ 	.word	0x00018eb0


	//   ....[160]....
        /*0784*/ 	.word	0x00018f10


	//   ....[161]....
        /*0788*/ 	.word	0x00019020


	//   ....[162]....
        /*078c*/ 	.word	0x00019090


	//   ....[163]....
        /*0790*/ 	.word	0x000191a0


	//   ....[164]....
        /*0794*/ 	.word	0x00019210


	//   ....[165]....
        /*0798*/ 	.word	0x00019320


	//   ....[166]....
        /*079c*/ 	.word	0x00019390


	//   ....[167]....
        /*07a0*/ 	.word	0x000194a0


	//   ....[168]....
        /*07a4*/ 	.word	0x00019510


	//   ....[169]....
        /*07a8*/ 	.word	0x000195b0


	//   ....[170]....
        /*07ac*/ 	.word	0x000196c0


	//   ....[171]....
        /*07b0*/ 	.word	0x00019730


	//   ....[172]....
        /*07b4*/ 	.word	0x000197b0


	//   ....[173]....
        /*07b8*/ 	.word	0x00019880


	//   ....[174]....
        /*07bc*/ 	.word	0x00019900


	//   ....[175]....
        /*07c0*/ 	.word	0x000199e0


	//   ....[176]....
        /*07c4*/ 	.word	0x00019a60


	//   ....[177]....
        /*07c8*/ 	.word	0x00019b40


	//   ....[178]....
        /*07cc*/ 	.word	0x00019bc0


	//   ....[179]....
        /*07d0*/ 	.word	0x00019ca0


	//   ....[180]....
        /*07d4*/ 	.word	0x00019d20


	//   ....[181]....
        /*07d8*/ 	.word	0x00019e00


	//   ....[182]....
        /*07dc*/ 	.word	0x00019e80


	//   ....[183]....
        /*07e0*/ 	.word	0x00019f50


	//   ....[184]....
        /*07e4*/ 	.word	0x00019fd0


	//   ....[185]....
        /*07e8*/ 	.word	0x0001a090


	//   ....[186]....
        /*07ec*/ 	.word	0x0001a1c0


	//   ....[187]....
        /*07f0*/ 	.word	0x0001a290


	//   ....[188]....
        /*07f4*/ 	.word	0x0001a300


	//   ....[189]....
        /*07f8*/ 	.word	0x0001a3d0


	//   ....[190]....
        /*07fc*/ 	.word	0x0001a430


	//   ....[191]....
        /*0800*/ 	.word	0x0001a500


	//   ....[192]....
        /*0804*/ 	.word	0x0001a560


	//   ....[193]....
        /*0808*/ 	.word	0x0001a630


	//   ....[194]....
        /*080c*/ 	.word	0x0001a690


	//   ....[195]....
        /*0810*/ 	.word	0x0001a760


	//   ....[196]....
        /*0814*/ 	.word	0x0001a7c0


	//   ....[197]....
        /*0818*/ 	.word	0x0001a8a0


	//   ....[198]....
        /*081c*/ 	.word	0x0001a990


	//   ....[199]....
        /*0820*/ 	.word	0x0001aa30


	//   ....[200]....
        /*0824*/ 	.word	0x0001aa90


	//   ....[201]....
        /*0828*/ 	.word	0x0001ab90


	//   ....[202]....
        /*082c*/ 	.word	0x0001abf0


	//   ....[203]....
        /*0830*/ 	.word	0x0001acf0


	//   ....[204]....
        /*0834*/ 	.word	0x0001ad50


	//   ....[205]....
        /*0838*/ 	.word	0x0001ae50


	//   ....[206]....
        /*083c*/ 	.word	0x0001aeb0


	//   ....[207]....
        /*0840*/ 	.word	0x0001afb0


	//   ....[208]....
        /*0844*/ 	.word	0x0001b010


	//   ....[209]....
        /*0848*/ 	.word	0x0001b0e0


	//   ....[210]....
        /*084c*/ 	.word	0x0001b220


	//   ....[211]....
        /*0850*/ 	.word	0x0001b2c0


	//   ....[212]....
        /*0854*/ 	.word	0x0001b3a0


	//   ....[213]....
        /*0858*/ 	.word	0x0001b470


	//   ....[214]....
        /*085c*/ 	.word	0x0001b4d0


	//   ....[215]....
        /*0860*/ 	.word	0x0001b5c0


	//   ....[216]....
        /*0864*/ 	.word	0x0001b620


	//   ....[217]....
        /*0868*/ 	.word	0x0001b710


	//   ....[218]....
        /*086c*/ 	.word	0x0001b770


	//   ....[219]....
        /*0870*/ 	.word	0x0001b860


	//   ....[220]....
        /*0874*/ 	.word	0x0001b8c0


	//   ....[221]....
        /*0878*/ 	.word	0x0001b9a0


	//   ....[222]....
        /*087c*/ 	.word	0x0001ba30


	//   ....[223]....
        /*0880*/ 	.word	0x0001bad0


	//   ....[224]....
        /*0884*/ 	.word	0x0001bc40


	//   ....[225]....
        /*0888*/ 	.word	0x0001bcb0


	//   ....[226]....
        /*088c*/ 	.word	0x0001bd30


	//   ....[227]....
        /*0890*/ 	.word	0x0001bda0


	//   ....[228]....
        /*0894*/ 	.word	0x0001be10


	//   ....[229]....
        /*0898*/ 	.word	0x0001be90


	//   ....[230]....
        /*089c*/ 	.word	0x0001bf10


	//   ....[231]....
        /*08a0*/ 	.word	0x0001bfa0


	//   ....[232]....
        /*08a4*/ 	.word	0x0001c010


	//   ....[233]....
        /*08a8*/ 	.word	0x0001c080


	//   ....[234]....
        /*08ac*/ 	.word	0x0001c0f0


	//   ....[235]....
        /*08b0*/ 	.word	0x0001c170


	//   ....[236]....
        /*08b4*/ 	.word	0x0001c1e0


	//   ....[237]....
        /*08b8*/ 	.word	0x0001c270


	//   ....[238]....
        /*08bc*/ 	.word	0x0001c2d0


	//   ....[239]....
        /*08c0*/ 	.word	0x0001c360


	//   ....[240]....
        /*08c4*/ 	.word	0x0001c490


	//----- nvinfo : EIATTR_REG_RECONFIG
	.align		4
.L_705:
        /*08c8*/ 	.byte	0x01, 0x54
	.zero		2


	//----- nvinfo : EIATTR_SYSCALL_OFFSETS
	.align		4
        /*08cc*/ 	.byte	0x04, 0x46
        /*08ce*/ 	.short	(.L_707 - .L_706)


	//   ....[0]....
.L_706:
        /*08d0*/ 	.word	0x00002160


	//   ....[1]....
        /*08d4*/ 	.word	0x000141b0


	//   ....[2]....
        /*08d8*/ 	.word	0x00014300


	//   ....[3]....
        /*08dc*/ 	.word	0x000143f0


	//   ....[4]....
        /*08e0*/ 	.word	0x00015260


	//----- nvinfo : EIATTR_MBARRIER_INSTR_OFFSETS
	.align		4
.L_707:
        /*08e4*/ 	.byte	0x04, 0x39
        /*08e6*/ 	.short	(.L_709 - .L_708)


	//   ....[0]....
.L_708:
        /*08e8*/ 	.word	0x00000180
        /*08ec*/ 	.word	0x000000ff
        /*08f0*/ 	.word	0x00030800
        /*08f4*/ 	.short	0x0100
        /*08f6*/ 	.byte	0x08
	.zero		1


	//   ....[1]....
        /*08f8*/ 	.word	0x00000190
        /*08fc*/ 	.word	0x000000ff
        /*0900*/ 	.word	0x00030820
        /*0904*/ 	.short	0x0100
        /*0906*/ 	.byte	0x08
	.zero		1


	//   ....[2]....
        /*0908*/ 	.word	0x00000280
        /*090c*/ 	.word	0x000000ff
        /*0910*/ 	.word	0x00030830
        /*0914*/ 	.short	0x0100
        /*0916*/ 	.byte	0x08
	.zero		1


	//   ....[3]....
        /*0918*/ 	.word	0x00000290
        /*091c*/ 	.word	0x000000ff
        /*0920*/ 	.word	0x00030840
        /*0924*/ 	.short	0x0100
        /*0926*/ 	.byte	0x08
	.zero		1


	//   ....[4]....
        /*0928*/ 	.word	0x000002a0
        /*092c*/ 	.word	0x000000ff
        /*0930*/ 	.word	0x00030838
        /*0934*/ 	.short	0x0100
        /*0936*/ 	.byte	0x08
	.zero		1


	//   ....[5]....
        /*0938*/ 	.word	0x000002b0
        /*093c*/ 	.word	0x000000ff
        /*0940*/ 	.word	0x00030848
        /*0944*/ 	.short	0x0100
        /*0946*/ 	.byte	0x08
	.zero		1


	//   ....[6]....
        /*0948*/ 	.word	0x000003e0
        /*094c*/ 	.word	0x000000ff
        /*0950*/ 	.word	0x00030850
        /*0954*/ 	.short	0x0100
        /*0956*/ 	.byte	0x08
	.zero		1


	//   ....[7]....
        /*0958*/ 	.word	0x000003f0
        /*095c*/ 	.word	0x000000ff
        /*0960*/ 	.word	0x00030860
        /*0964*/ 	.short	0x0100
        /*0966*/ 	.byte	0x08
	.zero		1


	//   ....[8]....
        /*0968*/ 	.word	0x00000400
        /*096c*/ 	.word	0x000000ff
        /*0970*/ 	.word	0x00030858
        /*0974*/ 	.short	0x0100
        /*0976*/ 	.byte	0x08
	.zero		1


	//   ....[9]....
        /*0978*/ 	.word	0x00000410
        /*097c*/ 	.word	0x000000ff
        /*0980*/ 	.word	0x00030868
        /*0984*/ 	.short	0x0100
        /*0986*/ 	.byte	0x08
	.zero		1


	//   ....[10]....
        /*0988*/ 	.word	0x00000500
        /*098c*/ 	.word	0x000000ff
        /*0990*/ 	.word	0x00030870
        /*0994*/ 	.short	0x0100
        /*0996*/ 	.byte	0x06
	.zero		1


	//   ....[11]....
        /*0998*/ 	.word	0x00000510
        /*099c*/ 	.word	0x000000ff
        /*09a0*/ 	.word	0x00030880
        /*09a4*/ 	.short	0x0100
        /*09a6*/ 	.byte	0x06
	.zero		1


	//   ....[12]....
        /*09a8*/ 	.word	0x00000520
        /*09ac*/ 	.word	0x000000ff
        /*09b0*/ 	.word	0x00030878
        /*09b4*/ 	.short	0x0100
        /*09b6*/ 	.byte	0x06
	.zero		1


	//   ....[13]....
        /*09b8*/ 	.word	0x00000530
        /*09bc*/ 	.word	0x000000ff
        /*09c0*/ 	.word	0x00030888
        /*09c4*/ 	.short	0x0100
        /*09c6*/ 	.byte	0x06
	.zero		1


	//   ....[14]....
        /*09c8*/ 	.word	0x00000660
        /*09cc*/ 	.word	0x000000ff
        /*09d0*/ 	.word	0x00030890
        /*09d4*/ 	.short	0x0100
        /*09d6*/ 	.byte	0x08
	.zero		1


	//   ....[15]....
        /*09d8*/ 	.word	0x00000670
        /*09dc*/ 	.word	0x000000ff
        /*09e0*/ 	.word	0x000308a0
        /*09e4*/ 	.short	0x0100
        /*09e6*/ 	.byte	0x08
	.zero		1


	//   ....[16]....
        /*09e8*/ 	.word	0x00000680
        /*09ec*/ 	.word	0x000000ff
        /*09f0*/ 	.word	0x00030898
        /*09f4*/ 	.short	0x0100
        /*09f6*/ 	.byte	0x08
	.zero		1


	//   ....[17]....
        /*09f8*/ 	.word	0x00000690
        /*09fc*/ 	.word	0x000000ff
        /*0a00*/ 	.word	0x000308a8
        /*0a04*/ 	.short	0x0100
        /*0a06*/ 	.byte	0x08
	.zero		1


	//   ....[18]....
        /*0a08*/ 	.word	0x000007d0
        /*0a0c*/ 	.word	0x000000ff
        /*0a10*/ 	.word	0x000308b0
        /*0a14*/ 	.short	0x0100
        /*0a16*/ 	.byte	0x08
	.zero		1


	//   ....[19]....
        /*0a18*/ 	.word	0x000007e0
        /*0a1c*/ 	.word	0x000000ff
        /*0a20*/ 	.word	0x000308c0
        /*0a24*/ 	.short	0x0100
        /*0a26*/ 	.byte	0x08
	.zero		1


	//   ....[20]....
        /*0a28*/ 	.word	0x000007f0
        /*0a2c*/ 	.word	0x000000ff
        /*0a30*/ 	.word	0x000308b8
        /*0a34*/ 	.short	0x0100
        /*0a36*/ 	.byte	0x08
	.zero		1


	//   ....[21]....
        /*0a38*/ 	.word	0x00000800
        /*0a3c*/ 	.word	0x000000ff
        /*0a40*/ 	.word	0x000308c8
        /*0a44*/ 	.short	0x0100
        /*0a46*/ 	.byte	0x08
	.zero		1


	//   ....[22]....
        /*0a48*/ 	.word	0x000021e0
        /*0a4c*/ 	.word	0x000000ff
        /*0a50*/ 	.word	0x00030800
        /*0a54*/ 	.short	0x010a
        /*0a56*/ 	.byte	0x3c
	.zero		1


	//   ....[23]....
        /*0a58*/ 	.word	0x00002290
        /*0a5c*/ 	.word	0x00000003
        /*0a60*/ 	.word	0x00030830
        /*0a64*/ 	.short	0x010a
        /*0a66*/ 	.byte	0x3f
	.zero		1


	//   ....[24]....
        /*0a68*/ 	.word	0x000022d0
        /*0a6c*/ 	.word	0x00000003
        /*0a70*/ 	.word	0x00030830
        /*0a74*/ 	.short	0x010a
        /*0a76*/ 	.byte	0x3f
	.zero		1


	//   ....[25]....
        /*0a78*/ 	.word	0x00002a40
        /*0a7c*/ 	.word	0x000000ff
        /*0a80*/ 	.word	0x00000000
        /*0a84*/ 	.short	0x0101
        /*0a86*/ 	.byte	0x04
	.zero		1


	//   ....[26]....
        /*0a88*/ 	.word	0x00005070
        /*0a8c*/ 	.word	0x000000ff
        /*0a90*/ 	.word	0x00030830
        /*0a94*/ 	.short	0x010a
        /*0a96*/ 	.byte	0x05
	.zero		1


	//   ....[27]....
        /*0a98*/ 	.word	0x000050b0
        /*0a9c*/ 	.word	0x000000ff
        /*0aa0*/ 	.word	0x00030830
        /*0aa4*/ 	.short	0x010a
        /*0aa6*/ 	.byte	0x05
	.zero		1


	//   ....[28]....
        /*0aa8*/ 	.word	0x00005b80
        /*0aac*/ 	.word	0x000000ff
        /*0ab0*/ 	.word	0x00030850
        /*0ab4*/ 	.short	0x010a
        /*0ab6*/ 	.byte	0x0a
	.zero		1


	//   ....[29]....
        /*0ab8*/ 	.word	0x00005bc0
        /*0abc*/ 	.word	0x000000ff
        /*0ac0*/ 	.word	0x00030850
        /*0ac4*/ 	.short	0x010a
        /*0ac6*/ 	.byte	0x0a
	.zero		1


	//   ....[30]....
        /*0ac8*/ 	.word	0x00005f80
        /*0acc*/ 	.word	0x000000ff
        /*0ad0*/ 	.word	0x00000000
        /*0ad4*/ 	.short	0x0101
        /*0ad6*/ 	.byte	0x05
	.zero		1


	//   ....[31]....
        /*0ad8*/ 	.word	0x00008000
        /*0adc*/ 	.word	0x000000ff
        /*0ae0*/ 	.word	0x00000000
        /*0ae4*/ 	.short	0x0101
        /*0ae6*/ 	.byte	0x0a
	.zero		1


	//   ....[32]....
        /*0ae8*/ 	.word	0x00008470
        /*0aec*/ 	.word	0x000000ff
        /*0af0*/ 	.word	0x00030830
        /*0af4*/ 	.short	0x010a
        /*0af6*/ 	.byte	0x05
	.zero		1


	//   ....[33]....
        /*0af8*/ 	.word	0x000084b0
        /*0afc*/ 	.word	0x000000ff
        /*0b00*/ 	.word	0x00030830
        /*0b04*/ 	.short	0x010a
        /*0b06*/ 	.byte	0x05
	.zero		1


	//   ....[34]....
        /*0b08*/ 	.word	0x00008f80
        /*0b0c*/ 	.word	0x000000ff
        /*0b10*/ 	.word	0x00030850
        /*0b14*/ 	.short	0x010a
        /*0b16*/ 	.byte	0x0a
	.zero		1


	//   ....[35]....
        /*0b18*/ 	.word	0x00008fc0
        /*0b1c*/ 	.word	0x000000ff
        /*0b20*/ 	.word	0x00030850
        /*0b24*/ 	.short	0x010a
        /*0b26*/ 	.byte	0x0a
	.zero		1


	//   ....[36]....
        /*0b28*/ 	.word	0x000093a0
        /*0b2c*/ 	.word	0x000000ff
        /*0b30*/ 	.word	0x00000000
        /*0b34*/ 	.short	0x0101
        /*0b36*/ 	.byte	0x05
	.zero		1


	//   ....[37]....
        /*0b38*/ 	.word	0x0000a110
        /*0b3c*/ 	.word	0x000000ff
        /*0b40*/ 	.word	0x00000000
        /*0b44*/ 	.short	0x0101
        /*0b46*/ 	.byte	0x0a
	.zero		1


	//   ....[38]....
        /*0b48*/ 	.word	0x0000a330
        /*0b4c*/ 	.word	0x000000ff
        /*0b50*/ 	.word	0x00030830
        /*0b54*/ 	.short	0x010a
        /*0b56*/ 	.byte	0x05
	.zero		1


	//   ....[39]....
        /*0b58*/ 	.word	0x0000a370
        /*0b5c*/ 	.word	0x000000ff
        /*0b60*/ 	.word	0x00030830
        /*0b64*/ 	.short	0x010a
        /*0b66*/ 	.byte	0x05
	.zero		1


	//   ....[40]....
        /*0b68*/ 	.word	0x0000ae40
        /*0b6c*/ 	.word	0x000000ff
        /*0b70*/ 	.word	0x00030850
        /*0b74*/ 	.short	0x010a
        /*0b76*/ 	.byte	0x0a
	.zero		1


	//   ....[41]....
        /*0b78*/ 	.word	0x0000ae80
        /*0b7c*/ 	.word	0x000000ff
        /*0b80*/ 	.word	0x00030850
        /*0b84*/ 	.short	0x010a
        /*0b86*/ 	.byte	0x0a
	.zero		1


	//   ....[42]....
        /*0b88*/ 	.word	0x0000b230
        /*0b8c*/ 	.word	0x000000ff
        /*0b90*/ 	.word	0x00000000
        /*0b94*/ 	.short	0x0101
        /*0b96*/ 	.byte	0x05
	.zero		1


	//   ....[43]....
        /*0b98*/ 	.word	0x0000d2c0
        /*0b9c*/ 	.word	0x000000ff
        /*0ba0*/ 	.word	0x00000000
        /*0ba4*/ 	.short	0x0101
        /*0ba6*/ 	.byte	0x0a
	.zero		1


	//   ....[44]....
        /*0ba8*/ 	.word	0x0000d9e0
        /*0bac*/ 	.word	0x000000ff
        /*0bb0*/ 	.word	0x00030850
        /*0bb4*/ 	.short	0x010a
        /*0bb6*/ 	.byte	0x05
	.zero		1


	//   ....[45]....
        /*0bb8*/ 	.word	0x0000da20
        /*0bbc*/ 	.word	0x000000ff
        /*0bc0*/ 	.word	0x00030850
        /*0bc4*/ 	.short	0x010a
        /*0bc6*/ 	.byte	0x05
	.zero		1


	//   ....[46]....
        /*0bc8*/ 	.word	0x0000e1c0
        /*0bcc*/ 	.word	0x000000ff
        /*0bd0*/ 	.word	0x00000000
        /*0bd4*/ 	.short	0x0101
        /*0bd6*/ 	.byte	0x04
	.zero		1


	//   ....[47]....
        /*0bd8*/ 	.word	0x0000fd40
        /*0bdc*/ 	.word	0x000000ff
        /*0be0*/ 	.word	0x00000000
        /*0be4*/ 	.short	0x0101
        /*0be6*/ 	.byte	0x08
	.zero		1


	//   ....[48]....
        /*0be8*/ 	.word	0x000103a0
        /*0bec*/ 	.word	0x000000ff
        /*0bf0*/ 	.word	0x00000000
        /*0bf4*/ 	.short	0x0101
        /*0bf6*/ 	.byte	0x08
	.zero		1


	//   ....[49]....
        /*0bf8*/ 	.word	0x00014960
        /*0bfc*/ 	.word	0x00000007
        /*0c00*/ 	.word	0x00030840
        /*0c04*/ 	.short	0x010a
        /*0c06*/ 	.byte	0x3f
	.zero		1


	//   ....[50]....
        /*0c08*/ 	.word	0x00014fe0
        /*0c0c*/ 	.word	0x00000007
        /*0c10*/ 	.word	0x00030830
        /*0c14*/ 	.short	0x0107
        /*0c16*/ 	.byte	0x3f
	.zero		1


	//   ....[51]....
        /*0c18*/ 	.word	0x00015090
        /*0c1c*/ 	.word	0x00000007
        /*0c20*/ 	.word	0x00030830
        /*0c24*/ 	.short	0x0101
        /*0c26*/ 	.byte	0x3f
	.zero		1


	//   ....[52]....
        /*0c28*/ 	.word	0x00015bc0
        /*0c2c*/ 	.word	0x00000011
        /*0c30*/ 	.word	0x00030800
        /*0c34*/ 	.short	0x0107
        /*0c36*/ 	.byte	0x3f
	.zero		1


	//   ....[53]....
        /*0c38*/ 	.word	0x00015ce0
        /*0c3c*/ 	.word	0x00000011
        /*0c40*/ 	.word	0x00030800
        /*0c44*/ 	.short	0x0101
        /*0c46*/ 	.byte	0x3f
	.zero		1


	//   ....[54]....
        /*0c48*/ 	.word	0x00015d00
        /*0c4c*/ 	.word	0x00000011
        /*0c50*/ 	.word	0x00030820
        /*0c54*/ 	.short	0x010a
        /*0c56*/ 	.byte	0x3f
	.zero		1


	//   ....[55]....
        /*0c58*/ 	.word	0x000160c0
        /*0c5c*/ 	.word	0x00000006
        /*0c60*/ 	.word	0x00030840
        /*0c64*/ 	.short	0x010a
        /*0c66*/ 	.byte	0x3f
	.zero		1


	//   ....[56]....
        /*0c68*/ 	.word	0x00016580
        /*0c6c*/ 	.word	0x00000006
        /*0c70*/ 	.word	0x00030830
        /*0c74*/ 	.short	0x0107
        /*0c76*/ 	.byte	0x3f
	.zero		1


	//   ....[57]....
        /*0c78*/ 	.word	0x00016630
        /*0c7c*/ 	.word	0x00000006
        /*0c80*/ 	.word	0x00030830
        /*0c84*/ 	.short	0x0101
        /*0c86*/ 	.byte	0x3f
	.zero		1


	//   ....[58]....
        /*0c88*/ 	.word	0x000166a0
        /*0c8c*/ 	.word	0x00000006
        /*0c90*/ 	.word	0x00030860
        /*0c94*/ 	.short	0x010a
        /*0c96*/ 	.byte	0x3f
	.zero		1


	//   ....[59]....
        /*0c98*/ 	.word	0x00016bf0
        /*0c9c*/ 	.word	0x00000006
        /*0ca0*/ 	.word	0x00030850
        /*0ca4*/ 	.short	0x0107
        /*0ca6*/ 	.byte	0x3f
	.zero		1


	//   ....[60]....
        /*0ca8*/ 	.word	0x00016d10
        /*0cac*/ 	.word	0x00000006
        /*0cb0*/ 	.word	0x00030850
        /*0cb4*/ 	.short	0x0101
        /*0cb6*/ 	.byte	0x3f
	.zero		1


	//   ....[61]....
        /*0cb8*/ 	.word	0x00016f20
        /*0cbc*/ 	.word	0x00000000
        /*0cc0*/ 	.word	0x00030860
        /*0cc4*/ 	.short	0x010a
        /*0cc6*/ 	.byte	0x3f
	.zero		1


	//   ....[62]....
        /*0cc8*/ 	.word	0x00017420
        /*0ccc*/ 	.word	0x00000000
        /*0cd0*/ 	.word	0x00030850
        /*0cd4*/ 	.short	0x0107
        /*0cd6*/ 	.byte	0x3f
	.zero		1


	//   ....[63]....
        /*0cd8*/ 	.word	0x000174d0
        /*0cdc*/ 	.word	0x00000000
        /*0ce0*/ 	.word	0x00030850
        /*0ce4*/ 	.short	0x0101
        /*0ce6*/ 	.byte	0x3f
	.zero		1


	//   ....[64]....
        /*0ce8*/ 	.word	0x00018620
        /*0cec*/ 	.word	0x00000004
        /*0cf0*/ 	.word	0x00030820
        /*0cf4*/ 	.short	0x010a
        /*0cf6*/ 	.byte	0x3f
	.zero		1


	//   ....[65]....
        /*0cf8*/ 	.word	0x000187c0
        /*0cfc*/ 	.word	0x00000005
        /*0d00*/ 	.word	0x00030840
        /*0d04*/ 	.short	0x010a
        /*0d06*/ 	.byte	0x3f
	.zero		1


	//   ....[66]....
        /*0d08*/ 	.word	0x00018860
        /*0d0c*/ 	.word	0x00000017
        /*0d10*/ 	.word	0x00030840
        /*0d14*/ 	.short	0x010a
        /*0d16*/ 	.byte	0x3f
	.zero		1


	//   ....[67]....
        /*0d18*/ 	.word	0x000188a0
        /*0d1c*/ 	.word	0x00000005
        /*0d20*/ 	.word	0x00030860
        /*0d24*/ 	.short	0x010a
        /*0d26*/ 	.byte	0x3f
	.zero		1


	//   ....[68]....
        /*0d28*/ 	.word	0x000188e0
        /*0d2c*/ 	.word	0x00000017
        /*0d30*/ 	.word	0x00030860
        /*0d34*/ 	.short	0x010a
        /*0d36*/ 	.byte	0x3f
	.zero		1


	//   ....[69]....
        /*0d38*/ 	.word	0x00018950
        /*0d3c*/ 	.word	0x00000003
        /*0d40*/ 	.word	0x00030800
        /*0d44*/ 	.short	0x010a
        /*0d46*/ 	.byte	0x3f
	.zero		1


	//   ....[70]....
        /*0d48*/ 	.word	0x000189a0
        /*0d4c*/ 	.word	0x00000003
        /*0d50*/ 	.word	0x00030830
        /*0d54*/ 	.short	0x010a
        /*0d56*/ 	.byte	0x3f
	.zero		1


	//   ....[71]....
        /*0d58*/ 	.word	0x00018a00
        /*0d5c*/ 	.word	0x00000004
        /*0d60*/ 	.word	0x00030830
        /*0d64*/ 	.short	0x010a
        /*0d66*/ 	.byte	0x3f
	.zero		1


	//   ....[72]....
        /*0d68*/ 	.word	0x00018a60
        /*0d6c*/ 	.word	0x00000002
        /*0d70*/ 	.word	0x00030850
        /*0d74*/ 	.short	0x010a
        /*0d76*/ 	.byte	0x3f
	.zero		1


	//   ....[73]....
        /*0d78*/ 	.word	0x00018ac0
        /*0d7c*/ 	.word	0x00000004
        /*0d80*/ 	.word	0x00030830
        /*0d84*/ 	.short	0x010a
        /*0d86*/ 	.byte	0x3f
	.zero		1


	//   ....[74]....
        /*0d88*/ 	.word	0x00018b20
        /*0d8c*/ 	.word	0x00000002
        /*0d90*/ 	.word	0x00030850
        /*0d94*/ 	.short	0x010a
        /*0d96*/ 	.byte	0x3f
	.zero		1


	//   ....[75]....
        /*0d98*/ 	.word	0x00018b80
        /*0d9c*/ 	.word	0x00000004
        /*0da0*/ 	.word	0x00030830
        /*0da4*/ 	.short	0x010a
        /*0da6*/ 	.byte	0x3f
	.zero		1


	//   ....[76]....
        /*0da8*/ 	.word	0x00018be0
        /*0dac*/ 	.word	0x00000002
        /*0db0*/ 	.word	0x00030850
        /*0db4*/ 	.short	0x010a
        /*0db6*/ 	.byte	0x3f
	.zero		1


	//   ....[77]....
        /*0db8*/ 	.word	0x00018c40
        /*0dbc*/ 	.word	0x00000007
        /*0dc0*/ 	.word	0x00030850
        /*0dc4*/ 	.short	0x010a
        /*0dc6*/ 	.byte	0x3f
	.zero		1


	//   ....[78]....
        /*0dc8*/ 	.word	0x00018d60
        /*0dcc*/ 	.word	0x00000007
        /*0dd0*/ 	.word	0x00030840
        /*0dd4*/ 	.short	0x010a
        /*0dd6*/ 	.byte	0x3f
	.zero		1


	//   ....[79]....
        /*0dd8*/ 	.word	0x0001a0c0
        /*0ddc*/ 	.word	0x00000011
        /*0de0*/ 	.word	0x00030820
        /*0de4*/ 	.short	0x010a
        /*0de6*/ 	.byte	0x3f
	.zero		1


	//   ....[80]....
        /*0de8*/ 	.word	0x0001a110
        /*0dec*/ 	.word	0x00000006
        /*0df0*/ 	.word	0x00030840
        /*0df4*/ 	.short	0x010a
        /*0df6*/ 	.byte	0x3f
	.zero		1


	//   ....[81]....
        /*0df8*/ 	.word	0x0001a8e0
        /*0dfc*/ 	.word	0x00000006
        /*0e00*/ 	.word	0x00030860
        /*0e04*/ 	.short	0x010a
        /*0e06*/ 	.byte	0x3f
	.zero		1


	//   ....[82]....
        /*0e08*/ 	.word	0x0001b170
        /*0e0c*/ 	.word	0x00000000
        /*0e10*/ 	.word	0x00030860
        /*0e14*/ 	.short	0x010a
        /*0e16*/ 	.byte	0x3f
	.zero		1


	//   ....[83]....
        /*0e18*/ 	.word	0x0001c3b0
        /*0e1c*/ 	.word	0x00000004
        /*0e20*/ 	.word	0x00030820
        /*0e24*/ 	.short	0x010a
        /*0e26*/ 	.byte	0x3f
	.zero		1


	//   ....[84]....
        /*0e28*/ 	.word	0x0001c550
        /*0e2c*/ 	.word	0x00000005
        /*0e30*/ 	.word	0x00030840
        /*0e34*/ 	.short	0x010a
        /*0e36*/ 	.byte	0x3f
	.zero		1


	//   ....[85]....
        /*0e38*/ 	.word	0x0001c5a0
        /*0e3c*/ 	.word	0x00000017
        /*0e40*/ 	.word	0x00030840
        /*0e44*/ 	.short	0x010a
        /*0e46*/ 	.byte	0x3f
	.zero		1


	//   ....[86]....
        /*0e48*/ 	.word	0x0001c5f0
        /*0e4c*/ 	.word	0x00000005
        /*0e50*/ 	.word	0x00030860
        /*0e54*/ 	.short	0x010a
        /*0e56*/ 	.byte	0x3f
	.zero		1


	//----- nvinfo : EIATTR_NUM_MBARRIERS
	.align		4
.L_709:
        /*0e58*/ 	.byte	0x03, 0x38
        /*0e5a*/ 	.short	0x0016


	//----- nvinfo : EIATTR_EXIT_INSTR_OFFSETS
	.align		4
        /*0e5c*/ 	.byte	0x04, 0x1c
        /*0e5e*/ 	.short	(.L_711 - .L_710)


	//   ....[0]....
.L_710:
        /*0e60*/ 	.word	0x00000990


	//   ....[1]....
        /*0e64*/ 	.word	0x00012330


	//   ....[2]....
        /*0e68*/ 	.word	0x00018930


	//----- nvinfo : EIATTR_MAX_THREADS
	.align		4
.L_711:
        /*0e6c*/ 	.byte	0x04, 0x05
        /*0e6e*/ 	.short	(.L_713 - .L_712)
.L_712:
        /*0e70*/ 	.word	0x00000180
        /*0e74*/ 	.word	0x00000001
        /*0e78*/ 	.word	0x00000001


	//----- nvinfo : EIATTR_CRS_STACK_SIZE
	.align		4
.L_713:
        /*0e7c*/ 	.byte	0x04, 0x1e
        /*0e7e*/ 	.short	(.L_715 - .L_714)
.L_714:
        /*0e80*/ 	.word	0x00000000


	//----- nvinfo : EIATTR_CBANK_PARAM_SIZE
	.align		4
.L_715:
        /*0e84*/ 	.byte	0x03, 0x19
        /*0e86*/ 	.short	0x0af0


	//----- nvinfo : EIATTR_PARAM_CBANK
	.align		4
        /*0e88*/ 	.byte	0x04, 0x0a
        /*0e8a*/ 	.short	(.L_717 - .L_716)
	.align		4
.L_716:
        /*0e8c*/ 	.word	index@(.nv.constant0._ZN7cutlass13device_kernelIN5flash11enable_sm90INS1_16FlashAttnFwdSm90INS1_25CollectiveMainloopFwdSm90ILi2EN4cute5tupleIJNS5_1CILi1EEES8_S8_EEENS6_IJNS7_ILi128EEENS7_ILi96EEENS7_ILi192EEEEEELi192ENS_6half_tEfNS_4arch4Sm90ELb0ELb1ELb0ELb1ELb1ELb0ELb0ELb1ELb1ELb1ELb1ELb0EEENS1_21CollectiveEpilogueFwdINS6_IJSA_SC_SB_EEES9_SE_SG_Li256ELb1ELb1ELb1ELb0EEENS1_36VarlenDynamicPersistentTileSchedulerILi128ELi96ELi256ELi128ELb1ELb1ELb1ELb1ELb0ELb1EEEEEEEEEvNT_6ParamsE)
        /*0e90*/ 	.short	0x0210
        /*0e92*/ 	.short	0x0af0


	//----- nvinfo : EIATTR_SW_WAR
	.align		4
.L_717:
        /*0e94*/ 	.byte	0x04, 0x36
        /*0e96*/ 	.short	(.L_719 - .L_718)
.L_718:
        /*0e98*/ 	.word	0x00000008
.L_719:


//--------------------- .nv.info._ZN7cutlass13device_kernelIN5flash11enable_sm90INS1_16FlashAttnFwdSm90INS1_25CollectiveMainloopFwdSm90ILi2EN4cute5tupleIJNS5_1CILi1EEES8_S8_EEENS6_IJNS7_ILi128EEENS7_ILi96EEENS7_ILi192EEEEEELi192ENS_6half_tEfNS_4arch4Sm90ELb0ELb1ELb0ELb1ELb1ELb1ELb0ELb1ELb1ELb1ELb1ELb0EEENS1_21CollectiveEpilogueFwdINS6_IJSA_SC_SB_EEES9_SE_SG_Li256ELb1ELb1ELb1ELb0EEENS1_36VarlenDynamicPersistentTileSchedulerILi128ELi96ELi256ELi128ELb1ELb1ELb1ELb1ELb0ELb1EEEEEEEEEvNT_6ParamsE --------------------------
	.section	.nv.info._ZN7cutlass13device_kernelIN5flash11enable_sm90INS1_16FlashAttnFwdSm90INS1_25CollectiveMainloopFwdSm90ILi2EN4cute5tupleIJNS5_1CILi1EEES8_S8_EEENS6_IJNS7_ILi128EEENS7_ILi96EEENS7_ILi192EEEEEELi192ENS_6half_tEfNS_4arch4Sm90ELb0ELb1ELb0ELb1ELb1ELb1ELb0ELb1ELb1ELb1ELb1ELb0EEENS1_21CollectiveEpilogueFwdINS6_IJSA_SC_SB_EEES9_SE_SG_Li256ELb1ELb1ELb1ELb0EEENS1_36VarlenDynamicPersistentTileSchedulerILi128ELi96ELi256ELi128ELb1ELb1ELb1ELb1ELb0ELb1EEEEEEEEEvNT_6ParamsE,"",@"SHT_CUDA_INFO"
	.sectionflags	@""
	.align	4


	//----- nvinfo : EIATTR_CUDA_API_VERSION
	.align		4
        /*0000*/ 	.byte	0x04, 0x37
        /*0002*/ 	.short	(.L_721 - .L_720)
.L_720:
        /*0004*/ 	.word	0x00000082


	//----- nvinfo : EIATTR_KPARAM_INFO
	.align		4
.L_721:
        /*0008*/ 	.byte	0x04, 0x17
        /*000a*/ 	.short	(.L_723 - .L_722)
.L_722:
        /*000c*/ 	.word	0x00000000
        /*0010*/ 	.short	0x0000
        /*0012*/ 	.short	0x0070
        /*0014*/ 	.byte	0x00, 0xf0, 0x01, 0x2a


	//----- nvinfo : EIATTR_SPARSE_MMA_MASK
	.align		4
.L_723:
        /*0018*/ 	.byte	0x03, 0x50
        /*001a*/ 	.short	0x0000


	//----- nvinfo : EIATTR_MAXREG_COUNT
	.align		4
        /*001c*/ 	.byte	0x03, 0x1b
        /*001e*/ 	.short	0x00a8


	//----- nvinfo : EIATTR_NUM_BARRIERS
	.align		4
        /*0020*/ 	.byte	0x02, 0x4c
        /*0022*/ 	.byte	0x10
	.zero		1


	//----- nvinfo : EIATTR_EXTERNS
	.align		4
        /*0024*/ 	.byte	0x04, 0x0f
        /*0026*/ 	.short	(.L_725 - .L_724)


	//   ....[0]....
	.align		4
.L_724:
        /*0028*/ 	.word	index@(__assertfail)


	//----- nvinfo : EIATTR_ANNOTATIONS
	.align		4
.L_725:
        /*002c*/ 	.byte	0x04, 0x55
        /*002e*/ 	.short	(.L_727 - .L_726)


	//   ....[0]....
.L_726:
        /* <DEDUP_REMOVED lines=64> */


	//----- nvinfo : EIATTR_MERCURY_ISA_VERSION
	.align		4
.L_727:
        /*0420*/ 	.byte	0x03, 0x5f
        /*0422*/ 	.short	0x0101


	//----- nvinfo : EIATTR_UNUSED_LOAD_BYTE_OFFSET
	.align		4
        /*0424*/ 	.byte	0x04, 0x44
        /*0426*/ 	.short	(.L_729 - .L_728)


	//   ....[0]....
.L_728:
        /*0428*/ 	.word	0x00000a50
        /*042c*/ 	.word	0x0000fff0


	//   ....[1]....
        /*0430*/ 	.word	0x00020840
        /*0434*/ 	.word	0x0000fff0


	//----- nvinfo : EIATTR_INT_WARP_WIDE_INSTR_OFFSETS
	.align		4
.L_729:
        /*0438*/ 	.byte	0x04, 0x31
        /*043a*/ 	.short	(.L_731 - .L_730)


	//   ....[0]....
.L_730:
        /*043c*/ 	.word	0x00000130


	//   ....[1]....
        /*0440*/ 	.word	0x00000170


	//   ....[2]....
        /*0444*/ 	.word	0x000001e0


	//   ....[3]....
        /*0448*/ 	.word	0x00027ee0


	//   ....[4]....
        /*044c*/ 	.word	0x00027f70


	//   ....[5]....
        /*0450*/ 	.word	0x0002ad60


	//   ....[6]....
        /*0454*/ 	.word	0x0002adf0


	//----- nvinfo : EIATTR_COOP_GROUP_MASK_REGIDS
	.align		4
.L_731:
        /*0458*/ 	.byte	0x04, 0x29
        /*045a*/ 	.short	(.L_733 - .L_732)


	//   ....[0]....
.L_732:
        /*045c*/ 	.word	0xffffffff


	//   ....[1]....
        /*0460*/ 	.word	0xffffffff


	//   ....[2]....
        /*0464*/ 	.word	0xffffffff


	//   ....[3]....
        /*0468*/ 	.word	0xffffffff


	//   ....[4]....
        /*046c*/ 	.word	0xffffffff


	//   ....[5]....
        /*0470*/ 	.word	0xffffffff


	//   ....[6]....
        /*0474*/ 	.word	0xffffffff


	//   ....[7]....
        /*0478*/ 	.word	0xffffffff


	//   ....[8]....
        /*047c*/ 	.word	0xffffffff


	//   ....[9]....
        /*0480*/ 	.word	0xffffffff


	//   ....[10]....
        /*0484*/ 	.word	0xffffffff


	//   ....[11]....
        /*0488*/ 	.word	0xffffffff


	//   ....[12]....
        /*048c*/ 	.word	0xffffffff


	//   ....[13]....
        /*0490*/ 	.word	0xffffffff


	//   ....[14]....
        /*0494*/ 	.word	0xffffffff


	//   ....[15]....
        /*0498*/ 	.word	0xffffffff


	//   ....[16]....
        /*049c*/ 	.word	0xffffffff


	//   ....[17]....
        /*04a0*/ 	.word	0xffffffff


	//   ....[18]....
        /*04a4*/ 	.word	0xffffffff


	//   ....[19]....
        /*04a8*/ 	.word	0xffffffff


	//   ....[20]....
        /*04ac*/ 	.word	0xffffffff


	//   ....[21]....
        /*04b0*/ 	.word	0xffffffff


	//   ....[22]....
        /*04b4*/ 	.word	0xffffffff


	//   ....[23]....
        /*04b8*/ 	.word	0xffffffff


	//   ....[24]....
        /*04bc*/ 	.word	0xffffffff


	//   ....[25]....
        /*04c0*/ 	.word	0xffffffff


	//   ....[26]....
        /*04c4*/ 	.word	0xffffffff


	//   ....[27]....
        /*04c8*/ 	.word	0xffffffff


	//   ....[28]....
        /*04cc*/ 	.word	0xffffffff


	//   ....[29]....
        /*04d0*/ 	.word	0xffffffff


	//   ....[30]....
        /*04d4*/ 	.word	0xffffffff


	//   ....[31]....
        /*04d8*/ 	.word	0xffffffff


	//   ....[32]....
        /*04dc*/ 	.word	0xffffffff


	//   ....[33]....
        /*04e0*/ 	.word	0xffffffff


	//   ....[34]....
        /*04e4*/ 	.word	0xffffffff


	//   ....[35]....
        /*04e8*/ 	.word	0xffffffff


	//   ....[36]....
        /*04ec*/ 	.word	0xffffffff


	//   ....[37]....
        /*04f0*/ 	.word	0xffffffff


	//   ....[38]....
        /*04f4*/ 	.word	0xffffffff


	//   ....[39]....
        /*04f8*/ 	.word	0xffffffff


	//   ....[40]....
        /*04fc*/ 	.word	0xffffffff


	//   ....[41]....
        /*0500*/ 	.word	0xffffffff


	//   ....[42]....
        /*0504*/ 	.word	0xffffffff


	//   ....[43]....
        /*0508*/ 	.word	0xffffffff


	//   ....[44]....
        /*050c*/ 	.word	0xffffffff


	//   ....[45]....
        /*0510*/ 	.word	0xffffffff


	//   ....[46]....
        /*0514*/ 	.word	0xffffffff


	//   ....[47]....
        /*0518*/ 	.word	0xffffffff


	//   ....[48]....
        /*051c*/ 	.word	0xffffffff


	//   ....[49]....
        /*0520*/ 	.word	0xffffffff


	//   ....[50]....
        /*0524*/ 	.word	0xffffffff


	//   ....[51]....
        /*0528*/ 	.word	0xffffffff


	//   ....[52]....
        /*052c*/ 	.word	0xffffffff


	//   ....[53]....
        /*0530*/ 	.word	0xffffffff


	//   ....[54]....
        /*0534*/ 	.word	0xffffffff


	//   ....[55]....
        /*0538*/ 	.word	0xffffffff


	//   ....[56]....
        /*053c*/ 	.word	0xffffffff


	//   ....[57]....
        /*0540*/ 	.word	0xffffffff


	//   ....[58]....
        /*0544*/ 	.word	0xffffffff


	//   ....[59]....
        /*0548*/ 	.word	0xffffffff


	//   ....[60]....
        /*054c*/ 	.word	0xffffffff


	//   ....[61]....
        /*0550*/ 	.word	0xffffffff


	//   ....[62]....
        /*0554*/ 	.word	0xffffffff


	//   ....[63]....
        /*0558*/ 	.word	0xffffffff


	//   ....[64]....
        /*055c*/ 	.word	0xffffffff


	//   ....[65]....
        /*0560*/ 	.word	0xffffffff


	//   ....[66]....
        /*0564*/ 	.word	0xffffffff


	//   ....[67]....
        /*0568*/ 	.word	0xffffffff


	//   ....[68]....
        /*056c*/ 	.word	0xffffffff


	//   ....[69]....
        /*0570*/ 	.word	0xffffffff


	//   ....[70]....
        /*0574*/ 	.word	0xffffffff


	//   ....[71]....
        /*0578*/ 	.word	0xffffffff


	//   ....[72]....
        /*057c*/ 	.word	0xffffffff


	//   ....[73]....
        /*0580*/ 	.word	0xffffffff


	//   ....[74]....
        /*0584*/ 	.word	0xffffffff


	//   ....[75]....
        /*0588*/ 	.word	0xffffffff


	//   ....[76]....
        /*058c*/ 	.word	0xffffffff


	//   ....[77]....
        /*0590*/ 	.word	0xffffffff


	//   ....[78]....
        /*0594*/ 	.word	0xffffffff


	//   ....[79]....
        /*0598*/ 	.word	0xffffffff


	//   ....[80]....
        /*059c*/ 	.word	0xffffffff


	//   ....[81]....
        /*05a0*/ 	.word	0xffffffff


	//   ....[82]....
        /*05a4*/ 	.word	0xffffffff


	//   ....[83]....
        /*05a8*/ 	.word	0xffffffff


	//   ....[84]....
        /*05ac*/ 	.word	0xffffffff


	//   ....[85]....
        /*05b0*/ 	.word	0xffffffff


	//   ....[86]....
        /*05b4*/ 	.word	0xffffffff


	//   ....[87]....
        /*05b8*/ 	.word	0xffffffff


	//   ....[88]....
        /*05bc*/ 	.word	0xffffffff


	//   ....[89]....
        /*05c0*/ 	.word	0xffffffff


	//   ....[90]....
        /*05c4*/ 	.word	0xffffffff


	//   ....[91]....
        /*05c8*/ 	.word	0xffffffff


	//   ....[92]....
        /*05cc*/ 	.word	0xffffffff


	//   ....[93]....
        /*05d0*/ 	.word	0xffffffff


	//   ....[94]....
        /*05d4*/ 	.word	0xffffffff


	//   ....[95]....
        /*05d8*/ 	.word	0xffffffff


	//   ....[96]....
        /*05dc*/ 	.word	0xffffffff


	//   ....[97]....
        /*05e0*/ 	.word	0xffffffff


	//   ....[98]....
        /*05e4*/ 	.word	0xffffffff


	//   ....[99]....
        /*05e8*/ 	.word	0xffffffff


	//   ....[100]....
        /*05ec*/ 	.word	0xffffffff


	//   ....[101]....
        /*05f0*/ 	.word	0xffffffff


	//   ....[102]....
        /*05f4*/ 	.word	0xffffffff


	//   ....[103]....
        /*05f8*/ 	.word	0xffffffff


	//   ....[104]....
        /*05fc*/ 	.word	0xffffffff


	//   ....[105]....
        /*0600*/ 	.word	0xffffffff


	//   ....[106]....
        /*0604*/ 	.word	0xffffffff


	//   ....[107]....
        /*0608*/ 	.word	0xffffffff


	//   ....[108]....
        /*060c*/ 	.word	0xffffffff


	//   ....[109]....
        /*0610*/ 	.word	0xffffffff


	//   ....[110]....
        /*0614*/ 	.word	0xffffffff


	//   ....[111]....
        /*0618*/ 	.word	0xffffffff


	//   ....[112]....
        /*061c*/ 	.word	0xffffffff


	//   ....[113]....
        /*0620*/ 	.word	0xffffffff


	//   ....[114]....
        /*0624*/ 	.word	0xffffffff


	//   ....[115]....
        /*0628*/ 	.word	0xffffffff


	//   ....[116]....
        /*062c*/ 	.word	0xffffffff


	//   ....[117]....
        /*0630*/ 	.word	0xffffffff


	//   ....[118]....
        /*0634*/ 	.word	0xffffffff


	//   ....[119]....
        /*0638*/ 	.word	0xffffffff


	//   ....[120]....
        /*063c*/ 	.word	0xffffffff


	//   ....[121]....
        /*0640*/ 	.word	0xffffffff


	//   ....[122]....
        /*0644*/ 	.word	0xffffffff


	//   ....[123]....
        /*0648*/ 	.word	0xffffffff


	//   ....[124]....
        /*064c*/ 	.word	0xffffffff


	//   ....[125]....
        /*0650*/ 	.word	0xffffffff


	//   ....[126]....
        /*0654*/ 	.word	0xffffffff


	//   ....[127]....
        /*0658*/ 	.word	0xffffffff


	//   ....[128]....
        /*065c*/ 	.word	0xffffffff


	//   ....[129]....
        /*0660*/ 	.word	0xffffffff


	//   ....[130]....
        /*0664*/ 	.word	0xffffffff


	//   ....[131]....
        /*0668*/ 	.word	0xffffffff


	//   ....[132]....
        /*066c*/ 	.word	0xffffffff


	//   ....[133]....
        /*0670*/ 	.word	0xffffffff


	//   ....[134]....
        /*0674*/ 	.word	0xffffffff


	//   ....[135]....
        /*0678*/ 	.word	0xffffffff


	//   ....[136]....
        /*067c*/ 	.word	0xffffffff


	//   ....[137]....
        /*0680*/ 	.word	0xffffffff


	//   ....[138]....
        /*0684*/ 	.word	0xffffffff


	//   ....[139]....
        /*0688*/ 	.word	0xffffffff


	//   ....[140]....
        /*068c*/ 	.word	0xffffffff


	//   ....[141]....
        /*0690*/ 	.word	0xffffffff


	//   ....[142]....
        /*0694*/ 	.word	0xffffffff


	//   ....[143]....
        /*0698*/ 	.word	0xffffffff


	//   ....[144]....
        /*069c*/ 	.word	0xffffffff


	//   ....[145]....
        /*06a0*/ 	.word	0xffffffff


	//   ....[146]....
        /*06a4*/ 	.word	0xffffffff


	//   ....[147]....
        /*06a8*/ 	.word	0xffffffff


	//   ....[148]....
        /*06ac*/ 	.word	0xffffffff


	//   ....[149]....
        /*06b0*/ 	.word	0xffffffff


	//   ....[150]....
        /*06b4*/ 	.word	0xffffffff


	//   ....[151]....
        /*06b8*/ 	.word	0xffffffff


	//   ....[152]....
        /*06bc*/ 	.word	0xffffffff


	//   ....[153]....
        /*06c0*/ 	.word	0xffffffff


	//   ....[154]....
        /*06c4*/ 	.word	0xffffffff


	//   ....[155]....
        /*06c8*/ 	.word	0xffffffff


	//   ....[156]....
        /*06cc*/ 	.word	0xffffffff


	//   ....[157]....
        /*06d0*/ 	.word	0xffffffff


	//   ....[158]....
        /*06d4*/ 	.word	0xffffffff


	//   ....[159]....
        /*06d8*/ 	.word	0xffffffff


	//   ....[160]....
        /*06dc*/ 	.word	0xffffffff


	//   ....[161]....
        /*06e0*/ 	.word	0xffffffff


	//   ....[162]....
        /*06e4*/ 	.word	0xffffffff


	//   ....[163]....
        /*06e8*/ 	.word	0xffffffff


	//   ....[164]....
        /*06ec*/ 	.word	0xffffffff


	//   ....[165]....
        /*06f0*/ 	.word	0xffffffff


	//   ....[166]....
        /*06f4*/ 	.word	0xffffffff


	//   ....[167]....
        /*06f8*/ 	.word	0xffffffff


	//   ....[168]....
        /*06fc*/ 	.word	0xffffffff


	//   ....[169]....
        /*0700*/ 	.word	0xffffffff


	//   ....[170]....
        /*0704*/ 	.word	0xffffffff


	//   ....[171]....
        /*0708*/ 	.word	0xffffffff


	//   ....[172]....
        /*070c*/ 	.word	0xffffffff


	//   ....[173]....
        /*0710*/ 	.word	0xffffffff


	//   ....[174]....
        /*0714*/ 	.word	0xffffffff


	//   ....[175]....
        /*0718*/ 	.word	0xffffffff


	//   ....[176]....
        /*071c*/ 	.word	0xffffffff


	//   ....[177]....
        /*0720*/ 	.word	0xffffffff


	//   ....[178]....
        /*0724*/ 	.word	0xffffffff


	//   ....[179]....
        /*0728*/ 	.word	0xffffffff


	//   ....[180]....
        /*072c*/ 	.word	0xffffffff


	//   ....[181]....
        /*0730*/ 	.word	0xffffffff


	//   ....[182]....
        /*0734*/ 	.word	0xffffffff


	//   ....[183]....
        /*0738*/ 	.word	0xffffffff


	//   ....[184]....
        /*073c*/ 	.word	0xffffffff


	//   ....[185]....
        /*0740*/ 	.word	0xffffffff


	//   ....[186]....
        /*0744*/ 	.word	0xffffffff


	//   ....[187]....
        /*0748*/ 	.word	0xffffffff


	//   ....[188]....
        /*074c*/ 	.word	0xffffffff


	//   ....[189]....
        /*0750*/ 	.word	0xffffffff


	//   ....[190]....
        /*0754*/ 	.word	0xffffffff


	//   ....[191]....
        /*0758*/ 	.word	0x0500000f


	//   ....[192]....
        /*075c*/ 	.word	0x0500000f


	//   ....[193]....
        /*0760*/ 	.word	0x0500000f


	//   ....[194]....
        /*0764*/ 	.word	0x0500000f


	//   ....[195]....
        /*0768*/ 	.word	0x0500000f


	//   ....[196]....
        /*076c*/ 	.word	0x0500000f


	//   ....[197]....
        /*0770*/ 	.word	0x0500000f


	//   ....[198]....
        /*0774*/ 	.word	0x0500000f


	//   ....[199]....
        /*0778*/ 	.word	0x0500000f


	//   ....[200]....
        /*077c*/ 	.word	0x0500000f


	//   ....[201]....
        /*0780*/ 	.word	0x0500000f


	//   ....[202]....
        /*0784*/ 	.word	0x0500000f


	//   ....[203]....
        /*0788*/ 	.word	0x0500000f


	//   ....[204]....
        /*078c*/ 	.word	0x0500000f


	//   ....[205]....
        /*0790*/ 	.word	0x0500000f


	//   ....[206]....
        /*0794*/ 	.word	0x0500000f


	//   ....[207]....
        /*0798*/ 	.word	0x0500000f


	//   ....[208]....
        /*079c*/ 	.word	0x0500000f


	//   ....[209]....
        /*07a0*/ 	.word	0x0500000f


	//   ....[210]....
        /*07a4*/ 	.word	0x0500000f


	//   ....[211]....
        /*07a8*/ 	.word	0x0500000f


	//   ....[212]....
        /*07ac*/ 	.word	0x0500000f


	//   ....[213]....
        /*07b0*/ 	.word	0x0500000f


	//   ....[214]....
        /*07b4*/ 	.word	0x0500000f


	//   ....[215]....
        /*07b8*/ 	.word	0x0500000f


	//   ....[216]....
        /*07bc*/ 	.word	0x0500000f


	//   ....[217]....
        /*07c0*/ 	.word	0x0500000f


	//   ....[218]....
        /*07c4*/ 	.word	0x0500000f


	//   ....[219]....
        /*07c8*/ 	.word	0x0500000f


	//   ....[220]....
        /*07cc*/ 	.word	0x0500000f


	//   ....[221]....
        /*07d0*/ 	.word	0x0500000f


	//   ....[222]....
        /*07d4*/ 	.word	0x0500000f


	//   ....[223]....
        /*07d8*/ 	.word	0x0500000f


	//   ....[224]....
        /*07dc*/ 	.word	0x0500000f


	//   ....[225]....
        /*07e0*/ 	.word	0x0500000f


	//   ....[226]....
        /*07e4*/ 	.word	0x0500000f


	//   ....[227]....
        /*07e8*/ 	.word	0x0500000f


	//   ....[228]....
        /*07ec*/ 	.word	0x0500000f


	//   ....[229]....
        /*07f0*/ 	.word	0x0500000f


	//   ....[230]....
        /*07f4*/ 	.word	0x0500000f


	//   ....[231]....
        /*07f8*/ 	.word	0x0500000f


	//   ....[232]....
        /*07fc*/ 	.word	0x0500000f


	//   ....[233]....
        /*0800*/ 	.word	0x0500000f


	//   ....[234]....
        /*0804*/ 	.word	0x0500000f


	//   ....[235]....
        /*0808*/ 	.word	0x0500000f


	//   ....[236]....
        /*080c*/ 	.word	0x0500000f


	//   ....[237]....
        /*0810*/ 	.word	0x0500000f


	//   ....[238]....
        /*0814*/ 	.word	0x0500000f


	//   ....[239]....
        /*0818*/ 	.word	0x0500000f


	//   ....[240]....
        /*081c*/ 	.word	0x0500000f


	//   ....[241]....
        /*0820*/ 	.word	0x0500000f


	//   ....[242]....
        /*0824*/ 	.word	0x0500000f


	//   ....[243]....
        /*0828*/ 	.word	0x0500000f


	//   ....[244]....
        /*082c*/ 	.word	0x0500000f


	//   ....[245]....
        /*0830*/ 	.word	0x0500000f


	//   ....[246]....
        /*0834*/ 	.word	0x0500000f


	//   ....[247]....
        /*0838*/ 	.word	0x0500000f


	//   ....[248]....
        /*083c*/ 	.word	0x0500000f


	//   ....[249]....
        /*0840*/ 	.word	0x0500000f


	//   ....[250]....
        /*0844*/ 	.word	0x0500000f


	//   ....[251]....
        /*0848*/ 	.word	0x0500000f


	//   ....[252]....
        /*084c*/ 	.word	0x0500000f


	//   ....[253]....
        /*0850*/ 	.word	0x0500000f


	//   ....[254]....
        /*0854*/ 	.word	0x0500000f


	//   ....[255]....
        /*0858*/ 	.word	0x0500000f


	//   ....[0]....
        /*085c*/ 	.word	0x0500000f


	//   ....[1]....
        /*0860*/ 	.word	0x0500000f


	//   ....[2]....
        /*0864*/ 	.word	0x0500000f


	//   ....[3]....
        /*0868*/ 	.word	0x0500000f


	//   ....[4]....
        /*086c*/ 	.word	0x0500000f


	//   ....[5]....
        /*0870*/ 	.word	0x0500000f


	//   ....[6]....
        /*0874*/ 	.word	0x0500000f


	//   ....[7]....
        /*0878*/ 	.word	0x0500000f


	//   ....[8]....
        /*087c*/ 	.word	0x0500000f


	//   ....[9]....
        /*0880*/ 	.word	0x0500000f


	//   ....[10]....
        /*0884*/ 	.word	0x0500000f


	//   ....[11]....
        /*0888*/ 	.word	0x0500000f


	//   ....[12]....
        /*088c*/ 	.word	0x0500000f


	//   ....[13]....
        /*0890*/ 	.word	0x0500000f


	//   ....[14]....
        /*0894*/ 	.word	0x0500000f


	//   ....[15]....
        /*0898*/ 	.word	0x0500000f


	//   ....[16]....
        /*089c*/ 	.word	0x0500000f


	//   ....[17]....
        /*08a0*/ 	.word	0x0500000f


	//   ....[18]....
        /*08a4*/ 	.word	0x0500000f


	//   ....[19]....
        /*08a8*/ 	.word	0x0500000f


	//   ....[20]....
        /*08ac*/ 	.word	0x0500000f


	//   ....[21]....
        /*08b0*/ 	.word	0x0500000f


	//   ....[22]....
        /*08b4*/ 	.word	0x0500000f


	//   ....[23]....
        /*08b8*/ 	.word	0x0500000f


	//   ....[24]....
        /*08bc*/ 	.word	0x0500000f


	//   ....[25]....
        /*08c0*/ 	.word	0x0500000f


	//   ....[26]....
        /*08c4*/ 	.word	0x0500000f


	//   ....[27]....
        /*08c8*/ 	.word	0x0500000f


	//   ....[28]....
        /*08cc*/ 	.word	0x0500000f


	//   ....[29]....
        /*08d0*/ 	.word	0x0500000f


	//   ....[30]....
        /*08d4*/ 	.word	0x0500000f


	//   ....[31]....
        /*08d8*/ 	.word	0x0500000f


	//   ....[32]....
        /*08dc*/ 	.word	0x0500000f


	//   ....[33]....
        /*08e0*/ 	.word	0x0500000f


	//   ....[34]....
        /*08e4*/ 	.word	0x0500000f


	//   ....[35]....
        /*08e8*/ 	.word	0x0500000f


	//   ....[36]....
        /*08ec*/ 	.word	0x0500000f


	//   ....[37]....
        /*08f0*/ 	.word	0x0500000f


	//   ....[38]....
        /*08f4*/ 	.word	0x0500000f


	//   ....[39]....
        /*08f8*/ 	.word	0x0500000f


	//   ....[40]....
        /*08fc*/ 	.word	0x0500000f


	//   ....[41]....
        /*0900*/ 	.word	0x0500000f


	//   ....[42]....
        /*0904*/ 	.word	0x0500000f


	//   ....[43]....
        /*0908*/ 	.word	0x0500000f


	//   ....[44]....
        /*090c*/ 	.word	0x0500000f


	//   ....[45]....
        /*0910*/ 	.word	0x0500000f


	//   ....[46]....
        /*0914*/ 	.word	0x0500000f


	//   ....[47]....
        /*0918*/ 	.word	0x0500000f


	//----- nvinfo : EIATTR_COOP_GROUP_INSTR_OFFSETS
	.align		4
.L_733:
        /*091c*/ 	.byte	0x04, 0x28
        /*091e*/ 	.short	(.L_735 - .L_734)


	//   ....[0]....
.L_734:
        /*0920*/ 	.word	0x00000060


	//   ....[1]....
        /*0924*/ 	.word	0x00000140


	//   ....[2]....
        /*0928*/ 	.word	0x00000190


	//   ....[3]....
        /*092c*/ 	.word	0x000003c0


	//   ....[4]....
        /*0930*/ 	.word	0x00000520


	//   ....[5]....
        /*0934*/ 	.word	0x00000640


	//   ....[6]....
        /*0938*/ 	.word	0x000007a0


	//   ....[7]....
        /*093c*/ 	.word	0x00003de0


	//   ....[8]....
        /*0940*/ 	.word	0x00003df0


	//   ....[9]....
        /*0944*/ 	.word	0x00005360


	//   ....[10]....
        /*0948*/ 	.word	0x00005370


	//   ....[11]....
        /*094c*/ 	.word	0x000073b0


	//   ....[12]....
        /*0950*/ 	.word	0x000073c0


	//   ....[13]....
        /*0954*/ 	.word	0x00008b30


	//   ....[14]....
        /*0958*/ 	.word	0x00008b40


	//   ....[15]....
        /*095c*/ 	.word	0x0000a440


	//   ....[16]....
        /*0960*/ 	.word	0x0000a450


	//   ....[17]....
        /*0964*/ 	.word	0x0000a6e0


	//   ....[18]....
        /*0968*/ 	.word	0x0000a6f0


	//   ....[19]....
        /*096c*/ 	.word	0x0000abe0


	//   ....[20]....
        /*0970*/ 	.word	0x0000ac00


	//   ....[21]....
        /*0974*/ 	.word	0x0000ae50


	//   ....[22]....
        /*0978*/ 	.word	0x0000ae70


	//   ....[23]....
        /*097c*/ 	.word	0x0000bcb0


	//   ....[24]....
        /*0980*/ 	.word	0x0000c3d0


	//   ....[25]....
        /*0984*/ 	.word	0x0000c3e0


	//   ....[26]....
        /*0988*/ 	.word	0x0000c3f0


	//   ....[27]....
        /*098c*/ 	.word	0x0000c400


	//   ....[28]....
        /*0990*/ 	.word	0x0000cc40


	//   ....[29]....
        /*0994*/ 	.word	0x0000cc50


	//   ....[30]....
        /*0998*/ 	.word	0x0000cc60


	//   ....[31]....
        /*099c*/ 	.word	0x0000cc70


	//   ....[32]....
        /*09a0*/ 	.word	0x0000fae0


	//   ....[33]....
        /*09a4*/ 	.word	0x0000faf0


	//   ....[34]....
        /*09a8*/ 	.word	0x0000fb00


	//   ....[35]....
        /*09ac*/ 	.word	0x0000fb10


	//   ....[36]....
        /*09b0*/ 	.word	0x00010130


	//   ....[37]....
        /*09b4*/ 	.word	0x00010140


	//   ....[38]....
        /*09b8*/ 	.word	0x00010150


	//   ....[39]....
        /*09bc*/ 	.word	0x00010160


	//   ....[40]....
        /*09c0*/ 	.word	0x00013bd0


	//   ....[41]....
        /*09c4*/ 	.word	0x00013e10


	//   ....[42]....
        /*09c8*/ 	.word	0x00014b20


	//   ....[43]....
        /*09cc*/ 	.word	0x00014c30


	//   ....[44]....
        /*09d0*/ 	.word	0x00015190


	//   ....[45]....
        /*09d4*/ 	.word	0x00015220


	//   ....[46]....
        /*09d8*/ 	.word	0x00017550


	//   ....[47]....
        /*09dc*/ 	.word	0x00017730


	//   ....[48]....
        /*09e0*/ 	.word	0x00018680


	//   ....[49]....
        /*09e4*/ 	.word	0x000187b0


	//   ....[50]....
        /*09e8*/ 	.word	0x00018da0


	//   ....[51]....
        /*09ec*/ 	.word	0x00018e00


	//   ....[52]....
        /*09f0*/ 	.word	0x0001b050


	//   ....[53]....
        /*09f4*/ 	.word	0x0001b080


	//   ....[54]....
        /*09f8*/ 	.word	0x0001b220


	//   ....[55]....
        /*09fc*/ 	.word	0x0001b250


	//   ....[56]....
        /*0a00*/ 	.word	0x0001d380


	//   ....[57]....
        /*0a04*/ 	.word	0x0001d530


	//   ....[58]....
        /*0a08*/ 	.word	0x0001e450


	//   ....[59]....
        /*0a0c*/ 	.word	0x0001e570


	//   ....[60]....
        /*0a10*/ 	.word	0x0001ebe0


	//   ....[61]....
        /*0a14*/ 	.word	0x0001ec40


	//   ....[62]....
        /*0a18*/ 	.word	0x0001fd10


	//   ....[63]....
        /*0a1c*/ 	.word	0x0001ff30


	//   ....[64]....
        /*0a20*/ 	.word	0x0001ffa0


	//   ....[65]....
        /*0a24*/ 	.word	0x0001ffb0


	//   ....[66]....
        /*0a28*/ 	.word	0x00021610


	//   ....[67]....
        /*0a2c*/ 	.word	0x00021620


	//   ....[68]....
        /*0a30*/ 	.word	0x00021630


	//   ....[69]....
        /*0a34*/ 	.word	0x00021640


	//   ....[70]....
        /*0a38*/ 	.word	0x00021f30


	//   ....[71]....
        /*0a3c*/ 	.word	0x00021f50


	//   ....[72]....
        /*0a40*/ 	.word	0x00022090


	//   ....[73]....
        /*0a44*/ 	.word	0x000220b0


	//   ....[74]....
        /*0a48*/ 	.word	0x000221b0


	//   ....[75]....
        /*0a4c*/ 	.word	0x000221d0


	//   ....[76]....
        /*0a50*/ 	.word	0x000222e0


	//   ....[77]....
        /*0a54*/ 	.word	0x00022300


	//   ....[78]....
        /*0a58*/ 	.word	0x000227d0


	//   ....[79]....
        /*0a5c*/ 	.word	0x00022810


	//   ....[80]....
        /*0a60*/ 	.word	0x00023150


	//   ....[81]....
        /*0a64*/ 	.word	0x00023160


	//   ....[82]....
        /*0a68*/ 	.word	0x00024100


	//   ....[83]....
        /*0a6c*/ 	.word	0x00024120


	//   ....[84]....
        /*0a70*/ 	.word	0x00024220


	//   ....[85]....
        /*0a74*/ 	.word	0x00024240


	//   ....[86]....
        /*0a78*/ 	.word	0x00024340


	//   ....[87]....
        /*0a7c*/ 	.word	0x00024360


	//   ....[88]....
        /*0a80*/ 	.word	0x00024470


	//   ....[89]....
        /*0a84*/ 	.word	0x00024490


	//   ....[90]....
        /*0a88*/ 	.word	0x00024620


	//   ....[91]....
        /*0a8c*/ 	.word	0x00024810


	//   ....[92]....
        /*0a90*/ 	.word	0x00024840


	//   ....[93]....
        /*0a94*/ 	.word	0x00024870


	//   ....[94]....
        /*0a98*/ 	.word	0x000248a0


	//   ....[95]....
        /*0a9c*/ 	.word	0x000248d0


	//   ....[96]....
        /*0aa0*/ 	.word	0x00024900


	//   ....[97]....
        /*0aa4*/ 	.word	0x00024a90


	//   ....[98]....
        /*0aa8*/ 	.word	0x00024ac0


	//   ....[99]....
        /*0aac*/ 	.word	0x00024af0


	//   ....[100]....
        /*0ab0*/ 	.word	0x00024b20


	//   ....[101]....
        /*0ab4*/ 	.word	0x00024b50


	//   ....[102]....
        /*0ab8*/ 	.word	0x00024b80


	//   ....[103]....
        /*0abc*/ 	.word	0x00024c10


	//   ....[104]....
        /*0ac0*/ 	.word	0x00024c40


	//   ....[105]....
        /*0ac4*/ 	.word	0x00024c50


	//   ....[106]....
        /*0ac8*/ 	.word	0x00024c90


	//   ....[107]....
        /*0acc*/ 	.word	0x00026420


	//   ....[108]....
        /*0ad0*/ 	.word	0x00028a70


	//   ....[109]....
        /*0ad4*/ 	.word	0x00028a90


	//   ....[110]....
        /*0ad8*/ 	.word	0x00028b40


	//   ....[111]....
        /*0adc*/ 	.word	0x00028b60


	//   ....[112]....
        /*0ae0*/ 	.word	0x00028c00


	//   ....[113]....
        /*0ae4*/ 	.word	0x00028c20


	//   ....[114]....
        /*0ae8*/ 	.word	0x00028cc0


	//   ....[115]....
        /*0aec*/ 	.word	0x00028ce0


	//   ....[116]....
        /*0af0*/ 	.word	0x00028d80


	//   ....[117]....
        /*0af4*/ 	.word	0x00028da0


	//   ....[118]....
        /*0af8*/ 	.word	0x00028db0


	//   ....[119]....
        /*0afc*/ 	.word	0x00028e40


	//   ....[120]....
        /*0b00*/ 	.word	0x00029570


	//   ....[121]....
        /*0b04*/ 	.word	0x000295a0


	//   ....[122]....
        /*0b08*/ 	.word	0x00029600


	//   ....[123]....
        /*0b0c*/ 	.word	0x00029660


	//   ....[124]....
        /*0b10*/ 	.word	0x000296a0


	//   ....[125]....
        /*0b14*/ 	.word	0x00029710


	//   ....[126]....
        /*0b18*/ 	.word	0x00029760


	//   ....[127]....
        /*0b1c*/ 	.word	0x000297c0


	//   ....[128]....
        /*0b20*/ 	.word	0x00029800


	//   ....[129]....
        /*0b24*/ 	.word	0x00029870


	//   ....[130]....
        /*0b28*/ 	.word	0x000298c0


	//   ....[131]....
        /*0b2c*/ 	.word	0x00029920


	//   ....[132]....
        /*0b30*/ 	.word	0x00029970


	//   ....[133]....
        /*0b34*/ 	.word	0x000299c0


	//   ....[134]....
        /*0b38*/ 	.word	0x000299e0


	//   ....[135]....
        /*0b3c*/ 	.word	0x00029a20


	//   ....[136]....
        /*0b40*/ 	.word	0x0002a1c0


	//   ....[137]....
        /*0b44*/ 	.word	0x0002a200


	//   ....[138]....
        /*0b48*/ 	.word	0x0002a210


	//   ....[139]....
        /*0b4c*/ 	.word	0x0002a270


	//   ....[140]....
        /*0b50*/ 	.word	0x0002a280


	//   ....[141]....
        /*0b54*/ 	.word	0x0002a2e0


	//   ....[142]....
        /*0b58*/ 	.word	0x0002a310


	//   ....[143]....
        /*0b5c*/ 	.word	0x0002a350


	//   ....[144]....
        /*0b60*/ 	.word	0x0002a380


	//   ....[145]....
        /*0b64*/ 	.word	0x0002a3c0


	//   ....[146]....
        /*0b68*/ 	.word	0x0002a3f0


	//   ....[147]....
        /*0b6c*/ 	.word	0x0002a430


	//   ....[148]....
        /*0b70*/ 	.word	0x0002a6b0


	//   ....[149]....
        /*0b74*/ 	.word	0x0002a6d0


	//   ....[150]....
        /*0b78*/ 	.word	0x0002a6e0


	//   ....[151]....
        /*0b7c*/ 	.word	0x0002a770


	//   ....[152]....
        /*0b80*/ 	.word	0x0002a780


	//   ....[153]....
        /*0b84*/ 	.word	0x0002a810


	//   ....[154]....
        /*0b88*/ 	.word	0x0002a820


	//   ....[155]....
        /*0b8c*/ 	.word	0x0002a8b0


	//   ....[156]....
        /*0b90*/ 	.word	0x0002a8c0


	//   ....[157]....
        /*0b94*/ 	.word	0x0002a950


	//   ....[158]....
        /*0b98*/ 	.word	0x0002a960


	//   ....[159]....
        /*0b9c*/ 	.word	0x0002a970


	//   ....[160]....
        /*0ba0*/ 	.word	0x0002af40


	//   ....[161]....
        /*0ba4*/ 	.word	0x0002af80


	//   ....[162]....
        /*0ba8*/ 	.word	0x0002afc0


	//   ....[163]....
        /*0bac*/ 	.word	0x0002aff0


	//   ....[164]....
        /*0bb0*/ 	.word	0x0002b080


	//   ....[165]....
        /*0bb4*/ 	.word	0x0002b0b0


	//   ....[166]....
        /*0bb8*/ 	.word	0x0002b120


	//   ....[167]....
        /*0bbc*/ 	.word	0x0002b150


	//   ....[168]....
        /*0bc0*/ 	.word	0x0002b1c0


	//   ....[169]....
        /*0bc4*/ 	.word	0x0002b1e0


	//   ....[170]....
        /*0bc8*/ 	.word	0x0002b220


	//   ....[171]....
        /*0bcc*/ 	.word	0x0002b270


	//   ....[172]....
        /*0bd0*/ 	.word	0x0002b690


	//   ....[173]....
        /*0bd4*/ 	.word	0x0002b6c0


	//   ....[174]....
        /*0bd8*/ 	.word	0x0002b720


	//   ....[175]....
        /*0bdc*/ 	.word	0x0002b750


	//   ....[176]....
        /*0be0*/ 	.word	0x0002b780


	//   ....[177]....
        /*0be4*/ 	.word	0x0002b7b0


	//   ....[178]....
        /*0be8*/ 	.word	0x0002b7e0


	//   ....[179]....
        /*0bec*/ 	.word	0x0002b810


	//   ....[180]....
        /*0bf0*/ 	.word	0x0002b9b0


	//   ....[181]....
        /*0bf4*/ 	.word	0x0002b9e0


	//   ....[182]....
        /*0bf8*/ 	.word	0x0002ba10


	//   ....[183]....
        /*0bfc*/ 	.word	0x0002ba40


	//   ....[184]....
        /*0c00*/ 	.word	0x0002ba70


	//   ....[185]....
        /*0c04*/ 	.word	0x0002baa0


	//   ....[186]....
        /*0c08*/ 	.word	0x0002bb60


	//   ....[187]....
        /*0c0c*/ 	.word	0x0002bb80


	//   ....[188]....
        /*0c10*/ 	.word	0x0002bba0


	//   ....[189]....
        /*0c14*/ 	.word	0x0002bc00


	//   ....[190]....
        /*0c18*/ 	.word	0x0002c620


	//   ....[191]....
        /*0c1c*/ 	.word	0x0002c960


	//   ....[192]....
        /*0c20*/ 	.word	0x0002c9f0


	//   ....[193]....
        /*0c24*/ 	.word	0x0002ca90


	//   ....[194]....
        /*0c28*/ 	.word	0x0002cb20


	//   ....[195]....
        /*0c2c*/ 	.word	0x0002cc10


	//   ....[196]....
        /*0c30*/ 	.word	0x0002cca0


	//   ....[197]....
        /*0c34*/ 	.word	0x0002cd40


	//   ....[198]....
        /*0c38*/ 	.word	0x0002cdd0


	//   ....[199]....
        /*0c3c*/ 	.word	0x0002cec0


	//   ....[200]....
        /*0c40*/ 	.word	0x0002cf50


	//   ....[201]....
        /*0c44*/ 	.word	0x0002cff0


	//   ....[202]....
        /*0c48*/ 	.word	0x0002d080


	//   ....[203]....
        /*0c4c*/ 	.word	0x0002d170


	//   ....[204]....
        /*0c50*/ 	.word	0x0002d200


	//   ....[205]....
        /*0c54*/ 	.word	0x0002d250


	//   ....[206]....
        /*0c58*/ 	.word	0x0002d2a0


	//   ....[207]....
        /*0c5c*/ 	.word	0x0002d340


	//   ....[208]....
        /*0c60*/ 	.word	0x0002d3d0


	//   ....[209]....
        /*0c64*/ 	.word	0x0002d420


	//   ....[210]....
        /*0c68*/ 	.word	0x0002d470


	//   ....[211]....
        /*0c6c*/ 	.word	0x0002d560


	//   ....[212]....
        /*0c70*/ 	.word	0x0002d5f0


	//   ....[213]....
        /*0c74*/ 	.word	0x0002d640


	//   ....[214]....
        /*0c78*/ 	.word	0x0002d690


	//   ....[215]....
        /*0c7c*/ 	.word	0x0002d730


	//   ....[216]....
        /*0c80*/ 	.word	0x0002d7c0


	//   ....[217]....
        /*0c84*/ 	.word	0x0002d810


	//   ....[218]....
        /*0c88*/ 	.word	0x0002d860


	//   ....[219]....
        /*0c8c*/ 	.word	0x0002dc00


	//   ....[220]....
        /*0c90*/ 	.word	0x0002dee0


	//   ....[221]....
        /*0c94*/ 	.word	0x0002dfd0


	//   ....[222]....
        /*0c98*/ 	.word	0x0002e070


	//   ....[223]....
        /*0c9c*/ 	.word	0x0002e0d0


	//   ....[224]....
        /*0ca0*/ 	.word	0x0002e1e0


	//   ....[225]....
        /*0ca4*/ 	.word	0x0002e250


	//   ....[226]....
        /*0ca8*/ 	.word	0x0002e360


	//   ....[227]....
        /*0cac*/ 	.word	0x0002e3d0


	//   ....[228]....
        /*0cb0*/ 	.word	0x0002e4e0


	//   ....[229]....
        /*0cb4*/ 	.word	0x0002e550


	//   ....[230]....
        /*0cb8*/ 	.word	0x0002e660


	//   ....[231]....
        /*0cbc*/ 	.word	0x0002e6d0


	//   ....[232]....
        /*0cc0*/ 	.word	0x0002e770


	//   ....[233]....
        /*0cc4*/ 	.word	0x0002e880


	//   ....[234]....
        /*0cc8*/ 	.word	0x0002e8f0


	//   ....[235]....
        /*0ccc*/ 	.word	0x0002e970


	//   ....[236]....
        /*0cd0*/ 	.word	0x0002ea40


	//   ....[237]....
        /*0cd4*/ 	.word	0x0002eac0


	//   ....[238]....
        /*0cd8*/ 	.word	0x0002eba0


	//   ....[239]....
        /*0cdc*/ 	.word	0x0002ec20


	//   ....[240]....
        /*0ce0*/ 	.word	0x0002ed00


	//   ....[241]....
        /*0ce4*/ 	.word	0x0002ed80


	//   ....[242]....
        /*0ce8*/ 	.word	0x0002ee60


	//   ....[243]....
        /*0cec*/ 	.word	0x0002eee0


	//   ....[244]....
        /*0cf0*/ 	.word	0x0002efc0


	//   ....[245]....
        /*0cf4*/ 	.word	0x0002f040


	//   ....[246]....
        /*0cf8*/ 	.word	0x0002f110


	//   ....[247]....
        /*0cfc*/ 	.word	0x0002f190


	//   ....[248]....
        /*0d00*/ 	.word	0x0002f250


	//   ....[249]....
        /*0d04*/ 	.word	0x0002f380


	//   ....[250]....
        /*0d08*/ 	.word	0x0002f460


	//   ....[251]....
        /*0d0c*/ 	.word	0x0002f4c0


	//   ....[252]....
        /*0d10*/ 	.word	0x0002f590


	//   ....[253]....
        /*0d14*/ 	.word	0x0002f5f0


	//   ....[254]....
        /*0d18*/ 	.word	0x0002f6c0


	//   ....[255]....
        /*0d1c*/ 	.word	0x0002f720


	//   ....[0]....
        /*0d20*/ 	.word	0x0002f7f0


	//   ....[1]....
        /*0d24*/ 	.word	0x0002f850


	//   ....[2]....
        /*0d28*/ 	.word	0x0002f920


	//   ....[3]....
        /*0d2c*/ 	.word	0x0002f980


	//   ....[4]....
        /*0d30*/ 	.word	0x0002fa60


	//   ....[5]....
        /*0d34*/ 	.word	0x0002fb50


	//   ....[6]....
        /*0d38*/ 	.word	0x0002fbf0


	//   ....[7]....
        /*0d3c*/ 	.word	0x0002fc50


	//   ....[8]....
        /*0d40*/ 	.word	0x0002fd50


	//   ....[9]....
        /*0d44*/ 	.word	0x0002fdb0


	//   ....[10]....
        /*0d48*/ 	.word	0x0002feb0


	//   ....[11]....
        /*0d4c*/ 	.word	0x0002ff10


	//   ....[12]....
        /*0d50*/ 	.word	0x00030010


	//   ....[13]....
        /*0d54*/ 	.word	0x00030070


	//   ....[14]....
        /*0d58*/ 	.word	0x00030170


	//   ....[15]....
        /*0d5c*/ 	.word	0x000301d0


	//   ....[16]....
        /*0d60*/ 	.word	0x000302a0


	//   ....[17]....
        /*0d64*/ 	.word	0x000303e0


	//   ....[18]....
        /*0d68*/ 	.word	0x00030490


	//   ....[19]....
        /*0d6c*/ 	.word	0x00030560


	//   ....[20]....
        /*0d70*/ 	.word	0x00030630


	//   ....[21]....
        /*0d74*/ 	.word	0x00030690


	//   ....[22]....
        /*0d78*/ 	.word	0x00030780


	//   ....[23]....
        /*0d7c*/ 	.word	0x000307e0


	//   ....[24]....
        /*0d80*/ 	.word	0x000308d0


	//   ....[25]....
        /*0d84*/ 	.word	0x00030930


	//   ....[26]....
        /*0d88*/ 	.word	0x00030a20


	//   ....[27]....
        /*0d8c*/ 	.word	0x00030a80


	//   ....[28]....
        /*0d90*/ 	.word	0x00030b60


	//   ....[29]....
        /*0d94*/ 	.word	0x00030bf0


	//   ....[30]....
        /*0d98*/ 	.word	0x00030c90


	//   ....[31]....
        /*0d9c*/ 	.word	0x00030e10


	//   ....[32]....
        /*0da0*/ 	.word	0x00030e80


	//   ....[33]....
        /*0da4*/ 	.word	0x00030ef0


	//   ....[34]....
        /*0da8*/ 	.word	0x00030f60


	//   ....[35]....
        /*0dac*/ 	.word	0x00030fd0


	//   ....[36]....
        /*0db0*/ 	.word	0x00031050


	//   ....[37]....
        /*0db4*/ 	.word	0x000310d0


	//   ....[38]....
        /*0db8*/ 	.word	0x00031160


	//   ....[39]....
        /*0dbc*/ 	.word	0x000311d0


	//   ....[40]....
        /*0dc0*/ 	.word	0x00031240


	//   ....[41]....
        /*0dc4*/ 	.word	0x000312b0


	//   ....[42]....
        /*0dc8*/ 	.word	0x00031330


	//   ....[43]....
        /*0dcc*/ 	.word	0x000313a0


	//   ....[44]....
        /*0dd0*/ 	.word	0x00031430


	//   ....[45]....
        /*0dd4*/ 	.word	0x00031490


	//   ....[46]....
        /*0dd8*/ 	.word	0x00031520


	//   ....[47]....
        /*0ddc*/ 	.word	0x00031650


	//----- nvinfo : EIATTR_REG_RECONFIG
	.align		4
.L_735:
        /*0de0*/ 	.byte	0x01, 0x54
	.zero		2


	//----- nvinfo : EIATTR_SYSCALL_OFFSETS
	.align		4
        /*0de4*/ 	.byte	0x04, 0x46
        /*0de6*/ 	.short	(.L_737 - .L_736)


	//   ....[0]....
.L_736:
        /*0de8*/ 	.word	0x000021b0


	//   ....[1]....
        /*0dec*/ 	.word	0x00002300


	//   ....[2]....
        /*0df0*/ 	.word	0x0000be20


	//   ....[3]....
        /*0df4*/ 	.word	0x0000c150


	//   ....[4]....
        /*0df8*/ 	.word	0x000280d0


	//   ....[5]....
        /*0dfc*/ 	.word	0x00028220


	//   ....[6]....
        /*0e00*/ 	.word	0x00028310


	//   ....[7]....
        /*0e04*/ 	.word	0x00029200


	//----- nvinfo : EIATTR_MBARRIER_INSTR_OFFSETS
	.align		4
.L_737:
        /*0e08*/ 	.byte	0x04, 0x39
        /*0e0a*/ 	.short	(.L_739 - .L_738)


	//   ....[0]....
.L_738:
        /*0e0c*/ 	.word	0x00000270
        /*0e10*/ 	.word	0x000000ff
        /*0e14*/ 	.word	0x00030800
        /*0e18*/ 	.short	0x0100
        /*0e1a*/ 	.byte	0x08
	.zero		1


	//   ....[1]....
        /*0e1c*/ 	.word	0x00000280
        /*0e20*/ 	.word	0x000000ff
        /*0e24*/ 	.word	0x00030820
        /*0e28*/ 	.short	0x0100
        /*0e2a*/ 	.byte	0x08
	.zero		1


	//   ....[2]....
        /*0e2c*/ 	.word	0x00000370
        /*0e30*/ 	.word	0x000000ff
        /*0e34*/ 	.word	0x00030830
        /*0e38*/ 	.short	0x0100
        /*0e3a*/ 	.byte	0x08
	.zero		1


	//   ....[3]....
        /*0e3c*/ 	.word	0x00000380
        /*0e40*/ 	.word	0x000000ff
        /*0e44*/ 	.word	0x00030840
        /*0e48*/ 	.short	0x0100
        /*0e4a*/ 	.byte	0x08
	.zero		1


	//   ....[4]....
        /*0e4c*/ 	.word	0x00000390
        /*0e50*/ 	.word	0x000000ff
        /*0e54*/ 	.word	0x00030838
        /*0e58*/ 	.short	0x0100
        /*0e5a*/ 	.byte	0x08
	.zero		1


	//   ....[5]....
        /*0e5c*/ 	.word	0x000003a0
        /*0e60*/ 	.word	0x000000ff
        /*0e64*/ 	.word	0x00030848
        /*0e68*/ 	.short	0x0100
        /*0e6a*/ 	.byte	0x08
	.zero		1


	//   ....[6]....
        /*0e6c*/ 	.word	0x000004d0
        /*0e70*/ 	.word	0x000000ff
        /*0e74*/ 	.word	0x00030850
        /*0e78*/ 	.short	0x0100
        /*0e7a*/ 	.byte	0x08
	.zero		1


	//   ....[7]....
        /*0e7c*/ 	.word	0x000004e0
        /*0e80*/ 	.word	0x000000ff
        /*0e84*/ 	.word	0x00030860
        /*0e88*/ 	.short	0x0100
        /*0e8a*/ 	.byte	0x08
	.zero		1


	//   ....[8]....
        /*0e8c*/ 	.word	0x000004f0
        /*0e90*/ 	.word	0x000000ff
        /*0e94*/ 	.word	0x00030858
        /*0e98*/ 	.short	0x0100
        /*0e9a*/ 	.byte	0x08
	.zero		1


	//   ....[9]....
        /*0e9c*/ 	.word	0x00000500
        /*0ea0*/ 	.word	0x000000ff
        /*0ea4*/ 	.word	0x00030868
        /*0ea8*/ 	.short	0x0100
        /*0eaa*/ 	.byte	0x08
	.zero		1


	//   ....[10]....
        /*0eac*/ 	.word	0x000005f0
        /*0eb0*/ 	.word	0x000000ff
        /*0eb4*/ 	.word	0x00030870
        /*0eb8*/ 	.short	0x0100
        /*0eba*/ 	.byte	0x06
	.zero		1


	//   ....[11]....
        /*0ebc*/ 	.word	0x00000600
        /*0ec0*/ 	.word	0x000000ff
        /*0ec4*/ 	.word	0x00030880
        /*0ec8*/ 	.short	0x0100
        /*0eca*/ 	.byte	0x06
	.zero		1


	//   ....[12]....
        /*0ecc*/ 	.word	0x00000610
        /*0ed0*/ 	.word	0x000000ff
        /*0ed4*/ 	.word	0x00030878
        /*0ed8*/ 	.short	0x0100
        /*0eda*/ 	.byte	0x06
	.zero		1


	//   ....[13]....
        /*0edc*/ 	.word	0x00000620
        /*0ee0*/ 	.word	0x000000ff
        /*0ee4*/ 	.word	0x00030888
        /*0ee8*/ 	.short	0x0100
        /*0eea*/ 	.byte	0x06
	.zero		1


	//   ....[14]....
        /*0eec*/ 	.word	0x00000750
        /*0ef0*/ 	.word	0x000000ff
        /*0ef4*/ 	.word	0x00030890
        /*0ef8*/ 	.short	0x0100
        /*0efa*/ 	.byte	0x08
	.zero		1


	//   ....[15]....
        /*0efc*/ 	.word	0x00000760
        /*0f00*/ 	.word	0x000000ff
        /*0f04*/ 	.word	0x000308a0
        /*0f08*/ 	.short	0x0100
        /*0f0a*/ 	.byte	0x08
	.zero		1


	//   ....[16]....
        /*0f0c*/ 	.word	0x00000770
        /*0f10*/ 	.word	0x000000ff
        /*0f14*/ 	.word	0x00030898
        /*0f18*/ 	.short	0x0100
        /*0f1a*/ 	.byte	0x08
	.zero		1


	//   ....[17]....
        /*0f1c*/ 	.word	0x00000780
        /*0f20*/ 	.word	0x000000ff
        /*0f24*/ 	.word	0x000308a8
        /*0f28*/ 	.short	0x0100
        /*0f2a*/ 	.byte	0x08
	.zero		1


	//   ....[18]....
        /*0f2c*/ 	.word	0x000008b0
        /*0f30*/ 	.word	0x000000ff
        /*0f34*/ 	.word	0x000308b0
        /*0f38*/ 	.short	0x0100
        /*0f3a*/ 	.byte	0x08
	.zero		1


	//   ....[19]....
        /*0f3c*/ 	.word	0x000008c0
        /*0f40*/ 	.word	0x000000ff
        /*0f44*/ 	.word	0x000308c0
        /*0f48*/ 	.short	0x0100
        /*0f4a*/ 	.byte	0x08
	.zero		1


	//   ....[20]....
        /*0f4c*/ 	.word	0x000008d0
        /*0f50*/ 	.word	0x000000ff
        /*0f54*/ 	.word	0x000308b8
        /*0f58*/ 	.short	0x0100
        /*0f5a*/ 	.byte	0x08
	.zero		1


	//   ....[21]....
        /*0f5c*/ 	.word	0x000008e0
        /*0f60*/ 	.word	0x000000ff
        /*0f64*/ 	.word	0x000308c8
        /*0f68*/ 	.short	0x0100
        /*0f6a*/ 	.byte	0x08
	.zero		1


	//   ....[22]....
        /*0f6c*/ 	.word	0x00003d90
        /*0f70*/ 	.word	0x00000056
        /*0f74*/ 	.word	0x00030890
        /*0f78*/ 	.short	0x010a
        /*0f7a*/ 	.byte	0x3f
	.zero		1


	//   ....[23]....
        /*0f7c*/ 	.word	0x00007340
        /*0f80*/ 	.word	0x00000056
        /*0f84*/ 	.word	0x00030890
        /*0f88*/ 	.short	0x010a
        /*0f8a*/ 	.byte	0x3f
	.zero		1


	//   ....[24]....
        /*0f8c*/ 	.word	0x0000a2a0
        /*0f90*/ 	.word	0x00000056
        /*0f94*/ 	.word	0x00030890
        /*0f98*/ 	.short	0x010a
        /*0f9a*/ 	.byte	0x3f
	.zero		1


	//   ....[25]....
        /*0f9c*/ 	.word	0x0000aa40
        /*0fa0*/ 	.word	0x0000000b
        /*0fa4*/ 	.word	0x00000000
        /*0fa8*/ 	.short	0x0101
        /*0faa*/ 	.byte	0x3f
	.zero		1


	//   ....[26]....
        /*0fac*/ 	.word	0x0000aa80
        /*0fb0*/ 	.word	0x00000056
        /*0fb4*/ 	.word	0x000308b0
        /*0fb8*/ 	.short	0x010a
        /*0fba*/ 	.byte	0x3f
	.zero		1


	//   ....[27]....
        /*0fbc*/ 	.word	0x0000b170
        /*0fc0*/ 	.word	0x00000056
        /*0fc4*/ 	.word	0x00000000
        /*0fc8*/ 	.short	0x0101
        /*0fca*/ 	.byte	0x3f
	.zero		1


	//   ....[28]....
        /*0fcc*/ 	.word	0x0000beb0
        /*0fd0*/ 	.word	0x00000011
        /*0fd4*/ 	.word	0x00030800
        /*0fd8*/ 	.short	0x010a
        /*0fda*/ 	.byte	0x3f
	.zero		1


	//   ....[29]....
        /*0fdc*/ 	.word	0x0000bf00
        /*0fe0*/ 	.word	0x00000011
        /*0fe4*/ 	.word	0x00030800
        /*0fe8*/ 	.short	0x010a
        /*0fea*/ 	.byte	0x3f
	.zero		1


	//   ....[30]....
        /*0fec*/ 	.word	0x0000d4e0
        /*0ff0*/ 	.word	0x00000011
        /*0ff4*/ 	.word	0x00030800
        /*0ff8*/ 	.short	0x010a
        /*0ffa*/ 	.byte	0x3f
	.zero		1


	//   ....[31]....
        /*0ffc*/ 	.word	0x000106a0
        /*1000*/ 	.word	0x00000011
        /*1004*/ 	.word	0x00030800
        /*1008*/ 	.short	0x010a
        /*100a*/ 	.byte	0x3f
	.zero		1


	//   ....[32]....
        /*100c*/ 	.word	0x00013180
        /*1010*/ 	.word	0x00000003
        /*1014*/ 	.word	0x00030830
        /*1018*/ 	.short	0x010a
        /*101a*/ 	.byte	0x3f
	.zero		1


	//   ....[33]....
        /*101c*/ 	.word	0x000131c0
        /*1020*/ 	.word	0x00000003
        /*1024*/ 	.word	0x00030830
        /*1028*/ 	.short	0x010a
        /*102a*/ 	.byte	0x3f
	.zero		1


	//   ....[34]....
        /*102c*/ 	.word	0x00013c00
        /*1030*/ 	.word	0x00000000
        /*1034*/ 	.word	0x00000000
        /*1038*/ 	.short	0x0101
        /*103a*/ 	.byte	0x3f
	.zero		1


	//   ....[35]....
        /*103c*/ 	.word	0x00016160
        /*1040*/ 	.word	0x00000000
        /*1044*/ 	.word	0x00030830
        /*1048*/ 	.short	0x010a
        /*104a*/ 	.byte	0x3f
	.zero		1


	//   ....[36]....
        /*104c*/ 	.word	0x000161e0
        /*1050*/ 	.word	0x00000000
        /*1054*/ 	.word	0x00030830
        /*1058*/ 	.short	0x010a
        /*105a*/ 	.byte	0x3f
	.zero		1


	//   ....[37]....
        /*105c*/ 	.word	0x000170c0
        /*1060*/ 	.word	0x00000014
        /*1064*/ 	.word	0x00030850
        /*1068*/ 	.short	0x010a
        /*106a*/ 	.byte	0x3f
	.zero		1


	//   ....[38]....
        /*106c*/ 	.word	0x00017110
        /*1070*/ 	.word	0x00000014
        /*1074*/ 	.word	0x00030850
        /*1078*/ 	.short	0x010a
        /*107a*/ 	.byte	0x3f
	.zero		1


	//   ....[39]....
        /*107c*/ 	.word	0x00017500
        /*1080*/ 	.word	0x00000000
        /*1084*/ 	.word	0x00000000
        /*1088*/ 	.short	0x0101
        /*108a*/ 	.byte	0x3f
	.zero		1


	//   ....[40]....
        /*108c*/ 	.word	0x00019620
        /*1090*/ 	.word	0x00000014
        /*1094*/ 	.word	0x00000000
        /*1098*/ 	.short	0x0101
        /*109a*/ 	.byte	0x3f
	.zero		1


	//   ....[41]....
        /*109c*/ 	.word	0x00019bc0
        /*10a0*/ 	.word	0x00000000
        /*10a4*/ 	.word	0x00030830
        /*10a8*/ 	.short	0x010a
        /*10aa*/ 	.byte	0x3f
	.zero		1


	//   ....[42]....
        /*10ac*/ 	.word	0x00019c40
        /*10b0*/ 	.word	0x00000000
        /*10b4*/ 	.word	0x00030830
        /*10b8*/ 	.short	0x010a
        /*10ba*/ 	.byte	0x3f
	.zero		1


	//   ....[43]....
        /*10bc*/ 	.word	0x0001ab20
        /*10c0*/ 	.word	0x0000000b
        /*10c4*/ 	.word	0x00030850
        /*10c8*/ 	.short	0x010a
        /*10ca*/ 	.byte	0x3f
	.zero		1


	//   ....[44]....
        /*10cc*/ 	.word	0x0001ab70
        /*10d0*/ 	.word	0x0000000b
        /*10d4*/ 	.word	0x00030850
        /*10d8*/ 	.short	0x010a
        /*10da*/ 	.byte	0x3f
	.zero		1


	//   ....[45]....
        /*10dc*/ 	.word	0x0001aec0
        /*10e0*/ 	.word	0x00000000
        /*10e4*/ 	.word	0x00000000
        /*10e8*/ 	.short	0x0101
        /*10ea*/ 	.byte	0x3f
	.zero		1


	//   ....[46]....
        /*10ec*/ 	.word	0x0001bc90
        /*10f0*/ 	.word	0x0000000b
        /*10f4*/ 	.word	0x00000000
        /*10f8*/ 	.short	0x0101
        /*10fa*/ 	.byte	0x3f
	.zero		1


	//   ....[47]....
        /*10fc*/ 	.word	0x0001bf60
        /*1100*/ 	.word	0x00000000
        /*1104*/ 	.word	0x00030830
        /*1108*/ 	.short	0x010a
        /*110a*/ 	.byte	0x3f
	.zero		1


	//   ....[48]....
        /*110c*/ 	.word	0x0001bfe0
        /*1110*/ 	.word	0x00000000
        /*1114*/ 	.word	0x00030830
        /*1118*/ 	.short	0x010a
        /*111a*/ 	.byte	0x3f
	.zero		1


	//   ....[49]....
        /*111c*/ 	.word	0x0001cec0
        /*1120*/ 	.word	0x0000000b
        /*1124*/ 	.word	0x00030850
        /*1128*/ 	.short	0x010a
        /*112a*/ 	.byte	0x3f
	.zero		1


	//   ....[50]....
        /*112c*/ 	.word	0x0001cf10
        /*1130*/ 	.word	0x0000000b
        /*1134*/ 	.word	0x00030850
        /*1138*/ 	.short	0x010a
        /*113a*/ 	.byte	0x3f
	.zero		1


	//   ....[51]....
        /*113c*/ 	.word	0x0001d320
        /*1140*/ 	.word	0x00000000
        /*1144*/ 	.word	0x00000000
        /*1148*/ 	.short	0x0101
        /*114a*/ 	.byte	0x3f
	.zero		1


	//   ....[52]....
        /*114c*/ 	.word	0x0001f3f0
        /*1150*/ 	.word	0x0000000b
        /*1154*/ 	.word	0x00000000
        /*1158*/ 	.short	0x0101
        /*115a*/ 	.byte	0x3f
	.zero		1


	//   ....[53]....
        /*115c*/ 	.word	0x0001fc10
        /*1160*/ 	.word	0x00000006
        /*1164*/ 	.word	0x00030850
        /*1168*/ 	.short	0x010a
        /*116a*/ 	.byte	0x3f
	.zero		1


	//   ....[54]....
        /*116c*/ 	.word	0x0001fcb0
        /*1170*/ 	.word	0x00000006
        /*1174*/ 	.word	0x00030850
        /*1178*/ 	.short	0x010a
        /*117a*/ 	.byte	0x3f
	.zero		1


	//   ....[55]....
        /*117c*/ 	.word	0x000201c0
        /*1180*/ 	.word	0x00000006
        /*1184*/ 	.word	0x00000000
        /*1188*/ 	.short	0x0101
        /*118a*/ 	.byte	0x3f
	.zero		1


	//   ....[56]....
        /*118c*/ 	.word	0x00021f20
        /*1190*/ 	.word	0x00000000
        /*1194*/ 	.word	0x00000000
        /*1198*/ 	.short	0x0101
        /*119a*/ 	.byte	0x3f
	.zero		1


	//   ....[57]....
        /*119c*/ 	.word	0x00022540
        /*11a0*/ 	.word	0x00000004
        /*11a4*/ 	.word	0x00000000
        /*11a8*/ 	.short	0x0101
        /*11aa*/ 	.byte	0x3f
	.zero		1


	//   ....[58]....
        /*11ac*/ 	.word	0x00026500
        /*11b0*/ 	.word	0x00000011
        /*11b4*/ 	.word	0x00030820
        /*11b8*/ 	.short	0x010a
        /*11ba*/ 	.byte	0x3f
	.zero		1


	//   ....[59]....
        /*11bc*/ 	.word	0x00026590
        /*11c0*/ 	.word	0x0000000c
        /*11c4*/ 	.word	0x000308a0
        /*11c8*/ 	.short	0x010a
        /*11ca*/ 	.byte	0x3f
	.zero		1


	//   ....[60]....
        /*11cc*/ 	.word	0x000269e0
        /*11d0*/ 	.word	0x0000000c
        /*11d4*/ 	.word	0x000308c0
        /*11d8*/ 	.short	0x010a
        /*11da*/ 	.byte	0x3f
	.zero		1


	//   ....[61]....
        /*11dc*/ 	.word	0x00026ef0
        /*11e0*/ 	.word	0x00000007
        /*11e4*/ 	.word	0x000308a0
        /*11e8*/ 	.short	0x010a
        /*11ea*/ 	.byte	0x3f
	.zero		1


	//   ....[62]....
        /*11ec*/ 	.word	0x00027330
        /*11f0*/ 	.word	0x00000007
        /*11f4*/ 	.word	0x000308c0
        /*11f8*/ 	.short	0x010a
        /*11fa*/ 	.byte	0x3f
	.zero		1


	//   ....[63]....
        /*11fc*/ 	.word	0x00028870
        /*1200*/ 	.word	0x00000007
        /*1204*/ 	.word	0x00030840
        /*1208*/ 	.short	0x010a
        /*120a*/ 	.byte	0x3f
	.zero		1


	//   ....[64]....
        /*120c*/ 	.word	0x00028f00
        /*1210*/ 	.word	0x00000007
        /*1214*/ 	.word	0x00030830
        /*1218*/ 	.short	0x0107
        /*121a*/ 	.byte	0x3f
	.zero		1


	//   ....[65]....
        /*121c*/ 	.word	0x00028fb0
        /*1220*/ 	.word	0x00000007
        /*1224*/ 	.word	0x00030830
        /*1228*/ 	.short	0x0101
        /*122a*/ 	.byte	0x3f
	.zero		1


	//   ....[66]....
        /*122c*/ 	.word	0x00029b30
        /*1230*/ 	.word	0x00000011
        /*1234*/ 	.word	0x00030800
        /*1238*/ 	.short	0x0107
        /*123a*/ 	.byte	0x3f
	.zero		1


	//   ....[67]....
        /*123c*/ 	.word	0x00029c40
        /*1240*/ 	.word	0x00000011
        /*1244*/ 	.word	0x00030800
        /*1248*/ 	.short	0x0101
        /*124a*/ 	.byte	0x3f
	.zero		1


	//   ....[68]....
        /*124c*/ 	.word	0x00029c60
        /*1250*/ 	.word	0x00000011
        /*1254*/ 	.word	0x00030820
        /*1258*/ 	.short	0x010a
        /*125a*/ 	.byte	0x3f
	.zero		1


	//   ....[69]....
        /*125c*/ 	.word	0x0002a020
        /*1260*/ 	.word	0x00000007
        /*1264*/ 	.word	0x00030840
        /*1268*/ 	.short	0x010a
        /*126a*/ 	.byte	0x3f
	.zero		1


	//   ....[70]....
        /*126c*/ 	.word	0x0002a4e0
        /*1270*/ 	.word	0x00000007
        /*1274*/ 	.word	0x00030830
        /*1278*/ 	.short	0x0107
        /*127a*/ 	.byte	0x3f
	.zero		1


	//   ....[71]....
        /*127c*/ 	.word	0x0002a590
        /*1280*/ 	.word	0x00000007
        /*1284*/ 	.word	0x00030830
        /*1288*/ 	.short	0x0101
        /*128a*/ 	.byte	0x3f
	.zero		1


	//   ....[72]....
        /*128c*/ 	.word	0x0002a5f0
        /*1290*/ 	.word	0x00000006
        /*1294*/ 	.word	0x00030860
        /*1298*/ 	.short	0x010a
        /*129a*/ 	.byte	0x3f
	.zero		1


	//   ....[73]....
        /*129c*/ 	.word	0x0002ab60
        /*12a0*/ 	.word	0x00000006
        /*12a4*/ 	.word	0x00030850
        /*12a8*/ 	.short	0x0107
        /*12aa*/ 	.byte	0x3f
	.zero		1


	//   ....[74]....
        /*12ac*/ 	.word	0x0002ac80
        /*12b0*/ 	.word	0x00000006
        /*12b4*/ 	.word	0x00030850
        /*12b8*/ 	.short	0x0101
        /*12ba*/ 	.byte	0x3f
	.zero		1


	//   ....[75]....
        /*12bc*/ 	.word	0x0002ae90
        /*12c0*/ 	.word	0x00000000
        /*12c4*/ 	.word	0x00030860
        /*12c8*/ 	.short	0x010a
        /*12ca*/ 	.byte	0x3f
	.zero		1


	//   ....[76]....
        /*12cc*/ 	.word	0x0002b3a0
        /*12d0*/ 	.word	0x00000000
        /*12d4*/ 	.word	0x00030850
        /*12d8*/ 	.short	0x0107
        /*12da*/ 	.byte	0x3f
	.zero		1


	//   ....[77]....
        /*12dc*/ 	.word	0x0002b460
        /*12e0*/ 	.word	0x00000000
        /*12e4*/ 	.word	0x00030850
        /*12e8*/ 	.short	0x0101
        /*12ea*/ 	.byte	0x3f
	.zero		1


	//   ....[78]....
        /*12ec*/ 	.word	0x0002c5a0
        /*12f0*/ 	.word	0x00000005
        /*12f4*/ 	.word	0x00030820
        /*12f8*/ 	.short	0x010a
        /*12fa*/ 	.byte	0x3f
	.zero		1


	//   ....[79]....
        /*12fc*/ 	.word	0x0002c730
        /*1300*/ 	.word	0x00000003
        /*1304*/ 	.word	0x00030840
        /*1308*/ 	.short	0x010a
        /*130a*/ 	.byte	0x3f
	.zero		1


	//   ....[80]....
        /*130c*/ 	.word	0x0002c7d0
        /*1310*/ 	.word	0x00000017
        /*1314*/ 	.word	0x00030840
        /*1318*/ 	.short	0x010a
        /*131a*/ 	.byte	0x3f
	.zero		1


	//   ....[81]....
        /*131c*/ 	.word	0x0002c810
        /*1320*/ 	.word	0x00000003
        /*1324*/ 	.word	0x00030860
        /*1328*/ 	.short	0x010a
        /*132a*/ 	.byte	0x3f
	.zero		1


	//   ....[82]....
        /*132c*/ 	.word	0x0002c850
        /*1330*/ 	.word	0x00000017
        /*1334*/ 	.word	0x00030860
        /*1338*/ 	.short	0x010a
        /*133a*/ 	.byte	0x3f
	.zero		1


	//   ....[83]....
        /*133c*/ 	.word	0x0002c8b0
        /*1340*/ 	.word	0x00000056
        /*1344*/ 	.word	0x00030890
        /*1348*/ 	.short	0x010a
        /*134a*/ 	.byte	0x3f
	.zero		1


	//   ....[84]....
        /*134c*/ 	.word	0x0002cb60
        /*1350*/ 	.word	0x00000056
        /*1354*/ 	.word	0x00030890
        /*1358*/ 	.short	0x010a
        /*135a*/ 	.byte	0x3f
	.zero		1


	//   ....[85]....
        /*135c*/ 	.word	0x0002ce10
        /*1360*/ 	.word	0x00000056
        /*1364*/ 	.word	0x00030890
        /*1368*/ 	.short	0x010a
        /*136a*/ 	.byte	0x3f
	.zero		1


	//   ....[86]....
        /*136c*/ 	.word	0x0002d0c0
        /*1370*/ 	.word	0x00000056
        /*1374*/ 	.word	0x000308b0
        /*1378*/ 	.short	0x010a
        /*137a*/ 	.byte	0x3f
	.zero		1


	//   ....[87]....
        /*137c*/ 	.word	0x0002d4b0
        /*1380*/ 	.word	0x00000011
        /*1384*/ 	.word	0x00030800
        /*1388*/ 	.short	0x010a
        /*138a*/ 	.byte	0x3f
	.zero		1


	//   ....[88]....
        /*138c*/ 	.word	0x0002d8a0
        /*1390*/ 	.word	0x00000011
        /*1394*/ 	.word	0x00030800
        /*1398*/ 	.short	0x010a
        /*139a*/ 	.byte	0x3f
	.zero		1


	//   ....[89]....
        /*139c*/ 	.word	0x0002d8f0
        /*13a0*/ 	.word	0x00000003
        /*13a4*/ 	.word	0x00030830
        /*13a8*/ 	.short	0x010a
        /*13aa*/ 	.byte	0x3f
	.zero		1


	//   ....[90]....
        /*13ac*/ 	.word	0x0002d940
        /*13b0*/ 	.word	0x00000000
        /*13b4*/ 	.word	0x00030830
        /*13b8*/ 	.short	0x010a
        /*13ba*/ 	.byte	0x3f
	.zero		1


	//   ....[91]....
        /*13bc*/ 	.word	0x0002d990
        /*13c0*/ 	.word	0x00000014
        /*13c4*/ 	.word	0x00030850
        /*13c8*/ 	.short	0x010a
        /*13ca*/ 	.byte	0x3f
	.zero		1


	//   ....[92]....
        /*13cc*/ 	.word	0x0002d9e0
        /*13d0*/ 	.word	0x00000000
        /*13d4*/ 	.word	0x00030830
        /*13d8*/ 	.short	0x010a
        /*13da*/ 	.byte	0x3f
	.zero		1


	//   ....[93]....
        /*13dc*/ 	.word	0x0002da30
        /*13e0*/ 	.word	0x0000000b
        /*13e4*/ 	.word	0x00030850
        /*13e8*/ 	.short	0x010a
        /*13ea*/ 	.byte	0x3f
	.zero		1


	//   ....[94]....
        /*13ec*/ 	.word	0x0002da80
        /*13f0*/ 	.word	0x00000000
        /*13f4*/ 	.word	0x00030830
        /*13f8*/ 	.short	0x010a
        /*13fa*/ 	.byte	0x3f
	.zero		1


	//   ....[95]....
        /*13fc*/ 	.word	0x0002dad0
        /*1400*/ 	.word	0x0000000b
        /*1404*/ 	.word	0x00030850
        /*1408*/ 	.short	0x010a
        /*140a*/ 	.byte	0x3f
	.zero		1


	//   ....[96]....
        /*140c*/ 	.word	0x0002db20
        /*1410*/ 	.word	0x00000006
        /*1414*/ 	.word	0x00030850
        /*1418*/ 	.short	0x010a
        /*141a*/ 	.byte	0x3f
	.zero		1


	//   ....[97]....
        /*141c*/ 	.word	0x0002dcc0
        /*1420*/ 	.word	0x00000011
        /*1424*/ 	.word	0x00030820
        /*1428*/ 	.short	0x010a
        /*142a*/ 	.byte	0x3f
	.zero		1


	//   ....[98]....
        /*142c*/ 	.word	0x0002dd10
        /*1430*/ 	.word	0x0000000c
        /*1434*/ 	.word	0x000308a0
        /*1438*/ 	.short	0x010a
        /*143a*/ 	.byte	0x3f
	.zero		1


	//   ....[99]....
        /*143c*/ 	.word	0x0002dd60
        /*1440*/ 	.word	0x0000000c
        /*1444*/ 	.word	0x000308c0
        /*1448*/ 	.short	0x010a
        /*144a*/ 	.byte	0x3f
	.zero		1


	//   ....[100]....
        /*144c*/ 	.word	0x0002ddb0
        /*1450*/ 	.word	0x00000007
        /*1454*/ 	.word	0x000308a0
        /*1458*/ 	.short	0x010a
        /*145a*/ 	.byte	0x3f
	.zero		1


	//   ....[101]....
        /*145c*/ 	.word	0x0002de00
        /*1460*/ 	.word	0x00000007
        /*1464*/ 	.word	0x000308c0
        /*1468*/ 	.short	0x010a
        /*146a*/ 	.byte	0x3f
	.zero		1


	//   ....[102]....
        /*146c*/ 	.word	0x0002df20
        /*1470*/ 	.word	0x00000007
        /*1474*/ 	.word	0x00030840
        /*1478*/ 	.short	0x010a
        /*147a*/ 	.byte	0x3f
	.zero		1


	//   ....[103]....
        /*147c*/ 	.word	0x0002f280
        /*1480*/ 	.word	0x00000011
        /*1484*/ 	.word	0x00030820
        /*1488*/ 	.short	0x010a
        /*148a*/ 	.byte	0x3f
	.zero		1


	//   ....[104]....
        /*148c*/ 	.word	0x0002f2d0
        /*1490*/ 	.word	0x00000007
        /*1494*/ 	.word	0x00030840
        /*1498*/ 	.short	0x010a
        /*149a*/ 	.byte	0x3f
	.zero		1


	//   ....[105]....
        /*149c*/ 	.word	0x0002faa0
        /*14a0*/ 	.word	0x00000006
        /*14a4*/ 	.word	0x00030860
        /*14a8*/ 	.short	0x010a
        /*14aa*/ 	.byte	0x3f
	.zero		1


	//   ....[106]....
        /*14ac*/ 	.word	0x00030330
        /*14b0*/ 	.word	0x00000000
        /*14b4*/ 	.word	0x00030860
        /*14b8*/ 	.short	0x010a
        /*14ba*/ 	.byte	0x3f
	.zero		1


	//   ....[107]....
        /*14bc*/ 	.word	0x00031570
        /*14c0*/ 	.word	0x00000005
        /*14c4*/ 	.word	0x00030820
        /*14c8*/ 	.short	0x010a
        /*14ca*/ 	.byte	0x3f
	.zero		1


	//   ....[108]....
        /*14cc*/ 	.word	0x00031710
        /*14d0*/ 	.word	0x00000003
        /*14d4*/ 	.word	0x00030840
        /*14d8*/ 	.short	0x010a
        /*14da*/ 	.byte	0x3f
	.zero		1


	//   ....[109]....
        /*14dc*/ 	.word	0x00031760
        /*14e0*/ 	.word	0x00000017
        /*14e4*/ 	.word	0x00030840
        /*14e8*/ 	.short	0x010a
        /*14ea*/ 	.byte	0x3f
	.zero		1


	//   ....[110]....
        /*14ec*/ 	.word	0x000317b0
        /*14f0*/ 	.word	0x00000003
        /*14f4*/ 	.word	0x00030860
        /*14f8*/ 	.short	0x010a
        /*14fa*/ 	.byte	0x3f
	.zero		1


	//----- nvinfo : EIATTR_NUM_MBARRIERS
	.align		4
.L_739:
        /*14fc*/ 	.byte	0x03, 0x38
        /*14fe*/ 	.short	0x0016


	//----- nvinfo : EIATTR_EXIT_INSTR_OFFSETS
	.align		4
        /*1500*/ 	.byte	0x04, 0x1c
        /*1502*/ 	.short	(.L_741 - .L_740)


	//   ....[0]....
.L_740:
        /*1504*/ 	.word	0x0002c8a0


	//----- nvinfo : EIATTR_MAX_THREADS
	.align		4
.L_741:
        /*1508*/ 	.byte	0x04, 0x05
        /*150a*/ 	.short	(.L_743 - .L_742)
.L_742:
        /*150c*/ 	.word	0x00000180
        /*1510*/ 	.word	0x00000001
        /*1514*/ 	.word	0x00000001


	//----- nvinfo : EIATTR_CRS_STACK_SIZE
	.align		4
.L_743:
        /*1518*/ 	.byte	0x04, 0x1e
        /*151a*/ 	.short	(.L_745 - .L_744)
.L_744:
        /*151c*/ 	.word	0x00000000


	//----- nvinfo : EIATTR_CBANK_PARAM_SIZE
	.align		4
.L_745:
        /*1520*/ 	.byte	0x03, 0x19
        /*1522*/ 	.short	0x0af0


	//----- nvinfo : EIATTR_PARAM_CBANK
	.align		4
        /*1524*/ 	.byte	0x04, 0x0a
        /*1526*/ 	.short	(.L_747 - .L_746)
	.align		4
.L_746:
        /*1528*/ 	.word	index@(.nv.constant0._ZN7cutlass13device_kernelIN5flash11enable_sm90INS1_16FlashAttnFwdSm90INS1_25CollectiveMainloopFwdSm90ILi2EN4cute5tupleIJNS5_1CILi1EEES8_S8_EEENS6_IJNS7_ILi128EEENS7_ILi96EEENS7_ILi192EEEEEELi192ENS_6half_tEfNS_4arch4Sm90ELb0ELb1ELb0ELb1ELb1ELb1ELb0ELb1ELb1ELb1ELb1ELb0EEENS1_21CollectiveEpilogueFwdINS6_IJSA_SC_SB_EEES9_SE_SG_Li256ELb1ELb1ELb1ELb0EEENS1_36VarlenDynamicPersistentTileSchedulerILi128ELi96ELi256ELi128ELb1ELb1ELb1ELb1ELb0ELb1EEEEEEEEEvNT_6ParamsE)
        /*152c*/ 	.short	0x0210
        /*152e*/ 	.short	0x0af0


	//----- nvinfo : EIATTR_SW_WAR
	.align		4
.L_747:
        /*1530*/ 	.byte	0x04, 0x36
        /*1532*/ 	.short	(.L_749 - .L_748)
.L_748:
        /*1534*/ 	.word	0x00000008
.L_749:


//--------------------- .nv.info._ZN7cutlass13device_kernelIN5flash11enable_sm90INS1_16FlashAttnFwdSm90INS1_25CollectiveMainloopFwdSm90ILi2EN4cute5tupleIJNS5_1CILi1EEES8_S8_EEENS6_IJNS7_ILi128EEENS7_ILi96EEENS7_ILi192EEEEEELi192ENS_6half_tEfNS_4arch4Sm90ELb1ELb0ELb0ELb0ELb1ELb0ELb0ELb1ELb1ELb1ELb1ELb0EEENS1_21CollectiveEpilogueFwdINS6_IJSA_SC_SB_EEES9_SE_SG_Li256ELb0ELb1ELb1ELb0EEENS1_19SingleTileSchedulerILb0ELb1ELb1ELi128EEEEEEEEEvNT_6ParamsE --------------------------
	.section	.nv.info._ZN7cutlass13device_kernelIN5flash11enable_sm90INS1_16FlashAttnFwdSm90INS1_25CollectiveMainloopFwdSm90ILi2EN4cute5tupleIJNS5_1CILi1EEES8_S8_EEENS6_IJNS7_ILi128EEENS7_ILi96EEENS7_ILi192EEEEEELi192ENS_6half_tEfNS_4arch4Sm90ELb1ELb0ELb0ELb0ELb1ELb0ELb0ELb1ELb1ELb1ELb1ELb0EEENS1_21CollectiveEpilogueFwdINS6_IJSA_SC_SB_EEES9_SE_SG_Li256ELb0ELb1ELb1ELb0EEENS1_19SingleTileSchedulerILb0ELb1ELb1ELi128EEEEEEEEEvNT_6ParamsE,"",@"SHT_CUDA_INFO"
	.sectionflags	@""
	.align	4


	//----- nvinfo : EIATTR_CUDA_API_VERSION
	.align		4
        /*0000*/ 	.byte	0x04, 0x37
        /*0002*/ 	.short	(.L_751 - .L_750)
.L_750:
        /*0004*/ 	.word	0x00000082


	//----- nvinfo : EIATTR_KPARAM_INFO
	.align		4
.L_751:
        /*0008*/ 	.byte	0x04, 0x17
        /*000a*/ 	.short	(.L_753 - .L_752)
.L_752:
        /*000c*/ 	.word	0x00000000
        /*0010*/ 	.short	0x0000
        /*0012*/ 	.short	0x0070
        /*0014*/ 	.byte	0x00, 0xf0, 0x01, 0x28


	//----- nvinfo : EIATTR_SPARSE_MMA_MASK
	.align		4
.L_753:
        /*0018*/ 	.byte	0x03, 0x50
        /*001a*/ 	.short	0x0000


	//----- nvinfo : EIATTR_MAXREG_COUNT
	.align		4
        /*001c*/ 	.byte	0x03, 0x1b
        /*001e*/ 	.short	0x00a8


	//----- nvinfo : EIATTR_NUM_BARRIERS
	.align		4
        /*0020*/ 	.byte	0x02, 0x4c
        /*0022*/ 	.byte	0x09
	.zero		1


	//----- nvinfo : EIATTR_EXTERNS
	.align		4
        /*0024*/ 	.byte	0x04, 0x0f
        /*0026*/ 	.short	(.L_755 - .L_754)


	//   ....[0]....
	.align		4
.L_754:
        /*0028*/ 	.word	index@(__assertfail)


	//----- nvinfo : EIATTR_ANNOTATIONS
	.align		4
.L_755:
        /*002c*/ 	.byte	0x04, 0x55
        /*002e*/ 	.short	(.L_757 - .L_756)


	//   ....[0]....
.L_756:
        /*0030*/ 	.word	0x00000001
        /*0034*/ 	.byte	0xb0, 0x08, 0x00, 0x00, 0x01, 0x00, 0x00, 0x00, 0xd0, 0x14, 0x00, 0x00, 0x01, 0x00, 0x00, 0x00
        /*0044*/ 	.byte	0xc0, 0xb9, 0x00, 0x00, 0x01, 0x00, 0x00, 0x00, 0xf0, 0xba, 0x00, 0x00, 0x01, 0x00, 0x00, 0x00
        /*0054*/ 	.byte	0xf0, 0xcf, 0x00, 0x00, 0x01, 0x00, 0x00, 0x00, 0x40, 0xe7, 0x00, 0x00


	//----- nvinfo : EIATTR_MERCURY_ISA_VERSION
	.align		4
.L_757:
        /*0060*/ 	.byte	0x03, 0x5f
        /*0062*/ 	.short	0x0101


	//----- nvinfo : EIATTR_INT_WARP_WIDE_INSTR_OFFSETS
	.align		4
        /*0064*/ 	.byte	0x04, 0x31
        /*0066*/ 	.short	(.L_759 - .L_758)


	//   ....[0]....
.L_758:
        /*0068*/ 	.word	0x000000c0


	//   ....[1]....
        /*006c*/ 	.word	0x000000d0


	//   ....[2]....
        /*0070*/ 	.word	0x00000170


	//----- nvinfo : EIATTR_COOP_GROUP_MASK_REGIDS
	.align		4
.L_759:
        /*0074*/ 	.byte	0x04, 0x29
        /*0076*/ 	.short	(.L_761 - .L_760)


	//   ....[0]....
.L_760:
        /*0078*/ 	.word	0xffffffff


	//   ....[1]....
        /*007c*/ 	.word	0xffffffff


	//   ....[2]....
        /*0080*/ 	.word	0xffffffff


	//   ....[3]....
        /*0084*/ 	.word	0xffffffff


	//   ....[4]....
        /*0088*/ 	.word	0xffffffff


	//   ....[5]....
        /*008c*/ 	.word	0xffffffff


	//   ....[6]....
        /*0090*/ 	.word	0xffffffff


	//   ....[7]....
        /*0094*/ 	.word	0xffffffff


	//   ....[8]....
        /*0098*/ 	.word	0xffffffff


	//   ....[9]....
        /*009c*/ 	.word	0xffffffff


	//   ....[10]....
        /*00a0*/ 	.word	0xffffffff


	//   ....[11]....
        /*00a4*/ 	.word	0xffffffff


	//   ....[12]....
        /*00a8*/ 	.word	0xffffffff


	//   ....[13]....
        /*00ac*/ 	.word	0xffffffff


	//   ....[14]....
        /*00b0*/ 	.word	0xffffffff


	//   ....[15]....
        /*00b4*/ 	.word	0xffffffff


	//   ....[16]....
        /*00b8*/ 	.word	0xffffffff


	//   ....[17]....
        /*00bc*/ 	.word	0xffffffff


	//   ....[18]....
        /*00c0*/ 	.word	0xffffffff


	//   ....[19]....
        /*00c4*/ 	.word	0xffffffff


	//   ....[20]....
        /*00c8*/ 	.word	0xffffffff


	//   ....[21]....
        /*00cc*/ 	.word	0xffffffff


	//   ....[22]....
        /*00d0*/ 	.word	0xffffffff


	//   ....[23]....
        /*00d4*/ 	.word	0xffffffff


	//   ....[24]....
        /*00d8*/ 	.word	0xffffffff


	//   ....[25]....
        /*00dc*/ 	.word	0xffffffff


	//   ....[26]....
        /*00e0*/ 	.word	0xffffffff


	//   ....[27]....
        /*00e4*/ 	.word	0xffffffff


	//   ....[28]....
        /*00e8*/ 	.word	0xffffffff


	//   ....[29]....
        /*00ec*/ 	.word	0xffffffff


	//   ....[30]....
        /*00f0*/ 	.word	0xffffffff


	//   ....[31]....
        /*00f4*/ 	.word	0xffffffff


	//   ....[32]....
        /*00f8*/ 	.word	0xffffffff


	//   ....[33]....
        /*00fc*/ 	.word	0xffffffff


	//   ....[34]....
        /*0100*/ 	.word	0xffffffff


	//   ....[35]....
        /*0104*/ 	.word	0xffffffff


	//   ....[36]....
        /*0108*/ 	.word	0xffffffff


	//   ....[37]....
        /*010c*/ 	.word	0xffffffff


	//   ....[38]....
        /*0110*/ 	.word	0xffffffff


	//   ....[39]....
        /*0114*/ 	.word	0xffffffff


	//   ....[40]....
        /*0118*/ 	.word	0xffffffff


	//   ....[41]....
        /*011c*/ 	.word	0xffffffff


	//   ....[42]....
        /*0120*/ 	.word	0xffffffff


	//   ....[43]....
        /*0124*/ 	.word	0xffffffff


	//   ....[44]....
        /*0128*/ 	.word	0xffffffff


	//   ....[45]....
        /*012c*/ 	.word	0xffffffff


	//   ....[46]....
        /*0130*/ 	.word	0xffffffff


	//   ....[47]....
        /*0134*/ 	.word	0xffffffff


	//   ....[48]....
        /*0138*/ 	.word	0xffffffff


	//   ....[49]....
        /*013c*/ 	.word	0xffffffff


	//   ....[50]....
        /*0140*/ 	.word	0xffffffff


	//   ....[51]....
        /*0144*/ 	.word	0xffffffff


	//   ....[52]....
        /*0148*/ 	.word	0xffffffff


	//   ....[53]....
        /*014c*/ 	.word	0xffffffff


	//   ....[54]....
        /*0150*/ 	.word	0xffffffff


	//   ....[55]....
        /*0154*/ 	.word	0xffffffff


	//   ....[56]....
        /*0158*/ 	.word	0xffffffff


	//   ....[57]....
        /*015c*/ 	.word	0xffffffff


	//   ....[58]....
        /*0160*/ 	.word	0xffffffff


	//   ....[59]....
        /*0164*/ 	.word	0xffffffff


	//   ....[60]....
        /*0168*/ 	.word	0xffffffff


	//   ....[61]....
        /*016c*/ 	.word	0xffffffff


	//   ....[62]....
        /*0170*/ 	.word	0xffffffff


	//   ....[63]....
        /*0174*/ 	.word	0xffffffff


	//   ....[64]....
        /*0178*/ 	.word	0xffffffff


	//   ....[65]....
        /*017c*/ 	.word	0xffffffff


	//   ....[66]....
        /*0180*/ 	.word	0xffffffff


	//   ....[67]....
        /*0184*/ 	.word	0xffffffff


	//   ....[68]....
        /*0188*/ 	.word	0xffffffff


	//   ....[69]....
        /*018c*/ 	.word	0xffffffff


	//   ....[70]....
        /*0190*/ 	.word	0xffffffff


	//   ....[71]....
        /*0194*/ 	.word	0xffffffff


	//   ....[72]....
        /*0198*/ 	.word	0xffffffff


	//   ....[73]....
        /*019c*/ 	.word	0xffffffff


	//   ....[74]....
        /*01a0*/ 	.word	0xffffffff


	//   ....[75]....
        /*01a4*/ 	.word	0xffffffff


	//   ....[76]....
        /*01a8*/ 	.word	0xffffffff


	//   ....[77]....
        /*01ac*/ 	.word	0xffffffff


	//   ....[78]....
        /*01b0*/ 	.word	0xffffffff


	//   ....[79]....
        /*01b4*/ 	.word	0xffffffff


	//   ....[80]....
        /*01b8*/ 	.word	0xffffffff


	//   ....[81]....
        /*01bc*/ 	.word	0xffffffff


	//   ....[82]....
        /*01c0*/ 	.word	0xffffffff


	//   ....[83]....
        /*01c4*/ 	.word	0xffffffff


	//   ....[84]....
        /*01c8*/ 	.word	0xffffffff


	//   ....[85]....
        /*01cc*/ 	.word	0xffffffff


	//   ....[86]....
        /*01d0*/ 	.word	0xffffffff


	//   ....[87]....
        /*01d4*/ 	.word	0xffffffff


	//   ....[88]....
        /*01d8*/ 	.word	0xffffffff


	//   ....[89]....
        /*01dc*/ 	.word	0xffffffff


	//   ....[90]....
        /*01e0*/ 	.word	0xffffffff


	//   ....[91]....
        /*01e4*/ 	.word	0xffffffff


	//   ....[92]....
        /*01e8*/ 	.word	0xffffffff


	//   ....[93]....
        /*01ec*/ 	.word	0xffffffff


	//   ....[94]....
        /*01f0*/ 	.word	0xffffffff


	//   ....[95]....
        /*01f4*/ 	.word	0xffffffff


	//   ....[96]....
        /*01f8*/ 	.word	0xffffffff


	//   ....[97]....
        /*01fc*/ 	.word	0xffffffff


	//   ....[98]....
        /*0200*/ 	.word	0xffffffff


	//   ....[99]....
        /*0204*/ 	.word	0xffffffff


	//   ....[100]....
        /*0208*/ 	.word	0xffffffff


	//   ....[101]....
        /*020c*/ 	.word	0x0500000f


	//   ....[102]....
        /*0210*/ 	.word	0x0500000f


	//   ....[103]....
        /*0214*/ 	.word	0x0500000f


	//   ....[104]....
        /*0218*/ 	.word	0x0500000f


	//   ....[105]....
        /*021c*/ 	.word	0x0500000f


	//   ....[106]....
        /*0220*/ 	.word	0x0500000f


	//   ....[107]....
        /*0224*/ 	.word	0x0500000f


	//   ....[108]....
        /*0228*/ 	.word	0x0500000f


	//   ....[109]....
        /*022c*/ 	.word	0x0500000f


	//   ....[110]....
        /*0230*/ 	.word	0x0500000f


	//   ....[111]....
        /*0234*/ 	.word	0x0500000f


	//   ....[112]....
        /*0238*/ 	.word	0x0500000f


	//   ....[113]....
        /*023c*/ 	.word	0x0500000f


	//   ....[114]....
        /*0240*/ 	.word	0x0500000f


	//   ....[115]....
        /*0244*/ 	.word	0x0500000f


	//   ....[116]....
        /*0248*/ 	.word	0x0500000f


	//   ....[117]....
        /*024c*/ 	.word	0x0500000f


	//   ....[118]....
        /*0250*/ 	.word	0x0500000f


	//   ....[119]....
        /*0254*/ 	.word	0x0500000f


	//   ....[120]....
        /*0258*/ 	.word	0x0500000f


	//   ....[121]....
        /*025c*/ 	.word	0x0500000f


	//   ....[122]....
        /*0260*/ 	.word	0x0500000f


	//   ....[123]....
        /*0264*/ 	.word	0x0500000f


	//   ....[124]....
        /*0268*/ 	.word	0x0500000f


	//   ....[125]....
        /*026c*/ 	.word	0x0500000f


	//   ....[126]....
        /*0270*/ 	.word	0x0500000f


	//   ....[127]....
        /*0274*/ 	.word	0x0500000f


	//   ....[128]....
        /*0278*/ 	.word	0x0500000f


	//   ....[129]....
        /*027c*/ 	.word	0x0500000f


	//   ....[130]....
        /*0280*/ 	.word	0x0500000f


	//   ....[131]....
        /*0284*/ 	.word	0x0500000f


	//   ....[132]....
        /*0288*/ 	.word	0x0500000f


	//   ....[133]....
        /*028c*/ 	.word	0x0500000f


	//   ....[134]....
        /*0290*/ 	.word	0x0500000f


	//   ....[135]....
        /*0294*/ 	.word	0x0500000f


	//   ....[136]....
        /*0298*/ 	.word	0x0500000f


	//   ....[137]....
        /*029c*/ 	.word	0x0500000f


	//   ....[138]....
        /*02a0*/ 	.word	0x0500000f


	//   ....[139]....
        /*02a4*/ 	.word	0x0500000f


	//   ....[140]....
        /*02a8*/ 	.word	0x0500000f


	//   ....[141]....
        /*02ac*/ 	.word	0x0500000f


	//   ....[142]....
        /*02b0*/ 	.word	0x0500000f


	//   ....[143]....
        /*02b4*/ 	.word	0x0500000f


	//   ....[144]....
        /*02b8*/ 	.word	0x0500000f


	//   ....[145]....
        /*02bc*/ 	.word	0x0500000f


	//   ....[146]....
        /*02c0*/ 	.word	0x0500000f


	//   ....[147]....
        /*02c4*/ 	.word	0x0500000f


	//   ....[148]....
        /*02c8*/ 	.word	0x0500000f


	//   ....[149]....
        /*02cc*/ 	.word	0x0500000f


	//   ....[150]....
        /*02d0*/ 	.word	0x0500000f


	//   ....[151]....
        /*02d4*/ 	.word	0x0500000f


	//   ....[152]....
        /*02d8*/ 	.word	0x0500000f


	//   ....[153]....
        /*02dc*/ 	.word	0x0500000f


	//   ....[154]....
        /*02e0*/ 	.word	0x0500000f


	//   ....[155]....
        /*02e4*/ 	.word	0x0500000f


	//   ....[156]....
        /*02e8*/ 	.word	0x0500000f


	//   ....[157]....
        /*02ec*/ 	.word	0x0500000f


	//   ....[158]....
        /*02f0*/ 	.word	0x0500000f


	//   ....[159]....
        /*02f4*/ 	.word	0x0500000f


	//   ....[160]....
        /*02f8*/ 	.word	0x0500000f


	//   ....[161]....
        /*02fc*/ 	.word	0x0500000f


	//   ....[162]....
        /*0300*/ 	.word	0x0500000f


	//   ....[163]....
        /*0304*/ 	.word	0x0500000f


	//   ....[164]....
        /*0308*/ 	.word	0x0500000f


	//   ....[165]....
        /*030c*/ 	.word	0x0500000f


	//   ....[166]....
        /*0310*/ 	.word	0x0500000f


	//----- nvinfo : EIATTR_COOP_GROUP_INSTR_OFFSETS
	.align		4
.L_761:
        /*0314*/ 	.byte	0x04, 0x28
        /*0316*/ 	.short	(.L_763 - .L_762)


	//   ....[0]....
.L_762:
        /*0318*/ 	.word	0x00000070


	//   ....[1]....
        /*031c*/ 	.word	0x000000b0


	//   ....[2]....
        /*0320*/ 	.word	0x000002d0


	//   ....[3]....
        /*0324*/ 	.word	0x00000430


	//   ....[4]....
        /*0328*/ 	.word	0x00000550


	//   ....[5]....
        /*032c*/ 	.word	0x000006b0


	//   ....[6]....
        /*0330*/ 	.word	0x000012d0


	//   ....[7]....
        /*0334*/ 	.word	0x00002080


	//   ....[8]....
        /*0338*/ 	.word	0x000020a0


	//   ....[9]....
        /*033c*/ 	.word	0x000025c0


	//   ....[10]....
        /*0340*/ 	.word	0x000026c0


	//   ....[11]....
        /*0344*/ 	.word	0x00002df0


	//   ....[12]....
        /*0348*/ 	.word	0x00002e90


	//   ....[13]....
        /*034c*/ 	.word	0x00004810


	//   ....[14]....
        /*0350*/ 	.word	0x00004850


	//   ....[15]....
        /*0354*/ 	.word	0x00004d60


	//   ....[16]....
        /*0358*/ 	.word	0x00004e40


	//   ....[17]....
        /*035c*/ 	.word	0x00005420


	//   ....[18]....
        /*0360*/ 	.word	0x00005480


	//   ....[19]....
        /*0364*/ 	.word	0x00007030


	//   ....[20]....
        /*0368*/ 	.word	0x00007040


	//   ....[21]....
        /*036c*/ 	.word	0x00007070


	//   ....[22]....
        /*0370*/ 	.word	0x00007090


	//   ....[23]....
        /*0374*/ 	.word	0x000083a0


	//   ....[24]....
        /*0378*/ 	.word	0x000083c0


	//   ....[25]....
        /*037c*/ 	.word	0x00008470


	//   ....[26]....
        /*0380*/ 	.word	0x00008480


	//   ....[27]....
        /*0384*/ 	.word	0x00009530


	//   ....[28]....
        /*0388*/ 	.word	0x00009570


	//   ....[29]....
        /*038c*/ 	.word	0x000095b0


	//   ....[30]....
        /*0390*/ 	.word	0x000095f0


	//   ....[31]....
        /*0394*/ 	.word	0x00009630


	//   ....[32]....
        /*0398*/ 	.word	0x00009650


	//   ....[33]....
        /*039c*/ 	.word	0x00009fc0


	//   ....[34]....
        /*03a0*/ 	.word	0x00009fd0


	//   ....[35]....
        /*03a4*/ 	.word	0x0000ad10


	//   ....[36]....
        /*03a8*/ 	.word	0x0000bfc0


	//   ....[37]....
        /*03ac*/ 	.word	0x0000bfe0


	//   ....[38]....
        /*03b0*/ 	.word	0x0000bff0


	//   ....[39]....
        /*03b4*/ 	.word	0x0000c000


	//   ....[40]....
        /*03b8*/ 	.word	0x0000c010


	//   ....[41]....
        /*03bc*/ 	.word	0x0000c020


	//   ....[42]....
        /*03c0*/ 	.word	0x0000c030


	//   ....[43]....
        /*03c4*/ 	.word	0x0000c090


	//   ....[44]....
        /*03c8*/ 	.word	0x0000c0d0


	//   ....[45]....
        /*03cc*/ 	.word	0x0000c130


	//   ....[46]....
        /*03d0*/ 	.word	0x0000c140


	//   ....[47]....
        /*03d4*/ 	.word	0x0000c210


	//   ....[48]....
        /*03d8*/ 	.word	0x0000c860


	//   ....[49]....
        /*03dc*/ 	.word	0x0000c890


	//   ....[50]....
        /*03e0*/ 	.word	0x0000c8c0


	//   ....[51]....
        /*03e4*/ 	.word	0x0000c8f0


	//   ....[52]....
        /*03e8*/ 	.word	0x0000c900


	//   ....[53]....
        /*03ec*/ 	.word	0x0000c980


	//   ....[54]....
        /*03f0*/ 	.word	0x0000c9c0


	//   ....[55]....
        /*03f4*/ 	.word	0x0000ca10


	//   ....[56]....
        /*03f8*/ 	.word	0x0000ca40


	//   ....[57]....
        /*03fc*/ 	.word	0x0000caa0


	//   ....[58]....
        /*0400*/ 	.word	0x0000cae0


	//   ....[59]....
        /*0404*/ 	.word	0x0000cb30


	//   ....[60]....
        /*0408*/ 	.word	0x0000cb60


	//   ....[61]....
        /*040c*/ 	.word	0x0000cbb0


	//   ....[62]....
        /*0410*/ 	.word	0x0000cbf0


	//   ....[63]....
        /*0414*/ 	.word	0x0000cc40


	//   ....[64]....
        /*0418*/ 	.word	0x0000d400


	//   ....[65]....
        /*041c*/ 	.word	0x0000d430


	//   ....[66]....
        /*0420*/ 	.word	0x0000d450


	//   ....[67]....
        /*0424*/ 	.word	0x0000d460


	//   ....[68]....
        /*0428*/ 	.word	0x0000d480


	//   ....[69]....
        /*042c*/ 	.word	0x0000d4e0


	//   ....[70]....
        /*0430*/ 	.word	0x0000d500


	//   ....[71]....
        /*0434*/ 	.word	0x0000d520


	//   ....[72]....
        /*0438*/ 	.word	0x0000d530


	//   ....[73]....
        /*043c*/ 	.word	0x0000d590


	//   ....[74]....
        /*0440*/ 	.word	0x0000d5c0


	//   ....[75]....
        /*0444*/ 	.word	0x0000d640


	//   ....[76]....
        /*0448*/ 	.word	0x0000d8b0


	//   ....[77]....
        /*044c*/ 	.word	0x0000d8d0


	//   ....[78]....
        /*0450*/ 	.word	0x0000d8e0


	//   ....[79]....
        /*0454*/ 	.word	0x0000d900


	//   ....[80]....
        /*0458*/ 	.word	0x0000d990


	//   ....[81]....
        /*045c*/ 	.word	0x0000d9c0


	//   ....[82]....
        /*0460*/ 	.word	0x0000da30


	//   ....[83]....
        /*0464*/ 	.word	0x0000da60


	//   ....[84]....
        /*0468*/ 	.word	0x0000dad0


	//   ....[85]....
        /*046c*/ 	.word	0x0000db00


	//   ....[86]....
        /*0470*/ 	.word	0x0000db70


	//   ....[87]....
        /*0474*/ 	.word	0x0000dba0


	//   ....[88]....
        /*0478*/ 	.word	0x0000e070


	//   ....[89]....
        /*047c*/ 	.word	0x0000e0a0


	//   ....[90]....
        /*0480*/ 	.word	0x0000e0d0


	//   ....[91]....
        /*0484*/ 	.word	0x0000e100


	//   ....[92]....
        /*0488*/ 	.word	0x0000e130


	//   ....[93]....
        /*048c*/ 	.word	0x0000e140


	//   ....[94]....
        /*0490*/ 	.word	0x0000e1e0


	//   ....[95]....
        /*0494*/ 	.word	0x0000e200


	//   ....[96]....
        /*0498*/ 	.word	0x0000e290


	//   ....[97]....
        /*049c*/ 	.word	0x0000e2b0


	//   ....[98]....
        /*04a0*/ 	.word	0x0000e320


	//   ....[99]....
        /*04a4*/ 	.word	0x0000e350


	//   ....[100]....
        /*04a8*/ 	.word	0x0000e6d0


	//   ....[101]....
        /*04ac*/ 	.word	0x0000ec50


	//   ....[102]....
        /*04b0*/ 	.word	0x0000ed40


	//   ....[103]....
        /*04b4*/ 	.word	0x0000ede0


	//   ....[104]....
        /*04b8*/ 	.word	0x0000ee40


	//   ....[105]....
        /*04bc*/ 	.word	0x0000ef10


	//   ....[106]....
        /*04c0*/ 	.word	0x0000ef80


	//   ....[107]....
        /*04c4*/ 	.word	0x0000f050


	//   ....[108]....
        /*04c8*/ 	.word	0x0000f0d0


	//   ....[109]....
        /*04cc*/ 	.word	0x0000f1a0


	//   ....[110]....
        /*04d0*/ 	.word	0x0000f220


	//   ....[111]....
        /*04d4*/ 	.word	0x0000f300


	//   ....[112]....
        /*04d8*/ 	.word	0x0000f380


	//   ....[113]....
        /*04dc*/ 	.word	0x0000f440


	//   ....[114]....
        /*04e0*/ 	.word	0x0000f4d0


	//   ....[115]....
        /*04e4*/ 	.word	0x0000f540


	//   ....[116]....
        /*04e8*/ 	.word	0x0000f5e0


	//   ....[117]....
        /*04ec*/ 	.word	0x0000f6b0


	//   ....[118]....
        /*04f0*/ 	.word	0x0000f730


	//   ....[119]....
        /*04f4*/ 	.word	0x0000f800


	//   ....[120]....
        /*04f8*/ 	.word	0x0000f880


	//   ....[121]....
        /*04fc*/ 	.word	0x0000f950


	//   ....[122]....
        /*0500*/ 	.word	0x0000f9d0


	//   ....[123]....
        /*0504*/ 	.word	0x0000faa0


	//   ....[124]....
        /*0508*/ 	.word	0x0000fb20


	//   ....[125]....
        /*050c*/ 	.word	0x0000fbf0


	//   ....[126]....
        /*0510*/ 	.word	0x0000fc70


	//   ....[127]....
        /*0514*/ 	.word	0x0000fd40


	//   ....[128]....
        /*0518*/ 	.word	0x0000fdb0


	//   ....[129]....
        /*051c*/ 	.word	0x0000fe70


	//   ....[130]....
        /*0520*/ 	.word	0x0000ffb0


	//   ....[131]....
        /*0524*/ 	.word	0x00010080


	//   ....[132]....
        /*0528*/ 	.word	0x000100e0


	//   ....[133]....
        /*052c*/ 	.word	0x000101a0


	//   ....[134]....
        /*0530*/ 	.word	0x00010200


	//   ....[135]....
        /*0534*/ 	.word	0x000102c0


	//   ....[136]....
        /*0538*/ 	.word	0x00010320


	//   ....[137]....
        /*053c*/ 	.word	0x000103f0


	//   ....[138]....
        /*0540*/ 	.word	0x00010450


	//   ....[139]....
        /*0544*/ 	.word	0x00010520


	//   ....[140]....
        /*0548*/ 	.word	0x00010580


	//   ....[141]....
        /*054c*/ 	.word	0x00010660


	//   ....[142]....
        /*0550*/ 	.word	0x00010740


	//   ....[143]....
        /*0554*/ 	.word	0x000107e0


	//   ....[144]....
        /*0558*/ 	.word	0x00010840


	//   ....[145]....
        /*055c*/ 	.word	0x00010900


	//   ....[146]....
        /*0560*/ 	.word	0x000109c0


	//   ....[147]....
        /*0564*/ 	.word	0x00010a80


	//   ....[148]....
        /*0568*/ 	.word	0x00010b40


	//   ....[149]....
        /*056c*/ 	.word	0x00010c00


	//   ....[150]....
        /*0570*/ 	.word	0x00010cc0


	//   ....[151]....
        /*0574*/ 	.word	0x00010d80


	//   ....[152]....
        /*0578*/ 	.word	0x00010e40


	//   ....[153]....
        /*057c*/ 	.word	0x00010f00


	//   ....[154]....
        /*0580*/ 	.word	0x00011040


	//   ....[155]....
        /*0584*/ 	.word	0x000110e0


	//   ....[156]....
        /*0588*/ 	.word	0x000111b0


	//   ....[157]....
        /*058c*/ 	.word	0x000112a0


	//   ....[158]....
        /*0590*/ 	.word	0x00011310


	//   ....[159]....
        /*0594*/ 	.word	0x00011400


	//   ....[160]....
        /*0598*/ 	.word	0x00011470


	//   ....[161]....
        /*059c*/ 	.word	0x00011570


	//   ....[162]....
        /*05a0*/ 	.word	0x000115f0


	//   ....[163]....
        /*05a4*/ 	.word	0x000116e0


	//   ....[164]....
        /*05a8*/ 	.word	0x00011750


	//   ....[165]....
        /*05ac*/ 	.word	0x00011820


	//   ....[166]....
        /*05b0*/ 	.word	0x00011930


	//----- nvinfo : EIATTR_REG_RECONFIG
	.align		4
.L_763:
        /*05b4*/ 	.byte	0x01, 0x54
	.zero		2


	//----- nvinfo : EIATTR_SYSCALL_OFFSETS
	.align		4
        /*05b8*/ 	.byte	0x04, 0x46
        /*05ba*/ 	.short	(.L_765 - .L_764)


	//   ....[0]....
.L_764:
        /*05bc*/ 	.word	0x00001490


	//   ....[1]....
        /*05c0*/ 	.word	0x0000b530


	//   ....[2]....
        /*05c4*/ 	.word	0x0000b670


	//   ....[3]....
        /*05c8*/ 	.word	0x0000b760


	//   ....[4]....
        /*05cc*/ 	.word	0x0000c5a0


	//----- nvinfo : EIATTR_MBARRIER_INSTR_OFFSETS
	.align		4
.L_765:
        /*05d0*/ 	.byte	0x04, 0x39
        /*05d2*/ 	.short	(.L_767 - .L_766)


	//   ....[0]....
.L_766:
        /*05d4*/ 	.word	0x00000180
        /*05d8*/ 	.word	0x000000ff
        /*05dc*/ 	.word	0x00030800
        /*05e0*/ 	.short	0x0100
        /*05e2*/ 	.byte	0x08
	.zero		1


	//   ....[1]....
        /*05e4*/ 	.word	0x00000190
        /*05e8*/ 	.word	0x000000ff
        /*05ec*/ 	.word	0x00030820
        /*05f0*/ 	.short	0x0100
        /*05f2*/ 	.byte	0x08
	.zero		1


	//   ....[2]....
        /*05f4*/ 	.word	0x00000280
        /*05f8*/ 	.word	0x000000ff
        /*05fc*/ 	.word	0x00030830
        /*0600*/ 	.short	0x0100
        /*0602*/ 	.byte	0x08
	.zero		1


	//   ....[3]....
        /*0604*/ 	.word	0x00000290
        /*0608*/ 	.word	0x000000ff
        /*060c*/ 	.word	0x00030840
        /*0610*/ 	.short	0x0100
        /*0612*/ 	.byte	0x08
	.zero		1


	//   ....[4]....
        /*0614*/ 	.word	0x000002a0
        /*0618*/ 	.word	0x000000ff
        /*061c*/ 	.word	0x00030838
        /*0620*/ 	.short	0x0100
        /*0622*/ 	.byte	0x08
	.zero		1


	//   ....[5]....
        /*0624*/ 	.word	0x000002b0
        /*0628*/ 	.word	0x000000ff
        /*062c*/ 	.word	0x00030848
        /*0630*/ 	.short	0x0100
        /*0632*/ 	.byte	0x08
	.zero		1


	//   ....[6]....
        /*0634*/ 	.word	0x000003e0
        /*0638*/ 	.word	0x000000ff
        /*063c*/ 	.word	0x00030850
        /*0640*/ 	.short	0x0100
        /*0642*/ 	.byte	0x08
	.zero		1


	//   ....[7]....
        /*0644*/ 	.word	0x000003f0
        /*0648*/ 	.word	0x000000ff
        /*064c*/ 	.word	0x00030860
        /*0650*/ 	.short	0x0100
        /*0652*/ 	.byte	0x08
	.zero		1


	//   ....[8]....
        /*0654*/ 	.word	0x00000400
        /*0658*/ 	.word	0x000000ff
        /*065c*/ 	.word	0x00030858
        /*0660*/ 	.short	0x0100
        /*0662*/ 	.byte	0x08
	.zero		1


	//   ....[9]....
        /*0664*/ 	.word	0x00000410
        /*0668*/ 	.word	0x000000ff
        /*066c*/ 	.word	0x00030868
        /*0670*/ 	.short	0x0100
        /*0672*/ 	.byte	0x08
	.zero		1


	//   ....[10]....
        /*0674*/ 	.word	0x00000500
        /*0678*/ 	.word	0x000000ff
        /*067c*/ 	.word	0x00030870
        /*0680*/ 	.short	0x0100
        /*0682*/ 	.byte	0x06
	.zero		1


	//   ....[11]....
        /*0684*/ 	.word	0x00000510
        /*0688*/ 	.word	0x000000ff
        /*068c*/ 	.word	0x00030880
        /*0690*/ 	.short	0x0100
        /*0692*/ 	.byte	0x06
	.zero		1


	//   ....[12]....
        /*0694*/ 	.word	0x00000520
        /*0698*/ 	.word	0x000000ff
        /*069c*/ 	.word	0x00030878
        /*06a0*/ 	.short	0x0100
        /*06a2*/ 	.byte	0x06
	.zero		1


	//   ....[13]....
        /*06a4*/ 	.word	0x00000530
        /*06a8*/ 	.word	0x000000ff
        /*06ac*/ 	.word	0x00030888
        /*06b0*/ 	.short	0x0100
        /*06b2*/ 	.byte	0x06
	.zero		1


	//   ....[14]....
        /*06b4*/ 	.word	0x00000660
        /*06b8*/ 	.word	0x000000ff
        /*06bc*/ 	.word	0x00030890
        /*06c0*/ 	.short	0x0100
        /*06c2*/ 	.byte	0x08
	.zero		1


	//   ....[15]....
        /*06c4*/ 	.word	0x00000670
        /*06c8*/ 	.word	0x000000ff
        /*06cc*/ 	.word	0x000308a0
        /*06d0*/ 	.short	0x0100
        /*06d2*/ 	.byte	0x08
	.zero		1


	//   ....[16]....
        /*06d4*/ 	.word	0x00000680
        /*06d8*/ 	.word	0x000000ff
        /*06dc*/ 	.word	0x00030898
        /*06e0*/ 	.short	0x0100
        /*06e2*/ 	.byte	0x08
	.zero		1


	//   ....[17]....
        /*06e4*/ 	.word	0x00000690
        /*06e8*/ 	.word	0x000000ff
        /*06ec*/ 	.word	0x000308a8
        /*06f0*/ 	.short	0x0100
        /*06f2*/ 	.byte	0x08
	.zero		1


	//   ....[18]....
        /*06f4*/ 	.word	0x000007d0
        /*06f8*/ 	.word	0x000000ff
        /*06fc*/ 	.word	0x000308b0
        /*0700*/ 	.short	0x0100
        /*0702*/ 	.byte	0x08
	.zero		1


	//   ....[19]....
        /*0704*/ 	.word	0x000007e0
        /*0708*/ 	.word	0x000000ff
        /*070c*/ 	.word	0x000308c0
        /*0710*/ 	.short	0x0100
        /*0712*/ 	.byte	0x08
	.zero		1


	//   ....[20]....
        /*0714*/ 	.word	0x000007f0
        /*0718*/ 	.word	0x000000ff
        /*071c*/ 	.word	0x000308b8
        /*0720*/ 	.short	0x0100
        /*0722*/ 	.byte	0x08
	.zero		1


	//   ....[21]....
        /*0724*/ 	.word	0x00000800
        /*0728*/ 	.word	0x000000ff
        /*072c*/ 	.word	0x000308c8
        /*0730*/ 	.short	0x0100
        /*0732*/ 	.byte	0x08
	.zero		1


	//   ....[22]....
        /*0734*/ 	.word	0x000014b0
        /*0738*/ 	.word	0x000000ff
        /*073c*/ 	.word	0x00030800
        /*0740*/ 	.short	0x010a
        /*0742*/ 	.byte	0x27
	.zero		1


	//   ....[23]....
        /*0744*/ 	.word	0x00001540
        /*0748*/ 	.word	0x000000ff
        /*074c*/ 	.word	0x00030830
        /*0750*/ 	.short	0x010a
        /*0752*/ 	.byte	0x27
	.zero		1


	//   ....[24]....
        /*0754*/ 	.word	0x000015a0
        /*0758*/ 	.word	0x000000ff
        /*075c*/ 	.word	0x00030830
        /*0760*/ 	.short	0x010a
        /*0762*/ 	.byte	0x27
	.zero		1


	//   ....[25]....
        /*0764*/ 	.word	0x00001f90
        /*0768*/ 	.word	0x000000ff
        /*076c*/ 	.word	0x00000000
        /*0770*/ 	.short	0x0101
        /*0772*/ 	.byte	0x06
	.zero		1


	//   ....[26]....
        /*0774*/ 	.word	0x000039b0
        /*0778*/ 	.word	0x000000ff
        /*077c*/ 	.word	0x00030830
        /*0780*/ 	.short	0x010a
        /*0782*/ 	.byte	0x26
	.zero		1


	//   ....[27]....
        /*0784*/ 	.word	0x000039f0
        /*0788*/ 	.word	0x000000ff
        /*078c*/ 	.word	0x00030830
        /*0790*/ 	.short	0x010a
        /*0792*/ 	.byte	0x26
	.zero		1


	//   ....[28]....
        /*0794*/ 	.word	0x00004460
        /*0798*/ 	.word	0x000000ff
        /*079c*/ 	.word	0x00030850
        /*07a0*/ 	.short	0x010a
        /*07a2*/ 	.byte	0x0e
	.zero		1


	//   ....[29]....
        /*07a4*/ 	.word	0x000044a0
        /*07a8*/ 	.word	0x000000ff
        /*07ac*/ 	.word	0x00030850
        /*07b0*/ 	.short	0x010a
        /*07b2*/ 	.byte	0x0e
	.zero		1


	//   ....[30]....
        /*07b4*/ 	.word	0x00004910
        /*07b8*/ 	.word	0x000000ff
        /*07bc*/ 	.word	0x00000000
        /*07c0*/ 	.short	0x0101
        /*07c2*/ 	.byte	0x26
	.zero		1


	//   ....[31]....
        /*07c4*/ 	.word	0x00005dc0
        /*07c8*/ 	.word	0x000000ff
        /*07cc*/ 	.word	0x00000000
        /*07d0*/ 	.short	0x0101
        /*07d2*/ 	.byte	0x0e
	.zero		1


	//   ....[32]....
        /*07d4*/ 	.word	0x00005fa0
        /*07d8*/ 	.word	0x000000ff
        /*07dc*/ 	.word	0x00030830
        /*07e0*/ 	.short	0x010a
        /*07e2*/ 	.byte	0x26
	.zero		1


	//   ....[33]....
        /*07e4*/ 	.word	0x00005fe0
        /*07e8*/ 	.word	0x000000ff
        /*07ec*/ 	.word	0x00030830
        /*07f0*/ 	.short	0x010a
        /*07f2*/ 	.byte	0x26
	.zero		1


	//   ....[34]....
        /*07f4*/ 	.word	0x00006a50
        /*07f8*/ 	.word	0x000000ff
        /*07fc*/ 	.word	0x00030850
        /*0800*/ 	.short	0x010a
        /*0802*/ 	.byte	0x05
	.zero		1


	//   ....[35]....
        /*0804*/ 	.word	0x00006a90
        /*0808*/ 	.word	0x000000ff
        /*080c*/ 	.word	0x00030850
        /*0810*/ 	.short	0x010a
        /*0812*/ 	.byte	0x05
	.zero		1


	//   ....[36]....
        /*0814*/ 	.word	0x00006e40
        /*0818*/ 	.word	0x000000ff
        /*081c*/ 	.word	0x00000000
        /*0820*/ 	.short	0x0101
        /*0822*/ 	.byte	0x26
	.zero		1


	//   ....[37]....
        /*0824*/ 	.word	0x00007be0
        /*0828*/ 	.word	0x000000ff
        /*082c*/ 	.word	0x00000000
        /*0830*/ 	.short	0x0101
        /*0832*/ 	.byte	0x05
	.zero		1


	//   ....[38]....
        /*0834*/ 	.word	0x00008310
        /*0838*/ 	.word	0x000000ff
        /*083c*/ 	.word	0x00030850
        /*0840*/ 	.short	0x010a
        /*0842*/ 	.byte	0x05
	.zero		1


	//   ....[39]....
        /*0844*/ 	.word	0x00008350
        /*0848*/ 	.word	0x000000ff
        /*084c*/ 	.word	0x00030850
        /*0850*/ 	.short	0x010a
        /*0852*/ 	.byte	0x05
	.zero		1


	//   ....[40]....
        /*0854*/ 	.word	0x00008960
        /*0858*/ 	.word	0x000000ff
        /*085c*/ 	.word	0x00000000
        /*0860*/ 	.short	0x0101
        /*0862*/ 	.byte	0x04
	.zero		1


	//   ....[41]....
        /*0864*/ 	.word	0x00009660
        /*0868*/ 	.word	0x000000ff
        /*086c*/ 	.word	0x00000000
        /*0870*/ 	.short	0x0101
        /*0872*/ 	.byte	0x04
	.zero		1


	//   ....[42]....
        /*0874*/ 	.word	0x0000bd70
        /*0878*/ 	.word	0x000000ff
        /*087c*/ 	.word	0x00030840
        /*0880*/ 	.short	0x010a
        /*0882*/ 	.byte	0x2e
	.zero		1


	//   ....[43]....
        /*0884*/ 	.word	0x0000c360
        /*0888*/ 	.word	0x000000ff
        /*088c*/ 	.word	0x00030830
        /*0890*/ 	.short	0x0107
        /*0892*/ 	.byte	0x2e
	.zero		1


	//   ....[44]....
        /*0894*/ 	.word	0x0000c3d0
        /*0898*/ 	.word	0x000000ff
        /*089c*/ 	.word	0x00030830
        /*08a0*/ 	.short	0x0101
        /*08a2*/ 	.byte	0x2e
	.zero		1


	//   ....[45]....
        /*08a4*/ 	.word	0x0000cd90
        /*08a8*/ 	.word	0x000000ff
        /*08ac*/ 	.word	0x00030800
        /*08b0*/ 	.short	0x0107
        /*08b2*/ 	.byte	0x2e
	.zero		1


	//   ....[46]....
        /*08b4*/ 	.word	0x0000cdf0
        /*08b8*/ 	.word	0x000000ff
        /*08bc*/ 	.word	0x00030800
        /*08c0*/ 	.short	0x0101
        /*08c2*/ 	.byte	0x2e
	.zero		1


	//   ....[47]....
        /*08c4*/ 	.word	0x0000ce10
        /*08c8*/ 	.word	0x000000ff
        /*08cc*/ 	.word	0x00030820
        /*08d0*/ 	.short	0x010a
        /*08d2*/ 	.byte	0x2e
	.zero		1


	//   ....[48]....
        /*08d4*/ 	.word	0x0000d1f0
        /*08d8*/ 	.word	0x00000013
        /*08dc*/ 	.word	0x00030840
        /*08e0*/ 	.short	0x010a
        /*08e2*/ 	.byte	0x3f
	.zero		1


	//   ....[49]....
        /*08e4*/ 	.word	0x0000d730
        /*08e8*/ 	.word	0x00000013
        /*08ec*/ 	.word	0x00030830
        /*08f0*/ 	.short	0x0107
        /*08f2*/ 	.byte	0x3f
	.zero		1


	//   ....[50]....
        /*08f4*/ 	.word	0x0000d7e0
        /*08f8*/ 	.word	0x00000013
        /*08fc*/ 	.word	0x00030830
        /*0900*/ 	.short	0x0101
        /*0902*/ 	.byte	0x3f
	.zero		1


	//   ....[51]....
        /*0904*/ 	.word	0x0000d840
        /*0908*/ 	.word	0x00000006
        /*090c*/ 	.word	0x00030860
        /*0910*/ 	.short	0x010a
        /*0912*/ 	.byte	0x3f
	.zero		1


	//   ....[52]....
        /*0914*/ 	.word	0x0000dcf0
        /*0918*/ 	.word	0x00000006
        /*091c*/ 	.word	0x00030850
        /*0920*/ 	.short	0x0107
        /*0922*/ 	.byte	0x3f
	.zero		1


	//   ....[53]....
        /*0924*/ 	.word	0x0000de40
        /*0928*/ 	.word	0x00000006
        /*092c*/ 	.word	0x00030850
        /*0930*/ 	.short	0x0101
        /*0932*/ 	.byte	0x3f
	.zero		1


	//   ....[54]....
        /*0934*/ 	.word	0x0000dfe0
        /*0938*/ 	.word	0x00000000
        /*093c*/ 	.word	0x00030860
        /*0940*/ 	.short	0x010a
        /*0942*/ 	.byte	0x3f
	.zero		1


	//   ....[55]....
        /*0944*/ 	.word	0x0000e510
        /*0948*/ 	.word	0x00000000
        /*094c*/ 	.word	0x00030850
        /*0950*/ 	.short	0x0107
        /*0952*/ 	.byte	0x3f
	.zero		1


	//   ....[56]....
        /*0954*/ 	.word	0x0000e5c0
        /*0958*/ 	.word	0x00000000
        /*095c*/ 	.word	0x00030850
        /*0960*/ 	.short	0x0101
        /*0962*/ 	.byte	0x3f
	.zero		1


	//   ....[57]....
        /*0964*/ 	.word	0x0000e660
        /*0968*/ 	.word	0x00000007
        /*096c*/ 	.word	0x00030820
        /*0970*/ 	.short	0x010a
        /*0972*/ 	.byte	0x3f
	.zero		1


	//   ....[58]....
        /*0974*/ 	.word	0x0000e7e0
        /*0978*/ 	.word	0x00000005
        /*097c*/ 	.word	0x00030840
        /*0980*/ 	.short	0x010a
        /*0982*/ 	.byte	0x3f
	.zero		1


	//   ....[59]....
        /*0984*/ 	.word	0x0000e880
        /*0988*/ 	.word	0x00000007
        /*098c*/ 	.word	0x00030840
        /*0990*/ 	.short	0x010a
        /*0992*/ 	.byte	0x3f
	.zero		1


	//   ....[60]....
        /*0994*/ 	.word	0x0000e8c0
        /*0998*/ 	.word	0x00000005
        /*099c*/ 	.word	0x00030860
        /*09a0*/ 	.short	0x010a
        /*09a2*/ 	.byte	0x3f
	.zero		1


	//   ....[61]....
        /*09a4*/ 	.word	0x0000e900
        /*09a8*/ 	.word	0x00000007
        /*09ac*/ 	.word	0x00030860
        /*09b0*/ 	.short	0x010a
        /*09b2*/ 	.byte	0x3f
	.zero		1


	//   ....[62]....
        /*09b4*/ 	.word	0x0000e970
        /*09b8*/ 	.word	0x00000003
        /*09bc*/ 	.word	0x00030800
        /*09c0*/ 	.short	0x010a
        /*09c2*/ 	.byte	0x3f
	.zero		1


	//   ....[63]....
        /*09c4*/ 	.word	0x0000e9d0
        /*09c8*/ 	.word	0x00000003
        /*09cc*/ 	.word	0x00030830
        /*09d0*/ 	.short	0x010a
        /*09d2*/ 	.byte	0x3f
	.zero		1


	//   ....[64]....
        /*09d4*/ 	.word	0x0000ea30
        /*09d8*/ 	.word	0x00000005
        /*09dc*/ 	.word	0x00030830
        /*09e0*/ 	.short	0x010a
        /*09e2*/ 	.byte	0x3f
	.zero		1


	//   ....[65]....
        /*09e4*/ 	.word	0x0000ea90
        /*09e8*/ 	.word	0x00000003
        /*09ec*/ 	.word	0x00030850
        /*09f0*/ 	.short	0x010a
        /*09f2*/ 	.byte	0x3f
	.zero		1


	//   ....[66]....
        /*09f4*/ 	.word	0x0000eaf0
        /*09f8*/ 	.word	0x00000005
        /*09fc*/ 	.word	0x00030830
        /*0a00*/ 	.short	0x010a
        /*0a02*/ 	.byte	0x3f
	.zero		1


	//   ....[67]....
        /*0a04*/ 	.word	0x0000eb50
        /*0a08*/ 	.word	0x00000003
        /*0a0c*/ 	.word	0x00030850
        /*0a10*/ 	.short	0x010a
        /*0a12*/ 	.byte	0x3f
	.zero		1


	//   ....[68]....
        /*0a14*/ 	.word	0x0000ebb0
        /*0a18*/ 	.word	0x00000003
        /*0a1c*/ 	.word	0x00030850
        /*0a20*/ 	.short	0x010a
        /*0a22*/ 	.byte	0x3f
	.zero		1


	//   ....[69]....
        /*0a24*/ 	.word	0x0000ec90
        /*0a28*/ 	.word	0x00000003
        /*0a2c*/ 	.word	0x00030840
        /*0a30*/ 	.short	0x010a
        /*0a32*/ 	.byte	0x3f
	.zero		1


	//   ....[70]....
        /*0a34*/ 	.word	0x0000feb0
        /*0a38*/ 	.word	0x00000003
        /*0a3c*/ 	.word	0x00030820
        /*0a40*/ 	.short	0x010a
        /*0a42*/ 	.byte	0x3f
	.zero		1


	//   ....[71]....
        /*0a44*/ 	.word	0x0000ff00
        /*0a48*/ 	.word	0x00000013
        /*0a4c*/ 	.word	0x00030840
        /*0a50*/ 	.short	0x010a
        /*0a52*/ 	.byte	0x3f
	.zero		1


	//   ....[72]....
        /*0a54*/ 	.word	0x00010690
        /*0a58*/ 	.word	0x00000006
        /*0a5c*/ 	.word	0x00030860
        /*0a60*/ 	.short	0x010a
        /*0a62*/ 	.byte	0x3f
	.zero		1


	//   ....[73]....
        /*0a64*/ 	.word	0x00010f90
        /*0a68*/ 	.word	0x00000000
        /*0a6c*/ 	.word	0x00030860
        /*0a70*/ 	.short	0x010a
        /*0a72*/ 	.byte	0x3f
	.zero		1


	//   ....[74]....
        /*0a74*/ 	.word	0x00011850
        /*0a78*/ 	.word	0x00000007
        /*0a7c*/ 	.word	0x00030820
        /*0a80*/ 	.short	0x010a
        /*0a82*/ 	.byte	0x3f
	.zero		1


	//   ....[75]....
        /*0a84*/ 	.word	0x000119f0
        /*0a88*/ 	.word	0x00000005
        /*0a8c*/ 	.word	0x00030840
        /*0a90*/ 	.short	0x010a
        /*0a92*/ 	.byte	0x3f
	.zero		1


	//   ....[76]....
        /*0a94*/ 	.word	0x00011a40
        /*0a98*/ 	.word	0x00000007
        /*0a9c*/ 	.word	0x00030840
        /*0aa0*/ 	.short	0x010a
        /*0aa2*/ 	.byte	0x3f
	.zero		1


	//   ....[77]....
        /*0aa4*/ 	.word	0x00011a90
        /*0aa8*/ 	.word	0x00000005
        /*0aac*/ 	.word	0x00030860
        /*0ab0*/ 	.short	0x010a
        /*0ab2*/ 	.byte	0x3f
	.zero		1


	//----- nvinfo : EIATTR_NUM_MBARRIERS
	.align		4
.L_767:
        /*0ab4*/ 	.byte	0x03, 0x38
        /*0ab6*/ 	.short	0x0016


	//----- nvinfo : EIATTR_EXIT_INSTR_OFFSETS
	.align		4
        /*0ab8*/ 	.byte	0x04, 0x1c
        /*0aba*/ 	.short	(.L_769 - .L_768)


	//   ....[0]....
.L_768:
        /*0abc*/ 	.word	0x0000e950


	//----- nvinfo : EIATTR_MAX_THREADS
	.align		4
.L_769:
        /*0ac0*/ 	.byte	0x04, 0x05
        /*0ac2*/ 	.short	(.L_771 - .L_770)
.L_770:
        /*0ac4*/ 	.word	0x00000180
        /*0ac8*/ 	.word	0x00000001
        /*0acc*/ 	.word	0x00000001


	//----- nvinfo : EIATTR_CRS_STACK_SIZE
	.align		4
.L_771:
        /*0ad0*/ 	.byte	0x04, 0x1e
        /*0ad2*/ 	.short	(.L_773 - .L_772)
.L_772:
        /*0ad4*/ 	.word	0x00000000


	//----- nvinfo : EIATTR_CBANK_PARAM_SIZE
	.align		4
.L_773:
        /*0ad8*/ 	.byte	0x03, 0x19
        /*0ada*/ 	.short	0x0a70


	//----- nvinfo : EIATTR_PARAM_CBANK
	.align		4
        /*0adc*/ 	.byte	0x04, 0x0a
        /*0ade*/ 	.short	(.L_775 - .L_774)
	.align		4
.L_774:
        /*0ae0*/ 	.word	index@(.nv.constant0._ZN7cutlass13device_kernelIN5flash11enable_sm90INS1_16FlashAttnFwdSm90INS1_25CollectiveMainloopFwdSm90ILi2EN4cute5tupleIJNS5_1CILi1EEES8_S8_EEENS6_IJNS7_ILi128EEENS7_ILi96EEENS7_ILi192EEEEEELi192ENS_6half_tEfNS_4arch4Sm90ELb1ELb0ELb0ELb0ELb1ELb0ELb0ELb1ELb1ELb1ELb1ELb0EEENS1_21CollectiveEpilogueFwdINS6_IJSA_SC_SB_EEES9_SE_SG_Li256ELb0ELb1ELb1ELb0EEENS1_19SingleTileSchedulerILb0ELb1ELb1ELi128EEEEEEEEEvNT_6ParamsE)
        /*0ae4*/ 	.short	0x0210
        /*0ae6*/ 	.short	0x0a70


	//----- nvinfo : EIATTR_SW_WAR
	.align		4
.L_775:
        /*0ae8*/ 	.byte	0x04, 0x36
        /*0aea*/ 	.short	(.L_777 - .L_776)
.L_776:
        /*0aec*/ 	.word	0x00000008
.L_777:


//--------------------- .nv.info._ZN7cutlass13device_kernelIN5flash11enable_sm90INS1_16FlashAttnFwdSm90INS1_25CollectiveMainloopFwdSm90ILi2EN4cute5tupleIJNS5_1CILi1EEES8_S8_EEENS6_IJNS7_ILi128EEENS7_ILi96EEENS7_ILi192EEEEEELi192ENS_6half_tEfNS_4arch4Sm90ELb1ELb0ELb0ELb1ELb1ELb0ELb0ELb1ELb1ELb1ELb1ELb0EEENS1_21CollectiveEpilogueFwdINS6_IJSA_SC_SB_EEES9_SE_SG_Li256ELb1ELb1ELb1ELb0EEENS1_36VarlenDynamicPersistentTileSchedulerILi128ELi96ELi256ELi128ELb1ELb1ELb1ELb1ELb1ELb1EEEEEEEEEvNT_6ParamsE --------------------------
	.section	.nv.info._ZN7cutlass13device_kernelIN5flash11enable_sm90INS1_16FlashAttnFwdSm90INS1_25CollectiveMainloopFwdSm90ILi2EN4cute5tupleIJNS5_1CILi1EEES8_S8_EEENS6_IJNS7_ILi128EEENS7_ILi96EEENS7_ILi192EEEEEELi192ENS_6half_tEfNS_4arch4Sm90ELb1ELb0ELb0ELb1ELb1ELb0ELb0ELb1ELb1ELb1ELb1ELb0EEENS1_21CollectiveEpilogueFwdINS6_IJSA_SC_SB_EEES9_SE_SG_Li256ELb1ELb1ELb1ELb0EEENS1_36VarlenDynamicPersistentTileSchedulerILi128ELi96ELi256ELi128ELb1ELb1ELb1ELb1ELb1ELb1EEEEEEEEEvNT_6ParamsE,"",@"SHT_CUDA_INFO"
	.sectionflags	@""
	.align	4


	//----- nvinfo : EIATTR_CUDA_API_VERSION
	.align		4
        /*0000*/ 	.byte	0x04, 0x37
        /*0002*/ 	.short	(.L_779 - .L_778)
.L_778:
        /*0004*/ 	.word	0x00000082


	//----- nvinfo : EIATTR_KPARAM_INFO
	.align		4
.L_779:
        /*0008*/ 	.byte	0x04, 0x17
        /*000a*/ 	.short	(.L_781 - .L_780)
.L_780:
        /*000c*/ 	.word	0x00000000
        /*0010*/ 	.short	0x0000
        /*0012*/ 	.short	0x0070
        /*0014*/ 	.byte	0x00, 0xf0, 0x01, 0x2a


	//----- nvinfo : EIATTR_SPARSE_MMA_MASK
	.align		4
.L_781:
        /*0018*/ 	.byte	0x03, 0x50
        /*001a*/ 	.short	0x0000


	//----- nvinfo : EIATTR_MAXREG_COUNT
	.align		4
        /*001c*/ 	.byte	0x03, 0x1b
        /*001e*/ 	.short	0x00a8


	//----- nvinfo : EIATTR_NUM_BARRIERS
	.align		4
        /*0020*/ 	.byte	0x02, 0x4c
        /*0022*/ 	.byte	0x09
	.zero		1


	//----- nvinfo : EIATTR_EXTERNS
	.align		4
        /*0024*/ 	.byte	0x04, 0x0f
        /*0026*/ 	.short	(.L_783 - .L_782)


	//   ....[0]....
	.align		4
.L_782:
        /*0028*/ 	.word	index@(__assertfail)


	//----- nvinfo : EIATTR_ANNOTATIONS
	.align		4
.L_783:
        /*002c*/ 	.byte	0x04, 0x55
        /*002e*/ 	.short	(.L_785 - .L_784)


	//   ....[0]....
.L_784:
        /* <DEDUP_REMOVED lines=20> */


	//----- nvinfo : EIATTR_MERCURY_ISA_VERSION
	.align		4
.L_785:
        /*0158*/ 	.byte	0x03, 0x5f
        /*015a*/ 	.short	0x0101


	//----- nvinfo : EIATTR_UNUSED_LOAD_BYTE_OFFSET
	.align		4
        /*015c*/ 	.byte	0x04, 0x44
        /*015e*/ 	.short	(.L_787 - .L_786)


	//   ....[0]....
.L_786:
        /*0160*/ 	.word	0x00000950
        /*0164*/ 	.word	0x0000fff0


	//   ....[1]....
        /*0168*/ 	.word	0x00009860
        /*016c*/ 	.word	0x0000fff0


	//----- nvinfo : EIATTR_INT_WARP_WIDE_INSTR_OFFSETS
	.align		4
.L_787:
        /*0170*/ 	.byte	0x04, 0x31
        /*0172*/ 	.short	(.L_789 - .L_788)


	//   ....[0]....
.L_788:
        /*0174*/ 	.word	0x000000c0


	//   ....[1]....
        /*0178*/ 	.word	0x000000d0


	//   ....[2]....
        /*017c*/ 	.word	0x00000170


	//   ....[3]....
        /*0180*/ 	.word	0x0000eea0


	//   ....[4]....
        /*0184*/ 	.word	0x0000ef30


	//   ....[5]....
        /*0188*/ 	.word	0x00011d00


	//   ....[6]....
        /*018c*/ 	.word	0x00011d90


	//----- nvinfo : EIATTR_COOP_GROUP_MASK_REGIDS
	.align		4
.L_789:
        /*0190*/ 	.byte	0x04, 0x29
        /*0192*/ 	.short	(.L_791 - .L_790)


	//   ....[0]....
.L_790:
        /*0194*/ 	.word	0xffffffff


	//   ....[1]....
        /*0198*/ 	.word	0xffffffff


	//   ....[2]....
        /*019c*/ 	.word	0xffffffff


	//   ....[3]....
        /*01a0*/ 	.word	0xffffffff


	//   ....[4]....
        /*01a4*/ 	.word	0xffffffff


	//   ....[5]....
        /*01a8*/ 	.word	0xffffffff


	//   ....[6]....
        /*01ac*/ 	.word	0xffffffff


	//   ....[7]....
        /*01b0*/ 	.word	0xffffffff


	//   ....[8]....
        /*01b4*/ 	.word	0xffffffff


	//   ....[9]....
        /*01b8*/ 	.word	0xffffffff


	//   ....[10]....
        /*01bc*/ 	.word	0xffffffff


	//   ....[11]....
        /*01c0*/ 	.word	0xffffffff


	//   ....[12]....
        /*01c4*/ 	.word	0xffffffff


	//   ....[13]....
        /*01c8*/ 	.word	0xffffffff


	//   ....[14]....
        /*01cc*/ 	.word	0xffffffff


	//   ....[15]....
        /*01d0*/ 	.word	0xffffffff


	//   ....[16]....
        /*01d4*/ 	.word	0xffffffff


	//   ....[17]....
        /*01d8*/ 	.word	0xffffffff


	//   ....[18]....
        /*01dc*/ 	.word	0xffffffff


	//   ....[19]....
        /*01e0*/ 	.word	0xffffffff


	//   ....[20]....
        /*01e4*/ 	.word	0xffffffff


	//   ....[21]....
        /*01e8*/ 	.word	0xffffffff


	//   ....[22]....
        /*01ec*/ 	.word	0xffffffff


	//   ....[23]....
        /*01f0*/ 	.word	0xffffffff


	//   ....[24]....
        /*01f4*/ 	.word	0xffffffff


	//   ....[25]....
        /*01f8*/ 	.word	0xffffffff


	//   ....[26]....
        /*01fc*/ 	.word	0xffffffff


	//   ....[27]....
        /*0200*/ 	.word	0xffffffff


	//   ....[28]....
        /*0204*/ 	.word	0xffffffff


	//   ....[29]....
        /*0208*/ 	.word	0xffffffff


	//   ....[30]....
        /*020c*/ 	.word	0xffffffff


	//   ....[31]....
        /*0210*/ 	.word	0xffffffff


	//   ....[32]....
        /*0214*/ 	.word	0xffffffff


	//   ....[33]....
        /*0218*/ 	.word	0xffffffff


	//   ....[34]....
        /*021c*/ 	.word	0xffffffff


	//   ....[35]....
        /*0220*/ 	.word	0xffffffff


	//   ....[36]....
        /*0224*/ 	.word	0xffffffff


	//   ....[37]....
        /*0228*/ 	.word	0xffffffff


	//   ....[38]....
        /*022c*/ 	.word	0xffffffff


	//   ....[39]....
        /*0230*/ 	.word	0xffffffff


	//   ....[40]....
        /*0234*/ 	.word	0xffffffff


	//   ....[41]....
        /*0238*/ 	.word	0xffffffff


	//   ....[42]....
        /*023c*/ 	.word	0xffffffff


	//   ....[43]....
        /*0240*/ 	.word	0xffffffff


	//   ....[44]....
        /*0244*/ 	.word	0xffffffff


	//   ....[45]....
        /*0248*/ 	.word	0xffffffff


	//   ....[46]....
        /*024c*/ 	.word	0xffffffff


	//   ....[47]....
        /*0250*/ 	.word	0xffffffff


	//   ....[48]....
        /*0254*/ 	.word	0xffffffff


	//   ....[49]....
        /*0258*/ 	.word	0xffffffff


	//   ....[50]....
        /*025c*/ 	.word	0xffffffff


	//   ....[51]....
        /*0260*/ 	.word	0xffffffff


	//   ....[52]....
        /*0264*/ 	.word	0xffffffff


	//   ....[53]....
        /*0268*/ 	.word	0xffffffff


	//   ....[54]....
        /*026c*/ 	.word	0xffffffff


	//   ....[55]....
        /*0270*/ 	.word	0xffffffff


	//   ....[56]....
        /*0274*/ 	.word	0xffffffff


	//   ....[57]....
        /*0278*/ 	.word	0xffffffff


	//   ....[58]....
        /*027c*/ 	.word	0xffffffff


	//   ....[59]....
        /*0280*/ 	.word	0xffffffff


	//   ....[60]....
        /*0284*/ 	.word	0xffffffff


	//   ....[61]....
        /*0288*/ 	.word	0xffffffff


	//   ....[62]....
        /*028c*/ 	.word	0xffffffff


	//   ....[63]....
        /*0290*/ 	.word	0xffffffff


	//   ....[64]....
        /*0294*/ 	.word	0xffffffff


	//   ....[65]....
        /*0298*/ 	.word	0xffffffff


	//   ....[66]....
        /*029c*/ 	.word	0xffffffff


	//   ....[67]....
        /*02a0*/ 	.word	0xffffffff


	//   ....[68]....
        /*02a4*/ 	.word	0xffffffff


	//   ....[69]....
        /*02a8*/ 	.word	0xffffffff


	//   ....[70]....
        /*02ac*/ 	.word	0xffffffff


	//   ....[71]....
        /*02b0*/ 	.word	0xffffffff


	//   ....[72]....
        /*02b4*/ 	.word	0xffffffff


	//   ....[73]....
        /*02b8*/ 	.word	0xffffffff


	//   ....[74]....
        /*02bc*/ 	.word	0xffffffff


	//   ....[75]....
        /*02c0*/ 	.word	0xffffffff


	//   ....[76]....
        /*02c4*/ 	.word	0xffffffff


	//   ....[77]....
        /*02c8*/ 	.word	0xffffffff


	//   ....[78]....
        /*02cc*/ 	.word	0xffffffff


	//   ....[79]....
        /*02d0*/ 	.word	0xffffffff


	//   ....[80]....
        /*02d4*/ 	.word	0xffffffff


	//   ....[81]....
        /*02d8*/ 	.word	0xffffffff


	//   ....[82]....
        /*02dc*/ 	.word	0xffffffff


	//   ....[83]....
        /*02e0*/ 	.word	0xffffffff


	//   ....[84]....
        /*02e4*/ 	.word	0xffffffff


	//   ....[85]....
        /*02e8*/ 	.word	0xffffffff


	//   ....[86]....
        /*02ec*/ 	.word	0xffffffff


	//   ....[87]....
        /*02f0*/ 	.word	0xffffffff


	//   ....[88]....
        /*02f4*/ 	.word	0xffffffff


	//   ....[89]....
        /*02f8*/ 	.word	0xffffffff


	//   ....[90]....
        /*02fc*/ 	.word	0xffffffff


	//   ....[91]....
        /*0300*/ 	.word	0xffffffff


	//   ....[92]....
        /*0304*/ 	.word	0xffffffff


	//   ....[93]....
        /*0308*/ 	.word	0xffffffff


	//   ....[94]....
        /*030c*/ 	.word	0xffffffff


	//   ....[95]....
        /*0310*/ 	.word	0xffffffff


	//   ....[96]....
        /*0314*/ 	.word	0xffffffff


	//   ....[97]....
        /*0318*/ 	.word	0xffffffff


	//   ....[98]....
        /*031c*/ 	.word	0xffffffff


	//   ....[99]....
        /*0320*/ 	.word	0xffffffff


	//   ....[100]....
        /*0324*/ 	.word	0xffffffff


	//   ....[101]....
        /*0328*/ 	.word	0xffffffff


	//   ....[102]....
        /*032c*/ 	.word	0xffffffff


	//   ....[103]....
        /*0330*/ 	.word	0xffffffff


	//   ....[104]....
        /*0334*/ 	.word	0xffffffff


	//   ....[105]....
        /*0338*/ 	.word	0xffffffff


	//   ....[106]....
        /*033c*/ 	.word	0xffffffff


	//   ....[107]....
        /*0340*/ 	.word	0xffffffff


	//   ....[108]....
        /*0344*/ 	.word	0xffffffff


	//   ....[109]....
        /*0348*/ 	.word	0xffffffff


	//   ....[110]....
        /*034c*/ 	.word	0xffffffff


	//   ....[111]....
        /*0350*/ 	.word	0xffffffff


	//   ....[112]....
        /*0354*/ 	.word	0xffffffff


	//   ....[113]....
        /*0358*/ 	.word	0xffffffff


	//   ....[114]....
        /*035c*/ 	.word	0xffffffff


	//   ....[115]....
        /*0360*/ 	.word	0xffffffff


	//   ....[116]....
        /*0364*/ 	.word	0xffffffff


	//   ....[117]....
        /*0368*/ 	.word	0xffffffff


	//   ....[118]....
        /*036c*/ 	.word	0xffffffff


	//   ....[119]....
        /*0370*/ 	.word	0xffffffff


	//   ....[120]....
        /*0374*/ 	.word	0xffffffff


	//   ....[121]....
        /*0378*/ 	.word	0xffffffff


	//   ....[122]....
        /*037c*/ 	.word	0xffffffff


	//   ....[123]....
        /*0380*/ 	.word	0xffffffff


	//   ....[124]....
        /*0384*/ 	.word	0xffffffff


	//   ....[125]....
        /*0388*/ 	.word	0xffffffff


	//   ....[126]....
        /*038c*/ 	.word	0xffffffff


	//   ....[127]....
        /*0390*/ 	.word	0xffffffff


	//   ....[128]....
        /*0394*/ 	.word	0xffffffff


	//   ....[129]....
        /*0398*/ 	.word	0xffffffff


	//   ....[130]....
        /*039c*/ 	.word	0xffffffff


	//   ....[131]....
        /*03a0*/ 	.word	0xffffffff


	//   ....[132]....
        /*03a4*/ 	.word	0xffffffff


	//   ....[133]....
        /*03a8*/ 	.word	0xffffffff


	//   ....[134]....
        /*03ac*/ 	.word	0xffffffff


	//   ....[135]....
        /*03b0*/ 	.word	0xffffffff


	//   ....[136]....
        /*03b4*/ 	.word	0xffffffff


	//   ....[137]....
        /*03b8*/ 	.word	0xffffffff


	//   ....[138]....
        /*03bc*/ 	.word	0xffffffff


	//   ....[139]....
        /*03c0*/ 	.word	0xffffffff


	//   ....[140]....
        /*03c4*/ 	.word	0xffffffff


	//   ....[141]....
        /*03c8*/ 	.word	0xffffffff


	//   ....[142]....
        /*03cc*/ 	.word	0xffffffff


	//   ....[143]....
        /*03d0*/ 	.word	0xffffffff


	//   ....[144]....
        /*03d4*/ 	.word	0xffffffff


	//   ....[145]....
        /*03d8*/ 	.word	0xffffffff


	//   ....[146]....
        /*03dc*/ 	.word	0xffffffff


	//   ....[147]....
        /*03e0*/ 	.word	0xffffffff


	//   ....[148]....
        /*03e4*/ 	.word	0xffffffff


	//   ....[149]....
        /*03e8*/ 	.word	0xffffffff


	//   ....[150]....
        /*03ec*/ 	.word	0xffffffff


	//   ....[151]....
        /*03f0*/ 	.word	0x0500000f


	//   ....[152]....
        /*03f4*/ 	.word	0x0500000f


	//   ....[153]....
        /*03f8*/ 	.word	0x0500000f


	//   ....[154]....
        /*03fc*/ 	.word	0x0500000f


	//   ....[155]....
        /*0400*/ 	.word	0x0500000f


	//   ....[156]....
        /*0404*/ 	.word	0x0500000f


	//   ....[157]....
        /*0408*/ 	.word	0x0500000f


	//   ....[158]....
        /*040c*/ 	.word	0x0500000f


	//   ....[159]....
        /*0410*/ 	.word	0x0500000f


	//   ....[160]....
        /*0414*/ 	.word	0x0500000f


	//   ....[161]....
        /*0418*/ 	.word	0x0500000f


	//   ....[162]....
        /*041c*/ 	.word	0x0500000f


	//   ....[163]....
        /*0420*/ 	.word	0x0500000f


	//   ....[164]....
        /*0424*/ 	.word	0x0500000f


	//   ....[165]....
        /*0428*/ 	.word	0x0500000f


	//   ....[166]....
        /*042c*/ 	.word	0x0500000f


	//   ....[167]....
        /*0430*/ 	.word	0x0500000f


	//   ....[168]....
        /*0434*/ 	.word	0x0500000f


	//   ....[169]....
        /*0438*/ 	.word	0x0500000f


	//   ....[170]....
        /*043c*/ 	.word	0x0500000f


	//   ....[171]....
        /*0440*/ 	.word	0x0500000f


	//   ....[172]....
        /*0444*/ 	.word	0x0500000f


	//   ....[173]....
        /*0448*/ 	.word	0x0500000f


	//   ....[174]....
        /*044c*/ 	.word	0x0500000f


	//   ....[175]....
        /*0450*/ 	.word	0x0500000f


	//   ....[176]....
        /*0454*/ 	.word	0x0500000f


	//   ....[177]....
        /*0458*/ 	.word	0x0500000f


	//   ....[178]....
        /*045c*/ 	.word	0x0500000f


	//   ....[179]....
        /*0460*/ 	.word	0x0500000f


	//   ....[180]....
        /*0464*/ 	.word	0x0500000f


	//   ....[181]....
        /*0468*/ 	.word	0x0500000f


	//   ....[182]....
        /*046c*/ 	.word	0x0500000f


	//   ....[183]....
        /*0470*/ 	.word	0x0500000f


	//   ....[184]....
        /*0474*/ 	.word	0x0500000f


	//   ....[185]....
        /*0478*/ 	.word	0x0500000f


	//   ....[186]....
        /*047c*/ 	.word	0x0500000f


	//   ....[187]....
        /*0480*/ 	.word	0x0500000f


	//   ....[188]....
        /*0484*/ 	.word	0x0500000f


	//   ....[189]....
        /*0488*/ 	.word	0x0500000f


	//   ....[190]....
        /*048c*/ 	.word	0x0500000f


	//   ....[191]....
        /*0490*/ 	.word	0x0500000f


	//   ....[192]....
        /*0494*/ 	.word	0x0500000f


	//   ....[193]....
        /*0498*/ 	.word	0x0500000f


	//   ....[194]....
        /*049c*/ 	.word	0x0500000f


	//   ....[195]....
        /*04a0*/ 	.word	0x0500000f


	//   ....[196]....
        /*04a4*/ 	.word	0x0500000f


	//   ....[197]....
        /*04a8*/ 	.word	0x0500000f


	//   ....[198]....
        /*04ac*/ 	.word	0x0500000f


	//   ....[199]....
        /*04b0*/ 	.word	0x0500000f


	//   ....[200]....
        /*04b4*/ 	.word	0x0500000f


	//   ....[201]....
        /*04b8*/ 	.word	0x0500000f


	//   ....[202]....
        /*04bc*/ 	.word	0x0500000f


	//   ....[203]....
        /*04c0*/ 	.word	0x0500000f


	//   ....[204]....
        /*04c4*/ 	.word	0x0500000f


	//   ....[205]....
        /*04c8*/ 	.word	0x0500000f


	//   ....[206]....
        /*04cc*/ 	.word	0x0500000f


	//   ....[207]....
        /*04d0*/ 	.word	0x0500000f


	//   ....[208]....
        /*04d4*/ 	.word	0x0500000f


	//   ....[209]....
        /*04d8*/ 	.word	0x0500000f


	//   ....[210]....
        /*04dc*/ 	.word	0x0500000f


	//   ....[211]....
        /*04e0*/ 	.word	0x0500000f


	//   ....[212]....
        /*04e4*/ 	.word	0x0500000f


	//   ....[213]....
        /*04e8*/ 	.word	0x0500000f


	//   ....[214]....
        /*04ec*/ 	.word	0x0500000f


	//   ....[215]....
        /*04f0*/ 	.word	0x0500000f


	//   ....[216]....
        /*04f4*/ 	.word	0x0500000f


	//   ....[217]....
        /*04f8*/ 	.word	0x0500000f


	//   ....[218]....
        /*04fc*/ 	.word	0x0500000f


	//   ....[219]....
        /*0500*/ 	.word	0x0500000f


	//   ....[220]....
        /*0504*/ 	.word	0x0500000f


	//   ....[221]....
        /*0508*/ 	.word	0x0500000f


	//   ....[222]....
        /*050c*/ 	.word	0x0500000f


	//   ....[223]....
        /*0510*/ 	.word	0x0500000f


	//   ....[224]....
        /*0514*/ 	.word	0x0500000f


	//   ....[225]....
        /*0518*/ 	.word	0x0500000f


	//   ....[226]....
        /*051c*/ 	.word	0x0500000f


	//   ....[227]....
        /*0520*/ 	.word	0x0500000f


	//   ....[228]....
        /*0524*/ 	.word	0x0500000f


	//   ....[229]....
        /*0528*/ 	.word	0x0500000f


	//   ....[230]....
        /*052c*/ 	.word	0x0500000f


	//   ....[231]....
        /*0530*/ 	.word	0x0500000f


	//   ....[232]....
        /*0534*/ 	.word	0x0500000f


	//   ....[233]....
        /*0538*/ 	.word	0x0500000f


	//   ....[234]....
        /*053c*/ 	.word	0x0500000f


	//----- nvinfo : EIATTR_COOP_GROUP_INSTR_OFFSETS
	.align		4
.L_791:
        /*0540*/ 	.byte	0x04, 0x28
        /*0542*/ 	.short	(.L_793 - .L_792)


	//   ....[0]....
.L_792:
        /*0544*/ 	.word	0x00000070


	//   ....[1]....
        /*0548*/ 	.word	0x000000b0


	//   ....[2]....
        /*054c*/ 	.word	0x000002d0


	//   ....[3]....
        /*0550*/ 	.word	0x00000430


	//   ....[4]....
        /*0554*/ 	.word	0x00000550


	//   ....[5]....
        /*0558*/ 	.word	0x000006b0


	//   ....[6]....
        /*055c*/ 	.word	0x00001dc0


	//   ....[7]....
        /*0560*/ 	.word	0x00002930


	//   ....[8]....
        /*0564*/ 	.word	0x00002960


	//   ....[9]....
        /*0568*/ 	.word	0x00002f10


	//   ....[10]....
        /*056c*/ 	.word	0x00002f90


	//   ....[11]....
        /*0570*/ 	.word	0x00003700


	//   ....[12]....
        /*0574*/ 	.word	0x00003770


	//   ....[13]....
        /*0578*/ 	.word	0x00005140


	//   ....[14]....
        /*057c*/ 	.word	0x00005600


	//   ....[15]....
        /*0580*/ 	.word	0x00005620


	//   ....[16]....
        /*0584*/ 	.word	0x00005680


	//   ....[17]....
        /*0588*/ 	.word	0x00005c80


	//   ....[18]....
        /*058c*/ 	.word	0x00005d10


	//   ....[19]....
        /*0590*/ 	.word	0x00007a30


	//   ....[20]....
        /*0594*/ 	.word	0x00007a40


	//   ....[21]....
        /*0598*/ 	.word	0x00007a70


	//   ....[22]....
        /*059c*/ 	.word	0x00007a80


	//   ....[23]....
        /*05a0*/ 	.word	0x00008d80


	//   ....[24]....
        /*05a4*/ 	.word	0x00008db0


	//   ....[25]....
        /*05a8*/ 	.word	0x00008e70


	//   ....[26]....
        /*05ac*/ 	.word	0x00008e80


	//   ....[27]....
        /*05b0*/ 	.word	0x0000a6e0


	//   ....[28]....
        /*05b4*/ 	.word	0x0000a700


	//   ....[29]....
        /*05b8*/ 	.word	0x0000a710


	//   ....[30]....
        /*05bc*/ 	.word	0x0000a720


	//   ....[31]....
        /*05c0*/ 	.word	0x0000b000


	//   ....[32]....
        /*05c4*/ 	.word	0x0000b020


	//   ....[33]....
        /*05c8*/ 	.word	0x0000b160


	//   ....[34]....
        /*05cc*/ 	.word	0x0000b180


	//   ....[35]....
        /*05d0*/ 	.word	0x0000b280


	//   ....[36]....
        /*05d4*/ 	.word	0x0000b2a0


	//   ....[37]....
        /*05d8*/ 	.word	0x0000b3b0


	//   ....[38]....
        /*05dc*/ 	.word	0x0000b3d0


	//   ....[39]....
        /*05e0*/ 	.word	0x0000b830


	//   ....[40]....
        /*05e4*/ 	.word	0x0000b840


	//   ....[41]....
        /*05e8*/ 	.word	0x0000bf00


	//   ....[42]....
        /*05ec*/ 	.word	0x0000bf10


	//   ....[43]....
        /*05f0*/ 	.word	0x0000cfb0


	//   ....[44]....
        /*05f4*/ 	.word	0x0000cfe0


	//   ....[45]....
        /*05f8*/ 	.word	0x0000d100


	//   ....[46]....
        /*05fc*/ 	.word	0x0000d120


	//   ....[47]....
        /*0600*/ 	.word	0x0000d220


	//   ....[48]....
        /*0604*/ 	.word	0x0000d240


	//   ....[49]....
        /*0608*/ 	.word	0x0000d350


	//   ....[50]....
        /*060c*/ 	.word	0x0000d370


	//   ....[51]....
        /*0610*/ 	.word	0x0000d510


	//   ....[52]....
        /*0614*/ 	.word	0x0000d700


	//   ....[53]....
        /*0618*/ 	.word	0x0000d730


	//   ....[54]....
        /*061c*/ 	.word	0x0000d760


	//   ....[55]....
        /*0620*/ 	.word	0x0000d790


	//   ....[56]....
        /*0624*/ 	.word	0x0000d7c0


	//   ....[57]....
        /*0628*/ 	.word	0x0000d7f0


	//   ....[58]....
        /*062c*/ 	.word	0x0000d960


	//   ....[59]....
        /*0630*/ 	.word	0x0000d990


	//   ....[60]....
        /*0634*/ 	.word	0x0000d9c0


	//   ....[61]....
        /*0638*/ 	.word	0x0000d9f0


	//   ....[62]....
        /*063c*/ 	.word	0x0000da20


	//   ....[63]....
        /*0640*/ 	.word	0x0000da50


	//   ....[64]....
        /*0644*/ 	.word	0x0000dae0


	//   ....[65]....
        /*0648*/ 	.word	0x0000db10


	//   ....[66]....
        /*064c*/ 	.word	0x0000db20


	//   ....[67]....
        /*0650*/ 	.word	0x0000db60


	//   ....[68]....
        /*0654*/ 	.word	0x0000fa40


	//   ....[69]....
        /*0658*/ 	.word	0x0000fa60


	//   ....[70]....
        /*065c*/ 	.word	0x0000fb10


	//   ....[71]....
        /*0660*/ 	.word	0x0000fb30


	//   ....[72]....
        /*0664*/ 	.word	0x0000fbd0


	//   ....[73]....
        /*0668*/ 	.word	0x0000fbf0


	//   ....[74]....
        /*066c*/ 	.word	0x0000fc90


	//   ....[75]....
        /*0670*/ 	.word	0x0000fcb0


	//   ....[76]....
        /*0674*/ 	.word	0x0000fd50


	//   ....[77]....
        /*0678*/ 	.word	0x0000fd70


	//   ....[78]....
        /*067c*/ 	.word	0x0000fd80


	//   ....[79]....
        /*0680*/ 	.word	0x0000fe10


	//   ....[80]....
        /*0684*/ 	.word	0x00010510


	//   ....[81]....
        /*0688*/ 	.word	0x00010540


	//   ....[82]....
        /*068c*/ 	.word	0x000105a0


	//   ....[83]....
        /*0690*/ 	.word	0x00010600


	//   ....[84]....
        /*0694*/ 	.word	0x00010650


	//   ....[85]....
        /*0698*/ 	.word	0x000106b0


	//   ....[86]....
        /*069c*/ 	.word	0x00010700


	//   ....[87]....
        /*06a0*/ 	.word	0x00010760


	//   ....[88]....
        /*06a4*/ 	.word	0x000107b0


	//   ....[89]....
        /*06a8*/ 	.word	0x00010810


	//   ....[90]....
        /*06ac*/ 	.word	0x00010860


	//   ....[91]....
        /*06b0*/ 	.word	0x000108c0


	//   ....[92]....
        /*06b4*/ 	.word	0x00010910


	//   ....[93]....
        /*06b8*/ 	.word	0x00010960


	//   ....[94]....
        /*06bc*/ 	.word	0x00010980


	//   ....[95]....
        /*06c0*/ 	.word	0x000109c0


	//   ....[96]....
        /*06c4*/ 	.word	0x00011170


	//   ....[97]....
        /*06c8*/ 	.word	0x000111b0


	//   ....[98]....
        /*06cc*/ 	.word	0x000111c0


	//   ....[99]....
        /*06d0*/ 	.word	0x00011220


	//   ....[100]....
        /*06d4*/ 	.word	0x00011230


	//   ....[101]....
        /*06d8*/ 	.word	0x00011290


	//   ....[102]....
        /*06dc*/ 	.word	0x000112c0


	//   ....[103]....
        /*06e0*/ 	.word	0x00011300


	//   ....[104]....
        /*06e4*/ 	.word	0x00011330


	//   ....[105]....
        /*06e8*/ 	.word	0x00011370


	//   ....[106]....
        /*06ec*/ 	.word	0x000113a0


	//   ....[107]....
        /*06f0*/ 	.word	0x000113e0


	//   ....[108]....
        /*06f4*/ 	.word	0x00011650


	//   ....[109]....
        /*06f8*/ 	.word	0x00011670


	//   ....[110]....
        /*06fc*/ 	.word	0x00011680


	//   ....[111]....
        /*0700*/ 	.word	0x00011710


	//   ....[112]....
        /*0704*/ 	.word	0x00011720


	//   ....[113]....
        /*0708*/ 	.word	0x000117b0


	//   ....[114]....
        /*070c*/ 	.word	0x000117c0


	//   ....[115]....
        /*0710*/ 	.word	0x00011850


	//   ....[116]....
        /*0714*/ 	.word	0x00011860


	//   ....[117]....
        /*0718*/ 	.word	0x000118f0


	//   ....[118]....
        /*071c*/ 	.word	0x00011900


	//   ....[119]....
        /*0720*/ 	.word	0x00011910


	//   ....[120]....
        /*0724*/ 	.word	0x00011ed0


	//   ....[121]....
        /*0728*/ 	.word	0x00011f10


	//   ....[122]....
        /*072c*/ 	.word	0x00011f50


	//   ....[123]....
        /*0730*/ 	.word	0x00011f80


	//   ....[124]....
        /*0734*/ 	.word	0x00012010


	//   ....[125]....
        /*0738*/ 	.word	0x00012040


	//   ....[126]....
        /*073c*/ 	.word	0x000120b0


	//   ....[127]....
        /*0740*/ 	.word	0x000120e0


	//   ....[128]....
        /*0744*/ 	.word	0x00012150


	//   ....[129]....
        /*0748*/ 	.word	0x00012180


	//   ....[130]....
        /*074c*/ 	.word	0x000121b0


	//   ....[131]....
        /*0750*/ 	.word	0x00012200


	//   ....[132]....
        /*0754*/ 	.word	0x00012640


	//   ....[133]....
        /*0758*/ 	.word	0x00012650


	//   ....[134]....
        /*075c*/ 	.word	0x00012690


	//   ....[135]....
        /*0760*/ 	.word	0x000126d0


	//   ....[136]....
        /*0764*/ 	.word	0x00012700


	//   ....[137]....
        /*0768*/ 	.word	0x00012730


	//   ....[138]....
        /*076c*/ 	.word	0x00012760


	//   ....[139]....
        /*0770*/ 	.word	0x00012790


	//   ....[140]....
        /*0774*/ 	.word	0x00012940


	//   ....[141]....
        /*0778*/ 	.word	0x00012970


	//   ....[142]....
        /*077c*/ 	.word	0x000129a0


	//   ....[143]....
        /*0780*/ 	.word	0x000129d0


	//   ....[144]....
        /*0784*/ 	.word	0x00012a00


	//   ....[145]....
        /*0788*/ 	.word	0x00012a30


	//   ....[146]....
        /*078c*/ 	.word	0x00012af0


	//   ....[147]....
        /*0790*/ 	.word	0x00012b10


	//   ....[148]....
        /*0794*/ 	.word	0x00012b30


	//   ....[149]....
        /*0798*/ 	.word	0x00012b90


	//   ....[150]....
        /*079c*/ 	.word	0x000135b0


	//   ....[151]....
        /*07a0*/ 	.word	0x00013b70


	//   ....[152]....
        /*07a4*/ 	.word	0x00013c60


	//   ....[153]....
        /*07a8*/ 	.word	0x00013d00


	//   ....[154]....
        /*07ac*/ 	.word	0x00013d60


	//   ....[155]....
        /*07b0*/ 	.word	0x00013e70


	//   ....[156]....
        /*07b4*/ 	.word	0x00013ee0


	//   ....[157]....
        /*07b8*/ 	.word	0x00013ff0


	//   ....[158]....
        /*07bc*/ 	.word	0x00014060


	//   ....[159]....
        /*07c0*/ 	.word	0x00014170


	//   ....[160]....
        /*07c4*/ 	.word	0x000141e0


	//   ....[161]....
        /*07c8*/ 	.word	0x000142f0


	//   ....[162]....
        /*07cc*/ 	.word	0x00014360


	//   ....[163]....
        /*07d0*/ 	.word	0x00014400


	//   ....[164]....
        /*07d4*/ 	.word	0x00014510


	//   ....[165]....
        /*07d8*/ 	.word	0x00014580


	//   ....[166]....
        /*07dc*/ 	.word	0x00014600


	//   ....[167]....
        /*07e0*/ 	.word	0x000146d0


	//   ....[168]....
        /*07e4*/ 	.word	0x00014750


	//   ....[169]....
        /*07e8*/ 	.word	0x00014830


	//   ....[170]....
        /*07ec*/ 	.word	0x000148b0


	//   ....[171]....
        /*07f0*/ 	.word	0x00014990


	//   ....[172]....
        /*07f4*/ 	.word	0x00014a10


	//   ....[173]....
        /*07f8*/ 	.word	0x00014af0


	//   ....[174]....
        /*07fc*/ 	.word	0x00014b70


	//   ....[175]....
        /*0800*/ 	.word	0x00014c50


	//   ....[176]....
        /*0804*/ 	.word	0x00014cd0


	//   ....[177]....
        /*0808*/ 	.word	0x00014da0


	//   ....[178]....
        /*080c*/ 	.word	0x00014e20


	//   ....[179]....
        /*0810*/ 	.word	0x00014ee0


	//   ....[180]....
        /*0814*/ 	.word	0x00015010


	//   ....[181]....
        /*0818*/ 	.word	0x000150e0


	//   ....[182]....
        /*081c*/ 	.word	0x00015150


	//   ....[183]....
        /*0820*/ 	.word	0x00015220


	//   ....[184]....
        /*0824*/ 	.word	0x00015280


	//   ....[185]....
        /*0828*/ 	.word	0x00015350


	//   ....[186]....
        /*082c*/ 	.word	0x000153b0


	//   ....[187]....
        /*0830*/ 	.word	0x00015480


	//   ....[188]....
        /*0834*/ 	.word	0x000154e0


	//   ....[189]....
        /*0838*/ 	.word	0x000155b0


	//   ....[190]....
        /*083c*/ 	.word	0x00015610


	//   ....[191]....
        /*0840*/ 	.word	0x000156f0


	//   ....[192]....
        /*0844*/ 	.word	0x000157e0


	//   ....[193]....
        /*0848*/ 	.word	0x00015880


	//   ....[194]....
        /*084c*/ 	.word	0x000158e0


	//   ....[195]....
        /*0850*/ 	.word	0x000159e0


	//   ....[196]....
        /*0854*/ 	.word	0x00015a40


	//   ....[197]....
        /*0858*/ 	.word	0x00015b40


	//   ....[198]....
        /*085c*/ 	.word	0x00015ba0


	//   ....[199]....
        /*0860*/ 	.word	0x00015ca0


	//   ....[200]....
        /*0864*/ 	.word	0x00015d00


	//   ....[201]....
        /*0868*/ 	.word	0x00015e00


	//   ....[202]....
        /*086c*/ 	.word	0x00015e60


	//   ....[203]....
        /*0870*/ 	.word	0x00015f30


	//   ....[204]....
        /*0874*/ 	.word	0x00016070


	//   ....[205]....
        /*0878*/ 	.word	0x00016110


	//   ....[206]....
        /*087c*/ 	.word	0x000161f0


	//   ....[207]....
        /*0880*/ 	.word	0x000162c0


	//   ....[208]....
        /*0884*/ 	.word	0x00016320


	//   ....[209]....
        /*0888*/ 	.word	0x00016410


	//   ....[210]....
        /*088c*/ 	.word	0x00016470


	//   ....[211]....
        /*0890*/ 	.word	0x00016560


	//   ....[212]....
        /*0894*/ 	.word	0x000165c0


	//   ....[213]....
        /*0898*/ 	.word	0x000166b0


	//   ....[214]....
        /*089c*/ 	.word	0x00016710


	//   ....[215]....
        /*08a0*/ 	.word	0x000167f0


	//   ....[216]....
        /*08a4*/ 	.word	0x00016880


	//   ....[217]....
        /*08a8*/ 	.word	0x00016920


	//   ....[218]....
        /*08ac*/ 	.word	0x00016a90


	//   ....[219]....
        /*08b0*/ 	.word	0x00016b00


	//   ....[220]....
        /*08b4*/ 	.word	0x00016b80


	//   ....[221]....
        /*08b8*/ 	.word	0x00016bf0


	//   ....[222]....
        /*08bc*/ 	.word	0x00016c60


	//   ....[223]....
        /*08c0*/ 	.word	0x00016ce0


	//   ....[224]....
        /*08c4*/ 	.word	0x00016d60


	//   ....[225]....
        /*08c8*/ 	.word	0x00016df0


	//   ....[226]....
        /*08cc*/ 	.word	0x00016e60


	//   ....[227]....
        /*08d0*/ 	.word	0x00016ed0


	//   ....[228]....
        /*08d4*/ 	.word	0x00016f40


	//   ....[229]....
        /*08d8*/ 	.word	0x00016fc0


	//   ....[230]....
        /*08dc*/ 	.word	0x00017030


	//   ....[231]....
        /*08e0*/ 	.word	0x000170c0


	//   ....[232]....
        /*08e4*/ 	.word	0x00017120


	//   ....[233]....
        /*08e8*/ 	.word	0x000171b0


	//   ....[234]....
        /*08ec*/ 	.word	0x000172e0


	//----- nvinfo : EIATTR_REG_RECONFIG
	.align		4
.L_793:
        /*08f0*/ 	.byte	0x01, 0x54
	.zero		2


	//----- nvinfo : EIATTR_SYSCALL_OFFSETS
	.align		4
        /*08f4*/ 	.byte	0x04, 0x46
        /*08f6*/ 	.short	(.L_795 - .L_794)


	//   ....[0]....
.L_794:
        /*08f8*/ 	.word	0x00001f40


	//   ....[1]....
        /*08fc*/ 	.word	0x0000f090


	//   ....[2]....
        /*0900*/ 	.word	0x0000f1e0


	//   ....[3]....
        /*0904*/ 	.word	0x0000f2d0


	//   ....[4]....
        /*0908*/ 	.word	0x000101a0


	//----- nvinfo : EIATTR_MBARRIER_INSTR_OFFSETS
	.align		4
.L_795:
        /*090c*/ 	.byte	0x04, 0x39
        /*090e*/ 	.short	(.L_797 - .L_796)


	//   ....[0]....
.L_796:
        /*0910*/ 	.word	0x00000180
        /*0914*/ 	.word	0x000000ff
        /*0918*/ 	.word	0x00030800
        /*091c*/ 	.short	0x0100
        /*091e*/ 	.byte	0x08
	.zero		1


	//   ....[1]....
        /*0920*/ 	.word	0x00000190
        /*0924*/ 	.word	0x000000ff
        /*0928*/ 	.word	0x00030820
        /*092c*/ 	.short	0x0100
        /*092e*/ 	.byte	0x08
	.zero		1


	//   ....[2]....
        /*0930*/ 	.word	0x00000280
        /*0934*/ 	.word	0x000000ff
        /*0938*/ 	.word	0x00030830
        /*093c*/ 	.short	0x0100
        /*093e*/ 	.byte	0x08
	.zero		1


	//   ....[3]....
        /*0940*/ 	.word	0x00000290
        /*0944*/ 	.word	0x000000ff
        /*0948*/ 	.word	0x00030840
        /*094c*/ 	.short	0x0100
        /*094e*/ 	.byte	0x08
	.zero		1


	//   ....[4]....
        /*0950*/ 	.word	0x000002a0
        /*0954*/ 	.word	0x000000ff
        /*0958*/ 	.word	0x00030838
        /*095c*/ 	.short	0x0100
        /*095e*/ 	.byte	0x08
	.zero		1


	//   ....[5]....
        /*0960*/ 	.word	0x000002b0
        /*0964*/ 	.word	0x000000ff
        /*0968*/ 	.word	0x00030848
        /*096c*/ 	.short	0x0100
        /*096e*/ 	.byte	0x08
	.zero		1


	//   ....[6]....
        /*0970*/ 	.word	0x000003e0
        /*0974*/ 	.word	0x000000ff
        /*0978*/ 	.word	0x00030850
        /*097c*/ 	.short	0x0100
        /*097e*/ 	.byte	0x08
	.zero		1


	//   ....[7]....
        /*0980*/ 	.word	0x000003f0
        /*0984*/ 	.word	0x000000ff
        /*0988*/ 	.word	0x00030860
        /*098c*/ 	.short	0x0100
        /*098e*/ 	.byte	0x08
	.zero		1


	//   ....[8]....
        /*0990*/ 	.word	0x00000400
        /*0994*/ 	.word	0x000000ff
        /*0998*/ 	.word	0x00030858
        /*099c*/ 	.short	0x0100
        /*099e*/ 	.byte	0x08
	.zero		1


	//   ....[9]....
        /*09a0*/ 	.word	0x00000410
        /*09a4*/ 	.word	0x000000ff
        /*09a8*/ 	.word	0x00030868
        /*09ac*/ 	.short	0x0100
        /*09ae*/ 	.byte	0x08
	.zero		1


	//   ....[10]....
        /*09b0*/ 	.word	0x00000500
        /*09b4*/ 	.word	0x000000ff
        /*09b8*/ 	.word	0x00030870
        /*09bc*/ 	.short	0x0100
        /*09be*/ 	.byte	0x06
	.zero		1


	//   ....[11]....
        /*09c0*/ 	.word	0x00000510
        /*09c4*/ 	.word	0x000000ff
        /*09c8*/ 	.word	0x00030880
        /*09cc*/ 	.short	0x0100
        /*09ce*/ 	.byte	0x06
	.zero		1


	//   ....[12]....
        /*09d0*/ 	.word	0x00000520
        /*09d4*/ 	.word	0x000000ff
        /*09d8*/ 	.word	0x00030878
        /*09dc*/ 	.short	0x0100
        /*09de*/ 	.byte	0x06
	.zero		1


	//   ....[13]....
        /*09e0*/ 	.word	0x00000530
        /*09e4*/ 	.word	0x000000ff
        /*09e8*/ 	.word	0x00030888
        /*09ec*/ 	.short	0x0100
        /*09ee*/ 	.byte	0x06
	.zero		1


	//   ....[14]....
        /*09f0*/ 	.word	0x00000660
        /*09f4*/ 	.word	0x000000ff
        /*09f8*/ 	.word	0x00030890
        /*09fc*/ 	.short	0x0100
        /*09fe*/ 	.byte	0x08
	.zero		1


	//   ....[15]....
        /*0a00*/ 	.word	0x00000670
        /*0a04*/ 	.word	0x000000ff
        /*0a08*/ 	.word	0x000308a0
        /*0a0c*/ 	.short	0x0100
        /*0a0e*/ 	.byte	0x08
	.zero		1


	//   ....[16]....
        /*0a10*/ 	.word	0x00000680
        /*0a14*/ 	.word	0x000000ff
        /*0a18*/ 	.word	0x00030898
        /*0a1c*/ 	.short	0x0100
        /*0a1e*/ 	.byte	0x08
	.zero		1


	//   ....[17]....
        /*0a20*/ 	.word	0x00000690
        /*0a24*/ 	.word	0x000000ff
        /*0a28*/ 	.word	0x000308a8
        /*0a2c*/ 	.short	0x0100
        /*0a2e*/ 	.byte	0x08
	.zero		1


	//   ....[18]....
        /*0a30*/ 	.word	0x000007d0
        /*0a34*/ 	.word	0x000000ff
        /*0a38*/ 	.word	0x000308b0
        /*0a3c*/ 	.short	0x0100
        /*0a3e*/ 	.byte	0x08
	.zero		1


	//   ....[19]....
        /*0a40*/ 	.word	0x000007e0
        /*0a44*/ 	.word	0x000000ff
        /*0a48*/ 	.word	0x000308c0
        /*0a4c*/ 	.short	0x0100
        /*0a4e*/ 	.byte	0x08
	.zero		1


	//   ....[20]....
        /*0a50*/ 	.word	0x000007f0
        /*0a54*/ 	.word	0x000000ff
        /*0a58*/ 	.word	0x000308b8
        /*0a5c*/ 	.short	0x0100
        /*0a5e*/ 	.byte	0x08
	.zero		1


	//   ....[21]....
        /*0a60*/ 	.word	0x00000800
        /*0a64*/ 	.word	0x000000ff
        /*0a68*/ 	.word	0x000308c8
        /*0a6c*/ 	.short	0x0100
        /*0a6e*/ 	.byte	0x08
	.zero		1


	//   ....[22]....
        /*0a70*/ 	.word	0x00001fc0
        /*0a74*/ 	.word	0x000000ff
        /*0a78*/ 	.word	0x00030800
        /*0a7c*/ 	.short	0x010a
        /*0a7e*/ 	.byte	0x28
	.zero		1


	//   ....[23]....
        /*0a80*/ 	.word	0x00002070
        /*0a84*/ 	.word	0x00000000
        /*0a88*/ 	.word	0x00030830
        /*0a8c*/ 	.short	0x010a
        /*0a8e*/ 	.byte	0x3f
	.zero		1


	//   ....[24]....
        /*0a90*/ 	.word	0x000020b0
        /*0a94*/ 	.word	0x00000000
        /*0a98*/ 	.word	0x00030830
        /*0a9c*/ 	.short	0x010a
        /*0a9e*/ 	.byte	0x3f
	.zero		1


	//   ....[25]....
        /*0aa0*/ 	.word	0x00002a50
        /*0aa4*/ 	.word	0x000000ff
        /*0aa8*/ 	.word	0x00000000
        /*0aac*/ 	.short	0x0101
        /*0aae*/ 	.byte	0x05
	.zero		1


	//   ....[26]....
        /*0ab0*/ 	.word	0x00004210
        /*0ab4*/ 	.word	0x000000ff
        /*0ab8*/ 	.word	0x00030830
        /*0abc*/ 	.short	0x010a
        /*0abe*/ 	.byte	0x07
	.zero		1


	//   ....[27]....
        /*0ac0*/ 	.word	0x00004250
        /*0ac4*/ 	.word	0x000000ff
        /*0ac8*/ 	.word	0x00030830
        /*0acc*/ 	.short	0x010a
        /*0ace*/ 	.byte	0x07
	.zero		1


	//   ....[28]....
        /*0ad0*/ 	.word	0x00004d90
        /*0ad4*/ 	.word	0x000000ff
        /*0ad8*/ 	.word	0x00030850
        /*0adc*/ 	.short	0x010a
        /*0ade*/ 	.byte	0x0a
	.zero		1


	//   ....[29]....
        /*0ae0*/ 	.word	0x00004dd0
        /*0ae4*/ 	.word	0x000000ff
        /*0ae8*/ 	.word	0x00030850
        /*0aec*/ 	.short	0x010a
        /*0aee*/ 	.byte	0x0a
	.zero		1


	//   ....[30]....
        /*0af0*/ 	.word	0x00005130
        /*0af4*/ 	.word	0x000000ff
        /*0af8*/ 	.word	0x00000000
        /*0afc*/ 	.short	0x0101
        /*0afe*/ 	.byte	0x07
	.zero		1


	//   ....[31]....
        /*0b00*/ 	.word	0x000066b0
        /*0b04*/ 	.word	0x000000ff
        /*0b08*/ 	.word	0x00000000
        /*0b0c*/ 	.short	0x0101
        /*0b0e*/ 	.byte	0x0a
	.zero		1


	//   ....[32]....
        /*0b10*/ 	.word	0x000068a0
        /*0b14*/ 	.word	0x000000ff
        /*0b18*/ 	.word	0x00030830
        /*0b1c*/ 	.short	0x010a
        /*0b1e*/ 	.byte	0x07
	.zero		1


	//   ....[33]....
        /*0b20*/ 	.word	0x000068e0
        /*0b24*/ 	.word	0x000000ff
        /*0b28*/ 	.word	0x00030830
        /*0b2c*/ 	.short	0x010a
        /*0b2e*/ 	.byte	0x07
	.zero		1


	//   ....[34]....
        /*0b30*/ 	.word	0x00007420
        /*0b34*/ 	.word	0x000000ff
        /*0b38*/ 	.word	0x00030850
        /*0b3c*/ 	.short	0x010a
        /*0b3e*/ 	.byte	0x0f
	.zero		1


	//   ....[35]....
        /*0b40*/ 	.word	0x00007460
        /*0b44*/ 	.word	0x000000ff
        /*0b48*/ 	.word	0x00030850
        /*0b4c*/ 	.short	0x010a
        /*0b4e*/ 	.byte	0x0f
	.zero		1


	//   ....[36]....
        /*0b50*/ 	.word	0x00007850
        /*0b54*/ 	.word	0x000000ff
        /*0b58*/ 	.word	0x00000000
        /*0b5c*/ 	.short	0x0101
        /*0b5e*/ 	.byte	0x05
	.zero		1


	//   ....[37]....
        /*0b60*/ 	.word	0x000085d0
        /*0b64*/ 	.word	0x000000ff
        /*0b68*/ 	.word	0x00000000
        /*0b6c*/ 	.short	0x0101
        /*0b6e*/ 	.byte	0x0f
	.zero		1


	//   ....[38]....
        /*0b70*/ 	.word	0x00008cf0
        /*0b74*/ 	.word	0x000000ff
        /*0b78*/ 	.word	0x00030850
        /*0b7c*/ 	.short	0x010a
        /*0b7e*/ 	.byte	0x05
	.zero		1


	//   ....[39]....
        /*0b80*/ 	.word	0x00008d30
        /*0b84*/ 	.word	0x000000ff
        /*0b88*/ 	.word	0x00030850
        /*0b8c*/ 	.short	0x010a
        /*0b8e*/ 	.byte	0x05
	.zero		1


	//   ....[40]....
        /*0b90*/ 	.word	0x000094d0
        /*0b94*/ 	.word	0x000000ff
        /*0b98*/ 	.word	0x00000000
        /*0b9c*/ 	.short	0x0101
        /*0b9e*/ 	.byte	0x04
	.zero		1


	//   ....[41]....
        /*0ba0*/ 	.word	0x0000aff0
        /*0ba4*/ 	.word	0x000000ff
        /*0ba8*/ 	.word	0x00000000
        /*0bac*/ 	.short	0x0101
        /*0bae*/ 	.byte	0x08
	.zero		1


	//   ....[42]....
        /*0bb0*/ 	.word	0x0000b690
        /*0bb4*/ 	.word	0x000000ff
        /*0bb8*/ 	.word	0x00000000
        /*0bbc*/ 	.short	0x0101
        /*0bbe*/ 	.byte	0x08
	.zero		1


	//   ....[43]....
        /*0bc0*/ 	.word	0x0000f850
        /*0bc4*/ 	.word	0x00000007
        /*0bc8*/ 	.word	0x00030840
        /*0bcc*/ 	.short	0x010a
        /*0bce*/ 	.byte	0x3f
	.zero		1


	//   ....[44]....
        /*0bd0*/ 	.word	0x0000fed0
        /*0bd4*/ 	.word	0x00000007
        /*0bd8*/ 	.word	0x00030830
        /*0bdc*/ 	.short	0x0107
        /*0bde*/ 	.byte	0x3f
	.zero		1


	//   ....[45]....
        /*0be0*/ 	.word	0x0000ffa0
        /*0be4*/ 	.word	0x00000007
        /*0be8*/ 	.word	0x00030830
        /*0bec*/ 	.short	0x0101
        /*0bee*/ 	.byte	0x3f
	.zero		1


	//   ....[46]....
        /*0bf0*/ 	.word	0x00010ad0
        /*0bf4*/ 	.word	0x00000016
        /*0bf8*/ 	.word	0x00030800
        /*0bfc*/ 	.short	0x0107
        /*0bfe*/ 	.byte	0x3f
	.zero		1


	//   ....[47]....
        /*0c00*/ 	.word	0x00010bf0
        /*0c04*/ 	.word	0x00000016
        /*0c08*/ 	.word	0x00030800
        /*0c0c*/ 	.short	0x0101
        /*0c0e*/ 	.byte	0x3f
	.zero		1


	//   ....[48]....
        /*0c10*/ 	.word	0x00010c10
        /*0c14*/ 	.word	0x00000016
        /*0c18*/ 	.word	0x00030820
        /*0c1c*/ 	.short	0x010a
        /*0c1e*/ 	.byte	0x3f
	.zero		1


	//   ....[49]....
        /*0c20*/ 	.word	0x00010fd0
        /*0c24*/ 	.word	0x00000006
        /*0c28*/ 	.word	0x00030840
        /*0c2c*/ 	.short	0x010a
        /*0c2e*/ 	.byte	0x3f
	.zero		1


	//   ....[50]....
        /*0c30*/ 	.word	0x00011490
        /*0c34*/ 	.word	0x00000006
        /*0c38*/ 	.word	0x00030830
        /*0c3c*/ 	.short	0x0107
        /*0c3e*/ 	.byte	0x3f
	.zero		1


	//   ....[51]....
        /*0c40*/ 	.word	0x00011540
        /*0c44*/ 	.word	0x00000006
        /*0c48*/ 	.word	0x00030830
        /*0c4c*/ 	.short	0x0101
        /*0c4e*/ 	.byte	0x3f
	.zero		1


	//   ....[52]....
        /*0c50*/ 	.word	0x000115b0
        /*0c54*/ 	.word	0x00000006
        /*0c58*/ 	.word	0x00030860
        /*0c5c*/ 	.short	0x010a
        /*0c5e*/ 	.byte	0x3f
	.zero		1


	//   ....[53]....
        /*0c60*/ 	.word	0x00011b00
        /*0c64*/ 	.word	0x00000006
        /*0c68*/ 	.word	0x00030850
        /*0c6c*/ 	.short	0x0107
        /*0c6e*/ 	.byte	0x3f
	.zero		1


	//   ....[54]....
        /*0c70*/ 	.word	0x00011c20
        /*0c74*/ 	.word	0x00000006
        /*0c78*/ 	.word	0x00030850
        /*0c7c*/ 	.short	0x0101
        /*0c7e*/ 	.byte	0x3f
	.zero		1


	//   ....[55]....
        /*0c80*/ 	.word	0x00011e30
        /*0c84*/ 	.word	0x00000000
        /*0c88*/ 	.word	0x00030860
        /*0c8c*/ 	.short	0x010a
        /*0c8e*/ 	.byte	0x3f
	.zero		1


	//   ....[56]....
        /*0c90*/ 	.word	0x00012330
        /*0c94*/ 	.word	0x00000000
        /*0c98*/ 	.word	0x00030850
        /*0c9c*/ 	.short	0x0107
        /*0c9e*/ 	.byte	0x3f
	.zero		1


	//   ....[57]....
        /*0ca0*/ 	.word	0x000123e0
        /*0ca4*/ 	.word	0x00000000
        /*0ca8*/ 	.word	0x00030850
        /*0cac*/ 	.short	0x0101
        /*0cae*/ 	.byte	0x3f
	.zero		1


	//   ....[58]....
        /*0cb0*/ 	.word	0x00013530
        /*0cb4*/ 	.word	0x00000004
        /*0cb8*/ 	.word	0x00030820
        /*0cbc*/ 	.short	0x010a
        /*0cbe*/ 	.byte	0x3f
	.zero		1


	//   ....[59]....
        /*0cc0*/ 	.word	0x000136d0
        /*0cc4*/ 	.word	0x00000005
        /*0cc8*/ 	.word	0x00030840
        /*0ccc*/ 	.short	0x010a
        /*0cce*/ 	.byte	0x3f
	.zero		1


	//   ....[60]....
        /*0cd0*/ 	.word	0x00013770
        /*0cd4*/ 	.word	0x0000001b
        /*0cd8*/ 	.word	0x00030840
        /*0cdc*/ 	.short	0x010a
        /*0cde*/ 	.byte	0x3f
	.zero		1


	//   ....[61]....
        /*0ce0*/ 	.word	0x000137b0
        /*0ce4*/ 	.word	0x00000005
        /*0ce8*/ 	.word	0x00030860
        /*0cec*/ 	.short	0x010a
        /*0cee*/ 	.byte	0x3f
	.zero		1


	//   ....[62]....
        /*0cf0*/ 	.word	0x000137f0
        /*0cf4*/ 	.word	0x0000001b
        /*0cf8*/ 	.word	0x00030860
        /*0cfc*/ 	.short	0x010a
        /*0cfe*/ 	.byte	0x3f
	.zero		1


	//   ....[63]....
        /*0d00*/ 	.word	0x00013860
        /*0d04*/ 	.word	0x00000003
        /*0d08*/ 	.word	0x00030800
        /*0d0c*/ 	.short	0x010a
        /*0d0e*/ 	.byte	0x3f
	.zero		1


	//   ....[64]....
        /*0d10*/ 	.word	0x000138b0
        /*0d14*/ 	.word	0x00000000
        /*0d18*/ 	.word	0x00030830
        /*0d1c*/ 	.short	0x010a
        /*0d1e*/ 	.byte	0x3f
	.zero		1


	//   ....[65]....
        /*0d20*/ 	.word	0x00013910
        /*0d24*/ 	.word	0x00000004
        /*0d28*/ 	.word	0x00030830
        /*0d2c*/ 	.short	0x010a
        /*0d2e*/ 	.byte	0x3f
	.zero		1


	//   ....[66]....
        /*0d30*/ 	.word	0x00013970
        /*0d34*/ 	.word	0x00000002
        /*0d38*/ 	.word	0x00030850
        /*0d3c*/ 	.short	0x010a
        /*0d3e*/ 	.byte	0x3f
	.zero		1


	//   ....[67]....
        /*0d40*/ 	.word	0x000139d0
        /*0d44*/ 	.word	0x00000004
        /*0d48*/ 	.word	0x00030830
        /*0d4c*/ 	.short	0x010a
        /*0d4e*/ 	.byte	0x3f
	.zero		1


	//   ....[68]....
        /*0d50*/ 	.word	0x00013a30
        /*0d54*/ 	.word	0x00000002
        /*0d58*/ 	.word	0x00030850
        /*0d5c*/ 	.short	0x010a
        /*0d5e*/ 	.byte	0x3f
	.zero		1


	//   ....[69]....
        /*0d60*/ 	.word	0x00013a90
        /*0d64*/ 	.word	0x00000007
        /*0d68*/ 	.word	0x00030850
        /*0d6c*/ 	.short	0x010a
        /*0d6e*/ 	.byte	0x3f
	.zero		1


	//   ....[70]....
        /*0d70*/ 	.word	0x00013bb0
        /*0d74*/ 	.word	0x00000007
        /*0d78*/ 	.word	0x00030840
        /*0d7c*/ 	.short	0x010a
        /*0d7e*/ 	.byte	0x3f
	.zero		1


	//   ....[71]....
        /*0d80*/ 	.word	0x00014f10
        /*0d84*/ 	.word	0x00000016
        /*0d88*/ 	.word	0x00030820
        /*0d8c*/ 	.short	0x010a
        /*0d8e*/ 	.byte	0x3f
	.zero		1


	//   ....[72]....
        /*0d90*/ 	.word	0x00014f60
        /*0d94*/ 	.word	0x00000006
        /*0d98*/ 	.word	0x00030840
        /*0d9c*/ 	.short	0x010a
        /*0d9e*/ 	.byte	0x3f
	.zero		1


	//   ....[73]....
        /*0da0*/ 	.word	0x00015730
        /*0da4*/ 	.word	0x00000006
        /*0da8*/ 	.word	0x00030860
        /*0dac*/ 	.short	0x010a
        /*0dae*/ 	.byte	0x3f
	.zero		1


	//   ....[74]....
        /*0db0*/ 	.word	0x00015fc0
        /*0db4*/ 	.word	0x00000000
        /*0db8*/ 	.word	0x00030860
        /*0dbc*/ 	.short	0x010a
        /*0dbe*/ 	.byte	0x3f
	.zero		1


	//   ....[75]....
        /*0dc0*/ 	.word	0x00017200
        /*0dc4*/ 	.word	0x00000004
        /*0dc8*/ 	.word	0x00030820
        /*0dcc*/ 	.short	0x010a
        /*0dce*/ 	.byte	0x3f
	.zero		1


	//   ....[76]....
        /*0dd0*/ 	.word	0x000173a0
        /*0dd4*/ 	.word	0x00000005
        /*0dd8*/ 	.word	0x00030840
        /*0ddc*/ 	.short	0x010a
        /*0dde*/ 	.byte	0x3f
	.zero		1


	//   ....[77]....
        /*0de0*/ 	.word	0x000173f0
        /*0de4*/ 	.word	0x0000001b
        /*0de8*/ 	.word	0x00030840
        /*0dec*/ 	.short	0x010a
        /*0dee*/ 	.byte	0x3f
	.zero		1


	//   ....[78]....
        /*0df0*/ 	.word	0x00017440
        /*0df4*/ 	.word	0x00000005
        /*0df8*/ 	.word	0x00030860
        /*0dfc*/ 	.short	0x010a
        /*0dfe*/ 	.byte	0x3f
	.zero		1


	//----- nvinfo : EIATTR_NUM_MBARRIERS
	.align		4
.L_797:
        /*0e00*/ 	.byte	0x03, 0x38
        /*0e02*/ 	.short	0x0016


	//----- nvinfo : EIATTR_EXIT_INSTR_OFFSETS
	.align		4
        /*0e04*/ 	.byte	0x04, 0x1c
        /*0e06*/ 	.short	(.L_799 - .L_798)


	//   ....[0]....
.L_798:
        /*0e08*/ 	.word	0x00000990


	//   ....[1]....
        /*0e0c*/ 	.word	0x0000d4b0


	//   ....[2]....
        /*0e10*/ 	.word	0x00013840


	//----- nvinfo : EIATTR_MAX_THREADS
	.align		4
.L_799:
        /*0e14*/ 	.byte	0x04, 0x05
        /*0e16*/ 	.short	(.L_801 - .L_800)
.L_800:
        /*0e18*/ 	.word	0x00000180
        /*0e1c*/ 	.word	0x00000001
        /*0e20*/ 	.word	0x00000001


	//----- nvinfo : EIATTR_CRS_STACK_SIZE
	.align		4
.L_801:
        /*0e24*/ 	.byte	0x04, 0x1e
        /*0e26*/ 	.short	(.L_803 - .L_802)
.L_802:
        /*0e28*/ 	.word	0x00000000


	//----- nvinfo : EIATTR_CBANK_PARAM_SIZE
	.align		4
.L_803:
        /*0e2c*/ 	.byte	0x03, 0x19
        /*0e2e*/ 	.short	0x0af0


	//----- nvinfo : EIATTR_PARAM_CBANK
	.align		4
        /*0e30*/ 	.byte	0x04, 0x0a
        /*0e32*/ 	.short	(.L_805 - .L_804)
	.align		4
.L_804:
        /*0e34*/ 	.word	index@(.nv.constant0._ZN7cutlass13device_kernelIN5flash11enable_sm90INS1_16FlashAttnFwdSm90INS1_25CollectiveMainloopFwdSm90ILi2EN4cute5tupleIJNS5_1CILi1EEES8_S8_EEENS6_IJNS7_ILi128EEENS7_ILi96EEENS7_ILi192EEEEEELi192ENS_6half_tEfNS_4arch4Sm90ELb1ELb0ELb0ELb1ELb1ELb0ELb0ELb1ELb1ELb1ELb1ELb0EEENS1_21CollectiveEpilogueFwdINS6_IJSA_SC_SB_EEES9_SE_SG_Li256ELb1ELb1ELb1ELb0EEENS1_36VarlenDynamicPersistentTileSchedulerILi128ELi96ELi256ELi128ELb1ELb1ELb1ELb1ELb1ELb1EEEEEEEEEvNT_6ParamsE)
        /*0e38*/ 	.short	0x0210
        /*0e3a*/ 	.short	0x0af0


	//----- nvinfo : EIATTR_SW_WAR
	.align		4
.L_805:
        /*0e3c*/ 	.byte	0x04, 0x36
        /*0e3e*/ 	.short	(.L_807 - .L_806)
.L_806:
        /*0e40*/ 	.word	0x00000008
.L_807:


//--------------------- .nv.info._ZN7cutlass13device_kernelIN5flash11enable_sm90INS1_16FlashAttnFwdSm90INS1_25CollectiveMainloopFwdSm90ILi2EN4cute5tupleIJNS5_1CILi1EEES8_S8_EEENS6_IJNS7_ILi128EEENS7_ILi96EEENS7_ILi192EEEEEELi192ENS_6half_tEfNS_4arch4Sm90ELb1ELb0ELb0ELb1ELb1ELb1ELb0ELb1ELb1ELb1ELb1ELb0EEENS1_21CollectiveEpilogueFwdINS6_IJSA_SC_SB_EEES9_SE_SG_Li256ELb1ELb1ELb1ELb0EEENS1_36VarlenDynamicPersistentTileSchedulerILi128ELi96ELi256ELi128ELb1ELb1ELb1ELb1ELb1ELb1EEEEEEEEEvNT_6ParamsE --------------------------
	.section	.nv.info._ZN7cutlass13device_kernelIN5flash11enable_sm90INS1_16FlashAttnFwdSm90INS1_25CollectiveMainloopFwdSm90ILi2EN4cute5tupleIJNS5_1CILi1EEES8_S8_EEENS6_IJNS7_ILi128EEENS7_ILi96EEENS7_ILi192EEEEEELi192ENS_6half_tEfNS_4arch4Sm90ELb1ELb0ELb0ELb1ELb1ELb1ELb0ELb1ELb1ELb1ELb1ELb0EEENS1_21CollectiveEpilogueFwdINS6_IJSA_SC_SB_EEES9_SE_SG_Li256ELb1ELb1ELb1ELb0EEENS1_36VarlenDynamicPersistentTileSchedulerILi128ELi96ELi256ELi128ELb1ELb1ELb1ELb1ELb1ELb1EEEEEEEEEvNT_6ParamsE,"",@"SHT_CUDA_INFO"
	.sectionflags	@""
	.align	4


	//----- nvinfo : EIATTR_CUDA_API_VERSION
	.align		4
        /*0000*/ 	.byte	0x04, 0x37
        /*0002*/ 	.short	(.L_809 - .L_808)
.L_808:
        /*0004*/ 	.word	0x00000082


	//----- nvinfo : EIATTR_KPARAM_INFO
	.align		4
.L_809:
        /*0008*/ 	.byte	0x04, 0x17
        /*000a*/ 	.short	(.L_811 - .L_810)
.L_810:
        /*000c*/ 	.word	0x00000000
        /*0010*/ 	.short	0x0000
        /*0012*/ 	.short	0x0070
        /*0014*/ 	.byte	0x00, 0xf0, 0x01, 0x2a


	//----- nvinfo : EIATTR_SPARSE_MMA_MASK
	.align		4
.L_811:
        /*0018*/ 	.byte	0x03, 0x50
        /*001a*/ 	.short	0x0000


	//----- nvinfo : EIATTR_MAXREG_COUNT
	.align		4
        /*001c*/ 	.byte	0x03, 0x1b
        /*001e*/ 	.short	0x00a8


	//----- nvinfo : EIATTR_NUM_BARRIERS
	.align		4
        /*0020*/ 	.byte	0x02, 0x4c
        /*0022*/ 	.byte	0x10
	.zero		1


	//----- nvinfo : EIATTR_EXTERNS
	.align		4
        /*0024*/ 	.byte	0x04, 0x0f
        /*0026*/ 	.short	(.L_813 - .L_812)


	//   ....[0]....
	.align		4
.L_812:
        /*0028*/ 	.word	index@(__assertfail)


	//----- nvinfo : EIATTR_ANNOTATIONS
	.align		4
.L_813:
        /*002c*/ 	.byte	0x04, 0x55
        /*002e*/ 	.short	(.L_815 - .L_814)


	//   ....[0]....
.L_814:
        /* <DEDUP_REMOVED lines=42> */


	//----- nvinfo : EIATTR_MERCURY_ISA_VERSION
	.align		4
.L_815:
        /*02c0*/ 	.byte	0x03, 0x5f
        /*02c2*/ 	.short	0x0101


	//----- nvinfo : EIATTR_UNUSED_LOAD_BYTE_OFFSET
	.align		4
        /*02c4*/ 	.byte	0x04, 0x44
        /*02c6*/ 	.short	(.L_817 - .L_816)


	//   ....[0]....
.L_816:
        /*02c8*/ 	.word	0x00000a20
        /*02cc*/ 	.word	0x0000fff0


	//   ....[1]....
        /*02d0*/ 	.word	0x0001aa70
        /*02d4*/ 	.word	0x0000fff0


	//----- nvinfo : EIATTR_INT_WARP_WIDE_INSTR_OFFSETS
	.align		4
.L_817:
        /*02d8*/ 	.byte	0x04, 0x31
        /*02da*/ 	.short	(.L_819 - .L_818)


	//   ....[0]....
.L_818:
        /*02dc*/ 	.word	0x00000130


	//   ....[1]....
        /*02e0*/ 	.word	0x00000170


	//   ....[2]....
        /*02e4*/ 	.word	0x000001e0


	//   ....[3]....
        /*02e8*/ 	.word	0x00021c30


	//   ....[4]....
        /*02ec*/ 	.word	0x00021cd0


	//   ....[5]....
        /*02f0*/ 	.word	0x00024b90


	//   ....[6]....
        /*02f4*/ 	.word	0x00024c30


	//----- nvinfo : EIATTR_COOP_GROUP_MASK_REGIDS
	.align		4
.L_819:
        /*02f8*/ 	.byte	0x04, 0x29
        /*02fa*/ 	.short	(.L_821 - .L_820)


	//   ....[0]....
.L_820:
        /*02fc*/ 	.word	0xffffffff


	//   ....[1]....
        /*0300*/ 	.word	0xffffffff


	//   ....[2]....
        /*0304*/ 	.word	0xffffffff


	//   ....[3]....
        /*0308*/ 	.word	0xffffffff


	//   ....[4]....
        /*030c*/ 	.word	0xffffffff


	//   ....[5]....
        /*0310*/ 	.word	0xffffffff


	//   ....[6]....
        /*0314*/ 	.word	0xffffffff


	//   ....[7]....
        /*0318*/ 	.word	0xffffffff


	//   ....[8]....
        /*031c*/ 	.word	0xffffffff


	//   ....[9]....
        /*0320*/ 	.word	0xffffffff


	//   ....[10]....
        /*0324*/ 	.word	0xffffffff


	//   ....[11]....
        /*0328*/ 	.word	0xffffffff


	//   ....[12]....
        /*032c*/ 	.word	0xffffffff


	//   ....[13]....
        /*0330*/ 	.word	0xffffffff


	//   ....[14]....
        /*0334*/ 	.word	0xffffffff


	//   ....[15]....
        /*0338*/ 	.word	0xffffffff


	//   ....[16]....
        /*033c*/ 	.word	0xffffffff


	//   ....[17]....
        /*0340*/ 	.word	0xffffffff


	//   ....[18]....
        /*0344*/ 	.word	0xffffffff


	//   ....[19]....
        /*0348*/ 	.word	0xffffffff


	//   ....[20]....
        /*034c*/ 	.word	0xffffffff


	//   ....[21]....
        /*0350*/ 	.word	0xffffffff


	//   ....[22]....
        /*0354*/ 	.word	0xffffffff


	//   ....[23]....
        /*0358*/ 	.word	0xffffffff


	//   ....[24]....
        /*035c*/ 	.word	0xffffffff


	//   ....[25]....
        /*0360*/ 	.word	0xffffffff


	//   ....[26]....
        /*0364*/ 	.word	0xffffffff


	//   ....[27]....
        /*0368*/ 	.word	0xffffffff


	//   ....[28]....
        /*036c*/ 	.word	0xffffffff


	//   ....[29]....
        /*0370*/ 	.word	0xffffffff


	//   ....[30]....
        /*0374*/ 	.word	0xffffffff


	//   ....[31]....
        /*0378*/ 	.word	0xffffffff


	//   ....[32]....
        /*037c*/ 	.word	0xffffffff


	//   ....[33]....
        /*0380*/ 	.word	0xffffffff


	//   ....[34]....
        /*0384*/ 	.word	0xffffffff


	//   ....[35]....
        /*0388*/ 	.word	0xffffffff


	//   ....[36]....
        /*038c*/ 	.word	0xffffffff


	//   ....[37]....
        /*0390*/ 	.word	0xffffffff


	//   ....[38]....
        /*0394*/ 	.word	0xffffffff


	//   ....[39]....
        /*0398*/ 	.word	0xffffffff


	//   ....[40]....
        /*039c*/ 	.word	0xffffffff


	//   ....[41]....
        /*03a0*/ 	.word	0xffffffff


	//   ....[42]....
        /*03a4*/ 	.word	0xffffffff


	//   ....[43]....
        /*03a8*/ 	.word	0xffffffff


	//   ....[44]....
        /*03ac*/ 	.word	0xffffffff


	//   ....[45]....
        /*03b0*/ 	.word	0xffffffff


	//   ....[46]....
        /*03b4*/ 	.word	0xffffffff


	//   ....[47]....
        /*03b8*/ 	.word	0xffffffff


	//   ....[48]....
        /*03bc*/ 	.word	0xffffffff


	//   ....[49]....
        /*03c0*/ 	.word	0xffffffff


	//   ....[50]....
        /*03c4*/ 	.word	0xffffffff


	//   ....[51]....
        /*03c8*/ 	.word	0xffffffff


	//   ....[52]....
        /*03cc*/ 	.word	0xffffffff


	//   ....[53]....
        /*03d0*/ 	.word	0xffffffff


	//   ....[54]....
        /*03d4*/ 	.word	0xffffffff


	//   ....[55]....
        /*03d8*/ 	.word	0xffffffff


	//   ....[56]....
        /*03dc*/ 	.word	0xffffffff


	//   ....[57]....
        /*03e0*/ 	.word	0xffffffff


	//   ....[58]....
        /*03e4*/ 	.word	0xffffffff


	//   ....[59]....
        /*03e8*/ 	.word	0xffffffff


	//   ....[60]....
        /*03ec*/ 	.word	0xffffffff


	//   ....[61]....
        /*03f0*/ 	.word	0xffffffff


	//   ....[62]....
        /*03f4*/ 	.word	0xffffffff


	//   ....[63]....
        /*03f8*/ 	.word	0xffffffff


	//   ....[64]....
        /*03fc*/ 	.word	0xffffffff


	//   ....[65]....
        /*0400*/ 	.word	0xffffffff


	//   ....[66]....
        /*0404*/ 	.word	0xffffffff


	//   ....[67]....
        /*0408*/ 	.word	0xffffffff


	//   ....[68]....
        /*040c*/ 	.word	0xffffffff


	//   ....[69]....
        /*0410*/ 	.word	0xffffffff


	//   ....[70]....
        /*0414*/ 	.word	0xffffffff


	//   ....[71]....
        /*0418*/ 	.word	0xffffffff


	//   ....[72]....
        /*041c*/ 	.word	0xffffffff


	//   ....[73]....
        /*0420*/ 	.word	0xffffffff


	//   ....[74]....
        /*0424*/ 	.word	0xffffffff


	//   ....[75]....
        /*0428*/ 	.word	0xffffffff


	//   ....[76]....
        /*042c*/ 	.word	0xffffffff


	//   ....[77]....
        /*0430*/ 	.word	0xffffffff


	//   ....[78]....
        /*0434*/ 	.word	0xffffffff


	//   ....[79]....
        /*0438*/ 	.word	0xffffffff


	//   ....[80]....
        /*043c*/ 	.word	0xffffffff


	//   ....[81]....
        /*0440*/ 	.word	0xffffffff


	//   ....[82]....
        /*0444*/ 	.word	0xffffffff


	//   ....[83]....
        /*0448*/ 	.word	0xffffffff


	//   ....[84]....
        /*044c*/ 	.word	0xffffffff


	//   ....[85]....
        /*0450*/ 	.word	0xffffffff


	//   ....[86]....
        /*0454*/ 	.word	0xffffffff


	//   ....[87]....
        /*0458*/ 	.word	0xffffffff


	//   ....[88]....
        /*045c*/ 	.word	0xffffffff


	//   ....[89]....
        /*0460*/ 	.word	0xffffffff


	//   ....[90]....
        /*0464*/ 	.word	0xffffffff


	//   ....[91]....
        /*0468*/ 	.word	0xffffffff


	//   ....[92]....
        /*046c*/ 	.word	0xffffffff


	//   ....[93]....
        /*0470*/ 	.word	0xffffffff


	//   ....[94]....
        /*0474*/ 	.word	0xffffffff


	//   ....[95]....
        /*0478*/ 	.word	0xffffffff


	//   ....[96]....
        /*047c*/ 	.word	0xffffffff


	//   ....[97]....
        /*0480*/ 	.word	0xffffffff


	//   ....[98]....
        /*0484*/ 	.word	0xffffffff


	//   ....[99]....
        /*0488*/ 	.word	0xffffffff


	//   ....[100]....
        /*048c*/ 	.word	0xffffffff


	//   ....[101]....
        /*0490*/ 	.word	0xffffffff


	//   ....[102]....
        /*0494*/ 	.word	0xffffffff


	//   ....[103]....
        /*0498*/ 	.word	0xffffffff


	//   ....[104]....
        /*049c*/ 	.word	0xffffffff


	//   ....[105]....
        /*04a0*/ 	.word	0xffffffff


	//   ....[106]....
        /*04a4*/ 	.word	0xffffffff


	//   ....[107]....
        /*04a8*/ 	.word	0xffffffff


	//   ....[108]....
        /*04ac*/ 	.word	0xffffffff


	//   ....[109]....
        /*04b0*/ 	.word	0xffffffff


	//   ....[110]....
        /*04b4*/ 	.word	0xffffffff


	//   ....[111]....
        /*04b8*/ 	.word	0xffffffff


	//   ....[112]....
        /*04bc*/ 	.word	0xffffffff


	//   ....[113]....
        /*04c0*/ 	.word	0xffffffff


	//   ....[114]....
        /*04c4*/ 	.word	0xffffffff


	//   ....[115]....
        /*04c8*/ 	.word	0xffffffff


	//   ....[116]....
        /*04cc*/ 	.word	0xffffffff


	//   ....[117]....
        /*04d0*/ 	.word	0xffffffff


	//   ....[118]....
        /*04d4*/ 	.word	0xffffffff


	//   ....[119]....
        /*04d8*/ 	.word	0xffffffff


	//   ....[120]....
        /*04dc*/ 	.word	0xffffffff


	//   ....[121]....
        /*04e0*/ 	.word	0xffffffff


	//   ....[122]....
        /*04e4*/ 	.word	0xffffffff


	//   ....[123]....
        /*04e8*/ 	.word	0xffffffff


	//   ....[124]....
        /*04ec*/ 	.word	0xffffffff


	//   ....[125]....
        /*04f0*/ 	.word	0xffffffff


	//   ....[126]....
        /*04f4*/ 	.word	0xffffffff


	//   ....[127]....
        /*04f8*/ 	.word	0xffffffff


	//   ....[128]....
        /*04fc*/ 	.word	0xffffffff


	//   ....[129]....
        /*0500*/ 	.word	0xffffffff


	//   ....[130]....
        /*0504*/ 	.word	0xffffffff


	//   ....[131]....
        /*0508*/ 	.word	0xffffffff


	//   ....[132]....
        /*050c*/ 	.word	0xffffffff


	//   ....[133]....
        /*0510*/ 	.word	0xffffffff


	//   ....[134]....
        /*0514*/ 	.word	0xffffffff


	//   ....[135]....
        /*0518*/ 	.word	0xffffffff


	//   ....[136]....
        /*051c*/ 	.word	0xffffffff


	//   ....[137]....
        /*0520*/ 	.word	0xffffffff


	//   ....[138]....
        /*0524*/ 	.word	0xffffffff


	//   ....[139]....
        /*0528*/ 	.word	0xffffffff


	//   ....[140]....
        /*052c*/ 	.word	0xffffffff


	//   ....[141]....
        /*0530*/ 	.word	0xffffffff


	//   ....[142]....
        /*0534*/ 	.word	0xffffffff


	//   ....[143]....
        /*0538*/ 	.word	0xffffffff


	//   ....[144]....
        /*053c*/ 	.word	0xffffffff


	//   ....[145]....
        /*0540*/ 	.word	0xffffffff


	//   ....[146]....
        /*0544*/ 	.word	0xffffffff


	//   ....[147]....
        /*0548*/ 	.word	0xffffffff


	//   ....[148]....
        /*054c*/ 	.word	0xffffffff


	//   ....[149]....
        /*0550*/ 	.word	0xffffffff


	//   ....[150]....
        /*0554*/ 	.word	0xffffffff


	//   ....[151]....
        /*0558*/ 	.word	0xffffffff


	//   ....[152]....
        /*055c*/ 	.word	0xffffffff


	//   ....[153]....
        /*0560*/ 	.word	0xffffffff


	//   ....[154]....
        /*0564*/ 	.word	0xffffffff


	//   ....[155]....
        /*0568*/ 	.word	0xffffffff


	//   ....[156]....
        /*056c*/ 	.word	0xffffffff


	//   ....[157]....
        /*0570*/ 	.word	0xffffffff


	//   ....[158]....
        /*0574*/ 	.word	0xffffffff


	//   ....[159]....
        /*0578*/ 	.word	0xffffffff


	//   ....[160]....
        /*057c*/ 	.word	0xffffffff


	//   ....[161]....
        /*0580*/ 	.word	0xffffffff


	//   ....[162]....
        /*0584*/ 	.word	0xffffffff


	//   ....[163]....
        /*0588*/ 	.word	0xffffffff


	//   ....[164]....
        /*058c*/ 	.word	0xffffffff


	//   ....[165]....
        /*0590*/ 	.word	0xffffffff


	//   ....[166]....
        /*0594*/ 	.word	0xffffffff


	//   ....[167]....
        /*0598*/ 	.word	0xffffffff


	//   ....[168]....
        /*059c*/ 	.word	0xffffffff


	//   ....[169]....
        /*05a0*/ 	.word	0xffffffff


	//   ....[170]....
        /*05a4*/ 	.word	0xffffffff


	//   ....[171]....
        /*05a8*/ 	.word	0xffffffff


	//   ....[172]....
        /*05ac*/ 	.word	0xffffffff


	//   ....[173]....
        /*05b0*/ 	.word	0xffffffff


	//   ....[174]....
        /*05b4*/ 	.word	0xffffffff


	//   ....[175]....
        /*05b8*/ 	.word	0xffffffff


	//   ....[176]....
        /*05bc*/ 	.word	0xffffffff


	//   ....[177]....
        /*05c0*/ 	.word	0xffffffff


	//   ....[178]....
        /*05c4*/ 	.word	0xffffffff


	//   ....[179]....
        /*05c8*/ 	.word	0xffffffff


	//   ....[180]....
        /*05cc*/ 	.word	0xffffffff


	//   ....[181]....
        /*05d0*/ 	.word	0xffffffff


	//   ....[182]....
        /*05d4*/ 	.word	0xffffffff


	//   ....[183]....
        /*05d8*/ 	.word	0xffffffff


	//   ....[184]....
        /*05dc*/ 	.word	0xffffffff


	//   ....[185]....
        /*05e0*/ 	.word	0x0500000f


	//   ....[186]....
        /*05e4*/ 	.word	0x0500000f


	//   ....[187]....
        /*05e8*/ 	.word	0x0500000f


	//   ....[188]....
        /*05ec*/ 	.word	0x0500000f


	//   ....[189]....
        /*05f0*/ 	.word	0x0500000f


	//   ....[190]....
        /*05f4*/ 	.word	0x0500000f


	//   ....[191]....
        /*05f8*/ 	.word	0x0500000f


	//   ....[192]....
        /*05fc*/ 	.word	0x0500000f


	//   ....[193]....
        /*0600*/ 	.word	0x0500000f


	//   ....[194]....
        /*0604*/ 	.word	0x0500000f


	//   ....[195]....
        /*0608*/ 	.word	0x0500000f


	//   ....[196]....
        /*060c*/ 	.word	0x0500000f


	//   ....[197]....
        /*0610*/ 	.word	0x0500000f


	//   ....[198]....
        /*0614*/ 	.word	0x0500000f


	//   ....[199]....
        /*0618*/ 	.word	0x0500000f


	//   ....[200]....
        /*061c*/ 	.word	0x0500000f


	//   ....[201]....
        /*0620*/ 	.word	0x0500000f


	//   ....[202]....
        /*0624*/ 	.word	0x0500000f


	//   ....[203]....
        /*0628*/ 	.word	0x0500000f


	//   ....[204]....
        /*062c*/ 	.word	0x0500000f


	//   ....[205]....
        /*0630*/ 	.word	0x0500000f


	//   ....[206]....
        /*0634*/ 	.word	0x0500000f


	//   ....[207]....
        /*0638*/ 	.word	0x0500000f


	//   ....[208]....
        /*063c*/ 	.word	0x0500000f


	//   ....[209]....
        /*0640*/ 	.word	0x0500000f


	//   ....[210]....
        /*0644*/ 	.word	0x0500000f


	//   ....[211]....
        /*0648*/ 	.word	0x0500000f


	//   ....[212]....
        /*064c*/ 	.word	0x0500000f


	//   ....[213]....
        /*0650*/ 	.word	0x0500000f


	//   ....[214]....
        /*0654*/ 	.word	0x0500000f


	//   ....[215]....
        /*0658*/ 	.word	0x0500000f


	//   ....[216]....
        /*065c*/ 	.word	0x0500000f


	//   ....[217]....
        /*0660*/ 	.word	0x0500000f


	//   ....[218]....
        /*0664*/ 	.word	0x0500000f


	//   ....[219]....
        /*0668*/ 	.word	0x0500000f


	//   ....[220]....
        /*066c*/ 	.word	0x0500000f


	//   ....[221]....
        /*0670*/ 	.word	0x0500000f


	//   ....[222]....
        /*0674*/ 	.word	0x0500000f


	//   ....[223]....
        /*0678*/ 	.word	0x0500000f


	//   ....[224]....
        /*067c*/ 	.word	0x0500000f


	//   ....[225]....
        /*0680*/ 	.word	0x0500000f


	//   ....[226]....
        /*0684*/ 	.word	0x0500000f


	//   ....[227]....
        /*0688*/ 	.word	0x0500000f


	//   ....[228]....
        /*068c*/ 	.word	0x0500000f


	//   ....[229]....
        /*0690*/ 	.word	0x0500000f


	//   ....[230]....
        /*0694*/ 	.word	0x0500000f


	//   ....[231]....
        /*0698*/ 	.word	0x0500000f


	//   ....[232]....
        /*069c*/ 	.word	0x0500000f


	//   ....[233]....
        /*06a0*/ 	.word	0x0500000f


	//   ....[234]....
        /*06a4*/ 	.word	0x0500000f


	//   ....[235]....
        /*06a8*/ 	.word	0x0500000f


	//   ....[236]....
        /*06ac*/ 	.word	0x0500000f


	//   ....[237]....
        /*06b0*/ 	.word	0x0500000f


	//   ....[238]....
        /*06b4*/ 	.word	0x0500000f


	//   ....[239]....
        /*06b8*/ 	.word	0x0500000f


	//   ....[240]....
        /*06bc*/ 	.word	0x0500000f


	//   ....[241]....
        /*06c0*/ 	.word	0x0500000f


	//   ....[242]....
        /*06c4*/ 	.word	0x0500000f


	//   ....[243]....
        /*06c8*/ 	.word	0x0500000f


	//   ....[244]....
        /*06cc*/ 	.word	0x0500000f


	//   ....[245]....
        /*06d0*/ 	.word	0x0500000f


	//   ....[246]....
        /*06d4*/ 	.word	0x0500000f


	//   ....[247]....
        /*06d8*/ 	.word	0x0500000f


	//   ....[248]....
        /*06dc*/ 	.word	0x0500000f


	//   ....[249]....
        /*06e0*/ 	.word	0x0500000f


	//   ....[250]....
        /*06e4*/ 	.word	0x0500000f


	//   ....[251]....
        /*06e8*/ 	.word	0x0500000f


	//   ....[252]....
        /*06ec*/ 	.word	0x0500000f


	//   ....[253]....
        /*06f0*/ 	.word	0x0500000f


	//   ....[254]....
        /*06f4*/ 	.word	0x0500000f


	//   ....[255]....
        /*06f8*/ 	.word	0x0500000f


	//   ....[0]....
        /*06fc*/ 	.word	0x0500000f


	//   ....[1]....
        /*0700*/ 	.word	0x0500000f


	//   ....[2]....
        /*0704*/ 	.word	0x0500000f


	//   ....[3]....
        /*0708*/ 	.word	0x0500000f


	//   ....[4]....
        /*070c*/ 	.word	0x0500000f


	//   ....[5]....
        /*0710*/ 	.word	0x0500000f


	//   ....[6]....
        /*0714*/ 	.word	0x0500000f


	//   ....[7]....
        /*0718*/ 	.word	0x0500000f


	//   ....[8]....
        /*071c*/ 	.word	0x0500000f


	//   ....[9]....
        /*0720*/ 	.word	0x0500000f


	//   ....[10]....
        /*0724*/ 	.word	0x0500000f


	//   ....[11]....
        /*0728*/ 	.word	0x0500000f


	//   ....[12]....
        /*072c*/ 	.word	0x0500000f


	//   ....[13]....
        /*0730*/ 	.word	0x0500000f


	//   ....[14]....
        /*0734*/ 	.word	0x0500000f


	//   ....[15]....
        /*0738*/ 	.word	0x0500000f


	//   ....[16]....
        /*073c*/ 	.word	0x0500000f


	//   ....[17]....
        /*0740*/ 	.word	0x0500000f


	//   ....[18]....
        /*0744*/ 	.word	0x0500000f


	//   ....[19]....
        /*0748*/ 	.word	0x0500000f


	//   ....[20]....
        /*074c*/ 	.word	0x0500000f


	//   ....[21]....
        /*0750*/ 	.word	0x0500000f


	//   ....[22]....
        /*0754*/ 	.word	0x0500000f


	//   ....[23]....
        /*0758*/ 	.word	0x0500000f


	//   ....[24]....
        /*075c*/ 	.word	0x0500000f


	//   ....[25]....
        /*0760*/ 	.word	0x0500000f


	//   ....[26]....
        /*0764*/ 	.word	0x0500000f


	//   ....[27]....
        /*0768*/ 	.word	0x0500000f


	//   ....[28]....
        /*076c*/ 	.word	0x0500000f


	//   ....[29]....
        /*0770*/ 	.word	0x0500000f


	//   ....[30]....
        /*0774*/ 	.word	0x0500000f


	//   ....[31]....
        /*0778*/ 	.word	0x0500000f


	//   ....[32]....
        /*077c*/ 	.word	0x0500000f


	//   ....[33]....
        /*0780*/ 	.word	0x0500000f


	//   ....[34]....
        /*0784*/ 	.word	0x0500000f


	//   ....[35]....
        /*0788*/ 	.word	0x0500000f


	//   ....[36]....
        /*078c*/ 	.word	0x0500000f


	//   ....[37]....
        /*0790*/ 	.word	0x0500000f


	//   ....[38]....
        /*0794*/ 	.word	0x0500000f


	//   ....[39]....
        /*0798*/ 	.word	0x0500000f


	//   ....[40]....
        /*079c*/ 	.word	0x0500000f


	//   ....[41]....
        /*07a0*/ 	.word	0x0500000f


	//----- nvinfo : EIATTR_COOP_GROUP_INSTR_OFFSETS
	.align		4
.L_821:
        /*07a4*/ 	.byte	0x04, 0x28
        /*07a6*/ 	.short	(.L_823 - .L_822)


	//   ....[0]....
.L_822:
        /*07a8*/ 	.word	0x00000060


	//   ....[1]....
        /*07ac*/ 	.word	0x00000140


	//   ....[2]....
        /*07b0*/ 	.word	0x00000190


	//   ....[3]....
        /*07b4*/ 	.word	0x000003c0


	//   ....[4]....
        /*07b8*/ 	.word	0x00000520


	//   ....[5]....
        /*07bc*/ 	.word	0x00000640


	//   ....[6]....
        /*07c0*/ 	.word	0x000007a0


	//   ....[7]....
        /*07c4*/ 	.word	0x00003a90


	//   ....[8]....
        /*07c8*/ 	.word	0x00003aa0


	//   ....[9]....
        /*07cc*/ 	.word	0x000050b0


	//   ....[10]....
        /*07d0*/ 	.word	0x000050c0


	//   ....[11]....
        /*07d4*/ 	.word	0x00007160


	//   ....[12]....
        /*07d8*/ 	.word	0x00007170


	//   ....[13]....
        /*07dc*/ 	.word	0x00008890


	//   ....[14]....
        /*07e0*/ 	.word	0x000088a0


	//   ....[15]....
        /*07e4*/ 	.word	0x0000a1b0


	//   ....[16]....
        /*07e8*/ 	.word	0x0000a1c0


	//   ....[17]....
        /*07ec*/ 	.word	0x0000a460


	//   ....[18]....
        /*07f0*/ 	.word	0x0000a470


	//   ....[19]....
        /*07f4*/ 	.word	0x0000a980


	//   ....[20]....
        /*07f8*/ 	.word	0x0000a9a0


	//   ....[21]....
        /*07fc*/ 	.word	0x0000abf0


	//   ....[22]....
        /*0800*/ 	.word	0x0000ac10


	//   ....[23]....
        /*0804*/ 	.word	0x0000b6b0


	//   ....[24]....
        /*0808*/ 	.word	0x0000bdc0


	//   ....[25]....
        /*080c*/ 	.word	0x0000bdd0


	//   ....[26]....
        /*0810*/ 	.word	0x0000bde0


	//   ....[27]....
        /*0814*/ 	.word	0x0000bdf0


	//   ....[28]....
        /*0818*/ 	.word	0x0000c650


	//   ....[29]....
        /*081c*/ 	.word	0x0000c660


	//   ....[30]....
        /*0820*/ 	.word	0x0000c670


	//   ....[31]....
        /*0824*/ 	.word	0x0000c680


	//   ....[32]....
        /*0828*/ 	.word	0x0000f4a0


	//   ....[33]....
        /*082c*/ 	.word	0x0000f4b0


	//   ....[34]....
        /*0830*/ 	.word	0x0000f4c0


	//   ....[35]....
        /*0834*/ 	.word	0x0000f4d0


	//   ....[36]....
        /*0838*/ 	.word	0x0000fb00


	//   ....[37]....
        /*083c*/ 	.word	0x0000fb10


	//   ....[38]....
        /*0840*/ 	.word	0x0000fb20


	//   ....[39]....
        /*0844*/ 	.word	0x0000fb30


	//   ....[40]....
        /*0848*/ 	.word	0x00013600


	//   ....[41]....
        /*084c*/ 	.word	0x00013620


	//   ....[42]....
        /*0850*/ 	.word	0x00013af0


	//   ....[43]....
        /*0854*/ 	.word	0x00013c00


	//   ....[44]....
        /*0858*/ 	.word	0x000142a0


	//   ....[45]....
        /*085c*/ 	.word	0x00014330


	//   ....[46]....
        /*0860*/ 	.word	0x00016040


	//   ....[47]....
        /*0864*/ 	.word	0x00016060


	//   ....[48]....
        /*0868*/ 	.word	0x00016660


	//   ....[49]....
        /*086c*/ 	.word	0x00016760


	//   ....[50]....
        /*0870*/ 	.word	0x00016d10


	//   ....[51]....
        /*0874*/ 	.word	0x00016d70


	//   ....[52]....
        /*0878*/ 	.word	0x00018a10


	//   ....[53]....
        /*087c*/ 	.word	0x00018a40


	//   ....[54]....
        /*0880*/ 	.word	0x00018be0


	//   ....[55]....
        /*0884*/ 	.word	0x00018c10


	//   ....[56]....
        /*0888*/ 	.word	0x00019f40


	//   ....[57]....
        /*088c*/ 	.word	0x0001a150


	//   ....[58]....
        /*0890*/ 	.word	0x0001a1d0


	//   ....[59]....
        /*0894*/ 	.word	0x0001a1e0


	//   ....[60]....
        /*0898*/ 	.word	0x0001b830


	//   ....[61]....
        /*089c*/ 	.word	0x0001b840


	//   ....[62]....
        /*08a0*/ 	.word	0x0001b850


	//   ....[63]....
        /*08a4*/ 	.word	0x0001b860


	//   ....[64]....
        /*08a8*/ 	.word	0x0001c180


	//   ....[65]....
        /*08ac*/ 	.word	0x0001c1a0


	//   ....[66]....
        /*08b0*/ 	.word	0x0001c2d0


	//   ....[67]....
        /*08b4*/ 	.word	0x0001c2f0


	//   ....[68]....
        /*08b8*/ 	.word	0x0001c400


	//   ....[69]....
        /*08bc*/ 	.word	0x0001c420


	//   ....[70]....
        /*08c0*/ 	.word	0x0001c540


	//   ....[71]....
        /*08c4*/ 	.word	0x0001c560


	//   ....[72]....
        /*08c8*/ 	.word	0x0001ca90


	//   ....[73]....
        /*08cc*/ 	.word	0x0001cad0


	//   ....[74]....
        /*08d0*/ 	.word	0x0001d3e0


	//   ....[75]....
        /*08d4*/ 	.word	0x0001d3f0


	//   ....[76]....
        /*08d8*/ 	.word	0x0001e370


	//   ....[77]....
        /*08dc*/ 	.word	0x0001e3a0


	//   ....[78]....
        /*08e0*/ 	.word	0x0001e4c0


	//   ....[79]....
        /*08e4*/ 	.word	0x0001e4e0


	//   ....[80]....
        /*08e8*/ 	.word	0x0001e5f0


	//   ....[81]....
        /*08ec*/ 	.word	0x0001e610


	//   ....[82]....
        /*08f0*/ 	.word	0x0001e730


	//   ....[83]....
        /*08f4*/ 	.word	0x0001e750


	//   ....[84]....
        /*08f8*/ 	.word	0x0001e8f0


	//   ....[85]....
        /*08fc*/ 	.word	0x0001eaf0


	//   ....[86]....
        /*0900*/ 	.word	0x0001eb20


	//   ....[87]....
        /*0904*/ 	.word	0x0001eb50


	//   ....[88]....
        /*0908*/ 	.word	0x0001eb80


	//   ....[89]....
        /*090c*/ 	.word	0x0001ebb0


	//   ....[90]....
        /*0910*/ 	.word	0x0001ebe0


	//   ....[91]....
        /*0914*/ 	.word	0x0001ed80


	//   ....[92]....
        /*0918*/ 	.word	0x0001edb0


	//   ....[93]....
        /*091c*/ 	.word	0x0001ede0


	//   ....[94]....
        /*0920*/ 	.word	0x0001ee10


	//   ....[95]....
        /*0924*/ 	.word	0x0001ee40


	//   ....[96]....
        /*0928*/ 	.word	0x0001ee70


	//   ....[97]....
        /*092c*/ 	.word	0x0001ef00


	//   ....[98]....
        /*0930*/ 	.word	0x0001ef30


	//   ....[99]....
        /*0934*/ 	.word	0x0001ef40


	//   ....[100]....
        /*0938*/ 	.word	0x0001ef80


	//   ....[101]....
        /*093c*/ 	.word	0x000204b0


	//   ....[102]....
        /*0940*/ 	.word	0x000227e0


	//   ....[103]....
        /*0944*/ 	.word	0x00022810


	//   ....[104]....
        /*0948*/ 	.word	0x000228c0


	//   ....[105]....
        /*094c*/ 	.word	0x000228e0


	//   ....[106]....
        /*0950*/ 	.word	0x00022980


	//   ....[107]....
        /*0954*/ 	.word	0x000229a0


	//   ....[108]....
        /*0958*/ 	.word	0x00022a40


	//   ....[109]....
        /*095c*/ 	.word	0x00022a60


	//   ....[110]....
        /*0960*/ 	.word	0x00022b00


	//   ....[111]....
        /*0964*/ 	.word	0x00022b20


	//   ....[112]....
        /*0968*/ 	.word	0x00022b30


	//   ....[113]....
        /*096c*/ 	.word	0x00022bc0


	//   ....[114]....
        /*0970*/ 	.word	0x00023300


	//   ....[115]....
        /*0974*/ 	.word	0x00023340


	//   ....[116]....
        /*0978*/ 	.word	0x000233a0


	//   ....[117]....
        /*097c*/ 	.word	0x00023400


	//   ....[118]....
        /*0980*/ 	.word	0x00023450


	//   ....[119]....
        /*0984*/ 	.word	0x000234b0


	//   ....[120]....
        /*0988*/ 	.word	0x00023500


	//   ....[121]....
        /*098c*/ 	.word	0x00023560


	//   ....[122]....
        /*0990*/ 	.word	0x000235b0


	//   ....[123]....
        /*0994*/ 	.word	0x00023610


	//   ....[124]....
        /*0998*/ 	.word	0x00023660


	//   ....[125]....
        /*099c*/ 	.word	0x000236c0


	//   ....[126]....
        /*09a0*/ 	.word	0x00023710


	//   ....[127]....
        /*09a4*/ 	.word	0x00023760


	//   ....[128]....
        /*09a8*/ 	.word	0x00023780


	//   ....[129]....
        /*09ac*/ 	.word	0x000237c0


	//   ....[130]....
        /*09b0*/ 	.word	0x00023f90


	//   ....[131]....
        /*09b4*/ 	.word	0x00023fd0


	//   ....[132]....
        /*09b8*/ 	.word	0x00023ff0


	//   ....[133]....
        /*09bc*/ 	.word	0x00024050


	//   ....[134]....
        /*09c0*/ 	.word	0x00024060


	//   ....[135]....
        /*09c4*/ 	.word	0x000240c0


	//   ....[136]....
        /*09c8*/ 	.word	0x000240f0


	//   ....[137]....
        /*09cc*/ 	.word	0x00024130


	//   ....[138]....
        /*09d0*/ 	.word	0x00024160


	//   ....[139]....
        /*09d4*/ 	.word	0x000241a0


	//   ....[140]....
        /*09d8*/ 	.word	0x000241d0


	//   ....[141]....
        /*09dc*/ 	.word	0x00024210


	//   ....[142]....
        /*09e0*/ 	.word	0x000244b0


	//   ....[143]....
        /*09e4*/ 	.word	0x000244e0


	//   ....[144]....
        /*09e8*/ 	.word	0x000244f0


	//   ....[145]....
        /*09ec*/ 	.word	0x00024580


	//   ....[146]....
        /*09f0*/ 	.word	0x00024590


	//   ....[147]....
        /*09f4*/ 	.word	0x00024620


	//   ....[148]....
        /*09f8*/ 	.word	0x00024630


	//   ....[149]....
        /*09fc*/ 	.word	0x000246c0


	//   ....[150]....
        /*0a00*/ 	.word	0x000246d0


	//   ....[151]....
        /*0a04*/ 	.word	0x00024760


	//   ....[152]....
        /*0a08*/ 	.word	0x00024770


	//   ....[153]....
        /*0a0c*/ 	.word	0x00024780


	//   ....[154]....
        /*0a10*/ 	.word	0x00024d90


	//   ....[155]....
        /*0a14*/ 	.word	0x00024dd0


	//   ....[156]....
        /*0a18*/ 	.word	0x00024e20


	//   ....[157]....
        /*0a1c*/ 	.word	0x00024e50


	//   ....[158]....
        /*0a20*/ 	.word	0x00024ee0


	//   ....[159]....
        /*0a24*/ 	.word	0x00024f00


	//   ....[160]....
        /*0a28*/ 	.word	0x00024f80


	//   ....[161]....
        /*0a2c*/ 	.word	0x00024fb0


	//   ....[162]....
        /*0a30*/ 	.word	0x00025020


	//   ....[163]....
        /*0a34*/ 	.word	0x00025050


	//   ....[164]....
        /*0a38*/ 	.word	0x00025080


	//   ....[165]....
        /*0a3c*/ 	.word	0x000250d0


	//   ....[166]....
        /*0a40*/ 	.word	0x00025520


	//   ....[167]....
        /*0a44*/ 	.word	0x00025550


	//   ....[168]....
        /*0a48*/ 	.word	0x000255b0


	//   ....[169]....
        /*0a4c*/ 	.word	0x000255e0


	//   ....[170]....
        /*0a50*/ 	.word	0x00025610


	//   ....[171]....
        /*0a54*/ 	.word	0x00025640


	//   ....[172]....
        /*0a58*/ 	.word	0x00025670


	//   ....[173]....
        /*0a5c*/ 	.word	0x000256a0


	//   ....[174]....
        /*0a60*/ 	.word	0x00025850


	//   ....[175]....
        /*0a64*/ 	.word	0x00025880


	//   ....[176]....
        /*0a68*/ 	.word	0x000258b0


	//   ....[177]....
        /*0a6c*/ 	.word	0x000258e0


	//   ....[178]....
        /*0a70*/ 	.word	0x00025910


	//   ....[179]....
        /*0a74*/ 	.word	0x00025940


	//   ....[180]....
        /*0a78*/ 	.word	0x00025a00


	//   ....[181]....
        /*0a7c*/ 	.word	0x00025a20


	//   ....[182]....
        /*0a80*/ 	.word	0x00025a40


	//   ....[183]....
        /*0a84*/ 	.word	0x00025aa0


	//   ....[184]....
        /*0a88*/ 	.word	0x000264d0


	//   ....[185]....
        /*0a8c*/ 	.word	0x000267f0


	//   ....[186]....
        /*0a90*/ 	.word	0x00026880


	//   ....[187]....
        /*0a94*/ 	.word	0x00026920


	//   ....[188]....
        /*0a98*/ 	.word	0x000269b0


	//   ....[189]....
        /*0a9c*/ 	.word	0x00026aa0


	//   ....[190]....
        /*0aa0*/ 	.word	0x00026b30


	//   ....[191]....
        /*0aa4*/ 	.word	0x00026bd0


	//   ....[192]....
        /*0aa8*/ 	.word	0x00026c60


	//   ....[193]....
        /*0aac*/ 	.word	0x00026d50


	//   ....[194]....
        /*0ab0*/ 	.word	0x00026de0


	//   ....[195]....
        /*0ab4*/ 	.word	0x00026e80


	//   ....[196]....
        /*0ab8*/ 	.word	0x00026f10


	//   ....[197]....
        /*0abc*/ 	.word	0x00027000


	//   ....[198]....
        /*0ac0*/ 	.word	0x00027090


	//   ....[199]....
        /*0ac4*/ 	.word	0x000270e0


	//   ....[200]....
        /*0ac8*/ 	.word	0x00027130


	//   ....[201]....
        /*0acc*/ 	.word	0x000271d0


	//   ....[202]....
        /*0ad0*/ 	.word	0x00027260


	//   ....[203]....
        /*0ad4*/ 	.word	0x000272b0


	//   ....[204]....
        /*0ad8*/ 	.word	0x00027300


	//   ....[205]....
        /*0adc*/ 	.word	0x000273f0


	//   ....[206]....
        /*0ae0*/ 	.word	0x00027480


	//   ....[207]....
        /*0ae4*/ 	.word	0x000274d0


	//   ....[208]....
        /*0ae8*/ 	.word	0x00027520


	//   ....[209]....
        /*0aec*/ 	.word	0x000275c0


	//   ....[210]....
        /*0af0*/ 	.word	0x00027650


	//   ....[211]....
        /*0af4*/ 	.word	0x000276a0


	//   ....[212]....
        /*0af8*/ 	.word	0x000276f0


	//   ....[213]....
        /*0afc*/ 	.word	0x000279f0


	//   ....[214]....
        /*0b00*/ 	.word	0x00027cd0


	//   ....[215]....
        /*0b04*/ 	.word	0x00027dc0


	//   ....[216]....
        /*0b08*/ 	.word	0x00027e60


	//   ....[217]....
        /*0b0c*/ 	.word	0x00027f90


	//   ....[218]....
        /*0b10*/ 	.word	0x00027ff0


	//   ....[219]....
        /*0b14*/ 	.word	0x00028120


	//   ....[220]....
        /*0b18*/ 	.word	0x00028180


	//   ....[221]....
        /*0b1c*/ 	.word	0x000282b0


	//   ....[222]....
        /*0b20*/ 	.word	0x00028310


	//   ....[223]....
        /*0b24*/ 	.word	0x00028440


	//   ....[224]....
        /*0b28*/ 	.word	0x000284a0


	//   ....[225]....
        /*0b2c*/ 	.word	0x000285c0


	//   ....[226]....
        /*0b30*/ 	.word	0x00028610


	//   ....[227]....
        /*0b34*/ 	.word	0x000286c0


	//   ....[228]....
        /*0b38*/ 	.word	0x00028730


	//   ....[229]....
        /*0b3c*/ 	.word	0x00028840


	//   ....[230]....
        /*0b40*/ 	.word	0x00028890


	//   ....[231]....
        /*0b44*/ 	.word	0x000289b0


	//   ....[232]....
        /*0b48*/ 	.word	0x00028a00


	//   ....[233]....
        /*0b4c*/ 	.word	0x00028b20


	//   ....[234]....
        /*0b50*/ 	.word	0x00028b70


	//   ....[235]....
        /*0b54*/ 	.word	0x00028c90


	//   ....[236]....
        /*0b58*/ 	.word	0x00028ce0


	//   ....[237]....
        /*0b5c*/ 	.word	0x00028e00


	//   ....[238]....
        /*0b60*/ 	.word	0x00028e50


	//   ....[239]....
        /*0b64*/ 	.word	0x00028f60


	//   ....[240]....
        /*0b68*/ 	.word	0x00028fb0


	//   ....[241]....
        /*0b6c*/ 	.word	0x000290b0


	//   ....[242]....
        /*0b70*/ 	.word	0x00029100


	//   ....[243]....
        /*0b74*/ 	.word	0x00029230


	//   ....[244]....
        /*0b78*/ 	.word	0x000292f0


	//   ....[245]....
        /*0b7c*/ 	.word	0x00029400


	//   ....[246]....
        /*0b80*/ 	.word	0x00029450


	//   ....[247]....
        /*0b84*/ 	.word	0x00029540


	//   ....[248]....
        /*0b88*/ 	.word	0x00029590


	//   ....[249]....
        /*0b8c*/ 	.word	0x00029680


	//   ....[250]....
        /*0b90*/ 	.word	0x000296d0


	//   ....[251]....
        /*0b94*/ 	.word	0x000297c0


	//   ....[252]....
        /*0b98*/ 	.word	0x00029810


	//   ....[253]....
        /*0b9c*/ 	.word	0x00029910


	//   ....[254]....
        /*0ba0*/ 	.word	0x00029960


	//   ....[255]....
        /*0ba4*/ 	.word	0x00029a50


	//   ....[0]....
        /*0ba8*/ 	.word	0x00029af0


	//   ....[1]....
        /*0bac*/ 	.word	0x00029c10


	//   ....[2]....
        /*0bb0*/ 	.word	0x00029c60


	//   ....[3]....
        /*0bb4*/ 	.word	0x00029d80


	//   ....[4]....
        /*0bb8*/ 	.word	0x00029dd0


	//   ....[5]....
        /*0bbc*/ 	.word	0x00029ef0


	//   ....[6]....
        /*0bc0*/ 	.word	0x00029f40


	//   ....[7]....
        /*0bc4*/ 	.word	0x0002a060


	//   ....[8]....
        /*0bc8*/ 	.word	0x0002a0b0


	//   ....[9]....
        /*0bcc*/ 	.word	0x0002a1d0


	//   ....[10]....
        /*0bd0*/ 	.word	0x0002a220


	//   ....[11]....
        /*0bd4*/ 	.word	0x0002a300


	//   ....[12]....
        /*0bd8*/ 	.word	0x0002a3b0


	//   ....[13]....
        /*0bdc*/ 	.word	0x0002a510


	//   ....[14]....
        /*0be0*/ 	.word	0x0002a560


	//   ....[15]....
        /*0be4*/ 	.word	0x0002a670


	//   ....[16]....
        /*0be8*/ 	.word	0x0002a6c0


	//   ....[17]....
        /*0bec*/ 	.word	0x0002a7d0


	//   ....[18]....
        /*0bf0*/ 	.word	0x0002a820


	//   ....[19]....
        /*0bf4*/ 	.word	0x0002a930


	//   ....[20]....
        /*0bf8*/ 	.word	0x0002a980


	//   ....[21]....
        /*0bfc*/ 	.word	0x0002aa80


	//   ....[22]....
        /*0c00*/ 	.word	0x0002aad0


	//   ....[23]....
        /*0c04*/ 	.word	0x0002ab60


	//   ....[24]....
        /*0c08*/ 	.word	0x0002ac00


	//   ....[25]....
        /*0c0c*/ 	.word	0x0002ad90


	//   ....[26]....
        /*0c10*/ 	.word	0x0002ae00


	//   ....[27]....
        /*0c14*/ 	.word	0x0002ae70


	//   ....[28]....
        /*0c18*/ 	.word	0x0002aee0


	//   ....[29]....
        /*0c1c*/ 	.word	0x0002af50


	//   ....[30]....
        /*0c20*/ 	.word	0x0002afd0


	//   ....[31]....
        /*0c24*/ 	.word	0x0002b050


	//   ....[32]....
        /*0c28*/ 	.word	0x0002b0e0


	//   ....[33]....
        /*0c2c*/ 	.word	0x0002b150


	//   ....[34]....
        /*0c30*/ 	.word	0x0002b1c0


	//   ....[35]....
        /*0c34*/ 	.word	0x0002b230


	//   ....[36]....
        /*0c38*/ 	.word	0x0002b2b0


	//   ....[37]....
        /*0c3c*/ 	.word	0x0002b320


	//   ....[38]....
        /*0c40*/ 	.word	0x0002b3b0


	//   ....[39]....
        /*0c44*/ 	.word	0x0002b410


	//   ....[40]....
        /*0c48*/ 	.word	0x0002b4a0


	//   ....[41]....
        /*0c4c*/ 	.word	0x0002b5d0


	//----- nvinfo : EIATTR_REG_RECONFIG
	.align		4
.L_823:
        /*0c50*/ 	.byte	0x01, 0x54
	.zero		2


	//----- nvinfo : EIATTR_SYSCALL_OFFSETS
	.align		4
        /*0c54*/ 	.byte	0x04, 0x46
        /*0c56*/ 	.short	(.L_825 - .L_824)


	//   ....[0]....
.L_824:
        /*0c58*/ 	.word	0x00001e70


	//   ....[1]....
        /*0c5c*/ 	.word	0x00001fc0


	//   ....[2]....
        /*0c60*/ 	.word	0x0000b820


	//   ....[3]....
        /*0c64*/ 	.word	0x0000bb50


	//   ....[4]....
        /*0c68*/ 	.word	0x00021e30


	//   ....[5]....
        /*0c6c*/ 	.word	0x00021f80


	//   ....[6]....
        /*0c70*/ 	.word	0x00022070


	//   ....[7]....
        /*0c74*/ 	.word	0x00022f90


	//----- nvinfo : EIATTR_MBARRIER_INSTR_OFFSETS
	.align		4
.L_825:
        /*0c78*/ 	.byte	0x04, 0x39
        /*0c7a*/ 	.short	(.L_827 - .L_826)


	//   ....[0]....
.L_826:
        /*0c7c*/ 	.word	0x00000270
        /*0c80*/ 	.word	0x000000ff
        /*0c84*/ 	.word	0x00030800
        /*0c88*/ 	.short	0x0100
        /*0c8a*/ 	.byte	0x08
	.zero		1


	//   ....[1]....
        /*0c8c*/ 	.word	0x00000280
        /*0c90*/ 	.word	0x000000ff
        /*0c94*/ 	.word	0x00030820
        /*0c98*/ 	.short	0x0100
        /*0c9a*/ 	.byte	0x08
	.zero		1


	//   ....[2]....
        /*0c9c*/ 	.word	0x00000370
        /*0ca0*/ 	.word	0x000000ff
        /*0ca4*/ 	.word	0x00030830
        /*0ca8*/ 	.short	0x0100
        /*0caa*/ 	.byte	0x08
	.zero		1


	//   ....[3]....
        /*0cac*/ 	.word	0x00000380
        /*0cb0*/ 	.word	0x000000ff
        /*0cb4*/ 	.word	0x00030840
        /*0cb8*/ 	.short	0x0100
        /*0cba*/ 	.byte	0x08
	.zero		1


	//   ....[4]....
        /*0cbc*/ 	.word	0x00000390
        /*0cc0*/ 	.word	0x000000ff
        /*0cc4*/ 	.word	0x00030838
        /*0cc8*/ 	.short	0x0100
        /*0cca*/ 	.byte	0x08
	.zero		1


	//   ....[5]....
        /*0ccc*/ 	.word	0x000003a0
        /*0cd0*/ 	.word	0x000000ff
        /*0cd4*/ 	.word	0x00030848
        /*0cd8*/ 	.short	0x0100
        /*0cda*/ 	.byte	0x08
	.zero		1


	//   ....[6]....
        /*0cdc*/ 	.word	0x000004d0
        /*0ce0*/ 	.word	0x000000ff
        /*0ce4*/ 	.word	0x00030850
        /*0ce8*/ 	.short	0x0100
        /*0cea*/ 	.byte	0x08
	.zero		1


	//   ....[7]....
        /*0cec*/ 	.word	0x000004e0
        /*0cf0*/ 	.word	0x000000ff
        /*0cf4*/ 	.word	0x00030860
        /*0cf8*/ 	.short	0x0100
        /*0cfa*/ 	.byte	0x08
	.zero		1


	//   ....[8]....
        /*0cfc*/ 	.word	0x000004f0
        /*0d00*/ 	.word	0x000000ff
        /*0d04*/ 	.word	0x00030858
        /*0d08*/ 	.short	0x0100
        /*0d0a*/ 	.byte	0x08
	.zero		1


	//   ....[9]....
        /*0d0c*/ 	.word	0x00000500
        /*0d10*/ 	.word	0x000000ff
        /*0d14*/ 	.word	0x00030868
        /*0d18*/ 	.short	0x0100
        /*0d1a*/ 	.byte	0x08
	.zero		1


	//   ....[10]....
        /*0d1c*/ 	.word	0x000005f0
        /*0d20*/ 	.word	0x000000ff
        /*0d24*/ 	.word	0x00030870
        /*0d28*/ 	.short	0x0100
        /*0d2a*/ 	.byte	0x06
	.zero		1


	//   ....[11]....
        /*0d2c*/ 	.word	0x00000600
        /*0d30*/ 	.word	0x000000ff
        /*0d34*/ 	.word	0x00030880
        /*0d38*/ 	.short	0x0100
        /*0d3a*/ 	.byte	0x06
	.zero		1


	//   ....[12]....
        /*0d3c*/ 	.word	0x00000610
        /*0d40*/ 	.word	0x000000ff
        /*0d44*/ 	.word	0x00030878
        /*0d48*/ 	.short	0x0100
        /*0d4a*/ 	.byte	0x06
	.zero		1


	//   ....[13]....
        /*0d4c*/ 	.word	0x00000620
        /*0d50*/ 	.word	0x000000ff
        /*0d54*/ 	.word	0x00030888
        /*0d58*/ 	.short	0x0100
        /*0d5a*/ 	.byte	0x06
	.zero		1


	//   ....[14]....
        /*0d5c*/ 	.word	0x00000750
        /*0d60*/ 	.word	0x000000ff
        /*0d64*/ 	.word	0x00030890
        /*0d68*/ 	.short	0x0100
        /*0d6a*/ 	.byte	0x08
	.zero		1


	//   ....[15]....
        /*0d6c*/ 	.word	0x00000760
        /*0d70*/ 	.word	0x000000ff
        /*0d74*/ 	.word	0x000308a0
        /*0d78*/ 	.short	0x0100
        /*0d7a*/ 	.byte	0x08
	.zero		1


	//   ....[16]....
        /*0d7c*/ 	.word	0x00000770
        /*0d80*/ 	.word	0x000000ff
        /*0d84*/ 	.word	0x00030898
        /*0d88*/ 	.short	0x0100
        /*0d8a*/ 	.byte	0x08
	.zero		1


	//   ....[17]....
        /*0d8c*/ 	.word	0x00000780
        /*0d90*/ 	.word	0x000000ff
        /*0d94*/ 	.word	0x000308a8
        /*0d98*/ 	.short	0x0100
        /*0d9a*/ 	.byte	0x08
	.zero		1


	//   ....[18]....
        /*0d9c*/ 	.word	0x000008b0
        /*0da0*/ 	.word	0x000000ff
        /*0da4*/ 	.word	0x000308b0
        /*0da8*/ 	.short	0x0100
        /*0daa*/ 	.byte	0x08
	.zero		1


	//   ....[19]....
        /*0dac*/ 	.word	0x000008c0
        /*0db0*/ 	.word	0x000000ff
        /*0db4*/ 	.word	0x000308c0
        /*0db8*/ 	.short	0x0100
        /*0dba*/ 	.byte	0x08
	.zero		1


	//   ....[20]....
        /*0dbc*/ 	.word	0x000008d0
        /*0dc0*/ 	.word	0x000000ff
        /*0dc4*/ 	.word	0x000308b8
        /*0dc8*/ 	.short	0x0100
        /*0dca*/ 	.byte	0x08
	.zero		1


	//   ....[21]....
        /*0dcc*/ 	.word	0x000008e0
        /*0dd0*/ 	.word	0x000000ff
        /*0dd4*/ 	.word	0x000308c8
        /*0dd8*/ 	.short	0x0100
        /*0dda*/ 	.byte	0x08
	.zero		1


	//   ....[22]....
        /*0ddc*/ 	.word	0x00003a40
        /*0de0*/ 	.word	0x00000055
        /*0de4*/ 	.word	0x00030890
        /*0de8*/ 	.short	0x010a
        /*0dea*/ 	.byte	0x3f
	.zero		1


	//   ....[23]....
        /*0dec*/ 	.word	0x000070f0
        /*0df0*/ 	.word	0x00000055
        /*0df4*/ 	.word	0x00030890
        /*0df8*/ 	.short	0x010a
        /*0dfa*/ 	.byte	0x3f
	.zero		1


	//   ....[24]....
        /*0dfc*/ 	.word	0x0000a010
        /*0e00*/ 	.word	0x00000055
        /*0e04*/ 	.word	0x00030890
        /*0e08*/ 	.short	0x010a
        /*0e0a*/ 	.byte	0x3f
	.zero		1


	//   ....[25]....
        /*0e0c*/ 	.word	0x0000a7d0
        /*0e10*/ 	.word	0x0000000b
        /*0e14*/ 	.word	0x00000000
        /*0e18*/ 	.short	0x0101
        /*0e1a*/ 	.byte	0x3f
	.zero		1


	//   ....[26]....
        /*0e1c*/ 	.word	0x0000a810
        /*0e20*/ 	.word	0x00000055
        /*0e24*/ 	.word	0x000308b0
        /*0e28*/ 	.short	0x010a
        /*0e2a*/ 	.byte	0x3f
	.zero		1


	//   ....[27]....
        /*0e2c*/ 	.word	0x0000af10
        /*0e30*/ 	.word	0x00000055
        /*0e34*/ 	.word	0x00000000
        /*0e38*/ 	.short	0x0101
        /*0e3a*/ 	.byte	0x3f
	.zero		1


	//   ....[28]....
        /*0e3c*/ 	.word	0x0000b8b0
        /*0e40*/ 	.word	0x00000012
        /*0e44*/ 	.word	0x00030800
        /*0e48*/ 	.short	0x010a
        /*0e4a*/ 	.byte	0x3f
	.zero		1


	//   ....[29]....
        /*0e4c*/ 	.word	0x0000b900
        /*0e50*/ 	.word	0x00000012
        /*0e54*/ 	.word	0x00030800
        /*0e58*/ 	.short	0x010a
        /*0e5a*/ 	.byte	0x3f
	.zero		1


	//   ....[30]....
        /*0e5c*/ 	.word	0x0000ce70
        /*0e60*/ 	.word	0x00000012
        /*0e64*/ 	.word	0x00030800
        /*0e68*/ 	.short	0x010a
        /*0e6a*/ 	.byte	0x3f
	.zero		1


	//   ....[31]....
        /*0e6c*/ 	.word	0x00010060
        /*0e70*/ 	.word	0x00000012
        /*0e74*/ 	.word	0x00030800
        /*0e78*/ 	.short	0x010a
        /*0e7a*/ 	.byte	0x3f
	.zero		1


	//   ....[32]....
        /*0e7c*/ 	.word	0x00012b10
        /*0e80*/ 	.word	0x00000008
        /*0e84*/ 	.word	0x00030830
        /*0e88*/ 	.short	0x010a
        /*0e8a*/ 	.byte	0x3f
	.zero		1


	//   ....[33]....
        /*0e8c*/ 	.word	0x00012b50
        /*0e90*/ 	.word	0x00000008
        /*0e94*/ 	.word	0x00030830
        /*0e98*/ 	.short	0x010a
        /*0e9a*/ 	.byte	0x3f
	.zero		1


	//   ....[34]....
        /*0e9c*/ 	.word	0x00014590
        /*0ea0*/ 	.word	0x0000001b
        /*0ea4*/ 	.word	0x00000000
        /*0ea8*/ 	.short	0x0101
        /*0eaa*/ 	.byte	0x3f
	.zero		1


	//   ....[35]....
        /*0eac*/ 	.word	0x00014ed0
        /*0eb0*/ 	.word	0x00000000
        /*0eb4*/ 	.word	0x00030830
        /*0eb8*/ 	.short	0x010a
        /*0eba*/ 	.byte	0x3f
	.zero		1


	//   ....[36]....
        /*0ebc*/ 	.word	0x00014f50
        /*0ec0*/ 	.word	0x00000000
        /*0ec4*/ 	.word	0x00030830
        /*0ec8*/ 	.short	0x010a
        /*0eca*/ 	.byte	0x3f
	.zero		1


	//   ....[37]....
        /*0ecc*/ 	.word	0x00015bd0
        /*0ed0*/ 	.word	0x0000000b
        /*0ed4*/ 	.word	0x00030850
        /*0ed8*/ 	.short	0x010a
        /*0eda*/ 	.byte	0x3f
	.zero		1


	//   ....[38]....
        /*0edc*/ 	.word	0x00015c20
        /*0ee0*/ 	.word	0x0000000b
        /*0ee4*/ 	.word	0x00030850
        /*0ee8*/ 	.short	0x010a
        /*0eea*/ 	.byte	0x3f
	.zero		1


	//   ....[39]....
        /*0eec*/ 	.word	0x00015fb0
        /*0ef0*/ 	.word	0x00000000
        /*0ef4*/ 	.word	0x00000000
        /*0ef8*/ 	.short	0x0101
        /*0efa*/ 	.byte	0x3f
	.zero		1


	//   ....[40]....
        /*0efc*/ 	.word	0x00017520
        /*0f00*/ 	.word	0x0000000b
        /*0f04*/ 	.word	0x00000000
        /*0f08*/ 	.short	0x0101
        /*0f0a*/ 	.byte	0x3f
	.zero		1


	//   ....[41]....
        /*0f0c*/ 	.word	0x000177e0
        /*0f10*/ 	.word	0x0000000e
        /*0f14*/ 	.word	0x00030830
        /*0f18*/ 	.short	0x010a
        /*0f1a*/ 	.byte	0x3f
	.zero		1


	//   ....[42]....
        /*0f1c*/ 	.word	0x00017860
        /*0f20*/ 	.word	0x0000000e
        /*0f24*/ 	.word	0x00030830
        /*0f28*/ 	.short	0x010a
        /*0f2a*/ 	.byte	0x3f
	.zero		1


	//   ....[43]....
        /*0f2c*/ 	.word	0x000184c0
        /*0f30*/ 	.word	0x0000000b
        /*0f34*/ 	.word	0x00030850
        /*0f38*/ 	.short	0x010a
        /*0f3a*/ 	.byte	0x3f
	.zero		1


	//   ....[44]....
        /*0f3c*/ 	.word	0x00018510
        /*0f40*/ 	.word	0x0000000b
        /*0f44*/ 	.word	0x00030850
        /*0f48*/ 	.short	0x010a
        /*0f4a*/ 	.byte	0x3f
	.zero		1


	//   ....[45]....
        /*0f4c*/ 	.word	0x00018880
        /*0f50*/ 	.word	0x00000000
        /*0f54*/ 	.word	0x00000000
        /*0f58*/ 	.short	0x0101
        /*0f5a*/ 	.byte	0x3f
	.zero		1


	//   ....[46]....
        /*0f5c*/ 	.word	0x00019640
        /*0f60*/ 	.word	0x0000000b
        /*0f64*/ 	.word	0x00000000
        /*0f68*/ 	.short	0x0101
        /*0f6a*/ 	.byte	0x3f
	.zero		1


	//   ....[47]....
        /*0f6c*/ 	.word	0x00019e40
        /*0f70*/ 	.word	0x0000000a
        /*0f74*/ 	.word	0x00030850
        /*0f78*/ 	.short	0x010a
        /*0f7a*/ 	.byte	0x3f
	.zero		1


	//   ....[48]....
        /*0f7c*/ 	.word	0x00019ee0
        /*0f80*/ 	.word	0x0000000a
        /*0f84*/ 	.word	0x00030850
        /*0f88*/ 	.short	0x010a
        /*0f8a*/ 	.byte	0x3f
	.zero		1


	//   ....[49]....
        /*0f8c*/ 	.word	0x0001a3f0
        /*0f90*/ 	.word	0x00000003
        /*0f94*/ 	.word	0x00000000
        /*0f98*/ 	.short	0x0101
        /*0f9a*/ 	.byte	0x3f
	.zero		1


	//   ....[50]....
        /*0f9c*/ 	.word	0x0001c160
        /*0fa0*/ 	.word	0x00000000
        /*0fa4*/ 	.word	0x00000000
        /*0fa8*/ 	.short	0x0101
        /*0faa*/ 	.byte	0x3f
	.zero		1


	//   ....[51]....
        /*0fac*/ 	.word	0x0001c930
        /*0fb0*/ 	.word	0x00000008
        /*0fb4*/ 	.word	0x00000000
        /*0fb8*/ 	.short	0x0101
        /*0fba*/ 	.byte	0x3f
	.zero		1


	//   ....[52]....
        /*0fbc*/ 	.word	0x00020590
        /*0fc0*/ 	.word	0x00000010
        /*0fc4*/ 	.word	0x00030820
        /*0fc8*/ 	.short	0x010a
        /*0fca*/ 	.byte	0x3f
	.zero		1


	//   ....[53]....
        /*0fcc*/ 	.word	0x00020620
        /*0fd0*/ 	.word	0x0000000c
        /*0fd4*/ 	.word	0x000308a0
        /*0fd8*/ 	.short	0x010a
        /*0fda*/ 	.byte	0x3f
	.zero		1


	//   ....[54]....
        /*0fdc*/ 	.word	0x00020a70
        /*0fe0*/ 	.word	0x0000000c
        /*0fe4*/ 	.word	0x000308c0
        /*0fe8*/ 	.short	0x010a
        /*0fea*/ 	.byte	0x3f
	.zero		1


	//   ....[55]....
        /*0fec*/ 	.word	0x00020f90
        /*0ff0*/ 	.word	0x0000000b
        /*0ff4*/ 	.word	0x000308a0
        /*0ff8*/ 	.short	0x010a
        /*0ffa*/ 	.byte	0x3f
	.zero		1


	//   ....[56]....
        /*0ffc*/ 	.word	0x000213d0
        /*1000*/ 	.word	0x0000000b
        /*1004*/ 	.word	0x000308c0
        /*1008*/ 	.short	0x010a
        /*100a*/ 	.byte	0x3f
	.zero		1


	//   ....[57]....
        /*100c*/ 	.word	0x000225e0
        /*1010*/ 	.word	0x00000007
        /*1014*/ 	.word	0x00030840
        /*1018*/ 	.short	0x010a
        /*101a*/ 	.byte	0x3f
	.zero		1


	//   ....[58]....
        /*101c*/ 	.word	0x00022c90
        /*1020*/ 	.word	0x00000007
        /*1024*/ 	.word	0x00030830
        /*1028*/ 	.short	0x0107
        /*102a*/ 	.byte	0x3f
	.zero		1


	//   ....[59]....
        /*102c*/ 	.word	0x00022d60
        /*1030*/ 	.word	0x00000007
        /*1034*/ 	.word	0x00030830
        /*1038*/ 	.short	0x0101
        /*103a*/ 	.byte	0x3f
	.zero		1


	//   ....[60]....
        /*103c*/ 	.word	0x000238e0
        /*1040*/ 	.word	0x00000010
        /*1044*/ 	.word	0x00030800
        /*1048*/ 	.short	0x0107
        /*104a*/ 	.byte	0x3f
	.zero		1


	//   ....[61]....
        /*104c*/ 	.word	0x000239f0
        /*1050*/ 	.word	0x00000010
        /*1054*/ 	.word	0x00030800
        /*1058*/ 	.short	0x0101
        /*105a*/ 	.byte	0x3f
	.zero		1


	//   ....[62]....
        /*105c*/ 	.word	0x00023a10
        /*1060*/ 	.word	0x00000010
        /*1064*/ 	.word	0x00030820
        /*1068*/ 	.short	0x010a
        /*106a*/ 	.byte	0x3f
	.zero		1


	//   ....[63]....
        /*106c*/ 	.word	0x00023df0
        /*1070*/ 	.word	0x00000007
        /*1074*/ 	.word	0x00030840
        /*1078*/ 	.short	0x010a
        /*107a*/ 	.byte	0x3f
	.zero		1


	//   ....[64]....
        /*107c*/ 	.word	0x000242d0
        /*1080*/ 	.word	0x00000007
        /*1084*/ 	.word	0x00030830
        /*1088*/ 	.short	0x0107
        /*108a*/ 	.byte	0x3f
	.zero		1


	//   ....[65]....
        /*108c*/ 	.word	0x00024390
        /*1090*/ 	.word	0x00000007
        /*1094*/ 	.word	0x00030830
        /*1098*/ 	.short	0x0101
        /*109a*/ 	.byte	0x3f
	.zero		1


	//   ....[66]....
        /*109c*/ 	.word	0x000243f0
        /*10a0*/ 	.word	0x00000006
        /*10a4*/ 	.word	0x00030860
        /*10a8*/ 	.short	0x010a
        /*10aa*/ 	.byte	0x3f
	.zero		1


	//   ....[67]....
        /*10ac*/ 	.word	0x00024980
        /*10b0*/ 	.word	0x00000006
        /*10b4*/ 	.word	0x00030850
        /*10b8*/ 	.short	0x0107
        /*10ba*/ 	.byte	0x3f
	.zero		1


	//   ....[68]....
        /*10bc*/ 	.word	0x00024ab0
        /*10c0*/ 	.word	0x00000006
        /*10c4*/ 	.word	0x00030850
        /*10c8*/ 	.short	0x0101
        /*10ca*/ 	.byte	0x3f
	.zero		1


	//   ....[69]....
        /*10cc*/ 	.word	0x00024ce0
        /*10d0*/ 	.word	0x00000000
        /*10d4*/ 	.word	0x00030860
        /*10d8*/ 	.short	0x010a
        /*10da*/ 	.byte	0x3f
	.zero		1


	//   ....[70]....
        /*10dc*/ 	.word	0x00025210
        /*10e0*/ 	.word	0x00000000
        /*10e4*/ 	.word	0x00030850
        /*10e8*/ 	.short	0x0107
        /*10ea*/ 	.byte	0x3f
	.zero		1


	//   ....[71]....
        /*10ec*/ 	.word	0x000252e0
        /*10f0*/ 	.word	0x00000000
        /*10f4*/ 	.word	0x00030850
        /*10f8*/ 	.short	0x0101
        /*10fa*/ 	.byte	0x3f
	.zero		1


	//   ....[72]....
        /*10fc*/ 	.word	0x00026450
        /*1100*/ 	.word	0x00000005
        /*1104*/ 	.word	0x00030820
        /*1108*/ 	.short	0x010a
        /*110a*/ 	.byte	0x3f
	.zero		1


	//   ....[73]....
        /*110c*/ 	.word	0x000265c0
        /*1110*/ 	.word	0x00000003
        /*1114*/ 	.word	0x00030840
        /*1118*/ 	.short	0x010a
        /*111a*/ 	.byte	0x3f
	.zero		1


	//   ....[74]....
        /*111c*/ 	.word	0x00026660
        /*1120*/ 	.word	0x00000017
        /*1124*/ 	.word	0x00030840
        /*1128*/ 	.short	0x010a
        /*112a*/ 	.byte	0x3f
	.zero		1


	//   ....[75]....
        /*112c*/ 	.word	0x000266a0
        /*1130*/ 	.word	0x00000003
        /*1134*/ 	.word	0x00030860
        /*1138*/ 	.short	0x010a
        /*113a*/ 	.byte	0x3f
	.zero		1


	//   ....[76]....
        /*113c*/ 	.word	0x000266e0
        /*1140*/ 	.word	0x00000017
        /*1144*/ 	.word	0x00030860
        /*1148*/ 	.short	0x010a
        /*114a*/ 	.byte	0x3f
	.zero		1


	//   ....[77]....
        /*114c*/ 	.word	0x00026740
        /*1150*/ 	.word	0x00000055
        /*1154*/ 	.word	0x00030890
        /*1158*/ 	.short	0x010a
        /*115a*/ 	.byte	0x3f
	.zero		1


	//   ....[78]....
        /*115c*/ 	.word	0x000269f0
        /*1160*/ 	.word	0x00000055
        /*1164*/ 	.word	0x00030890
        /*1168*/ 	.short	0x010a
        /*116a*/ 	.byte	0x3f
	.zero		1


	//   ....[79]....
        /*116c*/ 	.word	0x00026ca0
        /*1170*/ 	.word	0x00000055
        /*1174*/ 	.word	0x00030890
        /*1178*/ 	.short	0x010a
        /*117a*/ 	.byte	0x3f
	.zero		1


	//   ....[80]....
        /*117c*/ 	.word	0x00026f50
        /*1180*/ 	.word	0x00000055
        /*1184*/ 	.word	0x000308b0
        /*1188*/ 	.short	0x010a
        /*118a*/ 	.byte	0x3f
	.zero		1


	//   ....[81]....
        /*118c*/ 	.word	0x00027340
        /*1190*/ 	.word	0x00000012
        /*1194*/ 	.word	0x00030800
        /*1198*/ 	.short	0x010a
        /*119a*/ 	.byte	0x3f
	.zero		1


	//   ....[82]....
        /*119c*/ 	.word	0x00027730
        /*11a0*/ 	.word	0x00000012
        /*11a4*/ 	.word	0x00030800
        /*11a8*/ 	.short	0x010a
        /*11aa*/ 	.byte	0x3f
	.zero		1


	//   ....[83]....
        /*11ac*/ 	.word	0x00027780
        /*11b0*/ 	.word	0x00000008
        /*11b4*/ 	.word	0x00030830
        /*11b8*/ 	.short	0x010a
        /*11ba*/ 	.byte	0x3f
	.zero		1


	//   ....[84]....
        /*11bc*/ 	.word	0x000277d0
        /*11c0*/ 	.word	0x00000000
        /*11c4*/ 	.word	0x00030830
        /*11c8*/ 	.short	0x010a
        /*11ca*/ 	.byte	0x3f
	.zero		1


	//   ....[85]....
        /*11cc*/ 	.word	0x00027820
        /*11d0*/ 	.word	0x0000000b
        /*11d4*/ 	.word	0x00030850
        /*11d8*/ 	.short	0x010a
        /*11da*/ 	.byte	0x3f
	.zero		1


	//   ....[86]....
        /*11dc*/ 	.word	0x00027870
        /*11e0*/ 	.word	0x0000000e
        /*11e4*/ 	.word	0x00030830
        /*11e8*/ 	.short	0x010a
        /*11ea*/ 	.byte	0x3f
	.zero		1


	//   ....[87]....
        /*11ec*/ 	.word	0x000278c0
        /*11f0*/ 	.word	0x0000000b
        /*11f4*/ 	.word	0x00030850
        /*11f8*/ 	.short	0x010a
        /*11fa*/ 	.byte	0x3f
	.zero		1


	//   ....[88]....
        /*11fc*/ 	.word	0x00027910
        /*1200*/ 	.word	0x0000000a
        /*1204*/ 	.word	0x00030850
        /*1208*/ 	.short	0x010a
        /*120a*/ 	.byte	0x3f
	.zero		1


	//   ....[89]....
        /*120c*/ 	.word	0x00027ab0
        /*1210*/ 	.word	0x00000010
        /*1214*/ 	.word	0x00030820
        /*1218*/ 	.short	0x010a
        /*121a*/ 	.byte	0x3f
	.zero		1


	//   ....[90]....
        /*121c*/ 	.word	0x00027b00
        /*1220*/ 	.word	0x0000000c
        /*1224*/ 	.word	0x000308a0
        /*1228*/ 	.short	0x010a
        /*122a*/ 	.byte	0x3f
	.zero		1


	//   ....[91]....
        /*122c*/ 	.word	0x00027b50
        /*1230*/ 	.word	0x0000000c
        /*1234*/ 	.word	0x000308c0
        /*1238*/ 	.short	0x010a
        /*123a*/ 	.byte	0x3f
	.zero		1


	//   ....[92]....
        /*123c*/ 	.word	0x00027ba0
        /*1240*/ 	.word	0x0000000b
        /*1244*/ 	.word	0x000308a0
        /*1248*/ 	.short	0x010a
        /*124a*/ 	.byte	0x3f
	.zero		1


	//   ....[93]....
        /*124c*/ 	.word	0x00027bf0
        /*1250*/ 	.word	0x0000000b
        /*1254*/ 	.word	0x000308c0
        /*1258*/ 	.short	0x010a
        /*125a*/ 	.byte	0x3f
	.zero		1


	//   ....[94]....
        /*125c*/ 	.word	0x00027d10
        /*1260*/ 	.word	0x00000007
        /*1264*/ 	.word	0x00030840
        /*1268*/ 	.short	0x010a
        /*126a*/ 	.byte	0x3f
	.zero		1


	//   ....[95]....
        /*126c*/ 	.word	0x00029130
        /*1270*/ 	.word	0x00000010
        /*1274*/ 	.word	0x00030820
        /*1278*/ 	.short	0x010a
        /*127a*/ 	.byte	0x3f
	.zero		1


	//   ....[96]....
        /*127c*/ 	.word	0x00029180
        /*1280*/ 	.word	0x00000007
        /*1284*/ 	.word	0x00030840
        /*1288*/ 	.short	0x010a
        /*128a*/ 	.byte	0x3f
	.zero		1


	//   ....[97]....
        /*128c*/ 	.word	0x000299a0
        /*1290*/ 	.word	0x00000006
        /*1294*/ 	.word	0x00030860
        /*1298*/ 	.short	0x010a
        /*129a*/ 	.byte	0x3f
	.zero		1


	//   ....[98]....
        /*129c*/ 	.word	0x0002a250
        /*12a0*/ 	.word	0x00000000
        /*12a4*/ 	.word	0x00030860
        /*12a8*/ 	.short	0x010a
        /*12aa*/ 	.byte	0x3f
	.zero		1


	//   ....[99]....
        /*12ac*/ 	.word	0x0002b4f0
        /*12b0*/ 	.word	0x00000005
        /*12b4*/ 	.word	0x00030820
        /*12b8*/ 	.short	0x010a
        /*12ba*/ 	.byte	0x3f
	.zero		1


	//   ....[100]....
        /*12bc*/ 	.word	0x0002b690
        /*12c0*/ 	.word	0x00000003
        /*12c4*/ 	.word	0x00030840
        /*12c8*/ 	.short	0x010a
        /*12ca*/ 	.byte	0x3f
	.zero		1


	//   ....[101]....
        /*12cc*/ 	.word	0x0002b6e0
        /*12d0*/ 	.word	0x00000017
        /*12d4*/ 	.word	0x00030840
        /*12d8*/ 	.short	0x010a
        /*12da*/ 	.byte	0x3f
	.zero		1


	//   ....[102]....
        /*12dc*/ 	.word	0x0002b730
        /*12e0*/ 	.word	0x00000003
        /*12e4*/ 	.word	0x00030860
        /*12e8*/ 	.short	0x010a
        /*12ea*/ 	.byte	0x3f
	.zero		1


	//----- nvinfo : EIATTR_NUM_MBARRIERS
	.align		4
.L_827:
        /*12ec*/ 	.byte	0x03, 0x38
        /*12ee*/ 	.short	0x0016


	//----- nvinfo : EIATTR_EXIT_INSTR_OFFSETS
	.align		4
        /*12f0*/ 	.byte	0x04, 0x1c
        /*12f2*/ 	.short	(.L_829 - .L_828)


	//   ....[0]....
.L_828:
        /*12f4*/ 	.word	0x00026730


	//----- nvinfo : EIATTR_MAX_THREADS
	.align		4
.L_829:
        /*12f8*/ 	.byte	0x04, 0x05
        /*12fa*/ 	.short	(.L_831 - .L_830)
.L_830:
        /*12fc*/ 	.word	0x00000180
        /*1300*/ 	.word	0x00000001
        /*1304*/ 	.word	0x00000001


	//----- nvinfo : EIATTR_CRS_STACK_SIZE
	.align		4
.L_831:
        /*1308*/ 	.byte	0x04, 0x1e
        /*130a*/ 	.short	(.L_833 - .L_832)
.L_832:
        /*130c*/ 	.word	0x00000000


	//----- nvinfo : EIATTR_CBANK_PARAM_SIZE
	.align		4
.L_833:
        /*1310*/ 	.byte	0x03, 0x19
        /*1312*/ 	.short	0x0af0


	//----- nvinfo : EIATTR_PARAM_CBANK
	.align		4
        /*1314*/ 	.byte	0x04, 0x0a
        /*1316*/ 	.short	(.L_835 - .L_834)
	.align		4
.L_834:
        /*1318*/ 	.word	index@(.nv.constant0._ZN7cutlass13device_kernelIN5flash11enable_sm90INS1_16FlashAttnFwdSm90INS1_25CollectiveMainloopFwdSm90ILi2EN4cute5tupleIJNS5_1CILi1EEES8_S8_EEENS6_IJNS7_ILi128EEENS7_ILi96EEENS7_ILi192EEEEEELi192ENS_6half_tEfNS_4arch4Sm90ELb1ELb0ELb0ELb1ELb1ELb1ELb0ELb1ELb1ELb1ELb1ELb0EEENS1_21CollectiveEpilogueFwdINS6_IJSA_SC_SB_EEES9_SE_SG_Li256ELb1ELb1ELb1ELb0EEENS1_36VarlenDynamicPersistentTileSchedulerILi128ELi96ELi256ELi128ELb1ELb1ELb1ELb1ELb1ELb1EEEEEEEEEvNT_6ParamsE)
        /*131c*/ 	.short	0x0210
        /*131e*/ 	.short	0x0af0


	//----- nvinfo : EIATTR_SW_WAR
	.align		4
.L_835:
        /*1320*/ 	.byte	0x04, 0x36
        /*1322*/ 	.short	(.L_837 - .L_836)
.L_836:
        /*1324*/ 	.word	0x00000008
.L_837:


//--------------------- .nv.info._ZN7cutlass13device_kernelIN5flash11enable_sm90INS1_16FlashAttnFwdSm90INS1_25CollectiveMainloopFwdSm90ILi2EN4cute5tupleIJNS5_1CILi1EEES8_S8_EEENS6_IJNS7_ILi128EEESA_SA_EEELi128ENS_6half_tEfNS_4arch4Sm90ELb0ELb0ELb0ELb0ELb1ELb0ELb0ELb1ELb1ELb1ELb1ELb0EEENS1_21CollectiveEpilogueFwdISB_S9_SC_SE_Li256ELb0ELb1ELb1ELb0EEENS1_19SingleTileSchedulerILb0ELb1ELb1ELi128EEEEEEEEEvNT_6ParamsE --------------------------
	.section	.nv.info._ZN7cutlass13device_kernelIN5flash11enable_sm90INS1_16FlashAttnFwdSm90INS1_25CollectiveMainloopFwdSm90ILi2EN4cute5tupleIJNS5_1CILi1EEES8_S8_EEENS6_IJNS7_ILi128EEESA_SA_EEELi128ENS_6half_tEfNS_4arch4Sm90ELb0ELb0ELb0ELb0ELb1ELb0ELb0ELb1ELb1ELb1ELb1ELb0EEENS1_21CollectiveEpilogueFwdISB_S9_SC_SE_Li256ELb0ELb1ELb1ELb0EEENS1_19SingleTileSchedulerILb0ELb1ELb1ELi128EEEEEEEEEvNT_6ParamsE,"",@"SHT_CUDA_INFO"
	.sectionflags	@""
	.align	4


	//----- nvinfo : EIATTR_CUDA_API_VERSION
	.align		4
        /*0000*/ 	.byte	0x04, 0x37
        /*0002*/ 	.short	(.L_839 - .L_838)
.L_838:
        /*0004*/ 	.word	0x00000082


	//----- nvinfo : EIATTR_KPARAM_INFO
	.align		4
.L_839:
        /*0008*/ 	.byte	0x04, 0x17
        /*000a*/ 	.short	(.L_841 - .L_840)
.L_840:
        /*000c*/ 	.word	0x00000000
        /*0010*/ 	.short	0x0000
        /*0012*/ 	.short	0x0070
        /*0014*/ 	.byte	0x00, 0xf0, 0x01, 0x28


	//----- nvinfo : EIATTR_SPARSE_MMA_MASK
	.align		4
.L_841:
        /*0018*/ 	.byte	0x03, 0x50
        /*001a*/ 	.short	0x0000


	//----- nvinfo : EIATTR_MAXREG_COUNT
	.align		4
        /*001c*/ 	.byte	0x03, 0x1b
        /*001e*/ 	.short	0x00a8


	//----- nvinfo : EIATTR_NUM_BARRIERS
	.align		4
        /*0020*/ 	.byte	0x02, 0x4c
        /*0022*/ 	.byte	0x10
	.zero		1


	//----- nvinfo : EIATTR_EXTERNS
	.align		4
        /*0024*/ 	.byte	0x04, 0x0f
        /*0026*/ 	.short	(.L_843 - .L_842)


	//   ....[0]....
	.align		4
.L_842:
        /*0028*/ 	.word	index@(__assertfail)


	//----- nvinfo : EIATTR_MERCURY_ISA_VERSION
	.align		4
.L_843:
        /*002c*/ 	.byte	0x03, 0x5f
        /*002e*/ 	.short	0x0101


	//----- nvinfo : EIATTR_INT_WARP_WIDE_INSTR_OFFSETS
	.align		4
        /*0030*/ 	.byte	0x04, 0x31
        /*0032*/ 	.short	(.L_845 - .L_844)


	//   ....[0]....
.L_844:
        /*0034*/ 	.word	0x000000b0


	//   ....[1]....
        /*0038*/ 	.word	0x000000c0


	//   ....[2]....
        /*003c*/ 	.word	0x00000160


	//----- nvinfo : EIATTR_COOP_GROUP_MASK_REGIDS
	.align		4
.L_845:
        /*0040*/ 	.byte	0x04, 0x29
        /*0042*/ 	.short	(.L_847 - .L_846)


	//   ....[0]....
.L_846:
        /*0044*/ 	.word	0xffffffff


	//   ....[1]....
        /*0048*/ 	.word	0xffffffff


	//   ....[2]....
        /*004c*/ 	.word	0xffffffff


	//   ....[3]....
        /*0050*/ 	.word	0xffffffff


	//   ....[4]....
        /*0054*/ 	.word	0xffffffff


	//   ....[5]....
        /*0058*/ 	.word	0xffffffff


	//   ....[6]....
        /*005c*/ 	.word	0xffffffff


	//   ....[7]....
        /*0060*/ 	.word	0xffffffff


	//   ....[8]....
        /*0064*/ 	.word	0xffffffff


	//   ....[9]....
        /*0068*/ 	.word	0xffffffff


	//   ....[10]....
        /*006c*/ 	.word	0xffffffff


	//   ....[11]....
        /*0070*/ 	.word	0xffffffff


	//   ....[12]....
        /*0074*/ 	.word	0xffffffff


	//   ....[13]....
        /*0078*/ 	.word	0xffffffff


	//   ....[14]....
        /*007c*/ 	.word	0xffffffff


	//   ....[15]....
        /*0080*/ 	.word	0xffffffff


	//   ....[16]....
        /*0084*/ 	.word	0xffffffff


	//   ....[17]....
        /*0088*/ 	.word	0xffffffff


	//   ....[18]....
        /*008c*/ 	.word	0xffffffff


	//   ....[19]....
        /*0090*/ 	.word	0xffffffff


	//   ....[20]....
        /*0094*/ 	.word	0xffffffff


	//   ....[21]....
        /*0098*/ 	.word	0xffffffff


	//   ....[22]....
        /*009c*/ 	.word	0xffffffff


	//   ....[23]....
        /*00a0*/ 	.word	0xffffffff


	//   ....[24]....
        /*00a4*/ 	.word	0xffffffff


	//   ....[25]....
        /*00a8*/ 	.word	0xffffffff


	//   ....[26]....
        /*00ac*/ 	.word	0xffffffff


	//   ....[27]....
        /*00b0*/ 	.word	0xffffffff


	//   ....[28]....
        /*00b4*/ 	.word	0xffffffff


	//   ....[29]....
        /*00b8*/ 	.word	0xffffffff


	//   ....[30]....
        /*00bc*/ 	.word	0xffffffff


	//   ....[31]....
        /*00c0*/ 	.word	0xffffffff


	//   ....[32]....
        /*00c4*/ 	.word	0xffffffff


	//   ....[33]....
        /*00c8*/ 	.word	0xffffffff


	//   ....[34]....
        /*00cc*/ 	.word	0xffffffff


	//   ....[35]....
        /*00d0*/ 	.word	0xffffffff


	//   ....[36]....
        /*00d4*/ 	.word	0xffffffff


	//   ....[37]....
        /*00d8*/ 	.word	0xffffffff


	//   ....[38]....
        /*00dc*/ 	.word	0xffffffff


	//   ....[39]....
        /*00e0*/ 	.word	0xffffffff


	//   ....[40]....
        /*00e4*/ 	.word	0xffffffff


	//   ....[41]....
        /*00e8*/ 	.word	0xffffffff


	//   ....[42]....
        /*00ec*/ 	.word	0xffffffff


	//   ....[43]....
        /*00f0*/ 	.word	0xffffffff


	//   ....[44]....
        /*00f4*/ 	.word	0xffffffff


	//   ....[45]....
        /*00f8*/ 	.word	0xffffffff


	//   ....[46]....
        /*00fc*/ 	.word	0xffffffff


	//   ....[47]....
        /*0100*/ 	.word	0xffffffff


	//   ....[48]....
        /*0104*/ 	.word	0xffffffff


	//   ....[49]....
        /*0108*/ 	.word	0xffffffff


	//   ....[50]....
        /*010c*/ 	.word	0xffffffff


	//   ....[51]....
        /*0110*/ 	.word	0xffffffff


	//   ....[52]....
        /*0114*/ 	.word	0xffffffff


	//   ....[53]....
        /*0118*/ 	.word	0xffffffff


	//   ....[54]....
        /*011c*/ 	.word	0xffffffff


	//   ....[55]....
        /*0120*/ 	.word	0xffffffff


	//   ....[56]....
        /*0124*/ 	.word	0xffffffff


	//   ....[57]....
        /*0128*/ 	.word	0xffffffff


	//   ....[58]....
        /*012c*/ 	.word	0xffffffff


	//   ....[59]....
        /*0130*/ 	.word	0xffffffff


	//   ....[60]....
        /*0134*/ 	.word	0xffffffff


	//   ....[61]....
        /*0138*/ 	.word	0xffffffff


	//   ....[62]....
        /*013c*/ 	.word	0xffffffff


	//   ....[63]....
        /*0140*/ 	.word	0xffffffff


	//   ....[64]....
        /*0144*/ 	.word	0xffffffff


	//   ....[65]....
        /*0148*/ 	.word	0xffffffff


	//   ....[66]....
        /*014c*/ 	.word	0xffffffff


	//   ....[67]....
        /*0150*/ 	.word	0xffffffff


	//   ....[68]....
        /*0154*/ 	.word	0xffffffff


	//   ....[69]....
        /*0158*/ 	.word	0xffffffff


	//   ....[70]....
        /*015c*/ 	.word	0xffffffff


	//   ....[71]....
        /*0160*/ 	.word	0xffffffff


	//   ....[72]....
        /*0164*/ 	.word	0xffffffff


	//   ....[73]....
        /*0168*/ 	.word	0xffffffff


	//   ....[74]....
        /*016c*/ 	.word	0xffffffff


	//   ....[75]....
        /*0170*/ 	.word	0xffffffff


	//   ....[76]....
        /*0174*/ 	.word	0xffffffff


	//   ....[77]....
        /*0178*/ 	.word	0xffffffff


	//   ....[78]....
        /*017c*/ 	.word	0xffffffff


	//   ....[79]....
        /*0180*/ 	.word	0xffffffff


	//   ....[80]....
        /*0184*/ 	.word	0xffffffff


	//   ....[81]....
        /*0188*/ 	.word	0xffffffff


	//   ....[82]....
        /*018c*/ 	.word	0xffffffff


	//   ....[83]....
        /*0190*/ 	.word	0xffffffff


	//   ....[84]....
        /*0194*/ 	.word	0xffffffff


	//   ....[85]....
        /*0198*/ 	.word	0xffffffff


	//   ....[86]....
        /*019c*/ 	.word	0xffffffff


	//   ....[87]....
        /*01a0*/ 	.word	0xffffffff


	//   ....[88]....
        /*01a4*/ 	.word	0xffffffff


	//   ....[89]....
        /*01a8*/ 	.word	0xffffffff


	//   ....[90]....
        /*01ac*/ 	.word	0xffffffff


	//   ....[91]....
        /*01b0*/ 	.word	0xffffffff


	//   ....[92]....
        /*01b4*/ 	.word	0xffffffff


	//   ....[93]....
        /*01b8*/ 	.word	0xffffffff


	//   ....[94]....
        /*01bc*/ 	.word	0xffffffff


	//   ....[95]....
        /*01c0*/ 	.word	0xffffffff


	//   ....[96]....
        /*01c4*/ 	.word	0xffffffff


	//   ....[97]....
        /*01c8*/ 	.word	0xffffffff


	//   ....[98]....
        /*01cc*/ 	.word	0xffffffff


	//   ....[99]....
        /*01d0*/ 	.word	0xffffffff


	//   ....[100]....
        /*01d4*/ 	.word	0xffffffff


	//   ....[101]....
        /*01d8*/ 	.word	0xffffffff


	//   ....[102]....
        /*01dc*/ 	.word	0xffffffff


	//   ....[103]....
        /*01e0*/ 	.word	0xffffffff


	//   ....[104]....
        /*01e4*/ 	.word	0xffffffff


	//   ....[105]....
        /*01e8*/ 	.word	0xffffffff


	//   ....[106]....
        /*01ec*/ 	.word	0xffffffff


	//   ....[107]....
        /*01f0*/ 	.word	0xffffffff


	//   ....[108]....
        /*01f4*/ 	.word	0xffffffff


	//   ....[109]....
        /*01f8*/ 	.word	0x0500000f


	//   ....[110]....
        /*01fc*/ 	.word	0x0500000f


	//   ....[111]....
        /*0200*/ 	.word	0x0500000f


	//   ....[112]....
        /*0204*/ 	.word	0x0500000f


	//   ....[113]....
        /*0208*/ 	.word	0x0500000f


	//   ....[114]....
        /*020c*/ 	.word	0x0500000f


	//   ....[115]....
        /*0210*/ 	.word	0x0500000f


	//   ....[116]....
        /*0214*/ 	.word	0x0500000f


	//   ....[117]....
        /*0218*/ 	.word	0x0500000f


	//   ....[118]....
        /*021c*/ 	.word	0x0500000f


	//   ....[119]....
        /*0220*/ 	.word	0x0500000f


	//   ....[120]....
        /*0224*/ 	.word	0x0500000f


	//   ....[121]....
        /*0228*/ 	.word	0x0500000f


	//   ....[122]....
        /*022c*/ 	.word	0x0500000f


	//   ....[123]....
        /*0230*/ 	.word	0x0500000f


	//   ....[124]....
        /*0234*/ 	.word	0x0500000f


	//   ....[125]....
        /*0238*/ 	.word	0x0500000f


	//   ....[126]....
        /*023c*/ 	.word	0x0500000f


	//   ....[127]....
        /*0240*/ 	.word	0x0500000f


	//   ....[128]....
        /*0244*/ 	.word	0x0500000f


	//   ....[129]....
        /*0248*/ 	.word	0x0500000f


	//   ....[130]....
        /*024c*/ 	.word	0x0500000f


	//   ....[131]....
        /*0250*/ 	.word	0x0500000f


	//   ....[132]....
        /*0254*/ 	.word	0x0500000f


	//   ....[133]....
        /*0258*/ 	.word	0x0500000f


	//   ....[134]....
        /*025c*/ 	.word	0x0500000f


	//   ....[135]....
        /*0260*/ 	.word	0x0500000f


	//   ....[136]....
        /*0264*/ 	.word	0x0500000f


	//   ....[137]....
        /*0268*/ 	.word	0x0500000f


	//   ....[138]....
        /*026c*/ 	.word	0x0500000f


	//   ....[139]....
        /*0270*/ 	.word	0x0500000f


	//   ....[140]....
        /*0274*/ 	.word	0x0500000f


	//   ....[141]....
        /*0278*/ 	.word	0x0500000f


	//   ....[142]....
        /*027c*/ 	.word	0x0500000f


	//   ....[143]....
        /*0280*/ 	.word	0x0500000f


	//   ....[144]....
        /*0284*/ 	.word	0x0500000f


	//   ....[145]....
        /*0288*/ 	.word	0x0500000f


	//   ....[146]....
        /*028c*/ 	.word	0x0500000f


	//   ....[147]....
        /*0290*/ 	.word	0x0500000f


	//   ....[148]....
        /*0294*/ 	.word	0x0500000f


	//   ....[149]....
        /*0298*/ 	.word	0x0500000f


	//   ....[150]....
        /*029c*/ 	.word	0x0500000f


	//   ....[151]....
        /*02a0*/ 	.word	0x0500000f


	//   ....[152]....
        /*02a4*/ 	.word	0x0500000f


	//   ....[153]....
        /*02a8*/ 	.word	0x0500000f


	//   ....[154]....
        /*02ac*/ 	.word	0x0500000f


	//   ....[155]....
        /*02b0*/ 	.word	0x0500000f


	//   ....[156]....
        /*02b4*/ 	.word	0x0500000f


	//   ....[157]....
        /*02b8*/ 	.word	0x0500000f


	//   ....[158]....
        /*02bc*/ 	.word	0x0500000f


	//   ....[159]....
        /*02c0*/ 	.word	0x0500000f


	//   ....[160]....
        /*02c4*/ 	.word	0x0500000f


	//   ....[161]....
        /*02c8*/ 	.word	0x0500000f


	//   ....[162]....
        /*02cc*/ 	.word	0x0500000f


	//   ....[163]....
        /*02d0*/ 	.word	0x0500000f


	//   ....[164]....
        /*02d4*/ 	.word	0x0500000f


	//   ....[165]....
        /*02d8*/ 	.word	0x0500000f


	//   ....[166]....
        /*02dc*/ 	.word	0x0500000f


	//   ....[167]....
        /*02e0*/ 	.word	0x0500000f


	//   ....[168]....
        /*02e4*/ 	.word	0x0500000f


	//   ....[169]....
        /*02e8*/ 	.word	0x0500000f


	//   ....[170]....
        /*02ec*/ 	.word	0x0500000f


	//   ....[171]....
        /*02f0*/ 	.word	0x0500000f


	//   ....[172]....
        /*02f4*/ 	.word	0x0500000f


	//   ....[173]....
        /*02f8*/ 	.word	0x0500000f


	//   ....[174]....
        /*02fc*/ 	.word	0x0500000f


	//   ....[175]....
        /*0300*/ 	.word	0x0500000f


	//   ....[176]....
        /*0304*/ 	.word	0x0500000f


	//   ....[177]....
        /*0308*/ 	.word	0x0500000f


	//   ....[178]....
        /*030c*/ 	.word	0x0500000f


	//   ....[179]....
        /*0310*/ 	.word	0x0500000f


	//   ....[180]....
        /*0314*/ 	.word	0x0500000f


	//   ....[181]....
        /*0318*/ 	.word	0x0500000f


	//   ....[182]....
        /*031c*/ 	.word	0x0500000f


	//   ....[183]....
        /*0320*/ 	.word	0x0500000f


	//   ....[184]....
        /*0324*/ 	.word	0x0500000f


	//   ....[185]....
        /*0328*/ 	.word	0x0500000f


	//   ....[186]....
        /*032c*/ 	.word	0x0500000f


	//   ....[187]....
        /*0330*/ 	.word	0x0500000f


	//   ....[188]....
        /*0334*/ 	.word	0x0500000f


	//   ....[189]....
        /*0338*/ 	.word	0x0500000f


	//   ....[190]....
        /*033c*/ 	.word	0x0500000f


	//----- nvinfo : EIATTR_COOP_GROUP_INSTR_OFFSETS
	.align		4
.L_847:
        /*0340*/ 	.byte	0x04, 0x28
        /*0342*/ 	.short	(.L_849 - .L_848)


	//   ....[0]....
.L_848:
        /*0344*/ 	.word	0x00000070


	//   ....[1]....
        /*0348*/ 	.word	0x00000080


	//   ....[2]....
        /*034c*/ 	.word	0x000002c0


	//   ....[3]....
        /*0350*/ 	.word	0x00000420


	//   ....[4]....
        /*0354*/ 	.word	0x00000540


	//   ....[5]....
        /*0358*/ 	.word	0x000006a0


	//   ....[6]....
        /*035c*/ 	.word	0x00000fd0


	//   ....[7]....
        /*0360*/ 	.word	0x00002200


	//   ....[8]....
        /*0364*/ 	.word	0x00002320


	//   ....[9]....
        /*0368*/ 	.word	0x00002630


	//   ....[10]....
        /*036c*/ 	.word	0x000027f0


	//   ....[11]....
        /*0370*/ 	.word	0x000043e0


	//   ....[12]....
        /*0374*/ 	.word	0x000043f0


	//   ....[13]....
        /*0378*/ 	.word	0x00004450


	//   ....[14]....
        /*037c*/ 	.word	0x00004470


	//   ....[15]....
        /*0380*/ 	.word	0x00005930


	//   ....[16]....
        /*0384*/ 	.word	0x00005960


	//   ....[17]....
        /*0388*/ 	.word	0x00005a30


	//   ....[18]....
        /*038c*/ 	.word	0x00005a40


	//   ....[19]....
        /*0390*/ 	.word	0x000069e0


	//   ....[20]....
        /*0394*/ 	.word	0x00006a20


	//   ....[21]....
        /*0398*/ 	.word	0x00006a50


	//   ....[22]....
        /*039c*/ 	.word	0x00006a80


	//   ....[23]....
        /*03a0*/ 	.word	0x00006a90


	//   ....[24]....
        /*03a4*/ 	.word	0x00006ac0


	//   ....[25]....
        /*03a8*/ 	.word	0x00007120


	//   ....[26]....
        /*03ac*/ 	.word	0x00007130


	//   ....[27]....
        /*03b0*/ 	.word	0x00007b60


	//   ....[28]....
        /*03b4*/ 	.word	0x00008c70


	//   ....[29]....
        /*03b8*/ 	.word	0x00008ca0


	//   ....[30]....
        /*03bc*/ 	.word	0x00008cb0


	//   ....[31]....
        /*03c0*/ 	.word	0x00008cc0


	//   ....[32]....
        /*03c4*/ 	.word	0x00008cd0


	//   ....[33]....
        /*03c8*/ 	.word	0x00008ce0


	//   ....[34]....
        /*03cc*/ 	.word	0x00008cf0


	//   ....[35]....
        /*03d0*/ 	.word	0x00008d10


	//   ....[36]....
        /*03d4*/ 	.word	0x00008d80


	//   ....[37]....
        /*03d8*/ 	.word	0x00008e20


	//   ....[38]....
        /*03dc*/ 	.word	0x00008e90


	//   ....[39]....
        /*03e0*/ 	.word	0x00008ed0


	//   ....[40]....
        /*03e4*/ 	.word	0x00008ee0


	//   ....[41]....
        /*03e8*/ 	.word	0x00008ef0


	//   ....[42]....
        /*03ec*/ 	.word	0x00008f30


	//   ....[43]....
        /*03f0*/ 	.word	0x00008f50


	//   ....[44]....
        /*03f4*/ 	.word	0x000095c0


	//   ....[45]....
        /*03f8*/ 	.word	0x00009600


	//   ....[46]....
        /*03fc*/ 	.word	0x00009630


	//   ....[47]....
        /*0400*/ 	.word	0x00009650


	//   ....[48]....
        /*0404*/ 	.word	0x000096d0


	//   ....[49]....
        /*0408*/ 	.word	0x00009700


	//   ....[50]....
        /*040c*/ 	.word	0x00009760


	//   ....[51]....
        /*0410*/ 	.word	0x00009790


	//   ....[52]....
        /*0414*/ 	.word	0x00009810


	//   ....[53]....
        /*0418*/ 	.word	0x00009840


	//   ....[54]....
        /*041c*/ 	.word	0x000098a0


	//   ....[55]....
        /*0420*/ 	.word	0x000098d0


	//   ....[56]....
        /*0424*/ 	.word	0x00009950


	//   ....[57]....
        /*0428*/ 	.word	0x00009980


	//   ....[58]....
        /*042c*/ 	.word	0x000099c0


	//   ....[59]....
        /*0430*/ 	.word	0x000099e0


	//   ....[60]....
        /*0434*/ 	.word	0x0000a100


	//   ....[61]....
        /*0438*/ 	.word	0x0000a130


	//   ....[62]....
        /*043c*/ 	.word	0x0000a140


	//   ....[63]....
        /*0440*/ 	.word	0x0000a150


	//   ....[64]....
        /*0444*/ 	.word	0x0000a180


	//   ....[65]....
        /*0448*/ 	.word	0x0000a1c0


	//   ....[66]....
        /*044c*/ 	.word	0x0000a1d0


	//   ....[67]....
        /*0450*/ 	.word	0x0000a1f0


	//   ....[68]....
        /*0454*/ 	.word	0x0000a250


	//   ....[69]....
        /*0458*/ 	.word	0x0000a260


	//   ....[70]....
        /*045c*/ 	.word	0x0000a280


	//   ....[71]....
        /*0460*/ 	.word	0x0000a2e0


	//   ....[72]....
        /*0464*/ 	.word	0x0000a300


	//   ....[73]....
        /*0468*/ 	.word	0x0000a310


	//   ....[74]....
        /*046c*/ 	.word	0x0000a340


	//   ....[75]....
        /*0470*/ 	.word	0x0000a350


	//   ....[76]....
        /*0474*/ 	.word	0x0000a5d0


	//   ....[77]....
        /*0478*/ 	.word	0x0000a5f0


	//   ....[78]....
        /*047c*/ 	.word	0x0000a600


	//   ....[79]....
        /*0480*/ 	.word	0x0000a620


	//   ....[80]....
        /*0484*/ 	.word	0x0000a690


	//   ....[81]....
        /*0488*/ 	.word	0x0000a6c0


	//   ....[82]....
        /*048c*/ 	.word	0x0000a710


	//   ....[83]....
        /*0490*/ 	.word	0x0000a740


	//   ....[84]....
        /*0494*/ 	.word	0x0000a790


	//   ....[85]....
        /*0498*/ 	.word	0x0000a7c0


	//   ....[86]....
        /*049c*/ 	.word	0x0000a810


	//   ....[87]....
        /*04a0*/ 	.word	0x0000a840


	//   ....[88]....
        /*04a4*/ 	.word	0x0000a890


	//   ....[89]....
        /*04a8*/ 	.word	0x0000a8c0


	//   ....[90]....
        /*04ac*/ 	.word	0x0000a910


	//   ....[91]....
        /*04b0*/ 	.word	0x0000a940


	//   ....[92]....
        /*04b4*/ 	.word	0x0000ada0


	//   ....[93]....
        /*04b8*/ 	.word	0x0000add0


	//   ....[94]....
        /*04bc*/ 	.word	0x0000ae00


	//   ....[95]....
        /*04c0*/ 	.word	0x0000ae30


	//   ....[96]....
        /*04c4*/ 	.word	0x0000ae60


	//   ....[97]....
        /*04c8*/ 	.word	0x0000ae70


	//   ....[98]....
        /*04cc*/ 	.word	0x0000ae90


	//   ....[99]....
        /*04d0*/ 	.word	0x0000aeb0


	//   ....[100]....
        /*04d4*/ 	.word	0x0000aed0


	//   ....[101]....
        /*04d8*/ 	.word	0x0000af00


	//   ....[102]....
        /*04dc*/ 	.word	0x0000af70


	//   ....[103]....
        /*04e0*/ 	.word	0x0000afa0


	//   ....[104]....
        /*04e4*/ 	.word	0x0000afc0


	//   ....[105]....
        /*04e8*/ 	.word	0x0000afe0


	//   ....[106]....
        /*04ec*/ 	.word	0x0000b190


	//   ....[107]....
        /*04f0*/ 	.word	0x0000b1a0


	//   ....[108]....
        /*04f4*/ 	.word	0x0000b400


	//   ....[109]....
        /*04f8*/ 	.word	0x0000b8a0


	//   ....[110]....
        /*04fc*/ 	.word	0x0000b990


	//   ....[111]....
        /*0500*/ 	.word	0x0000ba30


	//   ....[112]....
        /*0504*/ 	.word	0x0000ba90


	//   ....[113]....
        /*0508*/ 	.word	0x0000bb60


	//   ....[114]....
        /*050c*/ 	.word	0x0000bbd0


	//   ....[115]....
        /*0510*/ 	.word	0x0000bc90


	//   ....[116]....
        /*0514*/ 	.word	0x0000bd00


	//   ....[117]....
        /*0518*/ 	.word	0x0000bde0


	//   ....[118]....
        /*051c*/ 	.word	0x0000be60


	//   ....[119]....
        /*0520*/ 	.word	0x0000bf30


	//   ....[120]....
        /*0524*/ 	.word	0x0000bfb0


	//   ....[121]....
        /*0528*/ 	.word	0x0000c070


	//   ....[122]....
        /*052c*/ 	.word	0x0000c0e0


	//   ....[123]....
        /*0530*/ 	.word	0x0000c1c0


	//   ....[124]....
        /*0534*/ 	.word	0x0000c240


	//   ....[125]....
        /*0538*/ 	.word	0x0000c300


	//   ....[126]....
        /*053c*/ 	.word	0x0000c390


	//   ....[127]....
        /*0540*/ 	.word	0x0000c3f0


	//   ....[128]....
        /*0544*/ 	.word	0x0000c490


	//   ....[129]....
        /*0548*/ 	.word	0x0000c560


	//   ....[130]....
        /*054c*/ 	.word	0x0000c5d0


	//   ....[131]....
        /*0550*/ 	.word	0x0000c6b0


	//   ....[132]....
        /*0554*/ 	.word	0x0000c730


	//   ....[133]....
        /*0558*/ 	.word	0x0000c7f0


	//   ....[134]....
        /*055c*/ 	.word	0x0000c870


	//   ....[135]....
        /*0560*/ 	.word	0x0000c940


	//   ....[136]....
        /*0564*/ 	.word	0x0000c9d0


	//   ....[137]....
        /*0568*/ 	.word	0x0000caa0


	//   ....[138]....
        /*056c*/ 	.word	0x0000cb10


	//   ....[139]....
        /*0570*/ 	.word	0x0000cbe0


	//   ....[140]....
        /*0574*/ 	.word	0x0000cc60


	//   ....[141]....
        /*0578*/ 	.word	0x0000cd10


	//   ....[142]....
        /*057c*/ 	.word	0x0000ce50


	//   ....[143]....
        /*0580*/ 	.word	0x0000cf00


	//   ....[144]....
        /*0584*/ 	.word	0x0000cfd0


	//   ....[145]....
        /*0588*/ 	.word	0x0000d020


	//   ....[146]....
        /*058c*/ 	.word	0x0000d100


	//   ....[147]....
        /*0590*/ 	.word	0x0000d150


	//   ....[148]....
        /*0594*/ 	.word	0x0000d220


	//   ....[149]....
        /*0598*/ 	.word	0x0000d270


	//   ....[150]....
        /*059c*/ 	.word	0x0000d350


	//   ....[151]....
        /*05a0*/ 	.word	0x0000d3a0


	//   ....[152]....
        /*05a4*/ 	.word	0x0000d480


	//   ....[153]....
        /*05a8*/ 	.word	0x0000d4d0


	//   ....[154]....
        /*05ac*/ 	.word	0x0000d5a0


	//   ....[155]....
        /*05b0*/ 	.word	0x0000d5f0


	//   ....[156]....
        /*05b4*/ 	.word	0x0000d6d0


	//   ....[157]....
        /*05b8*/ 	.word	0x0000d720


	//   ....[158]....
        /*05bc*/ 	.word	0x0000d810


	//   ....[159]....
        /*05c0*/ 	.word	0x0000d8b0


	//   ....[160]....
        /*05c4*/ 	.word	0x0000d910


	//   ....[161]....
        /*05c8*/ 	.word	0x0000d9d0


	//   ....[162]....
        /*05cc*/ 	.word	0x0000da70


	//   ....[163]....
        /*05d0*/ 	.word	0x0000db30


	//   ....[164]....
        /*05d4*/ 	.word	0x0000dbd0


	//   ....[165]....
        /*05d8*/ 	.word	0x0000dc90


	//   ....[166]....
        /*05dc*/ 	.word	0x0000dd30


	//   ....[167]....
        /*05e0*/ 	.word	0x0000ddf0


	//   ....[168]....
        /*05e4*/ 	.word	0x0000de90


	//   ....[169]....
        /*05e8*/ 	.word	0x0000df50


	//   ....[170]....
        /*05ec*/ 	.word	0x0000dff0


	//   ....[171]....
        /*05f0*/ 	.word	0x0000e0b0


	//   ....[172]....
        /*05f4*/ 	.word	0x0000e150


	//   ....[173]....
        /*05f8*/ 	.word	0x0000e210


	//   ....[174]....
        /*05fc*/ 	.word	0x0000e330


	//   ....[175]....
        /*0600*/ 	.word	0x0000e3d0


	//   ....[176]....
        /*0604*/ 	.word	0x0000e480


	//   ....[177]....
        /*0608*/ 	.word	0x0000e550


	//   ....[178]....
        /*060c*/ 	.word	0x0000e5c0


	//   ....[179]....
        /*0610*/ 	.word	0x0000e690


	//   ....[180]....
        /*0614*/ 	.word	0x0000e700


	//   ....[181]....
        /*0618*/ 	.word	0x0000e7e0


	//   ....[182]....
        /*061c*/ 	.word	0x0000e850


	//   ....[183]....
        /*0620*/ 	.word	0x0000e930


	//   ....[184]....
        /*0624*/ 	.word	0x0000e9b0


	//   ....[185]....
        /*0628*/ 	.word	0x0000ea90


	//   ....[186]....
        /*062c*/ 	.word	0x0000eb00


	//   ....[187]....
        /*0630*/ 	.word	0x0000ebd0


	//   ....[188]....
        /*0634*/ 	.word	0x0000ec40


	//   ....[189]....
        /*0638*/ 	.word	0x0000ed00


	//   ....[190]....
        /*063c*/ 	.word	0x0000ede0


	//----- nvinfo : EIATTR_REG_RECONFIG
	.align		4
.L_849:
        /*0640*/ 	.byte	0x01, 0x54
	.zero		2


	//----- nvinfo : EIATTR_SYSCALL_OFFSETS
	.align		4
        /*0644*/ 	.byte	0x04, 0x46
        /*0646*/ 	.short	(.L_851 - .L_850)


	//   ....[0]....
.L_850:
        /*0648*/ 	.word	0x00001190


	//   ....[1]....
        /*064c*/ 	.word	0x000082a0


	//   ....[2]....
        /*0650*/ 	.word	0x000083e0


	//   ....[3]....
        /*0654*/ 	.word	0x000084d0


	//   ....[4]....
        /*0658*/ 	.word	0x00009330


	//----- nvinfo : EIATTR_MBARRIER_INSTR_OFFSETS
	.align		4
.L_851:
        /*065c*/ 	.byte	0x04, 0x39
        /*065e*/ 	.short	(.L_853 - .L_852)


	//   ....[0]....
.L_852:
        /*0660*/ 	.word	0x00000170
        /*0664*/ 	.word	0x000000ff
        /*0668*/ 	.word	0x00028800
        /*066c*/ 	.short	0x0100
        /*066e*/ 	.byte	0x08
	.zero		1


	//   ....[1]....
        /*0670*/ 	.word	0x00000180
        /*0674*/ 	.word	0x000000ff
        /*0678*/ 	.word	0x00028820
        /*067c*/ 	.short	0x0100
        /*067e*/ 	.byte	0x08
	.zero		1


	//   ....[2]....
        /*0680*/ 	.word	0x00000270
        /*0684*/ 	.word	0x000000ff
        /*0688*/ 	.word	0x00028830
        /*068c*/ 	.short	0x0100
        /*068e*/ 	.byte	0x08
	.zero		1


	//   ....[3]....
        /*0690*/ 	.word	0x00000280
        /*0694*/ 	.word	0x000000ff
        /*0698*/ 	.word	0x00028840
        /*069c*/ 	.short	0x0100
        /*069e*/ 	.byte	0x08
	.zero		1


	//   ....[4]....
        /*06a0*/ 	.word	0x00000290
        /*06a4*/ 	.word	0x000000ff
        /*06a8*/ 	.word	0x00028838
        /*06ac*/ 	.short	0x0100
        /*06ae*/ 	.byte	0x08
	.zero		1


	//   ....[5]....
        /*06b0*/ 	.word	0x000002a0
        /*06b4*/ 	.word	0x000000ff
        /*06b8*/ 	.word	0x00028848
        /*06bc*/ 	.short	0x0100
        /*06be*/ 	.byte	0x08
	.zero		1


	//   ....[6]....
        /*06c0*/ 	.word	0x000003d0
        /*06c4*/ 	.word	0x000000ff
        /*06c8*/ 	.word	0x00028850
        /*06cc*/ 	.short	0x0100
        /*06ce*/ 	.byte	0x08
	.zero		1


	//   ....[7]....
        /*06d0*/ 	.word	0x000003e0
        /*06d4*/ 	.word	0x000000ff
        /*06d8*/ 	.word	0x00028860
        /*06dc*/ 	.short	0x0100
        /*06de*/ 	.byte	0x08
	.zero		1


	//   ....[8]....
        /*06e0*/ 	.word	0x000003f0
        /*06e4*/ 	.word	0x000000ff
        /*06e8*/ 	.word	0x00028858
        /*06ec*/ 	.short	0x0100
        /*06ee*/ 	.byte	0x08
	.zero		1


	//   ....[9]....
        /*06f0*/ 	.word	0x00000400
        /*06f4*/ 	.word	0x000000ff
        /*06f8*/ 	.word	0x00028868
        /*06fc*/ 	.short	0x0100
        /*06fe*/ 	.byte	0x08
	.zero		1


	//   ....[10]....
        /*0700*/ 	.word	0x000004f0
        /*0704*/ 	.word	0x000000ff
        /*0708*/ 	.word	0x00028870
        /*070c*/ 	.short	0x0100
        /*070e*/ 	.byte	0x06
	.zero		1


	//   ....[11]....
        /*0710*/ 	.word	0x00000500
        /*0714*/ 	.word	0x000000ff
        /*0718*/ 	.word	0x00028880
        /*071c*/ 	.short	0x0100
        /*071e*/ 	.byte	0x06
	.zero		1


	//   ....[12]....
        /*0720*/ 	.word	0x00000510
        /*0724*/ 	.word	0x000000ff
        /*0728*/ 	.word	0x00028878
        /*072c*/ 	.short	0x0100
        /*072e*/ 	.byte	0x06
	.zero		1


	//   ....[13]....
        /*0730*/ 	.word	0x00000520
        /*0734*/ 	.word	0x000000ff
        /*0738*/ 	.word	0x00028888
        /*073c*/ 	.short	0x0100
        /*073e*/ 	.byte	0x06
	.zero		1


	//   ....[14]....
        /*0740*/ 	.word	0x00000650
        /*0744*/ 	.word	0x000000ff
        /*0748*/ 	.word	0x00028890
        /*074c*/ 	.short	0x0100
        /*074e*/ 	.byte	0x08
	.zero		1


	//   ....[15]....
        /*0750*/ 	.word	0x00000660
        /*0754*/ 	.word	0x000000ff
        /*0758*/ 	.word	0x000288a0
        /*075c*/ 	.short	0x0100
        /*075e*/ 	.byte	0x08
	.zero		1


	//   ....[16]....
        /*0760*/ 	.word	0x00000670
        /*0764*/ 	.word	0x000000ff
        /*0768*/ 	.word	0x00028898
        /*076c*/ 	.short	0x0100
        /*076e*/ 	.byte	0x08
	.zero		1


	//   ....[17]....
        /*0770*/ 	.word	0x00000680
        /*0774*/ 	.word	0x000000ff
        /*0778*/ 	.word	0x000288a8
        /*077c*/ 	.short	0x0100
        /*077e*/ 	.byte	0x08
	.zero		1


	//   ....[18]....
        /*0780*/ 	.word	0x000007c0
        /*0784*/ 	.word	0x000000ff
        /*0788*/ 	.word	0x000288b0
        /*078c*/ 	.short	0x0100
        /*078e*/ 	.byte	0x08
	.zero		1


	//   ....[19]....
        /*0790*/ 	.word	0x000007d0
        /*0794*/ 	.word	0x000000ff
        /*0798*/ 	.word	0x000288c0
        /*079c*/ 	.short	0x0100
        /*079e*/ 	.byte	0x08
	.zero		1


	//   ....[20]....
        /*07a0*/ 	.word	0x000007e0
        /*07a4*/ 	.word	0x000000ff
        /*07a8*/ 	.word	0x000288b8
        /*07ac*/ 	.short	0x0100
        /*07ae*/ 	.byte	0x08
	.zero		1


	//   ....[21]....
        /*07b0*/ 	.word	0x000007f0
        /*07b4*/ 	.word	0x000000ff
        /*07b8*/ 	.word	0x000288c8
        /*07bc*/ 	.short	0x0100
        /*07be*/ 	.byte	0x08
	.zero		1


	//   ....[22]....
        /*07c0*/ 	.word	0x000011b0
        /*07c4*/ 	.word	0x000000ff
        /*07c8*/ 	.word	0x00028800
        /*07cc*/ 	.short	0x010a
        /*07ce*/ 	.byte	0x24
	.zero		1


	//   ....[23]....
        /*07d0*/ 	.word	0x00001220
        /*07d4*/ 	.word	0x000000ff
        /*07d8*/ 	.word	0x00028830
        /*07dc*/ 	.short	0x010a
        /*07de*/ 	.byte	0x24
	.zero		1


	//   ....[24]....
        /*07e0*/ 	.word	0x00001280
        /*07e4*/ 	.word	0x000000ff
        /*07e8*/ 	.word	0x00028830
        /*07ec*/ 	.short	0x010a
        /*07ee*/ 	.byte	0x24
	.zero		1


	//   ....[25]....
        /*07f0*/ 	.word	0x00002340
        /*07f4*/ 	.word	0x000000ff
        /*07f8*/ 	.word	0x00000000
        /*07fc*/ 	.short	0x0101
        /*07fe*/ 	.byte	0x04
	.zero		1


	//   ....[26]....
        /*0800*/ 	.word	0x00003890
        /*0804*/ 	.word	0x000000ff
        /*0808*/ 	.word	0x00028830
        /*080c*/ 	.short	0x010a
        /*080e*/ 	.byte	0x0a
	.zero		1


	//   ....[27]....
        /*0810*/ 	.word	0x000038d0
        /*0814*/ 	.word	0x000000ff
        /*0818*/ 	.word	0x00028830
        /*081c*/ 	.short	0x010a
        /*081e*/ 	.byte	0x0a
	.zero		1


	//   ....[28]....
        /*0820*/ 	.word	0x00003c50
        /*0824*/ 	.word	0x000000ff
        /*0828*/ 	.word	0x00028850
        /*082c*/ 	.short	0x010a
        /*082e*/ 	.byte	0x0a
	.zero		1


	//   ....[29]....
        /*0830*/ 	.word	0x00003c90
        /*0834*/ 	.word	0x000000ff
        /*0838*/ 	.word	0x00028850
        /*083c*/ 	.short	0x010a
        /*083e*/ 	.byte	0x0a
	.zero		1


	//   ....[30]....
        /*0840*/ 	.word	0x00004480
        /*0844*/ 	.word	0x000000ff
        /*0848*/ 	.word	0x00000000
        /*084c*/ 	.short	0x0101
        /*084e*/ 	.byte	0x06
	.zero		1


	//   ....[31]....
        /*0850*/ 	.word	0x00005260
        /*0854*/ 	.word	0x000000ff
        /*0858*/ 	.word	0x00000000
        /*085c*/ 	.short	0x0101
        /*085e*/ 	.byte	0x05
	.zero		1


	//   ....[32]....
        /*0860*/ 	.word	0x00005880
        /*0864*/ 	.word	0x000000ff
        /*0868*/ 	.word	0x00028850
        /*086c*/ 	.short	0x010a
        /*086e*/ 	.byte	0x05
	.zero		1


	//   ....[33]....
        /*0870*/ 	.word	0x000058c0
        /*0874*/ 	.word	0x000000ff
        /*0878*/ 	.word	0x00028850
        /*087c*/ 	.short	0x010a
        /*087e*/ 	.byte	0x05
	.zero		1


	//   ....[34]....
        /*0880*/ 	.word	0x00005ea0
        /*0884*/ 	.word	0x000000ff
        /*0888*/ 	.word	0x00000000
        /*088c*/ 	.short	0x0101
        /*088e*/ 	.byte	0x04
	.zero		1


	//   ....[35]....
        /*0890*/ 	.word	0x00006aa0
        /*0894*/ 	.word	0x000000ff
        /*0898*/ 	.word	0x00000000
        /*089c*/ 	.short	0x0101
        /*089e*/ 	.byte	0x04
	.zero		1


	//   ....[36]....
        /*08a0*/ 	.word	0x000089a0
        /*08a4*/ 	.word	0x000000ff
        /*08a8*/ 	.word	0x00028840
        /*08ac*/ 	.short	0x010a
        /*08ae*/ 	.byte	0x2d
	.zero		1


	//   ....[37]....
        /*08b0*/ 	.word	0x000090f0
        /*08b4*/ 	.word	0x000000ff
        /*08b8*/ 	.word	0x00028830
        /*08bc*/ 	.short	0x0107
        /*08be*/ 	.byte	0x2d
	.zero		1


	//   ....[38]....
        /*08c0*/ 	.word	0x00009160
        /*08c4*/ 	.word	0x000000ff
        /*08c8*/ 	.word	0x00028830
        /*08cc*/ 	.short	0x0101
        /*08ce*/ 	.byte	0x2d
	.zero		1


	//   ....[39]....
        /*08d0*/ 	.word	0x00009b40
        /*08d4*/ 	.word	0x000000ff
        /*08d8*/ 	.word	0x00028800
        /*08dc*/ 	.short	0x0107
        /*08de*/ 	.byte	0x2d
	.zero		1


	//   ....[40]....
        /*08e0*/ 	.word	0x00009b80
        /*08e4*/ 	.word	0x000000ff
        /*08e8*/ 	.word	0x00028800
        /*08ec*/ 	.short	0x0101
        /*08ee*/ 	.byte	0x2d
	.zero		1


	//   ....[41]....
        /*08f0*/ 	.word	0x00009b90
        /*08f4*/ 	.word	0x000000ff
        /*08f8*/ 	.word	0x00028820
        /*08fc*/ 	.short	0x010a
        /*08fe*/ 	.byte	0x2d
	.zero		1


	//   ....[42]....
        /*0900*/ 	.word	0x00009f00
        /*0904*/ 	.word	0x00000022
        /*0908*/ 	.word	0x00028840
        /*090c*/ 	.short	0x010a
        /*090e*/ 	.byte	0x3f
	.zero		1


	//   ....[43]....
        /*0910*/ 	.word	0x0000a460
        /*0914*/ 	.word	0x00000022
        /*0918*/ 	.word	0x00028830
        /*091c*/ 	.short	0x0107
        /*091e*/ 	.byte	0x3f
	.zero		1


	//   ....[44]....
        /*0920*/ 	.word	0x0000a510
        /*0924*/ 	.word	0x00000022
        /*0928*/ 	.word	0x00028830
        /*092c*/ 	.short	0x0101
        /*092e*/ 	.byte	0x3f
	.zero		1


	//   ....[45]....
        /*0930*/ 	.word	0x0000a570
        /*0934*/ 	.word	0x00000000
        /*0938*/ 	.word	0x00028860
        /*093c*/ 	.short	0x010a
        /*093e*/ 	.byte	0x3f
	.zero		1


	//   ....[46]....
        /*0940*/ 	.word	0x0000aac0
        /*0944*/ 	.word	0x00000000
        /*0948*/ 	.word	0x00028850
        /*094c*/ 	.short	0x0107
        /*094e*/ 	.byte	0x3f
	.zero		1


	//   ....[47]....
        /*0950*/ 	.word	0x0000abb0
        /*0954*/ 	.word	0x00000000
        /*0958*/ 	.word	0x00028850
        /*095c*/ 	.short	0x0101
        /*095e*/ 	.byte	0x3f
	.zero		1


	//   ....[48]....
        /*0960*/ 	.word	0x0000ad40
        /*0964*/ 	.word	0x00000000
        /*0968*/ 	.word	0x00028860
        /*096c*/ 	.short	0x010a
        /*096e*/ 	.byte	0x3f
	.zero		1


	//   ....[49]....
        /*0970*/ 	.word	0x0000b270
        /*0974*/ 	.word	0x00000000
        /*0978*/ 	.word	0x00028850
        /*097c*/ 	.short	0x0107
        /*097e*/ 	.byte	0x3f
	.zero		1


	//   ....[50]....
        /*0980*/ 	.word	0x0000b320
        /*0984*/ 	.word	0x00000000
        /*0988*/ 	.word	0x00028850
        /*098c*/ 	.short	0x0101
        /*098e*/ 	.byte	0x3f
	.zero		1


	//   ....[51]....
        /*0990*/ 	.word	0x0000b3c0
        /*0994*/ 	.word	0x00000007
        /*0998*/ 	.word	0x00028820
        /*099c*/ 	.short	0x010a
        /*099e*/ 	.byte	0x3f
	.zero		1


	//   ....[52]....
        /*09a0*/ 	.word	0x0000b4f0
        /*09a4*/ 	.word	0x00000005
        /*09a8*/ 	.word	0x00028840
        /*09ac*/ 	.short	0x010a
        /*09ae*/ 	.byte	0x3f
	.zero		1


	//   ....[53]....
        /*09b0*/ 	.word	0x0000b590
        /*09b4*/ 	.word	0x00000007
        /*09b8*/ 	.word	0x00028840
        /*09bc*/ 	.short	0x010a
        /*09be*/ 	.byte	0x3f
	.zero		1


	//   ....[54]....
        /*09c0*/ 	.word	0x0000b5d0
        /*09c4*/ 	.word	0x00000005
        /*09c8*/ 	.word	0x00028860
        /*09cc*/ 	.short	0x010a
        /*09ce*/ 	.byte	0x3f
	.zero		1


	//   ....[55]....
        /*09d0*/ 	.word	0x0000b610
        /*09d4*/ 	.word	0x00000007
        /*09d8*/ 	.word	0x00028860
        /*09dc*/ 	.short	0x010a
        /*09de*/ 	.byte	0x3f
	.zero		1


	//   ....[56]....
        /*09e0*/ 	.word	0x0000b680
        /*09e4*/ 	.word	0x00000000
        /*09e8*/ 	.word	0x00028800
        /*09ec*/ 	.short	0x010a
        /*09ee*/ 	.byte	0x3f
	.zero		1


	//   ....[57]....
        /*09f0*/ 	.word	0x0000b6e0
        /*09f4*/ 	.word	0x00000004
        /*09f8*/ 	.word	0x00028830
        /*09fc*/ 	.short	0x010a
        /*09fe*/ 	.byte	0x3f
	.zero		1


	//   ....[58]....
        /*0a00*/ 	.word	0x0000b740
        /*0a04*/ 	.word	0x00000003
        /*0a08*/ 	.word	0x00028830
        /*0a0c*/ 	.short	0x010a
        /*0a0e*/ 	.byte	0x3f
	.zero		1


	//   ....[59]....
        /*0a10*/ 	.word	0x0000b7a0
        /*0a14*/ 	.word	0x00000006
        /*0a18*/ 	.word	0x00028850
        /*0a1c*/ 	.short	0x010a
        /*0a1e*/ 	.byte	0x3f
	.zero		1


	//   ....[60]....
        /*0a20*/ 	.word	0x0000b800
        /*0a24*/ 	.word	0x00000005
        /*0a28*/ 	.word	0x00028850
        /*0a2c*/ 	.short	0x010a
        /*0a2e*/ 	.byte	0x3f
	.zero		1


	//   ....[61]....
        /*0a30*/ 	.word	0x0000b8e0
        /*0a34*/ 	.word	0x0000000a
        /*0a38*/ 	.word	0x00028840
        /*0a3c*/ 	.short	0x010a
        /*0a3e*/ 	.byte	0x3f
	.zero		1


	//   ....[62]....
        /*0a40*/ 	.word	0x0000cd50
        /*0a44*/ 	.word	0x00000003
        /*0a48*/ 	.word	0x00028820
        /*0a4c*/ 	.short	0x010a
        /*0a4e*/ 	.byte	0x3f
	.zero		1


	//   ....[63]....
        /*0a50*/ 	.word	0x0000cda0
        /*0a54*/ 	.word	0x00000022
        /*0a58*/ 	.word	0x00028840
        /*0a5c*/ 	.short	0x010a
        /*0a5e*/ 	.byte	0x3f
	.zero		1


	//   ....[64]....
        /*0a60*/ 	.word	0x0000d760
        /*0a64*/ 	.word	0x00000000
        /*0a68*/ 	.word	0x00028860
        /*0a6c*/ 	.short	0x010a
        /*0a6e*/ 	.byte	0x3f
	.zero		1


	//   ....[65]....
        /*0a70*/ 	.word	0x0000e280
        /*0a74*/ 	.word	0x00000000
        /*0a78*/ 	.word	0x00028860
        /*0a7c*/ 	.short	0x010a
        /*0a7e*/ 	.byte	0x3f
	.zero		1


	//   ....[66]....
        /*0a80*/ 	.word	0x0000ed30
        /*0a84*/ 	.word	0x00000007
        /*0a88*/ 	.word	0x00028820
        /*0a8c*/ 	.short	0x010a
        /*0a8e*/ 	.byte	0x3f
	.zero		1


	//   ....[67]....
        /*0a90*/ 	.word	0x0000eea0
        /*0a94*/ 	.word	0x00000005
        /*0a98*/ 	.word	0x00028840
        /*0a9c*/ 	.short	0x010a
        /*0a9e*/ 	.byte	0x3f
	.zero		1


	//   ....[68]....
        /*0aa0*/ 	.word	0x0000eef0
        /*0aa4*/ 	.word	0x00000007
        /*0aa8*/ 	.word	0x00028840
        /*0aac*/ 	.short	0x010a
        /*0aae*/ 	.byte	0x3f
	.zero		1


	//   ....[69]....
        /*0ab0*/ 	.word	0x0000ef40
        /*0ab4*/ 	.word	0x00000005
        /*0ab8*/ 	.word	0x00028860
        /*0abc*/ 	.short	0x010a
        /*0abe*/ 	.byte	0x3f
	.zero		1


	//----- nvinfo : EIATTR_NUM_MBARRIERS
	.align		4
.L_853:
        /*0ac0*/ 	.byte	0x03, 0x38
        /*0ac2*/ 	.short	0x0016


	//----- nvinfo : EIATTR_EXIT_INSTR_OFFSETS
	.align		4
        /*0ac4*/ 	.byte	0x04, 0x1c
        /*0ac6*/ 	.short	(.L_855 - .L_854)


	//   ....[0]....
.L_854:
        /*0ac8*/ 	.word	0x0000b660


	//----- nvinfo : EIATTR_MAX_THREADS
	.align		4
.L_855:
        /*0acc*/ 	.byte	0x04, 0x05
        /*0ace*/ 	.short	(.L_857 - .L_856)
.L_856:
        /*0ad0*/ 	.word	0x00000180
        /*0ad4*/ 	.word	0x00000001
        /*0ad8*/ 	.word	0x00000001


	//----- nvinfo : EIATTR_CRS_STACK_SIZE
	.align		4
.L_857:
        /*0adc*/ 	.byte	0x04, 0x1e
        /*0ade*/ 	.short	(.L_859 - .L_858)
.L_858:
        /*0ae0*/ 	.word	0x00000000


	//----- nvinfo : EIATTR_CBANK_PARAM_SIZE
	.align		4
.L_859:
        /*0ae4*/ 	.byte	0x03, 0x19
        /*0ae6*/ 	.short	0x0a70


	//----- nvinfo : EIATTR_PARAM_CBANK
	.align		4
        /*0ae8*/ 	.byte	0x04, 0x0a
        /*0aea*/ 	.short	(.L_861 - .L_860)
	.align		4
.L_860:
        /*0aec*/ 	.word	index@(.nv.constant0._ZN7cutlass13device_kernelIN5flash11enable_sm90INS1_16FlashAttnFwdSm90INS1_25CollectiveMainloopFwdSm90ILi2EN4cute5tupleIJNS5_1CILi1EEES8_S8_EEENS6_IJNS7_ILi128EEESA_SA_EEELi128ENS_6half_tEfNS_4arch4Sm90ELb0ELb0ELb0ELb0ELb1ELb0ELb0ELb1ELb1ELb1ELb1ELb0EEENS1_21CollectiveEpilogueFwdISB_S9_SC_SE_Li256ELb0ELb1ELb1ELb0EEENS1_19SingleTileSchedulerILb0ELb1ELb1ELi128EEEEEEEEEvNT_6ParamsE)
        /*0af0*/ 	.short	0x0210
        /*0af2*/ 	.short	0x0a70


	//----- nvinfo : EIATTR_SW_WAR
	.align		4
.L_861:
        /*0af4*/ 	.byte	0x04, 0x36
        /*0af6*/ 	.short	(.L_863 - .L_862)
.L_862:
        /*0af8*/ 	.word	0x00000008
.L_863:


//--------------------- .nv.info._ZN7cutlass13device_kernelIN5flash11enable_sm90INS1_16FlashAttnFwdSm90INS1_25CollectiveMainloopFwdSm90ILi2EN4cute5tupleIJNS5_1CILi1EEES8_S8_EEENS6_IJNS7_ILi128EEESA_SA_EEELi128ENS_6half_tEfNS_4arch4Sm90ELb0ELb0ELb0ELb1ELb1ELb0ELb0ELb1ELb1ELb1ELb1ELb0EEENS1_21CollectiveEpilogueFwdISB_S9_SC_SE_Li256ELb1ELb1ELb1ELb0EEENS1_36VarlenDynamicPersistentTileSchedulerILi128ELi128ELi256ELi128ELb1ELb1ELb1ELb0ELb1ELb1EEEEEEEEEvNT_6ParamsE --------------------------
	.section	.nv.info._ZN7cutlass13device_kernelIN5flash11enable_sm90INS1_16FlashAttnFwdSm90INS1_25CollectiveMainloopFwdSm90ILi2EN4cute5tupleIJNS5_1CILi1EEES8_S8_EEENS6_IJNS7_ILi128EEESA_SA_EEELi128ENS_6half_tEfNS_4arch4Sm90ELb0ELb0ELb0ELb1ELb1ELb0ELb0ELb1ELb1ELb1ELb1ELb0EEENS1_21CollectiveEpilogueFwdISB_S9_SC_SE_Li256ELb1ELb1ELb1ELb0EEENS1_36VarlenDynamicPersistentTileSchedulerILi128ELi128ELi256ELi128ELb1ELb1ELb1ELb0ELb1ELb1EEEEEEEEEvNT_6ParamsE,"",@"SHT_CUDA_INFO"
	.sectionflags	@""
	.align	4


	//----- nvinfo : EIATTR_CUDA_API_VERSION
	.align		4
        /*0000*/ 	.byte	0x04, 0x37
        /*0002*/ 	.short	(.L_865 - .L_864)
.L_864:
        /*0004*/ 	.word	0x00000082


	//----- nvinfo : EIATTR_KPARAM_INFO
	.align		4
.L_865:
        /*0008*/ 	.byte	0x04, 0x17
        /*000a*/ 	.short	(.L_867 - .L_866)
.L_866:
        /*000c*/ 	.word	0x00000000
        /*0010*/ 	.short	0x0000
        /*0012*/ 	.short	0x0070
        /*0014*/ 	.byte	0x00, 0xf0, 0x01, 0x2a


	//----- nvinfo : EIATTR_SPARSE_MMA_MASK
	.align		4
.L_867:
        /*0018*/ 	.byte	0x03, 0x50
        /*001a*/ 	.short	0x0000


	//----- nvinfo : EIATTR_MAXREG_COUNT
	.align		4
        /*001c*/ 	.byte	0x03, 0x1b
        /*001e*/ 	.short	0x00a8


	//----- nvinfo : EIATTR_NUM_BARRIERS
	.align		4
        /*0020*/ 	.byte	0x02, 0x4c
        /*0022*/ 	.byte	0x10
	.zero		1


	//----- nvinfo : EIATTR_EXTERNS
	.align		4
        /*0024*/ 	.byte	0x04, 0x0f
        /*0026*/ 	.short	(.L_869 - .L_868)


	//   ....[0]....
	.align		4
.L_868:
        /*0028*/ 	.word	index@(__assertfail)


	//----- nvinfo : EIATTR_ANNOTATIONS
	.align		4
.L_869:
        /*002c*/ 	.byte	0x04, 0x55
        /*002e*/ 	.short	(.L_871 - .L_870)


	//   ....[0]....
.L_870:
        /* <DEDUP_REMOVED lines=19> */


	//----- nvinfo : EIATTR_MERCURY_ISA_VERSION
	.align		4
.L_871:
        /*0150*/ 	.byte	0x03, 0x5f
        /*0152*/ 	.short	0x0101


	//----- nvinfo : EIATTR_UNUSED_LOAD_BYTE_OFFSET
	.align		4
        /*0154*/ 	.byte	0x04, 0x44
        /*0156*/ 	.short	(.L_873 - .L_872)


	//   ....[0]....
.L_872:
        /*0158*/ 	.word	0x00000960
        /*015c*/ 	.word	0x0000fff0


	//   ....[1]....
        /*0160*/ 	.word	0x00006990
        /*0164*/ 	.word	0x0000fff0


	//----- nvinfo : EIATTR_INT_WARP_WIDE_INSTR_OFFSETS
	.align		4
.L_873:
        /*0168*/ 	.byte	0x04, 0x31
        /*016a*/ 	.short	(.L_875 - .L_874)


	//   ....[0]....
.L_874:
        /*016c*/ 	.word	0x000000c0


	//   ....[1]....
        /*0170*/ 	.word	0x000000d0


	//   ....[2]....
        /*0174*/ 	.word	0x00000170


	//   ....[3]....
        /*0178*/ 	.word	0x0000aa80


	//   ....[4]....
        /*017c*/ 	.word	0x0000ab10


	//   ....[5]....
        /*0180*/ 	.word	0x0000d910


	//   ....[6]....
        /*0184*/ 	.word	0x0000d9a0


	//----- nvinfo : EIATTR_COOP_GROUP_MASK_REGIDS
	.align		4
.L_875:
        /*0188*/ 	.byte	0x04, 0x29
        /*018a*/ 	.short	(.L_877 - .L_876)


	//   ....[0]....
.L_876:
        /*018c*/ 	.word	0xffffffff


	//   ....[1]....
        /*0190*/ 	.word	0xffffffff


	//   ....[2]....
        /*0194*/ 	.word	0xffffffff


	//   ....[3]....
        /*0198*/ 	.word	0xffffffff


	//   ....[4]....
        /*019c*/ 	.word	0xffffffff


	//   ....[5]....
        /*01a0*/ 	.word	0xffffffff


	//   ....[6]....
        /*01a4*/ 	.word	0xffffffff


	//   ....[7]....
        /*01a8*/ 	.word	0xffffffff


	//   ....[8]....
        /*01ac*/ 	.word	0xffffffff


	//   ....[9]....
        /*01b0*/ 	.word	0xffffffff


	//   ....[10]....
        /*01b4*/ 	.word	0xffffffff


	//   ....[11]....
        /*01b8*/ 	.word	0xffffffff


	//   ....[12]....
        /*01bc*/ 	.word	0xffffffff


	//   ....[13]....
        /*01c0*/ 	.word	0xffffffff


	//   ....[14]....
        /*01c4*/ 	.word	0xffffffff


	//   ....[15]....
        /*01c8*/ 	.word	0xffffffff


	//   ....[16]....
        /*01cc*/ 	.word	0xffffffff


	//   ....[17]....
        /*01d0*/ 	.word	0xffffffff


	//   ....[18]....
        /*01d4*/ 	.word	0xffffffff


	//   ....[19]....
        /*01d8*/ 	.word	0xffffffff


	//   ....[20]....
        /*01dc*/ 	.word	0xffffffff


	//   ....[21]....
        /*01e0*/ 	.word	0xffffffff


	//   ....[22]....
        /*01e4*/ 	.word	0xffffffff


	//   ....[23]....
        /*01e8*/ 	.word	0xffffffff


	//   ....[24]....
        /*01ec*/ 	.word	0xffffffff


	//   ....[25]....
        /*01f0*/ 	.word	0xffffffff


	//   ....[26]....
        /*01f4*/ 	.word	0xffffffff


	//   ....[27]....
        /*01f8*/ 	.word	0xffffffff


	//   ....[28]....
        /*01fc*/ 	.word	0xffffffff


	//   ....[29]....
        /*0200*/ 	.word	0xffffffff


	//   ....[30]....
        /*0204*/ 	.word	0xffffffff


	//   ....[31]....
        /*0208*/ 	.word	0xffffffff


	//   ....[32]....
        /*020c*/ 	.word	0xffffffff


	//   ....[33]....
        /*0210*/ 	.word	0xffffffff


	//   ....[34]....
        /*0214*/ 	.word	0xffffffff


	//   ....[35]....
        /*0218*/ 	.word	0xffffffff


	//   ....[36]....
        /*021c*/ 	.word	0xffffffff


	//   ....[37]....
        /*0220*/ 	.word	0xffffffff


	//   ....[38]....
        /*0224*/ 	.word	0xffffffff


	//   ....[39]....
        /*0228*/ 	.word	0xffffffff


	//   ....[40]....
        /*022c*/ 	.word	0xffffffff


	//   ....[41]....
        /*0230*/ 	.word	0xffffffff


	//   ....[42]....
        /*0234*/ 	.word	0xffffffff


	//   ....[43]....
        /*0238*/ 	.word	0xffffffff


	//   ....[44]....
        /*023c*/ 	.word	0xffffffff


	//   ....[45]....
        /*0240*/ 	.word	0xffffffff


	//   ....[46]....
        /*0244*/ 	.word	0xffffffff


	//   ....[47]....
        /*0248*/ 	.word	0xffffffff


	//   ....[48]....
        /*024c*/ 	.word	0xffffffff


	//   ....[49]....
        /*0250*/ 	.word	0xffffffff


	//   ....[50]....
        /*0254*/ 	.word	0xffffffff


	//   ....[51]....
        /*0258*/ 	.word	0xffffffff


	//   ....[52]....
        /*025c*/ 	.word	0xffffffff


	//   ....[53]....
        /*0260*/ 	.word	0xffffffff


	//   ....[54]....
        /*0264*/ 	.word	0xffffffff


	//   ....[55]....
        /*0268*/ 	.word	0xffffffff


	//   ....[56]....
        /*026c*/ 	.word	0xffffffff


	//   ....[57]....
        /*0270*/ 	.word	0xffffffff


	//   ....[58]....
        /*0274*/ 	.word	0xffffffff


	//   ....[59]....
        /*0278*/ 	.word	0xffffffff


	//   ....[60]....
        /*027c*/ 	.word	0xffffffff


	//   ....[61]....
        /*0280*/ 	.word	0xffffffff


	//   ....[62]....
        /*0284*/ 	.word	0xffffffff


	//   ....[63]....
        /*0288*/ 	.word	0xffffffff


	//   ....[64]....
        /*028c*/ 	.word	0xffffffff


	//   ....[65]....
        /*0290*/ 	.word	0xffffffff


	//   ....[66]....
        /*0294*/ 	.word	0xffffffff


	//   ....[67]....
        /*0298*/ 	.word	0xffffffff


	//   ....[68]....
        /*029c*/ 	.word	0xffffffff


	//   ....[69]....
        /*02a0*/ 	.word	0xffffffff


	//   ....[70]....
        /*02a4*/ 	.word	0xffffffff


	//   ....[71]....
        /*02a8*/ 	.word	0xffffffff


	//   ....[72]....
        /*02ac*/ 	.word	0xffffffff


	//   ....[73]....
        /*02b0*/ 	.word	0xffffffff


	//   ....[74]....
        /*02b4*/ 	.word	0xffffffff


	//   ....[75]....
        /*02b8*/ 	.word	0xffffffff


	//   ....[76]....
        /*02bc*/ 	.word	0xffffffff


	//   ....[77]....
        /*02c0*/ 	.word	0xffffffff


	//   ....[78]....
        /*02c4*/ 	.word	0xffffffff


	//   ....[79]....
        /*02c8*/ 	.word	0xffffffff


	//   ....[80]....
        /*02cc*/ 	.word	0xffffffff


	//   ....[81]....
        /*02d0*/ 	.word	0xffffffff


	//   ....[82]....
        /*02d4*/ 	.word	0xffffffff


	//   ....[83]....
        /*02d8*/ 	.word	0xffffffff


	//   ....[84]....
        /*02dc*/ 	.word	0xffffffff


	//   ....[85]....
        /*02e0*/ 	.word	0xffffffff


	//   ....[86]....
        /*02e4*/ 	.word	0xffffffff


	//   ....[87]....
        /*02e8*/ 	.word	0xffffffff


	//   ....[88]....
        /*02ec*/ 	.word	0xffffffff


	//   ....[89]....
        /*02f0*/ 	.word	0xffffffff


	//   ....[90]....
        /*02f4*/ 	.word	0xffffffff


	//   ....[91]....
        /*02f8*/ 	.word	0xffffffff


	//   ....[92]....
        /*02fc*/ 	.word	0xffffffff


	//   ....[93]....
        /*0300*/ 	.word	0xffffffff


	//   ....[94]....
        /*0304*/ 	.word	0xffffffff


	//   ....[95]....
        /*0308*/ 	.word	0xffffffff


	//   ....[96]....
        /*030c*/ 	.word	0xffffffff


	//   ....[97]....
        /*0310*/ 	.word	0xffffffff


	//   ....[98]....
        /*0314*/ 	.word	0xffffffff


	//   ....[99]....
        /*0318*/ 	.word	0xffffffff


	//   ....[100]....
        /*031c*/ 	.word	0xffffffff


	//   ....[101]....
        /*0320*/ 	.word	0xffffffff


	//   ....[102]....
        /*0324*/ 	.word	0xffffffff


	//   ....[103]....
        /*0328*/ 	.word	0xffffffff


	//   ....[104]....
        /*032c*/ 	.word	0xffffffff


	//   ....[105]....
        /*0330*/ 	.word	0xffffffff


	//   ....[106]....
        /*0334*/ 	.word	0xffffffff


	//   ....[107]....
        /*0338*/ 	.word	0xffffffff


	//   ....[108]....
        /*033c*/ 	.word	0xffffffff


	//   ....[109]....
        /*0340*/ 	.word	0xffffffff


	//   ....[110]....
        /*0344*/ 	.word	0xffffffff


	//   ....[111]....
        /*0348*/ 	.word	0xffffffff


	//   ....[112]....
        /*034c*/ 	.word	0xffffffff


	//   ....[113]....
        /*0350*/ 	.word	0xffffffff


	//   ....[114]....
        /*0354*/ 	.word	0xffffffff


	//   ....[115]....
        /*0358*/ 	.word	0xffffffff


	//   ....[116]....
        /*035c*/ 	.word	0xffffffff


	//   ....[117]....
        /*0360*/ 	.word	0xffffffff


	//   ....[118]....
        /*0364*/ 	.word	0xffffffff


	//   ....[119]....
        /*0368*/ 	.word	0xffffffff


	//   ....[120]....
        /*036c*/ 	.word	0xffffffff


	//   ....[121]....
        /*0370*/ 	.word	0xffffffff


	//   ....[122]....
        /*0374*/ 	.word	0xffffffff


	//   ....[123]....
        /*0378*/ 	.word	0xffffffff


	//   ....[124]....
        /*037c*/ 	.word	0xffffffff


	//   ....[125]....
        /*0380*/ 	.word	0xffffffff


	//   ....[126]....
        /*0384*/ 	.word	0xffffffff


	//   ....[127]....
        /*0388*/ 	.word	0xffffffff


	//   ....[128]....
        /*038c*/ 	.word	0xffffffff


	//   ....[129]....
        /*0390*/ 	.word	0xffffffff


	//   ....[130]....
        /*0394*/ 	.word	0xffffffff


	//   ....[131]....
        /*0398*/ 	.word	0xffffffff


	//   ....[132]....
        /*039c*/ 	.word	0xffffffff


	//   ....[133]....
        /*03a0*/ 	.word	0xffffffff


	//   ....[134]....
        /*03a4*/ 	.word	0xffffffff


	//   ....[135]....
        /*03a8*/ 	.word	0xffffffff


	//   ....[136]....
        /*03ac*/ 	.word	0xffffffff


	//   ....[137]....
        /*03b0*/ 	.word	0xffffffff


	//   ....[138]....
        /*03b4*/ 	.word	0xffffffff


	//   ....[139]....
        /*03b8*/ 	.word	0xffffffff


	//   ....[140]....
        /*03bc*/ 	.word	0xffffffff


	//   ....[141]....
        /*03c0*/ 	.word	0xffffffff


	//   ....[142]....
        /*03c4*/ 	.word	0xffffffff


	//   ....[143]....
        /*03c8*/ 	.word	0xffffffff


	//   ....[144]....
        /*03cc*/ 	.word	0xffffffff


	//   ....[145]....
        /*03d0*/ 	.word	0xffffffff


	//   ....[146]....
        /*03d4*/ 	.word	0xffffffff


	//   ....[147]....
        /*03d8*/ 	.word	0xffffffff


	//   ....[148]....
        /*03dc*/ 	.word	0xffffffff


	//   ....[149]....
        /*03e0*/ 	.word	0xffffffff


	//   ....[150]....
        /*03e4*/ 	.word	0xffffffff


	//   ....[151]....
        /*03e8*/ 	.word	0xffffffff


	//   ....[152]....
        /*03ec*/ 	.word	0xffffffff


	//   ....[153]....
        /*03f0*/ 	.word	0xffffffff


	//   ....[154]....
        /*03f4*/ 	.word	0xffffffff


	//   ....[155]....
        /*03f8*/ 	.word	0xffffffff


	//   ....[156]....
        /*03fc*/ 	.word	0xffffffff


	//   ....[157]....
        /*0400*/ 	.word	0xffffffff


	//   ....[158]....
        /*0404*/ 	.word	0xffffffff


	//   ....[159]....
        /*0408*/ 	.word	0x0500000f


	//   ....[160]....
        /*040c*/ 	.word	0x0500000f


	//   ....[161]....
        /*0410*/ 	.word	0x0500000f


	//   ....[162]....
        /*0414*/ 	.word	0x0500000f


	//   ....[163]....
        /*0418*/ 	.word	0x0500000f


	//   ....[164]....
        /*041c*/ 	.word	0x0500000f


	//   ....[165]....
        /*0420*/ 	.word	0x0500000f


	//   ....[166]....
        /*0424*/ 	.word	0x0500000f


	//   ....[167]....
        /*0428*/ 	.word	0x0500000f


	//   ....[168]....
        /*042c*/ 	.word	0x0500000f


	//   ....[169]....
        /*0430*/ 	.word	0x0500000f


	//   ....[170]....
        /*0434*/ 	.word	0x0500000f


	//   ....[171]....
        /*0438*/ 	.word	0x0500000f


	//   ....[172]....
        /*043c*/ 	.word	0x0500000f


	//   ....[173]....
        /*0440*/ 	.word	0x0500000f


	//   ....[174]....
        /*0444*/ 	.word	0x0500000f


	//   ....[175]....
        /*0448*/ 	.word	0x0500000f


	//   ....[176]....
        /*044c*/ 	.word	0x0500000f


	//   ....[177]....
        /*0450*/ 	.word	0x0500000f


	//   ....[178]....
        /*0454*/ 	.word	0x0500000f


	//   ....[179]....
        /*0458*/ 	.word	0x0500000f


	//   ....[180]....
        /*045c*/ 	.word	0x0500000f


	//   ....[181]....
        /*0460*/ 	.word	0x0500000f


	//   ....[182]....
        /*0464*/ 	.word	0x0500000f


	//   ....[183]....
        /*0468*/ 	.word	0x0500000f


	//   ....[184]....
        /*046c*/ 	.word	0x0500000f


	//   ....[185]....
        /*0470*/ 	.word	0x0500000f


	//   ....[186]....
        /*0474*/ 	.word	0x0500000f


	//   ....[187]....
        /*0478*/ 	.word	0x0500000f


	//   ....[188]....
        /*047c*/ 	.word	0x0500000f


	//   ....[189]....
        /*0480*/ 	.word	0x0500000f


	//   ....[190]....
        /*0484*/ 	.word	0x0500000f


	//   ....[191]....
        /*0488*/ 	.word	0x0500000f


	//   ....[192]....
        /*048c*/ 	.word	0x0500000f


	//   ....[193]....
        /*0490*/ 	.word	0x0500000f


	//   ....[194]....
        /*0494*/ 	.word	0x0500000f


	//   ....[195]....
        /*0498*/ 	.word	0x0500000f


	//   ....[196]....
        /*049c*/ 	.word	0x0500000f


	//   ....[197]....
        /*04a0*/ 	.word	0x0500000f


	//   ....[198]....
        /*04a4*/ 	.word	0x0500000f


	//   ....[199]....
        /*04a8*/ 	.word	0x0500000f


	//   ....[200]....
        /*04ac*/ 	.word	0x0500000f


	//   ....[201]....
        /*04b0*/ 	.word	0x0500000f


	//   ....[202]....
        /*04b4*/ 	.word	0x0500000f


	//   ....[203]....
        /*04b8*/ 	.word	0x0500000f


	//   ....[204]....
        /*04bc*/ 	.word	0x0500000f


	//   ....[205]....
        /*04c0*/ 	.word	0x0500000f


	//   ....[206]....
        /*04c4*/ 	.word	0x0500000f


	//   ....[207]....
        /*04c8*/ 	.word	0x0500000f


	//   ....[208]....
        /*04cc*/ 	.word	0x0500000f


	//   ....[209]....
        /*04d0*/ 	.word	0x0500000f


	//   ....[210]....
        /*04d4*/ 	.word	0x0500000f


	//   ....[211]....
        /*04d8*/ 	.word	0x0500000f


	//   ....[212]....
        /*04dc*/ 	.word	0x0500000f


	//   ....[213]....
        /*04e0*/ 	.word	0x0500000f


	//   ....[214]....
        /*04e4*/ 	.word	0x0500000f


	//   ....[215]....
        /*04e8*/ 	.word	0x0500000f


	//   ....[216]....
        /*04ec*/ 	.word	0x0500000f


	//   ....[217]....
        /*04f0*/ 	.word	0x0500000f


	//   ....[218]....
        /*04f4*/ 	.word	0x0500000f


	//   ....[219]....
        /*04f8*/ 	.word	0x0500000f


	//   ....[220]....
        /*04fc*/ 	.word	0x0500000f


	//   ....[221]....
        /*0500*/ 	.word	0x0500000f


	//   ....[222]....
        /*0504*/ 	.word	0x0500000f


	//   ....[223]....
        /*0508*/ 	.word	0x0500000f


	//   ....[224]....
        /*050c*/ 	.word	0x0500000f


	//   ....[225]....
        /*0510*/ 	.word	0x0500000f


	//   ....[226]....
        /*0514*/ 	.word	0x0500000f


	//   ....[227]....
        /*0518*/ 	.word	0x0500000f


	//   ....[228]....
        /*051c*/ 	.word	0x0500000f


	//   ....[229]....
        /*0520*/ 	.word	0x0500000f


	//   ....[230]....
        /*0524*/ 	.word	0x0500000f


	//   ....[231]....
        /*0528*/ 	.word	0x0500000f


	//   ....[232]....
        /*052c*/ 	.word	0x0500000f


	//   ....[233]....
        /*0530*/ 	.word	0x0500000f


	//   ....[234]....
        /*0534*/ 	.word	0x0500000f


	//   ....[235]....
        /*0538*/ 	.word	0x0500000f


	//   ....[236]....
        /*053c*/ 	.word	0x0500000f


	//   ....[237]....
        /*0540*/ 	.word	0x0500000f


	//   ....[238]....
        /*0544*/ 	.word	0x0500000f


	//   ....[239]....
        /*0548*/ 	.word	0x0500000f


	//   ....[240]....
        /*054c*/ 	.word	0x0500000f


	//   ....[241]....
        /*0550*/ 	.word	0x0500000f


	//   ....[242]....
        /*0554*/ 	.word	0x0500000f


	//   ....[243]....
        /*0558*/ 	.word	0x0500000f


	//   ....[244]....
        /*055c*/ 	.word	0x0500000f


	//   ....[245]....
        /*0560*/ 	.word	0x0500000f


	//   ....[246]....
        /*0564*/ 	.word	0x0500000f


	//   ....[247]....
        /*0568*/ 	.word	0x0500000f


	//   ....[248]....
        /*056c*/ 	.word	0x0500000f


	//   ....[249]....
        /*0570*/ 	.word	0x0500000f


	//   ....[250]....
        /*0574*/ 	.word	0x0500000f


	//   ....[251]....
        /*0578*/ 	.word	0x0500000f


	//   ....[252]....
        /*057c*/ 	.word	0x0500000f


	//   ....[253]....
        /*0580*/ 	.word	0x0500000f


	//   ....[254]....
        /*0584*/ 	.word	0x0500000f


	//   ....[255]....
        /*0588*/ 	.word	0x0500000f


	//   ....[0]....
        /*058c*/ 	.word	0x0500000f


	//   ....[1]....
        /*0590*/ 	.word	0x0500000f


	//   ....[2]....
        /*0594*/ 	.word	0x0500000f


	//----- nvinfo : EIATTR_COOP_GROUP_INSTR_OFFSETS
	.align		4
.L_877:
        /*0598*/ 	.byte	0x04, 0x28
        /*059a*/ 	.short	(.L_879 - .L_878)


	//   ....[0]....
.L_878:
        /*059c*/ 	.word	0x00000080


	//   ....[1]....
        /*05a0*/ 	.word	0x000000b0


	//   ....[2]....
        /*05a4*/ 	.word	0x000002d0


	//   ....[3]....
        /*05a8*/ 	.word	0x00000430


	//   ....[4]....
        /*05ac*/ 	.word	0x00000550


	//   ....[5]....
        /*05b0*/ 	.word	0x000006b0


	//   ....[6]....
        /*05b4*/ 	.word	0x00001690


	//   ....[7]....
        /*05b8*/ 	.word	0x000027d0


	//   ....[8]....
        /*05bc*/ 	.word	0x000028d0


	//   ....[9]....
        /*05c0*/ 	.word	0x00002ef0


	//   ....[10]....
        /*05c4*/ 	.word	0x00002f70


	//   ....[11]....
        /*05c8*/ 	.word	0x00004af0


	//   ....[12]....
        /*05cc*/ 	.word	0x00004b00


	//   ....[13]....
        /*05d0*/ 	.word	0x00004b40


	//   ....[14]....
        /*05d4*/ 	.word	0x00004b50


	//   ....[15]....
        /*05d8*/ 	.word	0x00005ff0


	//   ....[16]....
        /*05dc*/ 	.word	0x00006020


	//   ....[17]....
        /*05e0*/ 	.word	0x000060e0


	//   ....[18]....
        /*05e4*/ 	.word	0x000060f0


	//   ....[19]....
        /*05e8*/ 	.word	0x00007410


	//   ....[20]....
        /*05ec*/ 	.word	0x00007450


	//   ....[21]....
        /*05f0*/ 	.word	0x00007470


	//   ....[22]....
        /*05f4*/ 	.word	0x000074a0


	//   ....[23]....
        /*05f8*/ 	.word	0x00007b40


	//   ....[24]....
        /*05fc*/ 	.word	0x00007b70


	//   ....[25]....
        /*0600*/ 	.word	0x00007c30


	//   ....[26]....
        /*0604*/ 	.word	0x00007c50


	//   ....[27]....
        /*0608*/ 	.word	0x00007d10


	//   ....[28]....
        /*060c*/ 	.word	0x00007d30


	//   ....[29]....
        /*0610*/ 	.word	0x00007e00


	//   ....[30]....
        /*0614*/ 	.word	0x00007e20


	//   ....[31]....
        /*0618*/ 	.word	0x000081a0


	//   ....[32]....
        /*061c*/ 	.word	0x000081b0


	//   ....[33]....
        /*0620*/ 	.word	0x000085e0


	//   ....[34]....
        /*0624*/ 	.word	0x000085f0


	//   ....[35]....
        /*0628*/ 	.word	0x00009230


	//   ....[36]....
        /*062c*/ 	.word	0x00009240


	//   ....[37]....
        /*0630*/ 	.word	0x00009300


	//   ....[38]....
        /*0634*/ 	.word	0x00009320


	//   ....[39]....
        /*0638*/ 	.word	0x000093e0


	//   ....[40]....
        /*063c*/ 	.word	0x00009400


	//   ....[41]....
        /*0640*/ 	.word	0x000094d0


	//   ....[42]....
        /*0644*/ 	.word	0x000094f0


	//   ....[43]....
        /*0648*/ 	.word	0x00009630


	//   ....[44]....
        /*064c*/ 	.word	0x00009840


	//   ....[45]....
        /*0650*/ 	.word	0x00009870


	//   ....[46]....
        /*0654*/ 	.word	0x000098a0


	//   ....[47]....
        /*0658*/ 	.word	0x000098d0


	//   ....[48]....
        /*065c*/ 	.word	0x00009900


	//   ....[49]....
        /*0660*/ 	.word	0x00009930


	//   ....[50]....
        /*0664*/ 	.word	0x00009aa0


	//   ....[51]....
        /*0668*/ 	.word	0x00009ad0


	//   ....[52]....
        /*066c*/ 	.word	0x00009b00


	//   ....[53]....
        /*0670*/ 	.word	0x00009b30


	//   ....[54]....
        /*0674*/ 	.word	0x00009b60


	//   ....[55]....
        /*0678*/ 	.word	0x00009b90


	//   ....[56]....
        /*067c*/ 	.word	0x00009c20


	//   ....[57]....
        /*0680*/ 	.word	0x00009c50


	//   ....[58]....
        /*0684*/ 	.word	0x00009c60


	//   ....[59]....
        /*0688*/ 	.word	0x00009cf0


	//   ....[60]....
        /*068c*/ 	.word	0x0000b580


	//   ....[61]....
        /*0690*/ 	.word	0x0000b5a0


	//   ....[62]....
        /*0694*/ 	.word	0x0000b640


	//   ....[63]....
        /*0698*/ 	.word	0x0000b660


	//   ....[64]....
        /*069c*/ 	.word	0x0000b6f0


	//   ....[65]....
        /*06a0*/ 	.word	0x0000b710


	//   ....[66]....
        /*06a4*/ 	.word	0x0000b7a0


	//   ....[67]....
        /*06a8*/ 	.word	0x0000b7c0


	//   ....[68]....
        /*06ac*/ 	.word	0x0000b850


	//   ....[69]....
        /*06b0*/ 	.word	0x0000b870


	//   ....[70]....
        /*06b4*/ 	.word	0x0000b900


	//   ....[71]....
        /*06b8*/ 	.word	0x0000b920


	//   ....[72]....
        /*06bc*/ 	.word	0x0000b9b0


	//   ....[73]....
        /*06c0*/ 	.word	0x0000b9d0


	//   ....[74]....
        /*06c4*/ 	.word	0x0000b9e0


	//   ....[75]....
        /*06c8*/ 	.word	0x0000ba60


	//   ....[76]....
        /*06cc*/ 	.word	0x0000c160


	//   ....[77]....
        /*06d0*/ 	.word	0x0000c190


	//   ....[78]....
        /*06d4*/ 	.word	0x0000c1f0


	//   ....[79]....
        /*06d8*/ 	.word	0x0000c230


	//   ....[80]....
        /*06dc*/ 	.word	0x0000c270


	//   ....[81]....
        /*06e0*/ 	.word	0x0000c2d0


	//   ....[82]....
        /*06e4*/ 	.word	0x0000c320


	//   ....[83]....
        /*06e8*/ 	.word	0x0000c370


	//   ....[84]....
        /*06ec*/ 	.word	0x0000c3c0


	//   ....[85]....
        /*06f0*/ 	.word	0x0000c410


	//   ....[86]....
        /*06f4*/ 	.word	0x0000c460


	//   ....[87]....
        /*06f8*/ 	.word	0x0000c4b0


	//   ....[88]....
        /*06fc*/ 	.word	0x0000c4f0


	//   ....[89]....
        /*0700*/ 	.word	0x0000c550


	//   ....[90]....
        /*0704*/ 	.word	0x0000c570


	//   ....[91]....
        /*0708*/ 	.word	0x0000c5b0


	//   ....[92]....
        /*070c*/ 	.word	0x0000cce0


	//   ....[93]....
        /*0710*/ 	.word	0x0000cd10


	//   ....[94]....
        /*0714*/ 	.word	0x0000cd70


	//   ....[95]....
        /*0718*/ 	.word	0x0000cd80


	//   ....[96]....
        /*071c*/ 	.word	0x0000cdd0


	//   ....[97]....
        /*0720*/ 	.word	0x0000cde0


	//   ....[98]....
        /*0724*/ 	.word	0x0000ce30


	//   ....[99]....
        /*0728*/ 	.word	0x0000ce40


	//   ....[100]....
        /*072c*/ 	.word	0x0000ce90


	//   ....[101]....
        /*0730*/ 	.word	0x0000cea0


	//   ....[102]....
        /*0734*/ 	.word	0x0000cef0


	//   ....[103]....
        /*0738*/ 	.word	0x0000cf00


	//   ....[104]....
        /*073c*/ 	.word	0x0000cf50


	//   ....[105]....
        /*0740*/ 	.word	0x0000cf60


	//   ....[106]....
        /*0744*/ 	.word	0x0000cf70


	//   ....[107]....
        /*0748*/ 	.word	0x0000cfc0


	//   ....[108]....
        /*074c*/ 	.word	0x0000d220


	//   ....[109]....
        /*0750*/ 	.word	0x0000d240


	//   ....[110]....
        /*0754*/ 	.word	0x0000d250


	//   ....[111]....
        /*0758*/ 	.word	0x0000d2c0


	//   ....[112]....
        /*075c*/ 	.word	0x0000d2d0


	//   ....[113]....
        /*0760*/ 	.word	0x0000d340


	//   ....[114]....
        /*0764*/ 	.word	0x0000d350


	//   ....[115]....
        /*0768*/ 	.word	0x0000d3c0


	//   ....[116]....
        /*076c*/ 	.word	0x0000d3d0


	//   ....[117]....
        /*0770*/ 	.word	0x0000d440


	//   ....[118]....
        /*0774*/ 	.word	0x0000d450


	//   ....[119]....
        /*0778*/ 	.word	0x0000d4c0


	//   ....[120]....
        /*077c*/ 	.word	0x0000d4d0


	//   ....[121]....
        /*0780*/ 	.word	0x0000d540


	//   ....[122]....
        /*0784*/ 	.word	0x0000d550


	//   ....[123]....
        /*0788*/ 	.word	0x0000d560


	//   ....[124]....
        /*078c*/ 	.word	0x0000daf0


	//   ....[125]....
        /*0790*/ 	.word	0x0000db30


	//   ....[126]....
        /*0794*/ 	.word	0x0000db70


	//   ....[127]....
        /*0798*/ 	.word	0x0000db90


	//   ....[128]....
        /*079c*/ 	.word	0x0000dba0


	//   ....[129]....
        /*07a0*/ 	.word	0x0000dbc0


	//   ....[130]....
        /*07a4*/ 	.word	0x0000dc30


	//   ....[131]....
        /*07a8*/ 	.word	0x0000dc50


	//   ....[132]....
        /*07ac*/ 	.word	0x0000dcb0


	//   ....[133]....
        /*07b0*/ 	.word	0x0000dcd0


	//   ....[134]....
        /*07b4*/ 	.word	0x0000dd30


	//   ....[135]....
        /*07b8*/ 	.word	0x0000dd50


	//   ....[136]....
        /*07bc*/ 	.word	0x0000ddb0


	//   ....[137]....
        /*07c0*/ 	.word	0x0000ddd0


	//   ....[138]....
        /*07c4*/ 	.word	0x0000de20


	//   ....[139]....
        /*07c8*/ 	.word	0x0000de40


	//   ....[140]....
        /*07cc*/ 	.word	0x0000e280


	//   ....[141]....
        /*07d0*/ 	.word	0x0000e2b0


	//   ....[142]....
        /*07d4*/ 	.word	0x0000e310


	//   ....[143]....
        /*07d8*/ 	.word	0x0000e340


	//   ....[144]....
        /*07dc*/ 	.word	0x0000e370


	//   ....[145]....
        /*07e0*/ 	.word	0x0000e3a0


	//   ....[146]....
        /*07e4*/ 	.word	0x0000e3d0


	//   ....[147]....
        /*07e8*/ 	.word	0x0000e400


	//   ....[148]....
        /*07ec*/ 	.word	0x0000e5a0


	//   ....[149]....
        /*07f0*/ 	.word	0x0000e5d0


	//   ....[150]....
        /*07f4*/ 	.word	0x0000e600


	//   ....[151]....
        /*07f8*/ 	.word	0x0000e630


	//   ....[152]....
        /*07fc*/ 	.word	0x0000e660


	//   ....[153]....
        /*0800*/ 	.word	0x0000e690


	//   ....[154]....
        /*0804*/ 	.word	0x0000e750


	//   ....[155]....
        /*0808*/ 	.word	0x0000e770


	//   ....[156]....
        /*080c*/ 	.word	0x0000e780


	//   ....[157]....
        /*0810*/ 	.word	0x0000e7e0


	//   ....[158]....
        /*0814*/ 	.word	0x0000ee00


	//   ....[159]....
        /*0818*/ 	.word	0x0000f2e0


	//   ....[160]....
        /*081c*/ 	.word	0x0000f3d0


	//   ....[161]....
        /*0820*/ 	.word	0x0000f470


	//   ....[162]....
        /*0824*/ 	.word	0x0000f4d0


	//   ....[163]....
        /*0828*/ 	.word	0x0000f5d0


	//   ....[164]....
        /*082c*/ 	.word	0x0000f640


	//   ....[165]....
        /*0830*/ 	.word	0x0000f740


	//   ....[166]....
        /*0834*/ 	.word	0x0000f7b0


	//   ....[167]....
        /*0838*/ 	.word	0x0000f8b0


	//   ....[168]....
        /*083c*/ 	.word	0x0000f920


	//   ....[169]....
        /*0840*/ 	.word	0x0000fa20


	//   ....[170]....
        /*0844*/ 	.word	0x0000fa90


	//   ....[171]....
        /*0848*/ 	.word	0x0000fb90


	//   ....[172]....
        /*084c*/ 	.word	0x0000fc00


	//   ....[173]....
        /*0850*/ 	.word	0x0000fd00


	//   ....[174]....
        /*0854*/ 	.word	0x0000fd70


	//   ....[175]....
        /*0858*/ 	.word	0x0000fe10


	//   ....[176]....
        /*085c*/ 	.word	0x0000ff10


	//   ....[177]....
        /*0860*/ 	.word	0x0000ff80


	//   ....[178]....
        /*0864*/ 	.word	0x00010000


	//   ....[179]....
        /*0868*/ 	.word	0x000100b0


	//   ....[180]....
        /*086c*/ 	.word	0x00010130


	//   ....[181]....
        /*0870*/ 	.word	0x00010200


	//   ....[182]....
        /*0874*/ 	.word	0x00010280


	//   ....[183]....
        /*0878*/ 	.word	0x00010350


	//   ....[184]....
        /*087c*/ 	.word	0x000103d0


	//   ....[185]....
        /*0880*/ 	.word	0x000104a0


	//   ....[186]....
        /*0884*/ 	.word	0x00010520


	//   ....[187]....
        /*0888*/ 	.word	0x000105f0


	//   ....[188]....
        /*088c*/ 	.word	0x00010670


	//   ....[189]....
        /*0890*/ 	.word	0x00010740


	//   ....[190]....
        /*0894*/ 	.word	0x000107c0


	//   ....[191]....
        /*0898*/ 	.word	0x00010870


	//   ....[192]....
        /*089c*/ 	.word	0x000109a0


	//   ....[193]....
        /*08a0*/ 	.word	0x00010a40


	//   ....[194]....
        /*08a4*/ 	.word	0x00010ab0


	//   ....[195]....
        /*08a8*/ 	.word	0x00010b70


	//   ....[196]....
        /*08ac*/ 	.word	0x00010bd0


	//   ....[197]....
        /*08b0*/ 	.word	0x00010c90


	//   ....[198]....
        /*08b4*/ 	.word	0x00010cf0


	//   ....[199]....
        /*08b8*/ 	.word	0x00010db0


	//   ....[200]....
        /*08bc*/ 	.word	0x00010e10


	//   ....[201]....
        /*08c0*/ 	.word	0x00010ed0


	//   ....[202]....
        /*08c4*/ 	.word	0x00010f30


	//   ....[203]....
        /*08c8*/ 	.word	0x00010ff0


	//   ....[204]....
        /*08cc*/ 	.word	0x00011050


	//   ....[205]....
        /*08d0*/ 	.word	0x00011110


	//   ....[206]....
        /*08d4*/ 	.word	0x00011170


	//   ....[207]....
        /*08d8*/ 	.word	0x00011230


	//   ....[208]....
        /*08dc*/ 	.word	0x00011320


	//   ....[209]....
        /*08e0*/ 	.word	0x000113c0


	//   ....[210]....
        /*08e4*/ 	.word	0x00011420


	//   ....[211]....
        /*08e8*/ 	.word	0x00011500


	//   ....[212]....
        /*08ec*/ 	.word	0x00011560


	//   ....[213]....
        /*08f0*/ 	.word	0x00011640


	//   ....[214]....
        /*08f4*/ 	.word	0x000116a0


	//   ....[215]....
        /*08f8*/ 	.word	0x00011780


	//   ....[216]....
        /*08fc*/ 	.word	0x000117e0


	//   ....[217]....
        /*0900*/ 	.word	0x000118c0


	//   ....[218]....
        /*0904*/ 	.word	0x00011920


	//   ....[219]....
        /*0908*/ 	.word	0x00011a00


	//   ....[220]....
        /*090c*/ 	.word	0x00011a60


	//   ....[221]....
        /*0910*/ 	.word	0x00011b40


	//   ....[222]....
        /*0914*/ 	.word	0x00011ba0


	//   ....[223]....
        /*0918*/ 	.word	0x00011c70


	//   ....[224]....
        /*091c*/ 	.word	0x00011d90


	//   ....[225]....
        /*0920*/ 	.word	0x00011e40


	//   ....[226]....
        /*0924*/ 	.word	0x00011ef0


	//   ....[227]....
        /*0928*/ 	.word	0x00011fc0


	//   ....[228]....
        /*092c*/ 	.word	0x00012020


	//   ....[229]....
        /*0930*/ 	.word	0x00012100


	//   ....[230]....
        /*0934*/ 	.word	0x00012160


	//   ....[231]....
        /*0938*/ 	.word	0x00012230


	//   ....[232]....
        /*093c*/ 	.word	0x00012290


	//   ....[233]....
        /*0940*/ 	.word	0x00012360


	//   ....[234]....
        /*0944*/ 	.word	0x000123c0


	//   ....[235]....
        /*0948*/ 	.word	0x000124a0


	//   ....[236]....
        /*094c*/ 	.word	0x00012500


	//   ....[237]....
        /*0950*/ 	.word	0x000125d0


	//   ....[238]....
        /*0954*/ 	.word	0x00012630


	//   ....[239]....
        /*0958*/ 	.word	0x000126f0


	//   ....[240]....
        /*095c*/ 	.word	0x00012780


	//   ....[241]....
        /*0960*/ 	.word	0x00012820


	//   ....[242]....
        /*0964*/ 	.word	0x000129a0


	//   ....[243]....
        /*0968*/ 	.word	0x00012a10


	//   ....[244]....
        /*096c*/ 	.word	0x00012a80


	//   ....[245]....
        /*0970*/ 	.word	0x00012af0


	//   ....[246]....
        /*0974*/ 	.word	0x00012b60


	//   ....[247]....
        /*0978*/ 	.word	0x00012be0


	//   ....[248]....
        /*097c*/ 	.word	0x00012c60


	//   ....[249]....
        /*0980*/ 	.word	0x00012cf0


	//   ....[250]....
        /*0984*/ 	.word	0x00012d60


	//   ....[251]....
        /*0988*/ 	.word	0x00012dd0


	//   ....[252]....
        /*098c*/ 	.word	0x00012e40


	//   ....[253]....
        /*0990*/ 	.word	0x00012ec0


	//   ....[254]....
        /*0994*/ 	.word	0x00012f30


	//   ....[255]....
        /*0998*/ 	.word	0x00012fd0


	//   ....[0]....
        /*099c*/ 	.word	0x00013020


	//   ....[1]....
        /*09a0*/ 	.word	0x000130b0


	//   ....[2]....
        /*09a4*/ 	.word	0x000131e0


	//----- nvinfo : EIATTR_REG_RECONFIG
	.align		4
.L_879:
        /*09a8*/ 	.byte	0x01, 0x54
	.zero		2


	//----- nvinfo : EIATTR_SYSCALL_OFFSETS
	.align		4
        /*09ac*/ 	.byte	0x04, 0x46
        /*09ae*/ 	.short	(.L_881 - .L_880)


	//   ....[0]....
.L_880:
        /*09b0*/ 	.word	0x00001870


	//   ....[1]....
        /*09b4*/ 	.word	0x0000ac70


	//   ....[2]....
        /*09b8*/ 	.word	0x0000adc0


	//   ....[3]....
        /*09bc*/ 	.word	0x0000aeb0


	//   ....[4]....
        /*09c0*/ 	.word	0x0000be10


	//----- nvinfo : EIATTR_MBARRIER_INSTR_OFFSETS
	.align		4
.L_881:
        /*09c4*/ 	.byte	0x04, 0x39
        /*09c6*/ 	.short	(.L_883 - .L_882)


	//   ....[0]....
.L_882:
        /*09c8*/ 	.word	0x00000180
        /*09cc*/ 	.word	0x000000ff
        /*09d0*/ 	.word	0x00028800
        /*09d4*/ 	.short	0x0100
        /*09d6*/ 	.byte	0x08
	.zero		1


	//   ....[1]....
        /*09d8*/ 	.word	0x00000190
        /*09dc*/ 	.word	0x000000ff
        /*09e0*/ 	.word	0x00028820
        /*09e4*/ 	.short	0x0100
        /*09e6*/ 	.byte	0x08
	.zero		1


	//   ....[2]....
        /*09e8*/ 	.word	0x00000280
        /*09ec*/ 	.word	0x000000ff
        /*09f0*/ 	.word	0x00028830
        /*09f4*/ 	.short	0x0100
        /*09f6*/ 	.byte	0x08
	.zero		1


	//   ....[3]....
        /*09f8*/ 	.word	0x00000290
        /*09fc*/ 	.word	0x000000ff
        /*0a00*/ 	.word	0x00028840
        /*0a04*/ 	.short	0x0100
        /*0a06*/ 	.byte	0x08
	.zero		1


	//   ....[4]....
        /*0a08*/ 	.word	0x000002a0
        /*0a0c*/ 	.word	0x000000ff
        /*0a10*/ 	.word	0x00028838
        /*0a14*/ 	.short	0x0100
        /*0a16*/ 	.byte	0x08
	.zero		1


	//   ....[5]....
        /*0a18*/ 	.word	0x000002b0
        /*0a1c*/ 	.word	0x000000ff
        /*0a20*/ 	.word	0x00028848
        /*0a24*/ 	.short	0x0100
        /*0a26*/ 	.byte	0x08
	.zero		1


	//   ....[6]....
        /*0a28*/ 	.word	0x000003e0
        /*0a2c*/ 	.word	0x000000ff
        /*0a30*/ 	.word	0x00028850
        /*0a34*/ 	.short	0x0100
        /*0a36*/ 	.byte	0x08
	.zero		1


	//   ....[7]....
        /*0a38*/ 	.word	0x000003f0
        /*0a3c*/ 	.word	0x000000ff
        /*0a40*/ 	.word	0x00028860
        /*0a44*/ 	.short	0x0100
        /*0a46*/ 	.byte	0x08
	.zero		1


	//   ....[8]....
        /*0a48*/ 	.word	0x00000400
        /*0a4c*/ 	.word	0x000000ff
        /*0a50*/ 	.word	0x00028858
        /*0a54*/ 	.short	0x0100
        /*0a56*/ 	.byte	0x08
	.zero		1


	//   ....[9]....
        /*0a58*/ 	.word	0x00000410
        /*0a5c*/ 	.word	0x000000ff
        /*0a60*/ 	.word	0x00028868
        /*0a64*/ 	.short	0x0100
        /*0a66*/ 	.byte	0x08
	.zero		1


	//   ....[10]....
        /*0a68*/ 	.word	0x00000500
        /*0a6c*/ 	.word	0x000000ff
        /*0a70*/ 	.word	0x00028870
        /*0a74*/ 	.short	0x0100
        /*0a76*/ 	.byte	0x06
	.zero		1


	//   ....[11]....
        /*0a78*/ 	.word	0x00000510
        /*0a7c*/ 	.word	0x000000ff
        /*0a80*/ 	.word	0x00028880
        /*0a84*/ 	.short	0x0100
        /*0a86*/ 	.byte	0x06
	.zero		1


	//   ....[12]....
        /*0a88*/ 	.word	0x00000520
        /*0a8c*/ 	.word	0x000000ff
        /*0a90*/ 	.word	0x00028878
        /*0a94*/ 	.short	0x0100
        /*0a96*/ 	.byte	0x06
	.zero		1


	//   ....[13]....
        /*0a98*/ 	.word	0x00000530
        /*0a9c*/ 	.word	0x000000ff
        /*0aa0*/ 	.word	0x00028888
        /*0aa4*/ 	.short	0x0100
        /*0aa6*/ 	.byte	0x06
	.zero		1


	//   ....[14]....
        /*0aa8*/ 	.word	0x00000660
        /*0aac*/ 	.word	0x000000ff
        /*0ab0*/ 	.word	0x00028890
        /*0ab4*/ 	.short	0x0100
        /*0ab6*/ 	.byte	0x08
	.zero		1


	//   ....[15]....
        /*0ab8*/ 	.word	0x00000670
        /*0abc*/ 	.word	0x000000ff
        /*0ac0*/ 	.word	0x000288a0
        /*0ac4*/ 	.short	0x0100
        /*0ac6*/ 	.byte	0x08
	.zero		1


	//   ....[16]....
        /*0ac8*/ 	.word	0x00000680
        /*0acc*/ 	.word	0x000000ff
        /*0ad0*/ 	.word	0x00028898
        /*0ad4*/ 	.short	0x0100
        /*0ad6*/ 	.byte	0x08
	.zero		1


	//   ....[17]....
        /*0ad8*/ 	.word	0x00000690
        /*0adc*/ 	.word	0x000000ff
        /*0ae0*/ 	.word	0x000288a8
        /*0ae4*/ 	.short	0x0100
        /*0ae6*/ 	.byte	0x08
	.zero		1


	//   ....[18]....
        /*0ae8*/ 	.word	0x000007c0
        /*0aec*/ 	.word	0x000000ff
        /*0af0*/ 	.word	0x000288b0
        /*0af4*/ 	.short	0x0100
        /*0af6*/ 	.byte	0x08
	.zero		1


	//   ....[19]....
        /*0af8*/ 	.word	0x000007d0
        /*0afc*/ 	.word	0x000000ff
        /*0b00*/ 	.word	0x000288c0
        /*0b04*/ 	.short	0x0100
        /*0b06*/ 	.byte	0x08
	.zero		1


	//   ....[20]....
        /*0b08*/ 	.word	0x000007e0
        /*0b0c*/ 	.word	0x000000ff
        /*0b10*/ 	.word	0x000288b8
        /*0b14*/ 	.short	0x0100
        /*0b16*/ 	.byte	0x08
	.zero		1


	//   ....[21]....
        /*0b18*/ 	.word	0x000007f0
        /*0b1c*/ 	.word	0x000000ff
        /*0b20*/ 	.word	0x000288c8
        /*0b24*/ 	.short	0x0100
        /*0b26*/ 	.byte	0x08
	.zero		1


	//   ....[22]....
        /*0b28*/ 	.word	0x000018d0
        /*0b2c*/ 	.word	0x000000ff
        /*0b30*/ 	.word	0x00028800
        /*0b34*/ 	.short	0x010a
        /*0b36*/ 	.byte	0x2a
	.zero		1


	//   ....[23]....
        /*0b38*/ 	.word	0x00001950
        /*0b3c*/ 	.word	0x00000004
        /*0b40*/ 	.word	0x00028830
        /*0b44*/ 	.short	0x010a
        /*0b46*/ 	.byte	0x3f
	.zero		1


	//   ....[24]....
        /*0b48*/ 	.word	0x000019a0
        /*0b4c*/ 	.word	0x00000004
        /*0b50*/ 	.word	0x00028830
        /*0b54*/ 	.short	0x010a
        /*0b56*/ 	.byte	0x3f
	.zero		1


	//   ....[25]....
        /*0b58*/ 	.word	0x00002a00
        /*0b5c*/ 	.word	0x000000ff
        /*0b60*/ 	.word	0x00000000
        /*0b64*/ 	.short	0x0101
        /*0b66*/ 	.byte	0x06
	.zero		1


	//   ....[26]....
        /*0b68*/ 	.word	0x00003f00
        /*0b6c*/ 	.word	0x000000ff
        /*0b70*/ 	.word	0x00028830
        /*0b74*/ 	.short	0x010a
        /*0b76*/ 	.byte	0x06
	.zero		1


	//   ....[27]....
        /*0b78*/ 	.word	0x00003f40
        /*0b7c*/ 	.word	0x000000ff
        /*0b80*/ 	.word	0x00028830
        /*0b84*/ 	.short	0x010a
        /*0b86*/ 	.byte	0x06
	.zero		1


	//   ....[28]....
        /*0b88*/ 	.word	0x000042e0
        /*0b8c*/ 	.word	0x000000ff
        /*0b90*/ 	.word	0x00028850
        /*0b94*/ 	.short	0x010a
        /*0b96*/ 	.byte	0x06
	.zero		1


	//   ....[29]....
        /*0b98*/ 	.word	0x00004320
        /*0b9c*/ 	.word	0x000000ff
        /*0ba0*/ 	.word	0x00028850
        /*0ba4*/ 	.short	0x010a
        /*0ba6*/ 	.byte	0x06
	.zero		1


	//   ....[30]....
        /*0ba8*/ 	.word	0x00004780
        /*0bac*/ 	.word	0x000000ff
        /*0bb0*/ 	.word	0x00000000
        /*0bb4*/ 	.short	0x0101
        /*0bb6*/ 	.byte	0x07
	.zero		1


	//   ....[31]....
        /*0bb8*/ 	.word	0x00005930
        /*0bbc*/ 	.word	0x000000ff
        /*0bc0*/ 	.word	0x00000000
        /*0bc4*/ 	.short	0x0101
        /*0bc6*/ 	.byte	0x07
	.zero		1


	//   ....[32]....
        /*0bc8*/ 	.word	0x00005f60
        /*0bcc*/ 	.word	0x000000ff
        /*0bd0*/ 	.word	0x00028850
        /*0bd4*/ 	.short	0x010a
        /*0bd6*/ 	.byte	0x05
	.zero		1


	//   ....[33]....
        /*0bd8*/ 	.word	0x00005fa0
        /*0bdc*/ 	.word	0x000000ff
        /*0be0*/ 	.word	0x00028850
        /*0be4*/ 	.short	0x010a
        /*0be6*/ 	.byte	0x05
	.zero		1


	//   ....[34]....
        /*0be8*/ 	.word	0x00006570
        /*0bec*/ 	.word	0x000000ff
        /*0bf0*/ 	.word	0x00000000
        /*0bf4*/ 	.short	0x0101
        /*0bf6*/ 	.byte	0x04
	.zero		1


	//   ....[35]....
        /*0bf8*/ 	.word	0x00007b50
        /*0bfc*/ 	.word	0x00000000
        /*0c00*/ 	.word	0x00000000
        /*0c04*/ 	.short	0x0101
        /*0c06*/ 	.byte	0x3f
	.zero		1


	//   ....[36]....
        /*0c08*/ 	.word	0x00008190
        /*0c0c*/ 	.word	0x00000008
        /*0c10*/ 	.word	0x00000000
        /*0c14*/ 	.short	0x0101
        /*0c16*/ 	.byte	0x3f
	.zero		1


	//   ....[37]....
        /*0c18*/ 	.word	0x0000b3b0
        /*0c1c*/ 	.word	0x00000007
        /*0c20*/ 	.word	0x00028840
        /*0c24*/ 	.short	0x010a
        /*0c26*/ 	.byte	0x3f
	.zero		1


	//   ....[38]....
        /*0c28*/ 	.word	0x0000bb10
        /*0c2c*/ 	.word	0x00000007
        /*0c30*/ 	.word	0x00028830
        /*0c34*/ 	.short	0x0107
        /*0c36*/ 	.byte	0x3f
	.zero		1


	//   ....[39]....
        /*0c38*/ 	.word	0x0000bbe0
        /*0c3c*/ 	.word	0x00000007
        /*0c40*/ 	.word	0x00028830
        /*0c44*/ 	.short	0x0101
        /*0c46*/ 	.byte	0x3f
	.zero		1


	//   ....[40]....
        /*0c48*/ 	.word	0x0000c6a0
        /*0c4c*/ 	.word	0x00000016
        /*0c50*/ 	.word	0x00028800
        /*0c54*/ 	.short	0x0107
        /*0c56*/ 	.byte	0x3f
	.zero		1


	//   ....[41]....
        /*0c58*/ 	.word	0x0000c7b0
        /*0c5c*/ 	.word	0x00000016
        /*0c60*/ 	.word	0x00028800
        /*0c64*/ 	.short	0x0101
        /*0c66*/ 	.byte	0x3f
	.zero		1


	//   ....[42]....
        /*0c68*/ 	.word	0x0000c7d0
        /*0c6c*/ 	.word	0x00000016
        /*0c70*/ 	.word	0x00028820
        /*0c74*/ 	.short	0x010a
        /*0c76*/ 	.byte	0x3f
	.zero		1


	//   ....[43]....
        /*0c78*/ 	.word	0x0000cb50
        /*0c7c*/ 	.word	0x00000006
        /*0c80*/ 	.word	0x00028840
        /*0c84*/ 	.short	0x010a
        /*0c86*/ 	.byte	0x3f
	.zero		1


	//   ....[44]....
        /*0c88*/ 	.word	0x0000d050
        /*0c8c*/ 	.word	0x00000006
        /*0c90*/ 	.word	0x00028830
        /*0c94*/ 	.short	0x0107
        /*0c96*/ 	.byte	0x3f
	.zero		1


	//   ....[45]....
        /*0c98*/ 	.word	0x0000d110
        /*0c9c*/ 	.word	0x00000006
        /*0ca0*/ 	.word	0x00028830
        /*0ca4*/ 	.short	0x0101
        /*0ca6*/ 	.byte	0x3f
	.zero		1


	//   ....[46]....
        /*0ca8*/ 	.word	0x0000d170
        /*0cac*/ 	.word	0x00000006
        /*0cb0*/ 	.word	0x00028860
        /*0cb4*/ 	.short	0x010a
        /*0cb6*/ 	.byte	0x3f
	.zero		1


	//   ....[47]....
        /*0cb8*/ 	.word	0x0000d710
        /*0cbc*/ 	.word	0x00000006
        /*0cc0*/ 	.word	0x00028850
        /*0cc4*/ 	.short	0x0107
        /*0cc6*/ 	.byte	0x3f
	.zero		1


	//   ....[48]....
        /*0cc8*/ 	.word	0x0000d840
        /*0ccc*/ 	.word	0x00000006
        /*0cd0*/ 	.word	0x00028850
        /*0cd4*/ 	.short	0x0101
        /*0cd6*/ 	.byte	0x3f
	.zero		1


	//   ....[49]....
        /*0cd8*/ 	.word	0x0000da50
        /*0cdc*/ 	.word	0x00000000
        /*0ce0*/ 	.word	0x00028860
        /*0ce4*/ 	.short	0x010a
        /*0ce6*/ 	.byte	0x3f
	.zero		1


	//   ....[50]....
        /*0ce8*/ 	.word	0x0000df80
        /*0cec*/ 	.word	0x00000000
        /*0cf0*/ 	.word	0x00028850
        /*0cf4*/ 	.short	0x0107
        /*0cf6*/ 	.byte	0x3f
	.zero		1


	//   ....[51]....
        /*0cf8*/ 	.word	0x0000e040
        /*0cfc*/ 	.word	0x00000000
        /*0d00*/ 	.word	0x00028850
        /*0d04*/ 	.short	0x0101
        /*0d06*/ 	.byte	0x3f
	.zero		1


	//   ....[52]....
        /*0d08*/ 	.word	0x0000ed80
        /*0d0c*/ 	.word	0x00000004
        /*0d10*/ 	.word	0x00028820
        /*0d14*/ 	.short	0x010a
        /*0d16*/ 	.byte	0x3f
	.zero		1


	//   ....[53]....
        /*0d18*/ 	.word	0x0000ef00
        /*0d1c*/ 	.word	0x00000005
        /*0d20*/ 	.word	0x00028840
        /*0d24*/ 	.short	0x010a
        /*0d26*/ 	.byte	0x3f
	.zero		1


	//   ....[54]....
        /*0d28*/ 	.word	0x0000efa0
        /*0d2c*/ 	.word	0x00000019
        /*0d30*/ 	.word	0x00028840
        /*0d34*/ 	.short	0x010a
        /*0d36*/ 	.byte	0x3f
	.zero		1


	//   ....[55]....
        /*0d38*/ 	.word	0x0000efe0
        /*0d3c*/ 	.word	0x00000005
        /*0d40*/ 	.word	0x00028860
        /*0d44*/ 	.short	0x010a
        /*0d46*/ 	.byte	0x3f
	.zero		1


	//   ....[56]....
        /*0d48*/ 	.word	0x0000f020
        /*0d4c*/ 	.word	0x00000019
        /*0d50*/ 	.word	0x00028860
        /*0d54*/ 	.short	0x010a
        /*0d56*/ 	.byte	0x3f
	.zero		1


	//   ....[57]....
        /*0d58*/ 	.word	0x0000f090
        /*0d5c*/ 	.word	0x00000003
        /*0d60*/ 	.word	0x00028800
        /*0d64*/ 	.short	0x010a
        /*0d66*/ 	.byte	0x3f
	.zero		1


	//   ....[58]....
        /*0d68*/ 	.word	0x0000f0e0
        /*0d6c*/ 	.word	0x00000004
        /*0d70*/ 	.word	0x00028830
        /*0d74*/ 	.short	0x010a
        /*0d76*/ 	.byte	0x3f
	.zero		1


	//   ....[59]....
        /*0d78*/ 	.word	0x0000f140
        /*0d7c*/ 	.word	0x00000003
        /*0d80*/ 	.word	0x00028830
        /*0d84*/ 	.short	0x010a
        /*0d86*/ 	.byte	0x3f
	.zero		1


	//   ....[60]....
        /*0d88*/ 	.word	0x0000f1a0
        /*0d8c*/ 	.word	0x00000003
        /*0d90*/ 	.word	0x00028850
        /*0d94*/ 	.short	0x010a
        /*0d96*/ 	.byte	0x3f
	.zero		1


	//   ....[61]....
        /*0d98*/ 	.word	0x0000f200
        /*0d9c*/ 	.word	0x00000009
        /*0da0*/ 	.word	0x00028850
        /*0da4*/ 	.short	0x010a
        /*0da6*/ 	.byte	0x3f
	.zero		1


	//   ....[62]....
        /*0da8*/ 	.word	0x0000f320
        /*0dac*/ 	.word	0x00000007
        /*0db0*/ 	.word	0x00028840
        /*0db4*/ 	.short	0x010a
        /*0db6*/ 	.byte	0x3f
	.zero		1


	//   ....[63]....
        /*0db8*/ 	.word	0x000108a0
        /*0dbc*/ 	.word	0x00000016
        /*0dc0*/ 	.word	0x00028820
        /*0dc4*/ 	.short	0x010a
        /*0dc6*/ 	.byte	0x3f
	.zero		1


	//   ....[64]....
        /*0dc8*/ 	.word	0x000108f0
        /*0dcc*/ 	.word	0x00000006
        /*0dd0*/ 	.word	0x00028840
        /*0dd4*/ 	.short	0x010a
        /*0dd6*/ 	.byte	0x3f
	.zero		1


	//   ....[65]....
        /*0dd8*/ 	.word	0x00011270
        /*0ddc*/ 	.word	0x00000006
        /*0de0*/ 	.word	0x00028860
        /*0de4*/ 	.short	0x010a
        /*0de6*/ 	.byte	0x3f
	.zero		1


	//   ....[66]....
        /*0de8*/ 	.word	0x00011ce0
        /*0dec*/ 	.word	0x00000000
        /*0df0*/ 	.word	0x00028860
        /*0df4*/ 	.short	0x010a
        /*0df6*/ 	.byte	0x3f
	.zero		1


	//   ....[67]....
        /*0df8*/ 	.word	0x00013100
        /*0dfc*/ 	.word	0x00000004
        /*0e00*/ 	.word	0x00028820
        /*0e04*/ 	.short	0x010a
        /*0e06*/ 	.byte	0x3f
	.zero		1


	//   ....[68]....
        /*0e08*/ 	.word	0x000132a0
        /*0e0c*/ 	.word	0x00000005
        /*0e10*/ 	.word	0x00028840
        /*0e14*/ 	.short	0x010a
        /*0e16*/ 	.byte	0x3f
	.zero		1


	//   ....[69]....
        /*0e18*/ 	.word	0x000132f0
        /*0e1c*/ 	.word	0x00000019
        /*0e20*/ 	.word	0x00028840
        /*0e24*/ 	.short	0x010a
        /*0e26*/ 	.byte	0x3f
	.zero		1


	//   ....[70]....
        /*0e28*/ 	.word	0x00013340
        /*0e2c*/ 	.word	0x00000005
        /*0e30*/ 	.word	0x00028860
        /*0e34*/ 	.short	0x010a
        /*0e36*/ 	.byte	0x3f
	.zero		1


	//----- nvinfo : EIATTR_NUM_MBARRIERS
	.align		4
.L_883:
        /*0e38*/ 	.byte	0x03, 0x38
        /*0e3a*/ 	.short	0x0016


	//----- nvinfo : EIATTR_EXIT_INSTR_OFFSETS
	.align		4
        /*0e3c*/ 	.byte	0x04, 0x1c
        /*0e3e*/ 	.short	(.L_885 - .L_884)


	//   ....[0]....
.L_884:
        /*0e40*/ 	.word	0x000009a0


	//   ....[1]....
        /*0e44*/ 	.word	0x000095e0


	//   ....[2]....
        /*0e48*/ 	.word	0x0000f070


	//----- nvinfo : EIATTR_MAX_THREADS
	.align		4
.L_885:
        /*0e4c*/ 	.byte	0x04, 0x05
        /*0e4e*/ 	.short	(.L_887 - .L_886)
.L_886:
        /*0e50*/ 	.word	0x00000180
        /*0e54*/ 	.word	0x00000001
        /*0e58*/ 	.word	0x00000001


	//----- nvinfo : EIATTR_CRS_STACK_SIZE
	.align		4
.L_887:
        /*0e5c*/ 	.byte	0x04, 0x1e
        /*0e5e*/ 	.short	(.L_889 - .L_888)
.L_888:
        /*0e60*/ 	.word	0x00000000


	//----- nvinfo : EIATTR_CBANK_PARAM_SIZE
	.align		4
.L_889:
        /*0e64*/ 	.byte	0x03, 0x19
        /*0e66*/ 	.short	0x0af0


	//----- nvinfo : EIATTR_PARAM_CBANK
	.align		4
        /*0e68*/ 	.byte	0x04, 0x0a
        /*0e6a*/ 	.short	(.L_891 - .L_890)
	.align		4
.L_890:
        /*0e6c*/ 	.word	index@(.nv.constant0._ZN7cutlass13device_kernelIN5flash11enable_sm90INS1_16FlashAttnFwdSm90INS1_25CollectiveMainloopFwdSm90ILi2EN4cute5tupleIJNS5_1CILi1EEES8_S8_EEENS6_IJNS7_ILi128EEESA_SA_EEELi128ENS_6half_tEfNS_4arch4Sm90ELb0ELb0ELb0ELb1ELb1ELb0ELb0ELb1ELb1ELb1ELb1ELb0EEENS1_21CollectiveEpilogueFwdISB_S9_SC_SE_Li256ELb1ELb1ELb1ELb0EEENS1_36VarlenDynamicPersistentTileSchedulerILi128ELi128ELi256ELi128ELb1ELb1ELb1ELb0ELb1ELb1EEEEEEEEEvNT_6ParamsE)
        /*0e70*/ 	.short	0x0210
        /*0e72*/ 	.short	0x0af0


	//----- nvinfo : EIATTR_SW_WAR
	.align		4
.L_891:
        /*0e74*/ 	.byte	0x04, 0x36
        /*0e76*/ 	.short	(.L_893 - .L_892)
.L_892:
        /*0e78*/ 	.word	0x00000008
.L_893:


//--------------------- .nv.info._ZN7cutlass13device_kernelIN5flash11enable_sm90INS1_16FlashAttnFwdSm90INS1_25CollectiveMainloopFwdSm90ILi2EN4cute5tupleIJNS5_1CILi1EEES8_S8_EEENS6_IJNS7_ILi128EEESA_SA_EEELi128ENS_6half_tEfNS_4arch4Sm90ELb0ELb0ELb0ELb1ELb1ELb1ELb0ELb1ELb1ELb1ELb1ELb0EEENS1_21CollectiveEpilogueFwdISB_S9_SC_SE_Li256ELb1ELb1ELb1ELb0EEENS1_36VarlenDynamicPersistentTileSchedulerILi128ELi128ELi256ELi128ELb1ELb1ELb1ELb0ELb1ELb1EEEEEEEEEvNT_6ParamsE --------------------------
	.section	.nv.info._ZN7cutlass13device_kernelIN5flash11enable_sm90INS1_16FlashAttnFwdSm90INS1_25CollectiveMainloopFwdSm90ILi2EN4cute5tupleIJNS5_1CILi1EEES8_S8_EEENS6_IJNS7_ILi128EEESA_SA_EEELi128ENS_6half_tEfNS_4arch4Sm90ELb0ELb0ELb0ELb1ELb1ELb1ELb0ELb1ELb1ELb1ELb1ELb0EEENS1_21CollectiveEpilogueFwdISB_S9_SC_SE_Li256ELb1ELb1ELb1ELb0EEENS1_36VarlenDynamicPersistentTileSchedulerILi128ELi128ELi256ELi128ELb1ELb1ELb1ELb0ELb1ELb1EEEEEEEEEvNT_6ParamsE,"",@"SHT_CUDA_INFO"
	.sectionflags	@""
	.align	4


	//----- nvinfo : EIATTR_CUDA_API_VERSION
	.align		4
        /*0000*/ 	.byte	0x04, 0x37
        /*0002*/ 	.short	(.L_895 - .L_894)
.L_894:
        /*0004*/ 	.word	0x00000082


	//----- nvinfo : EIATTR_KPARAM_INFO
	.align		4
.L_895:
        /*0008*/ 	.byte	0x04, 0x17
        /*000a*/ 	.short	(.L_897 - .L_896)
.L_896:
        /*000c*/ 	.word	0x00000000
        /*0010*/ 	.short	0x0000
        /*0012*/ 	.short	0x0070
        /*0014*/ 	.byte	0x00, 0xf0, 0x01, 0x2a


	//----- nvinfo : EIATTR_SPARSE_MMA_MASK
	.align		4
.L_897:
        /*0018*/ 	.byte	0x03, 0x50
        /*001a*/ 	.short	0x0000


	//----- nvinfo : EIATTR_MAXREG_COUNT
	.align		4
        /*001c*/ 	.byte	0x03, 0x1b
        /*001e*/ 	.short	0x00a8


	//----- nvinfo : EIATTR_NUM_BARRIERS
	.align		4
        /*0020*/ 	.byte	0x02, 0x4c
        /*0022*/ 	.byte	0x10
	.zero		1


	//----- nvinfo : EIATTR_EXTERNS
	.align		4
        /*0024*/ 	.byte	0x04, 0x0f
        /*0026*/ 	.short	(.L_899 - .L_898)


	//   ....[0]....
	.align		4
.L_898:
        /*0028*/ 	.word	index@(__assertfail)


	//----- nvinfo : EIATTR_ANNOTATIONS
	.align		4
.L_899:
        /*002c*/ 	.byte	0x04, 0x55
        /*002e*/ 	.short	(.L_901 - .L_900)


	//   ....[0]....
.L_900:
        /* <DEDUP_REMOVED lines=19> */


	//----- nvinfo : EIATTR_MERCURY_ISA_VERSION
	.align		4
.L_901:
        /*0148*/ 	.byte	0x03, 0x5f
        /*014a*/ 	.short	0x0101


	//----- nvinfo : EIATTR_UNUSED_LOAD_BYTE_OFFSET
	.align		4
        /*014c*/ 	.byte	0x04, 0x44
        /*014e*/ 	.short	(.L_903 - .L_902)


	//   ....[0]....
.L_902:
        /*0150*/ 	.word	0x00000a60
        /*0154*/ 	.word	0x0000fff0


	//   ....[1]....
        /*0158*/ 	.word	0x000118e0
        /*015c*/ 	.word	0x0000fff0


	//----- nvinfo : EIATTR_INT_WARP_WIDE_INSTR_OFFSETS
	.align		4
.L_903:
        /*0160*/ 	.byte	0x04, 0x31
        /*0162*/ 	.short	(.L_905 - .L_904)


	//   ....[0]....
.L_904:
        /*0164*/ 	.word	0x00000130


	//   ....[1]....
        /*0168*/ 	.word	0x00000170


	//   ....[2]....
        /*016c*/ 	.word	0x000001e0


	//   ....[3]....
        /*0170*/ 	.word	0x00017110


	//   ....[4]....
        /*0174*/ 	.word	0x000171a0


	//   ....[5]....
        /*0178*/ 	.word	0x00019fd0


	//   ....[6]....
        /*017c*/ 	.word	0x0001a060


	//----- nvinfo : EIATTR_COOP_GROUP_MASK_REGIDS
	.align		4
.L_905:
        /*0180*/ 	.byte	0x04, 0x29
        /*0182*/ 	.short	(.L_907 - .L_906)


	//   ....[0]....
.L_906:
        /*0184*/ 	.word	0xffffffff


	//   ....[1]....
        /*0188*/ 	.word	0xffffffff


	//   ....[2]....
        /*018c*/ 	.word	0xffffffff


	//   ....[3]....
        /*0190*/ 	.word	0xffffffff


	//   ....[4]....
        /*0194*/ 	.word	0xffffffff


	//   ....[5]....
        /*0198*/ 	.word	0xffffffff


	//   ....[6]....
        /*019c*/ 	.word	0xffffffff


	//   ....[7]....
        /*01a0*/ 	.word	0xffffffff


	//   ....[8]....
        /*01a4*/ 	.word	0xffffffff


	//   ....[9]....
        /*01a8*/ 	.word	0xffffffff


	//   ....[10]....
        /*01ac*/ 	.word	0xffffffff


	//   ....[11]....
        /*01b0*/ 	.word	0xffffffff


	//   ....[12]....
        /*01b4*/ 	.word	0xffffffff


	//   ....[13]....
        /*01b8*/ 	.word	0xffffffff


	//   ....[14]....
        /*01bc*/ 	.word	0xffffffff


	//   ....[15]....
        /*01c0*/ 	.word	0xffffffff


	//   ....[16]....
        /*01c4*/ 	.word	0xffffffff


	//   ....[17]....
        /*01c8*/ 	.word	0xffffffff


	//   ....[18]....
        /*01cc*/ 	.word	0xffffffff


	//   ....[19]....
        /*01d0*/ 	.word	0xffffffff


	//   ....[20]....
        /*01d4*/ 	.word	0xffffffff


	//   ....[21]....
        /*01d8*/ 	.word	0xffffffff


	//   ....[22]....
        /*01dc*/ 	.word	0xffffffff


	//   ....[23]....
        /*01e0*/ 	.word	0xffffffff


	//   ....[24]....
        /*01e4*/ 	.word	0xffffffff


	//   ....[25]....
        /*01e8*/ 	.word	0xffffffff


	//   ....[26]....
        /*01ec*/ 	.word	0xffffffff


	//   ....[27]....
        /*01f0*/ 	.word	0xffffffff


	//   ....[28]....
        /*01f4*/ 	.word	0xffffffff


	//   ....[29]....
        /*01f8*/ 	.word	0xffffffff


	//   ....[30]....
        /*01fc*/ 	.word	0xffffffff


	//   ....[31]....
        /*0200*/ 	.word	0xffffffff


	//   ....[32]....
        /*0204*/ 	.word	0xffffffff


	//   ....[33]....
        /*0208*/ 	.word	0xffffffff


	//   ....[34]....
        /*020c*/ 	.word	0xffffffff


	//   ....[35]....
        /*0210*/ 	.word	0xffffffff


	//   ....[36]....
        /*0214*/ 	.word	0xffffffff


	//   ....[37]....
        /*0218*/ 	.word	0xffffffff


	//   ....[38]....
        /*021c*/ 	.word	0xffffffff


	//   ....[39]....
        /*0220*/ 	.word	0xffffffff


	//   ....[40]....
        /*0224*/ 	.word	0xffffffff


	//   ....[41]....
        /*0228*/ 	.word	0xffffffff


	//   ....[42]....
        /*022c*/ 	.word	0xffffffff


	//   ....[43]....
        /*0230*/ 	.word	0xffffffff


	//   ....[44]....
        /*0234*/ 	.word	0xffffffff


	//   ....[45]....
        /*0238*/ 	.word	0xffffffff


	//   ....[46]....
        /*023c*/ 	.word	0xffffffff


	//   ....[47]....
        /*0240*/ 	.word	0xffffffff


	//   ....[48]....
        /*0244*/ 	.word	0xffffffff


	//   ....[49]....
        /*0248*/ 	.word	0xffffffff


	//   ....[50]....
        /*024c*/ 	.word	0xffffffff


	//   ....[51]....
        /*0250*/ 	.word	0xffffffff


	//   ....[52]....
        /*0254*/ 	.word	0xffffffff


	//   ....[53]....
        /*0258*/ 	.word	0xffffffff


	//   ....[54]....
        /*025c*/ 	.word	0xffffffff


	//   ....[55]....
        /*0260*/ 	.word	0xffffffff


	//   ....[56]....
        /*0264*/ 	.word	0xffffffff


	//   ....[57]....
        /*0268*/ 	.word	0xffffffff


	//   ....[58]....
        /*026c*/ 	.word	0xffffffff


	//   ....[59]....
        /*0270*/ 	.word	0xffffffff


	//   ....[60]....
        /*0274*/ 	.word	0xffffffff


	//   ....[61]....
        /*0278*/ 	.word	0xffffffff


	//   ....[62]....
        /*027c*/ 	.word	0xffffffff


	//   ....[63]....
        /*0280*/ 	.word	0xffffffff


	//   ....[64]....
        /*0284*/ 	.word	0xffffffff


	//   ....[65]....
        /*0288*/ 	.word	0xffffffff


	//   ....[66]....
        /*028c*/ 	.word	0xffffffff


	//   ....[67]....
        /*0290*/ 	.word	0xffffffff


	//   ....[68]....
        /*0294*/ 	.word	0xffffffff


	//   ....[69]....
        /*0298*/ 	.word	0xffffffff


	//   ....[70]....
        /*029c*/ 	.word	0xffffffff


	//   ....[71]....
        /*02a0*/ 	.word	0xffffffff


	//   ....[72]....
        /*02a4*/ 	.word	0xffffffff


	//   ....[73]....
        /*02a8*/ 	.word	0xffffffff


	//   ....[74]....
        /*02ac*/ 	.word	0xffffffff


	//   ....[75]....
        /*02b0*/ 	.word	0xffffffff


	//   ....[76]....
        /*02b4*/ 	.word	0xffffffff


	//   ....[77]....
        /*02b8*/ 	.word	0xffffffff


	//   ....[78]....
        /*02bc*/ 	.word	0xffffffff


	//   ....[79]....
        /*02c0*/ 	.word	0xffffffff


	//   ....[80]....
        /*02c4*/ 	.word	0xffffffff


	//   ....[81]....
        /*02c8*/ 	.word	0xffffffff


	//   ....[82]....
        /*02cc*/ 	.word	0xffffffff


	//   ....[83]....
        /*02d0*/ 	.word	0xffffffff


	//   ....[84]....
        /*02d4*/ 	.word	0xffffffff


	//   ....[85]....
        /*02d8*/ 	.word	0xffffffff


	//   ....[86]....
        /*02dc*/ 	.word	0xffffffff


	//   ....[87]....
        /*02e0*/ 	.word	0xffffffff


	//   ....[88]....
        /*02e4*/ 	.word	0xffffffff


	//   ....[89]....
        /*02e8*/ 	.word	0xffffffff


	//   ....[90]....
        /*02ec*/ 	.word	0xffffffff


	//   ....[91]....
        /*02f0*/ 	.word	0xffffffff


	//   ....[92]....
        /*02f4*/ 	.word	0xffffffff


	//   ....[93]....
        /*02f8*/ 	.word	0xffffffff


	//   ....[94]....
        /*02fc*/ 	.word	0xffffffff


	//   ....[95]....
        /*0300*/ 	.word	0xffffffff


	//   ....[96]....
        /*0304*/ 	.word	0xffffffff


	//   ....[97]....
        /*0308*/ 	.word	0xffffffff


	//   ....[98]....
        /*030c*/ 	.word	0xffffffff


	//   ....[99]....
        /*0310*/ 	.word	0xffffffff


	//   ....[100]....
        /*0314*/ 	.word	0xffffffff


	//   ....[101]....
        /*0318*/ 	.word	0xffffffff


	//   ....[102]....
        /*031c*/ 	.word	0xffffffff


	//   ....[103]....
        /*0320*/ 	.word	0xffffffff


	//   ....[104]....
        /*0324*/ 	.word	0xffffffff


	//   ....[105]....
        /*0328*/ 	.word	0xffffffff


	//   ....[106]....
        /*032c*/ 	.word	0xffffffff


	//   ....[107]....
        /*0330*/ 	.word	0xffffffff


	//   ....[108]....
        /*0334*/ 	.word	0xffffffff


	//   ....[109]....
        /*0338*/ 	.word	0xffffffff


	//   ....[110]....
        /*033c*/ 	.word	0xffffffff


	//   ....[111]....
        /*0340*/ 	.word	0xffffffff


	//   ....[112]....
        /*0344*/ 	.word	0xffffffff


	//   ....[113]....
        /*0348*/ 	.word	0xffffffff


	//   ....[114]....
        /*034c*/ 	.word	0xffffffff


	//   ....[115]....
        /*0350*/ 	.word	0xffffffff


	//   ....[116]....
        /*0354*/ 	.word	0xffffffff


	//   ....[117]....
        /*0358*/ 	.word	0xffffffff


	//   ....[118]....
        /*035c*/ 	.word	0xffffffff


	//   ....[119]....
        /*0360*/ 	.word	0xffffffff


	//   ....[120]....
        /*0364*/ 	.word	0xffffffff


	//   ....[121]....
        /*0368*/ 	.word	0xffffffff


	//   ....[122]....
        /*036c*/ 	.word	0xffffffff


	//   ....[123]....
        /*0370*/ 	.word	0xffffffff


	//   ....[124]....
        /*0374*/ 	.word	0xffffffff


	//   ....[125]....
        /*0378*/ 	.word	0xffffffff


	//   ....[126]....
        /*037c*/ 	.word	0xffffffff


	//   ....[127]....
        /*0380*/ 	.word	0xffffffff


	//   ....[128]....
        /*0384*/ 	.word	0xffffffff


	//   ....[129]....
        /*0388*/ 	.word	0xffffffff


	//   ....[130]....
        /*038c*/ 	.word	0xffffffff


	//   ....[131]....
        /*0390*/ 	.word	0xffffffff


	//   ....[132]....
        /*0394*/ 	.word	0xffffffff


	//   ....[133]....
        /*0398*/ 	.word	0xffffffff


	//   ....[134]....
        /*039c*/ 	.word	0xffffffff


	//   ....[135]....
        /*03a0*/ 	.word	0xffffffff


	//   ....[136]....
        /*03a4*/ 	.word	0xffffffff


	//   ....[137]....
        /*03a8*/ 	.word	0xffffffff


	//   ....[138]....
        /*03ac*/ 	.word	0xffffffff


	//   ....[139]....
        /*03b0*/ 	.word	0xffffffff


	//   ....[140]....
        /*03b4*/ 	.word	0xffffffff


	//   ....[141]....
        /*03b8*/ 	.word	0xffffffff


	//   ....[142]....
        /*03bc*/ 	.word	0xffffffff


	//   ....[143]....
        /*03c0*/ 	.word	0xffffffff


	//   ....[144]....
        /*03c4*/ 	.word	0xffffffff


	//   ....[145]....
        /*03c8*/ 	.word	0xffffffff


	//   ....[146]....
        /*03cc*/ 	.word	0xffffffff


	//   ....[147]....
        /*03d0*/ 	.word	0xffffffff


	//   ....[148]....
        /*03d4*/ 	.word	0xffffffff


	//   ....[149]....
        /*03d8*/ 	.word	0xffffffff


	//   ....[150]....
        /*03dc*/ 	.word	0xffffffff


	//   ....[151]....
        /*03e0*/ 	.word	0xffffffff


	//   ....[152]....
        /*03e4*/ 	.word	0xffffffff


	//   ....[153]....
        /*03e8*/ 	.word	0xffffffff


	//   ....[154]....
        /*03ec*/ 	.word	0xffffffff


	//   ....[155]....
        /*03f0*/ 	.word	0xffffffff


	//   ....[156]....
        /*03f4*/ 	.word	0xffffffff


	//   ....[157]....
        /*03f8*/ 	.word	0xffffffff


	//   ....[158]....
        /*03fc*/ 	.word	0xffffffff


	//   ....[159]....
        /*0400*/ 	.word	0xffffffff


	//   ....[160]....
        /*0404*/ 	.word	0xffffffff


	//   ....[161]....
        /*0408*/ 	.word	0xffffffff


	//   ....[162]....
        /*040c*/ 	.word	0xffffffff


	//   ....[163]....
        /*0410*/ 	.word	0xffffffff


	//   ....[164]....
        /*0414*/ 	.word	0xffffffff


	//   ....[165]....
        /*0418*/ 	.word	0xffffffff


	//   ....[166]....
        /*041c*/ 	.word	0xffffffff


	//   ....[167]....
        /*0420*/ 	.word	0xffffffff


	//   ....[168]....
        /*0424*/ 	.word	0xffffffff


	//   ....[169]....
        /*0428*/ 	.word	0xffffffff


	//   ....[170]....
        /*042c*/ 	.word	0xffffffff


	//   ....[171]....
        /*0430*/ 	.word	0xffffffff


	//   ....[172]....
        /*0434*/ 	.word	0xffffffff


	//   ....[173]....
        /*0438*/ 	.word	0xffffffff


	//   ....[174]....
        /*043c*/ 	.word	0xffffffff


	//   ....[175]....
        /*0440*/ 	.word	0xffffffff


	//   ....[176]....
        /*0444*/ 	.word	0xffffffff


	//   ....[177]....
        /*0448*/ 	.word	0xffffffff


	//   ....[178]....
        /*044c*/ 	.word	0xffffffff


	//   ....[179]....
        /*0450*/ 	.word	0xffffffff


	//   ....[180]....
        /*0454*/ 	.word	0xffffffff


	//   ....[181]....
        /*0458*/ 	.word	0xffffffff


	//   ....[182]....
        /*045c*/ 	.word	0xffffffff


	//   ....[183]....
        /*0460*/ 	.word	0xffffffff


	//   ....[184]....
        /*0464*/ 	.word	0xffffffff


	//   ....[185]....
        /*0468*/ 	.word	0xffffffff


	//   ....[186]....
        /*046c*/ 	.word	0xffffffff


	//   ....[187]....
        /*0470*/ 	.word	0xffffffff


	//   ....[188]....
        /*0474*/ 	.word	0xffffffff


	//   ....[189]....
        /*0478*/ 	.word	0xffffffff


	//   ....[190]....
        /*047c*/ 	.word	0xffffffff


	//   ....[191]....
        /*0480*/ 	.word	0xffffffff


	//   ....[192]....
        /*0484*/ 	.word	0xffffffff


	//   ....[193]....
        /*0488*/ 	.word	0xffffffff


	//   ....[194]....
        /*048c*/ 	.word	0xffffffff


	//   ....[195]....
        /*0490*/ 	.word	0xffffffff


	//   ....[196]....
        /*0494*/ 	.word	0xffffffff


	//   ....[197]....
        /*0498*/ 	.word	0xffffffff


	//   ....[198]....
        /*049c*/ 	.word	0xffffffff


	//   ....[199]....
        /*04a0*/ 	.word	0xffffffff


	//   ....[200]....
        /*04a4*/ 	.word	0xffffffff


	//   ....[201]....
        /*04a8*/ 	.word	0x0500000f


	//   ....[202]....
        /*04ac*/ 	.word	0x0500000f


	//   ....[203]....
        /*04b0*/ 	.word	0x0500000f


	//   ....[204]....
        /*04b4*/ 	.word	0x0500000f


	//   ....[205]....
        /*04b8*/ 	.word	0x0500000f


	//   ....[206]....
        /*04bc*/ 	.word	0x0500000f


	//   ....[207]....
        /*04c0*/ 	.word	0x0500000f


	//   ....[208]....
        /*04c4*/ 	.word	0x0500000f


	//   ....[209]....
        /*04c8*/ 	.word	0x0500000f


	//   ....[210]....
        /*04cc*/ 	.word	0x0500000f


	//   ....[211]....
        /*04d0*/ 	.word	0x0500000f


	//   ....[212]....
        /*04d4*/ 	.word	0x0500000f


	//   ....[213]....
        /*04d8*/ 	.word	0x0500000f


	//   ....[214]....
        /*04dc*/ 	.word	0x0500000f


	//   ....[215]....
        /*04e0*/ 	.word	0x0500000f


	//   ....[216]....
        /*04e4*/ 	.word	0x0500000f


	//   ....[217]....
        /*04e8*/ 	.word	0x0500000f


	//   ....[218]....
        /*04ec*/ 	.word	0x0500000f


	//   ....[219]....
        /*04f0*/ 	.word	0x0500000f


	//   ....[220]....
        /*04f4*/ 	.word	0x0500000f


	//   ....[221]....
        /*04f8*/ 	.word	0x0500000f


	//   ....[222]....
        /*04fc*/ 	.word	0x0500000f


	//   ....[223]....
        /*0500*/ 	.word	0x0500000f


	//   ....[224]....
        /*0504*/ 	.word	0x0500000f


	//   ....[225]....
        /*0508*/ 	.word	0x0500000f


	//   ....[226]....
        /*050c*/ 	.word	0x0500000f


	//   ....[227]....
        /*0510*/ 	.word	0x0500000f


	//   ....[228]....
        /*0514*/ 	.word	0x0500000f


	//   ....[229]....
        /*0518*/ 	.word	0x0500000f


	//   ....[230]....
        /*051c*/ 	.word	0x0500000f


	//   ....[231]....
        /*0520*/ 	.word	0x0500000f


	//   ....[232]....
        /*0524*/ 	.word	0x0500000f


	//   ....[233]....
        /*0528*/ 	.word	0x0500000f


	//   ....[234]....
        /*052c*/ 	.word	0x0500000f


	//   ....[235]....
        /*0530*/ 	.word	0x0500000f


	//   ....[236]....
        /*0534*/ 	.word	0x0500000f


	//   ....[237]....
        /*0538*/ 	.word	0x0500000f


	//   ....[238]....
        /*053c*/ 	.word	0x0500000f


	//   ....[239]....
        /*0540*/ 	.word	0x0500000f


	//   ....[240]....
        /*0544*/ 	.word	0x0500000f


	//   ....[241]....
        /*0548*/ 	.word	0x0500000f


	//   ....[242]....
        /*054c*/ 	.word	0x0500000f


	//   ....[243]....
        /*0550*/ 	.word	0x0500000f


	//   ....[244]....
        /*0554*/ 	.word	0x0500000f


	//   ....[245]....
        /*0558*/ 	.word	0x0500000f


	//   ....[246]....
        /*055c*/ 	.word	0x0500000f


	//   ....[247]....
        /*0560*/ 	.word	0x0500000f


	//   ....[248]....
        /*0564*/ 	.word	0x0500000f


	//   ....[249]....
        /*0568*/ 	.word	0x0500000f


	//   ....[250]....
        /*056c*/ 	.word	0x0500000f


	//   ....[251]....
        /*0570*/ 	.word	0x0500000f


	//   ....[252]....
        /*0574*/ 	.word	0x0500000f


	//   ....[253]....
        /*0578*/ 	.word	0x0500000f


	//   ....[254]....
        /*057c*/ 	.word	0x0500000f


	//   ....[255]....
        /*0580*/ 	.word	0x0500000f


	//   ....[0]....
        /*0584*/ 	.word	0x0500000f


	//   ....[1]....
        /*0588*/ 	.word	0x0500000f


	//   ....[2]....
        /*058c*/ 	.word	0x0500000f


	//   ....[3]....
        /*0590*/ 	.word	0x0500000f


	//   ....[4]....
        /*0594*/ 	.word	0x0500000f


	//   ....[5]....
        /*0598*/ 	.word	0x0500000f


	//   ....[6]....
        /*059c*/ 	.word	0x0500000f


	//   ....[7]....
        /*05a0*/ 	.word	0x0500000f


	//   ....[8]....
        /*05a4*/ 	.word	0x0500000f


	//   ....[9]....
        /*05a8*/ 	.word	0x0500000f


	//   ....[10]....
        /*05ac*/ 	.word	0x0500000f


	//   ....[11]....
        /*05b0*/ 	.word	0x0500000f


	//   ....[12]....
        /*05b4*/ 	.word	0x0500000f


	//   ....[13]....
        /*05b8*/ 	.word	0x0500000f


	//   ....[14]....
        /*05bc*/ 	.word	0x0500000f


	//   ....[15]....
        /*05c0*/ 	.word	0x0500000f


	//   ....[16]....
        /*05c4*/ 	.word	0x0500000f


	//   ....[17]....
        /*05c8*/ 	.word	0x0500000f


	//   ....[18]....
        /*05cc*/ 	.word	0x0500000f


	//   ....[19]....
        /*05d0*/ 	.word	0x0500000f


	//   ....[20]....
        /*05d4*/ 	.word	0x0500000f


	//   ....[21]....
        /*05d8*/ 	.word	0x0500000f


	//   ....[22]....
        /*05dc*/ 	.word	0x0500000f


	//   ....[23]....
        /*05e0*/ 	.word	0x0500000f


	//   ....[24]....
        /*05e4*/ 	.word	0x0500000f


	//   ....[25]....
        /*05e8*/ 	.word	0x0500000f


	//   ....[26]....
        /*05ec*/ 	.word	0x0500000f


	//   ....[27]....
        /*05f0*/ 	.word	0x0500000f


	//   ....[28]....
        /*05f4*/ 	.word	0x0500000f


	//   ....[29]....
        /*05f8*/ 	.word	0x0500000f


	//   ....[30]....
        /*05fc*/ 	.word	0x0500000f


	//   ....[31]....
        /*0600*/ 	.word	0x0500000f


	//   ....[32]....
        /*0604*/ 	.word	0x0500000f


	//   ....[33]....
        /*0608*/ 	.word	0x0500000f


	//   ....[34]....
        /*060c*/ 	.word	0x0500000f


	//   ....[35]....
        /*0610*/ 	.word	0x0500000f


	//   ....[36]....
        /*0614*/ 	.word	0x0500000f


	//   ....[37]....
        /*0618*/ 	.word	0x0500000f


	//   ....[38]....
        /*061c*/ 	.word	0x0500000f


	//   ....[39]....
        /*0620*/ 	.word	0x0500000f


	//   ....[40]....
        /*0624*/ 	.word	0x0500000f


	//   ....[41]....
        /*0628*/ 	.word	0x0500000f


	//   ....[42]....
        /*062c*/ 	.word	0x0500000f


	//   ....[43]....
        /*0630*/ 	.word	0x0500000f


	//   ....[44]....
        /*0634*/ 	.word	0x0500000f


	//   ....[45]....
        /*0638*/ 	.word	0x0500000f


	//   ....[46]....
        /*063c*/ 	.word	0x0500000f


	//   ....[47]....
        /*0640*/ 	.word	0x0500000f


	//   ....[48]....
        /*0644*/ 	.word	0x0500000f


	//   ....[49]....
        /*0648*/ 	.word	0x0500000f


	//   ....[50]....
        /*064c*/ 	.word	0x0500000f


	//   ....[51]....
        /*0650*/ 	.word	0x0500000f


	//   ....[52]....
        /*0654*/ 	.word	0x0500000f


	//   ....[53]....
        /*0658*/ 	.word	0x0500000f


	//   ....[54]....
        /*065c*/ 	.word	0x0500000f


	//   ....[55]....
        /*0660*/ 	.word	0x0500000f


	//   ....[56]....
        /*0664*/ 	.word	0x0500000f


	//   ....[57]....
        /*0668*/ 	.word	0x0500000f


	//   ....[58]....
        /*066c*/ 	.word	0x0500000f


	//   ....[59]....
        /*0670*/ 	.word	0x0500000f


	//   ....[60]....
        /*0674*/ 	.word	0x0500000f


	//   ....[61]....
        /*0678*/ 	.word	0x0500000f


	//   ....[62]....
        /*067c*/ 	.word	0x0500000f


	//   ....[63]....
        /*0680*/ 	.word	0x0500000f


	//   ....[64]....
        /*0684*/ 	.word	0x0500000f


	//   ....[65]....
        /*0688*/ 	.word	0x0500000f


	//   ....[66]....
        /*068c*/ 	.word	0x0500000f


	//   ....[67]....
        /*0690*/ 	.word	0x0500000f


	//   ....[68]....
        /*0694*/ 	.word	0x0500000f


	//   ....[69]....
        /*0698*/ 	.word	0x0500000f


	//   ....[70]....
        /*069c*/ 	.word	0x0500000f


	//   ....[71]....
        /*06a0*/ 	.word	0x0500000f


	//   ....[72]....
        /*06a4*/ 	.word	0x0500000f


	//   ....[73]....
        /*06a8*/ 	.word	0x0500000f


	//   ....[74]....
        /*06ac*/ 	.word	0x0500000f


	//   ....[75]....
        /*06b0*/ 	.word	0x0500000f


	//   ....[76]....
        /*06b4*/ 	.word	0x0500000f


	//   ....[77]....
        /*06b8*/ 	.word	0x0500000f


	//   ....[78]....
        /*06bc*/ 	.word	0x0500000f


	//   ....[79]....
        /*06c0*/ 	.word	0x0500000f


	//   ....[80]....
        /*06c4*/ 	.word	0x0500000f


	//   ....[81]....
        /*06c8*/ 	.word	0x0500000f


	//   ....[82]....
        /*06cc*/ 	.word	0x0500000f


	//   ....[83]....
        /*06d0*/ 	.word	0x0500000f


	//   ....[84]....
        /*06d4*/ 	.word	0x0500000f


	//   ....[85]....
        /*06d8*/ 	.word	0x0500000f


	//   ....[86]....
        /*06dc*/ 	.word	0x0500000f


	//   ....[87]....
        /*06e0*/ 	.word	0x0500000f


	//   ....[88]....
        /*06e4*/ 	.word	0x0500000f


	//   ....[89]....
        /*06e8*/ 	.word	0x0500000f


	//   ....[90]....
        /*06ec*/ 	.word	0x0500000f


	//   ....[91]....
        /*06f0*/ 	.word	0x0500000f


	//   ....[92]....
        /*06f4*/ 	.word	0x0500000f


	//   ....[93]....
        /*06f8*/ 	.word	0x0500000f


	//   ....[94]....
        /*06fc*/ 	.word	0x0500000f


	//   ....[95]....
        /*0700*/ 	.word	0x0500000f


	//   ....[96]....
        /*0704*/ 	.word	0x0500000f


	//   ....[97]....
        /*0708*/ 	.word	0x0500000f


	//   ....[98]....
        /*070c*/ 	.word	0x0500000f


	//----- nvinfo : EIATTR_COOP_GROUP_INSTR_OFFSETS
	.align		4
.L_907:
        /*0710*/ 	.byte	0x04, 0x28
        /*0712*/ 	.short	(.L_909 - .L_908)


	//   ....[0]....
.L_908:
        /*0714*/ 	.word	0x00000070


	//   ....[1]....
        /*0718*/ 	.word	0x00000140


	//   ....[2]....
        /*071c*/ 	.word	0x00000190


	//   ....[3]....
        /*0720*/ 	.word	0x000003c0


	//   ....[4]....
        /*0724*/ 	.word	0x00000520


	//   ....[5]....
        /*0728*/ 	.word	0x00000640


	//   ....[6]....
        /*072c*/ 	.word	0x000007a0


	//   ....[7]....
        /*0730*/ 	.word	0x00003320


	//   ....[8]....
        /*0734*/ 	.word	0x00003330


	//   ....[9]....
        /*0738*/ 	.word	0x000039e0


	//   ....[10]....
        /*073c*/ 	.word	0x000039f0


	//   ....[11]....
        /*0740*/ 	.word	0x000040a0


	//   ....[12]....
        /*0744*/ 	.word	0x000040b0


	//   ....[13]....
        /*0748*/ 	.word	0x00004760


	//   ....[14]....
        /*074c*/ 	.word	0x00004770


	//   ....[15]....
        /*0750*/ 	.word	0x00005790


	//   ....[16]....
        /*0754*/ 	.word	0x000057a0


	//   ....[17]....
        /*0758*/ 	.word	0x00005f20


	//   ....[18]....
        /*075c*/ 	.word	0x00005f30


	//   ....[19]....
        /*0760*/ 	.word	0x000066e0


	//   ....[20]....
        /*0764*/ 	.word	0x000066f0


	//   ....[21]....
        /*0768*/ 	.word	0x00006e90


	//   ....[22]....
        /*076c*/ 	.word	0x00006ea0


	//   ....[23]....
        /*0770*/ 	.word	0x00007860


	//   ....[24]....
        /*0774*/ 	.word	0x00007870


	//   ....[25]....
        /*0778*/ 	.word	0x00007980


	//   ....[26]....
        /*077c*/ 	.word	0x00007990


	//   ....[27]....
        /*0780*/ 	.word	0x00007ab0


	//   ....[28]....
        /*0784*/ 	.word	0x00007ac0


	//   ....[29]....
        /*0788*/ 	.word	0x00007be0


	//   ....[30]....
        /*078c*/ 	.word	0x00007bf0


	//   ....[31]....
        /*0790*/ 	.word	0x00007f70


	//   ....[32]....
        /*0794*/ 	.word	0x00007f90


	//   ....[33]....
        /*0798*/ 	.word	0x00008070


	//   ....[34]....
        /*079c*/ 	.word	0x00008090


	//   ....[35]....
        /*07a0*/ 	.word	0x00008170


	//   ....[36]....
        /*07a4*/ 	.word	0x00008190


	//   ....[37]....
        /*07a8*/ 	.word	0x00008270


	//   ....[38]....
        /*07ac*/ 	.word	0x00008290


	//   ....[39]....
        /*07b0*/ 	.word	0x00008a00


	//   ....[40]....
        /*07b4*/ 	.word	0x00008f90


	//   ....[41]....
        /*07b8*/ 	.word	0x00008fa0


	//   ....[42]....
        /*07bc*/ 	.word	0x00008fb0


	//   ....[43]....
        /*07c0*/ 	.word	0x00008fc0


	//   ....[44]....
        /*07c4*/ 	.word	0x0000a9f0


	//   ....[45]....
        /*07c8*/ 	.word	0x0000aa00


	//   ....[46]....
        /*07cc*/ 	.word	0x0000aa10


	//   ....[47]....
        /*07d0*/ 	.word	0x0000aa20


	//   ....[48]....
        /*07d4*/ 	.word	0x0000d620


	//   ....[49]....
        /*07d8*/ 	.word	0x0000d720


	//   ....[50]....
        /*07dc*/ 	.word	0x0000dd00


	//   ....[51]....
        /*07e0*/ 	.word	0x0000dd70


	//   ....[52]....
        /*07e4*/ 	.word	0x0000f940


	//   ....[53]....
        /*07e8*/ 	.word	0x0000f950


	//   ....[54]....
        /*07ec*/ 	.word	0x0000f980


	//   ....[55]....
        /*07f0*/ 	.word	0x0000f990


	//   ....[56]....
        /*07f4*/ 	.word	0x00010ee0


	//   ....[57]....
        /*07f8*/ 	.word	0x00010f20


	//   ....[58]....
        /*07fc*/ 	.word	0x00010fc0


	//   ....[59]....
        /*0800*/ 	.word	0x000112d0


	//   ....[60]....
        /*0804*/ 	.word	0x00012390


	//   ....[61]....
        /*0808*/ 	.word	0x000123b0


	//   ....[62]....
        /*080c*/ 	.word	0x000123c0


	//   ....[63]....
        /*0810*/ 	.word	0x000123d0


	//   ....[64]....
        /*0814*/ 	.word	0x00012a80


	//   ....[65]....
        /*0818*/ 	.word	0x00012a90


	//   ....[66]....
        /*081c*/ 	.word	0x00012b90


	//   ....[67]....
        /*0820*/ 	.word	0x00012ba0


	//   ....[68]....
        /*0824*/ 	.word	0x00012cb0


	//   ....[69]....
        /*0828*/ 	.word	0x00012cc0


	//   ....[70]....
        /*082c*/ 	.word	0x00012dd0


	//   ....[71]....
        /*0830*/ 	.word	0x00012de0


	//   ....[72]....
        /*0834*/ 	.word	0x000132a0


	//   ....[73]....
        /*0838*/ 	.word	0x000132b0


	//   ....[74]....
        /*083c*/ 	.word	0x00013730


	//   ....[75]....
        /*0840*/ 	.word	0x00013740


	//   ....[76]....
        /*0844*/ 	.word	0x00014370


	//   ....[77]....
        /*0848*/ 	.word	0x00014380


	//   ....[78]....
        /*084c*/ 	.word	0x00014490


	//   ....[79]....
        /*0850*/ 	.word	0x000144a0


	//   ....[80]....
        /*0854*/ 	.word	0x000145b0


	//   ....[81]....
        /*0858*/ 	.word	0x000145c0


	//   ....[82]....
        /*085c*/ 	.word	0x000146d0


	//   ....[83]....
        /*0860*/ 	.word	0x000146e0


	//   ....[84]....
        /*0864*/ 	.word	0x00014850


	//   ....[85]....
        /*0868*/ 	.word	0x00014a40


	//   ....[86]....
        /*086c*/ 	.word	0x00014a70


	//   ....[87]....
        /*0870*/ 	.word	0x00014aa0


	//   ....[88]....
        /*0874*/ 	.word	0x00014ad0


	//   ....[89]....
        /*0878*/ 	.word	0x00014b00


	//   ....[90]....
        /*087c*/ 	.word	0x00014b30


	//   ....[91]....
        /*0880*/ 	.word	0x00014cc0


	//   ....[92]....
        /*0884*/ 	.word	0x00014cf0


	//   ....[93]....
        /*0888*/ 	.word	0x00014d20


	//   ....[94]....
        /*088c*/ 	.word	0x00014d50


	//   ....[95]....
        /*0890*/ 	.word	0x00014d80


	//   ....[96]....
        /*0894*/ 	.word	0x00014db0


	//   ....[97]....
        /*0898*/ 	.word	0x00014e40


	//   ....[98]....
        /*089c*/ 	.word	0x00014e70


	//   ....[99]....
        /*08a0*/ 	.word	0x00014e80


	//   ....[100]....
        /*08a4*/ 	.word	0x00014f10


	//   ....[101]....
        /*08a8*/ 	.word	0x00015e50


	//   ....[102]....
        /*08ac*/ 	.word	0x00017c00


	//   ....[103]....
        /*08b0*/ 	.word	0x00017c20


	//   ....[104]....
        /*08b4*/ 	.word	0x00017cc0


	//   ....[105]....
        /*08b8*/ 	.word	0x00017ce0


	//   ....[106]....
        /*08bc*/ 	.word	0x00017d70


	//   ....[107]....
        /*08c0*/ 	.word	0x00017d90


	//   ....[108]....
        /*08c4*/ 	.word	0x00017e20


	//   ....[109]....
        /*08c8*/ 	.word	0x00017e40


	//   ....[110]....
        /*08cc*/ 	.word	0x00017ed0


	//   ....[111]....
        /*08d0*/ 	.word	0x00017ef0


	//   ....[112]....
        /*08d4*/ 	.word	0x00017f80


	//   ....[113]....
        /*08d8*/ 	.word	0x00017fa0


	//   ....[114]....
        /*08dc*/ 	.word	0x00018030


	//   ....[115]....
        /*08e0*/ 	.word	0x00018050


	//   ....[116]....
        /*08e4*/ 	.word	0x00018060


	//   ....[117]....
        /*08e8*/ 	.word	0x000180e0


	//   ....[118]....
        /*08ec*/ 	.word	0x00018800


	//   ....[119]....
        /*08f0*/ 	.word	0x00018830


	//   ....[120]....
        /*08f4*/ 	.word	0x00018890


	//   ....[121]....
        /*08f8*/ 	.word	0x000188d0


	//   ....[122]....
        /*08fc*/ 	.word	0x00018910


	//   ....[123]....
        /*0900*/ 	.word	0x00018970


	//   ....[124]....
        /*0904*/ 	.word	0x000189b0


	//   ....[125]....
        /*0908*/ 	.word	0x00018a10


	//   ....[126]....
        /*090c*/ 	.word	0x00018a50


	//   ....[127]....
        /*0910*/ 	.word	0x00018ab0


	//   ....[128]....
        /*0914*/ 	.word	0x00018af0


	//   ....[129]....
        /*0918*/ 	.word	0x00018b50


	//   ....[130]....
        /*091c*/ 	.word	0x00018b90


	//   ....[131]....
        /*0920*/ 	.word	0x00018bf0


	//   ....[132]....
        /*0924*/ 	.word	0x00018c10


	//   ....[133]....
        /*0928*/ 	.word	0x00018c40


	//   ....[134]....
        /*092c*/ 	.word	0x000193a0


	//   ....[135]....
        /*0930*/ 	.word	0x000193d0


	//   ....[136]....
        /*0934*/ 	.word	0x00019430


	//   ....[137]....
        /*0938*/ 	.word	0x00019440


	//   ....[138]....
        /*093c*/ 	.word	0x00019490


	//   ....[139]....
        /*0940*/ 	.word	0x000194a0


	//   ....[140]....
        /*0944*/ 	.word	0x000194f0


	//   ....[141]....
        /*0948*/ 	.word	0x00019500


	//   ....[142]....
        /*094c*/ 	.word	0x00019550


	//   ....[143]....
        /*0950*/ 	.word	0x00019560


	//   ....[144]....
        /*0954*/ 	.word	0x000195b0


	//   ....[145]....
        /*0958*/ 	.word	0x000195c0


	//   ....[146]....
        /*095c*/ 	.word	0x00019610


	//   ....[147]....
        /*0960*/ 	.word	0x00019620


	//   ....[148]....
        /*0964*/ 	.word	0x00019630


	//   ....[149]....
        /*0968*/ 	.word	0x00019680


	//   ....[150]....
        /*096c*/ 	.word	0x000198e0


	//   ....[151]....
        /*0970*/ 	.word	0x00019900


	//   ....[152]....
        /*0974*/ 	.word	0x00019910


	//   ....[153]....
        /*0978*/ 	.word	0x00019980


	//   ....[154]....
        /*097c*/ 	.word	0x00019990


	//   ....[155]....
        /*0980*/ 	.word	0x00019a00


	//   ....[156]....
        /*0984*/ 	.word	0x00019a10


	//   ....[157]....
        /*0988*/ 	.word	0x00019a80


	//   ....[158]....
        /*098c*/ 	.word	0x00019a90


	//   ....[159]....
        /*0990*/ 	.word	0x00019b00


	//   ....[160]....
        /*0994*/ 	.word	0x00019b10


	//   ....[161]....
        /*0998*/ 	.word	0x00019b80


	//   ....[162]....
        /*099c*/ 	.word	0x00019b90


	//   ....[163]....
        /*09a0*/ 	.word	0x00019c00


	//   ....[164]....
        /*09a4*/ 	.word	0x00019c10


	//   ....[165]....
        /*09a8*/ 	.word	0x00019c20


	//   ....[166]....
        /*09ac*/ 	.word	0x0001a1b0


	//   ....[167]....
        /*09b0*/ 	.word	0x0001a1f0


	//   ....[168]....
        /*09b4*/ 	.word	0x0001a230


	//   ....[169]....
        /*09b8*/ 	.word	0x0001a250


	//   ....[170]....
        /*09bc*/ 	.word	0x0001a260


	//   ....[171]....
        /*09c0*/ 	.word	0x0001a280


	//   ....[172]....
        /*09c4*/ 	.word	0x0001a2f0


	//   ....[173]....
        /*09c8*/ 	.word	0x0001a310


	//   ....[174]....
        /*09cc*/ 	.word	0x0001a370


	//   ....[175]....
        /*09d0*/ 	.word	0x0001a390


	//   ....[176]....
        /*09d4*/ 	.word	0x0001a3f0


	//   ....[177]....
        /*09d8*/ 	.word	0x0001a410


	//   ....[178]....
        /*09dc*/ 	.word	0x0001a470


	//   ....[179]....
        /*09e0*/ 	.word	0x0001a490


	//   ....[180]....
        /*09e4*/ 	.word	0x0001a4e0


	//   ....[181]....
        /*09e8*/ 	.word	0x0001a500


	//   ....[182]....
        /*09ec*/ 	.word	0x0001a940


	//   ....[183]....
        /*09f0*/ 	.word	0x0001a970


	//   ....[184]....
        /*09f4*/ 	.word	0x0001a9d0


	//   ....[185]....
        /*09f8*/ 	.word	0x0001aa00


	//   ....[186]....
        /*09fc*/ 	.word	0x0001aa30


	//   ....[187]....
        /*0a00*/ 	.word	0x0001aa60


	//   ....[188]....
        /*0a04*/ 	.word	0x0001aa90


	//   ....[189]....
        /*0a08*/ 	.word	0x0001aac0


	//   ....[190]....
        /*0a0c*/ 	.word	0x0001ac60


	//   ....[191]....
        /*0a10*/ 	.word	0x0001ac90


	//   ....[192]....
        /*0a14*/ 	.word	0x0001acc0


	//   ....[193]....
        /*0a18*/ 	.word	0x0001acf0


	//   ....[194]....
        /*0a1c*/ 	.word	0x0001ad20


	//   ....[195]....
        /*0a20*/ 	.word	0x0001ad50


	//   ....[196]....
        /*0a24*/ 	.word	0x0001ae10


	//   ....[197]....
        /*0a28*/ 	.word	0x0001ae30


	//   ....[198]....
        /*0a2c*/ 	.word	0x0001ae40


	//   ....[199]....
        /*0a30*/ 	.word	0x0001aea0


	//   ....[200]....
        /*0a34*/ 	.word	0x0001b4c0


	//   ....[201]....
        /*0a38*/ 	.word	0x0001b7e0


	//   ....[202]....
        /*0a3c*/ 	.word	0x0001b870


	//   ....[203]....
        /*0a40*/ 	.word	0x0001b910


	//   ....[204]....
        /*0a44*/ 	.word	0x0001b9a0


	//   ....[205]....
        /*0a48*/ 	.word	0x0001ba40


	//   ....[206]....
        /*0a4c*/ 	.word	0x0001bad0


	//   ....[207]....
        /*0a50*/ 	.word	0x0001bb70


	//   ....[208]....
        /*0a54*/ 	.word	0x0001bc00


	//   ....[209]....
        /*0a58*/ 	.word	0x0001bcf0


	//   ....[210]....
        /*0a5c*/ 	.word	0x0001bd80


	//   ....[211]....
        /*0a60*/ 	.word	0x0001be20


	//   ....[212]....
        /*0a64*/ 	.word	0x0001beb0


	//   ....[213]....
        /*0a68*/ 	.word	0x0001bf50


	//   ....[214]....
        /*0a6c*/ 	.word	0x0001bfe0


	//   ....[215]....
        /*0a70*/ 	.word	0x0001c080


	//   ....[216]....
        /*0a74*/ 	.word	0x0001c110


	//   ....[217]....
        /*0a78*/ 	.word	0x0001c200


	//   ....[218]....
        /*0a7c*/ 	.word	0x0001c290


	//   ....[219]....
        /*0a80*/ 	.word	0x0001c320


	//   ....[220]....
        /*0a84*/ 	.word	0x0001c3b0


	//   ....[221]....
        /*0a88*/ 	.word	0x0001c440


	//   ....[222]....
        /*0a8c*/ 	.word	0x0001c4d0


	//   ....[223]....
        /*0a90*/ 	.word	0x0001c560


	//   ....[224]....
        /*0a94*/ 	.word	0x0001c5f0


	//   ....[225]....
        /*0a98*/ 	.word	0x0001c720


	//   ....[226]....
        /*0a9c*/ 	.word	0x0001c7d0


	//   ....[227]....
        /*0aa0*/ 	.word	0x0001c860


	//   ....[228]....
        /*0aa4*/ 	.word	0x0001c8b0


	//   ....[229]....
        /*0aa8*/ 	.word	0x0001c900


	//   ....[230]....
        /*0aac*/ 	.word	0x0001c9e0


	//   ....[231]....
        /*0ab0*/ 	.word	0x0001ca70


	//   ....[232]....
        /*0ab4*/ 	.word	0x0001cac0


	//   ....[233]....
        /*0ab8*/ 	.word	0x0001cb10


	//   ....[234]....
        /*0abc*/ 	.word	0x0001cd20


	//   ....[235]....
        /*0ac0*/ 	.word	0x0001cd70


	//   ....[236]....
        /*0ac4*/ 	.word	0x0001ce00


	//   ....[237]....
        /*0ac8*/ 	.word	0x0001ce90


	//   ....[238]....
        /*0acc*/ 	.word	0x0001cf20


	//   ....[239]....
        /*0ad0*/ 	.word	0x0001cfb0


	//   ....[240]....
        /*0ad4*/ 	.word	0x0001d040


	//   ....[241]....
        /*0ad8*/ 	.word	0x0001d0d0


	//   ....[242]....
        /*0adc*/ 	.word	0x0001d150


	//   ....[243]....
        /*0ae0*/ 	.word	0x0001d1a0


	//   ....[244]....
        /*0ae4*/ 	.word	0x0001d230


	//   ....[245]....
        /*0ae8*/ 	.word	0x0001d2c0


	//   ....[246]....
        /*0aec*/ 	.word	0x0001d340


	//   ....[247]....
        /*0af0*/ 	.word	0x0001d390


	//   ....[248]....
        /*0af4*/ 	.word	0x0001d420


	//   ....[249]....
        /*0af8*/ 	.word	0x0001d4b0


	//   ....[250]....
        /*0afc*/ 	.word	0x0001d540


	//   ....[251]....
        /*0b00*/ 	.word	0x0001d5d0


	//   ....[252]....
        /*0b04*/ 	.word	0x0001d660


	//   ....[253]....
        /*0b08*/ 	.word	0x0001d6f0


	//   ....[254]....
        /*0b0c*/ 	.word	0x0001d7b0


	//   ....[255]....
        /*0b10*/ 	.word	0x0001da90


	//   ....[0]....
        /*0b14*/ 	.word	0x0001db80


	//   ....[1]....
        /*0b18*/ 	.word	0x0001dc20


	//   ....[2]....
        /*0b1c*/ 	.word	0x0001dc80


	//   ....[3]....
        /*0b20*/ 	.word	0x0001dd80


	//   ....[4]....
        /*0b24*/ 	.word	0x0001ddf0


	//   ....[5]....
        /*0b28*/ 	.word	0x0001def0


	//   ....[6]....
        /*0b2c*/ 	.word	0x0001df60


	//   ....[7]....
        /*0b30*/ 	.word	0x0001e060


	//   ....[8]....
        /*0b34*/ 	.word	0x0001e0d0


	//   ....[9]....
        /*0b38*/ 	.word	0x0001e1d0


	//   ....[10]....
        /*0b3c*/ 	.word	0x0001e240


	//   ....[11]....
        /*0b40*/ 	.word	0x0001e340


	//   ....[12]....
        /*0b44*/ 	.word	0x0001e3b0


	//   ....[13]....
        /*0b48*/ 	.word	0x0001e4b0


	//   ....[14]....
        /*0b4c*/ 	.word	0x0001e520


	//   ....[15]....
        /*0b50*/ 	.word	0x0001e5c0


	//   ....[16]....
        /*0b54*/ 	.word	0x0001e6c0


	//   ....[17]....
        /*0b58*/ 	.word	0x0001e730


	//   ....[18]....
        /*0b5c*/ 	.word	0x0001e7b0


	//   ....[19]....
        /*0b60*/ 	.word	0x0001e860


	//   ....[20]....
        /*0b64*/ 	.word	0x0001e8e0


	//   ....[21]....
        /*0b68*/ 	.word	0x0001e9b0


	//   ....[22]....
        /*0b6c*/ 	.word	0x0001ea30


	//   ....[23]....
        /*0b70*/ 	.word	0x0001eb00


	//   ....[24]....
        /*0b74*/ 	.word	0x0001eb80


	//   ....[25]....
        /*0b78*/ 	.word	0x0001ec50


	//   ....[26]....
        /*0b7c*/ 	.word	0x0001ecd0


	//   ....[27]....
        /*0b80*/ 	.word	0x0001eda0


	//   ....[28]....
        /*0b84*/ 	.word	0x0001ee20


	//   ....[29]....
        /*0b88*/ 	.word	0x0001eee0


	//   ....[30]....
        /*0b8c*/ 	.word	0x0001ef70


	//   ....[31]....
        /*0b90*/ 	.word	0x0001f020


	//   ....[32]....
        /*0b94*/ 	.word	0x0001f150


	//   ....[33]....
        /*0b98*/ 	.word	0x0001f1f0


	//   ....[34]....
        /*0b9c*/ 	.word	0x0001f260


	//   ....[35]....
        /*0ba0*/ 	.word	0x0001f320


	//   ....[36]....
        /*0ba4*/ 	.word	0x0001f380


	//   ....[37]....
        /*0ba8*/ 	.word	0x0001f440


	//   ....[38]....
        /*0bac*/ 	.word	0x0001f4a0


	//   ....[39]....
        /*0bb0*/ 	.word	0x0001f560


	//   ....[40]....
        /*0bb4*/ 	.word	0x0001f5c0


	//   ....[41]....
        /*0bb8*/ 	.word	0x0001f680


	//   ....[42]....
        /*0bbc*/ 	.word	0x0001f6e0


	//   ....[43]....
        /*0bc0*/ 	.word	0x0001f7a0


	//   ....[44]....
        /*0bc4*/ 	.word	0x0001f800


	//   ....[45]....
        /*0bc8*/ 	.word	0x0001f8c0


	//   ....[46]....
        /*0bcc*/ 	.word	0x0001f920


	//   ....[47]....
        /*0bd0*/ 	.word	0x0001f9e0


	//   ....[48]....
        /*0bd4*/ 	.word	0x0001fad0


	//   ....[49]....
        /*0bd8*/ 	.word	0x0001fb70


	//   ....[50]....
        /*0bdc*/ 	.word	0x0001fbd0


	//   ....[51]....
        /*0be0*/ 	.word	0x0001fcb0


	//   ....[52]....
        /*0be4*/ 	.word	0x0001fd10


	//   ....[53]....
        /*0be8*/ 	.word	0x0001fdf0


	//   ....[54]....
        /*0bec*/ 	.word	0x0001fe50


	//   ....[55]....
        /*0bf0*/ 	.word	0x0001ff30


	//   ....[56]....
        /*0bf4*/ 	.word	0x0001ff90


	//   ....[57]....
        /*0bf8*/ 	.word	0x00020070


	//   ....[58]....
        /*0bfc*/ 	.word	0x000200d0


	//   ....[59]....
        /*0c00*/ 	.word	0x000201b0


	//   ....[60]....
        /*0c04*/ 	.word	0x00020210


	//   ....[61]....
        /*0c08*/ 	.word	0x000202f0


	//   ....[62]....
        /*0c0c*/ 	.word	0x00020350


	//   ....[63]....
        /*0c10*/ 	.word	0x00020420


	//   ....[64]....
        /*0c14*/ 	.word	0x00020540


	//   ....[65]....
        /*0c18*/ 	.word	0x000205f0


	//   ....[66]....
        /*0c1c*/ 	.word	0x000206a0


	//   ....[67]....
        /*0c20*/ 	.word	0x00020770


	//   ....[68]....
        /*0c24*/ 	.word	0x000207d0


	//   ....[69]....
        /*0c28*/ 	.word	0x000208b0


	//   ....[70]....
        /*0c2c*/ 	.word	0x00020910


	//   ....[71]....
        /*0c30*/ 	.word	0x000209e0


	//   ....[72]....
        /*0c34*/ 	.word	0x00020a40


	//   ....[73]....
        /*0c38*/ 	.word	0x00020b10


	//   ....[74]....
        /*0c3c*/ 	.word	0x00020b70


	//   ....[75]....
        /*0c40*/ 	.word	0x00020c50


	//   ....[76]....
        /*0c44*/ 	.word	0x00020cb0


	//   ....[77]....
        /*0c48*/ 	.word	0x00020d80


	//   ....[78]....
        /*0c4c*/ 	.word	0x00020de0


	//   ....[79]....
        /*0c50*/ 	.word	0x00020ea0


	//   ....[80]....
        /*0c54*/ 	.word	0x00020f30


	//   ....[81]....
        /*0c58*/ 	.word	0x00020fd0


	//   ....[82]....
        /*0c5c*/ 	.word	0x00021150


	//   ....[83]....
        /*0c60*/ 	.word	0x000211c0


	//   ....[84]....
        /*0c64*/ 	.word	0x00021230


	//   ....[85]....
        /*0c68*/ 	.word	0x000212a0


	//   ....[86]....
        /*0c6c*/ 	.word	0x00021310


	//   ....[87]....
        /*0c70*/ 	.word	0x00021390


	//   ....[88]....
        /*0c74*/ 	.word	0x00021410


	//   ....[89]....
        /*0c78*/ 	.word	0x000214a0


	//   ....[90]....
        /*0c7c*/ 	.word	0x00021510


	//   ....[91]....
        /*0c80*/ 	.word	0x00021580


	//   ....[92]....
        /*0c84*/ 	.word	0x000215f0


	//   ....[93]....
        /*0c88*/ 	.word	0x00021670


	//   ....[94]....
        /*0c8c*/ 	.word	0x000216e0


	//   ....[95]....
        /*0c90*/ 	.word	0x00021780


	//   ....[96]....
        /*0c94*/ 	.word	0x000217d0


	//   ....[97]....
        /*0c98*/ 	.word	0x00021860


	//   ....[98]....
        /*0c9c*/ 	.word	0x00021990


	//----- nvinfo : EIATTR_REG_RECONFIG
	.align		4
.L_909:
        /*0ca0*/ 	.byte	0x01, 0x54
	.zero		2


	//----- nvinfo : EIATTR_SYSCALL_OFFSETS
	.align		4
        /*0ca4*/ 	.byte	0x04, 0x46
        /*0ca6*/ 	.short	(.L_911 - .L_910)


	//   ....[0]....
.L_910:
        /*0ca8*/ 	.word	0x00001c20


	//   ....[1]....
        /*0cac*/ 	.word	0x00001d70


	//   ....[2]....
        /*0cb0*/ 	.word	0x00008ba0


	//   ....[3]....
        /*0cb4*/ 	.word	0x00008f00


	//   ....[4]....
        /*0cb8*/ 	.word	0x00017300


	//   ....[5]....
        /*0cbc*/ 	.word	0x00017450


	//   ....[6]....
        /*0cc0*/ 	.word	0x00017540


	//   ....[7]....
        /*0cc4*/ 	.word	0x000184b0


	//----- nvinfo : EIATTR_MBARRIER_INSTR_OFFSETS
	.align		4
.L_911:
        /*0cc8*/ 	.byte	0x04, 0x39
        /*0cca*/ 	.short	(.L_913 - .L_912)


	//   ....[0]....
.L_912:
        /*0ccc*/ 	.word	0x00000270
        /*0cd0*/ 	.word	0x000000ff
        /*0cd4*/ 	.word	0x00028800
        /*0cd8*/ 	.short	0x0100
        /*0cda*/ 	.byte	0x08
	.zero		1


	//   ....[1]....
        /*0cdc*/ 	.word	0x00000280
        /*0ce0*/ 	.word	0x000000ff
        /*0ce4*/ 	.word	0x00028820
        /*0ce8*/ 	.short	0x0100
        /*0cea*/ 	.byte	0x08
	.zero		1


	//   ....[2]....
        /*0cec*/ 	.word	0x00000370
        /*0cf0*/ 	.word	0x000000ff
        /*0cf4*/ 	.word	0x00028830
        /*0cf8*/ 	.short	0x0100
        /*0cfa*/ 	.byte	0x08
	.zero		1


	//   ....[3]....
        /*0cfc*/ 	.word	0x00000380
        /*0d00*/ 	.word	0x000000ff
        /*0d04*/ 	.word	0x00028840
        /*0d08*/ 	.short	0x0100
        /*0d0a*/ 	.byte	0x08
	.zero		1


	//   ....[4]....
        /*0d0c*/ 	.word	0x00000390
        /*0d10*/ 	.word	0x000000ff
        /*0d14*/ 	.word	0x00028838
        /*0d18*/ 	.short	0x0100
        /*0d1a*/ 	.byte	0x08
	.zero		1


	//   ....[5]....
        /*0d1c*/ 	.word	0x000003a0
        /*0d20*/ 	.word	0x000000ff
        /*0d24*/ 	.word	0x00028848
        /*0d28*/ 	.short	0x0100
        /*0d2a*/ 	.byte	0x08
	.zero		1


	//   ....[6]....
        /*0d2c*/ 	.word	0x000004d0
        /*0d30*/ 	.word	0x000000ff
        /*0d34*/ 	.word	0x00028850
        /*0d38*/ 	.short	0x0100
        /*0d3a*/ 	.byte	0x08
	.zero		1


	//   ....[7]....
        /*0d3c*/ 	.word	0x000004e0
        /*0d40*/ 	.word	0x000000ff
        /*0d44*/ 	.word	0x00028860
        /*0d48*/ 	.short	0x0100
        /*0d4a*/ 	.byte	0x08
	.zero		1


	//   ....[8]....
        /*0d4c*/ 	.word	0x000004f0
        /*0d50*/ 	.word	0x000000ff
        /*0d54*/ 	.word	0x00028858
        /*0d58*/ 	.short	0x0100
        /*0d5a*/ 	.byte	0x08
	.zero		1


	//   ....[9]....
        /*0d5c*/ 	.word	0x00000500
        /*0d60*/ 	.word	0x000000ff
        /*0d64*/ 	.word	0x00028868
        /*0d68*/ 	.short	0x0100
        /*0d6a*/ 	.byte	0x08
	.zero		1


	//   ....[10]....
        /*0d6c*/ 	.word	0x000005f0
        /*0d70*/ 	.word	0x000000ff
        /*0d74*/ 	.word	0x00028870
        /*0d78*/ 	.short	0x0100
        /*0d7a*/ 	.byte	0x06
	.zero		1


	//   ....[11]....
        /*0d7c*/ 	.word	0x00000600
        /*0d80*/ 	.word	0x000000ff
        /*0d84*/ 	.word	0x00028880
        /*0d88*/ 	.short	0x0100
        /*0d8a*/ 	.byte	0x06
	.zero		1


	//   ....[12]....
        /*0d8c*/ 	.word	0x00000610
        /*0d90*/ 	.word	0x000000ff
        /*0d94*/ 	.word	0x00028878
        /*0d98*/ 	.short	0x0100
        /*0d9a*/ 	.byte	0x06
	.zero		1


	//   ....[13]....
        /*0d9c*/ 	.word	0x00000620
        /*0da0*/ 	.word	0x000000ff
        /*0da4*/ 	.word	0x00028888
        /*0da8*/ 	.short	0x0100
        /*0daa*/ 	.byte	0x06
	.zero		1


	//   ....[14]....
        /*0dac*/ 	.word	0x00000750
        /*0db0*/ 	.word	0x000000ff
        /*0db4*/ 	.word	0x00028890
        /*0db8*/ 	.short	0x0100
        /*0dba*/ 	.byte	0x08
	.zero		1


	//   ....[15]....
        /*0dbc*/ 	.word	0x00000760
        /*0dc0*/ 	.word	0x000000ff
        /*0dc4*/ 	.word	0x000288a0
        /*0dc8*/ 	.short	0x0100
        /*0dca*/ 	.byte	0x08
	.zero		1


	//   ....[16]....
        /*0dcc*/ 	.word	0x00000770
        /*0dd0*/ 	.word	0x000000ff
        /*0dd4*/ 	.word	0x00028898
        /*0dd8*/ 	.short	0x0100
        /*0dda*/ 	.byte	0x08
	.zero		1


	//   ....[17]....
        /*0ddc*/ 	.word	0x00000780
        /*0de0*/ 	.word	0x000000ff
        /*0de4*/ 	.word	0x000288a8
        /*0de8*/ 	.short	0x0100
        /*0dea*/ 	.byte	0x08
	.zero		1


	//   ....[18]....
        /*0dec*/ 	.word	0x000008b0
        /*0df0*/ 	.word	0x000000ff
        /*0df4*/ 	.word	0x000288b0
        /*0df8*/ 	.short	0x0100
        /*0dfa*/ 	.byte	0x08
	.zero		1


	//   ....[19]....
        /*0dfc*/ 	.word	0x000008c0
        /*0e00*/ 	.word	0x000000ff
        /*0e04*/ 	.word	0x000288c0
        /*0e08*/ 	.short	0x0100
        /*0e0a*/ 	.byte	0x08
	.zero		1


	//   ....[20]....
        /*0e0c*/ 	.word	0x000008d0
        /*0e10*/ 	.word	0x000000ff
        /*0e14*/ 	.word	0x000288b8
        /*0e18*/ 	.short	0x0100
        /*0e1a*/ 	.byte	0x08
	.zero		1


	//   ....[21]....
        /*0e1c*/ 	.word	0x000008e0
        /*0e20*/ 	.word	0x000000ff
        /*0e24*/ 	.word	0x000288c8
        /*0e28*/ 	.short	0x0100
        /*0e2a*/ 	.byte	0x08
	.zero		1


	//   ....[22]....
        /*0e2c*/ 	.word	0x000032d0
        /*0e30*/ 	.word	0x0000005a
        /*0e34*/ 	.word	0x00028890
        /*0e38*/ 	.short	0x010a
        /*0e3a*/ 	.byte	0x3f
	.zero		1


	//   ....[23]....
        /*0e3c*/ 	.word	0x00005730
        /*0e40*/ 	.word	0x0000005a
        /*0e44*/ 	.word	0x00028890
        /*0e48*/ 	.short	0x010a
        /*0e4a*/ 	.byte	0x3f
	.zero		1


	//   ....[24]....
        /*0e4c*/ 	.word	0x000076c0
        /*0e50*/ 	.word	0x0000005a
        /*0e54*/ 	.word	0x00028890
        /*0e58*/ 	.short	0x010a
        /*0e5a*/ 	.byte	0x3f
	.zero		1


	//   ....[25]....
        /*0e5c*/ 	.word	0x00007dc0
        /*0e60*/ 	.word	0x0000000b
        /*0e64*/ 	.word	0x00000000
        /*0e68*/ 	.short	0x0101
        /*0e6a*/ 	.byte	0x3f
	.zero		1


	//   ....[26]....
        /*0e6c*/ 	.word	0x00007e00
        /*0e70*/ 	.word	0x0000005a
        /*0e74*/ 	.word	0x000288b0
        /*0e78*/ 	.short	0x010a
        /*0e7a*/ 	.byte	0x3f
	.zero		1


	//   ....[27]....
        /*0e7c*/ 	.word	0x00008410
        /*0e80*/ 	.word	0x0000005a
        /*0e84*/ 	.word	0x00000000
        /*0e88*/ 	.short	0x0101
        /*0e8a*/ 	.byte	0x3f
	.zero		1


	//   ....[28]....
        /*0e8c*/ 	.word	0x00008c30
        /*0e90*/ 	.word	0x0000009c
        /*0e94*/ 	.word	0x00028800
        /*0e98*/ 	.short	0x010a
        /*0e9a*/ 	.byte	0x3f
	.zero		1


	//   ....[29]....
        /*0e9c*/ 	.word	0x00008c80
        /*0ea0*/ 	.word	0x0000009c
        /*0ea4*/ 	.word	0x00028800
        /*0ea8*/ 	.short	0x010a
        /*0eaa*/ 	.byte	0x3f
	.zero		1


	//   ....[30]....
        /*0eac*/ 	.word	0x00009310
        /*0eb0*/ 	.word	0x0000009c
        /*0eb4*/ 	.word	0x00028800
        /*0eb8*/ 	.short	0x010a
        /*0eba*/ 	.byte	0x3f
	.zero		1


	//   ....[31]....
        /*0ebc*/ 	.word	0x0000ad10
        /*0ec0*/ 	.word	0x0000009c
        /*0ec4*/ 	.word	0x00028800
        /*0ec8*/ 	.short	0x010a
        /*0eca*/ 	.byte	0x3f
	.zero		1


	//   ....[32]....
        /*0ecc*/ 	.word	0x0000c5b0
        /*0ed0*/ 	.word	0x00000003
        /*0ed4*/ 	.word	0x00028830
        /*0ed8*/ 	.short	0x010a
        /*0eda*/ 	.byte	0x3f
	.zero		1


	//   ....[33]....
        /*0edc*/ 	.word	0x0000c600
        /*0ee0*/ 	.word	0x00000003
        /*0ee4*/ 	.word	0x00028830
        /*0ee8*/ 	.short	0x010a
        /*0eea*/ 	.byte	0x3f
	.zero		1


	//   ....[34]....
        /*0eec*/ 	.word	0x0000e020
        /*0ef0*/ 	.word	0x00000003
        /*0ef4*/ 	.word	0x00000000
        /*0ef8*/ 	.short	0x0101
        /*0efa*/ 	.byte	0x3f
	.zero		1


	//   ....[35]....
        /*0efc*/ 	.word	0x0000ec10
        /*0f00*/ 	.word	0x00000007
        /*0f04*/ 	.word	0x00028830
        /*0f08*/ 	.short	0x010a
        /*0f0a*/ 	.byte	0x3f
	.zero		1


	//   ....[36]....
        /*0f0c*/ 	.word	0x0000ec60
        /*0f10*/ 	.word	0x00000007
        /*0f14*/ 	.word	0x00028830
        /*0f18*/ 	.short	0x010a
        /*0f1a*/ 	.byte	0x3f
	.zero		1


	//   ....[37]....
        /*0f1c*/ 	.word	0x0000f0a0
        /*0f20*/ 	.word	0x00000005
        /*0f24*/ 	.word	0x00028850
        /*0f28*/ 	.short	0x010a
        /*0f2a*/ 	.byte	0x3f
	.zero		1


	//   ....[38]....
        /*0f2c*/ 	.word	0x0000f0e0
        /*0f30*/ 	.word	0x00000005
        /*0f34*/ 	.word	0x00028850
        /*0f38*/ 	.short	0x010a
        /*0f3a*/ 	.byte	0x3f
	.zero		1


	//   ....[39]....
        /*0f3c*/ 	.word	0x000104e0
        /*0f40*/ 	.word	0x00000003
        /*0f44*/ 	.word	0x00000000
        /*0f48*/ 	.short	0x0101
        /*0f4a*/ 	.byte	0x3f
	.zero		1


	//   ....[40]....
        /*0f4c*/ 	.word	0x00010780
        /*0f50*/ 	.word	0x0000000c
        /*0f54*/ 	.word	0x00000000
        /*0f58*/ 	.short	0x0101
        /*0f5a*/ 	.byte	0x3f
	.zero		1


	//   ....[41]....
        /*0f5c*/ 	.word	0x00010dd0
        /*0f60*/ 	.word	0x0000000f
        /*0f64*/ 	.word	0x00028850
        /*0f68*/ 	.short	0x010a
        /*0f6a*/ 	.byte	0x3f
	.zero		1


	//   ....[42]....
        /*0f6c*/ 	.word	0x00010e50
        /*0f70*/ 	.word	0x0000000f
        /*0f74*/ 	.word	0x00028850
        /*0f78*/ 	.short	0x010a
        /*0f7a*/ 	.byte	0x3f
	.zero		1


	//   ....[43]....
        /*0f7c*/ 	.word	0x00011450
        /*0f80*/ 	.word	0x00000004
        /*0f84*/ 	.word	0x00000000
        /*0f88*/ 	.short	0x0101
        /*0f8a*/ 	.byte	0x3f
	.zero		1


	//   ....[44]....
        /*0f8c*/ 	.word	0x00012990
        /*0f90*/ 	.word	0x00000000
        /*0f94*/ 	.word	0x00000000
        /*0f98*/ 	.short	0x0101
        /*0f9a*/ 	.byte	0x3f
	.zero		1


	//   ....[45]....
        /*0f9c*/ 	.word	0x00013200
        /*0fa0*/ 	.word	0x00000004
        /*0fa4*/ 	.word	0x00000000
        /*0fa8*/ 	.short	0x0101
        /*0faa*/ 	.byte	0x3f
	.zero		1


	//   ....[46]....
        /*0fac*/ 	.word	0x00015f30
        /*0fb0*/ 	.word	0x00000016
        /*0fb4*/ 	.word	0x00028820
        /*0fb8*/ 	.short	0x010a
        /*0fba*/ 	.byte	0x3f
	.zero		1


	//   ....[47]....
        /*0fbc*/ 	.word	0x00015fc0
        /*0fc0*/ 	.word	0x0000000a
        /*0fc4*/ 	.word	0x000288a0
        /*0fc8*/ 	.short	0x010a
        /*0fca*/ 	.byte	0x3f
	.zero		1


	//   ....[48]....
        /*0fcc*/ 	.word	0x00016320
        /*0fd0*/ 	.word	0x0000000a
        /*0fd4*/ 	.word	0x000288c0
        /*0fd8*/ 	.short	0x010a
        /*0fda*/ 	.byte	0x3f
	.zero		1


	//   ....[49]....
        /*0fdc*/ 	.word	0x00016750
        /*0fe0*/ 	.word	0x0000000a
        /*0fe4*/ 	.word	0x000288a0
        /*0fe8*/ 	.short	0x010a
        /*0fea*/ 	.byte	0x3f
	.zero		1


	//   ....[50]....
        /*0fec*/ 	.word	0x00016a90
        /*0ff0*/ 	.word	0x0000000a
        /*0ff4*/ 	.word	0x000288c0
        /*0ff8*/ 	.short	0x010a
        /*0ffa*/ 	.byte	0x3f
	.zero		1


	//   ....[51]....
        /*0ffc*/ 	.word	0x00017a30
        /*1000*/ 	.word	0x00000007
        /*1004*/ 	.word	0x00028840
        /*1008*/ 	.short	0x010a
        /*100a*/ 	.byte	0x3f
	.zero		1


	//   ....[52]....
        /*100c*/ 	.word	0x00018190
        /*1010*/ 	.word	0x00000007
        /*1014*/ 	.word	0x00028830
        /*1018*/ 	.short	0x0107
        /*101a*/ 	.byte	0x3f
	.zero		1


	//   ....[53]....
        /*101c*/ 	.word	0x00018260
        /*1020*/ 	.word	0x00000007
        /*1024*/ 	.word	0x00028830
        /*1028*/ 	.short	0x0101
        /*102a*/ 	.byte	0x3f
	.zero		1


	//   ....[54]....
        /*102c*/ 	.word	0x00018d40
        /*1030*/ 	.word	0x00000016
        /*1034*/ 	.word	0x00028800
        /*1038*/ 	.short	0x0107
        /*103a*/ 	.byte	0x3f
	.zero		1


	//   ....[55]....
        /*103c*/ 	.word	0x00018e50
        /*1040*/ 	.word	0x00000016
        /*1044*/ 	.word	0x00028800
        /*1048*/ 	.short	0x0101
        /*104a*/ 	.byte	0x3f
	.zero		1


	//   ....[56]....
        /*104c*/ 	.word	0x00018e70
        /*1050*/ 	.word	0x00000016
        /*1054*/ 	.word	0x00028820
        /*1058*/ 	.short	0x010a
        /*105a*/ 	.byte	0x3f
	.zero		1


	//   ....[57]....
        /*105c*/ 	.word	0x00019210
        /*1060*/ 	.word	0x00000006
        /*1064*/ 	.word	0x00028840
        /*1068*/ 	.short	0x010a
        /*106a*/ 	.byte	0x3f
	.zero		1


	//   ....[58]....
        /*106c*/ 	.word	0x00019710
        /*1070*/ 	.word	0x00000006
        /*1074*/ 	.word	0x00028830
        /*1078*/ 	.short	0x0107
        /*107a*/ 	.byte	0x3f
	.zero		1


	//   ....[59]....
        /*107c*/ 	.word	0x000197d0
        /*1080*/ 	.word	0x00000006
        /*1084*/ 	.word	0x00028830
        /*1088*/ 	.short	0x0101
        /*108a*/ 	.byte	0x3f
	.zero		1


	//   ....[60]....
        /*108c*/ 	.word	0x00019830
        /*1090*/ 	.word	0x00000006
        /*1094*/ 	.word	0x00028860
        /*1098*/ 	.short	0x010a
        /*109a*/ 	.byte	0x3f
	.zero		1


	//   ....[61]....
        /*109c*/ 	.word	0x00019d60
        /*10a0*/ 	.word	0x00000006
        /*10a4*/ 	.word	0x00028850
        /*10a8*/ 	.short	0x0107
        /*10aa*/ 	.byte	0x3f
	.zero		1


	//   ....[62]....
        /*10ac*/ 	.word	0x00019f00
        /*10b0*/ 	.word	0x00000006
        /*10b4*/ 	.word	0x00028850
        /*10b8*/ 	.short	0x0101
        /*10ba*/ 	.byte	0x3f
	.zero		1


	//   ....[63]....
        /*10bc*/ 	.word	0x0001a110
        /*10c0*/ 	.word	0x00000000
        /*10c4*/ 	.word	0x00028860
        /*10c8*/ 	.short	0x010a
        /*10ca*/ 	.byte	0x3f
	.zero		1


	//   ....[64]....
        /*10cc*/ 	.word	0x0001a640
        /*10d0*/ 	.word	0x00000000
        /*10d4*/ 	.word	0x00028850
        /*10d8*/ 	.short	0x0107
        /*10da*/ 	.byte	0x3f
	.zero		1


	//   ....[65]....
        /*10dc*/ 	.word	0x0001a700
        /*10e0*/ 	.word	0x00000000
        /*10e4*/ 	.word	0x00028850
        /*10e8*/ 	.short	0x0101
        /*10ea*/ 	.byte	0x3f
	.zero		1


	//   ....[66]....
        /*10ec*/ 	.word	0x0001b440
        /*10f0*/ 	.word	0x00000004
        /*10f4*/ 	.word	0x00028820
        /*10f8*/ 	.short	0x010a
        /*10fa*/ 	.byte	0x3f
	.zero		1


	//   ....[67]....
        /*10fc*/ 	.word	0x0001b5b0
        /*1100*/ 	.word	0x00000005
        /*1104*/ 	.word	0x00028840
        /*1108*/ 	.short	0x010a
        /*110a*/ 	.byte	0x3f
	.zero		1


	//   ....[68]....
        /*110c*/ 	.word	0x0001b650
        /*1110*/ 	.word	0x00000019
        /*1114*/ 	.word	0x00028840
        /*1118*/ 	.short	0x010a
        /*111a*/ 	.byte	0x3f
	.zero		1


	//   ....[69]....
        /*111c*/ 	.word	0x0001b690
        /*1120*/ 	.word	0x00000005
        /*1124*/ 	.word	0x00028860
        /*1128*/ 	.short	0x010a
        /*112a*/ 	.byte	0x3f
	.zero		1


	//   ....[70]....
        /*112c*/ 	.word	0x0001b6d0
        /*1130*/ 	.word	0x00000019
        /*1134*/ 	.word	0x00028860
        /*1138*/ 	.short	0x010a
        /*113a*/ 	.byte	0x3f
	.zero		1


	//   ....[71]....
        /*113c*/ 	.word	0x0001b730
        /*1140*/ 	.word	0x0000005a
        /*1144*/ 	.word	0x00028890
        /*1148*/ 	.short	0x010a
        /*114a*/ 	.byte	0x3f
	.zero		1


	//   ....[72]....
        /*114c*/ 	.word	0x0001bc40
        /*1150*/ 	.word	0x0000005a
        /*1154*/ 	.word	0x00028890
        /*1158*/ 	.short	0x010a
        /*115a*/ 	.byte	0x3f
	.zero		1


	//   ....[73]....
        /*115c*/ 	.word	0x0001c150
        /*1160*/ 	.word	0x0000005a
        /*1164*/ 	.word	0x00028890
        /*1168*/ 	.short	0x010a
        /*116a*/ 	.byte	0x3f
	.zero		1


	//   ....[74]....
        /*116c*/ 	.word	0x0001c620
        /*1170*/ 	.word	0x0000005a
        /*1174*/ 	.word	0x000288b0
        /*1178*/ 	.short	0x010a
        /*117a*/ 	.byte	0x3f
	.zero		1


	//   ....[75]....
        /*117c*/ 	.word	0x0001c930
        /*1180*/ 	.word	0x0000009c
        /*1184*/ 	.word	0x00028800
        /*1188*/ 	.short	0x010a
        /*118a*/ 	.byte	0x3f
	.zero		1


	//   ....[76]....
        /*118c*/ 	.word	0x0001cb40
        /*1190*/ 	.word	0x0000009c
        /*1194*/ 	.word	0x00028800
        /*1198*/ 	.short	0x010a
        /*119a*/ 	.byte	0x3f
	.zero		1


	//   ....[77]....
        /*119c*/ 	.word	0x0001cb90
        /*11a0*/ 	.word	0x00000003
        /*11a4*/ 	.word	0x00028830
        /*11a8*/ 	.short	0x010a
        /*11aa*/ 	.byte	0x3f
	.zero		1


	//   ....[78]....
        /*11ac*/ 	.word	0x0001cbe0
        /*11b0*/ 	.word	0x00000007
        /*11b4*/ 	.word	0x00028830
        /*11b8*/ 	.short	0x010a
        /*11ba*/ 	.byte	0x3f
	.zero		1


	//   ....[79]....
        /*11bc*/ 	.word	0x0001cc30
        /*11c0*/ 	.word	0x00000005
        /*11c4*/ 	.word	0x00028850
        /*11c8*/ 	.short	0x010a
        /*11ca*/ 	.byte	0x3f
	.zero		1


	//   ....[80]....
        /*11cc*/ 	.word	0x0001cc80
        /*11d0*/ 	.word	0x0000000f
        /*11d4*/ 	.word	0x00028850
        /*11d8*/ 	.short	0x010a
        /*11da*/ 	.byte	0x3f
	.zero		1


	//   ....[81]....
        /*11dc*/ 	.word	0x0001d870
        /*11e0*/ 	.word	0x00000016
        /*11e4*/ 	.word	0x00028820
        /*11e8*/ 	.short	0x010a
        /*11ea*/ 	.byte	0x3f
	.zero		1


	//   ....[82]....
        /*11ec*/ 	.word	0x0001d8c0
        /*11f0*/ 	.word	0x0000000a
        /*11f4*/ 	.word	0x000288a0
        /*11f8*/ 	.short	0x010a
        /*11fa*/ 	.byte	0x3f
	.zero		1


	//   ....[83]....
        /*11fc*/ 	.word	0x0001d910
        /*1200*/ 	.word	0x0000000a
        /*1204*/ 	.word	0x000288c0
        /*1208*/ 	.short	0x010a
        /*120a*/ 	.byte	0x3f
	.zero		1


	//   ....[84]....
        /*120c*/ 	.word	0x0001d960
        /*1210*/ 	.word	0x0000000a
        /*1214*/ 	.word	0x000288a0
        /*1218*/ 	.short	0x010a
        /*121a*/ 	.byte	0x3f
	.zero		1


	//   ....[85]....
        /*121c*/ 	.word	0x0001d9b0
        /*1220*/ 	.word	0x0000000a
        /*1224*/ 	.word	0x000288c0
        /*1228*/ 	.short	0x010a
        /*122a*/ 	.byte	0x3f
	.zero		1


	//   ....[86]....
        /*122c*/ 	.word	0x0001dad0
        /*1230*/ 	.word	0x00000007
        /*1234*/ 	.word	0x00028840
        /*1238*/ 	.short	0x010a
        /*123a*/ 	.byte	0x3f
	.zero		1


	//   ....[87]....
        /*123c*/ 	.word	0x0001f050
        /*1240*/ 	.word	0x00000016
        /*1244*/ 	.word	0x00028820
        /*1248*/ 	.short	0x010a
        /*124a*/ 	.byte	0x3f
	.zero		1


	//   ....[88]....
        /*124c*/ 	.word	0x0001f0a0
        /*1250*/ 	.word	0x00000006
        /*1254*/ 	.word	0x00028840
        /*1258*/ 	.short	0x010a
        /*125a*/ 	.byte	0x3f
	.zero		1


	//   ....[89]....
        /*125c*/ 	.word	0x0001fa20
        /*1260*/ 	.word	0x00000006
        /*1264*/ 	.word	0x00028860
        /*1268*/ 	.short	0x010a
        /*126a*/ 	.byte	0x3f
	.zero		1


	//   ....[90]....
        /*126c*/ 	.word	0x00020490
        /*1270*/ 	.word	0x00000000
        /*1274*/ 	.word	0x00028860
        /*1278*/ 	.short	0x010a
        /*127a*/ 	.byte	0x3f
	.zero		1


	//   ....[91]....
        /*127c*/ 	.word	0x000218b0
        /*1280*/ 	.word	0x00000004
        /*1284*/ 	.word	0x00028820
        /*1288*/ 	.short	0x010a
        /*128a*/ 	.byte	0x3f
	.zero		1


	//   ....[92]....
        /*128c*/ 	.word	0x00021a50
        /*1290*/ 	.word	0x00000005
        /*1294*/ 	.word	0x00028840
        /*1298*/ 	.short	0x010a
        /*129a*/ 	.byte	0x3f
	.zero		1


	//   ....[93]....
        /*129c*/ 	.word	0x00021aa0
        /*12a0*/ 	.word	0x00000019
        /*12a4*/ 	.word	0x00028840
        /*12a8*/ 	.short	0x010a
        /*12aa*/ 	.byte	0x3f
	.zero		1


	//   ....[94]....
        /*12ac*/ 	.word	0x00021af0
        /*12b0*/ 	.word	0x00000005
        /*12b4*/ 	.word	0x00028860
        /*12b8*/ 	.short	0x010a
        /*12ba*/ 	.byte	0x3f
	.zero		1


	//----- nvinfo : EIATTR_NUM_MBARRIERS
	.align		4
.L_913:
        /*12bc*/ 	.byte	0x03, 0x38
        /*12be*/ 	.short	0x0016


	//----- nvinfo : EIATTR_EXIT_INSTR_OFFSETS
	.align		4
        /*12c0*/ 	.byte	0x04, 0x1c
        /*12c2*/ 	.short	(.L_915 - .L_914)


	//   ....[0]....
.L_914:
        /*12c4*/ 	.word	0x0001b720


	//----- nvinfo : EIATTR_MAX_THREADS
	.align		4
.L_915:
        /*12c8*/ 	.byte	0x04, 0x05
        /*12ca*/ 	.short	(.L_917 - .L_916)
.L_916:
        /*12cc*/ 	.word	0x00000180
        /*12d0*/ 	.word	0x00000001
        /*12d4*/ 	.word	0x00000001


	//----- nvinfo : EIATTR_CRS_STACK_SIZE
	.align		4
.L_917:
        /*12d8*/ 	.byte	0x04, 0x1e
        /*12da*/ 	.short	(.L_919 - .L_918)
.L_918:
        /*12dc*/ 	.word	0x00000000


	//----- nvinfo : EIATTR_CBANK_PARAM_SIZE
	.align		4
.L_919:
        /*12e0*/ 	.byte	0x03, 0x19
        /*12e2*/ 	.short	0x0af0


	//----- nvinfo : EIATTR_PARAM_CBANK
	.align		4
        /*12e4*/ 	.byte	0x04, 0x0a
        /*12e6*/ 	.short	(.L_921 - .L_920)
	.align		4
.L_920:
        /*12e8*/ 	.word	index@(.nv.constant0._ZN7cutlass13device_kernelIN5flash11enable_sm90INS1_16FlashAttnFwdSm90INS1_25CollectiveMainloopFwdSm90ILi2EN4cute5tupleIJNS5_1CILi1EEES8_S8_EEENS6_IJNS7_ILi128EEESA_SA_EEELi128ENS_6half_tEfNS_4arch4Sm90ELb0ELb0ELb0ELb1ELb1ELb1ELb0ELb1ELb1ELb1ELb1ELb0EEENS1_21CollectiveEpilogueFwdISB_S9_SC_SE_Li256ELb1ELb1ELb1ELb0EEENS1_36VarlenDynamicPersistentTileSchedulerILi128ELi128ELi256ELi128ELb1ELb1ELb1ELb0ELb1ELb1EEEEEEEEEvNT_6ParamsE)
        /*12ec*/ 	.short	0x0210
        /*12ee*/ 	.short	0x0af0


	//----- nvinfo : EIATTR_SW_WAR
	.align		4
.L_921:
        /*12f0*/ 	.byte	0x04, 0x36
        /*12f2*/ 	.short	(.L_923 - .L_922)
.L_922:
        /*12f4*/ 	.word	0x00000008
.L_923:


//--------------------- .nv.info._ZN7cutlass13device_kernelIN5flash11enable_sm90INS1_16FlashAttnFwdSm90INS1_25CollectiveMainloopFwdSm90ILi2EN4cute5tupleIJNS5_1CILi1EEES8_S8_EEENS6_IJNS7_ILi128EEESA_SA_EEELi128ENS_6half_tEfNS_4arch4Sm90ELb0ELb1ELb0ELb0ELb1ELb0ELb0ELb1ELb1ELb1ELb1ELb0EEENS1_21CollectiveEpilogueFwdISB_S9_SC_SE_Li256ELb0ELb1ELb1ELb0EEENS1_19SingleTileSchedulerILb0ELb1ELb1ELi128EEEEEEEEEvNT_6ParamsE --------------------------
	.section	.nv.info._ZN7cutlass13device_kernelIN5flash11enable_sm90INS1_16FlashAttnFwdSm90INS1_25CollectiveMainloopFwdSm90ILi2EN4cute5tupleIJNS5_1CILi1EEES8_S8_EEENS6_IJNS7_ILi128EEESA_SA_EEELi128ENS_6half_tEfNS_4arch4Sm90ELb0ELb1ELb0ELb0ELb1ELb0ELb0ELb1ELb1ELb1ELb1ELb0EEENS1_21CollectiveEpilogueFwdISB_S9_SC_SE_Li256ELb0ELb1ELb1ELb0EEENS1_19SingleTileSchedulerILb0ELb1ELb1ELi128EEEEEEEEEvNT_6ParamsE,"",@"SHT_CUDA_INFO"
	.sectionflags	@""
	.align	4


	//----- nvinfo : EIATTR_CUDA_API_VERSION
	.align		4
        /*0000*/ 	.byte	0x04, 0x37
        /*0002*/ 	.short	(.L_925 - .L_924)
.L_924:
        /*0004*/ 	.word	0x00000082


	//----- nvinfo : EIATTR_KPARAM_INFO
	.align		4
.L_925:
        /*0008*/ 	.byte	0x04, 0x17
        /*000a*/ 	.short	(.L_927 - .L_926)
.L_926:
        /*000c*/ 	.word	0x00000000
        /*0010*/ 	.short	0x0000
        /*0012*/ 	.short	0x0070
        /*0014*/ 	.byte	0x00, 0xf0, 0x01, 0x28


	//----- nvinfo : EIATTR_SPARSE_MMA_MASK
	.align		4
.L_927:
        /*0018*/ 	.byte	0x03, 0x50
        /*001a*/ 	.short	0x0000


	//----- nvinfo : EIATTR_MAXREG_COUNT
	.align		4
        /*001c*/ 	.byte	0x03, 0x1b
        /*001e*/ 	.short	0x00a8


	//----- nvinfo : EIATTR_NUM_BARRIERS
	.align		4
        /*0020*/ 	.byte	0x02, 0x4c
        /*0022*/ 	.byte	0x10
	.zero		1


	//----- nvinfo : EIATTR_EXTERNS
	.align		4
        /*0024*/ 	.byte	0x04, 0x0f
        /*0026*/ 	.short	(.L_929 - .L_928)


	//   ....[0]....
	.align		4
.L_928:
        /*0028*/ 	.word	index@(__assertfail)


	//----- nvinfo : EIATTR_MERCURY_ISA_VERSION
	.align		4
.L_929:
        /*002c*/ 	.byte	0x03, 0x5f
        /*002e*/ 	.short	0x0101


	//----- nvinfo : EIATTR_INT_WARP_WIDE_INSTR_OFFSETS
	.align		4
        /*0030*/ 	.byte	0x04, 0x31
        /*0032*/ 	.short	(.L_931 - .L_930)


	//   ....[0]....
.L_930:
        /*0034*/ 	.word	0x000000b0


	//   ....[1]....
        /*0038*/ 	.word	0x000000c0


	//   ....[2]....
        /*003c*/ 	.word	0x00000160


	//----- nvinfo : EIATTR_COOP_GROUP_MASK_REGIDS
	.align		4
.L_931:
        /*0040*/ 	.byte	0x04, 0x29
        /*0042*/ 	.short	(.L_933 - .L_932)


	//   ....[0]....
.L_932:
        /*0044*/ 	.word	0xffffffff


	//   ....[1]....
        /*0048*/ 	.word	0xffffffff


	//   ....[2]....
        /*004c*/ 	.word	0xffffffff


	//   ....[3]....
        /*0050*/ 	.word	0xffffffff


	//   ....[4]....
        /*0054*/ 	.word	0xffffffff


	//   ....[5]....
        /*0058*/ 	.word	0xffffffff


	//   ....[6]....
        /*005c*/ 	.word	0xffffffff


	//   ....[7]....
        /*0060*/ 	.word	0xffffffff


	//   ....[8]....
        /*0064*/ 	.word	0xffffffff


	//   ....[9]....
        /*0068*/ 	.word	0xffffffff


	//   ....[10]....
        /*006c*/ 	.word	0xffffffff


	//   ....[11]....
        /*0070*/ 	.word	0xffffffff


	//   ....[12]....
        /*0074*/ 	.word	0xffffffff


	//   ....[13]....
        /*0078*/ 	.word	0xffffffff


	//   ....[14]....
        /*007c*/ 	.word	0xffffffff


	//   ....[15]....
        /*0080*/ 	.word	0xffffffff


	//   ....[16]....
        /*0084*/ 	.word	0xffffffff


	//   ....[17]....
        /*0088*/ 	.word	0xffffffff


	//   ....[18]....
        /*008c*/ 	.word	0xffffffff


	//   ....[19]....
        /*0090*/ 	.word	0xffffffff


	//   ....[20]....
        /*0094*/ 	.word	0xffffffff


	//   ....[21]....
        /*0098*/ 	.word	0xffffffff


	//   ....[22]....
        /*009c*/ 	.word	0xffffffff


	//   ....[23]....
        /*00a0*/ 	.word	0xffffffff


	//   ....[24]....
        /*00a4*/ 	.word	0xffffffff


	//   ....[25]....
        /*00a8*/ 	.word	0xffffffff


	//   ....[26]....
        /*00ac*/ 	.word	0xffffffff


	//   ....[27]....
        /*00b0*/ 	.word	0xffffffff


	//   ....[28]....
        /*00b4*/ 	.word	0xffffffff


	//   ....[29]....
        /*00b8*/ 	.word	0xffffffff


	//   ....[30]....
        /*00bc*/ 	.word	0xffffffff


	//   ....[31]....
        /*00c0*/ 	.word	0xffffffff


	//   ....[32]....
        /*00c4*/ 	.word	0xffffffff


	//   ....[33]....
        /*00c8*/ 	.word	0xffffffff


	//   ....[34]....
        /*00cc*/ 	.word	0xffffffff


	//   ....[35]....
        /*00d0*/ 	.word	0xffffffff


	//   ....[36]....
        /*00d4*/ 	.word	0xffffffff


	//   ....[37]....
        /*00d8*/ 	.word	0xffffffff


	//   ....[38]....
        /*00dc*/ 	.word	0xffffffff


	//   ....[39]....
        /*00e0*/ 	.word	0xffffffff


	//   ....[40]....
        /*00e4*/ 	.word	0xffffffff


	//   ....[41]....
        /*00e8*/ 	.word	0xffffffff


	//   ....[42]....
        /*00ec*/ 	.word	0xffffffff


	//   ....[43]....
        /*00f0*/ 	.word	0xffffffff


	//   ....[44]....
        /*00f4*/ 	.word	0xffffffff


	//   ....[45]....
        /*00f8*/ 	.word	0xffffffff


	//   ....[46]....
        /*00fc*/ 	.word	0xffffffff


	//   ....[47]....
        /*0100*/ 	.word	0xffffffff


	//   ....[48]....
        /*0104*/ 	.word	0xffffffff


	//   ....[49]....
        /*0108*/ 	.word	0xffffffff


	//   ....[50]....
        /*010c*/ 	.word	0xffffffff


	//   ....[51]....
        /*0110*/ 	.word	0xffffffff


	//   ....[52]....
        /*0114*/ 	.word	0xffffffff


	//   ....[53]....
        /*0118*/ 	.word	0xffffffff


	//   ....[54]....
        /*011c*/ 	.word	0xffffffff


	//   ....[55]....
        /*0120*/ 	.word	0xffffffff


	//   ....[56]....
        /*0124*/ 	.word	0xffffffff


	//   ....[57]....
        /*0128*/ 	.word	0xffffffff


	//   ....[58]....
        /*012c*/ 	.word	0xffffffff


	//   ....[59]....
        /*0130*/ 	.word	0xffffffff


	//   ....[60]....
        /*0134*/ 	.word	0xffffffff


	//   ....[61]....
        /*0138*/ 	.word	0xffffffff


	//   ....[62]....
        /*013c*/ 	.word	0xffffffff


	//   ....[63]....
        /*0140*/ 	.word	0xffffffff


	//   ....[64]....
        /*0144*/ 	.word	0xffffffff


	//   ....[65]....
        /*0148*/ 	.word	0xffffffff


	//   ....[66]....
        /*014c*/ 	.word	0xffffffff


	//   ....[67]....
        /*0150*/ 	.word	0xffffffff


	//   ....[68]....
        /*0154*/ 	.word	0xffffffff


	//   ....[69]....
        /*0158*/ 	.word	0xffffffff


	//   ....[70]....
        /*015c*/ 	.word	0xffffffff


	//   ....[71]....
        /*0160*/ 	.word	0xffffffff


	//   ....[72]....
        /*0164*/ 	.word	0xffffffff


	//   ....[73]....
        /*0168*/ 	.word	0xffffffff


	//   ....[74]....
        /*016c*/ 	.word	0xffffffff


	//   ....[75]....
        /*0170*/ 	.word	0xffffffff


	//   ....[76]....
        /*0174*/ 	.word	0xffffffff


	//   ....[77]....
        /*0178*/ 	.word	0xffffffff


	//   ....[78]....
        /*017c*/ 	.word	0xffffffff


	//   ....[79]....
        /*0180*/ 	.word	0xffffffff


	//   ....[80]....
        /*0184*/ 	.word	0xffffffff


	//   ....[81]....
        /*0188*/ 	.word	0xffffffff


	//   ....[82]....
        /*018c*/ 	.word	0xffffffff


	//   ....[83]....
        /*0190*/ 	.word	0xffffffff


	//   ....[84]....
        /*0194*/ 	.word	0xffffffff


	//   ....[85]....
        /*0198*/ 	.word	0xffffffff


	//   ....[86]....
        /*019c*/ 	.word	0xffffffff


	//   ....[87]....
        /*01a0*/ 	.word	0xffffffff


	//   ....[88]....
        /*01a4*/ 	.word	0xffffffff


	//   ....[89]....
        /*01a8*/ 	.word	0xffffffff


	//   ....[90]....
        /*01ac*/ 	.word	0xffffffff


	//   ....[91]....
        /*01b0*/ 	.word	0xffffffff


	//   ....[92]....
        /*01b4*/ 	.word	0xffffffff


	//   ....[93]....
        /*01b8*/ 	.word	0xffffffff


	//   ....[94]....
        /*01bc*/ 	.word	0xffffffff


	//   ....[95]....
        /*01c0*/ 	.word	0xffffffff


	//   ....[96]....
        /*01c4*/ 	.word	0xffffffff


	//   ....[97]....
        /*01c8*/ 	.word	0xffffffff


	//   ....[98]....
        /*01cc*/ 	.word	0xffffffff


	//   ....[99]....
        /*01d0*/ 	.word	0xffffffff


	//   ....[100]....
        /*01d4*/ 	.word	0xffffffff


	//   ....[101]....
        /*01d8*/ 	.word	0xffffffff


	//   ....[102]....
        /*01dc*/ 	.word	0xffffffff


	//   ....[103]....
        /*01e0*/ 	.word	0xffffffff


	//   ....[104]....
        /*01e4*/ 	.word	0xffffffff


	//   ....[105]....
        /*01e8*/ 	.word	0xffffffff


	//   ....[106]....
        /*01ec*/ 	.word	0xffffffff


	//   ....[107]....
        /*01f0*/ 	.word	0xffffffff


	//   ....[108]....
        /*01f4*/ 	.word	0xffffffff


	//   ....[109]....
        /*01f8*/ 	.word	0xffffffff


	//   ....[110]....
        /*01fc*/ 	.word	0xffffffff


	//   ....[111]....
        /*0200*/ 	.word	0xffffffff


	//   ....[112]....
        /*0204*/ 	.word	0xffffffff


	//   ....[113]....
        /*0208*/ 	.word	0xffffffff


	//   ....[114]....
        /*020c*/ 	.word	0xffffffff


	//   ....[115]....
        /*0210*/ 	.word	0xffffffff


	//   ....[116]....
        /*0214*/ 	.word	0xffffffff


	//   ....[117]....
        /*0218*/ 	.word	0xffffffff


	//   ....[118]....
        /*021c*/ 	.word	0xffffffff


	//   ....[119]....
        /*0220*/ 	.word	0xffffffff


	//   ....[120]....
        /*0224*/ 	.word	0xffffffff


	//   ....[121]....
        /*0228*/ 	.word	0xffffffff


	//   ....[122]....
        /*022c*/ 	.word	0xffffffff


	//   ....[123]....
        /*0230*/ 	.word	0x0500000f


	//   ....[124]....
        /*0234*/ 	.word	0x0500000f


	//   ....[125]....
        /*0238*/ 	.word	0x0500000f


	//   ....[126]....
        /*023c*/ 	.word	0x0500000f


	//   ....[127]....
        /*0240*/ 	.word	0x0500000f


	//   ....[128]....
        /*0244*/ 	.word	0x0500000f


	//   ....[129]....
        /*0248*/ 	.word	0x0500000f


	//   ....[130]....
        /*024c*/ 	.word	0x0500000f


	//   ....[131]....
        /*0250*/ 	.word	0x0500000f


	//   ....[132]....
        /*0254*/ 	.word	0x0500000f


	//   ....[133]....
        /*0258*/ 	.word	0x0500000f


	//   ....[134]....
        /*025c*/ 	.word	0x0500000f


	//   ....[135]....
        /*0260*/ 	.word	0x0500000f


	//   ....[136]....
        /*0264*/ 	.word	0x0500000f


	//   ....[137]....
        /*0268*/ 	.word	0x0500000f


	//   ....[138]....
        /*026c*/ 	.word	0x0500000f


	//   ....[139]....
        /*0270*/ 	.word	0x0500000f


	//   ....[140]....
        /*0274*/ 	.word	0x0500000f


	//   ....[141]....
        /*0278*/ 	.word	0x0500000f


	//   ....[142]....
        /*027c*/ 	.word	0x0500000f


	//   ....[143]....
        /*0280*/ 	.word	0x0500000f


	//   ....[144]....
        /*0284*/ 	.word	0x0500000f


	//   ....[145]....
        /*0288*/ 	.word	0x0500000f


	//   ....[146]....
        /*028c*/ 	.word	0x0500000f


	//   ....[147]....
        /*0290*/ 	.word	0x0500000f


	//   ....[148]....
        /*0294*/ 	.word	0x0500000f


	//   ....[149]....
        /*0298*/ 	.word	0x0500000f


	//   ....[150]....
        /*029c*/ 	.word	0x0500000f


	//   ....[151]....
        /*02a0*/ 	.word	0x0500000f


	//   ....[152]....
        /*02a4*/ 	.word	0x0500000f


	//   ....[153]....
        /*02a8*/ 	.word	0x0500000f


	//   ....[154]....
        /*02ac*/ 	.word	0x0500000f


	//   ....[155]....
        /*02b0*/ 	.word	0x0500000f


	//   ....[156]....
        /*02b4*/ 	.word	0x0500000f


	//   ....[157]....
        /*02b8*/ 	.word	0x0500000f


	//   ....[158]....
        /*02bc*/ 	.word	0x0500000f


	//   ....[159]....
        /*02c0*/ 	.word	0x0500000f


	//   ....[160]....
        /*02c4*/ 	.word	0x0500000f


	//   ....[161]....
        /*02c8*/ 	.word	0x0500000f


	//   ....[162]....
        /*02cc*/ 	.word	0x0500000f


	//   ....[163]....
        /*02d0*/ 	.word	0x0500000f


	//   ....[164]....
        /*02d4*/ 	.word	0x0500000f


	//   ....[165]....
        /*02d8*/ 	.word	0x0500000f


	//   ....[166]....
        /*02dc*/ 	.word	0x0500000f


	//   ....[167]....
        /*02e0*/ 	.word	0x0500000f


	//   ....[168]....
        /*02e4*/ 	.word	0x0500000f


	//   ....[169]....
        /*02e8*/ 	.word	0x0500000f


	//   ....[170]....
        /*02ec*/ 	.word	0x0500000f


	//   ....[171]....
        /*02f0*/ 	.word	0x0500000f


	//   ....[172]....
        /*02f4*/ 	.word	0x0500000f


	//   ....[173]....
        /*02f8*/ 	.word	0x0500000f


	//   ....[174]....
        /*02fc*/ 	.word	0x0500000f


	//   ....[175]....
        /*0300*/ 	.word	0x0500000f


	//   ....[176]....
        /*0304*/ 	.word	0x0500000f


	//   ....[177]....
        /*0308*/ 	.word	0x0500000f


	//   ....[178]....
        /*030c*/ 	.word	0x0500000f


	//   ....[179]....
        /*0310*/ 	.word	0x0500000f


	//   ....[180]....
        /*0314*/ 	.word	0x0500000f


	//   ....[181]....
        /*0318*/ 	.word	0x0500000f


	//   ....[182]....
        /*031c*/ 	.word	0x0500000f


	//   ....[183]....
        /*0320*/ 	.word	0x0500000f


	//   ....[184]....
        /*0324*/ 	.word	0x0500000f


	//   ....[185]....
        /*0328*/ 	.word	0x0500000f


	//   ....[186]....
        /*032c*/ 	.word	0x0500000f


	//   ....[187]....
        /*0330*/ 	.word	0x0500000f


	//   ....[188]....
        /*0334*/ 	.word	0x0500000f


	//   ....[189]....
        /*0338*/ 	.word	0x0500000f


	//   ....[190]....
        /*033c*/ 	.word	0x0500000f


	//   ....[191]....
        /*0340*/ 	.word	0x0500000f


	//   ....[192]....
        /*0344*/ 	.word	0x0500000f


	//   ....[193]....
        /*0348*/ 	.word	0x0500000f


	//   ....[194]....
        /*034c*/ 	.word	0x0500000f


	//   ....[195]....
        /*0350*/ 	.word	0x0500000f


	//   ....[196]....
        /*0354*/ 	.word	0x0500000f


	//   ....[197]....
        /*0358*/ 	.word	0x0500000f


	//   ....[198]....
        /*035c*/ 	.word	0x0500000f


	//   ....[199]....
        /*0360*/ 	.word	0x0500000f


	//   ....[200]....
        /*0364*/ 	.word	0x0500000f


	//   ....[201]....
        /*0368*/ 	.word	0x0500000f


	//   ....[202]....
        /*036c*/ 	.word	0x0500000f


	//   ....[203]....
        /*0370*/ 	.word	0x0500000f


	//   ....[204]....
        /*0374*/ 	.word	0x0500000f


	//----- nvinfo : EIATTR_COOP_GROUP_INSTR_OFFSETS
	.align		4
.L_933:
        /*0378*/ 	.byte	0x04, 0x28
        /*037a*/ 	.short	(.L_935 - .L_934)


	//   ....[0]....
.L_934:
        /*037c*/ 	.word	0x00000070


	//   ....[1]....
        /*0380*/ 	.word	0x00000080


	//   ....[2]....
        /*0384*/ 	.word	0x000002c0


	//   ....[3]....
        /*0388*/ 	.word	0x00000420


	//   ....[4]....
        /*038c*/ 	.word	0x00000540


	//   ....[5]....
        /*0390*/ 	.word	0x000006a0


	//   ....[6]....
        /*0394*/ 	.word	0x00001510


	//   ....[7]....
        /*0398*/ 	.word	0x00001ef0


	//   ....[8]....
        /*039c*/ 	.word	0x00002b00


	//   ....[9]....
        /*03a0*/ 	.word	0x000032f0


	//   ....[10]....
        /*03a4*/ 	.word	0x00003420


	//   ....[11]....
        /*03a8*/ 	.word	0x00003cb0


	//   ....[12]....
        /*03ac*/ 	.word	0x00003d10


	//   ....[13]....
        /*03b0*/ 	.word	0x00005580


	//   ....[14]....
        /*03b4*/ 	.word	0x00005780


	//   ....[15]....
        /*03b8*/ 	.word	0x00006360


	//   ....[16]....
        /*03bc*/ 	.word	0x000063b0


	//   ....[17]....
        /*03c0*/ 	.word	0x00006ce0


	//   ....[18]....
        /*03c4*/ 	.word	0x00006d50


	//   ....[19]....
        /*03c8*/ 	.word	0x00008cc0


	//   ....[20]....
        /*03cc*/ 	.word	0x00008cd0


	//   ....[21]....
        /*03d0*/ 	.word	0x00008d10


	//   ....[22]....
        /*03d4*/ 	.word	0x00008d20


	//   ....[23]....
        /*03d8*/ 	.word	0x0000aa10


	//   ....[24]....
        /*03dc*/ 	.word	0x0000ac10


	//   ....[25]....
        /*03e0*/ 	.word	0x0000b7f0


	//   ....[26]....
        /*03e4*/ 	.word	0x0000b840


	//   ....[27]....
        /*03e8*/ 	.word	0x0000c170


	//   ....[28]....
        /*03ec*/ 	.word	0x0000c1e0


	//   ....[29]....
        /*03f0*/ 	.word	0x0000d330


	//   ....[30]....
        /*03f4*/ 	.word	0x0000d360


	//   ....[31]....
        /*03f8*/ 	.word	0x0000d410


	//   ....[32]....
        /*03fc*/ 	.word	0x0000d420


	//   ....[33]....
        /*0400*/ 	.word	0x0000e3d0


	//   ....[34]....
        /*0404*/ 	.word	0x0000e410


	//   ....[35]....
        /*0408*/ 	.word	0x0000e450


	//   ....[36]....
        /*040c*/ 	.word	0x0000e470


	//   ....[37]....
        /*0410*/ 	.word	0x0000e4a0


	//   ....[38]....
        /*0414*/ 	.word	0x0000e4b0


	//   ....[39]....
        /*0418*/ 	.word	0x0000eaf0


	//   ....[40]....
        /*041c*/ 	.word	0x0000eb00


	//   ....[41]....
        /*0420*/ 	.word	0x0000f530


	//   ....[42]....
        /*0424*/ 	.word	0x00010ab0


	//   ....[43]....
        /*0428*/ 	.word	0x00010ae0


	//   ....[44]....
        /*042c*/ 	.word	0x00010af0


	//   ....[45]....
        /*0430*/ 	.word	0x00010b00


	//   ....[46]....
        /*0434*/ 	.word	0x00010b10


	//   ....[47]....
        /*0438*/ 	.word	0x00010b20


	//   ....[48]....
        /*043c*/ 	.word	0x00010b30


	//   ....[49]....
        /*0440*/ 	.word	0x00010b50


	//   ....[50]....
        /*0444*/ 	.word	0x00010bc0


	//   ....[51]....
        /*0448*/ 	.word	0x00010c50


	//   ....[52]....
        /*044c*/ 	.word	0x00010ca0


	//   ....[53]....
        /*0450*/ 	.word	0x00010cb0


	//   ....[54]....
        /*0454*/ 	.word	0x00010ce0


	//   ....[55]....
        /*0458*/ 	.word	0x00010d30


	//   ....[56]....
        /*045c*/ 	.word	0x00010d70


	//   ....[57]....
        /*0460*/ 	.word	0x00010d90


	//   ....[58]....
        /*0464*/ 	.word	0x00011410


	//   ....[59]....
        /*0468*/ 	.word	0x00011440


	//   ....[60]....
        /*046c*/ 	.word	0x00011470


	//   ....[61]....
        /*0470*/ 	.word	0x000114a0


	//   ....[62]....
        /*0474*/ 	.word	0x000114b0


	//   ....[63]....
        /*0478*/ 	.word	0x00011540


	//   ....[64]....
        /*047c*/ 	.word	0x00011560


	//   ....[65]....
        /*0480*/ 	.word	0x00011570


	//   ....[66]....
        /*0484*/ 	.word	0x00011650


	//   ....[67]....
        /*0488*/ 	.word	0x00011670


	//   ....[68]....
        /*048c*/ 	.word	0x00011680


	//   ....[69]....
        /*0490*/ 	.word	0x000116d0


	//   ....[70]....
        /*0494*/ 	.word	0x00011770


	//   ....[71]....
        /*0498*/ 	.word	0x00011790


	//   ....[72]....
        /*049c*/ 	.word	0x000117a0


	//   ....[73]....
        /*04a0*/ 	.word	0x000117e0


	//   ....[74]....
        /*04a4*/ 	.word	0x00011f00


	//   ....[75]....
        /*04a8*/ 	.word	0x00011f30


	//   ....[76]....
        /*04ac*/ 	.word	0x00011f40


	//   ....[77]....
        /*04b0*/ 	.word	0x00011f50


	//   ....[78]....
        /*04b4*/ 	.word	0x00011f80


	//   ....[79]....
        /*04b8*/ 	.word	0x00011fc0


	//   ....[80]....
        /*04bc*/ 	.word	0x00011fd0


	//   ....[81]....
        /*04c0*/ 	.word	0x00011ff0


	//   ....[82]....
        /*04c4*/ 	.word	0x00012050


	//   ....[83]....
        /*04c8*/ 	.word	0x00012060


	//   ....[84]....
        /*04cc*/ 	.word	0x00012080


	//   ....[85]....
        /*04d0*/ 	.word	0x000120e0


	//   ....[86]....
        /*04d4*/ 	.word	0x00012100


	//   ....[87]....
        /*04d8*/ 	.word	0x00012110


	//   ....[88]....
        /*04dc*/ 	.word	0x00012140


	//   ....[89]....
        /*04e0*/ 	.word	0x00012150


	//   ....[90]....
        /*04e4*/ 	.word	0x000123d0


	//   ....[91]....
        /*04e8*/ 	.word	0x000123f0


	//   ....[92]....
        /*04ec*/ 	.word	0x00012400


	//   ....[93]....
        /*04f0*/ 	.word	0x00012420


	//   ....[94]....
        /*04f4*/ 	.word	0x00012490


	//   ....[95]....
        /*04f8*/ 	.word	0x000124c0


	//   ....[96]....
        /*04fc*/ 	.word	0x00012510


	//   ....[97]....
        /*0500*/ 	.word	0x00012540


	//   ....[98]....
        /*0504*/ 	.word	0x00012590


	//   ....[99]....
        /*0508*/ 	.word	0x000125c0


	//   ....[100]....
        /*050c*/ 	.word	0x00012610


	//   ....[101]....
        /*0510*/ 	.word	0x00012640


	//   ....[102]....
        /*0514*/ 	.word	0x00012690


	//   ....[103]....
        /*0518*/ 	.word	0x000126c0


	//   ....[104]....
        /*051c*/ 	.word	0x00012710


	//   ....[105]....
        /*0520*/ 	.word	0x00012740


	//   ....[106]....
        /*0524*/ 	.word	0x00012ba0


	//   ....[107]....
        /*0528*/ 	.word	0x00012bd0


	//   ....[108]....
        /*052c*/ 	.word	0x00012c00


	//   ....[109]....
        /*0530*/ 	.word	0x00012c30


	//   ....[110]....
        /*0534*/ 	.word	0x00012c60


	//   ....[111]....
        /*0538*/ 	.word	0x00012c70


	//   ....[112]....
        /*053c*/ 	.word	0x00012c90


	//   ....[113]....
        /*0540*/ 	.word	0x00012cb0


	//   ....[114]....
        /*0544*/ 	.word	0x00012cd0


	//   ....[115]....
        /*0548*/ 	.word	0x00012cf0


	//   ....[116]....
        /*054c*/ 	.word	0x00012d70


	//   ....[117]....
        /*0550*/ 	.word	0x00012d90


	//   ....[118]....
        /*0554*/ 	.word	0x00012dc0


	//   ....[119]....
        /*0558*/ 	.word	0x00012de0


	//   ....[120]....
        /*055c*/ 	.word	0x00012f90


	//   ....[121]....
        /*0560*/ 	.word	0x00012fa0


	//   ....[122]....
        /*0564*/ 	.word	0x00013200


	//   ....[123]....
        /*0568*/ 	.word	0x00013820


	//   ....[124]....
        /*056c*/ 	.word	0x00013910


	//   ....[125]....
        /*0570*/ 	.word	0x000139b0


	//   ....[126]....
        /*0574*/ 	.word	0x00013a10


	//   ....[127]....
        /*0578*/ 	.word	0x00013ae0


	//   ....[128]....
        /*057c*/ 	.word	0x00013b50


	//   ....[129]....
        /*0580*/ 	.word	0x00013c10


	//   ....[130]....
        /*0584*/ 	.word	0x00013c80


	//   ....[131]....
        /*0588*/ 	.word	0x00013d60


	//   ....[132]....
        /*058c*/ 	.word	0x00013de0


	//   ....[133]....
        /*0590*/ 	.word	0x00013eb0


	//   ....[134]....
        /*0594*/ 	.word	0x00013f30


	//   ....[135]....
        /*0598*/ 	.word	0x00013ff0


	//   ....[136]....
        /*059c*/ 	.word	0x00014070


	//   ....[137]....
        /*05a0*/ 	.word	0x00014140


	//   ....[138]....
        /*05a4*/ 	.word	0x000141c0


	//   ....[139]....
        /*05a8*/ 	.word	0x00014280


	//   ....[140]....
        /*05ac*/ 	.word	0x00014310


	//   ....[141]....
        /*05b0*/ 	.word	0x00014370


	//   ....[142]....
        /*05b4*/ 	.word	0x00014410


	//   ....[143]....
        /*05b8*/ 	.word	0x000144e0


	//   ....[144]....
        /*05bc*/ 	.word	0x00014550


	//   ....[145]....
        /*05c0*/ 	.word	0x00014640


	//   ....[146]....
        /*05c4*/ 	.word	0x000146a0


	//   ....[147]....
        /*05c8*/ 	.word	0x00014770


	//   ....[148]....
        /*05cc*/ 	.word	0x000147e0


	//   ....[149]....
        /*05d0*/ 	.word	0x000148d0


	//   ....[150]....
        /*05d4*/ 	.word	0x00014930


	//   ....[151]....
        /*05d8*/ 	.word	0x00014a00


	//   ....[152]....
        /*05dc*/ 	.word	0x00014a70


	//   ....[153]....
        /*05e0*/ 	.word	0x00014b50


	//   ....[154]....
        /*05e4*/ 	.word	0x00014bb0


	//   ....[155]....
        /*05e8*/ 	.word	0x00014c60


	//   ....[156]....
        /*05ec*/ 	.word	0x00014da0


	//   ....[157]....
        /*05f0*/ 	.word	0x00014e50


	//   ....[158]....
        /*05f4*/ 	.word	0x00014f20


	//   ....[159]....
        /*05f8*/ 	.word	0x00014f70


	//   ....[160]....
        /*05fc*/ 	.word	0x00015050


	//   ....[161]....
        /*0600*/ 	.word	0x000150a0


	//   ....[162]....
        /*0604*/ 	.word	0x00015170


	//   ....[163]....
        /*0608*/ 	.word	0x000151c0


	//   ....[164]....
        /*060c*/ 	.word	0x000152a0


	//   ....[165]....
        /*0610*/ 	.word	0x000152f0


	//   ....[166]....
        /*0614*/ 	.word	0x000153d0


	//   ....[167]....
        /*0618*/ 	.word	0x00015420


	//   ....[168]....
        /*061c*/ 	.word	0x000154f0


	//   ....[169]....
        /*0620*/ 	.word	0x00015540


	//   ....[170]....
        /*0624*/ 	.word	0x00015620


	//   ....[171]....
        /*0628*/ 	.word	0x00015670


	//   ....[172]....
        /*062c*/ 	.word	0x00015760


	//   ....[173]....
        /*0630*/ 	.word	0x00015800


	//   ....[174]....
        /*0634*/ 	.word	0x00015860


	//   ....[175]....
        /*0638*/ 	.word	0x00015920


	//   ....[176]....
        /*063c*/ 	.word	0x000159c0


	//   ....[177]....
        /*0640*/ 	.word	0x00015a80


	//   ....[178]....
        /*0644*/ 	.word	0x00015b20


	//   ....[179]....
        /*0648*/ 	.word	0x00015be0


	//   ....[180]....
        /*064c*/ 	.word	0x00015c80


	//   ....[181]....
        /*0650*/ 	.word	0x00015d40


	//   ....[182]....
        /*0654*/ 	.word	0x00015de0


	//   ....[183]....
        /*0658*/ 	.word	0x00015ea0


	//   ....[184]....
        /*065c*/ 	.word	0x00015f40


	//   ....[185]....
        /*0660*/ 	.word	0x00016000


	//   ....[186]....
        /*0664*/ 	.word	0x000160a0


	//   ....[187]....
        /*0668*/ 	.word	0x00016160


	//   ....[188]....
        /*066c*/ 	.word	0x00016280


	//   ....[189]....
        /*0670*/ 	.word	0x00016320


	//   ....[190]....
        /*0674*/ 	.word	0x000163d0


	//   ....[191]....
        /*0678*/ 	.word	0x000164a0


	//   ....[192]....
        /*067c*/ 	.word	0x00016510


	//   ....[193]....
        /*0680*/ 	.word	0x000165e0


	//   ....[194]....
        /*0684*/ 	.word	0x00016650


	//   ....[195]....
        /*0688*/ 	.word	0x00016730


	//   ....[196]....
        /*068c*/ 	.word	0x000167a0


	//   ....[197]....
        /*0690*/ 	.word	0x00016880


	//   ....[198]....
        /*0694*/ 	.word	0x00016900


	//   ....[199]....
        /*0698*/ 	.word	0x000169e0


	//   ....[200]....
        /*069c*/ 	.word	0x00016a50


	//   ....[201]....
        /*06a0*/ 	.word	0x00016b20


	//   ....[202]....
        /*06a4*/ 	.word	0x00016b90


	//   ....[203]....
        /*06a8*/ 	.word	0x00016c50


	//   ....[204]....
        /*06ac*/ 	.word	0x00016d30


	//----- nvinfo : EIATTR_REG_RECONFIG
	.align		4
.L_935:
        /*06b0*/ 	.byte	0x01, 0x54
	.zero		2


	//----- nvinfo : EIATTR_SYSCALL_OFFSETS
	.align		4
        /*06b4*/ 	.byte	0x04, 0x46
        /*06b6*/ 	.short	(.L_937 - .L_936)


	//   ....[0]....
.L_936:
        /*06b8*/ 	.word	0x000016d0


	//   ....[1]....
        /*06bc*/ 	.word	0x000100f0


	//   ....[2]....
        /*06c0*/ 	.word	0x00010230


	//   ....[3]....
        /*06c4*/ 	.word	0x00010320


	//   ....[4]....
        /*06c8*/ 	.word	0x00011170


	//----- nvinfo : EIATTR_MBARRIER_INSTR_OFFSETS
	.align		4
.L_937:
        /*06cc*/ 	.byte	0x04, 0x39
        /*06ce*/ 	.short	(.L_939 - .L_938)


	//   ....[0]....
.L_938:
        /*06d0*/ 	.word	0x00000170
        /*06d4*/ 	.word	0x000000ff
        /*06d8*/ 	.word	0x00028800
        /*06dc*/ 	.short	0x0100
        /*06de*/ 	.byte	0x08
	.zero		1


	//   ....[1]....
        /*06e0*/ 	.word	0x00000180
        /*06e4*/ 	.word	0x000000ff
        /*06e8*/ 	.word	0x00028820
        /*06ec*/ 	.short	0x0100
        /*06ee*/ 	.byte	0x08
	.zero		1


	//   ....[2]....
        /*06f0*/ 	.word	0x00000270
        /*06f4*/ 	.word	0x000000ff
        /*06f8*/ 	.word	0x00028830
        /*06fc*/ 	.short	0x0100
        /*06fe*/ 	.byte	0x08
	.zero		1


	//   ....[3]....
        /*0700*/ 	.word	0x00000280
        /*0704*/ 	.word	0x000000ff
        /*0708*/ 	.word	0x00028840
        /*070c*/ 	.short	0x0100
        /*070e*/ 	.byte	0x08
	.zero		1


	//   ....[4]....
        /*0710*/ 	.word	0x00000290
        /*0714*/ 	.word	0x000000ff
        /*0718*/ 	.word	0x00028838
        /*071c*/ 	.short	0x0100
        /*071e*/ 	.byte	0x08
	.zero		1


	//   ....[5]....
        /*0720*/ 	.word	0x000002a0
        /*0724*/ 	.word	0x000000ff
        /*0728*/ 	.word	0x00028848
        /*072c*/ 	.short	0x0100
        /*072e*/ 	.byte	0x08
	.zero		1


	//   ....[6]....
        /*0730*/ 	.word	0x000003d0
        /*0734*/ 	.word	0x000000ff
        /*0738*/ 	.word	0x00028850
        /*073c*/ 	.short	0x0100
        /*073e*/ 	.byte	0x08
	.zero		1


	//   ....[7]....
        /*0740*/ 	.word	0x000003e0
        /*0744*/ 	.word	0x000000ff
        /*0748*/ 	.word	0x00028860
        /*074c*/ 	.short	0x0100
        /*074e*/ 	.byte	0x08
	.zero		1


	//   ....[8]....
        /*0750*/ 	.word	0x000003f0
        /*0754*/ 	.word	0x000000ff
        /*0758*/ 	.word	0x00028858
        /*075c*/ 	.short	0x0100
        /*075e*/ 	.byte	0x08
	.zero		1


	//   ....[9]....
        /*0760*/ 	.word	0x00000400
        /*0764*/ 	.word	0x000000ff
        /*0768*/ 	.word	0x00028868
        /*076c*/ 	.short	0x0100
        /*076e*/ 	.byte	0x08
	.zero		1


	//   ....[10]....
        /*0770*/ 	.word	0x000004f0
        /*0774*/ 	.word	0x000000ff
        /*0778*/ 	.word	0x00028870
        /*077c*/ 	.short	0x0100
        /*077e*/ 	.byte	0x06
	.zero		1


	//   ....[11]....
        /*0780*/ 	.word	0x00000500
        /*0784*/ 	.word	0x000000ff
        /*0788*/ 	.word	0x00028880
        /*078c*/ 	.short	0x0100
        /*078e*/ 	.byte	0x06
	.zero		1


	//   ....[12]....
        /*0790*/ 	.word	0x00000510
        /*0794*/ 	.word	0x000000ff
        /*0798*/ 	.word	0x00028878
        /*079c*/ 	.short	0x0100
        /*079e*/ 	.byte	0x06
	.zero		1


	//   ....[13]....
        /*07a0*/ 	.word	0x00000520
        /*07a4*/ 	.word	0x000000ff
        /*07a8*/ 	.word	0x00028888
        /*07ac*/ 	.short	0x0100
        /*07ae*/ 	.byte	0x06
	.zero		1


	//   ....[14]....
        /*07b0*/ 	.word	0x00000650
        /*07b4*/ 	.word	0x000000ff
        /*07b8*/ 	.word	0x00028890
        /*07bc*/ 	.short	0x0100
        /*07be*/ 	.byte	0x08
	.zero		1


	//   ....[15]....
        /*07c0*/ 	.word	0x00000660
        /*07c4*/ 	.word	0x000000ff
        /*07c8*/ 	.word	0x000288a0
        /*07cc*/ 	.short	0x0100
        /*07ce*/ 	.byte	0x08
	.zero		1


	//   ....[16]....
        /*07d0*/ 	.word	0x00000670
        /*07d4*/ 	.word	0x000000ff
        /*07d8*/ 	.word	0x00028898
        /*07dc*/ 	.short	0x0100
        /*07de*/ 	.byte	0x08
	.zero		1


	//   ....[17]....
        /*07e0*/ 	.word	0x00000680
        /*07e4*/ 	.word	0x000000ff
        /*07e8*/ 	.word	0x000288a8
        /*07ec*/ 	.short	0x0100
        /*07ee*/ 	.byte	0x08
	.zero		1


	//   ....[18]....
        /*07f0*/ 	.word	0x000007c0
        /*07f4*/ 	.word	0x000000ff
        /*07f8*/ 	.word	0x000288b0
        /*07fc*/ 	.short	0x0100
        /*07fe*/ 	.byte	0x08
	.zero		1


	//   ....[19]....
        /*0800*/ 	.word	0x000007d0
        /*0804*/ 	.word	0x000000ff
        /*0808*/ 	.word	0x000288c0
        /*080c*/ 	.short	0x0100
        /*080e*/ 	.byte	0x08
	.zero		1


	//   ....[20]....
        /*0810*/ 	.word	0x000007e0
        /*0814*/ 	.word	0x000000ff
        /*0818*/ 	.word	0x000288b8
        /*081c*/ 	.short	0x0100
        /*081e*/ 	.byte	0x08
	.zero		1


	//   ....[21]....
        /*0820*/ 	.word	0x000007f0
        /*0824*/ 	.word	0x000000ff
        /*0828*/ 	.word	0x000288c8
        /*082c*/ 	.short	0x0100
        /*082e*/ 	.byte	0x08
	.zero		1


	//   ....[22]....
        /*0830*/ 	.word	0x000016f0
        /*0834*/ 	.word	0x000000ff
        /*0838*/ 	.word	0x00028800
        /*083c*/ 	.short	0x010a
        /*083e*/ 	.byte	0x28
	.zero		1


	//   ....[23]....
        /*0840*/ 	.word	0x00001760
        /*0844*/ 	.word	0x000000ff
        /*0848*/ 	.word	0x00028830
        /*084c*/ 	.short	0x010a
        /*084e*/ 	.byte	0x28
	.zero		1


	//   ....[24]....
        /*0850*/ 	.word	0x000017c0
        /*0854*/ 	.word	0x000000ff
        /*0858*/ 	.word	0x00028830
        /*085c*/ 	.short	0x010a
        /*085e*/ 	.byte	0x28
	.zero		1


	//   ....[25]....
        /*0860*/ 	.word	0x00001f10
        /*0864*/ 	.word	0x000000ff
        /*0868*/ 	.word	0x00000000
        /*086c*/ 	.short	0x0101
        /*086e*/ 	.byte	0x06
	.zero		1


	//   ....[26]....
        /*0870*/ 	.word	0x00004d40
        /*0874*/ 	.word	0x000000ff
        /*0878*/ 	.word	0x00028830
        /*087c*/ 	.short	0x010a
        /*087e*/ 	.byte	0x06
	.zero		1


	//   ....[27]....
        /*0880*/ 	.word	0x00004d80
        /*0884*/ 	.word	0x000000ff
        /*0888*/ 	.word	0x00028830
        /*088c*/ 	.short	0x010a
        /*088e*/ 	.byte	0x06
	.zero		1


	//   ....[28]....
        /*0890*/ 	.word	0x000050f0
        /*0894*/ 	.word	0x000000ff
        /*0898*/ 	.word	0x00028850
        /*089c*/ 	.short	0x010a
        /*089e*/ 	.byte	0x06
	.zero		1


	//   ....[29]....
        /*08a0*/ 	.word	0x00005130
        /*08a4*/ 	.word	0x000000ff
        /*08a8*/ 	.word	0x00028850
        /*08ac*/ 	.short	0x010a
        /*08ae*/ 	.byte	0x06
	.zero		1


	//   ....[30]....
        /*08b0*/ 	.word	0x00005550
        /*08b4*/ 	.word	0x000000ff
        /*08b8*/ 	.word	0x00000000
        /*08bc*/ 	.short	0x0101
        /*08be*/ 	.byte	0x06
	.zero		1


	//   ....[31]....
        /*08c0*/ 	.word	0x000077f0
        /*08c4*/ 	.word	0x000000ff
        /*08c8*/ 	.word	0x00000000
        /*08cc*/ 	.short	0x0101
        /*08ce*/ 	.byte	0x06
	.zero		1


	//   ....[32]....
        /*08d0*/ 	.word	0x00008160
        /*08d4*/ 	.word	0x000000ff
        /*08d8*/ 	.word	0x00028830
        /*08dc*/ 	.short	0x010a
        /*08de*/ 	.byte	0x06
	.zero		1


	//   ....[33]....
        /*08e0*/ 	.word	0x000081a0
        /*08e4*/ 	.word	0x000000ff
        /*08e8*/ 	.word	0x00028830
        /*08ec*/ 	.short	0x010a
        /*08ee*/ 	.byte	0x06
	.zero		1


	//   ....[34]....
        /*08f0*/ 	.word	0x00008510
        /*08f4*/ 	.word	0x000000ff
        /*08f8*/ 	.word	0x00028850
        /*08fc*/ 	.short	0x010a
        /*08fe*/ 	.byte	0x06
	.zero		1


	//   ....[35]....
        /*0900*/ 	.word	0x00008550
        /*0904*/ 	.word	0x000000ff
        /*0908*/ 	.word	0x00028850
        /*090c*/ 	.short	0x010a
        /*090e*/ 	.byte	0x06
	.zero		1


	//   ....[36]....
        /*0910*/ 	.word	0x00008950
        /*0914*/ 	.word	0x000000ff
        /*0918*/ 	.word	0x00000000
        /*091c*/ 	.short	0x0101
        /*091e*/ 	.byte	0x06
	.zero		1


	//   ....[37]....
        /*0920*/ 	.word	0x00009b00
        /*0924*/ 	.word	0x000000ff
        /*0928*/ 	.word	0x00000000
        /*092c*/ 	.short	0x0101
        /*092e*/ 	.byte	0x06
	.zero		1


	//   ....[38]....
        /*0930*/ 	.word	0x0000a230
        /*0934*/ 	.word	0x000000ff
        /*0938*/ 	.word	0x00028830
        /*093c*/ 	.short	0x010a
        /*093e*/ 	.byte	0x06
	.zero		1


	//   ....[39]....
        /*0940*/ 	.word	0x0000a270
        /*0944*/ 	.word	0x000000ff
        /*0948*/ 	.word	0x00028830
        /*094c*/ 	.short	0x010a
        /*094e*/ 	.byte	0x06
	.zero		1


	//   ....[40]....
        /*0950*/ 	.word	0x0000a5a0
        /*0954*/ 	.word	0x000000ff
        /*0958*/ 	.word	0x00028850
        /*095c*/ 	.short	0x010a
        /*095e*/ 	.byte	0x06
	.zero		1


	//   ....[41]....
        /*0960*/ 	.word	0x0000a5e0
        /*0964*/ 	.word	0x000000ff
        /*0968*/ 	.word	0x00028850
        /*096c*/ 	.short	0x010a
        /*096e*/ 	.byte	0x06
	.zero		1


	//   ....[42]....
        /*0970*/ 	.word	0x0000a9e0
        /*0974*/ 	.word	0x000000ff
        /*0978*/ 	.word	0x00000000
        /*097c*/ 	.short	0x0101
        /*097e*/ 	.byte	0x06
	.zero		1


	//   ....[43]....
        /*0980*/ 	.word	0x0000cc80
        /*0984*/ 	.word	0x000000ff
        /*0988*/ 	.word	0x00000000
        /*098c*/ 	.short	0x0101
        /*098e*/ 	.byte	0x06
	.zero		1


	//   ....[44]....
        /*0990*/ 	.word	0x0000d280
        /*0994*/ 	.word	0x000000ff
        /*0998*/ 	.word	0x00028850
        /*099c*/ 	.short	0x010a
        /*099e*/ 	.byte	0x05
	.zero		1


	//   ....[45]....
        /*09a0*/ 	.word	0x0000d2c0
        /*09a4*/ 	.word	0x000000ff
        /*09a8*/ 	.word	0x00028850
        /*09ac*/ 	.short	0x010a
        /*09ae*/ 	.byte	0x05
	.zero		1


	//   ....[46]....
        /*09b0*/ 	.word	0x0000d870
        /*09b4*/ 	.word	0x000000ff
        /*09b8*/ 	.word	0x00000000
        /*09bc*/ 	.short	0x0101
        /*09be*/ 	.byte	0x04
	.zero		1


	//   ....[47]....
        /*09c0*/ 	.word	0x0000e490
        /*09c4*/ 	.word	0x000000ff
        /*09c8*/ 	.word	0x00000000
        /*09cc*/ 	.short	0x0101
        /*09ce*/ 	.byte	0x04
	.zero		1


	//   ....[48]....
        /*09d0*/ 	.word	0x000107e0
        /*09d4*/ 	.word	0x000000ff
        /*09d8*/ 	.word	0x00028840
        /*09dc*/ 	.short	0x010a
        /*09de*/ 	.byte	0x2e
	.zero		1


	//   ....[49]....
        /*09e0*/ 	.word	0x00010f30
        /*09e4*/ 	.word	0x000000ff
        /*09e8*/ 	.word	0x00028830
        /*09ec*/ 	.short	0x0107
        /*09ee*/ 	.byte	0x2e
	.zero		1


	//   ....[50]....
        /*09f0*/ 	.word	0x00010fa0
        /*09f4*/ 	.word	0x000000ff
        /*09f8*/ 	.word	0x00028830
        /*09fc*/ 	.short	0x0101
        /*09fe*/ 	.byte	0x2e
	.zero		1


	//   ....[51]....
        /*0a00*/ 	.word	0x00011930
        /*0a04*/ 	.word	0x000000ff
        /*0a08*/ 	.word	0x00028800
        /*0a0c*/ 	.short	0x0107
        /*0a0e*/ 	.byte	0x2e
	.zero		1


	//   ....[52]....
        /*0a10*/ 	.word	0x00011970
        /*0a14*/ 	.word	0x000000ff
        /*0a18*/ 	.word	0x00028800
        /*0a1c*/ 	.short	0x0101
        /*0a1e*/ 	.byte	0x2e
	.zero		1


	//   ....[53]....
        /*0a20*/ 	.word	0x000119a0
        /*0a24*/ 	.word	0x000000ff
        /*0a28*/ 	.word	0x00028820
        /*0a2c*/ 	.short	0x010a
        /*0a2e*/ 	.byte	0x2e
	.zero		1


	//   ....[54]....
        /*0a30*/ 	.word	0x00011d00
        /*0a34*/ 	.word	0x00000022
        /*0a38*/ 	.word	0x00028840
        /*0a3c*/ 	.short	0x010a
        /*0a3e*/ 	.byte	0x3f
	.zero		1


	//   ....[55]....
        /*0a40*/ 	.word	0x00012260
        /*0a44*/ 	.word	0x00000022
        /*0a48*/ 	.word	0x00028830
        /*0a4c*/ 	.short	0x0107
        /*0a4e*/ 	.byte	0x3f
	.zero		1


	//   ....[56]....
        /*0a50*/ 	.word	0x00012310
        /*0a54*/ 	.word	0x00000022
        /*0a58*/ 	.word	0x00028830
        /*0a5c*/ 	.short	0x0101
        /*0a5e*/ 	.byte	0x3f
	.zero		1


	//   ....[57]....
        /*0a60*/ 	.word	0x00012370
        /*0a64*/ 	.word	0x00000000
        /*0a68*/ 	.word	0x00028860
        /*0a6c*/ 	.short	0x010a
        /*0a6e*/ 	.byte	0x3f
	.zero		1


	//   ....[58]....
        /*0a70*/ 	.word	0x000128c0
        /*0a74*/ 	.word	0x00000000
        /*0a78*/ 	.word	0x00028850
        /*0a7c*/ 	.short	0x0107
        /*0a7e*/ 	.byte	0x3f
	.zero		1


	//   ....[59]....
        /*0a80*/ 	.word	0x000129a0
        /*0a84*/ 	.word	0x00000000
        /*0a88*/ 	.word	0x00028850
        /*0a8c*/ 	.short	0x0101
        /*0a8e*/ 	.byte	0x3f
	.zero		1


	//   ....[60]....
        /*0a90*/ 	.word	0x00012b30
        /*0a94*/ 	.word	0x00000000
        /*0a98*/ 	.word	0x00028860
        /*0a9c*/ 	.short	0x010a
        /*0a9e*/ 	.byte	0x3f
	.zero		1


	//   ....[61]....
        /*0aa0*/ 	.word	0x00013070
        /*0aa4*/ 	.word	0x00000000
        /*0aa8*/ 	.word	0x00028850
        /*0aac*/ 	.short	0x0107
        /*0aae*/ 	.byte	0x3f
	.zero		1


	//   ....[62]....
        /*0ab0*/ 	.word	0x00013120
        /*0ab4*/ 	.word	0x00000000
        /*0ab8*/ 	.word	0x00028850
        /*0abc*/ 	.short	0x0101
        /*0abe*/ 	.byte	0x3f
	.zero		1


	//   ....[63]....
        /*0ac0*/ 	.word	0x000131c0
        /*0ac4*/ 	.word	0x00000007
        /*0ac8*/ 	.word	0x00028820
        /*0acc*/ 	.short	0x010a
        /*0ace*/ 	.byte	0x3f
	.zero		1


	//   ....[64]....
        /*0ad0*/ 	.word	0x000132f0
        /*0ad4*/ 	.word	0x00000005
        /*0ad8*/ 	.word	0x00028840
        /*0adc*/ 	.short	0x010a
        /*0ade*/ 	.byte	0x3f
	.zero		1


	//   ....[65]....
        /*0ae0*/ 	.word	0x00013390
        /*0ae4*/ 	.word	0x00000007
        /*0ae8*/ 	.word	0x00028840
        /*0aec*/ 	.short	0x010a
        /*0aee*/ 	.byte	0x3f
	.zero		1


	//   ....[66]....
        /*0af0*/ 	.word	0x000133d0
        /*0af4*/ 	.word	0x00000005
        /*0af8*/ 	.word	0x00028860
        /*0afc*/ 	.short	0x010a
        /*0afe*/ 	.byte	0x3f
	.zero		1


	//   ....[67]....
        /*0b00*/ 	.word	0x00013410
        /*0b04*/ 	.word	0x00000007
        /*0b08*/ 	.word	0x00028860
        /*0b0c*/ 	.short	0x010a
        /*0b0e*/ 	.byte	0x3f
	.zero		1


	//   ....[68]....
        /*0b10*/ 	.word	0x00013480
        /*0b14*/ 	.word	0x00000003
        /*0b18*/ 	.word	0x00028800
        /*0b1c*/ 	.short	0x010a
        /*0b1e*/ 	.byte	0x3f
	.zero		1


	//   ....[69]....
        /*0b20*/ 	.word	0x000134e0
        /*0b24*/ 	.word	0x00000003
        /*0b28*/ 	.word	0x00028830
        /*0b2c*/ 	.short	0x010a
        /*0b2e*/ 	.byte	0x3f
	.zero		1


	//   ....[70]....
        /*0b30*/ 	.word	0x00013540
        /*0b34*/ 	.word	0x00000007
        /*0b38*/ 	.word	0x00028830
        /*0b3c*/ 	.short	0x010a
        /*0b3e*/ 	.byte	0x3f
	.zero		1


	//   ....[71]....
        /*0b40*/ 	.word	0x000135a0
        /*0b44*/ 	.word	0x00000007
        /*0b48*/ 	.word	0x00028850
        /*0b4c*/ 	.short	0x010a
        /*0b4e*/ 	.byte	0x3f
	.zero		1


	//   ....[72]....
        /*0b50*/ 	.word	0x00013600
        /*0b54*/ 	.word	0x00000007
        /*0b58*/ 	.word	0x00028830
        /*0b5c*/ 	.short	0x010a
        /*0b5e*/ 	.byte	0x3f
	.zero		1


	//   ....[73]....
        /*0b60*/ 	.word	0x00013660
        /*0b64*/ 	.word	0x00000007
        /*0b68*/ 	.word	0x00028850
        /*0b6c*/ 	.short	0x010a
        /*0b6e*/ 	.byte	0x3f
	.zero		1


	//   ....[74]....
        /*0b70*/ 	.word	0x000136c0
        /*0b74*/ 	.word	0x00000007
        /*0b78*/ 	.word	0x00028830
        /*0b7c*/ 	.short	0x010a
        /*0b7e*/ 	.byte	0x3f
	.zero		1


	//   ....[75]....
        /*0b80*/ 	.word	0x00013720
        /*0b84*/ 	.word	0x00000007
        /*0b88*/ 	.word	0x00028850
        /*0b8c*/ 	.short	0x010a
        /*0b8e*/ 	.byte	0x3f
	.zero		1


	//   ....[76]....
        /*0b90*/ 	.word	0x00013780
        /*0b94*/ 	.word	0x00000003
        /*0b98*/ 	.word	0x00028850
        /*0b9c*/ 	.short	0x010a
        /*0b9e*/ 	.byte	0x3f
	.zero		1


	//   ....[77]....
        /*0ba0*/ 	.word	0x00013860
        /*0ba4*/ 	.word	0x0000000a
        /*0ba8*/ 	.word	0x00028840
        /*0bac*/ 	.short	0x010a
        /*0bae*/ 	.byte	0x3f
	.zero		1


	//   ....[78]....
        /*0bb0*/ 	.word	0x00014ca0
        /*0bb4*/ 	.word	0x00000003
        /*0bb8*/ 	.word	0x00028820
        /*0bbc*/ 	.short	0x010a
        /*0bbe*/ 	.byte	0x3f
	.zero		1


	//   ....[79]....
        /*0bc0*/ 	.word	0x00014cf0
        /*0bc4*/ 	.word	0x00000022
        /*0bc8*/ 	.word	0x00028840
        /*0bcc*/ 	.short	0x010a
        /*0bce*/ 	.byte	0x3f
	.zero		1


	//   ....[80]....
        /*0bd0*/ 	.word	0x000156b0
        /*0bd4*/ 	.word	0x00000000
        /*0bd8*/ 	.word	0x00028860
        /*0bdc*/ 	.short	0x010a
        /*0bde*/ 	.byte	0x3f
	.zero		1


	//   ....[81]....
        /*0be0*/ 	.word	0x000161d0
        /*0be4*/ 	.word	0x00000000
        /*0be8*/ 	.word	0x00028860
        /*0bec*/ 	.short	0x010a
        /*0bee*/ 	.byte	0x3f
	.zero		1


	//   ....[82]....
        /*0bf0*/ 	.word	0x00016c80
        /*0bf4*/ 	.word	0x00000007
        /*0bf8*/ 	.word	0x00028820
        /*0bfc*/ 	.short	0x010a
        /*0bfe*/ 	.byte	0x3f
	.zero		1


	//   ....[83]....
        /*0c00*/ 	.word	0x00016df0
        /*0c04*/ 	.word	0x00000005
        /*0c08*/ 	.word	0x00028840
        /*0c0c*/ 	.short	0x010a
        /*0c0e*/ 	.byte	0x3f
	.zero		1


	//   ....[84]....
        /*0c10*/ 	.word	0x00016e40
        /*0c14*/ 	.word	0x00000007
        /*0c18*/ 	.word	0x00028840
        /*0c1c*/ 	.short	0x010a
        /*0c1e*/ 	.byte	0x3f
	.zero		1


	//   ....[85]....
        /*0c20*/ 	.word	0x00016e90
        /*0c24*/ 	.word	0x00000005
        /*0c28*/ 	.word	0x00028860
        /*0c2c*/ 	.short	0x010a
        /*0c2e*/ 	.byte	0x3f
	.zero		1


	//----- nvinfo : EIATTR_NUM_MBARRIERS
	.align		4
.L_939:
        /*0c30*/ 	.byte	0x03, 0x38
        /*0c32*/ 	.short	0x0016


	//----- nvinfo : EIATTR_EXIT_INSTR_OFFSETS
	.align		4
        /*0c34*/ 	.byte	0x04, 0x1c
        /*0c36*/ 	.short	(.L_941 - .L_940)


	//   ....[0]....
.L_940:
        /*0c38*/ 	.word	0x00013460


	//----- nvinfo : EIATTR_MAX_THREADS
	.align		4
.L_941:
        /*0c3c*/ 	.byte	0x04, 0x05
        /*0c3e*/ 	.short	(.L_943 - .L_942)
.L_942:
        /*0c40*/ 	.word	0x00000180
        /*0c44*/ 	.word	0x00000001
        /*0c48*/ 	.word	0x00000001


	//----- nvinfo : EIATTR_CRS_STACK_SIZE
	.align		4
.L_943:
        /*0c4c*/ 	.byte	0x04, 0x1e
        /*0c4e*/ 	.short	(.L_945 - .L_944)
.L_944:
        /*0c50*/ 	.word	0x00000000


	//----- nvinfo : EIATTR_CBANK_PARAM_SIZE
	.align		4
.L_945:
        /*0c54*/ 	.byte	0x03, 0x19
        /*0c56*/ 	.short	0x0a70


	//----- nvinfo : EIATTR_PARAM_CBANK
	.align		4
        /*0c58*/ 	.byte	0x04, 0x0a
        /*0c5a*/ 	.short	(.L_947 - .L_946)
	.align		4
.L_946:
        /*0c5c*/ 	.word	index@(.nv.constant0._ZN7cutlass13device_kernelIN5flash11enable_sm90INS1_16FlashAttnFwdSm90INS1_25CollectiveMainloopFwdSm90ILi2EN4cute5tupleIJNS5_1CILi1EEES8_S8_EEENS6_IJNS7_ILi128EEESA_SA_EEELi128ENS_6half_tEfNS_4arch4Sm90ELb0ELb1ELb0ELb0ELb1ELb0ELb0ELb1ELb1ELb1ELb1ELb0EEENS1_21CollectiveEpilogueFwdISB_S9_SC_SE_Li256ELb0ELb1ELb1ELb0EEENS1_19SingleTileSchedulerILb0ELb1ELb1ELi128EEEEEEEEEvNT_6ParamsE)
        /*0c60*/ 	.short	0x0210
        /*0c62*/ 	.short	0x0a70


	//----- nvinfo : EIATTR_SW_WAR
	.align		4
.L_947:
        /*0c64*/ 	.byte	0x04, 0x36
        /*0c66*/ 	.short	(.L_949 - .L_948)
.L_948:
        /*0c68*/ 	.word	0x00000008
.L_949:


//--------------------- .nv.info._ZN7cutlass13device_kernelIN5flash11enable_sm90INS1_16FlashAttnFwdSm90INS1_25CollectiveMainloopFwdSm90ILi2EN4cute5tupleIJNS5_1CILi1EEES8_S8_EEENS6_IJNS7_ILi128EEESA_SA_EEELi128ENS_6half_tEfNS_4arch4Sm90ELb0ELb1ELb0ELb1ELb1ELb0ELb0ELb1ELb1ELb1ELb1ELb0EEENS1_21CollectiveEpilogueFwdISB_S9_SC_SE_Li256ELb1ELb1ELb1ELb0EEENS1_36VarlenDynamicPersistentTileSchedulerILi128ELi128ELi256ELi128ELb1ELb1ELb1ELb1ELb0ELb1EEEEEEEEEvNT_6ParamsE --------------------------
	.section	.nv.info._ZN7cutlass13device_kernelIN5flash11enable_sm90INS1_16FlashAttnFwdSm90INS1_25CollectiveMainloopFwdSm90ILi2EN4cute5tupleIJNS5_1CILi1EEES8_S8_EEENS6_IJNS7_ILi128EEESA_SA_EEELi128ENS_6half_tEfNS_4arch4Sm90ELb0ELb1ELb0ELb1ELb1ELb0ELb0ELb1ELb1ELb1ELb1ELb0EEENS1_21CollectiveEpilogueFwdISB_S9_SC_SE_Li256ELb1ELb1ELb1ELb0EEENS1_36VarlenDynamicPersistentTileSchedulerILi128ELi128ELi256ELi128ELb1ELb1ELb1ELb1ELb0ELb1EEEEEEEEEvNT_6ParamsE,"",@"SHT_CUDA_INFO"
	.sectionflags	@""
	.align	4


	//----- nvinfo : EIATTR_CUDA_API_VERSION
	.align		4
        /*0000*/ 	.byte	0x04, 0x37
        /*0002*/ 	.short	(.L_951 - .L_950)
.L_950:
        /*0004*/ 	.word	0x00000082


	//----- nvinfo : EIATTR_KPARAM_INFO
	.align		4
.L_951:
        /*0008*/ 	.byte	0x04, 0x17
        /*000a*/ 	.short	(.L_953 - .L_952)
.L_952:
        /*000c*/ 	.word	0x00000000
        /*0010*/ 	.short	0x0000
        /*0012*/ 	.short	0x0070
        /*0014*/ 	.byte	0x00, 0xf0, 0x01, 0x2a


	//----- nvinfo : EIATTR_SPARSE_MMA_MASK
	.align		4
.L_953:
        /*0018*/ 	.byte	0x03, 0x50
        /*001a*/ 	.short	0x0000


	//----- nvinfo : EIATTR_MAXREG_COUNT
	.align		4
        /*001c*/ 	.byte	0x03, 0x1b
        /*001e*/ 	.short	0x00a8


	//----- nvinfo : EIATTR_NUM_BARRIERS
	.align		4
        /*0020*/ 	.byte	0x02, 0x4c
        /*0022*/ 	.byte	0x10
	.zero		1


	//----- nvinfo : EIATTR_EXTERNS
	.align		4
        /*0024*/ 	.byte	0x04, 0x0f
        /*0026*/ 	.short	(.L_955 - .L_954)


	//   ....[0]....
	.align		4
.L_954:
        /*0028*/ 	.word	index@(__assertfail)


	//----- nvinfo : EIATTR_ANNOTATIONS
	.align		4
.L_955:
        /*002c*/ 	.byte	0x04, 0x55
        /*002e*/ 	.short	(.L_957 - .L_956)


	//   ....[0]....
.L_956:
        /* <DEDUP_REMOVED lines=11> */


	//----- nvinfo : EIATTR_MERCURY_ISA_VERSION
	.align		4
.L_957:
        /*00c8*/ 	.byte	0x03, 0x5f
        /*00ca*/ 	.short	0x0101


	//----- nvinfo : EIATTR_UNUSED_LOAD_BYTE_OFFSET
	.align		4
        /*00cc*/ 	.byte	0x04, 0x44
        /*00ce*/ 	.short	(.L_959 - .L_958)


	//   ....[0]....
.L_958:
        /*00d0*/ 	.word	0x00000980
        /*00d4*/ 	.word	0x0000fff0


	//   ....[1]....
        /*00d8*/ 	.word	0x0000e410
        /*00dc*/ 	.word	0x0000fff0


	//----- nvinfo : EIATTR_INT_WARP_WIDE_INSTR_OFFSETS
	.align		4
.L_959:
        /*00e0*/ 	.byte	0x04, 0x31
        /*00e2*/ 	.short	(.L_961 - .L_960)


	//   ....[0]....
.L_960:
        /*00e4*/ 	.word	0x000000c0


	//   ....[1]....
        /*00e8*/ 	.word	0x000000d0


	//   ....[2]....
        /*00ec*/ 	.word	0x00000170


	//   ....[3]....
        /*00f0*/ 	.word	0x00012f50


	//   ....[4]....
        /*00f4*/ 	.word	0x00012fe0


	//   ....[5]....
        /*00f8*/ 	.word	0x00015dd0


	//   ....[6]....
        /*00fc*/ 	.word	0x00015e60


	//----- nvinfo : EIATTR_COOP_GROUP_MASK_REGIDS
	.align		4
.L_961:
        /*0100*/ 	.byte	0x04, 0x29
        /*0102*/ 	.short	(.L_963 - .L_962)


	//   ....[0]....
.L_962:
        /*0104*/ 	.word	0xffffffff


	//   ....[1]....
        /*0108*/ 	.word	0xffffffff


	//   ....[2]....
        /*010c*/ 	.word	0xffffffff


	//   ....[3]....
        /*0110*/ 	.word	0xffffffff


	//   ....[4]....
        /*0114*/ 	.word	0xffffffff


	//   ....[5]....
        /*0118*/ 	.word	0xffffffff


	//   ....[6]....
        /*011c*/ 	.word	0xffffffff


	//   ....[7]....
        /*0120*/ 	.word	0xffffffff


	//   ....[8]....
        /*0124*/ 	.word	0xffffffff


	//   ....[9]....
        /*0128*/ 	.word	0xffffffff


	//   ....[10]....
        /*012c*/ 	.word	0xffffffff


	//   ....[11]....
        /*0130*/ 	.word	0xffffffff


	//   ....[12]....
        /*0134*/ 	.word	0xffffffff


	//   ....[13]....
        /*0138*/ 	.word	0xffffffff


	//   ....[14]....
        /*013c*/ 	.word	0xffffffff


	//   ....[15]....
        /*0140*/ 	.word	0xffffffff


	//   ....[16]....
        /*0144*/ 	.word	0xffffffff


	//   ....[17]....
        /*0148*/ 	.word	0xffffffff


	//   ....[18]....
        /*014c*/ 	.word	0xffffffff


	//   ....[19]....
        /*0150*/ 	.word	0xffffffff


	//   ....[20]....
        /*0154*/ 	.word	0xffffffff


	//   ....[21]....
        /*0158*/ 	.word	0xffffffff


	//   ....[22]....
        /*015c*/ 	.word	0xffffffff


	//   ....[23]....
        /*0160*/ 	.word	0xffffffff


	//   ....[24]....
        /*0164*/ 	.word	0xffffffff


	//   ....[25]....
        /*0168*/ 	.word	0xffffffff


	//   ....[26]....
        /*016c*/ 	.word	0xffffffff


	//   ....[27]....
        /*0170*/ 	.word	0xffffffff


	//   ....[28]....
        /*0174*/ 	.word	0xffffffff


	//   ....[29]....
        /*0178*/ 	.word	0xffffffff


	//   ....[30]....
        /*017c*/ 	.word	0xffffffff


	//   ....[31]....
        /*0180*/ 	.word	0xffffffff


	//   ....[32]....
        /*0184*/ 	.word	0xffffffff


	//   ....[33]....
        /*0188*/ 	.word	0xffffffff


	//   ....[34]....
        /*018c*/ 	.word	0xffffffff


	//   ....[35]....
        /*0190*/ 	.word	0xffffffff


	//   ....[36]....
        /*0194*/ 	.word	0xffffffff


	//   ....[37]....
        /*0198*/ 	.word	0xffffffff


	//   ....[38]....
        /*019c*/ 	.word	0xffffffff


	//   ....[39]....
        /*01a0*/ 	.word	0xffffffff


	//   ....[40]....
        /*01a4*/ 	.word	0xffffffff


	//   ....[41]....
        /*01a8*/ 	.word	0xffffffff


	//   ....[42]....
        /*01ac*/ 	.word	0xffffffff


	//   ....[43]....
        /*01b0*/ 	.word	0xffffffff


	//   ....[44]....
        /*01b4*/ 	.word	0xffffffff


	//   ....[45]....
        /*01b8*/ 	.word	0xffffffff


	//   ....[46]....
        /*01bc*/ 	.word	0xffffffff


	//   ....[47]....
        /*01c0*/ 	.word	0xffffffff


	//   ....[48]....
        /*01c4*/ 	.word	0xffffffff


	//   ....[49]....
        /*01c8*/ 	.word	0xffffffff


	//   ....[50]....
        /*01cc*/ 	.word	0xffffffff


	//   ....[51]....
        /*01d0*/ 	.word	0xffffffff


	//   ....[52]....
        /*01d4*/ 	.word	0xffffffff


	//   ....[53]....
        /*01d8*/ 	.word	0xffffffff


	//   ....[54]....
        /*01dc*/ 	.word	0xffffffff


	//   ....[55]....
        /*01e0*/ 	.word	0xffffffff


	//   ....[56]....
        /*01e4*/ 	.word	0xffffffff


	//   ....[57]....
        /*01e8*/ 	.word	0xffffffff


	//   ....[58]....
        /*01ec*/ 	.word	0xffffffff


	//   ....[59]....
        /*01f0*/ 	.word	0xffffffff


	//   ....[60]....
        /*01f4*/ 	.word	0xffffffff


	//   ....[61]....
        /*01f8*/ 	.word	0xffffffff


	//   ....[62]....
        /*01fc*/ 	.word	0xffffffff


	//   ....[63]....
        /*0200*/ 	.word	0xffffffff


	//   ....[64]....
        /*0204*/ 	.word	0xffffffff


	//   ....[65]....
        /*0208*/ 	.word	0xffffffff


	//   ....[66]....
        /*020c*/ 	.word	0xffffffff


	//   ....[67]....
        /*0210*/ 	.word	0xffffffff


	//   ....[68]....
        /*0214*/ 	.word	0xffffffff


	//   ....[69]....
        /*0218*/ 	.word	0xffffffff


	//   ....[70]....
        /*021c*/ 	.word	0xffffffff


	//   ....[71]....
        /*0220*/ 	.word	0xffffffff


	//   ....[72]....
        /*0224*/ 	.word	0xffffffff


	//   ....[73]....
        /*0228*/ 	.word	0xffffffff


	//   ....[74]....
        /*022c*/ 	.word	0xffffffff


	//   ....[75]....
        /*0230*/ 	.word	0xffffffff


	//   ....[76]....
        /*0234*/ 	.word	0xffffffff


	//   ....[77]....
        /*0238*/ 	.word	0xffffffff


	//   ....[78]....
        /*023c*/ 	.word	0xffffffff


	//   ....[79]....
        /*0240*/ 	.word	0xffffffff


	//   ....[80]....
        /*0244*/ 	.word	0xffffffff


	//   ....[81]....
        /*0248*/ 	.word	0xffffffff


	//   ....[82]....
        /*024c*/ 	.word	0xffffffff


	//   ....[83]....
        /*0250*/ 	.word	0xffffffff


	//   ....[84]....
        /*0254*/ 	.word	0xffffffff


	//   ....[85]....
        /*0258*/ 	.word	0xffffffff


	//   ....[86]....
        /*025c*/ 	.word	0xffffffff


	//   ....[87]....
        /*0260*/ 	.word	0xffffffff


	//   ....[88]....
        /*0264*/ 	.word	0xffffffff


	//   ....[89]....
        /*0268*/ 	.word	0xffffffff


	//   ....[90]....
        /*026c*/ 	.word	0xffffffff


	//   ....[91]....
        /*0270*/ 	.word	0xffffffff


	//   ....[92]....
        /*0274*/ 	.word	0xffffffff


	//   ....[93]....
        /*0278*/ 	.word	0xffffffff


	//   ....[94]....
        /*027c*/ 	.word	0xffffffff


	//   ....[95]....
        /*0280*/ 	.word	0xffffffff


	//   ....[96]....
        /*0284*/ 	.word	0xffffffff


	//   ....[97]....
        /*0288*/ 	.word	0xffffffff


	//   ....[98]....
        /*028c*/ 	.word	0xffffffff


	//   ....[99]....
        /*0290*/ 	.word	0xffffffff


	//   ....[100]....
        /*0294*/ 	.word	0xffffffff


	//   ....[101]....
        /*0298*/ 	.word	0xffffffff


	//   ....[102]....
        /*029c*/ 	.word	0xffffffff


	//   ....[103]....
        /*02a0*/ 	.word	0xffffffff


	//   ....[104]....
        /*02a4*/ 	.word	0xffffffff


	//   ....[105]....
        /*02a8*/ 	.word	0xffffffff


	//   ....[106]....
        /*02ac*/ 	.word	0xffffffff


	//   ....[107]....
        /*02b0*/ 	.word	0xffffffff


	//   ....[108]....
        /*02b4*/ 	.word	0xffffffff


	//   ....[109]....
        /*02b8*/ 	.word	0xffffffff


	//   ....[110]....
        /*02bc*/ 	.word	0xffffffff


	//   ....[111]....
        /*02c0*/ 	.word	0xffffffff


	//   ....[112]....
        /*02c4*/ 	.word	0xffffffff


	//   ....[113]....
        /*02c8*/ 	.word	0xffffffff


	//   ....[114]....
        /*02cc*/ 	.word	0xffffffff


	//   ....[115]....
        /*02d0*/ 	.word	0xffffffff


	//   ....[116]....
        /*02d4*/ 	.word	0xffffffff


	//   ....[117]....
        /*02d8*/ 	.word	0xffffffff


	//   ....[118]....
        /*02dc*/ 	.word	0xffffffff


	//   ....[119]....
        /*02e0*/ 	.word	0xffffffff


	//   ....[120]....
        /*02e4*/ 	.word	0xffffffff


	//   ....[121]....
        /*02e8*/ 	.word	0xffffffff


	//   ....[122]....
        /*02ec*/ 	.word	0xffffffff


	//   ....[123]....
        /*02f0*/ 	.word	0xffffffff


	//   ....[124]....
        /*02f4*/ 	.word	0xffffffff


	//   ....[125]....
        /*02f8*/ 	.word	0xffffffff


	//   ....[126]....
        /*02fc*/ 	.word	0xffffffff


	//   ....[127]....
        /*0300*/ 	.word	0xffffffff


	//   ....[128]....
        /*0304*/ 	.word	0xffffffff


	//   ....[129]....
        /*0308*/ 	.word	0xffffffff


	//   ....[130]....
        /*030c*/ 	.word	0xffffffff


	//   ....[131]....
        /*0310*/ 	.word	0xffffffff


	//   ....[132]....
        /*0314*/ 	.word	0xffffffff


	//   ....[133]....
        /*0318*/ 	.word	0xffffffff


	//   ....[134]....
        /*031c*/ 	.word	0xffffffff


	//   ....[135]....
        /*0320*/ 	.word	0xffffffff


	//   ....[136]....
        /*0324*/ 	.word	0xffffffff


	//   ....[137]....
        /*0328*/ 	.word	0xffffffff


	//   ....[138]....
        /*032c*/ 	.word	0xffffffff


	//   ....[139]....
        /*0330*/ 	.word	0xffffffff


	//   ....[140]....
        /*0334*/ 	.word	0xffffffff


	//   ....[141]....
        /*0338*/ 	.word	0xffffffff


	//   ....[142]....
        /*033c*/ 	.word	0xffffffff


	//   ....[143]....
        /*0340*/ 	.word	0xffffffff


	//   ....[144]....
        /*0344*/ 	.word	0xffffffff


	//   ....[145]....
        /*0348*/ 	.word	0xffffffff


	//   ....[146]....
        /*034c*/ 	.word	0xffffffff


	//   ....[147]....
        /*0350*/ 	.word	0xffffffff


	//   ....[148]....
        /*0354*/ 	.word	0xffffffff


	//   ....[149]....
        /*0358*/ 	.word	0xffffffff


	//   ....[150]....
        /*035c*/ 	.word	0xffffffff


	//   ....[151]....
        /*0360*/ 	.word	0xffffffff


	//   ....[152]....
        /*0364*/ 	.word	0xffffffff


	//   ....[153]....
        /*0368*/ 	.word	0xffffffff


	//   ....[154]....
        /*036c*/ 	.word	0xffffffff


	//   ....[155]....
        /*0370*/ 	.word	0xffffffff


	//   ....[156]....
        /*0374*/ 	.word	0xffffffff


	//   ....[157]....
        /*0378*/ 	.word	0xffffffff


	//   ....[158]....
        /*037c*/ 	.word	0xffffffff


	//   ....[159]....
        /*0380*/ 	.word	0xffffffff


	//   ....[160]....
        /*0384*/ 	.word	0xffffffff


	//   ....[161]....
        /*0388*/ 	.word	0xffffffff


	//   ....[162]....
        /*038c*/ 	.word	0xffffffff


	//   ....[163]....
        /*0390*/ 	.word	0xffffffff


	//   ....[164]....
        /*0394*/ 	.word	0xffffffff


	//   ....[165]....
        /*0398*/ 	.word	0xffffffff


	//   ....[166]....
        /*039c*/ 	.word	0xffffffff


	//   ....[167]....
        /*03a0*/ 	.word	0xffffffff


	//   ....[168]....
        /*03a4*/ 	.word	0xffffffff


	//   ....[169]....
        /*03a8*/ 	.word	0xffffffff


	//   ....[170]....
        /*03ac*/ 	.word	0xffffffff


	//   ....[171]....
        /*03b0*/ 	.word	0xffffffff


	//   ....[172]....
        /*03b4*/ 	.word	0xffffffff


	//   ....[173]....
        /*03b8*/ 	.word	0x0500000f


	//   ....[174]....
        /*03bc*/ 	.word	0x0500000f


	//   ....[175]....
        /*03c0*/ 	.word	0x0500000f


	//   ....[176]....
        /*03c4*/ 	.word	0x0500000f


	//   ....[177]....
        /*03c8*/ 	.word	0x0500000f


	//   ....[178]....
        /*03cc*/ 	.word	0x0500000f


	//   ....[179]....
        /*03d0*/ 	.word	0x0500000f


	//   ....[180]....
        /*03d4*/ 	.word	0x0500000f


	//   ....[181]....
        /*03d8*/ 	.word	0x0500000f


	//   ....[182]....
        /*03dc*/ 	.word	0x0500000f


	//   ....[183]....
        /*03e0*/ 	.word	0x0500000f


	//   ....[184]....
        /*03e4*/ 	.word	0x0500000f


	//   ....[185]....
        /*03e8*/ 	.word	0x0500000f


	//   ....[186]....
        /*03ec*/ 	.word	0x0500000f


	//   ....[187]....
        /*03f0*/ 	.word	0x0500000f


	//   ....[188]....
        /*03f4*/ 	.word	0x0500000f


	//   ....[189]....
        /*03f8*/ 	.word	0x0500000f


	//   ....[190]....
        /*03fc*/ 	.word	0x0500000f


	//   ....[191]....
        /*0400*/ 	.word	0x0500000f


	//   ....[192]....
        /*0404*/ 	.word	0x0500000f


	//   ....[193]....
        /*0408*/ 	.word	0x0500000f


	//   ....[194]....
        /*040c*/ 	.word	0x0500000f


	//   ....[195]....
        /*0410*/ 	.word	0x0500000f


	//   ....[196]....
        /*0414*/ 	.word	0x0500000f


	//   ....[197]....
        /*0418*/ 	.word	0x0500000f


	//   ....[198]....
        /*041c*/ 	.word	0x0500000f


	//   ....[199]....
        /*0420*/ 	.word	0x0500000f


	//   ....[200]....
        /*0424*/ 	.word	0x0500000f


	//   ....[201]....
        /*0428*/ 	.word	0x0500000f


	//   ....[202]....
        /*042c*/ 	.word	0x0500000f


	//   ....[203]....
        /*0430*/ 	.word	0x0500000f


	//   ....[204]....
        /*0434*/ 	.word	0x0500000f


	//   ....[205]....
        /*0438*/ 	.word	0x0500000f


	//   ....[206]....
        /*043c*/ 	.word	0x0500000f


	//   ....[207]....
        /*0440*/ 	.word	0x0500000f


	//   ....[208]....
        /*0444*/ 	.word	0x0500000f


	//   ....[209]....
        /*0448*/ 	.word	0x0500000f


	//   ....[210]....
        /*044c*/ 	.word	0x0500000f


	//   ....[211]....
        /*0450*/ 	.word	0x0500000f


	//   ....[212]....
        /*0454*/ 	.word	0x0500000f


	//   ....[213]....
        /*0458*/ 	.word	0x0500000f


	//   ....[214]....
        /*045c*/ 	.word	0x0500000f


	//   ....[215]....
        /*0460*/ 	.word	0x0500000f


	//   ....[216]....
        /*0464*/ 	.word	0x0500000f


	//   ....[217]....
        /*0468*/ 	.word	0x0500000f


	//   ....[218]....
        /*046c*/ 	.word	0x0500000f


	//   ....[219]....
        /*0470*/ 	.word	0x0500000f


	//   ....[220]....
        /*0474*/ 	.word	0x0500000f


	//   ....[221]....
        /*0478*/ 	.word	0x0500000f


	//   ....[222]....
        /*047c*/ 	.word	0x0500000f


	//   ....[223]....
        /*0480*/ 	.word	0x0500000f


	//   ....[224]....
        /*0484*/ 	.word	0x0500000f


	//   ....[225]....
        /*0488*/ 	.word	0x0500000f


	//   ....[226]....
        /*048c*/ 	.word	0x0500000f


	//   ....[227]....
        /*0490*/ 	.word	0x0500000f


	//   ....[228]....
        /*0494*/ 	.word	0x0500000f


	//   ....[229]....
        /*0498*/ 	.word	0x0500000f


	//   ....[230]....
        /*049c*/ 	.word	0x0500000f


	//   ....[231]....
        /*04a0*/ 	.word	0x0500000f


	//   ....[232]....
        /*04a4*/ 	.word	0x0500000f


	//   ....[233]....
        /*04a8*/ 	.word	0x0500000f


	//   ....[234]....
        /*04ac*/ 	.word	0x0500000f


	//   ....[235]....
        /*04b0*/ 	.word	0x0500000f


	//   ....[236]....
        /*04b4*/ 	.word	0x0500000f


	//   ....[237]....
        /*04b8*/ 	.word	0x0500000f


	//   ....[238]....
        /*04bc*/ 	.word	0x0500000f


	//   ....[239]....
        /*04c0*/ 	.word	0x0500000f


	//   ....[240]....
        /*04c4*/ 	.word	0x0500000f


	//   ....[241]....
        /*04c8*/ 	.word	0x0500000f


	//   ....[242]....
        /*04cc*/ 	.word	0x0500000f


	//   ....[243]....
        /*04d0*/ 	.word	0x0500000f


	//   ....[244]....
        /*04d4*/ 	.word	0x0500000f


	//   ....[245]....
        /*04d8*/ 	.word	0x0500000f


	//   ....[246]....
        /*04dc*/ 	.word	0x0500000f


	//   ....[247]....
        /*04e0*/ 	.word	0x0500000f


	//   ....[248]....
        /*04e4*/ 	.word	0x0500000f


	//   ....[249]....
        /*04e8*/ 	.word	0x0500000f


	//   ....[250]....
        /*04ec*/ 	.word	0x0500000f


	//   ....[251]....
        /*04f0*/ 	.word	0x0500000f


	//   ....[252]....
        /*04f4*/ 	.word	0x0500000f


	//   ....[253]....
        /*04f8*/ 	.word	0x0500000f


	//   ....[254]....
        /*04fc*/ 	.word	0x0500000f


	//   ....[255]....
        /*0500*/ 	.word	0x0500000f


	//   ....[0]....
        /*0504*/ 	.word	0x0500000f


	//   ....[1]....
        /*0508*/ 	.word	0x0500000f


	//   ....[2]....
        /*050c*/ 	.word	0x0500000f


	//   ....[3]....
        /*0510*/ 	.word	0x0500000f


	//   ....[4]....
        /*0514*/ 	.word	0x0500000f


	//   ....[5]....
        /*0518*/ 	.word	0x0500000f


	//   ....[6]....
        /*051c*/ 	.word	0x0500000f


	//   ....[7]....
        /*0520*/ 	.word	0x0500000f


	//   ....[8]....
        /*0524*/ 	.word	0x0500000f


	//   ....[9]....
        /*0528*/ 	.word	0x0500000f


	//   ....[10]....
        /*052c*/ 	.word	0x0500000f


	//   ....[11]....
        /*0530*/ 	.word	0x0500000f


	//   ....[12]....
        /*0534*/ 	.word	0x0500000f


	//   ....[13]....
        /*0538*/ 	.word	0x0500000f


	//   ....[14]....
        /*053c*/ 	.word	0x0500000f


	//   ....[15]....
        /*0540*/ 	.word	0x0500000f


	//   ....[16]....
        /*0544*/ 	.word	0x0500000f


	//----- nvinfo : EIATTR_COOP_GROUP_INSTR_OFFSETS
	.align		4
.L_963:
        /*0548*/ 	.byte	0x04, 0x28
        /*054a*/ 	.short	(.L_965 - .L_964)


	//   ....[0]....
.L_964:
        /*054c*/ 	.word	0x00000080


	//   ....[1]....
        /*0550*/ 	.word	0x00000090


	//   ....[2]....
        /*0554*/ 	.word	0x000002d0


	//   ....[3]....
        /*0558*/ 	.word	0x00000430


	//   ....[4]....
        /*055c*/ 	.word	0x00000550


	//   ....[5]....
        /*0560*/ 	.word	0x000006b0


	//   ....[6]....
        /*0564*/ 	.word	0x00001e40


	//   ....[7]....
        /*0568*/ 	.word	0x000026f0


	//   ....[8]....
        /*056c*/ 	.word	0x00003270


	//   ....[9]....
        /*0570*/ 	.word	0x00003ac0


	//   ....[10]....
        /*0574*/ 	.word	0x00003bd0


	//   ....[11]....
        /*0578*/ 	.word	0x00004410


	//   ....[12]....
        /*057c*/ 	.word	0x00004480


	//   ....[13]....
        /*0580*/ 	.word	0x00005d20


	//   ....[14]....
        /*0584*/ 	.word	0x00005f10


	//   ....[15]....
        /*0588*/ 	.word	0x00006b00


	//   ....[16]....
        /*058c*/ 	.word	0x00006c00


	//   ....[17]....
        /*0590*/ 	.word	0x00007440


	//   ....[18]....
        /*0594*/ 	.word	0x000074a0


	//   ....[19]....
        /*0598*/ 	.word	0x00009450


	//   ....[20]....
        /*059c*/ 	.word	0x00009460


	//   ....[21]....
        /*05a0*/ 	.word	0x00009490


	//   ....[22]....
        /*05a4*/ 	.word	0x000094a0


	//   ....[23]....
        /*05a8*/ 	.word	0x0000b1c0


	//   ....[24]....
        /*05ac*/ 	.word	0x0000b3b0


	//   ....[25]....
        /*05b0*/ 	.word	0x0000bfa0


	//   ....[26]....
        /*05b4*/ 	.word	0x0000c0a0


	//   ....[27]....
        /*05b8*/ 	.word	0x0000c8e0


	//   ....[28]....
        /*05bc*/ 	.word	0x0000c940


	//   ....[29]....
        /*05c0*/ 	.word	0x0000dab0


	//   ....[30]....
        /*05c4*/ 	.word	0x0000dae0


	//   ....[31]....
        /*05c8*/ 	.word	0x0000dbc0


	//   ....[32]....
        /*05cc*/ 	.word	0x0000dbd0


	//   ....[33]....
        /*05d0*/ 	.word	0x0000ef40


	//   ....[34]....
        /*05d4*/ 	.word	0x0000ef80


	//   ....[35]....
        /*05d8*/ 	.word	0x0000efb0


	//   ....[36]....
        /*05dc*/ 	.word	0x0000efe0


	//   ....[37]....
        /*05e0*/ 	.word	0x0000f6c0


	//   ....[38]....
        /*05e4*/ 	.word	0x0000f6f0


	//   ....[39]....
        /*05e8*/ 	.word	0x0000f7b0


	//   ....[40]....
        /*05ec*/ 	.word	0x0000f7d0


	//   ....[41]....
        /*05f0*/ 	.word	0x0000f890


	//   ....[42]....
        /*05f4*/ 	.word	0x0000f8b0


	//   ....[43]....
        /*05f8*/ 	.word	0x0000f980


	//   ....[44]....
        /*05fc*/ 	.word	0x0000f9a0


	//   ....[45]....
        /*0600*/ 	.word	0x0000fd30


	//   ....[46]....
        /*0604*/ 	.word	0x0000fd60


	//   ....[47]....
        /*0608*/ 	.word	0x000101a0


	//   ....[48]....
        /*060c*/ 	.word	0x000101b0


	//   ....[49]....
        /*0610*/ 	.word	0x00010ee0


	//   ....[50]....
        /*0614*/ 	.word	0x00010f00


	//   ....[51]....
        /*0618*/ 	.word	0x00010fc0


	//   ....[52]....
        /*061c*/ 	.word	0x00010fe0


	//   ....[53]....
        /*0620*/ 	.word	0x000110a0


	//   ....[54]....
        /*0624*/ 	.word	0x000110c0


	//   ....[55]....
        /*0628*/ 	.word	0x00011190


	//   ....[56]....
        /*062c*/ 	.word	0x000111b0


	//   ....[57]....
        /*0630*/ 	.word	0x00011310


	//   ....[58]....
        /*0634*/ 	.word	0x00011500


	//   ....[59]....
        /*0638*/ 	.word	0x00011530


	//   ....[60]....
        /*063c*/ 	.word	0x00011560


	//   ....[61]....
        /*0640*/ 	.word	0x00011590


	//   ....[62]....
        /*0644*/ 	.word	0x000115c0


	//   ....[63]....
        /*0648*/ 	.word	0x000115f0


	//   ....[64]....
        /*064c*/ 	.word	0x00011760


	//   ....[65]....
        /*0650*/ 	.word	0x00011790


	//   ....[66]....
        /*0654*/ 	.word	0x000117c0


	//   ....[67]....
        /*0658*/ 	.word	0x000117f0


	//   ....[68]....
        /*065c*/ 	.word	0x00011820


	//   ....[69]....
        /*0660*/ 	.word	0x00011850


	//   ....[70]....
        /*0664*/ 	.word	0x000118e0


	//   ....[71]....
        /*0668*/ 	.word	0x00011910


	//   ....[72]....
        /*066c*/ 	.word	0x00011920


	//   ....[73]....
        /*0670*/ 	.word	0x00011960


	//   ....[74]....
        /*0674*/ 	.word	0x00013a50


	//   ....[75]....
        /*0678*/ 	.word	0x00013a70


	//   ....[76]....
        /*067c*/ 	.word	0x00013b10


	//   ....[77]....
        /*0680*/ 	.word	0x00013b30


	//   ....[78]....
        /*0684*/ 	.word	0x00013bc0


	//   ....[79]....
        /*0688*/ 	.word	0x00013be0


	//   ....[80]....
        /*068c*/ 	.word	0x00013c70


	//   ....[81]....
        /*0690*/ 	.word	0x00013c90


	//   ....[82]....
        /*0694*/ 	.word	0x00013d20


	//   ....[83]....
        /*0698*/ 	.word	0x00013d40


	//   ....[84]....
        /*069c*/ 	.word	0x00013dd0


	//   ....[85]....
        /*06a0*/ 	.word	0x00013df0


	//   ....[86]....
        /*06a4*/ 	.word	0x00013e80


	//   ....[87]....
        /*06a8*/ 	.word	0x00013ea0


	//   ....[88]....
        /*06ac*/ 	.word	0x00013eb0


	//   ....[89]....
        /*06b0*/ 	.word	0x00013f30


	//   ....[90]....
        /*06b4*/ 	.word	0x00014640


	//   ....[91]....
        /*06b8*/ 	.word	0x00014670


	//   ....[92]....
        /*06bc*/ 	.word	0x000146d0


	//   ....[93]....
        /*06c0*/ 	.word	0x00014720


	//   ....[94]....
        /*06c4*/ 	.word	0x00014770


	//   ....[95]....
        /*06c8*/ 	.word	0x000147c0


	//   ....[96]....
        /*06cc*/ 	.word	0x00014810


	//   ....[97]....
        /*06d0*/ 	.word	0x00014860


	//   ....[98]....
        /*06d4*/ 	.word	0x000148b0


	//   ....[99]....
        /*06d8*/ 	.word	0x00014900


	//   ....[100]....
        /*06dc*/ 	.word	0x00014950


	//   ....[101]....
        /*06e0*/ 	.word	0x000149a0


	//   ....[102]....
        /*06e4*/ 	.word	0x000149f0


	//   ....[103]....
        /*06e8*/ 	.word	0x00014a30


	//   ....[104]....
        /*06ec*/ 	.word	0x00014a50


	//   ....[105]....
        /*06f0*/ 	.word	0x00014a90


	//   ....[106]....
        /*06f4*/ 	.word	0x000151c0


	//   ....[107]....
        /*06f8*/ 	.word	0x000151f0


	//   ....[108]....
        /*06fc*/ 	.word	0x00015250


	//   ....[109]....
        /*0700*/ 	.word	0x00015260


	//   ....[110]....
        /*0704*/ 	.word	0x000152b0


	//   ....[111]....
        /*0708*/ 	.word	0x000152c0


	//   ....[112]....
        /*070c*/ 	.word	0x00015310


	//   ....[113]....
        /*0710*/ 	.word	0x00015320


	//   ....[114]....
        /*0714*/ 	.word	0x00015370


	//   ....[115]....
        /*0718*/ 	.word	0x00015380


	//   ....[116]....
        /*071c*/ 	.word	0x000153d0


	//   ....[117]....
        /*0720*/ 	.word	0x000153e0


	//   ....[118]....
        /*0724*/ 	.word	0x00015430


	//   ....[119]....
        /*0728*/ 	.word	0x00015440


	//   ....[120]....
        /*072c*/ 	.word	0x00015450


	//   ....[121]....
        /*0730*/ 	.word	0x000154a0


	//   ....[122]....
        /*0734*/ 	.word	0x000156f0


	//   ....[123]....
        /*0738*/ 	.word	0x00015710


	//   ....[124]....
        /*073c*/ 	.word	0x00015720


	//   ....[125]....
        /*0740*/ 	.word	0x00015790


	//   ....[126]....
        /*0744*/ 	.word	0x000157a0


	//   ....[127]....
        /*0748*/ 	.word	0x00015810


	//   ....[128]....
        /*074c*/ 	.word	0x00015820


	//   ....[129]....
        /*0750*/ 	.word	0x00015890


	//   ....[130]....
        /*0754*/ 	.word	0x000158a0


	//   ....[131]....
        /*0758*/ 	.word	0x00015910


	//   ....[132]....
        /*075c*/ 	.word	0x00015920


	//   ....[133]....
        /*0760*/ 	.word	0x00015990


	//   ....[134]....
        /*0764*/ 	.word	0x000159a0


	//   ....[135]....
        /*0768*/ 	.word	0x00015a10


	//   ....[136]....
        /*076c*/ 	.word	0x00015a20


	//   ....[137]....
        /*0770*/ 	.word	0x00015a30


	//   ....[138]....
        /*0774*/ 	.word	0x00015fa0


	//   ....[139]....
        /*0778*/ 	.word	0x00015fe0


	//   ....[140]....
        /*077c*/ 	.word	0x00016020


	//   ....[141]....
        /*0780*/ 	.word	0x00016040


	//   ....[142]....
        /*0784*/ 	.word	0x00016050


	//   ....[143]....
        /*0788*/ 	.word	0x00016070


	//   ....[144]....
        /*078c*/ 	.word	0x000160e0


	//   ....[145]....
        /*0790*/ 	.word	0x00016100


	//   ....[146]....
        /*0794*/ 	.word	0x00016160


	//   ....[147]....
        /*0798*/ 	.word	0x00016180


	//   ....[148]....
        /*079c*/ 	.word	0x000161e0


	//   ....[149]....
        /*07a0*/ 	.word	0x00016200


	//   ....[150]....
        /*07a4*/ 	.word	0x00016260


	//   ....[151]....
        /*07a8*/ 	.word	0x00016280


	//   ....[152]....
        /*07ac*/ 	.word	0x000162d0


	//   ....[153]....
        /*07b0*/ 	.word	0x000162f0


	//   ....[154]....
        /*07b4*/ 	.word	0x00016740


	//   ....[155]....
        /*07b8*/ 	.word	0x00016750


	//   ....[156]....
        /*07bc*/ 	.word	0x00016790


	//   ....[157]....
        /*07c0*/ 	.word	0x000167d0


	//   ....[158]....
        /*07c4*/ 	.word	0x00016800


	//   ....[159]....
        /*07c8*/ 	.word	0x00016830


	//   ....[160]....
        /*07cc*/ 	.word	0x00016860


	//   ....[161]....
        /*07d0*/ 	.word	0x00016890


	//   ....[162]....
        /*07d4*/ 	.word	0x00016a40


	//   ....[163]....
        /*07d8*/ 	.word	0x00016a70


	//   ....[164]....
        /*07dc*/ 	.word	0x00016aa0


	//   ....[165]....
        /*07e0*/ 	.word	0x00016ad0


	//   ....[166]....
        /*07e4*/ 	.word	0x00016b00


	//   ....[167]....
        /*07e8*/ 	.word	0x00016b30


	//   ....[168]....
        /*07ec*/ 	.word	0x00016bf0


	//   ....[169]....
        /*07f0*/ 	.word	0x00016c10


	//   ....[170]....
        /*07f4*/ 	.word	0x00016c30


	//   ....[171]....
        /*07f8*/ 	.word	0x00016c90


	//   ....[172]....
        /*07fc*/ 	.word	0x000176b0


	//   ....[173]....
        /*0800*/ 	.word	0x00017d30


	//   ....[174]....
        /*0804*/ 	.word	0x00017e20


	//   ....[175]....
        /*0808*/ 	.word	0x00017ec0


	//   ....[176]....
        /*080c*/ 	.word	0x00017f20


	//   ....[177]....
        /*0810*/ 	.word	0x00018020


	//   ....[178]....
        /*0814*/ 	.word	0x00018090


	//   ....[179]....
        /*0818*/ 	.word	0x00018190


	//   ....[180]....
        /*081c*/ 	.word	0x00018200


	//   ....[181]....
        /*0820*/ 	.word	0x00018300


	//   ....[182]....
        /*0824*/ 	.word	0x00018370


	//   ....[183]....
        /*0828*/ 	.word	0x00018470


	//   ....[184]....
        /*082c*/ 	.word	0x000184e0


	//   ....[185]....
        /*0830*/ 	.word	0x000185e0


	//   ....[186]....
        /*0834*/ 	.word	0x00018650


	//   ....[187]....
        /*0838*/ 	.word	0x00018750


	//   ....[188]....
        /*083c*/ 	.word	0x000187c0


	//   ....[189]....
        /*0840*/ 	.word	0x00018860


	//   ....[190]....
        /*0844*/ 	.word	0x00018960


	//   ....[191]....
        /*0848*/ 	.word	0x000189d0


	//   ....[192]....
        /*084c*/ 	.word	0x00018a50


	//   ....[193]....
        /*0850*/ 	.word	0x00018b10


	//   ....[194]....
        /*0854*/ 	.word	0x00018b90


	//   ....[195]....
        /*0858*/ 	.word	0x00018c60


	//   ....[196]....
        /*085c*/ 	.word	0x00018ce0


	//   ....[197]....
        /*0860*/ 	.word	0x00018db0


	//   ....[198]....
        /*0864*/ 	.word	0x00018e30


	//   ....[199]....
        /*0868*/ 	.word	0x00018f00


	//   ....[200]....
        /*086c*/ 	.word	0x00018f80


	//   ....[201]....
        /*0870*/ 	.word	0x00019050


	//   ....[202]....
        /*0874*/ 	.word	0x000190d0


	//   ....[203]....
        /*0878*/ 	.word	0x00019190


	//   ....[204]....
        /*087c*/ 	.word	0x00019210


	//   ....[205]....
        /*0880*/ 	.word	0x000192c0


	//   ....[206]....
        /*0884*/ 	.word	0x000193f0


	//   ....[207]....
        /*0888*/ 	.word	0x00019490


	//   ....[208]....
        /*088c*/ 	.word	0x00019500


	//   ....[209]....
        /*0890*/ 	.word	0x000195c0


	//   ....[210]....
        /*0894*/ 	.word	0x00019620


	//   ....[211]....
        /*0898*/ 	.word	0x000196e0


	//   ....[212]....
        /*089c*/ 	.word	0x00019740


	//   ....[213]....
        /*08a0*/ 	.word	0x00019800


	//   ....[214]....
        /*08a4*/ 	.word	0x00019860


	//   ....[215]....
        /*08a8*/ 	.word	0x00019920


	//   ....[216]....
        /*08ac*/ 	.word	0x00019980


	//   ....[217]....
        /*08b0*/ 	.word	0x00019a40


	//   ....[218]....
        /*08b4*/ 	.word	0x00019aa0


	//   ....[219]....
        /*08b8*/ 	.word	0x00019b60


	//   ....[220]....
        /*08bc*/ 	.word	0x00019bc0


	//   ....[221]....
        /*08c0*/ 	.word	0x00019c80


	//   ....[222]....
        /*08c4*/ 	.word	0x00019d70


	//   ....[223]....
        /*08c8*/ 	.word	0x00019e10


	//   ....[224]....
        /*08cc*/ 	.word	0x00019e70


	//   ....[225]....
        /*08d0*/ 	.word	0x00019f50


	//   ....[226]....
        /*08d4*/ 	.word	0x00019fb0


	//   ....[227]....
        /*08d8*/ 	.word	0x0001a090


	//   ....[228]....
        /*08dc*/ 	.word	0x0001a0f0


	//   ....[229]....
        /*08e0*/ 	.word	0x0001a1d0


	//   ....[230]....
        /*08e4*/ 	.word	0x0001a230


	//   ....[231]....
        /*08e8*/ 	.word	0x0001a310


	//   ....[232]....
        /*08ec*/ 	.word	0x0001a370


	//   ....[233]....
        /*08f0*/ 	.word	0x0001a450


	//   ....[234]....
        /*08f4*/ 	.word	0x0001a4b0


	//   ....[235]....
        /*08f8*/ 	.word	0x0001a590


	//   ....[236]....
        /*08fc*/ 	.word	0x0001a5f0


	//   ....[237]....
        /*0900*/ 	.word	0x0001a6c0


	//   ....[238]....
        /*0904*/ 	.word	0x0001a7e0


	//   ....[239]....
        /*0908*/ 	.word	0x0001a880


	//   ....[240]....
        /*090c*/ 	.word	0x0001a940


	//   ....[241]....
        /*0910*/ 	.word	0x0001aa10


	//   ....[242]....
        /*0914*/ 	.word	0x0001aa70


	//   ....[243]....
        /*0918*/ 	.word	0x0001ab50


	//   ....[244]....
        /*091c*/ 	.word	0x0001abb0


	//   ....[245]....
        /*0920*/ 	.word	0x0001ac80


	//   ....[246]....
        /*0924*/ 	.word	0x0001ace0


	//   ....[247]....
        /*0928*/ 	.word	0x0001adb0


	//   ....[248]....
        /*092c*/ 	.word	0x0001ae10


	//   ....[249]....
        /*0930*/ 	.word	0x0001aef0


	//   ....[250]....
        /*0934*/ 	.word	0x0001af50


	//   ....[251]....
        /*0938*/ 	.word	0x0001b020


	//   ....[252]....
        /*093c*/ 	.word	0x0001b080


	//   ....[253]....
        /*0940*/ 	.word	0x0001b140


	//   ....[254]....
        /*0944*/ 	.word	0x0001b1d0


	//   ....[255]....
        /*0948*/ 	.word	0x0001b270


	//   ....[0]....
        /*094c*/ 	.word	0x0001b3e0


	//   ....[1]....
        /*0950*/ 	.word	0x0001b450


	//   ....[2]....
        /*0954*/ 	.word	0x0001b4d0


	//   ....[3]....
        /*0958*/ 	.word	0x0001b540


	//   ....[4]....
        /*095c*/ 	.word	0x0001b5b0


	//   ....[5]....
        /*0960*/ 	.word	0x0001b630


	//   ....[6]....
        /*0964*/ 	.word	0x0001b6b0


	//   ....[7]....
        /*0968*/ 	.word	0x0001b740


	//   ....[8]....
        /*096c*/ 	.word	0x0001b7b0


	//   ....[9]....
        /*0970*/ 	.word	0x0001b820


	//   ....[10]....
        /*0974*/ 	.word	0x0001b890


	//   ....[11]....
        /*0978*/ 	.word	0x0001b910


	//   ....[12]....
        /*097c*/ 	.word	0x0001b980


	//   ....[13]....
        /*0980*/ 	.word	0x0001ba10


	//   ....[14]....
        /*0984*/ 	.word	0x0001ba70


	//   ....[15]....
        /*0988*/ 	.word	0x0001bb00


	//   ....[16]....
        /*098c*/ 	.word	0x0001bc30


	//----- nvinfo : EIATTR_REG_RECONFIG
	.align		4
.L_965:
        /*0990*/ 	.byte	0x01, 0x54
	.zero		2


	//----- nvinfo : EIATTR_SYSCALL_OFFSETS
	.align		4
        /*0994*/ 	.byte	0x04, 0x46
        /*0996*/ 	.short	(.L_967 - .L_966)


	//   ....[0]....
.L_966:
        /*0998*/ 	.word	0x00002020


	//   ....[1]....
        /*099c*/ 	.word	0x00013140


	//   ....[2]....
        /*09a0*/ 	.word	0x00013290


	//   ....[3]....
        /*09a4*/ 	.word	0x00013380


	//   ....[4]....
        /*09a8*/ 	.word	0x00014280


	//----- nvinfo : EIATTR_MBARRIER_INSTR_OFFSETS
	.align		4
.L_967:
        /*09ac*/ 	.byte	0x04, 0x39
        /*09ae*/ 	.short	(.L_969 - .L_968)


	//   ....[0]....
.L_968:
        /*09b0*/ 	.word	0x00000180
        /*09b4*/ 	.word	0x000000ff
        /*09b8*/ 	.word	0x00028800
        /*09bc*/ 	.short	0x0100
        /*09be*/ 	.byte	0x08
	.zero		1


	//   ....[1]....
        /*09c0*/ 	.word	0x00000190
        /*09c4*/ 	.word	0x000000ff
        /*09c8*/ 	.word	0x00028820
        /*09cc*/ 	.short	0x0100
        /*09ce*/ 	.byte	0x08
	.zero		1


	//   ....[2]....
        /*09d0*/ 	.word	0x00000280
        /*09d4*/ 	.word	0x000000ff
        /*09d8*/ 	.word	0x00028830
        /*09dc*/ 	.short	0x0100
        /*09de*/ 	.byte	0x08
	.zero		1


	//   ....[3]....
        /*09e0*/ 	.word	0x00000290
        /*09e4*/ 	.word	0x000000ff
        /*09e8*/ 	.word	0x00028840
        /*09ec*/ 	.short	0x0100
        /*09ee*/ 	.byte	0x08
	.zero		1


	//   ....[4]....
        /*09f0*/ 	.word	0x000002a0
        /*09f4*/ 	.word	0x000000ff
        /*09f8*/ 	.word	0x00028838
        /*09fc*/ 	.short	0x0100
        /*09fe*/ 	.byte	0x08
	.zero		1


	//   ....[5]....
        /*0a00*/ 	.word	0x000002b0
        /*0a04*/ 	.word	0x000000ff
        /*0a08*/ 	.word	0x00028848
        /*0a0c*/ 	.short	0x0100
        /*0a0e*/ 	.byte	0x08
	.zero		1


	//   ....[6]....
        /*0a10*/ 	.word	0x000003e0
        /*0a14*/ 	.word	0x000000ff
        /*0a18*/ 	.word	0x00028850
        /*0a1c*/ 	.short	0x0100
        /*0a1e*/ 	.byte	0x08
	.zero		1


	//   ....[7]....
        /*0a20*/ 	.word	0x000003f0
        /*0a24*/ 	.word	0x000000ff
        /*0a28*/ 	.word	0x00028860
        /*0a2c*/ 	.short	0x0100
        /*0a2e*/ 	.byte	0x08
	.zero		1


	//   ....[8]....
        /*0a30*/ 	.word	0x00000400
        /*0a34*/ 	.word	0x000000ff
        /*0a38*/ 	.word	0x00028858
        /*0a3c*/ 	.short	0x0100
        /*0a3e*/ 	.byte	0x08
	.zero		1


	//   ....[9]....
        /*0a40*/ 	.word	0x00000410
        /*0a44*/ 	.word	0x000000ff
        /*0a48*/ 	.word	0x00028868
        /*0a4c*/ 	.short	0x0100
        /*0a4e*/ 	.byte	0x08
	.zero		1


	//   ....[10]....
        /*0a50*/ 	.word	0x00000500
        /*0a54*/ 	.word	0x000000ff
        /*0a58*/ 	.word	0x00028870
        /*0a5c*/ 	.short	0x0100
        /*0a5e*/ 	.byte	0x06
	.zero		1


	//   ....[11]....
        /*0a60*/ 	.word	0x00000510
        /*0a64*/ 	.word	0x000000ff
        /*0a68*/ 	.word	0x00028880
        /*0a6c*/ 	.short	0x0100
        /*0a6e*/ 	.byte	0x06
	.zero		1


	//   ....[12]....
        /*0a70*/ 	.word	0x00000520
        /*0a74*/ 	.word	0x000000ff
        /*0a78*/ 	.word	0x00028878
        /*0a7c*/ 	.short	0x0100
        /*0a7e*/ 	.byte	0x06
	.zero		1


	//   ....[13]....
        /*0a80*/ 	.word	0x00000530
        /*0a84*/ 	.word	0x000000ff
        /*0a88*/ 	.word	0x00028888
        /*0a8c*/ 	.short	0x0100
        /*0a8e*/ 	.byte	0x06
	.zero		1


	//   ....[14]....
        /*0a90*/ 	.word	0x00000660
        /*0a94*/ 	.word	0x000000ff
        /*0a98*/ 	.word	0x00028890
        /*0a9c*/ 	.short	0x0100
        /*0a9e*/ 	.byte	0x08
	.zero		1


	//   ....[15]....
        /*0aa0*/ 	.word	0x00000670
        /*0aa4*/ 	.word	0x000000ff
        /*0aa8*/ 	.word	0x000288a0
        /*0aac*/ 	.short	0x0100
        /*0aae*/ 	.byte	0x08
	.zero		1


	//   ....[16]....
        /*0ab0*/ 	.word	0x00000680
        /*0ab4*/ 	.word	0x000000ff
        /*0ab8*/ 	.word	0x00028898
        /*0abc*/ 	.short	0x0100
        /*0abe*/ 	.byte	0x08
	.zero		1


	//   ....[17]....
        /*0ac0*/ 	.word	0x00000690
        /*0ac4*/ 	.word	0x000000ff
        /*0ac8*/ 	.word	0x000288a8
        /*0acc*/ 	.short	0x0100
        /*0ace*/ 	.byte	0x08
	.zero		1


	//   ....[18]....
        /*0ad0*/ 	.word	0x000007d0
        /*0ad4*/ 	.word	0x000000ff
        /*0ad8*/ 	.word	0x000288b0
        /*0adc*/ 	.short	0x0100
        /*0ade*/ 	.byte	0x08
	.zero		1


	//   ....[19]....
        /*0ae0*/ 	.word	0x000007e0
        /*0ae4*/ 	.word	0x000000ff
        /*0ae8*/ 	.word	0x000288c0
        /*0aec*/ 	.short	0x0100
        /*0aee*/ 	.byte	0x08
	.zero		1


	//   ....[20]....
        /*0af0*/ 	.word	0x000007f0
        /*0af4*/ 	.word	0x000000ff
        /*0af8*/ 	.word	0x000288b8
        /*0afc*/ 	.short	0x0100
        /*0afe*/ 	.byte	0x08
	.zero		1


	//   ....[21]....
        /*0b00*/ 	.word	0x00000800
        /*0b04*/ 	.word	0x000000ff
        /*0b08*/ 	.word	0x000288c8
        /*0b0c*/ 	.short	0x0100
        /*0b0e*/ 	.byte	0x08
	.zero		1


	//   ....[22]....
        /*0b10*/ 	.word	0x000020b0
        /*0b14*/ 	.word	0x000000ff
        /*0b18*/ 	.word	0x00028800
        /*0b1c*/ 	.short	0x010a
        /*0b1e*/ 	.byte	0x28
	.zero		1


	//   ....[23]....
        /*0b20*/ 	.word	0x00002130
        /*0b24*/ 	.word	0x00000003
        /*0b28*/ 	.word	0x00028830
        /*0b2c*/ 	.short	0x010a
        /*0b2e*/ 	.byte	0x3f
	.zero		1


	//   ....[24]....
        /*0b30*/ 	.word	0x00002170
        /*0b34*/ 	.word	0x00000003
        /*0b38*/ 	.word	0x00028830
        /*0b3c*/ 	.short	0x010a
        /*0b3e*/ 	.byte	0x3f
	.zero		1


	//   ....[25]....
        /*0b40*/ 	.word	0x000026d0
        /*0b44*/ 	.word	0x000000ff
        /*0b48*/ 	.word	0x00000000
        /*0b4c*/ 	.short	0x0101
        /*0b4e*/ 	.byte	0x06
	.zero		1


	//   ....[26]....
        /*0b50*/ 	.word	0x000054b0
        /*0b54*/ 	.word	0x000000ff
        /*0b58*/ 	.word	0x00028830
        /*0b5c*/ 	.short	0x010a
        /*0b5e*/ 	.byte	0x06
	.zero		1


	//   ....[27]....
        /*0b60*/ 	.word	0x000054f0
        /*0b64*/ 	.word	0x000000ff
        /*0b68*/ 	.word	0x00028830
        /*0b6c*/ 	.short	0x010a
        /*0b6e*/ 	.byte	0x06
	.zero		1


	//   ....[28]....
        /*0b70*/ 	.word	0x00005870
        /*0b74*/ 	.word	0x000000ff
        /*0b78*/ 	.word	0x00028850
        /*0b7c*/ 	.short	0x010a
        /*0b7e*/ 	.byte	0x06
	.zero		1


	//   ....[29]....
        /*0b80*/ 	.word	0x000058b0
        /*0b84*/ 	.word	0x000000ff
        /*0b88*/ 	.word	0x00028850
        /*0b8c*/ 	.short	0x010a
        /*0b8e*/ 	.byte	0x06
	.zero		1


	//   ....[30]....
        /*0b90*/ 	.word	0x00005ce0
        /*0b94*/ 	.word	0x000000ff
        /*0b98*/ 	.word	0x00000000
        /*0b9c*/ 	.short	0x0101
        /*0b9e*/ 	.byte	0x06
	.zero		1


	//   ....[31]....
        /*0ba0*/ 	.word	0x00007f80
        /*0ba4*/ 	.word	0x000000ff
        /*0ba8*/ 	.word	0x00000000
        /*0bac*/ 	.short	0x0101
        /*0bae*/ 	.byte	0x07
	.zero		1


	//   ....[32]....
        /*0bb0*/ 	.word	0x000088b0
        /*0bb4*/ 	.word	0x000000ff
        /*0bb8*/ 	.word	0x00028830
        /*0bbc*/ 	.short	0x010a
        /*0bbe*/ 	.byte	0x06
	.zero		1


	//   ....[33]....
        /*0bc0*/ 	.word	0x000088f0
        /*0bc4*/ 	.word	0x000000ff
        /*0bc8*/ 	.word	0x00028830
        /*0bcc*/ 	.short	0x010a
        /*0bce*/ 	.byte	0x06
	.zero		1


	//   ....[34]....
        /*0bd0*/ 	.word	0x00008c70
        /*0bd4*/ 	.word	0x000000ff
        /*0bd8*/ 	.word	0x00028850
        /*0bdc*/ 	.short	0x010a
        /*0bde*/ 	.byte	0x06
	.zero		1


	//   ....[35]....
        /*0be0*/ 	.word	0x00008cb0
        /*0be4*/ 	.word	0x000000ff
        /*0be8*/ 	.word	0x00028850
        /*0bec*/ 	.short	0x010a
        /*0bee*/ 	.byte	0x06
	.zero		1


	//   ....[36]....
        /*0bf0*/ 	.word	0x000090f0
        /*0bf4*/ 	.word	0x000000ff
        /*0bf8*/ 	.word	0x00000000
        /*0bfc*/ 	.short	0x0101
        /*0bfe*/ 	.byte	0x07
	.zero		1


	//   ....[37]....
        /*0c00*/ 	.word	0x0000a280
        /*0c04*/ 	.word	0x000000ff
        /*0c08*/ 	.word	0x00000000
        /*0c0c*/ 	.short	0x0101
        /*0c0e*/ 	.byte	0x07
	.zero		1


	//   ....[38]....
        /*0c10*/ 	.word	0x0000a980
        /*0c14*/ 	.word	0x000000ff
        /*0c18*/ 	.word	0x00028830
        /*0c1c*/ 	.short	0x010a
        /*0c1e*/ 	.byte	0x06
	.zero		1


	//   ....[39]....
        /*0c20*/ 	.word	0x0000a9c0
        /*0c24*/ 	.word	0x000000ff
        /*0c28*/ 	.word	0x00028830
        /*0c2c*/ 	.short	0x010a
        /*0c2e*/ 	.byte	0x06
	.zero		1


	//   ....[40]....
        /*0c30*/ 	.word	0x0000ad10
        /*0c34*/ 	.word	0x000000ff
        /*0c38*/ 	.word	0x00028850
        /*0c3c*/ 	.short	0x010a
        /*0c3e*/ 	.byte	0x06
	.zero		1


	//   ....[41]....
        /*0c40*/ 	.word	0x0000ad50
        /*0c44*/ 	.word	0x000000ff
        /*0c48*/ 	.word	0x00028850
        /*0c4c*/ 	.short	0x010a
        /*0c4e*/ 	.byte	0x06
	.zero		1


	//   ....[42]....
        /*0c50*/ 	.word	0x0000b180
        /*0c54*/ 	.word	0x000000ff
        /*0c58*/ 	.word	0x00000000
        /*0c5c*/ 	.short	0x0101
        /*0c5e*/ 	.byte	0x06
	.zero		1


	//   ....[43]....
        /*0c60*/ 	.word	0x0000d420
        /*0c64*/ 	.word	0x000000ff
        /*0c68*/ 	.word	0x00000000
        /*0c6c*/ 	.short	0x0101
        /*0c6e*/ 	.byte	0x07
	.zero		1


	//   ....[44]....
        /*0c70*/ 	.word	0x0000da20
        /*0c74*/ 	.word	0x000000ff
        /*0c78*/ 	.word	0x00028850
        /*0c7c*/ 	.short	0x010a
        /*0c7e*/ 	.byte	0x05
	.zero		1


	//   ....[45]....
        /*0c80*/ 	.word	0x0000da60
        /*0c84*/ 	.word	0x000000ff
        /*0c88*/ 	.word	0x00028850
        /*0c8c*/ 	.short	0x010a
        /*0c8e*/ 	.byte	0x05
	.zero		1


	//   ....[46]....
        /*0c90*/ 	.word	0x0000dff0
        /*0c94*/ 	.word	0x000000ff
        /*0c98*/ 	.word	0x00000000
        /*0c9c*/ 	.short	0x0101
        /*0c9e*/ 	.byte	0x04
	.zero		1


	//   ....[47]....
        /*0ca0*/ 	.word	0x0000f6b0
        /*0ca4*/ 	.word	0x00000000
        /*0ca8*/ 	.word	0x00000000
        /*0cac*/ 	.short	0x0101
        /*0cae*/ 	.byte	0x3f
	.zero		1


	//   ....[48]....
        /*0cb0*/ 	.word	0x0000fd50
        /*0cb4*/ 	.word	0x00000006
        /*0cb8*/ 	.word	0x00000000
        /*0cbc*/ 	.short	0x0101
        /*0cbe*/ 	.byte	0x3f
	.zero		1


	//   ....[49]....
        /*0cc0*/ 	.word	0x00013880
        /*0cc4*/ 	.word	0x00000007
        /*0cc8*/ 	.word	0x00028840
        /*0ccc*/ 	.short	0x010a
        /*0cce*/ 	.byte	0x3f
	.zero		1


	//   ....[50]....
        /*0cd0*/ 	.word	0x00013fe0
        /*0cd4*/ 	.word	0x00000007
        /*0cd8*/ 	.word	0x00028830
        /*0cdc*/ 	.short	0x0107
        /*0cde*/ 	.byte	0x3f
	.zero		1


	//   ....[51]....
        /*0ce0*/ 	.word	0x000140a0
        /*0ce4*/ 	.word	0x00000007
        /*0ce8*/ 	.word	0x00028830
        /*0cec*/ 	.short	0x0101
        /*0cee*/ 	.byte	0x3f
	.zero		1


	//   ....[52]....
        /*0cf0*/ 	.word	0x00014b80
        /*0cf4*/ 	.word	0x00000016
        /*0cf8*/ 	.word	0x00028800
        /*0cfc*/ 	.short	0x0107
        /*0cfe*/ 	.byte	0x3f
	.zero		1


	//   ....[53]....
        /*0d00*/ 	.word	0x00014c90
        /*0d04*/ 	.word	0x00000016
        /*0d08*/ 	.word	0x00028800
        /*0d0c*/ 	.short	0x0101
        /*0d0e*/ 	.byte	0x3f
	.zero		1


	//   ....[54]....
        /*0d10*/ 	.word	0x00014cb0
        /*0d14*/ 	.word	0x00000016
        /*0d18*/ 	.word	0x00028820
        /*0d1c*/ 	.short	0x010a
        /*0d1e*/ 	.byte	0x3f
	.zero		1


	//   ....[55]....
        /*0d20*/ 	.word	0x00015030
        /*0d24*/ 	.word	0x00000006
        /*0d28*/ 	.word	0x00028840
        /*0d2c*/ 	.short	0x010a
        /*0d2e*/ 	.byte	0x3f
	.zero		1


	//   ....[56]....
        /*0d30*/ 	.word	0x00015530
        /*0d34*/ 	.word	0x00000006
        /*0d38*/ 	.word	0x00028830
        /*0d3c*/ 	.short	0x0107
        /*0d3e*/ 	.byte	0x3f
	.zero		1


	//   ....[57]....
        /*0d40*/ 	.word	0x000155e0
        /*0d44*/ 	.word	0x00000006
        /*0d48*/ 	.word	0x00028830
        /*0d4c*/ 	.short	0x0101
        /*0d4e*/ 	.byte	0x3f
	.zero		1


	//   ....[58]....
        /*0d50*/ 	.word	0x00015650
        /*0d54*/ 	.word	0x00000006
        /*0d58*/ 	.word	0x00028860
        /*0d5c*/ 	.short	0x010a
        /*0d5e*/ 	.byte	0x3f
	.zero		1


	//   ....[59]....
        /*0d60*/ 	.word	0x00015be0
        /*0d64*/ 	.word	0x00000006
        /*0d68*/ 	.word	0x00028850
        /*0d6c*/ 	.short	0x0107
        /*0d6e*/ 	.byte	0x3f
	.zero		1


	//   ....[60]....
        /*0d70*/ 	.word	0x00015d00
        /*0d74*/ 	.word	0x00000006
        /*0d78*/ 	.word	0x00028850
        /*0d7c*/ 	.short	0x0101
        /*0d7e*/ 	.byte	0x3f
	.zero		1


	//   ....[61]....
        /*0d80*/ 	.word	0x00015f00
        /*0d84*/ 	.word	0x00000000
        /*0d88*/ 	.word	0x00028860
        /*0d8c*/ 	.short	0x010a
        /*0d8e*/ 	.byte	0x3f
	.zero		1


	//   ....[62]....
        /*0d90*/ 	.word	0x00016430
        /*0d94*/ 	.word	0x00000000
        /*0d98*/ 	.word	0x00028850
        /*0d9c*/ 	.short	0x0107
        /*0d9e*/ 	.byte	0x3f
	.zero		1


	//   ....[63]....
        /*0da0*/ 	.word	0x000164e0
        /*0da4*/ 	.word	0x00000000
        /*0da8*/ 	.word	0x00028850
        /*0dac*/ 	.short	0x0101
        /*0dae*/ 	.byte	0x3f
	.zero		1


	//   ....[64]....
        /*0db0*/ 	.word	0x00017630
        /*0db4*/ 	.word	0x00000004
        /*0db8*/ 	.word	0x00028820
        /*0dbc*/ 	.short	0x010a
        /*0dbe*/ 	.byte	0x3f
	.zero		1


	//   ....[65]....
        /*0dc0*/ 	.word	0x000177d0
        /*0dc4*/ 	.word	0x00000005
        /*0dc8*/ 	.word	0x00028840
        /*0dcc*/ 	.short	0x010a
        /*0dce*/ 	.byte	0x3f
	.zero		1


	//   ....[66]....
        /*0dd0*/ 	.word	0x00017870
        /*0dd4*/ 	.word	0x00000019
        /*0dd8*/ 	.word	0x00028840
        /*0ddc*/ 	.short	0x010a
        /*0dde*/ 	.byte	0x3f
	.zero		1


	//   ....[67]....
        /*0de0*/ 	.word	0x000178b0
        /*0de4*/ 	.word	0x00000005
        /*0de8*/ 	.word	0x00028860
        /*0dec*/ 	.short	0x010a
        /*0dee*/ 	.byte	0x3f
	.zero		1


	//   ....[68]....
        /*0df0*/ 	.word	0x000178f0
        /*0df4*/ 	.word	0x00000019
        /*0df8*/ 	.word	0x00028860
        /*0dfc*/ 	.short	0x010a
        /*0dfe*/ 	.byte	0x3f
	.zero		1


	//   ....[69]....
        /*0e00*/ 	.word	0x00017960
        /*0e04*/ 	.word	0x00000003
        /*0e08*/ 	.word	0x00028800
        /*0e0c*/ 	.short	0x010a
        /*0e0e*/ 	.byte	0x3f
	.zero		1


	//   ....[70]....
        /*0e10*/ 	.word	0x000179b0
        /*0e14*/ 	.word	0x00000003
        /*0e18*/ 	.word	0x00028830
        /*0e1c*/ 	.short	0x010a
        /*0e1e*/ 	.byte	0x3f
	.zero		1


	//   ....[71]....
        /*0e20*/ 	.word	0x00017a10
        /*0e24*/ 	.word	0x00000005
        /*0e28*/ 	.word	0x00028830
        /*0e2c*/ 	.short	0x010a
        /*0e2e*/ 	.byte	0x3f
	.zero		1


	//   ....[72]....
        /*0e30*/ 	.word	0x00017a70
        /*0e34*/ 	.word	0x00000005
        /*0e38*/ 	.word	0x00028850
        /*0e3c*/ 	.short	0x010a
        /*0e3e*/ 	.byte	0x3f
	.zero		1


	//   ....[73]....
        /*0e40*/ 	.word	0x00017ad0
        /*0e44*/ 	.word	0x00000009
        /*0e48*/ 	.word	0x00028830
        /*0e4c*/ 	.short	0x010a
        /*0e4e*/ 	.byte	0x3f
	.zero		1


	//   ....[74]....
        /*0e50*/ 	.word	0x00017b30
        /*0e54*/ 	.word	0x00000009
        /*0e58*/ 	.word	0x00028850
        /*0e5c*/ 	.short	0x010a
        /*0e5e*/ 	.byte	0x3f
	.zero		1


	//   ....[75]....
        /*0e60*/ 	.word	0x00017b90
        /*0e64*/ 	.word	0x00000005
        /*0e68*/ 	.word	0x00028830
        /*0e6c*/ 	.short	0x010a
        /*0e6e*/ 	.byte	0x3f
	.zero		1


	//   ....[76]....
        /*0e70*/ 	.word	0x00017bf0
        /*0e74*/ 	.word	0x00000005
        /*0e78*/ 	.word	0x00028850
        /*0e7c*/ 	.short	0x010a
        /*0e7e*/ 	.byte	0x3f
	.zero		1


	//   ....[77]....
        /*0e80*/ 	.word	0x00017c50
        /*0e84*/ 	.word	0x00000006
        /*0e88*/ 	.word	0x00028850
        /*0e8c*/ 	.short	0x010a
        /*0e8e*/ 	.byte	0x3f
	.zero		1


	//   ....[78]....
        /*0e90*/ 	.word	0x00017d70
        /*0e94*/ 	.word	0x00000007
        /*0e98*/ 	.word	0x00028840
        /*0e9c*/ 	.short	0x010a
        /*0e9e*/ 	.byte	0x3f
	.zero		1


	//   ....[79]....
        /*0ea0*/ 	.word	0x000192f0
        /*0ea4*/ 	.word	0x00000016
        /*0ea8*/ 	.word	0x00028820
        /*0eac*/ 	.short	0x010a
        /*0eae*/ 	.byte	0x3f
	.zero		1


	//   ....[80]....
        /*0eb0*/ 	.word	0x00019340
        /*0eb4*/ 	.word	0x00000006
        /*0eb8*/ 	.word	0x00028840
        /*0ebc*/ 	.short	0x010a
        /*0ebe*/ 	.byte	0x3f
	.zero		1


	//   ....[81]....
        /*0ec0*/ 	.word	0x00019cc0
        /*0ec4*/ 	.word	0x00000006
        /*0ec8*/ 	.word	0x00028860
        /*0ecc*/ 	.short	0x010a
        /*0ece*/ 	.byte	0x3f
	.zero		1


	//   ....[82]....
        /*0ed0*/ 	.word	0x0001a730
        /*0ed4*/ 	.word	0x00000000
        /*0ed8*/ 	.word	0x00028860
        /*0edc*/ 	.short	0x010a
        /*0ede*/ 	.byte	0x3f
	.zero		1


	//   ....[83]....
        /*0ee0*/ 	.word	0x0001bb50
        /*0ee4*/ 	.word	0x00000004
        /*0ee8*/ 	.word	0x00028820
        /*0eec*/ 	.short	0x010a
        /*0eee*/ 	.byte	0x3f
	.zero		1


	//   ....[84]....
        /*0ef0*/ 	.word	0x0001bcf0
        /*0ef4*/ 	.word	0x00000005
        /*0ef8*/ 	.word	0x00028840
        /*0efc*/ 	.short	0x010a
        /*0efe*/ 	.byte	0x3f
	.zero		1


	//   ....[85]....
        /*0f00*/ 	.word	0x0001bd40
        /*0f04*/ 	.word	0x00000019
        /*0f08*/ 	.word	0x00028840
        /*0f0c*/ 	.short	0x010a
        /*0f0e*/ 	.byte	0x3f
	.zero		1


	//   ....[86]....
        /*0f10*/ 	.word	0x0001bd90
        /*0f14*/ 	.word	0x00000005
        /*0f18*/ 	.word	0x00028860
        /*0f1c*/ 	.short	0x010a
        /*0f1e*/ 	.byte	0x3f
	.zero		1


	//----- nvinfo : EIATTR_NUM_MBARRIERS
	.align		4
.L_969:
        /*0f20*/ 	.byte	0x03, 0x38
        /*0f22*/ 	.short	0x0016


	//----- nvinfo : EIATTR_EXIT_INSTR_OFFSETS
	.align		4
        /*0f24*/ 	.byte	0x04, 0x1c
        /*0f26*/ 	.short	(.L_971 - .L_970)


	//   ....[0]....
.L_970:
        /*0f28*/ 	.word	0x000009c0


	//   ....[1]....
        /*0f2c*/ 	.word	0x000112b0


	//   ....[2]....
        /*0f30*/ 	.word	0x00017940


	//----- nvinfo : EIATTR_MAX_THREADS
	.align		4
.L_971:
        /*0f34*/ 	.byte	0x04, 0x05
        /*0f36*/ 	.short	(.L_973 - .L_972)
.L_972:
        /*0f38*/ 	.word	0x00000180
        /*0f3c*/ 	.word	0x00000001
        /*0f40*/ 	.word	0x00000001


	//----- nvinfo : EIATTR_CRS_STACK_SIZE
	.align		4
.L_973:
        /*0f44*/ 	.byte	0x04, 0x1e
        /*0f46*/ 	.short	(.L_975 - .L_974)
.L_974:
        /*0f48*/ 	.word	0x00000000


	//----- nvinfo : EIATTR_CBANK_PARAM_SIZE
	.align		4
.L_975:
        /*0f4c*/ 	.byte	0x03, 0x19
        /*0f4e*/ 	.short	0x0af0


	//----- nvinfo : EIATTR_PARAM_CBANK
	.align		4
        /*0f50*/ 	.byte	0x04, 0x0a
        /*0f52*/ 	.short	(.L_977 - .L_976)
	.align		4
.L_976:
        /*0f54*/ 	.word	index@(.nv.constant0._ZN7cutlass13device_kernelIN5flash11enable_sm90INS1_16FlashAttnFwdSm90INS1_25CollectiveMainloopFwdSm90ILi2EN4cute5tupleIJNS5_1CILi1EEES8_S8_EEENS6_IJNS7_ILi128EEESA_SA_EEELi128ENS_6half_tEfNS_4arch4Sm90ELb0ELb1ELb0ELb1ELb1ELb0ELb0ELb1ELb1ELb1ELb1ELb0EEENS1_21CollectiveEpilogueFwdISB_S9_SC_SE_Li256ELb1ELb1ELb1ELb0EEENS1_36VarlenDynamicPersistentTileSchedulerILi128ELi128ELi256ELi128ELb1ELb1ELb1ELb1ELb0ELb1EEEEEEEEEvNT_6ParamsE)
        /*0f58*/ 	.short	0x0210
        /*0f5a*/ 	.short	0x0af0


	//----- nvinfo : EIATTR_SW_WAR
	.align		4
.L_977:
        /*0f5c*/ 	.byte	0x04, 0x36
        /*0f5e*/ 	.short	(.L_979 - .L_978)
.L_978:
        /*0f60*/ 	.word	0x00000008
.L_979:


//--------------------- .nv.info._ZN7cutlass13device_kernelIN5flash11enable_sm90INS1_16FlashAttnFwdSm90INS1_25CollectiveMainloopFwdSm90ILi2EN4cute5tupleIJNS5_1CILi1EEES8_S8_EEENS6_IJNS7_ILi128EEESA_SA_EEELi128ENS_6half_tEfNS_4arch4Sm90ELb0ELb1ELb0ELb1ELb1ELb1ELb0ELb1ELb1ELb1ELb1ELb0EEENS1_21CollectiveEpilogueFwdISB_S9_SC_SE_Li256ELb1ELb1ELb1ELb0EEENS1_36VarlenDynamicPersistentTileSchedulerILi128ELi128ELi256ELi128ELb1ELb1ELb1ELb1ELb0ELb1EEEEEEEEEvNT_6ParamsE --------------------------
	.section	.nv.info._ZN7cutlass13device_kernelIN5flash11enable_sm90INS1_16FlashAttnFwdSm90INS1_25CollectiveMainloopFwdSm90ILi2EN4cute5tupleIJNS5_1CILi1EEES8_S8_EEENS6_IJNS7_ILi128EEESA_SA_EEELi128ENS_6half_tEfNS_4arch4Sm90ELb0ELb1ELb0ELb1ELb1ELb1ELb0ELb1ELb1ELb1ELb1ELb0EEENS1_21CollectiveEpilogueFwdISB_S9_SC_SE_Li256ELb1ELb1ELb1ELb0EEENS1_36VarlenDynamicPersistentTileSchedulerILi128ELi128ELi256ELi128ELb1ELb1ELb1ELb1ELb0ELb1EEEEEEEEEvNT_6ParamsE,"",@"SHT_CUDA_INFO"
	.sectionflags	@""
	.align	4


	//----- nvinfo : EIATTR_CUDA_API_VERSION
	.align		4
        /*0000*/ 	.byte	0x04, 0x37
        /*0002*/ 	.short	(.L_981 - .L_980)
.L_980:
        /*0004*/ 	.word	0x00000082


	//----- nvinfo : EIATTR_KPARAM_INFO
	.align		4
.L_981:
        /*0008*/ 	.byte	0x04, 0x17
        /*000a*/ 	.short	(.L_983 - .L_982)
.L_982:
        /*000c*/ 	.word	0x00000000
        /*0010*/ 	.short	0x0000
        /*0012*/ 	.short	0x0070
        /*0014*/ 	.byte	0x00, 0xf0, 0x01, 0x2a


	//----- nvinfo : EIATTR_SPARSE_MMA_MASK
	.align		4
.L_983:
        /*0018*/ 	.byte	0x03, 0x50
        /*001a*/ 	.short	0x0000


	//----- nvinfo : EIATTR_MAXREG_COUNT
	.align		4
        /*001c*/ 	.byte	0x03, 0x1b
        /*001e*/ 	.short	0x00a8


	//----- nvinfo : EIATTR_NUM_BARRIERS
	.align		4
        /*0020*/ 	.byte	0x02, 0x4c
        /*0022*/ 	.byte	0x10
	.zero		1


	//----- nvinfo : EIATTR_EXTERNS
	.align		4
        /*0024*/ 	.byte	0x04, 0x0f
        /*0026*/ 	.short	(.L_985 - .L_984)


	//   ....[0]....
	.align		4
.L_984:
        /*0028*/ 	.word	index@(__assertfail)


	//----- nvinfo : EIATTR_ANNOTATIONS
	.align		4
.L_985:
        /*002c*/ 	.byte	0x04, 0x55
        /*002e*/ 	.short	(.L_987 - .L_986)


	//   ....[0]....
.L_986:
        /* <DEDUP_REMOVED lines=21> */


	//----- nvinfo : EIATTR_MERCURY_ISA_VERSION
	.align		4
.L_987:
        /*0170*/ 	.byte	0x03, 0x5f
        /*0172*/ 	.short	0x0101


	//----- nvinfo : EIATTR_UNUSED_LOAD_BYTE_OFFSET
	.align		4
        /*0174*/ 	.byte	0x04, 0x44
        /*0176*/ 	.short	(.L_989 - .L_988)


	//   ....[0]....
.L_988:
        /*0178*/ 	.word	0x00000a60
        /*017c*/ 	.word	0x0000fff0


	//   ....[1]....
        /*0180*/ 	.word	0x0001b150
        /*0184*/ 	.word	0x0000fff0


	//----- nvinfo : EIATTR_INT_WARP_WIDE_INSTR_OFFSETS
	.align		4
.L_989:
        /*0188*/ 	.byte	0x04, 0x31
        /*018a*/ 	.short	(.L_991 - .L_990)


	//   ....[0]....
.L_990:
        /*018c*/ 	.word	0x00000130


	//   ....[1]....
        /*0190*/ 	.word	0x00000170


	//   ....[2]....
        /*0194*/ 	.word	0x000001e0


	//   ....[3]....
        /*0198*/ 	.word	0x000216e0


	//   ....[4]....
        /*019c*/ 	.word	0x00021770


	//   ....[5]....
        /*01a0*/ 	.word	0x000245d0


	//   ....[6]....
        /*01a4*/ 	.word	0x00024660


	//----- nvinfo : EIATTR_COOP_GROUP_MASK_REGIDS
	.align		4
.L_991:
        /*01a8*/ 	.byte	0x04, 0x29
        /*01aa*/ 	.short	(.L_993 - .L_992)


	//   ....[0]....
.L_992:
        /*01ac*/ 	.word	0xffffffff


	//   ....[1]....
        /*01b0*/ 	.word	0xffffffff


	//   ....[2]....
        /*01b4*/ 	.word	0xffffffff


	//   ....[3]....
        /*01b8*/ 	.word	0xffffffff


	//   ....[4]....
        /*01bc*/ 	.word	0xffffffff


	//   ....[5]....
        /*01c0*/ 	.word	0xffffffff


	//   ....[6]....
        /*01c4*/ 	.word	0xffffffff


	//   ....[7]....
        /*01c8*/ 	.word	0xffffffff


	//   ....[8]....
        /*01cc*/ 	.word	0xffffffff


	//   ....[9]....
        /*01d0*/ 	.word	0xffffffff


	//   ....[10]....
        /*01d4*/ 	.word	0xffffffff


	//   ....[11]....
        /*01d8*/ 	.word	0xffffffff


	//   ....[12]....
        /*01dc*/ 	.word	0xffffffff


	//   ....[13]....
        /*01e0*/ 	.word	0xffffffff


	//   ....[14]....
        /*01e4*/ 	.word	0xffffffff


	//   ....[15]....
        /*01e8*/ 	.word	0xffffffff


	//   ....[16]....
        /*01ec*/ 	.word	0xffffffff


	//   ....[17]....
        /*01f0*/ 	.word	0xffffffff


	//   ....[18]....
        /*01f4*/ 	.word	0xffffffff


	//   ....[19]....
        /*01f8*/ 	.word	0xffffffff


	//   ....[20]....
        /*01fc*/ 	.word	0xffffffff


	//   ....[21]....
        /*0200*/ 	.word	0xffffffff


	//   ....[22]....
        /*0204*/ 	.word	0xffffffff


	//   ....[23]....
        /*0208*/ 	.word	0xffffffff


	//   ....[24]....
        /*020c*/ 	.word	0xffffffff


	//   ....[25]....
        /*0210*/ 	.word	0xffffffff


	//   ....[26]....
        /*0214*/ 	.word	0xffffffff


	//   ....[27]....
        /*0218*/ 	.word	0xffffffff


	//   ....[28]....
        /*021c*/ 	.word	0xffffffff


	//   ....[29]....
        /*0220*/ 	.word	0xffffffff


	//   ....[30]....
        /*0224*/ 	.word	0xffffffff


	//   ....[31]....
        /*0228*/ 	.word	0xffffffff


	//   ....[32]....
        /*022c*/ 	.word	0xffffffff


	//   ....[33]....
        /*0230*/ 	.word	0xffffffff


	//   ....[34]....
        /*0234*/ 	.word	0xffffffff


	//   ....[35]....
        /*0238*/ 	.word	0xffffffff


	//   ....[36]....
        /*023c*/ 	.word	0xffffffff


	//   ....[37]....
        /*0240*/ 	.word	0xffffffff


	//   ....[38]....
        /*0244*/ 	.word	0xffffffff


	//   ....[39]....
        /*0248*/ 	.word	0xffffffff


	//   ....[40]....
        /*024c*/ 	.word	0xffffffff


	//   ....[41]....
        /*0250*/ 	.word	0xffffffff


	//   ....[42]....
        /*0254*/ 	.word	0xffffffff


	//   ....[43]....
        /*0258*/ 	.word	0xffffffff


	//   ....[44]....
        /*025c*/ 	.word	0xffffffff


	//   ....[45]....
        /*0260*/ 	.word	0xffffffff


	//   ....[46]....
        /*0264*/ 	.word	0xffffffff


	//   ....[47]....
        /*0268*/ 	.word	0xffffffff


	//   ....[48]....
        /*026c*/ 	.word	0xffffffff


	//   ....[49]....
        /*0270*/ 	.word	0xffffffff


	//   ....[50]....
        /*0274*/ 	.word	0xffffffff


	//   ....[51]....
        /*0278*/ 	.word	0xffffffff


	//   ....[52]....
        /*027c*/ 	.word	0xffffffff


	//   ....[53]....
        /*0280*/ 	.word	0xffffffff


	//   ....[54]....
        /*0284*/ 	.word	0xffffffff


	//   ....[55]....
        /*0288*/ 	.word	0xffffffff


	//   ....[56]....
        /*028c*/ 	.word	0xffffffff


	//   ....[57]....
        /*0290*/ 	.word	0xffffffff


	//   ....[58]....
        /*0294*/ 	.word	0xffffffff


	//   ....[59]....
        /*0298*/ 	.word	0xffffffff


	//   ....[60]....
        /*029c*/ 	.word	0xffffffff


	//   ....[61]....
        /*02a0*/ 	.word	0xffffffff


	//   ....[62]....
        /*02a4*/ 	.word	0xffffffff


	//   ....[63]....
        /*02a8*/ 	.word	0xffffffff


	//   ....[64]....
        /*02ac*/ 	.word	0xffffffff


	//   ....[65]....
        /*02b0*/ 	.word	0xffffffff


	//   ....[66]....
        /*02b4*/ 	.word	0xffffffff


	//   ....[67]....
        /*02b8*/ 	.word	0xffffffff


	//   ....[68]....
        /*02bc*/ 	.word	0xffffffff


	//   ....[69]....
        /*02c0*/ 	.word	0xffffffff


	//   ....[70]....
        /*02c4*/ 	.word	0xffffffff


	//   ....[71]....
        /*02c8*/ 	.word	0xffffffff


	//   ....[72]....
        /*02cc*/ 	.word	0xffffffff


	//   ....[73]....
        /*02d0*/ 	.word	0xffffffff


	//   ....[74]....
        /*02d4*/ 	.word	0xffffffff


	//   ....[75]....
        /*02d8*/ 	.word	0xffffffff


	//   ....[76]....
        /*02dc*/ 	.word	0xffffffff


	//   ....[77]....
        /*02e0*/ 	.word	0xffffffff


	//   ....[78]....
        /*02e4*/ 	.word	0xffffffff


	//   ....[79]....
        /*02e8*/ 	.word	0xffffffff


	//   ....[80]....
        /*02ec*/ 	.word	0xffffffff


	//   ....[81]....
        /*02f0*/ 	.word	0xffffffff


	//   ....[82]....
        /*02f4*/ 	.word	0xffffffff


	//   ....[83]....
        /*02f8*/ 	.word	0xffffffff


	//   ....[84]....
        /*02fc*/ 	.word	0xffffffff


	//   ....[85]....
        /*0300*/ 	.word	0xffffffff


	//   ....[86]....
        /*0304*/ 	.word	0xffffffff


	//   ....[87]....
        /*0308*/ 	.word	0xffffffff


	//   ....[88]....
        /*030c*/ 	.word	0xffffffff


	//   ....[89]....
        /*0310*/ 	.word	0xffffffff


	//   ....[90]....
        /*0314*/ 	.word	0xffffffff


	//   ....[91]....
        /*0318*/ 	.word	0xffffffff


	//   ....[92]....
        /*031c*/ 	.word	0xffffffff


	//   ....[93]....
        /*0320*/ 	.word	0xffffffff


	//   ....[94]....
        /*0324*/ 	.word	0xffffffff


	//   ....[95]....
        /*0328*/ 	.word	0xffffffff


	//   ....[96]....
        /*032c*/ 	.word	0xffffffff


	//   ....[97]....
        /*0330*/ 	.word	0xffffffff


	//   ....[98]....
        /*0334*/ 	.word	0xffffffff


	//   ....[99]....
        /*0338*/ 	.word	0xffffffff


	//   ....[100]....
        /*033c*/ 	.word	0xffffffff


	//   ....[101]....
        /*0340*/ 	.word	0xffffffff


	//   ....[102]....
        /*0344*/ 	.word	0xffffffff


	//   ....[103]....
        /*0348*/ 	.word	0xffffffff


	//   ....[104]....
        /*034c*/ 	.word	0xffffffff


	//   ....[105]....
        /*0350*/ 	.word	0xffffffff


	//   ....[106]....
        /*0354*/ 	.word	0xffffffff


	//   ....[107]....
        /*0358*/ 	.word	0xffffffff


	//   ....[108]....
        /*035c*/ 	.word	0xffffffff


	//   ....[109]....
        /*0360*/ 	.word	0xffffffff


	//   ....[110]....
        /*0364*/ 	.word	0xffffffff


	//   ....[111]....
        /*0368*/ 	.word	0xffffffff


	//   ....[112]....
        /*036c*/ 	.word	0xffffffff


	//   ....[113]....
        /*0370*/ 	.word	0xffffffff


	//   ....[114]....
        /*0374*/ 	.word	0xffffffff


	//   ....[115]....
        /*0378*/ 	.word	0xffffffff


	//   ....[116]....
        /*037c*/ 	.word	0xffffffff


	//   ....[117]....
        /*0380*/ 	.word	0xffffffff


	//   ....[118]....
        /*0384*/ 	.word	0xffffffff


	//   ....[119]....
        /*0388*/ 	.word	0xffffffff


	//   ....[120]....
        /*038c*/ 	.word	0xffffffff


	//   ....[121]....
        /*0390*/ 	.word	0xffffffff


	//   ....[122]....
        /*0394*/ 	.word	0xffffffff


	//   ....[123]....
        /*0398*/ 	.word	0xffffffff


	//   ....[124]....
        /*039c*/ 	.word	0xffffffff


	//   ....[125]....
        /*03a0*/ 	.word	0xffffffff


	//   ....[126]....
        /*03a4*/ 	.word	0xffffffff


	//   ....[127]....
        /*03a8*/ 	.word	0xffffffff


	//   ....[128]....
        /*03ac*/ 	.word	0xffffffff


	//   ....[129]....
        /*03b0*/ 	.word	0xffffffff


	//   ....[130]....
        /*03b4*/ 	.word	0xffffffff


	//   ....[131]....
        /*03b8*/ 	.word	0xffffffff


	//   ....[132]....
        /*03bc*/ 	.word	0xffffffff


	//   ....[133]....
        /*03c0*/ 	.word	0xffffffff


	//   ....[134]....
        /*03c4*/ 	.word	0xffffffff


	//   ....[135]....
        /*03c8*/ 	.word	0xffffffff


	//   ....[136]....
        /*03cc*/ 	.word	0xffffffff


	//   ....[137]....
        /*03d0*/ 	.word	0xffffffff


	//   ....[138]....
        /*03d4*/ 	.word	0xffffffff


	//   ....[139]....
        /*03d8*/ 	.word	0xffffffff


	//   ....[140]....
        /*03dc*/ 	.word	0xffffffff


	//   ....[141]....
        /*03e0*/ 	.word	0xffffffff


	//   ....[142]....
        /*03e4*/ 	.word	0xffffffff


	//   ....[143]....
        /*03e8*/ 	.word	0xffffffff


	//   ....[144]....
        /*03ec*/ 	.word	0xffffffff


	//   ....[145]....
        /*03f0*/ 	.word	0xffffffff


	//   ....[146]....
        /*03f4*/ 	.word	0xffffffff


	//   ....[147]....
        /*03f8*/ 	.word	0xffffffff


	//   ....[148]....
        /*03fc*/ 	.word	0xffffffff


	//   ....[149]....
        /*0400*/ 	.word	0xffffffff


	//   ....[150]....
        /*0404*/ 	.word	0xffffffff


	//   ....[151]....
        /*0408*/ 	.word	0xffffffff


	//   ....[152]....
        /*040c*/ 	.word	0xffffffff


	//   ....[153]....
        /*0410*/ 	.word	0xffffffff


	//   ....[154]....
        /*0414*/ 	.word	0xffffffff


	//   ....[155]....
        /*0418*/ 	.word	0xffffffff


	//   ....[156]....
        /*041c*/ 	.word	0xffffffff


	//   ....[157]....
        /*0420*/ 	.word	0xffffffff


	//   ....[158]....
        /*0424*/ 	.word	0xffffffff


	//   ....[159]....
        /*0428*/ 	.word	0xffffffff


	//   ....[160]....
        /*042c*/ 	.word	0xffffffff


	//   ....[161]....
        /*0430*/ 	.word	0xffffffff


	//   ....[162]....
        /*0434*/ 	.word	0xffffffff


	//   ....[163]....
        /*0438*/ 	.word	0xffffffff


	//   ....[164]....
        /*043c*/ 	.word	0xffffffff


	//   ....[165]....
        /*0440*/ 	.word	0xffffffff


	//   ....[166]....
        /*0444*/ 	.word	0xffffffff


	//   ....[167]....
        /*0448*/ 	.word	0xffffffff


	//   ....[168]....
        /*044c*/ 	.word	0xffffffff


	//   ....[169]....
        /*0450*/ 	.word	0xffffffff


	//   ....[170]....
        /*0454*/ 	.word	0xffffffff


	//   ....[171]....
        /*0458*/ 	.word	0xffffffff


	//   ....[172]....
        /*045c*/ 	.word	0xffffffff


	//   ....[173]....
        /*0460*/ 	.word	0xffffffff


	//   ....[174]....
        /*0464*/ 	.word	0xffffffff


	//   ....[175]....
        /*0468*/ 	.word	0xffffffff


	//   ....[176]....
        /*046c*/ 	.word	0xffffffff


	//   ....[177]....
        /*0470*/ 	.word	0xffffffff


	//   ....[178]....
        /*0474*/ 	.word	0xffffffff


	//   ....[179]....
        /*0478*/ 	.word	0xffffffff


	//   ....[180]....
        /*047c*/ 	.word	0xffffffff


	//   ....[181]....
        /*0480*/ 	.word	0xffffffff


	//   ....[182]....
        /*0484*/ 	.word	0xffffffff


	//   ....[183]....
        /*0488*/ 	.word	0xffffffff


	//   ....[184]....
        /*048c*/ 	.word	0xffffffff


	//   ....[185]....
        /*0490*/ 	.word	0xffffffff


	//   ....[186]....
        /*0494*/ 	.word	0xffffffff


	//   ....[187]....
        /*0498*/ 	.word	0xffffffff


	//   ....[188]....
        /*049c*/ 	.word	0xffffffff


	//   ....[189]....
        /*04a0*/ 	.word	0xffffffff


	//   ....[190]....
        /*04a4*/ 	.word	0xffffffff


	//   ....[191]....
        /*04a8*/ 	.word	0xffffffff


	//   ....[192]....
        /*04ac*/ 	.word	0xffffffff


	//   ....[193]....
        /*04b0*/ 	.word	0xffffffff


	//   ....[194]....
        /*04b4*/ 	.word	0xffffffff


	//   ....[195]....
        /*04b8*/ 	.word	0xffffffff


	//   ....[196]....
        /*04bc*/ 	.word	0xffffffff


	//   ....[197]....
        /*04c0*/ 	.word	0xffffffff


	//   ....[198]....
        /*04c4*/ 	.word	0xffffffff


	//   ....[199]....
        /*04c8*/ 	.word	0xffffffff


	//   ....[200]....
        /*04cc*/ 	.word	0xffffffff


	//   ....[201]....
        /*04d0*/ 	.word	0xffffffff


	//   ....[202]....
        /*04d4*/ 	.word	0xffffffff


	//   ....[203]....
        /*04d8*/ 	.word	0xffffffff


	//   ....[204]....
        /*04dc*/ 	.word	0xffffffff


	//   ....[205]....
        /*04e0*/ 	.word	0xffffffff


	//   ....[206]....
        /*04e4*/ 	.word	0xffffffff


	//   ....[207]....
        /*04e8*/ 	.word	0xffffffff


	//   ....[208]....
        /*04ec*/ 	.word	0xffffffff


	//   ....[209]....
        /*04f0*/ 	.word	0xffffffff


	//   ....[210]....
        /*04f4*/ 	.word	0xffffffff


	//   ....[211]....
        /*04f8*/ 	.word	0xffffffff


	//   ....[212]....
        /*04fc*/ 	.word	0xffffffff


	//   ....[213]....
        /*0500*/ 	.word	0xffffffff


	//   ....[214]....
        /*0504*/ 	.word	0xffffffff


	//   ....[215]....
        /*0508*/ 	.word	0xffffffff


	//   ....[216]....
        /*050c*/ 	.word	0xffffffff


	//   ....[217]....
        /*0510*/ 	.word	0xffffffff


	//   ....[218]....
        /*0514*/ 	.word	0xffffffff


	//   ....[219]....
        /*0518*/ 	.word	0xffffffff


	//   ....[220]....
        /*051c*/ 	.word	0xffffffff


	//   ....[221]....
        /*0520*/ 	.word	0xffffffff


	//   ....[222]....
        /*0524*/ 	.word	0xffffffff


	//   ....[223]....
        /*0528*/ 	.word	0xffffffff


	//   ....[224]....
        /*052c*/ 	.word	0xffffffff


	//   ....[225]....
        /*0530*/ 	.word	0xffffffff


	//   ....[226]....
        /*0534*/ 	.word	0xffffffff


	//   ....[227]....
        /*0538*/ 	.word	0xffffffff


	//   ....[228]....
        /*053c*/ 	.word	0xffffffff


	//   ....[229]....
        /*0540*/ 	.word	0xffffffff


	//   ....[230]....
        /*0544*/ 	.word	0xffffffff


	//   ....[231]....
        /*0548*/ 	.word	0xffffffff


	//   ....[232]....
        /*054c*/ 	.word	0xffffffff


	//   ....[233]....
        /*0550*/ 	.word	0xffffffff


	//   ....[234]....
        /*0554*/ 	.word	0xffffffff


	//   ....[235]....
        /*0558*/ 	.word	0xffffffff


	//   ....[236]....
        /*055c*/ 	.word	0xffffffff


	//   ....[237]....
        /*0560*/ 	.word	0xffffffff


	//   ....[238]....
        /*0564*/ 	.word	0xffffffff


	//   ....[239]....
        /*0568*/ 	.word	0x0500000f


	//   ....[240]....
        /*056c*/ 	.word	0x0500000f


	//   ....[241]....
        /*0570*/ 	.word	0x0500000f


	//   ....[242]....
        /*0574*/ 	.word	0x0500000f


	//   ....[243]....
        /*0578*/ 	.word	0x0500000f


	//   ....[244]....
        /*057c*/ 	.word	0x0500000f


	//   ....[245]....
        /*0580*/ 	.word	0x0500000f


	//   ....[246]....
        /*0584*/ 	.word	0x0500000f


	//   ....[247]....
        /*0588*/ 	.word	0x0500000f


	//   ....[248]....
        /*058c*/ 	.word	0x0500000f


	//   ....[249]....
        /*0590*/ 	.word	0x0500000f


	//   ....[250]....
        /*0594*/ 	.word	0x0500000f


	//   ....[251]....
        /*0598*/ 	.word	0x0500000f


	//   ....[252]....
        /*059c*/ 	.word	0x0500000f


	//   ....[253]....
        /*05a0*/ 	.word	0x0500000f


	//   ....[254]....
        /*05a4*/ 	.word	0x0500000f


	//   ....[255]....
        /*05a8*/ 	.word	0x0500000f


	//   ....[0]....
        /*05ac*/ 	.word	0x0500000f


	//   ....[1]....
        /*05b0*/ 	.word	0x0500000f


	//   ....[2]....
        /*05b4*/ 	.word	0x0500000f


	//   ....[3]....
        /*05b8*/ 	.word	0x0500000f


	//   ....[4]....
        /*05bc*/ 	.word	0x0500000f


	//   ....[5]....
        /*05c0*/ 	.word	0x0500000f


	//   ....[6]....
        /*05c4*/ 	.word	0x0500000f


	//   ....[7]....
        /*05c8*/ 	.word	0x0500000f


	//   ....[8]....
        /*05cc*/ 	.word	0x0500000f


	//   ....[9]....
        /*05d0*/ 	.word	0x0500000f


	//   ....[10]....
        /*05d4*/ 	.word	0x0500000f


	//   ....[11]....
        /*05d8*/ 	.word	0x0500000f


	//   ....[12]....
        /*05dc*/ 	.word	0x0500000f


	//   ....[13]....
        /*05e0*/ 	.word	0x0500000f


	//   ....[14]....
        /*05e4*/ 	.word	0x0500000f


	//   ....[15]....
        /*05e8*/ 	.word	0x0500000f


	//   ....[16]....
        /*05ec*/ 	.word	0x0500000f


	//   ....[17]....
        /*05f0*/ 	.word	0x0500000f


	//   ....[18]....
        /*05f4*/ 	.word	0x0500000f


	//   ....[19]....
        /*05f8*/ 	.word	0x0500000f


	//   ....[20]....
        /*05fc*/ 	.word	0x0500000f


	//   ....[21]....
        /*0600*/ 	.word	0x0500000f


	//   ....[22]....
        /*0604*/ 	.word	0x0500000f


	//   ....[23]....
        /*0608*/ 	.word	0x0500000f


	//   ....[24]....
        /*060c*/ 	.word	0x0500000f


	//   ....[25]....
        /*0610*/ 	.word	0x0500000f


	//   ....[26]....
        /*0614*/ 	.word	0x0500000f


	//   ....[27]....
        /*0618*/ 	.word	0x0500000f


	//   ....[28]....
        /*061c*/ 	.word	0x0500000f


	//   ....[29]....
        /*0620*/ 	.word	0x0500000f


	//   ....[30]....
        /*0624*/ 	.word	0x0500000f


	//   ....[31]....
        /*0628*/ 	.word	0x0500000f


	//   ....[32]....
        /*062c*/ 	.word	0x0500000f


	//   ....[33]....
        /*0630*/ 	.word	0x0500000f


	//   ....[34]....
        /*0634*/ 	.word	0x0500000f


	//   ....[35]....
        /*0638*/ 	.word	0x0500000f


	//   ....[36]....
        /*063c*/ 	.word	0x0500000f


	//   ....[37]....
        /*0640*/ 	.word	0x0500000f


	//   ....[38]....
        /*0644*/ 	.word	0x0500000f


	//   ....[39]....
        /*0648*/ 	.word	0x0500000f


	//   ....[40]....
        /*064c*/ 	.word	0x0500000f


	//   ....[41]....
        /*0650*/ 	.word	0x0500000f


	//   ....[42]....
        /*0654*/ 	.word	0x0500000f


	//   ....[43]....
        /*0658*/ 	.word	0x0500000f


	//   ....[44]....
        /*065c*/ 	.word	0x0500000f


	//   ....[45]....
        /*0660*/ 	.word	0x0500000f


	//   ....[46]....
        /*0664*/ 	.word	0x0500000f


	//   ....[47]....
        /*0668*/ 	.word	0x0500000f


	//   ....[48]....
        /*066c*/ 	.word	0x0500000f


	//   ....[49]....
        /*0670*/ 	.word	0x0500000f


	//   ....[50]....
        /*0674*/ 	.word	0x0500000f


	//   ....[51]....
        /*0678*/ 	.word	0x0500000f


	//   ....[52]....
        /*067c*/ 	.word	0x0500000f


	//   ....[53]....
        /*0680*/ 	.word	0x0500000f


	//   ....[54]....
        /*0684*/ 	.word	0x0500000f


	//   ....[55]....
        /*0688*/ 	.word	0x0500000f


	//   ....[56]....
        /*068c*/ 	.word	0x0500000f


	//   ....[57]....
        /*0690*/ 	.word	0x0500000f


	//   ....[58]....
        /*0694*/ 	.word	0x0500000f


	//   ....[59]....
        /*0698*/ 	.word	0x0500000f


	//   ....[60]....
        /*069c*/ 	.word	0x0500000f


	//   ....[61]....
        /*06a0*/ 	.word	0x0500000f


	//   ....[62]....
        /*06a4*/ 	.word	0x0500000f


	//   ....[63]....
        /*06a8*/ 	.word	0x0500000f


	//   ....[64]....
        /*06ac*/ 	.word	0x0500000f


	//   ....[65]....
        /*06b0*/ 	.word	0x0500000f


	//   ....[66]....
        /*06b4*/ 	.word	0x0500000f


	//   ....[67]....
        /*06b8*/ 	.word	0x0500000f


	//   ....[68]....
        /*06bc*/ 	.word	0x0500000f


	//   ....[69]....
        /*06c0*/ 	.word	0x0500000f


	//   ....[70]....
        /*06c4*/ 	.word	0x0500000f


	//   ....[71]....
        /*06c8*/ 	.word	0x0500000f


	//   ....[72]....
        /*06cc*/ 	.word	0x0500000f


	//   ....[73]....
        /*06d0*/ 	.word	0x0500000f


	//   ....[74]....
        /*06d4*/ 	.word	0x0500000f


	//   ....[75]....
        /*06d8*/ 	.word	0x0500000f


	//   ....[76]....
        /*06dc*/ 	.word	0x0500000f


	//   ....[77]....
        /*06e0*/ 	.word	0x0500000f


	//   ....[78]....
        /*06e4*/ 	.word	0x0500000f


	//   ....[79]....
        /*06e8*/ 	.word	0x0500000f


	//   ....[80]....
        /*06ec*/ 	.word	0x0500000f


	//   ....[81]....
        /*06f0*/ 	.word	0x0500000f


	//   ....[82]....
        /*06f4*/ 	.word	0x0500000f


	//   ....[83]....
        /*06f8*/ 	.word	0x0500000f


	//   ....[84]....
        /*06fc*/ 	.word	0x0500000f


	//   ....[85]....
        /*0700*/ 	.word	0x0500000f


	//   ....[86]....
        /*0704*/ 	.word	0x0500000f


	//   ....[87]....
        /*0708*/ 	.word	0x0500000f


	//   ....[88]....
        /*070c*/ 	.word	0x0500000f


	//   ....[89]....
        /*0710*/ 	.word	0x0500000f


	//   ....[90]....
        /*0714*/ 	.word	0x0500000f


	//   ....[91]....
        /*0718*/ 	.word	0x0500000f


	//   ....[92]....
        /*071c*/ 	.word	0x0500000f


	//   ....[93]....
        /*0720*/ 	.word	0x0500000f


	//   ....[94]....
        /*0724*/ 	.word	0x0500000f


	//   ....[95]....
        /*0728*/ 	.word	0x0500000f


	//   ....[96]....
        /*072c*/ 	.word	0x0500000f


	//   ....[97]....
        /*0730*/ 	.word	0x0500000f


	//   ....[98]....
        /*0734*/ 	.word	0x0500000f


	//   ....[99]....
        /*0738*/ 	.word	0x0500000f


	//   ....[100]....
        /*073c*/ 	.word	0x0500000f


	//   ....[101]....
        /*0740*/ 	.word	0x0500000f


	//   ....[102]....
        /*0744*/ 	.word	0x0500000f


	//   ....[103]....
        /*0748*/ 	.word	0x0500000f


	//   ....[104]....
        /*074c*/ 	.word	0x0500000f


	//   ....[105]....
        /*0750*/ 	.word	0x0500000f


	//   ....[106]....
        /*0754*/ 	.word	0x0500000f


	//   ....[107]....
        /*0758*/ 	.word	0x0500000f


	//   ....[108]....
        /*075c*/ 	.word	0x0500000f


	//   ....[109]....
        /*0760*/ 	.word	0x0500000f


	//   ....[110]....
        /*0764*/ 	.word	0x0500000f


	//   ....[111]....
        /*0768*/ 	.word	0x0500000f


	//   ....[112]....
        /*076c*/ 	.word	0x0500000f


	//   ....[113]....
        /*0770*/ 	.word	0x0500000f


	//   ....[114]....
        /*0774*/ 	.word	0x0500000f


	//   ....[115]....
        /*0778*/ 	.word	0x0500000f


	//   ....[116]....
        /*077c*/ 	.word	0x0500000f


	//   ....[117]....
        /*0780*/ 	.word	0x0500000f


	//   ....[118]....
        /*0784*/ 	.word	0x0500000f


	//   ....[119]....
        /*0788*/ 	.word	0x0500000f


	//   ....[120]....
        /*078c*/ 	.word	0x0500000f


	//   ....[121]....
        /*0790*/ 	.word	0x0500000f


	//   ....[122]....
        /*0794*/ 	.word	0x0500000f


	//   ....[123]....
        /*0798*/ 	.word	0x0500000f


	//   ....[124]....
        /*079c*/ 	.word	0x0500000f


	//   ....[125]....
        /*07a0*/ 	.word	0x0500000f


	//   ....[126]....
        /*07a4*/ 	.word	0x0500000f


	//   ....[127]....
        /*07a8*/ 	.word	0x0500000f


	//   ....[128]....
        /*07ac*/ 	.word	0x0500000f


	//   ....[129]....
        /*07b0*/ 	.word	0x0500000f


	//   ....[130]....
        /*07b4*/ 	.word	0x0500000f


	//   ....[131]....
        /*07b8*/ 	.word	0x0500000f


	//   ....[132]....
        /*07bc*/ 	.word	0x0500000f


	//   ....[133]....
        /*07c0*/ 	.word	0x0500000f


	//   ....[134]....
        /*07c4*/ 	.word	0x0500000f


	//   ....[135]....
        /*07c8*/ 	.word	0x0500000f


	//   ....[136]....
        /*07cc*/ 	.word	0x0500000f


	//   ....[137]....
        /*07d0*/ 	.word	0x0500000f


	//   ....[138]....
        /*07d4*/ 	.word	0x0500000f


	//   ....[139]....
        /*07d8*/ 	.word	0x0500000f


	//   ....[140]....
        /*07dc*/ 	.word	0x0500000f


	//   ....[141]....
        /*07e0*/ 	.word	0x0500000f


	//   ....[142]....
        /*07e4*/ 	.word	0x0500000f


	//   ....[143]....
        /*07e8*/ 	.word	0x0500000f


	//   ....[144]....
        /*07ec*/ 	.word	0x0500000f


	//   ....[145]....
        /*07f0*/ 	.word	0x0500000f


	//   ....[146]....
        /*07f4*/ 	.word	0x0500000f


	//   ....[147]....
        /*07f8*/ 	.word	0x0500000f


	//   ....[148]....
        /*07fc*/ 	.word	0x0500000f


	//   ....[149]....
        /*0800*/ 	.word	0x0500000f


	//   ....[150]....
        /*0804*/ 	.word	0x0500000f


	//   ....[151]....
        /*0808*/ 	.word	0x0500000f


	//   ....[152]....
        /*080c*/ 	.word	0x0500000f


	//   ....[153]....
        /*0810*/ 	.word	0x0500000f


	//   ....[154]....
        /*0814*/ 	.word	0x0500000f


	//   ....[155]....
        /*0818*/ 	.word	0x0500000f


	//   ....[156]....
        /*081c*/ 	.word	0x0500000f


	//   ....[157]....
        /*0820*/ 	.word	0x0500000f


	//   ....[158]....
        /*0824*/ 	.word	0x0500000f


	//   ....[159]....
        /*0828*/ 	.word	0x0500000f


	//   ....[160]....
        /*082c*/ 	.word	0x0500000f


	//----- nvinfo : EIATTR_COOP_GROUP_INSTR_OFFSETS
	.align		4
.L_993:
        /*0830*/ 	.byte	0x04, 0x28
        /*0832*/ 	.short	(.L_995 - .L_994)


	//   ....[0]....
.L_994:
        /*0834*/ 	.word	0x00000070


	//   ....[1]....
        /*0838*/ 	.word	0x00000140


	//   ....[2]....
        /*083c*/ 	.word	0x00000190


	//   ....[3]....
        /*0840*/ 	.word	0x000003c0


	//   ....[4]....
        /*0844*/ 	.word	0x00000520


	//   ....[5]....
        /*0848*/ 	.word	0x00000640


	//   ....[6]....
        /*084c*/ 	.word	0x000007a0


	//   ....[7]....
        /*0850*/ 	.word	0x00003770


	//   ....[8]....
        /*0854*/ 	.word	0x00003780


	//   ....[9]....
        /*0858*/ 	.word	0x00003e30


	//   ....[10]....
        /*085c*/ 	.word	0x00003e40


	//   ....[11]....
        /*0860*/ 	.word	0x000044f0


	//   ....[12]....
        /*0864*/ 	.word	0x00004500


	//   ....[13]....
        /*0868*/ 	.word	0x00004ba0


	//   ....[14]....
        /*086c*/ 	.word	0x00004bb0


	//   ....[15]....
        /*0870*/ 	.word	0x00005bd0


	//   ....[16]....
        /*0874*/ 	.word	0x00005be0


	//   ....[17]....
        /*0878*/ 	.word	0x00006370


	//   ....[18]....
        /*087c*/ 	.word	0x00006380


	//   ....[19]....
        /*0880*/ 	.word	0x00006b30


	//   ....[20]....
        /*0884*/ 	.word	0x00006b40


	//   ....[21]....
        /*0888*/ 	.word	0x000072e0


	//   ....[22]....
        /*088c*/ 	.word	0x000072f0


	//   ....[23]....
        /*0890*/ 	.word	0x00007c80


	//   ....[24]....
        /*0894*/ 	.word	0x00007c90


	//   ....[25]....
        /*0898*/ 	.word	0x00007da0


	//   ....[26]....
        /*089c*/ 	.word	0x00007db0


	//   ....[27]....
        /*08a0*/ 	.word	0x00007ed0


	//   ....[28]....
        /*08a4*/ 	.word	0x00007ee0


	//   ....[29]....
        /*08a8*/ 	.word	0x00008000


	//   ....[30]....
        /*08ac*/ 	.word	0x00008010


	//   ....[31]....
        /*08b0*/ 	.word	0x00008390


	//   ....[32]....
        /*08b4*/ 	.word	0x000083b0


	//   ....[33]....
        /*08b8*/ 	.word	0x00008490


	//   ....[34]....
        /*08bc*/ 	.word	0x000084b0


	//   ....[35]....
        /*08c0*/ 	.word	0x00008590


	//   ....[36]....
        /*08c4*/ 	.word	0x000085b0


	//   ....[37]....
        /*08c8*/ 	.word	0x00008690


	//   ....[38]....
        /*08cc*/ 	.word	0x000086b0


	//   ....[39]....
        /*08d0*/ 	.word	0x00009220


	//   ....[40]....
        /*08d4*/ 	.word	0x00009940


	//   ....[41]....
        /*08d8*/ 	.word	0x00009950


	//   ....[42]....
        /*08dc*/ 	.word	0x00009960


	//   ....[43]....
        /*08e0*/ 	.word	0x00009970


	//   ....[44]....
        /*08e4*/ 	.word	0x00009cb0


	//   ....[45]....
        /*08e8*/ 	.word	0x00009cc0


	//   ....[46]....
        /*08ec*/ 	.word	0x00009cd0


	//   ....[47]....
        /*08f0*/ 	.word	0x00009ce0


	//   ....[48]....
        /*08f4*/ 	.word	0x00009fe0


	//   ....[49]....
        /*08f8*/ 	.word	0x00009ff0


	//   ....[50]....
        /*08fc*/ 	.word	0x0000a000


	//   ....[51]....
        /*0900*/ 	.word	0x0000a010


	//   ....[52]....
        /*0904*/ 	.word	0x0000a310


	//   ....[53]....
        /*0908*/ 	.word	0x0000a320


	//   ....[54]....
        /*090c*/ 	.word	0x0000a330


	//   ....[55]....
        /*0910*/ 	.word	0x0000a340


	//   ....[56]....
        /*0914*/ 	.word	0x0000c040


	//   ....[57]....
        /*0918*/ 	.word	0x0000c060


	//   ....[58]....
        /*091c*/ 	.word	0x0000c070


	//   ....[59]....
        /*0920*/ 	.word	0x0000c080


	//   ....[60]....
        /*0924*/ 	.word	0x0000c190


	//   ....[61]....
        /*0928*/ 	.word	0x0000c1e0


	//   ....[62]....
        /*092c*/ 	.word	0x0000c210


	//   ....[63]....
        /*0930*/ 	.word	0x0000c260


	//   ....[64]....
        /*0934*/ 	.word	0x0000c570


	//   ....[65]....
        /*0938*/ 	.word	0x0000c590


	//   ....[66]....
        /*093c*/ 	.word	0x0000c5b0


	//   ....[67]....
        /*0940*/ 	.word	0x0000c5c0


	//   ....[68]....
        /*0944*/ 	.word	0x0000c690


	//   ....[69]....
        /*0948*/ 	.word	0x0000c6b0


	//   ....[70]....
        /*094c*/ 	.word	0x0000c6c0


	//   ....[71]....
        /*0950*/ 	.word	0x0000c750


	//   ....[72]....
        /*0954*/ 	.word	0x0000ec00


	//   ....[73]....
        /*0958*/ 	.word	0x0000ee10


	//   ....[74]....
        /*095c*/ 	.word	0x0000fe50


	//   ....[75]....
        /*0960*/ 	.word	0x0000ff60


	//   ....[76]....
        /*0964*/ 	.word	0x00010880


	//   ....[77]....
        /*0968*/ 	.word	0x000108e0


	//   ....[78]....
        /*096c*/ 	.word	0x000123d0


	//   ....[79]....
        /*0970*/ 	.word	0x000125f0


	//   ....[80]....
        /*0974*/ 	.word	0x00013290


	//   ....[81]....
        /*0978*/ 	.word	0x000133f0


	//   ....[82]....
        /*097c*/ 	.word	0x00013aa0


	//   ....[83]....
        /*0980*/ 	.word	0x00013b20


	//   ....[84]....
        /*0984*/ 	.word	0x00015dc0


	//   ....[85]....
        /*0988*/ 	.word	0x00015dd0


	//   ....[86]....
        /*098c*/ 	.word	0x00015e00


	//   ....[87]....
        /*0990*/ 	.word	0x00015e10


	//   ....[88]....
        /*0994*/ 	.word	0x00017dc0


	//   ....[89]....
        /*0998*/ 	.word	0x00017ff0


	//   ....[90]....
        /*099c*/ 	.word	0x00018c90


	//   ....[91]....
        /*09a0*/ 	.word	0x00018df0


	//   ....[92]....
        /*09a4*/ 	.word	0x000194b0


	//   ....[93]....
        /*09a8*/ 	.word	0x00019510


	//   ....[94]....
        /*09ac*/ 	.word	0x0001a750


	//   ....[95]....
        /*09b0*/ 	.word	0x0001aa90


	//   ....[96]....
        /*09b4*/ 	.word	0x0001aaa0


	//   ....[97]....
        /*09b8*/ 	.word	0x0001aad0


	//   ....[98]....
        /*09bc*/ 	.word	0x0001bc00


	//   ....[99]....
        /*09c0*/ 	.word	0x0001bc20


	//   ....[100]....
        /*09c4*/ 	.word	0x0001bc30


	//   ....[101]....
        /*09c8*/ 	.word	0x0001bc40


	//   ....[102]....
        /*09cc*/ 	.word	0x0001c310


	//   ....[103]....
        /*09d0*/ 	.word	0x0001c320


	//   ....[104]....
        /*09d4*/ 	.word	0x0001c420


	//   ....[105]....
        /*09d8*/ 	.word	0x0001c430


	//   ....[106]....
        /*09dc*/ 	.word	0x0001c540


	//   ....[107]....
        /*09e0*/ 	.word	0x0001c550


	//   ....[108]....
        /*09e4*/ 	.word	0x0001c660


	//   ....[109]....
        /*09e8*/ 	.word	0x0001c670


	//   ....[110]....
        /*09ec*/ 	.word	0x0001cb20


	//   ....[111]....
        /*09f0*/ 	.word	0x0001cb30


	//   ....[112]....
        /*09f4*/ 	.word	0x0001d060


	//   ....[113]....
        /*09f8*/ 	.word	0x0001d070


	//   ....[114]....
        /*09fc*/ 	.word	0x0001dd40


	//   ....[115]....
        /*0a00*/ 	.word	0x0001dd50


	//   ....[116]....
        /*0a04*/ 	.word	0x0001de60


	//   ....[117]....
        /*0a08*/ 	.word	0x0001de70


	//   ....[118]....
        /*0a0c*/ 	.word	0x0001df80


	//   ....[119]....
        /*0a10*/ 	.word	0x0001df90


	//   ....[120]....
        /*0a14*/ 	.word	0x0001e0a0


	//   ....[121]....
        /*0a18*/ 	.word	0x0001e0b0


	//   ....[122]....
        /*0a1c*/ 	.word	0x0001e220


	//   ....[123]....
        /*0a20*/ 	.word	0x0001e410


	//   ....[124]....
        /*0a24*/ 	.word	0x0001e440


	//   ....[125]....
        /*0a28*/ 	.word	0x0001e470


	//   ....[126]....
        /*0a2c*/ 	.word	0x0001e4a0


	//   ....[127]....
        /*0a30*/ 	.word	0x0001e4d0


	//   ....[128]....
        /*0a34*/ 	.word	0x0001e500


	//   ....[129]....
        /*0a38*/ 	.word	0x0001e690


	//   ....[130]....
        /*0a3c*/ 	.word	0x0001e6c0


	//   ....[131]....
        /*0a40*/ 	.word	0x0001e6f0


	//   ....[132]....
        /*0a44*/ 	.word	0x0001e720


	//   ....[133]....
        /*0a48*/ 	.word	0x0001e750


	//   ....[134]....
        /*0a4c*/ 	.word	0x0001e780


	//   ....[135]....
        /*0a50*/ 	.word	0x0001e810


	//   ....[136]....
        /*0a54*/ 	.word	0x0001e840


	//   ....[137]....
        /*0a58*/ 	.word	0x0001e850


	//   ....[138]....
        /*0a5c*/ 	.word	0x0001e890


	//   ....[139]....
        /*0a60*/ 	.word	0x00020000


	//   ....[140]....
        /*0a64*/ 	.word	0x000221d0


	//   ....[141]....
        /*0a68*/ 	.word	0x000221f0


	//   ....[142]....
        /*0a6c*/ 	.word	0x00022290


	//   ....[143]....
        /*0a70*/ 	.word	0x000222b0


	//   ....[144]....
        /*0a74*/ 	.word	0x00022340


	//   ....[145]....
        /*0a78*/ 	.word	0x00022360


	//   ....[146]....
        /*0a7c*/ 	.word	0x000223f0


	//   ....[147]....
        /*0a80*/ 	.word	0x00022410


	//   ....[148]....
        /*0a84*/ 	.word	0x000224a0


	//   ....[149]....
        /*0a88*/ 	.word	0x000224c0


	//   ....[150]....
        /*0a8c*/ 	.word	0x00022550


	//   ....[151]....
        /*0a90*/ 	.word	0x00022570


	//   ....[152]....
        /*0a94*/ 	.word	0x00022600


	//   ....[153]....
        /*0a98*/ 	.word	0x00022620


	//   ....[154]....
        /*0a9c*/ 	.word	0x00022630


	//   ....[155]....
        /*0aa0*/ 	.word	0x000226b0


	//   ....[156]....
        /*0aa4*/ 	.word	0x00022e10


	//   ....[157]....
        /*0aa8*/ 	.word	0x00022e40


	//   ....[158]....
        /*0aac*/ 	.word	0x00022ea0


	//   ....[159]....
        /*0ab0*/ 	.word	0x00022ef0


	//   ....[160]....
        /*0ab4*/ 	.word	0x00022f30


	//   ....[161]....
        /*0ab8*/ 	.word	0x00022f90


	//   ....[162]....
        /*0abc*/ 	.word	0x00022fe0


	//   ....[163]....
        /*0ac0*/ 	.word	0x00023030


	//   ....[164]....
        /*0ac4*/ 	.word	0x00023080


	//   ....[165]....
        /*0ac8*/ 	.word	0x000230d0


	//   ....[166]....
        /*0acc*/ 	.word	0x00023120


	//   ....[167]....
        /*0ad0*/ 	.word	0x00023170


	//   ....[168]....
        /*0ad4*/ 	.word	0x000231c0


	//   ....[169]....
        /*0ad8*/ 	.word	0x00023200


	//   ....[170]....
        /*0adc*/ 	.word	0x00023220


	//   ....[171]....
        /*0ae0*/ 	.word	0x00023250


	//   ....[172]....
        /*0ae4*/ 	.word	0x000239a0


	//   ....[173]....
        /*0ae8*/ 	.word	0x000239d0


	//   ....[174]....
        /*0aec*/ 	.word	0x00023a30


	//   ....[175]....
        /*0af0*/ 	.word	0x00023a40


	//   ....[176]....
        /*0af4*/ 	.word	0x00023a90


	//   ....[177]....
        /*0af8*/ 	.word	0x00023aa0


	//   ....[178]....
        /*0afc*/ 	.word	0x00023af0


	//   ....[179]....
        /*0b00*/ 	.word	0x00023b00


	//   ....[180]....
        /*0b04*/ 	.word	0x00023b50


	//   ....[181]....
        /*0b08*/ 	.word	0x00023b60


	//   ....[182]....
        /*0b0c*/ 	.word	0x00023bb0


	//   ....[183]....
        /*0b10*/ 	.word	0x00023bc0


	//   ....[184]....
        /*0b14*/ 	.word	0x00023c10


	//   ....[185]....
        /*0b18*/ 	.word	0x00023c20


	//   ....[186]....
        /*0b1c*/ 	.word	0x00023c30


	//   ....[187]....
        /*0b20*/ 	.word	0x00023c80


	//   ....[188]....
        /*0b24*/ 	.word	0x00023ee0


	//   ....[189]....
        /*0b28*/ 	.word	0x00023f00


	//   ....[190]....
        /*0b2c*/ 	.word	0x00023f10


	//   ....[191]....
        /*0b30*/ 	.word	0x00023f80


	//   ....[192]....
        /*0b34*/ 	.word	0x00023f90


	//   ....[193]....
        /*0b38*/ 	.word	0x00024000


	//   ....[194]....
        /*0b3c*/ 	.word	0x00024010


	//   ....[195]....
        /*0b40*/ 	.word	0x00024080


	//   ....[196]....
        /*0b44*/ 	.word	0x00024090


	//   ....[197]....
        /*0b48*/ 	.word	0x00024100


	//   ....[198]....
        /*0b4c*/ 	.word	0x00024110


	//   ....[199]....
        /*0b50*/ 	.word	0x00024180


	//   ....[200]....
        /*0b54*/ 	.word	0x00024190


	//   ....[201]....
        /*0b58*/ 	.word	0x00024200


	//   ....[202]....
        /*0b5c*/ 	.word	0x00024210


	//   ....[203]....
        /*0b60*/ 	.word	0x00024220


	//   ....[204]....
        /*0b64*/ 	.word	0x000247b0


	//   ....[205]....
        /*0b68*/ 	.word	0x000247f0


	//   ....[206]....
        /*0b6c*/ 	.word	0x00024830


	//   ....[207]....
        /*0b70*/ 	.word	0x00024850


	//   ....[208]....
        /*0b74*/ 	.word	0x00024860


	//   ....[209]....
        /*0b78*/ 	.word	0x00024880


	//   ....[210]....
        /*0b7c*/ 	.word	0x000248f0


	//   ....[211]....
        /*0b80*/ 	.word	0x00024910


	//   ....[212]....
        /*0b84*/ 	.word	0x00024970


	//   ....[213]....
        /*0b88*/ 	.word	0x00024990


	//   ....[214]....
        /*0b8c*/ 	.word	0x000249f0


	//   ....[215]....
        /*0b90*/ 	.word	0x00024a10


	//   ....[216]....
        /*0b94*/ 	.word	0x00024a70


	//   ....[217]....
        /*0b98*/ 	.word	0x00024a90


	//   ....[218]....
        /*0b9c*/ 	.word	0x00024ae0


	//   ....[219]....
        /*0ba0*/ 	.word	0x00024b00


	//   ....[220]....
        /*0ba4*/ 	.word	0x00024f40


	//   ....[221]....
        /*0ba8*/ 	.word	0x00024f70


	//   ....[222]....
        /*0bac*/ 	.word	0x00024fd0


	//   ....[223]....
        /*0bb0*/ 	.word	0x00025000


	//   ....[224]....
        /*0bb4*/ 	.word	0x00025030


	//   ....[225]....
        /*0bb8*/ 	.word	0x00025060


	//   ....[226]....
        /*0bbc*/ 	.word	0x00025090


	//   ....[227]....
        /*0bc0*/ 	.word	0x000250c0


	//   ....[228]....
        /*0bc4*/ 	.word	0x00025260


	//   ....[229]....
        /*0bc8*/ 	.word	0x00025290


	//   ....[230]....
        /*0bcc*/ 	.word	0x000252c0


	//   ....[231]....
        /*0bd0*/ 	.word	0x000252f0


	//   ....[232]....
        /*0bd4*/ 	.word	0x00025320


	//   ....[233]....
        /*0bd8*/ 	.word	0x00025350


	//   ....[234]....
        /*0bdc*/ 	.word	0x00025410


	//   ....[235]....
        /*0be0*/ 	.word	0x00025430


	//   ....[236]....
        /*0be4*/ 	.word	0x00025450


	//   ....[237]....
        /*0be8*/ 	.word	0x000254b0


	//   ....[238]....
        /*0bec*/ 	.word	0x00025ed0


	//   ....[239]....
        /*0bf0*/ 	.word	0x000261f0


	//   ....[240]....
        /*0bf4*/ 	.word	0x00026280


	//   ....[241]....
        /*0bf8*/ 	.word	0x00026320


	//   ....[242]....
        /*0bfc*/ 	.word	0x000263b0


	//   ....[243]....
        /*0c00*/ 	.word	0x00026450


	//   ....[244]....
        /*0c04*/ 	.word	0x000264e0


	//   ....[245]....
        /*0c08*/ 	.word	0x00026580


	//   ....[246]....
        /*0c0c*/ 	.word	0x00026610


	//   ....[247]....
        /*0c10*/ 	.word	0x00026700


	//   ....[248]....
        /*0c14*/ 	.word	0x00026790


	//   ....[249]....
        /*0c18*/ 	.word	0x00026830


	//   ....[250]....
        /*0c1c*/ 	.word	0x000268c0


	//   ....[251]....
        /*0c20*/ 	.word	0x00026960


	//   ....[252]....
        /*0c24*/ 	.word	0x000269f0


	//   ....[253]....
        /*0c28*/ 	.word	0x00026a90


	//   ....[254]....
        /*0c2c*/ 	.word	0x00026b20


	//   ....[255]....
        /*0c30*/ 	.word	0x00026c10


	//   ....[0]....
        /*0c34*/ 	.word	0x00026ca0


	//   ....[1]....
        /*0c38*/ 	.word	0x00026d30


	//   ....[2]....
        /*0c3c*/ 	.word	0x00026dc0


	//   ....[3]....
        /*0c40*/ 	.word	0x00026e50


	//   ....[4]....
        /*0c44*/ 	.word	0x00026ee0


	//   ....[5]....
        /*0c48*/ 	.word	0x00026f70


	//   ....[6]....
        /*0c4c*/ 	.word	0x00027000


	//   ....[7]....
        /*0c50*/ 	.word	0x000270e0


	//   ....[8]....
        /*0c54*/ 	.word	0x00027190


	//   ....[9]....
        /*0c58*/ 	.word	0x00027220


	//   ....[10]....
        /*0c5c*/ 	.word	0x00027270


	//   ....[11]....
        /*0c60*/ 	.word	0x000272c0


	//   ....[12]....
        /*0c64*/ 	.word	0x00027350


	//   ....[13]....
        /*0c68*/ 	.word	0x000273e0


	//   ....[14]....
        /*0c6c*/ 	.word	0x00027430


	//   ....[15]....
        /*0c70*/ 	.word	0x00027480


	//   ....[16]....
        /*0c74*/ 	.word	0x00027510


	//   ....[17]....
        /*0c78*/ 	.word	0x000275a0


	//   ....[18]....
        /*0c7c*/ 	.word	0x000275f0


	//   ....[19]....
        /*0c80*/ 	.word	0x00027640


	//   ....[20]....
        /*0c84*/ 	.word	0x000276d0


	//   ....[21]....
        /*0c88*/ 	.word	0x00027760


	//   ....[22]....
        /*0c8c*/ 	.word	0x000277b0


	//   ....[23]....
        /*0c90*/ 	.word	0x00027800


	//   ....[24]....
        /*0c94*/ 	.word	0x000278f0


	//   ....[25]....
        /*0c98*/ 	.word	0x000279a0


	//   ....[26]....
        /*0c9c*/ 	.word	0x00027a20


	//   ....[27]....
        /*0ca0*/ 	.word	0x00027ab0


	//   ....[28]....
        /*0ca4*/ 	.word	0x00027c20


	//   ....[29]....
        /*0ca8*/ 	.word	0x00027d50


	//   ....[30]....
        /*0cac*/ 	.word	0x00027db0


	//   ....[31]....
        /*0cb0*/ 	.word	0x00027e00


	//   ....[32]....
        /*0cb4*/ 	.word	0x00027e90


	//   ....[33]....
        /*0cb8*/ 	.word	0x00027f30


	//   ....[34]....
        /*0cbc*/ 	.word	0x00027fb0


	//   ....[35]....
        /*0cc0*/ 	.word	0x00028020


	//   ....[36]....
        /*0cc4*/ 	.word	0x000281b0


	//   ....[37]....
        /*0cc8*/ 	.word	0x000282a0


	//   ....[38]....
        /*0ccc*/ 	.word	0x000282f0


	//   ....[39]....
        /*0cd0*/ 	.word	0x00028340


	//   ....[40]....
        /*0cd4*/ 	.word	0x000286c0


	//   ....[41]....
        /*0cd8*/ 	.word	0x00028710


	//   ....[42]....
        /*0cdc*/ 	.word	0x000287a0


	//   ....[43]....
        /*0ce0*/ 	.word	0x00028830


	//   ....[44]....
        /*0ce4*/ 	.word	0x000288c0


	//   ....[45]....
        /*0ce8*/ 	.word	0x00028950


	//   ....[46]....
        /*0cec*/ 	.word	0x000289e0


	//   ....[47]....
        /*0cf0*/ 	.word	0x00028a70


	//   ....[48]....
        /*0cf4*/ 	.word	0x00028af0


	//   ....[49]....
        /*0cf8*/ 	.word	0x00028b40


	//   ....[50]....
        /*0cfc*/ 	.word	0x00028bd0


	//   ....[51]....
        /*0d00*/ 	.word	0x00028c60


	//   ....[52]....
        /*0d04*/ 	.word	0x00028ce0


	//   ....[53]....
        /*0d08*/ 	.word	0x00028d30


	//   ....[54]....
        /*0d0c*/ 	.word	0x00028dc0


	//   ....[55]....
        /*0d10*/ 	.word	0x00028e50


	//   ....[56]....
        /*0d14*/ 	.word	0x00028ee0


	//   ....[57]....
        /*0d18*/ 	.word	0x00028f70


	//   ....[58]....
        /*0d1c*/ 	.word	0x00029000


	//   ....[59]....
        /*0d20*/ 	.word	0x00029090


	//   ....[60]....
        /*0d24*/ 	.word	0x00029150


	//   ....[61]....
        /*0d28*/ 	.word	0x00029430


	//   ....[62]....
        /*0d2c*/ 	.word	0x00029520


	//   ....[63]....
        /*0d30*/ 	.word	0x000295c0


	//   ....[64]....
        /*0d34*/ 	.word	0x00029620


	//   ....[65]....
        /*0d38*/ 	.word	0x00029720


	//   ....[66]....
        /*0d3c*/ 	.word	0x00029790


	//   ....[67]....
        /*0d40*/ 	.word	0x00029890


	//   ....[68]....
        /*0d44*/ 	.word	0x00029900


	//   ....[69]....
        /*0d48*/ 	.word	0x00029a00


	//   ....[70]....
        /*0d4c*/ 	.word	0x00029a70


	//   ....[71]....
        /*0d50*/ 	.word	0x00029b70


	//   ....[72]....
        /*0d54*/ 	.word	0x00029be0


	//   ....[73]....
        /*0d58*/ 	.word	0x00029ce0


	//   ....[74]....
        /*0d5c*/ 	.word	0x00029d50


	//   ....[75]....
        /*0d60*/ 	.word	0x00029e50


	//   ....[76]....
        /*0d64*/ 	.word	0x00029ec0


	//   ....[77]....
        /*0d68*/ 	.word	0x00029f60


	//   ....[78]....
        /*0d6c*/ 	.word	0x0002a060


	//   ....[79]....
        /*0d70*/ 	.word	0x0002a0d0


	//   ....[80]....
        /*0d74*/ 	.word	0x0002a150


	//   ....[81]....
        /*0d78*/ 	.word	0x0002a210


	//   ....[82]....
        /*0d7c*/ 	.word	0x0002a290


	//   ....[83]....
        /*0d80*/ 	.word	0x0002a360


	//   ....[84]....
        /*0d84*/ 	.word	0x0002a3e0


	//   ....[85]....
        /*0d88*/ 	.word	0x0002a4b0


	//   ....[86]....
        /*0d8c*/ 	.word	0x0002a530


	//   ....[87]....
        /*0d90*/ 	.word	0x0002a600


	//   ....[88]....
        /*0d94*/ 	.word	0x0002a680


	//   ....[89]....
        /*0d98*/ 	.word	0x0002a750


	//   ....[90]....
        /*0d9c*/ 	.word	0x0002a7d0


	//   ....[91]....
        /*0da0*/ 	.word	0x0002a890


	//   ....[92]....
        /*0da4*/ 	.word	0x0002a910


	//   ....[93]....
        /*0da8*/ 	.word	0x0002a9c0


	//   ....[94]....
        /*0dac*/ 	.word	0x0002aaf0


	//   ....[95]....
        /*0db0*/ 	.word	0x0002ab90


	//   ....[96]....
        /*0db4*/ 	.word	0x0002ac00


	//   ....[97]....
        /*0db8*/ 	.word	0x0002acc0


	//   ....[98]....
        /*0dbc*/ 	.word	0x0002ad20


	//   ....[99]....
        /*0dc0*/ 	.word	0x0002ade0


	//   ....[100]....
        /*0dc4*/ 	.word	0x0002ae40


	//   ....[101]....
        /*0dc8*/ 	.word	0x0002af00


	//   ....[102]....
        /*0dcc*/ 	.word	0x0002af60


	//   ....[103]....
        /*0dd0*/ 	.word	0x0002b020


	//   ....[104]....
        /*0dd4*/ 	.word	0x0002b080


	//   ....[105]....
        /*0dd8*/ 	.word	0x0002b140


	//   ....[106]....
        /*0ddc*/ 	.word	0x0002b1a0


	//   ....[107]....
        /*0de0*/ 	.word	0x0002b260


	//   ....[108]....
        /*0de4*/ 	.word	0x0002b2c0


	//   ....[109]....
        /*0de8*/ 	.word	0x0002b380


	//   ....[110]....
        /*0dec*/ 	.word	0x0002b470


	//   ....[111]....
        /*0df0*/ 	.word	0x0002b510


	//   ....[112]....
        /*0df4*/ 	.word	0x0002b570


	//   ....[113]....
        /*0df8*/ 	.word	0x0002b650


	//   ....[114]....
        /*0dfc*/ 	.word	0x0002b6b0


	//   ....[115]....
        /*0e00*/ 	.word	0x0002b790


	//   ....[116]....
        /*0e04*/ 	.word	0x0002b7f0


	//   ....[117]....
        /*0e08*/ 	.word	0x0002b8d0


	//   ....[118]....
        /*0e0c*/ 	.word	0x0002b930


	//   ....[119]....
        /*0e10*/ 	.word	0x0002ba10


	//   ....[120]....
        /*0e14*/ 	.word	0x0002ba70


	//   ....[121]....
        /*0e18*/ 	.word	0x0002bb50


	//   ....[122]....
        /*0e1c*/ 	.word	0x0002bbb0


	//   ....[123]....
        /*0e20*/ 	.word	0x0002bc90


	//   ....[124]....
        /*0e24*/ 	.word	0x0002bcf0


	//   ....[125]....
        /*0e28*/ 	.word	0x0002bdc0


	//   ....[126]....
        /*0e2c*/ 	.word	0x0002bee0


	//   ....[127]....
        /*0e30*/ 	.word	0x0002bf90


	//   ....[128]....
        /*0e34*/ 	.word	0x0002c040


	//   ....[129]....
        /*0e38*/ 	.word	0x0002c110


	//   ....[130]....
        /*0e3c*/ 	.word	0x0002c170


	//   ....[131]....
        /*0e40*/ 	.word	0x0002c250


	//   ....[132]....
        /*0e44*/ 	.word	0x0002c2b0


	//   ....[133]....
        /*0e48*/ 	.word	0x0002c380


	//   ....[134]....
        /*0e4c*/ 	.word	0x0002c3e0


	//   ....[135]....
        /*0e50*/ 	.word	0x0002c4b0


	//   ....[136]....
        /*0e54*/ 	.word	0x0002c510


	//   ....[137]....
        /*0e58*/ 	.word	0x0002c5f0


	//   ....[138]....
        /*0e5c*/ 	.word	0x0002c650


	//   ....[139]....
        /*0e60*/ 	.word	0x0002c720


	//   ....[140]....
        /*0e64*/ 	.word	0x0002c780


	//   ....[141]....
        /*0e68*/ 	.word	0x0002c840


	//   ....[142]....
        /*0e6c*/ 	.word	0x0002c8d0


	//   ....[143]....
        /*0e70*/ 	.word	0x0002c970


	//   ....[144]....
        /*0e74*/ 	.word	0x0002caf0


	//   ....[145]....
        /*0e78*/ 	.word	0x0002cb60


	//   ....[146]....
        /*0e7c*/ 	.word	0x0002cbd0


	//   ....[147]....
        /*0e80*/ 	.word	0x0002cc40


	//   ....[148]....
        /*0e84*/ 	.word	0x0002ccb0


	//   ....[149]....
        /*0e88*/ 	.word	0x0002cd30


	//   ....[150]....
        /*0e8c*/ 	.word	0x0002cdb0


	//   ....[151]....
        /*0e90*/ 	.word	0x0002ce40


	//   ....[152]....
        /*0e94*/ 	.word	0x0002ceb0


	//   ....[153]....
        /*0e98*/ 	.word	0x0002cf20


	//   ....[154]....
        /*0e9c*/ 	.word	0x0002cf90


	//   ....[155]....
        /*0ea0*/ 	.word	0x0002d010


	//   ....[156]....
        /*0ea4*/ 	.word	0x0002d080


	//   ....[157]....
        /*0ea8*/ 	.word	0x0002d110


	//   ....[158]....
        /*0eac*/ 	.word	0x0002d170


	//   ....[159]....
        /*0eb0*/ 	.word	0x0002d200


	//   ....[160]....
        /*0eb4*/ 	.word	0x0002d330


	//----- nvinfo : EIATTR_REG_RECONFIG
	.align		4
.L_995:
        /*0eb8*/ 	.byte	0x01, 0x54
	.zero		2


	//----- nvinfo : EIATTR_SYSCALL_OFFSETS
	.align		4
        /*0ebc*/ 	.byte	0x04, 0x46
        /*0ebe*/ 	.short	(.L_997 - .L_996)


	//   ....[0]....
.L_996:
        /*0ec0*/ 	.word	0x00002060


	//   ....[1]....
        /*0ec4*/ 	.word	0x000021b0


	//   ....[2]....
        /*0ec8*/ 	.word	0x000093c0


	//   ....[3]....
        /*0ecc*/ 	.word	0x000096e0


	//   ....[4]....
        /*0ed0*/ 	.word	0x000218d0


	//   ....[5]....
        /*0ed4*/ 	.word	0x00021a20


	//   ....[6]....
        /*0ed8*/ 	.word	0x00021b10


	//   ....[7]....
        /*0edc*/ 	.word	0x00022a90


	//----- nvinfo : EIATTR_MBARRIER_INSTR_OFFSETS
	.align		4
.L_997:
        /*0ee0*/ 	.byte	0x04, 0x39
        /*0ee2*/ 	.short	(.L_999 - .L_998)


	//   ....[0]....
.L_998:
        /*0ee4*/ 	.word	0x00000270
        /*0ee8*/ 	.word	0x000000ff
        /*0eec*/ 	.word	0x00028800
        /*0ef0*/ 	.short	0x0100
        /*0ef2*/ 	.byte	0x08
	.zero		1


	//   ....[1]....
        /*0ef4*/ 	.word	0x00000280
        /*0ef8*/ 	.word	0x000000ff
        /*0efc*/ 	.word	0x00028820
        /*0f00*/ 	.short	0x0100
        /*0f02*/ 	.byte	0x08
	.zero		1


	//   ....[2]....
        /*0f04*/ 	.word	0x00000370
        /*0f08*/ 	.word	0x000000ff
        /*0f0c*/ 	.word	0x00028830
        /*0f10*/ 	.short	0x0100
        /*0f12*/ 	.byte	0x08
	.zero		1


	//   ....[3]....
        /*0f14*/ 	.word	0x00000380
        /*0f18*/ 	.word	0x000000ff
        /*0f1c*/ 	.word	0x00028840
        /*0f20*/ 	.short	0x0100
        /*0f22*/ 	.byte	0x08
	.zero		1


	//   ....[4]....
        /*0f24*/ 	.word	0x00000390
        /*0f28*/ 	.word	0x000000ff
        /*0f2c*/ 	.word	0x00028838
        /*0f30*/ 	.short	0x0100
        /*0f32*/ 	.byte	0x08
	.zero		1


	//   ....[5]....
        /*0f34*/ 	.word	0x000003a0
        /*0f38*/ 	.word	0x000000ff
        /*0f3c*/ 	.word	0x00028848
        /*0f40*/ 	.short	0x0100
        /*0f42*/ 	.byte	0x08
	.zero		1


	//   ....[6]....
        /*0f44*/ 	.word	0x000004d0
        /*0f48*/ 	.word	0x000000ff
        /*0f4c*/ 	.word	0x00028850
        /*0f50*/ 	.short	0x0100
        /*0f52*/ 	.byte	0x08
	.zero		1


	//   ....[7]....
        /*0f54*/ 	.word	0x000004e0
        /*0f58*/ 	.word	0x000000ff
        /*0f5c*/ 	.word	0x00028860
        /*0f60*/ 	.short	0x0100
        /*0f62*/ 	.byte	0x08
	.zero		1


	//   ....[8]....
        /*0f64*/ 	.word	0x000004f0
        /*0f68*/ 	.word	0x000000ff
        /*0f6c*/ 	.word	0x00028858
        /*0f70*/ 	.short	0x0100
        /*0f72*/ 	.byte	0x08
	.zero		1


	//   ....[9]....
        /*0f74*/ 	.word	0x00000500
        /*0f78*/ 	.word	0x000000ff
        /*0f7c*/ 	.word	0x00028868
        /*0f80*/ 	.short	0x0100
        /*0f82*/ 	.byte	0x08
	.zero		1


	//   ....[10]....
        /*0f84*/ 	.word	0x000005f0
        /*0f88*/ 	.word	0x000000ff
        /*0f8c*/ 	.word	0x00028870
        /*0f90*/ 	.short	0x0100
        /*0f92*/ 	.byte	0x06
	.zero		1


	//   ....[11]....
        /*0f94*/ 	.word	0x00000600
        /*0f98*/ 	.word	0x000000ff
        /*0f9c*/ 	.word	0x00028880
        /*0fa0*/ 	.short	0x0100
        /*0fa2*/ 	.byte	0x06
	.zero		1


	//   ....[12]....
        /*0fa4*/ 	.word	0x00000610
        /*0fa8*/ 	.word	0x000000ff
        /*0fac*/ 	.word	0x00028878
        /*0fb0*/ 	.short	0x0100
        /*0fb2*/ 	.byte	0x06
	.zero		1


	//   ....[13]....
        /*0fb4*/ 	.word	0x00000620
        /*0fb8*/ 	.word	0x000000ff
        /*0fbc*/ 	.word	0x00028888
        /*0fc0*/ 	.short	0x0100
        /*0fc2*/ 	.byte	0x06
	.zero		1


	//   ....[14]....
        /*0fc4*/ 	.word	0x00000750
        /*0fc8*/ 	.word	0x000000ff
        /*0fcc*/ 	.word	0x00028890
        /*0fd0*/ 	.short	0x0100
        /*0fd2*/ 	.byte	0x08
	.zero		1


	//   ....[15]....
        /*0fd4*/ 	.word	0x00000760
        /*0fd8*/ 	.word	0x000000ff
        /*0fdc*/ 	.word	0x000288a0
        /*0fe0*/ 	.short	0x0100
        /*0fe2*/ 	.byte	0x08
	.zero		1


	//   ....[16]....
        /*0fe4*/ 	.word	0x00000770
        /*0fe8*/ 	.word	0x000000ff
        /*0fec*/ 	.word	0x00028898
        /*0ff0*/ 	.short	0x0100
        /*0ff2*/ 	.byte	0x08
	.zero		1


	//   ....[17]....
        /*0ff4*/ 	.word	0x00000780
        /*0ff8*/ 	.word	0x000000ff
        /*0ffc*/ 	.word	0x000288a8
        /*1000*/ 	.short	0x0100
        /*1002*/ 	.byte	0x08
	.zero		1


	//   ....[18]....
        /*1004*/ 	.word	0x000008b0
        /*1008*/ 	.word	0x000000ff
        /*100c*/ 	.word	0x000288b0
        /*1010*/ 	.short	0x0100
        /*1012*/ 	.byte	0x08
	.zero		1


	//   ....[19]....
        /*1014*/ 	.word	0x000008c0
        /*1018*/ 	.word	0x000000ff
        /*101c*/ 	.word	0x000288c0
        /*1020*/ 	.short	0x0100
        /*1022*/ 	.byte	0x08
	.zero		1


	//   ....[20]....
        /*1024*/ 	.word	0x000008d0
        /*1028*/ 	.word	0x000000ff
        /*102c*/ 	.word	0x000288b8
        /*1030*/ 	.short	0x0100
        /*1032*/ 	.byte	0x08
	.zero		1


	//   ....[21]....
        /*1034*/ 	.word	0x000008e0
        /*1038*/ 	.word	0x000000ff
        /*103c*/ 	.word	0x000288c8
        /*1040*/ 	.short	0x0100
        /*1042*/ 	.byte	0x08
	.zero		1


	//   ....[22]....
        /*1044*/ 	.word	0x00003720
        /*1048*/ 	.word	0x00000059
        /*104c*/ 	.word	0x00028890
        /*1050*/ 	.short	0x010a
        /*1052*/ 	.byte	0x3f
	.zero		1


	//   ....[23]....
        /*1054*/ 	.word	0x00005b70
        /*1058*/ 	.word	0x00000059
        /*105c*/ 	.word	0x00028890
        /*1060*/ 	.short	0x010a
        /*1062*/ 	.byte	0x3f
	.zero		1


	//   ....[24]....
        /*1064*/ 	.word	0x00007ae0
        /*1068*/ 	.word	0x00000059
        /*106c*/ 	.word	0x00028890
        /*1070*/ 	.short	0x010a
        /*1072*/ 	.byte	0x3f
	.zero		1


	//   ....[25]....
        /*1074*/ 	.word	0x000081e0
        /*1078*/ 	.word	0x0000000b
        /*107c*/ 	.word	0x00000000
        /*1080*/ 	.short	0x0101
        /*1082*/ 	.byte	0x3f
	.zero		1


	//   ....[26]....
        /*1084*/ 	.word	0x00008220
        /*1088*/ 	.word	0x00000059
        /*108c*/ 	.word	0x000288b0
        /*1090*/ 	.short	0x010a
        /*1092*/ 	.byte	0x3f
	.zero		1


	//   ....[27]....
        /*1094*/ 	.word	0x00008830
        /*1098*/ 	.word	0x00000059
        /*109c*/ 	.word	0x00000000
        /*10a0*/ 	.short	0x0101
        /*10a2*/ 	.byte	0x3f
	.zero		1


	//   ....[28]....
        /*10a4*/ 	.word	0x00009460
        /*10a8*/ 	.word	0x00000012
        /*10ac*/ 	.word	0x00028800
        /*10b0*/ 	.short	0x010a
        /*10b2*/ 	.byte	0x3f
	.zero		1


	//   ....[29]....
        /*10b4*/ 	.word	0x000094b0
        /*10b8*/ 	.word	0x00000012
        /*10bc*/ 	.word	0x00028800
        /*10c0*/ 	.short	0x010a
        /*10c2*/ 	.byte	0x3f
	.zero		1


	//   ....[30]....
        /*10c4*/ 	.word	0x0000a670
        /*10c8*/ 	.word	0x00000012
        /*10cc*/ 	.word	0x00028800
        /*10d0*/ 	.short	0x010a
        /*10d2*/ 	.byte	0x3f
	.zero		1


	//   ....[31]....
        /*10d4*/ 	.word	0x0000cac0
        /*10d8*/ 	.word	0x00000012
        /*10dc*/ 	.word	0x00028800
        /*10e0*/ 	.short	0x010a
        /*10e2*/ 	.byte	0x3f
	.zero		1


	//   ....[32]....
        /*10e4*/ 	.word	0x0000e4c0
        /*10e8*/ 	.word	0x00000008
        /*10ec*/ 	.word	0x00028830
        /*10f0*/ 	.short	0x010a
        /*10f2*/ 	.byte	0x3f
	.zero		1


	//   ....[33]....
        /*10f4*/ 	.word	0x0000e560
        /*10f8*/ 	.word	0x00000008
        /*10fc*/ 	.word	0x00028830
        /*1100*/ 	.short	0x010a
        /*1102*/ 	.byte	0x3f
	.zero		1


	//   ....[34]....
        /*1104*/ 	.word	0x0000ec40
        /*1108*/ 	.word	0x00000000
        /*110c*/ 	.word	0x00000000
        /*1110*/ 	.short	0x0101
        /*1112*/ 	.byte	0x3f
	.zero		1


	//   ....[35]....
        /*1114*/ 	.word	0x00011940
        /*1118*/ 	.word	0x00000019
        /*111c*/ 	.word	0x00028830
        /*1120*/ 	.short	0x010a
        /*1122*/ 	.byte	0x3f
	.zero		1


	//   ....[36]....
        /*1124*/ 	.word	0x00011990
        /*1128*/ 	.word	0x00000019
        /*112c*/ 	.word	0x00028830
        /*1130*/ 	.short	0x010a
        /*1132*/ 	.byte	0x3f
	.zero		1


	//   ....[37]....
        /*1134*/ 	.word	0x00011ea0
        /*1138*/ 	.word	0x000000ce
        /*113c*/ 	.word	0x00028850
        /*1140*/ 	.short	0x010a
        /*1142*/ 	.byte	0x3f
	.zero		1


	//   ....[38]....
        /*1144*/ 	.word	0x00011ee0
        /*1148*/ 	.word	0x000000ce
        /*114c*/ 	.word	0x00028850
        /*1150*/ 	.short	0x010a
        /*1152*/ 	.byte	0x3f
	.zero		1


	//   ....[39]....
        /*1154*/ 	.word	0x00012410
        /*1158*/ 	.word	0x00000098
        /*115c*/ 	.word	0x00000000
        /*1160*/ 	.short	0x0101
        /*1162*/ 	.byte	0x3f
	.zero		1


	//   ....[40]....
        /*1164*/ 	.word	0x000145f0
        /*1168*/ 	.word	0x00000037
        /*116c*/ 	.word	0x00000000
        /*1170*/ 	.short	0x0101
        /*1172*/ 	.byte	0x3f
	.zero		1


	//   ....[41]....
        /*1174*/ 	.word	0x00014f90
        /*1178*/ 	.word	0x00000003
        /*117c*/ 	.word	0x00028830
        /*1180*/ 	.short	0x010a
        /*1182*/ 	.byte	0x3f
	.zero		1


	//   ....[42]....
        /*1184*/ 	.word	0x00014fe0
        /*1188*/ 	.word	0x00000003
        /*118c*/ 	.word	0x00028830
        /*1190*/ 	.short	0x010a
        /*1192*/ 	.byte	0x3f
	.zero		1


	//   ....[43]....
        /*1194*/ 	.word	0x00015520
        /*1198*/ 	.word	0x00000003
        /*119c*/ 	.word	0x00028850
        /*11a0*/ 	.short	0x010a
        /*11a2*/ 	.byte	0x3f
	.zero		1


	//   ....[44]....
        /*11a4*/ 	.word	0x00015560
        /*11a8*/ 	.word	0x00000003
        /*11ac*/ 	.word	0x00028850
        /*11b0*/ 	.short	0x010a
        /*11b2*/ 	.byte	0x3f
	.zero		1


	//   ....[45]....
        /*11b4*/ 	.word	0x00016050
        /*11b8*/ 	.word	0x0000001a
        /*11bc*/ 	.word	0x00000000
        /*11c0*/ 	.short	0x0101
        /*11c2*/ 	.byte	0x3f
	.zero		1


	//   ....[46]....
        /*11c4*/ 	.word	0x00016c00
        /*11c8*/ 	.word	0x00000039
        /*11cc*/ 	.word	0x00000000
        /*11d0*/ 	.short	0x0101
        /*11d2*/ 	.byte	0x3f
	.zero		1


	//   ....[47]....
        /*11d4*/ 	.word	0x00017320
        /*11d8*/ 	.word	0x00000003
        /*11dc*/ 	.word	0x00028830
        /*11e0*/ 	.short	0x010a
        /*11e2*/ 	.byte	0x3f
	.zero		1


	//   ....[48]....
        /*11e4*/ 	.word	0x00017370
        /*11e8*/ 	.word	0x00000003
        /*11ec*/ 	.word	0x00028830
        /*11f0*/ 	.short	0x010a
        /*11f2*/ 	.byte	0x3f
	.zero		1


	//   ....[49]....
        /*11f4*/ 	.word	0x000178b0
        /*11f8*/ 	.word	0x00000003
        /*11fc*/ 	.word	0x00028850
        /*1200*/ 	.short	0x010a
        /*1202*/ 	.byte	0x3f
	.zero		1


	//   ....[50]....
        /*1204*/ 	.word	0x000178f0
        /*1208*/ 	.word	0x00000003
        /*120c*/ 	.word	0x00028850
        /*1210*/ 	.short	0x010a
        /*1212*/ 	.byte	0x3f
	.zero		1


	//   ....[51]....
        /*1214*/ 	.word	0x00017df0
        /*1218*/ 	.word	0x00000000
        /*121c*/ 	.word	0x00000000
        /*1220*/ 	.short	0x0101
        /*1222*/ 	.byte	0x3f
	.zero		1


	//   ....[52]....
        /*1224*/ 	.word	0x00019ff0
        /*1228*/ 	.word	0x00000037
        /*122c*/ 	.word	0x00000000
        /*1230*/ 	.short	0x0101
        /*1232*/ 	.byte	0x3f
	.zero		1


	//   ....[53]....
        /*1234*/ 	.word	0x0001a640
        /*1238*/ 	.word	0x0000000b
        /*123c*/ 	.word	0x00028850
        /*1240*/ 	.short	0x010a
        /*1242*/ 	.byte	0x3f
	.zero		1


	//   ....[54]....
        /*1244*/ 	.word	0x0001a6c0
        /*1248*/ 	.word	0x0000000b
        /*124c*/ 	.word	0x00028850
        /*1250*/ 	.short	0x010a
        /*1252*/ 	.byte	0x3f
	.zero		1


	//   ....[55]....
        /*1254*/ 	.word	0x0001ace0
        /*1258*/ 	.word	0x00000000
        /*125c*/ 	.word	0x00000000
        /*1260*/ 	.short	0x0101
        /*1262*/ 	.byte	0x3f
	.zero		1


	//   ....[56]....
        /*1264*/ 	.word	0x0001c280
        /*1268*/ 	.word	0x00000003
        /*126c*/ 	.word	0x00000000
        /*1270*/ 	.short	0x0101
        /*1272*/ 	.byte	0x3f
	.zero		1


	//   ....[57]....
        /*1274*/ 	.word	0x0001cab0
        /*1278*/ 	.word	0x00000008
        /*127c*/ 	.word	0x00000000
        /*1280*/ 	.short	0x0101
        /*1282*/ 	.byte	0x3f
	.zero		1


	//   ....[58]....
        /*1284*/ 	.word	0x000200e0
        /*1288*/ 	.word	0x00000016
        /*128c*/ 	.word	0x00028820
        /*1290*/ 	.short	0x010a
        /*1292*/ 	.byte	0x3f
	.zero		1


	//   ....[59]....
        /*1294*/ 	.word	0x00020170
        /*1298*/ 	.word	0x00000003
        /*129c*/ 	.word	0x000288a0
        /*12a0*/ 	.short	0x010a
        /*12a2*/ 	.byte	0x3f
	.zero		1


	//   ....[60]....
        /*12a4*/ 	.word	0x000204d0
        /*12a8*/ 	.word	0x00000003
        /*12ac*/ 	.word	0x000288c0
        /*12b0*/ 	.short	0x010a
        /*12b2*/ 	.byte	0x3f
	.zero		1


	//   ....[61]....
        /*12b4*/ 	.word	0x00020900
        /*12b8*/ 	.word	0x0000000b
        /*12bc*/ 	.word	0x000288a0
        /*12c0*/ 	.short	0x010a
        /*12c2*/ 	.byte	0x3f
	.zero		1


	//   ....[62]....
        /*12c4*/ 	.word	0x00020c40
        /*12c8*/ 	.word	0x0000000b
        /*12cc*/ 	.word	0x000288c0
        /*12d0*/ 	.short	0x010a
        /*12d2*/ 	.byte	0x3f
	.zero		1


	//   ....[63]....
        /*12d4*/ 	.word	0x00022000
        /*12d8*/ 	.word	0x00000007
        /*12dc*/ 	.word	0x00028840
        /*12e0*/ 	.short	0x010a
        /*12e2*/ 	.byte	0x3f
	.zero		1


	//   ....[64]....
        /*12e4*/ 	.word	0x00022760
        /*12e8*/ 	.word	0x00000007
        /*12ec*/ 	.word	0x00028830
        /*12f0*/ 	.short	0x0107
        /*12f2*/ 	.byte	0x3f
	.zero		1


	//   ....[65]....
        /*12f4*/ 	.word	0x00022830
        /*12f8*/ 	.word	0x00000007
        /*12fc*/ 	.word	0x00028830
        /*1300*/ 	.short	0x0101
        /*1302*/ 	.byte	0x3f
	.zero		1


	//   ....[66]....
        /*1304*/ 	.word	0x00023350
        /*1308*/ 	.word	0x00000016
        /*130c*/ 	.word	0x00028800
        /*1310*/ 	.short	0x0107
        /*1312*/ 	.byte	0x3f
	.zero		1


	//   ....[67]....
        /*1314*/ 	.word	0x00023460
        /*1318*/ 	.word	0x00000016
        /*131c*/ 	.word	0x00028800
        /*1320*/ 	.short	0x0101
        /*1322*/ 	.byte	0x3f
	.zero		1


	//   ....[68]....
        /*1324*/ 	.word	0x00023480
        /*1328*/ 	.word	0x00000016
        /*132c*/ 	.word	0x00028820
        /*1330*/ 	.short	0x010a
        /*1332*/ 	.byte	0x3f
	.zero		1


	//   ....[69]....
        /*1334*/ 	.word	0x00023810
        /*1338*/ 	.word	0x00000006
        /*133c*/ 	.word	0x00028840
        /*1340*/ 	.short	0x010a
        /*1342*/ 	.byte	0x3f
	.zero		1


	//   ....[70]....
        /*1344*/ 	.word	0x00023d10
        /*1348*/ 	.word	0x00000006
        /*134c*/ 	.word	0x00028830
        /*1350*/ 	.short	0x0107
        /*1352*/ 	.byte	0x3f
	.zero		1


	//   ....[71]....
        /*1354*/ 	.word	0x00023dd0
        /*1358*/ 	.word	0x00000006
        /*135c*/ 	.word	0x00028830
        /*1360*/ 	.short	0x0101
        /*1362*/ 	.byte	0x3f
	.zero		1


	//   ....[72]....
        /*1364*/ 	.word	0x00023e30
        /*1368*/ 	.word	0x00000006
        /*136c*/ 	.word	0x00028860
        /*1370*/ 	.short	0x010a
        /*1372*/ 	.byte	0x3f
	.zero		1


	//   ....[73]....
        /*1374*/ 	.word	0x00024360
        /*1378*/ 	.word	0x00000006
        /*137c*/ 	.word	0x00028850
        /*1380*/ 	.short	0x0107
        /*1382*/ 	.byte	0x3f
	.zero		1


	//   ....[74]....
        /*1384*/ 	.word	0x00024500
        /*1388*/ 	.word	0x00000006
        /*138c*/ 	.word	0x00028850
        /*1390*/ 	.short	0x0101
        /*1392*/ 	.byte	0x3f
	.zero		1


	//   ....[75]....
        /*1394*/ 	.word	0x00024710
        /*1398*/ 	.word	0x00000000
        /*139c*/ 	.word	0x00028860
        /*13a0*/ 	.short	0x010a
        /*13a2*/ 	.byte	0x3f
	.zero		1


	//   ....[76]....
        /*13a4*/ 	.word	0x00024c40
        /*13a8*/ 	.word	0x00000000
        /*13ac*/ 	.word	0x00028850
        /*13b0*/ 	.short	0x0107
        /*13b2*/ 	.byte	0x3f
	.zero		1


	//   ....[77]....
        /*13b4*/ 	.word	0x00024d00
        /*13b8*/ 	.word	0x00000000
        /*13bc*/ 	.word	0x00028850
        /*13c0*/ 	.short	0x0101
        /*13c2*/ 	.byte	0x3f
	.zero		1


	//   ....[78]....
        /*13c4*/ 	.word	0x00025e50
        /*13c8*/ 	.word	0x00000007
        /*13cc*/ 	.word	0x00028820
        /*13d0*/ 	.short	0x010a
        /*13d2*/ 	.byte	0x3f
	.zero		1


	//   ....[79]....
        /*13d4*/ 	.word	0x00025fc0
        /*13d8*/ 	.word	0x00000005
        /*13dc*/ 	.word	0x00028840
        /*13e0*/ 	.short	0x010a
        /*13e2*/ 	.byte	0x3f
	.zero		1


	//   ....[80]....
        /*13e4*/ 	.word	0x00026060
        /*13e8*/ 	.word	0x00000003
        /*13ec*/ 	.word	0x00028840
        /*13f0*/ 	.short	0x010a
        /*13f2*/ 	.byte	0x3f
	.zero		1


	//   ....[81]....
        /*13f4*/ 	.word	0x000260a0
        /*13f8*/ 	.word	0x00000005
        /*13fc*/ 	.word	0x00028860
        /*1400*/ 	.short	0x010a
        /*1402*/ 	.byte	0x3f
	.zero		1


	//   ....[82]....
        /*1404*/ 	.word	0x000260e0
        /*1408*/ 	.word	0x00000003
        /*140c*/ 	.word	0x00028860
        /*1410*/ 	.short	0x010a
        /*1412*/ 	.byte	0x3f
	.zero		1


	//   ....[83]....
        /*1414*/ 	.word	0x00026140
        /*1418*/ 	.word	0x00000059
        /*141c*/ 	.word	0x00028890
        /*1420*/ 	.short	0x010a
        /*1422*/ 	.byte	0x3f
	.zero		1


	//   ....[84]....
        /*1424*/ 	.word	0x00026650
        /*1428*/ 	.word	0x00000059
        /*142c*/ 	.word	0x00028890
        /*1430*/ 	.short	0x010a
        /*1432*/ 	.byte	0x3f
	.zero		1


	//   ....[85]....
        /*1434*/ 	.word	0x00026b60
        /*1438*/ 	.word	0x00000059
        /*143c*/ 	.word	0x00028890
        /*1440*/ 	.short	0x010a
        /*1442*/ 	.byte	0x3f
	.zero		1


	//   ....[86]....
        /*1444*/ 	.word	0x00027030
        /*1448*/ 	.word	0x00000059
        /*144c*/ 	.word	0x000288b0
        /*1450*/ 	.short	0x010a
        /*1452*/ 	.byte	0x3f
	.zero		1


	//   ....[87]....
        /*1454*/ 	.word	0x00027830
        /*1458*/ 	.word	0x00000012
        /*145c*/ 	.word	0x00028800
        /*1460*/ 	.short	0x010a
        /*1462*/ 	.byte	0x3f
	.zero		1


	//   ....[88]....
        /*1464*/ 	.word	0x000283a0
        /*1468*/ 	.word	0x00000012
        /*146c*/ 	.word	0x00028800
        /*1470*/ 	.short	0x010a
        /*1472*/ 	.byte	0x3f
	.zero		1


	//   ....[89]....
        /*1474*/ 	.word	0x000283f0
        /*1478*/ 	.word	0x00000008
        /*147c*/ 	.word	0x00028830
        /*1480*/ 	.short	0x010a
        /*1482*/ 	.byte	0x3f
	.zero		1


	//   ....[90]....
        /*1484*/ 	.word	0x00028440
        /*1488*/ 	.word	0x00000019
        /*148c*/ 	.word	0x00028830
        /*1490*/ 	.short	0x010a
        /*1492*/ 	.byte	0x3f
	.zero		1


	//   ....[91]....
        /*1494*/ 	.word	0x00028490
        /*1498*/ 	.word	0x000000ce
        /*149c*/ 	.word	0x00028850
        /*14a0*/ 	.short	0x010a
        /*14a2*/ 	.byte	0x3f
	.zero		1


	//   ....[92]....
        /*14a4*/ 	.word	0x000284e0
        /*14a8*/ 	.word	0x00000003
        /*14ac*/ 	.word	0x00028830
        /*14b0*/ 	.short	0x010a
        /*14b2*/ 	.byte	0x3f
	.zero		1


	//   ....[93]....
        /*14b4*/ 	.word	0x00028530
        /*14b8*/ 	.word	0x00000003
        /*14bc*/ 	.word	0x00028850
        /*14c0*/ 	.short	0x010a
        /*14c2*/ 	.byte	0x3f
	.zero		1


	//   ....[94]....
        /*14c4*/ 	.word	0x00028580
        /*14c8*/ 	.word	0x00000003
        /*14cc*/ 	.word	0x00028830
        /*14d0*/ 	.short	0x010a
        /*14d2*/ 	.byte	0x3f
	.zero		1


	//   ....[95]....
        /*14d4*/ 	.word	0x000285d0
        /*14d8*/ 	.word	0x00000003
        /*14dc*/ 	.word	0x00028850
        /*14e0*/ 	.short	0x010a
        /*14e2*/ 	.byte	0x3f
	.zero		1


	//   ....[96]....
        /*14e4*/ 	.word	0x00028620
        /*14e8*/ 	.word	0x0000000b
        /*14ec*/ 	.word	0x00028850
        /*14f0*/ 	.short	0x010a
        /*14f2*/ 	.byte	0x3f
	.zero		1


	//   ....[97]....
        /*14f4*/ 	.word	0x00029210
        /*14f8*/ 	.word	0x00000016
        /*14fc*/ 	.word	0x00028820
        /*1500*/ 	.short	0x010a
        /*1502*/ 	.byte	0x3f
	.zero		1


	//   ....[98]....
        /*1504*/ 	.word	0x00029260
        /*1508*/ 	.word	0x00000003
        /*150c*/ 	.word	0x000288a0
        /*1510*/ 	.short	0x010a
        /*1512*/ 	.byte	0x3f
	.zero		1


	//   ....[99]....
        /*1514*/ 	.word	0x000292b0
        /*1518*/ 	.word	0x00000003
        /*151c*/ 	.word	0x000288c0
        /*1520*/ 	.short	0x010a
        /*1522*/ 	.byte	0x3f
	.zero		1


	//   ....[100]....
        /*1524*/ 	.word	0x00029300
        /*1528*/ 	.word	0x0000000b
        /*152c*/ 	.word	0x000288a0
        /*1530*/ 	.short	0x010a
        /*1532*/ 	.byte	0x3f
	.zero		1


	//   ....[101]....
        /*1534*/ 	.word	0x00029350
        /*1538*/ 	.word	0x0000000b
        /*153c*/ 	.word	0x000288c0
        /*1540*/ 	.short	0x010a
        /*1542*/ 	.byte	0x3f
	.zero		1


	//   ....[102]....
        /*1544*/ 	.word	0x00029470
        /*1548*/ 	.word	0x00000007
        /*154c*/ 	.word	0x00028840
        /*1550*/ 	.short	0x010a
        /*1552*/ 	.byte	0x3f
	.zero		1


	//   ....[103]....
        /*1554*/ 	.word	0x0002a9f0
        /*1558*/ 	.word	0x00000016
        /*155c*/ 	.word	0x00028820
        /*1560*/ 	.short	0x010a
        /*1562*/ 	.byte	0x3f
	.zero		1


	//   ....[104]....
        /*1564*/ 	.word	0x0002aa40
        /*1568*/ 	.word	0x00000006
        /*156c*/ 	.word	0x00028840
        /*1570*/ 	.short	0x010a
        /*1572*/ 	.byte	0x3f
	.zero		1


	//   ....[105]....
        /*1574*/ 	.word	0x0002b3c0
        /*1578*/ 	.word	0x00000006
        /*157c*/ 	.word	0x00028860
        /*1580*/ 	.short	0x010a
        /*1582*/ 	.byte	0x3f
	.zero		1


	//   ....[106]....
        /*1584*/ 	.word	0x0002be30
        /*1588*/ 	.word	0x00000000
        /*158c*/ 	.word	0x00028860
        /*1590*/ 	.short	0x010a
        /*1592*/ 	.byte	0x3f
	.zero		1


	//   ....[107]....
        /*1594*/ 	.word	0x0002d250
        /*1598*/ 	.word	0x00000007
        /*159c*/ 	.word	0x00028820
        /*15a0*/ 	.short	0x010a
        /*15a2*/ 	.byte	0x3f
	.zero		1


	//   ....[108]....
        /*15a4*/ 	.word	0x0002d3f0
        /*15a8*/ 	.word	0x00000005
        /*15ac*/ 	.word	0x00028840
        /*15b0*/ 	.short	0x010a
        /*15b2*/ 	.byte	0x3f
	.zero		1


	//   ....[109]....
        /*15b4*/ 	.word	0x0002d440
        /*15b8*/ 	.word	0x00000003
        /*15bc*/ 	.word	0x00028840
        /*15c0*/ 	.short	0x010a
        /*15c2*/ 	.byte	0x3f
	.zero		1


	//   ....[110]....
        /*15c4*/ 	.word	0x0002d490
        /*15c8*/ 	.word	0x00000005
        /*15cc*/ 	.word	0x00028860
        /*15d0*/ 	.short	0x010a
        /*15d2*/ 	.byte	0x3f
	.zero		1


	//----- nvinfo : EIATTR_NUM_MBARRIERS
	.align		4
.L_999:
        /*15d4*/ 	.byte	0x03, 0x38
        /*15d6*/ 	.short	0x0016


	//----- nvinfo : EIATTR_EXIT_INSTR_OFFSETS
	.align		4
        /*15d8*/ 	.byte	0x04, 0x1c
        /*15da*/ 	.short	(.L_1001 - .L_1000)


	//   ....[0]....
.L_1000:
        /*15dc*/ 	.word	0x00026130


	//----- nvinfo : EIATTR_MAX_THREADS
	.align		4
.L_1001:
        /*15e0*/ 	.byte	0x04, 0x05
        /*15e2*/ 	.short	(.L_1003 - .L_1002)
.L_1002:
        /*15e4*/ 	.word	0x00000180
        /*15e8*/ 	.word	0x00000001
        /*15ec*/ 	.word	0x00000001


	//----- nvinfo : EIATTR_CRS_STACK_SIZE
	.align		4
.L_1003:
        /*15f0*/ 	.byte	0x04, 0x1e
        /*15f2*/ 	.short	(.L_1005 - .L_1004)
.L_1004:
        /*15f4*/ 	.word	0x00000000


	//----- nvinfo : EIATTR_CBANK_PARAM_SIZE
	.align		4
.L_1005:
        /*15f8*/ 	.byte	0x03, 0x19
        /*15fa*/ 	.short	0x0af0


	//----- nvinfo : EIATTR_PARAM_CBANK
	.align		4
        /*15fc*/ 	.byte	0x04, 0x0a
        /*15fe*/ 	.short	(.L_1007 - .L_1006)
	.align		4
.L_1006:
        /*1600*/ 	.word	index@(.nv.constant0._ZN7cutlass13device_kernelIN5flash11enable_sm90INS1_16FlashAttnFwdSm90INS1_25CollectiveMainloopFwdSm90ILi2EN4cute5tupleIJNS5_1CILi1EEES8_S8_EEENS6_IJNS7_ILi128EEESA_SA_EEELi128ENS_6half_tEfNS_4arch4Sm90ELb0ELb1ELb0ELb1ELb1ELb1ELb0ELb1ELb1ELb1ELb1ELb0EEENS1_21CollectiveEpilogueFwdISB_S9_SC_SE_Li256ELb1ELb1ELb1ELb0EEENS1_36VarlenDynamicPersistentTileSchedulerILi128ELi128ELi256ELi128ELb1ELb1ELb1ELb1ELb0ELb1EEEEEEEEEvNT_6ParamsE)
        /*1604*/ 	.short	0x0210
        /*1606*/ 	.short	0x0af0


	//----- nvinfo : EIATTR_SW_WAR
	.align		4
.L_1007:
        /*1608*/ 	.byte	0x04, 0x36
        /*160a*/ 	.short	(.L_1009 - .L_1008)
.L_1008:
        /*160c*/ 	.word	0x00000008
.L_1009:


//--------------------- .nv.info._ZN7cutlass13device_kernelIN5flash11enable_sm90INS1_16FlashAttnFwdSm90INS1_25CollectiveMainloopFwdSm90ILi2EN4cute5tupleIJNS5_1CILi1EEES8_S8_EEENS6_IJNS7_ILi128EEESA_SA_EEELi128ENS_6half_tEfNS_4arch4Sm90ELb1ELb0ELb0ELb0ELb1ELb0ELb0ELb1ELb1ELb1ELb1ELb0EEENS1_21CollectiveEpilogueFwdISB_S9_SC_SE_Li256ELb0ELb1ELb1ELb0EEENS1_19SingleTileSchedulerILb0ELb1ELb1ELi128EEEEEEEEEvNT_6ParamsE --------------------------
	.section	.nv.info._ZN7cutlass13device_kernelIN5flash11enable_sm90INS1_16FlashAttnFwdSm90INS1_25CollectiveMainloopFwdSm90ILi2EN4cute5tupleIJNS5_1CILi1EEES8_S8_EEENS6_IJNS7_ILi128EEESA_SA_EEELi128ENS_6half_tEfNS_4arch4Sm90ELb1ELb0ELb0ELb0ELb1ELb0ELb0ELb1ELb1ELb1ELb1ELb0EEENS1_21CollectiveEpilogueFwdISB_S9_SC_SE_Li256ELb0ELb1ELb1ELb0EEENS1_19SingleTileSchedulerILb0ELb1ELb1ELi128EEEEEEEEEvNT_6ParamsE,"",@"SHT_CUDA_INFO"
	.sectionflags	@""
	.align	4


	//----- nvinfo : EIATTR_CUDA_API_VERSION
	.align		4
        /*0000*/ 	.byte	0x04, 0x37
        /*0002*/ 	.short	(.L_1011 - .L_1010)
.L_1010:
        /*0004*/ 	.word	0x00000082


	//----- nvinfo : EIATTR_KPARAM_INFO
	.align		4
.L_1011:
        /*0008*/ 	.byte	0x04, 0x17
        /*000a*/ 	.short	(.L_1013 - .L_1012)
.L_1012:
        /*000c*/ 	.word	0x00000000
        /*0010*/ 	.short	0x0000
        /*0012*/ 	.short	0x0070
        /*0014*/ 	.byte	0x00, 0xf0, 0x01, 0x28


	//----- nvinfo : EIATTR_SPARSE_MMA_MASK
	.align		4
.L_1013:
        /*0018*/ 	.byte	0x03, 0x50
        /*001a*/ 	.short	0x0000


	//----- nvinfo : EIATTR_MAXREG_COUNT
	.align		4
        /*001c*/ 	.byte	0x03, 0x1b
        /*001e*/ 	.short	0x00a8


	//----- nvinfo : EIATTR_NUM_BARRIERS
	.align		4
        /*0020*/ 	.byte	0x02, 0x4c
        /*0022*/ 	.byte	0x10
	.zero		1


	//----- nvinfo : EIATTR_EXTERNS
	.align		4
        /*0024*/ 	.byte	0x04, 0x0f
        /*0026*/ 	.short	(.L_1015 - .L_1014)


	//   ....[0]....
	.align		4
.L_1014:
        /*0028*/ 	.word	index@(__assertfail)


	//----- nvinfo : EIATTR_MERCURY_ISA_VERSION
	.align		4
.L_1015:
        /*002c*/ 	.byte	0x03, 0x5f
        /*002e*/ 	.short	0x0101


	//----- nvinfo : EIATTR_INT_WARP_WIDE_INSTR_OFFSETS
	.align		4
        /*0030*/ 	.byte	0x04, 0x31
        /*0032*/ 	.short	(.L_1017 - .L_1016)


	//   ....[0]....
.L_1016:
        /*0034*/ 	.word	0x000000b0


	//   ....[1]....
        /*0038*/ 	.word	0x000000c0


	//   ....[2]....
        /*003c*/ 	.word	0x00000160


	//----- nvinfo : EIATTR_COOP_GROUP_MASK_REGIDS
	.align		4
.L_1017:
        /*0040*/ 	.byte	0x04, 0x29
        /*0042*/ 	.short	(.L_1019 - .L_1018)


	//   ....[0]....
.L_1018:
        /*0044*/ 	.word	0xffffffff


	//   ....[1]....
        /*0048*/ 	.word	0xffffffff


	//   ....[2]....
        /*004c*/ 	.word	0xffffffff


	//   ....[3]....
        /*0050*/ 	.word	0xffffffff


	//   ....[4]....
        /*0054*/ 	.word	0xffffffff


	//   ....[5]....
        /*0058*/ 	.word	0xffffffff


	//   ....[6]....
        /*005c*/ 	.word	0xffffffff


	//   ....[7]....
        /*0060*/ 	.word	0xffffffff


	//   ....[8]....
        /*0064*/ 	.word	0xffffffff


	//   ....[9]....
        /*0068*/ 	.word	0xffffffff


	//   ....[10]....
        /*006c*/ 	.word	0xffffffff


	//   ....[11]....
        /*0070*/ 	.word	0xffffffff


	//   ....[12]....
        /*0074*/ 	.word	0xffffffff


	//   ....[13]....
        /*0078*/ 	.word	0xffffffff


	//   ....[14]....
        /*007c*/ 	.word	0xffffffff


	//   ....[15]....
        /*0080*/ 	.word	0xffffffff


	//   ....[16]....
        /*0084*/ 	.word	0xffffffff


	//   ....[17]....
        /*0088*/ 	.word	0xffffffff


	//   ....[18]....
        /*008c*/ 	.word	0xffffffff


	//   ....[19]....
        /*0090*/ 	.word	0xffffffff


	//   ....[20]....
        /*0094*/ 	.word	0xffffffff


	//   ....[21]....
        /*0098*/ 	.word	0xffffffff


	//   ....[22]....
        /*009c*/ 	.word	0xffffffff


	//   ....[23]....
        /*00a0*/ 	.word	0xffffffff


	//   ....[24]....
        /*00a4*/ 	.word	0xffffffff


	//   ....[25]....
        /*00a8*/ 	.word	0xffffffff


	//   ....[26]....
        /*00ac*/ 	.word	0xffffffff


	//   ....[27]....
        /*00b0*/ 	.word	0xffffffff


	//   ....[28]....
        /*00b4*/ 	.word	0xffffffff


	//   ....[29]....
        /*00b8*/ 	.word	0xffffffff


	//   ....[30]....
        /*00bc*/ 	.word	0xffffffff


	//   ....[31]....
        /*00c0*/ 	.word	0xffffffff


	//   ....[32]....
        /*00c4*/ 	.word	0xffffffff


	//   ....[33]....
        /*00c8*/ 	.word	0xffffffff


	//   ....[34]....
        /*00cc*/ 	.word	0xffffffff


	//   ....[35]....
        /*00d0*/ 	.word	0xffffffff


	//   ....[36]....
        /*00d4*/ 	.word	0xffffffff


	//   ....[37]....
        /*00d8*/ 	.word	0xffffffff


	//   ....[38]....
        /*00dc*/ 	.word	0xffffffff


	//   ....[39]....
        /*00e0*/ 	.word	0xffffffff


	//   ....[40]....
        /*00e4*/ 	.word	0xffffffff


	//   ....[41]....
        /*00e8*/ 	.word	0xffffffff


	//   ....[42]....
        /*00ec*/ 	.word	0xffffffff


	//   ....[43]....
        /*00f0*/ 	.word	0xffffffff


	//   ....[44]....
        /*00f4*/ 	.word	0xffffffff


	//   ....[45]....
        /*00f8*/ 	.word	0xffffffff


	//   ....[46]....
        /*00fc*/ 	.word	0xffffffff


	//   ....[47]....
        /*0100*/ 	.word	0xffffffff


	//   ....[48]....
        /*0104*/ 	.word	0xffffffff


	//   ....[49]....
        /*0108*/ 	.word	0xffffffff


	//   ....[50]....
        /*010c*/ 	.word	0xffffffff


	//   ....[51]....
        /*0110*/ 	.word	0xffffffff


	//   ....[52]....
        /*0114*/ 	.word	0xffffffff


	//   ....[53]....
        /*0118*/ 	.word	0xffffffff


	//   ....[54]....
        /*011c*/ 	.word	0xffffffff


	//   ....[55]....
        /*0120*/ 	.word	0xffffffff


	//   ....[56]....
        /*0124*/ 	.word	0xffffffff


	//   ....[57]....
        /*0128*/ 	.word	0xffffffff


	//   ....[58]....
        /*012c*/ 	.word	0xffffffff


	//   ....[59]....
        /*0130*/ 	.word	0xffffffff


	//   ....[60]....
        /*0134*/ 	.word	0xffffffff


	//   ....[61]....
        /*0138*/ 	.word	0xffffffff


	//   ....[62]....
        /*013c*/ 	.word	0xffffffff


	//   ....[63]....
        /*0140*/ 	.word	0xffffffff


	//   ....[64]....
        /*0144*/ 	.word	0xffffffff


	//   ....[65]....
        /*0148*/ 	.word	0xffffffff


	//   ....[66]....
        /*014c*/ 	.word	0xffffffff


	//   ....[67]....
        /*0150*/ 	.word	0xffffffff


	//   ....[68]....
        /*0154*/ 	.word	0xffffffff


	//   ....[69]....
        /*0158*/ 	.word	0xffffffff


	//   ....[70]....
        /*015c*/ 	.word	0xffffffff


	//   ....[71]....
        /*0160*/ 	.word	0xffffffff


	//   ....[72]....
        /*0164*/ 	.word	0xffffffff


	//   ....[73]....
        /*0168*/ 	.word	0xffffffff


	//   ....[74]....
        /*016c*/ 	.word	0xffffffff


	//   ....[75]....
        /*0170*/ 	.word	0xffffffff


	//   ....[76]....
        /*0174*/ 	.word	0xffffffff


	//   ....[77]....
        /*0178*/ 	.word	0xffffffff


	//   ....[78]....
        /*017c*/ 	.word	0xffffffff


	//   ....[79]....
        /*0180*/ 	.word	0xffffffff


	//   ....[80]....
        /*0184*/ 	.word	0xffffffff


	//   ....[81]....
        /*0188*/ 	.word	0xffffffff


	//   ....[82]....
        /*018c*/ 	.word	0xffffffff


	//   ....[83]....
        /*0190*/ 	.word	0xffffffff


	//   ....[84]....
        /*0194*/ 	.word	0xffffffff


	//   ....[85]....
        /*0198*/ 	.word	0xffffffff


	//   ....[86]....
        /*019c*/ 	.word	0xffffffff


	//   ....[87]....
        /*01a0*/ 	.word	0xffffffff


	//   ....[88]....
        /*01a4*/ 	.word	0xffffffff


	//   ....[89]....
        /*01a8*/ 	.word	0xffffffff


	//   ....[90]....
        /*01ac*/ 	.word	0xffffffff


	//   ....[91]....
        /*01b0*/ 	.word	0xffffffff


	//   ....[92]....
        /*01b4*/ 	.word	0xffffffff


	//   ....[93]....
        /*01b8*/ 	.word	0xffffffff


	//   ....[94]....
        /*01bc*/ 	.word	0xffffffff


	//   ....[95]....
        /*01c0*/ 	.word	0xffffffff


	//   ....[96]....
        /*01c4*/ 	.word	0xffffffff


	//   ....[97]....
        /*01c8*/ 	.word	0xffffffff


	//   ....[98]....
        /*01cc*/ 	.word	0xffffffff


	//   ....[99]....
        /*01d0*/ 	.word	0xffffffff


	//   ....[100]....
        /*01d4*/ 	.word	0xffffffff


	//   ....[101]....
        /*01d8*/ 	.word	0xffffffff


	//   ....[102]....
        /*01dc*/ 	.word	0xffffffff


	//   ....[103]....
        /*01e0*/ 	.word	0xffffffff


	//   ....[104]....
        /*01e4*/ 	.word	0xffffffff


	//   ....[105]....
        /*01e8*/ 	.word	0xffffffff


	//   ....[106]....
        /*01ec*/ 	.word	0xffffffff


	//   ....[107]....
        /*01f0*/ 	.word	0xffffffff


	//   ....[108]....
        /*01f4*/ 	.word	0xffffffff


	//   ....[109]....
        /*01f8*/ 	.word	0xffffffff


	//   ....[110]....
        /*01fc*/ 	.word	0xffffffff


	//   ....[111]....
        /*0200*/ 	.word	0xffffffff


	//   ....[112]....
        /*0204*/ 	.word	0xffffffff


	//   ....[113]....
        /*0208*/ 	.word	0xffffffff


	//   ....[114]....
        /*020c*/ 	.word	0xffffffff


	//   ....[115]....
        /*0210*/ 	.word	0xffffffff


	//   ....[116]....
        /*0214*/ 	.word	0xffffffff


	//   ....[117]....
        /*0218*/ 	.word	0x0500000f


	//   ....[118]....
        /*021c*/ 	.word	0x0500000f


	//   ....[119]....
        /*0220*/ 	.word	0x0500000f


	//   ....[120]....
        /*0224*/ 	.word	0x0500000f


	//   ....[121]....
        /*0228*/ 	.word	0x0500000f


	//   ....[122]....
        /*022c*/ 	.word	0x0500000f


	//   ....[123]....
        /*0230*/ 	.word	0x0500000f


	//   ....[124]....
        /*0234*/ 	.word	0x0500000f


	//   ....[125]....
        /*0238*/ 	.word	0x0500000f


	//   ....[126]....
        /*023c*/ 	.word	0x0500000f


	//   ....[127]....
        /*0240*/ 	.word	0x0500000f


	//   ....[128]....
        /*0244*/ 	.word	0x0500000f


	//   ....[129]....
        /*0248*/ 	.word	0x0500000f


	//   ....[130]....
        /*024c*/ 	.word	0x0500000f


	//   ....[131]....
        /*0250*/ 	.word	0x0500000f


	//   ....[132]....
        /*0254*/ 	.word	0x0500000f


	//   ....[133]....
        /*0258*/ 	.word	0x0500000f


	//   ....[134]....
        /*025c*/ 	.word	0x0500000f


	//   ....[135]....
        /*0260*/ 	.word	0x0500000f


	//   ....[136]....
        /*0264*/ 	.word	0x0500000f


	//   ....[137]....
        /*0268*/ 	.word	0x0500000f


	//   ....[138]....
        /*026c*/ 	.word	0x0500000f


	//   ....[139]....
        /*0270*/ 	.word	0x0500000f


	//   ....[140]....
        /*0274*/ 	.word	0x0500000f


	//   ....[141]....
        /*0278*/ 	.word	0x0500000f


	//   ....[142]....
        /*027c*/ 	.word	0x0500000f


	//   ....[143]....
        /*0280*/ 	.word	0x0500000f


	//   ....[144]....
        /*0284*/ 	.word	0x0500000f


	//   ....[145]....
        /*0288*/ 	.word	0x0500000f


	//   ....[146]....
        /*028c*/ 	.word	0x0500000f


	//   ....[147]....
        /*0290*/ 	.word	0x0500000f


	//   ....[148]....
        /*0294*/ 	.word	0x0500000f


	//   ....[149]....
        /*0298*/ 	.word	0x0500000f


	//   ....[150]....
        /*029c*/ 	.word	0x0500000f


	//   ....[151]....
        /*02a0*/ 	.word	0x0500000f


	//   ....[152]....
        /*02a4*/ 	.word	0x0500000f


	//   ....[153]....
        /*02a8*/ 	.word	0x0500000f


	//   ....[154]....
        /*02ac*/ 	.word	0x0500000f


	//   ....[155]....
        /*02b0*/ 	.word	0x0500000f


	//   ....[156]....
        /*02b4*/ 	.word	0x0500000f


	//   ....[157]....
        /*02b8*/ 	.word	0x0500000f


	//   ....[158]....
        /*02bc*/ 	.word	0x0500000f


	//   ....[159]....
        /*02c0*/ 	.word	0x0500000f


	//   ....[160]....
        /*02c4*/ 	.word	0x0500000f


	//   ....[161]....
        /*02c8*/ 	.word	0x0500000f


	//   ....[162]....
        /*02cc*/ 	.word	0x0500000f


	//   ....[163]....
        /*02d0*/ 	.word	0x0500000f


	//   ....[164]....
        /*02d4*/ 	.word	0x0500000f


	//   ....[165]....
        /*02d8*/ 	.word	0x0500000f


	//   ....[166]....
        /*02dc*/ 	.word	0x0500000f


	//   ....[167]....
        /*02e0*/ 	.word	0x0500000f


	//   ....[168]....
        /*02e4*/ 	.word	0x0500000f


	//   ....[169]....
        /*02e8*/ 	.word	0x0500000f


	//   ....[170]....
        /*02ec*/ 	.word	0x0500000f


	//   ....[171]....
        /*02f0*/ 	.word	0x0500000f


	//   ....[172]....
        /*02f4*/ 	.word	0x0500000f


	//   ....[173]....
        /*02f8*/ 	.word	0x0500000f


	//   ....[174]....
        /*02fc*/ 	.word	0x0500000f


	//   ....[175]....
        /*0300*/ 	.word	0x0500000f


	//   ....[176]....
        /*0304*/ 	.word	0x0500000f


	//   ....[177]....
        /*0308*/ 	.word	0x0500000f


	//   ....[178]....
        /*030c*/ 	.word	0x0500000f


	//   ....[179]....
        /*0310*/ 	.word	0x0500000f


	//   ....[180]....
        /*0314*/ 	.word	0x0500000f


	//   ....[181]....
        /*0318*/ 	.word	0x0500000f


	//   ....[182]....
        /*031c*/ 	.word	0x0500000f


	//   ....[183]....
        /*0320*/ 	.word	0x0500000f


	//   ....[184]....
        /*0324*/ 	.word	0x0500000f


	//   ....[185]....
        /*0328*/ 	.word	0x0500000f


	//   ....[186]....
        /*032c*/ 	.word	0x0500000f


	//   ....[187]....
        /*0330*/ 	.word	0x0500000f


	//   ....[188]....
        /*0334*/ 	.word	0x0500000f


	//   ....[189]....
        /*0338*/ 	.word	0x0500000f


	//   ....[190]....
        /*033c*/ 	.word	0x0500000f


	//   ....[191]....
        /*0340*/ 	.word	0x0500000f


	//   ....[192]....
        /*0344*/ 	.word	0x0500000f


	//   ....[193]....
        /*0348*/ 	.word	0x0500000f


	//   ....[194]....
        /*034c*/ 	.word	0x0500000f


	//   ....[195]....
        /*0350*/ 	.word	0x0500000f


	//   ....[196]....
        /*0354*/ 	.word	0x0500000f


	//   ....[197]....
        /*0358*/ 	.word	0x0500000f


	//   ....[198]....
        /*035c*/ 	.word	0x0500000f


	//----- nvinfo : EIATTR_COOP_GROUP_INSTR_OFFSETS
	.align		4
.L_1019:
        /*0360*/ 	.byte	0x04, 0x28
        /*0362*/ 	.short	(.L_1021 - .L_1020)


	//   ....[0]....
.L_1020:
        /*0364*/ 	.word	0x00000070


	//   ....[1]....
        /*0368*/ 	.word	0x00000080


	//   ....[2]....
        /*036c*/ 	.word	0x000002c0


	//   ....[3]....
        /*0370*/ 	.word	0x00000420


	//   ....[4]....
        /*0374*/ 	.word	0x00000540


	//   ....[5]....
        /*0378*/ 	.word	0x000006a0


	//   ....[6]....
        /*037c*/ 	.word	0x00001170


	//   ....[7]....
        /*0380*/ 	.word	0x00001c10


	//   ....[8]....
        /*0384*/ 	.word	0x00001c50


	//   ....[9]....
        /*0388*/ 	.word	0x00002320


	//   ....[10]....
        /*038c*/ 	.word	0x00002410


	//   ....[11]....
        /*0390*/ 	.word	0x00002d70


	//   ....[12]....
        /*0394*/ 	.word	0x00002dc0


	//   ....[13]....
        /*0398*/ 	.word	0x000042a0


	//   ....[14]....
        /*039c*/ 	.word	0x000042c0


	//   ....[15]....
        /*03a0*/ 	.word	0x00004970


	//   ....[16]....
        /*03a4*/ 	.word	0x00004a60


	//   ....[17]....
        /*03a8*/ 	.word	0x000052b0


	//   ....[18]....
        /*03ac*/ 	.word	0x00005310


	//   ....[19]....
        /*03b0*/ 	.word	0x00007030


	//   ....[20]....
        /*03b4*/ 	.word	0x00007040


	//   ....[21]....
        /*03b8*/ 	.word	0x00007080


	//   ....[22]....
        /*03bc*/ 	.word	0x00007090


	//   ....[23]....
        /*03c0*/ 	.word	0x00008520


	//   ....[24]....
        /*03c4*/ 	.word	0x00008550


	//   ....[25]....
        /*03c8*/ 	.word	0x00008620


	//   ....[26]....
        /*03cc*/ 	.word	0x00008630


	//   ....[27]....
        /*03d0*/ 	.word	0x000095c0


	//   ....[28]....
        /*03d4*/ 	.word	0x00009600


	//   ....[29]....
        /*03d8*/ 	.word	0x00009640


	//   ....[30]....
        /*03dc*/ 	.word	0x00009680


	//   ....[31]....
        /*03e0*/ 	.word	0x000096c0


	//   ....[32]....
        /*03e4*/ 	.word	0x000096d0


	//   ....[33]....
        /*03e8*/ 	.word	0x00009d20


	//   ....[34]....
        /*03ec*/ 	.word	0x00009d30


	//   ....[35]....
        /*03f0*/ 	.word	0x0000a760


	//   ....[36]....
        /*03f4*/ 	.word	0x0000b940


	//   ....[37]....
        /*03f8*/ 	.word	0x0000b970


	//   ....[38]....
        /*03fc*/ 	.word	0x0000b980


	//   ....[39]....
        /*0400*/ 	.word	0x0000b990


	//   ....[40]....
        /*0404*/ 	.word	0x0000b9a0


	//   ....[41]....
        /*0408*/ 	.word	0x0000b9b0


	//   ....[42]....
        /*040c*/ 	.word	0x0000b9c0


	//   ....[43]....
        /*0410*/ 	.word	0x0000b9e0


	//   ....[44]....
        /*0414*/ 	.word	0x0000ba50


	//   ....[45]....
        /*0418*/ 	.word	0x0000ba80


	//   ....[46]....
        /*041c*/ 	.word	0x0000bb40


	//   ....[47]....
        /*0420*/ 	.word	0x0000bb70


	//   ....[48]....
        /*0424*/ 	.word	0x0000bbb0


	//   ....[49]....
        /*0428*/ 	.word	0x0000bbc0


	//   ....[50]....
        /*042c*/ 	.word	0x0000bc00


	//   ....[51]....
        /*0430*/ 	.word	0x0000bc30


	//   ....[52]....
        /*0434*/ 	.word	0x0000c2c0


	//   ....[53]....
        /*0438*/ 	.word	0x0000c2f0


	//   ....[54]....
        /*043c*/ 	.word	0x0000c320


	//   ....[55]....
        /*0440*/ 	.word	0x0000c350


	//   ....[56]....
        /*0444*/ 	.word	0x0000c370


	//   ....[57]....
        /*0448*/ 	.word	0x0000c3f0


	//   ....[58]....
        /*044c*/ 	.word	0x0000c420


	//   ....[59]....
        /*0450*/ 	.word	0x0000c430


	//   ....[60]....
        /*0454*/ 	.word	0x0000c510


	//   ....[61]....
        /*0458*/ 	.word	0x0000c530


	//   ....[62]....
        /*045c*/ 	.word	0x0000c540


	//   ....[63]....
        /*0460*/ 	.word	0x0000c590


	//   ....[64]....
        /*0464*/ 	.word	0x0000c630


	//   ....[65]....
        /*0468*/ 	.word	0x0000c650


	//   ....[66]....
        /*046c*/ 	.word	0x0000c660


	//   ....[67]....
        /*0470*/ 	.word	0x0000c6a0


	//   ....[68]....
        /*0474*/ 	.word	0x0000cdb0


	//   ....[69]....
        /*0478*/ 	.word	0x0000cde0


	//   ....[70]....
        /*047c*/ 	.word	0x0000cdf0


	//   ....[71]....
        /*0480*/ 	.word	0x0000ce00


	//   ....[72]....
        /*0484*/ 	.word	0x0000ce30


	//   ....[73]....
        /*0488*/ 	.word	0x0000ce70


	//   ....[74]....
        /*048c*/ 	.word	0x0000ce80


	//   ....[75]....
        /*0490*/ 	.word	0x0000cea0


	//   ....[76]....
        /*0494*/ 	.word	0x0000cf00


	//   ....[77]....
        /*0498*/ 	.word	0x0000cf10


	//   ....[78]....
        /*049c*/ 	.word	0x0000cf30


	//   ....[79]....
        /*04a0*/ 	.word	0x0000cf90


	//   ....[80]....
        /*04a4*/ 	.word	0x0000cfb0


	//   ....[81]....
        /*04a8*/ 	.word	0x0000cfc0


	//   ....[82]....
        /*04ac*/ 	.word	0x0000cff0


	//   ....[83]....
        /*04b0*/ 	.word	0x0000d000


	//   ....[84]....
        /*04b4*/ 	.word	0x0000d280


	//   ....[85]....
        /*04b8*/ 	.word	0x0000d2a0


	//   ....[86]....
        /*04bc*/ 	.word	0x0000d2b0


	//   ....[87]....
        /*04c0*/ 	.word	0x0000d2d0


	//   ....[88]....
        /*04c4*/ 	.word	0x0000d340


	//   ....[89]....
        /*04c8*/ 	.word	0x0000d370


	//   ....[90]....
        /*04cc*/ 	.word	0x0000d3c0


	//   ....[91]....
        /*04d0*/ 	.word	0x0000d3f0


	//   ....[92]....
        /*04d4*/ 	.word	0x0000d440


	//   ....[93]....
        /*04d8*/ 	.word	0x0000d470


	//   ....[94]....
        /*04dc*/ 	.word	0x0000d4c0


	//   ....[95]....
        /*04e0*/ 	.word	0x0000d4f0


	//   ....[96]....
        /*04e4*/ 	.word	0x0000d540


	//   ....[97]....
        /*04e8*/ 	.word	0x0000d570


	//   ....[98]....
        /*04ec*/ 	.word	0x0000d5c0


	//   ....[99]....
        /*04f0*/ 	.word	0x0000d5f0


	//   ....[100]....
        /*04f4*/ 	.word	0x0000da50


	//   ....[101]....
        /*04f8*/ 	.word	0x0000da80


	//   ....[102]....
        /*04fc*/ 	.word	0x0000dab0


	//   ....[103]....
        /*0500*/ 	.word	0x0000dae0


	//   ....[104]....
        /*0504*/ 	.word	0x0000db10


	//   ....[105]....
        /*0508*/ 	.word	0x0000db20


	//   ....[106]....
        /*050c*/ 	.word	0x0000db40


	//   ....[107]....
        /*0510*/ 	.word	0x0000db60


	//   ....[108]....
        /*0514*/ 	.word	0x0000db80


	//   ....[109]....
        /*0518*/ 	.word	0x0000dba0


	//   ....[110]....
        /*051c*/ 	.word	0x0000dc20


	//   ....[111]....
        /*0520*/ 	.word	0x0000dc40


	//   ....[112]....
        /*0524*/ 	.word	0x0000dc70


	//   ....[113]....
        /*0528*/ 	.word	0x0000dc90


	//   ....[114]....
        /*052c*/ 	.word	0x0000de40


	//   ....[115]....
        /*0530*/ 	.word	0x0000de50


	//   ....[116]....
        /*0534*/ 	.word	0x0000e0b0


	//   ....[117]....
        /*0538*/ 	.word	0x0000e610


	//   ....[118]....
        /*053c*/ 	.word	0x0000e700


	//   ....[119]....
        /*0540*/ 	.word	0x0000e7a0


	//   ....[120]....
        /*0544*/ 	.word	0x0000e800


	//   ....[121]....
        /*0548*/ 	.word	0x0000e8d0


	//   ....[122]....
        /*054c*/ 	.word	0x0000e940


	//   ....[123]....
        /*0550*/ 	.word	0x0000ea00


	//   ....[124]....
        /*0554*/ 	.word	0x0000ea70


	//   ....[125]....
        /*0558*/ 	.word	0x0000eb50


	//   ....[126]....
        /*055c*/ 	.word	0x0000ebd0


	//   ....[127]....
        /*0560*/ 	.word	0x0000eca0


	//   ....[128]....
        /*0564*/ 	.word	0x0000ed20


	//   ....[129]....
        /*0568*/ 	.word	0x0000ede0


	//   ....[130]....
        /*056c*/ 	.word	0x0000ee50


	//   ....[131]....
        /*0570*/ 	.word	0x0000ef30


	//   ....[132]....
        /*0574*/ 	.word	0x0000efb0


	//   ....[133]....
        /*0578*/ 	.word	0x0000f070


	//   ....[134]....
        /*057c*/ 	.word	0x0000f100


	//   ....[135]....
        /*0580*/ 	.word	0x0000f170


	//   ....[136]....
        /*0584*/ 	.word	0x0000f210


	//   ....[137]....
        /*0588*/ 	.word	0x0000f2e0


	//   ....[138]....
        /*058c*/ 	.word	0x0000f350


	//   ....[139]....
        /*0590*/ 	.word	0x0000f440


	//   ....[140]....
        /*0594*/ 	.word	0x0000f4a0


	//   ....[141]....
        /*0598*/ 	.word	0x0000f570


	//   ....[142]....
        /*059c*/ 	.word	0x0000f5e0


	//   ....[143]....
        /*05a0*/ 	.word	0x0000f6d0


	//   ....[144]....
        /*05a4*/ 	.word	0x0000f730


	//   ....[145]....
        /*05a8*/ 	.word	0x0000f7f0


	//   ....[146]....
        /*05ac*/ 	.word	0x0000f870


	//   ....[147]....
        /*05b0*/ 	.word	0x0000f940


	//   ....[148]....
        /*05b4*/ 	.word	0x0000f9b0


	//   ....[149]....
        /*05b8*/ 	.word	0x0000fa60


	//   ....[150]....
        /*05bc*/ 	.word	0x0000fba0


	//   ....[151]....
        /*05c0*/ 	.word	0x0000fc50


	//   ....[152]....
        /*05c4*/ 	.word	0x0000fd20


	//   ....[153]....
        /*05c8*/ 	.word	0x0000fd70


	//   ....[154]....
        /*05cc*/ 	.word	0x0000fe50


	//   ....[155]....
        /*05d0*/ 	.word	0x0000fea0


	//   ....[156]....
        /*05d4*/ 	.word	0x0000ff70


	//   ....[157]....
        /*05d8*/ 	.word	0x0000ffc0


	//   ....[158]....
        /*05dc*/ 	.word	0x000100a0


	//   ....[159]....
        /*05e0*/ 	.word	0x000100f0


	//   ....[160]....
        /*05e4*/ 	.word	0x000101d0


	//   ....[161]....
        /*05e8*/ 	.word	0x00010220


	//   ....[162]....
        /*05ec*/ 	.word	0x000102f0


	//   ....[163]....
        /*05f0*/ 	.word	0x00010340


	//   ....[164]....
        /*05f4*/ 	.word	0x00010420


	//   ....[165]....
        /*05f8*/ 	.word	0x00010470


	//   ....[166]....
        /*05fc*/ 	.word	0x00010560


	//   ....[167]....
        /*0600*/ 	.word	0x00010600


	//   ....[168]....
        /*0604*/ 	.word	0x00010660


	//   ....[169]....
        /*0608*/ 	.word	0x00010720


	//   ....[170]....
        /*060c*/ 	.word	0x000107c0


	//   ....[171]....
        /*0610*/ 	.word	0x00010880


	//   ....[172]....
        /*0614*/ 	.word	0x00010920


	//   ....[173]....
        /*0618*/ 	.word	0x000109e0


	//   ....[174]....
        /*061c*/ 	.word	0x00010a80


	//   ....[175]....
        /*0620*/ 	.word	0x00010b40


	//   ....[176]....
        /*0624*/ 	.word	0x00010be0


	//   ....[177]....
        /*0628*/ 	.word	0x00010ca0


	//   ....[178]....
        /*062c*/ 	.word	0x00010d40


	//   ....[179]....
        /*0630*/ 	.word	0x00010e00


	//   ....[180]....
        /*0634*/ 	.word	0x00010ea0


	//   ....[181]....
        /*0638*/ 	.word	0x00010f60


	//   ....[182]....
        /*063c*/ 	.word	0x00011080


	//   ....[183]....
        /*0640*/ 	.word	0x00011120


	//   ....[184]....
        /*0644*/ 	.word	0x000111d0


	//   ....[185]....
        /*0648*/ 	.word	0x000112a0


	//   ....[186]....
        /*064c*/ 	.word	0x00011310


	//   ....[187]....
        /*0650*/ 	.word	0x000113e0


	//   ....[188]....
        /*0654*/ 	.word	0x00011450


	//   ....[189]....
        /*0658*/ 	.word	0x00011530


	//   ....[190]....
        /*065c*/ 	.word	0x000115a0


	//   ....[191]....
        /*0660*/ 	.word	0x00011680


	//   ....[192]....
        /*0664*/ 	.word	0x00011700


	//   ....[193]....
        /*0668*/ 	.word	0x000117e0


	//   ....[194]....
        /*066c*/ 	.word	0x00011850


	//   ....[195]....
        /*0670*/ 	.word	0x00011920


	//   ....[196]....
        /*0674*/ 	.word	0x00011990


	//   ....[197]....
        /*0678*/ 	.word	0x00011a50


	//   ....[198]....
        /*067c*/ 	.word	0x00011b30


	//----- nvinfo : EIATTR_REG_RECONFIG
	.align		4
.L_1021:
        /*0680*/ 	.byte	0x01, 0x54
	.zero		2


	//----- nvinfo : EIATTR_SYSCALL_OFFSETS
	.align		4
        /*0684*/ 	.byte	0x04, 0x46
        /*0686*/ 	.short	(.L_1023 - .L_1022)


	//   ....[0]....
.L_1022:
        /*0688*/ 	.word	0x00001330


	//   ....[1]....
        /*068c*/ 	.word	0x0000af80


	//   ....[2]....
        /*0690*/ 	.word	0x0000b0c0


	//   ....[3]....
        /*0694*/ 	.word	0x0000b1b0


	//   ....[4]....
        /*0698*/ 	.word	0x0000c000


	//----- nvinfo : EIATTR_MBARRIER_INSTR_OFFSETS
	.align		4
.L_1023:
        /*069c*/ 	.byte	0x04, 0x39
        /*069e*/ 	.short	(.L_1025 - .L_1024)


	//   ....[0]....
.L_1024:
        /*06a0*/ 	.word	0x00000170
        /*06a4*/ 	.word	0x000000ff
        /*06a8*/ 	.word	0x00028800
        /*06ac*/ 	.short	0x0100
        /*06ae*/ 	.byte	0x08
	.zero		1


	//   ....[1]....
        /*06b0*/ 	.word	0x00000180
        /*06b4*/ 	.word	0x000000ff
        /*06b8*/ 	.word	0x00028820
        /*06bc*/ 	.short	0x0100
        /*06be*/ 	.byte	0x08
	.zero		1


	//   ....[2]....
        /*06c0*/ 	.word	0x00000270
        /*06c4*/ 	.word	0x000000ff
        /*06c8*/ 	.word	0x00028830
        /*06cc*/ 	.short	0x0100
        /*06ce*/ 	.byte	0x08
	.zero		1


	//   ....[3]....
        /*06d0*/ 	.word	0x00000280
        /*06d4*/ 	.word	0x000000ff
        /*06d8*/ 	.word	0x00028840
        /*06dc*/ 	.short	0x0100
        /*06de*/ 	.byte	0x08
	.zero		1


	//   ....[4]....
        /*06e0*/ 	.word	0x00000290
        /*06e4*/ 	.word	0x000000ff
        /*06e8*/ 	.word	0x00028838
        /*06ec*/ 	.short	0x0100
        /*06ee*/ 	.byte	0x08
	.zero		1


	//   ....[5]....
        /*06f0*/ 	.word	0x000002a0
        /*06f4*/ 	.word	0x000000ff
        /*06f8*/ 	.word	0x00028848
        /*06fc*/ 	.short	0x0100
        /*06fe*/ 	.byte	0x08
	.zero		1


	//   ....[6]....
        /*0700*/ 	.word	0x000003d0
        /*0704*/ 	.word	0x000000ff
        /*0708*/ 	.word	0x00028850
        /*070c*/ 	.short	0x0100
        /*070e*/ 	.byte	0x08
	.zero		1


	//   ....[7]....
        /*0710*/ 	.word	0x000003e0
        /*0714*/ 	.word	0x000000ff
        /*0718*/ 	.word	0x00028860
        /*071c*/ 	.short	0x0100
        /*071e*/ 	.byte	0x08
	.zero		1


	//   ....[8]....
        /*0720*/ 	.word	0x000003f0
        /*0724*/ 	.word	0x000000ff
        /*0728*/ 	.word	0x00028858
        /*072c*/ 	.short	0x0100
        /*072e*/ 	.byte	0x08
	.zero		1


	//   ....[9]....
        /*0730*/ 	.word	0x00000400
        /*0734*/ 	.word	0x000000ff
        /*0738*/ 	.word	0x00028868
        /*073c*/ 	.short	0x0100
        /*073e*/ 	.byte	0x08
	.zero		1


	//   ....[10]....
        /*0740*/ 	.word	0x000004f0
        /*0744*/ 	.word	0x000000ff
        /*0748*/ 	.word	0x00028870
        /*074c*/ 	.short	0x0100
        /*074e*/ 	.byte	0x06
	.zero		1


	//   ....[11]....
        /*0750*/ 	.word	0x00000500
        /*0754*/ 	.word	0x000000ff
        /*0758*/ 	.word	0x00028880
        /*075c*/ 	.short	0x0100
        /*075e*/ 	.byte	0x06
	.zero		1


	//   ....[12]....
        /*0760*/ 	.word	0x00000510
        /*0764*/ 	.word	0x000000ff
        /*0768*/ 	.word	0x00028878
        /*076c*/ 	.short	0x0100
        /*076e*/ 	.byte	0x06
	.zero		1


	//   ....[13]....
        /*0770*/ 	.word	0x00000520
        /*0774*/ 	.word	0x000000ff
        /*0778*/ 	.word	0x00028888
        /*077c*/ 	.short	0x0100
        /*077e*/ 	.byte	0x06
	.zero		1


	//   ....[14]....
        /*0780*/ 	.word	0x00000650
        /*0784*/ 	.word	0x000000ff
        /*0788*/ 	.word	0x00028890
        /*078c*/ 	.short	0x0100
        /*078e*/ 	.byte	0x08
	.zero		1


	//   ....[15]....
        /*0790*/ 	.word	0x00000660
        /*0794*/ 	.word	0x000000ff
        /*0798*/ 	.word	0x000288a0
        /*079c*/ 	.short	0x0100
        /*079e*/ 	.byte	0x08
	.zero		1


	//   ....[16]....
        /*07a0*/ 	.word	0x00000670
        /*07a4*/ 	.word	0x000000ff
        /*07a8*/ 	.word	0x00028898
        /*07ac*/ 	.short	0x0100
        /*07ae*/ 	.byte	0x08
	.zero		1


	//   ....[17]....
        /*07b0*/ 	.word	0x00000680
        /*07b4*/ 	.word	0x000000ff
        /*07b8*/ 	.word	0x000288a8
        /*07bc*/ 	.short	0x0100
        /*07be*/ 	.byte	0x08
	.zero		1


	//   ....[18]....
        /*07c0*/ 	.word	0x000007c0
        /*07c4*/ 	.word	0x000000ff
        /*07c8*/ 	.word	0x000288b0
        /*07cc*/ 	.short	0x0100
        /*07ce*/ 	.byte	0x08
	.zero		1


	//   ....[19]....
        /*07d0*/ 	.word	0x000007d0
        /*07d4*/ 	.word	0x000000ff
        /*07d8*/ 	.word	0x000288c0
        /*07dc*/ 	.short	0x0100
        /*07de*/ 	.byte	0x08
	.zero		1


	//   ....[20]....
        /*07e0*/ 	.word	0x000007e0
        /*07e4*/ 	.word	0x000000ff
        /*07e8*/ 	.word	0x000288b8
        /*07ec*/ 	.short	0x0100
        /*07ee*/ 	.byte	0x08
	.zero		1


	//   ....[21]....
        /*07f0*/ 	.word	0x000007f0
        /*07f4*/ 	.word	0x000000ff
        /*07f8*/ 	.word	0x000288c8
        /*07fc*/ 	.short	0x0100
        /*07fe*/ 	.byte	0x08
	.zero		1


	//   ....[22]....
        /*0800*/ 	.word	0x00001350
        /*0804*/ 	.word	0x000000ff
        /*0808*/ 	.word	0x00028800
        /*080c*/ 	.short	0x010a
        /*080e*/ 	.byte	0x29
	.zero		1


	//   ....[23]....
        /*0810*/ 	.word	0x000013c0
        /*0814*/ 	.word	0x000000ff
        /*0818*/ 	.word	0x00028830
        /*081c*/ 	.short	0x010a
        /*081e*/ 	.byte	0x29
	.zero		1


	//   ....[24]....
        /*0820*/ 	.word	0x00001420
        /*0824*/ 	.word	0x000000ff
        /*0828*/ 	.word	0x00028830
        /*082c*/ 	.short	0x010a
        /*082e*/ 	.byte	0x29
	.zero		1


	//   ....[25]....
        /*0830*/ 	.word	0x00001a90
        /*0834*/ 	.word	0x000000ff
        /*0838*/ 	.word	0x00000000
        /*083c*/ 	.short	0x0101
        /*083e*/ 	.byte	0x06
	.zero		1


	//   ....[26]....
        /*0840*/ 	.word	0x00003ad0
        /*0844*/ 	.word	0x000000ff
        /*0848*/ 	.word	0x00028830
        /*084c*/ 	.short	0x010a
        /*084e*/ 	.byte	0x04
	.zero		1


	//   ....[27]....
        /*0850*/ 	.word	0x00003b10
        /*0854*/ 	.word	0x000000ff
        /*0858*/ 	.word	0x00028830
        /*085c*/ 	.short	0x010a
        /*085e*/ 	.byte	0x04
	.zero		1


	//   ....[28]....
        /*0860*/ 	.word	0x00003e80
        /*0864*/ 	.word	0x000000ff
        /*0868*/ 	.word	0x00028850
        /*086c*/ 	.short	0x010a
        /*086e*/ 	.byte	0x04
	.zero		1


	//   ....[29]....
        /*0870*/ 	.word	0x00003ec0
        /*0874*/ 	.word	0x000000ff
        /*0878*/ 	.word	0x00028850
        /*087c*/ 	.short	0x010a
        /*087e*/ 	.byte	0x04
	.zero		1


	//   ....[30]....
        /*0880*/ 	.word	0x00004320
        /*0884*/ 	.word	0x000000ff
        /*0888*/ 	.word	0x00000000
        /*088c*/ 	.short	0x0101
        /*088e*/ 	.byte	0x04
	.zero		1


	//   ....[31]....
        /*0890*/ 	.word	0x00005e10
        /*0894*/ 	.word	0x000000ff
        /*0898*/ 	.word	0x00000000
        /*089c*/ 	.short	0x0101
        /*089e*/ 	.byte	0x04
	.zero		1


	//   ....[32]....
        /*08a0*/ 	.word	0x00006510
        /*08a4*/ 	.word	0x000000ff
        /*08a8*/ 	.word	0x00028830
        /*08ac*/ 	.short	0x010a
        /*08ae*/ 	.byte	0x04
	.zero		1


	//   ....[33]....
        /*08b0*/ 	.word	0x00006550
        /*08b4*/ 	.word	0x000000ff
        /*08b8*/ 	.word	0x00028830
        /*08bc*/ 	.short	0x010a
        /*08be*/ 	.byte	0x04
	.zero		1


	//   ....[34]....
        /*08c0*/ 	.word	0x00006880
        /*08c4*/ 	.word	0x000000ff
        /*08c8*/ 	.word	0x00028850
        /*08cc*/ 	.short	0x010a
        /*08ce*/ 	.byte	0x04
	.zero		1


	//   ....[35]....
        /*08d0*/ 	.word	0x000068c0
        /*08d4*/ 	.word	0x000000ff
        /*08d8*/ 	.word	0x00028850
        /*08dc*/ 	.short	0x010a
        /*08de*/ 	.byte	0x04
	.zero		1


	//   ....[36]....
        /*08e0*/ 	.word	0x00006cc0
        /*08e4*/ 	.word	0x000000ff
        /*08e8*/ 	.word	0x00000000
        /*08ec*/ 	.short	0x0101
        /*08ee*/ 	.byte	0x04
	.zero		1


	//   ....[37]....
        /*08f0*/ 	.word	0x00007e90
        /*08f4*/ 	.word	0x000000ff
        /*08f8*/ 	.word	0x00000000
        /*08fc*/ 	.short	0x0101
        /*08fe*/ 	.byte	0x04
	.zero		1


	//   ....[38]....
        /*0900*/ 	.word	0x00008490
        /*0904*/ 	.word	0x000000ff
        /*0908*/ 	.word	0x00028850
        /*090c*/ 	.short	0x010a
        /*090e*/ 	.byte	0x05
	.zero		1


	//   ....[39]....
        /*0910*/ 	.word	0x000084d0
        /*0914*/ 	.word	0x000000ff
        /*0918*/ 	.word	0x00028850
        /*091c*/ 	.short	0x010a
        /*091e*/ 	.byte	0x05
	.zero		1


	//   ....[40]....
        /*0920*/ 	.word	0x00008aa0
        /*0924*/ 	.word	0x000000ff
        /*0928*/ 	.word	0x00000000
        /*092c*/ 	.short	0x0101
        /*092e*/ 	.byte	0x04
	.zero		1


	//   ....[41]....
        /*0930*/ 	.word	0x000096e0
        /*0934*/ 	.word	0x000000ff
        /*0938*/ 	.word	0x00000000
        /*093c*/ 	.short	0x0101
        /*093e*/ 	.byte	0x04
	.zero		1


	//   ....[42]....
        /*0940*/ 	.word	0x0000b670
        /*0944*/ 	.word	0x000000ff
        /*0948*/ 	.word	0x00028840
        /*094c*/ 	.short	0x010a
        /*094e*/ 	.byte	0x2f
	.zero		1


	//   ....[43]....
        /*0950*/ 	.word	0x0000bdc0
        /*0954*/ 	.word	0x000000ff
        /*0958*/ 	.word	0x00028830
        /*095c*/ 	.short	0x0107
        /*095e*/ 	.byte	0x2f
	.zero		1


	//   ....[44]....
        /*0960*/ 	.word	0x0000be30
        /*0964*/ 	.word	0x000000ff
        /*0968*/ 	.word	0x00028830
        /*096c*/ 	.short	0x0101
        /*096e*/ 	.byte	0x2f
	.zero		1


	//   ....[45]....
        /*0970*/ 	.word	0x0000c7f0
        /*0974*/ 	.word	0x000000ff
        /*0978*/ 	.word	0x00028800
        /*097c*/ 	.short	0x0107
        /*097e*/ 	.byte	0x2f
	.zero		1


	//   ....[46]....
        /*0980*/ 	.word	0x0000c830
        /*0984*/ 	.word	0x000000ff
        /*0988*/ 	.word	0x00028800
        /*098c*/ 	.short	0x0101
        /*098e*/ 	.byte	0x2f
	.zero		1


	//   ....[47]....
        /*0990*/ 	.word	0x0000c860
        /*0994*/ 	.word	0x000000ff
        /*0998*/ 	.word	0x00028820
        /*099c*/ 	.short	0x010a
        /*099e*/ 	.byte	0x2f
	.zero		1


	//   ....[48]....
        /*09a0*/ 	.word	0x0000cbb0
        /*09a4*/ 	.word	0x00000022
        /*09a8*/ 	.word	0x00028840
        /*09ac*/ 	.short	0x010a
        /*09ae*/ 	.byte	0x3f
	.zero		1


	//   ....[49]....
        /*09b0*/ 	.word	0x0000d110
        /*09b4*/ 	.word	0x00000022
        /*09b8*/ 	.word	0x00028830
        /*09bc*/ 	.short	0x0107
        /*09be*/ 	.byte	0x3f
	.zero		1


	//   ....[50]....
        /*09c0*/ 	.word	0x0000d1c0
        /*09c4*/ 	.word	0x00000022
        /*09c8*/ 	.word	0x00028830
        /*09cc*/ 	.short	0x0101
        /*09ce*/ 	.byte	0x3f
	.zero		1


	//   ....[51]....
        /*09d0*/ 	.word	0x0000d220
        /*09d4*/ 	.word	0x00000000
        /*09d8*/ 	.word	0x00028860
        /*09dc*/ 	.short	0x010a
        /*09de*/ 	.byte	0x3f
	.zero		1


	//   ....[52]....
        /*09e0*/ 	.word	0x0000d770
        /*09e4*/ 	.word	0x00000000
        /*09e8*/ 	.word	0x00028850
        /*09ec*/ 	.short	0x0107
        /*09ee*/ 	.byte	0x3f
	.zero		1


	//   ....[53]....
        /*09f0*/ 	.word	0x0000d870
        /*09f4*/ 	.word	0x00000000
        /*09f8*/ 	.word	0x00028850
        /*09fc*/ 	.short	0x0101
        /*09fe*/ 	.byte	0x3f
	.zero		1


	//   ....[54]....
        /*0a00*/ 	.word	0x0000d9f0
        /*0a04*/ 	.word	0x00000000
        /*0a08*/ 	.word	0x00028860
        /*0a0c*/ 	.short	0x010a
        /*0a0e*/ 	.byte	0x3f
	.zero		1


	//   ....[55]....
        /*0a10*/ 	.word	0x0000df20
        /*0a14*/ 	.word	0x00000000
        /*0a18*/ 	.word	0x00028850
        /*0a1c*/ 	.short	0x0107
        /*0a1e*/ 	.byte	0x3f
	.zero		1


	//   ....[56]....
        /*0a20*/ 	.word	0x0000dfd0
        /*0a24*/ 	.word	0x00000000
        /*0a28*/ 	.word	0x00028850
        /*0a2c*/ 	.short	0x0101
        /*0a2e*/ 	.byte	0x3f
	.zero		1


	//   ....[57]....
        /*0a30*/ 	.word	0x0000e070
        /*0a34*/ 	.word	0x00000007
        /*0a38*/ 	.word	0x00028820
        /*0a3c*/ 	.short	0x010a
        /*0a3e*/ 	.byte	0x3f
	.zero		1


	//   ....[58]....
        /*0a40*/ 	.word	0x0000e1a0
        /*0a44*/ 	.word	0x00000005
        /*0a48*/ 	.word	0x00028840
        /*0a4c*/ 	.short	0x010a
        /*0a4e*/ 	.byte	0x3f
	.zero		1


	//   ....[59]....
        /*0a50*/ 	.word	0x0000e240
        /*0a54*/ 	.word	0x00000007
        /*0a58*/ 	.word	0x00028840
        /*0a5c*/ 	.short	0x010a
        /*0a5e*/ 	.byte	0x3f
	.zero		1


	//   ....[60]....
        /*0a60*/ 	.word	0x0000e280
        /*0a64*/ 	.word	0x00000005
        /*0a68*/ 	.word	0x00028860
        /*0a6c*/ 	.short	0x010a
        /*0a6e*/ 	.byte	0x3f
	.zero		1


	//   ....[61]....
        /*0a70*/ 	.word	0x0000e2c0
        /*0a74*/ 	.word	0x00000007
        /*0a78*/ 	.word	0x00028860
        /*0a7c*/ 	.short	0x010a
        /*0a7e*/ 	.byte	0x3f
	.zero		1


	//   ....[62]....
        /*0a80*/ 	.word	0x0000e330
        /*0a84*/ 	.word	0x00000003
        /*0a88*/ 	.word	0x00028800
        /*0a8c*/ 	.short	0x010a
        /*0a8e*/ 	.byte	0x3f
	.zero		1


	//   ....[63]....
        /*0a90*/ 	.word	0x0000e390
        /*0a94*/ 	.word	0x00000003
        /*0a98*/ 	.word	0x00028830
        /*0a9c*/ 	.short	0x010a
        /*0a9e*/ 	.byte	0x3f
	.zero		1


	//   ....[64]....
        /*0aa0*/ 	.word	0x0000e3f0
        /*0aa4*/ 	.word	0x00000007
        /*0aa8*/ 	.word	0x00028830
        /*0aac*/ 	.short	0x010a
        /*0aae*/ 	.byte	0x3f
	.zero		1


	//   ....[65]....
        /*0ab0*/ 	.word	0x0000e450
        /*0ab4*/ 	.word	0x00000007
        /*0ab8*/ 	.word	0x00028850
        /*0abc*/ 	.short	0x010a
        /*0abe*/ 	.byte	0x3f
	.zero		1


	//   ....[66]....
        /*0ac0*/ 	.word	0x0000e4b0
        /*0ac4*/ 	.word	0x00000007
        /*0ac8*/ 	.word	0x00028830
        /*0acc*/ 	.short	0x010a
        /*0ace*/ 	.byte	0x3f
	.zero		1


	//   ....[67]....
        /*0ad0*/ 	.word	0x0000e510
        /*0ad4*/ 	.word	0x00000007
        /*0ad8*/ 	.word	0x00028850
        /*0adc*/ 	.short	0x010a
        /*0ade*/ 	.byte	0x3f
	.zero		1


	//   ....[68]....
        /*0ae0*/ 	.word	0x0000e570
        /*0ae4*/ 	.word	0x00000003
        /*0ae8*/ 	.word	0x00028850
        /*0aec*/ 	.short	0x010a
        /*0aee*/ 	.byte	0x3f
	.zero		1


	//   ....[69]....
        /*0af0*/ 	.word	0x0000e650
        /*0af4*/ 	.word	0x0000000a
        /*0af8*/ 	.word	0x00028840
        /*0afc*/ 	.short	0x010a
        /*0afe*/ 	.byte	0x3f
	.zero		1


	//   ....[70]....
        /*0b00*/ 	.word	0x0000faa0
        /*0b04*/ 	.word	0x00000003
        /*0b08*/ 	.word	0x00028820
        /*0b0c*/ 	.short	0x010a
        /*0b0e*/ 	.byte	0x3f
	.zero		1


	//   ....[71]....
        /*0b10*/ 	.word	0x0000faf0
        /*0b14*/ 	.word	0x00000022
        /*0b18*/ 	.word	0x00028840
        /*0b1c*/ 	.short	0x010a
        /*0b1e*/ 	.byte	0x3f
	.zero		1


	//   ....[72]....
        /*0b20*/ 	.word	0x000104b0
        /*0b24*/ 	.word	0x00000000
        /*0b28*/ 	.word	0x00028860
        /*0b2c*/ 	.short	0x010a
        /*0b2e*/ 	.byte	0x3f
	.zero		1


	//   ....[73]....
        /*0b30*/ 	.word	0x00010fd0
        /*0b34*/ 	.word	0x00000000
        /*0b38*/ 	.word	0x00028860
        /*0b3c*/ 	.short	0x010a
        /*0b3e*/ 	.byte	0x3f
	.zero		1


	//   ....[74]....
        /*0b40*/ 	.word	0x00011a80
        /*0b44*/ 	.word	0x00000007
        /*0b48*/ 	.word	0x00028820
        /*0b4c*/ 	.short	0x010a
        /*0b4e*/ 	.byte	0x3f
	.zero		1


	//   ....[75]....
        /*0b50*/ 	.word	0x00011bf0
        /*0b54*/ 	.word	0x00000005
        /*0b58*/ 	.word	0x00028840
        /*0b5c*/ 	.short	0x010a
        /*0b5e*/ 	.byte	0x3f
	.zero		1


	//   ....[76]....
        /*0b60*/ 	.word	0x00011c40
        /*0b64*/ 	.word	0x00000007
        /*0b68*/ 	.word	0x00028840
        /*0b6c*/ 	.short	0x010a
        /*0b6e*/ 	.byte	0x3f
	.zero		1


	//   ....[77]....
        /*0b70*/ 	.word	0x00011c90
        /*0b74*/ 	.word	0x00000005
        /*0b78*/ 	.word	0x00028860
        /*0b7c*/ 	.short	0x010a
        /*0b7e*/ 	.byte	0x3f
	.zero		1


	//----- nvinfo : EIATTR_NUM_MBARRIERS
	.align		4
.L_1025:
        /*0b80*/ 	.byte	0x03, 0x38
        /*0b82*/ 	.short	0x0016


	//----- nvinfo : EIATTR_EXIT_INSTR_OFFSETS
	.align		4
        /*0b84*/ 	.byte	0x04, 0x1c
        /*0b86*/ 	.short	(.L_1027 - .L_1026)


	//   ....[0]....
.L_1026:
        /*0b88*/ 	.word	0x0000e310


	//----- nvinfo : EIATTR_MAX_THREADS
	.align		4
.L_1027:
        /*0b8c*/ 	.byte	0x04, 0x05
        /*0b8e*/ 	.short	(.L_1029 - .L_1028)
.L_1028:
        /*0b90*/ 	.word	0x00000180
        /*0b94*/ 	.word	0x00000001
        /*0b98*/ 	.word	0x00000001


	//----- nvinfo : EIATTR_CRS_STACK_SIZE
	.align		4
.L_1029:
        /*0b9c*/ 	.byte	0x04, 0x1e
        /*0b9e*/ 	.short	(.L_1031 - .L_1030)
.L_1030:
        /*0ba0*/ 	.word	0x00000000


	//----- nvinfo : EIATTR_CBANK_PARAM_SIZE
	.align		4
.L_1031:
        /*0ba4*/ 	.byte	0x03, 0x19
        /*0ba6*/ 	.short	0x0a70


	//----- nvinfo : EIATTR_PARAM_CBANK
	.align		4
        /*0ba8*/ 	.byte	0x04, 0x0a
        /*0baa*/ 	.short	(.L_1033 - .L_1032)
	.align		4
.L_1032:
        /*0bac*/ 	.word	index@(.nv.constant0._ZN7cutlass13device_kernelIN5flash11enable_sm90INS1_16FlashAttnFwdSm90INS1_25CollectiveMainloopFwdSm90ILi2EN4cute5tupleIJNS5_1CILi1EEES8_S8_EEENS6_IJNS7_ILi128EEESA_SA_EEELi128ENS_6half_tEfNS_4arch4Sm90ELb1ELb0ELb0ELb0ELb1ELb0ELb0ELb1ELb1ELb1ELb1ELb0EEENS1_21CollectiveEpilogueFwdISB_S9_SC_SE_Li256ELb0ELb1ELb1ELb0EEENS1_19SingleTileSchedulerILb0ELb1ELb1ELi128EEEEEEEEEvNT_6ParamsE)
        /*0bb0*/ 	.short	0x0210
        /*0bb2*/ 	.short	0x0a70


	//----- nvinfo : EIATTR_SW_WAR
	.align		4
.L_1033:
        /*0bb4*/ 	.byte	0x04, 0x36
        /*0bb6*/ 	.short	(.L_1035 - .L_1034)
.L_1034:
        /*0bb8*/ 	.word	0x00000008
.L_1035:


//--------------------- .nv.info._ZN7cutlass13device_kernelIN5flash11enable_sm90INS1_16FlashAttnFwdSm90INS1_25CollectiveMainloopFwdSm90ILi2EN4cute5tupleIJNS5_1CILi1EEES8_S8_EEENS6_IJNS7_ILi128EEESA_SA_EEELi128ENS_6half_tEfNS_4arch4Sm90ELb1ELb0ELb0ELb1ELb1ELb0ELb0ELb1ELb1ELb1ELb1ELb0EEENS1_21CollectiveEpilogueFwdISB_S9_SC_SE_Li256ELb1ELb1ELb1ELb0EEENS1_36VarlenDynamicPersistentTileSchedulerILi128ELi128ELi256ELi128ELb1ELb1ELb1ELb1ELb1ELb1EEEEEEEEEvNT_6ParamsE --------------------------
	.section	.nv.info._ZN7cutlass13device_kernelIN5flash11enable_sm90INS1_16FlashAttnFwdSm90INS1_25CollectiveMainloopFwdSm90ILi2EN4cute5tupleIJNS5_1CILi1EEES8_S8_EEENS6_IJNS7_ILi128EEESA_SA_EEELi128ENS_6half_tEfNS_4arch4Sm90ELb1ELb0ELb0ELb1ELb1ELb0ELb0ELb1ELb1ELb1ELb1ELb0EEENS1_21CollectiveEpilogueFwdISB_S9_SC_SE_Li256ELb1ELb1ELb1ELb0EEENS1_36VarlenDynamicPersistentTileSchedulerILi128ELi128ELi256ELi128ELb1ELb1ELb1ELb1ELb1ELb1EEEEEEEEEvNT_6ParamsE,"",@"SHT_CUDA_INFO"
	.sectionflags	@""
	.align	4


	//----- nvinfo : EIATTR_CUDA_API_VERSION
	.align		4
        /*0000*/ 	.byte	0x04, 0x37
        /*0002*/ 	.short	(.L_1037 - .L_1036)
.L_1036:
        /*0004*/ 	.word	0x00000082


	//----- nvinfo : EIATTR_KPARAM_INFO
	.align		4
.L_1037:
        /*0008*/ 	.byte	0x04, 0x17
        /*000a*/ 	.short	(.L_1039 - .L_1038)
.L_1038:
        /*000c*/ 	.word	0x00000000
        /*0010*/ 	.short	0x0000
        /*0012*/ 	.short	0x0070
        /*0014*/ 	.byte	0x00, 0xf0, 0x01, 0x2a


	//----- nvinfo : EIATTR_SPARSE_MMA_MASK
	.align		4
.L_1039:
        /*0018*/ 	.byte	0x03, 0x50
        /*001a*/ 	.short	0x0000


	//----- nvinfo : EIATTR_MAXREG_COUNT
	.align		4
        /*001c*/ 	.byte	0x03, 0x1b
        /*001e*/ 	.short	0x00a8


	//----- nvinfo : EIATTR_NUM_BARRIERS
	.align		4
        /*0020*/ 	.byte	0x02, 0x4c
        /*0022*/ 	.byte	0x10
	.zero		1


	//----- nvinfo : EIATTR_EXTERNS
	.align		4
        /*0024*/ 	.byte	0x04, 0x0f
        /*0026*/ 	.short	(.L_1041 - .L_1040)


	//   ....[0]....
	.align		4
.L_1040:
        /*0028*/ 	.word	index@(__assertfail)


	//----- nvinfo : EIATTR_ANNOTATIONS
	.align		4
.L_1041:
        /*002c*/ 	.byte	0x04, 0x55
        /*002e*/ 	.short	(.L_1043 - .L_1042)


	//   ....[0]....
.L_1042:
        /* <DEDUP_REMOVED lines=14> */


	//----- nvinfo : EIATTR_MERCURY_ISA_VERSION
	.align		4
.L_1043:
        /*00f8*/ 	.byte	0x03, 0x5f
        /*00fa*/ 	.short	0x0101


	//----- nvinfo : EIATTR_UNUSED_LOAD_BYTE_OFFSET
	.align		4
        /*00fc*/ 	.byte	0x04, 0x44
        /*00fe*/ 	.short	(.L_1045 - .L_1044)


	//   ....[0]....
.L_1044:
        /*0100*/ 	.word	0x00000970
        /*0104*/ 	.word	0x0000fff0


	//   ....[1]....
        /*0108*/ 	.word	0x000095c0
        /*010c*/ 	.word	0x0000fff0


	//----- nvinfo : EIATTR_INT_WARP_WIDE_INSTR_OFFSETS
	.align		4
.L_1045:
        /*0110*/ 	.byte	0x04, 0x31
        /*0112*/ 	.short	(.L_1047 - .L_1046)


	//   ....[0]....
.L_1046:
        /*0114*/ 	.word	0x000000c0


	//   ....[1]....
        /*0118*/ 	.word	0x000000d0


	//   ....[2]....
        /*011c*/ 	.word	0x00000170


	//   ....[3]....
        /*0120*/ 	.word	0x0000dde0


	//   ....[4]....
        /*0124*/ 	.word	0x0000de70


	//   ....[5]....
        /*0128*/ 	.word	0x00010cb0


	//   ....[6]....
        /*012c*/ 	.word	0x00010d40


	//----- nvinfo : EIATTR_COOP_GROUP_MASK_REGIDS
	.align		4
.L_1047:
        /*0130*/ 	.byte	0x04, 0x29
        /*0132*/ 	.short	(.L_1049 - .L_1048)


	//   ....[0]....
.L_1048:
        /*0134*/ 	.word	0xffffffff


	//   ....[1]....
        /*0138*/ 	.word	0xffffffff


	//   ....[2]....
        /*013c*/ 	.word	0xffffffff


	//   ....[3]....
        /*0140*/ 	.word	0xffffffff


	//   ....[4]....
        /*0144*/ 	.word	0xffffffff


	//   ....[5]....
        /*0148*/ 	.word	0xffffffff


	//   ....[6]....
        /*014c*/ 	.word	0xffffffff


	//   ....[7]....
        /*0150*/ 	.word	0xffffffff


	//   ....[8]....
        /*0154*/ 	.word	0xffffffff


	//   ....[9]....
        /*0158*/ 	.word	0xffffffff


	//   ....[10]....
        /*015c*/ 	.word	0xffffffff


	//   ....[11]....
        /*0160*/ 	.word	0xffffffff


	//   ....[12]....
        /*0164*/ 	.word	0xffffffff


	//   ....[13]....
        /*0168*/ 	.word	0xffffffff


	//   ....[14]....
        /*016c*/ 	.word	0xffffffff


	//   ....[15]....
        /*0170*/ 	.word	0xffffffff


	//   ....[16]....
        /*0174*/ 	.word	0xffffffff


	//   ....[17]....
        /*0178*/ 	.word	0xffffffff


	//   ....[18]....
        /*017c*/ 	.word	0xffffffff


	//   ....[19]....
        /*0180*/ 	.word	0xffffffff


	//   ....[20]....
        /*0184*/ 	.word	0xffffffff


	//   ....[21]....
        /*0188*/ 	.word	0xffffffff


	//   ....[22]....
        /*018c*/ 	.word	0xffffffff


	//   ....[23]....
        /*0190*/ 	.word	0xffffffff


	//   ....[24]....
        /*0194*/ 	.word	0xffffffff


	//   ....[25]....
        /*0198*/ 	.word	0xffffffff


	//   ....[26]....
        /*019c*/ 	.word	0xffffffff


	//   ....[27]....
        /*01a0*/ 	.word	0xffffffff


	//   ....[28]....
        /*01a4*/ 	.word	0xffffffff


	//   ....[29]....
        /*01a8*/ 	.word	0xffffffff


	//   ....[30]....
        /*01ac*/ 	.word	0xffffffff


	//   ....[31]....
        /*01b0*/ 	.word	0xffffffff


	//   ....[32]....
        /*01b4*/ 	.word	0xffffffff


	//   ....[33]....
        /*01b8*/ 	.word	0xffffffff


	//   ....[34]....
        /*01bc*/ 	.word	0xffffffff


	//   ....[35]....
        /*01c0*/ 	.word	0xffffffff


	//   ....[36]....
        /*01c4*/ 	.word	0xffffffff


	//   ....[37]....
        /*01c8*/ 	.word	0xffffffff


	//   ....[38]....
        /*01cc*/ 	.word	0xffffffff


	//   ....[39]....
        /*01d0*/ 	.word	0xffffffff


	//   ....[40]....
        /*01d4*/ 	.word	0xffffffff


	//   ....[41]....
        /*01d8*/ 	.word	0xffffffff


	//   ....[42]....
        /*01dc*/ 	.word	0xffffffff


	//   ....[43]....
        /*01e0*/ 	.word	0xffffffff


	//   ....[44]....
        /*01e4*/ 	.word	0xffffffff


	//   ....[45]....
        /*01e8*/ 	.word	0xffffffff


	//   ....[46]....
        /*01ec*/ 	.word	0xffffffff


	//   ....[47]....
        /*01f0*/ 	.word	0xffffffff


	//   ....[48]....
        /*01f4*/ 	.word	0xffffffff


	//   ....[49]....
        /*01f8*/ 	.word	0xffffffff


	//   ....[50]....
        /*01fc*/ 	.word	0xffffffff


	//   ....[51]....
        /*0200*/ 	.word	0xffffffff


	//   ....[52]....
        /*0204*/ 	.word	0xffffffff


	//   ....[53]....
        /*0208*/ 	.word	0xffffffff


	//   ....[54]....
        /*020c*/ 	.word	0xffffffff


	//   ....[55]....
        /*0210*/ 	.word	0xffffffff


	//   ....[56]....
        /*0214*/ 	.word	0xffffffff


	//   ....[57]....
        /*0218*/ 	.word	0xffffffff


	//   ....[58]....
        /*021c*/ 	.word	0xffffffff


	//   ....[59]....
        /*0220*/ 	.word	0xffffffff


	//   ....[60]....
        /*0224*/ 	.word	0xffffffff


	//   ....[61]....
        /*0228*/ 	.word	0xffffffff


	//   ....[62]....
        /*022c*/ 	.word	0xffffffff


	//   ....[63]....
        /*0230*/ 	.word	0xffffffff


	//   ....[64]....
        /*0234*/ 	.word	0xffffffff


	//   ....[65]....
        /*0238*/ 	.word	0xffffffff


	//   ....[66]....
        /*023c*/ 	.word	0xffffffff


	//   ....[67]....
        /*0240*/ 	.word	0xffffffff


	//   ....[68]....
        /*0244*/ 	.word	0xffffffff


	//   ....[69]....
        /*0248*/ 	.word	0xffffffff


	//   ....[70]....
        /*024c*/ 	.word	0xffffffff


	//   ....[71]....
        /*0250*/ 	.word	0xffffffff


	//   ....[72]....
        /*0254*/ 	.word	0xffffffff


	//   ....[73]....
        /*0258*/ 	.word	0xffffffff


	//   ....[74]....
        /*025c*/ 	.word	0xffffffff


	//   ....[75]....
        /*0260*/ 	.word	0xffffffff


	//   ....[76]....
        /*0264*/ 	.word	0xffffffff


	//   ....[77]....
        /*0268*/ 	.word	0xffffffff


	//   ....[78]....
        /*026c*/ 	.word	0xffffffff


	//   ....[79]....
        /*0270*/ 	.word	0xffffffff


	//   ....[80]....
        /*0274*/ 	.word	0xffffffff


	//   ....[81]....
        /*0278*/ 	.word	0xffffffff


	//   ....[82]....
        /*027c*/ 	.word	0xffffffff


	//   ....[83]....
        /*0280*/ 	.word	0xffffffff


	//   ....[84]....
        /*0284*/ 	.word	0xffffffff


	//   ....[85]....
        /*0288*/ 	.word	0xffffffff


	//   ....[86]....
        /*028c*/ 	.word	0xffffffff


	//   ....[87]....
        /*0290*/ 	.word	0xffffffff


	//   ....[88]....
        /*0294*/ 	.word	0xffffffff


	//   ....[89]....
        /*0298*/ 	.word	0xffffffff


	//   ....[90]....
        /*029c*/ 	.word	0xffffffff


	//   ....[91]....
        /*02a0*/ 	.word	0xffffffff


	//   ....[92]....
        /*02a4*/ 	.word	0xffffffff


	//   ....[93]....
        /*02a8*/ 	.word	0xffffffff


	//   ....[94]....
        /*02ac*/ 	.word	0xffffffff


	//   ....[95]....
        /*02b0*/ 	.word	0xffffffff


	//   ....[96]....
        /*02b4*/ 	.word	0xffffffff


	//   ....[97]....
        /*02b8*/ 	.word	0xffffffff


	//   ....[98]....
        /*02bc*/ 	.word	0xffffffff


	//   ....[99]....
        /*02c0*/ 	.word	0xffffffff


	//   ....[100]....
        /*02c4*/ 	.word	0xffffffff


	//   ....[101]....
        /*02c8*/ 	.word	0xffffffff


	//   ....[102]....
        /*02cc*/ 	.word	0xffffffff


	//   ....[103]....
        /*02d0*/ 	.word	0xffffffff


	//   ....[104]....
        /*02d4*/ 	.word	0xffffffff


	//   ....[105]....
        /*02d8*/ 	.word	0xffffffff


	//   ....[106]....
        /*02dc*/ 	.word	0xffffffff


	//   ....[107]....
        /*02e0*/ 	.word	0xffffffff


	//   ....[108]....
        /*02e4*/ 	.word	0xffffffff


	//   ....[109]....
        /*02e8*/ 	.word	0xffffffff


	//   ....[110]....
        /*02ec*/ 	.word	0xffffffff


	//   ....[111]....
        /*02f0*/ 	.word	0xffffffff


	//   ....[112]....
        /*02f4*/ 	.word	0xffffffff


	//   ....[113]....
        /*02f8*/ 	.word	0xffffffff


	//   ....[114]....
        /*02fc*/ 	.word	0xffffffff


	//   ....[115]....
        /*0300*/ 	.word	0xffffffff


	//   ....[116]....
        /*0304*/ 	.word	0xffffffff


	//   ....[117]....
        /*0308*/ 	.word	0xffffffff


	//   ....[118]....
        /*030c*/ 	.word	0xffffffff


	//   ....[119]....
        /*0310*/ 	.word	0xffffffff


	//   ....[120]....
        /*0314*/ 	.word	0xffffffff


	//   ....[121]....
        /*0318*/ 	.word	0xffffffff


	//   ....[122]....
        /*031c*/ 	.word	0xffffffff


	//   ....[123]....
        /*0320*/ 	.word	0xffffffff


	//   ....[124]....
        /*0324*/ 	.word	0xffffffff


	//   ....[125]....
        /*0328*/ 	.word	0xffffffff


	//   ....[126]....
        /*032c*/ 	.word	0xffffffff


	//   ....[127]....
        /*0330*/ 	.word	0xffffffff


	//   ....[128]....
        /*0334*/ 	.word	0xffffffff


	//   ....[129]....
        /*0338*/ 	.word	0xffffffff


	//   ....[130]....
        /*033c*/ 	.word	0xffffffff


	//   ....[131]....
        /*0340*/ 	.word	0xffffffff


	//   ....[132]....
        /*0344*/ 	.word	0xffffffff


	//   ....[133]....
        /*0348*/ 	.word	0xffffffff


	//   ....[134]....
        /*034c*/ 	.word	0xffffffff


	//   ....[135]....
        /*0350*/ 	.word	0xffffffff


	//   ....[136]....
        /*0354*/ 	.word	0xffffffff


	//   ....[137]....
        /*0358*/ 	.word	0xffffffff


	//   ....[138]....
        /*035c*/ 	.word	0xffffffff


	//   ....[139]....
        /*0360*/ 	.word	0xffffffff


	//   ....[140]....
        /*0364*/ 	.word	0xffffffff


	//   ....[141]....
        /*0368*/ 	.word	0xffffffff


	//   ....[142]....
        /*036c*/ 	.word	0xffffffff


	//   ....[143]....
        /*0370*/ 	.word	0xffffffff


	//   ....[144]....
        /*0374*/ 	.word	0xffffffff


	//   ....[145]....
        /*0378*/ 	.word	0xffffffff


	//   ....[146]....
        /*037c*/ 	.word	0xffffffff


	//   ....[147]....
        /*0380*/ 	.word	0xffffffff


	//   ....[148]....
        /*0384*/ 	.word	0xffffffff


	//   ....[149]....
        /*0388*/ 	.word	0xffffffff


	//   ....[150]....
        /*038c*/ 	.word	0xffffffff


	//   ....[151]....
        /*0390*/ 	.word	0xffffffff


	//   ....[152]....
        /*0394*/ 	.word	0xffffffff


	//   ....[153]....
        /*0398*/ 	.word	0xffffffff


	//   ....[154]....
        /*039c*/ 	.word	0xffffffff


	//   ....[155]....
        /*03a0*/ 	.word	0xffffffff


	//   ....[156]....
        /*03a4*/ 	.word	0xffffffff


	//   ....[157]....
        /*03a8*/ 	.word	0xffffffff


	//   ....[158]....
        /*03ac*/ 	.word	0xffffffff


	//   ....[159]....
        /*03b0*/ 	.word	0xffffffff


	//   ....[160]....
        /*03b4*/ 	.word	0xffffffff


	//   ....[161]....
        /*03b8*/ 	.word	0xffffffff


	//   ....[162]....
        /*03bc*/ 	.word	0xffffffff


	//   ....[163]....
        /*03c0*/ 	.word	0xffffffff


	//   ....[164]....
        /*03c4*/ 	.word	0xffffffff


	//   ....[165]....
        /*03c8*/ 	.word	0xffffffff


	//   ....[166]....
        /*03cc*/ 	.word	0xffffffff


	//   ....[167]....
        /*03d0*/ 	.word	0x0500000f


	//   ....[168]....
        /*03d4*/ 	.word	0x0500000f


	//   ....[169]....
        /*03d8*/ 	.word	0x0500000f


	//   ....[170]....
        /*03dc*/ 	.word	0x0500000f


	//   ....[171]....
        /*03e0*/ 	.word	0x0500000f


	//   ....[172]....
        /*03e4*/ 	.word	0x0500000f


	//   ....[173]....
        /*03e8*/ 	.word	0x0500000f


	//   ....[174]....
        /*03ec*/ 	.word	0x0500000f


	//   ....[175]....
        /*03f0*/ 	.word	0x0500000f


	//   ....[176]....
        /*03f4*/ 	.word	0x0500000f


	//   ....[177]....
        /*03f8*/ 	.word	0x0500000f


	//   ....[178]....
        /*03fc*/ 	.word	0x0500000f


	//   ....[179]....
        /*0400*/ 	.word	0x0500000f


	//   ....[180]....
        /*0404*/ 	.word	0x0500000f


	//   ....[181]....
        /*0408*/ 	.word	0x0500000f


	//   ....[182]....
        /*040c*/ 	.word	0x0500000f


	//   ....[183]....
        /*0410*/ 	.word	0x0500000f


	//   ....[184]....
        /*0414*/ 	.word	0x0500000f


	//   ....[185]....
        /*0418*/ 	.word	0x0500000f


	//   ....[186]....
        /*041c*/ 	.word	0x0500000f


	//   ....[187]....
        /*0420*/ 	.word	0x0500000f


	//   ....[188]....
        /*0424*/ 	.word	0x0500000f


	//   ....[189]....
        /*0428*/ 	.word	0x0500000f


	//   ....[190]....
        /*042c*/ 	.word	0x0500000f


	//   ....[191]....
        /*0430*/ 	.word	0x0500000f


	//   ....[192]....
        /*0434*/ 	.word	0x0500000f


	//   ....[193]....
        /*0438*/ 	.word	0x0500000f


	//   ....[194]....
        /*043c*/ 	.word	0x0500000f


	//   ....[195]....
        /*0440*/ 	.word	0x0500000f


	//   ....[196]....
        /*0444*/ 	.word	0x0500000f


	//   ....[197]....
        /*0448*/ 	.word	0x0500000f


	//   ....[198]....
        /*044c*/ 	.word	0x0500000f


	//   ....[199]....
        /*0450*/ 	.word	0x0500000f


	//   ....[200]....
        /*0454*/ 	.word	0x0500000f


	//   ....[201]....
        /*0458*/ 	.word	0x0500000f


	//   ....[202]....
        /*045c*/ 	.word	0x0500000f


	//   ....[203]....
        /*0460*/ 	.word	0x0500000f


	//   ....[204]....
        /*0464*/ 	.word	0x0500000f


	//   ....[205]....
        /*0468*/ 	.word	0x0500000f


	//   ....[206]....
        /*046c*/ 	.word	0x0500000f


	//   ....[207]....
        /*0470*/ 	.word	0x0500000f


	//   ....[208]....
        /*0474*/ 	.word	0x0500000f


	//   ....[209]....
        /*0478*/ 	.word	0x0500000f


	//   ....[210]....
        /*047c*/ 	.word	0x0500000f


	//   ....[211]....
        /*0480*/ 	.word	0x0500000f


	//   ....[212]....
        /*0484*/ 	.word	0x0500000f


	//   ....[213]....
        /*0488*/ 	.word	0x0500000f


	//   ....[214]....
        /*048c*/ 	.word	0x0500000f


	//   ....[215]....
        /*0490*/ 	.word	0x0500000f


	//   ....[216]....
        /*0494*/ 	.word	0x0500000f


	//   ....[217]....
        /*0498*/ 	.word	0x0500000f


	//   ....[218]....
        /*049c*/ 	.word	0x0500000f


	//   ....[219]....
        /*04a0*/ 	.word	0x0500000f


	//   ....[220]....
        /*04a4*/ 	.word	0x0500000f


	//   ....[221]....
        /*04a8*/ 	.word	0x0500000f


	//   ....[222]....
        /*04ac*/ 	.word	0x0500000f


	//   ....[223]....
        /*04b0*/ 	.word	0x0500000f


	//   ....[224]....
        /*04b4*/ 	.word	0x0500000f


	//   ....[225]....
        /*04b8*/ 	.word	0x0500000f


	//   ....[226]....
        /*04bc*/ 	.word	0x0500000f


	//   ....[227]....
        /*04c0*/ 	.word	0x0500000f


	//   ....[228]....
        /*04c4*/ 	.word	0x0500000f


	//   ....[229]....
        /*04c8*/ 	.word	0x0500000f


	//   ....[230]....
        /*04cc*/ 	.word	0x0500000f


	//   ....[231]....
        /*04d0*/ 	.word	0x0500000f


	//   ....[232]....
        /*04d4*/ 	.word	0x0500000f


	//   ....[233]....
        /*04d8*/ 	.word	0x0500000f


	//   ....[234]....
        /*04dc*/ 	.word	0x0500000f


	//   ....[235]....
        /*04e0*/ 	.word	0x0500000f


	//   ....[236]....
        /*04e4*/ 	.word	0x0500000f


	//   ....[237]....
        /*04e8*/ 	.word	0x0500000f


	//   ....[238]....
        /*04ec*/ 	.word	0x0500000f


	//   ....[239]....
        /*04f0*/ 	.word	0x0500000f


	//   ....[240]....
        /*04f4*/ 	.word	0x0500000f


	//   ....[241]....
        /*04f8*/ 	.word	0x0500000f


	//   ....[242]....
        /*04fc*/ 	.word	0x0500000f


	//   ....[243]....
        /*0500*/ 	.word	0x0500000f


	//   ....[244]....
        /*0504*/ 	.word	0x0500000f


	//   ....[245]....
        /*0508*/ 	.word	0x0500000f


	//   ....[246]....
        /*050c*/ 	.word	0x0500000f


	//   ....[247]....
        /*0510*/ 	.word	0x0500000f


	//   ....[248]....
        /*0514*/ 	.word	0x0500000f


	//   ....[249]....
        /*0518*/ 	.word	0x0500000f


	//   ....[250]....
        /*051c*/ 	.word	0x0500000f


	//   ....[251]....
        /*0520*/ 	.word	0x0500000f


	//   ....[252]....
        /*0524*/ 	.word	0x0500000f


	//   ....[253]....
        /*0528*/ 	.word	0x0500000f


	//   ....[254]....
        /*052c*/ 	.word	0x0500000f


	//   ....[255]....
        /*0530*/ 	.word	0x0500000f


	//   ....[0]....
        /*0534*/ 	.word	0x0500000f


	//   ....[1]....
        /*0538*/ 	.word	0x0500000f


	//   ....[2]....
        /*053c*/ 	.word	0x0500000f


	//   ....[3]....
        /*0540*/ 	.word	0x0500000f


	//   ....[4]....
        /*0544*/ 	.word	0x0500000f


	//   ....[5]....
        /*0548*/ 	.word	0x0500000f


	//   ....[6]....
        /*054c*/ 	.word	0x0500000f


	//   ....[7]....
        /*0550*/ 	.word	0x0500000f


	//   ....[8]....
        /*0554*/ 	.word	0x0500000f


	//   ....[9]....
        /*0558*/ 	.word	0x0500000f


	//   ....[10]....
        /*055c*/ 	.word	0x0500000f


	//----- nvinfo : EIATTR_COOP_GROUP_INSTR_OFFSETS
	.align		4
.L_1049:
        /*0560*/ 	.byte	0x04, 0x28
        /*0562*/ 	.short	(.L_1051 - .L_1050)


	//   ....[0]....
.L_1050:
        /*0564*/ 	.word	0x00000080


	//   ....[1]....
        /*0568*/ 	.word	0x00000090


	//   ....[2]....
        /*056c*/ 	.word	0x000002d0


	//   ....[3]....
        /*0570*/ 	.word	0x00000430


	//   ....[4]....
        /*0574*/ 	.word	0x00000550


	//   ....[5]....
        /*0578*/ 	.word	0x000006b0


	//   ....[6]....
        /*057c*/ 	.word	0x00001a90


	//   ....[7]....
        /*0580*/ 	.word	0x00002390


	//   ....[8]....
        /*0584*/ 	.word	0x000023e0


	//   ....[9]....
        /*0588*/ 	.word	0x00002b90


	//   ....[10]....
        /*058c*/ 	.word	0x00002c20


	//   ....[11]....
        /*0590*/ 	.word	0x000035a0


	//   ....[12]....
        /*0594*/ 	.word	0x000035f0


	//   ....[13]....
        /*0598*/ 	.word	0x000049f0


	//   ....[14]....
        /*059c*/ 	.word	0x00004a10


	//   ....[15]....
        /*05a0*/ 	.word	0x000050c0


	//   ....[16]....
        /*05a4*/ 	.word	0x000051a0


	//   ....[17]....
        /*05a8*/ 	.word	0x000059b0


	//   ....[18]....
        /*05ac*/ 	.word	0x00005a20


	//   ....[19]....
        /*05b0*/ 	.word	0x00007790


	//   ....[20]....
        /*05b4*/ 	.word	0x000077a0


	//   ....[21]....
        /*05b8*/ 	.word	0x000077d0


	//   ....[22]....
        /*05bc*/ 	.word	0x000077e0


	//   ....[23]....
        /*05c0*/ 	.word	0x00008c70


	//   ....[24]....
        /*05c4*/ 	.word	0x00008ca0


	//   ....[25]....
        /*05c8*/ 	.word	0x00008d70


	//   ....[26]....
        /*05cc*/ 	.word	0x00008d80


	//   ....[27]....
        /*05d0*/ 	.word	0x0000a0d0


	//   ....[28]....
        /*05d4*/ 	.word	0x0000a110


	//   ....[29]....
        /*05d8*/ 	.word	0x0000a140


	//   ....[30]....
        /*05dc*/ 	.word	0x0000a170


	//   ....[31]....
        /*05e0*/ 	.word	0x0000a840


	//   ....[32]....
        /*05e4*/ 	.word	0x0000a860


	//   ....[33]....
        /*05e8*/ 	.word	0x0000a930


	//   ....[34]....
        /*05ec*/ 	.word	0x0000a950


	//   ....[35]....
        /*05f0*/ 	.word	0x0000aa10


	//   ....[36]....
        /*05f4*/ 	.word	0x0000aa30


	//   ....[37]....
        /*05f8*/ 	.word	0x0000ab00


	//   ....[38]....
        /*05fc*/ 	.word	0x0000ab20


	//   ....[39]....
        /*0600*/ 	.word	0x0000aee0


	//   ....[40]....
        /*0604*/ 	.word	0x0000aef0


	//   ....[41]....
        /*0608*/ 	.word	0x0000b320


	//   ....[42]....
        /*060c*/ 	.word	0x0000b330


	//   ....[43]....
        /*0610*/ 	.word	0x0000c020


	//   ....[44]....
        /*0614*/ 	.word	0x0000c050


	//   ....[45]....
        /*0618*/ 	.word	0x0000c120


	//   ....[46]....
        /*061c*/ 	.word	0x0000c140


	//   ....[47]....
        /*0620*/ 	.word	0x0000c200


	//   ....[48]....
        /*0624*/ 	.word	0x0000c220


	//   ....[49]....
        /*0628*/ 	.word	0x0000c2f0


	//   ....[50]....
        /*062c*/ 	.word	0x0000c310


	//   ....[51]....
        /*0630*/ 	.word	0x0000c450


	//   ....[52]....
        /*0634*/ 	.word	0x0000c660


	//   ....[53]....
        /*0638*/ 	.word	0x0000c690


	//   ....[54]....
        /*063c*/ 	.word	0x0000c6c0


	//   ....[55]....
        /*0640*/ 	.word	0x0000c6f0


	//   ....[56]....
        /*0644*/ 	.word	0x0000c720


	//   ....[57]....
        /*0648*/ 	.word	0x0000c750


	//   ....[58]....
        /*064c*/ 	.word	0x0000c8c0


	//   ....[59]....
        /*0650*/ 	.word	0x0000c8f0


	//   ....[60]....
        /*0654*/ 	.word	0x0000c920


	//   ....[61]....
        /*0658*/ 	.word	0x0000c950


	//   ....[62]....
        /*065c*/ 	.word	0x0000c980


	//   ....[63]....
        /*0660*/ 	.word	0x0000c9b0


	//   ....[64]....
        /*0664*/ 	.word	0x0000ca40


	//   ....[65]....
        /*0668*/ 	.word	0x0000ca70


	//   ....[66]....
        /*066c*/ 	.word	0x0000ca80


	//   ....[67]....
        /*0670*/ 	.word	0x0000cac0


	//   ....[68]....
        /*0674*/ 	.word	0x0000e8e0


	//   ....[69]....
        /*0678*/ 	.word	0x0000e900


	//   ....[70]....
        /*067c*/ 	.word	0x0000e9a0


	//   ....[71]....
        /*0680*/ 	.word	0x0000e9c0


	//   ....[72]....
        /*0684*/ 	.word	0x0000ea50


	//   ....[73]....
        /*0688*/ 	.word	0x0000ea70


	//   ....[74]....
        /*068c*/ 	.word	0x0000eb00


	//   ....[75]....
        /*0690*/ 	.word	0x0000eb20


	//   ....[76]....
        /*0694*/ 	.word	0x0000ebb0


	//   ....[77]....
        /*0698*/ 	.word	0x0000ebd0


	//   ....[78]....
        /*069c*/ 	.word	0x0000ec60


	//   ....[79]....
        /*06a0*/ 	.word	0x0000ec80


	//   ....[80]....
        /*06a4*/ 	.word	0x0000ed10


	//   ....[81]....
        /*06a8*/ 	.word	0x0000ed30


	//   ....[82]....
        /*06ac*/ 	.word	0x0000ed40


	//   ....[83]....
        /*06b0*/ 	.word	0x0000edc0


	//   ....[84]....
        /*06b4*/ 	.word	0x0000f500


	//   ....[85]....
        /*06b8*/ 	.word	0x0000f530


	//   ....[86]....
        /*06bc*/ 	.word	0x0000f590


	//   ....[87]....
        /*06c0*/ 	.word	0x0000f5e0


	//   ....[88]....
        /*06c4*/ 	.word	0x0000f630


	//   ....[89]....
        /*06c8*/ 	.word	0x0000f680


	//   ....[90]....
        /*06cc*/ 	.word	0x0000f6d0


	//   ....[91]....
        /*06d0*/ 	.word	0x0000f720


	//   ....[92]....
        /*06d4*/ 	.word	0x0000f770


	//   ....[93]....
        /*06d8*/ 	.word	0x0000f7c0


	//   ....[94]....
        /*06dc*/ 	.word	0x0000f810


	//   ....[95]....
        /*06e0*/ 	.word	0x0000f860


	//   ....[96]....
        /*06e4*/ 	.word	0x0000f8b0


	//   ....[97]....
        /*06e8*/ 	.word	0x0000f8f0


	//   ....[98]....
        /*06ec*/ 	.word	0x0000f910


	//   ....[99]....
        /*06f0*/ 	.word	0x0000f950


	//   ....[100]....
        /*06f4*/ 	.word	0x00010080


	//   ....[101]....
        /*06f8*/ 	.word	0x000100b0


	//   ....[102]....
        /*06fc*/ 	.word	0x00010110


	//   ....[103]....
        /*0700*/ 	.word	0x00010120


	//   ....[104]....
        /*0704*/ 	.word	0x00010170


	//   ....[105]....
        /*0708*/ 	.word	0x00010180


	//   ....[106]....
        /*070c*/ 	.word	0x000101d0


	//   ....[107]....
        /*0710*/ 	.word	0x000101e0


	//   ....[108]....
        /*0714*/ 	.word	0x00010230


	//   ....[109]....
        /*0718*/ 	.word	0x00010240


	//   ....[110]....
        /*071c*/ 	.word	0x00010290


	//   ....[111]....
        /*0720*/ 	.word	0x000102a0


	//   ....[112]....
        /*0724*/ 	.word	0x000102f0


	//   ....[113]....
        /*0728*/ 	.word	0x00010300


	//   ....[114]....
        /*072c*/ 	.word	0x00010310


	//   ....[115]....
        /*0730*/ 	.word	0x00010360


	//   ....[116]....
        /*0734*/ 	.word	0x000105c0


	//   ....[117]....
        /*0738*/ 	.word	0x000105e0


	//   ....[118]....
        /*073c*/ 	.word	0x000105f0


	//   ....[119]....
        /*0740*/ 	.word	0x00010660


	//   ....[120]....
        /*0744*/ 	.word	0x00010670


	//   ....[121]....
        /*0748*/ 	.word	0x000106e0


	//   ....[122]....
        /*074c*/ 	.word	0x000106f0


	//   ....[123]....
        /*0750*/ 	.word	0x00010760


	//   ....[124]....
        /*0754*/ 	.word	0x00010770


	//   ....[125]....
        /*0758*/ 	.word	0x000107e0


	//   ....[126]....
        /*075c*/ 	.word	0x000107f0


	//   ....[127]....
        /*0760*/ 	.word	0x00010860


	//   ....[128]....
        /*0764*/ 	.word	0x00010870


	//   ....[129]....
        /*0768*/ 	.word	0x000108e0


	//   ....[130]....
        /*076c*/ 	.word	0x000108f0


	//   ....[131]....
        /*0770*/ 	.word	0x00010900


	//   ....[132]....
        /*0774*/ 	.word	0x00010e90


	//   ....[133]....
        /*0778*/ 	.word	0x00010ed0


	//   ....[134]....
        /*077c*/ 	.word	0x00010f10


	//   ....[135]....
        /*0780*/ 	.word	0x00010f30


	//   ....[136]....
        /*0784*/ 	.word	0x00010f40


	//   ....[137]....
        /*0788*/ 	.word	0x00010f60


	//   ....[138]....
        /*078c*/ 	.word	0x00010fd0


	//   ....[139]....
        /*0790*/ 	.word	0x00010ff0


	//   ....[140]....
        /*0794*/ 	.word	0x00011050


	//   ....[141]....
        /*0798*/ 	.word	0x00011070


	//   ....[142]....
        /*079c*/ 	.word	0x000110d0


	//   ....[143]....
        /*07a0*/ 	.word	0x000110f0


	//   ....[144]....
        /*07a4*/ 	.word	0x00011150


	//   ....[145]....
        /*07a8*/ 	.word	0x00011170


	//   ....[146]....
        /*07ac*/ 	.word	0x000111c0


	//   ....[147]....
        /*07b0*/ 	.word	0x000111e0


	//   ....[148]....
        /*07b4*/ 	.word	0x00011640


	//   ....[149]....
        /*07b8*/ 	.word	0x00011650


	//   ....[150]....
        /*07bc*/ 	.word	0x00011690


	//   ....[151]....
        /*07c0*/ 	.word	0x000116d0


	//   ....[152]....
        /*07c4*/ 	.word	0x00011700


	//   ....[153]....
        /*07c8*/ 	.word	0x00011730


	//   ....[154]....
        /*07cc*/ 	.word	0x00011760


	//   ....[155]....
        /*07d0*/ 	.word	0x00011790


	//   ....[156]....
        /*07d4*/ 	.word	0x00011940


	//   ....[157]....
        /*07d8*/ 	.word	0x00011970


	//   ....[158]....
        /*07dc*/ 	.word	0x000119a0


	//   ....[159]....
        /*07e0*/ 	.word	0x000119d0


	//   ....[160]....
        /*07e4*/ 	.word	0x00011a00


	//   ....[161]....
        /*07e8*/ 	.word	0x00011a30


	//   ....[162]....
        /*07ec*/ 	.word	0x00011af0


	//   ....[163]....
        /*07f0*/ 	.word	0x00011b10


	//   ....[164]....
        /*07f4*/ 	.word	0x00011b30


	//   ....[165]....
        /*07f8*/ 	.word	0x00011b90


	//   ....[166]....
        /*07fc*/ 	.word	0x000125b0


	//   ....[167]....
        /*0800*/ 	.word	0x00012b50


	//   ....[168]....
        /*0804*/ 	.word	0x00012c40


	//   ....[169]....
        /*0808*/ 	.word	0x00012ce0


	//   ....[170]....
        /*080c*/ 	.word	0x00012d40


	//   ....[171]....
        /*0810*/ 	.word	0x00012e40


	//   ....[172]....
        /*0814*/ 	.word	0x00012eb0


	//   ....[173]....
        /*0818*/ 	.word	0x00012fb0


	//   ....[174]....
        /*081c*/ 	.word	0x00013020


	//   ....[175]....
        /*0820*/ 	.word	0x00013120


	//   ....[176]....
        /*0824*/ 	.word	0x00013190


	//   ....[177]....
        /*0828*/ 	.word	0x00013290


	//   ....[178]....
        /*082c*/ 	.word	0x00013300


	//   ....[179]....
        /*0830*/ 	.word	0x00013400


	//   ....[180]....
        /*0834*/ 	.word	0x00013470


	//   ....[181]....
        /*0838*/ 	.word	0x00013570


	//   ....[182]....
        /*083c*/ 	.word	0x000135e0


	//   ....[183]....
        /*0840*/ 	.word	0x00013680


	//   ....[184]....
        /*0844*/ 	.word	0x00013780


	//   ....[185]....
        /*0848*/ 	.word	0x000137f0


	//   ....[186]....
        /*084c*/ 	.word	0x00013870


	//   ....[187]....
        /*0850*/ 	.word	0x00013930


	//   ....[188]....
        /*0854*/ 	.word	0x000139b0


	//   ....[189]....
        /*0858*/ 	.word	0x00013a80


	//   ....[190]....
        /*085c*/ 	.word	0x00013b00


	//   ....[191]....
        /*0860*/ 	.word	0x00013bd0


	//   ....[192]....
        /*0864*/ 	.word	0x00013c50


	//   ....[193]....
        /*0868*/ 	.word	0x00013d20


	//   ....[194]....
        /*086c*/ 	.word	0x00013da0


	//   ....[195]....
        /*0870*/ 	.word	0x00013e70


	//   ....[196]....
        /*0874*/ 	.word	0x00013ef0


	//   ....[197]....
        /*0878*/ 	.word	0x00013fb0


	//   ....[198]....
        /*087c*/ 	.word	0x00014030


	//   ....[199]....
        /*0880*/ 	.word	0x000140e0


	//   ....[200]....
        /*0884*/ 	.word	0x00014210


	//   ....[201]....
        /*0888*/ 	.word	0x000142b0


	//   ....[202]....
        /*088c*/ 	.word	0x00014320


	//   ....[203]....
        /*0890*/ 	.word	0x000143e0


	//   ....[204]....
        /*0894*/ 	.word	0x00014440


	//   ....[205]....
        /*0898*/ 	.word	0x00014500


	//   ....[206]....
        /*089c*/ 	.word	0x00014560


	//   ....[207]....
        /*08a0*/ 	.word	0x00014620


	//   ....[208]....
        /*08a4*/ 	.word	0x00014680


	//   ....[209]....
        /*08a8*/ 	.word	0x00014740


	//   ....[210]....
        /*08ac*/ 	.word	0x000147a0


	//   ....[211]....
        /*08b0*/ 	.word	0x00014860


	//   ....[212]....
        /*08b4*/ 	.word	0x000148c0


	//   ....[213]....
        /*08b8*/ 	.word	0x00014980


	//   ....[214]....
        /*08bc*/ 	.word	0x000149e0


	//   ....[215]....
        /*08c0*/ 	.word	0x00014aa0


	//   ....[216]....
        /*08c4*/ 	.word	0x00014b90


	//   ....[217]....
        /*08c8*/ 	.word	0x00014c30


	//   ....[218]....
        /*08cc*/ 	.word	0x00014c90


	//   ....[219]....
        /*08d0*/ 	.word	0x00014d70


	//   ....[220]....
        /*08d4*/ 	.word	0x00014dd0


	//   ....[221]....
        /*08d8*/ 	.word	0x00014eb0


	//   ....[222]....
        /*08dc*/ 	.word	0x00014f10


	//   ....[223]....
        /*08e0*/ 	.word	0x00014ff0


	//   ....[224]....
        /*08e4*/ 	.word	0x00015050


	//   ....[225]....
        /*08e8*/ 	.word	0x00015130


	//   ....[226]....
        /*08ec*/ 	.word	0x00015190


	//   ....[227]....
        /*08f0*/ 	.word	0x00015270


	//   ....[228]....
        /*08f4*/ 	.word	0x000152d0


	//   ....[229]....
        /*08f8*/ 	.word	0x000153b0


	//   ....[230]....
        /*08fc*/ 	.word	0x00015410


	//   ....[231]....
        /*0900*/ 	.word	0x000154e0


	//   ....[232]....
        /*0904*/ 	.word	0x00015600


	//   ....[233]....
        /*0908*/ 	.word	0x000156a0


	//   ....[234]....
        /*090c*/ 	.word	0x00015760


	//   ....[235]....
        /*0910*/ 	.word	0x00015830


	//   ....[236]....
        /*0914*/ 	.word	0x00015890


	//   ....[237]....
        /*0918*/ 	.word	0x00015970


	//   ....[238]....
        /*091c*/ 	.word	0x000159d0


	//   ....[239]....
        /*0920*/ 	.word	0x00015aa0


	//   ....[240]....
        /*0924*/ 	.word	0x00015b00


	//   ....[241]....
        /*0928*/ 	.word	0x00015bd0


	//   ....[242]....
        /*092c*/ 	.word	0x00015c30


	//   ....[243]....
        /*0930*/ 	.word	0x00015d10


	//   ....[244]....
        /*0934*/ 	.word	0x00015d70


	//   ....[245]....
        /*0938*/ 	.word	0x00015e40


	//   ....[246]....
        /*093c*/ 	.word	0x00015ea0


	//   ....[247]....
        /*0940*/ 	.word	0x00015f60


	//   ....[248]....
        /*0944*/ 	.word	0x00015ff0


	//   ....[249]....
        /*0948*/ 	.word	0x00016090


	//   ....[250]....
        /*094c*/ 	.word	0x00016200


	//   ....[251]....
        /*0950*/ 	.word	0x00016270


	//   ....[252]....
        /*0954*/ 	.word	0x000162f0


	//   ....[253]....
        /*0958*/ 	.word	0x00016360


	//   ....[254]....
        /*095c*/ 	.word	0x000163d0


	//   ....[255]....
        /*0960*/ 	.word	0x00016450


	//   ....[0]....
        /*0964*/ 	.word	0x000164d0


	//   ....[1]....
        /*0968*/ 	.word	0x00016560


	//   ....[2]....
        /*096c*/ 	.word	0x000165d0


	//   ....[3]....
        /*0970*/ 	.word	0x00016640


	//   ....[4]....
        /*0974*/ 	.word	0x000166b0


	//   ....[5]....
        /*0978*/ 	.word	0x00016730


	//   ....[6]....
        /*097c*/ 	.word	0x000167a0


	//   ....[7]....
        /*0980*/ 	.word	0x00016830


	//   ....[8]....
        /*0984*/ 	.word	0x00016890


	//   ....[9]....
        /*0988*/ 	.word	0x00016920


	//   ....[10]....
        /*098c*/ 	.word	0x00016a50


	//----- nvinfo : EIATTR_REG_RECONFIG
	.align		4
.L_1051:
        /*0990*/ 	.byte	0x01, 0x54
	.zero		2


	//----- nvinfo : EIATTR_SYSCALL_OFFSETS
	.align		4
        /*0994*/ 	.byte	0x04, 0x46
        /*0996*/ 	.short	(.L_1053 - .L_1052)


	//   ....[0]....
.L_1052:
        /*0998*/ 	.word	0x00001c70


	//   ....[1]....
        /*099c*/ 	.word	0x0000dfd0


	//   ....[2]....
        /*09a0*/ 	.word	0x0000e120


	//   ....[3]....
        /*09a4*/ 	.word	0x0000e210


	//   ....[4]....
        /*09a8*/ 	.word	0x0000f170


	//----- nvinfo : EIATTR_MBARRIER_INSTR_OFFSETS
	.align		4
.L_1053:
        /*09ac*/ 	.byte	0x04, 0x39
        /*09ae*/ 	.short	(.L_1055 - .L_1054)


	//   ....[0]....
.L_1054:
        /*09b0*/ 	.word	0x00000180
        /*09b4*/ 	.word	0x000000ff
        /*09b8*/ 	.word	0x00028800
        /*09bc*/ 	.short	0x0100
        /*09be*/ 	.byte	0x08
	.zero		1


	//   ....[1]....
        /*09c0*/ 	.word	0x00000190
        /*09c4*/ 	.word	0x000000ff
        /*09c8*/ 	.word	0x00028820
        /*09cc*/ 	.short	0x0100
        /*09ce*/ 	.byte	0x08
	.zero		1


	//   ....[2]....
        /*09d0*/ 	.word	0x00000280
        /*09d4*/ 	.word	0x000000ff
        /*09d8*/ 	.word	0x00028830
        /*09dc*/ 	.short	0x0100
        /*09de*/ 	.byte	0x08
	.zero		1


	//   ....[3]....
        /*09e0*/ 	.word	0x00000290
        /*09e4*/ 	.word	0x000000ff
        /*09e8*/ 	.word	0x00028840
        /*09ec*/ 	.short	0x0100
        /*09ee*/ 	.byte	0x08
	.zero		1


	//   ....[4]....
        /*09f0*/ 	.word	0x000002a0
        /*09f4*/ 	.word	0x000000ff
        /*09f8*/ 	.word	0x00028838
        /*09fc*/ 	.short	0x0100
        /*09fe*/ 	.byte	0x08
	.zero		1


	//   ....[5]....
        /*0a00*/ 	.word	0x000002b0
        /*0a04*/ 	.word	0x000000ff
        /*0a08*/ 	.word	0x00028848
        /*0a0c*/ 	.short	0x0100
        /*0a0e*/ 	.byte	0x08
	.zero		1


	//   ....[6]....
        /*0a10*/ 	.word	0x000003e0
        /*0a14*/ 	.word	0x000000ff
        /*0a18*/ 	.word	0x00028850
        /*0a1c*/ 	.short	0x0100
        /*0a1e*/ 	.byte	0x08
	.zero		1


	//   ....[7]....
        /*0a20*/ 	.word	0x000003f0
        /*0a24*/ 	.word	0x000000ff
        /*0a28*/ 	.word	0x00028860
        /*0a2c*/ 	.short	0x0100
        /*0a2e*/ 	.byte	0x08
	.zero		1


	//   ....[8]....
        /*0a30*/ 	.word	0x00000400
        /*0a34*/ 	.word	0x000000ff
        /*0a38*/ 	.word	0x00028858
        /*0a3c*/ 	.short	0x0100
        /*0a3e*/ 	.byte	0x08
	.zero		1


	//   ....[9]....
        /*0a40*/ 	.word	0x00000410
        /*0a44*/ 	.word	0x000000ff
        /*0a48*/ 	.word	0x00028868
        /*0a4c*/ 	.short	0x0100
        /*0a4e*/ 	.byte	0x08
	.zero		1


	//   ....[10]....
        /*0a50*/ 	.word	0x00000500
        /*0a54*/ 	.word	0x000000ff
        /*0a58*/ 	.word	0x00028870
        /*0a5c*/ 	.short	0x0100
        /*0a5e*/ 	.byte	0x06
	.zero		1


	//   ....[11]....
        /*0a60*/ 	.word	0x00000510
        /*0a64*/ 	.word	0x000000ff
        /*0a68*/ 	.word	0x00028880
        /*0a6c*/ 	.short	0x0100
        /*0a6e*/ 	.byte	0x06
	.zero		1


	//   ....[12]....
        /*0a70*/ 	.word	0x00000520
        /*0a74*/ 	.word	0x000000ff
        /*0a78*/ 	.word	0x00028878
        /*0a7c*/ 	.short	0x0100
        /*0a7e*/ 	.byte	0x06
	.zero		1


	//   ....[13]....
        /*0a80*/ 	.word	0x00000530
        /*0a84*/ 	.word	0x000000ff
        /*0a88*/ 	.word	0x00028888
        /*0a8c*/ 	.short	0x0100
        /*0a8e*/ 	.byte	0x06
	.zero		1


	//   ....[14]....
        /*0a90*/ 	.word	0x00000660
        /*0a94*/ 	.word	0x000000ff
        /*0a98*/ 	.word	0x00028890
        /*0a9c*/ 	.short	0x0100
        /*0a9e*/ 	.byte	0x08
	.zero		1


	//   ....[15]....
        /*0aa0*/ 	.word	0x00000670
        /*0aa4*/ 	.word	0x000000ff
        /*0aa8*/ 	.word	0x000288a0
        /*0aac*/ 	.short	0x0100
        /*0aae*/ 	.byte	0x08
	.zero		1


	//   ....[16]....
        /*0ab0*/ 	.word	0x00000680
        /*0ab4*/ 	.word	0x000000ff
        /*0ab8*/ 	.word	0x00028898
        /*0abc*/ 	.short	0x0100
        /*0abe*/ 	.byte	0x08
	.zero		1


	//   ....[17]....
        /*0ac0*/ 	.word	0x00000690
        /*0ac4*/ 	.word	0x000000ff
        /*0ac8*/ 	.word	0x000288a8
        /*0acc*/ 	.short	0x0100
        /*0ace*/ 	.byte	0x08
	.zero		1


	//   ....[18]....
        /*0ad0*/ 	.word	0x000007d0
        /*0ad4*/ 	.word	0x000000ff
        /*0ad8*/ 	.word	0x000288b0
        /*0adc*/ 	.short	0x0100
        /*0ade*/ 	.byte	0x08
	.zero		1


	//   ....[19]....
        /*0ae0*/ 	.word	0x000007e0
        /*0ae4*/ 	.word	0x000000ff
        /*0ae8*/ 	.word	0x000288c0
        /*0aec*/ 	.short	0x0100
        /*0aee*/ 	.byte	0x08
	.zero		1


	//   ....[20]....
        /*0af0*/ 	.word	0x000007f0
        /*0af4*/ 	.word	0x000000ff
        /*0af8*/ 	.word	0x000288b8
        /*0afc*/ 	.short	0x0100
        /*0afe*/ 	.byte	0x08
	.zero		1


	//   ....[21]....
        /*0b00*/ 	.word	0x00000800
        /*0b04*/ 	.word	0x000000ff
        /*0b08*/ 	.word	0x000288c8
        /*0b0c*/ 	.short	0x0100
        /*0b0e*/ 	.byte	0x08
	.zero		1


	//   ....[22]....
        /*0b10*/ 	.word	0x00001cf0
        /*0b14*/ 	.word	0x000000ff
        /*0b18*/ 	.word	0x00028800
        /*0b1c*/ 	.short	0x010a
        /*0b1e*/ 	.byte	0x29
	.zero		1


	//   ....[23]....
        /*0b20*/ 	.word	0x00001d70
        /*0b24*/ 	.word	0x00000000
        /*0b28*/ 	.word	0x00028830
        /*0b2c*/ 	.short	0x010a
        /*0b2e*/ 	.byte	0x3f
	.zero		1


	//   ....[24]....
        /*0b30*/ 	.word	0x00001db0
        /*0b34*/ 	.word	0x00000000
        /*0b38*/ 	.word	0x00028830
        /*0b3c*/ 	.short	0x010a
        /*0b3e*/ 	.byte	0x3f
	.zero		1


	//   ....[25]....
        /*0b40*/ 	.word	0x00002500
        /*0b44*/ 	.word	0x000000ff
        /*0b48*/ 	.word	0x00000000
        /*0b4c*/ 	.short	0x0101
        /*0b4e*/ 	.byte	0x06
	.zero		1


	//   ....[26]....
        /*0b50*/ 	.word	0x00004200
        /*0b54*/ 	.word	0x000000ff
        /*0b58*/ 	.word	0x00028830
        /*0b5c*/ 	.short	0x010a
        /*0b5e*/ 	.byte	0x06
	.zero		1


	//   ....[27]....
        /*0b60*/ 	.word	0x00004240
        /*0b64*/ 	.word	0x000000ff
        /*0b68*/ 	.word	0x00028830
        /*0b6c*/ 	.short	0x010a
        /*0b6e*/ 	.byte	0x06
	.zero		1


	//   ....[28]....
        /*0b70*/ 	.word	0x000045b0
        /*0b74*/ 	.word	0x000000ff
        /*0b78*/ 	.word	0x00028850
        /*0b7c*/ 	.short	0x010a
        /*0b7e*/ 	.byte	0x06
	.zero		1


	//   ....[29]....
        /*0b80*/ 	.word	0x000045f0
        /*0b84*/ 	.word	0x000000ff
        /*0b88*/ 	.word	0x00028850
        /*0b8c*/ 	.short	0x010a
        /*0b8e*/ 	.byte	0x06
	.zero		1


	//   ....[30]....
        /*0b90*/ 	.word	0x00004a60
        /*0b94*/ 	.word	0x000000ff
        /*0b98*/ 	.word	0x00000000
        /*0b9c*/ 	.short	0x0101
        /*0b9e*/ 	.byte	0x06
	.zero		1


	//   ....[31]....
        /*0ba0*/ 	.word	0x00006540
        /*0ba4*/ 	.word	0x000000ff
        /*0ba8*/ 	.word	0x00000000
        /*0bac*/ 	.short	0x0101
        /*0bae*/ 	.byte	0x06
	.zero		1


	//   ....[32]....
        /*0bb0*/ 	.word	0x00006c30
        /*0bb4*/ 	.word	0x000000ff
        /*0bb8*/ 	.word	0x00028830
        /*0bbc*/ 	.short	0x010a
        /*0bbe*/ 	.byte	0x06
	.zero		1


	//   ....[33]....
        /*0bc0*/ 	.word	0x00006c70
        /*0bc4*/ 	.word	0x000000ff
        /*0bc8*/ 	.word	0x00028830
        /*0bcc*/ 	.short	0x010a
        /*0bce*/ 	.byte	0x06
	.zero		1


	//   ....[34]....
        /*0bd0*/ 	.word	0x00006fb0
        /*0bd4*/ 	.word	0x000000ff
        /*0bd8*/ 	.word	0x00028850
        /*0bdc*/ 	.short	0x010a
        /*0bde*/ 	.byte	0x06
	.zero		1


	//   ....[35]....
        /*0be0*/ 	.word	0x00006ff0
        /*0be4*/ 	.word	0x000000ff
        /*0be8*/ 	.word	0x00028850
        /*0bec*/ 	.short	0x010a
        /*0bee*/ 	.byte	0x06
	.zero		1


	//   ....[36]....
        /*0bf0*/ 	.word	0x00007430
        /*0bf4*/ 	.word	0x000000ff
        /*0bf8*/ 	.word	0x00000000
        /*0bfc*/ 	.short	0x0101
        /*0bfe*/ 	.byte	0x06
	.zero		1


	//   ....[37]....
        /*0c00*/ 	.word	0x000085e0
        /*0c04*/ 	.word	0x000000ff
        /*0c08*/ 	.word	0x00000000
        /*0c0c*/ 	.short	0x0101
        /*0c0e*/ 	.byte	0x06
	.zero		1


	//   ....[38]....
        /*0c10*/ 	.word	0x00008be0
        /*0c14*/ 	.word	0x000000ff
        /*0c18*/ 	.word	0x00028850
        /*0c1c*/ 	.short	0x010a
        /*0c1e*/ 	.byte	0x05
	.zero		1


	//   ....[39]....
        /*0c20*/ 	.word	0x00008c20
        /*0c24*/ 	.word	0x000000ff
        /*0c28*/ 	.word	0x00028850
        /*0c2c*/ 	.short	0x010a
        /*0c2e*/ 	.byte	0x05
	.zero		1


	//   ....[40]....
        /*0c30*/ 	.word	0x000091a0
        /*0c34*/ 	.word	0x000000ff
        /*0c38*/ 	.word	0x00000000
        /*0c3c*/ 	.short	0x0101
        /*0c3e*/ 	.byte	0x04
	.zero		1


	//   ....[41]....
        /*0c40*/ 	.word	0x0000a830
        /*0c44*/ 	.word	0x00000014
        /*0c48*/ 	.word	0x00000000
        /*0c4c*/ 	.short	0x0101
        /*0c4e*/ 	.byte	0x3f
	.zero		1


	//   ....[42]....
        /*0c50*/ 	.word	0x0000acd0
        /*0c54*/ 	.word	0x00000014
        /*0c58*/ 	.word	0x00000000
        /*0c5c*/ 	.short	0x0101
        /*0c5e*/ 	.byte	0x3f
	.zero		1


	//   ....[43]....
        /*0c60*/ 	.word	0x0000e710
        /*0c64*/ 	.word	0x00000007
        /*0c68*/ 	.word	0x00028840
        /*0c6c*/ 	.short	0x010a
        /*0c6e*/ 	.byte	0x3f
	.zero		1


	//   ....[44]....
        /*0c70*/ 	.word	0x0000ee70
        /*0c74*/ 	.word	0x00000007
        /*0c78*/ 	.word	0x00028830
        /*0c7c*/ 	.short	0x0107
        /*0c7e*/ 	.byte	0x3f
	.zero		1


	//   ....[45]....
        /*0c80*/ 	.word	0x0000ef40
        /*0c84*/ 	.word	0x00000007
        /*0c88*/ 	.word	0x00028830
        /*0c8c*/ 	.short	0x0101
        /*0c8e*/ 	.byte	0x3f
	.zero		1


	//   ....[46]....
        /*0c90*/ 	.word	0x0000fa40
        /*0c94*/ 	.word	0x00000016
        /*0c98*/ 	.word	0x00028800
        /*0c9c*/ 	.short	0x0107
        /*0c9e*/ 	.byte	0x3f
	.zero		1


	//   ....[47]....
        /*0ca0*/ 	.word	0x0000fb50
        /*0ca4*/ 	.word	0x00000016
        /*0ca8*/ 	.word	0x00028800
        /*0cac*/ 	.short	0x0101
        /*0cae*/ 	.byte	0x3f
	.zero		1


	//   ....[48]....
        /*0cb0*/ 	.word	0x0000fb70
        /*0cb4*/ 	.word	0x00000016
        /*0cb8*/ 	.word	0x00028820
        /*0cbc*/ 	.short	0x010a
        /*0cbe*/ 	.byte	0x3f
	.zero		1


	//   ....[49]....
        /*0cc0*/ 	.word	0x0000fef0
        /*0cc4*/ 	.word	0x00000006
        /*0cc8*/ 	.word	0x00028840
        /*0ccc*/ 	.short	0x010a
        /*0cce*/ 	.byte	0x3f
	.zero		1


	//   ....[50]....
        /*0cd0*/ 	.word	0x000103f0
        /*0cd4*/ 	.word	0x00000006
        /*0cd8*/ 	.word	0x00028830
        /*0cdc*/ 	.short	0x0107
        /*0cde*/ 	.byte	0x3f
	.zero		1


	//   ....[51]....
        /*0ce0*/ 	.word	0x000104b0
        /*0ce4*/ 	.word	0x00000006
        /*0ce8*/ 	.word	0x00028830
        /*0cec*/ 	.short	0x0101
        /*0cee*/ 	.byte	0x3f
	.zero		1


	//   ....[52]....
        /*0cf0*/ 	.word	0x00010520
        /*0cf4*/ 	.word	0x00000006
        /*0cf8*/ 	.word	0x00028860
        /*0cfc*/ 	.short	0x010a
        /*0cfe*/ 	.byte	0x3f
	.zero		1


	//   ....[53]....
        /*0d00*/ 	.word	0x00010ab0
        /*0d04*/ 	.word	0x00000006
        /*0d08*/ 	.word	0x00028850
        /*0d0c*/ 	.short	0x0107
        /*0d0e*/ 	.byte	0x3f
	.zero		1


	//   ....[54]....
        /*0d10*/ 	.word	0x00010be0
        /*0d14*/ 	.word	0x00000006
        /*0d18*/ 	.word	0x00028850
        /*0d1c*/ 	.short	0x0101
        /*0d1e*/ 	.byte	0x3f
	.zero		1


	//   ....[55]....
        /*0d20*/ 	.word	0x00010df0
        /*0d24*/ 	.word	0x00000000
        /*0d28*/ 	.word	0x00028860
        /*0d2c*/ 	.short	0x010a
        /*0d2e*/ 	.byte	0x3f
	.zero		1


	//   ....[56]....
        /*0d30*/ 	.word	0x00011320
        /*0d34*/ 	.word	0x00000000
        /*0d38*/ 	.word	0x00028850
        /*0d3c*/ 	.short	0x0107
        /*0d3e*/ 	.byte	0x3f
	.zero		1


	//   ....[57]....
        /*0d40*/ 	.word	0x000113e0
        /*0d44*/ 	.word	0x00000000
        /*0d48*/ 	.word	0x00028850
        /*0d4c*/ 	.short	0x0101
        /*0d4e*/ 	.byte	0x3f
	.zero		1


	//   ....[58]....
        /*0d50*/ 	.word	0x00012530
        /*0d54*/ 	.word	0x00000004
        /*0d58*/ 	.word	0x00028820
        /*0d5c*/ 	.short	0x010a
        /*0d5e*/ 	.byte	0x3f
	.zero		1


	//   ....[59]....
        /*0d60*/ 	.word	0x000126b0
        /*0d64*/ 	.word	0x00000005
        /*0d68*/ 	.word	0x00028840
        /*0d6c*/ 	.short	0x010a
        /*0d6e*/ 	.byte	0x3f
	.zero		1


	//   ....[60]....
        /*0d70*/ 	.word	0x00012750
        /*0d74*/ 	.word	0x00000019
        /*0d78*/ 	.word	0x00028840
        /*0d7c*/ 	.short	0x010a
        /*0d7e*/ 	.byte	0x3f
	.zero		1


	//   ....[61]....
        /*0d80*/ 	.word	0x00012790
        /*0d84*/ 	.word	0x00000005
        /*0d88*/ 	.word	0x00028860
        /*0d8c*/ 	.short	0x010a
        /*0d8e*/ 	.byte	0x3f
	.zero		1


	//   ....[62]....
        /*0d90*/ 	.word	0x000127d0
        /*0d94*/ 	.word	0x00000019
        /*0d98*/ 	.word	0x00028860
        /*0d9c*/ 	.short	0x010a
        /*0d9e*/ 	.byte	0x3f
	.zero		1


	//   ....[63]....
        /*0da0*/ 	.word	0x00012840
        /*0da4*/ 	.word	0x00000003
        /*0da8*/ 	.word	0x00028800
        /*0dac*/ 	.short	0x010a
        /*0dae*/ 	.byte	0x3f
	.zero		1


	//   ....[64]....
        /*0db0*/ 	.word	0x00012890
        /*0db4*/ 	.word	0x00000000
        /*0db8*/ 	.word	0x00028830
        /*0dbc*/ 	.short	0x010a
        /*0dbe*/ 	.byte	0x3f
	.zero		1


	//   ....[65]....
        /*0dc0*/ 	.word	0x000128f0
        /*0dc4*/ 	.word	0x00000005
        /*0dc8*/ 	.word	0x00028830
        /*0dcc*/ 	.short	0x010a
        /*0dce*/ 	.byte	0x3f
	.zero		1


	//   ....[66]....
        /*0dd0*/ 	.word	0x00012950
        /*0dd4*/ 	.word	0x00000005
        /*0dd8*/ 	.word	0x00028850
        /*0ddc*/ 	.short	0x010a
        /*0dde*/ 	.byte	0x3f
	.zero		1


	//   ....[67]....
        /*0de0*/ 	.word	0x000129b0
        /*0de4*/ 	.word	0x00000005
        /*0de8*/ 	.word	0x00028830
        /*0dec*/ 	.short	0x010a
        /*0dee*/ 	.byte	0x3f
	.zero		1


	//   ....[68]....
        /*0df0*/ 	.word	0x00012a10
        /*0df4*/ 	.word	0x00000005
        /*0df8*/ 	.word	0x00028850
        /*0dfc*/ 	.short	0x010a
        /*0dfe*/ 	.byte	0x3f
	.zero		1


	//   ....[69]....
        /*0e00*/ 	.word	0x00012a70
        /*0e04*/ 	.word	0x00000007
        /*0e08*/ 	.word	0x00028850
        /*0e0c*/ 	.short	0x010a
        /*0e0e*/ 	.byte	0x3f
	.zero		1


	//   ....[70]....
        /*0e10*/ 	.word	0x00012b90
        /*0e14*/ 	.word	0x00000007
        /*0e18*/ 	.word	0x00028840
        /*0e1c*/ 	.short	0x010a
        /*0e1e*/ 	.byte	0x3f
	.zero		1


	//   ....[71]....
        /*0e20*/ 	.word	0x00014110
        /*0e24*/ 	.word	0x00000016
        /*0e28*/ 	.word	0x00028820
        /*0e2c*/ 	.short	0x010a
        /*0e2e*/ 	.byte	0x3f
	.zero		1


	//   ....[72]....
        /*0e30*/ 	.word	0x00014160
        /*0e34*/ 	.word	0x00000006
        /*0e38*/ 	.word	0x00028840
        /*0e3c*/ 	.short	0x010a
        /*0e3e*/ 	.byte	0x3f
	.zero		1


	//   ....[73]....
        /*0e40*/ 	.word	0x00014ae0
        /*0e44*/ 	.word	0x00000006
        /*0e48*/ 	.word	0x00028860
        /*0e4c*/ 	.short	0x010a
        /*0e4e*/ 	.byte	0x3f
	.zero		1


	//   ....[74]....
        /*0e50*/ 	.word	0x00015550
        /*0e54*/ 	.word	0x00000000
        /*0e58*/ 	.word	0x00028860
        /*0e5c*/ 	.short	0x010a
        /*0e5e*/ 	.byte	0x3f
	.zero		1


	//   ....[75]....
        /*0e60*/ 	.word	0x00016970
        /*0e64*/ 	.word	0x00000004
        /*0e68*/ 	.word	0x00028820
        /*0e6c*/ 	.short	0x010a
        /*0e6e*/ 	.byte	0x3f
	.zero		1


	//   ....[76]....
        /*0e70*/ 	.word	0x00016b10
        /*0e74*/ 	.word	0x00000005
        /*0e78*/ 	.word	0x00028840
        /*0e7c*/ 	.short	0x010a
        /*0e7e*/ 	.byte	0x3f
	.zero		1


	//   ....[77]....
        /*0e80*/ 	.word	0x00016b60
        /*0e84*/ 	.word	0x00000019
        /*0e88*/ 	.word	0x00028840
        /*0e8c*/ 	.short	0x010a
        /*0e8e*/ 	.byte	0x3f
	.zero		1


	//   ....[78]....
        /*0e90*/ 	.word	0x00016bb0
        /*0e94*/ 	.word	0x00000005
        /*0e98*/ 	.word	0x00028860
        /*0e9c*/ 	.short	0x010a
        /*0e9e*/ 	.byte	0x3f
	.zero		1


	//----- nvinfo : EIATTR_NUM_MBARRIERS
	.align		4
.L_1055:
        /*0ea0*/ 	.byte	0x03, 0x38
        /*0ea2*/ 	.short	0x0016


	//----- nvinfo : EIATTR_EXIT_INSTR_OFFSETS
	.align		4
        /*0ea4*/ 	.byte	0x04, 0x1c
        /*0ea6*/ 	.short	(.L_1057 - .L_1056)


	//   ....[0]....
.L_1056:
        /*0ea8*/ 	.word	0x000009b0


	//   ....[1]....
        /*0eac*/ 	.word	0x0000c400


	//   ....[2]....
        /*0eb0*/ 	.word	0x00012820


	//----- nvinfo : EIATTR_MAX_THREADS
	.align		4
.L_1057:
        /*0eb4*/ 	.byte	0x04, 0x05
        /*0eb6*/ 	.short	(.L_1059 - .L_1058)
.L_1058:
        /*0eb8*/ 	.word	0x00000180
        /*0ebc*/ 	.word	0x00000001
        /*0ec0*/ 	.word	0x00000001


	//----- nvinfo : EIATTR_CRS_STACK_SIZE
	.align		4
.L_1059:
        /*0ec4*/ 	.byte	0x04, 0x1e
        /*0ec6*/ 	.short	(.L_1061 - .L_1060)
.L_1060:
        /*0ec8*/ 	.word	0x00000000


	//----- nvinfo : EIATTR_CBANK_PARAM_SIZE
	.align		4
.L_1061:
        /*0ecc*/ 	.byte	0x03, 0x19
        /*0ece*/ 	.short	0x0af0


	//----- nvinfo : EIATTR_PARAM_CBANK
	.align		4
        /*0ed0*/ 	.byte	0x04, 0x0a
        /*0ed2*/ 	.short	(.L_1063 - .L_1062)
	.align		4
.L_1062:
        /*0ed4*/ 	.word	index@(.nv.constant0._ZN7cutlass13device_kernelIN5flash11enable_sm90INS1_16FlashAttnFwdSm90INS1_25CollectiveMainloopFwdSm90ILi2EN4cute5tupleIJNS5_1CILi1EEES8_S8_EEENS6_IJNS7_ILi128EEESA_SA_EEELi128ENS_6half_tEfNS_4arch4Sm90ELb1ELb0ELb0ELb1ELb1ELb0ELb0ELb1ELb1ELb1ELb1ELb0EEENS1_21CollectiveEpilogueFwdISB_S9_SC_SE_Li256ELb1ELb1ELb1ELb0EEENS1_36VarlenDynamicPersistentTileSchedulerILi128ELi128ELi256ELi128ELb1ELb1ELb1ELb1ELb1ELb1EEEEEEEEEvNT_6ParamsE)
        /*0ed8*/ 	.short	0x0210
        /*0eda*/ 	.short	0x0af0


	//----- nvinfo : EIATTR_SW_WAR
	.align		4
.L_1063:
        /*0edc*/ 	.byte	0x04, 0x36
        /*0ede*/ 	.short	(.L_1065 - .L_1064)
.L_1064:
        /*0ee0*/ 	.word	0x00000008
.L_1065:


//--------------------- .nv.info._ZN7cutlass13device_kernelIN5flash11enable_sm90INS1_16FlashAttnFwdSm90INS1_25CollectiveMainloopFwdSm90ILi2EN4cute5tupleIJNS5_1CILi1EEES8_S8_EEENS6_IJNS7_ILi128EEESA_SA_EEELi128ENS_6half_tEfNS_4arch4Sm90ELb1ELb0ELb0ELb1ELb1ELb1ELb0ELb1ELb1ELb1ELb1ELb0EEENS1_21CollectiveEpilogueFwdISB_S9_SC_SE_Li256ELb1ELb1ELb1ELb0EEENS1_36VarlenDynamicPersistentTileSchedulerILi128ELi128ELi256ELi128ELb1ELb1ELb1ELb1ELb1ELb1EEEEEEEEEvNT_6ParamsE --------------------------
	.section	.nv.info._ZN7cutlass13device_kernelIN5flash11enable_sm90INS1_16FlashAttnFwdSm90INS1_25CollectiveMainloopFwdSm90ILi2EN4cute5tupleIJNS5_1CILi1EEES8_S8_EEENS6_IJNS7_ILi128EEESA_SA_EEELi128ENS_6half_tEfNS_4arch4Sm90ELb1ELb0ELb0ELb1ELb1ELb1ELb0ELb1ELb1ELb1ELb1ELb0EEENS1_21CollectiveEpilogueFwdISB_S9_SC_SE_Li256ELb1ELb1ELb1ELb0EEENS1_36VarlenDynamicPersistentTileSchedulerILi128ELi128ELi256ELi128ELb1ELb1ELb1ELb1ELb1ELb1EEEEEEEEEvNT_6ParamsE,"",@"SHT_CUDA_INFO"
	.sectionflags	@""
	.align	4


	//----- nvinfo : EIATTR_CUDA_API_VERSION
	.align		4
        /*0000*/ 	.byte	0x04, 0x37
        /*0002*/ 	.short	(.L_1067 - .L_1066)
.L_1066:
        /*0004*/ 	.word	0x00000082


	//----- nvinfo : EIATTR_KPARAM_INFO
	.align		4
.L_1067:
        /*0008*/ 	.byte	0x04, 0x17
        /*000a*/ 	.short	(.L_1069 - .L_1068)
.L_1068:
        /*000c*/ 	.word	0x00000000
        /*0010*/ 	.short	0x0000
        /*0012*/ 	.short	0x0070
        /*0014*/ 	.byte	0x00, 0xf0, 0x01, 0x2a


	//----- nvinfo : EIATTR_SPARSE_MMA_MASK
	.align		4
.L_1069:
        /*0018*/ 	.byte	0x03, 0x50
        /*001a*/ 	.short	0x0000


	//----- nvinfo : EIATTR_MAXREG_COUNT
	.align		4
        /*001c*/ 	.byte	0x03, 0x1b
        /*001e*/ 	.short	0x00a8


	//----- nvinfo : EIATTR_NUM_BARRIERS
	.align		4
        /*0020*/ 	.byte	0x02, 0x4c
        /*0022*/ 	.byte	0x10
	.zero		1


	//----- nvinfo : EIATTR_EXTERNS
	.align		4
        /*0024*/ 	.byte	0x04, 0x0f
        /*0026*/ 	.short	(.L_1071 - .L_1070)


	//   ....[0]....
	.align		4
.L_1070:
        /*0028*/ 	.word	index@(__assertfail)


	//----- nvinfo : EIATTR_ANNOTATIONS
	.align		4
.L_1071:
        /*002c*/ 	.byte	0x04, 0x55
        /*002e*/ 	.short	(.L_1073 - .L_1072)


	//   ....[0]....
.L_1072:
        /* <DEDUP_REMOVED lines=18> */


	//----- nvinfo : EIATTR_MERCURY_ISA_VERSION
	.align		4
.L_1073:
        /*0138*/ 	.byte	0x03, 0x5f
        /*013a*/ 	.short	0x0101


	//----- nvinfo : EIATTR_UNUSED_LOAD_BYTE_OFFSET
	.align		4
        /*013c*/ 	.byte	0x04, 0x44
        /*013e*/ 	.short	(.L_1075 - .L_1074)


	//   ....[0]....
.L_1074:
        /*0140*/ 	.word	0x00000a60
        /*0144*/ 	.word	0x0000fff0


	//   ....[1]....
        /*0148*/ 	.word	0x00015bb0
        /*014c*/ 	.word	0x0000fff0


	//----- nvinfo : EIATTR_INT_WARP_WIDE_INSTR_OFFSETS
	.align		4
.L_1075:
        /*0150*/ 	.byte	0x04, 0x31
        /*0152*/ 	.short	(.L_1077 - .L_1076)


	//   ....[0]....
.L_1076:
        /*0154*/ 	.word	0x00000130


	//   ....[1]....
        /*0158*/ 	.word	0x00000170


	//   ....[2]....
        /*015c*/ 	.word	0x000001e0


	//   ....[3]....
        /*0160*/ 	.word	0x0001b9c0


	//   ....[4]....
        /*0164*/ 	.word	0x0001ba50


	//   ....[5]....
        /*0168*/ 	.word	0x0001e8a0


	//   ....[6]....
        /*016c*/ 	.word	0x0001e930


	//----- nvinfo : EIATTR_COOP_GROUP_MASK_REGIDS
	.align		4
.L_1077:
        /*0170*/ 	.byte	0x04, 0x29
        /*0172*/ 	.short	(.L_1079 - .L_1078)


	//   ....[0]....
.L_1078:
        /*0174*/ 	.word	0xffffffff


	//   ....[1]....
        /*0178*/ 	.word	0xffffffff


	//   ....[2]....
        /*017c*/ 	.word	0xffffffff


	//   ....[3]....
        /*0180*/ 	.word	0xffffffff


	//   ....[4]....
        /*0184*/ 	.word	0xffffffff


	//   ....[5]....
        /*0188*/ 	.word	0xffffffff


	//   ....[6]....
        /*018c*/ 	.word	0xffffffff


	//   ....[7]....
        /*0190*/ 	.word	0xffffffff


	//   ....[8]....
        /*0194*/ 	.word	0xffffffff


	//   ....[9]....
        /*0198*/ 	.word	0xffffffff


	//   ....[10]....
        /*019c*/ 	.word	0xffffffff


	//   ....[11]....
        /*01a0*/ 	.word	0xffffffff


	//   ....[12]....
        /*01a4*/ 	.word	0xffffffff


	//   ....[13]....
        /*01a8*/ 	.word	0xffffffff


	//   ....[14]....
        /*01ac*/ 	.word	0xffffffff


	//   ....[15]....
        /*01b0*/ 	.word	0xffffffff


	//   ....[16]....
        /*01b4*/ 	.word	0xffffffff


	//   ....[17]....
        /*01b8*/ 	.word	0xffffffff


	//   ....[18]....
        /*01bc*/ 	.word	0xffffffff


	//   ....[19]....
        /*01c0*/ 	.word	0xffffffff


	//   ....[20]....
        /*01c4*/ 	.word	0xffffffff


	//   ....[21]....
        /*01c8*/ 	.word	0xffffffff


	//   ....[22]....
        /*01cc*/ 	.word	0xffffffff


	//   ....[23]....
        /*01d0*/ 	.word	0xffffffff


	//   ....[24]....
        /*01d4*/ 	.word	0xffffffff


	//   ....[25]....
        /*01d8*/ 	.word	0xffffffff


	//   ....[26]....
        /*01dc*/ 	.word	0xffffffff


	//   ....[27]....
        /*01e0*/ 	.word	0xffffffff


	//   ....[28]....
        /*01e4*/ 	.word	0xffffffff


	//   ....[29]....
        /*01e8*/ 	.word	0xffffffff


	//   ....[30]....
        /*01ec*/ 	.word	0xffffffff


	//   ....[31]....
        /*01f0*/ 	.word	0xffffffff


	//   ....[32]....
        /*01f4*/ 	.word	0xffffffff


	//   ....[33]....
        /*01f8*/ 	.word	0xffffffff


	//   ....[34]....
        /*01fc*/ 	.word	0xffffffff


	//   ....[35]....
        /*0200*/ 	.word	0xffffffff


	//   ....[36]....
        /*0204*/ 	.word	0xffffffff


	//   ....[37]....
        /*0208*/ 	.word	0xffffffff


	//   ....[38]....
        /*020c*/ 	.word	0xffffffff


	//   ....[39]....
        /*0210*/ 	.word	0xffffffff


	//   ....[40]....
        /*0214*/ 	.word	0xffffffff


	//   ....[41]....
        /*0218*/ 	.word	0xffffffff


	//   ....[42]....
        /*021c*/ 	.word	0xffffffff


	//   ....[43]....
        /*0220*/ 	.word	0xffffffff


	//   ....[44]....
        /*0224*/ 	.word	0xffffffff


	//   ....[45]....
        /*0228*/ 	.word	0xffffffff


	//   ....[46]....
        /*022c*/ 	.word	0xffffffff


	//   ....[47]....
        /*0230*/ 	.word	0xffffffff


	//   ....[48]....
        /*0234*/ 	.word	0xffffffff


	//   ....[49]....
        /*0238*/ 	.word	0xffffffff


	//   ....[50]....
        /*023c*/ 	.word	0xffffffff


	//   ....[51]....
        /*0240*/ 	.word	0xffffffff


	//   ....[52]....
        /*0244*/ 	.word	0xffffffff


	//   ....[53]....
        /*0248*/ 	.word	0xffffffff


	//   ....[54]....
        /*024c*/ 	.word	0xffffffff


	//   ....[55]....
        /*0250*/ 	.word	0xffffffff


	//   ....[56]....
        /*0254*/ 	.word	0xffffffff


	//   ....[57]....
        /*0258*/ 	.word	0xffffffff


	//   ....[58]....
        /*025c*/ 	.word	0xffffffff


	//   ....[59]....
        /*0260*/ 	.word	0xffffffff


	//   ....[60]....
        /*0264*/ 	.word	0xffffffff


	//   ....[61]....
        /*0268*/ 	.word	0xffffffff


	//   ....[62]....
        /*026c*/ 	.word	0xffffffff


	//   ....[63]....
        /*0270*/ 	.word	0xffffffff


	//   ....[64]....
        /*0274*/ 	.word	0xffffffff


	//   ....[65]....
        /*0278*/ 	.word	0xffffffff


	//   ....[66]....
        /*027c*/ 	.word	0xffffffff


	//   ....[67]....
        /*0280*/ 	.word	0xffffffff


	//   ....[68]....
        /*0284*/ 	.word	0xffffffff


	//   ....[69]....
        /*0288*/ 	.word	0xffffffff


	//   ....[70]....
        /*028c*/ 	.word	0xffffffff


	//   ....[71]....
        /*0290*/ 	.word	0xffffffff


	//   ....[72]....
        /*0294*/ 	.word	0xffffffff


	//   ....[73]....
        /*0298*/ 	.word	0xffffffff


	//   ....[74]....
        /*029c*/ 	.word	0xffffffff


	//   ....[75]....
        /*02a0*/ 	.word	0xffffffff


	//   ....[76]....
        /*02a4*/ 	.word	0xffffffff


	//   ....[77]....
        /*02a8*/ 	.word	0xffffffff


	//   ....[78]....
        /*02ac*/ 	.word	0xffffffff


	//   ....[79]....
        /*02b0*/ 	.word	0xffffffff


	//   ....[80]....
        /*02b4*/ 	.word	0xffffffff


	//   ....[81]....
        /*02b8*/ 	.word	0xffffffff


	//   ....[82]....
        /*02bc*/ 	.word	0xffffffff


	//   ....[83]....
        /*02c0*/ 	.word	0xffffffff


	//   ....[84]....
        /*02c4*/ 	.word	0xffffffff


	//   ....[85]....
        /*02c8*/ 	.word	0xffffffff


	//   ....[86]....
        /*02cc*/ 	.word	0xffffffff


	//   ....[87]....
        /*02d0*/ 	.word	0xffffffff


	//   ....[88]....
        /*02d4*/ 	.word	0xffffffff


	//   ....[89]....
        /*02d8*/ 	.word	0xffffffff


	//   ....[90]....
        /*02dc*/ 	.word	0xffffffff


	//   ....[91]....
        /*02e0*/ 	.word	0xffffffff


	//   ....[92]....
        /*02e4*/ 	.word	0xffffffff


	//   ....[93]....
        /*02e8*/ 	.word	0xffffffff


	//   ....[94]....
        /*02ec*/ 	.word	0xffffffff


	//   ....[95]....
        /*02f0*/ 	.word	0xffffffff


	//   ....[96]....
        /*02f4*/ 	.word	0xffffffff


	//   ....[97]....
        /*02f8*/ 	.word	0xffffffff


	//   ....[98]....
        /*02fc*/ 	.word	0xffffffff


	//   ....[99]....
        /*0300*/ 	.word	0xffffffff


	//   ....[100]....
        /*0304*/ 	.word	0xffffffff


	//   ....[101]....
        /*0308*/ 	.word	0xffffffff


	//   ....[102]....
        /*030c*/ 	.word	0xffffffff


	//   ....[103]....
        /*0310*/ 	.word	0xffffffff


	//   ....[104]....
        /*0314*/ 	.word	0xffffffff


	//   ....[105]....
        /*0318*/ 	.word	0xffffffff


	//   ....[106]....
        /*031c*/ 	.word	0xffffffff


	//   ....[107]....
        /*0320*/ 	.word	0xffffffff


	//   ....[108]....
        /*0324*/ 	.word	0xffffffff


	//   ....[109]....
        /*0328*/ 	.word	0xffffffff


	//   ....[110]....
        /*032c*/ 	.word	0xffffffff


	//   ....[111]....
        /*0330*/ 	.word	0xffffffff


	//   ....[112]....
        /*0334*/ 	.word	0xffffffff


	//   ....[113]....
        /*0338*/ 	.word	0xffffffff


	//   ....[114]....
        /*033c*/ 	.word	0xffffffff


	//   ....[115]....
        /*0340*/ 	.word	0xffffffff


	//   ....[116]....
        /*0344*/ 	.word	0xffffffff


	//   ....[117]....
        /*0348*/ 	.word	0xffffffff


	//   ....[118]....
        /*034c*/ 	.word	0xffffffff


	//   ....[119]....
        /*0350*/ 	.word	0xffffffff


	//   ....[120]....
        /*0354*/ 	.word	0xffffffff


	//   ....[121]....
        /*0358*/ 	.word	0xffffffff


	//   ....[122]....
        /*035c*/ 	.word	0xffffffff


	//   ....[123]....
        /*0360*/ 	.word	0xffffffff


	//   ....[124]....
        /*0364*/ 	.word	0xffffffff


	//   ....[125]....
        /*0368*/ 	.word	0xffffffff


	//   ....[126]....
        /*036c*/ 	.word	0xffffffff


	//   ....[127]....
        /*0370*/ 	.word	0xffffffff


	//   ....[128]....
        /*0374*/ 	.word	0xffffffff


	//   ....[129]....
        /*0378*/ 	.word	0xffffffff


	//   ....[130]....
        /*037c*/ 	.word	0xffffffff


	//   ....[131]....
        /*0380*/ 	.word	0xffffffff


	//   ....[132]....
        /*0384*/ 	.word	0xffffffff


	//   ....[133]....
        /*0388*/ 	.word	0xffffffff


	//   ....[134]....
        /*038c*/ 	.word	0xffffffff


	//   ....[135]....
        /*0390*/ 	.word	0xffffffff


	//   ....[136]....
        /*0394*/ 	.word	0xffffffff


	//   ....[137]....
        /*0398*/ 	.word	0xffffffff


	//   ....[138]....
        /*039c*/ 	.word	0xffffffff


	//   ....[139]....
        /*03a0*/ 	.word	0xffffffff


	//   ....[140]....
        /*03a4*/ 	.word	0xffffffff


	//   ....[141]....
        /*03a8*/ 	.word	0xffffffff


	//   ....[142]....
        /*03ac*/ 	.word	0xffffffff


	//   ....[143]....
        /*03b0*/ 	.word	0xffffffff


	//   ....[144]....
        /*03b4*/ 	.word	0xffffffff


	//   ....[145]....
        /*03b8*/ 	.word	0xffffffff


	//   ....[146]....
        /*03bc*/ 	.word	0xffffffff


	//   ....[147]....
        /*03c0*/ 	.word	0xffffffff


	//   ....[148]....
        /*03c4*/ 	.word	0xffffffff


	//   ....[149]....
        /*03c8*/ 	.word	0xffffffff


	//   ....[150]....
        /*03cc*/ 	.word	0xffffffff


	//   ....[151]....
        /*03d0*/ 	.word	0xffffffff


	//   ....[152]....
        /*03d4*/ 	.word	0xffffffff


	//   ....[153]....
        /*03d8*/ 	.word	0xffffffff


	//   ....[154]....
        /*03dc*/ 	.word	0xffffffff


	//   ....[155]....
        /*03e0*/ 	.word	0xffffffff


	//   ....[156]....
        /*03e4*/ 	.word	0xffffffff


	//   ....[157]....
        /*03e8*/ 	.word	0xffffffff


	//   ....[158]....
        /*03ec*/ 	.word	0xffffffff


	//   ....[159]....
        /*03f0*/ 	.word	0xffffffff


	//   ....[160]....
        /*03f4*/ 	.word	0xffffffff


	//   ....[161]....
        /*03f8*/ 	.word	0xffffffff


	//   ....[162]....
        /*03fc*/ 	.word	0xffffffff


	//   ....[163]....
        /*0400*/ 	.word	0xffffffff


	//   ....[164]....
        /*0404*/ 	.word	0xffffffff


	//   ....[165]....
        /*0408*/ 	.word	0xffffffff


	//   ....[166]....
        /*040c*/ 	.word	0xffffffff


	//   ....[167]....
        /*0410*/ 	.word	0xffffffff


	//   ....[168]....
        /*0414*/ 	.word	0xffffffff


	//   ....[169]....
        /*0418*/ 	.word	0xffffffff


	//   ....[170]....
        /*041c*/ 	.word	0xffffffff


	//   ....[171]....
        /*0420*/ 	.word	0xffffffff


	//   ....[172]....
        /*0424*/ 	.word	0xffffffff


	//   ....[173]....
        /*0428*/ 	.word	0xffffffff


	//   ....[174]....
        /*042c*/ 	.word	0xffffffff


	//   ....[175]....
        /*0430*/ 	.word	0xffffffff


	//   ....[176]....
        /*0434*/ 	.word	0xffffffff


	//   ....[177]....
        /*0438*/ 	.word	0xffffffff


	//   ....[178]....
        /*043c*/ 	.word	0xffffffff


	//   ....[179]....
        /*0440*/ 	.word	0xffffffff


	//   ....[180]....
        /*0444*/ 	.word	0xffffffff


	//   ....[181]....
        /*0448*/ 	.word	0xffffffff


	//   ....[182]....
        /*044c*/ 	.word	0xffffffff


	//   ....[183]....
        /*0450*/ 	.word	0xffffffff


	//   ....[184]....
        /*0454*/ 	.word	0xffffffff


	//   ....[185]....
        /*0458*/ 	.word	0xffffffff


	//   ....[186]....
        /*045c*/ 	.word	0xffffffff


	//   ....[187]....
        /*0460*/ 	.word	0xffffffff


	//   ....[188]....
        /*0464*/ 	.word	0xffffffff


	//   ....[189]....
        /*0468*/ 	.word	0xffffffff


	//   ....[190]....
        /*046c*/ 	.word	0xffffffff


	//   ....[191]....
        /*0470*/ 	.word	0xffffffff


	//   ....[192]....
        /*0474*/ 	.word	0xffffffff


	//   ....[193]....
        /*0478*/ 	.word	0xffffffff


	//   ....[194]....
        /*047c*/ 	.word	0xffffffff


	//   ....[195]....
        /*0480*/ 	.word	0xffffffff


	//   ....[196]....
        /*0484*/ 	.word	0xffffffff


	//   ....[197]....
        /*0488*/ 	.word	0xffffffff


	//   ....[198]....
        /*048c*/ 	.word	0xffffffff


	//   ....[199]....
        /*0490*/ 	.word	0xffffffff


	//   ....[200]....
        /*0494*/ 	.word	0xffffffff


	//   ....[201]....
        /*0498*/ 	.word	0xffffffff


	//   ....[202]....
        /*049c*/ 	.word	0xffffffff


	//   ....[203]....
        /*04a0*/ 	.word	0xffffffff


	//   ....[204]....
        /*04a4*/ 	.word	0xffffffff


	//   ....[205]....
        /*04a8*/ 	.word	0xffffffff


	//   ....[206]....
        /*04ac*/ 	.word	0xffffffff


	//   ....[207]....
        /*04b0*/ 	.word	0xffffffff


	//   ....[208]....
        /*04b4*/ 	.word	0xffffffff


	//   ....[209]....
        /*04b8*/ 	.word	0xffffffff


	//   ....[210]....
        /*04bc*/ 	.word	0xffffffff


	//   ....[211]....
        /*04c0*/ 	.word	0xffffffff


	//   ....[212]....
        /*04c4*/ 	.word	0xffffffff


	//   ....[213]....
        /*04c8*/ 	.word	0xffffffff


	//   ....[214]....
        /*04cc*/ 	.word	0xffffffff


	//   ....[215]....
        /*04d0*/ 	.word	0xffffffff


	//   ....[216]....
        /*04d4*/ 	.word	0xffffffff


	//   ....[217]....
        /*04d8*/ 	.word	0xffffffff


	//   ....[218]....
        /*04dc*/ 	.word	0xffffffff


	//   ....[219]....
        /*04e0*/ 	.word	0xffffffff


	//   ....[220]....
        /*04e4*/ 	.word	0xffffffff


	//   ....[221]....
        /*04e8*/ 	.word	0xffffffff


	//   ....[222]....
        /*04ec*/ 	.word	0xffffffff


	//   ....[223]....
        /*04f0*/ 	.word	0xffffffff


	//   ....[224]....
        /*04f4*/ 	.word	0xffffffff


	//   ....[225]....
        /*04f8*/ 	.word	0xffffffff


	//   ....[226]....
        /*04fc*/ 	.word	0xffffffff


	//   ....[227]....
        /*0500*/ 	.word	0xffffffff


	//   ....[228]....
        /*0504*/ 	.word	0xffffffff


	//   ....[229]....
        /*0508*/ 	.word	0xffffffff


	//   ....[230]....
        /*050c*/ 	.word	0xffffffff


	//   ....[231]....
        /*0510*/ 	.word	0xffffffff


	//   ....[232]....
        /*0514*/ 	.word	0xffffffff


	//   ....[233]....
        /*0518*/ 	.word	0x0500000f


	//   ....[234]....
        /*051c*/ 	.word	0x0500000f


	//   ....[235]....
        /*0520*/ 	.word	0x0500000f


	//   ....[236]....
        /*0524*/ 	.word	0x0500000f


	//   ....[237]....
        /*0528*/ 	.word	0x0500000f


	//   ....[238]....
        /*052c*/ 	.word	0x0500000f


	//   ....[239]....
        /*0530*/ 	.word	0x0500000f


	//   ....[240]....
        /*0534*/ 	.word	0x0500000f


	//   ....[241]....
        /*0538*/ 	.word	0x0500000f


	//   ....[242]....
        /*053c*/ 	.word	0x0500000f


	//   ....[243]....
        /*0540*/ 	.word	0x0500000f


	//   ....[244]....
        /*0544*/ 	.word	0x0500000f


	//   ....[245]....
        /*0548*/ 	.word	0x0500000f


	//   ....[246]....
        /*054c*/ 	.word	0x0500000f


	//   ....[247]....
        /*0550*/ 	.word	0x0500000f


	//   ....[248]....
        /*0554*/ 	.word	0x0500000f


	//   ....[249]....
        /*0558*/ 	.word	0x0500000f


	//   ....[250]....
        /*055c*/ 	.word	0x0500000f


	//   ....[251]....
        /*0560*/ 	.word	0x0500000f


	//   ....[252]....
        /*0564*/ 	.word	0x0500000f


	//   ....[253]....
        /*0568*/ 	.word	0x0500000f


	//   ....[254]....
        /*056c*/ 	.word	0x0500000f


	//   ....[255]....
        /*0570*/ 	.word	0x0500000f


	//   ....[0]....
        /*0574*/ 	.word	0x0500000f


	//   ....[1]....
        /*0578*/ 	.word	0x0500000f


	//   ....[2]....
        /*057c*/ 	.word	0x0500000f


	//   ....[3]....
        /*0580*/ 	.word	0x0500000f


	//   ....[4]....
        /*0584*/ 	.word	0x0500000f


	//   ....[5]....
        /*0588*/ 	.word	0x0500000f


	//   ....[6]....
        /*058c*/ 	.word	0x0500000f


	//   ....[7]....
        /*0590*/ 	.word	0x0500000f


	//   ....[8]....
        /*0594*/ 	.word	0x0500000f


	//   ....[9]....
        /*0598*/ 	.word	0x0500000f


	//   ....[10]....
        /*059c*/ 	.word	0x0500000f


	//   ....[11]....
        /*05a0*/ 	.word	0x0500000f


	//   ....[12]....
        /*05a4*/ 	.word	0x0500000f


	//   ....[13]....
        /*05a8*/ 	.word	0x0500000f


	//   ....[14]....
        /*05ac*/ 	.word	0x0500000f


	//   ....[15]....
        /*05b0*/ 	.word	0x0500000f


	//   ....[16]....
        /*05b4*/ 	.word	0x0500000f


	//   ....[17]....
        /*05b8*/ 	.word	0x0500000f


	//   ....[18]....
        /*05bc*/ 	.word	0x0500000f


	//   ....[19]....
        /*05c0*/ 	.word	0x0500000f


	//   ....[20]....
        /*05c4*/ 	.word	0x0500000f


	//   ....[21]....
        /*05c8*/ 	.word	0x0500000f


	//   ....[22]....
        /*05cc*/ 	.word	0x0500000f


	//   ....[23]....
        /*05d0*/ 	.word	0x0500000f


	//   ....[24]....
        /*05d4*/ 	.word	0x0500000f


	//   ....[25]....
        /*05d8*/ 	.word	0x0500000f


	//   ....[26]....
        /*05dc*/ 	.word	0x0500000f


	//   ....[27]....
        /*05e0*/ 	.word	0x0500000f


	//   ....[28]....
        /*05e4*/ 	.word	0x0500000f


	//   ....[29]....
        /*05e8*/ 	.word	0x0500000f


	//   ....[30]....
        /*05ec*/ 	.word	0x0500000f


	//   ....[31]....
        /*05f0*/ 	.word	0x0500000f


	//   ....[32]....
        /*05f4*/ 	.word	0x0500000f


	//   ....[33]....
        /*05f8*/ 	.word	0x0500000f


	//   ....[34]....
        /*05fc*/ 	.word	0x0500000f


	//   ....[35]....
        /*0600*/ 	.word	0x0500000f


	//   ....[36]....
        /*0604*/ 	.word	0x0500000f


	//   ....[37]....
        /*0608*/ 	.word	0x0500000f


	//   ....[38]....
        /*060c*/ 	.word	0x0500000f


	//   ....[39]....
        /*0610*/ 	.word	0x0500000f


	//   ....[40]....
        /*0614*/ 	.word	0x0500000f


	//   ....[41]....
        /*0618*/ 	.word	0x0500000f


	//   ....[42]....
        /*061c*/ 	.word	0x0500000f


	//   ....[43]....
        /*0620*/ 	.word	0x0500000f


	//   ....[44]....
        /*0624*/ 	.word	0x0500000f


	//   ....[45]....
        /*0628*/ 	.word	0x0500000f


	//   ....[46]....
        /*062c*/ 	.word	0x0500000f


	//   ....[47]....
        /*0630*/ 	.word	0x0500000f


	//   ....[48]....
        /*0634*/ 	.word	0x0500000f


	//   ....[49]....
        /*0638*/ 	.word	0x0500000f


	//   ....[50]....
        /*063c*/ 	.word	0x0500000f


	//   ....[51]....
        /*0640*/ 	.word	0x0500000f


	//   ....[52]....
        /*0644*/ 	.word	0x0500000f


	//   ....[53]....
        /*0648*/ 	.word	0x0500000f


	//   ....[54]....
        /*064c*/ 	.word	0x0500000f


	//   ....[55]....
        /*0650*/ 	.word	0x0500000f


	//   ....[56]....
        /*0654*/ 	.word	0x0500000f


	//   ....[57]....
        /*0658*/ 	.word	0x0500000f


	//   ....[58]....
        /*065c*/ 	.word	0x0500000f


	//   ....[59]....
        /*0660*/ 	.word	0x0500000f


	//   ....[60]....
        /*0664*/ 	.word	0x0500000f


	//   ....[61]....
        /*0668*/ 	.word	0x0500000f


	//   ....[62]....
        /*066c*/ 	.word	0x0500000f


	//   ....[63]....
        /*0670*/ 	.word	0x0500000f


	//   ....[64]....
        /*0674*/ 	.word	0x0500000f


	//   ....[65]....
        /*0678*/ 	.word	0x0500000f


	//   ....[66]....
        /*067c*/ 	.word	0x0500000f


	//   ....[67]....
        /*0680*/ 	.word	0x0500000f


	//   ....[68]....
        /*0684*/ 	.word	0x0500000f


	//   ....[69]....
        /*0688*/ 	.word	0x0500000f


	//   ....[70]....
        /*068c*/ 	.word	0x0500000f


	//   ....[71]....
        /*0690*/ 	.word	0x0500000f


	//   ....[72]....
        /*0694*/ 	.word	0x0500000f


	//   ....[73]....
        /*0698*/ 	.word	0x0500000f


	//   ....[74]....
        /*069c*/ 	.word	0x0500000f


	//   ....[75]....
        /*06a0*/ 	.word	0x0500000f


	//   ....[76]....
        /*06a4*/ 	.word	0x0500000f


	//   ....[77]....
        /*06a8*/ 	.word	0x0500000f


	//   ....[78]....
        /*06ac*/ 	.word	0x0500000f


	//   ....[79]....
        /*06b0*/ 	.word	0x0500000f


	//   ....[80]....
        /*06b4*/ 	.word	0x0500000f


	//   ....[81]....
        /*06b8*/ 	.word	0x0500000f


	//   ....[82]....
        /*06bc*/ 	.word	0x0500000f


	//   ....[83]....
        /*06c0*/ 	.word	0x0500000f


	//   ....[84]....
        /*06c4*/ 	.word	0x0500000f


	//   ....[85]....
        /*06c8*/ 	.word	0x0500000f


	//   ....[86]....
        /*06cc*/ 	.word	0x0500000f


	//   ....[87]....
        /*06d0*/ 	.word	0x0500000f


	//   ....[88]....
        /*06d4*/ 	.word	0x0500000f


	//   ....[89]....
        /*06d8*/ 	.word	0x0500000f


	//   ....[90]....
        /*06dc*/ 	.word	0x0500000f


	//   ....[91]....
        /*06e0*/ 	.word	0x0500000f


	//   ....[92]....
        /*06e4*/ 	.word	0x0500000f


	//   ....[93]....
        /*06e8*/ 	.word	0x0500000f


	//   ....[94]....
        /*06ec*/ 	.word	0x0500000f


	//   ....[95]....
        /*06f0*/ 	.word	0x0500000f


	//   ....[96]....
        /*06f4*/ 	.word	0x0500000f


	//   ....[97]....
        /*06f8*/ 	.word	0x0500000f


	//   ....[98]....
        /*06fc*/ 	.word	0x0500000f


	//   ....[99]....
        /*0700*/ 	.word	0x0500000f


	//   ....[100]....
        /*0704*/ 	.word	0x0500000f


	//   ....[101]....
        /*0708*/ 	.word	0x0500000f


	//   ....[102]....
        /*070c*/ 	.word	0x0500000f


	//   ....[103]....
        /*0710*/ 	.word	0x0500000f


	//   ....[104]....
        /*0714*/ 	.word	0x0500000f


	//   ....[105]....
        /*0718*/ 	.word	0x0500000f


	//   ....[106]....
        /*071c*/ 	.word	0x0500000f


	//   ....[107]....
        /*0720*/ 	.word	0x0500000f


	//   ....[108]....
        /*0724*/ 	.word	0x0500000f


	//   ....[109]....
        /*0728*/ 	.word	0x0500000f


	//   ....[110]....
        /*072c*/ 	.word	0x0500000f


	//   ....[111]....
        /*0730*/ 	.word	0x0500000f


	//   ....[112]....
        /*0734*/ 	.word	0x0500000f


	//   ....[113]....
        /*0738*/ 	.word	0x0500000f


	//   ....[114]....
        /*073c*/ 	.word	0x0500000f


	//   ....[115]....
        /*0740*/ 	.word	0x0500000f


	//   ....[116]....
        /*0744*/ 	.word	0x0500000f


	//   ....[117]....
        /*0748*/ 	.word	0x0500000f


	//   ....[118]....
        /*074c*/ 	.word	0x0500000f


	//   ....[119]....
        /*0750*/ 	.word	0x0500000f


	//   ....[120]....
        /*0754*/ 	.word	0x0500000f


	//   ....[121]....
        /*0758*/ 	.word	0x0500000f


	//   ....[122]....
        /*075c*/ 	.word	0x0500000f


	//   ....[123]....
        /*0760*/ 	.word	0x0500000f


	//   ....[124]....
        /*0764*/ 	.word	0x0500000f


	//   ....[125]....
        /*0768*/ 	.word	0x0500000f


	//   ....[126]....
        /*076c*/ 	.word	0x0500000f


	//   ....[127]....
        /*0770*/ 	.word	0x0500000f


	//   ....[128]....
        /*0774*/ 	.word	0x0500000f


	//   ....[129]....
        /*0778*/ 	.word	0x0500000f


	//   ....[130]....
        /*077c*/ 	.word	0x0500000f


	//   ....[131]....
        /*0780*/ 	.word	0x0500000f


	//   ....[132]....
        /*0784*/ 	.word	0x0500000f


	//   ....[133]....
        /*0788*/ 	.word	0x0500000f


	//   ....[134]....
        /*078c*/ 	.word	0x0500000f


	//   ....[135]....
        /*0790*/ 	.word	0x0500000f


	//   ....[136]....
        /*0794*/ 	.word	0x0500000f


	//   ....[137]....
        /*0798*/ 	.word	0x0500000f


	//   ....[138]....
        /*079c*/ 	.word	0x0500000f


	//   ....[139]....
        /*07a0*/ 	.word	0x0500000f


	//   ....[140]....
        /*07a4*/ 	.word	0x0500000f


	//   ....[141]....
        /*07a8*/ 	.word	0x0500000f


	//   ....[142]....
        /*07ac*/ 	.word	0x0500000f


	//   ....[143]....
        /*07b0*/ 	.word	0x0500000f


	//   ....[144]....
        /*07b4*/ 	.word	0x0500000f


	//   ....[145]....
        /*07b8*/ 	.word	0x0500000f


	//   ....[146]....
        /*07bc*/ 	.word	0x0500000f


	//   ....[147]....
        /*07c0*/ 	.word	0x0500000f


	//   ....[148]....
        /*07c4*/ 	.word	0x0500000f


	//   ....[149]....
        /*07c8*/ 	.word	0x0500000f


	//   ....[150]....
        /*07cc*/ 	.word	0x0500000f


	//   ....[151]....
        /*07d0*/ 	.word	0x0500000f


	//   ....[152]....
        /*07d4*/ 	.word	0x0500000f


	//   ....[153]....
        /*07d8*/ 	.word	0x0500000f


	//   ....[154]....
        /*07dc*/ 	.word	0x0500000f


	//----- nvinfo : EIATTR_COOP_GROUP_INSTR_OFFSETS
	.align		4
.L_1079:
        /*07e0*/ 	.byte	0x04, 0x28
        /*07e2*/ 	.short	(.L_1081 - .L_1080)


	//   ....[0]....
.L_1080:
        /*07e4*/ 	.word	0x00000070


	//   ....[1]....
        /*07e8*/ 	.word	0x00000140


	//   ....[2]....
        /*07ec*/ 	.word	0x00000190


	//   ....[3]....
        /*07f0*/ 	.word	0x000003c0


	//   ....[4]....
        /*07f4*/ 	.word	0x00000520


	//   ....[5]....
        /*07f8*/ 	.word	0x00000640


	//   ....[6]....
        /*07fc*/ 	.word	0x000007a0


	//   ....[7]....
        /*0800*/ 	.word	0x00003400


	//   ....[8]....
        /*0804*/ 	.word	0x00003410


	//   ....[9]....
        /*0808*/ 	.word	0x00003ac0


	//   ....[10]....
        /*080c*/ 	.word	0x00003ad0


	//   ....[11]....
        /*0810*/ 	.word	0x00004180


	//   ....[12]....
        /*0814*/ 	.word	0x00004190


	//   ....[13]....
        /*0818*/ 	.word	0x00004840


	//   ....[14]....
        /*081c*/ 	.word	0x00004850


	//   ....[15]....
        /*0820*/ 	.word	0x00005870


	//   ....[16]....
        /*0824*/ 	.word	0x00005880


	//   ....[17]....
        /*0828*/ 	.word	0x00006010


	//   ....[18]....
        /*082c*/ 	.word	0x00006020


	//   ....[19]....
        /*0830*/ 	.word	0x000067c0


	//   ....[20]....
        /*0834*/ 	.word	0x000067d0


	//   ....[21]....
        /*0838*/ 	.word	0x00006f90


	//   ....[22]....
        /*083c*/ 	.word	0x00006fa0


	//   ....[23]....
        /*0840*/ 	.word	0x00007950


	//   ....[24]....
        /*0844*/ 	.word	0x00007960


	//   ....[25]....
        /*0848*/ 	.word	0x00007a70


	//   ....[26]....
        /*084c*/ 	.word	0x00007a80


	//   ....[27]....
        /*0850*/ 	.word	0x00007ba0


	//   ....[28]....
        /*0854*/ 	.word	0x00007bb0


	//   ....[29]....
        /*0858*/ 	.word	0x00007cd0


	//   ....[30]....
        /*085c*/ 	.word	0x00007ce0


	//   ....[31]....
        /*0860*/ 	.word	0x00008060


	//   ....[32]....
        /*0864*/ 	.word	0x00008080


	//   ....[33]....
        /*0868*/ 	.word	0x00008160


	//   ....[34]....
        /*086c*/ 	.word	0x00008180


	//   ....[35]....
        /*0870*/ 	.word	0x00008260


	//   ....[36]....
        /*0874*/ 	.word	0x00008280


	//   ....[37]....
        /*0878*/ 	.word	0x00008360


	//   ....[38]....
        /*087c*/ 	.word	0x00008380


	//   ....[39]....
        /*0880*/ 	.word	0x00008bb0


	//   ....[40]....
        /*0884*/ 	.word	0x000092b0


	//   ....[41]....
        /*0888*/ 	.word	0x000092c0


	//   ....[42]....
        /*088c*/ 	.word	0x000092d0


	//   ....[43]....
        /*0890*/ 	.word	0x000092e0


	//   ....[44]....
        /*0894*/ 	.word	0x00009620


	//   ....[45]....
        /*0898*/ 	.word	0x00009630


	//   ....[46]....
        /*089c*/ 	.word	0x00009640


	//   ....[47]....
        /*08a0*/ 	.word	0x00009650


	//   ....[48]....
        /*08a4*/ 	.word	0x00009930


	//   ....[49]....
        /*08a8*/ 	.word	0x00009940


	//   ....[50]....
        /*08ac*/ 	.word	0x00009950


	//   ....[51]....
        /*08b0*/ 	.word	0x00009960


	//   ....[52]....
        /*08b4*/ 	.word	0x00009c60


	//   ....[53]....
        /*08b8*/ 	.word	0x00009c70


	//   ....[54]....
        /*08bc*/ 	.word	0x00009c80


	//   ....[55]....
        /*08c0*/ 	.word	0x00009c90


	//   ....[56]....
        /*08c4*/ 	.word	0x0000b990


	//   ....[57]....
        /*08c8*/ 	.word	0x0000b9b0


	//   ....[58]....
        /*08cc*/ 	.word	0x0000b9c0


	//   ....[59]....
        /*08d0*/ 	.word	0x0000b9d0


	//   ....[60]....
        /*08d4*/ 	.word	0x0000bae0


	//   ....[61]....
        /*08d8*/ 	.word	0x0000bb30


	//   ....[62]....
        /*08dc*/ 	.word	0x0000bb60


	//   ....[63]....
        /*08e0*/ 	.word	0x0000bba0


	//   ....[64]....
        /*08e4*/ 	.word	0x0000bec0


	//   ....[65]....
        /*08e8*/ 	.word	0x0000bee0


	//   ....[66]....
        /*08ec*/ 	.word	0x0000bf00


	//   ....[67]....
        /*08f0*/ 	.word	0x0000bf10


	//   ....[68]....
        /*08f4*/ 	.word	0x0000bfe0


	//   ....[69]....
        /*08f8*/ 	.word	0x0000c000


	//   ....[70]....
        /*08fc*/ 	.word	0x0000c010


	//   ....[71]....
        /*0900*/ 	.word	0x0000c0b0


	//   ....[72]....
        /*0904*/ 	.word	0x0000e590


	//   ....[73]....
        /*0908*/ 	.word	0x0000e5c0


	//   ....[74]....
        /*090c*/ 	.word	0x0000ec10


	//   ....[75]....
        /*0910*/ 	.word	0x0000ece0


	//   ....[76]....
        /*0914*/ 	.word	0x0000f600


	//   ....[77]....
        /*0918*/ 	.word	0x0000f660


	//   ....[78]....
        /*091c*/ 	.word	0x00010cf0


	//   ....[79]....
        /*0920*/ 	.word	0x00011340


	//   ....[80]....
        /*0924*/ 	.word	0x00011360


	//   ....[81]....
        /*0928*/ 	.word	0x00011370


	//   ....[82]....
        /*092c*/ 	.word	0x00011cb0


	//   ....[83]....
        /*0930*/ 	.word	0x00011d40


	//   ....[84]....
        /*0934*/ 	.word	0x00013c10


	//   ....[85]....
        /*0938*/ 	.word	0x00013c20


	//   ....[86]....
        /*093c*/ 	.word	0x00013c50


	//   ....[87]....
        /*0940*/ 	.word	0x00013c60


	//   ....[88]....
        /*0944*/ 	.word	0x000151a0


	//   ....[89]....
        /*0948*/ 	.word	0x000151f0


	//   ....[90]....
        /*094c*/ 	.word	0x00015500


	//   ....[91]....
        /*0950*/ 	.word	0x00015520


	//   ....[92]....
        /*0954*/ 	.word	0x00016630


	//   ....[93]....
        /*0958*/ 	.word	0x00016660


	//   ....[94]....
        /*095c*/ 	.word	0x00016680


	//   ....[95]....
        /*0960*/ 	.word	0x00016690


	//   ....[96]....
        /*0964*/ 	.word	0x00016d50


	//   ....[97]....
        /*0968*/ 	.word	0x00016d60


	//   ....[98]....
        /*096c*/ 	.word	0x00016e60


	//   ....[99]....
        /*0970*/ 	.word	0x00016e70


	//   ....[100]....
        /*0974*/ 	.word	0x00016f80


	//   ....[101]....
        /*0978*/ 	.word	0x00016f90


	//   ....[102]....
        /*097c*/ 	.word	0x000170a0


	//   ....[103]....
        /*0980*/ 	.word	0x000170b0


	//   ....[104]....
        /*0984*/ 	.word	0x00017580


	//   ....[105]....
        /*0988*/ 	.word	0x00017590


	//   ....[106]....
        /*098c*/ 	.word	0x00017a10


	//   ....[107]....
        /*0990*/ 	.word	0x00017a20


	//   ....[108]....
        /*0994*/ 	.word	0x00018640


	//   ....[109]....
        /*0998*/ 	.word	0x00018650


	//   ....[110]....
        /*099c*/ 	.word	0x00018760


	//   ....[111]....
        /*09a0*/ 	.word	0x00018770


	//   ....[112]....
        /*09a4*/ 	.word	0x00018880


	//   ....[113]....
        /*09a8*/ 	.word	0x00018890


	//   ....[114]....
        /*09ac*/ 	.word	0x000189a0


	//   ....[115]....
        /*09b0*/ 	.word	0x000189b0


	//   ....[116]....
        /*09b4*/ 	.word	0x00018b20


	//   ....[117]....
        /*09b8*/ 	.word	0x00018d10


	//   ....[118]....
        /*09bc*/ 	.word	0x00018d40


	//   ....[119]....
        /*09c0*/ 	.word	0x00018d70


	//   ....[120]....
        /*09c4*/ 	.word	0x00018da0


	//   ....[121]....
        /*09c8*/ 	.word	0x00018dd0


	//   ....[122]....
        /*09cc*/ 	.word	0x00018e00


	//   ....[123]....
        /*09d0*/ 	.word	0x00018f90


	//   ....[124]....
        /*09d4*/ 	.word	0x00018fc0


	//   ....[125]....
        /*09d8*/ 	.word	0x00018ff0


	//   ....[126]....
        /*09dc*/ 	.word	0x00019020


	//   ....[127]....
        /*09e0*/ 	.word	0x00019050


	//   ....[128]....
        /*09e4*/ 	.word	0x00019080


	//   ....[129]....
        /*09e8*/ 	.word	0x00019110


	//   ....[130]....
        /*09ec*/ 	.word	0x00019140


	//   ....[131]....
        /*09f0*/ 	.word	0x00019150


	//   ....[132]....
        /*09f4*/ 	.word	0x00019190


	//   ....[133]....
        /*09f8*/ 	.word	0x0001a630


	//   ....[134]....
        /*09fc*/ 	.word	0x0001c4b0


	//   ....[135]....
        /*0a00*/ 	.word	0x0001c4d0


	//   ....[136]....
        /*0a04*/ 	.word	0x0001c570


	//   ....[137]....
        /*0a08*/ 	.word	0x0001c590


	//   ....[138]....
        /*0a0c*/ 	.word	0x0001c620


	//   ....[139]....
        /*0a10*/ 	.word	0x0001c640


	//   ....[140]....
        /*0a14*/ 	.word	0x0001c6d0


	//   ....[141]....
        /*0a18*/ 	.word	0x0001c6f0


	//   ....[142]....
        /*0a1c*/ 	.word	0x0001c780


	//   ....[143]....
        /*0a20*/ 	.word	0x0001c7a0


	//   ....[144]....
        /*0a24*/ 	.word	0x0001c830


	//   ....[145]....
        /*0a28*/ 	.word	0x0001c850


	//   ....[146]....
        /*0a2c*/ 	.word	0x0001c8e0


	//   ....[147]....
        /*0a30*/ 	.word	0x0001c900


	//   ....[148]....
        /*0a34*/ 	.word	0x0001c910


	//   ....[149]....
        /*0a38*/ 	.word	0x0001c990


	//   ....[150]....
        /*0a3c*/ 	.word	0x0001d0e0


	//   ....[151]....
        /*0a40*/ 	.word	0x0001d110


	//   ....[152]....
        /*0a44*/ 	.word	0x0001d170


	//   ....[153]....
        /*0a48*/ 	.word	0x0001d1c0


	//   ....[154]....
        /*0a4c*/ 	.word	0x0001d200


	//   ....[155]....
        /*0a50*/ 	.word	0x0001d260


	//   ....[156]....
        /*0a54*/ 	.word	0x0001d2b0


	//   ....[157]....
        /*0a58*/ 	.word	0x0001d300


	//   ....[158]....
        /*0a5c*/ 	.word	0x0001d350


	//   ....[159]....
        /*0a60*/ 	.word	0x0001d3a0


	//   ....[160]....
        /*0a64*/ 	.word	0x0001d3e0


	//   ....[161]....
        /*0a68*/ 	.word	0x0001d440


	//   ....[162]....
        /*0a6c*/ 	.word	0x0001d480


	//   ....[163]....
        /*0a70*/ 	.word	0x0001d4d0


	//   ....[164]....
        /*0a74*/ 	.word	0x0001d4f0


	//   ....[165]....
        /*0a78*/ 	.word	0x0001d520


	//   ....[166]....
        /*0a7c*/ 	.word	0x0001dc70


	//   ....[167]....
        /*0a80*/ 	.word	0x0001dca0


	//   ....[168]....
        /*0a84*/ 	.word	0x0001dd00


	//   ....[169]....
        /*0a88*/ 	.word	0x0001dd10


	//   ....[170]....
        /*0a8c*/ 	.word	0x0001dd60


	//   ....[171]....
        /*0a90*/ 	.word	0x0001dd70


	//   ....[172]....
        /*0a94*/ 	.word	0x0001ddc0


	//   ....[173]....
        /*0a98*/ 	.word	0x0001ddd0


	//   ....[174]....
        /*0a9c*/ 	.word	0x0001de20


	//   ....[175]....
        /*0aa0*/ 	.word	0x0001de30


	//   ....[176]....
        /*0aa4*/ 	.word	0x0001de80


	//   ....[177]....
        /*0aa8*/ 	.word	0x0001de90


	//   ....[178]....
        /*0aac*/ 	.word	0x0001dee0


	//   ....[179]....
        /*0ab0*/ 	.word	0x0001def0


	//   ....[180]....
        /*0ab4*/ 	.word	0x0001df00


	//   ....[181]....
        /*0ab8*/ 	.word	0x0001df50


	//   ....[182]....
        /*0abc*/ 	.word	0x0001e1b0


	//   ....[183]....
        /*0ac0*/ 	.word	0x0001e1d0


	//   ....[184]....
        /*0ac4*/ 	.word	0x0001e1e0


	//   ....[185]....
        /*0ac8*/ 	.word	0x0001e250


	//   ....[186]....
        /*0acc*/ 	.word	0x0001e260


	//   ....[187]....
        /*0ad0*/ 	.word	0x0001e2d0


	//   ....[188]....
        /*0ad4*/ 	.word	0x0001e2e0


	//   ....[189]....
        /*0ad8*/ 	.word	0x0001e350


	//   ....[190]....
        /*0adc*/ 	.word	0x0001e360


	//   ....[191]....
        /*0ae0*/ 	.word	0x0001e3d0


	//   ....[192]....
        /*0ae4*/ 	.word	0x0001e3e0


	//   ....[193]....
        /*0ae8*/ 	.word	0x0001e450


	//   ....[194]....
        /*0aec*/ 	.word	0x0001e460


	//   ....[195]....
        /*0af0*/ 	.word	0x0001e4d0


	//   ....[196]....
        /*0af4*/ 	.word	0x0001e4e0


	//   ....[197]....
        /*0af8*/ 	.word	0x0001e4f0


	//   ....[198]....
        /*0afc*/ 	.word	0x0001ea80


	//   ....[199]....
        /*0b00*/ 	.word	0x0001eac0


	//   ....[200]....
        /*0b04*/ 	.word	0x0001eaf0


	//   ....[201]....
        /*0b08*/ 	.word	0x0001eb20


	//   ....[202]....
        /*0b0c*/ 	.word	0x0001eb30


	//   ....[203]....
        /*0b10*/ 	.word	0x0001eb50


	//   ....[204]....
        /*0b14*/ 	.word	0x0001ebc0


	//   ....[205]....
        /*0b18*/ 	.word	0x0001ebe0


	//   ....[206]....
        /*0b1c*/ 	.word	0x0001ec40


	//   ....[207]....
        /*0b20*/ 	.word	0x0001ec60


	//   ....[208]....
        /*0b24*/ 	.word	0x0001ecc0


	//   ....[209]....
        /*0b28*/ 	.word	0x0001ece0


	//   ....[210]....
        /*0b2c*/ 	.word	0x0001ed40


	//   ....[211]....
        /*0b30*/ 	.word	0x0001ed60


	//   ....[212]....
        /*0b34*/ 	.word	0x0001edb0


	//   ....[213]....
        /*0b38*/ 	.word	0x0001edd0


	//   ....[214]....
        /*0b3c*/ 	.word	0x0001f210


	//   ....[215]....
        /*0b40*/ 	.word	0x0001f240


	//   ....[216]....
        /*0b44*/ 	.word	0x0001f2a0


	//   ....[217]....
        /*0b48*/ 	.word	0x0001f2d0


	//   ....[218]....
        /*0b4c*/ 	.word	0x0001f300


	//   ....[219]....
        /*0b50*/ 	.word	0x0001f330


	//   ....[220]....
        /*0b54*/ 	.word	0x0001f360


	//   ....[221]....
        /*0b58*/ 	.word	0x0001f390


	//   ....[222]....
        /*0b5c*/ 	.word	0x0001f530


	//   ....[223]....
        /*0b60*/ 	.word	0x0001f560


	//   ....[224]....
        /*0b64*/ 	.word	0x0001f590


	//   ....[225]....
        /*0b68*/ 	.word	0x0001f5c0


	//   ....[226]....
        /*0b6c*/ 	.word	0x0001f5f0


	//   ....[227]....
        /*0b70*/ 	.word	0x0001f620


	//   ....[228]....
        /*0b74*/ 	.word	0x0001f6e0


	//   ....[229]....
        /*0b78*/ 	.word	0x0001f700


	//   ....[230]....
        /*0b7c*/ 	.word	0x0001f720


	//   ....[231]....
        /*0b80*/ 	.word	0x0001f780


	//   ....[232]....
        /*0b84*/ 	.word	0x000201a0


	//   ....[233]....
        /*0b88*/ 	.word	0x000204c0


	//   ....[234]....
        /*0b8c*/ 	.word	0x00020550


	//   ....[235]....
        /*0b90*/ 	.word	0x000205f0


	//   ....[236]....
        /*0b94*/ 	.word	0x00020680


	//   ....[237]....
        /*0b98*/ 	.word	0x00020720


	//   ....[238]....
        /*0b9c*/ 	.word	0x000207b0


	//   ....[239]....
        /*0ba0*/ 	.word	0x00020850


	//   ....[240]....
        /*0ba4*/ 	.word	0x000208e0


	//   ....[241]....
        /*0ba8*/ 	.word	0x000209d0


	//   ....[242]....
        /*0bac*/ 	.word	0x00020a60


	//   ....[243]....
        /*0bb0*/ 	.word	0x00020b00


	//   ....[244]....
        /*0bb4*/ 	.word	0x00020b90


	//   ....[245]....
        /*0bb8*/ 	.word	0x00020c30


	//   ....[246]....
        /*0bbc*/ 	.word	0x00020cc0


	//   ....[247]....
        /*0bc0*/ 	.word	0x00020d60


	//   ....[248]....
        /*0bc4*/ 	.word	0x00020df0


	//   ....[249]....
        /*0bc8*/ 	.word	0x00020ee0


	//   ....[250]....
        /*0bcc*/ 	.word	0x00020f70


	//   ....[251]....
        /*0bd0*/ 	.word	0x00021000


	//   ....[252]....
        /*0bd4*/ 	.word	0x00021090


	//   ....[253]....
        /*0bd8*/ 	.word	0x00021120


	//   ....[254]....
        /*0bdc*/ 	.word	0x000211b0


	//   ....[255]....
        /*0be0*/ 	.word	0x00021240


	//   ....[0]....
        /*0be4*/ 	.word	0x000212d0


	//   ....[1]....
        /*0be8*/ 	.word	0x00021400


	//   ....[2]....
        /*0bec*/ 	.word	0x000214b0


	//   ....[3]....
        /*0bf0*/ 	.word	0x00021540


	//   ....[4]....
        /*0bf4*/ 	.word	0x00021590


	//   ....[5]....
        /*0bf8*/ 	.word	0x000215e0


	//   ....[6]....
        /*0bfc*/ 	.word	0x00021670


	//   ....[7]....
        /*0c00*/ 	.word	0x00021700


	//   ....[8]....
        /*0c04*/ 	.word	0x00021750


	//   ....[9]....
        /*0c08*/ 	.word	0x000217a0


	//   ....[10]....
        /*0c0c*/ 	.word	0x00021830


	//   ....[11]....
        /*0c10*/ 	.word	0x000218c0


	//   ....[12]....
        /*0c14*/ 	.word	0x00021910


	//   ....[13]....
        /*0c18*/ 	.word	0x00021960


	//   ....[14]....
        /*0c1c*/ 	.word	0x000219f0


	//   ....[15]....
        /*0c20*/ 	.word	0x00021a80


	//   ....[16]....
        /*0c24*/ 	.word	0x00021ad0


	//   ....[17]....
        /*0c28*/ 	.word	0x00021b20


	//   ....[18]....
        /*0c2c*/ 	.word	0x00021c10


	//   ....[19]....
        /*0c30*/ 	.word	0x00021cc0


	//   ....[20]....
        /*0c34*/ 	.word	0x00021d40


	//   ....[21]....
        /*0c38*/ 	.word	0x00021dd0


	//   ....[22]....
        /*0c3c*/ 	.word	0x00021f60


	//   ....[23]....
        /*0c40*/ 	.word	0x00022080


	//   ....[24]....
        /*0c44*/ 	.word	0x000220d0


	//   ....[25]....
        /*0c48*/ 	.word	0x00022120


	//   ....[26]....
        /*0c4c*/ 	.word	0x000221b0


	//   ....[27]....
        /*0c50*/ 	.word	0x00022260


	//   ....[28]....
        /*0c54*/ 	.word	0x000222d0


	//   ....[29]....
        /*0c58*/ 	.word	0x00022340


	//   ....[30]....
        /*0c5c*/ 	.word	0x000224e0


	//   ....[31]....
        /*0c60*/ 	.word	0x000225c0


	//   ....[32]....
        /*0c64*/ 	.word	0x00022610


	//   ....[33]....
        /*0c68*/ 	.word	0x00022660


	//   ....[34]....
        /*0c6c*/ 	.word	0x00022940


	//   ....[35]....
        /*0c70*/ 	.word	0x00022990


	//   ....[36]....
        /*0c74*/ 	.word	0x00022a20


	//   ....[37]....
        /*0c78*/ 	.word	0x00022ab0


	//   ....[38]....
        /*0c7c*/ 	.word	0x00022b40


	//   ....[39]....
        /*0c80*/ 	.word	0x00022bd0


	//   ....[40]....
        /*0c84*/ 	.word	0x00022c60


	//   ....[41]....
        /*0c88*/ 	.word	0x00022cf0


	//   ....[42]....
        /*0c8c*/ 	.word	0x00022d70


	//   ....[43]....
        /*0c90*/ 	.word	0x00022dc0


	//   ....[44]....
        /*0c94*/ 	.word	0x00022e50


	//   ....[45]....
        /*0c98*/ 	.word	0x00022ee0


	//   ....[46]....
        /*0c9c*/ 	.word	0x00022f60


	//   ....[47]....
        /*0ca0*/ 	.word	0x00022fb0


	//   ....[48]....
        /*0ca4*/ 	.word	0x00023040


	//   ....[49]....
        /*0ca8*/ 	.word	0x000230d0


	//   ....[50]....
        /*0cac*/ 	.word	0x00023160


	//   ....[51]....
        /*0cb0*/ 	.word	0x000231f0


	//   ....[52]....
        /*0cb4*/ 	.word	0x00023280


	//   ....[53]....
        /*0cb8*/ 	.word	0x00023310


	//   ....[54]....
        /*0cbc*/ 	.word	0x000233d0


	//   ....[55]....
        /*0cc0*/ 	.word	0x000236b0


	//   ....[56]....
        /*0cc4*/ 	.word	0x000237a0


	//   ....[57]....
        /*0cc8*/ 	.word	0x00023840


	//   ....[58]....
        /*0ccc*/ 	.word	0x000238a0


	//   ....[59]....
        /*0cd0*/ 	.word	0x000239a0


	//   ....[60]....
        /*0cd4*/ 	.word	0x00023a10


	//   ....[61]....
        /*0cd8*/ 	.word	0x00023b10


	//   ....[62]....
        /*0cdc*/ 	.word	0x00023b80


	//   ....[63]....
        /*0ce0*/ 	.word	0x00023c80


	//   ....[64]....
        /*0ce4*/ 	.word	0x00023cf0


	//   ....[65]....
        /*0ce8*/ 	.word	0x00023df0


	//   ....[66]....
        /*0cec*/ 	.word	0x00023e60


	//   ....[67]....
        /*0cf0*/ 	.word	0x00023f60


	//   ....[68]....
        /*0cf4*/ 	.word	0x00023fd0


	//   ....[69]....
        /*0cf8*/ 	.word	0x000240d0


	//   ....[70]....
        /*0cfc*/ 	.word	0x00024140


	//   ....[71]....
        /*0d00*/ 	.word	0x00024220


	//   ....[72]....
        /*0d04*/ 	.word	0x00024310


	//   ....[73]....
        /*0d08*/ 	.word	0x00024380


	//   ....[74]....
        /*0d0c*/ 	.word	0x00024400


	//   ....[75]....
        /*0d10*/ 	.word	0x000244c0


	//   ....[76]....
        /*0d14*/ 	.word	0x00024540


	//   ....[77]....
        /*0d18*/ 	.word	0x00024610


	//   ....[78]....
        /*0d1c*/ 	.word	0x00024690


	//   ....[79]....
        /*0d20*/ 	.word	0x00024760


	//   ....[80]....
        /*0d24*/ 	.word	0x000247e0


	//   ....[81]....
        /*0d28*/ 	.word	0x000248b0


	//   ....[82]....
        /*0d2c*/ 	.word	0x00024930


	//   ....[83]....
        /*0d30*/ 	.word	0x00024a00


	//   ....[84]....
        /*0d34*/ 	.word	0x00024a80


	//   ....[85]....
        /*0d38*/ 	.word	0x00024b40


	//   ....[86]....
        /*0d3c*/ 	.word	0x00024bc0


	//   ....[87]....
        /*0d40*/ 	.word	0x00024c70


	//   ....[88]....
        /*0d44*/ 	.word	0x00024da0


	//   ....[89]....
        /*0d48*/ 	.word	0x00024e40


	//   ....[90]....
        /*0d4c*/ 	.word	0x00024eb0


	//   ....[91]....
        /*0d50*/ 	.word	0x00024f70


	//   ....[92]....
        /*0d54*/ 	.word	0x00024fd0


	//   ....[93]....
        /*0d58*/ 	.word	0x00025090


	//   ....[94]....
        /*0d5c*/ 	.word	0x000250f0


	//   ....[95]....
        /*0d60*/ 	.word	0x000251b0


	//   ....[96]....
        /*0d64*/ 	.word	0x00025210


	//   ....[97]....
        /*0d68*/ 	.word	0x000252d0


	//   ....[98]....
        /*0d6c*/ 	.word	0x00025330


	//   ....[99]....
        /*0d70*/ 	.word	0x000253f0


	//   ....[100]....
        /*0d74*/ 	.word	0x00025450


	//   ....[101]....
        /*0d78*/ 	.word	0x00025510


	//   ....[102]....
        /*0d7c*/ 	.word	0x00025570


	//   ....[103]....
        /*0d80*/ 	.word	0x00025630


	//   ....[104]....
        /*0d84*/ 	.word	0x00025720


	//   ....[105]....
        /*0d88*/ 	.word	0x000257c0


	//   ....[106]....
        /*0d8c*/ 	.word	0x00025820


	//   ....[107]....
        /*0d90*/ 	.word	0x00025900


	//   ....[108]....
        /*0d94*/ 	.word	0x00025960


	//   ....[109]....
        /*0d98*/ 	.word	0x00025a40


	//   ....[110]....
        /*0d9c*/ 	.word	0x00025aa0


	//   ....[111]....
        /*0da0*/ 	.word	0x00025b80


	//   ....[112]....
        /*0da4*/ 	.word	0x00025be0


	//   ....[113]....
        /*0da8*/ 	.word	0x00025cc0


	//   ....[114]....
        /*0dac*/ 	.word	0x00025d20


	//   ....[115]....
        /*0db0*/ 	.word	0x00025e00


	//   ....[116]....
        /*0db4*/ 	.word	0x00025e60


	//   ....[117]....
        /*0db8*/ 	.word	0x00025f40


	//   ....[118]....
        /*0dbc*/ 	.word	0x00025fa0


	//   ....[119]....
        /*0dc0*/ 	.word	0x00026070


	//   ....[120]....
        /*0dc4*/ 	.word	0x00026190


	//   ....[121]....
        /*0dc8*/ 	.word	0x00026240


	//   ....[122]....
        /*0dcc*/ 	.word	0x000262f0


	//   ....[123]....
        /*0dd0*/ 	.word	0x000263c0


	//   ....[124]....
        /*0dd4*/ 	.word	0x00026420


	//   ....[125]....
        /*0dd8*/ 	.word	0x00026500


	//   ....[126]....
        /*0ddc*/ 	.word	0x00026560


	//   ....[127]....
        /*0de0*/ 	.word	0x00026630


	//   ....[128]....
        /*0de4*/ 	.word	0x00026690


	//   ....[129]....
        /*0de8*/ 	.word	0x00026760


	//   ....[130]....
        /*0dec*/ 	.word	0x000267c0


	//   ....[131]....
        /*0df0*/ 	.word	0x000268a0


	//   ....[132]....
        /*0df4*/ 	.word	0x00026900


	//   ....[133]....
        /*0df8*/ 	.word	0x000269d0


	//   ....[134]....
        /*0dfc*/ 	.word	0x00026a30


	//   ....[135]....
        /*0e00*/ 	.word	0x00026af0


	//   ....[136]....
        /*0e04*/ 	.word	0x00026b80


	//   ....[137]....
        /*0e08*/ 	.word	0x00026c20


	//   ....[138]....
        /*0e0c*/ 	.word	0x00026da0


	//   ....[139]....
        /*0e10*/ 	.word	0x00026e10


	//   ....[140]....
        /*0e14*/ 	.word	0x00026e80


	//   ....[141]....
        /*0e18*/ 	.word	0x00026ef0


	//   ....[142]....
        /*0e1c*/ 	.word	0x00026f60


	//   ....[143]....
        /*0e20*/ 	.word	0x00026fe0


	//   ....[144]....
        /*0e24*/ 	.word	0x00027060


	//   ....[145]....
        /*0e28*/ 	.word	0x000270f0


	//   ....[146]....
        /*0e2c*/ 	.word	0x00027160


	//   ....[147]....
        /*0e30*/ 	.word	0x000271d0


	//   ....[148]....
        /*0e34*/ 	.word	0x00027240


	//   ....[149]....
        /*0e38*/ 	.word	0x000272c0


	//   ....[150]....
        /*0e3c*/ 	.word	0x00027330


	//   ....[151]....
        /*0e40*/ 	.word	0x000273c0


	//   ....[152]....
        /*0e44*/ 	.word	0x00027420


	//   ....[153]....
        /*0e48*/ 	.word	0x000274b0


	//   ....[154]....
        /*0e4c*/ 	.word	0x000275e0


	//----- nvinfo : EIATTR_REG_RECONFIG
	.align		4
.L_1081:
        /*0e50*/ 	.byte	0x01, 0x54
	.zero		2


	//----- nvinfo : EIATTR_SYSCALL_OFFSETS
	.align		4
        /*0e54*/ 	.byte	0x04, 0x46
        /*0e56*/ 	.short	(.L_1083 - .L_1082)


	//   ....[0]....
.L_1082:
        /*0e58*/ 	.word	0x00001cd0


	//   ....[1]....
        /*0e5c*/ 	.word	0x00001e20


	//   ....[2]....
        /*0e60*/ 	.word	0x00008d50


	//   ....[3]....
        /*0e64*/ 	.word	0x00009050


	//   ....[4]....
        /*0e68*/ 	.word	0x0001bbb0


	//   ....[5]....
        /*0e6c*/ 	.word	0x0001bd00


	//   ....[6]....
        /*0e70*/ 	.word	0x0001bdf0


	//   ....[7]....
        /*0e74*/ 	.word	0x0001cd60


	//----- nvinfo : EIATTR_MBARRIER_INSTR_OFFSETS
	.align		4
.L_1083:
        /*0e78*/ 	.byte	0x04, 0x39
        /*0e7a*/ 	.short	(.L_1085 - .L_1084)


	//   ....[0]....
.L_1084:
        /*0e7c*/ 	.word	0x00000270
        /*0e80*/ 	.word	0x000000ff
        /*0e84*/ 	.word	0x00028800
        /*0e88*/ 	.short	0x0100
        /*0e8a*/ 	.byte	0x08
	.zero		1


	//   ....[1]....
        /*0e8c*/ 	.word	0x00000280
        /*0e90*/ 	.word	0x000000ff
        /*0e94*/ 	.word	0x00028820
        /*0e98*/ 	.short	0x0100
        /*0e9a*/ 	.byte	0x08
	.zero		1


	//   ....[2]....
        /*0e9c*/ 	.word	0x00000370
        /*0ea0*/ 	.word	0x000000ff
        /*0ea4*/ 	.word	0x00028830
        /*0ea8*/ 	.short	0x0100
        /*0eaa*/ 	.byte	0x08
	.zero		1


	//   ....[3]....
        /*0eac*/ 	.word	0x00000380
        /*0eb0*/ 	.word	0x000000ff
        /*0eb4*/ 	.word	0x00028840
        /*0eb8*/ 	.short	0x0100
        /*0eba*/ 	.byte	0x08
	.zero		1


	//   ....[4]....
        /*0ebc*/ 	.word	0x00000390
        /*0ec0*/ 	.word	0x000000ff
        /*0ec4*/ 	.word	0x00028838
        /*0ec8*/ 	.short	0x0100
        /*0eca*/ 	.byte	0x08
	.zero		1


	//   ....[5]....
        /*0ecc*/ 	.word	0x000003a0
        /*0ed0*/ 	.word	0x000000ff
        /*0ed4*/ 	.word	0x00028848
        /*0ed8*/ 	.short	0x0100
        /*0eda*/ 	.byte	0x08
	.zero		1


	//   ....[6]....
        /*0edc*/ 	.word	0x000004d0
        /*0ee0*/ 	.word	0x000000ff
        /*0ee4*/ 	.word	0x00028850
        /*0ee8*/ 	.short	0x0100
        /*0eea*/ 	.byte	0x08
	.zero		1


	//   ....[7]....
        /*0eec*/ 	.word	0x000004e0
        /*0ef0*/ 	.word	0x000000ff
        /*0ef4*/ 	.word	0x00028860
        /*0ef8*/ 	.short	0x0100
        /*0efa*/ 	.byte	0x08
	.zero		1


	//   ....[8]....
        /*0efc*/ 	.word	0x000004f0
        /*0f00*/ 	.word	0x000000ff
        /*0f04*/ 	.word	0x00028858
        /*0f08*/ 	.short	0x0100
        /*0f0a*/ 	.byte	0x08
	.zero		1


	//   ....[9]....
        /*0f0c*/ 	.word	0x00000500
        /*0f10*/ 	.word	0x000000ff
        /*0f14*/ 	.word	0x00028868
        /*0f18*/ 	.short	0x0100
        /*0f1a*/ 	.byte	0x08
	.zero		1


	//   ....[10]....
        /*0f1c*/ 	.word	0x000005f0
        /*0f20*/ 	.word	0x000000ff
        /*0f24*/ 	.word	0x00028870
        /*0f28*/ 	.short	0x0100
        /*0f2a*/ 	.byte	0x06
	.zero		1


	//   ....[11]....
        /*0f2c*/ 	.word	0x00000600
        /*0f30*/ 	.word	0x000000ff
        /*0f34*/ 	.word	0x00028880
        /*0f38*/ 	.short	0x0100
        /*0f3a*/ 	.byte	0x06
	.zero		1


	//   ....[12]....
        /*0f3c*/ 	.word	0x00000610
        /*0f40*/ 	.word	0x000000ff
        /*0f44*/ 	.word	0x00028878
        /*0f48*/ 	.short	0x0100
        /*0f4a*/ 	.byte	0x06
	.zero		1


	//   ....[13]....
        /*0f4c*/ 	.word	0x00000620
        /*0f50*/ 	.word	0x000000ff
        /*0f54*/ 	.word	0x00028888
        /*0f58*/ 	.short	0x0100
        /*0f5a*/ 	.byte	0x06
	.zero		1


	//   ....[14]....
        /*0f5c*/ 	.word	0x00000750
        /*0f60*/ 	.word	0x000000ff
        /*0f64*/ 	.word	0x00028890
        /*0f68*/ 	.short	0x0100
        /*0f6a*/ 	.byte	0x08
	.zero		1


	//   ....[15]....
        /*0f6c*/ 	.word	0x00000760
        /*0f70*/ 	.word	0x000000ff
        /*0f74*/ 	.word	0x000288a0
        /*0f78*/ 	.short	0x0100
        /*0f7a*/ 	.byte	0x08
	.zero		1


	//   ....[16]....
        /*0f7c*/ 	.word	0x00000770
        /*0f80*/ 	.word	0x000000ff
        /*0f84*/ 	.word	0x00028898
        /*0f88*/ 	.short	0x0100
        /*0f8a*/ 	.byte	0x08
	.zero		1


	//   ....[17]....
        /*0f8c*/ 	.word	0x00000780
        /*0f90*/ 	.word	0x000000ff
        /*0f94*/ 	.word	0x000288a8
        /*0f98*/ 	.short	0x0100
        /*0f9a*/ 	.byte	0x08
	.zero		1


	//   ....[18]....
        /*0f9c*/ 	.word	0x000008b0
        /*0fa0*/ 	.word	0x000000ff
        /*0fa4*/ 	.word	0x000288b0
        /*0fa8*/ 	.short	0x0100
        /*0faa*/ 	.byte	0x08
	.zero		1


	//   ....[19]....
        /*0fac*/ 	.word	0x000008c0
        /*0fb0*/ 	.word	0x000000ff
        /*0fb4*/ 	.word	0x000288c0
        /*0fb8*/ 	.short	0x0100
        /*0fba*/ 	.byte	0x08
	.zero		1


	//   ....[20]....
        /*0fbc*/ 	.word	0x000008d0
        /*0fc0*/ 	.word	0x000000ff
        /*0fc4*/ 	.word	0x000288b8
        /*0fc8*/ 	.short	0x0100
        /*0fca*/ 	.byte	0x08
	.zero		1


	//   ....[21]....
        /*0fcc*/ 	.word	0x000008e0
        /*0fd0*/ 	.word	0x000000ff
        /*0fd4*/ 	.word	0x000288c8
        /*0fd8*/ 	.short	0x0100
        /*0fda*/ 	.byte	0x08
	.zero		1


	//   ....[22]....
        /*0fdc*/ 	.word	0x000033b0
        /*0fe0*/ 	.word	0x00000059
        /*0fe4*/ 	.word	0x00028890
        /*0fe8*/ 	.short	0x010a
        /*0fea*/ 	.byte	0x3f
	.zero		1


	//   ....[23]....
        /*0fec*/ 	.word	0x00005810
        /*0ff0*/ 	.word	0x00000059
        /*0ff4*/ 	.word	0x00028890
        /*0ff8*/ 	.short	0x010a
        /*0ffa*/ 	.byte	0x3f
	.zero		1


	//   ....[24]....
        /*0ffc*/ 	.word	0x000077b0
        /*1000*/ 	.word	0x00000059
        /*1004*/ 	.word	0x00028890
        /*1008*/ 	.short	0x010a
        /*100a*/ 	.byte	0x3f
	.zero		1


	//   ....[25]....
        /*100c*/ 	.word	0x00007eb0
        /*1010*/ 	.word	0x0000000b
        /*1014*/ 	.word	0x00000000
        /*1018*/ 	.short	0x0101
        /*101a*/ 	.byte	0x3f
	.zero		1


	//   ....[26]....
        /*101c*/ 	.word	0x00007ef0
        /*1020*/ 	.word	0x00000059
        /*1024*/ 	.word	0x000288b0
        /*1028*/ 	.short	0x010a
        /*102a*/ 	.byte	0x3f
	.zero		1


	//   ....[27]....
        /*102c*/ 	.word	0x00008500
        /*1030*/ 	.word	0x00000059
        /*1034*/ 	.word	0x00000000
        /*1038*/ 	.short	0x0101
        /*103a*/ 	.byte	0x3f
	.zero		1


	//   ....[28]....
        /*103c*/ 	.word	0x00008de0
        /*1040*/ 	.word	0x00000012
        /*1044*/ 	.word	0x00028800
        /*1048*/ 	.short	0x010a
        /*104a*/ 	.byte	0x3f
	.zero		1


	//   ....[29]....
        /*104c*/ 	.word	0x00008e30
        /*1050*/ 	.word	0x00000012
        /*1054*/ 	.word	0x00028800
        /*1058*/ 	.short	0x010a
        /*105a*/ 	.byte	0x3f
	.zero		1


	//   ....[30]....
        /*105c*/ 	.word	0x00009fc0
        /*1060*/ 	.word	0x00000012
        /*1064*/ 	.word	0x00028800
        /*1068*/ 	.short	0x010a
        /*106a*/ 	.byte	0x3f
	.zero		1


	//   ....[31]....
        /*106c*/ 	.word	0x0000c400
        /*1070*/ 	.word	0x00000012
        /*1074*/ 	.word	0x00028800
        /*1078*/ 	.short	0x010a
        /*107a*/ 	.byte	0x3f
	.zero		1


	//   ....[32]....
        /*107c*/ 	.word	0x0000ddf0
        /*1080*/ 	.word	0x00000000
        /*1084*/ 	.word	0x00028830
        /*1088*/ 	.short	0x010a
        /*108a*/ 	.byte	0x3f
	.zero		1


	//   ....[33]....
        /*108c*/ 	.word	0x0000de30
        /*1090*/ 	.word	0x00000000
        /*1094*/ 	.word	0x00028830
        /*1098*/ 	.short	0x010a
        /*109a*/ 	.byte	0x3f
	.zero		1


	//   ....[34]....
        /*109c*/ 	.word	0x0000f800
        /*10a0*/ 	.word	0x00000000
        /*10a4*/ 	.word	0x00000000
        /*10a8*/ 	.short	0x0101
        /*10aa*/ 	.byte	0x3f
	.zero		1


	//   ....[35]....
        /*10ac*/ 	.word	0x00010360
        /*10b0*/ 	.word	0x00000005
        /*10b4*/ 	.word	0x00028830
        /*10b8*/ 	.short	0x010a
        /*10ba*/ 	.byte	0x3f
	.zero		1


	//   ....[36]....
        /*10bc*/ 	.word	0x000103b0
        /*10c0*/ 	.word	0x00000005
        /*10c4*/ 	.word	0x00028830
        /*10c8*/ 	.short	0x010a
        /*10ca*/ 	.byte	0x3f
	.zero		1


	//   ....[37]....
        /*10cc*/ 	.word	0x000107f0
        /*10d0*/ 	.word	0x00000006
        /*10d4*/ 	.word	0x00028850
        /*10d8*/ 	.short	0x010a
        /*10da*/ 	.byte	0x3f
	.zero		1


	//   ....[38]....
        /*10dc*/ 	.word	0x00010830
        /*10e0*/ 	.word	0x00000006
        /*10e4*/ 	.word	0x00028850
        /*10e8*/ 	.short	0x010a
        /*10ea*/ 	.byte	0x3f
	.zero		1


	//   ....[39]....
        /*10ec*/ 	.word	0x00012580
        /*10f0*/ 	.word	0x00000000
        /*10f4*/ 	.word	0x00000000
        /*10f8*/ 	.short	0x0101
        /*10fa*/ 	.byte	0x3f
	.zero		1


	//   ....[40]....
        /*10fc*/ 	.word	0x00012800
        /*1100*/ 	.word	0x0000000e
        /*1104*/ 	.word	0x00000000
        /*1108*/ 	.short	0x0101
        /*110a*/ 	.byte	0x3f
	.zero		1


	//   ....[41]....
        /*110c*/ 	.word	0x00012f10
        /*1110*/ 	.word	0x00000005
        /*1114*/ 	.word	0x00028830
        /*1118*/ 	.short	0x010a
        /*111a*/ 	.byte	0x3f
	.zero		1


	//   ....[42]....
        /*111c*/ 	.word	0x00012f60
        /*1120*/ 	.word	0x00000005
        /*1124*/ 	.word	0x00028830
        /*1128*/ 	.short	0x010a
        /*112a*/ 	.byte	0x3f
	.zero		1


	//   ....[43]....
        /*112c*/ 	.word	0x00013370
        /*1130*/ 	.word	0x00000006
        /*1134*/ 	.word	0x00028850
        /*1138*/ 	.short	0x010a
        /*113a*/ 	.byte	0x3f
	.zero		1


	//   ....[44]....
        /*113c*/ 	.word	0x000133b0
        /*1140*/ 	.word	0x00000006
        /*1144*/ 	.word	0x00028850
        /*1148*/ 	.short	0x010a
        /*114a*/ 	.byte	0x3f
	.zero		1


	//   ....[45]....
        /*114c*/ 	.word	0x000147b0
        /*1150*/ 	.word	0x0000002f
        /*1154*/ 	.word	0x00000000
        /*1158*/ 	.short	0x0101
        /*115a*/ 	.byte	0x3f
	.zero		1


	//   ....[46]....
        /*115c*/ 	.word	0x00014a50
        /*1160*/ 	.word	0x0000000c
        /*1164*/ 	.word	0x00000000
        /*1168*/ 	.short	0x0101
        /*116a*/ 	.byte	0x3f
	.zero		1


	//   ....[47]....
        /*116c*/ 	.word	0x000150a0
        /*1170*/ 	.word	0x0000000d
        /*1174*/ 	.word	0x00028850
        /*1178*/ 	.short	0x010a
        /*117a*/ 	.byte	0x3f
	.zero		1


	//   ....[48]....
        /*117c*/ 	.word	0x00015120
        /*1180*/ 	.word	0x0000000d
        /*1184*/ 	.word	0x00028850
        /*1188*/ 	.short	0x010a
        /*118a*/ 	.byte	0x3f
	.zero		1


	//   ....[49]....
        /*118c*/ 	.word	0x00015740
        /*1190*/ 	.word	0x00000004
        /*1194*/ 	.word	0x00000000
        /*1198*/ 	.short	0x0101
        /*119a*/ 	.byte	0x3f
	.zero		1


	//   ....[50]....
        /*119c*/ 	.word	0x00016c50
        /*11a0*/ 	.word	0x00000000
        /*11a4*/ 	.word	0x00000000
        /*11a8*/ 	.short	0x0101
        /*11aa*/ 	.byte	0x3f
	.zero		1


	//   ....[51]....
        /*11ac*/ 	.word	0x00017480
        /*11b0*/ 	.word	0x00000004
        /*11b4*/ 	.word	0x00000000
        /*11b8*/ 	.short	0x0101
        /*11ba*/ 	.byte	0x3f
	.zero		1


	//   ....[52]....
        /*11bc*/ 	.word	0x0001a710
        /*11c0*/ 	.word	0x00000016
        /*11c4*/ 	.word	0x00028820
        /*11c8*/ 	.short	0x010a
        /*11ca*/ 	.byte	0x3f
	.zero		1


	//   ....[53]....
        /*11cc*/ 	.word	0x0001a7a0
        /*11d0*/ 	.word	0x00000008
        /*11d4*/ 	.word	0x000288a0
        /*11d8*/ 	.short	0x010a
        /*11da*/ 	.byte	0x3f
	.zero		1


	//   ....[54]....
        /*11dc*/ 	.word	0x0001ab00
        /*11e0*/ 	.word	0x00000008
        /*11e4*/ 	.word	0x000288c0
        /*11e8*/ 	.short	0x010a
        /*11ea*/ 	.byte	0x3f
	.zero		1


	//   ....[55]....
        /*11ec*/ 	.word	0x0001af30
        /*11f0*/ 	.word	0x0000000b
        /*11f4*/ 	.word	0x000288a0
        /*11f8*/ 	.short	0x010a
        /*11fa*/ 	.byte	0x3f
	.zero		1


	//   ....[56]....
        /*11fc*/ 	.word	0x0001b270
        /*1200*/ 	.word	0x0000000b
        /*1204*/ 	.word	0x000288c0
        /*1208*/ 	.short	0x010a
        /*120a*/ 	.byte	0x3f
	.zero		1


	//   ....[57]....
        /*120c*/ 	.word	0x0001c2e0
        /*1210*/ 	.word	0x00000007
        /*1214*/ 	.word	0x00028840
        /*1218*/ 	.short	0x010a
        /*121a*/ 	.byte	0x3f
	.zero		1


	//   ....[58]....
        /*121c*/ 	.word	0x0001ca40
        /*1220*/ 	.word	0x00000007
        /*1224*/ 	.word	0x00028830
        /*1228*/ 	.short	0x0107
        /*122a*/ 	.byte	0x3f
	.zero		1


	//   ....[59]....
        /*122c*/ 	.word	0x0001cb10
        /*1230*/ 	.word	0x00000007
        /*1234*/ 	.word	0x00028830
        /*1238*/ 	.short	0x0101
        /*123a*/ 	.byte	0x3f
	.zero		1


	//   ....[60]....
        /*123c*/ 	.word	0x0001d620
        /*1240*/ 	.word	0x00000016
        /*1244*/ 	.word	0x00028800
        /*1248*/ 	.short	0x0107
        /*124a*/ 	.byte	0x3f
	.zero		1


	//   ....[61]....
        /*124c*/ 	.word	0x0001d730
        /*1250*/ 	.word	0x00000016
        /*1254*/ 	.word	0x00028800
        /*1258*/ 	.short	0x0101
        /*125a*/ 	.byte	0x3f
	.zero		1


	//   ....[62]....
        /*125c*/ 	.word	0x0001d750
        /*1260*/ 	.word	0x00000016
        /*1264*/ 	.word	0x00028820
        /*1268*/ 	.short	0x010a
        /*126a*/ 	.byte	0x3f
	.zero		1


	//   ....[63]....
        /*126c*/ 	.word	0x0001dae0
        /*1270*/ 	.word	0x00000006
        /*1274*/ 	.word	0x00028840
        /*1278*/ 	.short	0x010a
        /*127a*/ 	.byte	0x3f
	.zero		1


	//   ....[64]....
        /*127c*/ 	.word	0x0001dfe0
        /*1280*/ 	.word	0x00000006
        /*1284*/ 	.word	0x00028830
        /*1288*/ 	.short	0x0107
        /*128a*/ 	.byte	0x3f
	.zero		1


	//   ....[65]....
        /*128c*/ 	.word	0x0001e0a0
        /*1290*/ 	.word	0x00000006
        /*1294*/ 	.word	0x00028830
        /*1298*/ 	.short	0x0101
        /*129a*/ 	.byte	0x3f
	.zero		1


	//   ....[66]....
        /*129c*/ 	.word	0x0001e100
        /*12a0*/ 	.word	0x00000006
        /*12a4*/ 	.word	0x00028860
        /*12a8*/ 	.short	0x010a
        /*12aa*/ 	.byte	0x3f
	.zero		1


	//   ....[67]....
        /*12ac*/ 	.word	0x0001e630
        /*12b0*/ 	.word	0x00000006
        /*12b4*/ 	.word	0x00028850
        /*12b8*/ 	.short	0x0107
        /*12ba*/ 	.byte	0x3f
	.zero		1


	//   ....[68]....
        /*12bc*/ 	.word	0x0001e7d0
        /*12c0*/ 	.word	0x00000006
        /*12c4*/ 	.word	0x00028850
        /*12c8*/ 	.short	0x0101
        /*12ca*/ 	.byte	0x3f
	.zero		1


	//   ....[69]....
        /*12cc*/ 	.word	0x0001e9e0
        /*12d0*/ 	.word	0x00000000
        /*12d4*/ 	.word	0x00028860
        /*12d8*/ 	.short	0x010a
        /*12da*/ 	.byte	0x3f
	.zero		1


	//   ....[70]....
        /*12dc*/ 	.word	0x0001ef10
        /*12e0*/ 	.word	0x00000000
        /*12e4*/ 	.word	0x00028850
        /*12e8*/ 	.short	0x0107
        /*12ea*/ 	.byte	0x3f
	.zero		1


	//   ....[71]....
        /*12ec*/ 	.word	0x0001efd0
        /*12f0*/ 	.word	0x00000000
        /*12f4*/ 	.word	0x00028850
        /*12f8*/ 	.short	0x0101
        /*12fa*/ 	.byte	0x3f
	.zero		1


	//   ....[72]....
        /*12fc*/ 	.word	0x00020120
        /*1300*/ 	.word	0x00000004
        /*1304*/ 	.word	0x00028820
        /*1308*/ 	.short	0x010a
        /*130a*/ 	.byte	0x3f
	.zero		1


	//   ....[73]....
        /*130c*/ 	.word	0x00020290
        /*1310*/ 	.word	0x00000005
        /*1314*/ 	.word	0x00028840
        /*1318*/ 	.short	0x010a
        /*131a*/ 	.byte	0x3f
	.zero		1


	//   ....[74]....
        /*131c*/ 	.word	0x00020330
        /*1320*/ 	.word	0x00000019
        /*1324*/ 	.word	0x00028840
        /*1328*/ 	.short	0x010a
        /*132a*/ 	.byte	0x3f
	.zero		1


	//   ....[75]....
        /*132c*/ 	.word	0x00020370
        /*1330*/ 	.word	0x00000005
        /*1334*/ 	.word	0x00028860
        /*1338*/ 	.short	0x010a
        /*133a*/ 	.byte	0x3f
	.zero		1


	//   ....[76]....
        /*133c*/ 	.word	0x000203b0
        /*1340*/ 	.word	0x00000019
        /*1344*/ 	.word	0x00028860
        /*1348*/ 	.short	0x010a
        /*134a*/ 	.byte	0x3f
	.zero		1


	//   ....[77]....
        /*134c*/ 	.word	0x00020410
        /*1350*/ 	.word	0x00000059
        /*1354*/ 	.word	0x00028890
        /*1358*/ 	.short	0x010a
        /*135a*/ 	.byte	0x3f
	.zero		1


	//   ....[78]....
        /*135c*/ 	.word	0x00020920
        /*1360*/ 	.word	0x00000059
        /*1364*/ 	.word	0x00028890
        /*1368*/ 	.short	0x010a
        /*136a*/ 	.byte	0x3f
	.zero		1


	//   ....[79]....
        /*136c*/ 	.word	0x00020e30
        /*1370*/ 	.word	0x00000059
        /*1374*/ 	.word	0x00028890
        /*1378*/ 	.short	0x010a
        /*137a*/ 	.byte	0x3f
	.zero		1


	//   ....[80]....
        /*137c*/ 	.word	0x00021300
        /*1380*/ 	.word	0x00000059
        /*1384*/ 	.word	0x000288b0
        /*1388*/ 	.short	0x010a
        /*138a*/ 	.byte	0x3f
	.zero		1


	//   ....[81]....
        /*138c*/ 	.word	0x00021b50
        /*1390*/ 	.word	0x00000012
        /*1394*/ 	.word	0x00028800
        /*1398*/ 	.short	0x010a
        /*139a*/ 	.byte	0x3f
	.zero		1


	//   ....[82]....
        /*139c*/ 	.word	0x000226c0
        /*13a0*/ 	.word	0x00000012
        /*13a4*/ 	.word	0x00028800
        /*13a8*/ 	.short	0x010a
        /*13aa*/ 	.byte	0x3f
	.zero		1


	//   ....[83]....
        /*13ac*/ 	.word	0x00022710
        /*13b0*/ 	.word	0x00000000
        /*13b4*/ 	.word	0x00028830
        /*13b8*/ 	.short	0x010a
        /*13ba*/ 	.byte	0x3f
	.zero		1


	//   ....[84]....
        /*13bc*/ 	.word	0x00022760
        /*13c0*/ 	.word	0x00000005
        /*13c4*/ 	.word	0x00028830
        /*13c8*/ 	.short	0x010a
        /*13ca*/ 	.byte	0x3f
	.zero		1


	//   ....[85]....
        /*13cc*/ 	.word	0x000227b0
        /*13d0*/ 	.word	0x00000006
        /*13d4*/ 	.word	0x00028850
        /*13d8*/ 	.short	0x010a
        /*13da*/ 	.byte	0x3f
	.zero		1


	//   ....[86]....
        /*13dc*/ 	.word	0x00022800
        /*13e0*/ 	.word	0x00000005
        /*13e4*/ 	.word	0x00028830
        /*13e8*/ 	.short	0x010a
        /*13ea*/ 	.byte	0x3f
	.zero		1


	//   ....[87]....
        /*13ec*/ 	.word	0x00022850
        /*13f0*/ 	.word	0x00000006
        /*13f4*/ 	.word	0x00028850
        /*13f8*/ 	.short	0x010a
        /*13fa*/ 	.byte	0x3f
	.zero		1


	//   ....[88]....
        /*13fc*/ 	.word	0x000228a0
        /*1400*/ 	.word	0x0000000d
        /*1404*/ 	.word	0x00028850
        /*1408*/ 	.short	0x010a
        /*140a*/ 	.byte	0x3f
	.zero		1


	//   ....[89]....
        /*140c*/ 	.word	0x00023490
        /*1410*/ 	.word	0x00000016
        /*1414*/ 	.word	0x00028820
        /*1418*/ 	.short	0x010a
        /*141a*/ 	.byte	0x3f
	.zero		1


	//   ....[90]....
        /*141c*/ 	.word	0x000234e0
        /*1420*/ 	.word	0x00000008
        /*1424*/ 	.word	0x000288a0
        /*1428*/ 	.short	0x010a
        /*142a*/ 	.byte	0x3f
	.zero		1


	//   ....[91]....
        /*142c*/ 	.word	0x00023530
        /*1430*/ 	.word	0x00000008
        /*1434*/ 	.word	0x000288c0
        /*1438*/ 	.short	0x010a
        /*143a*/ 	.byte	0x3f
	.zero		1


	//   ....[92]....
        /*143c*/ 	.word	0x00023580
        /*1440*/ 	.word	0x0000000b
        /*1444*/ 	.word	0x000288a0
        /*1448*/ 	.short	0x010a
        /*144a*/ 	.byte	0x3f
	.zero		1


	//   ....[93]....
        /*144c*/ 	.word	0x000235d0
        /*1450*/ 	.word	0x0000000b
        /*1454*/ 	.word	0x000288c0
        /*1458*/ 	.short	0x010a
        /*145a*/ 	.byte	0x3f
	.zero		1


	//   ....[94]....
        /*145c*/ 	.word	0x000236f0
        /*1460*/ 	.word	0x00000007
        /*1464*/ 	.word	0x00028840
        /*1468*/ 	.short	0x010a
        /*146a*/ 	.byte	0x3f
	.zero		1


	//   ....[95]....
        /*146c*/ 	.word	0x00024ca0
        /*1470*/ 	.word	0x00000016
        /*1474*/ 	.word	0x00028820
        /*1478*/ 	.short	0x010a
        /*147a*/ 	.byte	0x3f
	.zero		1


	//   ....[96]....
        /*147c*/ 	.word	0x00024cf0
        /*1480*/ 	.word	0x00000006
        /*1484*/ 	.word	0x00028840
        /*1488*/ 	.short	0x010a
        /*148a*/ 	.byte	0x3f
	.zero		1


	//   ....[97]....
        /*148c*/ 	.word	0x00025670
        /*1490*/ 	.word	0x00000006
        /*1494*/ 	.word	0x00028860
        /*1498*/ 	.short	0x010a
        /*149a*/ 	.byte	0x3f
	.zero		1


	//   ....[98]....
        /*149c*/ 	.word	0x000260e0
        /*14a0*/ 	.word	0x00000000
        /*14a4*/ 	.word	0x00028860
        /*14a8*/ 	.short	0x010a
        /*14aa*/ 	.byte	0x3f
	.zero		1


	//   ....[99]....
        /*14ac*/ 	.word	0x00027500
        /*14b0*/ 	.word	0x00000004
        /*14b4*/ 	.word	0x00028820
        /*14b8*/ 	.short	0x010a
        /*14ba*/ 	.byte	0x3f
	.zero		1


	//   ....[100]....
        /*14bc*/ 	.word	0x000276a0
        /*14c0*/ 	.word	0x00000005
        /*14c4*/ 	.word	0x00028840
        /*14c8*/ 	.short	0x010a
        /*14ca*/ 	.byte	0x3f
	.zero		1


	//   ....[101]....
        /*14cc*/ 	.word	0x000276f0
        /*14d0*/ 	.word	0x00000019
        /*14d4*/ 	.word	0x00028840
        /*14d8*/ 	.short	0x010a
        /*14da*/ 	.byte	0x3f
	.zero		1


	//   ....[102]....
        /*14dc*/ 	.word	0x00027740
        /*14e0*/ 	.word	0x00000005
        /*14e4*/ 	.word	0x00028860
        /*14e8*/ 	.short	0x010a
        /*14ea*/ 	.byte	0x3f
	.zero		1


	//----- nvinfo : EIATTR_NUM_MBARRIERS
	.align		4
.L_1085:
        /*14ec*/ 	.byte	0x03, 0x38
        /*14ee*/ 	.short	0x0016


	//----- nvinfo : EIATTR_EXIT_INSTR_OFFSETS
	.align		4
        /*14f0*/ 	.byte	0x04, 0x1c
        /*14f2*/ 	.short	(.L_1087 - .L_1086)


	//   ....[0]....
.L_1086:
        /*14f4*/ 	.word	0x00020400


	//----- nvinfo : EIATTR_MAX_THREADS
	.align		4
.L_1087:
        /*14f8*/ 	.byte	0x04, 0x05
        /*14fa*/ 	.short	(.L_1089 - .L_1088)
.L_1088:
        /*14fc*/ 	.word	0x00000180
        /*1500*/ 	.word	0x00000001
        /*1504*/ 	.word	0x00000001


	//----- nvinfo : EIATTR_CRS_STACK_SIZE
	.align		4
.L_1089:
        /*1508*/ 	.byte	0x04, 0x1e
        /*150a*/ 	.short	(.L_1091 - .L_1090)
.L_1090:
        /*150c*/ 	.word	0x00000000


	//----- nvinfo : EIATTR_CBANK_PARAM_SIZE
	.align		4
.L_1091:
        /*1510*/ 	.byte	0x03, 0x19
        /*1512*/ 	.short	0x0af0


	//----- nvinfo : EIATTR_PARAM_CBANK
	.align		4
        /*1514*/ 	.byte	0x04, 0x0a
        /*1516*/ 	.short	(.L_1093 - .L_1092)
	.align		4
.L_1092:
        /*1518*/ 	.word	index@(.nv.constant0._ZN7cutlass13device_kernelIN5flash11enable_sm90INS1_16FlashAttnFwdSm90INS1_25CollectiveMainloopFwdSm90ILi2EN4cute5tupleIJNS5_1CILi1EEES8_S8_EEENS6_IJNS7_ILi128EEESA_SA_EEELi128ENS_6half_tEfNS_4arch4Sm90ELb1ELb0ELb0ELb1ELb1ELb1ELb0ELb1ELb1ELb1ELb1ELb0EEENS1_21CollectiveEpilogueFwdISB_S9_SC_SE_Li256ELb1ELb1ELb1ELb0EEENS1_36VarlenDynamicPersistentTileSchedulerILi128ELi128ELi256ELi128ELb1ELb1ELb1ELb1ELb1ELb1EEEEEEEEEvNT_6ParamsE)
        /*151c*/ 	.short	0x0210
        /*151e*/ 	.short	0x0af0


	//----- nvinfo : EIATTR_SW_WAR
	.align		4
.L_1093:
        /*1520*/ 	.byte	0x04, 0x36
        /*1522*/ 	.short	(.L_1095 - .L_1094)
.L_1094:
        /*1524*/ 	.word	0x00000008
.L_1095:


//--------------------- .nv.info._ZN7cutlass13device_kernelIN5flash11enable_sm90INS1_16FlashAttnFwdSm90INS1_25CollectiveMainloopFwdSm90ILi2EN4cute5tupleIJNS5_1CILi1EEES8_S8_EEENS6_IJNS7_ILi192EEENS7_ILi128EEENS7_ILi96EEEEEELi96ENS_6half_tEfNS_4arch4Sm90ELb0ELb0ELb0ELb0ELb1ELb0ELb0ELb0ELb1ELb1ELb1ELb0EEENS1_21CollectiveEpilogueFwdINS6_IJSA_SC_SB_EEES9_SE_SG_Li384ELb0ELb1ELb1ELb0EEENS1_19SingleTileSchedulerILb0ELb1ELb1ELi192EEEEEEEEEvNT_6ParamsE --------------------------
	.section	.nv.info._ZN7cutlass13device_kernelIN5flash11enable_sm90INS1_16FlashAttnFwdSm90INS1_25CollectiveMainloopFwdSm90ILi2EN4cute5tupleIJNS5_1CILi1EEES8_S8_EEENS6_IJNS7_ILi192EEENS7_ILi128EEENS7_ILi96EEEEEELi96ENS_6half_tEfNS_4arch4Sm90ELb0ELb0ELb0ELb0ELb1ELb0ELb0ELb0ELb1ELb1ELb1ELb0EEENS1_21CollectiveEpilogueFwdINS6_IJSA_SC_SB_EEES9_SE_SG_Li384ELb0ELb1ELb1ELb0EEENS1_19SingleTileSchedulerILb0ELb1ELb1ELi192EEEEEEEEEvNT_6ParamsE,"",@"SHT_CUDA_INFO"
	.sectionflags	@""
	.align	4


	//----- nvinfo : EIATTR_CUDA_API_VERSION
	.align		4
        /*0000*/ 	.byte	0x04, 0x37
        /*0002*/ 	.short	(.L_1097 - .L_1096)
.L_1096:
        /*0004*/ 	.word	0x00000082


	//----- nvinfo : EIATTR_KPARAM_INFO
	.align		4
.L_1097:
        /*0008*/ 	.byte	0x04, 0x17
        /*000a*/ 	.short	(.L_1099 - .L_1098)
.L_1098:
        /*000c*/ 	.word	0x00000000
        /*0010*/ 	.short	0x0000
        /*0012*/ 	.short	0x0070
        /*0014*/ 	.byte	0x00, 0xf0, 0x01, 0x28


	//----- nvinfo : EIATTR_SPARSE_MMA_MASK
	.align		4
.L_1099:
        /*0018*/ 	.byte	0x03, 0x50
        /*001a*/ 	.short	0x0000


	//----- nvinfo : EIATTR_MAXREG_COUNT
	.align		4
        /*001c*/ 	.byte	0x03, 0x1b
        /*001e*/ 	.short	0x0080


	//----- nvinfo : EIATTR_NUM_BARRIERS
	.align		4
        /*0020*/ 	.byte	0x02, 0x4c
        /*0022*/ 	.byte	0x10
	.zero		1


	//----- nvinfo : EIATTR_EXTERNS
	.align		4
        /*0024*/ 	.byte	0x04, 0x0f
        /*0026*/ 	.short	(.L_1101 - .L_1100)


	//   ....[0]....
	.align		4
.L_1100:
        /*0028*/ 	.word	index@(__assertfail)


	//----- nvinfo : EIATTR_ANNOTATIONS
	.align		4
.L_1101:
        /*002c*/ 	.byte	0x04, 0x55
        /*002e*/ 	.short	(.L_1103 - .L_1102)


	//   ....[0]....
.L_1102:
        /*0030*/ 	.word	0x00000001
        /*0034*/ 	.byte	0x90, 0x84, 0x00, 0x00, 0x01, 0x00, 0x00, 0x00, 0xa0, 0x84, 0x00, 0x00, 0x01, 0x00, 0x00, 0x00
        /*0044*/ 	.byte	0x10, 0x9c, 0x00, 0x00, 0x01, 0x00, 0x00, 0x00, 0x30, 0x9c, 0x00, 0x00


	//----- nvinfo : EIATTR_MERCURY_ISA_VERSION
	.align		4
.L_1103:
        /*0050*/ 	.byte	0x03, 0x5f
        /*0052*/ 	.short	0x0101


	//----- nvinfo : EIATTR_INT_WARP_WIDE_INSTR_OFFSETS
	.align		4
        /*0054*/ 	.byte	0x04, 0x31
        /*0056*/ 	.short	(.L_1105 - .L_1104)


	//   ....[0]....
.L_1104:
        /*0058*/ 	.word	0x000000c0


	//   ....[1]....
        /*005c*/ 	.word	0x000000d0


	//   ....[2]....
        /*0060*/ 	.word	0x00000170


	//----- nvinfo : EIATTR_COOP_GROUP_MASK_REGIDS
	.align		4
.L_1105:
        /*0064*/ 	.byte	0x04, 0x29
        /*0066*/ 	.short	(.L_1107 - .L_1106)


	//   ....[0]....
.L_1106:
        /*0068*/ 	.word	0xffffffff


	//   ....[1]....
        /*006c*/ 	.word	0xffffffff


	//   ....[2]....
        /*0070*/ 	.word	0xffffffff


	//   ....[3]....
        /*0074*/ 	.word	0xffffffff


	//   ....[4]....
        /*0078*/ 	.word	0xffffffff


	//   ....[5]....
        /*007c*/ 	.word	0xffffffff


	//   ....[6]....
        /*0080*/ 	.word	0xffffffff


	//   ....[7]....
        /*0084*/ 	.word	0xffffffff


	//   ....[8]....
        /*0088*/ 	.word	0xffffffff


	//   ....[9]....
        /*008c*/ 	.word	0xffffffff


	//   ....[10]....
        /*0090*/ 	.word	0xffffffff


	//   ....[11]....
        /*0094*/ 	.word	0xffffffff


	//   ....[12]....
        /*0098*/ 	.word	0xffffffff


	//   ....[13]....
        /*009c*/ 	.word	0xffffffff


	//   ....[14]....
        /*00a0*/ 	.word	0xffffffff


	//   ....[15]....
        /*00a4*/ 	.word	0xffffffff


	//   ....[16]....
        /*00a8*/ 	.word	0xffffffff


	//   ....[17]....
        /*00ac*/ 	.word	0xffffffff


	//   ....[18]....
        /*00b0*/ 	.word	0xffffffff


	//   ....[19]....
        /*00b4*/ 	.word	0xffffffff


	//   ....[20]....
        /*00b8*/ 	.word	0xffffffff


	//   ....[21]....
        /*00bc*/ 	.word	0xffffffff


	//   ....[22]....
        /*00c0*/ 	.word	0xffffffff


	//   ....[23]....
        /*00c4*/ 	.word	0xffffffff


	//   ....[24]....
        /*00c8*/ 	.word	0xffffffff


	//   ....[25]....
        /*00cc*/ 	.word	0xffffffff


	//   ....[26]....
        /*00d0*/ 	.word	0xffffffff


	//   ....[27]....
        /*00d4*/ 	.word	0xffffffff


	//   ....[28]....
        /*00d8*/ 	.word	0xffffffff


	//   ....[29]....
        /*00dc*/ 	.word	0xffffffff


	//   ....[30]....
        /*00e0*/ 	.word	0xffffffff


	//   ....[31]....
        /*00e4*/ 	.word	0xffffffff


	//   ....[32]....
        /*00e8*/ 	.word	0xffffffff


	//   ....[33]....
        /*00ec*/ 	.word	0xffffffff


	//   ....[34]....
        /*00f0*/ 	.word	0xffffffff


	//   ....[35]....
        /*00f4*/ 	.word	0xffffffff


	//   ....[36]....
        /*00f8*/ 	.word	0xffffffff


	//   ....[37]....
        /*00fc*/ 	.word	0xffffffff


	//   ....[38]....
        /*0100*/ 	.word	0xffffffff


	//   ....[39]....
        /*0104*/ 	.word	0xffffffff


	//   ....[40]....
        /*0108*/ 	.word	0xffffffff


	//   ....[41]....
        /*010c*/ 	.word	0xffffffff


	//   ....[42]....
        /*0110*/ 	.word	0xffffffff


	//   ....[43]....
        /*0114*/ 	.word	0xffffffff


	//   ....[44]....
        /*0118*/ 	.word	0xffffffff


	//   ....[45]....
        /*011c*/ 	.word	0xffffffff


	//   ....[46]....
        /*0120*/ 	.word	0xffffffff


	//   ....[47]....
        /*0124*/ 	.word	0xffffffff


	//   ....[48]....
        /*0128*/ 	.word	0xffffffff


	//   ....[49]....
        /*012c*/ 	.word	0xffffffff


	//   ....[50]....
        /*0130*/ 	.word	0xffffffff


	//   ....[51]....
        /*0134*/ 	.word	0xffffffff


	//   ....[52]....
        /*0138*/ 	.word	0xffffffff


	//   ....[53]....
        /*013c*/ 	.word	0xffffffff


	//   ....[54]....
        /*0140*/ 	.word	0xffffffff


	//   ....[55]....
        /*0144*/ 	.word	0xffffffff


	//   ....[56]....
        /*0148*/ 	.word	0xffffffff


	//   ....[57]....
        /*014c*/ 	.word	0xffffffff


	//   ....[58]....
        /*0150*/ 	.word	0xffffffff


	//   ....[59]....
        /*0154*/ 	.word	0xffffffff


	//   ....[60]....
        /*0158*/ 	.word	0xffffffff


	//   ....[61]....
        /*015c*/ 	.word	0xffffffff


	//   ....[62]....
        /*0160*/ 	.word	0xffffffff


	//   ....[63]....
        /*0164*/ 	.word	0xffffffff


	//   ....[64]....
        /*0168*/ 	.word	0xffffffff


	//   ....[65]....
        /*016c*/ 	.word	0xffffffff


	//   ....[66]....
        /*0170*/ 	.word	0xffffffff


	//   ....[67]....
        /*0174*/ 	.word	0xffffffff


	//   ....[68]....
        /*0178*/ 	.word	0xffffffff


	//   ....[69]....
        /*017c*/ 	.word	0xffffffff


	//   ....[70]....
        /*0180*/ 	.word	0xffffffff


	//   ....[71]....
        /*0184*/ 	.word	0xffffffff


	//   ....[72]....
        /*0188*/ 	.word	0xffffffff


	//   ....[73]....
        /*018c*/ 	.word	0xffffffff


	//   ....[74]....
        /*0190*/ 	.word	0xffffffff


	//   ....[75]....
        /*0194*/ 	.word	0x0500000f


	//   ....[76]....
        /*0198*/ 	.word	0x0500000f


	//   ....[77]....
        /*019c*/ 	.word	0x0500000f


	//   ....[78]....
        /*01a0*/ 	.word	0x0500000f


	//   ....[79]....
        /*01a4*/ 	.word	0x0500000f


	//   ....[80]....
        /*01a8*/ 	.word	0x0500000f


	//   ....[81]....
        /*01ac*/ 	.word	0x0500000f


	//   ....[82]....
        /*01b0*/ 	.word	0x0500000f


	//   ....[83]....
        /*01b4*/ 	.word	0x0500000f


	//   ....[84]....
        /*01b8*/ 	.word	0x0500000f


	//   ....[85]....
        /*01bc*/ 	.word	0x0500000f


	//   ....[86]....
        /*01c0*/ 	.word	0x0500000f


	//   ....[87]....
        /*01c4*/ 	.word	0x0500000f


	//   ....[88]....
        /*01c8*/ 	.word	0x0500000f


	//   ....[89]....
        /*01cc*/ 	.word	0x0500000f


	//   ....[90]....
        /*01d0*/ 	.word	0x0500000f


	//   ....[91]....
        /*01d4*/ 	.word	0x0500000f


	//   ....[92]....
        /*01d8*/ 	.word	0x0500000f


	//   ....[93]....
        /*01dc*/ 	.word	0x0500000f


	//   ....[94]....
        /*01e0*/ 	.word	0x0500000f


	//   ....[95]....
        /*01e4*/ 	.word	0x0500000f


	//   ....[96]....
        /*01e8*/ 	.word	0x0500000f


	//   ....[97]....
        /*01ec*/ 	.word	0x0500000f


	//   ....[98]....
        /*01f0*/ 	.word	0x0500000f


	//   ....[99]....
        /*01f4*/ 	.word	0x0500000f


	//   ....[100]....
        /*01f8*/ 	.word	0x0500000f


	//   ....[101]....
        /*01fc*/ 	.word	0x0500000f


	//   ....[102]....
        /*0200*/ 	.word	0x0500000f


	//   ....[103]....
        /*0204*/ 	.word	0x0500000f


	//   ....[104]....
        /*0208*/ 	.word	0x0500000f


	//   ....[105]....
        /*020c*/ 	.word	0x0500000f


	//   ....[106]....
        /*0210*/ 	.word	0x0500000f


	//   ....[107]....
        /*0214*/ 	.word	0x0500000f


	//   ....[108]....
        /*0218*/ 	.word	0x0500000f


	//   ....[109]....
        /*021c*/ 	.word	0x0500000f


	//   ....[110]....
        /*0220*/ 	.word	0x0500000f


	//   ....[111]....
        /*0224*/ 	.word	0x0500000f


	//   ....[112]....
        /*0228*/ 	.word	0x0500000f


	//   ....[113]....
        /*022c*/ 	.word	0x0500000f


	//   ....[114]....
        /*0230*/ 	.word	0x0500000f


	//   ....[115]....
        /*0234*/ 	.word	0x0500000f


	//   ....[116]....
        /*0238*/ 	.word	0x0500000f


	//   ....[117]....
        /*023c*/ 	.word	0x0500000f


	//   ....[118]....
        /*0240*/ 	.word	0x0500000f


	//   ....[119]....
        /*0244*/ 	.word	0x0500000f


	//   ....[120]....
        /*0248*/ 	.word	0x0500000f


	//----- nvinfo : EIATTR_COOP_GROUP_INSTR_OFFSETS
	.align		4
.L_1107:
        /*024c*/ 	.byte	0x04, 0x28
        /*024e*/ 	.short	(.L_1109 - .L_1108)


	//   ....[0]....
.L_1108:
        /*0250*/ 	.word	0x00000080


	//   ....[1]....
        /*0254*/ 	.word	0x00000090


	//   ....[2]....
        /*0258*/ 	.word	0x000002d0


	//   ....[3]....
        /*025c*/ 	.word	0x00000430


	//   ....[4]....
        /*0260*/ 	.word	0x00000550


	//   ....[5]....
        /*0264*/ 	.word	0x000006b0


	//   ....[6]....
        /*0268*/ 	.word	0x00000fd0


	//   ....[7]....
        /*026c*/ 	.word	0x000021e0


	//   ....[8]....
        /*0270*/ 	.word	0x000022e0


	//   ....[9]....
        /*0274*/ 	.word	0x00002820


	//   ....[10]....
        /*0278*/ 	.word	0x00002880


	//   ....[11]....
        /*027c*/ 	.word	0x00003650


	//   ....[12]....
        /*0280*/ 	.word	0x000044f0


	//   ....[13]....
        /*0284*/ 	.word	0x00004500


	//   ....[14]....
        /*0288*/ 	.word	0x00004560


	//   ....[15]....
        /*028c*/ 	.word	0x00004580


	//   ....[16]....
        /*0290*/ 	.word	0x000058f0


	//   ....[17]....
        /*0294*/ 	.word	0x00005a30


	//   ....[18]....
        /*0298*/ 	.word	0x00005a70


	//   ....[19]....
        /*029c*/ 	.word	0x00005b80


	//   ....[20]....
        /*02a0*/ 	.word	0x00005b90


	//   ....[21]....
        /*02a4*/ 	.word	0x00006a50


	//   ....[22]....
        /*02a8*/ 	.word	0x00006aa0


	//   ....[23]....
        /*02ac*/ 	.word	0x00006ae0


	//   ....[24]....
        /*02b0*/ 	.word	0x00006b10


	//   ....[25]....
        /*02b4*/ 	.word	0x00006b50


	//   ....[26]....
        /*02b8*/ 	.word	0x00006b80


	//   ....[27]....
        /*02bc*/ 	.word	0x00007050


	//   ....[28]....
        /*02c0*/ 	.word	0x00007060


	//   ....[29]....
        /*02c4*/ 	.word	0x00007900


	//   ....[30]....
        /*02c8*/ 	.word	0x00008b10


	//   ....[31]....
        /*02cc*/ 	.word	0x00008b20


	//   ....[32]....
        /*02d0*/ 	.word	0x00008b30


	//   ....[33]....
        /*02d4*/ 	.word	0x00008b40


	//   ....[34]....
        /*02d8*/ 	.word	0x00008b60


	//   ....[35]....
        /*02dc*/ 	.word	0x00008b70


	//   ....[36]....
        /*02e0*/ 	.word	0x00008b90


	//   ....[37]....
        /*02e4*/ 	.word	0x00008bc0


	//   ....[38]....
        /*02e8*/ 	.word	0x00009520


	//   ....[39]....
        /*02ec*/ 	.word	0x00009550


	//   ....[40]....
        /*02f0*/ 	.word	0x00009580


	//   ....[41]....
        /*02f4*/ 	.word	0x000095b0


	//   ....[42]....
        /*02f8*/ 	.word	0x000095f0


	//   ....[43]....
        /*02fc*/ 	.word	0x00009660


	//   ....[44]....
        /*0300*/ 	.word	0x00009690


	//   ....[45]....
        /*0304*/ 	.word	0x000096f0


	//   ....[46]....
        /*0308*/ 	.word	0x00009720


	//   ....[47]....
        /*030c*/ 	.word	0x00009780


	//   ....[48]....
        /*0310*/ 	.word	0x000097b0


	//   ....[49]....
        /*0314*/ 	.word	0x00009800


	//   ....[50]....
        /*0318*/ 	.word	0x0000a060


	//   ....[51]....
        /*031c*/ 	.word	0x0000a070


	//   ....[52]....
        /*0320*/ 	.word	0x0000a080


	//   ....[53]....
        /*0324*/ 	.word	0x0000a110


	//   ....[54]....
        /*0328*/ 	.word	0x0000a120


	//   ....[55]....
        /*032c*/ 	.word	0x0000a180


	//   ....[56]....
        /*0330*/ 	.word	0x0000a1b0


	//   ....[57]....
        /*0334*/ 	.word	0x0000a1f0


	//   ....[58]....
        /*0338*/ 	.word	0x0000a430


	//   ....[59]....
        /*033c*/ 	.word	0x0000a450


	//   ....[60]....
        /*0340*/ 	.word	0x0000a470


	//   ....[61]....
        /*0344*/ 	.word	0x0000a4f0


	//   ....[62]....
        /*0348*/ 	.word	0x0000a510


	//   ....[63]....
        /*034c*/ 	.word	0x0000a590


	//   ....[64]....
        /*0350*/ 	.word	0x0000a5b0


	//   ....[65]....
        /*0354*/ 	.word	0x0000a5c0


	//   ....[66]....
        /*0358*/ 	.word	0x0000ab50


	//   ....[67]....
        /*035c*/ 	.word	0x0000ab70


	//   ....[68]....
        /*0360*/ 	.word	0x0000ab90


	//   ....[69]....
        /*0364*/ 	.word	0x0000aba0


	//   ....[70]....
        /*0368*/ 	.word	0x0000ac40


	//   ....[71]....
        /*036c*/ 	.word	0x0000ac70


	//   ....[72]....
        /*0370*/ 	.word	0x0000ac80


	//   ....[73]....
        /*0374*/ 	.word	0x0000acf0


	//   ....[74]....
        /*0378*/ 	.word	0x0000b090


	//   ....[75]....
        /*037c*/ 	.word	0x0000b530


	//   ....[76]....
        /*0380*/ 	.word	0x0000b620


	//   ....[77]....
        /*0384*/ 	.word	0x0000b6d0


	//   ....[78]....
        /*0388*/ 	.word	0x0000b750


	//   ....[79]....
        /*038c*/ 	.word	0x0000b830


	//   ....[80]....
        /*0390*/ 	.word	0x0000b8a0


	//   ....[81]....
        /*0394*/ 	.word	0x0000b980


	//   ....[82]....
        /*0398*/ 	.word	0x0000ba40


	//   ....[83]....
        /*039c*/ 	.word	0x0000bb30


	//   ....[84]....
        /*03a0*/ 	.word	0x0000bbd0


	//   ....[85]....
        /*03a4*/ 	.word	0x0000bc30


	//   ....[86]....
        /*03a8*/ 	.word	0x0000bce0


	//   ....[87]....
        /*03ac*/ 	.word	0x0000bdb0


	//   ....[88]....
        /*03b0*/ 	.word	0x0000be30


	//   ....[89]....
        /*03b4*/ 	.word	0x0000bf00


	//   ....[90]....
        /*03b8*/ 	.word	0x0000bf70


	//   ....[91]....
        /*03bc*/ 	.word	0x0000c030


	//   ....[92]....
        /*03c0*/ 	.word	0x0000c0d0


	//   ....[93]....
        /*03c4*/ 	.word	0x0000c1a0


	//   ....[94]....
        /*03c8*/ 	.word	0x0000c210


	//   ....[95]....
        /*03cc*/ 	.word	0x0000c2d0


	//   ....[96]....
        /*03d0*/ 	.word	0x0000c410


	//   ....[97]....
        /*03d4*/ 	.word	0x0000c4e0


	//   ....[98]....
        /*03d8*/ 	.word	0x0000c560


	//   ....[99]....
        /*03dc*/ 	.word	0x0000c650


	//   ....[100]....
        /*03e0*/ 	.word	0x0000c6b0


	//   ....[101]....
        /*03e4*/ 	.word	0x0000c780


	//   ....[102]....
        /*03e8*/ 	.word	0x0000c7e0


	//   ....[103]....
        /*03ec*/ 	.word	0x0000c8c0


	//   ....[104]....
        /*03f0*/ 	.word	0x0000c9b0


	//   ....[105]....
        /*03f4*/ 	.word	0x0000ca50


	//   ....[106]....
        /*03f8*/ 	.word	0x0000cab0


	//   ....[107]....
        /*03fc*/ 	.word	0x0000cba0


	//   ....[108]....
        /*0400*/ 	.word	0x0000cc00


	//   ....[109]....
        /*0404*/ 	.word	0x0000ccf0


	//   ....[110]....
        /*0408*/ 	.word	0x0000cd50


	//   ....[111]....
        /*040c*/ 	.word	0x0000ce10


	//   ....[112]....
        /*0410*/ 	.word	0x0000cf50


	//   ....[113]....
        /*0414*/ 	.word	0x0000d000


	//   ....[114]....
        /*0418*/ 	.word	0x0000d0f0


	//   ....[115]....
        /*041c*/ 	.word	0x0000d200


	//   ....[116]....
        /*0420*/ 	.word	0x0000d280


	//   ....[117]....
        /*0424*/ 	.word	0x0000d370


	//   ....[118]....
        /*0428*/ 	.word	0x0000d3e0


	//   ....[119]....
        /*042c*/ 	.word	0x0000d4b0


	//   ....[120]....
        /*0430*/ 	.word	0x0000d5c0


	//----- nvinfo : EIATTR_REG_RECONFIG
	.align		4
.L_1109:
        /*0434*/ 	.byte	0x01, 0x54
	.zero		2


	//----- nvinfo : EIATTR_SYSCALL_OFFSETS
	.align		4
        /*0438*/ 	.byte	0x04, 0x46
        /*043a*/ 	.short	(.L_1111 - .L_1110)


	//   ....[0]....
.L_1110:
        /*043c*/ 	.word	0x00001190


	//   ....[1]....
        /*0440*/ 	.word	0x00008040


	//   ....[2]....
        /*0444*/ 	.word	0x00008180


	//   ....[3]....
        /*0448*/ 	.word	0x00008270


	//   ....[4]....
        /*044c*/ 	.word	0x00009060


	//----- nvinfo : EIATTR_MBARRIER_INSTR_OFFSETS
	.align		4
.L_1111:
        /*0450*/ 	.byte	0x04, 0x39
        /*0452*/ 	.short	(.L_1113 - .L_1112)


	//   ....[0]....
.L_1112:
        /*0454*/ 	.word	0x00000180
        /*0458*/ 	.word	0x000000ff
        /*045c*/ 	.word	0x0002d800
        /*0460*/ 	.short	0x0100
        /*0462*/ 	.byte	0x08
	.zero		1


	//   ....[1]....
        /*0464*/ 	.word	0x00000190
        /*0468*/ 	.word	0x000000ff
        /*046c*/ 	.word	0x0002d820
        /*0470*/ 	.short	0x0100
        /*0472*/ 	.byte	0x08
	.zero		1


	//   ....[2]....
        /*0474*/ 	.word	0x00000280
        /*0478*/ 	.word	0x000000ff
        /*047c*/ 	.word	0x0002d830
        /*0480*/ 	.short	0x0100
        /*0482*/ 	.byte	0x08
	.zero		1


	//   ....[3]....
        /*0484*/ 	.word	0x00000290
        /*0488*/ 	.word	0x000000ff
        /*048c*/ 	.word	0x0002d840
        /*0490*/ 	.short	0x0100
        /*0492*/ 	.byte	0x08
	.zero		1


	//   ....[4]....
        /*0494*/ 	.word	0x000002a0
        /*0498*/ 	.word	0x000000ff
        /*049c*/ 	.word	0x0002d838
        /*04a0*/ 	.short	0x0100
        /*04a2*/ 	.byte	0x08
	.zero		1


	//   ....[5]....
        /*04a4*/ 	.word	0x000002b0
        /*04a8*/ 	.word	0x000000ff
        /*04ac*/ 	.word	0x0002d848
        /*04b0*/ 	.short	0x0100
        /*04b2*/ 	.byte	0x08
	.zero		1


	//   ....[6]....
        /*04b4*/ 	.word	0x000003e0
        /*04b8*/ 	.word	0x000000ff
        /*04bc*/ 	.word	0x0002d850
        /*04c0*/ 	.short	0x0100
        /*04c2*/ 	.byte	0x08
	.zero		1


	//   ....[7]....
        /*04c4*/ 	.word	0x000003f0
        /*04c8*/ 	.word	0x000000ff
        /*04cc*/ 	.word	0x0002d860
        /*04d0*/ 	.short	0x0100
        /*04d2*/ 	.byte	0x08
	.zero		1


	//   ....[8]....
        /*04d4*/ 	.word	0x00000400
        /*04d8*/ 	.word	0x000000ff
        /*04dc*/ 	.word	0x0002d858
        /*04e0*/ 	.short	0x0100
        /*04e2*/ 	.byte	0x08
	.zero		1


	//   ....[9]....
        /*04e4*/ 	.word	0x00000410
        /*04e8*/ 	.word	0x000000ff
        /*04ec*/ 	.word	0x0002d868
        /*04f0*/ 	.short	0x0100
        /*04f2*/ 	.byte	0x08
	.zero		1


	//   ....[10]....
        /*04f4*/ 	.word	0x00000500
        /*04f8*/ 	.word	0x000000ff
        /*04fc*/ 	.word	0x0002d870
        /*0500*/ 	.short	0x0100
        /*0502*/ 	.byte	0x06
	.zero		1


	//   ....[11]....
        /*0504*/ 	.word	0x00000510
        /*0508*/ 	.word	0x000000ff
        /*050c*/ 	.word	0x0002d880
        /*0510*/ 	.short	0x0100
        /*0512*/ 	.byte	0x06
	.zero		1


	//   ....[12]....
        /*0514*/ 	.word	0x00000520
        /*0518*/ 	.word	0x000000ff
        /*051c*/ 	.word	0x0002d878
        /*0520*/ 	.short	0x0100
        /*0522*/ 	.byte	0x06
	.zero		1


	//   ....[13]....
        /*0524*/ 	.word	0x00000530
        /*0528*/ 	.word	0x000000ff
        /*052c*/ 	.word	0x0002d888
        /*0530*/ 	.short	0x0100
        /*0532*/ 	.byte	0x06
	.zero		1


	//   ....[14]....
        /*0534*/ 	.word	0x00000660
        /*0538*/ 	.word	0x000000ff
        /*053c*/ 	.word	0x0002d890
        /*0540*/ 	.short	0x0100
        /*0542*/ 	.byte	0x08
	.zero		1


	//   ....[15]....
        /*0544*/ 	.word	0x00000670
        /*0548*/ 	.word	0x000000ff
        /*054c*/ 	.word	0x0002d8a0
        /*0550*/ 	.short	0x0100
        /*0552*/ 	.byte	0x08
	.zero		1


	//   ....[16]....
        /*0554*/ 	.word	0x00000680
        /*0558*/ 	.word	0x000000ff
        /*055c*/ 	.word	0x0002d898
        /*0560*/ 	.short	0x0100
        /*0562*/ 	.byte	0x08
	.zero		1


	//   ....[17]....
        /*0564*/ 	.word	0x00000690
        /*0568*/ 	.word	0x000000ff
        /*056c*/ 	.word	0x0002d8a8
        /*0570*/ 	.short	0x0100
        /*0572*/ 	.byte	0x08
	.zero		1


	//   ....[18]....
        /*0574*/ 	.word	0x000007d0
        /*0578*/ 	.word	0x000000ff
        /*057c*/ 	.word	0x0002d8b0
        /*0580*/ 	.short	0x0100
        /*0582*/ 	.byte	0x08
	.zero		1


	//   ....[19]....
        /*0584*/ 	.word	0x000007e0
        /*0588*/ 	.word	0x000000ff
        /*058c*/ 	.word	0x0002d8c0
        /*0590*/ 	.short	0x0100
        /*0592*/ 	.byte	0x08
	.zero		1


	//   ....[20]....
        /*0594*/ 	.word	0x000007f0
        /*0598*/ 	.word	0x000000ff
        /*059c*/ 	.word	0x0002d8b8
        /*05a0*/ 	.short	0x0100
        /*05a2*/ 	.byte	0x08
	.zero		1


	//   ....[21]....
        /*05a4*/ 	.word	0x00000800
        /*05a8*/ 	.word	0x000000ff
        /*05ac*/ 	.word	0x0002d8c8
        /*05b0*/ 	.short	0x0100
        /*05b2*/ 	.byte	0x08
	.zero		1


	//   ....[22]....
        /*05b4*/ 	.word	0x000011b0
        /*05b8*/ 	.word	0x000000ff
        /*05bc*/ 	.word	0x0002d800
        /*05c0*/ 	.short	0x010a
        /*05c2*/ 	.byte	0x2a
	.zero		1


	//   ....[23]....
        /*05c4*/ 	.word	0x00001220
        /*05c8*/ 	.word	0x000000ff
        /*05cc*/ 	.word	0x0002d830
        /*05d0*/ 	.short	0x010a
        /*05d2*/ 	.byte	0x2a
	.zero		1


	//   ....[24]....
        /*05d4*/ 	.word	0x00001260
        /*05d8*/ 	.word	0x000000ff
        /*05dc*/ 	.word	0x0002d830
        /*05e0*/ 	.short	0x010a
        /*05e2*/ 	.byte	0x2a
	.zero		1


	//   ....[25]....
        /*05e4*/ 	.word	0x00001750
        /*05e8*/ 	.word	0x000000ff
        /*05ec*/ 	.word	0x00000000
        /*05f0*/ 	.short	0x0101
        /*05f2*/ 	.byte	0x07
	.zero		1


	//   ....[26]....
        /*05f4*/ 	.word	0x00003920
        /*05f8*/ 	.word	0x000000ff
        /*05fc*/ 	.word	0x0002d830
        /*0600*/ 	.short	0x010a
        /*0602*/ 	.byte	0x0a
	.zero		1


	//   ....[27]....
        /*0604*/ 	.word	0x00003960
        /*0608*/ 	.word	0x000000ff
        /*060c*/ 	.word	0x0002d830
        /*0610*/ 	.short	0x010a
        /*0612*/ 	.byte	0x0a
	.zero		1


	//   ....[28]....
        /*0614*/ 	.word	0x00003c40
        /*0618*/ 	.word	0x000000ff
        /*061c*/ 	.word	0x0002d850
        /*0620*/ 	.short	0x010a
        /*0622*/ 	.byte	0x0a
	.zero		1


	//   ....[29]....
        /*0624*/ 	.word	0x00003c80
        /*0628*/ 	.word	0x000000ff
        /*062c*/ 	.word	0x0002d850
        /*0630*/ 	.short	0x010a
        /*0632*/ 	.byte	0x0a
	.zero		1


	//   ....[30]....
        /*0634*/ 	.word	0x00004570
        /*0638*/ 	.word	0x000000ff
        /*063c*/ 	.word	0x00000000
        /*0640*/ 	.short	0x0101
        /*0642*/ 	.byte	0x0a
	.zero		1


	//   ....[31]....
        /*0644*/ 	.word	0x00005370
        /*0648*/ 	.word	0x000000ff
        /*064c*/ 	.word	0x00000000
        /*0650*/ 	.short	0x0101
        /*0652*/ 	.byte	0x07
	.zero		1


	//   ....[32]....
        /*0654*/ 	.word	0x00005980
        /*0658*/ 	.word	0x000000ff
        /*065c*/ 	.word	0x0002d850
        /*0660*/ 	.short	0x010a
        /*0662*/ 	.byte	0x06
	.zero		1


	//   ....[33]....
        /*0664*/ 	.word	0x000059c0
        /*0668*/ 	.word	0x000000ff
        /*066c*/ 	.word	0x0002d850
        /*0670*/ 	.short	0x010a
        /*0672*/ 	.byte	0x06
	.zero		1


	//   ....[34]....
        /*0674*/ 	.word	0x00006060
        /*0678*/ 	.word	0x000000ff
        /*067c*/ 	.word	0x00000000
        /*0680*/ 	.short	0x0101
        /*0682*/ 	.byte	0x06
	.zero		1


	//   ....[35]....
        /*0684*/ 	.word	0x00006b70
        /*0688*/ 	.word	0x000000ff
        /*068c*/ 	.word	0x00000000
        /*0690*/ 	.short	0x0101
        /*0692*/ 	.byte	0x04
	.zero		1


	//   ....[36]....
        /*0694*/ 	.word	0x000087d0
        /*0698*/ 	.word	0x000000ff
        /*069c*/ 	.word	0x0002d840
        /*06a0*/ 	.short	0x010a
        /*06a2*/ 	.byte	0x2d
	.zero		1


	//   ....[37]....
        /*06a4*/ 	.word	0x00008e00
        /*06a8*/ 	.word	0x000000ff
        /*06ac*/ 	.word	0x0002d830
        /*06b0*/ 	.short	0x0107
        /*06b2*/ 	.byte	0x2d
	.zero		1


	//   ....[38]....
        /*06b4*/ 	.word	0x00008e90
        /*06b8*/ 	.word	0x000000ff
        /*06bc*/ 	.word	0x0002d830
        /*06c0*/ 	.short	0x0101
        /*06c2*/ 	.byte	0x2d
	.zero		1


	//   ....[39]....
        /*06c4*/ 	.word	0x00009950
        /*06c8*/ 	.word	0x000000ff
        /*06cc*/ 	.word	0x0002d800
        /*06d0*/ 	.short	0x0107
        /*06d2*/ 	.byte	0x2d
	.zero		1


	//   ....[40]....
        /*06d4*/ 	.word	0x000099b0
        /*06d8*/ 	.word	0x000000ff
        /*06dc*/ 	.word	0x0002d800
        /*06e0*/ 	.short	0x0101
        /*06e2*/ 	.byte	0x2d
	.zero		1


	//   ....[41]....
        /*06e4*/ 	.word	0x000099c0
        /*06e8*/ 	.word	0x000000ff
        /*06ec*/ 	.word	0x0002d820
        /*06f0*/ 	.short	0x010a
        /*06f2*/ 	.byte	0x2d
	.zero		1


	//   ....[42]....
        /*06f4*/ 	.word	0x00009e30
        /*06f8*/ 	.word	0x00000007
        /*06fc*/ 	.word	0x0002d840
        /*0700*/ 	.short	0x010a
        /*0702*/ 	.byte	0x3f
	.zero		1


	//   ....[43]....
        /*0704*/ 	.word	0x0000a2a0
        /*0708*/ 	.word	0x00000007
        /*070c*/ 	.word	0x0002d830
        /*0710*/ 	.short	0x0107
        /*0712*/ 	.byte	0x3f
	.zero		1


	//   ....[44]....
        /*0714*/ 	.word	0x0000a370
        /*0718*/ 	.word	0x00000007
        /*071c*/ 	.word	0x0002d830
        /*0720*/ 	.short	0x0101
        /*0722*/ 	.byte	0x3f
	.zero		1


	//   ....[45]....
        /*0724*/ 	.word	0x0000a3d0
        /*0728*/ 	.word	0x00000007
        /*072c*/ 	.word	0x0002d860
        /*0730*/ 	.short	0x010a
        /*0732*/ 	.byte	0x3f
	.zero		1


	//   ....[46]....
        /*0734*/ 	.word	0x0000a730
        /*0738*/ 	.word	0x00000007
        /*073c*/ 	.word	0x0002d850
        /*0740*/ 	.short	0x0107
        /*0742*/ 	.byte	0x3f
	.zero		1


	//   ....[47]....
        /*0744*/ 	.word	0x0000a8a0
        /*0748*/ 	.word	0x00000007
        /*074c*/ 	.word	0x0002d850
        /*0750*/ 	.short	0x0101
        /*0752*/ 	.byte	0x3f
	.zero		1


	//   ....[48]....
        /*0754*/ 	.word	0x0000aa60
        /*0758*/ 	.word	0x00000000
        /*075c*/ 	.word	0x0002d860
        /*0760*/ 	.short	0x010a
        /*0762*/ 	.byte	0x3f
	.zero		1


	//   ....[49]....
        /*0764*/ 	.word	0x0000aeb0
        /*0768*/ 	.word	0x00000000
        /*076c*/ 	.word	0x0002d850
        /*0770*/ 	.short	0x0107
        /*0772*/ 	.byte	0x3f
	.zero		1


	//   ....[50]....
        /*0774*/ 	.word	0x0000af90
        /*0778*/ 	.word	0x00000000
        /*077c*/ 	.word	0x0002d850
        /*0780*/ 	.short	0x0101
        /*0782*/ 	.byte	0x3f
	.zero		1


	//   ....[51]....
        /*0784*/ 	.word	0x0000b020
        /*0788*/ 	.word	0x00000007
        /*078c*/ 	.word	0x0002d820
        /*0790*/ 	.short	0x010a
        /*0792*/ 	.byte	0x3f
	.zero		1


	//   ....[52]....
        /*0794*/ 	.word	0x0000b180
        /*0798*/ 	.word	0x00000005
        /*079c*/ 	.word	0x0002d840
        /*07a0*/ 	.short	0x010a
        /*07a2*/ 	.byte	0x3f
	.zero		1


	//   ....[53]....
        /*07a4*/ 	.word	0x0000b220
        /*07a8*/ 	.word	0x00000003
        /*07ac*/ 	.word	0x0002d840
        /*07b0*/ 	.short	0x010a
        /*07b2*/ 	.byte	0x3f
	.zero		1


	//   ....[54]....
        /*07b4*/ 	.word	0x0000b260
        /*07b8*/ 	.word	0x00000005
        /*07bc*/ 	.word	0x0002d860
        /*07c0*/ 	.short	0x010a
        /*07c2*/ 	.byte	0x3f
	.zero		1


	//   ....[55]....
        /*07c4*/ 	.word	0x0000b2a0
        /*07c8*/ 	.word	0x00000003
        /*07cc*/ 	.word	0x0002d860
        /*07d0*/ 	.short	0x010a
        /*07d2*/ 	.byte	0x3f
	.zero		1


	//   ....[56]....
        /*07d4*/ 	.word	0x0000b310
        /*07d8*/ 	.word	0x00000003
        /*07dc*/ 	.word	0x0002d800
        /*07e0*/ 	.short	0x010a
        /*07e2*/ 	.byte	0x3f
	.zero		1


	//   ....[57]....
        /*07e4*/ 	.word	0x0000b370
        /*07e8*/ 	.word	0x00000003
        /*07ec*/ 	.word	0x0002d830
        /*07f0*/ 	.short	0x010a
        /*07f2*/ 	.byte	0x3f
	.zero		1


	//   ....[58]....
        /*07f4*/ 	.word	0x0000b3d0
        /*07f8*/ 	.word	0x0000000b
        /*07fc*/ 	.word	0x0002d830
        /*0800*/ 	.short	0x010a
        /*0802*/ 	.byte	0x3f
	.zero		1


	//   ....[59]....
        /*0804*/ 	.word	0x0000b430
        /*0808*/ 	.word	0x0000000b
        /*080c*/ 	.word	0x0002d850
        /*0810*/ 	.short	0x010a
        /*0812*/ 	.byte	0x3f
	.zero		1


	//   ....[60]....
        /*0814*/ 	.word	0x0000b490
        /*0818*/ 	.word	0x00000003
        /*081c*/ 	.word	0x0002d850
        /*0820*/ 	.short	0x010a
        /*0822*/ 	.byte	0x3f
	.zero		1


	//   ....[61]....
        /*0824*/ 	.word	0x0000b570
        /*0828*/ 	.word	0x00000002
        /*082c*/ 	.word	0x0002d840
        /*0830*/ 	.short	0x010a
        /*0832*/ 	.byte	0x3f
	.zero		1


	//   ....[62]....
        /*0834*/ 	.word	0x0000c310
        /*0838*/ 	.word	0x00000003
        /*083c*/ 	.word	0x0002d820
        /*0840*/ 	.short	0x010a
        /*0842*/ 	.byte	0x3f
	.zero		1


	//   ....[63]....
        /*0844*/ 	.word	0x0000c360
        /*0848*/ 	.word	0x00000007
        /*084c*/ 	.word	0x0002d840
        /*0850*/ 	.short	0x010a
        /*0852*/ 	.byte	0x3f
	.zero		1


	//   ....[64]....
        /*0854*/ 	.word	0x0000c900
        /*0858*/ 	.word	0x00000007
        /*085c*/ 	.word	0x0002d860
        /*0860*/ 	.short	0x010a
        /*0862*/ 	.byte	0x3f
	.zero		1


	//   ....[65]....
        /*0864*/ 	.word	0x0000cea0
        /*0868*/ 	.word	0x00000000
        /*086c*/ 	.word	0x0002d860
        /*0870*/ 	.short	0x010a
        /*0872*/ 	.byte	0x3f
	.zero		1


	//   ....[66]....
        /*0874*/ 	.word	0x0000d4e0
        /*0878*/ 	.word	0x00000007
        /*087c*/ 	.word	0x0002d820
        /*0880*/ 	.short	0x010a
        /*0882*/ 	.byte	0x3f
	.zero		1


	//   ....[67]....
        /*0884*/ 	.word	0x0000d680
        /*0888*/ 	.word	0x00000005
        /*088c*/ 	.word	0x0002d840
        /*0890*/ 	.short	0x010a
        /*0892*/ 	.byte	0x3f
	.zero		1


	//   ....[68]....
        /*0894*/ 	.word	0x0000d6d0
        /*0898*/ 	.word	0x00000003
        /*089c*/ 	.word	0x0002d840
        /*08a0*/ 	.short	0x010a
        /*08a2*/ 	.byte	0x3f
	.zero		1


	//   ....[69]....
        /*08a4*/ 	.word	0x0000d720
        /*08a8*/ 	.word	0x00000005
        /*08ac*/ 	.word	0x0002d860
        /*08b0*/ 	.short	0x010a
        /*08b2*/ 	.byte	0x3f
	.zero		1


	//----- nvinfo : EIATTR_NUM_MBARRIERS
	.align		4
.L_1113:
        /*08b4*/ 	.byte	0x03, 0x38
        /*08b6*/ 	.short	0x0016


	//----- nvinfo : EIATTR_EXIT_INSTR_OFFSETS
	.align		4
        /*08b8*/ 	.byte	0x04, 0x1c
        /*08ba*/ 	.short	(.L_1115 - .L_1114)


	//   ....[0]....
.L_1114:
        /*08bc*/ 	.word	0x0000b2f0


	//----- nvinfo : EIATTR_MAX_THREADS
	.align		4
.L_1115:
        /*08c0*/ 	.byte	0x04, 0x05
        /*08c2*/ 	.short	(.L_1117 - .L_1116)
.L_1116:
        /*08c4*/ 	.word	0x00000200
        /*08c8*/ 	.word	0x00000001
        /*08cc*/ 	.word	0x00000001


	//----- nvinfo : EIATTR_CRS_STACK_SIZE
	.align		4
.L_1117:
        /*08d0*/ 	.byte	0x04, 0x1e
        /*08d2*/ 	.short	(.L_1119 - .L_1118)
.L_1118:
        /*08d4*/ 	.word	0x00000000


	//----- nvinfo : EIATTR_CBANK_PARAM_SIZE
	.align		4
.L_1119:
        /*08d8*/ 	.byte	0x03, 0x19
        /*08da*/ 	.short	0x0a70


	//----- nvinfo : EIATTR_PARAM_CBANK
	.align		4
        /*08dc*/ 	.byte	0x04, 0x0a
        /*08de*/ 	.short	(.L_1121 - .L_1120)
	.align		4
.L_1120:
        /*08e0*/ 	.word	index@(.nv.constant0._ZN7cutlass13device_kernelIN5flash11enable_sm90INS1_16FlashAttnFwdSm90INS1_25CollectiveMainloopFwdSm90ILi2EN4cute5tupleIJNS5_1CILi1EEES8_S8_EEENS6_IJNS7_ILi192EEENS7_ILi128EEENS7_ILi96EEEEEELi96ENS_6half_tEfNS_4arch4Sm90ELb0ELb0ELb0ELb0ELb1ELb0ELb0ELb0ELb1ELb1ELb1ELb0EEENS1_21CollectiveEpilogueFwdINS6_IJSA_SC_SB_EEES9_SE_SG_Li384ELb0ELb1ELb1ELb0EEENS1_19SingleTileSchedulerILb0ELb1ELb1ELi192EEEEEEEEEvNT_6ParamsE)
        /*08e4*/ 	.short	0x0210
        /*08e6*/ 	.short	0x0a70


	//----- nvinfo : EIATTR_SW_WAR
	.align		4
.L_1121:
        /*08e8*/ 	.byte	0x04, 0x36
        /*08ea*/ 	.short	(.L_1123 - .L_1122)
.L_1122:
        /*08ec*/ 	.word	0x00000008
.L_1123:


//--------------------- .nv.info._ZN7cutlass13device_kernelIN5flash11enable_sm90INS1_16FlashAttnFwdSm90INS1_25CollectiveMainloopFwdSm90ILi2EN4cute5tupleIJNS5_1CILi1EEES8_S8_EEENS6_IJNS7_ILi192EEENS7_ILi128EEENS7_ILi96EEEEEELi96ENS_6half_tEfNS_4arch4Sm90ELb0ELb0ELb0ELb1ELb1ELb0ELb0ELb0ELb1ELb1ELb1ELb0EEENS1_21CollectiveEpilogueFwdINS6_IJSA_SC_SB_EEES9_SE_SG_Li384ELb1ELb1ELb1ELb0EEENS1_36VarlenDynamicPersistentTileSchedulerILi192ELi128ELi384ELi128ELb1ELb1ELb1ELb0ELb1ELb1EEEEEEEEEvNT_6ParamsE --------------------------
	.section	.nv.info._ZN7cutlass13device_kernelIN5flash11enable_sm90INS1_16FlashAttnFwdSm90INS1_25CollectiveMainloopFwdSm90ILi2EN4cute5tupleIJNS5_1CILi1EEES8_S8_EEENS6_IJNS7_ILi192EEENS7_ILi128EEENS7_ILi96EEEEEELi96ENS_6half_tEfNS_4arch4Sm90ELb0ELb0ELb0ELb1ELb1ELb0ELb0ELb0ELb1ELb1ELb1ELb0EEENS1_21CollectiveEpilogueFwdINS6_IJSA_SC_SB_EEES9_SE_SG_Li384ELb1ELb1ELb1ELb0EEENS1_36VarlenDynamicPersistentTileSchedulerILi192ELi128ELi384ELi128ELb1ELb1ELb1ELb0ELb1ELb1EEEEEEEEEvNT_6ParamsE,"",@"SHT_CUDA_INFO"
	.sectionflags	@""
	.align	4


	//----- nvinfo : EIATTR_CUDA_API_VERSION
	.align		4
        /*0000*/ 	.byte	0x04, 0x37
        /*0002*/ 	.short	(.L_1125 - .L_1124)
.L_1124:
        /*0004*/ 	.word	0x00000082


	//----- nvinfo : EIATTR_KPARAM_INFO
	.align		4
.L_1125:
        /*0008*/ 	.byte	0x04, 0x17
        /*000a*/ 	.short	(.L_1127 - .L_1126)
.L_1126:
        /*000c*/ 	.word	0x00000000
        /*0010*/ 	.short	0x0000
        /*0012*/ 	.short	0x0070
        /*0014*/ 	.byte	0x00, 0xf0, 0x01, 0x2a


	//----- nvinfo : EIATTR_SPARSE_MMA_MASK
	.align		4
.L_1127:
        /*0018*/ 	.byte	0x03, 0x50
        /*001a*/ 	.short	0x0000


	//----- nvinfo : EIATTR_MAXREG_COUNT
	.align		4
        /*001c*/ 	.byte	0x03, 0x1b
        /*001e*/ 	.short	0x0080


	//----- nvinfo : EIATTR_NUM_BARRIERS
	.align		4
        /*0020*/ 	.byte	0x02, 0x4c
        /*0022*/ 	.byte	0x10
	.zero		1


	//----- nvinfo : EIATTR_EXTERNS
	.align		4
        /*0024*/ 	.byte	0x04, 0x0f
        /*0026*/ 	.short	(.L_1129 - .L_1128)


	//   ....[0]....
	.align		4
.L_1128:
        /*0028*/ 	.word	index@(__assertfail)


	//----- nvinfo : EIATTR_ANNOTATIONS
	.align		4
.L_1129:
        /*002c*/ 	.byte	0x04, 0x55
        /*002e*/ 	.short	(.L_1131 - .L_1130)


	//   ....[0]....
.L_1130:
        /* <DEDUP_REMOVED lines=36> */


	//----- nvinfo : EIATTR_MERCURY_ISA_VERSION
	.align		4
.L_1131:
        /*0258*/ 	.byte	0x03, 0x5f
        /*025a*/ 	.short	0x0101


	//----- nvinfo : EIATTR_UNUSED_LOAD_BYTE_OFFSET
	.align		4
        /*025c*/ 	.byte	0x04, 0x44
        /*025e*/ 	.short	(.L_1133 - .L_1132)


	//   ....[0]....
.L_1132:
        /*0260*/ 	.word	0x00000970
        /*0264*/ 	.word	0x0000fff0


	//   ....[1]....
        /*0268*/ 	.word	0x00006810
        /*026c*/ 	.word	0x0000fff0


	//----- nvinfo : EIATTR_INT_WARP_WIDE_INSTR_OFFSETS
	.align		4
.L_1133:
        /*0270*/ 	.byte	0x04, 0x31
        /*0272*/ 	.short	(.L_1135 - .L_1134)


	//   ....[0]....
.L_1134:
        /*0274*/ 	.word	0x000000c0


	//   ....[1]....
        /*0278*/ 	.word	0x000000d0


	//   ....[2]....
        /*027c*/ 	.word	0x00000170


	//   ....[3]....
        /*0280*/ 	.word	0x0000a4f0


	//   ....[4]....
        /*0284*/ 	.word	0x0000a580


	//   ....[5]....
        /*0288*/ 	.word	0x0000d230


	//   ....[6]....
        /*028c*/ 	.word	0x0000d2c0


	//----- nvinfo : EIATTR_COOP_GROUP_MASK_REGIDS
	.align		4
.L_1135:
        /*0290*/ 	.byte	0x04, 0x29
        /*0292*/ 	.short	(.L_1137 - .L_1136)


	//   ....[0]....
.L_1136:
        /*0294*/ 	.word	0xffffffff


	//   ....[1]....
        /*0298*/ 	.word	0xffffffff


	//   ....[2]....
        /*029c*/ 	.word	0xffffffff


	//   ....[3]....
        /*02a0*/ 	.word	0xffffffff


	//   ....[4]....
        /*02a4*/ 	.word	0xffffffff


	//   ....[5]....
        /*02a8*/ 	.word	0xffffffff


	//   ....[6]....
        /*02ac*/ 	.word	0xffffffff


	//   ....[7]....
        /*02b0*/ 	.word	0xffffffff


	//   ....[8]....
        /*02b4*/ 	.word	0xffffffff


	//   ....[9]....
        /*02b8*/ 	.word	0xffffffff


	//   ....[10]....
        /*02bc*/ 	.word	0xffffffff


	//   ....[11]....
        /*02c0*/ 	.word	0xffffffff


	//   ....[12]....
        /*02c4*/ 	.word	0xffffffff


	//   ....[13]....
        /*02c8*/ 	.word	0xffffffff


	//   ....[14]....
        /*02cc*/ 	.word	0xffffffff


	//   ....[15]....
        /*02d0*/ 	.word	0xffffffff


	//   ....[16]....
        /*02d4*/ 	.word	0xffffffff


	//   ....[17]....
        /*02d8*/ 	.word	0xffffffff


	//   ....[18]....
        /*02dc*/ 	.word	0xffffffff


	//   ....[19]....
        /*02e0*/ 	.word	0xffffffff


	//   ....[20]....
        /*02e4*/ 	.word	0xffffffff


	//   ....[21]....
        /*02e8*/ 	.word	0xffffffff


	//   ....[22]....
        /*02ec*/ 	.word	0xffffffff


	//   ....[23]....
        /*02f0*/ 	.word	0xffffffff


	//   ....[24]....
        /*02f4*/ 	.word	0xffffffff


	//   ....[25]....
        /*02f8*/ 	.word	0xffffffff


	//   ....[26]....
        /*02fc*/ 	.word	0xffffffff


	//   ....[27]....
        /*0300*/ 	.word	0xffffffff


	//   ....[28]....
        /*0304*/ 	.word	0xffffffff


	//   ....[29]....
        /*0308*/ 	.word	0xffffffff


	//   ....[30]....
        /*030c*/ 	.word	0xffffffff


	//   ....[31]....
        /*0310*/ 	.word	0xffffffff


	//   ....[32]....
        /*0314*/ 	.word	0xffffffff


	//   ....[33]....
        /*0318*/ 	.word	0xffffffff


	//   ....[34]....
        /*031c*/ 	.word	0xffffffff


	//   ....[35]....
        /*0320*/ 	.word	0xffffffff


	//   ....[36]....
        /*0324*/ 	.word	0xffffffff


	//   ....[37]....
        /*0328*/ 	.word	0xffffffff


	//   ....[38]....
        /*032c*/ 	.word	0xffffffff


	//   ....[39]....
        /*0330*/ 	.word	0xffffffff


	//   ....[40]....
        /*0334*/ 	.word	0xffffffff


	//   ....[41]....
        /*0338*/ 	.word	0xffffffff


	//   ....[42]....
        /*033c*/ 	.word	0xffffffff


	//   ....[43]....
        /*0340*/ 	.word	0xffffffff


	//   ....[44]....
        /*0344*/ 	.word	0xffffffff


	//   ....[45]....
        /*0348*/ 	.word	0xffffffff


	//   ....[46]....
        /*034c*/ 	.word	0xffffffff


	//   ....[47]....
        /*0350*/ 	.word	0xffffffff


	//   ....[48]....
        /*0354*/ 	.word	0xffffffff


	//   ....[49]....
        /*0358*/ 	.word	0xffffffff


	//   ....[50]....
        /*035c*/ 	.word	0xffffffff


	//   ....[51]....
        /*0360*/ 	.word	0xffffffff


	//   ....[52]....
        /*0364*/ 	.word	0xffffffff


	//   ....[53]....
        /*0368*/ 	.word	0xffffffff


	//   ....[54]....
        /*036c*/ 	.word	0xffffffff


	//   ....[55]....
        /*0370*/ 	.word	0xffffffff


	//   ....[56]....
        /*0374*/ 	.word	0xffffffff


	//   ....[57]....
        /*0378*/ 	.word	0xffffffff


	//   ....[58]....
        /*037c*/ 	.word	0xffffffff


	//   ....[59]....
        /*0380*/ 	.word	0xffffffff


	//   ....[60]....
        /*0384*/ 	.word	0xffffffff


	//   ....[61]....
        /*0388*/ 	.word	0xffffffff


	//   ....[62]....
        /*038c*/ 	.word	0xffffffff


	//   ....[63]....
        /*0390*/ 	.word	0xffffffff


	//   ....[64]....
        /*0394*/ 	.word	0xffffffff


	//   ....[65]....
        /*0398*/ 	.word	0xffffffff


	//   ....[66]....
        /*039c*/ 	.word	0xffffffff


	//   ....[67]....
        /*03a0*/ 	.word	0xffffffff


	//   ....[68]....
        /*03a4*/ 	.word	0xffffffff


	//   ....[69]....
        /*03a8*/ 	.word	0xffffffff


	//   ....[70]....
        /*03ac*/ 	.word	0xffffffff


	//   ....[71]....
        /*03b0*/ 	.word	0xffffffff


	//   ....[72]....
        /*03b4*/ 	.word	0xffffffff


	//   ....[73]....
        /*03b8*/ 	.word	0xffffffff


	//   ....[74]....
        /*03bc*/ 	.word	0xffffffff


	//   ....[75]....
        /*03c0*/ 	.word	0xffffffff


	//   ....[76]....
        /*03c4*/ 	.word	0xffffffff


	//   ....[77]....
        /*03c8*/ 	.word	0xffffffff


	//   ....[78]....
        /*03cc*/ 	.word	0xffffffff


	//   ....[79]....
        /*03d0*/ 	.word	0xffffffff


	//   ....[80]....
        /*03d4*/ 	.word	0xffffffff


	//   ....[81]....
        /*03d8*/ 	.word	0xffffffff


	//   ....[82]....
        /*03dc*/ 	.word	0xffffffff


	//   ....[83]....
        /*03e0*/ 	.word	0xffffffff


	//   ....[84]....
        /*03e4*/ 	.word	0xffffffff


	//   ....[85]....
        /*03e8*/ 	.word	0xffffffff


	//   ....[86]....
        /*03ec*/ 	.word	0xffffffff


	//   ....[87]....
        /*03f0*/ 	.word	0xffffffff


	//   ....[88]....
        /*03f4*/ 	.word	0xffffffff


	//   ....[89]....
        /*03f8*/ 	.word	0xffffffff


	//   ....[90]....
        /*03fc*/ 	.word	0xffffffff


	//   ....[91]....
        /*0400*/ 	.word	0xffffffff


	//   ....[92]....
        /*0404*/ 	.word	0xffffffff


	//   ....[93]....
        /*0408*/ 	.word	0xffffffff


	//   ....[94]....
        /*040c*/ 	.word	0xffffffff


	//   ....[95]....
        /*0410*/ 	.word	0xffffffff


	//   ....[96]....
        /*0414*/ 	.word	0xffffffff


	//   ....[97]....
        /*0418*/ 	.word	0xffffffff


	//   ....[98]....
        /*041c*/ 	.word	0xffffffff


	//   ....[99]....
        /*0420*/ 	.word	0xffffffff


	//   ....[100]....
        /*0424*/ 	.word	0xffffffff


	//   ....[101]....
        /*0428*/ 	.word	0xffffffff


	//   ....[102]....
        /*042c*/ 	.word	0xffffffff


	//   ....[103]....
        /*0430*/ 	.word	0xffffffff


	//   ....[104]....
        /*0434*/ 	.word	0xffffffff


	//   ....[105]....
        /*0438*/ 	.word	0xffffffff


	//   ....[106]....
        /*043c*/ 	.word	0xffffffff


	//   ....[107]....
        /*0440*/ 	.word	0xffffffff


	//   ....[108]....
        /*0444*/ 	.word	0xffffffff


	//   ....[109]....
        /*0448*/ 	.word	0xffffffff


	//   ....[110]....
        /*044c*/ 	.word	0xffffffff


	//   ....[111]....
        /*0450*/ 	.word	0xffffffff


	//   ....[112]....
        /*0454*/ 	.word	0xffffffff


	//   ....[113]....
        /*0458*/ 	.word	0xffffffff


	//   ....[114]....
        /*045c*/ 	.word	0xffffffff


	//   ....[115]....
        /*0460*/ 	.word	0xffffffff


	//   ....[116]....
        /*0464*/ 	.word	0xffffffff


	//   ....[117]....
        /*0468*/ 	.word	0x0500000f


	//   ....[118]....
        /*046c*/ 	.word	0x0500000f


	//   ....[119]....
        /*0470*/ 	.word	0x0500000f


	//   ....[120]....
        /*0474*/ 	.word	0x0500000f


	//   ....[121]....
        /*0478*/ 	.word	0x0500000f


	//   ....[122]....
        /*047c*/ 	.word	0x0500000f


	//   ....[123]....
        /*0480*/ 	.word	0x0500000f


	//   ....[124]....
        /*0484*/ 	.word	0x0500000f


	//   ....[125]....
        /*0488*/ 	.word	0x0500000f


	//   ....[126]....
        /*048c*/ 	.word	0x0500000f


	//   ....[127]....
        /*0490*/ 	.word	0x0500000f


	//   ....[128]....
        /*0494*/ 	.word	0x0500000f


	//   ....[129]....
        /*0498*/ 	.word	0x0500000f


	//   ....[130]....
        /*049c*/ 	.word	0x0500000f


	//   ....[131]....
        /*04a0*/ 	.word	0x0500000f


	//   ....[132]....
        /*04a4*/ 	.word	0x0500000f


	//   ....[133]....
        /*04a8*/ 	.word	0x0500000f


	//   ....[134]....
        /*04ac*/ 	.word	0x0500000f


	//   ....[135]....
        /*04b0*/ 	.word	0x0500000f


	//   ....[136]....
        /*04b4*/ 	.word	0x0500000f


	//   ....[137]....
        /*04b8*/ 	.word	0x0500000f


	//   ....[138]....
        /*04bc*/ 	.word	0x0500000f


	//   ....[139]....
        /*04c0*/ 	.word	0x0500000f


	//   ....[140]....
        /*04c4*/ 	.word	0x0500000f


	//   ....[141]....
        /*04c8*/ 	.word	0x0500000f


	//   ....[142]....
        /*04cc*/ 	.word	0x0500000f


	//   ....[143]....
        /*04d0*/ 	.word	0x0500000f


	//   ....[144]....
        /*04d4*/ 	.word	0x0500000f


	//   ....[145]....
        /*04d8*/ 	.word	0x0500000f


	//   ....[146]....
        /*04dc*/ 	.word	0x0500000f


	//   ....[147]....
        /*04e0*/ 	.word	0x0500000f


	//   ....[148]....
        /*04e4*/ 	.word	0x0500000f


	//   ....[149]....
        /*04e8*/ 	.word	0x0500000f


	//   ....[150]....
        /*04ec*/ 	.word	0x0500000f


	//   ....[151]....
        /*04f0*/ 	.word	0x0500000f


	//   ....[152]....
        /*04f4*/ 	.word	0x0500000f


	//   ....[153]....
        /*04f8*/ 	.word	0x0500000f


	//   ....[154]....
        /*04fc*/ 	.word	0x0500000f


	//   ....[155]....
        /*0500*/ 	.word	0x0500000f


	//   ....[156]....
        /*0504*/ 	.word	0x0500000f


	//   ....[157]....
        /*0508*/ 	.word	0x0500000f


	//   ....[158]....
        /*050c*/ 	.word	0x0500000f


	//   ....[159]....
        /*0510*/ 	.word	0x0500000f


	//   ....[160]....
        /*0514*/ 	.word	0x0500000f


	//   ....[161]....
        /*0518*/ 	.word	0x0500000f


	//   ....[162]....
        /*051c*/ 	.word	0x0500000f


	//   ....[163]....
        /*0520*/ 	.word	0x0500000f


	//   ....[164]....
        /*0524*/ 	.word	0x0500000f


	//   ....[165]....
        /*0528*/ 	.word	0x0500000f


	//   ....[166]....
        /*052c*/ 	.word	0x0500000f


	//   ....[167]....
        /*0530*/ 	.word	0x0500000f


	//   ....[168]....
        /*0534*/ 	.word	0x0500000f


	//   ....[169]....
        /*0538*/ 	.word	0x0500000f


	//   ....[170]....
        /*053c*/ 	.word	0x0500000f


	//   ....[171]....
        /*0540*/ 	.word	0x0500000f


	//   ....[172]....
        /*0544*/ 	.word	0x0500000f


	//   ....[173]....
        /*0548*/ 	.word	0x0500000f


	//   ....[174]....
        /*054c*/ 	.word	0x0500000f


	//   ....[175]....
        /*0550*/ 	.word	0x0500000f


	//   ....[176]....
        /*0554*/ 	.word	0x0500000f


	//   ....[177]....
        /*0558*/ 	.word	0x0500000f


	//   ....[178]....
        /*055c*/ 	.word	0x0500000f


	//   ....[179]....
        /*0560*/ 	.word	0x0500000f


	//   ....[180]....
        /*0564*/ 	.word	0x0500000f


	//----- nvinfo : EIATTR_COOP_GROUP_INSTR_OFFSETS
	.align		4
.L_1137:
        /*0568*/ 	.byte	0x04, 0x28
        /*056a*/ 	.short	(.L_1139 - .L_1138)


	//   ....[0]....
.L_1138:
        /*056c*/ 	.word	0x00000080


	//   ....[1]....
        /*0570*/ 	.word	0x000000b0


	//   ....[2]....
        /*0574*/ 	.word	0x000002d0


	//   ....[3]....
        /*0578*/ 	.word	0x00000430


	//   ....[4]....
        /*057c*/ 	.word	0x00000550


	//   ....[5]....
        /*0580*/ 	.word	0x000006b0


	//   ....[6]....
        /*0584*/ 	.word	0x00001780


	//   ....[7]....
        /*0588*/ 	.word	0x000026e0


	//   ....[8]....
        /*058c*/ 	.word	0x000027e0


	//   ....[9]....
        /*0590*/ 	.word	0x00002de0


	//   ....[10]....
        /*0594*/ 	.word	0x00002e40


	//   ....[11]....
        /*0598*/ 	.word	0x00003b40


	//   ....[12]....
        /*059c*/ 	.word	0x00004800


	//   ....[13]....
        /*05a0*/ 	.word	0x00004820


	//   ....[14]....
        /*05a4*/ 	.word	0x00004a50


	//   ....[15]....
        /*05a8*/ 	.word	0x00004a70


	//   ....[16]....
        /*05ac*/ 	.word	0x00005db0


	//   ....[17]....
        /*05b0*/ 	.word	0x00005eb0


	//   ....[18]....
        /*05b4*/ 	.word	0x00005f10


	//   ....[19]....
        /*05b8*/ 	.word	0x00005ff0


	//   ....[20]....
        /*05bc*/ 	.word	0x00006000


	//   ....[21]....
        /*05c0*/ 	.word	0x00007190


	//   ....[22]....
        /*05c4*/ 	.word	0x000071a0


	//   ....[23]....
        /*05c8*/ 	.word	0x000071b0


	//   ....[24]....
        /*05cc*/ 	.word	0x000071f0


	//   ....[25]....
        /*05d0*/ 	.word	0x000078a0


	//   ....[26]....
        /*05d4*/ 	.word	0x000078d0


	//   ....[27]....
        /*05d8*/ 	.word	0x000079f0


	//   ....[28]....
        /*05dc*/ 	.word	0x00007a10


	//   ....[29]....
        /*05e0*/ 	.word	0x00007e70


	//   ....[30]....
        /*05e4*/ 	.word	0x00007e80


	//   ....[31]....
        /*05e8*/ 	.word	0x000081b0


	//   ....[32]....
        /*05ec*/ 	.word	0x000081c0


	//   ....[33]....
        /*05f0*/ 	.word	0x00008d60


	//   ....[34]....
        /*05f4*/ 	.word	0x00008d70


	//   ....[35]....
        /*05f8*/ 	.word	0x00008e70


	//   ....[36]....
        /*05fc*/ 	.word	0x00008e90


	//   ....[37]....
        /*0600*/ 	.word	0x00009000


	//   ....[38]....
        /*0604*/ 	.word	0x00009210


	//   ....[39]....
        /*0608*/ 	.word	0x00009240


	//   ....[40]....
        /*060c*/ 	.word	0x00009270


	//   ....[41]....
        /*0610*/ 	.word	0x000092a0


	//   ....[42]....
        /*0614*/ 	.word	0x000092d0


	//   ....[43]....
        /*0618*/ 	.word	0x00009300


	//   ....[44]....
        /*061c*/ 	.word	0x00009470


	//   ....[45]....
        /*0620*/ 	.word	0x000094a0


	//   ....[46]....
        /*0624*/ 	.word	0x000094d0


	//   ....[47]....
        /*0628*/ 	.word	0x00009500


	//   ....[48]....
        /*062c*/ 	.word	0x00009530


	//   ....[49]....
        /*0630*/ 	.word	0x00009560


	//   ....[50]....
        /*0634*/ 	.word	0x000095f0


	//   ....[51]....
        /*0638*/ 	.word	0x00009620


	//   ....[52]....
        /*063c*/ 	.word	0x00009630


	//   ....[53]....
        /*0640*/ 	.word	0x000096d0


	//   ....[54]....
        /*0644*/ 	.word	0x0000b150


	//   ....[55]....
        /*0648*/ 	.word	0x0000b170


	//   ....[56]....
        /*064c*/ 	.word	0x0000b220


	//   ....[57]....
        /*0650*/ 	.word	0x0000b240


	//   ....[58]....
        /*0654*/ 	.word	0x0000b2e0


	//   ....[59]....
        /*0658*/ 	.word	0x0000b300


	//   ....[60]....
        /*065c*/ 	.word	0x0000b310


	//   ....[61]....
        /*0660*/ 	.word	0x0000b320


	//   ....[62]....
        /*0664*/ 	.word	0x0000bcb0


	//   ....[63]....
        /*0668*/ 	.word	0x0000bcd0


	//   ....[64]....
        /*066c*/ 	.word	0x0000bd30


	//   ....[65]....
        /*0670*/ 	.word	0x0000bd70


	//   ....[66]....
        /*0674*/ 	.word	0x0000bdd0


	//   ....[67]....
        /*0678*/ 	.word	0x0000be10


	//   ....[68]....
        /*067c*/ 	.word	0x0000be20


	//   ....[69]....
        /*0680*/ 	.word	0x0000be40


	//   ....[70]....
        /*0684*/ 	.word	0x0000bf10


	//   ....[71]....
        /*0688*/ 	.word	0x0000bf50


	//   ....[72]....
        /*068c*/ 	.word	0x0000bf60


	//   ....[73]....
        /*0690*/ 	.word	0x0000bf80


	//   ....[74]....
        /*0694*/ 	.word	0x0000c810


	//   ....[75]....
        /*0698*/ 	.word	0x0000c820


	//   ....[76]....
        /*069c*/ 	.word	0x0000c840


	//   ....[77]....
        /*06a0*/ 	.word	0x0000c8c0


	//   ....[78]....
        /*06a4*/ 	.word	0x0000c8d0


	//   ....[79]....
        /*06a8*/ 	.word	0x0000c930


	//   ....[80]....
        /*06ac*/ 	.word	0x0000c960


	//   ....[81]....
        /*06b0*/ 	.word	0x0000c9a0


	//   ....[82]....
        /*06b4*/ 	.word	0x0000cc90


	//   ....[83]....
        /*06b8*/ 	.word	0x0000ccb0


	//   ....[84]....
        /*06bc*/ 	.word	0x0000cd50


	//   ....[85]....
        /*06c0*/ 	.word	0x0000cd60


	//   ....[86]....
        /*06c4*/ 	.word	0x0000cdf0


	//   ....[87]....
        /*06c8*/ 	.word	0x0000ce00


	//   ....[88]....
        /*06cc*/ 	.word	0x0000ce10


	//   ....[89]....
        /*06d0*/ 	.word	0x0000cea0


	//   ....[90]....
        /*06d4*/ 	.word	0x0000d4b0


	//   ....[91]....
        /*06d8*/ 	.word	0x0000d4c0


	//   ....[92]....
        /*06dc*/ 	.word	0x0000d550


	//   ....[93]....
        /*06e0*/ 	.word	0x0000d5f0


	//   ....[94]....
        /*06e4*/ 	.word	0x0000d610


	//   ....[95]....
        /*06e8*/ 	.word	0x0000d690


	//   ....[96]....
        /*06ec*/ 	.word	0x0000d6b0


	//   ....[97]....
        /*06f0*/ 	.word	0x0000d6c0


	//   ....[98]....
        /*06f4*/ 	.word	0x0000dae0


	//   ....[99]....
        /*06f8*/ 	.word	0x0000db10


	//   ....[100]....
        /*06fc*/ 	.word	0x0000db80


	//   ....[101]....
        /*0700*/ 	.word	0x0000dbb0


	//   ....[102]....
        /*0704*/ 	.word	0x0000dbe0


	//   ....[103]....
        /*0708*/ 	.word	0x0000dc10


	//   ....[104]....
        /*070c*/ 	.word	0x0000dc40


	//   ....[105]....
        /*0710*/ 	.word	0x0000dc70


	//   ....[106]....
        /*0714*/ 	.word	0x0000de10


	//   ....[107]....
        /*0718*/ 	.word	0x0000de40


	//   ....[108]....
        /*071c*/ 	.word	0x0000de70


	//   ....[109]....
        /*0720*/ 	.word	0x0000dea0


	//   ....[110]....
        /*0724*/ 	.word	0x0000ded0


	//   ....[111]....
        /*0728*/ 	.word	0x0000df00


	//   ....[112]....
        /*072c*/ 	.word	0x0000dfc0


	//   ....[113]....
        /*0730*/ 	.word	0x0000dfe0


	//   ....[114]....
        /*0734*/ 	.word	0x0000dff0


	//   ....[115]....
        /*0738*/ 	.word	0x0000e050


	//   ....[116]....
        /*073c*/ 	.word	0x0000e670


	//   ....[117]....
        /*0740*/ 	.word	0x0000eb50


	//   ....[118]....
        /*0744*/ 	.word	0x0000ec40


	//   ....[119]....
        /*0748*/ 	.word	0x0000ece0


	//   ....[120]....
        /*074c*/ 	.word	0x0000ed40


	//   ....[121]....
        /*0750*/ 	.word	0x0000ee60


	//   ....[122]....
        /*0754*/ 	.word	0x0000eec0


	//   ....[123]....
        /*0758*/ 	.word	0x0000efd0


	//   ....[124]....
        /*075c*/ 	.word	0x0000f040


	//   ....[125]....
        /*0760*/ 	.word	0x0000f0e0


	//   ....[126]....
        /*0764*/ 	.word	0x0000f210


	//   ....[127]....
        /*0768*/ 	.word	0x0000f260


	//   ....[128]....
        /*076c*/ 	.word	0x0000f2d0


	//   ....[129]....
        /*0770*/ 	.word	0x0000f3c0


	//   ....[130]....
        /*0774*/ 	.word	0x0000f440


	//   ....[131]....
        /*0778*/ 	.word	0x0000f520


	//   ....[132]....
        /*077c*/ 	.word	0x0000f5a0


	//   ....[133]....
        /*0780*/ 	.word	0x0000f600


	//   ....[134]....
        /*0784*/ 	.word	0x0000f700


	//   ....[135]....
        /*0788*/ 	.word	0x0000f800


	//   ....[136]....
        /*078c*/ 	.word	0x0000f860


	//   ....[137]....
        /*0790*/ 	.word	0x0000f940


	//   ....[138]....
        /*0794*/ 	.word	0x0000fa80


	//   ....[139]....
        /*0798*/ 	.word	0x0000fb50


	//   ....[140]....
        /*079c*/ 	.word	0x0000fbe0


	//   ....[141]....
        /*07a0*/ 	.word	0x0000fcc0


	//   ....[142]....
        /*07a4*/ 	.word	0x0000fd20


	//   ....[143]....
        /*07a8*/ 	.word	0x0000fdf0


	//   ....[144]....
        /*07ac*/ 	.word	0x0000fe50


	//   ....[145]....
        /*07b0*/ 	.word	0x0000ff30


	//   ....[146]....
        /*07b4*/ 	.word	0x00010020


	//   ....[147]....
        /*07b8*/ 	.word	0x000100c0


	//   ....[148]....
        /*07bc*/ 	.word	0x00010120


	//   ....[149]....
        /*07c0*/ 	.word	0x00010220


	//   ....[150]....
        /*07c4*/ 	.word	0x00010280


	//   ....[151]....
        /*07c8*/ 	.word	0x00010380


	//   ....[152]....
        /*07cc*/ 	.word	0x000103e0


	//   ....[153]....
        /*07d0*/ 	.word	0x000104b0


	//   ....[154]....
        /*07d4*/ 	.word	0x00010600


	//   ....[155]....
        /*07d8*/ 	.word	0x000106b0


	//   ....[156]....
        /*07dc*/ 	.word	0x000107c0


	//   ....[157]....
        /*07e0*/ 	.word	0x000108a0


	//   ....[158]....
        /*07e4*/ 	.word	0x00010900


	//   ....[159]....
        /*07e8*/ 	.word	0x000109f0


	//   ....[160]....
        /*07ec*/ 	.word	0x00010a50


	//   ....[161]....
        /*07f0*/ 	.word	0x00010b30


	//   ....[162]....
        /*07f4*/ 	.word	0x00010bc0


	//   ....[163]....
        /*07f8*/ 	.word	0x00010c60


	//   ....[164]....
        /*07fc*/ 	.word	0x00010de0


	//   ....[165]....
        /*0800*/ 	.word	0x00010e50


	//   ....[166]....
        /*0804*/ 	.word	0x00010ec0


	//   ....[167]....
        /*0808*/ 	.word	0x00010f30


	//   ....[168]....
        /*080c*/ 	.word	0x00010fa0


	//   ....[169]....
        /*0810*/ 	.word	0x00011020


	//   ....[170]....
        /*0814*/ 	.word	0x000110a0


	//   ....[171]....
        /*0818*/ 	.word	0x00011130


	//   ....[172]....
        /*081c*/ 	.word	0x000111a0


	//   ....[173]....
        /*0820*/ 	.word	0x00011210


	//   ....[174]....
        /*0824*/ 	.word	0x00011280


	//   ....[175]....
        /*0828*/ 	.word	0x00011300


	//   ....[176]....
        /*082c*/ 	.word	0x00011370


	//   ....[177]....
        /*0830*/ 	.word	0x00011410


	//   ....[178]....
        /*0834*/ 	.word	0x00011460


	//   ....[179]....
        /*0838*/ 	.word	0x000114f0


	//   ....[180]....
        /*083c*/ 	.word	0x00011620


	//----- nvinfo : EIATTR_REG_RECONFIG
	.align		4
.L_1139:
        /*0840*/ 	.byte	0x01, 0x54
	.zero		2


	//----- nvinfo : EIATTR_SYSCALL_OFFSETS
	.align		4
        /*0844*/ 	.byte	0x04, 0x46
        /*0846*/ 	.short	(.L_1141 - .L_1140)


	//   ....[0]....
.L_1140:
        /*0848*/ 	.word	0x00001900


	//   ....[1]....
        /*084c*/ 	.word	0x0000a6e0


	//   ....[2]....
        /*0850*/ 	.word	0x0000a830


	//   ....[3]....
        /*0854*/ 	.word	0x0000a920


	//   ....[4]....
        /*0858*/ 	.word	0x0000b760


	//----- nvinfo : EIATTR_MBARRIER_INSTR_OFFSETS
	.align		4
.L_1141:
        /*085c*/ 	.byte	0x04, 0x39
        /*085e*/ 	.short	(.L_1143 - .L_1142)


	//   ....[0]....
.L_1142:
        /*0860*/ 	.word	0x00000180
        /*0864*/ 	.word	0x000000ff
        /*0868*/ 	.word	0x0002d800
        /*086c*/ 	.short	0x0100
        /*086e*/ 	.byte	0x08
	.zero		1


	//   ....[1]....
        /*0870*/ 	.word	0x00000190
        /*0874*/ 	.word	0x000000ff
        /*0878*/ 	.word	0x0002d820
        /*087c*/ 	.short	0x0100
        /*087e*/ 	.byte	0x08
	.zero		1


	//   ....[2]....
        /*0880*/ 	.word	0x00000280
        /*0884*/ 	.word	0x000000ff
        /*0888*/ 	.word	0x0002d830
        /*088c*/ 	.short	0x0100
        /*088e*/ 	.byte	0x08
	.zero		1


	//   ....[3]....
        /*0890*/ 	.word	0x00000290
        /*0894*/ 	.word	0x000000ff
        /*0898*/ 	.word	0x0002d840
        /*089c*/ 	.short	0x0100
        /*089e*/ 	.byte	0x08
	.zero		1


	//   ....[4]....
        /*08a0*/ 	.word	0x000002a0
        /*08a4*/ 	.word	0x000000ff
        /*08a8*/ 	.word	0x0002d838
        /*08ac*/ 	.short	0x0100
        /*08ae*/ 	.byte	0x08
	.zero		1


	//   ....[5]....
        /*08b0*/ 	.word	0x000002b0
        /*08b4*/ 	.word	0x000000ff
        /*08b8*/ 	.word	0x0002d848
        /*08bc*/ 	.short	0x0100
        /*08be*/ 	.byte	0x08
	.zero		1


	//   ....[6]....
        /*08c0*/ 	.word	0x000003e0
        /*08c4*/ 	.word	0x000000ff
        /*08c8*/ 	.word	0x0002d850
        /*08cc*/ 	.short	0x0100
        /*08ce*/ 	.byte	0x08
	.zero		1


	//   ....[7]....
        /*08d0*/ 	.word	0x000003f0
        /*08d4*/ 	.word	0x000000ff
        /*08d8*/ 	.word	0x0002d860
        /*08dc*/ 	.short	0x0100
        /*08de*/ 	.byte	0x08
	.zero		1


	//   ....[8]....
        /*08e0*/ 	.word	0x00000400
        /*08e4*/ 	.word	0x000000ff
        /*08e8*/ 	.word	0x0002d858
        /*08ec*/ 	.short	0x0100
        /*08ee*/ 	.byte	0x08
	.zero		1


	//   ....[9]....
        /*08f0*/ 	.word	0x00000410
        /*08f4*/ 	.word	0x000000ff
        /*08f8*/ 	.word	0x0002d868
        /*08fc*/ 	.short	0x0100
        /*08fe*/ 	.byte	0x08
	.zero		1


	//   ....[10]....
        /*0900*/ 	.word	0x00000500
        /*0904*/ 	.word	0x000000ff
        /*0908*/ 	.word	0x0002d870
        /*090c*/ 	.short	0x0100
        /*090e*/ 	.byte	0x06
	.zero		1


	//   ....[11]....
        /*0910*/ 	.word	0x00000510
        /*0914*/ 	.word	0x000000ff
        /*0918*/ 	.word	0x0002d880
        /*091c*/ 	.short	0x0100
        /*091e*/ 	.byte	0x06
	.zero		1


	//   ....[12]....
        /*0920*/ 	.word	0x00000520
        /*0924*/ 	.word	0x000000ff
        /*0928*/ 	.word	0x0002d878
        /*092c*/ 	.short	0x0100
        /*092e*/ 	.byte	0x06
	.zero		1


	//   ....[13]....
        /*0930*/ 	.word	0x00000530
        /*0934*/ 	.word	0x000000ff
        /*0938*/ 	.word	0x0002d888
        /*093c*/ 	.short	0x0100
        /*093e*/ 	.byte	0x06
	.zero		1


	//   ....[14]....
        /*0940*/ 	.word	0x00000660
        /*0944*/ 	.word	0x000000ff
        /*0948*/ 	.word	0x0002d890
        /*094c*/ 	.short	0x0100
        /*094e*/ 	.byte	0x08
	.zero		1


	//   ....[15]....
        /*0950*/ 	.word	0x00000670
        /*0954*/ 	.word	0x000000ff
        /*0958*/ 	.word	0x0002d8a0
        /*095c*/ 	.short	0x0100
        /*095e*/ 	.byte	0x08
	.zero		1


	//   ....[16]....
        /*0960*/ 	.word	0x00000680
        /*0964*/ 	.word	0x000000ff
        /*0968*/ 	.word	0x0002d898
        /*096c*/ 	.short	0x0100
        /*096e*/ 	.byte	0x08
	.zero		1


	//   ....[17]....
        /*0970*/ 	.word	0x00000690
        /*0974*/ 	.word	0x000000ff
        /*0978*/ 	.word	0x0002d8a8
        /*097c*/ 	.short	0x0100
        /*097e*/ 	.byte	0x08
	.zero		1


	//   ....[18]....
        /*0980*/ 	.word	0x000007c0
        /*0984*/ 	.word	0x000000ff
        /*0988*/ 	.word	0x0002d8b0
        /*098c*/ 	.short	0x0100
        /*098e*/ 	.byte	0x08
	.zero		1


	//   ....[19]....
        /*0990*/ 	.word	0x000007d0
        /*0994*/ 	.word	0x000000ff
        /*0998*/ 	.word	0x0002d8c0
        /*099c*/ 	.short	0x0100
        /*099e*/ 	.byte	0x08
	.zero		1


	//   ....[20]....
        /*09a0*/ 	.word	0x000007e0
        /*09a4*/ 	.word	0x000000ff
        /*09a8*/ 	.word	0x0002d8b8
        /*09ac*/ 	.short	0x0100
        /*09ae*/ 	.byte	0x08
	.zero		1


	//   ....[21]....
        /*09b0*/ 	.word	0x000007f0
        /*09b4*/ 	.word	0x000000ff
        /*09b8*/ 	.word	0x0002d8c8
        /*09bc*/ 	.short	0x0100
        /*09be*/ 	.byte	0x08
	.zero		1


	//   ....[22]....
        /*09c0*/ 	.word	0x00001970
        /*09c4*/ 	.word	0x000000ff
        /*09c8*/ 	.word	0x0002d800
        /*09cc*/ 	.short	0x010a
        /*09ce*/ 	.byte	0x28
	.zero		1


	//   ....[23]....
        /*09d0*/ 	.word	0x000019e0
        /*09d4*/ 	.word	0x00000005
        /*09d8*/ 	.word	0x0002d830
        /*09dc*/ 	.short	0x010a
        /*09de*/ 	.byte	0x3f
	.zero		1


	//   ....[24]....
        /*09e0*/ 	.word	0x00001a30
        /*09e4*/ 	.word	0x00000005
        /*09e8*/ 	.word	0x0002d830
        /*09ec*/ 	.short	0x010a
        /*09ee*/ 	.byte	0x3f
	.zero		1


	//   ....[25]....
        /*09f0*/ 	.word	0x00002820
        /*09f4*/ 	.word	0x000000ff
        /*09f8*/ 	.word	0x00000000
        /*09fc*/ 	.short	0x0101
        /*09fe*/ 	.byte	0x06
	.zero		1


	//   ....[26]....
        /*0a00*/ 	.word	0x00003de0
        /*0a04*/ 	.word	0x000000ff
        /*0a08*/ 	.word	0x0002d830
        /*0a0c*/ 	.short	0x010a
        /*0a0e*/ 	.byte	0x07
	.zero		1


	//   ....[27]....
        /*0a10*/ 	.word	0x00003e20
        /*0a14*/ 	.word	0x000000ff
        /*0a18*/ 	.word	0x0002d830
        /*0a1c*/ 	.short	0x010a
        /*0a1e*/ 	.byte	0x07
	.zero		1


	//   ....[28]....
        /*0a20*/ 	.word	0x00004100
        /*0a24*/ 	.word	0x000000ff
        /*0a28*/ 	.word	0x0002d850
        /*0a2c*/ 	.short	0x010a
        /*0a2e*/ 	.byte	0x07
	.zero		1


	//   ....[29]....
        /*0a30*/ 	.word	0x00004140
        /*0a34*/ 	.word	0x000000ff
        /*0a38*/ 	.word	0x0002d850
        /*0a3c*/ 	.short	0x010a
        /*0a3e*/ 	.byte	0x07
	.zero		1


	//   ....[30]....
        /*0a40*/ 	.word	0x00004640
        /*0a44*/ 	.word	0x000000ff
        /*0a48*/ 	.word	0x00000000
        /*0a4c*/ 	.short	0x0101
        /*0a4e*/ 	.byte	0x07
	.zero		1


	//   ....[31]....
        /*0a50*/ 	.word	0x00005850
        /*0a54*/ 	.word	0x000000ff
        /*0a58*/ 	.word	0x00000000
        /*0a5c*/ 	.short	0x0101
        /*0a5e*/ 	.byte	0x06
	.zero		1


	//   ....[32]....
        /*0a60*/ 	.word	0x00005e20
        /*0a64*/ 	.word	0x000000ff
        /*0a68*/ 	.word	0x0002d850
        /*0a6c*/ 	.short	0x010a
        /*0a6e*/ 	.byte	0x04
	.zero		1


	//   ....[33]....
        /*0a70*/ 	.word	0x00005e60
        /*0a74*/ 	.word	0x000000ff
        /*0a78*/ 	.word	0x0002d850
        /*0a7c*/ 	.short	0x010a
        /*0a7e*/ 	.byte	0x04
	.zero		1


	//   ....[34]....
        /*0a80*/ 	.word	0x000064e0
        /*0a84*/ 	.word	0x000000ff
        /*0a88*/ 	.word	0x00000000
        /*0a8c*/ 	.short	0x0101
        /*0a8e*/ 	.byte	0x04
	.zero		1


	//   ....[35]....
        /*0a90*/ 	.word	0x000078c0
        /*0a94*/ 	.word	0x000000ff
        /*0a98*/ 	.word	0x00000000
        /*0a9c*/ 	.short	0x0101
        /*0a9e*/ 	.byte	0x04
	.zero		1


	//   ....[36]....
        /*0aa0*/ 	.word	0x00007de0
        /*0aa4*/ 	.word	0x000000ff
        /*0aa8*/ 	.word	0x00000000
        /*0aac*/ 	.short	0x0101
        /*0aae*/ 	.byte	0x04
	.zero		1


	//   ....[37]....
        /*0ab0*/ 	.word	0x0000aee0
        /*0ab4*/ 	.word	0x00000002
        /*0ab8*/ 	.word	0x0002d840
        /*0abc*/ 	.short	0x010a
        /*0abe*/ 	.byte	0x3f
	.zero		1


	//   ....[38]....
        /*0ac0*/ 	.word	0x0000b460
        /*0ac4*/ 	.word	0x00000002
        /*0ac8*/ 	.word	0x0002d830
        /*0acc*/ 	.short	0x0107
        /*0ace*/ 	.byte	0x3f
	.zero		1


	//   ....[39]....
        /*0ad0*/ 	.word	0x0000b530
        /*0ad4*/ 	.word	0x00000002
        /*0ad8*/ 	.word	0x0002d830
        /*0adc*/ 	.short	0x0101
        /*0ade*/ 	.byte	0x3f
	.zero		1


	//   ....[40]....
        /*0ae0*/ 	.word	0x0000c0c0
        /*0ae4*/ 	.word	0x00000011
        /*0ae8*/ 	.word	0x0002d800
        /*0aec*/ 	.short	0x0107
        /*0aee*/ 	.byte	0x3f
	.zero		1


	//   ....[41]....
        /*0af0*/ 	.word	0x0000c1b0
        /*0af4*/ 	.word	0x00000011
        /*0af8*/ 	.word	0x0002d800
        /*0afc*/ 	.short	0x0101
        /*0afe*/ 	.byte	0x3f
	.zero		1


	//   ....[42]....
        /*0b00*/ 	.word	0x0000c1d0
        /*0b04*/ 	.word	0x00000011
        /*0b08*/ 	.word	0x0002d820
        /*0b0c*/ 	.short	0x010a
        /*0b0e*/ 	.byte	0x3f
	.zero		1


	//   ....[43]....
        /*0b10*/ 	.word	0x0000c5f0
        /*0b14*/ 	.word	0x00000005
        /*0b18*/ 	.word	0x0002d840
        /*0b1c*/ 	.short	0x010a
        /*0b1e*/ 	.byte	0x3f
	.zero		1


	//   ....[44]....
        /*0b20*/ 	.word	0x0000ca50
        /*0b24*/ 	.word	0x00000005
        /*0b28*/ 	.word	0x0002d830
        /*0b2c*/ 	.short	0x0107
        /*0b2e*/ 	.byte	0x3f
	.zero		1


	//   ....[45]....
        /*0b30*/ 	.word	0x0000cb10
        /*0b34*/ 	.word	0x00000005
        /*0b38*/ 	.word	0x0002d830
        /*0b3c*/ 	.short	0x0101
        /*0b3e*/ 	.byte	0x3f
	.zero		1


	//   ....[46]....
        /*0b40*/ 	.word	0x0000cb70
        /*0b44*/ 	.word	0x00000005
        /*0b48*/ 	.word	0x0002d860
        /*0b4c*/ 	.short	0x010a
        /*0b4e*/ 	.byte	0x3f
	.zero		1


	//   ....[47]....
        /*0b50*/ 	.word	0x0000d060
        /*0b54*/ 	.word	0x00000005
        /*0b58*/ 	.word	0x0002d850
        /*0b5c*/ 	.short	0x0107
        /*0b5e*/ 	.byte	0x3f
	.zero		1


	//   ....[48]....
        /*0b60*/ 	.word	0x0000d150
        /*0b64*/ 	.word	0x00000005
        /*0b68*/ 	.word	0x0002d850
        /*0b6c*/ 	.short	0x0101
        /*0b6e*/ 	.byte	0x3f
	.zero		1


	//   ....[49]....
        /*0b70*/ 	.word	0x0000d370
        /*0b74*/ 	.word	0x00000000
        /*0b78*/ 	.word	0x0002d860
        /*0b7c*/ 	.short	0x010a
        /*0b7e*/ 	.byte	0x3f
	.zero		1


	//   ....[50]....
        /*0b80*/ 	.word	0x0000d7f0
        /*0b84*/ 	.word	0x00000000
        /*0b88*/ 	.word	0x0002d850
        /*0b8c*/ 	.short	0x0107
        /*0b8e*/ 	.byte	0x3f
	.zero		1


	//   ....[51]....
        /*0b90*/ 	.word	0x0000d8c0
        /*0b94*/ 	.word	0x00000000
        /*0b98*/ 	.word	0x0002d850
        /*0b9c*/ 	.short	0x0101
        /*0b9e*/ 	.byte	0x3f
	.zero		1


	//   ....[52]....
        /*0ba0*/ 	.word	0x0000e5f0
        /*0ba4*/ 	.word	0x00000005
        /*0ba8*/ 	.word	0x0002d820
        /*0bac*/ 	.short	0x010a
        /*0bae*/ 	.byte	0x3f
	.zero		1


	//   ....[53]....
        /*0bb0*/ 	.word	0x0000e770
        /*0bb4*/ 	.word	0x00000003
        /*0bb8*/ 	.word	0x0002d840
        /*0bbc*/ 	.short	0x010a
        /*0bbe*/ 	.byte	0x3f
	.zero		1


	//   ....[54]....
        /*0bc0*/ 	.word	0x0000e810
        /*0bc4*/ 	.word	0x00000005
        /*0bc8*/ 	.word	0x0002d840
        /*0bcc*/ 	.short	0x010a
        /*0bce*/ 	.byte	0x3f
	.zero		1


	//   ....[55]....
        /*0bd0*/ 	.word	0x0000e850
        /*0bd4*/ 	.word	0x00000003
        /*0bd8*/ 	.word	0x0002d860
        /*0bdc*/ 	.short	0x010a
        /*0bde*/ 	.byte	0x3f
	.zero		1


	//   ....[56]....
        /*0be0*/ 	.word	0x0000e890
        /*0be4*/ 	.word	0x00000005
        /*0be8*/ 	.word	0x0002d860
        /*0bec*/ 	.short	0x010a
        /*0bee*/ 	.byte	0x3f
	.zero		1


	//   ....[57]....
        /*0bf0*/ 	.word	0x0000e900
        /*0bf4*/ 	.word	0x00000003
        /*0bf8*/ 	.word	0x0002d800
        /*0bfc*/ 	.short	0x010a
        /*0bfe*/ 	.byte	0x3f
	.zero		1


	//   ....[58]....
        /*0c00*/ 	.word	0x0000e950
        /*0c04*/ 	.word	0x00000005
        /*0c08*/ 	.word	0x0002d830
        /*0c0c*/ 	.short	0x010a
        /*0c0e*/ 	.byte	0x3f
	.zero		1


	//   ....[59]....
        /*0c10*/ 	.word	0x0000e9b0
        /*0c14*/ 	.word	0x00000003
        /*0c18*/ 	.word	0x0002d830
        /*0c1c*/ 	.short	0x010a
        /*0c1e*/ 	.byte	0x3f
	.zero		1


	//   ....[60]....
        /*0c20*/ 	.word	0x0000ea10
        /*0c24*/ 	.word	0x00000003
        /*0c28*/ 	.word	0x0002d850
        /*0c2c*/ 	.short	0x010a
        /*0c2e*/ 	.byte	0x3f
	.zero		1


	//   ....[61]....
        /*0c30*/ 	.word	0x0000ea70
        /*0c34*/ 	.word	0x00000006
        /*0c38*/ 	.word	0x0002d850
        /*0c3c*/ 	.short	0x010a
        /*0c3e*/ 	.byte	0x3f
	.zero		1


	//   ....[62]....
        /*0c40*/ 	.word	0x0000eb90
        /*0c44*/ 	.word	0x00000002
        /*0c48*/ 	.word	0x0002d840
        /*0c4c*/ 	.short	0x010a
        /*0c4e*/ 	.byte	0x3f
	.zero		1


	//   ....[63]....
        /*0c50*/ 	.word	0x0000f980
        /*0c54*/ 	.word	0x00000011
        /*0c58*/ 	.word	0x0002d820
        /*0c5c*/ 	.short	0x010a
        /*0c5e*/ 	.byte	0x3f
	.zero		1


	//   ....[64]....
        /*0c60*/ 	.word	0x0000f9d0
        /*0c64*/ 	.word	0x00000005
        /*0c68*/ 	.word	0x0002d840
        /*0c6c*/ 	.short	0x010a
        /*0c6e*/ 	.byte	0x3f
	.zero		1


	//   ....[65]....
        /*0c70*/ 	.word	0x0000ff70
        /*0c74*/ 	.word	0x00000005
        /*0c78*/ 	.word	0x0002d860
        /*0c7c*/ 	.short	0x010a
        /*0c7e*/ 	.byte	0x3f
	.zero		1


	//   ....[66]....
        /*0c80*/ 	.word	0x00010550
        /*0c84*/ 	.word	0x00000000
        /*0c88*/ 	.word	0x0002d860
        /*0c8c*/ 	.short	0x010a
        /*0c8e*/ 	.byte	0x3f
	.zero		1


	//   ....[67]....
        /*0c90*/ 	.word	0x00011540
        /*0c94*/ 	.word	0x00000005
        /*0c98*/ 	.word	0x0002d820
        /*0c9c*/ 	.short	0x010a
        /*0c9e*/ 	.byte	0x3f
	.zero		1


	//   ....[68]....
        /*0ca0*/ 	.word	0x000116e0
        /*0ca4*/ 	.word	0x00000003
        /*0ca8*/ 	.word	0x0002d840
        /*0cac*/ 	.short	0x010a
        /*0cae*/ 	.byte	0x3f
	.zero		1


	//   ....[69]....
        /*0cb0*/ 	.word	0x00011730
        /*0cb4*/ 	.word	0x00000005
        /*0cb8*/ 	.word	0x0002d840
        /*0cbc*/ 	.short	0x010a
        /*0cbe*/ 	.byte	0x3f
	.zero		1


	//   ....[70]....
        /*0cc0*/ 	.word	0x00011780
        /*0cc4*/ 	.word	0x00000003
        /*0cc8*/ 	.word	0x0002d860
        /*0ccc*/ 	.short	0x010a
        /*0cce*/ 	.byte	0x3f
	.zero		1


	//----- nvinfo : EIATTR_NUM_MBARRIERS
	.align		4
.L_1143:
        /*0cd0*/ 	.byte	0x03, 0x38
        /*0cd2*/ 	.short	0x0016


	//----- nvinfo : EIATTR_EXIT_INSTR_OFFSETS
	.align		4
        /*0cd4*/ 	.byte	0x04, 0x1c
        /*0cd6*/ 	.short	(.L_1145 - .L_1144)


	//   ....[0]....
.L_1144:
        /*0cd8*/ 	.word	0x000009a0


	//   ....[1]....
        /*0cdc*/ 	.word	0x00008fb0


	//   ....[2]....
        /*0ce0*/ 	.word	0x0000e8e0


	//----- nvinfo : EIATTR_MAX_THREADS
	.align		4
.L_1145:
        /*0ce4*/ 	.byte	0x04, 0x05
        /*0ce6*/ 	.short	(.L_1147 - .L_1146)
.L_1146:
        /*0ce8*/ 	.word	0x00000200
        /*0cec*/ 	.word	0x00000001
        /*0cf0*/ 	.word	0x00000001


	//----- nvinfo : EIATTR_CRS_STACK_SIZE
	.align		4
.L_1147:
        /*0cf4*/ 	.byte	0x04, 0x1e
        /*0cf6*/ 	.short	(.L_1149 - .L_1148)
.L_1148:
        /*0cf8*/ 	.word	0x00000000


	//----- nvinfo : EIATTR_CBANK_PARAM_SIZE
	.align		4
.L_1149:
        /*0cfc*/ 	.byte	0x03, 0x19
        /*0cfe*/ 	.short	0x0af0


	//----- nvinfo : EIATTR_PARAM_CBANK
	.align		4
        /*0d00*/ 	.byte	0x04, 0x0a
        /*0d02*/ 	.short	(.L_1151 - .L_1150)
	.align		4
.L_1150:
        /*0d04*/ 	.word	index@(.nv.constant0._ZN7cutlass13device_kernelIN5flash11enable_sm90INS1_16FlashAttnFwdSm90INS1_25CollectiveMainloopFwdSm90ILi2EN4cute5tupleIJNS5_1CILi1EEES8_S8_EEENS6_IJNS7_ILi192EEENS7_ILi128EEENS7_ILi96EEEEEELi96ENS_6half_tEfNS_4arch4Sm90ELb0ELb0ELb0ELb1ELb1ELb0ELb0ELb0ELb1ELb1ELb1ELb0EEENS1_21CollectiveEpilogueFwdINS6_IJSA_SC_SB_EEES9_SE_SG_Li384ELb1ELb1ELb1ELb0EEENS1_36VarlenDynamicPersistentTileSchedulerILi192ELi128ELi384ELi128ELb1ELb1ELb1ELb0ELb1ELb1EEEEEEEEEvNT_6ParamsE)
        /*0d08*/ 	.short	0x0210
        /*0d0a*/ 	.short	0x0af0


	//----- nvinfo : EIATTR_SW_WAR
	.align		4
.L_1151:
        /*0d0c*/ 	.byte	0x04, 0x36
        /*0d0e*/ 	.short	(.L_1153 - .L_1152)
.L_1152:
        /*0d10*/ 	.word	0x00000008
.L_1153:


//--------------------- .nv.info._ZN7cutlass13device_kernelIN5flash11enable_sm90INS1_16FlashAttnFwdSm90INS1_25CollectiveMainloopFwdSm90ILi2EN4cute5tupleIJNS5_1CILi1EEES8_S8_EEENS6_IJNS7_ILi192EEENS7_ILi128EEENS7_ILi96EEEEEELi96ENS_6half_tEfNS_4arch4Sm90ELb0ELb0ELb0ELb1ELb1ELb1ELb0ELb0ELb1ELb1ELb1ELb0EEENS1_21CollectiveEpilogueFwdINS6_IJSA_SC_SB_EEES9_SE_SG_Li384ELb1ELb1ELb1ELb0EEENS1_36VarlenDynamicPersistentTileSchedulerILi192ELi128ELi384ELi128ELb1ELb1ELb1ELb0ELb1ELb1EEEEEEEEEvNT_6ParamsE --------------------------
	.section	.nv.info._ZN7cutlass13device_kernelIN5flash11enable_sm90INS1_16FlashAttnFwdSm90INS1_25CollectiveMainloopFwdSm90ILi2EN4cute5tupleIJNS5_1CILi1EEES8_S8_EEENS6_IJNS7_ILi192EEENS7_ILi128EEENS7_ILi96EEEEEELi96ENS_6half_tEfNS_4arch4Sm90ELb0ELb0ELb0ELb1ELb1ELb1ELb0ELb0ELb1ELb1ELb1ELb0EEENS1_21CollectiveEpilogueFwdINS6_IJSA_SC_SB_EEES9_SE_SG_Li384ELb1ELb1ELb1ELb0EEENS1_36VarlenDynamicPersistentTileSchedulerILi192ELi128ELi384ELi128ELb1ELb1ELb1ELb0ELb1ELb1EEEEEEEEEvNT_6ParamsE,"",@"SHT_CUDA_INFO"
	.sectionflags	@""
	.align	4


	//----- nvinfo : EIATTR_CUDA_API_VERSION
	.align		4
        /*0000*/ 	.byte	0x04, 0x37
        /*0002*/ 	.short	(.L_1155 - .L_1154)
.L_1154:
        /*0004*/ 	.word	0x00000082


	//----- nvinfo : EIATTR_KPARAM_INFO
	.align		4
.L_1155:
        /*0008*/ 	.byte	0x04, 0x17
        /*000a*/ 	.short	(.L_1157 - .L_1156)
.L_1156:
        /*000c*/ 	.word	0x00000000
        /*0010*/ 	.short	0x0000
        /*0012*/ 	.short	0x0070
        /*0014*/ 	.byte	0x00, 0xf0, 0x01, 0x2a


	//----- nvinfo : EIATTR_SPARSE_MMA_MASK
	.align		4
.L_1157:
        /*0018*/ 	.byte	0x03, 0x50
        /*001a*/ 	.short	0x0000


	//----- nvinfo : EIATTR_MAXREG_COUNT
	.align		4
        /*001c*/ 	.byte	0x03, 0x1b
        /*001e*/ 	.short	0x0080


	//----- nvinfo : EIATTR_NUM_BARRIERS
	.align		4
        /*0020*/ 	.byte	0x02, 0x4c
        /*0022*/ 	.byte	0x10
	.zero		1


	//----- nvinfo : EIATTR_EXTERNS
	.align		4
        /*0024*/ 	.byte	0x04, 0x0f
        /*0026*/ 	.short	(.L_1159 - .L_1158)


	//   ....[0]....
	.align		4
.L_1158:
        /*0028*/ 	.word	index@(__assertfail)


	//----- nvinfo : EIATTR_ANNOTATIONS
	.align		4
.L_1159:
        /*002c*/ 	.byte	0x04, 0x55
        /*002e*/ 	.short	(.L_1161 - .L_1160)


	//   ....[0]....
.L_1160:
        /* <DEDUP_REMOVED lines=115> */


	//----- nvinfo : EIATTR_MERCURY_ISA_VERSION
	.align		4
.L_1161:
        /*0748*/ 	.byte	0x03, 0x5f
        /*074a*/ 	.short	0x0101


	//----- nvinfo : EIATTR_UNUSED_LOAD_BYTE_OFFSET
	.align		4
        /*074c*/ 	.byte	0x04, 0x44
        /*074e*/ 	.short	(.L_1163 - .L_1162)


	//   ....[0]....
.L_1162:
        /*0750*/ 	.word	0x00000a90
        /*0754*/ 	.word	0x0000fff0


	//   ....[1]....
        /*0758*/ 	.word	0x00010b00
        /*075c*/ 	.word	0x0000fff0


	//----- nvinfo : EIATTR_INT_WARP_WIDE_INSTR_OFFSETS
	.align		4
.L_1163:
        /*0760*/ 	.byte	0x04, 0x31
        /*0762*/ 	.short	(.L_1165 - .L_1164)


	//   ....[0]....
.L_1164:
        /*0764*/ 	.word	0x00000130


	//   ....[1]....
        /*0768*/ 	.word	0x00000170


	//   ....[2]....
        /*076c*/ 	.word	0x000001e0


	//   ....[3]....
        /*0770*/ 	.word	0x000164b0


	//   ....[4]....
        /*0774*/ 	.word	0x00016540


	//   ....[5]....
        /*0778*/ 	.word	0x000191b0


	//   ....[6]....
        /*077c*/ 	.word	0x00019240


	//----- nvinfo : EIATTR_COOP_GROUP_MASK_REGIDS
	.align		4
.L_1165:
        /*0780*/ 	.byte	0x04, 0x29
        /*0782*/ 	.short	(.L_1167 - .L_1166)


	//   ....[0]....
.L_1166:
        /*0784*/ 	.word	0xffffffff


	//   ....[1]....
        /*0788*/ 	.word	0xffffffff


	//   ....[2]....
        /*078c*/ 	.word	0xffffffff


	//   ....[3]....
        /*0790*/ 	.word	0xffffffff


	//   ....[4]....
        /*0794*/ 	.word	0xffffffff


	//   ....[5]....
        /*0798*/ 	.word	0xffffffff


	//   ....[6]....
        /*079c*/ 	.word	0xffffffff


	//   ....[7]....
        /*07a0*/ 	.word	0xffffffff


	//   ....[8]....
        /*07a4*/ 	.word	0xffffffff


	//   ....[9]....
        /*07a8*/ 	.word	0xffffffff


	//   ....[10]....
        /*07ac*/ 	.word	0xffffffff


	//   ....[11]....
        /*07b0*/ 	.word	0xffffffff


	//   ....[12]....
        /*07b4*/ 	.word	0xffffffff


	//   ....[13]....
        /*07b8*/ 	.word	0xffffffff


	//   ....[14]....
        /*07bc*/ 	.word	0xffffffff


	//   ....[15]....
        /*07c0*/ 	.word	0xffffffff


	//   ....[16]....
        /*07c4*/ 	.word	0xffffffff


	//   ....[17]....
        /*07c8*/ 	.word	0xffffffff


	//   ....[18]....
        /*07cc*/ 	.word	0xffffffff


	//   ....[19]....
        /*07d0*/ 	.word	0xffffffff


	//   ....[20]....
        /*07d4*/ 	.word	0xffffffff


	//   ....[21]....
        /*07d8*/ 	.word	0xffffffff


	//   ....[22]....
        /*07dc*/ 	.word	0xffffffff


	//   ....[23]....
        /*07e0*/ 	.word	0xffffffff


	//   ....[24]....
        /*07e4*/ 	.word	0xffffffff


	//   ....[25]....
        /*07e8*/ 	.word	0xffffffff


	//   ....[26]....
        /*07ec*/ 	.word	0xffffffff


	//   ....[27]....
        /*07f0*/ 	.word	0xffffffff


	//   ....[28]....
        /*07f4*/ 	.word	0xffffffff


	//   ....[29]....
        /*07f8*/ 	.word	0xffffffff


	//   ....[30]....
        /*07fc*/ 	.word	0xffffffff


	//   ....[31]....
        /*0800*/ 	.word	0xffffffff


	//   ....[32]....
        /*0804*/ 	.word	0xffffffff


	//   ....[33]....
        /*0808*/ 	.word	0xffffffff


	//   ....[34]....
        /*080c*/ 	.word	0xffffffff


	//   ....[35]....
        /*0810*/ 	.word	0xffffffff


	//   ....[36]....
        /*0814*/ 	.word	0xffffffff


	//   ....[37]....
        /*0818*/ 	.word	0xffffffff


	//   ....[38]....
        /*081c*/ 	.word	0xffffffff


	//   ....[39]....
        /*0820*/ 	.word	0xffffffff


	//   ....[40]....
        /*0824*/ 	.word	0xffffffff


	//   ....[41]....
        /*0828*/ 	.word	0xffffffff


	//   ....[42]....
        /*082c*/ 	.word	0xffffffff


	//   ....[43]....
        /*0830*/ 	.word	0xffffffff


	//   ....[44]....
        /*0834*/ 	.word	0xffffffff


	//   ....[45]....
        /*0838*/ 	.word	0xffffffff


	//   ....[46]....
        /*083c*/ 	.word	0xffffffff


	//   ....[47]....
        /*0840*/ 	.word	0xffffffff


	//   ....[48]....
        /*0844*/ 	.word	0xffffffff


	//   ....[49]....
        /*0848*/ 	.word	0xffffffff


	//   ....[50]....
        /*084c*/ 	.word	0xffffffff


	//   ....[51]....
        /*0850*/ 	.word	0xffffffff


	//   ....[52]....
        /*0854*/ 	.word	0xffffffff


	//   ....[53]....
        /*0858*/ 	.word	0xffffffff


	//   ....[54]....
        /*085c*/ 	.word	0xffffffff


	//   ....[55]....
        /*0860*/ 	.word	0xffffffff


	//   ....[56]....
        /*0864*/ 	.word	0xffffffff


	//   ....[57]....
        /*0868*/ 	.word	0xffffffff


	//   ....[58]....
        /*086c*/ 	.word	0xffffffff


	//   ....[59]....
        /*0870*/ 	.word	0xffffffff


	//   ....[60]....
        /*0874*/ 	.word	0xffffffff


	//   ....[61]....
        /*0878*/ 	.word	0xffffffff


	//   ....[62]....
        /*087c*/ 	.word	0xffffffff


	//   ....[63]....
        /*0880*/ 	.word	0xffffffff


	//   ....[64]....
        /*0884*/ 	.word	0xffffffff


	//   ....[65]....
        /*0888*/ 	.word	0xffffffff


	//   ....[66]....
        /*088c*/ 	.word	0xffffffff


	//   ....[67]....
        /*0890*/ 	.word	0xffffffff


	//   ....[68]....
        /*0894*/ 	.word	0xffffffff


	//   ....[69]....
        /*0898*/ 	.word	0xffffffff


	//   ....[70]....
        /*089c*/ 	.word	0xffffffff


	//   ....[71]....
        /*08a0*/ 	.word	0xffffffff


	//   ....[72]....
        /*08a4*/ 	.word	0xffffffff


	//   ....[73]....
        /*08a8*/ 	.word	0xffffffff


	//   ....[74]....
        /*08ac*/ 	.word	0xffffffff


	//   ....[75]....
        /*08b0*/ 	.word	0xffffffff


	//   ....[76]....
        /*08b4*/ 	.word	0xffffffff


	//   ....[77]....
        /*08b8*/ 	.word	0xffffffff


	//   ....[78]....
        /*08bc*/ 	.word	0xffffffff


	//   ....[79]....
        /*08c0*/ 	.word	0xffffffff


	//   ....[80]....
        /*08c4*/ 	.word	0xffffffff


	//   ....[81]....
        /*08c8*/ 	.word	0xffffffff


	//   ....[82]....
        /*08cc*/ 	.word	0xffffffff


	//   ....[83]....
        /*08d0*/ 	.word	0xffffffff


	//   ....[84]....
        /*08d4*/ 	.word	0xffffffff


	//   ....[85]....
        /*08d8*/ 	.word	0xffffffff


	//   ....[86]....
        /*08dc*/ 	.word	0xffffffff


	//   ....[87]....
        /*08e0*/ 	.word	0xffffffff


	//   ....[88]....
        /*08e4*/ 	.word	0xffffffff


	//   ....[89]....
        /*08e8*/ 	.word	0xffffffff


	//   ....[90]....
        /*08ec*/ 	.word	0xffffffff


	//   ....[91]....
        /*08f0*/ 	.word	0xffffffff


	//   ....[92]....
        /*08f4*/ 	.word	0xffffffff


	//   ....[93]....
        /*08f8*/ 	.word	0xffffffff


	//   ....[94]....
        /*08fc*/ 	.word	0xffffffff


	//   ....[95]....
        /*0900*/ 	.word	0xffffffff


	//   ....[96]....
        /*0904*/ 	.word	0xffffffff


	//   ....[97]....
        /*0908*/ 	.word	0xffffffff


	//   ....[98]....
        /*090c*/ 	.word	0xffffffff


	//   ....[99]....
        /*0910*/ 	.word	0xffffffff


	//   ....[100]....
        /*0914*/ 	.word	0xffffffff


	//   ....[101]....
        /*0918*/ 	.word	0xffffffff


	//   ....[102]....
        /*091c*/ 	.word	0xffffffff


	//   ....[103]....
        /*0920*/ 	.word	0xffffffff


	//   ....[104]....
        /*0924*/ 	.word	0xffffffff


	//   ....[105]....
        /*0928*/ 	.word	0xffffffff


	//   ....[106]....
        /*092c*/ 	.word	0xffffffff


	//   ....[107]....
        /*0930*/ 	.word	0xffffffff


	//   ....[108]....
        /*0934*/ 	.word	0xffffffff


	//   ....[109]....
        /*0938*/ 	.word	0xffffffff


	//   ....[110]....
        /*093c*/ 	.word	0xffffffff


	//   ....[111]....
        /*0940*/ 	.word	0xffffffff


	//   ....[112]....
        /*0944*/ 	.word	0xffffffff


	//   ....[113]....
        /*0948*/ 	.word	0xffffffff


	//   ....[114]....
        /*094c*/ 	.word	0xffffffff


	//   ....[115]....
        /*0950*/ 	.word	0xffffffff


	//   ....[116]....
        /*0954*/ 	.word	0xffffffff


	//   ....[117]....
        /*0958*/ 	.word	0xffffffff


	//   ....[118]....
        /*095c*/ 	.word	0xffffffff


	//   ....[119]....
        /*0960*/ 	.word	0xffffffff


	//   ....[120]....
        /*0964*/ 	.word	0xffffffff


	//   ....[121]....
        /*0968*/ 	.word	0xffffffff


	//   ....[122]....
        /*096c*/ 	.word	0xffffffff


	//   ....[123]....
        /*0970*/ 	.word	0xffffffff


	//   ....[124]....
        /*0974*/ 	.word	0xffffffff


	//   ....[125]....
        /*0978*/ 	.word	0xffffffff


	//   ....[126]....
        /*097c*/ 	.word	0xffffffff


	//   ....[127]....
        /*0980*/ 	.word	0xffffffff


	//   ....[128]....
        /*0984*/ 	.word	0xffffffff


	//   ....[129]....
        /*0988*/ 	.word	0xffffffff


	//   ....[130]....
        /*098c*/ 	.word	0xffffffff


	//   ....[131]....
        /*0990*/ 	.word	0xffffffff


	//   ....[132]....
        /*0994*/ 	.word	0xffffffff


	//   ....[133]....
        /*0998*/ 	.word	0xffffffff


	//   ....[134]....
        /*099c*/ 	.word	0xffffffff


	//   ....[135]....
        /*09a0*/ 	.word	0x0500000f


	//   ....[136]....
        /*09a4*/ 	.word	0x0500000f


	//   ....[137]....
        /*09a8*/ 	.word	0x0500000f


	//   ....[138]....
        /*09ac*/ 	.word	0x0500000f


	//   ....[139]....
        /*09b0*/ 	.word	0x0500000f


	//   ....[140]....
        /*09b4*/ 	.word	0x0500000f


	//   ....[141]....
        /*09b8*/ 	.word	0x0500000f


	//   ....[142]....
        /*09bc*/ 	.word	0x0500000f


	//   ....[143]....
        /*09c0*/ 	.word	0x0500000f


	//   ....[144]....
        /*09c4*/ 	.word	0x0500000f


	//   ....[145]....
        /*09c8*/ 	.word	0x0500000f


	//   ....[146]....
        /*09cc*/ 	.word	0x0500000f


	//   ....[147]....
        /*09d0*/ 	.word	0x0500000f


	//   ....[148]....
        /*09d4*/ 	.word	0x0500000f


	//   ....[149]....
        /*09d8*/ 	.word	0x0500000f


	//   ....[150]....
        /*09dc*/ 	.word	0x0500000f


	//   ....[151]....
        /*09e0*/ 	.word	0x0500000f


	//   ....[152]....
        /*09e4*/ 	.word	0x0500000f


	//   ....[153]....
        /*09e8*/ 	.word	0x0500000f


	//   ....[154]....
        /*09ec*/ 	.word	0x0500000f


	//   ....[155]....
        /*09f0*/ 	.word	0x0500000f


	//   ....[156]....
        /*09f4*/ 	.word	0x0500000f


	//   ....[157]....
        /*09f8*/ 	.word	0x0500000f


	//   ....[158]....
        /*09fc*/ 	.word	0x0500000f


	//   ....[159]....
        /*0a00*/ 	.word	0x0500000f


	//   ....[160]....
        /*0a04*/ 	.word	0x0500000f


	//   ....[161]....
        /*0a08*/ 	.word	0x0500000f


	//   ....[162]....
        /*0a0c*/ 	.word	0x0500000f


	//   ....[163]....
        /*0a10*/ 	.word	0x0500000f


	//   ....[164]....
        /*0a14*/ 	.word	0x0500000f


	//   ....[165]....
        /*0a18*/ 	.word	0x0500000f


	//   ....[166]....
        /*0a1c*/ 	.word	0x0500000f


	//   ....[167]....
        /*0a20*/ 	.word	0x0500000f


	//   ....[168]....
        /*0a24*/ 	.word	0x0500000f


	//   ....[169]....
        /*0a28*/ 	.word	0x0500000f


	//   ....[170]....
        /*0a2c*/ 	.word	0x0500000f


	//   ....[171]....
        /*0a30*/ 	.word	0x0500000f


	//   ....[172]....
        /*0a34*/ 	.word	0x0500000f


	//   ....[173]....
        /*0a38*/ 	.word	0x0500000f


	//   ....[174]....
        /*0a3c*/ 	.word	0x0500000f


	//   ....[175]....
        /*0a40*/ 	.word	0x0500000f


	//   ....[176]....
        /*0a44*/ 	.word	0x0500000f


	//   ....[177]....
        /*0a48*/ 	.word	0x0500000f


	//   ....[178]....
        /*0a4c*/ 	.word	0x0500000f


	//   ....[179]....
        /*0a50*/ 	.word	0x0500000f


	//   ....[180]....
        /*0a54*/ 	.word	0x0500000f


	//   ....[181]....
        /*0a58*/ 	.word	0x0500000f


	//   ....[182]....
        /*0a5c*/ 	.word	0x0500000f


	//   ....[183]....
        /*0a60*/ 	.word	0x0500000f


	//   ....[184]....
        /*0a64*/ 	.word	0x0500000f


	//   ....[185]....
        /*0a68*/ 	.word	0x0500000f


	//   ....[186]....
        /*0a6c*/ 	.word	0x0500000f


	//   ....[187]....
        /*0a70*/ 	.word	0x0500000f


	//   ....[188]....
        /*0a74*/ 	.word	0x0500000f


	//   ....[189]....
        /*0a78*/ 	.word	0x0500000f


	//   ....[190]....
        /*0a7c*/ 	.word	0x0500000f


	//   ....[191]....
        /*0a80*/ 	.word	0x0500000f


	//   ....[192]....
        /*0a84*/ 	.word	0x0500000f


	//   ....[193]....
        /*0a88*/ 	.word	0x0500000f


	//   ....[194]....
        /*0a8c*/ 	.word	0x0500000f


	//   ....[195]....
        /*0a90*/ 	.word	0x0500000f


	//   ....[196]....
        /*0a94*/ 	.word	0x0500000f


	//   ....[197]....
        /*0a98*/ 	.word	0x0500000f


	//   ....[198]....
        /*0a9c*/ 	.word	0x0500000f


	//   ....[199]....
        /*0aa0*/ 	.word	0x0500000f


	//   ....[200]....
        /*0aa4*/ 	.word	0x0500000f


	//   ....[201]....
        /*0aa8*/ 	.word	0x0500000f


	//   ....[202]....
        /*0aac*/ 	.word	0x0500000f


	//   ....[203]....
        /*0ab0*/ 	.word	0x0500000f


	//   ....[204]....
        /*0ab4*/ 	.word	0x0500000f


	//   ....[205]....
        /*0ab8*/ 	.word	0x0500000f


	//   ....[206]....
        /*0abc*/ 	.word	0x0500000f


	//   ....[207]....
        /*0ac0*/ 	.word	0x0500000f


	//   ....[208]....
        /*0ac4*/ 	.word	0x0500000f


	//   ....[209]....
        /*0ac8*/ 	.word	0x0500000f


	//   ....[210]....
        /*0acc*/ 	.word	0x0500000f


	//   ....[211]....
        /*0ad0*/ 	.word	0x0500000f


	//   ....[212]....
        /*0ad4*/ 	.word	0x0500000f


	//   ....[213]....
        /*0ad8*/ 	.word	0x0500000f


	//   ....[214]....
        /*0adc*/ 	.word	0x0500000f


	//   ....[215]....
        /*0ae0*/ 	.word	0x0500000f


	//   ....[216]....
        /*0ae4*/ 	.word	0x0500000f


	//   ....[217]....
        /*0ae8*/ 	.word	0x0500000f


	//   ....[218]....
        /*0aec*/ 	.word	0x0500000f


	//   ....[219]....
        /*0af0*/ 	.word	0x0500000f


	//   ....[220]....
        /*0af4*/ 	.word	0x0500000f


	//   ....[221]....
        /*0af8*/ 	.word	0x0500000f


	//   ....[222]....
        /*0afc*/ 	.word	0x0500000f


	//   ....[223]....
        /*0b00*/ 	.word	0x0500000f


	//   ....[224]....
        /*0b04*/ 	.word	0x0500000f


	//   ....[225]....
        /*0b08*/ 	.word	0x0500000f


	//   ....[226]....
        /*0b0c*/ 	.word	0x0500000f


	//----- nvinfo : EIATTR_COOP_GROUP_INSTR_OFFSETS
	.align		4
.L_1167:
        /*0b10*/ 	.byte	0x04, 0x28
        /*0b12*/ 	.short	(.L_1169 - .L_1168)


	//   ....[0]....
.L_1168:
        /*0b14*/ 	.word	0x00000070


	//   ....[1]....
        /*0b18*/ 	.word	0x00000140


	//   ....[2]....
        /*0b1c*/ 	.word	0x00000190


	//   ....[3]....
        /*0b20*/ 	.word	0x000003c0


	//   ....[4]....
        /*0b24*/ 	.word	0x00000520


	//   ....[5]....
        /*0b28*/ 	.word	0x00000640


	//   ....[6]....
        /*0b2c*/ 	.word	0x000007a0


	//   ....[7]....
        /*0b30*/ 	.word	0x00003510


	//   ....[8]....
        /*0b34*/ 	.word	0x00003520


	//   ....[9]....
        /*0b38*/ 	.word	0x000050b0


	//   ....[10]....
        /*0b3c*/ 	.word	0x000050c0


	//   ....[11]....
        /*0b40*/ 	.word	0x00006a00


	//   ....[12]....
        /*0b44*/ 	.word	0x00006a10


	//   ....[13]....
        /*0b48*/ 	.word	0x00006ed0


	//   ....[14]....
        /*0b4c*/ 	.word	0x00006ef0


	//   ....[15]....
        /*0b50*/ 	.word	0x00007760


	//   ....[16]....
        /*0b54*/ 	.word	0x00007d30


	//   ....[17]....
        /*0b58*/ 	.word	0x00007d40


	//   ....[18]....
        /*0b5c*/ 	.word	0x00007d50


	//   ....[19]....
        /*0b60*/ 	.word	0x00007d60


	//   ....[20]....
        /*0b64*/ 	.word	0x00009900


	//   ....[21]....
        /*0b68*/ 	.word	0x00009910


	//   ....[22]....
        /*0b6c*/ 	.word	0x00009920


	//   ....[23]....
        /*0b70*/ 	.word	0x00009930


	//   ....[24]....
        /*0b74*/ 	.word	0x0000c520


	//   ....[25]....
        /*0b78*/ 	.word	0x0000c540


	//   ....[26]....
        /*0b7c*/ 	.word	0x0000c560


	//   ....[27]....
        /*0b80*/ 	.word	0x0000c580


	//   ....[28]....
        /*0b84*/ 	.word	0x0000d7f0


	//   ....[29]....
        /*0b88*/ 	.word	0x0000e850


	//   ....[30]....
        /*0b8c*/ 	.word	0x0000e870


	//   ....[31]....
        /*0b90*/ 	.word	0x0000eaa0


	//   ....[32]....
        /*0b94*/ 	.word	0x0000eac0


	//   ....[33]....
        /*0b98*/ 	.word	0x0000fe60


	//   ....[34]....
        /*0b9c*/ 	.word	0x00010080


	//   ....[35]....
        /*0ba0*/ 	.word	0x00010530


	//   ....[36]....
        /*0ba4*/ 	.word	0x00010540


	//   ....[37]....
        /*0ba8*/ 	.word	0x00010570


	//   ....[38]....
        /*0bac*/ 	.word	0x000114c0


	//   ....[39]....
        /*0bb0*/ 	.word	0x000114e0


	//   ....[40]....
        /*0bb4*/ 	.word	0x000114f0


	//   ....[41]....
        /*0bb8*/ 	.word	0x00011500


	//   ....[42]....
        /*0bbc*/ 	.word	0x00011ba0


	//   ....[43]....
        /*0bc0*/ 	.word	0x00011bb0


	//   ....[44]....
        /*0bc4*/ 	.word	0x00011d00


	//   ....[45]....
        /*0bc8*/ 	.word	0x00011d10


	//   ....[46]....
        /*0bcc*/ 	.word	0x00012100


	//   ....[47]....
        /*0bd0*/ 	.word	0x00012110


	//   ....[48]....
        /*0bd4*/ 	.word	0x00012610


	//   ....[49]....
        /*0bd8*/ 	.word	0x00012620


	//   ....[50]....
        /*0bdc*/ 	.word	0x000133d0


	//   ....[51]....
        /*0be0*/ 	.word	0x000133e0


	//   ....[52]....
        /*0be4*/ 	.word	0x00013540


	//   ....[53]....
        /*0be8*/ 	.word	0x00013550


	//   ....[54]....
        /*0bec*/ 	.word	0x000136f0


	//   ....[55]....
        /*0bf0*/ 	.word	0x00013900


	//   ....[56]....
        /*0bf4*/ 	.word	0x00013930


	//   ....[57]....
        /*0bf8*/ 	.word	0x00013960


	//   ....[58]....
        /*0bfc*/ 	.word	0x00013990


	//   ....[59]....
        /*0c00*/ 	.word	0x000139c0


	//   ....[60]....
        /*0c04*/ 	.word	0x000139f0


	//   ....[61]....
        /*0c08*/ 	.word	0x00013b80


	//   ....[62]....
        /*0c0c*/ 	.word	0x00013bb0


	//   ....[63]....
        /*0c10*/ 	.word	0x00013be0


	//   ....[64]....
        /*0c14*/ 	.word	0x00013c10


	//   ....[65]....
        /*0c18*/ 	.word	0x00013c40


	//   ....[66]....
        /*0c1c*/ 	.word	0x00013c70


	//   ....[67]....
        /*0c20*/ 	.word	0x00013d00


	//   ....[68]....
        /*0c24*/ 	.word	0x00013d30


	//   ....[69]....
        /*0c28*/ 	.word	0x00013d40


	//   ....[70]....
        /*0c2c*/ 	.word	0x00013de0


	//   ....[71]....
        /*0c30*/ 	.word	0x00014dc0


	//   ....[72]....
        /*0c34*/ 	.word	0x000170d0


	//   ....[73]....
        /*0c38*/ 	.word	0x000170e0


	//   ....[74]....
        /*0c3c*/ 	.word	0x000171a0


	//   ....[75]....
        /*0c40*/ 	.word	0x000171b0


	//   ....[76]....
        /*0c44*/ 	.word	0x00017260


	//   ....[77]....
        /*0c48*/ 	.word	0x00017270


	//   ....[78]....
        /*0c4c*/ 	.word	0x00017280


	//   ....[79]....
        /*0c50*/ 	.word	0x00017290


	//   ....[80]....
        /*0c54*/ 	.word	0x00017c50


	//   ....[81]....
        /*0c58*/ 	.word	0x00017c80


	//   ....[82]....
        /*0c5c*/ 	.word	0x00017d40


	//   ....[83]....
        /*0c60*/ 	.word	0x00017d60


	//   ....[84]....
        /*0c64*/ 	.word	0x00017e00


	//   ....[85]....
        /*0c68*/ 	.word	0x00017e20


	//   ....[86]....
        /*0c6c*/ 	.word	0x00017e30


	//   ....[87]....
        /*0c70*/ 	.word	0x00017e40


	//   ....[88]....
        /*0c74*/ 	.word	0x00017f60


	//   ....[89]....
        /*0c78*/ 	.word	0x00017f70


	//   ....[90]....
        /*0c7c*/ 	.word	0x00017f80


	//   ....[91]....
        /*0c80*/ 	.word	0x00018010


	//   ....[92]....
        /*0c84*/ 	.word	0x000187d0


	//   ....[93]....
        /*0c88*/ 	.word	0x000187e0


	//   ....[94]....
        /*0c8c*/ 	.word	0x00018800


	//   ....[95]....
        /*0c90*/ 	.word	0x00018880


	//   ....[96]....
        /*0c94*/ 	.word	0x00018890


	//   ....[97]....
        /*0c98*/ 	.word	0x000188f0


	//   ....[98]....
        /*0c9c*/ 	.word	0x00018920


	//   ....[99]....
        /*0ca0*/ 	.word	0x00018960


	//   ....[100]....
        /*0ca4*/ 	.word	0x00018c10


	//   ....[101]....
        /*0ca8*/ 	.word	0x00018c30


	//   ....[102]....
        /*0cac*/ 	.word	0x00018cd0


	//   ....[103]....
        /*0cb0*/ 	.word	0x00018ce0


	//   ....[104]....
        /*0cb4*/ 	.word	0x00018d70


	//   ....[105]....
        /*0cb8*/ 	.word	0x00018d80


	//   ....[106]....
        /*0cbc*/ 	.word	0x00018d90


	//   ....[107]....
        /*0cc0*/ 	.word	0x00018e20


	//   ....[108]....
        /*0cc4*/ 	.word	0x000193f0


	//   ....[109]....
        /*0cc8*/ 	.word	0x00019400


	//   ....[110]....
        /*0ccc*/ 	.word	0x00019480


	//   ....[111]....
        /*0cd0*/ 	.word	0x00019530


	//   ....[112]....
        /*0cd4*/ 	.word	0x00019550


	//   ....[113]....
        /*0cd8*/ 	.word	0x000195d0


	//   ....[114]....
        /*0cdc*/ 	.word	0x000195f0


	//   ....[115]....
        /*0ce0*/ 	.word	0x00019600


	//   ....[116]....
        /*0ce4*/ 	.word	0x00019a40


	//   ....[117]....
        /*0ce8*/ 	.word	0x00019a70


	//   ....[118]....
        /*0cec*/ 	.word	0x00019ae0


	//   ....[119]....
        /*0cf0*/ 	.word	0x00019b10


	//   ....[120]....
        /*0cf4*/ 	.word	0x00019b40


	//   ....[121]....
        /*0cf8*/ 	.word	0x00019b70


	//   ....[122]....
        /*0cfc*/ 	.word	0x00019ba0


	//   ....[123]....
        /*0d00*/ 	.word	0x00019bd0


	//   ....[124]....
        /*0d04*/ 	.word	0x00019d70


	//   ....[125]....
        /*0d08*/ 	.word	0x00019da0


	//   ....[126]....
        /*0d0c*/ 	.word	0x00019dd0


	//   ....[127]....
        /*0d10*/ 	.word	0x00019e00


	//   ....[128]....
        /*0d14*/ 	.word	0x00019e30


	//   ....[129]....
        /*0d18*/ 	.word	0x00019e60


	//   ....[130]....
        /*0d1c*/ 	.word	0x00019f20


	//   ....[131]....
        /*0d20*/ 	.word	0x00019f40


	//   ....[132]....
        /*0d24*/ 	.word	0x00019f50


	//   ....[133]....
        /*0d28*/ 	.word	0x00019fb0


	//   ....[134]....
        /*0d2c*/ 	.word	0x0001a5d0


	//   ....[135]....
        /*0d30*/ 	.word	0x0001a910


	//   ....[136]....
        /*0d34*/ 	.word	0x0001a9a0


	//   ....[137]....
        /*0d38*/ 	.word	0x0001aa90


	//   ....[138]....
        /*0d3c*/ 	.word	0x0001ab20


	//   ....[139]....
        /*0d40*/ 	.word	0x0001ac00


	//   ....[140]....
        /*0d44*/ 	.word	0x0001ac90


	//   ....[141]....
        /*0d48*/ 	.word	0x0001ad70


	//   ....[142]....
        /*0d4c*/ 	.word	0x0001ae20


	//   ....[143]....
        /*0d50*/ 	.word	0x0001aeb0


	//   ....[144]....
        /*0d54*/ 	.word	0x0001af00


	//   ....[145]....
        /*0d58*/ 	.word	0x0001af50


	//   ....[146]....
        /*0d5c*/ 	.word	0x0001b040


	//   ....[147]....
        /*0d60*/ 	.word	0x0001b0d0


	//   ....[148]....
        /*0d64*/ 	.word	0x0001b120


	//   ....[149]....
        /*0d68*/ 	.word	0x0001b170


	//   ....[150]....
        /*0d6c*/ 	.word	0x0001b390


	//   ....[151]....
        /*0d70*/ 	.word	0x0001b3e0


	//   ....[152]....
        /*0d74*/ 	.word	0x0001b470


	//   ....[153]....
        /*0d78*/ 	.word	0x0001b500


	//   ....[154]....
        /*0d7c*/ 	.word	0x0001b580


	//   ....[155]....
        /*0d80*/ 	.word	0x0001b5d0


	//   ....[156]....
        /*0d84*/ 	.word	0x0001b660


	//   ....[157]....
        /*0d88*/ 	.word	0x0001b6f0


	//   ....[158]....
        /*0d8c*/ 	.word	0x0001b770


	//   ....[159]....
        /*0d90*/ 	.word	0x0001b7c0


	//   ....[160]....
        /*0d94*/ 	.word	0x0001b850


	//   ....[161]....
        /*0d98*/ 	.word	0x0001b8e0


	//   ....[162]....
        /*0d9c*/ 	.word	0x0001b9a0


	//   ....[163]....
        /*0da0*/ 	.word	0x0001bc80


	//   ....[164]....
        /*0da4*/ 	.word	0x0001bd70


	//   ....[165]....
        /*0da8*/ 	.word	0x0001be00


	//   ....[166]....
        /*0dac*/ 	.word	0x0001be60


	//   ....[167]....
        /*0db0*/ 	.word	0x0001bf80


	//   ....[168]....
        /*0db4*/ 	.word	0x0001bfe0


	//   ....[169]....
        /*0db8*/ 	.word	0x0001c100


	//   ....[170]....
        /*0dbc*/ 	.word	0x0001c160


	//   ....[171]....
        /*0dc0*/ 	.word	0x0001c210


	//   ....[172]....
        /*0dc4*/ 	.word	0x0001c320


	//   ....[173]....
        /*0dc8*/ 	.word	0x0001c390


	//   ....[174]....
        /*0dcc*/ 	.word	0x0001c3f0


	//   ....[175]....
        /*0dd0*/ 	.word	0x0001c500


	//   ....[176]....
        /*0dd4*/ 	.word	0x0001c560


	//   ....[177]....
        /*0dd8*/ 	.word	0x0001c680


	//   ....[178]....
        /*0ddc*/ 	.word	0x0001c6e0


	//   ....[179]....
        /*0de0*/ 	.word	0x0001c7c0


	//   ....[180]....
        /*0de4*/ 	.word	0x0001c890


	//   ....[181]....
        /*0de8*/ 	.word	0x0001c980


	//   ....[182]....
        /*0dec*/ 	.word	0x0001c9e0


	//   ....[183]....
        /*0df0*/ 	.word	0x0001cac0


	//   ....[184]....
        /*0df4*/ 	.word	0x0001cc50


	//   ....[185]....
        /*0df8*/ 	.word	0x0001cd10


	//   ....[186]....
        /*0dfc*/ 	.word	0x0001cda0


	//   ....[187]....
        /*0e00*/ 	.word	0x0001ce90


	//   ....[188]....
        /*0e04*/ 	.word	0x0001cef0


	//   ....[189]....
        /*0e08*/ 	.word	0x0001cfc0


	//   ....[190]....
        /*0e0c*/ 	.word	0x0001d020


	//   ....[191]....
        /*0e10*/ 	.word	0x0001d100


	//   ....[192]....
        /*0e14*/ 	.word	0x0001d1f0


	//   ....[193]....
        /*0e18*/ 	.word	0x0001d290


	//   ....[194]....
        /*0e1c*/ 	.word	0x0001d2f0


	//   ....[195]....
        /*0e20*/ 	.word	0x0001d3f0


	//   ....[196]....
        /*0e24*/ 	.word	0x0001d450


	//   ....[197]....
        /*0e28*/ 	.word	0x0001d550


	//   ....[198]....
        /*0e2c*/ 	.word	0x0001d5b0


	//   ....[199]....
        /*0e30*/ 	.word	0x0001d680


	//   ....[200]....
        /*0e34*/ 	.word	0x0001d7d0


	//   ....[201]....
        /*0e38*/ 	.word	0x0001d880


	//   ....[202]....
        /*0e3c*/ 	.word	0x0001d990


	//   ....[203]....
        /*0e40*/ 	.word	0x0001da70


	//   ....[204]....
        /*0e44*/ 	.word	0x0001dad0


	//   ....[205]....
        /*0e48*/ 	.word	0x0001dbc0


	//   ....[206]....
        /*0e4c*/ 	.word	0x0001dc20


	//   ....[207]....
        /*0e50*/ 	.word	0x0001dd00


	//   ....[208]....
        /*0e54*/ 	.word	0x0001dd90


	//   ....[209]....
        /*0e58*/ 	.word	0x0001de30


	//   ....[210]....
        /*0e5c*/ 	.word	0x0001dfb0


	//   ....[211]....
        /*0e60*/ 	.word	0x0001e020


	//   ....[212]....
        /*0e64*/ 	.word	0x0001e090


	//   ....[213]....
        /*0e68*/ 	.word	0x0001e100


	//   ....[214]....
        /*0e6c*/ 	.word	0x0001e170


	//   ....[215]....
        /*0e70*/ 	.word	0x0001e1f0


	//   ....[216]....
        /*0e74*/ 	.word	0x0001e270


	//   ....[217]....
        /*0e78*/ 	.word	0x0001e300


	//   ....[218]....
        /*0e7c*/ 	.word	0x0001e370


	//   ....[219]....
        /*0e80*/ 	.word	0x0001e3e0


	//   ....[220]....
        /*0e84*/ 	.word	0x0001e450


	//   ....[221]....
        /*0e88*/ 	.word	0x0001e4d0


	//   ....[222]....
        /*0e8c*/ 	.word	0x0001e540


	//   ....[223]....
        /*0e90*/ 	.word	0x0001e5e0


	//   ....[224]....
        /*0e94*/ 	.word	0x0001e630


	//   ....[225]....
        /*0e98*/ 	.word	0x0001e6c0


	//   ....[226]....
        /*0e9c*/ 	.word	0x0001e7f0


	//----- nvinfo : EIATTR_REG_RECONFIG
	.align		4
.L_1169:
        /*0ea0*/ 	.byte	0x01, 0x54
	.zero		2


	//----- nvinfo : EIATTR_SYSCALL_OFFSETS
	.align		4
        /*0ea4*/ 	.byte	0x04, 0x46
        /*0ea6*/ 	.short	(.L_1171 - .L_1170)


	//   ....[0]....
.L_1170:
        /*0ea8*/ 	.word	0x00002030


	//   ....[1]....
        /*0eac*/ 	.word	0x00002180


	//   ....[2]....
        /*0eb0*/ 	.word	0x00007930


	//   ....[3]....
        /*0eb4*/ 	.word	0x00007cb0


	//   ....[4]....
        /*0eb8*/ 	.word	0x000166a0


	//   ....[5]....
        /*0ebc*/ 	.word	0x000167f0


	//   ....[6]....
        /*0ec0*/ 	.word	0x000168e0


	//   ....[7]....
        /*0ec4*/ 	.word	0x00017710


	//----- nvinfo : EIATTR_MBARRIER_INSTR_OFFSETS
	.align		4
.L_1171:
        /*0ec8*/ 	.byte	0x04, 0x39
        /*0eca*/ 	.short	(.L_1173 - .L_1172)


	//   ....[0]....
.L_1172:
        /*0ecc*/ 	.word	0x00000270
        /*0ed0*/ 	.word	0x000000ff
        /*0ed4*/ 	.word	0x0002d800
        /*0ed8*/ 	.short	0x0100
        /*0eda*/ 	.byte	0x08
	.zero		1


	//   ....[1]....
        /*0edc*/ 	.word	0x00000280
        /*0ee0*/ 	.word	0x000000ff
        /*0ee4*/ 	.word	0x0002d820
        /*0ee8*/ 	.short	0x0100
        /*0eea*/ 	.byte	0x08
	.zero		1


	//   ....[2]....
        /*0eec*/ 	.word	0x00000370
        /*0ef0*/ 	.word	0x000000ff
        /*0ef4*/ 	.word	0x0002d830
        /*0ef8*/ 	.short	0x0100
        /*0efa*/ 	.byte	0x08
	.zero		1


	//   ....[3]....
        /*0efc*/ 	.word	0x00000380
        /*0f00*/ 	.word	0x000000ff
        /*0f04*/ 	.word	0x0002d840
        /*0f08*/ 	.short	0x0100
        /*0f0a*/ 	.byte	0x08
	.zero		1


	//   ....[4]....
        /*0f0c*/ 	.word	0x00000390
        /*0f10*/ 	.word	0x000000ff
        /*0f14*/ 	.word	0x0002d838
        /*0f18*/ 	.short	0x0100
        /*0f1a*/ 	.byte	0x08
	.zero		1


	//   ....[5]....
        /*0f1c*/ 	.word	0x000003a0
        /*0f20*/ 	.word	0x000000ff
        /*0f24*/ 	.word	0x0002d848
        /*0f28*/ 	.short	0x0100
        /*0f2a*/ 	.byte	0x08
	.zero		1


	//   ....[6]....
        /*0f2c*/ 	.word	0x000004d0
        /*0f30*/ 	.word	0x000000ff
        /*0f34*/ 	.word	0x0002d850
        /*0f38*/ 	.short	0x0100
        /*0f3a*/ 	.byte	0x08
	.zero		1


	//   ....[7]....
        /*0f3c*/ 	.word	0x000004e0
        /*0f40*/ 	.word	0x000000ff
        /*0f44*/ 	.word	0x0002d860
        /*0f48*/ 	.short	0x0100
        /*0f4a*/ 	.byte	0x08
	.zero		1


	//   ....[8]....
        /*0f4c*/ 	.word	0x000004f0
        /*0f50*/ 	.word	0x000000ff
        /*0f54*/ 	.word	0x0002d858
        /*0f58*/ 	.short	0x0100
        /*0f5a*/ 	.byte	0x08
	.zero		1


	//   ....[9]....
        /*0f5c*/ 	.word	0x00000500
        /*0f60*/ 	.word	0x000000ff
        /*0f64*/ 	.word	0x0002d868
        /*0f68*/ 	.short	0x0100
        /*0f6a*/ 	.byte	0x08
	.zero		1


	//   ....[10]....
        /*0f6c*/ 	.word	0x000005f0
        /*0f70*/ 	.word	0x000000ff
        /*0f74*/ 	.word	0x0002d870
        /*0f78*/ 	.short	0x0100
        /*0f7a*/ 	.byte	0x06
	.zero		1


	//   ....[11]....
        /*0f7c*/ 	.word	0x00000600
        /*0f80*/ 	.word	0x000000ff
        /*0f84*/ 	.word	0x0002d880
        /*0f88*/ 	.short	0x0100
        /*0f8a*/ 	.byte	0x06
	.zero		1


	//   ....[12]....
        /*0f8c*/ 	.word	0x00000610
        /*0f90*/ 	.word	0x000000ff
        /*0f94*/ 	.word	0x0002d878
        /*0f98*/ 	.short	0x0100
        /*0f9a*/ 	.byte	0x06
	.zero		1


	//   ....[13]....
        /*0f9c*/ 	.word	0x00000620
        /*0fa0*/ 	.word	0x000000ff
        /*0fa4*/ 	.word	0x0002d888
        /*0fa8*/ 	.short	0x0100
        /*0faa*/ 	.byte	0x06
	.zero		1


	//   ....[14]....
        /*0fac*/ 	.word	0x00000750
        /*0fb0*/ 	.word	0x000000ff
        /*0fb4*/ 	.word	0x0002d890
        /*0fb8*/ 	.short	0x0100
        /*0fba*/ 	.byte	0x08
	.zero		1


	//   ....[15]....
        /*0fbc*/ 	.word	0x00000760
        /*0fc0*/ 	.word	0x000000ff
        /*0fc4*/ 	.word	0x0002d8a0
        /*0fc8*/ 	.short	0x0100
        /*0fca*/ 	.byte	0x08
	.zero		1


	//   ....[16]....
        /*0fcc*/ 	.word	0x00000770
        /*0fd0*/ 	.word	0x000000ff
        /*0fd4*/ 	.word	0x0002d898
        /*0fd8*/ 	.short	0x0100
        /*0fda*/ 	.byte	0x08
	.zero		1


	//   ....[17]....
        /*0fdc*/ 	.word	0x00000780
        /*0fe0*/ 	.word	0x000000ff
        /*0fe4*/ 	.word	0x0002d8a8
        /*0fe8*/ 	.short	0x0100
        /*0fea*/ 	.byte	0x08
	.zero		1


	//   ....[18]....
        /*0fec*/ 	.word	0x000008b0
        /*0ff0*/ 	.word	0x000000ff
        /*0ff4*/ 	.word	0x0002d8b0
        /*0ff8*/ 	.short	0x0100
        /*0ffa*/ 	.byte	0x08
	.zero		1


	//   ....[19]....
        /*0ffc*/ 	.word	0x000008c0
        /*1000*/ 	.word	0x000000ff
        /*1004*/ 	.word	0x0002d8c0
        /*1008*/ 	.short	0x0100
        /*100a*/ 	.byte	0x08
	.zero		1


	//   ....[20]....
        /*100c*/ 	.word	0x000008d0
        /*1010*/ 	.word	0x000000ff
        /*1014*/ 	.word	0x0002d8b8
        /*1018*/ 	.short	0x0100
        /*101a*/ 	.byte	0x08
	.zero		1


	//   ....[21]....
        /*101c*/ 	.word	0x000008e0
        /*1020*/ 	.word	0x000000ff
        /*1024*/ 	.word	0x0002d8c8
        /*1028*/ 	.short	0x0100
        /*102a*/ 	.byte	0x08
	.zero		1


	//   ....[22]....
        /*102c*/ 	.word	0x000034c0
        /*1030*/ 	.word	0x0000001f
        /*1034*/ 	.word	0x0002d890
        /*1038*/ 	.short	0x010a
        /*103a*/ 	.byte	0x3f
	.zero		1


	//   ....[23]....
        /*103c*/ 	.word	0x00005060
        /*1040*/ 	.word	0x0000001f
        /*1044*/ 	.word	0x0002d890
        /*1048*/ 	.short	0x010a
        /*104a*/ 	.byte	0x3f
	.zero		1


	//   ....[24]....
        /*104c*/ 	.word	0x00006870
        /*1050*/ 	.word	0x0000001f
        /*1054*/ 	.word	0x0002d890
        /*1058*/ 	.short	0x010a
        /*105a*/ 	.byte	0x3f
	.zero		1


	//   ....[25]....
        /*105c*/ 	.word	0x00006d40
        /*1060*/ 	.word	0x0000000b
        /*1064*/ 	.word	0x00000000
        /*1068*/ 	.short	0x0101
        /*106a*/ 	.byte	0x3f
	.zero		1


	//   ....[26]....
        /*106c*/ 	.word	0x00006d80
        /*1070*/ 	.word	0x0000001f
        /*1074*/ 	.word	0x0002d8b0
        /*1078*/ 	.short	0x010a
        /*107a*/ 	.byte	0x3f
	.zero		1


	//   ....[27]....
        /*107c*/ 	.word	0x00007210
        /*1080*/ 	.word	0x0000001f
        /*1084*/ 	.word	0x00000000
        /*1088*/ 	.short	0x0101
        /*108a*/ 	.byte	0x3f
	.zero		1


	//   ....[28]....
        /*108c*/ 	.word	0x000079d0
        /*1090*/ 	.word	0x00000002
        /*1094*/ 	.word	0x0002d800
        /*1098*/ 	.short	0x010a
        /*109a*/ 	.byte	0x3f
	.zero		1


	//   ....[29]....
        /*109c*/ 	.word	0x00007a20
        /*10a0*/ 	.word	0x00000002
        /*10a4*/ 	.word	0x0002d800
        /*10a8*/ 	.short	0x010a
        /*10aa*/ 	.byte	0x3f
	.zero		1


	//   ....[30]....
        /*10ac*/ 	.word	0x000084c0
        /*10b0*/ 	.word	0x00000002
        /*10b4*/ 	.word	0x0002d800
        /*10b8*/ 	.short	0x010a
        /*10ba*/ 	.byte	0x3f
	.zero		1


	//   ....[31]....
        /*10bc*/ 	.word	0x00009e60
        /*10c0*/ 	.word	0x00000002
        /*10c4*/ 	.word	0x0002d800
        /*10c8*/ 	.short	0x010a
        /*10ca*/ 	.byte	0x3f
	.zero		1


	//   ....[32]....
        /*10cc*/ 	.word	0x0000b510
        /*10d0*/ 	.word	0x00000008
        /*10d4*/ 	.word	0x0002d830
        /*10d8*/ 	.short	0x010a
        /*10da*/ 	.byte	0x3f
	.zero		1


	//   ....[33]....
        /*10dc*/ 	.word	0x0000b5e0
        /*10e0*/ 	.word	0x00000008
        /*10e4*/ 	.word	0x0002d830
        /*10e8*/ 	.short	0x010a
        /*10ea*/ 	.byte	0x3f
	.zero		1


	//   ....[34]....
        /*10ec*/ 	.word	0x0000c7a0
        /*10f0*/ 	.word	0x00000008
        /*10f4*/ 	.word	0x00000000
        /*10f8*/ 	.short	0x0101
        /*10fa*/ 	.byte	0x3f
	.zero		1


	//   ....[35]....
        /*10fc*/ 	.word	0x0000dab0
        /*1100*/ 	.word	0x00000003
        /*1104*/ 	.word	0x0002d830
        /*1108*/ 	.short	0x010a
        /*110a*/ 	.byte	0x3f
	.zero		1


	//   ....[36]....
        /*110c*/ 	.word	0x0000db00
        /*1110*/ 	.word	0x00000003
        /*1114*/ 	.word	0x0002d830
        /*1118*/ 	.short	0x010a
        /*111a*/ 	.byte	0x3f
	.zero		1


	//   ....[37]....
        /*111c*/ 	.word	0x0000df90
        /*1120*/ 	.word	0x00000003
        /*1124*/ 	.word	0x0002d850
        /*1128*/ 	.short	0x010a
        /*112a*/ 	.byte	0x3f
	.zero		1


	//   ....[38]....
        /*112c*/ 	.word	0x0000dfd0
        /*1130*/ 	.word	0x00000003
        /*1134*/ 	.word	0x0002d850
        /*1138*/ 	.short	0x010a
        /*113a*/ 	.byte	0x3f
	.zero		1


	//   ....[39]....
        /*113c*/ 	.word	0x0000e640
        /*1140*/ 	.word	0x00000000
        /*1144*/ 	.word	0x00000000
        /*1148*/ 	.short	0x0101
        /*114a*/ 	.byte	0x3f
	.zero		1


	//   ....[40]....
        /*114c*/ 	.word	0x0000f800
        /*1150*/ 	.word	0x00000004
        /*1154*/ 	.word	0x00000000
        /*1158*/ 	.short	0x0101
        /*115a*/ 	.byte	0x3f
	.zero		1


	//   ....[41]....
        /*115c*/ 	.word	0x0000fee0
        /*1160*/ 	.word	0x0000000c
        /*1164*/ 	.word	0x0002d850
        /*1168*/ 	.short	0x010a
        /*116a*/ 	.byte	0x3f
	.zero		1


	//   ....[42]....
        /*116c*/ 	.word	0x0000ff90
        /*1170*/ 	.word	0x0000000c
        /*1174*/ 	.word	0x0002d850
        /*1178*/ 	.short	0x010a
        /*117a*/ 	.byte	0x3f
	.zero		1


	//   ....[43]....
        /*117c*/ 	.word	0x00010790
        /*1180*/ 	.word	0x0000000c
        /*1184*/ 	.word	0x00000000
        /*1188*/ 	.short	0x0101
        /*118a*/ 	.byte	0x3f
	.zero		1


	//   ....[44]....
        /*118c*/ 	.word	0x00011b00
        /*1190*/ 	.word	0x00000000
        /*1194*/ 	.word	0x00000000
        /*1198*/ 	.short	0x0101
        /*119a*/ 	.byte	0x3f
	.zero		1


	//   ....[45]....
        /*119c*/ 	.word	0x00012050
        /*11a0*/ 	.word	0x00000008
        /*11a4*/ 	.word	0x00000000
        /*11a8*/ 	.short	0x0101
        /*11aa*/ 	.byte	0x3f
	.zero		1


	//   ....[46]....
        /*11ac*/ 	.word	0x00014ea0
        /*11b0*/ 	.word	0x00000010
        /*11b4*/ 	.word	0x0002d820
        /*11b8*/ 	.short	0x010a
        /*11ba*/ 	.byte	0x3f
	.zero		1


	//   ....[47]....
        /*11bc*/ 	.word	0x00014f60
        /*11c0*/ 	.word	0x00000009
        /*11c4*/ 	.word	0x0002d8a0
        /*11c8*/ 	.short	0x010a
        /*11ca*/ 	.byte	0x3f
	.zero		1


	//   ....[48]....
        /*11cc*/ 	.word	0x00015390
        /*11d0*/ 	.word	0x00000009
        /*11d4*/ 	.word	0x0002d8c0
        /*11d8*/ 	.short	0x010a
        /*11da*/ 	.byte	0x3f
	.zero		1


	//   ....[49]....
        /*11dc*/ 	.word	0x000158f0
        /*11e0*/ 	.word	0x00000009
        /*11e4*/ 	.word	0x0002d8a0
        /*11e8*/ 	.short	0x010a
        /*11ea*/ 	.byte	0x3f
	.zero		1


	//   ....[50]....
        /*11ec*/ 	.word	0x00015d10
        /*11f0*/ 	.word	0x00000009
        /*11f4*/ 	.word	0x0002d8c0
        /*11f8*/ 	.short	0x010a
        /*11fa*/ 	.byte	0x3f
	.zero		1


	//   ....[51]....
        /*11fc*/ 	.word	0x00016e90
        /*1200*/ 	.word	0x00000000
        /*1204*/ 	.word	0x0002d840
        /*1208*/ 	.short	0x010a
        /*120a*/ 	.byte	0x3f
	.zero		1


	//   ....[52]....
        /*120c*/ 	.word	0x000173e0
        /*1210*/ 	.word	0x00000000
        /*1214*/ 	.word	0x0002d830
        /*1218*/ 	.short	0x0107
        /*121a*/ 	.byte	0x3f
	.zero		1


	//   ....[53]....
        /*121c*/ 	.word	0x000174b0
        /*1220*/ 	.word	0x00000000
        /*1224*/ 	.word	0x0002d830
        /*1228*/ 	.short	0x0101
        /*122a*/ 	.byte	0x3f
	.zero		1


	//   ....[54]....
        /*122c*/ 	.word	0x000180d0
        /*1230*/ 	.word	0x00000010
        /*1234*/ 	.word	0x0002d800
        /*1238*/ 	.short	0x0107
        /*123a*/ 	.byte	0x3f
	.zero		1


	//   ....[55]....
        /*123c*/ 	.word	0x000181c0
        /*1240*/ 	.word	0x00000010
        /*1244*/ 	.word	0x0002d800
        /*1248*/ 	.short	0x0101
        /*124a*/ 	.byte	0x3f
	.zero		1


	//   ....[56]....
        /*124c*/ 	.word	0x000181e0
        /*1250*/ 	.word	0x00000010
        /*1254*/ 	.word	0x0002d820
        /*1258*/ 	.short	0x010a
        /*125a*/ 	.byte	0x3f
	.zero		1


	//   ....[57]....
        /*125c*/ 	.word	0x00018600
        /*1260*/ 	.word	0x00000005
        /*1264*/ 	.word	0x0002d840
        /*1268*/ 	.short	0x010a
        /*126a*/ 	.byte	0x3f
	.zero		1


	//   ....[58]....
        /*126c*/ 	.word	0x00018a10
        /*1270*/ 	.word	0x00000005
        /*1274*/ 	.word	0x0002d830
        /*1278*/ 	.short	0x0107
        /*127a*/ 	.byte	0x3f
	.zero		1


	//   ....[59]....
        /*127c*/ 	.word	0x00018ad0
        /*1280*/ 	.word	0x00000005
        /*1284*/ 	.word	0x0002d830
        /*1288*/ 	.short	0x0101
        /*128a*/ 	.byte	0x3f
	.zero		1


	//   ....[60]....
        /*128c*/ 	.word	0x00018b30
        /*1290*/ 	.word	0x00000005
        /*1294*/ 	.word	0x0002d860
        /*1298*/ 	.short	0x010a
        /*129a*/ 	.byte	0x3f
	.zero		1


	//   ....[61]....
        /*129c*/ 	.word	0x00018fe0
        /*12a0*/ 	.word	0x00000005
        /*12a4*/ 	.word	0x0002d850
        /*12a8*/ 	.short	0x0107
        /*12aa*/ 	.byte	0x3f
	.zero		1


	//   ....[62]....
        /*12ac*/ 	.word	0x000190d0
        /*12b0*/ 	.word	0x00000005
        /*12b4*/ 	.word	0x0002d850
        /*12b8*/ 	.short	0x0101
        /*12ba*/ 	.byte	0x3f
	.zero		1


	//   ....[63]....
        /*12bc*/ 	.word	0x00019300
        /*12c0*/ 	.word	0x00000000
        /*12c4*/ 	.word	0x0002d860
        /*12c8*/ 	.short	0x010a
        /*12ca*/ 	.byte	0x3f
	.zero		1


	//   ....[64]....
        /*12cc*/ 	.word	0x00019730
        /*12d0*/ 	.word	0x00000000
        /*12d4*/ 	.word	0x0002d850
        /*12d8*/ 	.short	0x0107
        /*12da*/ 	.byte	0x3f
	.zero		1


	//   ....[65]....
        /*12dc*/ 	.word	0x00019810
        /*12e0*/ 	.word	0x00000000
        /*12e4*/ 	.word	0x0002d850
        /*12e8*/ 	.short	0x0101
        /*12ea*/ 	.byte	0x3f
	.zero		1


	//   ....[66]....
        /*12ec*/ 	.word	0x0001a550
        /*12f0*/ 	.word	0x00000005
        /*12f4*/ 	.word	0x0002d820
        /*12f8*/ 	.short	0x010a
        /*12fa*/ 	.byte	0x3f
	.zero		1


	//   ....[67]....
        /*12fc*/ 	.word	0x0001a6f0
        /*1300*/ 	.word	0x00000003
        /*1304*/ 	.word	0x0002d840
        /*1308*/ 	.short	0x010a
        /*130a*/ 	.byte	0x3f
	.zero		1


	//   ....[68]....
        /*130c*/ 	.word	0x0001a780
        /*1310*/ 	.word	0x00000005
        /*1314*/ 	.word	0x0002d840
        /*1318*/ 	.short	0x010a
        /*131a*/ 	.byte	0x3f
	.zero		1


	//   ....[69]....
        /*131c*/ 	.word	0x0001a7c0
        /*1320*/ 	.word	0x00000003
        /*1324*/ 	.word	0x0002d860
        /*1328*/ 	.short	0x010a
        /*132a*/ 	.byte	0x3f
	.zero		1


	//   ....[70]....
        /*132c*/ 	.word	0x0001a800
        /*1330*/ 	.word	0x00000005
        /*1334*/ 	.word	0x0002d860
        /*1338*/ 	.short	0x010a
        /*133a*/ 	.byte	0x3f
	.zero		1


	//   ....[71]....
        /*133c*/ 	.word	0x0001a860
        /*1340*/ 	.word	0x0000001f
        /*1344*/ 	.word	0x0002d890
        /*1348*/ 	.short	0x010a
        /*134a*/ 	.byte	0x3f
	.zero		1


	//   ....[72]....
        /*134c*/ 	.word	0x0001a9e0
        /*1350*/ 	.word	0x0000001f
        /*1354*/ 	.word	0x0002d890
        /*1358*/ 	.short	0x010a
        /*135a*/ 	.byte	0x3f
	.zero		1


	//   ....[73]....
        /*135c*/ 	.word	0x0001ab60
        /*1360*/ 	.word	0x0000001f
        /*1364*/ 	.word	0x0002d890
        /*1368*/ 	.short	0x010a
        /*136a*/ 	.byte	0x3f
	.zero		1


	//   ....[74]....
        /*136c*/ 	.word	0x0001acd0
        /*1370*/ 	.word	0x0000001f
        /*1374*/ 	.word	0x0002d8b0
        /*1378*/ 	.short	0x010a
        /*137a*/ 	.byte	0x3f
	.zero		1


	//   ....[75]....
        /*137c*/ 	.word	0x0001af90
        /*1380*/ 	.word	0x00000002
        /*1384*/ 	.word	0x0002d800
        /*1388*/ 	.short	0x010a
        /*138a*/ 	.byte	0x3f
	.zero		1


	//   ....[76]....
        /*138c*/ 	.word	0x0001b1b0
        /*1390*/ 	.word	0x00000002
        /*1394*/ 	.word	0x0002d800
        /*1398*/ 	.short	0x010a
        /*139a*/ 	.byte	0x3f
	.zero		1


	//   ....[77]....
        /*139c*/ 	.word	0x0001b200
        /*13a0*/ 	.word	0x00000008
        /*13a4*/ 	.word	0x0002d830
        /*13a8*/ 	.short	0x010a
        /*13aa*/ 	.byte	0x3f
	.zero		1


	//   ....[78]....
        /*13ac*/ 	.word	0x0001b250
        /*13b0*/ 	.word	0x00000003
        /*13b4*/ 	.word	0x0002d830
        /*13b8*/ 	.short	0x010a
        /*13ba*/ 	.byte	0x3f
	.zero		1


	//   ....[79]....
        /*13bc*/ 	.word	0x0001b2a0
        /*13c0*/ 	.word	0x00000003
        /*13c4*/ 	.word	0x0002d850
        /*13c8*/ 	.short	0x010a
        /*13ca*/ 	.byte	0x3f
	.zero		1


	//   ....[80]....
        /*13cc*/ 	.word	0x0001b2f0
        /*13d0*/ 	.word	0x0000000c
        /*13d4*/ 	.word	0x0002d850
        /*13d8*/ 	.short	0x010a
        /*13da*/ 	.byte	0x3f
	.zero		1


	//   ....[81]....
        /*13dc*/ 	.word	0x0001ba60
        /*13e0*/ 	.word	0x00000010
        /*13e4*/ 	.word	0x0002d820
        /*13e8*/ 	.short	0x010a
        /*13ea*/ 	.byte	0x3f
	.zero		1


	//   ....[82]....
        /*13ec*/ 	.word	0x0001bab0
        /*13f0*/ 	.word	0x00000009
        /*13f4*/ 	.word	0x0002d8a0
        /*13f8*/ 	.short	0x010a
        /*13fa*/ 	.byte	0x3f
	.zero		1


	//   ....[83]....
        /*13fc*/ 	.word	0x0001bb00
        /*1400*/ 	.word	0x00000009
        /*1404*/ 	.word	0x0002d8c0
        /*1408*/ 	.short	0x010a
        /*140a*/ 	.byte	0x3f
	.zero		1


	//   ....[84]....
        /*140c*/ 	.word	0x0001bb50
        /*1410*/ 	.word	0x00000009
        /*1414*/ 	.word	0x0002d8a0
        /*1418*/ 	.short	0x010a
        /*141a*/ 	.byte	0x3f
	.zero		1


	//   ....[85]....
        /*141c*/ 	.word	0x0001bba0
        /*1420*/ 	.word	0x00000009
        /*1424*/ 	.word	0x0002d8c0
        /*1428*/ 	.short	0x010a
        /*142a*/ 	.byte	0x3f
	.zero		1


	//   ....[86]....
        /*142c*/ 	.word	0x0001bcc0
        /*1430*/ 	.word	0x00000000
        /*1434*/ 	.word	0x0002d840
        /*1438*/ 	.short	0x010a
        /*143a*/ 	.byte	0x3f
	.zero		1


	//   ....[87]....
        /*143c*/ 	.word	0x0001cb50
        /*1440*/ 	.word	0x00000010
        /*1444*/ 	.word	0x0002d820
        /*1448*/ 	.short	0x010a
        /*144a*/ 	.byte	0x3f
	.zero		1


	//   ....[88]....
        /*144c*/ 	.word	0x0001cba0
        /*1450*/ 	.word	0x00000005
        /*1454*/ 	.word	0x0002d840
        /*1458*/ 	.short	0x010a
        /*145a*/ 	.byte	0x3f
	.zero		1


	//   ....[89]....
        /*145c*/ 	.word	0x0001d140
        /*1460*/ 	.word	0x00000005
        /*1464*/ 	.word	0x0002d860
        /*1468*/ 	.short	0x010a
        /*146a*/ 	.byte	0x3f
	.zero		1


	//   ....[90]....
        /*146c*/ 	.word	0x0001d720
        /*1470*/ 	.word	0x00000000
        /*1474*/ 	.word	0x0002d860
        /*1478*/ 	.short	0x010a
        /*147a*/ 	.byte	0x3f
	.zero		1


	//   ....[91]....
        /*147c*/ 	.word	0x0001e710
        /*1480*/ 	.word	0x00000005
        /*1484*/ 	.word	0x0002d820
        /*1488*/ 	.short	0x010a
        /*148a*/ 	.byte	0x3f
	.zero		1


	//   ....[92]....
        /*148c*/ 	.word	0x0001e8b0
        /*1490*/ 	.word	0x00000003
        /*1494*/ 	.word	0x0002d840
        /*1498*/ 	.short	0x010a
        /*149a*/ 	.byte	0x3f
	.zero		1


	//   ....[93]....
        /*149c*/ 	.word	0x0001e900
        /*14a0*/ 	.word	0x00000005
        /*14a4*/ 	.word	0x0002d840
        /*14a8*/ 	.short	0x010a
        /*14aa*/ 	.byte	0x3f
	.zero		1


	//   ....[94]....
        /*14ac*/ 	.word	0x0001e950
        /*14b0*/ 	.word	0x00000003
        /*14b4*/ 	.word	0x0002d860
        /*14b8*/ 	.short	0x010a
        /*14ba*/ 	.byte	0x3f
	.zero		1


	//----- nvinfo : EIATTR_NUM_MBARRIERS
	.align		4
.L_1173:
        /*14bc*/ 	.byte	0x03, 0x38
        /*14be*/ 	.short	0x0016


	//----- nvinfo : EIATTR_EXIT_INSTR_OFFSETS
	.align		4
        /*14c0*/ 	.byte	0x04, 0x1c
        /*14c2*/ 	.short	(.L_1175 - .L_1174)


	//   ....[0]....
.L_1174:
        /*14c4*/ 	.word	0x0001a850


	//----- nvinfo : EIATTR_MAX_THREADS
	.align		4
.L_1175:
        /*14c8*/ 	.byte	0x04, 0x05
        /*14ca*/ 	.short	(.L_1177 - .L_1176)
.L_1176:
        /*14cc*/ 	.word	0x00000200
        /*14d0*/ 	.word	0x00000001
        /*14d4*/ 	.word	0x00000001


	//----- nvinfo : EIATTR_CRS_STACK_SIZE
	.align		4
.L_1177:
        /*14d8*/ 	.byte	0x04, 0x1e
        /*14da*/ 	.short	(.L_1179 - .L_1178)
.L_1178:
        /*14dc*/ 	.word	0x00000000


	//----- nvinfo : EIATTR_CBANK_PARAM_SIZE
	.align		4
.L_1179:
        /*14e0*/ 	.byte	0x03, 0x19
        /*14e2*/ 	.short	0x0af0


	//----- nvinfo : EIATTR_PARAM_CBANK
	.align		4
        /*14e4*/ 	.byte	0x04, 0x0a
        /*14e6*/ 	.short	(.L_1181 - .L_1180)
	.align		4
.L_1180:
        /*14e8*/ 	.word	index@(.nv.constant0._ZN7cutlass13device_kernelIN5flash11enable_sm90INS1_16FlashAttnFwdSm90INS1_25CollectiveMainloopFwdSm90ILi2EN4cute5tupleIJNS5_1CILi1EEES8_S8_EEENS6_IJNS7_ILi192EEENS7_ILi128EEENS7_ILi96EEEEEELi96ENS_6half_tEfNS_4arch4Sm90ELb0ELb0ELb0ELb1ELb1ELb1ELb0ELb0ELb1ELb1ELb1ELb0EEENS1_21CollectiveEpilogueFwdINS6_IJSA_SC_SB_EEES9_SE_SG_Li384ELb1ELb1ELb1ELb0EEENS1_36VarlenDynamicPersistentTileSchedulerILi192ELi128ELi384ELi128ELb1ELb1ELb1ELb0ELb1ELb1EEEEEEEEEvNT_6ParamsE)
        /*14ec*/ 	.short	0x0210
        /*14ee*/ 	.short	0x0af0


	//----- nvinfo : EIATTR_SW_WAR
	.align		4
.L_1181:
        /*14f0*/ 	.byte	0x04, 0x36
        /*14f2*/ 	.short	(.L_1183 - .L_1182)
.L_1182:
        /*14f4*/ 	.word	0x00000008
.L_1183:


//--------------------- .nv.info._ZN7cutlass13device_kernelIN5flash11enable_sm90INS1_16FlashAttnFwdSm90INS1_25CollectiveMainloopFwdSm90ILi2EN4cute5tupleIJNS5_1CILi1EEES8_S8_EEENS6_IJNS7_ILi192EEENS7_ILi128EEENS7_ILi96EEEEEELi96ENS_6half_tEfNS_4arch4Sm90ELb0ELb1ELb0ELb0ELb1ELb0ELb0ELb0ELb1ELb1ELb1ELb0EEENS1_21CollectiveEpilogueFwdINS6_IJSA_SC_SB_EEES9_SE_SG_Li384ELb0ELb1ELb1ELb0EEENS1_19SingleTileSchedulerILb0ELb1ELb1ELi192EEEEEEEEEvNT_6ParamsE --------------------------
	.section	.nv.info._ZN7cutlass13device_kernelIN5flash11enable_sm90INS1_16FlashAttnFwdSm90INS1_25CollectiveMainloopFwdSm90ILi2EN4cute5tupleIJNS5_1CILi1EEES8_S8_EEENS6_IJNS7_ILi192EEENS7_ILi128EEENS7_ILi96EEEEEELi96ENS_6half_tEfNS_4arch4Sm90ELb0ELb1ELb0ELb0ELb1ELb0ELb0ELb0ELb1ELb1ELb1ELb0EEENS1_21CollectiveEpilogueFwdINS6_IJSA_SC_SB_EEES9_SE_SG_Li384ELb0ELb1ELb1ELb0EEENS1_19SingleTileSchedulerILb0ELb1ELb1ELi192EEEEEEEEEvNT_6ParamsE,"",@"SHT_CUDA_INFO"
	.sectionflags	@""
	.align	4


	//----- nvinfo : EIATTR_CUDA_API_VERSION
	.align		4
        /*0000*/ 	.byte	0x04, 0x37
        /*0002*/ 	.short	(.L_1185 - .L_1184)
.L_1184:
        /*0004*/ 	.word	0x00000082


	//----- nvinfo : EIATTR_KPARAM_INFO
	.align		4
.L_1185:
        /*0008*/ 	.byte	0x04, 0x17
        /*000a*/ 	.short	(.L_1187 - .L_1186)
.L_1186:
        /*000c*/ 	.word	0x00000000
        /*0010*/ 	.short	0x0000
        /*0012*/ 	.short	0x0070
        /*0014*/ 	.byte	0x00, 0xf0, 0x01, 0x28


	//----- nvinfo : EIATTR_SPARSE_MMA_MASK
	.align		4
.L_1187:
        /*0018*/ 	.byte	0x03, 0x50
        /*001a*/ 	.short	0x0000


	//----- nvinfo : EIATTR_MAXREG_COUNT
	.align		4
        /*001c*/ 	.byte	0x03, 0x1b
        /*001e*/ 	.short	0x0080


	//----- nvinfo : EIATTR_NUM_BARRIERS
	.align		4
        /*0020*/ 	.byte	0x02, 0x4c
        /*0022*/ 	.byte	0x10
	.zero		1


	//----- nvinfo : EIATTR_EXTERNS
	.align		4
        /*0024*/ 	.byte	0x04, 0x0f
        /*0026*/ 	.short	(.L_1189 - .L_1188)


	//   ....[0]....
	.align		4
.L_1188:
        /*0028*/ 	.word	index@(__assertfail)


	//----- nvinfo : EIATTR_ANNOTATIONS
	.align		4
.L_1189:
        /*002c*/ 	.byte	0x04, 0x55
        /*002e*/ 	.short	(.L_1191 - .L_1190)


	//   ....[0]....
.L_1190:
        /*0030*/ 	.word	0x00000001
        /*0034*/ 	.byte	0xb0, 0x08, 0x00, 0x00, 0x01, 0x00, 0x00, 0x00, 0x10, 0x0a, 0x00, 0x00, 0x01, 0x00, 0x00, 0x00
        /*0044*/ 	.byte	0x60, 0x17, 0x00, 0x00, 0x01, 0x00, 0x00, 0x00, 0xf0, 0xdf, 0x00, 0x00, 0x01, 0x00, 0x00, 0x00
        /*0054*/ 	.byte	0x00, 0xf3, 0x00, 0x00, 0x01, 0x00, 0x00, 0x00, 0x80, 0x06, 0x01, 0x00, 0x01, 0x00, 0x00, 0x00
        /*0064*/ 	.byte	0xa0, 0x06, 0x01, 0x00, 0x01, 0x00, 0x00, 0x00, 0x00, 0x08, 0x01, 0x00, 0x01, 0x00, 0x00, 0x00
        /*0074*/ 	.byte	0x50, 0x1e, 0x01, 0x00, 0x01, 0x00, 0x00, 0x00, 0x70, 0x1e, 0x01, 0x00, 0x01, 0x00, 0x00, 0x00
        /*0084*/ 	.byte	0x90, 0x32, 0x01, 0x00


	//----- nvinfo : EIATTR_MERCURY_ISA_VERSION
	.align		4
.L_1191:
        /*0088*/ 	.byte	0x03, 0x5f
        /*008a*/ 	.short	0x0101


	//----- nvinfo : EIATTR_INT_WARP_WIDE_INSTR_OFFSETS
	.align		4
        /*008c*/ 	.byte	0x04, 0x31
        /*008e*/ 	.short	(.L_1193 - .L_1192)


	//   ....[0]....
.L_1192:
        /*0090*/ 	.word	0x000000c0


	//   ....[1]....
        /*0094*/ 	.word	0x000000d0


	//   ....[2]....
        /*0098*/ 	.word	0x00000170


	//----- nvinfo : EIATTR_COOP_GROUP_MASK_REGIDS
	.align		4
.L_1193:
        /*009c*/ 	.byte	0x04, 0x29
        /*009e*/ 	.short	(.L_1195 - .L_1194)


	//   ....[0]....
.L_1194:
        /*00a0*/ 	.word	0xffffffff


	//   ....[1]....
        /*00a4*/ 	.word	0xffffffff


	//   ....[2]....
        /*00a8*/ 	.word	0xffffffff


	//   ....[3]....
        /*00ac*/ 	.word	0xffffffff


	//   ....[4]....
        /*00b0*/ 	.word	0xffffffff


	//   ....[5]....
        /*00b4*/ 	.word	0xffffffff


	//   ....[6]....
        /*00b8*/ 	.word	0xffffffff


	//   ....[7]....
        /*00bc*/ 	.word	0xffffffff


	//   ....[8]....
        /*00c0*/ 	.word	0xffffffff


	//   ....[9]....
        /*00c4*/ 	.word	0xffffffff


	//   ....[10]....
        /*00c8*/ 	.word	0xffffffff


	//   ....[11]....
        /*00cc*/ 	.word	0xffffffff


	//   ....[12]....
        /*00d0*/ 	.word	0xffffffff


	//   ....[13]....
        /*00d4*/ 	.word	0xffffffff


	//   ....[14]....
        /*00d8*/ 	.word	0xffffffff


	//   ....[15]....
        /*00dc*/ 	.word	0xffffffff


	//   ....[16]....
        /*00e0*/ 	.word	0xffffffff


	//   ....[17]....
        /*00e4*/ 	.word	0xffffffff


	//   ....[18]....
        /*00e8*/ 	.word	0xffffffff


	//   ....[19]....
        /*00ec*/ 	.word	0xffffffff


	//   ....[20]....
        /*00f0*/ 	.word	0xffffffff


	//   ....[21]....
        /*00f4*/ 	.word	0xffffffff


	//   ....[22]....
        /*00f8*/ 	.word	0xffffffff


	//   ....[23]....
        /*00fc*/ 	.word	0xffffffff


	//   ....[24]....
        /*0100*/ 	.word	0xffffffff


	//   ....[25]....
        /*0104*/ 	.word	0xffffffff


	//   ....[26]....
        /*0108*/ 	.word	0xffffffff


	//   ....[27]....
        /*010c*/ 	.word	0xffffffff


	//   ....[28]....
        /*0110*/ 	.word	0xffffffff


	//   ....[29]....
        /*0114*/ 	.word	0xffffffff


	//   ....[30]....
        /*0118*/ 	.word	0xffffffff


	//   ....[31]....
        /*011c*/ 	.word	0xffffffff


	//   ....[32]....
        /*0120*/ 	.word	0xffffffff


	//   ....[33]....
        /*0124*/ 	.word	0xffffffff


	//   ....[34]....
        /*0128*/ 	.word	0xffffffff


	//   ....[35]....
        /*012c*/ 	.word	0xffffffff


	//   ....[36]....
        /*0130*/ 	.word	0xffffffff


	//   ....[37]....
        /*0134*/ 	.word	0xffffffff


	//   ....[38]....
        /*0138*/ 	.word	0xffffffff


	//   ....[39]....
        /*013c*/ 	.word	0xffffffff


	//   ....[40]....
        /*0140*/ 	.word	0xffffffff


	//   ....[41]....
        /*0144*/ 	.word	0xffffffff


	//   ....[42]....
        /*0148*/ 	.word	0xffffffff


	//   ....[43]....
        /*014c*/ 	.word	0xffffffff


	//   ....[44]....
        /*0150*/ 	.word	0xffffffff


	//   ....[45]....
        /*0154*/ 	.word	0xffffffff


	//   ....[46]....
        /*0158*/ 	.word	0xffffffff


	//   ....[47]....
        /*015c*/ 	.word	0xffffffff


	//   ....[48]....
        /*0160*/ 	.word	0xffffffff


	//   ....[49]....
        /*0164*/ 	.word	0xffffffff


	//   ....[50]....
        /*0168*/ 	.word	0xffffffff


	//   ....[51]....
        /*016c*/ 	.word	0xffffffff


	//   ....[52]....
        /*0170*/ 	.word	0xffffffff


	//   ....[53]....
        /*0174*/ 	.word	0xffffffff


	//   ....[54]....
        /*0178*/ 	.word	0xffffffff


	//   ....[55]....
        /*017c*/ 	.word	0xffffffff


	//   ....[56]....
        /*0180*/ 	.word	0xffffffff


	//   ....[57]....
        /*0184*/ 	.word	0xffffffff


	//   ....[58]....
        /*0188*/ 	.word	0xffffffff


	//   ....[59]....
        /*018c*/ 	.word	0xffffffff


	//   ....[60]....
        /*0190*/ 	.word	0xffffffff


	//   ....[61]....
        /*0194*/ 	.word	0xffffffff


	//   ....[62]....
        /*0198*/ 	.word	0xffffffff


	//   ....[63]....
        /*019c*/ 	.word	0xffffffff


	//   ....[64]....
        /*01a0*/ 	.word	0xffffffff


	//   ....[65]....
        /*01a4*/ 	.word	0xffffffff


	//   ....[66]....
        /*01a8*/ 	.word	0xffffffff


	//   ....[67]....
        /*01ac*/ 	.word	0xffffffff


	//   ....[68]....
        /*01b0*/ 	.word	0xffffffff


	//   ....[69]....
        /*01b4*/ 	.word	0xffffffff


	//   ....[70]....
        /*01b8*/ 	.word	0xffffffff


	//   ....[71]....
        /*01bc*/ 	.word	0xffffffff


	//   ....[72]....
        /*01c0*/ 	.word	0xffffffff


	//   ....[73]....
        /*01c4*/ 	.word	0xffffffff


	//   ....[74]....
        /*01c8*/ 	.word	0xffffffff


	//   ....[75]....
        /*01cc*/ 	.word	0xffffffff


	//   ....[76]....
        /*01d0*/ 	.word	0xffffffff


	//   ....[77]....
        /*01d4*/ 	.word	0xffffffff


	//   ....[78]....
        /*01d8*/ 	.word	0xffffffff


	//   ....[79]....
        /*01dc*/ 	.word	0xffffffff


	//   ....[80]....
        /*01e0*/ 	.word	0xffffffff


	//   ....[81]....
        /*01e4*/ 	.word	0xffffffff


	//   ....[82]....
        /*01e8*/ 	.word	0xffffffff


	//   ....[83]....
        /*01ec*/ 	.word	0xffffffff


	//   ....[84]....
        /*01f0*/ 	.word	0xffffffff


	//   ....[85]....
        /*01f4*/ 	.word	0xffffffff


	//   ....[86]....
        /*01f8*/ 	.word	0xffffffff


	//   ....[87]....
        /*01fc*/ 	.word	0xffffffff


	//   ....[88]....
        /*0200*/ 	.word	0xffffffff


	//   ....[89]....
        /*0204*/ 	.word	0xffffffff


	//   ....[90]....
        /*0208*/ 	.word	0xffffffff


	//   ....[91]....
        /*020c*/ 	.word	0x0500000f


	//   ....[92]....
        /*0210*/ 	.word	0x0500000f


	//   ....[93]....
        /*0214*/ 	.word	0x0500000f


	//   ....[94]....
        /*0218*/ 	.word	0x0500000f


	//   ....[95]....
        /*021c*/ 	.word	0x0500000f


	//   ....[96]....
        /*0220*/ 	.word	0x0500000f


	//   ....[97]....
        /*0224*/ 	.word	0x0500000f


	//   ....[98]....
        /*0228*/ 	.word	0x0500000f


	//   ....[99]....
        /*022c*/ 	.word	0x0500000f


	//   ....[100]....
        /*0230*/ 	.word	0x0500000f


	//   ....[101]....
        /*0234*/ 	.word	0x0500000f


	//   ....[102]....
        /*0238*/ 	.word	0x0500000f


	//   ....[103]....
        /*023c*/ 	.word	0x0500000f


	//   ....[104]....
        /*0240*/ 	.word	0x0500000f


	//   ....[105]....
        /*0244*/ 	.word	0x0500000f


	//   ....[106]....
        /*0248*/ 	.word	0x0500000f


	//   ....[107]....
        /*024c*/ 	.word	0x0500000f


	//   ....[108]....
        /*0250*/ 	.word	0x0500000f


	//   ....[109]....
        /*0254*/ 	.word	0x0500000f


	//   ....[110]....
        /*0258*/ 	.word	0x0500000f


	//   ....[111]....
        /*025c*/ 	.word	0x0500000f


	//   ....[112]....
        /*0260*/ 	.word	0x0500000f


	//   ....[113]....
        /*0264*/ 	.word	0x0500000f


	//   ....[114]....
        /*0268*/ 	.word	0x0500000f


	//   ....[115]....
        /*026c*/ 	.word	0x0500000f


	//   ....[116]....
        /*0270*/ 	.word	0x0500000f


	//   ....[117]....
        /*0274*/ 	.word	0x0500000f


	//   ....[118]....
        /*0278*/ 	.word	0x0500000f


	//   ....[119]....
        /*027c*/ 	.word	0x0500000f


	//   ....[120]....
        /*0280*/ 	.word	0x0500000f


	//   ....[121]....
        /*0284*/ 	.word	0x0500000f


	//   ....[122]....
        /*0288*/ 	.word	0x0500000f


	//   ....[123]....
        /*028c*/ 	.word	0x0500000f


	//   ....[124]....
        /*0290*/ 	.word	0x0500000f


	//   ....[125]....
        /*0294*/ 	.word	0x0500000f


	//   ....[126]....
        /*0298*/ 	.word	0x0500000f


	//   ....[127]....
        /*029c*/ 	.word	0x0500000f


	//   ....[128]....
        /*02a0*/ 	.word	0x0500000f


	//   ....[129]....
        /*02a4*/ 	.word	0x0500000f


	//   ....[130]....
        /*02a8*/ 	.word	0x0500000f


	//   ....[131]....
        /*02ac*/ 	.word	0x0500000f


	//   ....[132]....
        /*02b0*/ 	.word	0x0500000f


	//   ....[133]....
        /*02b4*/ 	.word	0x0500000f


	//   ....[134]....
        /*02b8*/ 	.word	0x0500000f


	//   ....[135]....
        /*02bc*/ 	.word	0x0500000f


	//   ....[136]....
        /*02c0*/ 	.word	0x0500000f


	//----- nvinfo : EIATTR_COOP_GROUP_INSTR_OFFSETS
	.align		4
.L_1195:
        /*02c4*/ 	.byte	0x04, 0x28
        /*02c6*/ 	.short	(.L_1197 - .L_1196)


	//   ....[0]....
.L_1196:
        /*02c8*/ 	.word	0x00000080


	//   ....[1]....
        /*02cc*/ 	.word	0x00000090


	//   ....[2]....
        /*02d0*/ 	.word	0x000002d0


	//   ....[3]....
        /*02d4*/ 	.word	0x00000430


	//   ....[4]....
        /*02d8*/ 	.word	0x00000550


	//   ....[5]....
        /*02dc*/ 	.word	0x000006b0


	//   ....[6]....
        /*02e0*/ 	.word	0x00001510


	//   ....[7]....
        /*02e4*/ 	.word	0x00001e40


	//   ....[8]....
        /*02e8*/ 	.word	0x000020f0


	//   ....[9]....
        /*02ec*/ 	.word	0x000034d0


	//   ....[10]....
        /*02f0*/ 	.word	0x000034f0


	//   ....[11]....
        /*02f4*/ 	.word	0x00003a10


	//   ....[12]....
        /*02f8*/ 	.word	0x00003a80


	//   ....[13]....
        /*02fc*/ 	.word	0x00004840


	//   ....[14]....
        /*0300*/ 	.word	0x00005640


	//   ....[15]....
        /*0304*/ 	.word	0x00005860


	//   ....[16]....
        /*0308*/ 	.word	0x00006450


	//   ....[17]....
        /*030c*/ 	.word	0x00006550


	//   ....[18]....
        /*0310*/ 	.word	0x00006da0


	//   ....[19]....
        /*0314*/ 	.word	0x00006e10


	//   ....[20]....
        /*0318*/ 	.word	0x00007e50


	//   ....[21]....
        /*031c*/ 	.word	0x00008ef0


	//   ....[22]....
        /*0320*/ 	.word	0x00008f00


	//   ....[23]....
        /*0324*/ 	.word	0x00008f30


	//   ....[24]....
        /*0328*/ 	.word	0x00008f40


	//   ....[25]....
        /*032c*/ 	.word	0x0000a2a0


	//   ....[26]....
        /*0330*/ 	.word	0x0000ad50


	//   ....[27]....
        /*0334*/ 	.word	0x0000afb0


	//   ....[28]....
        /*0338*/ 	.word	0x0000bbf0


	//   ....[29]....
        /*033c*/ 	.word	0x0000bcf0


	//   ....[30]....
        /*0340*/ 	.word	0x0000c550


	//   ....[31]....
        /*0344*/ 	.word	0x0000c5c0


	//   ....[32]....
        /*0348*/ 	.word	0x0000d600


	//   ....[33]....
        /*034c*/ 	.word	0x0000d730


	//   ....[34]....
        /*0350*/ 	.word	0x0000d770


	//   ....[35]....
        /*0354*/ 	.word	0x0000d870


	//   ....[36]....
        /*0358*/ 	.word	0x0000d880


	//   ....[37]....
        /*035c*/ 	.word	0x0000e7b0


	//   ....[38]....
        /*0360*/ 	.word	0x0000e7f0


	//   ....[39]....
        /*0364*/ 	.word	0x0000e830


	//   ....[40]....
        /*0368*/ 	.word	0x0000e870


	//   ....[41]....
        /*036c*/ 	.word	0x0000e890


	//   ....[42]....
        /*0370*/ 	.word	0x0000e8c0


	//   ....[43]....
        /*0374*/ 	.word	0x0000ed90


	//   ....[44]....
        /*0378*/ 	.word	0x0000eda0


	//   ....[45]....
        /*037c*/ 	.word	0x0000f670


	//   ....[46]....
        /*0380*/ 	.word	0x00010d30


	//   ....[47]....
        /*0384*/ 	.word	0x00010d40


	//   ....[48]....
        /*0388*/ 	.word	0x00010d50


	//   ....[49]....
        /*038c*/ 	.word	0x00010d60


	//   ....[50]....
        /*0390*/ 	.word	0x00010d80


	//   ....[51]....
        /*0394*/ 	.word	0x00010db0


	//   ....[52]....
        /*0398*/ 	.word	0x00010de0


	//   ....[53]....
        /*039c*/ 	.word	0x00010e10


	//   ....[54]....
        /*03a0*/ 	.word	0x00011720


	//   ....[55]....
        /*03a4*/ 	.word	0x00011740


	//   ....[56]....
        /*03a8*/ 	.word	0x00011750


	//   ....[57]....
        /*03ac*/ 	.word	0x000117d0


	//   ....[58]....
        /*03b0*/ 	.word	0x00011870


	//   ....[59]....
        /*03b4*/ 	.word	0x00011880


	//   ....[60]....
        /*03b8*/ 	.word	0x00011920


	//   ....[61]....
        /*03bc*/ 	.word	0x00011950


	//   ....[62]....
        /*03c0*/ 	.word	0x000119b0


	//   ....[63]....
        /*03c4*/ 	.word	0x000119c0


	//   ....[64]....
        /*03c8*/ 	.word	0x000119f0


	//   ....[65]....
        /*03cc*/ 	.word	0x00011a40


	//   ....[66]....
        /*03d0*/ 	.word	0x00012280


	//   ....[67]....
        /*03d4*/ 	.word	0x00012290


	//   ....[68]....
        /*03d8*/ 	.word	0x000122b0


	//   ....[69]....
        /*03dc*/ 	.word	0x00012330


	//   ....[70]....
        /*03e0*/ 	.word	0x00012340


	//   ....[71]....
        /*03e4*/ 	.word	0x000123a0


	//   ....[72]....
        /*03e8*/ 	.word	0x000123d0


	//   ....[73]....
        /*03ec*/ 	.word	0x00012410


	//   ....[74]....
        /*03f0*/ 	.word	0x00012630


	//   ....[75]....
        /*03f4*/ 	.word	0x00012650


	//   ....[76]....
        /*03f8*/ 	.word	0x00012670


	//   ....[77]....
        /*03fc*/ 	.word	0x000126f0


	//   ....[78]....
        /*0400*/ 	.word	0x00012710


	//   ....[79]....
        /*0404*/ 	.word	0x00012790


	//   ....[80]....
        /*0408*/ 	.word	0x000127b0


	//   ....[81]....
        /*040c*/ 	.word	0x000127c0


	//   ....[82]....
        /*0410*/ 	.word	0x00012cf0


	//   ....[83]....
        /*0414*/ 	.word	0x00012d20


	//   ....[84]....
        /*0418*/ 	.word	0x00012d50


	//   ....[85]....
        /*041c*/ 	.word	0x00012d80


	//   ....[86]....
        /*0420*/ 	.word	0x00012db0


	//   ....[87]....
        /*0424*/ 	.word	0x00012de0


	//   ....[88]....
        /*0428*/ 	.word	0x00012e00


	//   ....[89]....
        /*042c*/ 	.word	0x00012ea0


	//   ....[90]....
        /*0430*/ 	.word	0x00013220


	//   ....[91]....
        /*0434*/ 	.word	0x00013860


	//   ....[92]....
        /*0438*/ 	.word	0x00013950


	//   ....[93]....
        /*043c*/ 	.word	0x000139f0


	//   ....[94]....
        /*0440*/ 	.word	0x00013a80


	//   ....[95]....
        /*0444*/ 	.word	0x00013b60


	//   ....[96]....
        /*0448*/ 	.word	0x00013bd0


	//   ....[97]....
        /*044c*/ 	.word	0x00013cb0


	//   ....[98]....
        /*0450*/ 	.word	0x00013d60


	//   ....[99]....
        /*0454*/ 	.word	0x00013e60


	//   ....[100]....
        /*0458*/ 	.word	0x00013f00


	//   ....[101]....
        /*045c*/ 	.word	0x00013f60


	//   ....[102]....
        /*0460*/ 	.word	0x00014010


	//   ....[103]....
        /*0464*/ 	.word	0x000140e0


	//   ....[104]....
        /*0468*/ 	.word	0x00014170


	//   ....[105]....
        /*046c*/ 	.word	0x00014240


	//   ....[106]....
        /*0470*/ 	.word	0x000142c0


	//   ....[107]....
        /*0474*/ 	.word	0x00014380


	//   ....[108]....
        /*0478*/ 	.word	0x00014420


	//   ....[109]....
        /*047c*/ 	.word	0x000144f0


	//   ....[110]....
        /*0480*/ 	.word	0x00014560


	//   ....[111]....
        /*0484*/ 	.word	0x00014620


	//   ....[112]....
        /*0488*/ 	.word	0x00014760


	//   ....[113]....
        /*048c*/ 	.word	0x00014840


	//   ....[114]....
        /*0490*/ 	.word	0x000148c0


	//   ....[115]....
        /*0494*/ 	.word	0x000149a0


	//   ....[116]....
        /*0498*/ 	.word	0x00014a00


	//   ....[117]....
        /*049c*/ 	.word	0x00014ad0


	//   ....[118]....
        /*04a0*/ 	.word	0x00014b30


	//   ....[119]....
        /*04a4*/ 	.word	0x00014c10


	//   ....[120]....
        /*04a8*/ 	.word	0x00014d00


	//   ....[121]....
        /*04ac*/ 	.word	0x00014da0


	//   ....[122]....
        /*04b0*/ 	.word	0x00014e00


	//   ....[123]....
        /*04b4*/ 	.word	0x00014ef0


	//   ....[124]....
        /*04b8*/ 	.word	0x00014f50


	//   ....[125]....
        /*04bc*/ 	.word	0x00015040


	//   ....[126]....
        /*04c0*/ 	.word	0x000150a0


	//   ....[127]....
        /*04c4*/ 	.word	0x00015160


	//   ....[128]....
        /*04c8*/ 	.word	0x000152a0


	//   ....[129]....
        /*04cc*/ 	.word	0x00015350


	//   ....[130]....
        /*04d0*/ 	.word	0x00015440


	//   ....[131]....
        /*04d4*/ 	.word	0x00015550


	//   ....[132]....
        /*04d8*/ 	.word	0x000155d0


	//   ....[133]....
        /*04dc*/ 	.word	0x000156c0


	//   ....[134]....
        /*04e0*/ 	.word	0x00015730


	//   ....[135]....
        /*04e4*/ 	.word	0x00015800


	//   ....[136]....
        /*04e8*/ 	.word	0x00015910


	//----- nvinfo : EIATTR_REG_RECONFIG
	.align		4
.L_1197:
        /*04ec*/ 	.byte	0x01, 0x54
	.zero		2


	//----- nvinfo : EIATTR_SYSCALL_OFFSETS
	.align		4
        /*04f0*/ 	.byte	0x04, 0x46
        /*04f2*/ 	.short	(.L_1199 - .L_1198)


	//   ....[0]....
.L_1198:
        /*04f4*/ 	.word	0x00001720


	//   ....[1]....
        /*04f8*/ 	.word	0x00010230


	//   ....[2]....
        /*04fc*/ 	.word	0x00010370


	//   ....[3]....
        /*0500*/ 	.word	0x00010460


	//   ....[4]....
        /*0504*/ 	.word	0x00011250


	//----- nvinfo : EIATTR_MBARRIER_INSTR_OFFSETS
	.align		4
.L_1199:
        /*0508*/ 	.byte	0x04, 0x39
        /*050a*/ 	.short	(.L_1201 - .L_1200)


	//   ....[0]....
.L_1200:
        /*050c*/ 	.word	0x00000180
        /*0510*/ 	.word	0x000000ff
        /*0514*/ 	.word	0x0002d800
        /*0518*/ 	.short	0x0100
        /*051a*/ 	.byte	0x08
	.zero		1


	//   ....[1]....
        /*051c*/ 	.word	0x00000190
        /*0520*/ 	.word	0x000000ff
        /*0524*/ 	.word	0x0002d820
        /*0528*/ 	.short	0x0100
        /*052a*/ 	.byte	0x08
	.zero		1


	//   ....[2]....
        /*052c*/ 	.word	0x00000280
        /*0530*/ 	.word	0x000000ff
        /*0534*/ 	.word	0x0002d830
        /*0538*/ 	.short	0x0100
        /*053a*/ 	.byte	0x08
	.zero		1


	//   ....[3]....
        /*053c*/ 	.word	0x00000290
        /*0540*/ 	.word	0x000000ff
        /*0544*/ 	.word	0x0002d840
        /*0548*/ 	.short	0x0100
        /*054a*/ 	.byte	0x08
	.zero		1


	//   ....[4]....
        /*054c*/ 	.word	0x000002a0
        /*0550*/ 	.word	0x000000ff
        /*0554*/ 	.word	0x0002d838
        /*0558*/ 	.short	0x0100
        /*055a*/ 	.byte	0x08
	.zero		1


	//   ....[5]....
        /*055c*/ 	.word	0x000002b0
        /*0560*/ 	.word	0x000000ff
        /*0564*/ 	.word	0x0002d848
        /*0568*/ 	.short	0x0100
        /*056a*/ 	.byte	0x08
	.zero		1


	//   ....[6]....
        /*056c*/ 	.word	0x000003e0
        /*0570*/ 	.word	0x000000ff
        /*0574*/ 	.word	0x0002d850
        /*0578*/ 	.short	0x0100
        /*057a*/ 	.byte	0x08
	.zero		1


	//   ....[7]....
        /*057c*/ 	.word	0x000003f0
        /*0580*/ 	.word	0x000000ff
        /*0584*/ 	.word	0x0002d860
        /*0588*/ 	.short	0x0100
        /*058a*/ 	.byte	0x08
	.zero		1


	//   ....[8]....
        /*058c*/ 	.word	0x00000400
        /*0590*/ 	.word	0x000000ff
        /*0594*/ 	.word	0x0002d858
        /*0598*/ 	.short	0x0100
        /*059a*/ 	.byte	0x08
	.zero		1


	//   ....[9]....
        /*059c*/ 	.word	0x00000410
        /*05a0*/ 	.word	0x000000ff
        /*05a4*/ 	.word	0x0002d868
        /*05a8*/ 	.short	0x0100
        /*05aa*/ 	.byte	0x08
	.zero		1


	//   ....[10]....
        /*05ac*/ 	.word	0x00000500
        /*05b0*/ 	.word	0x000000ff
        /*05b4*/ 	.word	0x0002d870
        /*05b8*/ 	.short	0x0100
        /*05ba*/ 	.byte	0x06
	.zero		1


	//   ....[11]....
        /*05bc*/ 	.word	0x00000510
        /*05c0*/ 	.word	0x000000ff
        /*05c4*/ 	.word	0x0002d880
        /*05c8*/ 	.short	0x0100
        /*05ca*/ 	.byte	0x06
	.zero		1


	//   ....[12]....
        /*05cc*/ 	.word	0x00000520
        /*05d0*/ 	.word	0x000000ff
        /*05d4*/ 	.word	0x0002d878
        /*05d8*/ 	.short	0x0100
        /*05da*/ 	.byte	0x06
	.zero		1


	//   ....[13]....
        /*05dc*/ 	.word	0x00000530
        /*05e0*/ 	.word	0x000000ff
        /*05e4*/ 	.word	0x0002d888
        /*05e8*/ 	.short	0x0100
        /*05ea*/ 	.byte	0x06
	.zero		1


	//   ....[14]....
        /*05ec*/ 	.word	0x00000660
        /*05f0*/ 	.word	0x000000ff
        /*05f4*/ 	.word	0x0002d890
        /*05f8*/ 	.short	0x0100
        /*05fa*/ 	.byte	0x08
	.zero		1


	//   ....[15]....
        /*05fc*/ 	.word	0x00000670
        /*0600*/ 	.word	0x000000ff
        /*0604*/ 	.word	0x0002d8a0
        /*0608*/ 	.short	0x0100
        /*060a*/ 	.byte	0x08
	.zero		1


	//   ....[16]....
        /*060c*/ 	.word	0x00000680
        /*0610*/ 	.word	0x000000ff
        /*0614*/ 	.word	0x0002d898
        /*0618*/ 	.short	0x0100
        /*061a*/ 	.byte	0x08
	.zero		1


	//   ....[17]....
        /*061c*/ 	.word	0x00000690
        /*0620*/ 	.word	0x000000ff
        /*0624*/ 	.word	0x0002d8a8
        /*0628*/ 	.short	0x0100
        /*062a*/ 	.byte	0x08
	.zero		1


	//   ....[18]....
        /*062c*/ 	.word	0x000007d0
        /*0630*/ 	.word	0x000000ff
        /*0634*/ 	.word	0x0002d8b0
        /*0638*/ 	.short	0x0100
        /*063a*/ 	.byte	0x08
	.zero		1


	//   ....[19]....
        /*063c*/ 	.word	0x000007e0
        /*0640*/ 	.word	0x000000ff
        /*0644*/ 	.word	0x0002d8c0
        /*0648*/ 	.short	0x0100
        /*064a*/ 	.byte	0x08
	.zero		1


	//   ....[20]....
        /*064c*/ 	.word	0x000007f0
        /*0650*/ 	.word	0x000000ff
        /*0654*/ 	.word	0x0002d8b8
        /*0658*/ 	.short	0x0100
        /*065a*/ 	.byte	0x08
	.zero		1


	//   ....[21]....
        /*065c*/ 	.word	0x00000800
        /*0660*/ 	.word	0x000000ff
        /*0664*/ 	.word	0x0002d8c8
        /*0668*/ 	.short	0x0100
        /*066a*/ 	.byte	0x08
	.zero		1


	//   ....[22]....
        /*066c*/ 	.word	0x00001740
        /*0670*/ 	.word	0x000000ff
        /*0674*/ 	.word	0x0002d800
        /*0678*/ 	.short	0x010a
        /*067a*/ 	.byte	0x26
	.zero		1


	//   ....[23]....
        /*067c*/ 	.word	0x000017d0
        /*0680*/ 	.word	0x000000ff
        /*0684*/ 	.word	0x0002d830
        /*0688*/ 	.short	0x010a
        /*068a*/ 	.byte	0x26
	.zero		1


	//   ....[24]....
        /*068c*/ 	.word	0x00001830
        /*0690*/ 	.word	0x000000ff
        /*0694*/ 	.word	0x0002d830
        /*0698*/ 	.short	0x010a
        /*069a*/ 	.byte	0x26
	.zero		1


	//   ....[25]....
        /*069c*/ 	.word	0x00001e90
        /*06a0*/ 	.word	0x000000ff
        /*06a4*/ 	.word	0x00000000
        /*06a8*/ 	.short	0x0101
        /*06aa*/ 	.byte	0x04
	.zero		1


	//   ....[26]....
        /*06ac*/ 	.word	0x00004d10
        /*06b0*/ 	.word	0x000000ff
        /*06b4*/ 	.word	0x0002d830
        /*06b8*/ 	.short	0x010a
        /*06ba*/ 	.byte	0x04
	.zero		1


	//   ....[27]....
        /*06bc*/ 	.word	0x00004d50
        /*06c0*/ 	.word	0x000000ff
        /*06c4*/ 	.word	0x0002d830
        /*06c8*/ 	.short	0x010a
        /*06ca*/ 	.byte	0x04
	.zero		1


	//   ....[28]....
        /*06cc*/ 	.word	0x00005040
        /*06d0*/ 	.word	0x000000ff
        /*06d4*/ 	.word	0x0002d850
        /*06d8*/ 	.short	0x010a
        /*06da*/ 	.byte	0x0a
	.zero		1


	//   ....[29]....
        /*06dc*/ 	.word	0x00005080
        /*06e0*/ 	.word	0x000000ff
        /*06e4*/ 	.word	0x0002d850
        /*06e8*/ 	.short	0x010a
        /*06ea*/ 	.byte	0x0a
	.zero		1


	//   ....[30]....
        /*06ec*/ 	.word	0x00005610
        /*06f0*/ 	.word	0x000000ff
        /*06f4*/ 	.word	0x00000000
        /*06f8*/ 	.short	0x0101
        /*06fa*/ 	.byte	0x0a
	.zero		1


	//   ....[31]....
        /*06fc*/ 	.word	0x000079e0
        /*0700*/ 	.word	0x000000ff
        /*0704*/ 	.word	0x00000000
        /*0708*/ 	.short	0x0101
        /*070a*/ 	.byte	0x06
	.zero		1


	//   ....[32]....
        /*070c*/ 	.word	0x00008270
        /*0710*/ 	.word	0x000000ff
        /*0714*/ 	.word	0x0002d830
        /*0718*/ 	.short	0x010a
        /*071a*/ 	.byte	0x04
	.zero		1


	//   ....[33]....
        /*071c*/ 	.word	0x000082b0
        /*0720*/ 	.word	0x000000ff
        /*0724*/ 	.word	0x0002d830
        /*0728*/ 	.short	0x010a
        /*072a*/ 	.byte	0x04
	.zero		1


	//   ....[34]....
        /*072c*/ 	.word	0x000085d0
        /*0730*/ 	.word	0x000000ff
        /*0734*/ 	.word	0x0002d850
        /*0738*/ 	.short	0x010a
        /*073a*/ 	.byte	0x0e
	.zero		1


	//   ....[35]....
        /*073c*/ 	.word	0x00008610
        /*0740*/ 	.word	0x000000ff
        /*0744*/ 	.word	0x0002d850
        /*0748*/ 	.short	0x010a
        /*074a*/ 	.byte	0x0e
	.zero		1


	//   ....[36]....
        /*074c*/ 	.word	0x00008c00
        /*0750*/ 	.word	0x000000ff
        /*0754*/ 	.word	0x00000000
        /*0758*/ 	.short	0x0101
        /*075a*/ 	.byte	0x0e
	.zero		1


	//   ....[37]....
        /*075c*/ 	.word	0x00009e20
        /*0760*/ 	.word	0x000000ff
        /*0764*/ 	.word	0x00000000
        /*0768*/ 	.short	0x0101
        /*076a*/ 	.byte	0x0a
	.zero		1


	//   ....[38]....
        /*076c*/ 	.word	0x0000a570
        /*0770*/ 	.word	0x000000ff
        /*0774*/ 	.word	0x0002d830
        /*0778*/ 	.short	0x010a
        /*077a*/ 	.byte	0x0a
	.zero		1


	//   ....[39]....
        /*077c*/ 	.word	0x0000a5b0
        /*0780*/ 	.word	0x000000ff
        /*0784*/ 	.word	0x0002d830
        /*0788*/ 	.short	0x010a
        /*078a*/ 	.byte	0x0a
	.zero		1


	//   ....[40]....
        /*078c*/ 	.word	0x0000a850
        /*0790*/ 	.word	0x000000ff
        /*0794*/ 	.word	0x0002d850
        /*0798*/ 	.short	0x010a
        /*079a*/ 	.byte	0x0a
	.zero		1


	//   ....[41]....
        /*079c*/ 	.word	0x0000a890
        /*07a0*/ 	.word	0x000000ff
        /*07a4*/ 	.word	0x0002d850
        /*07a8*/ 	.short	0x010a
        /*07aa*/ 	.byte	0x0a
	.zero		1


	//   ....[42]....
        /*07ac*/ 	.word	0x0000ad20
        /*07b0*/ 	.word	0x000000ff
        /*07b4*/ 	.word	0x00000000
        /*07b8*/ 	.short	0x0101
        /*07ba*/ 	.byte	0x0a
	.zero		1


	//   ....[43]....
        /*07bc*/ 	.word	0x0000d170
        /*07c0*/ 	.word	0x000000ff
        /*07c4*/ 	.word	0x00000000
        /*07c8*/ 	.short	0x0101
        /*07ca*/ 	.byte	0x06
	.zero		1


	//   ....[44]....
        /*07cc*/ 	.word	0x0000d680
        /*07d0*/ 	.word	0x000000ff
        /*07d4*/ 	.word	0x0002d850
        /*07d8*/ 	.short	0x010a
        /*07da*/ 	.byte	0x06
	.zero		1


	//   ....[45]....
        /*07dc*/ 	.word	0x0000d6c0
        /*07e0*/ 	.word	0x000000ff
        /*07e4*/ 	.word	0x0002d850
        /*07e8*/ 	.short	0x010a
        /*07ea*/ 	.byte	0x06
	.zero		1


	//   ....[46]....
        /*07ec*/ 	.word	0x0000dea0
        /*07f0*/ 	.word	0x000000ff
        /*07f4*/ 	.word	0x00000000
        /*07f8*/ 	.short	0x0101
        /*07fa*/ 	.byte	0x06
	.zero		1


	//   ....[47]....
        /*07fc*/ 	.word	0x0000e8b0
        /*0800*/ 	.word	0x000000ff
        /*0804*/ 	.word	0x00000000
        /*0808*/ 	.short	0x0101
        /*080a*/ 	.byte	0x04
	.zero		1


	//   ....[48]....
        /*080c*/ 	.word	0x00010950
        /*0810*/ 	.word	0x000000ff
        /*0814*/ 	.word	0x0002d840
        /*0818*/ 	.short	0x010a
        /*081a*/ 	.byte	0x2f
	.zero		1


	//   ....[49]....
        /*081c*/ 	.word	0x00011010
        /*0820*/ 	.word	0x000000ff
        /*0824*/ 	.word	0x0002d830
        /*0828*/ 	.short	0x0107
        /*082a*/ 	.byte	0x2f
	.zero		1


	//   ....[50]....
        /*082c*/ 	.word	0x00011080
        /*0830*/ 	.word	0x000000ff
        /*0834*/ 	.word	0x0002d830
        /*0838*/ 	.short	0x0101
        /*083a*/ 	.byte	0x2f
	.zero		1


	//   ....[51]....
        /*083c*/ 	.word	0x00011b90
        /*0840*/ 	.word	0x000000ff
        /*0844*/ 	.word	0x0002d800
        /*0848*/ 	.short	0x0107
        /*084a*/ 	.byte	0x2f
	.zero		1


	//   ....[52]....
        /*084c*/ 	.word	0x00011bf0
        /*0850*/ 	.word	0x000000ff
        /*0854*/ 	.word	0x0002d800
        /*0858*/ 	.short	0x0101
        /*085a*/ 	.byte	0x2f
	.zero		1


	//   ....[53]....
        /*085c*/ 	.word	0x00011c20
        /*0860*/ 	.word	0x000000ff
        /*0864*/ 	.word	0x0002d820
        /*0868*/ 	.short	0x010a
        /*086a*/ 	.byte	0x2f
	.zero		1


	//   ....[54]....
        /*086c*/ 	.word	0x00012050
        /*0870*/ 	.word	0x00000007
        /*0874*/ 	.word	0x0002d840
        /*0878*/ 	.short	0x010a
        /*087a*/ 	.byte	0x3f
	.zero		1


	//   ....[55]....
        /*087c*/ 	.word	0x000124c0
        /*0880*/ 	.word	0x00000007
        /*0884*/ 	.word	0x0002d830
        /*0888*/ 	.short	0x0107
        /*088a*/ 	.byte	0x3f
	.zero		1


	//   ....[56]....
        /*088c*/ 	.word	0x00012570
        /*0890*/ 	.word	0x00000007
        /*0894*/ 	.word	0x0002d830
        /*0898*/ 	.short	0x0101
        /*089a*/ 	.byte	0x3f
	.zero		1


	//   ....[57]....
        /*089c*/ 	.word	0x000125d0
        /*08a0*/ 	.word	0x00000007
        /*08a4*/ 	.word	0x0002d860
        /*08a8*/ 	.short	0x010a
        /*08aa*/ 	.byte	0x3f
	.zero		1


	//   ....[58]....
        /*08ac*/ 	.word	0x00012930
        /*08b0*/ 	.word	0x00000007
        /*08b4*/ 	.word	0x0002d850
        /*08b8*/ 	.short	0x0107
        /*08ba*/ 	.byte	0x3f
	.zero		1


	//   ....[59]....
        /*08bc*/ 	.word	0x00012a80
        /*08c0*/ 	.word	0x00000007
        /*08c4*/ 	.word	0x0002d850
        /*08c8*/ 	.short	0x0101
        /*08ca*/ 	.byte	0x3f
	.zero		1


	//   ....[60]....
        /*08cc*/ 	.word	0x00012c20
        /*08d0*/ 	.word	0x00000000
        /*08d4*/ 	.word	0x0002d860
        /*08d8*/ 	.short	0x010a
        /*08da*/ 	.byte	0x3f
	.zero		1


	//   ....[61]....
        /*08dc*/ 	.word	0x00013060
        /*08e0*/ 	.word	0x00000000
        /*08e4*/ 	.word	0x0002d850
        /*08e8*/ 	.short	0x0107
        /*08ea*/ 	.byte	0x3f
	.zero		1


	//   ....[62]....
        /*08ec*/ 	.word	0x00013120
        /*08f0*/ 	.word	0x00000000
        /*08f4*/ 	.word	0x0002d850
        /*08f8*/ 	.short	0x0101
        /*08fa*/ 	.byte	0x3f
	.zero		1


	//   ....[63]....
        /*08fc*/ 	.word	0x000131b0
        /*0900*/ 	.word	0x00000007
        /*0904*/ 	.word	0x0002d820
        /*0908*/ 	.short	0x010a
        /*090a*/ 	.byte	0x3f
	.zero		1


	//   ....[64]....
        /*090c*/ 	.word	0x00013330
        /*0910*/ 	.word	0x00000005
        /*0914*/ 	.word	0x0002d840
        /*0918*/ 	.short	0x010a
        /*091a*/ 	.byte	0x3f
	.zero		1


	//   ....[65]....
        /*091c*/ 	.word	0x000133d0
        /*0920*/ 	.word	0x00000003
        /*0924*/ 	.word	0x0002d840
        /*0928*/ 	.short	0x010a
        /*092a*/ 	.byte	0x3f
	.zero		1


	//   ....[66]....
        /*092c*/ 	.word	0x00013410
        /*0930*/ 	.word	0x00000005
        /*0934*/ 	.word	0x0002d860
        /*0938*/ 	.short	0x010a
        /*093a*/ 	.byte	0x3f
	.zero		1


	//   ....[67]....
        /*093c*/ 	.word	0x00013450
        /*0940*/ 	.word	0x00000003
        /*0944*/ 	.word	0x0002d860
        /*0948*/ 	.short	0x010a
        /*094a*/ 	.byte	0x3f
	.zero		1


	//   ....[68]....
        /*094c*/ 	.word	0x000134c0
        /*0950*/ 	.word	0x00000003
        /*0954*/ 	.word	0x0002d800
        /*0958*/ 	.short	0x010a
        /*095a*/ 	.byte	0x3f
	.zero		1


	//   ....[69]....
        /*095c*/ 	.word	0x00013520
        /*0960*/ 	.word	0x00000003
        /*0964*/ 	.word	0x0002d830
        /*0968*/ 	.short	0x010a
        /*096a*/ 	.byte	0x3f
	.zero		1


	//   ....[70]....
        /*096c*/ 	.word	0x00013580
        /*0970*/ 	.word	0x00000007
        /*0974*/ 	.word	0x0002d830
        /*0978*/ 	.short	0x010a
        /*097a*/ 	.byte	0x3f
	.zero		1


	//   ....[71]....
        /*097c*/ 	.word	0x000135e0
        /*0980*/ 	.word	0x00000007
        /*0984*/ 	.word	0x0002d850
        /*0988*/ 	.short	0x010a
        /*098a*/ 	.byte	0x3f
	.zero		1


	//   ....[72]....
        /*098c*/ 	.word	0x00013640
        /*0990*/ 	.word	0x0000000d
        /*0994*/ 	.word	0x0002d830
        /*0998*/ 	.short	0x010a
        /*099a*/ 	.byte	0x3f
	.zero		1


	//   ....[73]....
        /*099c*/ 	.word	0x000136a0
        /*09a0*/ 	.word	0x0000000d
        /*09a4*/ 	.word	0x0002d850
        /*09a8*/ 	.short	0x010a
        /*09aa*/ 	.byte	0x3f
	.zero		1


	//   ....[74]....
        /*09ac*/ 	.word	0x00013700
        /*09b0*/ 	.word	0x0000000d
        /*09b4*/ 	.word	0x0002d830
        /*09b8*/ 	.short	0x010a
        /*09ba*/ 	.byte	0x3f
	.zero		1


	//   ....[75]....
        /*09bc*/ 	.word	0x00013760
        /*09c0*/ 	.word	0x0000000d
        /*09c4*/ 	.word	0x0002d850
        /*09c8*/ 	.short	0x010a
        /*09ca*/ 	.byte	0x3f
	.zero		1


	//   ....[76]....
        /*09cc*/ 	.word	0x000137c0
        /*09d0*/ 	.word	0x00000003
        /*09d4*/ 	.word	0x0002d850
        /*09d8*/ 	.short	0x010a
        /*09da*/ 	.byte	0x3f
	.zero		1


	//   ....[77]....
        /*09dc*/ 	.word	0x000138a0
        /*09e0*/ 	.word	0x00000003
        /*09e4*/ 	.word	0x0002d840
        /*09e8*/ 	.short	0x010a
        /*09ea*/ 	.byte	0x3f
	.zero		1


	//   ....[78]....
        /*09ec*/ 	.word	0x00014660
        /*09f0*/ 	.word	0x00000003
        /*09f4*/ 	.word	0x0002d820
        /*09f8*/ 	.short	0x010a
        /*09fa*/ 	.byte	0x3f
	.zero		1


	//   ....[79]....
        /*09fc*/ 	.word	0x000146b0
        /*0a00*/ 	.word	0x00000007
        /*0a04*/ 	.word	0x0002d840
        /*0a08*/ 	.short	0x010a
        /*0a0a*/ 	.byte	0x3f
	.zero		1


	//   ....[80]....
        /*0a0c*/ 	.word	0x00014c50
        /*0a10*/ 	.word	0x00000007
        /*0a14*/ 	.word	0x0002d860
        /*0a18*/ 	.short	0x010a
        /*0a1a*/ 	.byte	0x3f
	.zero		1


	//   ....[81]....
        /*0a1c*/ 	.word	0x000151f0
        /*0a20*/ 	.word	0x00000000
        /*0a24*/ 	.word	0x0002d860
        /*0a28*/ 	.short	0x010a
        /*0a2a*/ 	.byte	0x3f
	.zero		1


	//   ....[82]....
        /*0a2c*/ 	.word	0x00015830
        /*0a30*/ 	.word	0x00000007
        /*0a34*/ 	.word	0x0002d820
        /*0a38*/ 	.short	0x010a
        /*0a3a*/ 	.byte	0x3f
	.zero		1


	//   ....[83]....
        /*0a3c*/ 	.word	0x000159d0
        /*0a40*/ 	.word	0x00000005
        /*0a44*/ 	.word	0x0002d840
        /*0a48*/ 	.short	0x010a
        /*0a4a*/ 	.byte	0x3f
	.zero		1


	//   ....[84]....
        /*0a4c*/ 	.word	0x00015a20
        /*0a50*/ 	.word	0x00000003
        /*0a54*/ 	.word	0x0002d840
        /*0a58*/ 	.short	0x010a
        /*0a5a*/ 	.byte	0x3f
	.zero		1


	//   ....[85]....
        /*0a5c*/ 	.word	0x00015a70
        /*0a60*/ 	.word	0x00000005
        /*0a64*/ 	.word	0x0002d860
        /*0a68*/ 	.short	0x010a
        /*0a6a*/ 	.byte	0x3f
	.zero		1


	//----- nvinfo : EIATTR_NUM_MBARRIERS
	.align		4
.L_1201:
        /*0a6c*/ 	.byte	0x03, 0x38
        /*0a6e*/ 	.short	0x0016


	//----- nvinfo : EIATTR_EXIT_INSTR_OFFSETS
	.align		4
        /*0a70*/ 	.byte	0x04, 0x1c
        /*0a72*/ 	.short	(.L_1203 - .L_1202)


	//   ....[0]....
.L_1202:
        /*0a74*/ 	.word	0x000134a0


	//----- nvinfo : EIATTR_MAX_THREADS
	.align		4
.L_1203:
        /*0a78*/ 	.byte	0x04, 0x05
        /*0a7a*/ 	.short	(.L_1205 - .L_1204)
.L_1204:
        /*0a7c*/ 	.word	0x00000200
        /*0a80*/ 	.word	0x00000001
        /*0a84*/ 	.word	0x00000001


	//----- nvinfo : EIATTR_CRS_STACK_SIZE
	.align		4
.L_1205:
        /*0a88*/ 	.byte	0x04, 0x1e
        /*0a8a*/ 	.short	(.L_1207 - .L_1206)
.L_1206:
        /*0a8c*/ 	.word	0x00000000


	//----- nvinfo : EIATTR_CBANK_PARAM_SIZE
	.align		4
.L_1207:
        /*0a90*/ 	.byte	0x03, 0x19
        /*0a92*/ 	.short	0x0a70


	//----- nvinfo : EIATTR_PARAM_CBANK
	.align		4
        /*0a94*/ 	.byte	0x04, 0x0a
        /*0a96*/ 	.short	(.L_1209 - .L_1208)
	.align		4
.L_1208:
        /*0a98*/ 	.word	index@(.nv.constant0._ZN7cutlass13device_kernelIN5flash11enable_sm90INS1_16FlashAttnFwdSm90INS1_25CollectiveMainloopFwdSm90ILi2EN4cute5tupleIJNS5_1CILi1EEES8_S8_EEENS6_IJNS7_ILi192EEENS7_ILi128EEENS7_ILi96EEEEEELi96ENS_6half_tEfNS_4arch4Sm90ELb0ELb1ELb0ELb0ELb1ELb0ELb0ELb0ELb1ELb1ELb1ELb0EEENS1_21CollectiveEpilogueFwdINS6_IJSA_SC_SB_EEES9_SE_SG_Li384ELb0ELb1ELb1ELb0EEENS1_19SingleTileSchedulerILb0ELb1ELb1ELi192EEEEEEEEEvNT_6ParamsE)
        /*0a9c*/ 	.short	0x0210
        /*0a9e*/ 	.short	0x0a70


	//----- nvinfo : EIATTR_SW_WAR
	.align		4
.L_1209:
        /*0aa0*/ 	.byte	0x04, 0x36
        /*0aa2*/ 	.short	(.L_1211 - .L_1210)
.L_1210:
        /*0aa4*/ 	.word	0x00000008
.L_1211:


//--------------------- .nv.info._ZN7cutlass13device_kernelIN5flash11enable_sm90INS1_16FlashAttnFwdSm90INS1_25CollectiveMainloopFwdSm90ILi2EN4cute5tupleIJNS5_1CILi1EEES8_S8_EEENS6_IJNS7_ILi192EEENS7_ILi128EEENS7_ILi96EEEEEELi96ENS_6half_tEfNS_4arch4Sm90ELb0ELb1ELb0ELb1ELb1ELb0ELb0ELb0ELb1ELb1ELb1ELb0EEENS1_21CollectiveEpilogueFwdINS6_IJSA_SC_SB_EEES9_SE_SG_Li384ELb1ELb1ELb1ELb0EEENS1_36VarlenDynamicPersistentTileSchedulerILi192ELi128ELi384ELi128ELb1ELb1ELb1ELb1ELb0ELb1EEEEEEEEEvNT_6ParamsE --------------------------
	.section	.nv.info._ZN7cutlass13device_kernelIN5flash11enable_sm90INS1_16FlashAttnFwdSm90INS1_25CollectiveMainloopFwdSm90ILi2EN4cute5tupleIJNS5_1CILi1EEES8_S8_EEENS6_IJNS7_ILi192EEENS7_ILi128EEENS7_ILi96EEEEEELi96ENS_6half_tEfNS_4arch4Sm90ELb0ELb1ELb0ELb1ELb1ELb0ELb0ELb0ELb1ELb1ELb1ELb0EEENS1_21CollectiveEpilogueFwdINS6_IJSA_SC_SB_EEES9_SE_SG_Li384ELb1ELb1ELb1ELb0EEENS1_36VarlenDynamicPersistentTileSchedulerILi192ELi128ELi384ELi128ELb1ELb1ELb1ELb1ELb0ELb1EEEEEEEEEvNT_6ParamsE,"",@"SHT_CUDA_INFO"
	.sectionflags	@""
	.align	4


	//----- nvinfo : EIATTR_CUDA_API_VERSION
	.align		4
        /*0000*/ 	.byte	0x04, 0x37
        /*0002*/ 	.short	(.L_1213 - .L_1212)
.L_1212:
        /*0004*/ 	.word	0x00000082


	//----- nvinfo : EIATTR_KPARAM_INFO
	.align		4
.L_1213:
        /*0008*/ 	.byte	0x04, 0x17
        /*000a*/ 	.short	(.L_1215 - .L_1214)
.L_1214:
        /*000c*/ 	.word	0x00000000
        /*0010*/ 	.short	0x0000
        /*0012*/ 	.short	0x0070
        /*0014*/ 	.byte	0x00, 0xf0, 0x01, 0x2a


	//----- nvinfo : EIATTR_SPARSE_MMA_MASK
	.align		4
.L_1215:
        /*0018*/ 	.byte	0x03, 0x50
        /*001a*/ 	.short	0x0000


	//----- nvinfo : EIATTR_MAXREG_COUNT
	.align		4
        /*001c*/ 	.byte	0x03, 0x1b
        /*001e*/ 	.short	0x0080


	//----- nvinfo : EIATTR_NUM_BARRIERS
	.align		4
        /*0020*/ 	.byte	0x02, 0x4c
        /*0022*/ 	.byte	0x10
	.zero		1


	//----- nvinfo : EIATTR_EXTERNS
	.align		4
        /*0024*/ 	.byte	0x04, 0x0f
        /*0026*/ 	.short	(.L_1217 - .L_1216)


	//   ....[0]....
	.align		4
.L_1216:
        /*0028*/ 	.word	index@(__assertfail)


	//----- nvinfo : EIATTR_ANNOTATIONS
	.align		4
.L_1217:
        /*002c*/ 	.byte	0x04, 0x55
        /*002e*/ 	.short	(.L_1219 - .L_1218)


	//   ....[0]....
.L_1218:
        /* <DEDUP_REMOVED lines=20> */


	//----- nvinfo : EIATTR_MERCURY_ISA_VERSION
	.align		4
.L_1219:
        /*0160*/ 	.byte	0x03, 0x5f
        /*0162*/ 	.short	0x0101


	//----- nvinfo : EIATTR_UNUSED_LOAD_BYTE_OFFSET
	.align		4
        /*0164*/ 	.byte	0x04, 0x44
        /*0166*/ 	.short	(.L_1221 - .L_1220)


	//   ....[0]....
.L_1220:
        /*0168*/ 	.word	0x00000980
        /*016c*/ 	.word	0x0000fff0


	//   ....[1]....
        /*0170*/ 	.word	0x0000ebb0
        /*0174*/ 	.word	0x0000fff0


	//----- nvinfo : EIATTR_INT_WARP_WIDE_INSTR_OFFSETS
	.align		4
.L_1221:
        /*0178*/ 	.byte	0x04, 0x31
        /*017a*/ 	.short	(.L_1223 - .L_1222)


	//   ....[0]....
.L_1222:
        /*017c*/ 	.word	0x000000c0


	//   ....[1]....
        /*0180*/ 	.word	0x000000d0


	//   ....[2]....
        /*0184*/ 	.word	0x00000170


	//   ....[3]....
        /*0188*/ 	.word	0x000130e0


	//   ....[4]....
        /*018c*/ 	.word	0x00013170


	//   ....[5]....
        /*0190*/ 	.word	0x00015e10


	//   ....[6]....
        /*0194*/ 	.word	0x00015ea0


	//----- nvinfo : EIATTR_COOP_GROUP_MASK_REGIDS
	.align		4
.L_1223:
        /*0198*/ 	.byte	0x04, 0x29
        /*019a*/ 	.short	(.L_1225 - .L_1224)


	//   ....[0]....
.L_1224:
        /*019c*/ 	.word	0xffffffff


	//   ....[1]....
        /*01a0*/ 	.word	0xffffffff


	//   ....[2]....
        /*01a4*/ 	.word	0xffffffff


	//   ....[3]....
        /*01a8*/ 	.word	0xffffffff


	//   ....[4]....
        /*01ac*/ 	.word	0xffffffff


	//   ....[5]....
        /*01b0*/ 	.word	0xffffffff


	//   ....[6]....
        /*01b4*/ 	.word	0xffffffff


	//   ....[7]....
        /*01b8*/ 	.word	0xffffffff


	//   ....[8]....
        /*01bc*/ 	.word	0xffffffff


	//   ....[9]....
        /*01c0*/ 	.word	0xffffffff


	//   ....[10]....
        /*01c4*/ 	.word	0xffffffff


	//   ....[11]....
        /*01c8*/ 	.word	0xffffffff


	//   ....[12]....
        /*01cc*/ 	.word	0xffffffff


	//   ....[13]....
        /*01d0*/ 	.word	0xffffffff


	//   ....[14]....
        /*01d4*/ 	.word	0xffffffff


	//   ....[15]....
        /*01d8*/ 	.word	0xffffffff


	//   ....[16]....
        /*01dc*/ 	.word	0xffffffff


	//   ....[17]....
        /*01e0*/ 	.word	0xffffffff


	//   ....[18]....
        /*01e4*/ 	.word	0xffffffff


	//   ....[19]....
        /*01e8*/ 	.word	0xffffffff


	//   ....[20]....
        /*01ec*/ 	.word	0xffffffff


	//   ....[21]....
        /*01f0*/ 	.word	0xffffffff


	//   ....[22]....
        /*01f4*/ 	.word	0xffffffff


	//   ....[23]....
        /*01f8*/ 	.word	0xffffffff


	//   ....[24]....
        /*01fc*/ 	.word	0xffffffff


	//   ....[25]....
        /*0200*/ 	.word	0xffffffff


	//   ....[26]....
        /*0204*/ 	.word	0xffffffff


	//   ....[27]....
        /*0208*/ 	.word	0xffffffff


	//   ....[28]....
        /*020c*/ 	.word	0xffffffff


	//   ....[29]....
        /*0210*/ 	.word	0xffffffff


	//   ....[30]....
        /*0214*/ 	.word	0xffffffff


	//   ....[31]....
        /*0218*/ 	.word	0xffffffff


	//   ....[32]....
        /*021c*/ 	.word	0xffffffff


	//   ....[33]....
        /*0220*/ 	.word	0xffffffff


	//   ....[34]....
        /*0224*/ 	.word	0xffffffff


	//   ....[35]....
        /*0228*/ 	.word	0xffffffff


	//   ....[36]....
        /*022c*/ 	.word	0xffffffff


	//   ....[37]....
        /*0230*/ 	.word	0xffffffff


	//   ....[38]....
        /*0234*/ 	.word	0xffffffff


	//   ....[39]....
        /*0238*/ 	.word	0xffffffff


	//   ....[40]....
        /*023c*/ 	.word	0xffffffff


	//   ....[41]....
        /*0240*/ 	.word	0xffffffff


	//   ....[42]....
        /*0244*/ 	.word	0xffffffff


	//   ....[43]....
        /*0248*/ 	.word	0xffffffff


	//   ....[44]....
        /*024c*/ 	.word	0xffffffff


	//   ....[45]....
        /*0250*/ 	.word	0xffffffff


	//   ....[46]....
        /*0254*/ 	.word	0xffffffff


	//   ....[47]....
        /*0258*/ 	.word	0xffffffff


	//   ....[48]....
        /*025c*/ 	.word	0xffffffff


	//   ....[49]....
        /*0260*/ 	.word	0xffffffff


	//   ....[50]....
        /*0264*/ 	.word	0xffffffff


	//   ....[51]....
        /*0268*/ 	.word	0xffffffff


	//   ....[52]....
        /*026c*/ 	.word	0xffffffff


	//   ....[53]....
        /*0270*/ 	.word	0xffffffff


	//   ....[54]....
        /*0274*/ 	.word	0xffffffff


	//   ....[55]....
        /*0278*/ 	.word	0xffffffff


	//   ....[56]....
        /*027c*/ 	.word	0xffffffff


	//   ....[57]....
        /*0280*/ 	.word	0xffffffff


	//   ....[58]....
        /*0284*/ 	.word	0xffffffff


	//   ....[59]....
        /*0288*/ 	.word	0xffffffff


	//   ....[60]....
        /*028c*/ 	.word	0xffffffff


	//   ....[61]....
        /*0290*/ 	.word	0xffffffff


	//   ....[62]....
        /*0294*/ 	.word	0xffffffff


	//   ....[63]....
        /*0298*/ 	.word	0xffffffff


	//   ....[64]....
        /*029c*/ 	.word	0xffffffff


	//   ....[65]....
        /*02a0*/ 	.word	0xffffffff


	//   ....[66]....
        /*02a4*/ 	.word	0xffffffff


	//   ....[67]....
        /*02a8*/ 	.word	0xffffffff


	//   ....[68]....
        /*02ac*/ 	.word	0xffffffff


	//   ....[69]....
        /*02b0*/ 	.word	0xffffffff


	//   ....[70]....
        /*02b4*/ 	.word	0xffffffff


	//   ....[71]....
        /*02b8*/ 	.word	0xffffffff


	//   ....[72]....
        /*02bc*/ 	.word	0xffffffff


	//   ....[73]....
        /*02c0*/ 	.word	0xffffffff


	//   ....[74]....
        /*02c4*/ 	.word	0xffffffff


	//   ....[75]....
        /*02c8*/ 	.word	0xffffffff


	//   ....[76]....
        /*02cc*/ 	.word	0xffffffff


	//   ....[77]....
        /*02d0*/ 	.word	0xffffffff


	//   ....[78]....
        /*02d4*/ 	.word	0xffffffff


	//   ....[79]....
        /*02d8*/ 	.word	0xffffffff


	//   ....[80]....
        /*02dc*/ 	.word	0xffffffff


	//   ....[81]....
        /*02e0*/ 	.word	0xffffffff


	//   ....[82]....
        /*02e4*/ 	.word	0xffffffff


	//   ....[83]....
        /*02e8*/ 	.word	0xffffffff


	//   ....[84]....
        /*02ec*/ 	.word	0xffffffff


	//   ....[85]....
        /*02f0*/ 	.word	0xffffffff


	//   ....[86]....
        /*02f4*/ 	.word	0xffffffff


	//   ....[87]....
        /*02f8*/ 	.word	0xffffffff


	//   ....[88]....
        /*02fc*/ 	.word	0xffffffff


	//   ....[89]....
        /*0300*/ 	.word	0xffffffff


	//   ....[90]....
        /*0304*/ 	.word	0xffffffff


	//   ....[91]....
        /*0308*/ 	.word	0xffffffff


	//   ....[92]....
        /*030c*/ 	.word	0xffffffff


	//   ....[93]....
        /*0310*/ 	.word	0xffffffff


	//   ....[94]....
        /*0314*/ 	.word	0xffffffff


	//   ....[95]....
        /*0318*/ 	.word	0xffffffff


	//   ....[96]....
        /*031c*/ 	.word	0xffffffff


	//   ....[97]....
        /*0320*/ 	.word	0xffffffff


	//   ....[98]....
        /*0324*/ 	.word	0xffffffff


	//   ....[99]....
        /*0328*/ 	.word	0xffffffff


	//   ....[100]....
        /*032c*/ 	.word	0xffffffff


	//   ....[101]....
        /*0330*/ 	.word	0xffffffff


	//   ....[102]....
        /*0334*/ 	.word	0xffffffff


	//   ....[103]....
        /*0338*/ 	.word	0xffffffff


	//   ....[104]....
        /*033c*/ 	.word	0xffffffff


	//   ....[105]....
        /*0340*/ 	.word	0xffffffff


	//   ....[106]....
        /*0344*/ 	.word	0xffffffff


	//   ....[107]....
        /*0348*/ 	.word	0xffffffff


	//   ....[108]....
        /*034c*/ 	.word	0xffffffff


	//   ....[109]....
        /*0350*/ 	.word	0xffffffff


	//   ....[110]....
        /*0354*/ 	.word	0xffffffff


	//   ....[111]....
        /*0358*/ 	.word	0xffffffff


	//   ....[112]....
        /*035c*/ 	.word	0xffffffff


	//   ....[113]....
        /*0360*/ 	.word	0xffffffff


	//   ....[114]....
        /*0364*/ 	.word	0xffffffff


	//   ....[115]....
        /*0368*/ 	.word	0xffffffff


	//   ....[116]....
        /*036c*/ 	.word	0xffffffff


	//   ....[117]....
        /*0370*/ 	.word	0xffffffff


	//   ....[118]....
        /*0374*/ 	.word	0xffffffff


	//   ....[119]....
        /*0378*/ 	.word	0xffffffff


	//   ....[120]....
        /*037c*/ 	.word	0xffffffff


	//   ....[121]....
        /*0380*/ 	.word	0xffffffff


	//   ....[122]....
        /*0384*/ 	.word	0xffffffff


	//   ....[123]....
        /*0388*/ 	.word	0xffffffff


	//   ....[124]....
        /*038c*/ 	.word	0xffffffff


	//   ....[125]....
        /*0390*/ 	.word	0xffffffff


	//   ....[126]....
        /*0394*/ 	.word	0xffffffff


	//   ....[127]....
        /*0398*/ 	.word	0xffffffff


	//   ....[128]....
        /*039c*/ 	.word	0xffffffff


	//   ....[129]....
        /*03a0*/ 	.word	0xffffffff


	//   ....[130]....
        /*03a4*/ 	.word	0xffffffff


	//   ....[131]....
        /*03a8*/ 	.word	0xffffffff


	//   ....[132]....
        /*03ac*/ 	.word	0xffffffff


	//   ....[133]....
        /*03b0*/ 	.word	0x0500000f


	//   ....[134]....
        /*03b4*/ 	.word	0x0500000f


	//   ....[135]....
        /*03b8*/ 	.word	0x0500000f


	//   ....[136]....
        /*03bc*/ 	.word	0x0500000f


	//   ....[137]....
        /*03c0*/ 	.word	0x0500000f


	//   ....[138]....
        /*03c4*/ 	.word	0x0500000f


	//   ....[139]....
        /*03c8*/ 	.word	0x0500000f


	//   ....[140]....
        /*03cc*/ 	.word	0x0500000f


	//   ....[141]....
        /*03d0*/ 	.word	0x0500000f


	//   ....[142]....
        /*03d4*/ 	.word	0x0500000f


	//   ....[143]....
        /*03d8*/ 	.word	0x0500000f


	//   ....[144]....
        /*03dc*/ 	.word	0x0500000f


	//   ....[145]....
        /*03e0*/ 	.word	0x0500000f


	//   ....[146]....
        /*03e4*/ 	.word	0x0500000f


	//   ....[147]....
        /*03e8*/ 	.word	0x0500000f


	//   ....[148]....
        /*03ec*/ 	.word	0x0500000f


	//   ....[149]....
        /*03f0*/ 	.word	0x0500000f


	//   ....[150]....
        /*03f4*/ 	.word	0x0500000f


	//   ....[151]....
        /*03f8*/ 	.word	0x0500000f


	//   ....[152]....
        /*03fc*/ 	.word	0x0500000f


	//   ....[153]....
        /*0400*/ 	.word	0x0500000f


	//   ....[154]....
        /*0404*/ 	.word	0x0500000f


	//   ....[155]....
        /*0408*/ 	.word	0x0500000f


	//   ....[156]....
        /*040c*/ 	.word	0x0500000f


	//   ....[157]....
        /*0410*/ 	.word	0x0500000f


	//   ....[158]....
        /*0414*/ 	.word	0x0500000f


	//   ....[159]....
        /*0418*/ 	.word	0x0500000f


	//   ....[160]....
        /*041c*/ 	.word	0x0500000f


	//   ....[161]....
        /*0420*/ 	.word	0x0500000f


	//   ....[162]....
        /*0424*/ 	.word	0x0500000f


	//   ....[163]....
        /*0428*/ 	.word	0x0500000f


	//   ....[164]....
        /*042c*/ 	.word	0x0500000f


	//   ....[165]....
        /*0430*/ 	.word	0x0500000f


	//   ....[166]....
        /*0434*/ 	.word	0x0500000f


	//   ....[167]....
        /*0438*/ 	.word	0x0500000f


	//   ....[168]....
        /*043c*/ 	.word	0x0500000f


	//   ....[169]....
        /*0440*/ 	.word	0x0500000f


	//   ....[170]....
        /*0444*/ 	.word	0x0500000f


	//   ....[171]....
        /*0448*/ 	.word	0x0500000f


	//   ....[172]....
        /*044c*/ 	.word	0x0500000f


	//   ....[173]....
        /*0450*/ 	.word	0x0500000f


	//   ....[174]....
        /*0454*/ 	.word	0x0500000f


	//   ....[175]....
        /*0458*/ 	.word	0x0500000f


	//   ....[176]....
        /*045c*/ 	.word	0x0500000f


	//   ....[177]....
        /*0460*/ 	.word	0x0500000f


	//   ....[178]....
        /*0464*/ 	.word	0x0500000f


	//   ....[179]....
        /*0468*/ 	.word	0x0500000f


	//   ....[180]....
        /*046c*/ 	.word	0x0500000f


	//   ....[181]....
        /*0470*/ 	.word	0x0500000f


	//   ....[182]....
        /*0474*/ 	.word	0x0500000f


	//   ....[183]....
        /*0478*/ 	.word	0x0500000f


	//   ....[184]....
        /*047c*/ 	.word	0x0500000f


	//   ....[185]....
        /*0480*/ 	.word	0x0500000f


	//   ....[186]....
        /*0484*/ 	.word	0x0500000f


	//   ....[187]....
        /*0488*/ 	.word	0x0500000f


	//   ....[188]....
        /*048c*/ 	.word	0x0500000f


	//   ....[189]....
        /*0490*/ 	.word	0x0500000f


	//   ....[190]....
        /*0494*/ 	.word	0x0500000f


	//   ....[191]....
        /*0498*/ 	.word	0x0500000f


	//   ....[192]....
        /*049c*/ 	.word	0x0500000f


	//   ....[193]....
        /*04a0*/ 	.word	0x0500000f


	//   ....[194]....
        /*04a4*/ 	.word	0x0500000f


	//   ....[195]....
        /*04a8*/ 	.word	0x0500000f


	//   ....[196]....
        /*04ac*/ 	.word	0x0500000f


	//----- nvinfo : EIATTR_COOP_GROUP_INSTR_OFFSETS
	.align		4
.L_1225:
        /*04b0*/ 	.byte	0x04, 0x28
        /*04b2*/ 	.short	(.L_1227 - .L_1226)


	//   ....[0]....
.L_1226:
        /*04b4*/ 	.word	0x00000080


	//   ....[1]....
        /*04b8*/ 	.word	0x00000090


	//   ....[2]....
        /*04bc*/ 	.word	0x000002d0


	//   ....[3]....
        /*04c0*/ 	.word	0x00000430


	//   ....[4]....
        /*04c4*/ 	.word	0x00000550


	//   ....[5]....
        /*04c8*/ 	.word	0x000006b0


	//   ....[6]....
        /*04cc*/ 	.word	0x00001e90


	//   ....[7]....
        /*04d0*/ 	.word	0x00002630


	//   ....[8]....
        /*04d4*/ 	.word	0x00002870


	//   ....[9]....
        /*04d8*/ 	.word	0x00003be0


	//   ....[10]....
        /*04dc*/ 	.word	0x00003cf0


	//   ....[11]....
        /*04e0*/ 	.word	0x00004530


	//   ....[12]....
        /*04e4*/ 	.word	0x000045a0


	//   ....[13]....
        /*04e8*/ 	.word	0x00005160


	//   ....[14]....
        /*04ec*/ 	.word	0x00005ef0


	//   ....[15]....
        /*04f0*/ 	.word	0x00006120


	//   ....[16]....
        /*04f4*/ 	.word	0x00007070


	//   ....[17]....
        /*04f8*/ 	.word	0x00007160


	//   ....[18]....
        /*04fc*/ 	.word	0x000078d0


	//   ....[19]....
        /*0500*/ 	.word	0x00007930


	//   ....[20]....
        /*0504*/ 	.word	0x00008930


	//   ....[21]....
        /*0508*/ 	.word	0x00009710


	//   ....[22]....
        /*050c*/ 	.word	0x00009730


	//   ....[23]....
        /*0510*/ 	.word	0x00009950


	//   ....[24]....
        /*0514*/ 	.word	0x00009980


	//   ....[25]....
        /*0518*/ 	.word	0x0000acb0


	//   ....[26]....
        /*051c*/ 	.word	0x0000b700


	//   ....[27]....
        /*0520*/ 	.word	0x0000b930


	//   ....[28]....
        /*0524*/ 	.word	0x0000c880


	//   ....[29]....
        /*0528*/ 	.word	0x0000c970


	//   ....[30]....
        /*052c*/ 	.word	0x0000d0e0


	//   ....[31]....
        /*0530*/ 	.word	0x0000d140


	//   ....[32]....
        /*0534*/ 	.word	0x0000e140


	//   ....[33]....
        /*0538*/ 	.word	0x0000e250


	//   ....[34]....
        /*053c*/ 	.word	0x0000e2b0


	//   ....[35]....
        /*0540*/ 	.word	0x0000e370


	//   ....[36]....
        /*0544*/ 	.word	0x0000e3a0


	//   ....[37]....
        /*0548*/ 	.word	0x0000f5e0


	//   ....[38]....
        /*054c*/ 	.word	0x0000f600


	//   ....[39]....
        /*0550*/ 	.word	0x0000f610


	//   ....[40]....
        /*0554*/ 	.word	0x0000f620


	//   ....[41]....
        /*0558*/ 	.word	0x0000fc40


	//   ....[42]....
        /*055c*/ 	.word	0x0000fc60


	//   ....[43]....
        /*0560*/ 	.word	0x0000fd90


	//   ....[44]....
        /*0564*/ 	.word	0x0000fdb0


	//   ....[45]....
        /*0568*/ 	.word	0x00010220


	//   ....[46]....
        /*056c*/ 	.word	0x00010230


	//   ....[47]....
        /*0570*/ 	.word	0x00010570


	//   ....[48]....
        /*0574*/ 	.word	0x00010580


	//   ....[49]....
        /*0578*/ 	.word	0x000111c0


	//   ....[50]....
        /*057c*/ 	.word	0x000111d0


	//   ....[51]....
        /*0580*/ 	.word	0x000112d0


	//   ....[52]....
        /*0584*/ 	.word	0x000112f0


	//   ....[53]....
        /*0588*/ 	.word	0x00011480


	//   ....[54]....
        /*058c*/ 	.word	0x00011680


	//   ....[55]....
        /*0590*/ 	.word	0x000116b0


	//   ....[56]....
        /*0594*/ 	.word	0x000116e0


	//   ....[57]....
        /*0598*/ 	.word	0x00011710


	//   ....[58]....
        /*059c*/ 	.word	0x00011740


	//   ....[59]....
        /*05a0*/ 	.word	0x00011770


	//   ....[60]....
        /*05a4*/ 	.word	0x000118d0


	//   ....[61]....
        /*05a8*/ 	.word	0x00011900


	//   ....[62]....
        /*05ac*/ 	.word	0x00011930


	//   ....[63]....
        /*05b0*/ 	.word	0x00011960


	//   ....[64]....
        /*05b4*/ 	.word	0x00011990


	//   ....[65]....
        /*05b8*/ 	.word	0x000119c0


	//   ....[66]....
        /*05bc*/ 	.word	0x00011a50


	//   ....[67]....
        /*05c0*/ 	.word	0x00011a80


	//   ....[68]....
        /*05c4*/ 	.word	0x00011a90


	//   ....[69]....
        /*05c8*/ 	.word	0x00011ad0


	//   ....[70]....
        /*05cc*/ 	.word	0x00013d40


	//   ....[71]....
        /*05d0*/ 	.word	0x00013d60


	//   ....[72]....
        /*05d4*/ 	.word	0x00013e10


	//   ....[73]....
        /*05d8*/ 	.word	0x00013e30


	//   ....[74]....
        /*05dc*/ 	.word	0x00013ed0


	//   ....[75]....
        /*05e0*/ 	.word	0x00013ef0


	//   ....[76]....
        /*05e4*/ 	.word	0x00013f00


	//   ....[77]....
        /*05e8*/ 	.word	0x00013f10


	//   ....[78]....
        /*05ec*/ 	.word	0x00014890


	//   ....[79]....
        /*05f0*/ 	.word	0x000148a0


	//   ....[80]....
        /*05f4*/ 	.word	0x00014900


	//   ....[81]....
        /*05f8*/ 	.word	0x00014940


	//   ....[82]....
        /*05fc*/ 	.word	0x000149a0


	//   ....[83]....
        /*0600*/ 	.word	0x000149e0


	//   ....[84]....
        /*0604*/ 	.word	0x000149f0


	//   ....[85]....
        /*0608*/ 	.word	0x00014a10


	//   ....[86]....
        /*060c*/ 	.word	0x00014af0


	//   ....[87]....
        /*0610*/ 	.word	0x00014b30


	//   ....[88]....
        /*0614*/ 	.word	0x00014b40


	//   ....[89]....
        /*0618*/ 	.word	0x00014b60


	//   ....[90]....
        /*061c*/ 	.word	0x000153f0


	//   ....[91]....
        /*0620*/ 	.word	0x00015400


	//   ....[92]....
        /*0624*/ 	.word	0x00015420


	//   ....[93]....
        /*0628*/ 	.word	0x000154a0


	//   ....[94]....
        /*062c*/ 	.word	0x000154b0


	//   ....[95]....
        /*0630*/ 	.word	0x00015510


	//   ....[96]....
        /*0634*/ 	.word	0x00015540


	//   ....[97]....
        /*0638*/ 	.word	0x00015580


	//   ....[98]....
        /*063c*/ 	.word	0x00015870


	//   ....[99]....
        /*0640*/ 	.word	0x00015890


	//   ....[100]....
        /*0644*/ 	.word	0x00015930


	//   ....[101]....
        /*0648*/ 	.word	0x00015940


	//   ....[102]....
        /*064c*/ 	.word	0x000159d0


	//   ....[103]....
        /*0650*/ 	.word	0x000159e0


	//   ....[104]....
        /*0654*/ 	.word	0x000159f0


	//   ....[105]....
        /*0658*/ 	.word	0x00015a80


	//   ....[106]....
        /*065c*/ 	.word	0x00016090


	//   ....[107]....
        /*0660*/ 	.word	0x000160a0


	//   ....[108]....
        /*0664*/ 	.word	0x00016130


	//   ....[109]....
        /*0668*/ 	.word	0x000161d0


	//   ....[110]....
        /*066c*/ 	.word	0x000161f0


	//   ....[111]....
        /*0670*/ 	.word	0x00016270


	//   ....[112]....
        /*0674*/ 	.word	0x00016290


	//   ....[113]....
        /*0678*/ 	.word	0x000162a0


	//   ....[114]....
        /*067c*/ 	.word	0x000166d0


	//   ....[115]....
        /*0680*/ 	.word	0x00016700


	//   ....[116]....
        /*0684*/ 	.word	0x00016760


	//   ....[117]....
        /*0688*/ 	.word	0x00016790


	//   ....[118]....
        /*068c*/ 	.word	0x000167c0


	//   ....[119]....
        /*0690*/ 	.word	0x000167f0


	//   ....[120]....
        /*0694*/ 	.word	0x00016820


	//   ....[121]....
        /*0698*/ 	.word	0x00016850


	//   ....[122]....
        /*069c*/ 	.word	0x000169f0


	//   ....[123]....
        /*06a0*/ 	.word	0x00016a20


	//   ....[124]....
        /*06a4*/ 	.word	0x00016a50


	//   ....[125]....
        /*06a8*/ 	.word	0x00016a80


	//   ....[126]....
        /*06ac*/ 	.word	0x00016ab0


	//   ....[127]....
        /*06b0*/ 	.word	0x00016ae0


	//   ....[128]....
        /*06b4*/ 	.word	0x00016ba0


	//   ....[129]....
        /*06b8*/ 	.word	0x00016bc0


	//   ....[130]....
        /*06bc*/ 	.word	0x00016be0


	//   ....[131]....
        /*06c0*/ 	.word	0x00016c40


	//   ....[132]....
        /*06c4*/ 	.word	0x00017670


	//   ....[133]....
        /*06c8*/ 	.word	0x00017cd0


	//   ....[134]....
        /*06cc*/ 	.word	0x00017dc0


	//   ....[135]....
        /*06d0*/ 	.word	0x00017e60


	//   ....[136]....
        /*06d4*/ 	.word	0x00017ec0


	//   ....[137]....
        /*06d8*/ 	.word	0x00017fd0


	//   ....[138]....
        /*06dc*/ 	.word	0x00018040


	//   ....[139]....
        /*06e0*/ 	.word	0x00018150


	//   ....[140]....
        /*06e4*/ 	.word	0x000181c0


	//   ....[141]....
        /*06e8*/ 	.word	0x00018260


	//   ....[142]....
        /*06ec*/ 	.word	0x00018380


	//   ....[143]....
        /*06f0*/ 	.word	0x000183e0


	//   ....[144]....
        /*06f4*/ 	.word	0x00018440


	//   ....[145]....
        /*06f8*/ 	.word	0x00018550


	//   ....[146]....
        /*06fc*/ 	.word	0x000185b0


	//   ....[147]....
        /*0700*/ 	.word	0x000186b0


	//   ....[148]....
        /*0704*/ 	.word	0x00018710


	//   ....[149]....
        /*0708*/ 	.word	0x00018810


	//   ....[150]....
        /*070c*/ 	.word	0x00018870


	//   ....[151]....
        /*0710*/ 	.word	0x00018980


	//   ....[152]....
        /*0714*/ 	.word	0x000189e0


	//   ....[153]....
        /*0718*/ 	.word	0x00018ac0


	//   ....[154]....
        /*071c*/ 	.word	0x00018c00


	//   ....[155]....
        /*0720*/ 	.word	0x00018ce0


	//   ....[156]....
        /*0724*/ 	.word	0x00018d60


	//   ....[157]....
        /*0728*/ 	.word	0x00018e40


	//   ....[158]....
        /*072c*/ 	.word	0x00018ea0


	//   ....[159]....
        /*0730*/ 	.word	0x00018f70


	//   ....[160]....
        /*0734*/ 	.word	0x00018fd0


	//   ....[161]....
        /*0738*/ 	.word	0x000190b0


	//   ....[162]....
        /*073c*/ 	.word	0x000191a0


	//   ....[163]....
        /*0740*/ 	.word	0x00019240


	//   ....[164]....
        /*0744*/ 	.word	0x000192a0


	//   ....[165]....
        /*0748*/ 	.word	0x000193a0


	//   ....[166]....
        /*074c*/ 	.word	0x00019400


	//   ....[167]....
        /*0750*/ 	.word	0x00019500


	//   ....[168]....
        /*0754*/ 	.word	0x00019560


	//   ....[169]....
        /*0758*/ 	.word	0x00019630


	//   ....[170]....
        /*075c*/ 	.word	0x00019780


	//   ....[171]....
        /*0760*/ 	.word	0x00019830


	//   ....[172]....
        /*0764*/ 	.word	0x00019940


	//   ....[173]....
        /*0768*/ 	.word	0x00019a20


	//   ....[174]....
        /*076c*/ 	.word	0x00019a80


	//   ....[175]....
        /*0770*/ 	.word	0x00019b70


	//   ....[176]....
        /*0774*/ 	.word	0x00019bd0


	//   ....[177]....
        /*0778*/ 	.word	0x00019cb0


	//   ....[178]....
        /*077c*/ 	.word	0x00019d40


	//   ....[179]....
        /*0780*/ 	.word	0x00019de0


	//   ....[180]....
        /*0784*/ 	.word	0x00019f50


	//   ....[181]....
        /*0788*/ 	.word	0x00019fc0


	//   ....[182]....
        /*078c*/ 	.word	0x0001a030


	//   ....[183]....
        /*0790*/ 	.word	0x0001a0a0


	//   ....[184]....
        /*0794*/ 	.word	0x0001a110


	//   ....[185]....
        /*0798*/ 	.word	0x0001a190


	//   ....[186]....
        /*079c*/ 	.word	0x0001a210


	//   ....[187]....
        /*07a0*/ 	.word	0x0001a2a0


	//   ....[188]....
        /*07a4*/ 	.word	0x0001a310


	//   ....[189]....
        /*07a8*/ 	.word	0x0001a380


	//   ....[190]....
        /*07ac*/ 	.word	0x0001a3f0


	//   ....[191]....
        /*07b0*/ 	.word	0x0001a470


	//   ....[192]....
        /*07b4*/ 	.word	0x0001a4e0


	//   ....[193]....
        /*07b8*/ 	.word	0x0001a590


	//   ....[194]....
        /*07bc*/ 	.word	0x0001a5e0


	//   ....[195]....
        /*07c0*/ 	.word	0x0001a670


	//   ....[196]....
        /*07c4*/ 	.word	0x0001a7a0


	//----- nvinfo : EIATTR_REG_RECONFIG
	.align		4
.L_1227:
        /*07c8*/ 	.byte	0x01, 0x54
	.zero		2


	//----- nvinfo : EIATTR_SYSCALL_OFFSETS
	.align		4
        /*07cc*/ 	.byte	0x04, 0x46
        /*07ce*/ 	.short	(.L_1229 - .L_1228)


	//   ....[0]....
.L_1228:
        /*07d0*/ 	.word	0x00002080


	//   ....[1]....
        /*07d4*/ 	.word	0x000132d0


	//   ....[2]....
        /*07d8*/ 	.word	0x00013420


	//   ....[3]....
        /*07dc*/ 	.word	0x00013510


	//   ....[4]....
        /*07e0*/ 	.word	0x00014300


	//----- nvinfo : EIATTR_MBARRIER_INSTR_OFFSETS
	.align		4
.L_1229:
        /*07e4*/ 	.byte	0x04, 0x39
        /*07e6*/ 	.short	(.L_1231 - .L_1230)


	//   ....[0]....
.L_1230:
        /*07e8*/ 	.word	0x00000180
        /*07ec*/ 	.word	0x000000ff
        /*07f0*/ 	.word	0x0002d800
        /*07f4*/ 	.short	0x0100
        /*07f6*/ 	.byte	0x08
	.zero		1


	//   ....[1]....
        /*07f8*/ 	.word	0x00000190
        /*07fc*/ 	.word	0x000000ff
        /*0800*/ 	.word	0x0002d820
        /*0804*/ 	.short	0x0100
        /*0806*/ 	.byte	0x08
	.zero		1


	//   ....[2]....
        /*0808*/ 	.word	0x00000280
        /*080c*/ 	.word	0x000000ff
        /*0810*/ 	.word	0x0002d830
        /*0814*/ 	.short	0x0100
        /*0816*/ 	.byte	0x08
	.zero		1


	//   ....[3]....
        /*0818*/ 	.word	0x00000290
        /*081c*/ 	.word	0x000000ff
        /*0820*/ 	.word	0x0002d840
        /*0824*/ 	.short	0x0100
        /*0826*/ 	.byte	0x08
	.zero		1


	//   ....[4]....
        /*0828*/ 	.word	0x000002a0
        /*082c*/ 	.word	0x000000ff
        /*0830*/ 	.word	0x0002d838
        /*0834*/ 	.short	0x0100
        /*0836*/ 	.byte	0x08
	.zero		1


	//   ....[5]....
        /*0838*/ 	.word	0x000002b0
        /*083c*/ 	.word	0x000000ff
        /*0840*/ 	.word	0x0002d848
        /*0844*/ 	.short	0x0100
        /*0846*/ 	.byte	0x08
	.zero		1


	//   ....[6]....
        /*0848*/ 	.word	0x000003e0
        /*084c*/ 	.word	0x000000ff
        /*0850*/ 	.word	0x0002d850
        /*0854*/ 	.short	0x0100
        /*0856*/ 	.byte	0x08
	.zero		1


	//   ....[7]....
        /*0858*/ 	.word	0x000003f0
        /*085c*/ 	.word	0x000000ff
        /*0860*/ 	.word	0x0002d860
        /*0864*/ 	.short	0x0100
        /*0866*/ 	.byte	0x08
	.zero		1


	//   ....[8]....
        /*0868*/ 	.word	0x00000400
        /*086c*/ 	.word	0x000000ff
        /*0870*/ 	.word	0x0002d858
        /*0874*/ 	.short	0x0100
        /*0876*/ 	.byte	0x08
	.zero		1


	//   ....[9]....
        /*0878*/ 	.word	0x00000410
        /*087c*/ 	.word	0x000000ff
        /*0880*/ 	.word	0x0002d868
        /*0884*/ 	.short	0x0100
        /*0886*/ 	.byte	0x08
	.zero		1


	//   ....[10]....
        /*0888*/ 	.word	0x00000500
        /*088c*/ 	.word	0x000000ff
        /*0890*/ 	.word	0x0002d870
        /*0894*/ 	.short	0x0100
        /*0896*/ 	.byte	0x06
	.zero		1


	//   ....[11]....
        /*0898*/ 	.word	0x00000510
        /*089c*/ 	.word	0x000000ff
        /*08a0*/ 	.word	0x0002d880
        /*08a4*/ 	.short	0x0100
        /*08a6*/ 	.byte	0x06
	.zero		1


	//   ....[12]....
        /*08a8*/ 	.word	0x00000520
        /*08ac*/ 	.word	0x000000ff
        /*08b0*/ 	.word	0x0002d878
        /*08b4*/ 	.short	0x0100
        /*08b6*/ 	.byte	0x06
	.zero		1


	//   ....[13]....
        /*08b8*/ 	.word	0x00000530
        /*08bc*/ 	.word	0x000000ff
        /*08c0*/ 	.word	0x0002d888
        /*08c4*/ 	.short	0x0100
        /*08c6*/ 	.byte	0x06
	.zero		1


	//   ....[14]....
        /*08c8*/ 	.word	0x00000660
        /*08cc*/ 	.word	0x000000ff
        /*08d0*/ 	.word	0x0002d890
        /*08d4*/ 	.short	0x0100
        /*08d6*/ 	.byte	0x08
	.zero		1


	//   ....[15]....
        /*08d8*/ 	.word	0x00000670
        /*08dc*/ 	.word	0x000000ff
        /*08e0*/ 	.word	0x0002d8a0
        /*08e4*/ 	.short	0x0100
        /*08e6*/ 	.byte	0x08
	.zero		1


	//   ....[16]....
        /*08e8*/ 	.word	0x00000680
        /*08ec*/ 	.word	0x000000ff
        /*08f0*/ 	.word	0x0002d898
        /*08f4*/ 	.short	0x0100
        /*08f6*/ 	.byte	0x08
	.zero		1


	//   ....[17]....
        /*08f8*/ 	.word	0x00000690
        /*08fc*/ 	.word	0x000000ff
        /*0900*/ 	.word	0x0002d8a8
        /*0904*/ 	.short	0x0100
        /*0906*/ 	.byte	0x08
	.zero		1


	//   ....[18]....
        /*0908*/ 	.word	0x000007d0
        /*090c*/ 	.word	0x000000ff
        /*0910*/ 	.word	0x0002d8b0
        /*0914*/ 	.short	0x0100
        /*0916*/ 	.byte	0x08
	.zero		1


	//   ....[19]....
        /*0918*/ 	.word	0x000007e0
        /*091c*/ 	.word	0x000000ff
        /*0920*/ 	.word	0x0002d8c0
        /*0924*/ 	.short	0x0100
        /*0926*/ 	.byte	0x08
	.zero		1


	//   ....[20]....
        /*0928*/ 	.word	0x000007f0
        /*092c*/ 	.word	0x000000ff
        /*0930*/ 	.word	0x0002d8b8
        /*0934*/ 	.short	0x0100
        /*0936*/ 	.byte	0x08
	.zero		1


	//   ....[21]....
        /*0938*/ 	.word	0x00000800
        /*093c*/ 	.word	0x000000ff
        /*0940*/ 	.word	0x0002d8c8
        /*0944*/ 	.short	0x0100
        /*0946*/ 	.byte	0x08
	.zero		1


	//   ....[22]....
        /*0948*/ 	.word	0x00002100
        /*094c*/ 	.word	0x000000ff
        /*0950*/ 	.word	0x0002d800
        /*0954*/ 	.short	0x010a
        /*0956*/ 	.byte	0x29
	.zero		1


	//   ....[23]....
        /*0958*/ 	.word	0x00002180
        /*095c*/ 	.word	0x00000003
        /*0960*/ 	.word	0x0002d830
        /*0964*/ 	.short	0x010a
        /*0966*/ 	.byte	0x3f
	.zero		1


	//   ....[24]....
        /*0968*/ 	.word	0x000021c0
        /*096c*/ 	.word	0x00000003
        /*0970*/ 	.word	0x0002d830
        /*0974*/ 	.short	0x010a
        /*0976*/ 	.byte	0x3f
	.zero		1


	//   ....[25]....
        /*0978*/ 	.word	0x00002620
        /*097c*/ 	.word	0x000000ff
        /*0980*/ 	.word	0x00000000
        /*0984*/ 	.short	0x0101
        /*0986*/ 	.byte	0x06
	.zero		1


	//   ....[26]....
        /*0988*/ 	.word	0x00005600
        /*098c*/ 	.word	0x000000ff
        /*0990*/ 	.word	0x0002d830
        /*0994*/ 	.short	0x010a
        /*0996*/ 	.byte	0x06
	.zero		1


	//   ....[27]....
        /*0998*/ 	.word	0x00005640
        /*099c*/ 	.word	0x000000ff
        /*09a0*/ 	.word	0x0002d830
        /*09a4*/ 	.short	0x010a
        /*09a6*/ 	.byte	0x06
	.zero		1


	//   ....[28]....
        /*09a8*/ 	.word	0x00005910
        /*09ac*/ 	.word	0x000000ff
        /*09b0*/ 	.word	0x0002d850
        /*09b4*/ 	.short	0x010a
        /*09b6*/ 	.byte	0x06
	.zero		1


	//   ....[29]....
        /*09b8*/ 	.word	0x00005950
        /*09bc*/ 	.word	0x000000ff
        /*09c0*/ 	.word	0x0002d850
        /*09c4*/ 	.short	0x010a
        /*09c6*/ 	.byte	0x06
	.zero		1


	//   ....[30]....
        /*09c8*/ 	.word	0x00005f40
        /*09cc*/ 	.word	0x000000ff
        /*09d0*/ 	.word	0x00000000
        /*09d4*/ 	.short	0x0101
        /*09d6*/ 	.byte	0x06
	.zero		1


	//   ....[31]....
        /*09d8*/ 	.word	0x000083d0
        /*09dc*/ 	.word	0x000000ff
        /*09e0*/ 	.word	0x00000000
        /*09e4*/ 	.short	0x0101
        /*09e6*/ 	.byte	0x06
	.zero		1


	//   ....[32]....
        /*09e8*/ 	.word	0x00008d00
        /*09ec*/ 	.word	0x000000ff
        /*09f0*/ 	.word	0x0002d830
        /*09f4*/ 	.short	0x010a
        /*09f6*/ 	.byte	0x06
	.zero		1


	//   ....[33]....
        /*09f8*/ 	.word	0x00008d40
        /*09fc*/ 	.word	0x000000ff
        /*0a00*/ 	.word	0x0002d830
        /*0a04*/ 	.short	0x010a
        /*0a06*/ 	.byte	0x06
	.zero		1


	//   ....[34]....
        /*0a08*/ 	.word	0x00009010
        /*0a0c*/ 	.word	0x000000ff
        /*0a10*/ 	.word	0x0002d850
        /*0a14*/ 	.short	0x010a
        /*0a16*/ 	.byte	0x06
	.zero		1


	//   ....[35]....
        /*0a18*/ 	.word	0x00009050
        /*0a1c*/ 	.word	0x000000ff
        /*0a20*/ 	.word	0x0002d850
        /*0a24*/ 	.short	0x010a
        /*0a26*/ 	.byte	0x06
	.zero		1


	//   ....[36]....
        /*0a28*/ 	.word	0x00009550
        /*0a2c*/ 	.word	0x000000ff
        /*0a30*/ 	.word	0x00000000
        /*0a34*/ 	.short	0x0101
        /*0a36*/ 	.byte	0x06
	.zero		1


	//   ....[37]....
        /*0a38*/ 	.word	0x0000a750
        /*0a3c*/ 	.word	0x000000ff
        /*0a40*/ 	.word	0x00000000
        /*0a44*/ 	.short	0x0101
        /*0a46*/ 	.byte	0x06
	.zero		1


	//   ....[38]....
        /*0a48*/ 	.word	0x0000ae50
        /*0a4c*/ 	.word	0x000000ff
        /*0a50*/ 	.word	0x0002d830
        /*0a54*/ 	.short	0x010a
        /*0a56*/ 	.byte	0x06
	.zero		1


	//   ....[39]....
        /*0a58*/ 	.word	0x0000ae90
        /*0a5c*/ 	.word	0x000000ff
        /*0a60*/ 	.word	0x0002d830
        /*0a64*/ 	.short	0x010a
        /*0a66*/ 	.byte	0x06
	.zero		1


	//   ....[40]....
        /*0a68*/ 	.word	0x0000b160
        /*0a6c*/ 	.word	0x000000ff
        /*0a70*/ 	.word	0x0002d850
        /*0a74*/ 	.short	0x010a
        /*0a76*/ 	.byte	0x06
	.zero		1


	//   ....[41]....
        /*0a78*/ 	.word	0x0000b1a0
        /*0a7c*/ 	.word	0x000000ff
        /*0a80*/ 	.word	0x0002d850
        /*0a84*/ 	.short	0x010a
        /*0a86*/ 	.byte	0x06
	.zero		1


	//   ....[42]....
        /*0a88*/ 	.word	0x0000b750
        /*0a8c*/ 	.word	0x000000ff
        /*0a90*/ 	.word	0x00000000
        /*0a94*/ 	.short	0x0101
        /*0a96*/ 	.byte	0x06
	.zero		1


	//   ....[43]....
        /*0a98*/ 	.word	0x0000dbe0
        /*0a9c*/ 	.word	0x000000ff
        /*0aa0*/ 	.word	0x00000000
        /*0aa4*/ 	.short	0x0101
        /*0aa6*/ 	.byte	0x06
	.zero		1


	//   ....[44]....
        /*0aa8*/ 	.word	0x0000e1c0
        /*0aac*/ 	.word	0x000000ff
        /*0ab0*/ 	.word	0x0002d850
        /*0ab4*/ 	.short	0x010a
        /*0ab6*/ 	.byte	0x08
	.zero		1


	//   ....[45]....
        /*0ab8*/ 	.word	0x0000e200
        /*0abc*/ 	.word	0x000000ff
        /*0ac0*/ 	.word	0x0002d850
        /*0ac4*/ 	.short	0x010a
        /*0ac6*/ 	.byte	0x08
	.zero		1


	//   ....[46]....
        /*0ac8*/ 	.word	0x0000e890
        /*0acc*/ 	.word	0x000000ff
        /*0ad0*/ 	.word	0x00000000
        /*0ad4*/ 	.short	0x0101
        /*0ad6*/ 	.byte	0x08
	.zero		1


	//   ....[47]....
        /*0ad8*/ 	.word	0x0000fc70
        /*0adc*/ 	.word	0x000000ff
        /*0ae0*/ 	.word	0x00000000
        /*0ae4*/ 	.short	0x0101
        /*0ae6*/ 	.byte	0x04
	.zero		1


	//   ....[48]....
        /*0ae8*/ 	.word	0x00010130
        /*0aec*/ 	.word	0x000000ff
        /*0af0*/ 	.word	0x00000000
        /*0af4*/ 	.short	0x0101
        /*0af6*/ 	.byte	0x04
	.zero		1


	//   ....[49]....
        /*0af8*/ 	.word	0x00013ac0
        /*0afc*/ 	.word	0x00000004
        /*0b00*/ 	.word	0x0002d840
        /*0b04*/ 	.short	0x010a
        /*0b06*/ 	.byte	0x3f
	.zero		1


	//   ....[50]....
        /*0b08*/ 	.word	0x00014050
        /*0b0c*/ 	.word	0x00000004
        /*0b10*/ 	.word	0x0002d830
        /*0b14*/ 	.short	0x0107
        /*0b16*/ 	.byte	0x3f
	.zero		1


	//   ....[51]....
        /*0b18*/ 	.word	0x00014120
        /*0b1c*/ 	.word	0x00000004
        /*0b20*/ 	.word	0x0002d830
        /*0b24*/ 	.short	0x0101
        /*0b26*/ 	.byte	0x3f
	.zero		1


	//   ....[52]....
        /*0b28*/ 	.word	0x00014ca0
        /*0b2c*/ 	.word	0x00000011
        /*0b30*/ 	.word	0x0002d800
        /*0b34*/ 	.short	0x0107
        /*0b36*/ 	.byte	0x3f
	.zero		1


	//   ....[53]....
        /*0b38*/ 	.word	0x00014d90
        /*0b3c*/ 	.word	0x00000011
        /*0b40*/ 	.word	0x0002d800
        /*0b44*/ 	.short	0x0101
        /*0b46*/ 	.byte	0x3f
	.zero		1


	//   ....[54]....
        /*0b48*/ 	.word	0x00014db0
        /*0b4c*/ 	.word	0x00000011
        /*0b50*/ 	.word	0x0002d820
        /*0b54*/ 	.short	0x010a
        /*0b56*/ 	.byte	0x3f
	.zero		1


	//   ....[55]....
        /*0b58*/ 	.word	0x000151d0
        /*0b5c*/ 	.word	0x00000005
        /*0b60*/ 	.word	0x0002d840
        /*0b64*/ 	.short	0x010a
        /*0b66*/ 	.byte	0x3f
	.zero		1


	//   ....[56]....
        /*0b68*/ 	.word	0x00015630
        /*0b6c*/ 	.word	0x00000005
        /*0b70*/ 	.word	0x0002d830
        /*0b74*/ 	.short	0x0107
        /*0b76*/ 	.byte	0x3f
	.zero		1


	//   ....[57]....
        /*0b78*/ 	.word	0x000156f0
        /*0b7c*/ 	.word	0x00000005
        /*0b80*/ 	.word	0x0002d830
        /*0b84*/ 	.short	0x0101
        /*0b86*/ 	.byte	0x3f
	.zero		1


	//   ....[58]....
        /*0b88*/ 	.word	0x00015750
        /*0b8c*/ 	.word	0x00000005
        /*0b90*/ 	.word	0x0002d860
        /*0b94*/ 	.short	0x010a
        /*0b96*/ 	.byte	0x3f
	.zero		1


	//   ....[59]....
        /*0b98*/ 	.word	0x00015c40
        /*0b9c*/ 	.word	0x00000005
        /*0ba0*/ 	.word	0x0002d850
        /*0ba4*/ 	.short	0x0107
        /*0ba6*/ 	.byte	0x3f
	.zero		1


	//   ....[60]....
        /*0ba8*/ 	.word	0x00015d30
        /*0bac*/ 	.word	0x00000005
        /*0bb0*/ 	.word	0x0002d850
        /*0bb4*/ 	.short	0x0101
        /*0bb6*/ 	.byte	0x3f
	.zero		1


	//   ....[61]....
        /*0bb8*/ 	.word	0x00015f50
        /*0bbc*/ 	.word	0x00000000
        /*0bc0*/ 	.word	0x0002d860
        /*0bc4*/ 	.short	0x010a
        /*0bc6*/ 	.byte	0x3f
	.zero		1


	//   ....[62]....
        /*0bc8*/ 	.word	0x000163d0
        /*0bcc*/ 	.word	0x00000000
        /*0bd0*/ 	.word	0x0002d850
        /*0bd4*/ 	.short	0x0107
        /*0bd6*/ 	.byte	0x3f
	.zero		1


	//   ....[63]....
        /*0bd8*/ 	.word	0x000164a0
        /*0bdc*/ 	.word	0x00000000
        /*0be0*/ 	.word	0x0002d850
        /*0be4*/ 	.short	0x0101
        /*0be6*/ 	.byte	0x3f
	.zero		1


	//   ....[64]....
        /*0be8*/ 	.word	0x000175f0
        /*0bec*/ 	.word	0x00000005
        /*0bf0*/ 	.word	0x0002d820
        /*0bf4*/ 	.short	0x010a
        /*0bf6*/ 	.byte	0x3f
	.zero		1


	//   ....[65]....
        /*0bf8*/ 	.word	0x00017770
        /*0bfc*/ 	.word	0x00000003
        /*0c00*/ 	.word	0x0002d840
        /*0c04*/ 	.short	0x010a
        /*0c06*/ 	.byte	0x3f
	.zero		1


	//   ....[66]....
        /*0c08*/ 	.word	0x00017810
        /*0c0c*/ 	.word	0x00000017
        /*0c10*/ 	.word	0x0002d840
        /*0c14*/ 	.short	0x010a
        /*0c16*/ 	.byte	0x3f
	.zero		1


	//   ....[67]....
        /*0c18*/ 	.word	0x00017850
        /*0c1c*/ 	.word	0x00000003
        /*0c20*/ 	.word	0x0002d860
        /*0c24*/ 	.short	0x010a
        /*0c26*/ 	.byte	0x3f
	.zero		1


	//   ....[68]....
        /*0c28*/ 	.word	0x00017890
        /*0c2c*/ 	.word	0x00000017
        /*0c30*/ 	.word	0x0002d860
        /*0c34*/ 	.short	0x010a
        /*0c36*/ 	.byte	0x3f
	.zero		1


	//   ....[69]....
        /*0c38*/ 	.word	0x00017900
        /*0c3c*/ 	.word	0x00000003
        /*0c40*/ 	.word	0x0002d800
        /*0c44*/ 	.short	0x010a
        /*0c46*/ 	.byte	0x3f
	.zero		1


	//   ....[70]....
        /*0c48*/ 	.word	0x00017950
        /*0c4c*/ 	.word	0x00000003
        /*0c50*/ 	.word	0x0002d830
        /*0c54*/ 	.short	0x010a
        /*0c56*/ 	.byte	0x3f
	.zero		1


	//   ....[71]....
        /*0c58*/ 	.word	0x000179b0
        /*0c5c*/ 	.word	0x00000008
        /*0c60*/ 	.word	0x0002d830
        /*0c64*/ 	.short	0x010a
        /*0c66*/ 	.byte	0x3f
	.zero		1


	//   ....[72]....
        /*0c68*/ 	.word	0x00017a10
        /*0c6c*/ 	.word	0x00000007
        /*0c70*/ 	.word	0x0002d850
        /*0c74*/ 	.short	0x010a
        /*0c76*/ 	.byte	0x3f
	.zero		1


	//   ....[73]....
        /*0c78*/ 	.word	0x00017a70
        /*0c7c*/ 	.word	0x00000006
        /*0c80*/ 	.word	0x0002d830
        /*0c84*/ 	.short	0x010a
        /*0c86*/ 	.byte	0x3f
	.zero		1


	//   ....[74]....
        /*0c88*/ 	.word	0x00017ad0
        /*0c8c*/ 	.word	0x00000005
        /*0c90*/ 	.word	0x0002d850
        /*0c94*/ 	.short	0x010a
        /*0c96*/ 	.byte	0x3f
	.zero		1


	//   ....[75]....
        /*0c98*/ 	.word	0x00017b30
        /*0c9c*/ 	.word	0x00000008
        /*0ca0*/ 	.word	0x0002d830
        /*0ca4*/ 	.short	0x010a
        /*0ca6*/ 	.byte	0x3f
	.zero		1


	//   ....[76]....
        /*0ca8*/ 	.word	0x00017b90
        /*0cac*/ 	.word	0x00000007
        /*0cb0*/ 	.word	0x0002d850
        /*0cb4*/ 	.short	0x010a
        /*0cb6*/ 	.byte	0x3f
	.zero		1


	//   ....[77]....
        /*0cb8*/ 	.word	0x00017bf0
        /*0cbc*/ 	.word	0x00000005
        /*0cc0*/ 	.word	0x0002d850
        /*0cc4*/ 	.short	0x010a
        /*0cc6*/ 	.byte	0x3f
	.zero		1


	//   ....[78]....
        /*0cc8*/ 	.word	0x00017d10
        /*0ccc*/ 	.word	0x00000004
        /*0cd0*/ 	.word	0x0002d840
        /*0cd4*/ 	.short	0x010a
        /*0cd6*/ 	.byte	0x3f
	.zero		1


	//   ....[79]....
        /*0cd8*/ 	.word	0x00018b00
        /*0cdc*/ 	.word	0x00000011
        /*0ce0*/ 	.word	0x0002d820
        /*0ce4*/ 	.short	0x010a
        /*0ce6*/ 	.byte	0x3f
	.zero		1


	//   ....[80]....
        /*0ce8*/ 	.word	0x00018b50
        /*0cec*/ 	.word	0x00000005
        /*0cf0*/ 	.word	0x0002d840
        /*0cf4*/ 	.short	0x010a
        /*0cf6*/ 	.byte	0x3f
	.zero		1


	//   ....[81]....
        /*0cf8*/ 	.word	0x000190f0
        /*0cfc*/ 	.word	0x00000005
        /*0d00*/ 	.word	0x0002d860
        /*0d04*/ 	.short	0x010a
        /*0d06*/ 	.byte	0x3f
	.zero		1


	//   ....[82]....
        /*0d08*/ 	.word	0x000196d0
        /*0d0c*/ 	.word	0x00000000
        /*0d10*/ 	.word	0x0002d860
        /*0d14*/ 	.short	0x010a
        /*0d16*/ 	.byte	0x3f
	.zero		1


	//   ....[83]....
        /*0d18*/ 	.word	0x0001a6c0
        /*0d1c*/ 	.word	0x00000005
        /*0d20*/ 	.word	0x0002d820
        /*0d24*/ 	.short	0x010a
        /*0d26*/ 	.byte	0x3f
	.zero		1


	//   ....[84]....
        /*0d28*/ 	.word	0x0001a860
        /*0d2c*/ 	.word	0x00000003
        /*0d30*/ 	.word	0x0002d840
        /*0d34*/ 	.short	0x010a
        /*0d36*/ 	.byte	0x3f
	.zero		1


	//   ....[85]....
        /*0d38*/ 	.word	0x0001a8b0
        /*0d3c*/ 	.word	0x00000017
        /*0d40*/ 	.word	0x0002d840
        /*0d44*/ 	.short	0x010a
        /*0d46*/ 	.byte	0x3f
	.zero		1


	//   ....[86]....
        /*0d48*/ 	.word	0x0001a900
        /*0d4c*/ 	.word	0x00000003
        /*0d50*/ 	.word	0x0002d860
        /*0d54*/ 	.short	0x010a
        /*0d56*/ 	.byte	0x3f
	.zero		1


	//----- nvinfo : EIATTR_NUM_MBARRIERS
	.align		4
.L_1231:
        /*0d58*/ 	.byte	0x03, 0x38
        /*0d5a*/ 	.short	0x0016


	//----- nvinfo : EIATTR_EXIT_INSTR_OFFSETS
	.align		4
        /*0d5c*/ 	.byte	0x04, 0x1c
        /*0d5e*/ 	.short	(.L_1233 - .L_1232)


	//   ....[0]....
.L_1232:
        /*0d60*/ 	.word	0x000009b0


	//   ....[1]....
        /*0d64*/ 	.word	0x00011420


	//   ....[2]....
        /*0d68*/ 	.word	0x000178e0


	//----- nvinfo : EIATTR_MAX_THREADS
	.align		4
.L_1233:
        /*0d6c*/ 	.byte	0x04, 0x05
        /*0d6e*/ 	.short	(.L_1235 - .L_1234)
.L_1234:
        /*0d70*/ 	.word	0x00000200
        /*0d74*/ 	.word	0x00000001
        /*0d78*/ 	.word	0x00000001


	//----- nvinfo : EIATTR_CRS_STACK_SIZE
	.align		4
.L_1235:
        /*0d7c*/ 	.byte	0x04, 0x1e
        /*0d7e*/ 	.short	(.L_1237 - .L_1236)
.L_1236:
        /*0d80*/ 	.word	0x00000000


	//----- nvinfo : EIATTR_CBANK_PARAM_SIZE
	.align		4
.L_1237:
        /*0d84*/ 	.byte	0x03, 0x19
        /*0d86*/ 	.short	0x0af0


	//----- nvinfo : EIATTR_PARAM_CBANK
	.align		4
        /*0d88*/ 	.byte	0x04, 0x0a
        /*0d8a*/ 	.short	(.L_1239 - .L_1238)
	.align		4
.L_1238:
        /*0d8c*/ 	.word	index@(.nv.constant0._ZN7cutlass13device_kernelIN5flash11enable_sm90INS1_16FlashAttnFwdSm90INS1_25CollectiveMainloopFwdSm90ILi2EN4cute5tupleIJNS5_1CILi1EEES8_S8_EEENS6_IJNS7_ILi192EEENS7_ILi128EEENS7_ILi96EEEEEELi96ENS_6half_tEfNS_4arch4Sm90ELb0ELb1ELb0ELb1ELb1ELb0ELb0ELb0ELb1ELb1ELb1ELb0EEENS1_21CollectiveEpilogueFwdINS6_IJSA_SC_SB_EEES9_SE_SG_Li384ELb1ELb1ELb1ELb0EEENS1_36VarlenDynamicPersistentTileSchedulerILi192ELi128ELi384ELi128ELb1ELb1ELb1ELb1ELb0ELb1EEEEEEEEEvNT_6ParamsE)
        /*0d90*/ 	.short	0x0210
        /*0d92*/ 	.short	0x0af0


	//----- nvinfo : EIATTR_SW_WAR
	.align		4
.L_1239:
        /*0d94*/ 	.byte	0x04, 0x36
        /*0d96*/ 	.short	(.L_1241 - .L_1240)
.L_1240:
        /*0d98*/ 	.word	0x00000008
.L_1241:


//--------------------- .nv.info._ZN7cutlass13device_kernelIN5flash11enable_sm90INS1_16FlashAttnFwdSm90INS1_25CollectiveMainloopFwdSm90ILi2EN4cute5tupleIJNS5_1CILi1EEES8_S8_EEENS6_IJNS7_ILi192EEENS7_ILi128EEENS7_ILi96EEEEEELi96ENS_6half_tEfNS_4arch4Sm90ELb0ELb1ELb0ELb1ELb1ELb1ELb0ELb0ELb1ELb1ELb1ELb0EEENS1_21CollectiveEpilogueFwdINS6_IJSA_SC_SB_EEES9_SE_SG_Li384ELb1ELb1ELb1ELb0EEENS1_36VarlenDynamicPersistentTileSchedulerILi192ELi128ELi384ELi128ELb1ELb1ELb1ELb1ELb0ELb1EEEEEEEEEvNT_6ParamsE --------------------------
	.section	.nv.info._ZN7cutlass13device_kernelIN5flash11enable_sm90INS1_16FlashAttnFwdSm90INS1_25CollectiveMainloopFwdSm90ILi2EN4cute5tupleIJNS5_1CILi1EEES8_S8_EEENS6_IJNS7_ILi192EEENS7_ILi128EEENS7_ILi96EEEEEELi96ENS_6half_tEfNS_4arch4Sm90ELb0ELb1ELb0ELb1ELb1ELb1ELb0ELb0ELb1ELb1ELb1ELb0EEENS1_21CollectiveEpilogueFwdINS6_IJSA_SC_SB_EEES9_SE_SG_Li384ELb1ELb1ELb1ELb0EEENS1_36VarlenDynamicPersistentTileSchedulerILi192ELi128ELi384ELi128ELb1ELb1ELb1ELb1ELb0ELb1EEEEEEEEEvNT_6ParamsE,"",@"SHT_CUDA_INFO"
	.sectionflags	@""
	.align	4


	//----- nvinfo : EIATTR_CUDA_API_VERSION
	.align		4
        /*0000*/ 	.byte	0x04, 0x37
        /*0002*/ 	.short	(.L_1243 - .L_1242)
.L_1242:
        /*0004*/ 	.word	0x00000082


	//----- nvinfo : EIATTR_KPARAM_INFO
	.align		4
.L_1243:
        /*0008*/ 	.byte	0x04, 0x17
        /*000a*/ 	.short	(.L_1245 - .L_1244)
.L_1244:
        /*000c*/ 	.word	0x00000000
        /*0010*/ 	.short	0x0000
        /*0012*/ 	.short	0x0070
        /*0014*/ 	.byte	0x00, 0xf0, 0x01, 0x2a


	//----- nvinfo : EIATTR_SPARSE_MMA_MASK
	.align		4
.L_1245:
        /*0018*/ 	.byte	0x03, 0x50
        /*001a*/ 	.short	0x0000


	//----- nvinfo : EIATTR_MAXREG_COUNT
	.align		4
        /*001c*/ 	.byte	0x03, 0x1b
        /*001e*/ 	.short	0x0080


	//----- nvinfo : EIATTR_NUM_BARRIERS
	.align		4
        /*0020*/ 	.byte	0x02, 0x4c
        /*0022*/ 	.byte	0x10
	.zero		1


	//----- nvinfo : EIATTR_EXTERNS
	.align		4
        /*0024*/ 	.byte	0x04, 0x0f
        /*0026*/ 	.short	(.L_1247 - .L_1246)


	//   ....[0]....
	.align		4
.L_1246:
        /*0028*/ 	.word	index@(__assertfail)


	//----- nvinfo : EIATTR_ANNOTATIONS
	.align		4
.L_1247:
        /*002c*/ 	.byte	0x04, 0x55
        /*002e*/ 	.short	(.L_1249 - .L_1248)


	//   ....[0]....
.L_1248:
        /* <DEDUP_REMOVED lines=114> */


	//----- nvinfo : EIATTR_MERCURY_ISA_VERSION
	.align		4
.L_1249:
        /*0738*/ 	.byte	0x03, 0x5f
        /*073a*/ 	.short	0x0101


	//----- nvinfo : EIATTR_UNUSED_LOAD_BYTE_OFFSET
	.align		4
        /*073c*/ 	.byte	0x04, 0x44
        /*073e*/ 	.short	(.L_1251 - .L_1250)


	//   ....[0]....
.L_1250:
        /*0740*/ 	.word	0x00000a90
        /*0744*/ 	.word	0x0000fff0


	//   ....[1]....
        /*0748*/ 	.word	0x00019a00
        /*074c*/ 	.word	0x0000fff0


	//----- nvinfo : EIATTR_INT_WARP_WIDE_INSTR_OFFSETS
	.align		4
.L_1251:
        /*0750*/ 	.byte	0x04, 0x31
        /*0752*/ 	.short	(.L_1253 - .L_1252)


	//   ....[0]....
.L_1252:
        /*0754*/ 	.word	0x00000130


	//   ....[1]....
        /*0758*/ 	.word	0x00000170


	//   ....[2]....
        /*075c*/ 	.word	0x000001e0


	//   ....[3]....
        /*0760*/ 	.word	0x000200c0


	//   ....[4]....
        /*0764*/ 	.word	0x00020150


	//   ....[5]....
        /*0768*/ 	.word	0x00022d90


	//   ....[6]....
        /*076c*/ 	.word	0x00022e20


	//----- nvinfo : EIATTR_COOP_GROUP_MASK_REGIDS
	.align		4
.L_1253:
        /*0770*/ 	.byte	0x04, 0x29
        /*0772*/ 	.short	(.L_1255 - .L_1254)


	//   ....[0]....
.L_1254:
        /*0774*/ 	.word	0xffffffff


	//   ....[1]....
        /*0778*/ 	.word	0xffffffff


	//   ....[2]....
        /*077c*/ 	.word	0xffffffff


	//   ....[3]....
        /*0780*/ 	.word	0xffffffff


	//   ....[4]....
        /*0784*/ 	.word	0xffffffff


	//   ....[5]....
        /*0788*/ 	.word	0xffffffff


	//   ....[6]....
        /*078c*/ 	.word	0xffffffff


	//   ....[7]....
        /*0790*/ 	.word	0xffffffff


	//   ....[8]....
        /*0794*/ 	.word	0xffffffff


	//   ....[9]....
        /*0798*/ 	.word	0xffffffff


	//   ....[10]....
        /*079c*/ 	.word	0xffffffff


	//   ....[11]....
        /*07a0*/ 	.word	0xffffffff


	//   ....[12]....
        /*07a4*/ 	.word	0xffffffff


	//   ....[13]....
        /*07a8*/ 	.word	0xffffffff


	//   ....[14]....
        /*07ac*/ 	.word	0xffffffff


	//   ....[15]....
        /*07b0*/ 	.word	0xffffffff


	//   ....[16]....
        /*07b4*/ 	.word	0xffffffff


	//   ....[17]....
        /*07b8*/ 	.word	0xffffffff


	//   ....[18]....
        /*07bc*/ 	.word	0xffffffff


	//   ....[19]....
        /*07c0*/ 	.word	0xffffffff


	//   ....[20]....
        /*07c4*/ 	.word	0xffffffff


	//   ....[21]....
        /*07c8*/ 	.word	0xffffffff


	//   ....[22]....
        /*07cc*/ 	.word	0xffffffff


	//   ....[23]....
        /*07d0*/ 	.word	0xffffffff


	//   ....[24]....
        /*07d4*/ 	.word	0xffffffff


	//   ....[25]....
        /*07d8*/ 	.word	0xffffffff


	//   ....[26]....
        /*07dc*/ 	.word	0xffffffff


	//   ....[27]....
        /*07e0*/ 	.word	0xffffffff


	//   ....[28]....
        /*07e4*/ 	.word	0xffffffff


	//   ....[29]....
        /*07e8*/ 	.word	0xffffffff


	//   ....[30]....
        /*07ec*/ 	.word	0xffffffff


	//   ....[31]....
        /*07f0*/ 	.word	0xffffffff


	//   ....[32]....
        /*07f4*/ 	.word	0xffffffff


	//   ....[33]....
        /*07f8*/ 	.word	0xffffffff


	//   ....[34]....
        /*07fc*/ 	.word	0xffffffff


	//   ....[35]....
        /*0800*/ 	.word	0xffffffff


	//   ....[36]....
        /*0804*/ 	.word	0xffffffff


	//   ....[37]....
        /*0808*/ 	.word	0xffffffff


	//   ....[38]....
        /*080c*/ 	.word	0xffffffff


	//   ....[39]....
        /*0810*/ 	.word	0xffffffff


	//   ....[40]....
        /*0814*/ 	.word	0xffffffff


	//   ....[41]....
        /*0818*/ 	.word	0xffffffff


	//   ....[42]....
        /*081c*/ 	.word	0xffffffff


	//   ....[43]....
        /*0820*/ 	.word	0xffffffff


	//   ....[44]....
        /*0824*/ 	.word	0xffffffff


	//   ....[45]....
        /*0828*/ 	.word	0xffffffff


	//   ....[46]....
        /*082c*/ 	.word	0xffffffff


	//   ....[47]....
        /*0830*/ 	.word	0xffffffff


	//   ....[48]....
        /*0834*/ 	.word	0xffffffff


	//   ....[49]....
        /*0838*/ 	.word	0xffffffff


	//   ....[50]....
        /*083c*/ 	.word	0xffffffff


	//   ....[51]....
        /*0840*/ 	.word	0xffffffff


	//   ....[52]....
        /*0844*/ 	.word	0xffffffff


	//   ....[53]....
        /*0848*/ 	.word	0xffffffff


	//   ....[54]....
        /*084c*/ 	.word	0xffffffff


	//   ....[55]....
        /*0850*/ 	.word	0xffffffff


	//   ....[56]....
        /*0854*/ 	.word	0xffffffff


	//   ....[57]....
        /*0858*/ 	.word	0xffffffff


	//   ....[58]....
        /*085c*/ 	.word	0xffffffff


	//   ....[59]....
        /*0860*/ 	.word	0xffffffff


	//   ....[60]....
        /*0864*/ 	.word	0xffffffff


	//   ....[61]....
        /*0868*/ 	.word	0xffffffff


	//   ....[62]....
        /*086c*/ 	.word	0xffffffff


	//   ....[63]....
        /*0870*/ 	.word	0xffffffff


	//   ....[64]....
        /*0874*/ 	.word	0xffffffff


	//   ....[65]....
        /*0878*/ 	.word	0xffffffff


	//   ....[66]....
        /*087c*/ 	.word	0xffffffff


	//   ....[67]....
        /*0880*/ 	.word	0xffffffff


	//   ....[68]....
        /*0884*/ 	.word	0xffffffff


	//   ....[69]....
        /*0888*/ 	.word	0xffffffff


	//   ....[70]....
        /*088c*/ 	.word	0xffffffff


	//   ....[71]....
        /*0890*/ 	.word	0xffffffff


	//   ....[72]....
        /*0894*/ 	.word	0xffffffff


	//   ....[73]....
        /*0898*/ 	.word	0xffffffff


	//   ....[74]....
        /*089c*/ 	.word	0xffffffff


	//   ....[75]....
        /*08a0*/ 	.word	0xffffffff


	//   ....[76]....
        /*08a4*/ 	.word	0xffffffff


	//   ....[77]....
        /*08a8*/ 	.word	0xffffffff


	//   ....[78]....
        /*08ac*/ 	.word	0xffffffff


	//   ....[79]....
        /*08b0*/ 	.word	0xffffffff


	//   ....[80]....
        /*08b4*/ 	.word	0xffffffff


	//   ....[81]....
        /*08b8*/ 	.word	0xffffffff


	//   ....[82]....
        /*08bc*/ 	.word	0xffffffff


	//   ....[83]....
        /*08c0*/ 	.word	0xffffffff


	//   ....[84]....
        /*08c4*/ 	.word	0xffffffff


	//   ....[85]....
        /*08c8*/ 	.word	0xffffffff


	//   ....[86]....
        /*08cc*/ 	.word	0xffffffff


	//   ....[87]....
        /*08d0*/ 	.word	0xffffffff


	//   ....[88]....
        /*08d4*/ 	.word	0xffffffff


	//   ....[89]....
        /*08d8*/ 	.word	0xffffffff


	//   ....[90]....
        /*08dc*/ 	.word	0xffffffff


	//   ....[91]....
        /*08e0*/ 	.word	0xffffffff


	//   ....[92]....
        /*08e4*/ 	.word	0xffffffff


	//   ....[93]....
        /*08e8*/ 	.word	0xffffffff


	//   ....[94]....
        /*08ec*/ 	.word	0xffffffff


	//   ....[95]....
        /*08f0*/ 	.word	0xffffffff


	//   ....[96]....
        /*08f4*/ 	.word	0xffffffff


	//   ....[97]....
        /*08f8*/ 	.word	0xffffffff


	//   ....[98]....
        /*08fc*/ 	.word	0xffffffff


	//   ....[99]....
        /*0900*/ 	.word	0xffffffff


	//   ....[100]....
        /*0904*/ 	.word	0xffffffff


	//   ....[101]....
        /*0908*/ 	.word	0xffffffff


	//   ....[102]....
        /*090c*/ 	.word	0xffffffff


	//   ....[103]....
        /*0910*/ 	.word	0xffffffff


	//   ....[104]....
        /*0914*/ 	.word	0xffffffff


	//   ....[105]....
        /*0918*/ 	.word	0xffffffff


	//   ....[106]....
        /*091c*/ 	.word	0xffffffff


	//   ....[107]....
        /*0920*/ 	.word	0xffffffff


	//   ....[108]....
        /*0924*/ 	.word	0xffffffff


	//   ....[109]....
        /*0928*/ 	.word	0xffffffff


	//   ....[110]....
        /*092c*/ 	.word	0xffffffff


	//   ....[111]....
        /*0930*/ 	.word	0xffffffff


	//   ....[112]....
        /*0934*/ 	.word	0xffffffff


	//   ....[113]....
        /*0938*/ 	.word	0xffffffff


	//   ....[114]....
        /*093c*/ 	.word	0xffffffff


	//   ....[115]....
        /*0940*/ 	.word	0xffffffff


	//   ....[116]....
        /*0944*/ 	.word	0xffffffff


	//   ....[117]....
        /*0948*/ 	.word	0xffffffff


	//   ....[118]....
        /*094c*/ 	.word	0xffffffff


	//   ....[119]....
        /*0950*/ 	.word	0xffffffff


	//   ....[120]....
        /*0954*/ 	.word	0xffffffff


	//   ....[121]....
        /*0958*/ 	.word	0xffffffff


	//   ....[122]....
        /*095c*/ 	.word	0xffffffff


	//   ....[123]....
        /*0960*/ 	.word	0xffffffff


	//   ....[124]....
        /*0964*/ 	.word	0xffffffff


	//   ....[125]....
        /*0968*/ 	.word	0xffffffff


	//   ....[126]....
        /*096c*/ 	.word	0xffffffff


	//   ....[127]....
        /*0970*/ 	.word	0xffffffff


	//   ....[128]....
        /*0974*/ 	.word	0xffffffff


	//   ....[129]....
        /*0978*/ 	.word	0xffffffff


	//   ....[130]....
        /*097c*/ 	.word	0xffffffff


	//   ....[131]....
        /*0980*/ 	.word	0xffffffff


	//   ....[132]....
        /*0984*/ 	.word	0xffffffff


	//   ....[133]....
        /*0988*/ 	.word	0xffffffff


	//   ....[134]....
        /*098c*/ 	.word	0xffffffff


	//   ....[135]....
        /*0990*/ 	.word	0xffffffff


	//   ....[136]....
        /*0994*/ 	.word	0xffffffff


	//   ....[137]....
        /*0998*/ 	.word	0xffffffff


	//   ....[138]....
        /*099c*/ 	.word	0xffffffff


	//   ....[139]....
        /*09a0*/ 	.word	0xffffffff


	//   ....[140]....
        /*09a4*/ 	.word	0xffffffff


	//   ....[141]....
        /*09a8*/ 	.word	0xffffffff


	//   ....[142]....
        /*09ac*/ 	.word	0xffffffff


	//   ....[143]....
        /*09b0*/ 	.word	0xffffffff


	//   ....[144]....
        /*09b4*/ 	.word	0xffffffff


	//   ....[145]....
        /*09b8*/ 	.word	0xffffffff


	//   ....[146]....
        /*09bc*/ 	.word	0xffffffff


	//   ....[147]....
        /*09c0*/ 	.word	0xffffffff


	//   ....[148]....
        /*09c4*/ 	.word	0xffffffff


	//   ....[149]....
        /*09c8*/ 	.word	0xffffffff


	//   ....[150]....
        /*09cc*/ 	.word	0xffffffff


	//   ....[151]....
        /*09d0*/ 	.word	0x0500000f


	//   ....[152]....
        /*09d4*/ 	.word	0x0500000f


	//   ....[153]....
        /*09d8*/ 	.word	0x0500000f


	//   ....[154]....
        /*09dc*/ 	.word	0x0500000f


	//   ....[155]....
        /*09e0*/ 	.word	0x0500000f


	//   ....[156]....
        /*09e4*/ 	.word	0x0500000f


	//   ....[157]....
        /*09e8*/ 	.word	0x0500000f


	//   ....[158]....
        /*09ec*/ 	.word	0x0500000f


	//   ....[159]....
        /*09f0*/ 	.word	0x0500000f


	//   ....[160]....
        /*09f4*/ 	.word	0x0500000f


	//   ....[161]....
        /*09f8*/ 	.word	0x0500000f


	//   ....[162]....
        /*09fc*/ 	.word	0x0500000f


	//   ....[163]....
        /*0a00*/ 	.word	0x0500000f


	//   ....[164]....
        /*0a04*/ 	.word	0x0500000f


	//   ....[165]....
        /*0a08*/ 	.word	0x0500000f


	//   ....[166]....
        /*0a0c*/ 	.word	0x0500000f


	//   ....[167]....
        /*0a10*/ 	.word	0x0500000f


	//   ....[168]....
        /*0a14*/ 	.word	0x0500000f


	//   ....[169]....
        /*0a18*/ 	.word	0x0500000f


	//   ....[170]....
        /*0a1c*/ 	.word	0x0500000f


	//   ....[171]....
        /*0a20*/ 	.word	0x0500000f


	//   ....[172]....
        /*0a24*/ 	.word	0x0500000f


	//   ....[173]....
        /*0a28*/ 	.word	0x0500000f


	//   ....[174]....
        /*0a2c*/ 	.word	0x0500000f


	//   ....[175]....
        /*0a30*/ 	.word	0x0500000f


	//   ....[176]....
        /*0a34*/ 	.word	0x0500000f


	//   ....[177]....
        /*0a38*/ 	.word	0x0500000f


	//   ....[178]....
        /*0a3c*/ 	.word	0x0500000f


	//   ....[179]....
        /*0a40*/ 	.word	0x0500000f


	//   ....[180]....
        /*0a44*/ 	.word	0x0500000f


	//   ....[181]....
        /*0a48*/ 	.word	0x0500000f


	//   ....[182]....
        /*0a4c*/ 	.word	0x0500000f


	//   ....[183]....
        /*0a50*/ 	.word	0x0500000f


	//   ....[184]....
        /*0a54*/ 	.word	0x0500000f


	//   ....[185]....
        /*0a58*/ 	.word	0x0500000f


	//   ....[186]....
        /*0a5c*/ 	.word	0x0500000f


	//   ....[187]....
        /*0a60*/ 	.word	0x0500000f


	//   ....[188]....
        /*0a64*/ 	.word	0x0500000f


	//   ....[189]....
        /*0a68*/ 	.word	0x0500000f


	//   ....[190]....
        /*0a6c*/ 	.word	0x0500000f


	//   ....[191]....
        /*0a70*/ 	.word	0x0500000f


	//   ....[192]....
        /*0a74*/ 	.word	0x0500000f


	//   ....[193]....
        /*0a78*/ 	.word	0x0500000f


	//   ....[194]....
        /*0a7c*/ 	.word	0x0500000f


	//   ....[195]....
        /*0a80*/ 	.word	0x0500000f


	//   ....[196]....
        /*0a84*/ 	.word	0x0500000f


	//   ....[197]....
        /*0a88*/ 	.word	0x0500000f


	//   ....[198]....
        /*0a8c*/ 	.word	0x0500000f


	//   ....[199]....
        /*0a90*/ 	.word	0x0500000f


	//   ....[200]....
        /*0a94*/ 	.word	0x0500000f


	//   ....[201]....
        /*0a98*/ 	.word	0x0500000f


	//   ....[202]....
        /*0a9c*/ 	.word	0x0500000f


	//   ....[203]....
        /*0aa0*/ 	.word	0x0500000f


	//   ....[204]....
        /*0aa4*/ 	.word	0x0500000f


	//   ....[205]....
        /*0aa8*/ 	.word	0x0500000f


	//   ....[206]....
        /*0aac*/ 	.word	0x0500000f


	//   ....[207]....
        /*0ab0*/ 	.word	0x0500000f


	//   ....[208]....
        /*0ab4*/ 	.word	0x0500000f


	//   ....[209]....
        /*0ab8*/ 	.word	0x0500000f


	//   ....[210]....
        /*0abc*/ 	.word	0x0500000f


	//   ....[211]....
        /*0ac0*/ 	.word	0x0500000f


	//   ....[212]....
        /*0ac4*/ 	.word	0x0500000f


	//   ....[213]....
        /*0ac8*/ 	.word	0x0500000f


	//   ....[214]....
        /*0acc*/ 	.word	0x0500000f


	//   ....[215]....
        /*0ad0*/ 	.word	0x0500000f


	//   ....[216]....
        /*0ad4*/ 	.word	0x0500000f


	//   ....[217]....
        /*0ad8*/ 	.word	0x0500000f


	//   ....[218]....
        /*0adc*/ 	.word	0x0500000f


	//   ....[219]....
        /*0ae0*/ 	.word	0x0500000f


	//   ....[220]....
        /*0ae4*/ 	.word	0x0500000f


	//   ....[221]....
        /*0ae8*/ 	.word	0x0500000f


	//   ....[222]....
        /*0aec*/ 	.word	0x0500000f


	//   ....[223]....
        /*0af0*/ 	.word	0x0500000f


	//   ....[224]....
        /*0af4*/ 	.word	0x0500000f


	//   ....[225]....
        /*0af8*/ 	.word	0x0500000f


	//   ....[226]....
        /*0afc*/ 	.word	0x0500000f


	//   ....[227]....
        /*0b00*/ 	.word	0x0500000f


	//   ....[228]....
        /*0b04*/ 	.word	0x0500000f


	//   ....[229]....
        /*0b08*/ 	.word	0x0500000f


	//   ....[230]....
        /*0b0c*/ 	.word	0x0500000f


	//   ....[231]....
        /*0b10*/ 	.word	0x0500000f


	//   ....[232]....
        /*0b14*/ 	.word	0x0500000f


	//   ....[233]....
        /*0b18*/ 	.word	0x0500000f


	//   ....[234]....
        /*0b1c*/ 	.word	0x0500000f


	//   ....[235]....
        /*0b20*/ 	.word	0x0500000f


	//   ....[236]....
        /*0b24*/ 	.word	0x0500000f


	//   ....[237]....
        /*0b28*/ 	.word	0x0500000f


	//   ....[238]....
        /*0b2c*/ 	.word	0x0500000f


	//   ....[239]....
        /*0b30*/ 	.word	0x0500000f


	//   ....[240]....
        /*0b34*/ 	.word	0x0500000f


	//   ....[241]....
        /*0b38*/ 	.word	0x0500000f


	//   ....[242]....
        /*0b3c*/ 	.word	0x0500000f


	//----- nvinfo : EIATTR_COOP_GROUP_INSTR_OFFSETS
	.align		4
.L_1255:
        /*0b40*/ 	.byte	0x04, 0x28
        /*0b42*/ 	.short	(.L_1257 - .L_1256)


	//   ....[0]....
.L_1256:
        /*0b44*/ 	.word	0x00000070


	//   ....[1]....
        /*0b48*/ 	.word	0x00000140


	//   ....[2]....
        /*0b4c*/ 	.word	0x00000190


	//   ....[3]....
        /*0b50*/ 	.word	0x000003c0


	//   ....[4]....
        /*0b54*/ 	.word	0x00000520


	//   ....[5]....
        /*0b58*/ 	.word	0x00000640


	//   ....[6]....
        /*0b5c*/ 	.word	0x000007a0


	//   ....[7]....
        /*0b60*/ 	.word	0x00003950


	//   ....[8]....
        /*0b64*/ 	.word	0x00003960


	//   ....[9]....
        /*0b68*/ 	.word	0x000055a0


	//   ....[10]....
        /*0b6c*/ 	.word	0x000055b0


	//   ....[11]....
        /*0b70*/ 	.word	0x00006fb0


	//   ....[12]....
        /*0b74*/ 	.word	0x00006fc0


	//   ....[13]....
        /*0b78*/ 	.word	0x00007500


	//   ....[14]....
        /*0b7c*/ 	.word	0x00007520


	//   ....[15]....
        /*0b80*/ 	.word	0x00008260


	//   ....[16]....
        /*0b84*/ 	.word	0x00008a20


	//   ....[17]....
        /*0b88*/ 	.word	0x00008a30


	//   ....[18]....
        /*0b8c*/ 	.word	0x00008a40


	//   ....[19]....
        /*0b90*/ 	.word	0x00008a50


	//   ....[20]....
        /*0b94*/ 	.word	0x0000a7c0


	//   ....[21]....
        /*0b98*/ 	.word	0x0000a7d0


	//   ....[22]....
        /*0b9c*/ 	.word	0x0000a7e0


	//   ....[23]....
        /*0ba0*/ 	.word	0x0000a7f0


	//   ....[24]....
        /*0ba4*/ 	.word	0x0000cbb0


	//   ....[25]....
        /*0ba8*/ 	.word	0x0000cd80


	//   ....[26]....
        /*0bac*/ 	.word	0x0000dfb0


	//   ....[27]....
        /*0bb0*/ 	.word	0x0000e0c0


	//   ....[28]....
        /*0bb4*/ 	.word	0x0000eae0


	//   ....[29]....
        /*0bb8*/ 	.word	0x0000eb80


	//   ....[30]....
        /*0bbc*/ 	.word	0x0000f670


	//   ....[31]....
        /*0bc0*/ 	.word	0x00010660


	//   ....[32]....
        /*0bc4*/ 	.word	0x00010890


	//   ....[33]....
        /*0bc8*/ 	.word	0x00011880


	//   ....[34]....
        /*0bcc*/ 	.word	0x00011980


	//   ....[35]....
        /*0bd0*/ 	.word	0x00011d60


	//   ....[36]....
        /*0bd4*/ 	.word	0x00011ee0


	//   ....[37]....
        /*0bd8*/ 	.word	0x00012fe0


	//   ....[38]....
        /*0bdc*/ 	.word	0x000141a0


	//   ....[39]....
        /*0be0*/ 	.word	0x000141c0


	//   ....[40]....
        /*0be4*/ 	.word	0x000143f0


	//   ....[41]....
        /*0be8*/ 	.word	0x00014410


	//   ....[42]....
        /*0bec*/ 	.word	0x00015780


	//   ....[43]....
        /*0bf0*/ 	.word	0x000164e0


	//   ....[44]....
        /*0bf4*/ 	.word	0x00016710


	//   ....[45]....
        /*0bf8*/ 	.word	0x00017690


	//   ....[46]....
        /*0bfc*/ 	.word	0x00017720


	//   ....[47]....
        /*0c00*/ 	.word	0x00017cc0


	//   ....[48]....
        /*0c04*/ 	.word	0x00017d20


	//   ....[49]....
        /*0c08*/ 	.word	0x00018d60


	//   ....[50]....
        /*0c0c*/ 	.word	0x00018f60


	//   ....[51]....
        /*0c10*/ 	.word	0x00019410


	//   ....[52]....
        /*0c14*/ 	.word	0x00019450


	//   ....[53]....
        /*0c18*/ 	.word	0x00019490


	//   ....[54]....
        /*0c1c*/ 	.word	0x0001a3b0


	//   ....[55]....
        /*0c20*/ 	.word	0x0001a3d0


	//   ....[56]....
        /*0c24*/ 	.word	0x0001a3e0


	//   ....[57]....
        /*0c28*/ 	.word	0x0001a3f0


	//   ....[58]....
        /*0c2c*/ 	.word	0x0001aa80


	//   ....[59]....
        /*0c30*/ 	.word	0x0001aa90


	//   ....[60]....
        /*0c34*/ 	.word	0x0001abf0


	//   ....[61]....
        /*0c38*/ 	.word	0x0001ac00


	//   ....[62]....
        /*0c3c*/ 	.word	0x0001aff0


	//   ....[63]....
        /*0c40*/ 	.word	0x0001b000


	//   ....[64]....
        /*0c44*/ 	.word	0x0001b590


	//   ....[65]....
        /*0c48*/ 	.word	0x0001b5a0


	//   ....[66]....
        /*0c4c*/ 	.word	0x0001c3c0


	//   ....[67]....
        /*0c50*/ 	.word	0x0001c3d0


	//   ....[68]....
        /*0c54*/ 	.word	0x0001c530


	//   ....[69]....
        /*0c58*/ 	.word	0x0001c540


	//   ....[70]....
        /*0c5c*/ 	.word	0x0001c6f0


	//   ....[71]....
        /*0c60*/ 	.word	0x0001c8f0


	//   ....[72]....
        /*0c64*/ 	.word	0x0001c920


	//   ....[73]....
        /*0c68*/ 	.word	0x0001c950


	//   ....[74]....
        /*0c6c*/ 	.word	0x0001c980


	//   ....[75]....
        /*0c70*/ 	.word	0x0001c9b0


	//   ....[76]....
        /*0c74*/ 	.word	0x0001c9e0


	//   ....[77]....
        /*0c78*/ 	.word	0x0001cb70


	//   ....[78]....
        /*0c7c*/ 	.word	0x0001cba0


	//   ....[79]....
        /*0c80*/ 	.word	0x0001cbd0


	//   ....[80]....
        /*0c84*/ 	.word	0x0001cc00


	//   ....[81]....
        /*0c88*/ 	.word	0x0001cc30


	//   ....[82]....
        /*0c8c*/ 	.word	0x0001cc60


	//   ....[83]....
        /*0c90*/ 	.word	0x0001ccf0


	//   ....[84]....
        /*0c94*/ 	.word	0x0001cd20


	//   ....[85]....
        /*0c98*/ 	.word	0x0001cd30


	//   ....[86]....
        /*0c9c*/ 	.word	0x0001cd70


	//   ....[87]....
        /*0ca0*/ 	.word	0x0001e5a0


	//   ....[88]....
        /*0ca4*/ 	.word	0x00020cc0


	//   ....[89]....
        /*0ca8*/ 	.word	0x00020ce0


	//   ....[90]....
        /*0cac*/ 	.word	0x00020d90


	//   ....[91]....
        /*0cb0*/ 	.word	0x00020db0


	//   ....[92]....
        /*0cb4*/ 	.word	0x00020e50


	//   ....[93]....
        /*0cb8*/ 	.word	0x00020e70


	//   ....[94]....
        /*0cbc*/ 	.word	0x00020e80


	//   ....[95]....
        /*0cc0*/ 	.word	0x00020e90


	//   ....[96]....
        /*0cc4*/ 	.word	0x00021830


	//   ....[97]....
        /*0cc8*/ 	.word	0x00021860


	//   ....[98]....
        /*0ccc*/ 	.word	0x00021920


	//   ....[99]....
        /*0cd0*/ 	.word	0x00021940


	//   ....[100]....
        /*0cd4*/ 	.word	0x000219e0


	//   ....[101]....
        /*0cd8*/ 	.word	0x00021a00


	//   ....[102]....
        /*0cdc*/ 	.word	0x00021a10


	//   ....[103]....
        /*0ce0*/ 	.word	0x00021a20


	//   ....[104]....
        /*0ce4*/ 	.word	0x00021b40


	//   ....[105]....
        /*0ce8*/ 	.word	0x00021b50


	//   ....[106]....
        /*0cec*/ 	.word	0x00021b60


	//   ....[107]....
        /*0cf0*/ 	.word	0x00021bf0


	//   ....[108]....
        /*0cf4*/ 	.word	0x000223b0


	//   ....[109]....
        /*0cf8*/ 	.word	0x000223c0


	//   ....[110]....
        /*0cfc*/ 	.word	0x000223e0


	//   ....[111]....
        /*0d00*/ 	.word	0x00022460


	//   ....[112]....
        /*0d04*/ 	.word	0x00022470


	//   ....[113]....
        /*0d08*/ 	.word	0x000224d0


	//   ....[114]....
        /*0d0c*/ 	.word	0x00022500


	//   ....[115]....
        /*0d10*/ 	.word	0x00022540


	//   ....[116]....
        /*0d14*/ 	.word	0x000227f0


	//   ....[117]....
        /*0d18*/ 	.word	0x00022810


	//   ....[118]....
        /*0d1c*/ 	.word	0x000228b0


	//   ....[119]....
        /*0d20*/ 	.word	0x000228c0


	//   ....[120]....
        /*0d24*/ 	.word	0x00022950


	//   ....[121]....
        /*0d28*/ 	.word	0x00022960


	//   ....[122]....
        /*0d2c*/ 	.word	0x00022970


	//   ....[123]....
        /*0d30*/ 	.word	0x00022a00


	//   ....[124]....
        /*0d34*/ 	.word	0x00022fd0


	//   ....[125]....
        /*0d38*/ 	.word	0x00022fe0


	//   ....[126]....
        /*0d3c*/ 	.word	0x00023070


	//   ....[127]....
        /*0d40*/ 	.word	0x00023110


	//   ....[128]....
        /*0d44*/ 	.word	0x00023130


	//   ....[129]....
        /*0d48*/ 	.word	0x000231b0


	//   ....[130]....
        /*0d4c*/ 	.word	0x000231d0


	//   ....[131]....
        /*0d50*/ 	.word	0x000231e0


	//   ....[132]....
        /*0d54*/ 	.word	0x00023630


	//   ....[133]....
        /*0d58*/ 	.word	0x00023660


	//   ....[134]....
        /*0d5c*/ 	.word	0x000236c0


	//   ....[135]....
        /*0d60*/ 	.word	0x000236f0


	//   ....[136]....
        /*0d64*/ 	.word	0x00023720


	//   ....[137]....
        /*0d68*/ 	.word	0x00023750


	//   ....[138]....
        /*0d6c*/ 	.word	0x00023780


	//   ....[139]....
        /*0d70*/ 	.word	0x000237b0


	//   ....[140]....
        /*0d74*/ 	.word	0x00023950


	//   ....[141]....
        /*0d78*/ 	.word	0x00023980


	//   ....[142]....
        /*0d7c*/ 	.word	0x000239b0


	//   ....[143]....
        /*0d80*/ 	.word	0x000239e0


	//   ....[144]....
        /*0d84*/ 	.word	0x00023a10


	//   ....[145]....
        /*0d88*/ 	.word	0x00023a40


	//   ....[146]....
        /*0d8c*/ 	.word	0x00023b00


	//   ....[147]....
        /*0d90*/ 	.word	0x00023b20


	//   ....[148]....
        /*0d94*/ 	.word	0x00023b40


	//   ....[149]....
        /*0d98*/ 	.word	0x00023ba0


	//   ....[150]....
        /*0d9c*/ 	.word	0x000245d0


	//   ....[151]....
        /*0da0*/ 	.word	0x00024910


	//   ....[152]....
        /*0da4*/ 	.word	0x000249a0


	//   ....[153]....
        /*0da8*/ 	.word	0x00024a90


	//   ....[154]....
        /*0dac*/ 	.word	0x00024b20


	//   ....[155]....
        /*0db0*/ 	.word	0x00024c00


	//   ....[156]....
        /*0db4*/ 	.word	0x00024c90


	//   ....[157]....
        /*0db8*/ 	.word	0x00024d70


	//   ....[158]....
        /*0dbc*/ 	.word	0x00024e10


	//   ....[159]....
        /*0dc0*/ 	.word	0x00024ea0


	//   ....[160]....
        /*0dc4*/ 	.word	0x00024ef0


	//   ....[161]....
        /*0dc8*/ 	.word	0x00024f40


	//   ....[162]....
        /*0dcc*/ 	.word	0x00025020


	//   ....[163]....
        /*0dd0*/ 	.word	0x000250b0


	//   ....[164]....
        /*0dd4*/ 	.word	0x00025100


	//   ....[165]....
        /*0dd8*/ 	.word	0x00025150


	//   ....[166]....
        /*0ddc*/ 	.word	0x000254b0


	//   ....[167]....
        /*0de0*/ 	.word	0x00025500


	//   ....[168]....
        /*0de4*/ 	.word	0x00025590


	//   ....[169]....
        /*0de8*/ 	.word	0x00025620


	//   ....[170]....
        /*0dec*/ 	.word	0x000256a0


	//   ....[171]....
        /*0df0*/ 	.word	0x000256f0


	//   ....[172]....
        /*0df4*/ 	.word	0x00025780


	//   ....[173]....
        /*0df8*/ 	.word	0x00025810


	//   ....[174]....
        /*0dfc*/ 	.word	0x00025890


	//   ....[175]....
        /*0e00*/ 	.word	0x000258e0


	//   ....[176]....
        /*0e04*/ 	.word	0x00025970


	//   ....[177]....
        /*0e08*/ 	.word	0x00025a00


	//   ....[178]....
        /*0e0c*/ 	.word	0x00025ac0


	//   ....[179]....
        /*0e10*/ 	.word	0x00025da0


	//   ....[180]....
        /*0e14*/ 	.word	0x00025e90


	//   ....[181]....
        /*0e18*/ 	.word	0x00025f30


	//   ....[182]....
        /*0e1c*/ 	.word	0x00025f90


	//   ....[183]....
        /*0e20*/ 	.word	0x000260a0


	//   ....[184]....
        /*0e24*/ 	.word	0x00026110


	//   ....[185]....
        /*0e28*/ 	.word	0x00026220


	//   ....[186]....
        /*0e2c*/ 	.word	0x00026290


	//   ....[187]....
        /*0e30*/ 	.word	0x00026330


	//   ....[188]....
        /*0e34*/ 	.word	0x00026440


	//   ....[189]....
        /*0e38*/ 	.word	0x000264b0


	//   ....[190]....
        /*0e3c*/ 	.word	0x00026510


	//   ....[191]....
        /*0e40*/ 	.word	0x00026620


	//   ....[192]....
        /*0e44*/ 	.word	0x00026680


	//   ....[193]....
        /*0e48*/ 	.word	0x000267a0


	//   ....[194]....
        /*0e4c*/ 	.word	0x00026800


	//   ....[195]....
        /*0e50*/ 	.word	0x000268a0


	//   ....[196]....
        /*0e54*/ 	.word	0x00026970


	//   ....[197]....
        /*0e58*/ 	.word	0x00026a70


	//   ....[198]....
        /*0e5c*/ 	.word	0x00026ad0


	//   ....[199]....
        /*0e60*/ 	.word	0x00026b70


	//   ....[200]....
        /*0e64*/ 	.word	0x00026d10


	//   ....[201]....
        /*0e68*/ 	.word	0x00026df0


	//   ....[202]....
        /*0e6c*/ 	.word	0x00026e70


	//   ....[203]....
        /*0e70*/ 	.word	0x00026f50


	//   ....[204]....
        /*0e74*/ 	.word	0x00026fb0


	//   ....[205]....
        /*0e78*/ 	.word	0x00027080


	//   ....[206]....
        /*0e7c*/ 	.word	0x000270e0


	//   ....[207]....
        /*0e80*/ 	.word	0x000271c0


	//   ....[208]....
        /*0e84*/ 	.word	0x000272b0


	//   ....[209]....
        /*0e88*/ 	.word	0x00027350


	//   ....[210]....
        /*0e8c*/ 	.word	0x000273b0


	//   ....[211]....
        /*0e90*/ 	.word	0x000274b0


	//   ....[212]....
        /*0e94*/ 	.word	0x00027510


	//   ....[213]....
        /*0e98*/ 	.word	0x00027610


	//   ....[214]....
        /*0e9c*/ 	.word	0x00027670


	//   ....[215]....
        /*0ea0*/ 	.word	0x00027740


	//   ....[216]....
        /*0ea4*/ 	.word	0x00027890


	//   ....[217]....
        /*0ea8*/ 	.word	0x00027940


	//   ....[218]....
        /*0eac*/ 	.word	0x00027a50


	//   ....[219]....
        /*0eb0*/ 	.word	0x00027b30


	//   ....[220]....
        /*0eb4*/ 	.word	0x00027b90


	//   ....[221]....
        /*0eb8*/ 	.word	0x00027c80


	//   ....[222]....
        /*0ebc*/ 	.word	0x00027ce0


	//   ....[223]....
        /*0ec0*/ 	.word	0x00027dc0


	//   ....[224]....
        /*0ec4*/ 	.word	0x00027e50


	//   ....[225]....
        /*0ec8*/ 	.word	0x00027ef0


	//   ....[226]....
        /*0ecc*/ 	.word	0x00028060


	//   ....[227]....
        /*0ed0*/ 	.word	0x000280d0


	//   ....[228]....
        /*0ed4*/ 	.word	0x00028140


	//   ....[229]....
        /*0ed8*/ 	.word	0x000281b0


	//   ....[230]....
        /*0edc*/ 	.word	0x00028220


	//   ....[231]....
        /*0ee0*/ 	.word	0x000282a0


	//   ....[232]....
        /*0ee4*/ 	.word	0x00028320


	//   ....[233]....
        /*0ee8*/ 	.word	0x000283b0


	//   ....[234]....
        /*0eec*/ 	.word	0x00028420


	//   ....[235]....
        /*0ef0*/ 	.word	0x00028490


	//   ....[236]....
        /*0ef4*/ 	.word	0x00028500


	//   ....[237]....
        /*0ef8*/ 	.word	0x00028580


	//   ....[238]....
        /*0efc*/ 	.word	0x000285f0


	//   ....[239]....
        /*0f00*/ 	.word	0x000286a0


	//   ....[240]....
        /*0f04*/ 	.word	0x000286f0


	//   ....[241]....
        /*0f08*/ 	.word	0x00028780


	//   ....[242]....
        /*0f0c*/ 	.word	0x000288b0


	//----- nvinfo : EIATTR_REG_RECONFIG
	.align		4
.L_1257:
        /*0f10*/ 	.byte	0x01, 0x54
	.zero		2


	//----- nvinfo : EIATTR_SYSCALL_OFFSETS
	.align		4
        /*0f14*/ 	.byte	0x04, 0x46
        /*0f16*/ 	.short	(.L_1259 - .L_1258)


	//   ....[0]....
.L_1258:
        /*0f18*/ 	.word	0x00002350


	//   ....[1]....
        /*0f1c*/ 	.word	0x000024a0


	//   ....[2]....
        /*0f20*/ 	.word	0x00008480


	//   ....[3]....
        /*0f24*/ 	.word	0x000087a0


	//   ....[4]....
        /*0f28*/ 	.word	0x000202b0


	//   ....[5]....
        /*0f2c*/ 	.word	0x00020400


	//   ....[6]....
        /*0f30*/ 	.word	0x000204f0


	//   ....[7]....
        /*0f34*/ 	.word	0x000212f0


	//----- nvinfo : EIATTR_MBARRIER_INSTR_OFFSETS
	.align		4
.L_1259:
        /*0f38*/ 	.byte	0x04, 0x39
        /*0f3a*/ 	.short	(.L_1261 - .L_1260)


	//   ....[0]....
.L_1260:
        /*0f3c*/ 	.word	0x00000270
        /*0f40*/ 	.word	0x000000ff
        /*0f44*/ 	.word	0x0002d800
        /*0f48*/ 	.short	0x0100
        /*0f4a*/ 	.byte	0x08
	.zero		1


	//   ....[1]....
        /*0f4c*/ 	.word	0x00000280
        /*0f50*/ 	.word	0x000000ff
        /*0f54*/ 	.word	0x0002d820
        /*0f58*/ 	.short	0x0100
        /*0f5a*/ 	.byte	0x08
	.zero		1


	//   ....[2]....
        /*0f5c*/ 	.word	0x00000370
        /*0f60*/ 	.word	0x000000ff
        /*0f64*/ 	.word	0x0002d830
        /*0f68*/ 	.short	0x0100
        /*0f6a*/ 	.byte	0x08
	.zero		1


	//   ....[3]....
        /*0f6c*/ 	.word	0x00000380
        /*0f70*/ 	.word	0x000000ff
        /*0f74*/ 	.word	0x0002d840
        /*0f78*/ 	.short	0x0100
        /*0f7a*/ 	.byte	0x08
	.zero		1


	//   ....[4]....
        /*0f7c*/ 	.word	0x00000390
        /*0f80*/ 	.word	0x000000ff
        /*0f84*/ 	.word	0x0002d838
        /*0f88*/ 	.short	0x0100
        /*0f8a*/ 	.byte	0x08
	.zero		1


	//   ....[5]....
        /*0f8c*/ 	.word	0x000003a0
        /*0f90*/ 	.word	0x000000ff
        /*0f94*/ 	.word	0x0002d848
        /*0f98*/ 	.short	0x0100
        /*0f9a*/ 	.byte	0x08
	.zero		1


	//   ....[6]....
        /*0f9c*/ 	.word	0x000004d0
        /*0fa0*/ 	.word	0x000000ff
        /*0fa4*/ 	.word	0x0002d850
        /*0fa8*/ 	.short	0x0100
        /*0faa*/ 	.byte	0x08
	.zero		1


	//   ....[7]....
        /*0fac*/ 	.word	0x000004e0
        /*0fb0*/ 	.word	0x000000ff
        /*0fb4*/ 	.word	0x0002d860
        /*0fb8*/ 	.short	0x0100
        /*0fba*/ 	.byte	0x08
	.zero		1


	//   ....[8]....
        /*0fbc*/ 	.word	0x000004f0
        /*0fc0*/ 	.word	0x000000ff
        /*0fc4*/ 	.word	0x0002d858
        /*0fc8*/ 	.short	0x0100
        /*0fca*/ 	.byte	0x08
	.zero		1


	//   ....[9]....
        /*0fcc*/ 	.word	0x00000500
        /*0fd0*/ 	.word	0x000000ff
        /*0fd4*/ 	.word	0x0002d868
        /*0fd8*/ 	.short	0x0100
        /*0fda*/ 	.byte	0x08
	.zero		1


	//   ....[10]....
        /*0fdc*/ 	.word	0x000005f0
        /*0fe0*/ 	.word	0x000000ff
        /*0fe4*/ 	.word	0x0002d870
        /*0fe8*/ 	.short	0x0100
        /*0fea*/ 	.byte	0x06
	.zero		1


	//   ....[11]....
        /*0fec*/ 	.word	0x00000600
        /*0ff0*/ 	.word	0x000000ff
        /*0ff4*/ 	.word	0x0002d880
        /*0ff8*/ 	.short	0x0100
        /*0ffa*/ 	.byte	0x06
	.zero		1


	//   ....[12]....
        /*0ffc*/ 	.word	0x00000610
        /*1000*/ 	.word	0x000000ff
        /*1004*/ 	.word	0x0002d878
        /*1008*/ 	.short	0x0100
        /*100a*/ 	.byte	0x06
	.zero		1


	//   ....[13]....
        /*100c*/ 	.word	0x00000620
        /*1010*/ 	.word	0x000000ff
        /*1014*/ 	.word	0x0002d888
        /*1018*/ 	.short	0x0100
        /*101a*/ 	.byte	0x06
	.zero		1


	//   ....[14]....
        /*101c*/ 	.word	0x00000750
        /*1020*/ 	.word	0x000000ff
        /*1024*/ 	.word	0x0002d890
        /*1028*/ 	.short	0x0100
        /*102a*/ 	.byte	0x08
	.zero		1


	//   ....[15]....
        /*102c*/ 	.word	0x00000760
        /*1030*/ 	.word	0x000000ff
        /*1034*/ 	.word	0x0002d8a0
        /*1038*/ 	.short	0x0100
        /*103a*/ 	.byte	0x08
	.zero		1


	//   ....[16]....
        /*103c*/ 	.word	0x00000770
        /*1040*/ 	.word	0x000000ff
        /*1044*/ 	.word	0x0002d898
        /*1048*/ 	.short	0x0100
        /*104a*/ 	.byte	0x08
	.zero		1


	//   ....[17]....
        /*104c*/ 	.word	0x00000780
        /*1050*/ 	.word	0x000000ff
        /*1054*/ 	.word	0x0002d8a8
        /*1058*/ 	.short	0x0100
        /*105a*/ 	.byte	0x08
	.zero		1


	//   ....[18]....
        /*105c*/ 	.word	0x000008b0
        /*1060*/ 	.word	0x000000ff
        /*1064*/ 	.word	0x0002d8b0
        /*1068*/ 	.short	0x0100
        /*106a*/ 	.byte	0x08
	.zero		1


	//   ....[19]....
        /*106c*/ 	.word	0x000008c0
        /*1070*/ 	.word	0x000000ff
        /*1074*/ 	.word	0x0002d8c0
        /*1078*/ 	.short	0x0100
        /*107a*/ 	.byte	0x08
	.zero		1


	//   ....[20]....
        /*107c*/ 	.word	0x000008d0
        /*1080*/ 	.word	0x000000ff
        /*1084*/ 	.word	0x0002d8b8
        /*1088*/ 	.short	0x0100
        /*108a*/ 	.byte	0x08
	.zero		1


	//   ....[21]....
        /*108c*/ 	.word	0x000008e0
        /*1090*/ 	.word	0x000000ff
        /*1094*/ 	.word	0x0002d8c8
        /*1098*/ 	.short	0x0100
        /*109a*/ 	.byte	0x08
	.zero		1


	//   ....[22]....
        /*109c*/ 	.word	0x00003900
        /*10a0*/ 	.word	0x00000022
        /*10a4*/ 	.word	0x0002d890
        /*10a8*/ 	.short	0x010a
        /*10aa*/ 	.byte	0x3f
	.zero		1


	//   ....[23]....
        /*10ac*/ 	.word	0x00005550
        /*10b0*/ 	.word	0x00000022
        /*10b4*/ 	.word	0x0002d890
        /*10b8*/ 	.short	0x010a
        /*10ba*/ 	.byte	0x3f
	.zero		1


	//   ....[24]....
        /*10bc*/ 	.word	0x00006dd0
        /*10c0*/ 	.word	0x00000022
        /*10c4*/ 	.word	0x0002d890
        /*10c8*/ 	.short	0x010a
        /*10ca*/ 	.byte	0x3f
	.zero		1


	//   ....[25]....
        /*10cc*/ 	.word	0x00007340
        /*10d0*/ 	.word	0x0000000b
        /*10d4*/ 	.word	0x00000000
        /*10d8*/ 	.short	0x0101
        /*10da*/ 	.byte	0x3f
	.zero		1


	//   ....[26]....
        /*10dc*/ 	.word	0x00007380
        /*10e0*/ 	.word	0x00000022
        /*10e4*/ 	.word	0x0002d8b0
        /*10e8*/ 	.short	0x010a
        /*10ea*/ 	.byte	0x3f
	.zero		1


	//   ....[27]....
        /*10ec*/ 	.word	0x000078b0
        /*10f0*/ 	.word	0x00000022
        /*10f4*/ 	.word	0x00000000
        /*10f8*/ 	.short	0x0101
        /*10fa*/ 	.byte	0x3f
	.zero		1


	//   ....[28]....
        /*10fc*/ 	.word	0x00008520
        /*1100*/ 	.word	0x00000002
        /*1104*/ 	.word	0x0002d800
        /*1108*/ 	.short	0x010a
        /*110a*/ 	.byte	0x3f
	.zero		1


	//   ....[29]....
        /*110c*/ 	.word	0x00008570
        /*1110*/ 	.word	0x00000002
        /*1114*/ 	.word	0x0002d800
        /*1118*/ 	.short	0x010a
        /*111a*/ 	.byte	0x3f
	.zero		1


	//   ....[30]....
        /*111c*/ 	.word	0x000091d0
        /*1120*/ 	.word	0x00000002
        /*1124*/ 	.word	0x0002d800
        /*1128*/ 	.short	0x010a
        /*112a*/ 	.byte	0x3f
	.zero		1


	//   ....[31]....
        /*112c*/ 	.word	0x0000ae60
        /*1130*/ 	.word	0x00000002
        /*1134*/ 	.word	0x0002d800
        /*1138*/ 	.short	0x010a
        /*113a*/ 	.byte	0x3f
	.zero		1


	//   ....[32]....
        /*113c*/ 	.word	0x0000c4f0
        /*1140*/ 	.word	0x00000000
        /*1144*/ 	.word	0x0002d830
        /*1148*/ 	.short	0x010a
        /*114a*/ 	.byte	0x3f
	.zero		1


	//   ....[33]....
        /*114c*/ 	.word	0x0000c5a0
        /*1150*/ 	.word	0x00000000
        /*1154*/ 	.word	0x0002d830
        /*1158*/ 	.short	0x010a
        /*115a*/ 	.byte	0x3f
	.zero		1


	//   ....[34]....
        /*115c*/ 	.word	0x0000cbd0
        /*1160*/ 	.word	0x00000000
        /*1164*/ 	.word	0x00000000
        /*1168*/ 	.short	0x0101
        /*116a*/ 	.byte	0x3f
	.zero		1


	//   ....[35]....
        /*116c*/ 	.word	0x0000fb50
        /*1170*/ 	.word	0x00000009
        /*1174*/ 	.word	0x0002d830
        /*1178*/ 	.short	0x010a
        /*117a*/ 	.byte	0x3f
	.zero		1


	//   ....[36]....
        /*117c*/ 	.word	0x0000fba0
        /*1180*/ 	.word	0x00000009
        /*1184*/ 	.word	0x0002d830
        /*1188*/ 	.short	0x010a
        /*118a*/ 	.byte	0x3f
	.zero		1


	//   ....[37]....
        /*118c*/ 	.word	0x0000ffd0
        /*1190*/ 	.word	0x00000009
        /*1194*/ 	.word	0x0002d850
        /*1198*/ 	.short	0x010a
        /*119a*/ 	.byte	0x3f
	.zero		1


	//   ....[38]....
        /*119c*/ 	.word	0x00010010
        /*11a0*/ 	.word	0x00000009
        /*11a4*/ 	.word	0x0002d850
        /*11a8*/ 	.short	0x010a
        /*11aa*/ 	.byte	0x3f
	.zero		1


	//   ....[39]....
        /*11ac*/ 	.word	0x00010680
        /*11b0*/ 	.word	0x00000008
        /*11b4*/ 	.word	0x00000000
        /*11b8*/ 	.short	0x0101
        /*11ba*/ 	.byte	0x3f
	.zero		1


	//   ....[40]....
        /*11bc*/ 	.word	0x00012a10
        /*11c0*/ 	.word	0x00000011
        /*11c4*/ 	.word	0x00000000
        /*11c8*/ 	.short	0x0101
        /*11ca*/ 	.byte	0x3f
	.zero		1


	//   ....[41]....
        /*11cc*/ 	.word	0x00013430
        /*11d0*/ 	.word	0x00000003
        /*11d4*/ 	.word	0x0002d830
        /*11d8*/ 	.short	0x010a
        /*11da*/ 	.byte	0x3f
	.zero		1


	//   ....[42]....
        /*11dc*/ 	.word	0x00013480
        /*11e0*/ 	.word	0x00000003
        /*11e4*/ 	.word	0x0002d830
        /*11e8*/ 	.short	0x010a
        /*11ea*/ 	.byte	0x3f
	.zero		1


	//   ....[43]....
        /*11ec*/ 	.word	0x000138e0
        /*11f0*/ 	.word	0x00000003
        /*11f4*/ 	.word	0x0002d850
        /*11f8*/ 	.short	0x010a
        /*11fa*/ 	.byte	0x3f
	.zero		1


	//   ....[44]....
        /*11fc*/ 	.word	0x00013920
        /*1200*/ 	.word	0x00000003
        /*1204*/ 	.word	0x0002d850
        /*1208*/ 	.short	0x010a
        /*120a*/ 	.byte	0x3f
	.zero		1


	//   ....[45]....
        /*120c*/ 	.word	0x00013f90
        /*1210*/ 	.word	0x00000000
        /*1214*/ 	.word	0x00000000
        /*1218*/ 	.short	0x0101
        /*121a*/ 	.byte	0x3f
	.zero		1


	//   ....[46]....
        /*121c*/ 	.word	0x00015160
        /*1220*/ 	.word	0x00000006
        /*1224*/ 	.word	0x00000000
        /*1228*/ 	.short	0x0101
        /*122a*/ 	.byte	0x3f
	.zero		1


	//   ....[47]....
        /*122c*/ 	.word	0x000158f0
        /*1230*/ 	.word	0x00000003
        /*1234*/ 	.word	0x0002d830
        /*1238*/ 	.short	0x010a
        /*123a*/ 	.byte	0x3f
	.zero		1


	//   ....[48]....
        /*123c*/ 	.word	0x00015940
        /*1240*/ 	.word	0x00000003
        /*1244*/ 	.word	0x0002d830
        /*1248*/ 	.short	0x010a
        /*124a*/ 	.byte	0x3f
	.zero		1


	//   ....[49]....
        /*124c*/ 	.word	0x00015da0
        /*1250*/ 	.word	0x00000003
        /*1254*/ 	.word	0x0002d850
        /*1258*/ 	.short	0x010a
        /*125a*/ 	.byte	0x3f
	.zero		1


	//   ....[50]....
        /*125c*/ 	.word	0x00015de0
        /*1260*/ 	.word	0x00000003
        /*1264*/ 	.word	0x0002d850
        /*1268*/ 	.short	0x010a
        /*126a*/ 	.byte	0x3f
	.zero		1


	//   ....[51]....
        /*126c*/ 	.word	0x00016500
        /*1270*/ 	.word	0x00000000
        /*1274*/ 	.word	0x00000000
        /*1278*/ 	.short	0x0101
        /*127a*/ 	.byte	0x3f
	.zero		1


	//   ....[52]....
        /*127c*/ 	.word	0x00018740
        /*1280*/ 	.word	0x00000008
        /*1284*/ 	.word	0x00000000
        /*1288*/ 	.short	0x0101
        /*128a*/ 	.byte	0x3f
	.zero		1


	//   ....[53]....
        /*128c*/ 	.word	0x00018de0
        /*1290*/ 	.word	0x0000000e
        /*1294*/ 	.word	0x0002d850
        /*1298*/ 	.short	0x010a
        /*129a*/ 	.byte	0x3f
	.zero		1


	//   ....[54]....
        /*129c*/ 	.word	0x00018e90
        /*12a0*/ 	.word	0x0000000e
        /*12a4*/ 	.word	0x0002d850
        /*12a8*/ 	.short	0x010a
        /*12aa*/ 	.byte	0x3f
	.zero		1


	//   ....[55]....
        /*12ac*/ 	.word	0x00019690
        /*12b0*/ 	.word	0x0000000e
        /*12b4*/ 	.word	0x00000000
        /*12b8*/ 	.short	0x0101
        /*12ba*/ 	.byte	0x3f
	.zero		1


	//   ....[56]....
        /*12bc*/ 	.word	0x0001aa30
        /*12c0*/ 	.word	0x00000000
        /*12c4*/ 	.word	0x00000000
        /*12c8*/ 	.short	0x0101
        /*12ca*/ 	.byte	0x3f
	.zero		1


	//   ....[57]....
        /*12cc*/ 	.word	0x0001adf0
        /*12d0*/ 	.word	0x0000000a
        /*12d4*/ 	.word	0x00000000
        /*12d8*/ 	.short	0x0101
        /*12da*/ 	.byte	0x3f
	.zero		1


	//   ....[58]....
        /*12dc*/ 	.word	0x0001e680
        /*12e0*/ 	.word	0x00000012
        /*12e4*/ 	.word	0x0002d820
        /*12e8*/ 	.short	0x010a
        /*12ea*/ 	.byte	0x3f
	.zero		1


	//   ....[59]....
        /*12ec*/ 	.word	0x0001e740
        /*12f0*/ 	.word	0x0000000a
        /*12f4*/ 	.word	0x0002d8a0
        /*12f8*/ 	.short	0x010a
        /*12fa*/ 	.byte	0x3f
	.zero		1


	//   ....[60]....
        /*12fc*/ 	.word	0x0001eb70
        /*1300*/ 	.word	0x0000000a
        /*1304*/ 	.word	0x0002d8c0
        /*1308*/ 	.short	0x010a
        /*130a*/ 	.byte	0x3f
	.zero		1


	//   ....[61]....
        /*130c*/ 	.word	0x0001f0d0
        /*1310*/ 	.word	0x00000009
        /*1314*/ 	.word	0x0002d8a0
        /*1318*/ 	.short	0x010a
        /*131a*/ 	.byte	0x3f
	.zero		1


	//   ....[62]....
        /*131c*/ 	.word	0x0001f4f0
        /*1320*/ 	.word	0x00000009
        /*1324*/ 	.word	0x0002d8c0
        /*1328*/ 	.short	0x010a
        /*132a*/ 	.byte	0x3f
	.zero		1


	//   ....[63]....
        /*132c*/ 	.word	0x00020a90
        /*1330*/ 	.word	0x00000002
        /*1334*/ 	.word	0x0002d840
        /*1338*/ 	.short	0x010a
        /*133a*/ 	.byte	0x3f
	.zero		1


	//   ....[64]....
        /*133c*/ 	.word	0x00020fd0
        /*1340*/ 	.word	0x00000002
        /*1344*/ 	.word	0x0002d830
        /*1348*/ 	.short	0x0107
        /*134a*/ 	.byte	0x3f
	.zero		1


	//   ....[65]....
        /*134c*/ 	.word	0x000210a0
        /*1350*/ 	.word	0x00000002
        /*1354*/ 	.word	0x0002d830
        /*1358*/ 	.short	0x0101
        /*135a*/ 	.byte	0x3f
	.zero		1


	//   ....[66]....
        /*135c*/ 	.word	0x00021cb0
        /*1360*/ 	.word	0x00000012
        /*1364*/ 	.word	0x0002d800
        /*1368*/ 	.short	0x0107
        /*136a*/ 	.byte	0x3f
	.zero		1


	//   ....[67]....
        /*136c*/ 	.word	0x00021da0
        /*1370*/ 	.word	0x00000012
        /*1374*/ 	.word	0x0002d800
        /*1378*/ 	.short	0x0101
        /*137a*/ 	.byte	0x3f
	.zero		1


	//   ....[68]....
        /*137c*/ 	.word	0x00021dc0
        /*1380*/ 	.word	0x00000012
        /*1384*/ 	.word	0x0002d820
        /*1388*/ 	.short	0x010a
        /*138a*/ 	.byte	0x3f
	.zero		1


	//   ....[69]....
        /*138c*/ 	.word	0x000221e0
        /*1390*/ 	.word	0x00000005
        /*1394*/ 	.word	0x0002d840
        /*1398*/ 	.short	0x010a
        /*139a*/ 	.byte	0x3f
	.zero		1


	//   ....[70]....
        /*139c*/ 	.word	0x000225f0
        /*13a0*/ 	.word	0x00000005
        /*13a4*/ 	.word	0x0002d830
        /*13a8*/ 	.short	0x0107
        /*13aa*/ 	.byte	0x3f
	.zero		1


	//   ....[71]....
        /*13ac*/ 	.word	0x000226b0
        /*13b0*/ 	.word	0x00000005
        /*13b4*/ 	.word	0x0002d830
        /*13b8*/ 	.short	0x0101
        /*13ba*/ 	.byte	0x3f
	.zero		1


	//   ....[72]....
        /*13bc*/ 	.word	0x00022710
        /*13c0*/ 	.word	0x00000005
        /*13c4*/ 	.word	0x0002d860
        /*13c8*/ 	.short	0x010a
        /*13ca*/ 	.byte	0x3f
	.zero		1


	//   ....[73]....
        /*13cc*/ 	.word	0x00022bc0
        /*13d0*/ 	.word	0x00000005
        /*13d4*/ 	.word	0x0002d850
        /*13d8*/ 	.short	0x0107
        /*13da*/ 	.byte	0x3f
	.zero		1


	//   ....[74]....
        /*13dc*/ 	.word	0x00022cb0
        /*13e0*/ 	.word	0x00000005
        /*13e4*/ 	.word	0x0002d850
        /*13e8*/ 	.short	0x0101
        /*13ea*/ 	.byte	0x3f
	.zero		1


	//   ....[75]....
        /*13ec*/ 	.word	0x00022ee0
        /*13f0*/ 	.word	0x00000000
        /*13f4*/ 	.word	0x0002d860
        /*13f8*/ 	.short	0x010a
        /*13fa*/ 	.byte	0x3f
	.zero		1


	//   ....[76]....
        /*13fc*/ 	.word	0x00023310
        /*1400*/ 	.word	0x00000000
        /*1404*/ 	.word	0x0002d850
        /*1408*/ 	.short	0x0107
        /*140a*/ 	.byte	0x3f
	.zero		1


	//   ....[77]....
        /*140c*/ 	.word	0x000233f0
        /*1410*/ 	.word	0x00000000
        /*1414*/ 	.word	0x0002d850
        /*1418*/ 	.short	0x0101
        /*141a*/ 	.byte	0x3f
	.zero		1


	//   ....[78]....
        /*141c*/ 	.word	0x00024550
        /*1420*/ 	.word	0x00000005
        /*1424*/ 	.word	0x0002d820
        /*1428*/ 	.short	0x010a
        /*142a*/ 	.byte	0x3f
	.zero		1


	//   ....[79]....
        /*142c*/ 	.word	0x000246f0
        /*1430*/ 	.word	0x00000003
        /*1434*/ 	.word	0x0002d840
        /*1438*/ 	.short	0x010a
        /*143a*/ 	.byte	0x3f
	.zero		1


	//   ....[80]....
        /*143c*/ 	.word	0x00024780
        /*1440*/ 	.word	0x00000005
        /*1444*/ 	.word	0x0002d840
        /*1448*/ 	.short	0x010a
        /*144a*/ 	.byte	0x3f
	.zero		1


	//   ....[81]....
        /*144c*/ 	.word	0x000247c0
        /*1450*/ 	.word	0x00000003
        /*1454*/ 	.word	0x0002d860
        /*1458*/ 	.short	0x010a
        /*145a*/ 	.byte	0x3f
	.zero		1


	//   ....[82]....
        /*145c*/ 	.word	0x00024800
        /*1460*/ 	.word	0x00000005
        /*1464*/ 	.word	0x0002d860
        /*1468*/ 	.short	0x010a
        /*146a*/ 	.byte	0x3f
	.zero		1


	//   ....[83]....
        /*146c*/ 	.word	0x00024860
        /*1470*/ 	.word	0x00000022
        /*1474*/ 	.word	0x0002d890
        /*1478*/ 	.short	0x010a
        /*147a*/ 	.byte	0x3f
	.zero		1


	//   ....[84]....
        /*147c*/ 	.word	0x000249e0
        /*1480*/ 	.word	0x00000022
        /*1484*/ 	.word	0x0002d890
        /*1488*/ 	.short	0x010a
        /*148a*/ 	.byte	0x3f
	.zero		1


	//   ....[85]....
        /*148c*/ 	.word	0x00024b60
        /*1490*/ 	.word	0x00000022
        /*1494*/ 	.word	0x0002d890
        /*1498*/ 	.short	0x010a
        /*149a*/ 	.byte	0x3f
	.zero		1


	//   ....[86]....
        /*149c*/ 	.word	0x00024cd0
        /*14a0*/ 	.word	0x00000022
        /*14a4*/ 	.word	0x0002d8b0
        /*14a8*/ 	.short	0x010a
        /*14aa*/ 	.byte	0x3f
	.zero		1


	//   ....[87]....
        /*14ac*/ 	.word	0x00024f80
        /*14b0*/ 	.word	0x00000002
        /*14b4*/ 	.word	0x0002d800
        /*14b8*/ 	.short	0x010a
        /*14ba*/ 	.byte	0x3f
	.zero		1


	//   ....[88]....
        /*14bc*/ 	.word	0x00025190
        /*14c0*/ 	.word	0x00000002
        /*14c4*/ 	.word	0x0002d800
        /*14c8*/ 	.short	0x010a
        /*14ca*/ 	.byte	0x3f
	.zero		1


	//   ....[89]....
        /*14cc*/ 	.word	0x000251e0
        /*14d0*/ 	.word	0x00000000
        /*14d4*/ 	.word	0x0002d830
        /*14d8*/ 	.short	0x010a
        /*14da*/ 	.byte	0x3f
	.zero		1


	//   ....[90]....
        /*14dc*/ 	.word	0x00025230
        /*14e0*/ 	.word	0x00000009
        /*14e4*/ 	.word	0x0002d830
        /*14e8*/ 	.short	0x010a
        /*14ea*/ 	.byte	0x3f
	.zero		1


	//   ....[91]....
        /*14ec*/ 	.word	0x00025280
        /*14f0*/ 	.word	0x00000009
        /*14f4*/ 	.word	0x0002d850
        /*14f8*/ 	.short	0x010a
        /*14fa*/ 	.byte	0x3f
	.zero		1


	//   ....[92]....
        /*14fc*/ 	.word	0x000252d0
        /*1500*/ 	.word	0x00000003
        /*1504*/ 	.word	0x0002d830
        /*1508*/ 	.short	0x010a
        /*150a*/ 	.byte	0x3f
	.zero		1


	//   ....[93]....
        /*150c*/ 	.word	0x00025320
        /*1510*/ 	.word	0x00000003
        /*1514*/ 	.word	0x0002d850
        /*1518*/ 	.short	0x010a
        /*151a*/ 	.byte	0x3f
	.zero		1


	//   ....[94]....
        /*151c*/ 	.word	0x00025370
        /*1520*/ 	.word	0x00000003
        /*1524*/ 	.word	0x0002d830
        /*1528*/ 	.short	0x010a
        /*152a*/ 	.byte	0x3f
	.zero		1


	//   ....[95]....
        /*152c*/ 	.word	0x000253c0
        /*1530*/ 	.word	0x00000003
        /*1534*/ 	.word	0x0002d850
        /*1538*/ 	.short	0x010a
        /*153a*/ 	.byte	0x3f
	.zero		1


	//   ....[96]....
        /*153c*/ 	.word	0x00025410
        /*1540*/ 	.word	0x0000000e
        /*1544*/ 	.word	0x0002d850
        /*1548*/ 	.short	0x010a
        /*154a*/ 	.byte	0x3f
	.zero		1


	//   ....[97]....
        /*154c*/ 	.word	0x00025b80
        /*1550*/ 	.word	0x00000012
        /*1554*/ 	.word	0x0002d820
        /*1558*/ 	.short	0x010a
        /*155a*/ 	.byte	0x3f
	.zero		1


	//   ....[98]....
        /*155c*/ 	.word	0x00025bd0
        /*1560*/ 	.word	0x0000000a
        /*1564*/ 	.word	0x0002d8a0
        /*1568*/ 	.short	0x010a
        /*156a*/ 	.byte	0x3f
	.zero		1


	//   ....[99]....
        /*156c*/ 	.word	0x00025c20
        /*1570*/ 	.word	0x0000000a
        /*1574*/ 	.word	0x0002d8c0
        /*1578*/ 	.short	0x010a
        /*157a*/ 	.byte	0x3f
	.zero		1


	//   ....[100]....
        /*157c*/ 	.word	0x00025c70
        /*1580*/ 	.word	0x00000009
        /*1584*/ 	.word	0x0002d8a0
        /*1588*/ 	.short	0x010a
        /*158a*/ 	.byte	0x3f
	.zero		1


	//   ....[101]....
        /*158c*/ 	.word	0x00025cc0
        /*1590*/ 	.word	0x00000009
        /*1594*/ 	.word	0x0002d8c0
        /*1598*/ 	.short	0x010a
        /*159a*/ 	.byte	0x3f
	.zero		1


	//   ....[102]....
        /*159c*/ 	.word	0x00025de0
        /*15a0*/ 	.word	0x00000002
        /*15a4*/ 	.word	0x0002d840
        /*15a8*/ 	.short	0x010a
        /*15aa*/ 	.byte	0x3f
	.zero		1


	//   ....[103]....
        /*15ac*/ 	.word	0x00026c10
        /*15b0*/ 	.word	0x00000012
        /*15b4*/ 	.word	0x0002d820
        /*15b8*/ 	.short	0x010a
        /*15ba*/ 	.byte	0x3f
	.zero		1


	//   ....[104]....
        /*15bc*/ 	.word	0x00026c60
        /*15c0*/ 	.word	0x00000005
        /*15c4*/ 	.word	0x0002d840
        /*15c8*/ 	.short	0x010a
        /*15ca*/ 	.byte	0x3f
	.zero		1


	//   ....[105]....
        /*15cc*/ 	.word	0x00027200
        /*15d0*/ 	.word	0x00000005
        /*15d4*/ 	.word	0x0002d860
        /*15d8*/ 	.short	0x010a
        /*15da*/ 	.byte	0x3f
	.zero		1


	//   ....[106]....
        /*15dc*/ 	.word	0x000277e0
        /*15e0*/ 	.word	0x00000000
        /*15e4*/ 	.word	0x0002d860
        /*15e8*/ 	.short	0x010a
        /*15ea*/ 	.byte	0x3f
	.zero		1


	//   ....[107]....
        /*15ec*/ 	.word	0x000287d0
        /*15f0*/ 	.word	0x00000005
        /*15f4*/ 	.word	0x0002d820
        /*15f8*/ 	.short	0x010a
        /*15fa*/ 	.byte	0x3f
	.zero		1


	//   ....[108]....
        /*15fc*/ 	.word	0x00028970
        /*1600*/ 	.word	0x00000003
        /*1604*/ 	.word	0x0002d840
        /*1608*/ 	.short	0x010a
        /*160a*/ 	.byte	0x3f
	.zero		1


	//   ....[109]....
        /*160c*/ 	.word	0x000289c0
        /*1610*/ 	.word	0x00000005
        /*1614*/ 	.word	0x0002d840
        /*1618*/ 	.short	0x010a
        /*161a*/ 	.byte	0x3f
	.zero		1


	//   ....[110]....
        /*161c*/ 	.word	0x00028a10
        /*1620*/ 	.word	0x00000003
        /*1624*/ 	.word	0x0002d860
        /*1628*/ 	.short	0x010a
        /*162a*/ 	.byte	0x3f
	.zero		1


	//----- nvinfo : EIATTR_NUM_MBARRIERS
	.align		4
.L_1261:
        /*162c*/ 	.byte	0x03, 0x38
        /*162e*/ 	.short	0x0016


	//----- nvinfo : EIATTR_EXIT_INSTR_OFFSETS
	.align		4
        /*1630*/ 	.byte	0x04, 0x1c
        /*1632*/ 	.short	(.L_1263 - .L_1262)


	//   ....[0]....
.L_1262:
        /*1634*/ 	.word	0x00024850


	//----- nvinfo : EIATTR_MAX_THREADS
	.align		4
.L_1263:
        /*1638*/ 	.byte	0x04, 0x05
        /*163a*/ 	.short	(.L_1265 - .L_1264)
.L_1264:
        /*163c*/ 	.word	0x00000200
        /*1640*/ 	.word	0x00000001
        /*1644*/ 	.word	0x00000001


	//----- nvinfo : EIATTR_CRS_STACK_SIZE
	.align		4
.L_1265:
        /*1648*/ 	.byte	0x04, 0x1e
        /*164a*/ 	.short	(.L_1267 - .L_1266)
.L_1266:
        /*164c*/ 	.word	0x00000000


	//----- nvinfo : EIATTR_CBANK_PARAM_SIZE
	.align		4
.L_1267:
        /*1650*/ 	.byte	0x03, 0x19
        /*1652*/ 	.short	0x0af0


	//----- nvinfo : EIATTR_PARAM_CBANK
	.align		4
        /*1654*/ 	.byte	0x04, 0x0a
        /*1656*/ 	.short	(.L_1269 - .L_1268)
	.align		4
.L_1268:
        /*1658*/ 	.word	index@(.nv.constant0._ZN7cutlass13device_kernelIN5flash11enable_sm90INS1_16FlashAttnFwdSm90INS1_25CollectiveMainloopFwdSm90ILi2EN4cute5tupleIJNS5_1CILi1EEES8_S8_EEENS6_IJNS7_ILi192EEENS7_ILi128EEENS7_ILi96EEEEEELi96ENS_6half_tEfNS_4arch4Sm90ELb0ELb1ELb0ELb1ELb1ELb1ELb0ELb0ELb1ELb1ELb1ELb0EEENS1_21CollectiveEpilogueFwdINS6_IJSA_SC_SB_EEES9_SE_SG_Li384ELb1ELb1ELb1ELb0EEENS1_36VarlenDynamicPersistentTileSchedulerILi192ELi128ELi384ELi128ELb1ELb1ELb1ELb1ELb0ELb1EEEEEEEEEvNT_6ParamsE)
        /*165c*/ 	.short	0x0210
        /*165e*/ 	.short	0x0af0


	//----- nvinfo : EIATTR_SW_WAR
	.align		4
.L_1269:
        /*1660*/ 	.byte	0x04, 0x36
        /*1662*/ 	.short	(.L_1271 - .L_1270)
.L_1270:
        /*1664*/ 	.word	0x00000008
.L_1271:


//--------------------- .nv.info._ZN7cutlass13device_kernelIN5flash11enable_sm90INS1_16FlashAttnFwdSm90INS1_25CollectiveMainloopFwdSm90ILi2EN4cute5tupleIJNS5_1CILi1EEES8_S8_EEENS6_IJNS7_ILi192EEENS7_ILi128EEENS7_ILi96EEEEEELi96ENS_6half_tEfNS_4arch4Sm90ELb1ELb0ELb0ELb0ELb1ELb0ELb0ELb0ELb1ELb1ELb1ELb0EEENS1_21CollectiveEpilogueFwdINS6_IJSA_SC_SB_EEES9_SE_SG_Li384ELb0ELb1ELb1ELb0EEENS1_19SingleTileSchedulerILb0ELb1ELb1ELi192EEEEEEEEEvNT_6ParamsE --------------------------
	.section	.nv.info._ZN7cutlass13device_kernelIN5flash11enable_sm90INS1_16FlashAttnFwdSm90INS1_25CollectiveMainloopFwdSm90ILi2EN4cute5tupleIJNS5_1CILi1EEES8_S8_EEENS6_IJNS7_ILi192EEENS7_ILi128EEENS7_ILi96EEEEEELi96ENS_6half_tEfNS_4arch4Sm90ELb1ELb0ELb0ELb0ELb1ELb0ELb0ELb0ELb1ELb1ELb1ELb0EEENS1_21CollectiveEpilogueFwdINS6_IJSA_SC_SB_EEES9_SE_SG_Li384ELb0ELb1ELb1ELb0EEENS1_19SingleTileSchedulerILb0ELb1ELb1ELi192EEEEEEEEEvNT_6ParamsE,"",@"SHT_CUDA_INFO"
	.sectionflags	@""
	.align	4


	//----- nvinfo : EIATTR_CUDA_API_VERSION
	.align		4
        /*0000*/ 	.byte	0x04, 0x37
        /*0002*/ 	.short	(.L_1273 - .L_1272)
.L_1272:
        /*0004*/ 	.word	0x00000082


	//----- nvinfo : EIATTR_KPARAM_INFO
	.align		4
.L_1273:
        /*0008*/ 	.byte	0x04, 0x17
        /*000a*/ 	.short	(.L_1275 - .L_1274)
.L_1274:
        /*000c*/ 	.word	0x00000000
        /*0010*/ 	.short	0x0000
        /*0012*/ 	.short	0x0070
        /*0014*/ 	.byte	0x00, 0xf0, 0x01, 0x28


	//----- nvinfo : EIATTR_SPARSE_MMA_MASK
	.align		4
.L_1275:
        /*0018*/ 	.byte	0x03, 0x50
        /*001a*/ 	.short	0x0000


	//----- nvinfo : EIATTR_MAXREG_COUNT
	.align		4
        /*001c*/ 	.byte	0x03, 0x1b
        /*001e*/ 	.short	0x0080


	//----- nvinfo : EIATTR_NUM_BARRIERS
	.align		4
        /*0020*/ 	.byte	0x02, 0x4c
        /*0022*/ 	.byte	0x10
	.zero		1


	//----- nvinfo : EIATTR_EXTERNS
	.align		4
        /*0024*/ 	.byte	0x04, 0x0f
        /*0026*/ 	.short	(.L_1277 - .L_1276)


	//   ....[0]....
	.align		4
.L_1276:
        /*0028*/ 	.word	index@(__assertfail)


	//----- nvinfo : EIATTR_ANNOTATIONS
	.align		4
.L_1277:
        /*002c*/ 	.byte	0x04, 0x55
        /*002e*/ 	.short	(.L_1279 - .L_1278)


	//   ....[0]....
.L_1278:
        /*0030*/ 	.word	0x00000001
        /*0034*/ 	.byte	0xb0, 0x08, 0x00, 0x00, 0x01, 0x00, 0x00, 0x00, 0x10, 0x0a, 0x00, 0x00, 0x01, 0x00, 0x00, 0x00
        /*0044*/ 	.byte	0xd0, 0x13, 0x00, 0x00, 0x01, 0x00, 0x00, 0x00, 0x70, 0x93, 0x00, 0x00, 0x01, 0x00, 0x00, 0x00
        /*0054*/ 	.byte	0x80, 0xa6, 0x00, 0x00, 0x01, 0x00, 0x00, 0x00, 0x70, 0xb6, 0x00, 0x00, 0x01, 0x00, 0x00, 0x00
        /*0064*/ 	.byte	0x90, 0xb6, 0x00, 0x00, 0x01, 0x00, 0x00, 0x00, 0xf0, 0xb7, 0x00, 0x00, 0x01, 0x00, 0x00, 0x00
        /*0074*/ 	.byte	0x60, 0xce, 0x00, 0x00, 0x01, 0x00, 0x00, 0x00, 0x80, 0xce, 0x00, 0x00, 0x01, 0x00, 0x00, 0x00
        /*0084*/ 	.byte	0xa0, 0xe2, 0x00, 0x00


	//----- nvinfo : EIATTR_MERCURY_ISA_VERSION
	.align		4
.L_1279:
        /*0088*/ 	.byte	0x03, 0x5f
        /*008a*/ 	.short	0x0101


	//----- nvinfo : EIATTR_INT_WARP_WIDE_INSTR_OFFSETS
	.align		4
        /*008c*/ 	.byte	0x04, 0x31
        /*008e*/ 	.short	(.L_1281 - .L_1280)


	//   ....[0]....
.L_1280:
        /*0090*/ 	.word	0x000000c0


	//   ....[1]....
        /*0094*/ 	.word	0x000000d0


	//   ....[2]....
        /*0098*/ 	.word	0x00000170


	//----- nvinfo : EIATTR_COOP_GROUP_MASK_REGIDS
	.align		4
.L_1281:
        /*009c*/ 	.byte	0x04, 0x29
        /*009e*/ 	.short	(.L_1283 - .L_1282)


	//   ....[0]....
.L_1282:
        /*00a0*/ 	.word	0xffffffff


	//   ....[1]....
        /*00a4*/ 	.word	0xffffffff


	//   ....[2]....
        /*00a8*/ 	.word	0xffffffff


	//   ....[3]....
        /*00ac*/ 	.word	0xffffffff


	//   ....[4]....
        /*00b0*/ 	.word	0xffffffff


	//   ....[5]....
        /*00b4*/ 	.word	0xffffffff


	//   ....[6]....
        /*00b8*/ 	.word	0xffffffff


	//   ....[7]....
        /*00bc*/ 	.word	0xffffffff


	//   ....[8]....
        /*00c0*/ 	.word	0xffffffff


	//   ....[9]....
        /*00c4*/ 	.word	0xffffffff


	//   ....[10]....
        /*00c8*/ 	.word	0xffffffff


	//   ....[11]....
        /*00cc*/ 	.word	0xffffffff


	//   ....[12]....
        /*00d0*/ 	.word	0xffffffff


	//   ....[13]....
        /*00d4*/ 	.word	0xffffffff


	//   ....[14]....
        /*00d8*/ 	.word	0xffffffff


	//   ....[15]....
        /*00dc*/ 	.word	0xffffffff


	//   ....[16]....
        /*00e0*/ 	.word	0xffffffff


	//   ....[17]....
        /*00e4*/ 	.word	0xffffffff


	//   ....[18]....
        /*00e8*/ 	.word	0xffffffff


	//   ....[19]....
        /*00ec*/ 	.word	0xffffffff


	//   ....[20]....
        /*00f0*/ 	.word	0xffffffff


	//   ....[21]....
        /*00f4*/ 	.word	0xffffffff


	//   ....[22]....
        /*00f8*/ 	.word	0xffffffff


	//   ....[23]....
        /*00fc*/ 	.word	0xffffffff


	//   ....[24]....
        /*0100*/ 	.word	0xffffffff


	//   ....[25]....
        /*0104*/ 	.word	0xffffffff


	//   ....[26]....
        /*0108*/ 	.word	0xffffffff


	//   ....[27]....
        /*010c*/ 	.word	0xffffffff


	//   ....[28]....
        /*0110*/ 	.word	0xffffffff


	//   ....[29]....
        /*0114*/ 	.word	0xffffffff


	//   ....[30]....
        /*0118*/ 	.word	0xffffffff


	//   ....[31]....
        /*011c*/ 	.word	0xffffffff


	//   ....[32]....
        /*0120*/ 	.word	0xffffffff


	//   ....[33]....
        /*0124*/ 	.word	0xffffffff


	//   ....[34]....
        /*0128*/ 	.word	0xffffffff


	//   ....[35]....
        /*012c*/ 	.word	0xffffffff


	//   ....[36]....
        /*0130*/ 	.word	0xffffffff


	//   ....[37]....
        /*0134*/ 	.word	0xffffffff


	//   ....[38]....
        /*0138*/ 	.word	0xffffffff


	//   ....[39]....
        /*013c*/ 	.word	0xffffffff


	//   ....[40]....
        /*0140*/ 	.word	0xffffffff


	//   ....[41]....
        /*0144*/ 	.word	0xffffffff


	//   ....[42]....
        /*0148*/ 	.word	0xffffffff


	//   ....[43]....
        /*014c*/ 	.word	0xffffffff


	//   ....[44]....
        /*0150*/ 	.word	0xffffffff


	//   ....[45]....
        /*0154*/ 	.word	0xffffffff


	//   ....[46]....
        /*0158*/ 	.word	0xffffffff


	//   ....[47]....
        /*015c*/ 	.word	0xffffffff


	//   ....[48]....
        /*0160*/ 	.word	0xffffffff


	//   ....[49]....
        /*0164*/ 	.word	0xffffffff


	//   ....[50]....
        /*0168*/ 	.word	0xffffffff


	//   ....[51]....
        /*016c*/ 	.word	0xffffffff


	//   ....[52]....
        /*0170*/ 	.word	0xffffffff


	//   ....[53]....
        /*0174*/ 	.word	0xffffffff


	//   ....[54]....
        /*0178*/ 	.word	0xffffffff


	//   ....[55]....
        /*017c*/ 	.word	0xffffffff


	//   ....[56]....
        /*0180*/ 	.word	0xffffffff


	//   ....[57]....
        /*0184*/ 	.word	0xffffffff


	//   ....[58]....
        /*0188*/ 	.word	0xffffffff


	//   ....[59]....
        /*018c*/ 	.word	0xffffffff


	//   ....[60]....
        /*0190*/ 	.word	0xffffffff


	//   ....[61]....
        /*0194*/ 	.word	0xffffffff


	//   ....[62]....
        /*0198*/ 	.word	0xffffffff


	//   ....[63]....
        /*019c*/ 	.word	0xffffffff


	//   ....[64]....
        /*01a0*/ 	.word	0xffffffff


	//   ....[65]....
        /*01a4*/ 	.word	0xffffffff


	//   ....[66]....
        /*01a8*/ 	.word	0xffffffff


	//   ....[67]....
        /*01ac*/ 	.word	0xffffffff


	//   ....[68]....
        /*01b0*/ 	.word	0xffffffff


	//   ....[69]....
        /*01b4*/ 	.word	0xffffffff


	//   ....[70]....
        /*01b8*/ 	.word	0xffffffff


	//   ....[71]....
        /*01bc*/ 	.word	0xffffffff


	//   ....[72]....
        /*01c0*/ 	.word	0xffffffff


	//   ....[73]....
        /*01c4*/ 	.word	0xffffffff


	//   ....[74]....
        /*01c8*/ 	.word	0xffffffff


	//   ....[75]....
        /*01cc*/ 	.word	0xffffffff


	//   ....[76]....
        /*01d0*/ 	.word	0xffffffff


	//   ....[77]....
        /*01d4*/ 	.word	0xffffffff


	//   ....[78]....
        /*01d8*/ 	.word	0xffffffff


	//   ....[79]....
        /*01dc*/ 	.word	0xffffffff


	//   ....[80]....
        /*01e0*/ 	.word	0xffffffff


	//   ....[81]....
        /*01e4*/ 	.word	0xffffffff


	//   ....[82]....
        /*01e8*/ 	.word	0xffffffff


	//   ....[83]....
        /*01ec*/ 	.word	0xffffffff


	//   ....[84]....
        /*01f0*/ 	.word	0x0500000f


	//   ....[85]....
        /*01f4*/ 	.word	0x0500000f


	//   ....[86]....
        /*01f8*/ 	.word	0x0500000f


	//   ....[87]....
        /*01fc*/ 	.word	0x0500000f


	//   ....[88]....
        /*0200*/ 	.word	0x0500000f


	//   ....[89]....
        /*0204*/ 	.word	0x0500000f


	//   ....[90]....
        /*0208*/ 	.word	0x0500000f


	//   ....[91]....
        /*020c*/ 	.word	0x0500000f


	//   ....[92]....
        /*0210*/ 	.word	0x0500000f


	//   ....[93]....
        /*0214*/ 	.word	0x0500000f


	//   ....[94]....
        /*0218*/ 	.word	0x0500000f


	//   ....[95]....
        /*021c*/ 	.word	0x0500000f


	//   ....[96]....
        /*0220*/ 	.word	0x0500000f


	//   ....[97]....
        /*0224*/ 	.word	0x0500000f


	//   ....[98]....
        /*0228*/ 	.word	0x0500000f


	//   ....[99]....
        /*022c*/ 	.word	0x0500000f


	//   ....[100]....
        /*0230*/ 	.word	0x0500000f


	//   ....[101]....
        /*0234*/ 	.word	0x0500000f


	//   ....[102]....
        /*0238*/ 	.word	0x0500000f


	//   ....[103]....
        /*023c*/ 	.word	0x0500000f


	//   ....[104]....
        /*0240*/ 	.word	0x0500000f


	//   ....[105]....
        /*0244*/ 	.word	0x0500000f


	//   ....[106]....
        /*0248*/ 	.word	0x0500000f


	//   ....[107]....
        /*024c*/ 	.word	0x0500000f


	//   ....[108]....
        /*0250*/ 	.word	0x0500000f


	//   ....[109]....
        /*0254*/ 	.word	0x0500000f


	//   ....[110]....
        /*0258*/ 	.word	0x0500000f


	//   ....[111]....
        /*025c*/ 	.word	0x0500000f


	//   ....[112]....
        /*0260*/ 	.word	0x0500000f


	//   ....[113]....
        /*0264*/ 	.word	0x0500000f


	//   ....[114]....
        /*0268*/ 	.word	0x0500000f


	//   ....[115]....
        /*026c*/ 	.word	0x0500000f


	//   ....[116]....
        /*0270*/ 	.word	0x0500000f


	//   ....[117]....
        /*0274*/ 	.word	0x0500000f


	//   ....[118]....
        /*0278*/ 	.word	0x0500000f


	//   ....[119]....
        /*027c*/ 	.word	0x0500000f


	//   ....[120]....
        /*0280*/ 	.word	0x0500000f


	//   ....[121]....
        /*0284*/ 	.word	0x0500000f


	//   ....[122]....
        /*0288*/ 	.word	0x0500000f


	//   ....[123]....
        /*028c*/ 	.word	0x0500000f


	//   ....[124]....
        /*0290*/ 	.word	0x0500000f


	//   ....[125]....
        /*0294*/ 	.word	0x0500000f


	//   ....[126]....
        /*0298*/ 	.word	0x0500000f


	//   ....[127]....
        /*029c*/ 	.word	0x0500000f


	//   ....[128]....
        /*02a0*/ 	.word	0x0500000f


	//   ....[129]....
        /*02a4*/ 	.word	0x0500000f


	//----- nvinfo : EIATTR_COOP_GROUP_INSTR_OFFSETS
	.align		4
.L_1283:
        /*02a8*/ 	.byte	0x04, 0x28
        /*02aa*/ 	.short	(.L_1285 - .L_1284)


	//   ....[0]....
.L_1284:
        /*02ac*/ 	.word	0x00000080


	//   ....[1]....
        /*02b0*/ 	.word	0x00000090


	//   ....[2]....
        /*02b4*/ 	.word	0x000002d0


	//   ....[3]....
        /*02b8*/ 	.word	0x00000430


	//   ....[4]....
        /*02bc*/ 	.word	0x00000550


	//   ....[5]....
        /*02c0*/ 	.word	0x000006b0


	//   ....[6]....
        /*02c4*/ 	.word	0x00001150


	//   ....[7]....
        /*02c8*/ 	.word	0x00001c20


	//   ....[8]....
        /*02cc*/ 	.word	0x00002400


	//   ....[9]....
        /*02d0*/ 	.word	0x00002420


	//   ....[10]....
        /*02d4*/ 	.word	0x00002430


	//   ....[11]....
        /*02d8*/ 	.word	0x00002e00


	//   ....[12]....
        /*02dc*/ 	.word	0x00002e50


	//   ....[13]....
        /*02e0*/ 	.word	0x00003be0


	//   ....[14]....
        /*02e4*/ 	.word	0x00004670


	//   ....[15]....
        /*02e8*/ 	.word	0x00004cb0


	//   ....[16]....
        /*02ec*/ 	.word	0x00004d10


	//   ....[17]....
        /*02f0*/ 	.word	0x00004dc0


	//   ....[18]....
        /*02f4*/ 	.word	0x00005680


	//   ....[19]....
        /*02f8*/ 	.word	0x00005700


	//   ....[20]....
        /*02fc*/ 	.word	0x00006760


	//   ....[21]....
        /*0300*/ 	.word	0x00007530


	//   ....[22]....
        /*0304*/ 	.word	0x00007540


	//   ....[23]....
        /*0308*/ 	.word	0x000075a0


	//   ....[24]....
        /*030c*/ 	.word	0x000075c0


	//   ....[25]....
        /*0310*/ 	.word	0x00008960


	//   ....[26]....
        /*0314*/ 	.word	0x00008aa0


	//   ....[27]....
        /*0318*/ 	.word	0x00008ac0


	//   ....[28]....
        /*031c*/ 	.word	0x00008b70


	//   ....[29]....
        /*0320*/ 	.word	0x00008bb0


	//   ....[30]....
        /*0324*/ 	.word	0x00009b30


	//   ....[31]....
        /*0328*/ 	.word	0x00009b70


	//   ....[32]....
        /*032c*/ 	.word	0x00009bb0


	//   ....[33]....
        /*0330*/ 	.word	0x00009bf0


	//   ....[34]....
        /*0334*/ 	.word	0x00009c10


	//   ....[35]....
        /*0338*/ 	.word	0x00009c40


	//   ....[36]....
        /*033c*/ 	.word	0x0000a110


	//   ....[37]....
        /*0340*/ 	.word	0x0000a120


	//   ....[38]....
        /*0344*/ 	.word	0x0000a9f0


	//   ....[39]....
        /*0348*/ 	.word	0x0000bd20


	//   ....[40]....
        /*034c*/ 	.word	0x0000bd30


	//   ....[41]....
        /*0350*/ 	.word	0x0000bd40


	//   ....[42]....
        /*0354*/ 	.word	0x0000bd50


	//   ....[43]....
        /*0358*/ 	.word	0x0000bd70


	//   ....[44]....
        /*035c*/ 	.word	0x0000bda0


	//   ....[45]....
        /*0360*/ 	.word	0x0000bdd0


	//   ....[46]....
        /*0364*/ 	.word	0x0000be00


	//   ....[47]....
        /*0368*/ 	.word	0x0000c740


	//   ....[48]....
        /*036c*/ 	.word	0x0000c760


	//   ....[49]....
        /*0370*/ 	.word	0x0000c770


	//   ....[50]....
        /*0374*/ 	.word	0x0000c7f0


	//   ....[51]....
        /*0378*/ 	.word	0x0000c890


	//   ....[52]....
        /*037c*/ 	.word	0x0000c8a0


	//   ....[53]....
        /*0380*/ 	.word	0x0000c940


	//   ....[54]....
        /*0384*/ 	.word	0x0000c970


	//   ....[55]....
        /*0388*/ 	.word	0x0000c9d0


	//   ....[56]....
        /*038c*/ 	.word	0x0000c9e0


	//   ....[57]....
        /*0390*/ 	.word	0x0000ca10


	//   ....[58]....
        /*0394*/ 	.word	0x0000ca60


	//   ....[59]....
        /*0398*/ 	.word	0x0000d290


	//   ....[60]....
        /*039c*/ 	.word	0x0000d2a0


	//   ....[61]....
        /*03a0*/ 	.word	0x0000d2c0


	//   ....[62]....
        /*03a4*/ 	.word	0x0000d340


	//   ....[63]....
        /*03a8*/ 	.word	0x0000d350


	//   ....[64]....
        /*03ac*/ 	.word	0x0000d3b0


	//   ....[65]....
        /*03b0*/ 	.word	0x0000d3e0


	//   ....[66]....
        /*03b4*/ 	.word	0x0000d420


	//   ....[67]....
        /*03b8*/ 	.word	0x0000d640


	//   ....[68]....
        /*03bc*/ 	.word	0x0000d660


	//   ....[69]....
        /*03c0*/ 	.word	0x0000d680


	//   ....[70]....
        /*03c4*/ 	.word	0x0000d700


	//   ....[71]....
        /*03c8*/ 	.word	0x0000d720


	//   ....[72]....
        /*03cc*/ 	.word	0x0000d7a0


	//   ....[73]....
        /*03d0*/ 	.word	0x0000d7c0


	//   ....[74]....
        /*03d4*/ 	.word	0x0000d7d0


	//   ....[75]....
        /*03d8*/ 	.word	0x0000dd00


	//   ....[76]....
        /*03dc*/ 	.word	0x0000dd30


	//   ....[77]....
        /*03e0*/ 	.word	0x0000dd60


	//   ....[78]....
        /*03e4*/ 	.word	0x0000dd90


	//   ....[79]....
        /*03e8*/ 	.word	0x0000ddc0


	//   ....[80]....
        /*03ec*/ 	.word	0x0000ddf0


	//   ....[81]....
        /*03f0*/ 	.word	0x0000de10


	//   ....[82]....
        /*03f4*/ 	.word	0x0000deb0


	//   ....[83]....
        /*03f8*/ 	.word	0x0000e230


	//   ....[84]....
        /*03fc*/ 	.word	0x0000e7d0


	//   ....[85]....
        /*0400*/ 	.word	0x0000e8c0


	//   ....[86]....
        /*0404*/ 	.word	0x0000e960


	//   ....[87]....
        /*0408*/ 	.word	0x0000e9f0


	//   ....[88]....
        /*040c*/ 	.word	0x0000ead0


	//   ....[89]....
        /*0410*/ 	.word	0x0000eb40


	//   ....[90]....
        /*0414*/ 	.word	0x0000ec20


	//   ....[91]....
        /*0418*/ 	.word	0x0000ecd0


	//   ....[92]....
        /*041c*/ 	.word	0x0000edd0


	//   ....[93]....
        /*0420*/ 	.word	0x0000ee70


	//   ....[94]....
        /*0424*/ 	.word	0x0000eee0


	//   ....[95]....
        /*0428*/ 	.word	0x0000ef90


	//   ....[96]....
        /*042c*/ 	.word	0x0000f060


	//   ....[97]....
        /*0430*/ 	.word	0x0000f0f0


	//   ....[98]....
        /*0434*/ 	.word	0x0000f1c0


	//   ....[99]....
        /*0438*/ 	.word	0x0000f240


	//   ....[100]....
        /*043c*/ 	.word	0x0000f300


	//   ....[101]....
        /*0440*/ 	.word	0x0000f3a0


	//   ....[102]....
        /*0444*/ 	.word	0x0000f470


	//   ....[103]....
        /*0448*/ 	.word	0x0000f4e0


	//   ....[104]....
        /*044c*/ 	.word	0x0000f5a0


	//   ....[105]....
        /*0450*/ 	.word	0x0000f6e0


	//   ....[106]....
        /*0454*/ 	.word	0x0000f7c0


	//   ....[107]....
        /*0458*/ 	.word	0x0000f840


	//   ....[108]....
        /*045c*/ 	.word	0x0000f920


	//   ....[109]....
        /*0460*/ 	.word	0x0000f980


	//   ....[110]....
        /*0464*/ 	.word	0x0000fa50


	//   ....[111]....
        /*0468*/ 	.word	0x0000fab0


	//   ....[112]....
        /*046c*/ 	.word	0x0000fb90


	//   ....[113]....
        /*0470*/ 	.word	0x0000fc80


	//   ....[114]....
        /*0474*/ 	.word	0x0000fd20


	//   ....[115]....
        /*0478*/ 	.word	0x0000fd80


	//   ....[116]....
        /*047c*/ 	.word	0x0000fe70


	//   ....[117]....
        /*0480*/ 	.word	0x0000fed0


	//   ....[118]....
        /*0484*/ 	.word	0x0000ffc0


	//   ....[119]....
        /*0488*/ 	.word	0x00010020


	//   ....[120]....
        /*048c*/ 	.word	0x000100e0


	//   ....[121]....
        /*0490*/ 	.word	0x00010220


	//   ....[122]....
        /*0494*/ 	.word	0x000102d0


	//   ....[123]....
        /*0498*/ 	.word	0x000103c0


	//   ....[124]....
        /*049c*/ 	.word	0x000104d0


	//   ....[125]....
        /*04a0*/ 	.word	0x00010550


	//   ....[126]....
        /*04a4*/ 	.word	0x00010640


	//   ....[127]....
        /*04a8*/ 	.word	0x000106b0


	//   ....[128]....
        /*04ac*/ 	.word	0x00010780


	//   ....[129]....
        /*04b0*/ 	.word	0x00010890


	//----- nvinfo : EIATTR_REG_RECONFIG
	.align		4
.L_1285:
        /*04b4*/ 	.byte	0x01, 0x54
	.zero		2


	//----- nvinfo : EIATTR_SYSCALL_OFFSETS
	.align		4
        /*04b8*/ 	.byte	0x04, 0x46
        /*04ba*/ 	.short	(.L_1287 - .L_1286)


	//   ....[0]....
.L_1286:
        /*04bc*/ 	.word	0x00001380


	//   ....[1]....
        /*04c0*/ 	.word	0x0000b220


	//   ....[2]....
        /*04c4*/ 	.word	0x0000b360


	//   ....[3]....
        /*04c8*/ 	.word	0x0000b450


	//   ....[4]....
        /*04cc*/ 	.word	0x0000c240


	//----- nvinfo : EIATTR_MBARRIER_INSTR_OFFSETS
	.align		4
.L_1287:
        /*04d0*/ 	.byte	0x04, 0x39
        /*04d2*/ 	.short	(.L_1289 - .L_1288)


	//   ....[0]....
.L_1288:
        /*04d4*/ 	.word	0x00000180
        /*04d8*/ 	.word	0x000000ff
        /*04dc*/ 	.word	0x0002d800
        /*04e0*/ 	.short	0x0100
        /*04e2*/ 	.byte	0x08
	.zero		1


	//   ....[1]....
        /*04e4*/ 	.word	0x00000190
        /*04e8*/ 	.word	0x000000ff
        /*04ec*/ 	.word	0x0002d820
        /*04f0*/ 	.short	0x0100
        /*04f2*/ 	.byte	0x08
	.zero		1


	//   ....[2]....
        /*04f4*/ 	.word	0x00000280
        /*04f8*/ 	.word	0x000000ff
        /*04fc*/ 	.word	0x0002d830
        /*0500*/ 	.short	0x0100
        /*0502*/ 	.byte	0x08
	.zero		1


	//   ....[3]....
        /*0504*/ 	.word	0x00000290
        /*0508*/ 	.word	0x000000ff
        /*050c*/ 	.word	0x0002d840
        /*0510*/ 	.short	0x0100
        /*0512*/ 	.byte	0x08
	.zero		1


	//   ....[4]....
        /*0514*/ 	.word	0x000002a0
        /*0518*/ 	.word	0x000000ff
        /*051c*/ 	.word	0x0002d838
        /*0520*/ 	.short	0x0100
        /*0522*/ 	.byte	0x08
	.zero		1


	//   ....[5]....
        /*0524*/ 	.word	0x000002b0
        /*0528*/ 	.word	0x000000ff
        /*052c*/ 	.word	0x0002d848
        /*0530*/ 	.short	0x0100
        /*0532*/ 	.byte	0x08
	.zero		1


	//   ....[6]....
        /*0534*/ 	.word	0x000003e0
        /*0538*/ 	.word	0x000000ff
        /*053c*/ 	.word	0x0002d850
        /*0540*/ 	.short	0x0100
        /*0542*/ 	.byte	0x08
	.zero		1


	//   ....[7]....
        /*0544*/ 	.word	0x000003f0
        /*0548*/ 	.word	0x000000ff
        /*054c*/ 	.word	0x0002d860
        /*0550*/ 	.short	0x0100
        /*0552*/ 	.byte	0x08
	.zero		1


	//   ....[8]....
        /*0554*/ 	.word	0x00000400
        /*0558*/ 	.word	0x000000ff
        /*055c*/ 	.word	0x0002d858
        /*0560*/ 	.short	0x0100
        /*0562*/ 	.byte	0x08
	.zero		1


	//   ....[9]....
        /*0564*/ 	.word	0x00000410
        /*0568*/ 	.word	0x000000ff
        /*056c*/ 	.word	0x0002d868
        /*0570*/ 	.short	0x0100
        /*0572*/ 	.byte	0x08
	.zero		1


	//   ....[10]....
        /*0574*/ 	.word	0x00000500
        /*0578*/ 	.word	0x000000ff
        /*057c*/ 	.word	0x0002d870
        /*0580*/ 	.short	0x0100
        /*0582*/ 	.byte	0x06
	.zero		1


	//   ....[11]....
        /*0584*/ 	.word	0x00000510
        /*0588*/ 	.word	0x000000ff
        /*058c*/ 	.word	0x0002d880
        /*0590*/ 	.short	0x0100
        /*0592*/ 	.byte	0x06
	.zero		1


	//   ....[12]....
        /*0594*/ 	.word	0x00000520
        /*0598*/ 	.word	0x000000ff
        /*059c*/ 	.word	0x0002d878
        /*05a0*/ 	.short	0x0100
        /*05a2*/ 	.byte	0x06
	.zero		1


	//   ....[13]....
        /*05a4*/ 	.word	0x00000530
        /*05a8*/ 	.word	0x000000ff
        /*05ac*/ 	.word	0x0002d888
        /*05b0*/ 	.short	0x0100
        /*05b2*/ 	.byte	0x06
	.zero		1


	//   ....[14]....
        /*05b4*/ 	.word	0x00000660
        /*05b8*/ 	.word	0x000000ff
        /*05bc*/ 	.word	0x0002d890
        /*05c0*/ 	.short	0x0100
        /*05c2*/ 	.byte	0x08
	.zero		1


	//   ....[15]....
        /*05c4*/ 	.word	0x00000670
        /*05c8*/ 	.word	0x000000ff
        /*05cc*/ 	.word	0x0002d8a0
        /*05d0*/ 	.short	0x0100
        /*05d2*/ 	.byte	0x08
	.zero		1


	//   ....[16]....
        /*05d4*/ 	.word	0x00000680
        /*05d8*/ 	.word	0x000000ff
        /*05dc*/ 	.word	0x0002d898
        /*05e0*/ 	.short	0x0100
        /*05e2*/ 	.byte	0x08
	.zero		1


	//   ....[17]....
        /*05e4*/ 	.word	0x00000690
        /*05e8*/ 	.word	0x000000ff
        /*05ec*/ 	.word	0x0002d8a8
        /*05f0*/ 	.short	0x0100
        /*05f2*/ 	.byte	0x08
	.zero		1


	//   ....[18]....
        /*05f4*/ 	.word	0x000007d0
        /*05f8*/ 	.word	0x000000ff
        /*05fc*/ 	.word	0x0002d8b0
        /*0600*/ 	.short	0x0100
        /*0602*/ 	.byte	0x08
	.zero		1


	//   ....[19]....
        /*0604*/ 	.word	0x000007e0
        /*0608*/ 	.word	0x000000ff
        /*060c*/ 	.word	0x0002d8c0
        /*0610*/ 	.short	0x0100
        /*0612*/ 	.byte	0x08
	.zero		1


	//   ....[20]....
        /*0614*/ 	.word	0x000007f0
        /*0618*/ 	.word	0x000000ff
        /*061c*/ 	.word	0x0002d8b8
        /*0620*/ 	.short	0x0100
        /*0622*/ 	.byte	0x08
	.zero		1


	//   ....[21]....
        /*0624*/ 	.word	0x00000800
        /*0628*/ 	.word	0x000000ff
        /*062c*/ 	.word	0x0002d8c8
        /*0630*/ 	.short	0x0100
        /*0632*/ 	.byte	0x08
	.zero		1


	//   ....[22]....
        /*0634*/ 	.word	0x000013b0
        /*0638*/ 	.word	0x000000ff
        /*063c*/ 	.word	0x0002d800
        /*0640*/ 	.short	0x010a
        /*0642*/ 	.byte	0x04
	.zero		1


	//   ....[23]....
        /*0644*/ 	.word	0x00001450
        /*0648*/ 	.word	0x000000ff
        /*064c*/ 	.word	0x0002d830
        /*0650*/ 	.short	0x010a
        /*0652*/ 	.byte	0x04
	.zero		1


	//   ....[24]....
        /*0654*/ 	.word	0x000014c0
        /*0658*/ 	.word	0x000000ff
        /*065c*/ 	.word	0x0002d830
        /*0660*/ 	.short	0x010a
        /*0662*/ 	.byte	0x04
	.zero		1


	//   ....[25]....
        /*0664*/ 	.word	0x00001d50
        /*0668*/ 	.word	0x000000ff
        /*066c*/ 	.word	0x00000000
        /*0670*/ 	.short	0x0101
        /*0672*/ 	.byte	0x04
	.zero		1


	//   ....[26]....
        /*0674*/ 	.word	0x00003d70
        /*0678*/ 	.word	0x000000ff
        /*067c*/ 	.word	0x0002d830
        /*0680*/ 	.short	0x010a
        /*0682*/ 	.byte	0x04
	.zero		1


	//   ....[27]....
        /*0684*/ 	.word	0x00003db0
        /*0688*/ 	.word	0x000000ff
        /*068c*/ 	.word	0x0002d830
        /*0690*/ 	.short	0x010a
        /*0692*/ 	.byte	0x04
	.zero		1


	//   ....[28]....
        /*0694*/ 	.word	0x000040c0
        /*0698*/ 	.word	0x000000ff
        /*069c*/ 	.word	0x0002d850
        /*06a0*/ 	.short	0x010a
        /*06a2*/ 	.byte	0x0a
	.zero		1


	//   ....[29]....
        /*06a4*/ 	.word	0x00004100
        /*06a8*/ 	.word	0x000000ff
        /*06ac*/ 	.word	0x0002d850
        /*06b0*/ 	.short	0x010a
        /*06b2*/ 	.byte	0x0a
	.zero		1


	//   ....[30]....
        /*06b4*/ 	.word	0x00004760
        /*06b8*/ 	.word	0x000000ff
        /*06bc*/ 	.word	0x00000000
        /*06c0*/ 	.short	0x0101
        /*06c2*/ 	.byte	0x0a
	.zero		1


	//   ....[31]....
        /*06c4*/ 	.word	0x000062c0
        /*06c8*/ 	.word	0x000000ff
        /*06cc*/ 	.word	0x00000000
        /*06d0*/ 	.short	0x0101
        /*06d2*/ 	.byte	0x06
	.zero		1


	//   ....[32]....
        /*06d4*/ 	.word	0x00006a60
        /*06d8*/ 	.word	0x000000ff
        /*06dc*/ 	.word	0x0002d830
        /*06e0*/ 	.short	0x010a
        /*06e2*/ 	.byte	0x0a
	.zero		1


	//   ....[33]....
        /*06e4*/ 	.word	0x00006aa0
        /*06e8*/ 	.word	0x000000ff
        /*06ec*/ 	.word	0x0002d830
        /*06f0*/ 	.short	0x010a
        /*06f2*/ 	.byte	0x0a
	.zero		1


	//   ....[34]....
        /*06f4*/ 	.word	0x00006d60
        /*06f8*/ 	.word	0x000000ff
        /*06fc*/ 	.word	0x0002d850
        /*0700*/ 	.short	0x010a
        /*0702*/ 	.byte	0x0a
	.zero		1


	//   ....[35]....
        /*0704*/ 	.word	0x00006da0
        /*0708*/ 	.word	0x000000ff
        /*070c*/ 	.word	0x0002d850
        /*0710*/ 	.short	0x010a
        /*0712*/ 	.byte	0x0a
	.zero		1


	//   ....[36]....
        /*0714*/ 	.word	0x000075b0
        /*0718*/ 	.word	0x000000ff
        /*071c*/ 	.word	0x00000000
        /*0720*/ 	.short	0x0101
        /*0722*/ 	.byte	0x0a
	.zero		1


	//   ....[37]....
        /*0724*/ 	.word	0x000084b0
        /*0728*/ 	.word	0x000000ff
        /*072c*/ 	.word	0x00000000
        /*0730*/ 	.short	0x0101
        /*0732*/ 	.byte	0x06
	.zero		1


	//   ....[38]....
        /*0734*/ 	.word	0x000089f0
        /*0738*/ 	.word	0x000000ff
        /*073c*/ 	.word	0x0002d850
        /*0740*/ 	.short	0x010a
        /*0742*/ 	.byte	0x06
	.zero		1


	//   ....[39]....
        /*0744*/ 	.word	0x00008a30
        /*0748*/ 	.word	0x000000ff
        /*074c*/ 	.word	0x0002d850
        /*0750*/ 	.short	0x010a
        /*0752*/ 	.byte	0x06
	.zero		1


	//   ....[40]....
        /*0754*/ 	.word	0x00009220
        /*0758*/ 	.word	0x000000ff
        /*075c*/ 	.word	0x00000000
        /*0760*/ 	.short	0x0101
        /*0762*/ 	.byte	0x06
	.zero		1


	//   ....[41]....
        /*0764*/ 	.word	0x00009c30
        /*0768*/ 	.word	0x000000ff
        /*076c*/ 	.word	0x00000000
        /*0770*/ 	.short	0x0101
        /*0772*/ 	.byte	0x04
	.zero		1


	//   ....[42]....
        /*0774*/ 	.word	0x0000b940
        /*0778*/ 	.word	0x000000ff
        /*077c*/ 	.word	0x0002d840
        /*0780*/ 	.short	0x010a
        /*0782*/ 	.byte	0x2c
	.zero		1


	//   ....[43]....
        /*0784*/ 	.word	0x0000c000
        /*0788*/ 	.word	0x000000ff
        /*078c*/ 	.word	0x0002d830
        /*0790*/ 	.short	0x0107
        /*0792*/ 	.byte	0x2c
	.zero		1


	//   ....[44]....
        /*0794*/ 	.word	0x0000c070
        /*0798*/ 	.word	0x000000ff
        /*079c*/ 	.word	0x0002d830
        /*07a0*/ 	.short	0x0101
        /*07a2*/ 	.byte	0x2c
	.zero		1


	//   ....[45]....
        /*07a4*/ 	.word	0x0000cbb0
        /*07a8*/ 	.word	0x000000ff
        /*07ac*/ 	.word	0x0002d800
        /*07b0*/ 	.short	0x0107
        /*07b2*/ 	.byte	0x2c
	.zero		1


	//   ....[46]....
        /*07b4*/ 	.word	0x0000cc10
        /*07b8*/ 	.word	0x000000ff
        /*07bc*/ 	.word	0x0002d800
        /*07c0*/ 	.short	0x0101
        /*07c2*/ 	.byte	0x2c
	.zero		1


	//   ....[47]....
        /*07c4*/ 	.word	0x0000cc40
        /*07c8*/ 	.word	0x000000ff
        /*07cc*/ 	.word	0x0002d820
        /*07d0*/ 	.short	0x010a
        /*07d2*/ 	.byte	0x2c
	.zero		1


	//   ....[48]....
        /*07d4*/ 	.word	0x0000d060
        /*07d8*/ 	.word	0x00000007
        /*07dc*/ 	.word	0x0002d840
        /*07e0*/ 	.short	0x010a
        /*07e2*/ 	.byte	0x3f
	.zero		1


	//   ....[49]....
        /*07e4*/ 	.word	0x0000d4d0
        /*07e8*/ 	.word	0x00000007
        /*07ec*/ 	.word	0x0002d830
        /*07f0*/ 	.short	0x0107
        /*07f2*/ 	.byte	0x3f
	.zero		1


	//   ....[50]....
        /*07f4*/ 	.word	0x0000d580
        /*07f8*/ 	.word	0x00000007
        /*07fc*/ 	.word	0x0002d830
        /*0800*/ 	.short	0x0101
        /*0802*/ 	.byte	0x3f
	.zero		1


	//   ....[51]....
        /*0804*/ 	.word	0x0000d5e0
        /*0808*/ 	.word	0x00000007
        /*080c*/ 	.word	0x0002d860
        /*0810*/ 	.short	0x010a
        /*0812*/ 	.byte	0x3f
	.zero		1


	//   ....[52]....
        /*0814*/ 	.word	0x0000d940
        /*0818*/ 	.word	0x00000007
        /*081c*/ 	.word	0x0002d850
        /*0820*/ 	.short	0x0107
        /*0822*/ 	.byte	0x3f
	.zero		1


	//   ....[53]....
        /*0824*/ 	.word	0x0000da90
        /*0828*/ 	.word	0x00000007
        /*082c*/ 	.word	0x0002d850
        /*0830*/ 	.short	0x0101
        /*0832*/ 	.byte	0x3f
	.zero		1


	//   ....[54]....
        /*0834*/ 	.word	0x0000dc30
        /*0838*/ 	.word	0x00000000
        /*083c*/ 	.word	0x0002d860
        /*0840*/ 	.short	0x010a
        /*0842*/ 	.byte	0x3f
	.zero		1


	//   ....[55]....
        /*0844*/ 	.word	0x0000e070
        /*0848*/ 	.word	0x00000000
        /*084c*/ 	.word	0x0002d850
        /*0850*/ 	.short	0x0107
        /*0852*/ 	.byte	0x3f
	.zero		1


	//   ....[56]....
        /*0854*/ 	.word	0x0000e130
        /*0858*/ 	.word	0x00000000
        /*085c*/ 	.word	0x0002d850
        /*0860*/ 	.short	0x0101
        /*0862*/ 	.byte	0x3f
	.zero		1


	//   ....[57]....
        /*0864*/ 	.word	0x0000e1c0
        /*0868*/ 	.word	0x00000007
        /*086c*/ 	.word	0x0002d820
        /*0870*/ 	.short	0x010a
        /*0872*/ 	.byte	0x3f
	.zero		1


	//   ....[58]....
        /*0874*/ 	.word	0x0000e340
        /*0878*/ 	.word	0x00000005
        /*087c*/ 	.word	0x0002d840
        /*0880*/ 	.short	0x010a
        /*0882*/ 	.byte	0x3f
	.zero		1


	//   ....[59]....
        /*0884*/ 	.word	0x0000e3e0
        /*0888*/ 	.word	0x00000003
        /*088c*/ 	.word	0x0002d840
        /*0890*/ 	.short	0x010a
        /*0892*/ 	.byte	0x3f
	.zero		1


	//   ....[60]....
        /*0894*/ 	.word	0x0000e420
        /*0898*/ 	.word	0x00000005
        /*089c*/ 	.word	0x0002d860
        /*08a0*/ 	.short	0x010a
        /*08a2*/ 	.byte	0x3f
	.zero		1


	//   ....[61]....
        /*08a4*/ 	.word	0x0000e460
        /*08a8*/ 	.word	0x00000003
        /*08ac*/ 	.word	0x0002d860
        /*08b0*/ 	.short	0x010a
        /*08b2*/ 	.byte	0x3f
	.zero		1


	//   ....[62]....
        /*08b4*/ 	.word	0x0000e4e0
        /*08b8*/ 	.word	0x00000003
        /*08bc*/ 	.word	0x0002d800
        /*08c0*/ 	.short	0x010a
        /*08c2*/ 	.byte	0x3f
	.zero		1


	//   ....[63]....
        /*08c4*/ 	.word	0x0000e550
        /*08c8*/ 	.word	0x00000003
        /*08cc*/ 	.word	0x0002d830
        /*08d0*/ 	.short	0x010a
        /*08d2*/ 	.byte	0x3f
	.zero		1


	//   ....[64]....
        /*08d4*/ 	.word	0x0000e5b0
        /*08d8*/ 	.word	0x00000011
        /*08dc*/ 	.word	0x0002d830
        /*08e0*/ 	.short	0x010a
        /*08e2*/ 	.byte	0x3f
	.zero		1


	//   ....[65]....
        /*08e4*/ 	.word	0x0000e610
        /*08e8*/ 	.word	0x00000011
        /*08ec*/ 	.word	0x0002d850
        /*08f0*/ 	.short	0x010a
        /*08f2*/ 	.byte	0x3f
	.zero		1


	//   ....[66]....
        /*08f4*/ 	.word	0x0000e670
        /*08f8*/ 	.word	0x00000013
        /*08fc*/ 	.word	0x0002d830
        /*0900*/ 	.short	0x010a
        /*0902*/ 	.byte	0x3f
	.zero		1


	//   ....[67]....
        /*0904*/ 	.word	0x0000e6d0
        /*0908*/ 	.word	0x00000013
        /*090c*/ 	.word	0x0002d850
        /*0910*/ 	.short	0x010a
        /*0912*/ 	.byte	0x3f
	.zero		1


	//   ....[68]....
        /*0914*/ 	.word	0x0000e730
        /*0918*/ 	.word	0x00000004
        /*091c*/ 	.word	0x0002d850
        /*0920*/ 	.short	0x010a
        /*0922*/ 	.byte	0x3f
	.zero		1


	//   ....[69]....
        /*0924*/ 	.word	0x0000e810
        /*0928*/ 	.word	0x00000003
        /*092c*/ 	.word	0x0002d840
        /*0930*/ 	.short	0x010a
        /*0932*/ 	.byte	0x3f
	.zero		1


	//   ....[70]....
        /*0934*/ 	.word	0x0000f5e0
        /*0938*/ 	.word	0x00000003
        /*093c*/ 	.word	0x0002d820
        /*0940*/ 	.short	0x010a
        /*0942*/ 	.byte	0x3f
	.zero		1


	//   ....[71]....
        /*0944*/ 	.word	0x0000f630
        /*0948*/ 	.word	0x00000007
        /*094c*/ 	.word	0x0002d840
        /*0950*/ 	.short	0x010a
        /*0952*/ 	.byte	0x3f
	.zero		1


	//   ....[72]....
        /*0954*/ 	.word	0x0000fbd0
        /*0958*/ 	.word	0x00000007
        /*095c*/ 	.word	0x0002d860
        /*0960*/ 	.short	0x010a
        /*0962*/ 	.byte	0x3f
	.zero		1


	//   ....[73]....
        /*0964*/ 	.word	0x00010170
        /*0968*/ 	.word	0x00000000
        /*096c*/ 	.word	0x0002d860
        /*0970*/ 	.short	0x010a
        /*0972*/ 	.byte	0x3f
	.zero		1


	//   ....[74]....
        /*0974*/ 	.word	0x000107b0
        /*0978*/ 	.word	0x00000007
        /*097c*/ 	.word	0x0002d820
        /*0980*/ 	.short	0x010a
        /*0982*/ 	.byte	0x3f
	.zero		1


	//   ....[75]....
        /*0984*/ 	.word	0x00010950
        /*0988*/ 	.word	0x00000005
        /*098c*/ 	.word	0x0002d840
        /*0990*/ 	.short	0x010a
        /*0992*/ 	.byte	0x3f
	.zero		1


	//   ....[76]....
        /*0994*/ 	.word	0x000109a0
        /*0998*/ 	.word	0x00000003
        /*099c*/ 	.word	0x0002d840
        /*09a0*/ 	.short	0x010a
        /*09a2*/ 	.byte	0x3f
	.zero		1


	//   ....[77]....
        /*09a4*/ 	.word	0x000109f0
        /*09a8*/ 	.word	0x00000005
        /*09ac*/ 	.word	0x0002d860
        /*09b0*/ 	.short	0x010a
        /*09b2*/ 	.byte	0x3f
	.zero		1


	//----- nvinfo : EIATTR_NUM_MBARRIERS
	.align		4
.L_1289:
        /*09b4*/ 	.byte	0x03, 0x38
        /*09b6*/ 	.short	0x0016


	//----- nvinfo : EIATTR_EXIT_INSTR_OFFSETS
	.align		4
        /*09b8*/ 	.byte	0x04, 0x1c
        /*09ba*/ 	.short	(.L_1291 - .L_1290)


	//   ....[0]....
.L_1290:
        /*09bc*/ 	.word	0x0000e4b0


	//----- nvinfo : EIATTR_MAX_THREADS
	.align		4
.L_1291:
        /*09c0*/ 	.byte	0x04, 0x05
        /*09c2*/ 	.short	(.L_1293 - .L_1292)
.L_1292:
        /*09c4*/ 	.word	0x00000200
        /*09c8*/ 	.word	0x00000001
        /*09cc*/ 	.word	0x00000001


	//----- nvinfo : EIATTR_CRS_STACK_SIZE
	.align		4
.L_1293:
        /*09d0*/ 	.byte	0x04, 0x1e
        /*09d2*/ 	.short	(.L_1295 - .L_1294)
.L_1294:
        /*09d4*/ 	.word	0x00000000


	//----- nvinfo : EIATTR_CBANK_PARAM_SIZE
	.align		4
.L_1295:
        /*09d8*/ 	.byte	0x03, 0x19
        /*09da*/ 	.short	0x0a70


	//----- nvinfo : EIATTR_PARAM_CBANK
	.align		4
        /*09dc*/ 	.byte	0x04, 0x0a
        /*09de*/ 	.short	(.L_1297 - .L_1296)
	.align		4
.L_1296:
        /*09e0*/ 	.word	index@(.nv.constant0._ZN7cutlass13device_kernelIN5flash11enable_sm90INS1_16FlashAttnFwdSm90INS1_25CollectiveMainloopFwdSm90ILi2EN4cute5tupleIJNS5_1CILi1EEES8_S8_EEENS6_IJNS7_ILi192EEENS7_ILi128EEENS7_ILi96EEEEEELi96ENS_6half_tEfNS_4arch4Sm90ELb1ELb0ELb0ELb0ELb1ELb0ELb0ELb0ELb1ELb1ELb1ELb0EEENS1_21CollectiveEpilogueFwdINS6_IJSA_SC_SB_EEES9_SE_SG_Li384ELb0ELb1ELb1ELb0EEENS1_19SingleTileSchedulerILb0ELb1ELb1ELi192EEEEEEEEEvNT_6ParamsE)
        /*09e4*/ 	.short	0x0210
        /*09e6*/ 	.short	0x0a70


	//----- nvinfo : EIATTR_SW_WAR
	.align		4
.L_1297:
        /*09e8*/ 	.byte	0x04, 0x36
        /*09ea*/ 	.short	(.L_1299 - .L_1298)
.L_1298:
        /*09ec*/ 	.word	0x00000008
.L_1299:


//--------------------- .nv.info._ZN7cutlass13device_kernelIN5flash11enable_sm90INS1_16FlashAttnFwdSm90INS1_25CollectiveMainloopFwdSm90ILi2EN4cute5tupleIJNS5_1CILi1EEES8_S8_EEENS6_IJNS7_ILi192EEENS7_ILi128EEENS7_ILi96EEEEEELi96ENS_6half_tEfNS_4arch4Sm90ELb1ELb0ELb0ELb1ELb1ELb0ELb0ELb0ELb1ELb1ELb1ELb0EEENS1_21CollectiveEpilogueFwdINS6_IJSA_SC_SB_EEES9_SE_SG_Li384ELb1ELb1ELb1ELb0EEENS1_36VarlenDynamicPersistentTileSchedulerILi192ELi128ELi384ELi128ELb1ELb1ELb1ELb1ELb1ELb1EEEEEEEEEvNT_6ParamsE --------------------------
	.section	.nv.info._ZN7cutlass13device_kernelIN5flash11enable_sm90INS1_16FlashAttnFwdSm90INS1_25CollectiveMainloopFwdSm90ILi2EN4cute5tupleIJNS5_1CILi1EEES8_S8_EEENS6_IJNS7_ILi192EEENS7_ILi128EEENS7_ILi96EEEEEELi96ENS_6half_tEfNS_4arch4Sm90ELb1ELb0ELb0ELb1ELb1ELb0ELb0ELb0ELb1ELb1ELb1ELb0EEENS1_21CollectiveEpilogueFwdINS6_IJSA_SC_SB_EEES9_SE_SG_Li384ELb1ELb1ELb1ELb0EEENS1_36VarlenDynamicPersistentTileSchedulerILi192ELi128ELi384ELi128ELb1ELb1ELb1ELb1ELb1ELb1EEEEEEEEEvNT_6ParamsE,"",@"SHT_CUDA_INFO"
	.sectionflags	@""
	.align	4


	//----- nvinfo : EIATTR_CUDA_API_VERSION
	.align		4
        /*0000*/ 	.byte	0x04, 0x37
        /*0002*/ 	.short	(.L_1301 - .L_1300)
.L_1300:
        /*0004*/ 	.word	0x00000082


	//----- nvinfo : EIATTR_KPARAM_INFO
	.align		4
.L_1301:
        /*0008*/ 	.byte	0x04, 0x17
        /*000a*/ 	.short	(.L_1303 - .L_1302)
.L_1302:
        /*000c*/ 	.word	0x00000000
        /*0010*/ 	.short	0x0000
        /*0012*/ 	.short	0x0070
        /*0014*/ 	.byte	0x00, 0xf0, 0x01, 0x2a


	//----- nvinfo : EIATTR_SPARSE_MMA_MASK
	.align		4
.L_1303:
        /*0018*/ 	.byte	0x03, 0x50
        /*001a*/ 	.short	0x0000


	//----- nvinfo : EIATTR_MAXREG_COUNT
	.align		4
        /*001c*/ 	.byte	0x03, 0x1b
        /*001e*/ 	.short	0x0080


	//----- nvinfo : EIATTR_NUM_BARRIERS
	.align		4
        /*0020*/ 	.byte	0x02, 0x4c
        /*0022*/ 	.byte	0x10
	.zero		1


	//----- nvinfo : EIATTR_EXTERNS
	.align		4
        /*0024*/ 	.byte	0x04, 0x0f
        /*0026*/ 	.short	(.L_1305 - .L_1304)


	//   ....[0]....
	.align		4
.L_1304:
        /*0028*/ 	.word	index@(__assertfail)


	//----- nvinfo : EIATTR_ANNOTATIONS
	.align		4
.L_1305:
        /*002c*/ 	.byte	0x04, 0x55
        /*002e*/ 	.short	(.L_1307 - .L_1306)


	//   ....[0]....
.L_1306:
        /* <DEDUP_REMOVED lines=37> */


	//----- nvinfo : EIATTR_MERCURY_ISA_VERSION
	.align		4
.L_1307:
        /*0268*/ 	.byte	0x03, 0x5f
        /*026a*/ 	.short	0x0101


	//----- nvinfo : EIATTR_UNUSED_LOAD_BYTE_OFFSET
	.align		4
        /*026c*/ 	.byte	0x04, 0x44
        /*026e*/ 	.short	(.L_1309 - .L_1308)


	//   ....[0]....
.L_1308:
        /*0270*/ 	.word	0x00000970
        /*0274*/ 	.word	0x0000fff0


	//   ....[1]....
        /*0278*/ 	.word	0x000094d0
        /*027c*/ 	.word	0x0000fff0


	//----- nvinfo : EIATTR_INT_WARP_WIDE_INSTR_OFFSETS
	.align		4
.L_1309:
        /*0280*/ 	.byte	0x04, 0x31
        /*0282*/ 	.short	(.L_1311 - .L_1310)


	//   ....[0]....
.L_1310:
        /*0284*/ 	.word	0x000000c0


	//   ....[1]....
        /*0288*/ 	.word	0x000000d0


	//   ....[2]....
        /*028c*/ 	.word	0x00000170


	//   ....[3]....
        /*0290*/ 	.word	0x0000d740


	//   ....[4]....
        /*0294*/ 	.word	0x0000d7d0


	//   ....[5]....
        /*0298*/ 	.word	0x00010480


	//   ....[6]....
        /*029c*/ 	.word	0x00010510


	//----- nvinfo : EIATTR_COOP_GROUP_MASK_REGIDS
	.align		4
.L_1311:
        /*02a0*/ 	.byte	0x04, 0x29
        /*02a2*/ 	.short	(.L_1313 - .L_1312)


	//   ....[0]....
.L_1312:
        /*02a4*/ 	.word	0xffffffff


	//   ....[1]....
        /*02a8*/ 	.word	0xffffffff


	//   ....[2]....
        /*02ac*/ 	.word	0xffffffff


	//   ....[3]....
        /*02b0*/ 	.word	0xffffffff


	//   ....[4]....
        /*02b4*/ 	.word	0xffffffff


	//   ....[5]....
        /*02b8*/ 	.word	0xffffffff


	//   ....[6]....
        /*02bc*/ 	.word	0xffffffff


	//   ....[7]....
        /*02c0*/ 	.word	0xffffffff


	//   ....[8]....
        /*02c4*/ 	.word	0xffffffff


	//   ....[9]....
        /*02c8*/ 	.word	0xffffffff


	//   ....[10]....
        /*02cc*/ 	.word	0xffffffff


	//   ....[11]....
        /*02d0*/ 	.word	0xffffffff


	//   ....[12]....
        /*02d4*/ 	.word	0xffffffff


	//   ....[13]....
        /*02d8*/ 	.word	0xffffffff


	//   ....[14]....
        /*02dc*/ 	.word	0xffffffff


	//   ....[15]....
        /*02e0*/ 	.word	0xffffffff


	//   ....[16]....
        /*02e4*/ 	.word	0xffffffff


	//   ....[17]....
        /*02e8*/ 	.word	0xffffffff


	//   ....[18]....
        /*02ec*/ 	.word	0xffffffff


	//   ....[19]....
        /*02f0*/ 	.word	0xffffffff


	//   ....[20]....
        /*02f4*/ 	.word	0xffffffff


	//   ....[21]....
        /*02f8*/ 	.word	0xffffffff


	//   ....[22]....
        /*02fc*/ 	.word	0xffffffff


	//   ....[23]....
        /*0300*/ 	.word	0xffffffff


	//   ....[24]....
        /*0304*/ 	.word	0xffffffff


	//   ....[25]....
        /*0308*/ 	.word	0xffffffff


	//   ....[26]....
        /*030c*/ 	.word	0xffffffff


	//   ....[27]....
        /*0310*/ 	.word	0xffffffff


	//   ....[28]....
        /*0314*/ 	.word	0xffffffff


	//   ....[29]....
        /*0318*/ 	.word	0xffffffff


	//   ....[30]....
        /*031c*/ 	.word	0xffffffff


	//   ....[31]....
        /*0320*/ 	.word	0xffffffff


	//   ....[32]....
        /*0324*/ 	.word	0xffffffff


	//   ....[33]....
        /*0328*/ 	.word	0xffffffff


	//   ....[34]....
        /*032c*/ 	.word	0xffffffff


	//   ....[35]....
        /*0330*/ 	.word	0xffffffff


	//   ....[36]....
        /*0334*/ 	.word	0xffffffff


	//   ....[37]....
        /*0338*/ 	.word	0xffffffff


	//   ....[38]....
        /*033c*/ 	.word	0xffffffff


	//   ....[39]....
        /*0340*/ 	.word	0xffffffff


	//   ....[40]....
        /*0344*/ 	.word	0xffffffff


	//   ....[41]....
        /*0348*/ 	.word	0xffffffff


	//   ....[42]....
        /*034c*/ 	.word	0xffffffff


	//   ....[43]....
        /*0350*/ 	.word	0xffffffff


	//   ....[44]....
        /*0354*/ 	.word	0xffffffff


	//   ....[45]....
        /*0358*/ 	.word	0xffffffff


	//   ....[46]....
        /*035c*/ 	.word	0xffffffff


	//   ....[47]....
        /*0360*/ 	.word	0xffffffff


	//   ....[48]....
        /*0364*/ 	.word	0xffffffff


	//   ....[49]....
        /*0368*/ 	.word	0xffffffff


	//   ....[50]....
        /*036c*/ 	.word	0xffffffff


	//   ....[51]....
        /*0370*/ 	.word	0xffffffff


	//   ....[52]....
        /*0374*/ 	.word	0xffffffff


	//   ....[53]....
        /*0378*/ 	.word	0xffffffff


	//   ....[54]....
        /*037c*/ 	.word	0xffffffff


	//   ....[55]....
        /*0380*/ 	.word	0xffffffff


	//   ....[56]....
        /*0384*/ 	.word	0xffffffff


	//   ....[57]....
        /*0388*/ 	.word	0xffffffff


	//   ....[58]....
        /*038c*/ 	.word	0xffffffff


	//   ....[59]....
        /*0390*/ 	.word	0xffffffff


	//   ....[60]....
        /*0394*/ 	.word	0xffffffff


	//   ....[61]....
        /*0398*/ 	.word	0xffffffff


	//   ....[62]....
        /*039c*/ 	.word	0xffffffff


	//   ....[63]....
        /*03a0*/ 	.word	0xffffffff


	//   ....[64]....
        /*03a4*/ 	.word	0xffffffff


	//   ....[65]....
        /*03a8*/ 	.word	0xffffffff


	//   ....[66]....
        /*03ac*/ 	.word	0xffffffff


	//   ....[67]....
        /*03b0*/ 	.word	0xffffffff


	//   ....[68]....
        /*03b4*/ 	.word	0xffffffff


	//   ....[69]....
        /*03b8*/ 	.word	0xffffffff


	//   ....[70]....
        /*03bc*/ 	.word	0xffffffff


	//   ....[71]....
        /*03c0*/ 	.word	0xffffffff


	//   ....[72]....
        /*03c4*/ 	.word	0xffffffff


	//   ....[73]....
        /*03c8*/ 	.word	0xffffffff


	//   ....[74]....
        /*03cc*/ 	.word	0xffffffff


	//   ....[75]....
        /*03d0*/ 	.word	0xffffffff


	//   ....[76]....
        /*03d4*/ 	.word	0xffffffff


	//   ....[77]....
        /*03d8*/ 	.word	0xffffffff


	//   ....[78]....
        /*03dc*/ 	.word	0xffffffff


	//   ....[79]....
        /*03e0*/ 	.word	0xffffffff


	//   ....[80]....
        /*03e4*/ 	.word	0xffffffff


	//   ....[81]....
        /*03e8*/ 	.word	0xffffffff


	//   ....[82]....
        /*03ec*/ 	.word	0xffffffff


	//   ....[83]....
        /*03f0*/ 	.word	0xffffffff


	//   ....[84]....
        /*03f4*/ 	.word	0xffffffff


	//   ....[85]....
        /*03f8*/ 	.word	0xffffffff


	//   ....[86]....
        /*03fc*/ 	.word	0xffffffff


	//   ....[87]....
        /*0400*/ 	.word	0xffffffff


	//   ....[88]....
        /*0404*/ 	.word	0xffffffff


	//   ....[89]....
        /*0408*/ 	.word	0xffffffff


	//   ....[90]....
        /*040c*/ 	.word	0xffffffff


	//   ....[91]....
        /*0410*/ 	.word	0xffffffff


	//   ....[92]....
        /*0414*/ 	.word	0xffffffff


	//   ....[93]....
        /*0418*/ 	.word	0xffffffff


	//   ....[94]....
        /*041c*/ 	.word	0xffffffff


	//   ....[95]....
        /*0420*/ 	.word	0xffffffff


	//   ....[96]....
        /*0424*/ 	.word	0xffffffff


	//   ....[97]....
        /*0428*/ 	.word	0xffffffff


	//   ....[98]....
        /*042c*/ 	.word	0xffffffff


	//   ....[99]....
        /*0430*/ 	.word	0xffffffff


	//   ....[100]....
        /*0434*/ 	.word	0xffffffff


	//   ....[101]....
        /*0438*/ 	.word	0xffffffff


	//   ....[102]....
        /*043c*/ 	.word	0xffffffff


	//   ....[103]....
        /*0440*/ 	.word	0xffffffff


	//   ....[104]....
        /*0444*/ 	.word	0xffffffff


	//   ....[105]....
        /*0448*/ 	.word	0xffffffff


	//   ....[106]....
        /*044c*/ 	.word	0xffffffff


	//   ....[107]....
        /*0450*/ 	.word	0xffffffff


	//   ....[108]....
        /*0454*/ 	.word	0xffffffff


	//   ....[109]....
        /*0458*/ 	.word	0xffffffff


	//   ....[110]....
        /*045c*/ 	.word	0xffffffff


	//   ....[111]....
        /*0460*/ 	.word	0xffffffff


	//   ....[112]....
        /*0464*/ 	.word	0xffffffff


	//   ....[113]....
        /*0468*/ 	.word	0xffffffff


	//   ....[114]....
        /*046c*/ 	.word	0xffffffff


	//   ....[115]....
        /*0470*/ 	.word	0xffffffff


	//   ....[116]....
        /*0474*/ 	.word	0xffffffff


	//   ....[117]....
        /*0478*/ 	.word	0xffffffff


	//   ....[118]....
        /*047c*/ 	.word	0xffffffff


	//   ....[119]....
        /*0480*/ 	.word	0xffffffff


	//   ....[120]....
        /*0484*/ 	.word	0xffffffff


	//   ....[121]....
        /*0488*/ 	.word	0xffffffff


	//   ....[122]....
        /*048c*/ 	.word	0xffffffff


	//   ....[123]....
        /*0490*/ 	.word	0xffffffff


	//   ....[124]....
        /*0494*/ 	.word	0xffffffff


	//   ....[125]....
        /*0498*/ 	.word	0xffffffff


	//   ....[126]....
        /*049c*/ 	.word	0x0500000f


	//   ....[127]....
        /*04a0*/ 	.word	0x0500000f


	//   ....[128]....
        /*04a4*/ 	.word	0x0500000f


	//   ....[129]....
        /*04a8*/ 	.word	0x0500000f


	//   ....[130]....
        /*04ac*/ 	.word	0x0500000f


	//   ....[131]....
        /*04b0*/ 	.word	0x0500000f


	//   ....[132]....
        /*04b4*/ 	.word	0x0500000f


	//   ....[133]....
        /*04b8*/ 	.word	0x0500000f


	//   ....[134]....
        /*04bc*/ 	.word	0x0500000f


	//   ....[135]....
        /*04c0*/ 	.word	0x0500000f


	//   ....[136]....
        /*04c4*/ 	.word	0x0500000f


	//   ....[137]....
        /*04c8*/ 	.word	0x0500000f


	//   ....[138]....
        /*04cc*/ 	.word	0x0500000f


	//   ....[139]....
        /*04d0*/ 	.word	0x0500000f


	//   ....[140]....
        /*04d4*/ 	.word	0x0500000f


	//   ....[141]....
        /*04d8*/ 	.word	0x0500000f


	//   ....[142]....
        /*04dc*/ 	.word	0x0500000f


	//   ....[143]....
        /*04e0*/ 	.word	0x0500000f


	//   ....[144]....
        /*04e4*/ 	.word	0x0500000f


	//   ....[145]....
        /*04e8*/ 	.word	0x0500000f


	//   ....[146]....
        /*04ec*/ 	.word	0x0500000f


	//   ....[147]....
        /*04f0*/ 	.word	0x0500000f


	//   ....[148]....
        /*04f4*/ 	.word	0x0500000f


	//   ....[149]....
        /*04f8*/ 	.word	0x0500000f


	//   ....[150]....
        /*04fc*/ 	.word	0x0500000f


	//   ....[151]....
        /*0500*/ 	.word	0x0500000f


	//   ....[152]....
        /*0504*/ 	.word	0x0500000f


	//   ....[153]....
        /*0508*/ 	.word	0x0500000f


	//   ....[154]....
        /*050c*/ 	.word	0x0500000f


	//   ....[155]....
        /*0510*/ 	.word	0x0500000f


	//   ....[156]....
        /*0514*/ 	.word	0x0500000f


	//   ....[157]....
        /*0518*/ 	.word	0x0500000f


	//   ....[158]....
        /*051c*/ 	.word	0x0500000f


	//   ....[159]....
        /*0520*/ 	.word	0x0500000f


	//   ....[160]....
        /*0524*/ 	.word	0x0500000f


	//   ....[161]....
        /*0528*/ 	.word	0x0500000f


	//   ....[162]....
        /*052c*/ 	.word	0x0500000f


	//   ....[163]....
        /*0530*/ 	.word	0x0500000f


	//   ....[164]....
        /*0534*/ 	.word	0x0500000f


	//   ....[165]....
        /*0538*/ 	.word	0x0500000f


	//   ....[166]....
        /*053c*/ 	.word	0x0500000f


	//   ....[167]....
        /*0540*/ 	.word	0x0500000f


	//   ....[168]....
        /*0544*/ 	.word	0x0500000f


	//   ....[169]....
        /*0548*/ 	.word	0x0500000f


	//   ....[170]....
        /*054c*/ 	.word	0x0500000f


	//   ....[171]....
        /*0550*/ 	.word	0x0500000f


	//   ....[172]....
        /*0554*/ 	.word	0x0500000f


	//   ....[173]....
        /*0558*/ 	.word	0x0500000f


	//   ....[174]....
        /*055c*/ 	.word	0x0500000f


	//   ....[175]....
        /*0560*/ 	.word	0x0500000f


	//   ....[176]....
        /*0564*/ 	.word	0x0500000f


	//   ....[177]....
        /*0568*/ 	.word	0x0500000f


	//   ....[178]....
        /*056c*/ 	.word	0x0500000f


	//   ....[179]....
        /*0570*/ 	.word	0x0500000f


	//   ....[180]....
        /*0574*/ 	.word	0x0500000f


	//   ....[181]....
        /*0578*/ 	.word	0x0500000f


	//   ....[182]....
        /*057c*/ 	.word	0x0500000f


	//   ....[183]....
        /*0580*/ 	.word	0x0500000f


	//   ....[184]....
        /*0584*/ 	.word	0x0500000f


	//   ....[185]....
        /*0588*/ 	.word	0x0500000f


	//   ....[186]....
        /*058c*/ 	.word	0x0500000f


	//   ....[187]....
        /*0590*/ 	.word	0x0500000f


	//   ....[188]....
        /*0594*/ 	.word	0x0500000f


	//   ....[189]....
        /*0598*/ 	.word	0x0500000f


	//----- nvinfo : EIATTR_COOP_GROUP_INSTR_OFFSETS
	.align		4
.L_1313:
        /*059c*/ 	.byte	0x04, 0x28
        /*059e*/ 	.short	(.L_1315 - .L_1314)


	//   ....[0]....
.L_1314:
        /*05a0*/ 	.word	0x00000080


	//   ....[1]....
        /*05a4*/ 	.word	0x000000b0


	//   ....[2]....
        /*05a8*/ 	.word	0x000002d0


	//   ....[3]....
        /*05ac*/ 	.word	0x00000430


	//   ....[4]....
        /*05b0*/ 	.word	0x00000550


	//   ....[5]....
        /*05b4*/ 	.word	0x000006b0


	//   ....[6]....
        /*05b8*/ 	.word	0x00001990


	//   ....[7]....
        /*05bc*/ 	.word	0x00002040


	//   ....[8]....
        /*05c0*/ 	.word	0x00002060


	//   ....[9]....
        /*05c4*/ 	.word	0x000026e0


	//   ....[10]....
        /*05c8*/ 	.word	0x000027e0


	//   ....[11]....
        /*05cc*/ 	.word	0x000030a0


	//   ....[12]....
        /*05d0*/ 	.word	0x00003120


	//   ....[13]....
        /*05d4*/ 	.word	0x00003e80


	//   ....[14]....
        /*05d8*/ 	.word	0x00004880


	//   ....[15]....
        /*05dc*/ 	.word	0x000048a0


	//   ....[16]....
        /*05e0*/ 	.word	0x000050b0


	//   ....[17]....
        /*05e4*/ 	.word	0x000051b0


	//   ....[18]....
        /*05e8*/ 	.word	0x00005930


	//   ....[19]....
        /*05ec*/ 	.word	0x00005980


	//   ....[20]....
        /*05f0*/ 	.word	0x00006960


	//   ....[21]....
        /*05f4*/ 	.word	0x000074c0


	//   ....[22]....
        /*05f8*/ 	.word	0x000074f0


	//   ....[23]....
        /*05fc*/ 	.word	0x00007710


	//   ....[24]....
        /*0600*/ 	.word	0x00007730


	//   ....[25]....
        /*0604*/ 	.word	0x00008a70


	//   ....[26]....
        /*0608*/ 	.word	0x00008b70


	//   ....[27]....
        /*060c*/ 	.word	0x00008bd0


	//   ....[28]....
        /*0610*/ 	.word	0x00008c90


	//   ....[29]....
        /*0614*/ 	.word	0x00008cc0


	//   ....[30]....
        /*0618*/ 	.word	0x00009e30


	//   ....[31]....
        /*061c*/ 	.word	0x00009e40


	//   ....[32]....
        /*0620*/ 	.word	0x00009e50


	//   ....[33]....
        /*0624*/ 	.word	0x00009e90


	//   ....[34]....
        /*0628*/ 	.word	0x0000a550


	//   ....[35]....
        /*062c*/ 	.word	0x0000a580


	//   ....[36]....
        /*0630*/ 	.word	0x0000a6a0


	//   ....[37]....
        /*0634*/ 	.word	0x0000a6c0


	//   ....[38]....
        /*0638*/ 	.word	0x0000ab90


	//   ....[39]....
        /*063c*/ 	.word	0x0000abb0


	//   ....[40]....
        /*0640*/ 	.word	0x0000aee0


	//   ....[41]....
        /*0644*/ 	.word	0x0000aef0


	//   ....[42]....
        /*0648*/ 	.word	0x0000ba90


	//   ....[43]....
        /*064c*/ 	.word	0x0000baa0


	//   ....[44]....
        /*0650*/ 	.word	0x0000bba0


	//   ....[45]....
        /*0654*/ 	.word	0x0000bbc0


	//   ....[46]....
        /*0658*/ 	.word	0x0000bd40


	//   ....[47]....
        /*065c*/ 	.word	0x0000bf40


	//   ....[48]....
        /*0660*/ 	.word	0x0000bf70


	//   ....[49]....
        /*0664*/ 	.word	0x0000bfa0


	//   ....[50]....
        /*0668*/ 	.word	0x0000bfd0


	//   ....[51]....
        /*066c*/ 	.word	0x0000c000


	//   ....[52]....
        /*0670*/ 	.word	0x0000c030


	//   ....[53]....
        /*0674*/ 	.word	0x0000c1a0


	//   ....[54]....
        /*0678*/ 	.word	0x0000c1d0


	//   ....[55]....
        /*067c*/ 	.word	0x0000c200


	//   ....[56]....
        /*0680*/ 	.word	0x0000c230


	//   ....[57]....
        /*0684*/ 	.word	0x0000c260


	//   ....[58]....
        /*0688*/ 	.word	0x0000c290


	//   ....[59]....
        /*068c*/ 	.word	0x0000c320


	//   ....[60]....
        /*0690*/ 	.word	0x0000c350


	//   ....[61]....
        /*0694*/ 	.word	0x0000c360


	//   ....[62]....
        /*0698*/ 	.word	0x0000c3a0


	//   ....[63]....
        /*069c*/ 	.word	0x0000e3a0


	//   ....[64]....
        /*06a0*/ 	.word	0x0000e3c0


	//   ....[65]....
        /*06a4*/ 	.word	0x0000e470


	//   ....[66]....
        /*06a8*/ 	.word	0x0000e490


	//   ....[67]....
        /*06ac*/ 	.word	0x0000e530


	//   ....[68]....
        /*06b0*/ 	.word	0x0000e550


	//   ....[69]....
        /*06b4*/ 	.word	0x0000e560


	//   ....[70]....
        /*06b8*/ 	.word	0x0000e570


	//   ....[71]....
        /*06bc*/ 	.word	0x0000ef00


	//   ....[72]....
        /*06c0*/ 	.word	0x0000ef20


	//   ....[73]....
        /*06c4*/ 	.word	0x0000ef80


	//   ....[74]....
        /*06c8*/ 	.word	0x0000efc0


	//   ....[75]....
        /*06cc*/ 	.word	0x0000f020


	//   ....[76]....
        /*06d0*/ 	.word	0x0000f060


	//   ....[77]....
        /*06d4*/ 	.word	0x0000f070


	//   ....[78]....
        /*06d8*/ 	.word	0x0000f090


	//   ....[79]....
        /*06dc*/ 	.word	0x0000f160


	//   ....[80]....
        /*06e0*/ 	.word	0x0000f1a0


	//   ....[81]....
        /*06e4*/ 	.word	0x0000f1b0


	//   ....[82]....
        /*06e8*/ 	.word	0x0000f1d0


	//   ....[83]....
        /*06ec*/ 	.word	0x0000fa60


	//   ....[84]....
        /*06f0*/ 	.word	0x0000fa70


	//   ....[85]....
        /*06f4*/ 	.word	0x0000fa90


	//   ....[86]....
        /*06f8*/ 	.word	0x0000fb10


	//   ....[87]....
        /*06fc*/ 	.word	0x0000fb20


	//   ....[88]....
        /*0700*/ 	.word	0x0000fb80


	//   ....[89]....
        /*0704*/ 	.word	0x0000fbb0


	//   ....[90]....
        /*0708*/ 	.word	0x0000fbf0


	//   ....[91]....
        /*070c*/ 	.word	0x0000fee0


	//   ....[92]....
        /*0710*/ 	.word	0x0000ff00


	//   ....[93]....
        /*0714*/ 	.word	0x0000ffa0


	//   ....[94]....
        /*0718*/ 	.word	0x0000ffb0


	//   ....[95]....
        /*071c*/ 	.word	0x00010040


	//   ....[96]....
        /*0720*/ 	.word	0x00010050


	//   ....[97]....
        /*0724*/ 	.word	0x00010060


	//   ....[98]....
        /*0728*/ 	.word	0x000100f0


	//   ....[99]....
        /*072c*/ 	.word	0x00010700


	//   ....[100]....
        /*0730*/ 	.word	0x00010710


	//   ....[101]....
        /*0734*/ 	.word	0x000107a0


	//   ....[102]....
        /*0738*/ 	.word	0x00010840


	//   ....[103]....
        /*073c*/ 	.word	0x00010860


	//   ....[104]....
        /*0740*/ 	.word	0x000108e0


	//   ....[105]....
        /*0744*/ 	.word	0x00010900


	//   ....[106]....
        /*0748*/ 	.word	0x00010910


	//   ....[107]....
        /*074c*/ 	.word	0x00010d40


	//   ....[108]....
        /*0750*/ 	.word	0x00010d70


	//   ....[109]....
        /*0754*/ 	.word	0x00010dd0


	//   ....[110]....
        /*0758*/ 	.word	0x00010e00


	//   ....[111]....
        /*075c*/ 	.word	0x00010e30


	//   ....[112]....
        /*0760*/ 	.word	0x00010e60


	//   ....[113]....
        /*0764*/ 	.word	0x00010e90


	//   ....[114]....
        /*0768*/ 	.word	0x00010ec0


	//   ....[115]....
        /*076c*/ 	.word	0x00011060


	//   ....[116]....
        /*0770*/ 	.word	0x00011090


	//   ....[117]....
        /*0774*/ 	.word	0x000110c0


	//   ....[118]....
        /*0778*/ 	.word	0x000110f0


	//   ....[119]....
        /*077c*/ 	.word	0x00011120


	//   ....[120]....
        /*0780*/ 	.word	0x00011150


	//   ....[121]....
        /*0784*/ 	.word	0x00011210


	//   ....[122]....
        /*0788*/ 	.word	0x00011230


	//   ....[123]....
        /*078c*/ 	.word	0x00011250


	//   ....[124]....
        /*0790*/ 	.word	0x000112b0


	//   ....[125]....
        /*0794*/ 	.word	0x00011ce0


	//   ....[126]....
        /*0798*/ 	.word	0x00012280


	//   ....[127]....
        /*079c*/ 	.word	0x00012370


	//   ....[128]....
        /*07a0*/ 	.word	0x00012410


	//   ....[129]....
        /*07a4*/ 	.word	0x00012470


	//   ....[130]....
        /*07a8*/ 	.word	0x00012580


	//   ....[131]....
        /*07ac*/ 	.word	0x000125f0


	//   ....[132]....
        /*07b0*/ 	.word	0x00012700


	//   ....[133]....
        /*07b4*/ 	.word	0x00012770


	//   ....[134]....
        /*07b8*/ 	.word	0x00012810


	//   ....[135]....
        /*07bc*/ 	.word	0x00012940


	//   ....[136]....
        /*07c0*/ 	.word	0x00012990


	//   ....[137]....
        /*07c4*/ 	.word	0x00012a00


	//   ....[138]....
        /*07c8*/ 	.word	0x00012af0


	//   ....[139]....
        /*07cc*/ 	.word	0x00012b70


	//   ....[140]....
        /*07d0*/ 	.word	0x00012c50


	//   ....[141]....
        /*07d4*/ 	.word	0x00012cd0


	//   ....[142]....
        /*07d8*/ 	.word	0x00012d30


	//   ....[143]....
        /*07dc*/ 	.word	0x00012e30


	//   ....[144]....
        /*07e0*/ 	.word	0x00012f30


	//   ....[145]....
        /*07e4*/ 	.word	0x00012f90


	//   ....[146]....
        /*07e8*/ 	.word	0x00013070


	//   ....[147]....
        /*07ec*/ 	.word	0x000131b0


	//   ....[148]....
        /*07f0*/ 	.word	0x00013290


	//   ....[149]....
        /*07f4*/ 	.word	0x00013310


	//   ....[150]....
        /*07f8*/ 	.word	0x000133f0


	//   ....[151]....
        /*07fc*/ 	.word	0x00013450


	//   ....[152]....
        /*0800*/ 	.word	0x00013520


	//   ....[153]....
        /*0804*/ 	.word	0x00013580


	//   ....[154]....
        /*0808*/ 	.word	0x00013660


	//   ....[155]....
        /*080c*/ 	.word	0x00013750


	//   ....[156]....
        /*0810*/ 	.word	0x000137f0


	//   ....[157]....
        /*0814*/ 	.word	0x00013850


	//   ....[158]....
        /*0818*/ 	.word	0x00013950


	//   ....[159]....
        /*081c*/ 	.word	0x000139b0


	//   ....[160]....
        /*0820*/ 	.word	0x00013ab0


	//   ....[161]....
        /*0824*/ 	.word	0x00013b10


	//   ....[162]....
        /*0828*/ 	.word	0x00013be0


	//   ....[163]....
        /*082c*/ 	.word	0x00013d30


	//   ....[164]....
        /*0830*/ 	.word	0x00013de0


	//   ....[165]....
        /*0834*/ 	.word	0x00013ef0


	//   ....[166]....
        /*0838*/ 	.word	0x00013fd0


	//   ....[167]....
        /*083c*/ 	.word	0x00014030


	//   ....[168]....
        /*0840*/ 	.word	0x00014120


	//   ....[169]....
        /*0844*/ 	.word	0x00014180


	//   ....[170]....
        /*0848*/ 	.word	0x00014260


	//   ....[171]....
        /*084c*/ 	.word	0x000142f0


	//   ....[172]....
        /*0850*/ 	.word	0x00014390


	//   ....[173]....
        /*0854*/ 	.word	0x00014500


	//   ....[174]....
        /*0858*/ 	.word	0x00014570


	//   ....[175]....
        /*085c*/ 	.word	0x000145e0


	//   ....[176]....
        /*0860*/ 	.word	0x00014650


	//   ....[177]....
        /*0864*/ 	.word	0x000146c0


	//   ....[178]....
        /*0868*/ 	.word	0x00014740


	//   ....[179]....
        /*086c*/ 	.word	0x000147c0


	//   ....[180]....
        /*0870*/ 	.word	0x00014850


	//   ....[181]....
        /*0874*/ 	.word	0x000148c0


	//   ....[182]....
        /*0878*/ 	.word	0x00014930


	//   ....[183]....
        /*087c*/ 	.word	0x000149a0


	//   ....[184]....
        /*0880*/ 	.word	0x00014a20


	//   ....[185]....
        /*0884*/ 	.word	0x00014a90


	//   ....[186]....
        /*0888*/ 	.word	0x00014b40


	//   ....[187]....
        /*088c*/ 	.word	0x00014b90


	//   ....[188]....
        /*0890*/ 	.word	0x00014c20


	//   ....[189]....
        /*0894*/ 	.word	0x00014d50


	//----- nvinfo : EIATTR_REG_RECONFIG
	.align		4
.L_1315:
        /*0898*/ 	.byte	0x01, 0x54
	.zero		2


	//----- nvinfo : EIATTR_SYSCALL_OFFSETS
	.align		4
        /*089c*/ 	.byte	0x04, 0x46
        /*089e*/ 	.short	(.L_1317 - .L_1316)


	//   ....[0]....
.L_1316:
        /*08a0*/ 	.word	0x00001b50


	//   ....[1]....
        /*08a4*/ 	.word	0x0000d930


	//   ....[2]....
        /*08a8*/ 	.word	0x0000da80


	//   ....[3]....
        /*08ac*/ 	.word	0x0000db70


	//   ....[4]....
        /*08b0*/ 	.word	0x0000e9b0


	//----- nvinfo : EIATTR_MBARRIER_INSTR_OFFSETS
	.align		4
.L_1317:
        /*08b4*/ 	.byte	0x04, 0x39
        /*08b6*/ 	.short	(.L_1319 - .L_1318)


	//   ....[0]....
.L_1318:
        /*08b8*/ 	.word	0x00000180
        /*08bc*/ 	.word	0x000000ff
        /*08c0*/ 	.word	0x0002d800
        /*08c4*/ 	.short	0x0100
        /*08c6*/ 	.byte	0x08
	.zero		1


	//   ....[1]....
        /*08c8*/ 	.word	0x00000190
        /*08cc*/ 	.word	0x000000ff
        /*08d0*/ 	.word	0x0002d820
        /*08d4*/ 	.short	0x0100
        /*08d6*/ 	.byte	0x08
	.zero		1


	//   ....[2]....
        /*08d8*/ 	.word	0x00000280
        /*08dc*/ 	.word	0x000000ff
        /*08e0*/ 	.word	0x0002d830
        /*08e4*/ 	.short	0x0100
        /*08e6*/ 	.byte	0x08
	.zero		1


	//   ....[3]....
        /*08e8*/ 	.word	0x00000290
        /*08ec*/ 	.word	0x000000ff
        /*08f0*/ 	.word	0x0002d840
        /*08f4*/ 	.short	0x0100
        /*08f6*/ 	.byte	0x08
	.zero		1


	//   ....[4]....
        /*08f8*/ 	.word	0x000002a0
        /*08fc*/ 	.word	0x000000ff
        /*0900*/ 	.word	0x0002d838
        /*0904*/ 	.short	0x0100
        /*0906*/ 	.byte	0x08
	.zero		1


	//   ....[5]....
        /*0908*/ 	.word	0x000002b0
        /*090c*/ 	.word	0x000000ff
        /*0910*/ 	.word	0x0002d848
        /*0914*/ 	.short	0x0100
        /*0916*/ 	.byte	0x08
	.zero		1


	//   ....[6]....
        /*0918*/ 	.word	0x000003e0
        /*091c*/ 	.word	0x000000ff
        /*0920*/ 	.word	0x0002d850
        /*0924*/ 	.short	0x0100
        /*0926*/ 	.byte	0x08
	.zero		1


	//   ....[7]....
        /*0928*/ 	.word	0x000003f0
        /*092c*/ 	.word	0x000000ff
        /*0930*/ 	.word	0x0002d860
        /*0934*/ 	.short	0x0100
        /*0936*/ 	.byte	0x08
	.zero		1


	//   ....[8]....
        /*0938*/ 	.word	0x00000400
        /*093c*/ 	.word	0x000000ff
        /*0940*/ 	.word	0x0002d858
        /*0944*/ 	.short	0x0100
        /*0946*/ 	.byte	0x08
	.zero		1


	//   ....[9]....
        /*0948*/ 	.word	0x00000410
        /*094c*/ 	.word	0x000000ff
        /*0950*/ 	.word	0x0002d868
        /*0954*/ 	.short	0x0100
        /*0956*/ 	.byte	0x08
	.zero		1


	//   ....[10]....
        /*0958*/ 	.word	0x00000500
        /*095c*/ 	.word	0x000000ff
        /*0960*/ 	.word	0x0002d870
        /*0964*/ 	.short	0x0100
        /*0966*/ 	.byte	0x06
	.zero		1


	//   ....[11]....
        /*0968*/ 	.word	0x00000510
        /*096c*/ 	.word	0x000000ff
        /*0970*/ 	.word	0x0002d880
        /*0974*/ 	.short	0x0100
        /*0976*/ 	.byte	0x06
	.zero		1


	//   ....[12]....
        /*0978*/ 	.word	0x00000520
        /*097c*/ 	.word	0x000000ff
        /*0980*/ 	.word	0x0002d878
        /*0984*/ 	.short	0x0100
        /*0986*/ 	.byte	0x06
	.zero		1


	//   ....[13]....
        /*0988*/ 	.word	0x00000530
        /*098c*/ 	.word	0x000000ff
        /*0990*/ 	.word	0x0002d888
        /*0994*/ 	.short	0x0100
        /*0996*/ 	.byte	0x06
	.zero		1


	//   ....[14]....
        /*0998*/ 	.word	0x00000660
        /*099c*/ 	.word	0x000000ff
        /*09a0*/ 	.word	0x0002d890
        /*09a4*/ 	.short	0x0100
        /*09a6*/ 	.byte	0x08
	.zero		1


	//   ....[15]....
        /*09a8*/ 	.word	0x00000670
        /*09ac*/ 	.word	0x000000ff
        /*09b0*/ 	.word	0x0002d8a0
        /*09b4*/ 	.short	0x0100
        /*09b6*/ 	.byte	0x08
	.zero		1


	//   ....[16]....
        /*09b8*/ 	.word	0x00000680
        /*09bc*/ 	.word	0x000000ff
        /*09c0*/ 	.word	0x0002d898
        /*09c4*/ 	.short	0x0100
        /*09c6*/ 	.byte	0x08
	.zero		1


	//   ....[17]....
        /*09c8*/ 	.word	0x00000690
        /*09cc*/ 	.word	0x000000ff
        /*09d0*/ 	.word	0x0002d8a8
        /*09d4*/ 	.short	0x0100
        /*09d6*/ 	.byte	0x08
	.zero		1


	//   ....[18]....
        /*09d8*/ 	.word	0x000007c0
        /*09dc*/ 	.word	0x000000ff
        /*09e0*/ 	.word	0x0002d8b0
        /*09e4*/ 	.short	0x0100
        /*09e6*/ 	.byte	0x08
	.zero		1


	//   ....[19]....
        /*09e8*/ 	.word	0x000007d0
        /*09ec*/ 	.word	0x000000ff
        /*09f0*/ 	.word	0x0002d8c0
        /*09f4*/ 	.short	0x0100
        /*09f6*/ 	.byte	0x08
	.zero		1


	//   ....[20]....
        /*09f8*/ 	.word	0x000007e0
        /*09fc*/ 	.word	0x000000ff
        /*0a00*/ 	.word	0x0002d8b8
        /*0a04*/ 	.short	0x0100
        /*0a06*/ 	.byte	0x08
	.zero		1


	//   ....[21]....
        /*0a08*/ 	.word	0x000007f0
        /*0a0c*/ 	.word	0x000000ff
        /*0a10*/ 	.word	0x0002d8c8
        /*0a14*/ 	.short	0x0100
        /*0a16*/ 	.byte	0x08
	.zero		1


	//   ....[22]....
        /*0a18*/ 	.word	0x00001bc0
        /*0a1c*/ 	.word	0x000000ff
        /*0a20*/ 	.word	0x0002d800
        /*0a24*/ 	.short	0x010a
        /*0a26*/ 	.byte	0x28
	.zero		1


	//   ....[23]....
        /*0a28*/ 	.word	0x00001c30
        /*0a2c*/ 	.word	0x00000000
        /*0a30*/ 	.word	0x0002d830
        /*0a34*/ 	.short	0x010a
        /*0a36*/ 	.byte	0x3f
	.zero		1


	//   ....[24]....
        /*0a38*/ 	.word	0x00001c70
        /*0a3c*/ 	.word	0x00000000
        /*0a40*/ 	.word	0x0002d830
        /*0a44*/ 	.short	0x010a
        /*0a46*/ 	.byte	0x3f
	.zero		1


	//   ....[25]....
        /*0a48*/ 	.word	0x00002800
        /*0a4c*/ 	.word	0x000000ff
        /*0a50*/ 	.word	0x00000000
        /*0a54*/ 	.short	0x0101
        /*0a56*/ 	.byte	0x06
	.zero		1


	//   ....[26]....
        /*0a58*/ 	.word	0x00003fb0
        /*0a5c*/ 	.word	0x000000ff
        /*0a60*/ 	.word	0x0002d830
        /*0a64*/ 	.short	0x010a
        /*0a66*/ 	.byte	0x07
	.zero		1


	//   ....[27]....
        /*0a68*/ 	.word	0x00003ff0
        /*0a6c*/ 	.word	0x000000ff
        /*0a70*/ 	.word	0x0002d830
        /*0a74*/ 	.short	0x010a
        /*0a76*/ 	.byte	0x07
	.zero		1


	//   ....[28]....
        /*0a78*/ 	.word	0x000042d0
        /*0a7c*/ 	.word	0x000000ff
        /*0a80*/ 	.word	0x0002d850
        /*0a84*/ 	.short	0x010a
        /*0a86*/ 	.byte	0x07
	.zero		1


	//   ....[29]....
        /*0a88*/ 	.word	0x00004310
        /*0a8c*/ 	.word	0x000000ff
        /*0a90*/ 	.word	0x0002d850
        /*0a94*/ 	.short	0x010a
        /*0a96*/ 	.byte	0x07
	.zero		1


	//   ....[30]....
        /*0a98*/ 	.word	0x00004810
        /*0a9c*/ 	.word	0x000000ff
        /*0aa0*/ 	.word	0x00000000
        /*0aa4*/ 	.short	0x0101
        /*0aa6*/ 	.byte	0x07
	.zero		1


	//   ....[31]....
        /*0aa8*/ 	.word	0x00006400
        /*0aac*/ 	.word	0x000000ff
        /*0ab0*/ 	.word	0x00000000
        /*0ab4*/ 	.short	0x0101
        /*0ab6*/ 	.byte	0x06
	.zero		1


	//   ....[32]....
        /*0ab8*/ 	.word	0x00006aa0
        /*0abc*/ 	.word	0x000000ff
        /*0ac0*/ 	.word	0x0002d830
        /*0ac4*/ 	.short	0x010a
        /*0ac6*/ 	.byte	0x07
	.zero		1


	//   ....[33]....
        /*0ac8*/ 	.word	0x00006ae0
        /*0acc*/ 	.word	0x000000ff
        /*0ad0*/ 	.word	0x0002d830
        /*0ad4*/ 	.short	0x010a
        /*0ad6*/ 	.byte	0x07
	.zero		1


	//   ....[34]....
        /*0ad8*/ 	.word	0x00006dc0
        /*0adc*/ 	.word	0x000000ff
        /*0ae0*/ 	.word	0x0002d850
        /*0ae4*/ 	.short	0x010a
        /*0ae6*/ 	.byte	0x07
	.zero		1


	//   ....[35]....
        /*0ae8*/ 	.word	0x00006e00
        /*0aec*/ 	.word	0x000000ff
        /*0af0*/ 	.word	0x0002d850
        /*0af4*/ 	.short	0x010a
        /*0af6*/ 	.byte	0x07
	.zero		1


	//   ....[36]....
        /*0af8*/ 	.word	0x00007300
        /*0afc*/ 	.word	0x000000ff
        /*0b00*/ 	.word	0x00000000
        /*0b04*/ 	.short	0x0101
        /*0b06*/ 	.byte	0x07
	.zero		1


	//   ....[37]....
        /*0b08*/ 	.word	0x00008510
        /*0b0c*/ 	.word	0x000000ff
        /*0b10*/ 	.word	0x00000000
        /*0b14*/ 	.short	0x0101
        /*0b16*/ 	.byte	0x06
	.zero		1


	//   ....[38]....
        /*0b18*/ 	.word	0x00008ae0
        /*0b1c*/ 	.word	0x000000ff
        /*0b20*/ 	.word	0x0002d850
        /*0b24*/ 	.short	0x010a
        /*0b26*/ 	.byte	0x04
	.zero		1


	//   ....[39]....
        /*0b28*/ 	.word	0x00008b20
        /*0b2c*/ 	.word	0x000000ff
        /*0b30*/ 	.word	0x0002d850
        /*0b34*/ 	.short	0x010a
        /*0b36*/ 	.byte	0x04
	.zero		1


	//   ....[40]....
        /*0b38*/ 	.word	0x000091a0
        /*0b3c*/ 	.word	0x000000ff
        /*0b40*/ 	.word	0x00000000
        /*0b44*/ 	.short	0x0101
        /*0b46*/ 	.byte	0x04
	.zero		1


	//   ....[41]....
        /*0b48*/ 	.word	0x0000a570
        /*0b4c*/ 	.word	0x000000ff
        /*0b50*/ 	.word	0x00000000
        /*0b54*/ 	.short	0x0101
        /*0b56*/ 	.byte	0x04
	.zero		1


	//   ....[42]....
        /*0b58*/ 	.word	0x0000aad0
        /*0b5c*/ 	.word	0x000000ff
        /*0b60*/ 	.word	0x00000000
        /*0b64*/ 	.short	0x0101
        /*0b66*/ 	.byte	0x04
	.zero		1


	//   ....[43]....
        /*0b68*/ 	.word	0x0000e130
        /*0b6c*/ 	.word	0x00000002
        /*0b70*/ 	.word	0x0002d840
        /*0b74*/ 	.short	0x010a
        /*0b76*/ 	.byte	0x3f
	.zero		1


	//   ....[44]....
        /*0b78*/ 	.word	0x0000e6b0
        /*0b7c*/ 	.word	0x00000002
        /*0b80*/ 	.word	0x0002d830
        /*0b84*/ 	.short	0x0107
        /*0b86*/ 	.byte	0x3f
	.zero		1


	//   ....[45]....
        /*0b88*/ 	.word	0x0000e790
        /*0b8c*/ 	.word	0x00000002
        /*0b90*/ 	.word	0x0002d830
        /*0b94*/ 	.short	0x0101
        /*0b96*/ 	.byte	0x3f
	.zero		1


	//   ....[46]....
        /*0b98*/ 	.word	0x0000f310
        /*0b9c*/ 	.word	0x00000011
        /*0ba0*/ 	.word	0x0002d800
        /*0ba4*/ 	.short	0x0107
        /*0ba6*/ 	.byte	0x3f
	.zero		1


	//   ....[47]....
        /*0ba8*/ 	.word	0x0000f400
        /*0bac*/ 	.word	0x00000011
        /*0bb0*/ 	.word	0x0002d800
        /*0bb4*/ 	.short	0x0101
        /*0bb6*/ 	.byte	0x3f
	.zero		1


	//   ....[48]....
        /*0bb8*/ 	.word	0x0000f420
        /*0bbc*/ 	.word	0x00000011
        /*0bc0*/ 	.word	0x0002d820
        /*0bc4*/ 	.short	0x010a
        /*0bc6*/ 	.byte	0x3f
	.zero		1


	//   ....[49]....
        /*0bc8*/ 	.word	0x0000f840
        /*0bcc*/ 	.word	0x00000005
        /*0bd0*/ 	.word	0x0002d840
        /*0bd4*/ 	.short	0x010a
        /*0bd6*/ 	.byte	0x3f
	.zero		1


	//   ....[50]....
        /*0bd8*/ 	.word	0x0000fca0
        /*0bdc*/ 	.word	0x00000005
        /*0be0*/ 	.word	0x0002d830
        /*0be4*/ 	.short	0x0107
        /*0be6*/ 	.byte	0x3f
	.zero		1


	//   ....[51]....
        /*0be8*/ 	.word	0x0000fd60
        /*0bec*/ 	.word	0x00000005
        /*0bf0*/ 	.word	0x0002d830
        /*0bf4*/ 	.short	0x0101
        /*0bf6*/ 	.byte	0x3f
	.zero		1


	//   ....[52]....
        /*0bf8*/ 	.word	0x0000fdc0
        /*0bfc*/ 	.word	0x00000005
        /*0c00*/ 	.word	0x0002d860
        /*0c04*/ 	.short	0x010a
        /*0c06*/ 	.byte	0x3f
	.zero		1


	//   ....[53]....
        /*0c08*/ 	.word	0x000102b0
        /*0c0c*/ 	.word	0x00000005
        /*0c10*/ 	.word	0x0002d850
        /*0c14*/ 	.short	0x0107
        /*0c16*/ 	.byte	0x3f
	.zero		1


	//   ....[54]....
        /*0c18*/ 	.word	0x000103a0
        /*0c1c*/ 	.word	0x00000005
        /*0c20*/ 	.word	0x0002d850
        /*0c24*/ 	.short	0x0101
        /*0c26*/ 	.byte	0x3f
	.zero		1


	//   ....[55]....
        /*0c28*/ 	.word	0x000105c0
        /*0c2c*/ 	.word	0x00000000
        /*0c30*/ 	.word	0x0002d860
        /*0c34*/ 	.short	0x010a
        /*0c36*/ 	.byte	0x3f
	.zero		1


	//   ....[56]....
        /*0c38*/ 	.word	0x00010a40
        /*0c3c*/ 	.word	0x00000000
        /*0c40*/ 	.word	0x0002d850
        /*0c44*/ 	.short	0x0107
        /*0c46*/ 	.byte	0x3f
	.zero		1


	//   ....[57]....
        /*0c48*/ 	.word	0x00010b10
        /*0c4c*/ 	.word	0x00000000
        /*0c50*/ 	.word	0x0002d850
        /*0c54*/ 	.short	0x0101
        /*0c56*/ 	.byte	0x3f
	.zero		1


	//   ....[58]....
        /*0c58*/ 	.word	0x00011c60
        /*0c5c*/ 	.word	0x00000005
        /*0c60*/ 	.word	0x0002d820
        /*0c64*/ 	.short	0x010a
        /*0c66*/ 	.byte	0x3f
	.zero		1


	//   ....[59]....
        /*0c68*/ 	.word	0x00011de0
        /*0c6c*/ 	.word	0x00000003
        /*0c70*/ 	.word	0x0002d840
        /*0c74*/ 	.short	0x010a
        /*0c76*/ 	.byte	0x3f
	.zero		1


	//   ....[60]....
        /*0c78*/ 	.word	0x00011e80
        /*0c7c*/ 	.word	0x00000005
        /*0c80*/ 	.word	0x0002d840
        /*0c84*/ 	.short	0x010a
        /*0c86*/ 	.byte	0x3f
	.zero		1


	//   ....[61]....
        /*0c88*/ 	.word	0x00011ec0
        /*0c8c*/ 	.word	0x00000003
        /*0c90*/ 	.word	0x0002d860
        /*0c94*/ 	.short	0x010a
        /*0c96*/ 	.byte	0x3f
	.zero		1


	//   ....[62]....
        /*0c98*/ 	.word	0x00011f00
        /*0c9c*/ 	.word	0x00000005
        /*0ca0*/ 	.word	0x0002d860
        /*0ca4*/ 	.short	0x010a
        /*0ca6*/ 	.byte	0x3f
	.zero		1


	//   ....[63]....
        /*0ca8*/ 	.word	0x00011f70
        /*0cac*/ 	.word	0x00000003
        /*0cb0*/ 	.word	0x0002d800
        /*0cb4*/ 	.short	0x010a
        /*0cb6*/ 	.byte	0x3f
	.zero		1


	//   ....[64]....
        /*0cb8*/ 	.word	0x00011fc0
        /*0cbc*/ 	.word	0x00000000
        /*0cc0*/ 	.word	0x0002d830
        /*0cc4*/ 	.short	0x010a
        /*0cc6*/ 	.byte	0x3f
	.zero		1


	//   ....[65]....
        /*0cc8*/ 	.word	0x00012020
        /*0ccc*/ 	.word	0x00000006
        /*0cd0*/ 	.word	0x0002d830
        /*0cd4*/ 	.short	0x010a
        /*0cd6*/ 	.byte	0x3f
	.zero		1


	//   ....[66]....
        /*0cd8*/ 	.word	0x00012080
        /*0cdc*/ 	.word	0x00000005
        /*0ce0*/ 	.word	0x0002d850
        /*0ce4*/ 	.short	0x010a
        /*0ce6*/ 	.byte	0x3f
	.zero		1


	//   ....[67]....
        /*0ce8*/ 	.word	0x000120e0
        /*0cec*/ 	.word	0x00000006
        /*0cf0*/ 	.word	0x0002d830
        /*0cf4*/ 	.short	0x010a
        /*0cf6*/ 	.byte	0x3f
	.zero		1


	//   ....[68]....
        /*0cf8*/ 	.word	0x00012140
        /*0cfc*/ 	.word	0x00000005
        /*0d00*/ 	.word	0x0002d850
        /*0d04*/ 	.short	0x010a
        /*0d06*/ 	.byte	0x3f
	.zero		1


	//   ....[69]....
        /*0d08*/ 	.word	0x000121a0
        /*0d0c*/ 	.word	0x00000008
        /*0d10*/ 	.word	0x0002d850
        /*0d14*/ 	.short	0x010a
        /*0d16*/ 	.byte	0x3f
	.zero		1


	//   ....[70]....
        /*0d18*/ 	.word	0x000122c0
        /*0d1c*/ 	.word	0x00000002
        /*0d20*/ 	.word	0x0002d840
        /*0d24*/ 	.short	0x010a
        /*0d26*/ 	.byte	0x3f
	.zero		1


	//   ....[71]....
        /*0d28*/ 	.word	0x000130b0
        /*0d2c*/ 	.word	0x00000011
        /*0d30*/ 	.word	0x0002d820
        /*0d34*/ 	.short	0x010a
        /*0d36*/ 	.byte	0x3f
	.zero		1


	//   ....[72]....
        /*0d38*/ 	.word	0x00013100
        /*0d3c*/ 	.word	0x00000005
        /*0d40*/ 	.word	0x0002d840
        /*0d44*/ 	.short	0x010a
        /*0d46*/ 	.byte	0x3f
	.zero		1


	//   ....[73]....
        /*0d48*/ 	.word	0x000136a0
        /*0d4c*/ 	.word	0x00000005
        /*0d50*/ 	.word	0x0002d860
        /*0d54*/ 	.short	0x010a
        /*0d56*/ 	.byte	0x3f
	.zero		1


	//   ....[74]....
        /*0d58*/ 	.word	0x00013c80
        /*0d5c*/ 	.word	0x00000000
        /*0d60*/ 	.word	0x0002d860
        /*0d64*/ 	.short	0x010a
        /*0d66*/ 	.byte	0x3f
	.zero		1


	//   ....[75]....
        /*0d68*/ 	.word	0x00014c70
        /*0d6c*/ 	.word	0x00000005
        /*0d70*/ 	.word	0x0002d820
        /*0d74*/ 	.short	0x010a
        /*0d76*/ 	.byte	0x3f
	.zero		1


	//   ....[76]....
        /*0d78*/ 	.word	0x00014e10
        /*0d7c*/ 	.word	0x00000003
        /*0d80*/ 	.word	0x0002d840
        /*0d84*/ 	.short	0x010a
        /*0d86*/ 	.byte	0x3f
	.zero		1


	//   ....[77]....
        /*0d88*/ 	.word	0x00014e60
        /*0d8c*/ 	.word	0x00000005
        /*0d90*/ 	.word	0x0002d840
        /*0d94*/ 	.short	0x010a
        /*0d96*/ 	.byte	0x3f
	.zero		1


	//   ....[78]....
        /*0d98*/ 	.word	0x00014eb0
        /*0d9c*/ 	.word	0x00000003
        /*0da0*/ 	.word	0x0002d860
        /*0da4*/ 	.short	0x010a
        /*0da6*/ 	.byte	0x3f
	.zero		1


	//----- nvinfo : EIATTR_NUM_MBARRIERS
	.align		4
.L_1319:
        /*0da8*/ 	.byte	0x03, 0x38
        /*0daa*/ 	.short	0x0016


	//----- nvinfo : EIATTR_EXIT_INSTR_OFFSETS
	.align		4
        /*0dac*/ 	.byte	0x04, 0x1c
        /*0dae*/ 	.short	(.L_1321 - .L_1320)


	//   ....[0]....
.L_1320:
        /*0db0*/ 	.word	0x000009a0


	//   ....[1]....
        /*0db4*/ 	.word	0x0000bce0


	//   ....[2]....
        /*0db8*/ 	.word	0x00011f50


	//----- nvinfo : EIATTR_MAX_THREADS
	.align		4
.L_1321:
        /*0dbc*/ 	.byte	0x04, 0x05
        /*0dbe*/ 	.short	(.L_1323 - .L_1322)
.L_1322:
        /*0dc0*/ 	.word	0x00000200
        /*0dc4*/ 	.word	0x00000001
        /*0dc8*/ 	.word	0x00000001


	//----- nvinfo : EIATTR_CRS_STACK_SIZE
	.align		4
.L_1323:
        /*0dcc*/ 	.byte	0x04, 0x1e
        /*0dce*/ 	.short	(.L_1325 - .L_1324)
.L_1324:
        /*0dd0*/ 	.word	0x00000000


	//----- nvinfo : EIATTR_CBANK_PARAM_SIZE
	.align		4
.L_1325:
        /*0dd4*/ 	.byte	0x03, 0x19
        /*0dd6*/ 	.short	0x0af0


	//----- nvinfo : EIATTR_PARAM_CBANK
	.align		4
        /*0dd8*/ 	.byte	0x04, 0x0a
        /*0dda*/ 	.short	(.L_1327 - .L_1326)
	.align		4
.L_1326:
        /*0ddc*/ 	.word	index@(.nv.constant0._ZN7cutlass13device_kernelIN5flash11enable_sm90INS1_16FlashAttnFwdSm90INS1_25CollectiveMainloopFwdSm90ILi2EN4cute5tupleIJNS5_1CILi1EEES8_S8_EEENS6_IJNS7_ILi192EEENS7_ILi128EEENS7_ILi96EEEEEELi96ENS_6half_tEfNS_4arch4Sm90ELb1ELb0ELb0ELb1ELb1ELb0ELb0ELb0ELb1ELb1ELb1ELb0EEENS1_21CollectiveEpilogueFwdINS6_IJSA_SC_SB_EEES9_SE_SG_Li384ELb1ELb1ELb1ELb0EEENS1_36VarlenDynamicPersistentTileSchedulerILi192ELi128ELi384ELi128ELb1ELb1ELb1ELb1ELb1ELb1EEEEEEEEEvNT_6ParamsE)
        /*0de0*/ 	.short	0x0210
        /*0de2*/ 	.short	0x0af0


	//----- nvinfo : EIATTR_SW_WAR
	.align		4
.L_1327:
        /*0de4*/ 	.byte	0x04, 0x36
        /*0de6*/ 	.short	(.L_1329 - .L_1328)
.L_1328:
        /*0de8*/ 	.word	0x00000008
.L_1329:


//--------------------- .nv.info._ZN7cutlass13device_kernelIN5flash11enable_sm90INS1_16FlashAttnFwdSm90INS1_25CollectiveMainloopFwdSm90ILi2EN4cute5tupleIJNS5_1CILi1EEES8_S8_EEENS6_IJNS7_ILi192EEENS7_ILi128EEENS7_ILi96EEEEEELi96ENS_6half_tEfNS_4arch4Sm90ELb1ELb0ELb0ELb1ELb1ELb1ELb0ELb0ELb1ELb1ELb1ELb0EEENS1_21CollectiveEpilogueFwdINS6_IJSA_SC_SB_EEES9_SE_SG_Li384ELb1ELb1ELb1ELb0EEENS1_36VarlenDynamicPersistentTileSchedulerILi192ELi128ELi384ELi128ELb1ELb1ELb1ELb1ELb1ELb1EEEEEEEEEvNT_6ParamsE --------------------------
	.section	.nv.info._ZN7cutlass13device_kernelIN5flash11enable_sm90INS1_16FlashAttnFwdSm90INS1_25CollectiveMainloopFwdSm90ILi2EN4cute5tupleIJNS5_1CILi1EEES8_S8_EEENS6_IJNS7_ILi192EEENS7_ILi128EEENS7_ILi96EEEEEELi96ENS_6half_tEfNS_4arch4Sm90ELb1ELb0ELb0ELb1ELb1ELb1ELb0ELb0ELb1ELb1ELb1ELb0EEENS1_21CollectiveEpilogueFwdINS6_IJSA_SC_SB_EEES9_SE_SG_Li384ELb1ELb1ELb1ELb0EEENS1_36VarlenDynamicPersistentTileSchedulerILi192ELi128ELi384ELi128ELb1ELb1ELb1ELb1ELb1ELb1EEEEEEEEEvNT_6ParamsE,"",@"SHT_CUDA_INFO"
	.sectionflags	@""
	.align	4


	//----- nvinfo : EIATTR_CUDA_API_VERSION
	.align		4
        /*0000*/ 	.byte	0x04, 0x37
        /*0002*/ 	.short	(.L_1331 - .L_1330)
.L_1330:
        /*0004*/ 	.word	0x00000082


	//----- nvinfo : EIATTR_KPARAM_INFO
	.align		4
.L_1331:
        /*0008*/ 	.byte	0x04, 0x17
        /*000a*/ 	.short	(.L_1333 - .L_1332)
.L_1332:
        /*000c*/ 	.word	0x00000000
        /*0010*/ 	.short	0x0000
        /*0012*/ 	.short	0x0070
        /*0014*/ 	.byte	0x00, 0xf0, 0x01, 0x2a


	//----- nvinfo : EIATTR_SPARSE_MMA_MASK
	.align		4
.L_1333:
        /*0018*/ 	.byte	0x03, 0x50
        /*001a*/ 	.short	0x0000


	//----- nvinfo : EIATTR_MAXREG_COUNT
	.align		4
        /*001c*/ 	.byte	0x03, 0x1b
        /*001e*/ 	.short	0x0080


	//----- nvinfo : EIATTR_NUM_BARRIERS
	.align		4
        /*0020*/ 	.byte	0x02, 0x4c
        /*0022*/ 	.byte	0x10
	.zero		1


	//----- nvinfo : EIATTR_EXTERNS
	.align		4
        /*0024*/ 	.byte	0x04, 0x0f
        /*0026*/ 	.short	(.L_1335 - .L_1334)


	//   ....[0]....
	.align		4
.L_1334:
        /*0028*/ 	.word	index@(__assertfail)


	//----- nvinfo : EIATTR_ANNOTATIONS
	.align		4
.L_1335:
        /*002c*/ 	.byte	0x04, 0x55
        /*002e*/ 	.short	(.L_1337 - .L_1336)


	//   ....[0]....
.L_1336:
        /* <DEDUP_REMOVED lines=147> */


	//----- nvinfo : EIATTR_MERCURY_ISA_VERSION
	.align		4
.L_1337:
        /*0950*/ 	.byte	0x03, 0x5f
        /*0952*/ 	.short	0x0101


	//----- nvinfo : EIATTR_UNUSED_LOAD_BYTE_OFFSET
	.align		4
        /*0954*/ 	.byte	0x04, 0x44
        /*0956*/ 	.short	(.L_1339 - .L_1338)


	//   ....[0]....
.L_1338:
        /*0958*/ 	.word	0x00000a90
        /*095c*/ 	.word	0x0000fff0


	//   ....[1]....
        /*0960*/ 	.word	0x00014270
        /*0964*/ 	.word	0x0000fff0


	//----- nvinfo : EIATTR_INT_WARP_WIDE_INSTR_OFFSETS
	.align		4
.L_1339:
        /*0968*/ 	.byte	0x04, 0x31
        /*096a*/ 	.short	(.L_1341 - .L_1340)


	//   ....[0]....
.L_1340:
        /*096c*/ 	.word	0x00000130


	//   ....[1]....
        /*0970*/ 	.word	0x00000170


	//   ....[2]....
        /*0974*/ 	.word	0x000001e0


	//   ....[3]....
        /*0978*/ 	.word	0x0001a210


	//   ....[4]....
        /*097c*/ 	.word	0x0001a2a0


	//   ....[5]....
        /*0980*/ 	.word	0x0001cf10


	//   ....[6]....
        /*0984*/ 	.word	0x0001cfa0


	//----- nvinfo : EIATTR_COOP_GROUP_MASK_REGIDS
	.align		4
.L_1341:
        /*0988*/ 	.byte	0x04, 0x29
        /*098a*/ 	.short	(.L_1343 - .L_1342)


	//   ....[0]....
.L_1342:
        /*098c*/ 	.word	0xffffffff


	//   ....[1]....
        /*0990*/ 	.word	0xffffffff


	//   ....[2]....
        /*0994*/ 	.word	0xffffffff


	//   ....[3]....
        /*0998*/ 	.word	0xffffffff


	//   ....[4]....
        /*099c*/ 	.word	0xffffffff


	//   ....[5]....
        /*09a0*/ 	.word	0xffffffff


	//   ....[6]....
        /*09a4*/ 	.word	0xffffffff


	//   ....[7]....
        /*09a8*/ 	.word	0xffffffff


	//   ....[8]....
        /*09ac*/ 	.word	0xffffffff


	//   ....[9]....
        /*09b0*/ 	.word	0xffffffff


	//   ....[10]....
        /*09b4*/ 	.word	0xffffffff


	//   ....[11]....
        /*09b8*/ 	.word	0xffffffff


	//   ....[12]....
        /*09bc*/ 	.word	0xffffffff


	//   ....[13]....
        /*09c0*/ 	.word	0xffffffff


	//   ....[14]....
        /*09c4*/ 	.word	0xffffffff


	//   ....[15]....
        /*09c8*/ 	.word	0xffffffff


	//   ....[16]....
        /*09cc*/ 	.word	0xffffffff


	//   ....[17]....
        /*09d0*/ 	.word	0xffffffff


	//   ....[18]....
        /*09d4*/ 	.word	0xffffffff


	//   ....[19]....
        /*09d8*/ 	.word	0xffffffff


	//   ....[20]....
        /*09dc*/ 	.word	0xffffffff


	//   ....[21]....
        /*09e0*/ 	.word	0xffffffff


	//   ....[22]....
        /*09e4*/ 	.word	0xffffffff


	//   ....[23]....
        /*09e8*/ 	.word	0xffffffff


	//   ....[24]....
        /*09ec*/ 	.word	0xffffffff


	//   ....[25]....
        /*09f0*/ 	.word	0xffffffff


	//   ....[26]....
        /*09f4*/ 	.word	0xffffffff


	//   ....[27]....
        /*09f8*/ 	.word	0xffffffff


	//   ....[28]....
        /*09fc*/ 	.word	0xffffffff


	//   ....[29]....
        /*0a00*/ 	.word	0xffffffff


	//   ....[30]....
        /*0a04*/ 	.word	0xffffffff


	//   ....[31]....
        /*0a08*/ 	.word	0xffffffff


	//   ....[32]....
        /*0a0c*/ 	.word	0xffffffff


	//   ....[33]....
        /*0a10*/ 	.word	0xffffffff


	//   ....[34]....
        /*0a14*/ 	.word	0xffffffff


	//   ....[35]....
        /*0a18*/ 	.word	0xffffffff


	//   ....[36]....
        /*0a1c*/ 	.word	0xffffffff


	//   ....[37]....
        /*0a20*/ 	.word	0xffffffff


	//   ....[38]....
        /*0a24*/ 	.word	0xffffffff


	//   ....[39]....
        /*0a28*/ 	.word	0xffffffff


	//   ....[40]....
        /*0a2c*/ 	.word	0xffffffff


	//   ....[41]....
        /*0a30*/ 	.word	0xffffffff


	//   ....[42]....
        /*0a34*/ 	.word	0xffffffff


	//   ....[43]....
        /*0a38*/ 	.word	0xffffffff


	//   ....[44]....
        /*0a3c*/ 	.word	0xffffffff


	//   ....[45]....
        /*0a40*/ 	.word	0xffffffff


	//   ....[46]....
        /*0a44*/ 	.word	0xffffffff


	//   ....[47]....
        /*0a48*/ 	.word	0xffffffff


	//   ....[48]....
        /*0a4c*/ 	.word	0xffffffff


	//   ....[49]....
        /*0a50*/ 	.word	0xffffffff


	//   ....[50]....
        /*0a54*/ 	.word	0xffffffff


	//   ....[51]....
        /*0a58*/ 	.word	0xffffffff


	//   ....[52]....
        /*0a5c*/ 	.word	0xffffffff


	//   ....[53]....
        /*0a60*/ 	.word	0xffffffff


	//   ....[54]....
        /*0a64*/ 	.word	0xffffffff


	//   ....[55]....
        /*0a68*/ 	.word	0xffffffff


	//   ....[56]....
        /*0a6c*/ 	.word	0xffffffff


	//   ....[57]....
        /*0a70*/ 	.word	0xffffffff


	//   ....[58]....
        /*0a74*/ 	.word	0xffffffff


	//   ....[59]....
        /*0a78*/ 	.word	0xffffffff


	//   ....[60]....
        /*0a7c*/ 	.word	0xffffffff


	//   ....[61]....
        /*0a80*/ 	.word	0xffffffff


	//   ....[62]....
        /*0a84*/ 	.word	0xffffffff


	//   ....[63]....
        /*0a88*/ 	.word	0xffffffff


	//   ....[64]....
        /*0a8c*/ 	.word	0xffffffff


	//   ....[65]....
        /*0a90*/ 	.word	0xffffffff


	//   ....[66]....
        /*0a94*/ 	.word	0xffffffff


	//   ....[67]....
        /*0a98*/ 	.word	0xffffffff


	//   ....[68]....
        /*0a9c*/ 	.word	0xffffffff


	//   ....[69]....
        /*0aa0*/ 	.word	0xffffffff


	//   ....[70]....
        /*0aa4*/ 	.word	0xffffffff


	//   ....[71]....
        /*0aa8*/ 	.word	0xffffffff


	//   ....[72]....
        /*0aac*/ 	.word	0xffffffff


	//   ....[73]....
        /*0ab0*/ 	.word	0xffffffff


	//   ....[74]....
        /*0ab4*/ 	.word	0xffffffff


	//   ....[75]....
        /*0ab8*/ 	.word	0xffffffff


	//   ....[76]....
        /*0abc*/ 	.word	0xffffffff


	//   ....[77]....
        /*0ac0*/ 	.word	0xffffffff


	//   ....[78]....
        /*0ac4*/ 	.word	0xffffffff


	//   ....[79]....
        /*0ac8*/ 	.word	0xffffffff


	//   ....[80]....
        /*0acc*/ 	.word	0xffffffff


	//   ....[81]....
        /*0ad0*/ 	.word	0xffffffff


	//   ....[82]....
        /*0ad4*/ 	.word	0xffffffff


	//   ....[83]....
        /*0ad8*/ 	.word	0xffffffff


	//   ....[84]....
        /*0adc*/ 	.word	0xffffffff


	//   ....[85]....
        /*0ae0*/ 	.word	0xffffffff


	//   ....[86]....
        /*0ae4*/ 	.word	0xffffffff


	//   ....[87]....
        /*0ae8*/ 	.word	0xffffffff


	//   ....[88]....
        /*0aec*/ 	.word	0xffffffff


	//   ....[89]....
        /*0af0*/ 	.word	0xffffffff


	//   ....[90]....
        /*0af4*/ 	.word	0xffffffff


	//   ....[91]....
        /*0af8*/ 	.word	0xffffffff


	//   ....[92]....
        /*0afc*/ 	.word	0xffffffff


	//   ....[93]....
        /*0b00*/ 	.word	0xffffffff


	//   ....[94]....
        /*0b04*/ 	.word	0xffffffff


	//   ....[95]....
        /*0b08*/ 	.word	0xffffffff


	//   ....[96]....
        /*0b0c*/ 	.word	0xffffffff


	//   ....[97]....
        /*0b10*/ 	.word	0xffffffff


	//   ....[98]....
        /*0b14*/ 	.word	0xffffffff


	//   ....[99]....
        /*0b18*/ 	.word	0xffffffff


	//   ....[100]....
        /*0b1c*/ 	.word	0xffffffff


	//   ....[101]....
        /*0b20*/ 	.word	0xffffffff


	//   ....[102]....
        /*0b24*/ 	.word	0xffffffff


	//   ....[103]....
        /*0b28*/ 	.word	0xffffffff


	//   ....[104]....
        /*0b2c*/ 	.word	0xffffffff


	//   ....[105]....
        /*0b30*/ 	.word	0xffffffff


	//   ....[106]....
        /*0b34*/ 	.word	0xffffffff


	//   ....[107]....
        /*0b38*/ 	.word	0xffffffff


	//   ....[108]....
        /*0b3c*/ 	.word	0xffffffff


	//   ....[109]....
        /*0b40*/ 	.word	0xffffffff


	//   ....[110]....
        /*0b44*/ 	.word	0xffffffff


	//   ....[111]....
        /*0b48*/ 	.word	0xffffffff


	//   ....[112]....
        /*0b4c*/ 	.word	0xffffffff


	//   ....[113]....
        /*0b50*/ 	.word	0xffffffff


	//   ....[114]....
        /*0b54*/ 	.word	0xffffffff


	//   ....[115]....
        /*0b58*/ 	.word	0xffffffff


	//   ....[116]....
        /*0b5c*/ 	.word	0xffffffff


	//   ....[117]....
        /*0b60*/ 	.word	0xffffffff


	//   ....[118]....
        /*0b64*/ 	.word	0xffffffff


	//   ....[119]....
        /*0b68*/ 	.word	0xffffffff


	//   ....[120]....
        /*0b6c*/ 	.word	0xffffffff


	//   ....[121]....
        /*0b70*/ 	.word	0xffffffff


	//   ....[122]....
        /*0b74*/ 	.word	0xffffffff


	//   ....[123]....
        /*0b78*/ 	.word	0xffffffff


	//   ....[124]....
        /*0b7c*/ 	.word	0xffffffff


	//   ....[125]....
        /*0b80*/ 	.word	0xffffffff


	//   ....[126]....
        /*0b84*/ 	.word	0xffffffff


	//   ....[127]....
        /*0b88*/ 	.word	0xffffffff


	//   ....[128]....
        /*0b8c*/ 	.word	0xffffffff


	//   ....[129]....
        /*0b90*/ 	.word	0xffffffff


	//   ....[130]....
        /*0b94*/ 	.word	0xffffffff


	//   ....[131]....
        /*0b98*/ 	.word	0xffffffff


	//   ....[132]....
        /*0b9c*/ 	.word	0xffffffff


	//   ....[133]....
        /*0ba0*/ 	.word	0xffffffff


	//   ....[134]....
        /*0ba4*/ 	.word	0xffffffff


	//   ....[135]....
        /*0ba8*/ 	.word	0xffffffff


	//   ....[136]....
        /*0bac*/ 	.word	0xffffffff


	//   ....[137]....
        /*0bb0*/ 	.word	0xffffffff


	//   ....[138]....
        /*0bb4*/ 	.word	0xffffffff


	//   ....[139]....
        /*0bb8*/ 	.word	0xffffffff


	//   ....[140]....
        /*0bbc*/ 	.word	0xffffffff


	//   ....[141]....
        /*0bc0*/ 	.word	0xffffffff


	//   ....[142]....
        /*0bc4*/ 	.word	0xffffffff


	//   ....[143]....
        /*0bc8*/ 	.word	0xffffffff


	//   ....[144]....
        /*0bcc*/ 	.word	0x0500000f


	//   ....[145]....
        /*0bd0*/ 	.word	0x0500000f


	//   ....[146]....
        /*0bd4*/ 	.word	0x0500000f


	//   ....[147]....
        /*0bd8*/ 	.word	0x0500000f


	//   ....[148]....
        /*0bdc*/ 	.word	0x0500000f


	//   ....[149]....
        /*0be0*/ 	.word	0x0500000f


	//   ....[150]....
        /*0be4*/ 	.word	0x0500000f


	//   ....[151]....
        /*0be8*/ 	.word	0x0500000f


	//   ....[152]....
        /*0bec*/ 	.word	0x0500000f


	//   ....[153]....
        /*0bf0*/ 	.word	0x0500000f


	//   ....[154]....
        /*0bf4*/ 	.word	0x0500000f


	//   ....[155]....
        /*0bf8*/ 	.word	0x0500000f


	//   ....[156]....
        /*0bfc*/ 	.word	0x0500000f


	//   ....[157]....
        /*0c00*/ 	.word	0x0500000f


	//   ....[158]....
        /*0c04*/ 	.word	0x0500000f


	//   ....[159]....
        /*0c08*/ 	.word	0x0500000f


	//   ....[160]....
        /*0c0c*/ 	.word	0x0500000f


	//   ....[161]....
        /*0c10*/ 	.word	0x0500000f


	//   ....[162]....
        /*0c14*/ 	.word	0x0500000f


	//   ....[163]....
        /*0c18*/ 	.word	0x0500000f


	//   ....[164]....
        /*0c1c*/ 	.word	0x0500000f


	//   ....[165]....
        /*0c20*/ 	.word	0x0500000f


	//   ....[166]....
        /*0c24*/ 	.word	0x0500000f


	//   ....[167]....
        /*0c28*/ 	.word	0x0500000f


	//   ....[168]....
        /*0c2c*/ 	.word	0x0500000f


	//   ....[169]....
        /*0c30*/ 	.word	0x0500000f


	//   ....[170]....
        /*0c34*/ 	.word	0x0500000f


	//   ....[171]....
        /*0c38*/ 	.word	0x0500000f


	//   ....[172]....
        /*0c3c*/ 	.word	0x0500000f


	//   ....[173]....
        /*0c40*/ 	.word	0x0500000f


	//   ....[174]....
        /*0c44*/ 	.word	0x0500000f


	//   ....[175]....
        /*0c48*/ 	.word	0x0500000f


	//   ....[176]....
        /*0c4c*/ 	.word	0x0500000f


	//   ....[177]....
        /*0c50*/ 	.word	0x0500000f


	//   ....[178]....
        /*0c54*/ 	.word	0x0500000f


	//   ....[179]....
        /*0c58*/ 	.word	0x0500000f


	//   ....[180]....
        /*0c5c*/ 	.word	0x0500000f


	//   ....[181]....
        /*0c60*/ 	.word	0x0500000f


	//   ....[182]....
        /*0c64*/ 	.word	0x0500000f


	//   ....[183]....
        /*0c68*/ 	.word	0x0500000f


	//   ....[184]....
        /*0c6c*/ 	.word	0x0500000f


	//   ....[185]....
        /*0c70*/ 	.word	0x0500000f


	//   ....[186]....
        /*0c74*/ 	.word	0x0500000f


	//   ....[187]....
        /*0c78*/ 	.word	0x0500000f


	//   ....[188]....
        /*0c7c*/ 	.word	0x0500000f


	//   ....[189]....
        /*0c80*/ 	.word	0x0500000f


	//   ....[190]....
        /*0c84*/ 	.word	0x0500000f


	//   ....[191]....
        /*0c88*/ 	.word	0x0500000f


	//   ....[192]....
        /*0c8c*/ 	.word	0x0500000f


	//   ....[193]....
        /*0c90*/ 	.word	0x0500000f


	//   ....[194]....
        /*0c94*/ 	.word	0x0500000f


	//   ....[195]....
        /*0c98*/ 	.word	0x0500000f


	//   ....[196]....
        /*0c9c*/ 	.word	0x0500000f


	//   ....[197]....
        /*0ca0*/ 	.word	0x0500000f


	//   ....[198]....
        /*0ca4*/ 	.word	0x0500000f


	//   ....[199]....
        /*0ca8*/ 	.word	0x0500000f


	//   ....[200]....
        /*0cac*/ 	.word	0x0500000f


	//   ....[201]....
        /*0cb0*/ 	.word	0x0500000f


	//   ....[202]....
        /*0cb4*/ 	.word	0x0500000f


	//   ....[203]....
        /*0cb8*/ 	.word	0x0500000f


	//   ....[204]....
        /*0cbc*/ 	.word	0x0500000f


	//   ....[205]....
        /*0cc0*/ 	.word	0x0500000f


	//   ....[206]....
        /*0cc4*/ 	.word	0x0500000f


	//   ....[207]....
        /*0cc8*/ 	.word	0x0500000f


	//   ....[208]....
        /*0ccc*/ 	.word	0x0500000f


	//   ....[209]....
        /*0cd0*/ 	.word	0x0500000f


	//   ....[210]....
        /*0cd4*/ 	.word	0x0500000f


	//   ....[211]....
        /*0cd8*/ 	.word	0x0500000f


	//   ....[212]....
        /*0cdc*/ 	.word	0x0500000f


	//   ....[213]....
        /*0ce0*/ 	.word	0x0500000f


	//   ....[214]....
        /*0ce4*/ 	.word	0x0500000f


	//   ....[215]....
        /*0ce8*/ 	.word	0x0500000f


	//   ....[216]....
        /*0cec*/ 	.word	0x0500000f


	//   ....[217]....
        /*0cf0*/ 	.word	0x0500000f


	//   ....[218]....
        /*0cf4*/ 	.word	0x0500000f


	//   ....[219]....
        /*0cf8*/ 	.word	0x0500000f


	//   ....[220]....
        /*0cfc*/ 	.word	0x0500000f


	//   ....[221]....
        /*0d00*/ 	.word	0x0500000f


	//   ....[222]....
        /*0d04*/ 	.word	0x0500000f


	//   ....[223]....
        /*0d08*/ 	.word	0x0500000f


	//   ....[224]....
        /*0d0c*/ 	.word	0x0500000f


	//   ....[225]....
        /*0d10*/ 	.word	0x0500000f


	//   ....[226]....
        /*0d14*/ 	.word	0x0500000f


	//   ....[227]....
        /*0d18*/ 	.word	0x0500000f


	//   ....[228]....
        /*0d1c*/ 	.word	0x0500000f


	//   ....[229]....
        /*0d20*/ 	.word	0x0500000f


	//   ....[230]....
        /*0d24*/ 	.word	0x0500000f


	//   ....[231]....
        /*0d28*/ 	.word	0x0500000f


	//   ....[232]....
        /*0d2c*/ 	.word	0x0500000f


	//   ....[233]....
        /*0d30*/ 	.word	0x0500000f


	//   ....[234]....
        /*0d34*/ 	.word	0x0500000f


	//   ....[235]....
        /*0d38*/ 	.word	0x0500000f


	//----- nvinfo : EIATTR_COOP_GROUP_INSTR_OFFSETS
	.align		4
.L_1343:
        /*0d3c*/ 	.byte	0x04, 0x28
        /*0d3e*/ 	.short	(.L_1345 - .L_1344)


	//   ....[0]....
.L_1344:
        /*0d40*/ 	.word	0x00000070


	//   ....[1]....
        /*0d44*/ 	.word	0x00000140


	//   ....[2]....
        /*0d48*/ 	.word	0x00000190


	//   ....[3]....
        /*0d4c*/ 	.word	0x000003c0


	//   ....[4]....
        /*0d50*/ 	.word	0x00000520


	//   ....[5]....
        /*0d54*/ 	.word	0x00000640


	//   ....[6]....
        /*0d58*/ 	.word	0x000007a0


	//   ....[7]....
        /*0d5c*/ 	.word	0x00003710


	//   ....[8]....
        /*0d60*/ 	.word	0x00003720


	//   ....[9]....
        /*0d64*/ 	.word	0x00005320


	//   ....[10]....
        /*0d68*/ 	.word	0x00005330


	//   ....[11]....
        /*0d6c*/ 	.word	0x00006ce0


	//   ....[12]....
        /*0d70*/ 	.word	0x00006cf0


	//   ....[13]....
        /*0d74*/ 	.word	0x00007200


	//   ....[14]....
        /*0d78*/ 	.word	0x00007220


	//   ....[15]....
        /*0d7c*/ 	.word	0x00007bc0


	//   ....[16]....
        /*0d80*/ 	.word	0x000082e0


	//   ....[17]....
        /*0d84*/ 	.word	0x000082f0


	//   ....[18]....
        /*0d88*/ 	.word	0x00008300


	//   ....[19]....
        /*0d8c*/ 	.word	0x00008310


	//   ....[20]....
        /*0d90*/ 	.word	0x0000a0b0


	//   ....[21]....
        /*0d94*/ 	.word	0x0000a0c0


	//   ....[22]....
        /*0d98*/ 	.word	0x0000a0d0


	//   ....[23]....
        /*0d9c*/ 	.word	0x0000a0e0


	//   ....[24]....
        /*0da0*/ 	.word	0x0000c410


	//   ....[25]....
        /*0da4*/ 	.word	0x0000c500


	//   ....[26]....
        /*0da8*/ 	.word	0x0000cff0


	//   ....[27]....
        /*0dac*/ 	.word	0x0000d0a0


	//   ....[28]....
        /*0db0*/ 	.word	0x0000d0b0


	//   ....[29]....
        /*0db4*/ 	.word	0x0000d0d0


	//   ....[30]....
        /*0db8*/ 	.word	0x0000e290


	//   ....[31]....
        /*0dbc*/ 	.word	0x0000f040


	//   ....[32]....
        /*0dc0*/ 	.word	0x0000f060


	//   ....[33]....
        /*0dc4*/ 	.word	0x0000f880


	//   ....[34]....
        /*0dc8*/ 	.word	0x0000f980


	//   ....[35]....
        /*0dcc*/ 	.word	0x00010150


	//   ....[36]....
        /*0dd0*/ 	.word	0x000101c0


	//   ....[37]....
        /*0dd4*/ 	.word	0x00011120


	//   ....[38]....
        /*0dd8*/ 	.word	0x00011ff0


	//   ....[39]....
        /*0ddc*/ 	.word	0x00012010


	//   ....[40]....
        /*0de0*/ 	.word	0x00012240


	//   ....[41]....
        /*0de4*/ 	.word	0x00012260


	//   ....[42]....
        /*0de8*/ 	.word	0x000135d0


	//   ....[43]....
        /*0dec*/ 	.word	0x00013c50


	//   ....[44]....
        /*0df0*/ 	.word	0x00013c80


	//   ....[45]....
        /*0df4*/ 	.word	0x00013cb0


	//   ....[46]....
        /*0df8*/ 	.word	0x00013cc0


	//   ....[47]....
        /*0dfc*/ 	.word	0x00014c40


	//   ....[48]....
        /*0e00*/ 	.word	0x00014c60


	//   ....[49]....
        /*0e04*/ 	.word	0x00014c70


	//   ....[50]....
        /*0e08*/ 	.word	0x00014c80


	//   ....[51]....
        /*0e0c*/ 	.word	0x00015320


	//   ....[52]....
        /*0e10*/ 	.word	0x00015330


	//   ....[53]....
        /*0e14*/ 	.word	0x00015480


	//   ....[54]....
        /*0e18*/ 	.word	0x00015490


	//   ....[55]....
        /*0e1c*/ 	.word	0x00015880


	//   ....[56]....
        /*0e20*/ 	.word	0x00015890


	//   ....[57]....
        /*0e24*/ 	.word	0x00015d90


	//   ....[58]....
        /*0e28*/ 	.word	0x00015da0


	//   ....[59]....
        /*0e2c*/ 	.word	0x00016b40


	//   ....[60]....
        /*0e30*/ 	.word	0x00016b50


	//   ....[61]....
        /*0e34*/ 	.word	0x00016cb0


	//   ....[62]....
        /*0e38*/ 	.word	0x00016cc0


	//   ....[63]....
        /*0e3c*/ 	.word	0x00016e70


	//   ....[64]....
        /*0e40*/ 	.word	0x00017070


	//   ....[65]....
        /*0e44*/ 	.word	0x000170a0


	//   ....[66]....
        /*0e48*/ 	.word	0x000170d0


	//   ....[67]....
        /*0e4c*/ 	.word	0x00017100


	//   ....[68]....
        /*0e50*/ 	.word	0x00017130


	//   ....[69]....
        /*0e54*/ 	.word	0x00017160


	//   ....[70]....
        /*0e58*/ 	.word	0x000172f0


	//   ....[71]....
        /*0e5c*/ 	.word	0x00017320


	//   ....[72]....
        /*0e60*/ 	.word	0x00017350


	//   ....[73]....
        /*0e64*/ 	.word	0x00017380


	//   ....[74]....
        /*0e68*/ 	.word	0x000173b0


	//   ....[75]....
        /*0e6c*/ 	.word	0x000173e0


	//   ....[76]....
        /*0e70*/ 	.word	0x00017470


	//   ....[77]....
        /*0e74*/ 	.word	0x000174a0


	//   ....[78]....
        /*0e78*/ 	.word	0x000174b0


	//   ....[79]....
        /*0e7c*/ 	.word	0x000174f0


	//   ....[80]....
        /*0e80*/ 	.word	0x00018a40


	//   ....[81]....
        /*0e84*/ 	.word	0x0001ae30


	//   ....[82]....
        /*0e88*/ 	.word	0x0001ae40


	//   ....[83]....
        /*0e8c*/ 	.word	0x0001af00


	//   ....[84]....
        /*0e90*/ 	.word	0x0001af10


	//   ....[85]....
        /*0e94*/ 	.word	0x0001afc0


	//   ....[86]....
        /*0e98*/ 	.word	0x0001afd0


	//   ....[87]....
        /*0e9c*/ 	.word	0x0001afe0


	//   ....[88]....
        /*0ea0*/ 	.word	0x0001aff0


	//   ....[89]....
        /*0ea4*/ 	.word	0x0001b9b0


	//   ....[90]....
        /*0ea8*/ 	.word	0x0001b9e0


	//   ....[91]....
        /*0eac*/ 	.word	0x0001baa0


	//   ....[92]....
        /*0eb0*/ 	.word	0x0001bac0


	//   ....[93]....
        /*0eb4*/ 	.word	0x0001bb60


	//   ....[94]....
        /*0eb8*/ 	.word	0x0001bb80


	//   ....[95]....
        /*0ebc*/ 	.word	0x0001bb90


	//   ....[96]....
        /*0ec0*/ 	.word	0x0001bba0


	//   ....[97]....
        /*0ec4*/ 	.word	0x0001bcc0


	//   ....[98]....
        /*0ec8*/ 	.word	0x0001bcd0


	//   ....[99]....
        /*0ecc*/ 	.word	0x0001bce0


	//   ....[100]....
        /*0ed0*/ 	.word	0x0001bd70


	//   ....[101]....
        /*0ed4*/ 	.word	0x0001c530


	//   ....[102]....
        /*0ed8*/ 	.word	0x0001c540


	//   ....[103]....
        /*0edc*/ 	.word	0x0001c560


	//   ....[104]....
        /*0ee0*/ 	.word	0x0001c5e0


	//   ....[105]....
        /*0ee4*/ 	.word	0x0001c5f0


	//   ....[106]....
        /*0ee8*/ 	.word	0x0001c650


	//   ....[107]....
        /*0eec*/ 	.word	0x0001c680


	//   ....[108]....
        /*0ef0*/ 	.word	0x0001c6c0


	//   ....[109]....
        /*0ef4*/ 	.word	0x0001c970


	//   ....[110]....
        /*0ef8*/ 	.word	0x0001c990


	//   ....[111]....
        /*0efc*/ 	.word	0x0001ca30


	//   ....[112]....
        /*0f00*/ 	.word	0x0001ca40


	//   ....[113]....
        /*0f04*/ 	.word	0x0001cad0


	//   ....[114]....
        /*0f08*/ 	.word	0x0001cae0


	//   ....[115]....
        /*0f0c*/ 	.word	0x0001caf0


	//   ....[116]....
        /*0f10*/ 	.word	0x0001cb80


	//   ....[117]....
        /*0f14*/ 	.word	0x0001d150


	//   ....[118]....
        /*0f18*/ 	.word	0x0001d160


	//   ....[119]....
        /*0f1c*/ 	.word	0x0001d1f0


	//   ....[120]....
        /*0f20*/ 	.word	0x0001d290


	//   ....[121]....
        /*0f24*/ 	.word	0x0001d2b0


	//   ....[122]....
        /*0f28*/ 	.word	0x0001d330


	//   ....[123]....
        /*0f2c*/ 	.word	0x0001d350


	//   ....[124]....
        /*0f30*/ 	.word	0x0001d360


	//   ....[125]....
        /*0f34*/ 	.word	0x0001d7b0


	//   ....[126]....
        /*0f38*/ 	.word	0x0001d7e0


	//   ....[127]....
        /*0f3c*/ 	.word	0x0001d840


	//   ....[128]....
        /*0f40*/ 	.word	0x0001d870


	//   ....[129]....
        /*0f44*/ 	.word	0x0001d8a0


	//   ....[130]....
        /*0f48*/ 	.word	0x0001d8d0


	//   ....[131]....
        /*0f4c*/ 	.word	0x0001d900


	//   ....[132]....
        /*0f50*/ 	.word	0x0001d930


	//   ....[133]....
        /*0f54*/ 	.word	0x0001dad0


	//   ....[134]....
        /*0f58*/ 	.word	0x0001db00


	//   ....[135]....
        /*0f5c*/ 	.word	0x0001db30


	//   ....[136]....
        /*0f60*/ 	.word	0x0001db60


	//   ....[137]....
        /*0f64*/ 	.word	0x0001db90


	//   ....[138]....
        /*0f68*/ 	.word	0x0001dbc0


	//   ....[139]....
        /*0f6c*/ 	.word	0x0001dc80


	//   ....[140]....
        /*0f70*/ 	.word	0x0001dca0


	//   ....[141]....
        /*0f74*/ 	.word	0x0001dcc0


	//   ....[142]....
        /*0f78*/ 	.word	0x0001dd20


	//   ....[143]....
        /*0f7c*/ 	.word	0x0001e750


	//   ....[144]....
        /*0f80*/ 	.word	0x0001ea90


	//   ....[145]....
        /*0f84*/ 	.word	0x0001eb20


	//   ....[146]....
        /*0f88*/ 	.word	0x0001ec10


	//   ....[147]....
        /*0f8c*/ 	.word	0x0001eca0


	//   ....[148]....
        /*0f90*/ 	.word	0x0001ed80


	//   ....[149]....
        /*0f94*/ 	.word	0x0001ee10


	//   ....[150]....
        /*0f98*/ 	.word	0x0001eef0


	//   ....[151]....
        /*0f9c*/ 	.word	0x0001ef90


	//   ....[152]....
        /*0fa0*/ 	.word	0x0001f020


	//   ....[153]....
        /*0fa4*/ 	.word	0x0001f070


	//   ....[154]....
        /*0fa8*/ 	.word	0x0001f0c0


	//   ....[155]....
        /*0fac*/ 	.word	0x0001f1a0


	//   ....[156]....
        /*0fb0*/ 	.word	0x0001f230


	//   ....[157]....
        /*0fb4*/ 	.word	0x0001f280


	//   ....[158]....
        /*0fb8*/ 	.word	0x0001f2d0


	//   ....[159]....
        /*0fbc*/ 	.word	0x0001f590


	//   ....[160]....
        /*0fc0*/ 	.word	0x0001f5e0


	//   ....[161]....
        /*0fc4*/ 	.word	0x0001f670


	//   ....[162]....
        /*0fc8*/ 	.word	0x0001f700


	//   ....[163]....
        /*0fcc*/ 	.word	0x0001f780


	//   ....[164]....
        /*0fd0*/ 	.word	0x0001f7d0


	//   ....[165]....
        /*0fd4*/ 	.word	0x0001f860


	//   ....[166]....
        /*0fd8*/ 	.word	0x0001f8f0


	//   ....[167]....
        /*0fdc*/ 	.word	0x0001f970


	//   ....[168]....
        /*0fe0*/ 	.word	0x0001f9c0


	//   ....[169]....
        /*0fe4*/ 	.word	0x0001fa50


	//   ....[170]....
        /*0fe8*/ 	.word	0x0001fae0


	//   ....[171]....
        /*0fec*/ 	.word	0x0001fba0


	//   ....[172]....
        /*0ff0*/ 	.word	0x0001fe80


	//   ....[173]....
        /*0ff4*/ 	.word	0x0001ff70


	//   ....[174]....
        /*0ff8*/ 	.word	0x00020000


	//   ....[175]....
        /*0ffc*/ 	.word	0x00020060


	//   ....[176]....
        /*1000*/ 	.word	0x00020180


	//   ....[177]....
        /*1004*/ 	.word	0x000201e0


	//   ....[178]....
        /*1008*/ 	.word	0x00020300


	//   ....[179]....
        /*100c*/ 	.word	0x00020360


	//   ....[180]....
        /*1010*/ 	.word	0x00020410


	//   ....[181]....
        /*1014*/ 	.word	0x00020520


	//   ....[182]....
        /*1018*/ 	.word	0x00020590


	//   ....[183]....
        /*101c*/ 	.word	0x000205f0


	//   ....[184]....
        /*1020*/ 	.word	0x00020700


	//   ....[185]....
        /*1024*/ 	.word	0x00020760


	//   ....[186]....
        /*1028*/ 	.word	0x00020880


	//   ....[187]....
        /*102c*/ 	.word	0x000208e0


	//   ....[188]....
        /*1030*/ 	.word	0x00020980


	//   ....[189]....
        /*1034*/ 	.word	0x00020a50


	//   ....[190]....
        /*1038*/ 	.word	0x00020b50


	//   ....[191]....
        /*103c*/ 	.word	0x00020bb0


	//   ....[192]....
        /*1040*/ 	.word	0x00020c50


	//   ....[193]....
        /*1044*/ 	.word	0x00020df0


	//   ....[194]....
        /*1048*/ 	.word	0x00020ec0


	//   ....[195]....
        /*104c*/ 	.word	0x00020f40


	//   ....[196]....
        /*1050*/ 	.word	0x00021030


	//   ....[197]....
        /*1054*/ 	.word	0x00021090


	//   ....[198]....
        /*1058*/ 	.word	0x00021160


	//   ....[199]....
        /*105c*/ 	.word	0x000211c0


	//   ....[200]....
        /*1060*/ 	.word	0x000212a0


	//   ....[201]....
        /*1064*/ 	.word	0x00021390


	//   ....[202]....
        /*1068*/ 	.word	0x00021430


	//   ....[203]....
        /*106c*/ 	.word	0x00021490


	//   ....[204]....
        /*1070*/ 	.word	0x00021590


	//   ....[205]....
        /*1074*/ 	.word	0x000215f0


	//   ....[206]....
        /*1078*/ 	.word	0x000216f0


	//   ....[207]....
        /*107c*/ 	.word	0x00021750


	//   ....[208]....
        /*1080*/ 	.word	0x00021820


	//   ....[209]....
        /*1084*/ 	.word	0x00021970


	//   ....[210]....
        /*1088*/ 	.word	0x00021a20


	//   ....[211]....
        /*108c*/ 	.word	0x00021b30


	//   ....[212]....
        /*1090*/ 	.word	0x00021c10


	//   ....[213]....
        /*1094*/ 	.word	0x00021c70


	//   ....[214]....
        /*1098*/ 	.word	0x00021d60


	//   ....[215]....
        /*109c*/ 	.word	0x00021dc0


	//   ....[216]....
        /*10a0*/ 	.word	0x00021ea0


	//   ....[217]....
        /*10a4*/ 	.word	0x00021f30


	//   ....[218]....
        /*10a8*/ 	.word	0x00021fd0


	//   ....[219]....
        /*10ac*/ 	.word	0x00022140


	//   ....[220]....
        /*10b0*/ 	.word	0x000221b0


	//   ....[221]....
        /*10b4*/ 	.word	0x00022220


	//   ....[222]....
        /*10b8*/ 	.word	0x00022290


	//   ....[223]....
        /*10bc*/ 	.word	0x00022300


	//   ....[224]....
        /*10c0*/ 	.word	0x00022380


	//   ....[225]....
        /*10c4*/ 	.word	0x00022400


	//   ....[226]....
        /*10c8*/ 	.word	0x00022490


	//   ....[227]....
        /*10cc*/ 	.word	0x00022500


	//   ....[228]....
        /*10d0*/ 	.word	0x00022570


	//   ....[229]....
        /*10d4*/ 	.word	0x000225e0


	//   ....[230]....
        /*10d8*/ 	.word	0x00022660


	//   ....[231]....
        /*10dc*/ 	.word	0x000226d0


	//   ....[232]....
        /*10e0*/ 	.word	0x00022780


	//   ....[233]....
        /*10e4*/ 	.word	0x000227d0


	//   ....[234]....
        /*10e8*/ 	.word	0x00022860


	//   ....[235]....
        /*10ec*/ 	.word	0x00022990


	//----- nvinfo : EIATTR_REG_RECONFIG
	.align		4
.L_1345:
        /*10f0*/ 	.byte	0x01, 0x54
	.zero		2


	//----- nvinfo : EIATTR_SYSCALL_OFFSETS
	.align		4
        /*10f4*/ 	.byte	0x04, 0x46
        /*10f6*/ 	.short	(.L_1347 - .L_1346)


	//   ....[0]....
.L_1346:
        /*10f8*/ 	.word	0x000021a0


	//   ....[1]....
        /*10fc*/ 	.word	0x000022f0


	//   ....[2]....
        /*1100*/ 	.word	0x00007d90


	//   ....[3]....
        /*1104*/ 	.word	0x000080b0


	//   ....[4]....
        /*1108*/ 	.word	0x0001a400


	//   ....[5]....
        /*110c*/ 	.word	0x0001a550


	//   ....[6]....
        /*1110*/ 	.word	0x0001a640


	//   ....[7]....
        /*1114*/ 	.word	0x0001b470


	//----- nvinfo : EIATTR_MBARRIER_INSTR_OFFSETS
	.align		4
.L_1347:
        /*1118*/ 	.byte	0x04, 0x39
        /*111a*/ 	.short	(.L_1349 - .L_1348)


	//   ....[0]....
.L_1348:
        /*111c*/ 	.word	0x00000270
        /*1120*/ 	.word	0x000000ff
        /*1124*/ 	.word	0x0002d800
        /*1128*/ 	.short	0x0100
        /*112a*/ 	.byte	0x08
	.zero		1


	//   ....[1]....
        /*112c*/ 	.word	0x00000280
        /*1130*/ 	.word	0x000000ff
        /*1134*/ 	.word	0x0002d820
        /*1138*/ 	.short	0x0100
        /*113a*/ 	.byte	0x08
	.zero		1


	//   ....[2]....
        /*113c*/ 	.word	0x00000370
        /*1140*/ 	.word	0x000000ff
        /*1144*/ 	.word	0x0002d830
        /*1148*/ 	.short	0x0100
        /*114a*/ 	.byte	0x08
	.zero		1


	//   ....[3]....
        /*114c*/ 	.word	0x00000380
        /*1150*/ 	.word	0x000000ff
        /*1154*/ 	.word	0x0002d840
        /*1158*/ 	.short	0x0100
        /*115a*/ 	.byte	0x08
	.zero		1


	//   ....[4]....
        /*115c*/ 	.word	0x00000390
        /*1160*/ 	.word	0x000000ff
        /*1164*/ 	.word	0x0002d838
        /*1168*/ 	.short	0x0100
        /*116a*/ 	.byte	0x08
	.zero		1


	//   ....[5]....
        /*116c*/ 	.word	0x000003a0
        /*1170*/ 	.word	0x000000ff
        /*1174*/ 	.word	0x0002d848
        /*1178*/ 	.short	0x0100
        /*117a*/ 	.byte	0x08
	.zero		1


	//   ....[6]....
        /*117c*/ 	.word	0x000004d0
        /*1180*/ 	.word	0x000000ff
        /*1184*/ 	.word	0x0002d850
        /*1188*/ 	.short	0x0100
        /*118a*/ 	.byte	0x08
	.zero		1


	//   ....[7]....
        /*118c*/ 	.word	0x000004e0
        /*1190*/ 	.word	0x000000ff
        /*1194*/ 	.word	0x0002d860
        /*1198*/ 	.short	0x0100
        /*119a*/ 	.byte	0x08
	.zero		1


	//   ....[8]....
        /*119c*/ 	.word	0x000004f0
        /*11a0*/ 	.word	0x000000ff
        /*11a4*/ 	.word	0x0002d858
        /*11a8*/ 	.short	0x0100
        /*11aa*/ 	.byte	0x08
	.zero		1


	//   ....[9]....
        /*11ac*/ 	.word	0x00000500
        /*11b0*/ 	.word	0x000000ff
        /*11b4*/ 	.word	0x0002d868
        /*11b8*/ 	.short	0x0100
        /*11ba*/ 	.byte	0x08
	.zero		1


	//   ....[10]....
        /*11bc*/ 	.word	0x000005f0
        /*11c0*/ 	.word	0x000000ff
        /*11c4*/ 	.word	0x0002d870
        /*11c8*/ 	.short	0x0100
        /*11ca*/ 	.byte	0x06
	.zero		1


	//   ....[11]....
        /*11cc*/ 	.word	0x00000600
        /*11d0*/ 	.word	0x000000ff
        /*11d4*/ 	.word	0x0002d880
        /*11d8*/ 	.short	0x0100
        /*11da*/ 	.byte	0x06
	.zero		1


	//   ....[12]....
        /*11dc*/ 	.word	0x00000610
        /*11e0*/ 	.word	0x000000ff
        /*11e4*/ 	.word	0x0002d878
        /*11e8*/ 	.short	0x0100
        /*11ea*/ 	.byte	0x06
	.zero		1


	//   ....[13]....
        /*11ec*/ 	.word	0x00000620
        /*11f0*/ 	.word	0x000000ff
        /*11f4*/ 	.word	0x0002d888
        /*11f8*/ 	.short	0x0100
        /*11fa*/ 	.byte	0x06
	.zero		1


	//   ....[14]....
        /*11fc*/ 	.word	0x00000750
        /*1200*/ 	.word	0x000000ff
        /*1204*/ 	.word	0x0002d890
        /*1208*/ 	.short	0x0100
        /*120a*/ 	.byte	0x08
	.zero		1


	//   ....[15]....
        /*120c*/ 	.word	0x00000760
        /*1210*/ 	.word	0x000000ff
        /*1214*/ 	.word	0x0002d8a0
        /*1218*/ 	.short	0x0100
        /*121a*/ 	.byte	0x08
	.zero		1


	//   ....[16]....
        /*121c*/ 	.word	0x00000770
        /*1220*/ 	.word	0x000000ff
        /*1224*/ 	.word	0x0002d898
        /*1228*/ 	.short	0x0100
        /*122a*/ 	.byte	0x08
	.zero		1


	//   ....[17]....
        /*122c*/ 	.word	0x00000780
        /*1230*/ 	.word	0x000000ff
        /*1234*/ 	.word	0x0002d8a8
        /*1238*/ 	.short	0x0100
        /*123a*/ 	.byte	0x08
	.zero		1


	//   ....[18]....
        /*123c*/ 	.word	0x000008b0
        /*1240*/ 	.word	0x000000ff
        /*1244*/ 	.word	0x0002d8b0
        /*1248*/ 	.short	0x0100
        /*124a*/ 	.byte	0x08
	.zero		1


	//   ....[19]....
        /*124c*/ 	.word	0x000008c0
        /*1250*/ 	.word	0x000000ff
        /*1254*/ 	.word	0x0002d8c0
        /*1258*/ 	.short	0x0100
        /*125a*/ 	.byte	0x08
	.zero		1


	//   ....[20]....
        /*125c*/ 	.word	0x000008d0
        /*1260*/ 	.word	0x000000ff
        /*1264*/ 	.word	0x0002d8b8
        /*1268*/ 	.short	0x0100
        /*126a*/ 	.byte	0x08
	.zero		1


	//   ....[21]....
        /*126c*/ 	.word	0x000008e0
        /*1270*/ 	.word	0x000000ff
        /*1274*/ 	.word	0x0002d8c8
        /*1278*/ 	.short	0x0100
        /*127a*/ 	.byte	0x08
	.zero		1


	//   ....[22]....
        /*127c*/ 	.word	0x000036c0
        /*1280*/ 	.word	0x00000039
        /*1284*/ 	.word	0x0002d890
        /*1288*/ 	.short	0x010a
        /*128a*/ 	.byte	0x3f
	.zero		1


	//   ....[23]....
        /*128c*/ 	.word	0x000052d0
        /*1290*/ 	.word	0x00000039
        /*1294*/ 	.word	0x0002d890
        /*1298*/ 	.short	0x010a
        /*129a*/ 	.byte	0x3f
	.zero		1


	//   ....[24]....
        /*129c*/ 	.word	0x00006b50
        /*12a0*/ 	.word	0x00000039
        /*12a4*/ 	.word	0x0002d890
        /*12a8*/ 	.short	0x010a
        /*12aa*/ 	.byte	0x3f
	.zero		1


	//   ....[25]....
        /*12ac*/ 	.word	0x00007070
        /*12b0*/ 	.word	0x0000000b
        /*12b4*/ 	.word	0x00000000
        /*12b8*/ 	.short	0x0101
        /*12ba*/ 	.byte	0x3f
	.zero		1


	//   ....[26]....
        /*12bc*/ 	.word	0x000070b0
        /*12c0*/ 	.word	0x00000039
        /*12c4*/ 	.word	0x0002d8b0
        /*12c8*/ 	.short	0x010a
        /*12ca*/ 	.byte	0x3f
	.zero		1


	//   ....[27]....
        /*12cc*/ 	.word	0x00007590
        /*12d0*/ 	.word	0x00000039
        /*12d4*/ 	.word	0x00000000
        /*12d8*/ 	.short	0x0101
        /*12da*/ 	.byte	0x3f
	.zero		1


	//   ....[28]....
        /*12dc*/ 	.word	0x00007e30
        /*12e0*/ 	.word	0x00000002
        /*12e4*/ 	.word	0x0002d800
        /*12e8*/ 	.short	0x010a
        /*12ea*/ 	.byte	0x3f
	.zero		1


	//   ....[29]....
        /*12ec*/ 	.word	0x00007e80
        /*12f0*/ 	.word	0x00000002
        /*12f4*/ 	.word	0x0002d800
        /*12f8*/ 	.short	0x010a
        /*12fa*/ 	.byte	0x3f
	.zero		1


	//   ....[30]....
        /*12fc*/ 	.word	0x00008a90
        /*1300*/ 	.word	0x00000002
        /*1304*/ 	.word	0x0002d800
        /*1308*/ 	.short	0x010a
        /*130a*/ 	.byte	0x3f
	.zero		1


	//   ....[31]....
        /*130c*/ 	.word	0x0000a630
        /*1310*/ 	.word	0x00000002
        /*1314*/ 	.word	0x0002d800
        /*1318*/ 	.short	0x010a
        /*131a*/ 	.byte	0x3f
	.zero		1


	//   ....[32]....
        /*131c*/ 	.word	0x0000bda0
        /*1320*/ 	.word	0x00000003
        /*1324*/ 	.word	0x0002d830
        /*1328*/ 	.short	0x010a
        /*132a*/ 	.byte	0x3f
	.zero		1


	//   ....[33]....
        /*132c*/ 	.word	0x0000be70
        /*1330*/ 	.word	0x00000003
        /*1334*/ 	.word	0x0002d830
        /*1338*/ 	.short	0x010a
        /*133a*/ 	.byte	0x3f
	.zero		1


	//   ....[34]....
        /*133c*/ 	.word	0x0000d2e0
        /*1340*/ 	.word	0x00000009
        /*1344*/ 	.word	0x00000000
        /*1348*/ 	.short	0x0101
        /*134a*/ 	.byte	0x3f
	.zero		1


	//   ....[35]....
        /*134c*/ 	.word	0x0000e3e0
        /*1350*/ 	.word	0x00000007
        /*1354*/ 	.word	0x0002d830
        /*1358*/ 	.short	0x010a
        /*135a*/ 	.byte	0x3f
	.zero		1


	//   ....[36]....
        /*135c*/ 	.word	0x0000e430
        /*1360*/ 	.word	0x00000007
        /*1364*/ 	.word	0x0002d830
        /*1368*/ 	.short	0x010a
        /*136a*/ 	.byte	0x3f
	.zero		1


	//   ....[37]....
        /*136c*/ 	.word	0x0000e880
        /*1370*/ 	.word	0x00000007
        /*1374*/ 	.word	0x0002d850
        /*1378*/ 	.short	0x010a
        /*137a*/ 	.byte	0x3f
	.zero		1


	//   ....[38]....
        /*137c*/ 	.word	0x0000e8c0
        /*1380*/ 	.word	0x00000007
        /*1384*/ 	.word	0x0002d850
        /*1388*/ 	.short	0x010a
        /*138a*/ 	.byte	0x3f
	.zero		1


	//   ....[39]....
        /*138c*/ 	.word	0x0000efd0
        /*1390*/ 	.word	0x0000000e
        /*1394*/ 	.word	0x00000000
        /*1398*/ 	.short	0x0101
        /*139a*/ 	.byte	0x3f
	.zero		1


	//   ....[40]....
        /*139c*/ 	.word	0x00010b00
        /*13a0*/ 	.word	0x00000005
        /*13a4*/ 	.word	0x00000000
        /*13a8*/ 	.short	0x0101
        /*13aa*/ 	.byte	0x3f
	.zero		1


	//   ....[41]....
        /*13ac*/ 	.word	0x00011290
        /*13b0*/ 	.word	0x00000007
        /*13b4*/ 	.word	0x0002d830
        /*13b8*/ 	.short	0x010a
        /*13ba*/ 	.byte	0x3f
	.zero		1


	//   ....[42]....
        /*13bc*/ 	.word	0x000112e0
        /*13c0*/ 	.word	0x00000007
        /*13c4*/ 	.word	0x0002d830
        /*13c8*/ 	.short	0x010a
        /*13ca*/ 	.byte	0x3f
	.zero		1


	//   ....[43]....
        /*13cc*/ 	.word	0x00011730
        /*13d0*/ 	.word	0x00000005
        /*13d4*/ 	.word	0x0002d850
        /*13d8*/ 	.short	0x010a
        /*13da*/ 	.byte	0x3f
	.zero		1


	//   ....[44]....
        /*13dc*/ 	.word	0x00011770
        /*13e0*/ 	.word	0x00000005
        /*13e4*/ 	.word	0x0002d850
        /*13e8*/ 	.short	0x010a
        /*13ea*/ 	.byte	0x3f
	.zero		1


	//   ....[45]....
        /*13ec*/ 	.word	0x00011de0
        /*13f0*/ 	.word	0x00000000
        /*13f4*/ 	.word	0x00000000
        /*13f8*/ 	.short	0x0101
        /*13fa*/ 	.byte	0x3f
	.zero		1


	//   ....[46]....
        /*13fc*/ 	.word	0x00012f90
        /*1400*/ 	.word	0x00000003
        /*1404*/ 	.word	0x00000000
        /*1408*/ 	.short	0x0101
        /*140a*/ 	.byte	0x3f
	.zero		1


	//   ....[47]....
        /*140c*/ 	.word	0x00013650
        /*1410*/ 	.word	0x00000006
        /*1414*/ 	.word	0x0002d850
        /*1418*/ 	.short	0x010a
        /*141a*/ 	.byte	0x3f
	.zero		1


	//   ....[48]....
        /*141c*/ 	.word	0x00013700
        /*1420*/ 	.word	0x00000006
        /*1424*/ 	.word	0x0002d850
        /*1428*/ 	.short	0x010a
        /*142a*/ 	.byte	0x3f
	.zero		1


	//   ....[49]....
        /*142c*/ 	.word	0x00013f00
        /*1430*/ 	.word	0x00000006
        /*1434*/ 	.word	0x00000000
        /*1438*/ 	.short	0x0101
        /*143a*/ 	.byte	0x3f
	.zero		1


	//   ....[50]....
        /*143c*/ 	.word	0x000152b0
        /*1440*/ 	.word	0x00000000
        /*1444*/ 	.word	0x00000000
        /*1448*/ 	.short	0x0101
        /*144a*/ 	.byte	0x3f
	.zero		1


	//   ....[51]....
        /*144c*/ 	.word	0x00015780
        /*1450*/ 	.word	0x00000008
        /*1454*/ 	.word	0x00000000
        /*1458*/ 	.short	0x0101
        /*145a*/ 	.byte	0x3f
	.zero		1


	//   ....[52]....
        /*145c*/ 	.word	0x00018b20
        /*1460*/ 	.word	0x00000010
        /*1464*/ 	.word	0x0002d820
        /*1468*/ 	.short	0x010a
        /*146a*/ 	.byte	0x3f
	.zero		1


	//   ....[53]....
        /*146c*/ 	.word	0x00018be0
        /*1470*/ 	.word	0x00000009
        /*1474*/ 	.word	0x0002d8a0
        /*1478*/ 	.short	0x010a
        /*147a*/ 	.byte	0x3f
	.zero		1


	//   ....[54]....
        /*147c*/ 	.word	0x00019010
        /*1480*/ 	.word	0x00000009
        /*1484*/ 	.word	0x0002d8c0
        /*1488*/ 	.short	0x010a
        /*148a*/ 	.byte	0x3f
	.zero		1


	//   ....[55]....
        /*148c*/ 	.word	0x00019570
        /*1490*/ 	.word	0x00000009
        /*1494*/ 	.word	0x0002d8a0
        /*1498*/ 	.short	0x010a
        /*149a*/ 	.byte	0x3f
	.zero		1


	//   ....[56]....
        /*149c*/ 	.word	0x00019990
        /*14a0*/ 	.word	0x00000009
        /*14a4*/ 	.word	0x0002d8c0
        /*14a8*/ 	.short	0x010a
        /*14aa*/ 	.byte	0x3f
	.zero		1


	//   ....[57]....
        /*14ac*/ 	.word	0x0001abf0
        /*14b0*/ 	.word	0x00000000
        /*14b4*/ 	.word	0x0002d840
        /*14b8*/ 	.short	0x010a
        /*14ba*/ 	.byte	0x3f
	.zero		1


	//   ....[58]....
        /*14bc*/ 	.word	0x0001b140
        /*14c0*/ 	.word	0x00000000
        /*14c4*/ 	.word	0x0002d830
        /*14c8*/ 	.short	0x0107
        /*14ca*/ 	.byte	0x3f
	.zero		1


	//   ....[59]....
        /*14cc*/ 	.word	0x0001b210
        /*14d0*/ 	.word	0x00000000
        /*14d4*/ 	.word	0x0002d830
        /*14d8*/ 	.short	0x0101
        /*14da*/ 	.byte	0x3f
	.zero		1


	//   ....[60]....
        /*14dc*/ 	.word	0x0001be30
        /*14e0*/ 	.word	0x00000010
        /*14e4*/ 	.word	0x0002d800
        /*14e8*/ 	.short	0x0107
        /*14ea*/ 	.byte	0x3f
	.zero		1


	//   ....[61]....
        /*14ec*/ 	.word	0x0001bf20
        /*14f0*/ 	.word	0x00000010
        /*14f4*/ 	.word	0x0002d800
        /*14f8*/ 	.short	0x0101
        /*14fa*/ 	.byte	0x3f
	.zero		1


	//   ....[62]....
        /*14fc*/ 	.word	0x0001bf40
        /*1500*/ 	.word	0x00000010
        /*1504*/ 	.word	0x0002d820
        /*1508*/ 	.short	0x010a
        /*150a*/ 	.byte	0x3f
	.zero		1


	//   ....[63]....
        /*150c*/ 	.word	0x0001c360
        /*1510*/ 	.word	0x00000005
        /*1514*/ 	.word	0x0002d840
        /*1518*/ 	.short	0x010a
        /*151a*/ 	.byte	0x3f
	.zero		1


	//   ....[64]....
        /*151c*/ 	.word	0x0001c770
        /*1520*/ 	.word	0x00000005
        /*1524*/ 	.word	0x0002d830
        /*1528*/ 	.short	0x0107
        /*152a*/ 	.byte	0x3f
	.zero		1


	//   ....[65]....
        /*152c*/ 	.word	0x0001c830
        /*1530*/ 	.word	0x00000005
        /*1534*/ 	.word	0x0002d830
        /*1538*/ 	.short	0x0101
        /*153a*/ 	.byte	0x3f
	.zero		1


	//   ....[66]....
        /*153c*/ 	.word	0x0001c890
        /*1540*/ 	.word	0x00000005
        /*1544*/ 	.word	0x0002d860
        /*1548*/ 	.short	0x010a
        /*154a*/ 	.byte	0x3f
	.zero		1


	//   ....[67]....
        /*154c*/ 	.word	0x0001cd40
        /*1550*/ 	.word	0x00000005
        /*1554*/ 	.word	0x0002d850
        /*1558*/ 	.short	0x0107
        /*155a*/ 	.byte	0x3f
	.zero		1


	//   ....[68]....
        /*155c*/ 	.word	0x0001ce30
        /*1560*/ 	.word	0x00000005
        /*1564*/ 	.word	0x0002d850
        /*1568*/ 	.short	0x0101
        /*156a*/ 	.byte	0x3f
	.zero		1


	//   ....[69]....
        /*156c*/ 	.word	0x0001d060
        /*1570*/ 	.word	0x00000000
        /*1574*/ 	.word	0x0002d860
        /*1578*/ 	.short	0x010a
        /*157a*/ 	.byte	0x3f
	.zero		1


	//   ....[70]....
        /*157c*/ 	.word	0x0001d490
        /*1580*/ 	.word	0x00000000
        /*1584*/ 	.word	0x0002d850
        /*1588*/ 	.short	0x0107
        /*158a*/ 	.byte	0x3f
	.zero		1


	//   ....[71]....
        /*158c*/ 	.word	0x0001d570
        /*1590*/ 	.word	0x00000000
        /*1594*/ 	.word	0x0002d850
        /*1598*/ 	.short	0x0101
        /*159a*/ 	.byte	0x3f
	.zero		1


	//   ....[72]....
        /*159c*/ 	.word	0x0001e6d0
        /*15a0*/ 	.word	0x00000005
        /*15a4*/ 	.word	0x0002d820
        /*15a8*/ 	.short	0x010a
        /*15aa*/ 	.byte	0x3f
	.zero		1


	//   ....[73]....
        /*15ac*/ 	.word	0x0001e870
        /*15b0*/ 	.word	0x00000003
        /*15b4*/ 	.word	0x0002d840
        /*15b8*/ 	.short	0x010a
        /*15ba*/ 	.byte	0x3f
	.zero		1


	//   ....[74]....
        /*15bc*/ 	.word	0x0001e900
        /*15c0*/ 	.word	0x00000005
        /*15c4*/ 	.word	0x0002d840
        /*15c8*/ 	.short	0x010a
        /*15ca*/ 	.byte	0x3f
	.zero		1


	//   ....[75]....
        /*15cc*/ 	.word	0x0001e940
        /*15d0*/ 	.word	0x00000003
        /*15d4*/ 	.word	0x0002d860
        /*15d8*/ 	.short	0x010a
        /*15da*/ 	.byte	0x3f
	.zero		1


	//   ....[76]....
        /*15dc*/ 	.word	0x0001e980
        /*15e0*/ 	.word	0x00000005
        /*15e4*/ 	.word	0x0002d860
        /*15e8*/ 	.short	0x010a
        /*15ea*/ 	.byte	0x3f
	.zero		1


	//   ....[77]....
        /*15ec*/ 	.word	0x0001e9e0
        /*15f0*/ 	.word	0x00000039
        /*15f4*/ 	.word	0x0002d890
        /*15f8*/ 	.short	0x010a
        /*15fa*/ 	.byte	0x3f
	.zero		1


	//   ....[78]....
        /*15fc*/ 	.word	0x0001eb60
        /*1600*/ 	.word	0x00000039
        /*1604*/ 	.word	0x0002d890
        /*1608*/ 	.short	0x010a
        /*160a*/ 	.byte	0x3f
	.zero		1


	//   ....[79]....
        /*160c*/ 	.word	0x0001ece0
        /*1610*/ 	.word	0x00000039
        /*1614*/ 	.word	0x0002d890
        /*1618*/ 	.short	0x010a
        /*161a*/ 	.byte	0x3f
	.zero		1


	//   ....[80]....
        /*161c*/ 	.word	0x0001ee50
        /*1620*/ 	.word	0x00000039
        /*1624*/ 	.word	0x0002d8b0
        /*1628*/ 	.short	0x010a
        /*162a*/ 	.byte	0x3f
	.zero		1


	//   ....[81]....
        /*162c*/ 	.word	0x0001f100
        /*1630*/ 	.word	0x00000002
        /*1634*/ 	.word	0x0002d800
        /*1638*/ 	.short	0x010a
        /*163a*/ 	.byte	0x3f
	.zero		1


	//   ....[82]....
        /*163c*/ 	.word	0x0001f310
        /*1640*/ 	.word	0x00000002
        /*1644*/ 	.word	0x0002d800
        /*1648*/ 	.short	0x010a
        /*164a*/ 	.byte	0x3f
	.zero		1


	//   ....[83]....
        /*164c*/ 	.word	0x0001f360
        /*1650*/ 	.word	0x00000003
        /*1654*/ 	.word	0x0002d830
        /*1658*/ 	.short	0x010a
        /*165a*/ 	.byte	0x3f
	.zero		1


	//   ....[84]....
        /*165c*/ 	.word	0x0001f3b0
        /*1660*/ 	.word	0x00000007
        /*1664*/ 	.word	0x0002d830
        /*1668*/ 	.short	0x010a
        /*166a*/ 	.byte	0x3f
	.zero		1


	//   ....[85]....
        /*166c*/ 	.word	0x0001f400
        /*1670*/ 	.word	0x00000007
        /*1674*/ 	.word	0x0002d850
        /*1678*/ 	.short	0x010a
        /*167a*/ 	.byte	0x3f
	.zero		1


	//   ....[86]....
        /*167c*/ 	.word	0x0001f450
        /*1680*/ 	.word	0x00000007
        /*1684*/ 	.word	0x0002d830
        /*1688*/ 	.short	0x010a
        /*168a*/ 	.byte	0x3f
	.zero		1


	//   ....[87]....
        /*168c*/ 	.word	0x0001f4a0
        /*1690*/ 	.word	0x00000005
        /*1694*/ 	.word	0x0002d850
        /*1698*/ 	.short	0x010a
        /*169a*/ 	.byte	0x3f
	.zero		1


	//   ....[88]....
        /*169c*/ 	.word	0x0001f4f0
        /*16a0*/ 	.word	0x00000006
        /*16a4*/ 	.word	0x0002d850
        /*16a8*/ 	.short	0x010a
        /*16aa*/ 	.byte	0x3f
	.zero		1


	//   ....[89]....
        /*16ac*/ 	.word	0x0001fc60
        /*16b0*/ 	.word	0x00000010
        /*16b4*/ 	.word	0x0002d820
        /*16b8*/ 	.short	0x010a
        /*16ba*/ 	.byte	0x3f
	.zero		1


	//   ....[90]....
        /*16bc*/ 	.word	0x0001fcb0
        /*16c0*/ 	.word	0x00000009
        /*16c4*/ 	.word	0x0002d8a0
        /*16c8*/ 	.short	0x010a
        /*16ca*/ 	.byte	0x3f
	.zero		1


	//   ....[91]....
        /*16cc*/ 	.word	0x0001fd00
        /*16d0*/ 	.word	0x00000009
        /*16d4*/ 	.word	0x0002d8c0
        /*16d8*/ 	.short	0x010a
        /*16da*/ 	.byte	0x3f
	.zero		1


	//   ....[92]....
        /*16dc*/ 	.word	0x0001fd50
        /*16e0*/ 	.word	0x00000009
        /*16e4*/ 	.word	0x0002d8a0
        /*16e8*/ 	.short	0x010a
        /*16ea*/ 	.byte	0x3f
	.zero		1


	//   ....[93]....
        /*16ec*/ 	.word	0x0001fda0
        /*16f0*/ 	.word	0x00000009
        /*16f4*/ 	.word	0x0002d8c0
        /*16f8*/ 	.short	0x010a
        /*16fa*/ 	.byte	0x3f
	.zero		1


	//   ....[94]....
        /*16fc*/ 	.word	0x0001fec0
        /*1700*/ 	.word	0x00000000
        /*1704*/ 	.word	0x0002d840
        /*1708*/ 	.short	0x010a
        /*170a*/ 	.byte	0x3f
	.zero		1


	//   ....[95]....
        /*170c*/ 	.word	0x00020cf0
        /*1710*/ 	.word	0x00000010
        /*1714*/ 	.word	0x0002d820
        /*1718*/ 	.short	0x010a
        /*171a*/ 	.byte	0x3f
	.zero		1


	//   ....[96]....
        /*171c*/ 	.word	0x00020d40
        /*1720*/ 	.word	0x00000005
        /*1724*/ 	.word	0x0002d840
        /*1728*/ 	.short	0x010a
        /*172a*/ 	.byte	0x3f
	.zero		1


	//   ....[97]....
        /*172c*/ 	.word	0x000212e0
        /*1730*/ 	.word	0x00000005
        /*1734*/ 	.word	0x0002d860
        /*1738*/ 	.short	0x010a
        /*173a*/ 	.byte	0x3f
	.zero		1


	//   ....[98]....
        /*173c*/ 	.word	0x000218c0
        /*1740*/ 	.word	0x00000000
        /*1744*/ 	.word	0x0002d860
        /*1748*/ 	.short	0x010a
        /*174a*/ 	.byte	0x3f
	.zero		1


	//   ....[99]....
        /*174c*/ 	.word	0x000228b0
        /*1750*/ 	.word	0x00000005
        /*1754*/ 	.word	0x0002d820
        /*1758*/ 	.short	0x010a
        /*175a*/ 	.byte	0x3f
	.zero		1


	//   ....[100]....
        /*175c*/ 	.word	0x00022a50
        /*1760*/ 	.word	0x00000003
        /*1764*/ 	.word	0x0002d840
        /*1768*/ 	.short	0x010a
        /*176a*/ 	.byte	0x3f
	.zero		1


	//   ....[101]....
        /*176c*/ 	.word	0x00022aa0
        /*1770*/ 	.word	0x00000005
        /*1774*/ 	.word	0x0002d840
        /*1778*/ 	.short	0x010a
        /*177a*/ 	.byte	0x3f
	.zero		1


	//   ....[102]....
        /*177c*/ 	.word	0x00022af0
        /*1780*/ 	.word	0x00000003
        /*1784*/ 	.word	0x0002d860
        /*1788*/ 	.short	0x010a
        /*178a*/ 	.byte	0x3f
	.zero		1


	//----- nvinfo : EIATTR_NUM_MBARRIERS
	.align		4
.L_1349:
        /*178c*/ 	.byte	0x03, 0x38
        /*178e*/ 	.short	0x0016


	//----- nvinfo : EIATTR_EXIT_INSTR_OFFSETS
	.align		4
        /*1790*/ 	.byte	0x04, 0x1c
        /*1792*/ 	.short	(.L_1351 - .L_1350)


	//   ....[0]....
.L_1350:
        /*1794*/ 	.word	0x0001e9d0


	//----- nvinfo : EIATTR_MAX_THREADS
	.align		4
.L_1351:
        /*1798*/ 	.byte	0x04, 0x05
        /*179a*/ 	.short	(.L_1353 - .L_1352)
.L_1352:
        /*179c*/ 	.word	0x00000200
        /*17a0*/ 	.word	0x00000001
        /*17a4*/ 	.word	0x00000001


	//----- nvinfo : EIATTR_CRS_STACK_SIZE
	.align		4
.L_1353:
        /*17a8*/ 	.byte	0x04, 0x1e
        /*17aa*/ 	.short	(.L_1355 - .L_1354)
.L_1354:
        /*17ac*/ 	.word	0x00000000


	//----- nvinfo : EIATTR_CBANK_PARAM_SIZE
	.align		4
.L_1355:
        /*17b0*/ 	.byte	0x03, 0x19
        /*17b2*/ 	.short	0x0af0


	//----- nvinfo : EIATTR_PARAM_CBANK
	.align		4
        /*17b4*/ 	.byte	0x04, 0x0a
        /*17b6*/ 	.short	(.L_1357 - .L_1356)
	.align		4
.L_1356:
        /*17b8*/ 	.word	index@(.nv.constant0._ZN7cutlass13device_kernelIN5flash11enable_sm90INS1_16FlashAttnFwdSm90INS1_25CollectiveMainloopFwdSm90ILi2EN4cute5tupleIJNS5_1CILi1EEES8_S8_EEENS6_IJNS7_ILi192EEENS7_ILi128EEENS7_ILi96EEEEEELi96ENS_6half_tEfNS_4arch4Sm90ELb1ELb0ELb0ELb1ELb1ELb1ELb0ELb0ELb1ELb1ELb1ELb0EEENS1_21CollectiveEpilogueFwdINS6_IJSA_SC_SB_EEES9_SE_SG_Li384ELb1ELb1ELb1ELb0EEENS1_36VarlenDynamicPersistentTileSchedulerILi192ELi128ELi384ELi128ELb1ELb1ELb1ELb1ELb1ELb1EEEEEEEEEvNT_6ParamsE)
        /*17bc*/ 	.short	0x0210
        /*17be*/ 	.short	0x0af0


	//----- nvinfo : EIATTR_SW_WAR
	.align		4
.L_1357:
        /*17c0*/ 	.byte	0x04, 0x36
        /*17c2*/ 	.short	(.L_1359 - .L_1358)
.L_1358:
        /*17c4*/ 	.word	0x00000008
.L_1359:


//--------------------- .nv.info._ZN7cutlass13device_kernelIN5flash11enable_sm90INS1_16FlashAttnFwdSm90INS1_25CollectiveMainloopFwdSm90ILi2EN4cute5tupleIJNS5_1CILi1EEES8_S8_EEENS6_IJNS7_ILi192EEENS7_ILi128EEENS7_ILi64EEEEEELi64ENS_6half_tEfNS_4arch4Sm90ELb0ELb0ELb0ELb0ELb1ELb0ELb0ELb1ELb1ELb1ELb1ELb0EEENS1_21CollectiveEpilogueFwdINS6_IJSA_SC_SB_EEES9_SE_SG_Li384ELb0ELb1ELb1ELb0EEENS1_19SingleTileSchedulerILb0ELb1ELb1ELi192EEEEEEEEEvNT_6ParamsE --------------------------
	.section	.nv.info._ZN7cutlass13device_kernelIN5flash11enable_sm90INS1_16FlashAttnFwdSm90INS1_25CollectiveMainloopFwdSm90ILi2EN4cute5tupleIJNS5_1CILi1EEES8_S8_EEENS6_IJNS7_ILi192EEENS7_ILi128EEENS7_ILi64EEEEEELi64ENS_6half_tEfNS_4arch4Sm90ELb0ELb0ELb0ELb0ELb1ELb0ELb0ELb1ELb1ELb1ELb1ELb0EEENS1_21CollectiveEpilogueFwdINS6_IJSA_SC_SB_EEES9_SE_SG_Li384ELb0ELb1ELb1ELb0EEENS1_19SingleTileSchedulerILb0ELb1ELb1ELi192EEEEEEEEEvNT_6ParamsE,"",@"SHT_CUDA_INFO"
	.sectionflags	@""
	.align	4


	//----- nvinfo : EIATTR_CUDA_API_VERSION
	.align		4
        /*0000*/ 	.byte	0x04, 0x37
        /*0002*/ 	.short	(.L_1361 - .L_1360)
.L_1360:
        /*0004*/ 	.word	0x00000082


	//----- nvinfo : EIATTR_KPARAM_INFO
	.align		4
.L_1361:
        /*0008*/ 	.byte	0x04, 0x17
        /*000a*/ 	.short	(.L_1363 - .L_1362)
.L_1362:
        /*000c*/ 	.word	0x00000000
        /*0010*/ 	.short	0x0000
        /*0012*/ 	.short	0x0070
        /*0014*/ 	.byte	0x00, 0xf0, 0x01, 0x28


	//----- nvinfo : EIATTR_SPARSE_MMA_MASK
	.align		4
.L_1363:
        /*0018*/ 	.byte	0x03, 0x50
        /*001a*/ 	.short	0x0000


	//----- nvinfo : EIATTR_MAXREG_COUNT
	.align		4
        /*001c*/ 	.byte	0x03, 0x1b
        /*001e*/ 	.short	0x0080


	//----- nvinfo : EIATTR_NUM_BARRIERS
	.align		4
        /*0020*/ 	.byte	0x02, 0x4c
        /*0022*/ 	.byte	0x10
	.zero		1


	//----- nvinfo : EIATTR_EXTERNS
	.align		4
        /*0024*/ 	.byte	0x04, 0x0f
        /*0026*/ 	.short	(.L_1365 - .L_1364)


	//   ....[0]....
	.align		4
.L_1364:
        /*0028*/ 	.word	index@(__assertfail)


	//----- nvinfo : EIATTR_ANNOTATIONS
	.align		4
.L_1365:
        /*002c*/ 	.byte	0x04, 0x55
        /*002e*/ 	.short	(.L_1367 - .L_1366)


	//   ....[0]....
.L_1366:
        /*0030*/ 	.word	0x00000001
        /*0034*/ 	.byte	0x40, 0x76, 0x00, 0x00, 0x01, 0x00, 0x00, 0x00, 0xa0, 0x8e, 0x00, 0x00


	//----- nvinfo : EIATTR_MERCURY_ISA_VERSION
	.align		4
.L_1367:
        /*0040*/ 	.byte	0x03, 0x5f
        /*0042*/ 	.short	0x0101


	//----- nvinfo : EIATTR_INT_WARP_WIDE_INSTR_OFFSETS
	.align		4
        /*0044*/ 	.byte	0x04, 0x31
        /*0046*/ 	.short	(.L_1369 - .L_1368)


	//   ....[0]....
.L_1368:
        /*0048*/ 	.word	0x000000c0


	//   ....[1]....
        /*004c*/ 	.word	0x000000d0


	//   ....[2]....
        /*0050*/ 	.word	0x00000170


	//----- nvinfo : EIATTR_COOP_GROUP_MASK_REGIDS
	.align		4
.L_1369:
        /*0054*/ 	.byte	0x04, 0x29
        /*0056*/ 	.short	(.L_1371 - .L_1370)


	//   ....[0]....
.L_1370:
        /*0058*/ 	.word	0xffffffff


	//   ....[1]....
        /*005c*/ 	.word	0xffffffff


	//   ....[2]....
        /*0060*/ 	.word	0xffffffff


	//   ....[3]....
        /*0064*/ 	.word	0xffffffff


	//   ....[4]....
        /*0068*/ 	.word	0xffffffff


	//   ....[5]....
        /*006c*/ 	.word	0xffffffff


	//   ....[6]....
        /*0070*/ 	.word	0xffffffff


	//   ....[7]....
        /*0074*/ 	.word	0xffffffff


	//   ....[8]....
        /*0078*/ 	.word	0xffffffff


	//   ....[9]....
        /*007c*/ 	.word	0xffffffff


	//   ....[10]....
        /*0080*/ 	.word	0xffffffff


	//   ....[11]....
        /*0084*/ 	.word	0xffffffff


	//   ....[12]....
        /*0088*/ 	.word	0xffffffff


	//   ....[13]....
        /*008c*/ 	.word	0xffffffff


	//   ....[14]....
        /*0090*/ 	.word	0xffffffff


	//   ....[15]....
        /*0094*/ 	.word	0xffffffff


	//   ....[16]....
        /*0098*/ 	.word	0xffffffff


	//   ....[17]....
        /*009c*/ 	.word	0xffffffff


	//   ....[18]....
        /*00a0*/ 	.word	0xffffffff


	//   ....[19]....
        /*00a4*/ 	.word	0xffffffff


	//   ....[20]....
        /*00a8*/ 	.word	0xffffffff


	//   ....[21]....
        /*00ac*/ 	.word	0xffffffff


	//   ....[22]....
        /*00b0*/ 	.word	0xffffffff


	//   ....[23]....
        /*00b4*/ 	.word	0xffffffff


	//   ....[24]....
        /*00b8*/ 	.word	0xffffffff


	//   ....[25]....
        /*00bc*/ 	.word	0xffffffff


	//   ....[26]....
        /*00c0*/ 	.word	0xffffffff


	//   ....[27]....
        /*00c4*/ 	.word	0xffffffff


	//   ....[28]....
        /*00c8*/ 	.word	0xffffffff


	//   ....[29]....
        /*00cc*/ 	.word	0xffffffff


	//   ....[30]....
        /*00d0*/ 	.word	0xffffffff


	//   ....[31]....
        /*00d4*/ 	.word	0xffffffff


	//   ....[32]....
        /*00d8*/ 	.word	0xffffffff


	//   ....[33]....
        /*00dc*/ 	.word	0xffffffff


	//   ....[34]....
        /*00e0*/ 	.word	0xffffffff


	//   ....[35]....
        /*00e4*/ 	.word	0xffffffff


	//   ....[36]....
        /*00e8*/ 	.word	0xffffffff


	//   ....[37]....
        /*00ec*/ 	.word	0xffffffff


	//   ....[38]....
        /*00f0*/ 	.word	0xffffffff


	//   ....[39]....
        /*00f4*/ 	.word	0xffffffff


	//   ....[40]....
        /*00f8*/ 	.word	0xffffffff


	//   ....[41]....
        /*00fc*/ 	.word	0xffffffff


	//   ....[42]....
        /*0100*/ 	.word	0xffffffff


	//   ....[43]....
        /*0104*/ 	.word	0xffffffff


	//   ....[44]....
        /*0108*/ 	.word	0xffffffff


	//   ....[45]....
        /*010c*/ 	.word	0xffffffff


	//   ....[46]....
        /*0110*/ 	.word	0xffffffff


	//   ....[47]....
        /*0114*/ 	.word	0xffffffff


	//   ....[48]....
        /*0118*/ 	.word	0xffffffff


	//   ....[49]....
        /*011c*/ 	.word	0xffffffff


	//   ....[50]....
        /*0120*/ 	.word	0xffffffff


	//   ....[51]....
        /*0124*/ 	.word	0xffffffff


	//   ....[52]....
        /*0128*/ 	.word	0xffffffff


	//   ....[53]....
        /*012c*/ 	.word	0xffffffff


	//   ....[54]....
        /*0130*/ 	.word	0xffffffff


	//   ....[55]....
        /*0134*/ 	.word	0xffffffff


	//   ....[56]....
        /*0138*/ 	.word	0xffffffff


	//   ....[57]....
        /*013c*/ 	.word	0xffffffff


	//   ....[58]....
        /*0140*/ 	.word	0xffffffff


	//   ....[59]....
        /*0144*/ 	.word	0xffffffff


	//   ....[60]....
        /*0148*/ 	.word	0xffffffff


	//   ....[61]....
        /*014c*/ 	.word	0xffffffff


	//   ....[62]....
        /*0150*/ 	.word	0xffffffff


	//   ....[63]....
        /*0154*/ 	.word	0xffffffff


	//   ....[64]....
        /*0158*/ 	.word	0xffffffff


	//   ....[65]....
        /*015c*/ 	.word	0xffffffff


	//   ....[66]....
        /*0160*/ 	.word	0xffffffff


	//   ....[67]....
        /*0164*/ 	.word	0xffffffff


	//   ....[68]....
        /*0168*/ 	.word	0xffffffff


	//   ....[69]....
        /*016c*/ 	.word	0xffffffff


	//   ....[70]....
        /*0170*/ 	.word	0xffffffff


	//   ....[71]....
        /*0174*/ 	.word	0xffffffff


	//   ....[72]....
        /*0178*/ 	.word	0xffffffff


	//   ....[73]....
        /*017c*/ 	.word	0xffffffff


	//   ....[74]....
        /*0180*/ 	.word	0xffffffff


	//   ....[75]....
        /*0184*/ 	.word	0xffffffff


	//   ....[76]....
        /*0188*/ 	.word	0xffffffff


	//   ....[77]....
        /*018c*/ 	.word	0xffffffff


	//   ....[78]....
        /*0190*/ 	.word	0xffffffff


	//   ....[79]....
        /*0194*/ 	.word	0xffffffff


	//   ....[80]....
        /*0198*/ 	.word	0xffffffff


	//   ....[81]....
        /*019c*/ 	.word	0xffffffff


	//   ....[82]....
        /*01a0*/ 	.word	0xffffffff


	//   ....[83]....
        /*01a4*/ 	.word	0xffffffff


	//   ....[84]....
        /*01a8*/ 	.word	0xffffffff


	//   ....[85]....
        /*01ac*/ 	.word	0xffffffff


	//   ....[86]....
        /*01b0*/ 	.word	0xffffffff


	//   ....[87]....
        /*01b4*/ 	.word	0xffffffff


	//   ....[88]....
        /*01b8*/ 	.word	0xffffffff


	//   ....[89]....
        /*01bc*/ 	.word	0xffffffff


	//   ....[90]....
        /*01c0*/ 	.word	0xffffffff


	//   ....[91]....
        /*01c4*/ 	.word	0xffffffff


	//   ....[92]....
        /*01c8*/ 	.word	0xffffffff


	//   ....[93]....
        /*01cc*/ 	.word	0xffffffff


	//   ....[94]....
        /*01d0*/ 	.word	0xffffffff


	//   ....[95]....
        /*01d4*/ 	.word	0xffffffff


	//   ....[96]....
        /*01d8*/ 	.word	0xffffffff


	//   ....[97]....
        /*01dc*/ 	.word	0xffffffff


	//   ....[98]....
        /*01e0*/ 	.word	0xffffffff


	//   ....[99]....
        /*01e4*/ 	.word	0xffffffff


	//   ....[100]....
        /*01e8*/ 	.word	0xffffffff


	//   ....[101]....
        /*01ec*/ 	.word	0xffffffff


	//   ....[102]....
        /*01f0*/ 	.word	0xffffffff


	//   ....[103]....
        /*01f4*/ 	.word	0xffffffff


	//   ....[104]....
        /*01f8*/ 	.word	0xffffffff


	//   ....[105]....
        /*01fc*/ 	.word	0xffffffff


	//   ....[106]....
        /*0200*/ 	.word	0xffffffff


	//   ....[107]....
        /*0204*/ 	.word	0xffffffff


	//   ....[108]....
        /*0208*/ 	.word	0xffffffff


	//   ....[109]....
        /*020c*/ 	.word	0xffffffff


	//   ....[110]....
        /*0210*/ 	.word	0xffffffff


	//   ....[111]....
        /*0214*/ 	.word	0xffffffff


	//   ....[112]....
        /*0218*/ 	.word	0xffffffff


	//   ....[113]....
        /*021c*/ 	.word	0xffffffff


	//   ....[114]....
        /*0220*/ 	.word	0xffffffff


	//   ....[115]....
        /*0224*/ 	.word	0xffffffff


	//   ....[116]....
        /*0228*/ 	.word	0xffffffff


	//   ....[117]....
        /*022c*/ 	.word	0x0500000f


	//   ....[118]....
        /*0230*/ 	.word	0x0500000f


	//   ....[119]....
        /*0234*/ 	.word	0x0500000f


	//   ....[120]....
        /*0238*/ 	.word	0x0500000f


	//   ....[121]....
        /*023c*/ 	.word	0x0500000f


	//   ....[122]....
        /*0240*/ 	.word	0x0500000f


	//   ....[123]....
        /*0244*/ 	.word	0x0500000f


	//   ....[124]....
        /*0248*/ 	.word	0x0500000f


	//   ....[125]....
        /*024c*/ 	.word	0x0500000f


	//   ....[126]....
        /*0250*/ 	.word	0x0500000f


	//   ....[127]....
        /*0254*/ 	.word	0x0500000f


	//   ....[128]....
        /*0258*/ 	.word	0x0500000f


	//   ....[129]....
        /*025c*/ 	.word	0x0500000f


	//   ....[130]....
        /*0260*/ 	.word	0x0500000f


	//   ....[131]....
        /*0264*/ 	.word	0x0500000f


	//   ....[132]....
        /*0268*/ 	.word	0x0500000f


	//   ....[133]....
        /*026c*/ 	.word	0x0500000f


	//   ....[134]....
        /*0270*/ 	.word	0x0500000f


	//   ....[135]....
        /*0274*/ 	.word	0x0500000f


	//   ....[136]....
        /*0278*/ 	.word	0x0500000f


	//   ....[137]....
        /*027c*/ 	.word	0x0500000f


	//   ....[138]....
        /*0280*/ 	.word	0x0500000f


	//   ....[139]....
        /*0284*/ 	.word	0x0500000f


	//   ....[140]....
        /*0288*/ 	.word	0x0500000f


	//   ....[141]....
        /*028c*/ 	.word	0x0500000f


	//   ....[142]....
        /*0290*/ 	.word	0x0500000f


	//   ....[143]....
        /*0294*/ 	.word	0x0500000f


	//   ....[144]....
        /*0298*/ 	.word	0x0500000f


	//   ....[145]....
        /*029c*/ 	.word	0x0500000f


	//   ....[146]....
        /*02a0*/ 	.word	0x0500000f


	//   ....[147]....
        /*02a4*/ 	.word	0x0500000f


	//   ....[148]....
        /*02a8*/ 	.word	0x0500000f


	//   ....[149]....
        /*02ac*/ 	.word	0x0500000f


	//   ....[150]....
        /*02b0*/ 	.word	0x0500000f


	//   ....[151]....
        /*02b4*/ 	.word	0x0500000f


	//   ....[152]....
        /*02b8*/ 	.word	0x0500000f


	//   ....[153]....
        /*02bc*/ 	.word	0x0500000f


	//   ....[154]....
        /*02c0*/ 	.word	0x0500000f


	//   ....[155]....
        /*02c4*/ 	.word	0x0500000f


	//   ....[156]....
        /*02c8*/ 	.word	0x0500000f


	//   ....[157]....
        /*02cc*/ 	.word	0x0500000f


	//   ....[158]....
        /*02d0*/ 	.word	0x0500000f


	//   ....[159]....
        /*02d4*/ 	.word	0x0500000f


	//   ....[160]....
        /*02d8*/ 	.word	0x0500000f


	//   ....[161]....
        /*02dc*/ 	.word	0x0500000f


	//   ....[162]....
        /*02e0*/ 	.word	0x0500000f


	//   ....[163]....
        /*02e4*/ 	.word	0x0500000f


	//   ....[164]....
        /*02e8*/ 	.word	0x0500000f


	//   ....[165]....
        /*02ec*/ 	.word	0x0500000f


	//   ....[166]....
        /*02f0*/ 	.word	0x0500000f


	//   ....[167]....
        /*02f4*/ 	.word	0x0500000f


	//   ....[168]....
        /*02f8*/ 	.word	0x0500000f


	//   ....[169]....
        /*02fc*/ 	.word	0x0500000f


	//   ....[170]....
        /*0300*/ 	.word	0x0500000f


	//   ....[171]....
        /*0304*/ 	.word	0x0500000f


	//   ....[172]....
        /*0308*/ 	.word	0x0500000f


	//   ....[173]....
        /*030c*/ 	.word	0x0500000f


	//   ....[174]....
        /*0310*/ 	.word	0x0500000f


	//   ....[175]....
        /*0314*/ 	.word	0x0500000f


	//   ....[176]....
        /*0318*/ 	.word	0x0500000f


	//   ....[177]....
        /*031c*/ 	.word	0x0500000f


	//   ....[178]....
        /*0320*/ 	.word	0x0500000f


	//   ....[179]....
        /*0324*/ 	.word	0x0500000f


	//   ....[180]....
        /*0328*/ 	.word	0x0500000f


	//   ....[181]....
        /*032c*/ 	.word	0x0500000f


	//   ....[182]....
        /*0330*/ 	.word	0x0500000f


	//   ....[183]....
        /*0334*/ 	.word	0x0500000f


	//   ....[184]....
        /*0338*/ 	.word	0x0500000f


	//   ....[185]....
        /*033c*/ 	.word	0x0500000f


	//   ....[186]....
        /*0340*/ 	.word	0x0500000f


	//   ....[187]....
        /*0344*/ 	.word	0x0500000f


	//   ....[188]....
        /*0348*/ 	.word	0x0500000f


	//   ....[189]....
        /*034c*/ 	.word	0x0500000f


	//   ....[190]....
        /*0350*/ 	.word	0x0500000f


	//   ....[191]....
        /*0354*/ 	.word	0x0500000f


	//   ....[192]....
        /*0358*/ 	.word	0x0500000f


	//   ....[193]....
        /*035c*/ 	.word	0x0500000f


	//   ....[194]....
        /*0360*/ 	.word	0x0500000f


	//   ....[195]....
        /*0364*/ 	.word	0x0500000f


	//   ....[196]....
        /*0368*/ 	.word	0x0500000f


	//   ....[197]....
        /*036c*/ 	.word	0x0500000f


	//   ....[198]....
        /*0370*/ 	.word	0x0500000f


	//   ....[199]....
        /*0374*/ 	.word	0x0500000f


	//   ....[200]....
        /*0378*/ 	.word	0x0500000f


	//   ....[201]....
        /*037c*/ 	.word	0x0500000f


	//   ....[202]....
        /*0380*/ 	.word	0x0500000f


	//   ....[203]....
        /*0384*/ 	.word	0x0500000f


	//   ....[204]....
        /*0388*/ 	.word	0x0500000f


	//   ....[205]....
        /*038c*/ 	.word	0x0500000f


	//   ....[206]....
        /*0390*/ 	.word	0x0500000f


	//----- nvinfo : EIATTR_COOP_GROUP_INSTR_OFFSETS
	.align		4
.L_1371:
        /*0394*/ 	.byte	0x04, 0x28
        /*0396*/ 	.short	(.L_1373 - .L_1372)


	//   ....[0]....
.L_1372:
        /*0398*/ 	.word	0x00000080


	//   ....[1]....
        /*039c*/ 	.word	0x00000090


	//   ....[2]....
        /*03a0*/ 	.word	0x000002d0


	//   ....[3]....
        /*03a4*/ 	.word	0x00000430


	//   ....[4]....
        /*03a8*/ 	.word	0x00000550


	//   ....[5]....
        /*03ac*/ 	.word	0x000006b0


	//   ....[6]....
        /*03b0*/ 	.word	0x00000f50


	//   ....[7]....
        /*03b4*/ 	.word	0x00001e30


	//   ....[8]....
        /*03b8*/ 	.word	0x00001f60


	//   ....[9]....
        /*03bc*/ 	.word	0x00002540


	//   ....[10]....
        /*03c0*/ 	.word	0x00002600


	//   ....[11]....
        /*03c4*/ 	.word	0x00003d90


	//   ....[12]....
        /*03c8*/ 	.word	0x00003da0


	//   ....[13]....
        /*03cc*/ 	.word	0x00003e00


	//   ....[14]....
        /*03d0*/ 	.word	0x00003e20


	//   ....[15]....
        /*03d4*/ 	.word	0x000050d0


	//   ....[16]....
        /*03d8*/ 	.word	0x00005110


	//   ....[17]....
        /*03dc*/ 	.word	0x000051d0


	//   ....[18]....
        /*03e0*/ 	.word	0x000051e0


	//   ....[19]....
        /*03e4*/ 	.word	0x00005f70


	//   ....[20]....
        /*03e8*/ 	.word	0x00005fb0


	//   ....[21]....
        /*03ec*/ 	.word	0x00005ff0


	//   ....[22]....
        /*03f0*/ 	.word	0x00006030


	//   ....[23]....
        /*03f4*/ 	.word	0x00006050


	//   ....[24]....
        /*03f8*/ 	.word	0x00006070


	//   ....[25]....
        /*03fc*/ 	.word	0x000063b0


	//   ....[26]....
        /*0400*/ 	.word	0x000063c0


	//   ....[27]....
        /*0404*/ 	.word	0x00006ae0


	//   ....[28]....
        /*0408*/ 	.word	0x00007bb0


	//   ....[29]....
        /*040c*/ 	.word	0x00007bd0


	//   ....[30]....
        /*0410*/ 	.word	0x00007be0


	//   ....[31]....
        /*0414*/ 	.word	0x00007bf0


	//   ....[32]....
        /*0418*/ 	.word	0x00007c00


	//   ....[33]....
        /*041c*/ 	.word	0x00007c50


	//   ....[34]....
        /*0420*/ 	.word	0x00007c80


	//   ....[35]....
        /*0424*/ 	.word	0x00007cb0


	//   ....[36]....
        /*0428*/ 	.word	0x00007cd0


	//   ....[37]....
        /*042c*/ 	.word	0x00007d30


	//   ....[38]....
        /*0430*/ 	.word	0x00007d80


	//   ....[39]....
        /*0434*/ 	.word	0x00007db0


	//   ....[40]....
        /*0438*/ 	.word	0x00007de0


	//   ....[41]....
        /*043c*/ 	.word	0x00007e10


	//   ....[42]....
        /*0440*/ 	.word	0x00007e40


	//   ....[43]....
        /*0444*/ 	.word	0x00007e60


	//   ....[44]....
        /*0448*/ 	.word	0x00008600


	//   ....[45]....
        /*044c*/ 	.word	0x00008610


	//   ....[46]....
        /*0450*/ 	.word	0x00008620


	//   ....[47]....
        /*0454*/ 	.word	0x00008660


	//   ....[48]....
        /*0458*/ 	.word	0x000086b0


	//   ....[49]....
        /*045c*/ 	.word	0x00008700


	//   ....[50]....
        /*0460*/ 	.word	0x00008760


	//   ....[51]....
        /*0464*/ 	.word	0x00008790


	//   ....[52]....
        /*0468*/ 	.word	0x000087c0


	//   ....[53]....
        /*046c*/ 	.word	0x00008830


	//   ....[54]....
        /*0470*/ 	.word	0x00008860


	//   ....[55]....
        /*0474*/ 	.word	0x00008890


	//   ....[56]....
        /*0478*/ 	.word	0x000088c0


	//   ....[57]....
        /*047c*/ 	.word	0x00008930


	//   ....[58]....
        /*0480*/ 	.word	0x00008940


	//   ....[59]....
        /*0484*/ 	.word	0x00008970


	//   ....[60]....
        /*0488*/ 	.word	0x000089c0


	//   ....[61]....
        /*048c*/ 	.word	0x00008a40


	//   ....[62]....
        /*0490*/ 	.word	0x00008a70


	//   ....[63]....
        /*0494*/ 	.word	0x00008a90


	//   ....[64]....
        /*0498*/ 	.word	0x00008ac0


	//   ....[65]....
        /*049c*/ 	.word	0x00008ad0


	//   ....[66]....
        /*04a0*/ 	.word	0x00008b10


	//   ....[67]....
        /*04a4*/ 	.word	0x00008b90


	//   ....[68]....
        /*04a8*/ 	.word	0x000092a0


	//   ....[69]....
        /*04ac*/ 	.word	0x000092d0


	//   ....[70]....
        /*04b0*/ 	.word	0x000092e0


	//   ....[71]....
        /*04b4*/ 	.word	0x00009320


	//   ....[72]....
        /*04b8*/ 	.word	0x00009330


	//   ....[73]....
        /*04bc*/ 	.word	0x00009370


	//   ....[74]....
        /*04c0*/ 	.word	0x00009380


	//   ....[75]....
        /*04c4*/ 	.word	0x000093c0


	//   ....[76]....
        /*04c8*/ 	.word	0x000093d0


	//   ....[77]....
        /*04cc*/ 	.word	0x00009410


	//   ....[78]....
        /*04d0*/ 	.word	0x00009420


	//   ....[79]....
        /*04d4*/ 	.word	0x00009460


	//   ....[80]....
        /*04d8*/ 	.word	0x00009470


	//   ....[81]....
        /*04dc*/ 	.word	0x000094b0


	//   ....[82]....
        /*04e0*/ 	.word	0x000094c0


	//   ....[83]....
        /*04e4*/ 	.word	0x000094d0


	//   ....[84]....
        /*04e8*/ 	.word	0x00009730


	//   ....[85]....
        /*04ec*/ 	.word	0x00009760


	//   ....[86]....
        /*04f0*/ 	.word	0x00009770


	//   ....[87]....
        /*04f4*/ 	.word	0x00009780


	//   ....[88]....
        /*04f8*/ 	.word	0x00009790


	//   ....[89]....
        /*04fc*/ 	.word	0x000097a0


	//   ....[90]....
        /*0500*/ 	.word	0x000097c0


	//   ....[91]....
        /*0504*/ 	.word	0x00009810


	//   ....[92]....
        /*0508*/ 	.word	0x00009830


	//   ....[93]....
        /*050c*/ 	.word	0x00009870


	//   ....[94]....
        /*0510*/ 	.word	0x00009890


	//   ....[95]....
        /*0514*/ 	.word	0x000098d0


	//   ....[96]....
        /*0518*/ 	.word	0x000098f0


	//   ....[97]....
        /*051c*/ 	.word	0x00009930


	//   ....[98]....
        /*0520*/ 	.word	0x00009950


	//   ....[99]....
        /*0524*/ 	.word	0x00009980


	//   ....[100]....
        /*0528*/ 	.word	0x00009e70


	//   ....[101]....
        /*052c*/ 	.word	0x00009ea0


	//   ....[102]....
        /*0530*/ 	.word	0x00009ed0


	//   ....[103]....
        /*0534*/ 	.word	0x00009f00


	//   ....[104]....
        /*0538*/ 	.word	0x00009f10


	//   ....[105]....
        /*053c*/ 	.word	0x00009f20


	//   ....[106]....
        /*0540*/ 	.word	0x00009f40


	//   ....[107]....
        /*0544*/ 	.word	0x00009f60


	//   ....[108]....
        /*0548*/ 	.word	0x00009f80


	//   ....[109]....
        /*054c*/ 	.word	0x00009fb0


	//   ....[110]....
        /*0550*/ 	.word	0x00009fd0


	//   ....[111]....
        /*0554*/ 	.word	0x00009ff0


	//   ....[112]....
        /*0558*/ 	.word	0x0000a010


	//   ....[113]....
        /*055c*/ 	.word	0x0000a040


	//   ....[114]....
        /*0560*/ 	.word	0x0000a080


	//   ....[115]....
        /*0564*/ 	.word	0x0000a0d0


	//   ....[116]....
        /*0568*/ 	.word	0x0000a3e0


	//   ....[117]....
        /*056c*/ 	.word	0x0000a880


	//   ....[118]....
        /*0570*/ 	.word	0x0000a970


	//   ....[119]....
        /*0574*/ 	.word	0x0000aa10


	//   ....[120]....
        /*0578*/ 	.word	0x0000aaa0


	//   ....[121]....
        /*057c*/ 	.word	0x0000ab50


	//   ....[122]....
        /*0580*/ 	.word	0x0000abb0


	//   ....[123]....
        /*0584*/ 	.word	0x0000ac50


	//   ....[124]....
        /*0588*/ 	.word	0x0000acb0


	//   ....[125]....
        /*058c*/ 	.word	0x0000ada0


	//   ....[126]....
        /*0590*/ 	.word	0x0000ae10


	//   ....[127]....
        /*0594*/ 	.word	0x0000aeb0


	//   ....[128]....
        /*0598*/ 	.word	0x0000af10


	//   ....[129]....
        /*059c*/ 	.word	0x0000afe0


	//   ....[130]....
        /*05a0*/ 	.word	0x0000b040


	//   ....[131]....
        /*05a4*/ 	.word	0x0000b0f0


	//   ....[132]....
        /*05a8*/ 	.word	0x0000b150


	//   ....[133]....
        /*05ac*/ 	.word	0x0000b210


	//   ....[134]....
        /*05b0*/ 	.word	0x0000b2a0


	//   ....[135]....
        /*05b4*/ 	.word	0x0000b2f0


	//   ....[136]....
        /*05b8*/ 	.word	0x0000b3c0


	//   ....[137]....
        /*05bc*/ 	.word	0x0000b480


	//   ....[138]....
        /*05c0*/ 	.word	0x0000b4e0


	//   ....[139]....
        /*05c4*/ 	.word	0x0000b5a0


	//   ....[140]....
        /*05c8*/ 	.word	0x0000b610


	//   ....[141]....
        /*05cc*/ 	.word	0x0000b6f0


	//   ....[142]....
        /*05d0*/ 	.word	0x0000b750


	//   ....[143]....
        /*05d4*/ 	.word	0x0000b810


	//   ....[144]....
        /*05d8*/ 	.word	0x0000b880


	//   ....[145]....
        /*05dc*/ 	.word	0x0000b960


	//   ....[146]....
        /*05e0*/ 	.word	0x0000b9c0


	//   ....[147]....
        /*05e4*/ 	.word	0x0000ba80


	//   ....[148]....
        /*05e8*/ 	.word	0x0000baf0


	//   ....[149]....
        /*05ec*/ 	.word	0x0000bbc0


	//   ....[150]....
        /*05f0*/ 	.word	0x0000bc30


	//   ....[151]....
        /*05f4*/ 	.word	0x0000bcf0


	//   ....[152]....
        /*05f8*/ 	.word	0x0000bd50


	//   ....[153]....
        /*05fc*/ 	.word	0x0000be20


	//   ....[154]....
        /*0600*/ 	.word	0x0000be80


	//   ....[155]....
        /*0604*/ 	.word	0x0000bf40


	//   ....[156]....
        /*0608*/ 	.word	0x0000bfc0


	//   ....[157]....
        /*060c*/ 	.word	0x0000c070


	//   ....[158]....
        /*0610*/ 	.word	0x0000c1b0


	//   ....[159]....
        /*0614*/ 	.word	0x0000c250


	//   ....[160]....
        /*0618*/ 	.word	0x0000c2f0


	//   ....[161]....
        /*061c*/ 	.word	0x0000c380


	//   ....[162]....
        /*0620*/ 	.word	0x0000c420


	//   ....[163]....
        /*0624*/ 	.word	0x0000c4b0


	//   ....[164]....
        /*0628*/ 	.word	0x0000c550


	//   ....[165]....
        /*062c*/ 	.word	0x0000c5e0


	//   ....[166]....
        /*0630*/ 	.word	0x0000c680


	//   ....[167]....
        /*0634*/ 	.word	0x0000c710


	//   ....[168]....
        /*0638*/ 	.word	0x0000c7b0


	//   ....[169]....
        /*063c*/ 	.word	0x0000c840


	//   ....[170]....
        /*0640*/ 	.word	0x0000c8e0


	//   ....[171]....
        /*0644*/ 	.word	0x0000c970


	//   ....[172]....
        /*0648*/ 	.word	0x0000ca10


	//   ....[173]....
        /*064c*/ 	.word	0x0000caa0


	//   ....[174]....
        /*0650*/ 	.word	0x0000cb80


	//   ....[175]....
        /*0654*/ 	.word	0x0000cc30


	//   ....[176]....
        /*0658*/ 	.word	0x0000cc90


	//   ....[177]....
        /*065c*/ 	.word	0x0000cd40


	//   ....[178]....
        /*0660*/ 	.word	0x0000cdd0


	//   ....[179]....
        /*0664*/ 	.word	0x0000ce70


	//   ....[180]....
        /*0668*/ 	.word	0x0000cef0


	//   ....[181]....
        /*066c*/ 	.word	0x0000cf90


	//   ....[182]....
        /*0670*/ 	.word	0x0000d020


	//   ....[183]....
        /*0674*/ 	.word	0x0000d0c0


	//   ....[184]....
        /*0678*/ 	.word	0x0000d140


	//   ....[185]....
        /*067c*/ 	.word	0x0000d1e0


	//   ....[186]....
        /*0680*/ 	.word	0x0000d270


	//   ....[187]....
        /*0684*/ 	.word	0x0000d310


	//   ....[188]....
        /*0688*/ 	.word	0x0000d390


	//   ....[189]....
        /*068c*/ 	.word	0x0000d420


	//   ....[190]....
        /*0690*/ 	.word	0x0000d500


	//   ....[191]....
        /*0694*/ 	.word	0x0000d5a0


	//   ....[192]....
        /*0698*/ 	.word	0x0000d640


	//   ....[193]....
        /*069c*/ 	.word	0x0000d6f0


	//   ....[194]....
        /*06a0*/ 	.word	0x0000d750


	//   ....[195]....
        /*06a4*/ 	.word	0x0000d810


	//   ....[196]....
        /*06a8*/ 	.word	0x0000d870


	//   ....[197]....
        /*06ac*/ 	.word	0x0000d930


	//   ....[198]....
        /*06b0*/ 	.word	0x0000d990


	//   ....[199]....
        /*06b4*/ 	.word	0x0000da50


	//   ....[200]....
        /*06b8*/ 	.word	0x0000dab0


	//   ....[201]....
        /*06bc*/ 	.word	0x0000db70


	//   ....[202]....
        /*06c0*/ 	.word	0x0000dbd0


	//   ....[203]....
        /*06c4*/ 	.word	0x0000dc90


	//   ....[204]....
        /*06c8*/ 	.word	0x0000dcf0


	//   ....[205]....
        /*06cc*/ 	.word	0x0000dda0


	//   ....[206]....
        /*06d0*/ 	.word	0x0000deb0


	//----- nvinfo : EIATTR_REG_RECONFIG
	.align		4
.L_1373:
        /*06d4*/ 	.byte	0x01, 0x54
	.zero		2


	//----- nvinfo : EIATTR_SYSCALL_OFFSETS
	.align		4
        /*06d8*/ 	.byte	0x04, 0x46
        /*06da*/ 	.short	(.L_1375 - .L_1374)


	//   ....[0]....
.L_1374:
        /*06dc*/ 	.word	0x00001110


	//   ....[1]....
        /*06e0*/ 	.word	0x00007210


	//   ....[2]....
        /*06e4*/ 	.word	0x00007350


	//   ....[3]....
        /*06e8*/ 	.word	0x00007440


	//   ....[4]....
        /*06ec*/ 	.word	0x000081c0


	//----- nvinfo : EIATTR_MBARRIER_INSTR_OFFSETS
	.align		4
.L_1375:
        /*06f0*/ 	.byte	0x04, 0x39
        /*06f2*/ 	.short	(.L_1377 - .L_1376)


	//   ....[0]....
.L_1376:
        /*06f4*/ 	.word	0x00000180
        /*06f8*/ 	.word	0x000000ff
        /*06fc*/ 	.word	0x00016800
        /*0700*/ 	.short	0x0100
        /*0702*/ 	.byte	0x08
	.zero		1


	//   ....[1]....
        /*0704*/ 	.word	0x00000190
        /*0708*/ 	.word	0x000000ff
        /*070c*/ 	.word	0x00016820
        /*0710*/ 	.short	0x0100
        /*0712*/ 	.byte	0x08
	.zero		1


	//   ....[2]....
        /*0714*/ 	.word	0x00000280
        /*0718*/ 	.word	0x000000ff
        /*071c*/ 	.word	0x00016830
        /*0720*/ 	.short	0x0100
        /*0722*/ 	.byte	0x08
	.zero		1


	//   ....[3]....
        /*0724*/ 	.word	0x00000290
        /*0728*/ 	.word	0x000000ff
        /*072c*/ 	.word	0x00016840
        /*0730*/ 	.short	0x0100
        /*0732*/ 	.byte	0x08
	.zero		1


	//   ....[4]....
        /*0734*/ 	.word	0x000002a0
        /*0738*/ 	.word	0x000000ff
        /*073c*/ 	.word	0x00016838
        /*0740*/ 	.short	0x0100
        /*0742*/ 	.byte	0x08
	.zero		1


	//   ....[5]....
        /*0744*/ 	.word	0x000002b0
        /*0748*/ 	.word	0x000000ff
        /*074c*/ 	.word	0x00016848
        /*0750*/ 	.short	0x0100
        /*0752*/ 	.byte	0x08
	.zero		1


	//   ....[6]....
        /*0754*/ 	.word	0x000003e0
        /*0758*/ 	.word	0x000000ff
        /*075c*/ 	.word	0x00016850
        /*0760*/ 	.short	0x0100
        /*0762*/ 	.byte	0x08
	.zero		1


	//   ....[7]....
        /*0764*/ 	.word	0x000003f0
        /*0768*/ 	.word	0x000000ff
        /*076c*/ 	.word	0x00016860
        /*0770*/ 	.short	0x0100
        /*0772*/ 	.byte	0x08
	.zero		1


	//   ....[8]....
        /*0774*/ 	.word	0x00000400
        /*0778*/ 	.word	0x000000ff
        /*077c*/ 	.word	0x00016858
        /*0780*/ 	.short	0x0100
        /*0782*/ 	.byte	0x08
	.zero		1


	//   ....[9]....
        /*0784*/ 	.word	0x00000410
        /*0788*/ 	.word	0x000000ff
        /*078c*/ 	.word	0x00016868
        /*0790*/ 	.short	0x0100
        /*0792*/ 	.byte	0x08
	.zero		1


	//   ....[10]....
        /*0794*/ 	.word	0x00000500
        /*0798*/ 	.word	0x000000ff
        /*079c*/ 	.word	0x00016870
        /*07a0*/ 	.short	0x0100
        /*07a2*/ 	.byte	0x06
	.zero		1


	//   ....[11]....
        /*07a4*/ 	.word	0x00000510
        /*07a8*/ 	.word	0x000000ff
        /*07ac*/ 	.word	0x00016880
        /*07b0*/ 	.short	0x0100
        /*07b2*/ 	.byte	0x06
	.zero		1


	//   ....[12]....
        /*07b4*/ 	.word	0x00000520
        /*07b8*/ 	.word	0x000000ff
        /*07bc*/ 	.word	0x00016878
        /*07c0*/ 	.short	0x0100
        /*07c2*/ 	.byte	0x06
	.zero		1


	//   ....[13]....
        /*07c4*/ 	.word	0x00000530
        /*07c8*/ 	.word	0x000000ff
        /*07cc*/ 	.word	0x00016888
        /*07d0*/ 	.short	0x0100
        /*07d2*/ 	.byte	0x06
	.zero		1


	//   ....[14]....
        /*07d4*/ 	.word	0x00000660
        /*07d8*/ 	.word	0x000000ff
        /*07dc*/ 	.word	0x00016890
        /*07e0*/ 	.short	0x0100
        /*07e2*/ 	.byte	0x08
	.zero		1


	//   ....[15]....
        /*07e4*/ 	.word	0x00000670
        /*07e8*/ 	.word	0x000000ff
        /*07ec*/ 	.word	0x000168a0
        /*07f0*/ 	.short	0x0100
        /*07f2*/ 	.byte	0x08
	.zero		1


	//   ....[16]....
        /*07f4*/ 	.word	0x00000680
        /*07f8*/ 	.word	0x000000ff
        /*07fc*/ 	.word	0x00016898
        /*0800*/ 	.short	0x0100
        /*0802*/ 	.byte	0x08
	.zero		1


	//   ....[17]....
        /*0804*/ 	.word	0x00000690
        /*0808*/ 	.word	0x000000ff
        /*080c*/ 	.word	0x000168a8
        /*0810*/ 	.short	0x0100
        /*0812*/ 	.byte	0x08
	.zero		1


	//   ....[18]....
        /*0814*/ 	.word	0x000007d0
        /*0818*/ 	.word	0x000000ff
        /*081c*/ 	.word	0x000168b0
        /*0820*/ 	.short	0x0100
        /*0822*/ 	.byte	0x08
	.zero		1


	//   ....[19]....
        /*0824*/ 	.word	0x000007e0
        /*0828*/ 	.word	0x000000ff
        /*082c*/ 	.word	0x000168c0
        /*0830*/ 	.short	0x0100
        /*0832*/ 	.byte	0x08
	.zero		1


	//   ....[20]....
        /*0834*/ 	.word	0x000007f0
        /*0838*/ 	.word	0x000000ff
        /*083c*/ 	.word	0x000168b8
        /*0840*/ 	.short	0x0100
        /*0842*/ 	.byte	0x08
	.zero		1


	//   ....[21]....
        /*0844*/ 	.word	0x00000800
        /*0848*/ 	.word	0x000000ff
        /*084c*/ 	.word	0x000168c8
        /*0850*/ 	.short	0x0100
        /*0852*/ 	.byte	0x08
	.zero		1


	//   ....[22]....
        /*0854*/ 	.word	0x00001130
        /*0858*/ 	.word	0x000000ff
        /*085c*/ 	.word	0x00016800
        /*0860*/ 	.short	0x010a
        /*0862*/ 	.byte	0x28
	.zero		1


	//   ....[23]....
        /*0864*/ 	.word	0x000011a0
        /*0868*/ 	.word	0x000000ff
        /*086c*/ 	.word	0x00016830
        /*0870*/ 	.short	0x010a
        /*0872*/ 	.byte	0x28
	.zero		1


	//   ....[24]....
        /*0874*/ 	.word	0x00001200
        /*0878*/ 	.word	0x000000ff
        /*087c*/ 	.word	0x00016830
        /*0880*/ 	.short	0x010a
        /*0882*/ 	.byte	0x28
	.zero		1


	//   ....[25]....
        /*0884*/ 	.word	0x00001eb0
        /*0888*/ 	.word	0x000000ff
        /*088c*/ 	.word	0x00000000
        /*0890*/ 	.short	0x0101
        /*0892*/ 	.byte	0x04
	.zero		1


	//   ....[26]....
        /*0894*/ 	.word	0x00003360
        /*0898*/ 	.word	0x000000ff
        /*089c*/ 	.word	0x00016830
        /*08a0*/ 	.short	0x010a
        /*08a2*/ 	.byte	0x0a
	.zero		1


	//   ....[27]....
        /*08a4*/ 	.word	0x000033a0
        /*08a8*/ 	.word	0x000000ff
        /*08ac*/ 	.word	0x00016830
        /*08b0*/ 	.short	0x010a
        /*08b2*/ 	.byte	0x0a
	.zero		1


	//   ....[28]....
        /*08b4*/ 	.word	0x000035e0
        /*08b8*/ 	.word	0x000000ff
        /*08bc*/ 	.word	0x00016850
        /*08c0*/ 	.short	0x010a
        /*08c2*/ 	.byte	0x0a
	.zero		1


	//   ....[29]....
        /*08c4*/ 	.word	0x00003620
        /*08c8*/ 	.word	0x000000ff
        /*08cc*/ 	.word	0x00016850
        /*08d0*/ 	.short	0x010a
        /*08d2*/ 	.byte	0x0a
	.zero		1


	//   ....[30]....
        /*08d4*/ 	.word	0x00003e10
        /*08d8*/ 	.word	0x000000ff
        /*08dc*/ 	.word	0x00000000
        /*08e0*/ 	.short	0x0101
        /*08e2*/ 	.byte	0x06
	.zero		1


	//   ....[31]....
        /*08e4*/ 	.word	0x00004c00
        /*08e8*/ 	.word	0x000000ff
        /*08ec*/ 	.word	0x00000000
        /*08f0*/ 	.short	0x0101
        /*08f2*/ 	.byte	0x05
	.zero		1


	//   ....[32]....
        /*08f4*/ 	.word	0x00005030
        /*08f8*/ 	.word	0x000000ff
        /*08fc*/ 	.word	0x00016850
        /*0900*/ 	.short	0x010a
        /*0902*/ 	.byte	0x05
	.zero		1


	//   ....[33]....
        /*0904*/ 	.word	0x00005070
        /*0908*/ 	.word	0x000000ff
        /*090c*/ 	.word	0x00016850
        /*0910*/ 	.short	0x010a
        /*0912*/ 	.byte	0x05
	.zero		1


	//   ....[34]....
        /*0914*/ 	.word	0x00005640
        /*0918*/ 	.word	0x000000ff
        /*091c*/ 	.word	0x00000000
        /*0920*/ 	.short	0x0101
        /*0922*/ 	.byte	0x04
	.zero		1


	//   ....[35]....
        /*0924*/ 	.word	0x00006060
        /*0928*/ 	.word	0x000000ff
        /*092c*/ 	.word	0x00000000
        /*0930*/ 	.short	0x0101
        /*0932*/ 	.byte	0x04
	.zero		1


	//   ....[36]....
        /*0934*/ 	.word	0x000078b0
        /*0938*/ 	.word	0x000000ff
        /*093c*/ 	.word	0x00016840
        /*0940*/ 	.short	0x010a
        /*0942*/ 	.byte	0x2d
	.zero		1


	//   ....[37]....
        /*0944*/ 	.word	0x00007f60
        /*0948*/ 	.word	0x000000ff
        /*094c*/ 	.word	0x00016830
        /*0950*/ 	.short	0x0107
        /*0952*/ 	.byte	0x2d
	.zero		1


	//   ....[38]....
        /*0954*/ 	.word	0x00007ff0
        /*0958*/ 	.word	0x000000ff
        /*095c*/ 	.word	0x00016830
        /*0960*/ 	.short	0x0101
        /*0962*/ 	.byte	0x2d
	.zero		1


	//   ....[39]....
        /*0964*/ 	.word	0x00008c80
        /*0968*/ 	.word	0x000000ff
        /*096c*/ 	.word	0x00016800
        /*0970*/ 	.short	0x0107
        /*0972*/ 	.byte	0x2d
	.zero		1


	//   ....[40]....
        /*0974*/ 	.word	0x00008cc0
        /*0978*/ 	.word	0x000000ff
        /*097c*/ 	.word	0x00016800
        /*0980*/ 	.short	0x0101
        /*0982*/ 	.byte	0x2d
	.zero		1


	//   ....[41]....
        /*0984*/ 	.word	0x00008cd0
        /*0988*/ 	.word	0x000000ff
        /*098c*/ 	.word	0x00016820
        /*0990*/ 	.short	0x010a
        /*0992*/ 	.byte	0x2d
	.zero		1


	//   ....[42]....
        /*0994*/ 	.word	0x000090b0
        /*0998*/ 	.word	0x00000007
        /*099c*/ 	.word	0x00016840
        /*09a0*/ 	.short	0x010a
        /*09a2*/ 	.byte	0x3f
	.zero		1


	//   ....[43]....
        /*09a4*/ 	.word	0x00009590
        /*09a8*/ 	.word	0x00000007
        /*09ac*/ 	.word	0x00016830
        /*09b0*/ 	.short	0x0107
        /*09b2*/ 	.byte	0x3f
	.zero		1


	//   ....[44]....
        /*09b4*/ 	.word	0x00009660
        /*09b8*/ 	.word	0x00000007
        /*09bc*/ 	.word	0x00016830
        /*09c0*/ 	.short	0x0101
        /*09c2*/ 	.byte	0x3f
	.zero		1


	//   ....[45]....
        /*09c4*/ 	.word	0x000096c0
        /*09c8*/ 	.word	0x00000007
        /*09cc*/ 	.word	0x00016860
        /*09d0*/ 	.short	0x010a
        /*09d2*/ 	.byte	0x3f
	.zero		1


	//   ....[46]....
        /*09d4*/ 	.word	0x00009ab0
        /*09d8*/ 	.word	0x00000007
        /*09dc*/ 	.word	0x00016850
        /*09e0*/ 	.short	0x0107
        /*09e2*/ 	.byte	0x3f
	.zero		1


	//   ....[47]....
        /*09e4*/ 	.word	0x00009c20
        /*09e8*/ 	.word	0x00000007
        /*09ec*/ 	.word	0x00016850
        /*09f0*/ 	.short	0x0101
        /*09f2*/ 	.byte	0x3f
	.zero		1


	//   ....[48]....
        /*09f4*/ 	.word	0x00009de0
        /*09f8*/ 	.word	0x00000000
        /*09fc*/ 	.word	0x00016860
        /*0a00*/ 	.short	0x010a
        /*0a02*/ 	.byte	0x3f
	.zero		1


	//   ....[49]....
        /*0a04*/ 	.word	0x0000a200
        /*0a08*/ 	.word	0x00000000
        /*0a0c*/ 	.word	0x00016850
        /*0a10*/ 	.short	0x0107
        /*0a12*/ 	.byte	0x3f
	.zero		1


	//   ....[50]....
        /*0a14*/ 	.word	0x0000a2e0
        /*0a18*/ 	.word	0x00000000
        /*0a1c*/ 	.word	0x00016850
        /*0a20*/ 	.short	0x0101
        /*0a22*/ 	.byte	0x3f
	.zero		1


	//   ....[51]....
        /*0a24*/ 	.word	0x0000a370
        /*0a28*/ 	.word	0x00000007
        /*0a2c*/ 	.word	0x00016820
        /*0a30*/ 	.short	0x010a
        /*0a32*/ 	.byte	0x3f
	.zero		1


	//   ....[52]....
        /*0a34*/ 	.word	0x0000a4d0
        /*0a38*/ 	.word	0x00000005
        /*0a3c*/ 	.word	0x00016840
        /*0a40*/ 	.short	0x010a
        /*0a42*/ 	.byte	0x3f
	.zero		1


	//   ....[53]....
        /*0a44*/ 	.word	0x0000a570
        /*0a48*/ 	.word	0x00000003
        /*0a4c*/ 	.word	0x00016840
        /*0a50*/ 	.short	0x010a
        /*0a52*/ 	.byte	0x3f
	.zero		1


	//   ....[54]....
        /*0a54*/ 	.word	0x0000a5b0
        /*0a58*/ 	.word	0x00000005
        /*0a5c*/ 	.word	0x00016860
        /*0a60*/ 	.short	0x010a
        /*0a62*/ 	.byte	0x3f
	.zero		1


	//   ....[55]....
        /*0a64*/ 	.word	0x0000a5f0
        /*0a68*/ 	.word	0x00000003
        /*0a6c*/ 	.word	0x00016860
        /*0a70*/ 	.short	0x010a
        /*0a72*/ 	.byte	0x3f
	.zero		1


	//   ....[56]....
        /*0a74*/ 	.word	0x0000a660
        /*0a78*/ 	.word	0x00000003
        /*0a7c*/ 	.word	0x00016800
        /*0a80*/ 	.short	0x010a
        /*0a82*/ 	.byte	0x3f
	.zero		1


	//   ....[57]....
        /*0a84*/ 	.word	0x0000a6c0
        /*0a88*/ 	.word	0x00000003
        /*0a8c*/ 	.word	0x00016830
        /*0a90*/ 	.short	0x010a
        /*0a92*/ 	.byte	0x3f
	.zero		1


	//   ....[58]....
        /*0a94*/ 	.word	0x0000a720
        /*0a98*/ 	.word	0x00000005
        /*0a9c*/ 	.word	0x00016830
        /*0aa0*/ 	.short	0x010a
        /*0aa2*/ 	.byte	0x3f
	.zero		1


	//   ....[59]....
        /*0aa4*/ 	.word	0x0000a780
        /*0aa8*/ 	.word	0x00000005
        /*0aac*/ 	.word	0x00016850
        /*0ab0*/ 	.short	0x010a
        /*0ab2*/ 	.byte	0x3f
	.zero		1


	//   ....[60]....
        /*0ab4*/ 	.word	0x0000a7e0
        /*0ab8*/ 	.word	0x00000003
        /*0abc*/ 	.word	0x00016850
        /*0ac0*/ 	.short	0x010a
        /*0ac2*/ 	.byte	0x3f
	.zero		1


	//   ....[61]....
        /*0ac4*/ 	.word	0x0000a8c0
        /*0ac8*/ 	.word	0x00000002
        /*0acc*/ 	.word	0x00016840
        /*0ad0*/ 	.short	0x010a
        /*0ad2*/ 	.byte	0x3f
	.zero		1


	//   ....[62]....
        /*0ad4*/ 	.word	0x0000c0b0
        /*0ad8*/ 	.word	0x00000003
        /*0adc*/ 	.word	0x00016820
        /*0ae0*/ 	.short	0x010a
        /*0ae2*/ 	.byte	0x3f
	.zero		1


	//   ....[63]....
        /*0ae4*/ 	.word	0x0000c100
        /*0ae8*/ 	.word	0x00000007
        /*0aec*/ 	.word	0x00016840
        /*0af0*/ 	.short	0x010a
        /*0af2*/ 	.byte	0x3f
	.zero		1


	//   ....[64]....
        /*0af4*/ 	.word	0x0000cad0
        /*0af8*/ 	.word	0x00000007
        /*0afc*/ 	.word	0x00016860
        /*0b00*/ 	.short	0x010a
        /*0b02*/ 	.byte	0x3f
	.zero		1


	//   ....[65]....
        /*0b04*/ 	.word	0x0000d450
        /*0b08*/ 	.word	0x00000000
        /*0b0c*/ 	.word	0x00016860
        /*0b10*/ 	.short	0x010a
        /*0b12*/ 	.byte	0x3f
	.zero		1


	//   ....[66]....
        /*0b14*/ 	.word	0x0000ddd0
        /*0b18*/ 	.word	0x00000007
        /*0b1c*/ 	.word	0x00016820
        /*0b20*/ 	.short	0x010a
        /*0b22*/ 	.byte	0x3f
	.zero		1


	//   ....[67]....
        /*0b24*/ 	.word	0x0000df70
        /*0b28*/ 	.word	0x00000005
        /*0b2c*/ 	.word	0x00016840
        /*0b30*/ 	.short	0x010a
        /*0b32*/ 	.byte	0x3f
	.zero		1


	//   ....[68]....
        /*0b34*/ 	.word	0x0000dfc0
        /*0b38*/ 	.word	0x00000003
        /*0b3c*/ 	.word	0x00016840
        /*0b40*/ 	.short	0x010a
        /*0b42*/ 	.byte	0x3f
	.zero		1


	//   ....[69]....
        /*0b44*/ 	.word	0x0000e010
        /*0b48*/ 	.word	0x00000005
        /*0b4c*/ 	.word	0x00016860
        /*0b50*/ 	.short	0x010a
        /*0b52*/ 	.byte	0x3f
	.zero		1


	//----- nvinfo : EIATTR_NUM_MBARRIERS
	.align		4
.L_1377:
        /*0b54*/ 	.byte	0x03, 0x38
        /*0b56*/ 	.short	0x0016


	//----- nvinfo : EIATTR_EXIT_INSTR_OFFSETS
	.align		4
        /*0b58*/ 	.byte	0x04, 0x1c
        /*0b5a*/ 	.short	(.L_1379 - .L_1378)


	//   ....[0]....
.L_1378:
        /*0b5c*/ 	.word	0x0000a640


	//----- nvinfo : EIATTR_MAX_THREADS
	.align		4
.L_1379:
        /*0b60*/ 	.byte	0x04, 0x05
        /*0b62*/ 	.short	(.L_1381 - .L_1380)
.L_1380:
        /*0b64*/ 	.word	0x00000200
        /*0b68*/ 	.word	0x00000001
        /*0b6c*/ 	.word	0x00000001


	//----- nvinfo : EIATTR_CRS_STACK_SIZE
	.align		4
.L_1381:
        /*0b70*/ 	.byte	0x04, 0x1e
        /*0b72*/ 	.short	(.L_1383 - .L_1382)
.L_1382:
        /*0b74*/ 	.word	0x00000000


	//----- nvinfo : EIATTR_CBANK_PARAM_SIZE
	.align		4
.L_1383:
        /*0b78*/ 	.byte	0x03, 0x19
        /*0b7a*/ 	.short	0x0a70


	//----- nvinfo : EIATTR_PARAM_CBANK
	.align		4
        /*0b7c*/ 	.byte	0x04, 0x0a
        /*0b7e*/ 	.short	(.L_1385 - .L_1384)
	.align		4
.L_1384:
        /*0b80*/ 	.word	index@(.nv.constant0._ZN7cutlass13device_kernelIN5flash11enable_sm90INS1_16FlashAttnFwdSm90INS1_25CollectiveMainloopFwdSm90ILi2EN4cute5tupleIJNS5_1CILi1EEES8_S8_EEENS6_IJNS7_ILi192EEENS7_ILi128EEENS7_ILi64EEEEEELi64ENS_6half_tEfNS_4arch4Sm90ELb0ELb0ELb0ELb0ELb1ELb0ELb0ELb1ELb1ELb1ELb1ELb0EEENS1_21CollectiveEpilogueFwdINS6_IJSA_SC_SB_EEES9_SE_SG_Li384ELb0ELb1ELb1ELb0EEENS1_19SingleTileSchedulerILb0ELb1ELb1ELi192EEEEEEEEEvNT_6ParamsE)
        /*0b84*/ 	.short	0x0210
        /*0b86*/ 	.short	0x0a70


	//----- nvinfo : EIATTR_SW_WAR
	.align		4
.L_1385:
        /*0b88*/ 	.byte	0x04, 0x36
        /*0b8a*/ 	.short	(.L_1387 - .L_1386)
.L_1386:
        /*0b8c*/ 	.word	0x00000008
.L_1387:


//--------------------- .nv.info._ZN7cutlass13device_kernelIN5flash11enable_sm90INS1_16FlashAttnFwdSm90INS1_25CollectiveMainloopFwdSm90ILi2EN4cute5tupleIJNS5_1CILi1EEES8_S8_EEENS6_IJNS7_ILi192EEENS7_ILi128EEENS7_ILi64EEEEEELi64ENS_6half_tEfNS_4arch4Sm90ELb0ELb0ELb0ELb1ELb1ELb0ELb0ELb1ELb1ELb1ELb1ELb0EEENS1_21CollectiveEpilogueFwdINS6_IJSA_SC_SB_EEES9_SE_SG_Li384ELb1ELb1ELb1ELb0EEENS1_36VarlenDynamicPersistentTileSchedulerILi192ELi128ELi384ELi128ELb1ELb1ELb1ELb0ELb1ELb1EEEEEEEEEvNT_6ParamsE --------------------------
	.section	.nv.info._ZN7cutlass13device_kernelIN5flash11enable_sm90INS1_16FlashAttnFwdSm90INS1_25CollectiveMainloopFwdSm90ILi2EN4cute5tupleIJNS5_1CILi1EEES8_S8_EEENS6_IJNS7_ILi192EEENS7_ILi128EEENS7_ILi64EEEEEELi64ENS_6half_tEfNS_4arch4Sm90ELb0ELb0ELb0ELb1ELb1ELb0ELb0ELb1ELb1ELb1ELb1ELb0EEENS1_21CollectiveEpilogueFwdINS6_IJSA_SC_SB_EEES9_SE_SG_Li384ELb1ELb1ELb1ELb0EEENS1_36VarlenDynamicPersistentTileSchedulerILi192ELi128ELi384ELi128ELb1ELb1ELb1ELb0ELb1ELb1EEEEEEEEEvNT_6ParamsE,"",@"SHT_CUDA_INFO"
	.sectionflags	@""
	.align	4


	//----- nvinfo : EIATTR_CUDA_API_VERSION
	.align		4
        /*0000*/ 	.byte	0x04, 0x37
        /*0002*/ 	.short	(.L_1389 - .L_1388)
.L_1388:
        /*0004*/ 	.word	0x00000082


	//----- nvinfo : EIATTR_KPARAM_INFO
	.align		4
.L_1389:
        /*0008*/ 	.byte	0x04, 0x17
        /*000a*/ 	.short	(.L_1391 - .L_1390)
.L_1390:
        /*000c*/ 	.word	0x00000000
        /*0010*/ 	.short	0x0000
        /*0012*/ 	.short	0x0070
        /*0014*/ 	.byte	0x00, 0xf0, 0x01, 0x2a


	//----- nvinfo : EIATTR_SPARSE_MMA_MASK
	.align		4
.L_1391:
        /*0018*/ 	.byte	0x03, 0x50
        /*001a*/ 	.short	0x0000


	//----- nvinfo : EIATTR_MAXREG_COUNT
	.align		4
        /*001c*/ 	.byte	0x03, 0x1b
        /*001e*/ 	.short	0x0080


	//----- nvinfo : EIATTR_NUM_BARRIERS
	.align		4
        /*0020*/ 	.byte	0x02, 0x4c
        /*0022*/ 	.byte	0x10
	.zero		1


	//----- nvinfo : EIATTR_EXTERNS
	.align		4
        /*0024*/ 	.byte	0x04, 0x0f
        /*0026*/ 	.short	(.L_1393 - .L_1392)


	//   ....[0]....
	.align		4
.L_1392:
        /*0028*/ 	.word	index@(__assertfail)


	//----- nvinfo : EIATTR_ANNOTATIONS
	.align		4
.L_1393:
        /*002c*/ 	.byte	0x04, 0x55
        /*002e*/ 	.short	(.L_1395 - .L_1394)


	//   ....[0]....
.L_1394:
        /* <DEDUP_REMOVED lines=47> */


	//----- nvinfo : EIATTR_MERCURY_ISA_VERSION
	.align		4
.L_1395:
        /*0310*/ 	.byte	0x03, 0x5f
        /*0312*/ 	.short	0x0101


	//----- nvinfo : EIATTR_UNUSED_LOAD_BYTE_OFFSET
	.align		4
        /*0314*/ 	.byte	0x04, 0x44
        /*0316*/ 	.short	(.L_1397 - .L_1396)


	//   ....[0]....
.L_1396:
        /*0318*/ 	.word	0x00000960
        /*031c*/ 	.word	0x0000fff0


	//   ....[1]....
        /*0320*/ 	.word	0x00005f20
        /*0324*/ 	.word	0x0000fff0


	//----- nvinfo : EIATTR_INT_WARP_WIDE_INSTR_OFFSETS
	.align		4
.L_1397:
        /*0328*/ 	.byte	0x04, 0x31
        /*032a*/ 	.short	(.L_1399 - .L_1398)


	//   ....[0]....
.L_1398:
        /*032c*/ 	.word	0x000000c0


	//   ....[1]....
        /*0330*/ 	.word	0x000000d0


	//   ....[2]....
        /*0334*/ 	.word	0x00000170


	//   ....[3]....
        /*0338*/ 	.word	0x000096b0


	//   ....[4]....
        /*033c*/ 	.word	0x00009740


	//   ....[5]....
        /*0340*/ 	.word	0x0000c860


	//   ....[6]....
        /*0344*/ 	.word	0x0000c8f0


	//----- nvinfo : EIATTR_COOP_GROUP_MASK_REGIDS
	.align		4
.L_1399:
        /*0348*/ 	.byte	0x04, 0x29
        /*034a*/ 	.short	(.L_1401 - .L_1400)


	//   ....[0]....
.L_1400:
        /*034c*/ 	.word	0xffffffff


	//   ....[1]....
        /*0350*/ 	.word	0xffffffff


	//   ....[2]....
        /*0354*/ 	.word	0xffffffff


	//   ....[3]....
        /*0358*/ 	.word	0xffffffff


	//   ....[4]....
        /*035c*/ 	.word	0xffffffff


	//   ....[5]....
        /*0360*/ 	.word	0xffffffff


	//   ....[6]....
        /*0364*/ 	.word	0xffffffff


	//   ....[7]....
        /*0368*/ 	.word	0xffffffff


	//   ....[8]....
        /*036c*/ 	.word	0xffffffff


	//   ....[9]....
        /*0370*/ 	.word	0xffffffff


	//   ....[10]....
        /*0374*/ 	.word	0xffffffff


	//   ....[11]....
        /*0378*/ 	.word	0xffffffff


	//   ....[12]....
        /*037c*/ 	.word	0xffffffff


	//   ....[13]....
        /*0380*/ 	.word	0xffffffff


	//   ....[14]....
        /*0384*/ 	.word	0xffffffff


	//   ....[15]....
        /*0388*/ 	.word	0xffffffff


	//   ....[16]....
        /*038c*/ 	.word	0xffffffff


	//   ....[17]....
        /*0390*/ 	.word	0xffffffff


	//   ....[18]....
        /*0394*/ 	.word	0xffffffff


	//   ....[19]....
        /*0398*/ 	.word	0xffffffff


	//   ....[20]....
        /*039c*/ 	.word	0xffffffff


	//   ....[21]....
        /*03a0*/ 	.word	0xffffffff


	//   ....[22]....
        /*03a4*/ 	.word	0xffffffff


	//   ....[23]....
        /*03a8*/ 	.word	0xffffffff


	//   ....[24]....
        /*03ac*/ 	.word	0xffffffff


	//   ....[25]....
        /*03b0*/ 	.word	0xffffffff


	//   ....[26]....
        /*03b4*/ 	.word	0xffffffff


	//   ....[27]....
        /*03b8*/ 	.word	0xffffffff


	//   ....[28]....
        /*03bc*/ 	.word	0xffffffff


	//   ....[29]....
        /*03c0*/ 	.word	0xffffffff


	//   ....[30]....
        /*03c4*/ 	.word	0xffffffff


	//   ....[31]....
        /*03c8*/ 	.word	0xffffffff


	//   ....[32]....
        /*03cc*/ 	.word	0xffffffff


	//   ....[33]....
        /*03d0*/ 	.word	0xffffffff


	//   ....[34]....
        /*03d4*/ 	.word	0xffffffff


	//   ....[35]....
        /*03d8*/ 	.word	0xffffffff


	//   ....[36]....
        /*03dc*/ 	.word	0xffffffff


	//   ....[37]....
        /*03e0*/ 	.word	0xffffffff


	//   ....[38]....
        /*03e4*/ 	.word	0xffffffff


	//   ....[39]....
        /*03e8*/ 	.word	0xffffffff


	//   ....[40]....
        /*03ec*/ 	.word	0xffffffff


	//   ....[41]....
        /*03f0*/ 	.word	0xffffffff


	//   ....[42]....
        /*03f4*/ 	.word	0xffffffff


	//   ....[43]....
        /*03f8*/ 	.word	0xffffffff


	//   ....[44]....
        /*03fc*/ 	.word	0xffffffff


	//   ....[45]....
        /*0400*/ 	.word	0xffffffff


	//   ....[46]....
        /*0404*/ 	.word	0xffffffff


	//   ....[47]....
        /*0408*/ 	.word	0xffffffff


	//   ....[48]....
        /*040c*/ 	.word	0xffffffff


	//   ....[49]....
        /*0410*/ 	.word	0xffffffff


	//   ....[50]....
        /*0414*/ 	.word	0xffffffff


	//   ....[51]....
        /*0418*/ 	.word	0xffffffff


	//   ....[52]....
        /*041c*/ 	.word	0xffffffff


	//   ....[53]....
        /*0420*/ 	.word	0xffffffff


	//   ....[54]....
        /*0424*/ 	.word	0xffffffff


	//   ....[55]....
        /*0428*/ 	.word	0xffffffff


	//   ....[56]....
        /*042c*/ 	.word	0xffffffff


	//   ....[57]....
        /*0430*/ 	.word	0xffffffff


	//   ....[58]....
        /*0434*/ 	.word	0xffffffff


	//   ....[59]....
        /*0438*/ 	.word	0xffffffff


	//   ....[60]....
        /*043c*/ 	.word	0xffffffff


	//   ....[61]....
        /*0440*/ 	.word	0xffffffff


	//   ....[62]....
        /*0444*/ 	.word	0xffffffff


	//   ....[63]....
        /*0448*/ 	.word	0xffffffff


	//   ....[64]....
        /*044c*/ 	.word	0xffffffff


	//   ....[65]....
        /*0450*/ 	.word	0xffffffff


	//   ....[66]....
        /*0454*/ 	.word	0xffffffff


	//   ....[67]....
        /*0458*/ 	.word	0xffffffff


	//   ....[68]....
        /*045c*/ 	.word	0xffffffff


	//   ....[69]....
        /*0460*/ 	.word	0xffffffff


	//   ....[70]....
        /*0464*/ 	.word	0xffffffff


	//   ....[71]....
        /*0468*/ 	.word	0xffffffff


	//   ....[72]....
        /*046c*/ 	.word	0xffffffff


	//   ....[73]....
        /*0470*/ 	.word	0xffffffff


	//   ....[74]....
        /*0474*/ 	.word	0xffffffff


	//   ....[75]....
        /*0478*/ 	.word	0xffffffff


	//   ....[76]....
        /*047c*/ 	.word	0xffffffff


	//   ....[77]....
        /*0480*/ 	.word	0xffffffff


	//   ....[78]....
        /*0484*/ 	.word	0xffffffff


	//   ....[79]....
        /*0488*/ 	.word	0xffffffff


	//   ....[80]....
        /*048c*/ 	.word	0xffffffff


	//   ....[81]....
        /*0490*/ 	.word	0xffffffff


	//   ....[82]....
        /*0494*/ 	.word	0xffffffff


	//   ....[83]....
        /*0498*/ 	.word	0xffffffff


	//   ....[84]....
        /*049c*/ 	.word	0xffffffff


	//   ....[85]....
        /*04a0*/ 	.word	0xffffffff


	//   ....[86]....
        /*04a4*/ 	.word	0xffffffff


	//   ....[87]....
        /*04a8*/ 	.word	0xffffffff


	//   ....[88]....
        /*04ac*/ 	.word	0xffffffff


	//   ....[89]....
        /*04b0*/ 	.word	0xffffffff


	//   ....[90]....
        /*04b4*/ 	.word	0xffffffff


	//   ....[91]....
        /*04b8*/ 	.word	0xffffffff


	//   ....[92]....
        /*04bc*/ 	.word	0xffffffff


	//   ....[93]....
        /*04c0*/ 	.word	0xffffffff


	//   ....[94]....
        /*04c4*/ 	.word	0xffffffff


	//   ....[95]....
        /*04c8*/ 	.word	0xffffffff


	//   ....[96]....
        /*04cc*/ 	.word	0xffffffff


	//   ....[97]....
        /*04d0*/ 	.word	0xffffffff


	//   ....[98]....
        /*04d4*/ 	.word	0xffffffff


	//   ....[99]....
        /*04d8*/ 	.word	0xffffffff


	//   ....[100]....
        /*04dc*/ 	.word	0xffffffff


	//   ....[101]....
        /*04e0*/ 	.word	0xffffffff


	//   ....[102]....
        /*04e4*/ 	.word	0xffffffff


	//   ....[103]....
        /*04e8*/ 	.word	0xffffffff


	//   ....[104]....
        /*04ec*/ 	.word	0xffffffff


	//   ....[105]....
        /*04f0*/ 	.word	0xffffffff


	//   ....[106]....
        /*04f4*/ 	.word	0xffffffff


	//   ....[107]....
        /*04f8*/ 	.word	0xffffffff


	//   ....[108]....
        /*04fc*/ 	.word	0xffffffff


	//   ....[109]....
        /*0500*/ 	.word	0xffffffff


	//   ....[110]....
        /*0504*/ 	.word	0xffffffff


	//   ....[111]....
        /*0508*/ 	.word	0xffffffff


	//   ....[112]....
        /*050c*/ 	.word	0xffffffff


	//   ....[113]....
        /*0510*/ 	.word	0xffffffff


	//   ....[114]....
        /*0514*/ 	.word	0xffffffff


	//   ....[115]....
        /*0518*/ 	.word	0xffffffff


	//   ....[116]....
        /*051c*/ 	.word	0xffffffff


	//   ....[117]....
        /*0520*/ 	.word	0xffffffff


	//   ....[118]....
        /*0524*/ 	.word	0xffffffff


	//   ....[119]....
        /*0528*/ 	.word	0xffffffff


	//   ....[120]....
        /*052c*/ 	.word	0xffffffff


	//   ....[121]....
        /*0530*/ 	.word	0xffffffff


	//   ....[122]....
        /*0534*/ 	.word	0xffffffff


	//   ....[123]....
        /*0538*/ 	.word	0xffffffff


	//   ....[124]....
        /*053c*/ 	.word	0xffffffff


	//   ....[125]....
        /*0540*/ 	.word	0xffffffff


	//   ....[126]....
        /*0544*/ 	.word	0xffffffff


	//   ....[127]....
        /*0548*/ 	.word	0xffffffff


	//   ....[128]....
        /*054c*/ 	.word	0xffffffff


	//   ....[129]....
        /*0550*/ 	.word	0xffffffff


	//   ....[130]....
        /*0554*/ 	.word	0xffffffff


	//   ....[131]....
        /*0558*/ 	.word	0xffffffff


	//   ....[132]....
        /*055c*/ 	.word	0xffffffff


	//   ....[133]....
        /*0560*/ 	.word	0xffffffff


	//   ....[134]....
        /*0564*/ 	.word	0xffffffff


	//   ....[135]....
        /*0568*/ 	.word	0xffffffff


	//   ....[136]....
        /*056c*/ 	.word	0xffffffff


	//   ....[137]....
        /*0570*/ 	.word	0xffffffff


	//   ....[138]....
        /*0574*/ 	.word	0xffffffff


	//   ....[139]....
        /*0578*/ 	.word	0xffffffff


	//   ....[140]....
        /*057c*/ 	.word	0xffffffff


	//   ....[141]....
        /*0580*/ 	.word	0xffffffff


	//   ....[142]....
        /*0584*/ 	.word	0xffffffff


	//   ....[143]....
        /*0588*/ 	.word	0xffffffff


	//   ....[144]....
        /*058c*/ 	.word	0xffffffff


	//   ....[145]....
        /*0590*/ 	.word	0xffffffff


	//   ....[146]....
        /*0594*/ 	.word	0xffffffff


	//   ....[147]....
        /*0598*/ 	.word	0xffffffff


	//   ....[148]....
        /*059c*/ 	.word	0xffffffff


	//   ....[149]....
        /*05a0*/ 	.word	0xffffffff


	//   ....[150]....
        /*05a4*/ 	.word	0xffffffff


	//   ....[151]....
        /*05a8*/ 	.word	0xffffffff


	//   ....[152]....
        /*05ac*/ 	.word	0xffffffff


	//   ....[153]....
        /*05b0*/ 	.word	0xffffffff


	//   ....[154]....
        /*05b4*/ 	.word	0xffffffff


	//   ....[155]....
        /*05b8*/ 	.word	0xffffffff


	//   ....[156]....
        /*05bc*/ 	.word	0xffffffff


	//   ....[157]....
        /*05c0*/ 	.word	0xffffffff


	//   ....[158]....
        /*05c4*/ 	.word	0xffffffff


	//   ....[159]....
        /*05c8*/ 	.word	0xffffffff


	//   ....[160]....
        /*05cc*/ 	.word	0xffffffff


	//   ....[161]....
        /*05d0*/ 	.word	0xffffffff


	//   ....[162]....
        /*05d4*/ 	.word	0xffffffff


	//   ....[163]....
        /*05d8*/ 	.word	0xffffffff


	//   ....[164]....
        /*05dc*/ 	.word	0xffffffff


	//   ....[165]....
        /*05e0*/ 	.word	0xffffffff


	//   ....[166]....
        /*05e4*/ 	.word	0xffffffff


	//   ....[167]....
        /*05e8*/ 	.word	0x0500000f


	//   ....[168]....
        /*05ec*/ 	.word	0x0500000f


	//   ....[169]....
        /*05f0*/ 	.word	0x0500000f


	//   ....[170]....
        /*05f4*/ 	.word	0x0500000f


	//   ....[171]....
        /*05f8*/ 	.word	0x0500000f


	//   ....[172]....
        /*05fc*/ 	.word	0x0500000f


	//   ....[173]....
        /*0600*/ 	.word	0x0500000f


	//   ....[174]....
        /*0604*/ 	.word	0x0500000f


	//   ....[175]....
        /*0608*/ 	.word	0x0500000f


	//   ....[176]....
        /*060c*/ 	.word	0x0500000f


	//   ....[177]....
        /*0610*/ 	.word	0x0500000f


	//   ....[178]....
        /*0614*/ 	.word	0x0500000f


	//   ....[179]....
        /*0618*/ 	.word	0x0500000f


	//   ....[180]....
        /*061c*/ 	.word	0x0500000f


	//   ....[181]....
        /*0620*/ 	.word	0x0500000f


	//   ....[182]....
        /*0624*/ 	.word	0x0500000f


	//   ....[183]....
        /*0628*/ 	.word	0x0500000f


	//   ....[184]....
        /*062c*/ 	.word	0x0500000f


	//   ....[185]....
        /*0630*/ 	.word	0x0500000f


	//   ....[186]....
        /*0634*/ 	.word	0x0500000f


	//   ....[187]....
        /*0638*/ 	.word	0x0500000f


	//   ....[188]....
        /*063c*/ 	.word	0x0500000f


	//   ....[189]....
        /*0640*/ 	.word	0x0500000f


	//   ....[190]....
        /*0644*/ 	.word	0x0500000f


	//   ....[191]....
        /*0648*/ 	.word	0x0500000f


	//   ....[192]....
        /*064c*/ 	.word	0x0500000f


	//   ....[193]....
        /*0650*/ 	.word	0x0500000f


	//   ....[194]....
        /*0654*/ 	.word	0x0500000f


	//   ....[195]....
        /*0658*/ 	.word	0x0500000f


	//   ....[196]....
        /*065c*/ 	.word	0x0500000f


	//   ....[197]....
        /*0660*/ 	.word	0x0500000f


	//   ....[198]....
        /*0664*/ 	.word	0x0500000f


	//   ....[199]....
        /*0668*/ 	.word	0x0500000f


	//   ....[200]....
        /*066c*/ 	.word	0x0500000f


	//   ....[201]....
        /*0670*/ 	.word	0x0500000f


	//   ....[202]....
        /*0674*/ 	.word	0x0500000f


	//   ....[203]....
        /*0678*/ 	.word	0x0500000f


	//   ....[204]....
        /*067c*/ 	.word	0x0500000f


	//   ....[205]....
        /*0680*/ 	.word	0x0500000f


	//   ....[206]....
        /*0684*/ 	.word	0x0500000f


	//   ....[207]....
        /*0688*/ 	.word	0x0500000f


	//   ....[208]....
        /*068c*/ 	.word	0x0500000f


	//   ....[209]....
        /*0690*/ 	.word	0x0500000f


	//   ....[210]....
        /*0694*/ 	.word	0x0500000f


	//   ....[211]....
        /*0698*/ 	.word	0x0500000f


	//   ....[212]....
        /*069c*/ 	.word	0x0500000f


	//   ....[213]....
        /*06a0*/ 	.word	0x0500000f


	//   ....[214]....
        /*06a4*/ 	.word	0x0500000f


	//   ....[215]....
        /*06a8*/ 	.word	0x0500000f


	//   ....[216]....
        /*06ac*/ 	.word	0x0500000f


	//   ....[217]....
        /*06b0*/ 	.word	0x0500000f


	//   ....[218]....
        /*06b4*/ 	.word	0x0500000f


	//   ....[219]....
        /*06b8*/ 	.word	0x0500000f


	//   ....[220]....
        /*06bc*/ 	.word	0x0500000f


	//   ....[221]....
        /*06c0*/ 	.word	0x0500000f


	//   ....[222]....
        /*06c4*/ 	.word	0x0500000f


	//   ....[223]....
        /*06c8*/ 	.word	0x0500000f


	//   ....[224]....
        /*06cc*/ 	.word	0x0500000f


	//   ....[225]....
        /*06d0*/ 	.word	0x0500000f


	//   ....[226]....
        /*06d4*/ 	.word	0x0500000f


	//   ....[227]....
        /*06d8*/ 	.word	0x0500000f


	//   ....[228]....
        /*06dc*/ 	.word	0x0500000f


	//   ....[229]....
        /*06e0*/ 	.word	0x0500000f


	//   ....[230]....
        /*06e4*/ 	.word	0x0500000f


	//   ....[231]....
        /*06e8*/ 	.word	0x0500000f


	//   ....[232]....
        /*06ec*/ 	.word	0x0500000f


	//   ....[233]....
        /*06f0*/ 	.word	0x0500000f


	//   ....[234]....
        /*06f4*/ 	.word	0x0500000f


	//   ....[235]....
        /*06f8*/ 	.word	0x0500000f


	//   ....[236]....
        /*06fc*/ 	.word	0x0500000f


	//   ....[237]....
        /*0700*/ 	.word	0x0500000f


	//   ....[238]....
        /*0704*/ 	.word	0x0500000f


	//   ....[239]....
        /*0708*/ 	.word	0x0500000f


	//   ....[240]....
        /*070c*/ 	.word	0x0500000f


	//   ....[241]....
        /*0710*/ 	.word	0x0500000f


	//   ....[242]....
        /*0714*/ 	.word	0x0500000f


	//   ....[243]....
        /*0718*/ 	.word	0x0500000f


	//   ....[244]....
        /*071c*/ 	.word	0x0500000f


	//   ....[245]....
        /*0720*/ 	.word	0x0500000f


	//   ....[246]....
        /*0724*/ 	.word	0x0500000f


	//   ....[247]....
        /*0728*/ 	.word	0x0500000f


	//   ....[248]....
        /*072c*/ 	.word	0x0500000f


	//   ....[249]....
        /*0730*/ 	.word	0x0500000f


	//   ....[250]....
        /*0734*/ 	.word	0x0500000f


	//   ....[251]....
        /*0738*/ 	.word	0x0500000f


	//   ....[252]....
        /*073c*/ 	.word	0x0500000f


	//   ....[253]....
        /*0740*/ 	.word	0x0500000f


	//   ....[254]....
        /*0744*/ 	.word	0x0500000f


	//   ....[255]....
        /*0748*/ 	.word	0x0500000f


	//   ....[0]....
        /*074c*/ 	.word	0x0500000f


	//   ....[1]....
        /*0750*/ 	.word	0x0500000f


	//   ....[2]....
        /*0754*/ 	.word	0x0500000f


	//   ....[3]....
        /*0758*/ 	.word	0x0500000f


	//   ....[4]....
        /*075c*/ 	.word	0x0500000f


	//   ....[5]....
        /*0760*/ 	.word	0x0500000f


	//   ....[6]....
        /*0764*/ 	.word	0x0500000f


	//   ....[7]....
        /*0768*/ 	.word	0x0500000f


	//   ....[8]....
        /*076c*/ 	.word	0x0500000f


	//   ....[9]....
        /*0770*/ 	.word	0x0500000f


	//   ....[10]....
        /*0774*/ 	.word	0x0500000f


	//   ....[11]....
        /*0778*/ 	.word	0x0500000f


	//   ....[12]....
        /*077c*/ 	.word	0x0500000f


	//   ....[13]....
        /*0780*/ 	.word	0x0500000f


	//   ....[14]....
        /*0784*/ 	.word	0x0500000f


	//   ....[15]....
        /*0788*/ 	.word	0x0500000f


	//   ....[16]....
        /*078c*/ 	.word	0x0500000f


	//   ....[17]....
        /*0790*/ 	.word	0x0500000f


	//   ....[18]....
        /*0794*/ 	.word	0x0500000f


	//----- nvinfo : EIATTR_COOP_GROUP_INSTR_OFFSETS
	.align		4
.L_1401:
        /*0798*/ 	.byte	0x04, 0x28
        /*079a*/ 	.short	(.L_1403 - .L_1402)


	//   ....[0]....
.L_1402:
        /*079c*/ 	.word	0x00000080


	//   ....[1]....
        /*07a0*/ 	.word	0x000000b0


	//   ....[2]....
        /*07a4*/ 	.word	0x000002d0


	//   ....[3]....
        /*07a8*/ 	.word	0x00000430


	//   ....[4]....
        /*07ac*/ 	.word	0x00000550


	//   ....[5]....
        /*07b0*/ 	.word	0x000006b0


	//   ....[6]....
        /*07b4*/ 	.word	0x00001590


	//   ....[7]....
        /*07b8*/ 	.word	0x00002450


	//   ....[8]....
        /*07bc*/ 	.word	0x00002550


	//   ....[9]....
        /*07c0*/ 	.word	0x00002870


	//   ....[10]....
        /*07c4*/ 	.word	0x00002a30


	//   ....[11]....
        /*07c8*/ 	.word	0x00004470


	//   ....[12]....
        /*07cc*/ 	.word	0x00004480


	//   ....[13]....
        /*07d0*/ 	.word	0x000044b0


	//   ....[14]....
        /*07d4*/ 	.word	0x000044d0


	//   ....[15]....
        /*07d8*/ 	.word	0x00005770


	//   ....[16]....
        /*07dc*/ 	.word	0x000057a0


	//   ....[17]....
        /*07e0*/ 	.word	0x00005880


	//   ....[18]....
        /*07e4*/ 	.word	0x00005890


	//   ....[19]....
        /*07e8*/ 	.word	0x00006730


	//   ....[20]....
        /*07ec*/ 	.word	0x00006740


	//   ....[21]....
        /*07f0*/ 	.word	0x00006750


	//   ....[22]....
        /*07f4*/ 	.word	0x000067a0


	//   ....[23]....
        /*07f8*/ 	.word	0x00006d40


	//   ....[24]....
        /*07fc*/ 	.word	0x00006d80


	//   ....[25]....
        /*0800*/ 	.word	0x00006db0


	//   ....[26]....
        /*0804*/ 	.word	0x00006df0


	//   ....[27]....
        /*0808*/ 	.word	0x00006e20


	//   ....[28]....
        /*080c*/ 	.word	0x00006e40


	//   ....[29]....
        /*0810*/ 	.word	0x00006e60


	//   ....[30]....
        /*0814*/ 	.word	0x00006e80


	//   ....[31]....
        /*0818*/ 	.word	0x00007250


	//   ....[32]....
        /*081c*/ 	.word	0x00007280


	//   ....[33]....
        /*0820*/ 	.word	0x000074f0


	//   ....[34]....
        /*0824*/ 	.word	0x00007500


	//   ....[35]....
        /*0828*/ 	.word	0x00007f50


	//   ....[36]....
        /*082c*/ 	.word	0x00007f80


	//   ....[37]....
        /*0830*/ 	.word	0x00007fc0


	//   ....[38]....
        /*0834*/ 	.word	0x00007ff0


	//   ....[39]....
        /*0838*/ 	.word	0x00008010


	//   ....[40]....
        /*083c*/ 	.word	0x00008020


	//   ....[41]....
        /*0840*/ 	.word	0x00008030


	//   ....[42]....
        /*0844*/ 	.word	0x00008050


	//   ....[43]....
        /*0848*/ 	.word	0x000081a0


	//   ....[44]....
        /*084c*/ 	.word	0x000083d0


	//   ....[45]....
        /*0850*/ 	.word	0x00008400


	//   ....[46]....
        /*0854*/ 	.word	0x00008430


	//   ....[47]....
        /*0858*/ 	.word	0x00008460


	//   ....[48]....
        /*085c*/ 	.word	0x00008490


	//   ....[49]....
        /*0860*/ 	.word	0x000084c0


	//   ....[50]....
        /*0864*/ 	.word	0x00008630


	//   ....[51]....
        /*0868*/ 	.word	0x00008660


	//   ....[52]....
        /*086c*/ 	.word	0x00008690


	//   ....[53]....
        /*0870*/ 	.word	0x000086c0


	//   ....[54]....
        /*0874*/ 	.word	0x000086f0


	//   ....[55]....
        /*0878*/ 	.word	0x00008720


	//   ....[56]....
        /*087c*/ 	.word	0x000087b0


	//   ....[57]....
        /*0880*/ 	.word	0x000087e0


	//   ....[58]....
        /*0884*/ 	.word	0x000087f0


	//   ....[59]....
        /*0888*/ 	.word	0x00008890


	//   ....[60]....
        /*088c*/ 	.word	0x0000a260


	//   ....[61]....
        /*0890*/ 	.word	0x0000a280


	//   ....[62]....
        /*0894*/ 	.word	0x0000a310


	//   ....[63]....
        /*0898*/ 	.word	0x0000a330


	//   ....[64]....
        /*089c*/ 	.word	0x0000a3b0


	//   ....[65]....
        /*08a0*/ 	.word	0x0000a3d0


	//   ....[66]....
        /*08a4*/ 	.word	0x0000a450


	//   ....[67]....
        /*08a8*/ 	.word	0x0000a470


	//   ....[68]....
        /*08ac*/ 	.word	0x0000a4f0


	//   ....[69]....
        /*08b0*/ 	.word	0x0000a510


	//   ....[70]....
        /*08b4*/ 	.word	0x0000a590


	//   ....[71]....
        /*08b8*/ 	.word	0x0000a5b0


	//   ....[72]....
        /*08bc*/ 	.word	0x0000a630


	//   ....[73]....
        /*08c0*/ 	.word	0x0000a650


	//   ....[74]....
        /*08c4*/ 	.word	0x0000a660


	//   ....[75]....
        /*08c8*/ 	.word	0x0000a670


	//   ....[76]....
        /*08cc*/ 	.word	0x0000af40


	//   ....[77]....
        /*08d0*/ 	.word	0x0000af70


	//   ....[78]....
        /*08d4*/ 	.word	0x0000b010


	//   ....[79]....
        /*08d8*/ 	.word	0x0000b030


	//   ....[80]....
        /*08dc*/ 	.word	0x0000b0b0


	//   ....[81]....
        /*08e0*/ 	.word	0x0000b0d0


	//   ....[82]....
        /*08e4*/ 	.word	0x0000b150


	//   ....[83]....
        /*08e8*/ 	.word	0x0000b170


	//   ....[84]....
        /*08ec*/ 	.word	0x0000b1f0


	//   ....[85]....
        /*08f0*/ 	.word	0x0000b210


	//   ....[86]....
        /*08f4*/ 	.word	0x0000b290


	//   ....[87]....
        /*08f8*/ 	.word	0x0000b2b0


	//   ....[88]....
        /*08fc*/ 	.word	0x0000b330


	//   ....[89]....
        /*0900*/ 	.word	0x0000b350


	//   ....[90]....
        /*0904*/ 	.word	0x0000b360


	//   ....[91]....
        /*0908*/ 	.word	0x0000b3d0


	//   ....[92]....
        /*090c*/ 	.word	0x0000b420


	//   ....[93]....
        /*0910*/ 	.word	0x0000b450


	//   ....[94]....
        /*0914*/ 	.word	0x0000b4e0


	//   ....[95]....
        /*0918*/ 	.word	0x0000b4f0


	//   ....[96]....
        /*091c*/ 	.word	0x0000b560


	//   ....[97]....
        /*0920*/ 	.word	0x0000b570


	//   ....[98]....
        /*0924*/ 	.word	0x0000b5b0


	//   ....[99]....
        /*0928*/ 	.word	0x0000b5d0


	//   ....[100]....
        /*092c*/ 	.word	0x0000bd20


	//   ....[101]....
        /*0930*/ 	.word	0x0000bd50


	//   ....[102]....
        /*0934*/ 	.word	0x0000bda0


	//   ....[103]....
        /*0938*/ 	.word	0x0000bdb0


	//   ....[104]....
        /*093c*/ 	.word	0x0000bdf0


	//   ....[105]....
        /*0940*/ 	.word	0x0000be00


	//   ....[106]....
        /*0944*/ 	.word	0x0000be40


	//   ....[107]....
        /*0948*/ 	.word	0x0000be50


	//   ....[108]....
        /*094c*/ 	.word	0x0000be90


	//   ....[109]....
        /*0950*/ 	.word	0x0000bea0


	//   ....[110]....
        /*0954*/ 	.word	0x0000bee0


	//   ....[111]....
        /*0958*/ 	.word	0x0000bef0


	//   ....[112]....
        /*095c*/ 	.word	0x0000bf30


	//   ....[113]....
        /*0960*/ 	.word	0x0000bf40


	//   ....[114]....
        /*0964*/ 	.word	0x0000bf50


	//   ....[115]....
        /*0968*/ 	.word	0x0000bf90


	//   ....[116]....
        /*096c*/ 	.word	0x0000c240


	//   ....[117]....
        /*0970*/ 	.word	0x0000c270


	//   ....[118]....
        /*0974*/ 	.word	0x0000c2d0


	//   ....[119]....
        /*0978*/ 	.word	0x0000c2e0


	//   ....[120]....
        /*097c*/ 	.word	0x0000c330


	//   ....[121]....
        /*0980*/ 	.word	0x0000c340


	//   ....[122]....
        /*0984*/ 	.word	0x0000c390


	//   ....[123]....
        /*0988*/ 	.word	0x0000c3a0


	//   ....[124]....
        /*098c*/ 	.word	0x0000c3f0


	//   ....[125]....
        /*0990*/ 	.word	0x0000c400


	//   ....[126]....
        /*0994*/ 	.word	0x0000c450


	//   ....[127]....
        /*0998*/ 	.word	0x0000c460


	//   ....[128]....
        /*099c*/ 	.word	0x0000c4b0


	//   ....[129]....
        /*09a0*/ 	.word	0x0000c4c0


	//   ....[130]....
        /*09a4*/ 	.word	0x0000c4d0


	//   ....[131]....
        /*09a8*/ 	.word	0x0000c510


	//   ....[132]....
        /*09ac*/ 	.word	0x0000cab0


	//   ....[133]....
        /*09b0*/ 	.word	0x0000caf0


	//   ....[134]....
        /*09b4*/ 	.word	0x0000cb30


	//   ....[135]....
        /*09b8*/ 	.word	0x0000cb70


	//   ....[136]....
        /*09bc*/ 	.word	0x0000cb90


	//   ....[137]....
        /*09c0*/ 	.word	0x0000cbd0


	//   ....[138]....
        /*09c4*/ 	.word	0x0000cbf0


	//   ....[139]....
        /*09c8*/ 	.word	0x0000cc30


	//   ....[140]....
        /*09cc*/ 	.word	0x0000cc50


	//   ....[141]....
        /*09d0*/ 	.word	0x0000cc90


	//   ....[142]....
        /*09d4*/ 	.word	0x0000ccb0


	//   ....[143]....
        /*09d8*/ 	.word	0x0000ccf0


	//   ....[144]....
        /*09dc*/ 	.word	0x0000cd10


	//   ....[145]....
        /*09e0*/ 	.word	0x0000cd50


	//   ....[146]....
        /*09e4*/ 	.word	0x0000cd70


	//   ....[147]....
        /*09e8*/ 	.word	0x0000cd80


	//   ....[148]....
        /*09ec*/ 	.word	0x0000d140


	//   ....[149]....
        /*09f0*/ 	.word	0x0000d170


	//   ....[150]....
        /*09f4*/ 	.word	0x0000d1d0


	//   ....[151]....
        /*09f8*/ 	.word	0x0000d200


	//   ....[152]....
        /*09fc*/ 	.word	0x0000d230


	//   ....[153]....
        /*0a00*/ 	.word	0x0000d260


	//   ....[154]....
        /*0a04*/ 	.word	0x0000d290


	//   ....[155]....
        /*0a08*/ 	.word	0x0000d2c0


	//   ....[156]....
        /*0a0c*/ 	.word	0x0000d460


	//   ....[157]....
        /*0a10*/ 	.word	0x0000d490


	//   ....[158]....
        /*0a14*/ 	.word	0x0000d4c0


	//   ....[159]....
        /*0a18*/ 	.word	0x0000d4f0


	//   ....[160]....
        /*0a1c*/ 	.word	0x0000d520


	//   ....[161]....
        /*0a20*/ 	.word	0x0000d550


	//   ....[162]....
        /*0a24*/ 	.word	0x0000d610


	//   ....[163]....
        /*0a28*/ 	.word	0x0000d630


	//   ....[164]....
        /*0a2c*/ 	.word	0x0000d640


	//   ....[165]....
        /*0a30*/ 	.word	0x0000d6a0


	//   ....[166]....
        /*0a34*/ 	.word	0x0000dcc0


	//   ....[167]....
        /*0a38*/ 	.word	0x0000e1a0


	//   ....[168]....
        /*0a3c*/ 	.word	0x0000e290


	//   ....[169]....
        /*0a40*/ 	.word	0x0000e330


	//   ....[170]....
        /*0a44*/ 	.word	0x0000e390


	//   ....[171]....
        /*0a48*/ 	.word	0x0000e490


	//   ....[172]....
        /*0a4c*/ 	.word	0x0000e4f0


	//   ....[173]....
        /*0a50*/ 	.word	0x0000e5e0


	//   ....[174]....
        /*0a54*/ 	.word	0x0000e650


	//   ....[175]....
        /*0a58*/ 	.word	0x0000e740


	//   ....[176]....
        /*0a5c*/ 	.word	0x0000e7b0


	//   ....[177]....
        /*0a60*/ 	.word	0x0000e8a0


	//   ....[178]....
        /*0a64*/ 	.word	0x0000e910


	//   ....[179]....
        /*0a68*/ 	.word	0x0000ea00


	//   ....[180]....
        /*0a6c*/ 	.word	0x0000ea70


	//   ....[181]....
        /*0a70*/ 	.word	0x0000eb60


	//   ....[182]....
        /*0a74*/ 	.word	0x0000ebd0


	//   ....[183]....
        /*0a78*/ 	.word	0x0000ec70


	//   ....[184]....
        /*0a7c*/ 	.word	0x0000ed60


	//   ....[185]....
        /*0a80*/ 	.word	0x0000edd0


	//   ....[186]....
        /*0a84*/ 	.word	0x0000ee30


	//   ....[187]....
        /*0a88*/ 	.word	0x0000ef20


	//   ....[188]....
        /*0a8c*/ 	.word	0x0000ef80


	//   ....[189]....
        /*0a90*/ 	.word	0x0000f080


	//   ....[190]....
        /*0a94*/ 	.word	0x0000f0e0


	//   ....[191]....
        /*0a98*/ 	.word	0x0000f1e0


	//   ....[192]....
        /*0a9c*/ 	.word	0x0000f240


	//   ....[193]....
        /*0aa0*/ 	.word	0x0000f340


	//   ....[194]....
        /*0aa4*/ 	.word	0x0000f3a0


	//   ....[195]....
        /*0aa8*/ 	.word	0x0000f4a0


	//   ....[196]....
        /*0aac*/ 	.word	0x0000f500


	//   ....[197]....
        /*0ab0*/ 	.word	0x0000f600


	//   ....[198]....
        /*0ab4*/ 	.word	0x0000f660


	//   ....[199]....
        /*0ab8*/ 	.word	0x0000f710


	//   ....[200]....
        /*0abc*/ 	.word	0x0000f7d0


	//   ....[201]....
        /*0ac0*/ 	.word	0x0000f890


	//   ....[202]....
        /*0ac4*/ 	.word	0x0000f8f0


	//   ....[203]....
        /*0ac8*/ 	.word	0x0000f9f0


	//   ....[204]....
        /*0acc*/ 	.word	0x0000fa50


	//   ....[205]....
        /*0ad0*/ 	.word	0x0000fb20


	//   ....[206]....
        /*0ad4*/ 	.word	0x0000fb80


	//   ....[207]....
        /*0ad8*/ 	.word	0x0000fc40


	//   ....[208]....
        /*0adc*/ 	.word	0x0000fd80


	//   ....[209]....
        /*0ae0*/ 	.word	0x0000fe20


	//   ....[210]....
        /*0ae4*/ 	.word	0x0000fe90


	//   ....[211]....
        /*0ae8*/ 	.word	0x0000ff40


	//   ....[212]....
        /*0aec*/ 	.word	0x0000ffa0


	//   ....[213]....
        /*0af0*/ 	.word	0x00010050


	//   ....[214]....
        /*0af4*/ 	.word	0x000100b0


	//   ....[215]....
        /*0af8*/ 	.word	0x00010160


	//   ....[216]....
        /*0afc*/ 	.word	0x000101c0


	//   ....[217]....
        /*0b00*/ 	.word	0x00010270


	//   ....[218]....
        /*0b04*/ 	.word	0x000102d0


	//   ....[219]....
        /*0b08*/ 	.word	0x00010380


	//   ....[220]....
        /*0b0c*/ 	.word	0x000103e0


	//   ....[221]....
        /*0b10*/ 	.word	0x00010490


	//   ....[222]....
        /*0b14*/ 	.word	0x000104f0


	//   ....[223]....
        /*0b18*/ 	.word	0x000105a0


	//   ....[224]....
        /*0b1c*/ 	.word	0x00010690


	//   ....[225]....
        /*0b20*/ 	.word	0x00010740


	//   ....[226]....
        /*0b24*/ 	.word	0x000107a0


	//   ....[227]....
        /*0b28*/ 	.word	0x00010860


	//   ....[228]....
        /*0b2c*/ 	.word	0x000108c0


	//   ....[229]....
        /*0b30*/ 	.word	0x00010980


	//   ....[230]....
        /*0b34*/ 	.word	0x000109e0


	//   ....[231]....
        /*0b38*/ 	.word	0x00010aa0


	//   ....[232]....
        /*0b3c*/ 	.word	0x00010b00


	//   ....[233]....
        /*0b40*/ 	.word	0x00010bc0


	//   ....[234]....
        /*0b44*/ 	.word	0x00010c20


	//   ....[235]....
        /*0b48*/ 	.word	0x00010ce0


	//   ....[236]....
        /*0b4c*/ 	.word	0x00010d40


	//   ....[237]....
        /*0b50*/ 	.word	0x00010e00


	//   ....[238]....
        /*0b54*/ 	.word	0x00010e60


	//   ....[239]....
        /*0b58*/ 	.word	0x00010f10


	//   ....[240]....
        /*0b5c*/ 	.word	0x00011000


	//   ....[241]....
        /*0b60*/ 	.word	0x000110a0


	//   ....[242]....
        /*0b64*/ 	.word	0x00011140


	//   ....[243]....
        /*0b68*/ 	.word	0x000111f0


	//   ....[244]....
        /*0b6c*/ 	.word	0x00011250


	//   ....[245]....
        /*0b70*/ 	.word	0x00011300


	//   ....[246]....
        /*0b74*/ 	.word	0x00011360


	//   ....[247]....
        /*0b78*/ 	.word	0x00011410


	//   ....[248]....
        /*0b7c*/ 	.word	0x00011470


	//   ....[249]....
        /*0b80*/ 	.word	0x00011520


	//   ....[250]....
        /*0b84*/ 	.word	0x00011580


	//   ....[251]....
        /*0b88*/ 	.word	0x00011630


	//   ....[252]....
        /*0b8c*/ 	.word	0x00011690


	//   ....[253]....
        /*0b90*/ 	.word	0x00011740


	//   ....[254]....
        /*0b94*/ 	.word	0x000117a0


	//   ....[255]....
        /*0b98*/ 	.word	0x00011840


	//   ....[0]....
        /*0b9c*/ 	.word	0x000118d0


	//   ....[1]....
        /*0ba0*/ 	.word	0x00011970


	//   ....[2]....
        /*0ba4*/ 	.word	0x00011af0


	//   ....[3]....
        /*0ba8*/ 	.word	0x00011b60


	//   ....[4]....
        /*0bac*/ 	.word	0x00011bd0


	//   ....[5]....
        /*0bb0*/ 	.word	0x00011c40


	//   ....[6]....
        /*0bb4*/ 	.word	0x00011cb0


	//   ....[7]....
        /*0bb8*/ 	.word	0x00011d30


	//   ....[8]....
        /*0bbc*/ 	.word	0x00011db0


	//   ....[9]....
        /*0bc0*/ 	.word	0x00011e40


	//   ....[10]....
        /*0bc4*/ 	.word	0x00011eb0


	//   ....[11]....
        /*0bc8*/ 	.word	0x00011f20


	//   ....[12]....
        /*0bcc*/ 	.word	0x00011f90


	//   ....[13]....
        /*0bd0*/ 	.word	0x00012010


	//   ....[14]....
        /*0bd4*/ 	.word	0x00012080


	//   ....[15]....
        /*0bd8*/ 	.word	0x00012120


	//   ....[16]....
        /*0bdc*/ 	.word	0x00012170


	//   ....[17]....
        /*0be0*/ 	.word	0x00012200


	//   ....[18]....
        /*0be4*/ 	.word	0x00012330


	//----- nvinfo : EIATTR_REG_RECONFIG
	.align		4
.L_1403:
        /*0be8*/ 	.byte	0x01, 0x54
	.zero		2


	//----- nvinfo : EIATTR_SYSCALL_OFFSETS
	.align		4
        /*0bec*/ 	.byte	0x04, 0x46
        /*0bee*/ 	.short	(.L_1405 - .L_1404)


	//   ....[0]....
.L_1404:
        /*0bf0*/ 	.word	0x00001740


	//   ....[1]....
        /*0bf4*/ 	.word	0x000098a0


	//   ....[2]....
        /*0bf8*/ 	.word	0x000099f0


	//   ....[3]....
        /*0bfc*/ 	.word	0x00009ae0


	//   ....[4]....
        /*0c00*/ 	.word	0x0000aa80


	//----- nvinfo : EIATTR_MBARRIER_INSTR_OFFSETS
	.align		4
.L_1405:
        /*0c04*/ 	.byte	0x04, 0x39
        /*0c06*/ 	.short	(.L_1407 - .L_1406)


	//   ....[0]....
.L_1406:
        /*0c08*/ 	.word	0x00000180
        /*0c0c*/ 	.word	0x000000ff
        /*0c10*/ 	.word	0x00016800
        /*0c14*/ 	.short	0x0100
        /*0c16*/ 	.byte	0x08
	.zero		1


	//   ....[1]....
        /*0c18*/ 	.word	0x00000190
        /*0c1c*/ 	.word	0x000000ff
        /*0c20*/ 	.word	0x00016820
        /*0c24*/ 	.short	0x0100
        /*0c26*/ 	.byte	0x08
	.zero		1


	//   ....[2]....
        /*0c28*/ 	.word	0x00000280
        /*0c2c*/ 	.word	0x000000ff
        /*0c30*/ 	.word	0x00016830
        /*0c34*/ 	.short	0x0100
        /*0c36*/ 	.byte	0x08
	.zero		1


	//   ....[3]....
        /*0c38*/ 	.word	0x00000290
        /*0c3c*/ 	.word	0x000000ff
        /*0c40*/ 	.word	0x00016840
        /*0c44*/ 	.short	0x0100
        /*0c46*/ 	.byte	0x08
	.zero		1


	//   ....[4]....
        /*0c48*/ 	.word	0x000002a0
        /*0c4c*/ 	.word	0x000000ff
        /*0c50*/ 	.word	0x00016838
        /*0c54*/ 	.short	0x0100
        /*0c56*/ 	.byte	0x08
	.zero		1


	//   ....[5]....
        /*0c58*/ 	.word	0x000002b0
        /*0c5c*/ 	.word	0x000000ff
        /*0c60*/ 	.word	0x00016848
        /*0c64*/ 	.short	0x0100
        /*0c66*/ 	.byte	0x08
	.zero		1


	//   ....[6]....
        /*0c68*/ 	.word	0x000003e0
        /*0c6c*/ 	.word	0x000000ff
        /*0c70*/ 	.word	0x00016850
        /*0c74*/ 	.short	0x0100
        /*0c76*/ 	.byte	0x08
	.zero		1


	//   ....[7]....
        /*0c78*/ 	.word	0x000003f0
        /*0c7c*/ 	.word	0x000000ff
        /*0c80*/ 	.word	0x00016860
        /*0c84*/ 	.short	0x0100
        /*0c86*/ 	.byte	0x08
	.zero		1


	//   ....[8]....
        /*0c88*/ 	.word	0x00000400
        /*0c8c*/ 	.word	0x000000ff
        /*0c90*/ 	.word	0x00016858
        /*0c94*/ 	.short	0x0100
        /*0c96*/ 	.byte	0x08
	.zero		1


	//   ....[9]....
        /*0c98*/ 	.word	0x00000410
        /*0c9c*/ 	.word	0x000000ff
        /*0ca0*/ 	.word	0x00016868
        /*0ca4*/ 	.short	0x0100
        /*0ca6*/ 	.byte	0x08
	.zero		1


	//   ....[10]....
        /*0ca8*/ 	.word	0x00000500
        /*0cac*/ 	.word	0x000000ff
        /*0cb0*/ 	.word	0x00016870
        /*0cb4*/ 	.short	0x0100
        /*0cb6*/ 	.byte	0x06
	.zero		1


	//   ....[11]....
        /*0cb8*/ 	.word	0x00000510
        /*0cbc*/ 	.word	0x000000ff
        /*0cc0*/ 	.word	0x00016880
        /*0cc4*/ 	.short	0x0100
        /*0cc6*/ 	.byte	0x06
	.zero		1


	//   ....[12]....
        /*0cc8*/ 	.word	0x00000520
        /*0ccc*/ 	.word	0x000000ff
        /*0cd0*/ 	.word	0x00016878
        /*0cd4*/ 	.short	0x0100
        /*0cd6*/ 	.byte	0x06
	.zero		1


	//   ....[13]....
        /*0cd8*/ 	.word	0x00000530
        /*0cdc*/ 	.word	0x000000ff
        /*0ce0*/ 	.word	0x00016888
        /*0ce4*/ 	.short	0x0100
        /*0ce6*/ 	.byte	0x06
	.zero		1


	//   ....[14]....
        /*0ce8*/ 	.word	0x00000660
        /*0cec*/ 	.word	0x000000ff
        /*0cf0*/ 	.word	0x00016890
        /*0cf4*/ 	.short	0x0100
        /*0cf6*/ 	.byte	0x08
	.zero		1


	//   ....[15]....
        /*0cf8*/ 	.word	0x00000670
        /*0cfc*/ 	.word	0x000000ff
        /*0d00*/ 	.word	0x000168a0
        /*0d04*/ 	.short	0x0100
        /*0d06*/ 	.byte	0x08
	.zero		1


	//   ....[16]....
        /*0d08*/ 	.word	0x00000680
        /*0d0c*/ 	.word	0x000000ff
        /*0d10*/ 	.word	0x00016898
        /*0d14*/ 	.short	0x0100
        /*0d16*/ 	.byte	0x08
	.zero		1


	//   ....[17]....
        /*0d18*/ 	.word	0x00000690
        /*0d1c*/ 	.word	0x000000ff
        /*0d20*/ 	.word	0x000168a8
        /*0d24*/ 	.short	0x0100
        /*0d26*/ 	.byte	0x08
	.zero		1


	//   ....[18]....
        /*0d28*/ 	.word	0x000007c0
        /*0d2c*/ 	.word	0x000000ff
        /*0d30*/ 	.word	0x000168b0
        /*0d34*/ 	.short	0x0100
        /*0d36*/ 	.byte	0x08
	.zero		1


	//   ....[19]....
        /*0d38*/ 	.word	0x000007d0
        /*0d3c*/ 	.word	0x000000ff
        /*0d40*/ 	.word	0x000168c0
        /*0d44*/ 	.short	0x0100
        /*0d46*/ 	.byte	0x08
	.zero		1


	//   ....[20]....
        /*0d48*/ 	.word	0x000007e0
        /*0d4c*/ 	.word	0x000000ff
        /*0d50*/ 	.word	0x000168b8
        /*0d54*/ 	.short	0x0100
        /*0d56*/ 	.byte	0x08
	.zero		1


	//   ....[21]....
        /*0d58*/ 	.word	0x000007f0
        /*0d5c*/ 	.word	0x000000ff
        /*0d60*/ 	.word	0x000168c8
        /*0d64*/ 	.short	0x0100
        /*0d66*/ 	.byte	0x08
	.zero		1


	//   ....[22]....
        /*0d68*/ 	.word	0x000017b0
        /*0d6c*/ 	.word	0x000000ff
        /*0d70*/ 	.word	0x00016800
        /*0d74*/ 	.short	0x010a
        /*0d76*/ 	.byte	0x2b
	.zero		1


	//   ....[23]....
        /*0d78*/ 	.word	0x00001830
        /*0d7c*/ 	.word	0x00000004
        /*0d80*/ 	.word	0x00016830
        /*0d84*/ 	.short	0x010a
        /*0d86*/ 	.byte	0x3f
	.zero		1


	//   ....[24]....
        /*0d88*/ 	.word	0x00001880
        /*0d8c*/ 	.word	0x00000004
        /*0d90*/ 	.word	0x00016830
        /*0d94*/ 	.short	0x010a
        /*0d96*/ 	.byte	0x3f
	.zero		1


	//   ....[25]....
        /*0d98*/ 	.word	0x00002990
        /*0d9c*/ 	.word	0x000000ff
        /*0da0*/ 	.word	0x00000000
        /*0da4*/ 	.short	0x0101
        /*0da6*/ 	.byte	0x06
	.zero		1


	//   ....[26]....
        /*0da8*/ 	.word	0x00003930
        /*0dac*/ 	.word	0x000000ff
        /*0db0*/ 	.word	0x00016830
        /*0db4*/ 	.short	0x010a
        /*0db6*/ 	.byte	0x0a
	.zero		1


	//   ....[27]....
        /*0db8*/ 	.word	0x00003970
        /*0dbc*/ 	.word	0x000000ff
        /*0dc0*/ 	.word	0x00016830
        /*0dc4*/ 	.short	0x010a
        /*0dc6*/ 	.byte	0x0a
	.zero		1


	//   ....[28]....
        /*0dc8*/ 	.word	0x00003bf0
        /*0dcc*/ 	.word	0x000000ff
        /*0dd0*/ 	.word	0x00016850
        /*0dd4*/ 	.short	0x010a
        /*0dd6*/ 	.byte	0x0a
	.zero		1


	//   ....[29]....
        /*0dd8*/ 	.word	0x00003c30
        /*0ddc*/ 	.word	0x000000ff
        /*0de0*/ 	.word	0x00016850
        /*0de4*/ 	.short	0x010a
        /*0de6*/ 	.byte	0x0a
	.zero		1


	//   ....[30]....
        /*0de8*/ 	.word	0x00004100
        /*0dec*/ 	.word	0x000000ff
        /*0df0*/ 	.word	0x00000000
        /*0df4*/ 	.short	0x0101
        /*0df6*/ 	.byte	0x07
	.zero		1


	//   ....[31]....
        /*0df8*/ 	.word	0x000052b0
        /*0dfc*/ 	.word	0x000000ff
        /*0e00*/ 	.word	0x00000000
        /*0e04*/ 	.short	0x0101
        /*0e06*/ 	.byte	0x06
	.zero		1


	//   ....[32]....
        /*0e08*/ 	.word	0x000056e0
        /*0e0c*/ 	.word	0x000000ff
        /*0e10*/ 	.word	0x00016850
        /*0e14*/ 	.short	0x010a
        /*0e16*/ 	.byte	0x05
	.zero		1


	//   ....[33]....
        /*0e18*/ 	.word	0x00005720
        /*0e1c*/ 	.word	0x000000ff
        /*0e20*/ 	.word	0x00016850
        /*0e24*/ 	.short	0x010a
        /*0e26*/ 	.byte	0x05
	.zero		1


	//   ....[34]....
        /*0e28*/ 	.word	0x00005cf0
        /*0e2c*/ 	.word	0x000000ff
        /*0e30*/ 	.word	0x00000000
        /*0e34*/ 	.short	0x0101
        /*0e36*/ 	.byte	0x04
	.zero		1


	//   ....[35]....
        /*0e38*/ 	.word	0x00006e30
        /*0e3c*/ 	.word	0x00000000
        /*0e40*/ 	.word	0x00000000
        /*0e44*/ 	.short	0x0101
        /*0e46*/ 	.byte	0x3f
	.zero		1


	//   ....[36]....
        /*0e48*/ 	.word	0x00007260
        /*0e4c*/ 	.word	0x00000004
        /*0e50*/ 	.word	0x00000000
        /*0e54*/ 	.short	0x0101
        /*0e56*/ 	.byte	0x3f
	.zero		1


	//   ....[37]....
        /*0e58*/ 	.word	0x00009fe0
        /*0e5c*/ 	.word	0x00000003
        /*0e60*/ 	.word	0x00016840
        /*0e64*/ 	.short	0x010a
        /*0e66*/ 	.byte	0x3f
	.zero		1


	//   ....[38]....
        /*0e68*/ 	.word	0x0000a770
        /*0e6c*/ 	.word	0x00000003
        /*0e70*/ 	.word	0x00016830
        /*0e74*/ 	.short	0x0107
        /*0e76*/ 	.byte	0x3f
	.zero		1


	//   ....[39]....
        /*0e78*/ 	.word	0x0000a840
        /*0e7c*/ 	.word	0x00000003
        /*0e80*/ 	.word	0x00016830
        /*0e84*/ 	.short	0x0101
        /*0e86*/ 	.byte	0x3f
	.zero		1


	//   ....[40]....
        /*0e88*/ 	.word	0x0000b670
        /*0e8c*/ 	.word	0x00000016
        /*0e90*/ 	.word	0x00016800
        /*0e94*/ 	.short	0x0107
        /*0e96*/ 	.byte	0x3f
	.zero		1


	//   ....[41]....
        /*0e98*/ 	.word	0x0000b760
        /*0e9c*/ 	.word	0x00000016
        /*0ea0*/ 	.word	0x00016800
        /*0ea4*/ 	.short	0x0101
        /*0ea6*/ 	.byte	0x3f
	.zero		1


	//   ....[42]....
        /*0ea8*/ 	.word	0x0000b780
        /*0eac*/ 	.word	0x00000016
        /*0eb0*/ 	.word	0x00016820
        /*0eb4*/ 	.short	0x010a
        /*0eb6*/ 	.byte	0x3f
	.zero		1


	//   ....[43]....
        /*0eb8*/ 	.word	0x0000bb30
        /*0ebc*/ 	.word	0x00000005
        /*0ec0*/ 	.word	0x00016840
        /*0ec4*/ 	.short	0x010a
        /*0ec6*/ 	.byte	0x3f
	.zero		1


	//   ....[44]....
        /*0ec8*/ 	.word	0x0000c010
        /*0ecc*/ 	.word	0x00000005
        /*0ed0*/ 	.word	0x00016830
        /*0ed4*/ 	.short	0x0107
        /*0ed6*/ 	.byte	0x3f
	.zero		1


	//   ....[45]....
        /*0ed8*/ 	.word	0x0000c0d0
        /*0edc*/ 	.word	0x00000005
        /*0ee0*/ 	.word	0x00016830
        /*0ee4*/ 	.short	0x0101
        /*0ee6*/ 	.byte	0x3f
	.zero		1


	//   ....[46]....
        /*0ee8*/ 	.word	0x0000c130
        /*0eec*/ 	.word	0x00000005
        /*0ef0*/ 	.word	0x00016860
        /*0ef4*/ 	.short	0x010a
        /*0ef6*/ 	.byte	0x3f
	.zero		1


	//   ....[47]....
        /*0ef8*/ 	.word	0x0000c600
        /*0efc*/ 	.word	0x00000005
        /*0f00*/ 	.word	0x00016850
        /*0f04*/ 	.short	0x0107
        /*0f06*/ 	.byte	0x3f
	.zero		1


	//   ....[48]....
        /*0f08*/ 	.word	0x0000c780
        /*0f0c*/ 	.word	0x00000005
        /*0f10*/ 	.word	0x00016850
        /*0f14*/ 	.short	0x0101
        /*0f16*/ 	.byte	0x3f
	.zero		1


	//   ....[49]....
        /*0f18*/ 	.word	0x0000c9a0
        /*0f1c*/ 	.word	0x00000000
        /*0f20*/ 	.word	0x00016860
        /*0f24*/ 	.short	0x010a
        /*0f26*/ 	.byte	0x3f
	.zero		1


	//   ....[50]....
        /*0f28*/ 	.word	0x0000ce30
        /*0f2c*/ 	.word	0x00000000
        /*0f30*/ 	.word	0x00016850
        /*0f34*/ 	.short	0x0107
        /*0f36*/ 	.byte	0x3f
	.zero		1


	//   ....[51]....
        /*0f38*/ 	.word	0x0000cf00
        /*0f3c*/ 	.word	0x00000000
        /*0f40*/ 	.word	0x00016850
        /*0f44*/ 	.short	0x0101
        /*0f46*/ 	.byte	0x3f
	.zero		1


	//   ....[52]....
        /*0f48*/ 	.word	0x0000dc40
        /*0f4c*/ 	.word	0x00000005
        /*0f50*/ 	.word	0x00016820
        /*0f54*/ 	.short	0x010a
        /*0f56*/ 	.byte	0x3f
	.zero		1


	//   ....[53]....
        /*0f58*/ 	.word	0x0000ddc0
        /*0f5c*/ 	.word	0x00000003
        /*0f60*/ 	.word	0x00016840
        /*0f64*/ 	.short	0x010a
        /*0f66*/ 	.byte	0x3f
	.zero		1


	//   ....[54]....
        /*0f68*/ 	.word	0x0000de60
        /*0f6c*/ 	.word	0x00000019
        /*0f70*/ 	.word	0x00016840
        /*0f74*/ 	.short	0x010a
        /*0f76*/ 	.byte	0x3f
	.zero		1


	//   ....[55]....
        /*0f78*/ 	.word	0x0000dea0
        /*0f7c*/ 	.word	0x00000003
        /*0f80*/ 	.word	0x00016860
        /*0f84*/ 	.short	0x010a
        /*0f86*/ 	.byte	0x3f
	.zero		1


	//   ....[56]....
        /*0f88*/ 	.word	0x0000dee0
        /*0f8c*/ 	.word	0x00000019
        /*0f90*/ 	.word	0x00016860
        /*0f94*/ 	.short	0x010a
        /*0f96*/ 	.byte	0x3f
	.zero		1


	//   ....[57]....
        /*0f98*/ 	.word	0x0000df50
        /*0f9c*/ 	.word	0x00000003
        /*0fa0*/ 	.word	0x00016800
        /*0fa4*/ 	.short	0x010a
        /*0fa6*/ 	.byte	0x3f
	.zero		1


	//   ....[58]....
        /*0fa8*/ 	.word	0x0000dfa0
        /*0fac*/ 	.word	0x00000004
        /*0fb0*/ 	.word	0x00016830
        /*0fb4*/ 	.short	0x010a
        /*0fb6*/ 	.byte	0x3f
	.zero		1


	//   ....[59]....
        /*0fb8*/ 	.word	0x0000e000
        /*0fbc*/ 	.word	0x00000003
        /*0fc0*/ 	.word	0x00016830
        /*0fc4*/ 	.short	0x010a
        /*0fc6*/ 	.byte	0x3f
	.zero		1


	//   ....[60]....
        /*0fc8*/ 	.word	0x0000e060
        /*0fcc*/ 	.word	0x00000003
        /*0fd0*/ 	.word	0x00016850
        /*0fd4*/ 	.short	0x010a
        /*0fd6*/ 	.byte	0x3f
	.zero		1


	//   ....[61]....
        /*0fd8*/ 	.word	0x0000e0c0
        /*0fdc*/ 	.word	0x00000009
        /*0fe0*/ 	.word	0x00016850
        /*0fe4*/ 	.short	0x010a
        /*0fe6*/ 	.byte	0x3f
	.zero		1


	//   ....[62]....
        /*0fe8*/ 	.word	0x0000e1e0
        /*0fec*/ 	.word	0x00000003
        /*0ff0*/ 	.word	0x00016840
        /*0ff4*/ 	.short	0x010a
        /*0ff6*/ 	.byte	0x3f
	.zero		1


	//   ....[63]....
        /*0ff8*/ 	.word	0x0000fc80
        /*0ffc*/ 	.word	0x00000016
        /*1000*/ 	.word	0x00016820
        /*1004*/ 	.short	0x010a
        /*1006*/ 	.byte	0x3f
	.zero		1


	//   ....[64]....
        /*1008*/ 	.word	0x0000fcd0
        /*100c*/ 	.word	0x00000005
        /*1010*/ 	.word	0x00016840
        /*1014*/ 	.short	0x010a
        /*1016*/ 	.byte	0x3f
	.zero		1


	//   ....[65]....
        /*1018*/ 	.word	0x000105e0
        /*101c*/ 	.word	0x00000005
        /*1020*/ 	.word	0x00016860
        /*1024*/ 	.short	0x010a
        /*1026*/ 	.byte	0x3f
	.zero		1


	//   ....[66]....
        /*1028*/ 	.word	0x00010f50
        /*102c*/ 	.word	0x00000000
        /*1030*/ 	.word	0x00016860
        /*1034*/ 	.short	0x010a
        /*1036*/ 	.byte	0x3f
	.zero		1


	//   ....[67]....
        /*1038*/ 	.word	0x00012250
        /*103c*/ 	.word	0x00000005
        /*1040*/ 	.word	0x00016820
        /*1044*/ 	.short	0x010a
        /*1046*/ 	.byte	0x3f
	.zero		1


	//   ....[68]....
        /*1048*/ 	.word	0x000123f0
        /*104c*/ 	.word	0x00000003
        /*1050*/ 	.word	0x00016840
        /*1054*/ 	.short	0x010a
        /*1056*/ 	.byte	0x3f
	.zero		1


	//   ....[69]....
        /*1058*/ 	.word	0x00012440
        /*105c*/ 	.word	0x00000019
        /*1060*/ 	.word	0x00016840
        /*1064*/ 	.short	0x010a
        /*1066*/ 	.byte	0x3f
	.zero		1


	//   ....[70]....
        /*1068*/ 	.word	0x00012490
        /*106c*/ 	.word	0x00000003
        /*1070*/ 	.word	0x00016860
        /*1074*/ 	.short	0x010a
        /*1076*/ 	.byte	0x3f
	.zero		1


	//----- nvinfo : EIATTR_NUM_MBARRIERS
	.align		4
.L_1407:
        /*1078*/ 	.byte	0x03, 0x38
        /*107a*/ 	.short	0x0016


	//----- nvinfo : EIATTR_EXIT_INSTR_OFFSETS
	.align		4
        /*107c*/ 	.byte	0x04, 0x1c
        /*107e*/ 	.short	(.L_1409 - .L_1408)


	//   ....[0]....
.L_1408:
        /*1080*/ 	.word	0x000009a0


	//   ....[1]....
        /*1084*/ 	.word	0x00008150


	//   ....[2]....
        /*1088*/ 	.word	0x0000df30


	//----- nvinfo : EIATTR_MAX_THREADS
	.align		4
.L_1409:
        /*108c*/ 	.byte	0x04, 0x05
        /*108e*/ 	.short	(.L_1411 - .L_1410)
.L_1410:
        /*1090*/ 	.word	0x00000200
        /*1094*/ 	.word	0x00000001
        /*1098*/ 	.word	0x00000001


	//----- nvinfo : EIATTR_CRS_STACK_SIZE
	.align		4
.L_1411:
        /*109c*/ 	.byte	0x04, 0x1e
        /*109e*/ 	.short	(.L_1413 - .L_1412)
.L_1412:
        /*10a0*/ 	.word	0x00000000


	//----- nvinfo : EIATTR_CBANK_PARAM_SIZE
	.align		4
.L_1413:
        /*10a4*/ 	.byte	0x03, 0x19
        /*10a6*/ 	.short	0x0af0


	//----- nvinfo : EIATTR_PARAM_CBANK
	.align		4
        /*10a8*/ 	.byte	0x04, 0x0a
        /*10aa*/ 	.short	(.L_1415 - .L_1414)
	.align		4
.L_1414:
        /*10ac*/ 	.word	index@(.nv.constant0._ZN7cutlass13device_kernelIN5flash11enable_sm90INS1_16FlashAttnFwdSm90INS1_25CollectiveMainloopFwdSm90ILi2EN4cute5tupleIJNS5_1CILi1EEES8_S8_EEENS6_IJNS7_ILi192EEENS7_ILi128EEENS7_ILi64EEEEEELi64ENS_6half_tEfNS_4arch4Sm90ELb0ELb0ELb0ELb1ELb1ELb0ELb0ELb1ELb1ELb1ELb1ELb0EEENS1_21CollectiveEpilogueFwdINS6_IJSA_SC_SB_EEES9_SE_SG_Li384ELb1ELb1ELb1ELb0EEENS1_36VarlenDynamicPersistentTileSchedulerILi192ELi128ELi384ELi128ELb1ELb1ELb1ELb0ELb1ELb1EEEEEEEEEvNT_6ParamsE)
        /*10b0*/ 	.short	0x0210
        /*10b2*/ 	.short	0x0af0


	//----- nvinfo : EIATTR_SW_WAR
	.align		4
.L_1415:
        /*10b4*/ 	.byte	0x04, 0x36
        /*10b6*/ 	.short	(.L_1417 - .L_1416)
.L_1416:
        /*10b8*/ 	.word	0x00000008
.L_1417:


//--------------------- .nv.info._ZN7cutlass13device_kernelIN5flash11enable_sm90INS1_16FlashAttnFwdSm90INS1_25CollectiveMainloopFwdSm90ILi2EN4cute5tupleIJNS5_1CILi1EEES8_S8_EEENS6_IJNS7_ILi192EEENS7_ILi128EEENS7_ILi64EEEEEELi64ENS_6half_tEfNS_4arch4Sm90ELb0ELb0ELb0ELb1ELb1ELb1ELb0ELb1ELb1ELb1ELb1ELb0EEENS1_21CollectiveEpilogueFwdINS6_IJSA_SC_SB_EEES9_SE_SG_Li384ELb1ELb1ELb1ELb0EEENS1_36VarlenDynamicPersistentTileSchedulerILi192ELi128ELi384ELi128ELb1ELb1ELb1ELb0ELb1ELb1EEEEEEEEEvNT_6ParamsE --------------------------
	.section	.nv.info._ZN7cutlass13device_kernelIN5flash11enable_sm90INS1_16FlashAttnFwdSm90INS1_25CollectiveMainloopFwdSm90ILi2EN4cute5tupleIJNS5_1CILi1EEES8_S8_EEENS6_IJNS7_ILi192EEENS7_ILi128EEENS7_ILi64EEEEEELi64ENS_6half_tEfNS_4arch4Sm90ELb0ELb0ELb0ELb1ELb1ELb1ELb0ELb1ELb1ELb1ELb1ELb0EEENS1_21CollectiveEpilogueFwdINS6_IJSA_SC_SB_EEES9_SE_SG_Li384ELb1ELb1ELb1ELb0EEENS1_36VarlenDynamicPersistentTileSchedulerILi192ELi128ELi384ELi128ELb1ELb1ELb1ELb0ELb1ELb1EEEEEEEEEvNT_6ParamsE,"",@"SHT_CUDA_INFO"
	.sectionflags	@""
	.align	4


	//----- nvinfo : EIATTR_CUDA_API_VERSION
	.align		4
        /*0000*/ 	.byte	0x04, 0x37
        /*0002*/ 	.short	(.L_1419 - .L_1418)
.L_1418:
        /*0004*/ 	.word	0x00000082


	//----- nvinfo : EIATTR_KPARAM_INFO
	.align		4
.L_1419:
        /*0008*/ 	.byte	0x04, 0x17
        /*000a*/ 	.short	(.L_1421 - .L_1420)
.L_1420:
        /*000c*/ 	.word	0x00000000
        /*0010*/ 	.short	0x0000
        /*0012*/ 	.short	0x0070
        /*0014*/ 	.byte	0x00, 0xf0, 0x01, 0x2a


	//----- nvinfo : EIATTR_SPARSE_MMA_MASK
	.align		4
.L_1421:
        /*0018*/ 	.byte	0x03, 0x50
        /*001a*/ 	.short	0x0000


	//----- nvinfo : EIATTR_MAXREG_COUNT
	.align		4
        /*001c*/ 	.byte	0x03, 0x1b
        /*001e*/ 	.short	0x0080


	//----- nvinfo : EIATTR_NUM_BARRIERS
	.align		4
        /*0020*/ 	.byte	0x02, 0x4c
        /*0022*/ 	.byte	0x10
	.zero		1


	//----- nvinfo : EIATTR_EXTERNS
	.align		4
        /*0024*/ 	.byte	0x04, 0x0f
        /*0026*/ 	.short	(.L_1423 - .L_1422)


	//   ....[0]....
	.align		4
.L_1422:
        /*0028*/ 	.word	index@(__assertfail)


	//----- nvinfo : EIATTR_ANNOTATIONS
	.align		4
.L_1423:
        /*002c*/ 	.byte	0x04, 0x55
        /*002e*/ 	.short	(.L_1425 - .L_1424)


	//   ....[0]....
.L_1424:
        /* <DEDUP_REMOVED lines=69> */


	//----- nvinfo : EIATTR_MERCURY_ISA_VERSION
	.align		4
.L_1425:
        /*0470*/ 	.byte	0x03, 0x5f
        /*0472*/ 	.short	0x0101


	//----- nvinfo : EIATTR_UNUSED_LOAD_BYTE_OFFSET
	.align		4
        /*0474*/ 	.byte	0x04, 0x44
        /*0476*/ 	.short	(.L_1427 - .L_1426)


	//   ....[0]....
.L_1426:
        /*0478*/ 	.word	0x00000a80
        /*047c*/ 	.word	0x0000fff0


	//   ....[1]....
        /*0480*/ 	.word	0x0000d050
        /*0484*/ 	.word	0x0000fff0


	//----- nvinfo : EIATTR_INT_WARP_WIDE_INSTR_OFFSETS
	.align		4
.L_1427:
        /*0488*/ 	.byte	0x04, 0x31
        /*048a*/ 	.short	(.L_1429 - .L_1428)


	//   ....[0]....
.L_1428:
        /*048c*/ 	.word	0x00000130


	//   ....[1]....
        /*0490*/ 	.word	0x00000170


	//   ....[2]....
        /*0494*/ 	.word	0x000001e0


	//   ....[3]....
        /*0498*/ 	.word	0x00011a90


	//   ....[4]....
        /*049c*/ 	.word	0x00011b20


	//   ....[5]....
        /*04a0*/ 	.word	0x00014cd0


	//   ....[6]....
        /*04a4*/ 	.word	0x00014d60


	//----- nvinfo : EIATTR_COOP_GROUP_MASK_REGIDS
	.align		4
.L_1429:
        /*04a8*/ 	.byte	0x04, 0x29
        /*04aa*/ 	.short	(.L_1431 - .L_1430)


	//   ....[0]....
.L_1430:
        /*04ac*/ 	.word	0xffffffff


	//   ....[1]....
        /*04b0*/ 	.word	0xffffffff


	//   ....[2]....
        /*04b4*/ 	.word	0xffffffff


	//   ....[3]....
        /*04b8*/ 	.word	0xffffffff


	//   ....[4]....
        /*04bc*/ 	.word	0xffffffff


	//   ....[5]....
        /*04c0*/ 	.word	0xffffffff


	//   ....[6]....
        /*04c4*/ 	.word	0xffffffff


	//   ....[7]....
        /*04c8*/ 	.word	0xffffffff


	//   ....[8]....
        /*04cc*/ 	.word	0xffffffff


	//   ....[9]....
        /*04d0*/ 	.word	0xffffffff


	//   ....[10]....
        /*04d4*/ 	.word	0xffffffff


	//   ....[11]....
        /*04d8*/ 	.word	0xffffffff


	//   ....[12]....
        /*04dc*/ 	.word	0xffffffff


	//   ....[13]....
        /*04e0*/ 	.word	0xffffffff


	//   ....[14]....
        /*04e4*/ 	.word	0xffffffff


	//   ....[15]....
        /*04e8*/ 	.word	0xffffffff


	//   ....[16]....
        /*04ec*/ 	.word	0xffffffff


	//   ....[17]....
        /*04f0*/ 	.word	0xffffffff


	//   ....[18]....
        /*04f4*/ 	.word	0xffffffff


	//   ....[19]....
        /*04f8*/ 	.word	0xffffffff


	//   ....[20]....
        /*04fc*/ 	.word	0xffffffff


	//   ....[21]....
        /*0500*/ 	.word	0xffffffff


	//   ....[22]....
        /*0504*/ 	.word	0xffffffff


	//   ....[23]....
        /*0508*/ 	.word	0xffffffff


	//   ....[24]....
        /*050c*/ 	.word	0xffffffff


	//   ....[25]....
        /*0510*/ 	.word	0xffffffff


	//   ....[26]....
        /*0514*/ 	.word	0xffffffff


	//   ....[27]....
        /*0518*/ 	.word	0xffffffff


	//   ....[28]....
        /*051c*/ 	.word	0xffffffff


	//   ....[29]....
        /*0520*/ 	.word	0xffffffff


	//   ....[30]....
        /*0524*/ 	.word	0xffffffff


	//   ....[31]....
        /*0528*/ 	.word	0xffffffff


	//   ....[32]....
        /*052c*/ 	.word	0xffffffff


	//   ....[33]....
        /*0530*/ 	.word	0xffffffff


	//   ....[34]....
        /*0534*/ 	.word	0xffffffff


	//   ....[35]....
        /*0538*/ 	.word	0xffffffff


	//   ....[36]....
        /*053c*/ 	.word	0xffffffff


	//   ....[37]....
        /*0540*/ 	.word	0xffffffff


	//   ....[38]....
        /*0544*/ 	.word	0xffffffff


	//   ....[39]....
        /*0548*/ 	.word	0xffffffff


	//   ....[40]....
        /*054c*/ 	.word	0xffffffff


	//   ....[41]....
        /*0550*/ 	.word	0xffffffff


	//   ....[42]....
        /*0554*/ 	.word	0xffffffff


	//   ....[43]....
        /*0558*/ 	.word	0xffffffff


	//   ....[44]....
        /*055c*/ 	.word	0xffffffff


	//   ....[45]....
        /*0560*/ 	.word	0xffffffff


	//   ....[46]....
        /*0564*/ 	.word	0xffffffff


	//   ....[47]....
        /*0568*/ 	.word	0xffffffff


	//   ....[48]....
        /*056c*/ 	.word	0xffffffff


	//   ....[49]....
        /*0570*/ 	.word	0xffffffff


	//   ....[50]....
        /*0574*/ 	.word	0xffffffff


	//   ....[51]....
        /*0578*/ 	.word	0xffffffff


	//   ....[52]....
        /*057c*/ 	.word	0xffffffff


	//   ....[53]....
        /*0580*/ 	.word	0xffffffff


	//   ....[54]....
        /*0584*/ 	.word	0xffffffff


	//   ....[55]....
        /*0588*/ 	.word	0xffffffff


	//   ....[56]....
        /*058c*/ 	.word	0xffffffff


	//   ....[57]....
        /*0590*/ 	.word	0xffffffff


	//   ....[58]....
        /*0594*/ 	.word	0xffffffff


	//   ....[59]....
        /*0598*/ 	.word	0xffffffff


	//   ....[60]....
        /*059c*/ 	.word	0xffffffff


	//   ....[61]....
        /*05a0*/ 	.word	0xffffffff


	//   ....[62]....
        /*05a4*/ 	.word	0xffffffff


	//   ....[63]....
        /*05a8*/ 	.word	0xffffffff


	//   ....[64]....
        /*05ac*/ 	.word	0xffffffff


	//   ....[65]....
        /*05b0*/ 	.word	0xffffffff


	//   ....[66]....
        /*05b4*/ 	.word	0xffffffff


	//   ....[67]....
        /*05b8*/ 	.word	0xffffffff


	//   ....[68]....
        /*05bc*/ 	.word	0xffffffff


	//   ....[69]....
        /*05c0*/ 	.word	0xffffffff


	//   ....[70]....
        /*05c4*/ 	.word	0xffffffff


	//   ....[71]....
        /*05c8*/ 	.word	0xffffffff


	//   ....[72]....
        /*05cc*/ 	.word	0xffffffff


	//   ....[73]....
        /*05d0*/ 	.word	0xffffffff


	//   ....[74]....
        /*05d4*/ 	.word	0xffffffff


	//   ....[75]....
        /*05d8*/ 	.word	0xffffffff


	//   ....[76]....
        /*05dc*/ 	.word	0xffffffff


	//   ....[77]....
        /*05e0*/ 	.word	0xffffffff


	//   ....[78]....
        /*05e4*/ 	.word	0xffffffff


	//   ....[79]....
        /*05e8*/ 	.word	0xffffffff


	//   ....[80]....
        /*05ec*/ 	.word	0xffffffff


	//   ....[81]....
        /*05f0*/ 	.word	0xffffffff


	//   ....[82]....
        /*05f4*/ 	.word	0xffffffff


	//   ....[83]....
        /*05f8*/ 	.word	0xffffffff


	//   ....[84]....
        /*05fc*/ 	.word	0xffffffff


	//   ....[85]....
        /*0600*/ 	.word	0xffffffff


	//   ....[86]....
        /*0604*/ 	.word	0xffffffff


	//   ....[87]....
        /*0608*/ 	.word	0xffffffff


	//   ....[88]....
        /*060c*/ 	.word	0xffffffff


	//   ....[89]....
        /*0610*/ 	.word	0xffffffff


	//   ....[90]....
        /*0614*/ 	.word	0xffffffff


	//   ....[91]....
        /*0618*/ 	.word	0xffffffff


	//   ....[92]....
        /*061c*/ 	.word	0xffffffff


	//   ....[93]....
        /*0620*/ 	.word	0xffffffff


	//   ....[94]....
        /*0624*/ 	.word	0xffffffff


	//   ....[95]....
        /*0628*/ 	.word	0xffffffff


	//   ....[96]....
        /*062c*/ 	.word	0xffffffff


	//   ....[97]....
        /*0630*/ 	.word	0xffffffff


	//   ....[98]....
        /*0634*/ 	.word	0xffffffff


	//   ....[99]....
        /*0638*/ 	.word	0xffffffff


	//   ....[100]....
        /*063c*/ 	.word	0xffffffff


	//   ....[101]....
        /*0640*/ 	.word	0xffffffff


	//   ....[102]....
        /*0644*/ 	.word	0xffffffff


	//   ....[103]....
        /*0648*/ 	.word	0xffffffff


	//   ....[104]....
        /*064c*/ 	.word	0xffffffff


	//   ....[105]....
        /*0650*/ 	.word	0xffffffff


	//   ....[106]....
        /*0654*/ 	.word	0xffffffff


	//   ....[107]....
        /*0658*/ 	.word	0xffffffff


	//   ....[108]....
        /*065c*/ 	.word	0xffffffff


	//   ....[109]....
        /*0660*/ 	.word	0xffffffff


	//   ....[110]....
        /*0664*/ 	.word	0xffffffff


	//   ....[111]....
        /*0668*/ 	.word	0xffffffff


	//   ....[112]....
        /*066c*/ 	.word	0xffffffff


	//   ....[113]....
        /*0670*/ 	.word	0xffffffff


	//   ....[114]....
        /*0674*/ 	.word	0xffffffff


	//   ....[115]....
        /*0678*/ 	.word	0xffffffff


	//   ....[116]....
        /*067c*/ 	.word	0xffffffff


	//   ....[117]....
        /*0680*/ 	.word	0xffffffff


	//   ....[118]....
        /*0684*/ 	.word	0xffffffff


	//   ....[119]....
        /*0688*/ 	.word	0xffffffff


	//   ....[120]....
        /*068c*/ 	.word	0xffffffff


	//   ....[121]....
        /*0690*/ 	.word	0xffffffff


	//   ....[122]....
        /*0694*/ 	.word	0xffffffff


	//   ....[123]....
        /*0698*/ 	.word	0xffffffff


	//   ....[124]....
        /*069c*/ 	.word	0xffffffff


	//   ....[125]....
        /*06a0*/ 	.word	0xffffffff


	//   ....[126]....
        /*06a4*/ 	.word	0xffffffff


	//   ....[127]....
        /*06a8*/ 	.word	0xffffffff


	//   ....[128]....
        /*06ac*/ 	.word	0xffffffff


	//   ....[129]....
        /*06b0*/ 	.word	0xffffffff


	//   ....[130]....
        /*06b4*/ 	.word	0xffffffff


	//   ....[131]....
        /*06b8*/ 	.word	0xffffffff


	//   ....[132]....
        /*06bc*/ 	.word	0xffffffff


	//   ....[133]....
        /*06c0*/ 	.word	0xffffffff


	//   ....[134]....
        /*06c4*/ 	.word	0xffffffff


	//   ....[135]....
        /*06c8*/ 	.word	0xffffffff


	//   ....[136]....
        /*06cc*/ 	.word	0xffffffff


	//   ....[137]....
        /*06d0*/ 	.word	0xffffffff


	//   ....[138]....
        /*06d4*/ 	.word	0xffffffff


	//   ....[139]....
        /*06d8*/ 	.word	0xffffffff


	//   ....[140]....
        /*06dc*/ 	.word	0xffffffff


	//   ....[141]....
        /*06e0*/ 	.word	0xffffffff


	//   ....[142]....
        /*06e4*/ 	.word	0xffffffff


	//   ....[143]....
        /*06e8*/ 	.word	0xffffffff


	//   ....[144]....
        /*06ec*/ 	.word	0xffffffff


	//   ....[145]....
        /*06f0*/ 	.word	0xffffffff


	//   ....[146]....
        /*06f4*/ 	.word	0xffffffff


	//   ....[147]....
        /*06f8*/ 	.word	0xffffffff


	//   ....[148]....
        /*06fc*/ 	.word	0xffffffff


	//   ....[149]....
        /*0700*/ 	.word	0xffffffff


	//   ....[150]....
        /*0704*/ 	.word	0xffffffff


	//   ....[151]....
        /*0708*/ 	.word	0xffffffff


	//   ....[152]....
        /*070c*/ 	.word	0xffffffff


	//   ....[153]....
        /*0710*/ 	.word	0xffffffff


	//   ....[154]....
        /*0714*/ 	.word	0xffffffff


	//   ....[155]....
        /*0718*/ 	.word	0xffffffff


	//   ....[156]....
        /*071c*/ 	.word	0xffffffff


	//   ....[157]....
        /*0720*/ 	.word	0xffffffff


	//   ....[158]....
        /*0724*/ 	.word	0xffffffff


	//   ....[159]....
        /*0728*/ 	.word	0xffffffff


	//   ....[160]....
        /*072c*/ 	.word	0xffffffff


	//   ....[161]....
        /*0730*/ 	.word	0xffffffff


	//   ....[162]....
        /*0734*/ 	.word	0xffffffff


	//   ....[163]....
        /*0738*/ 	.word	0xffffffff


	//   ....[164]....
        /*073c*/ 	.word	0xffffffff


	//   ....[165]....
        /*0740*/ 	.word	0xffffffff


	//   ....[166]....
        /*0744*/ 	.word	0xffffffff


	//   ....[167]....
        /*0748*/ 	.word	0xffffffff


	//   ....[168]....
        /*074c*/ 	.word	0xffffffff


	//   ....[169]....
        /*0750*/ 	.word	0xffffffff


	//   ....[170]....
        /*0754*/ 	.word	0xffffffff


	//   ....[171]....
        /*0758*/ 	.word	0xffffffff


	//   ....[172]....
        /*075c*/ 	.word	0xffffffff


	//   ....[173]....
        /*0760*/ 	.word	0xffffffff


	//   ....[174]....
        /*0764*/ 	.word	0xffffffff


	//   ....[175]....
        /*0768*/ 	.word	0xffffffff


	//   ....[176]....
        /*076c*/ 	.word	0xffffffff


	//   ....[177]....
        /*0770*/ 	.word	0xffffffff


	//   ....[178]....
        /*0774*/ 	.word	0xffffffff


	//   ....[179]....
        /*0778*/ 	.word	0xffffffff


	//   ....[180]....
        /*077c*/ 	.word	0xffffffff


	//   ....[181]....
        /*0780*/ 	.word	0xffffffff


	//   ....[182]....
        /*0784*/ 	.word	0xffffffff


	//   ....[183]....
        /*0788*/ 	.word	0xffffffff


	//   ....[184]....
        /*078c*/ 	.word	0xffffffff


	//   ....[185]....
        /*0790*/ 	.word	0xffffffff


	//   ....[186]....
        /*0794*/ 	.word	0xffffffff


	//   ....[187]....
        /*0798*/ 	.word	0xffffffff


	//   ....[188]....
        /*079c*/ 	.word	0xffffffff


	//   ....[189]....
        /*07a0*/ 	.word	0xffffffff


	//   ....[190]....
        /*07a4*/ 	.word	0xffffffff


	//   ....[191]....
        /*07a8*/ 	.word	0xffffffff


	//   ....[192]....
        /*07ac*/ 	.word	0xffffffff


	//   ....[193]....
        /*07b0*/ 	.word	0x0500000f


	//   ....[194]....
        /*07b4*/ 	.word	0x0500000f


	//   ....[195]....
        /*07b8*/ 	.word	0x0500000f


	//   ....[196]....
        /*07bc*/ 	.word	0x0500000f


	//   ....[197]....
        /*07c0*/ 	.word	0x0500000f


	//   ....[198]....
        /*07c4*/ 	.word	0x0500000f


	//   ....[199]....
        /*07c8*/ 	.word	0x0500000f


	//   ....[200]....
        /*07cc*/ 	.word	0x0500000f


	//   ....[201]....
        /*07d0*/ 	.word	0x0500000f


	//   ....[202]....
        /*07d4*/ 	.word	0x0500000f


	//   ....[203]....
        /*07d8*/ 	.word	0x0500000f


	//   ....[204]....
        /*07dc*/ 	.word	0x0500000f


	//   ....[205]....
        /*07e0*/ 	.word	0x0500000f


	//   ....[206]....
        /*07e4*/ 	.word	0x0500000f


	//   ....[207]....
        /*07e8*/ 	.word	0x0500000f


	//   ....[208]....
        /*07ec*/ 	.word	0x0500000f


	//   ....[209]....
        /*07f0*/ 	.word	0x0500000f


	//   ....[210]....
        /*07f4*/ 	.word	0x0500000f


	//   ....[211]....
        /*07f8*/ 	.word	0x0500000f


	//   ....[212]....
        /*07fc*/ 	.word	0x0500000f


	//   ....[213]....
        /*0800*/ 	.word	0x0500000f


	//   ....[214]....
        /*0804*/ 	.word	0x0500000f


	//   ....[215]....
        /*0808*/ 	.word	0x0500000f


	//   ....[216]....
        /*080c*/ 	.word	0x0500000f


	//   ....[217]....
        /*0810*/ 	.word	0x0500000f


	//   ....[218]....
        /*0814*/ 	.word	0x0500000f


	//   ....[219]....
        /*0818*/ 	.word	0x0500000f


	//   ....[220]....
        /*081c*/ 	.word	0x0500000f


	//   ....[221]....
        /*0820*/ 	.word	0x0500000f


	//   ....[222]....
        /*0824*/ 	.word	0x0500000f


	//   ....[223]....
        /*0828*/ 	.word	0x0500000f


	//   ....[224]....
        /*082c*/ 	.word	0x0500000f


	//   ....[225]....
        /*0830*/ 	.word	0x0500000f


	//   ....[226]....
        /*0834*/ 	.word	0x0500000f


	//   ....[227]....
        /*0838*/ 	.word	0x0500000f


	//   ....[228]....
        /*083c*/ 	.word	0x0500000f


	//   ....[229]....
        /*0840*/ 	.word	0x0500000f


	//   ....[230]....
        /*0844*/ 	.word	0x0500000f


	//   ....[231]....
        /*0848*/ 	.word	0x0500000f


	//   ....[232]....
        /*084c*/ 	.word	0x0500000f


	//   ....[233]....
        /*0850*/ 	.word	0x0500000f


	//   ....[234]....
        /*0854*/ 	.word	0x0500000f


	//   ....[235]....
        /*0858*/ 	.word	0x0500000f


	//   ....[236]....
        /*085c*/ 	.word	0x0500000f


	//   ....[237]....
        /*0860*/ 	.word	0x0500000f


	//   ....[238]....
        /*0864*/ 	.word	0x0500000f


	//   ....[239]....
        /*0868*/ 	.word	0x0500000f


	//   ....[240]....
        /*086c*/ 	.word	0x0500000f


	//   ....[241]....
        /*0870*/ 	.word	0x0500000f


	//   ....[242]....
        /*0874*/ 	.word	0x0500000f


	//   ....[243]....
        /*0878*/ 	.word	0x0500000f


	//   ....[244]....
        /*087c*/ 	.word	0x0500000f


	//   ....[245]....
        /*0880*/ 	.word	0x0500000f


	//   ....[246]....
        /*0884*/ 	.word	0x0500000f


	//   ....[247]....
        /*0888*/ 	.word	0x0500000f


	//   ....[248]....
        /*088c*/ 	.word	0x0500000f


	//   ....[249]....
        /*0890*/ 	.word	0x0500000f


	//   ....[250]....
        /*0894*/ 	.word	0x0500000f


	//   ....[251]....
        /*0898*/ 	.word	0x0500000f


	//   ....[252]....
        /*089c*/ 	.word	0x0500000f


	//   ....[253]....
        /*08a0*/ 	.word	0x0500000f


	//   ....[254]....
        /*08a4*/ 	.word	0x0500000f


	//   ....[255]....
        /*08a8*/ 	.word	0x0500000f


	//   ....[0]....
        /*08ac*/ 	.word	0x0500000f


	//   ....[1]....
        /*08b0*/ 	.word	0x0500000f


	//   ....[2]....
        /*08b4*/ 	.word	0x0500000f


	//   ....[3]....
        /*08b8*/ 	.word	0x0500000f


	//   ....[4]....
        /*08bc*/ 	.word	0x0500000f


	//   ....[5]....
        /*08c0*/ 	.word	0x0500000f


	//   ....[6]....
        /*08c4*/ 	.word	0x0500000f


	//   ....[7]....
        /*08c8*/ 	.word	0x0500000f


	//   ....[8]....
        /*08cc*/ 	.word	0x0500000f


	//   ....[9]....
        /*08d0*/ 	.word	0x0500000f


	//   ....[10]....
        /*08d4*/ 	.word	0x0500000f


	//   ....[11]....
        /*08d8*/ 	.word	0x0500000f


	//   ....[12]....
        /*08dc*/ 	.word	0x0500000f


	//   ....[13]....
        /*08e0*/ 	.word	0x0500000f


	//   ....[14]....
        /*08e4*/ 	.word	0x0500000f


	//   ....[15]....
        /*08e8*/ 	.word	0x0500000f


	//   ....[16]....
        /*08ec*/ 	.word	0x0500000f


	//   ....[17]....
        /*08f0*/ 	.word	0x0500000f


	//   ....[18]....
        /*08f4*/ 	.word	0x0500000f


	//   ....[19]....
        /*08f8*/ 	.word	0x0500000f


	//   ....[20]....
        /*08fc*/ 	.word	0x0500000f


	//   ....[21]....
        /*0900*/ 	.word	0x0500000f


	//   ....[22]....
        /*0904*/ 	.word	0x0500000f


	//   ....[23]....
        /*0908*/ 	.word	0x0500000f


	//   ....[24]....
        /*090c*/ 	.word	0x0500000f


	//   ....[25]....
        /*0910*/ 	.word	0x0500000f


	//   ....[26]....
        /*0914*/ 	.word	0x0500000f


	//   ....[27]....
        /*0918*/ 	.word	0x0500000f


	//   ....[28]....
        /*091c*/ 	.word	0x0500000f


	//   ....[29]....
        /*0920*/ 	.word	0x0500000f


	//   ....[30]....
        /*0924*/ 	.word	0x0500000f


	//   ....[31]....
        /*0928*/ 	.word	0x0500000f


	//   ....[32]....
        /*092c*/ 	.word	0x0500000f


	//   ....[33]....
        /*0930*/ 	.word	0x0500000f


	//   ....[34]....
        /*0934*/ 	.word	0x0500000f


	//   ....[35]....
        /*0938*/ 	.word	0x0500000f


	//   ....[36]....
        /*093c*/ 	.word	0x0500000f


	//   ....[37]....
        /*0940*/ 	.word	0x0500000f


	//   ....[38]....
        /*0944*/ 	.word	0x0500000f


	//   ....[39]....
        /*0948*/ 	.word	0x0500000f


	//   ....[40]....
        /*094c*/ 	.word	0x0500000f


	//   ....[41]....
        /*0950*/ 	.word	0x0500000f


	//   ....[42]....
        /*0954*/ 	.word	0x0500000f


	//   ....[43]....
        /*0958*/ 	.word	0x0500000f


	//   ....[44]....
        /*095c*/ 	.word	0x0500000f


	//   ....[45]....
        /*0960*/ 	.word	0x0500000f


	//   ....[46]....
        /*0964*/ 	.word	0x0500000f


	//   ....[47]....
        /*0968*/ 	.word	0x0500000f


	//   ....[48]....
        /*096c*/ 	.word	0x0500000f


	//   ....[49]....
        /*0970*/ 	.word	0x0500000f


	//   ....[50]....
        /*0974*/ 	.word	0x0500000f


	//   ....[51]....
        /*0978*/ 	.word	0x0500000f


	//   ....[52]....
        /*097c*/ 	.word	0x0500000f


	//   ....[53]....
        /*0980*/ 	.word	0x0500000f


	//   ....[54]....
        /*0984*/ 	.word	0x0500000f


	//   ....[55]....
        /*0988*/ 	.word	0x0500000f


	//   ....[56]....
        /*098c*/ 	.word	0x0500000f


	//   ....[57]....
        /*0990*/ 	.word	0x0500000f


	//   ....[58]....
        /*0994*/ 	.word	0x0500000f


	//   ....[59]....
        /*0998*/ 	.word	0x0500000f


	//   ....[60]....
        /*099c*/ 	.word	0x0500000f


	//   ....[61]....
        /*09a0*/ 	.word	0x0500000f


	//   ....[62]....
        /*09a4*/ 	.word	0x0500000f


	//   ....[63]....
        /*09a8*/ 	.word	0x0500000f


	//   ....[64]....
        /*09ac*/ 	.word	0x0500000f


	//   ....[65]....
        /*09b0*/ 	.word	0x0500000f


	//   ....[66]....
        /*09b4*/ 	.word	0x0500000f


	//   ....[67]....
        /*09b8*/ 	.word	0x0500000f


	//   ....[68]....
        /*09bc*/ 	.word	0x0500000f


	//   ....[69]....
        /*09c0*/ 	.word	0x0500000f


	//   ....[70]....
        /*09c4*/ 	.word	0x0500000f


	//   ....[71]....
        /*09c8*/ 	.word	0x0500000f


	//   ....[72]....
        /*09cc*/ 	.word	0x0500000f


	//   ....[73]....
        /*09d0*/ 	.word	0x0500000f


	//   ....[74]....
        /*09d4*/ 	.word	0x0500000f


	//   ....[75]....
        /*09d8*/ 	.word	0x0500000f


	//   ....[76]....
        /*09dc*/ 	.word	0x0500000f


	//   ....[77]....
        /*09e0*/ 	.word	0x0500000f


	//   ....[78]....
        /*09e4*/ 	.word	0x0500000f


	//   ....[79]....
        /*09e8*/ 	.word	0x0500000f


	//   ....[80]....
        /*09ec*/ 	.word	0x0500000f


	//   ....[81]....
        /*09f0*/ 	.word	0x0500000f


	//   ....[82]....
        /*09f4*/ 	.word	0x0500000f


	//   ....[83]....
        /*09f8*/ 	.word	0x0500000f


	//   ....[84]....
        /*09fc*/ 	.word	0x0500000f


	//   ....[85]....
        /*0a00*/ 	.word	0x0500000f


	//   ....[86]....
        /*0a04*/ 	.word	0x0500000f


	//----- nvinfo : EIATTR_COOP_GROUP_INSTR_OFFSETS
	.align		4
.L_1431:
        /*0a08*/ 	.byte	0x04, 0x28
        /*0a0a*/ 	.short	(.L_1433 - .L_1432)


	//   ....[0]....
.L_1432:
        /*0a0c*/ 	.word	0x00000070


	//   ....[1]....
        /*0a10*/ 	.word	0x00000140


	//   ....[2]....
        /*0a14*/ 	.word	0x00000190


	//   ....[3]....
        /*0a18*/ 	.word	0x000003c0


	//   ....[4]....
        /*0a1c*/ 	.word	0x00000520


	//   ....[5]....
        /*0a20*/ 	.word	0x00000640


	//   ....[6]....
        /*0a24*/ 	.word	0x000007a0


	//   ....[7]....
        /*0a28*/ 	.word	0x00002d50


	//   ....[8]....
        /*0a2c*/ 	.word	0x00002d60


	//   ....[9]....
        /*0a30*/ 	.word	0x00003420


	//   ....[10]....
        /*0a34*/ 	.word	0x00003430


	//   ....[11]....
        /*0a38*/ 	.word	0x00004090


	//   ....[12]....
        /*0a3c*/ 	.word	0x000040a0


	//   ....[13]....
        /*0a40*/ 	.word	0x000047e0


	//   ....[14]....
        /*0a44*/ 	.word	0x000047f0


	//   ....[15]....
        /*0a48*/ 	.word	0x000051f0


	//   ....[16]....
        /*0a4c*/ 	.word	0x00005200


	//   ....[17]....
        /*0a50*/ 	.word	0x00005310


	//   ....[18]....
        /*0a54*/ 	.word	0x00005320


	//   ....[19]....
        /*0a58*/ 	.word	0x00005690


	//   ....[20]....
        /*0a5c*/ 	.word	0x000056b0


	//   ....[21]....
        /*0a60*/ 	.word	0x00005790


	//   ....[22]....
        /*0a64*/ 	.word	0x000057b0


	//   ....[23]....
        /*0a68*/ 	.word	0x00005e60


	//   ....[24]....
        /*0a6c*/ 	.word	0x00006440


	//   ....[25]....
        /*0a70*/ 	.word	0x00006450


	//   ....[26]....
        /*0a74*/ 	.word	0x00006460


	//   ....[27]....
        /*0a78*/ 	.word	0x00006470


	//   ....[28]....
        /*0a7c*/ 	.word	0x000074e0


	//   ....[29]....
        /*0a80*/ 	.word	0x000074f0


	//   ....[30]....
        /*0a84*/ 	.word	0x00007500


	//   ....[31]....
        /*0a88*/ 	.word	0x00007510


	//   ....[32]....
        /*0a8c*/ 	.word	0x00009140


	//   ....[33]....
        /*0a90*/ 	.word	0x00009160


	//   ....[34]....
        /*0a94*/ 	.word	0x00009530


	//   ....[35]....
        /*0a98*/ 	.word	0x00009570


	//   ....[36]....
        /*0a9c*/ 	.word	0x0000b250


	//   ....[37]....
        /*0aa0*/ 	.word	0x0000b270


	//   ....[38]....
        /*0aa4*/ 	.word	0x0000b790


	//   ....[39]....
        /*0aa8*/ 	.word	0x0000b7f0


	//   ....[40]....
        /*0aac*/ 	.word	0x0000c7b0


	//   ....[41]....
        /*0ab0*/ 	.word	0x0000ca80


	//   ....[42]....
        /*0ab4*/ 	.word	0x0000cab0


	//   ....[43]....
        /*0ab8*/ 	.word	0x0000cb80


	//   ....[44]....
        /*0abc*/ 	.word	0x0000d910


	//   ....[45]....
        /*0ac0*/ 	.word	0x0000d930


	//   ....[46]....
        /*0ac4*/ 	.word	0x0000d940


	//   ....[47]....
        /*0ac8*/ 	.word	0x0000d950


	//   ....[48]....
        /*0acc*/ 	.word	0x0000dea0


	//   ....[49]....
        /*0ad0*/ 	.word	0x0000dee0


	//   ....[50]....
        /*0ad4*/ 	.word	0x0000df10


	//   ....[51]....
        /*0ad8*/ 	.word	0x0000df40


	//   ....[52]....
        /*0adc*/ 	.word	0x0000df60


	//   ....[53]....
        /*0ae0*/ 	.word	0x0000df70


	//   ....[54]....
        /*0ae4*/ 	.word	0x0000dfb0


	//   ....[55]....
        /*0ae8*/ 	.word	0x0000dfe0


	//   ....[56]....
        /*0aec*/ 	.word	0x0000e490


	//   ....[57]....
        /*0af0*/ 	.word	0x0000e4a0


	//   ....[58]....
        /*0af4*/ 	.word	0x0000e720


	//   ....[59]....
        /*0af8*/ 	.word	0x0000e730


	//   ....[60]....
        /*0afc*/ 	.word	0x0000f220


	//   ....[61]....
        /*0b00*/ 	.word	0x0000f250


	//   ....[62]....
        /*0b04*/ 	.word	0x0000f270


	//   ....[63]....
        /*0b08*/ 	.word	0x0000f2a0


	//   ....[64]....
        /*0b0c*/ 	.word	0x0000f2d0


	//   ....[65]....
        /*0b10*/ 	.word	0x0000f2e0


	//   ....[66]....
        /*0b14*/ 	.word	0x0000f310


	//   ....[67]....
        /*0b18*/ 	.word	0x0000f380


	//   ....[68]....
        /*0b1c*/ 	.word	0x0000f4a0


	//   ....[69]....
        /*0b20*/ 	.word	0x0000f6d0


	//   ....[70]....
        /*0b24*/ 	.word	0x0000f700


	//   ....[71]....
        /*0b28*/ 	.word	0x0000f730


	//   ....[72]....
        /*0b2c*/ 	.word	0x0000f760


	//   ....[73]....
        /*0b30*/ 	.word	0x0000f790


	//   ....[74]....
        /*0b34*/ 	.word	0x0000f7c0


	//   ....[75]....
        /*0b38*/ 	.word	0x0000f950


	//   ....[76]....
        /*0b3c*/ 	.word	0x0000f980


	//   ....[77]....
        /*0b40*/ 	.word	0x0000f9b0


	//   ....[78]....
        /*0b44*/ 	.word	0x0000f9e0


	//   ....[79]....
        /*0b48*/ 	.word	0x0000fa10


	//   ....[80]....
        /*0b4c*/ 	.word	0x0000fa40


	//   ....[81]....
        /*0b50*/ 	.word	0x0000fad0


	//   ....[82]....
        /*0b54*/ 	.word	0x0000fb00


	//   ....[83]....
        /*0b58*/ 	.word	0x0000fb10


	//   ....[84]....
        /*0b5c*/ 	.word	0x0000fbb0


	//   ....[85]....
        /*0b60*/ 	.word	0x00010b40


	//   ....[86]....
        /*0b64*/ 	.word	0x00012620


	//   ....[87]....
        /*0b68*/ 	.word	0x00012640


	//   ....[88]....
        /*0b6c*/ 	.word	0x000126d0


	//   ....[89]....
        /*0b70*/ 	.word	0x000126f0


	//   ....[90]....
        /*0b74*/ 	.word	0x00012770


	//   ....[91]....
        /*0b78*/ 	.word	0x00012790


	//   ....[92]....
        /*0b7c*/ 	.word	0x00012810


	//   ....[93]....
        /*0b80*/ 	.word	0x00012830


	//   ....[94]....
        /*0b84*/ 	.word	0x000128b0


	//   ....[95]....
        /*0b88*/ 	.word	0x000128d0


	//   ....[96]....
        /*0b8c*/ 	.word	0x00012950


	//   ....[97]....
        /*0b90*/ 	.word	0x00012970


	//   ....[98]....
        /*0b94*/ 	.word	0x000129f0


	//   ....[99]....
        /*0b98*/ 	.word	0x00012a10


	//   ....[100]....
        /*0b9c*/ 	.word	0x00012a20


	//   ....[101]....
        /*0ba0*/ 	.word	0x00012a30


	//   ....[102]....
        /*0ba4*/ 	.word	0x00013350


	//   ....[103]....
        /*0ba8*/ 	.word	0x00013380


	//   ....[104]....
        /*0bac*/ 	.word	0x000133a0


	//   ....[105]....
        /*0bb0*/ 	.word	0x00013420


	//   ....[106]....
        /*0bb4*/ 	.word	0x00013440


	//   ....[107]....
        /*0bb8*/ 	.word	0x000134c0


	//   ....[108]....
        /*0bbc*/ 	.word	0x000134e0


	//   ....[109]....
        /*0bc0*/ 	.word	0x00013560


	//   ....[110]....
        /*0bc4*/ 	.word	0x00013580


	//   ....[111]....
        /*0bc8*/ 	.word	0x00013600


	//   ....[112]....
        /*0bcc*/ 	.word	0x00013620


	//   ....[113]....
        /*0bd0*/ 	.word	0x000136a0


	//   ....[114]....
        /*0bd4*/ 	.word	0x000136c0


	//   ....[115]....
        /*0bd8*/ 	.word	0x00013740


	//   ....[116]....
        /*0bdc*/ 	.word	0x00013760


	//   ....[117]....
        /*0be0*/ 	.word	0x00013770


	//   ....[118]....
        /*0be4*/ 	.word	0x000137e0


	//   ....[119]....
        /*0be8*/ 	.word	0x00013830


	//   ....[120]....
        /*0bec*/ 	.word	0x000138c0


	//   ....[121]....
        /*0bf0*/ 	.word	0x000138f0


	//   ....[122]....
        /*0bf4*/ 	.word	0x00013900


	//   ....[123]....
        /*0bf8*/ 	.word	0x00013970


	//   ....[124]....
        /*0bfc*/ 	.word	0x00013980


	//   ....[125]....
        /*0c00*/ 	.word	0x00013990


	//   ....[126]....
        /*0c04*/ 	.word	0x00014180


	//   ....[127]....
        /*0c08*/ 	.word	0x000141a0


	//   ....[128]....
        /*0c0c*/ 	.word	0x00014210


	//   ....[129]....
        /*0c10*/ 	.word	0x00014220


	//   ....[130]....
        /*0c14*/ 	.word	0x00014260


	//   ....[131]....
        /*0c18*/ 	.word	0x00014270


	//   ....[132]....
        /*0c1c*/ 	.word	0x000142b0


	//   ....[133]....
        /*0c20*/ 	.word	0x000142c0


	//   ....[134]....
        /*0c24*/ 	.word	0x00014300


	//   ....[135]....
        /*0c28*/ 	.word	0x00014310


	//   ....[136]....
        /*0c2c*/ 	.word	0x00014350


	//   ....[137]....
        /*0c30*/ 	.word	0x00014360


	//   ....[138]....
        /*0c34*/ 	.word	0x000143a0


	//   ....[139]....
        /*0c38*/ 	.word	0x000143b0


	//   ....[140]....
        /*0c3c*/ 	.word	0x000143c0


	//   ....[141]....
        /*0c40*/ 	.word	0x00014400


	//   ....[142]....
        /*0c44*/ 	.word	0x000146b0


	//   ....[143]....
        /*0c48*/ 	.word	0x000146e0


	//   ....[144]....
        /*0c4c*/ 	.word	0x00014740


	//   ....[145]....
        /*0c50*/ 	.word	0x00014750


	//   ....[146]....
        /*0c54*/ 	.word	0x000147a0


	//   ....[147]....
        /*0c58*/ 	.word	0x000147b0


	//   ....[148]....
        /*0c5c*/ 	.word	0x00014800


	//   ....[149]....
        /*0c60*/ 	.word	0x00014810


	//   ....[150]....
        /*0c64*/ 	.word	0x00014860


	//   ....[151]....
        /*0c68*/ 	.word	0x00014870


	//   ....[152]....
        /*0c6c*/ 	.word	0x000148c0


	//   ....[153]....
        /*0c70*/ 	.word	0x000148d0


	//   ....[154]....
        /*0c74*/ 	.word	0x00014920


	//   ....[155]....
        /*0c78*/ 	.word	0x00014930


	//   ....[156]....
        /*0c7c*/ 	.word	0x00014940


	//   ....[157]....
        /*0c80*/ 	.word	0x00014980


	//   ....[158]....
        /*0c84*/ 	.word	0x00014f50


	//   ....[159]....
        /*0c88*/ 	.word	0x00014f60


	//   ....[160]....
        /*0c8c*/ 	.word	0x00014fd0


	//   ....[161]....
        /*0c90*/ 	.word	0x00015010


	//   ....[162]....
        /*0c94*/ 	.word	0x00015030


	//   ....[163]....
        /*0c98*/ 	.word	0x00015070


	//   ....[164]....
        /*0c9c*/ 	.word	0x00015090


	//   ....[165]....
        /*0ca0*/ 	.word	0x000150d0


	//   ....[166]....
        /*0ca4*/ 	.word	0x000150f0


	//   ....[167]....
        /*0ca8*/ 	.word	0x00015130


	//   ....[168]....
        /*0cac*/ 	.word	0x00015150


	//   ....[169]....
        /*0cb0*/ 	.word	0x00015190


	//   ....[170]....
        /*0cb4*/ 	.word	0x000151b0


	//   ....[171]....
        /*0cb8*/ 	.word	0x000151f0


	//   ....[172]....
        /*0cbc*/ 	.word	0x00015210


	//   ....[173]....
        /*0cc0*/ 	.word	0x00015220


	//   ....[174]....
        /*0cc4*/ 	.word	0x000155d0


	//   ....[175]....
        /*0cc8*/ 	.word	0x00015600


	//   ....[176]....
        /*0ccc*/ 	.word	0x00015670


	//   ....[177]....
        /*0cd0*/ 	.word	0x000156a0


	//   ....[178]....
        /*0cd4*/ 	.word	0x000156d0


	//   ....[179]....
        /*0cd8*/ 	.word	0x00015700


	//   ....[180]....
        /*0cdc*/ 	.word	0x00015730


	//   ....[181]....
        /*0ce0*/ 	.word	0x00015760


	//   ....[182]....
        /*0ce4*/ 	.word	0x00015900


	//   ....[183]....
        /*0ce8*/ 	.word	0x00015930


	//   ....[184]....
        /*0cec*/ 	.word	0x00015960


	//   ....[185]....
        /*0cf0*/ 	.word	0x00015990


	//   ....[186]....
        /*0cf4*/ 	.word	0x000159c0


	//   ....[187]....
        /*0cf8*/ 	.word	0x000159f0


	//   ....[188]....
        /*0cfc*/ 	.word	0x00015ab0


	//   ....[189]....
        /*0d00*/ 	.word	0x00015ad0


	//   ....[190]....
        /*0d04*/ 	.word	0x00015ae0


	//   ....[191]....
        /*0d08*/ 	.word	0x00015b40


	//   ....[192]....
        /*0d0c*/ 	.word	0x00016160


	//   ....[193]....
        /*0d10*/ 	.word	0x00016480


	//   ....[194]....
        /*0d14*/ 	.word	0x00016510


	//   ....[195]....
        /*0d18*/ 	.word	0x000165a0


	//   ....[196]....
        /*0d1c*/ 	.word	0x00016630


	//   ....[197]....
        /*0d20*/ 	.word	0x00016710


	//   ....[198]....
        /*0d24*/ 	.word	0x000167a0


	//   ....[199]....
        /*0d28*/ 	.word	0x00016840


	//   ....[200]....
        /*0d2c*/ 	.word	0x000168d0


	//   ....[201]....
        /*0d30*/ 	.word	0x000169c0


	//   ....[202]....
        /*0d34*/ 	.word	0x00016a50


	//   ....[203]....
        /*0d38*/ 	.word	0x00016af0


	//   ....[204]....
        /*0d3c*/ 	.word	0x00016b80


	//   ....[205]....
        /*0d40*/ 	.word	0x00016cc0


	//   ....[206]....
        /*0d44*/ 	.word	0x00016d70


	//   ....[207]....
        /*0d48*/ 	.word	0x00016e00


	//   ....[208]....
        /*0d4c*/ 	.word	0x00016e50


	//   ....[209]....
        /*0d50*/ 	.word	0x00016ea0


	//   ....[210]....
        /*0d54*/ 	.word	0x00016f80


	//   ....[211]....
        /*0d58*/ 	.word	0x00017010


	//   ....[212]....
        /*0d5c*/ 	.word	0x00017060


	//   ....[213]....
        /*0d60*/ 	.word	0x000170b0


	//   ....[214]....
        /*0d64*/ 	.word	0x000172d0


	//   ....[215]....
        /*0d68*/ 	.word	0x00017330


	//   ....[216]....
        /*0d6c*/ 	.word	0x000173f0


	//   ....[217]....
        /*0d70*/ 	.word	0x00017460


	//   ....[218]....
        /*0d74*/ 	.word	0x000174c0


	//   ....[219]....
        /*0d78*/ 	.word	0x00017570


	//   ....[220]....
        /*0d7c*/ 	.word	0x000175d0


	//   ....[221]....
        /*0d80*/ 	.word	0x00017660


	//   ....[222]....
        /*0d84*/ 	.word	0x000176e0


	//   ....[223]....
        /*0d88*/ 	.word	0x00017730


	//   ....[224]....
        /*0d8c*/ 	.word	0x000177c0


	//   ....[225]....
        /*0d90*/ 	.word	0x00017850


	//   ....[226]....
        /*0d94*/ 	.word	0x000178f0


	//   ....[227]....
        /*0d98*/ 	.word	0x00017990


	//   ....[228]....
        /*0d9c*/ 	.word	0x000179f0


	//   ....[229]....
        /*0da0*/ 	.word	0x00017a60


	//   ....[230]....
        /*0da4*/ 	.word	0x00017ac0


	//   ....[231]....
        /*0da8*/ 	.word	0x00017b30


	//   ....[232]....
        /*0dac*/ 	.word	0x00017bf0


	//   ....[233]....
        /*0db0*/ 	.word	0x00017c50


	//   ....[234]....
        /*0db4*/ 	.word	0x00017d10


	//   ....[235]....
        /*0db8*/ 	.word	0x00017ff0


	//   ....[236]....
        /*0dbc*/ 	.word	0x000180e0


	//   ....[237]....
        /*0dc0*/ 	.word	0x00018180


	//   ....[238]....
        /*0dc4*/ 	.word	0x000181e0


	//   ....[239]....
        /*0dc8*/ 	.word	0x000182d0


	//   ....[240]....
        /*0dcc*/ 	.word	0x00018340


	//   ....[241]....
        /*0dd0*/ 	.word	0x00018430


	//   ....[242]....
        /*0dd4*/ 	.word	0x000184a0


	//   ....[243]....
        /*0dd8*/ 	.word	0x00018590


	//   ....[244]....
        /*0ddc*/ 	.word	0x00018600


	//   ....[245]....
        /*0de0*/ 	.word	0x000186f0


	//   ....[246]....
        /*0de4*/ 	.word	0x00018760


	//   ....[247]....
        /*0de8*/ 	.word	0x00018850


	//   ....[248]....
        /*0dec*/ 	.word	0x000188c0


	//   ....[249]....
        /*0df0*/ 	.word	0x000189b0


	//   ....[250]....
        /*0df4*/ 	.word	0x00018a20


	//   ....[251]....
        /*0df8*/ 	.word	0x00018ac0


	//   ....[252]....
        /*0dfc*/ 	.word	0x00018bb0


	//   ....[253]....
        /*0e00*/ 	.word	0x00018c20


	//   ....[254]....
        /*0e04*/ 	.word	0x00018c80


	//   ....[255]....
        /*0e08*/ 	.word	0x00018d70


	//   ....[0]....
        /*0e0c*/ 	.word	0x00018dd0


	//   ....[1]....
        /*0e10*/ 	.word	0x00018ed0


	//   ....[2]....
        /*0e14*/ 	.word	0x00018f30


	//   ....[3]....
        /*0e18*/ 	.word	0x00019030


	//   ....[4]....
        /*0e1c*/ 	.word	0x00019090


	//   ....[5]....
        /*0e20*/ 	.word	0x00019190


	//   ....[6]....
        /*0e24*/ 	.word	0x000191f0


	//   ....[7]....
        /*0e28*/ 	.word	0x000192f0


	//   ....[8]....
        /*0e2c*/ 	.word	0x00019350


	//   ....[9]....
        /*0e30*/ 	.word	0x00019450


	//   ....[10]....
        /*0e34*/ 	.word	0x000194b0


	//   ....[11]....
        /*0e38*/ 	.word	0x00019560


	//   ....[12]....
        /*0e3c*/ 	.word	0x00019610


	//   ....[13]....
        /*0e40*/ 	.word	0x00019700


	//   ....[14]....
        /*0e44*/ 	.word	0x00019760


	//   ....[15]....
        /*0e48*/ 	.word	0x00019840


	//   ....[16]....
        /*0e4c*/ 	.word	0x000198a0


	//   ....[17]....
        /*0e50*/ 	.word	0x00019970


	//   ....[18]....
        /*0e54*/ 	.word	0x000199d0


	//   ....[19]....
        /*0e58*/ 	.word	0x00019a90


	//   ....[20]....
        /*0e5c*/ 	.word	0x00019bd0


	//   ....[21]....
        /*0e60*/ 	.word	0x00019c80


	//   ....[22]....
        /*0e64*/ 	.word	0x00019cf0


	//   ....[23]....
        /*0e68*/ 	.word	0x00019dc0


	//   ....[24]....
        /*0e6c*/ 	.word	0x00019e20


	//   ....[25]....
        /*0e70*/ 	.word	0x00019ed0


	//   ....[26]....
        /*0e74*/ 	.word	0x00019f30


	//   ....[27]....
        /*0e78*/ 	.word	0x00019fe0


	//   ....[28]....
        /*0e7c*/ 	.word	0x0001a040


	//   ....[29]....
        /*0e80*/ 	.word	0x0001a0f0


	//   ....[30]....
        /*0e84*/ 	.word	0x0001a150


	//   ....[31]....
        /*0e88*/ 	.word	0x0001a200


	//   ....[32]....
        /*0e8c*/ 	.word	0x0001a260


	//   ....[33]....
        /*0e90*/ 	.word	0x0001a310


	//   ....[34]....
        /*0e94*/ 	.word	0x0001a370


	//   ....[35]....
        /*0e98*/ 	.word	0x0001a420


	//   ....[36]....
        /*0e9c*/ 	.word	0x0001a510


	//   ....[37]....
        /*0ea0*/ 	.word	0x0001a5c0


	//   ....[38]....
        /*0ea4*/ 	.word	0x0001a620


	//   ....[39]....
        /*0ea8*/ 	.word	0x0001a6e0


	//   ....[40]....
        /*0eac*/ 	.word	0x0001a740


	//   ....[41]....
        /*0eb0*/ 	.word	0x0001a800


	//   ....[42]....
        /*0eb4*/ 	.word	0x0001a860


	//   ....[43]....
        /*0eb8*/ 	.word	0x0001a920


	//   ....[44]....
        /*0ebc*/ 	.word	0x0001a980


	//   ....[45]....
        /*0ec0*/ 	.word	0x0001aa40


	//   ....[46]....
        /*0ec4*/ 	.word	0x0001aaa0


	//   ....[47]....
        /*0ec8*/ 	.word	0x0001ab60


	//   ....[48]....
        /*0ecc*/ 	.word	0x0001abc0


	//   ....[49]....
        /*0ed0*/ 	.word	0x0001ac80


	//   ....[50]....
        /*0ed4*/ 	.word	0x0001ace0


	//   ....[51]....
        /*0ed8*/ 	.word	0x0001ad90


	//   ....[52]....
        /*0edc*/ 	.word	0x0001ae80


	//   ....[53]....
        /*0ee0*/ 	.word	0x0001af30


	//   ....[54]....
        /*0ee4*/ 	.word	0x0001aff0


	//   ....[55]....
        /*0ee8*/ 	.word	0x0001b0a0


	//   ....[56]....
        /*0eec*/ 	.word	0x0001b100


	//   ....[57]....
        /*0ef0*/ 	.word	0x0001b1b0


	//   ....[58]....
        /*0ef4*/ 	.word	0x0001b210


	//   ....[59]....
        /*0ef8*/ 	.word	0x0001b2c0


	//   ....[60]....
        /*0efc*/ 	.word	0x0001b320


	//   ....[61]....
        /*0f00*/ 	.word	0x0001b3d0


	//   ....[62]....
        /*0f04*/ 	.word	0x0001b430


	//   ....[63]....
        /*0f08*/ 	.word	0x0001b4e0


	//   ....[64]....
        /*0f0c*/ 	.word	0x0001b540


	//   ....[65]....
        /*0f10*/ 	.word	0x0001b5f0


	//   ....[66]....
        /*0f14*/ 	.word	0x0001b650


	//   ....[67]....
        /*0f18*/ 	.word	0x0001b6f0


	//   ....[68]....
        /*0f1c*/ 	.word	0x0001b780


	//   ....[69]....
        /*0f20*/ 	.word	0x0001b820


	//   ....[70]....
        /*0f24*/ 	.word	0x0001b9a0


	//   ....[71]....
        /*0f28*/ 	.word	0x0001ba10


	//   ....[72]....
        /*0f2c*/ 	.word	0x0001ba80


	//   ....[73]....
        /*0f30*/ 	.word	0x0001baf0


	//   ....[74]....
        /*0f34*/ 	.word	0x0001bb60


	//   ....[75]....
        /*0f38*/ 	.word	0x0001bbe0


	//   ....[76]....
        /*0f3c*/ 	.word	0x0001bc60


	//   ....[77]....
        /*0f40*/ 	.word	0x0001bcf0


	//   ....[78]....
        /*0f44*/ 	.word	0x0001bd60


	//   ....[79]....
        /*0f48*/ 	.word	0x0001bdd0


	//   ....[80]....
        /*0f4c*/ 	.word	0x0001be40


	//   ....[81]....
        /*0f50*/ 	.word	0x0001bec0


	//   ....[82]....
        /*0f54*/ 	.word	0x0001bf30


	//   ....[83]....
        /*0f58*/ 	.word	0x0001bfd0


	//   ....[84]....
        /*0f5c*/ 	.word	0x0001c020


	//   ....[85]....
        /*0f60*/ 	.word	0x0001c0b0


	//   ....[86]....
        /*0f64*/ 	.word	0x0001c1e0


	//----- nvinfo : EIATTR_REG_RECONFIG
	.align		4
.L_1433:
        /*0f68*/ 	.byte	0x01, 0x54
	.zero		2


	//----- nvinfo : EIATTR_SYSCALL_OFFSETS
	.align		4
        /*0f6c*/ 	.byte	0x04, 0x46
        /*0f6e*/ 	.short	(.L_1435 - .L_1434)


	//   ....[0]....
.L_1434:
        /*0f70*/ 	.word	0x00001ae0


	//   ....[1]....
        /*0f74*/ 	.word	0x00001c30


	//   ....[2]....
        /*0f78*/ 	.word	0x00006030


	//   ....[3]....
        /*0f7c*/ 	.word	0x000063b0


	//   ....[4]....
        /*0f80*/ 	.word	0x00011c80


	//   ....[5]....
        /*0f84*/ 	.word	0x00011dd0


	//   ....[6]....
        /*0f88*/ 	.word	0x00011ec0


	//   ....[7]....
        /*0f8c*/ 	.word	0x00012e60


	//----- nvinfo : EIATTR_MBARRIER_INSTR_OFFSETS
	.align		4
.L_1435:
        /*0f90*/ 	.byte	0x04, 0x39
        /*0f92*/ 	.short	(.L_1437 - .L_1436)


	//   ....[0]....
.L_1436:
        /*0f94*/ 	.word	0x00000270
        /*0f98*/ 	.word	0x000000ff
        /*0f9c*/ 	.word	0x00016800
        /*0fa0*/ 	.short	0x0100
        /*0fa2*/ 	.byte	0x08
	.zero		1


	//   ....[1]....
        /*0fa4*/ 	.word	0x00000280
        /*0fa8*/ 	.word	0x000000ff
        /*0fac*/ 	.word	0x00016820
        /*0fb0*/ 	.short	0x0100
        /*0fb2*/ 	.byte	0x08
	.zero		1


	//   ....[2]....
        /*0fb4*/ 	.word	0x00000370
        /*0fb8*/ 	.word	0x000000ff
        /*0fbc*/ 	.word	0x00016830
        /*0fc0*/ 	.short	0x0100
        /*0fc2*/ 	.byte	0x08
	.zero		1


	//   ....[3]....
        /*0fc4*/ 	.word	0x00000380
        /*0fc8*/ 	.word	0x000000ff
        /*0fcc*/ 	.word	0x00016840
        /*0fd0*/ 	.short	0x0100
        /*0fd2*/ 	.byte	0x08
	.zero		1


	//   ....[4]....
        /*0fd4*/ 	.word	0x00000390
        /*0fd8*/ 	.word	0x000000ff
        /*0fdc*/ 	.word	0x00016838
        /*0fe0*/ 	.short	0x0100
        /*0fe2*/ 	.byte	0x08
	.zero		1


	//   ....[5]....
        /*0fe4*/ 	.word	0x000003a0
        /*0fe8*/ 	.word	0x000000ff
        /*0fec*/ 	.word	0x00016848
        /*0ff0*/ 	.short	0x0100
        /*0ff2*/ 	.byte	0x08
	.zero		1


	//   ....[6]....
        /*0ff4*/ 	.word	0x000004d0
        /*0ff8*/ 	.word	0x000000ff
        /*0ffc*/ 	.word	0x00016850
        /*1000*/ 	.short	0x0100
        /*1002*/ 	.byte	0x08
	.zero		1


	//   ....[7]....
        /*1004*/ 	.word	0x000004e0
        /*1008*/ 	.word	0x000000ff
        /*100c*/ 	.word	0x00016860
        /*1010*/ 	.short	0x0100
        /*1012*/ 	.byte	0x08
	.zero		1


	//   ....[8]....
        /*1014*/ 	.word	0x000004f0
        /*1018*/ 	.word	0x000000ff
        /*101c*/ 	.word	0x00016858
        /*1020*/ 	.short	0x0100
        /*1022*/ 	.byte	0x08
	.zero		1


	//   ....[9]....
        /*1024*/ 	.word	0x00000500
        /*1028*/ 	.word	0x000000ff
        /*102c*/ 	.word	0x00016868
        /*1030*/ 	.short	0x0100
        /*1032*/ 	.byte	0x08
	.zero		1


	//   ....[10]....
        /*1034*/ 	.word	0x000005f0
        /*1038*/ 	.word	0x000000ff
        /*103c*/ 	.word	0x00016870
        /*1040*/ 	.short	0x0100
        /*1042*/ 	.byte	0x06
	.zero		1


	//   ....[11]....
        /*1044*/ 	.word	0x00000600
        /*1048*/ 	.word	0x000000ff
        /*104c*/ 	.word	0x00016880
        /*1050*/ 	.short	0x0100
        /*1052*/ 	.byte	0x06
	.zero		1


	//   ....[12]....
        /*1054*/ 	.word	0x00000610
        /*1058*/ 	.word	0x000000ff
        /*105c*/ 	.word	0x00016878
        /*1060*/ 	.short	0x0100
        /*1062*/ 	.byte	0x06
	.zero		1


	//   ....[13]....
        /*1064*/ 	.word	0x00000620
        /*1068*/ 	.word	0x000000ff
        /*106c*/ 	.word	0x00016888
        /*1070*/ 	.short	0x0100
        /*1072*/ 	.byte	0x06
	.zero		1


	//   ....[14]....
        /*1074*/ 	.word	0x00000750
        /*1078*/ 	.word	0x000000ff
        /*107c*/ 	.word	0x00016890
        /*1080*/ 	.short	0x0100
        /*1082*/ 	.byte	0x08
	.zero		1


	//   ....[15]....
        /*1084*/ 	.word	0x00000760
        /*1088*/ 	.word	0x000000ff
        /*108c*/ 	.word	0x000168a0
        /*1090*/ 	.short	0x0100
        /*1092*/ 	.byte	0x08
	.zero		1


	//   ....[16]....
        /*1094*/ 	.word	0x00000770
        /*1098*/ 	.word	0x000000ff
        /*109c*/ 	.word	0x00016898
        /*10a0*/ 	.short	0x0100
        /*10a2*/ 	.byte	0x08
	.zero		1


	//   ....[17]....
        /*10a4*/ 	.word	0x00000780
        /*10a8*/ 	.word	0x000000ff
        /*10ac*/ 	.word	0x000168a8
        /*10b0*/ 	.short	0x0100
        /*10b2*/ 	.byte	0x08
	.zero		1


	//   ....[18]....
        /*10b4*/ 	.word	0x000008b0
        /*10b8*/ 	.word	0x000000ff
        /*10bc*/ 	.word	0x000168b0
        /*10c0*/ 	.short	0x0100
        /*10c2*/ 	.byte	0x08
	.zero		1


	//   ....[19]....
        /*10c4*/ 	.word	0x000008c0
        /*10c8*/ 	.word	0x000000ff
        /*10cc*/ 	.word	0x000168c0
        /*10d0*/ 	.short	0x0100
        /*10d2*/ 	.byte	0x08
	.zero		1


	//   ....[20]....
        /*10d4*/ 	.word	0x000008d0
        /*10d8*/ 	.word	0x000000ff
        /*10dc*/ 	.word	0x000168b8
        /*10e0*/ 	.short	0x0100
        /*10e2*/ 	.byte	0x08
	.zero		1


	//   ....[21]....
        /*10e4*/ 	.word	0x000008e0
        /*10e8*/ 	.word	0x000000ff
        /*10ec*/ 	.word	0x000168c8
        /*10f0*/ 	.short	0x0100
        /*10f2*/ 	.byte	0x08
	.zero		1


	//   ....[22]....
        /*10f4*/ 	.word	0x00002d00
        /*10f8*/ 	.word	0x00000046
        /*10fc*/ 	.word	0x00016890
        /*1100*/ 	.short	0x010a
        /*1102*/ 	.byte	0x3f
	.zero		1


	//   ....[23]....
        /*1104*/ 	.word	0x00004030
        /*1108*/ 	.word	0x00000046
        /*110c*/ 	.word	0x00016890
        /*1110*/ 	.short	0x010a
        /*1112*/ 	.byte	0x3f
	.zero		1


	//   ....[24]....
        /*1114*/ 	.word	0x00005050
        /*1118*/ 	.word	0x00000046
        /*111c*/ 	.word	0x00016890
        /*1120*/ 	.short	0x010a
        /*1122*/ 	.byte	0x3f
	.zero		1


	//   ....[25]....
        /*1124*/ 	.word	0x000054e0
        /*1128*/ 	.word	0x00000004
        /*112c*/ 	.word	0x00000000
        /*1130*/ 	.short	0x0101
        /*1132*/ 	.byte	0x3f
	.zero		1


	//   ....[26]....
        /*1134*/ 	.word	0x00005520
        /*1138*/ 	.word	0x00000046
        /*113c*/ 	.word	0x000168b0
        /*1140*/ 	.short	0x010a
        /*1142*/ 	.byte	0x3f
	.zero		1


	//   ....[27]....
        /*1144*/ 	.word	0x00005930
        /*1148*/ 	.word	0x00000046
        /*114c*/ 	.word	0x00000000
        /*1150*/ 	.short	0x0101
        /*1152*/ 	.byte	0x3f
	.zero		1


	//   ....[28]....
        /*1154*/ 	.word	0x000060d0
        /*1158*/ 	.word	0x00000012
        /*115c*/ 	.word	0x00016800
        /*1160*/ 	.short	0x010a
        /*1162*/ 	.byte	0x3f
	.zero		1


	//   ....[29]....
        /*1164*/ 	.word	0x00006120
        /*1168*/ 	.word	0x00000012
        /*116c*/ 	.word	0x00016800
        /*1170*/ 	.short	0x010a
        /*1172*/ 	.byte	0x3f
	.zero		1


	//   ....[30]....
        /*1174*/ 	.word	0x000067d0
        /*1178*/ 	.word	0x00000012
        /*117c*/ 	.word	0x00016800
        /*1180*/ 	.short	0x010a
        /*1182*/ 	.byte	0x3f
	.zero		1


	//   ....[31]....
        /*1184*/ 	.word	0x000077f0
        /*1188*/ 	.word	0x00000012
        /*118c*/ 	.word	0x00016800
        /*1190*/ 	.short	0x010a
        /*1192*/ 	.byte	0x3f
	.zero		1


	//   ....[32]....
        /*1194*/ 	.word	0x000085a0
        /*1198*/ 	.word	0x00000003
        /*119c*/ 	.word	0x00016830
        /*11a0*/ 	.short	0x010a
        /*11a2*/ 	.byte	0x3f
	.zero		1


	//   ....[33]....
        /*11a4*/ 	.word	0x00008640
        /*11a8*/ 	.word	0x00000003
        /*11ac*/ 	.word	0x00016830
        /*11b0*/ 	.short	0x010a
        /*11b2*/ 	.byte	0x3f
	.zero		1


	//   ....[34]....
        /*11b4*/ 	.word	0x00009ba0
        /*11b8*/ 	.word	0x00000003
        /*11bc*/ 	.word	0x00000000
        /*11c0*/ 	.short	0x0101
        /*11c2*/ 	.byte	0x3f
	.zero		1


	//   ....[35]....
        /*11c4*/ 	.word	0x0000a790
        /*11c8*/ 	.word	0x00000009
        /*11cc*/ 	.word	0x00016830
        /*11d0*/ 	.short	0x010a
        /*11d2*/ 	.byte	0x3f
	.zero		1


	//   ....[36]....
        /*11d4*/ 	.word	0x0000a7e0
        /*11d8*/ 	.word	0x00000009
        /*11dc*/ 	.word	0x00016830
        /*11e0*/ 	.short	0x010a
        /*11e2*/ 	.byte	0x3f
	.zero		1


	//   ....[37]....
        /*11e4*/ 	.word	0x0000ab50
        /*11e8*/ 	.word	0x00000004
        /*11ec*/ 	.word	0x00016850
        /*11f0*/ 	.short	0x010a
        /*11f2*/ 	.byte	0x3f
	.zero		1


	//   ....[38]....
        /*11f4*/ 	.word	0x0000ab90
        /*11f8*/ 	.word	0x00000004
        /*11fc*/ 	.word	0x00016850
        /*1200*/ 	.short	0x010a
        /*1202*/ 	.byte	0x3f
	.zero		1


	//   ....[39]....
        /*1204*/ 	.word	0x0000b040
        /*1208*/ 	.word	0x00000000
        /*120c*/ 	.word	0x00000000
        /*1210*/ 	.short	0x0101
        /*1212*/ 	.byte	0x3f
	.zero		1


	//   ....[40]....
        /*1214*/ 	.word	0x0000c350
        /*1218*/ 	.word	0x0000000b
        /*121c*/ 	.word	0x00000000
        /*1220*/ 	.short	0x0101
        /*1222*/ 	.byte	0x3f
	.zero		1


	//   ....[41]....
        /*1224*/ 	.word	0x0000c6b0
        /*1228*/ 	.word	0x0000000c
        /*122c*/ 	.word	0x00016850
        /*1230*/ 	.short	0x010a
        /*1232*/ 	.byte	0x3f
	.zero		1


	//   ....[42]....
        /*1234*/ 	.word	0x0000c720
        /*1238*/ 	.word	0x0000000c
        /*123c*/ 	.word	0x00016850
        /*1240*/ 	.short	0x010a
        /*1242*/ 	.byte	0x3f
	.zero		1


	//   ....[43]....
        /*1244*/ 	.word	0x0000cd30
        /*1248*/ 	.word	0x00000000
        /*124c*/ 	.word	0x00000000
        /*1250*/ 	.short	0x0101
        /*1252*/ 	.byte	0x3f
	.zero		1


	//   ....[44]....
        /*1254*/ 	.word	0x0000de70
        /*1258*/ 	.word	0x00000003
        /*125c*/ 	.word	0x00000000
        /*1260*/ 	.short	0x0101
        /*1262*/ 	.byte	0x3f
	.zero		1


	//   ....[45]....
        /*1264*/ 	.word	0x0000e330
        /*1268*/ 	.word	0x00000008
        /*126c*/ 	.word	0x00000000
        /*1270*/ 	.short	0x0101
        /*1272*/ 	.byte	0x3f
	.zero		1


	//   ....[46]....
        /*1274*/ 	.word	0x00010c20
        /*1278*/ 	.word	0x00000010
        /*127c*/ 	.word	0x00016820
        /*1280*/ 	.short	0x010a
        /*1282*/ 	.byte	0x3f
	.zero		1


	//   ....[47]....
        /*1284*/ 	.word	0x00010ce0
        /*1288*/ 	.word	0x00000006
        /*128c*/ 	.word	0x000168a0
        /*1290*/ 	.short	0x010a
        /*1292*/ 	.byte	0x3f
	.zero		1


	//   ....[48]....
        /*1294*/ 	.word	0x00010f20
        /*1298*/ 	.word	0x00000006
        /*129c*/ 	.word	0x000168c0
        /*12a0*/ 	.short	0x010a
        /*12a2*/ 	.byte	0x3f
	.zero		1


	//   ....[49]....
        /*12a4*/ 	.word	0x000112b0
        /*12a8*/ 	.word	0x00000006
        /*12ac*/ 	.word	0x000168a0
        /*12b0*/ 	.short	0x010a
        /*12b2*/ 	.byte	0x3f
	.zero		1


	//   ....[50]....
        /*12b4*/ 	.word	0x000114d0
        /*12b8*/ 	.word	0x00000006
        /*12bc*/ 	.word	0x000168c0
        /*12c0*/ 	.short	0x010a
        /*12c2*/ 	.byte	0x3f
	.zero		1


	//   ....[51]....
        /*12c4*/ 	.word	0x00012380
        /*12c8*/ 	.word	0x00000003
        /*12cc*/ 	.word	0x00016840
        /*12d0*/ 	.short	0x010a
        /*12d2*/ 	.byte	0x3f
	.zero		1


	//   ....[52]....
        /*12d4*/ 	.word	0x00012b30
        /*12d8*/ 	.word	0x00000003
        /*12dc*/ 	.word	0x00016830
        /*12e0*/ 	.short	0x0107
        /*12e2*/ 	.byte	0x3f
	.zero		1


	//   ....[53]....
        /*12e4*/ 	.word	0x00012c00
        /*12e8*/ 	.word	0x00000003
        /*12ec*/ 	.word	0x00016830
        /*12f0*/ 	.short	0x0101
        /*12f2*/ 	.byte	0x3f
	.zero		1


	//   ....[54]....
        /*12f4*/ 	.word	0x00013a70
        /*12f8*/ 	.word	0x00000010
        /*12fc*/ 	.word	0x00016800
        /*1300*/ 	.short	0x0107
        /*1302*/ 	.byte	0x3f
	.zero		1


	//   ....[55]....
        /*1304*/ 	.word	0x00013b60
        /*1308*/ 	.word	0x00000010
        /*130c*/ 	.word	0x00016800
        /*1310*/ 	.short	0x0101
        /*1312*/ 	.byte	0x3f
	.zero		1


	//   ....[56]....
        /*1314*/ 	.word	0x00013b80
        /*1318*/ 	.word	0x00000010
        /*131c*/ 	.word	0x00016820
        /*1320*/ 	.short	0x010a
        /*1322*/ 	.byte	0x3f
	.zero		1


	//   ....[57]....
        /*1324*/ 	.word	0x00013f50
        /*1328*/ 	.word	0x00000005
        /*132c*/ 	.word	0x00016840
        /*1330*/ 	.short	0x010a
        /*1332*/ 	.byte	0x3f
	.zero		1


	//   ....[58]....
        /*1334*/ 	.word	0x00014480
        /*1338*/ 	.word	0x00000005
        /*133c*/ 	.word	0x00016830
        /*1340*/ 	.short	0x0107
        /*1342*/ 	.byte	0x3f
	.zero		1


	//   ....[59]....
        /*1344*/ 	.word	0x00014540
        /*1348*/ 	.word	0x00000005
        /*134c*/ 	.word	0x00016830
        /*1350*/ 	.short	0x0101
        /*1352*/ 	.byte	0x3f
	.zero		1


	//   ....[60]....
        /*1354*/ 	.word	0x000145a0
        /*1358*/ 	.word	0x00000005
        /*135c*/ 	.word	0x00016860
        /*1360*/ 	.short	0x010a
        /*1362*/ 	.byte	0x3f
	.zero		1


	//   ....[61]....
        /*1364*/ 	.word	0x00014a70
        /*1368*/ 	.word	0x00000005
        /*136c*/ 	.word	0x00016850
        /*1370*/ 	.short	0x0107
        /*1372*/ 	.byte	0x3f
	.zero		1


	//   ....[62]....
        /*1374*/ 	.word	0x00014bf0
        /*1378*/ 	.word	0x00000005
        /*137c*/ 	.word	0x00016850
        /*1380*/ 	.short	0x0101
        /*1382*/ 	.byte	0x3f
	.zero		1


	//   ....[63]....
        /*1384*/ 	.word	0x00014e10
        /*1388*/ 	.word	0x00000000
        /*138c*/ 	.word	0x00016860
        /*1390*/ 	.short	0x010a
        /*1392*/ 	.byte	0x3f
	.zero		1


	//   ....[64]....
        /*1394*/ 	.word	0x000152d0
        /*1398*/ 	.word	0x00000000
        /*139c*/ 	.word	0x00016850
        /*13a0*/ 	.short	0x0107
        /*13a2*/ 	.byte	0x3f
	.zero		1


	//   ....[65]....
        /*13a4*/ 	.word	0x000153a0
        /*13a8*/ 	.word	0x00000000
        /*13ac*/ 	.word	0x00016850
        /*13b0*/ 	.short	0x0101
        /*13b2*/ 	.byte	0x3f
	.zero		1


	//   ....[66]....
        /*13b4*/ 	.word	0x000160e0
        /*13b8*/ 	.word	0x00000005
        /*13bc*/ 	.word	0x00016820
        /*13c0*/ 	.short	0x010a
        /*13c2*/ 	.byte	0x3f
	.zero		1


	//   ....[67]....
        /*13c4*/ 	.word	0x00016250
        /*13c8*/ 	.word	0x00000003
        /*13cc*/ 	.word	0x00016840
        /*13d0*/ 	.short	0x010a
        /*13d2*/ 	.byte	0x3f
	.zero		1


	//   ....[68]....
        /*13d4*/ 	.word	0x000162f0
        /*13d8*/ 	.word	0x00000005
        /*13dc*/ 	.word	0x00016840
        /*13e0*/ 	.short	0x010a
        /*13e2*/ 	.byte	0x3f
	.zero		1


	//   ....[69]....
        /*13e4*/ 	.word	0x00016330
        /*13e8*/ 	.word	0x00000003
        /*13ec*/ 	.word	0x00016860
        /*13f0*/ 	.short	0x010a
        /*13f2*/ 	.byte	0x3f
	.zero		1


	//   ....[70]....
        /*13f4*/ 	.word	0x00016370
        /*13f8*/ 	.word	0x00000005
        /*13fc*/ 	.word	0x00016860
        /*1400*/ 	.short	0x010a
        /*1402*/ 	.byte	0x3f
	.zero		1


	//   ....[71]....
        /*1404*/ 	.word	0x000163d0
        /*1408*/ 	.word	0x00000046
        /*140c*/ 	.word	0x00016890
        /*1410*/ 	.short	0x010a
        /*1412*/ 	.byte	0x3f
	.zero		1


	//   ....[72]....
        /*1414*/ 	.word	0x00016660
        /*1418*/ 	.word	0x00000046
        /*141c*/ 	.word	0x00016890
        /*1420*/ 	.short	0x010a
        /*1422*/ 	.byte	0x3f
	.zero		1


	//   ....[73]....
        /*1424*/ 	.word	0x00016910
        /*1428*/ 	.word	0x00000046
        /*142c*/ 	.word	0x00016890
        /*1430*/ 	.short	0x010a
        /*1432*/ 	.byte	0x3f
	.zero		1


	//   ....[74]....
        /*1434*/ 	.word	0x00016bc0
        /*1438*/ 	.word	0x00000046
        /*143c*/ 	.word	0x000168b0
        /*1440*/ 	.short	0x010a
        /*1442*/ 	.byte	0x3f
	.zero		1


	//   ....[75]....
        /*1444*/ 	.word	0x00016ed0
        /*1448*/ 	.word	0x00000012
        /*144c*/ 	.word	0x00016800
        /*1450*/ 	.short	0x010a
        /*1452*/ 	.byte	0x3f
	.zero		1


	//   ....[76]....
        /*1454*/ 	.word	0x000170e0
        /*1458*/ 	.word	0x00000012
        /*145c*/ 	.word	0x00016800
        /*1460*/ 	.short	0x010a
        /*1462*/ 	.byte	0x3f
	.zero		1


	//   ....[77]....
        /*1464*/ 	.word	0x00017130
        /*1468*/ 	.word	0x00000003
        /*146c*/ 	.word	0x00016830
        /*1470*/ 	.short	0x010a
        /*1472*/ 	.byte	0x3f
	.zero		1


	//   ....[78]....
        /*1474*/ 	.word	0x00017180
        /*1478*/ 	.word	0x00000009
        /*147c*/ 	.word	0x00016830
        /*1480*/ 	.short	0x010a
        /*1482*/ 	.byte	0x3f
	.zero		1


	//   ....[79]....
        /*1484*/ 	.word	0x000171d0
        /*1488*/ 	.word	0x00000004
        /*148c*/ 	.word	0x00016850
        /*1490*/ 	.short	0x010a
        /*1492*/ 	.byte	0x3f
	.zero		1


	//   ....[80]....
        /*1494*/ 	.word	0x00017220
        /*1498*/ 	.word	0x0000000c
        /*149c*/ 	.word	0x00016850
        /*14a0*/ 	.short	0x010a
        /*14a2*/ 	.byte	0x3f
	.zero		1


	//   ....[81]....
        /*14a4*/ 	.word	0x00017dd0
        /*14a8*/ 	.word	0x00000010
        /*14ac*/ 	.word	0x00016820
        /*14b0*/ 	.short	0x010a
        /*14b2*/ 	.byte	0x3f
	.zero		1


	//   ....[82]....
        /*14b4*/ 	.word	0x00017e20
        /*14b8*/ 	.word	0x00000006
        /*14bc*/ 	.word	0x000168a0
        /*14c0*/ 	.short	0x010a
        /*14c2*/ 	.byte	0x3f
	.zero		1


	//   ....[83]....
        /*14c4*/ 	.word	0x00017e70
        /*14c8*/ 	.word	0x00000006
        /*14cc*/ 	.word	0x000168c0
        /*14d0*/ 	.short	0x010a
        /*14d2*/ 	.byte	0x3f
	.zero		1


	//   ....[84]....
        /*14d4*/ 	.word	0x00017ec0
        /*14d8*/ 	.word	0x00000006
        /*14dc*/ 	.word	0x000168a0
        /*14e0*/ 	.short	0x010a
        /*14e2*/ 	.byte	0x3f
	.zero		1


	//   ....[85]....
        /*14e4*/ 	.word	0x00017f10
        /*14e8*/ 	.word	0x00000006
        /*14ec*/ 	.word	0x000168c0
        /*14f0*/ 	.short	0x010a
        /*14f2*/ 	.byte	0x3f
	.zero		1


	//   ....[86]....
        /*14f4*/ 	.word	0x00018030
        /*14f8*/ 	.word	0x00000003
        /*14fc*/ 	.word	0x00016840
        /*1500*/ 	.short	0x010a
        /*1502*/ 	.byte	0x3f
	.zero		1


	//   ....[87]....
        /*1504*/ 	.word	0x00019ad0
        /*1508*/ 	.word	0x00000010
        /*150c*/ 	.word	0x00016820
        /*1510*/ 	.short	0x010a
        /*1512*/ 	.byte	0x3f
	.zero		1


	//   ....[88]....
        /*1514*/ 	.word	0x00019b20
        /*1518*/ 	.word	0x00000005
        /*151c*/ 	.word	0x00016840
        /*1520*/ 	.short	0x010a
        /*1522*/ 	.byte	0x3f
	.zero		1


	//   ....[89]....
        /*1524*/ 	.word	0x0001a460
        /*1528*/ 	.word	0x00000005
        /*152c*/ 	.word	0x00016860
        /*1530*/ 	.short	0x010a
        /*1532*/ 	.byte	0x3f
	.zero		1


	//   ....[90]....
        /*1534*/ 	.word	0x0001add0
        /*1538*/ 	.word	0x00000000
        /*153c*/ 	.word	0x00016860
        /*1540*/ 	.short	0x010a
        /*1542*/ 	.byte	0x3f
	.zero		1


	//   ....[91]....
        /*1544*/ 	.word	0x0001c100
        /*1548*/ 	.word	0x00000005
        /*154c*/ 	.word	0x00016820
        /*1550*/ 	.short	0x010a
        /*1552*/ 	.byte	0x3f
	.zero		1


	//   ....[92]....
        /*1554*/ 	.word	0x0001c2a0
        /*1558*/ 	.word	0x00000003
        /*155c*/ 	.word	0x00016840
        /*1560*/ 	.short	0x010a
        /*1562*/ 	.byte	0x3f
	.zero		1


	//   ....[93]....
        /*1564*/ 	.word	0x0001c2f0
        /*1568*/ 	.word	0x00000005
        /*156c*/ 	.word	0x00016840
        /*1570*/ 	.short	0x010a
        /*1572*/ 	.byte	0x3f
	.zero		1


	//   ....[94]....
        /*1574*/ 	.word	0x0001c340
        /*1578*/ 	.word	0x00000003
        /*157c*/ 	.word	0x00016860
        /*1580*/ 	.short	0x010a
        /*1582*/ 	.byte	0x3f
	.zero		1


	//----- nvinfo : EIATTR_NUM_MBARRIERS
	.align		4
.L_1437:
        /*1584*/ 	.byte	0x03, 0x38
        /*1586*/ 	.short	0x0016


	//----- nvinfo : EIATTR_EXIT_INSTR_OFFSETS
	.align		4
        /*1588*/ 	.byte	0x04, 0x1c
        /*158a*/ 	.short	(.L_1439 - .L_1438)


	//   ....[0]....
.L_1438:
        /*158c*/ 	.word	0x000163c0


	//----- nvinfo : EIATTR_MAX_THREADS
	.align		4
.L_1439:
        /*1590*/ 	.byte	0x04, 0x05
        /*1592*/ 	.short	(.L_1441 - .L_1440)
.L_1440:
        /*1594*/ 	.word	0x00000200
        /*1598*/ 	.word	0x00000001
        /*159c*/ 	.word	0x00000001


	//----- nvinfo : EIATTR_CRS_STACK_SIZE
	.align		4
.L_1441:
        /*15a0*/ 	.byte	0x04, 0x1e
        /*15a2*/ 	.short	(.L_1443 - .L_1442)
.L_1442:
        /*15a4*/ 	.word	0x00000000


	//----- nvinfo : EIATTR_CBANK_PARAM_SIZE
	.align		4
.L_1443:
        /*15a8*/ 	.byte	0x03, 0x19
        /*15aa*/ 	.short	0x0af0


	//----- nvinfo : EIATTR_PARAM_CBANK
	.align		4
        /*15ac*/ 	.byte	0x04, 0x0a
        /*15ae*/ 	.short	(.L_1445 - .L_1444)
	.align		4
.L_1444:
        /*15b0*/ 	.word	index@(.nv.constant0._ZN7cutlass13device_kernelIN5flash11enable_sm90INS1_16FlashAttnFwdSm90INS1_25CollectiveMainloopFwdSm90ILi2EN4cute5tupleIJNS5_1CILi1EEES8_S8_EEENS6_IJNS7_ILi192EEENS7_ILi128EEENS7_ILi64EEEEEELi64ENS_6half_tEfNS_4arch4Sm90ELb0ELb0ELb0ELb1ELb1ELb1ELb0ELb1ELb1ELb1ELb1ELb0EEENS1_21CollectiveEpilogueFwdINS6_IJSA_SC_SB_EEES9_SE_SG_Li384ELb1ELb1ELb1ELb0EEENS1_36VarlenDynamicPersistentTileSchedulerILi192ELi128ELi384ELi128ELb1ELb1ELb1ELb0ELb1ELb1EEEEEEEEEvNT_6ParamsE)
        /*15b4*/ 	.short	0x0210
        /*15b6*/ 	.short	0x0af0


	//----- nvinfo : EIATTR_SW_WAR
	.align		4
.L_1445:
        /*15b8*/ 	.byte	0x04, 0x36
        /*15ba*/ 	.short	(.L_1447 - .L_1446)
.L_1446:
        /*15bc*/ 	.word	0x00000008
.L_1447:


//--------------------- .nv.info._ZN7cutlass13device_kernelIN5flash11enable_sm90INS1_16FlashAttnFwdSm90INS1_25CollectiveMainloopFwdSm90ILi2EN4cute5tupleIJNS5_1CILi1EEES8_S8_EEENS6_IJNS7_ILi192EEENS7_ILi128EEENS7_ILi64EEEEEELi64ENS_6half_tEfNS_4arch4Sm90ELb0ELb1ELb0ELb0ELb1ELb0ELb0ELb1ELb1ELb1ELb1ELb0EEENS1_21CollectiveEpilogueFwdINS6_IJSA_SC_SB_EEES9_SE_SG_Li384ELb0ELb1ELb1ELb0EEENS1_19SingleTileSchedulerILb0ELb1ELb1ELi192EEEEEEEEEvNT_6ParamsE --------------------------
	.section	.nv.info._ZN7cutlass13device_kernelIN5flash11enable_sm90INS1_16FlashAttnFwdSm90INS1_25CollectiveMainloopFwdSm90ILi2EN4cute5tupleIJNS5_1CILi1EEES8_S8_EEENS6_IJNS7_ILi192EEENS7_ILi128EEENS7_ILi64EEEEEELi64ENS_6half_tEfNS_4arch4Sm90ELb0ELb1ELb0ELb0ELb1ELb0ELb0ELb1ELb1ELb1ELb1ELb0EEENS1_21CollectiveEpilogueFwdINS6_IJSA_SC_SB_EEES9_SE_SG_Li384ELb0ELb1ELb1ELb0EEENS1_19SingleTileSchedulerILb0ELb1ELb1ELi192EEEEEEEEEvNT_6ParamsE,"",@"SHT_CUDA_INFO"
	.sectionflags	@""
	.align	4


	//----- nvinfo : EIATTR_CUDA_API_VERSION
	.align		4
        /*0000*/ 	.byte	0x04, 0x37
        /*0002*/ 	.short	(.L_1449 - .L_1448)
.L_1448:
        /*0004*/ 	.word	0x00000082


	//----- nvinfo : EIATTR_KPARAM_INFO
	.align		4
.L_1449:
        /*0008*/ 	.byte	0x04, 0x17
        /*000a*/ 	.short	(.L_1451 - .L_1450)
.L_1450:
        /*000c*/ 	.word	0x00000000
        /*0010*/ 	.short	0x0000
        /*0012*/ 	.short	0x0070
        /*0014*/ 	.byte	0x00, 0xf0, 0x01, 0x28


	//----- nvinfo : EIATTR_SPARSE_MMA_MASK
	.align		4
.L_1451:
        /*0018*/ 	.byte	0x03, 0x50
        /*001a*/ 	.short	0x0000


	//----- nvinfo : EIATTR_MAXREG_COUNT
	.align		4
        /*001c*/ 	.byte	0x03, 0x1b
        /*001e*/ 	.short	0x0080


	//----- nvinfo : EIATTR_NUM_BARRIERS
	.align		4
        /*0020*/ 	.byte	0x02, 0x4c
        /*0022*/ 	.byte	0x10
	.zero		1


	//----- nvinfo : EIATTR_EXTERNS
	.align		4
        /*0024*/ 	.byte	0x04, 0x0f
        /*0026*/ 	.short	(.L_1453 - .L_1452)


	//   ....[0]....
	.align		4
.L_1452:
        /*0028*/ 	.word	index@(__assertfail)


	//----- nvinfo : EIATTR_ANNOTATIONS
	.align		4
.L_1453:
        /*002c*/ 	.byte	0x04, 0x55
        /*002e*/ 	.short	(.L_1455 - .L_1454)


	//   ....[0]....
.L_1454:
        /*0030*/ 	.word	0x00000001
        /*0034*/ 	.byte	0xd0, 0xf0, 0x00, 0x00, 0x01, 0x00, 0x00, 0x00, 0x70, 0x09, 0x01, 0x00


	//----- nvinfo : EIATTR_MERCURY_ISA_VERSION
	.align		4
.L_1455:
        /*0040*/ 	.byte	0x03, 0x5f
        /*0042*/ 	.short	0x0101


	//----- nvinfo : EIATTR_INT_WARP_WIDE_INSTR_OFFSETS
	.align		4
        /*0044*/ 	.byte	0x04, 0x31
        /*0046*/ 	.short	(.L_1457 - .L_1456)


	//   ....[0]....
.L_1456:
        /*0048*/ 	.word	0x000000c0


	//   ....[1]....
        /*004c*/ 	.word	0x000000d0


	//   ....[2]....
        /*0050*/ 	.word	0x00000170


	//----- nvinfo : EIATTR_COOP_GROUP_MASK_REGIDS
	.align		4
.L_1457:
        /*0054*/ 	.byte	0x04, 0x29
        /*0056*/ 	.short	(.L_1459 - .L_1458)


	//   ....[0]....
.L_1458:
        /*0058*/ 	.word	0xffffffff


	//   ....[1]....
        /*005c*/ 	.word	0xffffffff


	//   ....[2]....
        /*0060*/ 	.word	0xffffffff


	//   ....[3]....
        /*0064*/ 	.word	0xffffffff


	//   ....[4]....
        /*0068*/ 	.word	0xffffffff


	//   ....[5]....
        /*006c*/ 	.word	0xffffffff


	//   ....[6]....
        /*0070*/ 	.word	0xffffffff


	//   ....[7]....
        /*0074*/ 	.word	0xffffffff


	//   ....[8]....
        /*0078*/ 	.word	0xffffffff


	//   ....[9]....
        /*007c*/ 	.word	0xffffffff


	//   ....[10]....
        /*0080*/ 	.word	0xffffffff


	//   ....[11]....
        /*0084*/ 	.word	0xffffffff


	//   ....[12]....
        /*0088*/ 	.word	0xffffffff


	//   ....[13]....
        /*008c*/ 	.word	0xffffffff


	//   ....[14]....
        /*0090*/ 	.word	0xffffffff


	//   ....[15]....
        /*0094*/ 	.word	0xffffffff


	//   ....[16]....
        /*0098*/ 	.word	0xffffffff


	//   ....[17]....
        /*009c*/ 	.word	0xffffffff


	//   ....[18]....
        /*00a0*/ 	.word	0xffffffff


	//   ....[19]....
        /*00a4*/ 	.word	0xffffffff


	//   ....[20]....
        /*00a8*/ 	.word	0xffffffff


	//   ....[21]....
        /*00ac*/ 	.word	0xffffffff


	//   ....[22]....
        /*00b0*/ 	.word	0xffffffff


	//   ....[23]....
        /*00b4*/ 	.word	0xffffffff


	//   ....[24]....
        /*00b8*/ 	.word	0xffffffff


	//   ....[25]....
        /*00bc*/ 	.word	0xffffffff


	//   ....[26]....
        /*00c0*/ 	.word	0xffffffff


	//   ....[27]....
        /*00c4*/ 	.word	0xffffffff


	//   ....[28]....
        /*00c8*/ 	.word	0xffffffff


	//   ....[29]....
        /*00cc*/ 	.word	0xffffffff


	//   ....[30]....
        /*00d0*/ 	.word	0xffffffff


	//   ....[31]....
        /*00d4*/ 	.word	0xffffffff


	//   ....[32]....
        /*00d8*/ 	.word	0xffffffff


	//   ....[33]....
        /*00dc*/ 	.word	0xffffffff


	//   ....[34]....
        /*00e0*/ 	.word	0xffffffff


	//   ....[35]....
        /*00e4*/ 	.word	0xffffffff


	//   ....[36]....
        /*00e8*/ 	.word	0xffffffff


	//   ....[37]....
        /*00ec*/ 	.word	0xffffffff


	//   ....[38]....
        /*00f0*/ 	.word	0xffffffff


	//   ....[39]....
        /*00f4*/ 	.word	0xffffffff


	//   ....[40]....
        /*00f8*/ 	.word	0xffffffff


	//   ....[41]....
        /*00fc*/ 	.word	0xffffffff


	//   ....[42]....
        /*0100*/ 	.word	0xffffffff


	//   ....[43]....
        /*0104*/ 	.word	0xffffffff


	//   ....[44]....
        /*0108*/ 	.word	0xffffffff


	//   ....[45]....
        /*010c*/ 	.word	0xffffffff


	//   ....[46]....
        /*0110*/ 	.word	0xffffffff


	//   ....[47]....
        /*0114*/ 	.word	0xffffffff


	//   ....[48]....
        /*0118*/ 	.word	0xffffffff


	//   ....[49]....
        /*011c*/ 	.word	0xffffffff


	//   ....[50]....
        /*0120*/ 	.word	0xffffffff


	//   ....[51]....
        /*0124*/ 	.word	0xffffffff


	//   ....[52]....
        /*0128*/ 	.word	0xffffffff


	//   ....[53]....
        /*012c*/ 	.word	0xffffffff


	//   ....[54]....
        /*0130*/ 	.word	0xffffffff


	//   ....[55]....
        /*0134*/ 	.word	0xffffffff


	//   ....[56]....
        /*0138*/ 	.word	0xffffffff


	//   ....[57]....
        /*013c*/ 	.word	0xffffffff


	//   ....[58]....
        /*0140*/ 	.word	0xffffffff


	//   ....[59]....
        /*0144*/ 	.word	0xffffffff


	//   ....[60]....
        /*0148*/ 	.word	0xffffffff


	//   ....[61]....
        /*014c*/ 	.word	0xffffffff


	//   ....[62]....
        /*0150*/ 	.word	0xffffffff


	//   ....[63]....
        /*0154*/ 	.word	0xffffffff


	//   ....[64]....
        /*0158*/ 	.word	0xffffffff


	//   ....[65]....
        /*015c*/ 	.word	0xffffffff


	//   ....[66]....
        /*0160*/ 	.word	0xffffffff


	//   ....[67]....
        /*0164*/ 	.word	0xffffffff


	//   ....[68]....
        /*0168*/ 	.word	0xffffffff


	//   ....[69]....
        /*016c*/ 	.word	0xffffffff


	//   ....[70]....
        /*0170*/ 	.word	0xffffffff


	//   ....[71]....
        /*0174*/ 	.word	0xffffffff


	//   ....[72]....
        /*0178*/ 	.word	0xffffffff


	//   ....[73]....
        /*017c*/ 	.word	0xffffffff


	//   ....[74]....
        /*0180*/ 	.word	0xffffffff


	//   ....[75]....
        /*0184*/ 	.word	0xffffffff


	//   ....[76]....
        /*0188*/ 	.word	0xffffffff


	//   ....[77]....
        /*018c*/ 	.word	0xffffffff


	//   ....[78]....
        /*0190*/ 	.word	0xffffffff


	//   ....[79]....
        /*0194*/ 	.word	0xffffffff


	//   ....[80]....
        /*0198*/ 	.word	0xffffffff


	//   ....[81]....
        /*019c*/ 	.word	0xffffffff


	//   ....[82]....
        /*01a0*/ 	.word	0xffffffff


	//   ....[83]....
        /*01a4*/ 	.word	0xffffffff


	//   ....[84]....
        /*01a8*/ 	.word	0xffffffff


	//   ....[85]....
        /*01ac*/ 	.word	0xffffffff


	//   ....[86]....
        /*01b0*/ 	.word	0xffffffff


	//   ....[87]....
        /*01b4*/ 	.word	0xffffffff


	//   ....[88]....
        /*01b8*/ 	.word	0xffffffff


	//   ....[89]....
        /*01bc*/ 	.word	0xffffffff


	//   ....[90]....
        /*01c0*/ 	.word	0xffffffff


	//   ....[91]....
        /*01c4*/ 	.word	0xffffffff


	//   ....[92]....
        /*01c8*/ 	.word	0xffffffff


	//   ....[93]....
        /*01cc*/ 	.word	0xffffffff


	//   ....[94]....
        /*01d0*/ 	.word	0xffffffff


	//   ....[95]....
        /*01d4*/ 	.word	0xffffffff


	//   ....[96]....
        /*01d8*/ 	.word	0xffffffff


	//   ....[97]....
        /*01dc*/ 	.word	0xffffffff


	//   ....[98]....
        /*01e0*/ 	.word	0xffffffff


	//   ....[99]....
        /*01e4*/ 	.word	0xffffffff


	//   ....[100]....
        /*01e8*/ 	.word	0xffffffff


	//   ....[101]....
        /*01ec*/ 	.word	0xffffffff


	//   ....[102]....
        /*01f0*/ 	.word	0xffffffff


	//   ....[103]....
        /*01f4*/ 	.word	0xffffffff


	//   ....[104]....
        /*01f8*/ 	.word	0xffffffff


	//   ....[105]....
        /*01fc*/ 	.word	0xffffffff


	//   ....[106]....
        /*0200*/ 	.word	0xffffffff


	//   ....[107]....
        /*0204*/ 	.word	0xffffffff


	//   ....[108]....
        /*0208*/ 	.word	0xffffffff


	//   ....[109]....
        /*020c*/ 	.word	0xffffffff


	//   ....[110]....
        /*0210*/ 	.word	0xffffffff


	//   ....[111]....
        /*0214*/ 	.word	0xffffffff


	//   ....[112]....
        /*0218*/ 	.word	0xffffffff


	//   ....[113]....
        /*021c*/ 	.word	0xffffffff


	//   ....[114]....
        /*0220*/ 	.word	0xffffffff


	//   ....[115]....
        /*0224*/ 	.word	0xffffffff


	//   ....[116]....
        /*0228*/ 	.word	0xffffffff


	//   ....[117]....
        /*022c*/ 	.word	0xffffffff


	//   ....[118]....
        /*0230*/ 	.word	0xffffffff


	//   ....[119]....
        /*0234*/ 	.word	0xffffffff


	//   ....[120]....
        /*0238*/ 	.word	0xffffffff


	//   ....[121]....
        /*023c*/ 	.word	0xffffffff


	//   ....[122]....
        /*0240*/ 	.word	0xffffffff


	//   ....[123]....
        /*0244*/ 	.word	0xffffffff


	//   ....[124]....
        /*0248*/ 	.word	0xffffffff


	//   ....[125]....
        /*024c*/ 	.word	0xffffffff


	//   ....[126]....
        /*0250*/ 	.word	0xffffffff


	//   ....[127]....
        /*0254*/ 	.word	0xffffffff


	//   ....[128]....
        /*0258*/ 	.word	0xffffffff


	//   ....[129]....
        /*025c*/ 	.word	0xffffffff


	//   ....[130]....
        /*0260*/ 	.word	0xffffffff


	//   ....[131]....
        /*0264*/ 	.word	0x0500000f


	//   ....[132]....
        /*0268*/ 	.word	0x0500000f


	//   ....[133]....
        /*026c*/ 	.word	0x0500000f


	//   ....[134]....
        /*0270*/ 	.word	0x0500000f


	//   ....[135]....
        /*0274*/ 	.word	0x0500000f


	//   ....[136]....
        /*0278*/ 	.word	0x0500000f


	//   ....[137]....
        /*027c*/ 	.word	0x0500000f


	//   ....[138]....
        /*0280*/ 	.word	0x0500000f


	//   ....[139]....
        /*0284*/ 	.word	0x0500000f


	//   ....[140]....
        /*0288*/ 	.word	0x0500000f


	//   ....[141]....
        /*028c*/ 	.word	0x0500000f


	//   ....[142]....
        /*0290*/ 	.word	0x0500000f


	//   ....[143]....
        /*0294*/ 	.word	0x0500000f


	//   ....[144]....
        /*0298*/ 	.word	0x0500000f


	//   ....[145]....
        /*029c*/ 	.word	0x0500000f


	//   ....[146]....
        /*02a0*/ 	.word	0x0500000f


	//   ....[147]....
        /*02a4*/ 	.word	0x0500000f


	//   ....[148]....
        /*02a8*/ 	.word	0x0500000f


	//   ....[149]....
        /*02ac*/ 	.word	0x0500000f


	//   ....[150]....
        /*02b0*/ 	.word	0x0500000f


	//   ....[151]....
        /*02b4*/ 	.word	0x0500000f


	//   ....[152]....
        /*02b8*/ 	.word	0x0500000f


	//   ....[153]....
        /*02bc*/ 	.word	0x0500000f


	//   ....[154]....
        /*02c0*/ 	.word	0x0500000f


	//   ....[155]....
        /*02c4*/ 	.word	0x0500000f


	//   ....[156]....
        /*02c8*/ 	.word	0x0500000f


	//   ....[157]....
        /*02cc*/ 	.word	0x0500000f


	//   ....[158]....
        /*02d0*/ 	.word	0x0500000f


	//   ....[159]....
        /*02d4*/ 	.word	0x0500000f


	//   ....[160]....
        /*02d8*/ 	.word	0x0500000f


	//   ....[161]....
        /*02dc*/ 	.word	0x0500000f


	//   ....[162]....
        /*02e0*/ 	.word	0x0500000f


	//   ....[163]....
        /*02e4*/ 	.word	0x0500000f


	//   ....[164]....
        /*02e8*/ 	.word	0x0500000f


	//   ....[165]....
        /*02ec*/ 	.word	0x0500000f


	//   ....[166]....
        /*02f0*/ 	.word	0x0500000f


	//   ....[167]....
        /*02f4*/ 	.word	0x0500000f


	//   ....[168]....
        /*02f8*/ 	.word	0x0500000f


	//   ....[169]....
        /*02fc*/ 	.word	0x0500000f


	//   ....[170]....
        /*0300*/ 	.word	0x0500000f


	//   ....[171]....
        /*0304*/ 	.word	0x0500000f


	//   ....[172]....
        /*0308*/ 	.word	0x0500000f


	//   ....[173]....
        /*030c*/ 	.word	0x0500000f


	//   ....[174]....
        /*0310*/ 	.word	0x0500000f


	//   ....[175]....
        /*0314*/ 	.word	0x0500000f


	//   ....[176]....
        /*0318*/ 	.word	0x0500000f


	//   ....[177]....
        /*031c*/ 	.word	0x0500000f


	//   ....[178]....
        /*0320*/ 	.word	0x0500000f


	//   ....[179]....
        /*0324*/ 	.word	0x0500000f


	//   ....[180]....
        /*0328*/ 	.word	0x0500000f


	//   ....[181]....
        /*032c*/ 	.word	0x0500000f


	//   ....[182]....
        /*0330*/ 	.word	0x0500000f


	//   ....[183]....
        /*0334*/ 	.word	0x0500000f


	//   ....[184]....
        /*0338*/ 	.word	0x0500000f


	//   ....[185]....
        /*033c*/ 	.word	0x0500000f


	//   ....[186]....
        /*0340*/ 	.word	0x0500000f


	//   ....[187]....
        /*0344*/ 	.word	0x0500000f


	//   ....[188]....
        /*0348*/ 	.word	0x0500000f


	//   ....[189]....
        /*034c*/ 	.word	0x0500000f


	//   ....[190]....
        /*0350*/ 	.word	0x0500000f


	//   ....[191]....
        /*0354*/ 	.word	0x0500000f


	//   ....[192]....
        /*0358*/ 	.word	0x0500000f


	//   ....[193]....
        /*035c*/ 	.word	0x0500000f


	//   ....[194]....
        /*0360*/ 	.word	0x0500000f


	//   ....[195]....
        /*0364*/ 	.word	0x0500000f


	//   ....[196]....
        /*0368*/ 	.word	0x0500000f


	//   ....[197]....
        /*036c*/ 	.word	0x0500000f


	//   ....[198]....
        /*0370*/ 	.word	0x0500000f


	//   ....[199]....
        /*0374*/ 	.word	0x0500000f


	//   ....[200]....
        /*0378*/ 	.word	0x0500000f


	//   ....[201]....
        /*037c*/ 	.word	0x0500000f


	//   ....[202]....
        /*0380*/ 	.word	0x0500000f


	//   ....[203]....
        /*0384*/ 	.word	0x0500000f


	//   ....[204]....
        /*0388*/ 	.word	0x0500000f


	//   ....[205]....
        /*038c*/ 	.word	0x0500000f


	//   ....[206]....
        /*0390*/ 	.word	0x0500000f


	//   ....[207]....
        /*0394*/ 	.word	0x0500000f


	//   ....[208]....
        /*0398*/ 	.word	0x0500000f


	//   ....[209]....
        /*039c*/ 	.word	0x0500000f


	//   ....[210]....
        /*03a0*/ 	.word	0x0500000f


	//   ....[211]....
        /*03a4*/ 	.word	0x0500000f


	//   ....[212]....
        /*03a8*/ 	.word	0x0500000f


	//   ....[213]....
        /*03ac*/ 	.word	0x0500000f


	//   ....[214]....
        /*03b0*/ 	.word	0x0500000f


	//   ....[215]....
        /*03b4*/ 	.word	0x0500000f


	//   ....[216]....
        /*03b8*/ 	.word	0x0500000f


	//   ....[217]....
        /*03bc*/ 	.word	0x0500000f


	//   ....[218]....
        /*03c0*/ 	.word	0x0500000f


	//   ....[219]....
        /*03c4*/ 	.word	0x0500000f


	//   ....[220]....
        /*03c8*/ 	.word	0x0500000f


	//----- nvinfo : EIATTR_COOP_GROUP_INSTR_OFFSETS
	.align		4
.L_1459:
        /*03cc*/ 	.byte	0x04, 0x28
        /*03ce*/ 	.short	(.L_1461 - .L_1460)


	//   ....[0]....
.L_1460:
        /*03d0*/ 	.word	0x00000080


	//   ....[1]....
        /*03d4*/ 	.word	0x00000090


	//   ....[2]....
        /*03d8*/ 	.word	0x000002d0


	//   ....[3]....
        /*03dc*/ 	.word	0x00000430


	//   ....[4]....
        /*03e0*/ 	.word	0x00000550


	//   ....[5]....
        /*03e4*/ 	.word	0x000006b0


	//   ....[6]....
        /*03e8*/ 	.word	0x00001420


	//   ....[7]....
        /*03ec*/ 	.word	0x00001c10


	//   ....[8]....
        /*03f0*/ 	.word	0x00001ea0


	//   ....[9]....
        /*03f4*/ 	.word	0x000031f0


	//   ....[10]....
        /*03f8*/ 	.word	0x00003300


	//   ....[11]....
        /*03fc*/ 	.word	0x00003b80


	//   ....[12]....
        /*0400*/ 	.word	0x00003be0


	//   ....[13]....
        /*0404*/ 	.word	0x00005210


	//   ....[14]....
        /*0408*/ 	.word	0x00005430


	//   ....[15]....
        /*040c*/ 	.word	0x00005fe0


	//   ....[16]....
        /*0410*/ 	.word	0x00006000


	//   ....[17]....
        /*0414*/ 	.word	0x000069c0


	//   ....[18]....
        /*0418*/ 	.word	0x00006a30


	//   ....[19]....
        /*041c*/ 	.word	0x00008640


	//   ....[20]....
        /*0420*/ 	.word	0x00008650


	//   ....[21]....
        /*0424*/ 	.word	0x00008690


	//   ....[22]....
        /*0428*/ 	.word	0x000086a0


	//   ....[23]....
        /*042c*/ 	.word	0x0000a030


	//   ....[24]....
        /*0430*/ 	.word	0x0000a250


	//   ....[25]....
        /*0434*/ 	.word	0x0000ae00


	//   ....[26]....
        /*0438*/ 	.word	0x0000ae20


	//   ....[27]....
        /*043c*/ 	.word	0x0000b7e0


	//   ....[28]....
        /*0440*/ 	.word	0x0000b840


	//   ....[29]....
        /*0444*/ 	.word	0x0000c740


	//   ....[30]....
        /*0448*/ 	.word	0x0000c760


	//   ....[31]....
        /*044c*/ 	.word	0x0000c820


	//   ....[32]....
        /*0450*/ 	.word	0x0000c830


	//   ....[33]....
        /*0454*/ 	.word	0x0000d570


	//   ....[34]....
        /*0458*/ 	.word	0x0000d5c0


	//   ....[35]....
        /*045c*/ 	.word	0x0000d600


	//   ....[36]....
        /*0460*/ 	.word	0x0000d630


	//   ....[37]....
        /*0464*/ 	.word	0x0000d660


	//   ....[38]....
        /*0468*/ 	.word	0x0000d680


	//   ....[39]....
        /*046c*/ 	.word	0x0000d9c0


	//   ....[40]....
        /*0470*/ 	.word	0x0000d9d0


	//   ....[41]....
        /*0474*/ 	.word	0x0000e0f0


	//   ....[42]....
        /*0478*/ 	.word	0x0000f640


	//   ....[43]....
        /*047c*/ 	.word	0x0000f660


	//   ....[44]....
        /*0480*/ 	.word	0x0000f670


	//   ....[45]....
        /*0484*/ 	.word	0x0000f680


	//   ....[46]....
        /*0488*/ 	.word	0x0000f690


	//   ....[47]....
        /*048c*/ 	.word	0x0000f6e0


	//   ....[48]....
        /*0490*/ 	.word	0x0000f710


	//   ....[49]....
        /*0494*/ 	.word	0x0000f740


	//   ....[50]....
        /*0498*/ 	.word	0x0000f760


	//   ....[51]....
        /*049c*/ 	.word	0x0000f7c0


	//   ....[52]....
        /*04a0*/ 	.word	0x0000f810


	//   ....[53]....
        /*04a4*/ 	.word	0x0000f840


	//   ....[54]....
        /*04a8*/ 	.word	0x0000f870


	//   ....[55]....
        /*04ac*/ 	.word	0x0000f8a0


	//   ....[56]....
        /*04b0*/ 	.word	0x0000f8d0


	//   ....[57]....
        /*04b4*/ 	.word	0x0000f8f0


	//   ....[58]....
        /*04b8*/ 	.word	0x000100c0


	//   ....[59]....
        /*04bc*/ 	.word	0x000100d0


	//   ....[60]....
        /*04c0*/ 	.word	0x000100e0


	//   ....[61]....
        /*04c4*/ 	.word	0x000100f0


	//   ....[62]....
        /*04c8*/ 	.word	0x00010100


	//   ....[63]....
        /*04cc*/ 	.word	0x000101c0


	//   ....[64]....
        /*04d0*/ 	.word	0x00010210


	//   ....[65]....
        /*04d4*/ 	.word	0x00010250


	//   ....[66]....
        /*04d8*/ 	.word	0x000102a0


	//   ....[67]....
        /*04dc*/ 	.word	0x000102d0


	//   ....[68]....
        /*04e0*/ 	.word	0x00010320


	//   ....[69]....
        /*04e4*/ 	.word	0x00010350


	//   ....[70]....
        /*04e8*/ 	.word	0x000103a0


	//   ....[71]....
        /*04ec*/ 	.word	0x000103c0


	//   ....[72]....
        /*04f0*/ 	.word	0x000103d0


	//   ....[73]....
        /*04f4*/ 	.word	0x00010400


	//   ....[74]....
        /*04f8*/ 	.word	0x000104a0


	//   ....[75]....
        /*04fc*/ 	.word	0x000104d0


	//   ....[76]....
        /*0500*/ 	.word	0x00010530


	//   ....[77]....
        /*0504*/ 	.word	0x00010550


	//   ....[78]....
        /*0508*/ 	.word	0x00010590


	//   ....[79]....
        /*050c*/ 	.word	0x000105b0


	//   ....[80]....
        /*0510*/ 	.word	0x000105d0


	//   ....[81]....
        /*0514*/ 	.word	0x00010650


	//   ....[82]....
        /*0518*/ 	.word	0x00010d70


	//   ....[83]....
        /*051c*/ 	.word	0x00010da0


	//   ....[84]....
        /*0520*/ 	.word	0x00010db0


	//   ....[85]....
        /*0524*/ 	.word	0x00010df0


	//   ....[86]....
        /*0528*/ 	.word	0x00010e00


	//   ....[87]....
        /*052c*/ 	.word	0x00010e40


	//   ....[88]....
        /*0530*/ 	.word	0x00010e50


	//   ....[89]....
        /*0534*/ 	.word	0x00010e90


	//   ....[90]....
        /*0538*/ 	.word	0x00010ea0


	//   ....[91]....
        /*053c*/ 	.word	0x00010ee0


	//   ....[92]....
        /*0540*/ 	.word	0x00010ef0


	//   ....[93]....
        /*0544*/ 	.word	0x00010f30


	//   ....[94]....
        /*0548*/ 	.word	0x00010f40


	//   ....[95]....
        /*054c*/ 	.word	0x00010f80


	//   ....[96]....
        /*0550*/ 	.word	0x00010f90


	//   ....[97]....
        /*0554*/ 	.word	0x00010fa0


	//   ....[98]....
        /*0558*/ 	.word	0x00011200


	//   ....[99]....
        /*055c*/ 	.word	0x00011230


	//   ....[100]....
        /*0560*/ 	.word	0x00011240


	//   ....[101]....
        /*0564*/ 	.word	0x00011250


	//   ....[102]....
        /*0568*/ 	.word	0x00011260


	//   ....[103]....
        /*056c*/ 	.word	0x00011270


	//   ....[104]....
        /*0570*/ 	.word	0x00011290


	//   ....[105]....
        /*0574*/ 	.word	0x000112e0


	//   ....[106]....
        /*0578*/ 	.word	0x00011300


	//   ....[107]....
        /*057c*/ 	.word	0x00011340


	//   ....[108]....
        /*0580*/ 	.word	0x00011360


	//   ....[109]....
        /*0584*/ 	.word	0x000113a0


	//   ....[110]....
        /*0588*/ 	.word	0x000113c0


	//   ....[111]....
        /*058c*/ 	.word	0x00011400


	//   ....[112]....
        /*0590*/ 	.word	0x00011420


	//   ....[113]....
        /*0594*/ 	.word	0x00011450


	//   ....[114]....
        /*0598*/ 	.word	0x00011940


	//   ....[115]....
        /*059c*/ 	.word	0x00011970


	//   ....[116]....
        /*05a0*/ 	.word	0x000119a0


	//   ....[117]....
        /*05a4*/ 	.word	0x000119d0


	//   ....[118]....
        /*05a8*/ 	.word	0x000119e0


	//   ....[119]....
        /*05ac*/ 	.word	0x000119f0


	//   ....[120]....
        /*05b0*/ 	.word	0x00011a10


	//   ....[121]....
        /*05b4*/ 	.word	0x00011a30


	//   ....[122]....
        /*05b8*/ 	.word	0x00011a50


	//   ....[123]....
        /*05bc*/ 	.word	0x00011a80


	//   ....[124]....
        /*05c0*/ 	.word	0x00011aa0


	//   ....[125]....
        /*05c4*/ 	.word	0x00011ac0


	//   ....[126]....
        /*05c8*/ 	.word	0x00011ae0


	//   ....[127]....
        /*05cc*/ 	.word	0x00011b10


	//   ....[128]....
        /*05d0*/ 	.word	0x00011b50


	//   ....[129]....
        /*05d4*/ 	.word	0x00011ba0


	//   ....[130]....
        /*05d8*/ 	.word	0x00011eb0


	//   ....[131]....
        /*05dc*/ 	.word	0x000124d0


	//   ....[132]....
        /*05e0*/ 	.word	0x000125c0


	//   ....[133]....
        /*05e4*/ 	.word	0x00012660


	//   ....[134]....
        /*05e8*/ 	.word	0x000126f0


	//   ....[135]....
        /*05ec*/ 	.word	0x000127a0


	//   ....[136]....
        /*05f0*/ 	.word	0x00012800


	//   ....[137]....
        /*05f4*/ 	.word	0x000128a0


	//   ....[138]....
        /*05f8*/ 	.word	0x00012900


	//   ....[139]....
        /*05fc*/ 	.word	0x000129f0


	//   ....[140]....
        /*0600*/ 	.word	0x00012a60


	//   ....[141]....
        /*0604*/ 	.word	0x00012b00


	//   ....[142]....
        /*0608*/ 	.word	0x00012b60


	//   ....[143]....
        /*060c*/ 	.word	0x00012c30


	//   ....[144]....
        /*0610*/ 	.word	0x00012c90


	//   ....[145]....
        /*0614*/ 	.word	0x00012d40


	//   ....[146]....
        /*0618*/ 	.word	0x00012da0


	//   ....[147]....
        /*061c*/ 	.word	0x00012e60


	//   ....[148]....
        /*0620*/ 	.word	0x00012ef0


	//   ....[149]....
        /*0624*/ 	.word	0x00012f50


	//   ....[150]....
        /*0628*/ 	.word	0x00013010


	//   ....[151]....
        /*062c*/ 	.word	0x000130c0


	//   ....[152]....
        /*0630*/ 	.word	0x00013120


	//   ....[153]....
        /*0634*/ 	.word	0x00013200


	//   ....[154]....
        /*0638*/ 	.word	0x00013270


	//   ....[155]....
        /*063c*/ 	.word	0x00013330


	//   ....[156]....
        /*0640*/ 	.word	0x00013390


	//   ....[157]....
        /*0644*/ 	.word	0x00013470


	//   ....[158]....
        /*0648*/ 	.word	0x000134e0


	//   ....[159]....
        /*064c*/ 	.word	0x00013590


	//   ....[160]....
        /*0650*/ 	.word	0x000135f0


	//   ....[161]....
        /*0654*/ 	.word	0x000136d0


	//   ....[162]....
        /*0658*/ 	.word	0x00013740


	//   ....[163]....
        /*065c*/ 	.word	0x00013800


	//   ....[164]....
        /*0660*/ 	.word	0x00013870


	//   ....[165]....
        /*0664*/ 	.word	0x00013950


	//   ....[166]....
        /*0668*/ 	.word	0x000139c0


	//   ....[167]....
        /*066c*/ 	.word	0x00013a70


	//   ....[168]....
        /*0670*/ 	.word	0x00013ad0


	//   ....[169]....
        /*0674*/ 	.word	0x00013b90


	//   ....[170]....
        /*0678*/ 	.word	0x00013c10


	//   ....[171]....
        /*067c*/ 	.word	0x00013cc0


	//   ....[172]....
        /*0680*/ 	.word	0x00013e00


	//   ....[173]....
        /*0684*/ 	.word	0x00013ea0


	//   ....[174]....
        /*0688*/ 	.word	0x00013f40


	//   ....[175]....
        /*068c*/ 	.word	0x00013fd0


	//   ....[176]....
        /*0690*/ 	.word	0x00014070


	//   ....[177]....
        /*0694*/ 	.word	0x00014100


	//   ....[178]....
        /*0698*/ 	.word	0x000141a0


	//   ....[179]....
        /*069c*/ 	.word	0x00014230


	//   ....[180]....
        /*06a0*/ 	.word	0x000142d0


	//   ....[181]....
        /*06a4*/ 	.word	0x00014360


	//   ....[182]....
        /*06a8*/ 	.word	0x00014400


	//   ....[183]....
        /*06ac*/ 	.word	0x00014490


	//   ....[184]....
        /*06b0*/ 	.word	0x00014530


	//   ....[185]....
        /*06b4*/ 	.word	0x000145c0


	//   ....[186]....
        /*06b8*/ 	.word	0x00014660


	//   ....[187]....
        /*06bc*/ 	.word	0x000146f0


	//   ....[188]....
        /*06c0*/ 	.word	0x000147d0


	//   ....[189]....
        /*06c4*/ 	.word	0x00014880


	//   ....[190]....
        /*06c8*/ 	.word	0x000148e0


	//   ....[191]....
        /*06cc*/ 	.word	0x00014990


	//   ....[192]....
        /*06d0*/ 	.word	0x00014a20


	//   ....[193]....
        /*06d4*/ 	.word	0x00014ac0


	//   ....[194]....
        /*06d8*/ 	.word	0x00014b40


	//   ....[195]....
        /*06dc*/ 	.word	0x00014be0


	//   ....[196]....
        /*06e0*/ 	.word	0x00014c70


	//   ....[197]....
        /*06e4*/ 	.word	0x00014d10


	//   ....[198]....
        /*06e8*/ 	.word	0x00014d90


	//   ....[199]....
        /*06ec*/ 	.word	0x00014e30


	//   ....[200]....
        /*06f0*/ 	.word	0x00014ec0


	//   ....[201]....
        /*06f4*/ 	.word	0x00014f60


	//   ....[202]....
        /*06f8*/ 	.word	0x00014fe0


	//   ....[203]....
        /*06fc*/ 	.word	0x00015070


	//   ....[204]....
        /*0700*/ 	.word	0x00015150


	//   ....[205]....
        /*0704*/ 	.word	0x000151f0


	//   ....[206]....
        /*0708*/ 	.word	0x00015290


	//   ....[207]....
        /*070c*/ 	.word	0x00015340


	//   ....[208]....
        /*0710*/ 	.word	0x000153a0


	//   ....[209]....
        /*0714*/ 	.word	0x00015460


	//   ....[210]....
        /*0718*/ 	.word	0x000154c0


	//   ....[211]....
        /*071c*/ 	.word	0x00015580


	//   ....[212]....
        /*0720*/ 	.word	0x000155e0


	//   ....[213]....
        /*0724*/ 	.word	0x000156a0


	//   ....[214]....
        /*0728*/ 	.word	0x00015700


	//   ....[215]....
        /*072c*/ 	.word	0x000157c0


	//   ....[216]....
        /*0730*/ 	.word	0x00015820


	//   ....[217]....
        /*0734*/ 	.word	0x000158e0


	//   ....[218]....
        /*0738*/ 	.word	0x00015940


	//   ....[219]....
        /*073c*/ 	.word	0x000159f0


	//   ....[220]....
        /*0740*/ 	.word	0x00015b00


	//----- nvinfo : EIATTR_REG_RECONFIG
	.align		4
.L_1461:
        /*0744*/ 	.byte	0x01, 0x54
	.zero		2


	//----- nvinfo : EIATTR_SYSCALL_OFFSETS
	.align		4
        /*0748*/ 	.byte	0x04, 0x46
        /*074a*/ 	.short	(.L_1463 - .L_1462)


	//   ....[0]....
.L_1462:
        /*074c*/ 	.word	0x000015e0


	//   ....[1]....
        /*0750*/ 	.word	0x0000ecb0


	//   ....[2]....
        /*0754*/ 	.word	0x0000edf0


	//   ....[3]....
        /*0758*/ 	.word	0x0000eee0


	//   ....[4]....
        /*075c*/ 	.word	0x0000fc40


	//----- nvinfo : EIATTR_MBARRIER_INSTR_OFFSETS
	.align		4
.L_1463:
        /*0760*/ 	.byte	0x04, 0x39
        /*0762*/ 	.short	(.L_1465 - .L_1464)


	//   ....[0]....
.L_1464:
        /*0764*/ 	.word	0x00000180
        /*0768*/ 	.word	0x000000ff
        /*076c*/ 	.word	0x00016800
        /*0770*/ 	.short	0x0100
        /*0772*/ 	.byte	0x08
	.zero		1


	//   ....[1]....
        /*0774*/ 	.word	0x00000190
        /*0778*/ 	.word	0x000000ff
        /*077c*/ 	.word	0x00016820
        /*0780*/ 	.short	0x0100
        /*0782*/ 	.byte	0x08
	.zero		1


	//   ....[2]....
        /*0784*/ 	.word	0x00000280
        /*0788*/ 	.word	0x000000ff
        /*078c*/ 	.word	0x00016830
        /*0790*/ 	.short	0x0100
        /*0792*/ 	.byte	0x08
	.zero		1


	//   ....[3]....
        /*0794*/ 	.word	0x00000290
        /*0798*/ 	.word	0x000000ff
        /*079c*/ 	.word	0x00016840
        /*07a0*/ 	.short	0x0100
        /*07a2*/ 	.byte	0x08
	.zero		1


	//   ....[4]....
        /*07a4*/ 	.word	0x000002a0
        /*07a8*/ 	.word	0x000000ff
        /*07ac*/ 	.word	0x00016838
        /*07b0*/ 	.short	0x0100
        /*07b2*/ 	.byte	0x08
	.zero		1


	//   ....[5]....
        /*07b4*/ 	.word	0x000002b0
        /*07b8*/ 	.word	0x000000ff
        /*07bc*/ 	.word	0x00016848
        /*07c0*/ 	.short	0x0100
        /*07c2*/ 	.byte	0x08
	.zero		1


	//   ....[6]....
        /*07c4*/ 	.word	0x000003e0
        /*07c8*/ 	.word	0x000000ff
        /*07cc*/ 	.word	0x00016850
        /*07d0*/ 	.short	0x0100
        /*07d2*/ 	.byte	0x08
	.zero		1


	//   ....[7]....
        /*07d4*/ 	.word	0x000003f0
        /*07d8*/ 	.word	0x000000ff
        /*07dc*/ 	.word	0x00016860
        /*07e0*/ 	.short	0x0100
        /*07e2*/ 	.byte	0x08
	.zero		1


	//   ....[8]....
        /*07e4*/ 	.word	0x00000400
        /*07e8*/ 	.word	0x000000ff
        /*07ec*/ 	.word	0x00016858
        /*07f0*/ 	.short	0x0100
        /*07f2*/ 	.byte	0x08
	.zero		1


	//   ....[9]....
        /*07f4*/ 	.word	0x00000410
        /*07f8*/ 	.word	0x000000ff
        /*07fc*/ 	.word	0x00016868
        /*0800*/ 	.short	0x0100
        /*0802*/ 	.byte	0x08
	.zero		1


	//   ....[10]....
        /*0804*/ 	.word	0x00000500
        /*0808*/ 	.word	0x000000ff
        /*080c*/ 	.word	0x00016870
        /*0810*/ 	.short	0x0100
        /*0812*/ 	.byte	0x06
	.zero		1


	//   ....[11]....
        /*0814*/ 	.word	0x00000510
        /*0818*/ 	.word	0x000000ff
        /*081c*/ 	.word	0x00016880
        /*0820*/ 	.short	0x0100
        /*0822*/ 	.byte	0x06
	.zero		1


	//   ....[12]....
        /*0824*/ 	.word	0x00000520
        /*0828*/ 	.word	0x000000ff
        /*082c*/ 	.word	0x00016878
        /*0830*/ 	.short	0x0100
        /*0832*/ 	.byte	0x06
	.zero		1


	//   ....[13]....
        /*0834*/ 	.word	0x00000530
        /*0838*/ 	.word	0x000000ff
        /*083c*/ 	.word	0x00016888
        /*0840*/ 	.short	0x0100
        /*0842*/ 	.byte	0x06
	.zero		1


	//   ....[14]....
        /*0844*/ 	.word	0x00000660
        /*0848*/ 	.word	0x000000ff
        /*084c*/ 	.word	0x00016890
        /*0850*/ 	.short	0x0100
        /*0852*/ 	.byte	0x08
	.zero		1


	//   ....[15]....
        /*0854*/ 	.word	0x00000670
        /*0858*/ 	.word	0x000000ff
        /*085c*/ 	.word	0x000168a0
        /*0860*/ 	.short	0x0100
        /*0862*/ 	.byte	0x08
	.zero		1


	//   ....[16]....
        /*0864*/ 	.word	0x00000680
        /*0868*/ 	.word	0x000000ff
        /*086c*/ 	.word	0x00016898
        /*0870*/ 	.short	0x0100
        /*0872*/ 	.byte	0x08
	.zero		1


	//   ....[17]....
        /*0874*/ 	.word	0x00000690
        /*0878*/ 	.word	0x000000ff
        /*087c*/ 	.word	0x000168a8
        /*0880*/ 	.short	0x0100
        /*0882*/ 	.byte	0x08
	.zero		1


	//   ....[18]....
        /*0884*/ 	.word	0x000007d0
        /*0888*/ 	.word	0x000000ff
        /*088c*/ 	.word	0x000168b0
        /*0890*/ 	.short	0x0100
        /*0892*/ 	.byte	0x08
	.zero		1


	//   ....[19]....
        /*0894*/ 	.word	0x000007e0
        /*0898*/ 	.word	0x000000ff
        /*089c*/ 	.word	0x000168c0
        /*08a0*/ 	.short	0x0100
        /*08a2*/ 	.byte	0x08
	.zero		1


	//   ....[20]....
        /*08a4*/ 	.word	0x000007f0
        /*08a8*/ 	.word	0x000000ff
        /*08ac*/ 	.word	0x000168b8
        /*08b0*/ 	.short	0x0100
        /*08b2*/ 	.byte	0x08
	.zero		1


	//   ....[21]....
        /*08b4*/ 	.word	0x00000800
        /*08b8*/ 	.word	0x000000ff
        /*08bc*/ 	.word	0x000168c8
        /*08c0*/ 	.short	0x0100
        /*08c2*/ 	.byte	0x08
	.zero		1


	//   ....[22]....
        /*08c4*/ 	.word	0x00001600
        /*08c8*/ 	.word	0x000000ff
        /*08cc*/ 	.word	0x00016800
        /*08d0*/ 	.short	0x010a
        /*08d2*/ 	.byte	0x2b
	.zero		1


	//   ....[23]....
        /*08d4*/ 	.word	0x00001670
        /*08d8*/ 	.word	0x000000ff
        /*08dc*/ 	.word	0x00016830
        /*08e0*/ 	.short	0x010a
        /*08e2*/ 	.byte	0x2b
	.zero		1


	//   ....[24]....
        /*08e4*/ 	.word	0x000016d0
        /*08e8*/ 	.word	0x000000ff
        /*08ec*/ 	.word	0x00016830
        /*08f0*/ 	.short	0x010a
        /*08f2*/ 	.byte	0x2b
	.zero		1


	//   ....[25]....
        /*08f4*/ 	.word	0x00001c30
        /*08f8*/ 	.word	0x000000ff
        /*08fc*/ 	.word	0x00000000
        /*0900*/ 	.short	0x0101
        /*0902*/ 	.byte	0x04
	.zero		1


	//   ....[26]....
        /*0904*/ 	.word	0x00004b20
        /*0908*/ 	.word	0x000000ff
        /*090c*/ 	.word	0x00016830
        /*0910*/ 	.short	0x010a
        /*0912*/ 	.byte	0x07
	.zero		1


	//   ....[27]....
        /*0914*/ 	.word	0x00004b60
        /*0918*/ 	.word	0x000000ff
        /*091c*/ 	.word	0x00016830
        /*0920*/ 	.short	0x010a
        /*0922*/ 	.byte	0x07
	.zero		1


	//   ....[28]....
        /*0924*/ 	.word	0x00004d90
        /*0928*/ 	.word	0x000000ff
        /*092c*/ 	.word	0x00016850
        /*0930*/ 	.short	0x010a
        /*0932*/ 	.byte	0x0a
	.zero		1


	//   ....[29]....
        /*0934*/ 	.word	0x00004dd0
        /*0938*/ 	.word	0x000000ff
        /*093c*/ 	.word	0x00016850
        /*0940*/ 	.short	0x010a
        /*0942*/ 	.byte	0x0a
	.zero		1


	//   ....[30]....
        /*0944*/ 	.word	0x000051e0
        /*0948*/ 	.word	0x000000ff
        /*094c*/ 	.word	0x00000000
        /*0950*/ 	.short	0x0101
        /*0952*/ 	.byte	0x0a
	.zero		1


	//   ....[31]....
        /*0954*/ 	.word	0x000074a0
        /*0958*/ 	.word	0x000000ff
        /*095c*/ 	.word	0x00000000
        /*0960*/ 	.short	0x0101
        /*0962*/ 	.byte	0x0a
	.zero		1


	//   ....[32]....
        /*0964*/ 	.word	0x00007c10
        /*0968*/ 	.word	0x000000ff
        /*096c*/ 	.word	0x00016830
        /*0970*/ 	.short	0x010a
        /*0972*/ 	.byte	0x07
	.zero		1


	//   ....[33]....
        /*0974*/ 	.word	0x00007c50
        /*0978*/ 	.word	0x000000ff
        /*097c*/ 	.word	0x00016830
        /*0980*/ 	.short	0x010a
        /*0982*/ 	.byte	0x07
	.zero		1


	//   ....[34]....
        /*0984*/ 	.word	0x00007e80
        /*0988*/ 	.word	0x000000ff
        /*098c*/ 	.word	0x00016850
        /*0990*/ 	.short	0x010a
        /*0992*/ 	.byte	0x0a
	.zero		1


	//   ....[35]....
        /*0994*/ 	.word	0x00007ec0
        /*0998*/ 	.word	0x000000ff
        /*099c*/ 	.word	0x00016850
        /*09a0*/ 	.short	0x010a
        /*09a2*/ 	.byte	0x0a
	.zero		1


	//   ....[36]....
        /*09a4*/ 	.word	0x000082d0
        /*09a8*/ 	.word	0x000000ff
        /*09ac*/ 	.word	0x00000000
        /*09b0*/ 	.short	0x0101
        /*09b2*/ 	.byte	0x0a
	.zero		1


	//   ....[37]....
        /*09b4*/ 	.word	0x00009480
        /*09b8*/ 	.word	0x000000ff
        /*09bc*/ 	.word	0x00000000
        /*09c0*/ 	.short	0x0101
        /*09c2*/ 	.byte	0x0a
	.zero		1


	//   ....[38]....
        /*09c4*/ 	.word	0x000099c0
        /*09c8*/ 	.word	0x000000ff
        /*09cc*/ 	.word	0x00016830
        /*09d0*/ 	.short	0x010a
        /*09d2*/ 	.byte	0x0a
	.zero		1


	//   ....[39]....
        /*09d4*/ 	.word	0x00009a00
        /*09d8*/ 	.word	0x000000ff
        /*09dc*/ 	.word	0x00016830
        /*09e0*/ 	.short	0x010a
        /*09e2*/ 	.byte	0x0a
	.zero		1


	//   ....[40]....
        /*09e4*/ 	.word	0x00009bf0
        /*09e8*/ 	.word	0x000000ff
        /*09ec*/ 	.word	0x00016850
        /*09f0*/ 	.short	0x010a
        /*09f2*/ 	.byte	0x0a
	.zero		1


	//   ....[41]....
        /*09f4*/ 	.word	0x00009c30
        /*09f8*/ 	.word	0x000000ff
        /*09fc*/ 	.word	0x00016850
        /*0a00*/ 	.short	0x010a
        /*0a02*/ 	.byte	0x0a
	.zero		1


	//   ....[42]....
        /*0a04*/ 	.word	0x0000a000
        /*0a08*/ 	.word	0x000000ff
        /*0a0c*/ 	.word	0x00000000
        /*0a10*/ 	.short	0x0101
        /*0a12*/ 	.byte	0x0a
	.zero		1


	//   ....[43]....
        /*0a14*/ 	.word	0x0000c2c0
        /*0a18*/ 	.word	0x000000ff
        /*0a1c*/ 	.word	0x00000000
        /*0a20*/ 	.short	0x0101
        /*0a22*/ 	.byte	0x0a
	.zero		1


	//   ....[44]....
        /*0a24*/ 	.word	0x0000c6c0
        /*0a28*/ 	.word	0x000000ff
        /*0a2c*/ 	.word	0x00016850
        /*0a30*/ 	.short	0x010a
        /*0a32*/ 	.byte	0x08
	.zero		1


	//   ....[45]....
        /*0a34*/ 	.word	0x0000c700
        /*0a38*/ 	.word	0x000000ff
        /*0a3c*/ 	.word	0x00016850
        /*0a40*/ 	.short	0x010a
        /*0a42*/ 	.byte	0x08
	.zero		1


	//   ....[46]....
        /*0a44*/ 	.word	0x0000cc50
        /*0a48*/ 	.word	0x000000ff
        /*0a4c*/ 	.word	0x00000000
        /*0a50*/ 	.short	0x0101
        /*0a52*/ 	.byte	0x04
	.zero		1


	//   ....[47]....
        /*0a54*/ 	.word	0x0000d640
        /*0a58*/ 	.word	0x000000ff
        /*0a5c*/ 	.word	0x00000000
        /*0a60*/ 	.short	0x0101
        /*0a62*/ 	.byte	0x04
	.zero		1


	//   ....[48]....
        /*0a64*/ 	.word	0x0000f340
        /*0a68*/ 	.word	0x000000ff
        /*0a6c*/ 	.word	0x00016840
        /*0a70*/ 	.short	0x010a
        /*0a72*/ 	.byte	0x30
	.zero		1


	//   ....[49]....
        /*0a74*/ 	.word	0x0000f9f0
        /*0a78*/ 	.word	0x000000ff
        /*0a7c*/ 	.word	0x00016830
        /*0a80*/ 	.short	0x0107
        /*0a82*/ 	.byte	0x30
	.zero		1


	//   ....[50]....
        /*0a84*/ 	.word	0x0000fa80
        /*0a88*/ 	.word	0x000000ff
        /*0a8c*/ 	.word	0x00016830
        /*0a90*/ 	.short	0x0101
        /*0a92*/ 	.byte	0x30
	.zero		1


	//   ....[51]....
        /*0a94*/ 	.word	0x00010740
        /*0a98*/ 	.word	0x000000ff
        /*0a9c*/ 	.word	0x00016800
        /*0aa0*/ 	.short	0x0107
        /*0aa2*/ 	.byte	0x30
	.zero		1


	//   ....[52]....
        /*0aa4*/ 	.word	0x00010780
        /*0aa8*/ 	.word	0x000000ff
        /*0aac*/ 	.word	0x00016800
        /*0ab0*/ 	.short	0x0101
        /*0ab2*/ 	.byte	0x30
	.zero		1


	//   ....[53]....
        /*0ab4*/ 	.word	0x000107b0
        /*0ab8*/ 	.word	0x000000ff
        /*0abc*/ 	.word	0x00016820
        /*0ac0*/ 	.short	0x010a
        /*0ac2*/ 	.byte	0x30
	.zero		1


	//   ....[54]....
        /*0ac4*/ 	.word	0x00010b80
        /*0ac8*/ 	.word	0x00000007
        /*0acc*/ 	.word	0x00016840
        /*0ad0*/ 	.short	0x010a
        /*0ad2*/ 	.byte	0x3f
	.zero		1


	//   ....[55]....
        /*0ad4*/ 	.word	0x00011060
        /*0ad8*/ 	.word	0x00000007
        /*0adc*/ 	.word	0x00016830
        /*0ae0*/ 	.short	0x0107
        /*0ae2*/ 	.byte	0x3f
	.zero		1


	//   ....[56]....
        /*0ae4*/ 	.word	0x00011130
        /*0ae8*/ 	.word	0x00000007
        /*0aec*/ 	.word	0x00016830
        /*0af0*/ 	.short	0x0101
        /*0af2*/ 	.byte	0x3f
	.zero		1


	//   ....[57]....
        /*0af4*/ 	.word	0x00011190
        /*0af8*/ 	.word	0x00000007
        /*0afc*/ 	.word	0x00016860
        /*0b00*/ 	.short	0x010a
        /*0b02*/ 	.byte	0x3f
	.zero		1


	//   ....[58]....
        /*0b04*/ 	.word	0x00011580
        /*0b08*/ 	.word	0x00000007
        /*0b0c*/ 	.word	0x00016850
        /*0b10*/ 	.short	0x0107
        /*0b12*/ 	.byte	0x3f
	.zero		1


	//   ....[59]....
        /*0b14*/ 	.word	0x000116f0
        /*0b18*/ 	.word	0x00000007
        /*0b1c*/ 	.word	0x00016850
        /*0b20*/ 	.short	0x0101
        /*0b22*/ 	.byte	0x3f
	.zero		1


	//   ....[60]....
        /*0b24*/ 	.word	0x000118b0
        /*0b28*/ 	.word	0x00000000
        /*0b2c*/ 	.word	0x00016860
        /*0b30*/ 	.short	0x010a
        /*0b32*/ 	.byte	0x3f
	.zero		1


	//   ....[61]....
        /*0b34*/ 	.word	0x00011cd0
        /*0b38*/ 	.word	0x00000000
        /*0b3c*/ 	.word	0x00016850
        /*0b40*/ 	.short	0x0107
        /*0b42*/ 	.byte	0x3f
	.zero		1


	//   ....[62]....
        /*0b44*/ 	.word	0x00011db0
        /*0b48*/ 	.word	0x00000000
        /*0b4c*/ 	.word	0x00016850
        /*0b50*/ 	.short	0x0101
        /*0b52*/ 	.byte	0x3f
	.zero		1


	//   ....[63]....
        /*0b54*/ 	.word	0x00011e40
        /*0b58*/ 	.word	0x00000007
        /*0b5c*/ 	.word	0x00016820
        /*0b60*/ 	.short	0x010a
        /*0b62*/ 	.byte	0x3f
	.zero		1


	//   ....[64]....
        /*0b64*/ 	.word	0x00011fa0
        /*0b68*/ 	.word	0x00000005
        /*0b6c*/ 	.word	0x00016840
        /*0b70*/ 	.short	0x010a
        /*0b72*/ 	.byte	0x3f
	.zero		1


	//   ....[65]....
        /*0b74*/ 	.word	0x00012040
        /*0b78*/ 	.word	0x00000003
        /*0b7c*/ 	.word	0x00016840
        /*0b80*/ 	.short	0x010a
        /*0b82*/ 	.byte	0x3f
	.zero		1


	//   ....[66]....
        /*0b84*/ 	.word	0x00012080
        /*0b88*/ 	.word	0x00000005
        /*0b8c*/ 	.word	0x00016860
        /*0b90*/ 	.short	0x010a
        /*0b92*/ 	.byte	0x3f
	.zero		1


	//   ....[67]....
        /*0b94*/ 	.word	0x000120c0
        /*0b98*/ 	.word	0x00000003
        /*0b9c*/ 	.word	0x00016860
        /*0ba0*/ 	.short	0x010a
        /*0ba2*/ 	.byte	0x3f
	.zero		1


	//   ....[68]....
        /*0ba4*/ 	.word	0x00012130
        /*0ba8*/ 	.word	0x00000003
        /*0bac*/ 	.word	0x00016800
        /*0bb0*/ 	.short	0x010a
        /*0bb2*/ 	.byte	0x3f
	.zero		1


	//   ....[69]....
        /*0bb4*/ 	.word	0x00012190
        /*0bb8*/ 	.word	0x00000003
        /*0bbc*/ 	.word	0x00016830
        /*0bc0*/ 	.short	0x010a
        /*0bc2*/ 	.byte	0x3f
	.zero		1


	//   ....[70]....
        /*0bc4*/ 	.word	0x000121f0
        /*0bc8*/ 	.word	0x00000005
        /*0bcc*/ 	.word	0x00016830
        /*0bd0*/ 	.short	0x010a
        /*0bd2*/ 	.byte	0x3f
	.zero		1


	//   ....[71]....
        /*0bd4*/ 	.word	0x00012250
        /*0bd8*/ 	.word	0x00000005
        /*0bdc*/ 	.word	0x00016850
        /*0be0*/ 	.short	0x010a
        /*0be2*/ 	.byte	0x3f
	.zero		1


	//   ....[72]....
        /*0be4*/ 	.word	0x000122b0
        /*0be8*/ 	.word	0x0000000b
        /*0bec*/ 	.word	0x00016830
        /*0bf0*/ 	.short	0x010a
        /*0bf2*/ 	.byte	0x3f
	.zero		1


	//   ....[73]....
        /*0bf4*/ 	.word	0x00012310
        /*0bf8*/ 	.word	0x0000000b
        /*0bfc*/ 	.word	0x00016850
        /*0c00*/ 	.short	0x010a
        /*0c02*/ 	.byte	0x3f
	.zero		1


	//   ....[74]....
        /*0c04*/ 	.word	0x00012370
        /*0c08*/ 	.word	0x0000000d
        /*0c0c*/ 	.word	0x00016830
        /*0c10*/ 	.short	0x010a
        /*0c12*/ 	.byte	0x3f
	.zero		1


	//   ....[75]....
        /*0c14*/ 	.word	0x000123d0
        /*0c18*/ 	.word	0x0000000d
        /*0c1c*/ 	.word	0x00016850
        /*0c20*/ 	.short	0x010a
        /*0c22*/ 	.byte	0x3f
	.zero		1


	//   ....[76]....
        /*0c24*/ 	.word	0x00012430
        /*0c28*/ 	.word	0x00000006
        /*0c2c*/ 	.word	0x00016850
        /*0c30*/ 	.short	0x010a
        /*0c32*/ 	.byte	0x3f
	.zero		1


	//   ....[77]....
        /*0c34*/ 	.word	0x00012510
        /*0c38*/ 	.word	0x00000002
        /*0c3c*/ 	.word	0x00016840
        /*0c40*/ 	.short	0x010a
        /*0c42*/ 	.byte	0x3f
	.zero		1


	//   ....[78]....
        /*0c44*/ 	.word	0x00013d00
        /*0c48*/ 	.word	0x00000003
        /*0c4c*/ 	.word	0x00016820
        /*0c50*/ 	.short	0x010a
        /*0c52*/ 	.byte	0x3f
	.zero		1


	//   ....[79]....
        /*0c54*/ 	.word	0x00013d50
        /*0c58*/ 	.word	0x00000007
        /*0c5c*/ 	.word	0x00016840
        /*0c60*/ 	.short	0x010a
        /*0c62*/ 	.byte	0x3f
	.zero		1


	//   ....[80]....
        /*0c64*/ 	.word	0x00014720
        /*0c68*/ 	.word	0x00000007
        /*0c6c*/ 	.word	0x00016860
        /*0c70*/ 	.short	0x010a
        /*0c72*/ 	.byte	0x3f
	.zero		1


	//   ....[81]....
        /*0c74*/ 	.word	0x000150a0
        /*0c78*/ 	.word	0x00000000
        /*0c7c*/ 	.word	0x00016860
        /*0c80*/ 	.short	0x010a
        /*0c82*/ 	.byte	0x3f
	.zero		1


	//   ....[82]....
        /*0c84*/ 	.word	0x00015a20
        /*0c88*/ 	.word	0x00000007
        /*0c8c*/ 	.word	0x00016820
        /*0c90*/ 	.short	0x010a
        /*0c92*/ 	.byte	0x3f
	.zero		1


	//   ....[83]....
        /*0c94*/ 	.word	0x00015bc0
        /*0c98*/ 	.word	0x00000005
        /*0c9c*/ 	.word	0x00016840
        /*0ca0*/ 	.short	0x010a
        /*0ca2*/ 	.byte	0x3f
	.zero		1


	//   ....[84]....
        /*0ca4*/ 	.word	0x00015c10
        /*0ca8*/ 	.word	0x00000003
        /*0cac*/ 	.word	0x00016840
        /*0cb0*/ 	.short	0x010a
        /*0cb2*/ 	.byte	0x3f
	.zero		1


	//   ....[85]....
        /*0cb4*/ 	.word	0x00015c60
        /*0cb8*/ 	.word	0x00000005
        /*0cbc*/ 	.word	0x00016860
        /*0cc0*/ 	.short	0x010a
        /*0cc2*/ 	.byte	0x3f
	.zero		1


	//----- nvinfo : EIATTR_NUM_MBARRIERS
	.align		4
.L_1465:
        /*0cc4*/ 	.byte	0x03, 0x38
        /*0cc6*/ 	.short	0x0016


	//----- nvinfo : EIATTR_EXIT_INSTR_OFFSETS
	.align		4
        /*0cc8*/ 	.byte	0x04, 0x1c
        /*0cca*/ 	.short	(.L_1467 - .L_1466)


	//   ....[0]....
.L_1466:
        /*0ccc*/ 	.word	0x00012110


	//----- nvinfo : EIATTR_MAX_THREADS
	.align		4
.L_1467:
        /*0cd0*/ 	.byte	0x04, 0x05
        /*0cd2*/ 	.short	(.L_1469 - .L_1468)
.L_1468:
        /*0cd4*/ 	.word	0x00000200
        /*0cd8*/ 	.word	0x00000001
        /*0cdc*/ 	.word	0x00000001


	//----- nvinfo : EIATTR_CRS_STACK_SIZE
	.align		4
.L_1469:
        /*0ce0*/ 	.byte	0x04, 0x1e
        /*0ce2*/ 	.short	(.L_1471 - .L_1470)
.L_1470:
        /*0ce4*/ 	.word	0x00000000


	//----- nvinfo : EIATTR_CBANK_PARAM_SIZE
	.align		4
.L_1471:
        /*0ce8*/ 	.byte	0x03, 0x19
        /*0cea*/ 	.short	0x0a70


	//----- nvinfo : EIATTR_PARAM_CBANK
	.align		4
        /*0cec*/ 	.byte	0x04, 0x0a
        /*0cee*/ 	.short	(.L_1473 - .L_1472)
	.align		4
.L_1472:
        /*0cf0*/ 	.word	index@(.nv.constant0._ZN7cutlass13device_kernelIN5flash11enable_sm90INS1_16FlashAttnFwdSm90INS1_25CollectiveMainloopFwdSm90ILi2EN4cute5tupleIJNS5_1CILi1EEES8_S8_EEENS6_IJNS7_ILi192EEENS7_ILi128EEENS7_ILi64EEEEEELi64ENS_6half_tEfNS_4arch4Sm90ELb0ELb1ELb0ELb0ELb1ELb0ELb0ELb1ELb1ELb1ELb1ELb0EEENS1_21CollectiveEpilogueFwdINS6_IJSA_SC_SB_EEES9_SE_SG_Li384ELb0ELb1ELb1ELb0EEENS1_19SingleTileSchedulerILb0ELb1ELb1ELi192EEEEEEEEEvNT_6ParamsE)
        /*0cf4*/ 	.short	0x0210
        /*0cf6*/ 	.short	0x0a70


	//----- nvinfo : EIATTR_SW_WAR
	.align		4
.L_1473:
        /*0cf8*/ 	.byte	0x04, 0x36
        /*0cfa*/ 	.short	(.L_1475 - .L_1474)
.L_1474:
        /*0cfc*/ 	.word	0x00000008
.L_1475:


//--------------------- .nv.info._ZN7cutlass13device_kernelIN5flash11enable_sm90INS1_16FlashAttnFwdSm90INS1_25CollectiveMainloopFwdSm90ILi2EN4cute5tupleIJNS5_1CILi1EEES8_S8_EEENS6_IJNS7_ILi192EEENS7_ILi128EEENS7_ILi64EEEEEELi64ENS_6half_tEfNS_4arch4Sm90ELb0ELb1ELb0ELb1ELb1ELb0ELb0ELb1ELb1ELb1ELb1ELb0EEENS1_21CollectiveEpilogueFwdINS6_IJSA_SC_SB_EEES9_SE_SG_Li384ELb1ELb1ELb1ELb0EEENS1_36VarlenDynamicPersistentTileSchedulerILi192ELi128ELi384ELi128ELb1ELb1ELb1ELb1ELb0ELb1EEEEEEEEEvNT_6ParamsE --------------------------
	.section	.nv.info._ZN7cutlass13device_kernelIN5flash11enable_sm90INS1_16FlashAttnFwdSm90INS1_25CollectiveMainloopFwdSm90ILi2EN4cute5tupleIJNS5_1CILi1EEES8_S8_EEENS6_IJNS7_ILi192EEENS7_ILi128EEENS7_ILi64EEEEEELi64ENS_6half_tEfNS_4arch4Sm90ELb0ELb1ELb0ELb1ELb1ELb0ELb0ELb1ELb1ELb1ELb1ELb0EEENS1_21CollectiveEpilogueFwdINS6_IJSA_SC_SB_EEES9_SE_SG_Li384ELb1ELb1ELb1ELb0EEENS1_36VarlenDynamicPersistentTileSchedulerILi192ELi128ELi384ELi128ELb1ELb1ELb1ELb1ELb0ELb1EEEEEEEEEvNT_6ParamsE,"",@"SHT_CUDA_INFO"
	.sectionflags	@""
	.align	4


	//----- nvinfo : EIATTR_CUDA_API_VERSION
	.align		4
        /*0000*/ 	.byte	0x04, 0x37
        /*0002*/ 	.short	(.L_1477 - .L_1476)
.L_1476:
        /*0004*/ 	.word	0x00000082


	//----- nvinfo : EIATTR_KPARAM_INFO
	.align		4
.L_1477:
        /*0008*/ 	.byte	0x04, 0x17
        /*000a*/ 	.short	(.L_1479 - .L_1478)
.L_1478:
        /*000c*/ 	.word	0x00000000
        /*0010*/ 	.short	0x0000
        /*0012*/ 	.short	0x0070
        /*0014*/ 	.byte	0x00, 0xf0, 0x01, 0x2a


	//----- nvinfo : EIATTR_SPARSE_MMA_MASK
	.align		4
.L_1479:
        /*0018*/ 	.byte	0x03, 0x50
        /*001a*/ 	.short	0x0000


	//----- nvinfo : EIATTR_MAXREG_COUNT
	.align		4
        /*001c*/ 	.byte	0x03, 0x1b
        /*001e*/ 	.short	0x0080


	//----- nvinfo : EIATTR_NUM_BARRIERS
	.align		4
        /*0020*/ 	.byte	0x02, 0x4c
        /*0022*/ 	.byte	0x10
	.zero		1


	//----- nvinfo : EIATTR_EXTERNS
	.align		4
        /*0024*/ 	.byte	0x04, 0x0f
        /*0026*/ 	.short	(.L_1481 - .L_1480)


	//   ....[0]....
	.align		4
.L_1480:
        /*0028*/ 	.word	index@(__assertfail)


	//----- nvinfo : EIATTR_ANNOTATIONS
	.align		4
.L_1481:
        /*002c*/ 	.byte	0x04, 0x55
        /*002e*/ 	.short	(.L_1483 - .L_1482)


	//   ....[0]....
.L_1482:
        /* <DEDUP_REMOVED lines=22> */


	//----- nvinfo : EIATTR_MERCURY_ISA_VERSION
	.align		4
.L_1483:
        /*0178*/ 	.byte	0x03, 0x5f
        /*017a*/ 	.short	0x0101


	//----- nvinfo : EIATTR_UNUSED_LOAD_BYTE_OFFSET
	.align		4
        /*017c*/ 	.byte	0x04, 0x44
        /*017e*/ 	.short	(.L_1485 - .L_1484)


	//   ....[0]....
.L_1484:
        /*0180*/ 	.word	0x00000970
        /*0184*/ 	.word	0x0000fff0


	//   ....[1]....
        /*0188*/ 	.word	0x0000d510
        /*018c*/ 	.word	0x0000fff0


	//----- nvinfo : EIATTR_INT_WARP_WIDE_INSTR_OFFSETS
	.align		4
.L_1485:
        /*0190*/ 	.byte	0x04, 0x31
        /*0192*/ 	.short	(.L_1487 - .L_1486)


	//   ....[0]....
.L_1486:
        /*0194*/ 	.word	0x000000c0


	//   ....[1]....
        /*0198*/ 	.word	0x000000d0


	//   ....[2]....
        /*019c*/ 	.word	0x00000170


	//   ....[3]....
        /*01a0*/ 	.word	0x00011600


	//   ....[4]....
        /*01a4*/ 	.word	0x00011690


	//   ....[5]....
        /*01a8*/ 	.word	0x00014720


	//   ....[6]....
        /*01ac*/ 	.word	0x000147b0


	//----- nvinfo : EIATTR_COOP_GROUP_MASK_REGIDS
	.align		4
.L_1487:
        /*01b0*/ 	.byte	0x04, 0x29
        /*01b2*/ 	.short	(.L_1489 - .L_1488)


	//   ....[0]....
.L_1488:
        /*01b4*/ 	.word	0xffffffff


	//   ....[1]....
        /*01b8*/ 	.word	0xffffffff


	//   ....[2]....
        /*01bc*/ 	.word	0xffffffff


	//   ....[3]....
        /*01c0*/ 	.word	0xffffffff


	//   ....[4]....
        /*01c4*/ 	.word	0xffffffff


	//   ....[5]....
        /*01c8*/ 	.word	0xffffffff


	//   ....[6]....
        /*01cc*/ 	.word	0xffffffff


	//   ....[7]....
        /*01d0*/ 	.word	0xffffffff


	//   ....[8]....
        /*01d4*/ 	.word	0xffffffff


	//   ....[9]....
        /*01d8*/ 	.word	0xffffffff


	//   ....[10]....
        /*01dc*/ 	.word	0xffffffff


	//   ....[11]....
        /*01e0*/ 	.word	0xffffffff


	//   ....[12]....
        /*01e4*/ 	.word	0xffffffff


	//   ....[13]....
        /*01e8*/ 	.word	0xffffffff


	//   ....[14]....
        /*01ec*/ 	.word	0xffffffff


	//   ....[15]....
        /*01f0*/ 	.word	0xffffffff


	//   ....[16]....
        /*01f4*/ 	.word	0xffffffff


	//   ....[17]....
        /*01f8*/ 	.word	0xffffffff


	//   ....[18]....
        /*01fc*/ 	.word	0xffffffff


	//   ....[19]....
        /*0200*/ 	.word	0xffffffff


	//   ....[20]....
        /*0204*/ 	.word	0xffffffff


	//   ....[21]....
        /*0208*/ 	.word	0xffffffff


	//   ....[22]....
        /*020c*/ 	.word	0xffffffff


	//   ....[23]....
        /*0210*/ 	.word	0xffffffff


	//   ....[24]....
        /*0214*/ 	.word	0xffffffff


	//   ....[25]....
        /*0218*/ 	.word	0xffffffff


	//   ....[26]....
        /*021c*/ 	.word	0xffffffff


	//   ....[27]....
        /*0220*/ 	.word	0xffffffff


	//   ....[28]....
        /*0224*/ 	.word	0xffffffff


	//   ....[29]....
        /*0228*/ 	.word	0xffffffff


	//   ....[30]....
        /*022c*/ 	.word	0xffffffff


	//   ....[31]....
        /*0230*/ 	.word	0xffffffff


	//   ....[32]....
        /*0234*/ 	.word	0xffffffff


	//   ....[33]....
        /*0238*/ 	.word	0xffffffff


	//   ....[34]....
        /*023c*/ 	.word	0xffffffff


	//   ....[35]....
        /*0240*/ 	.word	0xffffffff


	//   ....[36]....
        /*0244*/ 	.word	0xffffffff


	//   ....[37]....
        /*0248*/ 	.word	0xffffffff


	//   ....[38]....
        /*024c*/ 	.word	0xffffffff


	//   ....[39]....
        /*0250*/ 	.word	0xffffffff


	//   ....[40]....
        /*0254*/ 	.word	0xffffffff


	//   ....[41]....
        /*0258*/ 	.word	0xffffffff


	//   ....[42]....
        /*025c*/ 	.word	0xffffffff


	//   ....[43]....
        /*0260*/ 	.word	0xffffffff


	//   ....[44]....
        /*0264*/ 	.word	0xffffffff


	//   ....[45]....
        /*0268*/ 	.word	0xffffffff


	//   ....[46]....
        /*026c*/ 	.word	0xffffffff


	//   ....[47]....
        /*0270*/ 	.word	0xffffffff


	//   ....[48]....
        /*0274*/ 	.word	0xffffffff


	//   ....[49]....
        /*0278*/ 	.word	0xffffffff


	//   ....[50]....
        /*027c*/ 	.word	0xffffffff


	//   ....[51]....
        /*0280*/ 	.word	0xffffffff


	//   ....[52]....
        /*0284*/ 	.word	0xffffffff


	//   ....[53]....
        /*0288*/ 	.word	0xffffffff


	//   ....[54]....
        /*028c*/ 	.word	0xffffffff


	//   ....[55]....
        /*0290*/ 	.word	0xffffffff


	//   ....[56]....
        /*0294*/ 	.word	0xffffffff


	//   ....[57]....
        /*0298*/ 	.word	0xffffffff


	//   ....[58]....
        /*029c*/ 	.word	0xffffffff


	//   ....[59]....
        /*02a0*/ 	.word	0xffffffff


	//   ....[60]....
        /*02a4*/ 	.word	0xffffffff


	//   ....[61]....
        /*02a8*/ 	.word	0xffffffff


	//   ....[62]....
        /*02ac*/ 	.word	0xffffffff


	//   ....[63]....
        /*02b0*/ 	.word	0xffffffff


	//   ....[64]....
        /*02b4*/ 	.word	0xffffffff


	//   ....[65]....
        /*02b8*/ 	.word	0xffffffff


	//   ....[66]....
        /*02bc*/ 	.word	0xffffffff


	//   ....[67]....
        /*02c0*/ 	.word	0xffffffff


	//   ....[68]....
        /*02c4*/ 	.word	0xffffffff


	//   ....[69]....
        /*02c8*/ 	.word	0xffffffff


	//   ....[70]....
        /*02cc*/ 	.word	0xffffffff


	//   ....[71]....
        /*02d0*/ 	.word	0xffffffff


	//   ....[72]....
        /*02d4*/ 	.word	0xffffffff


	//   ....[73]....
        /*02d8*/ 	.word	0xffffffff


	//   ....[74]....
        /*02dc*/ 	.word	0xffffffff


	//   ....[75]....
        /*02e0*/ 	.word	0xffffffff


	//   ....[76]....
        /*02e4*/ 	.word	0xffffffff


	//   ....[77]....
        /*02e8*/ 	.word	0xffffffff


	//   ....[78]....
        /*02ec*/ 	.word	0xffffffff


	//   ....[79]....
        /*02f0*/ 	.word	0xffffffff


	//   ....[80]....
        /*02f4*/ 	.word	0xffffffff


	//   ....[81]....
        /*02f8*/ 	.word	0xffffffff


	//   ....[82]....
        /*02fc*/ 	.word	0xffffffff


	//   ....[83]....
        /*0300*/ 	.word	0xffffffff


	//   ....[84]....
        /*0304*/ 	.word	0xffffffff


	//   ....[85]....
        /*0308*/ 	.word	0xffffffff


	//   ....[86]....
        /*030c*/ 	.word	0xffffffff


	//   ....[87]....
        /*0310*/ 	.word	0xffffffff


	//   ....[88]....
        /*0314*/ 	.word	0xffffffff


	//   ....[89]....
        /*0318*/ 	.word	0xffffffff


	//   ....[90]....
        /*031c*/ 	.word	0xffffffff


	//   ....[91]....
        /*0320*/ 	.word	0xffffffff


	//   ....[92]....
        /*0324*/ 	.word	0xffffffff


	//   ....[93]....
        /*0328*/ 	.word	0xffffffff


	//   ....[94]....
        /*032c*/ 	.word	0xffffffff


	//   ....[95]....
        /*0330*/ 	.word	0xffffffff


	//   ....[96]....
        /*0334*/ 	.word	0xffffffff


	//   ....[97]....
        /*0338*/ 	.word	0xffffffff


	//   ....[98]....
        /*033c*/ 	.word	0xffffffff


	//   ....[99]....
        /*0340*/ 	.word	0xffffffff


	//   ....[100]....
        /*0344*/ 	.word	0xffffffff


	//   ....[101]....
        /*0348*/ 	.word	0xffffffff


	//   ....[102]....
        /*034c*/ 	.word	0xffffffff


	//   ....[103]....
        /*0350*/ 	.word	0xffffffff


	//   ....[104]....
        /*0354*/ 	.word	0xffffffff


	//   ....[105]....
        /*0358*/ 	.word	0xffffffff


	//   ....[106]....
        /*035c*/ 	.word	0xffffffff


	//   ....[107]....
        /*0360*/ 	.word	0xffffffff


	//   ....[108]....
        /*0364*/ 	.word	0xffffffff


	//   ....[109]....
        /*0368*/ 	.word	0xffffffff


	//   ....[110]....
        /*036c*/ 	.word	0xffffffff


	//   ....[111]....
        /*0370*/ 	.word	0xffffffff


	//   ....[112]....
        /*0374*/ 	.word	0xffffffff


	//   ....[113]....
        /*0378*/ 	.word	0xffffffff


	//   ....[114]....
        /*037c*/ 	.word	0xffffffff


	//   ....[115]....
        /*0380*/ 	.word	0xffffffff


	//   ....[116]....
        /*0384*/ 	.word	0xffffffff


	//   ....[117]....
        /*0388*/ 	.word	0xffffffff


	//   ....[118]....
        /*038c*/ 	.word	0xffffffff


	//   ....[119]....
        /*0390*/ 	.word	0xffffffff


	//   ....[120]....
        /*0394*/ 	.word	0xffffffff


	//   ....[121]....
        /*0398*/ 	.word	0xffffffff


	//   ....[122]....
        /*039c*/ 	.word	0xffffffff


	//   ....[123]....
        /*03a0*/ 	.word	0xffffffff


	//   ....[124]....
        /*03a4*/ 	.word	0xffffffff


	//   ....[125]....
        /*03a8*/ 	.word	0xffffffff


	//   ....[126]....
        /*03ac*/ 	.word	0xffffffff


	//   ....[127]....
        /*03b0*/ 	.word	0xffffffff


	//   ....[128]....
        /*03b4*/ 	.word	0xffffffff


	//   ....[129]....
        /*03b8*/ 	.word	0xffffffff


	//   ....[130]....
        /*03bc*/ 	.word	0xffffffff


	//   ....[131]....
        /*03c0*/ 	.word	0xffffffff


	//   ....[132]....
        /*03c4*/ 	.word	0xffffffff


	//   ....[133]....
        /*03c8*/ 	.word	0xffffffff


	//   ....[134]....
        /*03cc*/ 	.word	0xffffffff


	//   ....[135]....
        /*03d0*/ 	.word	0xffffffff


	//   ....[136]....
        /*03d4*/ 	.word	0xffffffff


	//   ....[137]....
        /*03d8*/ 	.word	0xffffffff


	//   ....[138]....
        /*03dc*/ 	.word	0xffffffff


	//   ....[139]....
        /*03e0*/ 	.word	0xffffffff


	//   ....[140]....
        /*03e4*/ 	.word	0xffffffff


	//   ....[141]....
        /*03e8*/ 	.word	0xffffffff


	//   ....[142]....
        /*03ec*/ 	.word	0xffffffff


	//   ....[143]....
        /*03f0*/ 	.word	0xffffffff


	//   ....[144]....
        /*03f4*/ 	.word	0xffffffff


	//   ....[145]....
        /*03f8*/ 	.word	0xffffffff


	//   ....[146]....
        /*03fc*/ 	.word	0xffffffff


	//   ....[147]....
        /*0400*/ 	.word	0xffffffff


	//   ....[148]....
        /*0404*/ 	.word	0xffffffff


	//   ....[149]....
        /*0408*/ 	.word	0xffffffff


	//   ....[150]....
        /*040c*/ 	.word	0xffffffff


	//   ....[151]....
        /*0410*/ 	.word	0xffffffff


	//   ....[152]....
        /*0414*/ 	.word	0xffffffff


	//   ....[153]....
        /*0418*/ 	.word	0xffffffff


	//   ....[154]....
        /*041c*/ 	.word	0xffffffff


	//   ....[155]....
        /*0420*/ 	.word	0xffffffff


	//   ....[156]....
        /*0424*/ 	.word	0xffffffff


	//   ....[157]....
        /*0428*/ 	.word	0xffffffff


	//   ....[158]....
        /*042c*/ 	.word	0xffffffff


	//   ....[159]....
        /*0430*/ 	.word	0xffffffff


	//   ....[160]....
        /*0434*/ 	.word	0xffffffff


	//   ....[161]....
        /*0438*/ 	.word	0xffffffff


	//   ....[162]....
        /*043c*/ 	.word	0xffffffff


	//   ....[163]....
        /*0440*/ 	.word	0xffffffff


	//   ....[164]....
        /*0444*/ 	.word	0xffffffff


	//   ....[165]....
        /*0448*/ 	.word	0xffffffff


	//   ....[166]....
        /*044c*/ 	.word	0xffffffff


	//   ....[167]....
        /*0450*/ 	.word	0xffffffff


	//   ....[168]....
        /*0454*/ 	.word	0xffffffff


	//   ....[169]....
        /*0458*/ 	.word	0xffffffff


	//   ....[170]....
        /*045c*/ 	.word	0xffffffff


	//   ....[171]....
        /*0460*/ 	.word	0xffffffff


	//   ....[172]....
        /*0464*/ 	.word	0xffffffff


	//   ....[173]....
        /*0468*/ 	.word	0xffffffff


	//   ....[174]....
        /*046c*/ 	.word	0xffffffff


	//   ....[175]....
        /*0470*/ 	.word	0xffffffff


	//   ....[176]....
        /*0474*/ 	.word	0xffffffff


	//   ....[177]....
        /*0478*/ 	.word	0xffffffff


	//   ....[178]....
        /*047c*/ 	.word	0xffffffff


	//   ....[179]....
        /*0480*/ 	.word	0xffffffff


	//   ....[180]....
        /*0484*/ 	.word	0xffffffff


	//   ....[181]....
        /*0488*/ 	.word	0x0500000f


	//   ....[182]....
        /*048c*/ 	.word	0x0500000f


	//   ....[183]....
        /*0490*/ 	.word	0x0500000f


	//   ....[184]....
        /*0494*/ 	.word	0x0500000f


	//   ....[185]....
        /*0498*/ 	.word	0x0500000f


	//   ....[186]....
        /*049c*/ 	.word	0x0500000f


	//   ....[187]....
        /*04a0*/ 	.word	0x0500000f


	//   ....[188]....
        /*04a4*/ 	.word	0x0500000f


	//   ....[189]....
        /*04a8*/ 	.word	0x0500000f


	//   ....[190]....
        /*04ac*/ 	.word	0x0500000f


	//   ....[191]....
        /*04b0*/ 	.word	0x0500000f


	//   ....[192]....
        /*04b4*/ 	.word	0x0500000f


	//   ....[193]....
        /*04b8*/ 	.word	0x0500000f


	//   ....[194]....
        /*04bc*/ 	.word	0x0500000f


	//   ....[195]....
        /*04c0*/ 	.word	0x0500000f


	//   ....[196]....
        /*04c4*/ 	.word	0x0500000f


	//   ....[197]....
        /*04c8*/ 	.word	0x0500000f


	//   ....[198]....
        /*04cc*/ 	.word	0x0500000f


	//   ....[199]....
        /*04d0*/ 	.word	0x0500000f


	//   ....[200]....
        /*04d4*/ 	.word	0x0500000f


	//   ....[201]....
        /*04d8*/ 	.word	0x0500000f


	//   ....[202]....
        /*04dc*/ 	.word	0x0500000f


	//   ....[203]....
        /*04e0*/ 	.word	0x0500000f


	//   ....[204]....
        /*04e4*/ 	.word	0x0500000f


	//   ....[205]....
        /*04e8*/ 	.word	0x0500000f


	//   ....[206]....
        /*04ec*/ 	.word	0x0500000f


	//   ....[207]....
        /*04f0*/ 	.word	0x0500000f


	//   ....[208]....
        /*04f4*/ 	.word	0x0500000f


	//   ....[209]....
        /*04f8*/ 	.word	0x0500000f


	//   ....[210]....
        /*04fc*/ 	.word	0x0500000f


	//   ....[211]....
        /*0500*/ 	.word	0x0500000f


	//   ....[212]....
        /*0504*/ 	.word	0x0500000f


	//   ....[213]....
        /*0508*/ 	.word	0x0500000f


	//   ....[214]....
        /*050c*/ 	.word	0x0500000f


	//   ....[215]....
        /*0510*/ 	.word	0x0500000f


	//   ....[216]....
        /*0514*/ 	.word	0x0500000f


	//   ....[217]....
        /*0518*/ 	.word	0x0500000f


	//   ....[218]....
        /*051c*/ 	.word	0x0500000f


	//   ....[219]....
        /*0520*/ 	.word	0x0500000f


	//   ....[220]....
        /*0524*/ 	.word	0x0500000f


	//   ....[221]....
        /*0528*/ 	.word	0x0500000f


	//   ....[222]....
        /*052c*/ 	.word	0x0500000f


	//   ....[223]....
        /*0530*/ 	.word	0x0500000f


	//   ....[224]....
        /*0534*/ 	.word	0x0500000f


	//   ....[225]....
        /*0538*/ 	.word	0x0500000f


	//   ....[226]....
        /*053c*/ 	.word	0x0500000f


	//   ....[227]....
        /*0540*/ 	.word	0x0500000f


	//   ....[228]....
        /*0544*/ 	.word	0x0500000f


	//   ....[229]....
        /*0548*/ 	.word	0x0500000f


	//   ....[230]....
        /*054c*/ 	.word	0x0500000f


	//   ....[231]....
        /*0550*/ 	.word	0x0500000f


	//   ....[232]....
        /*0554*/ 	.word	0x0500000f


	//   ....[233]....
        /*0558*/ 	.word	0x0500000f


	//   ....[234]....
        /*055c*/ 	.word	0x0500000f


	//   ....[235]....
        /*0560*/ 	.word	0x0500000f


	//   ....[236]....
        /*0564*/ 	.word	0x0500000f


	//   ....[237]....
        /*0568*/ 	.word	0x0500000f


	//   ....[238]....
        /*056c*/ 	.word	0x0500000f


	//   ....[239]....
        /*0570*/ 	.word	0x0500000f


	//   ....[240]....
        /*0574*/ 	.word	0x0500000f


	//   ....[241]....
        /*0578*/ 	.word	0x0500000f


	//   ....[242]....
        /*057c*/ 	.word	0x0500000f


	//   ....[243]....
        /*0580*/ 	.word	0x0500000f


	//   ....[244]....
        /*0584*/ 	.word	0x0500000f


	//   ....[245]....
        /*0588*/ 	.word	0x0500000f


	//   ....[246]....
        /*058c*/ 	.word	0x0500000f


	//   ....[247]....
        /*0590*/ 	.word	0x0500000f


	//   ....[248]....
        /*0594*/ 	.word	0x0500000f


	//   ....[249]....
        /*0598*/ 	.word	0x0500000f


	//   ....[250]....
        /*059c*/ 	.word	0x0500000f


	//   ....[251]....
        /*05a0*/ 	.word	0x0500000f


	//   ....[252]....
        /*05a4*/ 	.word	0x0500000f


	//   ....[253]....
        /*05a8*/ 	.word	0x0500000f


	//   ....[254]....
        /*05ac*/ 	.word	0x0500000f


	//   ....[255]....
        /*05b0*/ 	.word	0x0500000f


	//   ....[0]....
        /*05b4*/ 	.word	0x0500000f


	//   ....[1]....
        /*05b8*/ 	.word	0x0500000f


	//   ....[2]....
        /*05bc*/ 	.word	0x0500000f


	//   ....[3]....
        /*05c0*/ 	.word	0x0500000f


	//   ....[4]....
        /*05c4*/ 	.word	0x0500000f


	//   ....[5]....
        /*05c8*/ 	.word	0x0500000f


	//   ....[6]....
        /*05cc*/ 	.word	0x0500000f


	//   ....[7]....
        /*05d0*/ 	.word	0x0500000f


	//   ....[8]....
        /*05d4*/ 	.word	0x0500000f


	//   ....[9]....
        /*05d8*/ 	.word	0x0500000f


	//   ....[10]....
        /*05dc*/ 	.word	0x0500000f


	//   ....[11]....
        /*05e0*/ 	.word	0x0500000f


	//   ....[12]....
        /*05e4*/ 	.word	0x0500000f


	//   ....[13]....
        /*05e8*/ 	.word	0x0500000f


	//   ....[14]....
        /*05ec*/ 	.word	0x0500000f


	//   ....[15]....
        /*05f0*/ 	.word	0x0500000f


	//   ....[16]....
        /*05f4*/ 	.word	0x0500000f


	//   ....[17]....
        /*05f8*/ 	.word	0x0500000f


	//   ....[18]....
        /*05fc*/ 	.word	0x0500000f


	//   ....[19]....
        /*0600*/ 	.word	0x0500000f


	//   ....[20]....
        /*0604*/ 	.word	0x0500000f


	//   ....[21]....
        /*0608*/ 	.word	0x0500000f


	//   ....[22]....
        /*060c*/ 	.word	0x0500000f


	//   ....[23]....
        /*0610*/ 	.word	0x0500000f


	//   ....[24]....
        /*0614*/ 	.word	0x0500000f


	//   ....[25]....
        /*0618*/ 	.word	0x0500000f


	//   ....[26]....
        /*061c*/ 	.word	0x0500000f


	//   ....[27]....
        /*0620*/ 	.word	0x0500000f


	//   ....[28]....
        /*0624*/ 	.word	0x0500000f


	//   ....[29]....
        /*0628*/ 	.word	0x0500000f


	//   ....[30]....
        /*062c*/ 	.word	0x0500000f


	//   ....[31]....
        /*0630*/ 	.word	0x0500000f


	//   ....[32]....
        /*0634*/ 	.word	0x0500000f


	//----- nvinfo : EIATTR_COOP_GROUP_INSTR_OFFSETS
	.align		4
.L_1489:
        /*0638*/ 	.byte	0x04, 0x28
        /*063a*/ 	.short	(.L_1491 - .L_1490)


	//   ....[0]....
.L_1490:
        /*063c*/ 	.word	0x00000080


	//   ....[1]....
        /*0640*/ 	.word	0x00000090


	//   ....[2]....
        /*0644*/ 	.word	0x000002d0


	//   ....[3]....
        /*0648*/ 	.word	0x00000430


	//   ....[4]....
        /*064c*/ 	.word	0x00000550


	//   ....[5]....
        /*0650*/ 	.word	0x000006b0


	//   ....[6]....
        /*0654*/ 	.word	0x00001c80


	//   ....[7]....
        /*0658*/ 	.word	0x00002300


	//   ....[8]....
        /*065c*/ 	.word	0x00003060


	//   ....[9]....
        /*0660*/ 	.word	0x000038b0


	//   ....[10]....
        /*0664*/ 	.word	0x000039c0


	//   ....[11]....
        /*0668*/ 	.word	0x00004220


	//   ....[12]....
        /*066c*/ 	.word	0x00004280


	//   ....[13]....
        /*0670*/ 	.word	0x000058c0


	//   ....[14]....
        /*0674*/ 	.word	0x00005ac0


	//   ....[15]....
        /*0678*/ 	.word	0x000066a0


	//   ....[16]....
        /*067c*/ 	.word	0x000067a0


	//   ....[17]....
        /*0680*/ 	.word	0x00006f90


	//   ....[18]....
        /*0684*/ 	.word	0x00007000


	//   ....[19]....
        /*0688*/ 	.word	0x00008cb0


	//   ....[20]....
        /*068c*/ 	.word	0x00008cc0


	//   ....[21]....
        /*0690*/ 	.word	0x00008cf0


	//   ....[22]....
        /*0694*/ 	.word	0x00008d00


	//   ....[23]....
        /*0698*/ 	.word	0x0000a6d0


	//   ....[24]....
        /*069c*/ 	.word	0x0000a8d0


	//   ....[25]....
        /*06a0*/ 	.word	0x0000b4b0


	//   ....[26]....
        /*06a4*/ 	.word	0x0000b5b0


	//   ....[27]....
        /*06a8*/ 	.word	0x0000bda0


	//   ....[28]....
        /*06ac*/ 	.word	0x0000be10


	//   ....[29]....
        /*06b0*/ 	.word	0x0000cdc0


	//   ....[30]....
        /*06b4*/ 	.word	0x0000cdf0


	//   ....[31]....
        /*06b8*/ 	.word	0x0000ceb0


	//   ....[32]....
        /*06bc*/ 	.word	0x0000cec0


	//   ....[33]....
        /*06c0*/ 	.word	0x0000ddb0


	//   ....[34]....
        /*06c4*/ 	.word	0x0000ddc0


	//   ....[35]....
        /*06c8*/ 	.word	0x0000ddd0


	//   ....[36]....
        /*06cc*/ 	.word	0x0000de10


	//   ....[37]....
        /*06d0*/ 	.word	0x0000e430


	//   ....[38]....
        /*06d4*/ 	.word	0x0000e470


	//   ....[39]....
        /*06d8*/ 	.word	0x0000e490


	//   ....[40]....
        /*06dc*/ 	.word	0x0000e4d0


	//   ....[41]....
        /*06e0*/ 	.word	0x0000e4f0


	//   ....[42]....
        /*06e4*/ 	.word	0x0000e500


	//   ....[43]....
        /*06e8*/ 	.word	0x0000e520


	//   ....[44]....
        /*06ec*/ 	.word	0x0000e540


	//   ....[45]....
        /*06f0*/ 	.word	0x0000e950


	//   ....[46]....
        /*06f4*/ 	.word	0x0000e980


	//   ....[47]....
        /*06f8*/ 	.word	0x0000ebc0


	//   ....[48]....
        /*06fc*/ 	.word	0x0000ebd0


	//   ....[49]....
        /*0700*/ 	.word	0x0000f720


	//   ....[50]....
        /*0704*/ 	.word	0x0000f750


	//   ....[51]....
        /*0708*/ 	.word	0x0000f790


	//   ....[52]....
        /*070c*/ 	.word	0x0000f7c0


	//   ....[53]....
        /*0710*/ 	.word	0x0000f7d0


	//   ....[54]....
        /*0714*/ 	.word	0x0000f7e0


	//   ....[55]....
        /*0718*/ 	.word	0x0000f7f0


	//   ....[56]....
        /*071c*/ 	.word	0x0000f810


	//   ....[57]....
        /*0720*/ 	.word	0x0000f980


	//   ....[58]....
        /*0724*/ 	.word	0x0000fb80


	//   ....[59]....
        /*0728*/ 	.word	0x0000fbb0


	//   ....[60]....
        /*072c*/ 	.word	0x0000fbe0


	//   ....[61]....
        /*0730*/ 	.word	0x0000fc10


	//   ....[62]....
        /*0734*/ 	.word	0x0000fc40


	//   ....[63]....
        /*0738*/ 	.word	0x0000fc70


	//   ....[64]....
        /*073c*/ 	.word	0x0000fdd0


	//   ....[65]....
        /*0740*/ 	.word	0x0000fe00


	//   ....[66]....
        /*0744*/ 	.word	0x0000fe30


	//   ....[67]....
        /*0748*/ 	.word	0x0000fe60


	//   ....[68]....
        /*074c*/ 	.word	0x0000fe90


	//   ....[69]....
        /*0750*/ 	.word	0x0000fec0


	//   ....[70]....
        /*0754*/ 	.word	0x0000ff50


	//   ....[71]....
        /*0758*/ 	.word	0x0000ff80


	//   ....[72]....
        /*075c*/ 	.word	0x0000ff90


	//   ....[73]....
        /*0760*/ 	.word	0x0000ffd0


	//   ....[74]....
        /*0764*/ 	.word	0x00012150


	//   ....[75]....
        /*0768*/ 	.word	0x00012170


	//   ....[76]....
        /*076c*/ 	.word	0x00012200


	//   ....[77]....
        /*0770*/ 	.word	0x00012220


	//   ....[78]....
        /*0774*/ 	.word	0x000122a0


	//   ....[79]....
        /*0778*/ 	.word	0x000122c0


	//   ....[80]....
        /*077c*/ 	.word	0x00012340


	//   ....[81]....
        /*0780*/ 	.word	0x00012360


	//   ....[82]....
        /*0784*/ 	.word	0x000123e0


	//   ....[83]....
        /*0788*/ 	.word	0x00012400


	//   ....[84]....
        /*078c*/ 	.word	0x00012480


	//   ....[85]....
        /*0790*/ 	.word	0x000124a0


	//   ....[86]....
        /*0794*/ 	.word	0x00012520


	//   ....[87]....
        /*0798*/ 	.word	0x00012540


	//   ....[88]....
        /*079c*/ 	.word	0x00012550


	//   ....[89]....
        /*07a0*/ 	.word	0x00012560


	//   ....[90]....
        /*07a4*/ 	.word	0x00012e10


	//   ....[91]....
        /*07a8*/ 	.word	0x00012e40


	//   ....[92]....
        /*07ac*/ 	.word	0x00012ee0


	//   ....[93]....
        /*07b0*/ 	.word	0x00012f00


	//   ....[94]....
        /*07b4*/ 	.word	0x00012f80


	//   ....[95]....
        /*07b8*/ 	.word	0x00012fa0


	//   ....[96]....
        /*07bc*/ 	.word	0x00013020


	//   ....[97]....
        /*07c0*/ 	.word	0x00013040


	//   ....[98]....
        /*07c4*/ 	.word	0x000130c0


	//   ....[99]....
        /*07c8*/ 	.word	0x000130e0


	//   ....[100]....
        /*07cc*/ 	.word	0x00013160


	//   ....[101]....
        /*07d0*/ 	.word	0x00013180


	//   ....[102]....
        /*07d4*/ 	.word	0x00013200


	//   ....[103]....
        /*07d8*/ 	.word	0x00013220


	//   ....[104]....
        /*07dc*/ 	.word	0x00013230


	//   ....[105]....
        /*07e0*/ 	.word	0x000132a0


	//   ....[106]....
        /*07e4*/ 	.word	0x000132f0


	//   ....[107]....
        /*07e8*/ 	.word	0x00013320


	//   ....[108]....
        /*07ec*/ 	.word	0x000133b0


	//   ....[109]....
        /*07f0*/ 	.word	0x000133c0


	//   ....[110]....
        /*07f4*/ 	.word	0x00013430


	//   ....[111]....
        /*07f8*/ 	.word	0x00013440


	//   ....[112]....
        /*07fc*/ 	.word	0x00013480


	//   ....[113]....
        /*0800*/ 	.word	0x000134a0


	//   ....[114]....
        /*0804*/ 	.word	0x00013be0


	//   ....[115]....
        /*0808*/ 	.word	0x00013c10


	//   ....[116]....
        /*080c*/ 	.word	0x00013c60


	//   ....[117]....
        /*0810*/ 	.word	0x00013c70


	//   ....[118]....
        /*0814*/ 	.word	0x00013cb0


	//   ....[119]....
        /*0818*/ 	.word	0x00013cc0


	//   ....[120]....
        /*081c*/ 	.word	0x00013d00


	//   ....[121]....
        /*0820*/ 	.word	0x00013d10


	//   ....[122]....
        /*0824*/ 	.word	0x00013d50


	//   ....[123]....
        /*0828*/ 	.word	0x00013d60


	//   ....[124]....
        /*082c*/ 	.word	0x00013da0


	//   ....[125]....
        /*0830*/ 	.word	0x00013db0


	//   ....[126]....
        /*0834*/ 	.word	0x00013df0


	//   ....[127]....
        /*0838*/ 	.word	0x00013e00


	//   ....[128]....
        /*083c*/ 	.word	0x00013e10


	//   ....[129]....
        /*0840*/ 	.word	0x00013e50


	//   ....[130]....
        /*0844*/ 	.word	0x00014110


	//   ....[131]....
        /*0848*/ 	.word	0x00014140


	//   ....[132]....
        /*084c*/ 	.word	0x000141a0


	//   ....[133]....
        /*0850*/ 	.word	0x000141b0


	//   ....[134]....
        /*0854*/ 	.word	0x00014200


	//   ....[135]....
        /*0858*/ 	.word	0x00014210


	//   ....[136]....
        /*085c*/ 	.word	0x00014260


	//   ....[137]....
        /*0860*/ 	.word	0x00014270


	//   ....[138]....
        /*0864*/ 	.word	0x000142c0


	//   ....[139]....
        /*0868*/ 	.word	0x000142d0


	//   ....[140]....
        /*086c*/ 	.word	0x00014320


	//   ....[141]....
        /*0870*/ 	.word	0x00014330


	//   ....[142]....
        /*0874*/ 	.word	0x00014380


	//   ....[143]....
        /*0878*/ 	.word	0x00014390


	//   ....[144]....
        /*087c*/ 	.word	0x000143a0


	//   ....[145]....
        /*0880*/ 	.word	0x000143e0


	//   ....[146]....
        /*0884*/ 	.word	0x00014970


	//   ....[147]....
        /*0888*/ 	.word	0x000149b0


	//   ....[148]....
        /*088c*/ 	.word	0x000149e0


	//   ....[149]....
        /*0890*/ 	.word	0x000149f0


	//   ....[150]....
        /*0894*/ 	.word	0x00014a00


	//   ....[151]....
        /*0898*/ 	.word	0x00014a10


	//   ....[152]....
        /*089c*/ 	.word	0x00014a30


	//   ....[153]....
        /*08a0*/ 	.word	0x00014a80


	//   ....[154]....
        /*08a4*/ 	.word	0x00014aa0


	//   ....[155]....
        /*08a8*/ 	.word	0x00014ae0


	//   ....[156]....
        /*08ac*/ 	.word	0x00014b00


	//   ....[157]....
        /*08b0*/ 	.word	0x00014b40


	//   ....[158]....
        /*08b4*/ 	.word	0x00014b60


	//   ....[159]....
        /*08b8*/ 	.word	0x00014bb0


	//   ....[160]....
        /*08bc*/ 	.word	0x00014be0


	//   ....[161]....
        /*08c0*/ 	.word	0x00014c40


	//   ....[162]....
        /*08c4*/ 	.word	0x00014ff0


	//   ....[163]....
        /*08c8*/ 	.word	0x00015020


	//   ....[164]....
        /*08cc*/ 	.word	0x00015080


	//   ....[165]....
        /*08d0*/ 	.word	0x000150b0


	//   ....[166]....
        /*08d4*/ 	.word	0x000150e0


	//   ....[167]....
        /*08d8*/ 	.word	0x00015110


	//   ....[168]....
        /*08dc*/ 	.word	0x00015140


	//   ....[169]....
        /*08e0*/ 	.word	0x00015170


	//   ....[170]....
        /*08e4*/ 	.word	0x00015310


	//   ....[171]....
        /*08e8*/ 	.word	0x00015340


	//   ....[172]....
        /*08ec*/ 	.word	0x00015370


	//   ....[173]....
        /*08f0*/ 	.word	0x000153a0


	//   ....[174]....
        /*08f4*/ 	.word	0x000153d0


	//   ....[175]....
        /*08f8*/ 	.word	0x00015400


	//   ....[176]....
        /*08fc*/ 	.word	0x000154c0


	//   ....[177]....
        /*0900*/ 	.word	0x000154e0


	//   ....[178]....
        /*0904*/ 	.word	0x00015500


	//   ....[179]....
        /*0908*/ 	.word	0x00015560


	//   ....[180]....
        /*090c*/ 	.word	0x00015f80


	//   ....[181]....
        /*0910*/ 	.word	0x000165e0


	//   ....[182]....
        /*0914*/ 	.word	0x000166d0


	//   ....[183]....
        /*0918*/ 	.word	0x00016770


	//   ....[184]....
        /*091c*/ 	.word	0x000167d0


	//   ....[185]....
        /*0920*/ 	.word	0x000168c0


	//   ....[186]....
        /*0924*/ 	.word	0x00016930


	//   ....[187]....
        /*0928*/ 	.word	0x00016a20


	//   ....[188]....
        /*092c*/ 	.word	0x00016a90


	//   ....[189]....
        /*0930*/ 	.word	0x00016b80


	//   ....[190]....
        /*0934*/ 	.word	0x00016bf0


	//   ....[191]....
        /*0938*/ 	.word	0x00016ce0


	//   ....[192]....
        /*093c*/ 	.word	0x00016d50


	//   ....[193]....
        /*0940*/ 	.word	0x00016e40


	//   ....[194]....
        /*0944*/ 	.word	0x00016eb0


	//   ....[195]....
        /*0948*/ 	.word	0x00016fa0


	//   ....[196]....
        /*094c*/ 	.word	0x00017010


	//   ....[197]....
        /*0950*/ 	.word	0x000170b0


	//   ....[198]....
        /*0954*/ 	.word	0x000171a0


	//   ....[199]....
        /*0958*/ 	.word	0x00017210


	//   ....[200]....
        /*095c*/ 	.word	0x00017270


	//   ....[201]....
        /*0960*/ 	.word	0x00017360


	//   ....[202]....
        /*0964*/ 	.word	0x000173c0


	//   ....[203]....
        /*0968*/ 	.word	0x000174c0


	//   ....[204]....
        /*096c*/ 	.word	0x00017520


	//   ....[205]....
        /*0970*/ 	.word	0x00017620


	//   ....[206]....
        /*0974*/ 	.word	0x00017680


	//   ....[207]....
        /*0978*/ 	.word	0x00017780


	//   ....[208]....
        /*097c*/ 	.word	0x000177e0


	//   ....[209]....
        /*0980*/ 	.word	0x000178e0


	//   ....[210]....
        /*0984*/ 	.word	0x00017940


	//   ....[211]....
        /*0988*/ 	.word	0x00017a40


	//   ....[212]....
        /*098c*/ 	.word	0x00017aa0


	//   ....[213]....
        /*0990*/ 	.word	0x00017b50


	//   ....[214]....
        /*0994*/ 	.word	0x00017c10


	//   ....[215]....
        /*0998*/ 	.word	0x00017cd0


	//   ....[216]....
        /*099c*/ 	.word	0x00017d30


	//   ....[217]....
        /*09a0*/ 	.word	0x00017e30


	//   ....[218]....
        /*09a4*/ 	.word	0x00017e90


	//   ....[219]....
        /*09a8*/ 	.word	0x00017f60


	//   ....[220]....
        /*09ac*/ 	.word	0x00017fc0


	//   ....[221]....
        /*09b0*/ 	.word	0x00018080


	//   ....[222]....
        /*09b4*/ 	.word	0x000181c0


	//   ....[223]....
        /*09b8*/ 	.word	0x00018260


	//   ....[224]....
        /*09bc*/ 	.word	0x000182d0


	//   ....[225]....
        /*09c0*/ 	.word	0x00018380


	//   ....[226]....
        /*09c4*/ 	.word	0x000183e0


	//   ....[227]....
        /*09c8*/ 	.word	0x00018490


	//   ....[228]....
        /*09cc*/ 	.word	0x000184f0


	//   ....[229]....
        /*09d0*/ 	.word	0x000185a0


	//   ....[230]....
        /*09d4*/ 	.word	0x00018600


	//   ....[231]....
        /*09d8*/ 	.word	0x000186b0


	//   ....[232]....
        /*09dc*/ 	.word	0x00018710


	//   ....[233]....
        /*09e0*/ 	.word	0x000187c0


	//   ....[234]....
        /*09e4*/ 	.word	0x00018820


	//   ....[235]....
        /*09e8*/ 	.word	0x000188d0


	//   ....[236]....
        /*09ec*/ 	.word	0x00018930


	//   ....[237]....
        /*09f0*/ 	.word	0x000189e0


	//   ....[238]....
        /*09f4*/ 	.word	0x00018ad0


	//   ....[239]....
        /*09f8*/ 	.word	0x00018b80


	//   ....[240]....
        /*09fc*/ 	.word	0x00018be0


	//   ....[241]....
        /*0a00*/ 	.word	0x00018ca0


	//   ....[242]....
        /*0a04*/ 	.word	0x00018d00


	//   ....[243]....
        /*0a08*/ 	.word	0x00018dc0


	//   ....[244]....
        /*0a0c*/ 	.word	0x00018e20


	//   ....[245]....
        /*0a10*/ 	.word	0x00018ee0


	//   ....[246]....
        /*0a14*/ 	.word	0x00018f40


	//   ....[247]....
        /*0a18*/ 	.word	0x00019000


	//   ....[248]....
        /*0a1c*/ 	.word	0x00019060


	//   ....[249]....
        /*0a20*/ 	.word	0x00019120


	//   ....[250]....
        /*0a24*/ 	.word	0x00019180


	//   ....[251]....
        /*0a28*/ 	.word	0x00019240


	//   ....[252]....
        /*0a2c*/ 	.word	0x000192a0


	//   ....[253]....
        /*0a30*/ 	.word	0x00019350


	//   ....[254]....
        /*0a34*/ 	.word	0x00019440


	//   ....[255]....
        /*0a38*/ 	.word	0x000194e0


	//   ....[0]....
        /*0a3c*/ 	.word	0x00019580


	//   ....[1]....
        /*0a40*/ 	.word	0x00019630


	//   ....[2]....
        /*0a44*/ 	.word	0x00019690


	//   ....[3]....
        /*0a48*/ 	.word	0x00019750


	//   ....[4]....
        /*0a4c*/ 	.word	0x000197b0


	//   ....[5]....
        /*0a50*/ 	.word	0x00019870


	//   ....[6]....
        /*0a54*/ 	.word	0x000198d0


	//   ....[7]....
        /*0a58*/ 	.word	0x00019990


	//   ....[8]....
        /*0a5c*/ 	.word	0x000199f0


	//   ....[9]....
        /*0a60*/ 	.word	0x00019ab0


	//   ....[10]....
        /*0a64*/ 	.word	0x00019b10


	//   ....[11]....
        /*0a68*/ 	.word	0x00019bd0


	//   ....[12]....
        /*0a6c*/ 	.word	0x00019c30


	//   ....[13]....
        /*0a70*/ 	.word	0x00019cd0


	//   ....[14]....
        /*0a74*/ 	.word	0x00019d60


	//   ....[15]....
        /*0a78*/ 	.word	0x00019e00


	//   ....[16]....
        /*0a7c*/ 	.word	0x00019f70


	//   ....[17]....
        /*0a80*/ 	.word	0x00019fe0


	//   ....[18]....
        /*0a84*/ 	.word	0x0001a050


	//   ....[19]....
        /*0a88*/ 	.word	0x0001a0c0


	//   ....[20]....
        /*0a8c*/ 	.word	0x0001a130


	//   ....[21]....
        /*0a90*/ 	.word	0x0001a1b0


	//   ....[22]....
        /*0a94*/ 	.word	0x0001a230


	//   ....[23]....
        /*0a98*/ 	.word	0x0001a2c0


	//   ....[24]....
        /*0a9c*/ 	.word	0x0001a330


	//   ....[25]....
        /*0aa0*/ 	.word	0x0001a3a0


	//   ....[26]....
        /*0aa4*/ 	.word	0x0001a410


	//   ....[27]....
        /*0aa8*/ 	.word	0x0001a490


	//   ....[28]....
        /*0aac*/ 	.word	0x0001a500


	//   ....[29]....
        /*0ab0*/ 	.word	0x0001a5b0


	//   ....[30]....
        /*0ab4*/ 	.word	0x0001a600


	//   ....[31]....
        /*0ab8*/ 	.word	0x0001a690


	//   ....[32]....
        /*0abc*/ 	.word	0x0001a7c0


	//----- nvinfo : EIATTR_REG_RECONFIG
	.align		4
.L_1491:
        /*0ac0*/ 	.byte	0x01, 0x54
	.zero		2


	//----- nvinfo : EIATTR_SYSCALL_OFFSETS
	.align		4
        /*0ac4*/ 	.byte	0x04, 0x46
        /*0ac6*/ 	.short	(.L_1493 - .L_1492)


	//   ....[0]....
.L_1492:
        /*0ac8*/ 	.word	0x00001e30


	//   ....[1]....
        /*0acc*/ 	.word	0x000117f0


	//   ....[2]....
        /*0ad0*/ 	.word	0x00011940


	//   ....[3]....
        /*0ad4*/ 	.word	0x00011a30


	//   ....[4]....
        /*0ad8*/ 	.word	0x00012910


	//----- nvinfo : EIATTR_MBARRIER_INSTR_OFFSETS
	.align		4
.L_1493:
        /*0adc*/ 	.byte	0x04, 0x39
        /*0ade*/ 	.short	(.L_1495 - .L_1494)


	//   ....[0]....
.L_1494:
        /*0ae0*/ 	.word	0x00000180
        /*0ae4*/ 	.word	0x000000ff
        /*0ae8*/ 	.word	0x00016800
        /*0aec*/ 	.short	0x0100
        /*0aee*/ 	.byte	0x08
	.zero		1


	//   ....[1]....
        /*0af0*/ 	.word	0x00000190
        /*0af4*/ 	.word	0x000000ff
        /*0af8*/ 	.word	0x00016820
        /*0afc*/ 	.short	0x0100
        /*0afe*/ 	.byte	0x08
	.zero		1


	//   ....[2]....
        /*0b00*/ 	.word	0x00000280
        /*0b04*/ 	.word	0x000000ff
        /*0b08*/ 	.word	0x00016830
        /*0b0c*/ 	.short	0x0100
        /*0b0e*/ 	.byte	0x08
	.zero		1


	//   ....[3]....
        /*0b10*/ 	.word	0x00000290
        /*0b14*/ 	.word	0x000000ff
        /*0b18*/ 	.word	0x00016840
        /*0b1c*/ 	.short	0x0100
        /*0b1e*/ 	.byte	0x08
	.zero		1


	//   ....[4]....
        /*0b20*/ 	.word	0x000002a0
        /*0b24*/ 	.word	0x000000ff
        /*0b28*/ 	.word	0x00016838
        /*0b2c*/ 	.short	0x0100
        /*0b2e*/ 	.byte	0x08
	.zero		1


	//   ....[5]....
        /*0b30*/ 	.word	0x000002b0
        /*0b34*/ 	.word	0x000000ff
        /*0b38*/ 	.word	0x00016848
        /*0b3c*/ 	.short	0x0100
        /*0b3e*/ 	.byte	0x08
	.zero		1


	//   ....[6]....
        /*0b40*/ 	.word	0x000003e0
        /*0b44*/ 	.word	0x000000ff
        /*0b48*/ 	.word	0x00016850
        /*0b4c*/ 	.short	0x0100
        /*0b4e*/ 	.byte	0x08
	.zero		1


	//   ....[7]....
        /*0b50*/ 	.word	0x000003f0
        /*0b54*/ 	.word	0x000000ff
        /*0b58*/ 	.word	0x00016860
        /*0b5c*/ 	.short	0x0100
        /*0b5e*/ 	.byte	0x08
	.zero		1


	//   ....[8]....
        /*0b60*/ 	.word	0x00000400
        /*0b64*/ 	.word	0x000000ff
        /*0b68*/ 	.word	0x00016858
        /*0b6c*/ 	.short	0x0100
        /*0b6e*/ 	.byte	0x08
	.zero		1


	//   ....[9]....
        /*0b70*/ 	.word	0x00000410
        /*0b74*/ 	.word	0x000000ff
        /*0b78*/ 	.word	0x00016868
        /*0b7c*/ 	.short	0x0100
        /*0b7e*/ 	.byte	0x08
	.zero		1


	//   ....[10]....
        /*0b80*/ 	.word	0x00000500
        /*0b84*/ 	.word	0x000000ff
        /*0b88*/ 	.word	0x00016870
        /*0b8c*/ 	.short	0x0100
        /*0b8e*/ 	.byte	0x06
	.zero		1


	//   ....[11]....
        /*0b90*/ 	.word	0x00000510
        /*0b94*/ 	.word	0x000000ff
        /*0b98*/ 	.word	0x00016880
        /*0b9c*/ 	.short	0x0100
        /*0b9e*/ 	.byte	0x06
	.zero		1


	//   ....[12]....
        /*0ba0*/ 	.word	0x00000520
        /*0ba4*/ 	.word	0x000000ff
        /*0ba8*/ 	.word	0x00016878
        /*0bac*/ 	.short	0x0100
        /*0bae*/ 	.byte	0x06
	.zero		1


	//   ....[13]....
        /*0bb0*/ 	.word	0x00000530
        /*0bb4*/ 	.word	0x000000ff
        /*0bb8*/ 	.word	0x00016888
        /*0bbc*/ 	.short	0x0100
        /*0bbe*/ 	.byte	0x06
	.zero		1


	//   ....[14]....
        /*0bc0*/ 	.word	0x00000660
        /*0bc4*/ 	.word	0x000000ff
        /*0bc8*/ 	.word	0x00016890
        /*0bcc*/ 	.short	0x0100
        /*0bce*/ 	.byte	0x08
	.zero		1


	//   ....[15]....
        /*0bd0*/ 	.word	0x00000670
        /*0bd4*/ 	.word	0x000000ff
        /*0bd8*/ 	.word	0x000168a0
        /*0bdc*/ 	.short	0x0100
        /*0bde*/ 	.byte	0x08
	.zero		1


	//   ....[16]....
        /*0be0*/ 	.word	0x00000680
        /*0be4*/ 	.word	0x000000ff
        /*0be8*/ 	.word	0x00016898
        /*0bec*/ 	.short	0x0100
        /*0bee*/ 	.byte	0x08
	.zero		1


	//   ....[17]....
        /*0bf0*/ 	.word	0x00000690
        /*0bf4*/ 	.word	0x000000ff
        /*0bf8*/ 	.word	0x000168a8
        /*0bfc*/ 	.short	0x0100
        /*0bfe*/ 	.byte	0x08
	.zero		1


	//   ....[18]....
        /*0c00*/ 	.word	0x000007d0
        /*0c04*/ 	.word	0x000000ff
        /*0c08*/ 	.word	0x000168b0
        /*0c0c*/ 	.short	0x0100
        /*0c0e*/ 	.byte	0x08
	.zero		1


	//   ....[19]....
        /*0c10*/ 	.word	0x000007e0
        /*0c14*/ 	.word	0x000000ff
        /*0c18*/ 	.word	0x000168c0
        /*0c1c*/ 	.short	0x0100
        /*0c1e*/ 	.byte	0x08
	.zero		1


	//   ....[20]....
        /*0c20*/ 	.word	0x000007f0
        /*0c24*/ 	.word	0x000000ff
        /*0c28*/ 	.word	0x000168b8
        /*0c2c*/ 	.short	0x0100
        /*0c2e*/ 	.byte	0x08
	.zero		1


	//   ....[21]....
        /*0c30*/ 	.word	0x00000800
        /*0c34*/ 	.word	0x000000ff
        /*0c38*/ 	.word	0x000168c8
        /*0c3c*/ 	.short	0x0100
        /*0c3e*/ 	.byte	0x08
	.zero		1


	//   ....[22]....
        /*0c40*/ 	.word	0x00001eb0
        /*0c44*/ 	.word	0x000000ff
        /*0c48*/ 	.word	0x00016800
        /*0c4c*/ 	.short	0x010a
        /*0c4e*/ 	.byte	0x2d
	.zero		1


	//   ....[23]....
        /*0c50*/ 	.word	0x00001f30
        /*0c54*/ 	.word	0x00000003
        /*0c58*/ 	.word	0x00016830
        /*0c5c*/ 	.short	0x010a
        /*0c5e*/ 	.byte	0x3f
	.zero		1


	//   ....[24]....
        /*0c60*/ 	.word	0x00001f70
        /*0c64*/ 	.word	0x00000003
        /*0c68*/ 	.word	0x00016830
        /*0c6c*/ 	.short	0x010a
        /*0c6e*/ 	.byte	0x3f
	.zero		1


	//   ....[25]....
        /*0c70*/ 	.word	0x00002310
        /*0c74*/ 	.word	0x000000ff
        /*0c78*/ 	.word	0x00000000
        /*0c7c*/ 	.short	0x0101
        /*0c7e*/ 	.byte	0x06
	.zero		1


	//   ....[26]....
        /*0c80*/ 	.word	0x000051a0
        /*0c84*/ 	.word	0x000000ff
        /*0c88*/ 	.word	0x00016830
        /*0c8c*/ 	.short	0x010a
        /*0c8e*/ 	.byte	0x06
	.zero		1


	//   ....[27]....
        /*0c90*/ 	.word	0x000051e0
        /*0c94*/ 	.word	0x000000ff
        /*0c98*/ 	.word	0x00016830
        /*0c9c*/ 	.short	0x010a
        /*0c9e*/ 	.byte	0x06
	.zero		1


	//   ....[28]....
        /*0ca0*/ 	.word	0x00005410
        /*0ca4*/ 	.word	0x000000ff
        /*0ca8*/ 	.word	0x00016850
        /*0cac*/ 	.short	0x010a
        /*0cae*/ 	.byte	0x06
	.zero		1


	//   ....[29]....
        /*0cb0*/ 	.word	0x00005450
        /*0cb4*/ 	.word	0x000000ff
        /*0cb8*/ 	.word	0x00016850
        /*0cbc*/ 	.short	0x010a
        /*0cbe*/ 	.byte	0x06
	.zero		1


	//   ....[30]....
        /*0cc0*/ 	.word	0x00005880
        /*0cc4*/ 	.word	0x000000ff
        /*0cc8*/ 	.word	0x00000000
        /*0ccc*/ 	.short	0x0101
        /*0cce*/ 	.byte	0x06
	.zero		1


	//   ....[31]....
        /*0cd0*/ 	.word	0x00007b20
        /*0cd4*/ 	.word	0x000000ff
        /*0cd8*/ 	.word	0x00000000
        /*0cdc*/ 	.short	0x0101
        /*0cde*/ 	.byte	0x06
	.zero		1


	//   ....[32]....
        /*0ce0*/ 	.word	0x00008260
        /*0ce4*/ 	.word	0x000000ff
        /*0ce8*/ 	.word	0x00016830
        /*0cec*/ 	.short	0x010a
        /*0cee*/ 	.byte	0x06
	.zero		1


	//   ....[33]....
        /*0cf0*/ 	.word	0x000082a0
        /*0cf4*/ 	.word	0x000000ff
        /*0cf8*/ 	.word	0x00016830
        /*0cfc*/ 	.short	0x010a
        /*0cfe*/ 	.byte	0x06
	.zero		1


	//   ....[34]....
        /*0d00*/ 	.word	0x000084d0
        /*0d04*/ 	.word	0x000000ff
        /*0d08*/ 	.word	0x00016850
        /*0d0c*/ 	.short	0x010a
        /*0d0e*/ 	.byte	0x06
	.zero		1


	//   ....[35]....
        /*0d10*/ 	.word	0x00008510
        /*0d14*/ 	.word	0x000000ff
        /*0d18*/ 	.word	0x00016850
        /*0d1c*/ 	.short	0x010a
        /*0d1e*/ 	.byte	0x06
	.zero		1


	//   ....[36]....
        /*0d20*/ 	.word	0x00008940
        /*0d24*/ 	.word	0x000000ff
        /*0d28*/ 	.word	0x00000000
        /*0d2c*/ 	.short	0x0101
        /*0d2e*/ 	.byte	0x06
	.zero		1


	//   ....[37]....
        /*0d30*/ 	.word	0x00009ae0
        /*0d34*/ 	.word	0x000000ff
        /*0d38*/ 	.word	0x00000000
        /*0d3c*/ 	.short	0x0101
        /*0d3e*/ 	.byte	0x06
	.zero		1


	//   ....[38]....
        /*0d40*/ 	.word	0x00009fe0
        /*0d44*/ 	.word	0x000000ff
        /*0d48*/ 	.word	0x00016830
        /*0d4c*/ 	.short	0x010a
        /*0d4e*/ 	.byte	0x06
	.zero		1


	//   ....[39]....
        /*0d50*/ 	.word	0x0000a020
        /*0d54*/ 	.word	0x000000ff
        /*0d58*/ 	.word	0x00016830
        /*0d5c*/ 	.short	0x010a
        /*0d5e*/ 	.byte	0x06
	.zero		1


	//   ....[40]....
        /*0d60*/ 	.word	0x0000a220
        /*0d64*/ 	.word	0x000000ff
        /*0d68*/ 	.word	0x00016850
        /*0d6c*/ 	.short	0x010a
        /*0d6e*/ 	.byte	0x06
	.zero		1


	//   ....[41]....
        /*0d70*/ 	.word	0x0000a260
        /*0d74*/ 	.word	0x000000ff
        /*0d78*/ 	.word	0x00016850
        /*0d7c*/ 	.short	0x010a
        /*0d7e*/ 	.byte	0x06
	.zero		1


	//   ....[42]....
        /*0d80*/ 	.word	0x0000a690
        /*0d84*/ 	.word	0x000000ff
        /*0d88*/ 	.word	0x00000000
        /*0d8c*/ 	.short	0x0101
        /*0d8e*/ 	.byte	0x06
	.zero		1


	//   ....[43]....
        /*0d90*/ 	.word	0x0000c930
        /*0d94*/ 	.word	0x000000ff
        /*0d98*/ 	.word	0x00000000
        /*0d9c*/ 	.short	0x0101
        /*0d9e*/ 	.byte	0x06
	.zero		1


	//   ....[44]....
        /*0da0*/ 	.word	0x0000cd30
        /*0da4*/ 	.word	0x000000ff
        /*0da8*/ 	.word	0x00016850
        /*0dac*/ 	.short	0x010a
        /*0dae*/ 	.byte	0x05
	.zero		1


	//   ....[45]....
        /*0db0*/ 	.word	0x0000cd70
        /*0db4*/ 	.word	0x000000ff
        /*0db8*/ 	.word	0x00016850
        /*0dbc*/ 	.short	0x010a
        /*0dbe*/ 	.byte	0x05
	.zero		1


	//   ....[46]....
        /*0dc0*/ 	.word	0x0000d2f0
        /*0dc4*/ 	.word	0x000000ff
        /*0dc8*/ 	.word	0x00000000
        /*0dcc*/ 	.short	0x0101
        /*0dce*/ 	.byte	0x04
	.zero		1


	//   ....[47]....
        /*0dd0*/ 	.word	0x0000e2e0
        /*0dd4*/ 	.word	0x00000000
        /*0dd8*/ 	.word	0x00000000
        /*0ddc*/ 	.short	0x0101
        /*0dde*/ 	.byte	0x3f
	.zero		1


	//   ....[48]....
        /*0de0*/ 	.word	0x0000e970
        /*0de4*/ 	.word	0x00000006
        /*0de8*/ 	.word	0x00000000
        /*0dec*/ 	.short	0x0101
        /*0dee*/ 	.byte	0x3f
	.zero		1


	//   ....[49]....
        /*0df0*/ 	.word	0x00011ef0
        /*0df4*/ 	.word	0x00000005
        /*0df8*/ 	.word	0x00016840
        /*0dfc*/ 	.short	0x010a
        /*0dfe*/ 	.byte	0x3f
	.zero		1


	//   ....[50]....
        /*0e00*/ 	.word	0x00012660
        /*0e04*/ 	.word	0x00000005
        /*0e08*/ 	.word	0x00016830
        /*0e0c*/ 	.short	0x0107
        /*0e0e*/ 	.byte	0x3f
	.zero		1


	//   ....[51]....
        /*0e10*/ 	.word	0x00012730
        /*0e14*/ 	.word	0x00000005
        /*0e18*/ 	.word	0x00016830
        /*0e1c*/ 	.short	0x0101
        /*0e1e*/ 	.byte	0x3f
	.zero		1


	//   ....[52]....
        /*0e20*/ 	.word	0x00013540
        /*0e24*/ 	.word	0x00000016
        /*0e28*/ 	.word	0x00016800
        /*0e2c*/ 	.short	0x0107
        /*0e2e*/ 	.byte	0x3f
	.zero		1


	//   ....[53]....
        /*0e30*/ 	.word	0x00013640
        /*0e34*/ 	.word	0x00000016
        /*0e38*/ 	.word	0x00016800
        /*0e3c*/ 	.short	0x0101
        /*0e3e*/ 	.byte	0x3f
	.zero		1


	//   ....[54]....
        /*0e40*/ 	.word	0x00013670
        /*0e44*/ 	.word	0x00000016
        /*0e48*/ 	.word	0x00016820
        /*0e4c*/ 	.short	0x010a
        /*0e4e*/ 	.byte	0x3f
	.zero		1


	//   ....[55]....
        /*0e50*/ 	.word	0x00013a00
        /*0e54*/ 	.word	0x00000005
        /*0e58*/ 	.word	0x00016840
        /*0e5c*/ 	.short	0x010a
        /*0e5e*/ 	.byte	0x3f
	.zero		1


	//   ....[56]....
        /*0e60*/ 	.word	0x00013ed0
        /*0e64*/ 	.word	0x00000005
        /*0e68*/ 	.word	0x00016830
        /*0e6c*/ 	.short	0x0107
        /*0e6e*/ 	.byte	0x3f
	.zero		1


	//   ....[57]....
        /*0e70*/ 	.word	0x00013f90
        /*0e74*/ 	.word	0x00000005
        /*0e78*/ 	.word	0x00016830
        /*0e7c*/ 	.short	0x0101
        /*0e7e*/ 	.byte	0x3f
	.zero		1


	//   ....[58]....
        /*0e80*/ 	.word	0x00013ff0
        /*0e84*/ 	.word	0x00000005
        /*0e88*/ 	.word	0x00016860
        /*0e8c*/ 	.short	0x010a
        /*0e8e*/ 	.byte	0x3f
	.zero		1


	//   ....[59]....
        /*0e90*/ 	.word	0x000144d0
        /*0e94*/ 	.word	0x00000005
        /*0e98*/ 	.word	0x00016850
        /*0e9c*/ 	.short	0x0107
        /*0e9e*/ 	.byte	0x3f
	.zero		1


	//   ....[60]....
        /*0ea0*/ 	.word	0x00014640
        /*0ea4*/ 	.word	0x00000005
        /*0ea8*/ 	.word	0x00016850
        /*0eac*/ 	.short	0x0101
        /*0eae*/ 	.byte	0x3f
	.zero		1


	//   ....[61]....
        /*0eb0*/ 	.word	0x00014860
        /*0eb4*/ 	.word	0x00000000
        /*0eb8*/ 	.word	0x00016860
        /*0ebc*/ 	.short	0x010a
        /*0ebe*/ 	.byte	0x3f
	.zero		1


	//   ....[62]....
        /*0ec0*/ 	.word	0x00014cf0
        /*0ec4*/ 	.word	0x00000000
        /*0ec8*/ 	.word	0x00016850
        /*0ecc*/ 	.short	0x0107
        /*0ece*/ 	.byte	0x3f
	.zero		1


	//   ....[63]....
        /*0ed0*/ 	.word	0x00014db0
        /*0ed4*/ 	.word	0x00000000
        /*0ed8*/ 	.word	0x00016850
        /*0edc*/ 	.short	0x0101
        /*0ede*/ 	.byte	0x3f
	.zero		1


	//   ....[64]....
        /*0ee0*/ 	.word	0x00015f00
        /*0ee4*/ 	.word	0x00000004
        /*0ee8*/ 	.word	0x00016820
        /*0eec*/ 	.short	0x010a
        /*0eee*/ 	.byte	0x3f
	.zero		1


	//   ....[65]....
        /*0ef0*/ 	.word	0x00016080
        /*0ef4*/ 	.word	0x00000005
        /*0ef8*/ 	.word	0x00016840
        /*0efc*/ 	.short	0x010a
        /*0efe*/ 	.byte	0x3f
	.zero		1


	//   ....[66]....
        /*0f00*/ 	.word	0x00016120
        /*0f04*/ 	.word	0x00000019
        /*0f08*/ 	.word	0x00016840
        /*0f0c*/ 	.short	0x010a
        /*0f0e*/ 	.byte	0x3f
	.zero		1


	//   ....[67]....
        /*0f10*/ 	.word	0x00016160
        /*0f14*/ 	.word	0x00000005
        /*0f18*/ 	.word	0x00016860
        /*0f1c*/ 	.short	0x010a
        /*0f1e*/ 	.byte	0x3f
	.zero		1


	//   ....[68]....
        /*0f20*/ 	.word	0x000161a0
        /*0f24*/ 	.word	0x00000019
        /*0f28*/ 	.word	0x00016860
        /*0f2c*/ 	.short	0x010a
        /*0f2e*/ 	.byte	0x3f
	.zero		1


	//   ....[69]....
        /*0f30*/ 	.word	0x00016210
        /*0f34*/ 	.word	0x00000003
        /*0f38*/ 	.word	0x00016800
        /*0f3c*/ 	.short	0x010a
        /*0f3e*/ 	.byte	0x3f
	.zero		1


	//   ....[70]....
        /*0f40*/ 	.word	0x00016260
        /*0f44*/ 	.word	0x00000003
        /*0f48*/ 	.word	0x00016830
        /*0f4c*/ 	.short	0x010a
        /*0f4e*/ 	.byte	0x3f
	.zero		1


	//   ....[71]....
        /*0f50*/ 	.word	0x000162c0
        /*0f54*/ 	.word	0x00000005
        /*0f58*/ 	.word	0x00016830
        /*0f5c*/ 	.short	0x010a
        /*0f5e*/ 	.byte	0x3f
	.zero		1


	//   ....[72]....
        /*0f60*/ 	.word	0x00016320
        /*0f64*/ 	.word	0x00000005
        /*0f68*/ 	.word	0x00016850
        /*0f6c*/ 	.short	0x010a
        /*0f6e*/ 	.byte	0x3f
	.zero		1


	//   ....[73]....
        /*0f70*/ 	.word	0x00016380
        /*0f74*/ 	.word	0x00000005
        /*0f78*/ 	.word	0x00016830
        /*0f7c*/ 	.short	0x010a
        /*0f7e*/ 	.byte	0x3f
	.zero		1


	//   ....[74]....
        /*0f80*/ 	.word	0x000163e0
        /*0f84*/ 	.word	0x00000005
        /*0f88*/ 	.word	0x00016850
        /*0f8c*/ 	.short	0x010a
        /*0f8e*/ 	.byte	0x3f
	.zero		1


	//   ....[75]....
        /*0f90*/ 	.word	0x00016440
        /*0f94*/ 	.word	0x00000005
        /*0f98*/ 	.word	0x00016830
        /*0f9c*/ 	.short	0x010a
        /*0f9e*/ 	.byte	0x3f
	.zero		1


	//   ....[76]....
        /*0fa0*/ 	.word	0x000164a0
        /*0fa4*/ 	.word	0x00000005
        /*0fa8*/ 	.word	0x00016850
        /*0fac*/ 	.short	0x010a
        /*0fae*/ 	.byte	0x3f
	.zero		1


	//   ....[77]....
        /*0fb0*/ 	.word	0x00016500
        /*0fb4*/ 	.word	0x00000007
        /*0fb8*/ 	.word	0x00016850
        /*0fbc*/ 	.short	0x010a
        /*0fbe*/ 	.byte	0x3f
	.zero		1


	//   ....[78]....
        /*0fc0*/ 	.word	0x00016620
        /*0fc4*/ 	.word	0x00000005
        /*0fc8*/ 	.word	0x00016840
        /*0fcc*/ 	.short	0x010a
        /*0fce*/ 	.byte	0x3f
	.zero		1


	//   ....[79]....
        /*0fd0*/ 	.word	0x000180c0
        /*0fd4*/ 	.word	0x00000016
        /*0fd8*/ 	.word	0x00016820
        /*0fdc*/ 	.short	0x010a
        /*0fde*/ 	.byte	0x3f
	.zero		1


	//   ....[80]....
        /*0fe0*/ 	.word	0x00018110
        /*0fe4*/ 	.word	0x00000005
        /*0fe8*/ 	.word	0x00016840
        /*0fec*/ 	.short	0x010a
        /*0fee*/ 	.byte	0x3f
	.zero		1


	//   ....[81]....
        /*0ff0*/ 	.word	0x00018a20
        /*0ff4*/ 	.word	0x00000005
        /*0ff8*/ 	.word	0x00016860
        /*0ffc*/ 	.short	0x010a
        /*0ffe*/ 	.byte	0x3f
	.zero		1


	//   ....[82]....
        /*1000*/ 	.word	0x00019390
        /*1004*/ 	.word	0x00000000
        /*1008*/ 	.word	0x00016860
        /*100c*/ 	.short	0x010a
        /*100e*/ 	.byte	0x3f
	.zero		1


	//   ....[83]....
        /*1010*/ 	.word	0x0001a6e0
        /*1014*/ 	.word	0x00000004
        /*1018*/ 	.word	0x00016820
        /*101c*/ 	.short	0x010a
        /*101e*/ 	.byte	0x3f
	.zero		1


	//   ....[84]....
        /*1020*/ 	.word	0x0001a880
        /*1024*/ 	.word	0x00000005
        /*1028*/ 	.word	0x00016840
        /*102c*/ 	.short	0x010a
        /*102e*/ 	.byte	0x3f
	.zero		1


	//   ....[85]....
        /*1030*/ 	.word	0x0001a8d0
        /*1034*/ 	.word	0x00000019
        /*1038*/ 	.word	0x00016840
        /*103c*/ 	.short	0x010a
        /*103e*/ 	.byte	0x3f
	.zero		1


	//   ....[86]....
        /*1040*/ 	.word	0x0001a920
        /*1044*/ 	.word	0x00000005
        /*1048*/ 	.word	0x00016860
        /*104c*/ 	.short	0x010a
        /*104e*/ 	.byte	0x3f
	.zero		1


	//----- nvinfo : EIATTR_NUM_MBARRIERS
	.align		4
.L_1495:
        /*1050*/ 	.byte	0x03, 0x38
        /*1052*/ 	.short	0x0016


	//----- nvinfo : EIATTR_EXIT_INSTR_OFFSETS
	.align		4
        /*1054*/ 	.byte	0x04, 0x1c
        /*1056*/ 	.short	(.L_1497 - .L_1496)


	//   ....[0]....
.L_1496:
        /*1058*/ 	.word	0x000009b0


	//   ....[1]....
        /*105c*/ 	.word	0x0000f920


	//   ....[2]....
        /*1060*/ 	.word	0x000161f0


	//----- nvinfo : EIATTR_MAX_THREADS
	.align		4
.L_1497:
        /*1064*/ 	.byte	0x04, 0x05
        /*1066*/ 	.short	(.L_1499 - .L_1498)
.L_1498:
        /*1068*/ 	.word	0x00000200
        /*106c*/ 	.word	0x00000001
        /*1070*/ 	.word	0x00000001


	//----- nvinfo : EIATTR_CRS_STACK_SIZE
	.align		4
.L_1499:
        /*1074*/ 	.byte	0x04, 0x1e
        /*1076*/ 	.short	(.L_1501 - .L_1500)
.L_1500:
        /*1078*/ 	.word	0x00000000


	//----- nvinfo : EIATTR_CBANK_PARAM_SIZE
	.align		4
.L_1501:
        /*107c*/ 	.byte	0x03, 0x19
        /*107e*/ 	.short	0x0af0


	//----- nvinfo : EIATTR_PARAM_CBANK
	.align		4
        /*1080*/ 	.byte	0x04, 0x0a
        /*1082*/ 	.short	(.L_1503 - .L_1502)
	.align		4
.L_1502:
        /*1084*/ 	.word	index@(.nv.constant0._ZN7cutlass13device_kernelIN5flash11enable_sm90INS1_16FlashAttnFwdSm90INS1_25CollectiveMainloopFwdSm90ILi2EN4cute5tupleIJNS5_1CILi1EEES8_S8_EEENS6_IJNS7_ILi192EEENS7_ILi128EEENS7_ILi64EEEEEELi64ENS_6half_tEfNS_4arch4Sm90ELb0ELb1ELb0ELb1ELb1ELb0ELb0ELb1ELb1ELb1ELb1ELb0EEENS1_21CollectiveEpilogueFwdINS6_IJSA_SC_SB_EEES9_SE_SG_Li384ELb1ELb1ELb1ELb0EEENS1_36VarlenDynamicPersistentTileSchedulerILi192ELi128ELi384ELi128ELb1ELb1ELb1ELb1ELb0ELb1EEEEEEEEEvNT_6ParamsE)
        /*1088*/ 	.short	0x0210
        /*108a*/ 	.short	0x0af0


	//----- nvinfo : EIATTR_SW_WAR
	.align		4
.L_1503:
        /*108c*/ 	.byte	0x04, 0x36
        /*108e*/ 	.short	(.L_1505 - .L_1504)
.L_1504:
        /*1090*/ 	.word	0x00000008
.L_1505:


//--------------------- .nv.info._ZN7cutlass13device_kernelIN5flash11enable_sm90INS1_16FlashAttnFwdSm90INS1_25CollectiveMainloopFwdSm90ILi2EN4cute5tupleIJNS5_1CILi1EEES8_S8_EEENS6_IJNS7_ILi192EEENS7_ILi128EEENS7_ILi64EEEEEELi64ENS_6half_tEfNS_4arch4Sm90ELb0ELb1ELb0ELb1ELb1ELb1ELb0ELb1ELb1ELb1ELb1ELb0EEENS1_21CollectiveEpilogueFwdINS6_IJSA_SC_SB_EEES9_SE_SG_Li384ELb1ELb1ELb1ELb0EEENS1_36VarlenDynamicPersistentTileSchedulerILi192ELi128ELi384ELi128ELb1ELb1ELb1ELb1ELb0ELb1EEEEEEEEEvNT_6ParamsE --------------------------
	.section	.nv.info._ZN7cutlass13device_kernelIN5flash11enable_sm90INS1_16FlashAttnFwdSm90INS1_25CollectiveMainloopFwdSm90ILi2EN4cute5tupleIJNS5_1CILi1EEES8_S8_EEENS6_IJNS7_ILi192EEENS7_ILi128EEENS7_ILi64EEEEEELi64ENS_6half_tEfNS_4arch4Sm90ELb0ELb1ELb0ELb1ELb1ELb1ELb0ELb1ELb1ELb1ELb1ELb0EEENS1_21CollectiveEpilogueFwdINS6_IJSA_SC_SB_EEES9_SE_SG_Li384ELb1ELb1ELb1ELb0EEENS1_36VarlenDynamicPersistentTileSchedulerILi192ELi128ELi384ELi128ELb1ELb1ELb1ELb1ELb0ELb1EEEEEEEEEvNT_6ParamsE,"",@"SHT_CUDA_INFO"
	.sectionflags	@""
	.align	4


	//----- nvinfo : EIATTR_CUDA_API_VERSION
	.align		4
        /*0000*/ 	.byte	0x04, 0x37
        /*0002*/ 	.short	(.L_1507 - .L_1506)
.L_1506:
        /*0004*/ 	.word	0x00000082


	//----- nvinfo : EIATTR_KPARAM_INFO
	.align		4
.L_1507:
        /*0008*/ 	.byte	0x04, 0x17
        /*000a*/ 	.short	(.L_1509 - .L_1508)
.L_1508:
        /*000c*/ 	.word	0x00000000
        /*0010*/ 	.short	0x0000
        /*0012*/ 	.short	0x0070
        /*0014*/ 	.byte	0x00, 0xf0, 0x01, 0x2a


	//----- nvinfo : EIATTR_SPARSE_MMA_MASK
	.align		4
.L_1509:
        /*0018*/ 	.byte	0x03, 0x50
        /*001a*/ 	.short	0x0000


	//----- nvinfo : EIATTR_MAXREG_COUNT
	.align		4
        /*001c*/ 	.byte	0x03, 0x1b
        /*001e*/ 	.short	0x0080


	//----- nvinfo : EIATTR_NUM_BARRIERS
	.align		4
        /*0020*/ 	.byte	0x02, 0x4c
        /*0022*/ 	.byte	0x10
	.zero		1


	//----- nvinfo : EIATTR_EXTERNS
	.align		4
        /*0024*/ 	.byte	0x04, 0x0f
        /*0026*/ 	.short	(.L_1511 - .L_1510)


	//   ....[0]....
	.align		4
.L_1510:
        /*0028*/ 	.word	index@(__assertfail)


	//----- nvinfo : EIATTR_ANNOTATIONS
	.align		4
.L_1511:
        /*002c*/ 	.byte	0x04, 0x55
        /*002e*/ 	.short	(.L_1513 - .L_1512)


	//   ....[0]....
.L_1512:
        /* <DEDUP_REMOVED lines=82> */


	//----- nvinfo : EIATTR_MERCURY_ISA_VERSION
	.align		4
.L_1513:
        /*0538*/ 	.byte	0x03, 0x5f
        /*053a*/ 	.short	0x0101


	//----- nvinfo : EIATTR_UNUSED_LOAD_BYTE_OFFSET
	.align		4
        /*053c*/ 	.byte	0x04, 0x44
        /*053e*/ 	.short	(.L_1515 - .L_1514)


	//   ....[0]....
.L_1514:
        /*0540*/ 	.word	0x00000a90
        /*0544*/ 	.word	0x0000fff0


	//   ....[1]....
        /*0548*/ 	.word	0x00015b70
        /*054c*/ 	.word	0x0000fff0


	//----- nvinfo : EIATTR_INT_WARP_WIDE_INSTR_OFFSETS
	.align		4
.L_1515:
        /*0550*/ 	.byte	0x04, 0x31
        /*0552*/ 	.short	(.L_1517 - .L_1516)


	//   ....[0]....
.L_1516:
        /*0554*/ 	.word	0x00000130


	//   ....[1]....
        /*0558*/ 	.word	0x00000170


	//   ....[2]....
        /*055c*/ 	.word	0x000001e0


	//   ....[3]....
        /*0560*/ 	.word	0x0001b150


	//   ....[4]....
        /*0564*/ 	.word	0x0001b1e0


	//   ....[5]....
        /*0568*/ 	.word	0x0001e330


	//   ....[6]....
        /*056c*/ 	.word	0x0001e3c0


	//----- nvinfo : EIATTR_COOP_GROUP_MASK_REGIDS
	.align		4
.L_1517:
        /*0570*/ 	.byte	0x04, 0x29
        /*0572*/ 	.short	(.L_1519 - .L_1518)


	//   ....[0]....
.L_1518:
        /*0574*/ 	.word	0xffffffff


	//   ....[1]....
        /*0578*/ 	.word	0xffffffff


	//   ....[2]....
        /*057c*/ 	.word	0xffffffff


	//   ....[3]....
        /*0580*/ 	.word	0xffffffff


	//   ....[4]....
        /*0584*/ 	.word	0xffffffff


	//   ....[5]....
        /*0588*/ 	.word	0xffffffff


	//   ....[6]....
        /*058c*/ 	.word	0xffffffff


	//   ....[7]....
        /*0590*/ 	.word	0xffffffff


	//   ....[8]....
        /*0594*/ 	.word	0xffffffff


	//   ....[9]....
        /*0598*/ 	.word	0xffffffff


	//   ....[10]....
        /*059c*/ 	.word	0xffffffff


	//   ....[11]....
        /*05a0*/ 	.word	0xffffffff


	//   ....[12]....
        /*05a4*/ 	.word	0xffffffff


	//   ....[13]....
        /*05a8*/ 	.word	0xffffffff


	//   ....[14]....
        /*05ac*/ 	.word	0xffffffff


	//   ....[15]....
        /*05b0*/ 	.word	0xffffffff


	//   ....[16]....
        /*05b4*/ 	.word	0xffffffff


	//   ....[17]....
        /*05b8*/ 	.word	0xffffffff


	//   ....[18]....
        /*05bc*/ 	.word	0xffffffff


	//   ....[19]....
        /*05c0*/ 	.word	0xffffffff


	//   ....[20]....
        /*05c4*/ 	.word	0xffffffff


	//   ....[21]....
        /*05c8*/ 	.word	0xffffffff


	//   ....[22]....
        /*05cc*/ 	.word	0xffffffff


	//   ....[23]....
        /*05d0*/ 	.word	0xffffffff


	//   ....[24]....
        /*05d4*/ 	.word	0xffffffff


	//   ....[25]....
        /*05d8*/ 	.word	0xffffffff


	//   ....[26]....
        /*05dc*/ 	.word	0xffffffff


	//   ....[27]....
        /*05e0*/ 	.word	0xffffffff


	//   ....[28]....
        /*05e4*/ 	.word	0xffffffff


	//   ....[29]....
        /*05e8*/ 	.word	0xffffffff


	//   ....[30]....
        /*05ec*/ 	.word	0xffffffff


	//   ....[31]....
        /*05f0*/ 	.word	0xffffffff


	//   ....[32]....
        /*05f4*/ 	.word	0xffffffff


	//   ....[33]....
        /*05f8*/ 	.word	0xffffffff


	//   ....[34]....
        /*05fc*/ 	.word	0xffffffff


	//   ....[35]....
        /*0600*/ 	.word	0xffffffff


	//   ....[36]....
        /*0604*/ 	.word	0xffffffff


	//   ....[37]....
        /*0608*/ 	.word	0xffffffff


	//   ....[38]....
        /*060c*/ 	.word	0xffffffff


	//   ....[39]....
        /*0610*/ 	.word	0xffffffff


	//   ....[40]....
        /*0614*/ 	.word	0xffffffff


	//   ....[41]....
        /*0618*/ 	.word	0xffffffff


	//   ....[42]....
        /*061c*/ 	.word	0xffffffff


	//   ....[43]....
        /*0620*/ 	.word	0xffffffff


	//   ....[44]....
        /*0624*/ 	.word	0xffffffff


	//   ....[45]....
        /*0628*/ 	.word	0xffffffff


	//   ....[46]....
        /*062c*/ 	.word	0xffffffff


	//   ....[47]....
        /*0630*/ 	.word	0xffffffff


	//   ....[48]....
        /*0634*/ 	.word	0xffffffff


	//   ....[49]....
        /*0638*/ 	.word	0xffffffff


	//   ....[50]....
        /*063c*/ 	.word	0xffffffff


	//   ....[51]....
        /*0640*/ 	.word	0xffffffff


	//   ....[52]....
        /*0644*/ 	.word	0xffffffff


	//   ....[53]....
        /*0648*/ 	.word	0xffffffff


	//   ....[54]....
        /*064c*/ 	.word	0xffffffff


	//   ....[55]....
        /*0650*/ 	.word	0xffffffff


	//   ....[56]....
        /*0654*/ 	.word	0xffffffff


	//   ....[57]....
        /*0658*/ 	.word	0xffffffff


	//   ....[58]....
        /*065c*/ 	.word	0xffffffff


	//   ....[59]....
        /*0660*/ 	.word	0xffffffff


	//   ....[60]....
        /*0664*/ 	.word	0xffffffff


	//   ....[61]....
        /*0668*/ 	.word	0xffffffff


	//   ....[62]....
        /*066c*/ 	.word	0xffffffff


	//   ....[63]....
        /*0670*/ 	.word	0xffffffff


	//   ....[64]....
        /*0674*/ 	.word	0xffffffff


	//   ....[65]....
        /*0678*/ 	.word	0xffffffff


	//   ....[66]....
        /*067c*/ 	.word	0xffffffff


	//   ....[67]....
        /*0680*/ 	.word	0xffffffff


	//   ....[68]....
        /*0684*/ 	.word	0xffffffff


	//   ....[69]....
        /*0688*/ 	.word	0xffffffff


	//   ....[70]....
        /*068c*/ 	.word	0xffffffff


	//   ....[71]....
        /*0690*/ 	.word	0xffffffff


	//   ....[72]....
        /*0694*/ 	.word	0xffffffff


	//   ....[73]....
        /*0698*/ 	.word	0xffffffff


	//   ....[74]....
        /*069c*/ 	.word	0xffffffff


	//   ....[75]....
        /*06a0*/ 	.word	0xffffffff


	//   ....[76]....
        /*06a4*/ 	.word	0xffffffff


	//   ....[77]....
        /*06a8*/ 	.word	0xffffffff


	//   ....[78]....
        /*06ac*/ 	.word	0xffffffff


	//   ....[79]....
        /*06b0*/ 	.word	0xffffffff


	//   ....[80]....
        /*06b4*/ 	.word	0xffffffff


	//   ....[81]....
        /*06b8*/ 	.word	0xffffffff


	//   ....[82]....
        /*06bc*/ 	.word	0xffffffff


	//   ....[83]....
        /*06c0*/ 	.word	0xffffffff


	//   ....[84]....
        /*06c4*/ 	.word	0xffffffff


	//   ....[85]....
        /*06c8*/ 	.word	0xffffffff


	//   ....[86]....
        /*06cc*/ 	.word	0xffffffff


	//   ....[87]....
        /*06d0*/ 	.word	0xffffffff


	//   ....[88]....
        /*06d4*/ 	.word	0xffffffff


	//   ....[89]....
        /*06d8*/ 	.word	0xffffffff


	//   ....[90]....
        /*06dc*/ 	.word	0xffffffff


	//   ....[91]....
        /*06e0*/ 	.word	0xffffffff


	//   ....[92]....
        /*06e4*/ 	.word	0xffffffff


	//   ....[93]....
        /*06e8*/ 	.word	0xffffffff


	//   ....[94]....
        /*06ec*/ 	.word	0xffffffff


	//   ....[95]....
        /*06f0*/ 	.word	0xffffffff


	//   ....[96]....
        /*06f4*/ 	.word	0xffffffff


	//   ....[97]....
        /*06f8*/ 	.word	0xffffffff


	//   ....[98]....
        /*06fc*/ 	.word	0xffffffff


	//   ....[99]....
        /*0700*/ 	.word	0xffffffff


	//   ....[100]....
        /*0704*/ 	.word	0xffffffff


	//   ....[101]....
        /*0708*/ 	.word	0xffffffff


	//   ....[102]....
        /*070c*/ 	.word	0xffffffff


	//   ....[103]....
        /*0710*/ 	.word	0xffffffff


	//   ....[104]....
        /*0714*/ 	.word	0xffffffff


	//   ....[105]....
        /*0718*/ 	.word	0xffffffff


	//   ....[106]....
        /*071c*/ 	.word	0xffffffff


	//   ....[107]....
        /*0720*/ 	.word	0xffffffff


	//   ....[108]....
        /*0724*/ 	.word	0xffffffff


	//   ....[109]....
        /*0728*/ 	.word	0xffffffff


	//   ....[110]....
        /*072c*/ 	.word	0xffffffff


	//   ....[111]....
        /*0730*/ 	.word	0xffffffff


	//   ....[112]....
        /*0734*/ 	.word	0xffffffff


	//   ....[113]....
        /*0738*/ 	.word	0xffffffff


	//   ....[114]....
        /*073c*/ 	.word	0xffffffff


	//   ....[115]....
        /*0740*/ 	.word	0xffffffff


	//   ....[116]....
        /*0744*/ 	.word	0xffffffff


	//   ....[117]....
        /*0748*/ 	.word	0xffffffff


	//   ....[118]....
        /*074c*/ 	.word	0xffffffff


	//   ....[119]....
        /*0750*/ 	.word	0xffffffff


	//   ....[120]....
        /*0754*/ 	.word	0xffffffff


	//   ....[121]....
        /*0758*/ 	.word	0xffffffff


	//   ....[122]....
        /*075c*/ 	.word	0xffffffff


	//   ....[123]....
        /*0760*/ 	.word	0xffffffff


	//   ....[124]....
        /*0764*/ 	.word	0xffffffff


	//   ....[125]....
        /*0768*/ 	.word	0xffffffff


	//   ....[126]....
        /*076c*/ 	.word	0xffffffff


	//   ....[127]....
        /*0770*/ 	.word	0xffffffff


	//   ....[128]....
        /*0774*/ 	.word	0xffffffff


	//   ....[129]....
        /*0778*/ 	.word	0xffffffff


	//   ....[130]....
        /*077c*/ 	.word	0xffffffff


	//   ....[131]....
        /*0780*/ 	.word	0xffffffff


	//   ....[132]....
        /*0784*/ 	.word	0xffffffff


	//   ....[133]....
        /*0788*/ 	.word	0xffffffff


	//   ....[134]....
        /*078c*/ 	.word	0xffffffff


	//   ....[135]....
        /*0790*/ 	.word	0xffffffff


	//   ....[136]....
        /*0794*/ 	.word	0xffffffff


	//   ....[137]....
        /*0798*/ 	.word	0xffffffff


	//   ....[138]....
        /*079c*/ 	.word	0xffffffff


	//   ....[139]....
        /*07a0*/ 	.word	0xffffffff


	//   ....[140]....
        /*07a4*/ 	.word	0xffffffff


	//   ....[141]....
        /*07a8*/ 	.word	0xffffffff


	//   ....[142]....
        /*07ac*/ 	.word	0xffffffff


	//   ....[143]....
        /*07b0*/ 	.word	0xffffffff


	//   ....[144]....
        /*07b4*/ 	.word	0xffffffff


	//   ....[145]....
        /*07b8*/ 	.word	0xffffffff


	//   ....[146]....
        /*07bc*/ 	.word	0xffffffff


	//   ....[147]....
        /*07c0*/ 	.word	0xffffffff


	//   ....[148]....
        /*07c4*/ 	.word	0xffffffff


	//   ....[149]....
        /*07c8*/ 	.word	0xffffffff


	//   ....[150]....
        /*07cc*/ 	.word	0xffffffff


	//   ....[151]....
        /*07d0*/ 	.word	0xffffffff


	//   ....[152]....
        /*07d4*/ 	.word	0xffffffff


	//   ....[153]....
        /*07d8*/ 	.word	0xffffffff


	//   ....[154]....
        /*07dc*/ 	.word	0xffffffff


	//   ....[155]....
        /*07e0*/ 	.word	0xffffffff


	//   ....[156]....
        /*07e4*/ 	.word	0xffffffff


	//   ....[157]....
        /*07e8*/ 	.word	0xffffffff


	//   ....[158]....
        /*07ec*/ 	.word	0xffffffff


	//   ....[159]....
        /*07f0*/ 	.word	0xffffffff


	//   ....[160]....
        /*07f4*/ 	.word	0xffffffff


	//   ....[161]....
        /*07f8*/ 	.word	0xffffffff


	//   ....[162]....
        /*07fc*/ 	.word	0xffffffff


	//   ....[163]....
        /*0800*/ 	.word	0xffffffff


	//   ....[164]....
        /*0804*/ 	.word	0xffffffff


	//   ....[165]....
        /*0808*/ 	.word	0xffffffff


	//   ....[166]....
        /*080c*/ 	.word	0xffffffff


	//   ....[167]....
        /*0810*/ 	.word	0xffffffff


	//   ....[168]....
        /*0814*/ 	.word	0xffffffff


	//   ....[169]....
        /*0818*/ 	.word	0xffffffff


	//   ....[170]....
        /*081c*/ 	.word	0xffffffff


	//   ....[171]....
        /*0820*/ 	.word	0xffffffff


	//   ....[172]....
        /*0824*/ 	.word	0xffffffff


	//   ....[173]....
        /*0828*/ 	.word	0xffffffff


	//   ....[174]....
        /*082c*/ 	.word	0xffffffff


	//   ....[175]....
        /*0830*/ 	.word	0xffffffff


	//   ....[176]....
        /*0834*/ 	.word	0xffffffff


	//   ....[177]....
        /*0838*/ 	.word	0xffffffff


	//   ....[178]....
        /*083c*/ 	.word	0xffffffff


	//   ....[179]....
        /*0840*/ 	.word	0xffffffff


	//   ....[180]....
        /*0844*/ 	.word	0xffffffff


	//   ....[181]....
        /*0848*/ 	.word	0xffffffff


	//   ....[182]....
        /*084c*/ 	.word	0xffffffff


	//   ....[183]....
        /*0850*/ 	.word	0xffffffff


	//   ....[184]....
        /*0854*/ 	.word	0xffffffff


	//   ....[185]....
        /*0858*/ 	.word	0xffffffff


	//   ....[186]....
        /*085c*/ 	.word	0xffffffff


	//   ....[187]....
        /*0860*/ 	.word	0xffffffff


	//   ....[188]....
        /*0864*/ 	.word	0xffffffff


	//   ....[189]....
        /*0868*/ 	.word	0xffffffff


	//   ....[190]....
        /*086c*/ 	.word	0xffffffff


	//   ....[191]....
        /*0870*/ 	.word	0xffffffff


	//   ....[192]....
        /*0874*/ 	.word	0xffffffff


	//   ....[193]....
        /*0878*/ 	.word	0xffffffff


	//   ....[194]....
        /*087c*/ 	.word	0xffffffff


	//   ....[195]....
        /*0880*/ 	.word	0xffffffff


	//   ....[196]....
        /*0884*/ 	.word	0xffffffff


	//   ....[197]....
        /*0888*/ 	.word	0xffffffff


	//   ....[198]....
        /*088c*/ 	.word	0xffffffff


	//   ....[199]....
        /*0890*/ 	.word	0xffffffff


	//   ....[200]....
        /*0894*/ 	.word	0xffffffff


	//   ....[201]....
        /*0898*/ 	.word	0xffffffff


	//   ....[202]....
        /*089c*/ 	.word	0xffffffff


	//   ....[203]....
        /*08a0*/ 	.word	0xffffffff


	//   ....[204]....
        /*08a4*/ 	.word	0xffffffff


	//   ....[205]....
        /*08a8*/ 	.word	0xffffffff


	//   ....[206]....
        /*08ac*/ 	.word	0xffffffff


	//   ....[207]....
        /*08b0*/ 	.word	0xffffffff


	//   ....[208]....
        /*08b4*/ 	.word	0xffffffff


	//   ....[209]....
        /*08b8*/ 	.word	0xffffffff


	//   ....[210]....
        /*08bc*/ 	.word	0xffffffff


	//   ....[211]....
        /*08c0*/ 	.word	0xffffffff


	//   ....[212]....
        /*08c4*/ 	.word	0xffffffff


	//   ....[213]....
        /*08c8*/ 	.word	0xffffffff


	//   ....[214]....
        /*08cc*/ 	.word	0xffffffff


	//   ....[215]....
        /*08d0*/ 	.word	0x0500000f


	//   ....[216]....
        /*08d4*/ 	.word	0x0500000f


	//   ....[217]....
        /*08d8*/ 	.word	0x0500000f


	//   ....[218]....
        /*08dc*/ 	.word	0x0500000f


	//   ....[219]....
        /*08e0*/ 	.word	0x0500000f


	//   ....[220]....
        /*08e4*/ 	.word	0x0500000f


	//   ....[221]....
        /*08e8*/ 	.word	0x0500000f


	//   ....[222]....
        /*08ec*/ 	.word	0x0500000f


	//   ....[223]....
        /*08f0*/ 	.word	0x0500000f


	//   ....[224]....
        /*08f4*/ 	.word	0x0500000f


	//   ....[225]....
        /*08f8*/ 	.word	0x0500000f


	//   ....[226]....
        /*08fc*/ 	.word	0x0500000f


	//   ....[227]....
        /*0900*/ 	.word	0x0500000f


	//   ....[228]....
        /*0904*/ 	.word	0x0500000f


	//   ....[229]....
        /*0908*/ 	.word	0x0500000f


	//   ....[230]....
        /*090c*/ 	.word	0x0500000f


	//   ....[231]....
        /*0910*/ 	.word	0x0500000f


	//   ....[232]....
        /*0914*/ 	.word	0x0500000f


	//   ....[233]....
        /*0918*/ 	.word	0x0500000f


	//   ....[234]....
        /*091c*/ 	.word	0x0500000f


	//   ....[235]....
        /*0920*/ 	.word	0x0500000f


	//   ....[236]....
        /*0924*/ 	.word	0x0500000f


	//   ....[237]....
        /*0928*/ 	.word	0x0500000f


	//   ....[238]....
        /*092c*/ 	.word	0x0500000f


	//   ....[239]....
        /*0930*/ 	.word	0x0500000f


	//   ....[240]....
        /*0934*/ 	.word	0x0500000f


	//   ....[241]....
        /*0938*/ 	.word	0x0500000f


	//   ....[242]....
        /*093c*/ 	.word	0x0500000f


	//   ....[243]....
        /*0940*/ 	.word	0x0500000f


	//   ....[244]....
        /*0944*/ 	.word	0x0500000f


	//   ....[245]....
        /*0948*/ 	.word	0x0500000f


	//   ....[246]....
        /*094c*/ 	.word	0x0500000f


	//   ....[247]....
        /*0950*/ 	.word	0x0500000f


	//   ....[248]....
        /*0954*/ 	.word	0x0500000f


	//   ....[249]....
        /*0958*/ 	.word	0x0500000f


	//   ....[250]....
        /*095c*/ 	.word	0x0500000f


	//   ....[251]....
        /*0960*/ 	.word	0x0500000f


	//   ....[252]....
        /*0964*/ 	.word	0x0500000f


	//   ....[253]....
        /*0968*/ 	.word	0x0500000f


	//   ....[254]....
        /*096c*/ 	.word	0x0500000f


	//   ....[255]....
        /*0970*/ 	.word	0x0500000f


	//   ....[0]....
        /*0974*/ 	.word	0x0500000f


	//   ....[1]....
        /*0978*/ 	.word	0x0500000f


	//   ....[2]....
        /*097c*/ 	.word	0x0500000f


	//   ....[3]....
        /*0980*/ 	.word	0x0500000f


	//   ....[4]....
        /*0984*/ 	.word	0x0500000f


	//   ....[5]....
        /*0988*/ 	.word	0x0500000f


	//   ....[6]....
        /*098c*/ 	.word	0x0500000f


	//   ....[7]....
        /*0990*/ 	.word	0x0500000f


	//   ....[8]....
        /*0994*/ 	.word	0x0500000f


	//   ....[9]....
        /*0998*/ 	.word	0x0500000f


	//   ....[10]....
        /*099c*/ 	.word	0x0500000f


	//   ....[11]....
        /*09a0*/ 	.word	0x0500000f


	//   ....[12]....
        /*09a4*/ 	.word	0x0500000f


	//   ....[13]....
        /*09a8*/ 	.word	0x0500000f


	//   ....[14]....
        /*09ac*/ 	.word	0x0500000f


	//   ....[15]....
        /*09b0*/ 	.word	0x0500000f


	//   ....[16]....
        /*09b4*/ 	.word	0x0500000f


	//   ....[17]....
        /*09b8*/ 	.word	0x0500000f


	//   ....[18]....
        /*09bc*/ 	.word	0x0500000f


	//   ....[19]....
        /*09c0*/ 	.word	0x0500000f


	//   ....[20]....
        /*09c4*/ 	.word	0x0500000f


	//   ....[21]....
        /*09c8*/ 	.word	0x0500000f


	//   ....[22]....
        /*09cc*/ 	.word	0x0500000f


	//   ....[23]....
        /*09d0*/ 	.word	0x0500000f


	//   ....[24]....
        /*09d4*/ 	.word	0x0500000f


	//   ....[25]....
        /*09d8*/ 	.word	0x0500000f


	//   ....[26]....
        /*09dc*/ 	.word	0x0500000f


	//   ....[27]....
        /*09e0*/ 	.word	0x0500000f


	//   ....[28]....
        /*09e4*/ 	.word	0x0500000f


	//   ....[29]....
        /*09e8*/ 	.word	0x0500000f


	//   ....[30]....
        /*09ec*/ 	.word	0x0500000f


	//   ....[31]....
        /*09f0*/ 	.word	0x0500000f


	//   ....[32]....
        /*09f4*/ 	.word	0x0500000f


	//   ....[33]....
        /*09f8*/ 	.word	0x0500000f


	//   ....[34]....
        /*09fc*/ 	.word	0x0500000f


	//   ....[35]....
        /*0a00*/ 	.word	0x0500000f


	//   ....[36]....
        /*0a04*/ 	.word	0x0500000f


	//   ....[37]....
        /*0a08*/ 	.word	0x0500000f


	//   ....[38]....
        /*0a0c*/ 	.word	0x0500000f


	//   ....[39]....
        /*0a10*/ 	.word	0x0500000f


	//   ....[40]....
        /*0a14*/ 	.word	0x0500000f


	//   ....[41]....
        /*0a18*/ 	.word	0x0500000f


	//   ....[42]....
        /*0a1c*/ 	.word	0x0500000f


	//   ....[43]....
        /*0a20*/ 	.word	0x0500000f


	//   ....[44]....
        /*0a24*/ 	.word	0x0500000f


	//   ....[45]....
        /*0a28*/ 	.word	0x0500000f


	//   ....[46]....
        /*0a2c*/ 	.word	0x0500000f


	//   ....[47]....
        /*0a30*/ 	.word	0x0500000f


	//   ....[48]....
        /*0a34*/ 	.word	0x0500000f


	//   ....[49]....
        /*0a38*/ 	.word	0x0500000f


	//   ....[50]....
        /*0a3c*/ 	.word	0x0500000f


	//   ....[51]....
        /*0a40*/ 	.word	0x0500000f


	//   ....[52]....
        /*0a44*/ 	.word	0x0500000f


	//   ....[53]....
        /*0a48*/ 	.word	0x0500000f


	//   ....[54]....
        /*0a4c*/ 	.word	0x0500000f


	//   ....[55]....
        /*0a50*/ 	.word	0x0500000f


	//   ....[56]....
        /*0a54*/ 	.word	0x0500000f


	//   ....[57]....
        /*0a58*/ 	.word	0x0500000f


	//   ....[58]....
        /*0a5c*/ 	.word	0x0500000f


	//   ....[59]....
        /*0a60*/ 	.word	0x0500000f


	//   ....[60]....
        /*0a64*/ 	.word	0x0500000f


	//   ....[61]....
        /*0a68*/ 	.word	0x0500000f


	//   ....[62]....
        /*0a6c*/ 	.word	0x0500000f


	//   ....[63]....
        /*0a70*/ 	.word	0x0500000f


	//   ....[64]....
        /*0a74*/ 	.word	0x0500000f


	//   ....[65]....
        /*0a78*/ 	.word	0x0500000f


	//   ....[66]....
        /*0a7c*/ 	.word	0x0500000f


	//   ....[67]....
        /*0a80*/ 	.word	0x0500000f


	//   ....[68]....
        /*0a84*/ 	.word	0x0500000f


	//   ....[69]....
        /*0a88*/ 	.word	0x0500000f


	//   ....[70]....
        /*0a8c*/ 	.word	0x0500000f


	//   ....[71]....
        /*0a90*/ 	.word	0x0500000f


	//   ....[72]....
        /*0a94*/ 	.word	0x0500000f


	//   ....[73]....
        /*0a98*/ 	.word	0x0500000f


	//   ....[74]....
        /*0a9c*/ 	.word	0x0500000f


	//   ....[75]....
        /*0aa0*/ 	.word	0x0500000f


	//   ....[76]....
        /*0aa4*/ 	.word	0x0500000f


	//   ....[77]....
        /*0aa8*/ 	.word	0x0500000f


	//   ....[78]....
        /*0aac*/ 	.word	0x0500000f


	//   ....[79]....
        /*0ab0*/ 	.word	0x0500000f


	//   ....[80]....
        /*0ab4*/ 	.word	0x0500000f


	//   ....[81]....
        /*0ab8*/ 	.word	0x0500000f


	//   ....[82]....
        /*0abc*/ 	.word	0x0500000f


	//   ....[83]....
        /*0ac0*/ 	.word	0x0500000f


	//   ....[84]....
        /*0ac4*/ 	.word	0x0500000f


	//   ....[85]....
        /*0ac8*/ 	.word	0x0500000f


	//   ....[86]....
        /*0acc*/ 	.word	0x0500000f


	//   ....[87]....
        /*0ad0*/ 	.word	0x0500000f


	//   ....[88]....
        /*0ad4*/ 	.word	0x0500000f


	//   ....[89]....
        /*0ad8*/ 	.word	0x0500000f


	//   ....[90]....
        /*0adc*/ 	.word	0x0500000f


	//   ....[91]....
        /*0ae0*/ 	.word	0x0500000f


	//   ....[92]....
        /*0ae4*/ 	.word	0x0500000f


	//   ....[93]....
        /*0ae8*/ 	.word	0x0500000f


	//   ....[94]....
        /*0aec*/ 	.word	0x0500000f


	//   ....[95]....
        /*0af0*/ 	.word	0x0500000f


	//   ....[96]....
        /*0af4*/ 	.word	0x0500000f


	//   ....[97]....
        /*0af8*/ 	.word	0x0500000f


	//   ....[98]....
        /*0afc*/ 	.word	0x0500000f


	//   ....[99]....
        /*0b00*/ 	.word	0x0500000f


	//   ....[100]....
        /*0b04*/ 	.word	0x0500000f


	//   ....[101]....
        /*0b08*/ 	.word	0x0500000f


	//   ....[102]....
        /*0b0c*/ 	.word	0x0500000f


	//   ....[103]....
        /*0b10*/ 	.word	0x0500000f


	//   ....[104]....
        /*0b14*/ 	.word	0x0500000f


	//   ....[105]....
        /*0b18*/ 	.word	0x0500000f


	//   ....[106]....
        /*0b1c*/ 	.word	0x0500000f


	//   ....[107]....
        /*0b20*/ 	.word	0x0500000f


	//   ....[108]....
        /*0b24*/ 	.word	0x0500000f


	//   ....[109]....
        /*0b28*/ 	.word	0x0500000f


	//   ....[110]....
        /*0b2c*/ 	.word	0x0500000f


	//   ....[111]....
        /*0b30*/ 	.word	0x0500000f


	//   ....[112]....
        /*0b34*/ 	.word	0x0500000f


	//   ....[113]....
        /*0b38*/ 	.word	0x0500000f


	//   ....[114]....
        /*0b3c*/ 	.word	0x0500000f


	//   ....[115]....
        /*0b40*/ 	.word	0x0500000f


	//   ....[116]....
        /*0b44*/ 	.word	0x0500000f


	//----- nvinfo : EIATTR_COOP_GROUP_INSTR_OFFSETS
	.align		4
.L_1519:
        /*0b48*/ 	.byte	0x04, 0x28
        /*0b4a*/ 	.short	(.L_1521 - .L_1520)


	//   ....[0]....
.L_1520:
        /*0b4c*/ 	.word	0x00000070


	//   ....[1]....
        /*0b50*/ 	.word	0x00000140


	//   ....[2]....
        /*0b54*/ 	.word	0x00000190


	//   ....[3]....
        /*0b58*/ 	.word	0x000003c0


	//   ....[4]....
        /*0b5c*/ 	.word	0x00000520


	//   ....[5]....
        /*0b60*/ 	.word	0x00000640


	//   ....[6]....
        /*0b64*/ 	.word	0x000007a0


	//   ....[7]....
        /*0b68*/ 	.word	0x00003140


	//   ....[8]....
        /*0b6c*/ 	.word	0x00003150


	//   ....[9]....
        /*0b70*/ 	.word	0x00003830


	//   ....[10]....
        /*0b74*/ 	.word	0x00003840


	//   ....[11]....
        /*0b78*/ 	.word	0x00004570


	//   ....[12]....
        /*0b7c*/ 	.word	0x00004580


	//   ....[13]....
        /*0b80*/ 	.word	0x00004d50


	//   ....[14]....
        /*0b84*/ 	.word	0x00004d60


	//   ....[15]....
        /*0b88*/ 	.word	0x000057c0


	//   ....[16]....
        /*0b8c*/ 	.word	0x000057d0


	//   ....[17]....
        /*0b90*/ 	.word	0x000058f0


	//   ....[18]....
        /*0b94*/ 	.word	0x00005900


	//   ....[19]....
        /*0b98*/ 	.word	0x00005ca0


	//   ....[20]....
        /*0b9c*/ 	.word	0x00005cc0


	//   ....[21]....
        /*0ba0*/ 	.word	0x00005de0


	//   ....[22]....
        /*0ba4*/ 	.word	0x00005e00


	//   ....[23]....
        /*0ba8*/ 	.word	0x00006910


	//   ....[24]....
        /*0bac*/ 	.word	0x00007120


	//   ....[25]....
        /*0bb0*/ 	.word	0x00007130


	//   ....[26]....
        /*0bb4*/ 	.word	0x00007140


	//   ....[27]....
        /*0bb8*/ 	.word	0x00007150


	//   ....[28]....
        /*0bbc*/ 	.word	0x00007460


	//   ....[29]....
        /*0bc0*/ 	.word	0x00007470


	//   ....[30]....
        /*0bc4*/ 	.word	0x00007480


	//   ....[31]....
        /*0bc8*/ 	.word	0x00007490


	//   ....[32]....
        /*0bcc*/ 	.word	0x000087b0


	//   ....[33]....
        /*0bd0*/ 	.word	0x000087d0


	//   ....[34]....
        /*0bd4*/ 	.word	0x000087e0


	//   ....[35]....
        /*0bd8*/ 	.word	0x000087f0


	//   ....[36]....
        /*0bdc*/ 	.word	0x000088e0


	//   ....[37]....
        /*0be0*/ 	.word	0x00008900


	//   ....[38]....
        /*0be4*/ 	.word	0x000089a0


	//   ....[39]....
        /*0be8*/ 	.word	0x000089d0


	//   ....[40]....
        /*0bec*/ 	.word	0x0000a050


	//   ....[41]....
        /*0bf0*/ 	.word	0x0000add0


	//   ....[42]....
        /*0bf4*/ 	.word	0x0000b540


	//   ....[43]....
        /*0bf8*/ 	.word	0x0000b640


	//   ....[44]....
        /*0bfc*/ 	.word	0x0000be30


	//   ....[45]....
        /*0c00*/ 	.word	0x0000bea0


	//   ....[46]....
        /*0c04*/ 	.word	0x0000d7c0


	//   ....[47]....
        /*0c08*/ 	.word	0x0000d9e0


	//   ....[48]....
        /*0c0c*/ 	.word	0x0000e9d0


	//   ....[49]....
        /*0c10*/ 	.word	0x0000ea00


	//   ....[50]....
        /*0c14*/ 	.word	0x0000ef90


	//   ....[51]....
        /*0c18*/ 	.word	0x0000efe0


	//   ....[52]....
        /*0c1c*/ 	.word	0x00010ed0


	//   ....[53]....
        /*0c20*/ 	.word	0x00010f10


	//   ....[54]....
        /*0c24*/ 	.word	0x00010f50


	//   ....[55]....
        /*0c28*/ 	.word	0x00010fa0


	//   ....[56]....
        /*0c2c*/ 	.word	0x00012b70


	//   ....[57]....
        /*0c30*/ 	.word	0x00012d90


	//   ....[58]....
        /*0c34*/ 	.word	0x00013ce0


	//   ....[59]....
        /*0c38*/ 	.word	0x00013eb0


	//   ....[60]....
        /*0c3c*/ 	.word	0x000141e0


	//   ....[61]....
        /*0c40*/ 	.word	0x00014230


	//   ....[62]....
        /*0c44*/ 	.word	0x000152e0


	//   ....[63]....
        /*0c48*/ 	.word	0x00015310


	//   ....[64]....
        /*0c4c*/ 	.word	0x000153d0


	//   ....[65]....
        /*0c50*/ 	.word	0x000156c0


	//   ....[66]....
        /*0c54*/ 	.word	0x00016410


	//   ....[67]....
        /*0c58*/ 	.word	0x00016430


	//   ....[68]....
        /*0c5c*/ 	.word	0x00016440


	//   ....[69]....
        /*0c60*/ 	.word	0x00016450


	//   ....[70]....
        /*0c64*/ 	.word	0x000169a0


	//   ....[71]....
        /*0c68*/ 	.word	0x000169e0


	//   ....[72]....
        /*0c6c*/ 	.word	0x00016a10


	//   ....[73]....
        /*0c70*/ 	.word	0x00016a40


	//   ....[74]....
        /*0c74*/ 	.word	0x00016a60


	//   ....[75]....
        /*0c78*/ 	.word	0x00016a70


	//   ....[76]....
        /*0c7c*/ 	.word	0x00016ab0


	//   ....[77]....
        /*0c80*/ 	.word	0x00016ae0


	//   ....[78]....
        /*0c84*/ 	.word	0x00016f90


	//   ....[79]....
        /*0c88*/ 	.word	0x00016fa0


	//   ....[80]....
        /*0c8c*/ 	.word	0x00017220


	//   ....[81]....
        /*0c90*/ 	.word	0x00017230


	//   ....[82]....
        /*0c94*/ 	.word	0x00017cf0


	//   ....[83]....
        /*0c98*/ 	.word	0x00017d20


	//   ....[84]....
        /*0c9c*/ 	.word	0x00017d40


	//   ....[85]....
        /*0ca0*/ 	.word	0x00017d70


	//   ....[86]....
        /*0ca4*/ 	.word	0x00017da0


	//   ....[87]....
        /*0ca8*/ 	.word	0x00017db0


	//   ....[88]....
        /*0cac*/ 	.word	0x00017de0


	//   ....[89]....
        /*0cb0*/ 	.word	0x00017e50


	//   ....[90]....
        /*0cb4*/ 	.word	0x00017f80


	//   ....[91]....
        /*0cb8*/ 	.word	0x00018180


	//   ....[92]....
        /*0cbc*/ 	.word	0x000181b0


	//   ....[93]....
        /*0cc0*/ 	.word	0x000181e0


	//   ....[94]....
        /*0cc4*/ 	.word	0x00018210


	//   ....[95]....
        /*0cc8*/ 	.word	0x00018240


	//   ....[96]....
        /*0ccc*/ 	.word	0x00018270


	//   ....[97]....
        /*0cd0*/ 	.word	0x00018400


	//   ....[98]....
        /*0cd4*/ 	.word	0x00018430


	//   ....[99]....
        /*0cd8*/ 	.word	0x00018460


	//   ....[100]....
        /*0cdc*/ 	.word	0x00018490


	//   ....[101]....
        /*0ce0*/ 	.word	0x000184c0


	//   ....[102]....
        /*0ce4*/ 	.word	0x000184f0


	//   ....[103]....
        /*0ce8*/ 	.word	0x00018580


	//   ....[104]....
        /*0cec*/ 	.word	0x000185b0


	//   ....[105]....
        /*0cf0*/ 	.word	0x000185c0


	//   ....[106]....
        /*0cf4*/ 	.word	0x00018600


	//   ....[107]....
        /*0cf8*/ 	.word	0x00019dd0


	//   ....[108]....
        /*0cfc*/ 	.word	0x0001bcb0


	//   ....[109]....
        /*0d00*/ 	.word	0x0001bcd0


	//   ....[110]....
        /*0d04*/ 	.word	0x0001bd60


	//   ....[111]....
        /*0d08*/ 	.word	0x0001bd80


	//   ....[112]....
        /*0d0c*/ 	.word	0x0001be00


	//   ....[113]....
        /*0d10*/ 	.word	0x0001be20


	//   ....[114]....
        /*0d14*/ 	.word	0x0001bea0


	//   ....[115]....
        /*0d18*/ 	.word	0x0001bec0


	//   ....[116]....
        /*0d1c*/ 	.word	0x0001bf40


	//   ....[117]....
        /*0d20*/ 	.word	0x0001bf60


	//   ....[118]....
        /*0d24*/ 	.word	0x0001bfe0


	//   ....[119]....
        /*0d28*/ 	.word	0x0001c000


	//   ....[120]....
        /*0d2c*/ 	.word	0x0001c080


	//   ....[121]....
        /*0d30*/ 	.word	0x0001c0a0


	//   ....[122]....
        /*0d34*/ 	.word	0x0001c0b0


	//   ....[123]....
        /*0d38*/ 	.word	0x0001c0c0


	//   ....[124]....
        /*0d3c*/ 	.word	0x0001c9c0


	//   ....[125]....
        /*0d40*/ 	.word	0x0001c9f0


	//   ....[126]....
        /*0d44*/ 	.word	0x0001ca10


	//   ....[127]....
        /*0d48*/ 	.word	0x0001ca90


	//   ....[128]....
        /*0d4c*/ 	.word	0x0001cab0


	//   ....[129]....
        /*0d50*/ 	.word	0x0001cb30


	//   ....[130]....
        /*0d54*/ 	.word	0x0001cb50


	//   ....[131]....
        /*0d58*/ 	.word	0x0001cbd0


	//   ....[132]....
        /*0d5c*/ 	.word	0x0001cbf0


	//   ....[133]....
        /*0d60*/ 	.word	0x0001cc70


	//   ....[134]....
        /*0d64*/ 	.word	0x0001cc90


	//   ....[135]....
        /*0d68*/ 	.word	0x0001cd10


	//   ....[136]....
        /*0d6c*/ 	.word	0x0001cd30


	//   ....[137]....
        /*0d70*/ 	.word	0x0001cdb0


	//   ....[138]....
        /*0d74*/ 	.word	0x0001cdd0


	//   ....[139]....
        /*0d78*/ 	.word	0x0001cde0


	//   ....[140]....
        /*0d7c*/ 	.word	0x0001ce50


	//   ....[141]....
        /*0d80*/ 	.word	0x0001cea0


	//   ....[142]....
        /*0d84*/ 	.word	0x0001cf50


	//   ....[143]....
        /*0d88*/ 	.word	0x0001cf60


	//   ....[144]....
        /*0d8c*/ 	.word	0x0001cfd0


	//   ....[145]....
        /*0d90*/ 	.word	0x0001cfe0


	//   ....[146]....
        /*0d94*/ 	.word	0x0001cff0


	//   ....[147]....
        /*0d98*/ 	.word	0x0001d000


	//   ....[148]....
        /*0d9c*/ 	.word	0x0001d7e0


	//   ....[149]....
        /*0da0*/ 	.word	0x0001d800


	//   ....[150]....
        /*0da4*/ 	.word	0x0001d870


	//   ....[151]....
        /*0da8*/ 	.word	0x0001d880


	//   ....[152]....
        /*0dac*/ 	.word	0x0001d8c0


	//   ....[153]....
        /*0db0*/ 	.word	0x0001d8d0


	//   ....[154]....
        /*0db4*/ 	.word	0x0001d910


	//   ....[155]....
        /*0db8*/ 	.word	0x0001d920


	//   ....[156]....
        /*0dbc*/ 	.word	0x0001d960


	//   ....[157]....
        /*0dc0*/ 	.word	0x0001d970


	//   ....[158]....
        /*0dc4*/ 	.word	0x0001d9b0


	//   ....[159]....
        /*0dc8*/ 	.word	0x0001d9c0


	//   ....[160]....
        /*0dcc*/ 	.word	0x0001da00


	//   ....[161]....
        /*0dd0*/ 	.word	0x0001da10


	//   ....[162]....
        /*0dd4*/ 	.word	0x0001da20


	//   ....[163]....
        /*0dd8*/ 	.word	0x0001da60


	//   ....[164]....
        /*0ddc*/ 	.word	0x0001dd10


	//   ....[165]....
        /*0de0*/ 	.word	0x0001dd40


	//   ....[166]....
        /*0de4*/ 	.word	0x0001dda0


	//   ....[167]....
        /*0de8*/ 	.word	0x0001ddb0


	//   ....[168]....
        /*0dec*/ 	.word	0x0001de00


	//   ....[169]....
        /*0df0*/ 	.word	0x0001de10


	//   ....[170]....
        /*0df4*/ 	.word	0x0001de60


	//   ....[171]....
        /*0df8*/ 	.word	0x0001de70


	//   ....[172]....
        /*0dfc*/ 	.word	0x0001dec0


	//   ....[173]....
        /*0e00*/ 	.word	0x0001ded0


	//   ....[174]....
        /*0e04*/ 	.word	0x0001df20


	//   ....[175]....
        /*0e08*/ 	.word	0x0001df30


	//   ....[176]....
        /*0e0c*/ 	.word	0x0001df80


	//   ....[177]....
        /*0e10*/ 	.word	0x0001df90


	//   ....[178]....
        /*0e14*/ 	.word	0x0001dfa0


	//   ....[179]....
        /*0e18*/ 	.word	0x0001dfe0


	//   ....[180]....
        /*0e1c*/ 	.word	0x0001e5c0


	//   ....[181]....
        /*0e20*/ 	.word	0x0001e5d0


	//   ....[182]....
        /*0e24*/ 	.word	0x0001e640


	//   ....[183]....
        /*0e28*/ 	.word	0x0001e680


	//   ....[184]....
        /*0e2c*/ 	.word	0x0001e6a0


	//   ....[185]....
        /*0e30*/ 	.word	0x0001e6e0


	//   ....[186]....
        /*0e34*/ 	.word	0x0001e700


	//   ....[187]....
        /*0e38*/ 	.word	0x0001e740


	//   ....[188]....
        /*0e3c*/ 	.word	0x0001e760


	//   ....[189]....
        /*0e40*/ 	.word	0x0001e7a0


	//   ....[190]....
        /*0e44*/ 	.word	0x0001e7c0


	//   ....[191]....
        /*0e48*/ 	.word	0x0001e800


	//   ....[192]....
        /*0e4c*/ 	.word	0x0001e820


	//   ....[193]....
        /*0e50*/ 	.word	0x0001e860


	//   ....[194]....
        /*0e54*/ 	.word	0x0001e880


	//   ....[195]....
        /*0e58*/ 	.word	0x0001e890


	//   ....[196]....
        /*0e5c*/ 	.word	0x0001ec60


	//   ....[197]....
        /*0e60*/ 	.word	0x0001ec90


	//   ....[198]....
        /*0e64*/ 	.word	0x0001ecf0


	//   ....[199]....
        /*0e68*/ 	.word	0x0001ed20


	//   ....[200]....
        /*0e6c*/ 	.word	0x0001ed50


	//   ....[201]....
        /*0e70*/ 	.word	0x0001ed80


	//   ....[202]....
        /*0e74*/ 	.word	0x0001edb0


	//   ....[203]....
        /*0e78*/ 	.word	0x0001ede0


	//   ....[204]....
        /*0e7c*/ 	.word	0x0001ef80


	//   ....[205]....
        /*0e80*/ 	.word	0x0001efb0


	//   ....[206]....
        /*0e84*/ 	.word	0x0001efe0


	//   ....[207]....
        /*0e88*/ 	.word	0x0001f010


	//   ....[208]....
        /*0e8c*/ 	.word	0x0001f040


	//   ....[209]....
        /*0e90*/ 	.word	0x0001f070


	//   ....[210]....
        /*0e94*/ 	.word	0x0001f130


	//   ....[211]....
        /*0e98*/ 	.word	0x0001f150


	//   ....[212]....
        /*0e9c*/ 	.word	0x0001f170


	//   ....[213]....
        /*0ea0*/ 	.word	0x0001f1d0


	//   ....[214]....
        /*0ea4*/ 	.word	0x0001fc00


	//   ....[215]....
        /*0ea8*/ 	.word	0x0001ff40


	//   ....[216]....
        /*0eac*/ 	.word	0x0001ffd0


	//   ....[217]....
        /*0eb0*/ 	.word	0x00020060


	//   ....[218]....
        /*0eb4*/ 	.word	0x000200f0


	//   ....[219]....
        /*0eb8*/ 	.word	0x000201d0


	//   ....[220]....
        /*0ebc*/ 	.word	0x00020260


	//   ....[221]....
        /*0ec0*/ 	.word	0x00020300


	//   ....[222]....
        /*0ec4*/ 	.word	0x00020390


	//   ....[223]....
        /*0ec8*/ 	.word	0x00020480


	//   ....[224]....
        /*0ecc*/ 	.word	0x00020510


	//   ....[225]....
        /*0ed0*/ 	.word	0x000205b0


	//   ....[226]....
        /*0ed4*/ 	.word	0x00020640


	//   ....[227]....
        /*0ed8*/ 	.word	0x00020780


	//   ....[228]....
        /*0edc*/ 	.word	0x00020830


	//   ....[229]....
        /*0ee0*/ 	.word	0x000208c0


	//   ....[230]....
        /*0ee4*/ 	.word	0x00020910


	//   ....[231]....
        /*0ee8*/ 	.word	0x00020960


	//   ....[232]....
        /*0eec*/ 	.word	0x000209f0


	//   ....[233]....
        /*0ef0*/ 	.word	0x00020a80


	//   ....[234]....
        /*0ef4*/ 	.word	0x00020ad0


	//   ....[235]....
        /*0ef8*/ 	.word	0x00020b20


	//   ....[236]....
        /*0efc*/ 	.word	0x00020c10


	//   ....[237]....
        /*0f00*/ 	.word	0x00020cc0


	//   ....[238]....
        /*0f04*/ 	.word	0x00020d40


	//   ....[239]....
        /*0f08*/ 	.word	0x00020db0


	//   ....[240]....
        /*0f0c*/ 	.word	0x00020ee0


	//   ....[241]....
        /*0f10*/ 	.word	0x00020ff0


	//   ....[242]....
        /*0f14*/ 	.word	0x000210c0


	//   ....[243]....
        /*0f18*/ 	.word	0x00021110


	//   ....[244]....
        /*0f1c*/ 	.word	0x00021470


	//   ....[245]....
        /*0f20*/ 	.word	0x000214d0


	//   ....[246]....
        /*0f24*/ 	.word	0x00021590


	//   ....[247]....
        /*0f28*/ 	.word	0x00021600


	//   ....[248]....
        /*0f2c*/ 	.word	0x00021660


	//   ....[249]....
        /*0f30*/ 	.word	0x00021710


	//   ....[250]....
        /*0f34*/ 	.word	0x00021770


	//   ....[251]....
        /*0f38*/ 	.word	0x00021800


	//   ....[252]....
        /*0f3c*/ 	.word	0x00021880


	//   ....[253]....
        /*0f40*/ 	.word	0x000218d0


	//   ....[254]....
        /*0f44*/ 	.word	0x00021960


	//   ....[255]....
        /*0f48*/ 	.word	0x000219f0


	//   ....[0]....
        /*0f4c*/ 	.word	0x00021a90


	//   ....[1]....
        /*0f50*/ 	.word	0x00021b30


	//   ....[2]....
        /*0f54*/ 	.word	0x00021b90


	//   ....[3]....
        /*0f58*/ 	.word	0x00021c00


	//   ....[4]....
        /*0f5c*/ 	.word	0x00021c60


	//   ....[5]....
        /*0f60*/ 	.word	0x00021cd0


	//   ....[6]....
        /*0f64*/ 	.word	0x00021d90


	//   ....[7]....
        /*0f68*/ 	.word	0x00021df0


	//   ....[8]....
        /*0f6c*/ 	.word	0x00021eb0


	//   ....[9]....
        /*0f70*/ 	.word	0x00022190


	//   ....[10]....
        /*0f74*/ 	.word	0x00022280


	//   ....[11]....
        /*0f78*/ 	.word	0x00022320


	//   ....[12]....
        /*0f7c*/ 	.word	0x00022380


	//   ....[13]....
        /*0f80*/ 	.word	0x00022470


	//   ....[14]....
        /*0f84*/ 	.word	0x000224e0


	//   ....[15]....
        /*0f88*/ 	.word	0x000225d0


	//   ....[16]....
        /*0f8c*/ 	.word	0x00022640


	//   ....[17]....
        /*0f90*/ 	.word	0x00022730


	//   ....[18]....
        /*0f94*/ 	.word	0x000227a0


	//   ....[19]....
        /*0f98*/ 	.word	0x00022890


	//   ....[20]....
        /*0f9c*/ 	.word	0x00022900


	//   ....[21]....
        /*0fa0*/ 	.word	0x000229f0


	//   ....[22]....
        /*0fa4*/ 	.word	0x00022a60


	//   ....[23]....
        /*0fa8*/ 	.word	0x00022b50


	//   ....[24]....
        /*0fac*/ 	.word	0x00022bc0


	//   ....[25]....
        /*0fb0*/ 	.word	0x00022c60


	//   ....[26]....
        /*0fb4*/ 	.word	0x00022d50


	//   ....[27]....
        /*0fb8*/ 	.word	0x00022dc0


	//   ....[28]....
        /*0fbc*/ 	.word	0x00022e20


	//   ....[29]....
        /*0fc0*/ 	.word	0x00022f10


	//   ....[30]....
        /*0fc4*/ 	.word	0x00022f70


	//   ....[31]....
        /*0fc8*/ 	.word	0x00023070


	//   ....[32]....
        /*0fcc*/ 	.word	0x000230d0


	//   ....[33]....
        /*0fd0*/ 	.word	0x000231d0


	//   ....[34]....
        /*0fd4*/ 	.word	0x00023230


	//   ....[35]....
        /*0fd8*/ 	.word	0x00023330


	//   ....[36]....
        /*0fdc*/ 	.word	0x00023390


	//   ....[37]....
        /*0fe0*/ 	.word	0x00023490


	//   ....[38]....
        /*0fe4*/ 	.word	0x000234f0


	//   ....[39]....
        /*0fe8*/ 	.word	0x000235f0


	//   ....[40]....
        /*0fec*/ 	.word	0x00023650


	//   ....[41]....
        /*0ff0*/ 	.word	0x00023700


	//   ....[42]....
        /*0ff4*/ 	.word	0x000237c0


	//   ....[43]....
        /*0ff8*/ 	.word	0x000238a0


	//   ....[44]....
        /*0ffc*/ 	.word	0x00023900


	//   ....[45]....
        /*1000*/ 	.word	0x000239e0


	//   ....[46]....
        /*1004*/ 	.word	0x00023a40


	//   ....[47]....
        /*1008*/ 	.word	0x00023b10


	//   ....[48]....
        /*100c*/ 	.word	0x00023b70


	//   ....[49]....
        /*1010*/ 	.word	0x00023c30


	//   ....[50]....
        /*1014*/ 	.word	0x00023d70


	//   ....[51]....
        /*1018*/ 	.word	0x00023e20


	//   ....[52]....
        /*101c*/ 	.word	0x00023ea0


	//   ....[53]....
        /*1020*/ 	.word	0x00023f60


	//   ....[54]....
        /*1024*/ 	.word	0x00023fc0


	//   ....[55]....
        /*1028*/ 	.word	0x00024070


	//   ....[56]....
        /*102c*/ 	.word	0x000240d0


	//   ....[57]....
        /*1030*/ 	.word	0x00024180


	//   ....[58]....
        /*1034*/ 	.word	0x000241e0


	//   ....[59]....
        /*1038*/ 	.word	0x00024290


	//   ....[60]....
        /*103c*/ 	.word	0x000242f0


	//   ....[61]....
        /*1040*/ 	.word	0x000243a0


	//   ....[62]....
        /*1044*/ 	.word	0x00024400


	//   ....[63]....
        /*1048*/ 	.word	0x000244b0


	//   ....[64]....
        /*104c*/ 	.word	0x00024510


	//   ....[65]....
        /*1050*/ 	.word	0x000245c0


	//   ....[66]....
        /*1054*/ 	.word	0x000246b0


	//   ....[67]....
        /*1058*/ 	.word	0x00024760


	//   ....[68]....
        /*105c*/ 	.word	0x000247c0


	//   ....[69]....
        /*1060*/ 	.word	0x00024880


	//   ....[70]....
        /*1064*/ 	.word	0x000248e0


	//   ....[71]....
        /*1068*/ 	.word	0x000249a0


	//   ....[72]....
        /*106c*/ 	.word	0x00024a00


	//   ....[73]....
        /*1070*/ 	.word	0x00024ac0


	//   ....[74]....
        /*1074*/ 	.word	0x00024b20


	//   ....[75]....
        /*1078*/ 	.word	0x00024be0


	//   ....[76]....
        /*107c*/ 	.word	0x00024c40


	//   ....[77]....
        /*1080*/ 	.word	0x00024d00


	//   ....[78]....
        /*1084*/ 	.word	0x00024d60


	//   ....[79]....
        /*1088*/ 	.word	0x00024e20


	//   ....[80]....
        /*108c*/ 	.word	0x00024e80


	//   ....[81]....
        /*1090*/ 	.word	0x00024f30


	//   ....[82]....
        /*1094*/ 	.word	0x00025020


	//   ....[83]....
        /*1098*/ 	.word	0x000250d0


	//   ....[84]....
        /*109c*/ 	.word	0x00025190


	//   ....[85]....
        /*10a0*/ 	.word	0x00025240


	//   ....[86]....
        /*10a4*/ 	.word	0x000252a0


	//   ....[87]....
        /*10a8*/ 	.word	0x00025350


	//   ....[88]....
        /*10ac*/ 	.word	0x000253b0


	//   ....[89]....
        /*10b0*/ 	.word	0x00025460


	//   ....[90]....
        /*10b4*/ 	.word	0x000254c0


	//   ....[91]....
        /*10b8*/ 	.word	0x00025570


	//   ....[92]....
        /*10bc*/ 	.word	0x000255d0


	//   ....[93]....
        /*10c0*/ 	.word	0x00025680


	//   ....[94]....
        /*10c4*/ 	.word	0x000256e0


	//   ....[95]....
        /*10c8*/ 	.word	0x00025790


	//   ....[96]....
        /*10cc*/ 	.word	0x000257f0


	//   ....[97]....
        /*10d0*/ 	.word	0x00025890


	//   ....[98]....
        /*10d4*/ 	.word	0x00025920


	//   ....[99]....
        /*10d8*/ 	.word	0x000259c0


	//   ....[100]....
        /*10dc*/ 	.word	0x00025b30


	//   ....[101]....
        /*10e0*/ 	.word	0x00025ba0


	//   ....[102]....
        /*10e4*/ 	.word	0x00025c10


	//   ....[103]....
        /*10e8*/ 	.word	0x00025c80


	//   ....[104]....
        /*10ec*/ 	.word	0x00025cf0


	//   ....[105]....
        /*10f0*/ 	.word	0x00025d70


	//   ....[106]....
        /*10f4*/ 	.word	0x00025df0


	//   ....[107]....
        /*10f8*/ 	.word	0x00025e80


	//   ....[108]....
        /*10fc*/ 	.word	0x00025ef0


	//   ....[109]....
        /*1100*/ 	.word	0x00025f60


	//   ....[110]....
        /*1104*/ 	.word	0x00025fd0


	//   ....[111]....
        /*1108*/ 	.word	0x00026050


	//   ....[112]....
        /*110c*/ 	.word	0x000260c0


	//   ....[113]....
        /*1110*/ 	.word	0x00026170


	//   ....[114]....
        /*1114*/ 	.word	0x000261c0


	//   ....[115]....
        /*1118*/ 	.word	0x00026250


	//   ....[116]....
        /*111c*/ 	.word	0x00026380


	//----- nvinfo : EIATTR_REG_RECONFIG
	.align		4
.L_1521:
        /*1120*/ 	.byte	0x01, 0x54
	.zero		2


	//----- nvinfo : EIATTR_SYSCALL_OFFSETS
	.align		4
        /*1124*/ 	.byte	0x04, 0x46
        /*1126*/ 	.short	(.L_1523 - .L_1522)


	//   ....[0]....
.L_1522:
        /*1128*/ 	.word	0x00001e50


	//   ....[1]....
        /*112c*/ 	.word	0x00001fa0


	//   ....[2]....
        /*1130*/ 	.word	0x00006ae0


	//   ....[3]....
        /*1134*/ 	.word	0x00006e00


	//   ....[4]....
        /*1138*/ 	.word	0x0001b340


	//   ....[5]....
        /*113c*/ 	.word	0x0001b490


	//   ....[6]....
        /*1140*/ 	.word	0x0001b580


	//   ....[7]....
        /*1144*/ 	.word	0x0001c4e0


	//----- nvinfo : EIATTR_MBARRIER_INSTR_OFFSETS
	.align		4
.L_1523:
        /*1148*/ 	.byte	0x04, 0x39
        /*114a*/ 	.short	(.L_1525 - .L_1524)


	//   ....[0]....
.L_1524:
        /*114c*/ 	.word	0x00000270
        /*1150*/ 	.word	0x000000ff
        /*1154*/ 	.word	0x00016800
        /*1158*/ 	.short	0x0100
        /*115a*/ 	.byte	0x08
	.zero		1


	//   ....[1]....
        /*115c*/ 	.word	0x00000280
        /*1160*/ 	.word	0x000000ff
        /*1164*/ 	.word	0x00016820
        /*1168*/ 	.short	0x0100
        /*116a*/ 	.byte	0x08
	.zero		1


	//   ....[2]....
        /*116c*/ 	.word	0x00000370
        /*1170*/ 	.word	0x000000ff
        /*1174*/ 	.word	0x00016830
        /*1178*/ 	.short	0x0100
        /*117a*/ 	.byte	0x08
	.zero		1


	//   ....[3]....
        /*117c*/ 	.word	0x00000380
        /*1180*/ 	.word	0x000000ff
        /*1184*/ 	.word	0x00016840
        /*1188*/ 	.short	0x0100
        /*118a*/ 	.byte	0x08
	.zero		1


	//   ....[4]....
        /*118c*/ 	.word	0x00000390
        /*1190*/ 	.word	0x000000ff
        /*1194*/ 	.word	0x00016838
        /*1198*/ 	.short	0x0100
        /*119a*/ 	.byte	0x08
	.zero		1


	//   ....[5]....
        /*119c*/ 	.word	0x000003a0
        /*11a0*/ 	.word	0x000000ff
        /*11a4*/ 	.word	0x00016848
        /*11a8*/ 	.short	0x0100
        /*11aa*/ 	.byte	0x08
	.zero		1


	//   ....[6]....
        /*11ac*/ 	.word	0x000004d0
        /*11b0*/ 	.word	0x000000ff
        /*11b4*/ 	.word	0x00016850
        /*11b8*/ 	.short	0x0100
        /*11ba*/ 	.byte	0x08
	.zero		1


	//   ....[7]....
        /*11bc*/ 	.word	0x000004e0
        /*11c0*/ 	.word	0x000000ff
        /*11c4*/ 	.word	0x00016860
        /*11c8*/ 	.short	0x0100
        /*11ca*/ 	.byte	0x08
	.zero		1


	//   ....[8]....
        /*11cc*/ 	.word	0x000004f0
        /*11d0*/ 	.word	0x000000ff
        /*11d4*/ 	.word	0x00016858
        /*11d8*/ 	.short	0x0100
        /*11da*/ 	.byte	0x08
	.zero		1


	//   ....[9]....
        /*11dc*/ 	.word	0x00000500
        /*11e0*/ 	.word	0x000000ff
        /*11e4*/ 	.word	0x00016868
        /*11e8*/ 	.short	0x0100
        /*11ea*/ 	.byte	0x08
	.zero		1


	//   ....[10]....
        /*11ec*/ 	.word	0x000005f0
        /*11f0*/ 	.word	0x000000ff
        /*11f4*/ 	.word	0x00016870
        /*11f8*/ 	.short	0x0100
        /*11fa*/ 	.byte	0x06
	.zero		1


	//   ....[11]....
        /*11fc*/ 	.word	0x00000600
        /*1200*/ 	.word	0x000000ff
        /*1204*/ 	.word	0x00016880
        /*1208*/ 	.short	0x0100
        /*120a*/ 	.byte	0x06
	.zero		1


	//   ....[12]....
        /*120c*/ 	.word	0x00000610
        /*1210*/ 	.word	0x000000ff
        /*1214*/ 	.word	0x00016878
        /*1218*/ 	.short	0x0100
        /*121a*/ 	.byte	0x06
	.zero		1


	//   ....[13]....
        /*121c*/ 	.word	0x00000620
        /*1220*/ 	.word	0x000000ff
        /*1224*/ 	.word	0x00016888
        /*1228*/ 	.short	0x0100
        /*122a*/ 	.byte	0x06
	.zero		1


	//   ....[14]....
        /*122c*/ 	.word	0x00000750
        /*1230*/ 	.word	0x000000ff
        /*1234*/ 	.word	0x00016890
        /*1238*/ 	.short	0x0100
        /*123a*/ 	.byte	0x08
	.zero		1


	//   ....[15]....
        /*123c*/ 	.word	0x00000760
        /*1240*/ 	.word	0x000000ff
        /*1244*/ 	.word	0x000168a0
        /*1248*/ 	.short	0x0100
        /*124a*/ 	.byte	0x08
	.zero		1


	//   ....[16]....
        /*124c*/ 	.word	0x00000770
        /*1250*/ 	.word	0x000000ff
        /*1254*/ 	.word	0x00016898
        /*1258*/ 	.short	0x0100
        /*125a*/ 	.byte	0x08
	.zero		1


	//   ....[17]....
        /*125c*/ 	.word	0x00000780
        /*1260*/ 	.word	0x000000ff
        /*1264*/ 	.word	0x000168a8
        /*1268*/ 	.short	0x0100
        /*126a*/ 	.byte	0x08
	.zero		1


	//   ....[18]....
        /*126c*/ 	.word	0x000008b0
        /*1270*/ 	.word	0x000000ff
        /*1274*/ 	.word	0x000168b0
        /*1278*/ 	.short	0x0100
        /*127a*/ 	.byte	0x08
	.zero		1


	//   ....[19]....
        /*127c*/ 	.word	0x000008c0
        /*1280*/ 	.word	0x000000ff
        /*1284*/ 	.word	0x000168c0
        /*1288*/ 	.short	0x0100
        /*128a*/ 	.byte	0x08
	.zero		1


	//   ....[20]....
        /*128c*/ 	.word	0x000008d0
        /*1290*/ 	.word	0x000000ff
        /*1294*/ 	.word	0x000168b8
        /*1298*/ 	.short	0x0100
        /*129a*/ 	.byte	0x08
	.zero		1


	//   ....[21]....
        /*129c*/ 	.word	0x000008e0
        /*12a0*/ 	.word	0x000000ff
        /*12a4*/ 	.word	0x000168c8
        /*12a8*/ 	.short	0x0100
        /*12aa*/ 	.byte	0x08
	.zero		1


	//   ....[22]....
        /*12ac*/ 	.word	0x000030f0
        /*12b0*/ 	.word	0x00000045
        /*12b4*/ 	.word	0x00016890
        /*12b8*/ 	.short	0x010a
        /*12ba*/ 	.byte	0x3f
	.zero		1


	//   ....[23]....
        /*12bc*/ 	.word	0x00004510
        /*12c0*/ 	.word	0x00000045
        /*12c4*/ 	.word	0x00016890
        /*12c8*/ 	.short	0x010a
        /*12ca*/ 	.byte	0x3f
	.zero		1


	//   ....[24]....
        /*12cc*/ 	.word	0x000055d0
        /*12d0*/ 	.word	0x00000045
        /*12d4*/ 	.word	0x00016890
        /*12d8*/ 	.short	0x010a
        /*12da*/ 	.byte	0x3f
	.zero		1


	//   ....[25]....
        /*12dc*/ 	.word	0x00005ad0
        /*12e0*/ 	.word	0x00000008
        /*12e4*/ 	.word	0x00000000
        /*12e8*/ 	.short	0x0101
        /*12ea*/ 	.byte	0x3f
	.zero		1


	//   ....[26]....
        /*12ec*/ 	.word	0x00005b10
        /*12f0*/ 	.word	0x00000045
        /*12f4*/ 	.word	0x000168b0
        /*12f8*/ 	.short	0x010a
        /*12fa*/ 	.byte	0x3f
	.zero		1


	//   ....[27]....
        /*12fc*/ 	.word	0x00005f90
        /*1300*/ 	.word	0x00000045
        /*1304*/ 	.word	0x00000000
        /*1308*/ 	.short	0x0101
        /*130a*/ 	.byte	0x3f
	.zero		1


	//   ....[28]....
        /*130c*/ 	.word	0x00006b80
        /*1310*/ 	.word	0x00000002
        /*1314*/ 	.word	0x00016800
        /*1318*/ 	.short	0x010a
        /*131a*/ 	.byte	0x3f
	.zero		1


	//   ....[29]....
        /*131c*/ 	.word	0x00006bd0
        /*1320*/ 	.word	0x00000002
        /*1324*/ 	.word	0x00016800
        /*1328*/ 	.short	0x010a
        /*132a*/ 	.byte	0x3f
	.zero		1


	//   ....[30]....
        /*132c*/ 	.word	0x000077e0
        /*1330*/ 	.word	0x00000002
        /*1334*/ 	.word	0x00016800
        /*1338*/ 	.short	0x010a
        /*133a*/ 	.byte	0x3f
	.zero		1


	//   ....[31]....
        /*133c*/ 	.word	0x00008ca0
        /*1340*/ 	.word	0x00000002
        /*1344*/ 	.word	0x00016800
        /*1348*/ 	.short	0x010a
        /*134a*/ 	.byte	0x3f
	.zero		1


	//   ....[32]....
        /*134c*/ 	.word	0x00009b60
        /*1350*/ 	.word	0x0000000c
        /*1354*/ 	.word	0x00016830
        /*1358*/ 	.short	0x010a
        /*135a*/ 	.byte	0x3f
	.zero		1


	//   ....[33]....
        /*135c*/ 	.word	0x00009c10
        /*1360*/ 	.word	0x0000000c
        /*1364*/ 	.word	0x00016830
        /*1368*/ 	.short	0x010a
        /*136a*/ 	.byte	0x3f
	.zero		1


	//   ....[34]....
        /*136c*/ 	.word	0x0000a0e0
        /*1370*/ 	.word	0x00000000
        /*1374*/ 	.word	0x00000000
        /*1378*/ 	.short	0x0101
        /*137a*/ 	.byte	0x3f
	.zero		1


	//   ....[35]....
        /*137c*/ 	.word	0x0000cea0
        /*1380*/ 	.word	0x0000000b
        /*1384*/ 	.word	0x00016830
        /*1388*/ 	.short	0x010a
        /*138a*/ 	.byte	0x3f
	.zero		1


	//   ....[36]....
        /*138c*/ 	.word	0x0000cef0
        /*1390*/ 	.word	0x0000000b
        /*1394*/ 	.word	0x00016830
        /*1398*/ 	.short	0x010a
        /*139a*/ 	.byte	0x3f
	.zero		1


	//   ....[37]....
        /*139c*/ 	.word	0x0000d220
        /*13a0*/ 	.word	0x0000000b
        /*13a4*/ 	.word	0x00016850
        /*13a8*/ 	.short	0x010a
        /*13aa*/ 	.byte	0x3f
	.zero		1


	//   ....[38]....
        /*13ac*/ 	.word	0x0000d260
        /*13b0*/ 	.word	0x0000000b
        /*13b4*/ 	.word	0x00016850
        /*13b8*/ 	.short	0x010a
        /*13ba*/ 	.byte	0x3f
	.zero		1


	//   ....[39]....
        /*13bc*/ 	.word	0x0000d7e0
        /*13c0*/ 	.word	0x0000000a
        /*13c4*/ 	.word	0x00000000
        /*13c8*/ 	.short	0x0101
        /*13ca*/ 	.byte	0x3f
	.zero		1


	//   ....[40]....
        /*13cc*/ 	.word	0x0000fa50
        /*13d0*/ 	.word	0x0000000c
        /*13d4*/ 	.word	0x00000000
        /*13d8*/ 	.short	0x0101
        /*13da*/ 	.byte	0x3f
	.zero		1


	//   ....[41]....
        /*13dc*/ 	.word	0x00010230
        /*13e0*/ 	.word	0x00000003
        /*13e4*/ 	.word	0x00016830
        /*13e8*/ 	.short	0x010a
        /*13ea*/ 	.byte	0x3f
	.zero		1


	//   ....[42]....
        /*13ec*/ 	.word	0x00010280
        /*13f0*/ 	.word	0x00000003
        /*13f4*/ 	.word	0x00016830
        /*13f8*/ 	.short	0x010a
        /*13fa*/ 	.byte	0x3f
	.zero		1


	//   ....[43]....
        /*13fc*/ 	.word	0x00010600
        /*1400*/ 	.word	0x00000003
        /*1404*/ 	.word	0x00016850
        /*1408*/ 	.short	0x010a
        /*140a*/ 	.byte	0x3f
	.zero		1


	//   ....[44]....
        /*140c*/ 	.word	0x00010640
        /*1410*/ 	.word	0x00000003
        /*1414*/ 	.word	0x00016850
        /*1418*/ 	.short	0x010a
        /*141a*/ 	.byte	0x3f
	.zero		1


	//   ....[45]....
        /*141c*/ 	.word	0x00010b10
        /*1420*/ 	.word	0x00000000
        /*1424*/ 	.word	0x00000000
        /*1428*/ 	.short	0x0101
        /*142a*/ 	.byte	0x3f
	.zero		1


	//   ....[46]....
        /*142c*/ 	.word	0x00011d00
        /*1430*/ 	.word	0x0000000c
        /*1434*/ 	.word	0x00000000
        /*1438*/ 	.short	0x0101
        /*143a*/ 	.byte	0x3f
	.zero		1


	//   ....[47]....
        /*143c*/ 	.word	0x00012240
        /*1440*/ 	.word	0x00000003
        /*1444*/ 	.word	0x00016830
        /*1448*/ 	.short	0x010a
        /*144a*/ 	.byte	0x3f
	.zero		1


	//   ....[48]....
        /*144c*/ 	.word	0x00012290
        /*1450*/ 	.word	0x00000003
        /*1454*/ 	.word	0x00016830
        /*1458*/ 	.short	0x010a
        /*145a*/ 	.byte	0x3f
	.zero		1


	//   ....[49]....
        /*145c*/ 	.word	0x00012610
        /*1460*/ 	.word	0x00000003
        /*1464*/ 	.word	0x00016850
        /*1468*/ 	.short	0x010a
        /*146a*/ 	.byte	0x3f
	.zero		1


	//   ....[50]....
        /*146c*/ 	.word	0x00012650
        /*1470*/ 	.word	0x00000003
        /*1474*/ 	.word	0x00016850
        /*1478*/ 	.short	0x010a
        /*147a*/ 	.byte	0x3f
	.zero		1


	//   ....[51]....
        /*147c*/ 	.word	0x00012b90
        /*1480*/ 	.word	0x00000000
        /*1484*/ 	.word	0x00000000
        /*1488*/ 	.short	0x0101
        /*148a*/ 	.byte	0x3f
	.zero		1


	//   ....[52]....
        /*148c*/ 	.word	0x00014da0
        /*1490*/ 	.word	0x00000015
        /*1494*/ 	.word	0x00000000
        /*1498*/ 	.short	0x0101
        /*149a*/ 	.byte	0x3f
	.zero		1


	//   ....[53]....
        /*149c*/ 	.word	0x000151f0
        /*14a0*/ 	.word	0x0000000b
        /*14a4*/ 	.word	0x00016850
        /*14a8*/ 	.short	0x010a
        /*14aa*/ 	.byte	0x3f
	.zero		1


	//   ....[54]....
        /*14ac*/ 	.word	0x00015260
        /*14b0*/ 	.word	0x0000000b
        /*14b4*/ 	.word	0x00016850
        /*14b8*/ 	.short	0x010a
        /*14ba*/ 	.byte	0x3f
	.zero		1


	//   ....[55]....
        /*14bc*/ 	.word	0x00015880
        /*14c0*/ 	.word	0x00000000
        /*14c4*/ 	.word	0x00000000
        /*14c8*/ 	.short	0x0101
        /*14ca*/ 	.byte	0x3f
	.zero		1


	//   ....[56]....
        /*14cc*/ 	.word	0x00016970
        /*14d0*/ 	.word	0x00000003
        /*14d4*/ 	.word	0x00000000
        /*14d8*/ 	.short	0x0101
        /*14da*/ 	.byte	0x3f
	.zero		1


	//   ....[57]....
        /*14dc*/ 	.word	0x00016f10
        /*14e0*/ 	.word	0x00000008
        /*14e4*/ 	.word	0x00000000
        /*14e8*/ 	.short	0x0101
        /*14ea*/ 	.byte	0x3f
	.zero		1


	//   ....[58]....
        /*14ec*/ 	.word	0x00019eb0
        /*14f0*/ 	.word	0x00000010
        /*14f4*/ 	.word	0x00016820
        /*14f8*/ 	.short	0x010a
        /*14fa*/ 	.byte	0x3f
	.zero		1


	//   ....[59]....
        /*14fc*/ 	.word	0x00019f70
        /*1500*/ 	.word	0x00000005
        /*1504*/ 	.word	0x000168a0
        /*1508*/ 	.short	0x010a
        /*150a*/ 	.byte	0x3f
	.zero		1


	//   ....[60]....
        /*150c*/ 	.word	0x0001a1b0
        /*1510*/ 	.word	0x00000005
        /*1514*/ 	.word	0x000168c0
        /*1518*/ 	.short	0x010a
        /*151a*/ 	.byte	0x3f
	.zero		1


	//   ....[61]....
        /*151c*/ 	.word	0x0001a540
        /*1520*/ 	.word	0x00000005
        /*1524*/ 	.word	0x000168a0
        /*1528*/ 	.short	0x010a
        /*152a*/ 	.byte	0x3f
	.zero		1


	//   ....[62]....
        /*152c*/ 	.word	0x0001a760
        /*1530*/ 	.word	0x00000005
        /*1534*/ 	.word	0x000168c0
        /*1538*/ 	.short	0x010a
        /*153a*/ 	.byte	0x3f
	.zero		1


	//   ....[63]....
        /*153c*/ 	.word	0x0001ba30
        /*1540*/ 	.word	0x00000003
        /*1544*/ 	.word	0x00016840
        /*1548*/ 	.short	0x010a
        /*154a*/ 	.byte	0x3f
	.zero		1


	//   ....[64]....
        /*154c*/ 	.word	0x0001c1c0
        /*1550*/ 	.word	0x00000003
        /*1554*/ 	.word	0x00016830
        /*1558*/ 	.short	0x0107
        /*155a*/ 	.byte	0x3f
	.zero		1


	//   ....[65]....
        /*155c*/ 	.word	0x0001c290
        /*1560*/ 	.word	0x00000003
        /*1564*/ 	.word	0x00016830
        /*1568*/ 	.short	0x0101
        /*156a*/ 	.byte	0x3f
	.zero		1


	//   ....[66]....
        /*156c*/ 	.word	0x0001d0e0
        /*1570*/ 	.word	0x00000010
        /*1574*/ 	.word	0x00016800
        /*1578*/ 	.short	0x0107
        /*157a*/ 	.byte	0x3f
	.zero		1


	//   ....[67]....
        /*157c*/ 	.word	0x0001d1d0
        /*1580*/ 	.word	0x00000010
        /*1584*/ 	.word	0x00016800
        /*1588*/ 	.short	0x0101
        /*158a*/ 	.byte	0x3f
	.zero		1


	//   ....[68]....
        /*158c*/ 	.word	0x0001d1f0
        /*1590*/ 	.word	0x00000010
        /*1594*/ 	.word	0x00016820
        /*1598*/ 	.short	0x010a
        /*159a*/ 	.byte	0x3f
	.zero		1


	//   ....[69]....
        /*159c*/ 	.word	0x0001d5d0
        /*15a0*/ 	.word	0x00000005
        /*15a4*/ 	.word	0x00016840
        /*15a8*/ 	.short	0x010a
        /*15aa*/ 	.byte	0x3f
	.zero		1


	//   ....[70]....
        /*15ac*/ 	.word	0x0001dae0
        /*15b0*/ 	.word	0x00000005
        /*15b4*/ 	.word	0x00016830
        /*15b8*/ 	.short	0x0107
        /*15ba*/ 	.byte	0x3f
	.zero		1


	//   ....[71]....
        /*15bc*/ 	.word	0x0001dba0
        /*15c0*/ 	.word	0x00000005
        /*15c4*/ 	.word	0x00016830
        /*15c8*/ 	.short	0x0101
        /*15ca*/ 	.byte	0x3f
	.zero		1


	//   ....[72]....
        /*15cc*/ 	.word	0x0001dc00
        /*15d0*/ 	.word	0x00000005
        /*15d4*/ 	.word	0x00016860
        /*15d8*/ 	.short	0x010a
        /*15da*/ 	.byte	0x3f
	.zero		1


	//   ....[73]....
        /*15dc*/ 	.word	0x0001e0d0
        /*15e0*/ 	.word	0x00000005
        /*15e4*/ 	.word	0x00016850
        /*15e8*/ 	.short	0x0107
        /*15ea*/ 	.byte	0x3f
	.zero		1


	//   ....[74]....
        /*15ec*/ 	.word	0x0001e250
        /*15f0*/ 	.word	0x00000005
        /*15f4*/ 	.word	0x00016850
        /*15f8*/ 	.short	0x0101
        /*15fa*/ 	.byte	0x3f
	.zero		1


	//   ....[75]....
        /*15fc*/ 	.word	0x0001e480
        /*1600*/ 	.word	0x00000000
        /*1604*/ 	.word	0x00016860
        /*1608*/ 	.short	0x010a
        /*160a*/ 	.byte	0x3f
	.zero		1


	//   ....[76]....
        /*160c*/ 	.word	0x0001e940
        /*1610*/ 	.word	0x00000000
        /*1614*/ 	.word	0x00016850
        /*1618*/ 	.short	0x0107
        /*161a*/ 	.byte	0x3f
	.zero		1


	//   ....[77]....
        /*161c*/ 	.word	0x0001ea20
        /*1620*/ 	.word	0x00000000
        /*1624*/ 	.word	0x00016850
        /*1628*/ 	.short	0x0101
        /*162a*/ 	.byte	0x3f
	.zero		1


	//   ....[78]....
        /*162c*/ 	.word	0x0001fb80
        /*1630*/ 	.word	0x00000005
        /*1634*/ 	.word	0x00016820
        /*1638*/ 	.short	0x010a
        /*163a*/ 	.byte	0x3f
	.zero		1


	//   ....[79]....
        /*163c*/ 	.word	0x0001fd20
        /*1640*/ 	.word	0x00000003
        /*1644*/ 	.word	0x00016840
        /*1648*/ 	.short	0x010a
        /*164a*/ 	.byte	0x3f
	.zero		1


	//   ....[80]....
        /*164c*/ 	.word	0x0001fdb0
        /*1650*/ 	.word	0x00000005
        /*1654*/ 	.word	0x00016840
        /*1658*/ 	.short	0x010a
        /*165a*/ 	.byte	0x3f
	.zero		1


	//   ....[81]....
        /*165c*/ 	.word	0x0001fdf0
        /*1660*/ 	.word	0x00000003
        /*1664*/ 	.word	0x00016860
        /*1668*/ 	.short	0x010a
        /*166a*/ 	.byte	0x3f
	.zero		1


	//   ....[82]....
        /*166c*/ 	.word	0x0001fe30
        /*1670*/ 	.word	0x00000005
        /*1674*/ 	.word	0x00016860
        /*1678*/ 	.short	0x010a
        /*167a*/ 	.byte	0x3f
	.zero		1


	//   ....[83]....
        /*167c*/ 	.word	0x0001fe90
        /*1680*/ 	.word	0x00000045
        /*1684*/ 	.word	0x00016890
        /*1688*/ 	.short	0x010a
        /*168a*/ 	.byte	0x3f
	.zero		1


	//   ....[84]....
        /*168c*/ 	.word	0x00020120
        /*1690*/ 	.word	0x00000045
        /*1694*/ 	.word	0x00016890
        /*1698*/ 	.short	0x010a
        /*169a*/ 	.byte	0x3f
	.zero		1


	//   ....[85]....
        /*169c*/ 	.word	0x000203d0
        /*16a0*/ 	.word	0x00000045
        /*16a4*/ 	.word	0x00016890
        /*16a8*/ 	.short	0x010a
        /*16aa*/ 	.byte	0x3f
	.zero		1


	//   ....[86]....
        /*16ac*/ 	.word	0x00020680
        /*16b0*/ 	.word	0x00000045
        /*16b4*/ 	.word	0x000168b0
        /*16b8*/ 	.short	0x010a
        /*16ba*/ 	.byte	0x3f
	.zero		1


	//   ....[87]....
        /*16bc*/ 	.word	0x00020b50
        /*16c0*/ 	.word	0x00000002
        /*16c4*/ 	.word	0x00016800
        /*16c8*/ 	.short	0x010a
        /*16ca*/ 	.byte	0x3f
	.zero		1


	//   ....[88]....
        /*16cc*/ 	.word	0x00021140
        /*16d0*/ 	.word	0x00000002
        /*16d4*/ 	.word	0x00016800
        /*16d8*/ 	.short	0x010a
        /*16da*/ 	.byte	0x3f
	.zero		1


	//   ....[89]....
        /*16dc*/ 	.word	0x00021190
        /*16e0*/ 	.word	0x0000000c
        /*16e4*/ 	.word	0x00016830
        /*16e8*/ 	.short	0x010a
        /*16ea*/ 	.byte	0x3f
	.zero		1


	//   ....[90]....
        /*16ec*/ 	.word	0x000211e0
        /*16f0*/ 	.word	0x0000000b
        /*16f4*/ 	.word	0x00016830
        /*16f8*/ 	.short	0x010a
        /*16fa*/ 	.byte	0x3f
	.zero		1


	//   ....[91]....
        /*16fc*/ 	.word	0x00021230
        /*1700*/ 	.word	0x0000000b
        /*1704*/ 	.word	0x00016850
        /*1708*/ 	.short	0x010a
        /*170a*/ 	.byte	0x3f
	.zero		1


	//   ....[92]....
        /*170c*/ 	.word	0x00021280
        /*1710*/ 	.word	0x00000003
        /*1714*/ 	.word	0x00016830
        /*1718*/ 	.short	0x010a
        /*171a*/ 	.byte	0x3f
	.zero		1


	//   ....[93]....
        /*171c*/ 	.word	0x000212d0
        /*1720*/ 	.word	0x00000003
        /*1724*/ 	.word	0x00016850
        /*1728*/ 	.short	0x010a
        /*172a*/ 	.byte	0x3f
	.zero		1


	//   ....[94]....
        /*172c*/ 	.word	0x00021320
        /*1730*/ 	.word	0x00000003
        /*1734*/ 	.word	0x00016830
        /*1738*/ 	.short	0x010a
        /*173a*/ 	.byte	0x3f
	.zero		1


	//   ....[95]....
        /*173c*/ 	.word	0x00021370
        /*1740*/ 	.word	0x00000003
        /*1744*/ 	.word	0x00016850
        /*1748*/ 	.short	0x010a
        /*174a*/ 	.byte	0x3f
	.zero		1


	//   ....[96]....
        /*174c*/ 	.word	0x000213c0
        /*1750*/ 	.word	0x0000000b
        /*1754*/ 	.word	0x00016850
        /*1758*/ 	.short	0x010a
        /*175a*/ 	.byte	0x3f
	.zero		1


	//   ....[97]....
        /*175c*/ 	.word	0x00021f70
        /*1760*/ 	.word	0x00000010
        /*1764*/ 	.word	0x00016820
        /*1768*/ 	.short	0x010a
        /*176a*/ 	.byte	0x3f
	.zero		1


	//   ....[98]....
        /*176c*/ 	.word	0x00021fc0
        /*1770*/ 	.word	0x00000005
        /*1774*/ 	.word	0x000168a0
        /*1778*/ 	.short	0x010a
        /*177a*/ 	.byte	0x3f
	.zero		1


	//   ....[99]....
        /*177c*/ 	.word	0x00022010
        /*1780*/ 	.word	0x00000005
        /*1784*/ 	.word	0x000168c0
        /*1788*/ 	.short	0x010a
        /*178a*/ 	.byte	0x3f
	.zero		1


	//   ....[100]....
        /*178c*/ 	.word	0x00022060
        /*1790*/ 	.word	0x00000005
        /*1794*/ 	.word	0x000168a0
        /*1798*/ 	.short	0x010a
        /*179a*/ 	.byte	0x3f
	.zero		1


	//   ....[101]....
        /*179c*/ 	.word	0x000220b0
        /*17a0*/ 	.word	0x00000005
        /*17a4*/ 	.word	0x000168c0
        /*17a8*/ 	.short	0x010a
        /*17aa*/ 	.byte	0x3f
	.zero		1


	//   ....[102]....
        /*17ac*/ 	.word	0x000221d0
        /*17b0*/ 	.word	0x00000003
        /*17b4*/ 	.word	0x00016840
        /*17b8*/ 	.short	0x010a
        /*17ba*/ 	.byte	0x3f
	.zero		1


	//   ....[103]....
        /*17bc*/ 	.word	0x00023c70
        /*17c0*/ 	.word	0x00000010
        /*17c4*/ 	.word	0x00016820
        /*17c8*/ 	.short	0x010a
        /*17ca*/ 	.byte	0x3f
	.zero		1


	//   ....[104]....
        /*17cc*/ 	.word	0x00023cc0
        /*17d0*/ 	.word	0x00000005
        /*17d4*/ 	.word	0x00016840
        /*17d8*/ 	.short	0x010a
        /*17da*/ 	.byte	0x3f
	.zero		1


	//   ....[105]....
        /*17dc*/ 	.word	0x00024600
        /*17e0*/ 	.word	0x00000005
        /*17e4*/ 	.word	0x00016860
        /*17e8*/ 	.short	0x010a
        /*17ea*/ 	.byte	0x3f
	.zero		1


	//   ....[106]....
        /*17ec*/ 	.word	0x00024f70
        /*17f0*/ 	.word	0x00000000
        /*17f4*/ 	.word	0x00016860
        /*17f8*/ 	.short	0x010a
        /*17fa*/ 	.byte	0x3f
	.zero		1


	//   ....[107]....
        /*17fc*/ 	.word	0x000262a0
        /*1800*/ 	.word	0x00000005
        /*1804*/ 	.word	0x00016820
        /*1808*/ 	.short	0x010a
        /*180a*/ 	.byte	0x3f
	.zero		1


	//   ....[108]....
        /*180c*/ 	.word	0x00026440
        /*1810*/ 	.word	0x00000003
        /*1814*/ 	.word	0x00016840
        /*1818*/ 	.short	0x010a
        /*181a*/ 	.byte	0x3f
	.zero		1


	//   ....[109]....
        /*181c*/ 	.word	0x00026490
        /*1820*/ 	.word	0x00000005
        /*1824*/ 	.word	0x00016840
        /*1828*/ 	.short	0x010a
        /*182a*/ 	.byte	0x3f
	.zero		1


	//   ....[110]....
        /*182c*/ 	.word	0x000264e0
        /*1830*/ 	.word	0x00000003
        /*1834*/ 	.word	0x00016860
        /*1838*/ 	.short	0x010a
        /*183a*/ 	.byte	0x3f
	.zero		1


	//----- nvinfo : EIATTR_NUM_MBARRIERS
	.align		4
.L_1525:
        /*183c*/ 	.byte	0x03, 0x38
        /*183e*/ 	.short	0x0016


	//----- nvinfo : EIATTR_EXIT_INSTR_OFFSETS
	.align		4
        /*1840*/ 	.byte	0x04, 0x1c
        /*1842*/ 	.short	(.L_1527 - .L_1526)


	//   ....[0]....
.L_1526:
        /*1844*/ 	.word	0x0001fe80


	//----- nvinfo : EIATTR_MAX_THREADS
	.align		4
.L_1527:
        /*1848*/ 	.byte	0x04, 0x05
        /*184a*/ 	.short	(.L_1529 - .L_1528)
.L_1528:
        /*184c*/ 	.word	0x00000200
        /*1850*/ 	.word	0x00000001
        /*1854*/ 	.word	0x00000001


	//----- nvinfo : EIATTR_CRS_STACK_SIZE
	.align		4
.L_1529:
        /*1858*/ 	.byte	0x04, 0x1e
        /*185a*/ 	.short	(.L_1531 - .L_1530)
.L_1530:
        /*185c*/ 	.word	0x00000000


	//----- nvinfo : EIATTR_CBANK_PARAM_SIZE
	.align		4
.L_1531:
        /*1860*/ 	.byte	0x03, 0x19
        /*1862*/ 	.short	0x0af0


	//----- nvinfo : EIATTR_PARAM_CBANK
	.align		4
        /*1864*/ 	.byte	0x04, 0x0a
        /*1866*/ 	.short	(.L_1533 - .L_1532)
	.align		4
.L_1532:
        /*1868*/ 	.word	index@(.nv.constant0._ZN7cutlass13device_kernelIN5flash11enable_sm90INS1_16FlashAttnFwdSm90INS1_25CollectiveMainloopFwdSm90ILi2EN4cute5tupleIJNS5_1CILi1EEES8_S8_EEENS6_IJNS7_ILi192EEENS7_ILi128EEENS7_ILi64EEEEEELi64ENS_6half_tEfNS_4arch4Sm90ELb0ELb1ELb0ELb1ELb1ELb1ELb0ELb1ELb1ELb1ELb1ELb0EEENS1_21CollectiveEpilogueFwdINS6_IJSA_SC_SB_EEES9_SE_SG_Li384ELb1ELb1ELb1ELb0EEENS1_36VarlenDynamicPersistentTileSchedulerILi192ELi128ELi384ELi128ELb1ELb1ELb1ELb1ELb0ELb1EEEEEEEEEvNT_6ParamsE)
        /*186c*/ 	.short	0x0210
        /*186e*/ 	.short	0x0af0


	//----- nvinfo : EIATTR_SW_WAR
	.align		4
.L_1533:
        /*1870*/ 	.byte	0x04, 0x36
        /*1872*/ 	.short	(.L_1535 - .L_1534)
.L_1534:
        /*1874*/ 	.word	0x00000008
.L_1535:


//--------------------- .nv.info._ZN7cutlass13device_kernelIN5flash11enable_sm90INS1_16FlashAttnFwdSm90INS1_25CollectiveMainloopFwdSm90ILi2EN4cute5tupleIJNS5_1CILi1EEES8_S8_EEENS6_IJNS7_ILi192EEENS7_ILi128EEENS7_ILi64EEEEEELi64ENS_6half_tEfNS_4arch4Sm90ELb1ELb0ELb0ELb0ELb1ELb0ELb0ELb1ELb1ELb1ELb1ELb0EEENS1_21CollectiveEpilogueFwdINS6_IJSA_SC_SB_EEES9_SE_SG_Li384ELb0ELb1ELb1ELb0EEENS1_19SingleTileSchedulerILb0ELb1ELb1ELi192EEEEEEEEEvNT_6ParamsE --------------------------
	.section	.nv.info._ZN7cutlass13device_kernelIN5flash11enable_sm90INS1_16FlashAttnFwdSm90INS1_25CollectiveMainloopFwdSm90ILi2EN4cute5tupleIJNS5_1CILi1EEES8_S8_EEENS6_IJNS7_ILi192EEENS7_ILi128EEENS7_ILi64EEEEEELi64ENS_6half_tEfNS_4arch4Sm90ELb1ELb0ELb0ELb0ELb1ELb0ELb0ELb1ELb1ELb1ELb1ELb0EEENS1_21CollectiveEpilogueFwdINS6_IJSA_SC_SB_EEES9_SE_SG_Li384ELb0ELb1ELb1ELb0EEENS1_19SingleTileSchedulerILb0ELb1ELb1ELi192EEEEEEEEEvNT_6ParamsE,"",@"SHT_CUDA_INFO"
	.sectionflags	@""
	.align	4


	//----- nvinfo : EIATTR_CUDA_API_VERSION
	.align		4
        /*0000*/ 	.byte	0x04, 0x37
        /*0002*/ 	.short	(.L_1537 - .L_1536)
.L_1536:
        /*0004*/ 	.word	0x00000082


	//----- nvinfo : EIATTR_KPARAM_INFO
	.align		4
.L_1537:
        /*0008*/ 	.byte	0x04, 0x17
        /*000a*/ 	.short	(.L_1539 - .L_1538)
.L_1538:
        /*000c*/ 	.word	0x00000000
        /*0010*/ 	.short	0x0000
        /*0012*/ 	.short	0x0070
        /*0014*/ 	.byte	0x00, 0xf0, 0x01, 0x28


	//----- nvinfo : EIATTR_SPARSE_MMA_MASK
	.align		4
.L_1539:
        /*0018*/ 	.byte	0x03, 0x50
        /*001a*/ 	.short	0x0000


	//----- nvinfo : EIATTR_MAXREG_COUNT
	.align		4
        /*001c*/ 	.byte	0x03, 0x1b
        /*001e*/ 	.short	0x0080


	//----- nvinfo : EIATTR_NUM_BARRIERS
	.align		4
        /*0020*/ 	.byte	0x02, 0x4c
        /*0022*/ 	.byte	0x10
	.zero		1


	//----- nvinfo : EIATTR_EXTERNS
	.align		4
        /*0024*/ 	.byte	0x04, 0x0f
        /*0026*/ 	.short	(.L_1541 - .L_1540)


	//   ....[0]....
	.align		4
.L_1540:
        /*0028*/ 	.word	index@(__assertfail)


	//----- nvinfo : EIATTR_ANNOTATIONS
	.align		4
.L_1541:
        /*002c*/ 	.byte	0x04, 0x55
        /*002e*/ 	.short	(.L_1543 - .L_1542)


	//   ....[0]....
.L_1542:
        /*0030*/ 	.word	0x00000001
        /*0034*/ 	.byte	0x40, 0xa6, 0x00, 0x00, 0x01, 0x00, 0x00, 0x00, 0xf0, 0xbb, 0x00, 0x00


	//----- nvinfo : EIATTR_MERCURY_ISA_VERSION
	.align		4
.L_1543:
        /*0040*/ 	.byte	0x03, 0x5f
        /*0042*/ 	.short	0x0101


	//----- nvinfo : EIATTR_INT_WARP_WIDE_INSTR_OFFSETS
	.align		4
        /*0044*/ 	.byte	0x04, 0x31
        /*0046*/ 	.short	(.L_1545 - .L_1544)


	//   ....[0]....
.L_1544:
        /*0048*/ 	.word	0x000000c0


	//   ....[1]....
        /*004c*/ 	.word	0x000000d0


	//   ....[2]....
        /*0050*/ 	.word	0x00000170


	//----- nvinfo : EIATTR_COOP_GROUP_MASK_REGIDS
	.align		4
.L_1545:
        /*0054*/ 	.byte	0x04, 0x29
        /*0056*/ 	.short	(.L_1547 - .L_1546)


	//   ....[0]....
.L_1546:
        /*0058*/ 	.word	0xffffffff


	//   ....[1]....
        /*005c*/ 	.word	0xffffffff


	//   ....[2]....
        /*0060*/ 	.word	0xffffffff


	//   ....[3]....
        /*0064*/ 	.word	0xffffffff


	//   ....[4]....
        /*0068*/ 	.word	0xffffffff


	//   ....[5]....
        /*006c*/ 	.word	0xffffffff


	//   ....[6]....
        /*0070*/ 	.word	0xffffffff


	//   ....[7]....
        /*0074*/ 	.word	0xffffffff


	//   ....[8]....
        /*0078*/ 	.word	0xffffffff


	//   ....[9]....
        /*007c*/ 	.word	0xffffffff


	//   ....[10]....
        /*0080*/ 	.word	0xffffffff


	//   ....[11]....
        /*0084*/ 	.word	0xffffffff


	//   ....[12]....
        /*0088*/ 	.word	0xffffffff


	//   ....[13]....
        /*008c*/ 	.word	0xffffffff


	//   ....[14]....
        /*0090*/ 	.word	0xffffffff


	//   ....[15]....
        /*0094*/ 	.word	0xffffffff


	//   ....[16]....
        /*0098*/ 	.word	0xffffffff


	//   ....[17]....
        /*009c*/ 	.word	0xffffffff


	//   ....[18]....
        /*00a0*/ 	.word	0xffffffff


	//   ....[19]....
        /*00a4*/ 	.word	0xffffffff


	//   ....[20]....
        /*00a8*/ 	.word	0xffffffff


	//   ....[21]....
        /*00ac*/ 	.word	0xffffffff


	//   ....[22]....
        /*00b0*/ 	.word	0xffffffff


	//   ....[23]....
        /*00b4*/ 	.word	0xffffffff


	//   ....[24]....
        /*00b8*/ 	.word	0xffffffff


	//   ....[25]....
        /*00bc*/ 	.word	0xffffffff


	//   ....[26]....
        /*00c0*/ 	.word	0xffffffff


	//   ....[27]....
        /*00c4*/ 	.word	0xffffffff


	//   ....[28]....
        /*00c8*/ 	.word	0xffffffff


	//   ....[29]....
        /*00cc*/ 	.word	0xffffffff


	//   ....[30]....
        /*00d0*/ 	.word	0xffffffff


	//   ....[31]....
        /*00d4*/ 	.word	0xffffffff


	//   ....[32]....
        /*00d8*/ 	.word	0xffffffff


	//   ....[33]....
        /*00dc*/ 	.word	0xffffffff


	//   ....[34]....
        /*00e0*/ 	.word	0xffffffff


	//   ....[35]....
        /*00e4*/ 	.word	0xffffffff


	//   ....[36]....
        /*00e8*/ 	.word	0xffffffff


	//   ....[37]....
        /*00ec*/ 	.word	0xffffffff


	//   ....[38]....
        /*00f0*/ 	.word	0xffffffff


	//   ....[39]....
        /*00f4*/ 	.word	0xffffffff


	//   ....[40]....
        /*00f8*/ 	.word	0xffffffff


	//   ....[41]....
        /*00fc*/ 	.word	0xffffffff


	//   ....[42]....
        /*0100*/ 	.word	0xffffffff


	//   ....[43]....
        /*0104*/ 	.word	0xffffffff


	//   ....[44]....
        /*0108*/ 	.word	0xffffffff


	//   ....[45]....
        /*010c*/ 	.word	0xffffffff


	//   ....[46]....
        /*0110*/ 	.word	0xffffffff


	//   ....[47]....
        /*0114*/ 	.word	0xffffffff


	//   ....[48]....
        /*0118*/ 	.word	0xffffffff


	//   ....[49]....
        /*011c*/ 	.word	0xffffffff


	//   ....[50]....
        /*0120*/ 	.word	0xffffffff


	//   ....[51]....
        /*0124*/ 	.word	0xffffffff


	//   ....[52]....
        /*0128*/ 	.word	0xffffffff


	//   ....[53]....
        /*012c*/ 	.word	0xffffffff


	//   ....[54]....
        /*0130*/ 	.word	0xffffffff


	//   ....[55]....
        /*0134*/ 	.word	0xffffffff


	//   ....[56]....
        /*0138*/ 	.word	0xffffffff


	//   ....[57]....
        /*013c*/ 	.word	0xffffffff


	//   ....[58]....
        /*0140*/ 	.word	0xffffffff


	//   ....[59]....
        /*0144*/ 	.word	0xffffffff


	//   ....[60]....
        /*0148*/ 	.word	0xffffffff


	//   ....[61]....
        /*014c*/ 	.word	0xffffffff


	//   ....[62]....
        /*0150*/ 	.word	0xffffffff


	//   ....[63]....
        /*0154*/ 	.word	0xffffffff


	//   ....[64]....
        /*0158*/ 	.word	0xffffffff


	//   ....[65]....
        /*015c*/ 	.word	0xffffffff


	//   ....[66]....
        /*0160*/ 	.word	0xffffffff


	//   ....[67]....
        /*0164*/ 	.word	0xffffffff


	//   ....[68]....
        /*0168*/ 	.word	0xffffffff


	//   ....[69]....
        /*016c*/ 	.word	0xffffffff


	//   ....[70]....
        /*0170*/ 	.word	0xffffffff


	//   ....[71]....
        /*0174*/ 	.word	0xffffffff


	//   ....[72]....
        /*0178*/ 	.word	0xffffffff


	//   ....[73]....
        /*017c*/ 	.word	0xffffffff


	//   ....[74]....
        /*0180*/ 	.word	0xffffffff


	//   ....[75]....
        /*0184*/ 	.word	0xffffffff


	//   ....[76]....
        /*0188*/ 	.word	0xffffffff


	//   ....[77]....
        /*018c*/ 	.word	0xffffffff


	//   ....[78]....
        /*0190*/ 	.word	0xffffffff


	//   ....[79]....
        /*0194*/ 	.word	0xffffffff


	//   ....[80]....
        /*0198*/ 	.word	0xffffffff


	//   ....[81]....
        /*019c*/ 	.word	0xffffffff


	//   ....[82]....
        /*01a0*/ 	.word	0xffffffff


	//   ....[83]....
        /*01a4*/ 	.word	0xffffffff


	//   ....[84]....
        /*01a8*/ 	.word	0xffffffff


	//   ....[85]....
        /*01ac*/ 	.word	0xffffffff


	//   ....[86]....
        /*01b0*/ 	.word	0xffffffff


	//   ....[87]....
        /*01b4*/ 	.word	0xffffffff


	//   ....[88]....
        /*01b8*/ 	.word	0xffffffff


	//   ....[89]....
        /*01bc*/ 	.word	0xffffffff


	//   ....[90]....
        /*01c0*/ 	.word	0xffffffff


	//   ....[91]....
        /*01c4*/ 	.word	0xffffffff


	//   ....[92]....
        /*01c8*/ 	.word	0xffffffff


	//   ....[93]....
        /*01cc*/ 	.word	0xffffffff


	//   ....[94]....
        /*01d0*/ 	.word	0xffffffff


	//   ....[95]....
        /*01d4*/ 	.word	0xffffffff


	//   ....[96]....
        /*01d8*/ 	.word	0xffffffff


	//   ....[97]....
        /*01dc*/ 	.word	0xffffffff


	//   ....[98]....
        /*01e0*/ 	.word	0xffffffff


	//   ....[99]....
        /*01e4*/ 	.word	0xffffffff


	//   ....[100]....
        /*01e8*/ 	.word	0xffffffff


	//   ....[101]....
        /*01ec*/ 	.word	0xffffffff


	//   ....[102]....
        /*01f0*/ 	.word	0xffffffff


	//   ....[103]....
        /*01f4*/ 	.word	0xffffffff


	//   ....[104]....
        /*01f8*/ 	.word	0xffffffff


	//   ....[105]....
        /*01fc*/ 	.word	0xffffffff


	//   ....[106]....
        /*0200*/ 	.word	0xffffffff


	//   ....[107]....
        /*0204*/ 	.word	0xffffffff


	//   ....[108]....
        /*0208*/ 	.word	0xffffffff


	//   ....[109]....
        /*020c*/ 	.word	0xffffffff


	//   ....[110]....
        /*0210*/ 	.word	0xffffffff


	//   ....[111]....
        /*0214*/ 	.word	0xffffffff


	//   ....[112]....
        /*0218*/ 	.word	0xffffffff


	//   ....[113]....
        /*021c*/ 	.word	0xffffffff


	//   ....[114]....
        /*0220*/ 	.word	0xffffffff


	//   ....[115]....
        /*0224*/ 	.word	0xffffffff


	//   ....[116]....
        /*0228*/ 	.word	0xffffffff


	//   ....[117]....
        /*022c*/ 	.word	0xffffffff


	//   ....[118]....
        /*0230*/ 	.word	0xffffffff


	//   ....[119]....
        /*0234*/ 	.word	0xffffffff


	//   ....[120]....
        /*0238*/ 	.word	0xffffffff


	//   ....[121]....
        /*023c*/ 	.word	0xffffffff


	//   ....[122]....
        /*0240*/ 	.word	0xffffffff


	//   ....[123]....
        /*0244*/ 	.word	0xffffffff


	//   ....[124]....
        /*0248*/ 	.word	0xffffffff


	//   ....[125]....
        /*024c*/ 	.word	0x0500000f


	//   ....[126]....
        /*0250*/ 	.word	0x0500000f


	//   ....[127]....
        /*0254*/ 	.word	0x0500000f


	//   ....[128]....
        /*0258*/ 	.word	0x0500000f


	//   ....[129]....
        /*025c*/ 	.word	0x0500000f


	//   ....[130]....
        /*0260*/ 	.word	0x0500000f


	//   ....[131]....
        /*0264*/ 	.word	0x0500000f


	//   ....[132]....
        /*0268*/ 	.word	0x0500000f


	//   ....[133]....
        /*026c*/ 	.word	0x0500000f


	//   ....[134]....
        /*0270*/ 	.word	0x0500000f


	//   ....[135]....
        /*0274*/ 	.word	0x0500000f


	//   ....[136]....
        /*0278*/ 	.word	0x0500000f


	//   ....[137]....
        /*027c*/ 	.word	0x0500000f


	//   ....[138]....
        /*0280*/ 	.word	0x0500000f


	//   ....[139]....
        /*0284*/ 	.word	0x0500000f


	//   ....[140]....
        /*0288*/ 	.word	0x0500000f


	//   ....[141]....
        /*028c*/ 	.word	0x0500000f


	//   ....[142]....
        /*0290*/ 	.word	0x0500000f


	//   ....[143]....
        /*0294*/ 	.word	0x0500000f


	//   ....[144]....
        /*0298*/ 	.word	0x0500000f


	//   ....[145]....
        /*029c*/ 	.word	0x0500000f


	//   ....[146]....
        /*02a0*/ 	.word	0x0500000f


	//   ....[147]....
        /*02a4*/ 	.word	0x0500000f


	//   ....[148]....
        /*02a8*/ 	.word	0x0500000f


	//   ....[149]....
        /*02ac*/ 	.word	0x0500000f


	//   ....[150]....
        /*02b0*/ 	.word	0x0500000f


	//   ....[151]....
        /*02b4*/ 	.word	0x0500000f


	//   ....[152]....
        /*02b8*/ 	.word	0x0500000f


	//   ....[153]....
        /*02bc*/ 	.word	0x0500000f


	//   ....[154]....
        /*02c0*/ 	.word	0x0500000f


	//   ....[155]....
        /*02c4*/ 	.word	0x0500000f


	//   ....[156]....
        /*02c8*/ 	.word	0x0500000f


	//   ....[157]....
        /*02cc*/ 	.word	0x0500000f


	//   ....[158]....
        /*02d0*/ 	.word	0x0500000f


	//   ....[159]....
        /*02d4*/ 	.word	0x0500000f


	//   ....[160]....
        /*02d8*/ 	.word	0x0500000f


	//   ....[161]....
        /*02dc*/ 	.word	0x0500000f


	//   ....[162]....
        /*02e0*/ 	.word	0x0500000f


	//   ....[163]....
        /*02e4*/ 	.word	0x0500000f


	//   ....[164]....
        /*02e8*/ 	.word	0x0500000f


	//   ....[165]....
        /*02ec*/ 	.word	0x0500000f


	//   ....[166]....
        /*02f0*/ 	.word	0x0500000f


	//   ....[167]....
        /*02f4*/ 	.word	0x0500000f


	//   ....[168]....
        /*02f8*/ 	.word	0x0500000f


	//   ....[169]....
        /*02fc*/ 	.word	0x0500000f


	//   ....[170]....
        /*0300*/ 	.word	0x0500000f


	//   ....[171]....
        /*0304*/ 	.word	0x0500000f


	//   ....[172]....
        /*0308*/ 	.word	0x0500000f


	//   ....[173]....
        /*030c*/ 	.word	0x0500000f


	//   ....[174]....
        /*0310*/ 	.word	0x0500000f


	//   ....[175]....
        /*0314*/ 	.word	0x0500000f


	//   ....[176]....
        /*0318*/ 	.word	0x0500000f


	//   ....[177]....
        /*031c*/ 	.word	0x0500000f


	//   ....[178]....
        /*0320*/ 	.word	0x0500000f


	//   ....[179]....
        /*0324*/ 	.word	0x0500000f


	//   ....[180]....
        /*0328*/ 	.word	0x0500000f


	//   ....[181]....
        /*032c*/ 	.word	0x0500000f


	//   ....[182]....
        /*0330*/ 	.word	0x0500000f


	//   ....[183]....
        /*0334*/ 	.word	0x0500000f


	//   ....[184]....
        /*0338*/ 	.word	0x0500000f


	//   ....[185]....
        /*033c*/ 	.word	0x0500000f


	//   ....[186]....
        /*0340*/ 	.word	0x0500000f


	//   ....[187]....
        /*0344*/ 	.word	0x0500000f


	//   ....[188]....
        /*0348*/ 	.word	0x0500000f


	//   ....[189]....
        /*034c*/ 	.word	0x0500000f


	//   ....[190]....
        /*0350*/ 	.word	0x0500000f


	//   ....[191]....
        /*0354*/ 	.word	0x0500000f


	//   ....[192]....
        /*0358*/ 	.word	0x0500000f


	//   ....[193]....
        /*035c*/ 	.word	0x0500000f


	//   ....[194]....
        /*0360*/ 	.word	0x0500000f


	//   ....[195]....
        /*0364*/ 	.word	0x0500000f


	//   ....[196]....
        /*0368*/ 	.word	0x0500000f


	//   ....[197]....
        /*036c*/ 	.word	0x0500000f


	//   ....[198]....
        /*0370*/ 	.word	0x0500000f


	//   ....[199]....
        /*0374*/ 	.word	0x0500000f


	//   ....[200]....
        /*0378*/ 	.word	0x0500000f


	//   ....[201]....
        /*037c*/ 	.word	0x0500000f


	//   ....[202]....
        /*0380*/ 	.word	0x0500000f


	//   ....[203]....
        /*0384*/ 	.word	0x0500000f


	//   ....[204]....
        /*0388*/ 	.word	0x0500000f


	//   ....[205]....
        /*038c*/ 	.word	0x0500000f


	//   ....[206]....
        /*0390*/ 	.word	0x0500000f


	//   ....[207]....
        /*0394*/ 	.word	0x0500000f


	//   ....[208]....
        /*0398*/ 	.word	0x0500000f


	//   ....[209]....
        /*039c*/ 	.word	0x0500000f


	//   ....[210]....
        /*03a0*/ 	.word	0x0500000f


	//   ....[211]....
        /*03a4*/ 	.word	0x0500000f


	//   ....[212]....
        /*03a8*/ 	.word	0x0500000f


	//   ....[213]....
        /*03ac*/ 	.word	0x0500000f


	//   ....[214]....
        /*03b0*/ 	.word	0x0500000f


	//----- nvinfo : EIATTR_COOP_GROUP_INSTR_OFFSETS
	.align		4
.L_1547:
        /*03b4*/ 	.byte	0x04, 0x28
        /*03b6*/ 	.short	(.L_1549 - .L_1548)


	//   ....[0]....
.L_1548:
        /*03b8*/ 	.word	0x00000080


	//   ....[1]....
        /*03bc*/ 	.word	0x00000090


	//   ....[2]....
        /*03c0*/ 	.word	0x000002d0


	//   ....[3]....
        /*03c4*/ 	.word	0x00000430


	//   ....[4]....
        /*03c8*/ 	.word	0x00000550


	//   ....[5]....
        /*03cc*/ 	.word	0x000006b0


	//   ....[6]....
        /*03d0*/ 	.word	0x00001080


	//   ....[7]....
        /*03d4*/ 	.word	0x00001880


	//   ....[8]....
        /*03d8*/ 	.word	0x000018c0


	//   ....[9]....
        /*03dc*/ 	.word	0x00001f80


	//   ....[10]....
        /*03e0*/ 	.word	0x00002060


	//   ....[11]....
        /*03e4*/ 	.word	0x000029c0


	//   ....[12]....
        /*03e8*/ 	.word	0x00002a10


	//   ....[13]....
        /*03ec*/ 	.word	0x00003dc0


	//   ....[14]....
        /*03f0*/ 	.word	0x00004420


	//   ....[15]....
        /*03f4*/ 	.word	0x00004460


	//   ....[16]....
        /*03f8*/ 	.word	0x00004500


	//   ....[17]....
        /*03fc*/ 	.word	0x00004af0


	//   ....[18]....
        /*0400*/ 	.word	0x00004cb0


	//   ....[19]....
        /*0404*/ 	.word	0x00006810


	//   ....[20]....
        /*0408*/ 	.word	0x00006820


	//   ....[21]....
        /*040c*/ 	.word	0x00006850


	//   ....[22]....
        /*0410*/ 	.word	0x00006860


	//   ....[23]....
        /*0414*/ 	.word	0x00007af0


	//   ....[24]....
        /*0418*/ 	.word	0x00007b10


	//   ....[25]....
        /*041c*/ 	.word	0x00007be0


	//   ....[26]....
        /*0420*/ 	.word	0x00007bf0


	//   ....[27]....
        /*0424*/ 	.word	0x00008950


	//   ....[28]....
        /*0428*/ 	.word	0x00008990


	//   ....[29]....
        /*042c*/ 	.word	0x000089d0


	//   ....[30]....
        /*0430*/ 	.word	0x00008a10


	//   ....[31]....
        /*0434*/ 	.word	0x00008a50


	//   ....[32]....
        /*0438*/ 	.word	0x00008a70


	//   ....[33]....
        /*043c*/ 	.word	0x00008dc0


	//   ....[34]....
        /*0440*/ 	.word	0x00008dd0


	//   ....[35]....
        /*0444*/ 	.word	0x000094f0


	//   ....[36]....
        /*0448*/ 	.word	0x0000a690


	//   ....[37]....
        /*044c*/ 	.word	0x0000a6b0


	//   ....[38]....
        /*0450*/ 	.word	0x0000a6c0


	//   ....[39]....
        /*0454*/ 	.word	0x0000a6d0


	//   ....[40]....
        /*0458*/ 	.word	0x0000a6e0


	//   ....[41]....
        /*045c*/ 	.word	0x0000a730


	//   ....[42]....
        /*0460*/ 	.word	0x0000a770


	//   ....[43]....
        /*0464*/ 	.word	0x0000a7a0


	//   ....[44]....
        /*0468*/ 	.word	0x0000a7e0


	//   ....[45]....
        /*046c*/ 	.word	0x0000a810


	//   ....[46]....
        /*0470*/ 	.word	0x0000a860


	//   ....[47]....
        /*0474*/ 	.word	0x0000a890


	//   ....[48]....
        /*0478*/ 	.word	0x0000a8c0


	//   ....[49]....
        /*047c*/ 	.word	0x0000a8f0


	//   ....[50]....
        /*0480*/ 	.word	0x0000a920


	//   ....[51]....
        /*0484*/ 	.word	0x0000a940


	//   ....[52]....
        /*0488*/ 	.word	0x0000b100


	//   ....[53]....
        /*048c*/ 	.word	0x0000b130


	//   ....[54]....
        /*0490*/ 	.word	0x0000b160


	//   ....[55]....
        /*0494*/ 	.word	0x0000b190


	//   ....[56]....
        /*0498*/ 	.word	0x0000b1c0


	//   ....[57]....
        /*049c*/ 	.word	0x0000b210


	//   ....[58]....
        /*04a0*/ 	.word	0x0000b270


	//   ....[59]....
        /*04a4*/ 	.word	0x0000b2a0


	//   ....[60]....
        /*04a8*/ 	.word	0x0000b2d0


	//   ....[61]....
        /*04ac*/ 	.word	0x0000b340


	//   ....[62]....
        /*04b0*/ 	.word	0x0000b380


	//   ....[63]....
        /*04b4*/ 	.word	0x0000b3a0


	//   ....[64]....
        /*04b8*/ 	.word	0x0000b3d0


	//   ....[65]....
        /*04bc*/ 	.word	0x0000b440


	//   ....[66]....
        /*04c0*/ 	.word	0x0000b450


	//   ....[67]....
        /*04c4*/ 	.word	0x0000b480


	//   ....[68]....
        /*04c8*/ 	.word	0x0000b4d0


	//   ....[69]....
        /*04cc*/ 	.word	0x0000b540


	//   ....[70]....
        /*04d0*/ 	.word	0x0000b580


	//   ....[71]....
        /*04d4*/ 	.word	0x0000b5a0


	//   ....[72]....
        /*04d8*/ 	.word	0x0000b5d0


	//   ....[73]....
        /*04dc*/ 	.word	0x0000b5e0


	//   ....[74]....
        /*04e0*/ 	.word	0x0000b620


	//   ....[75]....
        /*04e4*/ 	.word	0x0000b6a0


	//   ....[76]....
        /*04e8*/ 	.word	0x0000bdc0


	//   ....[77]....
        /*04ec*/ 	.word	0x0000bdf0


	//   ....[78]....
        /*04f0*/ 	.word	0x0000be00


	//   ....[79]....
        /*04f4*/ 	.word	0x0000be40


	//   ....[80]....
        /*04f8*/ 	.word	0x0000be50


	//   ....[81]....
        /*04fc*/ 	.word	0x0000be90


	//   ....[82]....
        /*0500*/ 	.word	0x0000bea0


	//   ....[83]....
        /*0504*/ 	.word	0x0000bee0


	//   ....[84]....
        /*0508*/ 	.word	0x0000bef0


	//   ....[85]....
        /*050c*/ 	.word	0x0000bf30


	//   ....[86]....
        /*0510*/ 	.word	0x0000bf40


	//   ....[87]....
        /*0514*/ 	.word	0x0000bf80


	//   ....[88]....
        /*0518*/ 	.word	0x0000bf90


	//   ....[89]....
        /*051c*/ 	.word	0x0000bfd0


	//   ....[90]....
        /*0520*/ 	.word	0x0000bfe0


	//   ....[91]....
        /*0524*/ 	.word	0x0000bff0


	//   ....[92]....
        /*0528*/ 	.word	0x0000c250


	//   ....[93]....
        /*052c*/ 	.word	0x0000c280


	//   ....[94]....
        /*0530*/ 	.word	0x0000c290


	//   ....[95]....
        /*0534*/ 	.word	0x0000c2a0


	//   ....[96]....
        /*0538*/ 	.word	0x0000c2b0


	//   ....[97]....
        /*053c*/ 	.word	0x0000c2c0


	//   ....[98]....
        /*0540*/ 	.word	0x0000c2e0


	//   ....[99]....
        /*0544*/ 	.word	0x0000c330


	//   ....[100]....
        /*0548*/ 	.word	0x0000c350


	//   ....[101]....
        /*054c*/ 	.word	0x0000c390


	//   ....[102]....
        /*0550*/ 	.word	0x0000c3b0


	//   ....[103]....
        /*0554*/ 	.word	0x0000c3f0


	//   ....[104]....
        /*0558*/ 	.word	0x0000c410


	//   ....[105]....
        /*055c*/ 	.word	0x0000c450


	//   ....[106]....
        /*0560*/ 	.word	0x0000c470


	//   ....[107]....
        /*0564*/ 	.word	0x0000c4a0


	//   ....[108]....
        /*0568*/ 	.word	0x0000c990


	//   ....[109]....
        /*056c*/ 	.word	0x0000c9c0


	//   ....[110]....
        /*0570*/ 	.word	0x0000c9f0


	//   ....[111]....
        /*0574*/ 	.word	0x0000ca20


	//   ....[112]....
        /*0578*/ 	.word	0x0000ca30


	//   ....[113]....
        /*057c*/ 	.word	0x0000ca40


	//   ....[114]....
        /*0580*/ 	.word	0x0000ca60


	//   ....[115]....
        /*0584*/ 	.word	0x0000ca80


	//   ....[116]....
        /*0588*/ 	.word	0x0000caa0


	//   ....[117]....
        /*058c*/ 	.word	0x0000cad0


	//   ....[118]....
        /*0590*/ 	.word	0x0000caf0


	//   ....[119]....
        /*0594*/ 	.word	0x0000cb10


	//   ....[120]....
        /*0598*/ 	.word	0x0000cb30


	//   ....[121]....
        /*059c*/ 	.word	0x0000cb60


	//   ....[122]....
        /*05a0*/ 	.word	0x0000cba0


	//   ....[123]....
        /*05a4*/ 	.word	0x0000cbf0


	//   ....[124]....
        /*05a8*/ 	.word	0x0000cf00


	//   ....[125]....
        /*05ac*/ 	.word	0x0000d460


	//   ....[126]....
        /*05b0*/ 	.word	0x0000d550


	//   ....[127]....
        /*05b4*/ 	.word	0x0000d5f0


	//   ....[128]....
        /*05b8*/ 	.word	0x0000d680


	//   ....[129]....
        /*05bc*/ 	.word	0x0000d740


	//   ....[130]....
        /*05c0*/ 	.word	0x0000d7a0


	//   ....[131]....
        /*05c4*/ 	.word	0x0000d840


	//   ....[132]....
        /*05c8*/ 	.word	0x0000d8a0


	//   ....[133]....
        /*05cc*/ 	.word	0x0000d980


	//   ....[134]....
        /*05d0*/ 	.word	0x0000d9f0


	//   ....[135]....
        /*05d4*/ 	.word	0x0000da90


	//   ....[136]....
        /*05d8*/ 	.word	0x0000daf0


	//   ....[137]....
        /*05dc*/ 	.word	0x0000dbc0


	//   ....[138]....
        /*05e0*/ 	.word	0x0000dc20


	//   ....[139]....
        /*05e4*/ 	.word	0x0000dcd0


	//   ....[140]....
        /*05e8*/ 	.word	0x0000dd30


	//   ....[141]....
        /*05ec*/ 	.word	0x0000ddf0


	//   ....[142]....
        /*05f0*/ 	.word	0x0000de80


	//   ....[143]....
        /*05f4*/ 	.word	0x0000dee0


	//   ....[144]....
        /*05f8*/ 	.word	0x0000dfb0


	//   ....[145]....
        /*05fc*/ 	.word	0x0000e070


	//   ....[146]....
        /*0600*/ 	.word	0x0000e0d0


	//   ....[147]....
        /*0604*/ 	.word	0x0000e190


	//   ....[148]....
        /*0608*/ 	.word	0x0000e200


	//   ....[149]....
        /*060c*/ 	.word	0x0000e2e0


	//   ....[150]....
        /*0610*/ 	.word	0x0000e340


	//   ....[151]....
        /*0614*/ 	.word	0x0000e400


	//   ....[152]....
        /*0618*/ 	.word	0x0000e470


	//   ....[153]....
        /*061c*/ 	.word	0x0000e550


	//   ....[154]....
        /*0620*/ 	.word	0x0000e5b0


	//   ....[155]....
        /*0624*/ 	.word	0x0000e670


	//   ....[156]....
        /*0628*/ 	.word	0x0000e6e0


	//   ....[157]....
        /*062c*/ 	.word	0x0000e7b0


	//   ....[158]....
        /*0630*/ 	.word	0x0000e820


	//   ....[159]....
        /*0634*/ 	.word	0x0000e8e0


	//   ....[160]....
        /*0638*/ 	.word	0x0000e940


	//   ....[161]....
        /*063c*/ 	.word	0x0000ea10


	//   ....[162]....
        /*0640*/ 	.word	0x0000ea70


	//   ....[163]....
        /*0644*/ 	.word	0x0000eb30


	//   ....[164]....
        /*0648*/ 	.word	0x0000ebb0


	//   ....[165]....
        /*064c*/ 	.word	0x0000ec60


	//   ....[166]....
        /*0650*/ 	.word	0x0000eda0


	//   ....[167]....
        /*0654*/ 	.word	0x0000ee40


	//   ....[168]....
        /*0658*/ 	.word	0x0000eee0


	//   ....[169]....
        /*065c*/ 	.word	0x0000ef70


	//   ....[170]....
        /*0660*/ 	.word	0x0000f010


	//   ....[171]....
        /*0664*/ 	.word	0x0000f0a0


	//   ....[172]....
        /*0668*/ 	.word	0x0000f140


	//   ....[173]....
        /*066c*/ 	.word	0x0000f1d0


	//   ....[174]....
        /*0670*/ 	.word	0x0000f270


	//   ....[175]....
        /*0674*/ 	.word	0x0000f300


	//   ....[176]....
        /*0678*/ 	.word	0x0000f3a0


	//   ....[177]....
        /*067c*/ 	.word	0x0000f430


	//   ....[178]....
        /*0680*/ 	.word	0x0000f4d0


	//   ....[179]....
        /*0684*/ 	.word	0x0000f560


	//   ....[180]....
        /*0688*/ 	.word	0x0000f600


	//   ....[181]....
        /*068c*/ 	.word	0x0000f690


	//   ....[182]....
        /*0690*/ 	.word	0x0000f770


	//   ....[183]....
        /*0694*/ 	.word	0x0000f820


	//   ....[184]....
        /*0698*/ 	.word	0x0000f880


	//   ....[185]....
        /*069c*/ 	.word	0x0000f930


	//   ....[186]....
        /*06a0*/ 	.word	0x0000f9c0


	//   ....[187]....
        /*06a4*/ 	.word	0x0000fa60


	//   ....[188]....
        /*06a8*/ 	.word	0x0000fae0


	//   ....[189]....
        /*06ac*/ 	.word	0x0000fb80


	//   ....[190]....
        /*06b0*/ 	.word	0x0000fc10


	//   ....[191]....
        /*06b4*/ 	.word	0x0000fcb0


	//   ....[192]....
        /*06b8*/ 	.word	0x0000fd30


	//   ....[193]....
        /*06bc*/ 	.word	0x0000fdd0


	//   ....[194]....
        /*06c0*/ 	.word	0x0000fe60


	//   ....[195]....
        /*06c4*/ 	.word	0x0000ff00


	//   ....[196]....
        /*06c8*/ 	.word	0x0000ff80


	//   ....[197]....
        /*06cc*/ 	.word	0x00010010


	//   ....[198]....
        /*06d0*/ 	.word	0x000100f0


	//   ....[199]....
        /*06d4*/ 	.word	0x00010190


	//   ....[200]....
        /*06d8*/ 	.word	0x00010230


	//   ....[201]....
        /*06dc*/ 	.word	0x000102e0


	//   ....[202]....
        /*06e0*/ 	.word	0x00010340


	//   ....[203]....
        /*06e4*/ 	.word	0x00010400


	//   ....[204]....
        /*06e8*/ 	.word	0x00010460


	//   ....[205]....
        /*06ec*/ 	.word	0x00010520


	//   ....[206]....
        /*06f0*/ 	.word	0x00010580


	//   ....[207]....
        /*06f4*/ 	.word	0x00010640


	//   ....[208]....
        /*06f8*/ 	.word	0x000106a0


	//   ....[209]....
        /*06fc*/ 	.word	0x00010760


	//   ....[210]....
        /*0700*/ 	.word	0x000107c0


	//   ....[211]....
        /*0704*/ 	.word	0x00010880


	//   ....[212]....
        /*0708*/ 	.word	0x000108e0


	//   ....[213]....
        /*070c*/ 	.word	0x00010990


	//   ....[214]....
        /*0710*/ 	.word	0x00010aa0


	//----- nvinfo : EIATTR_REG_RECONFIG
	.align		4
.L_1549:
        /*0714*/ 	.byte	0x01, 0x54
	.zero		2


	//----- nvinfo : EIATTR_SYSCALL_OFFSETS
	.align		4
        /*0718*/ 	.byte	0x04, 0x46
        /*071a*/ 	.short	(.L_1551 - .L_1550)


	//   ....[0]....
.L_1550:
        /*071c*/ 	.word	0x00001240


	//   ....[1]....
        /*0720*/ 	.word	0x00009d40


	//   ....[2]....
        /*0724*/ 	.word	0x00009e80


	//   ....[3]....
        /*0728*/ 	.word	0x00009f70


	//   ....[4]....
        /*072c*/ 	.word	0x0000aca0


	//----- nvinfo : EIATTR_MBARRIER_INSTR_OFFSETS
	.align		4
.L_1551:
        /*0730*/ 	.byte	0x04, 0x39
        /*0732*/ 	.short	(.L_1553 - .L_1552)


	//   ....[0]....
.L_1552:
        /*0734*/ 	.word	0x00000180
        /*0738*/ 	.word	0x000000ff
        /*073c*/ 	.word	0x00016800
        /*0740*/ 	.short	0x0100
        /*0742*/ 	.byte	0x08
	.zero		1


	//   ....[1]....
        /*0744*/ 	.word	0x00000190
        /*0748*/ 	.word	0x000000ff
        /*074c*/ 	.word	0x00016820
        /*0750*/ 	.short	0x0100
        /*0752*/ 	.byte	0x08
	.zero		1


	//   ....[2]....
        /*0754*/ 	.word	0x00000280
        /*0758*/ 	.word	0x000000ff
        /*075c*/ 	.word	0x00016830
        /*0760*/ 	.short	0x0100
        /*0762*/ 	.byte	0x08
	.zero		1


	//   ....[3]....
        /*0764*/ 	.word	0x00000290
        /*0768*/ 	.word	0x000000ff
        /*076c*/ 	.word	0x00016840
        /*0770*/ 	.short	0x0100
        /*0772*/ 	.byte	0x08
	.zero		1


	//   ....[4]....
        /*0774*/ 	.word	0x000002a0
        /*0778*/ 	.word	0x000000ff
        /*077c*/ 	.word	0x00016838
        /*0780*/ 	.short	0x0100
        /*0782*/ 	.byte	0x08
	.zero		1


	//   ....[5]....
        /*0784*/ 	.word	0x000002b0
        /*0788*/ 	.word	0x000000ff
        /*078c*/ 	.word	0x00016848
        /*0790*/ 	.short	0x0100
        /*0792*/ 	.byte	0x08
	.zero		1


	//   ....[6]....
        /*0794*/ 	.word	0x000003e0
        /*0798*/ 	.word	0x000000ff
        /*079c*/ 	.word	0x00016850
        /*07a0*/ 	.short	0x0100
        /*07a2*/ 	.byte	0x08
	.zero		1


	//   ....[7]....
        /*07a4*/ 	.word	0x000003f0
        /*07a8*/ 	.word	0x000000ff
        /*07ac*/ 	.word	0x00016860
        /*07b0*/ 	.short	0x0100
        /*07b2*/ 	.byte	0x08
	.zero		1


	//   ....[8]....
        /*07b4*/ 	.word	0x00000400
        /*07b8*/ 	.word	0x000000ff
        /*07bc*/ 	.word	0x00016858
        /*07c0*/ 	.short	0x0100
        /*07c2*/ 	.byte	0x08
	.zero		1


	//   ....[9]....
        /*07c4*/ 	.word	0x00000410
        /*07c8*/ 	.word	0x000000ff
        /*07cc*/ 	.word	0x00016868
        /*07d0*/ 	.short	0x0100
        /*07d2*/ 	.byte	0x08
	.zero		1


	//   ....[10]....
        /*07d4*/ 	.word	0x00000500
        /*07d8*/ 	.word	0x000000ff
        /*07dc*/ 	.word	0x00016870
        /*07e0*/ 	.short	0x0100
        /*07e2*/ 	.byte	0x06
	.zero		1


	//   ....[11]....
        /*07e4*/ 	.word	0x00000510
        /*07e8*/ 	.word	0x000000ff
        /*07ec*/ 	.word	0x00016880
        /*07f0*/ 	.short	0x0100
        /*07f2*/ 	.byte	0x06
	.zero		1


	//   ....[12]....
        /*07f4*/ 	.word	0x00000520
        /*07f8*/ 	.word	0x000000ff
        /*07fc*/ 	.word	0x00016878
        /*0800*/ 	.short	0x0100
        /*0802*/ 	.byte	0x06
	.zero		1


	//   ....[13]....
        /*0804*/ 	.word	0x00000530
        /*0808*/ 	.word	0x000000ff
        /*080c*/ 	.word	0x00016888
        /*0810*/ 	.short	0x0100
        /*0812*/ 	.byte	0x06
	.zero		1


	//   ....[14]....
        /*0814*/ 	.word	0x00000660
        /*0818*/ 	.word	0x000000ff
        /*081c*/ 	.word	0x00016890
        /*0820*/ 	.short	0x0100
        /*0822*/ 	.byte	0x08
	.zero		1


	//   ....[15]....
        /*0824*/ 	.word	0x00000670
        /*0828*/ 	.word	0x000000ff
        /*082c*/ 	.word	0x000168a0
        /*0830*/ 	.short	0x0100
        /*0832*/ 	.byte	0x08
	.zero		1


	//   ....[16]....
        /*0834*/ 	.word	0x00000680
        /*0838*/ 	.word	0x000000ff
        /*083c*/ 	.word	0x00016898
        /*0840*/ 	.short	0x0100
        /*0842*/ 	.byte	0x08
	.zero		1


	//   ....[17]....
        /*0844*/ 	.word	0x00000690
        /*0848*/ 	.word	0x000000ff
        /*084c*/ 	.word	0x000168a8
        /*0850*/ 	.short	0x0100
        /*0852*/ 	.byte	0x08
	.zero		1


	//   ....[18]....
        /*0854*/ 	.word	0x000007d0
        /*0858*/ 	.word	0x000000ff
        /*085c*/ 	.word	0x000168b0
        /*0860*/ 	.short	0x0100
        /*0862*/ 	.byte	0x08
	.zero		1


	//   ....[19]....
        /*0864*/ 	.word	0x000007e0
        /*0868*/ 	.word	0x000000ff
        /*086c*/ 	.word	0x000168c0
        /*0870*/ 	.short	0x0100
        /*0872*/ 	.byte	0x08
	.zero		1


	//   ....[20]....
        /*0874*/ 	.word	0x000007f0
        /*0878*/ 	.word	0x000000ff
        /*087c*/ 	.word	0x000168b8
        /*0880*/ 	.short	0x0100
        /*0882*/ 	.byte	0x08
	.zero		1


	//   ....[21]....
        /*0884*/ 	.word	0x00000800
        /*0888*/ 	.word	0x000000ff
        /*088c*/ 	.word	0x000168c8
        /*0890*/ 	.short	0x0100
        /*0892*/ 	.byte	0x08
	.zero		1


	//   ....[22]....
        /*0894*/ 	.word	0x00001260
        /*0898*/ 	.word	0x000000ff
        /*089c*/ 	.word	0x00016800
        /*08a0*/ 	.short	0x010a
        /*08a2*/ 	.byte	0x2a
	.zero		1


	//   ....[23]....
        /*08a4*/ 	.word	0x000012d0
        /*08a8*/ 	.word	0x000000ff
        /*08ac*/ 	.word	0x00016830
        /*08b0*/ 	.short	0x010a
        /*08b2*/ 	.byte	0x2a
	.zero		1


	//   ....[24]....
        /*08b4*/ 	.word	0x00001330
        /*08b8*/ 	.word	0x000000ff
        /*08bc*/ 	.word	0x00016830
        /*08c0*/ 	.short	0x010a
        /*08c2*/ 	.byte	0x2a
	.zero		1


	//   ....[25]....
        /*08c4*/ 	.word	0x000017e0
        /*08c8*/ 	.word	0x000000ff
        /*08cc*/ 	.word	0x00000000
        /*08d0*/ 	.short	0x0101
        /*08d2*/ 	.byte	0x06
	.zero		1


	//   ....[26]....
        /*08d4*/ 	.word	0x00003720
        /*08d8*/ 	.word	0x000000ff
        /*08dc*/ 	.word	0x00016830
        /*08e0*/ 	.short	0x010a
        /*08e2*/ 	.byte	0x04
	.zero		1


	//   ....[27]....
        /*08e4*/ 	.word	0x00003760
        /*08e8*/ 	.word	0x000000ff
        /*08ec*/ 	.word	0x00016830
        /*08f0*/ 	.short	0x010a
        /*08f2*/ 	.byte	0x04
	.zero		1


	//   ....[28]....
        /*08f4*/ 	.word	0x00003990
        /*08f8*/ 	.word	0x000000ff
        /*08fc*/ 	.word	0x00016850
        /*0900*/ 	.short	0x010a
        /*0902*/ 	.byte	0x0a
	.zero		1


	//   ....[29]....
        /*0904*/ 	.word	0x000039d0
        /*0908*/ 	.word	0x000000ff
        /*090c*/ 	.word	0x00016850
        /*0910*/ 	.short	0x010a
        /*0912*/ 	.byte	0x0a
	.zero		1


	//   ....[30]....
        /*0914*/ 	.word	0x00003e30
        /*0918*/ 	.word	0x000000ff
        /*091c*/ 	.word	0x00000000
        /*0920*/ 	.short	0x0101
        /*0922*/ 	.byte	0x07
	.zero		1


	//   ....[31]....
        /*0924*/ 	.word	0x00005920
        /*0928*/ 	.word	0x000000ff
        /*092c*/ 	.word	0x00000000
        /*0930*/ 	.short	0x0101
        /*0932*/ 	.byte	0x06
	.zero		1


	//   ....[32]....
        /*0934*/ 	.word	0x00005e50
        /*0938*/ 	.word	0x000000ff
        /*093c*/ 	.word	0x00016830
        /*0940*/ 	.short	0x010a
        /*0942*/ 	.byte	0x0a
	.zero		1


	//   ....[33]....
        /*0944*/ 	.word	0x00005e90
        /*0948*/ 	.word	0x000000ff
        /*094c*/ 	.word	0x00016830
        /*0950*/ 	.short	0x010a
        /*0952*/ 	.byte	0x0a
	.zero		1


	//   ....[34]....
        /*0954*/ 	.word	0x00006080
        /*0958*/ 	.word	0x000000ff
        /*095c*/ 	.word	0x00016850
        /*0960*/ 	.short	0x010a
        /*0962*/ 	.byte	0x0a
	.zero		1


	//   ....[35]....
        /*0964*/ 	.word	0x000060c0
        /*0968*/ 	.word	0x000000ff
        /*096c*/ 	.word	0x00016850
        /*0970*/ 	.short	0x010a
        /*0972*/ 	.byte	0x0a
	.zero		1


	//   ....[36]....
        /*0974*/ 	.word	0x00006490
        /*0978*/ 	.word	0x000000ff
        /*097c*/ 	.word	0x00000000
        /*0980*/ 	.short	0x0101
        /*0982*/ 	.byte	0x07
	.zero		1


	//   ....[37]....
        /*0984*/ 	.word	0x00007640
        /*0988*/ 	.word	0x000000ff
        /*098c*/ 	.word	0x00000000
        /*0990*/ 	.short	0x0101
        /*0992*/ 	.byte	0x06
	.zero		1


	//   ....[38]....
        /*0994*/ 	.word	0x00007a60
        /*0998*/ 	.word	0x000000ff
        /*099c*/ 	.word	0x00016850
        /*09a0*/ 	.short	0x010a
        /*09a2*/ 	.byte	0x07
	.zero		1


	//   ....[39]....
        /*09a4*/ 	.word	0x00007aa0
        /*09a8*/ 	.word	0x000000ff
        /*09ac*/ 	.word	0x00016850
        /*09b0*/ 	.short	0x010a
        /*09b2*/ 	.byte	0x07
	.zero		1


	//   ....[40]....
        /*09b4*/ 	.word	0x00008050
        /*09b8*/ 	.word	0x000000ff
        /*09bc*/ 	.word	0x00000000
        /*09c0*/ 	.short	0x0101
        /*09c2*/ 	.byte	0x04
	.zero		1


	//   ....[41]....
        /*09c4*/ 	.word	0x00008a80
        /*09c8*/ 	.word	0x000000ff
        /*09cc*/ 	.word	0x00000000
        /*09d0*/ 	.short	0x0101
        /*09d2*/ 	.byte	0x04
	.zero		1


	//   ....[42]....
        /*09d4*/ 	.word	0x0000a310
        /*09d8*/ 	.word	0x000000ff
        /*09dc*/ 	.word	0x00016840
        /*09e0*/ 	.short	0x010a
        /*09e2*/ 	.byte	0x2f
	.zero		1


	//   ....[43]....
        /*09e4*/ 	.word	0x0000aa40
        /*09e8*/ 	.word	0x000000ff
        /*09ec*/ 	.word	0x00016830
        /*09f0*/ 	.short	0x0107
        /*09f2*/ 	.byte	0x2f
	.zero		1


	//   ....[44]....
        /*09f4*/ 	.word	0x0000aad0
        /*09f8*/ 	.word	0x000000ff
        /*09fc*/ 	.word	0x00016830
        /*0a00*/ 	.short	0x0101
        /*0a02*/ 	.byte	0x2f
	.zero		1


	//   ....[45]....
        /*0a04*/ 	.word	0x0000b790
        /*0a08*/ 	.word	0x000000ff
        /*0a0c*/ 	.word	0x00016800
        /*0a10*/ 	.short	0x0107
        /*0a12*/ 	.byte	0x2f
	.zero		1


	//   ....[46]....
        /*0a14*/ 	.word	0x0000b7d0
        /*0a18*/ 	.word	0x000000ff
        /*0a1c*/ 	.word	0x00016800
        /*0a20*/ 	.short	0x0101
        /*0a22*/ 	.byte	0x2f
	.zero		1


	//   ....[47]....
        /*0a24*/ 	.word	0x0000b7e0
        /*0a28*/ 	.word	0x000000ff
        /*0a2c*/ 	.word	0x00016820
        /*0a30*/ 	.short	0x010a
        /*0a32*/ 	.byte	0x2f
	.zero		1


	//   ....[48]....
        /*0a34*/ 	.word	0x0000bbc0
        /*0a38*/ 	.word	0x00000007
        /*0a3c*/ 	.word	0x00016840
        /*0a40*/ 	.short	0x010a
        /*0a42*/ 	.byte	0x3f
	.zero		1


	//   ....[49]....
        /*0a44*/ 	.word	0x0000c0b0
        /*0a48*/ 	.word	0x00000007
        /*0a4c*/ 	.word	0x00016830
        /*0a50*/ 	.short	0x0107
        /*0a52*/ 	.byte	0x3f
	.zero		1


	//   ....[50]....
        /*0a54*/ 	.word	0x0000c180
        /*0a58*/ 	.word	0x00000007
        /*0a5c*/ 	.word	0x00016830
        /*0a60*/ 	.short	0x0101
        /*0a62*/ 	.byte	0x3f
	.zero		1


	//   ....[51]....
        /*0a64*/ 	.word	0x0000c1e0
        /*0a68*/ 	.word	0x00000007
        /*0a6c*/ 	.word	0x00016860
        /*0a70*/ 	.short	0x010a
        /*0a72*/ 	.byte	0x3f
	.zero		1


	//   ....[52]....
        /*0a74*/ 	.word	0x0000c5d0
        /*0a78*/ 	.word	0x00000007
        /*0a7c*/ 	.word	0x00016850
        /*0a80*/ 	.short	0x0107
        /*0a82*/ 	.byte	0x3f
	.zero		1


	//   ....[53]....
        /*0a84*/ 	.word	0x0000c760
        /*0a88*/ 	.word	0x00000007
        /*0a8c*/ 	.word	0x00016850
        /*0a90*/ 	.short	0x0101
        /*0a92*/ 	.byte	0x3f
	.zero		1


	//   ....[54]....
        /*0a94*/ 	.word	0x0000c900
        /*0a98*/ 	.word	0x00000000
        /*0a9c*/ 	.word	0x00016860
        /*0aa0*/ 	.short	0x010a
        /*0aa2*/ 	.byte	0x3f
	.zero		1


	//   ....[55]....
        /*0aa4*/ 	.word	0x0000cd20
        /*0aa8*/ 	.word	0x00000000
        /*0aac*/ 	.word	0x00016850
        /*0ab0*/ 	.short	0x0107
        /*0ab2*/ 	.byte	0x3f
	.zero		1


	//   ....[56]....
        /*0ab4*/ 	.word	0x0000ce00
        /*0ab8*/ 	.word	0x00000000
        /*0abc*/ 	.word	0x00016850
        /*0ac0*/ 	.short	0x0101
        /*0ac2*/ 	.byte	0x3f
	.zero		1


	//   ....[57]....
        /*0ac4*/ 	.word	0x0000ce90
        /*0ac8*/ 	.word	0x00000007
        /*0acc*/ 	.word	0x00016820
        /*0ad0*/ 	.short	0x010a
        /*0ad2*/ 	.byte	0x3f
	.zero		1


	//   ....[58]....
        /*0ad4*/ 	.word	0x0000cff0
        /*0ad8*/ 	.word	0x00000005
        /*0adc*/ 	.word	0x00016840
        /*0ae0*/ 	.short	0x010a
        /*0ae2*/ 	.byte	0x3f
	.zero		1


	//   ....[59]....
        /*0ae4*/ 	.word	0x0000d090
        /*0ae8*/ 	.word	0x00000003
        /*0aec*/ 	.word	0x00016840
        /*0af0*/ 	.short	0x010a
        /*0af2*/ 	.byte	0x3f
	.zero		1


	//   ....[60]....
        /*0af4*/ 	.word	0x0000d0d0
        /*0af8*/ 	.word	0x00000005
        /*0afc*/ 	.word	0x00016860
        /*0b00*/ 	.short	0x010a
        /*0b02*/ 	.byte	0x3f
	.zero		1


	//   ....[61]....
        /*0b04*/ 	.word	0x0000d110
        /*0b08*/ 	.word	0x00000003
        /*0b0c*/ 	.word	0x00016860
        /*0b10*/ 	.short	0x010a
        /*0b12*/ 	.byte	0x3f
	.zero		1


	//   ....[62]....
        /*0b14*/ 	.word	0x0000d180
        /*0b18*/ 	.word	0x00000003
        /*0b1c*/ 	.word	0x00016800
        /*0b20*/ 	.short	0x010a
        /*0b22*/ 	.byte	0x3f
	.zero		1


	//   ....[63]....
        /*0b24*/ 	.word	0x0000d1e0
        /*0b28*/ 	.word	0x00000003
        /*0b2c*/ 	.word	0x00016830
        /*0b30*/ 	.short	0x010a
        /*0b32*/ 	.byte	0x3f
	.zero		1


	//   ....[64]....
        /*0b34*/ 	.word	0x0000d240
        /*0b38*/ 	.word	0x0000000b
        /*0b3c*/ 	.word	0x00016830
        /*0b40*/ 	.short	0x010a
        /*0b42*/ 	.byte	0x3f
	.zero		1


	//   ....[65]....
        /*0b44*/ 	.word	0x0000d2a0
        /*0b48*/ 	.word	0x0000000b
        /*0b4c*/ 	.word	0x00016850
        /*0b50*/ 	.short	0x010a
        /*0b52*/ 	.byte	0x3f
	.zero		1


	//   ....[66]....
        /*0b54*/ 	.word	0x0000d300
        /*0b58*/ 	.word	0x0000000b
        /*0b5c*/ 	.word	0x00016830
        /*0b60*/ 	.short	0x010a
        /*0b62*/ 	.byte	0x3f
	.zero		1


	//   ....[67]....
        /*0b64*/ 	.word	0x0000d360
        /*0b68*/ 	.word	0x0000000b
        /*0b6c*/ 	.word	0x00016850
        /*0b70*/ 	.short	0x010a
        /*0b72*/ 	.byte	0x3f
	.zero		1


	//   ....[68]....
        /*0b74*/ 	.word	0x0000d3c0
        /*0b78*/ 	.word	0x00000006
        /*0b7c*/ 	.word	0x00016850
        /*0b80*/ 	.short	0x010a
        /*0b82*/ 	.byte	0x3f
	.zero		1


	//   ....[69]....
        /*0b84*/ 	.word	0x0000d4a0
        /*0b88*/ 	.word	0x00000003
        /*0b8c*/ 	.word	0x00016840
        /*0b90*/ 	.short	0x010a
        /*0b92*/ 	.byte	0x3f
	.zero		1


	//   ....[70]....
        /*0b94*/ 	.word	0x0000eca0
        /*0b98*/ 	.word	0x00000003
        /*0b9c*/ 	.word	0x00016820
        /*0ba0*/ 	.short	0x010a
        /*0ba2*/ 	.byte	0x3f
	.zero		1


	//   ....[71]....
        /*0ba4*/ 	.word	0x0000ecf0
        /*0ba8*/ 	.word	0x00000007
        /*0bac*/ 	.word	0x00016840
        /*0bb0*/ 	.short	0x010a
        /*0bb2*/ 	.byte	0x3f
	.zero		1


	//   ....[72]....
        /*0bb4*/ 	.word	0x0000f6c0
        /*0bb8*/ 	.word	0x00000007
        /*0bbc*/ 	.word	0x00016860
        /*0bc0*/ 	.short	0x010a
        /*0bc2*/ 	.byte	0x3f
	.zero		1


	//   ....[73]....
        /*0bc4*/ 	.word	0x00010040
        /*0bc8*/ 	.word	0x00000000
        /*0bcc*/ 	.word	0x00016860
        /*0bd0*/ 	.short	0x010a
        /*0bd2*/ 	.byte	0x3f
	.zero		1


	//   ....[74]....
        /*0bd4*/ 	.word	0x000109c0
        /*0bd8*/ 	.word	0x00000007
        /*0bdc*/ 	.word	0x00016820
        /*0be0*/ 	.short	0x010a
        /*0be2*/ 	.byte	0x3f
	.zero		1


	//   ....[75]....
        /*0be4*/ 	.word	0x00010b60
        /*0be8*/ 	.word	0x00000005
        /*0bec*/ 	.word	0x00016840
        /*0bf0*/ 	.short	0x010a
        /*0bf2*/ 	.byte	0x3f
	.zero		1


	//   ....[76]....
        /*0bf4*/ 	.word	0x00010bb0
        /*0bf8*/ 	.word	0x00000003
        /*0bfc*/ 	.word	0x00016840
        /*0c00*/ 	.short	0x010a
        /*0c02*/ 	.byte	0x3f
	.zero		1


	//   ....[77]....
        /*0c04*/ 	.word	0x00010c00
        /*0c08*/ 	.word	0x00000005
        /*0c0c*/ 	.word	0x00016860
        /*0c10*/ 	.short	0x010a
        /*0c12*/ 	.byte	0x3f
	.zero		1


	//----- nvinfo : EIATTR_NUM_MBARRIERS
	.align		4
.L_1553:
        /*0c14*/ 	.byte	0x03, 0x38
        /*0c16*/ 	.short	0x0016


	//----- nvinfo : EIATTR_EXIT_INSTR_OFFSETS
	.align		4
        /*0c18*/ 	.byte	0x04, 0x1c
        /*0c1a*/ 	.short	(.L_1555 - .L_1554)


	//   ....[0]....
.L_1554:
        /*0c1c*/ 	.word	0x0000d160


	//----- nvinfo : EIATTR_MAX_THREADS
	.align		4
.L_1555:
        /*0c20*/ 	.byte	0x04, 0x05
        /*0c22*/ 	.short	(.L_1557 - .L_1556)
.L_1556:
        /*0c24*/ 	.word	0x00000200
        /*0c28*/ 	.word	0x00000001
        /*0c2c*/ 	.word	0x00000001


	//----- nvinfo : EIATTR_CRS_STACK_SIZE
	.align		4
.L_1557:
        /*0c30*/ 	.byte	0x04, 0x1e
        /*0c32*/ 	.short	(.L_1559 - .L_1558)
.L_1558:
        /*0c34*/ 	.word	0x00000000


	//----- nvinfo : EIATTR_CBANK_PARAM_SIZE
	.align		4
.L_1559:
        /*0c38*/ 	.byte	0x03, 0x19
        /*0c3a*/ 	.short	0x0a70


	//----- nvinfo : EIATTR_PARAM_CBANK
	.align		4
        /*0c3c*/ 	.byte	0x04, 0x0a
        /*0c3e*/ 	.short	(.L_1561 - .L_1560)
	.align		4
.L_1560:
        /*0c40*/ 	.word	index@(.nv.constant0._ZN7cutlass13device_kernelIN5flash11enable_sm90INS1_16FlashAttnFwdSm90INS1_25CollectiveMainloopFwdSm90ILi2EN4cute5tupleIJNS5_1CILi1EEES8_S8_EEENS6_IJNS7_ILi192EEENS7_ILi128EEENS7_ILi64EEEEEELi64ENS_6half_tEfNS_4arch4Sm90ELb1ELb0ELb0ELb0ELb1ELb0ELb0ELb1ELb1ELb1ELb1ELb0EEENS1_21CollectiveEpilogueFwdINS6_IJSA_SC_SB_EEES9_SE_SG_Li384ELb0ELb1ELb1ELb0EEENS1_19SingleTileSchedulerILb0ELb1ELb1ELi192EEEEEEEEEvNT_6ParamsE)
        /*0c44*/ 	.short	0x0210
        /*0c46*/ 	.short	0x0a70


	//----- nvinfo : EIATTR_SW_WAR
	.align		4
.L_1561:
        /*0c48*/ 	.byte	0x04, 0x36
        /*0c4a*/ 	.short	(.L_1563 - .L_1562)
.L_1562:
        /*0c4c*/ 	.word	0x00000008
.L_1563:


//--------------------- .nv.info._ZN7cutlass13device_kernelIN5flash11enable_sm90INS1_16FlashAttnFwdSm90INS1_25CollectiveMainloopFwdSm90ILi2EN4cute5tupleIJNS5_1CILi1EEES8_S8_EEENS6_IJNS7_ILi192EEENS7_ILi128EEENS7_ILi64EEEEEELi64ENS_6half_tEfNS_4arch4Sm90ELb1ELb0ELb0ELb1ELb1ELb0ELb0ELb1ELb1ELb1ELb1ELb0EEENS1_21CollectiveEpilogueFwdINS6_IJSA_SC_SB_EEES9_SE_SG_Li384ELb1ELb1ELb1ELb0EEENS1_36VarlenDynamicPersistentTileSchedulerILi192ELi128ELi384ELi128ELb1ELb1ELb1ELb1ELb1ELb1EEEEEEEEEvNT_6ParamsE --------------------------
	.section	.nv.info._ZN7cutlass13device_kernelIN5flash11enable_sm90INS1_16FlashAttnFwdSm90INS1_25CollectiveMainloopFwdSm90ILi2EN4cute5tupleIJNS5_1CILi1EEES8_S8_EEENS6_IJNS7_ILi192EEENS7_ILi128EEENS7_ILi64EEEEEELi64ENS_6half_tEfNS_4arch4Sm90ELb1ELb0ELb0ELb1ELb1ELb0ELb0ELb1ELb1ELb1ELb1ELb0EEENS1_21CollectiveEpilogueFwdINS6_IJSA_SC_SB_EEES9_SE_SG_Li384ELb1ELb1ELb1ELb0EEENS1_36VarlenDynamicPersistentTileSchedulerILi192ELi128ELi384ELi128ELb1ELb1ELb1ELb1ELb1ELb1EEEEEEEEEvNT_6ParamsE,"",@"SHT_CUDA_INFO"
	.sectionflags	@""
	.align	4


	//----- nvinfo : EIATTR_CUDA_API_VERSION
	.align		4
        /*0000*/ 	.byte	0x04, 0x37
        /*0002*/ 	.short	(.L_1565 - .L_1564)
.L_1564:
        /*0004*/ 	.word	0x00000082


	//----- nvinfo : EIATTR_KPARAM_INFO
	.align		4
.L_1565:
        /*0008*/ 	.byte	0x04, 0x17
        /*000a*/ 	.short	(.L_1567 - .L_1566)
.L_1566:
        /*000c*/ 	.word	0x00000000
        /*0010*/ 	.short	0x0000
        /*0012*/ 	.short	0x0070
        /*0014*/ 	.byte	0x00, 0xf0, 0x01, 0x2a


	//----- nvinfo : EIATTR_SPARSE_MMA_MASK
	.align		4
.L_1567:
        /*0018*/ 	.byte	0x03, 0x50
        /*001a*/ 	.short	0x0000


	//----- nvinfo : EIATTR_MAXREG_COUNT
	.align		4
        /*001c*/ 	.byte	0x03, 0x1b
        /*001e*/ 	.short	0x0080


	//----- nvinfo : EIATTR_NUM_BARRIERS
	.align		4
        /*0020*/ 	.byte	0x02, 0x4c
        /*0022*/ 	.byte	0x10
	.zero		1


	//----- nvinfo : EIATTR_EXTERNS
	.align		4
        /*0024*/ 	.byte	0x04, 0x0f
        /*0026*/ 	.short	(.L_1569 - .L_1568)


	//   ....[0]....
	.align		4
.L_1568:
        /*0028*/ 	.word	index@(__assertfail)


	//----- nvinfo : EIATTR_ANNOTATIONS
	.align		4
.L_1569:
        /*002c*/ 	.byte	0x04, 0x55
        /*002e*/ 	.short	(.L_1571 - .L_1570)


	//   ....[0]....
.L_1570:
        /* <DEDUP_REMOVED lines=30> */


	//----- nvinfo : EIATTR_MERCURY_ISA_VERSION
	.align		4
.L_1571:
        /*0200*/ 	.byte	0x03, 0x5f
        /*0202*/ 	.short	0x0101


	//----- nvinfo : EIATTR_UNUSED_LOAD_BYTE_OFFSET
	.align		4
        /*0204*/ 	.byte	0x04, 0x44
        /*0206*/ 	.short	(.L_1573 - .L_1572)


	//   ....[0]....
.L_1572:
        /*0208*/ 	.word	0x00000970
        /*020c*/ 	.word	0x0000fff0


	//   ....[1]....
        /*0210*/ 	.word	0x000088d0
        /*0214*/ 	.word	0x0000fff0


	//----- nvinfo : EIATTR_INT_WARP_WIDE_INSTR_OFFSETS
	.align		4
.L_1573:
        /*0218*/ 	.byte	0x04, 0x31
        /*021a*/ 	.short	(.L_1575 - .L_1574)


	//   ....[0]....
.L_1574:
        /*021c*/ 	.word	0x000000c0


	//   ....[1]....
        /*0220*/ 	.word	0x000000d0


	//   ....[2]....
        /*0224*/ 	.word	0x00000170


	//   ....[3]....
        /*0228*/ 	.word	0x0000c670


	//   ....[4]....
        /*022c*/ 	.word	0x0000c700


	//   ....[5]....
        /*0230*/ 	.word	0x0000f810


	//   ....[6]....
        /*0234*/ 	.word	0x0000f8a0


	//----- nvinfo : EIATTR_COOP_GROUP_MASK_REGIDS
	.align		4
.L_1575:
        /*0238*/ 	.byte	0x04, 0x29
        /*023a*/ 	.short	(.L_1577 - .L_1576)


	//   ....[0]....
.L_1576:
        /*023c*/ 	.word	0xffffffff


	//   ....[1]....
        /*0240*/ 	.word	0xffffffff


	//   ....[2]....
        /*0244*/ 	.word	0xffffffff


	//   ....[3]....
        /*0248*/ 	.word	0xffffffff


	//   ....[4]....
        /*024c*/ 	.word	0xffffffff


	//   ....[5]....
        /*0250*/ 	.word	0xffffffff


	//   ....[6]....
        /*0254*/ 	.word	0xffffffff


	//   ....[7]....
        /*0258*/ 	.word	0xffffffff


	//   ....[8]....
        /*025c*/ 	.word	0xffffffff


	//   ....[9]....
        /*0260*/ 	.word	0xffffffff


	//   ....[10]....
        /*0264*/ 	.word	0xffffffff


	//   ....[11]....
        /*0268*/ 	.word	0xffffffff


	//   ....[12]....
        /*026c*/ 	.word	0xffffffff


	//   ....[13]....
        /*0270*/ 	.word	0xffffffff


	//   ....[14]....
        /*0274*/ 	.word	0xffffffff


	//   ....[15]....
        /*0278*/ 	.word	0xffffffff


	//   ....[16]....
        /*027c*/ 	.word	0xffffffff


	//   ....[17]....
        /*0280*/ 	.word	0xffffffff


	//   ....[18]....
        /*0284*/ 	.word	0xffffffff


	//   ....[19]....
        /*0288*/ 	.word	0xffffffff


	//   ....[20]....
        /*028c*/ 	.word	0xffffffff


	//   ....[21]....
        /*0290*/ 	.word	0xffffffff


	//   ....[22]....
        /*0294*/ 	.word	0xffffffff


	//   ....[23]....
        /*0298*/ 	.word	0xffffffff


	//   ....[24]....
        /*029c*/ 	.word	0xffffffff


	//   ....[25]....
        /*02a0*/ 	.word	0xffffffff


	//   ....[26]....
        /*02a4*/ 	.word	0xffffffff


	//   ....[27]....
        /*02a8*/ 	.word	0xffffffff


	//   ....[28]....
        /*02ac*/ 	.word	0xffffffff


	//   ....[29]....
        /*02b0*/ 	.word	0xffffffff


	//   ....[30]....
        /*02b4*/ 	.word	0xffffffff


	//   ....[31]....
        /*02b8*/ 	.word	0xffffffff


	//   ....[32]....
        /*02bc*/ 	.word	0xffffffff


	//   ....[33]....
        /*02c0*/ 	.word	0xffffffff


	//   ....[34]....
        /*02c4*/ 	.word	0xffffffff


	//   ....[35]....
        /*02c8*/ 	.word	0xffffffff


	//   ....[36]....
        /*02cc*/ 	.word	0xffffffff


	//   ....[37]....
        /*02d0*/ 	.word	0xffffffff


	//   ....[38]....
        /*02d4*/ 	.word	0xffffffff


	//   ....[39]....
        /*02d8*/ 	.word	0xffffffff


	//   ....[40]....
        /*02dc*/ 	.word	0xffffffff


	//   ....[41]....
        /*02e0*/ 	.word	0xffffffff


	//   ....[42]....
        /*02e4*/ 	.word	0xffffffff


	//   ....[43]....
        /*02e8*/ 	.word	0xffffffff


	//   ....[44]....
        /*02ec*/ 	.word	0xffffffff


	//   ....[45]....
        /*02f0*/ 	.word	0xffffffff


	//   ....[46]....
        /*02f4*/ 	.word	0xffffffff


	//   ....[47]....
        /*02f8*/ 	.word	0xffffffff


	//   ....[48]....
        /*02fc*/ 	.word	0xffffffff


	//   ....[49]....
        /*0300*/ 	.word	0xffffffff


	//   ....[50]....
        /*0304*/ 	.word	0xffffffff


	//   ....[51]....
        /*0308*/ 	.word	0xffffffff


	//   ....[52]....
        /*030c*/ 	.word	0xffffffff


	//   ....[53]....
        /*0310*/ 	.word	0xffffffff


	//   ....[54]....
        /*0314*/ 	.word	0xffffffff


	//   ....[55]....
        /*0318*/ 	.word	0xffffffff


	//   ....[56]....
        /*031c*/ 	.word	0xffffffff


	//   ....[57]....
        /*0320*/ 	.word	0xffffffff


	//   ....[58]....
        /*0324*/ 	.word	0xffffffff


	//   ....[59]....
        /*0328*/ 	.word	0xffffffff


	//   ....[60]....
        /*032c*/ 	.word	0xffffffff


	//   ....[61]....
        /*0330*/ 	.word	0xffffffff


	//   ....[62]....
        /*0334*/ 	.word	0xffffffff


	//   ....[63]....
        /*0338*/ 	.word	0xffffffff


	//   ....[64]....
        /*033c*/ 	.word	0xffffffff


	//   ....[65]....
        /*0340*/ 	.word	0xffffffff


	//   ....[66]....
        /*0344*/ 	.word	0xffffffff


	//   ....[67]....
        /*0348*/ 	.word	0xffffffff


	//   ....[68]....
        /*034c*/ 	.word	0xffffffff


	//   ....[69]....
        /*0350*/ 	.word	0xffffffff


	//   ....[70]....
        /*0354*/ 	.word	0xffffffff


	//   ....[71]....
        /*0358*/ 	.word	0xffffffff


	//   ....[72]....
        /*035c*/ 	.word	0xffffffff


	//   ....[73]....
        /*0360*/ 	.word	0xffffffff


	//   ....[74]....
        /*0364*/ 	.word	0xffffffff


	//   ....[75]....
        /*0368*/ 	.word	0xffffffff


	//   ....[76]....
        /*036c*/ 	.word	0xffffffff


	//   ....[77]....
        /*0370*/ 	.word	0xffffffff


	//   ....[78]....
        /*0374*/ 	.word	0xffffffff


	//   ....[79]....
        /*0378*/ 	.word	0xffffffff


	//   ....[80]....
        /*037c*/ 	.word	0xffffffff


	//   ....[81]....
        /*0380*/ 	.word	0xffffffff


	//   ....[82]....
        /*0384*/ 	.word	0xffffffff


	//   ....[83]....
        /*0388*/ 	.word	0xffffffff


	//   ....[84]....
        /*038c*/ 	.word	0xffffffff


	//   ....[85]....
        /*0390*/ 	.word	0xffffffff


	//   ....[86]....
        /*0394*/ 	.word	0xffffffff


	//   ....[87]....
        /*0398*/ 	.word	0xffffffff


	//   ....[88]....
        /*039c*/ 	.word	0xffffffff


	//   ....[89]....
        /*03a0*/ 	.word	0xffffffff


	//   ....[90]....
        /*03a4*/ 	.word	0xffffffff


	//   ....[91]....
        /*03a8*/ 	.word	0xffffffff


	//   ....[92]....
        /*03ac*/ 	.word	0xffffffff


	//   ....[93]....
        /*03b0*/ 	.word	0xffffffff


	//   ....[94]....
        /*03b4*/ 	.word	0xffffffff


	//   ....[95]....
        /*03b8*/ 	.word	0xffffffff


	//   ....[96]....
        /*03bc*/ 	.word	0xffffffff


	//   ....[97]....
        /*03c0*/ 	.word	0xffffffff


	//   ....[98]....
        /*03c4*/ 	.word	0xffffffff


	//   ....[99]....
        /*03c8*/ 	.word	0xffffffff


	//   ....[100]....
        /*03cc*/ 	.word	0xffffffff


	//   ....[101]....
        /*03d0*/ 	.word	0xffffffff


	//   ....[102]....
        /*03d4*/ 	.word	0xffffffff


	//   ....[103]....
        /*03d8*/ 	.word	0xffffffff


	//   ....[104]....
        /*03dc*/ 	.word	0xffffffff


	//   ....[105]....
        /*03e0*/ 	.word	0xffffffff


	//   ....[106]....
        /*03e4*/ 	.word	0xffffffff


	//   ....[107]....
        /*03e8*/ 	.word	0xffffffff


	//   ....[108]....
        /*03ec*/ 	.word	0xffffffff


	//   ....[109]....
        /*03f0*/ 	.word	0xffffffff


	//   ....[110]....
        /*03f4*/ 	.word	0xffffffff


	//   ....[111]....
        /*03f8*/ 	.word	0xffffffff


	//   ....[112]....
        /*03fc*/ 	.word	0xffffffff


	//   ....[113]....
        /*0400*/ 	.word	0xffffffff


	//   ....[114]....
        /*0404*/ 	.word	0xffffffff


	//   ....[115]....
        /*0408*/ 	.word	0xffffffff


	//   ....[116]....
        /*040c*/ 	.word	0xffffffff


	//   ....[117]....
        /*0410*/ 	.word	0xffffffff


	//   ....[118]....
        /*0414*/ 	.word	0xffffffff


	//   ....[119]....
        /*0418*/ 	.word	0xffffffff


	//   ....[120]....
        /*041c*/ 	.word	0xffffffff


	//   ....[121]....
        /*0420*/ 	.word	0xffffffff


	//   ....[122]....
        /*0424*/ 	.word	0xffffffff


	//   ....[123]....
        /*0428*/ 	.word	0xffffffff


	//   ....[124]....
        /*042c*/ 	.word	0xffffffff


	//   ....[125]....
        /*0430*/ 	.word	0xffffffff


	//   ....[126]....
        /*0434*/ 	.word	0xffffffff


	//   ....[127]....
        /*0438*/ 	.word	0xffffffff


	//   ....[128]....
        /*043c*/ 	.word	0xffffffff


	//   ....[129]....
        /*0440*/ 	.word	0xffffffff


	//   ....[130]....
        /*0444*/ 	.word	0xffffffff


	//   ....[131]....
        /*0448*/ 	.word	0xffffffff


	//   ....[132]....
        /*044c*/ 	.word	0xffffffff


	//   ....[133]....
        /*0450*/ 	.word	0xffffffff


	//   ....[134]....
        /*0454*/ 	.word	0xffffffff


	//   ....[135]....
        /*0458*/ 	.word	0xffffffff


	//   ....[136]....
        /*045c*/ 	.word	0xffffffff


	//   ....[137]....
        /*0460*/ 	.word	0xffffffff


	//   ....[138]....
        /*0464*/ 	.word	0xffffffff


	//   ....[139]....
        /*0468*/ 	.word	0xffffffff


	//   ....[140]....
        /*046c*/ 	.word	0xffffffff


	//   ....[141]....
        /*0470*/ 	.word	0xffffffff


	//   ....[142]....
        /*0474*/ 	.word	0xffffffff


	//   ....[143]....
        /*0478*/ 	.word	0xffffffff


	//   ....[144]....
        /*047c*/ 	.word	0xffffffff


	//   ....[145]....
        /*0480*/ 	.word	0xffffffff


	//   ....[146]....
        /*0484*/ 	.word	0xffffffff


	//   ....[147]....
        /*0488*/ 	.word	0xffffffff


	//   ....[148]....
        /*048c*/ 	.word	0xffffffff


	//   ....[149]....
        /*0490*/ 	.word	0xffffffff


	//   ....[150]....
        /*0494*/ 	.word	0xffffffff


	//   ....[151]....
        /*0498*/ 	.word	0xffffffff


	//   ....[152]....
        /*049c*/ 	.word	0xffffffff


	//   ....[153]....
        /*04a0*/ 	.word	0xffffffff


	//   ....[154]....
        /*04a4*/ 	.word	0xffffffff


	//   ....[155]....
        /*04a8*/ 	.word	0xffffffff


	//   ....[156]....
        /*04ac*/ 	.word	0xffffffff


	//   ....[157]....
        /*04b0*/ 	.word	0xffffffff


	//   ....[158]....
        /*04b4*/ 	.word	0xffffffff


	//   ....[159]....
        /*04b8*/ 	.word	0xffffffff


	//   ....[160]....
        /*04bc*/ 	.word	0xffffffff


	//   ....[161]....
        /*04c0*/ 	.word	0xffffffff


	//   ....[162]....
        /*04c4*/ 	.word	0xffffffff


	//   ....[163]....
        /*04c8*/ 	.word	0xffffffff


	//   ....[164]....
        /*04cc*/ 	.word	0xffffffff


	//   ....[165]....
        /*04d0*/ 	.word	0xffffffff


	//   ....[166]....
        /*04d4*/ 	.word	0xffffffff


	//   ....[167]....
        /*04d8*/ 	.word	0xffffffff


	//   ....[168]....
        /*04dc*/ 	.word	0xffffffff


	//   ....[169]....
        /*04e0*/ 	.word	0xffffffff


	//   ....[170]....
        /*04e4*/ 	.word	0xffffffff


	//   ....[171]....
        /*04e8*/ 	.word	0xffffffff


	//   ....[172]....
        /*04ec*/ 	.word	0xffffffff


	//   ....[173]....
        /*04f0*/ 	.word	0xffffffff


	//   ....[174]....
        /*04f4*/ 	.word	0xffffffff


	//   ....[175]....
        /*04f8*/ 	.word	0x0500000f


	//   ....[176]....
        /*04fc*/ 	.word	0x0500000f


	//   ....[177]....
        /*0500*/ 	.word	0x0500000f


	//   ....[178]....
        /*0504*/ 	.word	0x0500000f


	//   ....[179]....
        /*0508*/ 	.word	0x0500000f


	//   ....[180]....
        /*050c*/ 	.word	0x0500000f


	//   ....[181]....
        /*0510*/ 	.word	0x0500000f


	//   ....[182]....
        /*0514*/ 	.word	0x0500000f


	//   ....[183]....
        /*0518*/ 	.word	0x0500000f


	//   ....[184]....
        /*051c*/ 	.word	0x0500000f


	//   ....[185]....
        /*0520*/ 	.word	0x0500000f


	//   ....[186]....
        /*0524*/ 	.word	0x0500000f


	//   ....[187]....
        /*0528*/ 	.word	0x0500000f


	//   ....[188]....
        /*052c*/ 	.word	0x0500000f


	//   ....[189]....
        /*0530*/ 	.word	0x0500000f


	//   ....[190]....
        /*0534*/ 	.word	0x0500000f


	//   ....[191]....
        /*0538*/ 	.word	0x0500000f


	//   ....[192]....
        /*053c*/ 	.word	0x0500000f


	//   ....[193]....
        /*0540*/ 	.word	0x0500000f


	//   ....[194]....
        /*0544*/ 	.word	0x0500000f


	//   ....[195]....
        /*0548*/ 	.word	0x0500000f


	//   ....[196]....
        /*054c*/ 	.word	0x0500000f


	//   ....[197]....
        /*0550*/ 	.word	0x0500000f


	//   ....[198]....
        /*0554*/ 	.word	0x0500000f


	//   ....[199]....
        /*0558*/ 	.word	0x0500000f


	//   ....[200]....
        /*055c*/ 	.word	0x0500000f


	//   ....[201]....
        /*0560*/ 	.word	0x0500000f


	//   ....[202]....
        /*0564*/ 	.word	0x0500000f


	//   ....[203]....
        /*0568*/ 	.word	0x0500000f


	//   ....[204]....
        /*056c*/ 	.word	0x0500000f


	//   ....[205]....
        /*0570*/ 	.word	0x0500000f


	//   ....[206]....
        /*0574*/ 	.word	0x0500000f


	//   ....[207]....
        /*0578*/ 	.word	0x0500000f


	//   ....[208]....
        /*057c*/ 	.word	0x0500000f


	//   ....[209]....
        /*0580*/ 	.word	0x0500000f


	//   ....[210]....
        /*0584*/ 	.word	0x0500000f


	//   ....[211]....
        /*0588*/ 	.word	0x0500000f


	//   ....[212]....
        /*058c*/ 	.word	0x0500000f


	//   ....[213]....
        /*0590*/ 	.word	0x0500000f


	//   ....[214]....
        /*0594*/ 	.word	0x0500000f


	//   ....[215]....
        /*0598*/ 	.word	0x0500000f


	//   ....[216]....
        /*059c*/ 	.word	0x0500000f


	//   ....[217]....
        /*05a0*/ 	.word	0x0500000f


	//   ....[218]....
        /*05a4*/ 	.word	0x0500000f


	//   ....[219]....
        /*05a8*/ 	.word	0x0500000f


	//   ....[220]....
        /*05ac*/ 	.word	0x0500000f


	//   ....[221]....
        /*05b0*/ 	.word	0x0500000f


	//   ....[222]....
        /*05b4*/ 	.word	0x0500000f


	//   ....[223]....
        /*05b8*/ 	.word	0x0500000f


	//   ....[224]....
        /*05bc*/ 	.word	0x0500000f


	//   ....[225]....
        /*05c0*/ 	.word	0x0500000f


	//   ....[226]....
        /*05c4*/ 	.word	0x0500000f


	//   ....[227]....
        /*05c8*/ 	.word	0x0500000f


	//   ....[228]....
        /*05cc*/ 	.word	0x0500000f


	//   ....[229]....
        /*05d0*/ 	.word	0x0500000f


	//   ....[230]....
        /*05d4*/ 	.word	0x0500000f


	//   ....[231]....
        /*05d8*/ 	.word	0x0500000f


	//   ....[232]....
        /*05dc*/ 	.word	0x0500000f


	//   ....[233]....
        /*05e0*/ 	.word	0x0500000f


	//   ....[234]....
        /*05e4*/ 	.word	0x0500000f


	//   ....[235]....
        /*05e8*/ 	.word	0x0500000f


	//   ....[236]....
        /*05ec*/ 	.word	0x0500000f


	//   ....[237]....
        /*05f0*/ 	.word	0x0500000f


	//   ....[238]....
        /*05f4*/ 	.word	0x0500000f


	//   ....[239]....
        /*05f8*/ 	.word	0x0500000f


	//   ....[240]....
        /*05fc*/ 	.word	0x0500000f


	//   ....[241]....
        /*0600*/ 	.word	0x0500000f


	//   ....[242]....
        /*0604*/ 	.word	0x0500000f


	//   ....[243]....
        /*0608*/ 	.word	0x0500000f


	//   ....[244]....
        /*060c*/ 	.word	0x0500000f


	//   ....[245]....
        /*0610*/ 	.word	0x0500000f


	//   ....[246]....
        /*0614*/ 	.word	0x0500000f


	//   ....[247]....
        /*0618*/ 	.word	0x0500000f


	//   ....[248]....
        /*061c*/ 	.word	0x0500000f


	//   ....[249]....
        /*0620*/ 	.word	0x0500000f


	//   ....[250]....
        /*0624*/ 	.word	0x0500000f


	//   ....[251]....
        /*0628*/ 	.word	0x0500000f


	//   ....[252]....
        /*062c*/ 	.word	0x0500000f


	//   ....[253]....
        /*0630*/ 	.word	0x0500000f


	//   ....[254]....
        /*0634*/ 	.word	0x0500000f


	//   ....[255]....
        /*0638*/ 	.word	0x0500000f


	//   ....[0]....
        /*063c*/ 	.word	0x0500000f


	//   ....[1]....
        /*0640*/ 	.word	0x0500000f


	//   ....[2]....
        /*0644*/ 	.word	0x0500000f


	//   ....[3]....
        /*0648*/ 	.word	0x0500000f


	//   ....[4]....
        /*064c*/ 	.word	0x0500000f


	//   ....[5]....
        /*0650*/ 	.word	0x0500000f


	//   ....[6]....
        /*0654*/ 	.word	0x0500000f


	//   ....[7]....
        /*0658*/ 	.word	0x0500000f


	//   ....[8]....
        /*065c*/ 	.word	0x0500000f


	//   ....[9]....
        /*0660*/ 	.word	0x0500000f


	//   ....[10]....
        /*0664*/ 	.word	0x0500000f


	//   ....[11]....
        /*0668*/ 	.word	0x0500000f


	//   ....[12]....
        /*066c*/ 	.word	0x0500000f


	//   ....[13]....
        /*0670*/ 	.word	0x0500000f


	//   ....[14]....
        /*0674*/ 	.word	0x0500000f


	//   ....[15]....
        /*0678*/ 	.word	0x0500000f


	//   ....[16]....
        /*067c*/ 	.word	0x0500000f


	//   ....[17]....
        /*0680*/ 	.word	0x0500000f


	//   ....[18]....
        /*0684*/ 	.word	0x0500000f


	//   ....[19]....
        /*0688*/ 	.word	0x0500000f


	//   ....[20]....
        /*068c*/ 	.word	0x0500000f


	//   ....[21]....
        /*0690*/ 	.word	0x0500000f


	//   ....[22]....
        /*0694*/ 	.word	0x0500000f


	//   ....[23]....
        /*0698*/ 	.word	0x0500000f


	//   ....[24]....
        /*069c*/ 	.word	0x0500000f


	//   ....[25]....
        /*06a0*/ 	.word	0x0500000f


	//   ....[26]....
        /*06a4*/ 	.word	0x0500000f


	//----- nvinfo : EIATTR_COOP_GROUP_INSTR_OFFSETS
	.align		4
.L_1577:
        /*06a8*/ 	.byte	0x04, 0x28
        /*06aa*/ 	.short	(.L_1579 - .L_1578)


	//   ....[0]....
.L_1578:
        /*06ac*/ 	.word	0x00000080


	//   ....[1]....
        /*06b0*/ 	.word	0x00000090


	//   ....[2]....
        /*06b4*/ 	.word	0x000002d0


	//   ....[3]....
        /*06b8*/ 	.word	0x00000430


	//   ....[4]....
        /*06bc*/ 	.word	0x00000550


	//   ....[5]....
        /*06c0*/ 	.word	0x000006b0


	//   ....[6]....
        /*06c4*/ 	.word	0x00001910


	//   ....[7]....
        /*06c8*/ 	.word	0x00001fd0


	//   ....[8]....
        /*06cc*/ 	.word	0x00001ff0


	//   ....[9]....
        /*06d0*/ 	.word	0x00002730


	//   ....[10]....
        /*06d4*/ 	.word	0x00002800


	//   ....[11]....
        /*06d8*/ 	.word	0x000030e0


	//   ....[12]....
        /*06dc*/ 	.word	0x00003140


	//   ....[13]....
        /*06e0*/ 	.word	0x00004450


	//   ....[14]....
        /*06e4*/ 	.word	0x00004a80


	//   ....[15]....
        /*06e8*/ 	.word	0x00004ae0


	//   ....[16]....
        /*06ec*/ 	.word	0x00004b90


	//   ....[17]....
        /*06f0*/ 	.word	0x00005160


	//   ....[18]....
        /*06f4*/ 	.word	0x00005320


	//   ....[19]....
        /*06f8*/ 	.word	0x00006eb0


	//   ....[20]....
        /*06fc*/ 	.word	0x00006ec0


	//   ....[21]....
        /*0700*/ 	.word	0x00006ef0


	//   ....[22]....
        /*0704*/ 	.word	0x00006f00


	//   ....[23]....
        /*0708*/ 	.word	0x00008190


	//   ....[24]....
        /*070c*/ 	.word	0x000081c0


	//   ....[25]....
        /*0710*/ 	.word	0x00008280


	//   ....[26]....
        /*0714*/ 	.word	0x00008290


	//   ....[27]....
        /*0718*/ 	.word	0x00009150


	//   ....[28]....
        /*071c*/ 	.word	0x00009160


	//   ....[29]....
        /*0720*/ 	.word	0x00009170


	//   ....[30]....
        /*0724*/ 	.word	0x000091c0


	//   ....[31]....
        /*0728*/ 	.word	0x00009780


	//   ....[32]....
        /*072c*/ 	.word	0x000097c0


	//   ....[33]....
        /*0730*/ 	.word	0x000097e0


	//   ....[34]....
        /*0734*/ 	.word	0x00009820


	//   ....[35]....
        /*0738*/ 	.word	0x00009840


	//   ....[36]....
        /*073c*/ 	.word	0x00009850


	//   ....[37]....
        /*0740*/ 	.word	0x00009870


	//   ....[38]....
        /*0744*/ 	.word	0x00009890


	//   ....[39]....
        /*0748*/ 	.word	0x00009cb0


	//   ....[40]....
        /*074c*/ 	.word	0x00009cc0


	//   ....[41]....
        /*0750*/ 	.word	0x00009ef0


	//   ....[42]....
        /*0754*/ 	.word	0x00009f00


	//   ....[43]....
        /*0758*/ 	.word	0x0000aa10


	//   ....[44]....
        /*075c*/ 	.word	0x0000aa40


	//   ....[45]....
        /*0760*/ 	.word	0x0000aa80


	//   ....[46]....
        /*0764*/ 	.word	0x0000aab0


	//   ....[47]....
        /*0768*/ 	.word	0x0000aac0


	//   ....[48]....
        /*076c*/ 	.word	0x0000aad0


	//   ....[49]....
        /*0770*/ 	.word	0x0000aae0


	//   ....[50]....
        /*0774*/ 	.word	0x0000ab00


	//   ....[51]....
        /*0778*/ 	.word	0x0000ac60


	//   ....[52]....
        /*077c*/ 	.word	0x0000ae80


	//   ....[53]....
        /*0780*/ 	.word	0x0000aeb0


	//   ....[54]....
        /*0784*/ 	.word	0x0000aee0


	//   ....[55]....
        /*0788*/ 	.word	0x0000af10


	//   ....[56]....
        /*078c*/ 	.word	0x0000af40


	//   ....[57]....
        /*0790*/ 	.word	0x0000af70


	//   ....[58]....
        /*0794*/ 	.word	0x0000b0d0


	//   ....[59]....
        /*0798*/ 	.word	0x0000b100


	//   ....[60]....
        /*079c*/ 	.word	0x0000b130


	//   ....[61]....
        /*07a0*/ 	.word	0x0000b160


	//   ....[62]....
        /*07a4*/ 	.word	0x0000b190


	//   ....[63]....
        /*07a8*/ 	.word	0x0000b1c0


	//   ....[64]....
        /*07ac*/ 	.word	0x0000b250


	//   ....[65]....
        /*07b0*/ 	.word	0x0000b280


	//   ....[66]....
        /*07b4*/ 	.word	0x0000b290


	//   ....[67]....
        /*07b8*/ 	.word	0x0000b2d0


	//   ....[68]....
        /*07bc*/ 	.word	0x0000d220


	//   ....[69]....
        /*07c0*/ 	.word	0x0000d240


	//   ....[70]....
        /*07c4*/ 	.word	0x0000d2d0


	//   ....[71]....
        /*07c8*/ 	.word	0x0000d2f0


	//   ....[72]....
        /*07cc*/ 	.word	0x0000d370


	//   ....[73]....
        /*07d0*/ 	.word	0x0000d390


	//   ....[74]....
        /*07d4*/ 	.word	0x0000d410


	//   ....[75]....
        /*07d8*/ 	.word	0x0000d430


	//   ....[76]....
        /*07dc*/ 	.word	0x0000d4b0


	//   ....[77]....
        /*07e0*/ 	.word	0x0000d4d0


	//   ....[78]....
        /*07e4*/ 	.word	0x0000d550


	//   ....[79]....
        /*07e8*/ 	.word	0x0000d570


	//   ....[80]....
        /*07ec*/ 	.word	0x0000d5f0


	//   ....[81]....
        /*07f0*/ 	.word	0x0000d610


	//   ....[82]....
        /*07f4*/ 	.word	0x0000d620


	//   ....[83]....
        /*07f8*/ 	.word	0x0000d630


	//   ....[84]....
        /*07fc*/ 	.word	0x0000df00


	//   ....[85]....
        /*0800*/ 	.word	0x0000df30


	//   ....[86]....
        /*0804*/ 	.word	0x0000dfd0


	//   ....[87]....
        /*0808*/ 	.word	0x0000dff0


	//   ....[88]....
        /*080c*/ 	.word	0x0000e070


	//   ....[89]....
        /*0810*/ 	.word	0x0000e090


	//   ....[90]....
        /*0814*/ 	.word	0x0000e110


	//   ....[91]....
        /*0818*/ 	.word	0x0000e130


	//   ....[92]....
        /*081c*/ 	.word	0x0000e1b0


	//   ....[93]....
        /*0820*/ 	.word	0x0000e1d0


	//   ....[94]....
        /*0824*/ 	.word	0x0000e250


	//   ....[95]....
        /*0828*/ 	.word	0x0000e270


	//   ....[96]....
        /*082c*/ 	.word	0x0000e2f0


	//   ....[97]....
        /*0830*/ 	.word	0x0000e310


	//   ....[98]....
        /*0834*/ 	.word	0x0000e320


	//   ....[99]....
        /*0838*/ 	.word	0x0000e390


	//   ....[100]....
        /*083c*/ 	.word	0x0000e3e0


	//   ....[101]....
        /*0840*/ 	.word	0x0000e410


	//   ....[102]....
        /*0844*/ 	.word	0x0000e4a0


	//   ....[103]....
        /*0848*/ 	.word	0x0000e4b0


	//   ....[104]....
        /*084c*/ 	.word	0x0000e520


	//   ....[105]....
        /*0850*/ 	.word	0x0000e530


	//   ....[106]....
        /*0854*/ 	.word	0x0000e570


	//   ....[107]....
        /*0858*/ 	.word	0x0000e590


	//   ....[108]....
        /*085c*/ 	.word	0x0000ece0


	//   ....[109]....
        /*0860*/ 	.word	0x0000ed10


	//   ....[110]....
        /*0864*/ 	.word	0x0000ed60


	//   ....[111]....
        /*0868*/ 	.word	0x0000ed70


	//   ....[112]....
        /*086c*/ 	.word	0x0000edb0


	//   ....[113]....
        /*0870*/ 	.word	0x0000edc0


	//   ....[114]....
        /*0874*/ 	.word	0x0000ee00


	//   ....[115]....
        /*0878*/ 	.word	0x0000ee10


	//   ....[116]....
        /*087c*/ 	.word	0x0000ee50


	//   ....[117]....
        /*0880*/ 	.word	0x0000ee60


	//   ....[118]....
        /*0884*/ 	.word	0x0000eea0


	//   ....[119]....
        /*0888*/ 	.word	0x0000eeb0


	//   ....[120]....
        /*088c*/ 	.word	0x0000eef0


	//   ....[121]....
        /*0890*/ 	.word	0x0000ef00


	//   ....[122]....
        /*0894*/ 	.word	0x0000ef10


	//   ....[123]....
        /*0898*/ 	.word	0x0000ef50


	//   ....[124]....
        /*089c*/ 	.word	0x0000f200


	//   ....[125]....
        /*08a0*/ 	.word	0x0000f230


	//   ....[126]....
        /*08a4*/ 	.word	0x0000f290


	//   ....[127]....
        /*08a8*/ 	.word	0x0000f2a0


	//   ....[128]....
        /*08ac*/ 	.word	0x0000f2f0


	//   ....[129]....
        /*08b0*/ 	.word	0x0000f300


	//   ....[130]....
        /*08b4*/ 	.word	0x0000f350


	//   ....[131]....
        /*08b8*/ 	.word	0x0000f360


	//   ....[132]....
        /*08bc*/ 	.word	0x0000f3b0


	//   ....[133]....
        /*08c0*/ 	.word	0x0000f3c0


	//   ....[134]....
        /*08c4*/ 	.word	0x0000f410


	//   ....[135]....
        /*08c8*/ 	.word	0x0000f420


	//   ....[136]....
        /*08cc*/ 	.word	0x0000f470


	//   ....[137]....
        /*08d0*/ 	.word	0x0000f480


	//   ....[138]....
        /*08d4*/ 	.word	0x0000f490


	//   ....[139]....
        /*08d8*/ 	.word	0x0000f4d0


	//   ....[140]....
        /*08dc*/ 	.word	0x0000fa60


	//   ....[141]....
        /*08e0*/ 	.word	0x0000faa0


	//   ....[142]....
        /*08e4*/ 	.word	0x0000fad0


	//   ....[143]....
        /*08e8*/ 	.word	0x0000fae0


	//   ....[144]....
        /*08ec*/ 	.word	0x0000faf0


	//   ....[145]....
        /*08f0*/ 	.word	0x0000fb00


	//   ....[146]....
        /*08f4*/ 	.word	0x0000fb20


	//   ....[147]....
        /*08f8*/ 	.word	0x0000fb70


	//   ....[148]....
        /*08fc*/ 	.word	0x0000fb90


	//   ....[149]....
        /*0900*/ 	.word	0x0000fbd0


	//   ....[150]....
        /*0904*/ 	.word	0x0000fbf0


	//   ....[151]....
        /*0908*/ 	.word	0x0000fc30


	//   ....[152]....
        /*090c*/ 	.word	0x0000fc50


	//   ....[153]....
        /*0910*/ 	.word	0x0000fca0


	//   ....[154]....
        /*0914*/ 	.word	0x0000fcd0


	//   ....[155]....
        /*0918*/ 	.word	0x0000fd30


	//   ....[156]....
        /*091c*/ 	.word	0x000100f0


	//   ....[157]....
        /*0920*/ 	.word	0x00010120


	//   ....[158]....
        /*0924*/ 	.word	0x00010180


	//   ....[159]....
        /*0928*/ 	.word	0x000101b0


	//   ....[160]....
        /*092c*/ 	.word	0x000101e0


	//   ....[161]....
        /*0930*/ 	.word	0x00010210


	//   ....[162]....
        /*0934*/ 	.word	0x00010240


	//   ....[163]....
        /*0938*/ 	.word	0x00010270


	//   ....[164]....
        /*093c*/ 	.word	0x00010410


	//   ....[165]....
        /*0940*/ 	.word	0x00010440


	//   ....[166]....
        /*0944*/ 	.word	0x00010470


	//   ....[167]....
        /*0948*/ 	.word	0x000104a0


	//   ....[168]....
        /*094c*/ 	.word	0x000104d0


	//   ....[169]....
        /*0950*/ 	.word	0x00010500


	//   ....[170]....
        /*0954*/ 	.word	0x000105c0


	//   ....[171]....
        /*0958*/ 	.word	0x000105e0


	//   ....[172]....
        /*095c*/ 	.word	0x00010600


	//   ....[173]....
        /*0960*/ 	.word	0x00010660


	//   ....[174]....
        /*0964*/ 	.word	0x00011080


	//   ....[175]....
        /*0968*/ 	.word	0x00011620


	//   ....[176]....
        /*096c*/ 	.word	0x00011710


	//   ....[177]....
        /*0970*/ 	.word	0x000117b0


	//   ....[178]....
        /*0974*/ 	.word	0x00011810


	//   ....[179]....
        /*0978*/ 	.word	0x00011900


	//   ....[180]....
        /*097c*/ 	.word	0x00011970


	//   ....[181]....
        /*0980*/ 	.word	0x00011a60


	//   ....[182]....
        /*0984*/ 	.word	0x00011ad0


	//   ....[183]....
        /*0988*/ 	.word	0x00011bc0


	//   ....[184]....
        /*098c*/ 	.word	0x00011c30


	//   ....[185]....
        /*0990*/ 	.word	0x00011d20


	//   ....[186]....
        /*0994*/ 	.word	0x00011d90


	//   ....[187]....
        /*0998*/ 	.word	0x00011e80


	//   ....[188]....
        /*099c*/ 	.word	0x00011ef0


	//   ....[189]....
        /*09a0*/ 	.word	0x00011fe0


	//   ....[190]....
        /*09a4*/ 	.word	0x00012050


	//   ....[191]....
        /*09a8*/ 	.word	0x00012130


	//   ....[192]....
        /*09ac*/ 	.word	0x000121e0


	//   ....[193]....
        /*09b0*/ 	.word	0x00012250


	//   ....[194]....
        /*09b4*/ 	.word	0x000122b0


	//   ....[195]....
        /*09b8*/ 	.word	0x000123a0


	//   ....[196]....
        /*09bc*/ 	.word	0x00012400


	//   ....[197]....
        /*09c0*/ 	.word	0x00012500


	//   ....[198]....
        /*09c4*/ 	.word	0x00012560


	//   ....[199]....
        /*09c8*/ 	.word	0x00012660


	//   ....[200]....
        /*09cc*/ 	.word	0x000126c0


	//   ....[201]....
        /*09d0*/ 	.word	0x000127c0


	//   ....[202]....
        /*09d4*/ 	.word	0x00012820


	//   ....[203]....
        /*09d8*/ 	.word	0x00012920


	//   ....[204]....
        /*09dc*/ 	.word	0x00012980


	//   ....[205]....
        /*09e0*/ 	.word	0x00012a80


	//   ....[206]....
        /*09e4*/ 	.word	0x00012ae0


	//   ....[207]....
        /*09e8*/ 	.word	0x00012b90


	//   ....[208]....
        /*09ec*/ 	.word	0x00012c50


	//   ....[209]....
        /*09f0*/ 	.word	0x00012d10


	//   ....[210]....
        /*09f4*/ 	.word	0x00012d70


	//   ....[211]....
        /*09f8*/ 	.word	0x00012e70


	//   ....[212]....
        /*09fc*/ 	.word	0x00012ed0


	//   ....[213]....
        /*0a00*/ 	.word	0x00012fa0


	//   ....[214]....
        /*0a04*/ 	.word	0x00013000


	//   ....[215]....
        /*0a08*/ 	.word	0x000130c0


	//   ....[216]....
        /*0a0c*/ 	.word	0x00013200


	//   ....[217]....
        /*0a10*/ 	.word	0x000132a0


	//   ....[218]....
        /*0a14*/ 	.word	0x00013310


	//   ....[219]....
        /*0a18*/ 	.word	0x000133c0


	//   ....[220]....
        /*0a1c*/ 	.word	0x00013420


	//   ....[221]....
        /*0a20*/ 	.word	0x000134d0


	//   ....[222]....
        /*0a24*/ 	.word	0x00013530


	//   ....[223]....
        /*0a28*/ 	.word	0x000135e0


	//   ....[224]....
        /*0a2c*/ 	.word	0x00013640


	//   ....[225]....
        /*0a30*/ 	.word	0x000136f0


	//   ....[226]....
        /*0a34*/ 	.word	0x00013750


	//   ....[227]....
        /*0a38*/ 	.word	0x00013800


	//   ....[228]....
        /*0a3c*/ 	.word	0x00013860


	//   ....[229]....
        /*0a40*/ 	.word	0x00013910


	//   ....[230]....
        /*0a44*/ 	.word	0x00013970


	//   ....[231]....
        /*0a48*/ 	.word	0x00013a20


	//   ....[232]....
        /*0a4c*/ 	.word	0x00013b10


	//   ....[233]....
        /*0a50*/ 	.word	0x00013bc0


	//   ....[234]....
        /*0a54*/ 	.word	0x00013c20


	//   ....[235]....
        /*0a58*/ 	.word	0x00013ce0


	//   ....[236]....
        /*0a5c*/ 	.word	0x00013d40


	//   ....[237]....
        /*0a60*/ 	.word	0x00013e00


	//   ....[238]....
        /*0a64*/ 	.word	0x00013e60


	//   ....[239]....
        /*0a68*/ 	.word	0x00013f20


	//   ....[240]....
        /*0a6c*/ 	.word	0x00013f80


	//   ....[241]....
        /*0a70*/ 	.word	0x00014040


	//   ....[242]....
        /*0a74*/ 	.word	0x000140a0


	//   ....[243]....
        /*0a78*/ 	.word	0x00014160


	//   ....[244]....
        /*0a7c*/ 	.word	0x000141c0


	//   ....[245]....
        /*0a80*/ 	.word	0x00014280


	//   ....[246]....
        /*0a84*/ 	.word	0x000142e0


	//   ....[247]....
        /*0a88*/ 	.word	0x00014390


	//   ....[248]....
        /*0a8c*/ 	.word	0x00014480


	//   ....[249]....
        /*0a90*/ 	.word	0x00014520


	//   ....[250]....
        /*0a94*/ 	.word	0x000145c0


	//   ....[251]....
        /*0a98*/ 	.word	0x00014670


	//   ....[252]....
        /*0a9c*/ 	.word	0x000146d0


	//   ....[253]....
        /*0aa0*/ 	.word	0x00014790


	//   ....[254]....
        /*0aa4*/ 	.word	0x000147f0


	//   ....[255]....
        /*0aa8*/ 	.word	0x000148b0


	//   ....[0]....
        /*0aac*/ 	.word	0x00014910


	//   ....[1]....
        /*0ab0*/ 	.word	0x000149d0


	//   ....[2]....
        /*0ab4*/ 	.word	0x00014a30


	//   ....[3]....
        /*0ab8*/ 	.word	0x00014af0


	//   ....[4]....
        /*0abc*/ 	.word	0x00014b50


	//   ....[5]....
        /*0ac0*/ 	.word	0x00014c10


	//   ....[6]....
        /*0ac4*/ 	.word	0x00014c70


	//   ....[7]....
        /*0ac8*/ 	.word	0x00014d10


	//   ....[8]....
        /*0acc*/ 	.word	0x00014da0


	//   ....[9]....
        /*0ad0*/ 	.word	0x00014e40


	//   ....[10]....
        /*0ad4*/ 	.word	0x00014fb0


	//   ....[11]....
        /*0ad8*/ 	.word	0x00015020


	//   ....[12]....
        /*0adc*/ 	.word	0x00015090


	//   ....[13]....
        /*0ae0*/ 	.word	0x00015100


	//   ....[14]....
        /*0ae4*/ 	.word	0x00015170


	//   ....[15]....
        /*0ae8*/ 	.word	0x000151f0


	//   ....[16]....
        /*0aec*/ 	.word	0x00015270


	//   ....[17]....
        /*0af0*/ 	.word	0x00015300


	//   ....[18]....
        /*0af4*/ 	.word	0x00015370


	//   ....[19]....
        /*0af8*/ 	.word	0x000153e0


	//   ....[20]....
        /*0afc*/ 	.word	0x00015450


	//   ....[21]....
        /*0b00*/ 	.word	0x000154d0


	//   ....[22]....
        /*0b04*/ 	.word	0x00015540


	//   ....[23]....
        /*0b08*/ 	.word	0x000155f0


	//   ....[24]....
        /*0b0c*/ 	.word	0x00015640


	//   ....[25]....
        /*0b10*/ 	.word	0x000156d0


	//   ....[26]....
        /*0b14*/ 	.word	0x00015800


	//----- nvinfo : EIATTR_REG_RECONFIG
	.align		4
.L_1579:
        /*0b18*/ 	.byte	0x01, 0x54
	.zero		2


	//----- nvinfo : EIATTR_SYSCALL_OFFSETS
	.align		4
        /*0b1c*/ 	.byte	0x04, 0x46
        /*0b1e*/ 	.short	(.L_1581 - .L_1580)


	//   ....[0]....
.L_1580:
        /*0b20*/ 	.word	0x00001ac0


	//   ....[1]....
        /*0b24*/ 	.word	0x0000c860


	//   ....[2]....
        /*0b28*/ 	.word	0x0000c9b0


	//   ....[3]....
        /*0b2c*/ 	.word	0x0000caa0


	//   ....[4]....
        /*0b30*/ 	.word	0x0000da40


	//----- nvinfo : EIATTR_MBARRIER_INSTR_OFFSETS
	.align		4
.L_1581:
        /*0b34*/ 	.byte	0x04, 0x39
        /*0b36*/ 	.short	(.L_1583 - .L_1582)


	//   ....[0]....
.L_1582:
        /*0b38*/ 	.word	0x00000180
        /*0b3c*/ 	.word	0x000000ff
        /*0b40*/ 	.word	0x00016800
        /*0b44*/ 	.short	0x0100
        /*0b46*/ 	.byte	0x08
	.zero		1


	//   ....[1]....
        /*0b48*/ 	.word	0x00000190
        /*0b4c*/ 	.word	0x000000ff
        /*0b50*/ 	.word	0x00016820
        /*0b54*/ 	.short	0x0100
        /*0b56*/ 	.byte	0x08
	.zero		1


	//   ....[2]....
        /*0b58*/ 	.word	0x00000280
        /*0b5c*/ 	.word	0x000000ff
        /*0b60*/ 	.word	0x00016830
        /*0b64*/ 	.short	0x0100
        /*0b66*/ 	.byte	0x08
	.zero		1


	//   ....[3]....
        /*0b68*/ 	.word	0x00000290
        /*0b6c*/ 	.word	0x000000ff
        /*0b70*/ 	.word	0x00016840
        /*0b74*/ 	.short	0x0100
        /*0b76*/ 	.byte	0x08
	.zero		1


	//   ....[4]....
        /*0b78*/ 	.word	0x000002a0
        /*0b7c*/ 	.word	0x000000ff
        /*0b80*/ 	.word	0x00016838
        /*0b84*/ 	.short	0x0100
        /*0b86*/ 	.byte	0x08
	.zero		1


	//   ....[5]....
        /*0b88*/ 	.word	0x000002b0
        /*0b8c*/ 	.word	0x000000ff
        /*0b90*/ 	.word	0x00016848
        /*0b94*/ 	.short	0x0100
        /*0b96*/ 	.byte	0x08
	.zero		1


	//   ....[6]....
        /*0b98*/ 	.word	0x000003e0
        /*0b9c*/ 	.word	0x000000ff
        /*0ba0*/ 	.word	0x00016850
        /*0ba4*/ 	.short	0x0100
        /*0ba6*/ 	.byte	0x08
	.zero		1


	//   ....[7]....
        /*0ba8*/ 	.word	0x000003f0
        /*0bac*/ 	.word	0x000000ff
        /*0bb0*/ 	.word	0x00016860
        /*0bb4*/ 	.short	0x0100
        /*0bb6*/ 	.byte	0x08
	.zero		1


	//   ....[8]....
        /*0bb8*/ 	.word	0x00000400
        /*0bbc*/ 	.word	0x000000ff
        /*0bc0*/ 	.word	0x00016858
        /*0bc4*/ 	.short	0x0100
        /*0bc6*/ 	.byte	0x08
	.zero		1


	//   ....[9]....
        /*0bc8*/ 	.word	0x00000410
        /*0bcc*/ 	.word	0x000000ff
        /*0bd0*/ 	.word	0x00016868
        /*0bd4*/ 	.short	0x0100
        /*0bd6*/ 	.byte	0x08
	.zero		1


	//   ....[10]....
        /*0bd8*/ 	.word	0x00000500
        /*0bdc*/ 	.word	0x000000ff
        /*0be0*/ 	.word	0x00016870
        /*0be4*/ 	.short	0x0100
        /*0be6*/ 	.byte	0x06
	.zero		1


	//   ....[11]....
        /*0be8*/ 	.word	0x00000510
        /*0bec*/ 	.word	0x000000ff
        /*0bf0*/ 	.word	0x00016880
        /*0bf4*/ 	.short	0x0100
        /*0bf6*/ 	.byte	0x06
	.zero		1


	//   ....[12]....
        /*0bf8*/ 	.word	0x00000520
        /*0bfc*/ 	.word	0x000000ff
        /*0c00*/ 	.word	0x00016878
        /*0c04*/ 	.short	0x0100
        /*0c06*/ 	.byte	0x06
	.zero		1


	//   ....[13]....
        /*0c08*/ 	.word	0x00000530
        /*0c0c*/ 	.word	0x000000ff
        /*0c10*/ 	.word	0x00016888
        /*0c14*/ 	.short	0x0100
        /*0c16*/ 	.byte	0x06
	.zero		1


	//   ....[14]....
        /*0c18*/ 	.word	0x00000660
        /*0c1c*/ 	.word	0x000000ff
        /*0c20*/ 	.word	0x00016890
        /*0c24*/ 	.short	0x0100
        /*0c26*/ 	.byte	0x08
	.zero		1


	//   ....[15]....
        /*0c28*/ 	.word	0x00000670
        /*0c2c*/ 	.word	0x000000ff
        /*0c30*/ 	.word	0x000168a0
        /*0c34*/ 	.short	0x0100
        /*0c36*/ 	.byte	0x08
	.zero		1


	//   ....[16]....
        /*0c38*/ 	.word	0x00000680
        /*0c3c*/ 	.word	0x000000ff
        /*0c40*/ 	.word	0x00016898
        /*0c44*/ 	.short	0x0100
        /*0c46*/ 	.byte	0x08
	.zero		1


	//   ....[17]....
        /*0c48*/ 	.word	0x00000690
        /*0c4c*/ 	.word	0x000000ff
        /*0c50*/ 	.word	0x000168a8
        /*0c54*/ 	.short	0x0100
        /*0c56*/ 	.byte	0x08
	.zero		1


	//   ....[18]....
        /*0c58*/ 	.word	0x000007d0
        /*0c5c*/ 	.word	0x000000ff
        /*0c60*/ 	.word	0x000168b0
        /*0c64*/ 	.short	0x0100
        /*0c66*/ 	.byte	0x08
	.zero		1


	//   ....[19]....
        /*0c68*/ 	.word	0x000007e0
        /*0c6c*/ 	.word	0x000000ff
        /*0c70*/ 	.word	0x000168c0
        /*0c74*/ 	.short	0x0100
        /*0c76*/ 	.byte	0x08
	.zero		1


	//   ....[20]....
        /*0c78*/ 	.word	0x000007f0
        /*0c7c*/ 	.word	0x000000ff
        /*0c80*/ 	.word	0x000168b8
        /*0c84*/ 	.short	0x0100
        /*0c86*/ 	.byte	0x08
	.zero		1


	//   ....[21]....
        /*0c88*/ 	.word	0x00000800
        /*0c8c*/ 	.word	0x000000ff
        /*0c90*/ 	.word	0x000168c8
        /*0c94*/ 	.short	0x0100
        /*0c96*/ 	.byte	0x08
	.zero		1


	//   ....[22]....
        /*0c98*/ 	.word	0x00001b40
        /*0c9c*/ 	.word	0x000000ff
        /*0ca0*/ 	.word	0x00016800
        /*0ca4*/ 	.short	0x010a
        /*0ca6*/ 	.byte	0x2d
	.zero		1


	//   ....[23]....
        /*0ca8*/ 	.word	0x00001bc0
        /*0cac*/ 	.word	0x00000003
        /*0cb0*/ 	.word	0x00016830
        /*0cb4*/ 	.short	0x010a
        /*0cb6*/ 	.byte	0x3f
	.zero		1


	//   ....[24]....
        /*0cb8*/ 	.word	0x00001c00
        /*0cbc*/ 	.word	0x00000003
        /*0cc0*/ 	.word	0x00016830
        /*0cc4*/ 	.short	0x010a
        /*0cc6*/ 	.byte	0x3f
	.zero		1


	//   ....[25]....
        /*0cc8*/ 	.word	0x000020a0
        /*0ccc*/ 	.word	0x000000ff
        /*0cd0*/ 	.word	0x00000000
        /*0cd4*/ 	.short	0x0101
        /*0cd6*/ 	.byte	0x06
	.zero		1


	//   ....[26]....
        /*0cd8*/ 	.word	0x00003d90
        /*0cdc*/ 	.word	0x000000ff
        /*0ce0*/ 	.word	0x00016830
        /*0ce4*/ 	.short	0x010a
        /*0ce6*/ 	.byte	0x06
	.zero		1


	//   ....[27]....
        /*0ce8*/ 	.word	0x00003dd0
        /*0cec*/ 	.word	0x000000ff
        /*0cf0*/ 	.word	0x00016830
        /*0cf4*/ 	.short	0x010a
        /*0cf6*/ 	.byte	0x06
	.zero		1


	//   ....[28]....
        /*0cf8*/ 	.word	0x00004000
        /*0cfc*/ 	.word	0x000000ff
        /*0d00*/ 	.word	0x00016850
        /*0d04*/ 	.short	0x010a
        /*0d06*/ 	.byte	0x06
	.zero		1


	//   ....[29]....
        /*0d08*/ 	.word	0x00004040
        /*0d0c*/ 	.word	0x000000ff
        /*0d10*/ 	.word	0x00016850
        /*0d14*/ 	.short	0x010a
        /*0d16*/ 	.byte	0x06
	.zero		1


	//   ....[30]....
        /*0d18*/ 	.word	0x000044b0
        /*0d1c*/ 	.word	0x000000ff
        /*0d20*/ 	.word	0x00000000
        /*0d24*/ 	.short	0x0101
        /*0d26*/ 	.byte	0x06
	.zero		1


	//   ....[31]....
        /*0d28*/ 	.word	0x00005fa0
        /*0d2c*/ 	.word	0x000000ff
        /*0d30*/ 	.word	0x00000000
        /*0d34*/ 	.short	0x0101
        /*0d36*/ 	.byte	0x06
	.zero		1


	//   ....[32]....
        /*0d38*/ 	.word	0x00006490
        /*0d3c*/ 	.word	0x000000ff
        /*0d40*/ 	.word	0x00016830
        /*0d44*/ 	.short	0x010a
        /*0d46*/ 	.byte	0x06
	.zero		1


	//   ....[33]....
        /*0d48*/ 	.word	0x000064d0
        /*0d4c*/ 	.word	0x000000ff
        /*0d50*/ 	.word	0x00016830
        /*0d54*/ 	.short	0x010a
        /*0d56*/ 	.byte	0x06
	.zero		1


	//   ....[34]....
        /*0d58*/ 	.word	0x000066d0
        /*0d5c*/ 	.word	0x000000ff
        /*0d60*/ 	.word	0x00016850
        /*0d64*/ 	.short	0x010a
        /*0d66*/ 	.byte	0x06
	.zero		1


	//   ....[35]....
        /*0d68*/ 	.word	0x00006710
        /*0d6c*/ 	.word	0x000000ff
        /*0d70*/ 	.word	0x00016850
        /*0d74*/ 	.short	0x010a
        /*0d76*/ 	.byte	0x06
	.zero		1


	//   ....[36]....
        /*0d78*/ 	.word	0x00006b40
        /*0d7c*/ 	.word	0x000000ff
        /*0d80*/ 	.word	0x00000000
        /*0d84*/ 	.short	0x0101
        /*0d86*/ 	.byte	0x06
	.zero		1


	//   ....[37]....
        /*0d88*/ 	.word	0x00007d00
        /*0d8c*/ 	.word	0x000000ff
        /*0d90*/ 	.word	0x00000000
        /*0d94*/ 	.short	0x0101
        /*0d96*/ 	.byte	0x06
	.zero		1


	//   ....[38]....
        /*0d98*/ 	.word	0x00008100
        /*0d9c*/ 	.word	0x000000ff
        /*0da0*/ 	.word	0x00016850
        /*0da4*/ 	.short	0x010a
        /*0da6*/ 	.byte	0x05
	.zero		1


	//   ....[39]....
        /*0da8*/ 	.word	0x00008140
        /*0dac*/ 	.word	0x000000ff
        /*0db0*/ 	.word	0x00016850
        /*0db4*/ 	.short	0x010a
        /*0db6*/ 	.byte	0x05
	.zero		1


	//   ....[40]....
        /*0db8*/ 	.word	0x000086b0
        /*0dbc*/ 	.word	0x000000ff
        /*0dc0*/ 	.word	0x00000000
        /*0dc4*/ 	.short	0x0101
        /*0dc6*/ 	.byte	0x04
	.zero		1


	//   ....[41]....
        /*0dc8*/ 	.word	0x00009650
        /*0dcc*/ 	.word	0x00000000
        /*0dd0*/ 	.word	0x00000000
        /*0dd4*/ 	.short	0x0101
        /*0dd6*/ 	.byte	0x3f
	.zero		1


	//   ....[42]....
        /*0dd8*/ 	.word	0x00009ca0
        /*0ddc*/ 	.word	0x00000004
        /*0de0*/ 	.word	0x00000000
        /*0de4*/ 	.short	0x0101
        /*0de6*/ 	.byte	0x3f
	.zero		1


	//   ....[43]....
        /*0de8*/ 	.word	0x0000cfa0
        /*0dec*/ 	.word	0x00000003
        /*0df0*/ 	.word	0x00016840
        /*0df4*/ 	.short	0x010a
        /*0df6*/ 	.byte	0x3f
	.zero		1


	//   ....[44]....
        /*0df8*/ 	.word	0x0000d730
        /*0dfc*/ 	.word	0x00000003
        /*0e00*/ 	.word	0x00016830
        /*0e04*/ 	.short	0x0107
        /*0e06*/ 	.byte	0x3f
	.zero		1


	//   ....[45]....
        /*0e08*/ 	.word	0x0000d800
        /*0e0c*/ 	.word	0x00000003
        /*0e10*/ 	.word	0x00016830
        /*0e14*/ 	.short	0x0101
        /*0e16*/ 	.byte	0x3f
	.zero		1


	//   ....[46]....
        /*0e18*/ 	.word	0x0000e630
        /*0e1c*/ 	.word	0x00000016
        /*0e20*/ 	.word	0x00016800
        /*0e24*/ 	.short	0x0107
        /*0e26*/ 	.byte	0x3f
	.zero		1


	//   ....[47]....
        /*0e28*/ 	.word	0x0000e730
        /*0e2c*/ 	.word	0x00000016
        /*0e30*/ 	.word	0x00016800
        /*0e34*/ 	.short	0x0101
        /*0e36*/ 	.byte	0x3f
	.zero		1


	//   ....[48]....
        /*0e38*/ 	.word	0x0000e760
        /*0e3c*/ 	.word	0x00000016
        /*0e40*/ 	.word	0x00016820
        /*0e44*/ 	.short	0x010a
        /*0e46*/ 	.byte	0x3f
	.zero		1


	//   ....[49]....
        /*0e48*/ 	.word	0x0000eaf0
        /*0e4c*/ 	.word	0x00000005
        /*0e50*/ 	.word	0x00016840
        /*0e54*/ 	.short	0x010a
        /*0e56*/ 	.byte	0x3f
	.zero		1


	//   ....[50]....
        /*0e58*/ 	.word	0x0000efd0
        /*0e5c*/ 	.word	0x00000005
        /*0e60*/ 	.word	0x00016830
        /*0e64*/ 	.short	0x0107
        /*0e66*/ 	.byte	0x3f
	.zero		1


	//   ....[51]....
        /*0e68*/ 	.word	0x0000f090
        /*0e6c*/ 	.word	0x00000005
        /*0e70*/ 	.word	0x00016830
        /*0e74*/ 	.short	0x0101
        /*0e76*/ 	.byte	0x3f
	.zero		1


	//   ....[52]....
        /*0e78*/ 	.word	0x0000f0f0
        /*0e7c*/ 	.word	0x00000005
        /*0e80*/ 	.word	0x00016860
        /*0e84*/ 	.short	0x010a
        /*0e86*/ 	.byte	0x3f
	.zero		1


	//   ....[53]....
        /*0e88*/ 	.word	0x0000f5c0
        /*0e8c*/ 	.word	0x00000005
        /*0e90*/ 	.word	0x00016850
        /*0e94*/ 	.short	0x0107
        /*0e96*/ 	.byte	0x3f
	.zero		1


	//   ....[54]....
        /*0e98*/ 	.word	0x0000f730
        /*0e9c*/ 	.word	0x00000005
        /*0ea0*/ 	.word	0x00016850
        /*0ea4*/ 	.short	0x0101
        /*0ea6*/ 	.byte	0x3f
	.zero		1


	//   ....[55]....
        /*0ea8*/ 	.word	0x0000f950
        /*0eac*/ 	.word	0x00000000
        /*0eb0*/ 	.word	0x00016860
        /*0eb4*/ 	.short	0x010a
        /*0eb6*/ 	.byte	0x3f
	.zero		1


	//   ....[56]....
        /*0eb8*/ 	.word	0x0000fde0
        /*0ebc*/ 	.word	0x00000000
        /*0ec0*/ 	.word	0x00016850
        /*0ec4*/ 	.short	0x0107
        /*0ec6*/ 	.byte	0x3f
	.zero		1


	//   ....[57]....
        /*0ec8*/ 	.word	0x0000feb0
        /*0ecc*/ 	.word	0x00000000
        /*0ed0*/ 	.word	0x00016850
        /*0ed4*/ 	.short	0x0101
        /*0ed6*/ 	.byte	0x3f
	.zero		1


	//   ....[58]....
        /*0ed8*/ 	.word	0x00011000
        /*0edc*/ 	.word	0x00000005
        /*0ee0*/ 	.word	0x00016820
        /*0ee4*/ 	.short	0x010a
        /*0ee6*/ 	.byte	0x3f
	.zero		1


	//   ....[59]....
        /*0ee8*/ 	.word	0x00011180
        /*0eec*/ 	.word	0x00000003
        /*0ef0*/ 	.word	0x00016840
        /*0ef4*/ 	.short	0x010a
        /*0ef6*/ 	.byte	0x3f
	.zero		1


	//   ....[60]....
        /*0ef8*/ 	.word	0x00011220
        /*0efc*/ 	.word	0x00000019
        /*0f00*/ 	.word	0x00016840
        /*0f04*/ 	.short	0x010a
        /*0f06*/ 	.byte	0x3f
	.zero		1


	//   ....[61]....
        /*0f08*/ 	.word	0x00011260
        /*0f0c*/ 	.word	0x00000003
        /*0f10*/ 	.word	0x00016860
        /*0f14*/ 	.short	0x010a
        /*0f16*/ 	.byte	0x3f
	.zero		1


	//   ....[62]....
        /*0f18*/ 	.word	0x000112a0
        /*0f1c*/ 	.word	0x00000019
        /*0f20*/ 	.word	0x00016860
        /*0f24*/ 	.short	0x010a
        /*0f26*/ 	.byte	0x3f
	.zero		1


	//   ....[63]....
        /*0f28*/ 	.word	0x00011310
        /*0f2c*/ 	.word	0x00000003
        /*0f30*/ 	.word	0x00016800
        /*0f34*/ 	.short	0x010a
        /*0f36*/ 	.byte	0x3f
	.zero		1


	//   ....[64]....
        /*0f38*/ 	.word	0x00011360
        /*0f3c*/ 	.word	0x00000003
        /*0f40*/ 	.word	0x00016830
        /*0f44*/ 	.short	0x010a
        /*0f46*/ 	.byte	0x3f
	.zero		1


	//   ....[65]....
        /*0f48*/ 	.word	0x000113c0
        /*0f4c*/ 	.word	0x00000007
        /*0f50*/ 	.word	0x00016830
        /*0f54*/ 	.short	0x010a
        /*0f56*/ 	.byte	0x3f
	.zero		1


	//   ....[66]....
        /*0f58*/ 	.word	0x00011420
        /*0f5c*/ 	.word	0x00000002
        /*0f60*/ 	.word	0x00016850
        /*0f64*/ 	.short	0x010a
        /*0f66*/ 	.byte	0x3f
	.zero		1


	//   ....[67]....
        /*0f68*/ 	.word	0x00011480
        /*0f6c*/ 	.word	0x00000007
        /*0f70*/ 	.word	0x00016830
        /*0f74*/ 	.short	0x010a
        /*0f76*/ 	.byte	0x3f
	.zero		1


	//   ....[68]....
        /*0f78*/ 	.word	0x000114e0
        /*0f7c*/ 	.word	0x00000002
        /*0f80*/ 	.word	0x00016850
        /*0f84*/ 	.short	0x010a
        /*0f86*/ 	.byte	0x3f
	.zero		1


	//   ....[69]....
        /*0f88*/ 	.word	0x00011540
        /*0f8c*/ 	.word	0x00000006
        /*0f90*/ 	.word	0x00016850
        /*0f94*/ 	.short	0x010a
        /*0f96*/ 	.byte	0x3f
	.zero		1


	//   ....[70]....
        /*0f98*/ 	.word	0x00011660
        /*0f9c*/ 	.word	0x00000003
        /*0fa0*/ 	.word	0x00016840
        /*0fa4*/ 	.short	0x010a
        /*0fa6*/ 	.byte	0x3f
	.zero		1


	//   ....[71]....
        /*0fa8*/ 	.word	0x00013100
        /*0fac*/ 	.word	0x00000016
        /*0fb0*/ 	.word	0x00016820
        /*0fb4*/ 	.short	0x010a
        /*0fb6*/ 	.byte	0x3f
	.zero		1


	//   ....[72]....
        /*0fb8*/ 	.word	0x00013150
        /*0fbc*/ 	.word	0x00000005
        /*0fc0*/ 	.word	0x00016840
        /*0fc4*/ 	.short	0x010a
        /*0fc6*/ 	.byte	0x3f
	.zero		1


	//   ....[73]....
        /*0fc8*/ 	.word	0x00013a60
        /*0fcc*/ 	.word	0x00000005
        /*0fd0*/ 	.word	0x00016860
        /*0fd4*/ 	.short	0x010a
        /*0fd6*/ 	.byte	0x3f
	.zero		1


	//   ....[74]....
        /*0fd8*/ 	.word	0x000143d0
        /*0fdc*/ 	.word	0x00000000
        /*0fe0*/ 	.word	0x00016860
        /*0fe4*/ 	.short	0x010a
        /*0fe6*/ 	.byte	0x3f
	.zero		1


	//   ....[75]....
        /*0fe8*/ 	.word	0x00015720
        /*0fec*/ 	.word	0x00000005
        /*0ff0*/ 	.word	0x00016820
        /*0ff4*/ 	.short	0x010a
        /*0ff6*/ 	.byte	0x3f
	.zero		1


	//   ....[76]....
        /*0ff8*/ 	.word	0x000158c0
        /*0ffc*/ 	.word	0x00000003
        /*1000*/ 	.word	0x00016840
        /*1004*/ 	.short	0x010a
        /*1006*/ 	.byte	0x3f
	.zero		1


	//   ....[77]....
        /*1008*/ 	.word	0x00015910
        /*100c*/ 	.word	0x00000019
        /*1010*/ 	.word	0x00016840
        /*1014*/ 	.short	0x010a
        /*1016*/ 	.byte	0x3f
	.zero		1


	//   ....[78]....
        /*1018*/ 	.word	0x00015960
        /*101c*/ 	.word	0x00000003
        /*1020*/ 	.word	0x00016860
        /*1024*/ 	.short	0x010a
        /*1026*/ 	.byte	0x3f
	.zero		1


	//----- nvinfo : EIATTR_NUM_MBARRIERS
	.align		4
.L_1583:
        /*1028*/ 	.byte	0x03, 0x38
        /*102a*/ 	.short	0x0016


	//----- nvinfo : EIATTR_EXIT_INSTR_OFFSETS
	.align		4
        /*102c*/ 	.byte	0x04, 0x1c
        /*102e*/ 	.short	(.L_1585 - .L_1584)


	//   ....[0]....
.L_1584:
        /*1030*/ 	.word	0x000009b0


	//   ....[1]....
        /*1034*/ 	.word	0x0000ac00


	//   ....[2]....
        /*1038*/ 	.word	0x000112f0


	//----- nvinfo : EIATTR_MAX_THREADS
	.align		4
.L_1585:
        /*103c*/ 	.byte	0x04, 0x05
        /*103e*/ 	.short	(.L_1587 - .L_1586)
.L_1586:
        /*1040*/ 	.word	0x00000200
        /*1044*/ 	.word	0x00000001
        /*1048*/ 	.word	0x00000001


	//----- nvinfo : EIATTR_CRS_STACK_SIZE
	.align		4
.L_1587:
        /*104c*/ 	.byte	0x04, 0x1e
        /*104e*/ 	.short	(.L_1589 - .L_1588)
.L_1588:
        /*1050*/ 	.word	0x00000000


	//----- nvinfo : EIATTR_CBANK_PARAM_SIZE
	.align		4
.L_1589:
        /*1054*/ 	.byte	0x03, 0x19
        /*1056*/ 	.short	0x0af0


	//----- nvinfo : EIATTR_PARAM_CBANK
	.align		4
        /*1058*/ 	.byte	0x04, 0x0a
        /*105a*/ 	.short	(.L_1591 - .L_1590)
	.align		4
.L_1590:
        /*105c*/ 	.word	index@(.nv.constant0._ZN7cutlass13device_kernelIN5flash11enable_sm90INS1_16FlashAttnFwdSm90INS1_25CollectiveMainloopFwdSm90ILi2EN4cute5tupleIJNS5_1CILi1EEES8_S8_EEENS6_IJNS7_ILi192EEENS7_ILi128EEENS7_ILi64EEEEEELi64ENS_6half_tEfNS_4arch4Sm90ELb1ELb0ELb0ELb1ELb1ELb0ELb0ELb1ELb1ELb1ELb1ELb0EEENS1_21CollectiveEpilogueFwdINS6_IJSA_SC_SB_EEES9_SE_SG_Li384ELb1ELb1ELb1ELb0EEENS1_36VarlenDynamicPersistentTileSchedulerILi192ELi128ELi384ELi128ELb1ELb1ELb1ELb1ELb1ELb1EEEEEEEEEvNT_6ParamsE)
        /*1060*/ 	.short	0x0210
        /*1062*/ 	.short	0x0af0


	//----- nvinfo : EIATTR_SW_WAR
	.align		4
.L_1591:
        /*1064*/ 	.byte	0x04, 0x36
        /*1066*/ 	.short	(.L_1593 - .L_1592)
.L_1592:
        /*1068*/ 	.word	0x00000008
.L_1593:


//--------------------- .nv.info._ZN7cutlass13device_kernelIN5flash11enable_sm90INS1_16FlashAttnFwdSm90INS1_25CollectiveMainloopFwdSm90ILi2EN4cute5tupleIJNS5_1CILi1EEES8_S8_EEENS6_IJNS7_ILi192EEENS7_ILi128EEENS7_ILi64EEEEEELi64ENS_6half_tEfNS_4arch4Sm90ELb1ELb0ELb0ELb1ELb1ELb1ELb0ELb1ELb1ELb1ELb1ELb0EEENS1_21CollectiveEpilogueFwdINS6_IJSA_SC_SB_EEES9_SE_SG_Li384ELb1ELb1ELb1ELb0EEENS1_36VarlenDynamicPersistentTileSchedulerILi192ELi128ELi384ELi128ELb1ELb1ELb1ELb1ELb1ELb1EEEEEEEEEvNT_6ParamsE --------------------------
	.section	.nv.info._ZN7cutlass13device_kernelIN5flash11enable_sm90INS1_16FlashAttnFwdSm90INS1_25CollectiveMainloopFwdSm90ILi2EN4cute5tupleIJNS5_1CILi1EEES8_S8_EEENS6_IJNS7_ILi192EEENS7_ILi128EEENS7_ILi64EEEEEELi64ENS_6half_tEfNS_4arch4Sm90ELb1ELb0ELb0ELb1ELb1ELb1ELb0ELb1ELb1ELb1ELb1ELb0EEENS1_21CollectiveEpilogueFwdINS6_IJSA_SC_SB_EEES9_SE_SG_Li384ELb1ELb1ELb1ELb0EEENS1_36VarlenDynamicPersistentTileSchedulerILi192ELi128ELi384ELi128ELb1ELb1ELb1ELb1ELb1ELb1EEEEEEEEEvNT_6ParamsE,"",@"SHT_CUDA_INFO"
	.sectionflags	@""
	.align	4


	//----- nvinfo : EIATTR_CUDA_API_VERSION
	.align		4
        /*0000*/ 	.byte	0x04, 0x37
        /*0002*/ 	.short	(.L_1595 - .L_1594)
.L_1594:
        /*0004*/ 	.word	0x00000082


	//----- nvinfo : EIATTR_KPARAM_INFO
	.align		4
.L_1595:
        /*0008*/ 	.byte	0x04, 0x17
        /*000a*/ 	.short	(.L_1597 - .L_1596)
.L_1596:
        /*000c*/ 	.word	0x00000000
        /*0010*/ 	.short	0x0000
        /*0012*/ 	.short	0x0070
        /*0014*/ 	.byte	0x00, 0xf0, 0x01, 0x2a


	//----- nvinfo : EIATTR_SPARSE_MMA_MASK
	.align		4
.L_1597:
        /*0018*/ 	.byte	0x03, 0x50
        /*001a*/ 	.short	0x0000


	//----- nvinfo : EIATTR_MAXREG_COUNT
	.align		4
        /*001c*/ 	.byte	0x03, 0x1b
        /*001e*/ 	.short	0x0080


	//----- nvinfo : EIATTR_NUM_BARRIERS
	.align		4
        /*0020*/ 	.byte	0x02, 0x4c
        /*0022*/ 	.byte	0x10
	.zero		1


	//----- nvinfo : EIATTR_EXTERNS
	.align		4
        /*0024*/ 	.byte	0x04, 0x0f
        /*0026*/ 	.short	(.L_1599 - .L_1598)


	//   ....[0]....
	.align		4
.L_1598:
        /*0028*/ 	.word	index@(__assertfail)


	//----- nvinfo : EIATTR_ANNOTATIONS
	.align		4
.L_1599:
        /*002c*/ 	.byte	0x04, 0x55
        /*002e*/ 	.short	(.L_1601 - .L_1600)


	//   ....[0]....
.L_1600:
        /* <DEDUP_REMOVED lines=87> */


	//----- nvinfo : EIATTR_MERCURY_ISA_VERSION
	.align		4
.L_1601:
        /*0590*/ 	.byte	0x03, 0x5f
        /*0592*/ 	.short	0x0101


	//----- nvinfo : EIATTR_UNUSED_LOAD_BYTE_OFFSET
	.align		4
        /*0594*/ 	.byte	0x04, 0x44
        /*0596*/ 	.short	(.L_1603 - .L_1602)


	//   ....[0]....
.L_1602:
        /*0598*/ 	.word	0x00000a70
        /*059c*/ 	.word	0x0000fff0


	//   ....[1]....
        /*05a0*/ 	.word	0x00010770
        /*05a4*/ 	.word	0x0000fff0


	//----- nvinfo : EIATTR_INT_WARP_WIDE_INSTR_OFFSETS
	.align		4
.L_1603:
        /*05a8*/ 	.byte	0x04, 0x31
        /*05aa*/ 	.short	(.L_1605 - .L_1604)


	//   ....[0]....
.L_1604:
        /*05ac*/ 	.word	0x00000120


	//   ....[1]....
        /*05b0*/ 	.word	0x000001c0


	//   ....[2]....
        /*05b4*/ 	.word	0x00000230


	//   ....[3]....
        /*05b8*/ 	.word	0x000156f0


	//   ....[4]....
        /*05bc*/ 	.word	0x00015780


	//   ....[5]....
        /*05c0*/ 	.word	0x000188f0


	//   ....[6]....
        /*05c4*/ 	.word	0x00018980


	//----- nvinfo : EIATTR_COOP_GROUP_MASK_REGIDS
	.align		4
.L_1605:
        /*05c8*/ 	.byte	0x04, 0x29
        /*05ca*/ 	.short	(.L_1607 - .L_1606)


	//   ....[0]....
.L_1606:
        /*05cc*/ 	.word	0xffffffff


	//   ....[1]....
        /*05d0*/ 	.word	0xffffffff


	//   ....[2]....
        /*05d4*/ 	.word	0xffffffff


	//   ....[3]....
        /*05d8*/ 	.word	0xffffffff


	//   ....[4]....
        /*05dc*/ 	.word	0xffffffff


	//   ....[5]....
        /*05e0*/ 	.word	0xffffffff


	//   ....[6]....
        /*05e4*/ 	.word	0xffffffff


	//   ....[7]....
        /*05e8*/ 	.word	0xffffffff


	//   ....[8]....
        /*05ec*/ 	.word	0xffffffff


	//   ....[9]....
        /*05f0*/ 	.word	0xffffffff


	//   ....[10]....
        /*05f4*/ 	.word	0xffffffff


	//   ....[11]....
        /*05f8*/ 	.word	0xffffffff


	//   ....[12]....
        /*05fc*/ 	.word	0xffffffff


	//   ....[13]....
        /*0600*/ 	.word	0xffffffff


	//   ....[14]....
        /*0604*/ 	.word	0xffffffff


	//   ....[15]....
        /*0608*/ 	.word	0xffffffff


	//   ....[16]....
        /*060c*/ 	.word	0xffffffff


	//   ....[17]....
        /*0610*/ 	.word	0xffffffff


	//   ....[18]....
        /*0614*/ 	.word	0xffffffff


	//   ....[19]....
        /*0618*/ 	.word	0xffffffff


	//   ....[20]....
        /*061c*/ 	.word	0xffffffff


	//   ....[21]....
        /*0620*/ 	.word	0xffffffff


	//   ....[22]....
        /*0624*/ 	.word	0xffffffff


	//   ....[23]....
        /*0628*/ 	.word	0xffffffff


	//   ....[24]....
        /*062c*/ 	.word	0xffffffff


	//   ....[25]....
        /*0630*/ 	.word	0xffffffff


	//   ....[26]....
        /*0634*/ 	.word	0xffffffff


	//   ....[27]....
        /*0638*/ 	.word	0xffffffff


	//   ....[28]....
        /*063c*/ 	.word	0xffffffff


	//   ....[29]....
        /*0640*/ 	.word	0xffffffff


	//   ....[30]....
        /*0644*/ 	.word	0xffffffff


	//   ....[31]....
        /*0648*/ 	.word	0xffffffff


	//   ....[32]....
        /*064c*/ 	.word	0xffffffff


	//   ....[33]....
        /*0650*/ 	.word	0xffffffff


	//   ....[34]....
        /*0654*/ 	.word	0xffffffff


	//   ....[35]....
        /*0658*/ 	.word	0xffffffff


	//   ....[36]....
        /*065c*/ 	.word	0xffffffff


	//   ....[37]....
        /*0660*/ 	.word	0xffffffff


	//   ....[38]....
        /*0664*/ 	.word	0xffffffff


	//   ....[39]....
        /*0668*/ 	.word	0xffffffff


	//   ....[40]....
        /*066c*/ 	.word	0xffffffff


	//   ....[41]....
        /*0670*/ 	.word	0xffffffff


	//   ....[42]....
        /*0674*/ 	.word	0xffffffff


	//   ....[43]....
        /*0678*/ 	.word	0xffffffff


	//   ....[44]....
        /*067c*/ 	.word	0xffffffff


	//   ....[45]....
        /*0680*/ 	.word	0xffffffff


	//   ....[46]....
        /*0684*/ 	.word	0xffffffff


	//   ....[47]....
        /*0688*/ 	.word	0xffffffff


	//   ....[48]....
        /*068c*/ 	.word	0xffffffff


	//   ....[49]....
        /*0690*/ 	.word	0xffffffff


	//   ....[50]....
        /*0694*/ 	.word	0xffffffff


	//   ....[51]....
        /*0698*/ 	.word	0xffffffff


	//   ....[52]....
        /*069c*/ 	.word	0xffffffff


	//   ....[53]....
        /*06a0*/ 	.word	0xffffffff


	//   ....[54]....
        /*06a4*/ 	.word	0xffffffff


	//   ....[55]....
        /*06a8*/ 	.word	0xffffffff


	//   ....[56]....
        /*06ac*/ 	.word	0xffffffff


	//   ....[57]....
        /*06b0*/ 	.word	0xffffffff


	//   ....[58]....
        /*06b4*/ 	.word	0xffffffff


	//   ....[59]....
        /*06b8*/ 	.word	0xffffffff


	//   ....[60]....
        /*06bc*/ 	.word	0xffffffff


	//   ....[61]....
        /*06c0*/ 	.word	0xffffffff


	//   ....[62]....
        /*06c4*/ 	.word	0xffffffff


	//   ....[63]....
        /*06c8*/ 	.word	0xffffffff


	//   ....[64]....
        /*06cc*/ 	.word	0xffffffff


	//   ....[65]....
        /*06d0*/ 	.word	0xffffffff


	//   ....[66]....
        /*06d4*/ 	.word	0xffffffff


	//   ....[67]....
        /*06d8*/ 	.word	0xffffffff


	//   ....[68]....
        /*06dc*/ 	.word	0xffffffff


	//   ....[69]....
        /*06e0*/ 	.word	0xffffffff


	//   ....[70]....
        /*06e4*/ 	.word	0xffffffff


	//   ....[71]....
        /*06e8*/ 	.word	0xffffffff


	//   ....[72]....
        /*06ec*/ 	.word	0xffffffff


	//   ....[73]....
        /*06f0*/ 	.word	0xffffffff


	//   ....[74]....
        /*06f4*/ 	.word	0xffffffff


	//   ....[75]....
        /*06f8*/ 	.word	0xffffffff


	//   ....[76]....
        /*06fc*/ 	.word	0xffffffff


	//   ....[77]....
        /*0700*/ 	.word	0xffffffff


	//   ....[78]....
        /*0704*/ 	.word	0xffffffff


	//   ....[79]....
        /*0708*/ 	.word	0xffffffff


	//   ....[80]....
        /*070c*/ 	.word	0xffffffff


	//   ....[81]....
        /*0710*/ 	.word	0xffffffff


	//   ....[82]....
        /*0714*/ 	.word	0xffffffff


	//   ....[83]....
        /*0718*/ 	.word	0xffffffff


	//   ....[84]....
        /*071c*/ 	.word	0xffffffff


	//   ....[85]....
        /*0720*/ 	.word	0xffffffff


	//   ....[86]....
        /*0724*/ 	.word	0xffffffff


	//   ....[87]....
        /*0728*/ 	.word	0xffffffff


	//   ....[88]....
        /*072c*/ 	.word	0xffffffff


	//   ....[89]....
        /*0730*/ 	.word	0xffffffff


	//   ....[90]....
        /*0734*/ 	.word	0xffffffff


	//   ....[91]....
        /*0738*/ 	.word	0xffffffff


	//   ....[92]....
        /*073c*/ 	.word	0xffffffff


	//   ....[93]....
        /*0740*/ 	.word	0xffffffff


	//   ....[94]....
        /*0744*/ 	.word	0xffffffff


	//   ....[95]....
        /*0748*/ 	.word	0xffffffff


	//   ....[96]....
        /*074c*/ 	.word	0xffffffff


	//   ....[97]....
        /*0750*/ 	.word	0xffffffff


	//   ....[98]....
        /*0754*/ 	.word	0xffffffff


	//   ....[99]....
        /*0758*/ 	.word	0xffffffff


	//   ....[100]....
        /*075c*/ 	.word	0xffffffff


	//   ....[101]....
        /*0760*/ 	.word	0xffffffff


	//   ....[102]....
        /*0764*/ 	.word	0xffffffff


	//   ....[103]....
        /*0768*/ 	.word	0xffffffff


	//   ....[104]....
        /*076c*/ 	.word	0xffffffff


	//   ....[105]....
        /*0770*/ 	.word	0xffffffff


	//   ....[106]....
        /*0774*/ 	.word	0xffffffff


	//   ....[107]....
        /*0778*/ 	.word	0xffffffff


	//   ....[108]....
        /*077c*/ 	.word	0xffffffff


	//   ....[109]....
        /*0780*/ 	.word	0xffffffff


	//   ....[110]....
        /*0784*/ 	.word	0xffffffff


	//   ....[111]....
        /*0788*/ 	.word	0xffffffff


	//   ....[112]....
        /*078c*/ 	.word	0xffffffff


	//   ....[113]....
        /*0790*/ 	.word	0xffffffff


	//   ....[114]....
        /*0794*/ 	.word	0xffffffff


	//   ....[115]....
        /*0798*/ 	.word	0xffffffff


	//   ....[116]....
        /*079c*/ 	.word	0xffffffff


	//   ....[117]....
        /*07a0*/ 	.word	0xffffffff


	//   ....[118]....
        /*07a4*/ 	.word	0xffffffff


	//   ....[119]....
        /*07a8*/ 	.word	0xffffffff


	//   ....[120]....
        /*07ac*/ 	.word	0xffffffff


	//   ....[121]....
        /*07b0*/ 	.word	0xffffffff


	//   ....[122]....
        /*07b4*/ 	.word	0xffffffff


	//   ....[123]....
        /*07b8*/ 	.word	0xffffffff


	//   ....[124]....
        /*07bc*/ 	.word	0xffffffff


	//   ....[125]....
        /*07c0*/ 	.word	0xffffffff


	//   ....[126]....
        /*07c4*/ 	.word	0xffffffff


	//   ....[127]....
        /*07c8*/ 	.word	0xffffffff


	//   ....[128]....
        /*07cc*/ 	.word	0xffffffff


	//   ....[129]....
        /*07d0*/ 	.word	0xffffffff


	//   ....[130]....
        /*07d4*/ 	.word	0xffffffff


	//   ....[131]....
        /*07d8*/ 	.word	0xffffffff


	//   ....[132]....
        /*07dc*/ 	.word	0xffffffff


	//   ....[133]....
        /*07e0*/ 	.word	0xffffffff


	//   ....[134]....
        /*07e4*/ 	.word	0xffffffff


	//   ....[135]....
        /*07e8*/ 	.word	0xffffffff


	//   ....[136]....
        /*07ec*/ 	.word	0xffffffff


	//   ....[137]....
        /*07f0*/ 	.word	0xffffffff


	//   ....[138]....
        /*07f4*/ 	.word	0xffffffff


	//   ....[139]....
        /*07f8*/ 	.word	0xffffffff


	//   ....[140]....
        /*07fc*/ 	.word	0xffffffff


	//   ....[141]....
        /*0800*/ 	.word	0xffffffff


	//   ....[142]....
        /*0804*/ 	.word	0xffffffff


	//   ....[143]....
        /*0808*/ 	.word	0xffffffff


	//   ....[144]....
        /*080c*/ 	.word	0xffffffff


	//   ....[145]....
        /*0810*/ 	.word	0xffffffff


	//   ....[146]....
        /*0814*/ 	.word	0xffffffff


	//   ....[147]....
        /*0818*/ 	.word	0xffffffff


	//   ....[148]....
        /*081c*/ 	.word	0xffffffff


	//   ....[149]....
        /*0820*/ 	.word	0xffffffff


	//   ....[150]....
        /*0824*/ 	.word	0xffffffff


	//   ....[151]....
        /*0828*/ 	.word	0xffffffff


	//   ....[152]....
        /*082c*/ 	.word	0xffffffff


	//   ....[153]....
        /*0830*/ 	.word	0xffffffff


	//   ....[154]....
        /*0834*/ 	.word	0xffffffff


	//   ....[155]....
        /*0838*/ 	.word	0xffffffff


	//   ....[156]....
        /*083c*/ 	.word	0xffffffff


	//   ....[157]....
        /*0840*/ 	.word	0xffffffff


	//   ....[158]....
        /*0844*/ 	.word	0xffffffff


	//   ....[159]....
        /*0848*/ 	.word	0xffffffff


	//   ....[160]....
        /*084c*/ 	.word	0xffffffff


	//   ....[161]....
        /*0850*/ 	.word	0xffffffff


	//   ....[162]....
        /*0854*/ 	.word	0xffffffff


	//   ....[163]....
        /*0858*/ 	.word	0xffffffff


	//   ....[164]....
        /*085c*/ 	.word	0xffffffff


	//   ....[165]....
        /*0860*/ 	.word	0xffffffff


	//   ....[166]....
        /*0864*/ 	.word	0xffffffff


	//   ....[167]....
        /*0868*/ 	.word	0xffffffff


	//   ....[168]....
        /*086c*/ 	.word	0xffffffff


	//   ....[169]....
        /*0870*/ 	.word	0xffffffff


	//   ....[170]....
        /*0874*/ 	.word	0xffffffff


	//   ....[171]....
        /*0878*/ 	.word	0xffffffff


	//   ....[172]....
        /*087c*/ 	.word	0xffffffff


	//   ....[173]....
        /*0880*/ 	.word	0xffffffff


	//   ....[174]....
        /*0884*/ 	.word	0xffffffff


	//   ....[175]....
        /*0888*/ 	.word	0xffffffff


	//   ....[176]....
        /*088c*/ 	.word	0xffffffff


	//   ....[177]....
        /*0890*/ 	.word	0xffffffff


	//   ....[178]....
        /*0894*/ 	.word	0xffffffff


	//   ....[179]....
        /*0898*/ 	.word	0xffffffff


	//   ....[180]....
        /*089c*/ 	.word	0xffffffff


	//   ....[181]....
        /*08a0*/ 	.word	0xffffffff


	//   ....[182]....
        /*08a4*/ 	.word	0xffffffff


	//   ....[183]....
        /*08a8*/ 	.word	0xffffffff


	//   ....[184]....
        /*08ac*/ 	.word	0xffffffff


	//   ....[185]....
        /*08b0*/ 	.word	0xffffffff


	//   ....[186]....
        /*08b4*/ 	.word	0xffffffff


	//   ....[187]....
        /*08b8*/ 	.word	0xffffffff


	//   ....[188]....
        /*08bc*/ 	.word	0xffffffff


	//   ....[189]....
        /*08c0*/ 	.word	0xffffffff


	//   ....[190]....
        /*08c4*/ 	.word	0xffffffff


	//   ....[191]....
        /*08c8*/ 	.word	0xffffffff


	//   ....[192]....
        /*08cc*/ 	.word	0xffffffff


	//   ....[193]....
        /*08d0*/ 	.word	0xffffffff


	//   ....[194]....
        /*08d4*/ 	.word	0xffffffff


	//   ....[195]....
        /*08d8*/ 	.word	0xffffffff


	//   ....[196]....
        /*08dc*/ 	.word	0xffffffff


	//   ....[197]....
        /*08e0*/ 	.word	0xffffffff


	//   ....[198]....
        /*08e4*/ 	.word	0xffffffff


	//   ....[199]....
        /*08e8*/ 	.word	0xffffffff


	//   ....[200]....
        /*08ec*/ 	.word	0xffffffff


	//   ....[201]....
        /*08f0*/ 	.word	0xffffffff


	//   ....[202]....
        /*08f4*/ 	.word	0xffffffff


	//   ....[203]....
        /*08f8*/ 	.word	0xffffffff


	//   ....[204]....
        /*08fc*/ 	.word	0xffffffff


	//   ....[205]....
        /*0900*/ 	.word	0xffffffff


	//   ....[206]....
        /*0904*/ 	.word	0xffffffff


	//   ....[207]....
        /*0908*/ 	.word	0xffffffff


	//   ....[208]....
        /*090c*/ 	.word	0xffffffff


	//   ....[209]....
        /*0910*/ 	.word	0x0500000f


	//   ....[210]....
        /*0914*/ 	.word	0x0500000f


	//   ....[211]....
        /*0918*/ 	.word	0x0500000f


	//   ....[212]....
        /*091c*/ 	.word	0x0500000f


	//   ....[213]....
        /*0920*/ 	.word	0x0500000f


	//   ....[214]....
        /*0924*/ 	.word	0x0500000f


	//   ....[215]....
        /*0928*/ 	.word	0x0500000f


	//   ....[216]....
        /*092c*/ 	.word	0x0500000f


	//   ....[217]....
        /*0930*/ 	.word	0x0500000f


	//   ....[218]....
        /*0934*/ 	.word	0x0500000f


	//   ....[219]....
        /*0938*/ 	.word	0x0500000f


	//   ....[220]....
        /*093c*/ 	.word	0x0500000f


	//   ....[221]....
        /*0940*/ 	.word	0x0500000f


	//   ....[222]....
        /*0944*/ 	.word	0x0500000f


	//   ....[223]....
        /*0948*/ 	.word	0x0500000f


	//   ....[224]....
        /*094c*/ 	.word	0x0500000f


	//   ....[225]....
        /*0950*/ 	.word	0x0500000f


	//   ....[226]....
        /*0954*/ 	.word	0x0500000f


	//   ....[227]....
        /*0958*/ 	.word	0x0500000f


	//   ....[228]....
        /*095c*/ 	.word	0x0500000f


	//   ....[229]....
        /*0960*/ 	.word	0x0500000f


	//   ....[230]....
        /*0964*/ 	.word	0x0500000f


	//   ....[231]....
        /*0968*/ 	.word	0x0500000f


	//   ....[232]....
        /*096c*/ 	.word	0x0500000f


	//   ....[233]....
        /*0970*/ 	.word	0x0500000f


	//   ....[234]....
        /*0974*/ 	.word	0x0500000f


	//   ....[235]....
        /*0978*/ 	.word	0x0500000f


	//   ....[236]....
        /*097c*/ 	.word	0x0500000f


	//   ....[237]....
        /*0980*/ 	.word	0x0500000f


	//   ....[238]....
        /*0984*/ 	.word	0x0500000f


	//   ....[239]....
        /*0988*/ 	.word	0x0500000f


	//   ....[240]....
        /*098c*/ 	.word	0x0500000f


	//   ....[241]....
        /*0990*/ 	.word	0x0500000f


	//   ....[242]....
        /*0994*/ 	.word	0x0500000f


	//   ....[243]....
        /*0998*/ 	.word	0x0500000f


	//   ....[244]....
        /*099c*/ 	.word	0x0500000f


	//   ....[245]....
        /*09a0*/ 	.word	0x0500000f


	//   ....[246]....
        /*09a4*/ 	.word	0x0500000f


	//   ....[247]....
        /*09a8*/ 	.word	0x0500000f


	//   ....[248]....
        /*09ac*/ 	.word	0x0500000f


	//   ....[249]....
        /*09b0*/ 	.word	0x0500000f


	//   ....[250]....
        /*09b4*/ 	.word	0x0500000f


	//   ....[251]....
        /*09b8*/ 	.word	0x0500000f


	//   ....[252]....
        /*09bc*/ 	.word	0x0500000f


	//   ....[253]....
        /*09c0*/ 	.word	0x0500000f


	//   ....[254]....
        /*09c4*/ 	.word	0x0500000f


	//   ....[255]....
        /*09c8*/ 	.word	0x0500000f


	//   ....[0]....
        /*09cc*/ 	.word	0x0500000f


	//   ....[1]....
        /*09d0*/ 	.word	0x0500000f


	//   ....[2]....
        /*09d4*/ 	.word	0x0500000f


	//   ....[3]....
        /*09d8*/ 	.word	0x0500000f


	//   ....[4]....
        /*09dc*/ 	.word	0x0500000f


	//   ....[5]....
        /*09e0*/ 	.word	0x0500000f


	//   ....[6]....
        /*09e4*/ 	.word	0x0500000f


	//   ....[7]....
        /*09e8*/ 	.word	0x0500000f


	//   ....[8]....
        /*09ec*/ 	.word	0x0500000f


	//   ....[9]....
        /*09f0*/ 	.word	0x0500000f


	//   ....[10]....
        /*09f4*/ 	.word	0x0500000f


	//   ....[11]....
        /*09f8*/ 	.word	0x0500000f


	//   ....[12]....
        /*09fc*/ 	.word	0x0500000f


	//   ....[13]....
        /*0a00*/ 	.word	0x0500000f


	//   ....[14]....
        /*0a04*/ 	.word	0x0500000f


	//   ....[15]....
        /*0a08*/ 	.word	0x0500000f


	//   ....[16]....
        /*0a0c*/ 	.word	0x0500000f


	//   ....[17]....
        /*0a10*/ 	.word	0x0500000f


	//   ....[18]....
        /*0a14*/ 	.word	0x0500000f


	//   ....[19]....
        /*0a18*/ 	.word	0x0500000f


	//   ....[20]....
        /*0a1c*/ 	.word	0x0500000f


	//   ....[21]....
        /*0a20*/ 	.word	0x0500000f


	//   ....[22]....
        /*0a24*/ 	.word	0x0500000f


	//   ....[23]....
        /*0a28*/ 	.word	0x0500000f


	//   ....[24]....
        /*0a2c*/ 	.word	0x0500000f


	//   ....[25]....
        /*0a30*/ 	.word	0x0500000f


	//   ....[26]....
        /*0a34*/ 	.word	0x0500000f


	//   ....[27]....
        /*0a38*/ 	.word	0x0500000f


	//   ....[28]....
        /*0a3c*/ 	.word	0x0500000f


	//   ....[29]....
        /*0a40*/ 	.word	0x0500000f


	//   ....[30]....
        /*0a44*/ 	.word	0x0500000f


	//   ....[31]....
        /*0a48*/ 	.word	0x0500000f


	//   ....[32]....
        /*0a4c*/ 	.word	0x0500000f


	//   ....[33]....
        /*0a50*/ 	.word	0x0500000f


	//   ....[34]....
        /*0a54*/ 	.word	0x0500000f


	//   ....[35]....
        /*0a58*/ 	.word	0x0500000f


	//   ....[36]....
        /*0a5c*/ 	.word	0x0500000f


	//   ....[37]....
        /*0a60*/ 	.word	0x0500000f


	//   ....[38]....
        /*0a64*/ 	.word	0x0500000f


	//   ....[39]....
        /*0a68*/ 	.word	0x0500000f


	//   ....[40]....
        /*0a6c*/ 	.word	0x0500000f


	//   ....[41]....
        /*0a70*/ 	.word	0x0500000f


	//   ....[42]....
        /*0a74*/ 	.word	0x0500000f


	//   ....[43]....
        /*0a78*/ 	.word	0x0500000f


	//   ....[44]....
        /*0a7c*/ 	.word	0x0500000f


	//   ....[45]....
        /*0a80*/ 	.word	0x0500000f


	//   ....[46]....
        /*0a84*/ 	.word	0x0500000f


	//   ....[47]....
        /*0a88*/ 	.word	0x0500000f


	//   ....[48]....
        /*0a8c*/ 	.word	0x0500000f


	//   ....[49]....
        /*0a90*/ 	.word	0x0500000f


	//   ....[50]....
        /*0a94*/ 	.word	0x0500000f


	//   ....[51]....
        /*0a98*/ 	.word	0x0500000f


	//   ....[52]....
        /*0a9c*/ 	.word	0x0500000f


	//   ....[53]....
        /*0aa0*/ 	.word	0x0500000f


	//   ....[54]....
        /*0aa4*/ 	.word	0x0500000f


	//   ....[55]....
        /*0aa8*/ 	.word	0x0500000f


	//   ....[56]....
        /*0aac*/ 	.word	0x0500000f


	//   ....[57]....
        /*0ab0*/ 	.word	0x0500000f


	//   ....[58]....
        /*0ab4*/ 	.word	0x0500000f


	//   ....[59]....
        /*0ab8*/ 	.word	0x0500000f


	//   ....[60]....
        /*0abc*/ 	.word	0x0500000f


	//   ....[61]....
        /*0ac0*/ 	.word	0x0500000f


	//   ....[62]....
        /*0ac4*/ 	.word	0x0500000f


	//   ....[63]....
        /*0ac8*/ 	.word	0x0500000f


	//   ....[64]....
        /*0acc*/ 	.word	0x0500000f


	//   ....[65]....
        /*0ad0*/ 	.word	0x0500000f


	//   ....[66]....
        /*0ad4*/ 	.word	0x0500000f


	//   ....[67]....
        /*0ad8*/ 	.word	0x0500000f


	//   ....[68]....
        /*0adc*/ 	.word	0x0500000f


	//   ....[69]....
        /*0ae0*/ 	.word	0x0500000f


	//   ....[70]....
        /*0ae4*/ 	.word	0x0500000f


	//   ....[71]....
        /*0ae8*/ 	.word	0x0500000f


	//   ....[72]....
        /*0aec*/ 	.word	0x0500000f


	//   ....[73]....
        /*0af0*/ 	.word	0x0500000f


	//   ....[74]....
        /*0af4*/ 	.word	0x0500000f


	//   ....[75]....
        /*0af8*/ 	.word	0x0500000f


	//   ....[76]....
        /*0afc*/ 	.word	0x0500000f


	//   ....[77]....
        /*0b00*/ 	.word	0x0500000f


	//   ....[78]....
        /*0b04*/ 	.word	0x0500000f


	//   ....[79]....
        /*0b08*/ 	.word	0x0500000f


	//   ....[80]....
        /*0b0c*/ 	.word	0x0500000f


	//   ....[81]....
        /*0b10*/ 	.word	0x0500000f


	//   ....[82]....
        /*0b14*/ 	.word	0x0500000f


	//   ....[83]....
        /*0b18*/ 	.word	0x0500000f


	//   ....[84]....
        /*0b1c*/ 	.word	0x0500000f


	//   ....[85]....
        /*0b20*/ 	.word	0x0500000f


	//   ....[86]....
        /*0b24*/ 	.word	0x0500000f


	//   ....[87]....
        /*0b28*/ 	.word	0x0500000f


	//   ....[88]....
        /*0b2c*/ 	.word	0x0500000f


	//   ....[89]....
        /*0b30*/ 	.word	0x0500000f


	//   ....[90]....
        /*0b34*/ 	.word	0x0500000f


	//   ....[91]....
        /*0b38*/ 	.word	0x0500000f


	//   ....[92]....
        /*0b3c*/ 	.word	0x0500000f


	//   ....[93]....
        /*0b40*/ 	.word	0x0500000f


	//   ....[94]....
        /*0b44*/ 	.word	0x0500000f


	//   ....[95]....
        /*0b48*/ 	.word	0x0500000f


	//   ....[96]....
        /*0b4c*/ 	.word	0x0500000f


	//   ....[97]....
        /*0b50*/ 	.word	0x0500000f


	//   ....[98]....
        /*0b54*/ 	.word	0x0500000f


	//   ....[99]....
        /*0b58*/ 	.word	0x0500000f


	//   ....[100]....
        /*0b5c*/ 	.word	0x0500000f


	//   ....[101]....
        /*0b60*/ 	.word	0x0500000f


	//   ....[102]....
        /*0b64*/ 	.word	0x0500000f


	//   ....[103]....
        /*0b68*/ 	.word	0x0500000f


	//   ....[104]....
        /*0b6c*/ 	.word	0x0500000f


	//   ....[105]....
        /*0b70*/ 	.word	0x0500000f


	//   ....[106]....
        /*0b74*/ 	.word	0x0500000f


	//   ....[107]....
        /*0b78*/ 	.word	0x0500000f


	//   ....[108]....
        /*0b7c*/ 	.word	0x0500000f


	//   ....[109]....
        /*0b80*/ 	.word	0x0500000f


	//   ....[110]....
        /*0b84*/ 	.word	0x0500000f


	//----- nvinfo : EIATTR_COOP_GROUP_INSTR_OFFSETS
	.align		4
.L_1607:
        /*0b88*/ 	.byte	0x04, 0x28
        /*0b8a*/ 	.short	(.L_1609 - .L_1608)


	//   ....[0]....
.L_1608:
        /*0b8c*/ 	.word	0x00000060


	//   ....[1]....
        /*0b90*/ 	.word	0x00000130


	//   ....[2]....
        /*0b94*/ 	.word	0x000001e0


	//   ....[3]....
        /*0b98*/ 	.word	0x000003a0


	//   ....[4]....
        /*0b9c*/ 	.word	0x00000500


	//   ....[5]....
        /*0ba0*/ 	.word	0x00000620


	//   ....[6]....
        /*0ba4*/ 	.word	0x00000780


	//   ....[7]....
        /*0ba8*/ 	.word	0x00002da0


	//   ....[8]....
        /*0bac*/ 	.word	0x00002db0


	//   ....[9]....
        /*0bb0*/ 	.word	0x00003480


	//   ....[10]....
        /*0bb4*/ 	.word	0x00003490


	//   ....[11]....
        /*0bb8*/ 	.word	0x00004110


	//   ....[12]....
        /*0bbc*/ 	.word	0x00004120


	//   ....[13]....
        /*0bc0*/ 	.word	0x00004870


	//   ....[14]....
        /*0bc4*/ 	.word	0x00004880


	//   ....[15]....
        /*0bc8*/ 	.word	0x00005290


	//   ....[16]....
        /*0bcc*/ 	.word	0x000052a0


	//   ....[17]....
        /*0bd0*/ 	.word	0x000053b0


	//   ....[18]....
        /*0bd4*/ 	.word	0x000053c0


	//   ....[19]....
        /*0bd8*/ 	.word	0x00005730


	//   ....[20]....
        /*0bdc*/ 	.word	0x00005750


	//   ....[21]....
        /*0be0*/ 	.word	0x00005830


	//   ....[22]....
        /*0be4*/ 	.word	0x00005850


	//   ....[23]....
        /*0be8*/ 	.word	0x00005fd0


	//   ....[24]....
        /*0bec*/ 	.word	0x000067a0


	//   ....[25]....
        /*0bf0*/ 	.word	0x000067b0


	//   ....[26]....
        /*0bf4*/ 	.word	0x000067c0


	//   ....[27]....
        /*0bf8*/ 	.word	0x000067d0


	//   ....[28]....
        /*0bfc*/ 	.word	0x00006af0


	//   ....[29]....
        /*0c00*/ 	.word	0x00006b00


	//   ....[30]....
        /*0c04*/ 	.word	0x00006b10


	//   ....[31]....
        /*0c08*/ 	.word	0x00006b20


	//   ....[32]....
        /*0c0c*/ 	.word	0x00007e20


	//   ....[33]....
        /*0c10*/ 	.word	0x00007e30


	//   ....[34]....
        /*0c14*/ 	.word	0x00007e40


	//   ....[35]....
        /*0c18*/ 	.word	0x00007e50


	//   ....[36]....
        /*0c1c*/ 	.word	0x00007f50


	//   ....[37]....
        /*0c20*/ 	.word	0x00007f70


	//   ....[38]....
        /*0c24*/ 	.word	0x00008010


	//   ....[39]....
        /*0c28*/ 	.word	0x00008040


	//   ....[40]....
        /*0c2c*/ 	.word	0x00009640


	//   ....[41]....
        /*0c30*/ 	.word	0x00009ca0


	//   ....[42]....
        /*0c34*/ 	.word	0x00009cb0


	//   ....[43]....
        /*0c38*/ 	.word	0x00009cd0


	//   ....[44]....
        /*0c3c*/ 	.word	0x0000a450


	//   ....[45]....
        /*0c40*/ 	.word	0x0000a470


	//   ....[46]....
        /*0c44*/ 	.word	0x0000be80


	//   ....[47]....
        /*0c48*/ 	.word	0x0000bea0


	//   ....[48]....
        /*0c4c*/ 	.word	0x0000c6c0


	//   ....[49]....
        /*0c50*/ 	.word	0x0000c7c0


	//   ....[50]....
        /*0c54*/ 	.word	0x0000cf00


	//   ....[51]....
        /*0c58*/ 	.word	0x0000cf50


	//   ....[52]....
        /*0c5c*/ 	.word	0x0000e980


	//   ....[53]....
        /*0c60*/ 	.word	0x0000e9b0


	//   ....[54]....
        /*0c64*/ 	.word	0x0000ebd0


	//   ....[55]....
        /*0c68*/ 	.word	0x0000ebf0


	//   ....[56]....
        /*0c6c*/ 	.word	0x0000fed0


	//   ....[57]....
        /*0c70*/ 	.word	0x0000ff00


	//   ....[58]....
        /*0c74*/ 	.word	0x00010210


	//   ....[59]....
        /*0c78*/ 	.word	0x00010230


	//   ....[60]....
        /*0c7c*/ 	.word	0x00011000


	//   ....[61]....
        /*0c80*/ 	.word	0x00011020


	//   ....[62]....
        /*0c84*/ 	.word	0x00011030


	//   ....[63]....
        /*0c88*/ 	.word	0x00011040


	//   ....[64]....
        /*0c8c*/ 	.word	0x00011590


	//   ....[65]....
        /*0c90*/ 	.word	0x000115d0


	//   ....[66]....
        /*0c94*/ 	.word	0x00011600


	//   ....[67]....
        /*0c98*/ 	.word	0x00011630


	//   ....[68]....
        /*0c9c*/ 	.word	0x00011650


	//   ....[69]....
        /*0ca0*/ 	.word	0x00011660


	//   ....[70]....
        /*0ca4*/ 	.word	0x000116a0


	//   ....[71]....
        /*0ca8*/ 	.word	0x000116d0


	//   ....[72]....
        /*0cac*/ 	.word	0x00011b80


	//   ....[73]....
        /*0cb0*/ 	.word	0x00011b90


	//   ....[74]....
        /*0cb4*/ 	.word	0x00011e10


	//   ....[75]....
        /*0cb8*/ 	.word	0x00011e20


	//   ....[76]....
        /*0cbc*/ 	.word	0x000128d0


	//   ....[77]....
        /*0cc0*/ 	.word	0x00012900


	//   ....[78]....
        /*0cc4*/ 	.word	0x00012920


	//   ....[79]....
        /*0cc8*/ 	.word	0x00012950


	//   ....[80]....
        /*0ccc*/ 	.word	0x00012980


	//   ....[81]....
        /*0cd0*/ 	.word	0x00012990


	//   ....[82]....
        /*0cd4*/ 	.word	0x000129c0


	//   ....[83]....
        /*0cd8*/ 	.word	0x00012a30


	//   ....[84]....
        /*0cdc*/ 	.word	0x00012b60


	//   ....[85]....
        /*0ce0*/ 	.word	0x00012d60


	//   ....[86]....
        /*0ce4*/ 	.word	0x00012d90


	//   ....[87]....
        /*0ce8*/ 	.word	0x00012dc0


	//   ....[88]....
        /*0cec*/ 	.word	0x00012df0


	//   ....[89]....
        /*0cf0*/ 	.word	0x00012e20


	//   ....[90]....
        /*0cf4*/ 	.word	0x00012e50


	//   ....[91]....
        /*0cf8*/ 	.word	0x00012fe0


	//   ....[92]....
        /*0cfc*/ 	.word	0x00013010


	//   ....[93]....
        /*0d00*/ 	.word	0x00013040


	//   ....[94]....
        /*0d04*/ 	.word	0x00013070


	//   ....[95]....
        /*0d08*/ 	.word	0x000130a0


	//   ....[96]....
        /*0d0c*/ 	.word	0x000130d0


	//   ....[97]....
        /*0d10*/ 	.word	0x00013160


	//   ....[98]....
        /*0d14*/ 	.word	0x00013190


	//   ....[99]....
        /*0d18*/ 	.word	0x000131a0


	//   ....[100]....
        /*0d1c*/ 	.word	0x000131e0


	//   ....[101]....
        /*0d20*/ 	.word	0x000146c0


	//   ....[102]....
        /*0d24*/ 	.word	0x00016250


	//   ....[103]....
        /*0d28*/ 	.word	0x00016270


	//   ....[104]....
        /*0d2c*/ 	.word	0x00016300


	//   ....[105]....
        /*0d30*/ 	.word	0x00016320


	//   ....[106]....
        /*0d34*/ 	.word	0x000163a0


	//   ....[107]....
        /*0d38*/ 	.word	0x000163c0


	//   ....[108]....
        /*0d3c*/ 	.word	0x00016440


	//   ....[109]....
        /*0d40*/ 	.word	0x00016460


	//   ....[110]....
        /*0d44*/ 	.word	0x000164e0


	//   ....[111]....
        /*0d48*/ 	.word	0x00016500


	//   ....[112]....
        /*0d4c*/ 	.word	0x00016580


	//   ....[113]....
        /*0d50*/ 	.word	0x000165a0


	//   ....[114]....
        /*0d54*/ 	.word	0x00016620


	//   ....[115]....
        /*0d58*/ 	.word	0x00016640


	//   ....[116]....
        /*0d5c*/ 	.word	0x00016650


	//   ....[117]....
        /*0d60*/ 	.word	0x00016660


	//   ....[118]....
        /*0d64*/ 	.word	0x00016fb0


	//   ....[119]....
        /*0d68*/ 	.word	0x00016fc0


	//   ....[120]....
        /*0d6c*/ 	.word	0x00016fe0


	//   ....[121]....
        /*0d70*/ 	.word	0x00017040


	//   ....[122]....
        /*0d74*/ 	.word	0x00017060


	//   ....[123]....
        /*0d78*/ 	.word	0x000170e0


	//   ....[124]....
        /*0d7c*/ 	.word	0x00017100


	//   ....[125]....
        /*0d80*/ 	.word	0x00017180


	//   ....[126]....
        /*0d84*/ 	.word	0x000171a0


	//   ....[127]....
        /*0d88*/ 	.word	0x00017220


	//   ....[128]....
        /*0d8c*/ 	.word	0x00017240


	//   ....[129]....
        /*0d90*/ 	.word	0x000172c0


	//   ....[130]....
        /*0d94*/ 	.word	0x000172e0


	//   ....[131]....
        /*0d98*/ 	.word	0x00017360


	//   ....[132]....
        /*0d9c*/ 	.word	0x00017380


	//   ....[133]....
        /*0da0*/ 	.word	0x00017390


	//   ....[134]....
        /*0da4*/ 	.word	0x00017400


	//   ....[135]....
        /*0da8*/ 	.word	0x00017450


	//   ....[136]....
        /*0dac*/ 	.word	0x000174f0


	//   ....[137]....
        /*0db0*/ 	.word	0x00017520


	//   ....[138]....
        /*0db4*/ 	.word	0x00017530


	//   ....[139]....
        /*0db8*/ 	.word	0x000175a0


	//   ....[140]....
        /*0dbc*/ 	.word	0x000175b0


	//   ....[141]....
        /*0dc0*/ 	.word	0x000175c0


	//   ....[142]....
        /*0dc4*/ 	.word	0x00017d90


	//   ....[143]....
        /*0dc8*/ 	.word	0x00017db0


	//   ....[144]....
        /*0dcc*/ 	.word	0x00017e20


	//   ....[145]....
        /*0dd0*/ 	.word	0x00017e30


	//   ....[146]....
        /*0dd4*/ 	.word	0x00017e70


	//   ....[147]....
        /*0dd8*/ 	.word	0x00017e80


	//   ....[148]....
        /*0ddc*/ 	.word	0x00017ec0


	//   ....[149]....
        /*0de0*/ 	.word	0x00017ed0


	//   ....[150]....
        /*0de4*/ 	.word	0x00017f10


	//   ....[151]....
        /*0de8*/ 	.word	0x00017f20


	//   ....[152]....
        /*0dec*/ 	.word	0x00017f60


	//   ....[153]....
        /*0df0*/ 	.word	0x00017f70


	//   ....[154]....
        /*0df4*/ 	.word	0x00017fb0


	//   ....[155]....
        /*0df8*/ 	.word	0x00017fc0


	//   ....[156]....
        /*0dfc*/ 	.word	0x00017fd0


	//   ....[157]....
        /*0e00*/ 	.word	0x00018010


	//   ....[158]....
        /*0e04*/ 	.word	0x000182d0


	//   ....[159]....
        /*0e08*/ 	.word	0x00018300


	//   ....[160]....
        /*0e0c*/ 	.word	0x00018360


	//   ....[161]....
        /*0e10*/ 	.word	0x00018370


	//   ....[162]....
        /*0e14*/ 	.word	0x000183c0


	//   ....[163]....
        /*0e18*/ 	.word	0x000183d0


	//   ....[164]....
        /*0e1c*/ 	.word	0x00018420


	//   ....[165]....
        /*0e20*/ 	.word	0x00018430


	//   ....[166]....
        /*0e24*/ 	.word	0x00018480


	//   ....[167]....
        /*0e28*/ 	.word	0x00018490


	//   ....[168]....
        /*0e2c*/ 	.word	0x000184e0


	//   ....[169]....
        /*0e30*/ 	.word	0x000184f0


	//   ....[170]....
        /*0e34*/ 	.word	0x00018540


	//   ....[171]....
        /*0e38*/ 	.word	0x00018550


	//   ....[172]....
        /*0e3c*/ 	.word	0x00018560


	//   ....[173]....
        /*0e40*/ 	.word	0x000185a0


	//   ....[174]....
        /*0e44*/ 	.word	0x00018b70


	//   ....[175]....
        /*0e48*/ 	.word	0x00018b80


	//   ....[176]....
        /*0e4c*/ 	.word	0x00018bf0


	//   ....[177]....
        /*0e50*/ 	.word	0x00018c30


	//   ....[178]....
        /*0e54*/ 	.word	0x00018c50


	//   ....[179]....
        /*0e58*/ 	.word	0x00018c90


	//   ....[180]....
        /*0e5c*/ 	.word	0x00018cb0


	//   ....[181]....
        /*0e60*/ 	.word	0x00018cf0


	//   ....[182]....
        /*0e64*/ 	.word	0x00018d10


	//   ....[183]....
        /*0e68*/ 	.word	0x00018d50


	//   ....[184]....
        /*0e6c*/ 	.word	0x00018d70


	//   ....[185]....
        /*0e70*/ 	.word	0x00018db0


	//   ....[186]....
        /*0e74*/ 	.word	0x00018dd0


	//   ....[187]....
        /*0e78*/ 	.word	0x00018e10


	//   ....[188]....
        /*0e7c*/ 	.word	0x00018e30


	//   ....[189]....
        /*0e80*/ 	.word	0x00018e40


	//   ....[190]....
        /*0e84*/ 	.word	0x000191f0


	//   ....[191]....
        /*0e88*/ 	.word	0x00019220


	//   ....[192]....
        /*0e8c*/ 	.word	0x00019280


	//   ....[193]....
        /*0e90*/ 	.word	0x000192b0


	//   ....[194]....
        /*0e94*/ 	.word	0x000192e0


	//   ....[195]....
        /*0e98*/ 	.word	0x00019310


	//   ....[196]....
        /*0e9c*/ 	.word	0x00019340


	//   ....[197]....
        /*0ea0*/ 	.word	0x00019370


	//   ....[198]....
        /*0ea4*/ 	.word	0x00019510


	//   ....[199]....
        /*0ea8*/ 	.word	0x00019540


	//   ....[200]....
        /*0eac*/ 	.word	0x00019570


	//   ....[201]....
        /*0eb0*/ 	.word	0x000195a0


	//   ....[202]....
        /*0eb4*/ 	.word	0x000195d0


	//   ....[203]....
        /*0eb8*/ 	.word	0x00019600


	//   ....[204]....
        /*0ebc*/ 	.word	0x000196c0


	//   ....[205]....
        /*0ec0*/ 	.word	0x000196e0


	//   ....[206]....
        /*0ec4*/ 	.word	0x00019700


	//   ....[207]....
        /*0ec8*/ 	.word	0x00019760


	//   ....[208]....
        /*0ecc*/ 	.word	0x0001a190


	//   ....[209]....
        /*0ed0*/ 	.word	0x0001a4b0


	//   ....[210]....
        /*0ed4*/ 	.word	0x0001a540


	//   ....[211]....
        /*0ed8*/ 	.word	0x0001a5d0


	//   ....[212]....
        /*0edc*/ 	.word	0x0001a660


	//   ....[213]....
        /*0ee0*/ 	.word	0x0001a740


	//   ....[214]....
        /*0ee4*/ 	.word	0x0001a7d0


	//   ....[215]....
        /*0ee8*/ 	.word	0x0001a870


	//   ....[216]....
        /*0eec*/ 	.word	0x0001a900


	//   ....[217]....
        /*0ef0*/ 	.word	0x0001a9f0


	//   ....[218]....
        /*0ef4*/ 	.word	0x0001aa80


	//   ....[219]....
        /*0ef8*/ 	.word	0x0001ab20


	//   ....[220]....
        /*0efc*/ 	.word	0x0001abb0


	//   ....[221]....
        /*0f00*/ 	.word	0x0001acf0


	//   ....[222]....
        /*0f04*/ 	.word	0x0001ada0


	//   ....[223]....
        /*0f08*/ 	.word	0x0001ae30


	//   ....[224]....
        /*0f0c*/ 	.word	0x0001ae80


	//   ....[225]....
        /*0f10*/ 	.word	0x0001aed0


	//   ....[226]....
        /*0f14*/ 	.word	0x0001af60


	//   ....[227]....
        /*0f18*/ 	.word	0x0001aff0


	//   ....[228]....
        /*0f1c*/ 	.word	0x0001b040


	//   ....[229]....
        /*0f20*/ 	.word	0x0001b090


	//   ....[230]....
        /*0f24*/ 	.word	0x0001b180


	//   ....[231]....
        /*0f28*/ 	.word	0x0001b230


	//   ....[232]....
        /*0f2c*/ 	.word	0x0001b280


	//   ....[233]....
        /*0f30*/ 	.word	0x0001b2d0


	//   ....[234]....
        /*0f34*/ 	.word	0x0001b460


	//   ....[235]....
        /*0f38*/ 	.word	0x0001b5b0


	//   ....[236]....
        /*0f3c*/ 	.word	0x0001b640


	//   ....[237]....
        /*0f40*/ 	.word	0x0001b690


	//   ....[238]....
        /*0f44*/ 	.word	0x0001b960


	//   ....[239]....
        /*0f48*/ 	.word	0x0001b9b0


	//   ....[240]....
        /*0f4c*/ 	.word	0x0001ba70


	//   ....[241]....
        /*0f50*/ 	.word	0x0001bae0


	//   ....[242]....
        /*0f54*/ 	.word	0x0001bb40


	//   ....[243]....
        /*0f58*/ 	.word	0x0001bbf0


	//   ....[244]....
        /*0f5c*/ 	.word	0x0001bc50


	//   ....[245]....
        /*0f60*/ 	.word	0x0001bce0


	//   ....[246]....
        /*0f64*/ 	.word	0x0001bd60


	//   ....[247]....
        /*0f68*/ 	.word	0x0001bdb0


	//   ....[248]....
        /*0f6c*/ 	.word	0x0001be40


	//   ....[249]....
        /*0f70*/ 	.word	0x0001bed0


	//   ....[250]....
        /*0f74*/ 	.word	0x0001bf70


	//   ....[251]....
        /*0f78*/ 	.word	0x0001c010


	//   ....[252]....
        /*0f7c*/ 	.word	0x0001c070


	//   ....[253]....
        /*0f80*/ 	.word	0x0001c0e0


	//   ....[254]....
        /*0f84*/ 	.word	0x0001c140


	//   ....[255]....
        /*0f88*/ 	.word	0x0001c1b0


	//   ....[0]....
        /*0f8c*/ 	.word	0x0001c270


	//   ....[1]....
        /*0f90*/ 	.word	0x0001c2d0


	//   ....[2]....
        /*0f94*/ 	.word	0x0001c390


	//   ....[3]....
        /*0f98*/ 	.word	0x0001c670


	//   ....[4]....
        /*0f9c*/ 	.word	0x0001c760


	//   ....[5]....
        /*0fa0*/ 	.word	0x0001c800


	//   ....[6]....
        /*0fa4*/ 	.word	0x0001c860


	//   ....[7]....
        /*0fa8*/ 	.word	0x0001c950


	//   ....[8]....
        /*0fac*/ 	.word	0x0001c9c0


	//   ....[9]....
        /*0fb0*/ 	.word	0x0001cab0


	//   ....[10]....
        /*0fb4*/ 	.word	0x0001cb20


	//   ....[11]....
        /*0fb8*/ 	.word	0x0001cc10


	//   ....[12]....
        /*0fbc*/ 	.word	0x0001cc80


	//   ....[13]....
        /*0fc0*/ 	.word	0x0001cd70


	//   ....[14]....
        /*0fc4*/ 	.word	0x0001cde0


	//   ....[15]....
        /*0fc8*/ 	.word	0x0001ced0


	//   ....[16]....
        /*0fcc*/ 	.word	0x0001cf40


	//   ....[17]....
        /*0fd0*/ 	.word	0x0001d030


	//   ....[18]....
        /*0fd4*/ 	.word	0x0001d0a0


	//   ....[19]....
        /*0fd8*/ 	.word	0x0001d140


	//   ....[20]....
        /*0fdc*/ 	.word	0x0001d260


	//   ....[21]....
        /*0fe0*/ 	.word	0x0001d2b0


	//   ....[22]....
        /*0fe4*/ 	.word	0x0001d310


	//   ....[23]....
        /*0fe8*/ 	.word	0x0001d3d0


	//   ....[24]....
        /*0fec*/ 	.word	0x0001d430


	//   ....[25]....
        /*0ff0*/ 	.word	0x0001d530


	//   ....[26]....
        /*0ff4*/ 	.word	0x0001d590


	//   ....[27]....
        /*0ff8*/ 	.word	0x0001d690


	//   ....[28]....
        /*0ffc*/ 	.word	0x0001d6f0


	//   ....[29]....
        /*1000*/ 	.word	0x0001d7f0


	//   ....[30]....
        /*1004*/ 	.word	0x0001d850


	//   ....[31]....
        /*1008*/ 	.word	0x0001d950


	//   ....[32]....
        /*100c*/ 	.word	0x0001d9b0


	//   ....[33]....
        /*1010*/ 	.word	0x0001dab0


	//   ....[34]....
        /*1014*/ 	.word	0x0001db10


	//   ....[35]....
        /*1018*/ 	.word	0x0001dbc0


	//   ....[36]....
        /*101c*/ 	.word	0x0001dc70


	//   ....[37]....
        /*1020*/ 	.word	0x0001dd60


	//   ....[38]....
        /*1024*/ 	.word	0x0001ddc0


	//   ....[39]....
        /*1028*/ 	.word	0x0001deb0


	//   ....[40]....
        /*102c*/ 	.word	0x0001df10


	//   ....[41]....
        /*1030*/ 	.word	0x0001dfe0


	//   ....[42]....
        /*1034*/ 	.word	0x0001e040


	//   ....[43]....
        /*1038*/ 	.word	0x0001e100


	//   ....[44]....
        /*103c*/ 	.word	0x0001e240


	//   ....[45]....
        /*1040*/ 	.word	0x0001e2f0


	//   ....[46]....
        /*1044*/ 	.word	0x0001e360


	//   ....[47]....
        /*1048*/ 	.word	0x0001e430


	//   ....[48]....
        /*104c*/ 	.word	0x0001e490


	//   ....[49]....
        /*1050*/ 	.word	0x0001e540


	//   ....[50]....
        /*1054*/ 	.word	0x0001e5a0


	//   ....[51]....
        /*1058*/ 	.word	0x0001e650


	//   ....[52]....
        /*105c*/ 	.word	0x0001e6b0


	//   ....[53]....
        /*1060*/ 	.word	0x0001e760


	//   ....[54]....
        /*1064*/ 	.word	0x0001e7c0


	//   ....[55]....
        /*1068*/ 	.word	0x0001e870


	//   ....[56]....
        /*106c*/ 	.word	0x0001e8d0


	//   ....[57]....
        /*1070*/ 	.word	0x0001e980


	//   ....[58]....
        /*1074*/ 	.word	0x0001e9e0


	//   ....[59]....
        /*1078*/ 	.word	0x0001ea90


	//   ....[60]....
        /*107c*/ 	.word	0x0001eb80


	//   ....[61]....
        /*1080*/ 	.word	0x0001ec30


	//   ....[62]....
        /*1084*/ 	.word	0x0001ec90


	//   ....[63]....
        /*1088*/ 	.word	0x0001ed50


	//   ....[64]....
        /*108c*/ 	.word	0x0001edb0


	//   ....[65]....
        /*1090*/ 	.word	0x0001ee70


	//   ....[66]....
        /*1094*/ 	.word	0x0001eed0


	//   ....[67]....
        /*1098*/ 	.word	0x0001ef90


	//   ....[68]....
        /*109c*/ 	.word	0x0001eff0


	//   ....[69]....
        /*10a0*/ 	.word	0x0001f0b0


	//   ....[70]....
        /*10a4*/ 	.word	0x0001f110


	//   ....[71]....
        /*10a8*/ 	.word	0x0001f1d0


	//   ....[72]....
        /*10ac*/ 	.word	0x0001f230


	//   ....[73]....
        /*10b0*/ 	.word	0x0001f2f0


	//   ....[74]....
        /*10b4*/ 	.word	0x0001f350


	//   ....[75]....
        /*10b8*/ 	.word	0x0001f400


	//   ....[76]....
        /*10bc*/ 	.word	0x0001f4f0


	//   ....[77]....
        /*10c0*/ 	.word	0x0001f5a0


	//   ....[78]....
        /*10c4*/ 	.word	0x0001f650


	//   ....[79]....
        /*10c8*/ 	.word	0x0001f710


	//   ....[80]....
        /*10cc*/ 	.word	0x0001f770


	//   ....[81]....
        /*10d0*/ 	.word	0x0001f820


	//   ....[82]....
        /*10d4*/ 	.word	0x0001f880


	//   ....[83]....
        /*10d8*/ 	.word	0x0001f930


	//   ....[84]....
        /*10dc*/ 	.word	0x0001f990


	//   ....[85]....
        /*10e0*/ 	.word	0x0001fa40


	//   ....[86]....
        /*10e4*/ 	.word	0x0001faa0


	//   ....[87]....
        /*10e8*/ 	.word	0x0001fb50


	//   ....[88]....
        /*10ec*/ 	.word	0x0001fbb0


	//   ....[89]....
        /*10f0*/ 	.word	0x0001fc60


	//   ....[90]....
        /*10f4*/ 	.word	0x0001fcc0


	//   ....[91]....
        /*10f8*/ 	.word	0x0001fd60


	//   ....[92]....
        /*10fc*/ 	.word	0x0001fdf0


	//   ....[93]....
        /*1100*/ 	.word	0x0001fe90


	//   ....[94]....
        /*1104*/ 	.word	0x00020000


	//   ....[95]....
        /*1108*/ 	.word	0x00020070


	//   ....[96]....
        /*110c*/ 	.word	0x000200e0


	//   ....[97]....
        /*1110*/ 	.word	0x00020150


	//   ....[98]....
        /*1114*/ 	.word	0x000201c0


	//   ....[99]....
        /*1118*/ 	.word	0x00020240


	//   ....[100]....
        /*111c*/ 	.word	0x000202c0


	//   ....[101]....
        /*1120*/ 	.word	0x00020350


	//   ....[102]....
        /*1124*/ 	.word	0x000203c0


	//   ....[103]....
        /*1128*/ 	.word	0x00020430


	//   ....[104]....
        /*112c*/ 	.word	0x000204a0


	//   ....[105]....
        /*1130*/ 	.word	0x00020520


	//   ....[106]....
        /*1134*/ 	.word	0x00020590


	//   ....[107]....
        /*1138*/ 	.word	0x00020640


	//   ....[108]....
        /*113c*/ 	.word	0x00020690


	//   ....[109]....
        /*1140*/ 	.word	0x00020720


	//   ....[110]....
        /*1144*/ 	.word	0x00020850


	//----- nvinfo : EIATTR_REG_RECONFIG
	.align		4
.L_1609:
        /*1148*/ 	.byte	0x01, 0x54
	.zero		2


	//----- nvinfo : EIATTR_SYSCALL_OFFSETS
	.align		4
        /*114c*/ 	.byte	0x04, 0x46
        /*114e*/ 	.short	(.L_1611 - .L_1610)


	//   ....[0]....
.L_1610:
        /*1150*/ 	.word	0x00001b40


	//   ....[1]....
        /*1154*/ 	.word	0x00001c90


	//   ....[2]....
        /*1158*/ 	.word	0x000061a0


	//   ....[3]....
        /*115c*/ 	.word	0x000064c0


	//   ....[4]....
        /*1160*/ 	.word	0x000158e0


	//   ....[5]....
        /*1164*/ 	.word	0x00015a30


	//   ....[6]....
        /*1168*/ 	.word	0x00015b20


	//   ....[7]....
        /*116c*/ 	.word	0x00016aa0


	//----- nvinfo : EIATTR_MBARRIER_INSTR_OFFSETS
	.align		4
.L_1611:
        /*1170*/ 	.byte	0x04, 0x39
        /*1172*/ 	.short	(.L_1613 - .L_1612)


	//   ....[0]....
.L_1612:
        /*1174*/ 	.word	0x00000250
        /*1178*/ 	.word	0x000000ff
        /*117c*/ 	.word	0x00016800
        /*1180*/ 	.short	0x0100
        /*1182*/ 	.byte	0x08
	.zero		1


	//   ....[1]....
        /*1184*/ 	.word	0x00000260
        /*1188*/ 	.word	0x000000ff
        /*118c*/ 	.word	0x00016820
        /*1190*/ 	.short	0x0100
        /*1192*/ 	.byte	0x08
	.zero		1


	//   ....[2]....
        /*1194*/ 	.word	0x00000350
        /*1198*/ 	.word	0x000000ff
        /*119c*/ 	.word	0x00016830
        /*11a0*/ 	.short	0x0100
        /*11a2*/ 	.byte	0x08
	.zero		1


	//   ....[3]....
        /*11a4*/ 	.word	0x00000360
        /*11a8*/ 	.word	0x000000ff
        /*11ac*/ 	.word	0x00016840
        /*11b0*/ 	.short	0x0100
        /*11b2*/ 	.byte	0x08
	.zero		1


	//   ....[4]....
        /*11b4*/ 	.word	0x00000370
        /*11b8*/ 	.word	0x000000ff
        /*11bc*/ 	.word	0x00016838
        /*11c0*/ 	.short	0x0100
        /*11c2*/ 	.byte	0x08
	.zero		1


	//   ....[5]....
        /*11c4*/ 	.word	0x00000380
        /*11c8*/ 	.word	0x000000ff
        /*11cc*/ 	.word	0x00016848
        /*11d0*/ 	.short	0x0100
        /*11d2*/ 	.byte	0x08
	.zero		1


	//   ....[6]....
        /*11d4*/ 	.word	0x000004b0
        /*11d8*/ 	.word	0x000000ff
        /*11dc*/ 	.word	0x00016850
        /*11e0*/ 	.short	0x0100
        /*11e2*/ 	.byte	0x08
	.zero		1


	//   ....[7]....
        /*11e4*/ 	.word	0x000004c0
        /*11e8*/ 	.word	0x000000ff
        /*11ec*/ 	.word	0x00016860
        /*11f0*/ 	.short	0x0100
        /*11f2*/ 	.byte	0x08
	.zero		1


	//   ....[8]....
        /*11f4*/ 	.word	0x000004d0
        /*11f8*/ 	.word	0x000000ff
        /*11fc*/ 	.word	0x00016858
        /*1200*/ 	.short	0x0100
        /*1202*/ 	.byte	0x08
	.zero		1


	//   ....[9]....
        /*1204*/ 	.word	0x000004e0
        /*1208*/ 	.word	0x000000ff
        /*120c*/ 	.word	0x00016868
        /*1210*/ 	.short	0x0100
        /*1212*/ 	.byte	0x08
	.zero		1


	//   ....[10]....
        /*1214*/ 	.word	0x000005d0
        /*1218*/ 	.word	0x000000ff
        /*121c*/ 	.word	0x00016870
        /*1220*/ 	.short	0x0100
        /*1222*/ 	.byte	0x06
	.zero		1


	//   ....[11]....
        /*1224*/ 	.word	0x000005e0
        /*1228*/ 	.word	0x000000ff
        /*122c*/ 	.word	0x00016880
        /*1230*/ 	.short	0x0100
        /*1232*/ 	.byte	0x06
	.zero		1


	//   ....[12]....
        /*1234*/ 	.word	0x000005f0
        /*1238*/ 	.word	0x000000ff
        /*123c*/ 	.word	0x00016878
        /*1240*/ 	.short	0x0100
        /*1242*/ 	.byte	0x06
	.zero		1


	//   ....[13]....
        /*1244*/ 	.word	0x00000600
        /*1248*/ 	.word	0x000000ff
        /*124c*/ 	.word	0x00016888
        /*1250*/ 	.short	0x0100
        /*1252*/ 	.byte	0x06
	.zero		1


	//   ....[14]....
        /*1254*/ 	.word	0x00000730
        /*1258*/ 	.word	0x000000ff
        /*125c*/ 	.word	0x00016890
        /*1260*/ 	.short	0x0100
        /*1262*/ 	.byte	0x08
	.zero		1


	//   ....[15]....
        /*1264*/ 	.word	0x00000740
        /*1268*/ 	.word	0x000000ff
        /*126c*/ 	.word	0x000168a0
        /*1270*/ 	.short	0x0100
        /*1272*/ 	.byte	0x08
	.zero		1


	//   ....[16]....
        /*1274*/ 	.word	0x00000750
        /*1278*/ 	.word	0x000000ff
        /*127c*/ 	.word	0x00016898
        /*1280*/ 	.short	0x0100
        /*1282*/ 	.byte	0x08
	.zero		1


	//   ....[17]....
        /*1284*/ 	.word	0x00000760
        /*1288*/ 	.word	0x000000ff
        /*128c*/ 	.word	0x000168a8
        /*1290*/ 	.short	0x0100
        /*1292*/ 	.byte	0x08
	.zero		1


	//   ....[18]....
        /*1294*/ 	.word	0x00000890
        /*1298*/ 	.word	0x000000ff
        /*129c*/ 	.word	0x000168b0
        /*12a0*/ 	.short	0x0100
        /*12a2*/ 	.byte	0x08
	.zero		1


	//   ....[19]....
        /*12a4*/ 	.word	0x000008a0
        /*12a8*/ 	.word	0x000000ff
        /*12ac*/ 	.word	0x000168c0
        /*12b0*/ 	.short	0x0100
        /*12b2*/ 	.byte	0x08
	.zero		1


	//   ....[20]....
        /*12b4*/ 	.word	0x000008b0
        /*12b8*/ 	.word	0x000000ff
        /*12bc*/ 	.word	0x000168b8
        /*12c0*/ 	.short	0x0100
        /*12c2*/ 	.byte	0x08
	.zero		1


	//   ....[21]....
        /*12c4*/ 	.word	0x000008c0
        /*12c8*/ 	.word	0x000000ff
        /*12cc*/ 	.word	0x000168c8
        /*12d0*/ 	.short	0x0100
        /*12d2*/ 	.byte	0x08
	.zero		1


	//   ....[22]....
        /*12d4*/ 	.word	0x00002d50
        /*12d8*/ 	.word	0x00000044
        /*12dc*/ 	.word	0x00016890
        /*12e0*/ 	.short	0x010a
        /*12e2*/ 	.byte	0x3f
	.zero		1


	//   ....[23]....
        /*12e4*/ 	.word	0x000040b0
        /*12e8*/ 	.word	0x00000044
        /*12ec*/ 	.word	0x00016890
        /*12f0*/ 	.short	0x010a
        /*12f2*/ 	.byte	0x3f
	.zero		1


	//   ....[24]....
        /*12f4*/ 	.word	0x000050f0
        /*12f8*/ 	.word	0x00000044
        /*12fc*/ 	.word	0x00016890
        /*1300*/ 	.short	0x010a
        /*1302*/ 	.byte	0x3f
	.zero		1


	//   ....[25]....
        /*1304*/ 	.word	0x00005580
        /*1308*/ 	.word	0x00000004
        /*130c*/ 	.word	0x00000000
        /*1310*/ 	.short	0x0101
        /*1312*/ 	.byte	0x3f
	.zero		1


	//   ....[26]....
        /*1314*/ 	.word	0x000055c0
        /*1318*/ 	.word	0x00000044
        /*131c*/ 	.word	0x000168b0
        /*1320*/ 	.short	0x010a
        /*1322*/ 	.byte	0x3f
	.zero		1


	//   ....[27]....
        /*1324*/ 	.word	0x000059e0
        /*1328*/ 	.word	0x00000044
        /*132c*/ 	.word	0x00000000
        /*1330*/ 	.short	0x0101
        /*1332*/ 	.byte	0x3f
	.zero		1


	//   ....[28]....
        /*1334*/ 	.word	0x00006240
        /*1338*/ 	.word	0x00000002
        /*133c*/ 	.word	0x00016800
        /*1340*/ 	.short	0x010a
        /*1342*/ 	.byte	0x3f
	.zero		1


	//   ....[29]....
        /*1344*/ 	.word	0x00006290
        /*1348*/ 	.word	0x00000002
        /*134c*/ 	.word	0x00016800
        /*1350*/ 	.short	0x010a
        /*1352*/ 	.byte	0x3f
	.zero		1


	//   ....[30]....
        /*1354*/ 	.word	0x00006d90
        /*1358*/ 	.word	0x00000002
        /*135c*/ 	.word	0x00016800
        /*1360*/ 	.short	0x010a
        /*1362*/ 	.byte	0x3f
	.zero		1


	//   ....[31]....
        /*1364*/ 	.word	0x000082a0
        /*1368*/ 	.word	0x00000002
        /*136c*/ 	.word	0x00016800
        /*1370*/ 	.short	0x010a
        /*1372*/ 	.byte	0x3f
	.zero		1


	//   ....[32]....
        /*1374*/ 	.word	0x000091a0
        /*1378*/ 	.word	0x00000008
        /*137c*/ 	.word	0x00016830
        /*1380*/ 	.short	0x010a
        /*1382*/ 	.byte	0x3f
	.zero		1


	//   ....[33]....
        /*1384*/ 	.word	0x00009250
        /*1388*/ 	.word	0x00000008
        /*138c*/ 	.word	0x00016830
        /*1390*/ 	.short	0x010a
        /*1392*/ 	.byte	0x3f
	.zero		1


	//   ....[34]....
        /*1394*/ 	.word	0x0000a620
        /*1398*/ 	.word	0x00000008
        /*139c*/ 	.word	0x00000000
        /*13a0*/ 	.short	0x0101
        /*13a2*/ 	.byte	0x3f
	.zero		1


	//   ....[35]....
        /*13a4*/ 	.word	0x0000b500
        /*13a8*/ 	.word	0x00000003
        /*13ac*/ 	.word	0x00016830
        /*13b0*/ 	.short	0x010a
        /*13b2*/ 	.byte	0x3f
	.zero		1


	//   ....[36]....
        /*13b4*/ 	.word	0x0000b550
        /*13b8*/ 	.word	0x00000003
        /*13bc*/ 	.word	0x00016830
        /*13c0*/ 	.short	0x010a
        /*13c2*/ 	.byte	0x3f
	.zero		1


	//   ....[37]....
        /*13c4*/ 	.word	0x0000b8d0
        /*13c8*/ 	.word	0x00000003
        /*13cc*/ 	.word	0x00016850
        /*13d0*/ 	.short	0x010a
        /*13d2*/ 	.byte	0x3f
	.zero		1


	//   ....[38]....
        /*13d4*/ 	.word	0x0000b910
        /*13d8*/ 	.word	0x00000003
        /*13dc*/ 	.word	0x00016850
        /*13e0*/ 	.short	0x010a
        /*13e2*/ 	.byte	0x3f
	.zero		1


	//   ....[39]....
        /*13e4*/ 	.word	0x0000d120
        /*13e8*/ 	.word	0x0000000a
        /*13ec*/ 	.word	0x00000000
        /*13f0*/ 	.short	0x0101
        /*13f2*/ 	.byte	0x3f
	.zero		1


	//   ....[40]....
        /*13f4*/ 	.word	0x0000d950
        /*13f8*/ 	.word	0x0000000a
        /*13fc*/ 	.word	0x00000000
        /*1400*/ 	.short	0x0101
        /*1402*/ 	.byte	0x3f
	.zero		1


	//   ....[41]....
        /*1404*/ 	.word	0x0000def0
        /*1408*/ 	.word	0x00000000
        /*140c*/ 	.word	0x00016830
        /*1410*/ 	.short	0x010a
        /*1412*/ 	.byte	0x3f
	.zero		1


	//   ....[42]....
        /*1414*/ 	.word	0x0000df40
        /*1418*/ 	.word	0x00000000
        /*141c*/ 	.word	0x00016830
        /*1420*/ 	.short	0x010a
        /*1422*/ 	.byte	0x3f
	.zero		1


	//   ....[43]....
        /*1424*/ 	.word	0x0000e290
        /*1428*/ 	.word	0x00000003
        /*142c*/ 	.word	0x00016850
        /*1430*/ 	.short	0x010a
        /*1432*/ 	.byte	0x3f
	.zero		1


	//   ....[44]....
        /*1434*/ 	.word	0x0000e2d0
        /*1438*/ 	.word	0x00000003
        /*143c*/ 	.word	0x00016850
        /*1440*/ 	.short	0x010a
        /*1442*/ 	.byte	0x3f
	.zero		1


	//   ....[45]....
        /*1444*/ 	.word	0x0000e770
        /*1448*/ 	.word	0x00000000
        /*144c*/ 	.word	0x00000000
        /*1450*/ 	.short	0x0101
        /*1452*/ 	.byte	0x3f
	.zero		1


	//   ....[46]....
        /*1454*/ 	.word	0x0000f910
        /*1458*/ 	.word	0x0000000b
        /*145c*/ 	.word	0x00000000
        /*1460*/ 	.short	0x0101
        /*1462*/ 	.byte	0x3f
	.zero		1


	//   ....[47]....
        /*1464*/ 	.word	0x0000fdd0
        /*1468*/ 	.word	0x0000000a
        /*146c*/ 	.word	0x00016850
        /*1470*/ 	.short	0x010a
        /*1472*/ 	.byte	0x3f
	.zero		1


	//   ....[48]....
        /*1474*/ 	.word	0x0000fe40
        /*1478*/ 	.word	0x0000000a
        /*147c*/ 	.word	0x00016850
        /*1480*/ 	.short	0x010a
        /*1482*/ 	.byte	0x3f
	.zero		1


	//   ....[49]....
        /*1484*/ 	.word	0x00010420
        /*1488*/ 	.word	0x00000000
        /*148c*/ 	.word	0x00000000
        /*1490*/ 	.short	0x0101
        /*1492*/ 	.byte	0x3f
	.zero		1


	//   ....[50]....
        /*1494*/ 	.word	0x00011560
        /*1498*/ 	.word	0x00000003
        /*149c*/ 	.word	0x00000000
        /*14a0*/ 	.short	0x0101
        /*14a2*/ 	.byte	0x3f
	.zero		1


	//   ....[51]....
        /*14a4*/ 	.word	0x00011a40
        /*14a8*/ 	.word	0x00000008
        /*14ac*/ 	.word	0x00000000
        /*14b0*/ 	.short	0x0101
        /*14b2*/ 	.byte	0x3f
	.zero		1


	//   ....[52]....
        /*14b4*/ 	.word	0x000147a0
        /*14b8*/ 	.word	0x00000010
        /*14bc*/ 	.word	0x00016820
        /*14c0*/ 	.short	0x010a
        /*14c2*/ 	.byte	0x3f
	.zero		1


	//   ....[53]....
        /*14c4*/ 	.word	0x00014860
        /*14c8*/ 	.word	0x00000006
        /*14cc*/ 	.word	0x000168a0
        /*14d0*/ 	.short	0x010a
        /*14d2*/ 	.byte	0x3f
	.zero		1


	//   ....[54]....
        /*14d4*/ 	.word	0x00014aa0
        /*14d8*/ 	.word	0x00000006
        /*14dc*/ 	.word	0x000168c0
        /*14e0*/ 	.short	0x010a
        /*14e2*/ 	.byte	0x3f
	.zero		1


	//   ....[55]....
        /*14e4*/ 	.word	0x00014e30
        /*14e8*/ 	.word	0x00000006
        /*14ec*/ 	.word	0x000168a0
        /*14f0*/ 	.short	0x010a
        /*14f2*/ 	.byte	0x3f
	.zero		1


	//   ....[56]....
        /*14f4*/ 	.word	0x00015050
        /*14f8*/ 	.word	0x00000006
        /*14fc*/ 	.word	0x000168c0
        /*1500*/ 	.short	0x010a
        /*1502*/ 	.byte	0x3f
	.zero		1


	//   ....[57]....
        /*1504*/ 	.word	0x00015fd0
        /*1508*/ 	.word	0x00000003
        /*150c*/ 	.word	0x00016840
        /*1510*/ 	.short	0x010a
        /*1512*/ 	.byte	0x3f
	.zero		1


	//   ....[58]....
        /*1514*/ 	.word	0x00016760
        /*1518*/ 	.word	0x00000003
        /*151c*/ 	.word	0x00016830
        /*1520*/ 	.short	0x0107
        /*1522*/ 	.byte	0x3f
	.zero		1


	//   ....[59]....
        /*1524*/ 	.word	0x00016830
        /*1528*/ 	.word	0x00000003
        /*152c*/ 	.word	0x00016830
        /*1530*/ 	.short	0x0101
        /*1532*/ 	.byte	0x3f
	.zero		1


	//   ....[60]....
        /*1534*/ 	.word	0x000176a0
        /*1538*/ 	.word	0x00000010
        /*153c*/ 	.word	0x00016800
        /*1540*/ 	.short	0x0107
        /*1542*/ 	.byte	0x3f
	.zero		1


	//   ....[61]....
        /*1544*/ 	.word	0x00017790
        /*1548*/ 	.word	0x00000010
        /*154c*/ 	.word	0x00016800
        /*1550*/ 	.short	0x0101
        /*1552*/ 	.byte	0x3f
	.zero		1


	//   ....[62]....
        /*1554*/ 	.word	0x000177b0
        /*1558*/ 	.word	0x00000010
        /*155c*/ 	.word	0x00016820
        /*1560*/ 	.short	0x010a
        /*1562*/ 	.byte	0x3f
	.zero		1


	//   ....[63]....
        /*1564*/ 	.word	0x00017b80
        /*1568*/ 	.word	0x00000005
        /*156c*/ 	.word	0x00016840
        /*1570*/ 	.short	0x010a
        /*1572*/ 	.byte	0x3f
	.zero		1


	//   ....[64]....
        /*1574*/ 	.word	0x00018090
        /*1578*/ 	.word	0x00000005
        /*157c*/ 	.word	0x00016830
        /*1580*/ 	.short	0x0107
        /*1582*/ 	.byte	0x3f
	.zero		1


	//   ....[65]....
        /*1584*/ 	.word	0x00018150
        /*1588*/ 	.word	0x00000005
        /*158c*/ 	.word	0x00016830
        /*1590*/ 	.short	0x0101
        /*1592*/ 	.byte	0x3f
	.zero		1


	//   ....[66]....
        /*1594*/ 	.word	0x000181b0
        /*1598*/ 	.word	0x00000005
        /*159c*/ 	.word	0x00016860
        /*15a0*/ 	.short	0x010a
        /*15a2*/ 	.byte	0x3f
	.zero		1


	//   ....[67]....
        /*15a4*/ 	.word	0x00018690
        /*15a8*/ 	.word	0x00000005
        /*15ac*/ 	.word	0x00016850
        /*15b0*/ 	.short	0x0107
        /*15b2*/ 	.byte	0x3f
	.zero		1


	//   ....[68]....
        /*15b4*/ 	.word	0x00018810
        /*15b8*/ 	.word	0x00000005
        /*15bc*/ 	.word	0x00016850
        /*15c0*/ 	.short	0x0101
        /*15c2*/ 	.byte	0x3f
	.zero		1


	//   ....[69]....
        /*15c4*/ 	.word	0x00018a30
        /*15c8*/ 	.word	0x00000000
        /*15cc*/ 	.word	0x00016860
        /*15d0*/ 	.short	0x010a
        /*15d2*/ 	.byte	0x3f
	.zero		1


	//   ....[70]....
        /*15d4*/ 	.word	0x00018ef0
        /*15d8*/ 	.word	0x00000000
        /*15dc*/ 	.word	0x00016850
        /*15e0*/ 	.short	0x0107
        /*15e2*/ 	.byte	0x3f
	.zero		1


	//   ....[71]....
        /*15e4*/ 	.word	0x00018fc0
        /*15e8*/ 	.word	0x00000000
        /*15ec*/ 	.word	0x00016850
        /*15f0*/ 	.short	0x0101
        /*15f2*/ 	.byte	0x3f
	.zero		1


	//   ....[72]....
        /*15f4*/ 	.word	0x0001a110
        /*15f8*/ 	.word	0x00000005
        /*15fc*/ 	.word	0x00016820
        /*1600*/ 	.short	0x010a
        /*1602*/ 	.byte	0x3f
	.zero		1


	//   ....[73]....
        /*1604*/ 	.word	0x0001a280
        /*1608*/ 	.word	0x00000003
        /*160c*/ 	.word	0x00016840
        /*1610*/ 	.short	0x010a
        /*1612*/ 	.byte	0x3f
	.zero		1


	//   ....[74]....
        /*1614*/ 	.word	0x0001a320
        /*1618*/ 	.word	0x00000017
        /*161c*/ 	.word	0x00016840
        /*1620*/ 	.short	0x010a
        /*1622*/ 	.byte	0x3f
	.zero		1


	//   ....[75]....
        /*1624*/ 	.word	0x0001a360
        /*1628*/ 	.word	0x00000003
        /*162c*/ 	.word	0x00016860
        /*1630*/ 	.short	0x010a
        /*1632*/ 	.byte	0x3f
	.zero		1


	//   ....[76]....
        /*1634*/ 	.word	0x0001a3a0
        /*1638*/ 	.word	0x00000017
        /*163c*/ 	.word	0x00016860
        /*1640*/ 	.short	0x010a
        /*1642*/ 	.byte	0x3f
	.zero		1


	//   ....[77]....
        /*1644*/ 	.word	0x0001a400
        /*1648*/ 	.word	0x00000044
        /*164c*/ 	.word	0x00016890
        /*1650*/ 	.short	0x010a
        /*1652*/ 	.byte	0x3f
	.zero		1


	//   ....[78]....
        /*1654*/ 	.word	0x0001a690
        /*1658*/ 	.word	0x00000044
        /*165c*/ 	.word	0x00016890
        /*1660*/ 	.short	0x010a
        /*1662*/ 	.byte	0x3f
	.zero		1


	//   ....[79]....
        /*1664*/ 	.word	0x0001a940
        /*1668*/ 	.word	0x00000044
        /*166c*/ 	.word	0x00016890
        /*1670*/ 	.short	0x010a
        /*1672*/ 	.byte	0x3f
	.zero		1


	//   ....[80]....
        /*1674*/ 	.word	0x0001abf0
        /*1678*/ 	.word	0x00000044
        /*167c*/ 	.word	0x000168b0
        /*1680*/ 	.short	0x010a
        /*1682*/ 	.byte	0x3f
	.zero		1


	//   ....[81]....
        /*1684*/ 	.word	0x0001b0c0
        /*1688*/ 	.word	0x00000002
        /*168c*/ 	.word	0x00016800
        /*1690*/ 	.short	0x010a
        /*1692*/ 	.byte	0x3f
	.zero		1


	//   ....[82]....
        /*1694*/ 	.word	0x0001b6c0
        /*1698*/ 	.word	0x00000002
        /*169c*/ 	.word	0x00016800
        /*16a0*/ 	.short	0x010a
        /*16a2*/ 	.byte	0x3f
	.zero		1


	//   ....[83]....
        /*16a4*/ 	.word	0x0001b710
        /*16a8*/ 	.word	0x00000008
        /*16ac*/ 	.word	0x00016830
        /*16b0*/ 	.short	0x010a
        /*16b2*/ 	.byte	0x3f
	.zero		1


	//   ....[84]....
        /*16b4*/ 	.word	0x0001b760
        /*16b8*/ 	.word	0x00000003
        /*16bc*/ 	.word	0x00016830
        /*16c0*/ 	.short	0x010a
        /*16c2*/ 	.byte	0x3f
	.zero		1


	//   ....[85]....
        /*16c4*/ 	.word	0x0001b7b0
        /*16c8*/ 	.word	0x00000003
        /*16cc*/ 	.word	0x00016850
        /*16d0*/ 	.short	0x010a
        /*16d2*/ 	.byte	0x3f
	.zero		1


	//   ....[86]....
        /*16d4*/ 	.word	0x0001b800
        /*16d8*/ 	.word	0x00000000
        /*16dc*/ 	.word	0x00016830
        /*16e0*/ 	.short	0x010a
        /*16e2*/ 	.byte	0x3f
	.zero		1


	//   ....[87]....
        /*16e4*/ 	.word	0x0001b850
        /*16e8*/ 	.word	0x00000003
        /*16ec*/ 	.word	0x00016850
        /*16f0*/ 	.short	0x010a
        /*16f2*/ 	.byte	0x3f
	.zero		1


	//   ....[88]....
        /*16f4*/ 	.word	0x0001b8a0
        /*16f8*/ 	.word	0x0000000a
        /*16fc*/ 	.word	0x00016850
        /*1700*/ 	.short	0x010a
        /*1702*/ 	.byte	0x3f
	.zero		1


	//   ....[89]....
        /*1704*/ 	.word	0x0001c450
        /*1708*/ 	.word	0x00000010
        /*170c*/ 	.word	0x00016820
        /*1710*/ 	.short	0x010a
        /*1712*/ 	.byte	0x3f
	.zero		1


	//   ....[90]....
        /*1714*/ 	.word	0x0001c4a0
        /*1718*/ 	.word	0x00000006
        /*171c*/ 	.word	0x000168a0
        /*1720*/ 	.short	0x010a
        /*1722*/ 	.byte	0x3f
	.zero		1


	//   ....[91]....
        /*1724*/ 	.word	0x0001c4f0
        /*1728*/ 	.word	0x00000006
        /*172c*/ 	.word	0x000168c0
        /*1730*/ 	.short	0x010a
        /*1732*/ 	.byte	0x3f
	.zero		1


	//   ....[92]....
        /*1734*/ 	.word	0x0001c540
        /*1738*/ 	.word	0x00000006
        /*173c*/ 	.word	0x000168a0
        /*1740*/ 	.short	0x010a
        /*1742*/ 	.byte	0x3f
	.zero		1


	//   ....[93]....
        /*1744*/ 	.word	0x0001c590
        /*1748*/ 	.word	0x00000006
        /*174c*/ 	.word	0x000168c0
        /*1750*/ 	.short	0x010a
        /*1752*/ 	.byte	0x3f
	.zero		1


	//   ....[94]....
        /*1754*/ 	.word	0x0001c6b0
        /*1758*/ 	.word	0x00000003
        /*175c*/ 	.word	0x00016840
        /*1760*/ 	.short	0x010a
        /*1762*/ 	.byte	0x3f
	.zero		1


	//   ....[95]....
        /*1764*/ 	.word	0x0001e140
        /*1768*/ 	.word	0x00000010
        /*176c*/ 	.word	0x00016820
        /*1770*/ 	.short	0x010a
        /*1772*/ 	.byte	0x3f
	.zero		1


	//   ....[96]....
        /*1774*/ 	.word	0x0001e190
        /*1778*/ 	.word	0x00000005
        /*177c*/ 	.word	0x00016840
        /*1780*/ 	.short	0x010a
        /*1782*/ 	.byte	0x3f
	.zero		1


	//   ....[97]....
        /*1784*/ 	.word	0x0001ead0
        /*1788*/ 	.word	0x00000005
        /*178c*/ 	.word	0x00016860
        /*1790*/ 	.short	0x010a
        /*1792*/ 	.byte	0x3f
	.zero		1


	//   ....[98]....
        /*1794*/ 	.word	0x0001f440
        /*1798*/ 	.word	0x00000000
        /*179c*/ 	.word	0x00016860
        /*17a0*/ 	.short	0x010a
        /*17a2*/ 	.byte	0x3f
	.zero		1


	//   ....[99]....
        /*17a4*/ 	.word	0x00020770
        /*17a8*/ 	.word	0x00000005
        /*17ac*/ 	.word	0x00016820
        /*17b0*/ 	.short	0x010a
        /*17b2*/ 	.byte	0x3f
	.zero		1


	//   ....[100]....
        /*17b4*/ 	.word	0x00020910
        /*17b8*/ 	.word	0x00000003
        /*17bc*/ 	.word	0x00016840
        /*17c0*/ 	.short	0x010a
        /*17c2*/ 	.byte	0x3f
	.zero		1


	//   ....[101]....
        /*17c4*/ 	.word	0x00020960
        /*17c8*/ 	.word	0x00000017
        /*17cc*/ 	.word	0x00016840
        /*17d0*/ 	.short	0x010a
        /*17d2*/ 	.byte	0x3f
	.zero		1


	//   ....[102]....
        /*17d4*/ 	.word	0x000209b0
        /*17d8*/ 	.word	0x00000003
        /*17dc*/ 	.word	0x00016860
        /*17e0*/ 	.short	0x010a
        /*17e2*/ 	.byte	0x3f
	.zero		1


	//----- nvinfo : EIATTR_NUM_MBARRIERS
	.align		4
.L_1613:
        /*17e4*/ 	.byte	0x03, 0x38
        /*17e6*/ 	.short	0x0016


	//----- nvinfo : EIATTR_EXIT_INSTR_OFFSETS
	.align		4
        /*17e8*/ 	.byte	0x04, 0x1c
        /*17ea*/ 	.short	(.L_1615 - .L_1614)


	//   ....[0]....
.L_1614:
        /*17ec*/ 	.word	0x0001a3f0


	//----- nvinfo : EIATTR_MAX_THREADS
	.align		4
.L_1615:
        /*17f0*/ 	.byte	0x04, 0x05
        /*17f2*/ 	.short	(.L_1617 - .L_1616)
.L_1616:
        /*17f4*/ 	.word	0x00000200
        /*17f8*/ 	.word	0x00000001
        /*17fc*/ 	.word	0x00000001


	//----- nvinfo : EIATTR_CRS_STACK_SIZE
	.align		4
.L_1617:
        /*1800*/ 	.byte	0x04, 0x1e
        /*1802*/ 	.short	(.L_1619 - .L_1618)
.L_1618:
        /*1804*/ 	.word	0x00000000


	//----- nvinfo : EIATTR_CBANK_PARAM_SIZE
	.align		4
.L_1619:
        /*1808*/ 	.byte	0x03, 0x19
        /*180a*/ 	.short	0x0af0


	//----- nvinfo : EIATTR_PARAM_CBANK
	.align		4
        /*180c*/ 	.byte	0x04, 0x0a
        /*180e*/ 	.short	(.L_1621 - .L_1620)
	.align		4
.L_1620:
        /*1810*/ 	.word	index@(.nv.constant0._ZN7cutlass13device_kernelIN5flash11enable_sm90INS1_16FlashAttnFwdSm90INS1_25CollectiveMainloopFwdSm90ILi2EN4cute5tupleIJNS5_1CILi1EEES8_S8_EEENS6_IJNS7_ILi192EEENS7_ILi128EEENS7_ILi64EEEEEELi64ENS_6half_tEfNS_4arch4Sm90ELb1ELb0ELb0ELb1ELb1ELb1ELb0ELb1ELb1ELb1ELb1ELb0EEENS1_21CollectiveEpilogueFwdINS6_IJSA_SC_SB_EEES9_SE_SG_Li384ELb1ELb1ELb1ELb0EEENS1_36VarlenDynamicPersistentTileSchedulerILi192ELi128ELi384ELi128ELb1ELb1ELb1ELb1ELb1ELb1EEEEEEEEEvNT_6ParamsE)
        /*1814*/ 	.short	0x0210
        /*1816*/ 	.short	0x0af0


	//----- nvinfo : EIATTR_SW_WAR
	.align		4
.L_1621:
        /*1818*/ 	.byte	0x04, 0x36
        /*181a*/ 	.short	(.L_1623 - .L_1622)
.L_1622:
        /*181c*/ 	.word	0x00000008
.L_1623:


//--------------------- .nv.callgraph             --------------------------
	.section	.nv.callgraph,"",@"SHT_CUDA_CALLGRAPH"
	.align	4
	.sectionentsize	8
	.align		4
        /*0000*/ 	.word	0x00000000
	.align		4
        /*0004*/ 	.word	0xffffffff
	.align		4
        /*0008*/ 	.word	index@(_ZN7cutlass13device_kernelIN5flash11enable_sm90INS1_16FlashAttnFwdSm90INS1_25CollectiveMainloopFwdSm90ILi2EN4cute5tupleIJNS5_1CILi1EEES8_S8_EEENS6_IJNS7_ILi128EEENS7_ILi80EEENS7_ILi256EEEEEELi256ENS_6half_tEfNS_4arch4Sm90ELb0ELb0ELb0ELb0ELb1ELb0ELb0ELb1ELb1ELb1ELb1ELb0EEENS1_21CollectiveEpilogueFwdINS6_IJSA_SC_SB_EEES9_SE_SG_Li256ELb0ELb1ELb1ELb0EEENS1_19SingleTileSchedulerILb0ELb1ELb1ELi128EEEEEEEEEvNT_6ParamsE)
	.align		4
        /*000c*/ 	.word	index@(__assertfail)
	.align		4
        /*0010*/ 	.word	index@(_ZN7cutlass13device_kernelIN5flash11enable_sm90INS1_16FlashAttnFwdSm90INS1_25CollectiveMainloopFwdSm90ILi2EN4cute5tupleIJNS5_1CILi1EEES8_S8_EEENS6_IJNS7_ILi128EEENS7_ILi80EEENS7_ILi256EEEEEELi256ENS_6half_tEfNS_4arch4Sm90ELb0ELb0ELb0ELb1ELb1ELb0ELb0ELb1ELb1ELb1ELb1ELb0EEENS1_21CollectiveEpilogueFwdINS6_IJSA_SC_SB_EEES9_SE_SG_Li256ELb1ELb1ELb1ELb0EEENS1_36VarlenDynamicPersistentTileSchedulerILi128ELi80ELi256ELi128ELb1ELb1ELb1ELb0ELb1ELb1EEEEEEEEEvNT_6ParamsE)
	.align		4
        /*0014*/ 	.word	index@(__assertfail)
	.align		4
        /*0018*/ 	.word	index@(_ZN7cutlass13device_kernelIN5flash11enable_sm90INS1_16FlashAttnFwdSm90INS1_25CollectiveMainloopFwdSm90ILi2EN4cute5tupleIJNS5_1CILi1EEES8_S8_EEENS6_IJNS7_ILi128EEENS7_ILi80EEENS7_ILi256EEEEEELi256ENS_6half_tEfNS_4arch4Sm90ELb0ELb0ELb0ELb1ELb1ELb1ELb0ELb1ELb1ELb1ELb1ELb0EEENS1_21CollectiveEpilogueFwdINS6_IJSA_SC_SB_EEES9_SE_SG_Li256ELb1ELb1ELb1ELb0EEENS1_36VarlenDynamicPersistentTileSchedulerILi128ELi80ELi256ELi128ELb1ELb1ELb1ELb0ELb1ELb1EEEEEEEEEvNT_6ParamsE)
	.align		4
        /*001c*/ 	.word	index@(__assertfail)
	.align		4
        /*0020*/ 	.word	index@(_ZN7cutlass13device_kernelIN5flash11enable_sm90INS1_16FlashAttnFwdSm90INS1_25CollectiveMainloopFwdSm90ILi2EN4cute5tupleIJNS5_1CILi1EEES8_S8_EEENS6_IJNS7_ILi128EEENS7_ILi64EEENS7_ILi256EEEEEELi256ENS_6half_tEfNS_4arch4Sm90ELb0ELb1ELb0ELb0ELb1ELb0ELb0ELb1ELb1ELb1ELb1ELb0EEENS1_21CollectiveEpilogueFwdINS6_IJSA_SC_SB_EEES9_SE_SG_Li256ELb0ELb1ELb1ELb0EEENS1_19SingleTileSchedulerILb0ELb1ELb1ELi128EEEEEEEEEvNT_6ParamsE)
	.align		4
        /*0024*/ 	.word	index@(__assertfail)
	.align		4
        /*0028*/ 	.word	index@(_ZN7cutlass13device_kernelIN5flash11enable_sm90INS1_16FlashAttnFwdSm90INS1_25CollectiveMainloopFwdSm90ILi2EN4cute5tupleIJNS5_1CILi1EEES8_S8_EEENS6_IJNS7_ILi128EEENS7_ILi64EEENS7_ILi256EEEEEELi256ENS_6half_tEfNS_4arch4Sm90ELb0ELb1ELb0ELb1ELb1ELb0ELb0ELb1ELb1ELb1ELb1ELb0EEENS1_21CollectiveEpilogueFwdINS6_IJSA_SC_SB_EEES9_SE_SG_Li256ELb1ELb1ELb1ELb0EEENS1_36VarlenDynamicPersistentTileSchedulerILi128ELi64ELi256ELi128ELb1ELb1ELb1ELb1ELb0ELb1EEEEEEEEEvNT_6ParamsE)
	.align		4
        /*002c*/ 	.word	index@(__assertfail)
	.align		4
        /*0030*/ 	.word	index@(_ZN7cutlass13device_kernelIN5flash11enable_sm90INS1_16FlashAttnFwdSm90INS1_25CollectiveMainloopFwdSm90ILi2EN4cute5tupleIJNS5_1CILi1EEES8_S8_EEENS6_IJNS7_ILi128EEENS7_ILi64EEENS7_ILi256EEEEEELi256ENS_6half_tEfNS_4arch4Sm90ELb0ELb1ELb0ELb1ELb1ELb1ELb0ELb1ELb1ELb1ELb1ELb0EEENS1_21CollectiveEpilogueFwdINS6_IJSA_SC_SB_EEES9_SE_SG_Li256ELb1ELb1ELb1ELb0EEENS1_36VarlenDynamicPersistentTileSchedulerILi128ELi64ELi256ELi128ELb1ELb1ELb1ELb1ELb0ELb1EEEEEEEEEvNT_6ParamsE)
	.align		4
        /*0034*/ 	.word	index@(__assertfail)
	.align		4
        /*0038*/ 	.word	index@(_ZN7cutlass13device_kernelIN5flash11enable_sm90INS1_16FlashAttnFwdSm90INS1_25CollectiveMainloopFwdSm90ILi2EN4cute5tupleIJNS5_1CILi1EEES8_S8_EEENS6_IJNS7_ILi128EEENS7_ILi80EEENS7_ILi256EEEEEELi256ENS_6half_tEfNS_4arch4Sm90ELb1ELb0ELb0ELb0ELb1ELb0ELb0ELb1ELb1ELb1ELb1ELb0EEENS1_21CollectiveEpilogueFwdINS6_IJSA_SC_SB_EEES9_SE_SG_Li256ELb0ELb1ELb1ELb0EEENS1_19SingleTileSchedulerILb0ELb1ELb1ELi128EEEEEEEEEvNT_6ParamsE)
	.align		4
        /*003c*/ 	.word	index@(__assertfail)
	.align		4
        /*0040*/ 	.word	index@(_ZN7cutlass13device_kernelIN5flash11enable_sm90INS1_16FlashAttnFwdSm90INS1_25CollectiveMainloopFwdSm90ILi2EN4cute5tupleIJNS5_1CILi1EEES8_S8_EEENS6_IJNS7_ILi128EEENS7_ILi80EEENS7_ILi256EEEEEELi256ENS_6half_tEfNS_4arch4Sm90ELb1ELb0ELb0ELb1ELb1ELb0ELb0ELb1ELb1ELb1ELb1ELb0EEENS1_21CollectiveEpilogueFwdINS6_IJSA_SC_SB_EEES9_SE_SG_Li256ELb1ELb1ELb1ELb0EEENS1_36VarlenDynamicPersistentTileSchedulerILi128ELi80ELi256ELi128ELb1ELb1ELb1ELb1ELb1ELb1EEEEEEEEEvNT_6ParamsE)
	.align		4
        /*0044*/ 	.word	index@(__assertfail)
	.align		4
        /*0048*/ 	.word	index@(_ZN7cutlass13device_kernelIN5flash11enable_sm90INS1_16FlashAttnFwdSm90INS1_25CollectiveMainloopFwdSm90ILi2EN4cute5tupleIJNS5_1CILi1EEES8_S8_EEENS6_IJNS7_ILi128EEENS7_ILi80EEENS7_ILi256EEEEEELi256ENS_6half_tEfNS_4arch4Sm90ELb1ELb0ELb0ELb1ELb1ELb1ELb0ELb1ELb1ELb1ELb1ELb0EEENS1_21CollectiveEpilogueFwdINS6_IJSA_SC_SB_EEES9_SE_SG_Li256ELb1ELb1ELb1ELb0EEENS1_36VarlenDynamicPersistentTileSchedulerILi128ELi80ELi256ELi128ELb1ELb1ELb1ELb1ELb1ELb1EEEEEEEEEvNT_6ParamsE)
	.align		4
        /*004c*/ 	.word	index@(__assertfail)
	.align		4
        /*0050*/ 	.word	index@(_ZN7cutlass13device_kernelIN5flash11enable_sm90INS1_16FlashAttnFwdSm90INS1_25CollectiveMainloopFwdSm90ILi2EN4cute5tupleIJNS5_1CILi1EEES8_S8_EEENS6_IJNS7_ILi128EEENS7_ILi96EEENS7_ILi192EEEEEELi192ENS_6half_tEfNS_4arch4Sm90ELb0ELb0ELb0ELb0ELb1ELb0ELb0ELb1ELb1ELb1ELb1ELb0EEENS1_21CollectiveEpilogueFwdINS6_IJSA_SC_SB_EEES9_SE_SG_Li256ELb0ELb1ELb1ELb0EEENS1_19SingleTileSchedulerILb0ELb1ELb1ELi128EEEEEEEEEvNT_6ParamsE)
	.align		4
        /*0054*/ 	.word	index@(__assertfail)
	.align		4
        /*0058*/ 	.word	index@(_ZN7cutlass13device_kernelIN5flash11enable_sm90INS1_16FlashAttnFwdSm90INS1_25CollectiveMainloopFwdSm90ILi2EN4cute5tupleIJNS5_1CILi1EEES8_S8_EEENS6_IJNS7_ILi128EEENS7_ILi96EEENS7_ILi192EEEEEELi192ENS_6half_tEfNS_4arch4Sm90ELb0ELb0ELb0ELb1ELb1ELb0ELb0ELb1ELb1ELb1ELb1ELb0EEENS1_21CollectiveEpilogueFwdINS6_IJSA_SC_SB_EEES9_SE_SG_Li256ELb1ELb1ELb1ELb0EEENS1_36VarlenDynamicPersistentTileSchedulerILi128ELi96ELi256ELi128ELb1ELb1ELb1ELb0ELb1ELb1EEEEEEEEEvNT_6ParamsE)
	.align		4
        /*005c*/ 	.word	index@(__assertfail)
	.align		4
        /*0060*/ 	.word	index@(_ZN7cutlass13device_kernelIN5flash11enable_sm90INS1_16FlashAttnFwdSm90INS1_25CollectiveMainloopFwdSm90ILi2EN4cute5tupleIJNS5_1CILi1EEES8_S8_EEENS6_IJNS7_ILi128EEENS7_ILi96EEENS7_ILi192EEEEEELi192ENS_6half_tEfNS_4arch4Sm90ELb0ELb0ELb0ELb1ELb1ELb1ELb0ELb1ELb1ELb1ELb1ELb0EEENS1_21CollectiveEpilogueFwdINS6_IJSA_SC_SB_EEES9_SE_SG_Li256ELb1ELb1ELb1ELb0EEENS1_36VarlenDynamicPersistentTileSchedulerILi128ELi96ELi256ELi128ELb1ELb1ELb1ELb0ELb1ELb1EEEEEEEEEvNT_6ParamsE)
	.align		4
        /*0064*/ 	.word	index@(__assertfail)
	.align		4
        /*0068*/ 	.word	index@(_ZN7cutlass13device_kernelIN5flash11enable_sm90INS1_16FlashAttnFwdSm90INS1_25CollectiveMainloopFwdSm90ILi2EN4cute5tupleIJNS5_1CILi1EEES8_S8_EEENS6_IJNS7_ILi128EEENS7_ILi96EEENS7_ILi192EEEEEELi192ENS_6half_tEfNS_4arch4Sm90ELb0ELb1ELb0ELb0ELb1ELb0ELb0ELb1ELb1ELb1ELb1ELb0EEENS1_21CollectiveEpilogueFwdINS6_IJSA_SC_SB_EEES9_SE_SG_Li256ELb0ELb1ELb1ELb0EEENS1_19SingleTileSchedulerILb0ELb1ELb1ELi128EEEEEEEEEvNT_6ParamsE)
	.align		4
        /*006c*/ 	.word	index@(__assertfail)
	.align		4
        /*0070*/ 	.word	index@(_ZN7cutlass13device_kernelIN5flash11enable_sm90INS1_16FlashAttnFwdSm90INS1_25CollectiveMainloopFwdSm90ILi2EN4cute5tupleIJNS5_1CILi1EEES8_S8_EEENS6_IJNS7_ILi128EEENS7_ILi96EEENS7_ILi192EEEEEELi192ENS_6half_tEfNS_4arch4Sm90ELb0ELb1ELb0ELb1ELb1ELb0ELb0ELb1ELb1ELb1ELb1ELb0EEENS1_21CollectiveEpilogueFwdINS6_IJSA_SC_SB_EEES9_SE_SG_Li256ELb1ELb1ELb1ELb0EEENS1_36VarlenDynamicPersistentTileSchedulerILi128ELi96ELi256ELi128ELb1ELb1ELb1ELb1ELb0ELb1EEEEEEEEEvNT_6ParamsE)
	.align		4
        /*0074*/ 	.word	index@(__assertfail)
	.align		4
        /*0078*/ 	.word	index@(_ZN7cutlass13device_kernelIN5flash11enable_sm90INS1_16FlashAttnFwdSm90INS1_25CollectiveMainloopFwdSm90ILi2EN4cute5tupleIJNS5_1CILi1EEES8_S8_EEENS6_IJNS7_ILi128EEENS7_ILi96EEENS7_ILi192EEEEEELi192ENS_6half_tEfNS_4arch4Sm90ELb0ELb1ELb0ELb1ELb1ELb1ELb0ELb1ELb1ELb1ELb1ELb0EEENS1_21CollectiveEpilogueFwdINS6_IJSA_SC_SB_EEES9_SE_SG_Li256ELb1ELb1ELb1ELb0EEENS1_36VarlenDynamicPersistentTileSchedulerILi128ELi96ELi256ELi128ELb1ELb1ELb1ELb1ELb0ELb1EEEEEEEEEvNT_6ParamsE)
	.align		4
        /*007c*/ 	.word	index@(__assertfail)
	.align		4
        /*0080*/ 	.word	index@(_ZN7cutlass13device_kernelIN5flash11enable_sm90INS1_16FlashAttnFwdSm90INS1_25CollectiveMainloopFwdSm90ILi2EN4cute5tupleIJNS5_1CILi1EEES8_S8_EEENS6_IJNS7_ILi128EEENS7_ILi96EEENS7_ILi192EEEEEELi192ENS_6half_tEfNS_4arch4Sm90ELb1ELb0ELb0ELb0ELb1ELb0ELb0ELb1ELb1ELb1ELb1ELb0EEENS1_21CollectiveEpilogueFwdINS6_IJSA_SC_SB_EEES9_SE_SG_Li256ELb0ELb1ELb1ELb0EEENS1_19SingleTileSchedulerILb0ELb1ELb1ELi128EEEEEEEEEvNT_6ParamsE)
	.align		4
        /*0084*/ 	.word	index@(__assertfail)
	.align		4
        /*0088*/ 	.word	index@(_ZN7cutlass13device_kernelIN5flash11enable_sm90INS1_16FlashAttnFwdSm90INS1_25CollectiveMainloopFwdSm90ILi2EN4cute5tupleIJNS5_1CILi1EEES8_S8_EEENS6_IJNS7_ILi128EEENS7_ILi96EEENS7_ILi192EEEEEELi192ENS_6half_tEfNS_4arch4Sm90ELb1ELb0ELb0ELb1ELb1ELb0ELb0ELb1ELb1ELb1ELb1ELb0EEENS1_21CollectiveEpilogueFwdINS6_IJSA_SC_SB_EEES9_SE_SG_Li256ELb1ELb1ELb1ELb0EEENS1_36VarlenDynamicPersistentTileSchedulerILi128ELi96ELi256ELi128ELb1ELb1ELb1ELb1ELb1ELb1EEEEEEEEEvNT_6ParamsE)
	.align		4
        /*008c*/ 	.word	index@(__assertfail)
	.align		4
        /*0090*/ 	.word	index@(_ZN7cutlass13device_kernelIN5flash11enable_sm90INS1_16FlashAttnFwdSm90INS1_25CollectiveMainloopFwdSm90ILi2EN4cute5tupleIJNS5_1CILi1EEES8_S8_EEENS6_IJNS7_ILi128EEENS7_ILi96EEENS7_ILi192EEEEEELi192ENS_6half_tEfNS_4arch4Sm90ELb1ELb0ELb0ELb1ELb1ELb1ELb0ELb1ELb1ELb1ELb1ELb0EEENS1_21CollectiveEpilogueFwdINS6_IJSA_SC_SB_EEES9_SE_SG_Li256ELb1ELb1ELb1ELb0EEENS1_36VarlenDynamicPersistentTileSchedulerILi128ELi96ELi256ELi128ELb1ELb1ELb1ELb1ELb1ELb1EEEEEEEEEvNT_6ParamsE)
	.align		4
        /*0094*/ 	.word	index@(__assertfail)
	.align		4
        /*0098*/ 	.word	index@(_ZN7cutlass13device_kernelIN5flash11enable_sm90INS1_16FlashAttnFwdSm90INS1_25CollectiveMainloopFwdSm90ILi2EN4cute5tupleIJNS5_1CILi1EEES8_S8_EEENS6_IJNS7_ILi128EEESA_SA_EEELi128ENS_6half_tEfNS_4arch4Sm90ELb0ELb0ELb0ELb0ELb1ELb0ELb0ELb1ELb1ELb1ELb1ELb0EEENS1_21CollectiveEpilogueFwdISB_S9_SC_SE_Li256ELb0ELb1ELb1ELb0EEENS1_19SingleTileSchedulerILb0ELb1ELb1ELi128EEEEEEEEEvNT_6ParamsE)
	.align		4
        /*009c*/ 	.word	index@(__assertfail)
	.align		4
        /*00a0*/ 	.word	index@(_ZN7cutlass13device_kernelIN5flash11enable_sm90INS1_16FlashAttnFwdSm90INS1_25CollectiveMainloopFwdSm90ILi2EN4cute5tupleIJNS5_1CILi1EEES8_S8_EEENS6_IJNS7_ILi128EEESA_SA_EEELi128ENS_6half_tEfNS_4arch4Sm90ELb0ELb0ELb0ELb1ELb1ELb0ELb0ELb1ELb1ELb1ELb1ELb0EEENS1_21CollectiveEpilogueFwdISB_S9_SC_SE_Li256ELb1ELb1ELb1ELb0EEENS1_36VarlenDynamicPersistentTileSchedulerILi128ELi128ELi256ELi128ELb1ELb1ELb1ELb0ELb1ELb1EEEEEEEEEvNT_6ParamsE)
	.align		4
        /*00a4*/ 	.word	index@(__assertfail)
	.align		4
        /*00a8*/ 	.word	index@(_ZN7cutlass13device_kernelIN5flash11enable_sm90INS1_16FlashAttnFwdSm90INS1_25CollectiveMainloopFwdSm90ILi2EN4cute5tupleIJNS5_1CILi1EEES8_S8_EEENS6_IJNS7_ILi128EEESA_SA_EEELi128ENS_6half_tEfNS_4arch4Sm90ELb0ELb0ELb0ELb1ELb1ELb1ELb0ELb1ELb1ELb1ELb1ELb0EEENS1_21CollectiveEpilogueFwdISB_S9_SC_SE_Li256ELb1ELb1ELb1ELb0EEENS1_36VarlenDynamicPersistentTileSchedulerILi128ELi128ELi256ELi128ELb1ELb1ELb1ELb0ELb1ELb1EEEEEEEEEvNT_6ParamsE)
	.align		4
        /*00ac*/ 	.word	index@(__assertfail)
	.align		4
        /*00b0*/ 	.word	index@(_ZN7cutlass13device_kernelIN5flash11enable_sm90INS1_16FlashAttnFwdSm90INS1_25CollectiveMainloopFwdSm90ILi2EN4cute5tupleIJNS5_1CILi1EEES8_S8_EEENS6_IJNS7_ILi128EEESA_SA_EEELi128ENS_6half_tEfNS_4arch4Sm90ELb0ELb1ELb0ELb0ELb1ELb0ELb0ELb1ELb1ELb1ELb1ELb0EEENS1_21CollectiveEpilogueFwdISB_S9_SC_SE_Li256ELb0ELb1ELb1ELb0EEENS1_19SingleTileSchedulerILb0ELb1ELb1ELi128EEEEEEEEEvNT_6ParamsE)
	.align		4
        /*00b4*/ 	.word	index@(__assertfail)
	.align		4
        /*00b8*/ 	.word	index@(_ZN7cutlass13device_kernelIN5flash11enable_sm90INS1_16FlashAttnFwdSm90INS1_25CollectiveMainloopFwdSm90ILi2EN4cute5tupleIJNS5_1CILi1EEES8_S8_EEENS6_IJNS7_ILi128EEESA_SA_EEELi128ENS_6half_tEfNS_4arch4Sm90ELb0ELb1ELb0ELb1ELb1ELb0ELb0ELb1ELb1ELb1ELb1ELb0EEENS1_21CollectiveEpilogueFwdISB_S9_SC_SE_Li256ELb1ELb1ELb1ELb0EEENS1_36VarlenDynamicPersistentTileSchedulerILi128ELi128ELi256ELi128ELb1ELb1ELb1ELb1ELb0ELb1EEEEEEEEEvNT_6ParamsE)
	.align		4
        /*00bc*/ 	.word	index@(__assertfail)
	.align		4
        /*00c0*/ 	.word	index@(_ZN7cutlass13device_kernelIN5flash11enable_sm90INS1_16FlashAttnFwdSm90INS1_25CollectiveMainloopFwdSm90ILi2EN4cute5tupleIJNS5_1CILi1EEES8_S8_EEENS6_IJNS7_ILi128EEESA_SA_EEELi128ENS_6half_tEfNS_4arch4Sm90ELb0ELb1ELb0ELb1ELb1ELb1ELb0ELb1ELb1ELb1ELb1ELb0EEENS1_21CollectiveEpilogueFwdISB_S9_SC_SE_Li256ELb1ELb1ELb1ELb0EEENS1_36VarlenDynamicPersistentTileSchedulerILi128ELi128ELi256ELi128ELb1ELb1ELb1ELb1ELb0ELb1EEEEEEEEEvNT_6ParamsE)
	.align		4
        /*00c4*/ 	.word	index@(__assertfail)
	.align		4
        /*00c8*/ 	.word	index@(_ZN7cutlass13device_kernelIN5flash11enable_sm90INS1_16FlashAttnFwdSm90INS1_25CollectiveMainloopFwdSm90ILi2EN4cute5tupleIJNS5_1CILi1EEES8_S8_EEENS6_IJNS7_ILi128EEESA_SA_EEELi128ENS_6half_tEfNS_4arch4Sm90ELb1ELb0ELb0ELb0ELb1ELb0ELb0ELb1ELb1ELb1ELb1ELb0EEENS1_21CollectiveEpilogueFwdISB_S9_SC_SE_Li256ELb0ELb1ELb1ELb0EEENS1_19SingleTileSchedulerILb0ELb1ELb1ELi128EEEEEEEEEvNT_6ParamsE)
	.align		4
        /*00cc*/ 	.word	index@(__assertfail)
	.align		4
        /*00d0*/ 	.word	index@(_ZN7cutlass13device_kernelIN5flash11enable_sm90INS1_16FlashAttnFwdSm90INS1_25CollectiveMainloopFwdSm90ILi2EN4cute5tupleIJNS5_1CILi1EEES8_S8_EEENS6_IJNS7_ILi128EEESA_SA_EEELi128ENS_6half_tEfNS_4arch4Sm90ELb1ELb0ELb0ELb1ELb1ELb0ELb0ELb1ELb1ELb1ELb1ELb0EEENS1_21CollectiveEpilogueFwdISB_S9_SC_SE_Li256ELb1ELb1ELb1ELb0EEENS1_36VarlenDynamicPersistentTileSchedulerILi128ELi128ELi256ELi128ELb1ELb1ELb1ELb1ELb1ELb1EEEEEEEEEvNT_6ParamsE)
	.align		4
        /*00d4*/ 	.word	index@(__assertfail)
	.align		4
        /*00d8*/ 	.word	index@(_ZN7cutlass13device_kernelIN5flash11enable_sm90INS1_16FlashAttnFwdSm90INS1_25CollectiveMainloopFwdSm90ILi2EN4cute5tupleIJNS5_1CILi1EEES8_S8_EEENS6_IJNS7_ILi128EEESA_SA_EEELi128ENS_6half_tEfNS_4arch4Sm90ELb1ELb0ELb0ELb1ELb1ELb1ELb0ELb1ELb1ELb1ELb1ELb0EEENS1_21CollectiveEpilogueFwdISB_S9_SC_SE_Li256ELb1ELb1ELb1ELb0EEENS1_36VarlenDynamicPersistentTileSchedulerILi128ELi128ELi256ELi128ELb1ELb1ELb1ELb1ELb1ELb1EEEEEEEEEvNT_6ParamsE)
	.align		4
        /*00dc*/ 	.word	index@(__assertfail)
	.align		4
        /*00e0*/ 	.word	index@(_ZN7cutlass13device_kernelIN5flash11enable_sm90INS1_16FlashAttnFwdSm90INS1_25CollectiveMainloopFwdSm90ILi2EN4cute5tupleIJNS5_1CILi1EEES8_S8_EEENS6_IJNS7_ILi192EEENS7_ILi128EEENS7_ILi96EEEEEELi96ENS_6half_tEfNS_4arch4Sm90ELb0ELb0ELb0ELb0ELb1ELb0ELb0ELb0ELb1ELb1ELb1ELb0EEENS1_21CollectiveEpilogueFwdINS6_IJSA_SC_SB_EEES9_SE_SG_Li384ELb0ELb1ELb1ELb0EEENS1_19SingleTileSchedulerILb0ELb1ELb1ELi192EEEEEEEEEvNT_6ParamsE)
	.align		4
        /*00e4*/ 	.word	index@(__assertfail)
	.align		4
        /*00e8*/ 	.word	index@(_ZN7cutlass13device_kernelIN5flash11enable_sm90INS1_16FlashAttnFwdSm90INS1_25CollectiveMainloopFwdSm90ILi2EN4cute5tupleIJNS5_1CILi1EEES8_S8_EEENS6_IJNS7_ILi192EEENS7_ILi128EEENS7_ILi96EEEEEELi96ENS_6half_tEfNS_4arch4Sm90ELb0ELb0ELb0ELb1ELb1ELb0ELb0ELb0ELb1ELb1ELb1ELb0EEENS1_21CollectiveEpilogueFwdINS6_IJSA_SC_SB_EEES9_SE_SG_Li384ELb1ELb1ELb1ELb0EEENS1_36VarlenDynamicPersistentTileSchedulerILi192ELi128ELi384ELi128ELb1ELb1ELb1ELb0ELb1ELb1EEEEEEEEEvNT_6ParamsE)
	.align		4
        /*00ec*/ 	.word	index@(__assertfail)
	.align		4
        /*00f0*/ 	.word	index@(_ZN7cutlass13device_kernelIN5flash11enable_sm90INS1_16FlashAttnFwdSm90INS1_25CollectiveMainloopFwdSm90ILi2EN4cute5tupleIJNS5_1CILi1EEES8_S8_EEENS6_IJNS7_ILi192EEENS7_ILi128EEENS7_ILi96EEEEEELi96ENS_6half_tEfNS_4arch4Sm90ELb0ELb0ELb0ELb1ELb1ELb1ELb0ELb0ELb1ELb1ELb1ELb0EEENS1_21CollectiveEpilogueFwdINS6_IJSA_SC_SB_EEES9_SE_SG_Li384ELb1ELb1ELb1ELb0EEENS1_36VarlenDynamicPersistentTileSchedulerILi192ELi128ELi384ELi128ELb1ELb1ELb1ELb0ELb1ELb1EEEEEEEEEvNT_6ParamsE)
	.align		4
        /*00f4*/ 	.word	index@(__assertfail)
	.align		4
        /*00f8*/ 	.word	index@(_ZN7cutlass13device_kernelIN5flash11enable_sm90INS1_16FlashAttnFwdSm90INS1_25CollectiveMainloopFwdSm90ILi2EN4cute5tupleIJNS5_1CILi1EEES8_S8_EEENS6_IJNS7_ILi192EEENS7_ILi128EEENS7_ILi96EEEEEELi96ENS_6half_tEfNS_4arch4Sm90ELb0ELb1ELb0ELb0ELb1ELb0ELb0ELb0ELb1ELb1ELb1ELb0EEENS1_21CollectiveEpilogueFwdINS6_IJSA_SC_SB_EEES9_SE_SG_Li384ELb0ELb1ELb1ELb0EEENS1_19SingleTileSchedulerILb0ELb1ELb1ELi192EEEEEEEEEvNT_6ParamsE)
	.align		4
        /*00fc*/ 	.word	index@(__assertfail)
	.align		4
        /*0100*/ 	.word	index@(_ZN7cutlass13device_kernelIN5flash11enable_sm90INS1_16FlashAttnFwdSm90INS1_25CollectiveMainloopFwdSm90ILi2EN4cute5tupleIJNS5_1CILi1EEES8_S8_EEENS6_IJNS7_ILi192EEENS7_ILi128EEENS7_ILi96EEEEEELi96ENS_6half_tEfNS_4arch4Sm90ELb0ELb1ELb0ELb1ELb1ELb0ELb0ELb0ELb1ELb1ELb1ELb0EEENS1_21CollectiveEpilogueFwdINS6_IJSA_SC_SB_EEES9_SE_SG_Li384ELb1ELb1ELb1ELb0EEENS1_36VarlenDynamicPersistentTileSchedulerILi192ELi128ELi384ELi128ELb1ELb1ELb1ELb1ELb0ELb1EEEEEEEEEvNT_6ParamsE)
	.align		4
        /*0104*/ 	.word	index@(__assertfail)
	.align		4
        /*0108*/ 	.word	index@(_ZN7cutlass13device_kernelIN5flash11enable_sm90INS1_16FlashAttnFwdSm90INS1_25CollectiveMainloopFwdSm90ILi2EN4cute5tupleIJNS5_1CILi1EEES8_S8_EEENS6_IJNS7_ILi192EEENS7_ILi128EEENS7_ILi96EEEEEELi96ENS_6half_tEfNS_4arch4Sm90ELb0ELb1ELb0ELb1ELb1ELb1ELb0ELb0ELb1ELb1ELb1ELb0EEENS1_21CollectiveEpilogueFwdINS6_IJSA_SC_SB_EEES9_SE_SG_Li384ELb1ELb1ELb1ELb0EEENS1_36VarlenDynamicPersistentTileSchedulerILi192ELi128ELi384ELi128ELb1ELb1ELb1ELb1ELb0ELb1EEEEEEEEEvNT_6ParamsE)
	.align		4
        /*010c*/ 	.word	index@(__assertfail)
	.align		4
        /*0110*/ 	.word	index@(_ZN7cutlass13device_kernelIN5flash11enable_sm90INS1_16FlashAttnFwdSm90INS1_25CollectiveMainloopFwdSm90ILi2EN4cute5tupleIJNS5_1CILi1EEES8_S8_EEENS6_IJNS7_ILi192EEENS7_ILi128EEENS7_ILi96EEEEEELi96ENS_6half_tEfNS_4arch4Sm90ELb1ELb0ELb0ELb0ELb1ELb0ELb0ELb0ELb1ELb1ELb1ELb0EEENS1_21CollectiveEpilogueFwdINS6_IJSA_SC_SB_EEES9_SE_SG_Li384ELb0ELb1ELb1ELb0EEENS1_19SingleTileSchedulerILb0ELb1ELb1ELi192EEEEEEEEEvNT_6ParamsE)
	.align		4
        /*0114*/ 	.word	index@(__assertfail)
	.align		4
        /*0118*/ 	.word	index@(_ZN7cutlass13device_kernelIN5flash11enable_sm90INS1_16FlashAttnFwdSm90INS1_25CollectiveMainloopFwdSm90ILi2EN4cute5tupleIJNS5_1CILi1EEES8_S8_EEENS6_IJNS7_ILi192EEENS7_ILi128EEENS7_ILi96EEEEEELi96ENS_6half_tEfNS_4arch4Sm90ELb1ELb0ELb0ELb1ELb1ELb0ELb0ELb0ELb1ELb1ELb1ELb0EEENS1_21CollectiveEpilogueFwdINS6_IJSA_SC_SB_EEES9_SE_SG_Li384ELb1ELb1ELb1ELb0EEENS1_36VarlenDynamicPersistentTileSchedulerILi192ELi128ELi384ELi128ELb1ELb1ELb1ELb1ELb1ELb1EEEEEEEEEvNT_6ParamsE)
	.align		4
        /*011c*/ 	.word	index@(__assertfail)
	.align		4
        /*0120*/ 	.word	index@(_ZN7cutlass13device_kernelIN5flash11enable_sm90INS1_16FlashAttnFwdSm90INS1_25CollectiveMainloopFwdSm90ILi2EN4cute5tupleIJNS5_1CILi1EEES8_S8_EEENS6_IJNS7_ILi192EEENS7_ILi128EEENS7_ILi96EEEEEELi96ENS_6half_tEfNS_4arch4Sm90ELb1ELb0ELb0ELb1ELb1ELb1ELb0ELb0ELb1ELb1ELb1ELb0EEENS1_21CollectiveEpilogueFwdINS6_IJSA_SC_SB_EEES9_SE_SG_Li384ELb1ELb1ELb1ELb0EEENS1_36VarlenDynamicPersistentTileSchedulerILi192ELi128ELi384ELi128ELb1ELb1ELb1ELb1ELb1ELb1EEEEEEEEEvNT_6ParamsE)
	.align		4
        /*0124*/ 	.word	index@(__assertfail)
	.align		4
        /*0128*/ 	.word	index@(_ZN7cutlass13device_kernelIN5flash11enable_sm90INS1_16FlashAttnFwdSm90INS1_25CollectiveMainloopFwdSm90ILi2EN4cute5tupleIJNS5_1CILi1EEES8_S8_EEENS6_IJNS7_ILi192EEENS7_ILi128EEENS7_ILi64EEEEEELi64ENS_6half_tEfNS_4arch4Sm90ELb0ELb0ELb0ELb0ELb1ELb0ELb0ELb1ELb1ELb1ELb1ELb0EEENS1_21CollectiveEpilogueFwdINS6_IJSA_SC_SB_EEES9_SE_SG_Li384ELb0ELb1ELb1ELb0EEENS1_19SingleTileSchedulerILb0ELb1ELb1ELi192EEEEEEEEEvNT_6ParamsE)
	.align		4
        /*012c*/ 	.word	index@(__assertfail)
	.align		4
        /*0130*/ 	.word	index@(_ZN7cutlass13device_kernelIN5flash11enable_sm90INS1_16FlashAttnFwdSm90INS1_25CollectiveMainloopFwdSm90ILi2EN4cute5tupleIJNS5_1CILi1EEES8_S8_EEENS6_IJNS7_ILi192EEENS7_ILi128EEENS7_ILi64EEEEEELi64ENS_6half_tEfNS_4arch4Sm90ELb0ELb0ELb0ELb1ELb1ELb0ELb0ELb1ELb1ELb1ELb1ELb0EEENS1_21CollectiveEpilogueFwdINS6_IJSA_SC_SB_EEES9_SE_SG_Li384ELb1ELb1ELb1ELb0EEENS1_36VarlenDynamicPersistentTileSchedulerILi192ELi128ELi384ELi128ELb1ELb1ELb1ELb0ELb1ELb1EEEEEEEEEvNT_6ParamsE)
	.align		4
        /*0134*/ 	.word	index@(__assertfail)
	.align		4
        /*0138*/ 	.word	index@(_ZN7cutlass13device_kernelIN5flash11enable_sm90INS1_16FlashAttnFwdSm90INS1_25CollectiveMainloopFwdSm90ILi2EN4cute5tupleIJNS5_1CILi1EEES8_S8_EEENS6_IJNS7_ILi192EEENS7_ILi128EEENS7_ILi64EEEEEELi64ENS_6half_tEfNS_4arch4Sm90ELb0ELb0ELb0ELb1ELb1ELb1ELb0ELb1ELb1ELb1ELb1ELb0EEENS1_21CollectiveEpilogueFwdINS6_IJSA_SC_SB_EEES9_SE_SG_Li384ELb1ELb1ELb1ELb0EEENS1_36VarlenDynamicPersistentTileSchedulerILi192ELi128ELi384ELi128ELb1ELb1ELb1ELb0ELb1ELb1EEEEEEEEEvNT_6ParamsE)
	.align		4
        /*013c*/ 	.word	index@(__assertfail)
	.align		4
        /*0140*/ 	.word	index@(_ZN7cutlass13device_kernelIN5flash11enable_sm90INS1_16FlashAttnFwdSm90INS1_25CollectiveMainloopFwdSm90ILi2EN4cute5tupleIJNS5_1CILi1EEES8_S8_EEENS6_IJNS7_ILi192EEENS7_ILi128EEENS7_ILi64EEEEEELi64ENS_6half_tEfNS_4arch4Sm90ELb0ELb1ELb0ELb0ELb1ELb0ELb0ELb1ELb1ELb1ELb1ELb0EEENS1_21CollectiveEpilogueFwdINS6_IJSA_SC_SB_EEES9_SE_SG_Li384ELb0ELb1ELb1ELb0EEENS1_19SingleTileSchedulerILb0ELb1ELb1ELi192EEEEEEEEEvNT_6ParamsE)
	.align		4
        /*0144*/ 	.word	index@(__assertfail)
	.align		4
        /*0148*/ 	.word	index@(_ZN7cutlass13device_kernelIN5flash11enable_sm90INS1_16FlashAttnFwdSm90INS1_25CollectiveMainloopFwdSm90ILi2EN4cute5tupleIJNS5_1CILi1EEES8_S8_EEENS6_IJNS7_ILi192EEENS7_ILi128EEENS7_ILi64EEEEEELi64ENS_6half_tEfNS_4arch4Sm90ELb0ELb1ELb0ELb1ELb1ELb0ELb0ELb1ELb1ELb1ELb1ELb0EEENS1_21CollectiveEpilogueFwdINS6_IJSA_SC_SB_EEES9_SE_SG_Li384ELb1ELb1ELb1ELb0EEENS1_36VarlenDynamicPersistentTileSchedulerILi192ELi128ELi384ELi128ELb1ELb1ELb1ELb1ELb0ELb1EEEEEEEEEvNT_6ParamsE)
	.align		4
        /*014c*/ 	.word	index@(__assertfail)
	.align		4
        /*0150*/ 	.word	index@(_ZN7cutlass13device_kernelIN5flash11enable_sm90INS1_16FlashAttnFwdSm90INS1_25CollectiveMainloopFwdSm90ILi2EN4cute5tupleIJNS5_1CILi1EEES8_S8_EEENS6_IJNS7_ILi192EEENS7_ILi128EEENS7_ILi64EEEEEELi64ENS_6half_tEfNS_4arch4Sm90ELb0ELb1ELb0ELb1ELb1ELb1ELb0ELb1ELb1ELb1ELb1ELb0EEENS1_21CollectiveEpilogueFwdINS6_IJSA_SC_SB_EEES9_SE_SG_Li384ELb1ELb1ELb1ELb0EEENS1_36VarlenDynamicPersistentTileSchedulerILi192ELi128ELi384ELi128ELb1ELb1ELb1ELb1ELb0ELb1EEEEEEEEEvNT_6ParamsE)
	.align		4
        /*0154*/ 	.word	index@(__assertfail)
	.align		4
        /*0158*/ 	.word	index@(_ZN7cutlass13device_kernelIN5flash11enable_sm90INS1_16FlashAttnFwdSm90INS1_25CollectiveMainloopFwdSm90ILi2EN4cute5tupleIJNS5_1CILi1EEES8_S8_EEENS6_IJNS7_ILi192EEENS7_ILi128EEENS7_ILi64EEEEEELi64ENS_6half_tEfNS_4arch4Sm90ELb1ELb0ELb0ELb0ELb1ELb0ELb0ELb1ELb1ELb1ELb1ELb0EEENS1_21CollectiveEpilogueFwdINS6_IJSA_SC_SB_EEES9_SE_SG_Li384ELb0ELb1ELb1ELb0EEENS1_19SingleTileSchedulerILb0ELb1ELb1ELi192EEEEEEEEEvNT_6ParamsE)
	.align		4
        /*015c*/ 	.word	index@(__assertfail)
	.align		4
        /*0160*/ 	.word	index@(_ZN7cutlass13device_kernelIN5flash11enable_sm90INS1_16FlashAttnFwdSm90INS1_25CollectiveMainloopFwdSm90ILi2EN4cute5tupleIJNS5_1CILi1EEES8_S8_EEENS6_IJNS7_ILi192EEENS7_ILi128EEENS7_ILi64EEEEEELi64ENS_6half_tEfNS_4arch4Sm90ELb1ELb0ELb0ELb1ELb1ELb0ELb0ELb1ELb1ELb1ELb1ELb0EEENS1_21CollectiveEpilogueFwdINS6_IJSA_SC_SB_EEES9_SE_SG_Li384ELb1ELb1ELb1ELb0EEENS1_36VarlenDynamicPersistentTileSchedulerILi192ELi128ELi384ELi128ELb1ELb1ELb1ELb1ELb1ELb1EEEEEEEEEvNT_6ParamsE)
	.align		4
        /*0164*/ 	.word	index@(__assertfail)
	.align		4
        /*0168*/ 	.word	index@(_ZN7cutlass13device_kernelIN5flash11enable_sm90INS1_16FlashAttnFwdSm90INS1_25CollectiveMainloopFwdSm90ILi2EN4cute5tupleIJNS5_1CILi1EEES8_S8_EEENS6_IJNS7_ILi192EEENS7_ILi128EEENS7_ILi64EEEEEELi64ENS_6half_tEfNS_4arch4Sm90ELb1ELb0ELb0ELb1ELb1ELb1ELb0ELb1ELb1ELb1ELb1ELb0EEENS1_21CollectiveEpilogueFwdINS6_IJSA_SC_SB_EEES9_SE_SG_Li384ELb1ELb1ELb1ELb0EEENS1_36VarlenDynamicPersistentTileSchedulerILi192ELi128ELi384ELi128ELb1ELb1ELb1ELb1ELb1ELb1EEEEEEEEEvNT_6ParamsE)
	.align		4
        /*016c*/ 	.word	index@(__assertfail)
	.align		4
        /*0170*/ 	.word	0x00000000
	.align		4
        /*0174*/ 	.word	0xfffffffe
	.align		4
        /*0178*/ 	.word	0x00000000
	.align		4
        /*017c*/ 	.word	0xfffffffd
	.align		4
        /*0180*/ 	.word	0x00000000
	.align		4
        /*0184*/ 	.word	0xfffffffc


//--------------------- .nv.constant4             --------------------------
	.section	.nv.constant4,"a",@progbits
	.align	8
	.align		8
.nv.constant4:
        /*0000*/ 	.dword	__assertfail
	.align		8
        /*0008*/ 	.dword	__unnamed_1
	.align		8
        /*0010*/ 	.dword	__unnamed_2
	.align		8
        /*0018*/ 	.dword	__unnamed_3
	.align		8
        /*0020*/ 	.dword	__unnamed_4
	.align		8
        /*0028*/ 	.dword	__unnamed_5
	.align		8
        /*0030*/ 	.dword	__unnamed_6
	.align		8
        /*0038*/ 	.dword	__unnamed_7
	.align		8
        /*0040*/ 	.dword	__unnamed_8
	.align		8
        /*0048*/ 	.dword	__unnamed_9
	.align		8
        /*0050*/ 	.dword	__unnamed_10
	.align		8
        /*0058*/ 	.dword	__unnamed_11
	.align		8
        /*0060*/ 	.dword	__unnamed_12
	.align		8
        /*0068*/ 	.dword	__unnamed_13
	.align		8
        /*0070*/ 	.dword	__unnamed_14
	.align		8
        /*0078*/ 	.dword	__unnamed_15
	.align		8
        /*0080*/ 	.dword	__unnamed_16
	.align		8
        /*0088*/ 	.dword	__unnamed_17
	.align		8
        /*0090*/ 	.dword	__unnamed_18
	.align		8
        /*0098*/ 	.dword	__unnamed_19
	.align		8
        /*00a0*/ 	.dword	__unnamed_20
	.align		8
        /*00a8*/ 	.dword	__unnamed_21
	.align		8
        /*00b0*/ 	.dword	__unnamed_22
	.align		8
        /*00b8*/ 	.dword	__unnamed_23
	.align		8
        /*00c0*/ 	.dword	__unnamed_24
	.align		8
        /*00c8*/ 	.dword	__unnamed_25
	.align		8
        /*00d0*/ 	.dword	__unnamed_26
	.align		8
        /*00d8*/ 	.dword	__unnamed_27
	.align		8
        /*00e0*/ 	.dword	_ZN78_INTERNAL_4992bdb7_42_flash_fwd_hdimall_fp16_paged_split_sm90_cu_61719c98_58714cuda3std3__45__cpo5beginE
	.align		8
        /*00e8*/ 	.dword	_ZN78_INTERNAL_4992bdb7_42_flash_fwd_hdimall_fp16_paged_split_sm90_cu_61719c98_58714cuda3std3__45__cpo3endE
	.align		8
        /*00f0*/ 	.dword	_ZN78_INTERNAL_4992bdb7_42_flash_fwd_hdimall_fp16_paged_split_sm90_cu_61719c98_58714cuda3std3__45__cpo6cbeginE
	.align		8
        /*00f8*/ 	.dword	_ZN78_INTERNAL_4992bdb7_42_flash_fwd_hdimall_fp16_paged_split_sm90_cu_61719c98_58714cuda3std3__45__cpo4cendE
	.align		8
        /*0100*/ 	.dword	_ZN78_INTERNAL_4992bdb7_42_flash_fwd_hdimall_fp16_paged_split_sm90_cu_61719c98_58714cuda3std3__480_GLOBAL__N__4992bdb7_42_flash_fwd_hdimall_fp16_paged_split_sm90_cu_61719c98_58716ignoreE
	.align		8
        /*0108*/ 	.dword	_ZN78_INTERNAL_4992bdb7_42_flash_fwd_hdimall_fp16_paged_split_sm90_cu_61719c98_58714cuda3std3__419piecewise_constructE
	.align		8
        /*0110*/ 	.dword	_ZN78_INTERNAL_4992bdb7_42_flash_fwd_hdimall_fp16_paged_split_sm90_cu_61719c98_58714cuda3std3__48in_placeE
	.align		8
        /*0118*/ 	.dword	_ZN78_INTERNAL_4992bdb7_42_flash_fwd_hdimall_fp16_paged_split_sm90_cu_61719c98_58714cuda3std6ranges3__45__cpo4swapE
	.align		8
        /*0120*/ 	.dword	_ZN78_INTERNAL_4992bdb7_42_flash_fwd_hdimall_fp16_paged_split_sm90_cu_61719c98_58714cuda3std6ranges3__45__cpo9iter_moveE
	.align		8
        /*0128*/ 	.dword	_ZN78_INTERNAL_4992bdb7_42_flash_fwd_hdimall_fp16_paged_split_sm90_cu_61719c98_58714cute7productE
	.align		8
        /*0130*/ 	.dword	_ZN78_INTERNAL_4992bdb7_42_flash_fwd_hdimall_fp16_paged_split_sm90_cu_61719c98_58714cute1_E
	.align		8
        /*0138*/ 	.dword	$str$23
	.align		8
        /*0140*/ 	.dword	$str$24


//--------------------- .text._ZN7cutlass13device_kernelIN5flash11enable_sm90INS1_16FlashAttnFwdSm90INS1_25CollectiveMainloopFwdSm90ILi2EN4cute5tupleIJNS5_1CILi1EEES8_S8_EEENS6_IJNS7_ILi128EEENS7_ILi80EEENS7_ILi256EEEEEELi256ENS_6half_tEfNS_4arch4Sm90ELb0ELb0ELb0ELb0ELb1ELb0ELb0ELb1ELb1ELb1ELb1ELb0EEENS1_21CollectiveEpilogueFwdINS6_IJSA_SC_SB_EEES9_SE_SG_Li256ELb0ELb1ELb1ELb0EEENS1_19SingleTileSchedulerILb0ELb1ELb1ELi128EEEEEEEEEvNT_6ParamsE --------------------------
	.section	.text._ZN7cutlass13device_kernelIN5flash11enable_sm90INS1_16FlashAttnFwdSm90INS1_25CollectiveMainloopFwdSm90ILi2EN4cute5tupleIJNS5_1CILi1EEES8_S8_EEENS6_IJNS7_ILi128EEENS7_ILi80EEENS7_ILi256EEEEEELi256ENS_6half_tEfNS_4arch4Sm90ELb0ELb0ELb0ELb0ELb1ELb0ELb0ELb1ELb1ELb1ELb1ELb0EEENS1_21CollectiveEpilogueFwdINS6_IJSA_SC_SB_EEES9_SE_SG_Li256ELb0ELb1ELb1ELb0EEENS1_19SingleTileSchedulerILb0ELb1ELb1ELi128EEEEEEEEEvNT_6ParamsE,"ax",@progbits
	.align	128
.text._ZN7cutlass13device_kernelIN5flash11enable_sm90INS1_16FlashAttnFwdSm90INS1_25CollectiveMainloopFwdSm90ILi2EN4cute5tupleIJNS5_1CILi1EEES8_S8_EEENS6_IJNS7_ILi128EEENS7_ILi80EEENS7_ILi256EEEEEELi256ENS_6half_tEfNS_4arch4Sm90ELb0ELb0ELb0ELb0ELb1ELb0ELb0ELb1ELb1ELb1ELb1ELb0EEENS1_21CollectiveEpilogueFwdINS6_IJSA_SC_SB_EEES9_SE_SG_Li256ELb0ELb1ELb1ELb0EEENS1_19SingleTileSchedulerILb0ELb1ELb1ELi128EEEEEEEEEvNT_6ParamsE:
        .type           _ZN7cutlass13device_kernelIN5flash11enable_sm90INS1_16FlashAttnFwdSm90INS1_25CollectiveMainloopFwdSm90ILi2EN4cute5tupleIJNS5_1CILi1EEES8_S8_EEENS6_IJNS7_ILi128EEENS7_ILi80EEENS7_ILi256EEEEEELi256ENS_6half_tEfNS_4arch4Sm90ELb0ELb0ELb0ELb0ELb1ELb0ELb0ELb1ELb1ELb1ELb1ELb0EEENS1_21CollectiveEpilogueFwdINS6_IJSA_SC_SB_EEES9_SE_SG_Li256ELb0ELb1ELb1ELb0EEENS1_19SingleTileSchedulerILb0ELb1ELb1ELi128EEEEEEEEEvNT_6ParamsE,@function
        .size           _ZN7cutlass13device_kernelIN5flash11enable_sm90INS1_16FlashAttnFwdSm90INS1_25CollectiveMainloopFwdSm90ILi2EN4cute5tupleIJNS5_1CILi1EEES8_S8_EEENS6_IJNS7_ILi128EEENS7_ILi80EEENS7_ILi256EEEEEELi256ENS_6half_tEfNS_4arch4Sm90ELb0ELb0ELb0ELb0ELb1ELb0ELb0ELb1ELb1ELb1ELb1ELb0EEENS1_21CollectiveEpilogueFwdINS6_IJSA_SC_SB_EEES9_SE_SG_Li256ELb0ELb1ELb1ELb0EEENS1_19SingleTileSchedulerILb0ELb1ELb1ELi128EEEEEEEEEvNT_6ParamsE,(.L_x_15969 - _ZN7cutlass13device_kernelIN5flash11enable_sm90INS1_16FlashAttnFwdSm90INS1_25CollectiveMainloopFwdSm90ILi2EN4cute5tupleIJNS5_1CILi1EEES8_S8_EEENS6_IJNS7_ILi128EEENS7_ILi80EEENS7_ILi256EEEEEELi256ENS_6half_tEfNS_4arch4Sm90ELb0ELb0ELb0ELb0ELb1ELb0ELb0ELb1ELb1ELb1ELb1ELb0EEENS1_21CollectiveEpilogueFwdINS6_IJSA_SC_SB_EEES9_SE_SG_Li256ELb0ELb1ELb1ELb0EEENS1_19SingleTileSchedulerILb0ELb1ELb1ELi128EEEEEEEEEvNT_6ParamsE)
        .other          _ZN7cutlass13device_kernelIN5flash11enable_sm90INS1_16FlashAttnFwdSm90INS1_25CollectiveMainloopFwdSm90ILi2EN4cute5tupleIJNS5_1CILi1EEES8_S8_EEENS6_IJNS7_ILi128EEENS7_ILi80EEENS7_ILi256EEEEEELi256ENS_6half_tEfNS_4arch4Sm90ELb0ELb0ELb0ELb0ELb1ELb0ELb0ELb1ELb1ELb1ELb1ELb0EEENS1_21CollectiveEpilogueFwdINS6_IJSA_SC_SB_EEES9_SE_SG_Li256ELb0ELb1ELb1ELb0EEENS1_19SingleTileSchedulerILb0ELb1ELb1ELi128EEEEEEEEEvNT_6ParamsE,@"STO_CUDA_ENTRY STV_DEFAULT"
_ZN7cutlass13device_kernelIN5flash11enable_sm90INS1_16FlashAttnFwdSm90INS1_25CollectiveMainloopFwdSm90ILi2EN4cute5tupleIJNS5_1CILi1EEES8_S8_EEENS6_IJNS7_ILi128EEENS7_ILi80EEENS7_ILi256EEEEEELi256ENS_6half_tEfNS_4arch4Sm90ELb0ELb0ELb0ELb0ELb1ELb0ELb0ELb1ELb1ELb1ELb1ELb0EEENS1_21CollectiveEpilogueFwdINS6_IJSA_SC_SB_EEES9_SE_SG_Li256ELb0ELb1ELb1ELb0EEENS1_19SingleTileSchedulerILb0ELb1ELb1ELi128EEEEEEEEEvNT_6ParamsE:
[----:B------:R-:W0:Y:S02]  /*0000*/  LDC R1, c[0x0][0x28] ;  /* 0x00000a00ff017b82 */ /* 0x000e240000000800 */
[----:B0-----:R-:W-:Y:S01]  /*0010*/  VIADD R1, R1, 0xfffffff8 ;  /* 0xfffffff801017836 */ /* 0x001fe20000000000 */
[----:B------:R-:W0:Y:S01]  /*0020*/  S2R R25, SR_TID.X ;  /* 0x0000000000197919 */ /* 0x000e220000002100 */
[----:B------:R-:W-:Y:S01]  /*0030*/  ELECT P0, URZ, PT ;  /* 0x00000000003f782f */ /* 0x000fe20003800000 */
[----:B------:R-:W-:Y:S01]  /*0040*/  UMOV UR4, 0x80 ;  /* 0x0000008000047882 */ /* 0x000fe20000000000 */
[----:B------:R-:W-:Y:S01]  /*0050*/  UMOV UR7, 0x100 ;  /* 0x0000010000077882 */ /* 0x000fe20000000000 */
[----:B0-----:R-:W-:-:S05]  /*0060*/  SHF.R.U32.HI R0, RZ, 0x5, R25 ;  /* 0x00000005ff007819 */ /* 0x001fca0000011619 */
[----:B------:R-:W0:Y:S02]  /*0070*/  SHFL.IDX PT, R2, R0, RZ, 0x1f ;  /* 0x00001fff00027589 */ /* 0x000e2400000e0000 */
[C---:B0-----:R-:W-:Y:S02]  /*0080*/  ISETP.NE.OR P0, PT, R2.reuse, RZ, !P0 ;  /* 0x000000ff0200720c */ /* 0x041fe40004705670 */
[----:B------:R-:W-:Y:S02]  /*0090*/  ISETP.NE.AND P1, PT, R2, RZ, PT ;  /* 0x000000ff0200720c */ /* 0x000fe40003f25270 */
[----:B------:R-:W-:-:S06]  /*00a0*/  SHF.R.U32.HI R2, RZ, 0x7, R25 ;  /* 0x00000007ff027819 */ /* 0x000fcc0000011619 */
[----:B------:R-:W0:Y:S03]  /*00b0*/  SHFL.IDX PT, R2, R2, RZ, 0x1f ;  /* 0x00001fff02027589 */ /* 0x000e2600000e0000 */
[----:B------:R-:W-:Y:S01]  /*00c0*/  VOTEU.ALL UP0, P0 ;  /* 0x00000000003f7886 */ /* 0x000fe20000000000 */
[----:B------:R-:W-:-:S04]  /*00d0*/  VOTEU.ALL UP1, P0 ;  /* 0x00000000003f7886 */ /* 0x000fc80000020000 */
[----:B------:R-:W1:Y:S01]  /*00e0*/  @!UP0 S2UR UR8, SR_CgaCtaId ;  /* 0x00000000000889c3 */ /* 0x000e620000008800 */
[----:B------:R-:W-:Y:S01]  /*00f0*/  @!UP0 UMOV UR6, 0x400 ;  /* 0x0000040000068882 */ /* 0x000fe20000000000 */
[----:B------:R-:W-:-:S04]  /*0100*/  @!UP0 UIADD3 UR4, -UR4, 0x100000, URZ ;  /* 0x0010000004048890 */ /* 0x000fc8000fffe13f */
[----:B------:R-:W-:Y:S02]  /*0110*/  @!UP0 USHF.L.U32 UR5, UR4, 0xb, URZ ;  /* 0x0000000b04058899 */ /* 0x000fe4000800063f */
[----:B------:R-:W-:Y:S02]  /*0120*/  @!UP0 USHF.L.U32 UR4, UR4, 0x1, URZ ;  /* 0x0000000104048899 */ /* 0x000fe4000800063f */
[----:B-1----:R-:W-:Y:S02]  /*0130*/  @!UP0 ULEA UR8, UR8, UR6, 0x18 ;  /* 0x0000000608088291 */ /* 0x002fe4000f8ec03f */
[----:B------:R-:W-:-:S04]  /*0140*/  @!UP0 UIADD3 UR6, -UR7, 0x100000, URZ ;  /* 0x0010000007068890 */ /* 0x000fc8000fffe13f */
[----:B------:R-:W-:Y:S02]  /*0150*/  @!UP0 USHF.L.U32 UR7, UR6, 0xb, URZ ;  /* 0x0000000b06078899 */ /* 0x000fe4000800063f */
[----:B------:R-:W-:Y:S01]  /*0160*/  @!UP0 USHF.L.U32 UR6, UR6, 0x1, URZ ;  /* 0x0000000106068899 */ /* 0x000fe2000800063f */
[----:B------:R-:W-:-:S05]  /*0170*/  VOTEU.ALL UP0, P0 ;  /* 0x00000000003f7886 */ /* 0x000fca0000000000 */
[----:B------:R1:W2:Y:S06]  /*0180*/  @!UP0 SYNCS.EXCH.64 URZ, [UR8+0x38800], UR4 ;  /* 0x03880004083f85b2 */ /* 0x0002ac0008000100 */
[----:B------:R1:W3:Y:S02]  /*0190*/  @!UP1 SYNCS.EXCH.64 URZ, [UR8+0x38820], UR6 ;  /* 0x03882006083f95b2 */ /* 0x0002e40008000100 */
[----:B01----:R-:W-:Y:S05]  /*01a0*/  @P1 BRA `(.L_x_0) ;  /* 0x0000000000481947 */ /* 0x003fea0003800000 */
[----:B------:R-:W0:Y:S01]  /*01b0*/  S2UR UR5, SR_CgaCtaId ;  /* 0x00000000000579c3 */ /* 0x000e220000008800 */
[----:B------:R-:W-:Y:S01]  /*01c0*/  UMOV UR4, 0x400 ;  /* 0x0000040000047882 */ /* 0x000fe20000000000 */
[----:B------:R-:W-:Y:S01]  /*01d0*/  UMOV UR6, 0x80 ;  /* 0x0000008000067882 */ /* 0x000fe20000000000 */
[----:B------:R-:W-:Y:S01]  /*01e0*/  UMOV UR7, 0x100 ;  /* 0x0000010000077882 */ /* 0x000fe20000000000 */
[----:B------:R-:W-:Y:S01]  /*01f0*/  ELECT P0, URZ, PT ;  /* 0x00000000003f782f */ /* 0x000fe20003800000 */
[----:B0-----:R-:W-:Y:S02]  /*0200*/  ULEA UR8, UR5, UR4, 0x18 ;  /* 0x0000000405087291 */ /* 0x001fe4000f8ec03f */
[----:B------:R-:W-:-:S04]  /*0210*/  UIADD3 UR4, -UR6, 0x100000, URZ ;  /* 0x0010000006047890 */ /* 0x000fc8000fffe13f */
[----:B------:R-:W-:Y:S02]  /*0220*/  USHF.L.U32 UR5, UR4, 0xb, URZ ;  /* 0x0000000b04057899 */ /* 0x000fe4000800063f */
[----:B------:R-:W-:Y:S02]  /*0230*/  USHF.L.U32 UR4, UR4, 0x1, URZ ;  /* 0x0000000104047899 */ /* 0x000fe4000800063f */
[----:B------:R-:W-:-:S04]  /*0240*/  UIADD3 UR6, -UR7, 0x100000, URZ ;  /* 0x0010000007067890 */ /* 0x000fc8000fffe13f */
[----:B------:R-:W-:Y:S02]  /*0250*/  USHF.L.U32 UR7, UR6, 0xb, URZ ;  /* 0x0000000b06077899 */ /* 0x000fe4000800063f */
[----:B------:R-:W-:Y:S01]  /*0260*/  USHF.L.U32 UR6, UR6, 0x1, URZ ;  /* 0x0000000106067899 */ /* 0x000fe2000800063f */
[----:B------:R-:W0:Y:S03]  /*0270*/  FENCE.VIEW.ASYNC.S ;  /* 0x00000000000073c6 */ /* 0x000e260000000000 */
[----:B0-----:R0:W1:Y:S08]  /*0280*/  SYNCS.EXCH.64 URZ, [UR8+0x38830], UR4 ;  /* 0x03883004083f75b2 */ /* 0x0010700008000100 */
[----:B------:R0:W4:Y:S01]  /*0290*/  SYNCS.EXCH.64 URZ, [UR8+0x38840], UR6 ;  /* 0x03884006083f75b2 */ /* 0x0001220008000100 */
[----:B------:R0:W0:Y:S01]  /*02a0*/  SYNCS.EXCH.64 URZ, [UR8+0x38838], UR4 ;  /* 0x03883804083f75b2 */ /* 0x0000220008000100 */
[----:B------:R0:W0:Y:S01]  /*02b0*/  SYNCS.EXCH.64 URZ, [UR8+0x38848], UR6 ;  /* 0x03884806083f75b2 */ /* 0x0000220008000100 */
[----:B------:R-:W-:Y:S01]  /*02c0*/  NOP ;  /* 0x0000000000007918 */ /* 0x000fe20000000000 */
.L_x_0:
[----:B------:R-:W5:Y:S01]  /*02d0*/  SHFL.IDX PT, R3, R0, RZ, 0x1f ;  /* 0x00001fff00037589 */ /* 0x000f6200000e0000 */
[----:B------:R-:W-:Y:S01]  /*02e0*/  NOP ;  /* 0x0000000000007918 */ /* 0x000fe20000000000 */
[----:B-----5:R-:W-:-:S13]  /*02f0*/  ISETP.NE.AND P0, PT, R3, RZ, PT ;  /* 0x000000ff0300720c */ /* 0x020fda0003f05270 */
[----:B------:R-:W-:Y:S05]  /*0300*/  @P0 BRA `(.L_x_1) ;  /* 0x0000000000480947 */ /* 0x000fea0003800000 */
[----:B0-----:R-:W0:Y:S01]  /*0310*/  S2UR UR5, SR_CgaCtaId ;  /* 0x00000000000579c3 */ /* 0x001e220000008800 */
        /* <DEDUP_REMOVED lines=12> */
[----:B0-----:R0:W0:Y:S08]  /*03e0*/  SYNCS.EXCH.64 URZ, [UR8+0x38850], UR4 ;  /* 0x03885004083f75b2 */ /* 0x0010300008000100 */
[----:B------:R0:W0:Y:S01]  /*03f0*/  SYNCS.EXCH.64 URZ, [UR8+0x38860], UR6 ;  /* 0x03886006083f75b2 */ /* 0x0000220008000100 */
[----:B------:R0:W0:Y:S01]  /*0400*/  SYNCS.EXCH.64 URZ, [UR8+0x38858], UR4 ;  /* 0x03885804083f75b2 */ /* 0x0000220008000100 */
[----:B------:R0:W0:Y:S01]  /*0410*/  SYNCS.EXCH.64 URZ, [UR8+0x38868], UR6 ;  /* 0x03886806083f75b2 */ /* 0x0000220008000100 */
[----:B------:R-:W-:Y:S01]  /*0420*/  NOP ;  /* 0x0000000000007918 */ /* 0x000fe20000000000 */
.L_x_1:
[----:B------:R-:W5:Y:S01]  /*0430*/  SHFL.IDX PT, R3, R0, RZ, 0x1f ;  /* 0x00001fff00037589 */ /* 0x000f6200000e0000 */
[----:B------:R-:W-:Y:S01]  /*0440*/  NOP ;  /* 0x0000000000007918 */ /* 0x000fe20000000000 */
[----:B-----5:R-:W-:-:S13]  /*0450*/  ISETP.NE.AND P0, PT, R3, RZ, PT ;  /* 0x000000ff0300720c */ /* 0x020fda0003f05270 */
[----:B------:R-:W-:Y:S05]  /*0460*/  @P0 BRA `(.L_x_2) ;  /* 0x0000000000380947 */ /* 0x000fea0003800000 */
[----:B0-----:R-:W0:Y:S01]  /*0470*/  S2UR UR5, SR_CgaCtaId ;  /* 0x00000000000579c3 */ /* 0x001e220000008800 */
[----:B------:R-:W-:Y:S01]  /*0480*/  UMOV UR4, 0x400 ;  /* 0x0000040000047882 */ /* 0x000fe20000000000 */
[----:B------:R-:W-:Y:S01]  /*0490*/  UMOV UR7, 0x80 ;  /* 0x0000008000077882 */ /* 0x000fe20000000000 */
[----:B------:R-:W-:Y:S01]  /*04a0*/  ELECT P0, URZ, PT ;  /* 0x00000000003f782f */ /* 0x000fe20003800000 */
[----:B0-----:R-:W-:Y:S02]  /*04b0*/  ULEA UR6, UR5, UR4, 0x18 ;  /* 0x0000000405067291 */ /* 0x001fe4000f8ec03f */
[----:B------:R-:W-:-:S04]  /*04c0*/  UIADD3 UR4, -UR7, 0x100000, URZ ;  /* 0x0010000007047890 */ /* 0x000fc8000fffe13f */
[----:B------:R-:W-:Y:S02]  /*04d0*/  USHF.L.U32 UR5, UR4, 0xb, URZ ;  /* 0x0000000b04057899 */ /* 0x000fe4000800063f */
[----:B------:R-:W-:Y:S01]  /*04e0*/  USHF.L.U32 UR4, UR4, 0x1, URZ ;  /* 0x0000000104047899 */ /* 0x000fe2000800063f */
[----:B------:R-:W0:Y:S11]  /*04f0*/  FENCE.VIEW.ASYNC.S ;  /* 0x00000000000073c6 */ /* 0x000e360000000000 */
[----:B0-----:R0:W0:Y:S01]  /*0500*/  SYNCS.EXCH.64 URZ, [UR6+0x38870], UR4 ;  /* 0x03887004063f75b2 */ /* 0x0010220008000100 */
[----:B------:R0:W0:Y:S01]  /*0510*/  SYNCS.EXCH.64 URZ, [UR6+0x38880], UR4 ;  /* 0x03888004063f75b2 */ /* 0x0000220008000100 */
[----:B------:R0:W0:Y:S01]  /*0520*/  SYNCS.EXCH.64 URZ, [UR6+0x38878], UR4 ;  /* 0x03887804063f75b2 */ /* 0x0000220008000100 */
[----:B------:R0:W0:Y:S01]  /*0530*/  SYNCS.EXCH.64 URZ, [UR6+0x38888], UR4 ;  /* 0x03888804063f75b2 */ /* 0x0000220008000100 */
[----:B------:R-:W-:Y:S01]  /*0540*/  NOP ;  /* 0x0000000000007918 */ /* 0x000fe20000000000 */
.L_x_2:
        /* <DEDUP_REMOVED lines=22> */
.L_x_3:
[----:B------:R-:W5:Y:S01]  /*06b0*/  SHFL.IDX PT, R3, R0, RZ, 0x1f ;  /* 0x00001fff00037589 */ /* 0x000f6200000e0000 */
[----:B------:R-:W-:Y:S01]  /*06c0*/  R2UR UR9, R2 ;  /* 0x00000000020972ca */ /* 0x000fe200000e0000 */
        /* <DEDUP_REMOVED lines=21> */
.L_x_4:
[----:B------:R-:W-:Y:S01]  /*0820*/  UISETP.NE.AND UP0, UPT, UR9, URZ, UPT ;  /* 0x0000003f0900728c */ /* 0x000fe2000bf05270 */
[----:B------:R-:W-:Y:S01]  /*0830*/  NOP ;  /* 0x0000000000007918 */ /* 0x000fe20000000000 */
[----:B0-----:R-:W-:Y:S01]  /*0840*/  UMOV UR4, 0x1 ;  /* 0x0000000100047882 */ /* 0x001fe20000000000 */
[----:B------:R-:W-:Y:S01]  /*0850*/  BSSY B6, `(.L_x_5) ;  /* 0x0001031000067945 */ /* 0x000fe20003800000 */
[----:B------:R-:W-:Y:S01]  /*0860*/  USEL UR4, UR4, 0x2, !UP0 ;  /* 0x0000000204047887 */ /* 0x000fe2000c000000 */
[----:B-1234-:R-:W-:Y:S01]  /*0870*/  BAR.SYNC.DEFER_BLOCKING 0x0 ;  /* 0x0000000000007b1d */ /* 0x01efe20000010000 */
[----:B------:R-:W-:-:S04]  /*0880*/  PLOP3.LUT P0, PT, PT, PT, UP0, 0x80, 0x0 ;  /* 0x000000000000781c */ /* 0x000fc80003f0f008 */
[----:B------:R-:W-:-:S05]  /*0890*/  IMAD.U32 R2, RZ, RZ, UR4 ;  /* 0x00000004ff027e24 */ /* 0x000fca000f8e00ff */
[----:B------:R0:W-:Y:S04]  /*08a0*/  STL [R1+0x4], R2 ;  /* 0x0000040201007387 */ /* 0x0001e80000100800 */
[----:B------:R-:W-:Y:S05]  /*08b0*/  @!P0 BRA `(.L_x_6) ;  /* 0x000000c400148947 */ /* 0x000fea0003800000 */
.L_x_7:
[----:B------:R-:W-:-:S08]  /*08c0*/  NOP ;  /* 0x0000000000007918 */ /* 0x000fd00000000000 */
[----:B------:R-:W1:Y:S02]  /*08d0*/  USETMAXREG.TRY_ALLOC.CTAPOOL UP0, 0xe8 ;  /* 0x000000e8000079c8 */ /* 0x000e640008000600 */
[----:B-1----:R-:W-:-:S13]  /*08e0*/  PLOP3.LUT P0, PT, PT, PT, UP0, 0x80, 0x0 ;  /* 0x000000000000781c */ /* 0x002fda0003f0f008 */
[----:B------:R-:W-:Y:S05]  /*08f0*/  @!P0 BRA `(.L_x_7) ;  /* 0xfffffffc00f08947 */ /* 0x000fea000383ffff */
[----:B------:R-:W1:Y:S01]  /*0900*/  S2UR UR6, SR_CTAID.Y ;  /* 0x00000000000679c3 */ /* 0x000e620000002600 */
[----:B------:R-:W-:Y:S02]  /*0910*/  ULDC UR7, c[0x0][0xc50] ;  /* 0x0003140000077ab9 */ /* 0x000fe40000000800 */
[----:B------:R-:W-:-:S05]  /*0920*/  UISETP.NE.AND UP0, UPT, UR7, 0x1, UPT ;  /* 0x000000010700788c */ /* 0x000fca000bf05270 */
[----:B------:R-:W2:Y:S06]  /*0930*/  S2UR UR8, SR_CTAID.Z ;  /* 0x00000000000879c3 */ /* 0x000eac0000002700 */
[----:B------:R-:W-:Y:S01]  /*0940*/  @UP0 ULDC UR4, c[0x0][0xc54] ;  /* 0x0003150000040ab9 */ /* 0x000fe20000000800 */
[----:B------:R-:W-:Y:S01]  /*0950*/  @UP0 ULDC UR9, c[0x0][0xc58] ;  /* 0x0003160000090ab9 */ /* 0x000fe20000000800 */
[----:B-1----:R-:W-:Y:S02]  /*0960*/  UIMAD.WIDE.U32 UR4, UR6, UR4, URZ ;  /* 0x00000004060472a5 */ /* 0x002fe4000f8e003f */
[----:B------:R-:W-:-:S02]  /*0970*/  UMOV UR10, UR6 ;  /* 0x00000006000a7c82 */ /* 0x000fc40008000000 */
[----:B------:R-:W-:Y:S01]  /*0980*/  @UP0 USHF.R.U32.HI UR10, URZ, UR9, UR5 ;  /* 0x000000093f0a0299 */ /* 0x000fe20008011605 */
[----:B------:R-:W-:Y:S06]  /*0990*/  BAR.ARV 0x8, 0x180 ;  /* 0x0206000000007b1d */ /* 0x000fec0000002000 */
[----:B--2---:R-:W-:Y:S01]  /*09a0*/  ISETP.LE.AND P0, PT, RZ, UR8, PT ;  /* 0x00000008ff007c0c */ /* 0x004fe2000bf03270 */
[----:B------:R-:W-:Y:S02]  /*09b0*/  UIADD3 UR4, -UR10, URZ, URZ ;  /* 0x0000003f0a047290 */ /* 0x000fe4000fffe13f */
[----:B------:R-:W-:-:S02]  /*09c0*/  IMAD.U32 R18, RZ, RZ, UR10 ;  /* 0x0000000aff127e24 */ /* 0x000fc4000f8e00ff */
[----:B------:R-:W-:-:S08]  /*09d0*/  UIMAD UR7, UR7, UR4, UR6 ;  /* 0x00000004070772a4 */ /* 0x000fd0000f8e0206 */
[----:B------:R-:W-:Y:S05]  /*09e0*/  @!P0 BRA `(.L_x_8) ;  /* 0x00000100005c8947 */ /* 0x000fea0003800000 */
[----:B------:R-:W-:Y:S01]  /*09f0*/  ULDC.64 UR4, c[0x0][0x418] ;  /* 0x0001060000047ab9 */ /* 0x000fe20000000a00 */
[----:B------:R-:W-:Y:S02]  /*0a00*/  ULOP3.LUT UR9, UR7, 0xffff, URZ, 0xc0, !UPT ;  /* 0x0000ffff07097892 */ /* 0x000fe4000f8ec03f */
[----:B------:R-:W-:-:S03]  /*0a10*/  UISETP.NE.U32.AND UP0, UPT, UR4, URZ, UPT ;  /* 0x0000003f0400728c */ /* 0x000fc6000bf05070 */
[----:B------:R-:W-:Y:S01]  /*0a20*/  ULDC UR4, c[0x0][0x424] ;  /* 0x0001090000047ab9 */ /* 0x000fe20000000800 */
[----:B------:R-:W-:-:S03]  /*0a30*/  UISETP.NE.AND.EX UP0, UPT, UR5, URZ, UPT, UP0 ;  /* 0x0000003f0500728c */ /* 0x000fc6000bf05300 */
[----:B------:R-:W-:Y:S01]  /*0a40*/  ULDC UR5, c[0x0][0x2f0] ;  /* 0x0000bc0000057ab9 */ /* 0x000fe20000000800 */
[----:B------:R-:W-:-:S04]  /*0a50*/  USEL UR4, UR4, 0x1, UP0 ;  /* 0x0000000104047887 */ /* 0x000fc80008000000 */
[----:B------:R-:W-:-:S04]  /*0a60*/  UIMAD UR6, UR4, UR5, URZ ;  /* 0x00000005040672a4 */ /* 0x000fc8000f8e023f */
[----:B------:R-:W-:Y:S02]  /*0a70*/  UISETP.GE.AND UP0, UPT, UR6, 0x1, UPT ;  /* 0x000000010600788c */ /* 0x000fe4000bf06270 */
[----:B------:R-:W-:Y:S02]  /*0a80*/  UIADD3 UR4, UR6, 0x4f, URZ ;  /* 0x0000004f06047890 */ /* 0x000fe4000fffe03f */
[----:B------:R-:W-:Y:S02]  /*0a90*/  MOV R23, UR6 ;  /* 0x0000000600177c02 */ /* 0x000fe40008000f00 */
[----:B------:R-:W-:Y:S01]  /*0aa0*/  PLOP3.LUT P0, PT, PT, PT, UP0, 0x80, 0x0 ;  /* 0x000000000000781c */ /* 0x000fe20003f0f008 */
[----:B------:R-:W-:-:S04]  /*0ab0*/  UIMAD.WIDE UR4, UR4, 0x66666667, URZ ;  /* 0x66666667040478a5 */ /* 0x000fc8000f8e023f */
[----:B------:R-:W-:-:S03]  /*0ac0*/  USHF.R.U32.HI UR6, URZ, 0x1f, UR5 ;  /* 0x0000001f3f067899 */ /* 0x000fc60008011605 */
[----:B------:R-:W-:Y:S01]  /*0ad0*/  UMOV UR4, URZ ;  /* 0x0000003f00047c82 */ /* 0x000fe20008000000 */
[----:B------:R-:W-:-:S04]  /*0ae0*/  ULEA.HI.SX32 UR6, UR5, UR6, 0x1b ;  /* 0x0000000605067291 */ /* 0x000fc8000f8fda3f */
[----:B------:R-:W-:Y:S08]  /*0af0*/  @!P0 BRA `(.L_x_9) ;  /* 0x0000000000908947 */ /* 0x000ff00003800000 */
[----:B------:R-:W-:Y:S01]  /*0b00*/  USHF.R.U32.HI UR7, URZ, 0x10, UR7 ;  /* 0x000000103f077899 */ /* 0x000fe20008011607 */
[----:B------:R-:W-:-:S03]  /*0b10*/  UMOV UR4, URZ ;  /* 0x0000003f00047c82 */ /* 0x000fc60008000000 */
[----:B------:R-:W-:-:S11]  /*0b20*/  UISETP.NE.AND UP0, UPT, UR7, URZ, UPT ;  /* 0x0000003f0700728c */ /* 0x000fd6000bf05270 */
[----:B------:R-:W-:Y:S02]  /*0b30*/  @!UP0 ULDC UR7, c[0x0][0x9f0] ;  /* 0x00027c0000078ab9 */ /* 0x000fe40000000800 */
[----:B------:R-:W-:Y:S01]  /*0b40*/  IMAD.U32 R3, RZ, RZ, UR7 ;  /* 0x00000007ff037e24 */ /* 0x000fe2000f8e00ff */
[----:B------:R-:W-:-:S04]  /*0b50*/  UIADD3 UR8, UR6, -0x1, UR7 ;  /* 0xffffffff06087890 */ /* 0x000fc8000fffe007 */
[-C--:B------:R-:W-:Y:S02]  /*0b60*/  IABS R0, R3.reuse ;  /* 0x0000000300007213 */ /* 0x080fe40000000000 */
[----:B------:R-:W-:Y:S01]  /*0b70*/  IMAD.U32 R4, RZ, RZ, UR8 ;  /* 0x00000008ff047e24 */ /* 0x000fe2000f8e00ff */
[----:B------:R-:W-:Y:S01]  /*0b80*/  IABS R5, R3 ;  /* 0x0000000300057213 */ /* 0x000fe20000000000 */
[----:B------:R-:W-:Y:S01]  /*0b90*/  ULOP3.LUT UR8, UR8, UR7, URZ, 0x3c, !UPT ;  /* 0x0000000708087292 */ /* 0x000fe2000f8e3c3f */
[----:B------:R-:W-:Y:S02]  /*0ba0*/  R2UR UR12, R0 ;  /* 0x00000000000c72ca */ /* 0x000fe400000e0000 */
[----:B------:R-:W-:-:S04]  /*0bb0*/  IABS R4, R4 ;  /* 0x0000000400047213 */ /* 0x000fc80000000000 */
[----:B------:R-:W-:-:S04]  /*0bc0*/  MOV R3, R4 ;  /* 0x0000000400037202 */ /* 0x000fc80000000f00 */
[----:B------:R-:W-:-:S03]  /*0bd0*/  R2UR UR11, R3 ;  /* 0x00000000030b72ca */ /* 0x000fc600000e0000 */
[----:B------:R-:W1:Y:S08]  /*0be0*/  I2F.RP R0, UR12 ;  /* 0x0000000c00007d06 */ /* 0x000e700008209400 */
[----:B-1----:R-:W0:Y:S02]  /*0bf0*/  MUFU.RCP R0, R0 ;  /* 0x0000000000007308 */ /* 0x002e240000001000 */
[----:B0-----:R-:W-:-:S02]  /*0c00*/  VIADD R2, R0, 0xffffffe ;  /* 0x0ffffffe00027836 */ /* 0x001fc40000000000 */
[----:B------:R-:W-:-:S04]  /*0c10*/  IMAD.MOV R0, RZ, RZ, -R5 ;  /* 0x000000ffff007224 */ /* 0x000fc800078e0a05 */
[----:B------:R-:W0:Y:S02]  /*0c20*/  F2I.FTZ.U32.TRUNC.NTZ R2, R2 ;  /* 0x0000000200027305 */ /* 0x000e24000021f000 */
[----:B0-----:R-:W-:-:S13]  /*0c30*/  R2UR UR5, R2 ;  /* 0x00000000020572ca */ /* 0x001fda00000e0000 */
[----:B------:R-:W-:-:S04]  /*0c40*/  UIADD3 UR10, URZ, -UR5, URZ ;  /* 0x800000053f0a7290 */ /* 0x000fc8000fffe03f */
[----:B------:R-:W-:-:S04]  /*0c50*/  UIMAD UR10, UR10, UR12, URZ ;  /* 0x0000000c0a0a72a4 */ /* 0x000fc8000f8e023f */
[----:B------:R-:W-:-:S03]  /*0c60*/  UIMAD.WIDE.U32 UR4, UR5, UR10, UR4 ;  /* 0x0000000a050472a5 */ /* 0x000fc6000f8e0004 */
[----:B------:R-:W-:Y:S01]  /*0c70*/  R2UR UR10, R0 ;  /* 0x00000000000a72ca */ /* 0x000fe200000e0000 */
[----:B------:R-:W-:-:S12]  /*0c80*/  UIMAD.WIDE.U32 UR4, UR5, UR11, URZ ;  /* 0x0000000b050472a5 */ /* 0x000fd8000f8e003f */
[----:B------:R-:W-:-:S04]  /*0c90*/  UIMAD UR4, UR5, UR10, UR11 ;  /* 0x0000000a050472a4 */ /* 0x000fc8000f8e020b */
[----:B------:R-:W-:-:S11]  /*0ca0*/  UISETP.GT.U32.AND UP0, UPT, UR12, UR4, UPT ;  /* 0x000000040c00728c */ /* 0x000fd6000bf04070 */
[----:B------:R-:W-:Y:S02]  /*0cb0*/  @!UP0 UIADD3 UR4, UR4, -UR12, URZ ;  /* 0x8000000c04048290 */ /* 0x000fe4000fffe03f */
[----:B------:R-:W-:Y:S02]  /*0cc0*/  @!UP0 UIADD3 UR5, UR5, 0x1, URZ ;  /* 0x0000000105058890 */ /* 0x000fe4000fffe03f */
[----:B------:R-:W-:Y:S02]  /*0cd0*/  UISETP.GE.U32.AND UP1, UPT, UR4, UR12, UPT ;  /* 0x0000000c0400728c */ /* 0x000fe4000bf26070 */
[----:B------:R-:W-:-:S09]  /*0ce0*/  UISETP.GE.AND UP0, UPT, UR8, URZ, UPT ;  /* 0x0000003f0800728c */ /* 0x000fd2000bf06270 */
[----:B------:R-:W-:Y:S02]  /*0cf0*/  @UP1 UIADD3 UR5, UR5, 0x1, URZ ;  /* 0x0000000105051890 */ /* 0x000fe4000fffe03f */
[----:B------:R-:W-:-:S05]  /*0d00*/  UISETP.NE.AND UP1, UPT, UR7, URZ, UPT ;  /* 0x0000003f0700728c */ /* 0x000fca000bf25270 */
[----:B------:R-:W-:Y:S02]  /*0d10*/  UMOV UR4, UR5 ;  /* 0x0000000500047c82 */ /* 0x000fe40008000000 */
[----:B------:R-:W-:-:S04]  /*0d20*/  @!UP0 UIADD3 UR4, -UR4, URZ, URZ ;  /* 0x0000003f04048290 */ /* 0x000fc8000fffe13f */
[----:B------:R-:W-:-:S12]  /*0d30*/  @!UP1 ULOP3.LUT UR4, URZ, UR7, URZ, 0x33, !UPT ;  /* 0x000000073f049292 */ /* 0x000fd8000f8e333f */
.L_x_9:
[----:B------:R-:W-:Y:S01]  /*0d40*/  UIMAD UR5, UR9, UR4, URZ ;  /* 0x00000004090572a4 */ /* 0x000fe2000f8e023f */
[----:B------:R-:W-:Y:S01]  /*0d50*/  IMAD.U32 R0, RZ, RZ, UR6 ;  /* 0x00000006ff007e24 */ /* 0x000fe2000f8e00ff */
[----:B------:R-:W-:Y:S01]  /*0d60*/  PLOP3.LUT P0, PT, PT, PT, PT, 0x80, 0x0 ;  /* 0x000000000000781c */ /* 0x000fe20003f0f070 */
[----:B------:R-:W-:Y:S01]  /*0d70*/  IMAD.U32 R3, RZ, RZ, UR4 ;  /* 0x00000004ff037e24 */ /* 0x000fe2000f8e00ff */
[----:B------:R-:W-:Y:S01]  /*0d80*/  CS2R R150, SRZ ;  /* 0x0000000000967805 */ /* 0x000fe2000001ff00 */
[----:B------:R-:W-:Y:S01]  /*0d90*/  VIADD R19, R25, 0xffffff80 ;  /* 0xffffff8019137836 */ /* 0x000fe20000000000 */
[----:B------:R-:W-:Y:S01]  /*0da0*/  MOV R17, UR5 ;  /* 0x0000000500117c02 */ /* 0x000fe20008000f00 */
[----:B0-----:R-:W-:Y:S01]  /*0db0*/  IMAD.MOV.U32 R2, RZ, RZ, RZ ;  /* 0x000000ffff027224 */ /* 0x001fe200078e00ff */
[----:B------:R-:W-:Y:S02]  /*0dc0*/  VIADDMNMX R0, R3, UR5, R0, PT ;  /* 0x0000000503007c46 */ /* 0x000fe4000b800100 */
[----:B------:R-:W-:-:S02]  /*0dd0*/  CS2R R148, SRZ ;  /* 0x0000000000947805 */ /* 0x000fc4000001ff00 */
[----:B------:R-:W-:Y:S02]  /*0de0*/  CS2R R146, SRZ ;  /* 0x0000000000927805 */ /* 0x000fe4000001ff00 */
[----:B------:R-:W-:Y:S02]  /*0df0*/  CS2R R144, SRZ ;  /* 0x0000000000907805 */ /* 0x000fe4000001ff00 */
[----:B------:R-:W-:Y:S01]  /*0e00*/  R2UR UR60, R0 ;  /* 0x00000000003c72ca */ /* 0x000fe200000e0000 */
[----:B------:R-:W-:Y:S01]  /*0e10*/  IMAD.MOV.U32 R0, RZ, RZ, RZ ;  /* 0x000000ffff007224 */ /* 0x000fe200078e00ff */
[----:B------:R-:W-:Y:S02]  /*0e20*/  CS2R R142, SRZ ;  /* 0x00000000008e7805 */ /* 0x000fe4000001ff00 */
[----:B------:R-:W-:Y:S02]  /*0e30*/  CS2R R140, SRZ ;  /* 0x00000000008c7805 */ /* 0x000fe4000001ff00 */
[----:B------:R-:W-:-:S02]  /*0e40*/  CS2R R138, SRZ ;  /* 0x00000000008a7805 */ /* 0x000fc4000001ff00 */
[----:B------:R-:W-:Y:S02]  /*0e50*/  CS2R R136, SRZ ;  /* 0x0000000000887805 */ /* 0x000fe4000001ff00 */
[----:B------:R-:W-:Y:S02]  /*0e60*/  CS2R R134, SRZ ;  /* 0x0000000000867805 */ /* 0x000fe4000001ff00 */
[----:B------:R-:W-:Y:S02]  /*0e70*/  CS2R R132, SRZ ;  /* 0x0000000000847805 */ /* 0x000fe4000001ff00 */
[----:B------:R-:W-:Y:S02]  /*0e80*/  CS2R R130, SRZ ;  /* 0x0000000000827805 */ /* 0x000fe4000001ff00 */
[----:B------:R-:W-:Y:S02]  /*0e90*/  CS2R R128, SRZ ;  /* 0x0000000000807805 */ /* 0x000fe4000001ff00 */
[----:B------:R-:W-:-:S02]  /*0ea0*/  CS2R R126, SRZ ;  /* 0x00000000007e7805 */ /* 0x000fc4000001ff00 */
[----:B------:R-:W-:Y:S02]  /*0eb0*/  CS2R R124, SRZ ;  /* 0x00000000007c7805 */ /* 0x000fe4000001ff00 */
[----:B------:R-:W-:Y:S01]  /*0ec0*/  CS2R R122, SRZ ;  /* 0x00000000007a7805 */ /* 0x000fe2000001ff00 */
[----:B------:R-:W-:Y:S01]  /*0ed0*/  UISETP.GT.AND UP0, UPT, UR60, UR5, UPT ;  /* 0x000000053c00728c */ /* 0x000fe2000bf04270 */
[----:B------:R-:W-:Y:S02]  /*0ee0*/  CS2R R120, SRZ ;  /* 0x0000000000787805 */ /* 0x000fe4000001ff00 */
[----:B------:R-:W-:Y:S02]  /*0ef0*/  CS2R R118, SRZ ;  /* 0x0000000000767805 */ /* 0x000fe4000001ff00 */
[----:B------:R-:W-:Y:S02]  /*0f00*/  CS2R R116, SRZ ;  /* 0x0000000000747805 */ /* 0x000fe4000001ff00 */
[----:B------:R-:W-:-:S02]  /*0f10*/  CS2R R114, SRZ ;  /* 0x0000000000727805 */ /* 0x000fc4000001ff00 */
[----:B------:R-:W-:Y:S02]  /*0f20*/  CS2R R112, SRZ ;  /* 0x0000000000707805 */ /* 0x000fe4000001ff00 */
[----:B------:R-:W-:Y:S02]  /*0f30*/  PLOP3.LUT P1, PT, PT, PT, UP0, 0x80, 0x0 ;  /* 0x000000000000781c */ /* 0x000fe40003f2f008 */
[----:B------:R-:W-:Y:S02]  /*0f40*/  CS2R R110, SRZ ;  /* 0x00000000006e7805 */ /* 0x000fe4000001ff00 */
        /* <DEDUP_REMOVED lines=42> */
[----:B------:R-:W-:Y:S01]  /*11f0*/  CS2R R24, SRZ ;  /* 0x0000000000187805 */ /* 0x000fe2000001ff00 */
[----:B------:R-:W-:Y:S06]  /*1200*/  @!P1 BRA `(.L_x_10) ;  /* 0x0000009400649947 */ /* 0x000fec0003800000 */
[----:B------:R-:W-:Y:S01]  /*1210*/  SHF.R.S32.HI R0, RZ, 0x1f, R19 ;  /* 0x0000001fff007819 */ /* 0x000fe20000011413 */
[----:B------:R-:W0:Y:S01]  /*1220*/  S2UR UR7, SR_CgaCtaId ;  /* 0x00000000000779c3 */ /* 0x000e220000008800 */
[----:B------:R-:W-:Y:S02]  /*1230*/  UMOV UR6, 0x400 ;  /* 0x0000040000067882 */ /* 0x000fe40000000000 */
[----:B------:R-:W-:-:S04]  /*1240*/  LEA.HI R22, R0, R19, RZ, 0x7 ;  /* 0x0000001300167211 */ /* 0x000fc800078f38ff */
[----:B------:R-:W-:-:S06]  /*1250*/  SHF.R.S32.HI R0, RZ, 0x7, R22 ;  /* 0x00000007ff007819 */ /* 0x000fcc0000011416 */
[----:B------:R-:W1:Y:S01]  /*1260*/  SHFL.IDX PT, R0, R0, RZ, 0x1f ;  /* 0x00001fff00007589 */ /* 0x000e6200000e0000 */
[----:B0-----:R-:W-:-:S04]  /*1270*/  ULEA UR8, UR7, UR6, 0x18 ;  /* 0x0000000607087291 */ /* 0x001fc8000f8ec03f */
[----:B------:R-:W-:Y:S02]  /*1280*/  UIADD3 UR6, UR8, 0x14400, URZ ;  /* 0x0001440008067890 */ /* 0x000fe4000fffe03f */
[----:B------:R-:W-:Y:S02]  /*1290*/  MOV R16, UR8 ;  /* 0x0000000800107c02 */ /* 0x000fe40008000f00 */
[----:B------:R-:W-:Y:S01]  /*12a0*/  ULOP3.LUT UP0, URZ, UR6, 0x9f, URZ, 0xc0, !UPT ;  /* 0x0000009f063f7892 */ /* 0x000fe2000f80c03f */
[----:B-1----:R-:W-:-:S05]  /*12b0*/  R2UR UR4, R0 ;  /* 0x00000000000472ca */ /* 0x002fca00000e0000 */
[----:B------:R-:W-:-:S08]  /*12c0*/  PLOP3.LUT P0, PT, PT, PT, UP0, 0x80, 0x0 ;  /* 0x000000000000781c */ /* 0x000fd00003f0f008 */
[----:B------:R-:W-:-:S04]  /*12d0*/  ULEA.HI UR5, UR4, UR4, URZ, 0x1 ;  /* 0x0000000404057291 */ /* 0x000fc8000f8f083f */
[----:B------:R-:W-:-:S04]  /*12e0*/  ULOP3.LUT UR5, UR5, 0x1e, URZ, 0xc0, !UPT ;  /* 0x0000001e05057892 */ /* 0x000fc8000f8ec03f */
[----:B------:R-:W-:-:S04]  /*12f0*/  UIADD3 UR5, UR4, -UR5, URZ ;  /* 0x8000000504057290 */ /* 0x000fc8000fffe03f */
[----:B------:R-:W-:-:S04]  /*1300*/  ULEA UR5, UR5, UR6, 0xd ;  /* 0x0000000605057291 */ /* 0x000fc8000f8e683f */
[----:B------:R-:W-:-:S04]  /*1310*/  USHF.R.U32.HI UR5, URZ, 0x4, UR5 ;  /* 0x000000043f057899 */ /* 0x000fc80008011605 */
[----:B------:R-:W-:Y:S01]  /*1320*/  ULOP3.LUT UR36, UR5, 0x3fff, URZ, 0xc0, !UPT ;  /* 0x00003fff05247892 */ /* 0x000fe2000f8ec03f */
[----:B------:R-:W-:Y:S11]  /*1330*/  @!P0 BRA `(.L_x_11) ;  /* 0x0000000000408947 */ /* 0x000ff60003800000 */
[----:B------:R-:W-:Y:S01]  /*1340*/  MOV R0, 0x0 ;  /* 0x0000000000007802 */ /* 0x000fe20000000f00 */
[----:B------:R-:W-:Y:S01]  /*1350*/  ULDC.64 UR4, c[0x4][0x138] ;  /* 0x01004e0000047ab9 */ /* 0x000fe20000000a00 */
[----:B------:R-:W-:Y:S01]  /*1360*/  ULDC.64 UR6, c[0x4][0xb8] ;  /* 0x01002e0000067ab9 */ /* 0x000fe20000000a00 */
[----:B------:R-:W-:Y:S01]  /*1370*/  IMAD.U32 R4, RZ, RZ, UR4 ;  /* 0x00000004ff047e24 */ /* 0x000fe2000f8e00ff */
[----:B------:R0:W1:Y:S01]  /*1380*/  LDC.64 R2, c[0x4][R0] ;  /* 0x0100000000027b82 */ /* 0x0000620000000a00 */
[----:B------:R-:W-:Y:S01]  /*1390*/  IMAD.U32 R5, RZ, RZ, UR5 ;  /* 0x00000005ff057e24 */ /* 0x000fe2000f8e00ff */
[----:B------:R-:W-:Y:S01]  /*13a0*/  ULDC.64 UR4, c[0x4][0x140] ;  /* 0x0100500000047ab9 */ /* 0x000fe20000000a00 */
[----:B------:R-:W-:Y:S01]  /*13b0*/  IMAD.U32 R10, RZ, RZ, UR6 ;  /* 0x00000006ff0a7e24 */ /* 0x000fe2000f8e00ff */
[----:B------:R-:W-:Y:S01]  /*13c0*/  MOV R7, UR5 ;  /* 0x0000000500077c02 */ /* 0x000fe20008000f00 */
[----:B------:R-:W-:Y:S01]  /*13d0*/  IMAD.U32 R6, RZ, RZ, UR4 ;  /* 0x00000004ff067e24 */ /* 0x000fe2000f8e00ff */
[----:B------:R-:W-:Y:S01]  /*13e0*/  MOV R12, 0x1 ;  /* 0x00000001000c7802 */ /* 0x000fe20000000f00 */
[----:B------:R-:W-:-:S02]  /*13f0*/  IMAD.U32 R11, RZ, RZ, UR7 ;  /* 0x00000007ff0b7e24 */ /* 0x000fc4000f8e00ff */
[----:B------:R-:W-:Y:S02]  /*1400*/  IMAD.MOV.U32 R8, RZ, RZ, 0x70 ;  /* 0x00000070ff087424 */ /* 0x000fe400078e00ff */
[----:B0-----:R-:W-:-:S07]  /*1410*/  IMAD.MOV.U32 R13, RZ, RZ, RZ ;  /* 0x000000ffff0d7224 */ /* 0x001fce00078e00ff */
[----:B------:R-:W-:-:S07]  /*1420*/  LEPC R20, `(.L_x_11) ;  /* 0x000000001014794e */ /* 0x000fce0000000000 */
[----:B-1----:R-:W-:Y:S05]  /*1430*/  CALL.ABS.NOINC R2 ;  /* 0x0000000002007343 */ /* 0x002fea0003c00000 */
.L_x_11:
[----:B------:R-:W-:Y:S02]  /*1440*/  R2UR UR4, R16 ;  /* 0x00000000100472ca */ /* 0x000fe400000e0000 */
[----:B------:R-:W-:-:S11]  /*1450*/  SHF.L.U32 R0, RZ, 0x1f, RZ ;  /* 0x0000001fff007819 */ /* 0x000fd600000006ff */
[----:B------:R-:W0:Y:S02]  /*1460*/  SYNCS.PHASECHK.TRANS64.TRYWAIT P0, [UR4+0x38800], R0 ;  /* 0x03880000ff0075a7 */ /* 0x000e240008000144 */
[----:B0-----:R-:W-:Y:S05]  /*1470*/  @!P0 BRA `(.L_x_12) ;  /* 0x000000f400c08947 */ /* 0x001fea0003800000 */
.L_x_87:
[----:B------:R-:W2:Y:S02]  /*1480*/  LDL R2, [R1+0x4] ;  /* 0x0000040001027983 */ /* 0x000ea40000100800 */
[----:B--2---:R-:W-:-:S13]  /*1490*/  R2UR UR4, R2 ;  /* 0x00000000020472ca */ /* 0x004fda00000e0000 */
[----:B------:R-:W-:-:S06]  /*14a0*/  ULOP3.LUT UR4, UR4, 0x1, URZ, 0xfc, !UPT ;  /* 0x0000000104047892 */ /* 0x000fcc000f8efc3f */
[----:B------:R-:W-:-:S05]  /*14b0*/  IMAD.U32 R2, RZ, RZ, UR4 ;  /* 0x00000004ff027e24 */ /* 0x000fca000f8e00ff */
[----:B------:R-:W-:-:S13]  /*14c0*/  ISETP.NE.AND P0, PT, R2, 0x3, PT ;  /* 0x000000030200780c */ /* 0x000fda0003f05270 */
[----:B------:R-:W-:Y:S05]  /*14d0*/  @!P0 BRA `(.L_x_13) ;  /* 0x0000000000048947 */ /* 0x000fea0003800000 */
[----:B------:R-:W-:Y:S01]  /*14e0*/  BPT.TRAP 0x1 ;  /* 0x000000040000795c */ /* 0x000fe20000300000 */
.L_x_13:
[----:B------:R-:W-:-:S13]  /*14f0*/  R2UR UR4, R16 ;  /* 0x00000000100472ca */ /* 0x000fda00000e0000 */
[----:B------:R1:W2:Y:S01]  /*1500*/  SYNCS.PHASECHK.TRANS64.TRYWAIT P1, [UR4+0x38830], R0 ;  /* 0x03883000ff0075a7 */ /* 0x0002a20008020144 */
[----:B------:R-:W-:Y:S05]  /*1510*/  @!P0 BRA `(.L_x_14) ;  /* 0x0000000000048947 */ /* 0x000fea0003800000 */
[----:B------:R-:W-:Y:S01]  /*1520*/  BPT.TRAP 0x1 ;  /* 0x000000040000795c */ /* 0x000fe20000300000 */
.L_x_14:
[----:B------:R-:W-:Y:S01]  /*1530*/  IMAD.U32 R4, RZ, RZ, UR36 ;  /* 0x00000024ff047e24 */ /* 0x000fe2000f8e00ff */
[----:B------:R-:W-:Y:S01]  /*1540*/  MOV R8, RZ ;  /* 0x000000ff00087202 */ /* 0x000fe20000000f00 */
[----:B--2---:R-:W-:Y:S06]  /*1550*/  @P1 BRA `(.L_x_15) ;  /* 0x00000000000c1947 */ /* 0x004fec0003800000 */
[----:B------:R-:W-:-:S13]  /*1560*/  R2UR UR4, R16 ;  /* 0x00000000100472ca */ /* 0x000fda00000e0000 */
[----:B------:R-:W2:Y:S02]  /*1570*/  SYNCS.PHASECHK.TRANS64.TRYWAIT P1, [UR4+0x38830], R0 ;  /* 0x03883000ff0075a7 */ /* 0x000ea40008020144 */
[----:B--2---:R-:W-:Y:S05]  /*1580*/  @!P1 BRA `(.L_x_16) ;  /* 0x000000f400989947 */ /* 0x004fea0003800000 */
.L_x_15:
[----:B------:R-:W-:Y:S05]  /*1590*/  WARPSYNC.ALL ;  /* 0x0000000000007948 */ /* 0x000fea0003800000 */
[----:B------:R-:W-:Y:S01]  /*15a0*/  IMAD.MOV.U32 R151, RZ, RZ, RZ ;  /* 0x000000ffff977224 */ /* 0x000fe200078e00ff */
[----:B------:R-:W-:Y:S01]  /*15b0*/  LOP3.LUT R4, R4, 0x10000, RZ, 0xfc, !PT ;  /* 0x0001000004047812 */ /* 0x000fe200078efcff */
[----:B------:R-:W-:Y:S01]  /*15c0*/  IMAD.MOV.U32 R5, RZ, RZ, 0x40000040 ;  /* 0x40000040ff057424 */ /* 0x000fe200078e00ff */
[----:B------:R-:W-:Y:S01]  /*15d0*/  R2UR UR4, R16 ;  /* 0x00000000100472ca */ /* 0x000fe200000e0000 */
[----:B------:R-:W-:Y:S01]  /*15e0*/  WARPGROUP.ARRIVE ;  /* 0x00000000000079c5 */ /* 0x000fe20000000000 */
[C---:B------:R-:W-:Y:S01]  /*15f0*/  R2UR UR8, R4.reuse ;  /* 0x00000000040872ca */ /* 0x040fe200000e0000 */
[----:B------:R-:W-:Y:S01]  /*1600*/  UMOV UR11, 0x40000040 ;  /* 0x40000040000b7882 */ /* 0x000fe20000000000 */
        /* <DEDUP_REMOVED lines=9> */
[----:B------:R-:W-:Y:S01]  /*16a0*/  UIADD3 UR4, UR4, 0x24400, URZ ;  /* 0x0002440004047890 */ /* 0x000fe2000fffe03f */
[C---:B------:R-:W-:Y:S01]  /*16b0*/  R2UR UR20, R4.reuse ;  /* 0x00000000041472ca */ /* 0x040fe200000e0000 */
[----:B------:R-:W-:Y:S01]  /*16c0*/  UMOV UR29, 0x40000040 ;  /* 0x40000040001d7882 */ /* 0x000fe20000000000 */
[C---:B------:R-:W-:Y:S01]  /*16d0*/  R2UR UR21, R5.reuse ;  /* 0x00000000051572ca */ /* 0x040fe200000e0000 */
[----:B------:R-:W-:Y:S01]  /*16e0*/  USHF.R.U32.HI UR4, URZ, 0x4, UR4 ;  /* 0x000000043f047899 */ /* 0x000fe20008011604 */
[C---:B------:R-:W-:Y:S01]  /*16f0*/  R2UR UR16, R4.reuse ;  /* 0x00000000041072ca */ /* 0x040fe200000e0000 */
[----:B------:R-:W-:Y:S01]  /*1700*/  UMOV UR31, 0x40000040 ;  /* 0x40000040001f7882 */ /* 0x000fe20000000000 */
[----:B------:R-:W-:Y:S01]  /*1710*/  R2UR UR17, R5 ;  /* 0x00000000051172ca */ /* 0x000fe200000e0000 */
[----:B------:R-:W-:Y:S01]  /*1720*/  ULOP3.LUT UR4, UR4, 0x3fff, URZ, 0xc0, !UPT ;  /* 0x00003fff04047892 */ /* 0x000fe2000f8ec03f */
[----:B------:R-:W-:Y:S01]  /*1730*/  R2UR UR6, R4 ;  /* 0x00000000040672ca */ /* 0x000fe200000e0000 */
[----:B------:R-:W-:Y:S01]  /*1740*/  UMOV UR35, 0x40000040 ;  /* 0x4000004000237882 */ /* 0x000fe20000000000 */
[----:B------:R-:W-:Y:S01]  /*1750*/  MOV R13, UR29 ;  /* 0x0000001d000d7c02 */ /* 0x000fe20008000f00 */
[----:B------:R-:W-:Y:S01]  /*1760*/  ULOP3.LUT UR61, UR4, 0x10000, URZ, 0xfc, !UPT ;  /* 0x00010000043d7892 */ /* 0x000fe2000f8efc3f */
[----:B------:R-:W-:Y:S01]  /*1770*/  UMOV UR39, 0x40000040 ;  /* 0x4000004000277882 */ /* 0x000fe20000000000 */
[----:B------:R-:W-:-:S02]  /*1780*/  UMOV UR43, 0x40000040 ;  /* 0x40000040002b7882 */ /* 0x000fc40000000000 */
[----:B------:R-:W-:Y:S02]  /*1790*/  UIADD3 UR4, UR61, 0x80, URZ ;  /* 0x000000803d047890 */ /* 0x000fe4000fffe03f */
[----:B------:R-:W-:Y:S02]  /*17a0*/  UIADD3 UR26, UR61, 0x100, URZ ;  /* 0x000001003d1a7890 */ /* 0x000fe4000fffe03f */
[----:B------:R-:W-:Y:S01]  /*17b0*/  UMOV UR10, UR61 ;  /* 0x0000003d000a7c82 */ /* 0x000fe20008000000 */
[----:B------:R-:W-:Y:S01]  /*17c0*/  UIADD3 UR22, UR61, 0x180, URZ ;  /* 0x000001803d167890 */ /* 0x000fe2000fffe03f */
[----:B------:R-:W-:Y:S01]  /*17d0*/  HGMMA.64x16x16.F32 R56, gdesc[UR8], RZ, !UPT, gsb0 ;  /* 0x00200000083879f0 */ /* 0x000fe2000c0008ff */
[----:B------:R-:W-:Y:S01]  /*17e0*/  UMOV UR14, UR4 ;  /* 0x00000004000e7c82 */ /* 0x000fe20008000000 */
[----:B------:R-:W-:Y:S02]  /*17f0*/  UIADD3 UR18, UR61, 0x200, URZ ;  /* 0x000002003d127890 */ /* 0x000fe4000fffe03f */
[----:B------:R-:W-:-:S02]  /*1800*/  UIADD3 UR4, UR6, 0x2, URZ ;  /* 0x0000000206047890 */ /* 0x000fc4000fffe03f */
[----:B------:R-:W-:Y:S01]  /*1810*/  UIADD3 UR10, UR61, 0x102, URZ ;  /* 0x000001023d0a7890 */ /* 0x000fe2000fffe03f */
[----:B------:R-:W-:Y:S01]  /*1820*/  UMOV UR9, UR29 ;  /* 0x0000001d00097c82 */ /* 0x000fe20008000000 */
[----:B------:R-:W-:Y:S01]  /*1830*/  UMOV UR11, 0x40000040 ;  /* 0x40000040000b7882 */ /* 0x000fe20000000000 */
[----:B------:R-:W-:Y:S02]  /*1840*/  UIADD3 UR5, UR61, 0x202, URZ ;  /* 0x000002023d057890 */ /* 0x000fe4000fffe03f */
[----:B------:R-:W-:Y:S01]  /*1850*/  UMOV UR28, UR4 ;  /* 0x00000004001c7c82 */ /* 0x000fe20008000000 */
[----:B------:R-:W-:Y:S01]  /*1860*/  UIADD3 UR4, UR61, 0x182, URZ ;  /* 0x000001823d047890 */ /* 0x000fe2000fffe03f */
[----:B------:R-:W-:Y:S01]  /*1870*/  IMAD.U32 R12, RZ, RZ, UR28 ;  /* 0x0000001cff0c7e24 */ /* 0x000fe2000f8e00ff */
[----:B------:R-:W-:Y:S01]  /*1880*/  UMOV UR8, UR28 ;  /* 0x0000001c00087c82 */ /* 0x000fe20008000000 */
[----:B------:R-:W-:Y:S02]  /*1890*/  UIADD3 UR7, UR61, 0x184, URZ ;  /* 0x000001843d077890 */ /* 0x000fe4000fffe03f */
[----:B------:R-:W-:-:S02]  /*18a0*/  UIADD3 UR30, UR61, 0x384, URZ ;  /* 0x000003843d1e7890 */ /* 0x000fc4000fffe03f */
[----:B------:R-:W-:Y:S02]  /*18b0*/  UIADD3 UR34, UR61, 0x386, URZ ;  /* 0x000003863d227890 */ /* 0x000fe4000fffe03f */
[----:B------:R-:W-:Y:S02]  /*18c0*/  UIADD3 UR38, UR61, 0x600, URZ ;  /* 0x000006003d267890 */ /* 0x000fe4000fffe03f */
[----:B------:R-:W-:Y:S02]  /*18d0*/  UIADD3 UR42, UR61, 0x602, URZ ;  /* 0x000006023d2a7890 */ /* 0x000fe4000fffe03f */
[----:B------:R-:W-:Y:S01]  /*18e0*/  UIADD3 UR46, UR61, 0x604, URZ ;  /* 0x000006043d2e7890 */ /* 0x000fe2000fffe03f */
[----:B------:R-:W-:Y:S01]  /*18f0*/  UMOV UR47, 0x40000040 ;  /* 0x40000040002f7882 */ /* 0x000fe20000000000 */
[----:B------:R-:W-:Y:S01]  /*1900*/  UIADD3 UR50, UR61, 0x506, URZ ;  /* 0x000005063d327890 */ /* 0x000fe2000fffe03f */
[----:B------:R-:W-:Y:S01]  /*1910*/  UMOV UR51, 0x40000040 ;  /* 0x4000004000337882 */ /* 0x000fe20000000000 */
[----:B------:R-:W-:Y:S01]  /*1920*/  UIADD3 UR54, UR61, 0x780, URZ ;  /* 0x000007803d367890 */ /* 0x000fe2000fffe03f */
[----:B------:R-:W-:Y:S01]  /*1930*/  UMOV UR55, 0x40000040 ;  /* 0x4000004000377882 */ /* 0x000fe20000000000 */
[----:B------:R-:W-:Y:S01]  /*1940*/  UIADD3 UR58, UR61, 0x782, URZ ;  /* 0x000007823d3a7890 */ /* 0x000fe2000fffe03f */
[----:B------:R-:W-:Y:S01]  /*1950*/  UMOV UR59, 0x40000040 ;  /* 0x40000040003b7882 */ /* 0x000fe20000000000 */
[----:B------:R-:W-:-:S02]  /*1960*/  WARPGROUP.DEPBAR.LE gsb0, 0x0 ;  /* 0x00008000000079c5 */ /* 0x000fc40000010000 */
[----:B------:R-:W-:-:S06]  /*1970*/  WARPGROUP.ARRIVE ;  /* 0x00000000000079c5 */ /* 0x000fcc0000000000 */
[----:B------:R-:W-:Y:S01]  /*1980*/  HGMMA.64x16x16.F32 R48, gdesc[UR12], RZ, !UPT, gsb0 ;  /* 0x002000000c3079f0 */ /* 0x000fe2000c0008ff */
[----:B------:R-:W-:Y:S01]  /*1990*/  UIADD3 UR14, UR61, 0x2, URZ ;  /* 0x000000023d0e7890 */ /* 0x000fe2000fffe03f */
[----:B------:R-:W-:Y:S01]  /*19a0*/  UMOV UR12, UR28 ;  /* 0x0000001c000c7c82 */ /* 0x000fe20008000000 */
[----:B------:R-:W-:Y:S01]  /*19b0*/  UMOV UR13, UR29 ;  /* 0x0000001d000d7c82 */ /* 0x000fe20008000000 */
[----:B------:R-:W-:Y:S01]  /*19c0*/  UMOV UR15, 0x40000040 ;  /* 0x40000040000f7882 */ /* 0x000fe20000000000 */
[----:B------:R-:W-:Y:S02]  /*19d0*/  WARPGROUP.DEPBAR.LE gsb0, 0x0 ;  /* 0x00008000000079c5 */ /* 0x000fe40000010000 */
[----:B------:R-:W-:-:S06]  /*19e0*/  WARPGROUP.ARRIVE ;  /* 0x00000000000079c5 */ /* 0x000fcc0000000000 */
[----:B------:R-:W-:Y:S01]  /*19f0*/  HGMMA.64x16x16.F32 R40, gdesc[UR24], RZ, !UPT, gsb0 ;  /* 0x00200000182879f0 */ /* 0x000fe2000c0008ff */
[----:B------:R-:W-:Y:S01]  /*1a00*/  UIADD3 UR26, UR61, 0x382, URZ ;  /* 0x000003823d1a7890 */ /* 0x000fe2000fffe03f */
        /* <DEDUP_REMOVED lines=15> */
[----:B------:R-:W-:Y:S01]  /*1b00*/  HGMMA.64x16x16.F32 R56, gdesc[UR12], R56, gsb0 ;  /* 0x002000000c3879f0 */ /* 0x000fe20008000838 */
[----:B------:R-:W-:Y:S01]  /*1b10*/  UIADD3 UR14, UR61, 0x84, URZ ;  /* 0x000000843d0e7890 */ /* 0x000fe2000fffe03f */
        /* <DEDUP_REMOVED lines=9> */
[----:B------:R-:W-:Y:S01]  /*1bb0*/  UMOV UR8, UR28 ;  /* 0x0000001c00087c82 */ /* 0x000fe20008000000 */
[----:B------:R-:W-:Y:S01]  /*1bc0*/  UMOV UR9, UR29 ;  /* 0x0000001d00097c82 */ /* 0x000fe20008000000 */
[----:B------:R-:W-:Y:S01]  /*1bd0*/  UMOV UR10, UR4 ;  /* 0x00000004000a7c82 */ /* 0x000fe20008000000 */
[----:B------:R-:W-:Y:S01]  /*1be0*/  UMOV UR11, 0x40000040 ;  /* 0x40000040000b7882 */ /* 0x000fe20000000000 */
[----:B------:R-:W-:-:S07]  /*1bf0*/  UIADD3 UR4, UR6, 0x4, URZ ;  /* 0x0000000406047890 */ /* 0x000fce000fffe03f */
[----:B------:R-:W-:Y:S01]  /*1c00*/  UMOV UR16, UR4 ;  /* 0x0000000400107c82 */ /* 0x000fe20008000000 */
[----:B------:R-:W-:Y:S01]  /*1c10*/  UMOV UR12, UR4 ;  /* 0x00000004000c7c82 */ /* 0x000fe20008000000 */
[----:B------:R-:W-:Y:S02]  /*1c20*/  WARPGROUP.DEPBAR.LE gsb0, 0x0 ;  /* 0x00008000000079c5 */ /* 0x000fe40000010000 */
[----:B------:R-:W-:-:S06]  /*1c30*/  WARPGROUP.ARRIVE ;  /* 0x00000000000079c5 */ /* 0x000fcc0000000000 */
[----:B------:R-:W-:Y:S01]  /*1c40*/  HGMMA.64x16x16.F32 R32, gdesc[UR8], R32, gsb0 ;  /* 0x00200000082079f0 */ /* 0x000fe20008000820 */
[----:B------:R-:W-:Y:S01]  /*1c50*/  UMOV UR8, UR28 ;  /* 0x0000001c00087c82 */ /* 0x000fe20008000000 */
[----:B------:R-:W-:Y:S01]  /*1c60*/  UMOV UR9, UR29 ;  /* 0x0000001d00097c82 */ /* 0x000fe20008000000 */
[----:B------:R-:W-:Y:S01]  /*1c70*/  UMOV UR10, UR5 ;  /* 0x00000005000a7c82 */ /* 0x000fe20008000000 */
[----:B------:R-:W-:Y:S01]  /*1c80*/  UMOV UR11, 0x40000040 ;  /* 0x40000040000b7882 */ /* 0x000fe20000000000 */
[----:B------:R-:W-:Y:S02]  /*1c90*/  UMOV UR5, 0x40000040 ;  /* 0x4000004000057882 */ /* 0x000fe40000000000 */
[----:B------:R-:W-:Y:S01]  /*1ca0*/  UMOV UR17, UR5 ;  /* 0x0000000500117c82 */ /* 0x000fe20008000000 */
[----:B------:R-:W-:Y:S01]  /*1cb0*/  UMOV UR13, UR5 ;  /* 0x00000005000d7c82 */ /* 0x000fe20008000000 */
[----:B------:R-:W-:Y:S02]  /*1cc0*/  WARPGROUP.DEPBAR.LE gsb0, 0x0 ;  /* 0x00008000000079c5 */ /* 0x000fe40000010000 */
[----:B------:R-:W-:-:S06]  /*1cd0*/  WARPGROUP.ARRIVE ;  /* 0x00000000000079c5 */ /* 0x000fcc0000000000 */
[----:B------:R-:W-:Y:S01]  /*1ce0*/  HGMMA.64x16x16.F32 R24, gdesc[UR8], R24, gsb0 ;  /* 0x00200000081879f0 */ /* 0x000fe20008000818 */
        /* <DEDUP_REMOVED lines=12> */
[----:B------:R-:W-:Y:S02]  /*1db0*/  UIADD3 UR12, UR61, 0x204, URZ ;  /* 0x000002043d0c7890 */ /* 0x000fe4000fffe03f */
        /* <DEDUP_REMOVED lines=9> */
[----:B------:R-:W-:Y:S01]  /*1e50*/  UIADD3 UR7, UR61, 0x206, URZ ;  /* 0x000002063d077890 */ /* 0x000fe2000fffe03f */
[----:B------:R-:W-:Y:S02]  /*1e60*/  WARPGROUP.DEPBAR.LE gsb0, 0x0 ;  /* 0x00008000000079c5 */ /* 0x000fe40000010000 */
[----:B------:R-:W-:-:S06]  /*1e70*/  WARPGROUP.ARRIVE ;  /* 0x00000000000079c5 */ /* 0x000fcc0000000000 */
[----:B------:R-:W-:Y:S01]  /*1e80*/  HGMMA.64x16x16.F32 R32, gdesc[UR8], R32, gsb0 ;  /* 0x00200000082079f0 */ /* 0x000fe20008000820 */
[----:B------:R-:W-:Y:S01]  /*1e90*/  UMOV UR8, UR4 ;  /* 0x0000000400087c82 */ /* 0x000fe20008000000 */
[----:B------:R-:W-:Y:S01]  /*1ea0*/  UMOV UR9, UR5 ;  /* 0x0000000500097c82 */ /* 0x000fe20008000000 */
[----:B------:R-:W-:Y:S01]  /*1eb0*/  UMOV UR10, UR12 ;  /* 0x0000000c000a7c82 */ /* 0x000fe20008000000 */
[----:B------:R-:W-:Y:S01]  /*1ec0*/  UMOV UR11, 0x40000040 ;  /* 0x40000040000b7882 */ /* 0x000fe20000000000 */
[----:B------:R-:W-:Y:S02]  /*1ed0*/  WARPGROUP.DEPBAR.LE gsb0, 0x0 ;  /* 0x00008000000079c5 */ /* 0x000fe40000010000 */
[----:B------:R-:W-:-:S06]  /*1ee0*/  WARPGROUP.ARRIVE ;  /* 0x00000000000079c5 */ /* 0x000fcc0000000000 */
[----:B------:R-:W-:Y:S01]  /*1ef0*/  HGMMA.64x16x16.F32 R24, gdesc[UR8], R24, gsb0 ;  /* 0x00200000081879f0 */ /* 0x000fe20008000818 */
[----:B------:R-:W-:Y:S02]  /*1f00*/  UIADD3 UR8, UR6, 0x6, URZ ;  /* 0x0000000606087890 */ /* 0x000fe4000fffe03f */
[----:B------:R-:W-:Y:S01]  /*1f10*/  UIADD3 UR10, UR61, 0x6, URZ ;  /* 0x000000063d0a7890 */ /* 0x000fe2000fffe03f */
[----:B------:R-:W-:Y:S01]  /*1f20*/  UMOV UR9, 0x40000040 ;  /* 0x4000004000097882 */ /* 0x000fe20000000000 */
[----:B------:R-:W-:Y:S01]  /*1f30*/  UMOV UR11, 0x40000040 ;  /* 0x40000040000b7882 */ /* 0x000fe20000000000 */
[----:B------:R-:W-:Y:S02]  /*1f40*/  UMOV UR13, UR9 ;  /* 0x00000009000d7c82 */ /* 0x000fe40008000000 */
[----:B------:R-:W-:Y:S01]  /*1f50*/  UMOV UR12, UR8 ;  /* 0x00000008000c7c82 */ /* 0x000fe20008000000 */
[----:B------:R-:W-:Y:S01]  /*1f60*/  UMOV UR16, UR8 ;  /* 0x0000000800107c82 */ /* 0x000fe20008000000 */
[----:B------:R-:W-:Y:S01]  /*1f70*/  UMOV UR17, UR9 ;  /* 0x0000000900117c82 */ /* 0x000fe20008000000 */
[----:B------:R-:W-:-:S02]  /*1f80*/  WARPGROUP.DEPBAR.LE gsb0, 0x0 ;  /* 0x00008000000079c5 */ /* 0x000fc40000010000 */
        /* <DEDUP_REMOVED lines=23> */
[----:B------:R-:W-:Y:S01]  /*2100*/  UMOV UR10, UR7 ;  /* 0x00000007000a7c82 */ /* 0x000fe20008000000 */
[----:B------:R-:W-:Y:S01]  /*2110*/  UMOV UR11, 0x40000040 ;  /* 0x40000040000b7882 */ /* 0x000fe20000000000 */
[----:B------:R-:W-:Y:S01]  /*2120*/  UIADD3 UR7, UR61, 0x480, URZ ;  /* 0x000004803d077890 */ /* 0x000fe2000fffe03f */
[----:B------:R-:W-:Y:S02]  /*2130*/  WARPGROUP.DEPBAR.LE gsb0, 0x0 ;  /* 0x00008000000079c5 */ /* 0x000fe40000010000 */
[----:B------:R-:W-:-:S06]  /*2140*/  WARPGROUP.ARRIVE ;  /* 0x00000000000079c5 */ /* 0x000fcc0000000000 */
[----:B------:R-:W-:Y:S01]  /*2150*/  HGMMA.64x16x16.F32 R24, gdesc[UR8], R24, gsb0 ;  /* 0x00200000081879f0 */ /* 0x000fe20008000818 */
[----:B------:R-:W-:Y:S02]  /*2160*/  UIADD3 UR10, UR61, 0x706, URZ ;  /* 0x000007063d0a7890 */ /* 0x000fe4000fffe03f */
        /* <DEDUP_REMOVED lines=14> */
[----:B0-----:R-:W-:Y:S02]  /*2250*/  MOV R3, UR17 ;  /* 0x0000001100037c02 */ /* 0x001fe40008000f00 */
[----:B------:R-:W-:Y:S01]  /*2260*/  MOV R6, UR16 ;  /* 0x0000001000067c02 */ /* 0x000fe20008000f00 */
[----:B------:R-:W-:-:S02]  /*2270*/  WARPGROUP.DEPBAR.LE gsb0, 0x0 ;  /* 0x00008000000079c5 */ /* 0x000fc40000010000 */
        /* <DEDUP_REMOVED lines=15> */
[----:B------:R-:W-:Y:S02]  /*2370*/  UMOV UR15, 0x40000040 ;  /* 0x40000040000f7882 */ /* 0x000fe40000000000 */
[----:B------:R-:W-:Y:S01]  /*2380*/  IMAD.U32 R11, RZ, RZ, UR15 ;  /* 0x0000000fff0b7e24 */ /* 0x000fe2000f8e00ff */
        /* <DEDUP_REMOVED lines=14> */
[----:B-1----:R-:W-:Y:S02]  /*2470*/  MOV R0, UR21 ;  /* 0x0000001500007c02 */ /* 0x002fe40008000f00 */
        /* <DEDUP_REMOVED lines=79> */
[----:B------:R-:W-:Y:S03]  /*2970*/  HGMMA.64x16x16.F32 R24, gdesc[UR24], R24, gsb0 ;  /* 0x00200000181879f0 */ /* 0x000fe60008000818 */
        /* <DEDUP_REMOVED lines=70> */
[----:B------:R-:W-:Y:S01]  /*2de0*/  UIADD3 UR42, UR61, 0x586, URZ ;  /* 0x000005863d2a7890 */ /* 0x000fe2000fffe03f */
[----:B------:R-:W-:Y:S01]  /*2df0*/  UMOV UR49, UR41 ;  /* 0x0000002900317c82 */ /* 0x000fe20008000000 */
[----:B------:R-:W-:-:S03]  /*2e00*/  UMOV UR43, 0x40000040 ;  /* 0x40000040002b7882 */ /* 0x000fc60000000000 */
        /* <DEDUP_REMOVED lines=31> */
[----:B------:R-:W-:Y:S01]  /*3000*/  UIADD3 UR44, UR6, 0xc00, URZ ;  /* 0x00000c00062c7890 */ /* 0x000fe2000fffe03f */
[----:B------:R-:W-:Y:S01]  /*3010*/  UMOV UR45, 0x40000040 ;  /* 0x40000040002d7882 */ /* 0x000fe20000000000 */
[----:B------:R-:W-:Y:S01]  /*3020*/  UIADD3 UR46, UR61, 0x880, URZ ;  /* 0x000008803d2e7890 */ /* 0x000fe2000fffe03f */
[----:B------:R-:W-:Y:S01]  /*3030*/  UMOV UR53, UR45 ;  /* 0x0000002d00357c82 */ /* 0x000fe20008000000 */
[----:B------:R-:W-:-:S03]  /*3040*/  UMOV UR49, UR45 ;  /* 0x0000002d00317c82 */ /* 0x000fc60008000000 */
        /* <DEDUP_REMOVED lines=59> */
[----:B------:R-:W-:-:S07]  /*3400*/  UIADD3 UR6, UR6, 0xc06, URZ ;  /* 0x00000c0606067890 */ /* 0x000fce000fffe03f */
[----:B------:R-:W-:Y:S01]  /*3410*/  UMOV UR14, UR6 ;  /* 0x00000006000e7c82 */ /* 0x000fe20008000000 */
[----:B------:R-:W-:Y:S01]  /*3420*/  UIADD3 UR6, UR61, 0x786, URZ ;  /* 0x000007863d067890 */ /* 0x000fe2000fffe03f */
[----:B------:R-:W-:Y:S01]  /*3430*/  IMAD.U32 R10, RZ, RZ, UR14 ;  /* 0x0000000eff0a7e24 */ /* 0x000fe2000f8e00ff */
[----:B------:R-:W-:-:S05]  /*3440*/  UMOV UR20, UR14 ;  /* 0x0000000e00147c82 */ /* 0x000fca0008000000 */
[----:B------:R-:W-:Y:S01]  /*3450*/  UMOV UR22, UR6 ;  /* 0x0000000600167c82 */ /* 0x000fe20008000000 */
[----:B------:R-:W-:Y:S01]  /*3460*/  UIADD3 UR6, UR61, 0x906, URZ ;  /* 0x000009063d067890 */ /* 0x000fe2000fffe03f */
[----:B------:R-:W-:Y:S02]  /*3470*/  WARPGROUP.DEPBAR.LE gsb0, 0x0 ;  /* 0x00008000000079c5 */ /* 0x000fe40000010000 */
[----:B------:R-:W-:-:S06]  /*3480*/  WARPGROUP.ARRIVE ;  /* 0x00000000000079c5 */ /* 0x000fcc0000000000 */
[----:B------:R-:W-:Y:S01]  /*3490*/  HGMMA.64x16x16.F32 R40, gdesc[UR48], R40, gsb0 ;  /* 0x00200000302879f0 */ /* 0x000fe20008000828 */
[----:B------:R-:W-:Y:S01]  /*34a0*/  UMOV UR50, UR7 ;  /* 0x0000000700327c82 */ /* 0x000fe20008000000 */
[----:B------:R-:W-:Y:S01]  /*34b0*/  UMOV UR51, 0x40000040 ;  /* 0x4000004000337882 */ /* 0x000fe20000000000 */
[----:B------:R-:W-:-:S07]  /*34c0*/  UIADD3 UR7, UR61, 0x784, URZ ;  /* 0x000007843d077890 */ /* 0x000fce000fffe03f */
[----:B------:R-:W-:Y:S01]  /*34d0*/  UMOV UR18, UR7 ;  /* 0x0000000700127c82 */ /* 0x000fe20008000000 */
        /* <DEDUP_REMOVED lines=13> */
[----:B------:R-:W-:Y:S01]  /*35b0*/  UMOV UR16, UR14 ;  /* 0x0000000e00107c82 */ /* 0x000fe20008000000 */
[----:B------:R-:W-:Y:S01]  /*35c0*/  UMOV UR17, UR15 ;  /* 0x0000000f00117c82 */ /* 0x000fe20008000000 */
[----:B------:R-:W-:Y:S01]  /*35d0*/  UMOV UR19, 0x40000040 ;  /* 0x4000004000137882 */ /* 0x000fe20000000000 */
        /* <DEDUP_REMOVED lines=22> */
[----:B------:R-:W-:Y:S03]  /*3740*/  HGMMA.64x16x16.F32 R24, gdesc[UR52], R24, gsb0 ;  /* 0x00200000341879f0 */ /* 0x000fe60008000818 */
[----:B------:R-:W-:Y:S02]  /*3750*/  WARPGROUP.DEPBAR.LE gsb0, 0x0 ;  /* 0x00008000000079c5 */ /* 0x000fe40000010000 */
[----:B------:R-:W-:-:S06]  /*3760*/  WARPGROUP.ARRIVE ;  /* 0x00000000000079c5 */ /* 0x000fcc0000000000 */
[----:B------:R-:W-:Y:S01]  /*3770*/  HGMMA.64x16x16.F32 R56, gdesc[UR20], R56, gsb0 ;  /* 0x00200000143879f0 */ /* 0x000fe20008000838 */
[----:B------:R-:W-:Y:S02]  /*3780*/  R2UR UR21, R0 ;  /* 0x00000000001572ca */ /* 0x000fe400000e0000 */
[----:B------:R-:W-:Y:S01]  /*3790*/  R2UR UR20, R2 ;  /* 0x00000000021472ca */ /* 0x000fe200000e0000 */
        /* <DEDUP_REMOVED lines=21> */
[----:B------:R-:W-:Y:S03]  /*38f0*/  HGMMA.64x16x16.F32 R24, gdesc[UR56], R24, gsb0 ;  /* 0x00200000381879f0 */ /* 0x000fe60008000818 */
[----:B------:R-:W-:Y:S02]  /*3900*/  WARPGROUP.DEPBAR.LE gsb0, 0x0 ;  /* 0x00008000000079c5 */ /* 0x000fe40000010000 */
[----:B------:R-:W-:Y:S05]  /*3910*/  @!P0 BRA `(.L_x_17) ;  /* 0x0000000000048947 */ /* 0x000fea0003800000 */
[----:B------:R-:W-:Y:S01]  /*3920*/  BPT.TRAP 0x1 ;  /* 0x000000040000795c */ /* 0x000fe20000300000 */
.L_x_17:
[----:B------:R-:W-:Y:S01]  /*3930*/  LOP3.LUT R22, R22, 0xffffff80, RZ, 0xc0, !PT ;  /* 0xffffff8016167812 */ /* 0x000fe200078ec0ff */
[----:B------:R-:W0:Y:S01]  /*3940*/  S2UR UR11, SR_CgaCtaId ;  /* 0x00000000000b79c3 */ /* 0x000e220000008800 */
[----:B------:R-:W-:Y:S01]  /*3950*/  R2UR UR6, R23 ;  /* 0x00000000170672ca */ /* 0x000fe200000e0000 */
[--C-:B------:R-:W-:Y:S01]  /*3960*/  IMAD.MOV.U32 R150, RZ, RZ, R151.reuse ;  /* 0x000000ffff967224 */ /* 0x100fe200078e0097 */
[----:B------:R-:W-:Y:S01]  /*3970*/  MOV R0, 0xfffffffe ;  /* 0xfffffffe00007802 */ /* 0x000fe20000000f00 */
[----:B------:R-:W-:Y:S01]  /*3980*/  IMAD.IADD R22, R19, 0x1, -R22 ;  /* 0x0000000113167824 */ /* 0x000fe200078e0a16 */
[----:B------:R-:W-:Y:S01]  /*3990*/  P2R R14, PR, RZ, 0x1 ;  /* 0x00000001ff0e7803 */ /* 0x000fe20000000000 */
[--C-:B------:R-:W-:Y:S01]  /*39a0*/  IMAD.MOV.U32 R149, RZ, RZ, R151.reuse ;  /* 0x000000ffff957224 */ /* 0x100fe200078e0097 */
[----:B------:R-:W-:Y:S01]  /*39b0*/  R2UR UR10, R17 ;  /* 0x00000000110a72ca */ /* 0x000fe200000e0000 */
[--C-:B------:R-:W-:Y:S01]  /*39c0*/  IMAD.MOV.U32 R147, RZ, RZ, R151.reuse ;  /* 0x000000ffff937224 */ /* 0x100fe200078e0097 */
[----:B------:R-:W-:Y:S01]  /*39d0*/  SHF.R.S32.HI R3, RZ, 0x1f, R22 ;  /* 0x0000001fff037819 */ /* 0x000fe20000011416 */
[--C-:B------:R-:W-:Y:S01]  /*39e0*/  IMAD.MOV.U32 R146, RZ, RZ, R151.reuse ;  /* 0x000000ffff927224 */ /* 0x100fe200078e0097 */
[----:B------:R-:W-:Y:S01]  /*39f0*/  R2UR UR7, R16 ;  /* 0x00000000100772ca */ /* 0x000fe200000e0000 */
[--C-:B------:R-:W-:Y:S01]  /*3a00*/  IMAD.MOV.U32 R145, RZ, RZ, R151.reuse ;  /* 0x000000ffff917224 */ /* 0x100fe200078e0097 */
[----:B------:R-:W-:Y:S01]  /*3a10*/  LEA.HI R3, R3, R22, RZ, 0x2 ;  /* 0x0000001603037211 */ /* 0x000fe200078f10ff */
[--C-:B------:R-:W-:Y:S01]  /*3a20*/  IMAD.MOV.U32 R143, RZ, RZ, R151.reuse ;  /* 0x000000ffff8f7224 */ /* 0x100fe200078e0097 */
[-C--:B------:R-:W-:Y:S01]  /*3a30*/  MOV R148, R151.reuse ;  /* 0x0000009700947202 */ /* 0x080fe20000000f00 */
[--C-:B------:R-:W-:Y:S01]  /*3a40*/  IMAD.MOV.U32 R142, RZ, RZ, R151.reuse ;  /* 0x000000ffff8e7224 */ /* 0x100fe200078e0097 */
[----:B------:R-:W-:Y:S01]  /*3a50*/  LOP3.LUT R3, R3, 0x7ffffffc, RZ, 0xc0, !PT ;  /* 0x7ffffffc03037812 */ /* 0x000fe200078ec0ff */
[--C-:B------:R-:W-:Y:S01]  /*3a60*/  IMAD.MOV.U32 R141, RZ, RZ, R151.reuse ;  /* 0x000000ffff8d7224 */ /* 0x100fe200078e0097 */
[-C--:B------:R-:W-:Y:S01]  /*3a70*/  MOV R144, R151.reuse ;  /* 0x0000009700907202 */ /* 0x080fe20000000f00 */
[----:B------:R-:W-:Y:S01]  /*3a80*/  IMAD.MOV.U32 R139, RZ, RZ, R151 ;  /* 0x000000ffff8b7224 */ /* 0x000fe200078e0097 */
[-C--:B------:R-:W-:Y:S01]  /*3a90*/  MOV R140, R151.reuse ;  /* 0x00000097008c7202 */ /* 0x080fe20000000f00 */
[----:B------:R-:W-:Y:S01]  /*3aa0*/  IMAD.IADD R3, R22, 0x1, -R3 ;  /* 0x0000000116037824 */ /* 0x000fe200078e0a03 */
[-C--:B------:R-:W-:Y:S01]  /*3ab0*/  MOV R136, R151.reuse ;  /* 0x0000009700887202 */ /* 0x080fe20000000f00 */
[----:B------:R-:W-:Y:S01]  /*3ac0*/  UIADD3 UR7, UR7, 0x38840, URZ ;  /* 0x0003884007077890 */ /* 0x000fe2000fffe03f */
[--C-:B------:R-:W-:Y:S01]  /*3ad0*/  IMAD.MOV.U32 R138, RZ, RZ, R151.reuse ;  /* 0x000000ffff8a7224 */ /* 0x100fe200078e0097 */
[-C--:B------:R-:W-:Y:S01]  /*3ae0*/  MOV R132, R151.reuse ;  /* 0x0000009700847202 */ /* 0x080fe20000000f00 */
[----:B------:R-:W-:Y:S01]  /*3af0*/  IMAD R3, R3, R0, 0x50 ;  /* 0x0000005003037424 */ /* 0x000fe200078e0200 */
[----:B0-----:R-:W-:Y:S01]  /*3b00*/  UPRMT UR7, UR11, 0x654, UR7 ;  /* 0x000006540b077896 */ /* 0x001fe20008000007 */
[----:B------:R-:W-:Y:S01]  /*3b10*/  IMAD.U32 R0, RZ, RZ, UR60 ;  /* 0x0000003cff007e24 */ /* 0x000fe2000f8e00ff */
[----:B------:R-:W-:Y:S01]  /*3b20*/  UIADD3 UR60, UR60, -0x2, URZ ;  /* 0xfffffffe3c3c7890 */ /* 0x000fe2000fffe03f */
[----:B------:R-:W-:Y:S01]  /*3b30*/  VIADD R3, R3, UR6 ;  /* 0x0000000603037c36 */ /* 0x000fe20008000000 */
[----:B------:R-:W-:Y:S01]  /*3b40*/  ULDC UR6, c[0x0][0x988] ;  /* 0x0002620000067ab9 */ /* 0x000fe20000000800 */
[----:B------:R-:W-:Y:S01]  /*3b50*/  IMAD.MOV.U32 R137, RZ, RZ, R151 ;  /* 0x000000ffff897224 */ /* 0x000fe200078e0097 */
[----:B------:R-:W-:Y:S01]  /*3b60*/  UISETP.GE.AND UP0, UPT, UR60, UR10, UPT ;  /* 0x0000000a3c00728c */ /* 0x000fe2000bf06270 */
[----:B------:R-:W-:Y:S01]  /*3b70*/  IMAD R3, R0, -0x50, R3 ;  /* 0xffffffb000037824 */ /* 0x000fe200078e0203 */
[----:B------:R-:W-:Y:S01]  /*3b80*/  MOV R128, R151 ;  /* 0x0000009700807202 */ /* 0x000fe20000000f00 */
[----:B------:R-:W-:Y:S01]  /*3b90*/  SYNCS.ARRIVE.TRANS64.RED.A1T0 RZ, [UR7], RZ ;  /* 0x000000ffffff79a7 */ /* 0x000fe20008100407 */
[----:B------:R-:W-:Y:S01]  /*3ba0*/  UMOV UR7, URZ ;  /* 0x0000003f00077c82 */ /* 0x000fe20008000000 */
[--C-:B------:R-:W-:Y:S01]  /*3bb0*/  IMAD.MOV.U32 R135, RZ, RZ, R151.reuse ;  /* 0x000000ffff877224 */ /* 0x100fe200078e0097 */
[C---:B------:R-:W-:Y:S01]  /*3bc0*/  ISETP.GT.AND P2, PT, R3.reuse, RZ, PT ;  /* 0x000000ff0300720c */ /* 0x040fe20003f44270 */
[--C-:B------:R-:W-:Y:S01]  /*3bd0*/  IMAD.MOV.U32 R134, RZ, RZ, R151.reuse ;  /* 0x000000ffff867224 */ /* 0x100fe200078e0097 */
[C---:B------:R-:W-:Y:S01]  /*3be0*/  ISETP.GT.AND P1, PT, R3.reuse, 0x1, PT ;  /* 0x000000010300780c */ /* 0x040fe20003f24270 */
[--C-:B------:R-:W-:Y:S01]  /*3bf0*/  IMAD.MOV.U32 R133, RZ, RZ, R151.reuse ;  /* 0x000000ffff857224 */ /* 0x100fe200078e0097 */
[----:B------:R-:W-:Y:S01]  /*3c00*/  ISETP.GT.AND P6, PT, R3, 0x8, PT ;  /* 0x000000080300780c */ /* 0x000fe20003fc4270 */
[--C-:B------:R-:W-:Y:S01]  /*3c10*/  IMAD.MOV.U32 R131, RZ, RZ, R151.reuse ;  /* 0x000000ffff837224 */ /* 0x100fe200078e0097 */
[----:B------:R-:W-:Y:S01]  /*3c20*/  FSEL R58, R58, -INF , P2 ;  /* 0xff8000003a3a7808 */ /* 0x000fe20001000000 */
[--C-:B------:R-:W-:Y:S01]  /*3c30*/  IMAD.MOV.U32 R130, RZ, RZ, R151.reuse ;  /* 0x000000ffff827224 */ /* 0x100fe200078e0097 */
[----:B------:R-:W-:Y:S01]  /*3c40*/  FSEL R59, R59, -INF , P1 ;  /* 0xff8000003b3b7808 */ /* 0x000fe20000800000 */
[--C-:B------:R-:W-:Y:S01]  /*3c50*/  IMAD.MOV.U32 R129, RZ, RZ, R151.reuse ;  /* 0x000000ffff817224 */ /* 0x100fe200078e0097 */
[C---:B------:R-:W-:Y:S01]  /*3c60*/  ISETP.GT.AND P5, PT, R3.reuse, 0x9, PT ;  /* 0x000000090300780c */ /* 0x040fe20003fa4270 */
[--C-:B------:R-:W-:Y:S01]  /*3c70*/  IMAD.MOV.U32 R127, RZ, RZ, R151.reuse ;  /* 0x000000ffff7f7224 */ /* 0x100fe200078e0097 */
[----:B------:R-:W-:Y:S01]  /*3c80*/  FSEL R62, R62, -INF , P6 ;  /* 0xff8000003e3e7808 */ /* 0x000fe20003000000 */
[--C-:B------:R-:W-:Y:S01]  /*3c90*/  IMAD.MOV.U32 R126, RZ, RZ, R151.reuse ;  /* 0x000000ffff7e7224 */ /* 0x100fe200078e0097 */
[----:B------:R-:W-:Y:S01]  /*3ca0*/  FMNMX.FTZ R7, R58, R59, !PT ;  /* 0x0000003b3a077209 */ /* 0x000fe20007810000 */
[--C-:B------:R-:W-:Y:S01]  /*3cb0*/  IMAD.MOV.U32 R125, RZ, RZ, R151.reuse ;  /* 0x000000ffff7d7224 */ /* 0x100fe200078e0097 */
[----:B------:R-:W-:Y:S01]  /*3cc0*/  ISETP.GT.AND P4, PT, R3, 0x10, PT ;  /* 0x000000100300780c */ /* 0x000fe20003f84270 */
        /* <DEDUP_REMOVED lines=11> */
[----:B------:R-:W-:Y:S01]  /*3d80*/  FSEL R56, R56, -INF , P2 ;  /* 0xff80000038387808 */ /* 0x000fe20001000000 */
        /* <DEDUP_REMOVED lines=76> */
[----:B------:R-:W-:Y:S01]  /*4250*/  IMAD.MOV.U32 R65, RZ, RZ, R151 ;  /* 0x000000ffff417224 */ /* 0x000fe200078e0097 */
[----:B------:R-:W-:-:S02]  /*4260*/  FMNMX.FTZ R7, R35, R0, !PT ;  /* 0x0000000023077209 */ /* 0x000fc40007810000 */
[----:B------:R-:W-:Y:S02]  /*4270*/  FSEL R44, R44, -INF , P4 ;  /* 0xff8000002c2c7808 */ /* 0x000fe40002000000 */
[----:B------:R-:W-:Y:S02]  /*4280*/  ISETP.GT.AND P4, PT, R3, 0x40, PT ;  /* 0x000000400300780c */ /* 0x000fe40003f84270 */
[----:B------:R-:W-:Y:S02]  /*4290*/  FSEL R39, R39, -INF , P5 ;  /* 0xff80000027277808 */ /* 0x000fe40002800000 */
[----:B------:R-:W-:Y:S02]  /*42a0*/  FMNMX.FTZ R0, R38, R7, !PT ;  /* 0x0000000726007209 */ /* 0x000fe40007810000 */
[----:B------:R-:W-:Y:S02]  /*42b0*/  FSEL R45, R45, -INF , P3 ;  /* 0xff8000002d2d7808 */ /* 0x000fe40001800000 */
[----:B------:R-:W-:-:S02]  /*42c0*/  ISETP.GT.AND P3, PT, R3, 0x41, PT ;  /* 0x000000410300780c */ /* 0x000fc40003f64270 */
[----:B------:R-:W-:Y:S02]  /*42d0*/  FSEL R26, R26, -INF , P4 ;  /* 0xff8000001a1a7808 */ /* 0x000fe40002000000 */
[----:B------:R-:W-:Y:S02]  /*42e0*/  FMNMX.FTZ R7, R39, R0, !PT ;  /* 0x0000000027077209 */ /* 0x000fe40007810000 */
[----:B------:R-:W-:Y:S02]  /*42f0*/  FSEL R32, R32, -INF , P2 ;  /* 0xff80000020207808 */ /* 0x000fe40001000000 */
[----:B------:R-:W-:Y:S02]  /*4300*/  ISETP.GT.AND P2, PT, R3, 0x48, PT ;  /* 0x000000480300780c */ /* 0x000fe40003f44270 */
[----:B------:R-:W-:Y:S02]  /*4310*/  FSEL R27, R27, -INF , P3 ;  /* 0xff8000001b1b7808 */ /* 0x000fe40001800000 */
[----:B------:R-:W-:-:S02]  /*4320*/  FMNMX.FTZ R0, R26, R7, !PT ;  /* 0x000000071a007209 */ /* 0x000fc40007810000 */
[----:B------:R-:W-:Y:S02]  /*4330*/  FSEL R33, R33, -INF , P1 ;  /* 0xff80000021217808 */ /* 0x000fe40000800000 */
[----:B------:R-:W-:Y:S02]  /*4340*/  ISETP.GT.AND P1, PT, R3, 0x49, PT ;  /* 0x000000490300780c */ /* 0x000fe40003f24270 */
[----:B------:R-:W-:Y:S02]  /*4350*/  FSEL R30, R30, -INF , P2 ;  /* 0xff8000001e1e7808 */ /* 0x000fe40001000000 */
[----:B------:R-:W-:Y:S02]  /*4360*/  FMNMX.FTZ R3, R27, R0, !PT ;  /* 0x000000001b037209 */ /* 0x000fe40007810000 */
[----:B------:R-:W-:Y:S02]  /*4370*/  FSEL R31, R31, -INF , P1 ;  /* 0xff8000001f1f7808 */ /* 0x000fe40000800000 */
[----:B------:R-:W-:-:S02]  /*4380*/  FMNMX.FTZ R0, R30, R3, !PT ;  /* 0x000000031e007209 */ /* 0x000fc40007810000 */
[----:B------:R-:W-:Y:S02]  /*4390*/  FSEL R36, R36, -INF , P6 ;  /* 0xff80000024247808 */ /* 0x000fe40003000000 */
[----:B------:R-:W-:Y:S02]  /*43a0*/  FMNMX.FTZ R2, R31, R0, !PT ;  /* 0x000000001f027209 */ /* 0x000fe40007810000 */
[----:B------:R-:W-:Y:S02]  /*43b0*/  FSEL R37, R37, -INF , P5 ;  /* 0xff80000025257808 */ /* 0x000fe40002800000 */
[----:B------:R-:W-:Y:S01]  /*43c0*/  FSEL R24, R24, -INF , P4 ;  /* 0xff80000018187808 */ /* 0x000fe20002000000 */
[----:B------:R-:W0:Y:S01]  /*43d0*/  SHFL.BFLY PT, R3, R2, 0x2, 0x1f ;  /* 0x0c401f0002037f89 */ /* 0x000e2200000e0000 */
[----:B------:R-:W-:Y:S02]  /*43e0*/  FSEL R25, R25, -INF , P3 ;  /* 0xff80000019197808 */ /* 0x000fe40001800000 */
[----:B------:R-:W-:-:S02]  /*43f0*/  FSEL R28, R28, -INF , P2 ;  /* 0xff8000001c1c7808 */ /* 0x000fc40001000000 */
[----:B------:R-:W-:Y:S02]  /*4400*/  FSEL R29, R29, -INF , P1 ;  /* 0xff8000001d1d7808 */ /* 0x000fe40000800000 */
[-C--:B------:R-:W-:Y:S02]  /*4410*/  MOV R124, R151.reuse ;  /* 0x00000097007c7202 */ /* 0x080fe40000000f00 */
[-C--:B------:R-:W-:Y:S02]  /*4420*/  MOV R120, R151.reuse ;  /* 0x0000009700787202 */ /* 0x080fe40000000f00 */
[-C--:B------:R-:W-:Y:S02]  /*4430*/  MOV R116, R151.reuse ;  /* 0x0000009700747202 */ /* 0x080fe40000000f00 */
[-C--:B------:R-:W-:Y:S02]  /*4440*/  MOV R112, R151.reuse ;  /* 0x0000009700707202 */ /* 0x080fe40000000f00 */
[----:B------:R-:W-:-:S02]  /*4450*/  MOV R108, R151 ;  /* 0x00000097006c7202 */ /* 0x000fc40000000f00 */
[-C--:B------:R-:W-:Y:S02]  /*4460*/  MOV R104, R151.reuse ;  /* 0x0000009700687202 */ /* 0x080fe40000000f00 */
[-C--:B------:R-:W-:Y:S02]  /*4470*/  MOV R100, R151.reuse ;  /* 0x0000009700647202 */ /* 0x080fe40000000f00 */
[-C--:B------:R-:W-:Y:S02]  /*4480*/  MOV R96, R151.reuse ;  /* 0x0000009700607202 */ /* 0x080fe40000000f00 */
[----:B------:R-:W-:Y:S02]  /*4490*/  MOV R92, R151 ;  /* 0x00000097005c7202 */ /* 0x000fe40000000f00 */
[----:B0-----:R-:W-:Y:S02]  /*44a0*/  FMNMX.FTZ R7, R2, R3, !PT ;  /* 0x0000000302077209 */ /* 0x001fe40007810000 */
[----:B------:R-:W-:-:S02]  /*44b0*/  FMNMX.FTZ R3, R56, R57, !PT ;  /* 0x0000003938037209 */ /* 0x000fc40007810000 */
[-C--:B------:R-:W-:Y:S01]  /*44c0*/  MOV R88, R151.reuse ;  /* 0x0000009700587202 */ /* 0x080fe20000000f00 */
[----:B------:R-:W0:Y:S01]  /*44d0*/  SHFL.BFLY PT, R6, R7, 0x1, 0x1f ;  /* 0x0c201f0007067f89 */ /* 0x000e2200000e0000 */
[-C--:B------:R-:W-:Y:S02]  /*44e0*/  MOV R84, R151.reuse ;  /* 0x0000009700547202 */ /* 0x080fe40000000f00 */
[-C--:B------:R-:W-:Y:S02]  /*44f0*/  MOV R80, R151.reuse ;  /* 0x0000009700507202 */ /* 0x080fe40000000f00 */
[-C--:B------:R-:W-:Y:S02]  /*4500*/  MOV R76, R151.reuse ;  /* 0x00000097004c7202 */ /* 0x080fe40000000f00 */
[-C--:B------:R-:W-:Y:S02]  /*4510*/  MOV R72, R151.reuse ;  /* 0x0000009700487202 */ /* 0x080fe40000000f00 */
[----:B------:R-:W-:-:S02]  /*4520*/  MOV R68, R151 ;  /* 0x0000009700447202 */ /* 0x000fc40000000f00 */
[----:B------:R-:W-:Y:S02]  /*4530*/  MOV R64, R151 ;  /* 0x0000009700407202 */ /* 0x000fe40000000f00 */
[----:B0-----:R-:W-:-:S04]  /*4540*/  FMNMX.FTZ R6, R7, R6, !PT ;  /* 0x0000000607067209 */ /* 0x001fc80007810000 */
[C---:B------:R-:W-:Y:S01]  /*4550*/  FSETP.NEU.FTZ.AND P0, PT, R6.reuse, -INF , PT ;  /* 0xff8000000600780b */ /* 0x040fe20003f1d000 */
[----:B------:R-:W-:-:S05]  /*4560*/  FMUL.FTZ R0, R6, UR6 ;  /* 0x0000000606007c20 */ /* 0x000fca0008410000 */
[----:B------:R-:W-:Y:S02]  /*4570*/  FSEL R9, R0, RZ, P0 ;  /* 0x000000ff00097208 */ /* 0x000fe40000000000 */
[----:B------:R-:W-:Y:S02]  /*4580*/  FMNMX.FTZ R0, R60, R3, !PT ;  /* 0x000000033c007209 */ /* 0x000fe40007810000 */
[----:B------:R-:W-:Y:S01]  /*4590*/  ISETP.NE.AND P0, PT, R14, RZ, PT ;  /* 0x000000ff0e00720c */ /* 0x000fe20003f05270 */
[--C-:B------:R-:W-:Y:S01]  /*45a0*/  FFMA.FTZ R58, R58, UR6, -R9.reuse ;  /* 0x000000063a3a7c23 */ /* 0x100fe20008010809 */
[----:B------:R-:W-:Y:S01]  /*45b0*/  FMNMX.FTZ R3, R61, R0, !PT ;  /* 0x000000003d037209 */ /* 0x000fe20007810000 */
[--C-:B------:R-:W-:Y:S01]  /*45c0*/  FFMA.FTZ R59, R59, UR6, -R9.reuse ;  /* 0x000000063b3b7c23 */ /* 0x100fe20008010809 */
[--C-:B------:R-:W-:Y:S01]  /*45d0*/  FFMA.FTZ R62, R62, UR6, -R9.reuse ;  /* 0x000000063e3e7c23 */ /* 0x100fe20008010809 */
[--C-:B------:R-:W-:Y:S01]  /*45e0*/  FFMA.FTZ R63, R63, UR6, -R9.reuse ;  /* 0x000000063f3f7c23 */ /* 0x100fe20008010809 */
[----:B------:R-:W-:Y:S01]  /*45f0*/  FMNMX.FTZ R0, R48, R3, !PT ;  /* 0x0000000330007209 */ /* 0x000fe20007810000 */
[----:B------:R-:W-:Y:S01]  /*4600*/  MUFU.EX2 R58, R58 ;  /* 0x0000003a003a7308 */ /* 0x000fe20000000800 */
[--C-:B------:R-:W-:Y:S01]  /*4610*/  FFMA.FTZ R50, R50, UR6, -R9.reuse ;  /* 0x0000000632327c23 */ /* 0x100fe20008010809 */
[--C-:B------:R-:W-:Y:S01]  /*4620*/  FFMA.FTZ R51, R51, UR6, -R9.reuse ;  /* 0x0000000633337c23 */ /* 0x100fe20008010809 */
[----:B------:R-:W-:Y:S01]  /*4630*/  FMNMX.FTZ R3, R49, R0, !PT ;  /* 0x0000000031037209 */ /* 0x000fe20007810000 */
[--C-:B------:R-:W-:Y:S01]  /*4640*/  FFMA.FTZ R54, R54, UR6, -R9.reuse ;  /* 0x0000000636367c23 */ /* 0x100fe20008010809 */
[--C-:B------:R-:W-:Y:S01]  /*4650*/  FFMA.FTZ R55, R55, UR6, -R9.reuse ;  /* 0x0000000637377c23 */ /* 0x100fe20008010809 */
[--C-:B------:R-:W-:Y:S01]  /*4660*/  FFMA.FTZ R42, R42, UR6, -R9.reuse ;  /* 0x000000062a2a7c23 */ /* 0x100fe20008010809 */
[----:B------:R-:W-:Y:S01]  /*4670*/  FMNMX.FTZ R0, R52, R3, !PT ;  /* 0x0000000334007209 */ /* 0x000fe20007810000 */
[----:B------:R-:W0:Y:S01]  /*4680*/  MUFU.EX2 R59, R59 ;  /* 0x0000003b003b7308 */ /* 0x000e220000000800 */
[--C-:B------:R-:W-:Y:S01]  /*4690*/  FFMA.FTZ R43, R43, UR6, -R9.reuse ;  /* 0x000000062b2b7c23 */ /* 0x100fe20008010809 */
        /* <DEDUP_REMOVED lines=12> */
[----:B------:R-:W-:Y:S01]  /*4760*/  FFMA.FTZ R30, R30, UR6, -R9 ;  /* 0x000000061e1e7c23 */ /* 0x000fe20008010809 */
[----:B------:R-:W-:Y:S01]  /*4770*/  FMNMX.FTZ R0, R44, R3, !PT ;  /* 0x000000032c007209 */ /* 0x000fe20007810000 */
[----:B------:R-:W1:Y:S01]  /*4780*/  MUFU.EX2 R63, R63 ;  /* 0x0000003f003f7308 */ /* 0x000e620000000800 */
[----:B0-----:R-:W-:Y:S01]  /*4790*/  FADD.FTZ R7, R58, R59 ;  /* 0x0000003b3a077221 */ /* 0x001fe20000010000 */
[----:B------:R-:W-:Y:S01]  /*47a0*/  FFMA.FTZ R9, R31, UR6, -R9 ;  /* 0x000000061f097c23 */ /* 0x000fe20008010809 */
[----:B------:R-:W-:Y:S01]  /*47b0*/  FMNMX.FTZ R3, R45, R0, !PT ;  /* 0x000000002d037209 */ /* 0x000fe20007810000 */
[--C-:B------:R-:W-:Y:S01]  /*47c0*/  IMAD.MOV.U32 R31, RZ, RZ, R151.reuse ;  /* 0x000000ffff1f7224 */ /* 0x100fe200078e0097 */
[----:B------:R-:W-:Y:S01]  /*47d0*/  F2FP.F16.F32.PACK_AB R209, R59, R58 ;  /* 0x0000003a3bd1723e */ /* 0x000fe200000000ff */
[--C-:B------:R-:W-:Y:S01]  /*47e0*/  IMAD.MOV.U32 R59, RZ, RZ, R151.reuse ;  /* 0x000000ffff3b7224 */ /* 0x100fe200078e0097 */
[----:B------:R-:W-:Y:S01]  /*47f0*/  FMNMX.FTZ R0, R32, R3, !PT ;  /* 0x0000000320007209 */ /* 0x000fe20007810000 */
[----:B------:R-:W-:Y:S01]  /*4800*/  MUFU.EX2 R50, R50 ;  /* 0x0000003200327308 */ /* 0x000fe20000000800 */
[----:B------:R-:W-:-:S02]  /*4810*/  IMAD.MOV.U32 R58, RZ, RZ, R151 ;  /* 0x000000ffff3a7224 */ /* 0x000fc400078e0097 */
[----:B------:R-:W-:-:S04]  /*4820*/  FMNMX.FTZ R3, R33, R0, !PT ;  /* 0x0000000021037209 */ /* 0x000fc80007810000 */
[----:B------:R-:W-:Y:S01]  /*4830*/  FMNMX.FTZ R0, R36, R3, !PT ;  /* 0x0000000324007209 */ /* 0x000fe20007810000 */
[----:B------:R-:W0:Y:S01]  /*4840*/  MUFU.EX2 R51, R51 ;  /* 0x0000003300337308 */ /* 0x000e220000000800 */
[----:B-1----:R-:W-:Y:S02]  /*4850*/  F2FP.F16.F32.PACK_AB R211, R63, R62 ;  /* 0x0000003e3fd3723e */ /* 0x002fe400000000ff */
[----:B------:R-:W-:-:S04]  /*4860*/  FMNMX.FTZ R3, R37, R0, !PT ;  /* 0x0000000025037209 */ /* 0x000fc80007810000 */
[----:B------:R-:W-:Y:S01]  /*4870*/  FMNMX.FTZ R0, R24, R3, !PT ;  /* 0x0000000318007209 */ /* 0x000fe20007810000 */
[----:B------:R-:W-:Y:S03]  /*4880*/  MUFU.EX2 R54, R54 ;  /* 0x0000003600367308 */ /* 0x000fe60000000800 */
[----:B------:R-:W-:-:S04]  /*4890*/  FMNMX.FTZ R3, R25, R0, !PT ;  /* 0x0000000019037209 */ /* 0x000fc80007810000 */
[----:B------:R-:W-:Y:S01]  /*48a0*/  FMNMX.FTZ R0, R28, R3, !PT ;  /* 0x000000031c007209 */ /* 0x000fe20007810000 */
[----:B------:R-:W1:Y:S01]  /*48b0*/  MUFU.EX2 R55, R55 ;  /* 0x0000003700377308 */ /* 0x000e620000000800 */
[----:B0-----:R-:W-:Y:S02]  /*48c0*/  F2FP.F16.F32.PACK_AB R205, R51, R50 ;  /* 0x0000003233cd723e */ /* 0x001fe400000000ff */
[----:B------:R-:W-:-:S05]  /*48d0*/  FMNMX.FTZ R0, R29, R0, !PT ;  /* 0x000000001d007209 */ /* 0x000fca0007810000 */
[----:B------:R-:W0:Y:S01]  /*48e0*/  SHFL.BFLY PT, R3, R0, 0x2, 0x1f ;  /* 0x0c401f0000037f89 */ /* 0x000e2200000e0000 */
[----:B------:R-:W-:Y:S08]  /*48f0*/  MUFU.EX2 R195, R9 ;  /* 0x0000000900c37308 */ /* 0x000ff00000000800 */
[----:B------:R-:W-:Y:S01]  /*4900*/  MUFU.EX2 R42, R42 ;  /* 0x0000002a002a7308 */ /* 0x000fe20000000800 */
[----:B-1----:R-:W-:-:S07]  /*4910*/  F2FP.F16.F32.PACK_AB R207, R55, R54 ;  /* 0x0000003637cf723e */ /* 0x002fce00000000ff */
[----:B------:R-:W1:Y:S01]  /*4920*/  MUFU.EX2 R43, R43 ;  /* 0x0000002b002b7308 */ /* 0x000e620000000800 */
[----:B0-----:R-:W-:-:S07]  /*4930*/  FMNMX.FTZ R2, R0, R3, !PT ;  /* 0x0000000300027209 */ /* 0x001fce0007810000 */
[----:B------:R-:W-:Y:S01]  /*4940*/  MUFU.EX2 R46, R46 ;  /* 0x0000002e002e7308 */ /* 0x000fe20000000800 */
[----:B------:R-:W0:Y:S07]  /*4950*/  SHFL.BFLY PT, R3, R2, 0x1, 0x1f ;  /* 0x0c201f0002037f89 */ /* 0x000e2e00000e0000 */
[----:B------:R-:W2:Y:S01]  /*4960*/  MUFU.EX2 R47, R47 ;  /* 0x0000002f002f7308 */ /* 0x000ea20000000800 */
[----:B-1----:R-:W-:-:S07]  /*4970*/  F2FP.F16.F32.PACK_AB R201, R43, R42 ;  /* 0x0000002a2bc9723e */ /* 0x002fce00000000ff */
[----:B------:R-:W-:Y:S08]  /*4980*/  MUFU.EX2 R34, R34 ;  /* 0x0000002200227308 */ /* 0x000ff00000000800 */
[----:B------:R-:W1:Y:S01]  /*4990*/  MUFU.EX2 R35, R35 ;  /* 0x0000002300237308 */ /* 0x000e620000000800 */
[----:B--2---:R-:W-:Y:S02]  /*49a0*/  F2FP.F16.F32.PACK_AB R203, R47, R46 ;  /* 0x0000002e2fcb723e */ /* 0x004fe400000000ff */
[----:B0-----:R-:W-:Y:S01]  /*49b0*/  FMNMX.FTZ R3, R2, R3, !PT ;  /* 0x0000000302037209 */ /* 0x001fe20007810000 */
[----:B------:R-:W-:Y:S01]  /*49c0*/  FADD.FTZ R2, R62, R7 ;  /* 0x000000073e027221 */ /* 0x000fe20000010000 */
[----:B------:R-:W-:-:S02]  /*49d0*/  IMAD.MOV.U32 R62, RZ, RZ, R151 ;  /* 0x000000ffff3e7224 */ /* 0x000fc400078e0097 */
[C---:B------:R-:W-:Y:S01]  /*49e0*/  FSETP.NEU.FTZ.AND P1, PT, R3.reuse, -INF , PT ;  /* 0xff8000000300780b */ /* 0x040fe20003f3d000 */
[----:B------:R-:W-:Y:S01]  /*49f0*/  FMUL.FTZ R0, R3, UR6 ;  /* 0x0000000603007c20 */ /* 0x000fe20008410000 */
[----:B------:R-:W-:Y:S01]  /*4a00*/  FADD.FTZ R7, R63, R2 ;  /* 0x000000023f077221 */ /* 0x000fe20000010000 */
[----:B------:R-:W-:Y:S01]  /*4a10*/  MUFU.EX2 R38, R38 ;  /* 0x0000002600267308 */ /* 0x000fe20000000800 */
[----:B------:R-:W-:Y:S02]  /*4a20*/  IMAD.MOV.U32 R63, RZ, RZ, R151 ;  /* 0x000000ffff3f7224 */ /* 0x000fe400078e0097 */
[----:B------:R-:W-:Y:S01]  /*4a30*/  FSEL R0, R0, RZ, P1 ;  /* 0x000000ff00007208 */ /* 0x000fe20000800000 */
[----:B------:R-:W-:Y:S01]  /*4a40*/  FADD.FTZ R2, R50, R7 ;  /* 0x0000000732027221 */ /* 0x000fe20000010000 */
[----:B------:R-:W-:Y:S01]  /*4a50*/  PLOP3.LUT P1, PT, PT, PT, UP0, 0x80, 0x0 ;  /* 0x000000000000781c */ /* 0x000fe20003f2f008 */
[----:B------:R-:W-:Y:S01]  /*4a60*/  IMAD.MOV.U32 R50, RZ, RZ, R151 ;  /* 0x000000ffff327224 */ /* 0x000fe200078e0097 */
[----:B-1----:R-:W-:Y:S01]  /*4a70*/  F2FP.F16.F32.PACK_AB R197, R35, R34 ;  /* 0x0000002223c5723e */ /* 0x002fe200000000ff */
[--C-:B------:R-:W-:Y:S01]  /*4a80*/  FFMA.FTZ R56, R56, UR6, -R0.reuse ;  /* 0x0000000638387c23 */ /* 0x100fe20008010800 */
[--C-:B------:R-:W-:Y:S01]  /*4a90*/  FFMA.FTZ R57, R57, UR6, -R0.reuse ;  /* 0x0000000639397c23 */ /* 0x100fe20008010800 */
[--C-:B------:R-:W-:Y:S01]  /*4aa0*/  FFMA.FTZ R60, R60, UR6, -R0.reuse ;  /* 0x000000063c3c7c23 */ /* 0x100fe20008010800 */
[--C-:B------:R-:W-:Y:S01]  /*4ab0*/  FFMA.FTZ R61, R61, UR6, -R0.reuse ;  /* 0x000000063d3d7c23 */ /* 0x100fe20008010800 */
[--C-:B------:R-:W-:Y:S01]  /*4ac0*/  FFMA.FTZ R48, R48, UR6, -R0.reuse ;  /* 0x0000000630307c23 */ /* 0x100fe20008010800 */
[--C-:B------:R-:W-:Y:S01]  /*4ad0*/  FFMA.FTZ R49, R49, UR6, -R0.reuse ;  /* 0x0000000631317c23 */ /* 0x100fe20008010800 */
[----:B------:R-:W-:Y:S01]  /*4ae0*/  MUFU.EX2 R56, R56 ;  /* 0x0000003800387308 */ /* 0x000fe20000000800 */
[--C-:B------:R-:W-:Y:S01]  /*4af0*/  FFMA.FTZ R52, R52, UR6, -R0.reuse ;  /* 0x0000000634347c23 */ /* 0x100fe20008010800 */
[----:B------:R-:W-:Y:S01]  /*4b00*/  FFMA.FTZ R53, R53, UR6, -R0 ;  /* 0x0000000635357c23 */ /* 0x000fe20008010800 */
[----:B------:R-:W-:Y:S01]  /*4b10*/  FADD.FTZ R9, R51, R2 ;  /* 0x0000000233097221 */ /* 0x000fe20000010000 */
[--C-:B------:R-:W-:Y:S01]  /*4b20*/  FFMA.FTZ R40, R40, UR6, -R0.reuse ;  /* 0x0000000628287c23 */ /* 0x100fe20008010800 */
[--C-:B------:R-:W-:Y:S01]  /*4b30*/  FFMA.FTZ R41, R41, UR6, -R0.reuse ;  /* 0x0000000629297c23 */ /* 0x100fe20008010800 */
[--C-:B------:R-:W-:Y:S01]  /*4b40*/  FFMA.FTZ R44, R44, UR6, -R0.reuse ;  /* 0x000000062c2c7c23 */ /* 0x100fe20008010800 */
[----:B------:R-:W-:Y:S01]  /*4b50*/  FADD.FTZ R14, R54, R9 ;  /* 0x00000009360e7221 */ /* 0x000fe20000010000 */
[----:B------:R-:W0:Y:S01]  /*4b60*/  MUFU.EX2 R57, R57 ;  /* 0x0000003900397308 */ /* 0x000e220000000800 */
[--C-:B------:R-:W-:Y:S01]  /*4b70*/  FFMA.FTZ R45, R45, UR6, -R0.reuse ;  /* 0x000000062d2d7c23 */ /* 0x100fe20008010800 */
[----:B------:R-:W-:Y:S01]  /*4b80*/  FFMA.FTZ R32, R32, UR6, -R0 ;  /* 0x0000000620207c23 */ /* 0x000fe20008010800 */
[----:B------:R-:W-:Y:S01]  /*4b90*/  FADD.FTZ R9, R55, R14 ;  /* 0x0000000e37097221 */ /* 0x000fe20000010000 */
[--C-:B------:R-:W-:Y:S01]  /*4ba0*/  FFMA.FTZ R33, R33, UR6, -R0.reuse ;  /* 0x0000000621217c23 */ /* 0x100fe20008010800 */
[--C-:B------:R-:W-:Y:S01]  /*4bb0*/  FFMA.FTZ R36, R36, UR6, -R0.reuse ;  /* 0x0000000624247c23 */ /* 0x100fe20008010800 */
[--C-:B------:R-:W-:Y:S01]  /*4bc0*/  FFMA.FTZ R37, R37, UR6, -R0.reuse ;  /* 0x0000000625257c23 */ /* 0x100fe20008010800 */
[----:B------:R-:W-:Y:S01]  /*4bd0*/  FADD.FTZ R14, R42, R9 ;  /* 0x000000092a0e7221 */ /* 0x000fe20000010000 */
[----:B------:R-:W1:Y:S01]  /*4be0*/  MUFU.EX2 R60, R60 ;  /* 0x0000003c003c7308 */ /* 0x000e620000000800 */
[--C-:B------:R-:W-:Y:S01]  /*4bf0*/  FFMA.FTZ R24, R24, UR6, -R0.reuse ;  /* 0x0000000618187c23 */ /* 0x100fe20008010800 */
[----:B------:R-:W-:Y:S01]  /*4c00*/  FFMA.FTZ R25, R25, UR6, -R0 ;  /* 0x0000000619197c23 */ /* 0x000fe20008010800 */
[----:B------:R-:W-:Y:S01]  /*4c10*/  FADD.FTZ R9, R43, R14 ;  /* 0x0000000e2b097221 */ /* 0x000fe20000010000 */
[--C-:B------:R-:W-:Y:S01]  /*4c20*/  FFMA.FTZ R28, R28, UR6, -R0.reuse ;  /* 0x000000061c1c7c23 */ /* 0x100fe20008010800 */
[----:B------:R-:W-:Y:S01]  /*4c30*/  FFMA.FTZ R0, R29, UR6, -R0 ;  /* 0x000000061d007c23 */ /* 0x000fe20008010800 */
[----:B------:R-:W-:-:S02]  /*4c40*/  IMAD.MOV.U32 R55, RZ, RZ, R151 ;  /* 0x000000ffff377224 */ /* 0x000fc400078e0097 */
[----:B------:R-:W-:Y:S01]  /*4c50*/  FADD.FTZ R14, R46, R9 ;  /* 0x000000092e0e7221 */ /* 0x000fe20000010000 */
[----:B------:R-:W2:Y:S01]  /*4c60*/  MUFU.EX2 R61, R61 ;  /* 0x0000003d003d7308 */ /* 0x000ea20000000800 */
[----:B0-----:R-:W-:Y:S01]  /*4c70*/  FADD.FTZ R7, R56, R57 ;  /* 0x0000003938077221 */ /* 0x001fe20000010000 */
[----:B------:R-:W-:Y:S01]  /*4c80*/  F2FP.F16.F32.PACK_AB R208, R57, R56 ;  /* 0x0000003839d0723e */ /* 0x000fe200000000ff */
[----:B------:R-:W-:Y:S01]  /*4c90*/  FADD.FTZ R9, R47, R14 ;  /* 0x0000000e2f097221 */ /* 0x000fe20000010000 */
[--C-:B------:R-:W-:Y:S01]  /*4ca0*/  IMAD.MOV.U32 R57, RZ, RZ, R151.reuse ;  /* 0x000000ffff397224 */ /* 0x100fe200078e0097 */
[----:B------:R-:W-:Y:S01]  /*4cb0*/  MOV R56, R151 ;  /* 0x0000009700387202 */ /* 0x000fe20000000f00 */
[----:B------:R-:W-:Y:S02]  /*4cc0*/  IMAD.MOV.U32 R54, RZ, RZ, R151 ;  /* 0x000000ffff367224 */ /* 0x000fe400078e0097 */
[----:B------:R-:W-:Y:S01]  /*4cd0*/  FADD.FTZ R14, R34, R9 ;  /* 0x00000009220e7221 */ /* 0x000fe20000010000 */
[----:B------:R-:W0:Y:S01]  /*4ce0*/  MUFU.EX2 R48, R48 ;  /* 0x0000003000307308 */ /* 0x000e220000000800 */
[----:B-1----:R-:W-:Y:S01]  /*4cf0*/  FADD.FTZ R2, R60, R7 ;  /* 0x000000073c027221 */ /* 0x002fe20000010000 */
[----:B------:R-:W-:-:S02]  /*4d00*/  IMAD.MOV.U32 R51, RZ, RZ, R151 ;  /* 0x000000ffff337224 */ /* 0x000fc400078e0097 */
[----:B------:R-:W-:Y:S01]  /*4d10*/  FADD.FTZ R9, R35, R14 ;  /* 0x0000000e23097221 */ /* 0x000fe20000010000 */
[--C-:B------:R-:W-:Y:S02]  /*4d20*/  IMAD.MOV.U32 R47, RZ, RZ, R151.reuse ;  /* 0x000000ffff2f7224 */ /* 0x100fe400078e0097 */
[----:B------:R-:W-:Y:S02]  /*4d30*/  IMAD.MOV.U32 R46, RZ, RZ, R151 ;  /* 0x000000ffff2e7224 */ /* 0x000fe400078e0097 */
[----:B------:R-:W-:Y:S01]  /*4d40*/  FADD.FTZ R14, R38, R9 ;  /* 0x00000009260e7221 */ /* 0x000fe20000010000 */
[----:B------:R-:W1:Y:S01]  /*4d50*/  MUFU.EX2 R49, R49 ;  /* 0x0000003100317308 */ /* 0x000e620000000800 */
[C---:B--2---:R-:W-:Y:S01]  /*4d60*/  FADD.FTZ R7, R61.reuse, R2 ;  /* 0x000000023d077221 */ /* 0x044fe20000010000 */
[----:B------:R-:W-:Y:S01]  /*4d70*/  F2FP.F16.F32.PACK_AB R210, R61, R60 ;  /* 0x0000003c3dd2723e */ /* 0x000fe200000000ff */
[--C-:B------:R-:W-:Y:S01]  /*4d80*/  IMAD.MOV.U32 R61, RZ, RZ, R151.reuse ;  /* 0x000000ffff3d7224 */ /* 0x100fe200078e0097 */
[----:B------:R-:W-:Y:S01]  /*4d90*/  MOV R60, R151 ;  /* 0x00000097003c7202 */ /* 0x000fe20000000f00 */
[----:B------:R-:W-:-:S02]  /*4da0*/  IMAD.MOV.U32 R43, RZ, RZ, R151 ;  /* 0x000000ffff2b7224 */ /* 0x000fc400078e0097 */
[----:B------:R-:W-:Y:S01]  /*4db0*/  IMAD.MOV.U32 R42, RZ, RZ, R151 ;  /* 0x000000ffff2a7224 */ /* 0x000fe200078e0097 */
[----:B------:R-:W2:Y:S01]  /*4dc0*/  MUFU.EX2 R52, R52 ;  /* 0x0000003400347308 */ /* 0x000ea20000000800 */
[----:B0-----:R-:W-:Y:S01]  /*4dd0*/  FADD.FTZ R2, R48, R7 ;  /* 0x0000000730027221 */ /* 0x001fe20000010000 */
[--C-:B------:R-:W-:Y:S02]  /*4de0*/  IMAD.MOV.U32 R35, RZ, RZ, R151.reuse ;  /* 0x000000ffff237224 */ /* 0x100fe400078e0097 */
[--C-:B------:R-:W-:Y:S02]  /*4df0*/  IMAD.MOV.U32 R34, RZ, RZ, R151.reuse ;  /* 0x000000ffff227224 */ /* 0x100fe400078e0097 */
[--C-:B------:R-:W-:Y:S02]  /*4e00*/  IMAD.MOV.U32 R29, RZ, RZ, R151.reuse ;  /* 0x000000ffff1d7224 */ /* 0x100fe400078e0097 */
[----:B------:R-:W0:Y:S01]  /*4e10*/  MUFU.EX2 R53, R53 ;  /* 0x0000003500357308 */ /* 0x000e220000000800 */
[C---:B-1----:R-:W-:Y:S01]  /*4e20*/  FADD.FTZ R7, R49.reuse, R2 ;  /* 0x0000000231077221 */ /* 0x042fe20000010000 */
[----:B------:R-:W-:Y:S01]  /*4e30*/  F2FP.F16.F32.PACK_AB R204, R49, R48 ;  /* 0x0000003031cc723e */ /* 0x000fe200000000ff */
[----:B------:R-:W-:Y:S01]  /*4e40*/  IMAD.MOV.U32 R49, RZ, RZ, R151 ;  /* 0x000000ffff317224 */ /* 0x000fe200078e0097 */
[----:B------:R-:W-:-:S04]  /*4e50*/  MOV R48, R151 ;  /* 0x0000009700307202 */ /* 0x000fc80000000f00 */
[----:B------:R-:W1:Y:S01]  /*4e60*/  MUFU.EX2 R40, R40 ;  /* 0x0000002800287308 */ /* 0x000e620000000800 */
[----:B--2---:R-:W-:-:S07]  /*4e70*/  FADD.FTZ R2, R52, R7 ;  /* 0x0000000734027221 */ /* 0x004fce0000010000 */
[----:B------:R-:W2:Y:S01]  /*4e80*/  MUFU.EX2 R41, R41 ;  /* 0x0000002900297308 */ /* 0x000ea20000000800 */
[C---:B0-----:R-:W-:Y:S01]  /*4e90*/  FADD.FTZ R7, R53.reuse, R2 ;  /* 0x0000000235077221 */ /* 0x041fe20000010000 */
[----:B------:R-:W-:Y:S01]  /*4ea0*/  F2FP.F16.F32.PACK_AB R206, R53, R52 ;  /* 0x0000003435ce723e */ /* 0x000fe200000000ff */
[----:B------:R-:W-:Y:S01]  /*4eb0*/  IMAD.MOV.U32 R53, RZ, RZ, R151 ;  /* 0x000000ffff357224 */ /* 0x000fe200078e0097 */
[----:B------:R-:W-:-:S04]  /*4ec0*/  MOV R52, R151 ;  /* 0x0000009700347202 */ /* 0x000fc80000000f00 */
[----:B------:R-:W0:Y:S01]  /*4ed0*/  MUFU.EX2 R44, R44 ;  /* 0x0000002c002c7308 */ /* 0x000e220000000800 */
[----:B-1----:R-:W-:-:S07]  /*4ee0*/  FADD.FTZ R2, R40, R7 ;  /* 0x0000000728027221 */ /* 0x002fce0000010000 */
[----:B------:R-:W1:Y:S01]  /*4ef0*/  MUFU.EX2 R45, R45 ;  /* 0x0000002d002d7308 */ /* 0x000e620000000800 */
[C---:B--2---:R-:W-:Y:S01]  /*4f00*/  FADD.FTZ R7, R41.reuse, R2 ;  /* 0x0000000229077221 */ /* 0x044fe20000010000 */
[----:B------:R-:W-:Y:S01]  /*4f10*/  F2FP.F16.F32.PACK_AB R200, R41, R40 ;  /* 0x0000002829c8723e */ /* 0x000fe200000000ff */
[----:B------:R-:W-:Y:S01]  /*4f20*/  IMAD.MOV.U32 R41, RZ, RZ, R151 ;  /* 0x000000ffff297224 */ /* 0x000fe200078e0097 */
[----:B------:R-:W-:-:S04]  /*4f30*/  MOV R40, R151 ;  /* 0x0000009700287202 */ /* 0x000fc80000000f00 */
[----:B------:R-:W2:Y:S01]  /*4f40*/  MUFU.EX2 R32, R32 ;  /* 0x0000002000207308 */ /* 0x000ea20000000800 */
[----:B0-----:R-:W-:-:S07]  /*4f50*/  FADD.FTZ R2, R44, R7 ;  /* 0x000000072c027221 */ /* 0x001fce0000010000 */
        /* <DEDUP_REMOVED lines=13> */
[C---:B-1----:R-:W-:Y:S01]  /*5030*/  FADD.FTZ R9, R39.reuse, R14 ;  /* 0x0000000e27097221 */ /* 0x042fe20000010000 */
[----:B------:R-:W-:Y:S01]  /*5040*/  F2FP.F16.F32.PACK_AB R199, R39, R38 ;  /* 0x0000002627c7723e */ /* 0x000fe200000000ff */
[--C-:B------:R-:W-:Y:S02]  /*5050*/  IMAD.MOV.U32 R39, RZ, RZ, R151.reuse ;  /* 0x000000ffff277224 */ /* 0x100fe400078e0097 */
[----:B------:R-:W-:-:S03]  /*5060*/  IMAD.MOV.U32 R38, RZ, RZ, R151 ;  /* 0x000000ffff267224 */ /* 0x000fc600078e0097 */
[----:B------:R-:W1:Y:S01]  /*5070*/  MUFU.EX2 R37, R37 ;  /* 0x0000002500257308 */ /* 0x000e620000000800 */
[----:B--2---:R-:W-:-:S07]  /*5080*/  FADD.FTZ R2, R36, R7 ;  /* 0x0000000724027221 */ /* 0x004fce0000010000 */
        /* <DEDUP_REMOVED lines=8> */
[C---:B--2---:R-:W-:Y:S01]  /*5110*/  FADD.FTZ R9, R27.reuse, R14 ;  /* 0x0000000e1b097221 */ /* 0x044fe20000010000 */
[----:B------:R-:W-:Y:S01]  /*5120*/  F2FP.F16.F32.PACK_AB R193, R27, R26 ;  /* 0x0000001a1bc1723e */ /* 0x000fe200000000ff */
[--C-:B------:R-:W-:Y:S02]  /*5130*/  IMAD.MOV.U32 R27, RZ, RZ, R151.reuse ;  /* 0x000000ffff1b7224 */ /* 0x100fe400078e0097 */
[----:B------:R-:W-:-:S03]  /*5140*/  IMAD.MOV.U32 R26, RZ, RZ, R151 ;  /* 0x000000ffff1a7224 */ /* 0x000fc600078e0097 */
[----:B------:R-:W2:Y:S01]  /*5150*/  MUFU.EX2 R25, R25 ;  /* 0x0000001900197308 */ /* 0x000ea20000000800 */
[----:B0-----:R-:W-:-:S07]  /*5160*/  FADD.FTZ R2, R24, R15 ;  /* 0x0000000f18027221 */ /* 0x001fce0000010000 */
[----:B------:R-:W0:Y:S01]  /*5170*/  MUFU.EX2 R28, R28 ;  /* 0x0000001c001c7308 */ /* 0x000e220000000800 */
[----:B-1----:R-:W-:-:S04]  /*5180*/  FADD.FTZ R14, R30, R9 ;  /* 0x000000091e0e7221 */ /* 0x002fc80000010000 */
[C---:B------:R-:W-:Y:S01]  /*5190*/  FADD.FTZ R9, R195.reuse, R14 ;  /* 0x0000000ec3097221 */ /* 0x040fe20000010000 */
[----:B------:R-:W-:Y:S01]  /*51a0*/  F2FP.F16.F32.PACK_AB R195, R195, R30 ;  /* 0x0000001ec3c3723e */ /* 0x000fe200000000ff */
[--C-:B------:R-:W-:Y:S01]  /*51b0*/  IMAD.MOV.U32 R30, RZ, RZ, R151.reuse ;  /* 0x000000ffff1e7224 */ /* 0x100fe200078e0097 */
[----:B------:R1:W3:Y:S01]  /*51c0*/  MUFU.EX2 R7, R0 ;  /* 0x0000000000077308 */ /* 0x0002e20000000800 */
[C---:B--2---:R-:W-:Y:S01]  /*51d0*/  FADD.FTZ R15, R25.reuse, R2 ;  /* 0x00000002190f7221 */ /* 0x044fe20000010000 */
[----:B------:R-:W-:Y:S01]  /*51e0*/  F2FP.F16.F32.PACK_AB R192, R25, R24 ;  /* 0x0000001819c0723e */ /* 0x000fe200000000ff */
[----:B------:R-:W-:Y:S01]  /*51f0*/  IMAD.MOV.U32 R25, RZ, RZ, R151 ;  /* 0x000000ffff197224 */ /* 0x000fe200078e0097 */
[----:B------:R-:W-:Y:S02]  /*5200*/  MOV R2, 0x3f800000 ;  /* 0x3f80000000027802 */ /* 0x000fe40000000f00 */
[----:B------:R-:W-:Y:S01]  /*5210*/  MOV R24, R151 ;  /* 0x0000009700187202 */ /* 0x000fe20000000f00 */
[----:B0-----:R-:W-:Y:S01]  /*5220*/  FADD.FTZ R14, R28, R15 ;  /* 0x0000000f1c0e7221 */ /* 0x001fe20000010000 */
[----:B-1----:R-:W-:-:S03]  /*5230*/  IMAD.MOV.U32 R0, RZ, RZ, 0x3f800000 ;  /* 0x3f800000ff007424 */ /* 0x002fc600078e00ff */
[C---:B---3--:R-:W-:Y:S01]  /*5240*/  FADD.FTZ R14, R7.reuse, R14 ;  /* 0x0000000e070e7221 */ /* 0x048fe20000010000 */
[----:B------:R-:W-:Y:S01]  /*5250*/  F2FP.F16.F32.PACK_AB R194, R7, R28 ;  /* 0x0000001c07c2723e */ /* 0x000fe200000000ff */
[----:B------:R-:W-:Y:S01]  /*5260*/  IMAD.U32 R7, RZ, RZ, UR7 ;  /* 0x00000007ff077e24 */ /* 0x000fe2000f8e00ff */
[----:B------:R-:W-:Y:S01]  /*5270*/  MOV R28, R151 ;  /* 0x00000097001c7202 */ /* 0x000fe20000000f00 */
[----:B------:R-:W-:Y:S06]  /*5280*/  @!P1 BRA `(.L_x_18) ;  /* 0x0000003c00e89947 */ /* 0x000fec0003800000 */
[----:B------:R-:W-:Y:S01]  /*5290*/  UMOV UR6, URZ ;  /* 0x0000003f00067c82 */ /* 0x000fe20008000000 */
[----:B------:R-:W-:Y:S01]  /*52a0*/  IMAD.U32 R20, RZ, RZ, UR60 ;  /* 0x0000003cff147e24 */ /* 0x000fe2000f8e00ff */
[----:B------:R-:W-:Y:S01]  /*52b0*/  MOV R15, R3 ;  /* 0x00000003000f7202 */ /* 0x000fe20000000f00 */
[----:B------:R-:W-:Y:S01]  /*52c0*/  IMAD.MOV.U32 R19, RZ, RZ, R6 ;  /* 0x000000ffff137224 */ /* 0x000fe200078e0006 */
[----:B------:R-:W-:Y:S01]  /*52d0*/  CS2R R150, SRZ ;  /* 0x0000000000967805 */ /* 0x000fe2000001ff00 */
[----:B------:R-:W-:Y:S01]  /*52e0*/  IMAD.U32 R214, RZ, RZ, UR6 ;  /* 0x00000006ffd67e24 */ /* 0x000fe2000f8e00ff */
[----:B------:R-:W-:Y:S01]  /*52f0*/  CS2R R146, SRZ ;  /* 0x0000000000927805 */ /* 0x000fe2000001ff00 */
[----:B------:R-:W-:Y:S01]  /*5300*/  IMAD.MOV.U32 R2, RZ, RZ, 0x3f800000 ;  /* 0x3f800000ff027424 */ /* 0x000fe200078e00ff */
        /* <DEDUP_REMOVED lines=61> */
[----:B------:R-:W-:Y:S01]  /*56e0*/  CS2R R24, SRZ ;  /* 0x0000000000187805 */ /* 0x000fe2000001ff00 */
[----:B------:R-:W-:-:S07]  /*56f0*/  IMAD.U32 R21, RZ, RZ, UR6 ;  /* 0x00000006ff157e24 */ /* 0x000fce000f8e00ff */
.L_x_29:
[----:B------:R-:W-:Y:S02]  /*5700*/  R2UR UR6, R21 ;  /* 0x00000000150672ca */ /* 0x000fe400000e0000 */
[----:B------:R-:W-:-:S11]  /*5710*/  R2UR UR7, R214 ;  /* 0x00000000d60772ca */ /* 0x000fd600000e0000 */
[----:B------:R-:W-:-:S04]  /*5720*/  UISETP.NE.AND UP0, UPT, UR6, 0x1, UPT ;  /* 0x000000010600788c */ /* 0x000fc8000bf05270 */
[----:B------:R-:W-:-:S04]  /*5730*/  USEL UR6, URZ, 0x1, UP0 ;  /* 0x000000013f067887 */ /* 0x000fc80008000000 */
[----:B------:R-:W-:-:S06]  /*5740*/  ULOP3.LUT UR6, UR7, UR6, URZ, 0x3c, !UPT ;  /* 0x0000000607067292 */ /* 0x000fcc000f8e3c3f */
[----:B------:R-:W-:Y:S01]  /*5750*/  MOV R7, UR6 ;  /* 0x0000000600077c02 */ /* 0x000fe20008000f00 */
[----:B------:R-:W-:Y:S06]  /*5760*/  @!P0 BRA `(.L_x_19) ;  /* 0x0000000000048947 */ /* 0x000fec0003800000 */
[----:B------:R-:W-:Y:S01]  /*5770*/  BPT.TRAP 0x1 ;  /* 0x000000040000795c */ /* 0x000fe20000300000 */
.L_x_19:
[----:B------:R-:W-:Y:S02]  /*5780*/  R2UR UR6, R21 ;  /* 0x00000000150672ca */ /* 0x000fe400000e0000 */
[----:B------:R-:W-:Y:S02]  /*5790*/  R2UR UR7, R16 ;  /* 0x00000000100772ca */ /* 0x000fe400000e0000 */
[----:B------:R-:W-:-:S09]  /*57a0*/  R2UR UR10, R7 ;  /* 0x00000000070a72ca */ /* 0x000fd200000e0000 */
[----:B------:R-:W-:-:S04]  /*57b0*/  UIADD3 UR6, UR6, 0x1, URZ ;  /* 0x0000000106067890 */ /* 0x000fc8000fffe03f */
[----:B------:R-:W-:Y:S01]  /*57c0*/  UISETP.NE.AND UP0, UPT, UR6, 0x2, UPT ;  /* 0x000000020600788c */ /* 0x000fe2000bf05270 */
[----:B------:R-:W-:-:S03]  /*57d0*/  IMAD.U32 R3, RZ, RZ, UR10 ;  /* 0x0000000aff037e24 */ /* 0x000fc6000f8e00ff */
[----:B------:R-:W-:Y:S02]  /*57e0*/  USEL UR6, UR6, URZ, UP0 ;  /* 0x0000003f06067287 */ /* 0x000fe40008000000 */
[----:B------:R-:W-:Y:S02]  /*57f0*/  SHF.L.U32 R3, R3, 0x1f, RZ ;  /* 0x0000001f03037819 */ /* 0x000fe400000006ff */
[----:B------:R-:W-:Y:S02]  /*5800*/  ULEA UR7, UR6, UR7, 0x3 ;  /* 0x0000000706077291 */ /* 0x000fe4000f8e183f */
[----:B------:R-:W-:-:S04]  /*5810*/  IMAD.U32 R8, RZ, RZ, UR6 ;  /* 0x00000006ff087e24 */ /* 0x000fc8000f8e00ff */
[----:B------:R-:W-:-:S03]  /*5820*/  IMAD.U32 R22, RZ, RZ, UR7 ;  /* 0x00000007ff167e24 */ /* 0x000fc6000f8e00ff */
[----:B------:R0:W1:Y:S01]  /*5830*/  SYNCS.PHASECHK.TRANS64.TRYWAIT P1, [UR7+0x38830], R3 ;  /* 0x03883003ff0075a7 */ /* 0x0000620008020147 */
[----:B------:R-:W-:Y:S05]  /*5840*/  @!P0 BRA `(.L_x_20) ;  /* 0x0000000000048947 */ /* 0x000fea0003800000 */
[----:B------:R-:W-:Y:S01]  /*5850*/  BPT.TRAP 0x1 ;  /* 0x000000040000795c */ /* 0x000fe20000300000 */
.L_x_20:
[----:B-1----:R-:W-:Y:S05]  /*5860*/  @P1 BRA `(.L_x_21) ;  /* 0x00000000000c1947 */ /* 0x002fea0003800000 */
[----:B------:R-:W-:-:S13]  /*5870*/  R2UR UR6, R22 ;  /* 0x00000000160672ca */ /* 0x000fda00000e0000 */
[----:B------:R-:W1:Y:S02]  /*5880*/  SYNCS.PHASECHK.TRANS64.TRYWAIT P1, [UR6+0x38830], R3 ;  /* 0x03883003ff0075a7 */ /* 0x000e640008020146 */
[----:B-1----:R-:W-:Y:S05]  /*5890*/  @!P1 BRA `(.L_x_22) ;  /* 0x000000b000f09947 */ /* 0x002fea0003800000 */
.L_x_21:
[----:B------:R-:W-:Y:S01]  /*58a0*/  R2UR UR60, R8 ;  /* 0x00000000083c72ca */ /* 0x000fe200000e0000 */
[----:B------:R-:W-:Y:S01]  /*58b0*/  WARPGROUP.ARRIVE ;  /* 0x00000000000079c5 */ /* 0x000fe20000000000 */
[C---:B------:R-:W-:Y:S01]  /*58c0*/  R2UR UR56, R4.reuse ;  /* 0x00000000043872ca */ /* 0x040fe200000e0000 */
[----:B------:R-:W-:Y:S01]  /*58d0*/  UMOV UR59, 0x40000040 ;  /* 0x40000040003b7882 */ /* 0x000fe20000000000 */
[C---:B------:R-:W-:Y:S01]  /*58e0*/  R2UR UR57, R5.reuse ;  /* 0x00000000053972ca */ /* 0x040fe200000e0000 */
[----:B------:R-:W-:Y:S01]  /*58f0*/  UMOV UR43, 0x40000040 ;  /* 0x40000040002b7882 */ /* 0x000fe20000000000 */
[----:B01----:R-:W-:Y:S01]  /*5900*/  MOV R3, UR41 ;  /* 0x0000002900037c02 */ /* 0x003fe20008000f00 */
[----:B------:R-:W-:Y:S01]  /*5910*/  UMOV UR47, 0x40000040 ;  /* 0x40000040002f7882 */ /* 0x000fe20000000000 */
[----:B------:R-:W-:Y:S01]  /*5920*/  MOV R6, UR40 ;  /* 0x0000002800067c02 */ /* 0x000fe20008000f00 */
[----:B------:R-:W-:Y:S01]  /*5930*/  UMOV UR51, 0x40000040 ;  /* 0x4000004000337882 */ /* 0x000fe20000000000 */
[C---:B------:R-:W-:Y:S01]  /*5940*/  R2UR UR40, R4.reuse ;  /* 0x00000000042872ca */ /* 0x040fe200000e0000 */
[----:B------:R-:W-:Y:S01]  /*5950*/  UMOV UR55, 0x40000040 ;  /* 0x4000004000377882 */ /* 0x000fe20000000000 */
[C---:B------:R-:W-:Y:S01]  /*5960*/  R2UR UR41, R5.reuse ;  /* 0x00000000052972ca */ /* 0x040fe200000e0000 */
[----:B------:R-:W-:Y:S01]  /*5970*/  UIMAD UR60, UR60, 0xa00, UR61 ;  /* 0x00000a003c3c78a4 */ /* 0x000fe2000f8e023d */
[----:B------:R-:W-:Y:S01]  /*5980*/  MOV R23, UR45 ;  /* 0x0000002d00177c02 */ /* 0x000fe20008000f00 */
[----:B------:R-:W-:Y:S01]  /*5990*/  UMOV UR15, 0x40000040 ;  /* 0x40000040000f7882 */ /* 0x000fe20000000000 */
[----:B------:R-:W-:Y:S01]  /*59a0*/  MOV R152, UR44 ;  /* 0x0000002c00987c02 */ /* 0x000fe20008000f00 */
[----:B------:R-:W-:Y:S01]  /*59b0*/  UIADD3 UR6, UR60, 0x80, URZ ;  /* 0x000000803c067890 */ /* 0x000fe2000fffe03f */
[C---:B------:R-:W-:Y:S01]  /*59c0*/  R2UR UR44, R4.reuse ;  /* 0x00000000042c72ca */ /* 0x040fe200000e0000 */
[----:B------:R-:W-:Y:S01]  /*59d0*/  UIADD3 UR7, UR60, 0x100, URZ ;  /* 0x000001003c077890 */ /* 0x000fe2000fffe03f */
[C---:B------:R-:W-:Y:S01]  /*59e0*/  R2UR UR45, R5.reuse ;  /* 0x00000000052d72ca */ /* 0x040fe200000e0000 */
[----:B------:R-:W-:Y:S01]  /*59f0*/  UMOV UR58, UR60 ;  /* 0x0000003c003a7c82 */ /* 0x000fe20008000000 */
[----:B------:R-:W-:Y:S01]  /*5a00*/  MOV R153, UR49 ;  /* 0x0000003100997c02 */ /* 0x000fe20008000f00 */
[----:B------:R-:W-:Y:S01]  /*5a10*/  HGMMA.64x16x16.F32 R184, gdesc[UR56], RZ, !UPT, gsb0 ;  /* 0x0020000038b879f0 */ /* 0x000fe2000c0008ff */
[----:B------:R-:W-:Y:S01]  /*5a20*/  UMOV UR42, UR6 ;  /* 0x00000006002a7c82 */ /* 0x000fe20008000000 */
[----:B------:R-:W-:Y:S01]  /*5a30*/  MOV R154, UR48 ;  /* 0x00000030009a7c02 */ /* 0x000fe20008000f00 */
[----:B------:R-:W-:Y:S01]  /*5a40*/  UMOV UR46, UR7 ;  /* 0x00000007002e7c82 */ /* 0x000fe20008000000 */
[C---:B------:R-:W-:Y:S01]  /*5a50*/  R2UR UR48, R4.reuse ;  /* 0x00000000043072ca */ /* 0x040fe200000e0000 */
[----:B------:R-:W-:Y:S01]  /*5a60*/  UIADD3 UR6, UR60, 0x180, URZ ;  /* 0x000001803c067890 */ /* 0x000fe2000fffe03f */
[C---:B------:R-:W-:Y:S01]  /*5a70*/  R2UR UR49, R5.reuse ;  /* 0x00000000053172ca */ /* 0x040fe200000e0000 */
[----:B------:R-:W-:Y:S01]  /*5a80*/  UIADD3 UR58, UR60, 0x200, URZ ;  /* 0x000002003c3a7890 */ /* 0x000fe2000fffe03f */
[----:B------:R-:W-:Y:S01]  /*5a90*/  R2UR UR56, R4 ;  /* 0x00000000043872ca */ /* 0x000fe200000e0000 */
[----:B------:R-:W-:Y:S01]  /*5aa0*/  UMOV UR59, 0x40000040 ;  /* 0x40000040003b7882 */ /* 0x000fe20000000000 */
[----:B------:R-:W-:Y:S01]  /*5ab0*/  R2UR UR57, R5 ;  /* 0x00000000053972ca */ /* 0x000fe200000e0000 */
[----:B------:R-:W-:Y:S01]  /*5ac0*/  UIADD3 UR7, UR60, 0x182, URZ ;  /* 0x000001823c077890 */ /* 0x000fe2000fffe03f */
[----:B------:R-:W-:Y:S01]  /*5ad0*/  MOV R212, UR53 ;  /* 0x0000003500d47c02 */ /* 0x000fe20008000f00 */
[----:B------:R-:W-:Y:S01]  /*5ae0*/  UMOV UR50, UR6 ;  /* 0x0000000600327c82 */ /* 0x000fe20008000000 */
[----:B------:R-:W-:Y:S01]  /*5af0*/  MOV R213, UR52 ;  /* 0x0000003400d57c02 */ /* 0x000fe20008000f00 */
[----:B------:R-:W-:Y:S01]  /*5b00*/  UIADD3 UR6, UR60, 0x2, URZ ;  /* 0x000000023c067890 */ /* 0x000fe2000fffe03f */
[----:B------:R-:W-:Y:S01]  /*5b10*/  R2UR UR52, R12 ;  /* 0x000000000c3472ca */ /* 0x000fe200000e0000 */
[----:B------:R-:W-:Y:S01]  /*5b20*/  UIADD3 UR14, UR60, 0x280, URZ ;  /* 0x000002803c0e7890 */ /* 0x000fe2000fffe03f */
[----:B------:R-:W-:Y:S01]  /*5b30*/  R2UR UR53, R13 ;  /* 0x000000000d3572ca */ /* 0x000fe200000e0000 */
[----:B------:R-:W-:Y:S01]  /*5b40*/  UIADD3 UR18, UR60, 0x282, URZ ;  /* 0x000002823c127890 */ /* 0x000fe2000fffe03f */
[-C--:B------:R-:W-:Y:S01]  /*5b50*/  FMUL.FTZ R24, R24, R0.reuse ;  /* 0x0000000018187220 */ /* 0x080fe20000410000 */
[----:B------:R-:W-:Y:S01]  /*5b60*/  UMOV UR19, 0x40000040 ;  /* 0x4000004000137882 */ /* 0x000fe20000000000 */
[----:B------:R-:W-:Y:S01]  /*5b70*/  UMOV UR54, UR6 ;  /* 0x0000000600367c82 */ /* 0x000fe20008000000 */
[----:B------:R-:W-:Y:S01]  /*5b80*/  UIADD3 UR6, UR60, 0x102, URZ ;  /* 0x000001023c067890 */ /* 0x000fe2000fffe03f */
[-C--:B------:R-:W-:Y:S01]  /*5b90*/  FMUL.FTZ R25, R25, R0.reuse ;  /* 0x0000000019197220 */ /* 0x080fe20000410000 */
[----:B------:R-:W-:Y:S01]  /*5ba0*/  UIADD3 UR22, UR60, 0x284, URZ ;  /* 0x000002843c167890 */ /* 0x000fe2000fffe03f */
[-C--:B------:R-:W-:Y:S01]  /*5bb0*/  FMUL.FTZ R28, R28, R0.reuse ;  /* 0x000000001c1c7220 */ /* 0x080fe20000410000 */
[----:B------:R-:W-:Y:S01]  /*5bc0*/  UMOV UR23, 0x40000040 ;  /* 0x4000004000177882 */ /* 0x000fe20000000000 */
[----:B------:R-:W-:Y:S01]  /*5bd0*/  UIADD3 UR26, UR60, 0x286, URZ ;  /* 0x000002863c1a7890 */ /* 0x000fe2000fffe03f */
[-C--:B------:R-:W-:Y:S01]  /*5be0*/  FMUL.FTZ R29, R29, R0.reuse ;  /* 0x000000001d1d7220 */ /* 0x080fe20000410000 */
[----:B------:R-:W-:Y:S01]  /*5bf0*/  UMOV UR10, UR52 ;  /* 0x00000034000a7c82 */ /* 0x000fe20008000000 */
[----:B------:R-:W-:Y:S01]  /*5c00*/  UMOV UR11, UR53 ;  /* 0x00000035000b7c82 */ /* 0x000fe20008000000 */
[----:B------:R-:W-:Y:S01]  /*5c10*/  UMOV UR27, 0x40000040 ;  /* 0x40000040001b7882 */ /* 0x000fe20000000000 */
[----:B------:R-:W-:Y:S01]  /*5c20*/  UIADD3 UR30, UR60, 0x500, URZ ;  /* 0x000005003c1e7890 */ /* 0x000fe2000fffe03f */
[-C--:B------:R-:W-:Y:S01]  /*5c30*/  FMUL.FTZ R32, R32, R0.reuse ;  /* 0x0000000020207220 */ /* 0x080fe20000410000 */
[----:B------:R-:W-:Y:S01]  /*5c40*/  UMOV UR31, 0x40000040 ;  /* 0x40000040001f7882 */ /* 0x000fe20000000000 */
[----:B------:R-:W-:Y:S01]  /*5c50*/  UIADD3 UR34, UR60, 0x502, URZ ;  /* 0x000005023c227890 */ /* 0x000fe2000fffe03f */
[-C--:B------:R-:W-:Y:S01]  /*5c60*/  FMUL.FTZ R33, R33, R0.reuse ;  /* 0x0000000021217220 */ /* 0x080fe20000410000 */
[----:B------:R-:W-:Y:S01]  /*5c70*/  UMOV UR35, 0x40000040 ;  /* 0x4000004000237882 */ /* 0x000fe20000000000 */
[----:B------:R-:W-:Y:S01]  /*5c80*/  UIADD3 UR38, UR60, 0x504, URZ ;  /* 0x000005043c267890 */ /* 0x000fe2000fffe03f */
[-C--:B------:R-:W-:Y:S01]  /*5c90*/  FMUL.FTZ R36, R36, R0.reuse ;  /* 0x0000000024247220 */ /* 0x080fe20000410000 */
[----:B------:R-:W-:Y:S01]  /*5ca0*/  UMOV UR39, 0x40000040 ;  /* 0x4000004000277882 */ /* 0x000fe20000000000 */
[-C--:B------:R-:W-:Y:S01]  /*5cb0*/  FMUL.FTZ R37, R37, R0.reuse ;  /* 0x0000000025257220 */ /* 0x080fe20000410000 */
        /* <DEDUP_REMOVED lines=8> */
[----:B------:R-:W-:Y:S01]  /*5d40*/  FMUL.FTZ R56, R56, R0 ;  /* 0x0000000038387220 */ /* 0x000fe20000410000 */
[----:B------:R-:W-:-:S02]  /*5d50*/  WARPGROUP.DEPBAR.LE gsb0, 0x0 ;  /* 0x00008000000079c5 */ /* 0x000fc40000010000 */
[----:B------:R-:W-:Y:S01]  /*5d60*/  WARPGROUP.ARRIVE ;  /* 0x00000000000079c5 */ /* 0x000fe20000000000 */
[-C--:B------:R-:W-:Y:S01]  /*5d70*/  FMUL.FTZ R57, R57, R0.reuse ;  /* 0x0000000039397220 */ /* 0x080fe20000410000 */
[-C--:B------:R-:W-:Y:S01]  /*5d80*/  FMUL.FTZ R60, R60, R0.reuse ;  /* 0x000000003c3c7220 */ /* 0x080fe20000410000 */
[-C--:B------:R-:W-:Y:S01]  /*5d90*/  FMUL.FTZ R61, R61, R0.reuse ;  /* 0x000000003d3d7220 */ /* 0x080fe20000410000 */
[-C--:B------:R-:W-:Y:S01]  /*5da0*/  FMUL.FTZ R64, R64, R0.reuse ;  /* 0x0000000040407220 */ /* 0x080fe20000410000 */
[-C--:B------:R-:W-:Y:S01]  /*5db0*/  FMUL.FTZ R65, R65, R0.reuse ;  /* 0x0000000041417220 */ /* 0x080fe20000410000 */
[----:B------:R-:W-:Y:S01]  /*5dc0*/  HGMMA.64x16x16.F32 R176, gdesc[UR40], RZ, !UPT, gsb0 ;  /* 0x0020000028b079f0 */ /* 0x000fe2000c0008ff */
[----:B------:R-:W-:Y:S01]  /*5dd0*/  R2UR UR41, R3 ;  /* 0x00000000032972ca */ /* 0x000fe200000e0000 */
[----:B------:R-:W-:Y:S01]  /*5de0*/  UIADD3 UR42, UR60, 0x506, URZ ;  /* 0x000005063c2a7890 */ /* 0x000fe2000fffe03f */
[----:B------:R-:W-:Y:S01]  /*5df0*/  R2UR UR40, R6 ;  /* 0x00000000062872ca */ /* 0x000fe200000e0000 */
[----:B------:R-:W-:Y:S01]  /*5e00*/  UMOV UR43, 0x40000040 ;  /* 0x40000040002b7882 */ /* 0x000fe20000000000 */
[----:B------:R-:W-:Y:S01]  /*5e10*/  MOV R3, UR9 ;  /* 0x0000000900037c02 */ /* 0x000fe20008000f00 */
[-C--:B------:R-:W-:Y:S01]  /*5e20*/  FMUL.FTZ R68, R68, R0.reuse ;  /* 0x0000000044447220 */ /* 0x080fe20000410000 */
[----:B------:R-:W-:Y:S01]  /*5e30*/  MOV R6, UR8 ;  /* 0x0000000800067c02 */ /* 0x000fe20008000f00 */
        /* <DEDUP_REMOVED lines=118> */
[----:B------:R-:W-:Y:S01]  /*65a0*/  FMUL.FTZ R151, R151, R2 ;  /* 0x0000000297977220 */ /* 0x000fe20000410000 */
        /* <DEDUP_REMOVED lines=10> */
[----:B------:R-:W-:Y:S01]  /*6650*/  R2UR UR53, R212 ;  /* 0x00000000d43572ca */ /* 0x000fe200000e0000 */
[----:B------:R-:W-:Y:S01]  /*6660*/  UIADD3 UR54, UR60, 0x784, URZ ;  /* 0x000007843c367890 */ /* 0x000fe2000fffe03f */
[----:B------:R-:W-:Y:S01]  /*6670*/  R2UR UR52, R213 ;  /* 0x00000000d53472ca */ /* 0x000fe200000e0000 */
        /* <DEDUP_REMOVED lines=24> */
[----:B------:R-:W-:Y:S02]  /*6800*/  UIADD3 UR6, UR60, 0x4, URZ ;  /* 0x000000043c067890 */ /* 0x000fe4000fffe03f */
[----:B------:R-:W-:Y:S02]  /*6810*/  UIADD3 UR10, UR60, 0x84, URZ ;  /* 0x000000843c0a7890 */ /* 0x000fe4000fffe03f */
[----:B------:R-:W-:Y:S01]  /*6820*/  UIADD3 UR11, UR60, 0x104, URZ ;  /* 0x000001043c0b7890 */ /* 0x000fe2000fffe03f */
        /* <DEDUP_REMOVED lines=28> */
[----:B------:R-:W-:Y:S01]  /*69f0*/  UMOV UR11, 0x40000040 ;  /* 0x40000040000b7882 */ /* 0x000fe20000000000 */
[----:B------:R-:W-:Y:S02]  /*6a00*/  WARPGROUP.DEPBAR.LE gsb0, 0x0 ;  /* 0x00008000000079c5 */ /* 0x000fe40000010000 */
[----:B------:R-:W-:-:S06]  /*6a10*/  WARPGROUP.ARRIVE ;  /* 0x00000000000079c5 */ /* 0x000fcc0000000000 */
[----:B------:R-:W-:Y:S01]  /*6a20*/  HGMMA.64x16x16.F32 R152, gdesc[UR4], R152, gsb0 ;  /* 0x00200000049879f0 */ /* 0x000fe20008000898 */
[----:B------:R-:W-:Y:S02]  /*6a30*/  UIADD3 UR6, UR60, 0x86, URZ ;  /* 0x000000863c067890 */ /* 0x000fe4000fffe03f */
        /* <DEDUP_REMOVED lines=28> */
[----:B------:R-:W-:Y:S01]  /*6c00*/  R2UR UR8, R10 ;  /* 0x000000000a0872ca */ /* 0x000fe200000e0000 */
[----:B------:R-:W-:Y:S01]  /*6c10*/  UMOV UR11, 0x40000040 ;  /* 0x40000040000b7882 */ /* 0x000fe20000000000 */
[----:B------:R-:W-:Y:S01]  /*6c20*/  R2UR UR9, R11 ;  /* 0x000000000b0972ca */ /* 0x000fe200000e0000 */
        /* <DEDUP_REMOVED lines=295> */
[----:B------:R-:W-:Y:S02]  /*7ea0*/  UIADD3 UR7, UR60, 0x906, URZ ;  /* 0x000009063c077890 */ /* 0x000fe4000fffe03f */
        /* <DEDUP_REMOVED lines=9> */
[----:B------:R-:W-:Y:S01]  /*7f40*/  UMOV UR56, UR10 ;  /* 0x0000000a00387c82 */ /* 0x000fe20008000000 */
[----:B------:R-:W-:Y:S01]  /*7f50*/  UMOV UR57, UR11 ;  /* 0x0000000b00397c82 */ /* 0x000fe20008000000 */
        /* <DEDUP_REMOVED lines=29> */
.L_x_23:
[----:B------:R-:W-:Y:S02]  /*8130*/  R2UR UR10, R16 ;  /* 0x00000000100a72ca */ /* 0x000fe400000e0000 */
[----:B------:R-:W-:Y:S02]  /*8140*/  R2UR UR7, R21 ;  /* 0x00000000150772ca */ /* 0x000fe400000e0000 */
[----:B------:R-:W-:-:S11]  /*8150*/  R2UR UR6, R214 ;  /* 0x00000000d60672ca */ /* 0x000fd600000e0000 */
[----:B------:R-:W-:Y:S02]  /*8160*/  ULEA UR7, UR7, UR10, 0x3 ;  /* 0x0000000a07077291 */ /* 0x000fe4000f8e183f */
[----:B------:R-:W-:-:S04]  /*8170*/  MOV R0, UR6 ;  /* 0x0000000600007c02 */ /* 0x000fc80008000f00 */
[----:B------:R-:W-:-:S04]  /*8180*/  SHF.L.U32 R0, R0, 0x1f, RZ ;  /* 0x0000001f00007819 */ /* 0x000fc800000006ff */
[----:B------:R0:W1:Y:S01]  /*8190*/  SYNCS.PHASECHK.TRANS64.TRYWAIT P1, [UR7+0x38850], R0 ;  /* 0x03885000ff0075a7 */ /* 0x0000620008020147 */
[----:B------:R-:W-:Y:S05]  /*81a0*/  @!P0 BRA `(.L_x_24) ;  /* 0x0000000000048947 */ /* 0x000fea0003800000 */
[----:B------:R-:W-:Y:S01]  /*81b0*/  BPT.TRAP 0x1 ;  /* 0x000000040000795c */ /* 0x000fe20000300000 */
.L_x_24:
[----:B-1----:R-:W-:Y:S05]  /*81c0*/  @P1 BRA `(.L_x_25) ;  /* 0x0000000000081947 */ /* 0x002fea0003800000 */
[----:B------:R-:W1:Y:S02]  /*81d0*/  SYNCS.PHASECHK.TRANS64.TRYWAIT P1, [UR7+0x38850], R0 ;  /* 0x03885000ff0075a7 */ /* 0x000e640008020147 */
[----:B-1----:R-:W-:Y:S05]  /*81e0*/  @!P1 BRA `(.L_x_26) ;  /* 0x0000008800b89947 */ /* 0x002fea0003800000 */
.L_x_25:
[----:B------:R-:W-:Y:S01]  /*81f0*/  R2UR UR6, R16 ;  /* 0x00000000100672ca */ /* 0x000fe200000e0000 */
[----:B------:R-:W-:Y:S01]  /*8200*/  WARPGROUP.ARRIVE ;  /* 0x00000000000079c5 */ /* 0x000fe20000000000 */
[----:B------:R-:W-:Y:S01]  /*8210*/  R2UR UR10, R21 ;  /* 0x00000000150a72ca */ /* 0x000fe200000e0000 */
[----:B------:R-:W-:-:S10]  /*8220*/  UMOV UR11, 0x40000040 ;  /* 0x40000040000b7882 */ /* 0x000fd40000000000 */
[----:B------:R-:W-:-:S04]  /*8230*/  UIADD3 UR6, UR6, 0x400, URZ ;  /* 0x0000040006067890 */ /* 0x000fc8000fffe03f */
[----:B------:R-:W-:-:S04]  /*8240*/  USHF.R.U32.HI UR6, URZ, 0x4, UR6 ;  /* 0x000000043f067899 */ /* 0x000fc80008011606 */
[----:B------:R-:W-:-:S04]  /*8250*/  ULOP3.LUT UR6, UR6, 0x3fff, URZ, 0xc0, !UPT ;  /* 0x00003fff06067892 */ /* 0x000fc8000f8ec03f */
[----:B------:R-:W-:-:S04]  /*8260*/  ULOP3.LUT UR6, UR6, 0x2800000, URZ, 0xfc, !UPT ;  /* 0x0280000006067892 */ /* 0x000fc8000f8efc3f */
[----:B------:R-:W-:-:S07]  /*8270*/  UIMAD UR6, UR10, 0xa00, UR6 ;  /* 0x00000a000a0678a4 */ /* 0x000fce000f8e0206 */
[----:B------:R-:W-:Y:S02]  /*8280*/  UMOV UR10, UR6 ;  /* 0x00000006000a7c82 */ /* 0x000fe40008000000 */
[----:B------:R-:W-:Y:S01]  /*8290*/  HGMMA.64x256x16.F32 R24, R208, gdesc[UR8].tnspB, R24, gsb0 ;  /* 0x43e00008d0187df0 */ /* 0x000fe20008000818 */
[----:B------:R-:W-:Y:S01]  /*82a0*/  UIADD3 UR10, UR6, 0x80, URZ ;  /* 0x00000080060a7890 */ /* 0x000fe2000fffe03f */
[----:B------:R-:W-:Y:S01]  /*82b0*/  UMOV UR11, 0x40000040 ;  /* 0x40000040000b7882 */ /* 0x000fe20000000000 */
[----:B------:R-:W-:Y:S02]  /*82c0*/  WARPGROUP.DEPBAR.LE gsb0, 0x0 ;  /* 0x00008000000079c5 */ /* 0x000fe40000010000 */
[----:B------:R-:W-:-:S15]  /*82d0*/  WARPGROUP.ARRIVE ;  /* 0x00000000000079c5 */ /* 0x000fde0000000000 */
[----:B------:R-:W-:-:S08]  /*82e0*/  NOP ;  /* 0x0000000000007918 */ /* 0x000fd00000000000 */
        /* <DEDUP_REMOVED lines=9> */
[----:B------:R-:W-:Y:S01]  /*8380*/  UIADD3 UR6, UR6, 0x200, URZ ;  /* 0x0000020006067890 */ /* 0x000fe2000fffe03f */
[----:B------:R-:W-:Y:S02]  /*8390*/  WARPGROUP.DEPBAR.LE gsb0, 0x0 ;  /* 0x00008000000079c5 */ /* 0x000fe40000010000 */
[----:B------:R-:W-:-:S15]  /*83a0*/  WARPGROUP.ARRIVE ;  /* 0x00000000000079c5 */ /* 0x000fde0000000000 */
[----:B------:R-:W-:-:S07]  /*83b0*/  NOP ;  /* 0x0000000000007918 */ /* 0x000fce0000000000 */
[----:B------:R-:W-:Y:S01]  /*83c0*/  HGMMA.64x256x16.F32 R24, R196, gdesc[UR8].tnspB, R24, gsb0 ;  /* 0x43e00008c4187df0 */ /* 0x000fe20008000818 */
[----:B------:R-:W-:Y:S01]  /*83d0*/  UMOV UR10, UR6 ;  /* 0x00000006000a7c82 */ /* 0x000fe20008000000 */
[----:B------:R-:W-:Y:S01]  /*83e0*/  UMOV UR11, 0x40000040 ;  /* 0x40000040000b7882 */ /* 0x000fe20000000000 */
[----:B------:R-:W-:Y:S02]  /*83f0*/  WARPGROUP.DEPBAR.LE gsb0, 0x0 ;  /* 0x00008000000079c5 */ /* 0x000fe40000010000 */
[----:B------:R-:W-:-:S15]  /*8400*/  WARPGROUP.ARRIVE ;  /* 0x00000000000079c5 */ /* 0x000fde0000000000 */
[----:B------:R-:W-:-:S08]  /*8410*/  NOP ;  /* 0x0000000000007918 */ /* 0x000fd00000000000 */
[----:B------:R-:W-:Y:S03]  /*8420*/  HGMMA.64x256x16.F32 R24, R192, gdesc[UR8].tnspB, R24, gsb0 ;  /* 0x43e00008c0187df0 */ /* 0x000fe60008000818 */
[----:B------:R-:W-:Y:S02]  /*8430*/  WARPGROUP.DEPBAR.LE gsb0, 0x0 ;  /* 0x00008000000079c5 */ /* 0x000fe40000010000 */
[----:B------:R-:W-:Y:S05]  /*8440*/  @!P0 BRA `(.L_x_27) ;  /* 0x0000000000048947 */ /* 0x000fea0003800000 */
[----:B------:R-:W-:Y:S01]  /*8450*/  BPT.TRAP 0x1 ;  /* 0x000000040000795c */ /* 0x000fe20000300000 */
.L_x_27:
[----:B01----:R-:W-:Y:S01]  /*8460*/  FMNMX.FTZ R0, R184, R15, !PT ;  /* 0x0000000fb8007209 */ /* 0x003fe20007810000 */
[----:B------:R-:W-:Y:S01]  /*8470*/  ULDC UR6, c[0x0][0x988] ;  /* 0x0002620000067ab9 */ /* 0x000fe20000000800 */
[----:B------:R-:W-:Y:S01]  /*8480*/  FMNMX.FTZ R2, R186, R19, !PT ;  /* 0x00000013ba027209 */ /* 0x000fe20007810000 */
[----:B------:R-:W0:Y:S01]  /*8490*/  S2UR UR11, SR_CgaCtaId ;  /* 0x00000000000b79c3 */ /* 0x000e220000008800 */
[----:B------:R-:W-:Y:S02]  /*84a0*/  FMNMX.FTZ R3, R185, R0, !PT ;  /* 0x00000000b9037209 */ /* 0x000fe40007810000 */
[----:B------:R-:W-:Y:S02]  /*84b0*/  FMNMX.FTZ R21, R187, R2, !PT ;  /* 0x00000002bb157209 */ /* 0x000fe40007810000 */
[----:B------:R-:W-:Y:S02]  /*84c0*/  FMNMX.FTZ R0, R188, R3, !PT ;  /* 0x00000003bc007209 */ /* 0x000fe40007810000 */
[----:B------:R-:W-:-:S02]  /*84d0*/  FMNMX.FTZ R2, R190, R21, !PT ;  /* 0x00000015be027209 */ /* 0x000fc40007810000 */
[----:B------:R-:W-:Y:S02]  /*84e0*/  FMNMX.FTZ R3, R189, R0, !PT ;  /* 0x00000000bd037209 */ /* 0x000fe40007810000 */
[----:B------:R-:W-:Y:S02]  /*84f0*/  FMNMX.FTZ R21, R191, R2, !PT ;  /* 0x00000002bf157209 */ /* 0x000fe40007810000 */
        /* <DEDUP_REMOVED lines=32> */
[----:B------:R-:W-:Y:S01]  /*8700*/  R2UR UR10, R22 ;  /* 0x00000000160a72ca */ /* 0x000fe200000e0000 */
[----:B------:R-:W1:Y:S04]  /*8710*/  SHFL.BFLY PT, R3, R0, 0x2, 0x1f ;  /* 0x0c401f0000037f89 */ /* 0x000e6800000e0000 */
[----:B------:R-:W2:Y:S08]  /*8720*/  SHFL.BFLY PT, R23, R2, 0x2, 0x1f ;  /* 0x0c401f0002177f89 */ /* 0x000eb000000e0000 */
[----:B------:R-:W-:-:S04]  /*8730*/  UIADD3 UR10, UR10, 0x38840, URZ ;  /* 0x000388400a0a7890 */ /* 0x000fc8000fffe03f */
[----:B0-----:R-:W-:Y:S01]  /*8740*/  UPRMT UR10, UR11, 0x654, UR10 ;  /* 0x000006540b0a7896 */ /* 0x001fe2000800000a */
[----:B-1----:R-:W-:-:S08]  /*8750*/  FMNMX.FTZ R21, R0, R3, !PT ;  /* 0x0000000300157209 */ /* 0x002fd00007810000 */
[----:B------:R-:W-:Y:S01]  /*8760*/  SYNCS.ARRIVE.TRANS64.RED.A1T0 RZ, [UR10], RZ ;  /* 0x000000ffffff79a7 */ /* 0x000fe2000810040a */
[----:B--2---:R-:W-:Y:S01]  /*8770*/  FMNMX.FTZ R23, R2, R23, !PT ;  /* 0x0000001702177209 */ /* 0x004fe20007810000 */
[----:B------:R-:W0:Y:S04]  /*8780*/  SHFL.BFLY PT, R6, R21, 0x1, 0x1f ;  /* 0x0c201f0015067f89 */ /* 0x000e2800000e0000 */
[----:B------:R-:W1:Y:S01]  /*8790*/  SHFL.BFLY PT, R192, R23, 0x1, 0x1f ;  /* 0x0c201f0017c07f89 */ /* 0x000e6200000e0000 */
[----:B0-----:R-:W-:Y:S02]  /*87a0*/  FMNMX.FTZ R3, R21, R6, !PT ;  /* 0x0000000615037209 */ /* 0x001fe40007810000 */
[----:B-1----:R-:W-:-:S03]  /*87b0*/  FMNMX.FTZ R6, R23, R192, !PT ;  /* 0x000000c017067209 */ /* 0x002fc60007810000 */
[C---:B------:R-:W-:Y:S01]  /*87c0*/  FADD.FTZ R15, -R3.reuse, R15 ;  /* 0x0000000f030f7221 */ /* 0x040fe20000010100 */
[----:B------:R-:W-:-:S03]  /*87d0*/  FMUL.FTZ R193, R3, UR6 ;  /* 0x0000000603c17c20 */ /* 0x000fc60008410000 */
[----:B------:R-:W-:Y:S01]  /*87e0*/  FMUL.FTZ R22, R15, UR6 ;  /* 0x000000060f167c20 */ /* 0x000fe20008410000 */
[----:B------:R-:W-:Y:S01]  /*87f0*/  FADD.FTZ R15, -R6, R19 ;  /* 0x00000013060f7221 */ /* 0x000fe20000010100 */
[--C-:B------:R-:W-:Y:S01]  /*8800*/  FFMA.FTZ R208, R185, UR6, -R193.reuse ;  /* 0x00000006b9d07c23 */ /* 0x100fe200080108c1 */
[--C-:B------:R-:W-:Y:S01]  /*8810*/  FFMA.FTZ R192, R152, UR6, -R193.reuse ;  /* 0x0000000698c07c23 */ /* 0x100fe200080108c1 */
[----:B------:R0:W-:Y:S01]  /*8820*/  MUFU.EX2 R0, R22 ;  /* 0x0000001600007308 */ /* 0x0001e20000000800 */
[----:B------:R-:W-:Y:S01]  /*8830*/  FMUL.FTZ R2, R15, UR6 ;  /* 0x000000060f027c20 */ /* 0x000fe20008410000 */
[--C-:B------:R-:W-:Y:S01]  /*8840*/  FFMA.FTZ R15, R184, UR6, -R193.reuse ;  /* 0x00000006b80f7c23 */ /* 0x100fe200080108c1 */
[--C-:B------:R-:W-:Y:S01]  /*8850*/  FFMA.FTZ R210, R188, UR6, -R193.reuse ;  /* 0x00000006bcd27c23 */ /* 0x100fe200080108c1 */
[--C-:B------:R-:W-:Y:S01]  /*8860*/  FFMA.FTZ R19, R189, UR6, -R193.reuse ;  /* 0x00000006bd137c23 */ /* 0x100fe200080108c1 */
[--C-:B------:R-:W-:Y:S01]  /*8870*/  FFMA.FTZ R194, R156, UR6, -R193.reuse ;  /* 0x000000069cc27c23 */ /* 0x100fe200080108c1 */
[--C-:B------:R-:W-:Y:S01]  /*8880*/  FFMA.FTZ R204, R176, UR6, -R193.reuse ;  /* 0x00000006b0cc7c23 */ /* 0x100fe200080108c1 */
[--C-:B------:R-:W-:Y:S01]  /*8890*/  FFMA.FTZ R21, R177, UR6, -R193.reuse ;  /* 0x00000006b1157c23 */ /* 0x100fe200080108c1 */
[----:B------:R-:W1:Y:S01]  /*88a0*/  MUFU.EX2 R15, R15 ;  /* 0x0000000f000f7308 */ /* 0x000e620000000800 */
[----:B0-----:R-:W-:Y:S01]  /*88b0*/  FMUL.FTZ R22, R6, UR6 ;  /* 0x0000000606167c20 */ /* 0x001fe20008410000 */
        /* <DEDUP_REMOVED lines=8> */
[--C-:B------:R-:W-:Y:S01]  /*8940*/  FFMA.FTZ R205, R178, UR6, -R22.reuse ;  /* 0x00000006b2cd7c23 */ /* 0x100fe20008010816 */
[--C-:B------:R-:W-:Y:S01]  /*8950*/  FFMA.FTZ R160, R179, UR6, -R22.reuse ;  /* 0x00000006b3a07c23 */ /* 0x100fe20008010816 */
[--C-:B------:R-:W-:Y:S01]  /*8960*/  FFMA.FTZ R168, R171, UR6, -R22.reuse ;  /* 0x00000006aba87c23 */ /* 0x100fe20008010816 */
[--C-:B------:R-:W-:Y:S01]  /*8970*/  FFMA.FTZ R207, R182, UR6, -R22.reuse ;  /* 0x00000006b6cf7c23 */ /* 0x100fe20008010816 */
[--C-:B------:R-:W-:Y:S01]  /*8980*/  FFMA.FTZ R23, R181, UR6, -R193.reuse ;  /* 0x00000006b5177c23 */ /* 0x100fe200080108c1 */
[----:B------:R-:W-:Y:S01]  /*8990*/  FFMA.FTZ R198, R164, UR6, -R193 ;  /* 0x00000006a4c67c23 */ /* 0x000fe200080108c1 */
[----:B------:R-:W0:Y:S01]  /*89a0*/  MUFU.EX2 R209, R209 ;  /* 0x000000d100d17308 */ /* 0x000e220000000800 */
[----:B-1----:R-:W-:Y:S01]  /*89b0*/  FFMA.FTZ R171, R0, R14, R15 ;  /* 0x0000000e00ab7223 */ /* 0x002fe2000001000f */
[--C-:B------:R-:W-:Y:S01]  /*89c0*/  FFMA.FTZ R164, R183, UR6, -R22.reuse ;  /* 0x00000006b7a47c23 */ /* 0x100fe20008010816 */
[--C-:B------:R-:W-:Y:S01]  /*89d0*/  FFMA.FTZ R202, R172, UR6, -R193.reuse ;  /* 0x00000006acca7c23 */ /* 0x100fe200080108c1 */
[--C-:B------:R-:W-:Y:S01]  /*89e0*/  FFMA.FTZ R201, R170, UR6, -R22.reuse ;  /* 0x00000006aac97c23 */ /* 0x100fe20008010816 */
[--C-:B------:R-:W-:Y:S01]  /*89f0*/  FFMA.FTZ R197, R162, UR6, -R22.reuse ;  /* 0x00000006a2c57c23 */ /* 0x100fe20008010816 */
[--C-:B------:R-:W-:Y:S01]  /*8a00*/  FFMA.FTZ R162, R163, UR6, -R22.reuse ;  /* 0x00000006a3a27c23 */ /* 0x100fe20008010816 */
[--C-:B------:R-:W-:Y:S01]  /*8a10*/  FFMA.FTZ R169, R169, UR6, -R193.reuse ;  /* 0x00000006a9a97c23 */ /* 0x100fe200080108c1 */
[----:B------:R-:W1:Y:S01]  /*8a20*/  MUFU.EX2 R208, R208 ;  /* 0x000000d000d07308 */ /* 0x000e620000000800 */
[--C-:B------:R-:W-:Y:S01]  /*8a30*/  FFMA.FTZ R199, R166, UR6, -R22.reuse ;  /* 0x00000006a6c77c23 */ /* 0x100fe20008010816 */
[--C-:B------:R-:W-:Y:S01]  /*8a40*/  FFMA.FTZ R203, R174, UR6, -R22.reuse ;  /* 0x00000006aecb7c23 */ /* 0x100fe20008010816 */
[--C-:B------:R-:W-:Y:S01]  /*8a50*/  FFMA.FTZ R173, R173, UR6, -R193.reuse ;  /* 0x00000006adad7c23 */ /* 0x100fe200080108c1 */
[--C-:B------:R-:W-:Y:S01]  /*8a60*/  FFMA.FTZ R170, R175, UR6, -R22.reuse ;  /* 0x00000006afaa7c23 */ /* 0x100fe20008010816 */
[--C-:B------:R-:W-:Y:S01]  /*8a70*/  FFMA.FTZ R161, R161, UR6, -R193.reuse ;  /* 0x00000006a1a17c23 */ /* 0x100fe200080108c1 */
[--C-:B------:R-:W-:Y:S01]  /*8a80*/  FFMA.FTZ R165, R165, UR6, -R193.reuse ;  /* 0x00000006a5a57c23 */ /* 0x100fe200080108c1 */
[----:B------:R-:W-:Y:S01]  /*8a90*/  FFMA.FTZ R153, R153, UR6, -R193 ;  /* 0x0000000699997c23 */ /* 0x000fe200080108c1 */
[----:B------:R-:W2:Y:S01]  /*8aa0*/  MUFU.EX2 R152, R152 ;  /* 0x0000009800987308 */ /* 0x000ea20000000800 */
[----:B0-----:R-:W-:Y:S01]  /*8ab0*/  FFMA.FTZ R9, R2, R9, R209 ;  /* 0x0000000902097223 */ /* 0x001fe200000100d1 */
[----:B------:R-:W-:Y:S01]  /*8ac0*/  FFMA.FTZ R157, R157, UR6, -R193 ;  /* 0x000000069d9d7c23 */ /* 0x000fe200080108c1 */
[--C-:B------:R-:W-:Y:S01]  /*8ad0*/  FFMA.FTZ R193, R154, UR6, -R22.reuse ;  /* 0x000000069ac17c23 */ /* 0x100fe20008010816 */
[--C-:B------:R-:W-:Y:S01]  /*8ae0*/  FFMA.FTZ R155, R155, UR6, -R22.reuse ;  /* 0x000000069b9b7c23 */ /* 0x100fe20008010816 */
[----:B------:R-:W-:-:S03]  /*8af0*/  FFMA.FTZ R158, R158, UR6, -R22 ;  /* 0x000000069e9e7c23 */ /* 0x000fc60008010816 */
[----:B------:R-:W0:Y:S01]  /*8b00*/  MUFU.EX2 R210, R210 ;  /* 0x000000d200d27308 */ /* 0x000e220000000800 */
[----:B-1----:R-:W-:-:S07]  /*8b10*/  FADD.FTZ R171, R208, R171 ;  /* 0x000000abd0ab7221 */ /* 0x002fce0000010000 */
[----:B------:R-:W1:Y:S01]  /*8b20*/  MUFU.EX2 R211, R211 ;  /* 0x000000d300d37308 */ /* 0x000e620000000800 */
[----:B--2---:R-:W-:-:S07]  /*8b30*/  FADD.FTZ R14, R152, R9 ;  /* 0x00000009980e7221 */ /* 0x004fce0000010000 */
[----:B------:R-:W2:Y:S01]  /*8b40*/  MUFU.EX2 R19, R19 ;  /* 0x0000001300137308 */ /* 0x000ea20000000800 */
[----:B0-----:R-:W-:-:S07]  /*8b50*/  FADD.FTZ R172, R210, R171 ;  /* 0x000000abd2ac7221 */ /* 0x001fce0000010000 */
        /* <DEDUP_REMOVED lines=11> */
[----:B0-----:R-:W-:Y:S01]  /*8c10*/  FADD.FTZ R163, R21, R166 ;  /* 0x000000a615a37221 */ /* 0x001fe20000010000 */
[--C-:B------:R-:W-:Y:S01]  /*8c20*/  FFMA.FTZ R166, R167, UR6, -R22.reuse ;  /* 0x00000006a7a67c23 */ /* 0x100fe20008010816 */
[----:B------:R-:W-:-:S05]  /*8c30*/  FFMA.FTZ R22, R159, UR6, -R22 ;  /* 0x000000069f167c23 */ /* 0x000fca0008010816 */
        /* <DEDUP_REMOVED lines=34> */
[----:B------:R-:W-:Y:S01]  /*8e60*/  MUFU.EX2 R165, R165 ;  /* 0x000000a500a57308 */ /* 0x000fe20000000800 */
[----:B0-----:R-:W-:-:S07]  /*8e70*/  FADD.FTZ R154, R198, R163 ;  /* 0x000000a3c69a7221 */ /* 0x001fce0000010000 */
[----:B------:R-:W0:Y:S01]  /*8e80*/  MUFU.EX2 R166, R166 ;  /* 0x000000a600a67308 */ /* 0x000e220000000800 */
[----:B-1----:R-:W-:-:S07]  /*8e90*/  FADD.FTZ R9, R199, R14 ;  /* 0x0000000ec7097221 */ /* 0x002fce0000010000 */
[----:B------:R-:W-:Y:S08]  /*8ea0*/  MUFU.EX2 R192, R192 ;  /* 0x000000c000c07308 */ /* 0x000ff00000000800 */
[----:B------:R-:W1:Y:S01]  /*8eb0*/  MUFU.EX2 R193, R193 ;  /* 0x000000c100c17308 */ /* 0x000e620000000800 */
[----:B0-----:R-:W-:-:S07]  /*8ec0*/  FADD.FTZ R14, R166, R9 ;  /* 0x00000009a60e7221 */ /* 0x001fce0000010000 */
[----:B------:R-:W0:Y:S08]  /*8ed0*/  MUFU.EX2 R153, R153 ;  /* 0x0000009900997308 */ /* 0x000e300000000800 */
[----:B------:R2:W3:Y:S01]  /*8ee0*/  MUFU.EX2 R167, R155 ;  /* 0x0000009b00a77308 */ /* 0x0004e20000000800 */
[----:B-1----:R-:W-:-:S07]  /*8ef0*/  FADD.FTZ R14, R193, R14 ;  /* 0x0000000ec10e7221 */ /* 0x002fce0000010000 */
[----:B------:R-:W1:Y:S01]  /*8f00*/  MUFU.EX2 R194, R194 ;  /* 0x000000c200c27308 */ /* 0x000e620000000800 */
[----:B--2---:R-:W-:-:S04]  /*8f10*/  FADD.FTZ R155, R165, R154 ;  /* 0x0000009aa59b7221 */ /* 0x004fc80000010000 */
[----:B------:R-:W-:-:S03]  /*8f20*/  FADD.FTZ R154, R192, R155 ;  /* 0x0000009bc09a7221 */ /* 0x000fc60000010000 */
[----:B------:R-:W2:Y:S01]  /*8f30*/  MUFU.EX2 R195, R158 ;  /* 0x0000009e00c37308 */ /* 0x000ea20000000800 */
[----:B0-----:R-:W-:Y:S01]  /*8f40*/  FADD.FTZ R9, R153, R154 ;  /* 0x0000009a99097221 */ /* 0x001fe20000010000 */
[----:B---3--:R-:W-:-:S06]  /*8f50*/  FADD.FTZ R14, R167, R14 ;  /* 0x0000000ea70e7221 */ /* 0x008fcc0000010000 */
[----:B------:R-:W0:Y:S01]  /*8f60*/  MUFU.EX2 R157, R157 ;  /* 0x0000009d009d7308 */ /* 0x000e220000000800 */
[----:B-1----:R-:W-:-:S07]  /*8f70*/  FADD.FTZ R154, R194, R9 ;  /* 0x00000009c29a7221 */ /* 0x002fce0000010000 */
[----:B------:R-:W1:Y:S01]  /*8f80*/  MUFU.EX2 R22, R22 ;  /* 0x0000001600167308 */ /* 0x000e620000000800 */
[----:B--2---:R-:W-:Y:S01]  /*8f90*/  FADD.FTZ R9, R195, R14 ;  /* 0x0000000ec3097221 */ /* 0x004fe20000010000 */
[----:B0-----:R-:W-:-:S03]  /*8fa0*/  FADD.FTZ R14, R157, R154 ;  /* 0x0000009a9d0e7221 */ /* 0x001fc60000010000 */
[----:B-1----:R-:W-:Y:S01]  /*8fb0*/  FADD.FTZ R9, R22, R9 ;  /* 0x0000000916097221 */ /* 0x002fe20000010000 */
[----:B------:R-:W-:Y:S06]  /*8fc0*/  @!P0 BRA `(.L_x_28) ;  /* 0x0000000000048947 */ /* 0x000fec0003800000 */
[----:B------:R-:W-:Y:S01]  /*8fd0*/  BPT.TRAP 0x1 ;  /* 0x000000040000795c */ /* 0x000fe20000300000 */
.L_x_28:
[----:B------:R-:W0:Y:S01]  /*8fe0*/  S2UR UR14, SR_CgaCtaId ;  /* 0x00000000000e79c3 */ /* 0x000e220000008800 */
[----:B------:R-:W-:Y:S01]  /*8ff0*/  UIADD3 UR7, UR7, 0x38860, URZ ;  /* 0x0003886007077890 */ /* 0x000fe2000fffe03f */
[----:B------:R-:W-:Y:S02]  /*9000*/  R2UR UR11, R17 ;  /* 0x00000000110b72ca */ /* 0x000fe400000e0000 */
[----:B------:R-:W-:Y:S02]  /*9010*/  R2UR UR10, R20 ;  /* 0x00000000140a72ca */ /* 0x000fe400000e0000 */
[----:B------:R-:W-:Y:S02]  /*9020*/  F2FP.F16.F32.PACK_AB R204, R21, R204 ;  /* 0x000000cc15cc723e */ /* 0x000fe400000000ff */
[----:B------:R-:W-:Y:S01]  /*9030*/  F2FP.F16.F32.PACK_AB R208, R208, R15 ;  /* 0x0000000fd0d0723e */ /* 0x000fe200000000ff */
[----:B------:R-:W-:Y:S01]  /*9040*/  IMAD.MOV.U32 R15, RZ, RZ, R3 ;  /* 0x000000ffff0f7224 */ /* 0x000fe200078e0003 */
[----:B------:R-:W-:Y:S01]  /*9050*/  F2FP.F16.F32.PACK_AB R210, R19, R210 ;  /* 0x000000d213d2723e */ /* 0x000fe200000000ff */
[----:B------:R-:W-:Y:S01]  /*9060*/  IMAD.MOV.U32 R19, RZ, RZ, R6 ;  /* 0x000000ffff137224 */ /* 0x000fe200078e0006 */
[----:B------:R-:W-:-:S02]  /*9070*/  F2FP.F16.F32.PACK_AB R209, R152, R209 ;  /* 0x000000d198d1723e */ /* 0x000fc400000000ff */
[----:B------:R-:W-:Y:S02]  /*9080*/  F2FP.F16.F32.PACK_AB R211, R156, R211 ;  /* 0x000000d39cd3723e */ /* 0x000fe400000000ff */
[----:B------:R-:W-:Y:S01]  /*9090*/  F2FP.F16.F32.PACK_AB R205, R160, R205 ;  /* 0x000000cda0cd723e */ /* 0x000fe200000000ff */
[----:B------:R-:W-:Y:S01]  /*90a0*/  UISETP.GT.AND UP0, UPT, UR10, UR11, UPT ;  /* 0x0000000b0a00728c */ /* 0x000fe2000bf04270 */
[----:B------:R-:W-:Y:S02]  /*90b0*/  F2FP.F16.F32.PACK_AB R206, R23, R206 ;  /* 0x000000ce17ce723e */ /* 0x000fe400000000ff */
[----:B------:R-:W-:Y:S02]  /*90c0*/  F2FP.F16.F32.PACK_AB R207, R164, R207 ;  /* 0x000000cfa4cf723e */ /* 0x000fe400000000ff */
[----:B------:R-:W-:Y:S01]  /*90d0*/  F2FP.F16.F32.PACK_AB R200, R169, R200 ;  /* 0x000000c8a9c8723e */ /* 0x000fe200000000ff */
[----:B0-----:R-:W-:Y:S01]  /*90e0*/  UPRMT UR7, UR14, 0x654, UR7 ;  /* 0x000006540e077896 */ /* 0x001fe20008000007 */
[----:B------:R-:W-:-:S02]  /*90f0*/  PLOP3.LUT P1, PT, PT, PT, UP0, 0x80, 0x0 ;  /* 0x000000000000781c */ /* 0x000fc40003f2f008 */
[----:B------:R-:W-:Y:S02]  /*9100*/  F2FP.F16.F32.PACK_AB R201, R168, R201 ;  /* 0x000000c9a8c9723e */ /* 0x000fe400000000ff */
[----:B------:R-:W-:Y:S02]  /*9110*/  F2FP.F16.F32.PACK_AB R202, R173, R202 ;  /* 0x000000caadca723e */ /* 0x000fe400000000ff */
[----:B------:R-:W-:Y:S02]  /*9120*/  F2FP.F16.F32.PACK_AB R203, R170, R203 ;  /* 0x000000cbaacb723e */ /* 0x000fe400000000ff */
[----:B------:R-:W-:Y:S01]  /*9130*/  SYNCS.ARRIVE.TRANS64.RED.A1T0 RZ, [UR7], RZ ;  /* 0x000000ffffff79a7 */ /* 0x000fe20008100407 */
[----:B------:R-:W-:Y:S02]  /*9140*/  R2UR UR7, R8 ;  /* 0x00000000080772ca */ /* 0x000fe400000e0000 */
[----:B------:R-:W-:Y:S02]  /*9150*/  F2FP.F16.F32.PACK_AB R196, R161, R196 ;  /* 0x000000c4a1c4723e */ /* 0x000fe400000000ff */
[----:B------:R-:W-:-:S02]  /*9160*/  F2FP.F16.F32.PACK_AB R197, R162, R197 ;  /* 0x000000c5a2c5723e */ /* 0x000fc400000000ff */
[----:B------:R-:W-:Y:S02]  /*9170*/  F2FP.F16.F32.PACK_AB R198, R165, R198 ;  /* 0x000000c6a5c6723e */ /* 0x000fe400000000ff */
[----:B------:R-:W-:Y:S02]  /*9180*/  F2FP.F16.F32.PACK_AB R199, R166, R199 ;  /* 0x000000c7a6c7723e */ /* 0x000fe400000000ff */
[----:B------:R-:W-:Y:S02]  /*9190*/  F2FP.F16.F32.PACK_AB R192, R153, R192 ;  /* 0x000000c099c0723e */ /* 0x000fe400000000ff */
[----:B------:R-:W-:Y:S01]  /*91a0*/  F2FP.F16.F32.PACK_AB R193, R167, R193 ;  /* 0x000000c1a7c1723e */ /* 0x000fe200000000ff */
[----:B------:R-:W-:Y:S01]  /*91b0*/  IMAD.U32 R21, RZ, RZ, UR7 ;  /* 0x00000007ff157e24 */ /* 0x000fe2000f8e00ff */
[----:B------:R-:W-:Y:S01]  /*91c0*/  UIADD3 UR7, UR10, -0x1, URZ ;  /* 0xffffffff0a077890 */ /* 0x000fe2000fffe03f */
[----:B------:R-:W-:Y:S02]  /*91d0*/  R2UR UR10, R7 ;  /* 0x00000000070a72ca */ /* 0x000fe400000e0000 */
[----:B------:R-:W-:-:S02]  /*91e0*/  F2FP.F16.F32.PACK_AB R194, R157, R194 ;  /* 0x000000c29dc2723e */ /* 0x000fc400000000ff */
[----:B------:R-:W-:Y:S02]  /*91f0*/  F2FP.F16.F32.PACK_AB R195, R22, R195 ;  /* 0x000000c316c3723e */ /* 0x000fe400000000ff */
[----:B------:R-:W-:-:S07]  /*9200*/  MOV R20, UR7 ;  /* 0x0000000700147c02 */ /* 0x000fce0008000f00 */
[----:B------:R-:W-:Y:S01]  /*9210*/  IMAD.U32 R214, RZ, RZ, UR10 ;  /* 0x0000000affd67e24 */ /* 0x000fe2000f8e00ff */
[----:B------:R-:W-:Y:S06]  /*9220*/  @P1 BRA `(.L_x_29) ;  /* 0xffffffc400341947 */ /* 0x000fec000383ffff */
.L_x_18:
[----:B------:R-:W-:Y:S06]  /*9230*/  BAR.ARV 0x8, 0x180 ;  /* 0x0206000000007b1d */ /* 0x000fec0000002000 */
        /* <DEDUP_REMOVED lines=128> */
[----:B------:R-:W-:Y:S06]  /*9a40*/  @!P0 BRA `(.L_x_30) ;  /* 0x0000000000048947 */ /* 0x000fec0003800000 */
[----:B------:R-:W-:Y:S01]  /*9a50*/  BPT.TRAP 0x1 ;  /* 0x000000040000795c */ /* 0x000fe20000300000 */
.L_x_30:
[----:B------:R-:W-:Y:S02]  /*9a60*/  R2UR UR7, R16 ;  /* 0x00000000100772ca */ /* 0x000fe400000e0000 */
[----:B------:R-:W-:Y:S02]  /*9a70*/  R2UR UR4, R7 ;  /* 0x00000000070472ca */ /* 0x000fe400000e0000 */
[----:B------:R-:W-:-:S11]  /*9a80*/  R2UR UR5, R8 ;  /* 0x00000000080572ca */ /* 0x000fd600000e0000 */
[----:B------:R-:W-:Y:S02]  /*9a90*/  IMAD.U32 R0, RZ, RZ, UR4 ;  /* 0x00000004ff007e24 */ /* 0x000fe4000f8e00ff */
[----:B------:R-:W-:-:S03]  /*9aa0*/  ULEA UR5, UR5, UR7, 0x3 ;  /* 0x0000000705057291 */ /* 0x000fc6000f8e183f */
[----:B------:R-:W-:-:S06]  /*9ab0*/  SHF.L.U32 R0, R0, 0x1f, RZ ;  /* 0x0000001f00007819 */ /* 0x000fcc00000006ff */
[----:B------:R0:W1:Y:S01]  /*9ac0*/  SYNCS.PHASECHK.TRANS64.TRYWAIT P1, [UR5+0x38850], R0 ;  /* 0x03885000ff0075a7 */ /* 0x0000620008020145 */
[----:B------:R-:W-:Y:S05]  /*9ad0*/  @!P0 BRA `(.L_x_31) ;  /* 0x0000000000048947 */ /* 0x000fea0003800000 */
[----:B------:R-:W-:Y:S01]  /*9ae0*/  BPT.TRAP 0x1 ;  /* 0x000000040000795c */ /* 0x000fe20000300000 */
.L_x_31:
[----:B-1----:R-:W-:Y:S05]  /*9af0*/  @P1 BRA `(.L_x_32) ;  /* 0x0000000000081947 */ /* 0x002fea0003800000 */
[----:B------:R-:W1:Y:S02]  /*9b00*/  SYNCS.PHASECHK.TRANS64.TRYWAIT P1, [UR5+0x38850], R0 ;  /* 0x03885000ff0075a7 */ /* 0x000e640008020145 */
[----:B-1----:R-:W-:Y:S05]  /*9b10*/  @!P1 BRA `(.L_x_33) ;  /* 0x0000007000849947 */ /* 0x002fea0003800000 */
.L_x_32:
[----:B------:R-:W-:Y:S01]  /*9b20*/  R2UR UR4, R16 ;  /* 0x00000000100472ca */ /* 0x000fe200000e0000 */
[----:B------:R-:W-:Y:S01]  /*9b30*/  WARPGROUP.ARRIVE ;  /* 0x00000000000079c5 */ /* 0x000fe20000000000 */
[----:B------:R-:W-:Y:S01]  /*9b40*/  R2UR UR7, R8 ;  /* 0x00000000080772ca */ /* 0x000fe200000e0000 */
[----:B------:R-:W-:Y:S01]  /*9b50*/  UMOV UR11, 0x40000040 ;  /* 0x40000040000b7882 */ /* 0x000fe20000000000 */
[----:B-1----:R-:W1:Y:S01]  /*9b60*/  SHFL.BFLY PT, R5, R14, 0x2, 0x1f ;  /* 0x0c401f000e057f89 */ /* 0x002e6200000e0000 */
[----:B------:R-:W-:Y:S01]  /*9b70*/  MOV R4, RZ ;  /* 0x000000ff00047202 */ /* 0x000fe20000000f00 */
[----:B------:R-:W-:Y:S02]  /*9b80*/  IMAD.U32 R8, RZ, RZ, UR6 ;  /* 0x00000006ff087e24 */ /* 0x000fe4000f8e00ff */
[----:B0-----:R-:W0:Y:S05]  /*9b90*/  SHFL.BFLY PT, R0, R9, 0x2, 0x1f ;  /* 0x0c401f0009007f89 */ /* 0x001e2a00000e0000 */
[----:B------:R-:W-:-:S04]  /*9ba0*/  UIADD3 UR4, UR4, 0x400, URZ ;  /* 0x0000040004047890 */ /* 0x000fc8000fffe03f */
[----:B------:R-:W-:-:S04]  /*9bb0*/  USHF.R.U32.HI UR4, URZ, 0x4, UR4 ;  /* 0x000000043f047899 */ /* 0x000fc80008011604 */
[----:B------:R-:W-:-:S04]  /*9bc0*/  ULOP3.LUT UR4, UR4, 0x3fff, URZ, 0xc0, !UPT ;  /* 0x00003fff04047892 */ /* 0x000fc8000f8ec03f */
[----:B------:R-:W-:Y:S01]  /*9bd0*/  ULOP3.LUT UR4, UR4, 0x2800000, URZ, 0xfc, !UPT ;  /* 0x0280000004047892 */ /* 0x000fe2000f8efc3f */
[----:B-1----:R-:W-:-:S03]  /*9be0*/  FADD.FTZ R5, R5, R14 ;  /* 0x0000000e05057221 */ /* 0x002fc60000010000 */
[----:B------:R-:W-:Y:S01]  /*9bf0*/  UIMAD UR4, UR7, 0xa00, UR4 ;  /* 0x00000a00070478a4 */ /* 0x000fe2000f8e0204 */
[----:B------:R-:W-:Y:S02]  /*9c00*/  IMAD.U32 R14, RZ, RZ, UR6 ;  /* 0x00000006ff0e7e24 */ /* 0x000fe4000f8e00ff */
[----:B0-----:R-:W-:Y:S01]  /*9c10*/  FADD.FTZ R2, R0, R9 ;  /* 0x0000000900027221 */ /* 0x001fe20000010000 */
[----:B------:R-:W-:Y:S01]  /*9c20*/  UIADD3 UR8, UR4, 0x80, URZ ;  /* 0x0000008004087890 */ /* 0x000fe2000fffe03f */
[----:B------:R-:W0:Y:S02]  /*9c30*/  SHFL.BFLY PT, R0, R5, 0x1, 0x1f ;  /* 0x0c201f0005007f89 */ /* 0x000e2400000e0000 */
[----:B------:R-:W-:-:S06]  /*9c40*/  UMOV UR10, UR4 ;  /* 0x00000004000a7c82 */ /* 0x000fcc0008000000 */
[----:B------:R-:W-:Y:S01]  /*9c50*/  HGMMA.64x256x16.F32 R24, R208, gdesc[UR8].tnspB, R24, gsb0 ;  /* 0x43e00008d0187df0 */ /* 0x000fe20008000818 */
[----:B------:R-:W-:Y:S01]  /*9c60*/  UMOV UR11, 0x40000040 ;  /* 0x40000040000b7882 */ /* 0x000fe20000000000 */
[----:B------:R-:W-:Y:S01]  /*9c70*/  UMOV UR10, UR8 ;  /* 0x00000008000a7c82 */ /* 0x000fe20008000000 */
[----:B------:R-:W-:Y:S01]  /*9c80*/  UIADD3 UR8, UR4, 0x100, URZ ;  /* 0x0000010004087890 */ /* 0x000fe2000fffe03f */
[----:B------:R-:W1:Y:S01]  /*9c90*/  SHFL.BFLY PT, R7, R2, 0x1, 0x1f ;  /* 0x0c201f0002077f89 */ /* 0x000e6200000e0000 */
[----:B0-----:R-:W-:Y:S01]  /*9ca0*/  FADD.FTZ R12, R5, R0 ;  /* 0x00000000050c7221 */ /* 0x001fe20000010000 */
[----:B------:R-:W-:-:S04]  /*9cb0*/  IMAD.MOV.U32 R0, RZ, RZ, -0x800000 ;  /* 0xff800000ff007424 */ /* 0x000fc800078e00ff */
[----:B------:R-:W-:Y:S01]  /*9cc0*/  FSETP.NE.FTZ.AND P1, PT, R12, RZ, PT ;  /* 0x000000ff0c00720b */ /* 0x000fe20003f35000 */
[----:B-1----:R-:W-:Y:S01]  /*9cd0*/  FADD.FTZ R13, R2, R7 ;  /* 0x00000007020d7221 */ /* 0x002fe20000010000 */
[----:B------:R-:W-:Y:S01]  /*9ce0*/  IMAD.MOV.U32 R7, RZ, RZ, RZ ;  /* 0x000000ffff077224 */ /* 0x000fe200078e00ff */
[----:B------:R-:W-:-:S03]  /*9cf0*/  MOV R2, 0xff800000 ;  /* 0xff80000000027802 */ /* 0x000fc60000000f00 */
[----:B------:R-:W-:-:S07]  /*9d00*/  FSETP.NE.FTZ.AND P2, PT, R13, RZ, PT ;  /* 0x000000ff0d00720b */ /* 0x000fce0003f55000 */
[----:B------:R-:W0:Y:S01]  /*9d10*/  @P1 MUFU.LG2 R10, R12 ;  /* 0x0000000c000a1308 */ /* 0x000e220000000c00 */
[----:B------:R-:W-:-:S07]  /*9d20*/  @P1 FMUL.FTZ R8, R8, 0.69314718246459960938 ;  /* 0x3f31721808081820 */ /* 0x000fce0000410000 */
[----:B------:R-:W1:Y:S01]  /*9d30*/  @P2 MUFU.LG2 R11, R13 ;  /* 0x0000000d000b2308 */ /* 0x000e620000000c00 */
[----:B------:R-:W-:-:S07]  /*9d40*/  @P2 FMUL.FTZ R14, R14, 0.69314718246459960938 ;  /* 0x3f3172180e0e2820 */ /* 0x000fce0000410000 */
[----:B------:R2:W3:Y:S01]  /*9d50*/  @P1 MUFU.RCP R7, R12 ;  /* 0x0000000c00071308 */ /* 0x0004e20000001000 */
[----:B0-----:R-:W-:-:S04]  /*9d60*/  @P1 FMUL.FTZ R5, R10, 0.69314718246459960938 ;  /* 0x3f3172180a051820 */ /* 0x001fc80000410000 */
[----:B------:R-:W-:-:S03]  /*9d70*/  @P1 FFMA.FTZ R0, R8, R3, R5 ;  /* 0x0000000308001223 */ /* 0x000fc60000010005 */
[----:B------:R2:W0:Y:S01]  /*9d80*/  @P2 MUFU.RCP R4, R13 ;  /* 0x0000000d00042308 */ /* 0x0004220000001000 */
[----:B-1----:R-:W-:-:S04]  /*9d90*/  @P2 FMUL.FTZ R11, R11, 0.69314718246459960938 ;  /* 0x3f3172180b0b2820 */ /* 0x002fc80000410000 */
[----:B------:R-:W-:Y:S01]  /*9da0*/  @P2 FFMA.FTZ R2, R14, R6, R11 ;  /* 0x000000060e022223 */ /* 0x000fe2000001000b */
[----:B------:R-:W-:Y:S02]  /*9db0*/  WARPGROUP.DEPBAR.LE gsb0, 0x0 ;  /* 0x00008000000079c5 */ /* 0x000fe40000010000 */
[----:B------:R-:W-:-:S06]  /*9dc0*/  WARPGROUP.ARRIVE ;  /* 0x00000000000079c5 */ /* 0x000fcc0000000000 */
[----:B------:R-:W-:Y:S01]  /*9dd0*/  HGMMA.64x256x16.F32 R24, R204, gdesc[UR8].tnspB, R24, gsb0 ;  /* 0x43e00008cc187df0 */ /* 0x000fe20008000818 */
[----:B------:R-:W-:Y:S01]  /*9de0*/  UMOV UR10, UR8 ;  /* 0x00000008000a7c82 */ /* 0x000fe20008000000 */
[----:B------:R-:W-:Y:S01]  /*9df0*/  UMOV UR11, 0x40000040 ;  /* 0x40000040000b7882 */ /* 0x000fe20000000000 */
[----:B------:R-:W-:Y:S02]  /*9e00*/  UIADD3 UR8, UR4, 0x180, URZ ;  /* 0x0000018004087890 */ /* 0x000fe4000fffe03f */
[----:B------:R-:W-:Y:S01]  /*9e10*/  UIADD3 UR4, UR4, 0x200, URZ ;  /* 0x0000020004047890 */ /* 0x000fe2000fffe03f */
[----:B------:R-:W-:Y:S02]  /*9e20*/  WARPGROUP.DEPBAR.LE gsb0, 0x0 ;  /* 0x00008000000079c5 */ /* 0x000fe40000010000 */
[----:B------:R-:W-:-:S15]  /*9e30*/  WARPGROUP.ARRIVE ;  /* 0x00000000000079c5 */ /* 0x000fde0000000000 */
[----:B------:R-:W-:-:S05]  /*9e40*/  NOP ;  /* 0x0000000000007918 */ /* 0x000fca0000000000 */
[----:B------:R-:W-:Y:S01]  /*9e50*/  HGMMA.64x256x16.F32 R24, R200, gdesc[UR8].tnspB, R24, gsb0 ;  /* 0x43e00008c8187df0 */ /* 0x000fe20008000818 */
[----:B------:R-:W-:Y:S01]  /*9e60*/  UMOV UR10, UR8 ;  /* 0x00000008000a7c82 */ /* 0x000fe20008000000 */
[----:B------:R-:W-:Y:S01]  /*9e70*/  UMOV UR11, 0x40000040 ;  /* 0x40000040000b7882 */ /* 0x000fe20000000000 */
[----:B------:R-:W-:Y:S02]  /*9e80*/  WARPGROUP.DEPBAR.LE gsb0, 0x0 ;  /* 0x00008000000079c5 */ /* 0x000fe40000010000 */
[----:B------:R-:W-:-:S15]  /*9e90*/  WARPGROUP.ARRIVE ;  /* 0x00000000000079c5 */ /* 0x000fde0000000000 */
[----:B------:R-:W-:-:S08]  /*9ea0*/  NOP ;  /* 0x0000000000007918 */ /* 0x000fd00000000000 */
        /* <DEDUP_REMOVED lines=8> */
[----:B0-23--:R-:W-:Y:S05]  /*9f30*/  @!P0 BRA `(.L_x_34) ;  /* 0x0000000000048947 */ /* 0x00dfea0003800000 */
[----:B------:R-:W-:Y:S01]  /*9f40*/  BPT.TRAP 0x1 ;  /* 0x000000040000795c */ /* 0x000fe20000300000 */
.L_x_34:
[----:B------:R-:W0:Y:S01]  /*9f50*/  S2UR UR6, SR_CgaCtaId ;  /* 0x00000000000679c3 */ /* 0x000e220000008800 */
[----:B------:R-:W-:Y:S01]  /*9f60*/  UIADD3 UR4, UR5, 0x38860, URZ ;  /* 0x0003886005047890 */ /* 0x000fe2000fffe03f */
        /* <DEDUP_REMOVED lines=22> */
[----:B0-----:R-:W-:Y:S01]  /*a0d0*/  UPRMT UR4, UR6, 0x654, UR4 ;  /* 0x0000065406047896 */ /* 0x001fe20008000004 */
        /* <DEDUP_REMOVED lines=8> */
[----:B------:R-:W-:Y:S01]  /*a160*/  SYNCS.ARRIVE.TRANS64.RED.A1T0 RZ, [UR4], RZ ;  /* 0x000000ffffff79a7 */ /* 0x000fe20008100404 */
        /* <DEDUP_REMOVED lines=34> */
[----:B------:R-:W-:Y:S01]  /*a390*/  PLOP3.LUT P0, PT, PT, PT, PT, 0x8, 0x0 ;  /* 0x000000000000781c */ /* 0x000fe20003f0e170 */
        /* <DEDUP_REMOVED lines=63> */
[----:B------:R-:W-:-:S07]  /*a790*/  FMUL.FTZ R151, R151, R4 ;  /* 0x0000000497977220 */ /* 0x000fce0000410000 */
.L_x_10:
[----:B------:R-:W-:Y:S05]  /*a7a0*/  @P0 BRA `(.L_x_35) ;  /* 0x0000002000600947 */ /* 0x000fea0003800000 */
[----:B------:R-:W0:Y:S01]  /*a7b0*/  S2R R3, SR_TID.X ;  /* 0x0000000000037919 */ /* 0x000e220000002100 */
[----:B------:R-:W1:Y:S01]  /*a7c0*/  LDC R8, c[0x0][0xbe8] ;  /* 0x0002fa00ff087b82 */ /* 0x000e620000000800 */
[----:B------:R-:W-:Y:S01]  /*a7d0*/  R2UR UR13, R18 ;  /* 0x00000000120d72ca */ /* 0x000fe200000e0000 */
[----:B------:R-:W-:Y:S01]  /*a7e0*/  ULDC.64 UR8, c[0x0][0xbd0] ;  /* 0x0002f40000087ab9 */ /* 0x000fe20000000a00 */
[----:B------:R-:W-:Y:S01]  /*a7f0*/  ULDC.64 UR14, c[0x0][0x208] ;  /* 0x00008200000e7ab9 */ /* 0x000fe20000000a00 */
[----:B------:R-:W-:Y:S04]  /*a800*/  BSSY B0, `(.L_x_36) ;  /* 0x000014c000007945 */ /* 0x000fe80003800000 */
[----:B------:R-:W2:Y:S06]  /*a810*/  S2UR UR12, SR_CTAID.Z ;  /* 0x00000000000c79c3 */ /* 0x000eac0000002700 */
[----:B------:R-:W-:-:S02]  /*a820*/  USHF.R.S32.HI UR7, URZ, 0x1f, UR13 ;  /* 0x0000001f3f077899 */ /* 0x000fc4000801140d */
[----:B------:R-:W-:Y:S01]  /*a830*/  IMAD R19, RZ, RZ, -UR13 ;  /* 0x8000000dff137e24 */ /* 0x000fe2000f8e02ff */
[----:B------:R-:W3:Y:S01]  /*a840*/  LDC.64 R20, c[0x0][0xbd8] ;  /* 0x0002f600ff147b82 */ /* 0x000ee20000000a00 */
[----:B------:R-:W-:Y:S02]  /*a850*/  UIMAD.WIDE.U32 UR4, UR13, UR8, URZ ;  /* 0x000000080d0472a5 */ /* 0x000fe4000f8e003f */
[----:B------:R-:W-:-:S04]  /*a860*/  UIMAD UR6, UR7, UR8, URZ ;  /* 0x00000008070672a4 */ /* 0x000fc8000f8e023f */
[----:B------:R-:W-:Y:S01]  /*a870*/  UIMAD UR6, UR13, UR9, UR6 ;  /* 0x000000090d0672a4 */ /* 0x000fe2000f8e0206 */
[----:B-1----:R-:W-:Y:S01]  /*a880*/  ISETP.NE.AND P0, PT, R8, 0x1, PT ;  /* 0x000000010800780c */ /* 0x002fe20003f05270 */
[----:B------:R-:W1:Y:S01]  /*a890*/  S2UR UR11, SR_CTAID.Y ;  /* 0x00000000000b79c3 */ /* 0x000e620000002600 */
[----:B------:R-:W-:Y:S01]  /*a8a0*/  ULDC.64 UR8, c[0x0][0xb38] ;  /* 0x0002ce0000087ab9 */ /* 0x000fe20000000a00 */
[----:B------:R-:W-:Y:S02]  /*a8b0*/  UIADD3 UR6, UR5, UR6, URZ ;  /* 0x0000000605067290 */ /* 0x000fe4000fffe03f */
[----:B------:R-:W-:Y:S01]  /*a8c0*/  UIMAD UR7, UR7, UR8, URZ ;  /* 0x00000008070772a4 */ /* 0x000fe2000f8e023f */
[----:B0-----:R-:W-:Y:S01]  /*a8d0*/  VIADD R14, R3, 0xffffff80 ;  /* 0xffffff80030e7836 */ /* 0x001fe20000000000 */
[----:B--2---:R-:W-:Y:S02]  /*a8e0*/  USHF.R.S32.HI UR10, URZ, 0x1f, UR12 ;  /* 0x0000001f3f0a7899 */ /* 0x004fe4000801140c */
[----:B------:R-:W1:Y:S02]  /*a8f0*/  LDC R152, c[0x0][0xc50] ;  /* 0x00031400ff987b82 */ /* 0x000e640000000800 */
[----:B------:R-:W-:-:S04]  /*a900*/  SHF.R.S32.HI R7, RZ, 0x1f, R14 ;  /* 0x0000001fff077819 */ /* 0x000fc8000001140e */
[CC--:B------:R-:W-:Y:S02]  /*a910*/  LEA.HI R4, R7.reuse, R14.reuse, RZ, 0x7 ;  /* 0x0000000e07047211 */ /* 0x0c0fe400078f38ff */
[----:B------:R-:W0:Y:S01]  /*a920*/  LDC.64 R22, c[0x0][0xb40] ;  /* 0x0002d000ff167b82 */ /* 0x000e220000000a00 */
[----:B------:R-:W-:Y:S02]  /*a930*/  LEA.HI R7, R7, R14, RZ, 0x2 ;  /* 0x0000000e07077211 */ /* 0x000fe400078f10ff */
[----:B------:R-:W-:Y:S02]  /*a940*/  LOP3.LUT R3, R4, 0xffffff80, RZ, 0xc0, !PT ;  /* 0xffffff8004037812 */ /* 0x000fe400078ec0ff */
[----:B------:R-:W-:Y:S02]  /*a950*/  SHF.R.S32.HI R9, RZ, 0x7, R4 ;  /* 0x00000007ff097819 */ /* 0x000fe40000011404 */
[----:B------:R-:W-:Y:S01]  /*a960*/  LOP3.LUT R7, R7, 0xfffffffc, RZ, 0xc0, !PT ;  /* 0xfffffffc07077812 */ /* 0x000fe200078ec0ff */
[----:B------:R-:W-:Y:S01]  /*a970*/  IMAD.IADD R3, R14, 0x1, -R3 ;  /* 0x000000010e037824 */ /* 0x000fe200078e0a03 */
[----:B------:R-:W-:Y:S01]  /*a980*/  LEA.HI R4, R4, R9, RZ, 0x1 ;  /* 0x0000000904047211 */ /* 0x000fe200078f08ff */
[----:B------:R-:W2:Y:S02]  /*a990*/  @P0 LDC R17, c[0x0][0xbf0] ;  /* 0x0002fc00ff110b82 */ /* 0x000ea40000000800 */
[----:B------:R-:W-:Y:S01]  /*a9a0*/  IMAD.IADD R7, R14, 0x1, -R7 ;  /* 0x000000010e077824 */ /* 0x000fe200078e0a07 */
[----:B------:R-:W-:-:S02]  /*a9b0*/  SHF.R.S32.HI R16, RZ, 0x1f, R3 ;  /* 0x0000001fff107819 */ /* 0x000fc40000011403 */
[----:B------:R-:W-:Y:S02]  /*a9c0*/  LOP3.LUT R4, R4, 0x3fffffe, RZ, 0xc0, !PT ;  /* 0x03fffffe04047812 */ /* 0x000fe400078ec0ff */
[----:B------:R-:W-:Y:S01]  /*a9d0*/  LEA.HI R10, R16, R3, RZ, 0x2 ;  /* 0x00000003100a7211 */ /* 0x000fe200078f10ff */
[----:B------:R-:W4:Y:S01]  /*a9e0*/  @P0 LDC R14, c[0x0][0xbec] ;  /* 0x0002fb00ff0e0b82 */ /* 0x000f220000000800 */
[----:B------:R-:W-:Y:S02]  /*a9f0*/  LEA.HI R11, R7, R7, RZ, 0x1 ;  /* 0x00000007070b7211 */ /* 0x000fe400078f08ff */
[--C-:B------:R-:W-:Y:S02]  /*aa00*/  SHF.R.S32.HI R5, RZ, 0x2, R10.reuse ;  /* 0x00000002ff057819 */ /* 0x100fe4000001140a */
[----:B------:R-:W-:Y:S02]  /*aa10*/  SHF.R.S32.HI R6, RZ, 0x1f, R10 ;  /* 0x0000001fff067819 */ /* 0x000fe4000001140a */
[----:B------:R-:W-:Y:S01]  /*aa20*/  LOP3.LUT R10, R10, 0x7ffffffc, RZ, 0xc0, !PT ;  /* 0x7ffffffc0a0a7812 */ /* 0x000fe200078ec0ff */
[----:B------:R-:W5:Y:S01]  /*aa30*/  @P0 LDC R154, c[0x0][0xbec] ;  /* 0x0002fb00ff9a0b82 */ /* 0x000f620000000800 */
[----:B------:R-:W-:-:S04]  /*aa40*/  LEA.HI R6, R6, R5, RZ, 0x3 ;  /* 0x0000000506067211 */ /* 0x000fc800078f18ff */
[----:B------:R-:W-:Y:S02]  /*aa50*/  LOP3.LUT R12, R6, 0xfffffff8, RZ, 0xc0, !PT ;  /* 0xfffffff8060c7812 */ /* 0x000fe400078ec0ff */
[----:B------:R-:W-:Y:S01]  /*aa60*/  IADD3 R6, R9, -R4, RZ ;  /* 0x8000000409067210 */ /* 0x000fe20007ffe0ff */
[----:B------:R-:W5:Y:S01]  /*aa70*/  @P0 LDC R153, c[0x0][0xbf0] ;  /* 0x0002fc00ff990b82 */ /* 0x000f620000000800 */
[----:B------:R-:W0:Y:S01]  /*aa80*/  S2R R9, SR_CTAID.X ;  /* 0x0000000000097919 */ /* 0x000e220000002500 */
[----:B------:R-:W-:Y:S01]  /*aa90*/  LEA.HI R4, R16, R3, RZ, 0x5 ;  /* 0x0000000310047211 */ /* 0x000fe200078f28ff */
[----:B------:R-:W-:Y:S01]  /*aaa0*/  IMAD.IADD R5, R5, 0x1, -R12 ;  /* 0x0000000105057824 */ /* 0x000fe200078e0a0c */
[----:B------:R-:W-:Y:S02]  /*aab0*/  LOP3.LUT R12, R11, 0x1ffffffe, RZ, 0xc0, !PT ;  /* 0x1ffffffe0b0c7812 */ /* 0x000fe400078ec0ff */
[----:B------:R-:W-:-:S03]  /*aac0*/  SHF.R.S32.HI R4, RZ, 0x5, R4 ;  /* 0x00000005ff047819 */ /* 0x000fc60000011404 */
[----:B------:R-:W-:Y:S02]  /*aad0*/  IMAD.IADD R11, R7, 0x1, -R12 ;  /* 0x00000001070b7824 */ /* 0x000fe400078e0a0c */
[----:B------:R-:W-:Y:S01]  /*aae0*/  IMAD R7, R4, 0x10, R5 ;  /* 0x0000001004077824 */ /* 0x000fe200078e0205 */
[----:B------:R-:W-:Y:S01]  /*aaf0*/  MOV R4, UR4 ;  /* 0x0000000400047c02 */ /* 0x000fe20008000f00 */
[----:B------:R-:W-:Y:S01]  /*ab00*/  IMAD.U32 R5, RZ, RZ, UR5 ;  /* 0x00000005ff057e24 */ /* 0x000fe2000f8e00ff */
[----:B------:R-:W-:Y:S01]  /*ab10*/  UIMAD.WIDE.U32 UR4, UR13, UR8, URZ ;  /* 0x000000080d0472a5 */ /* 0x000fe2000f8e003f */
[----:B------:R-:W-:Y:S02]  /*ab20*/  IMAD R16, R6, 0x40, R7 ;  /* 0x0000004006107824 */ /* 0x000fe400078e0207 */
[----:B------:R-:W-:Y:S01]  /*ab30*/  IMAD.U32 R5, RZ, RZ, UR6 ;  /* 0x00000006ff057e24 */ /* 0x000fe2000f8e00ff */
[----:B------:R-:W-:Y:S01]  /*ab40*/  UIMAD UR6, UR13, UR9, UR7 ;  /* 0x000000090d0672a4 */ /* 0x000fe2000f8e0207 */
[----:B---3--:R-:W-:Y:S01]  /*ab50*/  IMAD R12, R20, UR10, RZ ;  /* 0x0000000a140c7c24 */ /* 0x008fe2000f8e02ff */
[----:B------:R-:W-:Y:S01]  /*ab60*/  LEA R6, R11, R16, 0x3 ;  /* 0x000000100b067211 */ /* 0x000fe200078e18ff */
[----:B------:R-:W-:Y:S01]  /*ab70*/  IMAD.U32 R7, RZ, RZ, UR5 ;  /* 0x00000005ff077e24 */ /* 0x000fe2000f8e00ff */
[----:B------:R-:W-:Y:S01]  /*ab80*/  UIADD3 UR6, UR5, UR6, URZ ;  /* 0x0000000605067290 */ /* 0x000fe2000fffe03f */
[----:B------:R-:W-:Y:S01]  /*ab90*/  IMAD R15, R21, UR12, R12 ;  /* 0x0000000c150f7c24 */ /* 0x000fe2000f8e020c */
[----:B------:R-:W-:Y:S01]  /*aba0*/  ULDC.64 UR8, c[0x0][0xb28] ;  /* 0x0002ca0000087ab9 */ /* 0x000fe20000000a00 */
[----:B-1----:R-:W-:-:S02]  /*abb0*/  IMAD R21, R152, R19, UR11 ;  /* 0x0000000b98157e24 */ /* 0x002fc4000f8e0213 */
[----:B------:R-:W-:Y:S01]  /*abc0*/  IMAD.WIDE.U32 R4, R20, UR12, R4 ;  /* 0x0000000c14047c25 */ /* 0x000fe2000f8e0004 */
[----:B------:R-:W-:Y:S01]  /*abd0*/  MOV R7, UR6 ;  /* 0x0000000600077c02 */ /* 0x000fe20008000f00 */
[----:B------:R-:W-:Y:S02]  /*abe0*/  ULDC.64 UR6, c[0x0][0xb48] ;  /* 0x0002d20000067ab9 */ /* 0x000fe40000000a00 */
[----:B------:R-:W-:Y:S02]  /*abf0*/  IMAD.IADD R5, R5, 0x1, R15 ;  /* 0x0000000105057824 */ /* 0x000fe400078e020f */
[----:B0-----:R-:W-:Y:S02]  /*ac00*/  IMAD R11, R9, 0x80, R6 ;  /* 0x00000080090b7824 */ /* 0x001fe400078e0206 */
[----:B------:R-:W-:Y:S01]  /*ac10*/  IMAD.U32 R6, RZ, RZ, UR4 ;  /* 0x00000004ff067e24 */ /* 0x000fe2000f8e00ff */
[----:B------:R-:W-:Y:S01]  /*ac20*/  ULDC.64 UR4, c[0x0][0xbe0] ;  /* 0x0002f80000047ab9 */ /* 0x000fe20000000a00 */
[----:B----4-:R-:W-:Y:S01]  /*ac30*/  @P0 IMAD.HI.U32 R12, R11, R14, RZ ;  /* 0x0000000e0b0c0227 */ /* 0x010fe200078e00ff */
[----:B------:R-:W-:-:S03]  /*ac40*/  MOV R15, R11 ;  /* 0x0000000b000f7202 */ /* 0x000fc60000000f00 */
[C---:B------:R-:W-:Y:S02]  /*ac50*/  IMAD R14, R22.reuse, UR10, RZ ;  /* 0x0000000a160e7c24 */ /* 0x040fe4000f8e02ff */
[----:B------:R-:W-:Y:S01]  /*ac60*/  IMAD.MOV.U32 R13, RZ, RZ, R11 ;  /* 0x000000ffff0d7224 */ /* 0x000fe200078e000b */
[----:B--2---:R-:W-:Y:S01]  /*ac70*/  @P0 SHF.R.U32.HI R13, RZ, R17, R12 ;  /* 0x00000011ff0d0219 */ /* 0x004fe2000001160c */
[----:B------:R-:W-:Y:S01]  /*ac80*/  IMAD R17, R23, UR12, R14 ;  /* 0x0000000c17117c24 */ /* 0x000fe2000f8e020e */
[----:B------:R-:W-:Y:S01]  /*ac90*/  SHF.R.S32.HI R14, RZ, 0x1f, R21 ;  /* 0x0000001fff0e7819 */ /* 0x000fe20000011415 */
[----:B------:R-:W-:-:S04]  /*aca0*/  IMAD.WIDE.U32 R6, R22, UR12, R6 ;  /* 0x0000000c16067c25 */ /* 0x000fc8000f8e0006 */
[----:B-----5:R-:W-:-:S04]  /*acb0*/  @P0 IMAD.HI.U32 R154, R11, R154, RZ ;  /* 0x0000009a0b9a0227 */ /* 0x020fc800078e00ff */
[----:B------:R-:W-:Y:S01]  /*acc0*/  IMAD.IADD R7, R7, 0x1, R17 ;  /* 0x0000000107077824 */ /* 0x000fe200078e0211 */
[----:B------:R-:W-:Y:S01]  /*acd0*/  @P0 SHF.R.U32.HI R15, RZ, R153, R154 ;  /* 0x00000099ff0f0219 */ /* 0x000fe2000001169a */
[C---:B------:R-:W-:Y:S02]  /*ace0*/  IMAD R12, R14.reuse, UR4, RZ ;  /* 0x000000040e0c7c24 */ /* 0x040fe4000f8e02ff */
[----:B------:R-:W-:Y:S02]  /*acf0*/  IMAD R17, R14, UR6, RZ ;  /* 0x000000060e117c24 */ /* 0x000fe4000f8e02ff */
[----:B------:R-:W-:-:S04]  /*ad00*/  IMAD.WIDE.U32 R4, R21, UR4, R4 ;  /* 0x0000000415047c25 */ /* 0x000fc8000f8e0004 */
[C---:B------:R-:W-:Y:S01]  /*ad10*/  IMAD R14, R21.reuse, UR5, R12 ;  /* 0x00000005150e7c24 */ /* 0x040fe2000f8e020c */
[----:B------:R-:W-:Y:S01]  /*ad20*/  BAR.SYNC.DEFER_BLOCKING 0x1, 0x100 ;  /* 0x0044000000007b1d */ /* 0x000fe20000010000 */
[C---:B------:R-:W-:Y:S01]  /*ad30*/  IMAD R19, R21.reuse, UR7, R17 ;  /* 0x0000000715137c24 */ /* 0x040fe2000f8e0211 */
[----:B------:R-:W-:Y:S01]  /*ad40*/  SHF.R.S32.HI R17, RZ, 0x1f, R13 ;  /* 0x0000001fff117819 */ /* 0x000fe2000001140d */
[----:B------:R-:W-:Y:S01]  /*ad50*/  IMAD.WIDE.U32 R6, R21, UR6, R6 ;  /* 0x0000000615067c25 */ /* 0x000fe2000f8e0006 */
[----:B------:R-:W-:Y:S02]  /*ad60*/  IADD3 R4, P0, R13, R4, RZ ;  /* 0x000000040d047210 */ /* 0x000fe40007f1e0ff */
[----:B------:R-:W-:Y:S01]  /*ad70*/  SHF.R.S32.HI R12, RZ, 0x1f, R15 ;  /* 0x0000001fff0c7819 */ /* 0x000fe2000001140f */
[----:B------:R-:W-:Y:S01]  /*ad80*/  IMAD.MOV R13, RZ, RZ, -R13 ;  /* 0x000000ffff0d7224 */ /* 0x000fe200078e0a0d */
[----:B------:R-:W-:Y:S01]  /*ad90*/  ULDC.64 UR4, c[0x0][0xb30] ;  /* 0x0002cc0000047ab9 */ /* 0x000fe20000000a00 */
[----:B------:R-:W-:Y:S01]  /*ada0*/  IMAD.MOV R20, RZ, RZ, -R15 ;  /* 0x000000ffff147224 */ /* 0x000fe200078e0a0f */
[----:B------:R-:W-:Y:S01]  /*adb0*/  IADD3.X R5, R17, R5, R14, P0, !PT ;  /* 0x0000000511057210 */ /* 0x000fe200007fe40e */
[----:B------:R-:W-:Y:S01]  /*adc0*/  IMAD R12, R12, UR4, RZ ;  /* 0x000000040c0c7c24 */ /* 0x000fe2000f8e02ff */
[----:B------:R-:W-:Y:S01]  /*add0*/  IADD3 R7, R7, R19, RZ ;  /* 0x0000001307077210 */ /* 0x000fe20007ffe0ff */
[C-C-:B------:R-:W-:Y:S01]  /*ade0*/  IMAD R13, R8.reuse, R13, R11.reuse ;  /* 0x0000000d080d7224 */ /* 0x140fe200078e020b */
[----:B------:R-:W-:Y:S01]  /*adf0*/  ULDC.64 UR6, c[0x0][0xbc8] ;  /* 0x0002f20000067ab9 */ /* 0x000fe20000000a00 */
[----:B------:R-:W-:-:S02]  /*ae00*/  IMAD R11, R8, R20, R11 ;  /* 0x00000014080b7224 */ /* 0x000fc400078e020b */
[C---:B------:R-:W-:Y:S01]  /*ae10*/  IMAD R17, R15.reuse, UR5, R12 ;  /* 0x000000050f117c24 */ /* 0x040fe2000f8e020c */
[----:B------:R-:W-:Y:S01]  /*ae20*/  SHF.R.S32.HI R12, RZ, 0x1f, R13 ;  /* 0x0000001fff0c7819 */ /* 0x000fe2000001140d */
[----:B------:R-:W-:Y:S01]  /*ae30*/  IMAD.WIDE.U32 R6, R15, UR4, R6 ;  /* 0x000000040f067c25 */ /* 0x000fe2000f8e0006 */
[----:B------:R-:W-:Y:S01]  /*ae40*/  SHF.R.S32.HI R14, RZ, 0x1f, R11 ;  /* 0x0000001fff0e7819 */ /* 0x000fe2000001140b */
[----:B------:R-:W0:Y:S01]  /*ae50*/  S2UR UR5, SR_CgaCtaId ;  /* 0x00000000000579c3 */ /* 0x000e220000008800 */
[----:B------:R-:W-:Y:S01]  /*ae60*/  UMOV UR4, 0x400 ;  /* 0x0000040000047882 */ /* 0x000fe20000000000 */
[----:B------:R-:W-:Y:S02]  /*ae70*/  IMAD R12, R12, UR6, RZ ;  /* 0x000000060c0c7c24 */ /* 0x000fe4000f8e02ff */
[----:B------:R-:W-:Y:S02]  /*ae80*/  IMAD.IADD R7, R7, 0x1, R17 ;  /* 0x0000000107077824 */ /* 0x000fe400078e0211 */
[----:B------:R-:W-:-:S02]  /*ae90*/  IMAD R14, R14, UR8, RZ ;  /* 0x000000080e0e7c24 */ /* 0x000fc4000f8e02ff */
[C---:B------:R-:W-:Y:S02]  /*aea0*/  IMAD R15, R13.reuse, UR7, R12 ;  /* 0x000000070d0f7c24 */ /* 0x040fe4000f8e020c */
[----:B------:R-:W-:Y:S01]  /*aeb0*/  IMAD.WIDE.U32 R4, R13, UR6, R4 ;  /* 0x000000060d047c25 */ /* 0x000fe2000f8e0004 */
[----:B------:R-:W-:-:S03]  /*aec0*/  ULDC.64 UR6, c[0x0][0xba8] ;  /* 0x0002ea0000067ab9 */ /* 0x000fc60000000a00 */
[C---:B------:R-:W-:Y:S01]  /*aed0*/  IMAD R17, R11.reuse, UR9, R14 ;  /* 0x000000090b117c24 */ /* 0x040fe2000f8e020e */
[----:B------:R-:W-:Y:S01]  /*aee0*/  LEA R19, P0, R4, UR6, 0x2 ;  /* 0x0000000604137c11 */ /* 0x000fe2000f8010ff */
[----:B------:R-:W-:Y:S01]  /*aef0*/  IMAD.WIDE.U32 R12, R11, UR8, R6 ;  /* 0x000000080b0c7c25 */ /* 0x000fe2000f8e0006 */
[----:B------:R-:W-:Y:S01]  /*af00*/  ULDC.64 UR8, c[0x0][0xb00] ;  /* 0x0002c00000087ab9 */ /* 0x000fe20000000a00 */
[----:B------:R-:W-:Y:S01]  /*af10*/  LEA R11, R9, R16, 0x7 ;  /* 0x00000010090b7211 */ /* 0x000fe200078e38ff */
[----:B------:R-:W-:Y:S01]  /*af20*/  ULDC UR6, c[0x0][0xa88] ;  /* 0x0002a20000067ab9 */ /* 0x000fe20000000800 */
[----:B------:R-:W-:Y:S01]  /*af30*/  IMAD.IADD R5, R5, 0x1, R15 ;  /* 0x0000000105057824 */ /* 0x000fe200078e020f */
[----:B------:R-:W-:Y:S01]  /*af40*/  LEA R6, P1, R12, UR8, 0x2 ;  /* 0x000000080c067c11 */ /* 0x000fe2000f8210ff */
[----:B------:R-:W-:Y:S01]  /*af50*/  IMAD.IADD R7, R13, 0x1, R17 ;  /* 0x000000010d077824 */ /* 0x000fe200078e0211 */
[----:B------:R-:W-:Y:S01]  /*af60*/  SHFL.IDX PT, R14, R19, 0x1, 0x1c1f ;  /* 0x003c1f00130e7f89 */ /* 0x000fe200000e0000 */
[----:B0-----:R-:W-:Y:S01]  /*af70*/  ULEA UR4, UR5, UR4, 0x18 ;  /* 0x0000000405047291 */ /* 0x001fe2000f8ec03f */
[----:B------:R-:W-:Y:S01]  /*af80*/  LEA.HI.X R17, R4, UR7, R5, 0x2, P0 ;  /* 0x0000000704117c11 */ /* 0x000fe200080f1405 */
[----:B------:R-:W-:Y:S01]  /*af90*/  IMAD R8, R8, UR6, RZ ;  /* 0x0000000608087c24 */ /* 0x000fe2000f8e02ff */
[----:B------:R-:W-:Y:S01]  /*afa0*/  LEA.HI.X R7, R12, UR9, R7, 0x2, P1 ;  /* 0x000000090c077c11 */ /* 0x000fe200088f1407 */
[----:B------:R-:W-:Y:S01]  /*afb0*/  VIADD R9, R11, 0x8 ;  /* 0x000000080b097836 */ /* 0x000fe20000000000 */
[----:B------:R-:W-:Y:S01]  /*afc0*/  SHFL.IDX PT, R12, R19, RZ, 0x1c1f ;  /* 0x001c1fff130c7589 */ /* 0x000fe200000e0000 */
[----:B------:R-:W-:Y:S01]  /*afd0*/  LOP3.LUT P0, RZ, R3, 0x3, RZ, 0xc0, !PT ;  /* 0x0000000303ff7812 */ /* 0x000fe2000780c0ff */
[----:B------:R-:W-:Y:S01]  /*afe0*/  UIADD3 UR4, UR4, 0x38820, URZ ;  /* 0x0003882004047890 */ /* 0x000fe2000fffe03f */
[CC--:B------:R-:W-:Y:S01]  /*aff0*/  ISETP.GE.AND P2, PT, R11.reuse, R8.reuse, PT ;  /* 0x000000080b00720c */ /* 0x0c0fe20003f46270 */
[----:B------:R-:W0:Y:S01]  /*b000*/  SHFL.IDX PT, R13, R17, RZ, 0x1c1f ;  /* 0x001c1fff110d7589 */ /* 0x000e2200000e0000 */
[-C--:B------:R-:W-:Y:S01]  /*b010*/  ISETP.GE.OR P1, PT, R11, R8.reuse, P0 ;  /* 0x000000080b00720c */ /* 0x080fe20000726670 */
[----:B------:R-:W-:Y:S01]  /*b020*/  UPRMT UR4, URZ, 0x654, UR4 ;  /* 0x000006543f047896 */ /* 0x000fe20008000004 */
[----:B------:R-:W-:Y:S01]  /*b030*/  ISETP.GE.OR P0, PT, R9, R8, P0 ;  /* 0x000000080900720c */ /* 0x000fe20000706670 */
[----:B------:R-:W1:Y:S01]  /*b040*/  SHFL.IDX PT, R15, R17, 0x1, 0x1c1f ;  /* 0x003c1f00110f7f89 */ /* 0x000e6200000e0000 */
[----:B------:R-:W-:-:S03]  /*b050*/  IMAD.IADD R3, R3, 0x1, -R10 ;  /* 0x0000000103037824 */ /* 0x000fc600078e0a0a */
[----:B------:R2:W3:Y:S01]  /*b060*/  SHFL.IDX PT, R4, R6, RZ, 0x1c1f ;  /* 0x001c1fff06047589 */ /* 0x0004e200000e0000 */
[----:B------:R-:W-:Y:S02]  /*b070*/  IMAD.SHL.U32 R3, R3, 0x2, RZ ;  /* 0x0000000203037824 */ /* 0x000fe400078e00ff */
[----:B------:R-:W-:Y:S01]  /*b080*/  SYNCS.ARRIVE.TRANS64.RED.A1T0 RZ, [UR4], RZ ;  /* 0x000000ffffff79a7 */ /* 0x000fe20008100404 */
[----:B------:R2:W4:Y:S04]  /*b090*/  SHFL.IDX PT, R5, R7, RZ, 0x1c1f ;  /* 0x001c1fff07057589 */ /* 0x00052800000e0000 */
[----:B0-----:R2:W-:Y:S04]  /*b0a0*/  @!P1 ST.E desc[UR14][R12.64], R0 ;  /* 0x000000000c009985 */ /* 0x0015e8000c10190e */
[----:B-1----:R2:W-:Y:S01]  /*b0b0*/  @!P0 ST.E desc[UR14][R14.64], R2 ;  /* 0x000000020e008985 */ /* 0x0025e2000c10190e */
[----:B------:R-:W-:Y:S05]  /*b0c0*/  @P2 BRA `(.L_x_37) ;  /* 0x0000000800fc2947 */ /* 0x000fea0003800000 */
[C---:B--2---:R-:W-:Y:S01]  /*b0d0*/  IADD3 R0, R3.reuse, 0x8, RZ ;  /* 0x0000000803007810 */ /* 0x044fe20007ffe0ff */
[C---:B------:R-:W-:Y:S01]  /*b0e0*/  VIADD R2, R3.reuse, 0x10 ;  /* 0x0000001003027836 */ /* 0x040fe20000000000 */
[----:B------:R-:W-:Y:S01]  /*b0f0*/  ULDC UR4, c[0x0][0xac8] ;  /* 0x0002b20000047ab9 */ /* 0x000fe20000000800 */
[C---:B------:R-:W-:Y:S01]  /*b100*/  VIADD R10, R3.reuse, 0x18 ;  /* 0x00000018030a7836 */ /* 0x040fe20000000000 */
[----:B------:R-:W-:Y:S01]  /*b110*/  ISETP.GE.AND P3, PT, R0, UR4, PT ;  /* 0x0000000400007c0c */ /* 0x000fe2000bf66270 */
[C---:B------:R-:W-:Y:S01]  /*b120*/  VIADD R19, R3.reuse, 0x20 ;  /* 0x0000002003137836 */ /* 0x040fe20000000000 */
[----:B------:R-:W-:Y:S01]  /*b130*/  ISETP.GE.AND P4, PT, R2, UR4, PT ;  /* 0x0000000402007c0c */ /* 0x000fe2000bf86270 */
[----:B------:R-:W-:Y:S01]  /*b140*/  ULDC.64 UR6, c[0x0][0x208] ;  /* 0x0000820000067ab9 */ /* 0x000fe20000000a00 */
[----:B------:R-:W-:Y:S01]  /*b150*/  ISETP.GE.AND P5, PT, R10, UR4, PT ;  /* 0x000000040a007c0c */ /* 0x000fe2000bfa6270 */
[C---:B------:R-:W-:Y:S01]  /*b160*/  VIADD R21, R3.reuse, 0x40 ;  /* 0x0000004003157836 */ /* 0x040fe20000000000 */
[C---:B------:R-:W-:Y:S01]  /*b170*/  ISETP.GE.AND P2, PT, R3.reuse, UR4, PT ;  /* 0x0000000403007c0c */ /* 0x040fe2000bf46270 */
[C---:B------:R-:W-:Y:S01]  /*b180*/  VIADD R23, R3.reuse, 0x50 ;  /* 0x0000005003177836 */ /* 0x040fe20000000000 */
[----:B------:R-:W-:-:S02]  /*b190*/  IADD3 R20, R3, 0x28, RZ ;  /* 0x0000002803147810 */ /* 0x000fc40007ffe0ff */
[----:B------:R-:W-:Y:S02]  /*b1a0*/  ISETP.GE.AND P0, PT, R19, UR4, PT ;  /* 0x0000000413007c0c */ /* 0x000fe4000bf06270 */
[----:B------:R-:W-:Y:S02]  /*b1b0*/  ISETP.GE.AND P1, PT, R20, UR4, PT ;  /* 0x0000000414007c0c */ /* 0x000fe4000bf26270 */
[----:B------:R-:W-:Y:S02]  /*b1c0*/  @!P3 LEA.HI R0, R0, R0, RZ, 0x1 ;  /* 0x000000000000b211 */ /* 0x000fe400078f08ff */
[----:B------:R-:W-:Y:S02]  /*b1d0*/  @!P4 LEA.HI R2, R2, R2, RZ, 0x1 ;  /* 0x000000020202c211 */ /* 0x000fe400078f08ff */
[----:B------:R-:W-:Y:S02]  /*b1e0*/  @!P5 LEA.HI R10, R10, R10, RZ, 0x1 ;  /* 0x0000000a0a0ad211 */ /* 0x000fe400078f08ff */
[----:B------:R-:W-:Y:S01]  /*b1f0*/  @!P3 LOP3.LUT R13, R0, 0xfffffffe, RZ, 0xc0, !PT ;  /* 0xfffffffe000db812 */ /* 0x000fe200078ec0ff */
[C---:B------:R-:W-:Y:S01]  /*b200*/  VIADD R0, R3.reuse, 0x30 ;  /* 0x0000003003007836 */ /* 0x040fe20000000000 */
[----:B------:R-:W-:Y:S01]  /*b210*/  @!P4 LOP3.LUT R15, R2, 0xfffffffe, RZ, 0xc0, !PT ;  /* 0xfffffffe020fc812 */ /* 0x000fe200078ec0ff */
[C---:B------:R-:W-:Y:S01]  /*b220*/  VIADD R2, R3.reuse, 0x38 ;  /* 0x0000003803027836 */ /* 0x040fe20000000000 */
[----:B------:R-:W-:Y:S01]  /*b230*/  @!P5 LOP3.LUT R17, R10, 0xfffffffe, RZ, 0xc0, !PT ;  /* 0xfffffffe0a11d812 */ /* 0x000fe200078ec0ff */
[C---:B---34-:R-:W-:Y:S01]  /*b240*/  @!P2 IMAD.WIDE R10, R3.reuse, 0x4, R4 ;  /* 0x00000004030aa825 */ /* 0x058fe200078e0204 */
[----:B------:R-:W-:-:S02]  /*b250*/  IADD3 R22, R3, 0x48, RZ ;  /* 0x0000004803167810 */ /* 0x000fc40007ffe0ff */
[----:B------:R-:W-:Y:S01]  /*b260*/  ISETP.GE.AND P6, PT, R23, UR4, PT ;  /* 0x0000000417007c0c */ /* 0x000fe2000bfc6270 */
[--C-:B------:R-:W-:Y:S01]  /*b270*/  @!P3 IMAD.WIDE R12, R13, 0x4, R4.reuse ;  /* 0x000000040d0cb825 */ /* 0x100fe200078e0204 */
[----:B------:R0:W-:Y:S01]  /*b280*/  @!P2 ST.E.64 desc[UR6][R10.64], R24 ;  /* 0x000000180a00a985 */ /* 0x0001e2000c101b06 */
[----:B------:R-:W-:Y:S02]  /*b290*/  ISETP.GE.AND P2, PT, R0, UR4, PT ;  /* 0x0000000400007c0c */ /* 0x000fe4000bf46270 */
[--C-:B------:R-:W-:Y:S01]  /*b2a0*/  @!P4 IMAD.WIDE R14, R15, 0x4, R4.reuse ;  /* 0x000000040f0ec825 */ /* 0x100fe200078e0204 */
[----:B------:R1:W-:Y:S01]  /*b2b0*/  @!P3 ST.E.64 desc[UR6][R12.64], R28 ;  /* 0x0000001c0c00b985 */ /* 0x0003e2000c101b06 */
[----:B------:R-:W-:Y:S02]  /*b2c0*/  ISETP.GE.AND P3, PT, R2, UR4, PT ;  /* 0x0000000402007c0c */ /* 0x000fe4000bf66270 */
[----:B------:R-:W-:Y:S01]  /*b2d0*/  @!P5 IMAD.WIDE R16, R17, 0x4, R4 ;  /* 0x000000041110d825 */ /* 0x000fe200078e0204 */
[----:B------:R2:W-:Y:S01]  /*b2e0*/  @!P4 ST.E.64 desc[UR6][R14.64], R32 ;  /* 0x000000200e00c985 */ /* 0x0005e2000c101b06 */
[----:B------:R-:W-:-:S02]  /*b2f0*/  ISETP.GE.AND P4, PT, R21, UR4, PT ;  /* 0x0000000415007c0c */ /* 0x000fc4000bf86270 */
[----:B------:R-:W-:Y:S01]  /*b300*/  @!P0 LEA.HI R19, R19, R19, RZ, 0x1 ;  /* 0x0000001313138211 */ /* 0x000fe200078f08ff */
[----:B------:R3:W-:Y:S01]  /*b310*/  @!P5 ST.E.64 desc[UR6][R16.64], R36 ;  /* 0x000000241000d985 */ /* 0x0007e2000c101b06 */
[----:B------:R-:W-:Y:S01]  /*b320*/  ISETP.GE.AND P5, PT, R22, UR4, PT ;  /* 0x0000000416007c0c */ /* 0x000fe2000bfa6270 */
[C---:B0-----:R-:W-:Y:S01]  /*b330*/  VIADD R24, R3.reuse, 0x58 ;  /* 0x0000005803187836 */ /* 0x041fe20000000000 */
[----:B------:R-:W-:Y:S01]  /*b340*/  @!P1 LEA.HI R20, R20, R20, RZ, 0x1 ;  /* 0x0000001414149211 */ /* 0x000fe200078f08ff */
[----:B------:R-:W-:Y:S01]  /*b350*/  VIADD R25, R3, 0x60 ;  /* 0x0000006003197836 */ /* 0x000fe20000000000 */
[----:B------:R-:W-:Y:S02]  /*b360*/  @!P0 LOP3.LUT R11, R19, 0xfffffffe, RZ, 0xc0, !PT ;  /* 0xfffffffe130b8812 */ /* 0x000fe400078ec0ff */
[----:B-1----:R-:W-:Y:S02]  /*b370*/  @!P1 LOP3.LUT R13, R20, 0xfffffffe, RZ, 0xc0, !PT ;  /* 0xfffffffe140d9812 */ /* 0x002fe400078ec0ff */
[----:B------:R-:W-:Y:S01]  /*b380*/  @!P2 LEA.HI R0, R0, R0, RZ, 0x1 ;  /* 0x000000000000a211 */ /* 0x000fe200078f08ff */
[----:B------:R-:W-:Y:S01]  /*b390*/  @!P0 IMAD.WIDE R10, R11, 0x4, R4 ;  /* 0x000000040b0a8825 */ /* 0x000fe200078e0204 */
[----:B------:R-:W-:-:S02]  /*b3a0*/  @!P3 LEA.HI R2, R2, R2, RZ, 0x1 ;  /* 0x000000020202b211 */ /* 0x000fc400078f08ff */
[----:B------:R-:W-:Y:S01]  /*b3b0*/  @!P4 LEA.HI R21, R21, R21, RZ, 0x1 ;  /* 0x000000151515c211 */ /* 0x000fe200078f08ff */
[----:B------:R-:W-:Y:S01]  /*b3c0*/  @!P1 IMAD.WIDE R12, R13, 0x4, R4 ;  /* 0x000000040d0c9825 */ /* 0x000fe200078e0204 */
[----:B------:R-:W-:Y:S01]  /*b3d0*/  @!P5 LEA.HI R22, R22, R22, RZ, 0x1 ;  /* 0x000000161616d211 */ /* 0x000fe200078f08ff */
[----:B------:R0:W-:Y:S01]  /*b3e0*/  @!P0 ST.E.64 desc[UR6][R10.64], R40 ;  /* 0x000000280a008985 */ /* 0x0001e2000c101b06 */
[----:B------:R-:W-:Y:S02]  /*b3f0*/  @!P6 LEA.HI R23, R23, R23, RZ, 0x1 ;  /* 0x000000171717e211 */ /* 0x000fe400078f08ff */
[----:B--2---:R-:W-:Y:S01]  /*b400*/  @!P2 LOP3.LUT R15, R0, 0xfffffffe, RZ, 0xc0, !PT ;  /* 0xfffffffe000fa812 */ /* 0x004fe200078ec0ff */
[----:B------:R1:W-:Y:S01]  /*b410*/  @!P1 ST.E.64 desc[UR6][R12.64], R44 ;  /* 0x0000002c0c009985 */ /* 0x0003e2000c101b06 */
[----:B---3--:R-:W-:Y:S01]  /*b420*/  @!P3 LOP3.LUT R17, R2, 0xfffffffe, RZ, 0xc0, !PT ;  /* 0xfffffffe0211b812 */ /* 0x008fe200078ec0ff */
[----:B------:R-:W-:Y:S01]  /*b430*/  VIADD R2, R3, 0x70 ;  /* 0x0000007003027836 */ /* 0x000fe20000000000 */
[----:B------:R-:W-:-:S02]  /*b440*/  @!P4 LOP3.LUT R21, R21, 0xfffffffe, RZ, 0xc0, !PT ;  /* 0xfffffffe1515c812 */ /* 0x000fc400078ec0ff */
[----:B------:R-:W-:Y:S01]  /*b450*/  @!P5 LOP3.LUT R19, R22, 0xfffffffe, RZ, 0xc0, !PT ;  /* 0xfffffffe1613d812 */ /* 0x000fe200078ec0ff */
[----:B------:R-:W-:Y:S01]  /*b460*/  VIADD R22, R3, 0x80 ;  /* 0x0000008003167836 */ /* 0x000fe20000000000 */
[----:B------:R-:W-:Y:S02]  /*b470*/  @!P6 LOP3.LUT R23, R23, 0xfffffffe, RZ, 0xc0, !PT ;  /* 0xfffffffe1717e812 */ /* 0x000fe400078ec0ff */
[----:B------:R-:W-:Y:S01]  /*b480*/  ISETP.GE.AND P1, PT, R24, UR4, PT ;  /* 0x0000000418007c0c */ /* 0x000fe2000bf26270 */
[--C-:B0-----:R-:W-:Y:S01]  /*b490*/  @!P2 IMAD.WIDE R10, R15, 0x4, R4.reuse ;  /* 0x000000040f0aa825 */ /* 0x101fe200078e0204 */
[----:B------:R-:W-:Y:S02]  /*b4a0*/  ISETP.GE.AND P0, PT, R25, UR4, PT ;  /* 0x0000000419007c0c */ /* 0x000fe4000bf06270 */
[----:B------:R-:W-:Y:S01]  /*b4b0*/  IADD3 R0, R3, 0x68, RZ ;  /* 0x0000006803007810 */ /* 0x000fe20007ffe0ff */
[--C-:B-1----:R-:W-:Y:S01]  /*b4c0*/  @!P3 IMAD.WIDE R12, R17, 0x4, R4.reuse ;  /* 0x00000004110cb825 */ /* 0x102fe200078e0204 */
[----:B------:R0:W-:Y:S02]  /*b4d0*/  @!P2 ST.E.64 desc[UR6][R10.64], R48 ;  /* 0x000000300a00a985 */ /* 0x0001e4000c101b06 */
[----:B------:R-:W-:Y:S01]  /*b4e0*/  ISETP.GE.AND P2, PT, R0, UR4, PT ;  /* 0x0000000400007c0c */ /* 0x000fe2000bf46270 */
[--C-:B------:R-:W-:Y:S01]  /*b4f0*/  @!P4 IMAD.WIDE R14, R21, 0x4, R4.reuse ;  /* 0x00000004150ec825 */ /* 0x100fe200078e0204 */
[----:B------:R1:W-:Y:S03]  /*b500*/  @!P3 ST.E.64 desc[UR6][R12.64], R52 ;  /* 0x000000340c00b985 */ /* 0x0003e6000c101b06 */
[----:B------:R-:W-:Y:S01]  /*b510*/  @!P5 IMAD.WIDE R16, R19, 0x4, R4 ;  /* 0x000000041310d825 */ /* 0x000fe200078e0204 */
[----:B------:R2:W-:Y:S01]  /*b520*/  @!P4 ST.E.64 desc[UR6][R14.64], R56 ;  /* 0x000000380e00c985 */ /* 0x0005e2000c101b06 */
[----:B------:R-:W-:-:S02]  /*b530*/  ISETP.GE.AND P4, PT, R22, UR4, PT ;  /* 0x0000000416007c0c */ /* 0x000fc4000bf86270 */
[----:B------:R-:W-:Y:S01]  /*b540*/  @!P6 IMAD.WIDE R20, R23, 0x4, R4 ;  /* 0x000000041714e825 */ /* 0x000fe200078e0204 */
[----:B------:R3:W-:Y:S01]  /*b550*/  @!P5 ST.E.64 desc[UR6][R16.64], R60 ;  /* 0x0000003c1000d985 */ /* 0x0007e2000c101b06 */
[C---:B------:R-:W-:Y:S02]  /*b560*/  IADD3 R23, R3.reuse, 0x88, RZ ;  /* 0x0000008803177810 */ /* 0x040fe40007ffe0ff */
[----:B------:R-:W-:Y:S01]  /*b570*/  VIADD R19, R3, 0x78 ;  /* 0x0000007803137836 */ /* 0x000fe20000000000 */
[----:B------:R4:W-:Y:S01]  /*b580*/  @!P6 ST.E.64 desc[UR6][R20.64], R64 ;  /* 0x000000401400e985 */ /* 0x0009e2000c101b06 */
[----:B------:R-:W-:Y:S02]  /*b590*/  ISETP.GE.AND P6, PT, R2, UR4, PT ;  /* 0x0000000402007c0c */ /* 0x000fe4000bfc6270 */
[----:B------:R-:W-:Y:S02]  /*b5a0*/  ISETP.GE.AND P3, PT, R23, UR4, PT ;  /* 0x0000000417007c0c */ /* 0x000fe4000bf66270 */
[----:B------:R-:W-:-:S02]  /*b5b0*/  ISETP.GE.AND P5, PT, R19, UR4, PT ;  /* 0x0000000413007c0c */ /* 0x000fc4000bfa6270 */
[----:B------:R-:W-:Y:S02]  /*b5c0*/  @!P1 LEA.HI R24, R24, R24, RZ, 0x1 ;  /* 0x0000001818189211 */ /* 0x000fe400078f08ff */
[----:B------:R-:W-:Y:S02]  /*b5d0*/  @!P0 LEA.HI R25, R25, R25, RZ, 0x1 ;  /* 0x0000001919198211 */ /* 0x000fe400078f08ff */
[----:B0-----:R-:W-:Y:S01]  /*b5e0*/  @!P1 LOP3.LUT R11, R24, 0xfffffffe, RZ, 0xc0, !PT ;  /* 0xfffffffe180b9812 */ /* 0x001fe200078ec0ff */
[----:B------:R-:W-:Y:S01]  /*b5f0*/  VIADD R24, R3, 0x90 ;  /* 0x0000009003187836 */ /* 0x000fe20000000000 */
[----:B-1----:R-:W-:Y:S01]  /*b600*/  @!P0 LOP3.LUT R13, R25, 0xfffffffe, RZ, 0xc0, !PT ;  /* 0xfffffffe190d8812 */ /* 0x002fe200078ec0ff */
[----:B------:R-:W-:Y:S01]  /*b610*/  VIADD R25, R3, 0x98 ;  /* 0x0000009803197836 */ /* 0x000fe20000000000 */
        /* <DEDUP_REMOVED lines=13> */
[----:B----4-:R-:W-:Y:S01]  /*b6f0*/  @!P4 LOP3.LUT R21, R22, 0xfffffffe, RZ, 0xc0, !PT ;  /* 0xfffffffe1615c812 */ /* 0x010fe200078ec0ff */
[----:B------:R-:W-:Y:S01]  /*b700*/  VIADD R22, R3, 0xb8 ;  /* 0x000000b803167836 */ /* 0x000fe20000000000 */
[----:B------:R-:W-:Y:S02]  /*b710*/  @!P3 LOP3.LUT R23, R23, 0xfffffffe, RZ, 0xc0, !PT ;  /* 0xfffffffe1717b812 */ /* 0x000fe400078ec0ff */
[----:B------:R-:W-:Y:S01]  /*b720*/  ISETP.GE.AND P0, PT, R24, UR4, PT ;  /* 0x0000000418007c0c */ /* 0x000fe2000bf06270 */
[--C-:B0-----:R-:W-:Y:S01]  /*b730*/  @!P2 IMAD.WIDE R10, R15, 0x4, R4.reuse ;  /* 0x000000040f0aa825 */ /* 0x101fe200078e0204 */
[----:B------:R-:W-:Y:S02]  /*b740*/  IADD3 R2, R3, 0xa8, RZ ;  /* 0x000000a803027810 */ /* 0x000fe40007ffe0ff */
[----:B------:R-:W-:Y:S01]  /*b750*/  ISETP.GE.AND P1, PT, R25, UR4, PT ;  /* 0x0000000419007c0c */ /* 0x000fe2000bf26270 */
[----:B-1----:R-:W-:Y:S01]  /*b760*/  @!P6 IMAD.WIDE R12, R17, 0x4, R4 ;  /* 0x00000004110ce825 */ /* 0x002fe200078e0204 */
[----:B------:R0:W-:Y:S01]  /*b770*/  @!P2 ST.E.64 desc[UR6][R10.64], R76 ;  /* 0x0000004c0a00a985 */ /* 0x0001e2000c101b06 */
[----:B------:R-:W-:-:S02]  /*b780*/  ISETP.GE.AND P2, PT, R0, UR4, PT ;  /* 0x0000000400007c0c */ /* 0x000fc4000bf46270 */
[--C-:B------:R-:W-:Y:S01]  /*b790*/  @!P5 IMAD.WIDE R14, R19, 0x4, R4.reuse ;  /* 0x00000004130ed825 */ /* 0x100fe200078e0204 */
[----:B------:R1:W-:Y:S03]  /*b7a0*/  @!P6 ST.E.64 desc[UR6][R12.64], R80 ;  /* 0x000000500c00e985 */ /* 0x0003e6000c101b06 */
[--C-:B------:R-:W-:Y:S01]  /*b7b0*/  @!P4 IMAD.WIDE R16, R21, 0x4, R4.reuse ;  /* 0x000000041510c825 */ /* 0x100fe200078e0204 */
[----:B------:R2:W-:Y:S01]  /*b7c0*/  @!P5 ST.E.64 desc[UR6][R14.64], R84 ;  /* 0x000000540e00d985 */ /* 0x0005e2000c101b06 */
[----:B------:R-:W-:Y:S02]  /*b7d0*/  ISETP.GE.AND P5, PT, R22, UR4, PT ;  /* 0x0000000416007c0c */ /* 0x000fe4000bfa6270 */
[----:B------:R-:W-:Y:S01]  /*b7e0*/  @!P3 IMAD.WIDE R20, R23, 0x4, R4 ;  /* 0x000000041714b825 */ /* 0x000fe200078e0204 */
[----:B------:R3:W-:Y:S01]  /*b7f0*/  @!P4 ST.E.64 desc[UR6][R16.64], R88 ;  /* 0x000000581000c985 */ /* 0x0007e2000c101b06 */
[----:B------:R-:W-:-:S02]  /*b800*/  @!P0 LEA.HI R24, R24, R24, RZ, 0x1 ;  /* 0x0000001818188211 */ /* 0x000fc400078f08ff */
[C---:B------:R-:W-:Y:S01]  /*b810*/  VIADD R19, R3.reuse, 0xb0 ;  /* 0x000000b003137836 */ /* 0x040fe20000000000 */
[----:B------:R4:W-:Y:S01]  /*b820*/  @!P3 ST.E.64 desc[UR6][R20.64], R92 ;  /* 0x0000005c1400b985 */ /* 0x0009e2000c101b06 */
[----:B------:R-:W-:Y:S01]  /*b830*/  VIADD R23, R3, 0xc0 ;  /* 0x000000c003177836 */ /* 0x000fe20000000000 */
[----:B------:R-:W-:Y:S02]  /*b840*/  ISETP.GE.AND P3, PT, R2, UR4, PT ;  /* 0x0000000402007c0c */ /* 0x000fe4000bf66270 */
[----:B------:R-:W-:Y:S02]  /*b850*/  ISETP.GE.AND P4, PT, R19, UR4, PT ;  /* 0x0000000413007c0c */ /* 0x000fe4000bf86270 */
[----:B------:R-:W-:Y:S02]  /*b860*/  ISETP.GE.AND P6, PT, R23, UR4, PT ;  /* 0x0000000417007c0c */ /* 0x000fe4000bfc6270 */
[----:B------:R-:W-:Y:S02]  /*b870*/  @!P1 LEA.HI R25, R25, R25, RZ, 0x1 ;  /* 0x0000001919199211 */ /* 0x000fe400078f08ff */
[----:B0-----:R-:W-:-:S02]  /*b880*/  @!P0 LOP3.LUT R11, R24, 0xfffffffe, RZ, 0xc0, !PT ;  /* 0xfffffffe180b8812 */ /* 0x001fc400078ec0ff */
[----:B------:R-:W-:Y:S02]  /*b890*/  @!P2 LEA.HI R0, R0, R0, RZ, 0x1 ;  /* 0x000000000000a211 */ /* 0x000fe400078f08ff */
[----:B-1----:R-:W-:Y:S01]  /*b8a0*/  @!P1 LOP3.LUT R13, R25, 0xfffffffe, RZ, 0xc0, !PT ;  /* 0xfffffffe190d9812 */ /* 0x002fe200078ec0ff */
[--C-:B------:R-:W-:Y:S01]  /*b8b0*/  @!P0 IMAD.WIDE R10, R11, 0x4, R4.reuse ;  /* 0x000000040b0a8825 */ /* 0x100fe200078e0204 */
[----:B------:R-:W-:Y:S02]  /*b8c0*/  @!P3 LEA.HI R2, R2, R2, RZ, 0x1 ;  /* 0x000000020202b211 */ /* 0x000fe400078f08ff */
[----:B------:R-:W-:Y:S01]  /*b8d0*/  @!P4 LEA.HI R19, R19, R19, RZ, 0x1 ;  /* 0x000000131313c211 */ /* 0x000fe200078f08ff */
[----:B------:R-:W-:Y:S01]  /*b8e0*/  @!P1 IMAD.WIDE R12, R13, 0x4, R4 ;  /* 0x000000040d0c9825 */ /* 0x000fe200078e0204 */
[----:B--2---:R-:W-:Y:S01]  /*b8f0*/  @!P2 LOP3.LUT R15, R0, 0xfffffffe, RZ, 0xc0, !PT ;  /* 0xfffffffe000fa812 */ /* 0x004fe200078ec0ff */
[----:B------:R0:W-:Y:S01]  /*b900*/  @!P0 ST.E.64 desc[UR6][R10.64], R96 ;  /* 0x000000600a008985 */ /* 0x0001e2000c101b06 */
[----:B------:R-:W-:-:S02]  /*b910*/  @!P5 LEA.HI R22, R22, R22, RZ, 0x1 ;  /* 0x000000161616d211 */ /* 0x000fc400078f08ff */
[----:B---3--:R-:W-:Y:S01]  /*b920*/  @!P3 LOP3.LUT R17, R2, 0xfffffffe, RZ, 0xc0, !PT ;  /* 0xfffffffe0211b812 */ /* 0x008fe200078ec0ff */
[--C-:B------:R-:W-:Y:S01]  /*b930*/  @!P2 IMAD.WIDE R14, R15, 0x4, R4.reuse ;  /* 0x000000040f0ea825 */ /* 0x100fe200078e0204 */
[----:B------:R-:W-:Y:S01]  /*b940*/  @!P6 LEA.HI R23, R23, R23, RZ, 0x1 ;  /* 0x000000171717e211 */ /* 0x000fe200078f08ff */
[----:B------:R1:W-:Y:S01]  /*b950*/  @!P1 ST.E.64 desc[UR6][R12.64], R100 ;  /* 0x000000640c009985 */ /* 0x0003e2000c101b06 */
[----:B------:R-:W-:Y:S01]  /*b960*/  @!P4 LOP3.LUT R19, R19, 0xfffffffe, RZ, 0xc0, !PT ;  /* 0xfffffffe1313c812 */ /* 0x000fe200078ec0ff */
[----:B------:R-:W-:Y:S01]  /*b970*/  VIADD R2, R3, 0xd0 ;  /* 0x000000d003027836 */ /* 0x000fe20000000000 */
[----:B----4-:R-:W-:Y:S01]  /*b980*/  @!P5 LOP3.LUT R21, R22, 0xfffffffe, RZ, 0xc0, !PT ;  /* 0xfffffffe1615d812 */ /* 0x010fe200078ec0ff */
[----:B------:R2:W-:Y:S01]  /*b990*/  @!P2 ST.E.64 desc[UR6][R14.64], R104 ;  /* 0x000000680e00a985 */ /* 0x0005e2000c101b06 */
[----:B------:R-:W-:Y:S01]  /*b9a0*/  @!P6 LOP3.LUT R23, R23, 0xfffffffe, RZ, 0xc0, !PT ;  /* 0xfffffffe1717e812 */ /* 0x000fe200078ec0ff */
[C---:B------:R-:W-:Y:S01]  /*b9b0*/  VIADD R22, R3.reuse, 0xe0 ;  /* 0x000000e003167836 */ /* 0x040fe20000000000 */
[----:B------:R-:W-:Y:S01]  /*b9c0*/  IADD3 R0, R3, 0xc8, RZ ;  /* 0x000000c803007810 */ /* 0x000fe20007ffe0ff */
[----:B0-----:R-:W-:Y:S01]  /*b9d0*/  @!P3 IMAD.WIDE R10, R17, 0x4, R4 ;  /* 0x00000004110ab825 */ /* 0x001fe200078e0204 */
[----:B------:R-:W-:-:S02]  /*b9e0*/  ISETP.GE.AND P1, PT, R2, UR4, PT ;  /* 0x0000000402007c0c */ /* 0x000fc4000bf26270 */
[----:B------:R-:W-:Y:S01]  /*b9f0*/  ISETP.GE.AND P0, PT, R0, UR4, PT ;  /* 0x0000000400007c0c */ /* 0x000fe2000bf06270 */
[--C-:B------:R-:W-:Y:S01]  /*ba00*/  @!P5 IMAD.WIDE R16, R21, 0x4, R4.reuse ;  /* 0x000000041510d825 */ /* 0x100fe200078e0204 */
[----:B------:R0:W-:Y:S01]  /*ba10*/  @!P3 ST.E.64 desc[UR6][R10.64], R108 ;  /* 0x0000006c0a00b985 */ /* 0x0001e2000c101b06 */
[----:B------:R-:W-:Y:S02]  /*ba20*/  ISETP.GE.AND P3, PT, R22, UR4, PT ;  /* 0x0000000416007c0c */ /* 0x000fe4000bf66270 */
[----:B-1----:R-:W-:Y:S01]  /*ba30*/  @!P4 IMAD.WIDE R12, R19, 0x4, R4 ;  /* 0x00000004130cc825 */ /* 0x002fe200078e0204 */
[----:B--2---:R-:W-:-:S03]  /*ba40*/  IADD3 R14, R3, 0xe8, RZ ;  /* 0x000000e8030e7810 */ /* 0x004fc60007ffe0ff */
[----:B------:R-:W-:Y:S01]  /*ba50*/  @!P6 IMAD.WIDE R20, R23, 0x4, R4 ;  /* 0x000000041714e825 */ /* 0x000fe200078e0204 */
[----:B------:R1:W-:Y:S01]  /*ba60*/  @!P4 ST.E.64 desc[UR6][R12.64], R112 ;  /* 0x000000700c00c985 */ /* 0x0003e2000c101b06 */
[----:B------:R-:W-:Y:S02]  /*ba70*/  ISETP.GE.AND P4, PT, R14, UR4, PT ;  /* 0x000000040e007c0c */ /* 0x000fe4000bf86270 */
[C---:B------:R-:W-:Y:S01]  /*ba80*/  VIADD R19, R3.reuse, 0xd8 ;  /* 0x000000d803137836 */ /* 0x040fe20000000000 */
[----:B------:R2:W-:Y:S01]  /*ba90*/  @!P5 ST.E.64 desc[UR6][R16.64], R116 ;  /* 0x000000741000d985 */ /* 0x0005e2000c101b06 */
[C---:B------:R-:W-:Y:S01]  /*baa0*/  VIADD R15, R3.reuse, 0xf0 ;  /* 0x000000f0030f7836 */ /* 0x040fe20000000000 */
[----:B------:R-:W-:Y:S01]  /*bab0*/  @!P0 LEA.HI R0, R0, R0, RZ, 0x1 ;  /* 0x0000000000008211 */ /* 0x000fe200078f08ff */
[----:B0-----:R-:W-:Y:S01]  /*bac0*/  VIADD R11, R3, 0xf8 ;  /* 0x000000f8030b7836 */ /* 0x001fe20000000000 */
[----:B------:R0:W-:Y:S01]  /*bad0*/  @!P6 ST.E.64 desc[UR6][R20.64], R120 ;  /* 0x000000781400e985 */ /* 0x0001e2000c101b06 */
[----:B------:R-:W-:-:S02]  /*bae0*/  ISETP.GE.AND P2, PT, R19, UR4, PT ;  /* 0x0000000413007c0c */ /* 0x000fc4000bf46270 */
[----:B------:R-:W-:Y:S02]  /*baf0*/  ISETP.GE.AND P5, PT, R15, UR4, PT ;  /* 0x000000040f007c0c */ /* 0x000fe4000bfa6270 */
[----:B------:R-:W-:Y:S02]  /*bb00*/  ISETP.GE.AND P6, PT, R11, UR4, PT ;  /* 0x000000040b007c0c */ /* 0x000fe4000bfc6270 */
[----:B------:R-:W-:Y:S02]  /*bb10*/  @!P1 LEA.HI R2, R2, R2, RZ, 0x1 ;  /* 0x0000000202029211 */ /* 0x000fe400078f08ff */
[----:B------:R-:W-:Y:S02]  /*bb20*/  @!P3 LEA.HI R22, R22, R22, RZ, 0x1 ;  /* 0x000000161616b211 */ /* 0x000fe400078f08ff */
[----:B------:R-:W-:Y:S02]  /*bb30*/  @!P4 LEA.HI R14, R14, R14, RZ, 0x1 ;  /* 0x0000000e0e0ec211 */ /* 0x000fe400078f08ff */
[----:B-1----:R-:W-:-:S02]  /*bb40*/  @!P1 LOP3.LUT R13, R2, 0xfffffffe, RZ, 0xc0, !PT ;  /* 0xfffffffe020d9812 */ /* 0x002fc400078ec0ff */
[----:B------:R-:W-:Y:S02]  /*bb50*/  @!P2 LEA.HI R19, R19, R19, RZ, 0x1 ;  /* 0x000000131313a211 */ /* 0x000fe400078f08ff */
[----:B------:R-:W-:Y:S02]  /*bb60*/  @!P5 LEA.HI R10, R15, R15, RZ, 0x1 ;  /* 0x0000000f0f0ad211 */ /* 0x000fe400078f08ff */
[----:B------:R-:W-:Y:S02]  /*bb70*/  @!P6 LEA.HI R12, R11, R11, RZ, 0x1 ;  /* 0x0000000b0b0ce211 */ /* 0x000fe400078f08ff */
[----:B------:R-:W-:Y:S02]  /*bb80*/  @!P0 LOP3.LUT R11, R0, 0xfffffffe, RZ, 0xc0, !PT ;  /* 0xfffffffe000b8812 */ /* 0x000fe400078ec0ff */
[----:B------:R-:W-:Y:S02]  /*bb90*/  @!P2 LOP3.LUT R15, R19, 0xfffffffe, RZ, 0xc0, !PT ;  /* 0xfffffffe130fa812 */ /* 0x000fe400078ec0ff */
[----:B--2---:R-:W-:-:S02]  /*bba0*/  @!P3 LOP3.LUT R17, R22, 0xfffffffe, RZ, 0xc0, !PT ;  /* 0xfffffffe1611b812 */ /* 0x004fc400078ec0ff */
[----:B0-----:R-:W-:Y:S01]  /*bbb0*/  @!P4 LOP3.LUT R21, R14, 0xfffffffe, RZ, 0xc0, !PT ;  /* 0xfffffffe0e15c812 */ /* 0x001fe200078ec0ff */
[--C-:B------:R-:W-:Y:S01]  /*bbc0*/  @!P2 IMAD.WIDE R14, R15, 0x4, R4.reuse ;  /* 0x000000040f0ea825 */ /* 0x100fe200078e0204 */
[----:B------:R-:W-:Y:S02]  /*bbd0*/  @!P5 LOP3.LUT R23, R10, 0xfffffffe, RZ, 0xc0, !PT ;  /* 0xfffffffe0a17d812 */ /* 0x000fe400078ec0ff */
[----:B------:R-:W-:Y:S01]  /*bbe0*/  @!P6 LOP3.LUT R19, R12, 0xfffffffe, RZ, 0xc0, !PT ;  /* 0xfffffffe0c13e812 */ /* 0x000fe200078ec0ff */
[----:B------:R-:W-:-:S04]  /*bbf0*/  @!P0 IMAD.WIDE R10, R11, 0x4, R4 ;  /* 0x000000040b0a8825 */ /* 0x000fc800078e0204 */
[--C-:B------:R-:W-:Y:S01]  /*bc00*/  @!P1 IMAD.WIDE R12, R13, 0x4, R4.reuse ;  /* 0x000000040d0c9825 */ /* 0x100fe200078e0204 */
[----:B------:R0:W-:Y:S03]  /*bc10*/  @!P0 ST.E.64 desc[UR6][R10.64], R124 ;  /* 0x0000007c0a008985 */ /* 0x0001e6000c101b06 */
[--C-:B------:R-:W-:Y:S01]  /*bc20*/  @!P3 IMAD.WIDE R16, R17, 0x4, R4.reuse ;  /* 0x000000041110b825 */ /* 0x100fe200078e0204 */
[----:B------:R0:W-:Y:S03]  /*bc30*/  @!P1 ST.E.64 desc[UR6][R12.64], R128 ;  /* 0x000000800c009985 */ /* 0x0001e6000c101b06 */
[--C-:B------:R-:W-:Y:S01]  /*bc40*/  @!P4 IMAD.WIDE R20, R21, 0x4, R4.reuse ;  /* 0x000000041514c825 */ /* 0x100fe200078e0204 */
[----:B------:R0:W-:Y:S03]  /*bc50*/  @!P2 ST.E.64 desc[UR6][R14.64], R132 ;  /* 0x000000840e00a985 */ /* 0x0001e6000c101b06 */
[--C-:B------:R-:W-:Y:S01]  /*bc60*/  @!P5 IMAD.WIDE R22, R23, 0x4, R4.reuse ;  /* 0x000000041716d825 */ /* 0x100fe200078e0204 */
[----:B------:R0:W-:Y:S03]  /*bc70*/  @!P3 ST.E.64 desc[UR6][R16.64], R136 ;  /* 0x000000881000b985 */ /* 0x0001e6000c101b06 */
[----:B------:R-:W-:Y:S01]  /*bc80*/  @!P6 IMAD.WIDE R4, R19, 0x4, R4 ;  /* 0x000000041304e825 */ /* 0x000fe200078e0204 */
[----:B------:R0:W-:Y:S04]  /*bc90*/  @!P4 ST.E.64 desc[UR6][R20.64], R140 ;  /* 0x0000008c1400c985 */ /* 0x0001e8000c101b06 */
[----:B------:R0:W-:Y:S04]  /*bca0*/  @!P5 ST.E.64 desc[UR6][R22.64], R144 ;  /* 0x000000901600d985 */ /* 0x0001e8000c101b06 */
[----:B------:R0:W-:Y:S02]  /*bcb0*/  @!P6 ST.E.64 desc[UR6][R4.64], R148 ;  /* 0x000000940400e985 */ /* 0x0001e4000c101b06 */
.L_x_37:
[----:B------:R-:W-:Y:S05]  /*bcc0*/  BSYNC B0 ;  /* 0x0000000000007941 */ /* 0x000fea0003800000 */
.L_x_36:
[----:B------:R-:W-:Y:S01]  /*bcd0*/  ISETP.GE.AND P0, PT, R9, R8, PT ;  /* 0x000000080900720c */ /* 0x000fe20003f06270 */
[----:B0---4-:R0:W1:Y:S04]  /*bce0*/  SHFL.IDX PT, R5, R7, 0x1, 0x1c1f ;  /* 0x003c1f0007057f89 */ /* 0x01106800000e0000 */
[----:B---3--:R0:W3:Y:S08]  /*bcf0*/  SHFL.IDX PT, R4, R6, 0x1, 0x1c1f ;  /* 0x003c1f0006047f89 */ /* 0x0080f000000e0000 */
[----:B0-----:R-:W-:Y:S05]  /*bd00*/  @P0 BRA `(.L_x_8) ;  /* 0x0000004c00940947 */ /* 0x001fea0003800000 */
[C---:B--2---:R-:W-:Y:S01]  /*bd10*/  VIADD R0, R3.reuse, 0x8 ;  /* 0x0000000803007836 */ /* 0x044fe20000000000 */
[C---:B------:R-:W-:Y:S01]  /*bd20*/  IADD3 R2, R3.reuse, 0x10, RZ ;  /* 0x0000001003027810 */ /* 0x040fe20007ffe0ff */
[----:B------:R-:W-:Y:S01]  /*bd30*/  ULDC UR4, c[0x0][0xac8] ;  /* 0x0002b20000047ab9 */ /* 0x000fe20000000800 */
[C---:B------:R-:W-:Y:S01]  /*bd40*/  VIADD R12, R3.reuse, 0x18 ;  /* 0x00000018030c7836 */ /* 0x040fe20000000000 */
[C---:B------:R-:W-:Y:S01]  /*bd50*/  ISETP.GE.AND P0, PT, R3.reuse, UR4, PT ;  /* 0x0000000403007c0c */ /* 0x040fe2000bf06270 */
[C---:B------:R-:W-:Y:S01]  /*bd60*/  VIADD R13, R3.reuse, 0x20 ;  /* 0x00000020030d7836 */ /* 0x040fe20000000000 */
[----:B------:R-:W-:Y:S01]  /*bd70*/  ISETP.GE.AND P1, PT, R0, UR4, PT ;  /* 0x0000000400007c0c */ /* 0x000fe2000bf26270 */
[----:B------:R-:W-:Y:S01]  /*bd80*/  ULDC.64 UR6, c[0x0][0x208] ;  /* 0x0000820000067ab9 */ /* 0x000fe20000000a00 */
[----:B------:R-:W-:Y:S01]  /*bd90*/  ISETP.GE.AND P2, PT, R2, UR4, PT ;  /* 0x0000000402007c0c */ /* 0x000fe2000bf46270 */
[C---:B------:R-:W-:Y:S01]  /*bda0*/  VIADD R14, R3.reuse, 0x38 ;  /* 0x00000038030e7836 */ /* 0x040fe20000000000 */
[----:B------:R-:W-:Y:S01]  /*bdb0*/  ISETP.GE.AND P5, PT, R12, UR4, PT ;  /* 0x000000040c007c0c */ /* 0x000fe2000bfa6270 */
[----:B------:R-:W-:Y:S01]  /*bdc0*/  VIADD R15, R3, 0x40 ;  /* 0x00000040030f7836 */ /* 0x000fe20000000000 */
[----:B------:R-:W-:Y:S01]  /*bdd0*/  ISETP.GE.AND P6, PT, R13, UR4, PT ;  /* 0x000000040d007c0c */ /* 0x000fe2000bfc6270 */
[C---:B------:R-:W-:Y:S01]  /*bde0*/  VIADD R16, R3.reuse, 0x48 ;  /* 0x0000004803107836 */ /* 0x040fe20000000000 */
[C---:B------:R-:W-:Y:S01]  /*bdf0*/  IADD3 R20, R3.reuse, 0x50, RZ ;  /* 0x0000005003147810 */ /* 0x040fe20007ffe0ff */
[----:B------:R-:W-:Y:S01]  /*be00*/  VIADD R21, R3, 0x58 ;  /* 0x0000005803157836 */ /* 0x000fe20000000000 */
[----:B------:R-:W-:Y:S01]  /*be10*/  ISETP.GE.AND P3, PT, R15, UR4, PT ;  /* 0x000000040f007c0c */ /* 0x000fe2000bf66270 */
[----:B-1-3--:R-:W-:Y:S01]  /*be20*/  @!P0 IMAD.WIDE R6, R3, 0x4, R4 ;  /* 0x0000000403068825 */ /* 0x00afe200078e0204 */
[----:B------:R-:W-:-:S02]  /*be30*/  ISETP.GE.AND P4, PT, R16, UR4, PT ;  /* 0x0000000410007c0c */ /* 0x000fc4000bf86270 */
[----:B------:R-:W-:Y:S02]  /*be40*/  @!P1 LEA.HI R0, R0, R0, RZ, 0x1 ;  /* 0x0000000000009211 */ /* 0x000fe400078f08ff */
[----:B------:R-:W-:Y:S01]  /*be50*/  @!P2 LEA.HI R2, R2, R2, RZ, 0x1 ;  /* 0x000000020202a211 */ /* 0x000fe200078f08ff */
[----:B------:R0:W-:Y:S01]  /*be60*/  @!P0 ST.E.64 desc[UR6][R6.64], R26 ;  /* 0x0000001a06008985 */ /* 0x0001e2000c101b06 */
[----:B------:R-:W-:Y:S01]  /*be70*/  @!P1 LOP3.LUT R9, R0, 0xfffffffe, RZ, 0xc0, !PT ;  /* 0xfffffffe00099812 */ /* 0x000fe200078ec0ff */
[C---:B------:R-:W-:Y:S01]  /*be80*/  VIADD R0, R3.reuse, 0x28 ;  /* 0x0000002803007836 */ /* 0x040fe20000000000 */
[----:B------:R-:W-:Y:S02]  /*be90*/  @!P2 LOP3.LUT R11, R2, 0xfffffffe, RZ, 0xc0, !PT ;  /* 0xfffffffe020ba812 */ /* 0x000fe400078ec0ff */
[----:B------:R-:W-:Y:S01]  /*bea0*/  IADD3 R2, R3, 0x30, RZ ;  /* 0x0000003003027810 */ /* 0x000fe20007ffe0ff */
[----:B------:R-:W-:Y:S01]  /*beb0*/  @!P1 IMAD.WIDE R8, R9, 0x4, R4 ;  /* 0x0000000409089825 */ /* 0x000fe200078e0204 */
[----:B------:R-:W-:-:S02]  /*bec0*/  ISETP.GE.AND P0, PT, R0, UR4, PT ;  /* 0x0000000400007c0c */ /* 0x000fc4000bf06270 */
[----:B------:R-:W-:Y:S01]  /*bed0*/  @!P5 LEA.HI R12, R12, R12, RZ, 0x1 ;  /* 0x0000000c0c0cd211 */ /* 0x000fe200078f08ff */
[----:B------:R-:W-:Y:S01]  /*bee0*/  @!P2 IMAD.WIDE R10, R11, 0x4, R4 ;  /* 0x000000040b0aa825 */ /* 0x000fe200078e0204 */
[----:B------:R1:W-:Y:S01]  /*bef0*/  @!P1 ST.E.64 desc[UR6][R8.64], R30 ;  /* 0x0000001e08009985 */ /* 0x0003e2000c101b06 */
[----:B------:R-:W-:Y:S02]  /*bf00*/  ISETP.GE.AND P1, PT, R2, UR4, PT ;  /* 0x0000000402007c0c */ /* 0x000fe4000bf26270 */
[----:B------:R-:W-:Y:S01]  /*bf10*/  @!P6 LEA.HI R13, R13, R13, RZ, 0x1 ;  /* 0x0000000d0d0de211 */ /* 0x000fe200078f08ff */
[----:B------:R2:W-:Y:S01]  /*bf20*/  @!P2 ST.E.64 desc[UR6][R10.64], R34 ;  /* 0x000000220a00a985 */ /* 0x0005e2000c101b06 */
[----:B------:R-:W-:Y:S02]  /*bf30*/  ISETP.GE.AND P2, PT, R14, UR4, PT ;  /* 0x000000040e007c0c */ /* 0x000fe4000bf46270 */
[----:B0-----:R-:W-:Y:S02]  /*bf40*/  @!P5 LOP3.LUT R7, R12, 0xfffffffe, RZ, 0xc0, !PT ;  /* 0xfffffffe0c07d812 */ /* 0x001fe400078ec0ff */
[----:B------:R-:W-:-:S02]  /*bf50*/  @!P0 LEA.HI R0, R0, R0, RZ, 0x1 ;  /* 0x0000000000008211 */ /* 0x000fc400078f08ff */
[----:B------:R-:W-:Y:S01]  /*bf60*/  @!P4 LEA.HI R16, R16, R16, RZ, 0x1 ;  /* 0x000000101010c211 */ /* 0x000fe200078f08ff */
[--C-:B------:R-:W-:Y:S01]  /*bf70*/  @!P5 IMAD.WIDE R6, R7, 0x4, R4.reuse ;  /* 0x000000040706d825 */ /* 0x100fe200078e0204 */
[----:B-1----:R-:W-:Y:S02]  /*bf80*/  @!P6 LOP3.LUT R9, R13, 0xfffffffe, RZ, 0xc0, !PT ;  /* 0xfffffffe0d09e812 */ /* 0x002fe400078ec0ff */
[----:B------:R-:W-:Y:S02]  /*bf90*/  @!P1 LEA.HI R2, R2, R2, RZ, 0x1 ;  /* 0x0000000202029211 */ /* 0x000fe400078f08ff */
[----:B------:R0:W-:Y:S01]  /*bfa0*/  @!P5 ST.E.64 desc[UR6][R6.64], R38 ;  /* 0x000000260600d985 */ /* 0x0001e2000c101b06 */
[----:B------:R-:W-:Y:S01]  /*bfb0*/  @!P2 LEA.HI R14, R14, R14, RZ, 0x1 ;  /* 0x0000000e0e0ea211 */ /* 0x000fe200078f08ff */
[----:B------:R-:W-:Y:S01]  /*bfc0*/  @!P6 IMAD.WIDE R8, R9, 0x4, R4 ;  /* 0x000000040908e825 */ /* 0x000fe200078e0204 */
[----:B--2---:R-:W-:Y:S02]  /*bfd0*/  @!P3 LEA.HI R10, R15, R15, RZ, 0x1 ;  /* 0x0000000f0f0ab211 */ /* 0x004fe400078f08ff */
[----:B------:R-:W-:Y:S01]  /*bfe0*/  @!P0 LOP3.LUT R11, R0, 0xfffffffe, RZ, 0xc0, !PT ;  /* 0xfffffffe000b8812 */ /* 0x000fe200078ec0ff */
[C---:B------:R-:W-:Y:S01]  /*bff0*/  VIADD R0, R3.reuse, 0x60 ;  /* 0x0000006003007836 */ /* 0x040fe20000000000 */
[----:B------:R-:W-:Y:S01]  /*c000*/  @!P1 LOP3.LUT R13, R2, 0xfffffffe, RZ, 0xc0, !PT ;  /* 0xfffffffe020d9812 */ /* 0x000fe200078ec0ff */
[----:B------:R1:W-:Y:S01]  /*c010*/  @!P6 ST.E.64 desc[UR6][R8.64], R42 ;  /* 0x0000002a0800e985 */ /* 0x0003e2000c101b06 */
[----:B------:R-:W-:Y:S01]  /*c020*/  @!P2 LOP3.LUT R15, R14, 0xfffffffe, RZ, 0xc0, !PT ;  /* 0xfffffffe0e0fa812 */ /* 0x000fe200078ec0ff */
[----:B------:R-:W-:Y:S01]  /*c030*/  VIADD R2, R3, 0x68 ;  /* 0x0000006803027836 */ /* 0x000fe20000000000 */
[----:B------:R-:W-:-:S02]  /*c040*/  @!P3 LOP3.LUT R17, R10, 0xfffffffe, RZ, 0xc0, !PT ;  /* 0xfffffffe0a11b812 */ /* 0x000fc400078ec0ff */
[----:B------:R-:W-:Y:S01]  /*c050*/  @!P4 LOP3.LUT R19, R16, 0xfffffffe, RZ, 0xc0, !PT ;  /* 0xfffffffe1013c812 */ /* 0x000fe200078ec0ff */
[--C-:B0-----:R-:W-:Y:S01]  /*c060*/  @!P0 IMAD.WIDE R6, R11, 0x4, R4.reuse ;  /* 0x000000040b068825 */ /* 0x101fe200078e0204 */
[----:B------:R-:W-:Y:S02]  /*c070*/  ISETP.GE.AND P5, PT, R20, UR4, PT ;  /* 0x0000000414007c0c */ /* 0x000fe4000bfa6270 */
[----:B------:R-:W-:Y:S01]  /*c080*/  ISETP.GE.AND P6, PT, R21, UR4, PT ;  /* 0x0000000415007c0c */ /* 0x000fe2000bfc6270 */
[--C-:B------:R-:W-:Y:S01]  /*c090*/  @!P2 IMAD.WIDE R10, R15, 0x4, R4.reuse ;  /* 0x000000040f0aa825 */ /* 0x100fe200078e0204 */
[----:B------:R0:W-:Y:S01]  /*c0a0*/  @!P0 ST.E.64 desc[UR6][R6.64], R46 ;  /* 0x0000002e06008985 */ /* 0x0001e2000c101b06 */
[----:B------:R-:W-:Y:S02]  /*c0b0*/  IADD3 R16, R3, 0x70, RZ ;  /* 0x0000007003107810 */ /* 0x000fe40007ffe0ff */
[----:B-1----:R-:W-:-:S04]  /*c0c0*/  @!P1 IMAD.WIDE R8, R13, 0x4, R4 ;  /* 0x000000040d089825 */ /* 0x002fc800078e0204 */
[--C-:B------:R-:W-:Y:S01]  /*c0d0*/  @!P3 IMAD.WIDE R12, R17, 0x4, R4.reuse ;  /* 0x00000004110cb825 */ /* 0x100fe200078e0204 */
[----:B------:R1:W-:Y:S01]  /*c0e0*/  @!P1 ST.E.64 desc[UR6][R8.64], R50 ;  /* 0x0000003208009985 */ /* 0x0003e2000c101b06 */
[----:B------:R-:W-:Y:S02]  /*c0f0*/  @!P5 LEA.HI R20, R20, R20, RZ, 0x1 ;  /* 0x000000141414d211 */ /* 0x000fe400078f08ff */
[----:B------:R-:W-:Y:S01]  /*c100*/  @!P4 IMAD.WIDE R14, R19, 0x4, R4 ;  /* 0x00000004130ec825 */ /* 0x000fe200078e0204 */
[----:B------:R2:W-:Y:S01]  /*c110*/  @!P2 ST.E.64 desc[UR6][R10.64], R54 ;  /* 0x000000360a00a985 */ /* 0x0005e2000c101b06 */
[----:B------:R-:W-:Y:S02]  /*c120*/  ISETP.GE.AND P2, PT, R16, UR4, PT ;  /* 0x0000000410007c0c */ /* 0x000fe4000bf46270 */
[C---:B------:R-:W-:Y:S01]  /*c130*/  VIADD R17, R3.reuse, 0x78 ;  /* 0x0000007803117836 */ /* 0x040fe20000000000 */
[----:B------:R3:W-:Y:S01]  /*c140*/  @!P3 ST.E.64 desc[UR6][R12.64], R58 ;  /* 0x0000003a0c00b985 */ /* 0x0007e2000c101b06 */
[----:B------:R-:W-:Y:S01]  /*c150*/  VIADD R19, R3, 0x80 ;  /* 0x0000008003137836 */ /* 0x000fe20000000000 */
[----:B------:R-:W-:-:S02]  /*c160*/  ISETP.GE.AND P3, PT, R2, UR4, PT ;  /* 0x0000000402007c0c */ /* 0x000fc4000bf66270 */
[----:B------:R4:W-:Y:S01]  /*c170*/  @!P4 ST.E.64 desc[UR6][R14.64], R62 ;  /* 0x0000003e0e00c985 */ /* 0x0009e2000c101b06 */
[----:B------:R-:W-:Y:S02]  /*c180*/  ISETP.GE.AND P4, PT, R0, UR4, PT ;  /* 0x0000000400007c0c */ /* 0x000fe4000bf86270 */
[----:B------:R-:W-:Y:S02]  /*c190*/  ISETP.GE.AND P1, PT, R17, UR4, PT ;  /* 0x0000000411007c0c */ /* 0x000fe4000bf26270 */
[----:B------:R-:W-:Y:S02]  /*c1a0*/  ISETP.GE.AND P0, PT, R19, UR4, PT ;  /* 0x0000000413007c0c */ /* 0x000fe4000bf06270 */
[----:B------:R-:W-:Y:S02]  /*c1b0*/  @!P6 LEA.HI R21, R21, R21, RZ, 0x1 ;  /* 0x000000151515e211 */ /* 0x000fe400078f08ff */
[----:B0-----:R-:W-:Y:S01]  /*c1c0*/  @!P5 LOP3.LUT R7, R20, 0xfffffffe, RZ, 0xc0, !PT ;  /* 0xfffffffe1407d812 */ /* 0x001fe200078ec0ff */
[----:B------:R-:W-:Y:S01]  /*c1d0*/  VIADD R20, R3, 0x88 ;  /* 0x0000008803147836 */ /* 0x000fe20000000000 */
[----:B-1----:R-:W-:-:S02]  /*c1e0*/  @!P6 LOP3.LUT R9, R21, 0xfffffffe, RZ, 0xc0, !PT ;  /* 0xfffffffe1509e812 */ /* 0x002fc400078ec0ff */
[----:B------:R-:W-:Y:S01]  /*c1f0*/  @!P3 LEA.HI R2, R2, R2, RZ, 0x1 ;  /* 0x000000020202b211 */ /* 0x000fe200078f08ff */
[--C-:B------:R-:W-:Y:S01]  /*c200*/  @!P5 IMAD.WIDE R6, R7, 0x4, R4.reuse ;  /* 0x000000040706d825 */ /* 0x100fe200078e0204 */
[----:B------:R-:W-:Y:S02]  /*c210*/  @!P4 LEA.HI R0, R0, R0, RZ, 0x1 ;  /* 0x000000000000c211 */ /* 0x000fe400078f08ff */
        /* <DEDUP_REMOVED lines=8> */
[C---:B------:R-:W-:Y:S01]  /*c2a0*/  VIADD R0, R3.reuse, 0x98 ;  /* 0x0000009803007836 */ /* 0x040fe20000000000 */
[----:B----4-:R-:W-:Y:S01]  /*c2b0*/  @!P2 LOP3.LUT R15, R16, 0xfffffffe, RZ, 0xc0, !PT ;  /* 0xfffffffe100fa812 */ /* 0x010fe200078ec0ff */
[----:B------:R-:W-:Y:S01]  /*c2c0*/  VIADD R2, R3, 0xa0 ;  /* 0x000000a003027836 */ /* 0x000fe20000000000 */
[----:B------:R-:W-:Y:S01]  /*c2d0*/  @!P1 LOP3.LUT R17, R17, 0xfffffffe, RZ, 0xc0, !PT ;  /* 0xfffffffe11119812 */ /* 0x000fe200078ec0ff */
[----:B------:R-:W-:Y:S01]  /*c2e0*/  VIADD R16, R3, 0xa8 ;  /* 0x000000a803107836 */ /* 0x000fe20000000000 */
[----:B------:R-:W-:-:S02]  /*c2f0*/  @!P0 LOP3.LUT R19, R19, 0xfffffffe, RZ, 0xc0, !PT ;  /* 0xfffffffe13138812 */ /* 0x000fc400078ec0ff */
[----:B------:R-:W-:Y:S01]  /*c300*/  IADD3 R21, R3, 0x90, RZ ;  /* 0x0000009003157810 */ /* 0x000fe20007ffe0ff */
[--C-:B0-----:R-:W-:Y:S01]  /*c310*/  @!P4 IMAD.WIDE R6, R11, 0x4, R4.reuse ;  /* 0x000000040b06c825 */ /* 0x101fe200078e0204 */
[----:B------:R-:W-:Y:S02]  /*c320*/  ISETP.GE.AND P6, PT, R20, UR4, PT ;  /* 0x0000000414007c0c */ /* 0x000fe4000bfc6270 */
[----:B------:R-:W-:Y:S01]  /*c330*/  ISETP.GE.AND P5, PT, R21, UR4, PT ;  /* 0x0000000415007c0c */ /* 0x000fe2000bfa6270 */
[--C-:B-1----:R-:W-:Y:S01]  /*c340*/  @!P3 IMAD.WIDE R8, R13, 0x4, R4.reuse ;  /* 0x000000040d08b825 */ /* 0x102fe200078e0204 */
[----:B------:R0:W-:Y:S01]  /*c350*/  @!P4 ST.E.64 desc[UR6][R6.64], R74 ;  /* 0x0000004a0600c985 */ /* 0x0001e2000c101b06 */
[----:B------:R-:W-:Y:S02]  /*c360*/  ISETP.GE.AND P4, PT, R2, UR4, PT ;  /* 0x0000000402007c0c */ /* 0x000fe4000bf86270 */
[----:B------:R-:W-:Y:S01]  /*c370*/  @!P2 IMAD.WIDE R10, R15, 0x4, R4 ;  /* 0x000000040f0aa825 */ /* 0x000fe200078e0204 */
[----:B------:R1:W-:Y:S01]  /*c380*/  @!P3 ST.E.64 desc[UR6][R8.64], R78 ;  /* 0x0000004e0800b985 */ /* 0x0003e2000c101b06 */
[----:B------:R-:W-:-:S02]  /*c390*/  ISETP.GE.AND P3, PT, R16, UR4, PT ;  /* 0x0000000410007c0c */ /* 0x000fc4000bf66270 */
[--C-:B------:R-:W-:Y:S01]  /*c3a0*/  @!P1 IMAD.WIDE R12, R17, 0x4, R4.reuse ;  /* 0x00000004110c9825 */ /* 0x100fe200078e0204 */
[----:B------:R2:W-:Y:S01]  /*c3b0*/  @!P2 ST.E.64 desc[UR6][R10.64], R82 ;  /* 0x000000520a00a985 */ /* 0x0005e2000c101b06 */
[----:B------:R-:W-:Y:S02]  /*c3c0*/  IADD3 R17, R3, 0xb0, RZ ;  /* 0x000000b003117810 */ /* 0x000fe40007ffe0ff */
[----:B------:R-:W-:Y:S01]  /*c3d0*/  @!P0 IMAD.WIDE R14, R19, 0x4, R4 ;  /* 0x00000004130e8825 */ /* 0x000fe200078e0204 */
[----:B------:R3:W-:Y:S01]  /*c3e0*/  @!P1 ST.E.64 desc[UR6][R12.64], R86 ;  /* 0x000000560c009985 */ /* 0x0007e2000c101b06 */
[----:B------:R-:W-:Y:S02]  /*c3f0*/  @!P6 LEA.HI R20, R20, R20, RZ, 0x1 ;  /* 0x000000141414e211 */ /* 0x000fe400078f08ff */
[----:B------:R-:W-:Y:S01]  /*c400*/  VIADD R19, R3, 0xb8 ;  /* 0x000000b803137836 */ /* 0x000fe20000000000 */
[----:B------:R-:W-:Y:S01]  /*c410*/  @!P0 ST.E.64 desc[UR6][R14.64], R90 ;  /* 0x0000005a0e008985 */ /* 0x000fe2000c101b06 */
[----:B------:R-:W-:-:S02]  /*c420*/  ISETP.GE.AND P0, PT, R0, UR4, PT ;  /* 0x0000000400007c0c */ /* 0x000fc4000bf06270 */
[----:B------:R-:W-:Y:S02]  /*c430*/  @!P5 LEA.HI R21, R21, R21, RZ, 0x1 ;  /* 0x000000151515d211 */ /* 0x000fe400078f08ff */
[----:B------:R-:W-:Y:S02]  /*c440*/  ISETP.GE.AND P2, PT, R17, UR4, PT ;  /* 0x0000000411007c0c */ /* 0x000fe4000bf46270 */
[----:B0-----:R-:W-:Y:S01]  /*c450*/  @!P6 LOP3.LUT R7, R20, 0xfffffffe, RZ, 0xc0, !PT ;  /* 0xfffffffe1407e812 */ /* 0x001fe200078ec0ff */
[----:B------:R-:W-:Y:S01]  /*c460*/  VIADD R20, R3, 0xc0 ;  /* 0x000000c003147836 */ /* 0x000fe20000000000 */
[----:B------:R-:W-:Y:S02]  /*c470*/  ISETP.GE.AND P1, PT, R19, UR4, PT ;  /* 0x0000000413007c0c */ /* 0x000fe4000bf26270 */
[----:B-1----:R-:W-:Y:S01]  /*c480*/  @!P5 LOP3.LUT R9, R21, 0xfffffffe, RZ, 0xc0, !PT ;  /* 0xfffffffe1509d812 */ /* 0x002fe200078ec0ff */
[----:B------:R-:W-:Y:S01]  /*c490*/  @!P6 IMAD.WIDE R6, R7, 0x4, R4 ;  /* 0x000000040706e825 */ /* 0x000fe200078e0204 */
[----:B------:R-:W-:-:S02]  /*c4a0*/  @!P4 LEA.HI R2, R2, R2, RZ, 0x1 ;  /* 0x000000020202c211 */ /* 0x000fc400078f08ff */
[----:B------:R-:W-:Y:S01]  /*c4b0*/  @!P0 LEA.HI R0, R0, R0, RZ, 0x1 ;  /* 0x0000000000008211 */ /* 0x000fe200078f08ff */
[----:B------:R-:W-:Y:S01]  /*c4c0*/  @!P5 IMAD.WIDE R8, R9, 0x4, R4 ;  /* 0x000000040908d825 */ /* 0x000fe200078e0204 */
[----:B------:R0:W-:Y:S01]  /*c4d0*/  @!P6 ST.E.64 desc[UR6][R6.64], R94 ;  /* 0x0000005e0600e985 */ /* 0x0001e2000c101b06 */
[----:B------:R-:W-:Y:S02]  /*c4e0*/  @!P3 LEA.HI R16, R16, R16, RZ, 0x1 ;  /* 0x000000101010b211 */ /* 0x000fe400078f08ff */
[----:B--2---:R-:W-:Y:S01]  /*c4f0*/  @!P0 LOP3.LUT R11, R0, 0xfffffffe, RZ, 0xc0, !PT ;  /* 0xfffffffe000b8812 */ /* 0x004fe200078ec0ff */
[----:B------:R1:W-:Y:S01]  /*c500*/  @!P5 ST.E.64 desc[UR6][R8.64], R98 ;  /* 0x000000620800d985 */ /* 0x0003e2000c101b06 */
[----:B------:R-:W-:Y:S01]  /*c510*/  VIADD R21, R3, 0xc8 ;  /* 0x000000c803157836 */ /* 0x000fe20000000000 */
[----:B------:R-:W-:Y:S02]  /*c520*/  ISETP.GE.AND P5, PT, R20, UR4, PT ;  /* 0x0000000414007c0c */ /* 0x000fe4000bfa6270 */
[----:B------:R-:W-:-:S02]  /*c530*/  @!P2 LEA.HI R17, R17, R17, RZ, 0x1 ;  /* 0x000000111111a211 */ /* 0x000fc400078f08ff */
[----:B------:R-:W-:Y:S02]  /*c540*/  @!P1 LEA.HI R19, R19, R19, RZ, 0x1 ;  /* 0x0000001313139211 */ /* 0x000fe400078f08ff */
[----:B---3--:R-:W-:Y:S01]  /*c550*/  @!P4 LOP3.LUT R13, R2, 0xfffffffe, RZ, 0xc0, !PT ;  /* 0xfffffffe020dc812 */ /* 0x008fe200078ec0ff */
[C---:B------:R-:W-:Y:S01]  /*c560*/  VIADD R2, R3.reuse, 0xd8 ;  /* 0x000000d803027836 */ /* 0x040fe20000000000 */
[----:B------:R-:W-:Y:S01]  /*c570*/  IADD3 R0, R3, 0xd0, RZ ;  /* 0x000000d003007810 */ /* 0x000fe20007ffe0ff */
[--C-:B0-----:R-:W-:Y:S01]  /*c580*/  @!P0 IMAD.WIDE R6, R11, 0x4, R4.reuse ;  /* 0x000000040b068825 */ /* 0x101fe200078e0204 */
[----:B------:R-:W-:Y:S02]  /*c590*/  @!P3 LOP3.LUT R15, R16, 0xfffffffe, RZ, 0xc0, !PT ;  /* 0xfffffffe100fb812 */ /* 0x000fe400078ec0ff */
[----:B------:R-:W-:Y:S01]  /*c5a0*/  @!P2 LOP3.LUT R17, R17, 0xfffffffe, RZ, 0xc0, !PT ;  /* 0xfffffffe1111a812 */ /* 0x000fe200078ec0ff */
[--C-:B-1----:R-:W-:Y:S01]  /*c5b0*/  @!P4 IMAD.WIDE R8, R13, 0x4, R4.reuse ;  /* 0x000000040d08c825 */ /* 0x102fe200078e0204 */
[----:B------:R-:W-:Y:S01]  /*c5c0*/  ISETP.GE.AND P6, PT, R21, UR4, PT ;  /* 0x0000000415007c0c */ /* 0x000fe2000bfc6270 */
[----:B------:R0:W-:Y:S01]  /*c5d0*/  @!P0 ST.E.64 desc[UR6][R6.64], R102 ;  /* 0x0000006606008985 */ /* 0x0001e2000c101b06 */
[----:B------:R-:W-:Y:S01]  /*c5e0*/  @!P1 LOP3.LUT R19, R19, 0xfffffffe, RZ, 0xc0, !PT ;  /* 0xfffffffe13139812 */ /* 0x000fe200078ec0ff */
[--C-:B------:R-:W-:Y:S01]  /*c5f0*/  @!P3 IMAD.WIDE R10, R15, 0x4, R4.reuse ;  /* 0x000000040f0ab825 */ /* 0x100fe200078e0204 */
[----:B------:R-:W-:Y:S01]  /*c600*/  ISETP.GE.AND P0, PT, R0, UR4, PT ;  /* 0x0000000400007c0c */ /* 0x000fe2000bf06270 */
[----:B------:R1:W-:Y:S01]  /*c610*/  @!P4 ST.E.64 desc[UR6][R8.64], R106 ;  /* 0x0000006a0800c985 */ /* 0x0003e2000c101b06 */
[----:B------:R-:W-:Y:S01]  /*c620*/  @!P5 LEA.HI R20, R20, R20, RZ, 0x1 ;  /* 0x000000141414d211 */ /* 0x000fe200078f08ff */
[----:B------:R-:W-:-:S02]  /*c630*/  @!P2 IMAD.WIDE R12, R17, 0x4, R4 ;  /* 0x00000004110ca825 */ /* 0x000fc400078e0204 */
[----:B------:R2:W-:Y:S02]  /*c640*/  @!P3 ST.E.64 desc[UR6][R10.64], R110 ;  /* 0x0000006e0a00b985 */ /* 0x0005e4000c101b06 */
[--C-:B------:R-:W-:Y:S01]  /*c650*/  @!P1 IMAD.WIDE R14, R19, 0x4, R4.reuse ;  /* 0x00000004130e9825 */ /* 0x100fe200078e0204 */
[----:B------:R-:W-:Y:S01]  /*c660*/  IADD3 R19, R3, 0xf0, RZ ;  /* 0x000000f003137810 */ /* 0x000fe20007ffe0ff */
[----:B------:R-:W-:Y:S01]  /*c670*/  @!P2 ST.E.64 desc[UR6][R12.64], R114 ;  /* 0x000000720c00a985 */ /* 0x000fe2000c101b06 */
[----:B------:R-:W-:Y:S01]  /*c680*/  @!P6 LEA.HI R21, R21, R21, RZ, 0x1 ;  /* 0x000000151515e211 */ /* 0x000fe200078f08ff */
[C---:B------:R-:W-:Y:S01]  /*c690*/  VIADD R16, R3.reuse, 0xe0 ;  /* 0x000000e003107836 */ /* 0x040fe20000000000 */
[----:B0-----:R-:W-:Y:S01]  /*c6a0*/  @!P5 LOP3.LUT R7, R20, 0xfffffffe, RZ, 0xc0, !PT ;  /* 0xfffffffe1407d812 */ /* 0x001fe200078ec0ff */
[C---:B------:R-:W-:Y:S01]  /*c6b0*/  VIADD R17, R3.reuse, 0xe8 ;  /* 0x000000e803117836 */ /* 0x040fe20000000000 */
[----:B------:R-:W-:Y:S01]  /*c6c0*/  @!P1 ST.E.64 desc[UR6][R14.64], R118 ;  /* 0x000000760e009985 */ /* 0x000fe2000c101b06 */
[----:B------:R-:W-:Y:S01]  /*c6d0*/  ISETP.GE.AND P1, PT, R2, UR4, PT ;  /* 0x0000000402007c0c */ /* 0x000fe2000bf26270 */
[----:B------:R-:W-:Y:S01]  /*c6e0*/  VIADD R3, R3, 0xf8 ;  /* 0x000000f803037836 */ /* 0x000fe20000000000 */
[----:B------:R-:W-:Y:S01]  /*c6f0*/  ISETP.GE.AND P2, PT, R16, UR4, PT ;  /* 0x0000000410007c0c */ /* 0x000fe2000bf46270 */
[----:B------:R-:W-:Y:S01]  /*c700*/  @!P5 IMAD.WIDE R6, R7, 0x4, R4 ;  /* 0x000000040706d825 */ /* 0x000fe200078e0204 */
[----:B------:R-:W-:-:S02]  /*c710*/  ISETP.GE.AND P3, PT, R17, UR4, PT ;  /* 0x0000000411007c0c */ /* 0x000fc4000bf66270 */
[----:B------:R-:W-:Y:S02]  /*c720*/  ISETP.GE.AND P4, PT, R19, UR4, PT ;  /* 0x0000000413007c0c */ /* 0x000fe4000bf86270 */
[----:B------:R-:W-:Y:S01]  /*c730*/  @!P0 LEA.HI R0, R0, R0, RZ, 0x1 ;  /* 0x0000000000008211 */ /* 0x000fe200078f08ff */
[----:B------:R0:W-:Y:S01]  /*c740*/  @!P5 ST.E.64 desc[UR6][R6.64], R122 ;  /* 0x0000007a0600d985 */ /* 0x0001e2000c101b06 */
[----:B-1----:R-:W-:Y:S02]  /*c750*/  @!P6 LOP3.LUT R9, R21, 0xfffffffe, RZ, 0xc0, !PT ;  /* 0xfffffffe1509e812 */ /* 0x002fe400078ec0ff */
[----:B--2---:R-:W-:Y:S02]  /*c760*/  @!P0 LOP3.LUT R11, R0, 0xfffffffe, RZ, 0xc0, !PT ;  /* 0xfffffffe000b8812 */ /* 0x004fe400078ec0ff */
[----:B------:R-:W-:Y:S01]  /*c770*/  @!P1 LEA.HI R2, R2, R2, RZ, 0x1 ;  /* 0x0000000202029211 */ /* 0x000fe200078f08ff */
[----:B------:R-:W-:Y:S01]  /*c780*/  @!P6 IMAD.WIDE R8, R9, 0x4, R4 ;  /* 0x000000040908e825 */ /* 0x000fe200078e0204 */
[----:B------:R-:W-:-:S02]  /*c790*/  @!P2 LEA.HI R16, R16, R16, RZ, 0x1 ;  /* 0x000000101010a211 */ /* 0x000fc400078f08ff */
[----:B------:R-:W-:Y:S02]  /*c7a0*/  @!P3 LEA.HI R17, R17, R17, RZ, 0x1 ;  /* 0x000000111111b211 */ /* 0x000fe400078f08ff */
[----:B------:R1:W-:Y:S01]  /*c7b0*/  @!P6 ST.E.64 desc[UR6][R8.64], R126 ;  /* 0x0000007e0800e985 */ /* 0x0003e2000c101b06 */
[----:B------:R-:W-:Y:S01]  /*c7c0*/  @!P4 LEA.HI R19, R19, R19, RZ, 0x1 ;  /* 0x000000131313c211 */ /* 0x000fe200078f08ff */
[----:B0-----:R-:W-:Y:S01]  /*c7d0*/  @!P0 IMAD.WIDE R6, R11, 0x4, R4 ;  /* 0x000000040b068825 */ /* 0x001fe200078e0204 */
[----:B------:R-:W-:Y:S02]  /*c7e0*/  @!P1 LOP3.LUT R13, R2, 0xfffffffe, RZ, 0xc0, !PT ;  /* 0xfffffffe020d9812 */ /* 0x000fe400078ec0ff */
[----:B------:R-:W-:Y:S02]  /*c7f0*/  @!P2 LOP3.LUT R15, R16, 0xfffffffe, RZ, 0xc0, !PT ;  /* 0xfffffffe100fa812 */ /* 0x000fe400078ec0ff */
[----:B------:R0:W-:Y:S01]  /*c800*/  @!P0 ST.E.64 desc[UR6][R6.64], R130 ;  /* 0x0000008206008985 */ /* 0x0001e2000c101b06 */
[----:B------:R-:W-:-:S02]  /*c810*/  ISETP.GE.AND P0, PT, R3, UR4, PT ;  /* 0x0000000403007c0c */ /* 0x000fc4000bf06270 */
[----:B------:R-:W-:Y:S01]  /*c820*/  @!P3 LOP3.LUT R17, R17, 0xfffffffe, RZ, 0xc0, !PT ;  /* 0xfffffffe1111b812 */ /* 0x000fe200078ec0ff */
[----:B------:R-:W-:Y:S01]  /*c830*/  @!P2 IMAD.WIDE R10, R15, 0x4, R4 ;  /* 0x000000040f0aa825 */ /* 0x000fe200078e0204 */
[----:B------:R-:W-:-:S03]  /*c840*/  @!P4 LOP3.LUT R19, R19, 0xfffffffe, RZ, 0xc0, !PT ;  /* 0xfffffffe1313c812 */ /* 0x000fc600078ec0ff */
[----:B-1----:R-:W-:-:S04]  /*c850*/  @!P1 IMAD.WIDE R8, R13, 0x4, R4 ;  /* 0x000000040d089825 */ /* 0x002fc800078e0204 */
[--C-:B------:R-:W-:Y:S01]  /*c860*/  @!P3 IMAD.WIDE R12, R17, 0x4, R4.reuse ;  /* 0x00000004110cb825 */ /* 0x100fe200078e0204 */
[----:B------:R0:W-:Y:S03]  /*c870*/  @!P1 ST.E.64 desc[UR6][R8.64], R134 ;  /* 0x0000008608009985 */ /* 0x0001e6000c101b06 */
[----:B------:R-:W-:Y:S01]  /*c880*/  @!P4 IMAD.WIDE R14, R19, 0x4, R4 ;  /* 0x00000004130ec825 */ /* 0x000fe200078e0204 */
[----:B------:R0:W-:Y:S04]  /*c890*/  @!P2 ST.E.64 desc[UR6][R10.64], R138 ;  /* 0x0000008a0a00a985 */ /* 0x0001e8000c101b06 */
[----:B------:R0:W-:Y:S04]  /*c8a0*/  @!P3 ST.E.64 desc[UR6][R12.64], R142 ;  /* 0x0000008e0c00b985 */ /* 0x0001e8000c101b06 */
[----:B------:R0:W-:Y:S01]  /*c8b0*/  @!P4 ST.E.64 desc[UR6][R14.64], R146 ;  /* 0x000000920e00c985 */ /* 0x0001e2000c101b06 */
[----:B------:R-:W-:Y:S05]  /*c8c0*/  @P0 BRA `(.L_x_8) ;  /* 0x0000004000a40947 */ /* 0x000fea0003800000 */
[----:B------:R-:W-:Y:S01]  /*c8d0*/  LEA.HI R3, R3, R3, RZ, 0x1 ;  /* 0x0000000303037211 */ /* 0x000fe200078f08ff */
[----:B------:R-:W-:-:S03]  /*c8e0*/  ULDC.64 UR4, c[0x0][0x208] ;  /* 0x0000820000047ab9 */ /* 0x000fc60000000a00 */
[----:B------:R-:W-:-:S05]  /*c8f0*/  LOP3.LUT R3, R3, 0xfffffffe, RZ, 0xc0, !PT ;  /* 0xfffffffe03037812 */ /* 0x000fca00078ec0ff */
[----:B------:R-:W-:-:S05]  /*c900*/  IMAD.WIDE R4, R3, 0x4, R4 ;  /* 0x0000000403047825 */ /* 0x000fca00078e0204 */
[----:B------:R1:W-:Y:S01]  /*c910*/  ST.E.64 desc[UR4][R4.64], R150 ;  /* 0x0000009604007985 */ /* 0x0003e2000c101b04 */
[----:B------:R-:W-:Y:S05]  /*c920*/  BRA `(.L_x_8) ;  /* 0x00000040008c7947 */ /* 0x000fea0003800000 */
.L_x_35:
[----:B------:R-:W0:Y:S02]  /*c930*/  S2R R0, SR_TID.X ;  /* 0x0000000000007919 */ /* 0x000e240000002100 */
[----:B0-----:R-:W-:-:S05]  /*c940*/  VIADD R2, R0, 0xffffff80 ;  /* 0xffffff8000027836 */ /* 0x001fca0000000000 */
[----:B------:R-:W-:-:S13]  /*c950*/  ISETP.GT.AND P0, PT, R2, 0x7f, PT ;  /* 0x0000007f0200780c */ /* 0x000fda0003f04270 */
[----:B------:R-:W-:Y:S05]  /*c960*/  @P0 BRA `(.L_x_8) ;  /* 0x00000040007c0947 */ /* 0x000fea0003800000 */
[----:B------:R-:W0:Y:S01]  /*c970*/  S2R R3, SR_CTAID.X ;  /* 0x0000000000037919 */ /* 0x000e220000002500 */
[----:B------:R-:W1:Y:S01]  /*c980*/  LDC R6, c[0x0][0xbe8] ;  /* 0x0002fa00ff067b82 */ /* 0x000e620000000800 */
[----:B------:R-:W-:Y:S01]  /*c990*/  ULDC UR4, c[0x0][0xa88] ;  /* 0x0002a20000047ab9 */ /* 0x000fe20000000800 */
[----:B0-----:R-:W-:Y:S02]  /*c9a0*/  IMAD R0, R3, 0x80, R0 ;  /* 0x0000008003007824 */ /* 0x001fe400078e0200 */
[----:B-1----:R-:W-:-:S03]  /*c9b0*/  IMAD R3, R6, UR4, RZ ;  /* 0x0000000406037c24 */ /* 0x002fc6000f8e02ff */
[----:B------:R-:W-:-:S04]  /*c9c0*/  IADD3 R0, R0, -0x80, RZ ;  /* 0xffffff8000007810 */ /* 0x000fc80007ffe0ff */
[----:B------:R-:W-:-:S13]  /*c9d0*/  ISETP.GE.AND P0, PT, R0, R3, PT ;  /* 0x000000030000720c */ /* 0x000fda0003f06270 */
[----:B------:R-:W-:Y:S05]  /*c9e0*/  @P0 BRA `(.L_x_8) ;  /* 0x00000040005c0947 */ /* 0x000fea0003800000 */
[----:B------:R-:W-:Y:S01]  /*c9f0*/  ISETP.NE.AND P0, PT, R6, 0x1, PT ;  /* 0x000000010600780c */ /* 0x000fe20003f05270 */
[----:B------:R-:W0:Y:S01]  /*ca00*/  S2UR UR7, SR_CTAID.Z ;  /* 0x00000000000779c3 */ /* 0x000e220000002700 */
[----:B------:R-:W-:Y:S01]  /*ca10*/  R2UR UR11, R18 ;  /* 0x00000000120b72ca */ /* 0x000fe200000e0000 */
[----:B------:R-:W-:Y:S01]  /*ca20*/  ULDC.64 UR8, c[0x0][0xbd0] ;  /* 0x0002f40000087ab9 */ /* 0x000fe20000000a00 */
[----:B------:R-:W-:Y:S01]  /*ca30*/  IMAD.MOV.U32 R5, RZ, RZ, R0 ;  /* 0x000000ffff057224 */ /* 0x000fe200078e0000 */
[----:B------:R-:W-:-:S04]  /*ca40*/  ULDC.64 UR12, c[0x0][0x208] ;  /* 0x00008200000c7ab9 */ /* 0x000fc80000000a00 */
[----:B------:R-:W1:Y:S06]  /*ca50*/  LDC.64 R10, c[0x0][0xbd8] ;  /* 0x0002f600ff0a7b82 */ /* 0x000e6c0000000a00 */
[----:B------:R-:W-:Y:S02]  /*ca60*/  USHF.R.S32.HI UR6, URZ, 0x1f, UR11 ;  /* 0x0000001f3f067899 */ /* 0x000fe4000801140b */
[----:B------:R-:W2:Y:S01]  /*ca70*/  @P0 LDC R7, c[0x0][0xbec] ;  /* 0x0002fb00ff070b82 */ /* 0x000ea20000000800 */
[----:B------:R-:W-:Y:S02]  /*ca80*/  UIMAD.WIDE.U32 UR4, UR11, UR8, URZ ;  /* 0x000000080b0472a5 */ /* 0x000fe4000f8e003f */
[----:B------:R-:W-:-:S04]  /*ca90*/  UIMAD UR6, UR6, UR8, URZ ;  /* 0x00000008060672a4 */ /* 0x000fc8000f8e023f */
[----:B------:R-:W-:Y:S01]  /*caa0*/  UIMAD UR6, UR11, UR9, UR6 ;  /* 0x000000090b0672a4 */ /* 0x000fe2000f8e0206 */
[----:B------:R-:W3:Y:S01]  /*cab0*/  @P0 LDC R9, c[0x0][0xbf0] ;  /* 0x0002fc00ff090b82 */ /* 0x000ee20000000800 */
[----:B0-----:R-:W-:Y:S01]  /*cac0*/  USHF.R.S32.HI UR8, URZ, 0x1f, UR7 ;  /* 0x0000001f3f087899 */ /* 0x001fe20008011407 */
[----:B------:R-:W-:Y:S01]  /*cad0*/  IMAD.U32 R3, RZ, RZ, UR5 ;  /* 0x00000005ff037e24 */ /* 0x000fe2000f8e00ff */
[----:B------:R-:W-:Y:S01]  /*cae0*/  UIADD3 UR6, UR5, UR6, URZ ;  /* 0x0000000605067290 */ /* 0x000fe2000fffe03f */
[----:B------:R-:W-:Y:S02]  /*caf0*/  IMAD.U32 R2, RZ, RZ, UR4 ;  /* 0x00000004ff027e24 */ /* 0x000fe4000f8e00ff */
[----:B------:R-:W-:Y:S02]  /*cb00*/  ULDC.64 UR4, c[0x0][0xbe0] ;  /* 0x0002f80000047ab9 */ /* 0x000fe40000000a00 */
[----:B------:R-:W0:Y:S01]  /*cb10*/  S2UR UR10, SR_CTAID.Y ;  /* 0x00000000000a79c3 */ /* 0x000e220000002600 */
[----:B------:R-:W-:Y:S01]  /*cb20*/  MOV R3, UR6 ;  /* 0x0000000600037c02 */ /* 0x000fe20008000f00 */
[----:B-1----:R-:W-:-:S04]  /*cb30*/  IMAD R12, R10, UR8, RZ ;  /* 0x000000080a0c7c24 */ /* 0x002fc8000f8e02ff */
[----:B------:R-:W-:Y:S02]  /*cb40*/  IMAD R11, R11, UR7, R12 ;  /* 0x000000070b0b7c24 */ /* 0x000fe4000f8e020c */
[----:B------:R-:W0:Y:S01]  /*cb50*/  LDC R8, c[0x0][0xc50] ;  /* 0x00031400ff087b82 */ /* 0x000e220000000800 */
[----:B--2---:R-:W-:-:S04]  /*cb60*/  @P0 IMAD.HI.U32 R4, R0, R7, RZ ;  /* 0x0000000700040227 */ /* 0x004fc800078e00ff */
[----:B------:R-:W-:Y:S02]  /*cb70*/  IMAD R7, RZ, RZ, -UR11 ;  /* 0x8000000bff077e24 */ /* 0x000fe4000f8e02ff */
[----:B------:R-:W-:Y:S01]  /*cb80*/  IMAD.WIDE.U32 R2, R10, UR7, R2 ;  /* 0x000000070a027c25 */ /* 0x000fe2000f8e0002 */
[----:B---3--:R-:W-:-:S03]  /*cb90*/  @P0 SHF.R.U32.HI R5, RZ, R9, R4 ;  /* 0x00000009ff050219 */ /* 0x008fc60000011604 */
[----:B------:R-:W-:Y:S02]  /*cba0*/  IMAD.IADD R3, R11, 0x1, R3 ;  /* 0x000000010b037824 */ /* 0x000fe400078e0203 */
[----:B0-----:R-:W-:Y:S02]  /*cbb0*/  IMAD R9, R8, R7, UR10 ;  /* 0x0000000a08097e24 */ /* 0x001fe4000f8e0207 */
[----:B------:R-:W-:Y:S02]  /*cbc0*/  IMAD.MOV R7, RZ, RZ, -R5 ;  /* 0x000000ffff077224 */ /* 0x000fe400078e0a05 */
[----:B------:R-:W-:Y:S01]  /*cbd0*/  IMAD.WIDE.U32 R2, R9, UR4, R2 ;  /* 0x0000000409027c25 */ /* 0x000fe2000f8e0002 */
[----:B------:R-:W-:-:S03]  /*cbe0*/  SHF.R.S32.HI R4, RZ, 0x1f, R9 ;  /* 0x0000001fff047819 */ /* 0x000fc60000011409 */
[----:B------:R-:W-:Y:S01]  /*cbf0*/  IMAD R7, R6, R7, R0 ;  /* 0x0000000706077224 */ /* 0x000fe200078e0200 */
[----:B------:R-:W-:Y:S01]  /*cc00*/  IADD3 R2, P0, R5, R2, RZ ;  /* 0x0000000205027210 */ /* 0x000fe20007f1e0ff */
[----:B------:R-:W-:-:S03]  /*cc10*/  IMAD R4, R4, UR4, RZ ;  /* 0x0000000404047c24 */ /* 0x000fc6000f8e02ff */
[----:B------:R-:W-:Y:S01]  /*cc20*/  SHF.R.S32.HI R0, RZ, 0x1f, R7 ;  /* 0x0000001fff007819 */ /* 0x000fe20000011407 */
[----:B------:R-:W-:Y:S01]  /*cc30*/  IMAD R4, R9, UR5, R4 ;  /* 0x0000000509047c24 */ /* 0x000fe2000f8e0204 */
[----:B------:R-:W-:Y:S01]  /*cc40*/  SHF.R.S32.HI R9, RZ, 0x1f, R5 ;  /* 0x0000001fff097819 */ /* 0x000fe20000011405 */
[----:B------:R-:W-:Y:S02]  /*cc50*/  ULDC.64 UR4, c[0x0][0xbc8] ;  /* 0x0002f20000047ab9 */ /* 0x000fe40000000a00 */
[----:B------:R-:W-:Y:S01]  /*cc60*/  IMAD R0, R0, UR4, RZ ;  /* 0x0000000400007c24 */ /* 0x000fe2000f8e02ff */
[----:B------:R-:W-:-:S03]  /*cc70*/  IADD3.X R3, R9, R3, R4, P0, !PT ;  /* 0x0000000309037210 */ /* 0x000fc600007fe404 */
[C---:B------:R-:W-:Y:S02]  /*cc80*/  IMAD R5, R7.reuse, UR5, R0 ;  /* 0x0000000507057c24 */ /* 0x040fe4000f8e0200 */
[----:B------:R-:W-:Y:S01]  /*cc90*/  IMAD.WIDE.U32 R2, R7, UR4, R2 ;  /* 0x0000000407027c25 */ /* 0x000fe2000f8e0002 */
[----:B------:R-:W-:-:S04]  /*cca0*/  ULDC.64 UR4, c[0x0][0xba8] ;  /* 0x0002ea0000047ab9 */ /* 0x000fc80000000a00 */
[----:B------:R-:W-:Y:S02]  /*ccb0*/  IADD3 R3, R3, R5, RZ ;  /* 0x0000000503037210 */ /* 0x000fe40007ffe0ff */
[----:B------:R-:W-:-:S04]  /*ccc0*/  LEA R4, P0, R2, UR4, 0x2 ;  /* 0x0000000402047c11 */ /* 0x000fc8000f8010ff */
[----:B------:R-:W-:Y:S01]  /*ccd0*/  LEA.HI.X R5, R2, UR5, R3, 0x2, P0 ;  /* 0x0000000502057c11 */ /* 0x000fe200080f1403 */
[----:B------:R-:W-:-:S05]  /*cce0*/  IMAD.MOV.U32 R3, RZ, RZ, -0x800000 ;  /* 0xff800000ff037424 */ /* 0x000fca00078e00ff */
[----:B------:R0:W-:Y:S01]  /*ccf0*/  STG.E desc[UR12][R4.64], R3 ;  /* 0x0000000304007986 */ /* 0x0001e2000c10190c */
[----:B------:R-:W-:Y:S05]  /*cd00*/  BRA `(.L_x_8) ;  /* 0x0000003c00947947 */ /* 0x000fea0003800000 */
.L_x_6:
[----:B------:R-:W-:-:S08]  /*cd10*/  NOP ;  /* 0x0000000000007918 */ /* 0x000fd00000000000 */
[----:B0-----:R-:W0:-:S00]  /*cd20*/  USETMAXREG.DEALLOC.CTAPOOL 0x28 ;  /* 0x00000028000079c8 */ /* 0x001e0000080e0500 */
[----:B0-----:R-:W-:Y:S01]  /*cd30*/  LOP3.LUT R18, R0, 0x3, RZ, 0xc0, !PT ;  /* 0x0000000300127812 */ /* 0x001fe200078ec0ff */
[----:B------:R-:W0:Y:S05]  /*cd40*/  S2R R26, SR_CTAID.Z ;  /* 0x00000000001a7919 */ /* 0x000e2a0000002700 */
[----:B------:R-:W1:Y:S01]  /*cd50*/  S2UR UR6, SR_CTAID.Y ;  /* 0x00000000000679c3 */ /* 0x000e620000002600 */
[----:B------:R-:W2:Y:S02]  /*cd60*/  SHFL.IDX PT, R0, R18, RZ, 0x1f ;  /* 0x00001fff12007589 */ /* 0x000ea400000e0000 */
[----:B--2---:R-:W-:-:S13]  /*cd70*/  ISETP.NE.AND P0, PT, R0, RZ, PT ;  /* 0x000000ff0000720c */ /* 0x004fda0003f05270 */
[----:B01----:R-:W-:Y:S05]  /*cd80*/  @!P0 BRA `(.L_x_38) ;  /* 0x0000000000288947 */ /* 0x003fea0003800000 */
[----:B------:R-:W-:Y:S01]  /*cd90*/  ULDC UR7, c[0x0][0xc50] ;  /* 0x0003140000077ab9 */ /* 0x000fe20000000800 */
[----:B------:R-:W-:Y:S01]  /*cda0*/  UMOV UR39, UR6 ;  /* 0x0000000600277c82 */ /* 0x000fe20008000000 */
[----:B------:R-:W-:-:S06]  /*cdb0*/  UISETP.NE.AND UP0, UPT, UR7, 0x1, UPT ;  /* 0x000000010700788c */ /* 0x000fcc000bf05270 */
[----:B------:R-:W-:-:S13]  /*cdc0*/  PLOP3.LUT P0, PT, PT, PT, UP0, 0x80, 0x0 ;  /* 0x000000000000781c */ /* 0x000fda0003f0f008 */
[----:B------:R-:W-:Y:S05]  /*cdd0*/  @!P0 BRA `(.L_x_39) ;  /* 0x0000000000308947 */ /* 0x000fea0003800000 */
[----:B------:R-:W-:Y:S01]  /*cde0*/  ULDC UR4, c[0x0][0xc54] ;  /* 0x0003150000047ab9 */ /* 0x000fe20000000800 */
[----:B------:R-:W-:Y:S01]  /*cdf0*/  ULDC UR39, c[0x0][0xc58] ;  /* 0x0003160000277ab9 */ /* 0x000fe20000000800 */
[----:B------:R-:W-:-:S04]  /*ce00*/  UIMAD.WIDE.U32 UR4, UR6, UR4, URZ ;  /* 0x00000004060472a5 */ /* 0x000fc8000f8e003f */
[----:B------:R-:W-:Y:S01]  /*ce10*/  USHF.R.U32.HI UR39, URZ, UR39, UR5 ;  /* 0x000000273f277299 */ /* 0x000fe20008011605 */
[----:B------:R-:W-:Y:S11]  /*ce20*/  BRA `(.L_x_39) ;  /* 0x00000000001c7947 */ /* 0x000ff60003800000 */
.L_x_38:
[----:B------:R-:W-:Y:S01]  /*ce30*/  ULDC UR7, c[0x0][0xc50] ;  /* 0x0003140000077ab9 */ /* 0x000fe20000000800 */
[----:B------:R-:W-:Y:S01]  /*ce40*/  UMOV UR39, UR6 ;  /* 0x0000000600277c82 */ /* 0x000fe20008000000 */
[----:B------:R-:W-:-:S11]  /*ce50*/  UISETP.NE.AND UP0, UPT, UR7, 0x1, UPT ;  /* 0x000000010700788c */ /* 0x000fd6000bf05270 */
[----:B------:R-:W-:Y:S01]  /*ce60*/  @UP0 ULDC UR4, c[0x0][0xc54] ;  /* 0x0003150000040ab9 */ /* 0x000fe20000000800 */
[----:B------:R-:W-:Y:S01]  /*ce70*/  @UP0 ULDC UR8, c[0x0][0xc58] ;  /* 0x0003160000080ab9 */ /* 0x000fe20000000800 */
[----:B------:R-:W-:-:S04]  /*ce80*/  UIMAD.WIDE.U32 UR4, UR6, UR4, URZ ;  /* 0x00000004060472a5 */ /* 0x000fc8000f8e003f */
[----:B------:R-:W-:-:S12]  /*ce90*/  @UP0 USHF.R.U32.HI UR39, URZ, UR8, UR5 ;  /* 0x000000083f270299 */ /* 0x000fd80008011605 */
.L_x_39:
[----:B------:R-:W-:Y:S01]  /*cea0*/  ISETP.GE.AND P0, PT, R26, RZ, PT ;  /* 0x000000ff1a00720c */ /* 0x000fe20003f06270 */
[----:B------:R-:W-:Y:S01]  /*ceb0*/  UIADD3 UR4, -UR39, URZ, URZ ;  /* 0x0000003f27047290 */ /* 0x000fe2000fffe13f */
[----:B------:R-:W-:Y:S01]  /*cec0*/  IMAD.MOV.U32 R0, RZ, RZ, 0x1 ;  /* 0x00000001ff007424 */ /* 0x000fe200078e00ff */
[----:B------:R-:W-:Y:S01]  /*ced0*/  MOV R6, 0x1 ;  /* 0x0000000100067802 */ /* 0x000fe20000000f00 */
[----:B------:R-:W-:Y:S01]  /*cee0*/  IMAD.MOV.U32 R2, RZ, RZ, RZ ;  /* 0x000000ffff027224 */ /* 0x000fe200078e00ff */
[----:B------:R-:W-:-:S08]  /*cef0*/  UIMAD UR6, UR7, UR4, UR6 ;  /* 0x00000004070672a4 */ /* 0x000fd0000f8e0206 */
[----:B------:R-:W-:Y:S05]  /*cf00*/  @!P0 BRA `(.L_x_40) ;  /* 0x00000038004c8947 */ /* 0x000fea0003800000 */
[----:B------:R-:W0:Y:S01]  /*cf10*/  LDC.64 R2, c[0x0][0xa28] ;  /* 0x00028a00ff027b82 */ /* 0x000e220000000a00 */
[----:B------:R-:W-:Y:S01]  /*cf20*/  IMAD.MOV.U32 R19, RZ, RZ, RZ ;  /* 0x000000ffff137224 */ /* 0x000fe200078e00ff */
[----:B------:R-:W-:Y:S01]  /*cf30*/  ULDC.64 UR4, c[0x0][0x208] ;  /* 0x0000820000047ab9 */ /* 0x000fe20000000a00 */
[----:B------:R-:W-:Y:S01]  /*cf40*/  ULDC UR40, c[0x0][0x2f0] ;  /* 0x0000bc0000287ab9 */ /* 0x000fe20000000800 */
[----:B0-----:R-:W-:-:S04]  /*cf50*/  ISETP.NE.U32.AND P0, PT, R2, RZ, PT ;  /* 0x000000ff0200720c */ /* 0x001fc80003f05070 */
[----:B------:R-:W-:-:S13]  /*cf60*/  ISETP.NE.AND.EX P0, PT, R3, RZ, PT, P0 ;  /* 0x000000ff0300720c */ /* 0x000fda0003f05300 */
[----:B------:R-:W0:Y:S02]  /*cf70*/  @P0 LDC.64 R2, c[0x0][0xa28] ;  /* 0x00028a00ff020b82 */ /* 0x000e240000000a00 */
[----:B0-----:R-:W-:-:S05]  /*cf80*/  @P0 IMAD.WIDE R2, R26, 0x4, R2 ;  /* 0x000000041a020825 */ /* 0x001fca00078e0202 */
[----:B------:R0:W5:Y:S01]  /*cf90*/  @P0 LDG.E R19, desc[UR4][R2.64] ;  /* 0x0000000402130981 */ /* 0x000162000c1e1900 */
[----:B------:R-:W-:Y:S01]  /*cfa0*/  ULDC.64 UR4, c[0x0][0x418] ;  /* 0x0001060000047ab9 */ /* 0x000fe20000000a00 */
[----:B------:R-:W-:Y:S02]  /*cfb0*/  ULOP3.LUT UR44, UR6, 0xffff, URZ, 0xc0, !UPT ;  /* 0x0000ffff062c7892 */ /* 0x000fe4000f8ec03f */
[----:B------:R-:W-:Y:S01]  /*cfc0*/  UISETP.NE.U32.AND UP0, UPT, UR4, URZ, UPT ;  /* 0x0000003f0400728c */ /* 0x000fe2000bf05070 */
[----:B------:R-:W1:Y:S01]  /*cfd0*/  S2R R23, SR_CTAID.X ;  /* 0x0000000000177919 */ /* 0x000e620000002500 */
[----:B------:R-:W-:Y:S01]  /*cfe0*/  UMOV UR38, URZ ;  /* 0x0000003f00267c82 */ /* 0x000fe20008000000 */
[----:B------:R-:W-:Y:S01]  /*cff0*/  ULDC UR4, c[0x0][0x424] ;  /* 0x0001090000047ab9 */ /* 0x000fe20000000800 */
[----:B------:R-:W-:-:S04]  /*d000*/  UISETP.NE.AND.EX UP0, UPT, UR5, URZ, UPT, UP0 ;  /* 0x0000003f0500728c */ /* 0x000fc8000bf05300 */
[----:B------:R-:W-:-:S04]  /*d010*/  USEL UR4, UR4, 0x1, UP0 ;  /* 0x0000000104047887 */ /* 0x000fc80008000000 */
[----:B------:R-:W-:-:S04]  /*d020*/  UIMAD UR40, UR4, UR40, URZ ;  /* 0x00000028042872a4 */ /* 0x000fc8000f8e023f */
[----:B------:R-:W-:Y:S02]  /*d030*/  UISETP.GE.AND UP0, UPT, UR40, 0x1, UPT ;  /* 0x000000012800788c */ /* 0x000fe4000bf06270 */
[----:B------:R-:W-:-:S04]  /*d040*/  UIADD3 UR4, UR40, 0x4f, URZ ;  /* 0x0000004f28047890 */ /* 0x000fc8000fffe03f */
[----:B------:R-:W-:Y:S01]  /*d050*/  PLOP3.LUT P0, PT, PT, PT, UP0, 0x80, 0x0 ;  /* 0x000000000000781c */ /* 0x000fe20003f0f008 */
[----:B------:R-:W-:-:S04]  /*d060*/  UIMAD.WIDE UR4, UR4, 0x66666667, URZ ;  /* 0x66666667040478a5 */ /* 0x000fc8000f8e023f */
[----:B------:R-:W-:-:S04]  /*d070*/  USHF.R.U32.HI UR41, URZ, 0x1f, UR5 ;  /* 0x0000001f3f297899 */ /* 0x000fc80008011605 */
[----:B------:R-:W-:-:S04]  /*d080*/  ULEA.HI.SX32 UR41, UR5, UR41, 0x1b ;  /* 0x0000002905297291 */ /* 0x000fc8000f8fda3f */
[----:B01----:R-:W-:Y:S08]  /*d090*/  @!P0 BRA `(.L_x_41) ;  /* 0x0000000000848947 */ /* 0x003ff00003800000 */
[----:B------:R-:W-:Y:S01]  /*d0a0*/  USHF.R.U32.HI UR6, URZ, 0x10, UR6 ;  /* 0x000000103f067899 */ /* 0x000fe20008011606 */
[----:B------:R-:W-:-:S03]  /*d0b0*/  UMOV UR4, URZ ;  /* 0x0000003f00047c82 */ /* 0x000fc60008000000 */
[----:B------:R-:W-:-:S11]  /*d0c0*/  UISETP.NE.AND UP0, UPT, UR6, URZ, UPT ;  /* 0x0000003f0600728c */ /* 0x000fd6000bf05270 */
[----:B------:R-:W-:Y:S02]  /*d0d0*/  @!UP0 ULDC UR6, c[0x0][0x9f0] ;  /* 0x00027c0000068ab9 */ /* 0x000fe40000000800 */
[----:B------:R-:W-:Y:S01]  /*d0e0*/  IABS R2, UR6 ;  /* 0x0000000600027c13 */ /* 0x000fe20008000000 */
[----:B------:R-:W-:Y:S02]  /*d0f0*/  UIADD3 UR7, UR41, -0x1, UR6 ;  /* 0xffffffff29077890 */ /* 0x000fe4000fffe006 */
[----:B------:R-:W-:Y:S02]  /*d100*/  IABS R5, UR6 ;  /* 0x0000000600057c13 */ /* 0x000fe40008000000 */
[----:B------:R-:W-:Y:S02]  /*d110*/  R2UR UR10, R2 ;  /* 0x00000000020a72ca */ /* 0x000fe400000e0000 */
[----:B------:R-:W-:Y:S01]  /*d120*/  IABS R4, UR7 ;  /* 0x0000000700047c13 */ /* 0x000fe20008000000 */
[----:B------:R-:W-:-:S03]  /*d130*/  ULOP3.LUT UR7, UR7, UR6, URZ, 0x3c, !UPT ;  /* 0x0000000607077292 */ /* 0x000fc6000f8e3c3f */
[----:B------:R-:W-:-:S07]  /*d140*/  R2UR UR9, R4 ;  /* 0x00000000040972ca */ /* 0x000fce00000e0000 */
[----:B------:R-:W0:Y:S08]  /*d150*/  I2F.RP R2, UR10 ;  /* 0x0000000a00027d06 */ /* 0x000e300008209400 */
[----:B0-----:R-:W0:Y:S02]  /*d160*/  MUFU.RCP R2, R2 ;  /* 0x0000000200027308 */ /* 0x001e240000001000 */
        /* <DEDUP_REMOVED lines=16> */
[----:B------:R-:W-:Y:S02]  /*d270*/  UISETP.NE.AND UP1, UPT, UR6, URZ, UPT ;  /* 0x0000003f0600728c */ /* 0x000fe4000bf25270 */
[----:B------:R-:W-:-:S09]  /*d280*/  @!UP0 UIADD3 UR5, -UR5, URZ, URZ ;  /* 0x0000003f05058290 */ /* 0x000fd2000fffe13f */
[----:B------:R-:W-:-:S07]  /*d290*/  @!UP1 ULOP3.LUT UR5, URZ, UR6, URZ, 0x33, !UPT ;  /* 0x000000063f059292 */ /* 0x000fce000f8e333f */
[----:B------:R-:W-:-:S05]  /*d2a0*/  UMOV UR38, UR5 ;  /* 0x0000000500267c82 */ /* 0x000fca0008000000 */
.L_x_41:
[----:B------:R-:W-:Y:S02]  /*d2b0*/  UIMAD UR45, UR44, UR38, URZ ;  /* 0x000000262c2d72a4 */ /* 0x000fe4000f8e023f */
[----:B------:R-:W-:Y:S01]  /*d2c0*/  MOV R3, UR38 ;  /* 0x0000002600037c02 */ /* 0x000fe20008000f00 */
[----:B------:R-:W-:-:S03]  /*d2d0*/  IMAD.MOV.U32 R6, RZ, RZ, 0x1 ;  /* 0x00000001ff067424 */ /* 0x000fc600078e00ff */
[----:B------:R-:W-:-:S05]  /*d2e0*/  IMAD.U32 R2, RZ, RZ, UR45 ;  /* 0x0000002dff027e24 */ /* 0x000fca000f8e00ff */
[----:B------:R-:W-:-:S04]  /*d2f0*/  VIADDMNMX R2, R2, R3, UR41, PT ;  /* 0x0000002902027e46 */ /* 0x000fc8000b800103 */
[----:B------:R-:W-:Y:S01]  /*d300*/  R2UR UR46, R2 ;  /* 0x00000000022e72ca */ /* 0x000fe200000e0000 */
[----:B------:R-:W-:-:S12]  /*d310*/  IMAD.MOV.U32 R2, RZ, RZ, RZ ;  /* 0x000000ffff027224 */ /* 0x000fd800078e00ff */
[----:B------:R-:W-:-:S06]  /*d320*/  UISETP.GT.AND UP0, UPT, UR46, UR45, UPT ;  /* 0x0000002d2e00728c */ /* 0x000fcc000bf04270 */
[----:B------:R-:W-:-:S13]  /*d330*/  PLOP3.LUT P0, PT, PT, PT, UP0, 0x80, 0x0 ;  /* 0x000000000000781c */ /* 0x000fda0003f0f008 */
[----:B------:R-:W-:Y:S05]  /*d340*/  @!P0 BRA `(.L_x_40) ;  /* 0x00000034003c8947 */ /* 0x000fea0003800000 */
[----:B------:R-:W0:Y:S01]  /*d350*/  S2UR UR4, SR_CgaCtaId ;  /* 0x00000000000479c3 */ /* 0x000e220000008800 */
[----:B------:R-:W-:Y:S02]  /*d360*/  UMOV UR42, 0x400 ;  /* 0x00000400002a7882 */ /* 0x000fe40000000000 */
[----:B0-----:R-:W-:-:S04]  /*d370*/  ULEA UR42, UR4, UR42, 0x18 ;  /* 0x0000002a042a7291 */ /* 0x001fc8000f8ec03f */
[----:B------:R-:W-:-:S04]  /*d380*/  UIADD3 UR4, UR42, 0x24400, URZ ;  /* 0x000244002a047890 */ /* 0x000fc8000fffe03f */
[----:B------:R-:W-:-:S06]  /*d390*/  ULOP3.LUT UP0, URZ, UR4, 0x3ff, URZ, 0xc0, !UPT ;  /* 0x000003ff043f7892 */ /* 0x000fcc000f80c03f */
[----:B------:R-:W-:-:S13]  /*d3a0*/  PLOP3.LUT P0, PT, PT, PT, UP0, 0x80, 0x0 ;  /* 0x000000000000781c */ /* 0x000fda0003f0f008 */
[----:B------:R-:W-:Y:S05]  /*d3b0*/  @!P0 BRA `(.L_x_42) ;  /* 0x0000000000408947 */ /* 0x000fea0003800000 */
[----:B------:R-:W-:Y:S01]  /*d3c0*/  MOV R2, 0x0 ;  /* 0x0000000000027802 */ /* 0x000fe20000000f00 */
[----:B------:R-:W-:Y:S01]  /*d3d0*/  ULDC.64 UR4, c[0x4][0x138] ;  /* 0x01004e0000047ab9 */ /* 0x000fe20000000a00 */
[----:B------:R-:W-:Y:S01]  /*d3e0*/  ULDC.64 UR6, c[0x4][0x140] ;  /* 0x0100500000067ab9 */ /* 0x000fe20000000a00 */
[----:B------:R-:W-:Y:S01]  /*d3f0*/  MOV R4, UR4 ;  /* 0x0000000400047c02 */ /* 0x000fe20008000f00 */
[----:B------:R-:W-:Y:S01]  /*d400*/  IMAD.U32 R5, RZ, RZ, UR5 ;  /* 0x00000005ff057e24 */ /* 0x000fe2000f8e00ff */
[----:B------:R-:W-:Y:S01]  /*d410*/  ULDC.64 UR4, c[0x4][0x98] ;  /* 0x0100260000047ab9 */ /* 0x000fe20000000a00 */
[----:B------:R-:W0:Y:S01]  /*d420*/  LDC.64 R2, c[0x4][R2] ;  /* 0x0100000002027b82 */ /* 0x000e220000000a00 */
[----:B------:R-:W-:Y:S01]  /*d430*/  IMAD.U32 R6, RZ, RZ, UR6 ;  /* 0x00000006ff067e24 */ /* 0x000fe2000f8e00ff */
[----:B------:R-:W-:Y:S01]  /*d440*/  MOV R10, UR4 ;  /* 0x00000004000a7c02 */ /* 0x000fe20008000f00 */
[----:B------:R-:W-:Y:S01]  /*d450*/  IMAD.U32 R7, RZ, RZ, UR7 ;  /* 0x00000007ff077e24 */ /* 0x000fe2000f8e00ff */
[----:B------:R-:W-:Y:S01]  /*d460*/  MOV R13, RZ ;  /* 0x000000ff000d7202 */ /* 0x000fe20000000f00 */
[----:B------:R-:W-:-:S02]  /*d470*/  IMAD.U32 R11, RZ, RZ, UR5 ;  /* 0x00000005ff0b7e24 */ /* 0x000fc4000f8e00ff */
[----:B------:R-:W-:Y:S02]  /*d480*/  IMAD.MOV.U32 R8, RZ, RZ, 0x70 ;  /* 0x00000070ff087424 */ /* 0x000fe400078e00ff */
[----:B------:R-:W-:-:S07]  /*d490*/  IMAD.MOV.U32 R12, RZ, RZ, 0x1 ;  /* 0x00000001ff0c7424 */ /* 0x000fce00078e00ff */
[----:B------:R-:W-:-:S07]  /*d4a0*/  LEPC R20, `(.L_x_42) ;  /* 0x000000001014794e */ /* 0x000fce0000000000 */
[----:B0----5:R-:W-:Y:S05]  /*d4b0*/  CALL.ABS.NOINC R2 ;  /* 0x0000000002007343 */ /* 0x021fea0003c00000 */
.L_x_42:
[----:B------:R-:W-:-:S04]  /*d4c0*/  UIADD3 UR4, UR42, 0x400, URZ ;  /* 0x000004002a047890 */ /* 0x000fc8000fffe03f */
[----:B------:R-:W-:-:S06]  /*d4d0*/  ULOP3.LUT UP0, URZ, UR4, 0x3ff, URZ, 0xc0, !UPT ;  /* 0x000003ff043f7892 */ /* 0x000fcc000f80c03f */
[----:B------:R-:W-:-:S13]  /*d4e0*/  PLOP3.LUT P0, PT, PT, PT, UP0, 0x80, 0x0 ;  /* 0x000000000000781c */ /* 0x000fda0003f0f008 */
[----:B------:R-:W-:Y:S05]  /*d4f0*/  @!P0 BRA `(.L_x_43) ;  /* 0x00000000007c8947 */ /* 0x000fea0003800000 */
        /* <DEDUP_REMOVED lines=15> */
[----:B-1---5:R-:W-:Y:S05]  /*d5f0*/  CALL.ABS.NOINC R2 ;  /* 0x0000000002007343 */ /* 0x022fea0003c00000 */
.L_x_44:
[----:B------:R0:W1:Y:S01]  /*d600*/  LDC.64 R2, c[0x4][R16] ;  /* 0x0100000010027b82 */ /* 0x0000620000000a00 */
[----:B------:R-:W-:Y:S01]  /*d610*/  ULDC.64 UR4, c[0x4][0x138] ;  /* 0x01004e0000047ab9 */ /* 0x000fe20000000a00 */
[----:B------:R-:W-:Y:S01]  /*d620*/  ULDC.64 UR6, c[0x4][0x140] ;  /* 0x0100500000067ab9 */ /* 0x000fe20000000a00 */
[----:B------:R-:W-:Y:S01]  /*d630*/  IMAD.U32 R4, RZ, RZ, UR4 ;  /* 0x00000004ff047e24 */ /* 0x000fe2000f8e00ff */
[----:B------:R-:W-:Y:S01]  /*d640*/  MOV R6, UR6 ;  /* 0x0000000600067c02 */ /* 0x000fe20008000f00 */
[----:B------:R-:W-:Y:S01]  /*d650*/  IMAD.U32 R5, RZ, RZ, UR5 ;  /* 0x00000005ff057e24 */ /* 0x000fe2000f8e00ff */
[----:B------:R-:W-:Y:S01]  /*d660*/  ULDC.64 UR4, c[0x4][0xa8] ;  /* 0x01002a0000047ab9 */ /* 0x000fe20000000a00 */
[----:B------:R-:W-:Y:S01]  /*d670*/  IMAD.U32 R7, RZ, RZ, UR7 ;  /* 0x00000007ff077e24 */ /* 0x000fe2000f8e00ff */
[----:B------:R-:W-:Y:S01]  /*d680*/  MOV R8, 0x70 ;  /* 0x0000007000087802 */ /* 0x000fe20000000f00 */
[----:B------:R-:W-:Y:S02]  /*d690*/  IMAD.U32 R10, RZ, RZ, UR4 ;  /* 0x00000004ff0a7e24 */ /* 0x000fe4000f8e00ff */
[----:B------:R-:W-:-:S02]  /*d6a0*/  IMAD.U32 R11, RZ, RZ, UR5 ;  /* 0x00000005ff0b7e24 */ /* 0x000fc4000f8e00ff */
[----:B------:R-:W-:Y:S02]  /*d6b0*/  IMAD.MOV.U32 R12, RZ, RZ, 0x1 ;  /* 0x00000001ff0c7424 */ /* 0x000fe400078e00ff */
[----:B0-----:R-:W-:-:S07]  /*d6c0*/  IMAD.MOV.U32 R13, RZ, RZ, RZ ;  /* 0x000000ffff0d7224 */ /* 0x001fce00078e00ff */
[----:B------:R-:W-:-:S07]  /*d6d0*/  LEPC R20, `(.L_x_43) ;  /* 0x000000001014794e */ /* 0x000fce0000000000 */
[----:B-1----:R-:W-:Y:S05]  /*d6e0*/  CALL.ABS.NOINC R2 ;  /* 0x0000000002007343 */ /* 0x002fea0003c00000 */
.L_x_43:
[----:B------:R-:W0:Y:S01]  /*d6f0*/  LDC.64 R2, c[0x0][0x9f8] ;  /* 0x00027e00ff027b82 */ /* 0x000e220000000a00 */
[----:B------:R-:W-:Y:S01]  /*d700*/  IMAD.MOV.U32 R34, RZ, RZ, R26 ;  /* 0x000000ffff227224 */ /* 0x000fe200078e001a */
[----:B------:R-:W-:-:S06]  /*d710*/  ULDC.64 UR4, c[0x0][0x208] ;  /* 0x0000820000047ab9 */ /* 0x000fcc0000000a00 */
[----:B------:R-:W1:Y:S01]  /*d720*/  LDC R17, c[0x0][0x430] ;  /* 0x00010c00ff117b82 */ /* 0x000e620000000800 */
[----:B0-----:R-:W-:-:S04]  /*d730*/  ISETP.NE.U32.AND P0, PT, R2, RZ, PT ;  /* 0x000000ff0200720c */ /* 0x001fc80003f05070 */
[----:B------:R-:W-:-:S13]  /*d740*/  ISETP.NE.AND.EX P0, PT, R3, RZ, PT, P0 ;  /* 0x000000ff0300720c */ /* 0x000fda0003f05300 */
[----:B------:R-:W0:Y:S01]  /*d750*/  @P0 LDC.64 R2, c[0x0][0x9f8] ;  /* 0x00027e00ff020b82 */ /* 0x000e220000000a00 */
[----:B------:R-:W-:-:S04]  /*d760*/  SHF.L.U32 R8, R25, 0x3, RZ ;  /* 0x0000000319087819 */ /* 0x000fc800000006ff */
[----:B------:R-:W-:-:S04]  /*d770*/  LOP3.LUT R22, R8, 0x38, RZ, 0xc0, !PT ;  /* 0x0000003808167812 */ /* 0x000fc800078ec0ff */
[----:B------:R-:W-:Y:S01]  /*d780*/  LOP3.LUT R37, R22, 0x40, RZ, 0xfc, !PT ;  /* 0x0000004016257812 */ /* 0x000fe200078efcff */
[----:B0-----:R-:W-:-:S05]  /*d790*/  @P0 IMAD.WIDE R2, R26, 0x4, R2 ;  /* 0x000000041a020825 */ /* 0x001fca00078e0202 */
[----:B------:R0:W5:Y:S01]  /*d7a0*/  @P0 LDG.E R34, desc[UR4][R2.64] ;  /* 0x0000000402220981 */ /* 0x000162000c1e1900 */
[----:B------:R-:W-:Y:S01]  /*d7b0*/  ULDC UR4, c[0x0][0x2f4] ;  /* 0x0000bd0000047ab9 */ /* 0x000fe20000000800 */
[----:B------:R-:W-:Y:S01]  /*d7c0*/  LOP3.LUT R16, R16, 0xffffffef, RZ, 0xc0, !PT ;  /* 0xffffffef10107812 */ /* 0x000fe200078ec0ff */
[----:B------:R-:W-:Y:S01]  /*d7d0*/  IMAD.SHL.U32 R24, R25, 0x10, RZ ;  /* 0x0000001019187824 */ /* 0x000fe200078e00ff */
[C---:B------:R-:W-:Y:S01]  /*d7e0*/  ISETP.GE.AND P0, PT, R22.reuse, UR4, PT ;  /* 0x0000000416007c0c */ /* 0x040fe2000bf06270 */
[----:B------:R-:W-:Y:S01]  /*d7f0*/  UMOV UR5, 0xffffffff ;  /* 0xffffffff00057882 */ /* 0x000fe20000000000 */
[----:B------:R-:W-:Y:S02]  /*d800*/  ISETP.GE.AND P2, PT, R37, UR4, PT ;  /* 0x0000000425007c0c */ /* 0x000fe4000bf46270 */
[C---:B------:R-:W-:Y:S02]  /*d810*/  LOP3.LUT R36, R22.reuse, 0x80, RZ, 0xfc, !PT ;  /* 0x0000008016247812 */ /* 0x040fe400078efcff */
[----:B------:R-:W-:-:S02]  /*d820*/  LOP3.LUT R35, R22, 0xc0, RZ, 0xfc, !PT ;  /* 0x000000c016237812 */ /* 0x000fc400078efcff */
[----:B------:R-:W-:Y:S02]  /*d830*/  ISETP.GE.AND P1, PT, R36, UR4, PT ;  /* 0x0000000424007c0c */ /* 0x000fe4000bf26270 */
[----:B------:R-:W-:Y:S02]  /*d840*/  LOP3.LUT R9, R25, 0x7f, RZ, 0xc0, !PT ;  /* 0x0000007f19097812 */ /* 0x000fe400078ec0ff */
[----:B------:R-:W-:Y:S02]  /*d850*/  LOP3.LUT R24, R24, 0x70, RZ, 0xc0, !PT ;  /* 0x0000007018187812 */ /* 0x000fe400078ec0ff */
[----:B------:R-:W-:Y:S02]  /*d860*/  @P0 LOP3.LUT R16, R16, 0x10, RZ, 0xfc, !PT ;  /* 0x0000001010100812 */ /* 0x000fe400078efcff */
[----:B------:R-:W-:Y:S02]  /*d870*/  ISETP.GE.AND P0, PT, R35, UR4, PT ;  /* 0x0000000423007c0c */ /* 0x000fe4000bf06270 */
[----:B------:R-:W-:-:S04]  /*d880*/  LOP3.LUT R16, R16, 0xfffffff7, RZ, 0xc0, !PT ;  /* 0xfffffff710107812 */ /* 0x000fc800078ec0ff */
[----:B------:R-:W-:-:S04]  /*d890*/  @P2 LOP3.LUT R16, R16, 0x8, RZ, 0xfc, !PT ;  /* 0x0000000810102812 */ /* 0x000fc800078efcff */
[----:B------:R-:W-:-:S04]  /*d8a0*/  LOP3.LUT R16, R16, 0xfffffffd, RZ, 0xc0, !PT ;  /* 0xfffffffd10107812 */ /* 0x000fc800078ec0ff */
[----:B------:R-:W-:-:S04]  /*d8b0*/  LOP3.LUT R16, R16, 0xfffffffb, RZ, 0xc0, !PT ;  /* 0xfffffffb10107812 */ /* 0x000fc800078ec0ff */
[----:B------:R-:W-:-:S04]  /*d8c0*/  @P1 LOP3.LUT R16, R16, 0x4, RZ, 0xfc, !PT ;  /* 0x0000000410101812 */ /* 0x000fc800078efcff */
[----:B------:R-:W-:Y:S01]  /*d8d0*/  @P0 LOP3.LUT R16, R16, 0x2, RZ, 0xfc, !PT ;  /* 0x0000000210100812 */ /* 0x000fe200078efcff */
[----:B01----:R-:W-:Y:S06]  /*d8e0*/  BRA.DIV UR5, `(.L_x_45) ;  /* 0x0000003605287947 */ /* 0x003fec000b800000 */
.L_x_89:
[----:B------:R-:W2:Y:S01]  /*d8f0*/  LDL R0, [R1+0x4] ;  /* 0x0000040001007983 */ /* 0x000ea20000100800 */
[----:B------:R-:W-:Y:S01]  /*d900*/  ISETP.NE.AND P1, PT, R17, 0x1, PT ;  /* 0x000000011100780c */ /* 0x000fe20003f25270 */
[----:B------:R-:W-:Y:S01]  /*d910*/  UIADD3 UR4, UR46, -0x1, URZ ;  /* 0xffffffff2e047890 */ /* 0x000fe2000fffe03f */
[----:B-----5:R-:W-:Y:S01]  /*d920*/  SHF.R.S32.HI R13, RZ, 0x1f, R34 ;  /* 0x0000001fff0d7819 */ /* 0x020fe20000011422 */
[----:B------:R-:W-:Y:S01]  /*d930*/  ULDC.64 UR6, c[0x0][0x208] ;  /* 0x0000820000067ab9 */ /* 0x000fe20000000a00 */
[----:B------:R-:W-:-:S03]  /*d940*/  LOP3.LUT R16, R16, 0xffffffbf, RZ, 0xc0, !PT ;  /* 0xffffffbf10107812 */ /* 0x000fc600078ec0ff */
[----:B------:R-:W-:Y:S01]  /*d950*/  IMAD.U32 R10, RZ, RZ, UR4 ;  /* 0x00000004ff0a7e24 */ /* 0x000fe2000f8e00ff */
[----:B------:R0:W-:Y:S05]  /*d960*/  STL [R1], R13 ;  /* 0x0000000d01007387 */ /* 0x0001ea0000100800 */
[----:B------:R-:W1:Y:S01]  /*d970*/  @P1 LDC R3, c[0x0][0x434] ;  /* 0x00010d00ff031b82 */ /* 0x000e620000000800 */
[----:B------:R-:W-:-:S07]  /*d980*/  @P1 LOP3.LUT R16, R16, 0x40, RZ, 0xfc, !PT ;  /* 0x0000004010101812 */ /* 0x000fce00078efcff */
[----:B------:R-:W3:Y:S01]  /*d990*/  @P1 LDC R5, c[0x0][0x438] ;  /* 0x00010e00ff051b82 */ /* 0x000ee20000000800 */
[----:B------:R-:W-:Y:S01]  /*d9a0*/  LOP3.LUT R16, R16, 0xfffffffe, RZ, 0xc0, !PT ;  /* 0xfffffffe10107812 */ /* 0x000fe200078ec0ff */
[----:B------:R-:W-:Y:S02]  /*d9b0*/  IMAD.U32 R33, RZ, RZ, UR39 ;  /* 0x00000027ff217e24 */ /* 0x000fe4000f8e00ff */
[----:B------:R-:W-:-:S03]  /*d9c0*/  IMAD.U32 R30, RZ, RZ, UR4 ;  /* 0x00000004ff1e7e24 */ /* 0x000fc6000f8e00ff */
[----:B------:R-:W-:Y:S02]  /*d9d0*/  SHF.R.S32.HI R33, RZ, 0x1f, R33 ;  /* 0x0000001fff217819 */ /* 0x000fe40000011421 */
[----:B--2---:R-:W-:Y:S02]  /*d9e0*/  R2UR UR5, R0 ;  /* 0x00000000000572ca */ /* 0x004fe400000e0000 */
[----:B------:R-:W-:-:S04]  /*d9f0*/  SHF.R.U32.HI R0, RZ, 0x3, R9 ;  /* 0x00000003ff007819 */ /* 0x000fc80000011609 */
[----:B------:R-:W-:-:S05]  /*da00*/  LOP3.LUT R12, R24, R0, RZ, 0xfc, !PT ;  /* 0x00000000180c7212 */ /* 0x000fca00078efcff */
[----:B------:R-:W-:-:S05]  /*da10*/  IMAD R10, R10, 0x50, R12 ;  /* 0x000000500a0a7824 */ /* 0x000fca00078e020c */
[C---:B------:R-:W-:Y:S01]  /*da20*/  ISETP.GE.AND P0, PT, R10.reuse, UR40, PT ;  /* 0x000000280a007c0c */ /* 0x040fe2000bf06270 */
[----:B------:R-:W-:-:S03]  /*da30*/  IMAD.IADD R10, R10, 0x1, R19 ;  /* 0x000000010a0a7824 */ /* 0x000fc600078e0213 */
[----:B------:R-:W-:Y:S01]  /*da40*/  ISETP.GT.U32.OR P0, PT, R12, 0x4f, P0 ;  /* 0x0000004f0c00780c */ /* 0x000fe20000704470 */
[----:B-1----:R-:W-:Y:S01]  /*da50*/  @P1 IMAD.HI.U32 R0, R10, R3, RZ ;  /* 0x000000030a001227 */ /* 0x002fe200078e00ff */
[----:B------:R-:W-:-:S04]  /*da60*/  MOV R11, R10 ;  /* 0x0000000a000b7202 */ /* 0x000fc80000000f00 */
[----:B---3--:R-:W-:-:S07]  /*da70*/  @P1 SHF.R.U32.HI R11, RZ, R5, R0 ;  /* 0x00000005ff0b1219 */ /* 0x008fce0000011600 */
[----:B------:R-:W1:Y:S01]  /*da80*/  @!P0 LDC.64 R6, c[0x0][0x428] ;  /* 0x00010a00ff068b82 */ /* 0x000e620000000a00 */
[--C-:B------:R-:W-:Y:S01]  /*da90*/  @!P0 SHF.R.S32.HI R3, RZ, 0x1f, R11.reuse ;  /* 0x0000001fff038819 */ /* 0x100fe2000001140b */
[----:B------:R-:W-:-:S06]  /*daa0*/  @!P0 IMAD.MOV.U32 R2, RZ, RZ, R11 ;  /* 0x000000ffff028224 */ /* 0x000fcc00078e000b */
[----:B------:R-:W2:Y:S01]  /*dab0*/  @!P0 LDC.64 R4, c[0x0][0x418] ;  /* 0x00010600ff048b82 */ /* 0x000ea20000000a00 */
[-C--:B-1----:R-:W-:Y:S02]  /*dac0*/  @!P0 IMAD R0, R13, R6.reuse, RZ ;  /* 0x000000060d008224 */ /* 0x082fe400078e02ff */
[----:B------:R-:W-:-:S04]  /*dad0*/  @!P0 IMAD.WIDE.U32 R2, R34, R6, R2 ;  /* 0x0000000622028225 */ /* 0x000fc800078e0002 */
[----:B------:R-:W-:Y:S01]  /*dae0*/  @!P0 IMAD R7, R34, R7, R0 ;  /* 0x0000000722078224 */ /* 0x000fe200078e0200 */
[----:B--2---:R-:W-:-:S03]  /*daf0*/  @!P0 LEA R4, P1, R2, R4, 0x2 ;  /* 0x0000000402048211 */ /* 0x004fc600078210ff */
[----:B------:R-:W-:Y:S01]  /*db00*/  @!P0 IMAD.IADD R0, R3, 0x1, R7 ;  /* 0x0000000103008824 */ /* 0x000fe200078e0207 */
[----:B------:R-:W-:-:S04]  /*db10*/  ULOP3.LUT UR5, UR5, 0x2, URZ, 0xfc, !UPT ;  /* 0x0000000205057892 */ /* 0x000fc8000f8efc3f */
[----:B------:R-:W-:Y:S01]  /*db20*/  @!P0 LEA.HI.X R5, R2, R5, R0, 0x2, P1 ;  /* 0x0000000502058211 */ /* 0x000fe200008f1400 */
[----:B------:R-:W-:Y:S02]  /*db30*/  IMAD.MOV.U32 R0, RZ, RZ, RZ ;  /* 0x000000ffff007224 */ /* 0x000fe400078e00ff */
[----:B------:R-:W-:-:S04]  /*db40*/  IMAD.U32 R2, RZ, RZ, UR5 ;  /* 0x00000005ff027e24 */ /* 0x000fc8000f8e00ff */
[----:B------:R0:W5:Y:S01]  /*db50*/  @!P0 LDG.E R0, desc[UR6][R4.64] ;  /* 0x0000000604008981 */ /* 0x000162000c1e1900 */
[----:B------:R-:W-:Y:S02]  /*db60*/  ISETP.GT.U32.AND P0, PT, R12, 0x4f, PT ;  /* 0x0000004f0c00780c */ /* 0x000fe40003f04070 */
[----:B------:R-:W-:Y:S02]  /*db70*/  ISETP.NE.AND P2, PT, R2, 0x3, PT ;  /* 0x000000030200780c */ /* 0x000fe40003f45270 */
[----:B------:R-:W-:-:S05]  /*db80*/  IADD3 R3, -R11, RZ, RZ ;  /* 0x000000ff0b037210 */ /* 0x000fca0007ffe1ff */
[----:B------:R-:W-:-:S04]  /*db90*/  IMAD R6, R17, R3, R10 ;  /* 0x0000000311067224 */ /* 0x000fc800078e020a */
[----:B------:R-:W-:-:S04]  /*dba0*/  @P0 LOP3.LUT R16, R16, 0x1, RZ, 0xfc, !PT ;  /* 0x0000000110100812 */ /* 0x000fc800078efcff */
[----:B------:R-:W-:-:S04]  /*dbb0*/  LOP3.LUT R16, R16, 0xffffffdf, RZ, 0xc0, !PT ;  /* 0xffffffdf10107812 */ /* 0x000fc800078ec0ff */
[----:B------:R-:W-:Y:S01]  /*dbc0*/  @P2 LOP3.LUT R16, R16, 0x20, RZ, 0xfc, !PT ;  /* 0x0000002010102812 */ /* 0x000fe200078efcff */
[----:B0-----:R-:W-:Y:S06]  /*dbd0*/  @!P2 BRA `(.L_x_46) ;  /* 0x000000000004a947 */ /* 0x001fec0003800000 */
[----:B------:R-:W-:Y:S01]  /*dbe0*/  BPT.TRAP 0x1 ;  /* 0x000000040000795c */ /* 0x000fe20000300000 */
.L_x_46:
[----:B------:R-:W-:Y:S01]  /*dbf0*/  SHF.R.S32.HI R5, RZ, 0x1f, R6 ;  /* 0x0000001fff057819 */ /* 0x000fe20000011406 */
[----:B------:R-:W-:Y:S01]  /*dc00*/  ULDC.64 UR4, c[0x0][0x328] ;  /* 0x0000ca0000047ab9 */ /* 0x000fe20000000a00 */
[----:B-----5:R-:W-:Y:S02]  /*dc10*/  SHF.R.S32.HI R4, RZ, 0x1f, R0 ;  /* 0x0000001fff047819 */ /* 0x020fe40000011400 */
[----:B------:R-:W-:Y:S01]  /*dc20*/  R2UR UR6, R33 ;  /* 0x00000000210672ca */ /* 0x000fe200000e0000 */
[----:B------:R-:W-:-:S04]  /*dc30*/  IMAD R3, R5, UR4, RZ ;  /* 0x0000000405037c24 */ /* 0x000fc8000f8e02ff */
[C---:B------:R-:W-:Y:S02]  /*dc40*/  IMAD R7, R6.reuse, UR5, R3 ;  /* 0x0000000506077c24 */ /* 0x040fe4000f8e0203 */
[----:B------:R-:W-:Y:S01]  /*dc50*/  IMAD.WIDE.U32 R2, R6, UR4, RZ ;  /* 0x0000000406027c25 */ /* 0x000fe2000f8e00ff */
[----:B------:R-:W-:-:S04]  /*dc60*/  ULDC.64 UR4, c[0x0][0x338] ;  /* 0x0000ce0000047ab9 */ /* 0x000fc80000000a00 */
[----:B------:R-:W-:Y:S01]  /*dc70*/  IADD3 R3, R3, R7, RZ ;  /* 0x0000000703037210 */ /* 0x000fe20007ffe0ff */
[----:B------:R-:W-:-:S04]  /*dc80*/  IMAD R7, R4, UR4, RZ ;  /* 0x0000000404077c24 */ /* 0x000fc8000f8e02ff */
[C---:B------:R-:W-:Y:S02]  /*dc90*/  IMAD R7, R0.reuse, UR5, R7 ;  /* 0x0000000500077c24 */ /* 0x040fe4000f8e0207 */
[----:B------:R-:W-:Y:S01]  /*dca0*/  IMAD.WIDE.U32 R2, R0, UR4, R2 ;  /* 0x0000000400027c25 */ /* 0x000fe2000f8e0002 */
[----:B------:R-:W-:-:S03]  /*dcb0*/  ULDC.64 UR4, c[0x0][0x330] ;  /* 0x0000cc0000047ab9 */ /* 0x000fc60000000a00 */
[----:B------:R-:W-:Y:S02]  /*dcc0*/  IMAD.IADD R3, R3, 0x1, R7 ;  /* 0x0000000103037824 */ /* 0x000fe400078e0207 */
[----:B------:R-:W-:Y:S01]  /*dcd0*/  IMAD.U32 R7, RZ, RZ, UR4 ;  /* 0x00000004ff077e24 */ /* 0x000fe2000f8e00ff */
[----:B------:R-:W-:-:S03]  /*dce0*/  UIMAD UR4, UR6, UR4, URZ ;  /* 0x00000004060472a4 */ /* 0x000fc6000f8e023f */
[----:B------:R-:W-:Y:S01]  /*dcf0*/  IMAD.WIDE.U32 R2, R7, UR39, R2 ;  /* 0x0000002707027c25 */ /* 0x000fe2000f8e0002 */
[----:B------:R-:W-:Y:S01]  /*dd00*/  UIMAD UR4, UR39, UR5, UR4 ;  /* 0x00000005270472a4 */ /* 0x000fe2000f8e0204 */
[----:B------:R-:W-:Y:S02]  /*dd10*/  ULDC.64 UR6, c[0x0][0x318] ;  /* 0x0000c60000067ab9 */ /* 0x000fe40000000a00 */
[----:B------:R-:W-:-:S03]  /*dd20*/  LEA R17, P0, R2, UR6, 0x1 ;  /* 0x0000000602117c11 */ /* 0x000fc6000f8008ff */
[----:B------:R-:W-:-:S05]  /*dd30*/  VIADD R3, R3, UR4 ;  /* 0x0000000403037c36 */ /* 0x000fca0008000000 */
[----:B------:R-:W-:Y:S02]  /*dd40*/  LEA.HI.X R18, R2, UR7, R3, 0x1, P0 ;  /* 0x0000000702127c11 */ /* 0x000fe400080f0c03 */
[----:B------:R-:W-:-:S04]  /*dd50*/  MOV R2, 0x1 ;  /* 0x0000000100027802 */ /* 0x000fc80000000f00 */
[----:B------:R-:W-:-:S04]  /*dd60*/  SHF.L.U32 R2, R2, 0x1f, RZ ;  /* 0x0000001f02027819 */ /* 0x000fc800000006ff */
[----:B------:R-:W0:Y:S02]  /*dd70*/  SYNCS.PHASECHK.TRANS64.TRYWAIT P0, [UR42+0x38840], R2 ;  /* 0x03884002ff0075a7 */ /* 0x000e24000800016a */
[----:B0-----:R-:W-:Y:S05]  /*dd80*/  @!P0 BRA `(.L_x_47) ;  /* 0x0000003000208947 */ /* 0x001fea0003800000 */
.L_x_90:
[----:B------:R-:W-:Y:S01]  /*dd90*/  ULDC.64 UR4, c[0x0][0x300] ;  /* 0x0000c00000047ab9 */ /* 0x000fe20000000a00 */
[----:B------:R-:W-:Y:S01]  /*dda0*/  R2UR UR6, R33 ;  /* 0x00000000210672ca */ /* 0x000fe200000e0000 */
[----:B------:R-:W-:Y:S01]  /*ddb0*/  IMAD R5, R5, UR4, RZ ;  /* 0x0000000405057c24 */ /* 0x000fe2000f8e02ff */
[----:B------:R-:W-:Y:S01]  /*ddc0*/  SHF.R.U32.HI R27, RZ, 0x3, R9 ;  /* 0x00000003ff1b7819 */ /* 0x000fe20000011609 */
[----:B0-----:R-:W-:-:S04]  /*ddd0*/  IMAD.WIDE.U32 R2, R6, UR4, RZ ;  /* 0x0000000406027c25 */ /* 0x001fc8000f8e00ff */
[----:B------:R-:W-:Y:S01]  /*dde0*/  IMAD R5, R6, UR5, R5 ;  /* 0x0000000506057c24 */ /* 0x000fe2000f8e0205 */
[----:B------:R-:W-:Y:S01]  /*ddf0*/  ULDC.64 UR4, c[0x0][0x310] ;  /* 0x0000c40000047ab9 */ /* 0x000fe20000000a00 */
[----:B------:R-:W-:Y:S02]  /*de00*/  IMAD.SHL.U32 R31, R9, 0x8, RZ ;  /* 0x00000008091f7824 */ /* 0x000fe400078e00ff */
[----:B------:R-:W-:Y:S02]  /*de10*/  IMAD.IADD R3, R3, 0x1, R5 ;  /* 0x0000000103037824 */ /* 0x000fe400078e0205 */
[----:B------:R-:W-:Y:S02]  /*de20*/  IMAD R5, R4, UR4, RZ ;  /* 0x0000000404057c24 */ /* 0x000fe4000f8e02ff */
[----:B------:R-:W-:-:S04]  /*de30*/  IMAD.WIDE.U32 R2, R0, UR4, R2 ;  /* 0x0000000400027c25 */ /* 0x000fc8000f8e0002 */
[----:B------:R-:W-:Y:S01]  /*de40*/  IMAD R5, R0, UR5, R5 ;  /* 0x0000000500057c24 */ /* 0x000fe2000f8e0205 */
        /* <DEDUP_REMOVED lines=8> */
[----:B------:R-:W-:Y:S01]  /*ded0*/  IADD3 R7, R3, UR4, RZ ;  /* 0x0000000403077c10 */ /* 0x000fe2000fffe0ff */
[----:B------:R-:W-:Y:S01]  /*dee0*/  UMOV UR4, 0xffffffff ;  /* 0xffffffff00047882 */ /* 0x000fe20000000000 */
[----:B------:R-:W-:Y:S02]  /*def0*/  LOP3.LUT R3, R8, 0x1c0, RZ, 0xc0, !PT ;  /* 0x000001c008037812 */ /* 0x000fe400078ec0ff */
[----:B------:R-:W-:Y:S02]  /*df00*/  LEA.HI.X R7, R2, UR7, R7, 0x1, P0 ;  /* 0x0000000702077c11 */ /* 0x000fe400080f0c07 */
[----:B------:R-:W-:Y:S01]  /*df10*/  LOP3.LUT R8, R3, 0x38, R8, 0xf8, !PT ;  /* 0x0000003803087812 */ /* 0x000fe200078ef808 */
[----:B------:R-:W-:-:S03]  /*df20*/  IMAD.MOV.U32 R3, RZ, RZ, -0x50 ;  /* 0xffffffb0ff037424 */ /* 0x000fc600078e00ff */
[----:B------:R-:W-:Y:S01]  /*df30*/  LOP3.LUT R8, R8, 0x38, R25, 0x78, !PT ;  /* 0x0000003808087812 */ /* 0x000fe200078e7819 */
[----:B------:R-:W-:-:S03]  /*df40*/  IMAD R6, R30, R3, UR40 ;  /* 0x000000281e067e24 */ /* 0x000fc6000f8e0203 */
[----:B------:R-:W-:Y:S01]  /*df50*/  LOP3.LUT R31, R8, 0x200, R31, 0xf8, !PT ;  /* 0x00000200081f7812 */ /* 0x000fe200078ef81f */
[----:B------:R-:W-:-:S05]  /*df60*/  IMAD.IADD R6, R6, 0x1, -R27 ;  /* 0x0000000106067824 */ /* 0x000fca00078e0a1b */
[----:B------:R-:W-:Y:S01]  /*df70*/  ISETP.GE.AND P0, PT, R6, 0x1, PT ;  /* 0x000000010600780c */ /* 0x000fe20003f06270 */
[----:B------:R-:W-:-:S12]  /*df80*/  BRA.DIV UR4, `(.L_x_48) ;  /* 0x0000002e04b87947 */ /* 0x000fd8000b800000 */
[----:B------:R-:W-:Y:S01]  /*df90*/  SHFL.IDX PT, R5, R7, RZ, 0x181f ;  /* 0x00181fff07057589 */ /* 0x000fe200000e0000 */
[C---:B------:R-:W-:Y:S01]  /*dfa0*/  LOP3.LUT P4, RZ, R16.reuse, 0x10, RZ, 0xc0, !PT ;  /* 0x0000001010ff7812 */ /* 0x040fe2000788c0ff */
[----:B------:R-:W-:Y:S01]  /*dfb0*/  ULDC.64 UR4, c[0x0][0x208] ;  /* 0x0000820000047ab9 */ /* 0x000fe20000000a00 */
[C---:B------:R-:W-:Y:S01]  /*dfc0*/  LOP3.LUT P3, RZ, R16.reuse, 0x8, RZ, 0xc0, !PT ;  /* 0x0000000810ff7812 */ /* 0x040fe2000786c0ff */
[----:B------:R-:W0:Y:S01]  /*dfd0*/  SHFL.IDX PT, R4, R0, RZ, 0x181f ;  /* 0x00181fff00047589 */ /* 0x000e2200000e0000 */
[C---:B------:R-:W-:Y:S02]  /*dfe0*/  LOP3.LUT P2, RZ, R16.reuse, 0x4, RZ, 0xc0, !PT ;  /* 0x0000000410ff7812 */ /* 0x040fe4000784c0ff */
[----:B------:R-:W-:Y:S01]  /*dff0*/  LOP3.LUT P1, RZ, R16, 0x2, RZ, 0xc0, !PT ;  /* 0x0000000210ff7812 */ /* 0x000fe2000782c0ff */
[----:B------:R-:W-:Y:S01]  /*e000*/  SHFL.IDX PT, R3, R7, 0x1, 0x181f ;  /* 0x00381f0007037f89 */ /* 0x000fe200000e0000 */
[----:B------:R-:W-:-:S03]  /*e010*/  @P0 LEA R9, R31, UR42, 0x1 ;  /* 0x0000002a1f090c11 */ /* 0x000fc6000f8e08ff */
[----:B------:R-:W1:Y:S04]  /*e020*/  SHFL.IDX PT, R2, R0, 0x1, 0x181f ;  /* 0x00381f0000027f89 */ /* 0x000e6800000e0000 */
[----:B------:R-:W-:Y:S01]  /*e030*/  SHFL.IDX PT, R14, R0, 0x4, 0x181f ;  /* 0x00981f00000e7f89 */ /* 0x000fe200000e0000 */
[----:B0-----:R-:W-:-:S05]  /*e040*/  @P0 IMAD.WIDE.U32 R4, R22, 0x2, R4 ;  /* 0x0000000216040825 */ /* 0x001fca00078e0004 */
[----:B------:R-:W-:Y:S04]  /*e050*/  @P0 LDGSTS.E.BYPASS.LTC128B.128 [R9+0x24400], desc[UR4][R4.64], !P4 ;  /* 0x2440000004090fae */ /* 0x000fe8000e101d44 */
[----:B------:R-:W-:Y:S04]  /*e060*/  @P0 LDGSTS.E.BYPASS.LTC128B.128 [R9+0x26c00], desc[UR4][R4.64+0x80], !P3 ;  /* 0x26c0008004090fae */ /* 0x000fe8000d901d44 */
[----:B------:R-:W-:Y:S04]  /*e070*/  @P0 LDGSTS.E.BYPASS.LTC128B.128 [R9+0x29400], desc[UR4][R4.64+0x100], !P2 ;  /* 0x2940010004090fae */ /* 0x000fe8000d101d44 */
[----:B------:R0:W-:Y:S01]  /*e080*/  @P0 LDGSTS.E.BYPASS.LTC128B.128 [R9+0x2bc00], desc[UR4][R4.64+0x180], !P1 ;  /* 0x2bc0018004090fae */ /* 0x0001e2000c901d44 */
[----:B------:R-:W-:-:S03]  /*e090*/  ISETP.GE.AND P0, PT, R6, 0x11, PT ;  /* 0x000000110600780c */ /* 0x000fc60003f06270 */
[----:B0-----:R-:W-:Y:S10]  /*e0a0*/  SHFL.IDX PT, R5, R7, 0x2, 0x181f ;  /* 0x00581f0007057f89 */ /* 0x001ff400000e0000 */
[----:B-1----:R-:W-:Y:S01]  /*e0b0*/  @P0 IMAD.WIDE.U32 R2, R22, 0x2, R2 ;  /* 0x0000000216020825 */ /* 0x002fe200078e0002 */
[----:B------:R-:W-:Y:S01]  /*e0c0*/  @P0 LEA R21, R31, UR42, 0x1 ;  /* 0x0000002a1f150c11 */ /* 0x000fe2000f8e08ff */
[----:B------:R-:W0:Y:S04]  /*e0d0*/  SHFL.IDX PT, R4, R0, 0x2, 0x181f ;  /* 0x00581f0000047f89 */ /* 0x000e2800000e0000 */
[----:B------:R-:W-:Y:S04]  /*e0e0*/  @P0 LDGSTS.E.BYPASS.LTC128B.128 [R21+0x24c00], desc[UR4][R2.64], !P4 ;  /* 0x24c0000002150fae */ /* 0x000fe8000e101d44 */
[----:B------:R-:W-:Y:S04]  /*e0f0*/  @P0 LDGSTS.E.BYPASS.LTC128B.128 [R21+0x27400], desc[UR4][R2.64+0x80], !P3 ;  /* 0x2740008002150fae */ /* 0x000fe8000d901d44 */
[----:B------:R-:W-:Y:S04]  /*e100*/  @P0 LDGSTS.E.BYPASS.LTC128B.128 [R21+0x29c00], desc[UR4][R2.64+0x100], !P2 ;  /* 0x29c0010002150fae */ /* 0x000fe8000d101d44 */
[----:B------:R1:W-:Y:S01]  /*e110*/  @P0 LDGSTS.E.BYPASS.LTC128B.128 [R21+0x2c400], desc[UR4][R2.64+0x180], !P1 ;  /* 0x2c40018002150fae */ /* 0x0003e2000c901d44 */
[----:B------:R-:W-:-:S03]  /*e120*/  ISETP.GE.AND P0, PT, R6, 0x21, PT ;  /* 0x000000210600780c */ /* 0x000fc60003f06270 */
[----:B-1----:R-:W-:Y:S10]  /*e130*/  SHFL.IDX PT, R3, R7, 0x3, 0x181f ;  /* 0x00781f0007037f89 */ /* 0x002ff400000e0000 */
[----:B0-----:R-:W-:Y:S01]  /*e140*/  @P0 IMAD.WIDE.U32 R4, R22, 0x2, R4 ;  /* 0x0000000216040825 */ /* 0x001fe200078e0004 */
[----:B------:R-:W-:Y:S01]  /*e150*/  @P0 LEA R9, R31, UR42, 0x1 ;  /* 0x0000002a1f090c11 */ /* 0x000fe2000f8e08ff */
[----:B------:R-:W0:Y:S04]  /*e160*/  SHFL.IDX PT, R2, R0, 0x3, 0x181f ;  /* 0x00781f0000027f89 */ /* 0x000e2800000e0000 */
[----:B------:R-:W-:Y:S04]  /*e170*/  @P0 LDGSTS.E.BYPASS.LTC128B.128 [R9+0x25400], desc[UR4][R4.64], !P4 ;  /* 0x2540000004090fae */ /* 0x000fe8000e101d44 */
[----:B------:R-:W-:Y:S04]  /*e180*/  @P0 LDGSTS.E.BYPASS.LTC128B.128 [R9+0x27c00], desc[UR4][R4.64+0x80], !P3 ;  /* 0x27c0008004090fae */ /* 0x000fe8000d901d44 */
[----:B------:R-:W-:Y:S04]  /*e190*/  @P0 LDGSTS.E.BYPASS.LTC128B.128 [R9+0x2a400], desc[UR4][R4.64+0x100], !P2 ;  /* 0x2a40010004090fae */ /* 0x000fe8000d101d44 */
[----:B------:R1:W-:Y:S01]  /*e1a0*/  @P0 LDGSTS.E.BYPASS.LTC128B.128 [R9+0x2cc00], desc[UR4][R4.64+0x180], !P1 ;  /* 0x2cc0018004090fae */ /* 0x0003e2000c901d44 */
[----:B------:R-:W-:-:S03]  /*e1b0*/  ISETP.GE.AND P0, PT, R6, 0x31, PT ;  /* 0x000000310600780c */ /* 0x000fc60003f06270 */
[----:B-1----:R1:W2:Y:S10]  /*e1c0*/  SHFL.IDX PT, R4, R7, 0x4, 0x181f ;  /* 0x00981f0007047f89 */ /* 0x0022b400000e0000 */
[----:B0-----:R-:W-:Y:S01]  /*e1d0*/  @P0 IMAD.WIDE.U32 R2, R22, 0x2, R2 ;  /* 0x0000000216020825 */ /* 0x001fe200078e0002 */
[----:B------:R-:W-:-:S05]  /*e1e0*/  @P0 LEA R21, R31, UR42, 0x1 ;  /* 0x0000002a1f150c11 */ /* 0x000fca000f8e08ff */
[----:B------:R1:W-:Y:S04]  /*e1f0*/  @P0 LDGSTS.E.BYPASS.LTC128B.128 [R21+0x25c00], desc[UR4][R2.64], !P4 ;  /* 0x25c0000002150fae */ /* 0x0003e8000e101d44 */
[----:B------:R1:W-:Y:S04]  /*e200*/  @P0 LDGSTS.E.BYPASS.LTC128B.128 [R21+0x28400], desc[UR4][R2.64+0x80], !P3 ;  /* 0x2840008002150fae */ /* 0x0003e8000d901d44 */
[----:B------:R1:W-:Y:S04]  /*e210*/  @P0 LDGSTS.E.BYPASS.LTC128B.128 [R21+0x2ac00], desc[UR4][R2.64+0x100], !P2 ;  /* 0x2ac0010002150fae */ /* 0x0003e8000d101d44 */
[----:B------:R1:W-:Y:S02]  /*e220*/  @P0 LDGSTS.E.BYPASS.LTC128B.128 [R21+0x2d400], desc[UR4][R2.64+0x180], !P1 ;  /* 0x2d40018002150fae */ /* 0x0003e4000c901d44 */
.L_x_102:
[----:B------:R-:W-:Y:S01]  /*e230*/  ISETP.GE.AND P0, PT, R6, 0x41, PT ;  /* 0x000000410600780c */ /* 0x000fe20003f06270 */
[----:B------:R-:W-:Y:S01]  /*e240*/  BSSY B0, `(.L_x_49) ;  /* 0x0000012000007945 */ /* 0x000fe20003800000 */
[----:B-1----:R-:W-:Y:S01]  /*e250*/  MOV R2, R14 ;  /* 0x0000000e00027202 */ /* 0x002fe20000000f00 */
[----:B--2---:R-:W-:-:S10]  /*e260*/  IMAD.MOV.U32 R3, RZ, RZ, R4 ;  /* 0x000000ffff037224 */ /* 0x004fd400078e0004 */
[----:B------:R-:W-:Y:S05]  /*e270*/  @!P0 BRA `(.L_x_50) ;  /* 0x0000000000388947 */ /* 0x000fea0003800000 */
[----:B------:R-:W-:Y:S01]  /*e280*/  LOP3.LUT P4, RZ, R16, 0x10, RZ, 0xc0, !PT ;  /* 0x0000001010ff7812 */ /* 0x000fe2000788c0ff */
[----:B------:R-:W-:Y:S01]  /*e290*/  IMAD.WIDE.U32 R2, R22, 0x2, R2 ;  /* 0x0000000216027825 */ /* 0x000fe200078e0002 */
[C---:B------:R-:W-:Y:S01]  /*e2a0*/  LOP3.LUT P3, RZ, R16.reuse, 0x8, RZ, 0xc0, !PT ;  /* 0x0000000810ff7812 */ /* 0x040fe2000786c0ff */
[----:B------:R-:W-:Y:S01]  /*e2b0*/  ULDC.64 UR4, c[0x0][0x208] ;  /* 0x0000820000047ab9 */ /* 0x000fe20000000a00 */
[C---:B------:R-:W-:Y:S02]  /*e2c0*/  LOP3.LUT P2, RZ, R16.reuse, 0x4, RZ, 0xc0, !PT ;  /* 0x0000000410ff7812 */ /* 0x040fe4000784c0ff */
[----:B------:R-:W-:Y:S02]  /*e2d0*/  LOP3.LUT P1, RZ, R16, 0x2, RZ, 0xc0, !PT ;  /* 0x0000000210ff7812 */ /* 0x000fe4000782c0ff */
[----:B------:R-:W-:-:S05]  /*e2e0*/  LEA R5, R31, UR42, 0x1 ;  /* 0x0000002a1f057c11 */ /* 0x000fca000f8e08ff */
[----:B------:R-:W-:Y:S01]  /*e2f0*/  @!PT LDS RZ, [RZ] ;  /* 0x00000000fffff984 */ /* 0x000fe20000000800 */
[----:B------:R-:W-:Y:S01]  /*e300*/  @!PT LDS RZ, [RZ] ;  /* 0x00000000fffff984 */ /* 0x000fe20000000800 */
[----:B------:R-:W-:Y:S01]  /*e310*/  @!PT LDS RZ, [RZ] ;  /* 0x00000000fffff984 */ /* 0x000fe20000000800 */
[----:B------:R0:W-:Y:S04]  /*e320*/  LDGSTS.E.BYPASS.LTC128B.128 [R5+0x26400], desc[UR4][R2.64], !P4 ;  /* 0x2640000002057fae */ /* 0x0001e8000e101d44 */
[----:B------:R0:W-:Y:S04]  /*e330*/  LDGSTS.E.BYPASS.LTC128B.128 [R5+0x28c00], desc[UR4][R2.64+0x80], !P3 ;  /* 0x28c0008002057fae */ /* 0x0001e8000d901d44 */
[----:B------:R0:W-:Y:S04]  /*e340*/  LDGSTS.E.BYPASS.LTC128B.128 [R5+0x2b400], desc[UR4][R2.64+0x100], !P2 ;  /* 0x2b40010002057fae */ /* 0x0001e8000d101d44 */
[----:B------:R0:W-:Y:S02]  /*e350*/  LDGSTS.E.BYPASS.LTC128B.128 [R5+0x2dc00], desc[UR4][R2.64+0x180], !P1 ;  /* 0x2dc0018002057fae */ /* 0x0001e4000c901d44 */
.L_x_50:
[----:B------:R-:W-:Y:S05]  /*e360*/  BSYNC B0 ;  /* 0x0000000000007941 */ /* 0x000fea0003800000 */
.L_x_49:
[----:B------:R-:W-:Y:S01]  /*e370*/  NOP ;  /* 0x0000000000007918 */ /* 0x000fe20000000000 */
[----:B------:R-:W-:Y:S01]  /*e380*/  SYNCS.ARRIVE.TRANS64.RED.A0T1 RZ, [UR42+0x38830], RZ ;  /* 0x038830ffffff79a7 */ /* 0x000fe2000820042a */
[----:B------:R-:W-:Y:S01]  /*e390*/  ARRIVES.LDGSTSBAR.64.TRANSCNT [UR42+0x38830] ;  /* 0x03883000ff0079b0 */ /* 0x000fe20008000aaa */
[----:B------:R-:W-:Y:S01]  /*e3a0*/  NOP ;  /* 0x0000000000007918 */ /* 0x000fe20000000000 */
[----:B------:R-:W-:-:S13]  /*e3b0*/  LOP3.LUT P0, RZ, R16, 0x20, RZ, 0xc0, !PT ;  /* 0x0000002010ff7812 */ /* 0x000fda000780c0ff */
[----:B------:R-:W-:Y:S05]  /*e3c0*/  @!P0 BRA `(.L_x_51) ;  /* 0x0000000000048947 */ /* 0x000fea0003800000 */
[----:B------:R-:W-:Y:S01]  /*e3d0*/  BPT.TRAP 0x1 ;  /* 0x000000040000795c */ /* 0x000fe20000300000 */
.L_x_51:
[----:B------:R-:W-:Y:S01]  /*e3e0*/  SYNCS.ARRIVE.TRANS64.A1T0 RZ, [UR42+0x38830], RZ ;  /* 0x038830ffffff79a7 */ /* 0x000fe2000810002a */
[----:B------:R-:W-:Y:S05]  /*e3f0*/  WARPSYNC.ALL ;  /* 0x0000000000007948 */ /* 0x000fea0003800000 */
[----:B------:R-:W-:Y:S01]  /*e400*/  UIADD3 UR5, UR42, 0x14400, URZ ;  /* 0x000144002a057890 */ /* 0x000fe2000fffe03f */
[----:B------:R-:W-:Y:S01]  /*e410*/  R2UR UR4, R33 ;  /* 0x00000000210472ca */ /* 0x000fe200000e0000 */
[----:B------:R-:W-:Y:S01]  /*e420*/  ULDC.64 UR6, c[0x0][0x2d8] ;  /* 0x0000b60000067ab9 */ /* 0x000fe20000000a00 */
[----:B------:R-:W-:Y:S01]  /*e430*/  SHF.R.S32.HI R25, RZ, 0x1f, R26 ;  /* 0x0000001fff197819 */ /* 0x000fe2000001141a */
[----:B------:R-:W-:Y:S02]  /*e440*/  ULOP3.LUT UP0, URZ, UR5, 0x3ff, URZ, 0xc0, !UPT ;  /* 0x000003ff053f7892 */ /* 0x000fe4000f80c03f */
[----:B------:R-:W-:Y:S01]  /*e450*/  UIMAD.WIDE.U32 UR36, UR39, UR6, URZ ;  /* 0x00000006272472a5 */ /* 0x000fe2000f8e003f */
[----:B------:R-:W-:Y:S03]  /*e460*/  BAR.SYNC.DEFER_BLOCKING 0x8, 0x180 ;  /* 0x0206000000007b1d */ /* 0x000fe60000010000 */
[----:B------:R-:W-:-:S04]  /*e470*/  PLOP3.LUT P0, PT, PT, PT, UP0, 0x80, 0x0 ;  /* 0x000000000000781c */ /* 0x000fc80003f0f008 */
[----:B------:R-:W-:-:S04]  /*e480*/  UIMAD UR4, UR4, UR6, URZ ;  /* 0x00000006040472a4 */ /* 0x000fc8000f8e023f */
[----:B------:R-:W-:-:S04]  /*e490*/  UIMAD UR4, UR39, UR7, UR4 ;  /* 0x00000007270472a4 */ /* 0x000fc8000f8e0204 */
[----:B------:R-:W-:Y:S01]  /*e4a0*/  UIADD3 UR43, UR37, UR4, URZ ;  /* 0x00000004252b7290 */ /* 0x000fe2000fffe03f */
[----:B------:R-:W-:Y:S11]  /*e4b0*/  @!P0 BRA `(.L_x_52) ;  /* 0x0000000000408947 */ /* 0x000ff60003800000 */
[----:B0-----:R-:W-:Y:S01]  /*e4c0*/  MOV R2, 0x0 ;  /* 0x0000000000027802 */ /* 0x001fe20000000f00 */
[----:B------:R-:W-:Y:S01]  /*e4d0*/  ULDC.64 UR6, c[0x4][0x138] ;  /* 0x01004e0000067ab9 */ /* 0x000fe20000000a00 */
[----:B------:R-:W-:Y:S01]  /*e4e0*/  ULDC.64 UR8, c[0x4][0x140] ;  /* 0x0100500000087ab9 */ /* 0x000fe20000000a00 */
[----:B------:R-:W-:Y:S01]  /*e4f0*/  ULDC.64 UR4, c[0x4][0xb0] ;  /* 0x01002c0000047ab9 */ /* 0x000fe20000000a00 */
[----:B------:R-:W-:Y:S01]  /*e500*/  IMAD.U32 R4, RZ, RZ, UR6 ;  /* 0x00000006ff047e24 */ /* 0x000fe2000f8e00ff */
[----:B------:R-:W-:Y:S01]  /*e510*/  MOV R6, UR8 ;  /* 0x0000000800067c02 */ /* 0x000fe20008000f00 */
[----:B------:R-:W0:Y:S01]  /*e520*/  LDC.64 R2, c[0x4][R2] ;  /* 0x0100000002027b82 */ /* 0x000e220000000a00 */
[----:B------:R-:W-:Y:S01]  /*e530*/  IMAD.U32 R5, RZ, RZ, UR7 ;  /* 0x00000007ff057e24 */ /* 0x000fe2000f8e00ff */
[----:B------:R-:W-:Y:S01]  /*e540*/  MOV R8, 0x70 ;  /* 0x0000007000087802 */ /* 0x000fe20000000f00 */
[----:B------:R-:W-:Y:S02]  /*e550*/  IMAD.U32 R7, RZ, RZ, UR9 ;  /* 0x00000009ff077e24 */ /* 0x000fe4000f8e00ff */
[----:B------:R-:W-:-:S02]  /*e560*/  IMAD.U32 R10, RZ, RZ, UR4 ;  /* 0x00000004ff0a7e24 */ /* 0x000fc4000f8e00ff */
[----:B------:R-:W-:Y:S02]  /*e570*/  IMAD.U32 R11, RZ, RZ, UR5 ;  /* 0x00000005ff0b7e24 */ /* 0x000fe4000f8e00ff */
[----:B------:R-:W-:Y:S02]  /*e580*/  IMAD.MOV.U32 R12, RZ, RZ, 0x1 ;  /* 0x00000001ff0c7424 */ /* 0x000fe400078e00ff */
[----:B------:R-:W-:-:S07]  /*e590*/  IMAD.MOV.U32 R13, RZ, RZ, RZ ;  /* 0x000000ffff0d7224 */ /* 0x000fce00078e00ff */
[----:B------:R-:W-:-:S07]  /*e5a0*/  LEPC R20, `(.L_x_52) ;  /* 0x000000001014794e */ /* 0x000fce0000000000 */
[----:B0-----:R-:W-:Y:S05]  /*e5b0*/  CALL.ABS.NOINC R2 ;  /* 0x0000000002007343 */ /* 0x001fea0003c00000 */
.L_x_52:
[----:B0-----:R-:W0:Y:S01]  /*e5c0*/  S2R R2, SR_TID.X ;  /* 0x0000000000027919 */ /* 0x001e220000002100 */
[----:B------:R-:W1:Y:S01]  /*e5d0*/  LDC R0, c[0x0][0x448] ;  /* 0x00011200ff007b82 */ /* 0x000e620000000800 */
[----:B------:R-:W-:Y:S01]  /*e5e0*/  IMAD.U32 R4, RZ, RZ, UR36 ;  /* 0x00000024ff047e24 */ /* 0x000fe2000f8e00ff */
[----:B------:R-:W-:Y:S01]  /*e5f0*/  ULDC.64 UR4, c[0x0][0x2e0] ;  /* 0x0000b80000047ab9 */ /* 0x000fe20000000a00 */
[----:B------:R-:W-:Y:S02]  /*e600*/  IMAD.U32 R5, RZ, RZ, UR37 ;  /* 0x00000025ff057e24 */ /* 0x000fe4000f8e00ff */
[----:B------:R-:W-:-:S04]  /*e610*/  IMAD R25, R25, UR4, RZ ;  /* 0x0000000419197c24 */ /* 0x000fc8000f8e02ff */
[----:B------:R-:W-:Y:S01]  /*e620*/  IMAD R25, R26, UR5, R25 ;  /* 0x000000051a197c24 */ /* 0x000fe2000f8e0219 */
[----:B-1----:R-:W-:Y:S02]  /*e630*/  ISETP.NE.AND P0, PT, R0, 0x1, PT ;  /* 0x000000010000780c */ /* 0x002fe40003f05270 */
[----:B0-----:R-:W-:-:S04]  /*e640*/  LOP3.LUT R2, R2, 0x7f, RZ, 0xc0, !PT ;  /* 0x0000007f02027812 */ /* 0x001fc800078ec0ff */
[----:B------:R-:W-:-:S07]  /*e650*/  SHF.R.U32.HI R2, RZ, 0x3, R2 ;  /* 0x00000003ff027819 */ /* 0x000fce0000011602 */
[----:B------:R-:W0:Y:S01]  /*e660*/  @P0 LDC R3, c[0x0][0x450] ;  /* 0x00011400ff030b82 */ /* 0x000e220000000800 */
[----:B------:R-:W-:-:S05]  /*e670*/  LOP3.LUT R20, R24, R2, RZ, 0xfc, !PT ;  /* 0x0000000218147212 */ /* 0x000fca00078efcff */
[----:B------:R-:W-:Y:S02]  /*e680*/  IMAD R9, R23, 0x80, R20 ;  /* 0x0000008017097824 */ /* 0x000fe400078e0214 */
[----:B------:R-:W1:Y:S03]  /*e690*/  @P0 LDC R2, c[0x0][0x44c] ;  /* 0x00011300ff020b82 */ /* 0x000e660000000800 */
[----:B------:R-:W-:Y:S01]  /*e6a0*/  MOV R7, R9 ;  /* 0x0000000900077202 */ /* 0x000fe20000000f00 */
[----:B-1----:R-:W-:-:S05]  /*e6b0*/  @P0 IMAD.HI.U32 R2, R9, R2, RZ ;  /* 0x0000000209020227 */ /* 0x002fca00078e00ff */
[----:B0-----:R-:W-:Y:S01]  /*e6c0*/  @P0 SHF.R.U32.HI R7, RZ, R3, R2 ;  /* 0x00000003ff070219 */ /* 0x001fe20000011602 */
[----:B------:R-:W-:Y:S01]  /*e6d0*/  IMAD.U32 R3, RZ, RZ, UR43 ;  /* 0x0000002bff037e24 */ /* 0x000fe2000f8e00ff */
[----:B------:R-:W-:Y:S02]  /*e6e0*/  MOV R2, R4 ;  /* 0x0000000400027202 */ /* 0x000fe40000000f00 */
[--C-:B------:R-:W-:Y:S01]  /*e6f0*/  SHF.R.S32.HI R4, RZ, 0x1f, R7.reuse ;  /* 0x0000001fff047819 */ /* 0x100fe20000011407 */
[----:B------:R-:W-:Y:S02]  /*e700*/  IMAD.MOV R5, RZ, RZ, -R7 ;  /* 0x000000ffff057224 */ /* 0x000fe400078e0a07 */
[----:B------:R-:W-:Y:S01]  /*e710*/  IMAD.WIDE.U32 R2, R26, UR4, R2 ;  /* 0x000000041a027c25 */ /* 0x000fe2000f8e0002 */
[----:B------:R-:W-:-:S03]  /*e720*/  ULDC.64 UR4, c[0x0][0x2d0] ;  /* 0x0000b40000047ab9 */ /* 0x000fc60000000a00 */
[----:B------:R-:W-:Y:S02]  /*e730*/  IMAD.IADD R3, R3, 0x1, R25 ;  /* 0x0000000103037824 */ /* 0x000fe400078e0219 */
[----:B------:R-:W-:Y:S02]  /*e740*/  IMAD R5, R0, R5, R9 ;  /* 0x0000000500057224 */ /* 0x000fe400078e0209 */
[----:B------:R-:W-:Y:S02]  /*e750*/  IMAD R4, R4, UR4, RZ ;  /* 0x0000000404047c24 */ /* 0x000fe4000f8e02ff */
[----:B------:R-:W-:-:S04]  /*e760*/  IMAD.WIDE.U32 R2, R7, UR4, R2 ;  /* 0x0000000407027c25 */ /* 0x000fc8000f8e0002 */
[----:B------:R-:W-:Y:S01]  /*e770*/  IMAD R7, R7, UR5, R4 ;  /* 0x0000000507077c24 */ /* 0x000fe2000f8e0204 */
[----:B------:R-:W-:Y:S01]  /*e780*/  SHF.R.S32.HI R4, RZ, 0x1f, R5 ;  /* 0x0000001fff047819 */ /* 0x000fe20000011405 */
[----:B------:R-:W-:Y:S02]  /*e790*/  ULDC.64 UR4, c[0x0][0x2c8] ;  /* 0x0000b20000047ab9 */ /* 0x000fe40000000a00 */
[----:B------:R-:W-:Y:S02]  /*e7a0*/  IMAD.IADD R3, R3, 0x1, R7 ;  /* 0x0000000103037824 */ /* 0x000fe400078e0207 */
[----:B------:R-:W-:Y:S02]  /*e7b0*/  IMAD R4, R4, UR4, RZ ;  /* 0x0000000404047c24 */ /* 0x000fe4000f8e02ff */
[----:B------:R-:W-:-:S04]  /*e7c0*/  IMAD.WIDE.U32 R2, R5, UR4, R2 ;  /* 0x0000000405027c25 */ /* 0x000fc8000f8e0002 */
[----:B------:R-:W-:Y:S01]  /*e7d0*/  IMAD R7, R5, UR5, R4 ;  /* 0x0000000505077c24 */ /* 0x000fe2000f8e0204 */
[----:B------:R-:W-:Y:S02]  /*e7e0*/  ULDC.64 UR4, c[0x0][0x280] ;  /* 0x0000a00000047ab9 */ /* 0x000fe40000000a00 */
[----:B------:R-:W-:Y:S01]  /*e7f0*/  LEA R6, P0, R2, UR4, 0x1 ;  /* 0x0000000402067c11 */ /* 0x000fe2000f8008ff */
[----:B------:R-:W-:Y:S01]  /*e800*/  ULDC UR4, c[0x0][0x2b8] ;  /* 0x0000ae0000047ab9 */ /* 0x000fe20000000800 */
[----:B------:R-:W-:Y:S02]  /*e810*/  IADD3 R3, R3, R7, RZ ;  /* 0x0000000703037210 */ /* 0x000fe40007ffe0ff */
[----:B------:R-:W-:Y:S02]  /*e820*/  ISETP.GE.AND P4, PT, R22, UR4, PT ;  /* 0x0000000416007c0c */ /* 0x000fe4000bf86270 */
[----:B------:R-:W-:Y:S01]  /*e830*/  LEA.HI.X R8, R2, UR5, R3, 0x1, P0 ;  /* 0x0000000502087c11 */ /* 0x000fe200080f0c03 */
[----:B------:R-:W-:Y:S01]  /*e840*/  UMOV UR5, 0xffffffff ;  /* 0xffffffff00057882 */ /* 0x000fe20000000000 */
[----:B------:R-:W-:-:S02]  /*e850*/  ISETP.GE.AND P3, PT, R37, UR4, PT ;  /* 0x0000000425007c0c */ /* 0x000fc4000bf66270 */
[----:B------:R-:W-:Y:S02]  /*e860*/  ISETP.GE.AND P2, PT, R36, UR4, PT ;  /* 0x0000000424007c0c */ /* 0x000fe4000bf46270 */
[----:B------:R-:W-:Y:S01]  /*e870*/  ISETP.GE.AND P1, PT, R35, UR4, PT ;  /* 0x0000000423007c0c */ /* 0x000fe2000bf26270 */
[----:B------:R-:W-:-:S12]  /*e880*/  BRA.DIV UR5, `(.L_x_53) ;  /* 0x0000002e052c7947 */ /* 0x000fd8000b800000 */
[----:B------:R-:W-:Y:S01]  /*e890*/  SHFL.IDX PT, R3, R8, RZ, 0x181f ;  /* 0x00181fff08037589 */ /* 0x000fe200000e0000 */
[----:B------:R-:W-:Y:S01]  /*e8a0*/  ULDC UR4, c[0x0][0x288] ;  /* 0x0000a20000047ab9 */ /* 0x000fe20000000800 */
[----:B------:R-:W-:Y:S01]  /*e8b0*/  IMAD R7, R23, 0x80, R27 ;  /* 0x0000008017077824 */ /* 0x000fe200078e021b */
[----:B------:R-:W-:Y:S01]  /*e8c0*/  ULDC.64 UR6, c[0x0][0x208] ;  /* 0x0000820000067ab9 */ /* 0x000fe20000000a00 */
[----:B------:R-:W0:Y:S01]  /*e8d0*/  SHFL.IDX PT, R2, R6, RZ, 0x181f ;  /* 0x00181fff06027589 */ /* 0x000e2200000e0000 */
[----:B------:R-:W-:Y:S02]  /*e8e0*/  IMAD R0, R0, UR4, RZ ;  /* 0x0000000400007c24 */ /* 0x000fe4000f8e02ff */
[C---:B------:R-:W-:Y:S01]  /*e8f0*/  VIADD R11, R7.reuse, 0x10 ;  /* 0x00000010070b7836 */ /* 0x040fe20000000000 */
[----:B------:R-:W-:Y:S02]  /*e900*/  SHFL.IDX PT, R5, R8, 0x1, 0x181f ;  /* 0x00381f0008057f89 */ /* 0x000fe400000e0000 */
[----:B------:R-:W-:-:S02]  /*e910*/  ISETP.GE.AND P0, PT, R7, R0, PT ;  /* 0x000000000700720c */ /* 0x000fc40003f06270 */
[----:B------:R-:W1:Y:S04]  /*e920*/  SHFL.IDX PT, R4, R6, 0x1, 0x181f ;  /* 0x00381f0006047f89 */ /* 0x000e6800000e0000 */
[----:B------:R-:W-:Y:S07]  /*e930*/  SHFL.IDX PT, R14, R6, 0x7, 0x181f ;  /* 0x00f81f00060e7f89 */ /* 0x000fee00000e0000 */
[----:B------:R-:W-:Y:S01]  /*e940*/  @!P0 LEA R9, R31, UR42, 0x1 ;  /* 0x0000002a1f098c11 */ /* 0x000fe2000f8e08ff */
[----:B0-----:R-:W-:-:S05]  /*e950*/  @!P0 IMAD.WIDE.U32 R2, R22, 0x2, R2 ;  /* 0x0000000216028825 */ /* 0x001fca00078e0002 */
[----:B------:R-:W-:Y:S04]  /*e960*/  @!P0 LDGSTS.E.BYPASS.LTC128B.128 [R9+0x14400], desc[UR6][R2.64], !P4 ;  /* 0x1440000002098fae */ /* 0x000fe8000e101d46 */
[----:B------:R-:W-:Y:S04]  /*e970*/  @!P0 LDGSTS.E.BYPASS.LTC128B.128 [R9+0x18400], desc[UR6][R2.64+0x80], !P3 ;  /* 0x1840008002098fae */ /* 0x000fe8000d901d46 */
[----:B------:R-:W-:Y:S04]  /*e980*/  @!P0 LDGSTS.E.BYPASS.LTC128B.128 [R9+0x1c400], desc[UR6][R2.64+0x100], !P2 ;  /* 0x1c40010002098fae */ /* 0x000fe8000d101d46 */
[----:B------:R0:W-:Y:S01]  /*e990*/  @!P0 LDGSTS.E.BYPASS.LTC128B.128 [R9+0x20400], desc[UR6][R2.64+0x180], !P1 ;  /* 0x2040018002098fae */ /* 0x0001e2000c901d46 */
[----:B------:R-:W-:-:S02]  /*e9a0*/  ISETP.GE.AND P0, PT, R11, R0, PT ;  /* 0x000000000b00720c */ /* 0x000fc40003f06270 */
[C---:B------:R-:W-:Y:S01]  /*e9b0*/  IADD3 R11, R7.reuse, 0x30, RZ ;  /* 0x00000030070b7810 */ /* 0x040fe20007ffe0ff */
[----:B0-----:R-:W-:Y:S01]  /*e9c0*/  SHFL.IDX PT, R3, R8, 0x2, 0x181f ;  /* 0x00581f0008037f89 */ /* 0x001fe200000e0000 */
[----:B------:R-:W-:-:S09]  /*e9d0*/  VIADD R9, R7, 0x20 ;  /* 0x0000002007097836 */ /* 0x000fd20000000000 */
[----:B------:R-:W-:Y:S01]  /*e9e0*/  @!P0 LEA R21, R31, UR42, 0x1 ;  /* 0x0000002a1f158c11 */ /* 0x000fe2000f8e08ff */
[----:B-1----:R-:W-:Y:S01]  /*e9f0*/  @!P0 IMAD.WIDE.U32 R4, R22, 0x2, R4 ;  /* 0x0000000216048825 */ /* 0x002fe200078e0004 */
[----:B------:R-:W0:Y:S04]  /*ea00*/  SHFL.IDX PT, R2, R6, 0x2, 0x181f ;  /* 0x00581f0006027f89 */ /* 0x000e2800000e0000 */
[----:B------:R-:W-:Y:S04]  /*ea10*/  @!P0 LDGSTS.E.BYPASS.LTC128B.128 [R21+0x14c00], desc[UR6][R4.64], !P4 ;  /* 0x14c0000004158fae */ /* 0x000fe8000e101d46 */
[----:B------:R-:W-:Y:S04]  /*ea20*/  @!P0 LDGSTS.E.BYPASS.LTC128B.128 [R21+0x18c00], desc[UR6][R4.64+0x80], !P3 ;  /* 0x18c0008004158fae */ /* 0x000fe8000d901d46 */
[----:B------:R-:W-:Y:S04]  /*ea30*/  @!P0 LDGSTS.E.BYPASS.LTC128B.128 [R21+0x1cc00], desc[UR6][R4.64+0x100], !P2 ;  /* 0x1cc0010004158fae */ /* 0x000fe8000d101d46 */
[----:B------:R1:W-:Y:S01]  /*ea40*/  @!P0 LDGSTS.E.BYPASS.LTC128B.128 [R21+0x20c00], desc[UR6][R4.64+0x180], !P1 ;  /* 0x20c0018004158fae */ /* 0x0003e2000c901d46 */
[----:B------:R-:W-:-:S03]  /*ea50*/  ISETP.GE.AND P0, PT, R9, R0, PT ;  /* 0x000000000900720c */ /* 0x000fc60003f06270 */
[----:B-1----:R-:W-:Y:S10]  /*ea60*/  SHFL.IDX PT, R5, R8, 0x3, 0x181f ;  /* 0x00781f0008057f89 */ /* 0x002ff400000e0000 */
[----:B0-----:R-:W-:Y:S01]  /*ea70*/  @!P0 IMAD.WIDE.U32 R2, R22, 0x2, R2 ;  /* 0x0000000216028825 */ /* 0x001fe200078e0002 */
[----:B------:R-:W-:Y:S01]  /*ea80*/  @!P0 LEA R9, R31, UR42, 0x1 ;  /* 0x0000002a1f098c11 */ /* 0x000fe2000f8e08ff */
[----:B------:R-:W0:Y:S04]  /*ea90*/  SHFL.IDX PT, R4, R6, 0x3, 0x181f ;  /* 0x00781f0006047f89 */ /* 0x000e2800000e0000 */
[----:B------:R-:W-:Y:S04]  /*eaa0*/  @!P0 LDGSTS.E.BYPASS.LTC128B.128 [R9+0x15400], desc[UR6][R2.64], !P4 ;  /* 0x1540000002098fae */ /* 0x000fe8000e101d46 */
[----:B------:R-:W-:Y:S04]  /*eab0*/  @!P0 LDGSTS.E.BYPASS.LTC128B.128 [R9+0x19400], desc[UR6][R2.64+0x80], !P3 ;  /* 0x1940008002098fae */ /* 0x000fe8000d901d46 */
[----:B------:R-:W-:Y:S04]  /*eac0*/  @!P0 LDGSTS.E.BYPASS.LTC128B.128 [R9+0x1d400], desc[UR6][R2.64+0x100], !P2 ;  /* 0x1d40010002098fae */ /* 0x000fe8000d101d46 */
[----:B------:R1:W-:Y:S01]  /*ead0*/  @!P0 LDGSTS.E.BYPASS.LTC128B.128 [R9+0x21400], desc[UR6][R2.64+0x180], !P1 ;  /* 0x2140018002098fae */ /* 0x0003e2000c901d46 */
[----:B------:R-:W-:Y:S01]  /*eae0*/  ISETP.GE.AND P0, PT, R11, R0, PT ;  /* 0x000000000b00720c */ /* 0x000fe20003f06270 */
[----:B------:R-:W-:-:S02]  /*eaf0*/  VIADD R11, R7, 0x50 ;  /* 0x00000050070b7836 */ /* 0x000fc40000000000 */
[----:B-1----:R-:W-:Y:S01]  /*eb00*/  SHFL.IDX PT, R3, R8, 0x4, 0x181f ;  /* 0x00981f0008037f89 */ /* 0x002fe200000e0000 */
[----:B------:R-:W-:-:S09]  /*eb10*/  VIADD R9, R7, 0x40 ;  /* 0x0000004007097836 */ /* 0x000fd20000000000 */
[----:B------:R-:W-:Y:S01]  /*eb20*/  @!P0 LEA R21, R31, UR42, 0x1 ;  /* 0x0000002a1f158c11 */ /* 0x000fe2000f8e08ff */
[----:B0-----:R-:W-:Y:S01]  /*eb30*/  @!P0 IMAD.WIDE.U32 R4, R22, 0x2, R4 ;  /* 0x0000000216048825 */ /* 0x001fe200078e0004 */
        /* <DEDUP_REMOVED lines=14> */
[----:B------:R-:W-:-:S03]  /*ec20*/  ISETP.GE.AND P0, PT, R11, R0, PT ;  /* 0x000000000b00720c */ /* 0x000fc60003f06270 */
[----:B-1----:R-:W-:Y:S01]  /*ec30*/  SHFL.IDX PT, R3, R8, 0x6, 0x181f ;  /* 0x00d81f0008037f89 */ /* 0x002fe200000e0000 */
[----:B------:R-:W-:-:S09]  /*ec40*/  VIADD R9, R7, 0x60 ;  /* 0x0000006007097836 */ /* 0x000fd20000000000 */
[----:B------:R-:W-:Y:S01]  /*ec50*/  @!P0 LEA R21, R31, UR42, 0x1 ;  /* 0x0000002a1f158c11 */ /* 0x000fe2000f8e08ff */
[----:B0-----:R-:W-:Y:S01]  /*ec60*/  @!P0 IMAD.WIDE.U32 R4, R22, 0x2, R4 ;  /* 0x0000000216048825 */ /* 0x001fe200078e0004 */
[----:B------:R-:W0:Y:S04]  /*ec70*/  SHFL.IDX PT, R2, R6, 0x6, 0x181f ;  /* 0x00d81f0006027f89 */ /* 0x000e2800000e0000 */
[----:B------:R1:W-:Y:S04]  /*ec80*/  @!P0 LDGSTS.E.BYPASS.LTC128B.128 [R21+0x16c00], desc[UR6][R4.64], !P4 ;  /* 0x16c0000004158fae */ /* 0x0003e8000e101d46 */
[----:B------:R1:W-:Y:S04]  /*ec90*/  @!P0 LDGSTS.E.BYPASS.LTC128B.128 [R21+0x1ac00], desc[UR6][R4.64+0x80], !P3 ;  /* 0x1ac0008004158fae */ /* 0x0003e8000d901d46 */
[----:B------:R1:W-:Y:S04]  /*eca0*/  @!P0 LDGSTS.E.BYPASS.LTC128B.128 [R21+0x1ec00], desc[UR6][R4.64+0x100], !P2 ;  /* 0x1ec0010004158fae */ /* 0x0003e8000d101d46 */
[----:B------:R1:W-:Y:S01]  /*ecb0*/  @!P0 LDGSTS.E.BYPASS.LTC128B.128 [R21+0x22c00], desc[UR6][R4.64+0x180], !P1 ;  /* 0x22c0018004158fae */ /* 0x0003e2000c901d46 */
[----:B------:R-:W-:-:S03]  /*ecc0*/  ISETP.GE.AND P0, PT, R9, R0, PT ;  /* 0x000000000900720c */ /* 0x000fc60003f06270 */
[----:B------:R-:W2:Y:S10]  /*ecd0*/  SHFL.IDX PT, R8, R8, 0x7, 0x181f ;  /* 0x00f81f0008087f89 */ /* 0x000eb400000e0000 */
[----:B0-----:R-:W-:Y:S01]  /*ece0*/  @!P0 IMAD.WIDE.U32 R2, R22, 0x2, R2 ;  /* 0x0000000216028825 */ /* 0x001fe200078e0002 */
[----:B------:R-:W-:-:S05]  /*ecf0*/  @!P0 LEA R9, R31, UR42, 0x1 ;  /* 0x0000002a1f098c11 */ /* 0x000fca000f8e08ff */
[----:B------:R1:W-:Y:S04]  /*ed00*/  @!P0 LDGSTS.E.BYPASS.LTC128B.128 [R9+0x17400], desc[UR6][R2.64], !P4 ;  /* 0x1740000002098fae */ /* 0x0003e8000e101d46 */
[----:B------:R1:W-:Y:S04]  /*ed10*/  @!P0 LDGSTS.E.BYPASS.LTC128B.128 [R9+0x1b400], desc[UR6][R2.64+0x80], !P3 ;  /* 0x1b40008002098fae */ /* 0x0003e8000d901d46 */
[----:B------:R1:W-:Y:S04]  /*ed20*/  @!P0 LDGSTS.E.BYPASS.LTC128B.128 [R9+0x1f400], desc[UR6][R2.64+0x100], !P2 ;  /* 0x1f40010002098fae */ /* 0x0003e8000d101d46 */
[----:B--2---:R1:W-:Y:S02]  /*ed30*/  @!P0 LDGSTS.E.BYPASS.LTC128B.128 [R9+0x23400], desc[UR6][R2.64+0x180], !P1 ;  /* 0x2340018002098fae */ /* 0x0043e4000c901d46 */
.L_x_119:
[----:B------:R-:W-:Y:S01]  /*ed40*/  IADD3 R7, R7, 0x70, RZ ;  /* 0x0000007007077810 */ /* 0x000fe20007ffe0ff */
[----:B------:R-:W-:Y:S01]  /*ed50*/  BSSY B0, `(.L_x_54) ;  /* 0x000000f000007945 */ /* 0x000fe20003800000 */
[----:B-1----:R-:W-:Y:S02]  /*ed60*/  IMAD.MOV.U32 R2, RZ, RZ, R14 ;  /* 0x000000ffff027224 */ /* 0x002fe400078e000e */
[----:B------:R-:W-:Y:S01]  /*ed70*/  ISETP.GE.AND P0, PT, R7, R0, PT ;  /* 0x000000000700720c */ /* 0x000fe20003f06270 */
[----:B------:R-:W-:-:S12]  /*ed80*/  IMAD.MOV.U32 R3, RZ, RZ, R8 ;  /* 0x000000ffff037224 */ /* 0x000fd800078e0008 */
[----:B------:R-:W-:Y:S05]  /*ed90*/  @P0 BRA `(.L_x_55) ;  /* 0x0000000000280947 */ /* 0x000fea0003800000 */
[----:B------:R-:W-:Y:S01]  /*eda0*/  IMAD.WIDE.U32 R2, R22, 0x2, R2 ;  /* 0x0000000216027825 */ /* 0x000fe200078e0002 */
[----:B------:R-:W-:Y:S01]  /*edb0*/  LEA R5, R31, UR42, 0x1 ;  /* 0x0000002a1f057c11 */ /* 0x000fe2000f8e08ff */
[----:B------:R-:W-:-:S04]  /*edc0*/  ULDC.64 UR4, c[0x0][0x208] ;  /* 0x0000820000047ab9 */ /* 0x000fc80000000a00 */
[----:B------:R-:W-:Y:S01]  /*edd0*/  @!PT LDS RZ, [RZ] ;  /* 0x00000000fffff984 */ /* 0x000fe20000000800 */
[----:B------:R-:W-:Y:S01]  /*ede0*/  @!PT LDS RZ, [RZ] ;  /* 0x00000000fffff984 */ /* 0x000fe20000000800 */
[----:B------:R-:W-:Y:S01]  /*edf0*/  @!PT LDS RZ, [RZ] ;  /* 0x00000000fffff984 */ /* 0x000fe20000000800 */
[----:B------:R0:W-:Y:S04]  /*ee00*/  LDGSTS.E.BYPASS.LTC128B.128 [R5+0x17c00], desc[UR4][R2.64], !P4 ;  /* 0x17c0000002057fae */ /* 0x0001e8000e101d44 */
[----:B------:R0:W-:Y:S04]  /*ee10*/  LDGSTS.E.BYPASS.LTC128B.128 [R5+0x1bc00], desc[UR4][R2.64+0x80], !P3 ;  /* 0x1bc0008002057fae */ /* 0x0001e8000d901d44 */
[----:B------:R0:W-:Y:S04]  /*ee20*/  LDGSTS.E.BYPASS.LTC128B.128 [R5+0x1fc00], desc[UR4][R2.64+0x100], !P2 ;  /* 0x1fc0010002057fae */ /* 0x0001e8000d101d44 */
[----:B------:R0:W-:Y:S02]  /*ee30*/  LDGSTS.E.BYPASS.LTC128B.128 [R5+0x23c00], desc[UR4][R2.64+0x180], !P1 ;  /* 0x23c0018002057fae */ /* 0x0001e4000c901d44 */
.L_x_55:
[----:B------:R-:W-:Y:S05]  /*ee40*/  BSYNC B0 ;  /* 0x0000000000007941 */ /* 0x000fea0003800000 */
.L_x_54:
[----:B------:R-:W-:Y:S01]  /*ee50*/  NOP ;  /* 0x0000000000007918 */ /* 0x000fe20000000000 */
[----:B------:R-:W-:Y:S01]  /*ee60*/  SYNCS.ARRIVE.TRANS64.RED.A0T1 RZ, [UR42+0x38800], RZ ;  /* 0x038800ffffff79a7 */ /* 0x000fe2000820042a */
[----:B------:R-:W-:Y:S01]  /*ee70*/  IMAD.MOV.U32 R0, RZ, RZ, 0x1 ;  /* 0x00000001ff007424 */ /* 0x000fe200078e00ff */
[----:B------:R-:W-:Y:S04]  /*ee80*/  ARRIVES.LDGSTSBAR.64.TRANSCNT [UR42+0x38800] ;  /* 0x03880000ff0079b0 */ /* 0x000fe80008000aaa */
[----:B------:R-:W-:Y:S01]  /*ee90*/  SHF.L.U32 R0, R0, 0x1f, RZ ;  /* 0x0000001f00007819 */ /* 0x000fe200000006ff */
[----:B------:R-:W-:Y:S01]  /*eea0*/  NOP ;  /* 0x0000000000007918 */ /* 0x000fe20000000000 */
[----:B------:R-:W-:Y:S02]  /*eeb0*/  SYNCS.ARRIVE.TRANS64.A1T0 RZ, [UR42+0x38800], RZ ;  /* 0x038800ffffff79a7 */ /* 0x000fe4000810002a */
[----:B------:R-:W1:Y:S02]  /*eec0*/  SYNCS.PHASECHK.TRANS64.TRYWAIT P0, [UR42+0x38820], R0 ;  /* 0x03882000ff0075a7 */ /* 0x000e64000800016a */
[----:B-1----:R-:W-:Y:S05]  /*eed0*/  @!P0 BRA `(.L_x_56) ;  /* 0x0000003000588947 */ /* 0x002fea0003800000 */
.L_x_120:
[----:B------:R-:W-:Y:S01]  /*eee0*/  UIADD3 UR4, UR46, -0x2, URZ ;  /* 0xfffffffe2e047890 */ /* 0x000fe2000fffe03f */
[----:B------:R-:W-:Y:S01]  /*eef0*/  MOV R26, 0x1 ;  /* 0x00000001001a7802 */ /* 0x000fe20000000f00 */
[----:B------:R-:W-:Y:S02]  /*ef00*/  IMAD.MOV.U32 R21, RZ, RZ, RZ ;  /* 0x000000ffff157224 */ /* 0x000fe400078e00ff */
[----:B------:R-:W-:-:S06]  /*ef10*/  UISETP.GE.AND UP0, UPT, UR4, UR45, UPT ;  /* 0x0000002d0400728c */ /* 0x000fcc000bf06270 */
[----:B------:R-:W-:-:S13]  /*ef20*/  PLOP3.LUT P0, PT, PT, PT, UP0, 0x40, 0x0 ;  /* 0x000000000000781c */ /* 0x000fda0003f0e808 */
[----:B------:R-:W-:Y:S05]  /*ef30*/  @P0 BRA `(.L_x_57) ;  /* 0x0000001000840947 */ /* 0x000fea0003800000 */
[----:B0-----:R-:W0:Y:S01]  /*ef40*/  S2R R2, SR_TID.X ;  /* 0x0000000000027919 */ /* 0x001e220000002100 */
[----:B------:R-:W-:Y:S01]  /*ef50*/  UIADD3 UR4, UR44, 0x1, URZ ;  /* 0x000000012c047890 */ /* 0x000fe2000fffe03f */
[----:B------:R-:W-:Y:S01]  /*ef60*/  LOP3.LUT R3, RZ, UR41, RZ, 0x33, !PT ;  /* 0x00000029ff037c12 */ /* 0x000fe2000f8e33ff */
[----:B------:R-:W-:Y:S01]  /*ef70*/  BSSY B0, `(.L_x_57) ;  /* 0x000011d000007945 */ /* 0x000fe20003800000 */
[----:B------:R-:W-:Y:S01]  /*ef80*/  MOV R23, 0x1 ;  /* 0x0000000100177802 */ /* 0x000fe20000000f00 */
[----:B------:R-:W-:Y:S01]  /*ef90*/  UIMAD UR4, UR4, UR38, URZ ;  /* 0x00000026040472a4 */ /* 0x000fe2000f8e023f */
[----:B------:R-:W-:-:S05]  /*efa0*/  IMAD.MOV.U32 R20, RZ, RZ, RZ ;  /* 0x000000ffff147224 */ /* 0x000fca00078e00ff */
[----:B------:R-:W-:Y:S01]  /*efb0*/  LOP3.LUT R0, RZ, UR4, RZ, 0x33, !PT ;  /* 0x00000004ff007c12 */ /* 0x000fe2000f8e33ff */
[----:B------:R-:W-:Y:S02]  /*efc0*/  ULDC UR4, c[0x0][0x2f4] ;  /* 0x0000bd0000047ab9 */ /* 0x000fe40000000800 */
[----:B------:R-:W-:Y:S02]  /*efd0*/  ISETP.GE.AND P4, PT, R22, UR4, PT ;  /* 0x0000000416007c0c */ /* 0x000fe4000bf86270 */
[----:B------:R-:W-:Y:S02]  /*efe0*/  VIMNMX R0, R0, R3, !PT ;  /* 0x0000000300007248 */ /* 0x000fe40007fe0100 */
[----:B------:R-:W-:Y:S02]  /*eff0*/  ISETP.GE.AND P3, PT, R37, UR4, PT ;  /* 0x0000000425007c0c */ /* 0x000fe4000bf66270 */
[----:B------:R-:W-:Y:S02]  /*f000*/  IADD3 R30, -R0, -0x2, RZ ;  /* 0xfffffffe001e7810 */ /* 0x000fe40007ffe1ff */
[----:B------:R-:W-:-:S02]  /*f010*/  ISETP.GE.AND P2, PT, R36, UR4, PT ;  /* 0x0000000424007c0c */ /* 0x000fc4000bf46270 */
[----:B------:R-:W-:Y:S02]  /*f020*/  ISETP.GE.AND P1, PT, R35, UR4, PT ;  /* 0x0000000423007c0c */ /* 0x000fe4000bf26270 */
[----:B0-----:R-:W-:-:S04]  /*f030*/  LOP3.LUT R2, R2, 0x7f, RZ, 0xc0, !PT ;  /* 0x0000007f02027812 */ /* 0x001fc800078ec0ff */
[----:B------:R-:W-:-:S04]  /*f040*/  SHF.R.U32.HI R2, RZ, 0x3, R2 ;  /* 0x00000003ff027819 */ /* 0x000fc80000011602 */
[----:B------:R-:W-:Y:S02]  /*f050*/  IADD3 R19, R24, R19, R2 ;  /* 0x0000001318137210 */ /* 0x000fe40007ffe002 */
[----:B------:R-:W-:Y:S01]  /*f060*/  IADD3 R5, -R2, UR40, RZ ;  /* 0x0000002802057c10 */ /* 0x000fe2000fffe1ff */
[----:B------:R-:W-:Y:S02]  /*f070*/  IMAD.SHL.U32 R2, R22, 0x2, RZ ;  /* 0x0000000216027824 */ /* 0x000fe400078e00ff */
[----:B------:R-:W-:Y:S02]  /*f080*/  VIADD R19, R19, 0xffffff10 ;  /* 0xffffff1013137836 */ /* 0x000fe40000000000 */
[C---:B------:R-:W-:Y:S02]  /*f090*/  IMAD R5, R0.reuse, 0x50, R5 ;  /* 0x0000005000057824 */ /* 0x040fe400078e0205 */
[----:B------:R-:W-:Y:S02]  /*f0a0*/  IMAD R10, R0, -0x50, R19 ;  /* 0xffffffb0000a7824 */ /* 0x000fe400078e0213 */
[----:B------:R-:W-:-:S07]  /*f0b0*/  VIADD R0, R5, 0xa0 ;  /* 0x000000a005007836 */ /* 0x000fce0000000000 */
.L_x_70:
[----:B------:R-:W2:Y:S01]  /*f0c0*/  LDL R8, [R1] ;  /* 0x0000000001087983 */ /* 0x000ea20000100800 */
[----:B------:R-:W0:Y:S01]  /*f0d0*/  LDC R3, c[0x0][0x430] ;  /* 0x00010c00ff037b82 */ /* 0x000e220000000800 */
[----:B------:R-:W1:Y:S01]  /*f0e0*/  S2R R2, SR_TID.X ;  /* 0x0000000000027919 */ /* 0x000e620000002100 */
[----:B------:R-:W3:Y:S01]  /*f0f0*/  S2R R4, SR_TID.X ;  /* 0x0000000000047919 */ /* 0x000ee20000002100 */
[----:B0-----:R-:W-:Y:S01]  /*f100*/  ISETP.NE.AND P0, PT, R3, 0x1, PT ;  /* 0x000000010300780c */ /* 0x001fe20003f05270 */
[----:B-1----:R-:W-:-:S12]  /*f110*/  IMAD.SHL.U32 R2, R2, 0x10, RZ ;  /* 0x0000001002027824 */ /* 0x002fd800078e00ff */
[----:B------:R-:W0:Y:S01]  /*f120*/  @P0 LDC R3, c[0x0][0x434] ;  /* 0x00010d00ff030b82 */ /* 0x000e220000000800 */
[----:B---3--:R-:W-:Y:S02]  /*f130*/  LOP3.LUT R4, R4, 0x7f, RZ, 0xc0, !PT ;  /* 0x0000007f04047812 */ /* 0x008fe400078ec0ff */
[----:B------:R-:W-:Y:S02]  /*f140*/  LOP3.LUT R2, R2, 0x70, RZ, 0xc0, !PT ;  /* 0x0000007002027812 */ /* 0x000fe400078ec0ff */
[----:B------:R-:W-:-:S03]  /*f150*/  SHF.R.U32.HI R4, RZ, 0x3, R4 ;  /* 0x00000003ff047819 */ /* 0x000fc60000011604 */
[----:B------:R-:W1:Y:S01]  /*f160*/  @P0 LDC R5, c[0x0][0x438] ;  /* 0x00010e00ff050b82 */ /* 0x000e620000000800 */
[----:B------:R-:W-:-:S04]  /*f170*/  LOP3.LUT R2, R2, R4, RZ, 0xfc, !PT ;  /* 0x0000000402027212 */ /* 0x000fc800078efcff */
[----:B------:R-:W-:-:S13]  /*f180*/  ISETP.GT.U32.AND P6, PT, R2, 0x4f, PT ;  /* 0x0000004f0200780c */ /* 0x000fda0003fc4070 */
[----:B------:R-:W2:Y:S01]  /*f190*/  @!P6 LDC.64 R6, c[0x0][0x428] ;  /* 0x00010a00ff06eb82 */ /* 0x000ea20000000a00 */
[----:B0-----:R-:W-:Y:S01]  /*f1a0*/  @P0 IMAD.HI.U32 R2, R10, R3, RZ ;  /* 0x000000030a020227 */ /* 0x001fe200078e00ff */
[----:B------:R-:W-:-:S04]  /*f1b0*/  MOV R9, R10 ;  /* 0x0000000a00097202 */ /* 0x000fc80000000f00 */
[----:B-1----:R-:W-:Y:S02]  /*f1c0*/  @P0 SHF.R.U32.HI R9, RZ, R5, R2 ;  /* 0x00000005ff090219 */ /* 0x002fe40000011602 */
[----:B------:R-:W0:Y:S02]  /*f1d0*/  @!P6 LDC.64 R4, c[0x0][0x418] ;  /* 0x00010600ff04eb82 */ /* 0x000e240000000a00 */
[----:B------:R-:W-:Y:S02]  /*f1e0*/  @!P6 SHF.R.S32.HI R3, RZ, 0x1f, R9 ;  /* 0x0000001fff03e819 */ /* 0x000fe40000011409 */
[----:B------:R-:W-:Y:S01]  /*f1f0*/  LOP3.LUT P5, RZ, R16, 0x20, RZ, 0xc0, !PT ;  /* 0x0000002010ff7812 */ /* 0x000fe200078ac0ff */
[----:B------:R-:W-:Y:S01]  /*f200*/  VIADD R21, R20, 0x1 ;  /* 0x0000000114157836 */ /* 0x000fe20000000000 */
[----:B------:R-:W-:Y:S01]  /*f210*/  ULDC.64 UR4, c[0x0][0x208] ;  /* 0x0000820000047ab9 */ /* 0x000fe20000000a00 */
[----:B--2---:R-:W-:-:S04]  /*f220*/  @!P6 IMAD R2, R8, R6, RZ ;  /* 0x000000060802e224 */ /* 0x004fc800078e02ff */
[----:B------:R-:W-:Y:S02]  /*f230*/  @!P6 IMAD R7, R34, R7, R2 ;  /* 0x000000072207e224 */ /* 0x000fe400078e0202 */
[----:B------:R-:W-:-:S04]  /*f240*/  @!P6 IMAD.MOV.U32 R2, RZ, RZ, R9 ;  /* 0x000000ffff02e224 */ /* 0x000fc800078e0009 */
[----:B------:R-:W-:-:S04]  /*f250*/  @!P6 IMAD.WIDE.U32 R2, R34, R6, R2 ;  /* 0x000000062202e225 */ /* 0x000fc800078e0002 */
[----:B------:R-:W-:Y:S01]  /*f260*/  @!P6 IMAD.IADD R3, R7, 0x1, R3 ;  /* 0x000000010703e824 */ /* 0x000fe200078e0203 */
[C---:B0-----:R-:W-:Y:S02]  /*f270*/  @!P6 LEA R4, P0, R2.reuse, R4, 0x2 ;  /* 0x000000040204e211 */ /* 0x041fe400078010ff */
[----:B------:R-:W-:Y:S02]  /*f280*/  MOV R8, RZ ;  /* 0x000000ff00087202 */ /* 0x000fe40000000f00 */
[----:B------:R-:W-:Y:S02]  /*f290*/  @!P6 LEA.HI.X R5, R2, R5, R3, 0x2, P0 ;  /* 0x000000050205e211 */ /* 0x000fe400000f1403 */
[----:B------:R-:W-:-:S03]  /*f2a0*/  ISETP.NE.AND P0, PT, R21, 0x2, PT ;  /* 0x000000021500780c */ /* 0x000fc60003f05270 */
[----:B------:R0:W5:Y:S01]  /*f2b0*/  @!P6 LDG.E R8, desc[UR4][R4.64] ;  /* 0x000000040408e981 */ /* 0x000162000c1e1900 */
[----:B------:R-:W-:Y:S02]  /*f2c0*/  SEL R26, RZ, 0x1, P0 ;  /* 0x00000001ff1a7807 */ /* 0x000fe40000000000 */
[----:B------:R-:W-:Y:S02]  /*f2d0*/  SEL R21, R21, RZ, P0 ;  /* 0x000000ff15157207 */ /* 0x000fe40000000000 */
[----:B------:R-:W-:Y:S01]  /*f2e0*/  LOP3.LUT R26, R23, R26, RZ, 0x3c, !PT ;  /* 0x0000001a171a7212 */ /* 0x000fe200078e3cff */
[----:B------:R-:W-:Y:S06]  /*f2f0*/  @!P5 BRA `(.L_x_58) ;  /* 0x000000000004d947 */ /* 0x000fec0003800000 */
[----:B------:R-:W-:Y:S01]  /*f300*/  BPT.TRAP 0x1 ;  /* 0x000000040000795c */ /* 0x000fe20000300000 */
.L_x_58:
[----:B------:R-:W-:Y:S01]  /*f310*/  LEA R19, R21, UR42, 0x3 ;  /* 0x0000002a15137c11 */ /* 0x000fe2000f8e18ff */
[----:B------:R-:W-:Y:S01]  /*f320*/  BSSY B1, `(.L_x_59) ;  /* 0x0000004000017945 */ /* 0x000fe20003800000 */
[----:B------:R-:W-:-:S04]  /*f330*/  SHF.L.U32 R2, R26, 0x1f, RZ ;  /* 0x0000001f1a027819 */ /* 0x000fc800000006ff */
[----:B------:R-:W1:Y:S02]  /*f340*/  SYNCS.PHASECHK.TRANS64.TRYWAIT P0, [R19+URZ+0x38840], R2 ;  /* 0x03884002130075a7 */ /* 0x000e64000800017f */
[----:B-1----:R-:W-:Y:S05]  /*f350*/  @!P0 BRA `(.L_x_60) ;  /* 0x0000002c00508947 */ /* 0x002fea0003800000 */
.L_x_121:
[----:B------:R-:W-:Y:S05]  /*f360*/  BSYNC B1 ;  /* 0x0000000000017941 */ /* 0x000fea0003800000 */
.L_x_59:
[----:B------:R-:W-:Y:S01]  /*f370*/  ULDC UR4, c[0x0][0x430] ;  /* 0x00010c0000047ab9 */ /* 0x000fe20000000800 */
[----:B-----5:R-:W-:Y:S01]  /*f380*/  SHF.R.S32.HI R29, RZ, 0x1f, R8 ;  /* 0x0000001fff1d7819 */ /* 0x020fe20000011408 */
[----:B------:R-:W-:Y:S01]  /*f390*/  UIADD3 UR4, -UR4, URZ, URZ ;  /* 0x0000003f04047290 */ /* 0x000fe2000fffe13f */
[----:B------:R-:W-:Y:S01]  /*f3a0*/  R2UR UR6, R33 ;  /* 0x00000000210672ca */ /* 0x000fe200000e0000 */
[----:B------:R-:W-:Y:S01]  /*f3b0*/  IMAD R25, R21, 0x5000, R31 ;  /* 0x0000500015197824 */ /* 0x000fe200078e021f */
[----:B------:R-:W-:-:S03]  /*f3c0*/  LOP3.LUT P5, RZ, R16, 0x2, RZ, 0xc0, !PT ;  /* 0x0000000210ff7812 */ /* 0x000fc600078ac0ff */
[----:B------:R-:W-:Y:S01]  /*f3d0*/  IMAD R9, R9, UR4, R10 ;  /* 0x0000000409097c24 */ /* 0x000fe2000f8e020a */
[----:B------:R-:W-:-:S04]  /*f3e0*/  ULDC.64 UR4, c[0x0][0x300] ;  /* 0x0000c00000047ab9 */ /* 0x000fc80000000a00 */
[----:B------:R-:W-:-:S05]  /*f3f0*/  SHF.R.S32.HI R28, RZ, 0x1f, R9 ;  /* 0x0000001fff1c7819 */ /* 0x000fca0000011409 */
[----:B-1----:R-:W-:-:S04]  /*f400*/  IMAD R2, R28, UR4, RZ ;  /* 0x000000041c027c24 */ /* 0x002fc8000f8e02ff */
[C---:B0-----:R-:W-:Y:S02]  /*f410*/  IMAD R5, R9.reuse, UR5, R2 ;  /* 0x0000000509057c24 */ /* 0x041fe4000f8e0202 */
[----:B------:R-:W-:Y:S01]  /*f420*/  IMAD.WIDE.U32 R2, R9, UR4, RZ ;  /* 0x0000000409027c25 */ /* 0x000fe2000f8e00ff */
[----:B------:R-:W-:-:S03]  /*f430*/  ULDC.64 UR4, c[0x0][0x310] ;  /* 0x0000c40000047ab9 */ /* 0x000fc60000000a00 */
        /* <DEDUP_REMOVED lines=13> */
[----:B------:R-:W-:-:S03]  /*f510*/  UMOV UR4, 0xffffffff ;  /* 0xffffffff00047882 */ /* 0x000fc60000000000 */
[----:B------:R-:W-:Y:S01]  /*f520*/  LEA.HI.X R27, R2, UR7, R27, 0x1, P0 ;  /* 0x00000007021b7c11 */ /* 0x000fe200080f0c1b */
[----:B------:R-:W-:Y:S06]  /*f530*/  BRA.DIV UR4, `(.L_x_61) ;  /* 0x0000002a04ec7947 */ /* 0x000fec000b800000 */
[----:B------:R-:W0:Y:S01]  /*f540*/  SHFL.IDX PT, R14, R24, RZ, 0x181f ;  /* 0x00181fff180e7589 */ /* 0x000e2200000e0000 */
[----:B------:R-:W-:Y:S01]  /*f550*/  IMAD.SHL.U32 R12, R22, 0x2, RZ ;  /* 0x00000002160c7824 */ /* 0x000fe200078e00ff */
[----:B------:R-:W-:Y:S01]  /*f560*/  LOP3.LUT R16, R16, 0xffffff7f, RZ, 0xc0, !PT ;  /* 0xffffff7f10107812 */ /* 0x000fe200078ec0ff */
[----:B------:R-:W-:Y:S01]  /*f570*/  ULDC.64 UR4, c[0x0][0x208] ;  /* 0x0000820000047ab9 */ /* 0x000fe20000000a00 */
[----:B------:R-:W1:Y:S01]  /*f580*/  SHFL.IDX PT, R3, R27, RZ, 0x181f ;  /* 0x00181fff1b037589 */ /* 0x000e6200000e0000 */
[----:B------:R-:W-:Y:S02]  /*f590*/  LEA R25, R25, UR42, 0x1 ;  /* 0x0000002a19197c11 */ /* 0x000fe4000f8e08ff */
[----:B------:R-:W-:Y:S01]  /*f5a0*/  @P1 LOP3.LUT R16, R16, 0x80, RZ, 0xfc, !PT ;  /* 0x0000008010101812 */ /* 0x000fe200078efcff */
[----:B------:R-:W2:Y:S03]  /*f5b0*/  SHFL.IDX PT, R11, R24, 0x1, 0x181f ;  /* 0x00381f00180b7f89 */ /* 0x000ea600000e0000 */
[C---:B------:R-:W-:Y:S01]  /*f5c0*/  LOP3.LUT P1, RZ, R16.reuse, 0x8, RZ, 0xc0, !PT ;  /* 0x0000000810ff7812 */ /* 0x040fe2000782c0ff */
[----:B------:R-:W3:Y:S01]  /*f5d0*/  SHFL.IDX PT, R5, R27, 0x1, 0x181f ;  /* 0x00381f001b057f89 */ /* 0x000ee200000e0000 */
[----:B------:R-:W-:-:S03]  /*f5e0*/  LOP3.LUT P6, RZ, R16, 0x4, RZ, 0xc0, !PT ;  /* 0x0000000410ff7812 */ /* 0x000fc600078cc0ff */
[----:B------:R-:W-:Y:S01]  /*f5f0*/  SHFL.IDX PT, R32, R27, 0x3, 0x181f ;  /* 0x00781f001b207f89 */ /* 0x000fe200000e0000 */
[----:B0-----:R-:W-:-:S03]  /*f600*/  IADD3 R2, P0, R14, R12, RZ ;  /* 0x0000000c0e027210 */ /* 0x001fc60007f1e0ff */
[----:B------:R-:W-:Y:S02]  /*f610*/  SHFL.IDX PT, R14, R24, 0x4, 0x181f ;  /* 0x00981f00180e7f89 */ /* 0x000fe400000e0000 */
[----:B-1----:R-:W-:Y:S01]  /*f620*/  IMAD.X R3, RZ, RZ, R3, P0 ;  /* 0x000000ffff037224 */ /* 0x002fe200000e0603 */
[-C--:B--2---:R-:W-:Y:S02]  /*f630*/  IADD3 R6, P0, R11, R12.reuse, RZ ;  /* 0x0000000c0b067210 */ /* 0x084fe40007f1e0ff */
[----:B------:R-:W0:Y:S03]  /*f640*/  SHFL.IDX PT, R11, R24, 0x2, 0x181f ;  /* 0x00581f00180b7f89 */ /* 0x000e2600000e0000 */
[----:B---3--:R-:W-:Y:S02]  /*f650*/  IMAD.X R7, RZ, RZ, R5, P0 ;  /* 0x000000ffff077224 */ /* 0x008fe400000e0605 */
[----:B------:R-:W1:Y:S04]  /*f660*/  SHFL.IDX PT, R5, R27, 0x2, 0x181f ;  /* 0x00581f001b057f89 */ /* 0x000e6800000e0000 */
[----:B------:R-:W-:Y:S01]  /*f670*/  SHFL.IDX PT, R27, R27, 0x4, 0x181f ;  /* 0x00981f001b1b7f89 */ /* 0x000fe200000e0000 */
[----:B0-----:R-:W-:-:S04]  /*f680*/  IADD3 R4, P0, R11, R12, RZ ;  /* 0x0000000c0b047210 */ /* 0x001fc80007f1e0ff */
[----:B-1----:R-:W-:Y:S02]  /*f690*/  IADD3.X R5, RZ, R5, RZ, P0, !PT ;  /* 0x00000005ff057210 */ /* 0x002fe400007fe4ff */
[----:B------:R-:W-:-:S13]  /*f6a0*/  LOP3.LUT P0, RZ, R16, 0x10, RZ, 0xc0, !PT ;  /* 0x0000001010ff7812 */ /* 0x000fda000780c0ff */
[----:B------:R-:W-:Y:S04]  /*f6b0*/  LDGSTS.E.BYPASS.LTC128B.128 [R25+0x24400], desc[UR4][R2.64], !P0 ;  /* 0x2440000002197fae */ /* 0x000fe8000c101d44 */
[----:B------:R-:W-:Y:S04]  /*f6c0*/  LDGSTS.E.BYPASS.LTC128B.128 [R25+0x26c00], desc[UR4][R2.64+0x80], !P1 ;  /* 0x26c0008002197fae */ /* 0x000fe8000c901d44 */
[----:B------:R-:W-:Y:S04]  /*f6d0*/  LDGSTS.E.BYPASS.LTC128B.128 [R25+0x29400], desc[UR4][R2.64+0x100], !P6 ;  /* 0x2940010002197fae */ /* 0x000fe8000f101d44 */
[----:B------:R0:W-:Y:S04]  /*f6e0*/  LDGSTS.E.BYPASS.LTC128B.128 [R25+0x2bc00], desc[UR4][R2.64+0x180], !P5 ;  /* 0x2bc0018002197fae */ /* 0x0001e8000e901d44 */
[----:B0-----:R-:W0:Y:S02]  /*f6f0*/  SHFL.IDX PT, R2, R24, 0x3, 0x181f ;  /* 0x00781f0018027f89 */ /* 0x001e2400000e0000 */
[----:B0-----:R-:W-:-:S05]  /*f700*/  IADD3 R2, P0, R2, R12, RZ ;  /* 0x0000000c02027210 */ /* 0x001fca0007f1e0ff */
[----:B------:R-:W-:Y:S01]  /*f710*/  IMAD.X R3, RZ, RZ, R32, P0 ;  /* 0x000000ffff037224 */ /* 0x000fe200000e0620 */
[----:B------:R-:W-:-:S13]  /*f720*/  LOP3.LUT P0, RZ, R16, 0x10, RZ, 0xc0, !PT ;  /* 0x0000001010ff7812 */ /* 0x000fda000780c0ff */
[----:B------:R0:W-:Y:S04]  /*f730*/  LDGSTS.E.BYPASS.LTC128B.128 [R25+0x24c00], desc[UR4][R6.64], !P0 ;  /* 0x24c0000006197fae */ /* 0x0001e8000c101d44 */
        /* <DEDUP_REMOVED lines=8> */
[----:B------:R0:W-:Y:S01]  /*f7c0*/  LDGSTS.E.BYPASS.LTC128B.128 [R25+0x28400], desc[UR4][R2.64+0x80], !P1 ;  /* 0x2840008002197fae */ /* 0x0001e2000c901d44 */
[----:B------:R-:W-:-:S03]  /*f7d0*/  LOP3.LUT P1, RZ, R16, 0x80, RZ, 0xc0, !PT ;  /* 0x0000008010ff7812 */ /* 0x000fc6000782c0ff */
[----:B------:R0:W-:Y:S04]  /*f7e0*/  LDGSTS.E.BYPASS.LTC128B.128 [R25+0x2ac00], desc[UR4][R2.64+0x100], !P6 ;  /* 0x2ac0010002197fae */ /* 0x0001e8000f101d44 */
[----:B------:R0:W-:Y:S06]  /*f7f0*/  LDGSTS.E.BYPASS.LTC128B.128 [R25+0x2d400], desc[UR4][R2.64+0x180], !P5 ;  /* 0x2d40018002197fae */ /* 0x0001ec000e901d44 */
.L_x_133:
[----:B0-----:R-:W-:Y:S01]  /*f800*/  IMAD.SHL.U32 R2, R22, 0x2, RZ ;  /* 0x0000000216027824 */ /* 0x001fe200078e00ff */
[----:B------:R-:W-:Y:S01]  /*f810*/  P2R R4, PR, RZ, 0x2 ;  /* 0x00000002ff047803 */ /* 0x000fe20000000000 */
[----:B------:R-:W-:Y:S01]  /*f820*/  ULDC.64 UR4, c[0x0][0x208] ;  /* 0x0000820000047ab9 */ /* 0x000fe20000000a00 */
[----:B------:R-:W-:Y:S02]  /*f830*/  LOP3.LUT P1, RZ, R16, 0x10, RZ, 0xc0, !PT ;  /* 0x0000001010ff7812 */ /* 0x000fe4000782c0ff */
[----:B------:R-:W-:Y:S02]  /*f840*/  IADD3 R2, P0, R14, R2, RZ ;  /* 0x000000020e027210 */ /* 0x000fe40007f1e0ff */
[----:B------:R-:W-:-:S03]  /*f850*/  LOP3.LUT P6, RZ, R16, 0x4, RZ, 0xc0, !PT ;  /* 0x0000000410ff7812 */ /* 0x000fc600078cc0ff */
[----:B------:R-:W-:Y:S01]  /*f860*/  IMAD.X R3, RZ, RZ, R27, P0 ;  /* 0x000000ffff037224 */ /* 0x000fe200000e061b */
[----:B------:R-:W-:-:S05]  /*f870*/  LOP3.LUT P0, RZ, R16, 0x8, RZ, 0xc0, !PT ;  /* 0x0000000810ff7812 */ /* 0x000fca000780c0ff */
[----:B------:R-:W-:Y:S01]  /*f880*/  @!PT LDS RZ, [RZ] ;  /* 0x00000000fffff984 */ /* 0x000fe20000000800 */
[----:B------:R-:W-:Y:S01]  /*f890*/  @!PT LDS RZ, [RZ] ;  /* 0x00000000fffff984 */ /* 0x000fe20000000800 */
[----:B------:R-:W-:Y:S01]  /*f8a0*/  @!PT LDS RZ, [RZ] ;  /* 0x00000000fffff984 */ /* 0x000fe20000000800 */
[----:B------:R0:W-:Y:S01]  /*f8b0*/  LDGSTS.E.BYPASS.LTC128B.128 [R25+0x26400], desc[UR4][R2.64], !P1 ;  /* 0x2640000002197fae */ /* 0x0001e2000c901d44 */
[----:B------:R-:W-:-:S07]  /*f8c0*/  ISETP.NE.AND P1, PT, R4, RZ, PT ;  /* 0x000000ff0400720c */ /* 0x000fce0003f25270 */
[----:B------:R0:W-:Y:S01]  /*f8d0*/  LDGSTS.E.BYPASS.LTC128B.128 [R25+0x28c00], desc[UR4][R2.64+0x80], !P0 ;  /* 0x28c0008002197fae */ /* 0x0001e2000c101d44 */
[----:B------:R-:W-:-:S03]  /*f8e0*/  PLOP3.LUT P0, PT, PT, PT, PT, 0x80, 0x0 ;  /* 0x000000000000781c */ /* 0x000fc60003f0f070 */
[----:B------:R0:W-:Y:S04]  /*f8f0*/  LDGSTS.E.BYPASS.LTC128B.128 [R25+0x2b400], desc[UR4][R2.64+0x100], !P6 ;  /* 0x2b40010002197fae */ /* 0x0001e8000f101d44 */
[----:B------:R0:W-:Y:S01]  /*f900*/  LDGSTS.E.BYPASS.LTC128B.128 [R25+0x2dc00], desc[UR4][R2.64+0x180], !P5 ;  /* 0x2dc0018002197fae */ /* 0x0001e2000e901d44 */
[----:B------:R-:W-:-:S05]  /*f910*/  NOP ;  /* 0x0000000000007918 */ /* 0x000fca0000000000 */
.L_x_62:
[----:B------:R-:W-:Y:S02]  /*f920*/  PLOP3.LUT P5, PT, P5, P0, PT, 0xa2, 0x0 ;  /* 0x000000000000781c */ /* 0x000fe40002fa1472 */
[----:B------:R-:W-:-:S08]  /*f930*/  @P0 R2UR P5, UR4, R19 ;  /* 0x00000000130402ca */ /* 0x000fd000000a0000 */
[----:B------:R-:W-:-:S05]  /*f940*/  @P0 PLOP3.LUT P0, PT, P5, PT, PT, 0x80, 0x0 ;  /* 0x000000000000081c */ /* 0x000fca0002f0f070 */
[----:B------:R-:W-:Y:S01]  /*f950*/  @!P5 SYNCS.ARRIVE.TRANS64.RED.A0T1 RZ, [UR4+0x38830], RZ ;  /* 0x038830ffffffd9a7 */ /* 0x000fe20008200404 */
[----:B------:R-:W-:Y:S07]  /*f960*/  @!P5 ARRIVES.LDGSTSBAR.64.TRANSCNT [UR4+0x38830] ;  /* 0x03883000ff00d9b0 */ /* 0x000fee0008000a84 */
[----:B------:R-:W-:Y:S05]  /*f970*/  @P0 BRA.U.ANY `(.L_x_62) ;  /* 0xfffffffd00e80947 */ /* 0x000fea000393ffff */
[----:B------:R-:W-:Y:S01]  /*f980*/  NOP ;  /* 0x0000000000007918 */ /* 0x000fe20000000000 */
[----:B------:R-:W-:-:S13]  /*f990*/  LOP3.LUT P6, RZ, R16, 0x20, RZ, 0xc0, !PT ;  /* 0x0000002010ff7812 */ /* 0x000fda00078cc0ff */
[----:B------:R-:W-:Y:S05]  /*f9a0*/  @!P6 BRA `(.L_x_63) ;  /* 0x000000000004e947 */ /* 0x000fea0003800000 */
[----:B------:R-:W-:Y:S01]  /*f9b0*/  BPT.TRAP 0x1 ;  /* 0x000000040000795c */ /* 0x000fe20000300000 */
.L_x_63:
[----:B------:R1:W-:Y:S01]  /*f9c0*/  SYNCS.ARRIVE.TRANS64.A1T0 RZ, [R19+URZ+0x38830], RZ ;  /* 0x038830ff13ff79a7 */ /* 0x0003e2000810003f */
[----:B------:R-:W-:Y:S05]  /*f9d0*/  @!P6 BRA `(.L_x_64) ;  /* 0x000000000004e947 */ /* 0x000fea0003800000 */
[----:B------:R-:W-:Y:S01]  /*f9e0*/  BPT.TRAP 0x1 ;  /* 0x000000040000795c */ /* 0x000fe20000300000 */
.L_x_64:
[----:B0-----:R-:W-:Y:S01]  /*f9f0*/  SHF.L.U32 R3, R23, 0x1f, RZ ;  /* 0x0000001f17037819 */ /* 0x001fe200000006ff */
[----:B------:R-:W-:Y:S01]  /*fa00*/  BSSY B1, `(.L_x_65) ;  /* 0x0000004000017945 */ /* 0x000fe20003800000 */
[----:B------:R-:W-:-:S04]  /*fa10*/  LEA R4, R20, UR42, 0x3 ;  /* 0x0000002a14047c11 */ /* 0x000fc8000f8e18ff */
[----:B------:R-:W0:Y:S02]  /*fa20*/  SYNCS.PHASECHK.TRANS64.TRYWAIT P0, [R4+URZ+0x38860], R3 ;  /* 0x03886003040075a7 */ /* 0x000e24000800017f */
[----:B0-----:R-:W-:Y:S05]  /*fa30*/  @!P0 BRA `(.L_x_66) ;  /* 0x0000002c00788947 */ /* 0x001fea0003800000 */
.L_x_134:
[----:B------:R-:W-:Y:S05]  /*fa40*/  BSYNC B1 ;  /* 0x0000000000017941 */ /* 0x000fea0003800000 */
.L_x_65:
[----:B------:R-:W-:Y:S01]  /*fa50*/  UMOV UR4, 0xffffffff ;  /* 0xffffffff00047882 */ /* 0x000fe20000000000 */
[----:B------:R-:W-:Y:S01]  /*fa60*/  IMAD R5, R20, 0x5000, R31 ;  /* 0x0000500014057824 */ /* 0x000fe200078e021f */
[----:B------:R-:W-:Y:S01]  /*fa70*/  SHF.L.U32 R6, R22, 0x1, RZ ;  /* 0x0000000116067819 */ /* 0x000fe200000006ff */
[----:B------:R-:W-:Y:S06]  /*fa80*/  BRA.DIV UR4, `(.L_x_67) ;  /* 0x0000002e04787947 */ /* 0x000fec000b800000 */
[----:B------:R-:W2:Y:S01]  /*fa90*/  SHFL.IDX PT, R14, R17, RZ, 0x181f ;  /* 0x00181fff110e7589 */ /* 0x000ea200000e0000 */
[----:B------:R-:W-:Y:S01]  /*faa0*/  LEA R5, R5, UR42, 0x1 ;  /* 0x0000002a05057c11 */ /* 0x000fe2000f8e08ff */
[----:B------:R-:W-:Y:S02]  /*fab0*/  ULDC.64 UR4, c[0x0][0x208] ;  /* 0x0000820000047ab9 */ /* 0x000fe40000000a00 */
[----:B0-----:R-:W0:Y:S01]  /*fac0*/  SHFL.IDX PT, R3, R18, RZ, 0x181f ;  /* 0x00181fff12037589 */ /* 0x001e2200000e0000 */
[----:B--2---:R-:W-:-:S03]  /*fad0*/  IADD3 R2, P0, R14, R6, RZ ;  /* 0x000000060e027210 */ /* 0x004fc60007f1e0ff */
[----:B------:R-:W2:Y:S02]  /*fae0*/  SHFL.IDX PT, R14, R17, 0x1, 0x181f ;  /* 0x00381f00110e7f89 */ /* 0x000ea400000e0000 */
[----:B0-----:R-:W-:Y:S01]  /*faf0*/  IMAD.X R3, RZ, RZ, R3, P0 ;  /* 0x000000ffff037224 */ /* 0x001fe200000e0603 */
[----:B------:R-:W-:-:S13]  /*fb00*/  ISETP.LT.OR P0, PT, R0, 0x1, P4 ;  /* 0x000000010000780c */ /* 0x000fda0002701670 */
[----:B------:R-:W-:Y:S01]  /*fb10*/  LDGSTS.E.BYPASS.LTC128B.128 [R5+0x400], desc[UR4][R2.64], !P0 ;  /* 0x0040000002057fae */ /* 0x000fe2000c101d44 */
[----:B------:R-:W-:-:S13]  /*fb20*/  ISETP.LT.OR P0, PT, R0, 0x1, P3 ;  /* 0x000000010000780c */ /* 0x000fda0001f01670 */
[----:B------:R-:W-:Y:S01]  /*fb30*/  LDGSTS.E.BYPASS.LTC128B.128 [R5+0x2c00], desc[UR4][R2.64+0x80], !P0 ;  /* 0x02c0008002057fae */ /* 0x000fe2000c101d44 */
[----:B------:R-:W-:-:S13]  /*fb40*/  ISETP.LT.OR P0, PT, R0, 0x1, P2 ;  /* 0x000000010000780c */ /* 0x000fda0001701670 */
[----:B------:R-:W-:Y:S01]  /*fb50*/  LDGSTS.E.BYPASS.LTC128B.128 [R5+0x5400], desc[UR4][R2.64+0x100], !P0 ;  /* 0x0540010002057fae */ /* 0x000fe2000c101d44 */
[----:B------:R-:W-:-:S13]  /*fb60*/  ISETP.LT.OR P0, PT, R0, 0x1, P1 ;  /* 0x000000010000780c */ /* 0x000fda0000f01670 */
[----:B------:R0:W-:Y:S04]  /*fb70*/  LDGSTS.E.BYPASS.LTC128B.128 [R5+0x7c00], desc[UR4][R2.64+0x180], !P0 ;  /* 0x07c0018002057fae */ /* 0x0001e8000c101d44 */
[----:B0-----:R-:W0:Y:S01]  /*fb80*/  SHFL.IDX PT, R3, R18, 0x1, 0x181f ;  /* 0x00381f0012037f89 */ /* 0x001e2200000e0000 */
        /* <DEDUP_REMOVED lines=25> */
[----:B------:R-:W2:Y:S04]  /*fd20*/  SHFL.IDX PT, R18, R18, 0x4, 0x181f ;  /* 0x00981f0012127f89 */ /* 0x000ea800000e0000 */
[----:B------:R3:W4:Y:S01]  /*fd30*/  SHFL.IDX PT, R14, R17, 0x4, 0x181f ;  /* 0x00981f00110e7f89 */ /* 0x00072200000e0000 */
[----:B0-----:R-:W-:Y:S02]  /*fd40*/  IADD3.X R3, RZ, R3, RZ, P0, !PT ;  /* 0x00000003ff037210 */ /* 0x001fe400007fe4ff */
[----:B------:R-:W-:-:S13]  /*fd50*/  ISETP.LT.OR P0, PT, R0, 0x31, P4 ;  /* 0x000000310000780c */ /* 0x000fda0002701670 */
[----:B------:R3:W-:Y:S01]  /*fd60*/  LDGSTS.E.BYPASS.LTC128B.128 [R5+0x1c00], desc[UR4][R2.64], !P0 ;  /* 0x01c0000002057fae */ /* 0x0007e2000c101d44 */
[----:B------:R-:W-:-:S13]  /*fd70*/  ISETP.LT.OR P0, PT, R0, 0x31, P3 ;  /* 0x000000310000780c */ /* 0x000fda0001f01670 */
[----:B------:R3:W-:Y:S01]  /*fd80*/  LDGSTS.E.BYPASS.LTC128B.128 [R5+0x4400], desc[UR4][R2.64+0x80], !P0 ;  /* 0x0440008002057fae */ /* 0x0007e2000c101d44 */
[----:B------:R-:W-:-:S13]  /*fd90*/  ISETP.LT.OR P0, PT, R0, 0x31, P2 ;  /* 0x000000310000780c */ /* 0x000fda0001701670 */
[----:B------:R3:W-:Y:S01]  /*fda0*/  LDGSTS.E.BYPASS.LTC128B.128 [R5+0x6c00], desc[UR4][R2.64+0x100], !P0 ;  /* 0x06c0010002057fae */ /* 0x0007e2000c101d44 */
[----:B------:R-:W-:-:S13]  /*fdb0*/  ISETP.LT.OR P0, PT, R0, 0x31, P1 ;  /* 0x000000310000780c */ /* 0x000fda0000f01670 */
[----:B--2-4-:R3:W-:Y:S02]  /*fdc0*/  LDGSTS.E.BYPASS.LTC128B.128 [R5+0x9400], desc[UR4][R2.64+0x180], !P0 ;  /* 0x0940018002057fae */ /* 0x0147e4000c101d44 */
.L_x_146:
[----:B---3--:R-:W-:Y:S01]  /*fdd0*/  IADD3 R2, P0, R14, R6, RZ ;  /* 0x000000060e027210 */ /* 0x008fe20007f1e0ff */
[----:B------:R-:W-:-:S04]  /*fde0*/  ULDC.64 UR4, c[0x0][0x208] ;  /* 0x0000820000047ab9 */ /* 0x000fc80000000a00 */
[----:B------:R-:W-:Y:S01]  /*fdf0*/  IMAD.X R3, RZ, RZ, R18, P0 ;  /* 0x000000ffff037224 */ /* 0x000fe200000e0612 */
[----:B------:R-:W-:-:S13]  /*fe00*/  ISETP.LT.OR P0, PT, R0, 0x41, P4 ;  /* 0x000000410000780c */ /* 0x000fda0002701670 */
[----:B------:R-:W-:Y:S01]  /*fe10*/  @!PT LDS RZ, [RZ] ;  /* 0x00000000fffff984 */ /* 0x000fe20000000800 */
[----:B------:R-:W-:Y:S01]  /*fe20*/  @!PT LDS RZ, [RZ] ;  /* 0x00000000fffff984 */ /* 0x000fe20000000800 */
[----:B------:R-:W-:Y:S01]  /*fe30*/  @!PT LDS RZ, [RZ] ;  /* 0x00000000fffff984 */ /* 0x000fe20000000800 */
[----:B------:R-:W-:Y:S01]  /*fe40*/  LDGSTS.E.BYPASS.LTC128B.128 [R5+0x2400], desc[UR4][R2.64], !P0 ;  /* 0x0240000002057fae */ /* 0x000fe2000c101d44 */
[----:B------:R-:W-:-:S13]  /*fe50*/  ISETP.LT.OR P0, PT, R0, 0x41, P3 ;  /* 0x000000410000780c */ /* 0x000fda0001f01670 */
[----:B------:R-:W-:Y:S01]  /*fe60*/  LDGSTS.E.BYPASS.LTC128B.128 [R5+0x4c00], desc[UR4][R2.64+0x80], !P0 ;  /* 0x04c0008002057fae */ /* 0x000fe2000c101d44 */
[----:B------:R-:W-:-:S13]  /*fe70*/  ISETP.LT.OR P0, PT, R0, 0x41, P2 ;  /* 0x000000410000780c */ /* 0x000fda0001701670 */
[----:B------:R-:W-:Y:S01]  /*fe80*/  LDGSTS.E.BYPASS.LTC128B.128 [R5+0x7400], desc[UR4][R2.64+0x100], !P0 ;  /* 0x0740010002057fae */ /* 0x000fe2000c101d44 */
[----:B------:R-:W-:-:S13]  /*fe90*/  ISETP.LT.OR P0, PT, R0, 0x41, P1 ;  /* 0x000000410000780c */ /* 0x000fda0000f01670 */
[----:B------:R0:W-:Y:S01]  /*fea0*/  LDGSTS.E.BYPASS.LTC128B.128 [R5+0x9c00], desc[UR4][R2.64+0x180], !P0 ;  /* 0x09c0018002057fae */ /* 0x0001e2000c101d44 */
[----:B------:R-:W-:Y:S01]  /*feb0*/  ULDC.64 UR4, c[0x0][0x328] ;  /* 0x0000ca0000047ab9 */ /* 0x000fe20000000a00 */
[----:B------:R-:W-:Y:S01]  /*fec0*/  PLOP3.LUT P0, PT, PT, PT, PT, 0x80, 0x0 ;  /* 0x000000000000781c */ /* 0x000fe20003f0f070 */
[----:B------:R-:W-:Y:S01]  /*fed0*/  IMAD R28, R28, UR4, RZ ;  /* 0x000000041c1c7c24 */ /* 0x000fe2000f8e02ff */
[----:B------:R-:W-:-:S03]  /*fee0*/  NOP ;  /* 0x0000000000007918 */ /* 0x000fc60000000000 */
[C---:B------:R-:W-:Y:S02]  /*fef0*/  IMAD R7, R9.reuse, UR5, R28 ;  /* 0x0000000509077c24 */ /* 0x040fe4000f8e021c */
[----:B0-----:R-:W-:Y:S01]  /*ff00*/  IMAD.WIDE.U32 R2, R9, UR4, RZ ;  /* 0x0000000409027c25 */ /* 0x001fe2000f8e00ff */
[----:B------:R-:W-:-:S03]  /*ff10*/  ULDC.64 UR4, c[0x0][0x338] ;  /* 0x0000ce0000047ab9 */ /* 0x000fc60000000a00 */
[----:B------:R-:W-:Y:S02]  /*ff20*/  IMAD.IADD R3, R3, 0x1, R7 ;  /* 0x0000000103037824 */ /* 0x000fe400078e0207 */
[----:B------:R-:W-:Y:S02]  /*ff30*/  IMAD R29, R29, UR4, RZ ;  /* 0x000000041d1d7c24 */ /* 0x000fe4000f8e02ff */
[----:B------:R-:W-:-:S04]  /*ff40*/  IMAD.WIDE.U32 R2, R8, UR4, R2 ;  /* 0x0000000408027c25 */ /* 0x000fc8000f8e0002 */
[----:B------:R-:W-:-:S04]  /*ff50*/  IMAD R29, R8, UR5, R29 ;  /* 0x00000005081d7c24 */ /* 0x000fc8000f8e021d */
[----:B-1----:R-:W-:-:S07]  /*ff60*/  IMAD.IADD R19, R3, 0x1, R29 ;  /* 0x0000000103137824 */ /* 0x002fce00078e021d */
.L_x_68:
        /* <DEDUP_REMOVED lines=10> */
.L_x_69:
[----:B------:R-:W-:Y:S01]  /*10010*/  R2UR UR4, R33 ;  /* 0x00000000210472ca */ /* 0x000fe200000e0000 */
[----:B------:R-:W-:Y:S01]  /*10020*/  ULDC.64 UR6, c[0x0][0x330] ;  /* 0x0000cc0000067ab9 */ /* 0x000fe20000000a00 */
[----:B------:R-:W-:Y:S01]  /*10030*/  MOV R18, R2 ;  /* 0x0000000200127202 */ /* 0x000fe20000000f00 */
[----:B------:R-:W-:Y:S01]  /*10040*/  IMAD.U32 R3, RZ, RZ, UR6 ;  /* 0x00000006ff037e24 */ /* 0x000fe2000f8e00ff */
[----:B------:R-:W-:Y:S01]  /*10050*/  IADD3 R30, R30, -0x1, RZ ;  /* 0xffffffff1e1e7810 */ /* 0x000fe20007ffe0ff */
[----:B------:R0:W-:Y:S01]  /*10060*/  SYNCS.ARRIVE.TRANS64.A1T0 RZ, [R4+URZ+0x38850], RZ ;  /* 0x038850ff04ff79a7 */ /* 0x0001e2000810003f */
[----:B------:R-:W-:Y:S02]  /*10070*/  VIADD R0, R0, 0x50 ;  /* 0x0000005000007836 */ /* 0x000fe40000000000 */
[----:B------:R-:W-:-:S04]  /*10080*/  IMAD.WIDE.U32 R18, R3, UR39, R18 ;  /* 0x0000002703127c25 */ /* 0x000fc8000f8e0012 */
[----:B------:R-:W-:Y:S01]  /*10090*/  VIADD R10, R10, 0xffffffb0 ;  /* 0xffffffb00a0a7836 */ /* 0x000fe20000000000 */
[----:B------:R-:W-:Y:S01]  /*100a0*/  UIMAD UR4, UR4, UR6, URZ ;  /* 0x00000006040472a4 */ /* 0x000fe2000f8e023f */
[----:B------:R-:W-:Y:S02]  /*100b0*/  IMAD.MOV.U32 R23, RZ, RZ, R26 ;  /* 0x000000ffff177224 */ /* 0x000fe400078e001a */
[----:B------:R-:W-:Y:S01]  /*100c0*/  IMAD.MOV.U32 R20, RZ, RZ, R21 ;  /* 0x000000ffff147224 */ /* 0x000fe200078e0015 */
[----:B------:R-:W-:-:S03]  /*100d0*/  UIMAD UR4, UR39, UR7, UR4 ;  /* 0x00000007270472a4 */ /* 0x000fc6000f8e0204 */
[----:B------:R-:W-:Y:S02]  /*100e0*/  ULDC.64 UR6, c[0x0][0x318] ;  /* 0x0000c60000067ab9 */ /* 0x000fe40000000a00 */
[----:B------:R-:W-:Y:S01]  /*100f0*/  LEA R17, P0, R18, UR6, 0x1 ;  /* 0x0000000612117c11 */ /* 0x000fe2000f8008ff */
[----:B------:R-:W-:-:S05]  /*10100*/  VIADD R3, R19, UR4 ;  /* 0x0000000413037c36 */ /* 0x000fca0008000000 */
[----:B------:R-:W-:Y:S02]  /*10110*/  LEA.HI.X R18, R18, UR7, R3, 0x1, P0 ;  /* 0x0000000712127c11 */ /* 0x000fe400080f0c03 */
[----:B------:R-:W-:-:S13]  /*10120*/  ISETP.GT.AND P0, PT, R30, UR45, PT ;  /* 0x0000002d1e007c0c */ /* 0x000fda000bf04270 */
[----:B0-----:R-:W-:Y:S05]  /*10130*/  @P0 BRA `(.L_x_70) ;  /* 0xffffffec00e00947 */ /* 0x001fea000383ffff */
[----:B------:R-:W-:Y:S05]  /*10140*/  BSYNC B0 ;  /* 0x0000000000007941 */ /* 0x000fea0003800000 */
.L_x_57:
[----:B------:R-:W-:-:S13]  /*10150*/  LOP3.LUT P0, RZ, R16, 0x20, RZ, 0xc0, !PT ;  /* 0x0000002010ff7812 */ /* 0x000fda000780c0ff */
[----:B------:R-:W-:Y:S05]  /*10160*/  @!P0 BRA `(.L_x_71) ;  /* 0x0000000000048947 */ /* 0x000fea0003800000 */
[----:B------:R-:W-:Y:S01]  /*10170*/  BPT.TRAP 0x1 ;  /* 0x000000040000795c */ /* 0x000fe20000300000 */
.L_x_71:
[C---:B0-----:R-:W-:Y:S01]  /*10180*/  LEA R0, R21.reuse, UR42, 0x3 ;  /* 0x0000002a15007c11 */ /* 0x041fe2000f8e18ff */
[----:B------:R-:W0:Y:S01]  /*10190*/  S2R R2, SR_TID.X ;  /* 0x0000000000027919 */ /* 0x000e220000002100 */
[----:B------:R-:W-:Y:S01]  /*101a0*/  SHF.L.U32 R3, R26, 0x1f, RZ ;  /* 0x0000001f1a037819 */ /* 0x000fe200000006ff */
[----:B------:R-:W-:Y:S01]  /*101b0*/  BSSY B0, `(.L_x_72) ;  /* 0x0000009000007945 */ /* 0x000fe20003800000 */
[----:B------:R-:W-:Y:S01]  /*101c0*/  MOV R5, 0xffffffb0 ;  /* 0xffffffb000057802 */ /* 0x000fe20000000f00 */
[----:B------:R-:W-:Y:S01]  /*101d0*/  IMAD R4, R21, 0x5000, R31 ;  /* 0x0000500015047824 */ /* 0x000fe200078e021f */
[----:B------:R-:W1:Y:S03]  /*101e0*/  SYNCS.PHASECHK.TRANS64.TRYWAIT P0, [R0+URZ+0x38860], R3 ;  /* 0x03886003000075a7 */ /* 0x000e66000800017f */
[----:B------:R-:W-:Y:S01]  /*101f0*/  IMAD R5, R30, R5, UR40 ;  /* 0x000000281e057e24 */ /* 0x000fe2000f8e0205 */
[----:B0-----:R-:W-:-:S04]  /*10200*/  LOP3.LUT R2, R2, 0x7f, RZ, 0xc0, !PT ;  /* 0x0000007f02027812 */ /* 0x001fc800078ec0ff */
[----:B------:R-:W-:-:S05]  /*10210*/  SHF.R.U32.HI R2, RZ, 0x3, R2 ;  /* 0x00000003ff027819 */ /* 0x000fca0000011602 */
[----:B------:R-:W-:Y:S01]  /*10220*/  IMAD.IADD R5, R5, 0x1, -R2 ;  /* 0x0000000105057824 */ /* 0x000fe200078e0a02 */
[----:B-1----:R-:W-:Y:S06]  /*10230*/  @!P0 BRA `(.L_x_73) ;  /* 0x0000002c00588947 */ /* 0x002fec0003800000 */
.L_x_147:
[----:B------:R-:W-:Y:S05]  /*10240*/  BSYNC B0 ;  /* 0x0000000000007941 */ /* 0x000fea0003800000 */
.L_x_72:
[----:B------:R-:W-:-:S03]  /*10250*/  UMOV UR4, 0xffffffff ;  /* 0xffffffff00047882 */ /* 0x000fc60000000000 */
[----:B------:R-:W-:Y:S05]  /*10260*/  BRA.DIV UR4, `(.L_x_74) ;  /* 0x0000002e04607947 */ /* 0x000fea000b800000 */
[----:B0-----:R-:W-:Y:S01]  /*10270*/  SHFL.IDX PT, R3, R18, RZ, 0x181f ;  /* 0x00181fff12037589 */ /* 0x001fe200000e0000 */
[----:B------:R-:W-:Y:S01]  /*10280*/  ULDC UR4, c[0x0][0x2f4] ;  /* 0x0000bd0000047ab9 */ /* 0x000fe20000000800 */
[----:B------:R-:W-:Y:S01]  /*10290*/  LEA R4, R4, UR42, 0x1 ;  /* 0x0000002a04047c11 */ /* 0x000fe2000f8e08ff */
[----:B------:R-:W-:Y:S01]  /*102a0*/  ULDC.64 UR6, c[0x0][0x208] ;  /* 0x0000820000067ab9 */ /* 0x000fe20000000a00 */
[----:B------:R-:W0:Y:S01]  /*102b0*/  SHFL.IDX PT, R2, R17, RZ, 0x181f ;  /* 0x00181fff11027589 */ /* 0x000e2200000e0000 */
[----:B------:R-:W-:Y:S02]  /*102c0*/  ISETP.GE.AND P2, PT, R22, UR4, PT ;  /* 0x0000000416007c0c */ /* 0x000fe4000bf46270 */
[----:B------:R-:W-:Y:S01]  /*102d0*/  ISETP.GE.AND P3, PT, R37, UR4, PT ;  /* 0x0000000425007c0c */ /* 0x000fe2000bf66270 */
[----:B------:R-:W-:Y:S01]  /*102e0*/  SHFL.IDX PT, R6, R18, 0x1, 0x181f ;  /* 0x00381f0012067f89 */ /* 0x000fe200000e0000 */
[C---:B------:R-:W-:Y:S02]  /*102f0*/  ISETP.LT.OR P5, PT, R5.reuse, 0x1, P2 ;  /* 0x000000010500780c */ /* 0x040fe400017a1670 */
[----:B------:R-:W-:Y:S01]  /*10300*/  ISETP.LT.OR P4, PT, R5, 0x1, P3 ;  /* 0x000000010500780c */ /* 0x000fe20001f81670 */
[----:B------:R-:W1:Y:S01]  /*10310*/  SHFL.IDX PT, R14, R17, 0x1, 0x181f ;  /* 0x00381f00110e7f89 */ /* 0x000e6200000e0000 */
[----:B------:R-:W-:-:S02]  /*10320*/  ISETP.GE.AND P1, PT, R36, UR4, PT ;  /* 0x0000000424007c0c */ /* 0x000fc4000bf26270 */
[----:B------:R-:W-:Y:S01]  /*10330*/  ISETP.GE.AND P0, PT, R35, UR4, PT ;  /* 0x0000000423007c0c */ /* 0x000fe2000bf06270 */
[----:B0-----:R-:W-:-:S06]  /*10340*/  IMAD.WIDE.U32 R2, R22, 0x2, R2 ;  /* 0x0000000216027825 */ /* 0x001fcc00078e0002 */
[----:B------:R-:W-:Y:S01]  /*10350*/  LDGSTS.E.BYPASS.LTC128B.128 [R4+0x400], desc[UR6][R2.64], !P5 ;  /* 0x0040000002047fae */ /* 0x000fe2000e901d46 */
[----:B------:R-:W-:-:S03]  /*10360*/  ISETP.LT.OR P5, PT, R5, 0x1, P1 ;  /* 0x000000010500780c */ /* 0x000fc60000fa1670 */
[----:B------:R-:W-:Y:S01]  /*10370*/  LDGSTS.E.BYPASS.LTC128B.128 [R4+0x2c00], desc[UR6][R2.64+0x80], !P4 ;  /* 0x02c0008002047fae */ /* 0x000fe2000e101d46 */
[----:B------:R-:W-:-:S09]  /*10380*/  ISETP.LT.OR P4, PT, R5, 0x1, P0 ;  /* 0x000000010500780c */ /* 0x000fd20000781670 */
[----:B------:R-:W-:Y:S01]  /*10390*/  LDGSTS.E.BYPASS.LTC128B.128 [R4+0x5400], desc[UR6][R2.64+0x100], !P5 ;  /* 0x0540010002047fae */ /* 0x000fe2000e901d46 */
[----:B------:R-:W-:-:S03]  /*103a0*/  ISETP.LT.OR P5, PT, R5, 0x11, P2 ;  /* 0x000000110500780c */ /* 0x000fc600017a1670 */
[----:B------:R1:W-:Y:S01]  /*103b0*/  LDGSTS.E.BYPASS.LTC128B.128 [R4+0x7c00], desc[UR6][R2.64+0x180], !P4 ;  /* 0x07c0018002047fae */ /* 0x0003e2000e101d46 */
[----:B------:R-:W-:Y:S01]  /*103c0*/  ISETP.LT.OR P4, PT, R5, 0x11, P3 ;  /* 0x000000110500780c */ /* 0x000fe20001f81670 */
[----:B-1----:R-:W-:Y:S02]  /*103d0*/  IMAD.MOV.U32 R2, RZ, RZ, R14 ;  /* 0x000000ffff027224 */ /* 0x002fe400078e000e */
[----:B------:R-:W-:Y:S01]  /*103e0*/  IMAD.MOV.U32 R3, RZ, RZ, R6 ;  /* 0x000000ffff037224 */ /* 0x000fe200078e0006 */
[----:B------:R-:W0:Y:S01]  /*103f0*/  SHFL.IDX PT, R14, R17, 0x2, 0x181f ;  /* 0x00581f00110e7f89 */ /* 0x000e2200000e0000 */
[----:B------:R-:W-:-:S03]  /*10400*/  IMAD.WIDE.U32 R2, R22, 0x2, R2 ;  /* 0x0000000216027825 */ /* 0x000fc600078e0002 */
[----:B------:R-:W1:Y:S04]  /*10410*/  SHFL.IDX PT, R6, R18, 0x2, 0x181f ;  /* 0x00581f0012067f89 */ /* 0x000e6800000e0000 */
[----:B------:R-:W-:Y:S01]  /*10420*/  LDGSTS.E.BYPASS.LTC128B.128 [R4+0xc00], desc[UR6][R2.64], !P5 ;  /* 0x00c0000002047fae */ /* 0x000fe2000e901d46 */
[----:B------:R-:W-:-:S03]  /*10430*/  ISETP.LT.OR P5, PT, R5, 0x11, P1 ;  /* 0x000000110500780c */ /* 0x000fc60000fa1670 */
[----:B------:R-:W-:Y:S01]  /*10440*/  LDGSTS.E.BYPASS.LTC128B.128 [R4+0x3400], desc[UR6][R2.64+0x80], !P4 ;  /* 0x0340008002047fae */ /* 0x000fe2000e101d46 */
[----:B------:R-:W-:-:S09]  /*10450*/  ISETP.LT.OR P4, PT, R5, 0x11, P0 ;  /* 0x000000110500780c */ /* 0x000fd20000781670 */
[----:B------:R-:W-:Y:S01]  /*10460*/  LDGSTS.E.BYPASS.LTC128B.128 [R4+0x5c00], desc[UR6][R2.64+0x100], !P5 ;  /* 0x05c0010002047fae */ /* 0x000fe2000e901d46 */
[----:B------:R-:W-:-:S03]  /*10470*/  ISETP.LT.OR P5, PT, R5, 0x21, P2 ;  /* 0x000000210500780c */ /* 0x000fc600017a1670 */
[----:B------:R0:W-:Y:S01]  /*10480*/  LDGSTS.E.BYPASS.LTC128B.128 [R4+0x8400], desc[UR6][R2.64+0x180], !P4 ;  /* 0x0840018002047fae */ /* 0x0001e2000e101d46 */
[C---:B------:R-:W-:Y:S02]  /*10490*/  ISETP.LT.OR P4, PT, R5.reuse, 0x21, P3 ;  /* 0x000000210500780c */ /* 0x040fe40001f81670 */
[----:B0-----:R-:W-:Y:S01]  /*104a0*/  MOV R2, R14 ;  /* 0x0000000e00027202 */ /* 0x001fe20000000f00 */
[----:B-1----:R-:W-:Y:S01]  /*104b0*/  IMAD.MOV.U32 R3, RZ, RZ, R6 ;  /* 0x000000ffff037224 */ /* 0x002fe200078e0006 */
[----:B------:R-:W0:Y:S03]  /*104c0*/  SHFL.IDX PT, R14, R17, 0x3, 0x181f ;  /* 0x00781f00110e7f89 */ /* 0x000e2600000e0000 */
[----:B------:R-:W-:Y:S01]  /*104d0*/  IMAD.WIDE.U32 R2, R22, 0x2, R2 ;  /* 0x0000000216027825 */ /* 0x000fe200078e0002 */
[----:B------:R-:W1:Y:S04]  /*104e0*/  SHFL.IDX PT, R6, R18, 0x3, 0x181f ;  /* 0x00781f0012067f89 */ /* 0x000e6800000e0000 */
[----:B------:R-:W-:Y:S01]  /*104f0*/  LDGSTS.E.BYPASS.LTC128B.128 [R4+0x1400], desc[UR6][R2.64], !P5 ;  /* 0x0140000002047fae */ /* 0x000fe2000e901d46 */
[----:B------:R-:W-:-:S03]  /*10500*/  ISETP.LT.OR P5, PT, R5, 0x21, P1 ;  /* 0x000000210500780c */ /* 0x000fc60000fa1670 */
[----:B------:R-:W-:Y:S01]  /*10510*/  LDGSTS.E.BYPASS.LTC128B.128 [R4+0x3c00], desc[UR6][R2.64+0x80], !P4 ;  /* 0x03c0008002047fae */ /* 0x000fe2000e101d46 */
[----:B------:R-:W-:-:S03]  /*10520*/  ISETP.LT.OR P4, PT, R5, 0x21, P0 ;  /* 0x000000210500780c */ /* 0x000fc60000781670 */
[----:B------:R-:W2:Y:S06]  /*10530*/  SHFL.IDX PT, R18, R18, 0x4, 0x181f ;  /* 0x00981f0012127f89 */ /* 0x000eac00000e0000 */
[----:B------:R-:W-:Y:S01]  /*10540*/  LDGSTS.E.BYPASS.LTC128B.128 [R4+0x6400], desc[UR6][R2.64+0x100], !P5 ;  /* 0x0640010002047fae */ /* 0x000fe2000e901d46 */
[----:B------:R-:W-:-:S03]  /*10550*/  ISETP.LT.OR P5, PT, R5, 0x31, P2 ;  /* 0x000000310500780c */ /* 0x000fc600017a1670 */
[----:B------:R0:W-:Y:S01]  /*10560*/  LDGSTS.E.BYPASS.LTC128B.128 [R4+0x8c00], desc[UR6][R2.64+0x180], !P4 ;  /* 0x08c0018002047fae */ /* 0x0001e2000e101d46 */
[----:B------:R-:W-:Y:S01]  /*10570*/  ISETP.LT.OR P4, PT, R5, 0x31, P3 ;  /* 0x000000310500780c */ /* 0x000fe20001f81670 */
[----:B0-----:R-:W-:Y:S02]  /*10580*/  IMAD.MOV.U32 R2, RZ, RZ, R14 ;  /* 0x000000ffff027224 */ /* 0x001fe400078e000e */
[----:B-1----:R-:W-:Y:S01]  /*10590*/  IMAD.MOV.U32 R3, RZ, RZ, R6 ;  /* 0x000000ffff037224 */ /* 0x002fe200078e0006 */
[----:B------:R0:W1:Y:S01]  /*105a0*/  SHFL.IDX PT, R14, R17, 0x4, 0x181f ;  /* 0x00981f00110e7f89 */ /* 0x00006200000e0000 */
[----:B------:R-:W-:Y:S01]  /*105b0*/  MOV R6, RZ ;  /* 0x000000ff00067202 */ /* 0x000fe20000000f00 */
[----:B------:R-:W-:-:S05]  /*105c0*/  IMAD.WIDE.U32 R2, R22, 0x2, R2 ;  /* 0x0000000216027825 */ /* 0x000fca00078e0002 */
[----:B------:R0:W-:Y:S01]  /*105d0*/  LDGSTS.E.BYPASS.LTC128B.128 [R4+0x1c00], desc[UR6][R2.64], !P5 ;  /* 0x01c0000002047fae */ /* 0x0001e2000e901d46 */
[----:B------:R-:W-:-:S03]  /*105e0*/  ISETP.LT.OR P5, PT, R5, 0x31, P1 ;  /* 0x000000310500780c */ /* 0x000fc60000fa1670 */
[----:B------:R0:W-:Y:S01]  /*105f0*/  LDGSTS.E.BYPASS.LTC128B.128 [R4+0x4400], desc[UR6][R2.64+0x80], !P4 ;  /* 0x0440008002047fae */ /* 0x0001e2000e101d46 */
[----:B------:R-:W-:-:S09]  /*10600*/  ISETP.LT.OR P4, PT, R5, 0x31, P0 ;  /* 0x000000310500780c */ /* 0x000fd20000781670 */
[----:B------:R0:W-:Y:S04]  /*10610*/  LDGSTS.E.BYPASS.LTC128B.128 [R4+0x6c00], desc[UR6][R2.64+0x100], !P5 ;  /* 0x06c0010002047fae */ /* 0x0001e8000e901d46 */
[----:B-12---:R0:W-:Y:S02]  /*10620*/  LDGSTS.E.BYPASS.LTC128B.128 [R4+0x9400], desc[UR6][R2.64+0x180], !P4 ;  /* 0x0940018002047fae */ /* 0x0061e4000e101d46 */
.L_x_159:
[C---:B------:R-:W-:Y:S01]  /*10630*/  ISETP.LT.OR P2, PT, R5.reuse, 0x41, P2 ;  /* 0x000000410500780c */ /* 0x040fe20001741670 */
[----:B0-----:R-:W-:Y:S01]  /*10640*/  IMAD.MOV.U32 R2, RZ, RZ, R14 ;  /* 0x000000ffff027224 */ /* 0x001fe200078e000e */
[C---:B------:R-:W-:Y:S01]  /*10650*/  ISETP.LT.OR P3, PT, R5.reuse, 0x41, P3 ;  /* 0x000000410500780c */ /* 0x040fe20001f61670 */
[----:B------:R-:W-:Y:S01]  /*10660*/  IMAD.MOV.U32 R3, RZ, RZ, R18 ;  /* 0x000000ffff037224 */ /* 0x000fe200078e0012 */
[C---:B------:R-:W-:Y:S01]  /*10670*/  ISETP.LT.OR P1, PT, R5.reuse, 0x41, P1 ;  /* 0x000000410500780c */ /* 0x040fe20000f21670 */
[----:B------:R-:W-:Y:S01]  /*10680*/  ULDC.64 UR4, c[0x0][0x208] ;  /* 0x0000820000047ab9 */ /* 0x000fe20000000a00 */
[----:B------:R-:W-:Y:S01]  /*10690*/  ISETP.LT.OR P0, PT, R5, 0x41, P0 ;  /* 0x000000410500780c */ /* 0x000fe20000701670 */
[----:B------:R-:W-:-:S06]  /*106a0*/  IMAD.WIDE.U32 R22, R22, 0x2, R2 ;  /* 0x0000000216167825 */ /* 0x000fcc00078e0002 */
[----:B------:R-:W-:Y:S01]  /*106b0*/  @!PT LDS RZ, [RZ] ;  /* 0x00000000fffff984 */ /* 0x000fe20000000800 */
[----:B------:R-:W-:Y:S01]  /*106c0*/  @!PT LDS RZ, [RZ] ;  /* 0x00000000fffff984 */ /* 0x000fe20000000800 */
[----:B------:R-:W-:Y:S01]  /*106d0*/  @!PT LDS RZ, [RZ] ;  /* 0x00000000fffff984 */ /* 0x000fe20000000800 */
[----:B------:R0:W-:Y:S04]  /*106e0*/  LDGSTS.E.BYPASS.LTC128B.128 [R4+0x2400], desc[UR4][R22.64], !P2 ;  /* 0x0240000016047fae */ /* 0x0001e8000d101d44 */
[----:B------:R0:W-:Y:S04]  /*106f0*/  LDGSTS.E.BYPASS.LTC128B.128 [R4+0x4c00], desc[UR4][R22.64+0x80], !P3 ;  /* 0x04c0008016047fae */ /* 0x0001e8000d901d44 */
[----:B------:R0:W-:Y:S04]  /*10700*/  LDGSTS.E.BYPASS.LTC128B.128 [R4+0x7400], desc[UR4][R22.64+0x100], !P1 ;  /* 0x0740010016047fae */ /* 0x0001e8000c901d44 */
[----:B------:R0:W-:Y:S01]  /*10710*/  LDGSTS.E.BYPASS.LTC128B.128 [R4+0x9c00], desc[UR4][R22.64+0x180], !P0 ;  /* 0x09c0018016047fae */ /* 0x0001e2000c101d44 */
[----:B------:R-:W-:Y:S01]  /*10720*/  PLOP3.LUT P0, PT, PT, PT, PT, 0x80, 0x0 ;  /* 0x000000000000781c */ /* 0x000fe20003f0f070 */
[----:B------:R-:W-:-:S12]  /*10730*/  NOP ;  /* 0x0000000000007918 */ /* 0x000fd80000000000 */
.L_x_75:
        /* <DEDUP_REMOVED lines=10> */
.L_x_76:
[----:B------:R-:W-:Y:S01]  /*107e0*/  VIADD R2, R21, 0x1 ;  /* 0x0000000115027836 */ /* 0x000fe20000000000 */
[----:B------:R1:W-:Y:S04]  /*107f0*/  SYNCS.ARRIVE.TRANS64.A1T0 RZ, [R0+URZ+0x38850], RZ ;  /* 0x038850ff00ff79a7 */ /* 0x0003e8000810003f */
[----:B------:R-:W-:-:S04]  /*10800*/  ISETP.NE.AND P0, PT, R2, 0x2, PT ;  /* 0x000000020200780c */ /* 0x000fc80003f05270 */
[----:B------:R-:W-:Y:S02]  /*10810*/  SEL R3, RZ, 0x1, P0 ;  /* 0x00000001ff037807 */ /* 0x000fe40000000000 */
[----:B------:R-:W-:Y:S02]  /*10820*/  SEL R2, R2, RZ, P0 ;  /* 0x000000ff02027207 */ /* 0x000fe40000000000 */
[----:B-1----:R-:W-:-:S07]  /*10830*/  LOP3.LUT R0, R26, R3, RZ, 0x3c, !PT ;  /* 0x000000031a007212 */ /* 0x002fce00078e3cff */
.L_x_40:
[----:B0-----:R-:W0:Y:S01]  /*10840*/  S2R R4, SR_CgaCtaId ;  /* 0x0000000000047919 */ /* 0x001e220000008800 */
[----:B------:R-:W-:Y:S02]  /*10850*/  MOV R3, 0x400 ;  /* 0x0000040000037802 */ /* 0x000fe40000000f00 */
[----:B------:R-:W-:Y:S02]  /*10860*/  SHF.L.U32 R6, R6, 0x1f, RZ ;  /* 0x0000001f06067819 */ /* 0x000fe400000006ff */
[----:B0-----:R-:W-:-:S04]  /*10870*/  LEA R7, R4, R3, 0x18 ;  /* 0x0000000304077211 */ /* 0x001fc800078ec0ff */
[----:B------:R-:W0:Y:S02]  /*10880*/  SYNCS.PHASECHK.TRANS64.TRYWAIT P0, [R7+URZ+0x38820], R6 ;  /* 0x03882006070075a7 */ /* 0x000e24000800017f */
[----:B0-----:R-:W-:Y:S05]  /*10890*/  @!P0 BRA `(.L_x_77) ;  /* 0x0000002c00c48947 */ /* 0x001fea0003800000 */
.L_x_160:
[----:B------:R-:W-:-:S03]  /*108a0*/  UMOV UR4, 0xffffffff ;  /* 0xffffffff00047882 */ /* 0x000fc60000000000 */
[----:B------:R-:W-:Y:S05]  /*108b0*/  BRA.DIV UR4, `(.L_x_78) ;  /* 0x0000002e04d07947 */ /* 0x000fea000b800000 */
[----:B------:R-:W1:Y:S02]  /*108c0*/  S2R R3, SR_TID.X ;  /* 0x0000000000037919 */ /* 0x000e640000002100 */
[----:B-1----:R-:W-:-:S04]  /*108d0*/  SHF.R.U32.HI R3, RZ, 0x5, R3 ;  /* 0x00000005ff037819 */ /* 0x002fc80000011603 */
[----:B------:R-:W-:-:S05]  /*108e0*/  LOP3.LUT R3, R3, 0x3, RZ, 0xc0, !PT ;  /* 0x0000000303037812 */ /* 0x000fca00078ec0ff */
[----:B------:R1:W2:Y:S02]  /*108f0*/  SHFL.IDX PT, R14, R3, RZ, 0x1f ;  /* 0x00001fff030e7589 */ /* 0x0002a400000e0000 */
.L_x_163:
[----:B--2---:R-:W-:-:S13]  /*10900*/  ISETP.NE.AND P0, PT, R14, RZ, PT ;  /* 0x000000ff0e00720c */ /* 0x004fda0003f05270 */
[----:B------:R-:W-:Y:S05]  /*10910*/  @P0 BRA `(.L_x_8) ;  /* 0x0000000000900947 */ /* 0x000fea0003800000 */
[----:B------:R-:W-:-:S03]  /*10920*/  UMOV UR4, 0xffffffff ;  /* 0xffffffff00047882 */ /* 0x000fc60000000000 */
[----:B------:R-:W-:Y:S05]  /*10930*/  BRA.DIV UR4, `(.L_x_79) ;  /* 0x0000002e04e47947 */ /* 0x000fea000b800000 */
[----:B------:R-:W-:-:S13]  /*10940*/  ELECT P6, URZ, PT ;  /* 0x00000000003f782f */ /* 0x000fda00038c0000 */
.L_x_166:
[----:B------:R-:W-:Y:S05]  /*10950*/  @!P6 BRA `(.L_x_8) ;  /* 0x000000000080e947 */ /* 0x000fea0003800000 */
[----:B-1----:R-:W2:Y:S02]  /*10960*/  LDL R3, [R1+0x4] ;  /* 0x0000040001037983 */ /* 0x002ea40000100800 */
[----:B--2---:R-:W-:-:S13]  /*10970*/  R2UR UR4, R3 ;  /* 0x00000000030472ca */ /* 0x004fda00000e0000 */
[----:B------:R-:W-:-:S06]  /*10980*/  ULOP3.LUT UR4, UR4, 0x2, URZ, 0xfc, !UPT ;  /* 0x0000000204047892 */ /* 0x000fcc000f8efc3f */
[----:B------:R-:W-:-:S04]  /*10990*/  MOV R3, UR4 ;  /* 0x0000000400037c02 */ /* 0x000fc80008000f00 */
[----:B------:R-:W-:-:S13]  /*109a0*/  ISETP.NE.AND P0, PT, R3, 0x3, PT ;  /* 0x000000030300780c */ /* 0x000fda0003f05270 */
[----:B------:R-:W-:Y:S05]  /*109b0*/  @!P0 BRA `(.L_x_80) ;  /* 0x0000000000048947 */ /* 0x000fea0003800000 */
[----:B------:R-:W-:Y:S01]  /*109c0*/  BPT.TRAP 0x1 ;  /* 0x000000040000795c */ /* 0x000fe20000300000 */
.L_x_80:
[----:B------:R-:W-:Y:S01]  /*109d0*/  IMAD R5, R2, 0x8, R7 ;  /* 0x0000000802057824 */ /* 0x000fe200078e0207 */
[----:B------:R-:W-:Y:S01]  /*109e0*/  SHF.L.U32 R4, R0, 0x1f, RZ ;  /* 0x0000001f00047819 */ /* 0x000fe200000006ff */
[----:B------:R-:W-:-:S03]  /*109f0*/  VIADD R2, R2, 0x1 ;  /* 0x0000000102027836 */ /* 0x000fc60000000000 */
[----:B------:R-:W1:Y:S02]  /*10a00*/  SYNCS.PHASECHK.TRANS64.TRYWAIT P1, [R5+URZ+0x38840], R4 ;  /* 0x03884004050075a7 */ /* 0x000e64000802017f */
[----:B------:R-:W-:-:S04]  /*10a10*/  ISETP.NE.AND P2, PT, R2, 0x2, PT ;  /* 0x000000020200780c */ /* 0x000fc80003f45270 */
[----:B------:R-:W-:Y:S01]  /*10a20*/  SEL R3, RZ, 0x1, P2 ;  /* 0x00000001ff037807 */ /* 0x000fe20001000000 */
[----:B-1----:R-:W-:Y:S08]  /*10a30*/  @!P1 BRA `(.L_x_81) ;  /* 0x0000002c00c49947 */ /* 0x002ff00003800000 */
.L_x_167:
[----:B------:R-:W-:Y:S02]  /*10a40*/  SEL R2, R2, RZ, P2 ;  /* 0x000000ff02027207 */ /* 0x000fe40001000000 */
[----:B------:R-:W-:Y:S01]  /*10a50*/  LOP3.LUT R0, R0, R3, RZ, 0x3c, !PT ;  /* 0x0000000300007212 */ /* 0x000fe200078e3cff */
[----:B------:R-:W-:Y:S06]  /*10a60*/  @!P0 BRA `(.L_x_82) ;  /* 0x0000000000048947 */ /* 0x000fec0003800000 */
[----:B------:R-:W-:Y:S01]  /*10a70*/  BPT.TRAP 0x1 ;  /* 0x000000040000795c */ /* 0x000fe20000300000 */
.L_x_82:
[----:B------:R-:W-:Y:S01]  /*10a80*/  IMAD R3, R2, 0x8, R7 ;  /* 0x0000000802037824 */ /* 0x000fe200078e0207 */
[----:B------:R-:W-:-:S04]  /*10a90*/  SHF.L.U32 R0, R0, 0x1f, RZ ;  /* 0x0000001f00007819 */ /* 0x000fc800000006ff */
[----:B------:R-:W2:Y:S02]  /*10aa0*/  SYNCS.PHASECHK.TRANS64.TRYWAIT P1, [R3+URZ+0x38840], R0 ;  /* 0x03884000030075a7 */ /* 0x000ea4000802017f */
[----:B--2---:R-:W-:Y:S05]  /*10ab0*/  @!P1 BRA `(.L_x_83) ;  /* 0x0000002c00b89947 */ /* 0x004fea0003800000 */
.L_x_168:
[----:B------:R-:W-:Y:S05]  /*10ac0*/  @!P0 BRA `(.L_x_84) ;  /* 0x0000000000048947 */ /* 0x000fea0003800000 */
[----:B------:R-:W-:Y:S01]  /*10ad0*/  BPT.TRAP 0x1 ;  /* 0x000000040000795c */ /* 0x000fe20000300000 */
.L_x_84:
[----:B------:R-:W3:Y:S02]  /*10ae0*/  SYNCS.PHASECHK.TRANS64.TRYWAIT P1, [R5+URZ+0x38860], R4 ;  /* 0x03886004050075a7 */ /* 0x000ee4000802017f */
[----:B---3--:R-:W-:Y:S05]  /*10af0*/  @!P1 BRA `(.L_x_85) ;  /* 0x0000002c00bc9947 */ /* 0x008fea0003800000 */
.L_x_169:
[----:B------:R-:W-:Y:S05]  /*10b00*/  @!P0 BRA `(.L_x_86) ;  /* 0x0000000000048947 */ /* 0x000fea0003800000 */
[----:B------:R-:W-:Y:S01]  /*10b10*/  BPT.TRAP 0x1 ;  /* 0x000000040000795c */ /* 0x000fe20000300000 */
.L_x_86:
[----:B----4-:R4:W0:Y:S02]  /*10b20*/  SYNCS.PHASECHK.TRANS64.TRYWAIT P0, [R3+URZ+0x38860], R0 ;  /* 0x03886000030075a7 */ /* 0x010824000800017f */
[----:B0-----:R-:W-:Y:S05]  /*10b30*/  @!P0 NANOSLEEP.SYNCS 0x989680 ;  /* 0x009896800000895d */ /* 0x001fea0003900000 */
[----:B------:R-:W0:Y:S02]  /*10b40*/  @!P0 SYNCS.PHASECHK.TRANS64 P0, [R3+URZ+0x38860], R0 ;  /* 0x03886000030085a7 */ /* 0x000e24000800007f */
[----:B0-----:R-:W-:Y:S05]  /*10b50*/  @!P0 BRA `(.L_x_86) ;  /* 0xfffffffc00f08947 */ /* 0x001fea000383ffff */
.L_x_8:
[----:B------:R-:W-:Y:S05]  /*10b60*/  BSYNC B6 ;  /* 0x0000000000067941 */ /* 0x000fea0003800000 */
.L_x_5:
[----:B------:R-:W-:Y:S05]  /*10b70*/  EXIT ;  /* 0x000000000000794d */ /* 0x000fea0003800000 */
.L_x_12:
[----:B------:R-:W-:-:S13]  /*10b80*/  R2UR UR4, R16 ;  /* 0x00000000100472ca */ /* 0x000fda00000e0000 */
[----:B0-----:R-:W-:-:S04]  /*10b90*/  MOV R3, UR4 ;  /* 0x0000000400037c02 */ /* 0x001fc80008000f00 */
[----:B------:R0:W1:Y:S03]  /*10ba0*/  SYNCS.PHASECHK.TRANS64.TRYWAIT P0, [R3+URZ+0x38800], R0 ;  /* 0x03880000030075a7 */ /* 0x000066000800017f */
[----:B-1----:R-:W-:Y:S05]  /*10bb0*/  @!P0 NANOSLEEP.SYNCS 0x989680 ;  /* 0x009896800000895d */ /* 0x002fea0003900000 */
[----:B------:R-:W1:Y:S02]  /*10bc0*/  @!P0 SYNCS.PHASECHK.TRANS64 P0, [R3+URZ+0x38800], R0 ;  /* 0x03880000030085a7 */ /* 0x000e64000800007f */
[----:B-1----:R-:W-:Y:S05]  /*10bd0*/  @!P0 BRA `(.L_x_12) ;  /* 0xfffffffc00e88947 */ /* 0x002fea000383ffff */
[----:B------:R-:W-:Y:S05]  /*10be0*/  BRA `(.L_x_87) ;  /* 0xffffff0800247947 */ /* 0x000fea000383ffff */
.L_x_16:
[----:B------:R-:W-:-:S13]  /*10bf0*/  R2UR UR4, R16 ;  /* 0x00000000100472ca */ /* 0x000fda00000e0000 */
[----:B0-----:R-:W-:-:S04]  /*10c00*/  IMAD.U32 R3, RZ, RZ, UR4 ;  /* 0x00000004ff037e24 */ /* 0x001fc8000f8e00ff */
[----:B------:R0:W2:Y:S03]  /*10c10*/  SYNCS.PHASECHK.TRANS64.TRYWAIT P1, [R3+URZ+0x38830], R0 ;  /* 0x03883000030075a7 */ /* 0x0000a6000802017f */
[----:B--2---:R-:W-:Y:S05]  /*10c20*/  @!P1 NANOSLEEP.SYNCS 0x989680 ;  /* 0x009896800000995d */ /* 0x004fea0003900000 */
[----:B------:R-:W2:Y:S02]  /*10c30*/  @!P1 SYNCS.PHASECHK.TRANS64 P1, [R3+URZ+0x38830], R0 ;  /* 0x03883000030095a7 */ /* 0x000ea4000802007f */
[----:B--2---:R-:W-:Y:S05]  /*10c40*/  @!P1 BRA `(.L_x_16) ;  /* 0xfffffffc00e89947 */ /* 0x004fea000383ffff */
[----:B------:R-:W-:Y:S05]  /*10c50*/  BRA `(.L_x_15) ;  /* 0xffffff08004c7947 */ /* 0x000fea000383ffff */
.L_x_22:
[----:B------:R-:W-:-:S13]  /*10c60*/  R2UR UR6, R22 ;  /* 0x00000000160672ca */ /* 0x000fda00000e0000 */
[----:B-1----:R-:W-:-:S04]  /*10c70*/  IMAD.U32 R6, RZ, RZ, UR6 ;  /* 0x00000006ff067e24 */ /* 0x002fc8000f8e00ff */
[----:B------:R1:W2:Y:S03]  /*10c80*/  SYNCS.PHASECHK.TRANS64.TRYWAIT P1, [R6+URZ+0x38830], R3 ;  /* 0x03883003060075a7 */ /* 0x0002a6000802017f */
[----:B--2---:R-:W-:Y:S05]  /*10c90*/  @!P1 NANOSLEEP.SYNCS 0x989680 ;  /* 0x009896800000995d */ /* 0x004fea0003900000 */
[----:B------:R-:W2:Y:S02]  /*10ca0*/  @!P1 SYNCS.PHASECHK.TRANS64 P1, [R6+URZ+0x38830], R3 ;  /* 0x03883003060095a7 */ /* 0x000ea4000802007f */
[----:B--2---:R-:W-:Y:S05]  /*10cb0*/  @!P1 BRA `(.L_x_22) ;  /* 0xfffffffc00e89947 */ /* 0x004fea000383ffff */
[----:B------:R-:W-:Y:S05]  /*10cc0*/  BRA `(.L_x_21) ;  /* 0xffffff4800f47947 */ /* 0x000fea000383ffff */
.L_x_26:
[----:B-1----:R-:W-:-:S04]  /*10cd0*/  IMAD.U32 R3, RZ, RZ, UR7 ;  /* 0x00000007ff037e24 */ /* 0x002fc8000f8e00ff */
[----:B------:R1:W2:Y:S03]  /*10ce0*/  SYNCS.PHASECHK.TRANS64.TRYWAIT P1, [R3+URZ+0x38850], R0 ;  /* 0x03885000030075a7 */ /* 0x0002a6000802017f */
[----:B--2---:R-:W-:Y:S05]  /*10cf0*/  @!P1 NANOSLEEP.SYNCS 0x989680 ;  /* 0x009896800000995d */ /* 0x004fea0003900000 */
[----:B------:R-:W2:Y:S02]  /*10d00*/  @!P1 SYNCS.PHASECHK.TRANS64 P1, [R3+URZ+0x38850], R0 ;  /* 0x03885000030095a7 */ /* 0x000ea4000802007f */
[----:B--2---:R-:W-:Y:S05]  /*10d10*/  @!P1 BRA `(.L_x_26) ;  /* 0xfffffffc00ec9947 */ /* 0x004fea000383ffff */
[----:B------:R-:W-:Y:S05]  /*10d20*/  BRA `(.L_x_25) ;  /* 0xffffff7400307947 */ /* 0x000fea000383ffff */
.L_x_33:
[----:B-1----:R-:W-:-:S04]  /*10d30*/  MOV R5, UR5 ;  /* 0x0000000500057c02 */ /* 0x002fc80008000f00 */
[----:B------:R1:W2:Y:S03]  /*10d40*/  SYNCS.PHASECHK.TRANS64.TRYWAIT P1, [R5+URZ+0x38850], R0 ;  /* 0x03885000050075a7 */ /* 0x0002a6000802017f */
[----:B--2---:R-:W-:Y:S05]  /*10d50*/  @!P1 NANOSLEEP.SYNCS 0x989680 ;  /* 0x009896800000995d */ /* 0x004fea0003900000 */
[----:B------:R-:W2:Y:S02]  /*10d60*/  @!P1 SYNCS.PHASECHK.TRANS64 P1, [R5+URZ+0x38850], R0 ;  /* 0x03885000050095a7 */ /* 0x000ea4000802007f */
[----:B--2---:R-:W-:Y:S05]  /*10d70*/  @!P1 BRA `(.L_x_33) ;  /* 0xfffffffc00ec9947 */ /* 0x004fea000383ffff */
[----:B------:R-:W-:Y:S05]  /*10d80*/  BRA `(.L_x_32) ;  /* 0xffffff8c00647947 */ /* 0x000fea000383ffff */
.L_x_45:
[----:B------:R-:W-:Y:S01]  /*10d90*/  IMAD.MOV.U32 R13, RZ, RZ, R18 ;  /* 0x000000ffff0d7224 */ /* 0x000fe200078e0012 */
[----:B------:R-:W-:Y:S01]  /*10da0*/  MOV R15, 0xffffffff ;  /* 0xffffffff000f7802 */ /* 0x000fe20000000f00 */
[----:B------:R-:W-:Y:S02]  /*10db0*/  IMAD.MOV.U32 R12, RZ, RZ, RZ ;  /* 0x000000ffff0c7224 */ /* 0x000fe400078e00ff */
[----:B------:R-:W-:-:S07]  /*10dc0*/  IMAD.MOV.U32 R11, RZ, RZ, 0x1f ;  /* 0x0000001fff0b7424 */ /* 0x000fce00078e00ff */
[----:B-----5:R-:W-:Y:S05]  /*10dd0*/  WARPSYNC.COLLECTIVE R15, `(.L_x_88) ;  /* 0x000000000f087348 */ /* 0x020fea0003c00000 */
[----:B------:R0:W1:Y:S02]  /*10de0*/  SHFL.IDX P6, R14, R13, R12, R11 ;  /* 0x0000000c0d0e7389 */ /* 0x00006400000c000b */
[----:B01---5:R-:W-:Y:S01]  /*10df0*/  ENDCOLLECTIVE ;  /* 0x000000000000791b */ /* 0x023fe20003800000 */
.L_x_88:
[----:B------:R-:W-:Y:S05]  /*10e00*/  BRA `(.L_x_89) ;  /* 0xffffffc800b87947 */ /* 0x000fea000383ffff */
.L_x_47:
[----:B0-----:R-:W-:-:S04]  /*10e10*/  IMAD.U32 R3, RZ, RZ, UR42 ;  /* 0x0000002aff037e24 */ /* 0x001fc8000f8e00ff */
[----:B------:R0:W1:Y:S03]  /*10e20*/  SYNCS.PHASECHK.TRANS64.TRYWAIT P0, [R3+URZ+0x38840], R2 ;  /* 0x03884002030075a7 */ /* 0x000066000800017f */
[----:B-1----:R-:W-:Y:S05]  /*10e30*/  @!P0 NANOSLEEP.SYNCS 0x989680 ;  /* 0x009896800000895d */ /* 0x002fea0003900000 */
[----:B------:R-:W1:Y:S02]  /*10e40*/  @!P0 SYNCS.PHASECHK.TRANS64 P0, [R3+URZ+0x38840], R2 ;  /* 0x03884002030085a7 */ /* 0x000e64000800007f */
[----:B-1----:R-:W-:Y:S05]  /*10e50*/  @!P0 BRA `(.L_x_47) ;  /* 0xfffffffc00ec8947 */ /* 0x002fea000383ffff */
[----:B------:R-:W-:Y:S05]  /*10e60*/  BRA `(.L_x_90) ;  /* 0xffffffcc00c87947 */ /* 0x000fea000383ffff */
.L_x_48:
[----:B------:R-:W-:Y:S01]  /*10e70*/  BSSY B0, `(.L_x_91) ;  /* 0x0000008000007945 */ /* 0x000fe20003800000 */
[----:B------:R-:W-:Y:S01]  /*10e80*/  IMAD.MOV.U32 R13, RZ, RZ, R7 ;  /* 0x000000ffff0d7224 */ /* 0x000fe200078e0007 */
[----:B------:R-:W-:Y:S01]  /*10e90*/  MOV R11, 0x181f ;  /* 0x0000181f000b7802 */ /* 0x000fe20000000f00 */
[----:B------:R-:W-:Y:S02]  /*10ea0*/  IMAD.MOV.U32 R12, RZ, RZ, RZ ;  /* 0x000000ffff0c7224 */ /* 0x000fe400078e00ff */
[----:B------:R-:W-:-:S07]  /*10eb0*/  IMAD.MOV.U32 R15, RZ, RZ, -0x1 ;  /* 0xffffffffff0f7424 */ /* 0x000fce00078e00ff */
[----:B------:R-:W-:Y:S05]  /*10ec0*/  WARPSYNC.COLLECTIVE R15, `(.L_x_92) ;  /* 0x000000000f087348 */ /* 0x000fea0003c00000 */
[----:B------:R0:W1:Y:S02]  /*10ed0*/  SHFL.IDX P6, R14, R13, R12, R11 ;  /* 0x0000000c0d0e7389 */ /* 0x00006400000c000b */
[----:B01----:R-:W-:Y:S01]  /*10ee0*/  ENDCOLLECTIVE ;  /* 0x000000000000791b */ /* 0x003fe20003800000 */
.L_x_92:
[----:B------:R-:W-:Y:S05]  /*10ef0*/  BSYNC B0 ;  /* 0x0000000000007941 */ /* 0x000fea0003800000 */
.L_x_91:
[----:B------:R-:W-:Y:S01]  /*10f00*/  IMAD.MOV.U32 R13, RZ, RZ, R0 ;  /* 0x000000ffff0d7224 */ /* 0x000fe200078e0000 */
[----:B------:R-:W-:Y:S01]  /*10f10*/  MOV R12, RZ ;  /* 0x000000ff000c7202 */ /* 0x000fe20000000f00 */
[----:B------:R-:W-:Y:S01]  /*10f20*/  IMAD.MOV.U32 R11, RZ, RZ, 0x181f ;  /* 0x0000181fff0b7424 */ /* 0x000fe200078e00ff */
[C---:B------:R-:W-:Y:S01]  /*10f30*/  LOP3.LUT P4, RZ, R16.reuse, 0x10, RZ, 0xc0, !PT ;  /* 0x0000001010ff7812 */ /* 0x040fe2000788c0ff */
[----:B------:R-:W-:Y:S01]  /*10f40*/  IMAD.MOV.U32 R15, RZ, RZ, -0x1 ;  /* 0xffffffffff0f7424 */ /* 0x000fe200078e00ff */
[C---:B------:R-:W-:Y:S01]  /*10f50*/  LOP3.LUT P3, RZ, R16.reuse, 0x8, RZ, 0xc0, !PT ;  /* 0x0000000810ff7812 */ /* 0x040fe2000786c0ff */
[----:B------:R-:W-:Y:S01]  /*10f60*/  IMAD.MOV.U32 R5, RZ, RZ, R14 ;  /* 0x000000ffff057224 */ /* 0x000fe200078e000e */
[----:B------:R-:W-:-:S13]  /*10f70*/  LOP3.LUT P2, RZ, R16, 0x4, RZ, 0xc0, !PT ;  /* 0x0000000410ff7812 */ /* 0x000fda000784c0ff */
[----:B------:R-:W-:Y:S05]  /*10f80*/  WARPSYNC.COLLECTIVE R15, `(.L_x_93) ;  /* 0x000000000f087348 */ /* 0x000fea0003c00000 */
[----:B------:R0:W1:Y:S02]  /*10f90*/  SHFL.IDX P6, R14, R13, R12, R11 ;  /* 0x0000000c0d0e7389 */ /* 0x00006400000c000b */
[----:B01----:R-:W-:Y:S01]  /*10fa0*/  ENDCOLLECTIVE ;  /* 0x000000000000791b */ /* 0x003fe20003800000 */
.L_x_93:
[----:B------:R-:W-:Y:S01]  /*10fb0*/  LOP3.LUT P1, RZ, R16, 0x2, RZ, 0xc0, !PT ;  /* 0x0000000210ff7812 */ /* 0x000fe2000782c0ff */
[----:B------:R-:W-:Y:S01]  /*10fc0*/  ULDC.64 UR4, c[0x0][0x208] ;  /* 0x0000820000047ab9 */ /* 0x000fe20000000a00 */
[----:B------:R-:W-:Y:S02]  /*10fd0*/  @P0 LEA R9, R31, UR42, 0x1 ;  /* 0x0000002a1f090c11 */ /* 0x000fe4000f8e08ff */
[----:B------:R-:W-:Y:S01]  /*10fe0*/  MOV R13, R7 ;  /* 0x00000007000d7202 */ /* 0x000fe20000000f00 */
[----:B------:R-:W-:Y:S02]  /*10ff0*/  IMAD.MOV.U32 R12, RZ, RZ, 0x1 ;  /* 0x00000001ff0c7424 */ /* 0x000fe400078e00ff */
[----:B------:R-:W-:-:S04]  /*11000*/  IMAD.MOV.U32 R4, RZ, RZ, R14 ;  /* 0x000000ffff047224 */ /* 0x000fc800078e000e */
[----:B------:R-:W-:-:S05]  /*11010*/  @P0 IMAD.WIDE.U32 R4, R22, 0x2, R4 ;  /* 0x0000000216040825 */ /* 0x000fca00078e0004 */
[----:B------:R-:W-:Y:S01]  /*11020*/  @!PT LDS RZ, [RZ] ;  /* 0x00000000fffff984 */ /* 0x000fe20000000800 */
[----:B------:R-:W-:Y:S01]  /*11030*/  @!PT LDS RZ, [RZ] ;  /* 0x00000000fffff984 */ /* 0x000fe20000000800 */
[----:B------:R-:W-:Y:S01]  /*11040*/  @!PT LDS RZ, [RZ] ;  /* 0x00000000fffff984 */ /* 0x000fe20000000800 */
[----:B------:R0:W-:Y:S04]  /*11050*/  @P0 LDGSTS.E.BYPASS.LTC128B.128 [R9+0x24400], desc[UR4][R4.64], !P4 ;  /* 0x2440000004090fae */ /* 0x0001e8000e101d44 */
[----:B------:R0:W-:Y:S04]  /*11060*/  @P0 LDGSTS.E.BYPASS.LTC128B.128 [R9+0x26c00], desc[UR4][R4.64+0x80], !P3 ;  /* 0x26c0008004090fae */ /* 0x0001e8000d901d44 */
[----:B------:R0:W-:Y:S04]  /*11070*/  @P0 LDGSTS.E.BYPASS.LTC128B.128 [R9+0x29400], desc[UR4][R4.64+0x100], !P2 ;  /* 0x2940010004090fae */ /* 0x0001e8000d101d44 */
[----:B------:R0:W-:Y:S01]  /*11080*/  @P0 LDGSTS.E.BYPASS.LTC128B.128 [R9+0x2bc00], desc[UR4][R4.64+0x180], !P1 ;  /* 0x2bc0018004090fae */ /* 0x0001e2000c901d44 */
[----:B------:R-:W-:-:S13]  /*11090*/  ISETP.GE.AND P0, PT, R6, 0x11, PT ;  /* 0x000000110600780c */ /* 0x000fda0003f06270 */
[----:B0-----:R-:W-:Y:S05]  /*110a0*/  WARPSYNC.COLLECTIVE R15, `(.L_x_94) ;  /* 0x000000000f087348 */ /* 0x001fea0003c00000 */
[----:B------:R1:W2:Y:S02]  /*110b0*/  SHFL.IDX P6, R14, R13, R12, R11 ;  /* 0x0000000c0d0e7389 */ /* 0x0002a400000c000b */
[----:B012---:R-:W-:Y:S01]  /*110c0*/  ENDCOLLECTIVE ;  /* 0x000000000000791b */ /* 0x007fe20003800000 */
.L_x_94:
[----:B------:R-:W-:Y:S01]  /*110d0*/  @P0 LEA R21, R31, UR42, 0x1 ;  /* 0x0000002a1f150c11 */ /* 0x000fe2000f8e08ff */
[----:B------:R-:W-:Y:S02]  /*110e0*/  IMAD.MOV.U32 R13, RZ, RZ, R0 ;  /* 0x000000ffff0d7224 */ /* 0x000fe400078e0000 */
[----:B------:R-:W-:-:S07]  /*110f0*/  IMAD.MOV.U32 R3, RZ, RZ, R14 ;  /* 0x000000ffff037224 */ /* 0x000fce00078e000e */
[----:B------:R-:W-:Y:S05]  /*11100*/  WARPSYNC.COLLECTIVE R15, `(.L_x_95) ;  /* 0x000000000f087348 */ /* 0x000fea0003c00000 */
[----:B------:R0:W1:Y:S02]  /*11110*/  SHFL.IDX P6, R14, R13, R12, R11 ;  /* 0x0000000c0d0e7389 */ /* 0x00006400000c000b */
[----:B01----:R-:W-:Y:S01]  /*11120*/  ENDCOLLECTIVE ;  /* 0x000000000000791b */ /* 0x003fe20003800000 */
.L_x_95:
[----:B------:R-:W-:Y:S01]  /*11130*/  ULDC.64 UR4, c[0x0][0x208] ;  /* 0x0000820000047ab9 */ /* 0x000fe20000000a00 */
[----:B------:R-:W-:Y:S02]  /*11140*/  IMAD.MOV.U32 R13, RZ, RZ, R7 ;  /* 0x000000ffff0d7224 */ /* 0x000fe400078e0007 */
[----:B------:R-:W-:Y:S01]  /*11150*/  IMAD.MOV.U32 R12, RZ, RZ, 0x2 ;  /* 0x00000002ff0c7424 */ /* 0x000fe200078e00ff */
[----:B------:R-:W-:-:S05]  /*11160*/  MOV R2, R14 ;  /* 0x0000000e00027202 */ /* 0x000fca0000000f00 */
        /* <DEDUP_REMOVED lines=12> */
.L_x_96:
[----:B------:R-:W-:Y:S02]  /*11230*/  @P0 LEA R9, R31, UR42, 0x1 ;  /* 0x0000002a1f090c11 */ /* 0x000fe4000f8e08ff */
[----:B------:R-:W-:Y:S01]  /*11240*/  MOV R13, R0 ;  /* 0x00000000000d7202 */ /* 0x000fe20000000f00 */
[----:B------:R-:W-:-:S07]  /*11250*/  IMAD.MOV.U32 R5, RZ, RZ, R14 ;  /* 0x000000ffff057224 */ /* 0x000fce00078e000e */
[----:B------:R-:W-:Y:S05]  /*11260*/  WARPSYNC.COLLECTIVE R15, `(.L_x_97) ;  /* 0x000000000f087348 */ /* 0x000fea0003c00000 */
[----:B------:R0:W1:Y:S02]  /*11270*/  SHFL.IDX P6, R14, R13, R12, R11 ;  /* 0x0000000c0d0e7389 */ /* 0x00006400000c000b */
[----:B01----:R-:W-:Y:S01]  /*11280*/  ENDCOLLECTIVE ;  /* 0x000000000000791b */ /* 0x003fe20003800000 */
.L_x_97:
[----:B------:R-:W-:Y:S01]  /*11290*/  ULDC.64 UR4, c[0x0][0x208] ;  /* 0x0000820000047ab9 */ /* 0x000fe20000000a00 */
[----:B------:R-:W-:Y:S02]  /*112a0*/  IMAD.MOV.U32 R13, RZ, RZ, R7 ;  /* 0x000000ffff0d7224 */ /* 0x000fe400078e0007 */
        /* <DEDUP_REMOVED lines=14> */
.L_x_98:
[----:B------:R-:W-:Y:S01]  /*11390*/  @P0 LEA R21, R31, UR42, 0x1 ;  /* 0x0000002a1f150c11 */ /* 0x000fe2000f8e08ff */
[----:B------:R-:W-:Y:S01]  /*113a0*/  IMAD.MOV.U32 R13, RZ, RZ, R0 ;  /* 0x000000ffff0d7224 */ /* 0x000fe200078e0000 */
[----:B------:R-:W-:-:S07]  /*113b0*/  MOV R3, R14 ;  /* 0x0000000e00037202 */ /* 0x000fce0000000f00 */
[----:B------:R-:W-:Y:S05]  /*113c0*/  WARPSYNC.COLLECTIVE R15, `(.L_x_99) ;  /* 0x000000000f087348 */ /* 0x000fea0003c00000 */
[----:B------:R0:W1:Y:S02]  /*113d0*/  SHFL.IDX P6, R14, R13, R12, R11 ;  /* 0x0000000c0d0e7389 */ /* 0x00006400000c000b */
[----:B01----:R-:W-:Y:S01]  /*113e0*/  ENDCOLLECTIVE ;  /* 0x000000000000791b */ /* 0x003fe20003800000 */
.L_x_99:
[----:B------:R-:W-:Y:S01]  /*113f0*/  ULDC.64 UR4, c[0x0][0x208] ;  /* 0x0000820000047ab9 */ /* 0x000fe20000000a00 */
[----:B------:R-:W-:Y:S01]  /*11400*/  IMAD.MOV.U32 R13, RZ, RZ, R7 ;  /* 0x000000ffff0d7224 */ /* 0x000fe200078e0007 */
[----:B------:R-:W-:Y:S01]  /*11410*/  MOV R12, 0x4 ;  /* 0x00000004000c7802 */ /* 0x000fe20000000f00 */
        /* <DEDUP_REMOVED lines=8> */
[----:B------:R0:W-:Y:S02]  /*114a0*/  @P0 LDGSTS.E.BYPASS.LTC128B.128 [R21+0x2d400], desc[UR4][R2.64+0x180], !P1 ;  /* 0x2d40018002150fae */ /* 0x0001e4000c901d44 */
[----:B0-----:R-:W-:Y:S05]  /*114b0*/  WARPSYNC.COLLECTIVE R15, `(.L_x_100) ;  /* 0x000000000f087348 */ /* 0x001fea0003c00000 */
[----:B------:R1:W2:Y:S02]  /*114c0*/  SHFL.IDX P6, R14, R13, R12, R11 ;  /* 0x0000000c0d0e7389 */ /* 0x0002a400000c000b */
[----:B012---:R-:W-:Y:S01]  /*114d0*/  ENDCOLLECTIVE ;  /* 0x000000000000791b */ /* 0x007fe20003800000 */
.L_x_100:
[----:B------:R-:W-:Y:S02]  /*114e0*/  IMAD.MOV.U32 R13, RZ, RZ, R0 ;  /* 0x000000ffff0d7224 */ /* 0x000fe400078e0000 */
[----:B------:R-:W-:-:S07]  /*114f0*/  IMAD.MOV.U32 R4, RZ, RZ, R14 ;  /* 0x000000ffff047224 */ /* 0x000fce00078e000e */
[----:B------:R-:W-:Y:S05]  /*11500*/  WARPSYNC.COLLECTIVE R15, `(.L_x_101) ;  /* 0x000000000f087348 */ /* 0x000fea0003c00000 */
[----:B------:R0:W1:Y:S02]  /*11510*/  SHFL.IDX P6, R14, R13, R12, R11 ;  /* 0x0000000c0d0e7389 */ /* 0x00006400000c000b */
[----:B01----:R-:W-:Y:S01]  /*11520*/  ENDCOLLECTIVE ;  /* 0x000000000000791b */ /* 0x003fe20003800000 */
.L_x_101:
[----:B------:R-:W-:Y:S05]  /*11530*/  BRA `(.L_x_102) ;  /* 0xffffffcc003c7947 */ /* 0x000fea000383ffff */
.L_x_53:
[----:B------:R-:W-:Y:S01]  /*11540*/  IMAD.MOV.U32 R13, RZ, RZ, R8 ;  /* 0x000000ffff0d7224 */ /* 0x000fe200078e0008 */
[----:B------:R-:W-:Y:S01]  /*11550*/  MOV R12, RZ ;  /* 0x000000ff000c7202 */ /* 0x000fe20000000f00 */
[----:B------:R-:W-:Y:S02]  /*11560*/  IMAD.MOV.U32 R11, RZ, RZ, 0x181f ;  /* 0x0000181fff0b7424 */ /* 0x000fe400078e00ff */
[----:B------:R-:W-:Y:S02]  /*11570*/  IMAD.MOV.U32 R15, RZ, RZ, -0x1 ;  /* 0xffffffffff0f7424 */ /* 0x000fe400078e00ff */
[----:B------:R-:W-:-:S07]  /*11580*/  IMAD R7, R23, 0x80, R27 ;  /* 0x0000008017077824 */ /* 0x000fce00078e021b */
[----:B------:R-:W-:Y:S05]  /*11590*/  WARPSYNC.COLLECTIVE R15, `(.L_x_103) ;  /* 0x000000000f087348 */ /* 0x000fea0003c00000 */
[----:B------:R0:W1:Y:S02]  /*115a0*/  SHFL.IDX P6, R14, R13, R12, R11 ;  /* 0x0000000c0d0e7389 */ /* 0x00006400000c000b */
[----:B01----:R-:W-:Y:S01]  /*115b0*/  ENDCOLLECTIVE ;  /* 0x000000000000791b */ /* 0x003fe20003800000 */
.L_x_103:
[----:B------:R-:W-:Y:S01]  /*115c0*/  VIADD R5, R7, 0x10 ;  /* 0x0000001007057836 */ /* 0x000fe20000000000 */
[----:B------:R-:W-:Y:S01]  /*115d0*/  MOV R13, R6 ;  /* 0x00000006000d7202 */ /* 0x000fe20000000f00 */
[----:B------:R-:W-:-:S07]  /*115e0*/  IMAD.MOV.U32 R3, RZ, RZ, R14 ;  /* 0x000000ffff037224 */ /* 0x000fce00078e000e */
[----:B------:R-:W-:Y:S05]  /*115f0*/  WARPSYNC.COLLECTIVE R15, `(.L_x_104) ;  /* 0x000000000f087348 */ /* 0x000fea0003c00000 */
[----:B------:R0:W1:Y:S02]  /*11600*/  SHFL.IDX P6, R14, R13, R12, R11 ;  /* 0x0000000c0d0e7389 */ /* 0x00006400000c000b */
[----:B01----:R-:W-:Y:S01]  /*11610*/  ENDCOLLECTIVE ;  /* 0x000000000000791b */ /* 0x003fe20003800000 */
.L_x_104:
[----:B------:R-:W-:Y:S01]  /*11620*/  ULDC UR4, c[0x0][0x288] ;  /* 0x0000a20000047ab9 */ /* 0x000fe20000000800 */
[----:B------:R-:W-:Y:S01]  /*11630*/  ULDC.64 UR6, c[0x0][0x208] ;  /* 0x0000820000067ab9 */ /* 0x000fe20000000a00 */
[----:B------:R-:W-:-:S05]  /*11640*/  IMAD R0, R0, UR4, RZ ;  /* 0x0000000400007c24 */ /* 0x000fca000f8e02ff */
[----:B------:R-:W-:Y:S02]  /*11650*/  ISETP.GE.AND P0, PT, R7, R0, PT ;  /* 0x000000000700720c */ /* 0x000fe40003f06270 */
[----:B------:R-:W-:Y:S01]  /*11660*/  MOV R13, R8 ;  /* 0x00000008000d7202 */ /* 0x000fe20000000f00 */
[----:B------:R-:W-:-:S10]  /*11670*/  IMAD.MOV.U32 R12, RZ, RZ, 0x1 ;  /* 0x00000001ff0c7424 */ /* 0x000fd400078e00ff */
[----:B------:R-:W-:Y:S01]  /*11680*/  @!P0 LEA R9, R31, UR42, 0x1 ;  /* 0x0000002a1f098c11 */ /* 0x000fe2000f8e08ff */
[----:B------:R-:W-:-:S04]  /*11690*/  IMAD.MOV.U32 R2, RZ, RZ, R14 ;  /* 0x000000ffff027224 */ /* 0x000fc800078e000e */
[----:B------:R-:W-:-:S05]  /*116a0*/  @!P0 IMAD.WIDE.U32 R2, R22, 0x2, R2 ;  /* 0x0000000216028825 */ /* 0x000fca00078e0002 */
[----:B------:R-:W-:Y:S01]  /*116b0*/  @!PT LDS RZ, [RZ] ;  /* 0x00000000fffff984 */ /* 0x000fe20000000800 */
[----:B------:R-:W-:Y:S01]  /*116c0*/  @!PT LDS RZ, [RZ] ;  /* 0x00000000fffff984 */ /* 0x000fe20000000800 */
[----:B------:R-:W-:Y:S01]  /*116d0*/  @!PT LDS RZ, [RZ] ;  /* 0x00000000fffff984 */ /* 0x000fe20000000800 */
[----:B------:R0:W-:Y:S04]  /*116e0*/  @!P0 LDGSTS.E.BYPASS.LTC128B.128 [R9+0x14400], desc[UR6][R2.64], !P4 ;  /* 0x1440000002098fae */ /* 0x0001e8000e101d46 */
[----:B------:R0:W-:Y:S04]  /*116f0*/  @!P0 LDGSTS.E.BYPASS.LTC128B.128 [R9+0x18400], desc[UR6][R2.64+0x80], !P3 ;  /* 0x1840008002098fae */ /* 0x0001e8000d901d46 */
[----:B------:R0:W-:Y:S04]  /*11700*/  @!P0 LDGSTS.E.BYPASS.LTC128B.128 [R9+0x1c400], desc[UR6][R2.64+0x100], !P2 ;  /* 0x1c40010002098fae */ /* 0x0001e8000d101d46 */
[----:B------:R0:W-:Y:S01]  /*11710*/  @!P0 LDGSTS.E.BYPASS.LTC128B.128 [R9+0x20400], desc[UR6][R2.64+0x180], !P1 ;  /* 0x2040018002098fae */ /* 0x0001e2000c901d46 */
[----:B------:R-:W-:-:S13]  /*11720*/  ISETP.GE.AND P0, PT, R5, R0, PT ;  /* 0x000000000500720c */ /* 0x000fda0003f06270 */
[----:B0-----:R-:W-:Y:S05]  /*11730*/  WARPSYNC.COLLECTIVE R15, `(.L_x_105) ;  /* 0x000000000f087348 */ /* 0x001fea0003c00000 */
[----:B------:R1:W2:Y:S02]  /*11740*/  SHFL.IDX P6, R14, R13, R12, R11 ;  /* 0x0000000c0d0e7389 */ /* 0x0002a400000c000b */
[----:B012---:R-:W-:Y:S01]  /*11750*/  ENDCOLLECTIVE ;  /* 0x000000000000791b */ /* 0x007fe20003800000 */
.L_x_105:
[----:B------:R-:W-:Y:S01]  /*11760*/  VIADD R3, R7, 0x20 ;  /* 0x0000002007037836 */ /* 0x000fe20000000000 */
[----:B------:R-:W-:Y:S01]  /*11770*/  @!P0 LEA R21, R31, UR42, 0x1 ;  /* 0x0000002a1f158c11 */ /* 0x000fe2000f8e08ff */
[----:B------:R-:W-:Y:S02]  /*11780*/  IMAD.MOV.U32 R13, RZ, RZ, R6 ;  /* 0x000000ffff0d7224 */ /* 0x000fe400078e0006 */
[----:B------:R-:W-:-:S07]  /*11790*/  IMAD.MOV.U32 R5, RZ, RZ, R14 ;  /* 0x000000ffff057224 */ /* 0x000fce00078e000e */
[----:B------:R-:W-:Y:S05]  /*117a0*/  WARPSYNC.COLLECTIVE R15, `(.L_x_106) ;  /* 0x000000000f087348 */ /* 0x000fea0003c00000 */
[----:B------:R0:W1:Y:S02]  /*117b0*/  SHFL.IDX P6, R14, R13, R12, R11 ;  /* 0x0000000c0d0e7389 */ /* 0x00006400000c000b */
[----:B01----:R-:W-:Y:S01]  /*117c0*/  ENDCOLLECTIVE ;  /* 0x000000000000791b */ /* 0x003fe20003800000 */
.L_x_106:
[----:B------:R-:W-:Y:S01]  /*117d0*/  ULDC.64 UR4, c[0x0][0x208] ;  /* 0x0000820000047ab9 */ /* 0x000fe20000000a00 */
[----:B------:R-:W-:Y:S02]  /*117e0*/  IMAD.MOV.U32 R13, RZ, RZ, R8 ;  /* 0x000000ffff0d7224 */ /* 0x000fe400078e0008 */
[----:B------:R-:W-:Y:S01]  /*117f0*/  IMAD.MOV.U32 R12, RZ, RZ, 0x2 ;  /* 0x00000002ff0c7424 */ /* 0x000fe200078e00ff */
[----:B------:R-:W-:-:S05]  /*11800*/  MOV R4, R14 ;  /* 0x0000000e00047202 */ /* 0x000fca0000000f00 */
        /* <DEDUP_REMOVED lines=12> */
.L_x_107:
[----:B------:R-:W-:Y:S01]  /*118d0*/  VIADD R5, R7, 0x30 ;  /* 0x0000003007057836 */ /* 0x000fe20000000000 */
[----:B------:R-:W-:Y:S01]  /*118e0*/  @!P0 LEA R9, R31, UR42, 0x1 ;  /* 0x0000002a1f098c11 */ /* 0x000fe2000f8e08ff */
[----:B------:R-:W-:Y:S01]  /*118f0*/  IMAD.MOV.U32 R13, RZ, RZ, R6 ;  /* 0x000000ffff0d7224 */ /* 0x000fe200078e0006 */
[----:B------:R-:W-:-:S07]  /*11900*/  MOV R3, R14 ;  /* 0x0000000e00037202 */ /* 0x000fce0000000f00 */
[----:B------:R-:W-:Y:S05]  /*11910*/  WARPSYNC.COLLECTIVE R15, `(.L_x_108) ;  /* 0x000000000f087348 */ /* 0x000fea0003c00000 */
[----:B------:R0:W1:Y:S02]  /*11920*/  SHFL.IDX P6, R14, R13, R12, R11 ;  /* 0x0000000c0d0e7389 */ /* 0x00006400000c000b */
[----:B01----:R-:W-:Y:S01]  /*11930*/  ENDCOLLECTIVE ;  /* 0x000000000000791b */ /* 0x003fe20003800000 */
.L_x_108:
[----:B------:R-:W-:Y:S01]  /*11940*/  ULDC.64 UR4, c[0x0][0x208] ;  /* 0x0000820000047ab9 */ /* 0x000fe20000000a00 */
[----:B------:R-:W-:Y:S01]  /*11950*/  MOV R13, R8 ;  /* 0x00000008000d7202 */ /* 0x000fe20000000f00 */
[----:B------:R-:W-:Y:S02]  /*11960*/  IMAD.MOV.U32 R12, RZ, RZ, 0x3 ;  /* 0x00000003ff0c7424 */ /* 0x000fe400078e00ff */
        /* <DEDUP_REMOVED lines=13> */
.L_x_109:
[----:B------:R-:W-:Y:S01]  /*11a40*/  VIADD R3, R7, 0x40 ;  /* 0x0000004007037836 */ /* 0x000fe20000000000 */
[----:B------:R-:W-:Y:S02]  /*11a50*/  @!P0 LEA R21, R31, UR42, 0x1 ;  /* 0x0000002a1f158c11 */ /* 0x000fe4000f8e08ff */
[----:B------:R-:W-:Y:S01]  /*11a60*/  MOV R13, R6 ;  /* 0x00000006000d7202 */ /* 0x000fe20000000f00 */
[----:B------:R-:W-:-:S07]  /*11a70*/  IMAD.MOV.U32 R5, RZ, RZ, R14 ;  /* 0x000000ffff057224 */ /* 0x000fce00078e000e */
[----:B------:R-:W-:Y:S05]  /*11a80*/  WARPSYNC.COLLECTIVE R15, `(.L_x_110) ;  /* 0x000000000f087348 */ /* 0x000fea0003c00000 */
[----:B------:R0:W1:Y:S02]  /*11a90*/  SHFL.IDX P6, R14, R13, R12, R11 ;  /* 0x0000000c0d0e7389 */ /* 0x00006400000c000b */
[----:B01----:R-:W-:Y:S01]  /*11aa0*/  ENDCOLLECTIVE ;  /* 0x000000000000791b */ /* 0x003fe20003800000 */
.L_x_110:
        /* <DEDUP_REMOVED lines=16> */
.L_x_111:
[----:B------:R-:W-:Y:S01]  /*11bb0*/  VIADD R5, R7, 0x50 ;  /* 0x0000005007057836 */ /* 0x000fe20000000000 */
[----:B------:R-:W-:Y:S02]  /*11bc0*/  @!P0 LEA R9, R31, UR42, 0x1 ;  /* 0x0000002a1f098c11 */ /* 0x000fe4000f8e08ff */
[----:B------:R-:W-:Y:S01]  /*11bd0*/  MOV R13, R6 ;  /* 0x00000006000d7202 */ /* 0x000fe20000000f00 */
[----:B------:R-:W-:-:S07]  /*11be0*/  IMAD.MOV.U32 R3, RZ, RZ, R14 ;  /* 0x000000ffff037224 */ /* 0x000fce00078e000e */
[----:B------:R-:W-:Y:S05]  /*11bf0*/  WARPSYNC.COLLECTIVE R15, `(.L_x_112) ;  /* 0x000000000f087348 */ /* 0x000fea0003c00000 */
[----:B------:R0:W1:Y:S02]  /*11c00*/  SHFL.IDX P6, R14, R13, R12, R11 ;  /* 0x0000000c0d0e7389 */ /* 0x00006400000c000b */
[----:B01----:R-:W-:Y:S01]  /*11c10*/  ENDCOLLECTIVE ;  /* 0x000000000000791b */ /* 0x003fe20003800000 */
.L_x_112:
        /* <DEDUP_REMOVED lines=16> */
.L_x_113:
[----:B------:R-:W-:Y:S01]  /*11d20*/  VIADD R3, R7, 0x60 ;  /* 0x0000006007037836 */ /* 0x000fe20000000000 */
[----:B------:R-:W-:Y:S02]  /*11d30*/  @!P0 LEA R21, R31, UR42, 0x1 ;  /* 0x0000002a1f158c11 */ /* 0x000fe4000f8e08ff */
[----:B------:R-:W-:Y:S01]  /*11d40*/  MOV R13, R6 ;  /* 0x00000006000d7202 */ /* 0x000fe20000000f00 */
[----:B------:R-:W-:-:S07]  /*11d50*/  IMAD.MOV.U32 R5, RZ, RZ, R14 ;  /* 0x000000ffff057224 */ /* 0x000fce00078e000e */
[----:B------:R-:W-:Y:S05]  /*11d60*/  WARPSYNC.COLLECTIVE R15, `(.L_x_114) ;  /* 0x000000000f087348 */ /* 0x000fea0003c00000 */
[----:B------:R0:W1:Y:S02]  /*11d70*/  SHFL.IDX P6, R14, R13, R12, R11 ;  /* 0x0000000c0d0e7389 */ /* 0x00006400000c000b */
[----:B01----:R-:W-:Y:S01]  /*11d80*/  ENDCOLLECTIVE ;  /* 0x000000000000791b */ /* 0x003fe20003800000 */
.L_x_114:
        /* <DEDUP_REMOVED lines=16> */
.L_x_115:
[----:B------:R-:W-:Y:S02]  /*11e90*/  @!P0 LEA R9, R31, UR42, 0x1 ;  /* 0x0000002a1f098c11 */ /* 0x000fe4000f8e08ff */
[----:B------:R-:W-:Y:S01]  /*11ea0*/  MOV R13, R6 ;  /* 0x00000006000d7202 */ /* 0x000fe20000000f00 */
[----:B------:R-:W-:-:S07]  /*11eb0*/  IMAD.MOV.U32 R3, RZ, RZ, R14 ;  /* 0x000000ffff037224 */ /* 0x000fce00078e000e */
[----:B------:R-:W-:Y:S05]  /*11ec0*/  WARPSYNC.COLLECTIVE R15, `(.L_x_116) ;  /* 0x000000000f087348 */ /* 0x000fea0003c00000 */
[----:B------:R0:W1:Y:S02]  /*11ed0*/  SHFL.IDX P6, R14, R13, R12, R11 ;  /* 0x0000000c0d0e7389 */ /* 0x00006400000c000b */
[----:B01----:R-:W-:Y:S01]  /*11ee0*/  ENDCOLLECTIVE ;  /* 0x000000000000791b */ /* 0x003fe20003800000 */
.L_x_116:
[----:B------:R-:W-:Y:S01]  /*11ef0*/  ULDC.64 UR4, c[0x0][0x208] ;  /* 0x0000820000047ab9 */ /* 0x000fe20000000a00 */
[----:B------:R-:W-:Y:S01]  /*11f00*/  IMAD.MOV.U32 R13, RZ, RZ, R8 ;  /* 0x000000ffff0d7224 */ /* 0x000fe200078e0008 */
[----:B------:R-:W-:Y:S01]  /*11f10*/  MOV R12, 0x7 ;  /* 0x00000007000c7802 */ /* 0x000fe20000000f00 */
        /* <DEDUP_REMOVED lines=8> */
[----:B------:R0:W-:Y:S02]  /*11fa0*/  @!P0 LDGSTS.E.BYPASS.LTC128B.128 [R9+0x23400], desc[UR4][R2.64+0x180], !P1 ;  /* 0x2340018002098fae */ /* 0x0001e4000c901d44 */
[----:B0-----:R-:W-:Y:S05]  /*11fb0*/  WARPSYNC.COLLECTIVE R15, `(.L_x_117) ;  /* 0x000000000f087348 */ /* 0x001fea0003c00000 */
[----:B------:R1:W2:Y:S02]  /*11fc0*/  SHFL.IDX P6, R14, R13, R12, R11 ;  /* 0x0000000c0d0e7389 */ /* 0x0002a400000c000b */
[----:B012---:R-:W-:Y:S01]  /*11fd0*/  ENDCOLLECTIVE ;  /* 0x000000000000791b */ /* 0x007fe20003800000 */
.L_x_117:
[----:B------:R-:W-:Y:S02]  /*11fe0*/  IMAD.MOV.U32 R13, RZ, RZ, R6 ;  /* 0x000000ffff0d7224 */ /* 0x000fe400078e0006 */
[----:B------:R-:W-:-:S07]  /*11ff0*/  IMAD.MOV.U32 R8, RZ, RZ, R14 ;  /* 0x000000ffff087224 */ /* 0x000fce00078e000e */
[----:B------:R-:W-:Y:S05]  /*12000*/  WARPSYNC.COLLECTIVE R15, `(.L_x_118) ;  /* 0x000000000f087348 */ /* 0x000fea0003c00000 */
[----:B------:R0:W1:Y:S02]  /*12010*/  SHFL.IDX P6, R14, R13, R12, R11 ;  /* 0x0000000c0d0e7389 */ /* 0x00006400000c000b */
[----:B01----:R-:W-:Y:S01]  /*12020*/  ENDCOLLECTIVE ;  /* 0x000000000000791b */ /* 0x003fe20003800000 */
.L_x_118:
[----:B------:R-:W-:Y:S05]  /*12030*/  BRA `(.L_x_119) ;  /* 0xffffffcc00407947 */ /* 0x000fea000383ffff */
.L_x_56:
[----:B0-----:R-:W-:-:S04]  /*12040*/  MOV R3, UR42 ;  /* 0x0000002a00037c02 */ /* 0x001fc80008000f00 */
[----:B------:R0:W1:Y:S03]  /*12050*/  SYNCS.PHASECHK.TRANS64.TRYWAIT P0, [R3+URZ+0x38820], R0 ;  /* 0x03882000030075a7 */ /* 0x000066000800017f */
[----:B-1----:R-:W-:Y:S05]  /*12060*/  @!P0 NANOSLEEP.SYNCS 0x989680 ;  /* 0x009896800000895d */ /* 0x002fea0003900000 */
[----:B------:R-:W1:Y:S02]  /*12070*/  @!P0 SYNCS.PHASECHK.TRANS64 P0, [R3+URZ+0x38820], R0 ;  /* 0x03882000030085a7 */ /* 0x000e64000800007f */
[----:B-1----:R-:W-:Y:S05]  /*12080*/  @!P0 BRA `(.L_x_56) ;  /* 0xfffffffc00ec8947 */ /* 0x002fea000383ffff */
[----:B------:R-:W-:Y:S05]  /*12090*/  BRA `(.L_x_120) ;  /* 0xffffffcc00907947 */ /* 0x000fea000383ffff */
.L_x_60:
[----:B-1----:R1:W2:Y:S02]  /*120a0*/  SYNCS.PHASECHK.TRANS64.TRYWAIT P0, [R19+URZ+0x38840], R2 ;  /* 0x03884002130075a7 */ /* 0x0022a4000800017f */
[----:B--2---:R-:W-:Y:S05]  /*120b0*/  @!P0 NANOSLEEP.SYNCS 0x989680 ;  /* 0x009896800000895d */ /* 0x004fea0003900000 */
[----:B------:R-:W2:Y:S02]  /*120c0*/  @!P0 SYNCS.PHASECHK.TRANS64 P0, [R19+URZ+0x38840], R2 ;  /* 0x03884002130085a7 */ /* 0x000ea4000800007f */
[----:B--2---:R-:W-:Y:S05]  /*120d0*/  @!P0 BRA `(.L_x_60) ;  /* 0xfffffffc00f08947 */ /* 0x004fea000383ffff */
[----:B------:R-:W-:Y:S05]  /*120e0*/  BRA `(.L_x_121) ;  /* 0xffffffd0009c7947 */ /* 0x000fea000383ffff */
.L_x_61:
        /* <DEDUP_REMOVED lines=8> */
.L_x_123:
[----:B------:R-:W-:Y:S05]  /*12170*/  BSYNC B1 ;  /* 0x0000000000017941 */ /* 0x000fea0003800000 */
.L_x_122:
[----:B------:R-:W-:Y:S01]  /*12180*/  MOV R13, R24 ;  /* 0x00000018000d7202 */ /* 0x000fe20000000f00 */
[----:B------:R-:W-:Y:S01]  /*12190*/  IMAD.MOV.U32 R12, RZ, RZ, RZ ;  /* 0x000000ffff0c7224 */ /* 0x000fe200078e00ff */
[----:B------:R-:W-:Y:S01]  /*121a0*/  MOV R15, 0xffffffff ;  /* 0xffffffff000f7802 */ /* 0x000fe20000000f00 */
[----:B------:R-:W-:Y:S01]  /*121b0*/  IMAD.MOV.U32 R11, RZ, RZ, 0x181f ;  /* 0x0000181fff0b7424 */ /* 0x000fe200078e00ff */
[----:B------:R-:W-:Y:S01]  /*121c0*/  P2R R4, PR, RZ, 0x8 ;  /* 0x00000008ff047803 */ /* 0x000fe20000000000 */
[----:B------:R-:W-:Y:S01]  /*121d0*/  IMAD.MOV.U32 R3, RZ, RZ, R14 ;  /* 0x000000ffff037224 */ /* 0x000fe200078e000e */
[----:B------:R-:W-:Y:S01]  /*121e0*/  LOP3.LUT P3, RZ, R16, 0x10, RZ, 0xc0, !PT ;  /* 0x0000001010ff7812 */ /* 0x000fe2000786c0ff */
[----:B------:R-:W-:-:S12]  /*121f0*/  IMAD.SHL.U32 R32, R22, 0x2, RZ ;  /* 0x0000000216207824 */ /* 0x000fd800078e00ff */
[----:B------:R-:W-:Y:S05]  /*12200*/  WARPSYNC.COLLECTIVE R15, `(.L_x_124) ;  /* 0x000000000f087348 */ /* 0x000fea0003c00000 */
[----:B------:R0:W1:Y:S02]  /*12210*/  SHFL.IDX P6, R14, R13, R12, R11 ;  /* 0x0000000c0d0e7389 */ /* 0x00006400000c000b */
[----:B01----:R-:W-:Y:S01]  /*12220*/  ENDCOLLECTIVE ;  /* 0x000000000000791b */ /* 0x003fe20003800000 */
.L_x_124:
[----:B------:R-:W-:Y:S01]  /*12230*/  P2R R6, PR, RZ, 0x4 ;  /* 0x00000004ff067803 */ /* 0x000fe20000000000 */
[----:B------:R-:W-:Y:S01]  /*12240*/  ULDC.64 UR4, c[0x0][0x208] ;  /* 0x0000820000047ab9 */ /* 0x000fe20000000a00 */
[C---:B------:R-:W-:Y:S02]  /*12250*/  LOP3.LUT P2, RZ, R16.reuse, 0x8, RZ, 0xc0, !PT ;  /* 0x0000000810ff7812 */ /* 0x040fe4000784c0ff */
[----:B------:R-:W-:Y:S02]  /*12260*/  P2R R7, PR, RZ, 0x2 ;  /* 0x00000002ff077803 */ /* 0x000fe40000000000 */
[----:B------:R-:W-:Y:S02]  /*12270*/  LOP3.LUT P1, RZ, R16, 0x4, RZ, 0xc0, !PT ;  /* 0x0000000410ff7812 */ /* 0x000fe4000782c0ff */
[----:B------:R-:W-:Y:S02]  /*12280*/  LEA R25, R25, UR42, 0x1 ;  /* 0x0000002a19197c11 */ /* 0x000fe4000f8e08ff */
[----:B------:R-:W-:Y:S01]  /*12290*/  MOV R13, R27 ;  /* 0x0000001b000d7202 */ /* 0x000fe20000000f00 */
[----:B------:R-:W-:Y:S01]  /*122a0*/  IMAD.MOV.U32 R12, RZ, RZ, 0x1 ;  /* 0x00000001ff0c7424 */ /* 0x000fe200078e00ff */
[----:B------:R-:W-:-:S05]  /*122b0*/  IADD3 R2, P0, R14, R32, RZ ;  /* 0x000000200e027210 */ /* 0x000fca0007f1e0ff */
[----:B------:R-:W-:-:S05]  /*122c0*/  IMAD.X R3, RZ, RZ, R3, P0 ;  /* 0x000000ffff037224 */ /* 0x000fca00000e0603 */
[----:B------:R-:W-:Y:S01]  /*122d0*/  @!PT LDS RZ, [RZ] ;  /* 0x00000000fffff984 */ /* 0x000fe20000000800 */
[----:B------:R-:W-:Y:S01]  /*122e0*/  @!PT LDS RZ, [RZ] ;  /* 0x00000000fffff984 */ /* 0x000fe20000000800 */
[----:B------:R-:W-:Y:S01]  /*122f0*/  @!PT LDS RZ, [RZ] ;  /* 0x00000000fffff984 */ /* 0x000fe20000000800 */
[----:B------:R0:W-:Y:S04]  /*12300*/  LDGSTS.E.BYPASS.LTC128B.128 [R25+0x24400], desc[UR4][R2.64], !P3 ;  /* 0x2440000002197fae */ /* 0x0001e8000d901d44 */
[----:B------:R0:W-:Y:S04]  /*12310*/  LDGSTS.E.BYPASS.LTC128B.128 [R25+0x26c00], desc[UR4][R2.64+0x80], !P2 ;  /* 0x26c0008002197fae */ /* 0x0001e8000d101d44 */
[----:B------:R0:W-:Y:S04]  /*12320*/  LDGSTS.E.BYPASS.LTC128B.128 [R25+0x29400], desc[UR4][R2.64+0x100], !P1 ;  /* 0x2940010002197fae */ /* 0x0001e8000c901d44 */
[----:B------:R0:W-:Y:S02]  /*12330*/  LDGSTS.E.BYPASS.LTC128B.128 [R25+0x2bc00], desc[UR4][R2.64+0x180], !P5 ;  /* 0x2bc0018002197fae */ /* 0x0001e4000e901d44 */
[----:B0-----:R-:W-:Y:S05]  /*12340*/  WARPSYNC.COLLECTIVE R15, `(.L_x_125) ;  /* 0x000000000f087348 */ /* 0x001fea0003c00000 */
[----:B------:R1:W2:Y:S02]  /*12350*/  SHFL.IDX P6, R14, R13, R12, R11 ;  /* 0x0000000c0d0e7389 */ /* 0x0002a400000c000b */
[----:B012---:R-:W-:Y:S01]  /*12360*/  ENDCOLLECTIVE ;  /* 0x000000000000791b */ /* 0x007fe20003800000 */
.L_x_125:
[----:B------:R-:W-:Y:S01]  /*12370*/  MOV R13, R24 ;  /* 0x00000018000d7202 */ /* 0x000fe20000000f00 */
[----:B------:R-:W-:-:S07]  /*12380*/  IMAD.MOV.U32 R5, RZ, RZ, R14 ;  /* 0x000000ffff057224 */ /* 0x000fce00078e000e */
[----:B------:R-:W-:Y:S05]  /*12390*/  WARPSYNC.COLLECTIVE R15, `(.L_x_126) ;  /* 0x000000000f087348 */ /* 0x000fea0003c00000 */
[----:B------:R0:W1:Y:S02]  /*123a0*/  SHFL.IDX P6, R14, R13, R12, R11 ;  /* 0x0000000c0d0e7389 */ /* 0x00006400000c000b */
[----:B01----:R-:W-:Y:S01]  /*123b0*/  ENDCOLLECTIVE ;  /* 0x000000000000791b */ /* 0x003fe20003800000 */
.L_x_126:
[----:B------:R-:W-:Y:S01]  /*123c0*/  ULDC.64 UR4, c[0x0][0x208] ;  /* 0x0000820000047ab9 */ /* 0x000fe20000000a00 */
[----:B------:R-:W-:Y:S01]  /*123d0*/  MOV R13, R27 ;  /* 0x0000001b000d7202 */ /* 0x000fe20000000f00 */
[----:B------:R-:W-:Y:S02]  /*123e0*/  IMAD.MOV.U32 R12, RZ, RZ, 0x2 ;  /* 0x00000002ff0c7424 */ /* 0x000fe400078e00ff */
[----:B------:R-:W-:-:S05]  /*123f0*/  IMAD.MOV.U32 R11, RZ, RZ, R14 ;  /* 0x000000ffff0b7224 */ /* 0x000fca00078e000e */
[----:B------:R-:W-:Y:S01]  /*12400*/  IADD3 R2, P0, R11, R32, RZ ;  /* 0x000000200b027210 */ /* 0x000fe20007f1e0ff */
[----:B------:R-:W-:-:S04]  /*12410*/  IMAD.MOV.U32 R11, RZ, RZ, 0x181f ;  /* 0x0000181fff0b7424 */ /* 0x000fc800078e00ff */
        /* <DEDUP_REMOVED lines=11> */
.L_x_127:
[----:B------:R-:W-:Y:S01]  /*124d0*/  IMAD.MOV.U32 R13, RZ, RZ, R24 ;  /* 0x000000ffff0d7224 */ /* 0x000fe200078e0018 */
[----:B------:R-:W-:-:S07]  /*124e0*/  MOV R5, R14 ;  /* 0x0000000e00057202 */ /* 0x000fce0000000f00 */
[----:B------:R-:W-:Y:S05]  /*124f0*/  WARPSYNC.COLLECTIVE R15, `(.L_x_128) ;  /* 0x000000000f087348 */ /* 0x000fea0003c00000 */
[----:B------:R0:W1:Y:S02]  /*12500*/  SHFL.IDX P6, R14, R13, R12, R11 ;  /* 0x0000000c0d0e7389 */ /* 0x00006400000c000b */
[----:B01----:R-:W-:Y:S01]  /*12510*/  ENDCOLLECTIVE ;  /* 0x000000000000791b */ /* 0x003fe20003800000 */
.L_x_128:
[----:B------:R-:W-:Y:S01]  /*12520*/  ULDC.64 UR4, c[0x0][0x208] ;  /* 0x0000820000047ab9 */ /* 0x000fe20000000a00 */
[----:B------:R-:W-:Y:S02]  /*12530*/  IMAD.MOV.U32 R13, RZ, RZ, R27 ;  /* 0x000000ffff0d7224 */ /* 0x000fe400078e001b */
[----:B------:R-:W-:Y:S02]  /*12540*/  IMAD.MOV.U32 R12, RZ, RZ, 0x3 ;  /* 0x00000003ff0c7424 */ /* 0x000fe400078e00ff */
[----:B------:R-:W-:-:S05]  /*12550*/  IMAD.MOV.U32 R11, RZ, RZ, R14 ;  /* 0x000000ffff0b7224 */ /* 0x000fca00078e000e */
[----:B------:R-:W-:Y:S02]  /*12560*/  IADD3 R2, P0, R11, R32, RZ ;  /* 0x000000200b027210 */ /* 0x000fe40007f1e0ff */
[----:B------:R-:W-:Y:S02]  /*12570*/  MOV R11, 0x181f ;  /* 0x0000181f000b7802 */ /* 0x000fe40000000f00 */
[----:B------:R-:W-:Y:S02]  /*12580*/  IADD3.X R3, RZ, R5, RZ, P0, !PT ;  /* 0x00000005ff037210 */ /* 0x000fe400007fe4ff */
[----:B------:R-:W-:-:S03]  /*12590*/  SHF.L.U32 R5, R22, 0x1, RZ ;  /* 0x0000000116057819 */ /* 0x000fc600000006ff */
        /* <DEDUP_REMOVED lines=10> */
.L_x_129:
[----:B------:R-:W-:Y:S02]  /*12640*/  IMAD.MOV.U32 R13, RZ, RZ, R24 ;  /* 0x000000ffff0d7224 */ /* 0x000fe400078e0018 */
[----:B------:R-:W-:-:S07]  /*12650*/  IMAD.MOV.U32 R32, RZ, RZ, R14 ;  /* 0x000000ffff207224 */ /* 0x000fce00078e000e */
[----:B------:R-:W-:Y:S05]  /*12660*/  WARPSYNC.COLLECTIVE R15, `(.L_x_130) ;  /* 0x000000000f087348 */ /* 0x000fea0003c00000 */
[----:B------:R0:W1:Y:S02]  /*12670*/  SHFL.IDX P6, R14, R13, R12, R11 ;  /* 0x0000000c0d0e7389 */ /* 0x00006400000c000b */
[----:B01----:R-:W-:Y:S01]  /*12680*/  ENDCOLLECTIVE ;  /* 0x000000000000791b */ /* 0x003fe20003800000 */
.L_x_130:
[----:B------:R-:W-:Y:S01]  /*12690*/  ULDC.64 UR4, c[0x0][0x208] ;  /* 0x0000820000047ab9 */ /* 0x000fe20000000a00 */
[----:B------:R-:W-:Y:S01]  /*126a0*/  MOV R13, R27 ;  /* 0x0000001b000d7202 */ /* 0x000fe20000000f00 */
[----:B------:R-:W-:Y:S02]  /*126b0*/  IMAD.MOV.U32 R12, RZ, RZ, 0x4 ;  /* 0x00000004ff0c7424 */ /* 0x000fe400078e00ff */
[----:B------:R-:W-:-:S05]  /*126c0*/  IMAD.MOV.U32 R2, RZ, RZ, R14 ;  /* 0x000000ffff027224 */ /* 0x000fca00078e000e */
[----:B------:R-:W-:-:S05]  /*126d0*/  IADD3 R2, P0, R2, R5, RZ ;  /* 0x0000000502027210 */ /* 0x000fca0007f1e0ff */
[----:B------:R-:W-:-:S05]  /*126e0*/  IMAD.X R3, RZ, RZ, R32, P0 ;  /* 0x000000ffff037224 */ /* 0x000fca00000e0620 */
[----:B------:R-:W-:Y:S01]  /*126f0*/  @!PT LDS RZ, [RZ] ;  /* 0x00000000fffff984 */ /* 0x000fe20000000800 */
[----:B------:R-:W-:Y:S01]  /*12700*/  @!PT LDS RZ, [RZ] ;  /* 0x00000000fffff984 */ /* 0x000fe20000000800 */
[----:B------:R-:W-:Y:S01]  /*12710*/  @!PT LDS RZ, [RZ] ;  /* 0x00000000fffff984 */ /* 0x000fe20000000800 */
[----:B------:R0:W-:Y:S01]  /*12720*/  LDGSTS.E.BYPASS.LTC128B.128 [R25+0x25c00], desc[UR4][R2.64], !P3 ;  /* 0x25c0000002197fae */ /* 0x0001e2000d901d44 */
[----:B------:R-:W-:-:S03]  /*12730*/  ISETP.NE.AND P3, PT, R4, RZ, PT ;  /* 0x000000ff0400720c */ /* 0x000fc60003f65270 */
[----:B------:R0:W-:Y:S01]  /*12740*/  LDGSTS.E.BYPASS.LTC128B.128 [R25+0x28400], desc[UR4][R2.64+0x80], !P2 ;  /* 0x2840008002197fae */ /* 0x0001e2000d101d44 */
[----:B------:R-:W-:-:S03]  /*12750*/  ISETP.NE.AND P2, PT, R6, RZ, PT ;  /* 0x000000ff0600720c */ /* 0x000fc60003f45270 */
[----:B------:R0:W-:Y:S01]  /*12760*/  LDGSTS.E.BYPASS.LTC128B.128 [R25+0x2ac00], desc[UR4][R2.64+0x100], !P1 ;  /* 0x2ac0010002197fae */ /* 0x0001e2000c901d44 */
[----:B------:R-:W-:-:S03]  /*12770*/  ISETP.NE.AND P1, PT, R7, RZ, PT ;  /* 0x000000ff0700720c */ /* 0x000fc60003f25270 */
[----:B------:R0:W-:Y:S10]  /*12780*/  LDGSTS.E.BYPASS.LTC128B.128 [R25+0x2d400], desc[UR4][R2.64+0x180], !P5 ;  /* 0x2d40018002197fae */ /* 0x0001f4000e901d44 */
[----:B0-----:R-:W-:Y:S05]  /*12790*/  WARPSYNC.COLLECTIVE R15, `(.L_x_131) ;  /* 0x000000000f087348 */ /* 0x001fea0003c00000 */
[----:B------:R1:W2:Y:S02]  /*127a0*/  SHFL.IDX P6, R14, R13, R12, R11 ;  /* 0x0000000c0d0e7389 */ /* 0x0002a400000c000b */
[----:B012---:R-:W-:Y:S01]  /*127b0*/  ENDCOLLECTIVE ;  /* 0x000000000000791b */ /* 0x007fe20003800000 */
.L_x_131:
[----:B------:R-:W-:Y:S01]  /*127c0*/  MOV R13, R24 ;  /* 0x00000018000d7202 */ /* 0x000fe20000000f00 */
[----:B------:R-:W-:-:S07]  /*127d0*/  IMAD.MOV.U32 R27, RZ, RZ, R14 ;  /* 0x000000ffff1b7224 */ /* 0x000fce00078e000e */
[----:B------:R-:W-:Y:S05]  /*127e0*/  WARPSYNC.COLLECTIVE R15, `(.L_x_132) ;  /* 0x000000000f087348 */ /* 0x000fea0003c00000 */
[----:B------:R0:W1:Y:S02]  /*127f0*/  SHFL.IDX P6, R14, R13, R12, R11 ;  /* 0x0000000c0d0e7389 */ /* 0x00006400000c000b */
[----:B01----:R-:W-:Y:S01]  /*12800*/  ENDCOLLECTIVE ;  /* 0x000000000000791b */ /* 0x003fe20003800000 */
.L_x_132:
[----:B------:R-:W-:Y:S05]  /*12810*/  BRA `(.L_x_133) ;  /* 0xffffffcc00f87947 */ /* 0x000fea000383ffff */
.L_x_66:
[----:B0-----:R0:W2:Y:S02]  /*12820*/  SYNCS.PHASECHK.TRANS64.TRYWAIT P0, [R4+URZ+0x38860], R3 ;  /* 0x03886003040075a7 */ /* 0x0010a4000800017f */
[----:B--2---:R-:W-:Y:S05]  /*12830*/  @!P0 NANOSLEEP.SYNCS 0x989680 ;  /* 0x009896800000895d */ /* 0x004fea0003900000 */
[----:B------:R-:W2:Y:S02]  /*12840*/  @!P0 SYNCS.PHASECHK.TRANS64 P0, [R4+URZ+0x38860], R3 ;  /* 0x03886003040085a7 */ /* 0x000ea4000800007f */
[----:B--2---:R-:W-:Y:S05]  /*12850*/  @!P0 BRA `(.L_x_66) ;  /* 0xfffffffc00f08947 */ /* 0x004fea000383ffff */
[----:B------:R-:W-:Y:S05]  /*12860*/  BRA `(.L_x_134) ;  /* 0xffffffd000747947 */ /* 0x000fea000383ffff */
.L_x_67:
[----:B------:R-:W-:Y:S01]  /*12870*/  BSSY B1, `(.L_x_135) ;  /* 0x0000008000017945 */ /* 0x000fe20003800000 */
[----:B------:R-:W-:Y:S01]  /*12880*/  IMAD.MOV.U32 R13, RZ, RZ, R18 ;  /* 0x000000ffff0d7224 */ /* 0x000fe200078e0012 */
[----:B------:R-:W-:Y:S01]  /*12890*/  MOV R11, 0x181f ;  /* 0x0000181f000b7802 */ /* 0x000fe20000000f00 */
[----:B------:R-:W-:Y:S02]  /*128a0*/  IMAD.MOV.U32 R12, RZ, RZ, RZ ;  /* 0x000000ffff0c7224 */ /* 0x000fe400078e00ff */
[----:B------:R-:W-:-:S07]  /*128b0*/  IMAD.MOV.U32 R15, RZ, RZ, -0x1 ;  /* 0xffffffffff0f7424 */ /* 0x000fce00078e00ff */
[----:B01----:R-:W-:Y:S05]  /*128c0*/  WARPSYNC.COLLECTIVE R15, `(.L_x_136) ;  /* 0x000000000f087348 */ /* 0x003fea0003c00000 */
[----:B------:R2:W3:Y:S02]  /*128d0*/  SHFL.IDX P6, R14, R13, R12, R11 ;  /* 0x0000000c0d0e7389 */ /* 0x0004e400000c000b */
[----:B0123--:R-:W-:Y:S01]  /*128e0*/  ENDCOLLECTIVE ;  /* 0x000000000000791b */ /* 0x00ffe20003800000 */
.L_x_136:
[----:B------:R-:W-:Y:S05]  /*128f0*/  BSYNC B1 ;  /* 0x0000000000017941 */ /* 0x000fea0003800000 */
.L_x_135:
[----:B------:R-:W-:Y:S01]  /*12900*/  MOV R13, R17 ;  /* 0x00000011000d7202 */ /* 0x000fe20000000f00 */
[----:B------:R-:W-:Y:S01]  /*12910*/  IMAD.MOV.U32 R12, RZ, RZ, RZ ;  /* 0x000000ffff0c7224 */ /* 0x000fe200078e00ff */
[----:B------:R-:W-:Y:S01]  /*12920*/  MOV R15, 0xffffffff ;  /* 0xffffffff000f7802 */ /* 0x000fe20000000f00 */
[----:B------:R-:W-:Y:S01]  /*12930*/  IMAD.MOV.U32 R11, RZ, RZ, 0x181f ;  /* 0x0000181fff0b7424 */ /* 0x000fe200078e00ff */
[----:B------:R-:W-:Y:S01]  /*12940*/  LEA R5, R5, UR42, 0x1 ;  /* 0x0000002a05057c11 */ /* 0x000fe2000f8e08ff */
[----:B------:R-:W-:-:S07]  /*12950*/  IMAD.MOV.U32 R3, RZ, RZ, R14 ;  /* 0x000000ffff037224 */ /* 0x000fce00078e000e */
[----:B------:R-:W-:Y:S05]  /*12960*/  WARPSYNC.COLLECTIVE R15, `(.L_x_137) ;  /* 0x000000000f087348 */ /* 0x000fea0003c00000 */
[----:B------:R0:W1:Y:S02]  /*12970*/  SHFL.IDX P6, R14, R13, R12, R11 ;  /* 0x0000000c0d0e7389 */ /* 0x00006400000c000b */
[----:B01----:R-:W-:Y:S01]  /*12980*/  ENDCOLLECTIVE ;  /* 0x000000000000791b */ /* 0x003fe20003800000 */
.L_x_137:
[----:B------:R-:W-:Y:S01]  /*12990*/  ULDC.64 UR4, c[0x0][0x208] ;  /* 0x0000820000047ab9 */ /* 0x000fe20000000a00 */
[----:B------:R-:W-:Y:S01]  /*129a0*/  IMAD.MOV.U32 R13, RZ, RZ, R18 ;  /* 0x000000ffff0d7224 */ /* 0x000fe200078e0012 */
[----:B------:R-:W-:Y:S02]  /*129b0*/  MOV R12, 0x1 ;  /* 0x00000001000c7802 */ /* 0x000fe40000000f00 */
[----:B------:R-:W-:-:S05]  /*129c0*/  IADD3 R2, P0, R14, R6, RZ ;  /* 0x000000060e027210 */ /* 0x000fca0007f1e0ff */
[----:B------:R-:W-:Y:S01]  /*129d0*/  IMAD.X R3, RZ, RZ, R3, P0 ;  /* 0x000000ffff037224 */ /* 0x000fe200000e0603 */
[----:B------:R-:W-:-:S13]  /*129e0*/  ISETP.LT.OR P0, PT, R0, 0x1, P4 ;  /* 0x000000010000780c */ /* 0x000fda0002701670 */
[----:B------:R-:W-:Y:S01]  /*129f0*/  @!PT LDS RZ, [RZ] ;  /* 0x00000000fffff984 */ /* 0x000fe20000000800 */
[----:B------:R-:W-:Y:S01]  /*12a00*/  @!PT LDS RZ, [RZ] ;  /* 0x00000000fffff984 */ /* 0x000fe20000000800 */
[----:B------:R-:W-:Y:S01]  /*12a10*/  @!PT LDS RZ, [RZ] ;  /* 0x00000000fffff984 */ /* 0x000fe20000000800 */
[----:B------:R0:W-:Y:S01]  /*12a20*/  LDGSTS.E.BYPASS.LTC128B.128 [R5+0x400], desc[UR4][R2.64], !P0 ;  /* 0x0040000002057fae */ /* 0x0001e2000c101d44 */
[----:B------:R-:W-:-:S13]  /*12a30*/  ISETP.LT.OR P0, PT, R0, 0x1, P3 ;  /* 0x000000010000780c */ /* 0x000fda0001f01670 */
[----:B------:R0:W-:Y:S01]  /*12a40*/  LDGSTS.E.BYPASS.LTC128B.128 [R5+0x2c00], desc[UR4][R2.64+0x80], !P0 ;  /* 0x02c0008002057fae */ /* 0x0001e2000c101d44 */
[----:B------:R-:W-:-:S13]  /*12a50*/  ISETP.LT.OR P0, PT, R0, 0x1, P2 ;  /* 0x000000010000780c */ /* 0x000fda0001701670 */
[----:B------:R0:W-:Y:S01]  /*12a60*/  LDGSTS.E.BYPASS.LTC128B.128 [R5+0x5400], desc[UR4][R2.64+0x100], !P0 ;  /* 0x0540010002057fae */ /* 0x0001e2000c101d44 */
[----:B------:R-:W-:-:S13]  /*12a70*/  ISETP.LT.OR P0, PT, R0, 0x1, P1 ;  /* 0x000000010000780c */ /* 0x000fda0000f01670 */
[----:B------:R0:W-:Y:S02]  /*12a80*/  LDGSTS.E.BYPASS.LTC128B.128 [R5+0x7c00], desc[UR4][R2.64+0x180], !P0 ;  /* 0x07c0018002057fae */ /* 0x0001e4000c101d44 */
[----:B0-----:R-:W-:Y:S05]  /*12a90*/  WARPSYNC.COLLECTIVE R15, `(.L_x_138) ;  /* 0x000000000f087348 */ /* 0x001fea0003c00000 */
[----:B------:R1:W2:Y:S02]  /*12aa0*/  SHFL.IDX P6, R14, R13, R12, R11 ;  /* 0x0000000c0d0e7389 */ /* 0x0002a400000c000b */
[----:B012---:R-:W-:Y:S01]  /*12ab0*/  ENDCOLLECTIVE ;  /* 0x000000000000791b */ /* 0x007fe20003800000 */
.L_x_138:
[----:B------:R-:W-:Y:S02]  /*12ac0*/  IMAD.MOV.U32 R13, RZ, RZ, R17 ;  /* 0x000000ffff0d7224 */ /* 0x000fe400078e0011 */
[----:B------:R-:W-:-:S07]  /*12ad0*/  IMAD.MOV.U32 R3, RZ, RZ, R14 ;  /* 0x000000ffff037224 */ /* 0x000fce00078e000e */
[----:B------:R-:W-:Y:S05]  /*12ae0*/  WARPSYNC.COLLECTIVE R15, `(.L_x_139) ;  /* 0x000000000f087348 */ /* 0x000fea0003c00000 */
[----:B------:R0:W1:Y:S02]  /*12af0*/  SHFL.IDX P6, R14, R13, R12, R11 ;  /* 0x0000000c0d0e7389 */ /* 0x00006400000c000b */
[----:B01----:R-:W-:Y:S01]  /*12b00*/  ENDCOLLECTIVE ;  /* 0x000000000000791b */ /* 0x003fe20003800000 */
.L_x_139:
[----:B------:R-:W-:Y:S01]  /*12b10*/  ULDC.64 UR4, c[0x0][0x208] ;  /* 0x0000820000047ab9 */ /* 0x000fe20000000a00 */
[----:B------:R-:W-:Y:S02]  /*12b20*/  IMAD.MOV.U32 R13, RZ, RZ, R18 ;  /* 0x000000ffff0d7224 */ /* 0x000fe400078e0012 */
[----:B------:R-:W-:Y:S01]  /*12b30*/  IMAD.MOV.U32 R12, RZ, RZ, 0x2 ;  /* 0x00000002ff0c7424 */ /* 0x000fe200078e00ff */
[----:B------:R-:W-:-:S04]  /*12b40*/  IADD3 R2, P0, R14, R6, RZ ;  /* 0x000000060e027210 */ /* 0x000fc80007f1e0ff */
[----:B------:R-:W-:Y:S02]  /*12b50*/  IADD3.X R3, RZ, R3, RZ, P0, !PT ;  /* 0x00000003ff037210 */ /* 0x000fe400007fe4ff */
        /* <DEDUP_REMOVED lines=14> */
.L_x_140:
[----:B------:R-:W-:Y:S01]  /*12c40*/  IMAD.MOV.U32 R13, RZ, RZ, R17 ;  /* 0x000000ffff0d7224 */ /* 0x000fe200078e0011 */
[----:B------:R-:W-:-:S07]  /*12c50*/  MOV R3, R14 ;  /* 0x0000000e00037202 */ /* 0x000fce0000000f00 */
[----:B------:R-:W-:Y:S05]  /*12c60*/  WARPSYNC.COLLECTIVE R15, `(.L_x_141) ;  /* 0x000000000f087348 */ /* 0x000fea0003c00000 */
[----:B------:R0:W1:Y:S02]  /*12c70*/  SHFL.IDX P6, R14, R13, R12, R11 ;  /* 0x0000000c0d0e7389 */ /* 0x00006400000c000b */
[----:B01----:R-:W-:Y:S01]  /*12c80*/  ENDCOLLECTIVE ;  /* 0x000000000000791b */ /* 0x003fe20003800000 */
.L_x_141:
[----:B------:R-:W-:Y:S01]  /*12c90*/  ULDC.64 UR4, c[0x0][0x208] ;  /* 0x0000820000047ab9 */ /* 0x000fe20000000a00 */
[----:B------:R-:W-:Y:S01]  /*12ca0*/  MOV R13, R18 ;  /* 0x00000012000d7202 */ /* 0x000fe20000000f00 */
[----:B------:R-:W-:Y:S01]  /*12cb0*/  IMAD.MOV.U32 R12, RZ, RZ, 0x3 ;  /* 0x00000003ff0c7424 */ /* 0x000fe200078e00ff */
        /* <DEDUP_REMOVED lines=16> */
.L_x_142:
[----:B------:R-:W-:Y:S01]  /*12dc0*/  MOV R13, R17 ;  /* 0x00000011000d7202 */ /* 0x000fe20000000f00 */
[----:B------:R-:W-:-:S07]  /*12dd0*/  IMAD.MOV.U32 R3, RZ, RZ, R14 ;  /* 0x000000ffff037224 */ /* 0x000fce00078e000e */
[----:B------:R-:W-:Y:S05]  /*12de0*/  WARPSYNC.COLLECTIVE R15, `(.L_x_143) ;  /* 0x000000000f087348 */ /* 0x000fea0003c00000 */
[----:B------:R0:W1:Y:S02]  /*12df0*/  SHFL.IDX P6, R14, R13, R12, R11 ;  /* 0x0000000c0d0e7389 */ /* 0x00006400000c000b */
[----:B01----:R-:W-:Y:S01]  /*12e00*/  ENDCOLLECTIVE ;  /* 0x000000000000791b */ /* 0x003fe20003800000 */
.L_x_143:
        /* <DEDUP_REMOVED lines=19> */
.L_x_144:
[----:B------:R-:W-:Y:S02]  /*12f40*/  IMAD.MOV.U32 R13, RZ, RZ, R17 ;  /* 0x000000ffff0d7224 */ /* 0x000fe400078e0011 */
[----:B------:R-:W-:-:S07]  /*12f50*/  IMAD.MOV.U32 R18, RZ, RZ, R14 ;  /* 0x000000ffff127224 */ /* 0x000fce00078e000e */
[----:B------:R-:W-:Y:S05]  /*12f60*/  WARPSYNC.COLLECTIVE R15, `(.L_x_145) ;  /* 0x000000000f087348 */ /* 0x000fea0003c00000 */
[----:B------:R0:W1:Y:S02]  /*12f70*/  SHFL.IDX P6, R14, R13, R12, R11 ;  /* 0x0000000c0d0e7389 */ /* 0x00006400000c000b */
[----:B01----:R-:W-:Y:S01]  /*12f80*/  ENDCOLLECTIVE ;  /* 0x000000000000791b */ /* 0x003fe20003800000 */
.L_x_145:
[----:B------:R-:W-:Y:S05]  /*12f90*/  BRA `(.L_x_146) ;  /* 0xffffffcc008c7947 */ /* 0x000fea000383ffff */
.L_x_73:
[----:B0-----:R0:W1:Y:S02]  /*12fa0*/  SYNCS.PHASECHK.TRANS64.TRYWAIT P0, [R0+URZ+0x38860], R3 ;  /* 0x03886003000075a7 */ /* 0x001064000800017f */
[----:B-1----:R-:W-:Y:S05]  /*12fb0*/  @!P0 NANOSLEEP.SYNCS 0x989680 ;  /* 0x009896800000895d */ /* 0x002fea0003900000 */
[----:B------:R-:W1:Y:S02]  /*12fc0*/  @!P0 SYNCS.PHASECHK.TRANS64 P0, [R0+URZ+0x38860], R3 ;  /* 0x03886003000085a7 */ /* 0x000e64000800007f */
[----:B-1----:R-:W-:Y:S05]  /*12fd0*/  @!P0 BRA `(.L_x_73) ;  /* 0xfffffffc00f08947 */ /* 0x002fea000383ffff */
[----:B------:R-:W-:Y:S05]  /*12fe0*/  BRA `(.L_x_147) ;  /* 0xffffffd000947947 */ /* 0x000fea000383ffff */
.L_x_74:
[----:B------:R-:W-:Y:S01]  /*12ff0*/  BSSY B0, `(.L_x_148) ;  /* 0x0000008000007945 */ /* 0x000fe20003800000 */
[----:B------:R-:W-:Y:S01]  /*13000*/  MOV R13, R18 ;  /* 0x00000012000d7202 */ /* 0x000fe20000000f00 */
[----:B------:R-:W-:Y:S01]  /*13010*/  IMAD.MOV.U32 R12, RZ, RZ, RZ ;  /* 0x000000ffff0c7224 */ /* 0x000fe200078e00ff */
[----:B------:R-:W-:Y:S01]  /*13020*/  MOV R15, 0xffffffff ;  /* 0xffffffff000f7802 */ /* 0x000fe20000000f00 */
[----:B------:R-:W-:-:S07]  /*13030*/  IMAD.MOV.U32 R11, RZ, RZ, 0x181f ;  /* 0x0000181fff0b7424 */ /* 0x000fce00078e00ff */
[----:B0-----:R-:W-:Y:S05]  /*13040*/  WARPSYNC.COLLECTIVE R15, `(.L_x_149) ;  /* 0x000000000f087348 */ /* 0x001fea0003c00000 */
[----:B------:R1:W2:Y:S02]  /*13050*/  SHFL.IDX P6, R14, R13, R12, R11 ;  /* 0x0000000c0d0e7389 */ /* 0x0002a400000c000b */
[----:B012---:R-:W-:Y:S01]  /*13060*/  ENDCOLLECTIVE ;  /* 0x000000000000791b */ /* 0x007fe20003800000 */
.L_x_149:
[----:B------:R-:W-:Y:S05]  /*13070*/  BSYNC B0 ;  /* 0x0000000000007941 */ /* 0x000fea0003800000 */
.L_x_148:
[----:B------:R-:W-:Y:S01]  /*13080*/  IMAD.MOV.U32 R13, RZ, RZ, R17 ;  /* 0x000000ffff0d7224 */ /* 0x000fe200078e0011 */
[----:B------:R-:W-:Y:S01]  /*13090*/  MOV R12, RZ ;  /* 0x000000ff000c7202 */ /* 0x000fe20000000f00 */
[----:B------:R-:W-:Y:S01]  /*130a0*/  IMAD.MOV.U32 R11, RZ, RZ, 0x181f ;  /* 0x0000181fff0b7424 */ /* 0x000fe200078e00ff */
[----:B------:R-:W-:Y:S01]  /*130b0*/  LEA R4, R4, UR42, 0x1 ;  /* 0x0000002a04047c11 */ /* 0x000fe2000f8e08ff */
[----:B------:R-:W-:Y:S02]  /*130c0*/  IMAD.MOV.U32 R15, RZ, RZ, -0x1 ;  /* 0xffffffffff0f7424 */ /* 0x000fe400078e00ff */
[----:B------:R-:W-:-:S07]  /*130d0*/  IMAD.MOV.U32 R3, RZ, RZ, R14 ;  /* 0x000000ffff037224 */ /* 0x000fce00078e000e */
[----:B------:R-:W-:Y:S05]  /*130e0*/  WARPSYNC.COLLECTIVE R15, `(.L_x_150) ;  /* 0x000000000f087348 */ /* 0x000fea0003c00000 */
[----:B------:R0:W1:Y:S02]  /*130f0*/  SHFL.IDX P6, R14, R13, R12, R11 ;  /* 0x0000000c0d0e7389 */ /* 0x00006400000c000b */
[----:B01----:R-:W-:Y:S01]  /*13100*/  ENDCOLLECTIVE ;  /* 0x000000000000791b */ /* 0x003fe20003800000 */
.L_x_150:
[----:B------:R-:W-:Y:S01]  /*13110*/  ULDC UR4, c[0x0][0x2f4] ;  /* 0x0000bd0000047ab9 */ /* 0x000fe20000000800 */
[----:B------:R-:W-:Y:S01]  /*13120*/  ULDC.64 UR6, c[0x0][0x208] ;  /* 0x0000820000067ab9 */ /* 0x000fe20000000a00 */
[----:B------:R-:W-:Y:S02]  /*13130*/  ISETP.GE.AND P2, PT, R22, UR4, PT ;  /* 0x0000000416007c0c */ /* 0x000fe4000bf46270 */
[----:B------:R-:W-:Y:S02]  /*13140*/  ISETP.GE.AND P3, PT, R37, UR4, PT ;  /* 0x0000000425007c0c */ /* 0x000fe4000bf66270 */
[C---:B------:R-:W-:Y:S02]  /*13150*/  ISETP.LT.OR P5, PT, R5.reuse, 0x1, P2 ;  /* 0x000000010500780c */ /* 0x040fe400017a1670 */
[----:B------:R-:W-:Y:S02]  /*13160*/  ISETP.LT.OR P4, PT, R5, 0x1, P3 ;  /* 0x000000010500780c */ /* 0x000fe40001f81670 */
[----:B------:R-:W-:-:S02]  /*13170*/  ISETP.GE.AND P1, PT, R36, UR4, PT ;  /* 0x0000000424007c0c */ /* 0x000fc4000bf26270 */
[----:B------:R-:W-:Y:S01]  /*13180*/  ISETP.GE.AND P0, PT, R35, UR4, PT ;  /* 0x0000000423007c0c */ /* 0x000fe2000bf06270 */
[----:B------:R-:W-:Y:S02]  /*13190*/  IMAD.MOV.U32 R13, RZ, RZ, R18 ;  /* 0x000000ffff0d7224 */ /* 0x000fe400078e0012 */
[----:B------:R-:W-:Y:S01]  /*131a0*/  IMAD.MOV.U32 R12, RZ, RZ, 0x1 ;  /* 0x00000001ff0c7424 */ /* 0x000fe200078e00ff */
[----:B------:R-:W-:-:S05]  /*131b0*/  MOV R2, R14 ;  /* 0x0000000e00027202 */ /* 0x000fca0000000f00 */
[----:B------:R-:W-:-:S05]  /*131c0*/  IMAD.WIDE.U32 R2, R22, 0x2, R2 ;  /* 0x0000000216027825 */ /* 0x000fca00078e0002 */
[----:B------:R-:W-:Y:S01]  /*131d0*/  @!PT LDS RZ, [RZ] ;  /* 0x00000000fffff984 */ /* 0x000fe20000000800 */
[----:B------:R-:W-:Y:S01]  /*131e0*/  @!PT LDS RZ, [RZ] ;  /* 0x00000000fffff984 */ /* 0x000fe20000000800 */
[----:B------:R-:W-:Y:S01]  /*131f0*/  @!PT LDS RZ, [RZ] ;  /* 0x00000000fffff984 */ /* 0x000fe20000000800 */
[----:B------:R0:W-:Y:S01]  /*13200*/  LDGSTS.E.BYPASS.LTC128B.128 [R4+0x400], desc[UR6][R2.64], !P5 ;  /* 0x0040000002047fae */ /* 0x0001e2000e901d46 */
[----:B------:R-:W-:-:S03]  /*13210*/  ISETP.LT.OR P5, PT, R5, 0x1, P1 ;  /* 0x000000010500780c */ /* 0x000fc60000fa1670 */
[----:B------:R0:W-:Y:S01]  /*13220*/  LDGSTS.E.BYPASS.LTC128B.128 [R4+0x2c00], desc[UR6][R2.64+0x80], !P4 ;  /* 0x02c0008002047fae */ /* 0x0001e2000e101d46 */
[----:B------:R-:W-:-:S09]  /*13230*/  ISETP.LT.OR P4, PT, R5, 0x1, P0 ;  /* 0x000000010500780c */ /* 0x000fd20000781670 */
[----:B------:R0:W-:Y:S01]  /*13240*/  LDGSTS.E.BYPASS.LTC128B.128 [R4+0x5400], desc[UR6][R2.64+0x100], !P5 ;  /* 0x0540010002047fae */ /* 0x0001e2000e901d46 */
[----:B------:R-:W-:-:S03]  /*13250*/  ISETP.LT.OR P5, PT, R5, 0x11, P2 ;  /* 0x000000110500780c */ /* 0x000fc600017a1670 */
[----:B------:R0:W-:Y:S01]  /*13260*/  LDGSTS.E.BYPASS.LTC128B.128 [R4+0x7c00], desc[UR6][R2.64+0x180], !P4 ;  /* 0x07c0018002047fae */ /* 0x0001e2000e101d46 */
[----:B------:R-:W-:-:S13]  /*13270*/  ISETP.LT.OR P4, PT, R5, 0x11, P3 ;  /* 0x000000110500780c */ /* 0x000fda0001f81670 */
[----:B0-----:R-:W-:Y:S05]  /*13280*/  WARPSYNC.COLLECTIVE R15, `(.L_x_151) ;  /* 0x000000000f087348 */ /* 0x001fea0003c00000 */
[----:B------:R1:W2:Y:S02]  /*13290*/  SHFL.IDX P6, R14, R13, R12, R11 ;  /* 0x0000000c0d0e7389 */ /* 0x0002a400000c000b */
[----:B012---:R-:W-:Y:S01]  /*132a0*/  ENDCOLLECTIVE ;  /* 0x000000000000791b */ /* 0x007fe20003800000 */
.L_x_151:
[----:B------:R-:W-:Y:S01]  /*132b0*/  IMAD.MOV.U32 R13, RZ, RZ, R17 ;  /* 0x000000ffff0d7224 */ /* 0x000fe200078e0011 */
[----:B------:R-:W-:-:S07]  /*132c0*/  MOV R6, R14 ;  /* 0x0000000e00067202 */ /* 0x000fce0000000f00 */
[----:B------:R-:W-:Y:S05]  /*132d0*/  WARPSYNC.COLLECTIVE R15, `(.L_x_152) ;  /* 0x000000000f087348 */ /* 0x000fea0003c00000 */
[----:B------:R0:W1:Y:S02]  /*132e0*/  SHFL.IDX P6, R14, R13, R12, R11 ;  /* 0x0000000c0d0e7389 */ /* 0x00006400000c000b */
[----:B01----:R-:W-:Y:S01]  /*132f0*/  ENDCOLLECTIVE ;  /* 0x000000000000791b */ /* 0x003fe20003800000 */
.L_x_152:
[----:B------:R-:W-:Y:S01]  /*13300*/  ULDC.64 UR4, c[0x0][0x208] ;  /* 0x0000820000047ab9 */ /* 0x000fe20000000a00 */
[----:B------:R-:W-:Y:S01]  /*13310*/  MOV R3, R6 ;  /* 0x0000000600037202 */ /* 0x000fe20000000f00 */
[----:B------:R-:W-:Y:S02]  /*13320*/  IMAD.MOV.U32 R13, RZ, RZ, R18 ;  /* 0x000000ffff0d7224 */ /* 0x000fe400078e0012 */
[----:B------:R-:W-:Y:S02]  /*13330*/  IMAD.MOV.U32 R12, RZ, RZ, 0x2 ;  /* 0x00000002ff0c7424 */ /* 0x000fe400078e00ff */
[----:B------:R-:W-:-:S04]  /*13340*/  IMAD.MOV.U32 R2, RZ, RZ, R14 ;  /* 0x000000ffff027224 */ /* 0x000fc800078e000e */
        /* <DEDUP_REMOVED lines=15> */
.L_x_153:
[----:B------:R-:W-:Y:S01]  /*13440*/  IMAD.MOV.U32 R13, RZ, RZ, R17 ;  /* 0x000000ffff0d7224 */ /* 0x000fe200078e0011 */
[----:B------:R-:W-:-:S07]  /*13450*/  MOV R6, R14 ;  /* 0x0000000e00067202 */ /* 0x000fce0000000f00 */
[----:B------:R-:W-:Y:S05]  /*13460*/  WARPSYNC.COLLECTIVE R15, `(.L_x_154) ;  /* 0x000000000f087348 */ /* 0x000fea0003c00000 */
[----:B------:R0:W1:Y:S02]  /*13470*/  SHFL.IDX P6, R14, R13, R12, R11 ;  /* 0x0000000c0d0e7389 */ /* 0x00006400000c000b */
[----:B01----:R-:W-:Y:S01]  /*13480*/  ENDCOLLECTIVE ;  /* 0x000000000000791b */ /* 0x003fe20003800000 */
.L_x_154:
        /* <DEDUP_REMOVED lines=20> */
.L_x_155:
[----:B------:R-:W-:Y:S01]  /*135d0*/  IMAD.MOV.U32 R13, RZ, RZ, R17 ;  /* 0x000000ffff0d7224 */ /* 0x000fe200078e0011 */
[----:B------:R-:W-:-:S07]  /*135e0*/  MOV R6, R14 ;  /* 0x0000000e00067202 */ /* 0x000fce0000000f00 */
[----:B------:R-:W-:Y:S05]  /*135f0*/  WARPSYNC.COLLECTIVE R15, `(.L_x_156) ;  /* 0x000000000f087348 */ /* 0x000fea0003c00000 */
[----:B------:R0:W1:Y:S02]  /*13600*/  SHFL.IDX P6, R14, R13, R12, R11 ;  /* 0x0000000c0d0e7389 */ /* 0x00006400000c000b */
[----:B01----:R-:W-:Y:S01]  /*13610*/  ENDCOLLECTIVE ;  /* 0x000000000000791b */ /* 0x003fe20003800000 */
.L_x_156:
[----:B------:R-:W-:Y:S01]  /*13620*/  ULDC.64 UR4, c[0x0][0x208] ;  /* 0x0000820000047ab9 */ /* 0x000fe20000000a00 */
[----:B------:R-:W-:Y:S01]  /*13630*/  MOV R3, R6 ;  /* 0x0000000600037202 */ /* 0x000fe20000000f00 */
[----:B------:R-:W-:Y:S02]  /*13640*/  IMAD.MOV.U32 R6, RZ, RZ, RZ ;  /* 0x000000ffff067224 */ /* 0x000fe400078e00ff */
        /* <DEDUP_REMOVED lines=11> */
[----:B------:R0:W-:Y:S04]  /*13700*/  LDGSTS.E.BYPASS.LTC128B.128 [R4+0x6c00], desc[UR4][R2.64+0x100], !P5 ;  /* 0x06c0010002047fae */ /* 0x0001e8000e901d44 */
[----:B------:R0:W-:Y:S02]  /*13710*/  LDGSTS.E.BYPASS.LTC128B.128 [R4+0x9400], desc[UR4][R2.64+0x180], !P4 ;  /* 0x0940018002047fae */ /* 0x0001e4000e101d44 */
[----:B0-----:R-:W-:Y:S05]  /*13720*/  WARPSYNC.COLLECTIVE R15, `(.L_x_157) ;  /* 0x000000000f087348 */ /* 0x001fea0003c00000 */
[----:B------:R1:W2:Y:S02]  /*13730*/  SHFL.IDX P6, R14, R13, R12, R11 ;  /* 0x0000000c0d0e7389 */ /* 0x0002a400000c000b */
[----:B012---:R-:W-:Y:S01]  /*13740*/  ENDCOLLECTIVE ;  /* 0x000000000000791b */ /* 0x007fe20003800000 */
.L_x_157:
[----:B------:R-:W-:Y:S01]  /*13750*/  IMAD.MOV.U32 R13, RZ, RZ, R17 ;  /* 0x000000ffff0d7224 */ /* 0x000fe200078e0011 */
[----:B------:R-:W-:-:S07]  /*13760*/  MOV R18, R14 ;  /* 0x0000000e00127202 */ /* 0x000fce0000000f00 */
[----:B------:R-:W-:Y:S05]  /*13770*/  WARPSYNC.COLLECTIVE R15, `(.L_x_158) ;  /* 0x000000000f087348 */ /* 0x000fea0003c00000 */
[----:B------:R0:W1:Y:S02]  /*13780*/  SHFL.IDX P6, R14, R13, R12, R11 ;  /* 0x0000000c0d0e7389 */ /* 0x00006400000c000b */
[----:B01----:R-:W-:Y:S01]  /*13790*/  ENDCOLLECTIVE ;  /* 0x000000000000791b */ /* 0x003fe20003800000 */
.L_x_158:
[----:B------:R-:W-:Y:S05]  /*137a0*/  BRA `(.L_x_159) ;  /* 0xffffffcc00a07947 */ /* 0x000fea000383ffff */
.L_x_77:
[----:B0-----:R0:W1:Y:S02]  /*137b0*/  SYNCS.PHASECHK.TRANS64.TRYWAIT P0, [R7+URZ+0x38820], R6 ;  /* 0x03882006070075a7 */ /* 0x001064000800017f */
[----:B-1----:R-:W-:Y:S05]  /*137c0*/  @!P0 NANOSLEEP.SYNCS 0x989680 ;  /* 0x009896800000895d */ /* 0x002fea0003900000 */
[----:B------:R-:W1:Y:S02]  /*137d0*/  @!P0 SYNCS.PHASECHK.TRANS64 P0, [R7+URZ+0x38820], R6 ;  /* 0x03882006070085a7 */ /* 0x000e64000800007f */
[----:B-1----:R-:W-:Y:S05]  /*137e0*/  @!P0 BRA `(.L_x_77) ;  /* 0xfffffffc00f08947 */ /* 0x002fea000383ffff */
[----:B------:R-:W-:Y:S05]  /*137f0*/  BRA `(.L_x_160) ;  /* 0xffffffd000287947 */ /* 0x000fea000383ffff */
.L_x_78:
[----:B------:R-:W1:Y:S01]  /*13800*/  S2R R3, SR_TID.X ;  /* 0x0000000000037919 */ /* 0x000e620000002100 */
[----:B------:R-:W-:Y:S01]  /*13810*/  BSSY B0, `(.L_x_161) ;  /* 0x000000a000007945 */ /* 0x000fe20003800000 */
[----:B------:R-:W-:Y:S01]  /*13820*/  IMAD.MOV.U32 R12, RZ, RZ, RZ ;  /* 0x000000ffff0c7224 */ /* 0x000fe200078e00ff */
[----:B------:R-:W-:Y:S01]  /*13830*/  MOV R15, 0xffffffff ;  /* 0xffffffff000f7802 */ /* 0x000fe20000000f00 */
[----:B------:R-:W-:Y:S01]  /*13840*/  IMAD.MOV.U32 R11, RZ, RZ, 0x1f ;  /* 0x0000001fff0b7424 */ /* 0x000fe200078e00ff */
[----:B-1----:R-:W-:-:S04]  /*13850*/  SHF.R.U32.HI R3, RZ, 0x5, R3 ;  /* 0x00000005ff037819 */ /* 0x002fc80000011603 */
[----:B------:R-:W-:-:S04]  /*13860*/  LOP3.LUT R3, R3, 0x3, RZ, 0xc0, !PT ;  /* 0x0000000303037812 */ /* 0x000fc800078ec0ff */
[----:B------:R-:W-:-:S07]  /*13870*/  MOV R13, R3 ;  /* 0x00000003000d7202 */ /* 0x000fce0000000f00 */
[----:B0----5:R-:W-:Y:S05]  /*13880*/  WARPSYNC.COLLECTIVE R15, `(.L_x_162) ;  /* 0x000000000f087348 */ /* 0x021fea0003c00000 */
[----:B------:R1:W2:Y:S02]  /*13890*/  SHFL.IDX P6, R14, R13, R12, R11 ;  /* 0x0000000c0d0e7389 */ /* 0x0002a400000c000b */
[----:B012--5:R-:W-:Y:S01]  /*138a0*/  ENDCOLLECTIVE ;  /* 0x000000000000791b */ /* 0x027fe20003800000 */
.L_x_162:
[----:B------:R-:W-:Y:S05]  /*138b0*/  BSYNC B0 ;  /* 0x0000000000007941 */ /* 0x000fea0003800000 */
.L_x_161:
[----:B------:R-:W-:Y:S05]  /*138c0*/  BRA `(.L_x_163) ;  /* 0xffffffd0000c7947 */ /* 0x000fea000383ffff */
.L_x_79:
[----:B------:R-:W-:Y:S01]  /*138d0*/  BSSY B0, `(.L_x_164) ;  /* 0x0000006000007945 */ /* 0x000fe20003800000 */
[----:B------:R-:W-:-:S07]  /*138e0*/  IMAD.MOV.U32 R15, RZ, RZ, -0x1 ;  /* 0xffffffffff0f7424 */ /* 0x000fce00078e00ff */
[----:B01---5:R-:W-:Y:S05]  /*138f0*/  WARPSYNC.COLLECTIVE R15, `(.L_x_165) ;  /* 0x000000000f0c7348 */ /* 0x023fea0003c00000 */
[----:B------:R-:W-:Y:S02]  /*13900*/  ELECT P6, UR62, PT ;  /* 0x00000000003e782f */ /* 0x000fe400038c0000 */
[----:B------:R-:W-:Y:S01]  /*13910*/  MOV R14, UR62 ;  /* 0x0000003e000e7c02 */ /* 0x000fe20008000f00 */
[----:B01---5:R-:W-:Y:S10]  /*13920*/  ENDCOLLECTIVE ;  /* 0x000000000000791b */ /* 0x023ff40003800000 */
.L_x_165:
[----:B------:R-:W-:Y:S05]  /*13930*/  BSYNC B0 ;  /* 0x0000000000007941 */ /* 0x000fea0003800000 */
.L_x_164:
[----:B------:R-:W-:Y:S05]  /*13940*/  BRA `(.L_x_166) ;  /* 0xffffffd000007947 */ /* 0x000fea000383ffff */
.L_x_81:
[----:B-1----:R1:W2:Y:S02]  /*13950*/  SYNCS.PHASECHK.TRANS64.TRYWAIT P1, [R5+URZ+0x38840], R4 ;  /* 0x03884004050075a7 */ /* 0x0022a4000802017f */
[----:B--2---:R-:W-:Y:S05]  /*13960*/  @!P1 NANOSLEEP.SYNCS 0x989680 ;  /* 0x009896800000995d */ /* 0x004fea0003900000 */
[----:B------:R-:W2:Y:S02]  /*13970*/  @!P1 SYNCS.PHASECHK.TRANS64 P1, [R5+URZ+0x38840], R4 ;  /* 0x03884004050095a7 */ /* 0x000ea4000802007f */
[----:B--2---:R-:W-:Y:S05]  /*13980*/  @!P1 BRA `(.L_x_81) ;  /* 0xfffffffc00f09947 */ /* 0x004fea000383ffff */
[----:B------:R-:W-:Y:S05]  /*13990*/  BRA `(.L_x_167) ;  /* 0xffffffd000287947 */ /* 0x000fea000383ffff */
.L_x_83:
[----:B--2---:R2:W3:Y:S02]  /*139a0*/  SYNCS.PHASECHK.TRANS64.TRYWAIT P1, [R3+URZ+0x38840], R0 ;  /* 0x03884000030075a7 */ /* 0x0044e4000802017f */
[----:B---3--:R-:W-:Y:S05]  /*139b0*/  @!P1 NANOSLEEP.SYNCS 0x989680 ;  /* 0x009896800000995d */ /* 0x008fea0003900000 */
[----:B------:R-:W3:Y:S02]  /*139c0*/  @!P1 SYNCS.PHASECHK.TRANS64 P1, [R3+URZ+0x38840], R0 ;  /* 0x03884000030095a7 */ /* 0x000ee4000802007f */
[----:B---3--:R-:W-:Y:S05]  /*139d0*/  @!P1 BRA `(.L_x_83) ;  /* 0xfffffffc00f09947 */ /* 0x008fea000383ffff */
[----:B------:R-:W-:Y:S05]  /*139e0*/  BRA `(.L_x_168) ;  /* 0xffffffd000347947 */ /* 0x000fea000383ffff */
.L_x_85:
[----:B---3--:R3:W4:Y:S02]  /*139f0*/  SYNCS.PHASECHK.TRANS64.TRYWAIT P1, [R5+URZ+0x38860], R4 ;  /* 0x03886004050075a7 */ /* 0x008724000802017f */
[----:B----4-:R-:W-:Y:S05]  /*13a00*/  @!P1 NANOSLEEP.SYNCS 0x989680 ;  /* 0x009896800000995d */ /* 0x010fea0003900000 */
[----:B------:R-:W4:Y:S02]  /*13a10*/  @!P1 SYNCS.PHASECHK.TRANS64 P1, [R5+URZ+0x38860], R4 ;  /* 0x03886004050095a7 */ /* 0x000f24000802007f */
[----:B----4-:R-:W-:Y:S05]  /*13a20*/  @!P1 BRA `(.L_x_85) ;  /* 0xfffffffc00f09947 */ /* 0x010fea000383ffff */
[----:B------:R-:W-:Y:S05]  /*13a30*/  BRA `(.L_x_169) ;  /* 0xffffffd000307947 */ /* 0x000fea000383ffff */
.L_x_170:
[----:B------:R-:W-:-:S00]  /*13a40*/  BRA `(.L_x_170) ;  /* 0xfffffffc00fc7947 */ /* 0x000fc0000383ffff */
[----:B------:R-:W-:-:S00]  /*13a50*/  NOP ;  /* 0x0000000000007918 */ /* 0x000fc00000000000 */
        /* <DEDUP_REMOVED lines=10> */
.L_x_15969:


//--------------------- .text._ZN7cutlass13device_kernelIN5flash11enable_sm90INS1_16FlashAttnFwdSm90INS1_25CollectiveMainloopFwdSm90ILi2EN4cute5tupleIJNS5_1CILi1EEES8_S8_EEENS6_IJNS7_ILi128EEENS7_ILi80EEENS7_ILi256EEEEEELi256ENS_6half_tEfNS_4arch4Sm90ELb0ELb0ELb0ELb1ELb1ELb0ELb0ELb1ELb1ELb1ELb1ELb0EEENS1_21CollectiveEpilogueFwdINS6_IJSA_SC_SB_EEES9_SE_SG_Li256ELb1ELb1ELb1ELb0EEENS1_36VarlenDynamicPersistentTileSchedulerILi128ELi80ELi256ELi128ELb1ELb1ELb1ELb0ELb1ELb1EEEEEEEEEvNT_6ParamsE --------------------------
	.section	.text._ZN7cutlass13device_kernelIN5flash11enable_sm90INS1_16FlashAttnFwdSm90INS1_25CollectiveMainloopFwdSm90ILi2EN4cute5tupleIJNS5_1CILi1EEES8_S8_EEENS6_IJNS7_ILi128EEENS7_ILi80EEENS7_ILi256EEEEEELi256ENS_6half_tEfNS_4arch4Sm90ELb0ELb0ELb0ELb1ELb1ELb0ELb0ELb1ELb1ELb1ELb1ELb0EEENS1_21CollectiveEpilogueFwdINS6_IJSA_SC_SB_EEES9_SE_SG_Li256ELb1ELb1ELb1ELb0EEENS1_36VarlenDynamicPersistentTileSchedulerILi128ELi80ELi256ELi128ELb1ELb1ELb1ELb0ELb1ELb1EEEEEEEEEvNT_6ParamsE,"ax",@progbits
	.align	128
.text._ZN7cutlass13device_kernelIN5flash11enable_sm90INS1_16FlashAttnFwdSm90INS1_25CollectiveMainloopFwdSm90ILi2EN4cute5tupleIJNS5_1CILi1EEES8_S8_EEENS6_IJNS7_ILi128EEENS7_ILi80EEENS7_ILi256EEEEEELi256ENS_6half_tEfNS_4arch4Sm90ELb0ELb0ELb0ELb1ELb1ELb0ELb0ELb1ELb1ELb1ELb1ELb0EEENS1_21CollectiveEpilogueFwdINS6_IJSA_SC_SB_EEES9_SE_SG_Li256ELb1ELb1ELb1ELb0EEENS1_36VarlenDynamicPersistentTileSchedulerILi128ELi80ELi256ELi128ELb1ELb1ELb1ELb0ELb1ELb1EEEEEEEEEvNT_6ParamsE:
        .type           _ZN7cutlass13device_kernelIN5flash11enable_sm90INS1_16FlashAttnFwdSm90INS1_25CollectiveMainloopFwdSm90ILi2EN4cute5tupleIJNS5_1CILi1EEES8_S8_EEENS6_IJNS7_ILi128EEENS7_ILi80EEENS7_ILi256EEEEEELi256ENS_6half_tEfNS_4arch4Sm90ELb0ELb0ELb0ELb1ELb1ELb0ELb0ELb1ELb1ELb1ELb1ELb0EEENS1_21CollectiveEpilogueFwdINS6_IJSA_SC_SB_EEES9_SE_SG_Li256ELb1ELb1ELb1ELb0EEENS1_36VarlenDynamicPersistentTileSchedulerILi128ELi80ELi256ELi128ELb1ELb1ELb1ELb0ELb1ELb1EEEEEEEEEvNT_6ParamsE,@function
        .size           _ZN7cutlass13device_kernelIN5flash11enable_sm90INS1_16FlashAttnFwdSm90INS1_25CollectiveMainloopFwdSm90ILi2EN4cute5tupleIJNS5_1CILi1EEES8_S8_EEENS6_IJNS7_ILi128EEENS7_ILi80EEENS7_ILi256EEEEEELi256ENS_6half_tEfNS_4arch4Sm90ELb0ELb0ELb0ELb1ELb1ELb0ELb0ELb1ELb1ELb1ELb1ELb0EEENS1_21CollectiveEpilogueFwdINS6_IJSA_SC_SB_EEES9_SE_SG_Li256ELb1ELb1ELb1ELb0EEENS1_36VarlenDynamicPersistentTileSchedulerILi128ELi80ELi256ELi128ELb1ELb1ELb1ELb0ELb1ELb1EEEEEEEEEvNT_6ParamsE,(.L_x_15970 - _ZN7cutlass13device_kernelIN5flash11enable_sm90INS1_16FlashAttnFwdSm90INS1_25CollectiveMainloopFwdSm90ILi2EN4cute5tupleIJNS5_1CILi1EEES8_S8_EEENS6_IJNS7_ILi128EEENS7_ILi80EEENS7_ILi256EEEEEELi256ENS_6half_tEfNS_4arch4Sm90ELb0ELb0ELb0ELb1ELb1ELb0ELb0ELb1ELb1ELb1ELb1ELb0EEENS1_21CollectiveEpilogueFwdINS6_IJSA_SC_SB_EEES9_SE_SG_Li256ELb1ELb1ELb1ELb0EEENS1_36VarlenDynamicPersistentTileSchedulerILi128ELi80ELi256ELi128ELb1ELb1ELb1ELb0ELb1ELb1EEEEEEEEEvNT_6ParamsE)
        .other          _ZN7cutlass13device_kernelIN5flash11enable_sm90INS1_16FlashAttnFwdSm90INS1_25CollectiveMainloopFwdSm90ILi2EN4cute5tupleIJNS5_1CILi1EEES8_S8_EEENS6_IJNS7_ILi128EEENS7_ILi80EEENS7_ILi256EEEEEELi256ENS_6half_tEfNS_4arch4Sm90ELb0ELb0ELb0ELb1ELb1ELb0ELb0ELb1ELb1ELb1ELb1ELb0EEENS1_21CollectiveEpilogueFwdINS6_IJSA_SC_SB_EEES9_SE_SG_Li256ELb1ELb1ELb1ELb0EEENS1_36VarlenDynamicPersistentTileSchedulerILi128ELi80ELi256ELi128ELb1ELb1ELb1ELb0ELb1ELb1EEEEEEEEEvNT_6ParamsE,@"STO_CUDA_ENTRY STV_DEFAULT"
_ZN7cutlass13device_kernelIN5flash11enable_sm90INS1_16FlashAttnFwdSm90INS1_25CollectiveMainloopFwdSm90ILi2EN4cute5tupleIJNS5_1CILi1EEES8_S8_EEENS6_IJNS7_ILi128EEENS7_ILi80EEENS7_ILi256EEEEEELi256ENS_6half_tEfNS_4arch4Sm90ELb0ELb0ELb0ELb1ELb1ELb0ELb0ELb1ELb1ELb1ELb1ELb0EEENS1_21CollectiveEpilogueFwdINS6_IJSA_SC_SB_EEES9_SE_SG_Li256ELb1ELb1ELb1ELb0EEENS1_36VarlenDynamicPersistentTileSchedulerILi128ELi80ELi256ELi128ELb1ELb1ELb1ELb0ELb1ELb1EEEEEEEEEvNT_6ParamsE:
        /* <DEDUP_REMOVED lines=45> */
.L_x_171:
        /* <DEDUP_REMOVED lines=22> */
.L_x_172:
        /* <DEDUP_REMOVED lines=18> */
.L_x_173:
        /* <DEDUP_REMOVED lines=22> */
.L_x_174:
        /* <DEDUP_REMOVED lines=23> */
.L_x_175:
[----:B------:R-:W-:Y:S01]  /*0820*/  UISETP.NE.AND UP0, UPT, UR9, URZ, UPT ;  /* 0x0000003f0900728c */ /* 0x000fe2000bf05270 */
[----:B------:R-:W-:Y:S01]  /*0830*/  NOP ;  /* 0x0000000000007918 */ /* 0x000fe20000000000 */
[----:B0-----:R-:W-:Y:S01]  /*0840*/  UMOV UR4, 0x1 ;  /* 0x0000000100047882 */ /* 0x001fe20000000000 */
[----:B------:R-:W-:Y:S01]  /*0850*/  ULDC.64 UR36, c[0x0][0x208] ;  /* 0x0000820000247ab9 */ /* 0x000fe20000000a00 */
[----:B------:R-:W-:Y:S01]  /*0860*/  USEL UR4, UR4, 0x2, !UP0 ;  /* 0x0000000204047887 */ /* 0x000fe2000c000000 */
[----:B-1234-:R-:W-:Y:S01]  /*0870*/  BAR.SYNC.DEFER_BLOCKING 0x0 ;  /* 0x0000000000007b1d */ /* 0x01efe20000010000 */
[----:B------:R-:W-:-:S04]  /*0880*/  PLOP3.LUT P0, PT, PT, PT, UP0, 0x80, 0x0 ;  /* 0x000000000000781c */ /* 0x000fc80003f0f008 */
[----:B------:R-:W-:-:S05]  /*0890*/  IMAD.U32 R3, RZ, RZ, UR4 ;  /* 0x00000004ff037e24 */ /* 0x000fca000f8e00ff */
[----:B------:R0:W-:Y:S04]  /*08a0*/  STL [R1+0x50], R3 ;  /* 0x0000500301007387 */ /* 0x0001e80000100800 */
[----:B------:R-:W-:Y:S05]  /*08b0*/  @!P0 BRA `(.L_x_176) ;  /* 0x000000f400c48947 */ /* 0x000fea0003800000 */
.L_x_177:
[----:B------:R-:W-:-:S08]  /*08c0*/  NOP ;  /* 0x0000000000007918 */ /* 0x000fd00000000000 */
[----:B------:R-:W1:Y:S02]  /*08d0*/  USETMAXREG.TRY_ALLOC.CTAPOOL UP0, 0xe8 ;  /* 0x000000e8000079c8 */ /* 0x000e640008000600 */
[----:B-1----:R-:W-:-:S13]  /*08e0*/  PLOP3.LUT P0, PT, PT, PT, UP0, 0x80, 0x0 ;  /* 0x000000000000781c */ /* 0x002fda0003f0f008 */
[----:B------:R-:W-:Y:S05]  /*08f0*/  @!P0 BRA `(.L_x_177) ;  /* 0xfffffffc00f08947 */ /* 0x000fea000383ffff */
[----:B------:R-:W1:Y:S08]  /*0900*/  S2UR UR5, SR_CgaCtaId ;  /* 0x00000000000579c3 */ /* 0x000e700000008800 */
[----:B------:R-:W-:Y:S06]  /*0910*/  BAR.ARV 0x8, 0x180 ;  /* 0x0206000000007b1d */ /* 0x000fec0000002000 */
[----:B------:R-:W-:-:S02]  /*0920*/  UMOV UR4, 0x400 ;  /* 0x0000040000047882 */ /* 0x000fc40000000000 */
[----:B------:R-:W-:Y:S01]  /*0930*/  BAR.SYNC.DEFER_BLOCKING 0x5, 0x180 ;  /* 0x0146000000007b1d */ /* 0x000fe20000010000 */
[----:B-1----:R-:W-:-:S09]  /*0940*/  ULEA UR4, UR5, UR4, 0x18 ;  /* 0x0000000405047291 */ /* 0x002fd2000f8ec03f */
[----:B------:R-:W1:Y:S01]  /*0950*/  LDS.128 R8, [UR4+0x388d0] ;  /* 0x0388d004ff087984 */ /* 0x000e620008000c00 */
[----:B------:R-:W-:Y:S01]  /*0960*/  ULDC UR4, c[0x0][0xc3c] ;  /* 0x00030f0000047ab9 */ /* 0x000fe20000000800 */
[----:B------:R-:W-:Y:S06]  /*0970*/  BAR.ARV 0x4, 0x180 ;  /* 0x0106000000007b1d */ /* 0x000fec0000002000 */
[----:B-1----:R-:W-:-:S13]  /*0980*/  ISETP.GE.AND P0, PT, R11, UR4, PT ;  /* 0x000000040b007c0c */ /* 0x002fda000bf06270 */
[----:B------:R-:W-:Y:S05]  /*0990*/  @P0 EXIT ;  /* 0x000000000000094d */ /* 0x000fea0003800000 */
[----:B------:R-:W2:Y:S01]  /*09a0*/  LDL R2, [R1+0x50] ;  /* 0x0000500001027983 */ /* 0x000ea20000100800 */
[----:B------:R-:W-:Y:S01]  /*09b0*/  VIADD R0, R0, 0xffffff80 ;  /* 0xffffff8000007836 */ /* 0x000fe20000000000 */
[----:B------:R-:W-:Y:S01]  /*09c0*/  R2UR UR7, R11 ;  /* 0x000000000b0772ca */ /* 0x000fe200000e0000 */
[----:B------:R-:W-:Y:S01]  /*09d0*/  UMOV UR38, URZ ;  /* 0x0000003f00267c82 */ /* 0x000fe20008000000 */
[----:B------:R-:W-:Y:S02]  /*09e0*/  R2UR UR6, R9 ;  /* 0x00000000090672ca */ /* 0x000fe400000e0000 */
[----:B0-----:R-:W-:Y:S02]  /*09f0*/  SHF.R.S32.HI R3, RZ, 0x1f, R0 ;  /* 0x0000001fff037819 */ /* 0x001fe40000011400 */
[----:B------:R-:W-:Y:S02]  /*0a00*/  R2UR UR5, R10 ;  /* 0x000000000a0572ca */ /* 0x000fe400000e0000 */
[----:B------:R-:W-:-:S05]  /*0a10*/  LEA.HI R4, R3, R0, RZ, 0x5 ;  /* 0x0000000003047211 */ /* 0x000fca00078f28ff */
[----:B------:R-:W-:-:S05]  /*0a20*/  IMAD.SHL.U32 R6, R4, 0x20, RZ ;  /* 0x0000002004067824 */ /* 0x000fca00078e00ff */
[----:B------:R-:W-:Y:S02]  /*0a30*/  LOP3.LUT R6, R6, 0xfffffc00, RZ, 0xc0, !PT ;  /* 0xfffffc0006067812 */ /* 0x000fe400078ec0ff */
[----:B--2---:R-:W-:Y:S02]  /*0a40*/  R2UR UR4, R2 ;  /* 0x00000000020472ca */ /* 0x004fe400000e0000 */
[----:B------:R-:W-:-:S04]  /*0a50*/  LEA.HI R2, R3, R0, RZ, 0x7 ;  /* 0x0000000003027211 */ /* 0x000fc800078f38ff */
[----:B------:R-:W-:-:S05]  /*0a60*/  LOP3.LUT R5, R2, 0xffffff80, RZ, 0xc0, !PT ;  /* 0xffffff8002057812 */ /* 0x000fca00078ec0ff */
[C---:B------:R-:W-:Y:S01]  /*0a70*/  IMAD.IADD R13, R0.reuse, 0x1, -R5 ;  /* 0x00000001000d7824 */ /* 0x040fe200078e0a05 */
[CC--:B------:R-:W-:Y:S01]  /*0a80*/  LEA.HI R5, R3.reuse, R0.reuse, RZ, 0x2 ;  /* 0x0000000003057211 */ /* 0x0c0fe200078f10ff */
[----:B------:R-:W-:Y:S01]  /*0a90*/  ULOP3.LUT UR8, UR4, 0x1, URZ, 0xfc, !UPT ;  /* 0x0000000104087892 */ /* 0x000fe2000f8efc3f */
[----:B------:R-:W-:Y:S02]  /*0aa0*/  LEA.HI R3, R3, R0, RZ, 0x4 ;  /* 0x0000000003037211 */ /* 0x000fe400078f20ff */
[----:B------:R-:W-:Y:S01]  /*0ab0*/  SHF.R.S32.HI R8, RZ, 0x1f, R13 ;  /* 0x0000001fff087819 */ /* 0x000fe2000001140d */
[----:B------:R-:W-:Y:S01]  /*0ac0*/  STL [R1+0x3c], R13 ;  /* 0x00003c0d01007387 */ /* 0x000fe20000100800 */
[----:B------:R-:W-:Y:S01]  /*0ad0*/  LOP3.LUT R11, R5, 0xfffffffc, RZ, 0xc0, !PT ;  /* 0xfffffffc050b7812 */ /* 0x000fe200078ec0ff */
[----:B------:R-:W-:Y:S01]  /*0ae0*/  UMOV UR4, URZ ;  /* 0x0000003f00047c82 */ /* 0x000fe20008000000 */
[C---:B------:R-:W-:Y:S02]  /*0af0*/  LOP3.LUT R5, R3.reuse, 0x3fffff0, RZ, 0xc0, !PT ;  /* 0x03fffff003057812 */ /* 0x040fe400078ec0ff */
[----:B------:R-:W-:Y:S01]  /*0b00*/  SHF.R.S32.HI R4, RZ, 0x4, R3 ;  /* 0x00000004ff047819 */ /* 0x000fe20000011403 */
[----:B------:R-:W-:Y:S01]  /*0b10*/  IMAD.IADD R12, R0, 0x1, -R11 ;  /* 0x00000001000c7824 */ /* 0x000fe200078e0a0b */
[----:B------:R-:W-:Y:S01]  /*0b20*/  LEA.HI R9, R8, R13, RZ, 0x2 ;  /* 0x0000000d08097211 */ /* 0x000fe200078f10ff */
[----:B------:R-:W-:Y:S01]  /*0b30*/  IMAD.IADD R5, R0, 0x1, -R5 ;  /* 0x0000000100057824 */ /* 0x000fe200078e0a05 */
[----:B------:R-:W-:-:S02]  /*0b40*/  LEA.HI R0, R3, R4, RZ, 0x1 ;  /* 0x0000000403007211 */ /* 0x000fc400078f08ff */
[--C-:B------:R-:W-:Y:S01]  /*0b50*/  SHF.R.S32.HI R10, RZ, 0x2, R9.reuse ;  /* 0x00000002ff0a7819 */ /* 0x100fe20000011409 */
[----:B------:R-:W-:Y:S01]  /*0b60*/  IMAD R6, R5, 0x40, R6 ;  /* 0x0000004005067824 */ /* 0x000fe200078e0206 */
[----:B------:R-:W-:Y:S02]  /*0b70*/  SHF.R.S32.HI R7, RZ, 0x1f, R9 ;  /* 0x0000001fff077819 */ /* 0x000fe40000011409 */
[----:B------:R-:W-:Y:S02]  /*0b80*/  SHF.R.S32.HI R3, RZ, 0x7, R2 ;  /* 0x00000007ff037819 */ /* 0x000fe40000011402 */
[----:B------:R-:W-:Y:S02]  /*0b90*/  LEA.HI R11, R7, R10, RZ, 0x3 ;  /* 0x0000000a070b7211 */ /* 0x000fe400078f18ff */
[----:B------:R-:W-:Y:S02]  /*0ba0*/  LEA.HI R2, R2, R3, RZ, 0x1 ;  /* 0x0000000302027211 */ /* 0x000fe400078f08ff */
[----:B------:R-:W-:-:S02]  /*0bb0*/  LOP3.LUT R7, R0, 0x1ffffffe, RZ, 0xc0, !PT ;  /* 0x1ffffffe00077812 */ /* 0x000fc400078ec0ff */
[----:B------:R-:W-:Y:S02]  /*0bc0*/  LOP3.LUT R11, R11, 0xfffffff8, RZ, 0xc0, !PT ;  /* 0xfffffff80b0b7812 */ /* 0x000fe400078ec0ff */
[----:B------:R-:W-:Y:S01]  /*0bd0*/  LEA.HI R8, R8, R13, RZ, 0x5 ;  /* 0x0000000d08087211 */ /* 0x000fe200078f28ff */
[----:B------:R-:W-:Y:S01]  /*0be0*/  IMAD.IADD R7, R4, 0x1, -R7 ;  /* 0x0000000104077824 */ /* 0x000fe200078e0a07 */
[----:B------:R-:W-:Y:S01]  /*0bf0*/  LOP3.LUT R2, R2, 0x3fffffe, RZ, 0xc0, !PT ;  /* 0x03fffffe02027812 */ /* 0x000fe200078ec0ff */
[----:B------:R-:W-:Y:S01]  /*0c00*/  IMAD.IADD R11, R10, 0x1, -R11 ;  /* 0x000000010a0b7824 */ /* 0x000fe200078e0a0b */
[----:B------:R-:W-:Y:S02]  /*0c10*/  LEA.HI R0, R12, R12, RZ, 0x1 ;  /* 0x0000000c0c007211 */ /* 0x000fe400078f08ff */
[----:B------:R-:W-:Y:S01]  /*0c20*/  SHF.R.S32.HI R8, RZ, 0x5, R8 ;  /* 0x00000005ff087819 */ /* 0x000fe20000011408 */
[----:B------:R-:W-:Y:S01]  /*0c30*/  IMAD.IADD R2, R3, 0x1, -R2 ;  /* 0x0000000103027824 */ /* 0x000fe200078e0a02 */
[----:B------:R-:W-:Y:S01]  /*0c40*/  LOP3.LUT R3, R0, 0x1ffffffe, RZ, 0xc0, !PT ;  /* 0x1ffffffe00037812 */ /* 0x000fe200078ec0ff */
[----:B------:R-:W-:Y:S01]  /*0c50*/  IMAD R0, R7, 0x8, R6 ;  /* 0x0000000807007824 */ /* 0x000fe200078e0206 */
[----:B------:R-:W-:Y:S01]  /*0c60*/  LOP3.LUT R9, R9, 0x7ffffffc, RZ, 0xc0, !PT ;  /* 0x7ffffffc09097812 */ /* 0x000fe200078ec0ff */
[----:B------:R-:W-:-:S02]  /*0c70*/  IMAD R11, R8, 0x10, R11 ;  /* 0x00000010080b7824 */ /* 0x000fc400078e020b */
[----:B------:R-:W-:Y:S01]  /*0c80*/  IMAD.IADD R3, R12, 0x1, -R3 ;  /* 0x000000010c037824 */ /* 0x000fe200078e0a03 */
[----:B------:R0:W-:Y:S01]  /*0c90*/  STL [R1+0x48], R0 ;  /* 0x0000480001007387 */ /* 0x0001e20000100800 */
[----:B------:R-:W-:-:S04]  /*0ca0*/  IMAD.IADD R9, R13, 0x1, -R9 ;  /* 0x000000010d097824 */ /* 0x000fc800078e0a09 */
[----:B------:R-:W-:-:S04]  /*0cb0*/  IMAD.SHL.U32 R23, R9, 0x2, RZ ;  /* 0x0000000209177824 */ /* 0x000fc800078e00ff */
[C---:B------:R-:W-:Y:S02]  /*0cc0*/  VIADD R16, R23.reuse, 0x8 ;  /* 0x0000000817107836 */ /* 0x040fe40000000000 */
[----:B0-----:R-:W-:Y:S02]  /*0cd0*/  IMAD R0, R2, 0x40, R11 ;  /* 0x0000004002007824 */ /* 0x001fe400078e020b */
[----:B------:R-:W-:Y:S01]  /*0ce0*/  IMAD.U32 R2, RZ, RZ, UR8 ;  /* 0x00000008ff027e24 */ /* 0x000fe2000f8e00ff */
[----:B------:R-:W-:Y:S01]  /*0cf0*/  SHF.R.S32.HI R18, RZ, 0x1f, R16 ;  /* 0x0000001fff127819 */ /* 0x000fe20000011410 */
[C---:B------:R-:W-:Y:S01]  /*0d00*/  VIADD R15, R23.reuse, 0x10 ;  /* 0x00000010170f7836 */ /* 0x040fe20000000000 */
[----:B------:R0:W-:Y:S01]  /*0d10*/  STL [R1+0x40], R0 ;  /* 0x0000400001007387 */ /* 0x0001e20000100800 */
[C---:B------:R-:W-:Y:S02]  /*0d20*/  VIADD R14, R23.reuse, 0x18 ;  /* 0x00000018170e7836 */ /* 0x040fe40000000000 */
[C---:B------:R-:W-:Y:S01]  /*0d30*/  VIADD R13, R23.reuse, 0x20 ;  /* 0x00000020170d7836 */ /* 0x040fe20000000000 */
[----:B------:R1:W-:Y:S01]  /*0d40*/  STL [R1+0x4c], R2 ;  /* 0x00004c0201007387 */ /* 0x0003e20000100800 */
[C---:B------:R-:W-:Y:S01]  /*0d50*/  VIADD R12, R23.reuse, 0x28 ;  /* 0x00000028170c7836 */ /* 0x040fe20000000000 */
[----:B------:R-:W-:Y:S01]  /*0d60*/  SHF.R.S32.HI R17, RZ, 0x1f, R15 ;  /* 0x0000001fff117819 */ /* 0x000fe2000001140f */
[C---:B------:R-:W-:Y:S01]  /*0d70*/  VIADD R11, R23.reuse, 0x30 ;  /* 0x00000030170b7836 */ /* 0x040fe20000000000 */
[----:B------:R-:W-:Y:S01]  /*0d80*/  SHF.R.S32.HI R16, RZ, 0x1f, R14 ;  /* 0x0000001fff107819 */ /* 0x000fe2000001140e */
[----:B------:R-:W-:Y:S01]  /*0d90*/  VIADD R10, R23, 0x38 ;  /* 0x00000038170a7836 */ /* 0x000fe20000000000 */
[----:B0-----:R-:W-:Y:S01]  /*0da0*/  LEA R0, R3, R0, 0x3 ;  /* 0x0000000003007211 */ /* 0x001fe200078e18ff */
[C---:B------:R-:W-:Y:S01]  /*0db0*/  VIADD R9, R23.reuse, 0x40 ;  /* 0x0000004017097836 */ /* 0x040fe20000000000 */
[----:B------:R-:W-:Y:S01]  /*0dc0*/  SHF.R.S32.HI R15, RZ, 0x1f, R13 ;  /* 0x0000001fff0f7819 */ /* 0x000fe2000001140d */
[C---:B------:R-:W-:Y:S01]  /*0dd0*/  VIADD R8, R23.reuse, 0x48 ;  /* 0x0000004817087836 */ /* 0x040fe20000000000 */
[----:B------:R-:W-:Y:S01]  /*0de0*/  SHF.R.S32.HI R14, RZ, 0x1f, R12 ;  /* 0x0000001fff0e7819 */ /* 0x000fe2000001140c */
[----:B-1----:R-:W-:Y:S01]  /*0df0*/  IMAD.U32 R2, RZ, RZ, UR4 ;  /* 0x00000004ff027e24 */ /* 0x002fe2000f8e00ff */
[----:B------:R-:W-:Y:S01]  /*0e00*/  SHF.R.S32.HI R13, RZ, 0x1f, R11 ;  /* 0x0000001fff0d7819 */ /* 0x000fe2000001140b */
[C---:B------:R-:W-:Y:S01]  /*0e10*/  VIADD R7, R23.reuse, 0x50 ;  /* 0x0000005017077836 */ /* 0x040fe20000000000 */
[----:B------:R-:W-:Y:S01]  /*0e20*/  SHF.R.S32.HI R12, RZ, 0x1f, R10 ;  /* 0x0000001fff0c7819 */ /* 0x000fe2000001140a */
[C---:B------:R-:W-:Y:S01]  /*0e30*/  VIADD R6, R23.reuse, 0x58 ;  /* 0x0000005817067836 */ /* 0x040fe20000000000 */
[----:B------:R0:W-:Y:S01]  /*0e40*/  STL [R1+0x38], R2 ;  /* 0x0000380201007387 */ /* 0x0001e20000100800 */
[C---:B------:R-:W-:Y:S01]  /*0e50*/  VIADD R5, R23.reuse, 0x60 ;  /* 0x0000006017057836 */ /* 0x040fe20000000000 */
[----:B------:R-:W-:Y:S01]  /*0e60*/  SHF.R.S32.HI R11, RZ, 0x1f, R9 ;  /* 0x0000001fff0b7819 */ /* 0x000fe20000011409 */
[C---:B------:R-:W-:Y:S01]  /*0e70*/  VIADD R4, R23.reuse, 0x68 ;  /* 0x0000006817047836 */ /* 0x040fe20000000000 */
[----:B------:R1:W-:Y:S01]  /*0e80*/  STL [R1+0x44], R0 ;  /* 0x0000440001007387 */ /* 0x0003e20000100800 */
[C---:B------:R-:W-:Y:S01]  /*0e90*/  VIADD R227, R23.reuse, 0x78 ;  /* 0x0000007817e37836 */ /* 0x040fe20000000000 */
[----:B------:R-:W-:Y:S01]  /*0ea0*/  SHF.R.S32.HI R10, RZ, 0x1f, R8 ;  /* 0x0000001fff0a7819 */ /* 0x000fe20000011408 */
[C---:B------:R-:W-:Y:S01]  /*0eb0*/  VIADD R226, R23.reuse, 0x80 ;  /* 0x0000008017e27836 */ /* 0x040fe20000000000 */
[----:B------:R-:W-:Y:S01]  /*0ec0*/  SHF.R.S32.HI R9, RZ, 0x1f, R7 ;  /* 0x0000001fff097819 */ /* 0x000fe20000011407 */
[C---:B------:R-:W-:Y:S01]  /*0ed0*/  VIADD R225, R23.reuse, 0x88 ;  /* 0x0000008817e17836 */ /* 0x040fe20000000000 */
[----:B------:R-:W-:Y:S01]  /*0ee0*/  SHF.R.S32.HI R8, RZ, 0x1f, R6 ;  /* 0x0000001fff087819 */ /* 0x000fe20000011406 */
[C---:B0-----:R-:W-:Y:S01]  /*0ef0*/  VIADD R2, R23.reuse, 0x70 ;  /* 0x0000007017027836 */ /* 0x041fe20000000000 */
[----:B------:R-:W-:Y:S01]  /*0f00*/  SHF.R.S32.HI R7, RZ, 0x1f, R5 ;  /* 0x0000001fff077819 */ /* 0x000fe20000011405 */
[C---:B------:R-:W-:Y:S01]  /*0f10*/  VIADD R224, R23.reuse, 0x90 ;  /* 0x0000009017e07836 */ /* 0x040fe20000000000 */
        /* <DEDUP_REMOVED lines=17> */
[----:B------:R-:W-:Y:S01]  /*1030*/  VIADD R213, R23, 0xd8 ;  /* 0x000000d817d57836 */ /* 0x000fe20000000000 */
[----:B------:R-:W-:Y:S01]  /*1040*/  SHF.R.S32.HI R2, RZ, 0x1f, R220 ;  /* 0x0000001fff027819 */ /* 0x000fe200000114dc */
[----:B------:R-:W-:Y:S01]  /*1050*/  IMAD.U32 R16, RZ, RZ, UR4 ;  /* 0x00000004ff107e24 */ /* 0x000fe2000f8e00ff */
[----:B------:R-:W-:-:S02]  /*1060*/  SHF.R.S32.HI R5, RZ, 0x1f, R219 ;  /* 0x0000001fff057819 */ /* 0x000fc400000114db */
[----:B------:R-:W-:Y:S02]  /*1070*/  SHF.R.S32.HI R4, RZ, 0x1f, R218 ;  /* 0x0000001fff047819 */ /* 0x000fe400000114da */
[----:B-1----:R-:W-:-:S07]  /*1080*/  SHF.R.S32.HI R2, RZ, 0x1f, R217 ;  /* 0x0000001fff027819 */ /* 0x002fce00000114d9 */
.L_x_227:
[----:B------:R-:W-:Y:S01]  /*1090*/  ULDC.64 UR8, c[0x0][0xc88] ;  /* 0x0003220000087ab9 */ /* 0x000fe20000000a00 */
[----:B------:R-:W-:Y:S01]  /*10a0*/  ULDC.64 UR10, c[0x0][0xa20] ;  /* 0x00028800000a7ab9 */ /* 0x000fe20000000a00 */
[----:B------:R-:W-:Y:S02]  /*10b0*/  UIMAD.WIDE UR8, UR7, 0x4, UR8 ;  /* 0x00000004070878a5 */ /* 0x000fe4000f8e0208 */
[----:B------:R-:W-:Y:S01]  /*10c0*/  UISETP.NE.U32.AND UP1, UPT, UR10, URZ, UPT ;  /* 0x0000003f0a00728c */ /* 0x000fe2000bf25070 */
[----:B------:R-:W-:Y:S01]  /*10d0*/  UMOV UR61, URZ ;  /* 0x0000003f003d7c82 */ /* 0x000fe20008000000 */
[----:B------:R-:W-:Y:S02]  /*10e0*/  ULDC UR7, c[0x0][0x2f0] ;  /* 0x0000bc0000077ab9 */ /* 0x000fe40000000800 */
[----:B0-2---:R-:W-:Y:S02]  /*10f0*/  IMAD.U32 R2, RZ, RZ, UR8 ;  /* 0x00000008ff027e24 */ /* 0x005fe4000f8e00ff */
[----:B-1----:R-:W-:Y:S01]  /*1100*/  IMAD.U32 R3, RZ, RZ, UR9 ;  /* 0x00000009ff037e24 */ /* 0x002fe2000f8e00ff */
[----:B------:R-:W-:-:S04]  /*1110*/  ULDC.64 UR8, c[0x0][0xa28] ;  /* 0x00028a0000087ab9 */ /* 0x000fc80000000a00 */
[----:B------:R-:W2:Y:S01]  /*1120*/  LDG.E R2, desc[UR36][R2.64] ;  /* 0x0000002402027981 */ /* 0x000ea2000c1e1900 */
[----:B------:R-:W-:Y:S02]  /*1130*/  UISETP.NE.U32.AND UP0, UPT, UR8, URZ, UPT ;  /* 0x0000003f0800728c */ /* 0x000fe4000bf05070 */
[----:B------:R-:W-:Y:S02]  /*1140*/  UISETP.NE.AND.EX UP1, UPT, UR11, URZ, UPT, UP1 ;  /* 0x0000003f0b00728c */ /* 0x000fe4000bf25310 */
[----:B------:R-:W-:-:S04]  /*1150*/  UISETP.NE.AND.EX UP0, UPT, UR9, URZ, UPT, UP0 ;  /* 0x0000003f0900728c */ /* 0x000fc8000bf05300 */
[----:B------:R-:W-:Y:S02]  /*1160*/  PLOP3.LUT P1, PT, PT, PT, UP1, 0x80, 0x0 ;  /* 0x000000000000781c */ /* 0x000fe40003f2f018 */
[----:B------:R-:W-:Y:S02]  /*1170*/  PLOP3.LUT P0, PT, PT, PT, UP0, 0x80, 0x0 ;  /* 0x000000000000781c */ /* 0x000fe40003f0f008 */
[----:B--2---:R-:W-:-:S13]  /*1180*/  R2UR UR4, R2 ;  /* 0x00000000020472ca */ /* 0x004fda00000e0000 */
[----:B------:R-:W-:Y:S02]  /*1190*/  USHF.R.S32.HI UR12, URZ, 0x1f, UR4 ;  /* 0x0000001f3f0c7899 */ /* 0x000fe40008011404 */
[----:B-----5:R-:W-:Y:S01]  /*11a0*/  IMAD.U32 R0, RZ, RZ, UR4 ;  /* 0x00000004ff007e24 */ /* 0x020fe2000f8e00ff */
[----:B------:R-:W-:-:S03]  /*11b0*/  @UP0 ULEA UR8, UP2, UR4, UR8, 0x2 ;  /* 0x0000000804080291 */ /* 0x000fc6000f84103f */
[----:B------:R-:W-:Y:S01]  /*11c0*/  IMAD.U32 R2, RZ, RZ, UR12 ;  /* 0x0000000cff027e24 */ /* 0x000fe2000f8e00ff */
[----:B------:R-:W-:Y:S01]  /*11d0*/  @UP0 ULEA.HI.X UR9, UR4, UR9, UR12, 0x2, UP2 ;  /* 0x0000000904090291 */ /* 0x000fe200090f140c */
[----:B------:R-:W-:Y:S01]  /*11e0*/  STL [R1+0x30], R0 ;  /* 0x0000300001007387 */ /* 0x000fe20000100800 */
[----:B------:R-:W-:-:S03]  /*11f0*/  @UP1 ULEA UR10, UP0, UR4, UR10, 0x2 ;  /* 0x0000000a040a1291 */ /* 0x000fc6000f80103f */
[----:B------:R0:W-:Y:S01]  /*1200*/  STL [R1+0x34], R2 ;  /* 0x0000340201007387 */ /* 0x0001e20000100800 */
[----:B------:R-:W-:Y:S01]  /*1210*/  IMAD.U32 R3, RZ, RZ, UR9 ;  /* 0x00000009ff037e24 */ /* 0x000fe2000f8e00ff */
[----:B------:R-:W-:Y:S01]  /*1220*/  @UP1 ULEA.HI.X UR11, UR4, UR11, UR12, 0x2, UP0 ;  /* 0x0000000b040b1291 */ /* 0x000fe200080f140c */
[----:B------:R-:W-:Y:S02]  /*1230*/  IMAD.U32 R4, RZ, RZ, UR10 ;  /* 0x0000000aff047e24 */ /* 0x000fe4000f8e00ff */
[----:B------:R-:W-:Y:S01]  /*1240*/  ULDC UR4, c[0x0][0x424] ;  /* 0x0001090000047ab9 */ /* 0x000fe20000000800 */
[----:B0-----:R-:W-:Y:S01]  /*1250*/  IMAD.U32 R2, RZ, RZ, UR8 ;  /* 0x00000008ff027e24 */ /* 0x001fe2000f8e00ff */
[----:B------:R-:W-:-:S05]  /*1260*/  ULDC.64 UR8, c[0x0][0x418] ;  /* 0x0001060000087ab9 */ /* 0x000fca0000000a00 */
[----:B------:R-:W2:Y:S01]  /*1270*/  @P0 LDG.E R2, desc[UR36][R2.64] ;  /* 0x0000002402020981 */ /* 0x000ea2000c1e1900 */
[----:B------:R-:W-:-:S05]  /*1280*/  IMAD.U32 R5, RZ, RZ, UR11 ;  /* 0x0000000bff057e24 */ /* 0x000fca000f8e00ff */
[----:B---3--:R-:W3:Y:S01]  /*1290*/  @P1 LDG.E R4, desc[UR36][R4.64] ;  /* 0x0000002404041981 */ /* 0x008ee2000c1e1900 */
[----:B------:R-:W-:Y:S02]  /*12a0*/  UISETP.NE.U32.AND UP0, UPT, UR8, URZ, UPT ;  /* 0x0000003f0800728c */ /* 0x000fe4000bf05070 */
[----:B------:R-:W-:Y:S02]  /*12b0*/  ULOP3.LUT UR8, UR5, 0xff000000, URZ, 0xc0, !UPT ;  /* 0xff00000005087892 */ /* 0x000fe4000f8ec03f */
[----:B------:R-:W-:-:S04]  /*12c0*/  UISETP.NE.AND.EX UP0, UPT, UR9, URZ, UPT, UP0 ;  /* 0x0000003f0900728c */ /* 0x000fc8000bf05300 */
[----:B------:R-:W-:-:S04]  /*12d0*/  USEL UR4, UR4, 0x1, UP0 ;  /* 0x0000000104047887 */ /* 0x000fc80008000000 */
[----:B------:R-:W-:Y:S01]  /*12e0*/  UIMAD UR4, UR4, UR7, URZ ;  /* 0x00000007040472a4 */ /* 0x000fe2000f8e023f */
[----:B--2---:R-:W-:Y:S01]  /*12f0*/  @P0 R2UR UR61, R2 ;  /* 0x00000000023d02ca */ /* 0x004fe200000e0000 */
[----:B------:R-:W-:-:S05]  /*1300*/  IMAD.U32 R2, RZ, RZ, UR6 ;  /* 0x00000006ff027e24 */ /* 0x000fca000f8e00ff */
[----:B------:R0:W-:Y:S01]  /*1310*/  STL [R1+0x2c], R2 ;  /* 0x00002c0201007387 */ /* 0x0001e20000100800 */
[----:B---3--:R-:W-:Y:S01]  /*1320*/  @P1 R2UR UR4, R4 ;  /* 0x00000000040412ca */ /* 0x008fe200000e0000 */
[----:B----4-:R-:W-:-:S14]  /*1330*/  @P1 BRA `(.L_x_178) ;  /* 0x0000000000381947 */ /* 0x010fdc0003800000 */
[----:B------:R-:W-:Y:S02]  /*1340*/  ULDC.64 UR6, c[0x0][0xa08] ;  /* 0x0002820000067ab9 */ /* 0x000fe40000000a00 */
[----:B------:R-:W-:-:S04]  /*1350*/  ISETP.NE.U32.AND P0, PT, RZ, UR6, PT ;  /* 0x00000006ff007c0c */ /* 0x000fc8000bf05070 */
[----:B------:R-:W-:-:S13]  /*1360*/  ISETP.NE.AND.EX P0, PT, RZ, UR7, PT, P0 ;  /* 0x00000007ff007c0c */ /* 0x000fda000bf05300 */
[----:B------:R-:W-:Y:S05]  /*1370*/  @!P0 BRA `(.L_x_178) ;  /* 0x0000000000288947 */ /* 0x000fea0003800000 */
[----:B------:R-:W-:Y:S01]  /*1380*/  R2UR UR4, R0 ;  /* 0x00000000000472ca */ /* 0x000fe200000e0000 */
[----:B------:R-:W-:-:S12]  /*1390*/  ULDC.64 UR6, c[0x0][0xa08] ;  /* 0x0002820000067ab9 */ /* 0x000fd80000000a00 */
[----:B------:R-:W-:-:S06]  /*13a0*/  UIMAD.WIDE UR6, UR4, 0x4, UR6 ;  /* 0x00000004040678a5 */ /* 0x000fcc000f8e0206 */
[----:B0-----:R-:W-:Y:S02]  /*13b0*/  IMAD.U32 R2, RZ, RZ, UR6 ;  /* 0x00000006ff027e24 */ /* 0x001fe4000f8e00ff */
[----:B------:R-:W-:-:S05]  /*13c0*/  IMAD.U32 R3, RZ, RZ, UR7 ;  /* 0x00000007ff037e24 */ /* 0x000fca000f8e00ff */
[----:B------:R-:W2:Y:S04]  /*13d0*/  LDG.E R4, desc[UR36][R2.64] ;  /* 0x0000002402047981 */ /* 0x000ea8000c1e1900 */
[----:B------:R-:W3:Y:S01]  /*13e0*/  LDG.E R0, desc[UR36][R2.64+0x4] ;  /* 0x0000042402007981 */ /* 0x000ee2000c1e1900 */
[----:B--2---:R-:W-:Y:S02]  /*13f0*/  R2UR UR4, R4 ;  /* 0x00000000040472ca */ /* 0x004fe400000e0000 */
[----:B---3--:R-:W-:-:S13]  /*1400*/  R2UR UR6, R0 ;  /* 0x00000000000672ca */ /* 0x008fda00000e0000 */
[----:B------:R-:W-:-:S12]  /*1410*/  UIADD3 UR4, -UR4, UR6, URZ ;  /* 0x0000000604047290 */ /* 0x000fd8000fffe13f */
.L_x_178:
[----:B------:R-:W-:Y:S02]  /*1420*/  UIADD3 UR61, -UR61, UR4, URZ ;  /* 0x000000043d3d7290 */ /* 0x000fe4000fffe13f */
[----:B------:R-:W-:Y:S02]  /*1430*/  ULOP3.LUT UR4, UR5, 0xff0000, URZ, 0xc0, !UPT ;  /* 0x00ff000005047892 */ /* 0x000fe4000f8ec03f */
[----:B------:R-:W-:Y:S02]  /*1440*/  UISETP.GE.AND UP0, UPT, UR61, 0x1, UPT ;  /* 0x000000013d00788c */ /* 0x000fe4000bf06270 */
[----:B------:R-:W-:Y:S02]  /*1450*/  USHF.R.U32.HI UR8, URZ, 0x8, UR8 ;  /* 0x000000083f087899 */ /* 0x000fe40008011608 */
[----:B------:R-:W-:Y:S02]  /*1460*/  UIADD3 UR6, UR61, 0x4f, URZ ;  /* 0x0000004f3d067890 */ /* 0x000fe4000fffe03f */
[----:B------:R-:W-:Y:S01]  /*1470*/  PLOP3.LUT P0, PT, PT, PT, UP0, 0x80, 0x0 ;  /* 0x000000000000781c */ /* 0x000fe20003f0f008 */
[----:B------:R-:W-:-:S02]  /*1480*/  ULEA.HI UR8, UR4, UR8, URZ, 0x10 ;  /* 0x0000000804087291 */ /* 0x000fc4000f8f803f */
[----:B------:R-:W-:Y:S02]  /*1490*/  UIMAD.WIDE UR6, UR6, 0x66666667, URZ ;  /* 0x66666667060678a5 */ /* 0x000fe4000f8e023f */
[----:B------:R-:W-:Y:S02]  /*14a0*/  ULOP3.LUT UR4, UR8, 0xff, URZ, 0xc0, !UPT ;  /* 0x000000ff08047892 */ /* 0x000fe4000f8ec03f */
[----:B------:R-:W-:Y:S02]  /*14b0*/  ULOP3.LUT UR9, UR5, 0xffff, URZ, 0xc0, !UPT ;  /* 0x0000ffff05097892 */ /* 0x000fe4000f8ec03f */
[----:B------:R-:W-:Y:S02]  /*14c0*/  USHF.R.U32.HI UR5, URZ, 0x10, UR8 ;  /* 0x000000103f057899 */ /* 0x000fe40008011608 */
[----:B------:R-:W-:Y:S01]  /*14d0*/  USHF.R.U32.HI UR6, URZ, 0x1f, UR7 ;  /* 0x0000001f3f067899 */ /* 0x000fe20008011607 */
[----:B------:R-:W-:Y:S01]  /*14e0*/  IMAD.U32 R215, RZ, RZ, UR4 ;  /* 0x00000004ffd77e24 */ /* 0x000fe2000f8e00ff */
[----:B------:R-:W-:Y:S01]  /*14f0*/  UMOV UR4, URZ ;  /* 0x0000003f00047c82 */ /* 0x000fe20008000000 */
[----:B------:R-:W-:Y:S01]  /*1500*/  IMAD.U32 R216, RZ, RZ, UR9 ;  /* 0x00000009ffd87e24 */ /* 0x000fe2000f8e00ff */
[----:B------:R-:W-:Y:S01]  /*1510*/  ULEA.HI.SX32 UR9, UR7, UR6, 0x1b ;  /* 0x0000000607097291 */ /* 0x000fe2000f8fda3f */
[----:B------:R-:W-:Y:S01]  /*1520*/  IMAD.U32 R212, RZ, RZ, UR5 ;  /* 0x00000005ffd47e24 */ /* 0x000fe2000f8e00ff */
[----:B------:R-:W-:Y:S10]  /*1530*/  @!P0 BRA `(.L_x_179) ;  /* 0x0000000000948947 */ /* 0x000ff40003800000 */
[----:B------:R-:W-:Y:S01]  /*1540*/  R2UR UR5, R212 ;  /* 0x00000000d40572ca */ /* 0x000fe200000e0000 */
[----:B------:R-:W-:-:S12]  /*1550*/  ULDC UR4, c[0x0][0x9f0] ;  /* 0x00027c0000047ab9 */ /* 0x000fd80000000800 */
[----:B------:R-:W-:-:S04]  /*1560*/  UISETP.NE.AND UP0, UPT, UR5, URZ, UPT ;  /* 0x0000003f0500728c */ /* 0x000fc8000bf05270 */
[----:B------:R-:W-:-:S03]  /*1570*/  USEL UR10, UR5, UR4, UP0 ;  /* 0x00000004050a7287 */ /* 0x000fc60008000000 */
[----:B------:R-:W-:Y:S01]  /*1580*/  UMOV UR4, URZ ;  /* 0x0000003f00047c82 */ /* 0x000fe20008000000 */
[----:B------:R-:W-:Y:S02]  /*1590*/  UIADD3 UR6, UR9, -0x1, UR10 ;  /* 0xffffffff09067890 */ /* 0x000fe4000fffe00a */
[----:B------:R-:W-:-:S04]  /*15a0*/  IMAD.U32 R3, RZ, RZ, UR10 ;  /* 0x0000000aff037e24 */ /* 0x000fc8000f8e00ff */
[----:B------:R-:W-:Y:S01]  /*15b0*/  IMAD.U32 R4, RZ, RZ, UR6 ;  /* 0x00000006ff047e24 */ /* 0x000fe2000f8e00ff */
[-C--:B------:R-:W-:Y:S01]  /*15c0*/  IABS R0, R3.reuse ;  /* 0x0000000300007213 */ /* 0x080fe20000000000 */
[----:B------:R-:W-:Y:S01]  /*15d0*/  ULOP3.LUT UR6, UR6, UR10, URZ, 0x3c, !UPT ;  /* 0x0000000a06067292 */ /* 0x000fe2000f8e3c3f */
[----:B------:R-:W-:Y:S02]  /*15e0*/  IABS R5, R3 ;  /* 0x0000000300057213 */ /* 0x000fe40000000000 */
[----:B------:R-:W-:Y:S02]  /*15f0*/  R2UR UR11, R0 ;  /* 0x00000000000b72ca */ /* 0x000fe400000e0000 */
[----:B------:R-:W-:-:S05]  /*1600*/  IABS R4, R4 ;  /* 0x0000000400047213 */ /* 0x000fca0000000000 */
[----:B------:R-:W-:-:S05]  /*1610*/  IMAD.MOV.U32 R3, RZ, RZ, R4 ;  /* 0x000000ffff037224 */ /* 0x000fca00078e0004 */
[----:B------:R-:W-:Y:S01]  /*1620*/  R2UR UR8, R3 ;  /* 0x00000000030872ca */ /* 0x000fe200000e0000 */
        /* <DEDUP_REMOVED lines=22> */
.L_x_179:
[----:B------:R-:W-:Y:S01]  /*1790*/  R2UR UR5, R215 ;  /* 0x00000000d70572ca */ /* 0x000fe200000e0000 */
[----:B------:R-:W-:Y:S01]  /*17a0*/  IMAD.U32 R0, RZ, RZ, UR9 ;  /* 0x00000009ff007e24 */ /* 0x000fe2000f8e00ff */
[----:B------:R-:W-:Y:S01]  /*17b0*/  PLOP3.LUT P0, PT, PT, PT, PT, 0x80, 0x0 ;  /* 0x000000000000781c */ /* 0x000fe20003f0f070 */
[----:B------:R-:W-:Y:S01]  /*17c0*/  IMAD.U32 R3, RZ, RZ, UR4 ;  /* 0x00000004ff037e24 */ /* 0x000fe2000f8e00ff */
[----:B------:R-:W-:Y:S01]  /*17d0*/  CS2R R150, SRZ ;  /* 0x0000000000967805 */ /* 0x000fe2000001ff00 */
[----:B0-----:R-:W-:Y:S01]  /*17e0*/  IMAD.MOV.U32 R2, RZ, RZ, RZ ;  /* 0x000000ffff027224 */ /* 0x001fe200078e00ff */
[----:B------:R-:W-:Y:S02]  /*17f0*/  CS2R R148, SRZ ;  /* 0x0000000000947805 */ /* 0x000fe4000001ff00 */
[----:B------:R-:W-:Y:S02]  /*1800*/  CS2R R146, SRZ ;  /* 0x0000000000927805 */ /* 0x000fe4000001ff00 */
[----:B------:R-:W-:-:S02]  /*1810*/  CS2R R144, SRZ ;  /* 0x0000000000907805 */ /* 0x000fc4000001ff00 */
[----:B------:R-:W-:Y:S02]  /*1820*/  CS2R R142, SRZ ;  /* 0x00000000008e7805 */ /* 0x000fe4000001ff00 */
[----:B------:R-:W-:Y:S02]  /*1830*/  CS2R R140, SRZ ;  /* 0x00000000008c7805 */ /* 0x000fe4000001ff00 */
[----:B------:R-:W-:Y:S02]  /*1840*/  CS2R R138, SRZ ;  /* 0x00000000008a7805 */ /* 0x000fe4000001ff00 */
[----:B------:R-:W-:Y:S01]  /*1850*/  CS2R R136, SRZ ;  /* 0x0000000000887805 */ /* 0x000fe2000001ff00 */
[----:B------:R-:W-:Y:S01]  /*1860*/  UIMAD UR5, UR5, UR4, URZ ;  /* 0x00000004050572a4 */ /* 0x000fe2000f8e023f */
[----:B------:R-:W-:Y:S02]  /*1870*/  CS2R R134, SRZ ;  /* 0x0000000000867805 */ /* 0x000fe4000001ff00 */
[----:B------:R-:W-:-:S02]  /*1880*/  CS2R R132, SRZ ;  /* 0x0000000000847805 */ /* 0x000fc4000001ff00 */
[----:B------:R-:W-:Y:S02]  /*1890*/  CS2R R130, SRZ ;  /* 0x0000000000827805 */ /* 0x000fe4000001ff00 */
[----:B------:R-:W-:Y:S02]  /*18a0*/  CS2R R128, SRZ ;  /* 0x0000000000807805 */ /* 0x000fe4000001ff00 */
[----:B------:R-:W-:Y:S02]  /*18b0*/  CS2R R126, SRZ ;  /* 0x00000000007e7805 */ /* 0x000fe4000001ff00 */
[----:B------:R-:W-:Y:S01]  /*18c0*/  VIADDMNMX R3, R3, UR5, R0, PT ;  /* 0x0000000503037c46 */ /* 0x000fe2000b800100 */
[----:B------:R-:W-:Y:S01]  /*18d0*/  IMAD.U32 R22, RZ, RZ, UR5 ;  /* 0x00000005ff167e24 */ /* 0x000fe2000f8e00ff */
[----:B------:R-:W-:Y:S01]  /*18e0*/  CS2R R124, SRZ ;  /* 0x00000000007c7805 */ /* 0x000fe2000001ff00 */
[----:B------:R-:W-:Y:S01]  /*18f0*/  IMAD.MOV.U32 R0, RZ, RZ, RZ ;  /* 0x000000ffff007224 */ /* 0x000fe200078e00ff */
[----:B------:R-:W-:-:S02]  /*1900*/  R2UR UR60, R3 ;  /* 0x00000000033c72ca */ /* 0x000fc400000e0000 */
        /* <DEDUP_REMOVED lines=12> */
[----:B------:R-:W-:Y:S01]  /*19d0*/  UISETP.GT.AND UP0, UPT, UR60, UR5, UPT ;  /* 0x000000053c00728c */ /* 0x000fe2000bf04270 */
[----:B------:R-:W-:-:S02]  /*19e0*/  CS2R R98, SRZ ;  /* 0x0000000000627805 */ /* 0x000fc4000001ff00 */
[----:B------:R-:W-:Y:S02]  /*19f0*/  CS2R R96, SRZ ;  /* 0x0000000000607805 */ /* 0x000fe4000001ff00 */
[----:B------:R-:W-:Y:S02]  /*1a00*/  CS2R R94, SRZ ;  /* 0x00000000005e7805 */ /* 0x000fe4000001ff00 */
[----:B------:R-:W-:Y:S02]  /*1a10*/  CS2R R92, SRZ ;  /* 0x00000000005c7805 */ /* 0x000fe4000001ff00 */
[----:B------:R-:W-:Y:S02]  /*1a20*/  CS2R R90, SRZ ;  /* 0x00000000005a7805 */ /* 0x000fe4000001ff00 */
[----:B------:R-:W-:Y:S02]  /*1a30*/  PLOP3.LUT P1, PT, PT, PT, UP0, 0x80, 0x0 ;  /* 0x000000000000781c */ /* 0x000fe40003f2f008 */
        /* <DEDUP_REMOVED lines=33> */
[----:B------:R-:W-:Y:S06]  /*1c50*/  @!P1 BRA `(.L_x_180) ;  /* 0x0000009400b09947 */ /* 0x000fec0003800000 */
[----:B------:R-:W0:Y:S01]  /*1c60*/  S2R R0, SR_TID.X ;  /* 0x0000000000007919 */ /* 0x000e220000002100 */
[----:B------:R-:W1:Y:S01]  /*1c70*/  S2UR UR7, SR_CgaCtaId ;  /* 0x00000000000779c3 */ /* 0x000e620000008800 */
[----:B------:R-:W-:Y:S02]  /*1c80*/  UMOV UR6, 0x400 ;  /* 0x0000040000067882 */ /* 0x000fe40000000000 */
[----:B-1----:R-:W-:-:S04]  /*1c90*/  ULEA UR6, UR7, UR6, 0x18 ;  /* 0x0000000607067291 */ /* 0x002fc8000f8ec03f */
[----:B------:R-:W-:Y:S01]  /*1ca0*/  UIADD3 UR6, UR6, 0x14400, URZ ;  /* 0x0001440006067890 */ /* 0x000fe2000fffe03f */
[----:B0-----:R-:W-:-:S03]  /*1cb0*/  VIADD R0, R0, 0xffffff80 ;  /* 0xffffff8000007836 */ /* 0x001fc60000000000 */
[----:B------:R-:W-:Y:S02]  /*1cc0*/  ULOP3.LUT UP0, URZ, UR6, 0x9f, URZ, 0xc0, !UPT ;  /* 0x0000009f063f7892 */ /* 0x000fe4000f80c03f */
[----:B------:R-:W-:-:S04]  /*1cd0*/  SHF.R.S32.HI R3, RZ, 0x1f, R0 ;  /* 0x0000001fff037819 */ /* 0x000fc80000011400 */
[----:B------:R-:W-:Y:S02]  /*1ce0*/  PLOP3.LUT P0, PT, PT, PT, UP0, 0x80, 0x0 ;  /* 0x000000000000781c */ /* 0x000fe40003f0f008 */
[----:B------:R-:W-:-:S04]  /*1cf0*/  LEA.HI R3, R3, R0, RZ, 0x7 ;  /* 0x0000000003037211 */ /* 0x000fc800078f38ff */
[----:B------:R-:W-:-:S06]  /*1d00*/  SHF.R.S32.HI R3, RZ, 0x7, R3 ;  /* 0x00000007ff037819 */ /* 0x000fcc0000011403 */
[----:B------:R-:W0:Y:S02]  /*1d10*/  SHFL.IDX PT, R3, R3, RZ, 0x1f ;  /* 0x00001fff03037589 */ /* 0x000e2400000e0000 */
[----:B0-----:R-:W-:-:S13]  /*1d20*/  R2UR UR4, R3 ;  /* 0x00000000030472ca */ /* 0x001fda00000e0000 */
        /* <DEDUP_REMOVED lines=14> */
[----:B------:R-:W-:Y:S02]  /*1e10*/  IMAD.U32 R10, RZ, RZ, UR6 ;  /* 0x00000006ff0a7e24 */ /* 0x000fe4000f8e00ff */
[----:B------:R-:W-:Y:S02]  /*1e20*/  IMAD.U32 R6, RZ, RZ, UR4 ;  /* 0x00000004ff067e24 */ /* 0x000fe4000f8e00ff */
[----:B------:R-:W-:-:S02]  /*1e30*/  IMAD.U32 R7, RZ, RZ, UR5 ;  /* 0x00000005ff077e24 */ /* 0x000fc4000f8e00ff */
[----:B------:R-:W-:Y:S02]  /*1e40*/  IMAD.U32 R11, RZ, RZ, UR7 ;  /* 0x00000007ff0b7e24 */ /* 0x000fe4000f8e00ff */
[----:B------:R-:W-:Y:S02]  /*1e50*/  IMAD.MOV.U32 R8, RZ, RZ, 0x70 ;  /* 0x00000070ff087424 */ /* 0x000fe400078e00ff */
[----:B------:R-:W-:Y:S02]  /*1e60*/  IMAD.MOV.U32 R12, RZ, RZ, 0x1 ;  /* 0x00000001ff0c7424 */ /* 0x000fe400078e00ff */
[----:B0-----:R-:W-:-:S07]  /*1e70*/  IMAD.MOV.U32 R13, RZ, RZ, RZ ;  /* 0x000000ffff0d7224 */ /* 0x001fce00078e00ff */
[----:B------:R-:W-:-:S07]  /*1e80*/  LEPC R20, `(.L_x_181) ;  /* 0x000000001014794e */ /* 0x000fce0000000000 */
[----:B-1----:R-:W-:Y:S05]  /*1e90*/  CALL.ABS.NOINC R2 ;  /* 0x0000000002007343 */ /* 0x002fea0003c00000 */
.L_x_181:
[----:B------:R-:W2:Y:S04]  /*1ea0*/  LDL R17, [R1+0x38] ;  /* 0x0000380001117983 */ /* 0x000ea80000100800 */
[----:B------:R-:W3:Y:S01]  /*1eb0*/  LDL R2, [R1+0x4c] ;  /* 0x00004c0001027983 */ /* 0x000ee20000100800 */
[----:B------:R-:W0:Y:S01]  /*1ec0*/  S2UR UR5, SR_CgaCtaId ;  /* 0x00000000000579c3 */ /* 0x000e220000008800 */
[----:B------:R-:W-:Y:S01]  /*1ed0*/  MOV R5, 0x400 ;  /* 0x0000040000057802 */ /* 0x000fe20000000f00 */
[----:B0-----:R-:W-:-:S05]  /*1ee0*/  IMAD.U32 R6, RZ, RZ, UR5 ;  /* 0x00000005ff067e24 */ /* 0x001fca000f8e00ff */
[----:B------:R-:W-:Y:S02]  /*1ef0*/  LEA R5, R6, R5, 0x18 ;  /* 0x0000000506057211 */ /* 0x000fe400078ec0ff */
[----:B--2---:R-:W-:Y:S02]  /*1f00*/  R2UR UR7, R17 ;  /* 0x00000000110772ca */ /* 0x004fe400000e0000 */
[----:B---3--:R-:W-:-:S11]  /*1f10*/  R2UR UR6, R2 ;  /* 0x00000000020672ca */ /* 0x008fd600000e0000 */
[----:B------:R-:W-:-:S04]  /*1f20*/  ULEA.HI UR4, UR7, UR7, URZ, 0x1 ;  /* 0x0000000707047291 */ /* 0x000fc8000f8f083f */
[----:B------:R-:W-:Y:S01]  /*1f30*/  ULOP3.LUT UR4, UR4, 0xfffffffe, URZ, 0xc0, !UPT ;  /* 0xfffffffe04047892 */ /* 0x000fe2000f8ec03f */
[----:B------:R-:W-:-:S03]  /*1f40*/  IMAD.U32 R2, RZ, RZ, UR6 ;  /* 0x00000006ff027e24 */ /* 0x000fc6000f8e00ff */
[----:B------:R-:W-:Y:S02]  /*1f50*/  UIADD3 UR4, UR7, -UR4, URZ ;  /* 0x8000000407047290 */ /* 0x000fe4000fffe03f */
[----:B------:R-:W-:-:S04]  /*1f60*/  ISETP.NE.AND P0, PT, R2, 0x3, PT ;  /* 0x000000030200780c */ /* 0x000fc80003f05270 */
[----:B------:R-:W-:-:S05]  /*1f70*/  IMAD.U32 R0, RZ, RZ, UR4 ;  /* 0x00000004ff007e24 */ /* 0x000fca000f8e00ff */
[----:B------:R-:W-:-:S04]  /*1f80*/  SHF.L.U32 R0, R0, 0x1f, RZ ;  /* 0x0000001f00007819 */ /* 0x000fc800000006ff */
[----:B------:R-:W0:Y:S02]  /*1f90*/  SYNCS.PHASECHK.TRANS64.TRYWAIT P1, [R5+URZ+0x38800], R0 ;  /* 0x03880000050075a7 */ /* 0x000e24000802017f */
[----:B0-----:R-:W-:Y:S05]  /*1fa0*/  @!P1 BRA `(.L_x_182) ;  /* 0x0000013800f89947 */ /* 0x001fea0003800000 */
.L_x_314:
[----:B------:R-:W-:Y:S05]  /*1fb0*/  @!P0 BRA `(.L_x_183) ;  /* 0x0000000000048947 */ /* 0x000fea0003800000 */
[----:B------:R-:W-:Y:S01]  /*1fc0*/  BPT.TRAP 0x1 ;  /* 0x000000040000795c */ /* 0x000fe20000300000 */
.L_x_183:
[----:B------:R-:W-:Y:S01]  /*1fd0*/  R2UR UR4, R16 ;  /* 0x00000000100472ca */ /* 0x000fe200000e0000 */
[----:B0-----:R-:W-:-:S04]  /*1fe0*/  IMAD.U32 R0, RZ, RZ, UR38 ;  /* 0x00000026ff007e24 */ /* 0x001fc8000f8e00ff */
[----:B------:R-:W-:-:S08]  /*1ff0*/  IMAD R0, R0, 0x8, R5 ;  /* 0x0000000800007824 */ /* 0x000fd000078e0205 */
[----:B------:R-:W-:-:S05]  /*2000*/  IMAD.U32 R3, RZ, RZ, UR4 ;  /* 0x00000004ff037e24 */ /* 0x000fca000f8e00ff */
[----:B------:R-:W-:-:S04]  /*2010*/  SHF.L.U32 R3, R3, 0x1f, RZ ;  /* 0x0000001f03037819 */ /* 0x000fc800000006ff */
[----:B------:R0:W1:Y:S01]  /*2020*/  SYNCS.PHASECHK.TRANS64.TRYWAIT P1, [R0+URZ+0x38830], R3 ;  /* 0x03883003000075a7 */ /* 0x000062000802017f */
[----:B------:R-:W-:Y:S05]  /*2030*/  @!P0 BRA `(.L_x_184) ;  /* 0x0000000000048947 */ /* 0x000fea0003800000 */
[----:B------:R-:W-:Y:S01]  /*2040*/  BPT.TRAP 0x1 ;  /* 0x000000040000795c */ /* 0x000fe20000300000 */
.L_x_184:
[----:B------:R-:W-:Y:S01]  /*2050*/  IMAD.MOV.U32 R151, RZ, RZ, RZ ;  /* 0x000000ffff977224 */ /* 0x000fe200078e00ff */
[----:B-1----:R-:W-:Y:S06]  /*2060*/  @P1 BRA `(.L_x_185) ;  /* 0x0000000000081947 */ /* 0x002fec0003800000 */
[----:B------:R-:W1:Y:S02]  /*2070*/  SYNCS.PHASECHK.TRANS64.TRYWAIT P1, [R0+URZ+0x38830], R3 ;  /* 0x03883003000075a7 */ /* 0x000e64000802017f */
[----:B-1----:R-:W-:Y:S05]  /*2080*/  @!P1 BRA `(.L_x_186) ;  /* 0x0000013800d49947 */ /* 0x002fea0003800000 */
.L_x_185:
[----:B------:R-:W-:Y:S05]  /*2090*/  WARPSYNC.ALL ;  /* 0x0000000000007948 */ /* 0x000fea0003800000 */
[----:B------:R-:W-:Y:S01]  /*20a0*/  R2UR UR4, R5 ;  /* 0x00000000050472ca */ /* 0x000fe200000e0000 */
[----:B------:R-:W-:Y:S01]  /*20b0*/  ULOP3.LUT UR5, UR39, 0x10000, URZ, 0xfc, !UPT ;  /* 0x0001000027057892 */ /* 0x000fe2000f8efc3f */
[----:B------:R-:W-:Y:S01]  /*20c0*/  WARPGROUP.ARRIVE ;  /* 0x00000000000079c5 */ /* 0x000fe20000000000 */
[----:B------:R-:W-:Y:S01]  /*20d0*/  UMOV UR17, 0x40000040 ;  /* 0x4000004000117882 */ /* 0x000fe20000000000 */
[----:B------:R-:W-:Y:S01]  /*20e0*/  UMOV UR19, 0x40000040 ;  /* 0x4000004000137882 */ /* 0x000fe20000000000 */
[----:B------:R-:W-:Y:S01]  /*20f0*/  UMOV UR9, UR17 ;  /* 0x0000001100097c82 */ /* 0x000fe20008000000 */
[----:B------:R-:W-:Y:S01]  /*2100*/  UMOV UR11, 0x40000040 ;  /* 0x40000040000b7882 */ /* 0x000fe20000000000 */
[----:B------:R-:W-:Y:S01]  /*2110*/  UMOV UR13, UR17 ;  /* 0x00000011000d7c82 */ /* 0x000fe20008000000 */
[----:B------:R-:W-:Y:S01]  /*2120*/  UMOV UR16, UR5 ;  /* 0x0000000500107c82 */ /* 0x000fe20008000000 */
[----:B------:R-:W-:Y:S01]  /*2130*/  UMOV UR15, 0x40000040 ;  /* 0x40000040000f7882 */ /* 0x000fe20000000000 */
[----:B------:R-:W-:Y:S01]  /*2140*/  UMOV UR8, UR16 ;  /* 0x0000001000087c82 */ /* 0x000fe20008000000 */
[----:B------:R-:W-:Y:S01]  /*2150*/  UMOV UR12, UR16 ;  /* 0x00000010000c7c82 */ /* 0x000fe20008000000 */
[----:B------:R-:W-:Y:S01]  /*2160*/  IMAD.U32 R18, RZ, RZ, UR16 ;  /* 0x00000010ff127e24 */ /* 0x000fe2000f8e00ff */
[----:B------:R-:W-:Y:S01]  /*2170*/  UIADD3 UR4, UR4, 0x24400, URZ ;  /* 0x0002440004047890 */ /* 0x000fe2000fffe03f */
[----:B------:R-:W-:Y:S01]  /*2180*/  IMAD.U32 R19, RZ, RZ, UR17 ;  /* 0x00000011ff137e24 */ /* 0x000fe2000f8e00ff */
[----:B------:R-:W-:Y:S01]  /*2190*/  UMOV UR23, 0x40000040 ;  /* 0x4000004000177882 */ /* 0x000fe20000000000 */
[----:B------:R-:W-:Y:S01]  /*21a0*/  UMOV UR27, 0x40000040 ;  /* 0x40000040001b7882 */ /* 0x000fe20000000000 */
[----:B------:R-:W-:Y:S01]  /*21b0*/  USHF.R.U32.HI UR4, URZ, 0x4, UR4 ;  /* 0x000000043f047899 */ /* 0x000fe20008011604 */
[----:B------:R-:W-:Y:S01]  /*21c0*/  MOV R7, UR38 ;  /* 0x0000002600077c02 */ /* 0x000fe20008000f00 */
[----:B------:R-:W-:Y:S01]  /*21d0*/  UMOV UR31, 0x40000040 ;  /* 0x40000040001f7882 */ /* 0x000fe20000000000 */
[----:B------:R-:W-:Y:S01]  /*21e0*/  UMOV UR35, 0x40000040 ;  /* 0x4000004000237882 */ /* 0x000fe20000000000 */
[----:B------:R-:W-:Y:S01]  /*21f0*/  ULOP3.LUT UR4, UR4, 0x3fff, URZ, 0xc0, !UPT ;  /* 0x00003fff04047892 */ /* 0x000fe2000f8ec03f */
[----:B------:R-:W-:Y:S01]  /*2200*/  MOV R17, UR37 ;  /* 0x0000002500117c02 */ /* 0x000fe20008000f00 */
[----:B------:R-:W-:Y:S01]  /*2210*/  UMOV UR43, 0x40000040 ;  /* 0x40000040002b7882 */ /* 0x000fe20000000000 */
[----:B------:R-:W-:Y:S01]  /*2220*/  UMOV UR47, 0x40000040 ;  /* 0x40000040002f7882 */ /* 0x000fe20000000000 */
[----:B------:R-:W-:Y:S01]  /*2230*/  ULOP3.LUT UR39, UR4, 0x10000, URZ, 0xfc, !UPT ;  /* 0x0001000004277892 */ /* 0x000fe2000f8efc3f */
[----:B------:R-:W-:Y:S01]  /*2240*/  MOV R20, UR36 ;  /* 0x0000002400147c02 */ /* 0x000fe20008000f00 */
[----:B------:R-:W-:Y:S01]  /*2250*/  UMOV UR51, 0x40000040 ;  /* 0x4000004000337882 */ /* 0x000fe20000000000 */
[----:B------:R-:W-:Y:S01]  /*2260*/  UMOV UR55, 0x40000040 ;  /* 0x4000004000377882 */ /* 0x000fe20000000000 */
[----:B------:R-:W-:Y:S01]  /*2270*/  UIMAD UR4, UR38, 0xa00, UR39 ;  /* 0x00000a00260478a4 */ /* 0x000fe2000f8e0227 */
[----:B------:R-:W-:Y:S01]  /*2280*/  UMOV UR59, 0x40000040 ;  /* 0x40000040003b7882 */ /* 0x000fe20000000000 */
[----:B------:R-:W-:-:S02]  /*2290*/  MOV R4, UR39 ;  /* 0x0000002700047c02 */ /* 0x000fc40008000f00 */
[----:B------:R-:W-:Y:S02]  /*22a0*/  UIADD3 UR10, UR4, 0x80, URZ ;  /* 0x00000080040a7890 */ /* 0x000fe4000fffe03f */
[----:B------:R-:W-:Y:S02]  /*22b0*/  UIADD3 UR14, UR4, 0x100, URZ ;  /* 0x00000100040e7890 */ /* 0x000fe4000fffe03f */
[----:B------:R-:W-:Y:S01]  /*22c0*/  UMOV UR18, UR4 ;  /* 0x0000000400127c82 */ /* 0x000fe20008000000 */
[----:B------:R-:W-:Y:S01]  /*22d0*/  UIADD3 UR6, UR4, 0x180, URZ ;  /* 0x0000018004067890 */ /* 0x000fe2000fffe03f */
[----:B------:R-:W-:Y:S01]  /*22e0*/  HGMMA.64x16x16.F32 R56, gdesc[UR16], RZ, !UPT, gsb0 ;  /* 0x00200000103879f0 */ /* 0x000fe2000c0008ff */
[----:B------:R-:W-:Y:S01]  /*22f0*/  UIADD3 UR7, UR4, 0x200, URZ ;  /* 0x0000020004077890 */ /* 0x000fe2000fffe03f */
[----:B------:R-:W-:Y:S01]  /*2300*/  UMOV UR19, 0x40000040 ;  /* 0x4000004000137882 */ /* 0x000fe20000000000 */
[----:B------:R-:W-:Y:S02]  /*2310*/  UIADD3 UR22, UR4, 0x384, URZ ;  /* 0x0000038404167890 */ /* 0x000fe4000fffe03f */
[----:B------:R-:W-:-:S02]  /*2320*/  UIADD3 UR26, UR4, 0x386, URZ ;  /* 0x00000386041a7890 */ /* 0x000fc4000fffe03f */
[----:B------:R-:W-:Y:S02]  /*2330*/  UIADD3 UR30, UR4, 0x600, URZ ;  /* 0x00000600041e7890 */ /* 0x000fe4000fffe03f */
[----:B------:R-:W-:Y:S02]  /*2340*/  UIADD3 UR34, UR4, 0x582, URZ ;  /* 0x0000058204227890 */ /* 0x000fe4000fffe03f */
[----:B------:R-:W-:Y:S02]  /*2350*/  UIADD3 UR42, UR4, 0x584, URZ ;  /* 0x00000584042a7890 */ /* 0x000fe4000fffe03f */
[----:B------:R-:W-:Y:S02]  /*2360*/  UIADD3 UR46, UR4, 0x586, URZ ;  /* 0x00000586042e7890 */ /* 0x000fe4000fffe03f */
[----:B------:R-:W-:Y:S02]  /*2370*/  UIADD3 UR50, UR4, 0x800, URZ ;  /* 0x0000080004327890 */ /* 0x000fe4000fffe03f */
[----:B------:R-:W-:-:S02]  /*2380*/  UIADD3 UR54, UR4, 0x802, URZ ;  /* 0x0000080204367890 */ /* 0x000fc4000fffe03f */
[----:B------:R-:W-:Y:S01]  /*2390*/  UIADD3 UR58, UR4, 0x804, URZ ;  /* 0x00000804043a7890 */ /* 0x000fe2000fffe03f */
[----:B------:R-:W-:Y:S01]  /*23a0*/  UMOV UR39, 0x40000040 ;  /* 0x4000004000277882 */ /* 0x000fe20000000000 */
[----:B------:R-:W-:Y:S02]  /*23b0*/  WARPGROUP.DEPBAR.LE gsb0, 0x0 ;  /* 0x00008000000079c5 */ /* 0x000fe40000010000 */
[----:B------:R-:W-:-:S06]  /*23c0*/  WARPGROUP.ARRIVE ;  /* 0x00000000000079c5 */ /* 0x000fcc0000000000 */
[----:B------:R-:W-:Y:S01]  /*23d0*/  HGMMA.64x16x16.F32 R48, gdesc[UR8], RZ, !UPT, gsb0 ;  /* 0x00200000083079f0 */ /* 0x000fe2000c0008ff */
[----:B------:R-:W-:Y:S01]  /*23e0*/  UMOV UR8, UR16 ;  /* 0x0000001000087c82 */ /* 0x000fe20008000000 */
[----:B------:R-:W-:Y:S01]  /*23f0*/  UMOV UR9, UR17 ;  /* 0x0000001100097c82 */ /* 0x000fe20008000000 */
[----:B------:R-:W-:Y:S01]  /*2400*/  UMOV UR10, UR6 ;  /* 0x00000006000a7c82 */ /* 0x000fe20008000000 */
[----:B------:R-:W-:Y:S01]  /*2410*/  UMOV UR11, 0x40000040 ;  /* 0x40000040000b7882 */ /* 0x000fe20000000000 */
[----:B------:R-:W-:Y:S01]  /*2420*/  UIADD3 UR6, UR5, 0x2, URZ ;  /* 0x0000000205067890 */ /* 0x000fe2000fffe03f */
        /* <DEDUP_REMOVED lines=12> */
[----:B------:R-:W-:Y:S01]  /*24f0*/  UMOV UR16, UR6 ;  /* 0x0000000600107c82 */ /* 0x000fe20008000000 */
[----:B------:R-:W-:Y:S01]  /*2500*/  UIADD3 UR6, UR4, 0x2, URZ ;  /* 0x0000000204067890 */ /* 0x000fe2000fffe03f */
[----:B------:R-:W-:Y:S01]  /*2510*/  MOV R14, UR16 ;  /* 0x00000010000e7c02 */ /* 0x000fe20008000f00 */
[----:B------:R-:W-:Y:S01]  /*2520*/  UMOV UR17, 0x40000040 ;  /* 0x4000004000117882 */ /* 0x000fe20000000000 */
[----:B------:R-:W-:Y:S01]  /*2530*/  UMOV UR12, UR16 ;  /* 0x00000010000c7c82 */ /* 0x000fe20008000000 */
[----:B------:R-:W-:Y:S01]  /*2540*/  UMOV UR13, UR17 ;  /* 0x00000011000d7c82 */ /* 0x000fe20008000000 */
[----:B------:R-:W-:Y:S01]  /*2550*/  UIADD3 UR7, UR4, 0x202, URZ ;  /* 0x0000020204077890 */ /* 0x000fe2000fffe03f */
[----:B------:R-:W-:Y:S01]  /*2560*/  IMAD.U32 R15, RZ, RZ, UR17 ;  /* 0x00000011ff0f7e24 */ /* 0x000fe2000f8e00ff */
[----:B------:R-:W-:Y:S01]  /*2570*/  UMOV UR18, UR6 ;  /* 0x0000000600127c82 */ /* 0x000fe20008000000 */
[----:B------:R-:W-:Y:S01]  /*2580*/  UIADD3 UR6, UR4, 0x182, URZ ;  /* 0x0000018204067890 */ /* 0x000fe2000fffe03f */
        /* <DEDUP_REMOVED lines=10> */
[----:B------:R-:W-:Y:S02]  /*2630*/  UMOV UR19, 0x40000040 ;  /* 0x4000004000137882 */ /* 0x000fe40000000000 */
        /* <DEDUP_REMOVED lines=20> */
[----:B------:R-:W-:Y:S01]  /*2780*/  UMOV UR16, UR6 ;  /* 0x0000000600107c82 */ /* 0x000fe20008000000 */
[----:B------:R-:W-:Y:S01]  /*2790*/  UIADD3 UR6, UR4, 0x4, URZ ;  /* 0x0000000404067890 */ /* 0x000fe2000fffe03f */
[----:B------:R-:W-:Y:S01]  /*27a0*/  IMAD.U32 R12, RZ, RZ, UR16 ;  /* 0x00000010ff0c7e24 */ /* 0x000fe2000f8e00ff */
        /* <DEDUP_REMOVED lines=111> */
[----:B------:R-:W-:Y:S02]  /*2ea0*/  MOV R2, UR13 ;  /* 0x0000000d00027c02 */ /* 0x000fe40008000f00 */
[----:B01----:R-:W-:Y:S01]  /*2eb0*/  MOV R3, UR12 ;  /* 0x0000000c00037c02 */ /* 0x003fe20008000f00 */
[----:B------:R-:W-:-:S02]  /*2ec0*/  WARPGROUP.DEPBAR.LE gsb0, 0x0 ;  /* 0x00008000000079c5 */ /* 0x000fc40000010000 */
        /* <DEDUP_REMOVED lines=39> */
[----:B------:R-:W-:Y:S01]  /*3140*/  UMOV UR13, 0x40000040 ;  /* 0x40000040000d7882 */ /* 0x000fe20000000000 */
[----:B------:R-:W-:Y:S01]  /*3150*/  UMOV UR15, 0x40000040 ;  /* 0x40000040000f7882 */ /* 0x000fe20000000000 */
[----:B------:R-:W-:Y:S01]  /*3160*/  UMOV UR37, UR13 ;  /* 0x0000000d00257c82 */ /* 0x000fe20008000000 */
[----:B------:R-:W-:Y:S01]  /*3170*/  IMAD.U32 R9, RZ, RZ, UR13 ;  /* 0x0000000dff097e24 */ /* 0x000fe2000f8e00ff */
        /* <DEDUP_REMOVED lines=225> */
[----:B------:R-:W-:-:S07]  /*3f90*/  UIADD3 UR5, UR5, 0xc06, URZ ;  /* 0x00000c0605057890 */ /* 0x000fce000fffe03f */
[----:B------:R-:W-:Y:S01]  /*3fa0*/  UMOV UR12, UR5 ;  /* 0x00000005000c7c82 */ /* 0x000fe20008000000 */
[----:B------:R-:W-:Y:S01]  /*3fb0*/  UIADD3 UR5, UR4, 0x806, URZ ;  /* 0x0000080604057890 */ /* 0x000fe2000fffe03f */
[----:B------:R-:W-:Y:S01]  /*3fc0*/  IMAD.U32 R8, RZ, RZ, UR12 ;  /* 0x0000000cff087e24 */ /* 0x000fe2000f8e00ff */
[----:B------:R-:W-:-:S05]  /*3fd0*/  UMOV UR36, UR12 ;  /* 0x0000000c00247c82 */ /* 0x000fca0008000000 */
        /* <DEDUP_REMOVED lines=58> */
[----:B------:R-:W-:Y:S02]  /*4380*/  R2UR UR39, R4 ;  /* 0x00000000042772ca */ /* 0x000fe400000e0000 */
[----:B------:R-:W-:Y:S02]  /*4390*/  R2UR UR38, R7 ;  /* 0x00000000072672ca */ /* 0x000fe400000e0000 */
[----:B------:R-:W-:Y:S02]  /*43a0*/  R2UR UR37, R17 ;  /* 0x00000000112572ca */ /* 0x000fe400000e0000 */
[----:B------:R-:W-:Y:S01]  /*43b0*/  R2UR UR36, R20 ;  /* 0x00000000142472ca */ /* 0x000fe200000e0000 */
        /* <DEDUP_REMOVED lines=16> */
.L_x_187:
[----:B------:R-:W-:Y:S01]  /*44c0*/  IMAD.U32 R2, RZ, RZ, UR61 ;  /* 0x0000003dff027e24 */ /* 0x000fe2000f8e00ff */
[----:B------:R-:W-:Y:S01]  /*44d0*/  ULDC UR4, c[0x0][0x988] ;  /* 0x0002620000047ab9 */ /* 0x000fe20000000800 */
[----:B------:R-:W-:Y:S01]  /*44e0*/  IMAD.U32 R3, RZ, RZ, UR60 ;  /* 0x0000003cff037e24 */ /* 0x000fe2000f8e00ff */
[----:B------:R-:W-:Y:S01]  /*44f0*/  P2R R20, PR, RZ, 0x1 ;  /* 0x00000001ff147803 */ /* 0x000fe20000000000 */
[----:B------:R-:W-:Y:S01]  /*4500*/  UIADD3 UR60, UR60, -0x2, URZ ;  /* 0xfffffffe3c3c7890 */ /* 0x000fe2000fffe03f */
[----:B------:R-:W-:Y:S01]  /*4510*/  IADD3 R2, R2, 0x50, -R23 ;  /* 0x0000005002027810 */ /* 0x000fe20007ffe817 */
[--C-:B------:R-:W-:Y:S01]  /*4520*/  IMAD.MOV.U32 R150, RZ, RZ, R151.reuse ;  /* 0x000000ffff967224 */ /* 0x100fe200078e0097 */
[----:B------:R-:W-:Y:S01]  /*4530*/  R2UR UR5, R22 ;  /* 0x00000000160572ca */ /* 0x000fe200000e0000 */
[--C-:B------:R-:W-:Y:S01]  /*4540*/  IMAD.MOV.U32 R149, RZ, RZ, R151.reuse ;  /* 0x000000ffff957224 */ /* 0x100fe200078e0097 */
[-C--:B------:R-:W-:Y:S01]  /*4550*/  MOV R118, R151.reuse ;  /* 0x0000009700767202 */ /* 0x080fe20000000f00 */
[----:B------:R-:W-:Y:S01]  /*4560*/  IMAD R2, R3, -0x50, R2 ;  /* 0xffffffb003027824 */ /* 0x000fe200078e0202 */
[----:B------:R-:W-:Y:S01]  /*4570*/  MOV R73, R151 ;  /* 0x0000009700497202 */ /* 0x000fe20000000f00 */
[----:B------:R-:W-:-:S02]  /*4580*/  IMAD.MOV.U32 R148, RZ, RZ, R151 ;  /* 0x000000ffff947224 */ /* 0x000fc400078e0097 */
[--C-:B------:R-:W-:Y:S01]  /*4590*/  IMAD.MOV.U32 R147, RZ, RZ, R151.reuse ;  /* 0x000000ffff937224 */ /* 0x100fe200078e0097 */
[C---:B------:R-:W-:Y:S01]  /*45a0*/  ISETP.GT.AND P2, PT, R2.reuse, RZ, PT ;  /* 0x000000ff0200720c */ /* 0x040fe20003f44270 */
[--C-:B------:R-:W-:Y:S01]  /*45b0*/  IMAD.MOV.U32 R146, RZ, RZ, R151.reuse ;  /* 0x000000ffff927224 */ /* 0x100fe200078e0097 */
[C---:B------:R-:W-:Y:S01]  /*45c0*/  ISETP.GT.AND P1, PT, R2.reuse, 0x1, PT ;  /* 0x000000010200780c */ /* 0x040fe20003f24270 */
[--C-:B------:R-:W-:Y:S01]  /*45d0*/  IMAD.MOV.U32 R145, RZ, RZ, R151.reuse ;  /* 0x000000ffff917224 */ /* 0x100fe200078e0097 */
[----:B------:R-:W-:Y:S01]  /*45e0*/  ISETP.GT.AND P6, PT, R2, 0x8, PT ;  /* 0x000000080200780c */ /* 0x000fe20003fc4270 */
[----:B------:R-:W-:Y:S01]  /*45f0*/  UISETP.GE.AND UP0, UPT, UR60, UR5, UPT ;  /* 0x000000053c00728c */ /* 0x000fe2000bf06270 */
[----:B------:R-:W-:Y:S01]  /*4600*/  FSEL R56, R56, -INF , P2 ;  /* 0xff80000038387808 */ /* 0x000fe20001000000 */
        /* <DEDUP_REMOVED lines=135> */
[----:B------:R-:W-:Y:S01]  /*4e80*/  FMNMX.FTZ R2, R28, R3, !PT ;  /* 0x000000031c027209 */ /* 0x000fe20007810000 */
[--C-:B------:R-:W-:Y:S01]  /*4e90*/  IMAD.MOV.U32 R75, RZ, RZ, R151.reuse ;  /* 0x000000ffff4b7224 */ /* 0x100fe200078e0097 */
[----:B------:R-:W-:Y:S01]  /*4ea0*/  FMNMX.FTZ R3, R58, R59, !PT ;  /* 0x0000003b3a037209 */ /* 0x000fe20007810000 */
[--C-:B------:R-:W-:Y:S01]  /*4eb0*/  IMAD.MOV.U32 R74, RZ, RZ, R151.reuse ;  /* 0x000000ffff4a7224 */ /* 0x100fe200078e0097 */
[----:B------:R-:W-:Y:S01]  /*4ec0*/  FMNMX.FTZ R7, R29, R2, !PT ;  /* 0x000000021d077209 */ /* 0x000fe20007810000 */
[--C-:B------:R-:W-:Y:S01]  /*4ed0*/  IMAD.MOV.U32 R72, RZ, RZ, R151.reuse ;  /* 0x000000ffff487224 */ /* 0x100fe200078e0097 */
[----:B------:R-:W-:Y:S01]  /*4ee0*/  FSEL R38, R38, -INF , P6 ;  /* 0xff80000026267808 */ /* 0x000fe20003000000 */
[--C-:B------:R-:W-:Y:S01]  /*4ef0*/  IMAD.MOV.U32 R71, RZ, RZ, R151.reuse ;  /* 0x000000ffff477224 */ /* 0x100fe200078e0097 */
[----:B------:R-:W-:Y:S01]  /*4f00*/  FSEL R39, R39, -INF , P5 ;  /* 0xff80000027277808 */ /* 0x000fe20002800000 */
[----:B------:R-:W0:Y:S01]  /*4f10*/  SHFL.BFLY PT, R2, R7, 0x2, 0x1f ;  /* 0x0c401f0007027f89 */ /* 0x000e2200000e0000 */
[----:B------:R-:W-:Y:S01]  /*4f20*/  FSEL R26, R26, -INF , P4 ;  /* 0xff8000001a1a7808 */ /* 0x000fe20002000000 */
[--C-:B------:R-:W-:Y:S01]  /*4f30*/  IMAD.MOV.U32 R70, RZ, RZ, R151.reuse ;  /* 0x000000ffff467224 */ /* 0x100fe200078e0097 */
[----:B------:R-:W-:Y:S01]  /*4f40*/  FSEL R27, R27, -INF , P3 ;  /* 0xff8000001b1b7808 */ /* 0x000fe20001800000 */
[--C-:B------:R-:W-:Y:S01]  /*4f50*/  IMAD.MOV.U32 R69, RZ, RZ, R151.reuse ;  /* 0x000000ffff457224 */ /* 0x100fe200078e0097 */
[----:B------:R-:W-:Y:S01]  /*4f60*/  FSEL R30, R30, -INF , P2 ;  /* 0xff8000001e1e7808 */ /* 0x000fe20001000000 */
[--C-:B------:R-:W-:Y:S01]  /*4f70*/  IMAD.MOV.U32 R68, RZ, RZ, R151.reuse ;  /* 0x000000ffff447224 */ /* 0x100fe200078e0097 */
[----:B------:R-:W-:Y:S01]  /*4f80*/  FSEL R31, R31, -INF , P1 ;  /* 0xff8000001f1f7808 */ /* 0x000fe20000800000 */
[----:B------:R-:W-:-:S02]  /*4f90*/  IMAD.MOV.U32 R67, RZ, RZ, R151 ;  /* 0x000000ffff437224 */ /* 0x000fc400078e0097 */
[--C-:B------:R-:W-:Y:S02]  /*4fa0*/  IMAD.MOV.U32 R66, RZ, RZ, R151.reuse ;  /* 0x000000ffff427224 */ /* 0x100fe400078e0097 */
[--C-:B------:R-:W-:Y:S02]  /*4fb0*/  IMAD.MOV.U32 R65, RZ, RZ, R151.reuse ;  /* 0x000000ffff417224 */ /* 0x100fe400078e0097 */
[----:B------:R-:W-:Y:S01]  /*4fc0*/  IMAD.MOV.U32 R64, RZ, RZ, R151 ;  /* 0x000000ffff407224 */ /* 0x000fe200078e0097 */
[----:B0-----:R-:W-:-:S05]  /*4fd0*/  FMNMX.FTZ R17, R7, R2, !PT ;  /* 0x0000000207117209 */ /* 0x001fca0007810000 */
[----:B------:R-:W0:Y:S02]  /*4fe0*/  SHFL.BFLY PT, R4, R17, 0x1, 0x1f ;  /* 0x0c201f0011047f89 */ /* 0x000e2400000e0000 */
        /* <DEDUP_REMOVED lines=37> */
[----:B------:R-:W-:Y:S01]  /*5240*/  FFMA.FTZ R21, R29, UR4, -R21 ;  /* 0x000000041d157c23 */ /* 0x000fe20008010815 */
[--C-:B------:R-:W-:Y:S01]  /*5250*/  IMAD.MOV.U32 R60, RZ, RZ, R151.reuse ;  /* 0x000000ffff3c7224 */ /* 0x100fe200078e0097 */
[----:B------:R-:W-:Y:S01]  /*5260*/  FMNMX.FTZ R3, R47, R2, !PT ;  /* 0x000000022f037209 */ /* 0x000fe20007810000 */
[----:B------:R-:W-:-:S03]  /*5270*/  IMAD.MOV.U32 R56, RZ, RZ, R151 ;  /* 0x000000ffff387224 */ /* 0x000fc600078e0097 */
[----:B------:R-:W-:Y:S01]  /*5280*/  FMNMX.FTZ R2, R34, R3, !PT ;  /* 0x0000000322027209 */ /* 0x000fe20007810000 */
[----:B------:R-:W-:Y:S03]  /*5290*/  MUFU.EX2 R204, R204 ;  /* 0x000000cc00cc7308 */ /* 0x000fe60000000800 */
[----:B------:R-:W-:-:S04]  /*52a0*/  FMNMX.FTZ R3, R35, R2, !PT ;  /* 0x0000000223037209 */ /* 0x000fc80007810000 */
[----:B------:R-:W-:Y:S01]  /*52b0*/  FMNMX.FTZ R2, R38, R3, !PT ;  /* 0x0000000326027209 */ /* 0x000fe20007810000 */
[----:B------:R-:W-:Y:S03]  /*52c0*/  MUFU.EX2 R49, R49 ;  /* 0x0000003100317308 */ /* 0x000fe60000000800 */
[----:B------:R-:W-:-:S04]  /*52d0*/  FMNMX.FTZ R3, R39, R2, !PT ;  /* 0x0000000227037209 */ /* 0x000fc80007810000 */
[----:B------:R-:W-:Y:S01]  /*52e0*/  FMNMX.FTZ R2, R26, R3, !PT ;  /* 0x000000031a027209 */ /* 0x000fe20007810000 */
[----:B------:R0:W-:Y:S03]  /*52f0*/  MUFU.EX2 R29, R21 ;  /* 0x00000015001d7308 */ /* 0x0001e60000000800 */
[----:B------:R-:W-:-:S04]  /*5300*/  FMNMX.FTZ R3, R27, R2, !PT ;  /* 0x000000021b037209 */ /* 0x000fc80007810000 */
[----:B------:R-:W-:Y:S01]  /*5310*/  FMNMX.FTZ R2, R30, R3, !PT ;  /* 0x000000031e027209 */ /* 0x000fe20007810000 */
[----:B------:R-:W-:Y:S01]  /*5320*/  MUFU.EX2 R52, R52 ;  /* 0x0000003400347308 */ /* 0x000fe20000000800 */
[----:B0-----:R-:W-:Y:S01]  /*5330*/  FADD.FTZ R21, R208, R7 ;  /* 0x00000007d0157221 */ /* 0x001fe20000010000 */
[----:B------:R-:W-:Y:S02]  /*5340*/  F2FP.F16.F32.PACK_AB R208, R7, R208 ;  /* 0x000000d007d0723e */ /* 0x000fe400000000ff */
[----:B------:R-:W-:-:S04]  /*5350*/  FMNMX.FTZ R2, R31, R2, !PT ;  /* 0x000000021f027209 */ /* 0x000fc80007810000 */
[----:B------:R-:W0:Y:S01]  /*5360*/  MUFU.EX2 R53, R53 ;  /* 0x0000003500357308 */ /* 0x000e220000000800 */
[----:B------:R-:W1:Y:S07]  /*5370*/  SHFL.BFLY PT, R3, R2, 0x2, 0x1f ;  /* 0x0c401f0002037f89 */ /* 0x000e6e00000e0000 */
[----:B------:R-:W-:Y:S08]  /*5380*/  MUFU.EX2 R40, R40 ;  /* 0x0000002800287308 */ /* 0x000ff00000000800 */
[----:B------:R-:W2:Y:S01]  /*5390*/  MUFU.EX2 R41, R41 ;  /* 0x0000002900297308 */ /* 0x000ea20000000800 */
[----:B0-----:R-:W-:-:S07]  /*53a0*/  F2FP.F16.F32.PACK_AB R206, R53, R52 ;  /* 0x0000003435ce723e */ /* 0x001fce00000000ff */
[----:B------:R-:W-:Y:S01]  /*53b0*/  MUFU.EX2 R44, R44 ;  /* 0x0000002c002c7308 */ /* 0x000fe20000000800 */
[----:B-1----:R-:W-:-:S05]  /*53c0*/  FMNMX.FTZ R20, R2, R3, !PT ;  /* 0x0000000302147209 */ /* 0x002fca0007810000 */
[----:B------:R-:W0:Y:S02]  /*53d0*/  SHFL.BFLY PT, R3, R20, 0x1, 0x1f ;  /* 0x0c201f0014037f89 */ /* 0x000e2400000e0000 */
[----:B------:R-:W1:Y:S01]  /*53e0*/  MUFU.EX2 R45, R45 ;  /* 0x0000002d002d7308 */ /* 0x000e620000000800 */
[----:B--2---:R-:W-:-:S07]  /*53f0*/  F2FP.F16.F32.PACK_AB R200, R41, R40 ;  /* 0x0000002829c8723e */ /* 0x004fce00000000ff */
[----:B------:R-:W-:Y:S08]  /*5400*/  MUFU.EX2 R32, R32 ;  /* 0x0000002000207308 */ /* 0x000ff00000000800 */
[----:B------:R-:W2:Y:S01]  /*5410*/  MUFU.EX2 R33, R33 ;  /* 0x0000002100217308 */ /* 0x000ea20000000800 */
[----:B-1----:R-:W-:Y:S02]  /*5420*/  F2FP.F16.F32.PACK_AB R202, R45, R44 ;  /* 0x0000002c2dca723e */ /* 0x002fe400000000ff */
[----:B0-----:R-:W-:Y:S01]  /*5430*/  FMNMX.FTZ R3, R20, R3, !PT ;  /* 0x0000000314037209 */ /* 0x001fe20007810000 */
[----:B------:R-:W-:-:S04]  /*5440*/  FADD.FTZ R20, R210, R21 ;  /* 0x00000015d2147221 */ /* 0x000fc80000010000 */
[----:B------:R-:W-:Y:S01]  /*5450*/  MUFU.EX2 R36, R36 ;  /* 0x0000002400247308 */ /* 0x000fe20000000800 */
[----:B------:R-:W-:Y:S01]  /*5460*/  F2FP.F16.F32.PACK_AB R210, R17, R210 ;  /* 0x000000d211d2723e */ /* 0x000fe200000000ff */
[C---:B------:R-:W-:Y:S01]  /*5470*/  FMUL.FTZ R2, R3.reuse, UR4 ;  /* 0x0000000403027c20 */ /* 0x040fe20008410000 */
[----:B------:R-:W-:Y:S01]  /*5480*/  FSETP.NEU.FTZ.AND P1, PT, R3, -INF , PT ;  /* 0xff8000000300780b */ /* 0x000fe20003f3d000 */
[----:B------:R-:W-:-:S03]  /*5490*/  FADD.FTZ R21, R17, R20 ;  /* 0x0000001411157221 */ /* 0x000fc60000010000 */
[----:B------:R-:W-:Y:S01]  /*54a0*/  FSEL R2, R2, RZ, P1 ;  /* 0x000000ff02027208 */ /* 0x000fe20000800000 */
[----:B------:R-:W-:Y:S01]  /*54b0*/  FADD.FTZ R20, R204, R21 ;  /* 0x00000015cc147221 */ /* 0x000fe20000010000 */
[----:B------:R-:W-:Y:S01]  /*54c0*/  MUFU.EX2 R37, R37 ;  /* 0x0000002500257308 */ /* 0x000fe20000000800 */
[----:B------:R-:W-:Y:S02]  /*54d0*/  PLOP3.LUT P1, PT, PT, PT, UP0, 0x80, 0x0 ;  /* 0x000000000000781c */ /* 0x000fe40003f2f008 */
        /* <DEDUP_REMOVED lines=21> */
[--C-:B------:R-:W-:Y:S01]  /*5630*/  FFMA.FTZ R26, R26, UR4, -R2.reuse ;  /* 0x000000041a1a7c23 */ /* 0x100fe20008010802 */
[----:B------:R-:W1:Y:S01]  /*5640*/  MUFU.EX2 R62, R62 ;  /* 0x0000003e003e7308 */ /* 0x000e620000000800 */
[--C-:B------:R-:W-:Y:S01]  /*5650*/  FFMA.FTZ R27, R27, UR4, -R2.reuse ;  /* 0x000000041b1b7c23 */ /* 0x100fe20008010802 */
[--C-:B------:R-:W-:Y:S01]  /*5660*/  FFMA.FTZ R30, R30, UR4, -R2.reuse ;  /* 0x000000041e1e7c23 */ /* 0x100fe20008010802 */
[----:B------:R-:W-:Y:S01]  /*5670*/  FFMA.FTZ R2, R31, UR4, -R2 ;  /* 0x000000041f027c23 */ /* 0x000fe20008010802 */
[----:B------:R-:W-:Y:S01]  /*5680*/  F2FP.F16.F32.PACK_AB R204, R49, R204 ;  /* 0x000000cc31cc723e */ /* 0x000fe200000000ff */
[--C-:B------:R-:W-:Y:S01]  /*5690*/  IMAD.MOV.U32 R53, RZ, RZ, R151.reuse ;  /* 0x000000ffff357224 */ /* 0x100fe200078e0097 */
[----:B--2---:R-:W-:Y:S01]  /*56a0*/  F2FP.F16.F32.PACK_AB R196, R33, R32 ;  /* 0x0000002021c4723e */ /* 0x004fe200000000ff */
[----:B------:R-:W-:Y:S01]  /*56b0*/  IMAD.MOV.U32 R52, RZ, RZ, R151 ;  /* 0x000000ffff347224 */ /* 0x000fe200078e0097 */
[----:B------:R-:W2:Y:S01]  /*56c0*/  MUFU.EX2 R63, R63 ;  /* 0x0000003f003f7308 */ /* 0x000ea20000000800 */
[----:B0-----:R-:W-:Y:S01]  /*56d0*/  FADD.FTZ R21, R58, R59 ;  /* 0x0000003b3a157221 */ /* 0x001fe20000010000 */
[----:B------:R-:W-:Y:S01]  /*56e0*/  F2FP.F16.F32.PACK_AB R198, R37, R36 ;  /* 0x0000002425c6723e */ /* 0x000fe200000000ff */
[--C-:B------:R-:W-:Y:S01]  /*56f0*/  IMAD.MOV.U32 R49, RZ, RZ, R151.reuse ;  /* 0x000000ffff317224 */ /* 0x100fe200078e0097 */
[----:B------:R-:W-:Y:S01]  /*5700*/  F2FP.F16.F32.PACK_AB R209, R59, R58 ;  /* 0x0000003a3bd1723e */ /* 0x000fe200000000ff */
[----:B------:R-:W-:-:S02]  /*5710*/  IMAD.MOV.U32 R59, RZ, RZ, R151 ;  /* 0x000000ffff3b7224 */ /* 0x000fc400078e0097 */
[----:B------:R-:W-:Y:S01]  /*5720*/  IMAD.MOV.U32 R58, RZ, RZ, R151 ;  /* 0x000000ffff3a7224 */ /* 0x000fe200078e0097 */
[----:B------:R-:W0:Y:S01]  /*5730*/  MUFU.EX2 R50, R50 ;  /* 0x0000003200327308 */ /* 0x000e220000000800 */
[----:B-1----:R-:W-:Y:S01]  /*5740*/  FADD.FTZ R20, R62, R21 ;  /* 0x000000153e147221 */ /* 0x002fe20000010000 */
[----:B------:R-:W-:-:S06]  /*5750*/  IMAD.MOV.U32 R48, RZ, RZ, R151 ;  /* 0x000000ffff307224 */ /* 0x000fcc00078e0097 */
[----:B------:R-:W1:Y:S01]  /*5760*/  MUFU.EX2 R51, R51 ;  /* 0x0000003300337308 */ /* 0x000e620000000800 */
[C---:B--2---:R-:W-:Y:S01]  /*5770*/  FADD.FTZ R21, R63.reuse, R20 ;  /* 0x000000143f157221 */ /* 0x044fe20000010000 */
[----:B------:R-:W-:Y:S01]  /*5780*/  F2FP.F16.F32.PACK_AB R211, R63, R62 ;  /* 0x0000003e3fd3723e */ /* 0x000fe200000000ff */
[--C-:B------:R-:W-:Y:S02]  /*5790*/  IMAD.MOV.U32 R63, RZ, RZ, R151.reuse ;  /* 0x000000ffff3f7224 */ /* 0x100fe400078e0097 */
[----:B------:R-:W-:-:S03]  /*57a0*/  IMAD.MOV.U32 R62, RZ, RZ, R151 ;  /* 0x000000ffff3e7224 */ /* 0x000fc600078e0097 */
[----:B------:R-:W2:Y:S01]  /*57b0*/  MUFU.EX2 R54, R54 ;  /* 0x0000003600367308 */ /* 0x000ea20000000800 */
[----:B0-----:R-:W-:Y:S01]  /*57c0*/  FADD.FTZ R20, R50, R21 ;  /* 0x0000001532147221 */ /* 0x001fe20000010000 */
[----:B------:R-:W-:Y:S02]  /*57d0*/  VIADD R21, R0, 0x38840 ;  /* 0x0003884000157836 */ /* 0x000fe40000000000 */
[----:B------:R-:W-:Y:S01]  /*57e0*/  FADD.FTZ R0, R40, R57 ;  /* 0x0000003928007221 */ /* 0x000fe20000010000 */
[----:B------:R-:W-:Y:S02]  /*57f0*/  IMAD.MOV.U32 R40, RZ, RZ, R151 ;  /* 0x000000ffff287224 */ /* 0x000fe400078e0097 */
[----:B------:R-:W-:Y:S01]  /*5800*/  PRMT R21, R6, 0x654, R21 ;  /* 0x0000065406157816 */ /* 0x000fe20000000015 */
[----:B------:R-:W0:Y:S01]  /*5810*/  MUFU.EX2 R55, R55 ;  /* 0x0000003700377308 */ /* 0x000e220000000800 */
[----:B-1----:R-:W-:Y:S01]  /*5820*/  FADD.FTZ R57, R51, R20 ;  /* 0x0000001433397221 */ /* 0x002fe20000010000 */
[----:B------:R-:W-:Y:S01]  /*5830*/  FADD.FTZ R61, R41, R0 ;  /* 0x00000000293d7221 */ /* 0x000fe20000010000 */
[----:B------:R0:W-:Y:S01]  /*5840*/  SYNCS.ARRIVE.TRANS64.RED.A1T0 RZ, [R21+URZ], RZ ;  /* 0x000000ff15ff79a7 */ /* 0x0001e2000810043f */
[----:B------:R-:W-:Y:S01]  /*5850*/  F2FP.F16.F32.PACK_AB R205, R51, R50 ;  /* 0x0000003233cd723e */ /* 0x000fe200000000ff */
[----:B------:R-:W-:-:S02]  /*5860*/  IMAD.MOV.U32 R51, RZ, RZ, R151 ;  /* 0x000000ffff337224 */ /* 0x000fc400078e0097 */
[----:B------:R-:W-:Y:S01]  /*5870*/  FADD.FTZ R20, R44, R61 ;  /* 0x0000003d2c147221 */ /* 0x000fe20000010000 */
[----:B------:R-:W-:Y:S01]  /*5880*/  IMAD.MOV.U32 R61, RZ, RZ, R151 ;  /* 0x000000ffff3d7224 */ /* 0x000fe200078e0097 */
[----:B------:R-:W1:Y:S01]  /*5890*/  MUFU.EX2 R42, R42 ;  /* 0x0000002a002a7308 */ /* 0x000e620000000800 */
[----:B--2---:R-:W-:Y:S01]  /*58a0*/  FADD.FTZ R0, R54, R57 ;  /* 0x0000003936007221 */ /* 0x004fe20000010000 */
[----:B------:R-:W-:Y:S01]  /*58b0*/  FADD.FTZ R57, R45, R20 ;  /* 0x000000142d397221 */ /* 0x000fe20000010000 */
[--C-:B------:R-:W-:Y:S02]  /*58c0*/  IMAD.MOV.U32 R50, RZ, RZ, R151.reuse ;  /* 0x000000ffff327224 */ /* 0x100fe400078e0097 */
[----:B------:R-:W-:Y:S02]  /*58d0*/  IMAD.MOV.U32 R45, RZ, RZ, R151 ;  /* 0x000000ffff2d7224 */ /* 0x000fe400078e0097 */
[----:B------:R-:W-:Y:S01]  /*58e0*/  FADD.FTZ R20, R32, R57 ;  /* 0x0000003920147221 */ /* 0x000fe20000010000 */
[--C-:B------:R-:W-:Y:S01]  /*58f0*/  IMAD.MOV.U32 R57, RZ, RZ, R151.reuse ;  /* 0x000000ffff397224 */ /* 0x100fe200078e0097 */
[----:B------:R-:W2:Y:S01]  /*5900*/  MUFU.EX2 R43, R43 ;  /* 0x0000002b002b7308 */ /* 0x000ea20000000800 */
[----:B0-----:R-:W-:Y:S01]  /*5910*/  FADD.FTZ R21, R55, R0 ;  /* 0x0000000037157221 */ /* 0x001fe20000010000 */
[----:B------:R-:W-:Y:S01]  /*5920*/  FADD.FTZ R31, R33, R20 ;  /* 0x00000014211f7221 */ /* 0x000fe20000010000 */
[----:B------:R-:W-:Y:S01]  /*5930*/  F2FP.F16.F32.PACK_AB R207, R55, R54 ;  /* 0x0000003637cf723e */ /* 0x000fe200000000ff */
[----:B------:R-:W-:-:S02]  /*5940*/  IMAD.MOV.U32 R55, RZ, RZ, R151 ;  /* 0x000000ffff377224 */ /* 0x000fc400078e0097 */
[----:B------:R-:W-:Y:S01]  /*5950*/  FADD.FTZ R20, R36, R31 ;  /* 0x0000001f24147221 */ /* 0x000fe20000010000 */
[----:B------:R-:W-:Y:S01]  /*5960*/  IMAD.MOV.U32 R54, RZ, RZ, R151 ;  /* 0x000000ffff367224 */ /* 0x000fe200078e0097 */
[----:B------:R-:W0:Y:S01]  /*5970*/  MUFU.EX2 R46, R46 ;  /* 0x0000002e002e7308 */ /* 0x000e220000000800 */
[----:B-1----:R-:W-:Y:S01]  /*5980*/  FADD.FTZ R0, R42, R21 ;  /* 0x000000152a007221 */ /* 0x002fe20000010000 */
[----:B------:R-:W-:Y:S01]  /*5990*/  FADD.FTZ R17, R37, R20 ;  /* 0x0000001425117221 */ /* 0x000fe20000010000 */
[--C-:B------:R-:W-:Y:S02]  /*59a0*/  IMAD.MOV.U32 R44, RZ, RZ, R151.reuse ;  /* 0x000000ffff2c7224 */ /* 0x100fe400078e0097 */
[--C-:B------:R-:W-:Y:S02]  /*59b0*/  IMAD.MOV.U32 R41, RZ, RZ, R151.reuse ;  /* 0x000000ffff297224 */ /* 0x100fe400078e0097 */
[--C-:B------:R-:W-:Y:S01]  /*59c0*/  IMAD.MOV.U32 R37, RZ, RZ, R151.reuse ;  /* 0x000000ffff257224 */ /* 0x100fe200078e0097 */
[----:B------:R-:W1:Y:S01]  /*59d0*/  MUFU.EX2 R47, R47 ;  /* 0x0000002f002f7308 */ /* 0x000e620000000800 */
[C---:B--2---:R-:W-:Y:S01]  /*59e0*/  FADD.FTZ R21, R43.reuse, R0 ;  /* 0x000000002b157221 */ /* 0x044fe20000010000 */
[----:B------:R-:W-:Y:S01]  /*59f0*/  F2FP.F16.F32.PACK_AB R201, R43, R42 ;  /* 0x0000002a2bc9723e */ /* 0x000fe200000000ff */
[----:B------:R-:W-:-:S02]  /*5a00*/  IMAD.MOV.U32 R43, RZ, RZ, R151 ;  /* 0x000000ffff2b7224 */ /* 0x000fc400078e0097 */
[--C-:B------:R-:W-:Y:S02]  /*5a10*/  IMAD.MOV.U32 R42, RZ, RZ, R151.reuse ;  /* 0x000000ffff2a7224 */ /* 0x100fe400078e0097 */
        /* <DEDUP_REMOVED lines=9> */
[----:B------:R-:W-:-:S02]  /*5ab0*/  IMAD.MOV.U32 R47, RZ, RZ, R151 ;  /* 0x000000ffff2f7224 */ /* 0x000fc400078e0097 */
[----:B------:R-:W-:-:S03]  /*5ac0*/  IMAD.MOV.U32 R46, RZ, RZ, R151 ;  /* 0x000000ffff2e7224 */ /* 0x000fc600078e0097 */
[----:B------:R-:W1:Y:S01]  /*5ad0*/  MUFU.EX2 R38, R38 ;  /* 0x0000002600267308 */ /* 0x000e620000000800 */
[----:B--2---:R-:W-:-:S07]  /*5ae0*/  FADD.FTZ R0, R34, R7 ;  /* 0x0000000722007221 */ /* 0x004fce0000010000 */
[----:B------:R-:W2:Y:S01]  /*5af0*/  MUFU.EX2 R39, R39 ;  /* 0x0000002700277308 */ /* 0x000ea20000000800 */
[C---:B0-----:R-:W-:Y:S01]  /*5b00*/  FADD.FTZ R7, R35.reuse, R0 ;  /* 0x0000000023077221 */ /* 0x041fe20000010000 */
[----:B------:R-:W-:Y:S01]  /*5b10*/  F2FP.F16.F32.PACK_AB R197, R35, R34 ;  /* 0x0000002223c5723e */ /* 0x000fe200000000ff */
[--C-:B------:R-:W-:Y:S02]  /*5b20*/  IMAD.MOV.U32 R35, RZ, RZ, R151.reuse ;  /* 0x000000ffff237224 */ /* 0x100fe400078e0097 */
[----:B------:R-:W-:-:S03]  /*5b30*/  IMAD.MOV.U32 R34, RZ, RZ, R151 ;  /* 0x000000ffff227224 */ /* 0x000fc600078e0097 */
[----:B------:R-:W0:Y:S01]  /*5b40*/  MUFU.EX2 R26, R26 ;  /* 0x0000001a001a7308 */ /* 0x000e220000000800 */
[----:B-1----:R-:W-:-:S07]  /*5b50*/  FADD.FTZ R0, R38, R7 ;  /* 0x0000000726007221 */ /* 0x002fce0000010000 */
        /* <DEDUP_REMOVED lines=15> */
[C---:B0-----:R-:W-:Y:S01]  /*5c50*/  FADD.FTZ R17, R25.reuse, R20 ;  /* 0x0000001419117221 */ /* 0x041fe20000010000 */
[----:B------:R-:W-:Y:S01]  /*5c60*/  F2FP.F16.F32.PACK_AB R192, R25, R24 ;  /* 0x0000001819c0723e */ /* 0x000fe200000000ff */
[--C-:B------:R-:W-:Y:S02]  /*5c70*/  IMAD.MOV.U32 R25, RZ, RZ, R151.reuse ;  /* 0x000000ffff197224 */ /* 0x100fe400078e0097 */
[----:B------:R-:W-:-:S03]  /*5c80*/  IMAD.MOV.U32 R24, RZ, RZ, R151 ;  /* 0x000000ffff187224 */ /* 0x000fc600078e0097 */
[----:B------:R0:W3:Y:S01]  /*5c90*/  MUFU.EX2 R195, R2 ;  /* 0x0000000200c37308 */ /* 0x0000e20000000800 */
[----:B-1----:R-:W-:Y:S01]  /*5ca0*/  FADD.FTZ R0, R30, R7 ;  /* 0x000000071e007221 */ /* 0x002fe20000010000 */
[----:B--2---:R-:W-:Y:S01]  /*5cb0*/  FADD.FTZ R20, R28, R17 ;  /* 0x000000111c147221 */ /* 0x004fe20000010000 */
[C---:B------:R-:W-:Y:S01]  /*5cc0*/  F2FP.F16.F32.PACK_AB R194, R29.reuse, R28 ;  /* 0x0000001c1dc2723e */ /* 0x040fe200000000ff */
[----:B0-----:R-:W-:Y:S01]  /*5cd0*/  IMAD.MOV.U32 R2, RZ, RZ, 0x3f800000 ;  /* 0x3f800000ff027424 */ /* 0x001fe200078e00ff */
[----:B------:R-:W-:Y:S01]  /*5ce0*/  MOV R28, R151 ;  /* 0x00000097001c7202 */ /* 0x000fe20000000f00 */
[----:B------:R-:W-:Y:S01]  /*5cf0*/  FADD.FTZ R17, R29, R20 ;  /* 0x000000141d117221 */ /* 0x000fe20000010000 */
[----:B------:R-:W-:Y:S02]  /*5d00*/  IMAD.MOV.U32 R29, RZ, RZ, R151 ;  /* 0x000000ffff1d7224 */ /* 0x000fe400078e0097 */
[C---:B---3--:R-:W-:Y:S01]  /*5d10*/  FADD.FTZ R7, R195.reuse, R0 ;  /* 0x00000000c3077221 */ /* 0x048fe20000010000 */
[----:B------:R-:W-:Y:S01]  /*5d20*/  F2FP.F16.F32.PACK_AB R195, R195, R30 ;  /* 0x0000001ec3c3723e */ /* 0x000fe200000000ff */
[----:B------:R-:W-:-:S02]  /*5d30*/  IMAD.MOV.U32 R0, RZ, RZ, 0x3f800000 ;  /* 0x3f800000ff007424 */ /* 0x000fc400078e00ff */
[----:B------:R-:W-:Y:S01]  /*5d40*/  IMAD.MOV.U32 R30, RZ, RZ, R151 ;  /* 0x000000ffff1e7224 */ /* 0x000fe200078e0097 */
[----:B------:R-:W-:Y:S06]  /*5d50*/  @!P1 BRA `(.L_x_188) ;  /* 0x0000003c00e09947 */ /* 0x000fec0003800000 */
[----:B------:R-:W-:Y:S01]  /*5d60*/  R2UR UR4, R16 ;  /* 0x00000000100472ca */ /* 0x000fe200000e0000 */
[----:B------:R-:W-:Y:S01]  /*5d70*/  IMAD.MOV.U32 R21, RZ, RZ, R3 ;  /* 0x000000ffff157224 */ /* 0x000fe200078e0003 */
[----:B------:R-:W-:Y:S01]  /*5d80*/  CS2R R150, SRZ ;  /* 0x0000000000967805 */ /* 0x000fe2000001ff00 */
[----:B------:R-:W-:Y:S01]  /*5d90*/  IMAD.MOV.U32 R20, RZ, RZ, R4 ;  /* 0x000000ffff147224 */ /* 0x000fe200078e0004 */
[----:B------:R-:W-:Y:S01]  /*5da0*/  CS2R R146, SRZ ;  /* 0x0000000000927805 */ /* 0x000fe2000001ff00 */
[----:B------:R-:W-:Y:S01]  /*5db0*/  IMAD.MOV.U32 R2, RZ, RZ, 0x3f800000 ;  /* 0x3f800000ff027424 */ /* 0x000fe200078e00ff */
[----:B------:R-:W-:Y:S02]  /*5dc0*/  CS2R R142, SRZ ;  /* 0x00000000008e7805 */ /* 0x000fe4000001ff00 */
[----:B------:R-:W-:Y:S02]  /*5dd0*/  CS2R R138, SRZ ;  /* 0x00000000008a7805 */ /* 0x000fe4000001ff00 */
[----:B------:R-:W-:-:S02]  /*5de0*/  CS2R R134, SRZ ;  /* 0x0000000000867805 */ /* 0x000fc4000001ff00 */
[----:B------:R-:W-:Y:S02]  /*5df0*/  CS2R R130, SRZ ;  /* 0x0000000000827805 */ /* 0x000fe4000001ff00 */
[----:B------:R-:W-:Y:S02]  /*5e00*/  CS2R R126, SRZ ;  /* 0x00000000007e7805 */ /* 0x000fe4000001ff00 */
[----:B------:R-:W-:Y:S02]  /*5e10*/  CS2R R122, SRZ ;  /* 0x00000000007a7805 */ /* 0x000fe4000001ff00 */
[----:B------:R-:W-:Y:S01]  /*5e20*/  CS2R R118, SRZ ;  /* 0x0000000000767805 */ /* 0x000fe2000001ff00 */
[----:B------:R-:W-:Y:S01]  /*5e30*/  IMAD.U32 R229, RZ, RZ, UR4 ;  /* 0x00000004ffe57e24 */ /* 0x000fe2000f8e00ff */
        /* <DEDUP_REMOVED lines=54> */
[----:B------:R-:W-:Y:S01]  /*61a0*/  CS2R R24, SRZ ;  /* 0x0000000000187805 */ /* 0x000fe2000001ff00 */
[----:B------:R-:W-:Y:S01]  /*61b0*/  IMAD.U32 R228, RZ, RZ, UR60 ;  /* 0x0000003cffe47e24 */ /* 0x000fe2000f8e00ff */
[----:B------:R-:W-:-:S06]  /*61c0*/  UMOV UR60, UR38 ;  /* 0x00000026003c7c82 */ /* 0x000fcc0008000000 */
.L_x_199:
[----:B------:R-:W-:Y:S01]  /*61d0*/  R2UR UR5, R229 ;  /* 0x00000000e50572ca */ /* 0x000fe200000e0000 */
[----:B------:R-:W-:-:S04]  /*61e0*/  UISETP.NE.AND UP0, UPT, UR60, 0x1, UPT ;  /* 0x000000013c00788c */ /* 0x000fc8000bf05270 */
[----:B------:R-:W-:-:S08]  /*61f0*/  USEL UR4, URZ, 0x1, UP0 ;  /* 0x000000013f047887 */ /* 0x000fd00008000000 */
[----:B------:R-:W-:-:S06]  /*6200*/  ULOP3.LUT UR4, UR5, UR4, URZ, 0x3c, !UPT ;  /* 0x0000000405047292 */ /* 0x000fcc000f8e3c3f */
[----:B------:R-:W-:Y:S01]  /*6210*/  IMAD.U32 R16, RZ, RZ, UR4 ;  /* 0x00000004ff107e24 */ /* 0x000fe2000f8e00ff */
[----:B------:R-:W-:Y:S06]  /*6220*/  @!P0 BRA `(.L_x_189) ;  /* 0x0000000000048947 */ /* 0x000fec0003800000 */
[----:B------:R-:W-:Y:S01]  /*6230*/  BPT.TRAP 0x1 ;  /* 0x000000040000795c */ /* 0x000fe20000300000 */
.L_x_189:
[----:B------:R-:W0:Y:S01]  /*6240*/  S2UR UR4, SR_CgaCtaId ;  /* 0x00000000000479c3 */ /* 0x000e220000008800 */
[----:B------:R-:W-:Y:S01]  /*6250*/  MOV R5, 0x400 ;  /* 0x0000040000057802 */ /* 0x000fe20000000f00 */
[----:B------:R-:W-:Y:S01]  /*6260*/  UIADD3 UR38, UR60, 0x1, URZ ;  /* 0x000000013c267890 */ /* 0x000fe2000fffe03f */
[----:B------:R-:W-:-:S03]  /*6270*/  R2UR UR5, R16 ;  /* 0x00000000100572ca */ /* 0x000fc600000e0000 */
[----:B------:R-:W-:-:S04]  /*6280*/  UISETP.NE.AND UP0, UPT, UR38, 0x2, UPT ;  /* 0x000000022600788c */ /* 0x000fc8000bf05270 */
[----:B------:R-:W-:-:S06]  /*6290*/  USEL UR38, UR38, URZ, UP0 ;  /* 0x0000003f26267287 */ /* 0x000fcc0008000000 */
[----:B------:R-:W-:-:S05]  /*62a0*/  IMAD.U32 R3, RZ, RZ, UR5 ;  /* 0x00000005ff037e24 */ /* 0x000fca000f8e00ff */
[----:B------:R-:W-:Y:S01]  /*62b0*/  SHF.L.U32 R3, R3, 0x1f, RZ ;  /* 0x0000001f03037819 */ /* 0x000fe200000006ff */
[----:B0-----:R-:W-:-:S05]  /*62c0*/  IMAD.U32 R6, RZ, RZ, UR4 ;  /* 0x00000004ff067e24 */ /* 0x001fca000f8e00ff */
[----:B------:R-:W-:-:S04]  /*62d0*/  LEA R5, R6, R5, 0x18 ;  /* 0x0000000506057211 */ /* 0x000fc800078ec0ff */
[----:B------:R-:W-:-:S13]  /*62e0*/  R2UR UR61, R5 ;  /* 0x00000000053d72ca */ /* 0x000fda00000e0000 */
[----:B------:R-:W-:-:S09]  /*62f0*/  ULEA UR61, UR38, UR61, 0x3 ;  /* 0x0000003d263d7291 */ /* 0x000fd2000f8e183f */
[----:B------:R0:W1:Y:S01]  /*6300*/  SYNCS.PHASECHK.TRANS64.TRYWAIT P1, [UR61+0x38830], R3 ;  /* 0x03883003ff0075a7 */ /* 0x000062000802017d */
[----:B------:R-:W-:Y:S05]  /*6310*/  @!P0 BRA `(.L_x_190) ;  /* 0x0000000000048947 */ /* 0x000fea0003800000 */
[----:B------:R-:W-:Y:S01]  /*6320*/  BPT.TRAP 0x1 ;  /* 0x000000040000795c */ /* 0x000fe20000300000 */
.L_x_190:
[----:B-1----:R-:W-:Y:S05]  /*6330*/  @P1 BRA `(.L_x_191) ;  /* 0x0000000000081947 */ /* 0x002fea0003800000 */
[----:B------:R-:W1:Y:S02]  /*6340*/  SYNCS.PHASECHK.TRANS64.TRYWAIT P1, [UR61+0x38830], R3 ;  /* 0x03883003ff0075a7 */ /* 0x000e64000802017d */
[----:B-1----:R-:W-:Y:S05]  /*6350*/  @!P1 BRA `(.L_x_192) ;  /* 0x000000f800349947 */ /* 0x002fea0003800000 */
.L_x_191:
[----:B------:R-:W-:Y:S01]  /*6360*/  R2UR UR10, R18 ;  /* 0x00000000120a72ca */ /* 0x000fe200000e0000 */
[----:B------:R-:W-:Y:S01]  /*6370*/  UIMAD UR4, UR38, 0xa00, UR39 ;  /* 0x00000a00260478a4 */ /* 0x000fe2000f8e0227 */
[----:B------:R-:W-:Y:S01]  /*6380*/  R2UR UR11, R19 ;  /* 0x00000000130b72ca */ /* 0x000fe200000e0000 */
[----:B------:R-:W-:Y:S01]  /*6390*/  WARPGROUP.ARRIVE ;  /* 0x00000000000079c5 */ /* 0x000fe20000000000 */
[----:B------:R-:W-:Y:S01]  /*63a0*/  UMOV UR59, 0x40000040 ;  /* 0x40000040003b7882 */ /* 0x000fe20000000000 */
[----:B------:R-:W-:Y:S01]  /*63b0*/  UIADD3 UR6, UR4, 0x80, URZ ;  /* 0x0000008004067890 */ /* 0x000fe2000fffe03f */
[----:B------:R-:W-:Y:S01]  /*63c0*/  R2UR UR18, R14 ;  /* 0x000000000e1272ca */ /* 0x000fe200000e0000 */
[----:B------:R-:W-:Y:S01]  /*63d0*/  UIADD3 UR5, UR4, 0x100, URZ ;  /* 0x0000010004057890 */ /* 0x000fe2000fffe03f */
[----:B------:R-:W-:Y:S01]  /*63e0*/  R2UR UR19, R15 ;  /* 0x000000000f1372ca */ /* 0x000fe200000e0000 */
[----:B------:R-:W-:Y:S01]  /*63f0*/  UMOV UR58, UR4 ;  /* 0x00000004003a7c82 */ /* 0x000fe20008000000 */
[----:B------:R-:W-:Y:S01]  /*6400*/  R2UR UR14, R12 ;  /* 0x000000000c0e72ca */ /* 0x000fe200000e0000 */
[----:B------:R-:W-:Y:S01]  /*6410*/  UIADD3 UR22, UR4, 0x286, URZ ;  /* 0x0000028604167890 */ /* 0x000fe2000fffe03f */
[----:B------:R-:W-:Y:S01]  /*6420*/  R2UR UR15, R13 ;  /* 0x000000000d0f72ca */ /* 0x000fe200000e0000 */
[----:B------:R-:W-:Y:S01]  /*6430*/  UMOV UR56, UR10 ;  /* 0x0000000a00387c82 */ /* 0x000fe20008000000 */
[----:B------:R-:W-:Y:S01]  /*6440*/  UMOV UR23, 0x40000040 ;  /* 0x4000004000177882 */ /* 0x000fe20000000000 */
[----:B------:R-:W-:Y:S01]  /*6450*/  UMOV UR57, UR11 ;  /* 0x0000000b00397c82 */ /* 0x000fe20008000000 */
[----:B------:R-:W-:Y:S01]  /*6460*/  UIADD3 UR26, UR4, 0x500, URZ ;  /* 0x00000500041a7890 */ /* 0x000fe2000fffe03f */
[----:B------:R-:W-:Y:S01]  /*6470*/  HGMMA.64x16x16.F32 R184, gdesc[UR56], RZ, !UPT, gsb0 ;  /* 0x0020000038b879f0 */ /* 0x000fe2000c0008ff */
[----:B------:R-:W-:Y:S01]  /*6480*/  UMOV UR56, UR10 ;  /* 0x0000000a00387c82 */ /* 0x000fe20008000000 */
        /* <DEDUP_REMOVED lines=58> */
[----:B------:R-:W-:Y:S01]  /*6830*/  UMOV UR56, UR10 ;  /* 0x0000000a00387c82 */ /* 0x000fe20008000000 */
[----:B------:R-:W-:Y:S01]  /*6840*/  UMOV UR57, UR11 ;  /* 0x0000000b00397c82 */ /* 0x000fe20008000000 */
[----:B------:R-:W-:Y:S01]  /*6850*/  UMOV UR58, UR5 ;  /* 0x00000005003a7c82 */ /* 0x000fe20008000000 */
[----:B------:R-:W-:Y:S01]  /*6860*/  UMOV UR59, 0x40000040 ;  /* 0x40000040003b7882 */ /* 0x000fe20000000000 */
        /* <DEDUP_REMOVED lines=101> */
[----:B------:R-:W-:-:S06]  /*6ec0*/  WARPGROUP.ARRIVE ;  /* 0x00000000000079c5 */ /* 0x000fcc0000000000 */
[----:B------:R-:W-:Y:S01]  /*6ed0*/  HGMMA.64x16x16.F32 R160, gdesc[UR56], RZ, !UPT, gsb0 ;  /* 0x0020000038a079f0 */ /* 0x000fe2000c0008ff */
[----:B------:R-:W-:Y:S01]  /*6ee0*/  UMOV UR56, UR10 ;  /* 0x0000000a00387c82 */ /* 0x000fe20008000000 */
[----:B------:R-:W-:Y:S01]  /*6ef0*/  UMOV UR57, UR11 ;  /* 0x0000000b00397c82 */ /* 0x000fe20008000000 */
[----:B------:R-:W-:Y:S01]  /*6f00*/  UMOV UR58, UR5 ;  /* 0x00000005003a7c82 */ /* 0x000fe20008000000 */
[----:B------:R-:W-:Y:S01]  /*6f10*/  UMOV UR59, 0x40000040 ;  /* 0x40000040003b7882 */ /* 0x000fe20000000000 */
[----:B------:R-:W-:Y:S01]  /*6f20*/  UIADD3 UR5, UR4, 0x102, URZ ;  /* 0x0000010204057890 */ /* 0x000fe2000fffe03f */
[----:B------:R-:W-:Y:S02]  /*6f30*/  R2UR UR10, R10 ;  /* 0x000000000a0a72ca */ /* 0x000fe400000e0000 */
[----:B------:R-:W-:Y:S01]  /*6f40*/  R2UR UR11, R11 ;  /* 0x000000000b0b72ca */ /* 0x000fe200000e0000 */
        /* <DEDUP_REMOVED lines=39> */
[----:B------:R-:W-:Y:S01]  /*71c0*/  UIADD3 UR18, UR4, 0x284, URZ ;  /* 0x0000028404127890 */ /* 0x000fe2000fffe03f */
        /* <DEDUP_REMOVED lines=143> */
[----:B------:R-:W-:Y:S02]  /*7ac0*/  R2UR UR14, R8 ;  /* 0x00000000080e72ca */ /* 0x000fe400000e0000 */
[----:B------:R-:W-:-:S11]  /*7ad0*/  R2UR UR15, R9 ;  /* 0x00000000090f72ca */ /* 0x000fd600000e0000 */
        /* <DEDUP_REMOVED lines=252> */
[----:B------:R-:W-:-:S03]  /*8aa0*/  UIADD3 UR6, UR4, 0x906, URZ ;  /* 0x0000090604067890 */ /* 0x000fc6000fffe03f */
        /* <DEDUP_REMOVED lines=25> */
.L_x_193:
[----:B------:R-:W-:Y:S01]  /*8c40*/  R2UR UR4, R229 ;  /* 0x00000000e50472ca */ /* 0x000fe200000e0000 */
[----:B------:R-:W-:-:S04]  /*8c50*/  IMAD.U32 R229, RZ, RZ, UR60 ;  /* 0x0000003cffe57e24 */ /* 0x000fc8000f8e00ff */
[----:B------:R-:W-:-:S08]  /*8c60*/  IMAD R229, R229, 0x8, R5 ;  /* 0x00000008e5e57824 */ /* 0x000fd000078e0205 */
[----:B------:R-:W-:-:S05]  /*8c70*/  IMAD.U32 R0, RZ, RZ, UR4 ;  /* 0x00000004ff007e24 */ /* 0x000fca000f8e00ff */
[----:B------:R-:W-:-:S04]  /*8c80*/  SHF.L.U32 R0, R0, 0x1f, RZ ;  /* 0x0000001f00007819 */ /* 0x000fc800000006ff */
[----:B------:R2:W3:Y:S01]  /*8c90*/  SYNCS.PHASECHK.TRANS64.TRYWAIT P1, [R229+URZ+0x38850], R0 ;  /* 0x03885000e50075a7 */ /* 0x0004e2000802017f */
[----:B------:R-:W-:Y:S05]  /*8ca0*/  @!P0 BRA `(.L_x_194) ;  /* 0x0000000000048947 */ /* 0x000fea0003800000 */
[----:B------:R-:W-:Y:S01]  /*8cb0*/  BPT.TRAP 0x1 ;  /* 0x000000040000795c */ /* 0x000fe20000300000 */
.L_x_194:
[----:B---3--:R-:W-:Y:S05]  /*8cc0*/  @P1 BRA `(.L_x_195) ;  /* 0x0000000000081947 */ /* 0x008fea0003800000 */
[----:B------:R-:W3:Y:S02]  /*8cd0*/  SYNCS.PHASECHK.TRANS64.TRYWAIT P1, [R229+URZ+0x38850], R0 ;  /* 0x03885000e50075a7 */ /* 0x000ee4000802017f */
[----:B---3--:R-:W-:Y:S05]  /*8ce0*/  @!P1 BRA `(.L_x_196) ;  /* 0x000000cc00e89947 */ /* 0x008fea0003800000 */
.L_x_195:
[----:B------:R-:W-:Y:S01]  /*8cf0*/  R2UR UR4, R5 ;  /* 0x00000000050472ca */ /* 0x000fe200000e0000 */
[----:B------:R-:W-:Y:S01]  /*8d00*/  WARPGROUP.ARRIVE ;  /* 0x00000000000079c5 */ /* 0x000fe20000000000 */
[----:B------:R-:W-:-:S11]  /*8d10*/  UMOV UR7, 0x40000040 ;  /* 0x4000004000077882 */ /* 0x000fd60000000000 */
        /* <DEDUP_REMOVED lines=34> */
.L_x_197:
[----:B--23--:R-:W-:Y:S01]  /*8f40*/  FMNMX.FTZ R0, R184, R20, !PT ;  /* 0x00000014b8007209 */ /* 0x00cfe20007810000 */
[----:B------:R-:W-:Y:S01]  /*8f50*/  ULDC UR4, c[0x0][0x988] ;  /* 0x0002620000047ab9 */ /* 0x000fe20000000800 */
[----:B------:R-:W-:Y:S01]  /*8f60*/  R2UR UR5, R6 ;  /* 0x00000000060572ca */ /* 0x000fe200000e0000 */
[----:B------:R-:W-:Y:S01]  /*8f70*/  UIADD3 UR61, UR61, 0x38840, URZ ;  /* 0x000388403d3d7890 */ /* 0x000fe2000fffe03f */
[----:B------:R-:W-:-:S04]  /*8f80*/  FMNMX.FTZ R0, R185, R0, !PT ;  /* 0x00000000b9007209 */ /* 0x000fc80007810000 */
[----:B------:R-:W-:-:S04]  /*8f90*/  FMNMX.FTZ R0, R188, R0, !PT ;  /* 0x00000000bc007209 */ /* 0x000fc80007810000 */
[----:B------:R-:W-:-:S03]  /*8fa0*/  FMNMX.FTZ R0, R189, R0, !PT ;  /* 0x00000000bd007209 */ /* 0x000fc60007810000 */
[----:B------:R-:W-:Y:S01]  /*8fb0*/  UPRMT UR61, UR5, 0x654, UR61 ;  /* 0x00000654053d7896 */ /* 0x000fe2000800003d */
[----:B------:R-:W-:-:S04]  /*8fc0*/  FMNMX.FTZ R0, R176, R0, !PT ;  /* 0x00000000b0007209 */ /* 0x000fc80007810000 */
[----:B------:R-:W-:-:S04]  /*8fd0*/  FMNMX.FTZ R0, R177, R0, !PT ;  /* 0x00000000b1007209 */ /* 0x000fc80007810000 */
[----:B------:R-:W-:Y:S01]  /*8fe0*/  FMNMX.FTZ R0, R180, R0, !PT ;  /* 0x00000000b4007209 */ /* 0x000fe20007810000 */
[----:B------:R-:W-:Y:S03]  /*8ff0*/  SYNCS.ARRIVE.TRANS64.RED.A1T0 RZ, [UR61], RZ ;  /* 0x000000ffffff79a7 */ /* 0x000fe6000810043d */
[----:B------:R-:W-:-:S04]  /*9000*/  FMNMX.FTZ R0, R181, R0, !PT ;  /* 0x00000000b5007209 */ /* 0x000fc80007810000 */
        /* <DEDUP_REMOVED lines=11> */
[----:B------:R-:W-:-:S05]  /*90c0*/  FMNMX.FTZ R0, R157, R0, !PT ;  /* 0x000000009d007209 */ /* 0x000fca0007810000 */
[----:B------:R-:W2:Y:S02]  /*90d0*/  SHFL.BFLY PT, R2, R0, 0x2, 0x1f ;  /* 0x0c401f0000027f89 */ /* 0x000ea400000e0000 */
[----:B--2---:R-:W-:Y:S02]  /*90e0*/  FMNMX.FTZ R2, R0, R2, !PT ;  /* 0x0000000200027209 */ /* 0x004fe40007810000 */
[----:B------:R-:W-:-:S03]  /*90f0*/  FMNMX.FTZ R0, R186, R21, !PT ;  /* 0x00000015ba007209 */ /* 0x000fc60007810000 */
[----:B-1----:R-:W1:Y:S01]  /*9100*/  SHFL.BFLY PT, R4, R2, 0x1, 0x1f ;  /* 0x0c201f0002047f89 */ /* 0x002e6200000e0000 */
[----:B------:R-:W-:-:S04]  /*9110*/  FMNMX.FTZ R0, R187, R0, !PT ;  /* 0x00000000bb007209 */ /* 0x000fc80007810000 */
[----:B------:R-:W-:-:S04]  /*9120*/  FMNMX.FTZ R0, R190, R0, !PT ;  /* 0x00000000be007209 */ /* 0x000fc80007810000 */
[----:B------:R-:W-:-:S04]  /*9130*/  FMNMX.FTZ R0, R191, R0, !PT ;  /* 0x00000000bf007209 */ /* 0x000fc80007810000 */
[----:B------:R-:W-:-:S04]  /*9140*/  FMNMX.FTZ R0, R178, R0, !PT ;  /* 0x00000000b2007209 */ /* 0x000fc80007810000 */
[----:B------:R-:W-:-:S04]  /*9150*/  FMNMX.FTZ R0, R179, R0, !PT ;  /* 0x00000000b3007209 */ /* 0x000fc80007810000 */
[----:B------:R-:W-:Y:S02]  /*9160*/  FMNMX.FTZ R0, R182, R0, !PT ;  /* 0x00000000b6007209 */ /* 0x000fe40007810000 */
[----:B-1----:R-:W-:Y:S02]  /*9170*/  FMNMX.FTZ R4, R2, R4, !PT ;  /* 0x0000000402047209 */ /* 0x002fe40007810000 */
[----:B------:R-:W-:-:S03]  /*9180*/  FMNMX.FTZ R0, R183, R0, !PT ;  /* 0x00000000b7007209 */ /* 0x000fc60007810000 */
[----:B------:R-:W-:Y:S01]  /*9190*/  FMUL.FTZ R192, R4, UR4 ;  /* 0x0000000404c07c20 */ /* 0x000fe20008410000 */
[----:B------:R-:W-:-:S03]  /*91a0*/  FMNMX.FTZ R0, R170, R0, !PT ;  /* 0x00000000aa007209 */ /* 0x000fc60007810000 */
        /* <DEDUP_REMOVED lines=31> */
[----:B------:R-:W-:-:S02]  /*93a0*/  FFMA.FTZ R157, R157, UR4, -R192 ;  /* 0x000000049d9d7c23 */ /* 0x000fc400080108c0 */
[----:B------:R-:W-:-:S04]  /*93b0*/  FMNMX.FTZ R0, R155, R0, !PT ;  /* 0x000000009b007209 */ /* 0x000fc80007810000 */
[----:B------:R-:W-:Y:S01]  /*93c0*/  FMNMX.FTZ R0, R158, R0, !PT ;  /* 0x000000009e007209 */ /* 0x000fe20007810000 */
[----:B------:R-:W-:Y:S03]  /*93d0*/  MUFU.EX2 R176, R176 ;  /* 0x000000b000b07308 */ /* 0x000fe60000000800 */
[----:B------:R-:W-:-:S05]  /*93e0*/  FMNMX.FTZ R0, R159, R0, !PT ;  /* 0x000000009f007209 */ /* 0x000fca0007810000 */
[----:B------:R-:W1:Y:S01]  /*93f0*/  SHFL.BFLY PT, R2, R0, 0x2, 0x1f ;  /* 0x0c401f0000027f89 */ /* 0x000e6200000e0000 */
[----:B------:R-:W-:Y:S08]  /*9400*/  MUFU.EX2 R177, R177 ;  /* 0x000000b100b17308 */ /* 0x000ff00000000800 */
[----:B------:R-:W-:Y:S08]  /*9410*/  MUFU.EX2 R180, R180 ;  /* 0x000000b400b47308 */ /* 0x000ff00000000800 */
[----:B------:R-:W-:Y:S01]  /*9420*/  MUFU.EX2 R181, R181 ;  /* 0x000000b500b57308 */ /* 0x000fe20000000800 */
[----:B-1----:R-:W-:Y:S01]  /*9430*/  FMNMX.FTZ R2, R0, R2, !PT ;  /* 0x0000000200027209 */ /* 0x002fe20007810000 */
[----:B------:R-:W-:-:S06]  /*9440*/  FADD.FTZ R0, -R4, R20 ;  /* 0x0000001404007221 */ /* 0x000fcc0000010100 */
[----:B------:R-:W-:Y:S01]  /*9450*/  MUFU.EX2 R168, R168 ;  /* 0x000000a800a87308 */ /* 0x000fe20000000800 */
[----:B0-----:R-:W0:Y:S01]  /*9460*/  SHFL.BFLY PT, R3, R2, 0x1, 0x1f ;  /* 0x0c201f0002037f89 */ /* 0x001e2200000e0000 */
[----:B------:R-:W-:-:S06]  /*9470*/  FMUL.FTZ R0, R0, UR4 ;  /* 0x0000000400007c20 */ /* 0x000fcc0008410000 */
[----:B------:R-:W-:Y:S08]  /*9480*/  MUFU.EX2 R169, R169 ;  /* 0x000000a900a97308 */ /* 0x000ff00000000800 */
[----:B------:R-:W1:Y:S08]  /*9490*/  MUFU.EX2 R0, R0 ;  /* 0x0000000000007308 */ /* 0x000e700000000800 */
[----:B------:R-:W-:Y:S01]  /*94a0*/  MUFU.EX2 R172, R172 ;  /* 0x000000ac00ac7308 */ /* 0x000fe20000000800 */
[----:B0-----:R-:W-:-:S05]  /*94b0*/  FMNMX.FTZ R3, R2, R3, !PT ;  /* 0x0000000302037209 */ /* 0x001fca0007810000 */
[C---:B------:R-:W-:Y:S01]  /*94c0*/  FADD.FTZ R2, -R3.reuse, R21 ;  /* 0x0000001503027221 */ /* 0x040fe20000010100 */
[----:B------:R-:W-:Y:S01]  /*94d0*/  FMUL.FTZ R20, R3, UR4 ;  /* 0x0000000403147c20 */ /* 0x000fe20008410000 */
[----:B-1----:R-:W-:Y:S01]  /*94e0*/  FFMA.FTZ R17, R0, R17, R184 ;  /* 0x0000001100117223 */ /* 0x002fe200000100b8 */
[----:B------:R-:W-:Y:S01]  /*94f0*/  MUFU.EX2 R173, R173 ;  /* 0x000000ad00ad7308 */ /* 0x000fe20000000800 */
[----:B------:R-:W-:Y:S01]  /*9500*/  FMUL.FTZ R2, R2, UR4 ;  /* 0x0000000402027c20 */ /* 0x000fe20008410000 */
        /* <DEDUP_REMOVED lines=13> */
[--C-:B------:R-:W-:Y:S01]  /*95e0*/  FFMA.FTZ R162, R162, UR4, -R20.reuse ;  /* 0x00000004a2a27c23 */ /* 0x100fe20008010814 */
[----:B------:R-:W0:Y:S01]  /*95f0*/  MUFU.EX2 R186, R186 ;  /* 0x000000ba00ba7308 */ /* 0x000e220000000800 */
[--C-:B------:R-:W-:Y:S01]  /*9600*/  FFMA.FTZ R163, R163, UR4, -R20.reuse ;  /* 0x00000004a3a37c23 */ /* 0x100fe20008010814 */
[--C-:B------:R-:W-:Y:S01]  /*9610*/  FFMA.FTZ R166, R166, UR4, -R20.reuse ;  /* 0x00000004a6a67c23 */ /* 0x100fe20008010814 */
[--C-:B------:R-:W-:Y:S01]  /*9620*/  FFMA.FTZ R167, R167, UR4, -R20.reuse ;  /* 0x00000004a7a77c23 */ /* 0x100fe20008010814 */
[--C-:B------:R-:W-:Y:S01]  /*9630*/  FFMA.FTZ R154, R154, UR4, -R20.reuse ;  /* 0x000000049a9a7c23 */ /* 0x100fe20008010814 */
[--C-:B------:R-:W-:Y:S01]  /*9640*/  FFMA.FTZ R155, R155, UR4, -R20.reuse ;  /* 0x000000049b9b7c23 */ /* 0x100fe20008010814 */
[--C-:B------:R-:W-:Y:S01]  /*9650*/  FFMA.FTZ R158, R158, UR4, -R20.reuse ;  /* 0x000000049e9e7c23 */ /* 0x100fe20008010814 */
[----:B------:R-:W-:Y:S01]  /*9660*/  FFMA.FTZ R195, R159, UR4, -R20 ;  /* 0x000000049fc37c23 */ /* 0x000fe20008010814 */
[----:B------:R-:W1:Y:S01]  /*9670*/  MUFU.EX2 R187, R187 ;  /* 0x000000bb00bb7308 */ /* 0x000e620000000800 */
[----:B------:R-:W-:-:S07]  /*9680*/  FADD.FTZ R17, R185, R17 ;  /* 0x00000011b9117221 */ /* 0x000fce0000010000 */
[----:B------:R-:W2:Y:S01]  /*9690*/  MUFU.EX2 R190, R190 ;  /* 0x000000be00be7308 */ /* 0x000ea20000000800 */
[----:B0-----:R-:W-:-:S07]  /*96a0*/  FFMA.FTZ R7, R2, R7, R186 ;  /* 0x0000000702077223 */ /* 0x001fce00000100ba */
[----:B------:R-:W0:Y:S01]  /*96b0*/  MUFU.EX2 R191, R191 ;  /* 0x000000bf00bf7308 */ /* 0x000e220000000800 */
[----:B-1----:R-:W-:Y:S01]  /*96c0*/  FADD.FTZ R20, R187, R7 ;  /* 0x00000007bb147221 */ /* 0x002fe20000010000 */
[----:B------:R-:W-:-:S04]  /*96d0*/  FADD.FTZ R7, R188, R17 ;  /* 0x00000011bc077221 */ /* 0x000fc80000010000 */
[----:B------:R-:W-:Y:S02]  /*96e0*/  FADD.FTZ R7, R189, R7 ;  /* 0x00000007bd077221 */ /* 0x000fe40000010000 */
[----:B------:R-:W1:Y:S01]  /*96f0*/  MUFU.EX2 R178, R178 ;  /* 0x000000b200b27308 */ /* 0x000e620000000800 */
[----:B--2---:R-:W-:Y:S01]  /*9700*/  FADD.FTZ R17, R190, R20 ;  /* 0x00000014be117221 */ /* 0x004fe20000010000 */
[----:B------:R-:W-:-:S04]  /*9710*/  FADD.FTZ R7, R176, R7 ;  /* 0x00000007b0077221 */ /* 0x000fc80000010000 */
[----:B------:R-:W-:Y:S02]  /*9720*/  FADD.FTZ R7, R177, R7 ;  /* 0x00000007b1077221 */ /* 0x000fe40000010000 */
[----:B------:R-:W2:Y:S01]  /*9730*/  MUFU.EX2 R179, R179 ;  /* 0x000000b300b37308 */ /* 0x000ea20000000800 */
[----:B0-----:R-:W-:Y:S01]  /*9740*/  FADD.FTZ R17, R191, R17 ;  /* 0x00000011bf117221 */ /* 0x001fe20000010000 */
[----:B------:R-:W-:-:S04]  /*9750*/  FADD.FTZ R7, R180, R7 ;  /* 0x00000007b4077221 */ /* 0x000fc80000010000 */
[----:B------:R-:W-:Y:S02]  /*9760*/  FADD.FTZ R7, R181, R7 ;  /* 0x00000007b5077221 */ /* 0x000fe40000010000 */
        /* <DEDUP_REMOVED lines=47> */
[----:B-1----:R-:W-:Y:S01]  /*9a60*/  FADD.FTZ R20, R158, R17 ;  /* 0x000000119e147221 */ /* 0x002fe20000010000 */
[----:B--2---:R-:W-:-:S03]  /*9a70*/  FADD.FTZ R17, R157, R7 ;  /* 0x000000079d117221 */ /* 0x004fc60000010000 */
[----:B0-----:R-:W-:Y:S01]  /*9a80*/  FADD.FTZ R7, R195, R20 ;  /* 0x00000014c3077221 */ /* 0x001fe20000010000 */
[----:B------:R-:W-:Y:S06]  /*9a90*/  @!P0 BRA `(.L_x_198) ;  /* 0x0000000000048947 */ /* 0x000fec0003800000 */
[----:B------:R-:W-:Y:S01]  /*9aa0*/  BPT.TRAP 0x1 ;  /* 0x000000040000795c */ /* 0x000fe20000300000 */
.L_x_198:
[----:B------:R-:W-:Y:S01]  /*9ab0*/  R2UR UR6, R22 ;  /* 0x00000000160672ca */ /* 0x000fe200000e0000 */
[----:B------:R-:W-:Y:S01]  /*9ac0*/  VIADD R229, R229, 0x38860 ;  /* 0x00038860e5e57836 */ /* 0x000fe20000000000 */
[----:B------:R-:W-:Y:S01]  /*9ad0*/  R2UR UR5, R228 ;  /* 0x00000000e40572ca */ /* 0x000fe200000e0000 */
[----:B------:R-:W-:Y:S01]  /*9ae0*/  UMOV UR60, UR38 ;  /* 0x00000026003c7c82 */ /* 0x000fe20008000000 */
[----:B------:R-:W-:Y:S01]  /*9af0*/  F2FP.F16.F32.PACK_AB R208, R185, R184 ;  /* 0x000000b8b9d0723e */ /* 0x000fe200000000ff */
[----:B------:R-:W-:Y:S01]  /*9b00*/  IMAD.MOV.U32 R21, RZ, RZ, R3 ;  /* 0x000000ffff157224 */ /* 0x000fe200078e0003 */
[----:B------:R-:W-:Y:S01]  /*9b10*/  PRMT R229, R6, 0x654, R229 ;  /* 0x0000065406e57816 */ /* 0x000fe200000000e5 */
[----:B------:R-:W-:Y:S01]  /*9b20*/  IMAD.MOV.U32 R20, RZ, RZ, R4 ;  /* 0x000000ffff147224 */ /* 0x000fe200078e0004 */
[----:B------:R-:W-:Y:S02]  /*9b30*/  F2FP.F16.F32.PACK_AB R209, R187, R186 ;  /* 0x000000babbd1723e */ /* 0x000fe400000000ff */
[----:B------:R0:W-:Y:S01]  /*9b40*/  SYNCS.ARRIVE.TRANS64.RED.A1T0 RZ, [R229+URZ], RZ ;  /* 0x000000ffe5ff79a7 */ /* 0x0001e2000810043f */
[----:B------:R-:W-:-:S02]  /*9b50*/  F2FP.F16.F32.PACK_AB R210, R189, R188 ;  /* 0x000000bcbdd2723e */ /* 0x000fc400000000ff */
[----:B------:R-:W-:Y:S02]  /*9b60*/  F2FP.F16.F32.PACK_AB R211, R191, R190 ;  /* 0x000000bebfd3723e */ /* 0x000fe400000000ff */
[----:B------:R-:W-:Y:S01]  /*9b70*/  UISETP.GT.AND UP0, UPT, UR5, UR6, UPT ;  /* 0x000000060500728c */ /* 0x000fe2000bf04270 */
[----:B------:R-:W-:Y:S01]  /*9b80*/  R2UR UR6, R16 ;  /* 0x00000000100672ca */ /* 0x000fe200000e0000 */
[----:B------:R-:W-:Y:S01]  /*9b90*/  UIADD3 UR5, UR5, -0x1, URZ ;  /* 0xffffffff05057890 */ /* 0x000fe2000fffe03f */
[----:B------:R-:W-:Y:S02]  /*9ba0*/  F2FP.F16.F32.PACK_AB R204, R177, R176 ;  /* 0x000000b0b1cc723e */ /* 0x000fe400000000ff */
[----:B------:R-:W-:Y:S02]  /*9bb0*/  F2FP.F16.F32.PACK_AB R205, R179, R178 ;  /* 0x000000b2b3cd723e */ /* 0x000fe400000000ff */
[----:B------:R-:W-:Y:S01]  /*9bc0*/  PLOP3.LUT P1, PT, PT, PT, UP0, 0x80, 0x0 ;  /* 0x000000000000781c */ /* 0x000fe20003f2f008 */
[----:B------:R-:W-:Y:S01]  /*9bd0*/  IMAD.U32 R228, RZ, RZ, UR5 ;  /* 0x00000005ffe47e24 */ /* 0x000fe2000f8e00ff */
[----:B------:R-:W-:-:S02]  /*9be0*/  F2FP.F16.F32.PACK_AB R206, R181, R180 ;  /* 0x000000b4b5ce723e */ /* 0x000fc400000000ff */
[----:B------:R-:W-:Y:S02]  /*9bf0*/  F2FP.F16.F32.PACK_AB R207, R183, R182 ;  /* 0x000000b6b7cf723e */ /* 0x000fe400000000ff */
[----:B------:R-:W-:Y:S01]  /*9c00*/  F2FP.F16.F32.PACK_AB R200, R169, R168 ;  /* 0x000000a8a9c8723e */ /* 0x000fe200000000ff */
[----:B0-----:R-:W-:Y:S01]  /*9c10*/  IMAD.U32 R229, RZ, RZ, UR6 ;  /* 0x00000006ffe57e24 */ /* 0x001fe2000f8e00ff */
[----:B------:R-:W-:Y:S02]  /*9c20*/  F2FP.F16.F32.PACK_AB R201, R171, R170 ;  /* 0x000000aaabc9723e */ /* 0x000fe400000000ff */
[----:B------:R-:W-:Y:S02]  /*9c30*/  F2FP.F16.F32.PACK_AB R202, R173, R172 ;  /* 0x000000acadca723e */ /* 0x000fe400000000ff */
[----:B------:R-:W-:Y:S02]  /*9c40*/  F2FP.F16.F32.PACK_AB R203, R175, R174 ;  /* 0x000000aeafcb723e */ /* 0x000fe400000000ff */
[----:B------:R-:W-:-:S02]  /*9c50*/  F2FP.F16.F32.PACK_AB R196, R161, R160 ;  /* 0x000000a0a1c4723e */ /* 0x000fc400000000ff */
[----:B------:R-:W-:Y:S02]  /*9c60*/  F2FP.F16.F32.PACK_AB R197, R163, R162 ;  /* 0x000000a2a3c5723e */ /* 0x000fe400000000ff */
[----:B------:R-:W-:Y:S02]  /*9c70*/  F2FP.F16.F32.PACK_AB R198, R165, R164 ;  /* 0x000000a4a5c6723e */ /* 0x000fe400000000ff */
[----:B------:R-:W-:Y:S02]  /*9c80*/  F2FP.F16.F32.PACK_AB R199, R167, R166 ;  /* 0x000000a6a7c7723e */ /* 0x000fe400000000ff */
[----:B------:R-:W-:Y:S02]  /*9c90*/  F2FP.F16.F32.PACK_AB R192, R153, R152 ;  /* 0x0000009899c0723e */ /* 0x000fe400000000ff */
[----:B------:R-:W-:Y:S02]  /*9ca0*/  F2FP.F16.F32.PACK_AB R193, R155, R154 ;  /* 0x0000009a9bc1723e */ /* 0x000fe400000000ff */
[----:B------:R-:W-:-:S02]  /*9cb0*/  F2FP.F16.F32.PACK_AB R194, R157, R156 ;  /* 0x0000009c9dc2723e */ /* 0x000fc400000000ff */
[----:B------:R-:W-:Y:S01]  /*9cc0*/  F2FP.F16.F32.PACK_AB R195, R195, R158 ;  /* 0x0000009ec3c3723e */ /* 0x000fe200000000ff */
[----:B------:R-:W-:Y:S06]  /*9cd0*/  @P1 BRA `(.L_x_199) ;  /* 0xffffffc4003c1947 */ /* 0x000fec000383ffff */
.L_x_188:
        /* <DEDUP_REMOVED lines=131> */
.L_x_200:
[----:B------:R-:W-:Y:S01]  /*a510*/  R2UR UR5, R16 ;  /* 0x00000000100572ca */ /* 0x000fe200000e0000 */
[----:B------:R-:W-:-:S04]  /*a520*/  IMAD.U32 R12, RZ, RZ, UR38 ;  /* 0x00000026ff0c7e24 */ /* 0x000fc8000f8e00ff */
[----:B------:R-:W-:-:S08]  /*a530*/  IMAD R12, R12, 0x8, R5 ;  /* 0x000000080c0c7824 */ /* 0x000fd000078e0205 */
[----:B------:R-:W-:-:S05]  /*a540*/  IMAD.U32 R9, RZ, RZ, UR5 ;  /* 0x00000005ff097e24 */ /* 0x000fca000f8e00ff */
[----:B------:R-:W-:-:S04]  /*a550*/  SHF.L.U32 R9, R9, 0x1f, RZ ;  /* 0x0000001f09097819 */ /* 0x000fc800000006ff */
[----:B------:R0:W1:Y:S01]  /*a560*/  SYNCS.PHASECHK.TRANS64.TRYWAIT P1, [R12+URZ+0x38850], R9 ;  /* 0x038850090c0075a7 */ /* 0x000062000802017f */
[----:B------:R-:W-:Y:S05]  /*a570*/  @!P0 BRA `(.L_x_201) ;  /* 0x0000000000048947 */ /* 0x000fea0003800000 */
[----:B------:R-:W-:Y:S01]  /*a580*/  BPT.TRAP 0x1 ;  /* 0x000000040000795c */ /* 0x000fe20000300000 */
.L_x_201:
[----:B------:R-:W-:-:S05]  /*a590*/  VIADD R5, R5, 0x400 ;  /* 0x0000040005057836 */ /* 0x000fca0000000000 */
[----:B------:R-:W-:-:S04]  /*a5a0*/  SHF.R.U32.HI R5, RZ, 0x4, R5 ;  /* 0x00000004ff057819 */ /* 0x000fc80000011605 */
[----:B------:R-:W-:Y:S01]  /*a5b0*/  LOP3.LUT R5, R5, 0x3fff, RZ, 0xc0, !PT ;  /* 0x00003fff05057812 */ /* 0x000fe200078ec0ff */
[----:B-1----:R-:W-:Y:S06]  /*a5c0*/  @P1 BRA `(.L_x_202) ;  /* 0x0000000000081947 */ /* 0x002fec0003800000 */
[----:B------:R-:W1:Y:S02]  /*a5d0*/  SYNCS.PHASECHK.TRANS64.TRYWAIT P1, [R12+URZ+0x38850], R9 ;  /* 0x038850090c0075a7 */ /* 0x000e64000802017f */
[----:B-1----:R-:W-:Y:S05]  /*a5e0*/  @!P1 BRA `(.L_x_203) ;  /* 0x000000b400bc9947 */ /* 0x002fea0003800000 */
.L_x_202:
[----:B------:R-:W-:Y:S01]  /*a5f0*/  LOP3.LUT R5, R5, 0x2800000, RZ, 0xfc, !PT ;  /* 0x0280000005057812 */ /* 0x000fe200078efcff */
[----:B------:R-:W-:Y:S01]  /*a600*/  IMAD.U32 R8, RZ, RZ, UR38 ;  /* 0x00000026ff087e24 */ /* 0x000fe2000f8e00ff */
[----:B------:R-:W-:Y:S05]  /*a610*/  WARPSYNC.ALL ;  /* 0x0000000000007948 */ /* 0x000fea0003800000 */
[----:B------:R-:W-:Y:S01]  /*a620*/  IMAD R8, R8, 0xa00, R5 ;  /* 0x00000a0008087824 */ /* 0x000fe200078e0205 */
[----:B------:R-:W-:Y:S01]  /*a630*/  WARPGROUP.ARRIVE ;  /* 0x00000000000079c5 */ /* 0x000fe20000000000 */
[----:B01----:R-:W-:Y:S01]  /*a640*/  IMAD.MOV.U32 R9, RZ, RZ, 0x40000040 ;  /* 0x40000040ff097424 */ /* 0x003fe200078e00ff */
[----:B------:R-:W0:Y:S01]  /*a650*/  SHFL.BFLY PT, R0, R17, 0x2, 0x1f ;  /* 0x0c401f0011007f89 */ /* 0x000e2200000e0000 */
[C---:B------:R-:W-:Y:S01]  /*a660*/  VIADD R10, R8.reuse, 0x80 ;  /* 0x00000080080a7836 */ /* 0x040fe20000000000 */
[----:B------:R-:W-:Y:S01]  /*a670*/  R2UR UR6, R8 ;  /* 0x00000000080672ca */ /* 0x000fe200000e0000 */
[----:B------:R-:W-:Y:S01]  /*a680*/  IMAD.MOV.U32 R11, RZ, RZ, 0x40000040 ;  /* 0x40000040ff0b7424 */ /* 0x000fe200078e00ff */
[----:B------:R-:W-:Y:S01]  /*a690*/  R2UR UR7, R9 ;  /* 0x00000000090772ca */ /* 0x000fe200000e0000 */
[----:B------:R-:W-:Y:S01]  /*a6a0*/  IMAD.MOV.U32 R9, RZ, RZ, 0x40000040 ;  /* 0x40000040ff097424 */ /* 0x000fe200078e00ff */
[----:B------:R-:W1:Y:S01]  /*a6b0*/  SHFL.BFLY PT, R2, R7, 0x2, 0x1f ;  /* 0x0c401f0007027f89 */ /* 0x000e6200000e0000 */
[----:B------:R-:W-:-:S10]  /*a6c0*/  IMAD.U32 R15, RZ, RZ, UR4 ;  /* 0x00000004ff0f7e24 */ /* 0x000fd4000f8e00ff */
[----:B------:R-:W-:Y:S01]  /*a6d0*/  HGMMA.64x256x16.F32 R24, R208, gdesc[UR4].tnspB, R24, gsb0 ;  /* 0x43e00004d0187df0 */ /* 0x000fe20008000818 */
[----:B------:R-:W-:Y:S01]  /*a6e0*/  R2UR UR6, R10 ;  /* 0x000000000a0672ca */ /* 0x000fe200000e0000 */
[----:B------:R-:W-:Y:S01]  /*a6f0*/  VIADD R10, R8, 0x100 ;  /* 0x00000100080a7836 */ /* 0x000fe20000000000 */
[----:B------:R-:W-:Y:S01]  /*a700*/  R2UR UR7, R11 ;  /* 0x000000000b0772ca */ /* 0x000fe200000e0000 */
[----:B------:R-:W-:Y:S02]  /*a710*/  IMAD.MOV.U32 R11, RZ, RZ, 0x40000040 ;  /* 0x40000040ff0b7424 */ /* 0x000fe400078e00ff */
[----:B0-----:R-:W-:-:S05]  /*a720*/  FADD.FTZ R0, R0, R17 ;  /* 0x0000001100007221 */ /* 0x001fca0000010000 */
[----:B------:R-:W0:Y:S01]  /*a730*/  SHFL.BFLY PT, R5, R0, 0x1, 0x1f ;  /* 0x0c201f0000057f89 */ /* 0x000e2200000e0000 */
[----:B-1----:R-:W-:Y:S01]  /*a740*/  FADD.FTZ R2, R2, R7 ;  /* 0x0000000702027221 */ /* 0x002fe20000010000 */
[----:B------:R-:W-:Y:S01]  /*a750*/  IMAD.MOV.U32 R7, RZ, RZ, RZ ;  /* 0x000000ffff077224 */ /* 0x000fe200078e00ff */
[----:B------:R-:W-:Y:S02]  /*a760*/  WARPGROUP.DEPBAR.LE gsb0, 0x0 ;  /* 0x00008000000079c5 */ /* 0x000fe40000010000 */
[----:B------:R-:W-:-:S12]  /*a770*/  WARPGROUP.ARRIVE ;  /* 0x00000000000079c5 */ /* 0x000fd80000000000 */
[----:B------:R-:W-:Y:S01]  /*a780*/  HGMMA.64x256x16.F32 R24, R204, gdesc[UR4].tnspB, R24, gsb0 ;  /* 0x43e00004cc187df0 */ /* 0x000fe20008000818 */
[----:B------:R-:W-:Y:S01]  /*a790*/  R2UR UR6, R10 ;  /* 0x000000000a0672ca */ /* 0x000fe200000e0000 */
[C---:B------:R-:W-:Y:S01]  /*a7a0*/  VIADD R10, R8.reuse, 0x180 ;  /* 0x00000180080a7836 */ /* 0x040fe20000000000 */
[----:B------:R-:W-:Y:S01]  /*a7b0*/  R2UR UR7, R11 ;  /* 0x000000000b0772ca */ /* 0x000fe200000e0000 */
[----:B------:R-:W-:Y:S02]  /*a7c0*/  IMAD.MOV.U32 R11, RZ, RZ, 0x40000040 ;  /* 0x40000040ff0b7424 */ /* 0x000fe400078e00ff */
[----:B------:R-:W-:Y:S01]  /*a7d0*/  VIADD R8, R8, 0x200 ;  /* 0x0000020008087836 */ /* 0x000fe20000000000 */
[----:B------:R-:W-:Y:S02]  /*a7e0*/  WARPGROUP.DEPBAR.LE gsb0, 0x0 ;  /* 0x00008000000079c5 */ /* 0x000fe40000010000 */
[----:B------:R-:W-:-:S15]  /*a7f0*/  WARPGROUP.ARRIVE ;  /* 0x00000000000079c5 */ /* 0x000fde0000000000 */
[----:B------:R-:W-:-:S04]  /*a800*/  NOP ;  /* 0x0000000000007918 */ /* 0x000fc80000000000 */
[----:B------:R-:W-:Y:S01]  /*a810*/  HGMMA.64x256x16.F32 R24, R200, gdesc[UR4].tnspB, R24, gsb0 ;  /* 0x43e00004c8187df0 */ /* 0x000fe20008000818 */
[----:B------:R-:W-:Y:S02]  /*a820*/  R2UR UR6, R10 ;  /* 0x000000000a0672ca */ /* 0x000fe400000e0000 */
[----:B------:R-:W-:Y:S01]  /*a830*/  R2UR UR7, R11 ;  /* 0x000000000b0772ca */ /* 0x000fe200000e0000 */
[----:B0-----:R-:W-:Y:S01]  /*a840*/  FADD.FTZ R11, R0, R5 ;  /* 0x00000005000b7221 */ /* 0x001fe20000010000 */
[----:B------:R-:W-:Y:S02]  /*a850*/  IMAD.MOV.U32 R5, RZ, RZ, RZ ;  /* 0x000000ffff057224 */ /* 0x000fe400078e00ff */
[----:B------:R-:W-:Y:S02]  /*a860*/  IMAD.MOV.U32 R0, RZ, RZ, -0x800000 ;  /* 0xff800000ff007424 */ /* 0x000fe400078e00ff */
[----:B------:R-:W-:-:S13]  /*a870*/  FSETP.NE.FTZ.AND P1, PT, R11, RZ, PT ;  /* 0x000000ff0b00720b */ /* 0x000fda0003f35000 */
[----:B------:R-:W-:Y:S01]  /*a880*/  @P1 MUFU.RCP R7, R11 ;  /* 0x0000000b00071308 */ /* 0x000fe20000001000 */
[----:B------:R-:W-:Y:S02]  /*a890*/  WARPGROUP.DEPBAR.LE gsb0, 0x0 ;  /* 0x00008000000079c5 */ /* 0x000fe40000010000 */
[----:B------:R-:W-:-:S06]  /*a8a0*/  WARPGROUP.ARRIVE ;  /* 0x00000000000079c5 */ /* 0x000fcc0000000000 */
[----:B------:R-:W-:Y:S01]  /*a8b0*/  HGMMA.64x256x16.F32 R24, R196, gdesc[UR4].tnspB, R24, gsb0 ;  /* 0x43e00004c4187df0 */ /* 0x000fe20008000818 */
[----:B------:R-:W-:Y:S02]  /*a8c0*/  R2UR UR6, R8 ;  /* 0x00000000080672ca */ /* 0x000fe400000e0000 */
[----:B------:R-:W-:Y:S01]  /*a8d0*/  R2UR UR7, R9 ;  /* 0x00000000090772ca */ /* 0x000fe200000e0000 */
[----:B------:R-:W0:Y:S01]  /*a8e0*/  @P1 MUFU.LG2 R8, R11 ;  /* 0x0000000b00081308 */ /* 0x000e220000000c00 */
[----:B------:R-:W1:Y:S01]  /*a8f0*/  SHFL.BFLY PT, R9, R2, 0x1, 0x1f ;  /* 0x0c201f0002097f89 */ /* 0x000e6200000e0000 */
[----:B0-----:R-:W-:Y:S01]  /*a900*/  @P1 FMUL.FTZ R8, R8, 0.69314718246459960938 ;  /* 0x3f31721808081820 */ /* 0x001fe20000410000 */
[----:B-1----:R-:W-:Y:S01]  /*a910*/  FADD.FTZ R13, R2, R9 ;  /* 0x00000009020d7221 */ /* 0x002fe20000010000 */
[----:B------:R-:W-:Y:S02]  /*a920*/  IMAD.U32 R9, RZ, RZ, UR4 ;  /* 0x00000004ff097e24 */ /* 0x000fe4000f8e00ff */
[----:B------:R-:W-:-:S02]  /*a930*/  IMAD.MOV.U32 R2, RZ, RZ, -0x800000 ;  /* 0xff800000ff027424 */ /* 0x000fc400078e00ff */
[----:B------:R-:W-:Y:S01]  /*a940*/  FSETP.NE.FTZ.AND P2, PT, R13, RZ, PT ;  /* 0x000000ff0d00720b */ /* 0x000fe20003f55000 */
[----:B------:R-:W-:-:S04]  /*a950*/  @P1 FMUL.FTZ R9, R9, 0.69314718246459960938 ;  /* 0x3f31721809091820 */ /* 0x000fc80000410000 */
[----:B------:R-:W-:-:S08]  /*a960*/  @P1 FFMA.FTZ R2, R9, R4, R8 ;  /* 0x0000000409021223 */ /* 0x000fd00000010008 */
[----:B------:R-:W0:Y:S01]  /*a970*/  @P2 MUFU.LG2 R10, R13 ;  /* 0x0000000d000a2308 */ /* 0x000e220000000c00 */
[----:B------:R-:W-:-:S07]  /*a980*/  @P2 FMUL.FTZ R15, R15, 0.69314718246459960938 ;  /* 0x3f3172180f0f2820 */ /* 0x000fce0000410000 */
[----:B------:R1:W2:Y:S01]  /*a990*/  @P2 MUFU.RCP R5, R13 ;  /* 0x0000000d00052308 */ /* 0x0002a20000001000 */
[----:B0-----:R-:W-:-:S04]  /*a9a0*/  @P2 FMUL.FTZ R10, R10, 0.69314718246459960938 ;  /* 0x3f3172180a0a2820 */ /* 0x001fc80000410000 */
[----:B------:R-:W-:Y:S01]  /*a9b0*/  @P2 FFMA.FTZ R0, R15, R3, R10 ;  /* 0x000000030f002223 */ /* 0x000fe2000001000a */
[----:B------:R-:W-:Y:S02]  /*a9c0*/  WARPGROUP.DEPBAR.LE gsb0, 0x0 ;  /* 0x00008000000079c5 */ /* 0x000fe40000010000 */
[----:B------:R-:W-:-:S06]  /*a9d0*/  WARPGROUP.ARRIVE ;  /* 0x00000000000079c5 */ /* 0x000fcc0000000000 */
[----:B------:R-:W-:Y:S03]  /*a9e0*/  HGMMA.64x256x16.F32 R24, R192, gdesc[UR4].tnspB, R24, gsb0 ;  /* 0x43e00004c0187df0 */ /* 0x000fe60008000818 */
[----:B------:R-:W-:Y:S02]  /*a9f0*/  WARPGROUP.DEPBAR.LE gsb0, 0x0 ;  /* 0x00008000000079c5 */ /* 0x000fe40000010000 */
[----:B-12---:R-:W-:Y:S05]  /*aa00*/  @!P0 BRA `(.L_x_204) ;  /* 0x0000000000048947 */ /* 0x006fea0003800000 */
[----:B------:R-:W-:Y:S01]  /*aa10*/  BPT.TRAP 0x1 ;  /* 0x000000040000795c */ /* 0x000fe20000300000 */
.L_x_204:
[----:B------:R-:W2:Y:S01]  /*aa20*/  LDL.LU R3, [R1+0x38] ;  /* 0x0000380001037983 */ /* 0x000ea20000300800 */
[----:B------:R-:W-:Y:S01]  /*aa30*/  R2UR UR5, R16 ;  /* 0x00000000100572ca */ /* 0x000fe200000e0000 */
[----:B------:R-:W-:Y:S01]  /*aa40*/  UIADD3 UR38, UR38, 0x1, URZ ;  /* 0x0000000126267890 */ /* 0x000fe2000fffe03f */
[-C--:B------:R-:W-:Y:S01]  /*aa50*/  FMUL.FTZ R24, R24, R7.reuse ;  /* 0x0000000718187220 */ /* 0x080fe20000410000 */
[-C--:B------:R-:W-:Y:S01]  /*aa60*/  FMUL.FTZ R25, R25, R7.reuse ;  /* 0x0000000719197220 */ /* 0x080fe20000410000 */
[-C--:B------:R-:W-:Y:S01]  /*aa70*/  FMUL.FTZ R28, R28, R7.reuse ;  /* 0x000000071c1c7220 */ /* 0x080fe20000410000 */
[----:B------:R-:W-:Y:S01]  /*aa80*/  UISETP.NE.AND UP0, UPT, UR38, 0x2, UPT ;  /* 0x000000022600788c */ /* 0x000fe2000bf05270 */
        /* <DEDUP_REMOVED lines=126> */
[----:B------:R-:W-:Y:S01]  /*b270*/  USEL UR38, UR38, URZ, UP0 ;  /* 0x0000003f26267287 */ /* 0x000fe20008000000 */
[----:B--2---:R-:W-:Y:S01]  /*b280*/  R2UR UR4, R3 ;  /* 0x00000000030472ca */ /* 0x004fe200000e0000 */
[----:B------:R-:W-:-:S05]  /*b290*/  VIADD R3, R12, 0x38860 ;  /* 0x000388600c037836 */ /* 0x000fca0000000000 */
[----:B------:R-:W-:-:S04]  /*b2a0*/  PRMT R3, R6, 0x654, R3 ;  /* 0x0000065406037816 */ /* 0x000fc80000000003 */
[----:B------:R0:W-:Y:S03]  /*b2b0*/  SYNCS.ARRIVE.TRANS64.RED.A1T0 RZ, [R3+URZ], RZ ;  /* 0x000000ff03ff79a7 */ /* 0x0001e6000810043f */
[----:B------:R-:W-:-:S06]  /*b2c0*/  UIADD3 UR4, UR4, 0x1, URZ ;  /* 0x0000000104047890 */ /* 0x000fcc000fffe03f */
[----:B0-----:R-:W-:Y:S01]  /*b2d0*/  IMAD.U32 R3, RZ, RZ, UR4 ;  /* 0x00000004ff037e24 */ /* 0x001fe2000f8e00ff */
[----:B------:R-:W-:-:S04]  /*b2e0*/  USEL UR4, URZ, 0x1, UP0 ;  /* 0x000000013f047887 */ /* 0x000fc80008000000 */
[----:B------:R0:W-:Y:S01]  /*b2f0*/  STL [R1+0x38], R3 ;  /* 0x0000380301007387 */ /* 0x0001e20000100800 */
[----:B------:R-:W-:-:S06]  /*b300*/  ULOP3.LUT UR5, UR5, UR4, URZ, 0x3c, !UPT ;  /* 0x0000000405057292 */ /* 0x000fcc000f8e3c3f */
[----:B------:R-:W-:-:S07]  /*b310*/  IMAD.U32 R16, RZ, RZ, UR5 ;  /* 0x00000005ff107e24 */ /* 0x000fce000f8e00ff */
.L_x_180:
[----:B------:R-:W1:Y:S08]  /*b320*/  S2UR UR4, SR_CgaCtaId ;  /* 0x00000000000479c3 */ /* 0x000e700000008800 */
[----:B------:R-:W-:Y:S06]  /*b330*/  BAR.SYNC.DEFER_BLOCKING 0x5, 0x180 ;  /* 0x0146000000007b1d */ /* 0x000fec0000010000 */
[----:B------:R-:W-:Y:S01]  /*b340*/  UMOV UR8, 0x400 ;  /* 0x0000040000087882 */ /* 0x000fe20000000000 */
[----:B------:R-:W-:Y:S01]  /*b350*/  BSSY B0, `(.L_x_205) ;  /* 0x00004c2000007945 */ /* 0x000fe20003800000 */
[----:B-1----:R-:W-:-:S09]  /*b360*/  ULEA UR8, UR4, UR8, 0x18 ;  /* 0x0000000804087291 */ /* 0x002fd2000f8ec03f */
[----:B------:R-:W1:Y:S02]  /*b370*/  LDS.128 R4, [UR8+0x388d0] ;  /* 0x0388d008ff047984 */ /* 0x000e640008000c00 */
[----:B-1----:R-:W-:Y:S02]  /*b380*/  R2UR UR6, R5 ;  /* 0x00000000050672ca */ /* 0x002fe400000e0000 */
[----:B------:R-:W-:Y:S02]  /*b390*/  R2UR UR5, R6 ;  /* 0x00000000060572ca */ /* 0x000fe400000e0000 */
[----:B------:R-:W-:Y:S01]  /*b3a0*/  R2UR UR7, R7 ;  /* 0x00000000070772ca */ /* 0x000fe200000e0000 */
[----:B------:R-:W-:Y:S06]  /*b3b0*/  BAR.ARV 0x4, 0x180 ;  /* 0x0106000000007b1d */ /* 0x000fec0000002000 */
[----:B------:R-:W-:Y:S08]  /*b3c0*/  @P0 BRA `(.L_x_206) ;  /* 0x0000003800c80947 */ /* 0x000ff00003800000 */
[----:B------:R-:W2:Y:S01]  /*b3d0*/  LDL.LU R9, [R1+0x30] ;  /* 0x0000300001097983 */ /* 0x000ea20000300800 */
[----:B------:R-:W1:Y:S01]  /*b3e0*/  S2UR UR4, SR_SWINHI ;  /* 0x00000000000479c3 */ /* 0x000e620000002f00 */
[----:B------:R-:W-:Y:S01]  /*b3f0*/  IMAD.MOV.U32 R12, RZ, RZ, 0x2 ;  /* 0x00000002ff0c7424 */ /* 0x000fe200078e00ff */
[----:B------:R-:W-:Y:S01]  /*b400*/  F2FP.F16.F32.PACK_AB R6, R29, R28 ;  /* 0x0000001c1d06723e */ /* 0x000fe200000000ff */
[----:B------:R-:W3:Y:S01]  /*b410*/  LDL.LU R8, [R1+0x34] ;  /* 0x0000340001087983 */ /* 0x000ee20000300800 */
[----:B------:R-:W-:Y:S01]  /*b420*/  F2FP.F16.F32.PACK_AB R7, R31, R30 ;  /* 0x0000001e1f07723e */ /* 0x000fe200000000ff */
[----:B------:R-:W-:Y:S01]  /*b430*/  ULDC.64 UR14, c[0x0][0xc00] ;  /* 0x00030000000e7ab9 */ /* 0x000fe20000000a00 */
[----:B------:R-:W-:Y:S01]  /*b440*/  R2UR UR22, R212 ;  /* 0x00000000d41672ca */ /* 0x000fe200000e0000 */
[----:B0-----:R-:W4:Y:S01]  /*b450*/  LDL R3, [R1+0x48] ;  /* 0x0000480001037983 */ /* 0x001f220000100800 */
[----:B------:R-:W-:-:S03]  /*b460*/  ULDC UR20, c[0x0][0xbe8] ;  /* 0x0002fa0000147ab9 */ /* 0x000fc60000000800 */
[----:B------:R-:W5:Y:S01]  /*b470*/  LDL R170, [R1+0x2c] ;  /* 0x00002c0001aa7983 */ /* 0x000f620000100800 */
[----:B------:R-:W-:Y:S02]  /*b480*/  R2UR UR21, R215 ;  /* 0x00000000d71572ca */ /* 0x000fe400000e0000 */
[----:B------:R-:W-:Y:S01]  /*b490*/  R2UR UR24, R216 ;  /* 0x00000000d81872ca */ /* 0x000fe200000e0000 */
[----:B------:R-:W5:Y:S01]  /*b4a0*/  LDL R171, [R1+0x44] ;  /* 0x0000440001ab7983 */ /* 0x000f620000100800 */
[----:B------:R-:W-:Y:S01]  /*b4b0*/  UMOV UR10, UR8 ;  /* 0x00000008000a7c82 */ /* 0x000fe20008000000 */
[----:B-1----:R-:W-:Y:S01]  /*b4c0*/  UMOV UR11, UR4 ;  /* 0x00000004000b7c82 */ /* 0x002fe20008000000 */
[----:B------:R-:W-:Y:S01]  /*b4d0*/  BAR.SYNC.DEFER_BLOCKING 0x1, 0x100 ;  /* 0x0044000000007b1d */ /* 0x000fe20000010000 */
[----:B--2---:R-:W-:Y:S02]  /*b4e0*/  R2UR UR19, R9 ;  /* 0x00000000091372ca */ /* 0x004fe400000e0000 */
[----:B---3--:R-:W-:Y:S01]  /*b4f0*/  R2UR UR17, R8 ;  /* 0x00000000081172ca */ /* 0x008fe200000e0000 */
[----:B----4-:R-:W-:Y:S01]  /*b500*/  IMAD.WIDE R12, R3, R12, UR10 ;  /* 0x0000000a030c7e25 */ /* 0x010fe2000f8e020c */
[----:B-----5:R-:W-:-:S02]  /*b510*/  R2UR UR18, R170 ;  /* 0x00000000aa1272ca */ /* 0x020fc400000e0000 */
[C---:B------:R-:W-:Y:S02]  /*b520*/  IADD3 R15, P1, R12.reuse, 0x20, RZ ;  /* 0x000000200c0f7810 */ /* 0x040fe40007f3e0ff */
[----:B------:R-:W-:Y:S02]  /*b530*/  IADD3 R157, P4, R12, 0x60, RZ ;  /* 0x000000600c9d7810 */ /* 0x000fe40007f9e0ff */
[----:B------:R-:W-:Y:S02]  /*b540*/  LOP3.LUT R14, R15, 0x380, RZ, 0xc0, !PT ;  /* 0x000003800f0e7812 */ /* 0x000fe400078ec0ff */
[----:B------:R-:W-:Y:S02]  /*b550*/  LOP3.LUT R156, R157, 0x380, RZ, 0xc0, !PT ;  /* 0x000003809d9c7812 */ /* 0x000fe400078ec0ff */
[----:B------:R-:W-:Y:S02]  /*b560*/  SHF.R.U64 R14, R14, 0x3, RZ ;  /* 0x000000030e0e7819 */ /* 0x000fe400000012ff */
[----:B------:R-:W-:-:S02]  /*b570*/  IADD3 R161, P6, R12, 0x4020, RZ ;  /* 0x000040200ca17810 */ /* 0x000fc40007fde0ff */
[----:B------:R-:W-:Y:S02]  /*b580*/  LOP3.LUT R5, R12, 0x380, RZ, 0xc0, !PT ;  /* 0x000003800c057812 */ /* 0x000fe400078ec0ff */
[----:B------:R-:W-:Y:S02]  /*b590*/  SHF.R.U64 R156, R156, 0x3, RZ ;  /* 0x000000039c9c7819 */ /* 0x000fe400000012ff */
[----:B------:R-:W-:Y:S02]  /*b5a0*/  LOP3.LUT R14, R14, R15, RZ, 0x3c, !PT ;  /* 0x0000000f0e0e7212 */ /* 0x000fe400078e3cff */
[----:B------:R-:W-:Y:S02]  /*b5b0*/  IADD3 R159, P3, R12, 0x4000, RZ ;  /* 0x000040000c9f7810 */ /* 0x000fe40007f7e0ff */
[----:B------:R-:W-:Y:S02]  /*b5c0*/  LOP3.LUT R160, R161, 0x380, RZ, 0xc0, !PT ;  /* 0x00000380a1a07812 */ /* 0x000fe400078ec0ff */
[----:B------:R-:W-:-:S02]  /*b5d0*/  SHF.R.U64 R5, R5, 0x3, RZ ;  /* 0x0000000305057819 */ /* 0x000fc400000012ff */
[----:B------:R-:W-:Y:S02]  /*b5e0*/  IADD3.X R15, RZ, R13, RZ, P1, !PT ;  /* 0x0000000dff0f7210 */ /* 0x000fe40000ffe4ff */
[C---:B------:R-:W-:Y:S02]  /*b5f0*/  IADD3 R155, P0, R12.reuse, 0x40, RZ ;  /* 0x000000400c9b7810 */ /* 0x040fe40007f1e0ff */
[C---:B------:R-:W-:Y:S02]  /*b600*/  IADD3 R163, P5, R12.reuse, 0x4040, RZ ;  /* 0x000040400ca37810 */ /* 0x040fe40007fbe0ff */
[C---:B------:R-:W-:Y:S02]  /*b610*/  IADD3 R165, P2, R12.reuse, 0x4060, RZ ;  /* 0x000040600ca57810 */ /* 0x040fe40007f5e0ff */
[----:B------:R-:W-:Y:S02]  /*b620*/  IADD3 R167, P1, R12, 0x8000, RZ ;  /* 0x000080000ca77810 */ /* 0x000fe40007f3e0ff */
[----:B------:R-:W-:Y:S01]  /*b630*/  LOP3.LUT R156, R156, R157, RZ, 0x3c, !PT ;  /* 0x0000009d9c9c7212 */ /* 0x000fe200078e3cff */
[----:B------:R-:W-:Y:S01]  /*b640*/  IMAD.X R157, RZ, RZ, R13, P4 ;  /* 0x000000ffff9d7224 */ /* 0x000fe200020e060d */
[----:B------:R-:W-:-:S02]  /*b650*/  LOP3.LUT R158, R159, 0x380, RZ, 0xc0, !PT ;  /* 0x000003809f9e7812 */ /* 0x000fc400078ec0ff */
[----:B------:R-:W-:Y:S02]  /*b660*/  SHF.R.U64 R160, R160, 0x3, RZ ;  /* 0x00000003a0a07819 */ /* 0x000fe400000012ff */
[----:B------:R-:W-:Y:S01]  /*b670*/  LOP3.LUT R4, R5, R12, RZ, 0x3c, !PT ;  /* 0x0000000c05047212 */ /* 0x000fe200078e3cff */
[----:B------:R-:W-:Y:S01]  /*b680*/  IMAD.MOV.U32 R5, RZ, RZ, R13 ;  /* 0x000000ffff057224 */ /* 0x000fe200078e000d */
[----:B------:R-:W-:Y:S02]  /*b690*/  IADD3 R9, P4, R12, 0x8040, RZ ;  /* 0x000080400c097810 */ /* 0x000fe40007f9e0ff */
[----:B------:R-:W-:Y:S02]  /*b6a0*/  LOP3.LUT R154, R155, 0x380, RZ, 0xc0, !PT ;  /* 0x000003809b9a7812 */ /* 0x000fe400078ec0ff */
[----:B------:R-:W-:Y:S02]  /*b6b0*/  LOP3.LUT R162, R163, 0x380, RZ, 0xc0, !PT ;  /* 0x00000380a3a27812 */ /* 0x000fe400078ec0ff */
[----:B------:R-:W-:-:S02]  /*b6c0*/  LOP3.LUT R164, R165, 0x380, RZ, 0xc0, !PT ;  /* 0x00000380a5a47812 */ /* 0x000fc400078ec0ff */
[----:B------:R-:W-:Y:S02]  /*b6d0*/  LOP3.LUT R166, R167, 0x380, RZ, 0xc0, !PT ;  /* 0x00000380a7a67812 */ /* 0x000fe400078ec0ff */
[----:B------:R-:W-:Y:S02]  /*b6e0*/  SHF.R.U64 R158, R158, 0x3, RZ ;  /* 0x000000039e9e7819 */ /* 0x000fe400000012ff */
[----:B------:R-:W-:Y:S01]  /*b6f0*/  LOP3.LUT R160, R160, R161, RZ, 0x3c, !PT ;  /* 0x000000a1a0a07212 */ /* 0x000fe200078e3cff */
[----:B------:R-:W-:Y:S01]  /*b700*/  IMAD.X R161, RZ, RZ, R13, P6 ;  /* 0x000000ffffa17224 */ /* 0x000fe200030e060d */
[----:B------:R-:W-:Y:S02]  /*b710*/  LOP3.LUT R8, R9, 0x380, RZ, 0xc0, !PT ;  /* 0x0000038009087812 */ /* 0x000fe400078ec0ff */
[----:B------:R-:W-:Y:S02]  /*b720*/  SHF.R.U64 R154, R154, 0x3, RZ ;  /* 0x000000039a9a7819 */ /* 0x000fe400000012ff */
[----:B------:R-:W-:-:S02]  /*b730*/  SHF.R.U64 R162, R162, 0x3, RZ ;  /* 0x00000003a2a27819 */ /* 0x000fc400000012ff */
[----:B------:R-:W-:Y:S02]  /*b740*/  SHF.R.U64 R164, R164, 0x3, RZ ;  /* 0x00000003a4a47819 */ /* 0x000fe400000012ff */
[----:B------:R-:W-:Y:S02]  /*b750*/  SHF.R.U64 R166, R166, 0x3, RZ ;  /* 0x00000003a6a67819 */ /* 0x000fe400000012ff */
[----:B------:R-:W-:Y:S02]  /*b760*/  MOV R3, R4 ;  /* 0x0000000400037202 */ /* 0x000fe40000000f00 */
[----:B------:R-:W-:Y:S02]  /*b770*/  IADD3 R17, P6, R12, 0xc000, RZ ;  /* 0x0000c0000c117810 */ /* 0x000fe40007fde0ff */
[----:B------:R-:W-:Y:S02]  /*b780*/  F2FP.F16.F32.PACK_AB R4, R25, R24 ;  /* 0x000000181904723e */ /* 0x000fe400000000ff */
[----:B------:R-:W-:-:S02]  /*b790*/  F2FP.F16.F32.PACK_AB R5, R27, R26 ;  /* 0x0000001a1b05723e */ /* 0x000fc400000000ff */
[----:B------:R-:W-:Y:S01]  /*b7a0*/  LOP3.LUT R158, R158, R159, RZ, 0x3c, !PT ;  /* 0x0000009f9e9e7212 */ /* 0x000fe200078e3cff */
[--C-:B------:R-:W-:Y:S01]  /*b7b0*/  IMAD.X R159, RZ, RZ, R13.reuse, P3 ;  /* 0x000000ffff9f7224 */ /* 0x100fe200018e060d */
[----:B------:R-:W-:Y:S02]  /*b7c0*/  SHF.R.U64 R8, R8, 0x3, RZ ;  /* 0x0000000308087819 */ /* 0x000fe400000012ff */
[----:B------:R-:W-:Y:S01]  /*b7d0*/  LOP3.LUT R154, R154, R155, RZ, 0x3c, !PT ;  /* 0x0000009b9a9a7212 */ /* 0x000fe200078e3cff */
[--C-:B------:R-:W-:Y:S01]  /*b7e0*/  IMAD.X R155, RZ, RZ, R13.reuse, P0 ;  /* 0x000000ffff9b7224 */ /* 0x100fe200000e060d */
[----:B------:R-:W-:Y:S01]  /*b7f0*/  LOP3.LUT R162, R162, R163, RZ, 0x3c, !PT ;  /* 0x000000a3a2a27212 */ /* 0x000fe200078e3cff */
[--C-:B------:R-:W-:Y:S01]  /*b800*/  IMAD.X R163, RZ, RZ, R13.reuse, P5 ;  /* 0x000000ffffa37224 */ /* 0x100fe200028e060d */
[----:B------:R-:W-:Y:S01]  /*b810*/  LOP3.LUT R164, R164, R165, RZ, 0x3c, !PT ;  /* 0x000000a5a4a47212 */ /* 0x000fe200078e3cff */
[--C-:B------:R-:W-:Y:S01]  /*b820*/  IMAD.X R165, RZ, RZ, R13.reuse, P2 ;  /* 0x000000ffffa57224 */ /* 0x100fe200010e060d */
[----:B------:R-:W-:Y:S01]  /*b830*/  LOP3.LUT R166, R166, R167, RZ, 0x3c, !PT ;  /* 0x000000a7a6a67212 */ /* 0x000fe200078e3cff */
[----:B------:R-:W-:Y:S01]  /*b840*/  IMAD.X R167, RZ, RZ, R13, P1 ;  /* 0x000000ffffa77224 */ /* 0x000fe200008e060d */
[----:B------:R-:W-:-:S02]  /*b850*/  IADD3 R11, P3, R12, 0x8060, RZ ;  /* 0x000080600c0b7810 */ /* 0x000fc40007f7e0ff */
[----:B------:R-:W-:Y:S01]  /*b860*/  LOP3.LUT R10, R17, 0x380, RZ, 0xc0, !PT ;  /* 0x00000380110a7812 */ /* 0x000fe200078ec0ff */
[----:B------:R0:W-:Y:S01]  /*b870*/  STSM.16.M88.4 [R3], R4 ;  /* 0x0000000403007844 */ /* 0x0001e20000000200 */
[C---:B------:R-:W-:Y:S02]  /*b880*/  IADD3 R169, P0, R12.reuse, 0x8020, RZ ;  /* 0x000080200ca97810 */ /* 0x040fe40007f1e0ff */
[C---:B------:R-:W-:Y:S02]  /*b890*/  IADD3 R20, P5, R12.reuse, 0xc020, RZ ;  /* 0x0000c0200c147810 */ /* 0x040fe40007fbe0ff */
[C---:B------:R-:W-:Y:S02]  /*b8a0*/  IADD3 R153, P2, R12.reuse, 0xc040, RZ ;  /* 0x0000c0400c997810 */ /* 0x040fe40007f5e0ff */
[----:B------:R-:W-:Y:S02]  /*b8b0*/  IADD3 R18, P1, R12, 0xc060, RZ ;  /* 0x0000c0600c127810 */ /* 0x000fe40007f3e0ff */
[----:B------:R-:W-:-:S02]  /*b8c0*/  SHF.R.U64 R10, R10, 0x3, RZ ;  /* 0x000000030a0a7819 */ /* 0x000fc400000012ff */
[----:B------:R-:W-:Y:S02]  /*b8d0*/  LOP3.LUT R168, R169, 0x380, RZ, 0xc0, !PT ;  /* 0x00000380a9a87812 */ /* 0x000fe400078ec0ff */
[----:B------:R-:W-:Y:S02]  /*b8e0*/  LOP3.LUT R21, R20, 0x380, RZ, 0xc0, !PT ;  /* 0x0000038014157812 */ /* 0x000fe400078ec0ff */
[----:B0-----:R-:W-:Y:S01]  /*b8f0*/  LOP3.LUT R4, R8, R9, RZ, 0x3c, !PT ;  /* 0x0000000908047212 */ /* 0x001fe200078e3cff */
[----:B------:R-:W-:Y:S01]  /*b900*/  IMAD.X R5, RZ, RZ, R13, P4 ;  /* 0x000000ffff057224 */ /* 0x000fe200020e060d */
[----:B------:R-:W-:Y:S02]  /*b910*/  LOP3.LUT R8, R11, 0x380, RZ, 0xc0, !PT ;  /* 0x000003800b087812 */ /* 0x000fe400078ec0ff */
[----:B------:R-:W-:Y:S02]  /*b920*/  LOP3.LUT R152, R153, 0x380, RZ, 0xc0, !PT ;  /* 0x0000038099987812 */ /* 0x000fe400078ec0ff */
[----:B------:R-:W-:-:S02]  /*b930*/  LOP3.LUT R19, R18, 0x380, RZ, 0xc0, !PT ;  /* 0x0000038012137812 */ /* 0x000fc400078ec0ff */
[----:B------:R-:W-:Y:S02]  /*b940*/  SHF.R.U64 R8, R8, 0x3, RZ ;  /* 0x0000000308087819 */ /* 0x000fe400000012ff */
[----:B------:R-:W-:Y:S02]  /*b950*/  LOP3.LUT R10, R10, R17, RZ, 0x3c, !PT ;  /* 0x000000110a0a7212 */ /* 0x000fe400078e3cff */
[----:B------:R-:W-:Y:S02]  /*b960*/  MOV R17, R4 ;  /* 0x0000000400117202 */ /* 0x000fe40000000f00 */
[----:B------:R-:W-:Y:S02]  /*b970*/  SHF.R.U64 R168, R168, 0x3, RZ ;  /* 0x00000003a8a87819 */ /* 0x000fe400000012ff */
[----:B------:R-:W-:Y:S02]  /*b980*/  SHF.R.U64 R21, R21, 0x3, RZ ;  /* 0x0000000315157819 */ /* 0x000fe400000012ff */
[----:B------:R-:W-:-:S02]  /*b990*/  SHF.R.U64 R152, R152, 0x3, RZ ;  /* 0x0000000398987819 */ /* 0x000fc400000012ff */
[----:B------:R-:W-:Y:S02]  /*b9a0*/  SHF.R.U64 R19, R19, 0x3, RZ ;  /* 0x0000000313137819 */ /* 0x000fe400000012ff */
[----:B------:R-:W-:Y:S02]  /*b9b0*/  MOV R14, R14 ;  /* 0x0000000e000e7202 */ /* 0x000fe40000000f00 */
[----:B------:R-:W-:Y:S02]  /*b9c0*/  F2FP.F16.F32.PACK_AB R4, R33, R32 ;  /* 0x000000202104723e */ /* 0x000fe400000000ff */
[----:B------:R-:W-:Y:S02]  /*b9d0*/  F2FP.F16.F32.PACK_AB R5, R35, R34 ;  /* 0x000000222305723e */ /* 0x000fe400000000ff */
[----:B------:R-:W-:Y:S02]  /*b9e0*/  F2FP.F16.F32.PACK_AB R6, R37, R36 ;  /* 0x000000242506723e */ /* 0x000fe400000000ff */
[----:B------:R-:W-:Y:S01]  /*b9f0*/  F2FP.F16.F32.PACK_AB R7, R39, R38 ;  /* 0x000000262707723e */ /* 0x000fe200000000ff */
[--C-:B------:R-:W-:Y:S01]  /*ba00*/  IMAD.X R9, RZ, RZ, R13.reuse, P3 ;  /* 0x000000ffff097224 */ /* 0x100fe200018e060d */
[----:B------:R-:W-:Y:S01]  /*ba10*/  LOP3.LUT R8, R8, R11, RZ, 0x3c, !PT ;  /* 0x0000000b08087212 */ /* 0x000fe200078e3cff */
        /* <DEDUP_REMOVED lines=9> */
[----:B------:R0:W-:Y:S01]  /*bab0*/  STSM.16.M88.4 [R14], R4 ;  /* 0x000000040e007844 */ /* 0x0001e20000000200 */
[----:B------:R-:W-:-:S02]  /*bac0*/  MOV R154, R154 ;  /* 0x0000009a009a7202 */ /* 0x000fc40000000f00 */
[----:B------:R-:W-:Y:S02]  /*bad0*/  F2FP.F16.F32.PACK_AB R12, R41, R40 ;  /* 0x00000028290c723e */ /* 0x000fe400000000ff */
[----:B------:R-:W-:Y:S02]  /*bae0*/  F2FP.F16.F32.PACK_AB R13, R43, R42 ;  /* 0x0000002a2b0d723e */ /* 0x000fe400000000ff */
[----:B------:R-:W-:Y:S02]  /*baf0*/  F2FP.F16.F32.PACK_AB R15, R47, R46 ;  /* 0x0000002e2f0f723e */ /* 0x000fe400000000ff */
[----:B------:R-:W-:Y:S02]  /*bb00*/  MOV R156, R156 ;  /* 0x0000009c009c7202 */ /* 0x000fe40000000f00 */
[----:B------:R-:W-:Y:S02]  /*bb10*/  MOV R22, R8 ;  /* 0x0000000800167202 */ /* 0x000fe40000000f00 */
[----:B------:R-:W-:-:S02]  /*bb20*/  MOV R3, R10 ;  /* 0x0000000a00037202 */ /* 0x000fc40000000f00 */
[----:B0-----:R-:W-:Y:S02]  /*bb30*/  F2FP.F16.F32.PACK_AB R14, R45, R44 ;  /* 0x0000002c2d0e723e */ /* 0x001fe400000000ff */
[----:B------:R-:W-:Y:S02]  /*bb40*/  F2FP.F16.F32.PACK_AB R4, R49, R48 ;  /* 0x000000303104723e */ /* 0x000fe400000000ff */
[----:B------:R-:W-:Y:S02]  /*bb50*/  F2FP.F16.F32.PACK_AB R5, R51, R50 ;  /* 0x000000323305723e */ /* 0x000fe400000000ff */
[----:B------:R-:W-:Y:S02]  /*bb60*/  F2FP.F16.F32.PACK_AB R6, R53, R52 ;  /* 0x000000343506723e */ /* 0x000fe400000000ff */
[----:B------:R-:W-:Y:S02]  /*bb70*/  F2FP.F16.F32.PACK_AB R7, R55, R54 ;  /* 0x000000363707723e */ /* 0x000fe400000000ff */
[----:B------:R-:W-:-:S02]  /*bb80*/  MOV R158, R158 ;  /* 0x0000009e009e7202 */ /* 0x000fc40000000f00 */
[----:B------:R-:W-:Y:S02]  /*bb90*/  F2FP.F16.F32.PACK_AB R8, R57, R56 ;  /* 0x000000383908723e */ /* 0x000fe400000000ff */
[----:B------:R-:W-:Y:S02]  /*bba0*/  F2FP.F16.F32.PACK_AB R9, R59, R58 ;  /* 0x0000003a3b09723e */ /* 0x000fe400000000ff */
[----:B------:R-:W-:Y:S02]  /*bbb0*/  F2FP.F16.F32.PACK_AB R10, R61, R60 ;  /* 0x0000003c3d0a723e */ /* 0x000fe400000000ff */
[----:B------:R-:W-:Y:S01]  /*bbc0*/  F2FP.F16.F32.PACK_AB R11, R63, R62 ;  /* 0x0000003e3f0b723e */ /* 0x000fe200000000ff */
[----:B------:R0:W-:Y:S01]  /*bbd0*/  STSM.16.M88.4 [R154], R12 ;  /* 0x0000000c9a007844 */ /* 0x0001e20000000200 */
[----:B------:R-:W-:Y:S02]  /*bbe0*/  MOV R160, R160 ;  /* 0x000000a000a07202 */ /* 0x000fe40000000f00 */
[----:B------:R-:W-:Y:S01]  /*bbf0*/  MOV R20, R20 ;  /* 0x0000001400147202 */ /* 0x000fe20000000f00 */
[----:B------:R1:W-:Y:S01]  /*bc00*/  STSM.16.M88.4 [R156], R4 ;  /* 0x000000049c007844 */ /* 0x0003e20000000200 */
[----:B------:R-:W-:-:S02]  /*bc10*/  MOV R21, R152 ;  /* 0x0000009800157202 */ /* 0x000fc40000000f00 */
[----:B------:R-:W-:Y:S01]  /*bc20*/  MOV R162, R162 ;  /* 0x000000a200a27202 */ /* 0x000fe20000000f00 */
[----:B------:R2:W-:Y:S01]  /*bc30*/  STSM.16.M88.4 [R158], R8 ;  /* 0x000000089e007844 */ /* 0x0005e20000000200 */
[----:B------:R-:W-:Y:S02]  /*bc40*/  F2FP.F16.F32.PACK_AB R152, R73, R72 ;  /* 0x000000484998723e */ /* 0x000fe400000000ff */
[----:B------:R-:W-:Y:S02]  /*bc50*/  F2FP.F16.F32.PACK_AB R153, R75, R74 ;  /* 0x0000004a4b99723e */ /* 0x000fe400000000ff */
[----:B------:R-:W-:Y:S02]  /*bc60*/  F2FP.F16.F32.PACK_AB R155, R79, R78 ;  /* 0x0000004e4f9b723e */ /* 0x000fe400000000ff */
[----:B0-----:R-:W-:Y:S02]  /*bc70*/  F2FP.F16.F32.PACK_AB R12, R65, R64 ;  /* 0x00000040410c723e */ /* 0x001fe400000000ff */
[----:B------:R-:W-:-:S02]  /*bc80*/  F2FP.F16.F32.PACK_AB R13, R67, R66 ;  /* 0x00000042430d723e */ /* 0x000fc400000000ff */
[----:B------:R-:W-:Y:S02]  /*bc90*/  F2FP.F16.F32.PACK_AB R14, R69, R68 ;  /* 0x00000044450e723e */ /* 0x000fe400000000ff */
[----:B------:R-:W-:Y:S02]  /*bca0*/  F2FP.F16.F32.PACK_AB R15, R71, R70 ;  /* 0x00000046470f723e */ /* 0x000fe400000000ff */
[----:B------:R-:W-:Y:S02]  /*bcb0*/  F2FP.F16.F32.PACK_AB R154, R77, R76 ;  /* 0x0000004c4d9a723e */ /* 0x000fe400000000ff */
[----:B------:R-:W-:Y:S02]  /*bcc0*/  MOV R164, R164 ;  /* 0x000000a400a47202 */ /* 0x000fe40000000f00 */
[----:B-1----:R-:W-:Y:S02]  /*bcd0*/  F2FP.F16.F32.PACK_AB R156, R81, R80 ;  /* 0x00000050519c723e */ /* 0x002fe400000000ff */
[----:B------:R-:W-:-:S02]  /*bce0*/  F2FP.F16.F32.PACK_AB R157, R83, R82 ;  /* 0x00000052539d723e */ /* 0x000fc400000000ff */
[----:B--2---:R-:W-:Y:S02]  /*bcf0*/  F2FP.F16.F32.PACK_AB R158, R85, R84 ;  /* 0x00000054559e723e */ /* 0x004fe400000000ff */
[----:B------:R-:W-:Y:S01]  /*bd00*/  F2FP.F16.F32.PACK_AB R159, R87, R86 ;  /* 0x00000056579f723e */ /* 0x000fe200000000ff */
[----:B------:R0:W-:Y:S01]  /*bd10*/  STSM.16.M88.4 [R160], R12 ;  /* 0x0000000ca0007844 */ /* 0x0001e20000000200 */
[----:B------:R-:W-:Y:S02]  /*bd20*/  MOV R166, R166 ;  /* 0x000000a600a67202 */ /* 0x000fe40000000f00 */
[----:B------:R-:W-:Y:S02]  /*bd30*/  F2FP.F16.F32.PACK_AB R4, R89, R88 ;  /* 0x000000585904723e */ /* 0x000fe400000000ff */
[----:B------:R-:W-:Y:S02]  /*bd40*/  F2FP.F16.F32.PACK_AB R5, R91, R90 ;  /* 0x0000005a5b05723e */ /* 0x000fe400000000ff */
[----:B------:R-:W-:-:S02]  /*bd50*/  F2FP.F16.F32.PACK_AB R6, R93, R92 ;  /* 0x0000005c5d06723e */ /* 0x000fc400000000ff */
[----:B------:R-:W-:Y:S02]  /*bd60*/  F2FP.F16.F32.PACK_AB R7, R95, R94 ;  /* 0x0000005e5f07723e */ /* 0x000fe400000000ff */
[----:B------:R-:W-:Y:S02]  /*bd70*/  MOV R168, R168 ;  /* 0x000000a800a87202 */ /* 0x000fe40000000f00 */
[----:B------:R-:W-:Y:S02]  /*bd80*/  F2FP.F16.F32.PACK_AB R8, R97, R96 ;  /* 0x000000606108723e */ /* 0x000fe400000000ff */
[----:B------:R-:W-:Y:S02]  /*bd90*/  F2FP.F16.F32.PACK_AB R9, R99, R98 ;  /* 0x000000626309723e */ /* 0x000fe400000000ff */
[----:B------:R-:W-:Y:S02]  /*bda0*/  F2FP.F16.F32.PACK_AB R10, R101, R100 ;  /* 0x00000064650a723e */ /* 0x000fe400000000ff */
[----:B------:R-:W-:Y:S01]  /*bdb0*/  F2FP.F16.F32.PACK_AB R11, R103, R102 ;  /* 0x00000066670b723e */ /* 0x000fe200000000ff */
[----:B------:R1:W-:Y:S01]  /*bdc0*/  STSM.16.M88.4 [R162], R152 ;  /* 0x00000098a2007844 */ /* 0x0003e20000000200 */
[----:B0-----:R-:W-:-:S02]  /*bdd0*/  F2FP.F16.F32.PACK_AB R12, R105, R104 ;  /* 0x00000068690c723e */ /* 0x001fc400000000ff */
[----:B------:R-:W-:Y:S02]  /*bde0*/  F2FP.F16.F32.PACK_AB R13, R107, R106 ;  /* 0x0000006a6b0d723e */ /* 0x000fe400000000ff */
[----:B------:R-:W-:Y:S02]  /*bdf0*/  F2FP.F16.F32.PACK_AB R14, R109, R108 ;  /* 0x0000006c6d0e723e */ /* 0x000fe400000000ff */
[----:B------:R-:W-:Y:S01]  /*be00*/  F2FP.F16.F32.PACK_AB R15, R111, R110 ;  /* 0x0000006e6f0f723e */ /* 0x000fe200000000ff */
[----:B------:R0:W-:Y:S01]  /*be10*/  STSM.16.M88.4 [R164], R156 ;  /* 0x0000009ca4007844 */ /* 0x0001e20000000200 */
[----:B------:R-:W-:-:S03]  /*be20*/  MOV R161, R18 ;  /* 0x0000001200a17202 */ /* 0x000fc60000000f00 */
[----:B------:R2:W-:Y:S01]  /*be30*/  STSM.16.M88.4 [R166], R4 ;  /* 0x00000004a6007844 */ /* 0x0005e20000000200 */
[----:B-1----:R-:W-:Y:S02]  /*be40*/  F2FP.F16.F32.PACK_AB R152, R113, R112 ;  /* 0x000000707198723e */ /* 0x002fe400000000ff */
[----:B------:R-:W-:Y:S02]  /*be50*/  F2FP.F16.F32.PACK_AB R153, R115, R114 ;  /* 0x000000727399723e */ /* 0x000fe400000000ff */
[----:B------:R-:W-:Y:S02]  /*be60*/  F2FP.F16.F32.PACK_AB R154, R117, R116 ;  /* 0x00000074759a723e */ /* 0x000fe400000000ff */
[----:B------:R-:W-:Y:S01]  /*be70*/  F2FP.F16.F32.PACK_AB R155, R119, R118 ;  /* 0x00000076779b723e */ /* 0x000fe200000000ff */
[----:B------:R1:W-:Y:S01]  /*be80*/  STSM.16.M88.4 [R168], R8 ;  /* 0x00000008a8007844 */ /* 0x0003e20000000200 */
[----:B0-----:R-:W-:Y:S02]  /*be90*/  F2FP.F16.F32.PACK_AB R156, R121, R120 ;  /* 0x00000078799c723e */ /* 0x001fe400000000ff */
[----:B------:R-:W-:-:S02]  /*bea0*/  F2FP.F16.F32.PACK_AB R157, R123, R122 ;  /* 0x0000007a7b9d723e */ /* 0x000fc400000000ff */
[----:B------:R-:W-:Y:S02]  /*beb0*/  F2FP.F16.F32.PACK_AB R158, R125, R124 ;  /* 0x0000007c7d9e723e */ /* 0x000fe400000000ff */
[----:B------:R-:W-:Y:S01]  /*bec0*/  F2FP.F16.F32.PACK_AB R159, R127, R126 ;  /* 0x0000007e7f9f723e */ /* 0x000fe200000000ff */
[----:B------:R0:W-:Y:S01]  /*bed0*/  STSM.16.M88.4 [R17], R12 ;  /* 0x0000000c11007844 */ /* 0x0001e20000000200 */
[----:B--2---:R-:W-:Y:S02]  /*bee0*/  F2FP.F16.F32.PACK_AB R4, R129, R128 ;  /* 0x000000808104723e */ /* 0x004fe400000000ff */
[----:B------:R-:W-:Y:S02]  /*bef0*/  F2FP.F16.F32.PACK_AB R5, R131, R130 ;  /* 0x000000828305723e */ /* 0x000fe400000000ff */
[----:B------:R-:W-:Y:S02]  /*bf00*/  F2FP.F16.F32.PACK_AB R6, R133, R132 ;  /* 0x000000848506723e */ /* 0x000fe400000000ff */
[----:B------:R-:W-:-:S02]  /*bf10*/  F2FP.F16.F32.PACK_AB R7, R135, R134 ;  /* 0x000000868707723e */ /* 0x000fc400000000ff */
[----:B-1----:R-:W-:Y:S02]  /*bf20*/  F2FP.F16.F32.PACK_AB R8, R137, R136 ;  /* 0x000000888908723e */ /* 0x002fe400000000ff */
[----:B------:R-:W-:Y:S02]  /*bf30*/  F2FP.F16.F32.PACK_AB R9, R139, R138 ;  /* 0x0000008a8b09723e */ /* 0x000fe400000000ff */
[----:B------:R-:W-:Y:S02]  /*bf40*/  F2FP.F16.F32.PACK_AB R10, R141, R140 ;  /* 0x0000008c8d0a723e */ /* 0x000fe400000000ff */
[----:B------:R-:W-:Y:S01]  /*bf50*/  F2FP.F16.F32.PACK_AB R11, R143, R142 ;  /* 0x0000008e8f0b723e */ /* 0x000fe200000000ff */
[----:B------:R-:W-:Y:S01]  /*bf60*/  STSM.16.M88.4 [R22], R152 ;  /* 0x0000009816007844 */ /* 0x000fe20000000200 */
[----:B0-----:R-:W-:Y:S02]  /*bf70*/  F2FP.F16.F32.PACK_AB R12, R145, R144 ;  /* 0x00000090910c723e */ /* 0x001fe400000000ff */
[----:B------:R-:W-:-:S02]  /*bf80*/  F2FP.F16.F32.PACK_AB R13, R147, R146 ;  /* 0x00000092930d723e */ /* 0x000fc400000000ff */
[----:B------:R-:W-:Y:S02]  /*bf90*/  F2FP.F16.F32.PACK_AB R14, R149, R148 ;  /* 0x00000094950e723e */ /* 0x000fe400000000ff */
[----:B------:R-:W-:Y:S01]  /*bfa0*/  F2FP.F16.F32.PACK_AB R15, R151, R150 ;  /* 0x00000096970f723e */ /* 0x000fe200000000ff */
[----:B------:R-:W-:Y:S04]  /*bfb0*/  STSM.16.M88.4 [R3], R156 ;  /* 0x0000009c03007844 */ /* 0x000fe80000000200 */
[----:B------:R0:W-:Y:S04]  /*bfc0*/  STSM.16.M88.4 [R20], R4 ;  /* 0x0000000414007844 */ /* 0x0001e80000000200 */
[----:B------:R1:W-:Y:S04]  /*bfd0*/  STSM.16.M88.4 [R21], R8 ;  /* 0x0000000815007844 */ /* 0x0003e80000000200 */
[----:B------:R2:W-:Y:S01]  /*bfe0*/  STSM.16.M88.4 [R161], R12 ;  /* 0x0000000ca1007844 */ /* 0x0005e20000000200 */
[----:B------:R-:W-:Y:S01]  /*bff0*/  USHF.L.U32 UR4, UR19, 0x2, URZ ;  /* 0x0000000213047899 */ /* 0x000fe2000800063f */
[----:B------:R-:W-:Y:S01]  /*c000*/  BAR.SYNC.DEFER_BLOCKING 0x1, 0x100 ;  /* 0x0044000000007b1d */ /* 0x000fe20000010000 */
[----:B------:R-:W-:Y:S01]  /*c010*/  ISETP.NE.U32.AND P0, PT, RZ, UR14, PT ;  /* 0x0000000eff007c0c */ /* 0x000fe2000bf05070 */
[----:B------:R-:W-:-:S02]  /*c020*/  USHF.L.U64.HI UR16, UR19, 0x2, UR17 ;  /* 0x0000000213107899 */ /* 0x000fc40008010211 */
[----:B------:R-:W-:Y:S01]  /*c030*/  UIADD3 UR9, UP0, UR4, UR14, URZ ;  /* 0x0000000e04097290 */ /* 0x000fe2000ff1e03f */
[----:B------:R-:W-:-:S03]  /*c040*/  ISETP.NE.AND.EX P0, PT, RZ, UR15, PT, P0 ;  /* 0x0000000fff007c0c */ /* 0x000fc6000bf05300 */
[----:B------:R-:W-:Y:S02]  /*c050*/  UIADD3.X UR12, UR16, UR15, URZ, UP0, !UPT ;  /* 0x0000000f100c7290 */ /* 0x000fe400087fe43f */
[----:B------:R-:W-:-:S04]  /*c060*/  IMAD.U32 R18, RZ, RZ, UR9 ;  /* 0x00000009ff127e24 */ /* 0x000fc8000f8e00ff */
[----:B------:R-:W-:Y:S01]  /*c070*/  IMAD.U32 R19, RZ, RZ, UR12 ;  /* 0x0000000cff137e24 */ /* 0x000fe2000f8e00ff */
[----:B------:R-:W-:-:S04]  /*c080*/  ULDC.64 UR12, c[0x0][0xc08] ;  /* 0x00030200000c7ab9 */ /* 0x000fc80000000a00 */
[----:B------:R-:W3:Y:S01]  /*c090*/  @P0 LDG.E R17, desc[UR36][R18.64] ;  /* 0x0000002412110981 */ /* 0x000ee2000c1e1900 */
[----:B------:R-:W-:-:S04]  /*c0a0*/  UISETP.NE.U32.AND UP0, UPT, UR12, URZ, UPT ;  /* 0x0000003f0c00728c */ /* 0x000fc8000bf05070 */
[----:B------:R-:W-:-:S06]  /*c0b0*/  UISETP.NE.AND.EX UP0, UPT, UR13, URZ, UPT, UP0 ;  /* 0x0000003f0d00728c */ /* 0x000fcc000bf05300 */
[----:B------:R-:W-:-:S05]  /*c0c0*/  PLOP3.LUT P4, PT, PT, PT, UP0, 0x80, 0x0 ;  /* 0x000000000000781c */ /* 0x000fca0003f8f008 */
[----:B------:R-:W-:-:S03]  /*c0d0*/  @UP0 UIADD3 UR12, UP1, UR4, UR12, URZ ;  /* 0x0000000c040c0290 */ /* 0x000fc6000ff3e03f */
[----:B------:R-:W-:Y:S01]  /*c0e0*/  ULDC UR4, c[0x0][0xad4] ;  /* 0x0002b50000047ab9 */ /* 0x000fe20000000800 */
[----:B------:R-:W-:Y:S02]  /*c0f0*/  @UP0 UIADD3.X UR13, UR16, UR13, URZ, UP1, !UPT ;  /* 0x0000000d100d0290 */ /* 0x000fe40008ffe43f */
[----:B0-----:R-:W-:-:S04]  /*c100*/  IMAD.U32 R4, RZ, RZ, UR12 ;  /* 0x0000000cff047e24 */ /* 0x001fc8000f8e00ff */
[----:B------:R-:W-:-:S05]  /*c110*/  IMAD.U32 R5, RZ, RZ, UR13 ;  /* 0x0000000dff057e24 */ /* 0x000fca000f8e00ff */
[----:B------:R0:W4:Y:S01]  /*c120*/  @P4 LDG.E R3, desc[UR36][R4.64] ;  /* 0x0000002404034981 */ /* 0x000122000c1e1900 */
[----:B------:R-:W-:Y:S02]  /*c130*/  UISETP.NE.AND UP0, UPT, UR22, URZ, UPT ;  /* 0x0000003f1600728c */ /* 0x000fe4000bf05270 */
[----:B------:R-:W-:Y:S02]  /*c140*/  UISETP.NE.AND UP1, UPT, UR20, 0x1, UPT ;  /* 0x000000011400788c */ /* 0x000fe4000bf25270 */
[----:B------:R-:W-:Y:S01]  /*c150*/  USEL UR4, UR22, UR4, UP0 ;  /* 0x0000000416047287 */ /* 0x000fe20008000000 */
[----:B------:R-:W-:-:S03]  /*c160*/  UMOV UR23, 0x9b8 ;  /* 0x000009b800177882 */ /* 0x000fc60000000000 */
[----:B------:R-:W-:Y:S01]  /*c170*/  UISETP.GT.AND UP2, UPT, UR4, 0x1, UPT ;  /* 0x000000010400788c */ /* 0x000fe2000bf44270 */
[----:B------:R-:W-:Y:S01]  /*c180*/  PLOP3.LUT P1, PT, PT, PT, UP1, 0x80, 0x0 ;  /* 0x000000000000781c */ /* 0x000fe20003f2f018 */
[----:B------:R-:W-:Y:S02]  /*c190*/  UISETP.NE.U32.AND UP0, UPT, UR14, URZ, UPT ;  /* 0x0000003f0e00728c */ /* 0x000fe4000bf05070 */
[----:B------:R-:W-:Y:S01]  /*c1a0*/  USEL UR23, UR23, 0x978, UP2 ;  /* 0x0000097817177887 */ /* 0x000fe20009000000 */
[----:B-1----:R-:W-:Y:S01]  /*c1b0*/  IMAD.U32 R8, RZ, RZ, UR18 ;  /* 0x00000012ff087e24 */ /* 0x002fe2000f8e00ff */
[----:B------:R-:W-:Y:S01]  /*c1c0*/  UISETP.NE.AND.EX UP0, UPT, UR15, URZ, UPT, UP0 ;  /* 0x0000003f0f00728c */ /* 0x000fe2000bf05300 */
[----:B------:R-:W-:Y:S02]  /*c1d0*/  UMOV UR4, URZ ;  /* 0x0000003f00047c82 */ /* 0x000fe40008000000 */
[----:B------:R-:W-:Y:S01]  /*c1e0*/  IMAD R8, R8, 0x80, R171 ;  /* 0x0000008008087824 */ /* 0x000fe200078e02ab */
[----:B------:R-:W-:Y:S01]  /*c1f0*/  USEL UR9, UR19, URZ, !UP0 ;  /* 0x0000003f13097287 */ /* 0x000fe2000c000000 */
[----:B------:R-:W-:Y:S01]  /*c200*/  @UP1 ULDC UR25, c[0x0][0xbec] ;  /* 0x0002fb0000191ab9 */ /* 0x000fe20000000800 */
[----:B------:R-:W-:-:S02]  /*c210*/  USEL UR22, UR17, URZ, !UP0 ;  /* 0x0000003f11167287 */ /* 0x000fc4000c000000 */
[----:B0-----:R-:W-:Y:S01]  /*c220*/  @P1 IMAD.HI.U32 R4, R8, UR25, RZ ;  /* 0x0000001908041c27 */ /* 0x001fe2000f8e00ff */
[----:B------:R-:W-:Y:S01]  /*c230*/  USEL UR21, UR21, URZ, UP2 ;  /* 0x0000003f15157287 */ /* 0x000fe20009000000 */
[----:B------:R-:W-:Y:S01]  /*c240*/  ULDC.64 UR16, c[0x0][UR23+0x220] ;  /* 0x0000880017107abb */ /* 0x000fe20008000a00 */
[----:B------:R-:W-:Y:S01]  /*c250*/  ULDC.64 UR14, c[0x0][UR23+0x218] ;  /* 0x00008600170e7abb */ /* 0x000fe20008000a00 */
[----:B------:R-:W-:Y:S01]  /*c260*/  ULDC.64 UR18, c[0x0][UR23+0x228] ;  /* 0x00008a0017127abb */ /* 0x000fe20008000a00 */
[----:B------:R-:W-:Y:S02]  /*c270*/  UIMAD UR17, UR17, UR9, URZ ;  /* 0x00000009111172a4 */ /* 0x000fe4000f8e023f */
[----:B------:R-:W-:Y:S01]  /*c280*/  UIMAD.WIDE.U32 UR12, UR14, UR24, URZ ;  /* 0x000000180e0c72a5 */ /* 0x000fe2000f8e003f */
[----:B------:R-:W-:Y:S01]  /*c290*/  IMAD.MOV.U32 R5, RZ, RZ, R8 ;  /* 0x000000ffff057224 */ /* 0x000fe200078e0008 */
[----:B------:R-:W-:Y:S01]  /*c2a0*/  @UP1 ULDC UR28, c[0x0][0xbf0] ;  /* 0x0002fc00001c1ab9 */ /* 0x000fe20000000800 */
[----:B------:R-:W-:-:S02]  /*c2b0*/  UIMAD UR24, UR15, UR24, URZ ;  /* 0x000000180f1872a4 */ /* 0x000fc4000f8e023f */
[----:B------:R-:W-:Y:S01]  /*c2c0*/  UIMAD.WIDE.U32 UR26, UR18, UR21, URZ ;  /* 0x00000015121a72a5 */ /* 0x000fe2000f8e003f */
[----:B------:R-:W-:Y:S01]  /*c2d0*/  @P1 SHF.R.U32.HI R5, RZ, UR28, R4 ;  /* 0x0000001cff051c19 */ /* 0x000fe20008011604 */
[----:B------:R-:W-:Y:S02]  /*c2e0*/  UIMAD.WIDE.U32 UR14, UR16, UR9, URZ ;  /* 0x00000009100e72a5 */ /* 0x000fe4000f8e003f */
[----:B------:R-:W-:Y:S02]  /*c2f0*/  UIMAD UR18, UR19, UR21, URZ ;  /* 0x00000015131272a4 */ /* 0x000fe4000f8e023f */
[----:B------:R-:W-:Y:S01]  /*c300*/  UIMAD UR17, UR16, UR22, UR17 ;  /* 0x00000016101172a4 */ /* 0x000fe2000f8e0211 */
[----:B------:R-:W-:Y:S01]  /*c310*/  IMAD.U32 R4, RZ, RZ, UR26 ;  /* 0x0000001aff047e24 */ /* 0x000fe2000f8e00ff */
[----:B------:R-:W-:Y:S01]  /*c320*/  UIADD3 UR18, UR27, UR18, URZ ;  /* 0x000000121b127290 */ /* 0x000fe2000fffe03f */
[----:B------:R-:W-:Y:S01]  /*c330*/  IMAD.MOV R7, RZ, RZ, -R5 ;  /* 0x000000ffff077224 */ /* 0x000fe200078e0a05 */
[----:B------:R-:W-:-:S02]  /*c340*/  UIADD3 UR24, UR13, UR24, URZ ;  /* 0x000000180d187290 */ /* 0x000fc4000fffe03f */
[----:B------:R-:W-:Y:S01]  /*c350*/  UIADD3 UR17, UR15, UR17, URZ ;  /* 0x000000110f117290 */ /* 0x000fe2000fffe03f */
[----:B------:R-:W-:Y:S02]  /*c360*/  IMAD R7, R7, UR20, R8 ;  /* 0x0000001407077c24 */ /* 0x000fe4000f8e0208 */
[----:B------:R-:W-:-:S03]  /*c370*/  IMAD.U32 R10, RZ, RZ, UR18 ;  /* 0x00000012ff0a7e24 */ /* 0x000fc6000f8e00ff */
[----:B------:R-:W-:Y:S02]  /*c380*/  SHF.R.S32.HI R6, RZ, 0x1f, R7 ;  /* 0x0000001fff067819 */ /* 0x000fe40000011407 */
[----:B---3--:R-:W-:-:S13]  /*c390*/  @P0 R2UR UR4, R17 ;  /* 0x00000000110402ca */ /* 0x008fda00000e0000 */
[----:B------:R-:W-:Y:S02]  /*c3a0*/  UIADD3 UR12, UP0, UP3, UR14, UR12, UR4 ;  /* 0x0000000c0e0c7290 */ /* 0x000fe4000fb1e004 */
[----:B------:R-:W-:-:S04]  /*c3b0*/  USHF.R.S32.HI UR16, URZ, 0x1f, UR4 ;  /* 0x0000001f3f107899 */ /* 0x000fc80008011404 */
[----:B------:R-:W-:Y:S01]  /*c3c0*/  UIADD3.X UR14, UR17, UR24, UR16, UP0, UP3 ;  /* 0x00000018110e7290 */ /* 0x000fe200087e6410 */
[----:B------:R-:W-:Y:S02]  /*c3d0*/  IADD3 R4, P2, P3, R5, UR12, R4 ;  /* 0x0000000c05047c10 */ /* 0x000fe4000fb5e004 */
[----:B------:R-:W-:Y:S01]  /*c3e0*/  SHF.R.S32.HI R5, RZ, 0x1f, R5 ;  /* 0x0000001fff057819 */ /* 0x000fe20000011405 */
[----:B------:R-:W-:Y:S02]  /*c3f0*/  ULDC.64 UR12, c[0x0][UR23+0x210] ;  /* 0x00008400170c7abb */ /* 0x000fe40008000a00 */
[----:B------:R-:W-:Y:S01]  /*c400*/  IMAD R9, R7, UR13, RZ ;  /* 0x0000000d07097c24 */ /* 0x000fe2000f8e02ff */
[----:B------:R-:W-:Y:S01]  /*c410*/  IADD3.X R5, R5, UR14, R10, P2, P3 ;  /* 0x0000000e05057c10 */ /* 0x000fe200097e640a */
[----:B------:R-:W-:Y:S01]  /*c420*/  ULDC.64 UR14, c[0x0][0xba8] ;  /* 0x0002ea00000e7ab9 */ /* 0x000fe20000000a00 */
[----:B------:R-:W-:Y:S01]  /*c430*/  @!UP2 ULDC UR14, c[0x0][0xb50] ;  /* 0x0002d400000eaab9 */ /* 0x000fe20000000800 */
[----:B------:R-:W-:Y:S01]  /*c440*/  IMAD R9, R6, UR12, R9 ;  /* 0x0000000c06097c24 */ /* 0x000fe2000f8e0209 */
[----:B------:R-:W-:Y:S01]  /*c450*/  @!UP2 ULDC UR15, c[0x0][0xb54] ;  /* 0x0002d500000faab9 */ /* 0x000fe20000000800 */
[----:B------:R-:W-:-:S04]  /*c460*/  IMAD.WIDE.U32 R4, R7, UR12, R4 ;  /* 0x0000000c07047c25 */ /* 0x000fc8000f8e0004 */
[----:B------:R-:W-:Y:S01]  /*c470*/  IMAD.IADD R5, R5, 0x1, R9 ;  /* 0x0000000105057824 */ /* 0x000fe200078e0209 */
[C---:B------:R-:W-:Y:S01]  /*c480*/  LEA R9, P2, R4.reuse, UR14, 0x2 ;  /* 0x0000000e04097c11 */ /* 0x040fe2000f8410ff */
[----:B------:R-:W-:Y:S01]  /*c490*/  ULDC UR12, c[0x0][0xa88] ;  /* 0x0002a200000c7ab9 */ /* 0x000fe20000000800 */
[----:B----4-:R-:W-:Y:S02]  /*c4a0*/  @P4 R2UR UR12, R3 ;  /* 0x00000000030c42ca */ /* 0x010fe400000e0000 */
[----:B------:R-:W-:Y:S01]  /*c4b0*/  LEA.HI.X R10, R4, UR15, R5, 0x2, P2 ;  /* 0x0000000f040a7c11 */ /* 0x000fe200090f1405 */
[----:B--2---:R-:W-:-:S12]  /*c4c0*/  @P4 BRA `(.L_x_207) ;  /* 0x0000000000184947 */ /* 0x004fd80003800000 */
[----:B------:R-:W-:Y:S05]  /*c4d0*/  @!P0 BRA `(.L_x_207) ;  /* 0x0000000000148947 */ /* 0x000fea0003800000 */
[----:B------:R-:W2:Y:S04]  /*c4e0*/  LDG.E R4, desc[UR36][R18.64] ;  /* 0x0000002412047981 */ /* 0x000ea8000c1e1900 */
[----:B------:R-:W3:Y:S01]  /*c4f0*/  LDG.E R3, desc[UR36][R18.64+0x4] ;  /* 0x0000042412037981 */ /* 0x000ee2000c1e1900 */
[----:B--2---:R-:W-:Y:S02]  /*c500*/  R2UR UR13, R4 ;  /* 0x00000000040d72ca */ /* 0x004fe400000e0000 */
[----:B---3--:R-:W-:-:S13]  /*c510*/  R2UR UR12, R3 ;  /* 0x00000000030c72ca */ /* 0x008fda00000e0000 */
[----:B------:R-:W-:-:S12]  /*c520*/  UIADD3 UR12, -UR13, UR12, URZ ;  /* 0x0000000c0d0c7290 */ /* 0x000fd8000fffe13f */
.L_x_207:
[----:B------:R-:W2:Y:S04]  /*c530*/  LDL R12, [R1+0x40] ;  /* 0x00004000010c7983 */ /* 0x000ea80000100800 */
[----:B------:R-:W3:Y:S01]  /*c540*/  LDL R3, [R1+0x3c] ;  /* 0x00003c0001037983 */ /* 0x000ee20000100800 */
[----:B------:R-:W-:Y:S01]  /*c550*/  R2UR UR13, R170 ;  /* 0x00000000aa0d72ca */ /* 0x000fe200000e0000 */
[----:B------:R-:W-:Y:S01]  /*c560*/  UIMAD UR17, UR12, UR20, URZ ;  /* 0x000000140c1172a4 */ /* 0x000fe2000f8e023f */
[----:B------:R-:W-:Y:S01]  /*c570*/  PLOP3.LUT P3, PT, PT, PT, UP2, 0x80, 0x0 ;  /* 0x000000000000781c */ /* 0x000fe20003f6f028 */
[----:B------:R-:W-:Y:S04]  /*c580*/  SHFL.IDX PT, R4, R9, RZ, 0x1c1f ;  /* 0x001c1fff09047589 */ /* 0x000fe800000e0000 */
[----:B------:R-:W0:Y:S04]  /*c590*/  SHFL.IDX PT, R5, R10, RZ, 0x1c1f ;  /* 0x001c1fff0a057589 */ /* 0x000e2800000e0000 */
[----:B------:R-:W-:Y:S02]  /*c5a0*/  SHFL.IDX PT, R6, R9, 0x1, 0x1c1f ;  /* 0x003c1f0009067f89 */ /* 0x000fe400000e0000 */
[----:B------:R-:W-:-:S02]  /*c5b0*/  IMAD.U32 R11, RZ, RZ, UR13 ;  /* 0x0000000dff0b7e24 */ /* 0x000fc4000f8e00ff */
[----:B------:R-:W1:Y:S02]  /*c5c0*/  SHFL.IDX PT, R7, R10, 0x1, 0x1c1f ;  /* 0x003c1f000a077f89 */ /* 0x000e6400000e0000 */
[----:B--2---:R-:W-:Y:S01]  /*c5d0*/  IMAD R11, R11, 0x80, R12 ;  /* 0x000000800b0b7824 */ /* 0x004fe200078e020c */
[----:B---3--:R-:W-:-:S03]  /*c5e0*/  LOP3.LUT P0, RZ, R3, 0x3, RZ, 0xc0, !PT ;  /* 0x0000000303ff7812 */ /* 0x008fc6000780c0ff */
[C---:B------:R-:W-:Y:S01]  /*c5f0*/  VIADD R3, R11.reuse, 0x8 ;  /* 0x000000080b037836 */ /* 0x040fe20000000000 */
[----:B------:R-:W-:-:S04]  /*c600*/  ISETP.GE.OR P2, PT, R11, UR17, P0 ;  /* 0x000000110b007c0c */ /* 0x000fc80008746670 */
[----:B------:R-:W-:-:S09]  /*c610*/  ISETP.GE.OR P0, PT, R3, UR17, P0 ;  /* 0x0000001103007c0c */ /* 0x000fd20008706670 */
[----:B0-----:R0:W-:Y:S01]  /*c620*/  @!P2 ST.E desc[UR36][R4.64], R2 ;  /* 0x000000020400a985 */ /* 0x0011e2000c101924 */
[----:B------:R-:W-:-:S03]  /*c630*/  ISETP.GE.AND P2, PT, R11, UR17, PT ;  /* 0x000000110b007c0c */ /* 0x000fc6000bf46270 */
[----:B-1----:R0:W-:Y:S01]  /*c640*/  @!P0 ST.E desc[UR36][R6.64], R0 ;  /* 0x0000000006008985 */ /* 0x0021e2000c101924 */
[----:B------:R-:W-:Y:S01]  /*c650*/  ISETP.GE.AND P0, PT, R3, UR17, PT ;  /* 0x0000001103007c0c */ /* 0x000fe2000bf06270 */
[----:B------:R-:W-:-:S12]  /*c660*/  @P3 BRA `(.L_x_208) ;  /* 0x0000001000183947 */ /* 0x000fd80003800000 */
[----:B0-----:R-:W0:Y:S01]  /*c670*/  S2R R0, SR_TID.X ;  /* 0x0000000000007919 */ /* 0x001e220000002100 */
[----:B------:R-:W-:Y:S01]  /*c680*/  ULDC.64 UR14, c[0x0][0xaa0] ;  /* 0x0002a800000e7ab9 */ /* 0x000fe20000000a00 */
[----:B------:R-:W-:Y:S02]  /*c690*/  R2UR UR19, R216 ;  /* 0x00000000d81372ca */ /* 0x000fe400000e0000 */
[----:B------:R-:W-:Y:S01]  /*c6a0*/  R2UR UR18, R170 ;  /* 0x00000000aa1272ca */ /* 0x000fe200000e0000 */
[----:B0-----:R-:W-:-:S05]  /*c6b0*/  VIADD R0, R0, 0xffffff80 ;  /* 0xffffff8000007836 */ /* 0x001fca0000000000 */
[----:B------:R-:W-:-:S04]  /*c6c0*/  SHF.R.S32.HI R3, RZ, 0x1f, R0 ;  /* 0x0000001fff037819 */ /* 0x000fc80000011400 */
[----:B------:R-:W-:-:S04]  /*c6d0*/  LEA.HI R3, R3, R0, RZ, 0x3 ;  /* 0x0000000003037211 */ /* 0x000fc800078f18ff */
[----:B------:R-:W-:Y:S02]  /*c6e0*/  LOP3.LUT R5, R3, 0xfffffff8, RZ, 0xc0, !PT ;  /* 0xfffffff803057812 */ /* 0x000fe400078ec0ff */
[----:B------:R-:W-:Y:S01]  /*c6f0*/  SHF.R.S32.HI R17, RZ, 0x3, R3 ;  /* 0x00000003ff117819 */ /* 0x000fe20000011403 */
[----:B------:R-:W-:Y:S02]  /*c700*/  IMAD.MOV.U32 R3, RZ, RZ, 0x2 ;  /* 0x00000002ff037424 */ /* 0x000fe400078e00ff */
[----:B------:R-:W-:-:S04]  /*c710*/  IMAD.IADD R18, R0, 0x1, -R5 ;  /* 0x0000000100127824 */ /* 0x000fc800078e0a05 */
[----:B------:R-:W-:-:S04]  /*c720*/  IMAD.SHL.U32 R0, R18, 0x8, RZ ;  /* 0x0000000812007824 */ /* 0x000fc800078e00ff */
[----:B------:R-:W-:-:S04]  /*c730*/  IMAD R2, R17, 0x40, R0 ;  /* 0x0000004011027824 */ /* 0x000fc800078e0200 */
[----:B------:R-:W-:-:S03]  /*c740*/  IMAD.WIDE R2, R2, R3, UR10 ;  /* 0x0000000a02027e25 */ /* 0x000fc6000f8e0203 */
[C---:B------:R-:W-:Y:S02]  /*c750*/  IADD3 R25, P2, R2.reuse, 0x3000, RZ ;  /* 0x0000300002197810 */ /* 0x040fe40007f5e0ff */
[C---:B------:R-:W-:Y:S02]  /*c760*/  IADD3 R9, P4, R2.reuse, 0x1000, RZ ;  /* 0x0000100002097810 */ /* 0x040fe40007f9e0ff */
[----:B------:R-:W-:Y:S02]  /*c770*/  IADD3 R13, P3, R2, 0x2000, RZ ;  /* 0x00002000020d7810 */ /* 0x000fe40007f7e0ff */
[----:B------:R-:W-:Y:S02]  /*c780*/  LOP3.LUT R24, R25, 0x380, RZ, 0xc0, !PT ;  /* 0x0000038019187812 */ /* 0x000fe400078ec0ff */
[----:B------:R-:W-:Y:S02]  /*c790*/  LOP3.LUT R8, R9, 0x380, RZ, 0xc0, !PT ;  /* 0x0000038009087812 */ /* 0x000fe400078ec0ff */
[----:B------:R-:W-:-:S02]  /*c7a0*/  LOP3.LUT R12, R13, 0x380, RZ, 0xc0, !PT ;  /* 0x000003800d0c7812 */ /* 0x000fc400078ec0ff */
[----:B------:R-:W-:Y:S02]  /*c7b0*/  SHF.R.U64 R24, R24, 0x3, RZ ;  /* 0x0000000318187819 */ /* 0x000fe400000012ff */
[----:B------:R-:W-:Y:S02]  /*c7c0*/  SHF.R.U64 R8, R8, 0x3, RZ ;  /* 0x0000000308087819 */ /* 0x000fe400000012ff */
[----:B------:R-:W-:Y:S02]  /*c7d0*/  SHF.R.U64 R12, R12, 0x3, RZ ;  /* 0x000000030c0c7819 */ /* 0x000fe400000012ff */
[----:B------:R-:W-:Y:S01]  /*c7e0*/  LOP3.LUT R24, R24, R25, RZ, 0x3c, !PT ;  /* 0x0000001918187212 */ /* 0x000fe200078e3cff */
[--C-:B------:R-:W-:Y:S01]  /*c7f0*/  IMAD.X R25, RZ, RZ, R3.reuse, P2 ;  /* 0x000000ffff197224 */ /* 0x100fe200010e0603 */
[----:B------:R-:W-:Y:S01]  /*c800*/  LOP3.LUT R8, R8, R9, RZ, 0x3c, !PT ;  /* 0x0000000908087212 */ /* 0x000fe200078e3cff */
[--C-:B------:R-:W-:Y:S01]  /*c810*/  IMAD.X R9, RZ, RZ, R3.reuse, P4 ;  /* 0x000000ffff097224 */ /* 0x100fe200020e0603 */
[----:B------:R-:W-:Y:S01]  /*c820*/  LOP3.LUT R12, R12, R13, RZ, 0x3c, !PT ;  /* 0x0000000d0c0c7212 */ /* 0x000fe200078e3cff */
[----:B------:R-:W-:Y:S01]  /*c830*/  IMAD.X R13, RZ, RZ, R3, P3 ;  /* 0x000000ffff0d7224 */ /* 0x000fe200018e0603 */
[C---:B------:R-:W-:Y:S01]  /*c840*/  IADD3 R49, P2, R2.reuse, 0x9000, RZ ;  /* 0x0000900002317810 */ /* 0x040fe20007f5e0ff */
[----:B------:R-:W-:Y:S01]  /*c850*/  UIMAD UR12, UR16, UR14, URZ ;  /* 0x0000000e100c72a4 */ /* 0x000fe2000f8e023f */
[C---:B------:R-:W-:Y:S01]  /*c860*/  IADD3 R29, P0, R2.reuse, 0x4000, RZ ;  /* 0x00004000021d7810 */ /* 0x040fe20007f1e0ff */
[----:B------:R-:W-:Y:S01]  /*c870*/  UIMAD.WIDE.U32 UR10, UR4, UR14, URZ ;  /* 0x0000000e040a72a5 */ /* 0x000fe2000f8e003f */
[C---:B------:R-:W-:Y:S01]  /*c880*/  IADD3 R33, P6, R2.reuse, 0x5000, RZ ;  /* 0x0000500002217810 */ /* 0x040fe20007fde0ff */
[----:B------:R-:W-:Y:S01]  /*c890*/  IMAD.U32 R78, RZ, RZ, UR18 ;  /* 0x00000012ff4e7e24 */ /* 0x000fe2000f8e00ff */
[C---:B------:R-:W-:Y:S01]  /*c8a0*/  IADD3 R37, P5, R2.reuse, 0x6000, RZ ;  /* 0x0000600002257810 */ /* 0x040fe20007fbe0ff */
[----:B------:R-:W5:Y:S01]  /*c8b0*/  LD.E.128 R8, desc[UR36][R8.64] ;  /* 0x0000002408087980 */ /* 0x000f62000c101d00 */
[----:B------:R-:W-:-:S02]  /*c8c0*/  IADD3 R41, P4, R2, 0x7000, RZ ;  /* 0x0000700002297810 */ /* 0x000fc40007f9e0ff */
[C---:B------:R-:W-:Y:S01]  /*c8d0*/  IADD3 R45, P3, R2.reuse, 0x8000, RZ ;  /* 0x00008000022d7810 */ /* 0x040fe20007f7e0ff */
[----:B------:R-:W5:Y:S01]  /*c8e0*/  LD.E.128 R12, desc[UR36][R12.64] ;  /* 0x000000240c0c7980 */ /* 0x000f62000c101d00 */
[----:B------:R-:W-:Y:S02]  /*c8f0*/  LOP3.LUT R48, R49, 0x380, RZ, 0xc0, !PT ;  /* 0x0000038031307812 */ /* 0x000fe400078ec0ff */
[----:B------:R-:W-:Y:S01]  /*c900*/  LOP3.LUT R7, R2, 0x380, RZ, 0xc0, !PT ;  /* 0x0000038002077812 */ /* 0x000fe200078ec0ff */
[----:B------:R-:W-:Y:S01]  /*c910*/  UIMAD UR12, UR4, UR15, UR12 ;  /* 0x0000000f040c72a4 */ /* 0x000fe2000f8e020c */
[----:B------:R-:W-:Y:S01]  /*c920*/  LOP3.LUT R28, R29, 0x380, RZ, 0xc0, !PT ;  /* 0x000003801d1c7812 */ /* 0x000fe200078ec0ff */
[----:B------:R-:W-:Y:S01]  /*c930*/  @UP1 ULDC UR14, c[0x0][0xbec] ;  /* 0x0002fb00000e1ab9 */ /* 0x000fe20000000800 */
[----:B------:R-:W-:Y:S01]  /*c940*/  LOP3.LUT R32, R33, 0x380, RZ, 0xc0, !PT ;  /* 0x0000038021207812 */ /* 0x000fe200078ec0ff */
[----:B------:R-:W5:Y:S01]  /*c950*/  LD.E.128 R24, desc[UR36][R24.64] ;  /* 0x0000002418187980 */ /* 0x000f62000c101d00 */
[----:B------:R-:W-:-:S02]  /*c960*/  LOP3.LUT R36, R37, 0x380, RZ, 0xc0, !PT ;  /* 0x0000038025247812 */ /* 0x000fc400078ec0ff */
[----:B------:R-:W-:Y:S02]  /*c970*/  LOP3.LUT R40, R41, 0x380, RZ, 0xc0, !PT ;  /* 0x0000038029287812 */ /* 0x000fe400078ec0ff */
[----:B------:R-:W-:Y:S02]  /*c980*/  LOP3.LUT R44, R45, 0x380, RZ, 0xc0, !PT ;  /* 0x000003802d2c7812 */ /* 0x000fe400078ec0ff */
[----:B------:R-:W-:Y:S02]  /*c990*/  SHF.R.U64 R48, R48, 0x3, RZ ;  /* 0x0000000330307819 */ /* 0x000fe400000012ff */
[----:B------:R-:W-:Y:S02]  /*c9a0*/  SHF.R.U64 R28, R28, 0x3, RZ ;  /* 0x000000031c1c7819 */ /* 0x000fe400000012ff */
[----:B------:R-:W-:Y:S02]  /*c9b0*/  SHF.R.U64 R32, R32, 0x3, RZ ;  /* 0x0000000320207819 */ /* 0x000fe400000012ff */
[----:B------:R-:W-:-:S02]  /*c9c0*/  SHF.R.U64 R36, R36, 0x3, RZ ;  /* 0x0000000324247819 */ /* 0x000fc400000012ff */
[----:B------:R-:W-:Y:S02]  /*c9d0*/  SHF.R.U64 R40, R40, 0x3, RZ ;  /* 0x0000000328287819 */ /* 0x000fe400000012ff */
        /* <DEDUP_REMOVED lines=14> */
[----:B------:R-:W-:Y:S01]  /*cac0*/  SHF.R.U64 R7, R7, 0x3, RZ ;  /* 0x0000000307077819 */ /* 0x000fe200000012ff */
[----:B------:R-:W-:Y:S01]  /*cad0*/  UIADD3 UR11, UR11, UR12, URZ ;  /* 0x0000000c0b0b7290 */ /* 0x000fe2000fffe03f */
[C---:B------:R-:W-:Y:S01]  /*cae0*/  IADD3 R53, P0, R2.reuse, 0xa000, RZ ;  /* 0x0000a00002357810 */ /* 0x040fe20007f1e0ff */
[----:B------:R-:W-:Y:S01]  /*caf0*/  IMAD.X R73, RZ, RZ, R3, P2 ;  /* 0x000000ffff497224 */ /* 0x000fe200010e0603 */
[C---:B------:R-:W-:Y:S01]  /*cb00*/  IADD3 R57, P6, R2.reuse, 0xb000, RZ ;  /* 0x0000b00002397810 */ /* 0x040fe20007fde0ff */
[----:B------:R-:W-:Y:S01]  /*cb10*/  ULDC.64 UR12, c[0x0][0xae8] ;  /* 0x0002ba00000c7ab9 */ /* 0x000fe20000000a00 */
[C---:B------:R-:W-:Y:S01]  /*cb20*/  IADD3 R61, P5, R2.reuse, 0xc000, RZ ;  /* 0x0000c000023d7810 */ /* 0x040fe20007fbe0ff */
[----:B------:R-:W-:Y:S01]  /*cb30*/  USHF.R.S32.HI UR4, URZ, 0x1f, UR9 ;  /* 0x0000001f3f047899 */ /* 0x000fe20008011409 */
[C---:B------:R-:W-:Y:S01]  /*cb40*/  IADD3 R65, P4, R2.reuse, 0xd000, RZ ;  /* 0x0000d00002417810 */ /* 0x040fe20007f9e0ff */
[----:B------:R-:W5:Y:S01]  /*cb50*/  LD.E.128 R28, desc[UR36][R28.64] ;  /* 0x000000241c1c7980 */ /* 0x000f62000c101d00 */
[----:B------:R-:W-:-:S02]  /*cb60*/  IADD3 R69, P3, R2, 0xe000, RZ ;  /* 0x0000e00002457810 */ /* 0x000fc40007f7e0ff */
[----:B------:R-:W-:Y:S01]  /*cb70*/  LOP3.LUT R4, R5, 0x380, RZ, 0xc0, !PT ;  /* 0x0000038005047812 */ /* 0x000fe200078ec0ff */
[----:B------:R-:W5:Y:S01]  /*cb80*/  LD.E.128 R32, desc[UR36][R32.64] ;  /* 0x0000002420207980 */ /* 0x000f62000c101d00 */
[----:B------:R-:W-:Y:S02]  /*cb90*/  LOP3.LUT R52, R53, 0x380, RZ, 0xc0, !PT ;  /* 0x0000038035347812 */ /* 0x000fe400078ec0ff */
[----:B------:R-:W-:Y:S01]  /*cba0*/  LOP3.LUT R56, R57, 0x380, RZ, 0xc0, !PT ;  /* 0x0000038039387812 */ /* 0x000fe200078ec0ff */
[----:B------:R-:W5:Y:S01]  /*cbb0*/  LD.E.128 R36, desc[UR36][R36.64] ;  /* 0x0000002424247980 */ /* 0x000f62000c101d00 */
[----:B------:R-:W-:Y:S02]  /*cbc0*/  LOP3.LUT R60, R61, 0x380, RZ, 0xc0, !PT ;  /* 0x000003803d3c7812 */ /* 0x000fe400078ec0ff */
[----:B------:R-:W-:Y:S01]  /*cbd0*/  LOP3.LUT R64, R65, 0x380, RZ, 0xc0, !PT ;  /* 0x0000038041407812 */ /* 0x000fe200078ec0ff */
[----:B------:R-:W5:Y:S01]  /*cbe0*/  LD.E.128 R40, desc[UR36][R40.64] ;  /* 0x0000002428287980 */ /* 0x000f62000c101d00 */
[----:B------:R-:W-:-:S02]  /*cbf0*/  LOP3.LUT R68, R69, 0x380, RZ, 0xc0, !PT ;  /* 0x0000038045447812 */ /* 0x000fc400078ec0ff */
[----:B------:R-:W-:Y:S01]  /*cc00*/  SHF.R.U64 R4, R4, 0x3, RZ ;  /* 0x0000000304047819 */ /* 0x000fe200000012ff */
[----:B------:R-:W5:Y:S01]  /*cc10*/  LD.E.128 R44, desc[UR36][R44.64] ;  /* 0x000000242c2c7980 */ /* 0x000f62000c101d00 */
[----:B------:R-:W-:Y:S02]  /*cc20*/  SHF.R.U64 R52, R52, 0x3, RZ ;  /* 0x0000000334347819 */ /* 0x000fe400000012ff */
[----:B------:R-:W-:Y:S01]  /*cc30*/  SHF.R.U64 R56, R56, 0x3, RZ ;  /* 0x0000000338387819 */ /* 0x000fe200000012ff */
[----:B------:R-:W5:Y:S01]  /*cc40*/  LD.E.128 R48, desc[UR36][R48.64] ;  /* 0x0000002430307980 */ /* 0x000f62000c101d00 */
[----:B------:R-:W-:Y:S02]  /*cc50*/  SHF.R.U64 R60, R60, 0x3, RZ ;  /* 0x000000033c3c7819 */ /* 0x000fe400000012ff */
[----:B------:R-:W-:Y:S02]  /*cc60*/  SHF.R.U64 R64, R64, 0x3, RZ ;  /* 0x0000000340407819 */ /* 0x000fe400000012ff */
[----:B------:R-:W-:-:S02]  /*cc70*/  SHF.R.U64 R68, R68, 0x3, RZ ;  /* 0x0000000344447819 */ /* 0x000fc400000012ff */
[----:B------:R-:W-:Y:S01]  /*cc80*/  LOP3.LUT R2, R7, R2, RZ, 0x3c, !PT ;  /* 0x0000000207027212 */ /* 0x000fe200078e3cff */
[----:B------:R-:W-:Y:S01]  /*cc90*/  UIMAD.WIDE.U32 UR10, UR19, UR12, UR10 ;  /* 0x0000000c130a72a5 */ /* 0x000fe2000f8e000a */
[----:B------:R-:W-:Y:S01]  /*cca0*/  LOP3.LUT R52, R52, R53, RZ, 0x3c, !PT ;  /* 0x0000003534347212 */ /* 0x000fe200078e3cff */
[--C-:B------:R-:W-:Y:S01]  /*ccb0*/  IMAD.X R53, RZ, RZ, R3.reuse, P0 ;  /* 0x000000ffff357224 */ /* 0x100fe200000e0603 */
[----:B------:R-:W-:Y:S02]  /*ccc0*/  LOP3.LUT R56, R56, R57, RZ, 0x3c, !PT ;  /* 0x0000003938387212 */ /* 0x000fe400078e3cff */
[----:B------:R-:W-:Y:S01]  /*ccd0*/  LOP3.LUT R60, R60, R61, RZ, 0x3c, !PT ;  /* 0x0000003d3c3c7212 */ /* 0x000fe200078e3cff */
[--C-:B------:R-:W-:Y:S01]  /*cce0*/  IMAD.X R61, RZ, RZ, R3.reuse, P5 ;  /* 0x000000ffff3d7224 */ /* 0x100fe200028e0603 */
[----:B------:R-:W-:Y:S01]  /*ccf0*/  LOP3.LUT R64, R64, R65, RZ, 0x3c, !PT ;  /* 0x0000004140407212 */ /* 0x000fe200078e3cff */
[--C-:B------:R-:W-:Y:S01]  /*cd00*/  IMAD.X R65, RZ, RZ, R3.reuse, P4 ;  /* 0x000000ffff417224 */ /* 0x100fe200020e0603 */
[----:B------:R-:W-:Y:S01]  /*cd10*/  LOP3.LUT R68, R68, R69, RZ, 0x3c, !PT ;  /* 0x0000004544447212 */ /* 0x000fe200078e3cff */
[----:B------:R-:W-:Y:S01]  /*cd20*/  IMAD.X R69, RZ, RZ, R3, P3 ;  /* 0x000000ffff457224 */ /* 0x000fe200018e0603 */
[----:B------:R-:W-:Y:S01]  /*cd30*/  LOP3.LUT R72, R4, R5, RZ, 0x3c, !PT ;  /* 0x0000000504487212 */ /* 0x000fe200078e3cff */
[----:B------:R-:W-:Y:S01]  /*cd40*/  UIMAD UR11, UR19, UR13, UR11 ;  /* 0x0000000d130b72a4 */ /* 0x000fe2000f8e020b */
[----:B------:R-:W-:Y:S01]  /*cd50*/  IADD3.X R57, RZ, R3, RZ, P6, !PT ;  /* 0x00000003ff397210 */ /* 0x000fe200037fe4ff */
[----:B------:R0:W5:Y:S01]  /*cd60*/  LD.E.128 R4, desc[UR36][R2.64] ;  /* 0x0000002402047980 */ /* 0x000162000c101d00 */
[----:B------:R-:W-:-:S02]  /*cd70*/  ULDC.64 UR12, c[0x0][0xaf0] ;  /* 0x0002bc00000c7ab9 */ /* 0x000fc40000000a00 */
[----:B------:R-:W-:Y:S01]  /*cd80*/  UIMAD UR4, UR4, UR12, URZ ;  /* 0x0000000c040472a4 */ /* 0x000fe2000f8e023f */
[----:B------:R-:W5:Y:S01]  /*cd90*/  LD.E.128 R52, desc[UR36][R52.64] ;  /* 0x0000002434347980 */ /* 0x000f62000c101d00 */
[----:B------:R-:W-:-:S03]  /*cda0*/  IMAD R78, R78, 0x80, R17 ;  /* 0x000000804e4e7824 */ /* 0x000fc600078e0211 */
[----:B------:R-:W5:Y:S01]  /*cdb0*/  LD.E.128 R56, desc[UR36][R56.64] ;  /* 0x0000002438387980 */ /* 0x000f62000c101d00 */
[----:B0-----:R-:W-:Y:S02]  /*cdc0*/  IMAD.U32 R3, RZ, RZ, UR18 ;  /* 0x00000012ff037e24 */ /* 0x001fe4000f8e00ff */
[----:B------:R-:W-:Y:S01]  /*cdd0*/  IMAD R2, R18, 0x20, R17 ;  /* 0x0000002012027824 */ /* 0x000fe200078e0211 */
[----:B------:R-:W5:Y:S03]  /*cde0*/  LD.E.128 R60, desc[UR36][R60.64] ;  /* 0x000000243c3c7980 */ /* 0x000f66000c101d00 */
[----:B------:R-:W-:Y:S01]  /*cdf0*/  IMAD R20, R3, 0x80, R2 ;  /* 0x0000008003147824 */ /* 0x000fe200078e0202 */
[----:B------:R-:W-:Y:S01]  /*ce00*/  UIMAD UR4, UR9, UR13, UR4 ;  /* 0x0000000d090472a4 */ /* 0x000fe2000f8e0204 */
[----:B------:R-:W5:Y:S02]  /*ce10*/  LD.E.128 R64, desc[UR36][R64.64] ;  /* 0x0000002440407980 */ /* 0x000f64000c101d00 */
[----:B------:R-:W-:Y:S01]  /*ce20*/  @P1 IMAD.HI.U32 R2, R20, UR14, RZ ;  /* 0x0000000e14021c27 */ /* 0x000fe2000f8e00ff */
[----:B------:R-:W-:Y:S01]  /*ce30*/  UIMAD.WIDE.U32 UR10, UR9, UR12, UR10 ;  /* 0x0000000c090a72a5 */ /* 0x000fe2000f8e000a */
[----:B------:R-:W5:Y:S02]  /*ce40*/  LD.E.128 R68, desc[UR36][R68.64] ;  /* 0x0000002444447980 */ /* 0x000f64000c101d00 */
[----:B------:R-:W-:Y:S01]  /*ce50*/  @UP1 ULDC UR9, c[0x0][0xbf0] ;  /* 0x0002fc0000091ab9 */ /* 0x000fe20000000800 */
[----:B------:R-:W-:Y:S01]  /*ce60*/  IMAD.MOV.U32 R19, RZ, RZ, R20 ;  /* 0x000000ffff137224 */ /* 0x000fe200078e0014 */
[----:B------:R-:W-:Y:S01]  /*ce70*/  @P1 SHF.R.U32.HI R19, RZ, UR9, R2 ;  /* 0x00000009ff131c19 */ /* 0x000fe20008011602 */
[----:B------:R-:W-:Y:S01]  /*ce80*/  UIADD3 UR4, UR11, UR4, URZ ;  /* 0x000000040b047290 */ /* 0x000fe2000fffe03f */
[----:B------:R-:W-:Y:S01]  /*ce90*/  IMAD.U32 R2, RZ, RZ, UR10 ;  /* 0x0000000aff027e24 */ /* 0x000fe2000f8e00ff */
[----:B------:R-:W5:Y:S01]  /*cea0*/  LD.E.128 R72, desc[UR36][R72.64] ;  /* 0x0000002448487980 */ /* 0x000f62000c101d00 */
[--C-:B------:R-:W-:Y:S01]  /*ceb0*/  SHF.R.S32.HI R18, RZ, 0x1f, R19.reuse ;  /* 0x0000001fff127819 */ /* 0x100fe20000011413 */
[----:B------:R-:W-:-:S02]  /*cec0*/  IMAD.MOV R21, RZ, RZ, -R19 ;  /* 0x000000ffff157224 */ /* 0x000fc400078e0a13 */
[----:B------:R-:W-:Y:S01]  /*ced0*/  IMAD.U32 R3, RZ, RZ, UR11 ;  /* 0x0000000bff037e24 */ /* 0x000fe2000f8e00ff */
[----:B------:R-:W-:Y:S01]  /*cee0*/  ULDC.64 UR10, c[0x0][0xae0] ;  /* 0x0002b800000a7ab9 */ /* 0x000fe20000000a00 */
[----:B------:R-:W-:Y:S01]  /*cef0*/  IMAD.U32 R3, RZ, RZ, UR4 ;  /* 0x00000004ff037e24 */ /* 0x000fe2000f8e00ff */
[----:B------:R-:W-:Y:S01]  /*cf00*/  @!PT LDS RZ, [RZ] ;  /* 0x00000000fffff984 */ /* 0x000fe20000000800 */
[----:B------:R-:W-:Y:S01]  /*cf10*/  @!PT LDS RZ, [RZ] ;  /* 0x00000000fffff984 */ /* 0x000fe20000000800 */
[----:B------:R-:W-:Y:S01]  /*cf20*/  @!PT LDS RZ, [RZ] ;  /* 0x00000000fffff984 */ /* 0x000fe20000000800 */
[----:B------:R-:W-:Y:S01]  /*cf30*/  @!PT LDS RZ, [RZ] ;  /* 0x00000000fffff984 */ /* 0x000fe20000000800 */
[----:B------:R0:W-:Y:S06]  /*cf40*/  MEMBAR.ALL.CTA ;  /* 0x0000000000007992 */ /* 0x0001ec0000008000 */
[----:B0-----:R-:W0:Y:S01]  /*cf50*/  FENCE.VIEW.ASYNC.S ;  /* 0x00000000000073c6 */ /* 0x001e220000000000 */
[----:B------:R-:W-:-:S02]  /*cf60*/  IMAD R18, R18, UR10, RZ ;  /* 0x0000000a12127c24 */ /* 0x000fc4000f8e02ff */
[----:B------:R-:W-:Y:S02]  /*cf70*/  IMAD R21, R21, UR20, R20 ;  /* 0x0000001415157c24 */ /* 0x000fe4000f8e0214 */
        /* <DEDUP_REMOVED lines=8> */
[----:B------:R-:W-:-:S03]  /*d000*/  ULDC.64 UR10, c[0x0][0xa80] ;  /* 0x0002a000000a7ab9 */ /* 0x000fc60000000a00 */
[----:B------:R-:W-:Y:S01]  /*d010*/  IMAD.IADD R3, R3, 0x1, R17 ;  /* 0x0000000103037824 */ /* 0x000fe200078e0211 */
[----:B------:R-:W-:Y:S01]  /*d020*/  LEA R17, P2, R2, UR10, 0x1 ;  /* 0x0000000a02117c11 */ /* 0x000fe2000f8408ff */
[----:B------:R-:W-:-:S03]  /*d030*/  UIADD3 UR8, UR8, 0x38820, URZ ;  /* 0x0003882008087890 */ /* 0x000fc6000fffe03f */
[----:B------:R-:W-:Y:S02]  /*d040*/  LEA.HI.X R22, R2, UR11, R3, 0x1, P2 ;  /* 0x0000000b02167c11 */ /* 0x000fe400090f0c03 */
[C---:B------:R-:W-:Y:S01]  /*d050*/  ISETP.GE.AND P2, PT, R78.reuse, UR17, PT ;  /* 0x000000114e007c0c */ /* 0x040fe2000bf46270 */
[----:B------:R-:W-:Y:S01]  /*d060*/  UPRMT UR8, URZ, 0x654, UR8 ;  /* 0x000006543f087896 */ /* 0x000fe20008000008 */
[C---:B------:R-:W-:Y:S02]  /*d070*/  VIADD R18, R78.reuse, 0x20 ;  /* 0x000000204e127836 */ /* 0x040fe40000000000 */
[----:B------:R-:W-:Y:S02]  /*d080*/  VIADD R19, R78, 0x40 ;  /* 0x000000404e137836 */ /* 0x000fe40000000000 */
[C---:B------:R-:W-:Y:S02]  /*d090*/  VIADD R82, R0.reuse, 0x80 ;  /* 0x0000008000527836 */ /* 0x040fe40000000000 */
[----:B------:R-:W-:-:S02]  /*d0a0*/  VIADD R84, R0, 0xc0 ;  /* 0x000000c000547836 */ /* 0x000fc40000000000 */
[----:B------:R-:W-:Y:S01]  /*d0b0*/  VIADD R80, R0, 0x40 ;  /* 0x0000004000507836 */ /* 0x000fe20000000000 */
[----:B0-----:R-:W-:Y:S01]  /*d0c0*/  SYNCS.ARRIVE.TRANS64.RED.A1T0 RZ, [UR8], RZ ;  /* 0x000000ffffff79a7 */ /* 0x001fe20008100408 */
[----:B------:R0:W1:Y:S01]  /*d0d0*/  SHFL.IDX PT, R79, R17, RZ, 0x181f ;  /* 0x00181fff114f7589 */ /* 0x00006200000e0000 */
[----:B------:R-:W-:Y:S03]  /*d0e0*/  BSSY B1, `(.L_x_209) ;  /* 0x000001a000017945 */ /* 0x000fe60003800000 */
[----:B------:R0:W2:Y:S01]  /*d0f0*/  SHFL.IDX PT, R77, R22, RZ, 0x181f ;  /* 0x00181fff164d7589 */ /* 0x0000a200000e0000 */
[----:B------:R-:W-:Y:S02]  /*d100*/  ISETP.GE.AND P1, PT, R18, UR17, PT ;  /* 0x0000001112007c0c */ /* 0x000fe4000bf26270 */
[----:B------:R-:W-:Y:S02]  /*d110*/  ISETP.GE.AND P0, PT, R19, UR17, PT ;  /* 0x0000001113007c0c */ /* 0x000fe4000bf06270 */
[----:B------:R-:W-:-:S02]  /*d120*/  SHF.R.S32.HI R86, RZ, 0x1f, R0 ;  /* 0x0000001fff567819 */ /* 0x000fc40000011400 */
[----:B------:R-:W-:Y:S02]  /*d130*/  SHF.R.S32.HI R81, RZ, 0x1f, R82 ;  /* 0x0000001fff517819 */ /* 0x000fe40000011452 */
[----:B------:R-:W-:Y:S02]  /*d140*/  SHF.R.S32.HI R83, RZ, 0x1f, R84 ;  /* 0x0000001fff537819 */ /* 0x000fe40000011454 */
[----:B------:R-:W-:Y:S01]  /*d150*/  SHF.R.S32.HI R85, RZ, 0x1f, R80 ;  /* 0x0000001fff557819 */ /* 0x000fe20000011450 */
[----:B0-----:R-:W-:Y:S06]  /*d160*/  @P2 BRA `(.L_x_210) ;  /* 0x0000000000442947 */ /* 0x001fec0003800000 */
[----:B------:R-:W-:Y:S02]  /*d170*/  ULDC UR4, c[0x0][0xac8] ;  /* 0x0002b20000047ab9 */ /* 0x000fe40000000800 */
[----:B------:R-:W-:Y:S02]  /*d180*/  ISETP.GE.AND P5, PT, R0, UR4, PT ;  /* 0x0000000400007c0c */ /* 0x000fe4000bfa6270 */
[----:B------:R-:W-:Y:S02]  /*d190*/  ISETP.GE.AND P4, PT, R80, UR4, PT ;  /* 0x0000000450007c0c */ /* 0x000fe4000bf86270 */
[----:B------:R-:W-:Y:S02]  /*d1a0*/  ISETP.GE.AND P3, PT, R82, UR4, PT ;  /* 0x0000000452007c0c */ /* 0x000fe4000bf66270 */
[----:B------:R-:W-:-:S07]  /*d1b0*/  ISETP.GE.AND P2, PT, R84, UR4, PT ;  /* 0x0000000454007c0c */ /* 0x000fce000bf46270 */
[----:B-1----:R-:W-:-:S04]  /*d1c0*/  @!P5 LEA R2, P6, R0, R79, 0x1 ;  /* 0x0000004f0002d211 */ /* 0x002fc800078c08ff */
[----:B--2---:R-:W-:Y:S02]  /*d1d0*/  @!P5 LEA.HI.X R3, R0, R77, R86, 0x1, P6 ;  /* 0x0000004d0003d211 */ /* 0x004fe400030f0c56 */
[----:B------:R-:W-:-:S03]  /*d1e0*/  @!P4 LEA R18, P6, R80, R79, 0x1 ;  /* 0x0000004f5012c211 */ /* 0x000fc600078c08ff */
[----:B-----5:R0:W-:Y:S01]  /*d1f0*/  @!P5 ST.E.128 desc[UR36][R2.64], R4 ;  /* 0x000000040200d985 */ /* 0x0201e2000c101d24 */
[----:B------:R-:W-:Y:S02]  /*d200*/  @!P4 LEA.HI.X R19, R80, R77, R85, 0x1, P6 ;  /* 0x0000004d5013c211 */ /* 0x000fe400030f0c55 */
[----:B------:R-:W-:-:S03]  /*d210*/  @!P3 LEA R20, P6, R82, R79, 0x1 ;  /* 0x0000004f5214b211 */ /* 0x000fc600078c08ff */
[----:B------:R0:W-:Y:S01]  /*d220*/  @!P4 ST.E.128 desc[UR36][R18.64], R28 ;  /* 0x0000001c1200c985 */ /* 0x0001e2000c101d24 */
[----:B------:R-:W-:Y:S02]  /*d230*/  @!P3 LEA.HI.X R21, R82, R77, R81, 0x1, P6 ;  /* 0x0000004d5215b211 */ /* 0x000fe400030f0c51 */
[----:B------:R-:W-:-:S03]  /*d240*/  @!P2 LEA R76, P6, R84, R79, 0x1 ;  /* 0x0000004f544ca211 */ /* 0x000fc600078c08ff */
[----:B------:R0:W-:Y:S01]  /*d250*/  @!P3 ST.E.128 desc[UR36][R20.64], R44 ;  /* 0x0000002c1400b985 */ /* 0x0001e2000c101d24 */
[----:B------:R-:W-:-:S05]  /*d260*/  @!P2 LEA.HI.X R77, R84, R77, R83, 0x1, P6 ;  /* 0x0000004d544da211 */ /* 0x000fca00030f0c53 */
[----:B------:R0:W-:Y:S04]  /*d270*/  @!P2 ST.E.128 desc[UR36][R76.64], R60 ;  /* 0x0000003c4c00a985 */ /* 0x0001e8000c101d24 */
.L_x_210:
[----:B------:R-:W-:Y:S05]  /*d280*/  BSYNC B1 ;  /* 0x0000000000017941 */ /* 0x000fea0003800000 */
.L_x_209:
[----:B0-----:R0:W3:Y:S01]  /*d290*/  SHFL.IDX PT, R19, R22, 0x1, 0x181f ;  /* 0x00381f0016137f89 */ /* 0x0010e200000e0000 */
[----:B------:R-:W-:Y:S03]  /*d2a0*/  BSSY B1, `(.L_x_211) ;  /* 0x0000014000017945 */ /* 0x000fe60003800000 */
[----:B-----5:R0:W4:Y:S01]  /*d2b0*/  SHFL.IDX PT, R7, R17, 0x1, 0x181f ;  /* 0x00381f0011077f89 */ /* 0x02012200000e0000 */
[----:B------:R-:W-:Y:S05]  /*d2c0*/  @P1 BRA `(.L_x_212) ;  /* 0x0000000000441947 */ /* 0x000fea0003800000 */
[----:B------:R-:W-:Y:S02]  /*d2d0*/  ULDC UR4, c[0x0][0xac8] ;  /* 0x0002b20000047ab9 */ /* 0x000fe40000000800 */
[----:B------:R-:W-:Y:S02]  /*d2e0*/  ISETP.GE.AND P4, PT, R0, UR4, PT ;  /* 0x0000000400007c0c */ /* 0x000fe4000bf86270 */
[----:B------:R-:W-:Y:S02]  /*d2f0*/  ISETP.GE.AND P3, PT, R80, UR4, PT ;  /* 0x0000000450007c0c */ /* 0x000fe4000bf66270 */
[----:B------:R-:W-:Y:S02]  /*d300*/  ISETP.GE.AND P2, PT, R82, UR4, PT ;  /* 0x0000000452007c0c */ /* 0x000fe4000bf46270 */
[----:B------:R-:W-:-:S07]  /*d310*/  ISETP.GE.AND P1, PT, R84, UR4, PT ;  /* 0x0000000454007c0c */ /* 0x000fce000bf26270 */
[-C--:B----4-:R-:W-:Y:S02]  /*d320*/  @!P4 LEA R2, P6, R0, R7.reuse, 0x1 ;  /* 0x000000070002c211 */ /* 0x090fe400078c08ff */
[----:B------:R-:W-:Y:S02]  /*d330*/  @!P3 LEA R4, P5, R80, R7, 0x1 ;  /* 0x000000075004b211 */ /* 0x000fe400078a08ff */
[----:B---3--:R-:W-:Y:S02]  /*d340*/  @!P4 LEA.HI.X R3, R0, R19, R86, 0x1, P6 ;  /* 0x000000130003c211 */ /* 0x008fe400030f0c56 */
[----:B------:R-:W-:Y:S02]  /*d350*/  @!P2 LEA R6, P6, R82, R7, 0x1 ;  /* 0x000000075206a211 */ /* 0x000fe400078c08ff */
[----:B------:R-:W-:Y:S01]  /*d360*/  @!P3 LEA.HI.X R5, R80, R19, R85, 0x1, P5 ;  /* 0x000000135005b211 */ /* 0x000fe200028f0c55 */
[----:B------:R3:W-:Y:S01]  /*d370*/  @!P4 ST.E.128 desc[UR36][R2.64], R8 ;  /* 0x000000080200c985 */ /* 0x0007e2000c101d24 */
[----:B------:R-:W-:-:S02]  /*d380*/  @!P1 LEA R18, P5, R84, R7, 0x1 ;  /* 0x0000000754129211 */ /* 0x000fc400078a08ff */
[-C--:B------:R-:W-:Y:S01]  /*d390*/  @!P2 LEA.HI.X R7, R82, R19.reuse, R81, 0x1, P6 ;  /* 0x000000135207a211 */ /* 0x080fe200030f0c51 */
[----:B------:R3:W-:Y:S01]  /*d3a0*/  @!P3 ST.E.128 desc[UR36][R4.64], R32 ;  /* 0x000000200400b985 */ /* 0x0007e2000c101d24 */
[----:B------:R-:W-:-:S03]  /*d3b0*/  @!P1 LEA.HI.X R19, R84, R19, R83, 0x1, P5 ;  /* 0x0000001354139211 */ /* 0x000fc600028f0c53 */
[----:B------:R3:W-:Y:S04]  /*d3c0*/  @!P2 ST.E.128 desc[UR36][R6.64], R48 ;  /* 0x000000300600a985 */ /* 0x0007e8000c101d24 */
[----:B------:R3:W-:Y:S02]  /*d3d0*/  @!P1 ST.E.128 desc[UR36][R18.64], R64 ;  /* 0x0000004012009985 */ /* 0x0007e4000c101d24 */
.L_x_212:
[----:B------:R-:W-:Y:S05]  /*d3e0*/  BSYNC B1 ;  /* 0x0000000000017941 */ /* 0x000fea0003800000 */
.L_x_211:
[----:B---3--:R3:W0:Y:S01]  /*d3f0*/  SHFL.IDX PT, R9, R22, 0x2, 0x181f ;  /* 0x00581f0016097f89 */ /* 0x00862200000e0000 */
[----:B------:R-:W-:Y:S03]  /*d400*/  BSSY B1, `(.L_x_213) ;  /* 0x0000014000017945 */ /* 0x000fe60003800000 */
[----:B------:R3:W0:Y:S01]  /*d410*/  SHFL.IDX PT, R5, R17, 0x2, 0x181f ;  /* 0x00581f0011057f89 */ /* 0x00062200000e0000 */
[----:B------:R-:W-:Y:S05]  /*d420*/  @P0 BRA `(.L_x_214) ;  /* 0x0000000000440947 */ /* 0x000fea0003800000 */
[----:B------:R-:W-:Y:S02]  /*d430*/  ULDC UR4, c[0x0][0xac8] ;  /* 0x0002b20000047ab9 */ /* 0x000fe40000000800 */
[----:B------:R-:W-:Y:S02]  /*d440*/  ISETP.GE.AND P3, PT, R0, UR4, PT ;  /* 0x0000000400007c0c */ /* 0x000fe4000bf66270 */
[----:B------:R-:W-:Y:S02]  /*d450*/  ISETP.GE.AND P2, PT, R80, UR4, PT ;  /* 0x0000000450007c0c */ /* 0x000fe4000bf46270 */
[----:B------:R-:W-:Y:S02]  /*d460*/  ISETP.GE.AND P1, PT, R82, UR4, PT ;  /* 0x0000000452007c0c */ /* 0x000fe4000bf26270 */
[----:B------:R-:W-:-:S07]  /*d470*/  ISETP.GE.AND P0, PT, R84, UR4, PT ;  /* 0x0000000454007c0c */ /* 0x000fce000bf06270 */
[-C--:B0-----:R-:W-:Y:S02]  /*d480*/  @!P3 LEA R2, P6, R0, R5.reuse, 0x1 ;  /* 0x000000050002b211 */ /* 0x081fe400078c08ff */
[-C--:B------:R-:W-:Y:S02]  /*d490*/  @!P2 LEA R4, P5, R80, R5.reuse, 0x1 ;  /* 0x000000055004a211 */ /* 0x080fe400078a08ff */
[----:B------:R-:W-:Y:S02]  /*d4a0*/  @!P1 LEA R6, P4, R82, R5, 0x1 ;  /* 0x0000000552069211 */ /* 0x000fe400078808ff */
[----:B------:R-:W-:Y:S02]  /*d4b0*/  @!P3 LEA.HI.X R3, R0, R9, R86, 0x1, P6 ;  /* 0x000000090003b211 */ /* 0x000fe400030f0c56 */
[----:B------:R-:W-:Y:S02]  /*d4c0*/  @!P0 LEA R8, P6, R84, R5, 0x1 ;  /* 0x0000000554088211 */ /* 0x000fe400078c08ff */
[-C--:B------:R-:W-:Y:S01]  /*d4d0*/  @!P2 LEA.HI.X R5, R80, R9.reuse, R85, 0x1, P5 ;  /* 0x000000095005a211 */ /* 0x080fe200028f0c55 */
[----:B------:R0:W-:Y:S01]  /*d4e0*/  @!P3 ST.E.128 desc[UR36][R2.64], R12 ;  /* 0x0000000c0200b985 */ /* 0x0001e2000c101d24 */
[----:B----4-:R-:W-:-:S02]  /*d4f0*/  @!P1 LEA.HI.X R7, R82, R9, R81, 0x1, P4 ;  /* 0x0000000952079211 */ /* 0x010fc400020f0c51 */
[----:B------:R-:W-:Y:S01]  /*d500*/  @!P0 LEA.HI.X R9, R84, R9, R83, 0x1, P6 ;  /* 0x0000000954098211 */ /* 0x000fe200030f0c53 */
[----:B------:R0:W-:Y:S04]  /*d510*/  @!P2 ST.E.128 desc[UR36][R4.64], R36 ;  /* 0x000000240400a985 */ /* 0x0001e8000c101d24 */
[----:B------:R0:W-:Y:S04]  /*d520*/  @!P1 ST.E.128 desc[UR36][R6.64], R52 ;  /* 0x0000003406009985 */ /* 0x0001e8000c101d24 */
[----:B------:R0:W-:Y:S02]  /*d530*/  @!P0 ST.E.128 desc[UR36][R8.64], R68 ;  /* 0x0000004408008985 */ /* 0x0001e4000c101d24 */
.L_x_214:
[----:B------:R-:W-:Y:S05]  /*d540*/  BSYNC B1 ;  /* 0x0000000000017941 */ /* 0x000fea0003800000 */
.L_x_213:
[----:B0-----:R-:W-:Y:S01]  /*d550*/  VIADD R2, R78, 0x60 ;  /* 0x000000604e027836 */ /* 0x001fe20000000000 */
[----:B------:R0:W0:Y:S04]  /*d560*/  SHFL.IDX PT, R9, R22, 0x3, 0x181f ;  /* 0x00781f0016097f89 */ /* 0x00002800000e0000 */
[----:B------:R-:W-:Y:S01]  /*d570*/  ISETP.GE.AND P0, PT, R2, UR17, PT ;  /* 0x0000001102007c0c */ /* 0x000fe2000bf06270 */
[----:B---3--:R-:W3:-:S12]  /*d580*/  SHFL.IDX PT, R17, R17, 0x3, 0x181f ;  /* 0x00781f0011117f89 */ /* 0x008ed800000e0000 */
[----:B------:R-:W-:Y:S05]  /*d590*/  @P0 BRA `(.L_x_215) ;  /* 0x0000002800740947 */ /* 0x000fea0003800000 */
[----:B------:R-:W-:Y:S02]  /*d5a0*/  ULDC UR4, c[0x0][0xac8] ;  /* 0x0002b20000047ab9 */ /* 0x000fe40000000800 */
[----:B------:R-:W-:Y:S02]  /*d5b0*/  ISETP.GE.AND P3, PT, R0, UR4, PT ;  /* 0x0000000400007c0c */ /* 0x000fe4000bf66270 */
[----:B------:R-:W-:Y:S02]  /*d5c0*/  ISETP.GE.AND P4, PT, R80, UR4, PT ;  /* 0x0000000450007c0c */ /* 0x000fe4000bf86270 */
[----:B------:R-:W-:-:S09]  /*d5d0*/  ISETP.GE.AND P5, PT, R82, UR4, PT ;  /* 0x0000000452007c0c */ /* 0x000fd2000bfa6270 */
[-C--:B---3--:R-:W-:Y:S02]  /*d5e0*/  @!P3 LEA R2, P0, R0, R17.reuse, 0x1 ;  /* 0x000000110002b211 */ /* 0x088fe400078008ff */
[-C--:B------:R-:W-:Y:S02]  /*d5f0*/  @!P4 LEA R4, P1, R80, R17.reuse, 0x1 ;  /* 0x000000115004c211 */ /* 0x080fe400078208ff */
[----:B------:R-:W-:Y:S02]  /*d600*/  @!P5 LEA R6, P2, R82, R17, 0x1 ;  /* 0x000000115206d211 */ /* 0x000fe400078408ff */
[-C--:B0-----:R-:W-:Y:S02]  /*d610*/  @!P3 LEA.HI.X R3, R0, R9.reuse, R86, 0x1, P0 ;  /* 0x000000090003b211 */ /* 0x081fe400000f0c56 */
[-C--:B------:R-:W-:Y:S02]  /*d620*/  @!P4 LEA.HI.X R5, R80, R9.reuse, R85, 0x1, P1 ;  /* 0x000000095005c211 */ /* 0x080fe400008f0c55 */
[----:B----4-:R-:W-:Y:S01]  /*d630*/  @!P5 LEA.HI.X R7, R82, R9, R81, 0x1, P2 ;  /* 0x000000095207d211 */ /* 0x010fe200010f0c51 */
[----:B------:R0:W-:Y:S01]  /*d640*/  @!P3 ST.E.128 desc[UR36][R2.64], R24 ;  /* 0x000000180200b985 */ /* 0x0001e2000c101d24 */
[----:B------:R-:W-:-:S03]  /*d650*/  ISETP.GE.AND P0, PT, R84, UR4, PT ;  /* 0x0000000454007c0c */ /* 0x000fc6000bf06270 */
[----:B------:R0:W-:Y:S04]  /*d660*/  @!P4 ST.E.128 desc[UR36][R4.64], R40 ;  /* 0x000000280400c985 */ /* 0x0001e8000c101d24 */
[----:B------:R0:W-:Y:S06]  /*d670*/  @!P5 ST.E.128 desc[UR36][R6.64], R56 ;  /* 0x000000380600d985 */ /* 0x0001ec000c101d24 */
[----:B------:R-:W-:Y:S05]  /*d680*/  @P0 BRA `(.L_x_215) ;  /* 0x0000002800380947 */ /* 0x000fea0003800000 */
[----:B0-----:R-:W-:-:S04]  /*d690*/  LEA R2, P0, R84, R17, 0x1 ;  /* 0x0000001154027211 */ /* 0x001fc800078008ff */
[----:B------:R-:W-:-:S05]  /*d6a0*/  LEA.HI.X R3, R84, R9, R83, 0x1, P0 ;  /* 0x0000000954037211 */ /* 0x000fca00000f0c53 */
[----:B------:R0:W-:Y:S01]  /*d6b0*/  ST.E.128 desc[UR36][R2.64], R72 ;  /* 0x0000004802007985 */ /* 0x0001e2000c101d24 */
[----:B------:R-:W-:Y:S05]  /*d6c0*/  BRA `(.L_x_215) ;  /* 0x0000002800287947 */ /* 0x000fea0003800000 */
.L_x_208:
[----:B------:R-:W-:Y:S01]  /*d6d0*/  ULDC.64 UR14, c[0x0][0xb08] ;  /* 0x0002c200000e7ab9 */ /* 0x000fe20000000a00 */
[----:B------:R-:W-:Y:S01]  /*d6e0*/  R2UR UR18, R216 ;  /* 0x00000000d81272ca */ /* 0x000fe200000e0000 */
[----:B------:R-:W-:Y:S01]  /*d6f0*/  UIMAD UR12, UR16, UR14, URZ ;  /* 0x0000000e100c72a4 */ /* 0x000fe2000f8e023f */
[----:B------:R-:W-:Y:S01]  /*d700*/  R2UR UR17, R215 ;  /* 0x00000000d71172ca */ /* 0x000fe200000e0000 */
[----:B------:R-:W-:Y:S01]  /*d710*/  UIMAD.WIDE.U32 UR10, UR4, UR14, URZ ;  /* 0x0000000e040a72a5 */ /* 0x000fe2000f8e003f */
[----:B0-----:R-:W-:Y:S01]  /*d720*/  IMAD.MOV.U32 R5, RZ, RZ, R8 ;  /* 0x000000ffff057224 */ /* 0x001fe200078e0008 */
[----:B------:R-:W-:Y:S01]  /*d730*/  UIMAD UR12, UR4, UR15, UR12 ;  /* 0x0000000f040c72a4 */ /* 0x000fe2000f8e020c */
[C---:B------:R-:W-:Y:S01]  /*d740*/  VIADD R160, R23.reuse, 0x70 ;  /* 0x0000007017a07836 */ /* 0x040fe20000000000 */
[----:B------:R-:W-:Y:S01]  /*d750*/  USHF.R.S32.HI UR4, URZ, 0x1f, UR9 ;  /* 0x0000001f3f047899 */ /* 0x000fe20008011409 */
[C---:B------:R-:W-:Y:S01]  /*d760*/  VIADD R162, R23.reuse, 0x68 ;  /* 0x0000006817a27836 */ /* 0x040fe20000000000 */
[----:B------:R-:W-:Y:S01]  /*d770*/  UIADD3 UR11, UR11, UR12, URZ ;  /* 0x0000000c0b0b7290 */ /* 0x000fe2000fffe03f */
[C---:B------:R-:W-:Y:S01]  /*d780*/  VIADD R164, R23.reuse, 0x60 ;  /* 0x0000006017a47836 */ /* 0x040fe20000000000 */
[----:B------:R-:W-:Y:S01]  /*d790*/  ULDC.64 UR14, c[0x0][0xb40] ;  /* 0x0002d000000e7ab9 */ /* 0x000fe20000000a00 */
[----:B------:R-:W-:Y:S01]  /*d7a0*/  ULDC.64 UR12, c[0x0][0xb38] ;  /* 0x0002ce00000c7ab9 */ /* 0x000fe20000000a00 */
[----:B------:R-:W-:Y:S01]  /*d7b0*/  UIMAD UR4, UR4, UR14, URZ ;  /* 0x0000000e040472a4 */ /* 0x000fe2000f8e023f */
[C---:B------:R-:W-:Y:S01]  /*d7c0*/  VIADD R166, R23.reuse, 0x58 ;  /* 0x0000005817a67836 */ /* 0x040fe20000000000 */
[----:B------:R-:W-:Y:S01]  /*d7d0*/  UIMAD.WIDE.U32 UR10, UR18, UR12, UR10 ;  /* 0x0000000c120a72a5 */ /* 0x000fe2000f8e000a */
[C---:B------:R-:W-:Y:S01]  /*d7e0*/  VIADD R168, R23.reuse, 0x50 ;  /* 0x0000005017a87836 */ /* 0x040fe20000000000 */
[----:B------:R-:W-:Y:S01]  /*d7f0*/  UIMAD UR4, UR9, UR15, UR4 ;  /* 0x0000000f090472a4 */ /* 0x000fe2000f8e0204 */
[C---:B------:R-:W-:Y:S01]  /*d800*/  VIADD R170, R23.reuse, 0x48 ;  /* 0x0000004817aa7836 */ /* 0x040fe20000000000 */
[----:B------:R-:W-:Y:S01]  /*d810*/  UIMAD UR11, UR18, UR13, UR11 ;  /* 0x0000000d120b72a4 */ /* 0x000fe2000f8e020b */
[C---:B------:R-:W-:Y:S01]  /*d820*/  VIADD R172, R23.reuse, 0x40 ;  /* 0x0000004017ac7836 */ /* 0x040fe20000000000 */
[----:B------:R-:W-:Y:S01]  /*d830*/  UIADD3 UR8, UR8, 0x38820, URZ ;  /* 0x0003882008087890 */ /* 0x000fe2000fffe03f */
[C---:B------:R-:W-:Y:S01]  /*d840*/  VIADD R176, R23.reuse, 0x30 ;  /* 0x0000003017b07836 */ /* 0x040fe20000000000 */
[----:B------:R-:W-:Y:S01]  /*d850*/  UIMAD.WIDE.U32 UR10, UR9, UR14, UR10 ;  /* 0x0000000e090a72a5 */ /* 0x000fe2000f8e000a */
[C---:B------:R-:W-:Y:S01]  /*d860*/  VIADD R178, R23.reuse, 0x28 ;  /* 0x0000002817b27836 */ /* 0x040fe20000000000 */
[----:B------:R-:W-:Y:S01]  /*d870*/  ULDC.64 UR12, c[0x0][0xb48] ;  /* 0x0002d200000c7ab9 */ /* 0x000fe20000000a00 */
[----:B------:R-:W-:Y:S01]  /*d880*/  @UP1 ULDC UR9, c[0x0][0xbec] ;  /* 0x0002fb0000091ab9 */ /* 0x000fe20000000800 */
[----:B------:R-:W-:Y:S01]  /*d890*/  UIADD3 UR11, UR11, UR4, URZ ;  /* 0x000000040b0b7290 */ /* 0x000fe2000fffe03f */
[----:B------:R-:W-:Y:S01]  /*d8a0*/  @P1 IMAD.HI.U32 R0, R8, UR9, RZ ;  /* 0x0000000908001c27 */ /* 0x000fe2000f8e00ff */
[----:B------:R-:W-:Y:S01]  /*d8b0*/  UPRMT UR8, URZ, 0x654, UR8 ;  /* 0x000006543f087896 */ /* 0x000fe20008000008 */
[C---:B------:R-:W-:Y:S01]  /*d8c0*/  IADD3 R174, R23.reuse, 0x38, RZ ;  /* 0x0000003817ae7810 */ /* 0x040fe20007ffe0ff */
[----:B------:R-:W-:Y:S01]  /*d8d0*/  @UP1 ULDC UR4, c[0x0][0xbf0] ;  /* 0x0002fc0000041ab9 */ /* 0x000fe20000000800 */
[----:B------:R-:W-:Y:S01]  /*d8e0*/  UIMAD.WIDE.U32 UR10, UR17, UR12, UR10 ;  /* 0x0000000c110a72a5 */ /* 0x000fe2000f8e000a */
[----:B------:R-:W-:Y:S01]  /*d8f0*/  @P1 SHF.R.U32.HI R5, RZ, UR4, R0 ;  /* 0x00000004ff051c19 */ /* 0x000fe20008011600 */
[----:B------:R-:W-:Y:S01]  /*d900*/  VIADD R180, R23, 0x20 ;  /* 0x0000002017b47836 */ /* 0x000fe20000000000 */
[----:B------:R-:W-:Y:S01]  /*d910*/  BSSY B1, `(.L_x_216) ;  /* 0x00000ce000017945 */ /* 0x000fe20003800000 */
[----:B------:R-:W-:Y:S01]  /*d920*/  UIMAD UR4, UR17, UR13, UR11 ;  /* 0x0000000d110472a4 */ /* 0x000fe2000f8e020b */
[--C-:B------:R-:W-:Y:S01]  /*d930*/  SHF.R.S32.HI R0, RZ, 0x1f, R5.reuse ;  /* 0x0000001fff007819 */ /* 0x100fe20000011405 */
[----:B------:R-:W-:Y:S01]  /*d940*/  IMAD.MOV R7, RZ, RZ, -R5 ;  /* 0x000000ffff077224 */ /* 0x000fe200078e0a05 */
[----:B------:R-:W-:Y:S01]  /*d950*/  ULDC.64 UR12, c[0x0][0xb30] ;  /* 0x0002cc00000c7ab9 */ /* 0x000fe20000000a00 */
[----:B------:R-:W-:Y:S01]  /*d960*/  IMAD.U32 R3, RZ, RZ, UR11 ;  /* 0x0000000bff037e24 */ /* 0x000fe2000f8e00ff */
[----:B------:R-:W-:Y:S01]  /*d970*/  SYNCS.ARRIVE.TRANS64.RED.A1T0 RZ, [UR8], RZ ;  /* 0x000000ffffff79a7 */ /* 0x000fe20008100408 */
[----:B------:R-:W-:Y:S01]  /*d980*/  IMAD R7, R7, UR20, R8 ;  /* 0x0000001407077c24 */ /* 0x000fe2000f8e0208 */
[----:B------:R-:W-:Y:S01]  /*d990*/  SHF.R.S32.HI R18, RZ, 0x1f, R217 ;  /* 0x0000001fff127819 */ /* 0x000fe200000114d9 */
[----:B------:R-:W-:Y:S01]  /*d9a0*/  IMAD R0, R0, UR12, RZ ;  /* 0x0000000c00007c24 */ /* 0x000fe2000f8e02ff */
[----:B------:R-:W-:Y:S01]  /*d9b0*/  SHF.R.S32.HI R20, RZ, 0x1f, R218 ;  /* 0x0000001fff147819 */ /* 0x000fe200000114da */
[----:B------:R-:W-:Y:S01]  /*d9c0*/  IMAD.U32 R2, RZ, RZ, UR10 ;  /* 0x0000000aff027e24 */ /* 0x000fe2000f8e00ff */
[----:B------:R-:W-:Y:S01]  /*d9d0*/  ULDC.64 UR10, c[0x0][0xb28] ;  /* 0x0002ca00000a7ab9 */ /* 0x000fe20000000a00 */
[----:B------:R-:W-:Y:S01]  /*d9e0*/  IMAD.U32 R3, RZ, RZ, UR4 ;  /* 0x00000004ff037e24 */ /* 0x000fe2000f8e00ff */
[----:B------:R-:W-:Y:S01]  /*d9f0*/  SHF.R.S32.HI R21, RZ, 0x1f, R219 ;  /* 0x0000001fff157819 */ /* 0x000fe200000114db */
[C---:B------:R-:W-:Y:S01]  /*da00*/  IMAD R9, R5.reuse, UR13, R0 ;  /* 0x0000000d05097c24 */ /* 0x040fe2000f8e0200 */
[----:B------:R-:W-:Y:S01]  /*da10*/  SHF.R.S32.HI R0, RZ, 0x1f, R7 ;  /* 0x0000001fff007819 */ /* 0x000fe20000011407 */
[----:B------:R-:W-:Y:S01]  /*da20*/  IMAD.WIDE.U32 R2, R5, UR12, R2 ;  /* 0x0000000c05027c25 */ /* 0x000fe2000f8e0002 */
[----:B------:R-:W-:-:S02]  /*da30*/  SHF.R.S32.HI R22, RZ, 0x1f, R220 ;  /* 0x0000001fff167819 */ /* 0x000fc400000114dc */
[----:B------:R-:W-:Y:S01]  /*da40*/  SHF.R.S32.HI R152, RZ, 0x1f, R221 ;  /* 0x0000001fff987819 */ /* 0x000fe200000114dd */
[----:B------:R-:W-:Y:S01]  /*da50*/  IMAD R0, R0, UR10, RZ ;  /* 0x0000000a00007c24 */ /* 0x000fe2000f8e02ff */
[----:B------:R-:W-:Y:S01]  /*da60*/  SHF.R.S32.HI R153, RZ, 0x1f, R222 ;  /* 0x0000001fff997819 */ /* 0x000fe200000114de */
[----:B------:R-:W-:Y:S01]  /*da70*/  IMAD.IADD R3, R3, 0x1, R9 ;  /* 0x0000000103037824 */ /* 0x000fe200078e0209 */
[----:B------:R-:W-:Y:S01]  /*da80*/  SHF.R.S32.HI R154, RZ, 0x1f, R223 ;  /* 0x0000001fff9a7819 */ /* 0x000fe200000114df */
[C---:B------:R-:W-:Y:S01]  /*da90*/  IMAD R5, R7.reuse, UR11, R0 ;  /* 0x0000000b07057c24 */ /* 0x040fe2000f8e0200 */
[----:B------:R-:W-:Y:S01]  /*daa0*/  SHF.R.S32.HI R155, RZ, 0x1f, R224 ;  /* 0x0000001fff9b7819 */ /* 0x000fe200000114e0 */
[----:B------:R-:W-:Y:S01]  /*dab0*/  IMAD.WIDE.U32 R2, R7, UR10, R2 ;  /* 0x0000000a07027c25 */ /* 0x000fe2000f8e0002 */
[----:B------:R-:W-:Y:S01]  /*dac0*/  ULDC.64 UR10, c[0x0][0xb00] ;  /* 0x0002c000000a7ab9 */ /* 0x000fe20000000a00 */
[----:B------:R-:W-:Y:S02]  /*dad0*/  SHF.R.S32.HI R156, RZ, 0x1f, R225 ;  /* 0x0000001fff9c7819 */ /* 0x000fe400000114e1 */
[----:B------:R-:W-:Y:S01]  /*dae0*/  IMAD.IADD R3, R3, 0x1, R5 ;  /* 0x0000000103037824 */ /* 0x000fe200078e0205 */
[C---:B------:R-:W-:Y:S01]  /*daf0*/  LEA R0, P1, R2.reuse, UR10, 0x2 ;  /* 0x0000000a02007c11 */ /* 0x040fe2000f8210ff */
[C---:B------:R-:W-:Y:S01]  /*db00*/  VIADD R182, R23.reuse, 0x18 ;  /* 0x0000001817b67836 */ /* 0x040fe20000000000 */
[----:B------:R-:W-:Y:S01]  /*db10*/  SHF.R.S32.HI R157, RZ, 0x1f, R226 ;  /* 0x0000001fff9d7819 */ /* 0x000fe200000114e2 */
[C---:B------:R-:W-:Y:S01]  /*db20*/  VIADD R184, R23.reuse, 0x10 ;  /* 0x0000001017b87836 */ /* 0x040fe20000000000 */
[----:B------:R-:W-:Y:S01]  /*db30*/  LEA.HI.X R12, R2, UR11, R3, 0x2, P1 ;  /* 0x0000000b020c7c11 */ /* 0x000fe200088f1403 */
[C---:B------:R-:W-:Y:S01]  /*db40*/  VIADD R186, R23.reuse, 0x8 ;  /* 0x0000000817ba7836 */ /* 0x040fe20000000000 */
[----:B------:R0:W1:Y:S01]  /*db50*/  SHFL.IDX PT, R2, R0, RZ, 0x1c1f ;  /* 0x001c1fff00027589 */ /* 0x00006200000e0000 */
[----:B------:R-:W-:Y:S01]  /*db60*/  SHF.R.S32.HI R158, RZ, 0x1f, R227 ;  /* 0x0000001fff9e7819 */ /* 0x000fe200000114e3 */
[C---:B------:R-:W-:Y:S01]  /*db70*/  VIADD R159, R23.reuse, 0x70 ;  /* 0x00000070179f7836 */ /* 0x040fe20000000000 */
[----:B------:R-:W-:Y:S01]  /*db80*/  SHF.R.S32.HI R160, RZ, 0x1f, R160 ;  /* 0x0000001fffa07819 */ /* 0x000fe200000114a0 */
[----:B------:R0:W2:Y:S01]  /*db90*/  SHFL.IDX PT, R3, R12, RZ, 0x1c1f ;  /* 0x001c1fff0c037589 */ /* 0x0000a200000e0000 */
        /* <DEDUP_REMOVED lines=26> */
[----:B012---:R-:W-:Y:S06]  /*dd40*/  @P2 BRA `(.L_x_217) ;  /* 0x0000000800282947 */ /* 0x007fec0003800000 */
[----:B------:R-:W-:Y:S01]  /*dd50*/  ULDC UR4, c[0x0][0xac8] ;  /* 0x0002b20000047ab9 */ /* 0x000fe20000000800 */
[C---:B------:R-:W-:Y:S01]  /*dd60*/  VIADD R13, R23.reuse, 0xe0 ;  /* 0x000000e0170d7836 */ /* 0x040fe20000000000 */
[C---:B------:R-:W-:Y:S01]  /*dd70*/  ISETP.GE.AND P2, PT, R23.reuse, UR4, PT ;  /* 0x0000000417007c0c */ /* 0x040fe2000bf46270 */
[----:B------:R-:W-:Y:S01]  /*dd80*/  VIADD R17, R23, 0xe8 ;  /* 0x000000e817117836 */ /* 0x000fe20000000000 */
[----:B------:R-:W-:Y:S01]  /*dd90*/  ISETP.GE.AND P1, PT, R185, UR4, PT ;  /* 0x00000004b9007c0c */ /* 0x000fe2000bf26270 */
[----:B------:R-:W-:Y:S01]  /*dda0*/  VIADD R19, R23, 0xf0 ;  /* 0x000000f017137836 */ /* 0x000fe20000000000 */
[----:B------:R-:W-:Y:S02]  /*ddb0*/  ISETP.GE.AND P3, PT, R183, UR4, PT ;  /* 0x00000004b7007c0c */ /* 0x000fe4000bf66270 */
[----:B------:R-:W-:-:S07]  /*ddc0*/  ISETP.GE.AND P4, PT, R181, UR4, PT ;  /* 0x00000004b5007c0c */ /* 0x000fce000bf86270 */
[----:B------:R-:W-:Y:S02]  /*ddd0*/  @!P2 IMAD.WIDE R4, R23, 0x4, R2 ;  /* 0x000000041704a825 */ /* 0x000fe400078e0202 */
[----:B------:R-:W-:-:S03]  /*dde0*/  @!P1 LEA R6, P5, R185, R2, 0x2 ;  /* 0x00000002b9069211 */ /* 0x000fc600078a10ff */
[----:B------:R0:W-:Y:S01]  /*ddf0*/  @!P2 ST.E.64 desc[UR36][R4.64], R24 ;  /* 0x000000180400a985 */ /* 0x0001e2000c101b24 */
[----:B------:R-:W-:Y:S02]  /*de00*/  ISETP.GE.AND P2, PT, R179, UR4, PT ;  /* 0x00000004b3007c0c */ /* 0x000fe4000bf46270 */
[----:B------:R-:W-:-:S05]  /*de10*/  @!P1 LEA.HI.X R7, R185, R3, R186, 0x2, P5 ;  /* 0x00000003b9079211 */ /* 0x000fca00028f14ba */
[----:B------:R1:W-:Y:S01]  /*de20*/  @!P1 ST.E.64 desc[UR36][R6.64], R28 ;  /* 0x0000001c06009985 */ /* 0x0003e2000c101b24 */
[----:B------:R-:W-:Y:S02]  /*de30*/  ISETP.GE.AND P1, PT, R177, UR4, PT ;  /* 0x00000004b1007c0c */ /* 0x000fe4000bf26270 */
[----:B0-----:R-:W-:-:S04]  /*de40*/  @!P3 LEA R4, P6, R183, R2, 0x2 ;  /* 0x00000002b704b211 */ /* 0x001fc800078c10ff */
[----:B------:R-:W-:Y:S02]  /*de50*/  @!P3 LEA.HI.X R5, R183, R3, R184, 0x2, P6 ;  /* 0x00000003b705b211 */ /* 0x000fe400030f14b8 */
[----:B-1----:R-:W-:-:S03]  /*de60*/  @!P4 LEA R6, P5, R181, R2, 0x2 ;  /* 0x00000002b506c211 */ /* 0x002fc600078a10ff */
        /* <DEDUP_REMOVED lines=34> */
[----:B------:R-:W-:Y:S02]  /*e090*/  @!P4 LEA.HI.X R7, R165, R3, R166, 0x2, P5 ;  /* 0x00000003a507c211 */ /* 0x000fe400028f14a6 */
[----:B------:R-:W-:-:S03]  /*e0a0*/  ISETP.GE.AND P5, PT, R227, UR4, PT ;  /* 0x00000004e3007c0c */ /* 0x000fc6000bfa6270 */
[----:B------:R1:W-:Y:S01]  /*e0b0*/  @!P4 ST.E.64 desc[UR36][R6.64], R68 ;  /* 0x000000440600c985 */ /* 0x0003e2000c101b24 */
[----:B------:R-:W-:Y:S02]  /*e0c0*/  ISETP.GE.AND P4, PT, R226, UR4, PT ;  /* 0x00000004e2007c0c */ /* 0x000fe4000bf86270 */
[----:B0-----:R-:W-:-:S04]  /*e0d0*/  @!P2 LEA R4, P6, R163, R2, 0x2 ;  /* 0x00000002a304a211 */ /* 0x001fc800078c10ff */
[----:B------:R-:W-:Y:S02]  /*e0e0*/  @!P2 LEA.HI.X R5, R163, R3, R164, 0x2, P6 ;  /* 0x00000003a305a211 */ /* 0x000fe400030f14a4 */
[----:B-1----:R-:W-:-:S03]  /*e0f0*/  @!P1 LEA R6, P6, R161, R2, 0x2 ;  /* 0x00000002a1069211 */ /* 0x002fc600078c10ff */
[----:B------:R0:W-:Y:S01]  /*e100*/  @!P2 ST.E.64 desc[UR36][R4.64], R72 ;  /* 0x000000480400a985 */ /* 0x0001e2000c101b24 */
[----:B------:R-:W-:Y:S02]  /*e110*/  @!P1 LEA.HI.X R7, R161, R3, R162, 0x2, P6 ;  /* 0x00000003a1079211 */ /* 0x000fe400030f14a2 */
[----:B------:R-:W-:-:S03]  /*e120*/  @!P4 LEA R10, P6, R226, R2, 0x2 ;  /* 0x00000002e20ac211 */ /* 0x000fc600078c10ff */
[----:B------:R1:W-:Y:S01]  /*e130*/  @!P1 ST.E.64 desc[UR36][R6.64], R76 ;  /* 0x0000004c06009985 */ /* 0x0003e2000c101b24 */
[----:B------:R-:W-:Y:S02]  /*e140*/  ISETP.GE.AND P1, PT, R225, UR4, PT ;  /* 0x00000004e1007c0c */ /* 0x000fe4000bf26270 */
[----:B------:R-:W-:Y:S02]  /*e150*/  @!P4 LEA.HI.X R11, R226, R3, R157, 0x2, P6 ;  /* 0x00000003e20bc211 */ /* 0x000fe400030f149d */
[----:B0-----:R-:W-:-:S04]  /*e160*/  @!P3 LEA R4, P2, R159, R2, 0x2 ;  /* 0x000000029f04b211 */ /* 0x001fc800078410ff */
[----:B------:R-:W-:Y:S02]  /*e170*/  @!P3 LEA.HI.X R5, R159, R3, R160, 0x2, P2 ;  /* 0x000000039f05b211 */ /* 0x000fe400010f14a0 */
[----:B------:R-:W-:-:S03]  /*e180*/  @!P5 LEA R8, P2, R227, R2, 0x2 ;  /* 0x00000002e308d211 */ /* 0x000fc600078410ff */
[----:B------:R0:W-:Y:S01]  /*e190*/  @!P3 ST.E.64 desc[UR36][R4.64], R80 ;  /* 0x000000500400b985 */ /* 0x0001e2000c101b24 */
[----:B------:R-:W-:Y:S02]  /*e1a0*/  ISETP.GE.AND P3, PT, R224, UR4, PT ;  /* 0x00000004e0007c0c */ /* 0x000fe4000bf66270 */
[----:B------:R-:W-:Y:S02]  /*e1b0*/  @!P5 LEA.HI.X R9, R227, R3, R158, 0x2, P2 ;  /* 0x00000003e309d211 */ /* 0x000fe400010f149e */
[----:B------:R-:W-:-:S03]  /*e1c0*/  ISETP.GE.AND P2, PT, R223, UR4, PT ;  /* 0x00000004df007c0c */ /* 0x000fc6000bf46270 */
[----:B------:R2:W-:Y:S01]  /*e1d0*/  @!P5 ST.E.64 desc[UR36][R8.64], R84 ;  /* 0x000000540800d985 */ /* 0x0005e2000c101b24 */
[----:B------:R-:W-:-:S03]  /*e1e0*/  @!P1 LEA R14, P5, R225, R2, 0x2 ;  /* 0x00000002e10e9211 */ /* 0x000fc600078a10ff */
[----:B------:R3:W-:Y:S01]  /*e1f0*/  @!P4 ST.E.64 desc[UR36][R10.64], R88 ;  /* 0x000000580a00c985 */ /* 0x0007e2000c101b24 */
[----:B------:R-:W-:Y:S02]  /*e200*/  ISETP.GE.AND P4, PT, R222, UR4, PT ;  /* 0x00000004de007c0c */ /* 0x000fe4000bf86270 */
[CC--:B-1----:R-:W-:Y:S02]  /*e210*/  @!P3 LEA R6, P6, R224.reuse, R2.reuse, 0x2 ;  /* 0x00000002e006b211 */ /* 0x0c2fe400078c10ff */
[-C--:B------:R-:W-:Y:S02]  /*e220*/  @!P1 LEA.HI.X R15, R225, R3.reuse, R156, 0x2, P5 ;  /* 0x00000003e10f9211 */ /* 0x080fe400028f149c */
[----:B------:R-:W-:Y:S02]  /*e230*/  @!P3 LEA.HI.X R7, R224, R3, R155, 0x2, P6 ;  /* 0x00000003e007b211 */ /* 0x000fe400030f149b */
[----:B------:R-:W-:Y:S01]  /*e240*/  ISETP.GE.AND P6, PT, R221, UR4, PT ;  /* 0x00000004dd007c0c */ /* 0x000fe2000bfc6270 */
[----:B------:R-:W-:Y:S01]  /*e250*/  @!P1 ST.E.64 desc[UR36][R14.64], R92 ;  /* 0x0000005c0e009985 */ /* 0x000fe2000c101b24 */
[----:B0-----:R-:W-:-:S03]  /*e260*/  @!P2 LEA R4, P5, R223, R2, 0x2 ;  /* 0x00000002df04a211 */ /* 0x001fc600078a10ff */
[----:B------:R0:W-:Y:S01]  /*e270*/  @!P3 ST.E.64 desc[UR36][R6.64], R96 ;  /* 0x000000600600b985 */ /* 0x0001e2000c101b24 */
[-C--:B------:R-:W-:Y:S02]  /*e280*/  @!P2 LEA.HI.X R5, R223, R3.reuse, R154, 0x2, P5 ;  /* 0x00000003df05a211 */ /* 0x080fe400028f149a */
[----:B------:R-:W-:Y:S02]  /*e290*/  ISETP.GE.AND P3, PT, R220, UR4, PT ;  /* 0x00000004dc007c0c */ /* 0x000fe4000bf66270 */
[CC--:B--2---:R-:W-:Y:S01]  /*e2a0*/  @!P4 LEA R8, P1, R222.reuse, R2.reuse, 0x2 ;  /* 0x00000002de08c211 */ /* 0x0c4fe200078210ff */
[----:B------:R1:W-:Y:S01]  /*e2b0*/  @!P2 ST.E.64 desc[UR36][R4.64], R100 ;  /* 0x000000640400a985 */ /* 0x0003e2000c101b24 */
[----:B------:R-:W-:Y:S02]  /*e2c0*/  ISETP.GE.AND P2, PT, R219, UR4, PT ;  /* 0x00000004db007c0c */ /* 0x000fe4000bf46270 */
[----:B---3--:R-:W-:Y:S02]  /*e2d0*/  @!P6 LEA R10, P5, R221, R2, 0x2 ;  /* 0x00000002dd0ae211 */ /* 0x008fe400078a10ff */
[----:B------:R-:W-:-:S02]  /*e2e0*/  @!P4 LEA.HI.X R9, R222, R3, R153, 0x2, P1 ;  /* 0x00000003de09c211 */ /* 0x000fc400008f1499 */
[----:B------:R-:W-:Y:S02]  /*e2f0*/  @!P6 LEA.HI.X R11, R221, R3, R152, 0x2, P5 ;  /* 0x00000003dd0be211 */ /* 0x000fe400028f1498 */
[----:B------:R-:W-:Y:S01]  /*e300*/  ISETP.GE.AND P1, PT, R218, UR4, PT ;  /* 0x00000004da007c0c */ /* 0x000fe2000bf26270 */
[----:B------:R2:W-:Y:S01]  /*e310*/  @!P4 ST.E.64 desc[UR36][R8.64], R104 ;  /* 0x000000680800c985 */ /* 0x0005e2000c101b24 */
[----:B------:R-:W-:-:S03]  /*e320*/  ISETP.GE.AND P5, PT, R217, UR4, PT ;  /* 0x00000004d9007c0c */ /* 0x000fc6000bfa6270 */
[----:B------:R3:W-:Y:S01]  /*e330*/  @!P6 ST.E.64 desc[UR36][R10.64], R108 ;  /* 0x0000006c0a00e985 */ /* 0x0007e2000c101b24 */
[CC--:B0-----:R-:W-:Y:S02]  /*e340*/  @!P3 LEA R6, P6, R220.reuse, R2.reuse, 0x2 ;  /* 0x00000002dc06b211 */ /* 0x0c1fe400078c10ff */
[CC--:B-1----:R-:W-:Y:S02]  /*e350*/  @!P2 LEA R4, P4, R219.reuse, R2.reuse, 0x2 ;  /* 0x00000002db04a211 */ /* 0x0c2fe400078810ff */
[-C--:B------:R-:W-:Y:S02]  /*e360*/  @!P3 LEA.HI.X R7, R220, R3.reuse, R22, 0x2, P6 ;  /* 0x00000003dc07b211 */ /* 0x080fe400030f1416 */
[----:B------:R-:W-:Y:S02]  /*e370*/  @!P2 LEA.HI.X R5, R219, R3, R21, 0x2, P4 ;  /* 0x00000003db05a211 */ /* 0x000fe400020f1415 */
[----:B------:R-:W-:Y:S01]  /*e380*/  ISETP.GE.AND P4, PT, R214, UR4, PT ;  /* 0x00000004d6007c0c */ /* 0x000fe2000bf86270 */
[----:B------:R0:W-:Y:S01]  /*e390*/  @!P3 ST.E.64 desc[UR36][R6.64], R112 ;  /* 0x000000700600b985 */ /* 0x0001e2000c101b24 */
[----:B------:R-:W-:-:S03]  /*e3a0*/  @!P1 LEA R14, P6, R218, R2, 0x2 ;  /* 0x00000002da0e9211 */ /* 0x000fc600078c10ff */
[----:B------:R-:W-:Y:S01]  /*e3b0*/  @!P2 ST.E.64 desc[UR36][R4.64], R116 ;  /* 0x000000740400a985 */ /* 0x000fe2000c101b24 */
[CC--:B--2---:R-:W-:Y:S02]  /*e3c0*/  @!P5 LEA R8, P2, R217.reuse, R2.reuse, 0x2 ;  /* 0x00000002d908d211 */ /* 0x0c4fe400078410ff */
[-C--:B------:R-:W-:Y:S02]  /*e3d0*/  @!P1 LEA.HI.X R15, R218, R3.reuse, R20, 0x2, P6 ;  /* 0x00000003da0f9211 */ /* 0x080fe400030f1414 */
[----:B------:R-:W-:Y:S02]  /*e3e0*/  @!P5 LEA.HI.X R9, R217, R3, R18, 0x2, P2 ;  /* 0x00000003d909d211 */ /* 0x000fe400010f1412 */
[----:B------:R-:W-:Y:S01]  /*e3f0*/  ISETP.GE.AND P2, PT, R213, UR4, PT ;  /* 0x00000004d5007c0c */ /* 0x000fe2000bf46270 */
[----:B------:R1:W-:Y:S01]  /*e400*/  @!P1 ST.E.64 desc[UR36][R14.64], R120 ;  /* 0x000000780e009985 */ /* 0x0003e2000c101b24 */
[----:B---3--:R-:W-:Y:S02]  /*e410*/  SHF.R.S32.HI R11, RZ, 0x1f, R214 ;  /* 0x0000001fff0b7819 */ /* 0x008fe400000114d6 */
[----:B------:R-:W-:Y:S01]  /*e420*/  @!P4 LEA R10, P3, R214, R2, 0x2 ;  /* 0x00000002d60ac211 */ /* 0x000fe200078610ff */
[----:B------:R2:W-:Y:S01]  /*e430*/  @!P5 ST.E.64 desc[UR36][R8.64], R124 ;  /* 0x0000007c0800d985 */ /* 0x0005e2000c101b24 */
[----:B------:R-:W-:-:S02]  /*e440*/  ISETP.GE.AND P1, PT, R13, UR4, PT ;  /* 0x000000040d007c0c */ /* 0x000fc4000bf26270 */
[----:B------:R-:W-:Y:S02]  /*e450*/  @!P4 LEA.HI.X R11, R214, R3, R11, 0x2, P3 ;  /* 0x00000003d60bc211 */ /* 0x000fe400018f140b */
[----:B------:R-:W-:Y:S02]  /*e460*/  ISETP.GE.AND P3, PT, R17, UR4, PT ;  /* 0x0000000411007c0c */ /* 0x000fe4000bf66270 */
[----:B0-----:R-:W-:Y:S01]  /*e470*/  SHF.R.S32.HI R7, RZ, 0x1f, R213 ;  /* 0x0000001fff077819 */ /* 0x001fe200000114d5 */
[----:B------:R0:W-:Y:S01]  /*e480*/  @!P4 ST.E.64 desc[UR36][R10.64], R128 ;  /* 0x000000800a00c985 */ /* 0x0001e2000c101b24 */
[----:B------:R-:W-:Y:S01]  /*e490*/  ISETP.GE.AND P4, PT, R19, UR4, PT ;  /* 0x0000000413007c0c */ /* 0x000fe2000bf86270 */
[----:B-1----:R-:W-:Y:S01]  /*e4a0*/  VIADD R15, R23, 0xf8 ;  /* 0x000000f8170f7836 */ /* 0x002fe20000000000 */
[----:B------:R-:W-:Y:S02]  /*e4b0*/  @!P2 LEA R6, P5, R213, R2, 0x2 ;  /* 0x00000002d506a211 */ /* 0x000fe400078a10ff */
[----:B------:R-:W-:-:S02]  /*e4c0*/  SHF.R.S32.HI R5, RZ, 0x1f, R13 ;  /* 0x0000001fff057819 */ /* 0x000fc4000001140d */
[-C--:B------:R-:W-:Y:S02]  /*e4d0*/  @!P1 LEA R4, P6, R13, R2.reuse, 0x2 ;  /* 0x000000020d049211 */ /* 0x080fe400078c10ff */
[-C--:B------:R-:W-:Y:S02]  /*e4e0*/  @!P2 LEA.HI.X R7, R213, R3.reuse, R7, 0x2, P5 ;  /* 0x00000003d507a211 */ /* 0x080fe400028f1407 */
[----:B------:R-:W-:Y:S02]  /*e4f0*/  ISETP.GE.AND P5, PT, R15, UR4, PT ;  /* 0x000000040f007c0c */ /* 0x000fe4000bfa6270 */
[----:B------:R-:W-:Y:S01]  /*e500*/  @!P1 LEA.HI.X R5, R13, R3, R5, 0x2, P6 ;  /* 0x000000030d059211 */ /* 0x000fe200030f1405 */
[----:B------:R1:W-:Y:S01]  /*e510*/  @!P2 ST.E.64 desc[UR36][R6.64], R132 ;  /* 0x000000840600a985 */ /* 0x0003e2000c101b24 */
[----:B--2---:R-:W-:Y:S02]  /*e520*/  SHF.R.S32.HI R9, RZ, 0x1f, R17 ;  /* 0x0000001fff097819 */ /* 0x004fe40000011411 */
[----:B------:R-:W-:Y:S01]  /*e530*/  @!P3 LEA R8, P6, R17, R2, 0x2 ;  /* 0x000000021108b211 */ /* 0x000fe200078c10ff */
[----:B------:R1:W-:Y:S01]  /*e540*/  @!P1 ST.E.64 desc[UR36][R4.64], R136 ;  /* 0x0000008804009985 */ /* 0x0003e2000c101b24 */
[----:B0-----:R-:W-:-:S02]  /*e550*/  SHF.R.S32.HI R11, RZ, 0x1f, R19 ;  /* 0x0000001fff0b7819 */ /* 0x001fc40000011413 */
[-C--:B------:R-:W-:Y:S02]  /*e560*/  @!P3 LEA.HI.X R9, R17, R3.reuse, R9, 0x2, P6 ;  /* 0x000000031109b211 */ /* 0x080fe400030f1409 */
[CC--:B------:R-:W-:Y:S02]  /*e570*/  @!P4 LEA R10, P6, R19.reuse, R2.reuse, 0x2 ;  /* 0x00000002130ac211 */ /* 0x0c0fe400078c10ff */
[----:B------:R-:W-:Y:S01]  /*e580*/  SHF.R.S32.HI R13, RZ, 0x1f, R15 ;  /* 0x0000001fff0d7819 */ /* 0x000fe2000001140f */
[----:B------:R1:W-:Y:S01]  /*e590*/  @!P3 ST.E.64 desc[UR36][R8.64], R140 ;  /* 0x0000008c0800b985 */ /* 0x0003e2000c101b24 */
[----:B------:R-:W-:Y:S02]  /*e5a0*/  @!P4 LEA.HI.X R11, R19, R3, R11, 0x2, P6 ;  /* 0x00000003130bc211 */ /* 0x000fe400030f140b */
[----:B------:R-:W-:-:S03]  /*e5b0*/  @!P5 LEA R2, P6, R15, R2, 0x2 ;  /* 0x000000020f02d211 */ /* 0x000fc600078c10ff */
[----:B------:R1:W-:Y:S01]  /*e5c0*/  @!P4 ST.E.64 desc[UR36][R10.64], R144 ;  /* 0x000000900a00c985 */ /* 0x0003e2000c101b24 */
[----:B------:R-:W-:-:S05]  /*e5d0*/  @!P5 LEA.HI.X R3, R15, R3, R13, 0x2, P6 ;  /* 0x000000030f03d211 */ /* 0x000fca00030f140d */
[----:B------:R1:W-:Y:S04]  /*e5e0*/  @!P5 ST.E.64 desc[UR36][R2.64], R148 ;  /* 0x000000940200d985 */ /* 0x0003e8000c101b24 */
.L_x_217:
[----:B------:R-:W-:Y:S05]  /*e5f0*/  BSYNC B1 ;  /* 0x0000000000017941 */ /* 0x000fea0003800000 */
.L_x_216:
[----:B-1----:R0:W1:Y:S04]  /*e600*/  SHFL.IDX PT, R3, R12, 0x1, 0x1c1f ;  /* 0x003c1f000c037f89 */ /* 0x00206800000e0000 */
[----:B------:R0:W2:Y:S01]  /*e610*/  SHFL.IDX PT, R2, R0, 0x1, 0x1c1f ;  /* 0x003c1f0000027f89 */ /* 0x0000a200000e0000 */
[----:B------:R-:W-:Y:S05]  /*e620*/  @P0 BRA `(.L_x_215) ;  /* 0x0000001800500947 */ /* 0x000fea0003800000 */
[----:B------:R-:W-:Y:S01]  /*e630*/  ULDC UR4, c[0x0][0xac8] ;  /* 0x0002b20000047ab9 */ /* 0x000fe20000000800 */
[----:B------:R-:W-:Y:S01]  /*e640*/  VIADD R19, R23, 0xe0 ;  /* 0x000000e017137836 */ /* 0x000fe20000000000 */
[----:B------:R-:W-:Y:S01]  /*e650*/  ISETP.GE.AND P0, PT, R185, UR4, PT ;  /* 0x00000004b9007c0c */ /* 0x000fe2000bf06270 */
[C---:B------:R-:W-:Y:S01]  /*e660*/  VIADD R17, R23.reuse, 0xf0 ;  /* 0x000000f017117836 */ /* 0x040fe20000000000 */
[----:B------:R-:W-:Y:S02]  /*e670*/  ISETP.GE.AND P6, PT, R23, UR4, PT ;  /* 0x0000000417007c0c */ /* 0x000fe4000bfc6270 */
[----:B------:R-:W-:Y:S02]  /*e680*/  ISETP.GE.AND P1, PT, R183, UR4, PT ;  /* 0x00000004b7007c0c */ /* 0x000fe4000bf26270 */
[----:B------:R-:W-:Y:S02]  /*e690*/  ISETP.GE.AND P2, PT, R181, UR4, PT ;  /* 0x00000004b5007c0c */ /* 0x000fe4000bf46270 */
[----:B------:R-:W-:-:S02]  /*e6a0*/  ISETP.GE.AND P3, PT, R179, UR4, PT ;  /* 0x00000004b3007c0c */ /* 0x000fc4000bf66270 */
[----:B0-----:R-:W-:-:S03]  /*e6b0*/  SHF.R.S32.HI R0, RZ, 0x1f, R19 ;  /* 0x0000001fff007819 */ /* 0x001fc60000011413 */
[-C--:B--2---:R-:W-:Y:S02]  /*e6c0*/  @!P0 LEA R6, P5, R185, R2.reuse, 0x2 ;  /* 0x00000002b9068211 */ /* 0x084fe400078a10ff */
[----:B-1----:R-:W-:Y:S02]  /*e6d0*/  @!P6 IMAD.WIDE R4, R23, 0x4, R2 ;  /* 0x000000041704e825 */ /* 0x002fe400078e0202 */
[-C--:B------:R-:W-:Y:S02]  /*e6e0*/  @!P1 LEA R8, P4, R183, R2.reuse, 0x2 ;  /* 0x00000002b7089211 */ /* 0x080fe400078810ff */
[-C--:B------:R-:W-:Y:S01]  /*e6f0*/  @!P0 LEA.HI.X R7, R185, R3.reuse, R186, 0x2, P5 ;  /* 0x00000003b9078211 */ /* 0x080fe200028f14ba */
[----:B------:R0:W-:Y:S01]  /*e700*/  @!P6 ST.E.64 desc[UR36][R4.64], R26 ;  /* 0x0000001a0400e985 */ /* 0x0001e2000c101b24 */
[----:B------:R-:W-:Y:S02]  /*e710*/  @!P1 LEA.HI.X R9, R183, R3, R184, 0x2, P4 ;  /* 0x00000003b7099211 */ /* 0x000fe400020f14b8 */
[----:B------:R-:W-:Y:S01]  /*e720*/  ISETP.GE.AND P5, PT, R177, UR4, PT ;  /* 0x00000004b1007c0c */ /* 0x000fe2000bfa6270 */
[----:B------:R1:W-:Y:S01]  /*e730*/  @!P0 ST.E.64 desc[UR36][R6.64], R30 ;  /* 0x0000001e06008985 */ /* 0x0003e2000c101b24 */
[----:B------:R-:W-:-:S02]  /*e740*/  @!P2 LEA R10, P6, R181, R2, 0x2 ;  /* 0x00000002b50aa211 */ /* 0x000fc400078c10ff */
[----:B------:R-:W-:Y:S01]  /*e750*/  ISETP.GE.AND P0, PT, R175, UR4, PT ;  /* 0x00000004af007c0c */ /* 0x000fe2000bf06270 */
[----:B------:R2:W-:Y:S01]  /*e760*/  @!P1 ST.E.64 desc[UR36][R8.64], R34 ;  /* 0x0000002208009985 */ /* 0x0005e2000c101b24 */
[-C--:B------:R-:W-:Y:S02]  /*e770*/  @!P2 LEA.HI.X R11, R181, R3.reuse, R182, 0x2, P6 ;  /* 0x00000003b50ba211 */ /* 0x080fe400030f14b6 */
[----:B------:R-:W-:Y:S02]  /*e780*/  ISETP.GE.AND P1, PT, R173, UR4, PT ;  /* 0x00000004ad007c0c */ /* 0x000fe4000bf26270 */
[----:B------:R-:W-:Y:S01]  /*e790*/  @!P3 LEA R12, P4, R179, R2, 0x2 ;  /* 0x00000002b30cb211 */ /* 0x000fe200078810ff */
[----:B------:R3:W-:Y:S01]  /*e7a0*/  @!P2 ST.E.64 desc[UR36][R10.64], R38 ;  /* 0x000000260a00a985 */ /* 0x0007e2000c101b24 */
[----:B------:R-:W-:Y:S02]  /*e7b0*/  ISETP.GE.AND P2, PT, R171, UR4, PT ;  /* 0x00000004ab007c0c */ /* 0x000fe4000bf46270 */
[----:B------:R-:W-:-:S02]  /*e7c0*/  @!P3 LEA.HI.X R13, R179, R3, R180, 0x2, P4 ;  /* 0x00000003b30db211 */ /* 0x000fc400020f14b4 */
[-C--:B0-----:R-:W-:Y:S02]  /*e7d0*/  @!P5 LEA R4, P4, R177, R2.reuse, 0x2 ;  /* 0x00000002b104d211 */ /* 0x081fe400078810ff */
[-C--:B-1----:R-:W-:Y:S01]  /*e7e0*/  @!P0 LEA R6, P6, R175, R2.reuse, 0x2 ;  /* 0x00000002af068211 */ /* 0x082fe200078c10ff */
[----:B------:R-:W-:Y:S01]  /*e7f0*/  @!P3 ST.E.64 desc[UR36][R12.64], R42 ;  /* 0x0000002a0c00b985 */ /* 0x000fe2000c101b24 */
[-C--:B------:R-:W-:Y:S02]  /*e800*/  @!P5 LEA.HI.X R5, R177, R3.reuse, R178, 0x2, P4 ;  /* 0x00000003b105d211 */ /* 0x080fe400020f14b2 */
[----:B------:R-:W-:Y:S02]  /*e810*/  ISETP.GE.AND P3, PT, R169, UR4, PT ;  /* 0x00000004a9007c0c */ /* 0x000fe4000bf66270 */
[----:B------:R-:W-:Y:S01]  /*e820*/  @!P1 LEA R14, P4, R173, R2, 0x2 ;  /* 0x00000002ad0e9211 */ /* 0x000fe200078810ff */
[----:B------:R0:W-:Y:S01]  /*e830*/  @!P5 ST.E.64 desc[UR36][R4.64], R46 ;  /* 0x0000002e0400d985 */ /* 0x0001e2000c101b24 */
[----:B------:R-:W-:-:S02]  /*e840*/  @!P0 LEA.HI.X R7, R175, R3, R176, 0x2, P6 ;  /* 0x00000003af078211 */ /* 0x000fc400030f14b0 */
[-C--:B------:R-:W-:Y:S02]  /*e850*/  @!P1 LEA.HI.X R15, R173, R3.reuse, R174, 0x2, P4 ;  /* 0x00000003ad0f9211 */ /* 0x080fe400020f14ae */
[----:B------:R-:W-:Y:S01]  /*e860*/  ISETP.GE.AND P5, PT, R167, UR4, PT ;  /* 0x00000004a7007c0c */ /* 0x000fe2000bfa6270 */
[----:B------:R1:W-:Y:S01]  /*e870*/  @!P0 ST.E.64 desc[UR36][R6.64], R50 ;  /* 0x0000003206008985 */ /* 0x0003e2000c101b24 */
[----:B--2---:R-:W-:Y:S02]  /*e880*/  @!P2 LEA R8, P6, R171, R2, 0x2 ;  /* 0x00000002ab08a211 */ /* 0x004fe400078c10ff */
[----:B------:R-:W-:Y:S01]  /*e890*/  ISETP.GE.AND P0, PT, R165, UR4, PT ;  /* 0x00000004a5007c0c */ /* 0x000fe2000bf06270 */
[----:B------:R-:W-:Y:S01]  /*e8a0*/  @!P1 ST.E.64 desc[UR36][R14.64], R54 ;  /* 0x000000360e009985 */ /* 0x000fe2000c101b24 */
[----:B------:R-:W-:Y:S02]  /*e8b0*/  @!P2 LEA.HI.X R9, R171, R3, R172, 0x2, P6 ;  /* 0x00000003ab09a211 */ /* 0x000fe400030f14ac */
[----:B------:R-:W-:-:S02]  /*e8c0*/  ISETP.GE.AND P1, PT, R163, UR4, PT ;  /* 0x00000004a3007c0c */ /* 0x000fc4000bf26270 */
[-C--:B---3--:R-:W-:Y:S01]  /*e8d0*/  @!P3 LEA R10, P4, R169, R2.reuse, 0x2 ;  /* 0x00000002a90ab211 */ /* 0x088fe200078810ff */
[----:B------:R2:W-:Y:S01]  /*e8e0*/  @!P2 ST.E.64 desc[UR36][R8.64], R58 ;  /* 0x0000003a0800a985 */ /* 0x0005e2000c101b24 */
[----:B------:R-:W-:Y:S02]  /*e8f0*/  ISETP.GE.AND P2, PT, R161, UR4, PT ;  /* 0x00000004a1007c0c */ /* 0x000fe4000bf46270 */
[-C--:B------:R-:W-:Y:S02]  /*e900*/  @!P3 LEA.HI.X R11, R169, R3.reuse, R170, 0x2, P4 ;  /* 0x00000003a90bb211 */ /* 0x080fe400020f14aa */
[-C--:B0-----:R-:W-:Y:S02]  /*e910*/  @!P5 LEA R4, P4, R167, R2.reuse, 0x2 ;  /* 0x00000002a704d211 */ /* 0x081fe400078810ff */
[----:B-1----:R-:W-:Y:S01]  /*e920*/  @!P0 LEA R6, P6, R165, R2, 0x2 ;  /* 0x00000002a5068211 */ /* 0x002fe200078c10ff */
[----:B------:R0:W-:Y:S01]  /*e930*/  @!P3 ST.E.64 desc[UR36][R10.64], R62 ;  /* 0x0000003e0a00b985 */ /* 0x0001e2000c101b24 */
[----:B------:R-:W-:-:S02]  /*e940*/  @!P5 LEA.HI.X R5, R167, R3, R168, 0x2, P4 ;  /* 0x00000003a705d211 */ /* 0x000fc400020f14a8 */
[----:B------:R-:W-:Y:S02]  /*e950*/  ISETP.GE.AND P3, PT, R159, UR4, PT ;  /* 0x000000049f007c0c */ /* 0x000fe4000bf66270 */
[-C--:B------:R-:W-:Y:S01]  /*e960*/  @!P1 LEA R12, P4, R163, R2.reuse, 0x2 ;  /* 0x00000002a30c9211 */ /* 0x080fe200078810ff */
[----:B------:R1:W-:Y:S01]  /*e970*/  @!P5 ST.E.64 desc[UR36][R4.64], R66 ;  /* 0x000000420400d985 */ /* 0x0003e2000c101b24 */
[-C--:B------:R-:W-:Y:S02]  /*e980*/  @!P0 LEA.HI.X R7, R165, R3.reuse, R166, 0x2, P6 ;  /* 0x00000003a5078211 */ /* 0x080fe400030f14a6 */
[----:B------:R-:W-:Y:S02]  /*e990*/  @!P1 LEA.HI.X R13, R163, R3, R164, 0x2, P4 ;  /* 0x00000003a30d9211 */ /* 0x000fe400020f14a4 */
[----:B------:R-:W-:Y:S01]  /*e9a0*/  ISETP.GE.AND P6, PT, R227, UR4, PT ;  /* 0x00000004e3007c0c */ /* 0x000fe2000bfc6270 */
[----:B------:R3:W-:Y:S01]  /*e9b0*/  @!P0 ST.E.64 desc[UR36][R6.64], R70 ;  /* 0x0000004606008985 */ /* 0x0007e2000c101b24 */
[----:B--2---:R-:W-:-:S02]  /*e9c0*/  @!P2 LEA R8, P5, R161, R2, 0x2 ;  /* 0x00000002a108a211 */ /* 0x004fc400078a10ff */
[----:B------:R-:W-:Y:S01]  /*e9d0*/  ISETP.GE.AND P0, PT, R226, UR4, PT ;  /* 0x00000004e2007c0c */ /* 0x000fe2000bf06270 */
[----:B------:R-:W-:Y:S01]  /*e9e0*/  @!P1 ST.E.64 desc[UR36][R12.64], R74 ;  /* 0x0000004a0c009985 */ /* 0x000fe2000c101b24 */
[-C--:B------:R-:W-:Y:S02]  /*e9f0*/  @!P2 LEA.HI.X R9, R161, R3.reuse, R162, 0x2, P5 ;  /* 0x00000003a109a211 */ /* 0x080fe400028f14a2 */
[----:B------:R-:W-:Y:S02]  /*ea00*/  ISETP.GE.AND P1, PT, R225, UR4, PT ;  /* 0x00000004e1007c0c */ /* 0x000fe4000bf26270 */
[C---:B0-----:R-:W-:Y:S01]  /*ea10*/  @!P3 LEA R10, P4, R159.reuse, R2, 0x2 ;  /* 0x000000029f0ab211 */ /* 0x041fe200078810ff */
[----:B------:R0:W-:Y:S01]  /*ea20*/  @!P2 ST.E.64 desc[UR36][R8.64], R78 ;  /* 0x0000004e0800a985 */ /* 0x0001e2000c101b24 */
[----:B------:R-:W-:Y:S02]  /*ea30*/  ISETP.GE.AND P2, PT, R224, UR4, PT ;  /* 0x00000004e0007c0c */ /* 0x000fe4000bf46270 */
[----:B------:R-:W-:-:S02]  /*ea40*/  @!P3 LEA.HI.X R11, R159, R3, R160, 0x2, P4 ;  /* 0x000000039f0bb211 */ /* 0x000fc400020f14a0 */
[CC--:B-1----:R-:W-:Y:S02]  /*ea50*/  @!P6 LEA R4, P4, R227.reuse, R2.reuse, 0x2 ;  /* 0x00000002e304e211 */ /* 0x0c2fe400078810ff */
[CC--:B---3--:R-:W-:Y:S01]  /*ea60*/  @!P0 LEA R6, P5, R226.reuse, R2.reuse, 0x2 ;  /* 0x00000002e2068211 */ /* 0x0c8fe200078a10ff */
[----:B------:R1:W-:Y:S01]  /*ea70*/  @!P3 ST.E.64 desc[UR36][R10.64], R82 ;  /* 0x000000520a00b985 */ /* 0x0003e2000c101b24 */
        /* <DEDUP_REMOVED lines=8> */
[C---:B0-----:R-:W-:Y:S02]  /*eb00*/  @!P2 LEA R8, P6, R224.reuse, R2, 0x2 ;  /* 0x00000002e008a211 */ /* 0x041fe400078c10ff */
[----:B------:R-:W-:Y:S01]  /*eb10*/  ISETP.GE.AND P0, PT, R221, UR4, PT ;  /* 0x00000004dd007c0c */ /* 0x000fe2000bf06270 */
[----:B------:R0:W-:Y:S01]  /*eb20*/  @!P1 ST.E.64 desc[UR36][R14.64], R94 ;  /* 0x0000005e0e009985 */ /* 0x0001e2000c101b24 */
[----:B------:R-:W-:Y:S02]  /*eb30*/  @!P2 LEA.HI.X R9, R224, R3, R155, 0x2, P6 ;  /* 0x00000003e009a211 */ /* 0x000fe400030f149b */
[----:B------:R-:W-:-:S02]  /*eb40*/  ISETP.GE.AND P1, PT, R220, UR4, PT ;  /* 0x00000004dc007c0c */ /* 0x000fc4000bf26270 */
[-C--:B-1----:R-:W-:Y:S01]  /*eb50*/  @!P3 LEA R10, P4, R223, R2.reuse, 0x2 ;  /* 0x00000002df0ab211 */ /* 0x082fe200078810ff */
[----:B------:R1:W-:Y:S01]  /*eb60*/  @!P2 ST.E.64 desc[UR36][R8.64], R98 ;  /* 0x000000620800a985 */ /* 0x0003e2000c101b24 */
[----:B------:R-:W-:Y:S02]  /*eb70*/  ISETP.GE.AND P2, PT, R219, UR4, PT ;  /* 0x00000004db007c0c */ /* 0x000fe4000bf46270 */
[-C--:B------:R-:W-:Y:S02]  /*eb80*/  @!P3 LEA.HI.X R11, R223, R3.reuse, R154, 0x2, P4 ;  /* 0x00000003df0bb211 */ /* 0x080fe400020f149a */
[CC--:B--2---:R-:W-:Y:S02]  /*eb90*/  @!P5 LEA R4, P4, R222.reuse, R2.reuse, 0x2 ;  /* 0x00000002de04d211 */ /* 0x0c4fe400078810ff */
[----:B---3--:R-:W-:Y:S01]  /*eba0*/  @!P0 LEA R6, P6, R221, R2, 0x2 ;  /* 0x00000002dd068211 */ /* 0x008fe200078c10ff */
[----:B------:R-:W-:Y:S01]  /*ebb0*/  @!P3 ST.E.64 desc[UR36][R10.64], R102 ;  /* 0x000000660a00b985 */ /* 0x000fe2000c101b24 */
[----:B------:R-:W-:-:S02]  /*ebc0*/  @!P5 LEA.HI.X R5, R222, R3, R153, 0x2, P4 ;  /* 0x00000003de05d211 */ /* 0x000fc400020f1499 */
[-C--:B------:R-:W-:Y:S02]  /*ebd0*/  @!P1 LEA R12, P4, R220, R2.reuse, 0x2 ;  /* 0x00000002dc0c9211 */ /* 0x080fe400078810ff */
[----:B------:R-:W-:Y:S01]  /*ebe0*/  ISETP.GE.AND P3, PT, R218, UR4, PT ;  /* 0x00000004da007c0c */ /* 0x000fe2000bf66270 */
[----:B------:R-:W-:Y:S01]  /*ebf0*/  @!P5 ST.E.64 desc[UR36][R4.64], R106 ;  /* 0x0000006a0400d985 */ /* 0x000fe2000c101b24 */
[-C--:B------:R-:W-:Y:S02]  /*ec00*/  @!P0 LEA.HI.X R7, R221, R3.reuse, R152, 0x2, P6 ;  /* 0x00000003dd078211 */ /* 0x080fe400030f1498 */
[----:B------:R-:W-:Y:S02]  /*ec10*/  @!P1 LEA.HI.X R13, R220, R3, R22, 0x2, P4 ;  /* 0x00000003dc0d9211 */ /* 0x000fe400020f1416 */
[----:B0-----:R-:W-:Y:S01]  /*ec20*/  @!P2 LEA R14, P5, R219, R2, 0x2 ;  /* 0x00000002db0ea211 */ /* 0x001fe200078a10ff */
[----:B------:R0:W-:Y:S01]  /*ec30*/  @!P0 ST.E.64 desc[UR36][R6.64], R110 ;  /* 0x0000006e06008985 */ /* 0x0001e2000c101b24 */
[----:B------:R-:W-:-:S02]  /*ec40*/  ISETP.GE.AND P0, PT, R214, UR4, PT ;  /* 0x00000004d6007c0c */ /* 0x000fc4000bf06270 */
[-C--:B------:R-:W-:Y:S01]  /*ec50*/  @!P2 LEA.HI.X R15, R219, R3.reuse, R21, 0x2, P5 ;  /* 0x00000003db0fa211 */ /* 0x080fe200028f1415 */
[----:B------:R2:W-:Y:S01]  /*ec60*/  @!P1 ST.E.64 desc[UR36][R12.64], R114 ;  /* 0x000000720c009985 */ /* 0x0005e2000c101b24 */
[----:B------:R-:W-:Y:S02]  /*ec70*/  ISETP.GE.AND P1, PT, R217, UR4, PT ;  /* 0x00000004d9007c0c */ /* 0x000fe4000bf26270 */
[C---:B-1----:R-:W-:Y:S01]  /*ec80*/  @!P3 LEA R8, P4, R218.reuse, R2, 0x2 ;  /* 0x00000002da08b211 */ /* 0x042fe200078810ff */
[----:B------:R-:W-:Y:S01]  /*ec90*/  @!P2 ST.E.64 desc[UR36][R14.64], R118 ;  /* 0x000000760e00a985 */ /* 0x000fe2000c101b24 */
[----:B------:R-:W-:Y:S02]  /*eca0*/  ISETP.GE.AND P2, PT, R213, UR4, PT ;  /* 0x00000004d5007c0c */ /* 0x000fe4000bf46270 */
[----:B------:R-:W-:Y:S02]  /*ecb0*/  @!P3 LEA.HI.X R9, R218, R3, R20, 0x2, P4 ;  /* 0x00000003da09b211 */ /* 0x000fe400020f1414 */
[----:B------:R-:W-:-:S02]  /*ecc0*/  ISETP.GE.AND P4, PT, R19, UR4, PT ;  /* 0x0000000413007c0c */ /* 0x000fc4000bf86270 */
[----:B0-----:R-:W-:Y:S01]  /*ecd0*/  SHF.R.S32.HI R7, RZ, 0x1f, R214 ;  /* 0x0000001fff077819 */ /* 0x001fe200000114d6 */
[----:B------:R0:W-:Y:S01]  /*ece0*/  @!P3 ST.E.64 desc[UR36][R8.64], R122 ;  /* 0x0000007a0800b985 */ /* 0x0001e2000c101b24 */
[-C--:B------:R-:W-:Y:S01]  /*ecf0*/  @!P0 LEA R6, P6, R214, R2.reuse, 0x2 ;  /* 0x00000002d6068211 */ /* 0x080fe200078c10ff */
[----:B--2---:R-:W-:Y:S01]  /*ed00*/  VIADD R13, R23, 0xe8 ;  /* 0x000000e8170d7836 */ /* 0x004fe20000000000 */
[----:B------:R-:W-:Y:S02]  /*ed10*/  @!P1 LEA R4, P5, R217, R2, 0x2 ;  /* 0x00000002d9049211 */ /* 0x000fe400078a10ff */
[----:B------:R-:W-:Y:S02]  /*ed20*/  SHF.R.S32.HI R11, RZ, 0x1f, R213 ;  /* 0x0000001fff0b7819 */ /* 0x000fe400000114d5 */
[----:B------:R-:W-:Y:S02]  /*ed30*/  ISETP.GE.AND P3, PT, R13, UR4, PT ;  /* 0x000000040d007c0c */ /* 0x000fe4000bf66270 */
[----:B------:R-:W-:-:S02]  /*ed40*/  @!P1 LEA.HI.X R5, R217, R3, R18, 0x2, P5 ;  /* 0x00000003d9059211 */ /* 0x000fc400028f1412 */
[-C--:B------:R-:W-:Y:S02]  /*ed50*/  @!P2 LEA R10, P5, R213, R2.reuse, 0x2 ;  /* 0x00000002d50aa211 */ /* 0x080fe400078a10ff */
[-C--:B------:R-:W-:Y:S01]  /*ed60*/  @!P0 LEA.HI.X R7, R214, R3.reuse, R7, 0x2, P6 ;  /* 0x00000003d6078211 */ /* 0x080fe200030f1407 */
[----:B------:R1:W-:Y:S01]  /*ed70*/  @!P1 ST.E.64 desc[UR36][R4.64], R126 ;  /* 0x0000007e04009985 */ /* 0x0003e2000c101b24 */
[----:B------:R-:W-:Y:S02]  /*ed80*/  ISETP.GE.AND P6, PT, R17, UR4, PT ;  /* 0x0000000411007c0c */ /* 0x000fe4000bfc6270 */
[----:B------:R-:W-:Y:S01]  /*ed90*/  @!P2 LEA.HI.X R11, R213, R3, R11, 0x2, P5 ;  /* 0x00000003d50ba211 */ /* 0x000fe200028f140b */
[----:B------:R1:W-:Y:S01]  /*eda0*/  @!P0 ST.E.64 desc[UR36][R6.64], R130 ;  /* 0x0000008206008985 */ /* 0x0003e2000c101b24 */
[----:B0-----:R-:W-:-:S03]  /*edb0*/  @!P4 LEA R8, P5, R19, R2, 0x2 ;  /* 0x000000021308c211 */ /* 0x001fc600078a10ff */
[----:B------:R1:W-:Y:S01]  /*edc0*/  @!P2 ST.E.64 desc[UR36][R10.64], R134 ;  /* 0x000000860a00a985 */ /* 0x0003e2000c101b24 */
[-C--:B------:R-:W-:Y:S02]  /*edd0*/  @!P4 LEA.HI.X R9, R19, R3.reuse, R0, 0x2, P5 ;  /* 0x000000031309c211 */ /* 0x080fe400028f1400 */
[----:B------:R-:W-:Y:S02]  /*ede0*/  SHF.R.S32.HI R0, RZ, 0x1f, R13 ;  /* 0x0000001fff007819 */ /* 0x000fe4000001140d */
[C---:B------:R-:W-:Y:S01]  /*edf0*/  @!P3 LEA R12, P5, R13.reuse, R2, 0x2 ;  /* 0x000000020d0cb211 */ /* 0x040fe200078a10ff */
[----:B------:R1:W-:Y:S03]  /*ee00*/  @!P4 ST.E.64 desc[UR36][R8.64], R138 ;  /* 0x0000008a0800c985 */ /* 0x0003e6000c101b24 */
[----:B------:R-:W-:Y:S02]  /*ee10*/  @!P3 LEA.HI.X R13, R13, R3, R0, 0x2, P5 ;  /* 0x000000030d0db211 */ /* 0x000fe400028f1400 */
[----:B------:R-:W-:-:S02]  /*ee20*/  SHF.R.S32.HI R0, RZ, 0x1f, R17 ;  /* 0x0000001fff007819 */ /* 0x000fc40000011411 */
[C---:B------:R-:W-:Y:S01]  /*ee30*/  @!P6 LEA R14, P5, R17.reuse, R2, 0x2 ;  /* 0x00000002110ee211 */ /* 0x040fe200078a10ff */
[----:B------:R1:W-:Y:S03]  /*ee40*/  @!P3 ST.E.64 desc[UR36][R12.64], R142 ;  /* 0x0000008e0c00b985 */ /* 0x0003e6000c101b24 */
[----:B------:R-:W-:Y:S01]  /*ee50*/  @!P6 LEA.HI.X R15, R17, R3, R0, 0x2, P5 ;  /* 0x00000003110fe211 */ /* 0x000fe200028f1400 */
[----:B------:R-:W-:-:S04]  /*ee60*/  VIADD R17, R23, 0xf8 ;  /* 0x000000f817117836 */ /* 0x000fc80000000000 */
[----:B------:R1:W-:Y:S01]  /*ee70*/  @!P6 ST.E.64 desc[UR36][R14.64], R146 ;  /* 0x000000920e00e985 */ /* 0x0003e2000c101b24 */
[----:B------:R-:W-:-:S13]  /*ee80*/  ISETP.GE.AND P0, PT, R17, UR4, PT ;  /* 0x0000000411007c0c */ /* 0x000fda000bf06270 */
[----:B-1----:R-:W-:Y:S05]  /*ee90*/  @P0 BRA `(.L_x_215) ;  /* 0x0000001000340947 */ /* 0x002fea0003800000 */
[----:B------:R-:W-:Y:S02]  /*eea0*/  LEA R2, P0, R17, R2, 0x2 ;  /* 0x0000000211027211 */ /* 0x000fe400078010ff */
[----:B------:R-:W-:-:S04]  /*eeb0*/  SHF.R.S32.HI R0, RZ, 0x1f, R17 ;  /* 0x0000001fff007819 */ /* 0x000fc80000011411 */
[----:B------:R-:W-:-:S05]  /*eec0*/  LEA.HI.X R3, R17, R3, R0, 0x2, P0 ;  /* 0x0000000311037211 */ /* 0x000fca00000f1400 */
[----:B------:R0:W-:Y:S01]  /*eed0*/  ST.E.64 desc[UR36][R2.64], R150 ;  /* 0x0000009602007985 */ /* 0x0001e2000c101b24 */
[----:B------:R-:W-:Y:S05]  /*eee0*/  BRA `(.L_x_215) ;  /* 0x0000001000207947 */ /* 0x000fea0003800000 */
.L_x_206:
[----:B------:R-:W2:Y:S01]  /*eef0*/  LDL R9, [R1+0x30] ;  /* 0x0000300001097983 */ /* 0x000ea20000100800 */
[----:B------:R-:W-:-:S03]  /*ef00*/  ULDC.64 UR8, c[0x0][0xc00] ;  /* 0x0003000000087ab9 */ /* 0x000fc60000000a00 */
[----:B------:R-:W3:Y:S01]  /*ef10*/  LDL R8, [R1+0x34] ;  /* 0x0000340001087983 */ /* 0x000ee20000100800 */
[----:B------:R-:W-:Y:S01]  /*ef20*/  UISETP.NE.U32.AND UP0, UPT, UR8, URZ, UPT ;  /* 0x0000003f0800728c */ /* 0x000fe2000bf05070 */
[----:B------:R-:W-:-:S03]  /*ef30*/  R2UR UR10, R212 ;  /* 0x00000000d40a72ca */ /* 0x000fc600000e0000 */
[----:B------:R-:W-:-:S03]  /*ef40*/  UISETP.NE.AND.EX UP0, UPT, UR9, URZ, UPT, UP0 ;  /* 0x0000003f0900728c */ /* 0x000fc6000bf05300 */
[----:B------:R-:W-:-:S03]  /*ef50*/  ULDC.64 UR8, c[0x0][0xc00] ;  /* 0x0003000000087ab9 */ /* 0x000fc60000000a00 */
[----:B------:R-:W-:Y:S02]  /*ef60*/  PLOP3.LUT P1, PT, PT, PT, UP0, 0x80, 0x0 ;  /* 0x000000000000781c */ /* 0x000fe40003f2f008 */
[----:B--2---:R-:W-:Y:S02]  /*ef70*/  R2UR UR4, R9 ;  /* 0x00000000090472ca */ /* 0x004fe400000e0000 */
[----:B---3--:R-:W-:-:S11]  /*ef80*/  R2UR UR11, R8 ;  /* 0x00000000080b72ca */ /* 0x008fd600000e0000 */
[----:B------:R-:W-:-:S06]  /*ef90*/  UIMAD.WIDE UR8, UR4, 0x4, UR8 ;  /* 0x00000004040878a5 */ /* 0x000fcc000f8e0208 */
[----:B------:R-:W-:Y:S02]  /*efa0*/  IMAD.U32 R2, RZ, RZ, UR8 ;  /* 0x00000008ff027e24 */ /* 0x000fe4000f8e00ff */
[----:B0-----:R-:W-:Y:S01]  /*efb0*/  IMAD.U32 R3, RZ, RZ, UR9 ;  /* 0x00000009ff037e24 */ /* 0x001fe2000f8e00ff */
[----:B------:R-:W-:Y:S02]  /*efc0*/  ULDC.64 UR8, c[0x0][0xc08] ;  /* 0x0003020000087ab9 */ /* 0x000fe40000000a00 */
[----:B------:R-:W-:Y:S02]  /*efd0*/  UISETP.NE.U32.AND UP1, UPT, UR8, URZ, UPT ;  /* 0x0000003f0800728c */ /* 0x000fe4000bf25070 */
[----:B------:R-:W2:Y:S02]  /*efe0*/  @P1 LDG.E R7, desc[UR36][R2.64] ;  /* 0x0000002402071981 */ /* 0x000ea4000c1e1900 */
[----:B------:R-:W-:-:S06]  /*eff0*/  UISETP.NE.AND.EX UP1, UPT, UR9, URZ, UPT, UP1 ;  /* 0x0000003f0900728c */ /* 0x000fcc000bf25310 */
[----:B------:R-:W-:-:S05]  /*f000*/  PLOP3.LUT P2, PT, PT, PT, UP1, 0x80, 0x0 ;  /* 0x000000000000781c */ /* 0x000fca0003f4f018 */
[----:B------:R-:W-:-:S04]  /*f010*/  @UP1 ULEA UR8, UP2, UR4, UR8, 0x2 ;  /* 0x0000000804081291 */ /* 0x000fc8000f84103f */
[----:B------:R-:W-:Y:S02]  /*f020*/  @UP1 ULEA.HI.X UR9, UR4, UR9, UR11, 0x2, UP2 ;  /* 0x0000000904091291 */ /* 0x000fe400090f140b */
[----:B------:R-:W-:Y:S01]  /*f030*/  IMAD.U32 R4, RZ, RZ, UR8 ;  /* 0x00000008ff047e24 */ /* 0x000fe2000f8e00ff */
[----:B------:R-:W-:Y:S02]  /*f040*/  ULDC UR4, c[0x0][0xa88] ;  /* 0x0002a20000047ab9 */ /* 0x000fe40000000800 */
[----:B------:R-:W-:Y:S02]  /*f050*/  IMAD.U32 R0, RZ, RZ, UR4 ;  /* 0x00000004ff007e24 */ /* 0x000fe4000f8e00ff */
[----:B------:R-:W-:-:S05]  /*f060*/  IMAD.U32 R5, RZ, RZ, UR9 ;  /* 0x00000009ff057e24 */ /* 0x000fca000f8e00ff */
[----:B------:R0:W5:Y:S01]  /*f070*/  @P2 LDG.E R0, desc[UR36][R4.64] ;  /* 0x0000002404002981 */ /* 0x000162000c1e1900 */
[----:B------:R-:W-:Y:S01]  /*f080*/  UMOV UR4, URZ ;  /* 0x0000003f00047c82 */ /* 0x000fe20008000000 */
[----:B------:R-:W-:Y:S01]  /*f090*/  UISETP.NE.AND UP1, UPT, UR10, URZ, UPT ;  /* 0x0000003f0a00728c */ /* 0x000fe2000bf25270 */
[----:B------:R-:W1:Y:S10]  /*f0a0*/  S2R R6, SR_TID.X ;  /* 0x0000000000067919 */ /* 0x000e740000002100 */
[----:B------:R-:W-:-:S02]  /*f0b0*/  @!UP1 ULDC UR10, c[0x0][0xad4] ;  /* 0x0002b500000a9ab9 */ /* 0x000fc40000000800 */
[----:B------:R-:W-:Y:S02]  /*f0c0*/  IMAD.U32 R212, RZ, RZ, UR10 ;  /* 0x0000000affd47e24 */ /* 0x000fe4000f8e00ff */
[----:B-1----:R-:W-:-:S05]  /*f0d0*/  VIADD R6, R6, 0xffffff80 ;  /* 0xffffff8006067836 */ /* 0x002fca0000000000 */
[----:B------:R-:W-:Y:S02]  /*f0e0*/  ISETP.GT.AND P0, PT, R6, 0x7f, PT ;  /* 0x0000007f0600780c */ /* 0x000fe40003f04270 */
[----:B--2---:R-:W-:-:S13]  /*f0f0*/  @P1 R2UR UR4, R7 ;  /* 0x00000000070412ca */ /* 0x004fda00000e0000 */
[----:B------:R-:W-:Y:S01]  /*f100*/  USHF.R.S32.HI UR21, URZ, 0x1f, UR4 ;  /* 0x0000001f3f157899 */ /* 0x000fe20008011404 */
[----:B0-----:R-:W-:Y:S11]  /*f110*/  @P2 BRA `(.L_x_218) ;  /* 0x0000000000102947 */ /* 0x001ff60003800000 */
[----:B------:R-:W-:Y:S05]  /*f120*/  @!P1 BRA `(.L_x_218) ;  /* 0x00000000000c9947 */ /* 0x000fea0003800000 */
[----:B------:R-:W2:Y:S04]  /*f130*/  LDG.E R5, desc[UR36][R2.64] ;  /* 0x0000002402057981 */ /* 0x000ea8000c1e1900 */
[----:B-----5:R-:W2:Y:S02]  /*f140*/  LDG.E R0, desc[UR36][R2.64+0x4] ;  /* 0x0000042402007981 */ /* 0x020ea4000c1e1900 */
[----:B--2---:R-:W-:-:S07]  /*f150*/  IMAD.IADD R0, R0, 0x1, -R5 ;  /* 0x0000000100007824 */ /* 0x004fce00078e0a05 */
.L_x_218:
[----:B------:R-:W-:Y:S01]  /*f160*/  R2UR UR9, R9 ;  /* 0x00000000090972ca */ /* 0x000fe200000e0000 */
[----:B------:R-:W-:Y:S01]  /*f170*/  BSSY B1, `(.L_x_219) ;  /* 0x0000040000017945 */ /* 0x000fe20003800000 */
[----:B------:R-:W-:-:S11]  /*f180*/  R2UR UR8, R8 ;  /* 0x00000000080872ca */ /* 0x000fd600000e0000 */
[----:B------:R-:W-:Y:S02]  /*f190*/  USEL UR12, UR9, URZ, !UP0 ;  /* 0x0000003f090c7287 */ /* 0x000fe4000c000000 */
[----:B------:R-:W-:Y:S01]  /*f1a0*/  USEL UR13, UR8, URZ, !UP0 ;  /* 0x0000003f080d7287 */ /* 0x000fe2000c000000 */
[----:B------:R-:W-:Y:S11]  /*f1b0*/  @P0 BRA `(.L_x_220) ;  /* 0x0000000000ec0947 */ /* 0x000ff60003800000 */
[----:B------:R-:W2:Y:S01]  /*f1c0*/  LDL R2, [R1+0x2c] ;  /* 0x00002c0001027983 */ /* 0x000ea20000100800 */
[----:B------:R-:W0:Y:S01]  /*f1d0*/  LDC R9, c[0x0][0xbe8] ;  /* 0x0002fa00ff097b82 */ /* 0x000e220000000800 */
[----:B--2---:R-:W-:Y:S02]  /*f1e0*/  R2UR UR8, R2 ;  /* 0x00000000020872ca */ /* 0x004fe400000e0000 */
[----:B------:R-:W1:Y:S11]  /*f1f0*/  S2R R2, SR_TID.X ;  /* 0x0000000000027919 */ /* 0x000e760000002100 */
[----:B------:R-:W-:-:S04]  /*f200*/  IMAD.U32 R3, RZ, RZ, UR8 ;  /* 0x00000008ff037e24 */ /* 0x000fc8000f8e00ff */
[----:B-1----:R-:W-:Y:S02]  /*f210*/  IMAD R2, R3, 0x80, R2 ;  /* 0x0000008003027824 */ /* 0x002fe400078e0202 */
[----:B0----5:R-:W-:Y:S02]  /*f220*/  IMAD R3, R0, R9, RZ ;  /* 0x0000000900037224 */ /* 0x021fe400078e02ff */
[----:B------:R-:W-:-:S05]  /*f230*/  VIADD R4, R2, 0xffffff80 ;  /* 0xffffff8002047836 */ /* 0x000fca0000000000 */
[----:B------:R-:W-:-:S13]  /*f240*/  ISETP.GE.AND P0, PT, R4, R3, PT ;  /* 0x000000030400720c */ /* 0x000fda0003f06270 */
[----:B------:R-:W-:Y:S05]  /*f250*/  @P0 BRA `(.L_x_220) ;  /* 0x0000000000c40947 */ /* 0x000fea0003800000 */
[----:B------:R-:W-:Y:S01]  /*f260*/  ISETP.NE.AND P0, PT, R9, 0x1, PT ;  /* 0x000000010900780c */ /* 0x000fe20003f05270 */
[----:B------:R-:W-:Y:S01]  /*f270*/  UMOV UR19, 0x9b8 ;  /* 0x000009b800137882 */ /* 0x000fe20000000000 */
[----:B------:R-:W-:Y:S01]  /*f280*/  R2UR UR9, R212 ;  /* 0x00000000d40972ca */ /* 0x000fe200000e0000 */
[----:B------:R-:W-:Y:S01]  /*f290*/  IMAD.MOV.U32 R5, RZ, RZ, R4 ;  /* 0x000000ffff057224 */ /* 0x000fe200078e0004 */
[----:B------:R-:W-:Y:S02]  /*f2a0*/  R2UR UR8, R215 ;  /* 0x00000000d70872ca */ /* 0x000fe400000e0000 */
[----:B------:R-:W-:-:S07]  /*f2b0*/  R2UR UR20, R216 ;  /* 0x00000000d81472ca */ /* 0x000fce00000e0000 */
[----:B------:R-:W0:Y:S02]  /*f2c0*/  @P0 LDC R3, c[0x0][0xbec] ;  /* 0x0002fb00ff030b82 */ /* 0x000e240000000800 */
[----:B------:R-:W-:-:S04]  /*f2d0*/  UISETP.GT.AND UP0, UPT, UR9, 0x1, UPT ;  /* 0x000000010900788c */ /* 0x000fc8000bf04270 */
[----:B------:R-:W-:Y:S02]  /*f2e0*/  USEL UR19, UR19, 0x978, UP0 ;  /* 0x0000097813137887 */ /* 0x000fe40008000000 */
[----:B------:R-:W1:Y:S01]  /*f2f0*/  @P0 LDC R7, c[0x0][0xbf0] ;  /* 0x0002fc00ff070b82 */ /* 0x000e620000000800 */
[----:B------:R-:W-:-:S09]  /*f300*/  USEL UR18, UR8, URZ, UP0 ;  /* 0x0000003f08127287 */ /* 0x000fd20008000000 */
[----:B------:R-:W-:Y:S01]  /*f310*/  ULDC.64 UR8, c[0x0][UR19+0x218] ;  /* 0x0000860013087abb */ /* 0x000fe20008000a00 */
[----:B------:R-:W-:Y:S01]  /*f320*/  ULDC.64 UR14, c[0x0][UR19+0x220] ;  /* 0x00008800130e7abb */ /* 0x000fe20008000a00 */
[----:B------:R-:W-:Y:S01]  /*f330*/  ULDC.64 UR16, c[0x0][UR19+0x228] ;  /* 0x00008a0013107abb */ /* 0x000fe20008000a00 */
[----:B------:R-:W-:Y:S02]  /*f340*/  UIMAD.WIDE.U32 UR10, UR8, UR20, URZ ;  /* 0x00000014080a72a5 */ /* 0x000fe4000f8e003f */
[----:B------:R-:W-:Y:S01]  /*f350*/  UIMAD UR20, UR9, UR20, URZ ;  /* 0x00000014091472a4 */ /* 0x000fe2000f8e023f */
[----:B0-----:R-:W-:Y:S01]  /*f360*/  @P0 IMAD.HI.U32 R2, R4, R3, RZ ;  /* 0x0000000304020227 */ /* 0x001fe200078e00ff */
[----:B------:R-:W-:Y:S02]  /*f370*/  UIMAD UR15, UR15, UR12, URZ ;  /* 0x0000000c0f0f72a4 */ /* 0x000fe4000f8e023f */
[----:B------:R-:W-:Y:S02]  /*f380*/  UIMAD.WIDE.U32 UR22, UR16, UR18, URZ ;  /* 0x00000012101672a5 */ /* 0x000fe4000f8e003f */
[----:B------:R-:W-:-:S02]  /*f390*/  UIMAD.WIDE.U32 UR8, UR14, UR12, URZ ;  /* 0x0000000c0e0872a5 */ /* 0x000fc4000f8e003f */
[----:B------:R-:W-:Y:S01]  /*f3a0*/  UIMAD UR16, UR17, UR18, URZ ;  /* 0x00000012111072a4 */ /* 0x000fe2000f8e023f */
[----:B-1----:R-:W-:Y:S01]  /*f3b0*/  @P0 SHF.R.U32.HI R5, RZ, R7, R2 ;  /* 0x00000007ff050219 */ /* 0x002fe20000011602 */
[----:B------:R-:W-:Y:S01]  /*f3c0*/  UIMAD UR15, UR14, UR13, UR15 ;  /* 0x0000000d0e0f72a4 */ /* 0x000fe2000f8e020f */
[----:B------:R-:W-:Y:S01]  /*f3d0*/  IMAD.U32 R2, RZ, RZ, UR22 ;  /* 0x00000016ff027e24 */ /* 0x000fe2000f8e00ff */
[----:B------:R-:W-:Y:S01]  /*f3e0*/  UIADD3 UR10, UP1, UP2, UR8, UR10, UR4 ;  /* 0x0000000a080a7290 */ /* 0x000fe2000fa3e004 */
[----:B------:R-:W-:Y:S01]  /*f3f0*/  IMAD.U32 R3, RZ, RZ, UR23 ;  /* 0x00000017ff037e24 */ /* 0x000fe2000f8e00ff */
[----:B------:R-:W-:Y:S01]  /*f400*/  UIADD3 UR16, UR23, UR16, URZ ;  /* 0x0000001017107290 */ /* 0x000fe2000fffe03f */
[--C-:B------:R-:W-:Y:S01]  /*f410*/  IMAD.MOV R7, RZ, RZ, -R5.reuse ;  /* 0x000000ffff077224 */ /* 0x100fe200078e0a05 */
[----:B------:R-:W-:Y:S02]  /*f420*/  UIADD3 UR20, UR11, UR20, URZ ;  /* 0x000000140b147290 */ /* 0x000fe4000fffe03f */
[----:B------:R-:W-:Y:S01]  /*f430*/  UIADD3 UR15, UR9, UR15, URZ ;  /* 0x0000000f090f7290 */ /* 0x000fe2000fffe03f */
[----:B------:R-:W-:Y:S01]  /*f440*/  IADD3 R2, P0, P1, R5, UR10, R2 ;  /* 0x0000000a05027c10 */ /* 0x000fe2000f91e002 */
[----:B------:R-:W-:Y:S01]  /*f450*/  IMAD R7, R9, R7, R4 ;  /* 0x0000000709077224 */ /* 0x000fe200078e0204 */
[----:B------:R-:W-:Y:S01]  /*f460*/  SHF.R.S32.HI R5, RZ, 0x1f, R5 ;  /* 0x0000001fff057819 */ /* 0x000fe20000011405 */
[----:B------:R-:W-:Y:S01]  /*f470*/  UIADD3.X UR10, UR15, UR20, UR21, UP1, UP2 ;  /* 0x000000140f0a7290 */ /* 0x000fe20008fe4415 */
[----:B------:R-:W-:Y:S01]  /*f480*/  IMAD.U32 R8, RZ, RZ, UR16 ;  /* 0x00000010ff087e24 */ /* 0x000fe2000f8e00ff */
[----:B------:R-:W-:Y:S01]  /*f490*/  ULDC.64 UR8, c[0x0][UR19+0x210] ;  /* 0x0000840013087abb */ /* 0x000fe20008000a00 */
[----:B------:R-:W-:Y:S01]  /*f4a0*/  SHF.R.S32.HI R4, RZ, 0x1f, R7 ;  /* 0x0000001fff047819 */ /* 0x000fe20000011407 */
[----:B------:R-:W-:-:S02]  /*f4b0*/  IMAD R9, R7, UR9, RZ ;  /* 0x0000000907097c24 */ /* 0x000fc4000f8e02ff */
[----:B------:R-:W-:Y:S01]  /*f4c0*/  IADD3.X R3, R5, UR10, R8, P0, P1 ;  /* 0x0000000a05037c10 */ /* 0x000fe200087e2408 */
[----:B------:R-:W-:Y:S01]  /*f4d0*/  ULDC.64 UR10, c[0x0][0xba8] ;  /* 0x0002ea00000a7ab9 */ /* 0x000fe20000000a00 */
[----:B------:R-:W-:Y:S01]  /*f4e0*/  IMAD R9, R4, UR8, R9 ;  /* 0x0000000804097c24 */ /* 0x000fe2000f8e0209 */
[----:B------:R-:W-:Y:S01]  /*f4f0*/  @!UP0 ULDC UR10, c[0x0][0xb50] ;  /* 0x0002d400000a8ab9 */ /* 0x000fe20000000800 */
[----:B------:R-:W-:Y:S01]  /*f500*/  @!UP0 ULDC UR11, c[0x0][0xb54] ;  /* 0x0002d500000b8ab9 */ /* 0x000fe20000000800 */
[----:B------:R-:W-:-:S04]  /*f510*/  IMAD.WIDE.U32 R2, R7, UR8, R2 ;  /* 0x0000000807027c25 */ /* 0x000fc8000f8e0002 */
[----:B------:R-:W-:Y:S01]  /*f520*/  IMAD.IADD R3, R3, 0x1, R9 ;  /* 0x0000000103037824 */ /* 0x000fe200078e0209 */
[----:B------:R-:W-:-:S04]  /*f530*/  LEA R4, P0, R2, UR10, 0x2 ;  /* 0x0000000a02047c11 */ /* 0x000fc8000f8010ff */
[----:B------:R-:W-:Y:S01]  /*f540*/  LEA.HI.X R5, R2, UR11, R3, 0x2, P0 ;  /* 0x0000000b02057c11 */ /* 0x000fe200080f1403 */
[----:B------:R-:W-:-:S05]  /*f550*/  IMAD.MOV.U32 R3, RZ, RZ, -0x800000 ;  /* 0xff800000ff037424 */ /* 0x000fca00078e00ff */
[----:B------:R0:W-:Y:S03]  /*f560*/  STG.E desc[UR36][R4.64], R3 ;  /* 0x0000000304007986 */ /* 0x0001e6000c101924 */
.L_x_220:
[----:B------:R-:W-:Y:S05]  /*f570*/  BSYNC B1 ;  /* 0x0000000000017941 */ /* 0x000fea0003800000 */
.L_x_219:
[----:B------:R-:W-:-:S13]  /*f580*/  R2UR UR8, R212 ;  /* 0x00000000d40872ca */ /* 0x000fda00000e0000 */
[----:B------:R-:W-:-:S06]  /*f590*/  UISETP.GT.AND UP0, UPT, UR8, 0x1, UPT ;  /* 0x000000010800788c */ /* 0x000fcc000bf04270 */
[----:B------:R-:W-:-:S13]  /*f5a0*/  PLOP3.LUT P0, PT, PT, PT, UP0, 0x80, 0x0 ;  /* 0x000000000000781c */ /* 0x000fda0003f0f008 */
[----:B------:R-:W-:Y:S05]  /*f5b0*/  @P0 BRA `(.L_x_215) ;  /* 0x00000008006c0947 */ /* 0x000fea0003800000 */
[----:B------:R-:W2:Y:S01]  /*f5c0*/  LDL.LU R2, [R1+0x2c] ;  /* 0x00002c0001027983 */ /* 0x000ea20000300800 */
[----:B------:R-:W1:Y:S01]  /*f5d0*/  LDC R11, c[0x0][0xbe8] ;  /* 0x0002fa00ff0b7b82 */ /* 0x000e620000000800 */
[----:B0-----:R-:W-:Y:S01]  /*f5e0*/  SHF.R.S32.HI R3, RZ, 0x1f, R6 ;  /* 0x0000001fff037819 */ /* 0x001fe20000011406 */
[----:B------:R-:W-:Y:S01]  /*f5f0*/  ULDC.64 UR10, c[0x0][0xaa0] ;  /* 0x0002a800000a7ab9 */ /* 0x000fe20000000a00 */
[----:B------:R-:W-:Y:S01]  /*f600*/  R2UR UR15, R216 ;  /* 0x00000000d80f72ca */ /* 0x000fe200000e0000 */
[----:B------:R-:W-:Y:S01]  /*f610*/  UIMAD.WIDE.U32 UR8, UR4, UR10, URZ ;  /* 0x0000000a040872a5 */ /* 0x000fe2000f8e003f */
[----:B------:R-:W-:Y:S01]  /*f620*/  BSSY B1, `(.L_x_221) ;  /* 0x0000052000017945 */ /* 0x000fe20003800000 */
[----:B------:R-:W-:-:S04]  /*f630*/  UIMAD UR10, UR21, UR10, URZ ;  /* 0x0000000a150a72a4 */ /* 0x000fc8000f8e023f */
[----:B------:R-:W-:-:S04]  /*f640*/  UIMAD UR10, UR4, UR11, UR10 ;  /* 0x0000000b040a72a4 */ /* 0x000fc8000f8e020a */
[----:B------:R-:W-:-:S03]  /*f650*/  UIADD3 UR9, UR9, UR10, URZ ;  /* 0x0000000a09097290 */ /* 0x000fc6000fffe03f */
[----:B------:R-:W-:Y:S02]  /*f660*/  ULDC.64 UR10, c[0x0][0xae8] ;  /* 0x0002ba00000a7ab9 */ /* 0x000fe40000000a00 */
[----:B------:R-:W-:-:S04]  /*f670*/  UIMAD.WIDE.U32 UR8, UR15, UR10, UR8 ;  /* 0x0000000a0f0872a5 */ /* 0x000fc8000f8e0008 */
[----:B------:R-:W-:Y:S01]  /*f680*/  UIMAD UR9, UR15, UR11, UR9 ;  /* 0x0000000b0f0972a4 */ /* 0x000fe2000f8e0209 */
[----:B-1----:R-:W-:Y:S02]  /*f690*/  ISETP.NE.AND P0, PT, R11, 0x1, PT ;  /* 0x000000010b00780c */ /* 0x002fe40003f05270 */
[----:B------:R-:W-:Y:S02]  /*f6a0*/  ULDC.64 UR10, c[0x0][0xaf0] ;  /* 0x0002bc00000a7ab9 */ /* 0x000fe40000000a00 */
[----:B------:R-:W-:-:S04]  /*f6b0*/  UIMAD UR13, UR13, UR10, URZ ;  /* 0x0000000a0d0d72a4 */ /* 0x000fc8000f8e023f */
[----:B------:R-:W-:Y:S02]  /*f6c0*/  UIMAD UR4, UR12, UR11, UR13 ;  /* 0x0000000b0c0472a4 */ /* 0x000fe4000f8e020d */
[----:B------:R-:W-:-:S03]  /*f6d0*/  UIMAD.WIDE.U32 UR12, UR12, UR10, UR8 ;  /* 0x0000000a0c0c72a5 */ /* 0x000fc6000f8e0008 */
[----:B------:R-:W0:Y:S01]  /*f6e0*/  @P0 LDC R7, c[0x0][0xbf0] ;  /* 0x0002fc00ff070b82 */ /* 0x000e220000000800 */
[----:B------:R-:W-:Y:S01]  /*f6f0*/  UIADD3 UR4, UR13, UR4, URZ ;  /* 0x000000040d047290 */ /* 0x000fe2000fffe03f */
[----:B------:R-:W-:Y:S01]  /*f700*/  ULDC.64 UR8, c[0x0][0xae0] ;  /* 0x0002b80000087ab9 */ /* 0x000fe20000000a00 */
[----:B--2---:R-:W-:Y:S02]  /*f710*/  R2UR UR14, R2 ;  /* 0x00000000020e72ca */ /* 0x004fe400000e0000 */
[----:B------:R-:W-:-:S03]  /*f720*/  LEA.HI R2, R3, R6, RZ, 0x3 ;  /* 0x0000000603027211 */ /* 0x000fc600078f18ff */
[----:B------:R-:W1:Y:S01]  /*f730*/  @P0 LDC R3, c[0x0][0xbec] ;  /* 0x0002fb00ff030b82 */ /* 0x000e620000000800 */
[----:B------:R-:W-:Y:S02]  /*f740*/  LOP3.LUT R5, R2, 0xfffffff8, RZ, 0xc0, !PT ;  /* 0xfffffff802057812 */ /* 0x000fe400078ec0ff */
[----:B------:R-:W-:-:S03]  /*f750*/  SHF.R.S32.HI R13, RZ, 0x3, R2 ;  /* 0x00000003ff0d7819 */ /* 0x000fc60000011402 */
[----:B------:R-:W-:Y:S02]  /*f760*/  IMAD.IADD R8, R6, 0x1, -R5 ;  /* 0x0000000106087824 */ /* 0x000fe400078e0a05 */
[----:B------:R-:W-:Y:S02]  /*f770*/  IMAD.U32 R5, RZ, RZ, UR14 ;  /* 0x0000000eff057e24 */ /* 0x000fe4000f8e00ff */
[----:B------:R-:W-:-:S04]  /*f780*/  IMAD R2, R8, 0x20, R13 ;  /* 0x0000002008027824 */ /* 0x000fc800078e020d */
[----:B------:R-:W-:-:S04]  /*f790*/  IMAD R6, R5, 0x80, R2 ;  /* 0x0000008005067824 */ /* 0x000fc800078e0202 */
[----:B------:R-:W-:Y:S02]  /*f7a0*/  IMAD.MOV.U32 R5, RZ, RZ, R6 ;  /* 0x000000ffff057224 */ /* 0x000fe400078e0006 */
[----:B-1----:R-:W-:-:S04]  /*f7b0*/  @P0 IMAD.HI.U32 R2, R6, R3, RZ ;  /* 0x0000000306020227 */ /* 0x002fc800078e00ff */
[----:B------:R-:W-:Y:S01]  /*f7c0*/  IMAD.U32 R3, RZ, RZ, UR13 ;  /* 0x0000000dff037e24 */ /* 0x000fe2000f8e00ff */
[----:B0-----:R-:W-:Y:S01]  /*f7d0*/  @P0 SHF.R.U32.HI R5, RZ, R7, R2 ;  /* 0x00000007ff050219 */ /* 0x001fe20000011602 */
[----:B------:R-:W-:Y:S01]  /*f7e0*/  IMAD.U32 R3, RZ, RZ, UR4 ;  /* 0x00000004ff037e24 */ /* 0x000fe2000f8e00ff */
[----:B------:R-:W-:Y:S02]  /*f7f0*/  MOV R2, UR12 ;  /* 0x0000000c00027c02 */ /* 0x000fe40008000f00 */
[--C-:B------:R-:W-:Y:S01]  /*f800*/  SHF.R.S32.HI R4, RZ, 0x1f, R5.reuse ;  /* 0x0000001fff047819 */ /* 0x100fe20000011405 */
[----:B------:R-:W-:Y:S02]  /*f810*/  IMAD.MOV R7, RZ, RZ, -R5 ;  /* 0x000000ffff077224 */ /* 0x000fe400078e0a05 */
[----:B------:R-:W-:-:S04]  /*f820*/  IMAD.WIDE.U32 R2, R5, UR8, R2 ;  /* 0x0000000805027c25 */ /* 0x000fc8000f8e0002 */
[----:B------:R-:W-:Y:S02]  /*f830*/  IMAD R7, R11, R7, R6 ;  /* 0x000000070b077224 */ /* 0x000fe400078e0206 */
[----:B------:R-:W-:Y:S02]  /*f840*/  IMAD R4, R4, UR8, RZ ;  /* 0x0000000804047c24 */ /* 0x000fe4000f8e02ff */
[----:B------:R-:W-:Y:S02]  /*f850*/  IMAD.U32 R6, RZ, RZ, UR14 ;  /* 0x0000000eff067e24 */ /* 0x000fe4000f8e00ff */
[----:B------:R-:W-:Y:S01]  /*f860*/  IMAD R9, R5, UR9, R4 ;  /* 0x0000000905097c24 */ /* 0x000fe2000f8e0204 */
[----:B------:R-:W-:Y:S01]  /*f870*/  SHF.R.S32.HI R4, RZ, 0x1f, R7 ;  /* 0x0000001fff047819 */ /* 0x000fe20000011407 */
[----:B------:R-:W-:Y:S01]  /*f880*/  ULDC.64 UR8, c[0x0][0xad8] ;  /* 0x0002b60000087ab9 */ /* 0x000fe20000000a00 */
[----:B------:R-:W-:Y:S02]  /*f890*/  IMAD R6, R6, 0x80, R13 ;  /* 0x0000008006067824 */ /* 0x000fe400078e020d */
[----:B------:R-:W-:-:S02]  /*f8a0*/  IMAD.IADD R3, R3, 0x1, R9 ;  /* 0x0000000103037824 */ /* 0x000fc400078e0209 */
[----:B------:R-:W-:Y:S02]  /*f8b0*/  IMAD R4, R4, UR8, RZ ;  /* 0x0000000804047c24 */ /* 0x000fe4000f8e02ff */
[----:B------:R-:W-:-:S04]  /*f8c0*/  IMAD.WIDE.U32 R2, R7, UR8, R2 ;  /* 0x0000000807027c25 */ /* 0x000fc8000f8e0002 */
[----:B------:R-:W-:Y:S01]  /*f8d0*/  IMAD R5, R7, UR9, R4 ;  /* 0x0000000907057c24 */ /* 0x000fe2000f8e0204 */
[----:B------:R-:W-:Y:S01]  /*f8e0*/  ULDC.64 UR8, c[0x0][0xa80] ;  /* 0x0002a00000087ab9 */ /* 0x000fe20000000a00 */
[----:B-----5:R-:W-:Y:S02]  /*f8f0*/  IMAD R11, R0, R11, RZ ;  /* 0x0000000b000b7224 */ /* 0x020fe400078e02ff */
[----:B------:R-:W-:Y:S02]  /*f900*/  VIADD R4, R6, 0x40 ;  /* 0x0000004006047836 */ /* 0x000fe40000000000 */
[----:B------:R-:W-:Y:S01]  /*f910*/  IMAD.IADD R3, R3, 0x1, R5 ;  /* 0x0000000103037824 */ /* 0x000fe200078e0205 */
[----:B------:R-:W-:Y:S01]  /*f920*/  LEA R5, P2, R2, UR8, 0x1 ;  /* 0x0000000802057c11 */ /* 0x000fe2000f8408ff */
[----:B------:R-:W-:Y:S01]  /*f930*/  VIADD R0, R6, 0x20 ;  /* 0x0000002006007836 */ /* 0x000fe20000000000 */
[----:B------:R-:W-:Y:S01]  /*f940*/  ISETP.GE.AND P0, PT, R4, R11, PT ;  /* 0x0000000b0400720c */ /* 0x000fe20003f06270 */
[----:B------:R-:W-:Y:S01]  /*f950*/  IMAD.SHL.U32 R7, R8, 0x8, RZ ;  /* 0x0000000808077824 */ /* 0x000fe200078e00ff */
[----:B------:R-:W-:-:S02]  /*f960*/  LEA.HI.X R4, R2, UR9, R3, 0x1, P2 ;  /* 0x0000000902047c11 */ /* 0x000fc400090f0c03 */
[-C--:B------:R-:W-:Y:S01]  /*f970*/  ISETP.GE.AND P2, PT, R6, R11.reuse, PT ;  /* 0x0000000b0600720c */ /* 0x080fe20003f46270 */
[C---:B------:R-:W-:Y:S01]  /*f980*/  VIADD R9, R7.reuse, 0x80 ;  /* 0x0000008007097836 */ /* 0x040fe20000000000 */
[----:B------:R-:W-:Y:S01]  /*f990*/  ISETP.GE.AND P1, PT, R0, R11, PT ;  /* 0x0000000b0000720c */ /* 0x000fe20003f26270 */
[C---:B------:R-:W-:Y:S01]  /*f9a0*/  VIADD R15, R7.reuse, 0xc0 ;  /* 0x000000c0070f7836 */ /* 0x040fe20000000000 */
[----:B------:R0:W1:Y:S01]  /*f9b0*/  SHFL.IDX PT, R2, R5, RZ, 0x181f ;  /* 0x00181fff05027589 */ /* 0x00006200000e0000 */
[----:B------:R-:W-:Y:S01]  /*f9c0*/  VIADD R13, R7, 0x40 ;  /* 0x00000040070d7836 */ /* 0x000fe20000000000 */
[----:B------:R-:W-:Y:S02]  /*f9d0*/  SHF.R.S32.HI R8, RZ, 0x1f, R7 ;  /* 0x0000001fff087819 */ /* 0x000fe40000011407 */
[----:B------:R0:W2:Y:S01]  /*f9e0*/  SHFL.IDX PT, R0, R4, RZ, 0x181f ;  /* 0x00181fff04007589 */ /* 0x0000a200000e0000 */
[----:B------:R-:W-:Y:S02]  /*f9f0*/  SHF.R.S32.HI R10, RZ, 0x1f, R9 ;  /* 0x0000001fff0a7819 */ /* 0x000fe40000011409 */
[----:B------:R-:W-:-:S02]  /*fa00*/  SHF.R.S32.HI R12, RZ, 0x1f, R15 ;  /* 0x0000001fff0c7819 */ /* 0x000fc4000001140f */
[----:B------:R-:W-:Y:S01]  /*fa10*/  SHF.R.S32.HI R14, RZ, 0x1f, R13 ;  /* 0x0000001fff0e7819 */ /* 0x000fe2000001140d */
[----:B------:R-:W-:Y:S06]  /*fa20*/  @P2 BRA `(.L_x_222) ;  /* 0x0000000000442947 */ /* 0x000fec0003800000 */
        /* <DEDUP_REMOVED lines=8> */
[----:B------:R3:W-:Y:S01]  /*fab0*/  @!P5 ST.E.128 desc[UR36][R18.64], RZ ;  /* 0x000000ff1200d985 */ /* 0x0007e2000c101d24 */
[----:B------:R-:W-:Y:S02]  /*fac0*/  @!P4 LEA.HI.X R21, R13, R0, R14, 0x1, P6 ;  /* 0x000000000d15c211 */ /* 0x000fe400030f0c0e */
[----:B------:R-:W-:-:S03]  /*fad0*/  @!P3 LEA R24, P6, R9, R2, 0x1 ;  /* 0x000000020918b211 */ /* 0x000fc600078c08ff */
[----:B------:R3:W-:Y:S01]  /*fae0*/  @!P4 ST.E.128 desc[UR36][R20.64], RZ ;  /* 0x000000ff1400c985 */ /* 0x0007e2000c101d24 */
[----:B------:R-:W-:Y:S02]  /*faf0*/  @!P3 LEA.HI.X R25, R9, R0, R10, 0x1, P6 ;  /* 0x000000000919b211 */ /* 0x000fe400030f0c0a */
[----:B------:R-:W-:-:S03]  /*fb00*/  @!P2 LEA R2, P6, R15, R2, 0x1 ;  /* 0x000000020f02a211 */ /* 0x000fc600078c08ff */
[----:B------:R3:W-:Y:S01]  /*fb10*/  @!P3 ST.E.128 desc[UR36][R24.64], RZ ;  /* 0x000000ff1800b985 */ /* 0x0007e2000c101d24 */
[----:B------:R-:W-:-:S05]  /*fb20*/  @!P2 LEA.HI.X R3, R15, R0, R12, 0x1, P6 ;  /* 0x000000000f03a211 */ /* 0x000fca00030f0c0c */
[----:B------:R3:W-:Y:S04]  /*fb30*/  @!P2 ST.E.128 desc[UR36][R2.64], RZ ;  /* 0x000000ff0200a985 */ /* 0x0007e8000c101d24 */
.L_x_222:
[----:B------:R-:W-:Y:S05]  /*fb40*/  BSYNC B1 ;  /* 0x0000000000017941 */ /* 0x000fea0003800000 */
.L_x_221:
[----:B--2---:R2:W4:Y:S01]  /*fb50*/  SHFL.IDX PT, R0, R4, 0x1, 0x181f ;  /* 0x00381f0004007f89 */ /* 0x00452200000e0000 */
[----:B------:R-:W-:Y:S03]  /*fb60*/  BSSY B1, `(.L_x_223) ;  /* 0x0000014000017945 */ /* 0x000fe60003800000 */
[----:B-1-3--:R2:W1:Y:S01]  /*fb70*/  SHFL.IDX PT, R2, R5, 0x1, 0x181f ;  /* 0x00381f0005027f89 */ /* 0x00a46200000e0000 */
[----:B------:R-:W-:Y:S05]  /*fb80*/  @P1 BRA `(.L_x_224) ;  /* 0x0000000000441947 */ /* 0x000fea0003800000 */
[----:B------:R-:W-:Y:S02]  /*fb90*/  ULDC UR4, c[0x0][0xac8] ;  /* 0x0002b20000047ab9 */ /* 0x000fe40000000800 */
[----:B------:R-:W-:Y:S02]  /*fba0*/  ISETP.GE.AND P4, PT, R7, UR4, PT ;  /* 0x0000000407007c0c */ /* 0x000fe4000bf86270 */
[----:B------:R-:W-:Y:S02]  /*fbb0*/  ISETP.GE.AND P3, PT, R13, UR4, PT ;  /* 0x000000040d007c0c */ /* 0x000fe4000bf66270 */
[----:B------:R-:W-:Y:S02]  /*fbc0*/  ISETP.GE.AND P2, PT, R9, UR4, PT ;  /* 0x0000000409007c0c */ /* 0x000fe4000bf46270 */
[----:B------:R-:W-:-:S07]  /*fbd0*/  ISETP.GE.AND P1, PT, R15, UR4, PT ;  /* 0x000000040f007c0c */ /* 0x000fce000bf26270 */
[-C--:B-1----:R-:W-:Y:S02]  /*fbe0*/  @!P4 LEA R18, P6, R7, R2.reuse, 0x1 ;  /* 0x000000020712c211 */ /* 0x082fe400078c08ff */
[----:B------:R-:W-:Y:S02]  /*fbf0*/  @!P3 LEA R20, P5, R13, R2, 0x1 ;  /* 0x000000020d14b211 */ /* 0x000fe400078a08ff */
[----:B----4-:R-:W-:Y:S02]  /*fc00*/  @!P4 LEA.HI.X R19, R7, R0, R8, 0x1, P6 ;  /* 0x000000000713c211 */ /* 0x010fe400030f0c08 */
[----:B------:R-:W-:Y:S02]  /*fc10*/  @!P2 LEA R24, P6, R9, R2, 0x1 ;  /* 0x000000020918a211 */ /* 0x000fe400078c08ff */
[----:B------:R-:W-:Y:S01]  /*fc20*/  @!P3 LEA.HI.X R21, R13, R0, R14, 0x1, P5 ;  /* 0x000000000d15b211 */ /* 0x000fe200028f0c0e */
[----:B------:R3:W-:Y:S01]  /*fc30*/  @!P4 ST.E.128 desc[UR36][R18.64], RZ ;  /* 0x000000ff1200c985 */ /* 0x0007e2000c101d24 */
[----:B------:R-:W-:-:S02]  /*fc40*/  @!P1 LEA R2, P5, R15, R2, 0x1 ;  /* 0x000000020f029211 */ /* 0x000fc400078a08ff */
[-C--:B------:R-:W-:Y:S01]  /*fc50*/  @!P2 LEA.HI.X R25, R9, R0.reuse, R10, 0x1, P6 ;  /* 0x000000000919a211 */ /* 0x080fe200030f0c0a */
[----:B------:R3:W-:Y:S01]  /*fc60*/  @!P3 ST.E.128 desc[UR36][R20.64], RZ ;  /* 0x000000ff1400b985 */ /* 0x0007e2000c101d24 */
[----:B------:R-:W-:-:S03]  /*fc70*/  @!P1 LEA.HI.X R3, R15, R0, R12, 0x1, P5 ;  /* 0x000000000f039211 */ /* 0x000fc600028f0c0c */
[----:B------:R3:W-:Y:S04]  /*fc80*/  @!P2 ST.E.128 desc[UR36][R24.64], RZ ;  /* 0x000000ff1800a985 */ /* 0x0007e8000c101d24 */
[----:B------:R3:W-:Y:S02]  /*fc90*/  @!P1 ST.E.128 desc[UR36][R2.64], RZ ;  /* 0x000000ff02009985 */ /* 0x0007e4000c101d24 */
.L_x_224:
[----:B------:R-:W-:Y:S05]  /*fca0*/  BSYNC B1 ;  /* 0x0000000000017941 */ /* 0x000fea0003800000 */
.L_x_223:
[----:B----4-:R4:W0:Y:S01]  /*fcb0*/  SHFL.IDX PT, R0, R4, 0x2, 0x181f ;  /* 0x00581f0004007f89 */ /* 0x01082200000e0000 */
        /* <DEDUP_REMOVED lines=9> */
[-C--:B------:R-:W-:Y:S02]  /*fd50*/  @!P2 LEA R20, P5, R13, R2.reuse, 0x1 ;  /* 0x000000020d14a211 */ /* 0x080fe400078a08ff */
[----:B------:R-:W-:Y:S02]  /*fd60*/  @!P1 LEA R24, P4, R9, R2, 0x1 ;  /* 0x0000000209189211 */ /* 0x000fe400078808ff */
[----:B0-----:R-:W-:Y:S02]  /*fd70*/  @!P3 LEA.HI.X R19, R7, R0, R8, 0x1, P6 ;  /* 0x000000000713b211 */ /* 0x001fe400030f0c08 */
[----:B------:R-:W-:Y:S02]  /*fd80*/  @!P0 LEA R2, P6, R15, R2, 0x1 ;  /* 0x000000020f028211 */ /* 0x000fe400078c08ff */
[-C--:B------:R-:W-:Y:S01]  /*fd90*/  @!P2 LEA.HI.X R21, R13, R0.reuse, R14, 0x1, P5 ;  /* 0x000000000d15a211 */ /* 0x080fe200028f0c0e */
[----:B------:R3:W-:Y:S01]  /*fda0*/  @!P3 ST.E.128 desc[UR36][R18.64], RZ ;  /* 0x000000ff1200b985 */ /* 0x0007e2000c101d24 */
[----:B------:R-:W-:-:S02]  /*fdb0*/  @!P1 LEA.HI.X R25, R9, R0, R10, 0x1, P4 ;  /* 0x0000000009199211 */ /* 0x000fc400020f0c0a */
[----:B------:R-:W-:Y:S01]  /*fdc0*/  @!P0 LEA.HI.X R3, R15, R0, R12, 0x1, P6 ;  /* 0x000000000f038211 */ /* 0x000fe200030f0c0c */
[----:B------:R3:W-:Y:S04]  /*fdd0*/  @!P2 ST.E.128 desc[UR36][R20.64], RZ ;  /* 0x000000ff1400a985 */ /* 0x0007e8000c101d24 */
[----:B------:R3:W-:Y:S04]  /*fde0*/  @!P1 ST.E.128 desc[UR36][R24.64], RZ ;  /* 0x000000ff18009985 */ /* 0x0007e8000c101d24 */
[----:B------:R3:W-:Y:S02]  /*fdf0*/  @!P0 ST.E.128 desc[UR36][R2.64], RZ ;  /* 0x000000ff02008985 */ /* 0x0007e4000c101d24 */
.L_x_226:
[----:B------:R-:W-:Y:S05]  /*fe00*/  BSYNC B1 ;  /* 0x0000000000017941 */ /* 0x000fea0003800000 */
.L_x_225:
[----:B0-----:R-:W-:Y:S01]  /*fe10*/  VIADD R0, R6, 0x60 ;  /* 0x0000006006007836 */ /* 0x001fe20000000000 */
[----:B--2-4-:R-:W0:Y:S04]  /*fe20*/  SHFL.IDX PT, R4, R4, 0x3, 0x181f ;  /* 0x00781f0004047f89 */ /* 0x014e2800000e0000 */
[----:B------:R-:W-:Y:S01]  /*fe30*/  ISETP.GE.AND P0, PT, R0, R11, PT ;  /* 0x0000000b0000720c */ /* 0x000fe20003f06270 */
[----:B-1-3--:R1:W2:-:S12]  /*fe40*/  SHFL.IDX PT, R2, R5, 0x3, 0x181f ;  /* 0x00781f0005027f89 */ /* 0x00a29800000e0000 */
[----:B-1----:R-:W-:Y:S05]  /*fe50*/  @P0 BRA `(.L_x_215) ;  /* 0x0000000000440947 */ /* 0x002fea0003800000 */
[----:B------:R-:W-:Y:S02]  /*fe60*/  ULDC UR4, c[0x0][0xac8] ;  /* 0x0002b20000047ab9 */ /* 0x000fe40000000800 */
[----:B------:R-:W-:Y:S02]  /*fe70*/  ISETP.GE.AND P3, PT, R7, UR4, PT ;  /* 0x0000000407007c0c */ /* 0x000fe4000bf66270 */
[----:B------:R-:W-:Y:S02]  /*fe80*/  ISETP.GE.AND P2, PT, R13, UR4, PT ;  /* 0x000000040d007c0c */ /* 0x000fe4000bf46270 */
[----:B------:R-:W-:Y:S02]  /*fe90*/  ISETP.GE.AND P1, PT, R9, UR4, PT ;  /* 0x0000000409007c0c */ /* 0x000fe4000bf26270 */
[----:B------:R-:W-:-:S07]  /*fea0*/  ISETP.GE.AND P0, PT, R15, UR4, PT ;  /* 0x000000040f007c0c */ /* 0x000fce000bf06270 */
[----:B--2---:R-:W-:-:S04]  /*feb0*/  @!P3 LEA R6, P4, R7, R2, 0x1 ;  /* 0x000000020706b211 */ /* 0x004fc800078808ff */
[----:B0-----:R-:W-:Y:S02]  /*fec0*/  @!P3 LEA.HI.X R7, R7, R4, R8, 0x1, P4 ;  /* 0x000000040707b211 */ /* 0x001fe400020f0c08 */
[-C--:B------:R-:W-:Y:S02]  /*fed0*/  @!P2 LEA R18, P4, R13, R2.reuse, 0x1 ;  /* 0x000000020d12a211 */ /* 0x080fe400078808ff */
[-C--:B------:R-:W-:Y:S01]  /*fee0*/  @!P1 LEA R8, P5, R9, R2.reuse, 0x1 ;  /* 0x0000000209089211 */ /* 0x080fe200078a08ff */
[----:B------:R0:W-:Y:S01]  /*fef0*/  @!P3 ST.E.128 desc[UR36][R6.64], RZ ;  /* 0x000000ff0600b985 */ /* 0x0001e2000c101d24 */
[----:B------:R-:W-:Y:S02]  /*ff00*/  @!P0 LEA R2, P6, R15, R2, 0x1 ;  /* 0x000000020f028211 */ /* 0x000fe400078c08ff */
[-C--:B------:R-:W-:Y:S02]  /*ff10*/  @!P2 LEA.HI.X R19, R13, R4.reuse, R14, 0x1, P4 ;  /* 0x000000040d13a211 */ /* 0x080fe400020f0c0e */
[----:B------:R-:W-:-:S02]  /*ff20*/  @!P1 LEA.HI.X R9, R9, R4, R10, 0x1, P5 ;  /* 0x0000000409099211 */ /* 0x000fc400028f0c0a */
[----:B------:R-:W-:Y:S01]  /*ff30*/  @!P0 LEA.HI.X R3, R15, R4, R12, 0x1, P6 ;  /* 0x000000040f038211 */ /* 0x000fe200030f0c0c */
[----:B------:R0:W-:Y:S04]  /*ff40*/  @!P2 ST.E.128 desc[UR36][R18.64], RZ ;  /* 0x000000ff1200a985 */ /* 0x0001e8000c101d24 */
[----:B------:R0:W-:Y:S04]  /*ff50*/  @!P1 ST.E.128 desc[UR36][R8.64], RZ ;  /* 0x000000ff08009985 */ /* 0x0001e8000c101d24 */
[----:B------:R0:W-:Y:S02]  /*ff60*/  @!P0 ST.E.128 desc[UR36][R2.64], RZ ;  /* 0x000000ff02008985 */ /* 0x0001e4000c101d24 */
.L_x_215:
[----:B------:R-:W-:Y:S05]  /*ff70*/  BSYNC B0 ;  /* 0x0000000000007941 */ /* 0x000fea0003800000 */
.L_x_205:
[----:B------:R-:W-:Y:S02]  /*ff80*/  ULDC UR4, c[0x0][0xc3c] ;  /* 0x00030f0000047ab9 */ /* 0x000fe40000000800 */
[----:B------:R-:W-:-:S06]  /*ff90*/  UISETP.GE.AND UP0, UPT, UR7, UR4, UPT ;  /* 0x000000040700728c */ /* 0x000fcc000bf06270 */
[----:B------:R-:W-:-:S13]  /*ffa0*/  PLOP3.LUT P0, PT, PT, PT, UP0, 0x80, 0x0 ;  /* 0x000000000000781c */ /* 0x000fda0003f0f008 */
[----:B------:R-:W-:Y:S05]  /*ffb0*/  @!P0 BRA `(.L_x_227) ;  /* 0xffffff1000348947 */ /* 0x000fea000383ffff */
[----:B------:R-:W-:Y:S05]  /*ffc0*/  EXIT ;  /* 0x000000000000794d */ /* 0x000fea0003800000 */
.L_x_176:
[----:B------:R-:W-:-:S08]  /*ffd0*/  NOP ;  /* 0x0000000000007918 */ /* 0x000fd00000000000 */
[----:B0-----:R-:W0:-:S00]  /*ffe0*/  USETMAXREG.DEALLOC.CTAPOOL 0x28 ;  /* 0x00000028000079c8 */ /* 0x001e0000080e0500 */
[----:B0-----:R-:W-:Y:S01]  /*fff0*/  LOP3.LUT R2, R2, 0x3, RZ, 0xc0, !PT ;  /* 0x0000000302027812 */ /* 0x001fe200078ec0ff */
[----:B------:R-:W-:Y:S01]  /*10000*/  IMAD.MOV.U32 R6, RZ, RZ, RZ ;  /* 0x000000ffff067224 */ /* 0x000fe200078e00ff */
[----:B------:R-:W-:-:S04]  /*10010*/  LOP3.LUT R23, R23, 0xfffffeff, RZ, 0xc0, !PT ;  /* 0xfffffeff17177812 */ /* 0x000fc800078ec0ff */
[----:B------:R-:W0:Y:S02]  /*10020*/  SHFL.IDX PT, R2, R2, RZ, 0x1f ;  /* 0x00001fff02027589 */ /* 0x000e2400000e0000 */
[----:B0-----:R-:W-:-:S13]  /*10030*/  ISETP.NE.AND P0, PT, R2, RZ, PT ;  /* 0x000000ff0200720c */ /* 0x001fda0003f05270 */
[----:B------:R-:W-:Y:S01]  /*10040*/  @P0 LOP3.LUT R23, R23, 0x100, RZ, 0xfc, !PT ;  /* 0x0000010017170812 */ /* 0x000fe200078efcff */
[----:B------:R-:W-:Y:S06]  /*10050*/  @!P0 BRA `(.L_x_228) ;  /* 0x00000000001c8947 */ /* 0x000fec0003800000 */
[----:B------:R-:W0:Y:S08]  /*10060*/  S2UR UR5, SR_CgaCtaId ;  /* 0x00000000000579c3 */ /* 0x000e300000008800 */
[----:B------:R-:W-:Y:S06]  /*10070*/  BAR.SYNC.DEFER_BLOCKING 0x5, 0x180 ;  /* 0x0146000000007b1d */ /* 0x000fec0000010000 */
[----:B------:R-:W-:-:S02]  /*10080*/  UMOV UR4, 0x400 ;  /* 0x0000040000047882 */ /* 0x000fc40000000000 */
[----:B0-----:R-:W-:-:S09]  /*10090*/  ULEA UR4, UR5, UR4, 0x18 ;  /* 0x0000000405047291 */ /* 0x001fd2000f8ec03f */
[----:B------:R-:W0:Y:S01]  /*100a0*/  LDS.128 R16, [UR4+0x388d0] ;  /* 0x0388d004ff107984 */ /* 0x000e220008000c00 */
[----:B------:R-:W-:Y:S06]  /*100b0*/  BAR.ARV 0x4, 0x180 ;  /* 0x0106000000007b1d */ /* 0x000fec0000002000 */
[----:B------:R-:W-:Y:S05]  /*100c0*/  BRA `(.L_x_229) ;  /* 0x0000000800947947 */ /* 0x000fea0003800000 */
.L_x_228:
[----:B------:R-:W-:Y:S01]  /*100d0*/  LOP3.LUT R7, R0, 0x1f, RZ, 0xc0, !PT ;  /* 0x0000001f00077812 */ /* 0x000fe200078ec0ff */
[----:B------:R-:W-:Y:S01]  /*100e0*/  ULDC UR4, c[0x0][0xc3c] ;  /* 0x00030f0000047ab9 */ /* 0x000fe20000000800 */
[----:B------:R-:W-:Y:S01]  /*100f0*/  IMAD.MOV.U32 R9, RZ, RZ, RZ ;  /* 0x000000ffff097224 */ /* 0x000fe200078e00ff */
[----:B------:R-:W0:Y:S01]  /*10100*/  S2UR UR6, SR_CTAID.X ;  /* 0x00000000000679c3 */ /* 0x000e220000002500 */
[----:B------:R-:W-:Y:S01]  /*10110*/  ISETP.NE.AND P0, PT, R7, 0x1f, PT ;  /* 0x0000001f0700780c */ /* 0x000fe20003f05270 */
[----:B------:R-:W-:-:S03]  /*10120*/  ULDC UR5, c[0x0][0xc38] ;  /* 0x00030e0000057ab9 */ /* 0x000fc60000000800 */
[----:B------:R-:W-:-:S13]  /*10130*/  ISETP.GE.OR P1, PT, R7, UR4, !P0 ;  /* 0x0000000407007c0c */ /* 0x000fda000c726670 */
[----:B------:R-:W1:Y:S08]  /*10140*/  @!P1 LDC.64 R4, c[0x0][0xc80] ;  /* 0x00032000ff049b82 */ /* 0x000e700000000a00 */
[----:B------:R-:W2:Y:S01]  /*10150*/  @!P1 LDC.64 R2, c[0x0][0xc78] ;  /* 0x00031e00ff029b82 */ /* 0x000ea20000000a00 */
[----:B-1----:R-:W-:-:S05]  /*10160*/  @!P1 IMAD.WIDE.U32 R4, R7, 0x4, R4 ;  /* 0x0000000407049825 */ /* 0x002fca00078e0004 */
[----:B------:R-:W3:Y:S01]  /*10170*/  @!P1 LDG.E R6, desc[UR36][R4.64] ;  /* 0x0000002404069981 */ /* 0x000ee2000c1e1900 */
[----:B--2---:R-:W-:-:S05]  /*10180*/  @!P1 IMAD.WIDE.U32 R2, R7, 0x4, R2 ;  /* 0x0000000407029825 */ /* 0x004fca00078e0002 */
[----:B------:R-:W3:Y:S01]  /*10190*/  @!P1 LDG.E R9, desc[UR36][R2.64] ;  /* 0x0000002402099981 */ /* 0x000ee2000c1e1900 */
[C---:B------:R-:W-:Y:S02]  /*101a0*/  ISETP.NE.AND P1, PT, R7.reuse, RZ, PT ;  /* 0x000000ff0700720c */ /* 0x040fe40003f25270 */
[C---:B------:R-:W-:Y:S02]  /*101b0*/  ISETP.GE.U32.AND P2, PT, R7.reuse, 0x2, PT ;  /* 0x000000020700780c */ /* 0x040fe40003f46070 */
[C---:B------:R-:W-:Y:S02]  /*101c0*/  ISETP.GE.U32.AND P3, PT, R7.reuse, 0x4, PT ;  /* 0x000000040700780c */ /* 0x040fe40003f66070 */
[C---:B------:R-:W-:Y:S02]  /*101d0*/  ISETP.GE.U32.AND P4, PT, R7.reuse, 0x8, PT ;  /* 0x000000080700780c */ /* 0x040fe40003f86070 */
[----:B------:R-:W-:Y:S01]  /*101e0*/  ISETP.GE.U32.AND P5, PT, R7, 0x10, PT ;  /* 0x000000100700780c */ /* 0x000fe20003fa6070 */
[----:B------:R-:W-:Y:S01]  /*101f0*/  UMOV UR4, URZ ;  /* 0x0000003f00047c82 */ /* 0x000fe20008000000 */
[----:B---3--:R-:W-:-:S05]  /*10200*/  IMAD R8, R6, R9, RZ ;  /* 0x0000000906087224 */ /* 0x008fca00078e02ff */
[----:B------:R-:W1:Y:S02]  /*10210*/  SHFL.UP PT, R10, R8, 0x1, RZ ;  /* 0x04200000080a7989 */ /* 0x000e6400000e00ff */
[----:B-1----:R-:W-:-:S05]  /*10220*/  SEL R11, R10, RZ, P1 ;  /* 0x000000ff0a0b7207 */ /* 0x002fca0000800000 */
[----:B------:R-:W-:-:S05]  /*10230*/  IMAD.IADD R11, R8, 0x1, R11 ;  /* 0x00000001080b7824 */ /* 0x000fca00078e020b */
        /* <DEDUP_REMOVED lines=12> */
[----:B------:R-:W1:Y:S02]  /*10300*/  SHFL.IDX PT, R8, R5, 0x1f, 0x1f ;  /* 0x03e01f0005087f89 */ /* 0x000e6400000e0000 */
[----:B-1----:R-:W-:-:S05]  /*10310*/  IMAD R8, R8, UR5, RZ ;  /* 0x0000000508087c24 */ /* 0x002fca000f8e02ff */
[----:B0-----:R-:W-:Y:S01]  /*10320*/  ISETP.GT.AND P6, PT, R8, UR6, PT ;  /* 0x0000000608007c0c */ /* 0x001fe2000bfc4270 */
[----:B------:R-:W-:-:S12]  /*10330*/  IMAD.MOV.U32 R3, RZ, RZ, R8 ;  /* 0x000000ffff037224 */ /* 0x000fd800078e0008 */
[----:B------:R-:W-:Y:S05]  /*10340*/  @P6 BRA `(.L_x_230) ;  /* 0x0000000000986947 */ /* 0x000fea0003800000 */
[----:B------:R-:W-:Y:S01]  /*10350*/  IMAD.MOV.U32 R8, RZ, RZ, R3 ;  /* 0x000000ffff087224 */ /* 0x000fe200078e0003 */
[----:B------:R-:W-:Y:S01]  /*10360*/  UMOV UR4, URZ ;  /* 0x0000003f00047c82 */ /* 0x000fe20008000000 */
[----:B------:R-:W-:-:S05]  /*10370*/  ULDC UR5, c[0x0][0xc38] ;  /* 0x00030e0000057ab9 */ /* 0x000fca0000000800 */
.L_x_232:
[----:B------:R-:W0:Y:S01]  /*10380*/  LDC R2, c[0x0][0xc3c] ;  /* 0x00030f00ff027b82 */ /* 0x000e220000000800 */
[----:B------:R-:W-:-:S06]  /*10390*/  UIADD3 UR4, UR4, 0x1f, URZ ;  /* 0x0000001f04047890 */ /* 0x000fcc000fffe03f */
[----:B0-----:R-:W-:-:S13]  /*103a0*/  ISETP.LE.AND P6, PT, R2, UR4, PT ;  /* 0x0000000402007c0c */ /* 0x001fda000bfc3270 */
[----:B------:R-:W-:Y:S05]  /*103b0*/  @P6 BRA `(.L_x_231) ;  /* 0x0000000400ac6947 */ /* 0x000fea0003800000 */
[----:B------:R-:W-:Y:S02]  /*103c0*/  VIADD R9, R7, UR4 ;  /* 0x0000000407097c36 */ /* 0x000fe40008000000 */
[----:B------:R-:W-:-:S03]  /*103d0*/  IMAD.MOV.U32 R6, RZ, RZ, RZ ;  /* 0x000000ffff067224 */ /* 0x000fc600078e00ff */
[----:B------:R-:W-:-:S13]  /*103e0*/  ISETP.GE.OR P6, PT, R9, R2, !P0 ;  /* 0x000000020900720c */ /* 0x000fda00047c6670 */
[----:B------:R-:W0:Y:S08]  /*103f0*/  @!P6 LDC.64 R4, c[0x0][0xc80] ;  /* 0x00032000ff04eb82 */ /* 0x000e300000000a00 */
[----:B------:R-:W1:Y:S01]  /*10400*/  @!P6 LDC.64 R2, c[0x0][0xc78] ;  /* 0x00031e00ff02eb82 */ /* 0x000e620000000a00 */
[----:B0-----:R-:W-:-:S05]  /*10410*/  @!P6 IMAD.WIDE R4, R9, 0x4, R4 ;  /* 0x000000040904e825 */ /* 0x001fca00078e0204 */
[----:B------:R-:W2:Y:S01]  /*10420*/  @!P6 LDG.E R6, desc[UR36][R4.64] ;  /* 0x000000240406e981 */ /* 0x000ea2000c1e1900 */
[----:B-1----:R-:W-:-:S04]  /*10430*/  @!P6 IMAD.WIDE R2, R9, 0x4, R2 ;  /* 0x000000040902e825 */ /* 0x002fc800078e0202 */
[----:B------:R-:W-:-:S06]  /*10440*/  IMAD.MOV.U32 R9, RZ, RZ, RZ ;  /* 0x000000ffff097224 */ /* 0x000fcc00078e00ff */
[----:B------:R-:W2:Y:S02]  /*10450*/  @!P6 LDG.E R9, desc[UR36][R2.64] ;  /* 0x000000240209e981 */ /* 0x000ea4000c1e1900 */
[----:B--2---:R-:W-:-:S05]  /*10460*/  IMAD R13, R6, R9, RZ ;  /* 0x00000009060d7224 */ /* 0x004fca00078e02ff */
[----:B------:R-:W0:Y:S02]  /*10470*/  SHFL.UP PT, R10, R13, 0x1, RZ ;  /* 0x042000000d0a7989 */ /* 0x000e2400000e00ff */
[----:B0-----:R-:W-:-:S05]  /*10480*/  SEL R10, R10, RZ, P1 ;  /* 0x000000ff0a0a7207 */ /* 0x001fca0000800000 */
[----:B------:R-:W-:-:S05]  /*10490*/  IMAD.IADD R10, R13, 0x1, R10 ;  /* 0x000000010d0a7824 */ /* 0x000fca00078e020a */
        /* <DEDUP_REMOVED lines=12> */
[----:B------:R-:W0:Y:S02]  /*10560*/  SHFL.IDX PT, R2, R5, 0x1f, 0x1f ;  /* 0x03e01f0005027f89 */ /* 0x000e2400000e0000 */
[----:B0-----:R-:W-:-:S04]  /*10570*/  IMAD R3, R2, UR5, RZ ;  /* 0x0000000502037c24 */ /* 0x001fc8000f8e02ff */
[----:B------:R-:W-:-:S05]  /*10580*/  IMAD.IADD R8, R3, 0x1, R8 ;  /* 0x0000000103087824 */ /* 0x000fca00078e0208 */
[----:B------:R-:W-:-:S13]  /*10590*/  ISETP.GT.AND P6, PT, R8, UR6, PT ;  /* 0x0000000608007c0c */ /* 0x000fda000bfc4270 */
[----:B------:R-:W-:Y:S05]  /*105a0*/  @!P6 BRA `(.L_x_232) ;  /* 0xfffffffc0074e947 */ /* 0x000fea000383ffff */
.L_x_230:
[----:B------:R-:W-:Y:S02]  /*105b0*/  IMAD.IADD R11, R8, 0x1, -R3 ;  /* 0x00000001080b7824 */ /* 0x000fe400078e0a03 */
[----:B------:R-:W-:Y:S02]  /*105c0*/  IMAD.MOV.U32 R16, RZ, RZ, RZ ;  /* 0x000000ffff107224 */ /* 0x000fe400078e00ff */
[----:B------:R-:W-:-:S05]  /*105d0*/  IMAD R2, R5, UR5, R11 ;  /* 0x0000000505027c24 */ /* 0x000fca000f8e020b */
[----:B------:R-:W-:-:S13]  /*105e0*/  ISETP.GT.AND P0, PT, R2, UR6, PT ;  /* 0x0000000602007c0c */ /* 0x000fda000bf04270 */
[----:B------:R-:W-:-:S04]  /*105f0*/  VOTE.ANY R8, PT, !P0 ;  /* 0x0000000000087806 */ /* 0x000fc800040e0100 */
[----:B------:R-:W0:Y:S01]  /*10600*/  POPC R19, R8 ;  /* 0x0000000800137309 */ /* 0x000e220000000000 */
[----:B------:R-:W-:Y:S01]  /*10610*/  ISETP.NE.AND P0, PT, R8, RZ, PT ;  /* 0x000000ff0800720c */ /* 0x000fe20003f05270 */
[----:B0-----:R-:W0:Y:S04]  /*10620*/  SHFL.IDX PT, R6, R6, R19, 0x1f ;  /* 0x00001f1306067589 */ /* 0x001e2800000e0000 */
[----:B------:R1:W2:Y:S01]  /*10630*/  SHFL.IDX PT, R9, R9, R19, 0x1f ;  /* 0x00001f1309097589 */ /* 0x0002a200000e0000 */
[----:B0-----:R-:W-:-:S04]  /*10640*/  IABS R4, R6 ;  /* 0x0000000600047213 */ /* 0x001fc80000000000 */
[----:B------:R-:W0:Y:S08]  /*10650*/  I2F.RP R10, R4 ;  /* 0x00000004000a7306 */ /* 0x000e300000209400 */
[----:B0-----:R-:W0:Y:S02]  /*10660*/  MUFU.RCP R10, R10 ;  /* 0x0000000a000a7308 */ /* 0x001e240000001000 */
[----:B0-----:R-:W-:-:S06]  /*10670*/  VIADD R2, R10, 0xffffffe ;  /* 0x0ffffffe0a027836 */ /* 0x001fcc0000000000 */
[----:B------:R-:W0:Y:S02]  /*10680*/  F2I.FTZ.U32.TRUNC.NTZ R3, R2 ;  /* 0x0000000200037305 */ /* 0x000e24000021f000 */
[----:B0-----:R-:W-:Y:S01]  /*10690*/  IMAD.MOV R12, RZ, RZ, -R3 ;  /* 0x000000ffff0c7224 */ /* 0x001fe200078e0a03 */
[----:B-12---:R-:W-:Y:S06]  /*106a0*/  @!P0 BRA `(.L_x_233) ;  /* 0x0000000000088947 */ /* 0x006fec0003800000 */
[----:B------:R-:W-:-:S06]  /*106b0*/  VIADD R16, R19, 0xffffffff ;  /* 0xffffffff13107836 */ /* 0x000fcc0000000000 */
[----:B------:R0:W1:Y:S02]  /*106c0*/  SHFL.IDX PT, R16, R5, R16, 0x1f ;  /* 0x00001f1005107589 */ /* 0x00006400000e0000 */
.L_x_233:
[----:B-1----:R-:W-:Y:S01]  /*106d0*/  IMAD R16, R16, UR5, R11 ;  /* 0x0000000510107c24 */ /* 0x002fe2000f8e020b */
[----:B0-----:R-:W-:Y:S01]  /*106e0*/  IABS R5, R9 ;  /* 0x0000000900057213 */ /* 0x001fe20000000000 */
[----:B------:R-:W-:Y:S01]  /*106f0*/  IMAD.MOV.U32 R11, RZ, RZ, R12 ;  /* 0x000000ffff0b7224 */ /* 0x000fe200078e000c */
[----:B------:R-:W-:Y:S01]  /*10700*/  IABS R12, R6 ;  /* 0x00000006000c7213 */ /* 0x000fe20000000000 */
[----:B------:R-:W-:Y:S01]  /*10710*/  IMAD.MOV.U32 R2, RZ, RZ, RZ ;  /* 0x000000ffff027224 */ /* 0x000fe200078e00ff */
[----:B------:R-:W-:Y:S01]  /*10720*/  IADD3 R17, -R16, UR6, RZ ;  /* 0x0000000610117c10 */ /* 0x000fe2000fffe1ff */
[----:B------:R-:W-:Y:S01]  /*10730*/  IMAD R11, R11, R4, RZ ;  /* 0x000000040b0b7224 */ /* 0x000fe200078e02ff */
[----:B------:R-:W0:Y:S01]  /*10740*/  I2F.RP R8, R5 ;  /* 0x0000000500087306 */ /* 0x000e220000209400 */
[----:B------:R-:W-:Y:S01]  /*10750*/  IMAD.MOV R12, RZ, RZ, -R12 ;  /* 0x000000ffff0c7224 */ /* 0x000fe200078e0a0c */
[----:B------:R-:W-:Y:S01]  /*10760*/  IABS R10, R17 ;  /* 0x00000011000a7213 */ /* 0x000fe20000000000 */
[----:B------:R-:W-:-:S04]  /*10770*/  IMAD.HI.U32 R2, R3, R11, R2 ;  /* 0x0000000b03027227 */ /* 0x000fc800078e0002 */
[----:B------:R-:W-:Y:S02]  /*10780*/  IMAD.MOV.U32 R3, RZ, RZ, R10 ;  /* 0x000000ffff037224 */ /* 0x000fe400078e000a */
[----:B------:R-:W-:Y:S02]  /*10790*/  IMAD.MOV.U32 R10, RZ, RZ, R12 ;  /* 0x000000ffff0a7224 */ /* 0x000fe400078e000c */
[----:B------:R-:W-:-:S04]  /*107a0*/  IMAD.HI.U32 R2, R2, R3, RZ ;  /* 0x0000000302027227 */ /* 0x000fc800078e00ff */
[----:B------:R-:W-:Y:S01]  /*107b0*/  IMAD R3, R2, R10, R3 ;  /* 0x0000000a02037224 */ /* 0x000fe200078e0203 */
[----:B0-----:R-:W0:Y:S01]  /*107c0*/  MUFU.RCP R8, R8 ;  /* 0x0000000800087308 */ /* 0x001e220000001000 */
[----:B------:R-:W-:-:S03]  /*107d0*/  VIADD R19, R19, UR4 ;  /* 0x0000000413137c36 */ /* 0x000fc60008000000 */
[----:B------:R-:W-:-:S13]  /*107e0*/  ISETP.GT.U32.AND P1, PT, R4, R3, PT ;  /* 0x000000030400720c */ /* 0x000fda0003f24070 */
[----:B------:R-:W-:Y:S02]  /*107f0*/  @!P1 IMAD.IADD R3, R3, 0x1, -R4 ;  /* 0x0000000103039824 */ /* 0x000fe400078e0a04 */
[----:B0-----:R-:W-:Y:S02]  /*10800*/  VIADD R10, R8, 0xffffffe ;  /* 0x0ffffffe080a7836 */ /* 0x001fe40000000000 */
[----:B------:R-:W-:Y:S01]  /*10810*/  @!P1 VIADD R2, R2, 0x1 ;  /* 0x0000000102029836 */ /* 0x000fe20000000000 */
[----:B------:R-:W-:Y:S02]  /*10820*/  ISETP.GE.U32.AND P0, PT, R3, R4, PT ;  /* 0x000000040300720c */ /* 0x000fe40003f06070 */
[----:B------:R-:W-:Y:S01]  /*10830*/  LOP3.LUT R4, R17, R6, RZ, 0x3c, !PT ;  /* 0x0000000611047212 */ /* 0x000fe200078e3cff */
[----:B------:R0:W1:Y:S01]  /*10840*/  F2I.FTZ.U32.TRUNC.NTZ R3, R10 ;  /* 0x0000000a00037305 */ /* 0x000062000021f000 */
[----:B------:R-:W-:Y:S02]  /*10850*/  ISETP.NE.AND P1, PT, R6, RZ, PT ;  /* 0x000000ff0600720c */ /* 0x000fe40003f25270 */
[----:B------:R-:W-:-:S02]  /*10860*/  ISETP.GE.AND P2, PT, R4, RZ, PT ;  /* 0x000000ff0400720c */ /* 0x000fc40003f46270 */
[----:B0-----:R-:W-:-:S05]  /*10870*/  IABS R10, R9 ;  /* 0x00000009000a7213 */ /* 0x001fca0000000000 */
[----:B------:R-:W-:Y:S01]  /*10880*/  @P0 IADD3 R2, R2, 0x1, RZ ;  /* 0x0000000102020810 */ /* 0x000fe20007ffe0ff */
[----:B------:R-:W-:-:S04]  /*10890*/  IMAD.MOV R10, RZ, RZ, -R10 ;  /* 0x000000ffff0a7224 */ /* 0x000fc800078e0a0a */
[----:B------:R-:W-:Y:S02]  /*108a0*/  IMAD.MOV.U32 R8, RZ, RZ, R2 ;  /* 0x000000ffff087224 */ /* 0x000fe400078e0002 */
[----:B-1----:R-:W-:Y:S02]  /*108b0*/  IMAD.MOV R2, RZ, RZ, -R3 ;  /* 0x000000ffff027224 */ /* 0x002fe400078e0a03 */
[----:B------:R-:W-:Y:S01]  /*108c0*/  @!P2 IMAD.MOV R8, RZ, RZ, -R8 ;  /* 0x000000ffff08a224 */ /* 0x000fe200078e0a08 */
[----:B------:R-:W-:Y:S01]  /*108d0*/  @!P1 LOP3.LUT R8, RZ, R6, RZ, 0x33, !PT ;  /* 0x00000006ff089212 */ /* 0x000fe200078e33ff */
[----:B------:R-:W-:Y:S02]  /*108e0*/  IMAD R11, R2, R5, RZ ;  /* 0x00000005020b7224 */ /* 0x000fe400078e02ff */
[----:B------:R-:W-:Y:S01]  /*108f0*/  IMAD.MOV.U32 R2, RZ, RZ, RZ ;  /* 0x000000ffff027224 */ /* 0x000fe200078e00ff */
[-C--:B------:R-:W-:Y:S01]  /*10900*/  IABS R4, R8.reuse ;  /* 0x0000000800047213 */ /* 0x080fe20000000000 */
[----:B------:R-:W-:-:S02]  /*10910*/  IMAD R6, R6, R8, RZ ;  /* 0x0000000806067224 */ /* 0x000fc400078e02ff */
[----:B------:R-:W-:-:S04]  /*10920*/  IMAD.HI.U32 R2, R3, R11, R2 ;  /* 0x0000000b03027227 */ /* 0x000fc800078e0002 */
[----:B------:R-:W-:Y:S02]  /*10930*/  IMAD.MOV.U32 R3, RZ, RZ, R4 ;  /* 0x000000ffff037224 */ /* 0x000fe400078e0004 */
[----:B------:R-:W-:Y:S02]  /*10940*/  IMAD.MOV.U32 R4, RZ, RZ, R10 ;  /* 0x000000ffff047224 */ /* 0x000fe400078e000a */
[----:B------:R-:W-:-:S04]  /*10950*/  IMAD.HI.U32 R2, R2, R3, RZ ;  /* 0x0000000302027227 */ /* 0x000fc800078e00ff */
[----:B------:R-:W-:Y:S01]  /*10960*/  IMAD R4, R2, R4, R3 ;  /* 0x0000000402047224 */ /* 0x000fe200078e0203 */
[----:B------:R-:W-:Y:S01]  /*10970*/  LOP3.LUT R3, R8, R9, RZ, 0x3c, !PT ;  /* 0x0000000908037212 */ /* 0x000fe200078e3cff */
[----:B------:R-:W-:-:S03]  /*10980*/  IMAD.IADD R17, R17, 0x1, -R6 ;  /* 0x0000000111117824 */ /* 0x000fc600078e0a06 */
[----:B------:R-:W-:Y:S02]  /*10990*/  ISETP.GT.U32.AND P1, PT, R5, R4, PT ;  /* 0x000000040500720c */ /* 0x000fe40003f24070 */
[----:B------:R-:W-:-:S11]  /*109a0*/  ISETP.GE.AND P2, PT, R3, RZ, PT ;  /* 0x000000ff0300720c */ /* 0x000fd60003f46270 */
[----:B------:R-:W-:Y:S02]  /*109b0*/  @!P1 IMAD.IADD R4, R4, 0x1, -R5 ;  /* 0x0000000104049824 */ /* 0x000fe400078e0a05 */
[----:B------:R-:W-:Y:S01]  /*109c0*/  @!P1 VIADD R2, R2, 0x1 ;  /* 0x0000000102029836 */ /* 0x000fe20000000000 */
[----:B------:R-:W-:Y:S02]  /*109d0*/  ISETP.NE.AND P1, PT, R9, RZ, PT ;  /* 0x000000ff0900720c */ /* 0x000fe40003f25270 */
[----:B------:R-:W-:-:S13]  /*109e0*/  ISETP.GE.U32.AND P0, PT, R4, R5, PT ;  /* 0x000000050400720c */ /* 0x000fda0003f06070 */
[----:B------:R-:W-:-:S04]  /*109f0*/  @P0 VIADD R2, R2, 0x1 ;  /* 0x0000000102020836 */ /* 0x000fc80000000000 */
[----:B------:R-:W-:Y:S01]  /*10a00*/  @!P2 IMAD.MOV R2, RZ, RZ, -R2 ;  /* 0x000000ffff02a224 */ /* 0x000fe200078e0a02 */
[----:B------:R-:W-:-:S05]  /*10a10*/  @!P1 LOP3.LUT R2, RZ, R9, RZ, 0x33, !PT ;  /* 0x00000009ff029212 */ /* 0x000fca00078e33ff */
[----:B------:R-:W-:-:S04]  /*10a20*/  IMAD.MOV R18, RZ, RZ, -R2 ;  /* 0x000000ffff127224 */ /* 0x000fc800078e0a02 */
[C---:B------:R-:W-:Y:S02]  /*10a30*/  IMAD R18, R9.reuse, R18, R8 ;  /* 0x0000001209127224 */ /* 0x040fe400078e0208 */
[----:B------:R-:W-:-:S04]  /*10a40*/  IMAD R9, R9, 0x1000000, R2 ;  /* 0x0100000009097824 */ /* 0x000fc800078e0202 */
[----:B------:R-:W-:Y:S01]  /*10a50*/  IMAD R18, R18, 0x10000, R9 ;  /* 0x0001000012127824 */ /* 0x000fe200078e0209 */
[----:B------:R-:W-:Y:S06]  /*10a60*/  BRA `(.L_x_234) ;  /* 0x0000000000147947 */ /* 0x000fec0003800000 */
.L_x_231:
[----:B------:R-:W-:Y:S01]  /*10a70*/  ULDC UR4, c[0x0][0xc3c] ;  /* 0x00030f0000047ab9 */ /* 0x000fe20000000800 */
[----:B------:R-:W-:Y:S02]  /*10a80*/  IMAD.MOV.U32 R17, RZ, RZ, RZ ;  /* 0x000000ffff117224 */ /* 0x000fe400078e00ff */
[----:B------:R-:W-:Y:S02]  /*10a90*/  IMAD.U32 R16, RZ, RZ, UR6 ;  /* 0x00000006ff107e24 */ /* 0x000fe4000f8e00ff */
[----:B------:R-:W-:Y:S02]  /*10aa0*/  IMAD.MOV.U32 R18, RZ, RZ, RZ ;  /* 0x000000ffff127224 */ /* 0x000fe400078e00ff */
[----:B------:R-:W-:-:S07]  /*10ab0*/  IMAD.U32 R19, RZ, RZ, UR4 ;  /* 0x00000004ff137e24 */ /* 0x000fce000f8e00ff */
.L_x_234:
[----:B------:R-:W-:-:S13]  /*10ac0*/  ISETP.NE.AND P0, PT, R7, RZ, PT ;  /* 0x000000ff0700720c */ /* 0x000fda0003f05270 */
[----:B------:R-:W0:Y:S01]  /*10ad0*/  @!P0 S2R R3, SR_CgaCtaId ;  /* 0x0000000000038919 */ /* 0x000e220000008800 */
[----:B------:R-:W-:-:S04]  /*10ae0*/  @!P0 MOV R2, 0x400 ;  /* 0x0000040000028802 */ /* 0x000fc80000000f00 */
[----:B0-----:R-:W-:-:S05]  /*10af0*/  @!P0 LEA R2, R3, R2, 0x18 ;  /* 0x0000000203028211 */ /* 0x001fca00078ec0ff */
[----:B------:R1:W-:Y:S01]  /*10b00*/  @!P0 STS.128 [R2+0x388d0], R16 ;  /* 0x0388d01002008388 */ /* 0x0003e20000000c00 */
[----:B------:R-:W-:Y:S06]  /*10b10*/  BAR.ARV 0x5, 0x180 ;  /* 0x0146000000007b1d */ /* 0x000fec0000002000 */
.L_x_229:
[----:B------:R2:W-:Y:S01]  /*10b20*/  STL [R1+0x28], RZ ;  /* 0x000028ff01007387 */ /* 0x0005e20000100800 */
[----:B------:R-:W-:Y:S01]  /*10b30*/  ULDC UR4, c[0x0][0xc3c] ;  /* 0x00030f0000047ab9 */ /* 0x000fe20000000800 */
[----:B------:R-:W-:Y:S01]  /*10b40*/  IMAD.MOV.U32 R28, RZ, RZ, 0x1 ;  /* 0x00000001ff1c7424 */ /* 0x000fe200078e00ff */
[----:B0-----:R-:W-:Y:S01]  /*10b50*/  ISETP.GE.AND P0, PT, R19, UR4, PT ;  /* 0x0000000413007c0c */ /* 0x001fe2000bf06270 */
[----:B------:R-:W-:-:S12]  /*10b60*/  IMAD.MOV.U32 R27, RZ, RZ, RZ ;  /* 0x000000ffff1b7224 */ /* 0x000fd800078e00ff */
[----:B--2---:R-:W-:Y:S05]  /*10b70*/  @P0 BRA `(.L_x_235) ;  /* 0x0000004c00140947 */ /* 0x004fea0003800000 */
[----:B-1----:R-:W2:Y:S01]  /*10b80*/  LDL R2, [R1+0x50] ;  /* 0x0000500001027983 */ /* 0x002ea20000100800 */
[----:B------:R-:W0:Y:S01]  /*10b90*/  S2UR UR5, SR_CgaCtaId ;  /* 0x00000000000579c3 */ /* 0x000e220000008800 */
[----:B------:R-:W-:Y:S01]  /*10ba0*/  IMAD.SHL.U32 R32, R0, 0x8, RZ ;  /* 0x0000000800207824 */ /* 0x000fe200078e00ff */
[----:B------:R-:W-:Y:S01]  /*10bb0*/  BSSY B8, `(.L_x_235) ;  /* 0x00004c1000087945 */ /* 0x000fe20003800000 */
[----:B------:R1:W-:Y:S01]  /*10bc0*/  STL [R1+0x28], RZ ;  /* 0x000028ff01007387 */ /* 0x0003e20000100800 */
[----:B------:R-:W-:Y:S01]  /*10bd0*/  IMAD.MOV.U32 R28, RZ, RZ, 0x1 ;  /* 0x00000001ff1c7424 */ /* 0x000fe200078e00ff */
[----:B------:R-:W-:Y:S01]  /*10be0*/  ULDC UR39, c[0x0][0xc] ;  /* 0x0000030000277ab9 */ /* 0x000fe20000000800 */
[----:B------:R-:W-:Y:S01]  /*10bf0*/  LOP3.LUT R3, R32, 0x1f8, RZ, 0xc0, !PT ;  /* 0x000001f820037812 */ /* 0x000fe200078ec0ff */
[----:B------:R-:W-:-:S03]  /*10c00*/  IMAD.MOV.U32 R27, RZ, RZ, RZ ;  /* 0x000000ffff1b7224 */ /* 0x000fc600078e00ff */
[----:B------:R-:W-:-:S04]  /*10c10*/  LOP3.LUT R3, R3, 0x38, R0, 0x78, !PT ;  /* 0x0000003803037812 */ /* 0x000fc800078e7800 */
[----:B------:R-:W-:Y:S02]  /*10c20*/  LOP3.LUT R31, R3, 0x200, R32, 0xf8, !PT ;  /* 0x00000200031f7812 */ /* 0x000fe400078ef820 */
[----:B------:R-:W-:-:S04]  /*10c30*/  LOP3.LUT R32, R32, 0x38, RZ, 0xc0, !PT ;  /* 0x0000003820207812 */ /* 0x000fc800078ec0ff */
[C---:B------:R-:W-:Y:S02]  /*10c40*/  LOP3.LUT R37, R32.reuse, 0x40, RZ, 0xfc, !PT ;  /* 0x0000004020257812 */ /* 0x040fe400078efcff */
[C---:B------:R-:W-:Y:S02]  /*10c50*/  LOP3.LUT R36, R32.reuse, 0x80, RZ, 0xfc, !PT ;  /* 0x0000008020247812 */ /* 0x040fe400078efcff */
[----:B------:R-:W-:Y:S02]  /*10c60*/  LOP3.LUT R34, R32, 0xc0, RZ, 0xfc, !PT ;  /* 0x000000c020227812 */ /* 0x000fe400078efcff */
[----:B--2---:R-:W-:Y:S02]  /*10c70*/  R2UR UR4, R2 ;  /* 0x00000000020472ca */ /* 0x004fe400000e0000 */
[C---:B------:R-:W-:Y:S01]  /*10c80*/  LOP3.LUT R2, R0.reuse, 0x7f, RZ, 0xc0, !PT ;  /* 0x0000007f00027812 */ /* 0x040fe200078ec0ff */
[----:B------:R-:W-:-:S03]  /*10c90*/  IMAD.SHL.U32 R0, R0, 0x10, RZ ;  /* 0x0000001000007824 */ /* 0x000fc600078e00ff */
[----:B------:R-:W-:-:S04]  /*10ca0*/  SHF.R.U32.HI R2, RZ, 0x3, R2 ;  /* 0x00000003ff027819 */ /* 0x000fc80000011602 */
[----:B------:R-:W-:-:S03]  /*10cb0*/  LOP3.LUT R0, R2, 0x70, R0, 0xf8, !PT ;  /* 0x0000007002007812 */ /* 0x000fc600078ef800 */
[----:B------:R-:W-:-:S03]  /*10cc0*/  ULOP3.LUT UR38, UR4, 0x2, URZ, 0xfc, !UPT ;  /* 0x0000000204267892 */ /* 0x000fc6000f8efc3f */
[----:B------:R-:W-:Y:S02]  /*10cd0*/  UMOV UR4, 0x400 ;  /* 0x0000040000047882 */ /* 0x000fe40000000000 */
[----:B0-----:R-:W-:-:S06]  /*10ce0*/  ULEA UR4, UR5, UR4, 0x18 ;  /* 0x0000000405047291 */ /* 0x001fcc000f8ec03f */
[----:B------:R-:W-:-:S04]  /*10cf0*/  IMAD.U32 R22, RZ, RZ, UR4 ;  /* 0x00000004ff167e24 */ /* 0x000fc8000f8e00ff */
[----:B-1----:R-:W-:-:S07]  /*10d00*/  IMAD R33, R31, 0x2, R22 ;  /* 0x000000021f217824 */ /* 0x002fce00078e0216 */
.L_x_300:
[----:B0-----:R-:W0:Y:S02]  /*10d10*/  LDC.64 R2, c[0x0][0xc88] ;  /* 0x00032200ff027b82 */ /* 0x001e240000000a00 */
[----:B0-----:R-:W-:-:S05]  /*10d20*/  IMAD.WIDE R2, R19, 0x4, R2 ;  /* 0x0000000413027825 */ /* 0x001fca00078e0202 */
[----:B--2---:R-:W2:Y:S01]  /*10d30*/  LDG.E R29, desc[UR36][R2.64] ;  /* 0x00000024021d7981 */ /* 0x004ea2000c1e1900 */
[----:B------:R-:W-:Y:S05]  /*10d40*/  YIELD ;  /* 0x0000000000007946 */ /* 0x000fea0003800000 */
[----:B------:R-:W-:Y:S01]  /*10d50*/  ULDC.64 UR4, c[0x0][0xa28] ;  /* 0x00028a0000047ab9 */ /* 0x000fe20000000a00 */
[----:B------:R-:W-:Y:S01]  /*10d60*/  IMAD.MOV.U32 R6, RZ, RZ, RZ ;  /* 0x000000ffff067224 */ /* 0x000fe200078e00ff */
[----:B------:R-:W-:Y:S01]  /*10d70*/  ISETP.NE.U32.AND P0, PT, RZ, UR4, PT ;  /* 0x00000004ff007c0c */ /* 0x000fe2000bf05070 */
[----:B------:R-:W-:-:S03]  /*10d80*/  ULDC.64 UR6, c[0x0][0xa18] ;  /* 0x0002860000067ab9 */ /* 0x000fc60000000a00 */
[----:B------:R-:W-:Y:S01]  /*10d90*/  ISETP.NE.AND.EX P0, PT, RZ, UR5, PT, P0 ;  /* 0x00000005ff007c0c */ /* 0x000fe2000bf05300 */
[----:B------:R-:W-:Y:S01]  /*10da0*/  IMAD.MOV.U32 R35, RZ, RZ, RZ ;  /* 0x000000ffff237224 */ /* 0x000fe200078e00ff */
[----:B--2---:R-:W-:-:S11]  /*10db0*/  SHF.R.S32.HI R0, RZ, 0x1f, R29 ;  /* 0x0000001fff007819 */ /* 0x004fd6000001141d */
[C---:B------:R-:W-:Y:S01]  /*10dc0*/  @P0 LEA R2, P1, R29.reuse, UR4, 0x2 ;  /* 0x000000041d020c11 */ /* 0x040fe2000f8210ff */
[C---:B------:R-:W-:Y:S01]  /*10dd0*/  IMAD.SHL.U32 R24, R29.reuse, 0x4, RZ ;  /* 0x000000041d187824 */ /* 0x040fe200078e00ff */
[C-C-:B------:R-:W-:Y:S01]  /*10de0*/  SHF.L.U64.HI R25, R29.reuse, 0x2, R0.reuse ;  /* 0x000000021d197819 */ /* 0x140fe20000010200 */
[----:B------:R0:W-:Y:S01]  /*10df0*/  STL [R1+0x10], R0 ;  /* 0x0000100001007387 */ /* 0x0001e20000100800 */
[----:B------:R-:W-:Y:S01]  /*10e00*/  @P0 LEA.HI.X R3, R29, UR5, R0, 0x2, P1 ;  /* 0x000000051d030c11 */ /* 0x000fe200088f1400 */
[----:B------:R-:W-:-:S04]  /*10e10*/  ULDC.64 UR4, c[0x0][0xa00] ;  /* 0x0002800000047ab9 */ /* 0x000fc80000000a00 */
[----:B------:R1:W2:Y:S01]  /*10e20*/  @P0 LDG.E R6, desc[UR36][R2.64] ;  /* 0x0000002402060981 */ /* 0x0002a2000c1e1900 */
[----:B------:R-:W-:Y:S02]  /*10e30*/  ISETP.NE.U32.AND P0, PT, RZ, UR4, PT ;  /* 0x00000004ff007c0c */ /* 0x000fe4000bf05070 */
[----:B------:R-:W-:Y:S02]  /*10e40*/  LOP3.LUT R23, R23, 0xffffff7f, RZ, 0xc0, !PT ;  /* 0xffffff7f17177812 */ /* 0x000fe400078ec0ff */
[----:B------:R-:W-:Y:S02]  /*10e50*/  ISETP.NE.AND.EX P2, PT, RZ, UR5, PT, P0 ;  /* 0x00000005ff007c0c */ /* 0x000fe4000bf45300 */
[----:B------:R-:W-:Y:S02]  /*10e60*/  ISETP.NE.U32.AND P0, PT, RZ, UR6, PT ;  /* 0x00000006ff007c0c */ /* 0x000fe4000bf05070 */
[----:B-1----:R-:W-:Y:S02]  /*10e70*/  IADD3 R2, P1, R24, UR4, RZ ;  /* 0x0000000418027c10 */ /* 0x002fe4000ff3e0ff */
[----:B------:R-:W-:-:S02]  /*10e80*/  ISETP.NE.AND.EX P0, PT, RZ, UR7, PT, P0 ;  /* 0x00000007ff007c0c */ /* 0x000fc4000bf05300 */
[----:B------:R-:W-:Y:S01]  /*10e90*/  IADD3.X R3, R25, UR5, RZ, P1, !PT ;  /* 0x0000000519037c10 */ /* 0x000fe20008ffe4ff */
[----:B------:R-:W-:-:S04]  /*10ea0*/  ULDC.64 UR4, c[0x0][0x418] ;  /* 0x0001060000047ab9 */ /* 0x000fc80000000a00 */
[----:B------:R-:W-:Y:S01]  /*10eb0*/  @P2 LOP3.LUT R23, R23, 0x80, RZ, 0xfc, !PT ;  /* 0x0000008017172812 */ /* 0x000fe200078efcff */
[----:B------:R1:W5:Y:S05]  /*10ec0*/  @P2 LDG.E R35, desc[UR36][R2.64] ;  /* 0x0000002402232981 */ /* 0x00036a000c1e1900 */
[----:B------:R-:W-:-:S04]  /*10ed0*/  @P0 IADD3 R4, P1, R24, UR6, RZ ;  /* 0x0000000618040c10 */ /* 0x000fc8000ff3e0ff */
[----:B------:R-:W-:-:S05]  /*10ee0*/  @P0 IADD3.X R5, R25, UR7, RZ, P1, !PT ;  /* 0x0000000719050c10 */ /* 0x000fca0008ffe4ff */
[----:B------:R-:W3:Y:S01]  /*10ef0*/  @P0 LDG.E R4, desc[UR36][R4.64] ;  /* 0x0000002404040981 */ /* 0x000ee2000c1e1900 */
[----:B------:R-:W-:-:S03]  /*10f00*/  UISETP.NE.U32.AND UP0, UPT, UR4, URZ, UPT ;  /* 0x0000003f0400728c */ /* 0x000fc6000bf05070 */
[----:B------:R-:W-:Y:S01]  /*10f10*/  ULDC UR4, c[0x0][0x424] ;  /* 0x0001090000047ab9 */ /* 0x000fe20000000800 */
[----:B------:R-:W-:-:S03]  /*10f20*/  UISETP.NE.AND.EX UP0, UPT, UR5, URZ, UPT, UP0 ;  /* 0x0000003f0500728c */ /* 0x000fc6000bf05300 */
[----:B------:R-:W-:Y:S01]  /*10f30*/  ULDC UR5, c[0x0][0x2f0] ;  /* 0x0000bc0000057ab9 */ /* 0x000fe20000000800 */
[----:B------:R-:W-:-:S04]  /*10f40*/  USEL UR4, UR4, 0x1, UP0 ;  /* 0x0000000104047887 */ /* 0x000fc80008000000 */
[----:B------:R-:W-:-:S06]  /*10f50*/  UIMAD UR4, UR4, UR5, URZ ;  /* 0x00000005040472a4 */ /* 0x000fcc000f8e023f */
[----:B0-----:R-:W-:Y:S01]  /*10f60*/  IMAD.U32 R0, RZ, RZ, UR4 ;  /* 0x00000004ff007e24 */ /* 0x001fe2000f8e00ff */
[----:B--2---:R1:W-:Y:S04]  /*10f70*/  STL [R1+0x8], R6 ;  /* 0x0000080601007387 */ /* 0x0043e80000100800 */
[----:B---3--:R1:W-:Y:S01]  /*10f80*/  @P0 STL [R1+0x20], R4 ;  /* 0x0000200401000387 */ /* 0x0083e20000100800 */
[----:B------:R-:W-:Y:S05]  /*10f90*/  @P0 BRA `(.L_x_236) ;  /* 0x0000000000200947 */ /* 0x000fea0003800000 */
[----:B------:R-:W-:Y:S02]  /*10fa0*/  ULDC UR4, c[0x0][0x288] ;  /* 0x0000a20000047ab9 */ /* 0x000fe40000000800 */
[----:B-1----:R-:W-:-:S05]  /*10fb0*/  IMAD.U32 R4, RZ, RZ, UR4 ;  /* 0x00000004ff047e24 */ /* 0x002fca000f8e00ff */
[----:B------:R0:W-:Y:S01]  /*10fc0*/  STL [R1+0x20], R4 ;  /* 0x0000200401007387 */ /* 0x0001e20000100800 */
[----:B------:R-:W-:Y:S05]  /*10fd0*/  @!P2 BRA `(.L_x_236) ;  /* 0x000000000010a947 */ /* 0x000fea0003800000 */
[----:B------:R-:W2:Y:S04]  /*10fe0*/  LDG.E R5, desc[UR36][R2.64] ;  /* 0x0000002402057981 */ /* 0x000ea8000c1e1900 */
[----:B0-----:R-:W2:Y:S02]  /*10ff0*/  LDG.E R4, desc[UR36][R2.64+0x4] ;  /* 0x0000042402047981 */ /* 0x001ea4000c1e1900 */
[----:B--2---:R-:W-:-:S05]  /*11000*/  IMAD.IADD R2, R4, 0x1, -R5 ;  /* 0x0000000104027824 */ /* 0x004fca00078e0a05 */
[----:B------:R2:W-:Y:S02]  /*11010*/  STL [R1+0x20], R2 ;  /* 0x0000200201007387 */ /* 0x0005e40000100800 */
.L_x_236:
[----:B------:R-:W-:Y:S01]  /*11020*/  ULDC.64 UR4, c[0x0][0xa20] ;  /* 0x0002880000047ab9 */ /* 0x000fe20000000a00 */
[----:B------:R-:W-:Y:S01]  /*11030*/  IMAD.MOV.U32 R30, RZ, RZ, R29 ;  /* 0x000000ffff1e7224 */ /* 0x000fe200078e001d */
[----:B------:R-:W-:-:S04]  /*11040*/  ISETP.NE.U32.AND P0, PT, RZ, UR4, PT ;  /* 0x00000004ff007c0c */ /* 0x000fc8000bf05070 */
[----:B------:R-:W-:-:S13]  /*11050*/  ISETP.NE.AND.EX P0, PT, RZ, UR5, PT, P0 ;  /* 0x00000005ff007c0c */ /* 0x000fda000bf05300 */
[----:B------:R-:W-:Y:S05]  /*11060*/  @!P0 BRA `(.L_x_237) ;  /* 0x0000000000108947 */ /* 0x000fea0003800000 */
[----:B-12---:R-:W-:-:S04]  /*11070*/  IADD3 R2, P0, R24, UR4, RZ ;  /* 0x0000000418027c10 */ /* 0x006fc8000ff1e0ff */
[----:B------:R-:W-:-:S05]  /*11080*/  IADD3.X R3, R25, UR5, RZ, P0, !PT ;  /* 0x0000000519037c10 */ /* 0x000fca00087fe4ff */
[----:B------:R1:W5:Y:S01]  /*11090*/  LDG.E R0, desc[UR36][R2.64] ;  /* 0x0000002402007981 */ /* 0x000362000c1e1900 */
[----:B------:R-:W-:Y:S05]  /*110a0*/  BRA `(.L_x_238) ;  /* 0x0000000000247947 */ /* 0x000fea0003800000 */
.L_x_237:
[----:B------:R-:W-:Y:S02]  /*110b0*/  ULDC.64 UR4, c[0x0][0xa08] ;  /* 0x0002820000047ab9 */ /* 0x000fe40000000a00 */
[----:B------:R-:W-:-:S04]  /*110c0*/  ISETP.NE.U32.AND P0, PT, RZ, UR4, PT ;  /* 0x00000004ff007c0c */ /* 0x000fc8000bf05070 */
[----:B------:R-:W-:-:S13]  /*110d0*/  ISETP.NE.AND.EX P0, PT, RZ, UR5, PT, P0 ;  /* 0x00000005ff007c0c */ /* 0x000fda000bf05300 */
[----:B------:R-:W-:Y:S05]  /*110e0*/  @!P0 BRA `(.L_x_238) ;  /* 0x0000000000148947 */ /* 0x000fea0003800000 */
[----:B-12---:R-:W1:Y:S02]  /*110f0*/  LDC.64 R2, c[0x0][0xa08] ;  /* 0x00028200ff027b82 */ /* 0x006e640000000a00 */
[----:B-1----:R-:W-:-:S05]  /*11100*/  IMAD.WIDE R2, R30, 0x4, R2 ;  /* 0x000000041e027825 */ /* 0x002fca00078e0202 */
[----:B------:R-:W2:Y:S04]  /*11110*/  LDG.E R0, desc[UR36][R2.64] ;  /* 0x0000002402007981 */ /* 0x000ea8000c1e1900 */
[----:B------:R-:W2:Y:S02]  /*11120*/  LDG.E R5, desc[UR36][R2.64+0x4] ;  /* 0x0000042402057981 */ /* 0x000ea4000c1e1900 */
[----:B--2---:R-:W-:-:S07]  /*11130*/  IMAD.IADD R0, R5, 0x1, -R0 ;  /* 0x0000000105007824 */ /* 0x004fce00078e0a00 */
.L_x_238:
[----:B01---5:R-:W-:Y:S01]  /*11140*/  IMAD.IADD R4, R0, 0x1, -R6 ;  /* 0x0000000100047824 */ /* 0x023fe200078e0a06 */
[----:B------:R-:W-:Y:S01]  /*11150*/  LOP3.LUT R0, R18, 0xff000000, RZ, 0xc0, !PT ;  /* 0xff00000012007812 */ /* 0x000fe200078ec0ff */
[----:B------:R-:W-:Y:S02]  /*11160*/  BSSY B0, `(.L_x_239) ;  /* 0x0000029000007945 */ /* 0x000fe40003800000 */
[C---:B--2---:R-:W-:Y:S01]  /*11170*/  VIADD R2, R4.reuse, 0x4f ;  /* 0x0000004f04027836 */ /* 0x044fe20000000000 */
[----:B------:R-:W-:Y:S01]  /*11180*/  ISETP.GE.AND P0, PT, R4, 0x1, PT ;  /* 0x000000010400780c */ /* 0x000fe20003f06270 */
[----:B------:R0:W-:Y:S01]  /*11190*/  STL [R1], R4 ;  /* 0x0000000401007387 */ /* 0x0001e20000100800 */
[----:B------:R-:W-:Y:S01]  /*111a0*/  SHF.R.U32.HI R3, RZ, 0x8, R0 ;  /* 0x00000008ff037819 */ /* 0x000fe20000011600 */
[----:B------:R-:W-:Y:S01]  /*111b0*/  IMAD.HI R2, R2, 0x66666667, RZ ;  /* 0x6666666702027827 */ /* 0x000fe200078e02ff */
[----:B------:R-:W-:-:S04]  /*111c0*/  LOP3.LUT R0, R18, 0xff0000, RZ, 0xc0, !PT ;  /* 0x00ff000012007812 */ /* 0x000fc800078ec0ff */
[----:B------:R-:W-:Y:S01]  /*111d0*/  LEA.HI R6, R0, R3, RZ, 0x10 ;  /* 0x0000000300067211 */ /* 0x000fe200078f80ff */
[----:B------:R-:W-:Y:S01]  /*111e0*/  IMAD.MOV.U32 R0, RZ, RZ, RZ ;  /* 0x000000ffff007224 */ /* 0x000fe200078e00ff */
[----:B------:R-:W-:Y:S02]  /*111f0*/  SHF.R.U32.HI R3, RZ, 0x1f, R2 ;  /* 0x0000001fff037819 */ /* 0x000fe40000011602 */
[----:B------:R-:W-:Y:S02]  /*11200*/  LOP3.LUT R5, R6, 0xff, RZ, 0xc0, !PT ;  /* 0x000000ff06057812 */ /* 0x000fe400078ec0ff */
[----:B0-----:R-:W-:Y:S01]  /*11210*/  LEA.HI.SX32 R4, R2, R3, 0x1b ;  /* 0x0000000302047211 */ /* 0x001fe200078fdaff */
[----:B------:R-:W-:Y:S06]  /*11220*/  @!P0 BRA `(.L_x_240) ;  /* 0x0000000000708947 */ /* 0x000fec0003800000 */
[----:B------:R-:W-:-:S04]  /*11230*/  SHF.R.U32.HI R6, RZ, 0x10, R6 ;  /* 0x00000010ff067819 */ /* 0x000fc80000011606 */
[----:B------:R-:W-:-:S13]  /*11240*/  ISETP.NE.AND P0, PT, R6, RZ, PT ;  /* 0x000000ff0600720c */ /* 0x000fda0003f05270 */
[----:B------:R-:W0:Y:S02]  /*11250*/  @!P0 LDC R6, c[0x0][0x9f0] ;  /* 0x00027c00ff068b82 */ /* 0x000e240000000800 */
[-C--:B0-----:R-:W-:Y:S02]  /*11260*/  IABS R8, R6.reuse ;  /* 0x0000000600087213 */ /* 0x081fe40000000000 */
[----:B------:R-:W-:Y:S02]  /*11270*/  IADD3 R7, R6, -0x1, R4 ;  /* 0xffffffff06077810 */ /* 0x000fe40007ffe004 */
[----:B------:R-:W0:Y:S02]  /*11280*/  I2F.RP R9, R8 ;  /* 0x0000000800097306 */ /* 0x000e240000209400 */
[----:B------:R-:W-:-:S04]  /*11290*/  LOP3.LUT R0, R7, R6, RZ, 0x3c, !PT ;  /* 0x0000000607007212 */ /* 0x000fc800078e3cff */
[----:B------:R-:W-:Y:S02]  /*112a0*/  ISETP.GE.AND P2, PT, R0, RZ, PT ;  /* 0x000000ff0000720c */ /* 0x000fe40003f46270 */
[----:B0-----:R-:W0:Y:S02]  /*112b0*/  MUFU.RCP R9, R9 ;  /* 0x0000000900097308 */ /* 0x001e240000001000 */
[----:B0-----:R-:W-:-:S06]  /*112c0*/  VIADD R2, R9, 0xffffffe ;  /* 0x0ffffffe09027836 */ /* 0x001fcc0000000000 */
[----:B------:R0:W1:Y:S02]  /*112d0*/  F2I.FTZ.U32.TRUNC.NTZ R3, R2 ;  /* 0x0000000200037305 */ /* 0x000064000021f000 */
[----:B0-----:R-:W-:Y:S02]  /*112e0*/  IMAD.MOV.U32 R2, RZ, RZ, RZ ;  /* 0x000000ffff027224 */ /* 0x001fe400078e00ff */
[----:B-1----:R-:W-:-:S04]  /*112f0*/  IMAD.MOV R0, RZ, RZ, -R3 ;  /* 0x000000ffff007224 */ /* 0x002fc800078e0a03 */
[----:B------:R-:W-:-:S04]  /*11300*/  IMAD R0, R0, R8, RZ ;  /* 0x0000000800007224 */ /* 0x000fc800078e02ff */
[----:B------:R-:W-:Y:S01]  /*11310*/  IMAD.HI.U32 R0, R3, R0, R2 ;  /* 0x0000000003007227 */ /* 0x000fe200078e0002 */
[----:B------:R-:W-:Y:S02]  /*11320*/  IABS R3, R7 ;  /* 0x0000000700037213 */ /* 0x000fe40000000000 */
[----:B------:R-:W-:-:S03]  /*11330*/  IABS R7, R6 ;  /* 0x0000000600077213 */ /* 0x000fc60000000000 */
[----:B------:R-:W-:-:S04]  /*11340*/  IMAD.HI.U32 R0, R0, R3, RZ ;  /* 0x0000000300007227 */ /* 0x000fc800078e00ff */
[----:B------:R-:W-:-:S04]  /*11350*/  IMAD.MOV R2, RZ, RZ, -R7 ;  /* 0x000000ffff027224 */ /* 0x000fc800078e0a07 */
[----:B------:R-:W-:-:S05]  /*11360*/  IMAD R3, R0, R2, R3 ;  /* 0x0000000200037224 */ /* 0x000fca00078e0203 */
[----:B------:R-:W-:-:S13]  /*11370*/  ISETP.GT.U32.AND P1, PT, R8, R3, PT ;  /* 0x000000030800720c */ /* 0x000fda0003f24070 */
[----:B------:R-:W-:Y:S01]  /*11380*/  @!P1 IMAD.IADD R3, R3, 0x1, -R8 ;  /* 0x0000000103039824 */ /* 0x000fe200078e0a08 */
[----:B------:R-:W-:Y:S02]  /*11390*/  @!P1 IADD3 R0, R0, 0x1, RZ ;  /* 0x0000000100009810 */ /* 0x000fe40007ffe0ff */
[----:B------:R-:W-:Y:S02]  /*113a0*/  ISETP.NE.AND P1, PT, R6, RZ, PT ;  /* 0x000000ff0600720c */ /* 0x000fe40003f25270 */
[----:B------:R-:W-:-:S13]  /*113b0*/  ISETP.GE.U32.AND P0, PT, R3, R8, PT ;  /* 0x000000080300720c */ /* 0x000fda0003f06070 */
[----:B------:R-:W-:-:S04]  /*113c0*/  @P0 VIADD R0, R0, 0x1 ;  /* 0x0000000100000836 */ /* 0x000fc80000000000 */
[----:B------:R-:W-:Y:S01]  /*113d0*/  @!P2 IMAD.MOV R0, RZ, RZ, -R0 ;  /* 0x000000ffff00a224 */ /* 0x000fe200078e0a00 */
[----:B------:R-:W-:-:S07]  /*113e0*/  @!P1 LOP3.LUT R0, RZ, R6, RZ, 0x33, !PT ;  /* 0x00000006ff009212 */ /* 0x000fce00078e33ff */
.L_x_240:
[----:B------:R-:W-:Y:S05]  /*113f0*/  BSYNC B0 ;  /* 0x0000000000007941 */ /* 0x000fea0003800000 */
.L_x_239:
[-C--:B------:R-:W-:Y:S01]  /*11400*/  IMAD R3, R5, R0.reuse, RZ ;  /* 0x0000000005037224 */ /* 0x080fe200078e02ff */
[----:B------:R-:W-:Y:S04]  /*11410*/  BSSY B7, `(.L_x_241) ;  /* 0x0000378000077945 */ /* 0x000fe80003800000 */
[----:B------:R-:W-:Y:S01]  /*11420*/  VIADDMNMX R2, R3, R0, R4, PT ;  /* 0x0000000003027246 */ /* 0x000fe20003800104 */
[----:B------:R0:W-:Y:S03]  /*11430*/  STL [R1+0x4], R3 ;  /* 0x0000040301007387 */ /* 0x0001e60000100800 */
[----:B------:R-:W-:Y:S01]  /*11440*/  ISETP.GT.AND P0, PT, R2, R3, PT ;  /* 0x000000030200720c */ /* 0x000fe20003f04270 */
[----:B------:R0:W-:-:S12]  /*11450*/  STL [R1+0x24], R2 ;  /* 0x0000240201007387 */ /* 0x0001d80000100800 */
[----:B0-----:R-:W-:Y:S05]  /*11460*/  @P0 BRA `(.L_x_242) ;  /* 0x0000000000440947 */ /* 0x001fea0003800000 */
[----:B------:R-:W0:Y:S02]  /*11470*/  S2R R2, SR_TID.X ;  /* 0x0000000000027919 */ /* 0x000e240000002100 */
[----:B0-----:R-:W-:-:S04]  /*11480*/  LOP3.LUT R2, R2, 0x7f, RZ, 0xc0, !PT ;  /* 0x0000007f02027812 */ /* 0x001fc800078ec0ff */
[----:B------:R-:W-:-:S13]  /*11490*/  ISETP.NE.AND P0, PT, R2, RZ, PT ;  /* 0x000000ff0200720c */ /* 0x000fda0003f05270 */
[----:B------:R-:W-:Y:S05]  /*114a0*/  @P0 BRA `(.L_x_243) ;  /* 0x0000003400b80947 */ /* 0x000fea0003800000 */
[----:B------:R-:W0:Y:S01]  /*114b0*/  S2R R5, SR_LANEID ;  /* 0x0000000000057919 */ /* 0x000e220000000000 */
[----:B------:R-:W-:Y:S01]  /*114c0*/  VOTEU.ANY UR4, UPT, PT ;  /* 0x0000000000047886 */ /* 0x000fe200038e0100 */
[----:B------:R-:W1:Y:S01]  /*114d0*/  LDC.64 R2, c[0x0][0xc60] ;  /* 0x00031800ff027b82 */ /* 0x000e620000000a00 */
[----:B------:R-:W0:Y:S02]  /*114e0*/  FLO.U32 R0, UR4 ;  /* 0x0000000400007d00 */ /* 0x000e2400080e0000 */
[----:B0-----:R-:W-:-:S06]  /*114f0*/  ISETP.EQ.U32.AND P0, PT, R0, R5, PT ;  /* 0x000000050000720c */ /* 0x001fcc0003f02070 */
[----:B------:R-:W1:Y:S07]  /*11500*/  POPC R5, UR4 ;  /* 0x0000000400057d09 */ /* 0x000e6e0008000000 */
[----:B-1----:R-:W2:Y:S01]  /*11510*/  @P0 ATOMG.E.ADD.STRONG.GPU PT, R3, desc[UR36][R2.64], R5 ;  /* 0x00000005020309a8 */ /* 0x002ea200081ee1e4 */
[----:B------:R-:W0:Y:S02]  /*11520*/  S2R R4, SR_LTMASK ;  /* 0x0000000000047919 */ /* 0x000e240000003900 */
[----:B0-----:R-:W-:-:S04]  /*11530*/  LOP3.LUT R4, R4, UR4, RZ, 0xc0, !PT ;  /* 0x0000000404047c12 */ /* 0x001fc8000f8ec0ff */
[----:B------:R-:W0:Y:S01]  /*11540*/  POPC R7, R4 ;  /* 0x0000000400077309 */ /* 0x000e220000000000 */
[----:B--2---:R-:W0:Y:S02]  /*11550*/  SHFL.IDX PT, R0, R3, R0, 0x1f ;  /* 0x00001f0003007589 */ /* 0x004e2400000e0000 */
[----:B0-----:R-:W-:Y:S01]  /*11560*/  IADD3 R16, R0, UR39, R7 ;  /* 0x0000002700107c10 */ /* 0x001fe2000fffe007 */
[----:B------:R-:W-:Y:S06]  /*11570*/  BRA `(.L_x_243) ;  /* 0x0000003400847947 */ /* 0x000fec0003800000 */
.L_x_242:
[----:B------:R-:W-:Y:S01]  /*11580*/  VIADD R0, R22, 0x24400 ;  /* 0x0002440016007836 */ /* 0x000fe20000000000 */
[----:B------:R-:W-:Y:S04]  /*11590*/  BSSY B6, `(.L_x_244) ;  /* 0x0000013000067945 */ /* 0x000fe80003800000 */
[----:B------:R-:W-:-:S13]  /*115a0*/  LOP3.LUT P0, RZ, R0, 0x3ff, RZ, 0xc0, !PT ;  /* 0x000003ff00ff7812 */ /* 0x000fda000780c0ff */
[----:B------:R-:W-:Y:S05]  /*115b0*/  @!P0 BRA `(.L_x_245) ;  /* 0x0000000000408947 */ /* 0x000fea0003800000 */
[----:B------:R-:W-:Y:S01]  /*115c0*/  MOV R2, 0x0 ;  /* 0x0000000000027802 */ /* 0x000fe20000000f00 */
[----:B------:R-:W-:Y:S01]  /*115d0*/  ULDC.64 UR6, c[0x4][0x138] ;  /* 0x01004e0000067ab9 */ /* 0x000fe20000000a00 */
[----:B------:R-:W-:Y:S01]  /*115e0*/  ULDC.64 UR8, c[0x4][0x140] ;  /* 0x0100500000087ab9 */ /* 0x000fe20000000a00 */
[----:B------:R-:W-:Y:S01]  /*115f0*/  ULDC.64 UR4, c[0x4][0x98] ;  /* 0x0100260000047ab9 */ /* 0x000fe20000000a00 */
[----:B------:R-:W-:Y:S02]  /*11600*/  IMAD.U32 R4, RZ, RZ, UR6 ;  /* 0x00000006ff047e24 */ /* 0x000fe4000f8e00ff */
[----:B------:R-:W0:Y:S01]  /*11610*/  LDC.64 R2, c[0x4][R2] ;  /* 0x0100000002027b82 */ /* 0x000e220000000a00 */
[----:B------:R-:W-:Y:S02]  /*11620*/  IMAD.U32 R5, RZ, RZ, UR7 ;  /* 0x00000007ff057e24 */ /* 0x000fe4000f8e00ff */
[----:B------:R-:W-:Y:S02]  /*11630*/  IMAD.U32 R6, RZ, RZ, UR8 ;  /* 0x00000008ff067e24 */ /* 0x000fe4000f8e00ff */
[----:B------:R-:W-:-:S02]  /*11640*/  IMAD.U32 R7, RZ, RZ, UR9 ;  /* 0x00000009ff077e24 */ /* 0x000fc4000f8e00ff */
[----:B------:R-:W-:Y:S02]  /*11650*/  IMAD.U32 R10, RZ, RZ, UR4 ;  /* 0x00000004ff0a7e24 */ /* 0x000fe4000f8e00ff */
[----:B------:R-:W-:Y:S02]  /*11660*/  IMAD.U32 R11, RZ, RZ, UR5 ;  /* 0x00000005ff0b7e24 */ /* 0x000fe4000f8e00ff */
[----:B------:R-:W-:Y:S02]  /*11670*/  IMAD.MOV.U32 R8, RZ, RZ, 0x70 ;  /* 0x00000070ff087424 */ /* 0x000fe400078e00ff */
[----:B------:R-:W-:Y:S02]  /*11680*/  IMAD.MOV.U32 R12, RZ, RZ, 0x1 ;  /* 0x00000001ff0c7424 */ /* 0x000fe400078e00ff */
[----:B------:R-:W-:-:S07]  /*11690*/  IMAD.MOV.U32 R13, RZ, RZ, RZ ;  /* 0x000000ffff0d7224 */ /* 0x000fce00078e00ff */
[----:B------:R-:W-:-:S07]  /*116a0*/  LEPC R20, `(.L_x_245) ;  /* 0x000000001014794e */ /* 0x000fce0000000000 */
[----:B0-----:R-:W-:Y:S05]  /*116b0*/  CALL.ABS.NOINC R2 ;  /* 0x0000000002007343 */ /* 0x001fea0003c00000 */
.L_x_245:
[----:B------:R-:W-:Y:S05]  /*116c0*/  BSYNC B6 ;  /* 0x0000000000067941 */ /* 0x000fea0003800000 */
.L_x_244:
        /* <DEDUP_REMOVED lines=8> */
[----:B------:R0:W1:Y:S01]  /*11750*/  LDC.64 R2, c[0x4][R26] ;  /* 0x010000001a027b82 */ /* 0x0000620000000a00 */
[----:B------:R-:W-:Y:S02]  /*11760*/  IMAD.U32 R4, RZ, RZ, UR6 ;  /* 0x00000006ff047e24 */ /* 0x000fe4000f8e00ff */
[----:B------:R-:W-:Y:S02]  /*11770*/  IMAD.U32 R5, RZ, RZ, UR7 ;  /* 0x00000007ff057e24 */ /* 0x000fe4000f8e00ff */
[----:B------:R-:W-:Y:S02]  /*11780*/  IMAD.U32 R6, RZ, RZ, UR8 ;  /* 0x00000008ff067e24 */ /* 0x000fe4000f8e00ff */
[----:B------:R-:W-:-:S02]  /*11790*/  IMAD.U32 R7, RZ, RZ, UR9 ;  /* 0x00000009ff077e24 */ /* 0x000fc4000f8e00ff */
[----:B------:R-:W-:Y:S02]  /*117a0*/  IMAD.U32 R10, RZ, RZ, UR4 ;  /* 0x00000004ff0a7e24 */ /* 0x000fe4000f8e00ff */
[----:B------:R-:W-:Y:S02]  /*117b0*/  IMAD.U32 R11, RZ, RZ, UR5 ;  /* 0x00000005ff0b7e24 */ /* 0x000fe4000f8e00ff */
[----:B------:R-:W-:Y:S02]  /*117c0*/  IMAD.MOV.U32 R8, RZ, RZ, 0x70 ;  /* 0x00000070ff087424 */ /* 0x000fe400078e00ff */
[----:B------:R-:W-:Y:S02]  /*117d0*/  IMAD.MOV.U32 R12, RZ, RZ, 0x1 ;  /* 0x00000001ff0c7424 */ /* 0x000fe400078e00ff */
[----:B0-----:R-:W-:-:S07]  /*117e0*/  IMAD.MOV.U32 R13, RZ, RZ, RZ ;  /* 0x000000ffff0d7224 */ /* 0x001fce00078e00ff */
[----:B------:R-:W-:-:S07]  /*117f0*/  LEPC R20, `(.L_x_248) ;  /* 0x000000001014794e */ /* 0x000fce0000000000 */
[----:B-1----:R-:W-:Y:S05]  /*11800*/  CALL.ABS.NOINC R2 ;  /* 0x0000000002007343 */ /* 0x002fea0003c00000 */
.L_x_248:
[----:B------:R0:W1:Y:S01]  /*11810*/  LDC.64 R2, c[0x4][R26] ;  /* 0x010000001a027b82 */ /* 0x0000620000000a00 */
[----:B------:R-:W-:Y:S01]  /*11820*/  ULDC.64 UR6, c[0x4][0x138] ;  /* 0x01004e0000067ab9 */ /* 0x000fe20000000a00 */
[----:B------:R-:W-:Y:S01]  /*11830*/  ULDC.64 UR8, c[0x4][0x140] ;  /* 0x0100500000087ab9 */ /* 0x000fe20000000a00 */
[----:B------:R-:W-:Y:S01]  /*11840*/  ULDC.64 UR4, c[0x4][0xa8] ;  /* 0x01002a0000047ab9 */ /* 0x000fe20000000a00 */
        /* <DEDUP_REMOVED lines=11> */
.L_x_247:
[----:B------:R-:W-:Y:S05]  /*11900*/  BSYNC B6 ;  /* 0x0000000000067941 */ /* 0x000fea0003800000 */
.L_x_246:
[----:B------:R-:W2:Y:S01]  /*11910*/  LDL R2, [R1+0x24] ;  /* 0x0000240001027983 */ /* 0x000ea20000100800 */
[----:B------:R-:W-:Y:S01]  /*11920*/  ULDC.64 UR4, c[0x0][0x9f8] ;  /* 0x00027e0000047ab9 */ /* 0x000fe20000000a00 */
[----:B------:R-:W0:Y:S02]  /*11930*/  LDC R6, c[0x0][0x430] ;  /* 0x00010c00ff067b82 */ /* 0x000e240000000800 */
[----:B------:R-:W3:Y:S01]  /*11940*/  LDL R4, [R1] ;  /* 0x0000000001047983 */ /* 0x000ee20000100800 */
[----:B------:R-:W-:-:S03]  /*11950*/  ISETP.NE.U32.AND P0, PT, RZ, UR4, PT ;  /* 0x00000004ff007c0c */ /* 0x000fc6000bf05070 */
[----:B------:R-:W4:Y:S01]  /*11960*/  LDL R21, [R1+0x8] ;  /* 0x0000080001157983 */ /* 0x000f220000100800 */
[----:B------:R-:W-:-:S13]  /*11970*/  ISETP.NE.AND.EX P0, PT, RZ, UR5, PT, P0 ;  /* 0x00000005ff007c0c */ /* 0x000fda000bf05300 */
[----:B------:R-:W-:Y:S01]  /*11980*/  @P0 IADD3 R24, P1, R24, UR4, RZ ;  /* 0x0000000418180c10 */ /* 0x000fe2000ff3e0ff */
[----:B------:R-:W1:Y:S01]  /*11990*/  S2R R20, SR_TID.X ;  /* 0x0000000000147919 */ /* 0x000e620000002100 */
[----:B------:R-:W-:Y:S02]  /*119a0*/  ULDC UR4, c[0x0][0x2f4] ;  /* 0x0000bd0000047ab9 */ /* 0x000fe40000000800 */
[----:B------:R-:W-:-:S05]  /*119b0*/  @P0 IADD3.X R25, R25, UR5, RZ, P1, !PT ;  /* 0x0000000519190c10 */ /* 0x000fca0008ffe4ff */
[----:B------:R1:W4:Y:S01]  /*119c0*/  @P0 LDG.E R30, desc[UR36][R24.64] ;  /* 0x00000024181e0981 */ /* 0x000322000c1e1900 */
[----:B0-----:R-:W-:Y:S02]  /*119d0*/  ISETP.NE.AND P2, PT, R6, 0x1, PT ;  /* 0x000000010600780c */ /* 0x001fe40003f45270 */
[----:B------:R-:W-:-:S11]  /*119e0*/  LOP3.LUT R23, R23, 0xffffffbf, RZ, 0xc0, !PT ;  /* 0xffffffbf17177812 */ /* 0x000fd600078ec0ff */
[----:B------:R-:W0:Y:S01]  /*119f0*/  @P2 LDC R3, c[0x0][0x434] ;  /* 0x00010d00ff032b82 */ /* 0x000e220000000800 */
[----:B------:R-:W-:Y:S02]  /*11a00*/  @P2 LOP3.LUT R23, R23, 0x40, RZ, 0xfc, !PT ;  /* 0x0000004017172812 */ /* 0x000fe400078efcff */
[----:B-1----:R-:W-:-:S04]  /*11a10*/  LOP3.LUT R20, R20, 0x7f, RZ, 0xc0, !PT ;  /* 0x0000007f14147812 */ /* 0x002fc800078ec0ff */
[----:B------:R-:W-:Y:S02]  /*11a20*/  SHF.R.U32.HI R26, RZ, 0x3, R20 ;  /* 0x00000003ff1a7819 */ /* 0x000fe40000011614 */
[----:B------:R-:W1:Y:S02]  /*11a30*/  S2R R20, SR_TID.X ;  /* 0x0000000000147919 */ /* 0x000e640000002100 */
[----:B-1----:R-:W-:-:S05]  /*11a40*/  IMAD.SHL.U32 R20, R20, 0x10, RZ ;  /* 0x0000001014147824 */ /* 0x002fca00078e00ff */
[----:B------:R-:W-:Y:S02]  /*11a50*/  LOP3.LUT R20, R26, 0x70, R20, 0xf8, !PT ;  /* 0x000000701a147812 */ /* 0x000fe400078ef814 */
[----:B------:R-:W-:Y:S01]  /*11a60*/  LOP3.LUT R23, R23, 0xffffffef, RZ, 0xc0, !PT ;  /* 0xffffffef17177812 */ /* 0x000fe200078ec0ff */
[----:B------:R-:W-:Y:S01]  /*11a70*/  UMOV UR5, 0xffffffff ;  /* 0xffffffff00057882 */ /* 0x000fe20000000000 */
[----:B------:R-:W-:Y:S01]  /*11a80*/  LOP3.LUT R25, R18, 0xffff, RZ, 0xc0, !PT ;  /* 0x0000ffff12197812 */ /* 0x000fe200078ec0ff */
[----:B--2---:R-:W-:Y:S02]  /*11a90*/  VIADD R26, R2, 0xffffffff ;  /* 0xffffffff021a7836 */ /* 0x004fe40000000000 */
[----:B------:R-:W1:Y:S02]  /*11aa0*/  @P2 LDC R2, c[0x0][0x438] ;  /* 0x00010e00ff022b82 */ /* 0x000e640000000800 */
[----:B------:R-:W-:-:S05]  /*11ab0*/  IMAD R0, R26, 0x50, R20 ;  /* 0x000000501a007824 */ /* 0x000fca00078e0214 */
[C---:B---3--:R-:W-:Y:S01]  /*11ac0*/  ISETP.GE.AND P0, PT, R0.reuse, R4, PT ;  /* 0x000000040000720c */ /* 0x048fe20003f06270 */
[----:B----4-:R-:W-:-:S03]  /*11ad0*/  IMAD.IADD R0, R0, 0x1, R21 ;  /* 0x0000000100007824 */ /* 0x010fc600078e0215 */
[----:B------:R-:W-:Y:S01]  /*11ae0*/  ISETP.GT.U32.OR P0, PT, R20, 0x4f, P0 ;  /* 0x0000004f1400780c */ /* 0x000fe20000704470 */
[----:B0-----:R-:W-:-:S04]  /*11af0*/  @P2 IMAD.HI.U32 R3, R0, R3, RZ ;  /* 0x0000000300032227 */ /* 0x001fc800078e00ff */
[----:B------:R-:W-:Y:S01]  /*11b00*/  IMAD.MOV.U32 R4, RZ, RZ, R0 ;  /* 0x000000ffff047224 */ /* 0x000fe200078e0000 */
[----:B-1----:R-:W-:-:S07]  /*11b10*/  @P2 SHF.R.U32.HI R4, RZ, R2, R3 ;  /* 0x00000002ff042219 */ /* 0x002fce0000011603 */
[----:B------:R-:W0:Y:S01]  /*11b20*/  @!P0 LDC.64 R2, c[0x0][0x428] ;  /* 0x00010a00ff028b82 */ /* 0x000e220000000a00 */
[----:B------:R-:W-:-:S04]  /*11b30*/  IMAD.MOV R5, RZ, RZ, -R4 ;  /* 0x000000ffff057224 */ /* 0x000fc800078e0a04 */
[----:B------:R-:W-:Y:S01]  /*11b40*/  IMAD R0, R6, R5, R0 ;  /* 0x0000000506007224 */ /* 0x000fe200078e0200 */
[----:B------:R-:W-:Y:S02]  /*11b50*/  SHF.R.S32.HI R6, RZ, 0x1f, R30 ;  /* 0x0000001fff067819 */ /* 0x000fe4000001141e */
[----:B------:R-:W-:-:S03]  /*11b60*/  @!P0 SHF.R.S32.HI R5, RZ, 0x1f, R4 ;  /* 0x0000001fff058819 */ /* 0x000fc60000011404 */
[----:B------:R0:W-:Y:S02]  /*11b70*/  STL [R1+0xc], R6 ;  /* 0x00000c0601007387 */ /* 0x0001e40000100800 */
[-C--:B0-----:R-:W-:Y:S02]  /*11b80*/  @!P0 IMAD R6, R6, R2.reuse, RZ ;  /* 0x0000000206068224 */ /* 0x081fe400078e02ff */
[----:B------:R-:W-:-:S04]  /*11b90*/  @!P0 IMAD.WIDE.U32 R4, R30, R2, R4 ;  /* 0x000000021e048225 */ /* 0x000fc800078e0004 */
[----:B------:R-:W-:Y:S02]  /*11ba0*/  @!P0 IMAD R6, R30, R3, R6 ;  /* 0x000000031e068224 */ /* 0x000fe400078e0206 */
[----:B------:R-:W0:Y:S02]  /*11bb0*/  @!P0 LDC.64 R2, c[0x0][0x418] ;  /* 0x00010600ff028b82 */ /* 0x000e240000000a00 */
[----:B------:R-:W-:Y:S01]  /*11bc0*/  @!P0 IMAD.IADD R6, R5, 0x1, R6 ;  /* 0x0000000105068824 */ /* 0x000fe200078e0206 */
[----:B------:R-:W-:Y:S02]  /*11bd0*/  ISETP.GE.AND P2, PT, R37, UR4, PT ;  /* 0x0000000425007c0c */ /* 0x000fe4000bf46270 */
[----:B0-----:R-:W-:-:S04]  /*11be0*/  @!P0 LEA R2, P1, R4, R2, 0x2 ;  /* 0x0000000204028211 */ /* 0x001fc800078210ff */
[----:B------:R-:W-:Y:S01]  /*11bf0*/  @!P0 LEA.HI.X R3, R4, R3, R6, 0x2, P1 ;  /* 0x0000000304038211 */ /* 0x000fe200008f1406 */
[----:B------:R-:W-:-:S06]  /*11c00*/  IMAD.MOV.U32 R4, RZ, RZ, RZ ;  /* 0x000000ffff047224 */ /* 0x000fcc00078e00ff */
[----:B------:R0:W5:Y:S01]  /*11c10*/  @!P0 LDG.E R4, desc[UR36][R2.64] ;  /* 0x0000002402048981 */ /* 0x000162000c1e1900 */
[----:B------:R-:W-:Y:S02]  /*11c20*/  ISETP.GE.AND P0, PT, R32, UR4, PT ;  /* 0x0000000420007c0c */ /* 0x000fe4000bf06270 */
[----:B------:R-:W-:Y:S01]  /*11c30*/  ISETP.GE.AND P1, PT, R36, UR4, PT ;  /* 0x0000000424007c0c */ /* 0x000fe2000bf26270 */
[----:B0-----:R-:W-:-:S10]  /*11c40*/  IMAD.U32 R2, RZ, RZ, UR38 ;  /* 0x00000026ff027e24 */ /* 0x001fd4000f8e00ff */
[----:B------:R-:W-:Y:S02]  /*11c50*/  @P0 LOP3.LUT R23, R23, 0x10, RZ, 0xfc, !PT ;  /* 0x0000001017170812 */ /* 0x000fe400078efcff */
[----:B------:R-:W-:Y:S02]  /*11c60*/  ISETP.GE.AND P0, PT, R34, UR4, PT ;  /* 0x0000000422007c0c */ /* 0x000fe4000bf06270 */
[----:B------:R-:W-:-:S04]  /*11c70*/  LOP3.LUT R23, R23, 0xfffffff7, RZ, 0xc0, !PT ;  /* 0xfffffff717177812 */ /* 0x000fc800078ec0ff */
[----:B------:R-:W-:-:S04]  /*11c80*/  @P2 LOP3.LUT R23, R23, 0x8, RZ, 0xfc, !PT ;  /* 0x0000000817172812 */ /* 0x000fc800078efcff */
[----:B------:R-:W-:-:S04]  /*11c90*/  LOP3.LUT R23, R23, 0xfffffffb, RZ, 0xc0, !PT ;  /* 0xfffffffb17177812 */ /* 0x000fc800078ec0ff */
[----:B------:R-:W-:-:S04]  /*11ca0*/  @P1 LOP3.LUT R23, R23, 0x4, RZ, 0xfc, !PT ;  /* 0x0000000417171812 */ /* 0x000fc800078efcff */
[----:B------:R-:W-:-:S04]  /*11cb0*/  LOP3.LUT R23, R23, 0xfffffffd, RZ, 0xc0, !PT ;  /* 0xfffffffd17177812 */ /* 0x000fc800078ec0ff */
[----:B------:R-:W-:Y:S01]  /*11cc0*/  @P0 LOP3.LUT R23, R23, 0x2, RZ, 0xfc, !PT ;  /* 0x0000000217170812 */ /* 0x000fe200078efcff */
[----:B------:R-:W-:Y:S06]  /*11cd0*/  BRA.DIV UR5, `(.L_x_249) ;  /* 0x0000004205147947 */ /* 0x000fec000b800000 */
.L_x_317:
[----:B------:R-:W-:Y:S02]  /*11ce0*/  ISETP.NE.AND P0, PT, R2, 0x3, PT ;  /* 0x000000030200780c */ /* 0x000fe40003f05270 */
[----:B------:R-:W-:Y:S02]  /*11cf0*/  ISETP.GT.U32.AND P1, PT, R20, 0x4f, PT ;  /* 0x0000004f1400780c */ /* 0x000fe40003f24070 */
[----:B------:R-:W-:-:S09]  /*11d00*/  LOP3.LUT R23, R23, 0xffffffdf, RZ, 0xc0, !PT ;  /* 0xffffffdf17177812 */ /* 0x000fd200078ec0ff */
[----:B------:R-:W-:-:S04]  /*11d10*/  @P0 LOP3.LUT R23, R23, 0x20, RZ, 0xfc, !PT ;  /* 0x0000002017170812 */ /* 0x000fc800078efcff */
[----:B------:R-:W-:-:S04]  /*11d20*/  LOP3.LUT R23, R23, 0xfffffffe, RZ, 0xc0, !PT ;  /* 0xfffffffe17177812 */ /* 0x000fc800078ec0ff */
[----:B------:R-:W-:Y:S01]  /*11d30*/  @P1 LOP3.LUT R23, R23, 0x1, RZ, 0xfc, !PT ;  /* 0x0000000117171812 */ /* 0x000fe200078efcff */
[----:B------:R-:W-:Y:S06]  /*11d40*/  @!P0 BRA `(.L_x_250) ;  /* 0x0000000000048947 */ /* 0x000fec0003800000 */
[----:B------:R-:W-:Y:S01]  /*11d50*/  BPT.TRAP 0x1 ;  /* 0x000000040000795c */ /* 0x000fe20000300000 */
.L_x_250:
[----:B------:R-:W-:Y:S01]  /*11d60*/  SHF.R.S32.HI R6, RZ, 0x1f, R0 ;  /* 0x0000001fff067819 */ /* 0x000fe20000011400 */
[----:B------:R-:W-:Y:S01]  /*11d70*/  ULDC.64 UR4, c[0x0][0x328] ;  /* 0x0000ca0000047ab9 */ /* 0x000fe20000000a00 */
[----:B-----5:R-:W-:Y:S01]  /*11d80*/  SHF.R.S32.HI R7, RZ, 0x1f, R4 ;  /* 0x0000001fff077819 */ /* 0x020fe20000011404 */
[----:B------:R-:W-:Y:S01]  /*11d90*/  IMAD.WIDE.U32 R2, R0, UR4, RZ ;  /* 0x0000000400027c25 */ /* 0x000fe2000f8e00ff */
[----:B------:R-:W-:Y:S01]  /*11da0*/  ULDC.64 UR6, c[0x0][0x318] ;  /* 0x0000c60000067ab9 */ /* 0x000fe20000000a00 */
[----:B------:R-:W-:Y:S02]  /*11db0*/  BSSY B0, `(.L_x_251) ;  /* 0x0000012000007945 */ /* 0x000fe40003800000 */
[----:B------:R-:W-:-:S04]  /*11dc0*/  IMAD R5, R6, UR4, RZ ;  /* 0x0000000406057c24 */ /* 0x000fc8000f8e02ff */
[----:B------:R-:W-:Y:S01]  /*11dd0*/  IMAD R5, R0, UR5, R5 ;  /* 0x0000000500057c24 */ /* 0x000fe2000f8e0205 */
[----:B------:R-:W-:-:S03]  /*11de0*/  ULDC.64 UR4, c[0x0][0x338] ;  /* 0x0000ce0000047ab9 */ /* 0x000fc60000000a00 */
[----:B------:R-:W-:Y:S02]  /*11df0*/  IMAD.IADD R3, R3, 0x1, R5 ;  /* 0x0000000103037824 */ /* 0x000fe400078e0205 */
[----:B------:R-:W-:Y:S02]  /*11e00*/  IMAD R5, R7, UR4, RZ ;  /* 0x0000000407057c24 */ /* 0x000fe4000f8e02ff */
[----:B------:R-:W-:-:S04]  /*11e10*/  IMAD.WIDE.U32 R2, R4, UR4, R2 ;  /* 0x0000000404027c25 */ /* 0x000fc8000f8e0002 */
[----:B------:R-:W-:Y:S01]  /*11e20*/  IMAD R5, R4, UR5, R5 ;  /* 0x0000000504057c24 */ /* 0x000fe2000f8e0205 */
[----:B------:R-:W-:-:S03]  /*11e30*/  ULDC.64 UR4, c[0x0][0x330] ;  /* 0x0000cc0000047ab9 */ /* 0x000fc60000000a00 */
[----:B------:R-:W-:Y:S02]  /*11e40*/  IMAD.IADD R3, R3, 0x1, R5 ;  /* 0x0000000103037824 */ /* 0x000fe400078e0205 */
[----:B------:R-:W-:Y:S02]  /*11e50*/  IMAD R5, R27, 0x8, R22 ;  /* 0x000000081b057824 */ /* 0x000fe400078e0216 */
[----:B------:R-:W-:-:S04]  /*11e60*/  IMAD.WIDE.U32 R2, R25, UR4, R2 ;  /* 0x0000000419027c25 */ /* 0x000fc8000f8e0002 */
[----:B------:R-:W-:Y:S01]  /*11e70*/  IMAD R24, R25, UR5, R3 ;  /* 0x0000000519187c24 */ /* 0x000fe2000f8e0203 */
[----:B------:R-:W-:-:S04]  /*11e80*/  LEA R18, P0, R2, UR6, 0x1 ;  /* 0x0000000602127c11 */ /* 0x000fc8000f8008ff */
[----:B------:R-:W-:Y:S02]  /*11e90*/  LEA.HI.X R24, R2, UR7, R24, 0x1, P0 ;  /* 0x0000000702187c11 */ /* 0x000fe400080f0c18 */
[----:B------:R-:W-:-:S06]  /*11ea0*/  SHF.L.U32 R2, R28, 0x1f, RZ ;  /* 0x0000001f1c027819 */ /* 0x000fcc00000006ff */
[----:B------:R-:W0:Y:S02]  /*11eb0*/  SYNCS.PHASECHK.TRANS64.TRYWAIT P0, [R5+URZ+0x38840], R2 ;  /* 0x03884002050075a7 */ /* 0x000e24000800017f */
[----:B0-----:R-:W-:Y:S05]  /*11ec0*/  @!P0 BRA `(.L_x_252) ;  /* 0x0000003c00cc8947 */ /* 0x001fea0003800000 */
.L_x_318:
[----:B------:R-:W-:Y:S05]  /*11ed0*/  BSYNC B0 ;  /* 0x0000000000007941 */ /* 0x000fea0003800000 */
.L_x_251:
[----:B------:R-:W2:Y:S01]  /*11ee0*/  LDL R9, [R1] ;  /* 0x0000000001097983 */ /* 0x000ea20000100800 */
[----:B------:R-:W-:Y:S01]  /*11ef0*/  ULDC.64 UR4, c[0x0][0x300] ;  /* 0x0000c00000047ab9 */ /* 0x000fe20000000a00 */
[----:B------:R-:W-:Y:S01]  /*11f00*/  ULDC.64 UR6, c[0x0][0x2e8] ;  /* 0x0000ba0000067ab9 */ /* 0x000fe20000000a00 */
[----:B------:R-:W-:Y:S01]  /*11f10*/  IMAD R6, R6, UR4, RZ ;  /* 0x0000000406067c24 */ /* 0x000fe2000f8e02ff */
[----:B------:R-:W1:Y:S01]  /*11f20*/  S2R R8, SR_TID.X ;  /* 0x0000000000087919 */ /* 0x000e620000002100 */
[----:B0-----:R-:W-:-:S04]  /*11f30*/  IMAD.WIDE.U32 R2, R0, UR4, RZ ;  /* 0x0000000400027c25 */ /* 0x001fc8000f8e00ff */
[----:B------:R-:W-:Y:S01]  /*11f40*/  IMAD R6, R0, UR5, R6 ;  /* 0x0000000500067c24 */ /* 0x000fe2000f8e0206 */
[----:B------:R-:W-:Y:S02]  /*11f50*/  ULDC.64 UR4, c[0x0][0x310] ;  /* 0x0000c40000047ab9 */ /* 0x000fe40000000a00 */
[----:B------:R-:W-:Y:S02]  /*11f60*/  IMAD R7, R7, UR4, RZ ;  /* 0x0000000407077c24 */ /* 0x000fe4000f8e02ff */
[----:B------:R-:W-:Y:S02]  /*11f70*/  IMAD.IADD R3, R3, 0x1, R6 ;  /* 0x0000000103037824 */ /* 0x000fe400078e0206 */
[C---:B------:R-:W-:Y:S02]  /*11f80*/  IMAD R7, R4.reuse, UR5, R7 ;  /* 0x0000000504077c24 */ /* 0x040fe4000f8e0207 */
[----:B------:R-:W-:Y:S01]  /*11f90*/  IMAD.WIDE.U32 R2, R4, UR4, R2 ;  /* 0x0000000404027c25 */ /* 0x000fe2000f8e0002 */
[----:B------:R-:W-:-:S03]  /*11fa0*/  ULDC.64 UR4, c[0x0][0x308] ;  /* 0x0000c20000047ab9 */ /* 0x000fc60000000a00 */
[----:B------:R-:W-:Y:S02]  /*11fb0*/  IMAD.IADD R3, R3, 0x1, R7 ;  /* 0x0000000103037824 */ /* 0x000fe400078e0207 */
[----:B------:R-:W-:Y:S02]  /*11fc0*/  IMAD R7, R27, 0x5000, R31 ;  /* 0x000050001b077824 */ /* 0x000fe400078e021f */
[----:B------:R-:W-:Y:S01]  /*11fd0*/  IMAD.WIDE.U32 R2, R25, UR4, R2 ;  /* 0x0000000419027c25 */ /* 0x000fe2000f8e0002 */
[----:B------:R-:W-:-:S03]  /*11fe0*/  UMOV UR4, 0xffffffff ;  /* 0xffffffff00047882 */ /* 0x000fc60000000000 */
[----:B------:R-:W-:Y:S01]  /*11ff0*/  IMAD R6, R25, UR5, R3 ;  /* 0x0000000519067c24 */ /* 0x000fe2000f8e0203 */
[----:B------:R-:W-:-:S04]  /*12000*/  LEA R0, P0, R2, UR6, 0x1 ;  /* 0x0000000602007c11 */ /* 0x000fc8000f8008ff */
[----:B------:R-:W-:Y:S02]  /*12010*/  LEA.HI.X R6, R2, UR7, R6, 0x1, P0 ;  /* 0x0000000702067c11 */ /* 0x000fe400080f0c06 */
[----:B-1----:R-:W-:-:S04]  /*12020*/  LOP3.LUT R8, R8, 0x7f, RZ, 0xc0, !PT ;  /* 0x0000007f08087812 */ /* 0x002fc800078ec0ff */
[----:B------:R-:W-:Y:S01]  /*12030*/  SHF.R.U32.HI R8, RZ, 0x3, R8 ;  /* 0x00000003ff087819 */ /* 0x000fe20000011608 */
[----:B--2---:R-:W-:-:S05]  /*12040*/  IMAD R4, R26, -0x50, R9 ;  /* 0xffffffb01a047824 */ /* 0x004fca00078e0209 */
[----:B------:R-:W-:-:S04]  /*12050*/  IADD3 R4, -R8, R4, RZ ;  /* 0x0000000408047210 */ /* 0x000fc80007ffe1ff */
[----:B------:R-:W-:Y:S01]  /*12060*/  ISETP.GE.AND P0, PT, R4, 0x1, PT ;  /* 0x000000010400780c */ /* 0x000fe20003f06270 */
[----:B------:R-:W-:-:S12]  /*12070*/  BRA.DIV UR4, `(.L_x_253) ;  /* 0x0000003e04747947 */ /* 0x000fd8000b800000 */
[----:B------:R-:W0:Y:S01]  /*12080*/  SHFL.IDX PT, R3, R0, RZ, 0x181f ;  /* 0x00181fff00037589 */ /* 0x000e2200000e0000 */
[----:B------:R-:W-:Y:S01]  /*12090*/  LOP3.LUT P5, RZ, R23, 0x10, RZ, 0xc0, !PT ;  /* 0x0000001017ff7812 */ /* 0x000fe200078ac0ff */
[----:B------:R-:W-:Y:S01]  /*120a0*/  @P0 IMAD R9, R7, 0x2, R22 ;  /* 0x0000000207090824 */ /* 0x000fe200078e0216 */
[C---:B------:R-:W-:Y:S01]  /*120b0*/  LOP3.LUT P4, RZ, R23.reuse, 0x8, RZ, 0xc0, !PT ;  /* 0x0000000817ff7812 */ /* 0x040fe2000788c0ff */
[----:B------:R-:W1:Y:S01]  /*120c0*/  SHFL.IDX PT, R2, R6, RZ, 0x181f ;  /* 0x00181fff06027589 */ /* 0x000e6200000e0000 */
[C---:B------:R-:W-:Y:S02]  /*120d0*/  LOP3.LUT P3, RZ, R23.reuse, 0x4, RZ, 0xc0, !PT ;  /* 0x0000000417ff7812 */ /* 0x040fe4000786c0ff */
[----:B------:R-:W-:Y:S01]  /*120e0*/  LOP3.LUT P2, RZ, R23, 0x2, RZ, 0xc0, !PT ;  /* 0x0000000217ff7812 */ /* 0x000fe2000784c0ff */
[----:B------:R-:W-:Y:S01]  /*120f0*/  SHFL.IDX PT, R8, R6, 0x1, 0x181f ;  /* 0x00381f0006087f89 */ /* 0x000fe200000e0000 */
[----:B0-----:R-:W-:-:S05]  /*12100*/  @P0 LEA R3, P1, R32, R3, 0x1 ;  /* 0x0000000320030211 */ /* 0x001fca00078208ff */
[----:B-1----:R-:W-:-:S05]  /*12110*/  @P0 IMAD.X R2, RZ, RZ, R2, P1 ;  /* 0x000000ffff020224 */ /* 0x002fca00008e0602 */
[----:B------:R-:W-:-:S04]  /*12120*/  @P0 LOP3.LUT R3, R3, R2, RZ, 0x3c, !PT ;  /* 0x0000000203030212 */ /* 0x000fc800078e3cff */
[----:B------:R-:W-:-:S04]  /*12130*/  @P0 LOP3.LUT R2, R3, R2, RZ, 0x3c, !PT ;  /* 0x0000000203020212 */ /* 0x000fc800078e3cff */
[----:B------:R-:W-:-:S05]  /*12140*/  @P0 LOP3.LUT R3, R3, R2, RZ, 0x3c, !PT ;  /* 0x0000000203030212 */ /* 0x000fca00078e3cff */
[----:B------:R-:W-:Y:S04]  /*12150*/  @P0 LDGSTS.E.BYPASS.LTC128B.128 [R9+0x24400], desc[UR36][R2.64], !P5 ;  /* 0x2440000002090fae */ /* 0x000fe8000e901d64 */
[----:B------:R-:W-:Y:S04]  /*12160*/  @P0 LDGSTS.E.BYPASS.LTC128B.128 [R9+0x26c00], desc[UR36][R2.64+0x80], !P4 ;  /* 0x26c0008002090fae */ /* 0x000fe8000e101d64 */
[----:B------:R-:W-:Y:S04]  /*12170*/  @P0 LDGSTS.E.BYPASS.LTC128B.128 [R9+0x29400], desc[UR36][R2.64+0x100], !P3 ;  /* 0x2940010002090fae */ /* 0x000fe8000d901d64 */
[----:B------:R0:W-:Y:S01]  /*12180*/  @P0 LDGSTS.E.BYPASS.LTC128B.128 [R9+0x2bc00], desc[UR36][R2.64+0x180], !P2 ;  /* 0x2bc0018002090fae */ /* 0x0001e2000d101d64 */
[----:B------:R-:W-:-:S03]  /*12190*/  ISETP.GE.AND P0, PT, R4, 0x11, PT ;  /* 0x000000110400780c */ /* 0x000fc60003f06270 */
[----:B0-----:R-:W0:Y:S10]  /*121a0*/  SHFL.IDX PT, R2, R0, 0x1, 0x181f ;  /* 0x00381f0000027f89 */ /* 0x001e3400000e0000 */
[----:B------:R-:W-:Y:S01]  /*121b0*/  @P0 IMAD R21, R7, 0x2, R22 ;  /* 0x0000000207150824 */ /* 0x000fe200078e0216 */
[----:B0-----:R-:W-:-:S05]  /*121c0*/  @P0 LEA R2, P1, R32, R2, 0x1 ;  /* 0x0000000220020211 */ /* 0x001fca00078208ff */
[----:B------:R-:W-:Y:S02]  /*121d0*/  @P0 IMAD.X R3, RZ, RZ, R8, P1 ;  /* 0x000000ffff030224 */ /* 0x000fe400008e0608 */
[----:B------:R-:W-:Y:S04]  /*121e0*/  SHFL.IDX PT, R8, R6, 0x2, 0x181f ;  /* 0x00581f0006087f89 */ /* 0x000fe800000e0000 */
        /* <DEDUP_REMOVED lines=17> */
[----:B------:R-:W1:Y:S01]  /*12300*/  SHFL.IDX PT, R0, R0, 0x4, 0x181f ;  /* 0x00981f0000007f89 */ /* 0x000e6200000e0000 */
[----:B0-----:R-:W-:-:S05]  /*12310*/  @P0 LEA R2, P1, R32, R2, 0x1 ;  /* 0x0000000220020211 */ /* 0x001fca00078208ff */
[----:B------:R-:W-:Y:S02]  /*12320*/  @P0 IMAD.X R3, RZ, RZ, R8, P1 ;  /* 0x000000ffff030224 */ /* 0x000fe400008e0608 */
[----:B------:R0:W2:Y:S04]  /*12330*/  SHFL.IDX PT, R8, R6, 0x4, 0x181f ;  /* 0x00981f0006087f89 */ /* 0x0000a800000e0000 */
[----:B------:R0:W-:Y:S04]  /*12340*/  @P0 LDGSTS.E.BYPASS.LTC128B.128 [R21+0x25c00], desc[UR36][R2.64], !P5 ;  /* 0x25c0000002150fae */ /* 0x0001e8000e901d64 */
[----:B------:R0:W-:Y:S04]  /*12350*/  @P0 LDGSTS.E.BYPASS.LTC128B.128 [R21+0x28400], desc[UR36][R2.64+0x80], !P4 ;  /* 0x2840008002150fae */ /* 0x0001e8000e101d64 */
[----:B------:R0:W-:Y:S04]  /*12360*/  @P0 LDGSTS.E.BYPASS.LTC128B.128 [R21+0x2ac00], desc[UR36][R2.64+0x100], !P3 ;  /* 0x2ac0010002150fae */ /* 0x0001e8000d901d64 */
[----:B-1----:R0:W-:Y:S02]  /*12370*/  @P0 LDGSTS.E.BYPASS.LTC128B.128 [R21+0x2d400], desc[UR36][R2.64+0x180], !P2 ;  /* 0x2d40018002150fae */ /* 0x0021e4000d101d64 */
.L_x_330:
[----:B------:R-:W-:Y:S01]  /*12380*/  ISETP.GE.AND P0, PT, R4, 0x41, PT ;  /* 0x000000410400780c */ /* 0x000fe20003f06270 */
[----:B------:R-:W-:-:S12]  /*12390*/  BSSY B0, `(.L_x_254) ;  /* 0x0000010000007945 */ /* 0x000fd80003800000 */
[----:B------:R-:W-:Y:S05]  /*123a0*/  @!P0 BRA `(.L_x_255) ;  /* 0x0000000000388947 */ /* 0x000fea0003800000 */
[----:B------:R-:W-:Y:S01]  /*123b0*/  LOP3.LUT P4, RZ, R23, 0x10, RZ, 0xc0, !PT ;  /* 0x0000001017ff7812 */ /* 0x000fe2000788c0ff */
[----:B------:R-:W-:Y:S01]  /*123c0*/  IMAD R7, R7, 0x2, R22 ;  /* 0x0000000207077824 */ /* 0x000fe200078e0216 */
[C---:B------:R-:W-:Y:S02]  /*123d0*/  LOP3.LUT P3, RZ, R23.reuse, 0x8, RZ, 0xc0, !PT ;  /* 0x0000000817ff7812 */ /* 0x040fe4000786c0ff */
[C---:B------:R-:W-:Y:S02]  /*123e0*/  LOP3.LUT P2, RZ, R23.reuse, 0x4, RZ, 0xc0, !PT ;  /* 0x0000000417ff7812 */ /* 0x040fe4000784c0ff */
[----:B------:R-:W-:Y:S02]  /*123f0*/  LOP3.LUT P1, RZ, R23, 0x2, RZ, 0xc0, !PT ;  /* 0x0000000217ff7812 */ /* 0x000fe4000782c0ff */
[----:B0-----:R-:W-:-:S05]  /*12400*/  LEA R2, P0, R32, R0, 0x1 ;  /* 0x0000000020027211 */ /* 0x001fca00078008ff */
[----:B--2---:R-:W-:-:S05]  /*12410*/  IMAD.X R3, RZ, RZ, R8, P0 ;  /* 0x000000ffff037224 */ /* 0x004fca00000e0608 */
[----:B------:R-:W-:Y:S01]  /*12420*/  @!PT LDS RZ, [RZ] ;  /* 0x00000000fffff984 */ /* 0x000fe20000000800 */
[----:B------:R-:W-:Y:S01]  /*12430*/  @!PT LDS RZ, [RZ] ;  /* 0x00000000fffff984 */ /* 0x000fe20000000800 */
[----:B------:R-:W-:Y:S01]  /*12440*/  @!PT LDS RZ, [RZ] ;  /* 0x00000000fffff984 */ /* 0x000fe20000000800 */
[----:B------:R1:W-:Y:S04]  /*12450*/  LDGSTS.E.BYPASS.LTC128B.128 [R7+0x26400], desc[UR36][R2.64], !P4 ;  /* 0x2640000002077fae */ /* 0x0003e8000e101d64 */
[----:B------:R1:W-:Y:S04]  /*12460*/  LDGSTS.E.BYPASS.LTC128B.128 [R7+0x28c00], desc[UR36][R2.64+0x80], !P3 ;  /* 0x28c0008002077fae */ /* 0x0003e8000d901d64 */
[----:B------:R1:W-:Y:S04]  /*12470*/  LDGSTS.E.BYPASS.LTC128B.128 [R7+0x2b400], desc[UR36][R2.64+0x100], !P2 ;  /* 0x2b40010002077fae */ /* 0x0003e8000d101d64 */
[----:B------:R1:W-:Y:S02]  /*12480*/  LDGSTS.E.BYPASS.LTC128B.128 [R7+0x2dc00], desc[UR36][R2.64+0x180], !P1 ;  /* 0x2dc0018002077fae */ /* 0x0003e4000c901d64 */
.L_x_255:
[----:B------:R-:W-:Y:S05]  /*12490*/  BSYNC B0 ;  /* 0x0000000000007941 */ /* 0x000fea0003800000 */
.L_x_254:
[----:B------:R-:W-:Y:S01]  /*124a0*/  NOP ;  /* 0x0000000000007918 */ /* 0x000fe20000000000 */
[----:B------:R-:W-:-:S13]  /*124b0*/  PLOP3.LUT P0, PT, PT, PT, PT, 0x80, 0x0 ;  /* 0x000000000000781c */ /* 0x000fda0003f0f070 */
.L_x_256:
        /* <DEDUP_REMOVED lines=10> */
.L_x_257:
[----:B------:R3:W5:Y:S01]  /*12560*/  LDL.LU R0, [R1+0x10] ;  /* 0x0000100001007983 */ /* 0x0007620000300800 */
[----:B------:R-:W-:Y:S01]  /*12570*/  LOP3.LUT P0, RZ, R23, 0x80, RZ, 0xc0, !PT ;  /* 0x0000008017ff7812 */ /* 0x000fe2000780c0ff */
[----:B------:R3:W-:-:S12]  /*12580*/  SYNCS.ARRIVE.TRANS64.A1T0 RZ, [R5+URZ+0x38830], RZ ;  /* 0x038830ff05ff79a7 */ /* 0x0007d8000810003f */
[----:B------:R-:W-:Y:S05]  /*12590*/  WARPSYNC.ALL ;  /* 0x0000000000007948 */ /* 0x000fea0003800000 */
[----:B------:R-:W-:Y:S01]  /*125a0*/  ULDC.64 UR4, c[0x0][0x298] ;  /* 0x0000a60000047ab9 */ /* 0x000fe20000000a00 */
[----:B01----:R-:W-:Y:S01]  /*125b0*/  VIADD R2, R22, 0x14400 ;  /* 0x0001440016027836 */ /* 0x003fe20000000000 */
[----:B------:R-:W-:Y:S01]  /*125c0*/  SEL R29, R29, RZ, !P0 ;  /* 0x000000ff1d1d7207 */ /* 0x000fe20004000000 */
[----:B------:R-:W-:Y:S01]  /*125d0*/  IMAD.WIDE.U32 R6, R35, UR4, RZ ;  /* 0x0000000423067c25 */ /* 0x000fe2000f8e00ff */
[----:B------:R-:W-:Y:S01]  /*125e0*/  BSSY B6, `(.L_x_258) ;  /* 0x000001b000067945 */ /* 0x000fe20003800000 */
[----:B------:R-:W-:Y:S01]  /*125f0*/  BAR.SYNC.DEFER_BLOCKING 0x8, 0x180 ;  /* 0x0206000000007b1d */ /* 0x000fe20000010000 */
[----:B-----5:R-:W-:-:S02]  /*12600*/  SEL R0, R0, RZ, !P0 ;  /* 0x000000ff00007207 */ /* 0x020fc40004000000 */
[----:B------:R-:W-:-:S03]  /*12610*/  LOP3.LUT P0, RZ, R2, 0x3ff, RZ, 0xc0, !PT ;  /* 0x000003ff02ff7812 */ /* 0x000fc6000780c0ff */
[----:B------:R0:W-:Y:S04]  /*12620*/  STL [R1+0x10], R0 ;  /* 0x0000100001007387 */ /* 0x0001e80000100800 */
[----:B------:R1:W-:Y:S01]  /*12630*/  STL.64 [R1+0x18], R6 ;  /* 0x0000180601007387 */ /* 0x0003e20000100a00 */
[----:B0-----:R-:W-:-:S05]  /*12640*/  SHF.R.S32.HI R0, RZ, 0x1f, R35 ;  /* 0x0000001fff007819 */ /* 0x001fca0000011423 */
[----:B------:R-:W-:-:S04]  /*12650*/  IMAD R0, R0, UR4, RZ ;  /* 0x0000000400007c24 */ /* 0x000fc8000f8e02ff */
[----:B------:R-:W-:-:S04]  /*12660*/  IMAD R0, R35, UR5, R0 ;  /* 0x0000000523007c24 */ /* 0x000fc8000f8e0200 */
[----:B------:R-:W-:Y:S01]  /*12670*/  IMAD.IADD R35, R7, 0x1, R0 ;  /* 0x0000000107237824 */ /* 0x000fe200078e0200 */
[----:B-1----:R-:W-:Y:S06]  /*12680*/  @!P0 BRA `(.L_x_259) ;  /* 0x0000000000408947 */ /* 0x002fec0003800000 */
[----:B------:R-:W-:Y:S01]  /*12690*/  MOV R2, 0x0 ;  /* 0x0000000000027802 */ /* 0x000fe20000000f00 */
[----:B------:R-:W-:Y:S01]  /*126a0*/  ULDC.64 UR6, c[0x4][0x138] ;  /* 0x01004e0000067ab9 */ /* 0x000fe20000000a00 */
[----:B------:R-:W-:Y:S01]  /*126b0*/  ULDC.64 UR8, c[0x4][0x140] ;  /* 0x0100500000087ab9 */ /* 0x000fe20000000a00 */
[----:B------:R-:W-:Y:S01]  /*126c0*/  ULDC.64 UR4, c[0x4][0xb0] ;  /* 0x01002c0000047ab9 */ /* 0x000fe20000000a00 */
[----:B------:R-:W-:Y:S02]  /*126d0*/  IMAD.U32 R4, RZ, RZ, UR6 ;  /* 0x00000006ff047e24 */ /* 0x000fe4000f8e00ff */
[----:B------:R-:W0:Y:S01]  /*126e0*/  LDC.64 R2, c[0x4][R2] ;  /* 0x0100000002027b82 */ /* 0x000e220000000a00 */
[----:B---3--:R-:W-:Y:S02]  /*126f0*/  IMAD.U32 R5, RZ, RZ, UR7 ;  /* 0x00000007ff057e24 */ /* 0x008fe4000f8e00ff */
[----:B------:R-:W-:Y:S02]  /*12700*/  IMAD.U32 R6, RZ, RZ, UR8 ;  /* 0x00000008ff067e24 */ /* 0x000fe4000f8e00ff */
[----:B------:R-:W-:-:S02]  /*12710*/  IMAD.U32 R7, RZ, RZ, UR9 ;  /* 0x00000009ff077e24 */ /* 0x000fc4000f8e00ff */
[----:B------:R-:W-:Y:S02]  /*12720*/  IMAD.U32 R10, RZ, RZ, UR4 ;  /* 0x00000004ff0a7e24 */ /* 0x000fe4000f8e00ff */
[----:B------:R-:W-:Y:S02]  /*12730*/  IMAD.U32 R11, RZ, RZ, UR5 ;  /* 0x00000005ff0b7e24 */ /* 0x000fe4000f8e00ff */
[----:B--2---:R-:W-:Y:S02]  /*12740*/  IMAD.MOV.U32 R8, RZ, RZ, 0x70 ;  /* 0x00000070ff087424 */ /* 0x004fe400078e00ff */
[----:B------:R-:W-:Y:S02]  /*12750*/  IMAD.MOV.U32 R12, RZ, RZ, 0x1 ;  /* 0x00000001ff0c7424 */ /* 0x000fe400078e00ff */
[----:B------:R-:W-:-:S07]  /*12760*/  IMAD.MOV.U32 R13, RZ, RZ, RZ ;  /* 0x000000ffff0d7224 */ /* 0x000fce00078e00ff */
[----:B------:R-:W-:-:S07]  /*12770*/  LEPC R20, `(.L_x_259) ;  /* 0x000000001014794e */ /* 0x000fce0000000000 */
[----:B0-----:R-:W-:Y:S05]  /*12780*/  CALL.ABS.NOINC R2 ;  /* 0x0000000002007343 */ /* 0x001fea0003c00000 */
.L_x_259:
[----:B------:R-:W-:Y:S05]  /*12790*/  BSYNC B6 ;  /* 0x0000000000067941 */ /* 0x000fea0003800000 */
.L_x_258:
[----:B------:R-:W4:Y:S01]  /*127a0*/  LDL.LU R20, [R1+0x10] ;  /* 0x0000100001147983 */ /* 0x000f220000300800 */
[----:B------:R-:W-:Y:S01]  /*127b0*/  ULDC.64 UR4, c[0x0][0x2d8] ;  /* 0x0000b60000047ab9 */ /* 0x000fe20000000a00 */
[----:B------:R-:W0:Y:S02]  /*127c0*/  LDC R6, c[0x0][0x448] ;  /* 0x00011200ff067b82 */ /* 0x000e240000000800 */
[----:B------:R-:W2:Y:S04]  /*127d0*/  LDL.LU.64 R2, [R1+0x18] ;  /* 0x0000180001027983 */ /* 0x000ea80000300a00 */
[----:B------:R1:W5:Y:S01]  /*127e0*/  LDL R10, [R1+0x20] ;  /* 0x00002000010a7983 */ /* 0x0003620000100800 */
[----:B0-----:R-:W-:-:S13]  /*127f0*/  ISETP.NE.AND P0, PT, R6, 0x1, PT ;  /* 0x000000010600780c */ /* 0x001fda0003f05270 */
[----:B---3--:R-:W0:Y:S08]  /*12800*/  @P0 LDC R5, c[0x0][0x44c] ;  /* 0x00011300ff050b82 */ /* 0x008e300000000800 */
[----:B------:R-:W3:Y:S01]  /*12810*/  @P0 LDC R4, c[0x0][0x450] ;  /* 0x00011400ff040b82 */ /* 0x000ee20000000800 */
[----:B--2---:R-:W-:Y:S02]  /*12820*/  IMAD.MOV.U32 R3, RZ, RZ, R35 ;  /* 0x000000ffff037224 */ /* 0x004fe400078e0023 */
[----:B------:R-:W-:-:S04]  /*12830*/  IMAD.WIDE.U32 R2, R25, UR4, R2 ;  /* 0x0000000419027c25 */ /* 0x000fc8000f8e0002 */
[----:B------:R-:W-:Y:S01]  /*12840*/  IMAD R3, R25, UR5, R3 ;  /* 0x0000000519037c24 */ /* 0x000fe2000f8e0203 */
[----:B------:R-:W-:Y:S02]  /*12850*/  ULDC.64 UR4, c[0x0][0x2e0] ;  /* 0x0000b80000047ab9 */ /* 0x000fe40000000a00 */
[----:B----4-:R-:W-:Y:S02]  /*12860*/  IMAD R0, R20, UR4, RZ ;  /* 0x0000000414007c24 */ /* 0x010fe4000f8e02ff */
[----:B------:R-:W2:Y:S01]  /*12870*/  S2R R20, SR_TID.X ;  /* 0x0000000000147919 */ /* 0x000ea20000002100 */
[----:B------:R-:W-:-:S04]  /*12880*/  IMAD.WIDE.U32 R2, R29, UR4, R2 ;  /* 0x000000041d027c25 */ /* 0x000fc8000f8e0002 */
[----:B------:R-:W-:Y:S01]  /*12890*/  IMAD R0, R29, UR5, R0 ;  /* 0x000000051d007c24 */ /* 0x000fe2000f8e0200 */
[----:B------:R-:W-:-:S03]  /*128a0*/  ULDC.64 UR4, c[0x0][0x2d0] ;  /* 0x0000b40000047ab9 */ /* 0x000fc60000000a00 */
[----:B------:R-:W-:Y:S02]  /*128b0*/  IMAD.IADD R3, R3, 0x1, R0 ;  /* 0x0000000103037824 */ /* 0x000fe400078e0200 */
[----:B------:R-:W-:Y:S01]  /*128c0*/  IMAD.SHL.U32 R0, R17, 0x80, RZ ;  /* 0x0000008011007824 */ /* 0x000fe200078e00ff */
[----:B--2---:R-:W-:-:S04]  /*128d0*/  LOP3.LUT R20, R20, 0x7f, RZ, 0xc0, !PT ;  /* 0x0000007f14147812 */ /* 0x004fc800078ec0ff */
[----:B------:R-:W-:Y:S02]  /*128e0*/  SHF.R.U32.HI R21, RZ, 0x3, R20 ;  /* 0x00000003ff157819 */ /* 0x000fe40000011614 */
[----:B------:R-:W2:Y:S02]  /*128f0*/  S2R R20, SR_TID.X ;  /* 0x0000000000147919 */ /* 0x000ea40000002100 */
[----:B--2---:R-:W-:-:S05]  /*12900*/  IMAD.SHL.U32 R20, R20, 0x10, RZ ;  /* 0x0000001014147824 */ /* 0x004fca00078e00ff */
[----:B------:R-:W-:-:S04]  /*12910*/  LOP3.LUT R20, R21, 0x70, R20, 0xf8, !PT ;  /* 0x0000007015147812 */ /* 0x000fc800078ef814 */
[----:B------:R-:W-:-:S05]  /*12920*/  LOP3.LUT R7, R20, R0, RZ, 0xfc, !PT ;  /* 0x0000000014077212 */ /* 0x000fca00078efcff */
[----:B0-----:R-:W-:-:S04]  /*12930*/  @P0 IMAD.HI.U32 R8, R7, R5, RZ ;  /* 0x0000000507080227 */ /* 0x001fc800078e00ff */
[----:B------:R-:W-:Y:S01]  /*12940*/  IMAD.MOV.U32 R5, RZ, RZ, R7 ;  /* 0x000000ffff057224 */ /* 0x000fe200078e0007 */
[----:B---3--:R-:W-:Y:S01]  /*12950*/  @P0 SHF.R.U32.HI R5, RZ, R4, R8 ;  /* 0x00000004ff050219 */ /* 0x008fe20000011608 */
[----:B------:R-:W0:Y:S04]  /*12960*/  S2R R20, SR_TID.X ;  /* 0x0000000000147919 */ /* 0x000e280000002100 */
[----:B------:R-:W-:-:S04]  /*12970*/  IMAD.MOV R4, RZ, RZ, -R5 ;  /* 0x000000ffff047224 */ /* 0x000fc800078e0a05 */
[----:B------:R-:W-:Y:S01]  /*12980*/  IMAD R4, R6, R4, R7 ;  /* 0x0000000406047224 */ /* 0x000fe200078e0207 */
[----:B------:R-:W-:Y:S01]  /*12990*/  SHF.R.S32.HI R7, RZ, 0x1f, R5 ;  /* 0x0000001fff077819 */ /* 0x000fe20000011405 */
[----:B------:R-:W-:-:S04]  /*129a0*/  IMAD.WIDE.U32 R2, R5, UR4, R2 ;  /* 0x0000000405027c25 */ /* 0x000fc8000f8e0002 */
[----:B------:R-:W-:-:S04]  /*129b0*/  IMAD R7, R7, UR4, RZ ;  /* 0x0000000407077c24 */ /* 0x000fc8000f8e02ff */
        /* <DEDUP_REMOVED lines=10> */
[----:B------:R-:W-:Y:S01]  /*12a60*/  ULDC UR4, c[0x0][0x2b8] ;  /* 0x0000ae0000047ab9 */ /* 0x000fe20000000800 */
[----:B0-----:R-:W-:Y:S02]  /*12a70*/  LOP3.LUT R20, R20, 0x7f, RZ, 0xc0, !PT ;  /* 0x0000007f14147812 */ /* 0x001fe400078ec0ff */
[----:B------:R-:W-:Y:S01]  /*12a80*/  LEA.HI.X R4, R2, UR5, R3, 0x1, P0 ;  /* 0x0000000502047c11 */ /* 0x000fe200080f0c03 */
[----:B------:R-:W-:Y:S01]  /*12a90*/  UMOV UR5, 0xffffffff ;  /* 0xffffffff00057882 */ /* 0x000fe20000000000 */
[----:B------:R-:W-:Y:S02]  /*12aa0*/  ISETP.GE.AND P4, PT, R32, UR4, PT ;  /* 0x0000000420007c0c */ /* 0x000fe4000bf86270 */
[----:B------:R-:W-:Y:S02]  /*12ab0*/  ISETP.GE.AND P3, PT, R37, UR4, PT ;  /* 0x0000000425007c0c */ /* 0x000fe4000bf66270 */
[----:B------:R-:W-:-:S02]  /*12ac0*/  ISETP.GE.AND P2, PT, R36, UR4, PT ;  /* 0x0000000424007c0c */ /* 0x000fc4000bf46270 */
[----:B------:R-:W-:Y:S02]  /*12ad0*/  ISETP.GE.AND P1, PT, R34, UR4, PT ;  /* 0x0000000422007c0c */ /* 0x000fe4000bf26270 */
[----:B------:R-:W-:Y:S01]  /*12ae0*/  SHF.R.U32.HI R9, RZ, 0x3, R20 ;  /* 0x00000003ff097819 */ /* 0x000fe20000011614 */
[----:B-1----:R-:W-:Y:S10]  /*12af0*/  BRA.DIV UR5, `(.L_x_260) ;  /* 0x0000003a05987947 */ /* 0x002ff4000b800000 */
[----:B------:R-:W0:Y:S01]  /*12b00*/  SHFL.IDX PT, R14, R5, RZ, 0x181f ;  /* 0x00181fff050e7589 */ /* 0x000e2200000e0000 */
[----:B-----5:R-:W-:Y:S02]  /*12b10*/  IMAD R6, R10, R6, RZ ;  /* 0x000000060a067224 */ /* 0x020fe400078e02ff */
[----:B------:R-:W-:Y:S01]  /*12b20*/  IMAD.IADD R0, R9, 0x1, R0 ;  /* 0x0000000109007824 */ /* 0x000fe200078e0200 */
[----:B------:R-:W1:Y:S03]  /*12b30*/  SHFL.IDX PT, R2, R4, RZ, 0x181f ;  /* 0x00181fff04027589 */ /* 0x000e6600000e0000 */
[C---:B------:R-:W-:Y:S01]  /*12b40*/  VIADD R7, R0.reuse, 0x10 ;  /* 0x0000001000077836 */ /* 0x040fe20000000000 */
[----:B------:R-:W-:-:S13]  /*12b50*/  ISETP.GE.AND P0, PT, R0, R6, PT ;  /* 0x000000060000720c */ /* 0x000fda0003f06270 */
[----:B0-----:R-:W-:-:S05]  /*12b60*/  @!P0 LEA R14, P5, R32, R14, 0x1 ;  /* 0x0000000e200e8211 */ /* 0x001fca00078a08ff */
[----:B-1----:R-:W-:Y:S02]  /*12b70*/  @!P0 IMAD.X R3, RZ, RZ, R2, P5 ;  /* 0x000000ffff038224 */ /* 0x002fe400028e0602 */
[----:B------:R-:W-:Y:S02]  /*12b80*/  @!P0 IMAD.MOV.U32 R2, RZ, RZ, R14 ;  /* 0x000000ffff028224 */ /* 0x000fe400078e000e */
[----:B------:R-:W0:Y:S04]  /*12b90*/  SHFL.IDX PT, R14, R5, 0x1, 0x181f ;  /* 0x00381f00050e7f89 */ /* 0x000e2800000e0000 */
[----:B------:R-:W-:Y:S04]  /*12ba0*/  @!P0 LDGSTS.E.BYPASS.LTC128B.128 [R33+0x14400], desc[UR36][R2.64], !P4 ;  /* 0x1440000002218fae */ /* 0x000fe8000e101d64 */
[----:B------:R-:W-:Y:S04]  /*12bb0*/  @!P0 LDGSTS.E.BYPASS.LTC128B.128 [R33+0x18400], desc[UR36][R2.64+0x80], !P3 ;  /* 0x1840008002218fae */ /* 0x000fe8000d901d64 */
[----:B------:R-:W-:Y:S04]  /*12bc0*/  @!P0 LDGSTS.E.BYPASS.LTC128B.128 [R33+0x1c400], desc[UR36][R2.64+0x100], !P2 ;  /* 0x1c40010002218fae */ /* 0x000fe8000d101d64 */
[----:B------:R1:W-:Y:S01]  /*12bd0*/  @!P0 LDGSTS.E.BYPASS.LTC128B.128 [R33+0x20400], desc[UR36][R2.64+0x180], !P1 ;  /* 0x2040018002218fae */ /* 0x0003e2000c901d64 */
[----:B------:R-:W-:-:S03]  /*12be0*/  ISETP.GE.AND P0, PT, R7, R6, PT ;  /* 0x000000060700720c */ /* 0x000fc60003f06270 */
[----:B-1----:R-:W1:Y:S10]  /*12bf0*/  SHFL.IDX PT, R2, R4, 0x1, 0x181f ;  /* 0x00381f0004027f89 */ /* 0x002e7400000e0000 */
[----:B0-----:R-:W-:-:S05]  /*12c00*/  @!P0 LEA R14, P5, R32, R14, 0x1 ;  /* 0x0000000e200e8211 */ /* 0x001fca00078a08ff */
[----:B-1----:R-:W-:Y:S02]  /*12c10*/  @!P0 IMAD.X R7, RZ, RZ, R2, P5 ;  /* 0x000000ffff078224 */ /* 0x002fe400028e0602 */
[----:B------:R-:W-:Y:S02]  /*12c20*/  @!P0 IMAD.MOV.U32 R2, RZ, RZ, R14 ;  /* 0x000000ffff028224 */ /* 0x000fe400078e000e */
[----:B------:R-:W-:Y:S01]  /*12c30*/  @!P0 IMAD.MOV.U32 R3, RZ, RZ, R7 ;  /* 0x000000ffff038224 */ /* 0x000fe200078e0007 */
[----:B------:R-:W0:Y:S01]  /*12c40*/  SHFL.IDX PT, R14, R5, 0x2, 0x181f ;  /* 0x00581f00050e7f89 */ /* 0x000e2200000e0000 */
[----:B------:R-:W-:-:S03]  /*12c50*/  VIADD R7, R0, 0x20 ;  /* 0x0000002000077836 */ /* 0x000fc60000000000 */
        /* <DEDUP_REMOVED lines=23> */
[----:B------:R-:W-:-:S03]  /*12dd0*/  IADD3 R7, R0, 0x40, RZ ;  /* 0x0000004000077810 */ /* 0x000fc60007ffe0ff */
        /* <DEDUP_REMOVED lines=34> */
[----:B------:R0:W1:Y:S04]  /*13000*/  SHFL.IDX PT, R14, R5, 0x7, 0x181f ;  /* 0x00f81f00050e7f89 */ /* 0x00006800000e0000 */
[----:B------:R0:W-:Y:S04]  /*13010*/  @!P0 LDGSTS.E.BYPASS.LTC128B.128 [R33+0x17400], desc[UR36][R2.64], !P4 ;  /* 0x1740000002218fae */ /* 0x0001e8000e101d64 */
[----:B------:R0:W-:Y:S04]  /*13020*/  @!P0 LDGSTS.E.BYPASS.LTC128B.128 [R33+0x1b400], desc[UR36][R2.64+0x80], !P3 ;  /* 0x1b40008002218fae */ /* 0x0001e8000d901d64 */
[----:B------:R0:W-:Y:S04]  /*13030*/  @!P0 LDGSTS.E.BYPASS.LTC128B.128 [R33+0x1f400], desc[UR36][R2.64+0x100], !P2 ;  /* 0x1f40010002218fae */ /* 0x0001e8000d101d64 */
[----:B------:R0:W-:Y:S04]  /*13040*/  @!P0 LDGSTS.E.BYPASS.LTC128B.128 [R33+0x23400], desc[UR36][R2.64+0x180], !P1 ;  /* 0x2340018002218fae */ /* 0x0001e8000c901d64 */
[----:B------:R0:W2:Y:S02]  /*13050*/  SHFL.IDX PT, R7, R4, 0x7, 0x181f ;  /* 0x00f81f0004077f89 */ /* 0x0000a400000e0000 */
.L_x_347:
[----:B0-----:R-:W-:Y:S01]  /*13060*/  VIADD R3, R0, 0x70 ;  /* 0x0000007000037836 */ /* 0x001fe20000000000 */
[----:B------:R-:W-:Y:S04]  /*13070*/  BSSY B0, `(.L_x_261) ;  /* 0x000000c000007945 */ /* 0x000fe80003800000 */
[----:B------:R-:W-:-:S13]  /*13080*/  ISETP.GE.AND P0, PT, R3, R6, PT ;  /* 0x000000060300720c */ /* 0x000fda0003f06270 */
[----:B------:R-:W-:Y:S05]  /*13090*/  @P0 BRA `(.L_x_262) ;  /* 0x0000000000240947 */ /* 0x000fea0003800000 */
[----:B-1----:R-:W-:-:S05]  /*130a0*/  LEA R2, P0, R32, R14, 0x1 ;  /* 0x0000000e20027211 */ /* 0x002fca00078008ff */
        /* <DEDUP_REMOVED lines=8> */
.L_x_262:
[----:B------:R-:W-:Y:S05]  /*13130*/  BSYNC B0 ;  /* 0x0000000000007941 */ /* 0x000fea0003800000 */
.L_x_261:
[----:B------:R-:W-:Y:S01]  /*13140*/  NOP ;  /* 0x0000000000007918 */ /* 0x000fe20000000000 */
[----:B------:R-:W-:-:S13]  /*13150*/  PLOP3.LUT P0, PT, PT, PT, PT, 0x80, 0x0 ;  /* 0x000000000000781c */ /* 0x000fda0003f0f070 */
.L_x_263:
[----:B------:R-:W-:Y:S02]  /*13160*/  PLOP3.LUT P1, PT, P1, P0, PT, 0xa2, 0x0 ;  /* 0x000000000000781c */ /* 0x000fe40000f21472 */
[----:B------:R-:W-:-:S08]  /*13170*/  @P0 R2UR P1, UR4, R22 ;  /* 0x00000000160402ca */ /* 0x000fd00000020000 */
[----:B------:R-:W-:-:S05]  /*13180*/  @P0 PLOP3.LUT P0, PT, P1, PT, PT, 0x80, 0x0 ;  /* 0x000000000000081c */ /* 0x000fca0000f0f070 */
[----:B------:R-:W-:Y:S01]  /*13190*/  @!P1 SYNCS.ARRIVE.TRANS64.RED.A0T1 RZ, [UR4+0x38800], RZ ;  /* 0x038800ffffff99a7 */ /* 0x000fe20008200404 */
[----:B------:R-:W-:Y:S07]  /*131a0*/  @!P1 ARRIVES.LDGSTSBAR.64.TRANSCNT [UR4+0x38800] ;  /* 0x03880000ff0099b0 */ /* 0x000fee0008000a84 */
[----:B------:R-:W-:Y:S05]  /*131b0*/  @P0 BRA.U.ANY `(.L_x_263) ;  /* 0xfffffffd00e80947 */ /* 0x000fea000393ffff */
[----:B0-----:R-:W3:Y:S04]  /*131c0*/  LDL.LU R3, [R1+0x28] ;  /* 0x0000280001037983 */ /* 0x001ee80000300800 */
[----:B------:R-:W4:Y:S01]  /*131d0*/  LDL.LU R2, [R1+0x24] ;  /* 0x0000240001027983 */ /* 0x000f220000300800 */
[----:B---3--:R-:W-:-:S05]  /*131e0*/  VIADD R3, R3, 0x1 ;  /* 0x0000000103037836 */ /* 0x008fca0000000000 */
[----:B------:R-:W-:Y:S01]  /*131f0*/  LEA.HI R0, R3, R3, RZ, 0x1 ;  /* 0x0000000303007211 */ /* 0x000fe200078f08ff */
[----:B------:R0:W-:Y:S03]  /*13200*/  STL [R1+0x28], R3 ;  /* 0x0000280301007387 */ /* 0x0001e60000100800 */
[----:B------:R-:W-:-:S05]  /*13210*/  LOP3.LUT R0, R0, 0xfffffffe, RZ, 0xc0, !PT ;  /* 0xfffffffe00007812 */ /* 0x000fca00078ec0ff */
[----:B0-----:R-:W-:Y:S02]  /*13220*/  IMAD.IADD R3, R3, 0x1, -R0 ;  /* 0x0000000103037824 */ /* 0x001fe400078e0a00 */
[----:B----4-:R-:W-:-:S03]  /*13230*/  VIADD R0, R2, 0xfffffffe ;  /* 0xfffffffe02007836 */ /* 0x010fc60000000000 */
[----:B------:R-:W-:Y:S01]  /*13240*/  SHF.L.U32 R3, R3, 0x1f, RZ ;  /* 0x0000001f03037819 */ /* 0x000fe200000006ff */
[----:B------:R-:W-:Y:S01]  /*13250*/  NOP ;  /* 0x0000000000007918 */ /* 0x000fe20000000000 */
[----:B------:R0:W-:Y:S01]  /*13260*/  SYNCS.ARRIVE.TRANS64.A1T0 RZ, [R22+URZ+0x38800], RZ ;  /* 0x038800ff16ff79a7 */ /* 0x0001e2000810003f */
[----:B------:R-:W-:Y:S01]  /*13270*/  BSSY B0, `(.L_x_264) ;  /* 0x0000003000007945 */ /* 0x000fe20003800000 */
[----:B------:R-:W3:Y:S03]  /*13280*/  SYNCS.PHASECHK.TRANS64.TRYWAIT P0, [R22+URZ+0x38820], R3 ;  /* 0x03882003160075a7 */ /* 0x000ee6000800017f */
[----:B0--3--:R-:W-:Y:S05]  /*13290*/  @!P0 BRA `(.L_x_265) ;  /* 0x0000003c00688947 */ /* 0x009fea0003800000 */
.L_x_348:
[----:B------:R-:W-:Y:S05]  /*132a0*/  BSYNC B0 ;  /* 0x0000000000007941 */ /* 0x000fea0003800000 */
.L_x_264:
[----:B------:R-:W3:Y:S01]  /*132b0*/  LDL R2, [R1+0x4] ;  /* 0x0000040001027983 */ /* 0x000ee20000100800 */
[----:B------:R-:W-:Y:S01]  /*132c0*/  BSSY B0, `(.L_x_266) ;  /* 0x0000110000007945 */ /* 0x000fe20003800000 */
[----:B---3--:R-:W-:-:S13]  /*132d0*/  ISETP.GE.AND P0, PT, R0, R2, PT ;  /* 0x000000020000720c */ /* 0x008fda0003f06270 */
[----:B------:R-:W-:Y:S05]  /*132e0*/  @!P0 BRA `(.L_x_267) ;  /* 0x0000001000348947 */ /* 0x000fea0003800000 */
[----:B------:R-:W-:Y:S01]  /*132f0*/  ULDC UR4, c[0x0][0x2f4] ;  /* 0x0000bd0000047ab9 */ /* 0x000fe20000000800 */
[----:B--2---:R-:W-:Y:S01]  /*13300*/  IMAD.MOV.U32 R7, RZ, RZ, R27 ;  /* 0x000000ffff077224 */ /* 0x004fe200078e001b */
[----:B------:R-:W-:Y:S01]  /*13310*/  ISETP.GE.AND P4, PT, R32, UR4, PT ;  /* 0x0000000420007c0c */ /* 0x000fe2000bf86270 */
[----:B------:R-:W-:Y:S01]  /*13320*/  IMAD.MOV.U32 R17, RZ, RZ, R28 ;  /* 0x000000ffff117224 */ /* 0x000fe200078e001c */
[----:B------:R-:W-:Y:S01]  /*13330*/  ISETP.GE.AND P3, PT, R37, UR4, PT ;  /* 0x0000000425007c0c */ /* 0x000fe2000bf66270 */
[----:B------:R-:W-:Y:S01]  /*13340*/  IMAD.MOV.U32 R29, RZ, RZ, R26 ;  /* 0x000000ffff1d7224 */ /* 0x000fe200078e001a */
[----:B------:R-:W-:Y:S02]  /*13350*/  ISETP.GE.AND P2, PT, R36, UR4, PT ;  /* 0x0000000424007c0c */ /* 0x000fe4000bf46270 */
[----:B------:R-:W-:-:S13]  /*13360*/  ISETP.GE.AND P1, PT, R34, UR4, PT ;  /* 0x0000000422007c0c */ /* 0x000fda000bf26270 */
.L_x_280:
[----:B------:R-:W2:Y:S04]  /*13370*/  LDL R6, [R1+0x8] ;  /* 0x0000080001067983 */ /* 0x000ea80000100800 */
[----:B------:R-:W3:Y:S01]  /*13380*/  LDL R8, [R1+0xc] ;  /* 0x00000c0001087983 */ /* 0x000ee20000100800 */
[----:B------:R-:W4:Y:S01]  /*13390*/  S2R R2, SR_TID.X ;  /* 0x0000000000027919 */ /* 0x000f220000002100 */
[----:B------:R-:W1:Y:S01]  /*133a0*/  S2R R9, SR_TID.X ;  /* 0x0000000000097919 */ /* 0x000e620000002100 */
[----:B----4-:R-:W-:-:S04]  /*133b0*/  LOP3.LUT R2, R2, 0x7f, RZ, 0xc0, !PT ;  /* 0x0000007f02027812 */ /* 0x010fc800078ec0ff */
[----:B0-----:R-:W-:Y:S02]  /*133c0*/  SHF.R.U32.HI R3, RZ, 0x3, R2 ;  /* 0x00000003ff037819 */ /* 0x001fe40000011602 */
[----:B------:R-:W0:Y:S01]  /*133d0*/  LDC R2, c[0x0][0x430] ;  /* 0x00010c00ff027b82 */ /* 0x000e220000000800 */
[----:B-1----:R-:W-:-:S05]  /*133e0*/  IMAD.SHL.U32 R9, R9, 0x10, RZ ;  /* 0x0000001009097824 */ /* 0x002fca00078e00ff */
[----:B------:R-:W-:-:S04]  /*133f0*/  LOP3.LUT R9, R3, 0x70, R9, 0xf8, !PT ;  /* 0x0000007003097812 */ /* 0x000fc800078ef809 */
[----:B------:R-:W-:-:S13]  /*13400*/  ISETP.GT.U32.AND P6, PT, R9, 0x4f, PT ;  /* 0x0000004f0900780c */ /* 0x000fda0003fc4070 */
[----:B------:R-:W3:Y:S01]  /*13410*/  @!P6 LDC.64 R4, c[0x0][0x428] ;  /* 0x00010a00ff04eb82 */ /* 0x000ee20000000a00 */
[----:B0-----:R-:W-:-:S13]  /*13420*/  ISETP.NE.AND P0, PT, R2, 0x1, PT ;  /* 0x000000010200780c */ /* 0x001fda0003f05270 */
[----:B------:R-:W0:Y:S08]  /*13430*/  @P0 LDC R3, c[0x0][0x434] ;  /* 0x00010d00ff030b82 */ /* 0x000e300000000800 */
[----:B------:R-:W1:Y:S01]  /*13440*/  @P0 LDC R2, c[0x0][0x438] ;  /* 0x00010e00ff020b82 */ /* 0x000e620000000800 */
[----:B--2---:R-:W-:-:S04]  /*13450*/  IMAD R6, R0, 0x50, R6 ;  /* 0x0000005000067824 */ /* 0x004fc800078e0206 */
[----:B------:R-:W-:-:S04]  /*13460*/  IMAD.IADD R6, R9, 0x1, R6 ;  /* 0x0000000109067824 */ /* 0x000fc800078e0206 */
[----:B0-----:R-:W-:-:S04]  /*13470*/  @P0 IMAD.HI.U32 R3, R6, R3, RZ ;  /* 0x0000000306030227 */ /* 0x001fc800078e00ff */
[----:B------:R-:W-:Y:S01]  /*13480*/  IMAD.MOV.U32 R10, RZ, RZ, R6 ;  /* 0x000000ffff0a7224 */ /* 0x000fe200078e0006 */
[----:B-1----:R-:W-:Y:S01]  /*13490*/  @P0 SHF.R.U32.HI R10, RZ, R2, R3 ;  /* 0x00000002ff0a0219 */ /* 0x002fe20000011603 */
[----:B---3--:R-:W-:Y:S02]  /*134a0*/  @!P6 IMAD R2, R8, R4, RZ ;  /* 0x000000040802e224 */ /* 0x008fe400078e02ff */
[----:B------:R-:W0:Y:S01]  /*134b0*/  @!P6 LDC.64 R8, c[0x0][0x418] ;  /* 0x00010600ff08eb82 */ /* 0x000e220000000a00 */
[----:B------:R-:W-:Y:S01]  /*134c0*/  @!P6 SHF.R.S32.HI R3, RZ, 0x1f, R10 ;  /* 0x0000001fff03e819 */ /* 0x000fe2000001140a */
[----:B------:R-:W-:Y:S02]  /*134d0*/  @!P6 IMAD R5, R30, R5, R2 ;  /* 0x000000051e05e224 */ /* 0x000fe400078e0202 */
[----:B------:R-:W-:-:S04]  /*134e0*/  @!P6 IMAD.MOV.U32 R2, RZ, RZ, R10 ;  /* 0x000000ffff02e224 */ /* 0x000fc800078e000a */
[----:B------:R-:W-:-:S04]  /*134f0*/  @!P6 IMAD.WIDE.U32 R2, R30, R4, R2 ;  /* 0x000000041e02e225 */ /* 0x000fc800078e0002 */
[----:B------:R-:W-:Y:S02]  /*13500*/  @!P6 IMAD.IADD R5, R5, 0x1, R3 ;  /* 0x000000010505e824 */ /* 0x000fe400078e0203 */
[----:B------:R-:W-:Y:S01]  /*13510*/  IMAD.MOV.U32 R4, RZ, RZ, RZ ;  /* 0x000000ffff047224 */ /* 0x000fe200078e00ff */
[----:B0-----:R-:W-:-:S04]  /*13520*/  @!P6 LEA R8, P0, R2, R8, 0x2 ;  /* 0x000000080208e211 */ /* 0x001fc800078010ff */
[----:B------:R-:W-:-:S05]  /*13530*/  @!P6 LEA.HI.X R9, R2, R9, R5, 0x2, P0 ;  /* 0x000000090209e211 */ /* 0x000fca00000f1405 */
[----:B------:R0:W5:Y:S01]  /*13540*/  @!P6 LDG.E R4, desc[UR36][R8.64] ;  /* 0x000000240804e981 */ /* 0x000162000c1e1900 */
[----:B------:R-:W-:Y:S01]  /*13550*/  LOP3.LUT P5, RZ, R23, 0x20, RZ, 0xc0, !PT ;  /* 0x0000002017ff7812 */ /* 0x000fe200078ac0ff */
[----:B------:R-:W-:Y:S01]  /*13560*/  VIADD R27, R7, 0x1 ;  /* 0x00000001071b7836 */ /* 0x000fe20000000000 */
[----:B------:R-:W-:Y:S05]  /*13570*/  YIELD ;  /* 0x0000000000007946 */ /* 0x000fea0003800000 */
[----:B------:R-:W-:Y:S01]  /*13580*/  ISETP.NE.AND P0, PT, R27, 0x2, PT ;  /* 0x000000021b00780c */ /* 0x000fe20003f05270 */
[----:B------:R-:W-:Y:S01]  /*13590*/  IMAD.MOV R5, RZ, RZ, -R10 ;  /* 0x000000ffff057224 */ /* 0x000fe200078e0a0a */
[----:B------:R-:W-:-:S02]  /*135a0*/  ULDC UR4, c[0x0][0x430] ;  /* 0x00010c0000047ab9 */ /* 0x000fc40000000800 */
[----:B------:R-:W-:Y:S01]  /*135b0*/  SEL R28, RZ, 0x1, P0 ;  /* 0x00000001ff1c7807 */ /* 0x000fe20000000000 */
[----:B------:R-:W-:Y:S01]  /*135c0*/  IMAD R5, R5, UR4, R6 ;  /* 0x0000000405057c24 */ /* 0x000fe2000f8e0206 */
[----:B------:R-:W-:Y:S01]  /*135d0*/  SEL R27, R27, RZ, P0 ;  /* 0x000000ff1b1b7207 */ /* 0x000fe20000000000 */
[----:B------:R-:W-:Y:S01]  /*135e0*/  IMAD.MOV.U32 R26, RZ, RZ, R0 ;  /* 0x000000ffff1a7224 */ /* 0x000fe200078e0000 */
[----:B------:R-:W-:Y:S01]  /*135f0*/  LOP3.LUT R28, R17, R28, RZ, 0x3c, !PT ;  /* 0x0000001c111c7212 */ /* 0x000fe200078e3cff */
[----:B0-----:R-:W-:Y:S06]  /*13600*/  @!P5 BRA `(.L_x_268) ;  /* 0x000000000004d947 */ /* 0x001fec0003800000 */
[----:B------:R-:W-:Y:S01]  /*13610*/  BPT.TRAP 0x1 ;  /* 0x000000040000795c */ /* 0x000fe20000300000 */
.L_x_268:
[----:B------:R-:W-:Y:S01]  /*13620*/  IMAD R6, R27, 0x8, R22 ;  /* 0x000000081b067824 */ /* 0x000fe200078e0216 */
[----:B------:R-:W-:Y:S01]  /*13630*/  SHF.L.U32 R3, R28, 0x1f, RZ ;  /* 0x0000001f1c037819 */ /* 0x000fe200000006ff */
[----:B------:R-:W-:Y:S03]  /*13640*/  BSSY B1, `(.L_x_269) ;  /* 0x0000003000017945 */ /* 0x000fe60003800000 */
[----:B------:R-:W0:Y:S02]  /*13650*/  SYNCS.PHASECHK.TRANS64.TRYWAIT P0, [R6+URZ+0x38840], R3 ;  /* 0x03884003060075a7 */ /* 0x000e24000800017f */
[----:B0-----:R-:W-:Y:S05]  /*13660*/  @!P0 BRA `(.L_x_270) ;  /* 0x0000003800888947 */ /* 0x001fea0003800000 */
.L_x_349:
[----:B------:R-:W-:Y:S05]  /*13670*/  BSYNC B1 ;  /* 0x0000000000017941 */ /* 0x000fea0003800000 */
.L_x_269:
[----:B------:R-:W-:Y:S01]  /*13680*/  SHF.R.S32.HI R20, RZ, 0x1f, R5 ;  /* 0x0000001fff147819 */ /* 0x000fe20000011405 */
[----:B------:R-:W-:Y:S01]  /*13690*/  ULDC.64 UR4, c[0x0][0x300] ;  /* 0x0000c00000047ab9 */ /* 0x000fe20000000a00 */
[----:B-----5:R-:W-:Y:S01]  /*136a0*/  SHF.R.S32.HI R21, RZ, 0x1f, R4 ;  /* 0x0000001fff157819 */ /* 0x020fe20000011404 */
[----:B0-----:R-:W-:Y:S01]  /*136b0*/  IMAD.WIDE.U32 R2, R5, UR4, RZ ;  /* 0x0000000405027c25 */ /* 0x001fe2000f8e00ff */
[----:B------:R-:W-:Y:S01]  /*136c0*/  ULDC.64 UR6, c[0x0][0x2e8] ;  /* 0x0000ba0000067ab9 */ /* 0x000fe20000000a00 */
[----:B------:R-:W-:Y:S02]  /*136d0*/  LOP3.LUT P5, RZ, R23, 0x2, RZ, 0xc0, !PT ;  /* 0x0000000217ff7812 */ /* 0x000fe400078ac0ff */
[----:B------:R-:W-:Y:S02]  /*136e0*/  IMAD R0, R20, UR4, RZ ;  /* 0x0000000414007c24 */ /* 0x000fe4000f8e02ff */
[----:B------:R-:W-:Y:S02]  /*136f0*/  IMAD R9, R27, 0x5000, R31 ;  /* 0x000050001b097824 */ /* 0x000fe400078e021f */
        /* <DEDUP_REMOVED lines=8> */
[----:B------:R-:W-:Y:S01]  /*13780*/  IMAD.WIDE.U32 R2, R25, UR4, R2 ;  /* 0x0000000419027c25 */ /* 0x000fe2000f8e0002 */
[----:B------:R-:W-:-:S03]  /*13790*/  UMOV UR4, 0xffffffff ;  /* 0xffffffff00047882 */ /* 0x000fc60000000000 */
[----:B------:R-:W-:Y:S01]  /*137a0*/  IMAD R10, R25, UR5, R3 ;  /* 0x00000005190a7c24 */ /* 0x000fe2000f8e0203 */
[----:B------:R-:W-:-:S04]  /*137b0*/  LEA R8, P0, R2, UR6, 0x1 ;  /* 0x0000000602087c11 */ /* 0x000fc8000f8008ff */
[----:B------:R-:W-:Y:S01]  /*137c0*/  LEA.HI.X R10, R2, UR7, R10, 0x1, P0 ;  /* 0x00000007020a7c11 */ /* 0x000fe200080f0c0a */
[----:B------:R-:W-:Y:S08]  /*137d0*/  BRA.DIV UR4, `(.L_x_271) ;  /* 0x0000003a04407947 */ /* 0x000ff0000b800000 */
[----:B------:R-:W0:Y:S01]  /*137e0*/  SHFL.IDX PT, R2, R8, RZ, 0x181f ;  /* 0x00181fff08027589 */ /* 0x000e2200000e0000 */
[----:B------:R-:W-:Y:S01]  /*137f0*/  LOP3.LUT R23, R23, 0xfffffbff, RZ, 0xc0, !PT ;  /* 0xfffffbff17177812 */ /* 0x000fe200078ec0ff */
[----:B------:R-:W-:Y:S02]  /*13800*/  IMAD.SHL.U32 R0, R32, 0x2, RZ ;  /* 0x0000000220007824 */ /* 0x000fe400078e00ff */
[----:B------:R-:W1:Y:S01]  /*13810*/  SHFL.IDX PT, R3, R10, RZ, 0x181f ;  /* 0x00181fff0a037589 */ /* 0x000e6200000e0000 */
[----:B------:R-:W-:Y:S01]  /*13820*/  @P2 LOP3.LUT R23, R23, 0x400, RZ, 0xfc, !PT ;  /* 0x0000040017172812 */ /* 0x000fe200078efcff */
[----:B------:R-:W-:Y:S02]  /*13830*/  IMAD R9, R9, 0x2, R22 ;  /* 0x0000000209097824 */ /* 0x000fe400078e0216 */
[----:B------:R-:W-:Y:S01]  /*13840*/  SHFL.IDX PT, R35, R10, 0x1, 0x181f ;  /* 0x00381f000a237f89 */ /* 0x000fe200000e0000 */
[C---:B------:R-:W-:Y:S02]  /*13850*/  LOP3.LUT P2, RZ, R23.reuse, 0x10, RZ, 0xc0, !PT ;  /* 0x0000001017ff7812 */ /* 0x040fe4000784c0ff */
[----:B------:R-:W-:-:S04]  /*13860*/  LOP3.LUT R23, R23, 0xfffffdff, RZ, 0xc0, !PT ;  /* 0xfffffdff17177812 */ /* 0x000fc800078ec0ff */
[----:B------:R-:W-:-:S04]  /*13870*/  @P1 LOP3.LUT R23, R23, 0x200, RZ, 0xfc, !PT ;  /* 0x0000020017171812 */ /* 0x000fc800078efcff */
[C---:B------:R-:W-:Y:S02]  /*13880*/  LOP3.LUT P1, RZ, R23.reuse, 0x8, RZ, 0xc0, !PT ;  /* 0x0000000817ff7812 */ /* 0x040fe4000782c0ff */
[----:B------:R-:W-:Y:S02]  /*13890*/  LOP3.LUT P6, RZ, R23, 0x4, RZ, 0xc0, !PT ;  /* 0x0000000417ff7812 */ /* 0x000fe400078cc0ff */
[----:B0-----:R-:W-:-:S05]  /*138a0*/  IADD3 R2, P0, R2, R0, RZ ;  /* 0x0000000002027210 */ /* 0x001fca0007f1e0ff */
[----:B-1----:R-:W-:-:S05]  /*138b0*/  IMAD.X R3, RZ, RZ, R3, P0 ;  /* 0x000000ffff037224 */ /* 0x002fca00000e0603 */
[----:B------:R-:W-:Y:S04]  /*138c0*/  LDGSTS.E.BYPASS.LTC128B.128 [R9+0x24400], desc[UR36][R2.64], !P2 ;  /* 0x2440000002097fae */ /* 0x000fe8000d101d64 */
[----:B------:R-:W-:Y:S04]  /*138d0*/  LDGSTS.E.BYPASS.LTC128B.128 [R9+0x26c00], desc[UR36][R2.64+0x80], !P1 ;  /* 0x26c0008002097fae */ /* 0x000fe8000c901d64 */
[----:B------:R-:W-:Y:S04]  /*138e0*/  LDGSTS.E.BYPASS.LTC128B.128 [R9+0x29400], desc[UR36][R2.64+0x100], !P6 ;  /* 0x2940010002097fae */ /* 0x000fe8000f101d64 */
[----:B------:R0:W-:Y:S04]  /*138f0*/  LDGSTS.E.BYPASS.LTC128B.128 [R9+0x2bc00], desc[UR36][R2.64+0x180], !P5 ;  /* 0x2bc0018002097fae */ /* 0x0001e8000e901d64 */
[----:B0-----:R-:W0:Y:S02]  /*13900*/  SHFL.IDX PT, R2, R8, 0x1, 0x181f ;  /* 0x00381f0008027f89 */ /* 0x001e2400000e0000 */
[----:B0-----:R-:W-:-:S05]  /*13910*/  IADD3 R2, P0, R2, R0, RZ ;  /* 0x0000000002027210 */ /* 0x001fca0007f1e0ff */
[----:B------:R-:W-:Y:S02]  /*13920*/  IMAD.X R3, RZ, RZ, R35, P0 ;  /* 0x000000ffff037224 */ /* 0x000fe400000e0623 */
[----:B------:R-:W-:Y:S04]  /*13930*/  SHFL.IDX PT, R35, R10, 0x2, 0x181f ;  /* 0x00581f000a237f89 */ /* 0x000fe800000e0000 */
        /* <DEDUP_REMOVED lines=15> */
[----:B------:R0:W1:Y:S04]  /*13a30*/  SHFL.IDX PT, R35, R10, 0x4, 0x181f ;  /* 0x00981f000a237f89 */ /* 0x00006800000e0000 */
[----:B------:R-:W-:Y:S01]  /*13a40*/  LDGSTS.E.BYPASS.LTC128B.128 [R9+0x25c00], desc[UR36][R2.64], !P2 ;  /* 0x25c0000002097fae */ /* 0x000fe2000d101d64 */
[----:B------:R-:W-:-:S03]  /*13a50*/  LOP3.LUT P2, RZ, R23, 0x400, RZ, 0xc0, !PT ;  /* 0x0000040017ff7812 */ /* 0x000fc6000784c0ff */
[----:B------:R-:W-:Y:S01]  /*13a60*/  LDGSTS.E.BYPASS.LTC128B.128 [R9+0x28400], desc[UR36][R2.64+0x80], !P1 ;  /* 0x2840008002097fae */ /* 0x000fe2000c901d64 */
[----:B------:R-:W-:-:S03]  /*13a70*/  LOP3.LUT P1, RZ, R23, 0x200, RZ, 0xc0, !PT ;  /* 0x0000020017ff7812 */ /* 0x000fc6000782c0ff */
[----:B------:R-:W-:Y:S04]  /*13a80*/  LDGSTS.E.BYPASS.LTC128B.128 [R9+0x2ac00], desc[UR36][R2.64+0x100], !P6 ;  /* 0x2ac0010002097fae */ /* 0x000fe8000f101d64 */
[----:B------:R2:W-:Y:S04]  /*13a90*/  LDGSTS.E.BYPASS.LTC128B.128 [R9+0x2d400], desc[UR36][R2.64+0x180], !P5 ;  /* 0x2d40018002097fae */ /* 0x0005e8000e901d64 */
[----:B-12---:R0:W2:Y:S02]  /*13aa0*/  SHFL.IDX PT, R2, R8, 0x4, 0x181f ;  /* 0x00981f0008027f89 */ /* 0x0060a400000e0000 */
.L_x_361:
[----:B------:R-:W-:Y:S02]  /*13ab0*/  LOP3.LUT R23, R23, 0xfffffdff, RZ, 0xc0, !PT ;  /* 0xfffffdff17177812 */ /* 0x000fe400078ec0ff */
[----:B--2---:R-:W-:Y:S02]  /*13ac0*/  IADD3 R2, P0, R2, R0, RZ ;  /* 0x0000000002027210 */ /* 0x004fe40007f1e0ff */
[----:B------:R-:W-:-:S03]  /*13ad0*/  @P1 LOP3.LUT R23, R23, 0x200, RZ, 0xfc, !PT ;  /* 0x0000020017171812 */ /* 0x000fc600078efcff */
[----:B------:R-:W-:Y:S01]  /*13ae0*/  IMAD.X R3, RZ, RZ, R35, P0 ;  /* 0x000000ffff037224 */ /* 0x000fe200000e0623 */
[C---:B------:R-:W-:Y:S02]  /*13af0*/  LOP3.LUT P1, RZ, R23.reuse, 0x10, RZ, 0xc0, !PT ;  /* 0x0000001017ff7812 */ /* 0x040fe4000782c0ff */
[C---:B------:R-:W-:Y:S02]  /*13b00*/  LOP3.LUT P0, RZ, R23.reuse, 0x8, RZ, 0xc0, !PT ;  /* 0x0000000817ff7812 */ /* 0x040fe4000780c0ff */
[----:B------:R-:W-:-:S09]  /*13b10*/  LOP3.LUT P6, RZ, R23, 0x4, RZ, 0xc0, !PT ;  /* 0x0000000417ff7812 */ /* 0x000fd200078cc0ff */
[----:B------:R-:W-:Y:S01]  /*13b20*/  @!PT LDS RZ, [RZ] ;  /* 0x00000000fffff984 */ /* 0x000fe20000000800 */
[----:B------:R-:W-:Y:S01]  /*13b30*/  @!PT LDS RZ, [RZ] ;  /* 0x00000000fffff984 */ /* 0x000fe20000000800 */
[----:B------:R-:W-:Y:S01]  /*13b40*/  @!PT LDS RZ, [RZ] ;  /* 0x00000000fffff984 */ /* 0x000fe20000000800 */
[----:B------:R1:W-:Y:S01]  /*13b50*/  LDGSTS.E.BYPASS.LTC128B.128 [R9+0x26400], desc[UR36][R2.64], !P1 ;  /* 0x2640000002097fae */ /* 0x0003e2000c901d64 */
[----:B------:R-:W-:-:S03]  /*13b60*/  LOP3.LUT P1, RZ, R23, 0x200, RZ, 0xc0, !PT ;  /* 0x0000020017ff7812 */ /* 0x000fc6000782c0ff */
[----:B------:R1:W-:Y:S01]  /*13b70*/  LDGSTS.E.BYPASS.LTC128B.128 [R9+0x28c00], desc[UR36][R2.64+0x80], !P0 ;  /* 0x28c0008002097fae */ /* 0x0003e2000c101d64 */
[----:B------:R-:W-:-:S03]  /*13b80*/  PLOP3.LUT P0, PT, PT, PT, PT, 0x80, 0x0 ;  /* 0x000000000000781c */ /* 0x000fc60003f0f070 */
[----:B------:R1:W-:Y:S04]  /*13b90*/  LDGSTS.E.BYPASS.LTC128B.128 [R9+0x2b400], desc[UR36][R2.64+0x100], !P6 ;  /* 0x2b40010002097fae */ /* 0x0003e8000f101d64 */
[----:B------:R1:W-:Y:S01]  /*13ba0*/  LDGSTS.E.BYPASS.LTC128B.128 [R9+0x2dc00], desc[UR36][R2.64+0x180], !P5 ;  /* 0x2dc0018002097fae */ /* 0x0003e2000e901d64 */
[----:B------:R-:W-:-:S05]  /*13bb0*/  NOP ;  /* 0x0000000000007918 */ /* 0x000fca0000000000 */
.L_x_272:
        /* <DEDUP_REMOVED lines=10> */
.L_x_273:
[----:B------:R2:W-:Y:S01]  /*13c60*/  SYNCS.ARRIVE.TRANS64.A1T0 RZ, [R6+URZ+0x38830], RZ ;  /* 0x038830ff06ff79a7 */ /* 0x0005e2000810003f */
[----:B------:R-:W-:Y:S05]  /*13c70*/  @!P6 BRA `(.L_x_274) ;  /* 0x000000000004e947 */ /* 0x000fea0003800000 */
[----:B------:R-:W-:Y:S01]  /*13c80*/  BPT.TRAP 0x1 ;  /* 0x000000040000795c */ /* 0x000fe20000300000 */
.L_x_274:
[----:B-1----:R-:W-:Y:S01]  /*13c90*/  SHF.L.U32 R2, R17, 0x1f, RZ ;  /* 0x0000001f11027819 */ /* 0x002fe200000006ff */
[----:B--2---:R-:W-:Y:S01]  /*13ca0*/  IMAD R6, R7, 0x8, R22 ;  /* 0x0000000807067824 */ /* 0x004fe200078e0216 */
[----:B------:R-:W-:Y:S03]  /*13cb0*/  BSSY B1, `(.L_x_275) ;  /* 0x0000003000017945 */ /* 0x000fe60003800000 */
[----:B------:R-:W1:Y:S02]  /*13cc0*/  SYNCS.PHASECHK.TRANS64.TRYWAIT P0, [R6+URZ+0x38860], R2 ;  /* 0x03886002060075a7 */ /* 0x000e64000800017f */
[----:B-1----:R-:W-:Y:S05]  /*13cd0*/  @!P0 BRA `(.L_x_276) ;  /* 0x0000003800c48947 */ /* 0x002fea0003800000 */
.L_x_362:
[----:B------:R-:W-:Y:S05]  /*13ce0*/  BSYNC B1 ;  /* 0x0000000000017941 */ /* 0x000fea0003800000 */
.L_x_275:
[----:B0-----:R-:W2:Y:S01]  /*13cf0*/  LDL R8, [R1] ;  /* 0x0000000001087983 */ /* 0x001ea20000100800 */
[----:B------:R-:W0:Y:S01]  /*13d00*/  S2R R3, SR_TID.X ;  /* 0x0000000000037919 */ /* 0x000e220000002100 */
[----:B------:R-:W-:Y:S01]  /*13d10*/  UMOV UR4, 0xffffffff ;  /* 0xffffffff00047882 */ /* 0x000fe20000000000 */
[----:B------:R-:W-:Y:S01]  /*13d20*/  IMAD R7, R7, 0x5000, R31 ;  /* 0x0000500007077824 */ /* 0x000fe200078e021f */
[----:B0-----:R-:W-:-:S04]  /*13d30*/  LOP3.LUT R3, R3, 0x7f, RZ, 0xc0, !PT ;  /* 0x0000007f03037812 */ /* 0x001fc800078ec0ff */
[----:B------:R-:W-:Y:S01]  /*13d40*/  SHF.R.U32.HI R3, RZ, 0x3, R3 ;  /* 0x00000003ff037819 */ /* 0x000fe20000011603 */
[----:B--2---:R-:W-:-:S04]  /*13d50*/  IMAD R8, R29, -0x50, R8 ;  /* 0xffffffb01d087824 */ /* 0x004fc800078e0208 */
[----:B------:R-:W-:Y:S01]  /*13d60*/  IMAD.IADD R8, R8, 0x1, -R3 ;  /* 0x0000000108087824 */ /* 0x000fe200078e0a03 */
[----:B------:R-:W-:Y:S06]  /*13d70*/  BRA.DIV UR4, `(.L_x_277) ;  /* 0x0000003a04b07947 */ /* 0x000fec000b800000 */
[----:B-1----:R-:W0:Y:S01]  /*13d80*/  SHFL.IDX PT, R2, R18, RZ, 0x181f ;  /* 0x00181fff12027589 */ /* 0x002e2200000e0000 */
[----:B------:R-:W-:-:S03]  /*13d90*/  IMAD R7, R7, 0x2, R22 ;  /* 0x0000000207077824 */ /* 0x000fc600078e0216 */
[----:B------:R-:W1:Y:S04]  /*13da0*/  SHFL.IDX PT, R3, R24, RZ, 0x181f ;  /* 0x00181fff18037589 */ /* 0x000e6800000e0000 */
[----:B------:R-:W-:Y:S01]  /*13db0*/  SHFL.IDX PT, R14, R18, 0x4, 0x181f ;  /* 0x00981f00120e7f89 */ /* 0x000fe200000e0000 */
[----:B0-----:R-:W-:-:S05]  /*13dc0*/  IADD3 R2, P0, R2, R0, RZ ;  /* 0x0000000002027210 */ /* 0x001fca0007f1e0ff */
[----:B-1----:R-:W-:Y:S01]  /*13dd0*/  IMAD.X R3, RZ, RZ, R3, P0 ;  /* 0x000000ffff037224 */ /* 0x002fe200000e0603 */
        /* <DEDUP_REMOVED lines=8> */
[----:B0-----:R-:W0:Y:S04]  /*13e60*/  SHFL.IDX PT, R2, R18, 0x1, 0x181f ;  /* 0x00381f0012027f89 */ /* 0x001e2800000e0000 */
[----:B------:R-:W1:Y:S01]  /*13e70*/  SHFL.IDX PT, R3, R24, 0x1, 0x181f ;  /* 0x00381f0018037f89 */ /* 0x000e6200000e0000 */
        /* <DEDUP_REMOVED lines=23> */
[----:B------:R-:W1:Y:S04]  /*13ff0*/  SHFL.IDX PT, R3, R24, 0x3, 0x181f ;  /* 0x00781f0018037f89 */ /* 0x000e6800000e0000 */
[----:B------:R-:W2:Y:S01]  /*14000*/  SHFL.IDX PT, R24, R24, 0x4, 0x181f ;  /* 0x00981f0018187f89 */ /* 0x000ea200000e0000 */
[----:B0-----:R-:W-:-:S04]  /*14010*/  IADD3 R2, P0, R2, R0, RZ ;  /* 0x0000000002027210 */ /* 0x001fc80007f1e0ff */
[----:B-1----:R-:W-:Y:S02]  /*14020*/  IADD3.X R3, RZ, R3, RZ, P0, !PT ;  /* 0x00000003ff037210 */ /* 0x002fe400007fe4ff */
[----:B------:R-:W-:-:S13]  /*14030*/  ISETP.LT.OR P0, PT, R8, 0x31, P4 ;  /* 0x000000310800780c */ /* 0x000fda0002701670 */
[----:B------:R0:W-:Y:S01]  /*14040*/  LDGSTS.E.BYPASS.LTC128B.128 [R7+0x1c00], desc[UR36][R2.64], !P0 ;  /* 0x01c0000002077fae */ /* 0x0001e2000c101d64 */
[----:B------:R-:W-:-:S13]  /*14050*/  ISETP.LT.OR P0, PT, R8, 0x31, P3 ;  /* 0x000000310800780c */ /* 0x000fda0001f01670 */
[----:B------:R0:W-:Y:S01]  /*14060*/  LDGSTS.E.BYPASS.LTC128B.128 [R7+0x4400], desc[UR36][R2.64+0x80], !P0 ;  /* 0x0440008002077fae */ /* 0x0001e2000c101d64 */
[----:B------:R-:W-:-:S13]  /*14070*/  ISETP.LT.OR P0, PT, R8, 0x31, P2 ;  /* 0x000000310800780c */ /* 0x000fda0001701670 */
[----:B------:R0:W-:Y:S01]  /*14080*/  LDGSTS.E.BYPASS.LTC128B.128 [R7+0x6c00], desc[UR36][R2.64+0x100], !P0 ;  /* 0x06c0010002077fae */ /* 0x0001e2000c101d64 */
[----:B------:R-:W-:-:S13]  /*14090*/  ISETP.LT.OR P0, PT, R8, 0x31, P1 ;  /* 0x000000310800780c */ /* 0x000fda0000f01670 */
[----:B--2---:R0:W-:Y:S02]  /*140a0*/  LDGSTS.E.BYPASS.LTC128B.128 [R7+0x9400], desc[UR36][R2.64+0x180], !P0 ;  /* 0x0940018002077fae */ /* 0x0041e4000c101d64 */
.L_x_374:
[----:B01----:R-:W-:Y:S01]  /*140b0*/  IADD3 R2, P0, R14, R0, RZ ;  /* 0x000000000e027210 */ /* 0x003fe20007f1e0ff */
[----:B------:R-:W-:Y:S01]  /*140c0*/  ULDC.64 UR4, c[0x0][0x328] ;  /* 0x0000ca0000047ab9 */ /* 0x000fe20000000a00 */
[----:B------:R-:W-:Y:S01]  /*140d0*/  ULDC.64 UR6, c[0x0][0x318] ;  /* 0x0000c60000067ab9 */ /* 0x000fe20000000a00 */
[----:B------:R-:W-:Y:S02]  /*140e0*/  IMAD R20, R20, UR4, RZ ;  /* 0x0000000414147c24 */ /* 0x000fe4000f8e02ff */
[----:B------:R-:W-:Y:S01]  /*140f0*/  IMAD.X R3, RZ, RZ, R24, P0 ;  /* 0x000000ffff037224 */ /* 0x000fe200000e0618 */
[----:B------:R-:W-:Y:S01]  /*14100*/  ISETP.LT.OR P0, PT, R8, 0x41, P4 ;  /* 0x000000410800780c */ /* 0x000fe20002701670 */
[----:B------:R-:W-:-:S12]  /*14110*/  IMAD R9, R5, UR5, R20 ;  /* 0x0000000505097c24 */ /* 0x000fd8000f8e0214 */
        /* <DEDUP_REMOVED lines=10> */
[----:B------:R-:W-:Y:S01]  /*141c0*/  NOP ;  /* 0x0000000000007918 */ /* 0x000fe20000000000 */
[----:B0-----:R-:W-:Y:S01]  /*141d0*/  IMAD.WIDE.U32 R2, R5, UR4, RZ ;  /* 0x0000000405027c25 */ /* 0x001fe2000f8e00ff */
[----:B------:R-:W-:-:S03]  /*141e0*/  ULDC.64 UR4, c[0x0][0x338] ;  /* 0x0000ce0000047ab9 */ /* 0x000fc60000000a00 */
[----:B------:R-:W-:Y:S02]  /*141f0*/  IMAD.IADD R3, R3, 0x1, R9 ;  /* 0x0000000103037824 */ /* 0x000fe400078e0209 */
[----:B------:R-:W-:Y:S02]  /*14200*/  IMAD R21, R21, UR4, RZ ;  /* 0x0000000415157c24 */ /* 0x000fe4000f8e02ff */
[----:B------:R-:W-:-:S04]  /*14210*/  IMAD.WIDE.U32 R2, R4, UR4, R2 ;  /* 0x0000000404027c25 */ /* 0x000fc8000f8e0002 */
[----:B------:R-:W-:Y:S01]  /*14220*/  IMAD R21, R4, UR5, R21 ;  /* 0x0000000504157c24 */ /* 0x000fe2000f8e0215 */
[----:B------:R-:W-:-:S03]  /*14230*/  ULDC.64 UR4, c[0x0][0x330] ;  /* 0x0000cc0000047ab9 */ /* 0x000fc60000000a00 */
[----:B------:R-:W-:Y:S02]  /*14240*/  IMAD.IADD R3, R3, 0x1, R21 ;  /* 0x0000000103037824 */ /* 0x000fe400078e0215 */
[----:B------:R-:W-:-:S04]  /*14250*/  IMAD.WIDE.U32 R2, R25, UR4, R2 ;  /* 0x0000000419027c25 */ /* 0x000fc8000f8e0002 */
[----:B------:R-:W-:Y:S01]  /*14260*/  IMAD R3, R25, UR5, R3 ;  /* 0x0000000519037c24 */ /* 0x000fe2000f8e0203 */
[----:B------:R-:W-:-:S04]  /*14270*/  LEA R18, P0, R2, UR6, 0x1 ;  /* 0x0000000602127c11 */ /* 0x000fc8000f8008ff */
[----:B------:R-:W-:Y:S02]  /*14280*/  LEA.HI.X R24, R2, UR7, R3, 0x1, P0 ;  /* 0x0000000702187c11 */ /* 0x000fe400080f0c03 */
[----:B------:R-:W-:-:S13]  /*14290*/  PLOP3.LUT P0, PT, PT, PT, PT, 0x80, 0x0 ;  /* 0x000000000000781c */ /* 0x000fda0003f0f070 */
.L_x_278:
        /* <DEDUP_REMOVED lines=10> */
.L_x_279:
[----:B------:R-:W2:Y:S01]  /*14340*/  LDL R2, [R1+0x4] ;  /* 0x0000040001027983 */ /* 0x000ea20000100800 */
[----:B------:R3:W-:Y:S01]  /*14350*/  SYNCS.ARRIVE.TRANS64.A1T0 RZ, [R6+URZ+0x38850], RZ ;  /* 0x038850ff06ff79a7 */ /* 0x0007e2000810003f */
[C---:B------:R-:W-:Y:S02]  /*14360*/  VIADD R0, R26.reuse, 0xffffffff ;  /* 0xffffffff1a007836 */ /* 0x040fe40000000000 */
[----:B------:R-:W-:Y:S02]  /*14370*/  IMAD.MOV.U32 R7, RZ, RZ, R27 ;  /* 0x000000ffff077224 */ /* 0x000fe400078e001b */
[----:B------:R-:W-:Y:S02]  /*14380*/  IMAD.MOV.U32 R17, RZ, RZ, R28 ;  /* 0x000000ffff117224 */ /* 0x000fe400078e001c */
[----:B------:R-:W-:Y:S01]  /*14390*/  IMAD.MOV.U32 R29, RZ, RZ, R26 ;  /* 0x000000ffff1d7224 */ /* 0x000fe200078e001a */
[----:B--2---:R-:W-:-:S13]  /*143a0*/  ISETP.GT.AND P0, PT, R26, R2, PT ;  /* 0x000000021a00720c */ /* 0x004fda0003f04270 */
[----:B---3--:R-:W-:Y:S05]  /*143b0*/  @P0 BRA `(.L_x_280) ;  /* 0xffffffec00ec0947 */ /* 0x008fea000383ffff */
.L_x_267:
[----:B------:R-:W-:Y:S05]  /*143c0*/  BSYNC B0 ;  /* 0x0000000000007941 */ /* 0x000fea0003800000 */
.L_x_266:
[----:B------:R-:W3:Y:S01]  /*143d0*/  S2R R2, SR_TID.X ;  /* 0x0000000000027919 */ /* 0x000ee20000002100 */
[----:B------:R-:W-:Y:S01]  /*143e0*/  BSSY B0, `(.L_x_281) ;  /* 0x0000010000007945 */ /* 0x000fe20003800000 */
[----:B---3--:R-:W-:-:S04]  /*143f0*/  LOP3.LUT R2, R2, 0x7f, RZ, 0xc0, !PT ;  /* 0x0000007f02027812 */ /* 0x008fc800078ec0ff */
[----:B------:R-:W-:-:S13]  /*14400*/  ISETP.NE.AND P0, PT, R2, RZ, PT ;  /* 0x000000ff0200720c */ /* 0x000fda0003f05270 */
[----:B------:R-:W-:Y:S05]  /*14410*/  @P0 BRA `(.L_x_282) ;  /* 0x0000000000300947 */ /* 0x000fea0003800000 */
[----:B------:R-:W3:Y:S01]  /*14420*/  S2R R5, SR_LANEID ;  /* 0x0000000000057919 */ /* 0x000ee20000000000 */
[----:B------:R-:W-:Y:S01]  /*14430*/  VOTEU.ANY UR4, UPT, PT ;  /* 0x0000000000047886 */ /* 0x000fe200038e0100 */
[----:B0-----:R-:W0:Y:S01]  /*14440*/  LDC.64 R2, c[0x0][0xc60] ;  /* 0x00031800ff027b82 */ /* 0x001e220000000a00 */
[----:B------:R-:W3:Y:S02]  /*14450*/  FLO.U32 R0, UR4 ;  /* 0x0000000400007d00 */ /* 0x000ee400080e0000 */
[----:B---3--:R-:W-:-:S06]  /*14460*/  ISETP.EQ.U32.AND P0, PT, R0, R5, PT ;  /* 0x000000050000720c */ /* 0x008fcc0003f02070 */
[----:B------:R-:W0:Y:S07]  /*14470*/  POPC R5, UR4 ;  /* 0x0000000400057d09 */ /* 0x000e2e0008000000 */
[----:B0-----:R-:W3:Y:S01]  /*14480*/  @P0 ATOMG.E.ADD.STRONG.GPU PT, R3, desc[UR36][R2.64], R5 ;  /* 0x00000005020309a8 */ /* 0x001ee200081ee1e4 */
[----:B------:R-:W0:Y:S02]  /*14490*/  S2R R4, SR_LTMASK ;  /* 0x0000000000047919 */ /* 0x000e240000003900 */
[----:B0-----:R-:W-:-:S04]  /*144a0*/  LOP3.LUT R4, R4, UR4, RZ, 0xc0, !PT ;  /* 0x0000000404047c12 */ /* 0x001fc8000f8ec0ff */
[----:B--2---:R-:W0:Y:S01]  /*144b0*/  POPC R7, R4 ;  /* 0x0000000400077309 */ /* 0x004e220000000000 */
[----:B---3--:R-:W0:Y:S02]  /*144c0*/  SHFL.IDX PT, R0, R3, R0, 0x1f ;  /* 0x00001f0003007589 */ /* 0x008e2400000e0000 */
[----:B0-----:R-:W-:-:S07]  /*144d0*/  IADD3 R16, R0, UR39, R7 ;  /* 0x0000002700107c10 */ /* 0x001fce000fffe007 */
.L_x_282:
[----:B------:R-:W-:Y:S05]  /*144e0*/  BSYNC B0 ;  /* 0x0000000000007941 */ /* 0x000fea0003800000 */
.L_x_281:
[----:B------:R-:W-:-:S13]  /*144f0*/  LOP3.LUT P0, RZ, R23, 0x20, RZ, 0xc0, !PT ;  /* 0x0000002017ff7812 */ /* 0x000fda000780c0ff */
[----:B------:R-:W-:Y:S05]  /*14500*/  @!P0 BRA `(.L_x_283) ;  /* 0x0000000000048947 */ /* 0x000fea0003800000 */
[----:B------:R-:W-:Y:S01]  /*14510*/  BPT.TRAP 0x1 ;  /* 0x000000040000795c */ /* 0x000fe20000300000 */
.L_x_283:
[----:B------:R-:W3:Y:S01]  /*14520*/  LDL.LU R0, [R1] ;  /* 0x0000000001007983 */ /* 0x000ee20000300800 */
[----:B------:R-:W-:Y:S01]  /*14530*/  IMAD R4, R27, 0x8, R22 ;  /* 0x000000081b047824 */ /* 0x000fe200078e0216 */
[----:B0-----:R-:W-:Y:S01]  /*14540*/  SHF.L.U32 R3, R28, 0x1f, RZ ;  /* 0x0000001f1c037819 */ /* 0x001fe200000006ff */
[----:B------:R-:W-:Y:S03]  /*14550*/  BSSY B0, `(.L_x_284) ;  /* 0x0000004000007945 */ /* 0x000fe60003800000 */
[----:B------:R-:W0:Y:S01]  /*14560*/  SYNCS.PHASECHK.TRANS64.TRYWAIT P0, [R4+URZ+0x38860], R3 ;  /* 0x03886003040075a7 */ /* 0x000e22000800017f */
[----:B---3--:R-:W-:Y:S01]  /*14570*/  IMAD R5, R26, -0x50, R0 ;  /* 0xffffffb01a057824 */ /* 0x008fe200078e0200 */
[----:B0-----:R-:W-:Y:S06]  /*14580*/  @!P0 BRA `(.L_x_285) ;  /* 0x0000003800848947 */ /* 0x001fec0003800000 */
.L_x_375:
[----:B------:R-:W-:Y:S05]  /*14590*/  BSYNC B0 ;  /* 0x0000000000007941 */ /* 0x000fea0003800000 */
.L_x_284:
[----:B------:R-:W3:Y:S01]  /*145a0*/  S2R R0, SR_TID.X ;  /* 0x0000000000007919 */ /* 0x000ee20000002100 */
[----:B------:R-:W-:Y:S01]  /*145b0*/  UMOV UR4, 0xffffffff ;  /* 0xffffffff00047882 */ /* 0x000fe20000000000 */
[----:B--2---:R-:W-:Y:S01]  /*145c0*/  IMAD R7, R27, 0x5000, R31 ;  /* 0x000050001b077824 */ /* 0x004fe200078e021f */
[----:B---3--:R-:W-:-:S04]  /*145d0*/  LOP3.LUT R0, R0, 0x7f, RZ, 0xc0, !PT ;  /* 0x0000007f00007812 */ /* 0x008fc800078ec0ff */
[----:B------:R-:W-:-:S05]  /*145e0*/  SHF.R.U32.HI R0, RZ, 0x3, R0 ;  /* 0x00000003ff007819 */ /* 0x000fca0000011600 */
[----:B------:R-:W-:Y:S01]  /*145f0*/  IMAD.IADD R5, R5, 0x1, -R0 ;  /* 0x0000000105057824 */ /* 0x000fe200078e0a00 */
[----:B------:R-:W-:Y:S06]  /*14600*/  BRA.DIV UR4, `(.L_x_286) ;  /* 0x0000003a04787947 */ /* 0x000fec000b800000 */
[----:B-1----:R-:W1:Y:S01]  /*14610*/  SHFL.IDX PT, R14, R18, RZ, 0x181f ;  /* 0x00181fff120e7589 */ /* 0x002e6200000e0000 */
[----:B------:R-:W-:Y:S01]  /*14620*/  ULDC UR4, c[0x0][0x2f4] ;  /* 0x0000bd0000047ab9 */ /* 0x000fe20000000800 */
[C---:B------:R-:W-:Y:S01]  /*14630*/  IMAD.SHL.U32 R8, R32.reuse, 0x2, RZ ;  /* 0x0000000220087824 */ /* 0x040fe200078e00ff */
[----:B------:R-:W-:Y:S01]  /*14640*/  ISETP.GE.AND P3, PT, R32, UR4, PT ;  /* 0x0000000420007c0c */ /* 0x000fe2000bf66270 */
[----:B0-----:R-:W0:Y:S01]  /*14650*/  SHFL.IDX PT, R3, R24, RZ, 0x181f ;  /* 0x00181fff18037589 */ /* 0x001e2200000e0000 */
[----:B------:R-:W-:Y:S01]  /*14660*/  ISETP.GE.AND P2, PT, R37, UR4, PT ;  /* 0x0000000425007c0c */ /* 0x000fe2000bf46270 */
[----:B------:R-:W-:Y:S01]  /*14670*/  IMAD R0, R7, 0x2, R22 ;  /* 0x0000000207007824 */ /* 0x000fe200078e0216 */
[----:B------:R-:W-:Y:S01]  /*14680*/  ISETP.LT.OR P4, PT, R5, 0x1, P3 ;  /* 0x000000010500780c */ /* 0x000fe20001f81670 */
[----:B------:R-:W-:Y:S01]  /*14690*/  SHFL.IDX PT, R7, R24, 0x1, 0x181f ;  /* 0x00381f0018077f89 */ /* 0x000fe200000e0000 */
[----:B------:R-:W-:-:S03]  /*146a0*/  ISETP.GE.AND P1, PT, R36, UR4, PT ;  /* 0x0000000424007c0c */ /* 0x000fc6000bf26270 */
[----:B------:R-:W-:Y:S01]  /*146b0*/  SHFL.IDX PT, R9, R24, 0x2, 0x181f ;  /* 0x00581f0018097f89 */ /* 0x000fe200000e0000 */
[----:B-1----:R-:W-:-:S03]  /*146c0*/  IADD3 R2, P0, R14, R8, RZ ;  /* 0x000000080e027210 */ /* 0x002fc60007f1e0ff */
[----:B------:R-:W1:Y:S02]  /*146d0*/  SHFL.IDX PT, R14, R18, 0x1, 0x181f ;  /* 0x00381f00120e7f89 */ /* 0x000e6400000e0000 */
[----:B0-----:R-:W-:Y:S01]  /*146e0*/  IMAD.X R3, RZ, RZ, R3, P0 ;  /* 0x000000ffff037224 */ /* 0x001fe200000e0603 */
[----:B------:R-:W-:-:S04]  /*146f0*/  ISETP.LT.OR P0, PT, R5, 0x1, P2 ;  /* 0x000000010500780c */ /* 0x000fc80001701670 */
[----:B------:R-:W-:Y:S01]  /*14700*/  LDGSTS.E.BYPASS.LTC128B.128 [R0+0x400], desc[UR36][R2.64], !P4 ;  /* 0x0040000002007fae */ /* 0x000fe2000e101d64 */
[----:B------:R-:W-:-:S08]  /*14710*/  ISETP.LT.OR P4, PT, R5, 0x1, P1 ;  /* 0x000000010500780c */ /* 0x000fd00000f81670 */
[----:B------:R-:W-:Y:S01]  /*14720*/  LDGSTS.E.BYPASS.LTC128B.128 [R0+0x2c00], desc[UR36][R2.64+0x80], !P0 ;  /* 0x02c0008002007fae */ /* 0x000fe2000c101d64 */
[----:B------:R-:W-:-:S04]  /*14730*/  ISETP.GE.AND P0, PT, R34, UR4, PT ;  /* 0x0000000422007c0c */ /* 0x000fc8000bf06270 */
[----:B------:R-:W-:Y:S01]  /*14740*/  LDGSTS.E.BYPASS.LTC128B.128 [R0+0x5400], desc[UR36][R2.64+0x100], !P4 ;  /* 0x0540010002007fae */ /* 0x000fe2000e101d64 */
[----:B------:R-:W-:-:S13]  /*14750*/  ISETP.LT.OR P4, PT, R5, 0x1, P0 ;  /* 0x000000010500780c */ /* 0x000fda0000781670 */
[----:B------:R0:W-:Y:S01]  /*14760*/  LDGSTS.E.BYPASS.LTC128B.128 [R0+0x7c00], desc[UR36][R2.64+0x180], !P4 ;  /* 0x07c0018002007fae */ /* 0x0001e2000e101d64 */
[----:B-1----:R-:W-:-:S03]  /*14770*/  IADD3 R6, P4, R14, R8, RZ ;  /* 0x000000080e067210 */ /* 0x002fc60007f9e0ff */
[----:B------:R-:W0:Y:S02]  /*14780*/  SHFL.IDX PT, R14, R18, 0x2, 0x181f ;  /* 0x00581f00120e7f89 */ /* 0x000e2400000e0000 */
[----:B------:R-:W-:Y:S01]  /*14790*/  IMAD.X R7, RZ, RZ, R7, P4 ;  /* 0x000000ffff077224 */ /* 0x000fe200020e0607 */
[----:B------:R-:W-:-:S13]  /*147a0*/  ISETP.LT.OR P4, PT, R5, 0x11, P3 ;  /* 0x000000110500780c */ /* 0x000fda0001f81670 */
[----:B------:R-:W-:Y:S01]  /*147b0*/  LDGSTS.E.BYPASS.LTC128B.128 [R0+0xc00], desc[UR36][R6.64], !P4 ;  /* 0x00c0000006007fae */ /* 0x000fe2000e101d64 */
[----:B------:R-:W-:-:S13]  /*147c0*/  ISETP.LT.OR P4, PT, R5, 0x11, P2 ;  /* 0x000000110500780c */ /* 0x000fda0001781670 */
[----:B------:R-:W-:Y:S01]  /*147d0*/  LDGSTS.E.BYPASS.LTC128B.128 [R0+0x3400], desc[UR36][R6.64+0x80], !P4 ;  /* 0x0340008006007fae */ /* 0x000fe2000e101d64 */
[----:B------:R-:W-:-:S13]  /*147e0*/  ISETP.LT.OR P4, PT, R5, 0x11, P1 ;  /* 0x000000110500780c */ /* 0x000fda0000f81670 */
[----:B------:R-:W-:Y:S01]  /*147f0*/  LDGSTS.E.BYPASS.LTC128B.128 [R0+0x5c00], desc[UR36][R6.64+0x100], !P4 ;  /* 0x05c0010006007fae */ /* 0x000fe2000e101d64 */
[----:B------:R-:W-:-:S13]  /*14800*/  ISETP.LT.OR P4, PT, R5, 0x11, P0 ;  /* 0x000000110500780c */ /* 0x000fda0000781670 */
[----:B------:R-:W-:Y:S01]  /*14810*/  LDGSTS.E.BYPASS.LTC128B.128 [R0+0x8400], desc[UR36][R6.64+0x180], !P4 ;  /* 0x0840018006007fae */ /* 0x000fe2000e101d64 */
[----:B0-----:R-:W-:-:S03]  /*14820*/  IADD3 R2, P4, R14, R8, RZ ;  /* 0x000000080e027210 */ /* 0x001fc60007f9e0ff */
[----:B------:R-:W0:Y:S02]  /*14830*/  SHFL.IDX PT, R14, R18, 0x3, 0x181f ;  /* 0x00781f00120e7f89 */ /* 0x000e2400000e0000 */
[----:B------:R-:W-:Y:S01]  /*14840*/  IMAD.X R3, RZ, RZ, R9, P4 ;  /* 0x000000ffff037224 */ /* 0x000fe200020e0609 */
[C---:B------:R-:W-:Y:S01]  /*14850*/  ISETP.LT.OR P4, PT, R5.reuse, 0x21, P3 ;  /* 0x000000210500780c */ /* 0x040fe20001f81670 */
[----:B------:R-:W1:Y:S04]  /*14860*/  SHFL.IDX PT, R9, R24, 0x3, 0x181f ;  /* 0x00781f0018097f89 */ /* 0x000e6800000e0000 */
[----:B------:R-:W2:Y:S08]  /*14870*/  SHFL.IDX PT, R24, R24, 0x4, 0x181f ;  /* 0x00981f0018187f89 */ /* 0x000eb000000e0000 */
[----:B------:R-:W-:Y:S01]  /*14880*/  LDGSTS.E.BYPASS.LTC128B.128 [R0+0x1400], desc[UR36][R2.64], !P4 ;  /* 0x0140000002007fae */ /* 0x000fe2000e101d64 */
[----:B------:R-:W-:-:S13]  /*14890*/  ISETP.LT.OR P4, PT, R5, 0x21, P2 ;  /* 0x000000210500780c */ /* 0x000fda0001781670 */
[----:B------:R-:W-:Y:S01]  /*148a0*/  LDGSTS.E.BYPASS.LTC128B.128 [R0+0x3c00], desc[UR36][R2.64+0x80], !P4 ;  /* 0x03c0008002007fae */ /* 0x000fe2000e101d64 */
[----:B------:R-:W-:-:S13]  /*148b0*/  ISETP.LT.OR P4, PT, R5, 0x21, P1 ;  /* 0x000000210500780c */ /* 0x000fda0000f81670 */
[----:B------:R-:W-:Y:S01]  /*148c0*/  LDGSTS.E.BYPASS.LTC128B.128 [R0+0x6400], desc[UR36][R2.64+0x100], !P4 ;  /* 0x0640010002007fae */ /* 0x000fe2000e101d64 */
[----:B------:R-:W-:-:S13]  /*148d0*/  ISETP.LT.OR P4, PT, R5, 0x21, P0 ;  /* 0x000000210500780c */ /* 0x000fda0000781670 */
[----:B------:R0:W-:Y:S02]  /*148e0*/  LDGSTS.E.BYPASS.LTC128B.128 [R0+0x8c00], desc[UR36][R2.64+0x180], !P4 ;  /* 0x08c0018002007fae */ /* 0x0001e4000e101d64 */
[----:B0-----:R-:W-:Y:S02]  /*148f0*/  IADD3 R2, P4, R14, R8, RZ ;  /* 0x000000080e027210 */ /* 0x001fe40007f9e0ff */
[----:B------:R3:W4:Y:S03]  /*14900*/  SHFL.IDX PT, R14, R18, 0x4, 0x181f ;  /* 0x00981f00120e7f89 */ /* 0x00072600000e0000 */
[----:B-1----:R-:W-:Y:S01]  /*14910*/  IMAD.X R3, RZ, RZ, R9, P4 ;  /* 0x000000ffff037224 */ /* 0x002fe200020e0609 */
        /* <DEDUP_REMOVED lines=8> */
.L_x_387:
[C---:B------:R-:W-:Y:S02]  /*149a0*/  ISETP.LT.OR P3, PT, R5.reuse, 0x41, P3 ;  /* 0x000000410500780c */ /* 0x040fe40001f61670 */
[C---:B------:R-:W-:Y:S02]  /*149b0*/  ISETP.LT.OR P2, PT, R5.reuse, 0x41, P2 ;  /* 0x000000410500780c */ /* 0x040fe40001741670 */
[C---:B------:R-:W-:Y:S02]  /*149c0*/  ISETP.LT.OR P1, PT, R5.reuse, 0x41, P1 ;  /* 0x000000410500780c */ /* 0x040fe40000f21670 */
[----:B0--3--:R-:W-:Y:S02]  /*149d0*/  IADD3 R2, P4, R14, R8, RZ ;  /* 0x000000080e027210 */ /* 0x009fe40007f9e0ff */
[----:B------:R-:W-:-:S03]  /*149e0*/  ISETP.LT.OR P0, PT, R5, 0x41, P0 ;  /* 0x000000410500780c */ /* 0x000fc60000701670 */
[----:B------:R-:W-:-:S05]  /*149f0*/  IMAD.X R3, RZ, RZ, R24, P4 ;  /* 0x000000ffff037224 */ /* 0x000fca00020e0618 */
        /* <DEDUP_REMOVED lines=9> */
.L_x_287:
        /* <DEDUP_REMOVED lines=10> */
.L_x_288:
[----:B------:R1:W-:Y:S01]  /*14b30*/  SYNCS.ARRIVE.TRANS64.A1T0 RZ, [R4+URZ+0x38850], RZ ;  /* 0x038850ff04ff79a7 */ /* 0x0003e2000810003f */
[----:B------:R-:W-:-:S05]  /*14b40*/  VIADD R27, R27, 0x1 ;  /* 0x000000011b1b7836 */ /* 0x000fca0000000000 */
[----:B------:R-:W-:-:S04]  /*14b50*/  ISETP.NE.AND P0, PT, R27, 0x2, PT ;  /* 0x000000021b00780c */ /* 0x000fc80003f05270 */
[----:B0-----:R-:W-:Y:S02]  /*14b60*/  SEL R3, RZ, 0x1, P0 ;  /* 0x00000001ff037807 */ /* 0x001fe40000000000 */
[----:B------:R-:W-:Y:S02]  /*14b70*/  SEL R27, R27, RZ, P0 ;  /* 0x000000ff1b1b7207 */ /* 0x000fe40000000000 */
[----:B-1----:R-:W-:-:S07]  /*14b80*/  LOP3.LUT R28, R28, R3, RZ, 0x3c, !PT ;  /* 0x000000031c1c7212 */ /* 0x002fce00078e3cff */
.L_x_243:
[----:B------:R-:W-:Y:S05]  /*14b90*/  BSYNC B7 ;  /* 0x0000000000077941 */ /* 0x000fea0003800000 */
.L_x_241:
[----:B------:R-:W-:-:S13]  /*14ba0*/  LOP3.LUT P0, RZ, R23, 0x100, RZ, 0xc0, !PT ;  /* 0x0000010017ff7812 */ /* 0x000fda000780c0ff */
[----:B------:R-:W-:Y:S05]  /*14bb0*/  @!P0 BRA `(.L_x_289) ;  /* 0x0000000000248947 */ /* 0x000fea0003800000 */
[----:B------:R-:W-:Y:S05]  /*14bc0*/  WARPSYNC.ALL ;  /* 0x0000000000007948 */ /* 0x000fea0003800000 */
[----:B------:R-:W0:Y:S08]  /*14bd0*/  S2UR UR5, SR_CgaCtaId ;  /* 0x00000000000579c3 */ /* 0x000e300000008800 */
[----:B------:R-:W-:Y:S06]  /*14be0*/  BAR.SYNC.DEFER_BLOCKING 0x5, 0x180 ;  /* 0x0146000000007b1d */ /* 0x000fec0000010000 */
[----:B------:R-:W-:-:S02]  /*14bf0*/  UMOV UR4, 0x400 ;  /* 0x0000040000047882 */ /* 0x000fc40000000000 */
[----:B0-----:R-:W-:-:S06]  /*14c00*/  ULEA UR4, UR5, UR4, 0x18 ;  /* 0x0000000405047291 */ /* 0x001fcc000f8ec03f */
[----:B------:R-:W-:-:S05]  /*14c10*/  IMAD.U32 R22, RZ, RZ, UR4 ;  /* 0x00000004ff167e24 */ /* 0x000fca000f8e00ff */
[----:B------:R0:W1:Y:S01]  /*14c20*/  LDS.128 R16, [R22+0x388d0] ;  /* 0x0388d00016107984 */ /* 0x0000620000000c00 */
[----:B------:R-:W-:Y:S06]  /*14c30*/  BAR.ARV 0x4, 0x180 ;  /* 0x0106000000007b1d */ /* 0x000fec0000002000 */
[----:B------:R-:W-:Y:S05]  /*14c40*/  BRA `(.L_x_290) ;  /* 0x0000000800d07947 */ /* 0x000fea0003800000 */
.L_x_289:
[----:B------:R-:W0:Y:S01]  /*14c50*/  S2R R9, SR_TID.X ;  /* 0x0000000000097919 */ /* 0x000e220000002100 */
[----:B------:R-:W-:Y:S01]  /*14c60*/  UMOV UR4, 0xffffffff ;  /* 0xffffffff00047882 */ /* 0x000fe20000000000 */
[----:B0-----:R-:W-:-:S04]  /*14c70*/  LOP3.LUT R9, R9, 0x1f, RZ, 0xc0, !PT ;  /* 0x0000001f09097812 */ /* 0x001fc800078ec0ff */
[----:B------:R-:W-:Y:S01]  /*14c80*/  ISETP.NE.AND P0, PT, R9, 0x1f, PT ;  /* 0x0000001f0900780c */ /* 0x000fe20003f05270 */
[----:B------:R-:W-:-:S12]  /*14c90*/  BRA.DIV UR4, `(.L_x_291) ;  /* 0x0000003a04d87947 */ /* 0x000fd8000b800000 */
[----:B------:R-:W-:Y:S01]  /*14ca0*/  IMAD.IADD R7, R19, 0x1, R9 ;  /* 0x0000000113077824 */ /* 0x000fe200078e0209 */
[----:B------:R-:W-:-:S04]  /*14cb0*/  ULDC UR4, c[0x0][0xc3c] ;  /* 0x00030f0000047ab9 */ /* 0x000fc80000000800 */
[----:B------:R-:W-:-:S13]  /*14cc0*/  ISETP.GE.OR P1, PT, R7, UR4, !P0 ;  /* 0x0000000407007c0c */ /* 0x000fda000c726670 */
[----:B------:R-:W0:Y:S08]  /*14cd0*/  @!P1 LDC.64 R2, c[0x0][0xc80] ;  /* 0x00032000ff029b82 */ /* 0x000e300000000a00 */
[----:B------:R-:W1:Y:S01]  /*14ce0*/  @!P1 LDC.64 R4, c[0x0][0xc78] ;  /* 0x00031e00ff049b82 */ /* 0x000e620000000a00 */
[----:B0-----:R-:W-:-:S05]  /*14cf0*/  @!P1 IMAD.WIDE R2, R7, 0x4, R2 ;  /* 0x0000000407029825 */ /* 0x001fca00078e0202 */
[----:B------:R1:W2:Y:S02]  /*14d00*/  @!P1 LDG.E R6, desc[UR36][R2.64] ;  /* 0x0000002402069981 */ /* 0x0002a4000c1e1900 */
[----:B-1----:R-:W-:-:S05]  /*14d10*/  @!P1 IMAD.WIDE R2, R7, 0x4, R4 ;  /* 0x0000000407029825 */ /* 0x002fca00078e0204 */
[----:B------:R-:W3:Y:S01]  /*14d20*/  @!P1 LDG.E R5, desc[UR36][R2.64] ;  /* 0x0000002402059981 */ /* 0x000ee2000c1e1900 */
[----:B------:R-:W-:Y:S01]  /*14d30*/  IMAD.MOV.U32 R7, RZ, RZ, RZ ;  /* 0x000000ffff077224 */ /* 0x000fe200078e00ff */
[C---:B------:R-:W-:Y:S01]  /*14d40*/  ISETP.GE.U32.AND P2, PT, R9.reuse, 0x2, PT ;  /* 0x000000020900780c */ /* 0x040fe20003f46070 */
[----:B------:R-:W-:Y:S01]  /*14d50*/  IMAD.MOV.U32 R4, RZ, RZ, RZ ;  /* 0x000000ffff047224 */ /* 0x000fe200078e00ff */
[C---:B------:R-:W-:Y:S01]  /*14d60*/  ISETP.GE.U32.AND P3, PT, R9.reuse, 0x4, PT ;  /* 0x000000040900780c */ /* 0x040fe20003f66070 */
[----:B------:R-:W-:Y:S01]  /*14d70*/  SHFL.IDX PT, R0, R16, RZ, 0x1f ;  /* 0x00001fff10007589 */ /* 0x000fe200000e0000 */
[C---:B------:R-:W-:Y:S02]  /*14d80*/  ISETP.GE.U32.AND P4, PT, R9.reuse, 0x8, PT ;  /* 0x000000080900780c */ /* 0x040fe40003f86070 */
[----:B------:R-:W-:Y:S01]  /*14d90*/  ISETP.GE.U32.AND P5, PT, R9, 0x10, PT ;  /* 0x000000100900780c */ /* 0x000fe20003fa6070 */
[----:B------:R-:W-:Y:S01]  /*14da0*/  SHFL.IDX PT, R8, R16, 0x1, 0x1f ;  /* 0x00201f0010087f89 */ /* 0x000fe200000e0000 */
[----:B--2---:R-:W-:-:S02]  /*14db0*/  @!P1 IMAD.MOV.U32 R7, RZ, RZ, R6 ;  /* 0x000000ffff079224 */ /* 0x004fc400078e0006 */
[----:B------:R-:W-:Y:S02]  /*14dc0*/  IMAD.MOV.U32 R6, RZ, RZ, RZ ;  /* 0x000000ffff067224 */ /* 0x000fe400078e00ff */
[----:B---3--:R-:W-:Y:S01]  /*14dd0*/  @!P1 IMAD.MOV.U32 R4, RZ, RZ, R5 ;  /* 0x000000ffff049224 */ /* 0x008fe200078e0005 */
[----:B------:R-:W-:-:S03]  /*14de0*/  ISETP.NE.AND P1, PT, R9, RZ, PT ;  /* 0x000000ff0900720c */ /* 0x000fc60003f25270 */
[----:B------:R-:W-:-:S05]  /*14df0*/  IMAD R13, R4, R7, RZ ;  /* 0x00000007040d7224 */ /* 0x000fca00078e02ff */
        /* <DEDUP_REMOVED lines=15> */
[----:B------:R0:W1:Y:S02]  /*14ef0*/  SHFL.IDX PT, R14, R2, 0x1f, 0x1f ;  /* 0x03e01f00020e7f89 */ /* 0x00006400000e0000 */
.L_x_397:
[----:B------:R-:W-:Y:S02]  /*14f00*/  ULDC UR4, c[0x0][0xc38] ;  /* 0x00030e0000047ab9 */ /* 0x000fe40000000800 */
[----:B------:R-:W-:-:S04]  /*14f10*/  IMAD.U32 R5, RZ, RZ, UR4 ;  /* 0x00000004ff057e24 */ /* 0x000fc8000f8e00ff */
[----:B-1----:R-:W-:-:S04]  /*14f20*/  IMAD R14, R14, R5, RZ ;  /* 0x000000050e0e7224 */ /* 0x002fc800078e02ff */
[----:B------:R-:W-:-:S05]  /*14f30*/  IMAD.IADD R9, R8, 0x1, R14 ;  /* 0x0000000108097824 */ /* 0x000fca00078e020e */
[----:B------:R-:W-:-:S13]  /*14f40*/  ISETP.GT.AND P6, PT, R9, R0, PT ;  /* 0x000000000900720c */ /* 0x000fda0003fc4270 */
[----:B------:R-:W-:Y:S05]  /*14f50*/  @P6 BRA `(.L_x_292) ;  /* 0x0000000000a46947 */ /* 0x000fea0003800000 */
.L_x_295:
[----:B0-----:R-:W0:Y:S01]  /*14f60*/  LDC R2, c[0x0][0xc3c] ;  /* 0x00030f00ff027b82 */ /* 0x001e220000000800 */
[----:B------:R-:W-:-:S05]  /*14f70*/  VIADD R19, R19, 0x1f ;  /* 0x0000001f13137836 */ /* 0x000fca0000000000 */
[----:B0-----:R-:W-:-:S13]  /*14f80*/  ISETP.GE.AND P6, PT, R19, R2, PT ;  /* 0x000000021300720c */ /* 0x001fda0003fc6270 */
[----:B------:R-:W-:Y:S05]  /*14f90*/  @P6 BRA `(.L_x_293) ;  /* 0x0000000400b86947 */ /* 0x000fea0003800000 */
[----:B------:R-:W0:Y:S01]  /*14fa0*/  S2R R3, SR_TID.X ;  /* 0x0000000000037919 */ /* 0x000e220000002100 */
[----:B------:R-:W-:Y:S01]  /*14fb0*/  IMAD.MOV.U32 R7, RZ, RZ, RZ ;  /* 0x000000ffff077224 */ /* 0x000fe200078e00ff */
[----:B0-----:R-:W-:-:S05]  /*14fc0*/  LOP3.LUT R3, R3, 0x1f, RZ, 0xc0, !PT ;  /* 0x0000001f03037812 */ /* 0x001fca00078ec0ff */
[----:B------:R-:W-:-:S05]  /*14fd0*/  IMAD.IADD R11, R19, 0x1, R3 ;  /* 0x00000001130b7824 */ /* 0x000fca00078e0203 */
[----:B------:R-:W-:-:S13]  /*14fe0*/  ISETP.GE.OR P6, PT, R11, R2, !P0 ;  /* 0x000000020b00720c */ /* 0x000fda00047c6670 */
[----:B------:R-:W0:Y:S08]  /*14ff0*/  @!P6 LDC.64 R2, c[0x0][0xc80] ;  /* 0x00032000ff02eb82 */ /* 0x000e300000000a00 */
[----:B------:R-:W1:Y:S01]  /*15000*/  @!P6 LDC.64 R4, c[0x0][0xc78] ;  /* 0x00031e00ff04eb82 */ /* 0x000e620000000a00 */
[----:B0-----:R-:W-:-:S05]  /*15010*/  @!P6 IMAD.WIDE R2, R11, 0x4, R2 ;  /* 0x000000040b02e825 */ /* 0x001fca00078e0202 */
[----:B------:R1:W2:Y:S02]  /*15020*/  @!P6 LDG.E R7, desc[UR36][R2.64] ;  /* 0x000000240207e981 */ /* 0x0002a4000c1e1900 */
[----:B-1----:R-:W-:-:S04]  /*15030*/  @!P6 IMAD.WIDE R2, R11, 0x4, R4 ;  /* 0x000000040b02e825 */ /* 0x002fc800078e0204 */
[----:B------:R-:W-:-:S06]  /*15040*/  IMAD.MOV.U32 R4, RZ, RZ, RZ ;  /* 0x000000ffff047224 */ /* 0x000fcc00078e00ff */
[----:B------:R-:W2:Y:S01]  /*15050*/  @!P6 LDG.E R4, desc[UR36][R2.64] ;  /* 0x000000240204e981 */ /* 0x000ea2000c1e1900 */
[----:B------:R-:W-:Y:S01]  /*15060*/  UMOV UR4, 0xffffffff ;  /* 0xffffffff00047882 */ /* 0x000fe20000000000 */
[----:B--2---:R-:W-:Y:S02]  /*15070*/  IMAD R13, R4, R7, RZ ;  /* 0x00000007040d7224 */ /* 0x004fe400078e02ff */
[----:B------:R-:W-:Y:S05]  /*15080*/  BRA.DIV UR4, `(.L_x_294) ;  /* 0x0000003e04187947 */ /* 0x000fea000b800000 */
        /* <DEDUP_REMOVED lines=16> */
.L_x_405:
[----:B------:R-:W-:Y:S02]  /*15190*/  ULDC UR4, c[0x0][0xc38] ;  /* 0x00030e0000047ab9 */ /* 0x000fe40000000800 */
[----:B------:R-:W-:-:S04]  /*151a0*/  IMAD.U32 R5, RZ, RZ, UR4 ;  /* 0x00000004ff057e24 */ /* 0x000fc8000f8e00ff */
[----:B-1----:R-:W-:-:S04]  /*151b0*/  IMAD R14, R14, R5, RZ ;  /* 0x000000050e0e7224 */ /* 0x002fc800078e02ff */
[----:B------:R-:W-:-:S05]  /*151c0*/  IMAD.IADD R9, R14, 0x1, R9 ;  /* 0x000000010e097824 */ /* 0x000fca00078e0209 */
[----:B------:R-:W-:-:S13]  /*151d0*/  ISETP.GT.AND P6, PT, R9, R0, PT ;  /* 0x000000000900720c */ /* 0x000fda0003fc4270 */
[----:B------:R-:W-:Y:S05]  /*151e0*/  @!P6 BRA `(.L_x_295) ;  /* 0xfffffffc005ce947 */ /* 0x000fea000383ffff */
.L_x_292:
[----:B------:R-:W-:Y:S01]  /*151f0*/  IMAD.IADD R9, R9, 0x1, -R14 ;  /* 0x0000000109097824 */ /* 0x000fe200078e0a0e */
[----:B------:R-:W-:-:S03]  /*15200*/  UMOV UR4, 0xffffffff ;  /* 0xffffffff00047882 */ /* 0x000fc60000000000 */
[----:B------:R-:W-:-:S05]  /*15210*/  IMAD R3, R2, R5, R9 ;  /* 0x0000000502037224 */ /* 0x000fca00078e0209 */
[----:B------:R-:W-:Y:S01]  /*15220*/  ISETP.GT.AND P6, PT, R3, R0, PT ;  /* 0x000000000300720c */ /* 0x000fe20003fc4270 */
[----:B------:R-:W-:-:S12]  /*15230*/  BRA.DIV UR4, `(.L_x_296) ;  /* 0x0000003e04647947 */ /* 0x000fd8000b800000 */
[----:B------:R-:W-:-:S04]  /*15240*/  VOTE.ANY R3, PT, !P6 ;  /* 0x0000000000037806 */ /* 0x000fc800070e0100 */
[----:B------:R-:W1:Y:S02]  /*15250*/  POPC R8, R3 ;  /* 0x0000000300087309 */ /* 0x000e640000000000 */
[----:B-1----:R1:W2:Y:S04]  /*15260*/  SHFL.IDX PT, R7, R7, R8, 0x1f ;  /* 0x00001f0807077589 */ /* 0x0022a800000e0000 */
[----:B------:R1:W3:Y:S02]  /*15270*/  SHFL.IDX PT, R4, R4, R8, 0x1f ;  /* 0x00001f0804047589 */ /* 0x0002e400000e0000 */
.L_x_410:
[----:B------:R-:W-:-:S13]  /*15280*/  ISETP.NE.AND P0, PT, R3, RZ, PT ;  /* 0x000000ff0300720c */ /* 0x000fda0003f05270 */
[----:B------:R-:W-:Y:S05]  /*15290*/  @!P0 BRA `(.L_x_297) ;  /* 0x0000000000108947 */ /* 0x000fea0003800000 */
[----:B------:R-:W-:Y:S01]  /*152a0*/  UMOV UR4, 0xffffffff ;  /* 0xffffffff00047882 */ /* 0x000fe20000000000 */
[----:B------:R-:W-:Y:S02]  /*152b0*/  VIADD R12, R8, 0xffffffff ;  /* 0xffffffff080c7836 */ /* 0x000fe40000000000 */
[----:B------:R-:W-:Y:S05]  /*152c0*/  BRA.DIV UR4, `(.L_x_298) ;  /* 0x0000003e049c7947 */ /* 0x000fea000b800000 */
[----:B------:R4:W0:Y:S02]  /*152d0*/  SHFL.IDX PT, R6, R2, R12, 0x1f ;  /* 0x00001f0c02067589 */ /* 0x00082400000e0000 */
.L_x_297:
[----:B--2---:R-:W-:Y:S01]  /*152e0*/  IABS R10, R7 ;  /* 0x00000007000a7213 */ /* 0x004fe20000000000 */
[----:B0-----:R-:W-:Y:S01]  /*152f0*/  IMAD R16, R6, R5, R9 ;  /* 0x0000000506107224 */ /* 0x001fe200078e0209 */
[----:B---3--:R-:W-:Y:S01]  /*15300*/  IABS R5, R4 ;  /* 0x0000000400057213 */ /* 0x008fe20000000000 */
[----:B------:R-:W-:Y:S01]  /*15310*/  IMAD.IADD R19, R8, 0x1, R19 ;  /* 0x0000000108137824 */ /* 0x000fe200078e0213 */
[----:B------:R-:W0:Y:S01]  /*15320*/  I2F.RP R11, R10 ;  /* 0x0000000a000b7306 */ /* 0x000e220000209400 */
[----:B------:R-:W-:-:S07]  /*15330*/  IMAD.IADD R0, R0, 0x1, -R16 ;  /* 0x0000000100007824 */ /* 0x000fce00078e0a10 */
[----:B----4-:R-:W2:Y:S08]  /*15340*/  I2F.RP R12, R5 ;  /* 0x00000005000c7306 */ /* 0x010eb00000209400 */
[----:B0-----:R-:W0:Y:S08]  /*15350*/  MUFU.RCP R11, R11 ;  /* 0x0000000b000b7308 */ /* 0x001e300000001000 */
[----:B--2---:R-:W-:Y:S01]  /*15360*/  MUFU.RCP R12, R12 ;  /* 0x0000000c000c7308 */ /* 0x004fe20000001000 */
[----:B0-----:R-:W-:-:S07]  /*15370*/  IADD3 R2, R11, 0xffffffe, RZ ;  /* 0x0ffffffe0b027810 */ /* 0x001fce0007ffe0ff */
[----:B------:R0:W2:Y:S02]  /*15380*/  F2I.FTZ.U32.TRUNC.NTZ R3, R2 ;  /* 0x0000000200037305 */ /* 0x0000a4000021f000 */
[----:B0-----:R-:W-:Y:S02]  /*15390*/  IMAD.MOV.U32 R2, RZ, RZ, RZ ;  /* 0x000000ffff027224 */ /* 0x001fe400078e00ff */
[----:B--2---:R-:W-:-:S04]  /*153a0*/  IMAD.MOV R9, RZ, RZ, -R3 ;  /* 0x000000ffff097224 */ /* 0x004fc800078e0a03 */
[----:B------:R-:W-:-:S04]  /*153b0*/  IMAD R9, R9, R10, RZ ;  /* 0x0000000a09097224 */ /* 0x000fc800078e02ff */
[----:B------:R-:W-:Y:S01]  /*153c0*/  IMAD.HI.U32 R3, R3, R9, R2 ;  /* 0x0000000903037227 */ /* 0x000fe200078e0002 */
[----:B------:R-:W-:Y:S02]  /*153d0*/  IABS R2, R7 ;  /* 0x0000000700027213 */ /* 0x000fe40000000000 */
[----:B------:R-:W-:-:S03]  /*153e0*/  IABS R9, R0 ;  /* 0x0000000000097213 */ /* 0x000fc60000000000 */
[----:B------:R-:W-:Y:S02]  /*153f0*/  IMAD.MOV R2, RZ, RZ, -R2 ;  /* 0x000000ffff027224 */ /* 0x000fe400078e0a02 */
[----:B------:R-:W-:-:S04]  /*15400*/  IMAD.HI.U32 R6, R3, R9, RZ ;  /* 0x0000000903067227 */ /* 0x000fc800078e00ff */
[----:B------:R-:W-:Y:S02]  /*15410*/  VIADD R3, R12, 0xffffffe ;  /* 0x0ffffffe0c037836 */ /* 0x000fe40000000000 */
[----:B------:R-:W-:-:S04]  /*15420*/  IMAD R9, R6, R2, R9 ;  /* 0x0000000206097224 */ /* 0x000fc800078e0209 */
[----:B------:R-:W0:Y:S01]  /*15430*/  F2I.FTZ.U32.TRUNC.NTZ R3, R3 ;  /* 0x0000000300037305 */ /* 0x000e22000021f000 */
[----:B------:R-:W-:-:S13]  /*15440*/  ISETP.GT.U32.AND P1, PT, R10, R9, PT ;  /* 0x000000090a00720c */ /* 0x000fda0003f24070 */
[----:B------:R-:W-:Y:S02]  /*15450*/  @!P1 IMAD.IADD R9, R9, 0x1, -R10 ;  /* 0x0000000109099824 */ /* 0x000fe400078e0a0a */
[----:B0-----:R-:W-:Y:S02]  /*15460*/  IMAD.MOV R2, RZ, RZ, -R3 ;  /* 0x000000ffff027224 */ /* 0x001fe400078e0a03 */
[----:B------:R-:W-:Y:S01]  /*15470*/  @!P1 VIADD R6, R6, 0x1 ;  /* 0x0000000106069836 */ /* 0x000fe20000000000 */
[----:B------:R-:W-:Y:S01]  /*15480*/  ISETP.GE.U32.AND P0, PT, R9, R10, PT ;  /* 0x0000000a0900720c */ /* 0x000fe20003f06070 */
[----:B------:R-:W-:Y:S01]  /*15490*/  IMAD R9, R2, R5, RZ ;  /* 0x0000000502097224 */ /* 0x000fe200078e02ff */
[----:B------:R-:W-:Y:S01]  /*154a0*/  ISETP.NE.AND P1, PT, R7, RZ, PT ;  /* 0x000000ff0700720c */ /* 0x000fe20003f25270 */
[----:B------:R-:W-:-:S04]  /*154b0*/  IMAD.MOV.U32 R2, RZ, RZ, RZ ;  /* 0x000000ffff027224 */ /* 0x000fc800078e00ff */
[----:B------:R-:W-:Y:S01]  /*154c0*/  IMAD.HI.U32 R9, R3, R9, R2 ;  /* 0x0000000903097227 */ /* 0x000fe200078e0002 */
[----:B------:R-:W-:Y:S02]  /*154d0*/  LOP3.LUT R2, R0, R7, RZ, 0x3c, !PT ;  /* 0x0000000700027212 */ /* 0x000fe400078e3cff */
[----:B------:R-:W-:Y:S02]  /*154e0*/  IABS R3, R4 ;  /* 0x0000000400037213 */ /* 0x000fe40000000000 */
[----:B------:R-:W-:Y:S01]  /*154f0*/  ISETP.GE.AND P2, PT, R2, RZ, PT ;  /* 0x000000ff0200720c */ /* 0x000fe20003f46270 */
[----:B------:R-:W-:Y:S02]  /*15500*/  @P0 VIADD R6, R6, 0x1 ;  /* 0x0000000106060836 */ /* 0x000fe40000000000 */
[----:B------:R-:W-:-:S10]  /*15510*/  IMAD.MOV R3, RZ, RZ, -R3 ;  /* 0x000000ffff037224 */ /* 0x000fd400078e0a03 */
[----:B------:R-:W-:Y:S01]  /*15520*/  @!P2 IMAD.MOV R6, RZ, RZ, -R6 ;  /* 0x000000ffff06a224 */ /* 0x000fe200078e0a06 */
[----:B------:R-:W-:-:S04]  /*15530*/  @!P1 LOP3.LUT R6, RZ, R7, RZ, 0x33, !PT ;  /* 0x00000007ff069212 */ /* 0x000fc800078e33ff */
[-C--:B------:R-:W-:Y:S01]  /*15540*/  IABS R2, R6.reuse ;  /* 0x0000000600027213 */ /* 0x080fe20000000000 */
[----:B------:R-:W-:-:S04]  /*15550*/  IMAD R7, R7, R6, RZ ;  /* 0x0000000607077224 */ /* 0x000fc800078e02ff */
[----:B------:R-:W-:-:S04]  /*15560*/  IMAD.HI.U32 R9, R9, R2, RZ ;  /* 0x0000000209097227 */ /* 0x000fc800078e00ff */
[----:B------:R-:W-:Y:S02]  /*15570*/  IMAD R2, R9, R3, R2 ;  /* 0x0000000309027224 */ /* 0x000fe400078e0202 */
[----:B------:R-:W-:-:S03]  /*15580*/  IMAD.IADD R17, R0, 0x1, -R7 ;  /* 0x0000000100117824 */ /* 0x000fc600078e0a07 */
[----:B------:R-:W-:-:S13]  /*15590*/  ISETP.GT.U32.AND P1, PT, R5, R2, PT ;  /* 0x000000020500720c */ /* 0x000fda0003f24070 */
[----:B------:R-:W-:Y:S02]  /*155a0*/  @!P1 IMAD.IADD R2, R2, 0x1, -R5 ;  /* 0x0000000102029824 */ /* 0x000fe400078e0a05 */
[----:B------:R-:W-:Y:S01]  /*155b0*/  @!P1 VIADD R9, R9, 0x1 ;  /* 0x0000000109099836 */ /* 0x000fe20000000000 */
[----:B------:R-:W-:Y:S02]  /*155c0*/  ISETP.NE.AND P1, PT, R4, RZ, PT ;  /* 0x000000ff0400720c */ /* 0x000fe40003f25270 */
[----:B------:R-:W-:Y:S02]  /*155d0*/  ISETP.GE.U32.AND P0, PT, R2, R5, PT ;  /* 0x000000050200720c */ /* 0x000fe40003f06070 */
[----:B------:R-:W-:-:S04]  /*155e0*/  LOP3.LUT R2, R6, R4, RZ, 0x3c, !PT ;  /* 0x0000000406027212 */ /* 0x000fc800078e3cff */
[----:B------:R-:W-:-:S07]  /*155f0*/  ISETP.GE.AND P2, PT, R2, RZ, PT ;  /* 0x000000ff0200720c */ /* 0x000fce0003f46270 */
[----:B------:R-:W-:-:S06]  /*15600*/  @P0 VIADD R9, R9, 0x1 ;  /* 0x0000000109090836 */ /* 0x000fcc0000000000 */
[----:B------:R-:W-:Y:S01]  /*15610*/  @!P2 IMAD.MOV R9, RZ, RZ, -R9 ;  /* 0x000000ffff09a224 */ /* 0x000fe200078e0a09 */
[----:B------:R-:W-:-:S05]  /*15620*/  @!P1 LOP3.LUT R9, RZ, R4, RZ, 0x33, !PT ;  /* 0x00000004ff099212 */ /* 0x000fca00078e33ff */
[--C-:B------:R-:W-:Y:S02]  /*15630*/  IMAD.MOV R3, RZ, RZ, -R9.reuse ;  /* 0x000000ffff037224 */ /* 0x100fe400078e0a09 */
[C---:B------:R-:W-:Y:S02]  /*15640*/  IMAD R9, R4.reuse, 0x1000000, R9 ;  /* 0x0100000004097824 */ /* 0x040fe400078e0209 */
[----:B------:R-:W-:-:S04]  /*15650*/  IMAD R18, R4, R3, R6 ;  /* 0x0000000304127224 */ /* 0x000fc800078e0206 */
[----:B------:R-:W-:Y:S01]  /*15660*/  IMAD R18, R18, 0x10000, R9 ;  /* 0x0001000012127824 */ /* 0x000fe200078e0209 */
[----:B------:R-:W-:Y:S06]  /*15670*/  BRA `(.L_x_299) ;  /* 0x00000000001c7947 */ /* 0x000fec0003800000 */
.L_x_293:
[----:B------:R-:W-:Y:S01]  /*15680*/  UMOV UR4, URZ ;  /* 0x0000003f00047c82 */ /* 0x000fe20008000000 */
[----:B------:R-:W-:Y:S01]  /*15690*/  UMOV UR5, URZ ;  /* 0x0000003f00057c82 */ /* 0x000fe20008000000 */
[----:B------:R-:W-:Y:S01]  /*156a0*/  ULDC UR6, c[0x0][0xc3c] ;  /* 0x00030f0000067ab9 */ /* 0x000fe20000000800 */
[----:B------:R-:W-:Y:S02]  /*156b0*/  IMAD.MOV.U32 R16, RZ, RZ, R0 ;  /* 0x000000ffff107224 */ /* 0x000fe400078e0000 */
[----:B------:R-:W-:Y:S02]  /*156c0*/  IMAD.U32 R17, RZ, RZ, UR4 ;  /* 0x00000004ff117e24 */ /* 0x000fe4000f8e00ff */
[----:B------:R-:W-:Y:S02]  /*156d0*/  IMAD.U32 R18, RZ, RZ, UR5 ;  /* 0x00000005ff127e24 */ /* 0x000fe4000f8e00ff */
[----:B------:R-:W-:-:S07]  /*156e0*/  IMAD.U32 R19, RZ, RZ, UR6 ;  /* 0x00000006ff137e24 */ /* 0x000fce000f8e00ff */
.L_x_299:
[----:B------:R-:W0:Y:S01]  /*156f0*/  S2R R0, SR_TID.X ;  /* 0x0000000000007919 */ /* 0x000e220000002100 */
[----:B------:R-:W-:Y:S05]  /*15700*/  WARPSYNC.ALL ;  /* 0x0000000000007948 */ /* 0x000fea0003800000 */
[----:B------:R-:W-:Y:S01]  /*15710*/  BAR.SYNC.DEFER_BLOCKING 0x4, 0x180 ;  /* 0x0106000000007b1d */ /* 0x000fe20000010000 */
[----:B0-----:R-:W-:-:S04]  /*15720*/  LOP3.LUT R0, R0, 0x1f, RZ, 0xc0, !PT ;  /* 0x0000001f00007812 */ /* 0x001fc800078ec0ff */
[----:B------:R-:W-:-:S13]  /*15730*/  ISETP.NE.AND P0, PT, R0, RZ, PT ;  /* 0x000000ff0000720c */ /* 0x000fda0003f05270 */
[----:B------:R-:W0:Y:S01]  /*15740*/  @!P0 S2R R3, SR_CgaCtaId ;  /* 0x0000000000038919 */ /* 0x000e220000008800 */
[----:B------:R-:W-:-:S04]  /*15750*/  @!P0 MOV R0, 0x400 ;  /* 0x0000040000008802 */ /* 0x000fc80000000f00 */
[----:B0-----:R-:W-:-:S05]  /*15760*/  @!P0 LEA R22, R3, R0, 0x18 ;  /* 0x0000000003168211 */ /* 0x001fca00078ec0ff */
[----:B------:R2:W-:Y:S01]  /*15770*/  @!P0 STS.128 [R22+0x388d0], R16 ;  /* 0x0388d01016008388 */ /* 0x0005e20000000c00 */
[----:B------:R-:W-:Y:S06]  /*15780*/  BAR.ARV 0x5, 0x180 ;  /* 0x0146000000007b1d */ /* 0x000fec0000002000 */
.L_x_290:
[----:B------:R-:W-:Y:S02]  /*15790*/  ULDC UR4, c[0x0][0xc3c] ;  /* 0x00030f0000047ab9 */ /* 0x000fe40000000800 */
[----:B-1----:R-:W-:-:S13]  /*157a0*/  ISETP.GE.AND P0, PT, R19, UR4, PT ;  /* 0x0000000413007c0c */ /* 0x002fda000bf06270 */
[----:B------:R-:W-:Y:S05]  /*157b0*/  @!P0 BRA `(.L_x_300) ;  /* 0xffffffb400548947 */ /* 0x000fea000383ffff */
[----:B------:R-:W-:Y:S05]  /*157c0*/  BSYNC B8 ;  /* 0x0000000000087941 */ /* 0x000fea0003800000 */
.L_x_235:
[----:B------:R-:W3:Y:S01]  /*157d0*/  LDL.LU R0, [R1+0x28] ;  /* 0x0000280001007983 */ /* 0x000ee20000300800 */
[----:B------:R-:W-:Y:S01]  /*157e0*/  BSSY B0, `(.L_x_301) ;  /* 0x000000b000007945 */ /* 0x000fe20003800000 */
[----:B------:R-:W4:Y:S01]  /*157f0*/  S2R R5, SR_CgaCtaId ;  /* 0x0000000000057919 */ /* 0x000f220000008800 */
[----:B---3--:R-:W-:-:S05]  /*15800*/  VIADD R0, R0, 0x1 ;  /* 0x0000000100007836 */ /* 0x008fca0000000000 */
[----:B-1----:R-:W-:-:S04]  /*15810*/  LEA.HI R2, R0, R0, RZ, 0x1 ;  /* 0x0000000000027211 */ /* 0x002fc800078f08ff */
[----:B------:R-:W-:Y:S02]  /*15820*/  LOP3.LUT R3, R2, 0xfffffffe, RZ, 0xc0, !PT ;  /* 0xfffffffe02037812 */ /* 0x000fe400078ec0ff */
[----:B------:R-:W-:-:S03]  /*15830*/  MOV R2, 0x400 ;  /* 0x0000040000027802 */ /* 0x000fc60000000f00 */
[----:B------:R-:W-:Y:S01]  /*15840*/  IMAD.IADD R0, R0, 0x1, -R3 ;  /* 0x0000000100007824 */ /* 0x000fe200078e0a03 */
[----:B----4-:R-:W-:-:S04]  /*15850*/  LEA R4, R5, R2, 0x18 ;  /* 0x0000000205047211 */ /* 0x010fc800078ec0ff */
[----:B------:R-:W-:-:S04]  /*15860*/  SHF.L.U32 R0, R0, 0x1f, RZ ;  /* 0x0000001f00007819 */ /* 0x000fc800000006ff */
[----:B------:R-:W1:Y:S02]  /*15870*/  SYNCS.PHASECHK.TRANS64.TRYWAIT P0, [R4+URZ+0x38820], R0 ;  /* 0x03882000040075a7 */ /* 0x000e64000800017f */
[----:B-1----:R-:W-:Y:S05]  /*15880*/  @!P0 BRA `(.L_x_302) ;  /* 0x0000003800548947 */ /* 0x002fea0003800000 */
.L_x_413:
[----:B------:R-:W-:Y:S05]  /*15890*/  BSYNC B0 ;  /* 0x0000000000007941 */ /* 0x000fea0003800000 */
.L_x_301:
[----:B------:R-:W-:-:S03]  /*158a0*/  UMOV UR4, 0xffffffff ;  /* 0xffffffff00047882 */ /* 0x000fc60000000000 */
[----:B------:R-:W-:Y:S05]  /*158b0*/  BRA.DIV UR4, `(.L_x_303) ;  /* 0x0000003a045c7947 */ /* 0x000fea000b800000 */
[----:B-1----:R-:W1:Y:S02]  /*158c0*/  S2R R0, SR_TID.X ;  /* 0x0000000000007919 */ /* 0x002e640000002100 */
[----:B-1----:R-:W-:-:S04]  /*158d0*/  SHF.R.U32.HI R0, RZ, 0x5, R0 ;  /* 0x00000005ff007819 */ /* 0x002fc80000011600 */
[----:B------:R-:W-:-:S05]  /*158e0*/  LOP3.LUT R0, R0, 0x3, RZ, 0xc0, !PT ;  /* 0x0000000300007812 */ /* 0x000fca00078ec0ff */
[----:B------:R1:W3:Y:S02]  /*158f0*/  SHFL.IDX PT, R14, R0, RZ, 0x1f ;  /* 0x00001fff000e7589 */ /* 0x0002e400000e0000 */
.L_x_416:
[----:B---3--:R-:W-:Y:S01]  /*15900*/  ISETP.NE.AND P0, PT, R14, RZ, PT ;  /* 0x000000ff0e00720c */ /* 0x008fe20003f05270 */
[----:B------:R-:W-:-:S12]  /*15910*/  BSSY B0, `(.L_x_304) ;  /* 0x0000026000007945 */ /* 0x000fd80003800000 */
[----:B------:R-:W-:Y:S05]  /*15920*/  @P0 BRA `(.L_x_305) ;  /* 0x0000000000900947 */ /* 0x000fea0003800000 */
[----:B------:R-:W-:-:S03]  /*15930*/  UMOV UR4, 0xffffffff ;  /* 0xffffffff00047882 */ /* 0x000fc60000000000 */
[----:B------:R-:W-:Y:S05]  /*15940*/  BRA.DIV UR4, `(.L_x_306) ;  /* 0x0000003a046c7947 */ /* 0x000fea000b800000 */
[----:B------:R-:W-:-:S13]  /*15950*/  ELECT P6, URZ, PT ;  /* 0x00000000003f782f */ /* 0x000fda00038c0000 */
.L_x_419:
[----:B------:R-:W-:Y:S05]  /*15960*/  @!P6 BRA `(.L_x_305) ;  /* 0x000000000080e947 */ /* 0x000fea0003800000 */
[----:B-1----:R-:W3:Y:S02]  /*15970*/  LDL R0, [R1+0x50] ;  /* 0x0000500001007983 */ /* 0x002ee40000100800 */
[----:B---3--:R-:W-:-:S13]  /*15980*/  R2UR UR4, R0 ;  /* 0x00000000000472ca */ /* 0x008fda00000e0000 */
[----:B------:R-:W-:-:S06]  /*15990*/  ULOP3.LUT UR4, UR4, 0x2, URZ, 0xfc, !UPT ;  /* 0x0000000204047892 */ /* 0x000fcc000f8efc3f */
[----:B------:R-:W-:-:S05]  /*159a0*/  IMAD.U32 R0, RZ, RZ, UR4 ;  /* 0x00000004ff007e24 */ /* 0x000fca000f8e00ff */
[----:B------:R-:W-:-:S13]  /*159b0*/  ISETP.NE.AND P0, PT, R0, 0x3, PT ;  /* 0x000000030000780c */ /* 0x000fda0003f05270 */
[----:B------:R-:W-:Y:S05]  /*159c0*/  @!P0 BRA `(.L_x_307) ;  /* 0x0000000000048947 */ /* 0x000fea0003800000 */
[----:B------:R-:W-:Y:S01]  /*159d0*/  BPT.TRAP 0x1 ;  /* 0x000000040000795c */ /* 0x000fe20000300000 */
.L_x_307:
[C---:B------:R-:W-:Y:S01]  /*159e0*/  IMAD R5, R27.reuse, 0x8, R4 ;  /* 0x000000081b057824 */ /* 0x040fe200078e0204 */
[----:B------:R-:W-:Y:S01]  /*159f0*/  SHF.L.U32 R0, R28, 0x1f, RZ ;  /* 0x0000001f1c007819 */ /* 0x000fe200000006ff */
[----:B------:R-:W-:-:S03]  /*15a00*/  VIADD R27, R27, 0x1 ;  /* 0x000000011b1b7836 */ /* 0x000fc60000000000 */
[----:B------:R-:W1:Y:S02]  /*15a10*/  SYNCS.PHASECHK.TRANS64.TRYWAIT P1, [R5+URZ+0x38840], R0 ;  /* 0x03884000050075a7 */ /* 0x000e64000802017f */
[----:B------:R-:W-:-:S04]  /*15a20*/  ISETP.NE.AND P2, PT, R27, 0x2, PT ;  /* 0x000000021b00780c */ /* 0x000fc80003f45270 */
[----:B------:R-:W-:Y:S01]  /*15a30*/  SEL R3, RZ, 0x1, P2 ;  /* 0x00000001ff037807 */ /* 0x000fe20001000000 */
[----:B-1----:R-:W-:Y:S08]  /*15a40*/  @!P1 BRA `(.L_x_308) ;  /* 0x00000038004c9947 */ /* 0x002ff00003800000 */
.L_x_420:
[----:B------:R-:W-:Y:S02]  /*15a50*/  SEL R27, R27, RZ, P2 ;  /* 0x000000ff1b1b7207 */ /* 0x000fe40001000000 */
[----:B------:R-:W-:Y:S01]  /*15a60*/  LOP3.LUT R2, R28, R3, RZ, 0x3c, !PT ;  /* 0x000000031c027212 */ /* 0x000fe200078e3cff */
[----:B------:R-:W-:Y:S06]  /*15a70*/  @!P0 BRA `(.L_x_309) ;  /* 0x0000000000048947 */ /* 0x000fec0003800000 */
[----:B------:R-:W-:Y:S01]  /*15a80*/  BPT.TRAP 0x1 ;  /* 0x000000040000795c */ /* 0x000fe20000300000 */
.L_x_309:
[----:B------:R-:W-:Y:S01]  /*15a90*/  IMAD R27, R27, 0x8, R4 ;  /* 0x000000081b1b7824 */ /* 0x000fe200078e0204 */
[----:B------:R-:W-:-:S04]  /*15aa0*/  SHF.L.U32 R2, R2, 0x1f, RZ ;  /* 0x0000001f02027819 */ /* 0x000fc800000006ff */
[----:B------:R-:W3:Y:S02]  /*15ab0*/  SYNCS.PHASECHK.TRANS64.TRYWAIT P1, [R27+URZ+0x38840], R2 ;  /* 0x038840021b0075a7 */ /* 0x000ee4000802017f */
[----:B---3--:R-:W-:Y:S05]  /*15ac0*/  @!P1 BRA `(.L_x_310) ;  /* 0x0000003800409947 */ /* 0x008fea0003800000 */
.L_x_421:
[----:B------:R-:W-:Y:S05]  /*15ad0*/  @!P0 BRA `(.L_x_311) ;  /* 0x0000000000048947 */ /* 0x000fea0003800000 */
[----:B------:R-:W-:Y:S01]  /*15ae0*/  BPT.TRAP 0x1 ;  /* 0x000000040000795c */ /* 0x000fe20000300000 */
.L_x_311:
[----:B------:R-:W4:Y:S02]  /*15af0*/  SYNCS.PHASECHK.TRANS64.TRYWAIT P1, [R5+URZ+0x38860], R0 ;  /* 0x03886000050075a7 */ /* 0x000f24000802017f */
[----:B----4-:R-:W-:Y:S05]  /*15b00*/  @!P1 BRA `(.L_x_312) ;  /* 0x0000003800449947 */ /* 0x010fea0003800000 */
.L_x_422:
[----:B------:R-:W-:Y:S05]  /*15b10*/  @!P0 BRA `(.L_x_313) ;  /* 0x0000000000048947 */ /* 0x000fea0003800000 */
[----:B------:R-:W-:Y:S01]  /*15b20*/  BPT.TRAP 0x1 ;  /* 0x000000040000795c */ /* 0x000fe20000300000 */
.L_x_313:
[----:B------:R0:W0:Y:S02]  /*15b30*/  SYNCS.PHASECHK.TRANS64.TRYWAIT P0, [R27+URZ+0x38860], R2 ;  /* 0x038860021b0075a7 */ /* 0x000024000800017f */
[----:B0-----:R-:W-:Y:S05]  /*15b40*/  @!P0 NANOSLEEP.SYNCS 0x989680 ;  /* 0x009896800000895d */ /* 0x001fea0003900000 */
[----:B------:R-:W0:Y:S02]  /*15b50*/  @!P0 SYNCS.PHASECHK.TRANS64 P0, [R27+URZ+0x38860], R2 ;  /* 0x038860021b0085a7 */ /* 0x000e24000800007f */
[----:B0-----:R-:W-:Y:S05]  /*15b60*/  @!P0 BRA `(.L_x_313) ;  /* 0xfffffffc00f08947 */ /* 0x001fea000383ffff */
.L_x_305:
[----:B------:R-:W-:Y:S05]  /*15b70*/  BSYNC B0 ;  /* 0x0000000000007941 */ /* 0x000fea0003800000 */
.L_x_304:
[----:B------:R-:W-:Y:S05]  /*15b80*/  EXIT ;  /* 0x000000000000794d */ /* 0x000fea0003800000 */
.L_x_182:
[----:B0-----:R0:W1:Y:S02]  /*15b90*/  SYNCS.PHASECHK.TRANS64.TRYWAIT P1, [R5+URZ+0x38800], R0 ;  /* 0x03880000050075a7 */ /* 0x001064000802017f */
[----:B-1----:R-:W-:Y:S05]  /*15ba0*/  @!P1 NANOSLEEP.SYNCS 0x989680 ;  /* 0x009896800000995d */ /* 0x002fea0003900000 */
[----:B------:R-:W1:Y:S02]  /*15bb0*/  @!P1 SYNCS.PHASECHK.TRANS64 P1, [R5+URZ+0x38800], R0 ;  /* 0x03880000050095a7 */ /* 0x000e64000802007f */
[----:B-1----:R-:W-:Y:S05]  /*15bc0*/  @!P1 BRA `(.L_x_182) ;  /* 0xfffffffc00f09947 */ /* 0x002fea000383ffff */
[----:B------:R-:W-:Y:S05]  /*15bd0*/  BRA `(.L_x_314) ;  /* 0xfffffec000f47947 */ /* 0x000fea000383ffff */
.L_x_186:
[----:B-1----:R1:W2:Y:S02]  /*15be0*/  SYNCS.PHASECHK.TRANS64.TRYWAIT P1, [R0+URZ+0x38830], R3 ;  /* 0x03883003000075a7 */ /* 0x0022a4000802017f */
[----:B--2---:R-:W-:Y:S05]  /*15bf0*/  @!P1 NANOSLEEP.SYNCS 0x989680 ;  /* 0x009896800000995d */ /* 0x004fea0003900000 */
[----:B------:R-:W2:Y:S02]  /*15c00*/  @!P1 SYNCS.PHASECHK.TRANS64 P1, [R0+URZ+0x38830], R3 ;  /* 0x03883003000095a7 */ /* 0x000ea4000802007f */
[----:B--2---:R-:W-:Y:S05]  /*15c10*/  @!P1 BRA `(.L_x_186) ;  /* 0xfffffffc00f09947 */ /* 0x004fea000383ffff */
[----:B------:R-:W-:Y:S05]  /*15c20*/  BRA `(.L_x_185) ;  /* 0xfffffec400187947 */ /* 0x000fea000383ffff */
.L_x_192:
[----:B-1----:R-:W-:-:S04]  /*15c30*/  IMAD.U32 R4, RZ, RZ, UR61 ;  /* 0x0000003dff047e24 */ /* 0x002fc8000f8e00ff */
[----:B------:R1:W2:Y:S03]  /*15c40*/  SYNCS.PHASECHK.TRANS64.TRYWAIT P1, [R4+URZ+0x38830], R3 ;  /* 0x03883003040075a7 */ /* 0x0002a6000802017f */
[----:B--2---:R-:W-:Y:S05]  /*15c50*/  @!P1 NANOSLEEP.SYNCS 0x989680 ;  /* 0x009896800000995d */ /* 0x004fea0003900000 */
[----:B------:R-:W2:Y:S02]  /*15c60*/  @!P1 SYNCS.PHASECHK.TRANS64 P1, [R4+URZ+0x38830], R3 ;  /* 0x03883003040095a7 */ /* 0x000ea4000802007f */
[----:B--2---:R-:W-:Y:S05]  /*15c70*/  @!P1 BRA `(.L_x_192) ;  /* 0xfffffffc00ec9947 */ /* 0x004fea000383ffff */
[----:B------:R-:W-:Y:S05]  /*15c80*/  BRA `(.L_x_191) ;  /* 0xffffff0400b47947 */ /* 0x000fea000383ffff */
.L_x_196:
[----:B---3--:R3:W4:Y:S02]  /*15c90*/  SYNCS.PHASECHK.TRANS64.TRYWAIT P1, [R229+URZ+0x38850], R0 ;  /* 0x03885000e50075a7 */ /* 0x008724000802017f */
[----:B----4-:R-:W-:Y:S05]  /*15ca0*/  @!P1 NANOSLEEP.SYNCS 0x989680 ;  /* 0x009896800000995d */ /* 0x010fea0003900000 */
[----:B------:R-:W4:Y:S02]  /*15cb0*/  @!P1 SYNCS.PHASECHK.TRANS64 P1, [R229+URZ+0x38850], R0 ;  /* 0x03885000e50095a7 */ /* 0x000f24000802007f */
[----:B----4-:R-:W-:Y:S05]  /*15cc0*/  @!P1 BRA `(.L_x_196) ;  /* 0xfffffffc00f09947 */ /* 0x010fea000383ffff */
[----:B------:R-:W-:Y:S05]  /*15cd0*/  BRA `(.L_x_195) ;  /* 0xffffff3000047947 */ /* 0x000fea000383ffff */
.L_x_203:
[----:B-1----:R1:W2:Y:S02]  /*15ce0*/  SYNCS.PHASECHK.TRANS64.TRYWAIT P1, [R12+URZ+0x38850], R9 ;  /* 0x038850090c0075a7 */ /* 0x0022a4000802017f */
[----:B--2---:R-:W-:Y:S05]  /*15cf0*/  @!P1 NANOSLEEP.SYNCS 0x989680 ;  /* 0x009896800000995d */ /* 0x004fea0003900000 */
[----:B------:R-:W2:Y:S02]  /*15d00*/  @!P1 SYNCS.PHASECHK.TRANS64 P1, [R12+URZ+0x38850], R9 ;  /* 0x038850090c0095a7 */ /* 0x000ea4000802007f */
[----:B--2---:R-:W-:Y:S05]  /*15d10*/  @!P1 BRA `(.L_x_203) ;  /* 0xfffffffc00f09947 */ /* 0x004fea000383ffff */
[----:B------:R-:W-:Y:S05]  /*15d20*/  BRA `(.L_x_202) ;  /* 0xffffff4800307947 */ /* 0x000fea000383ffff */
.L_x_249:
[----:B------:R-:W0:Y:S01]  /*15d30*/  S2R R7, SR_TID.X ;  /* 0x0000000000077919 */ /* 0x000e220000002100 */
[----:B------:R-:W-:Y:S01]  /*15d40*/  BSSY B0, `(.L_x_315) ;  /* 0x000000a000007945 */ /* 0x000fe20003800000 */
[----:B------:R-:W-:Y:S02]  /*15d50*/  IMAD.MOV.U32 R12, RZ, RZ, RZ ;  /* 0x000000ffff0c7224 */ /* 0x000fe400078e00ff */
[----:B------:R-:W-:Y:S02]  /*15d60*/  IMAD.MOV.U32 R11, RZ, RZ, 0x1f ;  /* 0x0000001fff0b7424 */ /* 0x000fe400078e00ff */
[----:B------:R-:W-:Y:S01]  /*15d70*/  IMAD.MOV.U32 R15, RZ, RZ, -0x1 ;  /* 0xffffffffff0f7424 */ /* 0x000fe200078e00ff */
[----:B0-----:R-:W-:-:S04]  /*15d80*/  SHF.R.U32.HI R7, RZ, 0x5, R7 ;  /* 0x00000005ff077819 */ /* 0x001fc80000011607 */
[----:B------:R-:W-:-:S05]  /*15d90*/  LOP3.LUT R7, R7, 0x3, RZ, 0xc0, !PT ;  /* 0x0000000307077812 */ /* 0x000fca00078ec0ff */
[----:B------:R-:W-:-:S07]  /*15da0*/  IMAD.MOV.U32 R13, RZ, RZ, R7 ;  /* 0x000000ffff0d7224 */ /* 0x000fce00078e0007 */
[----:B-----5:R-:W-:Y:S05]  /*15db0*/  WARPSYNC.COLLECTIVE R15, `(.L_x_316) ;  /* 0x000000000f087348 */ /* 0x020fea0003c00000 */
[----:B------:R0:W1:Y:S02]  /*15dc0*/  SHFL.IDX P6, R14, R13, R12, R11 ;  /* 0x0000000c0d0e7389 */ /* 0x00006400000c000b */
[----:B01---5:R-:W-:Y:S01]  /*15dd0*/  ENDCOLLECTIVE ;  /* 0x000000000000791b */ /* 0x023fe20003800000 */
.L_x_316:
[----:B------:R-:W-:Y:S05]  /*15de0*/  BSYNC B0 ;  /* 0x0000000000007941 */ /* 0x000fea0003800000 */
.L_x_315:
[----:B------:R-:W-:Y:S05]  /*15df0*/  BRA `(.L_x_317) ;  /* 0xffffffbc00b87947 */ /* 0x000fea000383ffff */
.L_x_252:
[----:B0-----:R0:W1:Y:S02]  /*15e00*/  SYNCS.PHASECHK.TRANS64.TRYWAIT P0, [R5+URZ+0x38840], R2 ;  /* 0x03884002050075a7 */ /* 0x001064000800017f */
[----:B-1----:R-:W-:Y:S05]  /*15e10*/  @!P0 NANOSLEEP.SYNCS 0x989680 ;  /* 0x009896800000895d */ /* 0x002fea0003900000 */
[----:B------:R-:W1:Y:S02]  /*15e20*/  @!P0 SYNCS.PHASECHK.TRANS64 P0, [R5+URZ+0x38840], R2 ;  /* 0x03884002050085a7 */ /* 0x000e64000800007f */
[----:B-1----:R-:W-:Y:S05]  /*15e30*/  @!P0 BRA `(.L_x_252) ;  /* 0xfffffffc00f08947 */ /* 0x002fea000383ffff */
[----:B------:R-:W-:Y:S05]  /*15e40*/  BRA `(.L_x_318) ;  /* 0xffffffc000207947 */ /* 0x000fea000383ffff */
.L_x_253:
[----:B------:R-:W-:Y:S01]  /*15e50*/  BSSY B0, `(.L_x_319) ;  /* 0x0000008000007945 */ /* 0x000fe20003800000 */
[----:B------:R-:W-:Y:S02]  /*15e60*/  IMAD.MOV.U32 R13, RZ, RZ, R6 ;  /* 0x000000ffff0d7224 */ /* 0x000fe400078e0006 */
[----:B------:R-:W-:Y:S02]  /*15e70*/  IMAD.MOV.U32 R12, RZ, RZ, RZ ;  /* 0x000000ffff0c7224 */ /* 0x000fe400078e00ff */
[----:B------:R-:W-:Y:S02]  /*15e80*/  IMAD.MOV.U32 R11, RZ, RZ, 0x181f ;  /* 0x0000181fff0b7424 */ /* 0x000fe400078e00ff */
[----:B------:R-:W-:-:S07]  /*15e90*/  IMAD.MOV.U32 R15, RZ, RZ, -0x1 ;  /* 0xffffffffff0f7424 */ /* 0x000fce00078e00ff */
[----:B------:R-:W-:Y:S05]  /*15ea0*/  WARPSYNC.COLLECTIVE R15, `(.L_x_320) ;  /* 0x000000000f087348 */ /* 0x000fea0003c00000 */
[----:B------:R0:W1:Y:S02]  /*15eb0*/  SHFL.IDX P6, R14, R13, R12, R11 ;  /* 0x0000000c0d0e7389 */ /* 0x00006400000c000b */
[----:B01----:R-:W-:Y:S01]  /*15ec0*/  ENDCOLLECTIVE ;  /* 0x000000000000791b */ /* 0x003fe20003800000 */
.L_x_320:
[----:B------:R-:W-:Y:S05]  /*15ed0*/  BSYNC B0 ;  /* 0x0000000000007941 */ /* 0x000fea0003800000 */
.L_x_319:
[----:B------:R-:W-:Y:S01]  /*15ee0*/  IMAD.MOV.U32 R13, RZ, RZ, R0 ;  /* 0x000000ffff0d7224 */ /* 0x000fe200078e0000 */
[----:B------:R-:W-:Y:S01]  /*15ef0*/  MOV R15, 0xffffffff ;  /* 0xffffffff000f7802 */ /* 0x000fe20000000f00 */
[----:B------:R-:W-:Y:S01]  /*15f00*/  IMAD.MOV.U32 R12, RZ, RZ, RZ ;  /* 0x000000ffff0c7224 */ /* 0x000fe200078e00ff */
[C---:B------:R-:W-:Y:S01]  /*15f10*/  LOP3.LUT P5, RZ, R23.reuse, 0x10, RZ, 0xc0, !PT ;  /* 0x0000001017ff7812 */ /* 0x040fe200078ac0ff */
[----:B------:R-:W-:Y:S01]  /*15f20*/  IMAD.MOV.U32 R11, RZ, RZ, 0x181f ;  /* 0x0000181fff0b7424 */ /* 0x000fe200078e00ff */
[C---:B------:R-:W-:Y:S01]  /*15f30*/  LOP3.LUT P4, RZ, R23.reuse, 0x8, RZ, 0xc0, !PT ;  /* 0x0000000817ff7812 */ /* 0x040fe2000788c0ff */
[----:B------:R-:W-:Y:S01]  /*15f40*/  IMAD.MOV.U32 R2, RZ, RZ, R14 ;  /* 0x000000ffff027224 */ /* 0x000fe200078e000e */
[----:B------:R-:W-:Y:S01]  /*15f50*/  LOP3.LUT P3, RZ, R23, 0x4, RZ, 0xc0, !PT ;  /* 0x0000000417ff7812 */ /* 0x000fe2000786c0ff */
[----:B------:R-:W-:-:S12]  /*15f60*/  @P0 IMAD R9, R7, 0x2, R22 ;  /* 0x0000000207090824 */ /* 0x000fd800078e0216 */
[----:B------:R-:W-:Y:S05]  /*15f70*/  WARPSYNC.COLLECTIVE R15, `(.L_x_321) ;  /* 0x000000000f087348 */ /* 0x000fea0003c00000 */
[----:B------:R0:W1:Y:S02]  /*15f80*/  SHFL.IDX P6, R14, R13, R12, R11 ;  /* 0x0000000c0d0e7389 */ /* 0x00006400000c000b */
[----:B01----:R-:W-:Y:S01]  /*15f90*/  ENDCOLLECTIVE ;  /* 0x000000000000791b */ /* 0x003fe20003800000 */
.L_x_321:
[----:B------:R-:W-:Y:S01]  /*15fa0*/  LOP3.LUT P2, RZ, R23, 0x2, RZ, 0xc0, !PT ;  /* 0x0000000217ff7812 */ /* 0x000fe2000784c0ff */
[----:B------:R-:W-:Y:S02]  /*15fb0*/  IMAD.MOV.U32 R13, RZ, RZ, R6 ;  /* 0x000000ffff0d7224 */ /* 0x000fe400078e0006 */
[----:B------:R-:W-:Y:S02]  /*15fc0*/  IMAD.MOV.U32 R12, RZ, RZ, 0x1 ;  /* 0x00000001ff0c7424 */ /* 0x000fe400078e00ff */
[----:B------:R-:W-:-:S08]  /*15fd0*/  IMAD.MOV.U32 R3, RZ, RZ, R14 ;  /* 0x000000ffff037224 */ /* 0x000fd000078e000e */
[----:B------:R-:W-:Y:S05]  /*15fe0*/  WARPSYNC.COLLECTIVE R15, `(.L_x_322) ;  /* 0x000000000f087348 */ /* 0x000fea0003c00000 */
[----:B------:R0:W1:Y:S02]  /*15ff0*/  SHFL.IDX P6, R14, R13, R12, R11 ;  /* 0x0000000c0d0e7389 */ /* 0x00006400000c000b */
[----:B01----:R-:W-:Y:S01]  /*16000*/  ENDCOLLECTIVE ;  /* 0x000000000000791b */ /* 0x003fe20003800000 */
.L_x_322:
[----:B------:R-:W-:-:S05]  /*16010*/  @P0 LEA R3, P1, R32, R3, 0x1 ;  /* 0x0000000320030211 */ /* 0x000fca00078208ff */
[----:B------:R-:W-:-:S05]  /*16020*/  @P0 IMAD.X R2, RZ, RZ, R2, P1 ;  /* 0x000000ffff020224 */ /* 0x000fca00008e0602 */
[----:B------:R-:W-:Y:S01]  /*16030*/  @P0 LOP3.LUT R3, R3, R2, RZ, 0x3c, !PT ;  /* 0x0000000203030212 */ /* 0x000fe200078e3cff */
[----:B------:R-:W-:-:S03]  /*16040*/  IMAD.MOV.U32 R13, RZ, RZ, R0 ;  /* 0x000000ffff0d7224 */ /* 0x000fc600078e0000 */
[----:B------:R-:W-:-:S04]  /*16050*/  @P0 LOP3.LUT R2, R3, R2, RZ, 0x3c, !PT ;  /* 0x0000000203020212 */ /* 0x000fc800078e3cff */
[----:B------:R-:W-:Y:S01]  /*16060*/  @P0 LOP3.LUT R3, R3, R2, RZ, 0x3c, !PT ;  /* 0x0000000203030212 */ /* 0x000fe200078e3cff */
[----:B------:R-:W-:-:S07]  /*16070*/  IMAD.MOV.U32 R8, RZ, RZ, R14 ;  /* 0x000000ffff087224 */ /* 0x000fce00078e000e */
[----:B------:R-:W-:Y:S05]  /*16080*/  WARPSYNC.COLLECTIVE R15, `(.L_x_323) ;  /* 0x000000000f087348 */ /* 0x000fea0003c00000 */
[----:B------:R0:W1:Y:S02]  /*16090*/  SHFL.IDX P6, R14, R13, R12, R11 ;  /* 0x0000000c0d0e7389 */ /* 0x00006400000c000b */
[----:B01----:R-:W-:Y:S01]  /*160a0*/  ENDCOLLECTIVE ;  /* 0x000000000000791b */ /* 0x003fe20003800000 */
.L_x_323:
[----:B------:R-:W-:Y:S01]  /*160b0*/  @!PT LDS RZ, [RZ] ;  /* 0x00000000fffff984 */ /* 0x000fe20000000800 */
[----:B------:R-:W-:Y:S01]  /*160c0*/  @!PT LDS RZ, [RZ] ;  /* 0x00000000fffff984 */ /* 0x000fe20000000800 */
[----:B------:R-:W-:Y:S01]  /*160d0*/  @!PT LDS RZ, [RZ] ;  /* 0x00000000fffff984 */ /* 0x000fe20000000800 */
[----:B------:R-:W-:Y:S04]  /*160e0*/  @P0 LDGSTS.E.BYPASS.LTC128B.128 [R9+0x24400], desc[UR36][R2.64], !P5 ;  /* 0x2440000002090fae */ /* 0x000fe8000e901d64 */
[----:B------:R-:W-:Y:S04]  /*160f0*/  @P0 LDGSTS.E.BYPASS.LTC128B.128 [R9+0x26c00], desc[UR36][R2.64+0x80], !P4 ;  /* 0x26c0008002090fae */ /* 0x000fe8000e101d64 */
[----:B------:R-:W-:Y:S01]  /*16100*/  @P0 LDGSTS.E.BYPASS.LTC128B.128 [R9+0x29400], desc[UR36][R2.64+0x100], !P3 ;  /* 0x2940010002090fae */ /* 0x000fe2000d901d64 */
[----:B------:R-:W-:Y:S02]  /*16110*/  IMAD.MOV.U32 R13, RZ, RZ, R6 ;  /* 0x000000ffff0d7224 */ /* 0x000fe400078e0006 */
[----:B------:R-:W-:Y:S01]  /*16120*/  IMAD.MOV.U32 R12, RZ, RZ, 0x2 ;  /* 0x00000002ff0c7424 */ /* 0x000fe200078e00ff */
[----:B------:R0:W-:Y:S01]  /*16130*/  @P0 LDGSTS.E.BYPASS.LTC128B.128 [R9+0x2bc00], desc[UR36][R2.64+0x180], !P2 ;  /* 0x2bc0018002090fae */ /* 0x0001e2000d101d64 */
[----:B------:R-:W-:Y:S01]  /*16140*/  ISETP.GE.AND P0, PT, R4, 0x11, PT ;  /* 0x000000110400780c */ /* 0x000fe20003f06270 */
[----:B0-----:R-:W-:-:S12]  /*16150*/  IMAD.MOV.U32 R2, RZ, RZ, R14 ;  /* 0x000000ffff027224 */ /* 0x001fd800078e000e */
[----:B------:R-:W-:Y:S05]  /*16160*/  WARPSYNC.COLLECTIVE R15, `(.L_x_324) ;  /* 0x000000000f087348 */ /* 0x000fea0003c00000 */
[----:B------:R0:W1:Y:S02]  /*16170*/  SHFL.IDX P6, R14, R13, R12, R11 ;  /* 0x0000000c0d0e7389 */ /* 0x00006400000c000b */
[----:B01----:R-:W-:Y:S01]  /*16180*/  ENDCOLLECTIVE ;  /* 0x000000000000791b */ /* 0x003fe20003800000 */
.L_x_324:
[----:B------:R-:W-:Y:S01]  /*16190*/  @P0 IMAD R21, R7, 0x2, R22 ;  /* 0x0000000207150824 */ /* 0x000fe200078e0216 */
[----:B------:R-:W-:-:S05]  /*161a0*/  @P0 LEA R2, P1, R32, R2, 0x1 ;  /* 0x0000000220020211 */ /* 0x000fca00078208ff */
[----:B------:R-:W-:-:S05]  /*161b0*/  @P0 IMAD.X R3, RZ, RZ, R8, P1 ;  /* 0x000000ffff030224 */ /* 0x000fca00008e0608 */
[----:B------:R-:W-:Y:S01]  /*161c0*/  @!PT LDS RZ, [RZ] ;  /* 0x00000000fffff984 */ /* 0x000fe20000000800 */
[----:B------:R-:W-:Y:S01]  /*161d0*/  @!PT LDS RZ, [RZ] ;  /* 0x00000000fffff984 */ /* 0x000fe20000000800 */
[----:B------:R-:W-:Y:S01]  /*161e0*/  @!PT LDS RZ, [RZ] ;  /* 0x00000000fffff984 */ /* 0x000fe20000000800 */
[----:B------:R0:W-:Y:S01]  /*161f0*/  @P0 LDGSTS.E.BYPASS.LTC128B.128 [R21+0x24c00], desc[UR36][R2.64], !P5 ;  /* 0x24c0000002150fae */ /* 0x0001e2000e901d64 */
[----:B------:R-:W-:-:S03]  /*16200*/  IMAD.MOV.U32 R13, RZ, RZ, R0 ;  /* 0x000000ffff0d7224 */ /* 0x000fc600078e0000 */
[----:B------:R0:W-:Y:S04]  /*16210*/  @P0 LDGSTS.E.BYPASS.LTC128B.128 [R21+0x27400], desc[UR36][R2.64+0x80], !P4 ;  /* 0x2740008002150fae */ /* 0x0001e8000e101d64 */
[----:B------:R0:W-:Y:S01]  /*16220*/  @P0 LDGSTS.E.BYPASS.LTC128B.128 [R21+0x29c00], desc[UR36][R2.64+0x100], !P3 ;  /* 0x29c0010002150fae */ /* 0x0001e2000d901d64 */
[----:B------:R-:W-:-:S03]  /*16230*/  IMAD.MOV.U32 R8, RZ, RZ, R14 ;  /* 0x000000ffff087224 */ /* 0x000fc600078e000e */
[----:B------:R0:W-:Y:S01]  /*16240*/  @P0 LDGSTS.E.BYPASS.LTC128B.128 [R21+0x2c400], desc[UR36][R2.64+0x180], !P2 ;  /* 0x2c40018002150fae */ /* 0x0001e2000d101d64 */
[----:B------:R-:W-:-:S13]  /*16250*/  ISETP.GE.AND P0, PT, R4, 0x21, PT ;  /* 0x000000210400780c */ /* 0x000fda0003f06270 */
[----:B0-----:R-:W-:Y:S05]  /*16260*/  WARPSYNC.COLLECTIVE R15, `(.L_x_325) ;  /* 0x000000000f087348 */ /* 0x001fea0003c00000 */
[----:B------:R1:W2:Y:S02]  /*16270*/  SHFL.IDX P6, R14, R13, R12, R11 ;  /* 0x0000000c0d0e7389 */ /* 0x0002a400000c000b */
[----:B012---:R-:W-:Y:S01]  /*16280*/  ENDCOLLECTIVE ;  /* 0x000000000000791b */ /* 0x007fe20003800000 */
.L_x_325:
[----:B------:R-:W-:Y:S02]  /*16290*/  @P0 IMAD R9, R7, 0x2, R22 ;  /* 0x0000000207090824 */ /* 0x000fe400078e0216 */
[----:B------:R-:W-:Y:S02]  /*162a0*/  IMAD.MOV.U32 R13, RZ, RZ, R6 ;  /* 0x000000ffff0d7224 */ /* 0x000fe400078e0006 */
[----:B------:R-:W-:Y:S02]  /*162b0*/  IMAD.MOV.U32 R12, RZ, RZ, 0x3 ;  /* 0x00000003ff0c7424 */ /* 0x000fe400078e00ff */
[----:B------:R-:W-:-:S07]  /*162c0*/  IMAD.MOV.U32 R2, RZ, RZ, R14 ;  /* 0x000000ffff027224 */ /* 0x000fce00078e000e */
[----:B------:R-:W-:Y:S05]  /*162d0*/  WARPSYNC.COLLECTIVE R15, `(.L_x_326) ;  /* 0x000000000f087348 */ /* 0x000fea0003c00000 */
[----:B------:R0:W1:Y:S02]  /*162e0*/  SHFL.IDX P6, R14, R13, R12, R11 ;  /* 0x0000000c0d0e7389 */ /* 0x00006400000c000b */
[----:B01----:R-:W-:Y:S01]  /*162f0*/  ENDCOLLECTIVE ;  /* 0x000000000000791b */ /* 0x003fe20003800000 */
.L_x_326:
        /* <DEDUP_REMOVED lines=15> */
.L_x_327:
[----:B------:R-:W-:Y:S02]  /*163f0*/  @P0 IMAD R21, R7, 0x2, R22 ;  /* 0x0000000207150824 */ /* 0x000fe400078e0216 */
[----:B------:R-:W-:Y:S02]  /*16400*/  IMAD.MOV.U32 R13, RZ, RZ, R6 ;  /* 0x000000ffff0d7224 */ /* 0x000fe400078e0006 */
[----:B------:R-:W-:Y:S02]  /*16410*/  IMAD.MOV.U32 R12, RZ, RZ, 0x4 ;  /* 0x00000004ff0c7424 */ /* 0x000fe400078e00ff */
[----:B------:R-:W-:-:S07]  /*16420*/  IMAD.MOV.U32 R2, RZ, RZ, R14 ;  /* 0x000000ffff027224 */ /* 0x000fce00078e000e */
[----:B------:R-:W-:Y:S05]  /*16430*/  WARPSYNC.COLLECTIVE R15, `(.L_x_328) ;  /* 0x000000000f087348 */ /* 0x000fea0003c00000 */
[----:B------:R0:W1:Y:S02]  /*16440*/  SHFL.IDX P6, R14, R13, R12, R11 ;  /* 0x0000000c0d0e7389 */ /* 0x00006400000c000b */
[----:B01----:R-:W-:Y:S01]  /*16450*/  ENDCOLLECTIVE ;  /* 0x000000000000791b */ /* 0x003fe20003800000 */
.L_x_328:
        /* <DEDUP_REMOVED lines=10> */
[----:B------:R0:W-:Y:S04]  /*16500*/  @P0 LDGSTS.E.BYPASS.LTC128B.128 [R21+0x2d400], desc[UR36][R2.64+0x180], !P2 ;  /* 0x2d40018002150fae */ /* 0x0001e8000d101d64 */
[----:B0-----:R-:W-:Y:S05]  /*16510*/  WARPSYNC.COLLECTIVE R15, `(.L_x_329) ;  /* 0x000000000f087348 */ /* 0x001fea0003c00000 */
[----:B------:R1:W2:Y:S02]  /*16520*/  SHFL.IDX P6, R14, R13, R12, R11 ;  /* 0x0000000c0d0e7389 */ /* 0x0002a400000c000b */
[----:B012---:R-:W-:Y:S01]  /*16530*/  ENDCOLLECTIVE ;  /* 0x000000000000791b */ /* 0x007fe20003800000 */
.L_x_329:
[----:B------:R-:W-:Y:S01]  /*16540*/  IMAD.MOV.U32 R0, RZ, RZ, R14 ;  /* 0x000000ffff007224 */ /* 0x000fe200078e000e */
[----:B------:R-:W-:Y:S06]  /*16550*/  BRA `(.L_x_330) ;  /* 0xffffffbc00887947 */ /* 0x000fec000383ffff */
.L_x_260:
[----:B------:R-:W-:Y:S02]  /*16560*/  IMAD.MOV.U32 R13, RZ, RZ, R4 ;  /* 0x000000ffff0d7224 */ /* 0x000fe400078e0004 */
[----:B------:R-:W-:Y:S02]  /*16570*/  IMAD.MOV.U32 R12, RZ, RZ, RZ ;  /* 0x000000ffff0c7224 */ /* 0x000fe400078e00ff */
[----:B------:R-:W-:Y:S02]  /*16580*/  IMAD.MOV.U32 R11, RZ, RZ, 0x181f ;  /* 0x0000181fff0b7424 */ /* 0x000fe400078e00ff */
[----:B------:R-:W-:Y:S02]  /*16590*/  IMAD.MOV.U32 R15, RZ, RZ, -0x1 ;  /* 0xffffffffff0f7424 */ /* 0x000fe400078e00ff */
[----:B-----5:R-:W-:Y:S02]  /*165a0*/  IMAD R6, R10, R6, RZ ;  /* 0x000000060a067224 */ /* 0x020fe400078e02ff */
[----:B------:R-:W-:-:S07]  /*165b0*/  IMAD.IADD R0, R9, 0x1, R0 ;  /* 0x0000000109007824 */ /* 0x000fce00078e0200 */
[----:B------:R-:W-:Y:S05]  /*165c0*/  WARPSYNC.COLLECTIVE R15, `(.L_x_331) ;  /* 0x000000000f087348 */ /* 0x000fea0003c00000 */
[----:B------:R0:W1:Y:S02]  /*165d0*/  SHFL.IDX P6, R14, R13, R12, R11 ;  /* 0x0000000c0d0e7389 */ /* 0x00006400000c000b */
[----:B01----:R-:W-:Y:S01]  /*165e0*/  ENDCOLLECTIVE ;  /* 0x000000000000791b */ /* 0x003fe20003800000 */
.L_x_331:
[C---:B------:R-:W-:Y:S01]  /*165f0*/  VIADD R7, R0.reuse, 0x10 ;  /* 0x0000001000077836 */ /* 0x040fe20000000000 */
[----:B------:R-:W-:Y:S01]  /*16600*/  ISETP.GE.AND P0, PT, R0, R6, PT ;  /* 0x000000060000720c */ /* 0x000fe20003f06270 */
[----:B------:R-:W-:Y:S02]  /*16610*/  IMAD.MOV.U32 R13, RZ, RZ, R5 ;  /* 0x000000ffff0d7224 */ /* 0x000fe400078e0005 */
[----:B------:R-:W-:-:S10]  /*16620*/  IMAD.MOV.U32 R2, RZ, RZ, R14 ;  /* 0x000000ffff027224 */ /* 0x000fd400078e000e */
[----:B------:R-:W-:Y:S05]  /*16630*/  WARPSYNC.COLLECTIVE R15, `(.L_x_332) ;  /* 0x000000000f087348 */ /* 0x000fea0003c00000 */
[----:B------:R0:W1:Y:S02]  /*16640*/  SHFL.IDX P6, R14, R13, R12, R11 ;  /* 0x0000000c0d0e7389 */ /* 0x00006400000c000b */
[----:B01----:R-:W-:Y:S01]  /*16650*/  ENDCOLLECTIVE ;  /* 0x000000000000791b */ /* 0x003fe20003800000 */
.L_x_332:
[----:B------:R-:W-:Y:S02]  /*16660*/  IMAD.MOV.U32 R13, RZ, RZ, R4 ;  /* 0x000000ffff0d7224 */ /* 0x000fe400078e0004 */
[----:B------:R-:W-:Y:S01]  /*16670*/  IMAD.MOV.U32 R12, RZ, RZ, 0x1 ;  /* 0x00000001ff0c7424 */ /* 0x000fe200078e00ff */
[----:B------:R-:W-:-:S05]  /*16680*/  @!P0 LEA R14, P5, R32, R14, 0x1 ;  /* 0x0000000e200e8211 */ /* 0x000fca00078a08ff */
[----:B------:R-:W-:Y:S02]  /*16690*/  @!P0 IMAD.X R3, RZ, RZ, R2, P5 ;  /* 0x000000ffff038224 */ /* 0x000fe400028e0602 */
[----:B------:R-:W-:-:S07]  /*166a0*/  @!P0 IMAD.MOV.U32 R2, RZ, RZ, R14 ;  /* 0x000000ffff028224 */ /* 0x000fce00078e000e */
[----:B------:R-:W-:Y:S05]  /*166b0*/  WARPSYNC.COLLECTIVE R15, `(.L_x_333) ;  /* 0x000000000f087348 */ /* 0x000fea0003c00000 */
[----:B------:R0:W1:Y:S02]  /*166c0*/  SHFL.IDX P6, R14, R13, R12, R11 ;  /* 0x0000000c0d0e7389 */ /* 0x00006400000c000b */
[----:B01----:R-:W-:Y:S01]  /*166d0*/  ENDCOLLECTIVE ;  /* 0x000000000000791b */ /* 0x003fe20003800000 */
.L_x_333:
[----:B------:R-:W-:Y:S01]  /*166e0*/  @!PT LDS RZ, [RZ] ;  /* 0x00000000fffff984 */ /* 0x000fe20000000800 */
[----:B------:R-:W-:Y:S01]  /*166f0*/  @!PT LDS RZ, [RZ] ;  /* 0x00000000fffff984 */ /* 0x000fe20000000800 */
[----:B------:R-:W-:Y:S01]  /*16700*/  @!PT LDS RZ, [RZ] ;  /* 0x00000000fffff984 */ /* 0x000fe20000000800 */
[----:B------:R-:W-:Y:S04]  /*16710*/  @!P0 LDGSTS.E.BYPASS.LTC128B.128 [R33+0x14400], desc[UR36][R2.64], !P4 ;  /* 0x1440000002218fae */ /* 0x000fe8000e101d64 */
[----:B------:R-:W-:Y:S04]  /*16720*/  @!P0 LDGSTS.E.BYPASS.LTC128B.128 [R33+0x18400], desc[UR36][R2.64+0x80], !P3 ;  /* 0x1840008002218fae */ /* 0x000fe8000d901d64 */
[----:B------:R-:W-:Y:S01]  /*16730*/  @!P0 LDGSTS.E.BYPASS.LTC128B.128 [R33+0x1c400], desc[UR36][R2.64+0x100], !P2 ;  /* 0x1c40010002218fae */ /* 0x000fe2000d101d64 */
[----:B------:R-:W-:-:S03]  /*16740*/  IMAD.MOV.U32 R13, RZ, RZ, R5 ;  /* 0x000000ffff0d7224 */ /* 0x000fc600078e0005 */
[----:B------:R0:W-:Y:S01]  /*16750*/  @!P0 LDGSTS.E.BYPASS.LTC128B.128 [R33+0x20400], desc[UR36][R2.64+0x180], !P1 ;  /* 0x2040018002218fae */ /* 0x0001e2000c901d64 */
[----:B------:R-:W-:Y:S01]  /*16760*/  ISETP.GE.AND P0, PT, R7, R6, PT ;  /* 0x000000060700720c */ /* 0x000fe20003f06270 */
[----:B0-----:R-:W-:-:S12]  /*16770*/  IMAD.MOV.U32 R2, RZ, RZ, R14 ;  /* 0x000000ffff027224 */ /* 0x001fd800078e000e */
[----:B------:R-:W-:Y:S05]  /*16780*/  WARPSYNC.COLLECTIVE R15, `(.L_x_334) ;  /* 0x000000000f087348 */ /* 0x000fea0003c00000 */
[----:B------:R0:W1:Y:S02]  /*16790*/  SHFL.IDX P6, R14, R13, R12, R11 ;  /* 0x0000000c0d0e7389 */ /* 0x00006400000c000b */
[----:B01----:R-:W-:Y:S01]  /*167a0*/  ENDCOLLECTIVE ;  /* 0x000000000000791b */ /* 0x003fe20003800000 */
.L_x_334:
[----:B------:R-:W-:Y:S02]  /*167b0*/  IMAD.MOV.U32 R13, RZ, RZ, R4 ;  /* 0x000000ffff0d7224 */ /* 0x000fe400078e0004 */
[----:B------:R-:W-:Y:S01]  /*167c0*/  IMAD.MOV.U32 R12, RZ, RZ, 0x2 ;  /* 0x00000002ff0c7424 */ /* 0x000fe200078e00ff */
[----:B------:R-:W-:-:S04]  /*167d0*/  @!P0 LEA R14, P5, R32, R14, 0x1 ;  /* 0x0000000e200e8211 */ /* 0x000fc800078a08ff */
[----:B------:R-:W-:Y:S01]  /*167e0*/  @!P0 IADD3.X R7, RZ, R2, RZ, P5, !PT ;  /* 0x00000002ff078210 */ /* 0x000fe20002ffe4ff */
[----:B------:R-:W-:-:S08]  /*167f0*/  @!P0 IMAD.MOV.U32 R2, RZ, RZ, R14 ;  /* 0x000000ffff028224 */ /* 0x000fd000078e000e */
[----:B------:R-:W-:Y:S05]  /*16800*/  WARPSYNC.COLLECTIVE R15, `(.L_x_335) ;  /* 0x000000000f087348 */ /* 0x000fea0003c00000 */
[----:B------:R0:W1:Y:S02]  /*16810*/  SHFL.IDX P6, R14, R13, R12, R11 ;  /* 0x0000000c0d0e7389 */ /* 0x00006400000c000b */
[----:B01----:R-:W-:Y:S01]  /*16820*/  ENDCOLLECTIVE ;  /* 0x000000000000791b */ /* 0x003fe20003800000 */
.L_x_335:
[----:B------:R-:W-:Y:S02]  /*16830*/  @!P0 IMAD.MOV.U32 R3, RZ, RZ, R7 ;  /* 0x000000ffff038224 */ /* 0x000fe400078e0007 */
[----:B------:R-:W-:-:S03]  /*16840*/  VIADD R7, R0, 0x20 ;  /* 0x0000002000077836 */ /* 0x000fc60000000000 */
[----:B------:R-:W-:Y:S01]  /*16850*/  @!PT LDS RZ, [RZ] ;  /* 0x00000000fffff984 */ /* 0x000fe20000000800 */
[----:B------:R-:W-:Y:S01]  /*16860*/  @!PT LDS RZ, [RZ] ;  /* 0x00000000fffff984 */ /* 0x000fe20000000800 */
[----:B------:R-:W-:Y:S01]  /*16870*/  @!PT LDS RZ, [RZ] ;  /* 0x00000000fffff984 */ /* 0x000fe20000000800 */
[----:B------:R-:W-:Y:S04]  /*16880*/  @!P0 LDGSTS.E.BYPASS.LTC128B.128 [R33+0x14c00], desc[UR36][R2.64], !P4 ;  /* 0x14c0000002218fae */ /* 0x000fe8000e101d64 */
[----:B------:R-:W-:Y:S01]  /*16890*/  @!P0 LDGSTS.E.BYPASS.LTC128B.128 [R33+0x18c00], desc[UR36][R2.64+0x80], !P3 ;  /* 0x18c0008002218fae */ /* 0x000fe2000d901d64 */
[----:B------:R-:W-:-:S03]  /*168a0*/  IMAD.MOV.U32 R13, RZ, RZ, R5 ;  /* 0x000000ffff0d7224 */ /* 0x000fc600078e0005 */
[----:B------:R-:W-:Y:S04]  /*168b0*/  @!P0 LDGSTS.E.BYPASS.LTC128B.128 [R33+0x1cc00], desc[UR36][R2.64+0x100], !P2 ;  /* 0x1cc0010002218fae */ /* 0x000fe8000d101d64 */
[----:B------:R0:W-:Y:S01]  /*168c0*/  @!P0 LDGSTS.E.BYPASS.LTC128B.128 [R33+0x20c00], desc[UR36][R2.64+0x180], !P1 ;  /* 0x20c0018002218fae */ /* 0x0001e2000c901d64 */
[----:B------:R-:W-:Y:S01]  /*168d0*/  ISETP.GE.AND P0, PT, R7, R6, PT ;  /* 0x000000060700720c */ /* 0x000fe20003f06270 */
[----:B0-----:R-:W-:-:S12]  /*168e0*/  IMAD.MOV.U32 R2, RZ, RZ, R14 ;  /* 0x000000ffff027224 */ /* 0x001fd800078e000e */
[----:B------:R-:W-:Y:S05]  /*168f0*/  WARPSYNC.COLLECTIVE R15, `(.L_x_336) ;  /* 0x000000000f087348 */ /* 0x000fea0003c00000 */
[----:B------:R0:W1:Y:S02]  /*16900*/  SHFL.IDX P6, R14, R13, R12, R11 ;  /* 0x0000000c0d0e7389 */ /* 0x00006400000c000b */
[----:B01----:R-:W-:Y:S01]  /*16910*/  ENDCOLLECTIVE ;  /* 0x000000000000791b */ /* 0x003fe20003800000 */
.L_x_336:
        /* <DEDUP_REMOVED lines=8> */
.L_x_337:
        /* <DEDUP_REMOVED lines=15> */
.L_x_338:
        /* <DEDUP_REMOVED lines=8> */
.L_x_339:
        /* <DEDUP_REMOVED lines=15> */
.L_x_340:
        /* <DEDUP_REMOVED lines=8> */
.L_x_341:
        /* <DEDUP_REMOVED lines=15> */
.L_x_342:
        /* <DEDUP_REMOVED lines=8> */
.L_x_343:
        /* <DEDUP_REMOVED lines=15> */
.L_x_344:
[----:B------:R-:W-:Y:S01]  /*16ee0*/  IMAD.MOV.U32 R13, RZ, RZ, R4 ;  /* 0x000000ffff0d7224 */ /* 0x000fe200078e0004 */
[----:B------:R-:W-:Y:S02]  /*16ef0*/  MOV R12, 0x7 ;  /* 0x00000007000c7802 */ /* 0x000fe40000000f00 */
[----:B------:R-:W-:-:S05]  /*16f00*/  @!P0 LEA R14, P5, R32, R14, 0x1 ;  /* 0x0000000e200e8211 */ /* 0x000fca00078a08ff */
[----:B------:R-:W-:Y:S02]  /*16f10*/  @!P0 IMAD.X R7, RZ, RZ, R2, P5 ;  /* 0x000000ffff078224 */ /* 0x000fe400028e0602 */
[----:B------:R-:W-:-:S07]  /*16f20*/  @!P0 IMAD.MOV.U32 R2, RZ, RZ, R14 ;  /* 0x000000ffff028224 */ /* 0x000fce00078e000e */
[----:B------:R-:W-:Y:S05]  /*16f30*/  WARPSYNC.COLLECTIVE R15, `(.L_x_345) ;  /* 0x000000000f087348 */ /* 0x000fea0003c00000 */
[----:B------:R0:W1:Y:S02]  /*16f40*/  SHFL.IDX P6, R14, R13, R12, R11 ;  /* 0x0000000c0d0e7389 */ /* 0x00006400000c000b */
[----:B01----:R-:W-:Y:S01]  /*16f50*/  ENDCOLLECTIVE ;  /* 0x000000000000791b */ /* 0x003fe20003800000 */
.L_x_345:
[----:B------:R-:W-:-:S05]  /*16f60*/  @!P0 IMAD.MOV.U32 R3, RZ, RZ, R7 ;  /* 0x000000ffff038224 */ /* 0x000fca00078e0007 */
[----:B------:R-:W-:Y:S01]  /*16f70*/  @!PT LDS RZ, [RZ] ;  /* 0x00000000fffff984 */ /* 0x000fe20000000800 */
[----:B------:R-:W-:Y:S01]  /*16f80*/  @!PT LDS RZ, [RZ] ;  /* 0x00000000fffff984 */ /* 0x000fe20000000800 */
[----:B------:R-:W-:Y:S01]  /*16f90*/  @!PT LDS RZ, [RZ] ;  /* 0x00000000fffff984 */ /* 0x000fe20000000800 */
[----:B------:R0:W-:Y:S04]  /*16fa0*/  @!P0 LDGSTS.E.BYPASS.LTC128B.128 [R33+0x17400], desc[UR36][R2.64], !P4 ;  /* 0x1740000002218fae */ /* 0x0001e8000e101d64 */
[----:B------:R0:W-:Y:S01]  /*16fb0*/  @!P0 LDGSTS.E.BYPASS.LTC128B.128 [R33+0x1b400], desc[UR36][R2.64+0x80], !P3 ;  /* 0x1b40008002218fae */ /* 0x0001e2000d901d64 */
[----:B------:R-:W-:-:S03]  /*16fc0*/  IMAD.MOV.U32 R13, RZ, RZ, R5 ;  /* 0x000000ffff0d7224 */ /* 0x000fc600078e0005 */
[----:B------:R0:W-:Y:S04]  /*16fd0*/  @!P0 LDGSTS.E.BYPASS.LTC128B.128 [R33+0x1f400], desc[UR36][R2.64+0x100], !P2 ;  /* 0x1f40010002218fae */ /* 0x0001e8000d101d64 */
[----:B------:R0:W-:Y:S01]  /*16fe0*/  @!P0 LDGSTS.E.BYPASS.LTC128B.128 [R33+0x23400], desc[UR36][R2.64+0x180], !P1 ;  /* 0x2340018002218fae */ /* 0x0001e2000c901d64 */
[----:B------:R-:W-:-:S07]  /*16ff0*/  IMAD.MOV.U32 R7, RZ, RZ, R14 ;  /* 0x000000ffff077224 */ /* 0x000fce00078e000e */
[----:B0-----:R-:W-:Y:S05]  /*17000*/  WARPSYNC.COLLECTIVE R15, `(.L_x_346) ;  /* 0x000000000f087348 */ /* 0x001fea0003c00000 */
[----:B------:R1:W2:Y:S02]  /*17010*/  SHFL.IDX P6, R14, R13, R12, R11 ;  /* 0x0000000c0d0e7389 */ /* 0x0002a400000c000b */
[----:B012---:R-:W-:Y:S01]  /*17020*/  ENDCOLLECTIVE ;  /* 0x000000000000791b */ /* 0x007fe20003800000 */
.L_x_346:
[----:B------:R-:W-:Y:S05]  /*17030*/  BRA `(.L_x_347) ;  /* 0xffffffc000087947 */ /* 0x000fea000383ffff */
.L_x_265:
[----:B0-----:R0:W3:Y:S02]  /*17040*/  SYNCS.PHASECHK.TRANS64.TRYWAIT P0, [R22+URZ+0x38820], R3 ;  /* 0x03882003160075a7 */ /* 0x0010e4000800017f */
[----:B---3--:R-:W-:Y:S05]  /*17050*/  @!P0 NANOSLEEP.SYNCS 0x989680 ;  /* 0x009896800000895d */ /* 0x008fea0003900000 */
[----:B------:R-:W3:Y:S02]  /*17060*/  @!P0 SYNCS.PHASECHK.TRANS64 P0, [R22+URZ+0x38820], R3 ;  /* 0x03882003160085a7 */ /* 0x000ee4000800007f */
[----:B---3--:R-:W-:Y:S05]  /*17070*/  @!P0 BRA `(.L_x_265) ;  /* 0xfffffffc00f08947 */ /* 0x008fea000383ffff */
[----:B------:R-:W-:Y:S05]  /*17080*/  BRA `(.L_x_348) ;  /* 0xffffffc000847947 */ /* 0x000fea000383ffff */
.L_x_270:
[----:B0-----:R0:W1:Y:S02]  /*17090*/  SYNCS.PHASECHK.TRANS64.TRYWAIT P0, [R6+URZ+0x38840], R3 ;  /* 0x03884003060075a7 */ /* 0x001064000800017f */
[----:B-1----:R-:W-:Y:S05]  /*170a0*/  @!P0 NANOSLEEP.SYNCS 0x989680 ;  /* 0x009896800000895d */ /* 0x002fea0003900000 */
[----:B------:R-:W1:Y:S02]  /*170b0*/  @!P0 SYNCS.PHASECHK.TRANS64 P0, [R6+URZ+0x38840], R3 ;  /* 0x03884003060085a7 */ /* 0x000e64000800007f */
[----:B-1----:R-:W-:Y:S05]  /*170c0*/  @!P0 BRA `(.L_x_270) ;  /* 0xfffffffc00f08947 */ /* 0x002fea000383ffff */
[----:B------:R-:W-:Y:S05]  /*170d0*/  BRA `(.L_x_349) ;  /* 0xffffffc400647947 */ /* 0x000fea000383ffff */
.L_x_271:
        /* <DEDUP_REMOVED lines=8> */
.L_x_351:
[----:B------:R-:W-:Y:S05]  /*17160*/  BSYNC B1 ;  /* 0x0000000000017941 */ /* 0x000fea0003800000 */
.L_x_350:
[----:B------:R-:W-:Y:S01]  /*17170*/  IMAD.MOV.U32 R13, RZ, RZ, R8 ;  /* 0x000000ffff0d7224 */ /* 0x000fe200078e0008 */
[----:B------:R-:W-:Y:S01]  /*17180*/  LOP3.LUT R23, R23, 0xfffff7ff, RZ, 0xc0, !PT ;  /* 0xfffff7ff17177812 */ /* 0x000fe200078ec0ff */
[----:B------:R-:W-:Y:S02]  /*17190*/  IMAD.MOV.U32 R12, RZ, RZ, RZ ;  /* 0x000000ffff0c7224 */ /* 0x000fe400078e00ff */
[----:B------:R-:W-:Y:S01]  /*171a0*/  IMAD.MOV.U32 R11, RZ, RZ, 0x181f ;  /* 0x0000181fff0b7424 */ /* 0x000fe200078e00ff */
[----:B------:R-:W-:Y:S01]  /*171b0*/  @P3 LOP3.LUT R23, R23, 0x800, RZ, 0xfc, !PT ;  /* 0x0000080017173812 */ /* 0x000fe200078efcff */
[----:B------:R-:W-:Y:S02]  /*171c0*/  IMAD.MOV.U32 R15, RZ, RZ, -0x1 ;  /* 0xffffffffff0f7424 */ /* 0x000fe400078e00ff */
[----:B------:R-:W-:Y:S01]  /*171d0*/  IMAD.MOV.U32 R3, RZ, RZ, R14 ;  /* 0x000000ffff037224 */ /* 0x000fe200078e000e */
[----:B------:R-:W-:Y:S01]  /*171e0*/  LOP3.LUT P3, RZ, R23, 0x10, RZ, 0xc0, !PT ;  /* 0x0000001017ff7812 */ /* 0x000fe2000786c0ff */
[----:B------:R-:W-:-:S12]  /*171f0*/  IMAD.SHL.U32 R0, R32, 0x2, RZ ;  /* 0x0000000220007824 */ /* 0x000fd800078e00ff */
[----:B------:R-:W-:Y:S05]  /*17200*/  WARPSYNC.COLLECTIVE R15, `(.L_x_352) ;  /* 0x000000000f087348 */ /* 0x000fea0003c00000 */
[----:B------:R0:W1:Y:S02]  /*17210*/  SHFL.IDX P6, R14, R13, R12, R11 ;  /* 0x0000000c0d0e7389 */ /* 0x00006400000c000b */
[----:B01----:R-:W-:Y:S01]  /*17220*/  ENDCOLLECTIVE ;  /* 0x000000000000791b */ /* 0x003fe20003800000 */
.L_x_352:
[----:B------:R-:W-:Y:S01]  /*17230*/  LOP3.LUT R23, R23, 0xfffffbff, RZ, 0xc0, !PT ;  /* 0xfffffbff17177812 */ /* 0x000fe200078ec0ff */
[----:B------:R-:W-:-:S03]  /*17240*/  IMAD R9, R9, 0x2, R22 ;  /* 0x0000000209097824 */ /* 0x000fc600078e0216 */
[----:B------:R-:W-:-:S04]  /*17250*/  @P2 LOP3.LUT R23, R23, 0x400, RZ, 0xfc, !PT ;  /* 0x0000040017172812 */ /* 0x000fc800078efcff */
[C---:B------:R-:W-:Y:S02]  /*17260*/  LOP3.LUT P2, RZ, R23.reuse, 0x8, RZ, 0xc0, !PT ;  /* 0x0000000817ff7812 */ /* 0x040fe4000784c0ff */
[----:B------:R-:W-:Y:S01]  /*17270*/  LOP3.LUT R23, R23, 0xfffffdff, RZ, 0xc0, !PT ;  /* 0xfffffdff17177812 */ /* 0x000fe200078ec0ff */
[----:B------:R-:W-:-:S03]  /*17280*/  IMAD.MOV.U32 R13, RZ, RZ, R10 ;  /* 0x000000ffff0d7224 */ /* 0x000fc600078e000a */
[----:B------:R-:W-:Y:S01]  /*17290*/  @P1 LOP3.LUT R23, R23, 0x200, RZ, 0xfc, !PT ;  /* 0x0000020017171812 */ /* 0x000fe200078efcff */
[----:B------:R-:W-:-:S03]  /*172a0*/  IMAD.MOV.U32 R12, RZ, RZ, 0x1 ;  /* 0x00000001ff0c7424 */ /* 0x000fc600078e00ff */
[----:B------:R-:W-:Y:S01]  /*172b0*/  LOP3.LUT P1, RZ, R23, 0x4, RZ, 0xc0, !PT ;  /* 0x0000000417ff7812 */ /* 0x000fe2000782c0ff */
[----:B------:R-:W-:-:S12]  /*172c0*/  IMAD.MOV.U32 R2, RZ, RZ, R14 ;  /* 0x000000ffff027224 */ /* 0x000fd800078e000e */
[----:B------:R-:W-:Y:S05]  /*172d0*/  WARPSYNC.COLLECTIVE R15, `(.L_x_353) ;  /* 0x000000000f087348 */ /* 0x000fea0003c00000 */
[----:B------:R0:W1:Y:S02]  /*172e0*/  SHFL.IDX P6, R14, R13, R12, R11 ;  /* 0x0000000c0d0e7389 */ /* 0x00006400000c000b */
[----:B01----:R-:W-:Y:S01]  /*172f0*/  ENDCOLLECTIVE ;  /* 0x000000000000791b */ /* 0x003fe20003800000 */
.L_x_353:
[----:B------:R-:W-:-:S05]  /*17300*/  IADD3 R2, P0, R2, R0, RZ ;  /* 0x0000000002027210 */ /* 0x000fca0007f1e0ff */
[----:B------:R-:W-:-:S05]  /*17310*/  IMAD.X R3, RZ, RZ, R3, P0 ;  /* 0x000000ffff037224 */ /* 0x000fca00000e0603 */
[----:B------:R-:W-:Y:S01]  /*17320*/  @!PT LDS RZ, [RZ] ;  /* 0x00000000fffff984 */ /* 0x000fe20000000800 */
[----:B------:R-:W-:Y:S01]  /*17330*/  @!PT LDS RZ, [RZ] ;  /* 0x00000000fffff984 */ /* 0x000fe20000000800 */
[----:B------:R-:W-:Y:S01]  /*17340*/  @!PT LDS RZ, [RZ] ;  /* 0x00000000fffff984 */ /* 0x000fe20000000800 */
[----:B------:R0:W-:Y:S01]  /*17350*/  LDGSTS.E.BYPASS.LTC128B.128 [R9+0x24400], desc[UR36][R2.64], !P3 ;  /* 0x2440000002097fae */ /* 0x0001e2000d901d64 */
[----:B------:R-:W-:-:S03]  /*17360*/  IMAD.MOV.U32 R13, RZ, RZ, R8 ;  /* 0x000000ffff0d7224 */ /* 0x000fc600078e0008 */
[----:B------:R0:W-:Y:S04]  /*17370*/  LDGSTS.E.BYPASS.LTC128B.128 [R9+0x26c00], desc[UR36][R2.64+0x80], !P2 ;  /* 0x26c0008002097fae */ /* 0x0001e8000d101d64 */
[----:B------:R0:W-:Y:S01]  /*17380*/  LDGSTS.E.BYPASS.LTC128B.128 [R9+0x29400], desc[UR36][R2.64+0x100], !P1 ;  /* 0x2940010002097fae */ /* 0x0001e2000c901d64 */
[----:B------:R-:W-:-:S03]  /*17390*/  IMAD.MOV.U32 R35, RZ, RZ, R14 ;  /* 0x000000ffff237224 */ /* 0x000fc600078e000e */
[----:B------:R0:W-:Y:S04]  /*173a0*/  LDGSTS.E.BYPASS.LTC128B.128 [R9+0x2bc00], desc[UR36][R2.64+0x180], !P5 ;  /* 0x2bc0018002097fae */ /* 0x0001e8000e901d64 */
[----:B0-----:R-:W-:Y:S05]  /*173b0*/  WARPSYNC.COLLECTIVE R15, `(.L_x_354) ;  /* 0x000000000f087348 */ /* 0x001fea0003c00000 */
[----:B------:R1:W2:Y:S02]  /*173c0*/  SHFL.IDX P6, R14, R13, R12, R11 ;  /* 0x0000000c0d0e7389 */ /* 0x0002a400000c000b */
[----:B012---:R-:W-:Y:S01]  /*173d0*/  ENDCOLLECTIVE ;  /* 0x000000000000791b */ /* 0x007fe20003800000 */
.L_x_354:
[----:B------:R-:W-:Y:S02]  /*173e0*/  IMAD.MOV.U32 R13, RZ, RZ, R10 ;  /* 0x000000ffff0d7224 */ /* 0x000fe400078e000a */
[----:B------:R-:W-:Y:S02]  /*173f0*/  IMAD.MOV.U32 R12, RZ, RZ, 0x2 ;  /* 0x00000002ff0c7424 */ /* 0x000fe400078e00ff */
[----:B------:R-:W-:-:S07]  /*17400*/  IMAD.MOV.U32 R2, RZ, RZ, R14 ;  /* 0x000000ffff027224 */ /* 0x000fce00078e000e */
[----:B------:R-:W-:Y:S05]  /*17410*/  WARPSYNC.COLLECTIVE R15, `(.L_x_355) ;  /* 0x000000000f087348 */ /* 0x000fea0003c00000 */
[----:B------:R0:W1:Y:S02]  /*17420*/  SHFL.IDX P6, R14, R13, R12, R11 ;  /* 0x0000000c0d0e7389 */ /* 0x00006400000c000b */
[----:B01----:R-:W-:Y:S01]  /*17430*/  ENDCOLLECTIVE ;  /* 0x000000000000791b */ /* 0x003fe20003800000 */
.L_x_355:
        /* <DEDUP_REMOVED lines=14> */
.L_x_356:
[----:B------:R-:W-:Y:S02]  /*17520*/  IMAD.MOV.U32 R13, RZ, RZ, R10 ;  /* 0x000000ffff0d7224 */ /* 0x000fe400078e000a */
[----:B------:R-:W-:Y:S02]  /*17530*/  IMAD.MOV.U32 R12, RZ, RZ, 0x3 ;  /* 0x00000003ff0c7424 */ /* 0x000fe400078e00ff */
[----:B------:R-:W-:-:S07]  /*17540*/  IMAD.MOV.U32 R2, RZ, RZ, R14 ;  /* 0x000000ffff027224 */ /* 0x000fce00078e000e */
[----:B------:R-:W-:Y:S05]  /*17550*/  WARPSYNC.COLLECTIVE R15, `(.L_x_357) ;  /* 0x000000000f087348 */ /* 0x000fea0003c00000 */
[----:B------:R0:W1:Y:S02]  /*17560*/  SHFL.IDX P6, R14, R13, R12, R11 ;  /* 0x0000000c0d0e7389 */ /* 0x00006400000c000b */
[----:B01----:R-:W-:Y:S01]  /*17570*/  ENDCOLLECTIVE ;  /* 0x000000000000791b */ /* 0x003fe20003800000 */
.L_x_357:
        /* <DEDUP_REMOVED lines=14> */
.L_x_358:
[----:B------:R-:W-:Y:S02]  /*17660*/  IMAD.MOV.U32 R13, RZ, RZ, R10 ;  /* 0x000000ffff0d7224 */ /* 0x000fe400078e000a */
[----:B------:R-:W-:Y:S02]  /*17670*/  IMAD.MOV.U32 R12, RZ, RZ, 0x4 ;  /* 0x00000004ff0c7424 */ /* 0x000fe400078e00ff */
[----:B------:R-:W-:-:S07]  /*17680*/  IMAD.MOV.U32 R2, RZ, RZ, R14 ;  /* 0x000000ffff027224 */ /* 0x000fce00078e000e */
[----:B------:R-:W-:Y:S05]  /*17690*/  WARPSYNC.COLLECTIVE R15, `(.L_x_359) ;  /* 0x000000000f087348 */ /* 0x000fea0003c00000 */
[----:B------:R0:W1:Y:S02]  /*176a0*/  SHFL.IDX P6, R14, R13, R12, R11 ;  /* 0x0000000c0d0e7389 */ /* 0x00006400000c000b */
[----:B01----:R-:W-:Y:S01]  /*176b0*/  ENDCOLLECTIVE ;  /* 0x000000000000791b */ /* 0x003fe20003800000 */
.L_x_359:
[----:B------:R-:W-:-:S05]  /*176c0*/  IADD3 R2, P0, R2, R0, RZ ;  /* 0x0000000002027210 */ /* 0x000fca0007f1e0ff */
[----:B------:R-:W-:-:S05]  /*176d0*/  IMAD.X R3, RZ, RZ, R35, P0 ;  /* 0x000000ffff037224 */ /* 0x000fca00000e0623 */
[----:B------:R-:W-:Y:S01]  /*176e0*/  @!PT LDS RZ, [RZ] ;  /* 0x00000000fffff984 */ /* 0x000fe20000000800 */
[----:B------:R-:W-:Y:S01]  /*176f0*/  @!PT LDS RZ, [RZ] ;  /* 0x00000000fffff984 */ /* 0x000fe20000000800 */
[----:B------:R-:W-:Y:S01]  /*17700*/  @!PT LDS RZ, [RZ] ;  /* 0x00000000fffff984 */ /* 0x000fe20000000800 */
[----:B------:R0:W-:Y:S01]  /*17710*/  LDGSTS.E.BYPASS.LTC128B.128 [R9+0x25c00], desc[UR36][R2.64], !P3 ;  /* 0x25c0000002097fae */ /* 0x0001e2000d901d64 */
[----:B------:R-:W-:Y:S01]  /*17720*/  IMAD.MOV.U32 R13, RZ, RZ, R8 ;  /* 0x000000ffff0d7224 */ /* 0x000fe200078e0008 */
[C---:B------:R-:W-:Y:S02]  /*17730*/  LOP3.LUT P3, RZ, R23.reuse, 0x800, RZ, 0xc0, !PT ;  /* 0x0000080017ff7812 */ /* 0x040fe4000786c0ff */
[----:B------:R0:W-:Y:S01]  /*17740*/  LDGSTS.E.BYPASS.LTC128B.128 [R9+0x28400], desc[UR36][R2.64+0x80], !P2 ;  /* 0x2840008002097fae */ /* 0x0001e2000d101d64 */
[----:B------:R-:W-:-:S03]  /*17750*/  LOP3.LUT P2, RZ, R23, 0x400, RZ, 0xc0, !PT ;  /* 0x0000040017ff7812 */ /* 0x000fc6000784c0ff */
[----:B------:R0:W-:Y:S01]  /*17760*/  LDGSTS.E.BYPASS.LTC128B.128 [R9+0x2ac00], desc[UR36][R2.64+0x100], !P1 ;  /* 0x2ac0010002097fae */ /* 0x0001e2000c901d64 */
[----:B------:R-:W-:Y:S01]  /*17770*/  LOP3.LUT P1, RZ, R23, 0x200, RZ, 0xc0, !PT ;  /* 0x0000020017ff7812 */ /* 0x000fe2000782c0ff */
[----:B------:R-:W-:Y:S02]  /*17780*/  IMAD.MOV.U32 R35, RZ, RZ, R14 ;  /* 0x000000ffff237224 */ /* 0x000fe400078e000e */
[----:B------:R0:W-:Y:S10]  /*17790*/  LDGSTS.E.BYPASS.LTC128B.128 [R9+0x2d400], desc[UR36][R2.64+0x180], !P5 ;  /* 0x2d40018002097fae */ /* 0x0001f4000e901d64 */
[----:B0-----:R-:W-:Y:S05]  /*177a0*/  WARPSYNC.COLLECTIVE R15, `(.L_x_360) ;  /* 0x000000000f087348 */ /* 0x001fea0003c00000 */
[----:B------:R1:W2:Y:S02]  /*177b0*/  SHFL.IDX P6, R14, R13, R12, R11 ;  /* 0x0000000c0d0e7389 */ /* 0x0002a400000c000b */
[----:B012---:R-:W-:Y:S01]  /*177c0*/  ENDCOLLECTIVE ;  /* 0x000000000000791b */ /* 0x007fe20003800000 */
.L_x_360:
[----:B------:R-:W-:Y:S01]  /*177d0*/  IMAD.MOV.U32 R2, RZ, RZ, R14 ;  /* 0x000000ffff027224 */ /* 0x000fe200078e000e */
[----:B------:R-:W-:Y:S06]  /*177e0*/  BRA `(.L_x_361) ;  /* 0xffffffc000b07947 */ /* 0x000fec000383ffff */
.L_x_276:
[----:B-1----:R1:W2:Y:S02]  /*177f0*/  SYNCS.PHASECHK.TRANS64.TRYWAIT P0, [R6+URZ+0x38860], R2 ;  /* 0x03886002060075a7 */ /* 0x0022a4000800017f */
[----:B--2---:R-:W-:Y:S05]  /*17800*/  @!P0 NANOSLEEP.SYNCS 0x989680 ;  /* 0x009896800000895d */ /* 0x004fea0003900000 */
[----:B------:R-:W2:Y:S02]  /*17810*/  @!P0 SYNCS.PHASECHK.TRANS64 P0, [R6+URZ+0x38860], R2 ;  /* 0x03886002060085a7 */ /* 0x000ea4000800007f */
[----:B--2---:R-:W-:Y:S05]  /*17820*/  @!P0 BRA `(.L_x_276) ;  /* 0xfffffffc00f08947 */ /* 0x004fea000383ffff */
[----:B------:R-:W-:Y:S05]  /*17830*/  BRA `(.L_x_362) ;  /* 0xffffffc400287947 */ /* 0x000fea000383ffff */
.L_x_277:
[----:B------:R-:W-:Y:S01]  /*17840*/  BSSY B1, `(.L_x_363) ;  /* 0x0000008000017945 */ /* 0x000fe20003800000 */
[----:B------:R-:W-:Y:S02]  /*17850*/  IMAD.MOV.U32 R13, RZ, RZ, R24 ;  /* 0x000000ffff0d7224 */ /* 0x000fe400078e0018 */
[----:B------:R-:W-:Y:S02]  /*17860*/  IMAD.MOV.U32 R12, RZ, RZ, RZ ;  /* 0x000000ffff0c7224 */ /* 0x000fe400078e00ff */
[----:B------:R-:W-:Y:S02]  /*17870*/  IMAD.MOV.U32 R11, RZ, RZ, 0x181f ;  /* 0x0000181fff0b7424 */ /* 0x000fe400078e00ff */
[----:B------:R-:W-:-:S07]  /*17880*/  IMAD.MOV.U32 R15, RZ, RZ, -0x1 ;  /* 0xffffffffff0f7424 */ /* 0x000fce00078e00ff */
[----:B-1----:R-:W-:Y:S05]  /*17890*/  WARPSYNC.COLLECTIVE R15, `(.L_x_364) ;  /* 0x000000000f087348 */ /* 0x002fea0003c00000 */
[----:B------:R0:W2:Y:S02]  /*178a0*/  SHFL.IDX P6, R14, R13, R12, R11 ;  /* 0x0000000c0d0e7389 */ /* 0x0000a400000c000b */
[----:B012---:R-:W-:Y:S01]  /*178b0*/  ENDCOLLECTIVE ;  /* 0x000000000000791b */ /* 0x007fe20003800000 */
.L_x_364:
[----:B------:R-:W-:Y:S05]  /*178c0*/  BSYNC B1 ;  /* 0x0000000000017941 */ /* 0x000fea0003800000 */
.L_x_363:
[----:B------:R-:W-:Y:S01]  /*178d0*/  MOV R13, R18 ;  /* 0x00000012000d7202 */ /* 0x000fe20000000f00 */
[----:B------:R-:W-:Y:S02]  /*178e0*/  IMAD.MOV.U32 R12, RZ, RZ, RZ ;  /* 0x000000ffff0c7224 */ /* 0x000fe400078e00ff */
[----:B------:R-:W-:Y:S02]  /*178f0*/  IMAD.MOV.U32 R11, RZ, RZ, 0x181f ;  /* 0x0000181fff0b7424 */ /* 0x000fe400078e00ff */
[----:B------:R-:W-:Y:S02]  /*17900*/  IMAD.MOV.U32 R15, RZ, RZ, -0x1 ;  /* 0xffffffffff0f7424 */ /* 0x000fe400078e00ff */
[----:B------:R-:W-:Y:S02]  /*17910*/  IMAD.MOV.U32 R3, RZ, RZ, R14 ;  /* 0x000000ffff037224 */ /* 0x000fe400078e000e */
[----:B------:R-:W-:-:S07]  /*17920*/  IMAD R7, R7, 0x2, R22 ;  /* 0x0000000207077824 */ /* 0x000fce00078e0216 */
[----:B------:R-:W-:Y:S05]  /*17930*/  WARPSYNC.COLLECTIVE R15, `(.L_x_365) ;  /* 0x000000000f087348 */ /* 0x000fea0003c00000 */
[----:B------:R0:W1:Y:S02]  /*17940*/  SHFL.IDX P6, R14, R13, R12, R11 ;  /* 0x0000000c0d0e7389 */ /* 0x00006400000c000b */
[----:B01----:R-:W-:Y:S01]  /*17950*/  ENDCOLLECTIVE ;  /* 0x000000000000791b */ /* 0x003fe20003800000 */
.L_x_365:
[----:B------:R-:W-:Y:S02]  /*17960*/  IMAD.MOV.U32 R13, RZ, RZ, R24 ;  /* 0x000000ffff0d7224 */ /* 0x000fe400078e0018 */
[----:B------:R-:W-:Y:S02]  /*17970*/  IMAD.MOV.U32 R12, RZ, RZ, 0x1 ;  /* 0x00000001ff0c7424 */ /* 0x000fe400078e00ff */
[----:B------:R-:W-:-:S07]  /*17980*/  IMAD.MOV.U32 R2, RZ, RZ, R14 ;  /* 0x000000ffff027224 */ /* 0x000fce00078e000e */
[----:B------:R-:W-:Y:S05]  /*17990*/  WARPSYNC.COLLECTIVE R15, `(.L_x_366) ;  /* 0x000000000f087348 */ /* 0x000fea0003c00000 */
[----:B------:R0:W1:Y:S02]  /*179a0*/  SHFL.IDX P6, R14, R13, R12, R11 ;  /* 0x0000000c0d0e7389 */ /* 0x00006400000c000b */
[----:B01----:R-:W-:Y:S01]  /*179b0*/  ENDCOLLECTIVE ;  /* 0x000000000000791b */ /* 0x003fe20003800000 */
.L_x_366:
[----:B------:R-:W-:-:S05]  /*179c0*/  IADD3 R2, P0, R2, R0, RZ ;  /* 0x0000000002027210 */ /* 0x000fca0007f1e0ff */
[----:B------:R-:W-:Y:S01]  /*179d0*/  IMAD.X R3, RZ, RZ, R3, P0 ;  /* 0x000000ffff037224 */ /* 0x000fe200000e0603 */
[----:B------:R-:W-:Y:S01]  /*179e0*/  ISETP.LT.OR P0, PT, R8, 0x1, P4 ;  /* 0x000000010800780c */ /* 0x000fe20002701670 */
[----:B------:R-:W-:-:S12]  /*179f0*/  IMAD.MOV.U32 R13, RZ, RZ, R18 ;  /* 0x000000ffff0d7224 */ /* 0x000fd800078e0012 */
        /* <DEDUP_REMOVED lines=9> */
[----:B------:R0:W-:Y:S02]  /*17a90*/  LDGSTS.E.BYPASS.LTC128B.128 [R7+0x7c00], desc[UR36][R2.64+0x180], !P0 ;  /* 0x07c0018002077fae */ /* 0x0001e4000c101d64 */
[----:B0-----:R-:W-:-:S07]  /*17aa0*/  IMAD.MOV.U32 R3, RZ, RZ, R14 ;  /* 0x000000ffff037224 */ /* 0x001fce00078e000e */
[----:B------:R-:W-:Y:S05]  /*17ab0*/  WARPSYNC.COLLECTIVE R15, `(.L_x_367) ;  /* 0x000000000f087348 */ /* 0x000fea0003c00000 */
[----:B------:R0:W1:Y:S02]  /*17ac0*/  SHFL.IDX P6, R14, R13, R12, R11 ;  /* 0x0000000c0d0e7389 */ /* 0x00006400000c000b */
[----:B01----:R-:W-:Y:S01]  /*17ad0*/  ENDCOLLECTIVE ;  /* 0x000000000000791b */ /* 0x003fe20003800000 */
.L_x_367:
[----:B------:R-:W-:Y:S02]  /*17ae0*/  IMAD.MOV.U32 R13, RZ, RZ, R24 ;  /* 0x000000ffff0d7224 */ /* 0x000fe400078e0018 */
[----:B------:R-:W-:Y:S02]  /*17af0*/  IMAD.MOV.U32 R12, RZ, RZ, 0x2 ;  /* 0x00000002ff0c7424 */ /* 0x000fe400078e00ff */
[----:B------:R-:W-:-:S07]  /*17b00*/  IMAD.MOV.U32 R2, RZ, RZ, R14 ;  /* 0x000000ffff027224 */ /* 0x000fce00078e000e */
[----:B------:R-:W-:Y:S05]  /*17b10*/  WARPSYNC.COLLECTIVE R15, `(.L_x_368) ;  /* 0x000000000f087348 */ /* 0x000fea0003c00000 */
[----:B------:R0:W1:Y:S02]  /*17b20*/  SHFL.IDX P6, R14, R13, R12, R11 ;  /* 0x0000000c0d0e7389 */ /* 0x00006400000c000b */
[----:B01----:R-:W-:Y:S01]  /*17b30*/  ENDCOLLECTIVE ;  /* 0x000000000000791b */ /* 0x003fe20003800000 */
.L_x_368:
        /* <DEDUP_REMOVED lines=18> */
.L_x_369:
[----:B------:R-:W-:Y:S02]  /*17c60*/  IMAD.MOV.U32 R13, RZ, RZ, R24 ;  /* 0x000000ffff0d7224 */ /* 0x000fe400078e0018 */
[----:B------:R-:W-:Y:S02]  /*17c70*/  IMAD.MOV.U32 R12, RZ, RZ, 0x3 ;  /* 0x00000003ff0c7424 */ /* 0x000fe400078e00ff */
[----:B------:R-:W-:-:S07]  /*17c80*/  IMAD.MOV.U32 R2, RZ, RZ, R14 ;  /* 0x000000ffff027224 */ /* 0x000fce00078e000e */
[----:B------:R-:W-:Y:S05]  /*17c90*/  WARPSYNC.COLLECTIVE R15, `(.L_x_370) ;  /* 0x000000000f087348 */ /* 0x000fea0003c00000 */
[----:B------:R0:W1:Y:S02]  /*17ca0*/  SHFL.IDX P6, R14, R13, R12, R11 ;  /* 0x0000000c0d0e7389 */ /* 0x00006400000c000b */
[----:B01----:R-:W-:Y:S01]  /*17cb0*/  ENDCOLLECTIVE ;  /* 0x000000000000791b */ /* 0x003fe20003800000 */
.L_x_370:
        /* <DEDUP_REMOVED lines=18> */
.L_x_371:
[----:B------:R-:W-:Y:S02]  /*17de0*/  IMAD.MOV.U32 R13, RZ, RZ, R24 ;  /* 0x000000ffff0d7224 */ /* 0x000fe400078e0018 */
[----:B------:R-:W-:Y:S02]  /*17df0*/  IMAD.MOV.U32 R12, RZ, RZ, 0x4 ;  /* 0x00000004ff0c7424 */ /* 0x000fe400078e00ff */
[----:B------:R-:W-:-:S07]  /*17e00*/  IMAD.MOV.U32 R2, RZ, RZ, R14 ;  /* 0x000000ffff027224 */ /* 0x000fce00078e000e */
[----:B------:R-:W-:Y:S05]  /*17e10*/  WARPSYNC.COLLECTIVE R15, `(.L_x_372) ;  /* 0x000000000f087348 */ /* 0x000fea0003c00000 */
[----:B------:R0:W1:Y:S02]  /*17e20*/  SHFL.IDX P6, R14, R13, R12, R11 ;  /* 0x0000000c0d0e7389 */ /* 0x00006400000c000b */
[----:B01----:R-:W-:Y:S01]  /*17e30*/  ENDCOLLECTIVE ;  /* 0x000000000000791b */ /* 0x003fe20003800000 */
.L_x_372:
[----:B------:R-:W-:-:S05]  /*17e40*/  IADD3 R2, P0, R2, R0, RZ ;  /* 0x0000000002027210 */ /* 0x000fca0007f1e0ff */
[----:B------:R-:W-:Y:S01]  /*17e50*/  IMAD.X R3, RZ, RZ, R3, P0 ;  /* 0x000000ffff037224 */ /* 0x000fe200000e0603 */
[----:B------:R-:W-:Y:S01]  /*17e60*/  ISETP.LT.OR P0, PT, R8, 0x31, P4 ;  /* 0x000000310800780c */ /* 0x000fe20002701670 */
[----:B------:R-:W-:-:S12]  /*17e70*/  IMAD.MOV.U32 R13, RZ, RZ, R18 ;  /* 0x000000ffff0d7224 */ /* 0x000fd800078e0012 */
[----:B------:R-:W-:Y:S01]  /*17e80*/  @!PT LDS RZ, [RZ] ;  /* 0x00000000fffff984 */ /* 0x000fe20000000800 */
[----:B------:R-:W-:Y:S01]  /*17e90*/  @!PT LDS RZ, [RZ] ;  /* 0x00000000fffff984 */ /* 0x000fe20000000800 */
[----:B------:R-:W-:Y:S01]  /*17ea0*/  @!PT LDS RZ, [RZ] ;  /* 0x00000000fffff984 */ /* 0x000fe20000000800 */
[----:B------:R0:W-:Y:S01]  /*17eb0*/  LDGSTS.E.BYPASS.LTC128B.128 [R7+0x1c00], desc[UR36][R2.64], !P0 ;  /* 0x01c0000002077fae */ /* 0x0001e2000c101d64 */
[----:B------:R-:W-:Y:S01]  /*17ec0*/  ISETP.LT.OR P0, PT, R8, 0x31, P3 ;  /* 0x000000310800780c */ /* 0x000fe20001f01670 */
[----:B------:R-:W-:-:S12]  /*17ed0*/  IMAD.MOV.U32 R24, RZ, RZ, R14 ;  /* 0x000000ffff187224 */ /* 0x000fd800078e000e */
[----:B0-----:R-:W-:Y:S05]  /*17ee0*/  WARPSYNC.COLLECTIVE R15, `(.L_x_373) ;  /* 0x000000000f087348 */ /* 0x001fea0003c00000 */
[----:B------:R1:W2:Y:S02]  /*17ef0*/  SHFL.IDX P6, R14, R13, R12, R11 ;  /* 0x0000000c0d0e7389 */ /* 0x0002a400000c000b */
[----:B012---:R-:W-:Y:S01]  /*17f00*/  ENDCOLLECTIVE ;  /* 0x000000000000791b */ /* 0x007fe20003800000 */
.L_x_373:
        /* <DEDUP_REMOVED lines=8> */
[----:B------:R-:W-:Y:S05]  /*17f90*/  BRA `(.L_x_374) ;  /* 0xffffffc000447947 */ /* 0x000fea000383ffff */
.L_x_285:
[----:B0-----:R0:W3:Y:S02]  /*17fa0*/  SYNCS.PHASECHK.TRANS64.TRYWAIT P0, [R4+URZ+0x38860], R3 ;  /* 0x03886003040075a7 */ /* 0x0010e4000800017f */
[----:B---3--:R-:W-:Y:S05]  /*17fb0*/  @!P0 NANOSLEEP.SYNCS 0x989680 ;  /* 0x009896800000895d */ /* 0x008fea0003900000 */
[----:B------:R-:W3:Y:S02]  /*17fc0*/  @!P0 SYNCS.PHASECHK.TRANS64 P0, [R4+URZ+0x38860], R3 ;  /* 0x03886003040085a7 */ /* 0x000ee4000800007f */
[----:B---3--:R-:W-:Y:S05]  /*17fd0*/  @!P0 BRA `(.L_x_285) ;  /* 0xfffffffc00f08947 */ /* 0x008fea000383ffff */
[----:B------:R-:W-:Y:S05]  /*17fe0*/  BRA `(.L_x_375) ;  /* 0xffffffc400687947 */ /* 0x000fea000383ffff */
.L_x_286:
[----:B------:R-:W-:Y:S01]  /*17ff0*/  BSSY B0, `(.L_x_376) ;  /* 0x0000008000007945 */ /* 0x000fe20003800000 */
[----:B------:R-:W-:Y:S02]  /*18000*/  IMAD.MOV.U32 R13, RZ, RZ, R24 ;  /* 0x000000ffff0d7224 */ /* 0x000fe400078e0018 */
[----:B------:R-:W-:Y:S02]  /*18010*/  IMAD.MOV.U32 R12, RZ, RZ, RZ ;  /* 0x000000ffff0c7224 */ /* 0x000fe400078e00ff */
[----:B------:R-:W-:Y:S02]  /*18020*/  IMAD.MOV.U32 R11, RZ, RZ, 0x181f ;  /* 0x0000181fff0b7424 */ /* 0x000fe400078e00ff */
[----:B------:R-:W-:-:S07]  /*18030*/  IMAD.MOV.U32 R15, RZ, RZ, -0x1 ;  /* 0xffffffffff0f7424 */ /* 0x000fce00078e00ff */
[----:B01----:R-:W-:Y:S05]  /*18040*/  WARPSYNC.COLLECTIVE R15, `(.L_x_377) ;  /* 0x000000000f087348 */ /* 0x003fea0003c00000 */
[----:B-1----:R1:W2:Y:S02]  /*18050*/  SHFL.IDX P6, R14, R13, R12, R11 ;  /* 0x0000000c0d0e7389 */ /* 0x0022a400000c000b */
[----:B012---:R-:W-:Y:S01]  /*18060*/  ENDCOLLECTIVE ;  /* 0x000000000000791b */ /* 0x007fe20003800000 */
.L_x_377:
[----:B------:R-:W-:Y:S05]  /*18070*/  BSYNC B0 ;  /* 0x0000000000007941 */ /* 0x000fea0003800000 */
.L_x_376:
[----:B------:R-:W-:Y:S02]  /*18080*/  IMAD.MOV.U32 R13, RZ, RZ, R18 ;  /* 0x000000ffff0d7224 */ /* 0x000fe400078e0012 */
[----:B------:R-:W-:Y:S02]  /*18090*/  IMAD.MOV.U32 R12, RZ, RZ, RZ ;  /* 0x000000ffff0c7224 */ /* 0x000fe400078e00ff */
[----:B------:R-:W-:Y:S02]  /*180a0*/  IMAD.MOV.U32 R11, RZ, RZ, 0x181f ;  /* 0x0000181fff0b7424 */ /* 0x000fe400078e00ff */
[----:B------:R-:W-:Y:S02]  /*180b0*/  IMAD.MOV.U32 R15, RZ, RZ, -0x1 ;  /* 0xffffffffff0f7424 */ /* 0x000fe400078e00ff */
[----:B------:R-:W-:Y:S02]  /*180c0*/  IMAD.MOV.U32 R3, RZ, RZ, R14 ;  /* 0x000000ffff037224 */ /* 0x000fe400078e000e */
[----:B------:R-:W-:-:S07]  /*180d0*/  IMAD.SHL.U32 R8, R32, 0x2, RZ ;  /* 0x0000000220087824 */ /* 0x000fce00078e00ff */
[----:B------:R-:W-:Y:S05]  /*180e0*/  WARPSYNC.COLLECTIVE R15, `(.L_x_378) ;  /* 0x000000000f087348 */ /* 0x000fea0003c00000 */
[----:B------:R0:W1:Y:S02]  /*180f0*/  SHFL.IDX P6, R14, R13, R12, R11 ;  /* 0x0000000c0d0e7389 */ /* 0x00006400000c000b */
[----:B01----:R-:W-:Y:S01]  /*18100*/  ENDCOLLECTIVE ;  /* 0x000000000000791b */ /* 0x003fe20003800000 */
.L_x_378:
[----:B------:R-:W-:Y:S01]  /*18110*/  ULDC UR4, c[0x0][0x2f4] ;  /* 0x0000bd0000047ab9 */ /* 0x000fe20000000800 */
[----:B------:R-:W-:Y:S01]  /*18120*/  IMAD R0, R7, 0x2, R22 ;  /* 0x0000000207007824 */ /* 0x000fe200078e0216 */
[----:B------:R-:W-:Y:S02]  /*18130*/  ISETP.GE.AND P3, PT, R32, UR4, PT ;  /* 0x0000000420007c0c */ /* 0x000fe4000bf66270 */
[----:B------:R-:W-:Y:S02]  /*18140*/  ISETP.GE.AND P2, PT, R37, UR4, PT ;  /* 0x0000000425007c0c */ /* 0x000fe4000bf46270 */
[----:B------:R-:W-:Y:S02]  /*18150*/  ISETP.LT.OR P4, PT, R5, 0x1, P3 ;  /* 0x000000010500780c */ /* 0x000fe40001f81670 */
[----:B------:R-:W-:Y:S01]  /*18160*/  ISETP.GE.AND P1, PT, R36, UR4, PT ;  /* 0x0000000424007c0c */ /* 0x000fe2000bf26270 */
[----:B------:R-:W-:Y:S02]  /*18170*/  IMAD.MOV.U32 R13, RZ, RZ, R24 ;  /* 0x000000ffff0d7224 */ /* 0x000fe400078e0018 */
[----:B------:R-:W-:Y:S01]  /*18180*/  IMAD.MOV.U32 R12, RZ, RZ, 0x1 ;  /* 0x00000001ff0c7424 */ /* 0x000fe200078e00ff */
[----:B------:R-:W-:-:S05]  /*18190*/  IADD3 R2, P0, R14, R8, RZ ;  /* 0x000000080e027210 */ /* 0x000fca0007f1e0ff */
[----:B------:R-:W-:Y:S01]  /*181a0*/  IMAD.X R3, RZ, RZ, R3, P0 ;  /* 0x000000ffff037224 */ /* 0x000fe200000e0603 */
[----:B------:R-:W-:-:S04]  /*181b0*/  ISETP.LT.OR P0, PT, R5, 0x1, P2 ;  /* 0x000000010500780c */ /* 0x000fc80001701670 */
[----:B------:R-:W-:Y:S01]  /*181c0*/  @!PT LDS RZ, [RZ] ;  /* 0x00000000fffff984 */ /* 0x000fe20000000800 */
[----:B------:R-:W-:Y:S01]  /*181d0*/  @!PT LDS RZ, [RZ] ;  /* 0x00000000fffff984 */ /* 0x000fe20000000800 */
[----:B------:R-:W-:Y:S01]  /*181e0*/  @!PT LDS RZ, [RZ] ;  /* 0x00000000fffff984 */ /* 0x000fe20000000800 */
[----:B------:R0:W-:Y:S01]  /*181f0*/  LDGSTS.E.BYPASS.LTC128B.128 [R0+0x400], desc[UR36][R2.64], !P4 ;  /* 0x0040000002007fae */ /* 0x0001e2000e101d64 */
[----:B------:R-:W-:-:S08]  /*18200*/  ISETP.LT.OR P4, PT, R5, 0x1, P1 ;  /* 0x000000010500780c */ /* 0x000fd00000f81670 */
[----:B------:R0:W-:Y:S01]  /*18210*/  LDGSTS.E.BYPASS.LTC128B.128 [R0+0x2c00], desc[UR36][R2.64+0x80], !P0 ;  /* 0x02c0008002007fae */ /* 0x0001e2000c101d64 */
[----:B------:R-:W-:-:S13]  /*18220*/  ISETP.GE.AND P0, PT, R34, UR4, PT ;  /* 0x0000000422007c0c */ /* 0x000fda000bf06270 */
[----:B0-----:R-:W-:Y:S05]  /*18230*/  WARPSYNC.COLLECTIVE R15, `(.L_x_379) ;  /* 0x000000000f087348 */ /* 0x001fea0003c00000 */
[----:B------:R1:W2:Y:S02]  /*18240*/  SHFL.IDX P6, R14, R13, R12, R11 ;  /* 0x0000000c0d0e7389 */ /* 0x0002a400000c000b */
[----:B012---:R-:W-:Y:S01]  /*18250*/  ENDCOLLECTIVE ;  /* 0x000000000000791b */ /* 0x007fe20003800000 */
.L_x_379:
[----:B------:R-:W-:Y:S01]  /*18260*/  @!PT LDS RZ, [RZ] ;  /* 0x00000000fffff984 */ /* 0x000fe20000000800 */
[----:B------:R-:W-:Y:S01]  /*18270*/  @!PT LDS RZ, [RZ] ;  /* 0x00000000fffff984 */ /* 0x000fe20000000800 */
[----:B------:R-:W-:Y:S01]  /*18280*/  @!PT LDS RZ, [RZ] ;  /* 0x00000000fffff984 */ /* 0x000fe20000000800 */
[----:B------:R0:W-:Y:S01]  /*18290*/  LDGSTS.E.BYPASS.LTC128B.128 [R0+0x5400], desc[UR36][R2.64+0x100], !P4 ;  /* 0x0540010002007fae */ /* 0x0001e2000e101d64 */
[----:B------:R-:W-:Y:S02]  /*182a0*/  ISETP.LT.OR P4, PT, R5, 0x1, P0 ;  /* 0x000000010500780c */ /* 0x000fe40000781670 */
[----:B------:R-:W-:-:S11]  /*182b0*/  MOV R13, R18 ;  /* 0x00000012000d7202 */ /* 0x000fd60000000f00 */
[----:B------:R0:W-:Y:S01]  /*182c0*/  LDGSTS.E.BYPASS.LTC128B.128 [R0+0x7c00], desc[UR36][R2.64+0x180], !P4 ;  /* 0x07c0018002007fae */ /* 0x0001e2000e101d64 */
[----:B------:R-:W-:-:S07]  /*182d0*/  IMAD.MOV.U32 R7, RZ, RZ, R14 ;  /* 0x000000ffff077224 */ /* 0x000fce00078e000e */
[----:B0-----:R-:W-:Y:S05]  /*182e0*/  WARPSYNC.COLLECTIVE R15, `(.L_x_380) ;  /* 0x000000000f087348 */ /* 0x001fea0003c00000 */
[----:B------:R1:W2:Y:S02]  /*182f0*/  SHFL.IDX P6, R14, R13, R12, R11 ;  /* 0x0000000c0d0e7389 */ /* 0x0002a400000c000b */
[----:B012---:R-:W-:Y:S01]  /*18300*/  ENDCOLLECTIVE ;  /* 0x000000000000791b */ /* 0x007fe20003800000 */
.L_x_380:
[----:B------:R-:W-:Y:S02]  /*18310*/  IMAD.MOV.U32 R13, RZ, RZ, R24 ;  /* 0x000000ffff0d7224 */ /* 0x000fe400078e0018 */
[----:B------:R-:W-:Y:S01]  /*18320*/  IMAD.MOV.U32 R12, RZ, RZ, 0x2 ;  /* 0x00000002ff0c7424 */ /* 0x000fe200078e00ff */
[----:B------:R-:W-:-:S13]  /*18330*/  IADD3 R2, P4, R14, R8, RZ ;  /* 0x000000080e027210 */ /* 0x000fda0007f9e0ff */
[----:B------:R-:W-:Y:S05]  /*18340*/  WARPSYNC.COLLECTIVE R15, `(.L_x_381) ;  /* 0x000000000f087348 */ /* 0x000fea0003c00000 */
[----:B------:R0:W1:Y:S02]  /*18350*/  SHFL.IDX P6, R14, R13, R12, R11 ;  /* 0x0000000c0d0e7389 */ /* 0x00006400000c000b */
[----:B01----:R-:W-:Y:S01]  /*18360*/  ENDCOLLECTIVE ;  /* 0x000000000000791b */ /* 0x003fe20003800000 */
.L_x_381:
        /* <DEDUP_REMOVED lines=12> */
.L_x_382:
[----:B------:R-:W-:Y:S01]  /*18430*/  @!PT LDS RZ, [RZ] ;  /* 0x00000000fffff984 */ /* 0x000fe20000000800 */
[----:B------:R-:W-:Y:S01]  /*18440*/  @!PT LDS RZ, [RZ] ;  /* 0x00000000fffff984 */ /* 0x000fe20000000800 */
[----:B------:R-:W-:Y:S01]  /*18450*/  @!PT LDS RZ, [RZ] ;  /* 0x00000000fffff984 */ /* 0x000fe20000000800 */
[----:B------:R-:W-:Y:S01]  /*18460*/  LDGSTS.E.BYPASS.LTC128B.128 [R0+0x3400], desc[UR36][R2.64+0x80], !P4 ;  /* 0x0340008002007fae */ /* 0x000fe2000e101d64 */
[----:B------:R-:W-:Y:S01]  /*18470*/  ISETP.LT.OR P4, PT, R5, 0x11, P1 ;  /* 0x000000110500780c */ /* 0x000fe20000f81670 */
[----:B------:R-:W-:Y:S02]  /*18480*/  IMAD.MOV.U32 R13, RZ, RZ, R24 ;  /* 0x000000ffff0d7224 */ /* 0x000fe400078e0018 */
[----:B------:R-:W-:-:S10]  /*18490*/  IMAD.MOV.U32 R12, RZ, RZ, 0x3 ;  /* 0x00000003ff0c7424 */ /* 0x000fd400078e00ff */
[----:B------:R-:W-:Y:S01]  /*184a0*/  LDGSTS.E.BYPASS.LTC128B.128 [R0+0x5c00], desc[UR36][R2.64+0x100], !P4 ;  /* 0x05c0010002007fae */ /* 0x000fe2000e101d64 */
[----:B------:R-:W-:-:S13]  /*184b0*/  ISETP.LT.OR P4, PT, R5, 0x11, P0 ;  /* 0x000000110500780c */ /* 0x000fda0000781670 */
[----:B------:R0:W-:Y:S02]  /*184c0*/  LDGSTS.E.BYPASS.LTC128B.128 [R0+0x8400], desc[UR36][R2.64+0x180], !P4 ;  /* 0x0840018002007fae */ /* 0x0001e4000e101d64 */
[----:B0-----:R-:W-:-:S13]  /*184d0*/  IADD3 R2, P4, R14, R8, RZ ;  /* 0x000000080e027210 */ /* 0x001fda0007f9e0ff */
[----:B------:R-:W-:Y:S05]  /*184e0*/  WARPSYNC.COLLECTIVE R15, `(.L_x_383) ;  /* 0x000000000f087348 */ /* 0x000fea0003c00000 */
[----:B------:R0:W1:Y:S02]  /*184f0*/  SHFL.IDX P6, R14, R13, R12, R11 ;  /* 0x0000000c0d0e7389 */ /* 0x00006400000c000b */
[----:B01----:R-:W-:Y:S01]  /*18500*/  ENDCOLLECTIVE ;  /* 0x000000000000791b */ /* 0x003fe20003800000 */
.L_x_383:
        /* <DEDUP_REMOVED lines=12> */
.L_x_384:
        /* <DEDUP_REMOVED lines=14> */
.L_x_385:
        /* <DEDUP_REMOVED lines=12> */
.L_x_386:
        /* <DEDUP_REMOVED lines=9> */
.L_x_291:
        /* <DEDUP_REMOVED lines=8> */
.L_x_389:
[----:B------:R-:W-:Y:S05]  /*18880*/  BSYNC B0 ;  /* 0x0000000000007941 */ /* 0x000fea0003800000 */
.L_x_388:
[----:B------:R-:W-:Y:S02]  /*18890*/  IMAD.MOV.U32 R13, RZ, RZ, R16 ;  /* 0x000000ffff0d7224 */ /* 0x000fe400078e0010 */
[----:B------:R-:W-:Y:S02]  /*188a0*/  IMAD.MOV.U32 R12, RZ, RZ, 0x1 ;  /* 0x00000001ff0c7424 */ /* 0x000fe400078e00ff */
[----:B------:R-:W-:Y:S02]  /*188b0*/  IMAD.MOV.U32 R11, RZ, RZ, 0x1f ;  /* 0x0000001fff0b7424 */ /* 0x000fe400078e00ff */
[----:B------:R-:W-:Y:S02]  /*188c0*/  IMAD.MOV.U32 R15, RZ, RZ, -0x1 ;  /* 0xffffffffff0f7424 */ /* 0x000fe400078e00ff */
[----:B------:R-:W-:Y:S02]  /*188d0*/  IMAD.IADD R7, R19, 0x1, R9 ;  /* 0x0000000113077824 */ /* 0x000fe400078e0209 */
[----:B------:R-:W-:-:S07]  /*188e0*/  IMAD.MOV.U32 R0, RZ, RZ, R14 ;  /* 0x000000ffff007224 */ /* 0x000fce00078e000e */
[----:B------:R-:W-:Y:S05]  /*188f0*/  WARPSYNC.COLLECTIVE R15, `(.L_x_390) ;  /* 0x000000000f087348 */ /* 0x000fea0003c00000 */
[----:B------:R0:W1:Y:S02]  /*18900*/  SHFL.IDX P6, R14, R13, R12, R11 ;  /* 0x0000000c0d0e7389 */ /* 0x00006400000c000b */
[----:B01----:R-:W-:Y:S01]  /*18910*/  ENDCOLLECTIVE ;  /* 0x000000000000791b */ /* 0x003fe20003800000 */
.L_x_390:
[----:B------:R-:W-:Y:S02]  /*18920*/  ULDC UR4, c[0x0][0xc3c] ;  /* 0x00030f0000047ab9 */ /* 0x000fe40000000800 */
[----:B------:R-:W-:-:S13]  /*18930*/  ISETP.GE.OR P1, PT, R7, UR4, !P0 ;  /* 0x0000000407007c0c */ /* 0x000fda000c726670 */
[----:B------:R-:W0:Y:S08]  /*18940*/  @!P1 LDC.64 R2, c[0x0][0xc80] ;  /* 0x00032000ff029b82 */ /* 0x000e300000000a00 */
[----:B------:R-:W1:Y:S01]  /*18950*/  @!P1 LDC.64 R4, c[0x0][0xc78] ;  /* 0x00031e00ff049b82 */ /* 0x000e620000000a00 */
[----:B------:R-:W-:Y:S02]  /*18960*/  IMAD.MOV.U32 R11, RZ, RZ, RZ ;  /* 0x000000ffff0b7224 */ /* 0x000fe400078e00ff */
[----:B------:R-:W-:-:S02]  /*18970*/  IMAD.MOV.U32 R8, RZ, RZ, R14 ;  /* 0x000000ffff087224 */ /* 0x000fc400078e000e */
[----:B0-----:R-:W-:-:S05]  /*18980*/  @!P1 IMAD.WIDE R2, R7, 0x4, R2 ;  /* 0x0000000407029825 */ /* 0x001fca00078e0202 */
[----:B------:R1:W2:Y:S02]  /*18990*/  @!P1 LDG.E R6, desc[UR36][R2.64] ;  /* 0x0000002402069981 */ /* 0x0002a4000c1e1900 */
[----:B-1----:R-:W-:-:S05]  /*189a0*/  @!P1 IMAD.WIDE R2, R7, 0x4, R4 ;  /* 0x0000000407029825 */ /* 0x002fca00078e0204 */
[----:B------:R-:W3:Y:S01]  /*189b0*/  @!P1 LDG.E R5, desc[UR36][R2.64] ;  /* 0x0000002402059981 */ /* 0x000ee2000c1e1900 */
[----:B------:R-:W-:Y:S01]  /*189c0*/  IMAD.MOV.U32 R7, RZ, RZ, RZ ;  /* 0x000000ffff077224 */ /* 0x000fe200078e00ff */
[C---:B------:R-:W-:Y:S01]  /*189d0*/  ISETP.GE.U32.AND P2, PT, R9.reuse, 0x2, PT ;  /* 0x000000020900780c */ /* 0x040fe20003f46070 */
[----:B------:R-:W-:Y:S01]  /*189e0*/  IMAD.MOV.U32 R4, RZ, RZ, RZ ;  /* 0x000000ffff047224 */ /* 0x000fe200078e00ff */
[C---:B------:R-:W-:Y:S02]  /*189f0*/  ISETP.GE.U32.AND P3, PT, R9.reuse, 0x4, PT ;  /* 0x000000040900780c */ /* 0x040fe40003f66070 */
[C---:B------:R-:W-:Y:S02]  /*18a00*/  ISETP.GE.U32.AND P4, PT, R9.reuse, 0x8, PT ;  /* 0x000000080900780c */ /* 0x040fe40003f86070 */
[----:B------:R-:W-:Y:S01]  /*18a10*/  ISETP.GE.U32.AND P5, PT, R9, 0x10, PT ;  /* 0x000000100900780c */ /* 0x000fe20003fa6070 */
[----:B--2---:R-:W-:Y:S02]  /*18a20*/  @!P1 IMAD.MOV.U32 R7, RZ, RZ, R6 ;  /* 0x000000ffff079224 */ /* 0x004fe400078e0006 */
[----:B------:R-:W-:-:S02]  /*18a30*/  IMAD.MOV.U32 R6, RZ, RZ, RZ ;  /* 0x000000ffff067224 */ /* 0x000fc400078e00ff */
[----:B---3--:R-:W-:Y:S01]  /*18a40*/  @!P1 IMAD.MOV.U32 R4, RZ, RZ, R5 ;  /* 0x000000ffff049224 */ /* 0x008fe200078e0005 */
[----:B------:R-:W-:-:S03]  /*18a50*/  ISETP.NE.AND P1, PT, R9, RZ, PT ;  /* 0x000000ff0900720c */ /* 0x000fc60003f25270 */
[----:B------:R-:W-:-:S10]  /*18a60*/  IMAD R13, R4, R7, RZ ;  /* 0x00000007040d7224 */ /* 0x000fd400078e02ff */
[----:B------:R-:W-:Y:S05]  /*18a70*/  WARPSYNC.COLLECTIVE R15, `(.L_x_391) ;  /* 0x000000000f087348 */ /* 0x000fea0003c00000 */
[----:B------:R0:W1:Y:S02]  /*18a80*/  SHFL.UP P6, R14, R13, R12, R11 ;  /* 0x0400000c0d0e7389 */ /* 0x00006400000c000b */
[----:B01----:R-:W-:Y:S01]  /*18a90*/  ENDCOLLECTIVE ;  /* 0x000000000000791b */ /* 0x003fe20003800000 */
.L_x_391:
[----:B------:R-:W-:Y:S01]  /*18aa0*/  IMAD.MOV.U32 R12, RZ, RZ, 0x2 ;  /* 0x00000002ff0c7424 */ /* 0x000fe200078e00ff */
[----:B------:R-:W-:-:S05]  /*18ab0*/  SEL R14, R14, RZ, P1 ;  /* 0x000000ff0e0e7207 */ /* 0x000fca0000800000 */
[----:B------:R-:W-:-:S04]  /*18ac0*/  IMAD.IADD R5, R13, 0x1, R14 ;  /* 0x000000010d057824 */ /* 0x000fc800078e020e */
[----:B------:R-:W-:-:S07]  /*18ad0*/  IMAD.MOV.U32 R13, RZ, RZ, R5 ;  /* 0x000000ffff0d7224 */ /* 0x000fce00078e0005 */
[----:B------:R-:W-:Y:S05]  /*18ae0*/  WARPSYNC.COLLECTIVE R15, `(.L_x_392) ;  /* 0x000000000f087348 */ /* 0x000fea0003c00000 */
[----:B------:R0:W1:Y:S02]  /*18af0*/  SHFL.UP P6, R14, R13, R12, R11 ;  /* 0x0400000c0d0e7389 */ /* 0x00006400000c000b */
[----:B01----:R-:W-:Y:S01]  /*18b00*/  ENDCOLLECTIVE ;  /* 0x000000000000791b */ /* 0x003fe20003800000 */
.L_x_392:
[----:B------:R-:W-:Y:S01]  /*18b10*/  IMAD.MOV.U32 R12, RZ, RZ, 0x4 ;  /* 0x00000004ff0c7424 */ /* 0x000fe200078e00ff */
[----:B------:R-:W-:-:S05]  /*18b20*/  SEL R2, R14, RZ, P2 ;  /* 0x000000ff0e027207 */ /* 0x000fca0001000000 */
[----:B------:R-:W-:-:S04]  /*18b30*/  IMAD.IADD R2, R5, 0x1, R2 ;  /* 0x0000000105027824 */ /* 0x000fc800078e0202 */
[----:B------:R-:W-:-:S07]  /*18b40*/  IMAD.MOV.U32 R13, RZ, RZ, R2 ;  /* 0x000000ffff0d7224 */ /* 0x000fce00078e0002 */
[----:B------:R-:W-:Y:S05]  /*18b50*/  WARPSYNC.COLLECTIVE R15, `(.L_x_393) ;  /* 0x000000000f087348 */ /* 0x000fea0003c00000 */
[----:B------:R0:W1:Y:S02]  /*18b60*/  SHFL.UP P6, R14, R13, R12, R11 ;  /* 0x0400000c0d0e7389 */ /* 0x00006400000c000b */
[----:B01----:R-:W-:Y:S01]  /*18b70*/  ENDCOLLECTIVE ;  /* 0x000000000000791b */ /* 0x003fe20003800000 */
.L_x_393:
[----:B------:R-:W-:Y:S01]  /*18b80*/  IMAD.MOV.U32 R12, RZ, RZ, 0x8 ;  /* 0x00000008ff0c7424 */ /* 0x000fe200078e00ff */
[----:B------:R-:W-:-:S05]  /*18b90*/  SEL R3, R14, RZ, P3 ;  /* 0x000000ff0e037207 */ /* 0x000fca0001800000 */
[----:B------:R-:W-:-:S04]  /*18ba0*/  IMAD.IADD R3, R2, 0x1, R3 ;  /* 0x0000000102037824 */ /* 0x000fc800078e0203 */
[----:B------:R-:W-:-:S07]  /*18bb0*/  IMAD.MOV.U32 R13, RZ, RZ, R3 ;  /* 0x000000ffff0d7224 */ /* 0x000fce00078e0003 */
[----:B------:R-:W-:Y:S05]  /*18bc0*/  WARPSYNC.COLLECTIVE R15, `(.L_x_394) ;  /* 0x000000000f087348 */ /* 0x000fea0003c00000 */
[----:B------:R0:W1:Y:S02]  /*18bd0*/  SHFL.UP P6, R14, R13, R12, R11 ;  /* 0x0400000c0d0e7389 */ /* 0x00006400000c000b */
[----:B01----:R-:W-:Y:S01]  /*18be0*/  ENDCOLLECTIVE ;  /* 0x000000000000791b */ /* 0x003fe20003800000 */
.L_x_394:
[----:B------:R-:W-:Y:S01]  /*18bf0*/  IMAD.MOV.U32 R12, RZ, RZ, 0x10 ;  /* 0x00000010ff0c7424 */ /* 0x000fe200078e00ff */
[----:B------:R-:W-:-:S05]  /*18c00*/  SEL R14, R14, RZ, P4 ;  /* 0x000000ff0e0e7207 */ /* 0x000fca0002000000 */
[----:B------:R-:W-:-:S04]  /*18c10*/  IMAD.IADD R5, R3, 0x1, R14 ;  /* 0x0000000103057824 */ /* 0x000fc800078e020e */
[----:B------:R-:W-:-:S07]  /*18c20*/  IMAD.MOV.U32 R13, RZ, RZ, R5 ;  /* 0x000000ffff0d7224 */ /* 0x000fce00078e0005 */
[----:B------:R-:W-:Y:S05]  /*18c30*/  WARPSYNC.COLLECTIVE R15, `(.L_x_395) ;  /* 0x000000000f087348 */ /* 0x000fea0003c00000 */
[----:B------:R0:W1:Y:S02]  /*18c40*/  SHFL.UP P6, R14, R13, R12, R11 ;  /* 0x0400000c0d0e7389 */ /* 0x00006400000c000b */
[----:B01----:R-:W-:Y:S01]  /*18c50*/  ENDCOLLECTIVE ;  /* 0x000000000000791b */ /* 0x003fe20003800000 */
.L_x_395:
[----:B------:R-:W-:Y:S02]  /*18c60*/  IMAD.MOV.U32 R12, RZ, RZ, 0x1f ;  /* 0x0000001fff0c7424 */ /* 0x000fe400078e00ff */
[----:B------:R-:W-:Y:S01]  /*18c70*/  IMAD.MOV.U32 R11, RZ, RZ, 0x1f ;  /* 0x0000001fff0b7424 */ /* 0x000fe200078e00ff */
[----:B------:R-:W-:-:S04]  /*18c80*/  SEL R2, R14, RZ, P5 ;  /* 0x000000ff0e027207 */ /* 0x000fc80002800000 */
[----:B------:R-:W-:-:S05]  /*18c90*/  IADD3 R2, R5, R2, RZ ;  /* 0x0000000205027210 */ /* 0x000fca0007ffe0ff */
[----:B------:R-:W-:-:S07]  /*18ca0*/  IMAD.MOV.U32 R13, RZ, RZ, R2 ;  /* 0x000000ffff0d7224 */ /* 0x000fce00078e0002 */
[----:B------:R-:W-:Y:S05]  /*18cb0*/  WARPSYNC.COLLECTIVE R15, `(.L_x_396) ;  /* 0x000000000f087348 */ /* 0x000fea0003c00000 */
[----:B------:R0:W1:Y:S02]  /*18cc0*/  SHFL.IDX P6, R14, R13, R12, R11 ;  /* 0x0000000c0d0e7389 */ /* 0x00006400000c000b */
[----:B01----:R-:W-:Y:S01]  /*18cd0*/  ENDCOLLECTIVE ;  /* 0x000000000000791b */ /* 0x003fe20003800000 */
.L_x_396:
[----:B------:R-:W-:Y:S05]  /*18ce0*/  BRA `(.L_x_397) ;  /* 0xffffffc000847947 */ /* 0x000fea000383ffff */
.L_x_294:
[----:B------:R-:W-:Y:S01]  /*18cf0*/  BSSY B0, `(.L_x_398) ;  /* 0x0000007000007945 */ /* 0x000fe20003800000 */
[----:B------:R-:W-:Y:S02]  /*18d00*/  IMAD.MOV.U32 R12, RZ, RZ, 0x1 ;  /* 0x00000001ff0c7424 */ /* 0x000fe400078e00ff */
[----:B------:R-:W-:Y:S02]  /*18d10*/  IMAD.MOV.U32 R11, RZ, RZ, RZ ;  /* 0x000000ffff0b7224 */ /* 0x000fe400078e00ff */
[----:B------:R-:W-:-:S07]  /*18d20*/  IMAD.MOV.U32 R15, RZ, RZ, -0x1 ;  /* 0xffffffffff0f7424 */ /* 0x000fce00078e00ff */
[----:B------:R-:W-:Y:S05]  /*18d30*/  WARPSYNC.COLLECTIVE R15, `(.L_x_399) ;  /* 0x000000000f087348 */ /* 0x000fea0003c00000 */
[----:B------:R0:W1:Y:S02]  /*18d40*/  SHFL.UP P6, R14, R13, R12, R11 ;  /* 0x0400000c0d0e7389 */ /* 0x00006400000c000b */
[----:B01----:R-:W-:Y:S01]  /*18d50*/  ENDCOLLECTIVE ;  /* 0x000000000000791b */ /* 0x003fe20003800000 */
.L_x_399:
[----:B------:R-:W-:Y:S05]  /*18d60*/  BSYNC B0 ;  /* 0x0000000000007941 */ /* 0x000fea0003800000 */
.L_x_398:
[----:B------:R-:W-:Y:S01]  /*18d70*/  SEL R14, R14, RZ, P1 ;  /* 0x000000ff0e0e7207 */ /* 0x000fe20000800000 */
[----:B------:R-:W-:Y:S02]  /*18d80*/  IMAD.MOV.U32 R12, RZ, RZ, 0x2 ;  /* 0x00000002ff0c7424 */ /* 0x000fe400078e00ff */
[----:B------:R-:W-:Y:S02]  /*18d90*/  IMAD.MOV.U32 R11, RZ, RZ, RZ ;  /* 0x000000ffff0b7224 */ /* 0x000fe400078e00ff */
[----:B------:R-:W-:Y:S02]  /*18da0*/  IMAD.IADD R13, R13, 0x1, R14 ;  /* 0x000000010d0d7824 */ /* 0x000fe400078e020e */
[----:B------:R-:W-:-:S07]  /*18db0*/  IMAD.MOV.U32 R15, RZ, RZ, -0x1 ;  /* 0xffffffffff0f7424 */ /* 0x000fce00078e00ff */
[----:B------:R-:W-:Y:S05]  /*18dc0*/  WARPSYNC.COLLECTIVE R15, `(.L_x_400) ;  /* 0x000000000f087348 */ /* 0x000fea0003c00000 */
[----:B------:R0:W1:Y:S02]  /*18dd0*/  SHFL.UP P6, R14, R13, R12, R11 ;  /* 0x0400000c0d0e7389 */ /* 0x00006400000c000b */
[----:B01----:R-:W-:Y:S01]  /*18de0*/  ENDCOLLECTIVE ;  /* 0x000000000000791b */ /* 0x003fe20003800000 */
.L_x_400:
[----:B------:R-:W-:Y:S01]  /*18df0*/  IMAD.MOV.U32 R12, RZ, RZ, 0x4 ;  /* 0x00000004ff0c7424 */ /* 0x000fe200078e00ff */
[----:B------:R-:W-:-:S05]  /*18e00*/  SEL R2, R14, RZ, P2 ;  /* 0x000000ff0e027207 */ /* 0x000fca0001000000 */
[----:B------:R-:W-:-:S04]  /*18e10*/  IMAD.IADD R2, R13, 0x1, R2 ;  /* 0x000000010d027824 */ /* 0x000fc800078e0202 */
[----:B------:R-:W-:-:S07]  /*18e20*/  IMAD.MOV.U32 R13, RZ, RZ, R2 ;  /* 0x000000ffff0d7224 */ /* 0x000fce00078e0002 */
[----:B------:R-:W-:Y:S05]  /*18e30*/  WARPSYNC.COLLECTIVE R15, `(.L_x_401) ;  /* 0x000000000f087348 */ /* 0x000fea0003c00000 */
[----:B------:R0:W1:Y:S02]  /*18e40*/  SHFL.UP P6, R14, R13, R12, R11 ;  /* 0x0400000c0d0e7389 */ /* 0x00006400000c000b */
[----:B01----:R-:W-:Y:S01]  /*18e50*/  ENDCOLLECTIVE ;  /* 0x000000000000791b */ /* 0x003fe20003800000 */
.L_x_401:
[----:B------:R-:W-:Y:S01]  /*18e60*/  IMAD.MOV.U32 R12, RZ, RZ, 0x8 ;  /* 0x00000008ff0c7424 */ /* 0x000fe200078e00ff */
[----:B------:R-:W-:-:S05]  /*18e70*/  SEL R3, R14, RZ, P3 ;  /* 0x000000ff0e037207 */ /* 0x000fca0001800000 */
[----:B------:R-:W-:-:S04]  /*18e80*/  IMAD.IADD R3, R2, 0x1, R3 ;  /* 0x0000000102037824 */ /* 0x000fc800078e0203 */
[----:B------:R-:W-:-:S07]  /*18e90*/  IMAD.MOV.U32 R13, RZ, RZ, R3 ;  /* 0x000000ffff0d7224 */ /* 0x000fce00078e0003 */
[----:B------:R-:W-:Y:S05]  /*18ea0*/  WARPSYNC.COLLECTIVE R15, `(.L_x_402) ;  /* 0x000000000f087348 */ /* 0x000fea0003c00000 */
[----:B------:R0:W1:Y:S02]  /*18eb0*/  SHFL.UP P6, R14, R13, R12, R11 ;  /* 0x0400000c0d0e7389 */ /* 0x00006400000c000b */
[----:B01----:R-:W-:Y:S01]  /*18ec0*/  ENDCOLLECTIVE ;  /* 0x000000000000791b */ /* 0x003fe20003800000 */
.L_x_402:
[----:B------:R-:W-:Y:S01]  /*18ed0*/  IMAD.MOV.U32 R12, RZ, RZ, 0x10 ;  /* 0x00000010ff0c7424 */ /* 0x000fe200078e00ff */
[----:B------:R-:W-:-:S05]  /*18ee0*/  SEL R14, R14, RZ, P4 ;  /* 0x000000ff0e0e7207 */ /* 0x000fca0002000000 */
[----:B------:R-:W-:-:S04]  /*18ef0*/  IMAD.IADD R5, R3, 0x1, R14 ;  /* 0x0000000103057824 */ /* 0x000fc800078e020e */
[----:B------:R-:W-:-:S07]  /*18f00*/  IMAD.MOV.U32 R13, RZ, RZ, R5 ;  /* 0x000000ffff0d7224 */ /* 0x000fce00078e0005 */
[----:B------:R-:W-:Y:S05]  /*18f10*/  WARPSYNC.COLLECTIVE R15, `(.L_x_403) ;  /* 0x000000000f087348 */ /* 0x000fea0003c00000 */
[----:B------:R0:W1:Y:S02]  /*18f20*/  SHFL.UP P6, R14, R13, R12, R11 ;  /* 0x0400000c0d0e7389 */ /* 0x00006400000c000b */
[----:B01----:R-:W-:Y:S01]  /*18f30*/  ENDCOLLECTIVE ;  /* 0x000000000000791b */ /* 0x003fe20003800000 */
.L_x_403:
[----:B------:R-:W-:Y:S02]  /*18f40*/  IMAD.MOV.U32 R12, RZ, RZ, 0x1f ;  /* 0x0000001fff0c7424 */ /* 0x000fe400078e00ff */
[----:B------:R-:W-:Y:S01]  /*18f50*/  IMAD.MOV.U32 R11, RZ, RZ, 0x1f ;  /* 0x0000001fff0b7424 */ /* 0x000fe200078e00ff */
[----:B------:R-:W-:-:S05]  /*18f60*/  SEL R2, R14, RZ, P5 ;  /* 0x000000ff0e027207 */ /* 0x000fca0002800000 */
[----:B------:R-:W-:-:S04]  /*18f70*/  IMAD.IADD R2, R5, 0x1, R2 ;  /* 0x0000000105027824 */ /* 0x000fc800078e0202 */
[----:B------:R-:W-:-:S07]  /*18f80*/  IMAD.MOV.U32 R13, RZ, RZ, R2 ;  /* 0x000000ffff0d7224 */ /* 0x000fce00078e0002 */
[----:B------:R-:W-:Y:S05]  /*18f90*/  WARPSYNC.COLLECTIVE R15, `(.L_x_404) ;  /* 0x000000000f087348 */ /* 0x000fea0003c00000 */
[----:B------:R0:W1:Y:S02]  /*18fa0*/  SHFL.IDX P6, R14, R13, R12, R11 ;  /* 0x0000000c0d0e7389 */ /* 0x00006400000c000b */
[----:B01----:R-:W-:Y:S01]  /*18fb0*/  ENDCOLLECTIVE ;  /* 0x000000000000791b */ /* 0x003fe20003800000 */
.L_x_404:
[----:B------:R-:W-:Y:S05]  /*18fc0*/  BRA `(.L_x_405) ;  /* 0xffffffc000707947 */ /* 0x000fea000383ffff */
.L_x_296:
[----:B------:R-:W-:Y:S01]  /*18fd0*/  BSSY B0, `(.L_x_406) ;  /* 0x0000006000007945 */ /* 0x000fe20003800000 */
[----:B------:R-:W-:Y:S01]  /*18fe0*/  PLOP3.LUT P6, PT, P6, PT, PT, 0x8, 0x0 ;  /* 0x000000000000781c */ /* 0x000fe200037ce170 */
[----:B------:R-:W-:-:S12]  /*18ff0*/  IMAD.MOV.U32 R15, RZ, RZ, -0x1 ;  /* 0xffffffffff0f7424 */ /* 0x000fd800078e00ff */
[----:B0-----:R-:W-:Y:S05]  /*19000*/  WARPSYNC.COLLECTIVE R15, `(.L_x_407) ;  /* 0x000000000f087348 */ /* 0x001fea0003c00000 */
[----:B------:R-:W-:Y:S01]  /*19010*/  VOTE.ANY R14, PT, P6 ;  /* 0x00000000000e7806 */ /* 0x000fe200030e0100 */
[----:B0-----:R-:W-:Y:S06]  /*19020*/  ENDCOLLECTIVE ;  /* 0x000000000000791b */ /* 0x001fec0003800000 */
.L_x_407:
[----:B------:R-:W-:Y:S05]  /*19030*/  BSYNC B0 ;  /* 0x0000000000007941 */ /* 0x000fea0003800000 */
.L_x_406:
[----:B------:R-:W-:Y:S02]  /*19040*/  IMAD.MOV.U32 R3, RZ, RZ, R14 ;  /* 0x000000ffff037224 */ /* 0x000fe400078e000e */
[----:B------:R-:W-:Y:S02]  /*19050*/  IMAD.MOV.U32 R13, RZ, RZ, R7 ;  /* 0x000000ffff0d7224 */ /* 0x000fe400078e0007 */
[----:B------:R-:W0:Y:S01]  /*19060*/  POPC R8, R3 ;  /* 0x0000000300087309 */ /* 0x000e220000000000 */
[----:B------:R-:W-:Y:S02]  /*19070*/  IMAD.MOV.U32 R11, RZ, RZ, 0x1f ;  /* 0x0000001fff0b7424 */ /* 0x000fe400078e00ff */
[----:B------:R-:W-:Y:S02]  /*19080*/  IMAD.MOV.U32 R15, RZ, RZ, -0x1 ;  /* 0xffffffffff0f7424 */ /* 0x000fe400078e00ff */
[----:B0-----:R-:W-:-:S07]  /*19090*/  IMAD.MOV.U32 R12, RZ, RZ, R8 ;  /* 0x000000ffff0c7224 */ /* 0x001fce00078e0008 */
[----:B------:R-:W-:Y:S05]  /*190a0*/  WARPSYNC.COLLECTIVE R15, `(.L_x_408) ;  /* 0x000000000f087348 */ /* 0x000fea0003c00000 */
[----:B------:R0:W1:Y:S02]  /*190b0*/  SHFL.IDX P6, R14, R13, R12, R11 ;  /* 0x0000000c0d0e7389 */ /* 0x00006400000c000b */
[----:B01----:R-:W-:Y:S01]  /*190c0*/  ENDCOLLECTIVE ;  /* 0x000000000000791b */ /* 0x003fe20003800000 */
.L_x_408:
[----:B------:R-:W-:Y:S02]  /*190d0*/  IMAD.MOV.U32 R13, RZ, RZ, R4 ;  /* 0x000000ffff0d7224 */ /* 0x000fe400078e0004 */
[----:B------:R-:W-:-:S07]  /*190e0*/  IMAD.MOV.U32 R7, RZ, RZ, R14 ;  /* 0x000000ffff077224 */ /* 0x000fce00078e000e */
[----:B------:R-:W-:Y:S05]  /*190f0*/  WARPSYNC.COLLECTIVE R15, `(.L_x_409) ;  /* 0x000000000f087348 */ /* 0x000fea0003c00000 */
[----:B------:R0:W1:Y:S02]  /*19100*/  SHFL.IDX P6, R14, R13, R12, R11 ;  /* 0x0000000c0d0e7389 */ /* 0x00006400000c000b */
[----:B01----:R-:W-:Y:S01]  /*19110*/  ENDCOLLECTIVE ;  /* 0x000000000000791b */ /* 0x003fe20003800000 */
.L_x_409:
[----:B------:R-:W-:Y:S01]  /*19120*/  IMAD.MOV.U32 R4, RZ, RZ, R14 ;  /* 0x000000ffff047224 */ /* 0x000fe200078e000e */
[----:B------:R-:W-:Y:S06]  /*19130*/  BRA `(.L_x_410) ;  /* 0xffffffc000507947 */ /* 0x000fec000383ffff */
.L_x_298:
[----:B------:R-:W-:Y:S01]  /*19140*/  BSSY B0, `(.L_x_411) ;  /* 0x0000007000007945 */ /* 0x000fe20003800000 */
[----:B------:R-:W-:Y:S02]  /*19150*/  IMAD.MOV.U32 R13, RZ, RZ, R2 ;  /* 0x000000ffff0d7224 */ /* 0x000fe400078e0002 */
[----:B------:R-:W-:Y:S02]  /*19160*/  IMAD.MOV.U32 R11, RZ, RZ, 0x1f ;  /* 0x0000001fff0b7424 */ /* 0x000fe400078e00ff */
[----:B------:R-:W-:-:S07]  /*19170*/  IMAD.MOV.U32 R15, RZ, RZ, -0x1 ;  /* 0xffffffffff0f7424 */ /* 0x000fce00078e00ff */
[----:B0123--:R-:W-:Y:S05]  /*19180*/  WARPSYNC.COLLECTIVE R15, `(.L_x_412) ;  /* 0x000000000f087348 */ /* 0x00ffea0003c00000 */
[----:B------:R4:W0:Y:S02]  /*19190*/  SHFL.IDX P6, R14, R13, R12, R11 ;  /* 0x0000000c0d0e7389 */ /* 0x00082400000c000b */
[----:B01234-:R-:W-:Y:S01]  /*191a0*/  ENDCOLLECTIVE ;  /* 0x000000000000791b */ /* 0x01ffe20003800000 */
.L_x_412:
[----:B------:R-:W-:Y:S05]  /*191b0*/  BSYNC B0 ;  /* 0x0000000000007941 */ /* 0x000fea0003800000 */
.L_x_411:
[----:B------:R-:W-:Y:S01]  /*191c0*/  IMAD.MOV.U32 R6, RZ, RZ, R14 ;  /* 0x000000ffff067224 */ /* 0x000fe200078e000e */
[----:B------:R-:W-:Y:S06]  /*191d0*/  BRA `(.L_x_297) ;  /* 0xffffffc000407947 */ /* 0x000fec000383ffff */
.L_x_302:
[----:B-1----:R1:W3:Y:S02]  /*191e0*/  SYNCS.PHASECHK.TRANS64.TRYWAIT P0, [R4+URZ+0x38820], R0 ;  /* 0x03882000040075a7 */ /* 0x0022e4000800017f */
[----:B---3--:R-:W-:Y:S05]  /*191f0*/  @!P0 NANOSLEEP.SYNCS 0x989680 ;  /* 0x009896800000895d */ /* 0x008fea0003900000 */
[----:B------:R-:W3:Y:S02]  /*19200*/  @!P0 SYNCS.PHASECHK.TRANS64 P0, [R4+URZ+0x38820], R0 ;  /* 0x03882000040085a7 */ /* 0x000ee4000800007f */
[----:B---3--:R-:W-:Y:S05]  /*19210*/  @!P0 BRA `(.L_x_302) ;  /* 0xfffffffc00f08947 */ /* 0x008fea000383ffff */
[----:B------:R-:W-:Y:S05]  /*19220*/  BRA `(.L_x_413) ;  /* 0xffffffc400987947 */ /* 0x000fea000383ffff */
.L_x_303:
[----:B------:R-:W3:Y:S01]  /*19230*/  S2R R2, SR_TID.X ;  /* 0x0000000000027919 */ /* 0x000ee20000002100 */
[----:B------:R-:W-:Y:S01]  /*19240*/  BSSY B0, `(.L_x_414) ;  /* 0x000000a000007945 */ /* 0x000fe20003800000 */
[----:B------:R-:W-:Y:S02]  /*19250*/  IMAD.MOV.U32 R12, RZ, RZ, RZ ;  /* 0x000000ffff0c7224 */ /* 0x000fe400078e00ff */
[----:B------:R-:W-:Y:S02]  /*19260*/  IMAD.MOV.U32 R11, RZ, RZ, 0x1f ;  /* 0x0000001fff0b7424 */ /* 0x000fe400078e00ff */
[----:B------:R-:W-:Y:S01]  /*19270*/  IMAD.MOV.U32 R15, RZ, RZ, -0x1 ;  /* 0xffffffffff0f7424 */ /* 0x000fe200078e00ff */
[----:B---3--:R-:W-:-:S04]  /*19280*/  SHF.R.U32.HI R2, RZ, 0x5, R2 ;  /* 0x00000005ff027819 */ /* 0x008fc80000011602 */
[----:B------:R-:W-:-:S05]  /*19290*/  LOP3.LUT R2, R2, 0x3, RZ, 0xc0, !PT ;  /* 0x0000000302027812 */ /* 0x000fca00078ec0ff */
[----:B------:R-:W-:-:S07]  /*192a0*/  IMAD.MOV.U32 R13, RZ, RZ, R2 ;  /* 0x000000ffff0d7224 */ /* 0x000fce00078e0002 */
[----:B012---:R-:W-:Y:S05]  /*192b0*/  WARPSYNC.COLLECTIVE R15, `(.L_x_415) ;  /* 0x000000000f087348 */ /* 0x007fea0003c00000 */
[----:B------:R3:W4:Y:S02]  /*192c0*/  SHFL.IDX P6, R14, R13, R12, R11 ;  /* 0x0000000c0d0e7389 */ /* 0x00072400000c000b */
[----:B01234-:R-:W-:Y:S01]  /*192d0*/  ENDCOLLECTIVE ;  /* 0x000000000000791b */ /* 0x01ffe20003800000 */
.L_x_415:
[----:B------:R-:W-:Y:S05]  /*192e0*/  BSYNC B0 ;  /* 0x0000000000007941 */ /* 0x000fea0003800000 */
.L_x_414:
[----:B------:R-:W-:Y:S05]  /*192f0*/  BRA `(.L_x_416) ;  /* 0xffffffc400807947 */ /* 0x000fea000383ffff */
.L_x_306:
[----:B------:R-:W-:Y:S01]  /*19300*/  BSSY B1, `(.L_x_417) ;  /* 0x0000006000017945 */ /* 0x000fe20003800000 */
[----:B------:R-:W-:-:S07]  /*19310*/  IMAD.MOV.U32 R15, RZ, RZ, -0x1 ;  /* 0xffffffffff0f7424 */ /* 0x000fce00078e00ff */
[----:B012---:R-:W-:Y:S05]  /*19320*/  WARPSYNC.COLLECTIVE R15, `(.L_x_418) ;  /* 0x000000000f0c7348 */ /* 0x007fea0003c00000 */
[----:B------:R-:W-:Y:S02]  /*19330*/  ELECT P6, UR62, PT ;  /* 0x00000000003e782f */ /* 0x000fe400038c0000 */
[----:B------:R-:W-:Y:S01]  /*19340*/  MOV R14, UR62 ;  /* 0x0000003e000e7c02 */ /* 0x000fe20008000f00 */
[----:B012---:R-:W-:Y:S10]  /*19350*/  ENDCOLLECTIVE ;  /* 0x000000000000791b */ /* 0x007ff40003800000 */
.L_x_418:
[----:B------:R-:W-:Y:S05]  /*19360*/  BSYNC B1 ;  /* 0x0000000000017941 */ /* 0x000fea0003800000 */
.L_x_417:
[----:B------:R-:W-:Y:S05]  /*19370*/  BRA `(.L_x_419) ;  /* 0xffffffc400787947 */ /* 0x000fea000383ffff */
.L_x_308:
[----:B-1----:R1:W3:Y:S02]  /*19380*/  SYNCS.PHASECHK.TRANS64.TRYWAIT P1, [R5+URZ+0x38840], R0 ;  /* 0x03884000050075a7 */ /* 0x0022e4000802017f */
[----:B---3--:R-:W-:Y:S05]  /*19390*/  @!P1 NANOSLEEP.SYNCS 0x989680 ;  /* 0x009896800000995d */ /* 0x008fea0003900000 */
[----:B------:R-:W3:Y:S02]  /*193a0*/  @!P1 SYNCS.PHASECHK.TRANS64 P1, [R5+URZ+0x38840], R0 ;  /* 0x03884000050095a7 */ /* 0x000ee4000802007f */
[----:B---3--:R-:W-:Y:S05]  /*193b0*/  @!P1 BRA `(.L_x_308) ;  /* 0xfffffffc00f09947 */ /* 0x008fea000383ffff */
[----:B------:R-:W-:Y:S05]  /*193c0*/  BRA `(.L_x_420) ;  /* 0xffffffc400a07947 */ /* 0x000fea000383ffff */
.L_x_310:
[----:B---3--:R3:W4:Y:S02]  /*193d0*/  SYNCS.PHASECHK.TRANS64.TRYWAIT P1, [R27+URZ+0x38840], R2 ;  /* 0x038840021b0075a7 */ /* 0x008724000802017f */
[----:B----4-:R-:W-:Y:S05]  /*193e0*/  @!P1 NANOSLEEP.SYNCS 0x989680 ;  /* 0x009896800000995d */ /* 0x010fea0003900000 */
[----:B------:R-:W4:Y:S02]  /*193f0*/  @!P1 SYNCS.PHASECHK.TRANS64 P1, [R27+URZ+0x38840], R2 ;  /* 0x038840021b0095a7 */ /* 0x000f24000802007f */
[----:B----4-:R-:W-:Y:S05]  /*19400*/  @!P1 BRA `(.L_x_310) ;  /* 0xfffffffc00f09947 */ /* 0x010fea000383ffff */
[----:B------:R-:W-:Y:S05]  /*19410*/  BRA `(.L_x_421) ;  /* 0xffffffc400ac7947 */ /* 0x000fea000383ffff */
.L_x_312:
[----:B----4-:R4:W0:Y:S02]  /*19420*/  SYNCS.PHASECHK.TRANS64.TRYWAIT P1, [R5+URZ+0x38860], R0 ;  /* 0x03886000050075a7 */ /* 0x010824000802017f */
[----:B0-----:R-:W-:Y:S05]  /*19430*/  @!P1 NANOSLEEP.SYNCS 0x989680 ;  /* 0x009896800000995d */ /* 0x001fea0003900000 */
[----:B------:R-:W0:Y:S02]  /*19440*/  @!P1 SYNCS.PHASECHK.TRANS64 P1, [R5+URZ+0x38860], R0 ;  /* 0x03886000050095a7 */ /* 0x000e24000802007f */
[----:B0-----:R-:W-:Y:S05]  /*19450*/  @!P1 BRA `(.L_x_312) ;  /* 0xfffffffc00f09947 */ /* 0x001fea000383ffff */
[----:B------:R-:W-:Y:S05]  /*19460*/  BRA `(.L_x_422) ;  /* 0xffffffc400a87947 */ /* 0x000fea000383ffff */
.L_x_423:
        /* <DEDUP_REMOVED lines=9> */
.L_x_15970:


//--------------------- .text._ZN7cutlass13device_kernelIN5flash11enable_sm90INS1_16FlashAttnFwdSm90INS1_25CollectiveMainloopFwdSm90ILi2EN4cute5tupleIJNS5_1CILi1EEES8_S8_EEENS6_IJNS7_ILi128EEENS7_ILi80EEENS7_ILi256EEEEEELi256ENS_6half_tEfNS_4arch4Sm90ELb0ELb0ELb0ELb1ELb1ELb1ELb0ELb1ELb1ELb1ELb1ELb0EEENS1_21CollectiveEpilogueFwdINS6_IJSA_SC_SB_EEES9_SE_SG_Li256ELb1ELb1ELb1ELb0EEENS1_36VarlenDynamicPersistentTileSchedulerILi128ELi80ELi256ELi128ELb1ELb1ELb1ELb0ELb1ELb1EEEEEEEEEvNT_6ParamsE --------------------------
	.section	.text._ZN7cutlass13device_kernelIN5flash11enable_sm90INS1_16FlashAttnFwdSm90INS1_25CollectiveMainloopFwdSm90ILi2EN4cute5tupleIJNS5_1CILi1EEES8_S8_EEENS6_IJNS7_ILi128EEENS7_ILi80EEENS7_ILi256EEEEEELi256ENS_6half_tEfNS_4arch4Sm90ELb0ELb0ELb0ELb1ELb1ELb1ELb0ELb1ELb1ELb1ELb1ELb0EEENS1_21CollectiveEpilogueFwdINS6_IJSA_SC_SB_EEES9_SE_SG_Li256ELb1ELb1ELb1ELb0EEENS1_36VarlenDynamicPersistentTileSchedulerILi128ELi80ELi256ELi128ELb1ELb1ELb1ELb0ELb1ELb1EEEEEEEEEvNT_6ParamsE,"ax",@progbits
	.align	128
.text._ZN7cutlass13device_kernelIN5flash11enable_sm90INS1_16FlashAttnFwdSm90INS1_25CollectiveMainloopFwdSm90ILi2EN4cute5tupleIJNS5_1CILi1EEES8_S8_EEENS6_IJNS7_ILi128EEENS7_ILi80EEENS7_ILi256EEEEEELi256ENS_6half_tEfNS_4arch4Sm90ELb0ELb0ELb0ELb1ELb1ELb1ELb0ELb1ELb1ELb1ELb1ELb0EEENS1_21CollectiveEpilogueFwdINS6_IJSA_SC_SB_EEES9_SE_SG_Li256ELb1ELb1ELb1ELb0EEENS1_36VarlenDynamicPersistentTileSchedulerILi128ELi80ELi256ELi128ELb1ELb1ELb1ELb0ELb1ELb1EEEEEEEEEvNT_6ParamsE:
        .type           _ZN7cutlass13device_kernelIN5flash11enable_sm90INS1_16FlashAttnFwdSm90INS1_25CollectiveMainloopFwdSm90ILi2EN4cute5tupleIJNS5_1CILi1EEES8_S8_EEENS6_IJNS7_ILi128EEENS7_ILi80EEENS7_ILi256EEEEEELi256ENS_6half_tEfNS_4arch4Sm90ELb0ELb0ELb0ELb1ELb1ELb1ELb0ELb1ELb1ELb1ELb1ELb0EEENS1_21CollectiveEpilogueFwdINS6_IJSA_SC_SB_EEES9_SE_SG_Li256ELb1ELb1ELb1ELb0EEENS1_36VarlenDynamicPersistentTileSchedulerILi128ELi80ELi256ELi128ELb1ELb1ELb1ELb0ELb1ELb1EEEEEEEEEvNT_6ParamsE,@function
        .size           _ZN7cutlass13device_kernelIN5flash11enable_sm90INS1_16FlashAttnFwdSm90INS1_25CollectiveMainloopFwdSm90ILi2EN4cute5tupleIJNS5_1CILi1EEES8_S8_EEENS6_IJNS7_ILi128EEENS7_ILi80EEENS7_ILi256EEEEEELi256ENS_6half_tEfNS_4arch4Sm90ELb0ELb0ELb0ELb1ELb1ELb1ELb0ELb1ELb1ELb1ELb1ELb0EEENS1_21CollectiveEpilogueFwdINS6_IJSA_SC_SB_EEES9_SE_SG_Li256ELb1ELb1ELb1ELb0EEENS1_36VarlenDynamicPersistentTileSchedulerILi128ELi80ELi256ELi128ELb1ELb1ELb1ELb0ELb1ELb1EEEEEEEEEvNT_6ParamsE,(.L_x_15971 - _ZN7cutlass13device_kernelIN5flash11enable_sm90INS1_16FlashAttnFwdSm90INS1_25CollectiveMainloopFwdSm90ILi2EN4cute5tupleIJNS5_1CILi1EEES8_S8_EEENS6_IJNS7_ILi128EEENS7_ILi80EEENS7_ILi256EEEEEELi256ENS_6half_tEfNS_4arch4Sm90ELb0ELb0ELb0ELb1ELb1ELb1ELb0ELb1ELb1ELb1ELb1ELb0EEENS1_21CollectiveEpilogueFwdINS6_IJSA_SC_SB_EEES9_SE_SG_Li256ELb1ELb1ELb1ELb0EEENS1_36VarlenDynamicPersistentTileSchedulerILi128ELi80ELi256ELi128ELb1ELb1ELb1ELb0ELb1ELb1EEEEEEEEEvNT_6ParamsE)
        .other          _ZN7cutlass13device_kernelIN5flash11enable_sm90INS1_16FlashAttnFwdSm90INS1_25CollectiveMainloopFwdSm90ILi2EN4cute5tupleIJNS5_1CILi1EEES8_S8_EEENS6_IJNS7_ILi128EEENS7_ILi80EEENS7_ILi256EEEEEELi256ENS_6half_tEfNS_4arch4Sm90ELb0ELb0ELb0ELb1ELb1ELb1ELb0ELb1ELb1ELb1ELb1ELb0EEENS1_21CollectiveEpilogueFwdINS6_IJSA_SC_SB_EEES9_SE_SG_Li256ELb1ELb1ELb1ELb0EEENS1_36VarlenDynamicPersistentTileSchedulerILi128ELi80ELi256ELi128ELb1ELb1ELb1ELb0ELb1ELb1EEEEEEEEEvNT_6ParamsE,@"STO_CUDA_ENTRY STV_DEFAULT"
_ZN7cutlass13device_kernelIN5flash11enable_sm90INS1_16FlashAttnFwdSm90INS1_25CollectiveMainloopFwdSm90ILi2EN4cute5tupleIJNS5_1CILi1EEES8_S8_EEENS6_IJNS7_ILi128EEENS7_ILi80EEENS7_ILi256EEEEEELi256ENS_6half_tEfNS_4arch4Sm90ELb0ELb0ELb0ELb1ELb1ELb1ELb0ELb1ELb1ELb1ELb1ELb0EEENS1_21CollectiveEpilogueFwdINS6_IJSA_SC_SB_EEES9_SE_SG_Li256ELb1ELb1ELb1ELb0EEENS1_36VarlenDynamicPersistentTileSchedulerILi128ELi80ELi256ELi128ELb1ELb1ELb1ELb0ELb1ELb1EEEEEEEEEvNT_6ParamsE:
[----:B------:R-:W0:Y:S02]  /*0000*/  LDC R1, c[0x0][0x28] ;  /* 0x00000a00ff017b82 */ /* 0x000e240000000800 */
[----:B0-----:R-:W-:Y:S01]  /*0010*/  VIADD R1, R1, 0xfffffe38 ;  /* 0xfffffe3801017836 */ /* 0x001fe20000000000 */
[----:B------:R-:W0:Y:S01]  /*0020*/  S2R R0, SR_TID.X ;  /* 0x0000000000007919 */ /* 0x000e220000002100 */
[----:B------:R-:W-:Y:S01]  /*0030*/  ELECT P0, URZ, PT ;  /* 0x00000000003f782f */ /* 0x000fe20003800000 */
[----:B------:R-:W-:Y:S01]  /*0040*/  BSSY B0, `(.L_x_424) ;  /* 0x000000e000007945 */ /* 0x000fe20003800000 */
[----:B0-----:R-:W-:-:S05]  /*0050*/  SHF.R.U32.HI R2, RZ, 0x5, R0 ;  /* 0x00000005ff027819 */ /* 0x001fca0000011600 */
[----:B------:R-:W0:Y:S02]  /*0060*/  SHFL.IDX PT, R3, R2, RZ, 0x1f ;  /* 0x00001fff02037589 */ /* 0x000e2400000e0000 */
[----:B0-----:R-:W-:Y:S02]  /*0070*/  ISETP.EQ.AND P0, PT, R3, RZ, P0 ;  /* 0x000000ff0300720c */ /* 0x001fe40000702270 */
[----:B------:R-:W-:-:S11]  /*0080*/  SHF.R.U32.HI R3, RZ, 0x7, R0 ;  /* 0x00000007ff037819 */ /* 0x000fd60000011600 */
[----:B------:R-:W-:Y:S05]  /*0090*/  @!P0 BRA `(.L_x_425) ;  /* 0x0000000000208947 */ /* 0x000fea0003800000 */
[----:B------:R-:W-:Y:S02]  /*00a0*/  ULDC.64 UR4, c[0x0][0x198] ;  /* 0x0000660000047ab9 */ /* 0x000fe40000000a00 */
[----:B------:R-:W-:Y:S02]  /*00b0*/  UIADD3 UR6, UP0, UR4, 0x570, URZ ;  /* 0x0000057004067890 */ /* 0x000fe4000ff1e03f */
[----:B------:R-:W-:Y:S02]  /*00c0*/  UIADD3 UR4, UP1, UR4, 0x670, URZ ;  /* 0x0000067004047890 */ /* 0x000fe4000ff3e03f */
[----:B------:R-:W-:Y:S02]  /*00d0*/  UIADD3.X UR7, URZ, UR5, URZ, UP0, !UPT ;  /* 0x000000053f077290 */ /* 0x000fe400087fe43f */
[----:B------:R-:W-:-:S07]  /*00e0*/  UIADD3.X UR5, URZ, UR5, URZ, UP1, !UPT ;  /* 0x000000053f057290 */ /* 0x000fce0008ffe43f */
[----:B------:R0:W-:Y:S02]  /*00f0*/  UTMACCTL.PF [UR6] ;  /* 0x00000000060079b9 */ /* 0x0001e40008040000 */
[----:B------:R0:W-:Y:S02]  /*0100*/  UTMACCTL.PF [UR4] ;  /* 0x00000000040079b9 */ /* 0x0001e40008040000 */
[----:B0-----:R-:W-:Y:S01]  /*0110*/  NOP ;  /* 0x0000000000007918 */ /* 0x001fe20000000000 */
.L_x_425:
[----:B------:R-:W-:Y:S05]  /*0120*/  BSYNC B0 ;  /* 0x0000000000007941 */ /* 0x000fea0003800000 */
.L_x_424:
[----:B------:R-:W-:Y:S01]  /*0130*/  VOTEU.ANY UP0, P0 ;  /* 0x00000000003f7886 */ /* 0x000fe20000000100 */
[----:B------:R-:W0:Y:S01]  /*0140*/  SHFL.IDX PT, R3, R3, RZ, 0x1f ;  /* 0x00001fff03037589 */ /* 0x000e2200000e0000 */
[----:B------:R-:W-:Y:S01]  /*0150*/  UMOV UR4, 0x80 ;  /* 0x0000008000047882 */ /* 0x000fe20000000000 */
[----:B------:R-:W-:Y:S01]  /*0160*/  UMOV UR7, 0x100 ;  /* 0x0000010000077882 */ /* 0x000fe20000000000 */
[----:B------:R-:W-:Y:S01]  /*0170*/  VOTEU.ANY UP1, P0 ;  /* 0x00000000003f7886 */ /* 0x000fe20000020100 */
[----:B------:R-:W1:Y:S01]  /*0180*/  @UP0 S2UR UR8, SR_CgaCtaId ;  /* 0x00000000000809c3 */ /* 0x000e620000008800 */
[----:B------:R-:W2:Y:S01]  /*0190*/  SHFL.IDX PT, R4, R2, RZ, 0x1f ;  /* 0x00001fff02047589 */ /* 0x000ea200000e0000 */
[----:B------:R-:W-:Y:S01]  /*01a0*/  @UP0 UMOV UR6, 0x400 ;  /* 0x0000040000060882 */ /* 0x000fe20000000000 */
[----:B------:R-:W-:-:S04]  /*01b0*/  @UP0 UIADD3 UR4, -UR4, 0x100000, URZ ;  /* 0x0010000004040890 */ /* 0x000fc8000fffe13f */
[----:B------:R-:W-:Y:S02]  /*01c0*/  @UP0 USHF.L.U32 UR5, UR4, 0xb, URZ ;  /* 0x0000000b04050899 */ /* 0x000fe4000800063f */
[----:B------:R-:W-:Y:S01]  /*01d0*/  @UP0 USHF.L.U32 UR4, UR4, 0x1, URZ ;  /* 0x0000000104040899 */ /* 0x000fe2000800063f */
[----:B------:R-:W-:Y:S01]  /*01e0*/  VOTEU.ANY UP2, P0 ;  /* 0x00000000003f7886 */ /* 0x000fe20000040100 */
[----:B0-----:R-:W-:Y:S01]  /*01f0*/  R2UR UR9, R3 ;  /* 0x00000000030972ca */ /* 0x001fe200000e0000 */
[----:B-1----:R-:W-:Y:S01]  /*0200*/  @UP0 ULEA UR8, UR8, UR6, 0x18 ;  /* 0x0000000608080291 */ /* 0x002fe2000f8ec03f */
[----:B--2---:R-:W-:Y:S01]  /*0210*/  ISETP.NE.AND P1, PT, R4, RZ, PT ;  /* 0x000000ff0400720c */ /* 0x004fe20003f25270 */
[----:B------:R-:W-:-:S04]  /*0220*/  @UP0 UIADD3 UR6, -UR7, 0x100000, URZ ;  /* 0x0010000007060890 */ /* 0x000fc8000fffe13f */
[----:B------:R-:W-:Y:S02]  /*0230*/  @UP0 USHF.L.U32 UR7, UR6, 0xb, URZ ;  /* 0x0000000b06070899 */ /* 0x000fe4000800063f */
[----:B------:R-:W-:-:S04]  /*0240*/  @UP0 USHF.L.U32 UR6, UR6, 0x1, URZ ;  /* 0x0000000106060899 */ /* 0x000fc8000800063f */
[----:B------:R-:W-:Y:S01]  /*0250*/  UISETP.NE.AND UP0, UPT, UR9, URZ, UPT ;  /* 0x0000003f0900728c */ /* 0x000fe2000bf05270 */
[----:B------:R-:W0:Y:S02]  /*0260*/  FENCE.VIEW.ASYNC.S ;  /* 0x00000000000073c6 */ /* 0x000e240000000000 */
[----:B0-----:R0:W1:Y:S05]  /*0270*/  @UP1 SYNCS.EXCH.64 URZ, [UR8+0x38800], UR4 ;  /* 0x03880004083f15b2 */ /* 0x00106a0008000100 */
[----:B------:R0:W2:Y:S01]  /*0280*/  @UP2 SYNCS.EXCH.64 URZ, [UR8+0x38820], UR6 ;  /* 0x03882006083f25b2 */ /* 0x0000a20008000100 */
        /* <DEDUP_REMOVED lines=14> */
[----:B0-----:R3:W4:Y:S08]  /*0370*/  SYNCS.EXCH.64 URZ, [UR8+0x38830], UR4 ;  /* 0x03883004083f75b2 */ /* 0x0017300008000100 */
[----:B------:R3:W0:Y:S01]  /*0380*/  SYNCS.EXCH.64 URZ, [UR8+0x38840], UR6 ;  /* 0x03884006083f75b2 */ /* 0x0006220008000100 */
[----:B------:R3:W0:Y:S01]  /*0390*/  SYNCS.EXCH.64 URZ, [UR8+0x38838], UR4 ;  /* 0x03883804083f75b2 */ /* 0x0006220008000100 */
[----:B------:R3:W0:Y:S02]  /*03a0*/  SYNCS.EXCH.64 URZ, [UR8+0x38848], UR6 ;  /* 0x03884806083f75b2 */ /* 0x0006240008000100 */
[----:B---3--:R-:W-:Y:S01]  /*03b0*/  NOP ;  /* 0x0000000000007918 */ /* 0x008fe20000000000 */
.L_x_426:
[----:B------:R-:W3:Y:S01]  /*03c0*/  SHFL.IDX PT, R3, R2, RZ, 0x1f ;  /* 0x00001fff02037589 */ /* 0x000ee200000e0000 */
[----:B------:R-:W-:Y:S01]  /*03d0*/  NOP ;  /* 0x0000000000007918 */ /* 0x000fe20000000000 */
[----:B---3--:R-:W-:-:S13]  /*03e0*/  ISETP.NE.AND P0, PT, R3, RZ, PT ;  /* 0x000000ff0300720c */ /* 0x008fda0003f05270 */
        /* <DEDUP_REMOVED lines=17> */
[----:B------:R3:W0:Y:S02]  /*0500*/  SYNCS.EXCH.64 URZ, [UR8+0x38868], UR6 ;  /* 0x03886806083f75b2 */ /* 0x0006240008000100 */
[----:B---3--:R-:W-:Y:S01]  /*0510*/  NOP ;  /* 0x0000000000007918 */ /* 0x008fe20000000000 */
.L_x_427:
[----:B------:R-:W3:Y:S01]  /*0520*/  SHFL.IDX PT, R3, R2, RZ, 0x1f ;  /* 0x00001fff02037589 */ /* 0x000ee200000e0000 */
[----:B------:R-:W-:Y:S01]  /*0530*/  NOP ;  /* 0x0000000000007918 */ /* 0x000fe20000000000 */
[----:B---3--:R-:W-:-:S13]  /*0540*/  ISETP.NE.AND P0, PT, R3, RZ, PT ;  /* 0x000000ff0300720c */ /* 0x008fda0003f05270 */
        /* <DEDUP_REMOVED lines=13> */
[----:B------:R3:W0:Y:S02]  /*0620*/  SYNCS.EXCH.64 URZ, [UR6+0x38888], UR4 ;  /* 0x03888804063f75b2 */ /* 0x0006240008000100 */
[----:B---3--:R-:W-:Y:S01]  /*0630*/  NOP ;  /* 0x0000000000007918 */ /* 0x008fe20000000000 */
.L_x_428:
        /* <DEDUP_REMOVED lines=22> */
.L_x_429:
        /* <DEDUP_REMOVED lines=22> */
.L_x_430:
[----:B------:R-:W-:Y:S01]  /*0900*/  PLOP3.LUT P0, PT, PT, PT, UP0, 0x80, 0x0 ;  /* 0x000000000000781c */ /* 0x000fe20003f0f008 */
[----:B------:R-:W-:Y:S01]  /*0910*/  UMOV UR60, 0x1 ;  /* 0x00000001003c7882 */ /* 0x000fe20000000000 */
[----:B------:R-:W-:Y:S01]  /*0920*/  NOP ;  /* 0x0000000000007918 */ /* 0x000fe20000000000 */
[----:B------:R-:W-:Y:S01]  /*0930*/  USEL UR60, UR60, 0x2, !UP0 ;  /* 0x000000023c3c7887 */ /* 0x000fe2000c000000 */
[----:B------:R-:W-:Y:S01]  /*0940*/  BSSY B9, `(.L_x_431) ;  /* 0x0002970000097945 */ /* 0x000fe20003800000 */
[----:B012-4-:R-:W-:Y:S08]  /*0950*/  BAR.SYNC.DEFER_BLOCKING 0x0 ;  /* 0x0000000000007b1d */ /* 0x017ff00000010000 */
[----:B------:R-:W-:Y:S05]  /*0960*/  @!P0 BRA `(.L_x_432) ;  /* 0x0000021c00348947 */ /* 0x000fea0003800000 */
.L_x_433:
[----:B------:R-:W-:-:S08]  /*0970*/  NOP ;  /* 0x0000000000007918 */ /* 0x000fd00000000000 */
[----:B------:R-:W0:Y:S02]  /*0980*/  USETMAXREG.TRY_ALLOC.CTAPOOL UP0, 0xe8 ;  /* 0x000000e8000079c8 */ /* 0x000e240008000600 */
[----:B0-----:R-:W-:-:S13]  /*0990*/  PLOP3.LUT P0, PT, PT, PT, UP0, 0x80, 0x0 ;  /* 0x000000000000781c */ /* 0x001fda0003f0f008 */
[----:B------:R-:W-:Y:S05]  /*09a0*/  @!P0 BRA `(.L_x_433) ;  /* 0xfffffffc00f08947 */ /* 0x000fea000383ffff */
[----:B------:R-:W0:Y:S08]  /*09b0*/  S2UR UR4, SR_CgaCtaId ;  /* 0x00000000000479c3 */ /* 0x000e300000008800 */
[----:B------:R-:W-:Y:S06]  /*09c0*/  BAR.ARV 0x8, 0x180 ;  /* 0x0206000000007b1d */ /* 0x000fec0000002000 */
[----:B------:R-:W-:-:S02]  /*09d0*/  MOV R23, 0x400 ;  /* 0x0000040000177802 */ /* 0x000fc40000000f00 */
[----:B------:R-:W-:Y:S01]  /*09e0*/  BAR.SYNC.DEFER_BLOCKING 0x5, 0x180 ;  /* 0x0146000000007b1d */ /* 0x000fe20000010000 */
[----:B0-----:R-:W-:-:S05]  /*09f0*/  IMAD.U32 R2, RZ, RZ, UR4 ;  /* 0x00000004ff027e24 */ /* 0x001fca000f8e00ff */
[----:B------:R-:W-:Y:S01]  /*0a00*/  ULDC UR4, c[0x0][0xc3c] ;  /* 0x00030f0000047ab9 */ /* 0x000fe20000000800 */
[----:B------:R-:W-:Y:S01]  /*0a10*/  LEA R23, R2, R23, 0x18 ;  /* 0x0000001702177211 */ /* 0x000fe200078ec0ff */
[----:B------:R-:W-:Y:S04]  /*0a20*/  STL [R1+0x64], R2 ;  /* 0x0000640201007387 */ /* 0x000fe80000100800 */
[----:B------:R-:W0:Y:S01]  /*0a30*/  LDS.128 R128, [R23+0x388d0] ;  /* 0x0388d00017807984 */ /* 0x000e220000000c00 */
[----:B------:R-:W-:Y:S06]  /*0a40*/  BAR.ARV 0x4, 0x180 ;  /* 0x0106000000007b1d */ /* 0x000fec0000002000 */
[----:B0-----:R-:W-:-:S13]  /*0a50*/  ISETP.GE.AND P0, PT, R131, UR4, PT ;  /* 0x0000000483007c0c */ /* 0x001fda000bf06270 */
[----:B------:R-:W-:Y:S05]  /*0a60*/  @P0 BRA `(.L_x_434) ;  /* 0x0000029400740947 */ /* 0x000fea0003800000 */
[----:B------:R-:W-:Y:S01]  /*0a70*/  VIADD R0, R0, 0xffffff80 ;  /* 0xffffff8000007836 */ /* 0x000fe20000000000 */
[----:B------:R-:W-:Y:S01]  /*0a80*/  R2UR UR4, R23 ;  /* 0x00000000170472ca */ /* 0x000fe200000e0000 */
[----:B------:R-:W-:Y:S01]  /*0a90*/  ULOP3.LUT UR5, UR60, 0x1, URZ, 0xfc, !UPT ;  /* 0x000000013c057892 */ /* 0x000fe2000f8efc3f */
[----:B------:R-:W-:Y:S01]  /*0aa0*/  IMAD.MOV.U32 R213, RZ, RZ, RZ ;  /* 0x000000ffffd57224 */ /* 0x000fe200078e00ff */
[----:B------:R-:W-:Y:S02]  /*0ab0*/  CS2R R226, SRZ ;  /* 0x0000000000e27805 */ /* 0x000fe4000001ff00 */
[----:B------:R-:W-:Y:S01]  /*0ac0*/  SHF.R.S32.HI R3, RZ, 0x1f, R0 ;  /* 0x0000001fff037819 */ /* 0x000fe20000011400 */
[----:B------:R-:W-:-:S03]  /*0ad0*/  IMAD.MOV.U32 R225, RZ, RZ, RZ ;  /* 0x000000ffffe17224 */ /* 0x000fc600078e00ff */
[CC--:B------:R-:W-:Y:S02]  /*0ae0*/  LEA.HI R2, R3.reuse, R0.reuse, RZ, 0x7 ;  /* 0x0000000003027211 */ /* 0x0c0fe400078f38ff */
[CC--:B------:R-:W-:Y:S02]  /*0af0*/  LEA.HI R5, R3.reuse, R0.reuse, RZ, 0x5 ;  /* 0x0000000003057211 */ /* 0x0c0fe400078f28ff */
[CC--:B------:R-:W-:Y:S01]  /*0b00*/  LEA.HI R4, R3.reuse, R0.reuse, RZ, 0x4 ;  /* 0x0000000003047211 */ /* 0x0c0fe200078f20ff */
[----:B------:R-:W-:Y:S01]  /*0b10*/  UIADD3 UR4, UR4, 0x14400, URZ ;  /* 0x0001440004047890 */ /* 0x000fe2000fffe03f */
[----:B------:R-:W-:Y:S02]  /*0b20*/  LOP3.LUT R7, R2, 0xffffff80, RZ, 0xc0, !PT ;  /* 0xffffff8002077812 */ /* 0x000fe400078ec0ff */
[CC--:B------:R-:W-:Y:S02]  /*0b30*/  LEA.HI R224, R3.reuse, R0.reuse, RZ, 0x3 ;  /* 0x0000000003e07211 */ /* 0x0c0fe400078f18ff */
[CC--:B------:R-:W-:Y:S01]  /*0b40*/  LEA.HI R6, R3.reuse, R0.reuse, RZ, 0x2 ;  /* 0x0000000003067211 */ /* 0x0c0fe200078f10ff */
[----:B------:R-:W-:Y:S01]  /*0b50*/  IMAD.IADD R20, R0, 0x1, -R7 ;  /* 0x0000000100147824 */ /* 0x000fe200078e0a07 */
[----:B------:R-:W-:-:S02]  /*0b60*/  LEA.HI R8, R3, R0, RZ, 0x6 ;  /* 0x0000000003087211 */ /* 0x000fc400078f30ff */
[----:B------:R-:W-:Y:S02]  /*0b70*/  SHF.L.U32 R5, R5, 0x5, RZ ;  /* 0x0000000505057819 */ /* 0x000fe400000006ff */
[----:B------:R-:W-:Y:S01]  /*0b80*/  LOP3.LUT R3, R4, 0x3fffff0, RZ, 0xc0, !PT ;  /* 0x03fffff004037812 */ /* 0x000fe200078ec0ff */
[----:B------:R-:W-:Y:S01]  /*0b90*/  STL [R1+0x120], R20 ;  /* 0x0001201401007387 */ /* 0x000fe20000100800 */
[----:B------:R-:W-:Y:S02]  /*0ba0*/  LOP3.LUT R11, R6, 0xfffffffc, RZ, 0xc0, !PT ;  /* 0xfffffffc060b7812 */ /* 0x000fe400078ec0ff */
[----:B------:R-:W-:Y:S01]  /*0bb0*/  LOP3.LUT R7, R224, 0xfffffff8, RZ, 0xc0, !PT ;  /* 0xfffffff8e0077812 */ /* 0x000fe200078ec0ff */
[C---:B------:R-:W-:Y:S01]  /*0bc0*/  IMAD.IADD R3, R0.reuse, 0x1, -R3 ;  /* 0x0000000100037824 */ /* 0x040fe200078e0a03 */
[----:B------:R-:W-:Y:S02]  /*0bd0*/  LOP3.LUT R6, R5, 0xfffffc00, RZ, 0xc0, !PT ;  /* 0xfffffc0005067812 */ /* 0x000fe400078ec0ff */
[----:B------:R-:W-:Y:S01]  /*0be0*/  SHF.R.S32.HI R5, RZ, 0x4, R4 ;  /* 0x00000004ff057819 */ /* 0x000fe20000011404 */
[----:B------:R-:W-:Y:S01]  /*0bf0*/  IMAD.IADD R14, R0, 0x1, -R7 ;  /* 0x00000001000e7824 */ /* 0x000fe200078e0a07 */
[----:B------:R-:W-:Y:S01]  /*0c00*/  SHF.R.S32.HI R224, RZ, 0x3, R224 ;  /* 0x00000003ffe07819 */ /* 0x000fe200000114e0 */
[----:B------:R-:W-:Y:S01]  /*0c10*/  IMAD R7, R3, 0x40, R6 ;  /* 0x0000004003077824 */ /* 0x000fe200078e0206 */
[----:B------:R-:W-:Y:S01]  /*0c20*/  SHF.R.S32.HI R3, RZ, 0x7, R2 ;  /* 0x00000007ff037819 */ /* 0x000fe20000011402 */
[----:B------:R-:W-:Y:S01]  /*0c30*/  IMAD.SHL.U32 R216, R14, 0x4, RZ ;  /* 0x000000040ed87824 */ /* 0x000fe200078e00ff */
[----:B------:R-:W-:Y:S01]  /*0c40*/  LEA.HI R4, R4, R5, RZ, 0x1 ;  /* 0x0000000504047211 */ /* 0x000fe200078f08ff */
[----:B------:R-:W-:Y:S01]  /*0c50*/  VIADD R6, R224, 0x60 ;  /* 0x00000060e0067836 */ /* 0x000fe20000000000 */
[----:B------:R-:W-:Y:S01]  /*0c60*/  SHF.R.S32.HI R9, RZ, 0x1f, R20 ;  /* 0x0000001fff097819 */ /* 0x000fe20000011414 */
[----:B------:R-:W-:Y:S01]  /*0c70*/  STL [R1+0x70], R14 ;  /* 0x0000700e01007387 */ /* 0x000fe20000100800 */
[----:B------:R-:W-:Y:S01]  /*0c80*/  LEA.HI R2, R2, R3, RZ, 0x1 ;  /* 0x0000000302027211 */ /* 0x000fe200078f08ff */
[----:B------:R-:W-:Y:S01]  /*0c90*/  VIADD R222, R216, 0x60 ;  /* 0x00000060d8de7836 */ /* 0x000fe20000000000 */
[----:B------:R-:W-:-:S02]  /*0ca0*/  LOP3.LUT R4, R4, 0x1ffffffe, RZ, 0xc0, !PT ;  /* 0x1ffffffe04047812 */ /* 0x000fc400078ec0ff */
[----:B------:R-:W-:Y:S02]  /*0cb0*/  LEA.HI R10, R9, R20, RZ, 0x2 ;  /* 0x00000014090a7211 */ /* 0x000fe400078f10ff */
[----:B------:R-:W-:Y:S01]  /*0cc0*/  IADD3 R12, R0, -R11, RZ ;  /* 0x8000000b000c7210 */ /* 0x000fe20007ffe0ff */
[----:B------:R-:W-:Y:S01]  /*0cd0*/  IMAD.IADD R4, R5, 0x1, -R4 ;  /* 0x0000000105047824 */ /* 0x000fe200078e0a04 */
[----:B------:R-:W-:Y:S02]  /*0ce0*/  LOP3.LUT R2, R2, 0x3fffffe, RZ, 0xc0, !PT ;  /* 0x03fffffe02027812 */ /* 0x000fe400078ec0ff */
[--C-:B------:R-:W-:Y:S02]  /*0cf0*/  SHF.R.S32.HI R0, RZ, 0x2, R10.reuse ;  /* 0x00000002ff007819 */ /* 0x100fe4000001140a */
[----:B------:R-:W-:Y:S02]  /*0d00*/  SHF.R.S32.HI R11, RZ, 0x1f, R10 ;  /* 0x0000001fff0b7819 */ /* 0x000fe4000001140a */
[----:B------:R-:W-:-:S02]  /*0d10*/  SHF.R.S32.HI R5, RZ, 0x1f, R6 ;  /* 0x0000001fff057819 */ /* 0x000fc40000011406 */
[----:B------:R-:W-:Y:S01]  /*0d20*/  IADD3 R2, R3, -R2, RZ ;  /* 0x8000000203027210 */ /* 0x000fe20007ffe0ff */
[----:B------:R-:W-:Y:S01]  /*0d30*/  IMAD R3, R4, 0x8, R7 ;  /* 0x0000000804037824 */ /* 0x000fe200078e0207 */
[----:B------:R-:W-:Y:S02]  /*0d40*/  LEA.HI R11, R11, R0, RZ, 0x3 ;  /* 0x000000000b0b7211 */ /* 0x000fe400078f18ff */
[----:B------:R-:W-:Y:S01]  /*0d50*/  LEA.HI R5, R5, R6, RZ, 0x3 ;  /* 0x0000000605057211 */ /* 0x000fe200078f18ff */
[----:B------:R-:W-:Y:S01]  /*0d60*/  IMAD.SHL.U32 R6, R6, 0x40, RZ ;  /* 0x0000004006067824 */ /* 0x000fe200078e00ff */
[----:B------:R-:W-:Y:S01]  /*0d70*/  LOP3.LUT R11, R11, 0xfffffff8, RZ, 0xc0, !PT ;  /* 0xfffffff80b0b7812 */ /* 0x000fe200078ec0ff */
[----:B------:R0:W-:Y:S01]  /*0d80*/  STL [R1+0x1c0], R3 ;  /* 0x0001c00301007387 */ /* 0x0001e20000100800 */
[----:B------:R-:W-:Y:S01]  /*0d90*/  LEA.HI R9, R9, R20, RZ, 0x5 ;  /* 0x0000001409097211 */ /* 0x000fe200078f28ff */
[----:B------:R-:W-:Y:S01]  /*0da0*/  IMAD.SHL.U32 R5, R5, 0x40, RZ ;  /* 0x0000004005057824 */ /* 0x000fe200078e00ff */
[----:B------:R-:W-:Y:S01]  /*0db0*/  SHF.L.U32 R16, R14, 0x3, RZ ;  /* 0x000000030e107819 */ /* 0x000fe200000006ff */
[----:B------:R-:W-:Y:S01]  /*0dc0*/  IMAD.IADD R0, R0, 0x1, -R11 ;  /* 0x0000000100007824 */ /* 0x000fe200078e0a0b */
[----:B------:R-:W-:Y:S01]  /*0dd0*/  LOP3.LUT R13, R6, 0x1c0, RZ, 0xc0, !PT ;  /* 0x000001c0060d7812 */ /* 0x000fe200078ec0ff */
[----:B------:R-:W-:Y:S01]  /*0de0*/  VIADD R6, R224, 0x20 ;  /* 0x00000020e0067836 */ /* 0x000fe20000000000 */
[----:B------:R-:W-:-:S02]  /*0df0*/  SHF.R.S32.HI R9, RZ, 0x5, R9 ;  /* 0x00000005ff097819 */ /* 0x000fc40000011409 */
[----:B------:R-:W-:Y:S01]  /*0e00*/  LOP3.LUT R5, R5, 0xfffffe00, RZ, 0xc0, !PT ;  /* 0xfffffe0005057812 */ /* 0x000fe200078ec0ff */
[----:B------:R-:W-:Y:S01]  /*0e10*/  IMAD.SHL.U32 R229, R6, 0x40, RZ ;  /* 0x0000004006e57824 */ /* 0x000fe200078e00ff */
[----:B0-----:R-:W-:Y:S01]  /*0e20*/  LEA.HI R3, R12, R12, RZ, 0x1 ;  /* 0x0000000c0c037211 */ /* 0x001fe200078f08ff */
[----:B------:R-:W-:Y:S01]  /*0e30*/  IMAD R9, R9, 0x10, R0 ;  /* 0x0000001009097824 */ /* 0x000fe200078e0200 */
[----:B------:R-:W-:Y:S01]  /*0e40*/  SHF.R.U32.HI R4, RZ, 0x3, R13 ;  /* 0x00000003ff047819 */ /* 0x000fe2000001160d */
[----:B------:R-:W-:Y:S01]  /*0e50*/  IMAD.SHL.U32 R0, R224, 0x40, RZ ;  /* 0x00000040e0007824 */ /* 0x000fe200078e00ff */
[----:B------:R-:W-:Y:S01]  /*0e60*/  LOP3.LUT R3, R3, 0x1ffffffe, RZ, 0xc0, !PT ;  /* 0x1ffffffe03037812 */ /* 0x000fe200078ec0ff */
[----:B------:R0:W-:Y:S01]  /*0e70*/  STL [R1+0x118], R5 ;  /* 0x0001180501007387 */ /* 0x0001e20000100800 */
[----:B------:R-:W-:Y:S01]  /*0e80*/  LOP3.LUT R7, R13, 0x38, R16, 0xf8, !PT ;  /* 0x000000380d077812 */ /* 0x000fe200078ef810 */
[----:B------:R-:W-:Y:S01]  /*0e90*/  IMAD R13, R2, 0x40, R9 ;  /* 0x00000040020d7824 */ /* 0x000fe200078e0209 */
[----:B------:R-:W-:Y:S01]  /*0ea0*/  IADD3 R220, R216, 0x40, RZ ;  /* 0x00000040d8dc7810 */ /* 0x000fe20007ffe0ff */
[----:B------:R-:W-:Y:S01]  /*0eb0*/  IMAD.IADD R3, R12, 0x1, -R3 ;  /* 0x000000010c037824 */ /* 0x000fe200078e0a03 */
[----:B------:R-:W-:-:S02]  /*0ec0*/  LOP3.LUT R12, R5, R7, R4, 0xf6, !PT ;  /* 0x00000007050c7212 */ /* 0x000fc400078ef604 */
[----:B------:R-:W-:Y:S01]  /*0ed0*/  LOP3.LUT R19, R0, 0x1c0, RZ, 0xc0, !PT ;  /* 0x000001c000137812 */ /* 0x000fe200078ec0ff */
[----:B------:R-:W-:Y:S01]  /*0ee0*/  IMAD.IADD R214, R216, 0x1, R220 ;  /* 0x00000001d8d67824 */ /* 0x000fe200078e02dc */
[----:B------:R-:W-:Y:S01]  /*0ef0*/  SHF.R.S32.HI R0, RZ, 0x1f, R6 ;  /* 0x0000001fff007819 */ /* 0x000fe20000011406 */
[----:B------:R-:W-:Y:S01]  /*0f00*/  STL [R1+0x1b8], R13 ;  /* 0x0001b80d01007387 */ /* 0x000fe20000100800 */
[----:B0-----:R-:W-:Y:S02]  /*0f10*/  IADD3 R5, R224, 0x40, RZ ;  /* 0x00000040e0057810 */ /* 0x001fe40007ffe0ff */
[----:B------:R-:W-:Y:S02]  /*0f20*/  LEA.HI R0, R0, R6, RZ, 0x3 ;  /* 0x0000000600007211 */ /* 0x000fe400078f18ff */
[----:B------:R-:W-:Y:S01]  /*0f30*/  SHF.R.S32.HI R2, RZ, 0x1f, R5 ;  /* 0x0000001fff027819 */ /* 0x000fe20000011405 */
[----:B------:R-:W-:Y:S01]  /*0f40*/  IMAD.SHL.U32 R228, R5, 0x40, RZ ;  /* 0x0000004005e47824 */ /* 0x000fe200078e00ff */
[----:B------:R-:W-:Y:S01]  /*0f50*/  SHF.L.U32 R8, R8, 0x3, RZ ;  /* 0x0000000308087819 */ /* 0x000fe200000006ff */
[----:B------:R-:W-:Y:S01]  /*0f60*/  IMAD.SHL.U32 R0, R0, 0x40, RZ ;  /* 0x0000004000007824 */ /* 0x000fe200078e00ff */
[----:B------:R-:W-:-:S02]  /*0f70*/  LEA.HI R2, R2, R5, RZ, 0x3 ;  /* 0x0000000502027211 */ /* 0x000fc400078f18ff */
[----:B------:R-:W-:Y:S02]  /*0f80*/  SHF.R.S32.HI R5, RZ, 0x1f, R214 ;  /* 0x0000001fff057819 */ /* 0x000fe400000114d6 */
[----:B------:R-:W-:Y:S01]  /*0f90*/  LOP3.LUT R229, R229, 0x1c0, RZ, 0xc0, !PT ;  /* 0x000001c0e5e57812 */ /* 0x000fe200078ec0ff */
[----:B------:R-:W-:Y:S01]  /*0fa0*/  IMAD.SHL.U32 R2, R2, 0x40, RZ ;  /* 0x0000004002027824 */ /* 0x000fe200078e00ff */
[CC--:B------:R-:W-:Y:S02]  /*0fb0*/  LEA.HI R4, R5.reuse, R214.reuse, RZ, 0x6 ;  /* 0x000000d605047211 */ /* 0x0c0fe400078f30ff */
[----:B------:R-:W-:Y:S02]  /*0fc0*/  LEA.HI R5, R5, R214, RZ, 0x3 ;  /* 0x000000d605057211 */ /* 0x000fe400078f18ff */
[----:B------:R-:W-:Y:S02]  /*0fd0*/  LOP3.LUT R228, R228, 0x1c0, RZ, 0xc0, !PT ;  /* 0x000001c0e4e47812 */ /* 0x000fe400078ec0ff */
[----:B------:R-:W-:-:S02]  /*0fe0*/  LOP3.LUT R21, R8, 0xfffffe00, RZ, 0xc0, !PT ;  /* 0xfffffe0008157812 */ /* 0x000fc400078ec0ff */
[----:B------:R-:W-:Y:S02]  /*0ff0*/  LOP3.LUT R15, R0, 0xfffffe00, RZ, 0xc0, !PT ;  /* 0xfffffe00000f7812 */ /* 0x000fe400078ec0ff */
[----:B------:R-:W-:Y:S01]  /*1000*/  SHF.R.U32.HI R24, RZ, 0x3, R19 ;  /* 0x00000003ff187819 */ /* 0x000fe20000011613 */
[----:B------:R-:W-:Y:S01]  /*1010*/  STL [R1+0x60], R21 ;  /* 0x0000601501007387 */ /* 0x000fe20000100800 */
[----:B------:R-:W-:Y:S02]  /*1020*/  LOP3.LUT R8, R2, 0xfffffe00, RZ, 0xc0, !PT ;  /* 0xfffffe0002087812 */ /* 0x000fe400078ec0ff */
[----:B------:R-:W-:Y:S01]  /*1030*/  LOP3.LUT R0, R19, 0x38, R5, 0xf8, !PT ;  /* 0x0000003813007812 */ /* 0x000fe200078ef805 */
[----:B------:R-:W-:Y:S01]  /*1040*/  STL [R1+0x5c], R15 ;  /* 0x00005c0f01007387 */ /* 0x000fe20000100800 */
[----:B------:R-:W-:Y:S02]  /*1050*/  SHF.R.U32.HI R18, RZ, 0x3, R229 ;  /* 0x00000003ff127819 */ /* 0x000fe400000116e5 */
[----:B------:R-:W-:Y:S01]  /*1060*/  SHF.R.U32.HI R14, RZ, 0x3, R228 ;  /* 0x00000003ff0e7819 */ /* 0x000fe200000116e4 */
[----:B------:R-:W-:Y:S01]  /*1070*/  STL [R1+0x58], R8 ;  /* 0x0000580801007387 */ /* 0x000fe20000100800 */
[----:B------:R-:W-:-:S02]  /*1080*/  SHF.L.U32 R4, R4, 0x7, RZ ;  /* 0x0000000704047819 */ /* 0x000fc400000006ff */
[--C-:B------:R-:W-:Y:S01]  /*1090*/  LOP3.LUT R2, R229, 0x38, R5.reuse, 0xf8, !PT ;  /* 0x00000038e5027812 */ /* 0x100fe200078ef805 */
[----:B------:R-:W-:Y:S01]  /*10a0*/  STL [R1+0x84], RZ ;  /* 0x000084ff01007387 */ /* 0x000fe20000100800 */
[----:B------:R-:W-:Y:S02]  /*10b0*/  LOP3.LUT R6, R228, 0x38, R5, 0xf8, !PT ;  /* 0x00000038e4067812 */ /* 0x000fe400078ef805 */
[----:B------:R-:W-:Y:S01]  /*10c0*/  LOP3.LUT R7, R0, R24, RZ, 0x3c, !PT ;  /* 0x0000001800077212 */ /* 0x000fe200078e3cff */
[----:B------:R-:W-:Y:S01]  /*10d0*/  IMAD.U32 R0, RZ, RZ, UR5 ;  /* 0x00000005ff007e24 */ /* 0x000fe2000f8e00ff */
[----:B------:R-:W-:Y:S02]  /*10e0*/  LOP3.LUT R4, R4, 0xffffe000, RZ, 0xc0, !PT ;  /* 0xffffe00004047812 */ /* 0x000fe400078ec0ff */
[----:B------:R-:W-:Y:S01]  /*10f0*/  LOP3.LUT R9, R2, R18, RZ, 0x3c, !PT ;  /* 0x0000001202097212 */ /* 0x000fe200078e3cff */
[----:B------:R-:W-:Y:S01]  /*1100*/  IMAD.U32 R2, RZ, RZ, UR4 ;  /* 0x00000004ff027e24 */ /* 0x000fe2000f8e00ff */
[----:B------:R-:W-:-:S02]  /*1110*/  LOP3.LUT R11, R6, R14, RZ, 0x3c, !PT ;  /* 0x0000000e060b7212 */ /* 0x000fc400078e3cff */
[----:B------:R-:W-:Y:S01]  /*1120*/  LOP3.LUT R0, R19, 0x38, R16, 0xf8, !PT ;  /* 0x0000003813007812 */ /* 0x000fe200078ef810 */
[----:B------:R-:W-:Y:S01]  /*1130*/  VIADD R19, R16, 0x80 ;  /* 0x0000008010137836 */ /* 0x000fe20000000000 */
[-C--:B------:R-:W-:Y:S01]  /*1140*/  IADD3 R7, R7, R4.reuse, R21 ;  /* 0x0000000407077210 */ /* 0x080fe20007ffe015 */
[----:B------:R0:W-:Y:S01]  /*1150*/  STL [R1+0x11c], R2 ;  /* 0x00011c0201007387 */ /* 0x0001e20000100800 */
[-C--:B------:R-:W-:Y:S02]  /*1160*/  IADD3 R9, R9, R4.reuse, R15 ;  /* 0x0000000409097210 */ /* 0x080fe40007ffe00f */
[----:B------:R-:W-:Y:S02]  /*1170*/  IADD3 R11, R11, R4, R8 ;  /* 0x000000040b0b7210 */ /* 0x000fe40007ffe008 */
[----:B------:R-:W-:Y:S02]  /*1180*/  LOP3.LUT R4, R21, R0, R24, 0xf6, !PT ;  /* 0x0000000015047212 */ /* 0x000fe400078ef618 */
[----:B------:R-:W-:-:S02]  /*1190*/  LOP3.LUT R10, R10, 0x7ffffffc, RZ, 0xc0, !PT ;  /* 0x7ffffffc0a0a7812 */ /* 0x000fc400078ec0ff */
[--C-:B------:R-:W-:Y:S01]  /*11a0*/  LOP3.LUT R0, R229, 0x38, R16.reuse, 0xf8, !PT ;  /* 0x00000038e5007812 */ /* 0x100fe200078ef810 */
[----:B------:R1:W-:Y:S01]  /*11b0*/  STL [R1+0x6c], R4 ;  /* 0x00006c0401007387 */ /* 0x0003e20000100800 */
[----:B0-----:R-:W-:Y:S01]  /*11c0*/  LOP3.LUT R2, R228, 0x38, R16, 0xf8, !PT ;  /* 0x00000038e4027812 */ /* 0x001fe200078ef810 */
[----:B------:R-:W-:Y:S01]  /*11d0*/  IMAD.IADD R10, R20, 0x1, -R10 ;  /* 0x00000001140a7824 */ /* 0x000fe200078e0a0a */
[----:B------:R-:W-:Y:S02]  /*11e0*/  LOP3.LUT R0, R15, R0, R18, 0xf6, !PT ;  /* 0x000000000f007212 */ /* 0x000fe400078ef612 */
[----:B------:R-:W-:Y:S01]  /*11f0*/  LOP3.LUT R2, R8, R2, R14, 0xf6, !PT ;  /* 0x0000000208027212 */ /* 0x000fe200078ef60e */
[----:B------:R-:W-:Y:S01]  /*1200*/  IMAD.SHL.U32 R43, R10, 0x2, RZ ;  /* 0x000000020a2b7824 */ /* 0x000fe200078e00ff */
[----:B------:R-:W-:Y:S02]  /*1210*/  LOP3.LUT R212, R5, 0xfffffff8, RZ, 0xc0, !PT ;  /* 0xfffffff805d47812 */ /* 0x000fe400078ec0ff */
[----:B------:R-:W-:Y:S01]  /*1220*/  IADD3 R22, R16, 0xc0, RZ ;  /* 0x000000c010167810 */ /* 0x000fe20007ffe0ff */
[C---:B------:R-:W-:Y:S01]  /*1230*/  VIADD R42, R43.reuse, 0x8 ;  /* 0x000000082b2a7836 */ /* 0x040fe20000000000 */
[----:B-1----:R-:W-:Y:S01]  /*1240*/  LEA R4, R4, UR4, 0x1 ;  /* 0x0000000404047c11 */ /* 0x002fe2000f8e08ff */
[C---:B------:R-:W-:Y:S01]  /*1250*/  VIADD R40, R43.reuse, 0x18 ;  /* 0x000000182b287836 */ /* 0x040fe20000000000 */
[C---:B------:R-:W-:Y:S01]  /*1260*/  IADD3 R41, R43.reuse, 0x10, RZ ;  /* 0x000000102b297810 */ /* 0x040fe20007ffe0ff */
[C---:B------:R-:W-:Y:S01]  /*1270*/  VIADD R39, R43.reuse, 0x20 ;  /* 0x000000202b277836 */ /* 0x040fe20000000000 */
[C---:B------:R-:W-:Y:S01]  /*1280*/  IADD3 R37, R43.reuse, 0x30, RZ ;  /* 0x000000302b257810 */ /* 0x040fe20007ffe0ff */
[----:B------:R0:W-:Y:S01]  /*1290*/  STL [R1+0x68], R4 ;  /* 0x0000680401007387 */ /* 0x0001e20000100800 */
[C---:B------:R-:W-:Y:S01]  /*12a0*/  VIADD R38, R43.reuse, 0x28 ;  /* 0x000000282b267836 */ /* 0x040fe20000000000 */
[C---:B------:R-:W-:Y:S01]  /*12b0*/  IADD3 R33, R43.reuse, 0x50, RZ ;  /* 0x000000502b217810 */ /* 0x040fe20007ffe0ff */
[C---:B------:R-:W-:Y:S01]  /*12c0*/  VIADD R36, R43.reuse, 0x38 ;  /* 0x000000382b247836 */ /* 0x040fe20000000000 */
[----:B------:R-:W-:Y:S01]  /*12d0*/  STL [R1+0x90], R43 ;  /* 0x0000902b01007387 */ /* 0x000fe20000100800 */
[C---:B------:R-:W-:Y:S01]  /*12e0*/  VIADD R35, R43.reuse, 0x40 ;  /* 0x000000402b237836 */ /* 0x040fe20000000000 */
[C---:B------:R-:W-:Y:S01]  /*12f0*/  IADD3 R29, R43.reuse, 0x70, RZ ;  /* 0x000000702b1d7810 */ /* 0x040fe20007ffe0ff */
[C---:B------:R-:W-:Y:S01]  /*1300*/  VIADD R34, R43.reuse, 0x48 ;  /* 0x000000482b227836 */ /* 0x040fe20000000000 */
[C---:B------:R-:W-:Y:S01]  /*1310*/  IADD3 R25, R43.reuse, 0x90, RZ ;  /* 0x000000902b197810 */ /* 0x040fe20007ffe0ff */
[C---:B------:R-:W-:Y:S01]  /*1320*/  VIADD R32, R43.reuse, 0x58 ;  /* 0x000000582b207836 */ /* 0x040fe20000000000 */
[----:B0-----:R-:W-:Y:S01]  /*1330*/  SHF.R.S32.HI R4, RZ, 0x3, R5 ;  /* 0x00000003ff047819 */ /* 0x001fe20000011405 */
[C---:B------:R-:W-:Y:S01]  /*1340*/  VIADD R31, R43.reuse, 0x60 ;  /* 0x000000602b1f7836 */ /* 0x040fe20000000000 */
[----:B------:R-:W-:Y:S01]  /*1350*/  LEA R5, R12, UR4, 0x1 ;  /* 0x000000040c057c11 */ /* 0x000fe2000f8e08ff */
[C---:B------:R-:W-:Y:S01]  /*1360*/  VIADD R30, R43.reuse, 0x68 ;  /* 0x000000682b1e7836 */ /* 0x040fe20000000000 */
[C---:B------:R-:W-:Y:S01]  /*1370*/  IADD3 R18, R43.reuse, 0xb0, RZ ;  /* 0x000000b02b127810 */ /* 0x040fe20007ffe0ff */
[----:B------:R0:W-:Y:S01]  /*1380*/  STL [R1+0x114], R4 ;  /* 0x0001140401007387 */ /* 0x0001e20000100800 */
[C---:B------:R-:W-:Y:S01]  /*1390*/  VIADD R28, R43.reuse, 0x78 ;  /* 0x000000782b1c7836 */ /* 0x040fe20000000000 */
[C---:B------:R-:W-:Y:S01]  /*13a0*/  IADD3 R10, R43.reuse, 0xd0, RZ ;  /* 0x000000d02b0a7810 */ /* 0x040fe20007ffe0ff */
[C---:B------:R-:W-:Y:S01]  /*13b0*/  VIADD R27, R43.reuse, 0x80 ;  /* 0x000000802b1b7836 */ /* 0x040fe20000000000 */
[----:B------:R1:W-:Y:S01]  /*13c0*/  STL [R1+0x1a0], R5 ;  /* 0x0001a00501007387 */ /* 0x0003e20000100800 */
[C---:B------:R-:W-:Y:S01]  /*13d0*/  VIADD R26, R43.reuse, 0x88 ;  /* 0x000000882b1a7836 */ /* 0x040fe20000000000 */
[----:B------:R-:W-:Y:S01]  /*13e0*/  SHF.R.S32.HI R17, RZ, 0x1f, R16 ;  /* 0x0000001fff117819 */ /* 0x000fe20000011410 */
[C---:B------:R-:W-:Y:S01]  /*13f0*/  VIADD R24, R43.reuse, 0x98 ;  /* 0x000000982b187836 */ /* 0x040fe20000000000 */
[----:B------:R-:W-:Y:S01]  /*1400*/  IADD3 R221, R216, 0x20, RZ ;  /* 0x00000020d8dd7810 */ /* 0x000fe20007ffe0ff */
[C---:B------:R-:W-:Y:S01]  /*1410*/  VIADD R21, R43.reuse, 0xa0 ;  /* 0x000000a02b157836 */ /* 0x040fe20000000000 */
[----:B0-----:R-:W-:Y:S01]  /*1420*/  LEA R4, R0, UR4, 0x1 ;  /* 0x0000000400047c11 */ /* 0x001fe2000f8e08ff */
[C---:B------:R-:W-:Y:S01]  /*1430*/  VIADD R20, R43.reuse, 0xa8 ;  /* 0x000000a82b147836 */ /* 0x040fe20000000000 */
[----:B------:R-:W-:Y:S01]  /*1440*/  LEA R0, R2, UR4, 0x1 ;  /* 0x0000000402007c11 */ /* 0x000fe2000f8e08ff */
[C---:B------:R-:W-:Y:S01]  /*1450*/  VIADD R15, R43.reuse, 0xb8 ;  /* 0x000000b82b0f7836 */ /* 0x040fe20000000000 */
[----:B------:R-:W-:Y:S01]  /*1460*/  SHF.R.S32.HI R2, RZ, 0x1f, R41 ;  /* 0x0000001fff027819 */ /* 0x000fe20000011429 */
        /* <DEDUP_REMOVED lines=9> */
[C---:B-1----:R-:W-:Y:S01]  /*1500*/  VIADD R5, R43.reuse, 0xe8 ;  /* 0x000000e82b057836 */ /* 0x042fe20000000000 */
[----:B0-----:R-:W-:-:S02]  /*1510*/  IADD3 R4, R43, 0xf0, RZ ;  /* 0x000000f02b047810 */ /* 0x001fc40007ffe0ff */
[----:B------:R-:W-:Y:S01]  /*1520*/  STL [R1+0x108], R41 ;  /* 0x0001082901007387 */ /* 0x000fe20000100800 */
[----:B------:R-:W-:Y:S01]  /*1530*/  SHF.R.S32.HI R215, RZ, 0x1f, R212 ;  /* 0x0000001fffd77819 */ /* 0x000fe200000114d4 */
[----:B--2---:R-:W-:Y:S02]  /*1540*/  VIADD R0, R43, 0xf8 ;  /* 0x000000f82b007836 */ /* 0x004fe40000000000 */
[----:B------:R0:W-:Y:S01]  /*1550*/  STL [R1+0x104], R40 ;  /* 0x0001042801007387 */ /* 0x0001e20000100800 */
[----:B---3--:R-:W-:-:S03]  /*1560*/  SHF.R.S32.HI R42, RZ, 0x1f, R42 ;  /* 0x0000001fff2a7819 */ /* 0x008fc6000001142a */
[----:B------:R-:W-:Y:S04]  /*1570*/  STL [R1+0x100], R39 ;  /* 0x0001002701007387 */ /* 0x000fe80000100800 */
[----:B------:R1:W-:Y:S01]  /*1580*/  STL [R1+0xfc], R38 ;  /* 0x0000fc2601007387 */ /* 0x0003e20000100800 */
[----:B0-----:R-:W-:-:S03]  /*1590*/  SHF.R.S32.HI R40, RZ, 0x1f, R40 ;  /* 0x0000001fff287819 */ /* 0x001fc60000011428 */
[----:B------:R0:W-:Y:S04]  /*15a0*/  STL [R1+0xf8], R37 ;  /* 0x0000f82501007387 */ /* 0x0001e80000100800 */
[----:B------:R-:W-:Y:S01]  /*15b0*/  STL [R1+0xf4], R36 ;  /* 0x0000f42401007387 */ /* 0x000fe20000100800 */
[----:B-1----:R-:W-:-:S03]  /*15c0*/  SHF.R.S32.HI R38, RZ, 0x1f, R38 ;  /* 0x0000001fff267819 */ /* 0x002fc60000011426 */
        /* <DEDUP_REMOVED lines=40> */
[----:B------:R-:W-:Y:S01]  /*1850*/  STL [R1+0x94], R0 ;  /* 0x0000940001007387 */ /* 0x000fe20000100800 */
[----:B0-----:R-:W-:-:S03]  /*1860*/  SHF.R.S32.HI R4, RZ, 0x1f, R4 ;  /* 0x0000001fff047819 */ /* 0x001fc60000011404 */
[----:B------:R0:W-:Y:S04]  /*1870*/  STL [R1+0x198], R2 ;  /* 0x0001980201007387 */ /* 0x0001e80000100800 */
[----:B------:R-:W-:Y:S01]  /*1880*/  STL [R1+0x194], R40 ;  /* 0x0001942801007387 */ /* 0x000fe20000100800 */
[----:B0-----:R-:W-:-:S05]  /*1890*/  SHF.R.S32.HI R2, RZ, 0x1f, R39 ;  /* 0x0000001fff027819 */ /* 0x001fca0000011427 */
[----:B------:R0:W-:Y:S04]  /*18a0*/  STL [R1+0x190], R2 ;  /* 0x0001900201007387 */ /* 0x0001e80000100800 */
[----:B------:R-:W-:Y:S04]  /*18b0*/  STL [R1+0x18c], R38 ;  /* 0x00018c2601007387 */ /* 0x000fe80000100800 */
        /* <DEDUP_REMOVED lines=33> */
[----:B0-----:R-:W-:Y:S01]  /*1ad0*/  SHF.R.S32.HI R2, RZ, 0x1f, R0 ;  /* 0x0000001fff027819 */ /* 0x001fe20000011400 */
[----:B------:R-:W-:Y:S01]  /*1ae0*/  IMAD R0, R3, 0x8, R13 ;  /* 0x0000000803007824 */ /* 0x000fe200078e020d */
[----:B------:R-:W-:-:S03]  /*1af0*/  LEA R3, R7, UR4, 0x1 ;  /* 0x0000000407037c11 */ /* 0x000fc6000f8e08ff */
[----:B------:R0:W-:Y:S04]  /*1b00*/  STL [R1+0x124], R2 ;  /* 0x0001240201007387 */ /* 0x0001e80000100800 */
[----:B------:R1:W-:Y:S04]  /*1b10*/  STL [R1+0x1bc], R0 ;  /* 0x0001bc0001007387 */ /* 0x0003e80000100800 */
[----:B------:R2:W-:Y:S01]  /*1b20*/  STL [R1+0x1b4], R3 ;  /* 0x0001b40301007387 */ /* 0x0005e20000100800 */
[----:B0-----:R-:W-:Y:S02]  /*1b30*/  LEA R2, R9, UR4, 0x1 ;  /* 0x0000000409027c11 */ /* 0x001fe4000f8e08ff */
[----:B-1----:R-:W-:-:S05]  /*1b40*/  LEA R0, R11, UR4, 0x1 ;  /* 0x000000040b007c11 */ /* 0x002fca000f8e08ff */
[----:B------:R2:W-:Y:S04]  /*1b50*/  STL [R1+0x1a4], R0 ;  /* 0x0001a40001007387 */ /* 0x0005e80000100800 */
[----:B------:R2:W-:Y:S02]  /*1b60*/  STL [R1+0x1ac], R2 ;  /* 0x0001ac0201007387 */ /* 0x0005e40000100800 */
.L_x_679:
[----:B0-234-:R-:W0:Y:S01]  /*1b70*/  LDC.64 R2, c[0x0][0xc88] ;  /* 0x00032200ff027b82 */ /* 0x01de220000000a00 */
[----:B------:R-:W-:Y:S01]  /*1b80*/  ULDC.64 UR10, c[0x0][0x208] ;  /* 0x00008200000a7ab9 */ /* 0x000fe20000000a00 */
[----:B------:R-:W-:Y:S01]  /*1b90*/  ULDC.64 UR4, c[0x0][0xa28] ;  /* 0x00028a0000047ab9 */ /* 0x000fe20000000a00 */
[----:B------:R-:W-:Y:S01]  /*1ba0*/  ULDC.64 UR8, c[0x0][0xa18] ;  /* 0x0002860000087ab9 */ /* 0x000fe20000000a00 */
[----:B------:R-:W-:Y:S01]  /*1bb0*/  ULDC.64 UR6, c[0x0][0xa08] ;  /* 0x0002820000067ab9 */ /* 0x000fe20000000a00 */
[----:B0-----:R-:W-:-:S05]  /*1bc0*/  IMAD.WIDE R2, R131, 0x4, R2 ;  /* 0x0000000483027825 */ /* 0x001fca00078e0202 */
[----:B------:R-:W2:Y:S01]  /*1bd0*/  LDG.E R26, desc[UR10][R2.64] ;  /* 0x0000000a021a7981 */ /* 0x000ea2000c1e1900 */
[----:B------:R-:W-:Y:S01]  /*1be0*/  ISETP.NE.U32.AND P2, PT, RZ, UR4, PT ;  /* 0x00000004ff007c0c */ /* 0x000fe2000bf45070 */
[----:B------:R-:W-:Y:S01]  /*1bf0*/  IMAD.MOV.U32 R114, RZ, RZ, RZ ;  /* 0x000000ffff727224 */ /* 0x000fe200078e00ff */
[----:B------:R-:W-:Y:S02]  /*1c00*/  ISETP.NE.U32.AND P1, PT, RZ, UR8, PT ;  /* 0x00000008ff007c0c */ /* 0x000fe4000bf25070 */
[----:B------:R-:W-:Y:S02]  /*1c10*/  ISETP.NE.AND.EX P2, PT, RZ, UR5, PT, P2 ;  /* 0x00000005ff007c0c */ /* 0x000fe4000bf45320 */
[----:B------:R-:W-:Y:S02]  /*1c20*/  ISETP.NE.AND.EX P1, PT, RZ, UR9, PT, P1 ;  /* 0x00000009ff007c0c */ /* 0x000fe4000bf25310 */
[----:B------:R-:W-:Y:S02]  /*1c30*/  MOV R8, RZ ;  /* 0x000000ff00087202 */ /* 0x000fe40000000f00 */
[----:B------:R-:W-:-:S04]  /*1c40*/  ISETP.NE.U32.AND P0, PT, RZ, UR6, PT ;  /* 0x00000006ff007c0c */ /* 0x000fc8000bf05070 */
[----:B------:R-:W-:Y:S02]  /*1c50*/  ISETP.NE.AND.EX P0, PT, RZ, UR7, PT, P0 ;  /* 0x00000007ff007c0c */ /* 0x000fe4000bf05300 */
[C---:B------:R-:W-:Y:S02]  /*1c60*/  LOP3.LUT R6, R130.reuse, 0xff000000, RZ, 0xc0, !PT ;  /* 0xff00000082067812 */ /* 0x040fe400078ec0ff */
[----:B-----5:R-:W-:Y:S02]  /*1c70*/  LOP3.LUT R223, R130, 0xffff, RZ, 0xc0, !PT ;  /* 0x0000ffff82df7812 */ /* 0x020fe400078ec0ff */
[----:B--2---:R-:W-:Y:S01]  /*1c80*/  SHF.R.S32.HI R0, RZ, 0x1f, R26 ;  /* 0x0000001fff007819 */ /* 0x004fe2000001141a */
[C---:B------:R-:W-:Y:S01]  /*1c90*/  IMAD.SHL.U32 R28, R26.reuse, 0x4, RZ ;  /* 0x000000041a1c7824 */ /* 0x040fe200078e00ff */
[----:B------:R-:W-:Y:S01]  /*1ca0*/  STL [R1+0x78], R26 ;  /* 0x0000781a01007387 */ /* 0x000fe20000100800 */
[C---:B------:R-:W-:Y:S02]  /*1cb0*/  @P2 LEA R4, P3, R26.reuse, UR4, 0x2 ;  /* 0x000000041a042c11 */ /* 0x040fe4000f8610ff */
[C-C-:B------:R-:W-:Y:S01]  /*1cc0*/  SHF.L.U64.HI R27, R26.reuse, 0x2, R0.reuse ;  /* 0x000000021a1b7819 */ /* 0x140fe20000010200 */
[----:B------:R0:W-:Y:S01]  /*1cd0*/  STL [R1+0x110], R0 ;  /* 0x0001100001007387 */ /* 0x0001e20000100800 */
[----:B------:R-:W-:Y:S01]  /*1ce0*/  ULDC UR4, c[0x0][0x288] ;  /* 0x0000a20000047ab9 */ /* 0x000fe20000000800 */
[----:B------:R-:W-:-:S02]  /*1cf0*/  @P2 LEA.HI.X R5, R26, UR5, R0, 0x2, P3 ;  /* 0x000000051a052c11 */ /* 0x000fc400098f1400 */
[----:B------:R1:W-:Y:S01]  /*1d00*/  STL [R1+0x7c], R28 ;  /* 0x00007c1c01007387 */ /* 0x0003e20000100800 */
[----:B------:R-:W-:Y:S01]  /*1d10*/  IMAD.U32 R132, RZ, RZ, UR4 ;  /* 0x00000004ff847e24 */ /* 0x000fe2000f8e00ff */
[----:B------:R-:W-:Y:S01]  /*1d20*/  ULDC.64 UR4, c[0x0][0x418] ;  /* 0x0001060000047ab9 */ /* 0x000fe20000000a00 */
[----:B------:R-:W-:Y:S01]  /*1d30*/  IADD3 R2, P4, R28, UR6, RZ ;  /* 0x000000061c027c10 */ /* 0x000fe2000ff9e0ff */
[----:B------:R1:W-:Y:S01]  /*1d40*/  STL [R1+0x80], R27 ;  /* 0x0000801b01007387 */ /* 0x0003e20000100800 */
[----:B------:R-:W-:Y:S02]  /*1d50*/  UISETP.NE.U32.AND UP0, UPT, UR4, URZ, UPT ;  /* 0x0000003f0400728c */ /* 0x000fe4000bf05070 */
[----:B------:R-:W-:Y:S01]  /*1d60*/  IADD3.X R3, R27, UR7, RZ, P4, !PT ;  /* 0x000000071b037c10 */ /* 0x000fe2000a7fe4ff */
[----:B------:R1:W-:Y:S01]  /*1d70*/  STL [R1+0x88], R129 ;  /* 0x0000888101007387 */ /* 0x0003e20000100800 */
[----:B------:R-:W-:Y:S01]  /*1d80*/  UISETP.NE.AND.EX UP0, UPT, UR5, URZ, UPT, UP0 ;  /* 0x0000003f0500728c */ /* 0x000fe2000bf05300 */
[----:B------:R-:W-:-:S02]  /*1d90*/  ULDC UR4, c[0x0][0x424] ;  /* 0x0001090000047ab9 */ /* 0x000fc40000000800 */
[----:B------:R2:W5:Y:S01]  /*1da0*/  @P2 LDG.E R8, desc[UR10][R4.64] ;  /* 0x0000000a04082981 */ /* 0x000562000c1e1900 */
[----:B------:R-:W-:Y:S01]  /*1db0*/  USEL UR4, UR4, 0x1, UP0 ;  /* 0x0000000104047887 */ /* 0x000fe20008000000 */
[----:B------:R-:W-:Y:S01]  /*1dc0*/  ULDC UR5, c[0x0][0x2f0] ;  /* 0x0000bc0000057ab9 */ /* 0x000fe20000000800 */
[----:B0-----:R-:W-:Y:S01]  /*1dd0*/  LOP3.LUT R0, R130, 0xff0000, RZ, 0xc0, !PT ;  /* 0x00ff000082007812 */ /* 0x001fe200078ec0ff */
[----:B------:R-:W5:Y:S01]  /*1de0*/  @P0 LDG.E R114, desc[UR10][R2.64] ;  /* 0x0000000a02720981 */ /* 0x000f62000c1e1900 */
[----:B--2---:R-:W-:-:S04]  /*1df0*/  @P1 IADD3 R4, P2, R28, UR8, RZ ;  /* 0x000000081c041c10 */ /* 0x004fc8000ff5e0ff */
[----:B------:R-:W-:Y:S01]  /*1e00*/  @P1 IADD3.X R5, R27, UR9, RZ, P2, !PT ;  /* 0x000000091b051c10 */ /* 0x000fe200097fe4ff */
[----:B------:R-:W-:Y:S02]  /*1e10*/  ULDC.64 UR8, c[0x0][0xa20] ;  /* 0x0002880000087ab9 */ /* 0x000fe40000000a00 */
[----:B------:R-:W-:Y:S01]  /*1e20*/  ISETP.NE.U32.AND P2, PT, RZ, UR8, PT ;  /* 0x00000008ff007c0c */ /* 0x000fe2000bf45070 */
[----:B------:R-:W-:Y:S01]  /*1e30*/  UIMAD UR4, UR4, UR5, URZ ;  /* 0x00000005040472a4 */ /* 0x000fe2000f8e023f */
[----:B------:R0:W5:Y:S02]  /*1e40*/  @P1 LDG.E R132, desc[UR10][R4.64] ;  /* 0x0000000a04841981 */ /* 0x000164000c1e1900 */
[----:B------:R-:W-:Y:S01]  /*1e50*/  ISETP.NE.AND.EX P2, PT, RZ, UR9, PT, P2 ;  /* 0x00000009ff007c0c */ /* 0x000fe2000bf45320 */
[----:B------:R-:W-:Y:S01]  /*1e60*/  ULDC UR5, c[0x0][0x348] ;  /* 0x0000d20000057ab9 */ /* 0x000fe20000000800 */
[----:B0-----:R-:W-:-:S04]  /*1e70*/  SHF.R.U32.HI R5, RZ, 0x8, R6 ;  /* 0x00000008ff057819 */ /* 0x001fc80000011606 */
[----:B------:R-:W-:Y:S01]  /*1e80*/  LEA.HI R6, R0, R5, RZ, 0x10 ;  /* 0x0000000500067211 */ /* 0x000fe200078f80ff */
[----:B-1----:R-:W-:Y:S06]  /*1e90*/  @P1 BRA `(.L_x_435) ;  /* 0x0000000000281947 */ /* 0x002fec0003800000 */
[----:B------:R-:W-:Y:S02]  /*1ea0*/  ULDC.64 UR6, c[0x0][0xa00] ;  /* 0x0002800000067ab9 */ /* 0x000fe40000000a00 */
[----:B------:R-:W-:-:S04]  /*1eb0*/  ISETP.NE.U32.AND P1, PT, RZ, UR6, PT ;  /* 0x00000006ff007c0c */ /* 0x000fc8000bf25070 */
[----:B------:R-:W-:-:S13]  /*1ec0*/  ISETP.NE.AND.EX P1, PT, RZ, UR7, PT, P1 ;  /* 0x00000007ff007c0c */ /* 0x000fda000bf25310 */
[----:B------:R-:W-:Y:S05]  /*1ed0*/  @!P1 BRA `(.L_x_435) ;  /* 0x0000000000189947 */ /* 0x000fea0003800000 */
[----:B------:R-:W0:Y:S01]  /*1ee0*/  LDC.64 R4, c[0x0][0xa00] ;  /* 0x00028000ff047b82 */ /* 0x000e220000000a00 */
[----:B------:R-:W-:Y:S01]  /*1ef0*/  ULDC.64 UR6, c[0x0][0x208] ;  /* 0x0000820000067ab9 */ /* 0x000fe20000000a00 */
[----:B0-----:R-:W-:-:S05]  /*1f00*/  IMAD.WIDE R4, R26, 0x4, R4 ;  /* 0x000000041a047825 */ /* 0x001fca00078e0204 */
[----:B-----5:R-:W2:Y:S04]  /*1f10*/  LDG.E R132, desc[UR6][R4.64] ;  /* 0x0000000604847981 */ /* 0x020ea8000c1e1900 */
[----:B------:R-:W2:Y:S02]  /*1f20*/  LDG.E R7, desc[UR6][R4.64+0x4] ;  /* 0x0000040604077981 */ /* 0x000ea4000c1e1900 */
[----:B--2---:R-:W-:-:S07]  /*1f30*/  IMAD.IADD R132, R7, 0x1, -R132 ;  /* 0x0000000107847824 */ /* 0x004fce00078e0a84 */
.L_x_435:
[----:B------:R-:W-:Y:S01]  /*1f40*/  MOV R24, UR5 ;  /* 0x0000000500187c02 */ /* 0x000fe20008000f00 */
[----:B------:R-:W-:Y:S01]  /*1f50*/  IMAD.U32 R25, RZ, RZ, UR4 ;  /* 0x00000004ff197e24 */ /* 0x000fe2000f8e00ff */
[----:B------:R-:W-:Y:S06]  /*1f60*/  @!P2 BRA `(.L_x_436) ;  /* 0x000000000014a947 */ /* 0x000fec0003800000 */
[----:B------:R-:W-:Y:S01]  /*1f70*/  IADD3 R2, P0, R28, UR8, RZ ;  /* 0x000000081c027c10 */ /* 0x000fe2000ff1e0ff */
[----:B------:R-:W-:-:S03]  /*1f80*/  ULDC.64 UR4, c[0x0][0x208] ;  /* 0x0000820000047ab9 */ /* 0x000fc60000000a00 */
[----:B------:R-:W-:-:S05]  /*1f90*/  IADD3.X R3, R27, UR9, RZ, P0, !PT ;  /* 0x000000091b037c10 */ /* 0x000fca00087fe4ff */
[----:B------:R0:W5:Y:S01]  /*1fa0*/  LDG.E R25, desc[UR4][R2.64] ;  /* 0x0000000402197981 */ /* 0x000162000c1e1900 */
[----:B------:R-:W-:Y:S05]  /*1fb0*/  BRA `(.L_x_437) ;  /* 0x0000000000147947 */ /* 0x000fea0003800000 */
.L_x_436:
[----:B------:R-:W-:Y:S05]  /*1fc0*/  @!P0 BRA `(.L_x_437) ;  /* 0x0000000000108947 */ /* 0x000fea0003800000 */
[----:B------:R-:W-:Y:S02]  /*1fd0*/  ULDC.64 UR4, c[0x0][0x208] ;  /* 0x0000820000047ab9 */ /* 0x000fe40000000a00 */
[----:B------:R-:W2:Y:S04]  /*1fe0*/  LDG.E R0, desc[UR4][R2.64] ;  /* 0x0000000402007981 */ /* 0x000ea8000c1e1900 */
[----:B------:R-:W2:Y:S02]  /*1ff0*/  LDG.E R25, desc[UR4][R2.64+0x4] ;  /* 0x0000040402197981 */ /* 0x000ea4000c1e1900 */
[----:B--2---:R-:W-:-:S07]  /*2000*/  IMAD.IADD R25, R25, 0x1, -R0 ;  /* 0x0000000119197824 */ /* 0x004fce00078e0a00 */
.L_x_437:
[----:B------:R-:W-:Y:S01]  /*2010*/  ULDC.64 UR4, c[0x0][0xa10] ;  /* 0x0002840000047ab9 */ /* 0x000fe20000000a00 */
[----:B------:R-:W-:Y:S01]  /*2020*/  ULDC.64 UR6, c[0x0][0x208] ;  /* 0x0000820000067ab9 */ /* 0x000fe20000000a00 */
[----:B------:R-:W-:-:S04]  /*2030*/  ISETP.NE.U32.AND P0, PT, RZ, UR4, PT ;  /* 0x00000004ff007c0c */ /* 0x000fc8000bf05070 */
[----:B------:R-:W-:Y:S01]  /*2040*/  ISETP.NE.AND.EX P0, PT, RZ, UR5, PT, P0 ;  /* 0x00000005ff007c0c */ /* 0x000fe2000bf05300 */
[----:B------:R-:W-:-:S12]  /*2050*/  ULDC.64 UR4, c[0x0][0xa30] ;  /* 0x00028c0000047ab9 */ /* 0x000fd80000000a00 */
[----:B0-----:R-:W0:Y:S02]  /*2060*/  @P0 LDC.64 R2, c[0x0][0xa10] ;  /* 0x00028400ff020b82 */ /* 0x001e240000000a00 */
[----:B0-----:R-:W-:-:S05]  /*2070*/  @P0 IMAD.WIDE R2, R26, 0x4, R2 ;  /* 0x000000041a020825 */ /* 0x001fca00078e0202 */
[----:B------:R-:W2:Y:S04]  /*2080*/  @P0 LDG.E R0, desc[UR6][R2.64] ;  /* 0x0000000602000981 */ /* 0x000ea8000c1e1900 */
[----:B------:R0:W2:Y:S01]  /*2090*/  @P0 LDG.E R5, desc[UR6][R2.64+0x4] ;  /* 0x0000040602050981 */ /* 0x0000a2000c1e1900 */
[----:B------:R-:W-:Y:S01]  /*20a0*/  ISETP.NE.U32.AND P1, PT, RZ, UR4, PT ;  /* 0x00000004ff007c0c */ /* 0x000fe2000bf25070 */
[----:B-----5:R-:W-:Y:S01]  /*20b0*/  IMAD.MOV.U32 R127, RZ, RZ, R25 ;  /* 0x000000ffff7f7224 */ /* 0x020fe200078e0019 */
[----:B------:R-:W-:Y:S02]  /*20c0*/  LOP3.LUT R10, R6, 0xff, RZ, 0xc0, !PT ;  /* 0x000000ff060a7812 */ /* 0x000fe400078ec0ff */
[----:B------:R-:W-:Y:S02]  /*20d0*/  ISETP.NE.AND.EX P1, PT, RZ, UR5, PT, P1 ;  /* 0x00000005ff007c0c */ /* 0x000fe4000bf25310 */
[----:B------:R-:W-:-:S02]  /*20e0*/  IADD3 R9, R25, -R8, RZ ;  /* 0x8000000819097210 */ /* 0x000fc40007ffe0ff */
[----:B------:R-:W-:Y:S01]  /*20f0*/  SHF.R.U32.HI R4, RZ, 0x10, R6 ;  /* 0x00000010ff047819 */ /* 0x000fe20000011606 */
[----:B------:R1:W-:Y:S04]  /*2100*/  STL [R1+0x8c], R10 ;  /* 0x00008c0a01007387 */ /* 0x0003e80000100800 */
[----:B------:R1:W-:Y:S04]  /*2110*/  STL [R1+0x74], R4 ;  /* 0x0000740401007387 */ /* 0x0003e80000100800 */
[----:B0-----:R-:W-:-:S04]  /*2120*/  @P1 IADD3 R2, P2, R28, UR4, RZ ;  /* 0x000000041c021c10 */ /* 0x001fc8000ff5e0ff */
[----:B------:R-:W-:Y:S01]  /*2130*/  @P1 IADD3.X R3, R27, UR5, RZ, P2, !PT ;  /* 0x000000051b031c10 */ /* 0x000fe200097fe4ff */
[----:B------:R-:W-:Y:S01]  /*2140*/  BSSY B0, `(.L_x_438) ;  /* 0x000002a000007945 */ /* 0x000fe20003800000 */
[----:B------:R-:W-:-:S03]  /*2150*/  LOP3.LUT R18, R18, 0xfffffffd, RZ, 0xc0, !PT ;  /* 0xfffffffd12127812 */ /* 0x000fc600078ec0ff */
[----:B------:R0:W5:Y:S02]  /*2160*/  @P1 LDG.E R127, desc[UR6][R2.64] ;  /* 0x00000006027f1981 */ /* 0x000164000c1e1900 */
[----:B0-----:R-:W-:Y:S01]  /*2170*/  MOV R3, RZ ;  /* 0x000000ff00037202 */ /* 0x001fe20000000f00 */
[----:B--2---:R-:W-:-:S04]  /*2180*/  @P0 IMAD.IADD R24, R5, 0x1, -R0 ;  /* 0x0000000105180824 */ /* 0x004fc800078e0a00 */
[----:B------:R-:W-:-:S04]  /*2190*/  IMAD.IADD R133, R9, 0x1, R24 ;  /* 0x0000000109857824 */ /* 0x000fc800078e0218 */
[C---:B------:R-:W-:Y:S01]  /*21a0*/  VIADD R0, R133.reuse, 0x4f ;  /* 0x0000004f85007836 */ /* 0x040fe20000000000 */
[----:B------:R-:W-:-:S03]  /*21b0*/  ISETP.GE.AND P3, PT, R133, 0x1, PT ;  /* 0x000000018500780c */ /* 0x000fc60003f66270 */
[----:B------:R-:W-:-:S05]  /*21c0*/  IMAD.HI R0, R0, 0x66666667, RZ ;  /* 0x6666666700007827 */ /* 0x000fca00078e02ff */
[----:B------:R-:W-:-:S04]  /*21d0*/  SHF.R.U32.HI R5, RZ, 0x1f, R0 ;  /* 0x0000001fff057819 */ /* 0x000fc80000011600 */
[----:B------:R-:W-:Y:S02]  /*21e0*/  LEA.HI.SX32 R130, R0, R5, 0x1b ;  /* 0x0000000500827211 */ /* 0x000fe400078fdaff */
[----:B------:R-:W-:Y:S01]  /*21f0*/  @P3 LOP3.LUT R18, R18, 0x2, RZ, 0xfc, !PT ;  /* 0x0000000212123812 */ /* 0x000fe200078efcff */
[----:B-1----:R-:W-:Y:S06]  /*2200*/  @!P3 BRA `(.L_x_439) ;  /* 0x000000000074b947 */ /* 0x002fec0003800000 */
[----:B------:R-:W-:Y:S01]  /*2210*/  ISETP.NE.AND P0, PT, R4, RZ, PT ;  /* 0x000000ff0400720c */ /* 0x000fe20003f05270 */
[----:B------:R-:W-:-:S03]  /*2220*/  ULDC UR4, c[0x0][0x9f0] ;  /* 0x00027c0000047ab9 */ /* 0x000fc60000000800 */
[----:B------:R-:W-:-:S04]  /*2230*/  SEL R11, R4, UR4, P0 ;  /* 0x00000004040b7c07 */ /* 0x000fc80008000000 */
[-C--:B------:R-:W-:Y:S02]  /*2240*/  IABS R5, R11.reuse ;  /* 0x0000000b00057213 */ /* 0x080fe40000000000 */
[----:B------:R-:W-:Y:S02]  /*2250*/  IADD3 R0, R130, -0x1, R11 ;  /* 0xffffffff82007810 */ /* 0x000fe40007ffe00b */
[----:B------:R-:W0:Y:S01]  /*2260*/  I2F.RP R4, R5 ;  /* 0x0000000500047306 */ /* 0x000e220000209400 */
[----:B------:R-:W-:-:S05]  /*2270*/  IABS R8, R11 ;  /* 0x0000000b00087213 */ /* 0x000fca0000000000 */
[----:B------:R-:W-:Y:S02]  /*2280*/  IMAD.MOV R8, RZ, RZ, -R8 ;  /* 0x000000ffff087224 */ /* 0x000fe400078e0a08 */
[----:B0-----:R-:W0:Y:S02]  /*2290*/  MUFU.RCP R4, R4 ;  /* 0x0000000400047308 */ /* 0x001e240000001000 */
[----:B0-----:R-:W-:Y:S01]  /*22a0*/  VIADD R2, R4, 0xffffffe ;  /* 0x0ffffffe04027836 */ /* 0x001fe20000000000 */
[----:B------:R-:W-:Y:S02]  /*22b0*/  IABS R4, R0 ;  /* 0x0000000000047213 */ /* 0x000fe40000000000 */
[----:B------:R-:W-:-:S03]  /*22c0*/  LOP3.LUT R0, R0, R11, RZ, 0x3c, !PT ;  /* 0x0000000b00007212 */ /* 0x000fc600078e3cff */
[----:B------:R0:W1:Y:S01]  /*22d0*/  F2I.FTZ.U32.TRUNC.NTZ R3, R2 ;  /* 0x0000000200037305 */ /* 0x000062000021f000 */
[----:B------:R-:W-:Y:S02]  /*22e0*/  ISETP.GE.AND P2, PT, R0, RZ, PT ;  /* 0x000000ff0000720c */ /* 0x000fe40003f46270 */
[----:B0-----:R-:W-:Y:S01]  /*22f0*/  MOV R2, RZ ;  /* 0x000000ff00027202 */ /* 0x001fe20000000f00 */
[----:B-1----:R-:W-:-:S04]  /*2300*/  IMAD.MOV R6, RZ, RZ, -R3 ;  /* 0x000000ffff067224 */ /* 0x002fc800078e0a03 */
[----:B------:R-:W-:-:S04]  /*2310*/  IMAD R7, R6, R5, RZ ;  /* 0x0000000506077224 */ /* 0x000fc800078e02ff */
[----:B------:R-:W-:-:S04]  /*2320*/  IMAD.HI.U32 R3, R3, R7, R2 ;  /* 0x0000000703037227 */ /* 0x000fc800078e0002 */
[----:B------:R-:W-:Y:S02]  /*2330*/  IMAD.MOV.U32 R2, RZ, RZ, R8 ;  /* 0x000000ffff027224 */ /* 0x000fe400078e0008 */
[----:B------:R-:W-:-:S04]  /*2340*/  IMAD.HI.U32 R3, R3, R4, RZ ;  /* 0x0000000403037227 */ /* 0x000fc800078e00ff */
[----:B------:R-:W-:-:S05]  /*2350*/  IMAD R2, R3, R2, R4 ;  /* 0x0000000203027224 */ /* 0x000fca00078e0204 */
[----:B------:R-:W-:-:S13]  /*2360*/  ISETP.GT.U32.AND P1, PT, R5, R2, PT ;  /* 0x000000020500720c */ /* 0x000fda0003f24070 */
[----:B------:R-:W-:Y:S02]  /*2370*/  @!P1 IMAD.IADD R2, R2, 0x1, -R5 ;  /* 0x0000000102029824 */ /* 0x000fe400078e0a05 */
[----:B------:R-:W-:Y:S01]  /*2380*/  @!P1 VIADD R3, R3, 0x1 ;  /* 0x0000000103039836 */ /* 0x000fe20000000000 */
[----:B------:R-:W-:Y:S02]  /*2390*/  ISETP.NE.AND P1, PT, R11, RZ, PT ;  /* 0x000000ff0b00720c */ /* 0x000fe40003f25270 */
[----:B------:R-:W-:-:S13]  /*23a0*/  ISETP.GE.U32.AND P0, PT, R2, R5, PT ;  /* 0x000000050200720c */ /* 0x000fda0003f06070 */
[----:B------:R-:W-:-:S05]  /*23b0*/  @P0 IADD3 R3, R3, 0x1, RZ ;  /* 0x0000000103030810 */ /* 0x000fca0007ffe0ff */
[----:B------:R-:W-:Y:S01]  /*23c0*/  @!P2 IMAD.MOV R3, RZ, RZ, -R3 ;  /* 0x000000ffff03a224 */ /* 0x000fe200078e0a03 */
[----:B------:R-:W-:-:S07]  /*23d0*/  @!P1 LOP3.LUT R3, RZ, R11, RZ, 0x33, !PT ;  /* 0x0000000bff039212 */ /* 0x000fce00078e33ff */
.L_x_439:
[----:B------:R-:W-:Y:S05]  /*23e0*/  BSYNC B0 ;  /* 0x0000000000007941 */ /* 0x000fea0003800000 */
.L_x_438:
[----:B------:R-:W-:-:S05]  /*23f0*/  IMAD R0, R10, R3, RZ ;  /* 0x000000030a007224 */ /* 0x000fca00078e02ff */
[C---:B------:R-:W-:Y:S01]  /*2400*/  VIADDMNMX R3, R0.reuse, R3, R130, PT ;  /* 0x0000000300037246 */ /* 0x040fe20003800182 */
[----:B------:R-:W-:-:S04]  /*2410*/  IMAD R0, R0, 0x50, -R9 ;  /* 0x0000005000007824 */ /* 0x000fc800078e0a09 */
[----:B------:R-:W-:Y:S01]  /*2420*/  IMAD R3, R3, 0x50, -R9 ;  /* 0x0000005003037824 */ /* 0x000fe200078e0a09 */
[----:B------:R-:W-:-:S04]  /*2430*/  VIMNMX R0, RZ, R0, !PT ;  /* 0x00000000ff007248 */ /* 0x000fc80007fe0100 */
[----:B------:R-:W-:Y:S01]  /*2440*/  VIMNMX R3, R3, R24, PT ;  /* 0x0000001803037248 */ /* 0x000fe20003fe0100 */
[----:B------:R-:W-:-:S03]  /*2450*/  IMAD.WIDE.U32 R112, R0, -0x33333333, RZ ;  /* 0xcccccccd00707825 */ /* 0x000fc600078e00ff */
[----:B------:R-:W-:Y:S02]  /*2460*/  ISETP.GT.AND P0, PT, R3, R0, PT ;  /* 0x000000000300720c */ /* 0x000fe40003f04270 */
[----:B------:R-:W-:-:S05]  /*2470*/  SHF.R.U32.HI R112, RZ, 0x6, R113 ;  /* 0x00000006ff707819 */ /* 0x000fca0000011671 */
[----:B------:R-:W-:-:S06]  /*2480*/  IMAD.MOV.U32 R2, RZ, RZ, R112 ;  /* 0x000000ffff027224 */ /* 0x000fcc00078e0070 */
[----:B------:R-:W-:-:S04]  /*2490*/  @P0 VIADD R0, R3, 0x4f ;  /* 0x0000004f03000836 */ /* 0x000fc80000000000 */
[----:B------:R-:W-:-:S05]  /*24a0*/  @P0 IMAD.HI R0, R0, 0x66666667, RZ ;  /* 0x6666666700000827 */ /* 0x000fca00078e02ff */
[----:B------:R-:W-:-:S04]  /*24b0*/  @P0 SHF.R.U32.HI R3, RZ, 0x1f, R0 ;  /* 0x0000001fff030819 */ /* 0x000fc80000011600 */
[----:B------:R-:W-:Y:S02]  /*24c0*/  @P0 LEA.HI.SX32 R2, R0, R3, 0x1b ;  /* 0x0000000300020211 */ /* 0x000fe400078fdaff */
[----:B------:R-:W-:Y:S02]  /*24d0*/  PLOP3.LUT P0, PT, PT, PT, PT, 0x80, 0x0 ;  /* 0x000000000000781c */ /* 0x000fe40003f0f070 */
[----:B------:R-:W-:-:S13]  /*24e0*/  ISETP.GT.AND P1, PT, R2, R112, PT ;  /* 0x000000700200720c */ /* 0x000fda0003f24270 */
[----:B------:R-:W-:Y:S05]  /*24f0*/  @!P1 BRA `(.L_x_440) ;  /* 0x0000009400489947 */ /* 0x000fea0003800000 */
[----:B------:R-:W-:Y:S01]  /*2500*/  IADD3 R0, R23, 0x24400, RZ ;  /* 0x0002440017007810 */ /* 0x000fe20007ffe0ff */
[----:B------:R-:W-:Y:S03]  /*2510*/  BSSY B6, `(.L_x_441) ;  /* 0x0000013000067945 */ /* 0x000fe60003800000 */
[----:B------:R-:W-:-:S13]  /*2520*/  LOP3.LUT P0, RZ, R0, 0x3ff, RZ, 0xc0, !PT ;  /* 0x000003ff00ff7812 */ /* 0x000fda000780c0ff */
[----:B------:R-:W-:Y:S05]  /*2530*/  @!P0 BRA `(.L_x_442) ;  /* 0x0000000000408947 */ /* 0x000fea0003800000 */
[----:B------:R-:W-:Y:S01]  /*2540*/  MOV R14, 0x0 ;  /* 0x00000000000e7802 */ /* 0x000fe20000000f00 */
[----:B------:R-:W-:Y:S01]  /*2550*/  ULDC.64 UR4, c[0x4][0x138] ;  /* 0x01004e0000047ab9 */ /* 0x000fe20000000a00 */
[----:B------:R-:W-:Y:S01]  /*2560*/  ULDC.64 UR6, c[0x4][0xa8] ;  /* 0x01002a0000067ab9 */ /* 0x000fe20000000a00 */
[----:B------:R-:W-:Y:S01]  /*2570*/  IMAD.U32 R4, RZ, RZ, UR4 ;  /* 0x00000004ff047e24 */ /* 0x000fe2000f8e00ff */
[----:B------:R-:W-:Y:S01]  /*2580*/  MOV R12, 0x1 ;  /* 0x00000001000c7802 */ /* 0x000fe20000000f00 */
[----:B------:R-:W-:Y:S01]  /*2590*/  IMAD.U32 R5, RZ, RZ, UR5 ;  /* 0x00000005ff057e24 */ /* 0x000fe2000f8e00ff */
[----:B------:R-:W0:Y:S01]  /*25a0*/  LDC.64 R14, c[0x4][R14] ;  /* 0x010000000e0e7b82 */ /* 0x000e220000000a00 */
[----:B------:R-:W-:Y:S01]  /*25b0*/  ULDC.64 UR4, c[0x4][0x140] ;  /* 0x0100500000047ab9 */ /* 0x000fe20000000a00 */
[----:B------:R-:W-:Y:S01]  /*25c0*/  IMAD.U32 R10, RZ, RZ, UR6 ;  /* 0x00000006ff0a7e24 */ /* 0x000fe2000f8e00ff */
[----:B------:R-:W-:Y:S01]  /*25d0*/  MOV R7, UR5 ;  /* 0x0000000500077c02 */ /* 0x000fe20008000f00 */
[----:B------:R-:W-:-:S02]  /*25e0*/  IMAD.U32 R6, RZ, RZ, UR4 ;  /* 0x00000004ff067e24 */ /* 0x000fc4000f8e00ff */
[----:B------:R-:W-:Y:S02]  /*25f0*/  IMAD.U32 R11, RZ, RZ, UR7 ;  /* 0x00000007ff0b7e24 */ /* 0x000fe4000f8e00ff */
[----:B------:R-:W-:Y:S02]  /*2600*/  IMAD.MOV.U32 R8, RZ, RZ, 0x70 ;  /* 0x00000070ff087424 */ /* 0x000fe400078e00ff */
[----:B------:R-:W-:-:S07]  /*2610*/  IMAD.MOV.U32 R13, RZ, RZ, RZ ;  /* 0x000000ffff0d7224 */ /* 0x000fce00078e00ff */
[----:B------:R-:W-:-:S07]  /*2620*/  LEPC R20, `(.L_x_442) ;  /* 0x000000001014794e */ /* 0x000fce0000000000 */
[----:B0----5:R-:W-:Y:S05]  /*2630*/  CALL.ABS.NOINC R14 ;  /* 0x000000000e007343 */ /* 0x021fea0003c00000 */
.L_x_442:
[----:B------:R-:W-:Y:S05]  /*2640*/  BSYNC B6 ;  /* 0x0000000000067941 */ /* 0x000fea0003800000 */
.L_x_441:
[----:B------:R-:W-:Y:S01]  /*2650*/  VIADD R0, R23, 0x400 ;  /* 0x0000040017007836 */ /* 0x000fe20000000000 */
[----:B------:R-:W-:Y:S04]  /*2660*/  BSSY B6, `(.L_x_443) ;  /* 0x0000013000067945 */ /* 0x000fe80003800000 */
[----:B------:R-:W-:-:S13]  /*2670*/  LOP3.LUT P0, RZ, R0, 0x3ff, RZ, 0xc0, !PT ;  /* 0x000003ff00ff7812 */ /* 0x000fda000780c0ff */
[----:B------:R-:W-:Y:S05]  /*2680*/  @!P0 BRA `(.L_x_444) ;  /* 0x0000000000408947 */ /* 0x000fea0003800000 */
[----:B------:R-:W-:Y:S01]  /*2690*/  MOV R14, 0x0 ;  /* 0x00000000000e7802 */ /* 0x000fe20000000f00 */
[----:B------:R-:W-:Y:S01]  /*26a0*/  ULDC.64 UR4, c[0x4][0x138] ;  /* 0x01004e0000047ab9 */ /* 0x000fe20000000a00 */
[----:B------:R-:W-:Y:S01]  /*26b0*/  ULDC.64 UR6, c[0x4][0xa8] ;  /* 0x01002a0000067ab9 */ /* 0x000fe20000000a00 */
[----:B------:R-:W-:Y:S01]  /*26c0*/  IMAD.U32 R4, RZ, RZ, UR4 ;  /* 0x00000004ff047e24 */ /* 0x000fe2000f8e00ff */
[----:B------:R-:W-:Y:S01]  /*26d0*/  MOV R5, UR5 ;  /* 0x0000000500057c02 */ /* 0x000fe20008000f00 */
[----:B------:R-:W-:Y:S01]  /*26e0*/  ULDC.64 UR4, c[0x4][0x140] ;  /* 0x0100500000047ab9 */ /* 0x000fe20000000a00 */
[----:B------:R-:W0:Y:S01]  /*26f0*/  LDC.64 R14, c[0x4][R14] ;  /* 0x010000000e0e7b82 */ /* 0x000e220000000a00 */
[----:B------:R-:W-:Y:S01]  /*2700*/  IMAD.U32 R6, RZ, RZ, UR4 ;  /* 0x00000004ff067e24 */ /* 0x000fe2000f8e00ff */
[----:B------:R-:W-:Y:S01]  /*2710*/  MOV R11, UR7 ;  /* 0x00000007000b7c02 */ /* 0x000fe20008000f00 */
[----:B------:R-:W-:Y:S02]  /*2720*/  IMAD.U32 R7, RZ, RZ, UR5 ;  /* 0x00000005ff077e24 */ /* 0x000fe4000f8e00ff */
[----:B------:R-:W-:-:S02]  /*2730*/  IMAD.U32 R10, RZ, RZ, UR6 ;  /* 0x00000006ff0a7e24 */ /* 0x000fc4000f8e00ff */
[----:B------:R-:W-:Y:S02]  /*2740*/  IMAD.MOV.U32 R8, RZ, RZ, 0x70 ;  /* 0x00000070ff087424 */ /* 0x000fe400078e00ff */
[----:B------:R-:W-:Y:S02]  /*2750*/  IMAD.MOV.U32 R12, RZ, RZ, 0x1 ;  /* 0x00000001ff0c7424 */ /* 0x000fe400078e00ff */
[----:B------:R-:W-:-:S07]  /*2760*/  IMAD.MOV.U32 R13, RZ, RZ, RZ ;  /* 0x000000ffff0d7224 */ /* 0x000fce00078e00ff */
[----:B------:R-:W-:-:S07]  /*2770*/  LEPC R20, `(.L_x_444) ;  /* 0x000000001014794e */ /* 0x000fce0000000000 */
[----:B0----5:R-:W-:Y:S05]  /*2780*/  CALL.ABS.NOINC R14 ;  /* 0x000000000e007343 */ /* 0x021fea0003c00000 */
.L_x_444:
[----:B------:R-:W-:Y:S05]  /*2790*/  BSYNC B6 ;  /* 0x0000000000067941 */ /* 0x000fea0003800000 */
.L_x_443:
[----:B------:R-:W-:Y:S01]  /*27a0*/  ULDC.64 UR4, c[0x0][0x9f8] ;  /* 0x00027e0000047ab9 */ /* 0x000fe20000000a00 */
[----:B------:R-:W0:Y:S01]  /*27b0*/  LDC R111, c[0x0][0x3f4] ;  /* 0x0000fd00ff6f7b82 */ /* 0x000e220000000800 */
[----:B------:R-:W-:Y:S01]  /*27c0*/  ISETP.NE.U32.AND P0, PT, RZ, UR4, PT ;  /* 0x00000004ff007c0c */ /* 0x000fe2000bf05070 */
[----:B------:R-:W-:Y:S01]  /*27d0*/  ULDC.64 UR6, c[0x0][0x208] ;  /* 0x0000820000067ab9 */ /* 0x000fe20000000a00 */
[----:B------:R-:W-:Y:S01]  /*27e0*/  MOV R0, R26 ;  /* 0x0000001a00007202 */ /* 0x000fe20000000f00 */
[----:B------:R-:W2:Y:S01]  /*27f0*/  LDL R15, [R1+0x58] ;  /* 0x00005800010f7983 */ /* 0x000ea20000100800 */
[----:B------:R-:W-:-:S03]  /*2800*/  ISETP.NE.AND.EX P0, PT, RZ, UR5, PT, P0 ;  /* 0x00000005ff007c0c */ /* 0x000fc6000bf05300 */
[----:B------:R-:W1:Y:S01]  /*2810*/  LDC.64 R90, c[0x0][0x408] ;  /* 0x00010200ff5a7b82 */ /* 0x000e620000000a00 */
[----:B------:R-:W3:Y:S07]  /*2820*/  LDL R26, [R1+0x5c] ;  /* 0x00005c00011a7983 */ /* 0x000eee0000100800 */
[----:B------:R-:W4:Y:S02]  /*2830*/  LDC.64 R96, c[0x0][0x3f8] ;  /* 0x0000fe00ff607b82 */ /* 0x000f240000000a00 */
[----:B------:R-:W-:Y:S01]  /*2840*/  @P0 IADD3 R4, P1, R28, UR4, RZ ;  /* 0x000000041c040c10 */ /* 0x000fe2000ff3e0ff */
[----:B------:R-:W-:-:S03]  /*2850*/  ULDC UR4, c[0x0][0x2f4] ;  /* 0x0000bd0000047ab9 */ /* 0x000fc60000000800 */
[----:B------:R-:W-:Y:S02]  /*2860*/  @P0 IADD3.X R5, R27, UR5, RZ, P1, !PT ;  /* 0x000000051b050c10 */ /* 0x000fe40008ffe4ff */
[----:B------:R-:W-:Y:S01]  /*2870*/  ISETP.GE.AND P1, PT, R214, UR4, PT ;  /* 0x00000004d6007c0c */ /* 0x000fe2000bf26270 */
[----:B------:R-:W2:Y:S04]  /*2880*/  LDL R27, [R1+0x60] ;  /* 0x00006000011b7983 */ /* 0x000ea80000100800 */
[----:B------:R0:W2:Y:S01]  /*2890*/  @P0 LDG.E R0, desc[UR6][R4.64] ;  /* 0x0000000604000981 */ /* 0x0000a2000c1e1900 */
[----:B------:R-:W-:Y:S02]  /*28a0*/  ISETP.GE.AND P0, PT, R16, UR4, PT ;  /* 0x0000000410007c0c */ /* 0x000fe4000bf06270 */
[----:B------:R-:W-:-:S02]  /*28b0*/  ISETP.GE.AND P2, PT, R19, UR4, PT ;  /* 0x0000000413007c0c */ /* 0x000fc4000bf46270 */
[----:B0-----:R-:W-:Y:S02]  /*28c0*/  SEL R4, RZ, 0xffffffff, P1 ;  /* 0xffffffffff047807 */ /* 0x001fe40000800000 */
[----:B------:R-:W-:-:S03]  /*28d0*/  SEL R3, RZ, 0x1, P0 ;  /* 0x00000001ff037807 */ /* 0x000fc60000000000 */
[----:B------:R-:W-:-:S05]  /*28e0*/  IMAD.SHL.U32 R4, R4, 0x2, RZ ;  /* 0x0000000204047824 */ /* 0x000fca00078e00ff */
[----:B------:R-:W-:Y:S02]  /*28f0*/  LOP3.LUT R3, R4, 0x2, R3, 0xe2, !PT ;  /* 0x0000000204037812 */ /* 0x000fe400078ee203 */
[----:B------:R-:W-:Y:S02]  /*2900*/  SEL R4, RZ, 0x4, P2 ;  /* 0x00000004ff047807 */ /* 0x000fe40001000000 */
[----:B------:R-:W-:Y:S02]  /*2910*/  ISETP.GE.AND P2, PT, R16, R111, PT ;  /* 0x0000006f1000720c */ /* 0x000fe40003f46270 */
[----:B------:R-:W-:Y:S02]  /*2920*/  SHF.R.S32.HI R9, RZ, 0x1f, R224 ;  /* 0x0000001fff097819 */ /* 0x000fe400000114e0 */
[----:B------:R-:W-:Y:S02]  /*2930*/  SEL R5, R111, RZ, P2 ;  /* 0x000000ff6f057207 */ /* 0x000fe40001000000 */
[----:B------:R-:W-:-:S02]  /*2940*/  SHF.R.S32.HI R217, RZ, 0x1f, R216 ;  /* 0x0000001fffd97819 */ /* 0x000fc400000114d8 */
[----:B------:R-:W-:Y:S01]  /*2950*/  LOP3.LUT R3, R3, R4, RZ, 0xfc, !PT ;  /* 0x0000000403037212 */ /* 0x000fe200078efcff */
[C---:B-1----:R-:W-:Y:S02]  /*2960*/  IMAD R4, R9.reuse, R90, RZ ;  /* 0x0000005a09047224 */ /* 0x042fe400078e02ff */
[----:B------:R-:W-:Y:S02]  /*2970*/  IMAD.IADD R5, R16, 0x1, R5 ;  /* 0x0000000110057824 */ /* 0x000fe400078e0205 */
[----:B----4-:R-:W-:Y:S02]  /*2980*/  IMAD R6, R9, R96, RZ ;  /* 0x0000006009067224 */ /* 0x010fe400078e02ff */
[----:B------:R-:W-:-:S04]  /*2990*/  IMAD.WIDE.U32 R94, R224, R90, R216 ;  /* 0x0000005ae05e7225 */ /* 0x000fc800078e00d8 */
[C---:B------:R-:W-:Y:S01]  /*29a0*/  IMAD R9, R224.reuse, R91, R4 ;  /* 0x0000005be0097224 */ /* 0x040fe200078e0204 */
[----:B------:R-:W-:Y:S01]  /*29b0*/  SHF.R.S32.HI R4, RZ, 0x1f, R5 ;  /* 0x0000001fff047819 */ /* 0x000fe20000011405 */
[----:B------:R-:W-:-:S04]  /*29c0*/  IMAD.WIDE.U32 R92, R224, R90, R16 ;  /* 0x0000005ae05c7225 */ /* 0x000fc800078e0010 */
[----:B------:R-:W-:Y:S02]  /*29d0*/  IMAD.IADD R95, R95, 0x1, R9 ;  /* 0x000000015f5f7824 */ /* 0x000fe400078e0209 */
[----:B------:R-:W-:Y:S01]  /*29e0*/  IMAD.IADD R93, R9, 0x1, R93 ;  /* 0x00000001095d7824 */ /* 0x000fe200078e025d */
[----:B------:R-:W-:Y:S02]  /*29f0*/  LEA.HI R9, R4, R5, RZ, 0x3 ;  /* 0x0000000504097211 */ /* 0x000fe400078f18ff */
[----:B------:R-:W-:Y:S02]  /*2a00*/  SHF.R.U32.HI R21, RZ, 0x3, R229 ;  /* 0x00000003ff157819 */ /* 0x000fe400000116e5 */
[----:B------:R-:W-:-:S04]  /*2a10*/  LOP3.LUT R10, R229, 0x38, R9, 0xf8, !PT ;  /* 0x00000038e50a7812 */ /* 0x000fc800078ef809 */
[----:B------:R-:W-:Y:S02]  /*2a20*/  LOP3.LUT R11, R10, R21, RZ, 0x3c, !PT ;  /* 0x000000150a0b7212 */ /* 0x000fe400078e3cff */
[----:B------:R-:W4:Y:S01]  /*2a30*/  LDL R10, [R1+0x70] ;  /* 0x00007000010a7983 */ /* 0x000f220000100800 */
[C---:B------:R-:W-:Y:S02]  /*2a40*/  IMAD R7, R224.reuse, R97, R6 ;  /* 0x00000061e0077224 */ /* 0x040fe400078e0206 */
[----:B------:R-:W-:Y:S01]  /*2a50*/  IMAD.WIDE.U32 R98, R224, R96, R16 ;  /* 0x00000060e0627225 */ /* 0x000fe200078e0010 */
[----:B------:R-:W-:-:S03]  /*2a60*/  ISETP.GE.AND P1, PT, R214, R111, PT ;  /* 0x0000006fd600720c */ /* 0x000fc60003f26270 */
[----:B------:R-:W-:Y:S01]  /*2a70*/  IMAD.WIDE.U32 R100, R224, R96, R216 ;  /* 0x00000060e0647225 */ /* 0x000fe200078e00d8 */
[----:B------:R-:W-:-:S03]  /*2a80*/  IADD3 R99, R7, R99, RZ ;  /* 0x0000006307637210 */ /* 0x000fc60007ffe0ff */
[----:B------:R-:W-:Y:S01]  /*2a90*/  IMAD.IADD R101, R101, 0x1, R7 ;  /* 0x0000000165657824 */ /* 0x000fe200078e0207 */
[----:B------:R-:W-:Y:S01]  /*2aa0*/  SEL R7, R111, RZ, P1 ;  /* 0x000000ff6f077207 */ /* 0x000fe20000800000 */
[C---:B------:R-:W-:Y:S02]  /*2ab0*/  IMAD.SHL.U32 R29, R224.reuse, 0x40, RZ ;  /* 0x00000040e01d7824 */ /* 0x040fe400078e00ff */
[----:B------:R-:W-:Y:S01]  /*2ac0*/  IMAD.SHL.U32 R28, R224, 0x40, RZ ;  /* 0x00000040e01c7824 */ /* 0x000fe200078e00ff */
[----:B------:R-:W-:Y:S02]  /*2ad0*/  IADD3 R7, R214, R7, RZ ;  /* 0x00000007d6077210 */ /* 0x000fe40007ffe0ff */
[----:B------:R-:W-:Y:S02]  /*2ae0*/  LEA.HI R6, R4, R5, RZ, 0x6 ;  /* 0x0000000504067211 */ /* 0x000fe400078f30ff */
[----:B------:R-:W-:Y:S02]  /*2af0*/  LOP3.LUT R29, R29, 0x1c0, RZ, 0xc0, !PT ;  /* 0x000001c01d1d7812 */ /* 0x000fe400078ec0ff */
[----:B------:R-:W-:-:S02]  /*2b00*/  SHF.R.S32.HI R8, RZ, 0x1f, R7 ;  /* 0x0000001fff087819 */ /* 0x000fc40000011407 */
[----:B------:R-:W-:Y:S02]  /*2b10*/  LOP3.LUT R28, R28, 0x1c0, RZ, 0xc0, !PT ;  /* 0x000001c01c1c7812 */ /* 0x000fe400078ec0ff */
[----:B------:R-:W-:Y:S02]  /*2b20*/  SHF.R.S32.HI R6, RZ, 0x6, R6 ;  /* 0x00000006ff067819 */ /* 0x000fe40000011406 */
[----:B------:R-:W-:Y:S02]  /*2b30*/  LOP3.LUT R4, R29, 0x38, R9, 0xf8, !PT ;  /* 0x000000381d047812 */ /* 0x000fe400078ef809 */
[----:B------:R-:W-:Y:S02]  /*2b40*/  SHF.R.U32.HI R28, RZ, 0x3, R28 ;  /* 0x00000003ff1c7819 */ /* 0x000fe4000001161c */
[CC--:B------:R-:W-:Y:S01]  /*2b50*/  LEA.HI R20, R8.reuse, R7.reuse, RZ, 0x3 ;  /* 0x0000000708147211 */ /* 0x0c0fe200078f18ff */
[----:B------:R-:W0:Y:S01]  /*2b60*/  S2R R158, SR_TID.X ;  /* 0x00000000009e7919 */ /* 0x000e220000002100 */
[----:B------:R-:W-:-:S02]  /*2b70*/  LEA.HI R7, R8, R7, RZ, 0x6 ;  /* 0x0000000708077211 */ /* 0x000fc400078f30ff */
[----:B------:R-:W-:Y:S02]  /*2b80*/  LOP3.LUT R5, R4, R28, RZ, 0x3c, !PT ;  /* 0x0000001c04057212 */ /* 0x000fe400078e3cff */
[----:B------:R-:W-:Y:S02]  /*2b90*/  SHF.R.S32.HI R7, RZ, 0x6, R7 ;  /* 0x00000006ff077819 */ /* 0x000fe40000011407 */
[----:B------:R-:W-:-:S04]  /*2ba0*/  LOP3.LUT R4, R29, 0x38, R20, 0xf8, !PT ;  /* 0x000000381d047812 */ /* 0x000fc800078ef814 */
[----:B------:R-:W-:Y:S02]  /*2bb0*/  LOP3.LUT R4, R4, R28, RZ, 0x3c, !PT ;  /* 0x0000001c04047212 */ /* 0x000fe400078e3cff */
[----:B------:R-:W-:Y:S02]  /*2bc0*/  SHF.R.U32.HI R14, RZ, 0x3, R228 ;  /* 0x00000003ff0e7819 */ /* 0x000fe400000116e4 */
[----:B------:R-:W-:Y:S02]  /*2bd0*/  LOP3.LUT R8, R228, 0x38, R20, 0xf8, !PT ;  /* 0x00000038e4087812 */ /* 0x000fe400078ef814 */
[----:B------:R-:W-:Y:S02]  /*2be0*/  ISETP.GE.AND P0, PT, R22, UR4, PT ;  /* 0x0000000416007c0c */ /* 0x000fe4000bf06270 */
[----:B------:R-:W-:Y:S01]  /*2bf0*/  LOP3.LUT R8, R8, R14, RZ, 0x3c, !PT ;  /* 0x0000000e08087212 */ /* 0x000fe200078e3cff */
[----:B------:R-:W-:Y:S01]  /*2c00*/  IMAD.SHL.U32 R104, R90, 0x20, RZ ;  /* 0x000000205a687824 */ /* 0x000fe200078e00ff */
[----:B------:R-:W-:Y:S01]  /*2c10*/  LOP3.LUT R12, R228, 0x38, R9, 0xf8, !PT ;  /* 0x00000038e40c7812 */ /* 0x000fe200078ef809 */
[----:B-----5:R-:W-:Y:S01]  /*2c20*/  IMAD.WIDE.U32 R94, R127, R90, R94 ;  /* 0x0000005a7f5e7225 */ /* 0x020fe200078e005e */
[----:B------:R-:W-:-:S02]  /*2c30*/  SHF.L.U64.HI R103, R90, 0x5, R91 ;  /* 0x000000055a677819 */ /* 0x000fc4000001025b */
[C---:B------:R-:W-:Y:S01]  /*2c40*/  SHF.L.U64.HI R107, R90.reuse, 0x6, R91 ;  /* 0x000000065a6b7819 */ /* 0x040fe2000001025b */
[----:B------:R-:W-:Y:S01]  /*2c50*/  IMAD.WIDE.U32 R92, R127, R90, R92 ;  /* 0x0000005a7f5c7225 */ /* 0x000fe200078e005c */
[----:B------:R-:W-:Y:S02]  /*2c60*/  SHF.L.U32 R108, R90, 0x6, RZ ;  /* 0x000000065a6c7819 */ /* 0x000fe400000006ff */
[----:B------:R-:W-:Y:S01]  /*2c70*/  LOP3.LUT R13, R12, R14, RZ, 0x3c, !PT ;  /* 0x0000000e0c0d7212 */ /* 0x000fe200078e3cff */
[----:B------:R-:W-:Y:S01]  /*2c80*/  IMAD R115, R97, 0x50, RZ ;  /* 0x0000005061737824 */ /* 0x000fe200078e02ff */
[C-C-:B------:R-:W-:Y:S01]  /*2c90*/  SHF.L.U64.HI R89, R96.reuse, 0x5, R97.reuse ;  /* 0x0000000560597819 */ /* 0x140fe20000010261 */
[C---:B------:R-:W-:Y:S01]  /*2ca0*/  IMAD.SHL.U32 R102, R96.reuse, 0x20, RZ ;  /* 0x0000002060667824 */ /* 0x040fe200078e00ff */
[C---:B------:R-:W-:Y:S01]  /*2cb0*/  SHF.L.U64.HI R105, R96.reuse, 0x6, R97 ;  /* 0x0000000660697819 */ /* 0x040fe20000010261 */
[----:B------:R-:W-:Y:S02]  /*2cc0*/  IMAD.SHL.U32 R106, R96, 0x40, RZ ;  /* 0x00000040606a7824 */ /* 0x000fe400078e00ff */
[----:B------:R-:W-:-:S04]  /*2cd0*/  IMAD.WIDE.U32 R100, R127, R96, R100 ;  /* 0x000000607f647225 */ /* 0x000fc800078e0064 */
[----:B------:R-:W-:Y:S01]  /*2ce0*/  IMAD.WIDE.U32 R98, R127, R96, R98 ;  /* 0x000000607f627225 */ /* 0x000fe200078e0062 */
[----:B0-----:R-:W-:-:S03]  /*2cf0*/  LEA.HI R158, R158, 0x8, RZ, 0x19 ;  /* 0x000000089e9e7811 */ /* 0x001fc600078fc8ff */
[----:B------:R-:W-:Y:S02]  /*2d00*/  IMAD.IADD R114, R114, 0x1, R25 ;  /* 0x0000000172727824 */ /* 0x000fe400078e0219 */
[----:B------:R-:W-:Y:S02]  /*2d10*/  IMAD.SHL.U32 R111, R111, 0x2, RZ ;  /* 0x000000026f6f7824 */ /* 0x000fe400078e00ff */
[----:B---3--:R-:W-:-:S05]  /*2d20*/  IMAD R124, R6, 0x1400, R26 ;  /* 0x00001400067c7824 */ /* 0x008fca00078e021a */
[----:B------:R-:W-:Y:S02]  /*2d30*/  IADD3 R124, R124, R11, RZ ;  /* 0x0000000b7c7c7210 */ /* 0x000fe40007ffe0ff */
[----:B------:R-:W-:Y:S01]  /*2d40*/  SHF.R.S32.HI R11, RZ, 0x1f, R127 ;  /* 0x0000001fff0b7819 */ /* 0x000fe2000001147f */
[C---:B------:R-:W-:Y:S02]  /*2d50*/  IMAD R123, R7.reuse, 0x1400, R26 ;  /* 0x00001400077b7824 */ /* 0x040fe400078e021a */
[--C-:B--2---:R-:W-:Y:S02]  /*2d60*/  IMAD R125, R7, 0x1400, R27.reuse ;  /* 0x00001400077d7824 */ /* 0x104fe400078e021b */
[----:B------:R-:W-:Y:S02]  /*2d70*/  IMAD R126, R6, 0x1400, R27 ;  /* 0x00001400067e7824 */ /* 0x000fe400078e021b */
[----:B------:R-:W-:Y:S02]  /*2d80*/  IMAD.IADD R125, R125, 0x1, R4 ;  /* 0x000000017d7d7824 */ /* 0x000fe400078e0204 */
[----:B------:R-:W-:-:S02]  /*2d90*/  IMAD R4, R11, R96, RZ ;  /* 0x000000600b047224 */ /* 0x000fc400078e02ff */
[----:B------:R-:W-:Y:S02]  /*2da0*/  IMAD R121, R7, 0x1400, R15 ;  /* 0x0000140007797824 */ /* 0x000fe400078e020f */
[----:B------:R-:W-:Y:S02]  /*2db0*/  IMAD R7, R127, R97, R4 ;  /* 0x000000617f077224 */ /* 0x000fe400078e0204 */
[----:B------:R-:W-:Y:S01]  /*2dc0*/  IMAD.IADD R126, R126, 0x1, R5 ;  /* 0x000000017e7e7824 */ /* 0x000fe200078e0205 */
[----:B------:R-:W-:Y:S01]  /*2dd0*/  LOP3.LUT R5, R229, 0x38, R20, 0xf8, !PT ;  /* 0x00000038e5057812 */ /* 0x000fe200078ef814 */
[----:B------:R-:W-:Y:S02]  /*2de0*/  IMAD R4, R11, R90, RZ ;  /* 0x0000005a0b047224 */ /* 0x000fe400078e02ff */
[----:B------:R-:W-:Y:S01]  /*2df0*/  IMAD R122, R6, 0x1400, R15 ;  /* 0x00001400067a7824 */ /* 0x000fe200078e020f */
[----:B------:R-:W-:Y:S01]  /*2e00*/  LOP3.LUT R6, R5, R21, RZ, 0x3c, !PT ;  /* 0x0000001505067212 */ /* 0x000fe200078e3cff */
[----:B------:R-:W-:Y:S01]  /*2e10*/  IMAD R11, R127, R91, R4 ;  /* 0x0000005b7f0b7224 */ /* 0x000fe200078e0204 */
[----:B------:R-:W-:Y:S01]  /*2e20*/  SEL R4, RZ, 0x8, P0 ;  /* 0x00000008ff047807 */ /* 0x000fe20000000000 */
[----:B------:R-:W-:Y:S01]  /*2e30*/  IMAD R5, R91, 0x50, RZ ;  /* 0x000000505b057824 */ /* 0x000fe200078e02ff */
[----:B------:R-:W-:Y:S01]  /*2e40*/  IADD3 R121, R121, R8, RZ ;  /* 0x0000000879797210 */ /* 0x000fe20007ffe0ff */
[----:B------:R-:W-:Y:S01]  /*2e50*/  IMAD.WIDE.U32 R90, R90, 0x50, RZ ;  /* 0x000000505a5a7825 */ /* 0x000fe200078e00ff */
[----:B------:R-:W-:-:S02]  /*2e60*/  LOP3.LUT R26, R3, R4, RZ, 0xfc, !PT ;  /* 0x00000004031a7212 */ /* 0x000fc400078efcff */
[----:B------:R-:W-:Y:S01]  /*2e70*/  SHF.R.S32.HI R8, RZ, 0x3, R9 ;  /* 0x00000003ff087819 */ /* 0x000fe20000011409 */
[----:B------:R-:W-:Y:S01]  /*2e80*/  IMAD.WIDE.U32 R96, R96, 0x50, RZ ;  /* 0x0000005060607825 */ /* 0x000fe200078e00ff */
[----:B------:R-:W-:Y:S02]  /*2e90*/  LOP3.LUT R9, R9, 0xfffffff8, RZ, 0xc0, !PT ;  /* 0xfffffff809097812 */ /* 0x000fe400078ec0ff */
[----:B------:R-:W-:Y:S01]  /*2ea0*/  IADD3 R120, R91, R5, RZ ;  /* 0x000000055b787210 */ /* 0x000fe20007ffe0ff */
[----:B------:R-:W-:Y:S01]  /*2eb0*/  IMAD.IADD R123, R123, 0x1, R6 ;  /* 0x000000017b7b7824 */ /* 0x000fe200078e0206 */
[C---:B------:R-:W-:Y:S01]  /*2ec0*/  LOP3.LUT R21, R26.reuse, 0x2, RZ, 0xc0, !PT ;  /* 0x000000021a157812 */ /* 0x040fe200078ec0ff */
[----:B------:R-:W-:Y:S01]  /*2ed0*/  IMAD.IADD R4, R101, 0x1, R7 ;  /* 0x0000000165047824 */ /* 0x000fe200078e0207 */
[----:B------:R-:W-:Y:S01]  /*2ee0*/  LOP3.LUT R25, R26, 0x4, RZ, 0xc0, !PT ;  /* 0x000000041a197812 */ /* 0x000fe200078ec0ff */
[----:B------:R-:W-:Y:S01]  /*2ef0*/  IMAD.IADD R5, R7, 0x1, R99 ;  /* 0x0000000107057824 */ /* 0x000fe200078e0263 */
[----:B------:R-:W-:Y:S01]  /*2f00*/  LOP3.LUT R3, R3, 0x1, RZ, 0xc0, !PT ;  /* 0x0000000103037812 */ /* 0x000fe200078ec0ff */
[----:B------:R-:W-:Y:S01]  /*2f10*/  IMAD.IADD R122, R122, 0x1, R13 ;  /* 0x000000017a7a7824 */ /* 0x000fe200078e020d */
[----:B------:R-:W-:Y:S01]  /*2f20*/  IADD3 R7, R11, R93, RZ ;  /* 0x0000005d0b077210 */ /* 0x000fe20007ffe0ff */
[----:B------:R-:W-:Y:S01]  /*2f30*/  IMAD.IADD R115, R97, 0x1, R115 ;  /* 0x0000000161737824 */ /* 0x000fe200078e0273 */
[----:B------:R-:W-:Y:S01]  /*2f40*/  LOP3.LUT R26, R26, 0x8, RZ, 0xc0, !PT ;  /* 0x000000081a1a7812 */ /* 0x000fe200078ec0ff */
[----:B------:R-:W-:Y:S01]  /*2f50*/  IMAD.IADD R6, R95, 0x1, R11 ;  /* 0x000000015f067824 */ /* 0x000fe200078e020b */
[----:B------:R-:W-:-:S02]  /*2f60*/  SHF.R.S32.HI R113, RZ, 0x1f, R0 ;  /* 0x0000001fff717819 */ /* 0x000fc40000011400 */
[----:B------:R-:W-:Y:S01]  /*2f70*/  SHF.R.S32.HI R27, RZ, 0x1f, R9 ;  /* 0x0000001fff1b7819 */ /* 0x000fe20000011409 */
[----:B----4-:R-:W-:Y:S01]  /*2f80*/  IMAD R109, R10, 0x20, R224 ;  /* 0x000000200a6d7824 */ /* 0x010fe200078e02e0 */
[----:B------:R-:W-:Y:S02]  /*2f90*/  SHF.R.S32.HI R10, RZ, 0x3, R20 ;  /* 0x00000003ff0a7819 */ /* 0x000fe40000011414 */
[----:B------:R-:W-:-:S04]  /*2fa0*/  LOP3.LUT R20, R20, 0xfffffff8, RZ, 0xc0, !PT ;  /* 0xfffffff814147812 */ /* 0x000fc800078ec0ff */
[----:B------:R-:W-:-:S07]  /*2fb0*/  SHF.R.S32.HI R28, RZ, 0x1f, R20 ;  /* 0x0000001fff1c7819 */ /* 0x000fce0000011414 */
.L_x_561:
[----:B--2---:R-:W2:Y:S01]  /*2fc0*/  LDL R33, [R1+0x6c] ;  /* 0x00006c0001217983 */ /* 0x004ea20000100800 */
[----:B------:R-:W0:Y:S01]  /*2fd0*/  LDC R32, c[0x0][0x430] ;  /* 0x00010c00ff207b82 */ /* 0x000e220000000800 */
[----:B------:R-:W-:Y:S01]  /*2fe0*/  VIADD R2, R2, 0xffffffff ;  /* 0xffffffff02027836 */ /* 0x000fe20000000000 */
[----:B------:R-:W-:Y:S01]  /*2ff0*/  ULDC.64 UR4, c[0x0][0x208] ;  /* 0x0000820000047ab9 */ /* 0x000fe20000000a00 */
[----:B------:R-:W-:Y:S02]  /*3000*/  IMAD.MOV.U32 R29, RZ, RZ, RZ ;  /* 0x000000ffff1d7224 */ /* 0x000fe400078e00ff */
[----:B------:R-:W-:-:S03]  /*3010*/  IMAD R13, R2, 0x50, R109 ;  /* 0x00000050020d7824 */ /* 0x000fc600078e026d */
[----:B------:R-:W1:Y:S01]  /*3020*/  LDC R110, c[0x0][0x3f4] ;  /* 0x0000fd00ff6e7b82 */ /* 0x000e620000000800 */
[----:B------:R-:W-:Y:S01]  /*3030*/  IMAD.IADD R36, R114, 0x1, R13 ;  /* 0x0000000172247824 */ /* 0x000fe200078e020d */
[----:B------:R-:W-:-:S03]  /*3040*/  ISETP.GE.AND P0, PT, R13, R24, PT ;  /* 0x000000180d00720c */ /* 0x000fc60003f06270 */
[----:B------:R-:W-:Y:S01]  /*3050*/  IMAD.MOV.U32 R30, RZ, RZ, R36 ;  /* 0x000000ffff1e7224 */ /* 0x000fe200078e0024 */
[----:B------:R-:W-:Y:S02]  /*3060*/  ISETP.GT.OR P0, PT, R109, 0x4f, P0 ;  /* 0x0000004f6d00780c */ /* 0x000fe40000704670 */
[----:B0-----:R-:W-:-:S11]  /*3070*/  ISETP.NE.AND P3, PT, R32, 0x1, PT ;  /* 0x000000012000780c */ /* 0x001fd60003f65270 */
[----:B------:R-:W0:Y:S08]  /*3080*/  @!P0 LDC.64 R14, c[0x0][0x428] ;  /* 0x00010a00ff0e8b82 */ /* 0x000e300000000a00 */
[----:B------:R-:W3:Y:S08]  /*3090*/  @!P0 LDC.64 R12, c[0x0][0x418] ;  /* 0x00010600ff0c8b82 */ /* 0x000ef00000000a00 */
[----:B------:R-:W4:Y:S08]  /*30a0*/  @P3 LDC R11, c[0x0][0x434] ;  /* 0x00010d00ff0b3b82 */ /* 0x000f300000000800 */
[----:B------:R-:W1:Y:S01]  /*30b0*/  @P3 LDC R34, c[0x0][0x438] ;  /* 0x00010e00ff223b82 */ /* 0x000e620000000800 */
[----:B----4-:R-:W-:-:S05]  /*30c0*/  @P3 IMAD.HI.U32 R11, R36, R11, RZ ;  /* 0x0000000b240b3227 */ /* 0x010fca00078e00ff */
[----:B-1----:R-:W-:Y:S01]  /*30d0*/  @P3 SHF.R.U32.HI R30, RZ, R34, R11 ;  /* 0x00000022ff1e3219 */ /* 0x002fe2000001160b */
[----:B0-----:R-:W-:-:S03]  /*30e0*/  @!P0 IMAD R11, R113, R14, RZ ;  /* 0x0000000e710b8224 */ /* 0x001fc600078e02ff */
[--C-:B------:R-:W-:Y:S01]  /*30f0*/  @!P0 SHF.R.S32.HI R31, RZ, 0x1f, R30.reuse ;  /* 0x0000001fff1f8819 */ /* 0x100fe2000001141e */
[C---:B------:R-:W-:Y:S02]  /*3100*/  @!P0 IMAD R11, R0.reuse, R15, R11 ;  /* 0x0000000f000b8224 */ /* 0x040fe400078e020b */
[----:B------:R-:W-:-:S05]  /*3110*/  @!P0 IMAD.WIDE.U32 R14, R0, R14, R30 ;  /* 0x0000000e000e8225 */ /* 0x000fca00078e001e */
[----:B------:R-:W-:Y:S02]  /*3120*/  @!P0 IADD3 R11, R15, R11, RZ ;  /* 0x0000000b0f0b8210 */ /* 0x000fe40007ffe0ff */
[----:B---3--:R-:W-:-:S04]  /*3130*/  @!P0 LEA R12, P3, R14, R12, 0x2 ;  /* 0x0000000c0e0c8211 */ /* 0x008fc800078610ff */
[----:B------:R-:W-:Y:S02]  /*3140*/  @!P0 LEA.HI.X R13, R14, R13, R11, 0x2, P3 ;  /* 0x0000000d0e0d8211 */ /* 0x000fe400018f140b */
[----:B------:R-:W-:-:S03]  /*3150*/  ISETP.GT.AND P3, PT, R2, R112, PT ;  /* 0x000000700200720c */ /* 0x000fc60003f64270 */
[----:B------:R0:W5:Y:S01]  /*3160*/  @!P0 LDG.E R29, desc[UR4][R12.64] ;  /* 0x000000040c1d8981 */ /* 0x000162000c1e1900 */
[----:B------:R-:W-:Y:S01]  /*3170*/  ISETP.GE.AND P0, PT, R110, 0x1, PT ;  /* 0x000000016e00780c */ /* 0x000fe20003f06270 */
[----:B------:R-:W-:Y:S01]  /*3180*/  IMAD.MOV R11, RZ, RZ, -R30 ;  /* 0x000000ffff0b7224 */ /* 0x000fe200078e0a1e */
[----:B------:R-:W-:Y:S01]  /*3190*/  LOP3.LUT R18, R18, 0xfffffffe, RZ, 0xc0, !PT ;  /* 0xfffffffe12127812 */ /* 0x000fe200078ec0ff */
[----:B------:R-:W-:Y:S05]  /*31a0*/  YIELD ;  /* 0x0000000000007946 */ /* 0x000fea0003800000 */
[----:B------:R-:W-:Y:S01]  /*31b0*/  BSSY B0, `(.L_x_445) ;  /* 0x00007fb000007945 */ /* 0x000fe20003800000 */
[----:B------:R-:W-:Y:S01]  /*31c0*/  IMAD R30, R32, R11, R36 ;  /* 0x0000000b201e7224 */ /* 0x000fe200078e0224 */
[----:B------:R-:W-:Y:S01]  /*31d0*/  @P3 LOP3.LUT R18, R18, 0x1, RZ, 0xfc, !PT ;  /* 0x0000000112123812 */ /* 0x000fe200078efcff */
[----:B--2---:R-:W-:-:S04]  /*31e0*/  IMAD R14, R213, 0x5000, R33 ;  /* 0x00005000d50e7824 */ /* 0x004fc800078e0221 */
[----:B------:R-:W-:Y:S01]  /*31f0*/  IMAD R31, R14, 0x2, R23 ;  /* 0x000000020e1f7824 */ /* 0x000fe200078e0217 */
[----:B0-----:R-:W-:Y:S06]  /*3200*/  @!P0 BRA `(.L_x_446) ;  /* 0x0000007400f48947 */ /* 0x001fec0003800000 */
[----:B------:R-:W-:Y:S01]  /*3210*/  SHF.R.S32.HI R84, RZ, 0x1f, R30 ;  /* 0x0000001fff547819 */ /* 0x000fe2000001141e */
[----:B------:R-:W-:Y:S01]  /*3220*/  ULDC.64 UR4, c[0x0][0x300] ;  /* 0x0000c00000047ab9 */ /* 0x000fe20000000a00 */
[----:B-----5:R-:W-:Y:S01]  /*3230*/  SHF.R.S32.HI R85, RZ, 0x1f, R29 ;  /* 0x0000001fff557819 */ /* 0x020fe2000001141d */
[----:B------:R-:W-:Y:S01]  /*3240*/  IMAD.WIDE.U32 R12, R30, UR4, RZ ;  /* 0x000000041e0c7c25 */ /* 0x000fe2000f8e00ff */
[----:B------:R-:W-:Y:S02]  /*3250*/  ULDC.U8 UR6, c[0x0][0x410] ;  /* 0x0001040000067ab9 */ /* 0x000fe40000000000 */
[----:B------:R-:W-:Y:S01]  /*3260*/  ISETP.NE.AND P0, PT, RZ, UR6, PT ;  /* 0x00000006ff007c0c */ /* 0x000fe2000bf05270 */
[----:B------:R-:W-:Y:S02]  /*3270*/  IMAD R11, R84, UR4, RZ ;  /* 0x00000004540b7c24 */ /* 0x000fe4000f8e02ff */
[----:B------:R-:W-:Y:S02]  /*3280*/  IMAD R15, R120, R2, RZ ;  /* 0x00000002780f7224 */ /* 0x000fe400078e02ff */
[----:B------:R-:W-:Y:S01]  /*3290*/  IMAD R11, R30, UR5, R11 ;  /* 0x000000051e0b7c24 */ /* 0x000fe2000f8e020b */
[----:B------:R-:W-:Y:S01]  /*32a0*/  ULDC.64 UR4, c[0x0][0x310] ;  /* 0x0000c40000047ab9 */ /* 0x000fe20000000a00 */
[----:B------:R-:W-:-:S02]  /*32b0*/  IMAD R86, R2, -0x50, R24 ;  /* 0xffffffb002567824 */ /* 0x000fc400078e0218 */
[----:B------:R-:W-:Y:S01]  /*32c0*/  IMAD R14, R85, UR4, RZ ;  /* 0x00000004550e7c24 */ /* 0x000fe2000f8e02ff */
[----:B------:R-:W-:Y:S02]  /*32d0*/  IADD3 R13, R13, R11, RZ ;  /* 0x0000000b0d0d7210 */ /* 0x000fe40007ffe0ff */
[----:B------:R-:W-:Y:S01]  /*32e0*/  VIMNMX R86, R86, 0x50, PT ;  /* 0x0000005056567848 */ /* 0x000fe20003fe0100 */
[C---:B------:R-:W-:Y:S02]  /*32f0*/  IMAD R11, R29.reuse, UR5, R14 ;  /* 0x000000051d0b7c24 */ /* 0x040fe4000f8e020e */
[----:B------:R-:W-:Y:S01]  /*3300*/  IMAD.WIDE.U32 R12, R29, UR4, R12 ;  /* 0x000000041d0c7c25 */ /* 0x000fe2000f8e000c */
[----:B------:R-:W-:-:S03]  /*3310*/  ULDC.64 UR4, c[0x0][0x308] ;  /* 0x0000c20000047ab9 */ /* 0x000fc60000000a00 */
[----:B------:R-:W-:Y:S01]  /*3320*/  IMAD.IADD R13, R13, 0x1, R11 ;  /* 0x000000010d0d7824 */ /* 0x000fe200078e020b */
[----:B------:R-:W-:Y:S01]  /*3330*/  SHF.R.S32.HI R11, RZ, 0x1f, R2 ;  /* 0x0000001fff0b7819 */ /* 0x000fe20000011402 */
[----:B------:R-:W-:Y:S02]  /*3340*/  IMAD R14, R115, R2, RZ ;  /* 0x00000002730e7224 */ /* 0x000fe400078e02ff */
[----:B------:R-:W-:-:S04]  /*3350*/  IMAD.WIDE.U32 R116, R223, UR4, R12 ;  /* 0x00000004df747c25 */ /* 0x000fc8000f8e000c */
[C---:B------:R-:W-:Y:S02]  /*3360*/  IMAD R33, R11.reuse, R96, R14 ;  /* 0x000000600b217224 */ /* 0x040fe400078e020e */
[----:B------:R-:W-:Y:S02]  /*3370*/  IMAD R35, R11, R90, R15 ;  /* 0x0000005a0b237224 */ /* 0x000fe400078e020f */
[----:B------:R-:W-:Y:S01]  /*3380*/  IMAD R11, R223, UR5, R117 ;  /* 0x00000005df0b7c24 */ /* 0x000fe2000f8e0275 */
[----:B------:R-:W-:Y:S01]  /*3390*/  ULDC.64 UR4, c[0x0][0x2e8] ;  /* 0x0000ba0000047ab9 */ /* 0x000fe20000000a00 */
[----:B------:R-:W-:Y:S01]  /*33a0*/  IMAD.WIDE.U32 R14, R96, R2, RZ ;  /* 0x00000002600e7225 */ /* 0x000fe200078e00ff */
[----:B------:R-:W-:-:S03]  /*33b0*/  LEA R117, P3, R116, UR4, 0x1 ;  /* 0x0000000474757c11 */ /* 0x000fc6000f8608ff */
[----:B------:R-:W-:Y:S01]  /*33c0*/  IMAD.WIDE.U32 R12, R90, R2, RZ ;  /* 0x000000025a0c7225 */ /* 0x000fe200078e00ff */
[----:B------:R-:W-:-:S03]  /*33d0*/  LEA.HI.X R116, R116, UR5, R11, 0x1, P3 ;  /* 0x0000000574747c11 */ /* 0x000fc600098f0c0b */
[----:B------:R-:W-:Y:S02]  /*33e0*/  IMAD.IADD R11, R15, 0x1, R33 ;  /* 0x000000010f0b7824 */ /* 0x000fe400078e0221 */
[----:B------:R-:W-:Y:S01]  /*33f0*/  IMAD.IADD R80, R13, 0x1, R35 ;  /* 0x000000010d507824 */ /* 0x000fe200078e0223 */
[----:B------:R-:W-:Y:S06]  /*3400*/  @!P0 BRA `(.L_x_447) ;  /* 0x0000003800548947 */ /* 0x000fec0003800000 */
[----:B------:R-:W-:Y:S01]  /*3410*/  ISETP.GE.AND P3, PT, R224, R86, PT ;  /* 0x00000056e000720c */ /* 0x000fe20003f66270 */
[----:B------:R-:W-:Y:S01]  /*3420*/  BSSY B1, `(.L_x_448) ;  /* 0x000002a000017945 */ /* 0x000fe20003800000 */
        /* <DEDUP_REMOVED lines=9> */
[----:B------:R-:W-:Y:S06]  /*34c0*/  @P3 BRA `(.L_x_449) ;  /* 0x00000000007c3947 */ /* 0x000fec0003800000 */
[----:B------:R-:W-:Y:S01]  /*34d0*/  IADD3 R32, P4, R100, R14, RZ ;  /* 0x0000000e64207210 */ /* 0x000fe20007f9e0ff */
[----:B------:R-:W-:Y:S01]  /*34e0*/  ULDC.64 UR4, c[0x0][0x3e8] ;  /* 0x0000fa0000047ab9 */ /* 0x000fe20000000a00 */
[----:B------:R-:W-:Y:S01]  /*34f0*/  IADD3 R33, P0, R94, R12, RZ ;  /* 0x0000000c5e217210 */ /* 0x000fe20007f1e0ff */
[----:B------:R-:W-:Y:S01]  /*3500*/  ULDC.64 UR6, c[0x0][0x400] ;  /* 0x0001000000067ab9 */ /* 0x000fe20000000a00 */
[----:B------:R-:W-:Y:S02]  /*3510*/  IADD3.X R35, R11, R4, RZ, P4, !PT ;  /* 0x000000040b237210 */ /* 0x000fe400027fe4ff */
[----:B------:R-:W-:Y:S02]  /*3520*/  CS2R R76, SRZ ;  /* 0x00000000004c7805 */ /* 0x000fe4000001ff00 */
[----:B------:R-:W-:Y:S01]  /*3530*/  LEA R34, P4, R32, UR4, 0x1 ;  /* 0x0000000420227c11 */ /* 0x000fe2000f8808ff */
[----:B------:R-:W-:Y:S01]  /*3540*/  IMAD.X R36, R80, 0x1, R6, P0 ;  /* 0x0000000150247824 */ /* 0x000fe200000e0606 */
[----:B------:R-:W-:-:S02]  /*3550*/  CS2R R72, SRZ ;  /* 0x0000000000487805 */ /* 0x000fc4000001ff00 */
[----:B------:R-:W-:Y:S02]  /*3560*/  CS2R R78, SRZ ;  /* 0x00000000004e7805 */ /* 0x000fe4000001ff00 */
[----:B------:R-:W-:Y:S02]  /*3570*/  LEA.HI.X R35, R32, UR5, R35, 0x1, P4 ;  /* 0x0000000520237c11 */ /* 0x000fe4000a0f0c23 */
[----:B------:R-:W-:Y:S02]  /*3580*/  CS2R R74, SRZ ;  /* 0x00000000004a7805 */ /* 0x000fe4000001ff00 */
[C---:B------:R-:W-:Y:S01]  /*3590*/  LEA R32, P0, R33.reuse, UR6, 0x1 ;  /* 0x0000000621207c11 */ /* 0x040fe2000f8008ff */
[----:B------:R-:W-:Y:S01]  /*35a0*/  ULDC.64 UR8, c[0x0][0x208] ;  /* 0x0000820000087ab9 */ /* 0x000fe20000000a00 */
[----:B------:R-:W-:Y:S02]  /*35b0*/  ISETP.GE.AND P4, PT, R216, R110, PT ;  /* 0x0000006ed800720c */ /* 0x000fe40003f86270 */
[----:B------:R-:W-:-:S02]  /*35c0*/  LEA.HI.X R33, R33, UR7, R36, 0x1, P0 ;  /* 0x0000000721217c11 */ /* 0x000fc400080f0c24 */
[----:B------:R-:W-:Y:S02]  /*35d0*/  ISETP.GE.AND P0, PT, R221, R110, PT ;  /* 0x0000006edd00720c */ /* 0x000fe40003f06270 */
[----:B------:R-:W-:-:S07]  /*35e0*/  CS2R R68, SRZ ;  /* 0x0000000000447805 */ /* 0x000fce000001ff00 */
[----:B------:R0:W5:Y:S04]  /*35f0*/  @!P4 LDG.E.64 R76, desc[UR8][R34.64] ;  /* 0x00000008224cc981 */ /* 0x000168000c1e1b00 */
[----:B------:R0:W5:Y:S01]  /*3600*/  @!P4 LDG.E.64 R78, desc[UR8][R32.64] ;  /* 0x00000008204ec981 */ /* 0x000162000c1e1b00 */
[----:B------:R-:W-:-:S03]  /*3610*/  ISETP.GE.AND P4, PT, R220, R110, PT ;  /* 0x0000006edc00720c */ /* 0x000fc60003f86270 */
[----:B------:R0:W5:Y:S04]  /*3620*/  @!P0 LDG.E.64 R72, desc[UR8][R34.64+0x40] ;  /* 0x0000400822488981 */ /* 0x000168000c1e1b00 */
[----:B------:R0:W5:Y:S01]  /*3630*/  @!P0 LDG.E.64 R74, desc[UR8][R32.64+0x40] ;  /* 0x00004008204a8981 */ /* 0x000162000c1e1b00 */
[----:B------:R-:W-:Y:S02]  /*3640*/  ISETP.GE.AND P0, PT, R222, R110, PT ;  /* 0x0000006ede00720c */ /* 0x000fe40003f06270 */
[----:B------:R-:W-:Y:S02]  /*3650*/  CS2R R64, SRZ ;  /* 0x0000000000407805 */ /* 0x000fe4000001ff00 */
[----:B------:R-:W-:Y:S02]  /*3660*/  CS2R R70, SRZ ;  /* 0x0000000000467805 */ /* 0x000fe4000001ff00 */
[----:B------:R-:W-:Y:S01]  /*3670*/  CS2R R66, SRZ ;  /* 0x0000000000427805 */ /* 0x000fe2000001ff00 */
[----:B------:R0:W5:Y:S04]  /*3680*/  @!P4 LDG.E.64 R68, desc[UR8][R34.64+0x80] ;  /* 0x000080082244c981 */ /* 0x000168000c1e1b00 */
[----:B------:R0:W5:Y:S04]  /*3690*/  @!P4 LDG.E.64 R70, desc[UR8][R32.64+0x80] ;  /* 0x000080082046c981 */ /* 0x000168000c1e1b00 */
[----:B------:R0:W5:Y:S04]  /*36a0*/  @!P0 LDG.E.64 R64, desc[UR8][R34.64+0xc0] ;  /* 0x0000c00822408981 */ /* 0x000168000c1e1b00 */
[----:B------:R0:W5:Y:S02]  /*36b0*/  @!P0 LDG.E.64 R66, desc[UR8][R32.64+0xc0] ;  /* 0x0000c00820428981 */ /* 0x000164000c1e1b00 */
.L_x_449:
[----:B------:R-:W-:Y:S05]  /*36c0*/  BSYNC B1 ;  /* 0x0000000000017941 */ /* 0x000fea0003800000 */
.L_x_448:
[----:B0----5:R-:W-:Y:S01]  /*36d0*/  IMAD.MOV.U32 R32, RZ, RZ, R64 ;  /* 0x000000ffff207224 */ /* 0x021fe200078e0040 */
[----:B------:R-:W-:Y:S01]  /*36e0*/  MOV R33, R68 ;  /* 0x0000004400217202 */ /* 0x000fe20000000f00 */
[----:B------:R-:W-:Y:S01]  /*36f0*/  IMAD.MOV.U32 R34, RZ, RZ, R65 ;  /* 0x000000ffff227224 */ /* 0x000fe200078e0041 */
[----:B------:R-:W-:Y:S01]  /*3700*/  BSSY B1, `(.L_x_450) ;  /* 0x0000045000017945 */ /* 0x000fe20003800000 */
[----:B------:R-:W-:Y:S01]  /*3710*/  VIADD R35, R224, 0x20 ;  /* 0x00000020e0237836 */ /* 0x000fe20000000000 */
[----:B------:R-:W-:Y:S01]  /*3720*/  PRMT R147, R32, 0x7610, R147 ;  /* 0x0000761020937816 */ /* 0x000fe20000000093 */
[----:B------:R-:W-:Y:S01]  /*3730*/  IMAD.MOV.U32 R32, RZ, RZ, R69 ;  /* 0x000000ffff207224 */ /* 0x000fe200078e0045 */
[----:B------:R-:W-:Y:S02]  /*3740*/  PRMT R146, R34, 0x7610, R146 ;  /* 0x0000761022927816 */ /* 0x000fe40000000092 */
[----:B------:R-:W-:Y:S02]  /*3750*/  CS2R R52, SRZ ;  /* 0x0000000000347805 */ /* 0x000fe4000001ff00 */
[----:B------:R-:W-:Y:S01]  /*3760*/  PRMT R149, R33, 0x7610, R149 ;  /* 0x0000761021957816 */ /* 0x000fe20000000095 */
[----:B------:R-:W-:Y:S01]  /*3770*/  IMAD.MOV.U32 R33, RZ, RZ, R72 ;  /* 0x000000ffff217224 */ /* 0x000fe200078e0048 */
[----:B------:R-:W-:Y:S01]  /*3780*/  PRMT R148, R32, 0x7610, R148 ;  /* 0x0000761020947816 */ /* 0x000fe20000000094 */
[----:B------:R-:W-:Y:S01]  /*3790*/  IMAD.MOV.U32 R32, RZ, RZ, R73 ;  /* 0x000000ffff207224 */ /* 0x000fe200078e0049 */
[----:B------:R-:W-:-:S02]  /*37a0*/  MOV R34, R76 ;  /* 0x0000004c00227202 */ /* 0x000fc40000000f00 */
[----:B------:R-:W-:Y:S02]  /*37b0*/  CS2R R56, SRZ ;  /* 0x0000000000387805 */ /* 0x000fe4000001ff00 */
[----:B------:R-:W-:Y:S02]  /*37c0*/  ISETP.GE.AND P4, PT, R35, R86, PT ;  /* 0x000000562300720c */ /* 0x000fe40003f86270 */
[----:B------:R-:W-:Y:S02]  /*37d0*/  CS2R R60, SRZ ;  /* 0x00000000003c7805 */ /* 0x000fe4000001ff00 */
[----:B------:R-:W-:Y:S01]  /*37e0*/  PRMT R119, R34, 0x7610, R119 ;  /* 0x0000761022777816 */ /* 0x000fe20000000077 */
[----:B------:R-:W-:Y:S01]  /*37f0*/  IMAD.MOV.U32 R34, RZ, RZ, R67 ;  /* 0x000000ffff227224 */ /* 0x000fe200078e0043 */
[----:B------:R-:W-:Y:S01]  /*3800*/  PRMT R150, R32, 0x5410, R33 ;  /* 0x0000541020967816 */ /* 0x000fe20000000021 */
[----:B------:R-:W-:Y:S01]  /*3810*/  IMAD.MOV.U32 R33, RZ, RZ, R77 ;  /* 0x000000ffff217224 */ /* 0x000fe200078e004d */
[----:B------:R-:W-:Y:S01]  /*3820*/  CS2R R50, SRZ ;  /* 0x0000000000327805 */ /* 0x000fe2000001ff00 */
[----:B------:R-:W-:Y:S01]  /*3830*/  IMAD.MOV.U32 R32, RZ, RZ, R66 ;  /* 0x000000ffff207224 */ /* 0x000fe200078e0042 */
[----:B------:R-:W-:Y:S01]  /*3840*/  PRMT R146, R146, 0x5410, R34 ;  /* 0x0000541092927816 */ /* 0x000fe20000000022 */
[----:B------:R-:W-:Y:S01]  /*3850*/  IMAD.MOV.U32 R34, RZ, RZ, R74 ;  /* 0x000000ffff227224 */ /* 0x000fe200078e004a */
[----:B------:R-:W-:-:S02]  /*3860*/  PRMT R151, R33, 0x7610, R151 ;  /* 0x0000761021977816 */ /* 0x000fc40000000097 */
[----:B------:R-:W-:Y:S02]  /*3870*/  CS2R R54, SRZ ;  /* 0x0000000000367805 */ /* 0x000fe4000001ff00 */
[----:B------:R-:W-:Y:S01]  /*3880*/  PRMT R147, R147, 0x5410, R32 ;  /* 0x0000541093937816 */ /* 0x000fe20000000020 */
[----:B------:R-:W-:Y:S01]  /*3890*/  IMAD.MOV.U32 R32, RZ, RZ, R71 ;  /* 0x000000ffff207224 */ /* 0x000fe200078e0047 */
[----:B------:R-:W-:Y:S02]  /*38a0*/  MOV R33, R70 ;  /* 0x0000004600217202 */ /* 0x000fe40000000f00 */
[----:B------:R-:W-:Y:S02]  /*38b0*/  CS2R R58, SRZ ;  /* 0x00000000003a7805 */ /* 0x000fe4000001ff00 */
[----:B------:R-:W-:Y:S01]  /*38c0*/  PRMT R151, R151, 0x5410, R34 ;  /* 0x0000541097977816 */ /* 0x000fe20000000022 */
[----:B------:R-:W-:Y:S01]  /*38d0*/  IMAD.MOV.U32 R34, RZ, RZ, R79 ;  /* 0x000000ffff227224 */ /* 0x000fe200078e004f */
[----:B------:R-:W-:Y:S01]  /*38e0*/  PRMT R149, R149, 0x5410, R33 ;  /* 0x0000541095957816 */ /* 0x000fe20000000021 */
[----:B------:R-:W-:Y:S01]  /*38f0*/  IMAD.MOV.U32 R33, RZ, RZ, R75 ;  /* 0x000000ffff217224 */ /* 0x000fe200078e004b */
[----:B------:R-:W-:-:S02]  /*3900*/  PRMT R148, R148, 0x5410, R32 ;  /* 0x0000541094947816 */ /* 0x000fc40000000020 */
[----:B------:R-:W-:Y:S02]  /*3910*/  CS2R R62, SRZ ;  /* 0x00000000003e7805 */ /* 0x000fe4000001ff00 */
[----:B------:R-:W-:Y:S02]  /*3920*/  MOV R32, R78 ;  /* 0x0000004e00207202 */ /* 0x000fe40000000f00 */
[----:B------:R-:W-:Y:S02]  /*3930*/  PRMT R152, R33, 0x5410, R34 ;  /* 0x0000541021987816 */ /* 0x000fe40000000022 */
[----:B------:R-:W-:Y:S01]  /*3940*/  PRMT R119, R119, 0x5410, R32 ;  /* 0x0000541077777816 */ /* 0x000fe20000000020 */
[----:B------:R-:W-:Y:S06]  /*3950*/  @P4 BRA `(.L_x_451) ;  /* 0x00000000007c4947 */ /* 0x000fec0003800000 */
[----:B------:R-:W-:Y:S01]  /*3960*/  IADD3 R32, P0, P5, R100, R14, R102 ;  /* 0x0000000e64207210 */ /* 0x000fe20007d1e066 */
[----:B------:R-:W-:Y:S01]  /*3970*/  ULDC.64 UR4, c[0x0][0x3e8] ;  /* 0x0000fa0000047ab9 */ /* 0x000fe20000000a00 */
[----:B------:R-:W-:Y:S01]  /*3980*/  ULDC.64 UR6, c[0x0][0x400] ;  /* 0x0001000000067ab9 */ /* 0x000fe20000000a00 */
[----:B------:R-:W-:Y:S02]  /*3990*/  CS2R R60, SRZ ;  /* 0x00000000003c7805 */ /* 0x000fe4000001ff00 */
[----:B------:R-:W-:Y:S02]  /*39a0*/  IADD3.X R35, R4, R11, R89, P0, P5 ;  /* 0x0000000b04237210 */ /* 0x000fe400007ea459 */
[----:B------:R-:W-:Y:S02]  /*39b0*/  CS2R R62, SRZ ;  /* 0x00000000003e7805 */ /* 0x000fe4000001ff00 */
[----:B------:R-:W-:Y:S01]  /*39c0*/  IADD3 R33, P0, P5, R94, R12, R104 ;  /* 0x0000000c5e217210 */ /* 0x000fe20007d1e068 */
[----:B------:R-:W-:-:S03]  /*39d0*/  ULDC.64 UR8, c[0x0][0x208] ;  /* 0x0000820000087ab9 */ /* 0x000fc60000000a00 */
[----:B------:R-:W-:Y:S02]  /*39e0*/  IADD3.X R36, R6, R80, R103, P0, P5 ;  /* 0x0000005006247210 */ /* 0x000fe400007ea467 */
[----:B------:R-:W-:-:S04]  /*39f0*/  LEA R34, P0, R32, UR4, 0x1 ;  /* 0x0000000420227c11 */ /* 0x000fc8000f8008ff */
[----:B------:R-:W-:Y:S02]  /*3a00*/  LEA.HI.X R35, R32, UR5, R35, 0x1, P0 ;  /* 0x0000000520237c11 */ /* 0x000fe400080f0c23 */
[----:B------:R-:W-:-:S04]  /*3a10*/  LEA R32, P0, R33, UR6, 0x1 ;  /* 0x0000000621207c11 */ /* 0x000fc8000f8008ff */
[----:B------:R-:W-:Y:S02]  /*3a20*/  LEA.HI.X R33, R33, UR7, R36, 0x1, P0 ;  /* 0x0000000721217c11 */ /* 0x000fe400080f0c24 */
[----:B------:R-:W-:Y:S02]  /*3a30*/  ISETP.GE.AND P0, PT, R216, R110, PT ;  /* 0x0000006ed800720c */ /* 0x000fe40003f06270 */
[----:B------:R-:W-:Y:S02]  /*3a40*/  CS2R R56, SRZ ;  /* 0x0000000000387805 */ /* 0x000fe4000001ff00 */
[----:B------:R-:W-:-:S09]  /*3a50*/  CS2R R58, SRZ ;  /* 0x00000000003a7805 */ /* 0x000fd2000001ff00 */
[----:B------:R0:W5:Y:S04]  /*3a60*/  @!P0 LDG.E.64 R60, desc[UR8][R34.64] ;  /* 0x00000008223c8981 */ /* 0x000168000c1e1b00 */
[----:B------:R0:W5:Y:S01]  /*3a70*/  @!P0 LDG.E.64 R62, desc[UR8][R32.64] ;  /* 0x00000008203e8981 */ /* 0x000162000c1e1b00 */
        /* <DEDUP_REMOVED lines=10> */
[----:B------:R-:W-:-:S13]  /*3b20*/  ISETP.GE.AND P0, PT, R222, R110, PT ;  /* 0x0000006ede00720c */ /* 0x000fda0003f06270 */
[----:B------:R0:W5:Y:S04]  /*3b30*/  @!P0 LDG.E.64 R48, desc[UR8][R34.64+0xc0] ;  /* 0x0000c00822308981 */ /* 0x000168000c1e1b00 */
[----:B------:R0:W5:Y:S02]  /*3b40*/  @!P0 LDG.E.64 R50, desc[UR8][R32.64+0xc0] ;  /* 0x0000c00820328981 */ /* 0x000164000c1e1b00 */
.L_x_451:
[----:B------:R-:W-:Y:S05]  /*3b50*/  BSYNC B1 ;  /* 0x0000000000017941 */ /* 0x000fea0003800000 */
.L_x_450:
[----:B0----5:R-:W-:Y:S01]  /*3b60*/  IMAD.MOV.U32 R33, RZ, RZ, R52 ;  /* 0x000000ffff217224 */ /* 0x021fe200078e0034 */
[----:B------:R-:W-:Y:S01]  /*3b70*/  MOV R34, R49 ;  /* 0x0000003100227202 */ /* 0x000fe20000000f00 */
[----:B------:R-:W-:Y:S01]  /*3b80*/  IMAD.MOV.U32 R32, RZ, RZ, R53 ;  /* 0x000000ffff207224 */ /* 0x000fe200078e0035 */
[----:B------:R-:W-:Y:S01]  /*3b90*/  BSSY B1, `(.L_x_452) ;  /* 0x0000042000017945 */ /* 0x000fe20003800000 */
[----:B------:R-:W-:Y:S01]  /*3ba0*/  VIADD R36, R224, 0x40 ;  /* 0x00000040e0247836 */ /* 0x000fe20000000000 */
[----:B------:R-:W-:Y:S01]  /*3bb0*/  PRMT R139, R139, 0x5410, R33 ;  /* 0x000054108b8b7816 */ /* 0x000fe20000000021 */
[----:B------:R-:W-:Y:S01]  /*3bc0*/  IMAD.MOV.U32 R33, RZ, RZ, R60 ;  /* 0x000000ffff217224 */ /* 0x000fe200078e003c */
[----:B------:R-:W-:Y:S01]  /*3bd0*/  PRMT R140, R32, 0x7610, R140 ;  /* 0x00007610208c7816 */ /* 0x000fe2000000008c */
[----:B------:R-:W-:Y:S01]  /*3be0*/  IMAD.MOV.U32 R32, RZ, RZ, R61 ;  /* 0x000000ffff207224 */ /* 0x000fe200078e003d */
[----:B------:R-:W-:Y:S01]  /*3bf0*/  ISETP.GE.AND P5, PT, R36, R86, PT ;  /* 0x000000562400720c */ /* 0x000fe20003fa6270 */
[----:B------:R-:W-:Y:S01]  /*3c00*/  IMAD.MOV.U32 R35, RZ, RZ, R48 ;  /* 0x000000ffff237224 */ /* 0x000fe200078e0030 */
[----:B------:R-:W-:-:S02]  /*3c10*/  CS2R R36, SRZ ;  /* 0x0000000000247805 */ /* 0x000fc4000001ff00 */
[----:B------:R-:W-:Y:S02]  /*3c20*/  CS2R R40, SRZ ;  /* 0x0000000000287805 */ /* 0x000fe4000001ff00 */
[----:B------:R-:W-:Y:S01]  /*3c30*/  PRMT R144, R33, 0x5410, R32 ;  /* 0x0000541021907816 */ /* 0x000fe20000000020 */
[----:B------:R-:W-:Y:S01]  /*3c40*/  IMAD.MOV.U32 R33, RZ, RZ, R54 ;  /* 0x000000ffff217224 */ /* 0x000fe200078e0036 */
[----:B------:R-:W-:Y:S01]  /*3c50*/  PRMT R136, R35, 0x5410, R34 ;  /* 0x0000541023887816 */ /* 0x000fe20000000022 */
[----:B------:R-:W-:Y:S01]  /*3c60*/  IMAD.MOV.U32 R32, RZ, RZ, R55 ;  /* 0x000000ffff207224 */ /* 0x000fe200078e0037 */
[----:B------:R-:W-:Y:S01]  /*3c70*/  MOV R34, R57 ;  /* 0x0000003900227202 */ /* 0x000fe20000000f00 */
[----:B------:R-:W-:Y:S01]  /*3c80*/  IMAD.MOV.U32 R35, RZ, RZ, R56 ;  /* 0x000000ffff237224 */ /* 0x000fe200078e0038 */
[----:B------:R-:W-:Y:S01]  /*3c90*/  PRMT R140, R140, 0x5410, R33 ;  /* 0x000054108c8c7816 */ /* 0x000fe20000000021 */
[----:B------:R-:W-:Y:S01]  /*3ca0*/  IMAD.MOV.U32 R33, RZ, RZ, R58 ;  /* 0x000000ffff217224 */ /* 0x000fe200078e003a */
[----:B------:R-:W-:-:S02]  /*3cb0*/  PRMT R141, R32, 0x7610, R141 ;  /* 0x00007610208d7816 */ /* 0x000fc4000000008d */
[----:B------:R-:W-:Y:S02]  /*3cc0*/  CS2R R44, SRZ ;  /* 0x00000000002c7805 */ /* 0x000fe4000001ff00 */
[----:B------:R-:W-:Y:S02]  /*3cd0*/  MOV R32, R59 ;  /* 0x0000003b00207202 */ /* 0x000fe40000000f00 */
[----:B------:R-:W-:Y:S02]  /*3ce0*/  CS2R R38, SRZ ;  /* 0x0000000000267805 */ /* 0x000fe4000001ff00 */
[----:B------:R-:W-:Y:S01]  /*3cf0*/  PRMT R142, R35, 0x5410, R34 ;  /* 0x00005410238e7816 */ /* 0x000fe20000000022 */
[----:B------:R-:W-:Y:S01]  /*3d00*/  IMAD.MOV.U32 R35, RZ, RZ, R50 ;  /* 0x000000ffff237224 */ /* 0x000fe200078e0032 */
[----:B------:R-:W-:Y:S01]  /*3d10*/  PRMT R143, R33, 0x5410, R32 ;  /* 0x00005410218f7816 */ /* 0x000fe20000000020 */
[----:B------:R-:W-:Y:S01]  /*3d20*/  IMAD.MOV.U32 R33, RZ, RZ, R62 ;  /* 0x000000ffff217224 */ /* 0x000fe200078e003e */
[----:B------:R-:W-:Y:S01]  /*3d30*/  MOV R34, R51 ;  /* 0x0000003300227202 */ /* 0x000fe20000000f00 */
[----:B------:R-:W-:Y:S01]  /*3d40*/  IMAD.MOV.U32 R32, RZ, RZ, R63 ;  /* 0x000000ffff207224 */ /* 0x000fe200078e003f */
[----:B------:R-:W-:-:S02]  /*3d50*/  CS2R R42, SRZ ;  /* 0x00000000002a7805 */ /* 0x000fc4000001ff00 */
[----:B------:R-:W-:Y:S02]  /*3d60*/  CS2R R46, SRZ ;  /* 0x00000000002e7805 */ /* 0x000fe4000001ff00 */
[----:B------:R-:W-:Y:S02]  /*3d70*/  PRMT R137, R35, 0x5410, R34 ;  /* 0x0000541023897816 */ /* 0x000fe40000000022 */
[----:B------:R-:W-:Y:S02]  /*3d80*/  CS2R R34, SRZ ;  /* 0x0000000000227805 */ /* 0x000fe4000001ff00 */
[----:B------:R-:W-:Y:S02]  /*3d90*/  PRMT R145, R33, 0x5410, R32 ;  /* 0x0000541021917816 */ /* 0x000fe40000000020 */
[----:B------:R-:W-:Y:S01]  /*3da0*/  CS2R R32, SRZ ;  /* 0x0000000000207805 */ /* 0x000fe2000001ff00 */
[----:B------:R-:W-:Y:S06]  /*3db0*/  @P5 BRA `(.L_x_453) ;  /* 0x00000000007c5947 */ /* 0x000fec0003800000 */
[----:B------:R-:W-:Y:S01]  /*3dc0*/  IADD3 R15, P0, P6, R100, R106, R14 ;  /* 0x0000006a640f7210 */ /* 0x000fe20007e1e00e */
[----:B------:R-:W-:Y:S01]  /*3dd0*/  ULDC.64 UR4, c[0x0][0x3e8] ;  /* 0x0000fa0000047ab9 */ /* 0x000fe20000000a00 */
[----:B------:R-:W-:Y:S02]  /*3de0*/  CS2R R44, SRZ ;  /* 0x00000000002c7805 */ /* 0x000fe4000001ff00 */
[----:B------:R-:W-:Y:S02]  /*3df0*/  CS2R R46, SRZ ;  /* 0x00000000002e7805 */ /* 0x000fe4000001ff00 */
[----:B------:R-:W-:Y:S01]  /*3e00*/  IADD3.X R11, R4, R105, R11, P0, P6 ;  /* 0x00000069040b7210 */ /* 0x000fe200007ec40b */
[----:B------:R-:W-:Y:S01]  /*3e10*/  ULDC.64 UR6, c[0x0][0x208] ;  /* 0x0000820000067ab9 */ /* 0x000fe20000000a00 */
[----:B------:R-:W-:-:S04]  /*3e20*/  IADD3 R13, P0, P6, R94, R108, R12 ;  /* 0x0000006c5e0d7210 */ /* 0x000fc80007e1e00c */
[----:B------:R-:W-:Y:S02]  /*3e30*/  IADD3.X R80, R6, R107, R80, P0, P6 ;  /* 0x0000006b06507210 */ /* 0x000fe400007ec450 */
[----:B------:R-:W-:-:S04]  /*3e40*/  LEA R14, P0, R15, UR4, 0x1 ;  /* 0x000000040f0e7c11 */ /* 0x000fc8000f8008ff */
[----:B------:R-:W-:Y:S01]  /*3e50*/  LEA.HI.X R15, R15, UR5, R11, 0x1, P0 ;  /* 0x000000050f0f7c11 */ /* 0x000fe200080f0c0b */
[----:B------:R-:W-:Y:S02]  /*3e60*/  ULDC.64 UR4, c[0x0][0x400] ;  /* 0x0001000000047ab9 */ /* 0x000fe40000000a00 */
        /* <DEDUP_REMOVED lines=20> */
.L_x_453:
[----:B------:R-:W-:Y:S05]  /*3fb0*/  BSYNC B1 ;  /* 0x0000000000017941 */ /* 0x000fea0003800000 */
.L_x_452:
[----:B-----5:R-:W-:Y:S01]  /*3fc0*/  IMAD.MOV.U32 R11, RZ, RZ, R33 ;  /* 0x000000ffff0b7224 */ /* 0x020fe200078e0021 */
[----:B0-----:R-:W-:Y:S01]  /*3fd0*/  MOV R12, R32 ;  /* 0x00000020000c7202 */ /* 0x001fe20000000f00 */
[----:B------:R-:W-:-:S03]  /*3fe0*/  ULOP3.LUT UR4, UR60, 0x1, URZ, 0xfc, !UPT ;  /* 0x000000013c047892 */ /* 0x000fc6000f8efc3f */
[----:B------:R-:W-:Y:S01]  /*3ff0*/  PRMT R81, R12, 0x5410, R11 ;  /* 0x000054100c517816 */ /* 0x000fe2000000000b */
[----:B------:R-:W-:Y:S01]  /*4000*/  IMAD.MOV.U32 R12, RZ, RZ, R36 ;  /* 0x000000ffff0c7224 */ /* 0x000fe200078e0024 */
[----:B------:R-:W-:Y:S01]  /*4010*/  UISETP.NE.AND UP0, UPT, UR4, 0x3, UPT ;  /* 0x000000030400788c */ /* 0x000fe2000bf05270 */
[----:B------:R-:W-:-:S05]  /*4020*/  IMAD.MOV.U32 R11, RZ, RZ, R37 ;  /* 0x000000ffff0b7224 */ /* 0x000fca00078e0025 */
[----:B------:R-:W-:Y:S01]  /*4030*/  PRMT R128, R12, 0x5410, R11 ;  /* 0x000054100c807816 */ /* 0x000fe2000000000b */
[----:B------:R-:W-:Y:S01]  /*4040*/  IMAD.MOV.U32 R11, RZ, RZ, R41 ;  /* 0x000000ffff0b7224 */ /* 0x000fe200078e0029 */
[----:B------:R-:W-:Y:S02]  /*4050*/  MOV R12, R40 ;  /* 0x00000028000c7202 */ /* 0x000fe40000000f00 */
[----:B------:R-:W-:Y:S02]  /*4060*/  PLOP3.LUT P0, PT, PT, PT, UP0, 0x80, 0x0 ;  /* 0x000000000000781c */ /* 0x000fe40003f0f008 */
[----:B------:R-:W-:Y:S01]  /*4070*/  PRMT R134, R12, 0x5410, R11 ;  /* 0x000054100c867816 */ /* 0x000fe2000000000b */
[----:B------:R-:W-:Y:S02]  /*4080*/  IMAD.MOV.U32 R12, RZ, RZ, R44 ;  /* 0x000000ffff0c7224 */ /* 0x000fe400078e002c */
[----:B------:R-:W-:-:S05]  /*4090*/  IMAD.MOV.U32 R11, RZ, RZ, R45 ;  /* 0x000000ffff0b7224 */ /* 0x000fca00078e002d */
[----:B------:R-:W-:Y:S01]  /*40a0*/  PRMT R138, R12, 0x5410, R11 ;  /* 0x000054100c8a7816 */ /* 0x000fe2000000000b */
[----:B------:R-:W-:Y:S01]  /*40b0*/  IMAD.MOV.U32 R11, RZ, RZ, R35 ;  /* 0x000000ffff0b7224 */ /* 0x000fe200078e0023 */
[----:B------:R-:W-:-:S04]  /*40c0*/  MOV R12, R34 ;  /* 0x00000022000c7202 */ /* 0x000fc80000000f00 */
[----:B------:R-:W-:Y:S01]  /*40d0*/  PRMT R82, R12, 0x5410, R11 ;  /* 0x000054100c527816 */ /* 0x000fe2000000000b */
[----:B------:R-:W-:-:S05]  /*40e0*/  IMAD.MOV.U32 R11, RZ, RZ, R38 ;  /* 0x000000ffff0b7224 */ /* 0x000fca00078e0026 */
[----:B------:R-:W-:Y:S01]  /*40f0*/  PRMT R131, R11, 0x7610, R131 ;  /* 0x000076100b837816 */ /* 0x000fe20000000083 */
[----:B------:R-:W-:-:S05]  /*4100*/  IMAD.MOV.U32 R11, RZ, RZ, R39 ;  /* 0x000000ffff0b7224 */ /* 0x000fca00078e0027 */
[----:B------:R-:W-:Y:S02]  /*4110*/  PRMT R131, R131, 0x5410, R11 ;  /* 0x0000541083837816 */ /* 0x000fe4000000000b */
[----:B------:R-:W-:-:S04]  /*4120*/  MOV R11, R42 ;  /* 0x0000002a000b7202 */ /* 0x000fc80000000f00 */
[----:B------:R-:W-:Y:S01]  /*4130*/  PRMT R135, R11, 0x7610, R135 ;  /* 0x000076100b877816 */ /* 0x000fe20000000087 */
[----:B------:R-:W-:-:S05]  /*4140*/  IMAD.MOV.U32 R11, RZ, RZ, R43 ;  /* 0x000000ffff0b7224 */ /* 0x000fca00078e002b */
[----:B------:R-:W-:Y:S01]  /*4150*/  PRMT R135, R135, 0x5410, R11 ;  /* 0x0000541087877816 */ /* 0x000fe2000000000b */
[----:B------:R-:W-:-:S05]  /*4160*/  IMAD.MOV.U32 R11, RZ, RZ, R46 ;  /* 0x000000ffff0b7224 */ /* 0x000fca00078e002e */
[----:B------:R-:W-:Y:S01]  /*4170*/  PRMT R139, R11, 0x7610, R139 ;  /* 0x000076100b8b7816 */ /* 0x000fe2000000008b */
[----:B------:R-:W-:-:S05]  /*4180*/  IMAD.MOV.U32 R11, RZ, RZ, R47 ;  /* 0x000000ffff0b7224 */ /* 0x000fca00078e002f */
[----:B------:R-:W-:Y:S01]  /*4190*/  PRMT R141, R141, 0x5410, R11 ;  /* 0x000054108d8d7816 */ /* 0x000fe2000000000b */
[----:B------:R-:W-:Y:S06]  /*41a0*/  @!P0 BRA `(.L_x_454) ;  /* 0x0000000000048947 */ /* 0x000fec0003800000 */
[----:B------:R-:W-:Y:S01]  /*41b0*/  BPT.TRAP 0x1 ;  /* 0x000000040000795c */ /* 0x000fe20000300000 */
.L_x_454:
[----:B------:R-:W-:Y:S01]  /*41c0*/  LEA R87, R213, R23, 0x3 ;  /* 0x00000017d5577211 */ /* 0x000fe200078e18ff */
[----:B------:R-:W-:Y:S01]  /*41d0*/  BSSY B1, `(.L_x_455) ;  /* 0x0000004000017945 */ /* 0x000fe20003800000 */
[----:B------:R-:W-:-:S04]  /*41e0*/  SHF.L.U32 R88, R225, 0x1f, RZ ;  /* 0x0000001fe1587819 */ /* 0x000fc800000006ff */
[----:B------:R-:W0:Y:S02]  /*41f0*/  SYNCS.PHASECHK.TRANS64.TRYWAIT P6, [R87+URZ+0x38890], R88 ;  /* 0x03889058570075a7 */ /* 0x000e2400080c017f */
[----:B0-----:R-:W-:Y:S05]  /*4200*/  @!P6 BRA `(.L_x_456) ;  /* 0x0000025c0094e947 */ /* 0x001fea0003800000 */
.L_x_810:
[----:B------:R-:W-:Y:S05]  /*4210*/  BSYNC B1 ;  /* 0x0000000000017941 */ /* 0x000fea0003800000 */
.L_x_455:
[----:B------:R-:W-:-:S03]  /*4220*/  UMOV UR4, 0xffffffff ;  /* 0xffffffff00047882 */ /* 0x000fc60000000000 */
[----:B------:R-:W-:Y:S05]  /*4230*/  BRA.DIV UR4, `(.L_x_457) ;  /* 0x0000025e049c7947 */ /* 0x000fea000b800000 */
[----:B------:R1:W2:Y:S04]  /*4240*/  SHFL.IDX PT, R80, R116, RZ, 0x181f ;  /* 0x00181fff74507589 */ /* 0x0002a800000e0000 */
[----:B------:R1:W3:Y:S02]  /*4250*/  SHFL.IDX PT, R11, R117, RZ, 0x181f ;  /* 0x00181fff750b7589 */ /* 0x0002e400000e0000 */
.L_x_814:
[----:B------:R-:W-:Y:S04]  /*4260*/  BSSY B1, `(.L_x_458) ;  /* 0x00000dd000017945 */ /* 0x000fe80003800000 */
[----:B------:R-:W-:Y:S05]  /*4270*/  @P3 BRA `(.L_x_459) ;  /* 0x0000000c006c3947 */ /* 0x000fea0003800000 */
[----:B------:R-:W-:Y:S01]  /*4280*/  ISETP.NE.AND P3, PT, R3, RZ, PT ;  /* 0x000000ff0300720c */ /* 0x000fe20003f65270 */
[----:B------:R-:W-:-:S12]  /*4290*/  BSSY B2, `(.L_x_460) ;  /* 0x0000035000027945 */ /* 0x000fd80003800000 */
[----:B------:R-:W-:Y:S05]  /*42a0*/  @!P3 BRA `(.L_x_461) ;  /* 0x0000000000ccb947 */ /* 0x000fea0003800000 */
[----:B------:R4:W0:Y:S01]  /*42b0*/  LDS.128 R12, [R31+0x24400] ;  /* 0x024400001f0c7984 */ /* 0x0008220000000c00 */
[----:B------:R-:W-:Y:S01]  /*42c0*/  ISETP.GE.AND P3, PT, R216, R110, PT ;  /* 0x0000006ed800720c */ /* 0x000fe20003f66270 */
[----:B------:R-:W-:-:S12]  /*42d0*/  BSSY B3, `(.L_x_462) ;  /* 0x000002c000037945 */ /* 0x000fd80003800000 */
[----:B----4-:R-:W-:Y:S05]  /*42e0*/  @P3 BRA `(.L_x_463) ;  /* 0x0000000000a83947 */ /* 0x010fea0003800000 */
[----:B------:R-:W-:Y:S01]  /*42f0*/  SHF.R.U64 R83, R78, 0x10, R79 ;  /* 0x000000104e537819 */ /* 0x000fe2000000124f */
[----:B0-----:R-:W-:Y:S01]  /*4300*/  HADD2.F32 R118, -RZ, R13.H0_H0 ;  /* 0x2000000dff767230 */ /* 0x001fe20000004100 */
[----:B------:R-:W-:Y:S02]  /*4310*/  SHF.R.U64 R76, R76, 0x10, R77 ;  /* 0x000000104c4c7819 */ /* 0x000fe4000000124d */
[----:B------:R-:W-:Y:S01]  /*4320*/  SHF.R.U32.HI R78, RZ, 0x10, R79 ;  /* 0x00000010ff4e7819 */ /* 0x000fe2000001164f */
[----:B------:R-:W-:Y:S01]  /*4330*/  HADD2.F32 R83, -RZ, R83.H0_H0 ;  /* 0x20000053ff537230 */ /* 0x000fe20000004100 */
[----:B------:R-:W-:Y:S01]  /*4340*/  SHF.R.U32.HI R77, RZ, 0x10, R77 ;  /* 0x00000010ff4d7819 */ /* 0x000fe2000001164d */
[----:B------:R-:W-:Y:S02]  /*4350*/  HADD2.F32 R79, -RZ, R13.H1_H1 ;  /* 0x3000000dff4f7230 */ /* 0x000fe40000004100 */
[----:B------:R-:W-:Y:S02]  /*4360*/  HADD2.F32 R76, -RZ, R76.H0_H0 ;  /* 0x2000004cff4c7230 */ /* 0x000fe40000004100 */
[----:B------:R-:W-:-:S02]  /*4370*/  HADD2.F32 R77, -RZ, R77.H0_H0 ;  /* 0x2000004dff4d7230 */ /* 0x000fc40000004100 */
[-C--:B------:R-:W-:Y:S01]  /*4380*/  FMUL.FTZ R13, R79, R83.reuse ;  /* 0x000000534f0d7220 */ /* 0x080fe20000410000 */
[----:B------:R-:W-:-:S03]  /*4390*/  FMUL.FTZ R83, R118, R83 ;  /* 0x0000005376537220 */ /* 0x000fc60000410000 */
[-C--:B------:R-:W-:Y:S01]  /*43a0*/  FFMA.FTZ R13, R118, R76.reuse, -R13 ;  /* 0x0000004c760d7223 */ /* 0x080fe2000001080d */
[----:B------:R-:W-:Y:S01]  /*43b0*/  FFMA.FTZ R76, R79, R76, R83 ;  /* 0x0000004c4f4c7223 */ /* 0x000fe20000010053 */
[----:B------:R-:W-:Y:S02]  /*43c0*/  HADD2.F32 R79, -RZ, R78.H0_H0 ;  /* 0x2000004eff4f7230 */ /* 0x000fe40000004100 */
[--C-:B------:R-:W-:Y:S02]  /*43d0*/  HADD2.F32 R78, -RZ, R15.reuse.H1_H1 ;  /* 0x3000000fff4e7230 */ /* 0x100fe40000004100 */
[----:B------:R-:W-:Y:S01]  /*43e0*/  HADD2.F32 R83, -RZ, R15.H0_H0 ;  /* 0x2000000fff537230 */ /* 0x000fe20000004100 */
[----:B------:R-:W-:Y:S01]  /*43f0*/  F2FP.F16.F32.PACK_AB R13, R76, R13 ;  /* 0x0000000d4c0d723e */ /* 0x000fe200000000ff */
[----:B------:R-:W-:Y:S02]  /*4400*/  HADD2.F32 R118, -RZ, R12.H0_H0 ;  /* 0x2000000cff767230 */ /* 0x000fe40000004100 */
[-C--:B------:R-:W-:Y:S01]  /*4410*/  FMUL.FTZ R15, R78, R79.reuse ;  /* 0x0000004f4e0f7220 */ /* 0x080fe20000410000 */
[----:B------:R-:W-:-:S03]  /*4420*/  FMUL.FTZ R79, R83, R79 ;  /* 0x0000004f534f7220 */ /* 0x000fc60000410000 */
[-C--:B------:R-:W-:Y:S01]  /*4430*/  FFMA.FTZ R15, R83, R77.reuse, -R15 ;  /* 0x0000004d530f7223 */ /* 0x080fe2000001080f */
[--C-:B------:R-:W-:Y:S02]  /*4440*/  HADD2.F32 R83, -RZ, R119.reuse.H1_H1 ;  /* 0x30000077ff537230 */ /* 0x100fe40000004100 */
[----:B------:R-:W-:Y:S01]  /*4450*/  FFMA.FTZ R77, R78, R77, R79 ;  /* 0x0000004d4e4d7223 */ /* 0x000fe2000001004f */
[----:B------:R-:W-:Y:S02]  /*4460*/  HADD2.F32 R78, -RZ, R12.H1_H1 ;  /* 0x3000000cff4e7230 */ /* 0x000fe40000004100 */
[----:B------:R-:W-:Y:S02]  /*4470*/  HADD2.F32 R79, -RZ, R119.H0_H0 ;  /* 0x20000077ff4f7230 */ /* 0x000fe40000004100 */
[----:B------:R-:W-:Y:S02]  /*4480*/  HADD2.F32 R119, -RZ, R152.H1_H1 ;  /* 0x30000098ff777230 */ /* 0x000fe40000004100 */
[-C--:B------:R-:W-:Y:S01]  /*4490*/  FMUL.FTZ R12, R78, R83.reuse ;  /* 0x000000534e0c7220 */ /* 0x080fe20000410000 */
[----:B------:R-:W-:Y:S01]  /*44a0*/  FMUL.FTZ R83, R118, R83 ;  /* 0x0000005376537220 */ /* 0x000fe20000410000 */
[----:B------:R-:W-:-:S02]  /*44b0*/  F2FP.F16.F32.PACK_AB R15, R77, R15 ;  /* 0x0000000f4d0f723e */ /* 0x000fc400000000ff */
[-C--:B------:R-:W-:Y:S01]  /*44c0*/  FFMA.FTZ R12, R118, R79.reuse, -R12 ;  /* 0x0000004f760c7223 */ /* 0x080fe2000001080c */
[----:B------:R-:W-:Y:S02]  /*44d0*/  IMAD.MOV.U32 R118, RZ, RZ, R14 ;  /* 0x000000ffff767224 */ /* 0x000fe400078e000e */
[----:B------:R-:W-:Y:S01]  /*44e0*/  FFMA.FTZ R14, R78, R79, R83 ;  /* 0x0000004f4e0e7223 */ /* 0x000fe20000010053 */
[----:B------:R-:W-:Y:S02]  /*44f0*/  HADD2.F32 R83, -RZ, R151.H0_H0 ;  /* 0x20000097ff537230 */ /* 0x000fe40000004100 */
[--C-:B------:R-:W-:Y:S02]  /*4500*/  HADD2.F32 R79, -RZ, R118.reuse.H1_H1 ;  /* 0x30000076ff4f7230 */ /* 0x100fe40000004100 */
[----:B------:R-:W-:Y:S01]  /*4510*/  F2FP.F16.F32.PACK_AB R12, R14, R12 ;  /* 0x0000000c0e0c723e */ /* 0x000fe200000000ff */
[----:B------:R-:W-:Y:S02]  /*4520*/  HADD2.F32 R118, -RZ, R118.H0_H0 ;  /* 0x20000076ff767230 */ /* 0x000fe40000004100 */
[----:B------:R-:W-:-:S04]  /*4530*/  FMUL.FTZ R78, R79, R119 ;  /* 0x000000774f4e7220 */ /* 0x000fc80000410000 */
[C---:B------:R-:W-:Y:S01]  /*4540*/  FFMA.FTZ R78, R118.reuse, R83, -R78 ;  /* 0x00000053764e7223 */ /* 0x040fe2000001084e */
[----:B------:R-:W-:-:S04]  /*4550*/  FMUL.FTZ R118, R118, R119 ;  /* 0x0000007776767220 */ /* 0x000fc80000410000 */
[----:B------:R-:W-:-:S05]  /*4560*/  FFMA.FTZ R118, R79, R83, R118 ;  /* 0x000000534f767223 */ /* 0x000fca0000010076 */
[----:B------:R-:W-:-:S05]  /*4570*/  F2FP.F16.F32.PACK_AB R78, R118, R78 ;  /* 0x0000004e764e723e */ /* 0x000fca00000000ff */
[----:B------:R-:W-:-:S07]  /*4580*/  IMAD.MOV.U32 R14, RZ, RZ, R78 ;  /* 0x000000ffff0e7224 */ /* 0x000fce00078e004e */
.L_x_463:
[----:B------:R-:W-:Y:S05]  /*4590*/  BSYNC B3 ;  /* 0x0000000000037941 */ /* 0x000fea0003800000 */
.L_x_462:
[----:B---3--:R-:W-:Y:S01]  /*45a0*/  LEA R76, P3, R16, R11, 0x1 ;  /* 0x0000000b104c7211 */ /* 0x008fe200078608ff */
[----:B------:R-:W-:-:S03]  /*45b0*/  ULDC.64 UR4, c[0x0][0x208] ;  /* 0x0000820000047ab9 */ /* 0x000fc60000000a00 */
[----:B--2---:R-:W-:-:S05]  /*45c0*/  LEA.HI.X R77, R16, R80, R17, 0x1, P3 ;  /* 0x00000050104d7211 */ /* 0x004fca00018f0c11 */
[----:B0-----:R4:W-:Y:S04]  /*45d0*/  ST.E.128 desc[UR4][R76.64], R12 ;  /* 0x0000000c4c007985 */ /* 0x0019e8000c101d04 */
.L_x_461:
[----:B------:R-:W-:Y:S05]  /*45e0*/  BSYNC B2 ;  /* 0x0000000000027941 */ /* 0x000fea0003800000 */
.L_x_460:
[----:B------:R-:W-:Y:S01]  /*45f0*/  ISETP.NE.AND P3, PT, R21, RZ, PT ;  /* 0x000000ff1500720c */ /* 0x000fe20003f65270 */
[----:B------:R-:W-:-:S12]  /*4600*/  BSSY B2, `(.L_x_464) ;  /* 0x0000034000027945 */ /* 0x000fd80003800000 */
[----:B------:R-:W-:Y:S05]  /*4610*/  @!P3 BRA `(.L_x_465) ;  /* 0x0000000000c8b947 */ /* 0x000fea0003800000 */
[----:B----4-:R4:W0:Y:S01]  /*4620*/  LDS.128 R12, [R31+0x26c00] ;  /* 0x026c00001f0c7984 */ /* 0x0108220000000c00 */
[----:B------:R-:W-:Y:S01]  /*4630*/  ISETP.GE.AND P3, PT, R221, R110, PT ;  /* 0x0000006edd00720c */ /* 0x000fe20003f66270 */
[----:B------:R-:W-:-:S12]  /*4640*/  BSSY B3, `(.L_x_466) ;  /* 0x000002b000037945 */ /* 0x000fd80003800000 */
[----:B----4-:R-:W-:Y:S05]  /*4650*/  @P3 BRA `(.L_x_467) ;  /* 0x0000000000a43947 */ /* 0x010fea0003800000 */
[--C-:B------:R-:W-:Y:S01]  /*4660*/  SHF.R.U64 R76, R72, 0x10, R73.reuse ;  /* 0x00000010484c7819 */ /* 0x100fe20000001249 */
[--C-:B0-----:R-:W-:Y:S01]  /*4670*/  HADD2.F32 R77, -RZ, R13.reuse.H0_H0 ;  /* 0x2000000dff4d7230 */ /* 0x101fe20000004100 */
[----:B------:R-:W-:Y:S02]  /*4680*/  SHF.R.U32.HI R72, RZ, 0x10, R73 ;  /* 0x00000010ff487819 */ /* 0x000fe40000011649 */
[--C-:B------:R-:W-:Y:S01]  /*4690*/  SHF.R.U64 R73, R74, 0x10, R75.reuse ;  /* 0x000000104a497819 */ /* 0x100fe2000000124b */
[----:B------:R-:W-:Y:S01]  /*46a0*/  HADD2.F32 R76, -RZ, R76.H0_H0 ;  /* 0x2000004cff4c7230 */ /* 0x000fe20000004100 */
[----:B------:R-:W-:Y:S01]  /*46b0*/  SHF.R.U32.HI R74, RZ, 0x10, R75 ;  /* 0x00000010ff4a7819 */ /* 0x000fe2000001164b */
[----:B------:R-:W-:Y:S02]  /*46c0*/  HADD2.F32 R75, -RZ, R13.H1_H1 ;  /* 0x3000000dff4b7230 */ /* 0x000fe40000004100 */
[----:B------:R-:W-:Y:S02]  /*46d0*/  HADD2.F32 R73, -RZ, R73.H0_H0 ;  /* 0x20000049ff497230 */ /* 0x000fe40000004100 */
[----:B------:R-:W-:-:S02]  /*46e0*/  HADD2.F32 R74, -RZ, R74.H0_H0 ;  /* 0x2000004aff4a7230 */ /* 0x000fc40000004100 */
[----:B------:R-:W-:Y:S02]  /*46f0*/  HADD2.F32 R72, -RZ, R72.H0_H0 ;  /* 0x20000048ff487230 */ /* 0x000fe40000004100 */
[-C--:B------:R-:W-:Y:S01]  /*4700*/  FMUL.FTZ R13, R75, R73.reuse ;  /* 0x000000494b0d7220 */ /* 0x080fe20000410000 */
[----:B------:R-:W-:-:S03]  /*4710*/  FMUL.FTZ R73, R77, R73 ;  /* 0x000000494d497220 */ /* 0x000fc60000410000 */
[-C--:B------:R-:W-:Y:S01]  /*4720*/  FFMA.FTZ R13, R77, R76.reuse, -R13 ;  /* 0x0000004c4d0d7223 */ /* 0x080fe2000001080d */
[----:B------:R-:W-:Y:S01]  /*4730*/  FFMA.FTZ R73, R75, R76, R73 ;  /* 0x0000004c4b497223 */ /* 0x000fe20000010049 */
[--C-:B------:R-:W-:Y:S02]  /*4740*/  HADD2.F32 R75, -RZ, R15.reuse.H1_H1 ;  /* 0x3000000fff4b7230 */ /* 0x100fe40000004100 */
[----:B------:R-:W-:Y:S02]  /*4750*/  HADD2.F32 R76, -RZ, R15.H0_H0 ;  /* 0x2000000fff4c7230 */ /* 0x000fe40000004100 */
[----:B------:R-:W-:Y:S02]  /*4760*/  IMAD.MOV.U32 R77, RZ, RZ, R12 ;  /* 0x000000ffff4d7224 */ /* 0x000fe400078e000c */
[-C--:B------:R-:W-:Y:S01]  /*4770*/  FMUL.FTZ R15, R75, R74.reuse ;  /* 0x0000004a4b0f7220 */ /* 0x080fe20000410000 */
[----:B------:R-:W-:Y:S01]  /*4780*/  F2FP.F16.F32.PACK_AB R13, R73, R13 ;  /* 0x0000000d490d723e */ /* 0x000fe200000000ff */
[----:B------:R-:W-:-:S02]  /*4790*/  FMUL.FTZ R74, R76, R74 ;  /* 0x0000004a4c4a7220 */ /* 0x000fc40000410000 */
[-C--:B------:R-:W-:Y:S01]  /*47a0*/  FFMA.FTZ R15, R76, R72.reuse, -R15 ;  /* 0x000000484c0f7223 */ /* 0x080fe2000001080f */
[----:B------:R-:W-:Y:S02]  /*47b0*/  HADD2.F32 R76, -RZ, R151.H1_H1 ;  /* 0x30000097ff4c7230 */ /* 0x000fe40000004100 */
[----:B------:R-:W-:Y:S01]  /*47c0*/  FFMA.FTZ R75, R75, R72, R74 ;  /* 0x000000484b4b7223 */ /* 0x000fe2000001004a */
[--C-:B------:R-:W-:Y:S02]  /*47d0*/  HADD2.F32 R12, -RZ, R77.reuse.H1_H1 ;  /* 0x3000004dff0c7230 */ /* 0x100fe40000004100 */
[----:B------:R-:W-:Y:S02]  /*47e0*/  HADD2.F32 R77, -RZ, R77.H0_H0 ;  /* 0x2000004dff4d7230 */ /* 0x000fe40000004100 */
[----:B------:R-:W-:Y:S02]  /*47f0*/  HADD2.F32 R72, -RZ, R150.H1_H1 ;  /* 0x30000096ff487230 */ /* 0x000fe40000004100 */
[-C--:B------:R-:W-:Y:S01]  /*4800*/  FMUL.FTZ R74, R12, R76.reuse ;  /* 0x0000004c0c4a7220 */ /* 0x080fe20000410000 */
[----:B------:R-:W-:Y:S01]  /*4810*/  F2FP.F16.F32.PACK_AB R15, R75, R15 ;  /* 0x0000000f4b0f723e */ /* 0x000fe200000000ff */
[----:B------:R-:W-:-:S02]  /*4820*/  FMUL.FTZ R76, R77, R76 ;  /* 0x0000004c4d4c7220 */ /* 0x000fc40000410000 */
[-C--:B------:R-:W-:Y:S01]  /*4830*/  FFMA.FTZ R74, R77, R72.reuse, -R74 ;  /* 0x000000484d4a7223 */ /* 0x080fe2000001084a */
[----:B------:R-:W-:Y:S02]  /*4840*/  HADD2.F32 R77, -RZ, R150.H0_H0 ;  /* 0x20000096ff4d7230 */ /* 0x000fe40000004100 */
[----:B------:R-:W-:Y:S01]  /*4850*/  FFMA.FTZ R12, R12, R72, R76 ;  /* 0x000000480c0c7223 */ /* 0x000fe2000001004c */
[----:B------:R-:W-:Y:S02]  /*4860*/  HADD2.F32 R72, -RZ, R152.H0_H0 ;  /* 0x20000098ff487230 */ /* 0x000fe40000004100 */
[--C-:B------:R-:W-:Y:S02]  /*4870*/  HADD2.F32 R76, -RZ, R14.reuse.H1_H1 ;  /* 0x3000000eff4c7230 */ /* 0x100fe40000004100 */
[----:B------:R-:W-:Y:S01]  /*4880*/  HADD2.F32 R14, -RZ, R14.H0_H0 ;  /* 0x2000000eff0e7230 */ /* 0x000fe20000004100 */
[----:B------:R-:W-:Y:S02]  /*4890*/  F2FP.F16.F32.PACK_AB R12, R12, R74 ;  /* 0x0000004a0c0c723e */ /* 0x000fe400000000ff */
[----:B------:R-:W-:-:S04]  /*48a0*/  FMUL.FTZ R78, R76, R72 ;  /* 0x000000484c4e7220 */ /* 0x000fc80000410000 */
[C---:B------:R-:W-:Y:S01]  /*48b0*/  FFMA.FTZ R78, R14.reuse, R77, -R78 ;  /* 0x0000004d0e4e7223 */ /* 0x040fe2000001084e */
[----:B------:R-:W-:-:S04]  /*48c0*/  FMUL.FTZ R14, R14, R72 ;  /* 0x000000480e0e7220 */ /* 0x000fc80000410000 */
[----:B------:R-:W-:-:S05]  /*48d0*/  FFMA.FTZ R14, R76, R77, R14 ;  /* 0x0000004d4c0e7223 */ /* 0x000fca000001000e */
[----:B------:R-:W-:-:S07]  /*48e0*/  F2FP.F16.F32.PACK_AB R14, R14, R78 ;  /* 0x0000004e0e0e723e */ /* 0x000fce00000000ff */
.L_x_467:
[----:B------:R-:W-:Y:S05]  /*48f0*/  BSYNC B3 ;  /* 0x0000000000037941 */ /* 0x000fea0003800000 */
.L_x_466:
[----:B---3--:R-:W-:Y:S01]  /*4900*/  LEA R72, P3, R212, R11, 0x1 ;  /* 0x0000000bd4487211 */ /* 0x008fe200078608ff */
[----:B------:R-:W-:-:S03]  /*4910*/  ULDC.64 UR4, c[0x0][0x208] ;  /* 0x0000820000047ab9 */ /* 0x000fc60000000a00 */
[----:B--2---:R-:W-:-:S05]  /*4920*/  LEA.HI.X R73, R212, R80, R215, 0x1, P3 ;  /* 0x00000050d4497211 */ /* 0x004fca00018f0cd7 */
[----:B0-----:R0:W-:Y:S04]  /*4930*/  ST.E.128 desc[UR4][R72.64], R12 ;  /* 0x0000000c48007985 */ /* 0x0011e8000c101d04 */
.L_x_465:
[----:B------:R-:W-:Y:S05]  /*4940*/  BSYNC B2 ;  /* 0x0000000000027941 */ /* 0x000fea0003800000 */
.L_x_464:
[----:B------:R-:W-:Y:S01]  /*4950*/  ISETP.NE.AND P3, PT, R25, RZ, PT ;  /* 0x000000ff1900720c */ /* 0x000fe20003f65270 */
[----:B------:R-:W-:-:S12]  /*4960*/  BSSY B2, `(.L_x_468) ;  /* 0x0000036000027945 */ /* 0x000fd80003800000 */
[----:B------:R-:W-:Y:S05]  /*4970*/  @!P3 BRA `(.L_x_469) ;  /* 0x0000000000d0b947 */ /* 0x000fea0003800000 */
[----:B0---4-:R0:W4:Y:S01]  /*4980*/  LDS.128 R12, [R31+0x29400] ;  /* 0x029400001f0c7984 */ /* 0x0111220000000c00 */
[----:B------:R-:W-:Y:S01]  /*4990*/  ISETP.GE.AND P3, PT, R220, R110, PT ;  /* 0x0000006edc00720c */ /* 0x000fe20003f66270 */
[----:B------:R-:W-:-:S12]  /*49a0*/  BSSY B3, `(.L_x_470) ;  /* 0x000002d000037945 */ /* 0x000fd80003800000 */
[----:B0-----:R-:W-:Y:S05]  /*49b0*/  @P3 BRA `(.L_x_471) ;  /* 0x0000000000ac3947 */ /* 0x001fea0003800000 */
[--C-:B------:R-:W-:Y:S02]  /*49c0*/  SHF.R.U64 R72, R68, 0x10, R69.reuse ;  /* 0x0000001044487819 */ /* 0x100fe40000001245 */
[----:B------:R-:W-:Y:S02]  /*49d0*/  SHF.R.U32.HI R68, RZ, 0x10, R69 ;  /* 0x00000010ff447819 */ /* 0x000fe40000011645 */
[--C-:B------:R-:W-:Y:S01]  /*49e0*/  SHF.R.U64 R73, R70, 0x10, R71.reuse ;  /* 0x0000001046497819 */ /* 0x100fe20000001247 */
[----:B------:R-:W-:Y:S01]  /*49f0*/  HADD2.F32 R72, -RZ, R72.H0_H0 ;  /* 0x20000048ff487230 */ /* 0x000fe20000004100 */
[----:B----4-:R-:W-:Y:S02]  /*4a00*/  MOV R69, R13 ;  /* 0x0000000d00457202 */ /* 0x010fe40000000f00 */
[----:B------:R-:W-:Y:S01]  /*4a10*/  SHF.R.U32.HI R70, RZ, 0x10, R71 ;  /* 0x00000010ff467819 */ /* 0x000fe20000011647 */
[----:B------:R-:W-:Y:S02]  /*4a20*/  HADD2.F32 R13, -RZ, R73.H0_H0 ;  /* 0x20000049ff0d7230 */ /* 0x000fe40000004100 */
[----:B------:R-:W-:-:S02]  /*4a30*/  HADD2.F32 R71, -RZ, R69.H1_H1 ;  /* 0x30000045ff477230 */ /* 0x000fc40000004100 */
[----:B------:R-:W-:Y:S02]  /*4a40*/  HADD2.F32 R73, -RZ, R69.H0_H0 ;  /* 0x20000045ff497230 */ /* 0x000fe40000004100 */
[----:B------:R-:W-:Y:S02]  /*4a50*/  HADD2.F32 R70, -RZ, R70.H0_H0 ;  /* 0x20000046ff467230 */ /* 0x000fe40000004100 */
[-C--:B------:R-:W-:Y:S01]  /*4a60*/  FMUL.FTZ R69, R71, R13.reuse ;  /* 0x0000000d47457220 */ /* 0x080fe20000410000 */
[----:B------:R-:W-:-:S03]  /*4a70*/  FMUL.FTZ R13, R73, R13 ;  /* 0x0000000d490d7220 */ /* 0x000fc60000410000 */
[-C--:B------:R-:W-:Y:S01]  /*4a80*/  FFMA.FTZ R69, R73, R72.reuse, -R69 ;  /* 0x0000004849457223 */ /* 0x080fe20000010845 */
[----:B------:R-:W-:Y:S02]  /*4a90*/  IMAD.MOV.U32 R73, RZ, RZ, R12 ;  /* 0x000000ffff497224 */ /* 0x000fe400078e000c */
[----:B------:R-:W-:Y:S01]  /*4aa0*/  FFMA.FTZ R13, R71, R72, R13 ;  /* 0x00000048470d7223 */ /* 0x000fe2000001000d */
[----:B------:R-:W-:Y:S02]  /*4ab0*/  IMAD.MOV.U32 R71, RZ, RZ, R15 ;  /* 0x000000ffff477224 */ /* 0x000fe400078e000f */
[----:B------:R-:W-:Y:S02]  /*4ac0*/  HADD2.F32 R72, -RZ, R68.H0_H0 ;  /* 0x20000044ff487230 */ /* 0x000fe40000004100 */
[----:B------:R-:W-:Y:S01]  /*4ad0*/  HADD2.F32 R12, -RZ, R73.H1_H1 ;  /* 0x30000049ff0c7230 */ /* 0x000fe20000004100 */
[----:B------:R-:W-:Y:S01]  /*4ae0*/  F2FP.F16.F32.PACK_AB R13, R13, R69 ;  /* 0x000000450d0d723e */ /* 0x000fe200000000ff */
[----:B------:R-:W-:-:S02]  /*4af0*/  HADD2.F32 R15, -RZ, R71.H1_H1 ;  /* 0x30000047ff0f7230 */ /* 0x000fc40000004100 */
[----:B------:R-:W-:Y:S02]  /*4b00*/  HADD2.F32 R71, -RZ, R71.H0_H0 ;  /* 0x20000047ff477230 */ /* 0x000fe40000004100 */
[----:B------:R-:W-:Y:S02]  /*4b10*/  HADD2.F32 R73, -RZ, R73.H0_H0 ;  /* 0x20000049ff497230 */ /* 0x000fe40000004100 */
[-C--:B------:R-:W-:Y:S01]  /*4b20*/  FMUL.FTZ R68, R15, R70.reuse ;  /* 0x000000460f447220 */ /* 0x080fe20000410000 */
[----:B------:R-:W-:-:S03]  /*4b30*/  FMUL.FTZ R70, R71, R70 ;  /* 0x0000004647467220 */ /* 0x000fc60000410000 */
[-C--:B------:R-:W-:Y:S01]  /*4b40*/  FFMA.FTZ R68, R71, R72.reuse, -R68 ;  /* 0x0000004847447223 */ /* 0x080fe20000010844 */
[----:B------:R-:W-:Y:S01]  /*4b50*/  FFMA.FTZ R15, R15, R72, R70 ;  /* 0x000000480f0f7223 */ /* 0x000fe20000010046 */
[--C-:B------:R-:W-:Y:S02]  /*4b60*/  HADD2.F32 R72, -RZ, R149.reuse.H1_H1 ;  /* 0x30000095ff487230 */ /* 0x100fe40000004100 */
[----:B------:R-:W-:Y:S02]  /*4b70*/  HADD2.F32 R70, -RZ, R149.H0_H0 ;  /* 0x20000095ff467230 */ /* 0x000fe40000004100 */
[----:B------:R-:W-:Y:S01]  /*4b80*/  F2FP.F16.F32.PACK_AB R15, R15, R68 ;  /* 0x000000440f0f723e */ /* 0x000fe200000000ff */
[-C--:B------:R-:W-:Y:S01]  /*4b90*/  FMUL.FTZ R71, R12, R72.reuse ;  /* 0x000000480c477220 */ /* 0x080fe20000410000 */
[----:B------:R-:W-:-:S03]  /*4ba0*/  FMUL.FTZ R72, R73, R72 ;  /* 0x0000004849487220 */ /* 0x000fc60000410000 */
[-C--:B------:R-:W-:Y:S01]  /*4bb0*/  FFMA.FTZ R71, R73, R70.reuse, -R71 ;  /* 0x0000004649477223 */ /* 0x080fe20000010847 */
[----:B------:R-:W-:Y:S01]  /*4bc0*/  FFMA.FTZ R12, R12, R70, R72 ;  /* 0x000000460c0c7223 */ /* 0x000fe20000010048 */
[----:B------:R-:W-:Y:S02]  /*4bd0*/  HADD2.F32 R70, -RZ, R148.H1_H1 ;  /* 0x30000094ff467230 */ /* 0x000fe40000004100 */
[----:B------:R-:W-:Y:S02]  /*4be0*/  HADD2.F32 R72, -RZ, R14.H1_H1 ;  /* 0x3000000eff487230 */ /* 0x000fe40000004100 */
[----:B------:R-:W-:Y:S01]  /*4bf0*/  HADD2.F32 R73, -RZ, R148.H0_H0 ;  /* 0x20000094ff497230 */ /* 0x000fe20000004100 */
[----:B------:R-:W-:Y:S01]  /*4c00*/  F2FP.F16.F32.PACK_AB R12, R12, R71 ;  /* 0x000000470c0c723e */ /* 0x000fe200000000ff */
[----:B------:R-:W-:Y:S02]  /*4c10*/  HADD2.F32 R14, -RZ, R14.H0_H0 ;  /* 0x2000000eff0e7230 */ /* 0x000fe40000004100 */
[----:B------:R-:W-:-:S04]  /*4c20*/  FMUL.FTZ R74, R72, R70 ;  /* 0x00000046484a7220 */ /* 0x000fc80000410000 */
[C---:B------:R-:W-:Y:S01]  /*4c30*/  FFMA.FTZ R74, R14.reuse, R73, -R74 ;  /* 0x000000490e4a7223 */ /* 0x040fe2000001084a */
[----:B------:R-:W-:-:S04]  /*4c40*/  FMUL.FTZ R14, R14, R70 ;  /* 0x000000460e0e7220 */ /* 0x000fc80000410000 */
[----:B------:R-:W-:-:S05]  /*4c50*/  FFMA.FTZ R14, R72, R73, R14 ;  /* 0x00000049480e7223 */ /* 0x000fca000001000e */
[----:B------:R-:W-:-:S07]  /*4c60*/  F2FP.F16.F32.PACK_AB R14, R14, R74 ;  /* 0x0000004a0e0e723e */ /* 0x000fce00000000ff */
.L_x_471:
[----:B------:R-:W-:Y:S05]  /*4c70*/  BSYNC B3 ;  /* 0x0000000000037941 */ /* 0x000fea0003800000 */
.L_x_470:
[----:B---3--:R-:W-:Y:S01]  /*4c80*/  LEA R68, P3, R19, R11, 0x1 ;  /* 0x0000000b13447211 */ /* 0x008fe200078608ff */
[----:B------:R-:W-:-:S03]  /*4c90*/  ULDC.64 UR4, c[0x0][0x208] ;  /* 0x0000820000047ab9 */ /* 0x000fc60000000a00 */
[----:B--2---:R-:W-:-:S05]  /*4ca0*/  LEA.HI.X R69, R19, R80, R219, 0x1, P3 ;  /* 0x0000005013457211 */ /* 0x004fca00018f0cdb */
[----:B----4-:R0:W-:Y:S04]  /*4cb0*/  ST.E.128 desc[UR4][R68.64], R12 ;  /* 0x0000000c44007985 */ /* 0x0101e8000c101d04 */
.L_x_469:
[----:B------:R-:W-:Y:S05]  /*4cc0*/  BSYNC B2 ;  /* 0x0000000000027941 */ /* 0x000fea0003800000 */
.L_x_468:
[----:B------:R-:W-:-:S13]  /*4cd0*/  ISETP.NE.AND P3, PT, R26, RZ, PT ;  /* 0x000000ff1a00720c */ /* 0x000fda0003f65270 */
[----:B------:R-:W-:Y:S05]  /*4ce0*/  @!P3 BRA `(.L_x_459) ;  /* 0x0000000000d0b947 */ /* 0x000fea0003800000 */
[----:B0---4-:R0:W4:Y:S01]  /*4cf0*/  LDS.128 R12, [R31+0x2bc00] ;  /* 0x02bc00001f0c7984 */ /* 0x0111220000000c00 */
[----:B------:R-:W-:Y:S01]  /*4d00*/  ISETP.GE.AND P3, PT, R222, R110, PT ;  /* 0x0000006ede00720c */ /* 0x000fe20003f66270 */
[----:B------:R-:W-:-:S12]  /*4d10*/  BSSY B2, `(.L_x_472) ;  /* 0x000002d000027945 */ /* 0x000fd80003800000 */
[----:B0-----:R-:W-:Y:S05]  /*4d20*/  @P3 BRA `(.L_x_473) ;  /* 0x0000000000ac3947 */ /* 0x001fea0003800000 */
[--C-:B------:R-:W-:Y:S02]  /*4d30*/  SHF.R.U64 R68, R64, 0x10, R65.reuse ;  /* 0x0000001040447819 */ /* 0x100fe40000001241 */
[----:B------:R-:W-:Y:S01]  /*4d40*/  SHF.R.U32.HI R64, RZ, 0x10, R65 ;  /* 0x00000010ff407819 */ /* 0x000fe20000011641 */
[----:B----4-:R-:W-:Y:S01]  /*4d50*/  IMAD.MOV.U32 R65, RZ, RZ, R13 ;  /* 0x000000ffff417224 */ /* 0x010fe200078e000d */
[--C-:B------:R-:W-:Y:S01]  /*4d60*/  SHF.R.U64 R69, R66, 0x10, R67.reuse ;  /* 0x0000001042457819 */ /* 0x100fe20000001243 */
[----:B------:R-:W-:Y:S01]  /*4d70*/  HADD2.F32 R68, -RZ, R68.H0_H0 ;  /* 0x20000044ff447230 */ /* 0x000fe20000004100 */
[----:B------:R-:W-:Y:S02]  /*4d80*/  SHF.R.U32.HI R66, RZ, 0x10, R67 ;  /* 0x00000010ff427819 */ /* 0x000fe40000011643 */
[----:B------:R-:W-:Y:S02]  /*4d90*/  HADD2.F32 R67, -RZ, R65.H1_H1 ;  /* 0x30000041ff437230 */ /* 0x000fe40000004100 */
[----:B------:R-:W-:-:S02]  /*4da0*/  HADD2.F32 R13, -RZ, R69.H0_H0 ;  /* 0x20000045ff0d7230 */ /* 0x000fc40000004100 */
[----:B------:R-:W-:Y:S02]  /*4db0*/  HADD2.F32 R69, -RZ, R65.H0_H0 ;  /* 0x20000041ff457230 */ /* 0x000fe40000004100 */
[----:B------:R-:W-:Y:S02]  /*4dc0*/  HADD2.F32 R66, -RZ, R66.H0_H0 ;  /* 0x20000042ff427230 */ /* 0x000fe40000004100 */
[-C--:B------:R-:W-:Y:S01]  /*4dd0*/  FMUL.FTZ R65, R67, R13.reuse ;  /* 0x0000000d43417220 */ /* 0x080fe20000410000 */
[----:B------:R-:W-:-:S03]  /*4de0*/  FMUL.FTZ R13, R69, R13 ;  /* 0x0000000d450d7220 */ /* 0x000fc60000410000 */
[-C--:B------:R-:W-:Y:S01]  /*4df0*/  FFMA.FTZ R65, R69, R68.reuse, -R65 ;  /* 0x0000004445417223 */ /* 0x080fe20000010841 */
[----:B------:R-:W-:Y:S02]  /*4e00*/  IMAD.MOV.U32 R69, RZ, RZ, R12 ;  /* 0x000000ffff457224 */ /* 0x000fe400078e000c */
[----:B------:R-:W-:Y:S01]  /*4e10*/  FFMA.FTZ R13, R67, R68, R13 ;  /* 0x00000044430d7223 */ /* 0x000fe2000001000d */
[----:B------:R-:W-:Y:S01]  /*4e20*/  MOV R67, R15 ;  /* 0x0000000f00437202 */ /* 0x000fe20000000f00 */
[----:B------:R-:W-:Y:S02]  /*4e30*/  HADD2.F32 R68, -RZ, R64.H0_H0 ;  /* 0x20000040ff447230 */ /* 0x000fe40000004100 */
[----:B------:R-:W-:Y:S01]  /*4e40*/  HADD2.F32 R12, -RZ, R69.H1_H1 ;  /* 0x30000045ff0c7230 */ /* 0x000fe20000004100 */
[----:B------:R-:W-:Y:S01]  /*4e50*/  F2FP.F16.F32.PACK_AB R13, R13, R65 ;  /* 0x000000410d0d723e */ /* 0x000fe200000000ff */
[--C-:B------:R-:W-:Y:S02]  /*4e60*/  HADD2.F32 R15, -RZ, R67.reuse.H1_H1 ;  /* 0x30000043ff0f7230 */ /* 0x100fe40000004100 */
        /* <DEDUP_REMOVED lines=23> */
.L_x_473:
[----:B------:R-:W-:Y:S05]  /*4fe0*/  BSYNC B2 ;  /* 0x0000000000027941 */ /* 0x000fea0003800000 */
.L_x_472:
[----:B---3--:R-:W-:Y:S01]  /*4ff0*/  LEA R64, P3, R22, R11, 0x1 ;  /* 0x0000000b16407211 */ /* 0x008fe200078608ff */
[----:B------:R-:W-:-:S03]  /*5000*/  ULDC.64 UR4, c[0x0][0x208] ;  /* 0x0000820000047ab9 */ /* 0x000fc60000000a00 */
[----:B--2---:R-:W-:-:S05]  /*5010*/  LEA.HI.X R65, R22, R80, R218, 0x1, P3 ;  /* 0x0000005016417211 */ /* 0x004fca00018f0cda */
[----:B----4-:R0:W-:Y:S04]  /*5020*/  ST.E.128 desc[UR4][R64.64], R12 ;  /* 0x0000000c40007985 */ /* 0x0101e8000c101d04 */
.L_x_459:
[----:B------:R-:W-:Y:S05]  /*5030*/  BSYNC B1 ;  /* 0x0000000000017941 */ /* 0x000fea0003800000 */
.L_x_458:
[----:B------:R-:W-:-:S03]  /*5040*/  UMOV UR4, 0xffffffff ;  /* 0xffffffff00047882 */ /* 0x000fc60000000000 */
[----:B------:R-:W-:Y:S05]  /*5050*/  BRA.DIV UR4, `(.L_x_474) ;  /* 0x0000025204607947 */ /* 0x000fea000b800000 */
[----:B0-----:R0:W0:Y:S04]  /*5060*/  SHFL.IDX PT, R64, R116, 0x1, 0x181f ;  /* 0x00381f0074407f89 */ /* 0x00102800000e0000 */
[----:B---3--:R3:W0:Y:S02]  /*5070*/  SHFL.IDX PT, R11, R117, 0x1, 0x181f ;  /* 0x00381f00750b7f89 */ /* 0x00862400000e0000 */
.L_x_818:
[----:B------:R-:W-:Y:S04]  /*5080*/  BSSY B1, `(.L_x_475) ;  /* 0x00000e5000017945 */ /* 0x000fe80003800000 */
[----:B------:R-:W-:Y:S05]  /*5090*/  @P4 BRA `(.L_x_476) ;  /* 0x0000000c008c4947 */ /* 0x000fea0003800000 */
[----:B------:R-:W-:Y:S01]  /*50a0*/  ISETP.NE.AND P3, PT, R3, RZ, PT ;  /* 0x000000ff0300720c */ /* 0x000fe20003f65270 */
[----:B------:R-:W-:-:S12]  /*50b0*/  BSSY B2, `(.L_x_477) ;  /* 0x0000037000027945 */ /* 0x000fd80003800000 */
[----:B------:R-:W-:Y:S05]  /*50c0*/  @!P3 BRA `(.L_x_478) ;  /* 0x0000000000d4b947 */ /* 0x000fea0003800000 */
[----:B----4-:R4:W0:Y:S01]  /*50d0*/  LDS.128 R12, [R31+0x25400] ;  /* 0x025400001f0c7984 */ /* 0x0108220000000c00 */
[----:B------:R-:W-:Y:S01]  /*50e0*/  ISETP.GE.AND P3, PT, R216, R110, PT ;  /* 0x0000006ed800720c */ /* 0x000fe20003f66270 */
[----:B------:R-:W-:-:S12]  /*50f0*/  BSSY B3, `(.L_x_479) ;  /* 0x000002e000037945 */ /* 0x000fd80003800000 */
[----:B----4-:R-:W-:Y:S05]  /*5100*/  @P3 BRA `(.L_x_480) ;  /* 0x0000000000b03947 */ /* 0x010fea0003800000 */
[----:B------:R-:W-:Y:S01]  /*5110*/  SHF.R.U64 R66, R62, 0x10, R63 ;  /* 0x000000103e427819 */ /* 0x000fe2000000123f */
[----:B0-----:R-:W-:Y:S01]  /*5120*/  IMAD.MOV.U32 R65, RZ, RZ, R13 ;  /* 0x000000ffff417224 */ /* 0x001fe200078e000d */
[----:B------:R-:W-:Y:S02]  /*5130*/  SHF.R.U64 R60, R60, 0x10, R61 ;  /* 0x000000103c3c7819 */ /* 0x000fe4000000123d */
[----:B------:R-:W-:Y:S01]  /*5140*/  SHF.R.U32.HI R62, RZ, 0x10, R63 ;  /* 0x00000010ff3e7819 */ /* 0x000fe2000001163f */
[----:B------:R-:W-:Y:S01]  /*5150*/  HADD2.F32 R13, -RZ, R66.H0_H0 ;  /* 0x20000042ff0d7230 */ /* 0x000fe20000004100 */
[----:B------:R-:W-:Y:S01]  /*5160*/  SHF.R.U32.HI R61, RZ, 0x10, R61 ;  /* 0x00000010ff3d7819 */ /* 0x000fe2000001163d */
[--C-:B------:R-:W-:Y:S02]  /*5170*/  HADD2.F32 R63, -RZ, R65.reuse.H1_H1 ;  /* 0x30000041ff3f7230 */ /* 0x100fe40000004100 */
[----:B------:R-:W-:Y:S02]  /*5180*/  HADD2.F32 R65, -RZ, R65.H0_H0 ;  /* 0x20000041ff417230 */ /* 0x000fe40000004100 */
[----:B------:R-:W-:-:S02]  /*5190*/  HADD2.F32 R60, -RZ, R60.H0_H0 ;  /* 0x2000003cff3c7230 */ /* 0x000fc40000004100 */
[-C--:B------:R-:W-:Y:S01]  /*51a0*/  FMUL.FTZ R66, R63, R13.reuse ;  /* 0x0000000d3f427220 */ /* 0x080fe20000410000 */
[----:B------:R-:W-:Y:S02]  /*51b0*/  HADD2.F32 R62, -RZ, R62.H0_H0 ;  /* 0x2000003eff3e7230 */ /* 0x000fe40000004100 */
[C---:B------:R-:W-:Y:S01]  /*51c0*/  FMUL.FTZ R13, R65.reuse, R13 ;  /* 0x0000000d410d7220 */ /* 0x040fe20000410000 */
[----:B------:R-:W-:Y:S02]  /*51d0*/  HADD2.F32 R61, -RZ, R61.H0_H0 ;  /* 0x2000003dff3d7230 */ /* 0x000fe40000004100 */
[-C--:B------:R-:W-:Y:S01]  /*51e0*/  FFMA.FTZ R66, R65, R60.reuse, -R66 ;  /* 0x0000003c41427223 */ /* 0x080fe20000010842 */
[----:B------:R-:W-:Y:S01]  /*51f0*/  FFMA.FTZ R60, R63, R60, R13 ;  /* 0x0000003c3f3c7223 */ /* 0x000fe2000001000d */
[----:B------:R-:W-:-:S04]  /*5200*/  IMAD.MOV.U32 R13, RZ, RZ, R15 ;  /* 0x000000ffff0d7224 */ /* 0x000fc800078e000f */
[----:B------:R-:W-:Y:S01]  /*5210*/  F2FP.F16.F32.PACK_AB R60, R60, R66 ;  /* 0x000000423c3c723e */ /* 0x000fe200000000ff */
[--C-:B------:R-:W-:Y:S02]  /*5220*/  HADD2.F32 R15, -RZ, R13.reuse.H1_H1 ;  /* 0x3000000dff0f7230 */ /* 0x100fe40000004100 */
[----:B------:R-:W-:-:S03]  /*5230*/  HADD2.F32 R13, -RZ, R13.H0_H0 ;  /* 0x2000000dff0d7230 */ /* 0x000fc60000004100 */
[----:B------:R-:W-:-:S04]  /*5240*/  FMUL.FTZ R63, R15, R62 ;  /* 0x0000003e0f3f7220 */ /* 0x000fc80000410000 */
[CC--:B------:R-:W-:Y:S01]  /*5250*/  FFMA.FTZ R63, R13.reuse, R61.reuse, -R63 ;  /* 0x0000003d0d3f7223 */ /* 0x0c0fe2000001083f */
[----:B------:R-:W-:Y:S01]  /*5260*/  FMUL.FTZ R13, R13, R62 ;  /* 0x0000003e0d0d7220 */ /* 0x000fe20000410000 */
[--C-:B------:R-:W-:Y:S02]  /*5270*/  HADD2.F32 R62, -RZ, R144.reuse.H0_H0 ;  /* 0x20000090ff3e7230 */ /* 0x100fe40000004100 */
[----:B------:R-:W-:Y:S02]  /*5280*/  HADD2.F32 R144, -RZ, R144.H1_H1 ;  /* 0x30000090ff907230 */ /* 0x000fe40000004100 */
[----:B------:R-:W-:Y:S01]  /*5290*/  FFMA.FTZ R13, R15, R61, R13 ;  /* 0x0000003d0f0d7223 */ /* 0x000fe2000001000d */
[--C-:B------:R-:W-:Y:S02]  /*52a0*/  HADD2.F32 R15, -RZ, R145.reuse.H0_H0 ;  /* 0x20000091ff0f7230 */ /* 0x100fe40000004100 */
[--C-:B------:R-:W-:Y:S02]  /*52b0*/  HADD2.F32 R61, -RZ, R12.reuse.H1_H1 ;  /* 0x3000000cff3d7230 */ /* 0x100fe40000004100 */
[----:B------:R-:W-:Y:S01]  /*52c0*/  HADD2.F32 R12, -RZ, R12.H0_H0 ;  /* 0x2000000cff0c7230 */ /* 0x000fe20000004100 */
[----:B------:R-:W-:Y:S01]  /*52d0*/  F2FP.F16.F32.PACK_AB R63, R13, R63 ;  /* 0x0000003f0d3f723e */ /* 0x000fe200000000ff */
[----:B------:R-:W-:-:S02]  /*52e0*/  HADD2.F32 R145, -RZ, R145.H1_H1 ;  /* 0x30000091ff917230 */ /* 0x000fc40000004100 */
[----:B------:R-:W-:Y:S01]  /*52f0*/  FMUL.FTZ R65, R61, R15 ;  /* 0x0000000f3d417220 */ /* 0x000fe20000410000 */
[----:B------:R-:W-:-:S03]  /*5300*/  MOV R13, R60 ;  /* 0x0000003c000d7202 */ /* 0x000fc60000000f00 */
[CC--:B------:R-:W-:Y:S01]  /*5310*/  FFMA.FTZ R65, R12.reuse, R62.reuse, -R65 ;  /* 0x0000003e0c417223 */ /* 0x0c0fe20000010841 */
[----:B------:R-:W-:Y:S01]  /*5320*/  FMUL.FTZ R12, R12, R15 ;  /* 0x0000000f0c0c7220 */ /* 0x000fe20000410000 */
[--C-:B------:R-:W-:Y:S02]  /*5330*/  HADD2.F32 R15, -RZ, R14.reuse.H1_H1 ;  /* 0x3000000eff0f7230 */ /* 0x100fe40000004100 */
[----:B------:R-:W-:Y:S02]  /*5340*/  HADD2.F32 R14, -RZ, R14.H0_H0 ;  /* 0x2000000eff0e7230 */ /* 0x000fe40000004100 */
[----:B------:R-:W-:Y:S01]  /*5350*/  FFMA.FTZ R12, R61, R62, R12 ;  /* 0x0000003e3d0c7223 */ /* 0x000fe2000001000c */
[----:B------:R-:W-:-:S04]  /*5360*/  FMUL.FTZ R61, R15, R145 ;  /* 0x000000910f3d7220 */ /* 0x000fc80000410000 */
[----:B------:R-:W-:Y:S01]  /*5370*/  F2FP.F16.F32.PACK_AB R12, R12, R65 ;  /* 0x000000410c0c723e */ /* 0x000fe200000000ff */
[C---:B------:R-:W-:Y:S01]  /*5380*/  FFMA.FTZ R61, R14.reuse, R144, -R61 ;  /* 0x000000900e3d7223 */ /* 0x040fe2000001083d */
[----:B------:R-:W-:-:S04]  /*5390*/  FMUL.FTZ R14, R14, R145 ;  /* 0x000000910e0e7220 */ /* 0x000fc80000410000 */
[----:B------:R-:W-:Y:S01]  /*53a0*/  FFMA.FTZ R14, R15, R144, R14 ;  /* 0x000000900f0e7223 */ /* 0x000fe2000001000e */
[----:B------:R-:W-:-:S04]  /*53b0*/  IMAD.MOV.U32 R15, RZ, RZ, R63 ;  /* 0x000000ffff0f7224 */ /* 0x000fc800078e003f */
[----:B------:R-:W-:-:S07]  /*53c0*/  F2FP.F16.F32.PACK_AB R14, R14, R61 ;  /* 0x0000003d0e0e723e */ /* 0x000fce00000000ff */
.L_x_480:
[----:B------:R-:W-:Y:S05]  /*53d0*/  BSYNC B3 ;  /* 0x0000000000037941 */ /* 0x000fea0003800000 */
.L_x_479:
[----:B0-----:R-:W-:Y:S01]  /*53e0*/  LEA R60, P3, R16, R11, 0x1 ;  /* 0x0000000b103c7211 */ /* 0x001fe200078608ff */
[----:B------:R-:W-:-:S03]  /*53f0*/  ULDC.64 UR4, c[0x0][0x208] ;  /* 0x0000820000047ab9 */ /* 0x000fc60000000a00 */
[----:B------:R-:W-:-:S05]  /*5400*/  LEA.HI.X R61, R16, R64, R17, 0x1, P3 ;  /* 0x00000040103d7211 */ /* 0x000fca00018f0c11 */
[----:B------:R0:W-:Y:S04]  /*5410*/  ST.E.128 desc[UR4][R60.64], R12 ;  /* 0x0000000c3c007985 */ /* 0x0001e8000c101d04 */
.L_x_478:
[----:B------:R-:W-:Y:S05]  /*5420*/  BSYNC B2 ;  /* 0x0000000000027941 */ /* 0x000fea0003800000 */
.L_x_477:
[----:B------:R-:W-:Y:S01]  /*5430*/  ISETP.NE.AND P3, PT, R21, RZ, PT ;  /* 0x000000ff1500720c */ /* 0x000fe20003f65270 */
[----:B------:R-:W-:-:S12]  /*5440*/  BSSY B2, `(.L_x_481) ;  /* 0x0000037000027945 */ /* 0x000fd80003800000 */
[----:B------:R-:W-:Y:S05]  /*5450*/  @!P3 BRA `(.L_x_482) ;  /* 0x0000000000d4b947 */ /* 0x000fea0003800000 */
[----:B0---4-:R0:W4:Y:S01]  /*5460*/  LDS.128 R12, [R31+0x27c00] ;  /* 0x027c00001f0c7984 */ /* 0x0111220000000c00 */
[----:B------:R-:W-:Y:S01]  /*5470*/  ISETP.GE.AND P3, PT, R221, R110, PT ;  /* 0x0000006edd00720c */ /* 0x000fe20003f66270 */
[----:B------:R-:W-:-:S12]  /*5480*/  BSSY B3, `(.L_x_483) ;  /* 0x000002e000037945 */ /* 0x000fd80003800000 */
[----:B0-----:R-:W-:Y:S05]  /*5490*/  @P3 BRA `(.L_x_484) ;  /* 0x0000000000b03947 */ /* 0x001fea0003800000 */
[----:B------:R-:W-:Y:S01]  /*54a0*/  SHF.R.U64 R61, R58, 0x10, R59 ;  /* 0x000000103a3d7819 */ /* 0x000fe2000000123b */
[----:B----4-:R-:W-:Y:S01]  /*54b0*/  IMAD.MOV.U32 R60, RZ, RZ, R13 ;  /* 0x000000ffff3c7224 */ /* 0x010fe200078e000d */
[----:B------:R-:W-:Y:S02]  /*54c0*/  SHF.R.U64 R56, R56, 0x10, R57 ;  /* 0x0000001038387819 */ /* 0x000fe40000001239 */
[----:B------:R-:W-:Y:S01]  /*54d0*/  SHF.R.U32.HI R58, RZ, 0x10, R59 ;  /* 0x00000010ff3a7819 */ /* 0x000fe2000001163b */
[----:B------:R-:W-:Y:S01]  /*54e0*/  HADD2.F32 R13, -RZ, R61.H0_H0 ;  /* 0x2000003dff0d7230 */ /* 0x000fe20000004100 */
[----:B------:R-:W-:Y:S01]  /*54f0*/  SHF.R.U32.HI R57, RZ, 0x10, R57 ;  /* 0x00000010ff397819 */ /* 0x000fe20000011639 */
[--C-:B------:R-:W-:Y:S02]  /*5500*/  HADD2.F32 R59, -RZ, R60.reuse.H1_H1 ;  /* 0x3000003cff3b7230 */ /* 0x100fe40000004100 */
[----:B------:R-:W-:Y:S02]  /*5510*/  HADD2.F32 R60, -RZ, R60.H0_H0 ;  /* 0x2000003cff3c7230 */ /* 0x000fe40000004100 */
[----:B------:R-:W-:-:S02]  /*5520*/  HADD2.F32 R56, -RZ, R56.H0_H0 ;  /* 0x20000038ff387230 */ /* 0x000fc40000004100 */
[CC--:B------:R-:W-:Y:S01]  /*5530*/  FMUL.FTZ R61, R59.reuse, R13.reuse ;  /* 0x0000000d3b3d7220 */ /* 0x0c0fe20000410000 */
        /* <DEDUP_REMOVED lines=34> */
.L_x_484:
[----:B------:R-:W-:Y:S05]  /*5760*/  BSYNC B3 ;  /* 0x0000000000037941 */ /* 0x000fea0003800000 */
.L_x_483:
[----:B------:R-:W-:Y:S01]  /*5770*/  LEA R56, P3, R212, R11, 0x1 ;  /* 0x0000000bd4387211 */ /* 0x000fe200078608ff */
[----:B------:R-:W-:-:S03]  /*5780*/  ULDC.64 UR4, c[0x0][0x208] ;  /* 0x0000820000047ab9 */ /* 0x000fc60000000a00 */
[----:B------:R-:W-:-:S05]  /*5790*/  LEA.HI.X R57, R212, R64, R215, 0x1, P3 ;  /* 0x00000040d4397211 */ /* 0x000fca00018f0cd7 */
[----:B----4-:R0:W-:Y:S04]  /*57a0*/  ST.E.128 desc[UR4][R56.64], R12 ;  /* 0x0000000c38007985 */ /* 0x0101e8000c101d04 */
.L_x_482:
[----:B------:R-:W-:Y:S05]  /*57b0*/  BSYNC B2 ;  /* 0x0000000000027941 */ /* 0x000fea0003800000 */
.L_x_481:
        /* <DEDUP_REMOVED lines=27> */
[C---:B------:R-:W-:Y:S01]  /*5970*/  FFMA.FTZ R55, R13.reuse, R53, -R55 ;  /* 0x000000350d377223 */ /* 0x040fe20000010837 */
[----:B------:R-:W-:Y:S01]  /*5980*/  FMUL.FTZ R13, R13, R54 ;  /* 0x000000360d0d7220 */ /* 0x000fe20000410000 */
[----:B------:R-:W-:-:S03]  /*5990*/  HADD2.F32 R54, -RZ, R139.H1_H1 ;  /* 0x3000008bff367230 */ /* 0x000fc60000004100 */
[----:B------:R-:W-:Y:S01]  /*59a0*/  FFMA.FTZ R13, R15, R53, R13 ;  /* 0x000000350f0d7223 */ /* 0x000fe2000001000d */
[----:B------:R-:W-:Y:S02]  /*59b0*/  HADD2.F32 R15, -RZ, R140.H1_H1 ;  /* 0x3000008cff0f7230 */ /* 0x000fe40000004100 */
[--C-:B------:R-:W-:Y:S02]  /*59c0*/  HADD2.F32 R53, -RZ, R12.reuse.H1_H1 ;  /* 0x3000000cff357230 */ /* 0x100fe40000004100 */
[----:B------:R-:W-:Y:S01]  /*59d0*/  HADD2.F32 R12, -RZ, R12.H0_H0 ;  /* 0x2000000cff0c7230 */ /* 0x000fe20000004100 */
[----:B------:R-:W-:Y:S01]  /*59e0*/  F2FP.F16.F32.PACK_AB R55, R13, R55 ;  /* 0x000000370d37723e */ /* 0x000fe200000000ff */
[----:B------:R-:W-:Y:S02]  /*59f0*/  HADD2.F32 R140, -RZ, R140.H0_H0 ;  /* 0x2000008cff8c7230 */ /* 0x000fe40000004100 */
[----:B------:R-:W-:Y:S01]  /*5a00*/  FMUL.FTZ R56, R53, R15 ;  /* 0x0000000f35387220 */ /* 0x000fe20000410000 */
[----:B------:R-:W-:-:S03]  /*5a10*/  MOV R13, R52 ;  /* 0x00000034000d7202 */ /* 0x000fc60000000f00 */
[C---:B------:R-:W-:Y:S01]  /*5a20*/  FFMA.FTZ R56, R12.reuse, R54, -R56 ;  /* 0x000000360c387223 */ /* 0x040fe20000010838 */
[----:B------:R-:W-:Y:S01]  /*5a30*/  FMUL.FTZ R12, R12, R15 ;  /* 0x0000000f0c0c7220 */ /* 0x000fe20000410000 */
[----:B------:R-:W-:-:S03]  /*5a40*/  HADD2.F32 R15, -RZ, R141.H0_H0 ;  /* 0x2000008dff0f7230 */ /* 0x000fc60000004100 */
[----:B------:R-:W-:Y:S01]  /*5a50*/  FFMA.FTZ R12, R53, R54, R12 ;  /* 0x00000036350c7223 */ /* 0x000fe2000001000c */
[--C-:B------:R-:W-:Y:S02]  /*5a60*/  HADD2.F32 R53, -RZ, R14.reuse.H1_H1 ;  /* 0x3000000eff357230 */ /* 0x100fe40000004100 */
[----:B------:R-:W-:Y:S02]  /*5a70*/  HADD2.F32 R14, -RZ, R14.H0_H0 ;  /* 0x2000000eff0e7230 */ /* 0x000fe40000004100 */
[----:B------:R-:W-:Y:S01]  /*5a80*/  F2FP.F16.F32.PACK_AB R12, R12, R56 ;  /* 0x000000380c0c723e */ /* 0x000fe200000000ff */
[----:B------:R-:W-:-:S04]  /*5a90*/  FMUL.FTZ R54, R53, R15 ;  /* 0x0000000f35367220 */ /* 0x000fc80000410000 */
[C---:B------:R-:W-:Y:S01]  /*5aa0*/  FFMA.FTZ R54, R14.reuse, R140, -R54 ;  /* 0x0000008c0e367223 */ /* 0x040fe20000010836 */
[----:B------:R-:W-:Y:S01]  /*5ab0*/  FMUL.FTZ R14, R14, R15 ;  /* 0x0000000f0e0e7220 */ /* 0x000fe20000410000 */
[----:B------:R-:W-:-:S03]  /*5ac0*/  IMAD.MOV.U32 R15, RZ, RZ, R55 ;  /* 0x000000ffff0f7224 */ /* 0x000fc600078e0037 */
[----:B------:R-:W-:-:S05]  /*5ad0*/  FFMA.FTZ R14, R53, R140, R14 ;  /* 0x0000008c350e7223 */ /* 0x000fca000001000e */
[----:B------:R-:W-:-:S07]  /*5ae0*/  F2FP.F16.F32.PACK_AB R14, R14, R54 ;  /* 0x000000360e0e723e */ /* 0x000fce00000000ff */
.L_x_488:
[----:B------:R-:W-:Y:S05]  /*5af0*/  BSYNC B3 ;  /* 0x0000000000037941 */ /* 0x000fea0003800000 */
.L_x_487:
[----:B------:R-:W-:Y:S01]  /*5b00*/  LEA R52, P3, R19, R11, 0x1 ;  /* 0x0000000b13347211 */ /* 0x000fe200078608ff */
[----:B------:R-:W-:-:S03]  /*5b10*/  ULDC.64 UR4, c[0x0][0x208] ;  /* 0x0000820000047ab9 */ /* 0x000fc60000000a00 */
[----:B------:R-:W-:-:S05]  /*5b20*/  LEA.HI.X R53, R19, R64, R219, 0x1, P3 ;  /* 0x0000004013357211 */ /* 0x000fca00018f0cdb */
[----:B----4-:R0:W-:Y:S04]  /*5b30*/  ST.E.128 desc[UR4][R52.64], R12 ;  /* 0x0000000c34007985 */ /* 0x0101e8000c101d04 */
.L_x_486:
[----:B------:R-:W-:Y:S05]  /*5b40*/  BSYNC B2 ;  /* 0x0000000000027941 */ /* 0x000fea0003800000 */
.L_x_485:
        /* <DEDUP_REMOVED lines=11> */
[----:B------:R-:W-:Y:S01]  /*5c00*/  SHF.R.U32.HI R49, RZ, 0x10, R49 ;  /* 0x00000010ff317819 */ /* 0x000fe20000011631 */
[----:B------:R-:W-:Y:S02]  /*5c10*/  HADD2.F32 R50, -RZ, R50.H0_H0 ;  /* 0x20000032ff327230 */ /* 0x000fe40000004100 */
[--C-:B------:R-:W-:Y:S02]  /*5c20*/  HADD2.F32 R13, -RZ, R51.reuse.H1_H1 ;  /* 0x30000033ff0d7230 */ /* 0x100fe40000004100 */
[----:B------:R-:W-:-:S02]  /*5c30*/  HADD2.F32 R51, -RZ, R51.H0_H0 ;  /* 0x20000033ff337230 */ /* 0x000fc40000004100 */
[----:B------:R-:W-:Y:S02]  /*5c40*/  HADD2.F32 R48, -RZ, R48.H0_H0 ;  /* 0x20000030ff307230 */ /* 0x000fe40000004100 */
[-C--:B------:R-:W-:Y:S01]  /*5c50*/  FMUL.FTZ R53, R13, R52.reuse ;  /* 0x000000340d357220 */ /* 0x080fe20000410000 */
[----:B------:R-:W-:Y:S02]  /*5c60*/  HADD2.F32 R49, -RZ, R49.H0_H0 ;  /* 0x20000031ff317230 */ /* 0x000fe40000004100 */
[C---:B------:R-:W-:Y:S01]  /*5c70*/  FMUL.FTZ R52, R51.reuse, R52 ;  /* 0x0000003433347220 */ /* 0x040fe20000410000 */
[----:B------:R-:W-:-:S03]  /*5c80*/  FFMA.FTZ R53, R51, R48, -R53 ;  /* 0x0000003033357223 */ /* 0x000fc60000010835 */
[----:B------:R-:W-:Y:S01]  /*5c90*/  FFMA.FTZ R52, R13, R48, R52 ;  /* 0x000000300d347223 */ /* 0x000fe20000010034 */
[--C-:B------:R-:W-:Y:S02]  /*5ca0*/  HADD2.F32 R13, -RZ, R15.reuse.H1_H1 ;  /* 0x3000000fff0d7230 */ /* 0x100fe40000004100 */
[----:B------:R-:W-:Y:S02]  /*5cb0*/  HADD2.F32 R15, -RZ, R15.H0_H0 ;  /* 0x2000000fff0f7230 */ /* 0x000fe40000004100 */
[----:B------:R-:W-:Y:S01]  /*5cc0*/  F2FP.F16.F32.PACK_AB R52, R52, R53 ;  /* 0x000000353434723e */ /* 0x000fe200000000ff */
[-C--:B------:R-:W-:Y:S02]  /*5cd0*/  FMUL.FTZ R48, R13, R50.reuse ;  /* 0x000000320d307220 */ /* 0x080fe40000410000 */
[C---:B------:R-:W-:Y:S02]  /*5ce0*/  FMUL.FTZ R50, R15.reuse, R50 ;  /* 0x000000320f327220 */ /* 0x040fe40000410000 */
[----:B------:R-:W-:Y:S01]  /*5cf0*/  FFMA.FTZ R48, R15, R49, -R48 ;  /* 0x000000310f307223 */ /* 0x000fe20000010830 */
[----:B------:R-:W-:-:S02]  /*5d00*/  HADD2.F32 R15, -RZ, R137.H0_H0 ;  /* 0x20000089ff0f7230 */ /* 0x000fc40000004100 */
[----:B------:R-:W-:Y:S01]  /*5d10*/  FFMA.FTZ R50, R13, R49, R50 ;  /* 0x000000310d327223 */ /* 0x000fe20000010032 */
[--C-:B------:R-:W-:Y:S02]  /*5d20*/  HADD2.F32 R13, -RZ, R12.reuse.H0_H0 ;  /* 0x2000000cff0d7230 */ /* 0x100fe40000004100 */
[----:B------:R-:W-:Y:S02]  /*5d30*/  HADD2.F32 R12, -RZ, R12.H1_H1 ;  /* 0x3000000cff0c7230 */ /* 0x000fe40000004100 */
[--C-:B------:R-:W-:Y:S01]  /*5d40*/  HADD2.F32 R49, -RZ, R136.reuse.H0_H0 ;  /* 0x20000088ff317230 */ /* 0x100fe20000004100 */
[----:B------:R-:W-:Y:S01]  /*5d50*/  F2FP.F16.F32.PACK_AB R48, R50, R48 ;  /* 0x000000303230723e */ /* 0x000fe200000000ff */
[----:B------:R-:W-:Y:S02]  /*5d60*/  HADD2.F32 R137, -RZ, R137.H1_H1 ;  /* 0x30000089ff897230 */ /* 0x000fe40000004100 */
[-C--:B------:R-:W-:Y:S01]  /*5d70*/  FMUL.FTZ R51, R12, R15.reuse ;  /* 0x0000000f0c337220 */ /* 0x080fe20000410000 */
[----:B------:R-:W-:Y:S01]  /*5d80*/  FMUL.FTZ R15, R13, R15 ;  /* 0x0000000f0d0f7220 */ /* 0x000fe20000410000 */
[----:B------:R-:W-:-:S02]  /*5d90*/  HADD2.F32 R136, -RZ, R136.H1_H1 ;  /* 0x30000088ff887230 */ /* 0x000fc40000004100 */
[-C--:B------:R-:W-:Y:S01]  /*5da0*/  FFMA.FTZ R51, R13, R49.reuse, -R51 ;  /* 0x000000310d337223 */ /* 0x080fe20000010833 */
[----:B------:R-:W-:Y:S01]  /*5db0*/  FFMA.FTZ R15, R12, R49, R15 ;  /* 0x000000310c0f7223 */ /* 0x000fe2000001000f */
[--C-:B------:R-:W-:Y:S02]  /*5dc0*/  HADD2.F32 R12, -RZ, R14.reuse.H0_H0 ;  /* 0x2000000eff0c7230 */ /* 0x100fe40000004100 */
[----:B------:R-:W-:Y:S02]  /*5dd0*/  HADD2.F32 R14, -RZ, R14.H1_H1 ;  /* 0x3000000eff0e7230 */ /* 0x000fe40000004100 */
[----:B------:R-:W-:-:S03]  /*5de0*/  F2FP.F16.F32.PACK_AB R15, R15, R51 ;  /* 0x000000330f0f723e */ /* 0x000fc600000000ff */
[-C--:B------:R-:W-:Y:S01]  /*5df0*/  FMUL.FTZ R13, R14, R137.reuse ;  /* 0x000000890e0d7220 */ /* 0x080fe20000410000 */
[----:B------:R-:W-:-:S03]  /*5e00*/  FMUL.FTZ R137, R12, R137 ;  /* 0x000000890c897220 */ /* 0x000fc60000410000 */
[-C--:B------:R-:W-:Y:S01]  /*5e10*/  FFMA.FTZ R13, R12, R136.reuse, -R13 ;  /* 0x000000880c0d7223 */ /* 0x080fe2000001080d */
[----:B------:R-:W-:Y:S01]  /*5e20*/  FFMA.FTZ R137, R14, R136, R137 ;  /* 0x000000880e897223 */ /* 0x000fe20000010089 */
[----:B------:R-:W-:Y:S02]  /*5e30*/  IMAD.MOV.U32 R12, RZ, RZ, R15 ;  /* 0x000000ffff0c7224 */ /* 0x000fe400078e000f */
[----:B------:R-:W-:Y:S02]  /*5e40*/  IMAD.MOV.U32 R15, RZ, RZ, R48 ;  /* 0x000000ffff0f7224 */ /* 0x000fe400078e0030 */
[----:B------:R-:W-:Y:S02]  /*5e50*/  F2FP.F16.F32.PACK_AB R137, R137, R13 ;  /* 0x0000000d8989723e */ /* 0x000fe400000000ff */
[----:B------:R-:W-:-:S03]  /*5e60*/  MOV R13, R52 ;  /* 0x00000034000d7202 */ /* 0x000fc60000000f00 */
[----:B------:R-:W-:-:S07]  /*5e70*/  IMAD.MOV.U32 R14, RZ, RZ, R137 ;  /* 0x000000ffff0e7224 */ /* 0x000fce00078e0089 */
.L_x_490:
[----:B------:R-:W-:Y:S05]  /*5e80*/  BSYNC B2 ;  /* 0x0000000000027941 */ /* 0x000fea0003800000 */
.L_x_489:
[----:B------:R-:W-:Y:S01]  /*5e90*/  LEA R48, P3, R22, R11, 0x1 ;  /* 0x0000000b16307211 */ /* 0x000fe200078608ff */
[----:B------:R-:W-:-:S03]  /*5ea0*/  ULDC.64 UR4, c[0x0][0x208] ;  /* 0x0000820000047ab9 */ /* 0x000fc60000000a00 */
[----:B------:R-:W-:-:S05]  /*5eb0*/  LEA.HI.X R49, R22, R64, R218, 0x1, P3 ;  /* 0x0000004016317211 */ /* 0x000fca00018f0cda */
[----:B----4-:R0:W-:Y:S04]  /*5ec0*/  ST.E.128 desc[UR4][R48.64], R12 ;  /* 0x0000000c30007985 */ /* 0x0101e8000c101d04 */
.L_x_476:
[----:B------:R-:W-:Y:S05]  /*5ed0*/  BSYNC B1 ;  /* 0x0000000000017941 */ /* 0x000fea0003800000 */
.L_x_475:
[----:B------:R-:W-:-:S03]  /*5ee0*/  UMOV UR4, 0xffffffff ;  /* 0xffffffff00047882 */ /* 0x000fc60000000000 */
[----:B------:R-:W-:Y:S05]  /*5ef0*/  BRA.DIV UR4, `(.L_x_491) ;  /* 0x0000024604047947 */ /* 0x000fea000b800000 */
[----:B01----:R-:W0:Y:S04]  /*5f00*/  SHFL.IDX PT, R116, R116, 0x2, 0x181f ;  /* 0x00581f0074747f89 */ /* 0x003e2800000e0000 */
[----:B---3--:R-:W1:Y:S02]  /*5f10*/  SHFL.IDX PT, R117, R117, 0x2, 0x181f ;  /* 0x00581f0075757f89 */ /* 0x008e6400000e0000 */
.L_x_822:
[----:B------:R-:W-:Y:S05]  /*5f20*/  @P5 BRA `(.L_x_492) ;  /* 0x00000050008c5947 */ /* 0x000fea0003800000 */
[----:B------:R-:W-:Y:S01]  /*5f30*/  ISETP.NE.AND P3, PT, R3, RZ, PT ;  /* 0x000000ff0300720c */ /* 0x000fe20003f65270 */
[----:B------:R-:W-:-:S12]  /*5f40*/  BSSY B1, `(.L_x_493) ;  /* 0x0000038000017945 */ /* 0x000fd80003800000 */
[----:B------:R-:W-:Y:S05]  /*5f50*/  @!P3 BRA `(.L_x_494) ;  /* 0x0000000000d8b947 */ /* 0x000fea0003800000 */
[----:B----4-:R3:W4:Y:S01]  /*5f60*/  LDS.128 R12, [R31+0x26400] ;  /* 0x026400001f0c7984 */ /* 0x0107220000000c00 */
[----:B------:R-:W-:Y:S01]  /*5f70*/  ISETP.GE.AND P3, PT, R216, R110, PT ;  /* 0x0000006ed800720c */ /* 0x000fe20003f66270 */
[----:B------:R-:W-:-:S12]  /*5f80*/  BSSY B2, `(.L_x_495) ;  /* 0x000002f000027945 */ /* 0x000fd80003800000 */
[----:B---3--:R-:W-:Y:S05]  /*5f90*/  @P3 BRA `(.L_x_496) ;  /* 0x0000000000b43947 */ /* 0x008fea0003800000 */
[----:B------:R-:W-:Y:S01]  /*5fa0*/  SHF.R.U64 R48, R46, 0x10, R47 ;  /* 0x000000102e307819 */ /* 0x000fe2000000122f */
[----:B----4-:R-:W-:Y:S01]  /*5fb0*/  IMAD.MOV.U32 R46, RZ, RZ, R13 ;  /* 0x000000ffff2e7224 */ /* 0x010fe200078e000d */
[----:B------:R-:W-:Y:S01]  /*5fc0*/  SHF.R.U64 R13, R44, 0x10, R45 ;  /* 0x000000102c0d7819 */ /* 0x000fe2000000122d */
[----:B------:R-:W-:Y:S01]  /*5fd0*/  HADD2.F32 R139, -RZ, R139.H0_H0 ;  /* 0x2000008bff8b7230 */ /* 0x000fe20000004100 */
[----:B------:R-:W-:Y:S01]  /*5fe0*/  SHF.R.U32.HI R47, RZ, 0x10, R47 ;  /* 0x00000010ff2f7819 */ /* 0x000fe2000001162f */
[----:B------:R-:W-:Y:S02]  /*5ff0*/  HADD2.F32 R48, -RZ, R48.H0_H0 ;  /* 0x20000030ff307230 */ /* 0x000fe40000004100 */
[--C-:B------:R-:W-:Y:S02]  /*6000*/  HADD2.F32 R11, -RZ, R46.reuse.H1_H1 ;  /* 0x3000002eff0b7230 */ /* 0x100fe40000004100 */
[----:B------:R-:W-:Y:S02]  /*6010*/  HADD2.F32 R44, -RZ, R46.H0_H0 ;  /* 0x2000002eff2c7230 */ /* 0x000fe40000004100 */
[----:B------:R-:W-:-:S02]  /*6020*/  HADD2.F32 R13, -RZ, R13.H0_H0 ;  /* 0x2000000dff0d7230 */ /* 0x000fc40000004100 */
[CC--:B------:R-:W-:Y:S01]  /*6030*/  FMUL.FTZ R46, R11.reuse, R48.reuse ;  /* 0x000000300b2e7220 */ /* 0x0c0fe20000410000 */
[----:B------:R-:W-:Y:S02]  /*6040*/  HADD2.F32 R141, -RZ, R141.H1_H1 ;  /* 0x3000008dff8d7230 */ /* 0x000fe40000004100 */
[C---:B------:R-:W-:Y:S01]  /*6050*/  FMUL.FTZ R48, R44.reuse, R48 ;  /* 0x000000302c307220 */ /* 0x040fe20000410000 */
[-C--:B------:R-:W-:Y:S01]  /*6060*/  FFMA.FTZ R46, R44, R13.reuse, -R46 ;  /* 0x0000000d2c2e7223 */ /* 0x080fe2000001082e */
[----:B------:R-:W-:Y:S02]  /*6070*/  SHF.R.U32.HI R44, RZ, 0x10, R45 ;  /* 0x00000010ff2c7819 */ /* 0x000fe4000001162d */
[----:B------:R-:W-:Y:S01]  /*6080*/  FFMA.FTZ R48, R11, R13, R48 ;  /* 0x0000000d0b307223 */ /* 0x000fe20000010030 */
[----:B------:R-:W-:Y:S01]  /*6090*/  MOV R13, R15 ;  /* 0x0000000f000d7202 */ /* 0x000fe20000000f00 */
[----:B------:R-:W-:Y:S02]  /*60a0*/  HADD2.F32 R15, -RZ, R47.H0_H0 ;  /* 0x2000002fff0f7230 */ /* 0x000fe40000004100 */
[----:B------:R-:W-:Y:S01]  /*60b0*/  HADD2.F32 R44, -RZ, R44.H0_H0 ;  /* 0x2000002cff2c7230 */ /* 0x000fe20000004100 */
[----:B------:R-:W-:Y:S01]  /*60c0*/  F2FP.F16.F32.PACK_AB R46, R48, R46 ;  /* 0x0000002e302e723e */ /* 0x000fe200000000ff */
[----:B------:R-:W-:-:S02]  /*60d0*/  HADD2.F32 R11, -RZ, R13.H1_H1 ;  /* 0x3000000dff0b7230 */ /* 0x000fc40000004100 */
[----:B------:R-:W-:-:S03]  /*60e0*/  HADD2.F32 R13, -RZ, R13.H0_H0 ;  /* 0x2000000dff0d7230 */ /* 0x000fc60000004100 */
[-C--:B------:R-:W-:Y:S02]  /*60f0*/  FMUL.FTZ R45, R11, R15.reuse ;  /* 0x0000000f0b2d7220 */ /* 0x080fe40000410000 */
[C---:B------:R-:W-:Y:S02]  /*6100*/  FMUL.FTZ R15, R13.reuse, R15 ;  /* 0x0000000f0d0f7220 */ /* 0x040fe40000410000 */
[-C--:B------:R-:W-:Y:S01]  /*6110*/  FFMA.FTZ R45, R13, R44.reuse, -R45 ;  /* 0x0000002c0d2d7223 */ /* 0x080fe2000001082d */
[----:B------:R-:W-:Y:S02]  /*6120*/  HADD2.F32 R13, -RZ, R138.H0_H0 ;  /* 0x2000008aff0d7230 */ /* 0x000fe40000004100 */
[----:B------:R-:W-:Y:S01]  /*6130*/  FFMA.FTZ R15, R11, R44, R15 ;  /* 0x0000002c0b0f7223 */ /* 0x000fe2000001000f */
[--C-:B------:R-:W-:Y:S02]  /*6140*/  HADD2.F32 R11, -RZ, R12.reuse.H0_H0 ;  /* 0x2000000cff0b7230 */ /* 0x100fe40000004100 */
[----:B------:R-:W-:-:S02]  /*6150*/  HADD2.F32 R12, -RZ, R12.H1_H1 ;  /* 0x3000000cff0c7230 */ /* 0x000fc40000004100 */
[----:B------:R-:W-:Y:S01]  /*6160*/  HADD2.F32 R138, -RZ, R138.H1_H1 ;  /* 0x3000008aff8a7230 */ /* 0x000fe20000004100 */
[----:B------:R-:W-:Y:S02]  /*6170*/  F2FP.F16.F32.PACK_AB R15, R15, R45 ;  /* 0x0000002d0f0f723e */ /* 0x000fe400000000ff */
[-C--:B------:R-:W-:Y:S01]  /*6180*/  FMUL.FTZ R44, R12, R139.reuse ;  /* 0x0000008b0c2c7220 */ /* 0x080fe20000410000 */
[----:B------:R-:W-:-:S03]  /*6190*/  FMUL.FTZ R139, R11, R139 ;  /* 0x0000008b0b8b7220 */ /* 0x000fc60000410000 */
[-C--:B------:R-:W-:Y:S01]  /*61a0*/  FFMA.FTZ R44, R11, R13.reuse, -R44 ;  /* 0x0000000d0b2c7223 */ /* 0x080fe2000001082c */
[--C-:B------:R-:W-:Y:S02]  /*61b0*/  HADD2.F32 R11, -RZ, R14.reuse.H0_H0 ;  /* 0x2000000eff0b7230 */ /* 0x100fe40000004100 */
[----:B------:R-:W-:Y:S01]  /*61c0*/  FFMA.FTZ R139, R12, R13, R139 ;  /* 0x0000000d0c8b7223 */ /* 0x000fe2000001008b */
[----:B------:R-:W-:Y:S02]  /*61d0*/  HADD2.F32 R14, -RZ, R14.H1_H1 ;  /* 0x3000000eff0e7230 */ /* 0x000fe40000004100 */
[----:B------:R-:W-:Y:S02]  /*61e0*/  IMAD.MOV.U32 R13, RZ, RZ, R46 ;  /* 0x000000ffff0d7224 */ /* 0x000fe400078e002e */
[----:B------:R-:W-:Y:S01]  /*61f0*/  F2FP.F16.F32.PACK_AB R44, R139, R44 ;  /* 0x0000002c8b2c723e */ /* 0x000fe200000000ff */
[-C--:B------:R-:W-:Y:S01]  /*6200*/  FMUL.FTZ R12, R14, R141.reuse ;  /* 0x0000008d0e0c7220 */ /* 0x080fe20000410000 */
[----:B------:R-:W-:-:S03]  /*6210*/  FMUL.FTZ R141, R11, R141 ;  /* 0x0000008d0b8d7220 */ /* 0x000fc60000410000 */
[-C--:B------:R-:W-:Y:S01]  /*6220*/  FFMA.FTZ R12, R11, R138.reuse, -R12 ;  /* 0x0000008a0b0c7223 */ /* 0x080fe2000001080c */
[----:B------:R-:W-:-:S05]  /*6230*/  FFMA.FTZ R141, R14, R138, R141 ;  /* 0x0000008a0e8d7223 */ /* 0x000fca000001008d */
[----:B------:R-:W-:Y:S01]  /*6240*/  F2FP.F16.F32.PACK_AB R141, R141, R12 ;  /* 0x0000000c8d8d723e */ /* 0x000fe200000000ff */
[----:B------:R-:W-:-:S04]  /*6250*/  IMAD.MOV.U32 R12, RZ, RZ, R44 ;  /* 0x000000ffff0c7224 */ /* 0x000fc800078e002c */
[----:B------:R-:W-:-:S07]  /*6260*/  IMAD.MOV.U32 R14, RZ, RZ, R141 ;  /* 0x000000ffff0e7224 */ /* 0x000fce00078e008d */
.L_x_496:
[----:B------:R-:W-:Y:S05]  /*6270*/  BSYNC B2 ;  /* 0x0000000000027941 */ /* 0x000fea0003800000 */
.L_x_495:
[----:B-1----:R-:W-:Y:S01]  /*6280*/  LEA R44, P3, R16, R117, 0x1 ;  /* 0x00000075102c7211 */ /* 0x002fe200078608ff */
[----:B------:R-:W-:-:S03]  /*6290*/  ULDC.64 UR4, c[0x0][0x208] ;  /* 0x0000820000047ab9 */ /* 0x000fc60000000a00 */
[----:B0-----:R-:W-:-:S05]  /*62a0*/  LEA.HI.X R45, R16, R116, R17, 0x1, P3 ;  /* 0x00000074102d7211 */ /* 0x001fca00018f0c11 */
[----:B----4-:R3:W-:Y:S04]  /*62b0*/  ST.E.128 desc[UR4][R44.64], R12 ;  /* 0x0000000c2c007985 */ /* 0x0107e8000c101d04 */
.L_x_494:
[----:B------:R-:W-:Y:S05]  /*62c0*/  BSYNC B1 ;  /* 0x0000000000017941 */ /* 0x000fea0003800000 */
.L_x_493:
[----:B------:R-:W-:Y:S01]  /*62d0*/  ISETP.NE.AND P3, PT, R21, RZ, PT ;  /* 0x000000ff1500720c */ /* 0x000fe20003f65270 */
[----:B------:R-:W-:-:S12]  /*62e0*/  BSSY B1, `(.L_x_497) ;  /* 0x000003a000017945 */ /* 0x000fd80003800000 */
[----:B------:R-:W-:Y:S05]  /*62f0*/  @!P3 BRA `(.L_x_498) ;  /* 0x0000000000e0b947 */ /* 0x000fea0003800000 */
[----:B---34-:R3:W4:Y:S01]  /*6300*/  LDS.128 R12, [R31+0x28c00] ;  /* 0x028c00001f0c7984 */ /* 0x0187220000000c00 */
[----:B------:R-:W-:Y:S01]  /*6310*/  ISETP.GE.AND P4, PT, R221, R110, PT ;  /* 0x0000006edd00720c */ /* 0x000fe20003f86270 */
[----:B------:R-:W-:Y:S01]  /*6320*/  BSSY B2, `(.L_x_499) ;  /* 0x0000033000027945 */ /* 0x000fe20003800000 */
[----:B-1----:R-:W-:-:S04]  /*6330*/  LEA R44, P3, R212, R117, 0x1 ;  /* 0x00000075d42c7211 */ /* 0x002fc800078608ff */
[----:B0-----:R-:W-:-:S07]  /*6340*/  LEA.HI.X R45, R212, R116, R215, 0x1, P3 ;  /* 0x00000074d42d7211 */ /* 0x001fce00018f0cd7 */
[----:B---3--:R-:W-:Y:S05]  /*6350*/  @P4 BRA `(.L_x_500) ;  /* 0x0000000000bc4947 */ /* 0x008fea0003800000 */
[----:B------:R-:W-:Y:S02]  /*6360*/  SHF.R.U64 R46, R42, 0x10, R43 ;  /* 0x000000102a2e7819 */ /* 0x000fe4000000122b */
[----:B----4-:R-:W-:Y:S02]  /*6370*/  MOV R42, R13 ;  /* 0x0000000d002a7202 */ /* 0x010fe40000000f00 */
[----:B------:R-:W-:Y:S01]  /*6380*/  SHF.R.U64 R13, R40, 0x10, R41 ;  /* 0x00000010280d7819 */ /* 0x000fe20000001229 */
[----:B------:R-:W-:Y:S01]  /*6390*/  HADD2.F32 R46, -RZ, R46.H0_H0 ;  /* 0x2000002eff2e7230 */ /* 0x000fe20000004100 */
[----:B------:R-:W-:Y:S01]  /*63a0*/  SHF.R.U32.HI R43, RZ, 0x10, R43 ;  /* 0x00000010ff2b7819 */ /* 0x000fe2000001162b */
[--C-:B------:R-:W-:Y:S02]  /*63b0*/  HADD2.F32 R11, -RZ, R42.reuse.H1_H1 ;  /* 0x3000002aff0b7230 */ /* 0x100fe40000004100 */
[----:B------:R-:W-:Y:S02]  /*63c0*/  HADD2.F32 R40, -RZ, R42.H0_H0 ;  /* 0x2000002aff287230 */ /* 0x000fe40000004100 */
[----:B------:R-:W-:-:S02]  /*63d0*/  HADD2.F32 R13, -RZ, R13.H0_H0 ;  /* 0x2000000dff0d7230 */ /* 0x000fc40000004100 */
[-C--:B------:R-:W-:Y:S01]  /*63e0*/  FMUL.FTZ R42, R11, R46.reuse ;  /* 0x0000002e0b2a7220 */ /* 0x080fe20000410000 */
[----:B------:R-:W-:-:S03]  /*63f0*/  FMUL.FTZ R46, R40, R46 ;  /* 0x0000002e282e7220 */ /* 0x000fc60000410000 */
[-C--:B------:R-:W-:Y:S01]  /*6400*/  FFMA.FTZ R42, R40, R13.reuse, -R42 ;  /* 0x0000000d282a7223 */ /* 0x080fe2000001082a */
[----:B------:R-:W-:Y:S01]  /*6410*/  SHF.R.U32.HI R40, RZ, 0x10, R41 ;  /* 0x00000010ff287819 */ /* 0x000fe20000011629 */
[----:B------:R-:W-:Y:S01]  /*6420*/  FFMA.FTZ R46, R11, R13, R46 ;  /* 0x0000000d0b2e7223 */ /* 0x000fe2000001002e */
[----:B------:R-:W-:Y:S02]  /*6430*/  IMAD.MOV.U32 R11, RZ, RZ, R15 ;  /* 0x000000ffff0b7224 */ /* 0x000fe400078e000f */
[----:B------:R-:W-:Y:S02]  /*6440*/  IMAD.MOV.U32 R13, RZ, RZ, R12 ;  /* 0x000000ffff0d7224 */ /* 0x000fe400078e000c */
[----:B------:R-:W-:Y:S01]  /*6450*/  HADD2.F32 R12, -RZ, R43.H0_H0 ;  /* 0x2000002bff0c7230 */ /* 0x000fe20000004100 */
[----:B------:R-:W-:Y:S01]  /*6460*/  F2FP.F16.F32.PACK_AB R42, R46, R42 ;  /* 0x0000002a2e2a723e */ /* 0x000fe200000000ff */
[--C-:B------:R-:W-:Y:S02]  /*6470*/  HADD2.F32 R15, -RZ, R11.reuse.H1_H1 ;  /* 0x3000000bff0f7230 */ /* 0x100fe40000004100 */
[----:B------:R-:W-:-:S02]  /*6480*/  HADD2.F32 R11, -RZ, R11.H0_H0 ;  /* 0x2000000bff0b7230 */ /* 0x000fc40000004100 */
[----:B------:R-:W-:Y:S02]  /*6490*/  HADD2.F32 R40, -RZ, R40.H0_H0 ;  /* 0x20000028ff287230 */ /* 0x000fe40000004100 */
[-C--:B------:R-:W-:Y:S01]  /*64a0*/  FMUL.FTZ R41, R15, R12.reuse ;  /* 0x0000000c0f297220 */ /* 0x080fe20000410000 */
[----:B------:R-:W-:-:S03]  /*64b0*/  FMUL.FTZ R12, R11, R12 ;  /* 0x0000000c0b0c7220 */ /* 0x000fc60000410000 */
[-C--:B------:R-:W-:Y:S01]  /*64c0*/  FFMA.FTZ R41, R11, R40.reuse, -R41 ;  /* 0x000000280b297223 */ /* 0x080fe20000010829 */
[----:B------:R-:W-:Y:S02]  /*64d0*/  HADD2.F32 R11, -RZ, R135.H0_H0 ;  /* 0x20000087ff0b7230 */ /* 0x000fe40000004100 */
[----:B------:R-:W-:Y:S01]  /*64e0*/  FFMA.FTZ R12, R15, R40, R12 ;  /* 0x000000280f0c7223 */ /* 0x000fe2000001000c */
[--C-:B------:R-:W-:Y:S02]  /*64f0*/  HADD2.F32 R15, -RZ, R13.reuse.H1_H1 ;  /* 0x3000000dff0f7230 */ /* 0x100fe40000004100 */
[----:B------:R-:W-:Y:S02]  /*6500*/  HADD2.F32 R13, -RZ, R13.H0_H0 ;  /* 0x2000000dff0d7230 */ /* 0x000fe40000004100 */
[----:B------:R-:W-:Y:S02]  /*6510*/  HADD2.F32 R40, -RZ, R134.H0_H0 ;  /* 0x20000086ff287230 */ /* 0x000fe40000004100 */
[----:B------:R-:W-:Y:S01]  /*6520*/  FMUL.FTZ R43, R15, R11 ;  /* 0x0000000b0f2b7220 */ /* 0x000fe20000410000 */
[----:B------:R-:W-:-:S02]  /*6530*/  HADD2.F32 R135, -RZ, R135.H1_H1 ;  /* 0x30000087ff877230 */ /* 0x000fc40000004100 */
[C---:B------:R-:W-:Y:S01]  /*6540*/  FMUL.FTZ R11, R13.reuse, R11 ;  /* 0x0000000b0d0b7220 */ /* 0x040fe20000410000 */
[----:B------:R-:W-:Y:S02]  /*6550*/  HADD2.F32 R134, -RZ, R134.H1_H1 ;  /* 0x30000086ff867230 */ /* 0x000fe40000004100 */
[-C--:B------:R-:W-:Y:S01]  /*6560*/  FFMA.FTZ R43, R13, R40.reuse, -R43 ;  /* 0x000000280d2b7223 */ /* 0x080fe2000001082b */
[--C-:B------:R-:W-:Y:S02]  /*6570*/  HADD2.F32 R13, -RZ, R14.reuse.H1_H1 ;  /* 0x3000000eff0d7230 */ /* 0x100fe40000004100 */
[----:B------:R-:W-:Y:S01]  /*6580*/  FFMA.FTZ R11, R15, R40, R11 ;  /* 0x000000280f0b7223 */ /* 0x000fe2000001000b */
[----:B------:R-:W-:Y:S01]  /*6590*/  HADD2.F32 R14, -RZ, R14.H0_H0 ;  /* 0x2000000eff0e7230 */ /* 0x000fe20000004100 */
[----:B------:R-:W-:Y:S01]  /*65a0*/  F2FP.F16.F32.PACK_AB R41, R12, R41 ;  /* 0x000000290c29723e */ /* 0x000fe200000000ff */
[----:B------:R-:W-:Y:S02]  /*65b0*/  FMUL.FTZ R15, R13, R135 ;  /* 0x000000870d0f7220 */ /* 0x000fe40000410000 */
[----:B------:R-:W-:Y:S01]  /*65c0*/  F2FP.F16.F32.PACK_AB R11, R11, R43 ;  /* 0x0000002b0b0b723e */ /* 0x000fe200000000ff */
[C---:B------:R-:W-:Y:S01]  /*65d0*/  FMUL.FTZ R135, R14.reuse, R135 ;  /* 0x000000870e877220 */ /* 0x040fe20000410000 */
[----:B------:R-:W-:-:S03]  /*65e0*/  FFMA.FTZ R15, R14, R134, -R15 ;  /* 0x000000860e0f7223 */ /* 0x000fc6000001080f */
[----:B------:R-:W-:Y:S01]  /*65f0*/  FFMA.FTZ R135, R13, R134, R135 ;  /* 0x000000860d877223 */ /* 0x000fe20000010087 */
[----:B------:R-:W-:Y:S01]  /*6600*/  IMAD.MOV.U32 R12, RZ, RZ, R11 ;  /* 0x000000ffff0c7224 */ /* 0x000fe200078e000b */
[----:B------:R-:W-:-:S03]  /*6610*/  MOV R13, R42 ;  /* 0x0000002a000d7202 */ /* 0x000fc60000000f00 */
[----:B------:R-:W-:-:S05]  /*6620*/  F2FP.F16.F32.PACK_AB R15, R135, R15 ;  /* 0x0000000f870f723e */ /* 0x000fca00000000ff */
[----:B------:R-:W-:Y:S02]  /*6630*/  IMAD.MOV.U32 R14, RZ, RZ, R15 ;  /* 0x000000ffff0e7224 */ /* 0x000fe400078e000f */
[----:B------:R-:W-:-:S07]  /*6640*/  IMAD.MOV.U32 R15, RZ, RZ, R41 ;  /* 0x000000ffff0f7224 */ /* 0x000fce00078e0029 */
.L_x_500:
[----:B------:R-:W-:Y:S05]  /*6650*/  BSYNC B2 ;  /* 0x0000000000027941 */ /* 0x000fea0003800000 */
.L_x_499:
[----:B------:R-:W-:Y:S02]  /*6660*/  ULDC.64 UR4, c[0x0][0x208] ;  /* 0x0000820000047ab9 */ /* 0x000fe40000000a00 */
[----:B----4-:R0:W-:Y:S03]  /*6670*/  ST.E.128 desc[UR4][R44.64], R12 ;  /* 0x0000000c2c007985 */ /* 0x0101e6000c101d04 */
.L_x_498:
[----:B------:R-:W-:Y:S05]  /*6680*/  BSYNC B1 ;  /* 0x0000000000017941 */ /* 0x000fea0003800000 */
.L_x_497:
[----:B------:R-:W-:Y:S01]  /*6690*/  ISETP.NE.AND P3, PT, R25, RZ, PT ;  /* 0x000000ff1900720c */ /* 0x000fe20003f65270 */
[----:B------:R-:W-:-:S12]  /*66a0*/  BSSY B1, `(.L_x_501) ;  /* 0x0000034000017945 */ /* 0x000fd80003800000 */
[----:B------:R-:W-:Y:S05]  /*66b0*/  @!P3 BRA `(.L_x_502) ;  /* 0x0000000000c8b947 */ /* 0x000fea0003800000 */
[----:B0--34-:R0:W3:Y:S01]  /*66c0*/  LDS.128 R12, [R31+0x2b400] ;  /* 0x02b400001f0c7984 */ /* 0x0190e20000000c00 */
[----:B------:R-:W-:Y:S01]  /*66d0*/  ISETP.GE.AND P4, PT, R220, R110, PT ;  /* 0x0000006edc00720c */ /* 0x000fe20003f86270 */
[----:B------:R-:W-:Y:S01]  /*66e0*/  BSSY B2, `(.L_x_503) ;  /* 0x000002d000027945 */ /* 0x000fe20003800000 */
[----:B-1----:R-:W-:-:S04]  /*66f0*/  LEA R40, P3, R19, R117, 0x1 ;  /* 0x0000007513287211 */ /* 0x002fc800078608ff */
[----:B------:R-:W-:-:S07]  /*6700*/  LEA.HI.X R41, R19, R116, R219, 0x1, P3 ;  /* 0x0000007413297211 */ /* 0x000fce00018f0cdb */
[----:B0-----:R-:W-:Y:S05]  /*6710*/  @P4 BRA `(.L_x_504) ;  /* 0x0000000000a44947 */ /* 0x001fea0003800000 */
[--C-:B------:R-:W-:Y:S01]  /*6720*/  SHF.R.U64 R11, R36, 0x10, R37.reuse ;  /* 0x00000010240b7819 */ /* 0x100fe20000001225 */
[--C-:B---3--:R-:W-:Y:S01]  /*6730*/  HADD2.F32 R42, -RZ, R15.reuse.H1_H1 ;  /* 0x3000000fff2a7230 */ /* 0x108fe20000004100 */
[----:B------:R-:W-:Y:S01]  /*6740*/  SHF.R.U32.HI R36, RZ, 0x10, R37 ;  /* 0x00000010ff247819 */ /* 0x000fe20000011625 */
[----:B------:R-:W-:Y:S01]  /*6750*/  HADD2.F32 R15, -RZ, R15.H0_H0 ;  /* 0x2000000fff0f7230 */ /* 0x000fe20000004100 */
[--C-:B------:R-:W-:Y:S01]  /*6760*/  SHF.R.U64 R37, R38, 0x10, R39.reuse ;  /* 0x0000001026257819 */ /* 0x100fe20000001227 */
[----:B------:R-:W-:Y:S01]  /*6770*/  HADD2.F32 R11, -RZ, R11.H0_H0 ;  /* 0x2000000bff0b7230 */ /* 0x000fe20000004100 */
[----:B------:R-:W-:Y:S01]  /*6780*/  SHF.R.U32.HI R38, RZ, 0x10, R39 ;  /* 0x00000010ff267819 */ /* 0x000fe20000011627 */
[----:B------:R-:W-:Y:S02]  /*6790*/  HADD2.F32 R39, -RZ, R13.H1_H1 ;  /* 0x3000000dff277230 */ /* 0x000fe40000004100 */
[----:B------:R-:W-:Y:S02]  /*67a0*/  HADD2.F32 R37, -RZ, R37.H0_H0 ;  /* 0x20000025ff257230 */ /* 0x000fe40000004100 */
[----:B------:R-:W-:-:S02]  /*67b0*/  HADD2.F32 R13, -RZ, R13.H0_H0 ;  /* 0x2000000dff0d7230 */ /* 0x000fc40000004100 */
[----:B------:R-:W-:Y:S02]  /*67c0*/  HADD2.F32 R38, -RZ, R38.H0_H0 ;  /* 0x20000026ff267230 */ /* 0x000fe40000004100 */
[----:B------:R-:W-:Y:S02]  /*67d0*/  HADD2.F32 R43, -RZ, R36.H0_H0 ;  /* 0x20000024ff2b7230 */ /* 0x000fe40000004100 */
[-C--:B------:R-:W-:Y:S01]  /*67e0*/  FMUL.FTZ R36, R39, R37.reuse ;  /* 0x0000002527247220 */ /* 0x080fe20000410000 */
[----:B------:R-:W-:Y:S01]  /*67f0*/  FMUL.FTZ R44, R13, R37 ;  /* 0x000000250d2c7220 */ /* 0x000fe20000410000 */
[-C--:B------:R-:W-:Y:S01]  /*6800*/  FMUL.FTZ R37, R42, R38.reuse ;  /* 0x000000262a257220 */ /* 0x080fe20000410000 */
[----:B------:R-:W-:Y:S01]  /*6810*/  FMUL.FTZ R38, R15, R38 ;  /* 0x000000260f267220 */ /* 0x000fe20000410000 */
[-C--:B------:R-:W-:Y:S01]  /*6820*/  FFMA.FTZ R36, R13, R11.reuse, -R36 ;  /* 0x0000000b0d247223 */ /* 0x080fe20000010824 */
[----:B------:R-:W-:Y:S01]  /*6830*/  FFMA.FTZ R44, R39, R11, R44 ;  /* 0x0000000b272c7223 */ /* 0x000fe2000001002c */
[----:B------:R-:W-:Y:S01]  /*6840*/  FFMA.FTZ R37, R15, R43, -R37 ;  /* 0x0000002b0f257223 */ /* 0x000fe20000010825 */
[----:B------:R-:W-:-:S02]  /*6850*/  HADD2.F32 R15, -RZ, R12.H1_H1 ;  /* 0x3000000cff0f7230 */ /* 0x000fc40000004100 */
[----:B------:R-:W-:Y:S01]  /*6860*/  FFMA.FTZ R38, R42, R43, R38 ;  /* 0x0000002b2a267223 */ /* 0x000fe20000010026 */
[--C-:B------:R-:W-:Y:S01]  /*6870*/  HADD2.F32 R13, -RZ, R131.reuse.H0_H0 ;  /* 0x20000083ff0d7230 */ /* 0x100fe20000004100 */
[----:B------:R-:W-:Y:S01]  /*6880*/  F2FP.F16.F32.PACK_AB R36, R44, R36 ;  /* 0x000000242c24723e */ /* 0x000fe200000000ff */
[----:B------:R-:W-:Y:S02]  /*6890*/  HADD2.F32 R12, -RZ, R12.H0_H0 ;  /* 0x2000000cff0c7230 */ /* 0x000fe40000004100 */
[----:B------:R-:W-:Y:S02]  /*68a0*/  HADD2.F32 R131, -RZ, R131.H1_H1 ;  /* 0x30000083ff837230 */ /* 0x000fe40000004100 */
[-C--:B------:R-:W-:Y:S01]  /*68b0*/  FMUL.FTZ R42, R15, R13.reuse ;  /* 0x0000000d0f2a7220 */ /* 0x080fe20000410000 */
[--C-:B------:R-:W-:Y:S02]  /*68c0*/  HADD2.F32 R39, -RZ, R14.reuse.H1_H1 ;  /* 0x3000000eff277230 */ /* 0x100fe40000004100 */
[----:B------:R-:W-:Y:S01]  /*68d0*/  FMUL.FTZ R43, R12, R13 ;  /* 0x0000000d0c2b7220 */ /* 0x000fe20000410000 */
[----:B------:R-:W-:-:S02]  /*68e0*/  HADD2.F32 R14, -RZ, R14.H0_H0 ;  /* 0x2000000eff0e7230 */ /* 0x000fc40000004100 */
[--C-:B------:R-:W-:Y:S02]  /*68f0*/  HADD2.F32 R11, -RZ, R128.reuse.H0_H0 ;  /* 0x20000080ff0b7230 */ /* 0x100fe40000004100 */
[-C--:B------:R-:W-:Y:S01]  /*6900*/  FMUL.FTZ R13, R39, R131.reuse ;  /* 0x00000083270d7220 */ /* 0x080fe20000410000 */
[----:B------:R-:W-:Y:S02]  /*6910*/  HADD2.F32 R128, -RZ, R128.H1_H1 ;  /* 0x30000080ff807230 */ /* 0x000fe40000004100 */
[----:B------:R-:W-:Y:S01]  /*6920*/  FMUL.FTZ R131, R14, R131 ;  /* 0x000000830e837220 */ /* 0x000fe20000410000 */
[-C--:B------:R-:W-:Y:S01]  /*6930*/  FFMA.FTZ R42, R12, R11.reuse, -R42 ;  /* 0x0000000b0c2a7223 */ /* 0x080fe2000001082a */
[----:B------:R-:W-:Y:S01]  /*6940*/  FFMA.FTZ R43, R15, R11, R43 ;  /* 0x0000000b0f2b7223 */ /* 0x000fe2000001002b */
[-C--:B------:R-:W-:Y:S01]  /*6950*/  FFMA.FTZ R13, R14, R128.reuse, -R13 ;  /* 0x000000800e0d7223 */ /* 0x080fe2000001080d */
[----:B------:R-:W-:Y:S01]  /*6960*/  FFMA.FTZ R128, R39, R128, R131 ;  /* 0x0000008027807223 */ /* 0x000fe20000010083 */
[----:B------:R-:W-:-:S02]  /*6970*/  F2FP.F16.F32.PACK_AB R15, R38, R37 ;  /* 0x00000025260f723e */ /* 0x000fc400000000ff */
[----:B------:R-:W-:Y:S02]  /*6980*/  F2FP.F16.F32.PACK_AB R12, R43, R42 ;  /* 0x0000002a2b0c723e */ /* 0x000fe400000000ff */
[----:B------:R-:W-:Y:S01]  /*6990*/  F2FP.F16.F32.PACK_AB R14, R128, R13 ;  /* 0x0000000d800e723e */ /* 0x000fe200000000ff */
[----:B------:R-:W-:-:S07]  /*69a0*/  IMAD.MOV.U32 R13, RZ, RZ, R36 ;  /* 0x000000ffff0d7224 */ /* 0x000fce00078e0024 */
.L_x_504:
[----:B------:R-:W-:Y:S05]  /*69b0*/  BSYNC B2 ;  /* 0x0000000000027941 */ /* 0x000fea0003800000 */
.L_x_503:
[----:B------:R-:W-:Y:S02]  /*69c0*/  ULDC.64 UR4, c[0x0][0x208] ;  /* 0x0000820000047ab9 */ /* 0x000fe40000000a00 */
[----:B---3--:R0:W-:Y:S03]  /*69d0*/  ST.E.128 desc[UR4][R40.64], R12 ;  /* 0x0000000c28007985 */ /* 0x0081e6000c101d04 */
.L_x_502:
[----:B------:R-:W-:Y:S05]  /*69e0*/  BSYNC B1 ;  /* 0x0000000000017941 */ /* 0x000fea0003800000 */
.L_x_501:
[----:B------:R-:W-:-:S13]  /*69f0*/  ISETP.NE.AND P3, PT, R26, RZ, PT ;  /* 0x000000ff1a00720c */ /* 0x000fda0003f65270 */
        /* <DEDUP_REMOVED lines=8> */
[--C-:B---3--:R-:W-:Y:S01]  /*6a80*/  HADD2.F32 R40, -RZ, R15.reuse.H0_H0 ;  /* 0x2000000fff287230 */ /* 0x108fe20000004100 */
[----:B------:R-:W-:Y:S02]  /*6a90*/  SHF.R.U32.HI R32, RZ, 0x10, R33 ;  /* 0x00000010ff207819 */ /* 0x000fe40000011621 */
[--C-:B------:R-:W-:Y:S01]  /*6aa0*/  SHF.R.U64 R42, R34, 0x10, R35.reuse ;  /* 0x00000010222a7819 */ /* 0x100fe20000001223 */
[----:B------:R-:W-:Y:S01]  /*6ab0*/  HADD2.F32 R34, -RZ, R15.H1_H1 ;  /* 0x3000000fff227230 */ /* 0x000fe20000004100 */
[----:B------:R-:W-:Y:S01]  /*6ac0*/  MOV R33, R13 ;  /* 0x0000000d00217202 */ /* 0x000fe20000000f00 */
[----:B------:R-:W-:Y:S01]  /*6ad0*/  HADD2.F32 R38, -RZ, R38.H0_H0 ;  /* 0x20000026ff267230 */ /* 0x000fe20000004100 */
[----:B------:R-:W-:Y:S01]  /*6ae0*/  SHF.R.U32.HI R11, RZ, 0x10, R35 ;  /* 0x00000010ff0b7819 */ /* 0x000fe20000011623 */
[----:B------:R-:W-:Y:S02]  /*6af0*/  HADD2.F32 R42, -RZ, R42.H0_H0 ;  /* 0x2000002aff2a7230 */ /* 0x000fe40000004100 */
[----:B------:R-:W-:-:S02]  /*6b00*/  HADD2.F32 R13, -RZ, R33.H1_H1 ;  /* 0x30000021ff0d7230 */ /* 0x000fc40000004100 */
[----:B------:R-:W-:Y:S02]  /*6b10*/  HADD2.F32 R33, -RZ, R33.H0_H0 ;  /* 0x20000021ff217230 */ /* 0x000fe40000004100 */
[----:B------:R-:W-:Y:S02]  /*6b20*/  HADD2.F32 R11, -RZ, R11.H0_H0 ;  /* 0x2000000bff0b7230 */ /* 0x000fe40000004100 */
[----:B------:R-:W-:Y:S02]  /*6b30*/  HADD2.F32 R15, -RZ, R32.H0_H0 ;  /* 0x20000020ff0f7230 */ /* 0x000fe40000004100 */
[-C--:B------:R-:W-:Y:S01]  /*6b40*/  FMUL.FTZ R32, R13, R42.reuse ;  /* 0x0000002a0d207220 */ /* 0x080fe20000410000 */
[C---:B------:R-:W-:Y:S01]  /*6b50*/  FMUL.FTZ R42, R33.reuse, R42 ;  /* 0x0000002a212a7220 */ /* 0x040fe20000410000 */
[-C--:B------:R-:W-:Y:S01]  /*6b60*/  FMUL.FTZ R35, R34, R11.reuse ;  /* 0x0000000b22237220 */ /* 0x080fe20000410000 */
[C---:B------:R-:W-:Y:S01]  /*6b70*/  FMUL.FTZ R39, R40.reuse, R11 ;  /* 0x0000000b28277220 */ /* 0x040fe20000410000 */
[-C--:B------:R-:W-:Y:S01]  /*6b80*/  FFMA.FTZ R11, R33, R38.reuse, -R32 ;  /* 0x00000026210b7223 */ /* 0x080fe20000010820 */
[----:B------:R-:W-:Y:S01]  /*6b90*/  FFMA.FTZ R32, R13, R38, R42 ;  /* 0x000000260d207223 */ /* 0x000fe2000001002a */
[----:B------:R-:W-:Y:S01]  /*6ba0*/  FFMA.FTZ R13, R40, R15, -R35 ;  /* 0x0000000f280d7223 */ /* 0x000fe20000010823 */
[----:B------:R-:W-:-:S02]  /*6bb0*/  HADD2.F32 R33, -RZ, R82.H0_H0 ;  /* 0x20000052ff217230 */ /* 0x000fc40000004100 */
[----:B------:R-:W-:Y:S01]  /*6bc0*/  FFMA.FTZ R34, R34, R15, R39 ;  /* 0x0000000f22227223 */ /* 0x000fe20000010027 */
[--C-:B------:R-:W-:Y:S01]  /*6bd0*/  HADD2.F32 R38, -RZ, R12.reuse.H1_H1 ;  /* 0x3000000cff267230 */ /* 0x100fe20000004100 */
[----:B------:R-:W-:Y:S01]  /*6be0*/  F2FP.F16.F32.PACK_AB R11, R32, R11 ;  /* 0x0000000b200b723e */ /* 0x000fe200000000ff */
[----:B------:R-:W-:Y:S02]  /*6bf0*/  HADD2.F32 R40, -RZ, R12.H0_H0 ;  /* 0x2000000cff287230 */ /* 0x000fe40000004100 */
[----:B------:R-:W-:Y:S02]  /*6c00*/  HADD2.F32 R35, -RZ, R82.H1_H1 ;  /* 0x30000052ff237230 */ /* 0x000fe40000004100 */
[-C--:B------:R-:W-:Y:S01]  /*6c10*/  FMUL.FTZ R39, R38, R33.reuse ;  /* 0x0000002126277220 */ /* 0x080fe20000410000 */
[----:B------:R-:W-:Y:S02]  /*6c20*/  HADD2.F32 R12, -RZ, R14.H1_H1 ;  /* 0x3000000eff0c7230 */ /* 0x000fe40000004100 */
[----:B------:R-:W-:Y:S01]  /*6c30*/  FMUL.FTZ R33, R40, R33 ;  /* 0x0000002128217220 */ /* 0x000fe20000410000 */
[----:B------:R-:W-:-:S02]  /*6c40*/  HADD2.F32 R15, -RZ, R81.H0_H0 ;  /* 0x20000051ff0f7230 */ /* 0x000fc40000004100 */
[----:B------:R-:W-:Y:S02]  /*6c50*/  HADD2.F32 R14, -RZ, R14.H0_H0 ;  /* 0x2000000eff0e7230 */ /* 0x000fe40000004100 */
[----:B------:R-:W-:Y:S01]  /*6c60*/  FMUL.FTZ R41, R12, R35 ;  /* 0x000000230c297220 */ /* 0x000fe20000410000 */
[----:B------:R-:W-:Y:S02]  /*6c70*/  HADD2.F32 R81, -RZ, R81.H1_H1 ;  /* 0x30000051ff517230 */ /* 0x000fe40000004100 */
[-C--:B------:R-:W-:Y:S01]  /*6c80*/  FFMA.FTZ R39, R40, R15.reuse, -R39 ;  /* 0x0000000f28277223 */ /* 0x080fe20000010827 */
[----:B------:R-:W-:Y:S01]  /*6c90*/  FFMA.FTZ R38, R38, R15, R33 ;  /* 0x0000000f26267223 */ /* 0x000fe20000010021 */
[----:B------:R-:W-:Y:S01]  /*6ca0*/  FMUL.FTZ R35, R14, R35 ;  /* 0x000000230e237220 */ /* 0x000fe20000410000 */
[----:B------:R-:W-:Y:S01]  /*6cb0*/  F2FP.F16.F32.PACK_AB R15, R34, R13 ;  /* 0x0000000d220f723e */ /* 0x000fe200000000ff */
[----:B------:R-:W-:Y:S01]  /*6cc0*/  FFMA.FTZ R41, R14, R81, -R41 ;  /* 0x000000510e297223 */ /* 0x000fe20000010829 */
[----:B------:R-:W-:-:S02]  /*6cd0*/  IMAD.MOV.U32 R13, RZ, RZ, R11 ;  /* 0x000000ffff0d7224 */ /* 0x000fc400078e000b */
[----:B------:R-:W-:Y:S01]  /*6ce0*/  FFMA.FTZ R12, R12, R81, R35 ;  /* 0x000000510c0c7223 */ /* 0x000fe20000010023 */
[----:B------:R-:W-:-:S04]  /*6cf0*/  F2FP.F16.F32.PACK_AB R38, R38, R39 ;  /* 0x000000272626723e */ /* 0x000fc800000000ff */
[----:B------:R-:W-:Y:S01]  /*6d00*/  F2FP.F16.F32.PACK_AB R14, R12, R41 ;  /* 0x000000290c0e723e */ /* 0x000fe200000000ff */
[----:B------:R-:W-:-:S07]  /*6d10*/  IMAD.MOV.U32 R12, RZ, RZ, R38 ;  /* 0x000000ffff0c7224 */ /* 0x000fce00078e0026 */
.L_x_506:
[----:B------:R-:W-:Y:S05]  /*6d20*/  BSYNC B1 ;  /* 0x0000000000017941 */ /* 0x000fea0003800000 */
.L_x_505:
[----:B------:R-:W-:Y:S02]  /*6d30*/  ULDC.64 UR4, c[0x0][0x208] ;  /* 0x0000820000047ab9 */ /* 0x000fe40000000a00 */
[----:B---3--:R0:W-:Y:S01]  /*6d40*/  ST.E.128 desc[UR4][R36.64], R12 ;  /* 0x0000000c24007985 */ /* 0x0081e2000c101d04 */
[----:B------:R-:W-:Y:S05]  /*6d50*/  BRA `(.L_x_492) ;  /* 0x0000004400007947 */ /* 0x000fea0003800000 */
.L_x_447:
        /* <DEDUP_REMOVED lines=16> */
[----:B------:R-:W-:Y:S01]  /*6e60*/  CS2R R38, SRZ ;  /* 0x0000000000267805 */ /* 0x000fe2000001ff00 */
[----:B------:R-:W-:Y:S01]  /*6e70*/  IMAD.X R35, R11, 0x1, R5, P4 ;  /* 0x000000010b237824 */ /* 0x000fe200020e0605 */
[----:B------:R-:W-:Y:S02]  /*6e80*/  LEA R40, P4, R34, UR4, 0x1 ;  /* 0x0000000422287c11 */ /* 0x000fe4000f8808ff */
[----:B------:R-:W-:Y:S02]  /*6e90*/  CS2R R36, SRZ ;  /* 0x0000000000247805 */ /* 0x000fe4000001ff00 */
[----:B------:R-:W-:Y:S01]  /*6ea0*/  IADD3.X R33, R80, R7, RZ, P0, !PT ;  /* 0x0000000750217210 */ /* 0x000fe200007fe4ff */
[----:B------:R-:W-:Y:S01]  /*6eb0*/  ULDC.64 UR8, c[0x0][0x208] ;  /* 0x0000820000087ab9 */ /* 0x000fe20000000a00 */
[----:B------:R-:W-:-:S02]  /*6ec0*/  LEA.HI.X R41, R34, UR5, R35, 0x1, P4 ;  /* 0x0000000522297c11 */ /* 0x000fc4000a0f0c23 */
[----:B------:R-:W-:Y:S02]  /*6ed0*/  CS2R R34, SRZ ;  /* 0x0000000000227805 */ /* 0x000fe4000001ff00 */
[----:B------:R-:W-:Y:S02]  /*6ee0*/  LEA R48, P4, R32, UR6, 0x1 ;  /* 0x0000000620307c11 */ /* 0x000fe4000f8808ff */
[-C--:B------:R-:W-:Y:S02]  /*6ef0*/  ISETP.GE.AND P0, PT, R16, R110.reuse, PT ;  /* 0x0000006e1000720c */ /* 0x080fe40003f06270 */
[----:B------:R-:W-:Y:S02]  /*6f00*/  LEA.HI.X R49, R32, UR7, R33, 0x1, P4 ;  /* 0x0000000720317c11 */ /* 0x000fe4000a0f0c21 */
[----:B------:R-:W-:Y:S02]  /*6f10*/  CS2R R32, SRZ ;  /* 0x0000000000207805 */ /* 0x000fe4000001ff00 */
[----:B------:R-:W-:-:S02]  /*6f20*/  ISETP.GE.AND P4, PT, R214, R110, PT ;  /* 0x0000006ed600720c */ /* 0x000fc40003f86270 */
[----:B------:R-:W-:Y:S02]  /*6f30*/  CS2R R46, SRZ ;  /* 0x00000000002e7805 */ /* 0x000fe4000001ff00 */
[----:B------:R-:W-:Y:S02]  /*6f40*/  CS2R R44, SRZ ;  /* 0x00000000002c7805 */ /* 0x000fe4000001ff00 */
[----:B------:R-:W-:Y:S01]  /*6f50*/  CS2R R42, SRZ ;  /* 0x00000000002a7805 */ /* 0x000fe2000001ff00 */
[----:B------:R-:W5:Y:S06]  /*6f60*/  @!P0 LDG.E.128 R36, desc[UR8][R40.64] ;  /* 0x0000000828248981 */ /* 0x000f6c000c1e1d00 */
[----:B------:R0:W5:Y:S04]  /*6f70*/  @!P4 LDG.E.128 R32, desc[UR8][R40.64+0x80] ;  /* 0x000080082820c981 */ /* 0x000168000c1e1d00 */
[----:B------:R1:W5:Y:S01]  /*6f80*/  @!P0 LDG.E.128 R44, desc[UR8][R48.64] ;  /* 0x00000008302c8981 */ /* 0x000362000c1e1d00 */
[----:B0-----:R-:W-:-:S06]  /*6f90*/  CS2R R40, SRZ ;  /* 0x0000000000287805 */ /* 0x001fcc000001ff00 */
[----:B------:R1:W5:Y:S02]  /*6fa0*/  @!P4 LDG.E.128 R40, desc[UR8][R48.64+0x80] ;  /* 0x000080083028c981 */ /* 0x000364000c1e1d00 */
.L_x_508:
[----:B------:R-:W-:Y:S05]  /*6fb0*/  BSYNC B1 ;  /* 0x0000000000017941 */ /* 0x000fea0003800000 */
.L_x_507:
[----:B-1---5:R-:W-:Y:S01]  /*6fc0*/  IMAD.MOV.U32 R48, RZ, RZ, R34 ;  /* 0x000000ffff307224 */ /* 0x022fe200078e0022 */
[----:B------:R-:W-:Y:S01]  /*6fd0*/  IADD3 R53, R224, 0x20, RZ ;  /* 0x00000020e0357810 */ /* 0x000fe20007ffe0ff */
[----:B------:R-:W-:Y:S01]  /*6fe0*/  IMAD.MOV.U32 R52, RZ, RZ, R35 ;  /* 0x000000ffff347224 */ /* 0x000fe200078e0023 */
[----:B------:R-:W-:Y:S01]  /*6ff0*/  BSSY B1, `(.L_x_509) ;  /* 0x000003f000017945 */ /* 0x000fe20003800000 */
[----:B------:R-:W-:Y:S01]  /*7000*/  IMAD.MOV.U32 R49, RZ, RZ, R32 ;  /* 0x000000ffff317224 */ /* 0x000fe200078e0020 */
[----:B------:R-:W-:Y:S02]  /*7010*/  PRMT R156, R48, 0x7610, R156 ;  /* 0x00007610309c7816 */ /* 0x000fe4000000009c */
[----:B------:R-:W-:Y:S02]  /*7020*/  CS2R R54, SRZ ;  /* 0x0000000000367805 */ /* 0x000fe4000001ff00 */
[----:B------:R-:W-:Y:S02]  /*7030*/  MOV R48, R33 ;  /* 0x0000002100307202 */ /* 0x000fe40000000f00 */
[----:B------:R-:W-:-:S02]  /*7040*/  CS2R R58, SRZ ;  /* 0x00000000003a7805 */ /* 0x000fc4000001ff00 */
[----:B------:R-:W-:Y:S01]  /*7050*/  PRMT R159, R52, 0x7610, R159 ;  /* 0x00007610349f7816 */ /* 0x000fe2000000009f */
[----:B------:R-:W-:Y:S01]  /*7060*/  IMAD.MOV.U32 R52, RZ, RZ, R36 ;  /* 0x000000ffff347224 */ /* 0x000fe200078e0024 */
[----:B------:R-:W-:Y:S01]  /*7070*/  PRMT R160, R48, 0x7610, R160 ;  /* 0x0000761030a07816 */ /* 0x000fe200000000a0 */
[----:B------:R-:W-:Y:S01]  /*7080*/  IMAD.MOV.U32 R48, RZ, RZ, R39 ;  /* 0x000000ffff307224 */ /* 0x000fe200078e0027 */
[----:B------:R-:W-:Y:S01]  /*7090*/  PRMT R157, R49, 0x7610, R157 ;  /* 0x00007610319d7816 */ /* 0x000fe2000000009d */
[----:B------:R-:W-:Y:S01]  /*70a0*/  IMAD.MOV.U32 R49, RZ, RZ, R38 ;  /* 0x000000ffff317224 */ /* 0x000fe200078e0026 */
[----:B------:R-:W-:Y:S02]  /*70b0*/  ISETP.GE.AND P4, PT, R53, R86, PT ;  /* 0x000000563500720c */ /* 0x000fe40003f86270 */
[----:B------:R-:W-:Y:S02]  /*70c0*/  CS2R R56, SRZ ;  /* 0x0000000000387805 */ /* 0x000fe4000001ff00 */
[----:B------:R-:W-:Y:S01]  /*70d0*/  PRMT R162, R48, 0x5410, R52 ;  /* 0x0000541030a27816 */ /* 0x000fe20000000034 */
[----:B------:R-:W-:Y:S01]  /*70e0*/  IMAD.MOV.U32 R52, RZ, RZ, R43 ;  /* 0x000000ffff347224 */ /* 0x000fe200078e002b */
[----:B------:R-:W-:Y:S01]  /*70f0*/  PRMT R161, R49, 0x7610, R161 ;  /* 0x0000761031a17816 */ /* 0x000fe200000000a1 */
[----:B------:R-:W-:Y:S01]  /*7100*/  IMAD.MOV.U32 R48, RZ, RZ, R42 ;  /* 0x000000ffff307224 */ /* 0x000fe200078e002a */
[----:B------:R-:W-:-:S02]  /*7110*/  MOV R49, R37 ;  /* 0x0000002500317202 */ /* 0x000fc40000000f00 */
[----:B------:R-:W-:Y:S02]  /*7120*/  CS2R R62, SRZ ;  /* 0x00000000003e7805 */ /* 0x000fe4000001ff00 */
[----:B------:R-:W-:Y:S01]  /*7130*/  PRMT R159, R159, 0x5410, R52 ;  /* 0x000054109f9f7816 */ /* 0x000fe20000000034 */
[----:B------:R-:W-:Y:S01]  /*7140*/  IMAD.MOV.U32 R52, RZ, RZ, R46 ;  /* 0x000000ffff347224 */ /* 0x000fe200078e002e */
[----:B------:R-:W-:Y:S01]  /*7150*/  PRMT R137, R49, 0x7610, R137 ;  /* 0x0000761031897816 */ /* 0x000fe20000000089 */
[----:B------:R-:W-:Y:S01]  /*7160*/  IMAD.MOV.U32 R49, RZ, RZ, R40 ;  /* 0x000000ffff317224 */ /* 0x000fe200078e0028 */
[----:B------:R-:W-:Y:S02]  /*7170*/  PRMT R156, R156, 0x5410, R48 ;  /* 0x000054109c9c7816 */ /* 0x000fe40000000030 */
[----:B------:R-:W-:Y:S02]  /*7180*/  CS2R R60, SRZ ;  /* 0x00000000003c7805 */ /* 0x000fe4000001ff00 */
[----:B------:R-:W-:-:S02]  /*7190*/  MOV R48, R41 ;  /* 0x0000002900307202 */ /* 0x000fc40000000f00 */
[----:B------:R-:W-:Y:S01]  /*71a0*/  PRMT R157, R157, 0x5410, R49 ;  /* 0x000054109d9d7816 */ /* 0x000fe20000000031 */
[----:B------:R-:W-:Y:S01]  /*71b0*/  IMAD.MOV.U32 R49, RZ, RZ, R47 ;  /* 0x000000ffff317224 */ /* 0x000fe200078e002f */
[----:B------:R-:W-:Y:S01]  /*71c0*/  PRMT R160, R160, 0x5410, R48 ;  /* 0x00005410a0a07816 */ /* 0x000fe20000000030 */
[----:B------:R-:W-:Y:S01]  /*71d0*/  IMAD.MOV.U32 R48, RZ, RZ, R44 ;  /* 0x000000ffff307224 */ /* 0x000fe200078e002c */
[----:B------:R-:W-:Y:S01]  /*71e0*/  PRMT R161, R161, 0x5410, R52 ;  /* 0x00005410a1a17816 */ /* 0x000fe20000000034 */
[----:B------:R-:W-:-:S03]  /*71f0*/  IMAD.MOV.U32 R52, RZ, RZ, R45 ;  /* 0x000000ffff347224 */ /* 0x000fc600078e002d */
[----:B------:R-:W-:Y:S02]  /*7200*/  PRMT R163, R49, 0x5410, R48 ;  /* 0x0000541031a37816 */ /* 0x000fe40000000030 */
[----:B------:R-:W-:Y:S02]  /*7210*/  CS2R R48, SRZ ;  /* 0x0000000000307805 */ /* 0x000fe4000001ff00 */
[----:B------:R-:W-:Y:S02]  /*7220*/  PRMT R138, R52, 0x7610, R138 ;  /* 0x00007610348a7816 */ /* 0x000fe4000000008a */
[----:B------:R-:W-:Y:S01]  /*7230*/  CS2R R52, SRZ ;  /* 0x0000000000347805 */ /* 0x000fe2000001ff00 */
[----:B------:R-:W-:Y:S06]  /*7240*/  @P4 BRA `(.L_x_510) ;  /* 0x0000000000644947 */ /* 0x000fec0003800000 */
[----:B------:R-:W-:Y:S01]  /*7250*/  IADD3 R50, P0, P5, R98, R14, R102 ;  /* 0x0000000e62327210 */ /* 0x000fe20007d1e066 */
[----:B------:R-:W-:Y:S01]  /*7260*/  ULDC.64 UR4, c[0x0][0x3e8] ;  /* 0x0000fa0000047ab9 */ /* 0x000fe20000000a00 */
[----:B------:R-:W-:Y:S01]  /*7270*/  ULDC.64 UR6, c[0x0][0x400] ;  /* 0x0001000000067ab9 */ /* 0x000fe20000000a00 */
[----:B------:R-:W-:Y:S02]  /*7280*/  CS2R R54, SRZ ;  /* 0x0000000000367805 */ /* 0x000fe4000001ff00 */
[----:B------:R-:W-:Y:S02]  /*7290*/  IADD3.X R51, R5, R11, R89, P0, P5 ;  /* 0x0000000b05337210 */ /* 0x000fe400007ea459 */
[----:B------:R-:W-:Y:S02]  /*72a0*/  CS2R R52, SRZ ;  /* 0x0000000000347805 */ /* 0x000fe4000001ff00 */
[----:B------:R-:W-:Y:S02]  /*72b0*/  IADD3 R48, P0, P5, R92, R12, R104 ;  /* 0x0000000c5c307210 */ /* 0x000fe40007d1e068 */
[----:B------:R-:W-:-:S02]  /*72c0*/  CS2R R62, SRZ ;  /* 0x00000000003e7805 */ /* 0x000fc4000001ff00 */
[----:B------:R-:W-:Y:S01]  /*72d0*/  CS2R R60, SRZ ;  /* 0x00000000003c7805 */ /* 0x000fe2000001ff00 */
[----:B------:R-:W-:Y:S01]  /*72e0*/  ULDC.64 UR8, c[0x0][0x208] ;  /* 0x0000820000087ab9 */ /* 0x000fe20000000a00 */
        /* <DEDUP_REMOVED lines=8> */
[----:B------:R-:W5:Y:S04]  /*7370*/  @!P0 LDG.E.128 R52, desc[UR8][R56.64] ;  /* 0x0000000838348981 */ /* 0x000f68000c1e1d00 */
[----:B------:R-:W5:Y:S01]  /*7380*/  @!P0 LDG.E.128 R60, desc[UR8][R64.64] ;  /* 0x00000008403c8981 */ /* 0x000f62000c1e1d00 */
[----:B------:R-:W-:Y:S02]  /*7390*/  ISETP.GE.AND P0, PT, R214, R110, PT ;  /* 0x0000006ed600720c */ /* 0x000fe40003f06270 */
[----:B------:R-:W-:-:S11]  /*73a0*/  CS2R R58, SRZ ;  /* 0x00000000003a7805 */ /* 0x000fd6000001ff00 */
[----:B------:R0:W5:Y:S02]  /*73b0*/  @!P0 LDG.E.128 R48, desc[UR8][R56.64+0x80] ;  /* 0x0000800838308981 */ /* 0x000164000c1e1d00 */
[----:B0-----:R-:W-:-:S06]  /*73c0*/  CS2R R56, SRZ ;  /* 0x0000000000387805 */ /* 0x001fcc000001ff00 */
[----:B------:R0:W5:Y:S02]  /*73d0*/  @!P0 LDG.E.128 R56, desc[UR8][R64.64+0x80] ;  /* 0x0000800840388981 */ /* 0x000164000c1e1d00 */
.L_x_510:
[----:B------:R-:W-:Y:S05]  /*73e0*/  BSYNC B1 ;  /* 0x0000000000017941 */ /* 0x000fea0003800000 */
.L_x_509:
[----:B0----5:R-:W-:Y:S01]  /*73f0*/  IMAD.MOV.U32 R64, RZ, RZ, R49 ;  /* 0x000000ffff407224 */ /* 0x021fe200078e0031 */
[----:B------:R-:W-:Y:S01]  /*7400*/  MOV R65, R48 ;  /* 0x0000003000417202 */ /* 0x000fe20000000f00 */
[----:B------:R-:W-:Y:S01]  /*7410*/  VIADD R68, R224, 0x40 ;  /* 0x00000040e0447836 */ /* 0x000fe20000000000 */
[----:B------:R-:W-:Y:S01]  /*7420*/  BSSY B1, `(.L_x_511) ;  /* 0x0000036000017945 */ /* 0x000fe20003800000 */
[----:B------:R-:W-:Y:S01]  /*7430*/  IMAD.MOV.U32 R67, RZ, RZ, R50 ;  /* 0x000000ffff437224 */ /* 0x000fe200078e0032 */
[----:B------:R-:W-:Y:S01]  /*7440*/  PRMT R149, R65, 0x5410, R64 ;  /* 0x0000541041957816 */ /* 0x000fe20000000040 */
[----:B------:R-:W-:Y:S01]  /*7450*/  IMAD.MOV.U32 R64, RZ, RZ, R53 ;  /* 0x000000ffff407224 */ /* 0x000fe200078e0035 */
[----:B------:R-:W-:Y:S01]  /*7460*/  MOV R65, R52 ;  /* 0x0000003400417202 */ /* 0x000fe20000000f00 */
[----:B------:R-:W-:Y:S01]  /*7470*/  IMAD.MOV.U32 R66, RZ, RZ, R51 ;  /* 0x000000ffff427224 */ /* 0x000fe200078e0033 */
[----:B------:R-:W-:Y:S02]  /*7480*/  ISETP.GE.AND P5, PT, R68, R86, PT ;  /* 0x000000564400720c */ /* 0x000fe40003fa6270 */
[----:B------:R-:W-:-:S02]  /*7490*/  CS2R R70, SRZ ;  /* 0x0000000000467805 */ /* 0x000fc4000001ff00 */
        /* <DEDUP_REMOVED lines=8> */
[----:B------:R-:W-:Y:S01]  /*7520*/  CS2R R74, SRZ ;  /* 0x00000000004a7805 */ /* 0x000fe2000001ff00 */
[----:B------:R-:W-:Y:S01]  /*7530*/  IMAD.MOV.U32 R65, RZ, RZ, R62 ;  /* 0x000000ffff417224 */ /* 0x000fe200078e003e */
[----:B------:R-:W-:Y:S01]  /*7540*/  CS2R R72, SRZ ;  /* 0x0000000000487805 */ /* 0x000fe2000001ff00 */
[----:B------:R-:W-:Y:S01]  /*7550*/  IMAD.MOV.U32 R64, RZ, RZ, R63 ;  /* 0x000000ffff407224 */ /* 0x000fe200078e003f */
[----:B------:R-:W-:Y:S01]  /*7560*/  PRMT R152, R67, 0x5410, R66 ;  /* 0x0000541043987816 */ /* 0x000fe20000000042 */
[----:B------:R-:W-:Y:S01]  /*7570*/  IMAD.MOV.U32 R67, RZ, RZ, R58 ;  /* 0x000000ffff437224 */ /* 0x000fe200078e003a */
[----:B------:R-:W-:Y:S01]  /*7580*/  CS2R R78, SRZ ;  /* 0x00000000004e7805 */ /* 0x000fe2000001ff00 */
[----:B------:R-:W-:Y:S01]  /*7590*/  IMAD.MOV.U32 R66, RZ, RZ, R59 ;  /* 0x000000ffff427224 */ /* 0x000fe200078e003b */
[----:B------:R-:W-:Y:S01]  /*75a0*/  PRMT R154, R65, 0x5410, R64 ;  /* 0x00005410419a7816 */ /* 0x000fe20000000040 */
[----:B------:R-:W-:Y:S01]  /*75b0*/  IMAD.MOV.U32 R64, RZ, RZ, R61 ;  /* 0x000000ffff407224 */ /* 0x000fe200078e003d */
[----:B------:R-:W-:-:S02]  /*75c0*/  MOV R65, R60 ;  /* 0x0000003c00417202 */ /* 0x000fc40000000f00 */
        /* <DEDUP_REMOVED lines=8> */
[----:B------:R-:W-:Y:S02]  /*7650*/  ULDC.64 UR6, c[0x0][0x208] ;  /* 0x0000820000067ab9 */ /* 0x000fe40000000a00 */
[----:B------:R-:W-:Y:S02]  /*7660*/  IADD3.X R11, R5, R105, R11, P0, P6 ;  /* 0x00000069050b7210 */ /* 0x000fe400007ec40b */
        /* <DEDUP_REMOVED lines=9> */
[----:B------:R-:W-:Y:S02]  /*7700*/  CS2R R64, SRZ ;  /* 0x0000000000407805 */ /* 0x000fe4000001ff00 */
[----:B------:R-:W-:Y:S02]  /*7710*/  CS2R R74, SRZ ;  /* 0x00000000004a7805 */ /* 0x000fe4000001ff00 */
[----:B------:R-:W-:-:S05]  /*7720*/  CS2R R72, SRZ ;  /* 0x0000000000487805 */ /* 0x000fca000001ff00 */
[----:B------:R0:W5:Y:S04]  /*7730*/  @!P0 LDG.E.128 R68, desc[UR6][R14.64] ;  /* 0x000000060e448981 */ /* 0x000168000c1e1d00 */
[----:B------:R0:W5:Y:S01]  /*7740*/  @!P0 LDG.E.128 R76, desc[UR6][R12.64] ;  /* 0x000000060c4c8981 */ /* 0x000162000c1e1d00 */
[----:B------:R-:W-:-:S13]  /*7750*/  ISETP.GE.AND P0, PT, R214, R110, PT ;  /* 0x0000006ed600720c */ /* 0x000fda0003f06270 */
[----:B------:R0:W5:Y:S04]  /*7760*/  @!P0 LDG.E.128 R64, desc[UR6][R14.64+0x80] ;  /* 0x000080060e408981 */ /* 0x000168000c1e1d00 */
[----:B------:R0:W5:Y:S02]  /*7770*/  @!P0 LDG.E.128 R72, desc[UR6][R12.64+0x80] ;  /* 0x000080060c488981 */ /* 0x000164000c1e1d00 */
.L_x_512:
[----:B------:R-:W-:Y:S05]  /*7780*/  BSYNC B1 ;  /* 0x0000000000017941 */ /* 0x000fea0003800000 */
.L_x_511:
[----:B0----5:R-:W-:Y:S01]  /*7790*/  IMAD.MOV.U32 R12, RZ, RZ, R66 ;  /* 0x000000ffff0c7224 */ /* 0x021fe200078e0042 */
[----:B------:R-:W-:Y:S01]  /*77a0*/  MOV R11, R67 ;  /* 0x00000043000b7202 */ /* 0x000fe20000000f00 */
        /* <DEDUP_REMOVED lines=28> */
[----:B------:R-:W-:Y:S06]  /*7970*/  @!P0 BRA `(.L_x_513) ;  /* 0x0000000000048947 */ /* 0x000fec0003800000 */
[----:B------:R-:W-:Y:S01]  /*7980*/  BPT.TRAP 0x1 ;  /* 0x000000040000795c */ /* 0x000fe20000300000 */
.L_x_513:
[----:B------:R-:W-:Y:S01]  /*7990*/  IMAD R87, R213, 0x8, R23 ;  /* 0x00000008d5577824 */ /* 0x000fe200078e0217 */
[----:B------:R-:W-:Y:S01]  /*79a0*/  SHF.L.U32 R88, R225, 0x1f, RZ ;  /* 0x0000001fe1587819 */ /* 0x000fe200000006ff */
[----:B------:R-:W-:Y:S03]  /*79b0*/  BSSY B1, `(.L_x_514) ;  /* 0x0000003000017945 */ /* 0x000fe60003800000 */
[----:B------:R-:W0:Y:S02]  /*79c0*/  SYNCS.PHASECHK.TRANS64.TRYWAIT P6, [R87+URZ+0x38890], R88 ;  /* 0x03889058570075a7 */ /* 0x000e2400080c017f */
[----:B0-----:R-:W-:Y:S05]  /*79d0*/  @!P6 BRA `(.L_x_515) ;  /* 0x000002280098e947 */ /* 0x001fea0003800000 */
.L_x_823:
[----:B------:R-:W-:Y:S05]  /*79e0*/  BSYNC B1 ;  /* 0x0000000000017941 */ /* 0x000fea0003800000 */
.L_x_514:
[----:B------:R-:W1:Y:S01]  /*79f0*/  LDC R128, c[0x0][0x2f4] ;  /* 0x0000bd00ff807b82 */ /* 0x000e620000000800 */
[----:B------:R-:W-:Y:S01]  /*7a00*/  UMOV UR4, 0xffffffff ;  /* 0xffffffff00047882 */ /* 0x000fe20000000000 */
[----:B-1----:R-:W-:Y:S02]  /*7a10*/  IADD3 R131, -R111, R128, RZ ;  /* 0x000000806f837210 */ /* 0x002fe40007ffe1ff */
[----:B------:R-:W-:Y:S05]  /*7a20*/  BRA.DIV UR4, `(.L_x_516) ;  /* 0x0000022a04987947 */ /* 0x000fea000b800000 */
[----:B------:R1:W2:Y:S04]  /*7a30*/  SHFL.IDX PT, R119, R116, RZ, 0x181f ;  /* 0x00181fff74777589 */ /* 0x0002a800000e0000 */
[----:B------:R1:W3:Y:S02]  /*7a40*/  SHFL.IDX PT, R11, R117, RZ, 0x181f ;  /* 0x00181fff750b7589 */ /* 0x0002e400000e0000 */
.L_x_827:
[----:B------:R-:W-:Y:S04]  /*7a50*/  BSSY B1, `(.L_x_517) ;  /* 0x0000101000017945 */ /* 0x000fe80003800000 */
[----:B------:R-:W-:Y:S05]  /*7a60*/  @P3 BRA `(.L_x_518) ;  /* 0x0000000c00fc3947 */ /* 0x000fea0003800000 */
[----:B------:R-:W-:Y:S01]  /*7a70*/  ISETP.NE.AND P3, PT, R3, RZ, PT ;  /* 0x000000ff0300720c */ /* 0x000fe20003f65270 */
[----:B------:R-:W-:Y:S01]  /*7a80*/  BSSY B2, `(.L_x_519) ;  /* 0x000007f000027945 */ /* 0x000fe20003800000 */
[----:B---3--:R-:W-:-:S11]  /*7a90*/  IMAD.MOV.U32 R118, RZ, RZ, R11 ;  /* 0x000000ffff767224 */ /* 0x008fd600078e000b */
[----:B------:R-:W-:Y:S05]  /*7aa0*/  @!P3 BRA `(.L_x_520) ;  /* 0x0000000400f0b947 */ /* 0x000fea0003800000 */
[----:B------:R-:W3:Y:S01]  /*7ab0*/  LDL R15, [R1+0x60] ;  /* 0x00006000010f7983 */ /* 0x000ee20000100800 */
[----:B------:R-:W-:Y:S01]  /*7ac0*/  SEL R12, R111, R131, !P2 ;  /* 0x000000836f0c7207 */ /* 0x000fe20005000000 */
[C---:B------:R-:W-:Y:S01]  /*7ad0*/  IMAD.SHL.U32 R14, R224.reuse, 0x40, RZ ;  /* 0x00000040e00e7824 */ /* 0x040fe200078e00ff */
[----:B------:R-:W-:Y:S01]  /*7ae0*/  SHF.L.U32 R80, R224, 0x6, RZ ;  /* 0x00000006e0507819 */ /* 0x000fe200000006ff */
[----:B------:R-:W-:Y:S01]  /*7af0*/  BSSY B3, `(.L_x_521) ;  /* 0x0000070000037945 */ /* 0x000fe20003800000 */
[----:B------:R-:W-:Y:S02]  /*7b00*/  SHF.R.S32.HI R13, RZ, 0x1f, R12 ;  /* 0x0000001fff0d7819 */ /* 0x000fe4000001140c */
[----:B------:R-:W-:Y:S02]  /*7b10*/  LOP3.LUT R80, R80, 0x1c0, RZ, 0xc0, !PT ;  /* 0x000001c050507812 */ /* 0x000fe400078ec0ff */
[----:B------:R-:W-:Y:S02]  /*7b20*/  LEA.HI R13, R13, R12, RZ, 0x4 ;  /* 0x0000000c0d0d7211 */ /* 0x000fe400078f20ff */
[----:B------:R-:W-:-:S02]  /*7b30*/  LOP3.LUT R14, R14, 0x1c0, RZ, 0xc0, !PT ;  /* 0x000001c00e0e7812 */ /* 0x000fc400078ec0ff */
[----:B------:R-:W-:Y:S02]  /*7b40*/  LEA.HI.SX32 R134, R13, R8, 0x1c ;  /* 0x000000080d867211 */ /* 0x000fe400078fe2ff */
[----:B------:R-:W-:Y:S02]  /*7b50*/  SHF.R.U32.HI R14, RZ, 0x3, R14 ;  /* 0x00000003ff0e7819 */ /* 0x000fe4000001160e */
[----:B------:R-:W-:Y:S02]  /*7b60*/  SHF.R.S32.HI R13, RZ, 0x1f, R134 ;  /* 0x0000001fff0d7819 */ /* 0x000fe40000011486 */
[----:B------:R-:W-:Y:S02]  /*7b70*/  ISETP.GE.AND P3, PT, R16, R110, PT ;  /* 0x0000006e1000720c */ /* 0x000fe40003f66270 */
[----:B------:R-:W-:Y:S01]  /*7b80*/  LEA.HI R13, R13, R134, RZ, 0x3 ;  /* 0x000000860d0d7211 */ /* 0x000fe200078f18ff */
[----:B------:R-:W-:-:S03]  /*7b90*/  IMAD.SHL.U32 R134, R134, 0x8, RZ ;  /* 0x0000000886867824 */ /* 0x000fc600078e00ff */
[----:B------:R-:W-:Y:S02]  /*7ba0*/  SHF.R.S32.HI R13, RZ, 0x3, R13 ;  /* 0x00000003ff0d7819 */ /* 0x000fe4000001140d */
[----:B------:R-:W-:-:S04]  /*7bb0*/  LOP3.LUT R12, R80, 0x38, R134, 0xf8, !PT ;  /* 0x00000038500c7812 */ /* 0x000fc800078ef886 */
[----:B------:R-:W-:Y:S01]  /*7bc0*/  LOP3.LUT R12, R12, R14, RZ, 0x3c, !PT ;  /* 0x0000000e0c0c7212 */ /* 0x000fe200078e3cff */
[----:B---3--:R-:W-:-:S04]  /*7bd0*/  IMAD R13, R13, 0x1400, R15 ;  /* 0x000014000d0d7824 */ /* 0x008fc800078e020f */
[----:B------:R-:W-:-:S04]  /*7be0*/  IMAD.IADD R12, R13, 0x1, R12 ;  /* 0x000000010d0c7824 */ /* 0x000fc800078e020c */
[C---:B------:R-:W-:Y:S02]  /*7bf0*/  IMAD R80, R213.reuse, 0x5000, R12 ;  /* 0x00005000d5507824 */ /* 0x040fe400078e020c */
[----:B------:R-:W-:Y:S02]  /*7c00*/  IMAD R12, R213, 0x5000, R126 ;  /* 0x00005000d50c7824 */ /* 0x000fe400078e027e */
[--C-:B------:R-:W-:Y:S02]  /*7c10*/  IMAD R80, R80, 0x2, R23.reuse ;  /* 0x0000000250507824 */ /* 0x100fe400078e0217 */
[----:B------:R-:W-:-:S04]  /*7c20*/  IMAD R12, R12, 0x2, R23 ;  /* 0x000000020c0c7824 */ /* 0x000fc800078e0217 */
[----:B------:R-:W3:Y:S04]  /*7c30*/  LDS.128 R80, [R80+0x24400] ;  /* 0x0244000050507984 */ /* 0x000ee80000000c00 */
[----:B------:R-:W4:Y:S01]  /*7c40*/  LDS.128 R12, [R12+0x24400] ;  /* 0x024400000c0c7984 */ /* 0x000f220000000c00 */
[----:B------:R-:W-:Y:S05]  /*7c50*/  @P3 BRA `(.L_x_522) ;  /* 0x0000000400643947 */ /* 0x000fea0003800000 */
[----:B---3--:R-:W-:Y:S01]  /*7c60*/  MOV R136, R81 ;  /* 0x0000005100887202 */ /* 0x008fe20000000f00 */
[----:B----4-:R-:W-:Y:S01]  /*7c70*/  IMAD.MOV.U32 R135, RZ, RZ, R13 ;  /* 0x000000ffff877224 */ /* 0x010fe200078e000d */
[--C-:B------:R-:W-:Y:S01]  /*7c80*/  SHF.R.U64 R36, R36, 0x10, R37.reuse ;  /* 0x0000001024247819 */ /* 0x100fe20000001225 */
[----:B------:R-:W-:Y:S01]  /*7c90*/  HADD2.F32 R138, -RZ, R138.H0_H0 ;  /* 0x2000008aff8a7230 */ /* 0x000fe20000004100 */
[----:B------:R-:W-:Y:S01]  /*7ca0*/  SHF.R.U32.HI R37, RZ, 0x10, R37 ;  /* 0x00000010ff257819 */ /* 0x000fe20000011625 */
[----:B------:R-:W-:Y:S01]  /*7cb0*/  HADD2.F32 R13, -RZ, R136.H0_H0 ;  /* 0x20000088ff0d7230 */ /* 0x000fe20000004100 */
[----:B------:R-:W-:Y:S01]  /*7cc0*/  SHF.R.U64 R44, R44, 0x10, R45 ;  /* 0x000000102c2c7819 */ /* 0x000fe2000000122d */
[----:B------:R-:W-:Y:S01]  /*7cd0*/  HADD2.F32 R139, -RZ, R135.H0_H0 ;  /* 0x20000087ff8b7230 */ /* 0x000fe20000004100 */
[----:B------:R-:W-:Y:S01]  /*7ce0*/  SHF.R.U64 R38, R38, 0x10, R39 ;  /* 0x0000001026267819 */ /* 0x000fe20000001227 */
[----:B------:R-:W-:Y:S02]  /*7cf0*/  HADD2.F32 R137, -RZ, R137.H0_H0 ;  /* 0x20000089ff897230 */ /* 0x000fe40000004100 */
[----:B------:R-:W-:Y:S01]  /*7d00*/  FMUL.FTZ R81, R13, R138 ;  /* 0x0000008a0d517220 */ /* 0x000fe20000410000 */
[----:B------:R-:W-:-:S02]  /*7d10*/  HADD2.F32 R135, -RZ, R135.H1_H1 ;  /* 0x30000087ff877230 */ /* 0x000fc40000004100 */
[C---:B------:R-:W-:Y:S01]  /*7d20*/  FMUL.FTZ R138, R139.reuse, R138 ;  /* 0x0000008a8b8a7220 */ /* 0x040fe20000410000 */
[----:B------:R-:W-:Y:S02]  /*7d30*/  HADD2.F32 R44, -RZ, R44.H0_H0 ;  /* 0x2000002cff2c7230 */ /* 0x000fe40000004100 */
[-C--:B------:R-:W-:Y:S01]  /*7d40*/  FFMA.FTZ R81, R139, R137.reuse, -R81 ;  /* 0x000000898b517223 */ /* 0x080fe20000010851 */
[----:B------:R-:W-:Y:S02]  /*7d50*/  HADD2.F32 R36, -RZ, R36.H0_H0 ;  /* 0x20000024ff247230 */ /* 0x000fe40000004100 */
[----:B------:R-:W-:Y:S01]  /*7d60*/  FFMA.FTZ R13, R13, R137, R138 ;  /* 0x000000890d0d7223 */ /* 0x000fe2000001008a */
[----:B------:R-:W-:Y:S01]  /*7d70*/  SHF.R.U32.HI R137, RZ, 0x10, R45 ;  /* 0x00000010ff897819 */ /* 0x000fe2000001162d */
[----:B------:R-:W-:Y:S02]  /*7d80*/  HADD2.F32 R45, -RZ, R136.H1_H1 ;  /* 0x30000088ff2d7230 */ /* 0x000fe40000004100 */
[----:B------:R-:W-:-:S02]  /*7d90*/  HADD2.F32 R136, -RZ, R37.H0_H0 ;  /* 0x20000025ff887230 */ /* 0x000fc40000004100 */
[----:B------:R-:W-:Y:S02]  /*7da0*/  HADD2.F32 R137, -RZ, R137.H0_H0 ;  /* 0x20000089ff897230 */ /* 0x000fe40000004100 */
[----:B------:R-:W-:Y:S02]  /*7db0*/  HADD2.F32 R138, -RZ, R163.H0_H0 ;  /* 0x200000a3ff8a7230 */ /* 0x000fe40000004100 */
[----:B------:R-:W-:Y:S02]  /*7dc0*/  HADD2.F32 R38, -RZ, R38.H0_H0 ;  /* 0x20000026ff267230 */ /* 0x000fe40000004100 */
[-C--:B------:R-:W-:Y:S01]  /*7dd0*/  FMUL.FTZ R37, R45, R137.reuse ;  /* 0x000000892d257220 */ /* 0x080fe20000410000 */
[----:B------:R-:W-:-:S03]  /*7de0*/  FMUL.FTZ R137, R135, R137 ;  /* 0x0000008987897220 */ /* 0x000fc60000410000 */
[-C--:B------:R-:W-:Y:S01]  /*7df0*/  FFMA.FTZ R37, R135, R136.reuse, -R37 ;  /* 0x0000008887257223 */ /* 0x080fe20000010825 */
[----:B------:R-:W-:Y:S01]  /*7e00*/  FFMA.FTZ R45, R45, R136, R137 ;  /* 0x000000882d2d7223 */ /* 0x000fe20000010089 */
[----:B------:R-:W-:Y:S02]  /*7e10*/  IMAD.MOV.U32 R136, RZ, RZ, R83 ;  /* 0x000000ffff887224 */ /* 0x000fe400078e0053 */
[----:B------:R-:W-:Y:S01]  /*7e20*/  IMAD.MOV.U32 R135, RZ, RZ, R15 ;  /* 0x000000ffff877224 */ /* 0x000fe200078e000f */
[----:B------:R-:W-:Y:S01]  /*7e30*/  F2FP.F16.F32.PACK_AB R37, R37, R81 ;  /* 0x000000512525723e */ /* 0x000fe200000000ff */
[----:B------:R-:W-:Y:S01]  /*7e40*/  HADD2.F32 R137, -RZ, R162.H0_H0 ;  /* 0x200000a2ff897230 */ /* 0x000fe20000004100 */
[----:B------:R-:W-:Y:S01]  /*7e50*/  F2FP.F16.F32.PACK_AB R45, R45, R13 ;  /* 0x0000000d2d2d723e */ /* 0x000fe200000000ff */
[----:B------:R-:W-:Y:S01]  /*7e60*/  HADD2.F32 R83, -RZ, R136.H0_H0 ;  /* 0x20000088ff537230 */ /* 0x000fe20000004100 */
[----:B------:R-:W-:Y:S01]  /*7e70*/  MOV R13, R37 ;  /* 0x00000025000d7202 */ /* 0x000fe20000000f00 */
[----:B------:R-:W-:-:S02]  /*7e80*/  HADD2.F32 R139, -RZ, R135.H0_H0 ;  /* 0x20000087ff8b7230 */ /* 0x000fc40000004100 */
[----:B------:R-:W-:Y:S02]  /*7e90*/  HADD2.F32 R135, -RZ, R135.H1_H1 ;  /* 0x30000087ff877230 */ /* 0x000fe40000004100 */
[-C--:B------:R-:W-:Y:S01]  /*7ea0*/  FMUL.FTZ R15, R83, R138.reuse ;  /* 0x0000008a530f7220 */ /* 0x080fe20000410000 */
[----:B------:R-:W-:Y:S02]  /*7eb0*/  IMAD.MOV.U32 R81, RZ, RZ, R45 ;  /* 0x000000ffff517224 */ /* 0x000fe400078e002d */
[C---:B------:R-:W-:Y:S01]  /*7ec0*/  FMUL.FTZ R138, R139.reuse, R138 ;  /* 0x0000008a8b8a7220 */ /* 0x040fe20000410000 */
[-C--:B------:R-:W-:Y:S01]  /*7ed0*/  FFMA.FTZ R15, R139, R137.reuse, -R15 ;  /* 0x000000898b0f7223 */ /* 0x080fe2000001080f */
[----:B------:R-:W-:Y:S02]  /*7ee0*/  HADD2.F32 R139, -RZ, R163.H1_H1 ;  /* 0x300000a3ff8b7230 */ /* 0x000fe40000004100 */
[----:B------:R-:W-:Y:S01]  /*7ef0*/  FFMA.FTZ R83, R83, R137, R138 ;  /* 0x0000008953537223 */ /* 0x000fe2000001008a */
[----:B------:R-:W-:-:S02]  /*7f00*/  SHF.R.U32.HI R137, RZ, 0x10, R39 ;  /* 0x00000010ff897819 */ /* 0x000fc40000011627 */
[--C-:B------:R-:W-:Y:S02]  /*7f10*/  SHF.R.U64 R39, R46, 0x10, R47.reuse ;  /* 0x000000102e277819 */ /* 0x100fe4000000122f */
[----:B------:R-:W-:Y:S01]  /*7f20*/  SHF.R.U32.HI R46, RZ, 0x10, R47 ;  /* 0x00000010ff2e7819 */ /* 0x000fe2000001162f */
[----:B------:R-:W-:Y:S02]  /*7f30*/  HADD2.F32 R47, -RZ, R136.H1_H1 ;  /* 0x30000088ff2f7230 */ /* 0x000fe40000004100 */
[----:B------:R-:W-:Y:S02]  /*7f40*/  HADD2.F32 R137, -RZ, R137.H0_H0 ;  /* 0x20000089ff897230 */ /* 0x000fe40000004100 */
[----:B------:R-:W-:Y:S02]  /*7f50*/  HADD2.F32 R136, -RZ, R46.H0_H0 ;  /* 0x2000002eff887230 */ /* 0x000fe40000004100 */
[----:B------:R-:W-:-:S03]  /*7f60*/  HADD2.F32 R39, -RZ, R39.H0_H0 ;  /* 0x20000027ff277230 */ /* 0x000fc60000004100 */
[----:B------:R-:W-:-:S04]  /*7f70*/  FMUL.FTZ R46, R47, R136 ;  /* 0x000000882f2e7220 */ /* 0x000fc80000410000 */
[CC--:B------:R-:W-:Y:S01]  /*7f80*/  FFMA.FTZ R46, R135.reuse, R137.reuse, -R46 ;  /* 0x00000089872e7223 */ /* 0x0c0fe2000001082e */
[----:B------:R-:W-:Y:S01]  /*7f90*/  FMUL.FTZ R135, R135, R136 ;  /* 0x0000008887877220 */ /* 0x000fe20000410000 */
[--C-:B------:R-:W-:Y:S02]  /*7fa0*/  HADD2.F32 R136, -RZ, R80.reuse.H0_H0 ;  /* 0x20000050ff887230 */ /* 0x100fe40000004100 */
[----:B------:R-:W-:Y:S02]  /*7fb0*/  HADD2.F32 R80, -RZ, R80.H1_H1 ;  /* 0x30000050ff507230 */ /* 0x000fe40000004100 */
[----:B------:R-:W-:Y:S01]  /*7fc0*/  FFMA.FTZ R47, R47, R137, R135 ;  /* 0x000000892f2f7223 */ /* 0x000fe20000010087 */
[----:B------:R-:W-:Y:S02]  /*7fd0*/  HADD2.F32 R135, -RZ, R12.H0_H0 ;  /* 0x2000000cff877230 */ /* 0x000fe40000004100 */
[----:B------:R-:W-:Y:S01]  /*7fe0*/  FMUL.FTZ R138, R136, R139 ;  /* 0x0000008b888a7220 */ /* 0x000fe20000410000 */
[----:B------:R-:W-:Y:S01]  /*7ff0*/  HADD2.F32 R137, -RZ, R162.H1_H1 ;  /* 0x300000a2ff897230 */ /* 0x000fe20000004100 */
[----:B------:R-:W-:Y:S01]  /*8000*/  F2FP.F16.F32.PACK_AB R15, R46, R15 ;  /* 0x0000000f2e0f723e */ /* 0x000fe200000000ff */
[----:B------:R-:W-:-:S02]  /*8010*/  HADD2.F32 R12, -RZ, R12.H1_H1 ;  /* 0x3000000cff0c7230 */ /* 0x000fc40000004100 */
[----:B------:R-:W-:Y:S01]  /*8020*/  FMUL.FTZ R139, R135, R139 ;  /* 0x0000008b878b7220 */ /* 0x000fe20000410000 */
[----:B------:R-:W-:Y:S01]  /*8030*/  F2FP.F16.F32.PACK_AB R83, R47, R83 ;  /* 0x000000532f53723e */ /* 0x000fe200000000ff */
[-C--:B------:R-:W-:Y:S02]  /*8040*/  FFMA.FTZ R135, R135, R137.reuse, -R138 ;  /* 0x0000008987877223 */ /* 0x080fe4000001088a */
[----:B------:R-:W-:Y:S01]  /*8050*/  FFMA.FTZ R136, R136, R137, R139 ;  /* 0x0000008988887223 */ /* 0x000fe2000001008b */
[-C--:B------:R-:W-:Y:S01]  /*8060*/  FMUL.FTZ R137, R80, R44.reuse ;  /* 0x0000002c50897220 */ /* 0x080fe20000410000 */
[C---:B------:R-:W-:Y:S01]  /*8070*/  FMUL.FTZ R44, R12.reuse, R44 ;  /* 0x0000002c0c2c7220 */ /* 0x040fe20000410000 */
[----:B------:R-:W-:Y:S02]  /*8080*/  HADD2.F32 R139, -RZ, R161.H1_H1 ;  /* 0x300000a1ff8b7230 */ /* 0x000fe40000004100 */
[-C--:B------:R-:W-:Y:S01]  /*8090*/  FFMA.FTZ R12, R12, R36.reuse, -R137 ;  /* 0x000000240c0c7223 */ /* 0x080fe20000010889 */
[----:B------:R-:W-:Y:S01]  /*80a0*/  FFMA.FTZ R36, R80, R36, R44 ;  /* 0x0000002450247223 */ /* 0x000fe2000001002c */
[----:B------:R-:W-:-:S02]  /*80b0*/  HADD2.F32 R44, -RZ, R82.H0_H0 ;  /* 0x20000052ff2c7230 */ /* 0x000fc40000004100 */
[----:B------:R-:W-:Y:S01]  /*80c0*/  HADD2.F32 R80, -RZ, R14.H0_H0 ;  /* 0x2000000eff507230 */ /* 0x000fe20000004100 */
[----:B------:R-:W-:Y:S01]  /*80d0*/  F2FP.F16.F32.PACK_AB R12, R12, R135 ;  /* 0x000000870c0c723e */ /* 0x000fe200000000ff */
[----:B------:R-:W-:Y:S02]  /*80e0*/  HADD2.F32 R137, -RZ, R161.H0_H0 ;  /* 0x200000a1ff897230 */ /* 0x000fe40000004100 */
[-C--:B------:R-:W-:Y:S01]  /*80f0*/  FMUL.FTZ R138, R44, R139.reuse ;  /* 0x0000008b2c8a7220 */ /* 0x080fe20000410000 */
[----:B------:R-:W-:Y:S02]  /*8100*/  HADD2.F32 R82, -RZ, R82.H1_H1 ;  /* 0x30000052ff527230 */ /* 0x000fe40000004100 */
[C---:B------:R-:W-:Y:S01]  /*8110*/  FMUL.FTZ R139, R80.reuse, R139 ;  /* 0x0000008b508b7220 */ /* 0x040fe20000410000 */
[----:B------:R-:W-:Y:S02]  /*8120*/  HADD2.F32 R14, -RZ, R14.H1_H1 ;  /* 0x3000000eff0e7230 */ /* 0x000fe40000004100 */
[-C--:B------:R-:W-:Y:S01]  /*8130*/  FFMA.FTZ R138, R80, R137.reuse, -R138 ;  /* 0x00000089508a7223 */ /* 0x080fe2000001088a */
[----:B------:R-:W-:Y:S01]  /*8140*/  F2FP.F16.F32.PACK_AB R36, R36, R136 ;  /* 0x000000882424723e */ /* 0x000fe200000000ff */
[----:B------:R-:W-:Y:S01]  /*8150*/  FFMA.FTZ R139, R44, R137, R139 ;  /* 0x000000892c8b7223 */ /* 0x000fe2000001008b */
[-C--:B------:R-:W-:Y:S01]  /*8160*/  FMUL.FTZ R44, R82, R39.reuse ;  /* 0x00000027522c7220 */ /* 0x080fe20000410000 */
[----:B------:R-:W-:-:S02]  /*8170*/  FMUL.FTZ R39, R14, R39 ;  /* 0x000000270e277220 */ /* 0x000fc40000410000 */
[----:B------:R-:W-:Y:S02]  /*8180*/  IMAD.MOV.U32 R80, RZ, RZ, R36 ;  /* 0x000000ffff507224 */ /* 0x000fe400078e0024 */
[-C--:B------:R-:W-:Y:S01]  /*8190*/  FFMA.FTZ R44, R14, R38.reuse, -R44 ;  /* 0x000000260e2c7223 */ /* 0x080fe2000001082c */
[----:B------:R-:W-:-:S04]  /*81a0*/  FFMA.FTZ R39, R82, R38, R39 ;  /* 0x0000002652277223 */ /* 0x000fc80000010027 */
[----:B------:R-:W-:Y:S02]  /*81b0*/  F2FP.F16.F32.PACK_AB R44, R44, R138 ;  /* 0x0000008a2c2c723e */ /* 0x000fe400000000ff */
[----:B------:R-:W-:-:S03]  /*81c0*/  F2FP.F16.F32.PACK_AB R39, R39, R139 ;  /* 0x0000008b2727723e */ /* 0x000fc600000000ff */
[----:B------:R-:W-:Y:S01]  /*81d0*/  IMAD.MOV.U32 R14, RZ, RZ, R44 ;  /* 0x000000ffff0e7224 */ /* 0x000fe200078e002c */
[----:B------:R-:W-:-:S07]  /*81e0*/  MOV R82, R39 ;  /* 0x0000002700527202 */ /* 0x000fce0000000f00 */
.L_x_522:
[----:B------:R-:W-:Y:S05]  /*81f0*/  BSYNC B3 ;  /* 0x0000000000037941 */ /* 0x000fea0003800000 */
.L_x_521:
[----:B------:R-:W-:Y:S01]  /*8200*/  LEA R36, P3, R9, R11, 0x1 ;  /* 0x0000000b09247211 */ /* 0x000fe200078608ff */
[----:B------:R-:W-:-:S03]  /*8210*/  ULDC.64 UR4, c[0x0][0x208] ;  /* 0x0000820000047ab9 */ /* 0x000fc60000000a00 */
[----:B--2---:R-:W-:Y:S02]  /*8220*/  LEA.HI.X R37, R9, R119, R27, 0x1, P3 ;  /* 0x0000007709257211 */ /* 0x004fe400018f0c1b */
[----:B------:R-:W-:-:S03]  /*8230*/  ISETP.GE.AND P3, PT, R134, R128, PT ;  /* 0x000000808600720c */ /* 0x000fc60003f66270 */
[----:B----4-:R2:W-:Y:S10]  /*8240*/  ST.E.128 desc[UR4][R36.64], R12 ;  /* 0x0000000c24007985 */ /* 0x0105f4000c101d04 */
[----:B--2---:R-:W-:-:S05]  /*8250*/  @!P3 IMAD.WIDE R12, R134, 0x2, R118 ;  /* 0x00000002860cb825 */ /* 0x004fca00078e0276 */
[----:B---3--:R3:W-:Y:S02]  /*8260*/  @!P3 ST.E.128 desc[UR4][R12.64], R80 ;  /* 0x000000500c00b985 */ /* 0x0087e4000c101d04 */
.L_x_520:
[----:B------:R-:W-:Y:S05]  /*8270*/  BSYNC B2 ;  /* 0x0000000000027941 */ /* 0x000fea0003800000 */
.L_x_519:
[----:B------:R-:W-:-:S13]  /*8280*/  ISETP.NE.AND P3, PT, R21, RZ, PT ;  /* 0x000000ff1500720c */ /* 0x000fda0003f65270 */
[----:B------:R-:W-:Y:S05]  /*8290*/  @!P3 BRA `(.L_x_518) ;  /* 0x0000000400f0b947 */ /* 0x000fea0003800000 */
[----:B------:R-:W4:Y:S01]  /*82a0*/  LDL R15, [R1+0x60] ;  /* 0x00006000010f7983 */ /* 0x000f220000100800 */
[----:B---3--:R-:W-:Y:S01]  /*82b0*/  SEL R12, R111, R131, !P1 ;  /* 0x000000836f0c7207 */ /* 0x008fe20004800000 */
[----:B------:R-:W-:Y:S01]  /*82c0*/  IMAD.SHL.U32 R14, R224, 0x40, RZ ;  /* 0x00000040e00e7824 */ /* 0x000fe200078e00ff */
[----:B------:R-:W-:Y:S01]  /*82d0*/  ISETP.GE.AND P3, PT, R214, R110, PT ;  /* 0x0000006ed600720c */ /* 0x000fe20003f66270 */
[----:B------:R-:W-:Y:S01]  /*82e0*/  IMAD.SHL.U32 R36, R224, 0x40, RZ ;  /* 0x00000040e0247824 */ /* 0x000fe200078e00ff */
[----:B------:R-:W-:Y:S01]  /*82f0*/  SHF.R.S32.HI R13, RZ, 0x1f, R12 ;  /* 0x0000001fff0d7819 */ /* 0x000fe2000001140c */
[----:B------:R-:W-:Y:S01]  /*8300*/  BSSY B2, `(.L_x_523) ;  /* 0x000006e000027945 */ /* 0x000fe20003800000 */
[----:B------:R-:W-:Y:S02]  /*8310*/  LOP3.LUT R14, R14, 0x1c0, RZ, 0xc0, !PT ;  /* 0x000001c00e0e7812 */ /* 0x000fe400078ec0ff */
[----:B------:R-:W-:Y:S02]  /*8320*/  LEA.HI R13, R13, R12, RZ, 0x4 ;  /* 0x0000000c0d0d7211 */ /* 0x000fe400078f20ff */
[----:B------:R-:W-:-:S02]  /*8330*/  LOP3.LUT R36, R36, 0x1c0, RZ, 0xc0, !PT ;  /* 0x000001c024247812 */ /* 0x000fc400078ec0ff */
[----:B------:R-:W-:Y:S02]  /*8340*/  LEA.HI.SX32 R44, R13, R10, 0x1c ;  /* 0x0000000a0d2c7211 */ /* 0x000fe400078fe2ff */
[----:B------:R-:W-:Y:S02]  /*8350*/  SHF.R.U32.HI R14, RZ, 0x3, R14 ;  /* 0x00000003ff0e7819 */ /* 0x000fe4000001160e */
[----:B------:R-:W-:-:S04]  /*8360*/  SHF.R.S32.HI R13, RZ, 0x1f, R44 ;  /* 0x0000001fff0d7819 */ /* 0x000fc8000001142c */
[----:B------:R-:W-:Y:S01]  /*8370*/  LEA.HI R13, R13, R44, RZ, 0x3 ;  /* 0x0000002c0d0d7211 */ /* 0x000fe200078f18ff */
[----:B------:R-:W-:-:S03]  /*8380*/  IMAD.SHL.U32 R44, R44, 0x8, RZ ;  /* 0x000000082c2c7824 */ /* 0x000fc600078e00ff */
[----:B------:R-:W-:Y:S02]  /*8390*/  SHF.R.S32.HI R13, RZ, 0x3, R13 ;  /* 0x00000003ff0d7819 */ /* 0x000fe4000001140d */
[----:B------:R-:W-:-:S04]  /*83a0*/  LOP3.LUT R12, R36, 0x38, R44, 0xf8, !PT ;  /* 0x00000038240c7812 */ /* 0x000fc800078ef82c */
[----:B------:R-:W-:Y:S01]  /*83b0*/  LOP3.LUT R12, R12, R14, RZ, 0x3c, !PT ;  /* 0x0000000e0c0c7212 */ /* 0x000fe200078e3cff */
[----:B----4-:R-:W-:-:S05]  /*83c0*/  IMAD R13, R13, 0x1400, R15 ;  /* 0x000014000d0d7824 */ /* 0x010fca00078e020f */
[----:B------:R-:W-:-:S05]  /*83d0*/  IADD3 R12, R13, R12, RZ ;  /* 0x0000000c0d0c7210 */ /* 0x000fca0007ffe0ff */
[C---:B------:R-:W-:Y:S02]  /*83e0*/  IMAD R36, R213.reuse, 0x5000, R12 ;  /* 0x00005000d5247824 */ /* 0x040fe400078e020c */
[----:B------:R-:W-:Y:S02]  /*83f0*/  IMAD R12, R213, 0x5000, R125 ;  /* 0x00005000d50c7824 */ /* 0x000fe400078e027d */
[--C-:B------:R-:W-:Y:S02]  /*8400*/  IMAD R36, R36, 0x2, R23.reuse ;  /* 0x0000000224247824 */ /* 0x100fe400078e0217 */
[----:B------:R-:W-:-:S04]  /*8410*/  IMAD R12, R12, 0x2, R23 ;  /* 0x000000020c0c7824 */ /* 0x000fc800078e0217 */
[----:B------:R-:W3:Y:S04]  /*8420*/  LDS.128 R36, [R36+0x24400] ;  /* 0x0244000024247984 */ /* 0x000ee80000000c00 */
[----:B------:R-:W4:Y:S01]  /*8430*/  LDS.128 R12, [R12+0x24400] ;  /* 0x024400000c0c7984 */ /* 0x000f220000000c00 */
[----:B------:R-:W-:Y:S05]  /*8440*/  @P3 BRA `(.L_x_524) ;  /* 0x0000000400643947 */ /* 0x000fea0003800000 */
[----:B---3--:R-:W-:Y:S01]  /*8450*/  IMAD.MOV.U32 R46, RZ, RZ, R37 ;  /* 0x000000ffff2e7224 */ /* 0x008fe200078e0025 */
[----:B----4-:R-:W-:Y:S01]  /*8460*/  MOV R45, R13 ;  /* 0x0000000d002d7202 */ /* 0x010fe20000000f00 */
[--C-:B------:R-:W-:Y:S01]  /*8470*/  HADD2.F32 R47, -RZ, R160.reuse.H1_H1 ;  /* 0x300000a0ff2f7230 */ /* 0x100fe20000004100 */
[--C-:B------:R-:W-:Y:S01]  /*8480*/  SHF.R.U64 R32, R32, 0x10, R33.reuse ;  /* 0x0000001020207819 */ /* 0x100fe20000001221 */
[----:B------:R-:W-:Y:S01]  /*8490*/  HADD2.F32 R80, -RZ, R160.H0_H0 ;  /* 0x200000a0ff507230 */ /* 0x000fe20000004100 */
[----:B------:R-:W-:Y:S01]  /*84a0*/  SHF.R.U32.HI R33, RZ, 0x10, R33 ;  /* 0x00000010ff217819 */ /* 0x000fe20000011621 */
[--C-:B------:R-:W-:Y:S01]  /*84b0*/  HADD2.F32 R13, -RZ, R46.reuse.H0_H0 ;  /* 0x2000002eff0d7230 */ /* 0x100fe20000004100 */
[----:B------:R-:W-:Y:S01]  /*84c0*/  SHF.R.U64 R34, R34, 0x10, R35 ;  /* 0x0000001022227819 */ /* 0x000fe20000001223 */
[----:B------:R-:W-:Y:S02]  /*84d0*/  HADD2.F32 R81, -RZ, R45.H0_H0 ;  /* 0x2000002dff517230 */ /* 0x000fe40000004100 */
[----:B------:R-:W-:-:S02]  /*84e0*/  HADD2.F32 R46, -RZ, R46.H1_H1 ;  /* 0x3000002eff2e7230 */ /* 0x000fc40000004100 */
[-C--:B------:R-:W-:Y:S01]  /*84f0*/  FMUL.FTZ R37, R13, R47.reuse ;  /* 0x0000002f0d257220 */ /* 0x080fe20000410000 */
[----:B------:R-:W-:Y:S02]  /*8500*/  HADD2.F32 R33, -RZ, R33.H0_H0 ;  /* 0x20000021ff217230 */ /* 0x000fe40000004100 */
[C---:B------:R-:W-:Y:S01]  /*8510*/  FMUL.FTZ R47, R81.reuse, R47 ;  /* 0x0000002f512f7220 */ /* 0x040fe20000410000 */
[----:B------:R-:W-:Y:S02]  /*8520*/  HADD2.F32 R32, -RZ, R32.H0_H0 ;  /* 0x20000020ff207230 */ /* 0x000fe40000004100 */
[-C--:B------:R-:W-:Y:S01]  /*8530*/  FFMA.FTZ R37, R81, R80.reuse, -R37 ;  /* 0x0000005051257223 */ /* 0x080fe20000010825 */
[----:B------:R-:W-:Y:S02]  /*8540*/  HADD2.F32 R34, -RZ, R34.H0_H0 ;  /* 0x20000022ff227230 */ /* 0x000fe40000004100 */
[----:B------:R-:W-:Y:S01]  /*8550*/  FFMA.FTZ R13, R13, R80, R47 ;  /* 0x000000500d0d7223 */ /* 0x000fe2000001002f */
[--C-:B------:R-:W-:Y:S01]  /*8560*/  SHF.R.U32.HI R47, RZ, 0x10, R41.reuse ;  /* 0x00000010ff2f7819 */ /* 0x100fe20000011629 */
[----:B------:R-:W-:Y:S01]  /*8570*/  HADD2.F32 R80, -RZ, R159.H1_H1 ;  /* 0x3000009fff507230 */ /* 0x000fe20000004100 */
[----:B------:R-:W-:Y:S01]  /*8580*/  SHF.R.U64 R41, R40, 0x10, R41 ;  /* 0x0000001028297819 */ /* 0x000fe20000001229 */
[----:B------:R-:W-:-:S02]  /*8590*/  HADD2.F32 R40, -RZ, R45.H1_H1 ;  /* 0x3000002dff287230 */ /* 0x000fc40000004100 */
[----:B------:R-:W-:Y:S02]  /*85a0*/  HADD2.F32 R47, -RZ, R47.H0_H0 ;  /* 0x2000002fff2f7230 */ /* 0x000fe40000004100 */
[----:B------:R-:W-:-:S03]  /*85b0*/  HADD2.F32 R41, -RZ, R41.H0_H0 ;  /* 0x20000029ff297230 */ /* 0x000fc60000004100 */
[-C--:B------:R-:W-:Y:S01]  /*85c0*/  FMUL.FTZ R45, R46, R47.reuse ;  /* 0x0000002f2e2d7220 */ /* 0x080fe20000410000 */
[----:B------:R-:W-:-:S03]  /*85d0*/  FMUL.FTZ R47, R40, R47 ;  /* 0x0000002f282f7220 */ /* 0x000fc60000410000 */
[-C--:B------:R-:W-:Y:S01]  /*85e0*/  FFMA.FTZ R40, R40, R33.reuse, -R45 ;  /* 0x0000002128287223 */ /* 0x080fe2000001082d */
[----:B------:R-:W-:Y:S02]  /*85f0*/  HADD2.F32 R45, -RZ, R39.H0_H0 ;  /* 0x20000027ff2d7230 */ /* 0x000fe40000004100 */
[----:B------:R-:W-:Y:S01]  /*8600*/  FFMA.FTZ R33, R46, R33, R47 ;  /* 0x000000212e217223 */ /* 0x000fe2000001002f */
[----:B------:R-:W-:Y:S02]  /*8610*/  HADD2.F32 R46, -RZ, R159.H0_H0 ;  /* 0x2000009fff2e7230 */ /* 0x000fe40000004100 */
[----:B------:R-:W-:Y:S02]  /*8620*/  HADD2.F32 R47, -RZ, R15.H0_H0 ;  /* 0x2000000fff2f7230 */ /* 0x000fe40000004100 */
[----:B------:R-:W-:Y:S01]  /*8630*/  FMUL.FTZ R81, R45, R80 ;  /* 0x000000502d517220 */ /* 0x000fe20000410000 */
[----:B------:R-:W-:Y:S01]  /*8640*/  HADD2.F32 R39, -RZ, R39.H1_H1 ;  /* 0x30000027ff277230 */ /* 0x000fe20000004100 */
[----:B------:R-:W-:Y:S01]  /*8650*/  F2FP.F16.F32.PACK_AB R37, R40, R37 ;  /* 0x000000252825723e */ /* 0x000fe200000000ff */
[----:B------:R-:W-:-:S02]  /*8660*/  HADD2.F32 R15, -RZ, R15.H1_H1 ;  /* 0x3000000fff0f7230 */ /* 0x000fc40000004100 */
[C---:B------:R-:W-:Y:S01]  /*8670*/  FFMA.FTZ R81, R47.reuse, R46, -R81 ;  /* 0x0000002e2f517223 */ /* 0x040fe20000010851 */
[----:B------:R-:W-:Y:S01]  /*8680*/  FMUL.FTZ R47, R47, R80 ;  /* 0x000000502f2f7220 */ /* 0x000fe20000410000 */
[----:B------:R-:W-:Y:S01]  /*8690*/  HADD2.F32 R80, -RZ, R157.H1_H1 ;  /* 0x3000009dff507230 */ /* 0x000fe20000004100 */
[----:B------:R-:W-:Y:S01]  /*86a0*/  F2FP.F16.F32.PACK_AB R33, R33, R13 ;  /* 0x0000000d2121723e */ /* 0x000fe200000000ff */
[----:B------:R-:W-:Y:S02]  /*86b0*/  IMAD.MOV.U32 R13, RZ, RZ, R37 ;  /* 0x000000ffff0d7224 */ /* 0x000fe400078e0025 */
[----:B------:R-:W-:Y:S01]  /*86c0*/  FFMA.FTZ R47, R45, R46, R47 ;  /* 0x0000002e2d2f7223 */ /* 0x000fe2000001002f */
[----:B------:R-:W-:Y:S02]  /*86d0*/  SHF.R.U32.HI R45, RZ, 0x10, R35 ;  /* 0x00000010ff2d7819 */ /* 0x000fe40000011623 */
[----:B------:R-:W-:Y:S01]  /*86e0*/  SHF.R.U64 R35, R42, 0x10, R43 ;  /* 0x000000102a237819 */ /* 0x000fe2000000122b */
[----:B------:R-:W-:Y:S01]  /*86f0*/  IMAD.MOV.U32 R37, RZ, RZ, R33 ;  /* 0x000000ffff257224 */ /* 0x000fe200078e0021 */
[----:B------:R-:W-:Y:S01]  /*8700*/  SHF.R.U32.HI R42, RZ, 0x10, R43 ;  /* 0x00000010ff2a7819 */ /* 0x000fe2000001162b */
[----:B------:R-:W-:-:S02]  /*8710*/  HADD2.F32 R45, -RZ, R45.H0_H0 ;  /* 0x2000002dff2d7230 */ /* 0x000fc40000004100 */
[----:B------:R-:W-:Y:S02]  /*8720*/  HADD2.F32 R35, -RZ, R35.H0_H0 ;  /* 0x20000023ff237230 */ /* 0x000fe40000004100 */
[----:B------:R-:W-:-:S05]  /*8730*/  HADD2.F32 R42, -RZ, R42.H0_H0 ;  /* 0x2000002aff2a7230 */ /* 0x000fca0000004100 */
[----:B------:R-:W-:-:S04]  /*8740*/  FMUL.FTZ R43, R39, R42 ;  /* 0x0000002a272b7220 */ /* 0x000fc80000410000 */
[C---:B------:R-:W-:Y:S01]  /*8750*/  FFMA.FTZ R43, R15.reuse, R45, -R43 ;  /* 0x0000002d0f2b7223 */ /* 0x040fe2000001082b */
[----:B------:R-:W-:Y:S01]  /*8760*/  FMUL.FTZ R15, R15, R42 ;  /* 0x0000002a0f0f7220 */ /* 0x000fe20000410000 */
[----:B------:R-:W-:-:S03]  /*8770*/  HADD2.F32 R42, -RZ, R157.H0_H0 ;  /* 0x2000009dff2a7230 */ /* 0x000fc60000004100 */
[----:B------:R-:W-:Y:S01]  /*8780*/  FFMA.FTZ R15, R39, R45, R15 ;  /* 0x0000002d270f7223 */ /* 0x000fe2000001000f */
[----:B------:R-:W-:Y:S01]  /*8790*/  HADD2.F32 R39, -RZ, R36.H0_H0 ;  /* 0x20000024ff277230 */ /* 0x000fe20000004100 */
[----:B------:R-:W-:Y:S01]  /*87a0*/  F2FP.F16.F32.PACK_AB R43, R43, R81 ;  /* 0x000000512b2b723e */ /* 0x000fe200000000ff */
[----:B------:R-:W-:Y:S02]  /*87b0*/  HADD2.F32 R45, -RZ, R12.H0_H0 ;  /* 0x2000000cff2d7230 */ /* 0x000fe40000004100 */
[----:B------:R-:W-:Y:S02]  /*87c0*/  HADD2.F32 R36, -RZ, R36.H1_H1 ;  /* 0x30000024ff247230 */ /* 0x000fe40000004100 */
[-C--:B------:R-:W-:Y:S01]  /*87d0*/  FMUL.FTZ R46, R39, R80.reuse ;  /* 0x00000050272e7220 */ /* 0x080fe20000410000 */
[----:B------:R-:W-:Y:S02]  /*87e0*/  HADD2.F32 R12, -RZ, R12.H1_H1 ;  /* 0x3000000cff0c7230 */ /* 0x000fe40000004100 */
[----:B------:R-:W-:Y:S01]  /*87f0*/  FMUL.FTZ R80, R45, R80 ;  /* 0x000000502d507220 */ /* 0x000fe20000410000 */
[----:B------:R-:W-:Y:S01]  /*8800*/  F2FP.F16.F32.PACK_AB R47, R15, R47 ;  /* 0x0000002f0f2f723e */ /* 0x000fe200000000ff */
[----:B------:R-:W-:Y:S01]  /*8810*/  FFMA.FTZ R46, R45, R42, -R46 ;  /* 0x0000002a2d2e7223 */ /* 0x000fe2000001082e */
[----:B------:R-:W-:-:S02]  /*8820*/  HADD2.F32 R45, -RZ, R156.H1_H1 ;  /* 0x3000009cff2d7230 */ /* 0x000fc40000004100 */
[----:B------:R-:W-:Y:S01]  /*8830*/  FFMA.FTZ R80, R39, R42, R80 ;  /* 0x0000002a27507223 */ /* 0x000fe20000010050 */
[-C--:B------:R-:W-:Y:S01]  /*8840*/  FMUL.FTZ R39, R36, R41.reuse ;  /* 0x0000002924277220 */ /* 0x080fe20000410000 */
[C---:B------:R-:W-:Y:S01]  /*8850*/  FMUL.FTZ R41, R12.reuse, R41 ;  /* 0x000000290c297220 */ /* 0x040fe20000410000 */
[----:B------:R-:W-:Y:S02]  /*8860*/  IMAD.MOV.U32 R15, RZ, RZ, R43 ;  /* 0x000000ffff0f7224 */ /* 0x000fe400078e002b */
[-C--:B------:R-:W-:Y:S01]  /*8870*/  FFMA.FTZ R12, R12, R32.reuse, -R39 ;  /* 0x000000200c0c7223 */ /* 0x080fe20000010827 */
[----:B------:R-:W-:Y:S01]  /*8880*/  FFMA.FTZ R32, R36, R32, R41 ;  /* 0x0000002024207223 */ /* 0x000fe20000010029 */
[----:B------:R-:W-:Y:S02]  /*8890*/  HADD2.F32 R36, -RZ, R38.H0_H0 ;  /* 0x20000026ff247230 */ /* 0x000fe40000004100 */
[----:B------:R-:W-:Y:S01]  /*88a0*/  HADD2.F32 R41, -RZ, R14.H0_H0 ;  /* 0x2000000eff297230 */ /* 0x000fe20000004100 */
[----:B------:R-:W-:Y:S01]  /*88b0*/  F2FP.F16.F32.PACK_AB R12, R12, R46 ;  /* 0x0000002e0c0c723e */ /* 0x000fe200000000ff */
[----:B------:R-:W-:-:S02]  /*88c0*/  HADD2.F32 R39, -RZ, R156.H0_H0 ;  /* 0x2000009cff277230 */ /* 0x000fc40000004100 */
        /* <DEDUP_REMOVED lines=8> */
[----:B------:R-:W-:Y:S01]  /*8950*/  FMUL.FTZ R35, R14, R35 ;  /* 0x000000230e237220 */ /* 0x000fe20000410000 */
[----:B------:R-:W-:-:S02]  /*8960*/  IMAD.MOV.U32 R39, RZ, RZ, R47 ;  /* 0x000000ffff277224 */ /* 0x000fc400078e002f */
[-C--:B------:R-:W-:Y:S01]  /*8970*/  FFMA.FTZ R36, R14, R34.reuse, -R36 ;  /* 0x000000220e247223 */ /* 0x080fe20000010824 */
[----:B------:R-:W-:-:S04]  /*8980*/  FFMA.FTZ R35, R38, R34, R35 ;  /* 0x0000002226237223 */ /* 0x000fc80000010023 */
[----:B------:R-:W-:Y:S01]  /*8990*/  F2FP.F16.F32.PACK_AB R42, R36, R42 ;  /* 0x0000002a242a723e */ /* 0x000fe200000000ff */
[----:B------:R-:W-:Y:S01]  /*89a0*/  IMAD.MOV.U32 R36, RZ, RZ, R32 ;  /* 0x000000ffff247224 */ /* 0x000fe200078e0020 */
[----:B------:R-:W-:Y:S02]  /*89b0*/  F2FP.F16.F32.PACK_AB R35, R35, R45 ;  /* 0x0000002d2323723e */ /* 0x000fe400000000ff */
[----:B------:R-:W-:-:S03]  /*89c0*/  MOV R14, R42 ;  /* 0x0000002a000e7202 */ /* 0x000fc60000000f00 */
[----:B------:R-:W-:-:S07]  /*89d0*/  IMAD.MOV.U32 R38, RZ, RZ, R35 ;  /* 0x000000ffff267224 */ /* 0x000fce00078e0023 */
.L_x_524:
[----:B------:R-:W-:Y:S05]  /*89e0*/  BSYNC B2 ;  /* 0x0000000000027941 */ /* 0x000fea0003800000 */
.L_x_523:
[----:B------:R-:W-:Y:S01]  /*89f0*/  LEA R32, P3, R20, R11, 0x1 ;  /* 0x0000000b14207211 */ /* 0x000fe200078608ff */
[----:B------:R-:W-:-:S03]  /*8a00*/  ULDC.64 UR4, c[0x0][0x208] ;  /* 0x0000820000047ab9 */ /* 0x000fc60000000a00 */
[----:B--2---:R-:W-:Y:S02]  /*8a10*/  LEA.HI.X R33, R20, R119, R28, 0x1, P3 ;  /* 0x0000007714217211 */ /* 0x004fe400018f0c1c */
[----:B------:R-:W-:-:S03]  /*8a20*/  ISETP.GE.AND P3, PT, R44, R128, PT ;  /* 0x000000802c00720c */ /* 0x000fc60003f66270 */
[----:B----4-:R4:W-:Y:S10]  /*8a30*/  ST.E.128 desc[UR4][R32.64], R12 ;  /* 0x0000000c20007985 */ /* 0x0109f4000c101d04 */
[----:B------:R-:W-:-:S05]  /*8a40*/  @!P3 IMAD.WIDE R118, R44, 0x2, R118 ;  /* 0x000000022c76b825 */ /* 0x000fca00078e0276 */
[----:B---3--:R4:W-:Y:S02]  /*8a50*/  @!P3 ST.E.128 desc[UR4][R118.64], R36 ;  /* 0x000000247600b985 */ /* 0x0089e4000c101d04 */
.L_x_518:
[----:B------:R-:W-:Y:S05]  /*8a60*/  BSYNC B1 ;  /* 0x0000000000017941 */ /* 0x000fea0003800000 */
.L_x_517:
[----:B------:R-:W-:-:S03]  /*8a70*/  UMOV UR4, 0xffffffff ;  /* 0xffffffff00047882 */ /* 0x000fc60000000000 */
[----:B------:R-:W-:Y:S05]  /*8a80*/  BRA.DIV UR4, `(.L_x_525) ;  /* 0x0000021a04cc7947 */ /* 0x000fea000b800000 */
[----:B----4-:R4:W0:Y:S04]  /*8a90*/  SHFL.IDX PT, R37, R116, 0x1, 0x181f ;  /* 0x00381f0074257f89 */ /* 0x01082800000e0000 */
[----:B---3--:R4:W3:Y:S02]  /*8aa0*/  SHFL.IDX PT, R11, R117, 0x1, 0x181f ;  /* 0x00381f00750b7f89 */ /* 0x0088e400000e0000 */
.L_x_831:
[----:B------:R-:W-:Y:S04]  /*8ab0*/  BSSY B1, `(.L_x_526) ;  /* 0x00000f7000017945 */ /* 0x000fe80003800000 */
[----:B------:R-:W-:Y:S05]  /*8ac0*/  @P4 BRA `(.L_x_527) ;  /* 0x0000000c00d44947 */ /* 0x000fea0003800000 */
[----:B------:R-:W-:Y:S01]  /*8ad0*/  ISETP.NE.AND P3, PT, R3, RZ, PT ;  /* 0x000000ff0300720c */ /* 0x000fe20003f65270 */
[----:B------:R-:W-:Y:S01]  /*8ae0*/  BSSY B2, `(.L_x_528) ;  /* 0x000007a000027945 */ /* 0x000fe20003800000 */
[----:B---3--:R-:W-:-:S11]  /*8af0*/  MOV R36, R11 ;  /* 0x0000000b00247202 */ /* 0x008fd60000000f00 */
[----:B------:R-:W-:Y:S05]  /*8b00*/  @!P3 BRA `(.L_x_529) ;  /* 0x0000000400dcb947 */ /* 0x000fea0003800000 */
[----:B------:R-:W3:Y:S01]  /*8b10*/  LDL R15, [R1+0x5c] ;  /* 0x00005c00010f7983 */ /* 0x000ee20000100800 */
[----:B------:R-:W-:Y:S01]  /*8b20*/  SEL R12, R111, R131, !P2 ;  /* 0x000000836f0c7207 */ /* 0x000fe20005000000 */
[----:B------:R-:W-:Y:S01]  /*8b30*/  BSSY B3, `(.L_x_530) ;  /* 0x000006d000037945 */ /* 0x000fe20003800000 */
[----:B------:R-:W-:Y:S02]  /*8b40*/  SHF.R.U32.HI R14, RZ, 0x3, R229 ;  /* 0x00000003ff0e7819 */ /* 0x000fe400000116e5 */
[----:B------:R-:W-:Y:S02]  /*8b50*/  SHF.R.S32.HI R13, RZ, 0x1f, R12 ;  /* 0x0000001fff0d7819 */ /* 0x000fe4000001140c */
[----:B------:R-:W-:Y:S02]  /*8b60*/  ISETP.GE.AND P3, PT, R16, R110, PT ;  /* 0x0000006e1000720c */ /* 0x000fe40003f66270 */
[----:B------:R-:W-:-:S04]  /*8b70*/  LEA.HI R13, R13, R12, RZ, 0x4 ;  /* 0x0000000c0d0d7211 */ /* 0x000fc800078f20ff */
[----:B------:R-:W-:-:S04]  /*8b80*/  LEA.HI.SX32 R40, R13, R8, 0x1c ;  /* 0x000000080d287211 */ /* 0x000fc800078fe2ff */
[----:B------:R-:W-:-:S04]  /*8b90*/  SHF.R.S32.HI R13, RZ, 0x1f, R40 ;  /* 0x0000001fff0d7819 */ /* 0x000fc80000011428 */
        /* <DEDUP_REMOVED lines=8> */
[----:B------:R-:W-:-:S03]  /*8c20*/  IMAD R12, R213, 0x5000, R124 ;  /* 0x00005000d50c7824 */ /* 0x000fc600078e027c */
[----:B------:R-:W-:Y:S01]  /*8c30*/  LEA R32, R32, R23, 0x1 ;  /* 0x0000001720207211 */ /* 0x000fe200078e08ff */
[----:B------:R-:W-:-:S05]  /*8c40*/  IMAD R12, R12, 0x2, R23 ;  /* 0x000000020c0c7824 */ /* 0x000fca00078e0217 */
[----:B------:R-:W3:Y:S04]  /*8c50*/  LDS.128 R32, [R32+0x24400] ;  /* 0x0244000020207984 */ /* 0x000ee80000000c00 */
[----:B------:R-:W0:Y:S01]  /*8c60*/  LDS.128 R12, [R12+0x24400] ;  /* 0x024400000c0c7984 */ /* 0x000e220000000c00 */
[----:B------:R-:W-:Y:S05]  /*8c70*/  @P3 BRA `(.L_x_531) ;  /* 0x0000000400603947 */ /* 0x000fea0003800000 */
[----:B------:R-:W-:Y:S01]  /*8c80*/  HADD2.F32 R39, -RZ, R155.H1_H1 ;  /* 0x3000009bff277230 */ /* 0x000fe20000004100 */
[----:B------:R-:W-:Y:S01]  /*8c90*/  SHF.R.U64 R60, R60, 0x10, R61 ;  /* 0x000000103c3c7819 */ /* 0x000fe2000000123d */
[----:B---3--:R-:W-:Y:S02]  /*8ca0*/  HADD2.F32 R38, -RZ, R33.H0_H0 ;  /* 0x20000021ff267230 */ /* 0x008fe40000004100 */
[----:B0-----:R-:W-:Y:S02]  /*8cb0*/  HADD2.F32 R42, -RZ, R13.H0_H0 ;  /* 0x2000000dff2a7230 */ /* 0x001fe40000004100 */
[----:B------:R-:W-:Y:S02]  /*8cc0*/  HADD2.F32 R41, -RZ, R153.H1_H1 ;  /* 0x30000099ff297230 */ /* 0x000fe40000004100 */
[-C--:B------:R-:W-:Y:S01]  /*8cd0*/  FMUL.FTZ R43, R38, R39.reuse ;  /* 0x00000027262b7220 */ /* 0x080fe20000410000 */
[----:B------:R-:W-:Y:S02]  /*8ce0*/  HADD2.F32 R45, -RZ, R15.H0_H0 ;  /* 0x2000000fff2d7230 */ /* 0x000fe40000004100 */
[----:B------:R-:W-:Y:S01]  /*8cf0*/  FMUL.FTZ R39, R42, R39 ;  /* 0x000000272a277220 */ /* 0x000fe20000410000 */
[----:B------:R-:W-:-:S02]  /*8d00*/  HADD2.F32 R44, -RZ, R152.H1_H1 ;  /* 0x30000098ff2c7230 */ /* 0x000fc40000004100 */
[-C--:B------:R-:W-:Y:S01]  /*8d10*/  FFMA.FTZ R43, R42, R41.reuse, -R43 ;  /* 0x000000292a2b7223 */ /* 0x080fe2000001082b */
[----:B------:R-:W-:Y:S02]  /*8d20*/  HADD2.F32 R42, -RZ, R33.H1_H1 ;  /* 0x30000021ff2a7230 */ /* 0x000fe40000004100 */
[----:B------:R-:W-:Y:S01]  /*8d30*/  FFMA.FTZ R38, R38, R41, R39 ;  /* 0x0000002926267223 */ /* 0x000fe20000010027 */
[----:B------:R-:W-:Y:S01]  /*8d40*/  SHF.R.U32.HI R41, RZ, 0x10, R61 ;  /* 0x00000010ff297819 */ /* 0x000fe2000001163d */
[----:B------:R-:W-:Y:S01]  /*8d50*/  HADD2.F32 R33, -RZ, R13.H1_H1 ;  /* 0x3000000dff217230 */ /* 0x000fe20000004100 */
[--C-:B------:R-:W-:Y:S01]  /*8d60*/  SHF.R.U64 R39, R52, 0x10, R53.reuse ;  /* 0x0000001034277819 */ /* 0x100fe20000001235 */
[----:B------:R-:W-:Y:S01]  /*8d70*/  HADD2.F32 R15, -RZ, R15.H1_H1 ;  /* 0x3000000fff0f7230 */ /* 0x000fe20000004100 */
[----:B------:R-:W-:Y:S01]  /*8d80*/  SHF.R.U32.HI R52, RZ, 0x10, R53 ;  /* 0x00000010ff347819 */ /* 0x000fe20000011635 */
[----:B------:R-:W-:Y:S02]  /*8d90*/  HADD2.F32 R41, -RZ, R41.H0_H0 ;  /* 0x20000029ff297230 */ /* 0x000fe40000004100 */
[----:B------:R-:W-:-:S02]  /*8da0*/  HADD2.F32 R155, -RZ, R155.H0_H0 ;  /* 0x2000009bff9b7230 */ /* 0x000fc40000004100 */
[----:B------:R-:W-:Y:S02]  /*8db0*/  HADD2.F32 R52, -RZ, R52.H0_H0 ;  /* 0x20000034ff347230 */ /* 0x000fe40000004100 */
[CC--:B------:R-:W-:Y:S01]  /*8dc0*/  FMUL.FTZ R13, R42.reuse, R41.reuse ;  /* 0x000000292a0d7220 */ /* 0x0c0fe20000410000 */
[C---:B------:R-:W-:Y:S01]  /*8dd0*/  FMUL.FTZ R41, R33.reuse, R41 ;  /* 0x0000002921297220 */ /* 0x040fe20000410000 */
[----:B------:R-:W-:Y:S02]  /*8de0*/  HADD2.F32 R47, -RZ, R12.H0_H0 ;  /* 0x2000000cff2f7230 */ /* 0x000fe40000004100 */
[-C--:B------:R-:W-:Y:S01]  /*8df0*/  FFMA.FTZ R33, R33, R52.reuse, -R13 ;  /* 0x0000003421217223 */ /* 0x080fe2000001080d */
[----:B------:R-:W-:Y:S01]  /*8e00*/  FFMA.FTZ R13, R42, R52, R41 ;  /* 0x000000342a0d7223 */ /* 0x000fe20000010029 */
[----:B------:R-:W-:Y:S02]  /*8e10*/  HADD2.F32 R41, -RZ, R154.H1_H1 ;  /* 0x3000009aff297230 */ /* 0x000fe40000004100 */
[--C-:B------:R-:W-:Y:S01]  /*8e20*/  HADD2.F32 R42, -RZ, R35.reuse.H0_H0 ;  /* 0x20000023ff2a7230 */ /* 0x100fe20000004100 */
[----:B------:R-:W-:Y:S01]  /*8e30*/  F2FP.F16.F32.PACK_AB R33, R33, R43 ;  /* 0x0000002b2121723e */ /* 0x000fe200000000ff */
[----:B------:R-:W-:Y:S01]  /*8e40*/  HADD2.F32 R35, -RZ, R35.H1_H1 ;  /* 0x30000023ff237230 */ /* 0x000fe20000004100 */
[----:B------:R-:W-:Y:S01]  /*8e50*/  F2FP.F16.F32.PACK_AB R38, R13, R38 ;  /* 0x000000260d26723e */ /* 0x000fe200000000ff */
[----:B------:R-:W-:-:S02]  /*8e60*/  HADD2.F32 R153, -RZ, R153.H0_H0 ;  /* 0x20000099ff997230 */ /* 0x000fc40000004100 */
[CC--:B------:R-:W-:Y:S01]  /*8e70*/  FMUL.FTZ R46, R42.reuse, R41.reuse ;  /* 0x000000292a2e7220 */ /* 0x0c0fe20000410000 */
[C---:B------:R-:W-:Y:S01]  /*8e80*/  FMUL.FTZ R41, R45.reuse, R41 ;  /* 0x000000292d297220 */ /* 0x040fe20000410000 */
[----:B------:R-:W-:Y:S02]  /*8e90*/  HADD2.F32 R60, -RZ, R60.H0_H0 ;  /* 0x2000003cff3c7230 */ /* 0x000fe40000004100 */
[-C--:B------:R-:W-:Y:S01]  /*8ea0*/  FFMA.FTZ R46, R45, R44.reuse, -R46 ;  /* 0x0000002c2d2e7223 */ /* 0x080fe2000001082e */
[----:B------:R-:W-:Y:S01]  /*8eb0*/  FFMA.FTZ R41, R42, R44, R41 ;  /* 0x0000002c2a297223 */ /* 0x000fe20000010029 */
[--C-:B------:R-:W-:Y:S01]  /*8ec0*/  SHF.R.U64 R44, R62, 0x10, R63.reuse ;  /* 0x000000103e2c7819 */ /* 0x100fe2000000123f */
[----:B------:R-:W-:Y:S01]  /*8ed0*/  HADD2.F32 R12, -RZ, R12.H1_H1 ;  /* 0x3000000cff0c7230 */ /* 0x000fe20000004100 */
[----:B------:R-:W-:Y:S01]  /*8ee0*/  SHF.R.U32.HI R62, RZ, 0x10, R63 ;  /* 0x00000010ff3e7819 */ /* 0x000fe2000001163f */
[----:B------:R-:W-:Y:S01]  /*8ef0*/  HADD2.F32 R39, -RZ, R39.H0_H0 ;  /* 0x20000027ff277230 */ /* 0x000fe20000004100 */
[--C-:B------:R-:W-:Y:S01]  /*8f00*/  SHF.R.U64 R42, R54, 0x10, R55.reuse ;  /* 0x00000010362a7819 */ /* 0x100fe20000001237 */
[----:B------:R-:W-:Y:S01]  /*8f10*/  HADD2.F32 R154, -RZ, R154.H0_H0 ;  /* 0x2000009aff9a7230 */ /* 0x000fe20000004100 */
[----:B------:R-:W-:Y:S01]  /*8f20*/  SHF.R.U32.HI R54, RZ, 0x10, R55 ;  /* 0x00000010ff367819 */ /* 0x000fe20000011637 */
[----:B------:R-:W-:-:S02]  /*8f30*/  HADD2.F32 R62, -RZ, R62.H0_H0 ;  /* 0x2000003eff3e7230 */ /* 0x000fc40000004100 */
[----:B------:R-:W-:Y:S02]  /*8f40*/  HADD2.F32 R152, -RZ, R152.H0_H0 ;  /* 0x20000098ff987230 */ /* 0x000fe40000004100 */
[----:B------:R-:W-:Y:S02]  /*8f50*/  HADD2.F32 R54, -RZ, R54.H0_H0 ;  /* 0x20000036ff367230 */ /* 0x000fe40000004100 */
[----:B------:R-:W-:Y:S01]  /*8f60*/  FMUL.FTZ R45, R35, R62 ;  /* 0x0000003e232d7220 */ /* 0x000fe20000410000 */
[----:B------:R-:W-:Y:S02]  /*8f70*/  HADD2.F32 R44, -RZ, R44.H0_H0 ;  /* 0x2000002cff2c7230 */ /* 0x000fe40000004100 */
[----:B------:R-:W-:Y:S02]  /*8f80*/  HADD2.F32 R42, -RZ, R42.H0_H0 ;  /* 0x2000002aff2a7230 */ /* 0x000fe40000004100 */
[C---:B------:R-:W-:Y:S01]  /*8f90*/  FFMA.FTZ R45, R15.reuse, R54, -R45 ;  /* 0x000000360f2d7223 */ /* 0x040fe2000001082d */
[----:B------:R-:W-:Y:S01]  /*8fa0*/  FMUL.FTZ R15, R15, R62 ;  /* 0x0000003e0f0f7220 */ /* 0x000fe20000410000 */
[----:B------:R-:W-:Y:S01]  /*8fb0*/  IMAD.MOV.U32 R13, RZ, RZ, R33 ;  /* 0x000000ffff0d7224 */ /* 0x000fe200078e0021 */
[----:B------:R-:W-:-:S02]  /*8fc0*/  MOV R33, R38 ;  /* 0x0000002600217202 */ /* 0x000fc40000000f00 */
[----:B------:R-:W-:Y:S01]  /*8fd0*/  FFMA.FTZ R15, R35, R54, R15 ;  /* 0x00000036230f7223 */ /* 0x000fe2000001000f */
[--C-:B------:R-:W-:Y:S01]  /*8fe0*/  HADD2.F32 R35, -RZ, R32.reuse.H0_H0 ;  /* 0x20000020ff237230 */ /* 0x100fe20000004100 */
[----:B------:R-:W-:Y:S01]  /*8ff0*/  F2FP.F16.F32.PACK_AB R45, R45, R46 ;  /* 0x0000002e2d2d723e */ /* 0x000fe200000000ff */
[----:B------:R-:W-:Y:S02]  /*9000*/  HADD2.F32 R32, -RZ, R32.H1_H1 ;  /* 0x30000020ff207230 */ /* 0x000fe40000004100 */
[----:B------:R-:W-:Y:S01]  /*9010*/  F2FP.F16.F32.PACK_AB R41, R15, R41 ;  /* 0x000000290f29723e */ /* 0x000fe200000000ff */
[-C--:B------:R-:W-:Y:S01]  /*9020*/  FMUL.FTZ R52, R35, R155.reuse ;  /* 0x0000009b23347220 */ /* 0x080fe20000410000 */
[C---:B------:R-:W-:Y:S01]  /*9030*/  FMUL.FTZ R155, R47.reuse, R155 ;  /* 0x0000009b2f9b7220 */ /* 0x040fe20000410000 */
[----:B------:R-:W-:Y:S02]  /*9040*/  IMAD.MOV.U32 R15, RZ, RZ, R45 ;  /* 0x000000ffff0f7224 */ /* 0x000fe400078e002d */
[-C--:B------:R-:W-:Y:S01]  /*9050*/  FFMA.FTZ R52, R47, R153.reuse, -R52 ;  /* 0x000000992f347223 */ /* 0x080fe20000010834 */
[----:B------:R-:W-:Y:S01]  /*9060*/  FFMA.FTZ R155, R35, R153, R155 ;  /* 0x00000099239b7223 */ /* 0x000fe2000001009b */
[-C--:B------:R-:W-:Y:S01]  /*9070*/  FMUL.FTZ R35, R32, R60.reuse ;  /* 0x0000003c20237220 */ /* 0x080fe20000410000 */
[----:B------:R-:W-:-:S03]  /*9080*/  FMUL.FTZ R60, R12, R60 ;  /* 0x0000003c0c3c7220 */ /* 0x000fc60000410000 */
[-C--:B------:R-:W-:Y:S01]  /*9090*/  FFMA.FTZ R35, R12, R39.reuse, -R35 ;  /* 0x000000270c237223 */ /* 0x080fe20000010823 */
[----:B------:R-:W-:Y:S01]  /*90a0*/  FFMA.FTZ R60, R32, R39, R60 ;  /* 0x00000027203c7223 */ /* 0x000fe2000001003c */
[----:B------:R-:W-:Y:S02]  /*90b0*/  HADD2.F32 R12, -RZ, R34.H0_H0 ;  /* 0x20000022ff0c7230 */ /* 0x000fe40000004100 */
[----:B------:R-:W-:Y:S01]  /*90c0*/  HADD2.F32 R32, -RZ, R14.H0_H0 ;  /* 0x2000000eff207230 */ /* 0x000fe20000004100 */
[----:B------:R-:W-:Y:S01]  /*90d0*/  F2FP.F16.F32.PACK_AB R35, R35, R52 ;  /* 0x000000342323723e */ /* 0x000fe200000000ff */
[----:B------:R-:W-:Y:S02]  /*90e0*/  HADD2.F32 R34, -RZ, R34.H1_H1 ;  /* 0x30000022ff227230 */ /* 0x000fe40000004100 */
[-C--:B------:R-:W-:Y:S01]  /*90f0*/  FMUL.FTZ R39, R12, R154.reuse ;  /* 0x0000009a0c277220 */ /* 0x080fe20000410000 */
[----:B------:R-:W-:Y:S02]  /*9100*/  HADD2.F32 R14, -RZ, R14.H1_H1 ;  /* 0x3000000eff0e7230 */ /* 0x000fe40000004100 */
[----:B------:R-:W-:Y:S01]  /*9110*/  FMUL.FTZ R154, R32, R154 ;  /* 0x0000009a209a7220 */ /* 0x000fe20000410000 */
[----:B------:R-:W-:Y:S01]  /*9120*/  F2FP.F16.F32.PACK_AB R60, R60, R155 ;  /* 0x0000009b3c3c723e */ /* 0x000fe200000000ff */
[----:B------:R-:W-:-:S02]  /*9130*/  FFMA.FTZ R39, R32, R152, -R39 ;  /* 0x0000009820277223 */ /* 0x000fc40000010827 */
[----:B------:R-:W-:Y:S01]  /*9140*/  FFMA.FTZ R154, R12, R152, R154 ;  /* 0x000000980c9a7223 */ /* 0x000fe2000001009a */
[-C--:B------:R-:W-:Y:S01]  /*9150*/  FMUL.FTZ R12, R34, R44.reuse ;  /* 0x0000002c220c7220 */ /* 0x080fe20000410000 */
[C---:B------:R-:W-:Y:S01]  /*9160*/  FMUL.FTZ R44, R14.reuse, R44 ;  /* 0x0000002c0e2c7220 */ /* 0x040fe20000410000 */
[----:B------:R-:W-:Y:S02]  /*9170*/  IMAD.MOV.U32 R32, RZ, RZ, R60 ;  /* 0x000000ffff207224 */ /* 0x000fe400078e003c */
[-C--:B------:R-:W-:Y:S01]  /*9180*/  FFMA.FTZ R12, R14, R42.reuse, -R12 ;  /* 0x0000002a0e0c7223 */ /* 0x080fe2000001080c */
[----:B------:R-:W-:-:S04]  /*9190*/  FFMA.FTZ R44, R34, R42, R44 ;  /* 0x0000002a222c7223 */ /* 0x000fc8000001002c */
[----:B------:R-:W-:Y:S01]  /*91a0*/  F2FP.F16.F32.PACK_AB R39, R12, R39 ;  /* 0x000000270c27723e */ /* 0x000fe200000000ff */
[----:B------:R-:W-:Y:S01]  /*91b0*/  IMAD.MOV.U32 R12, RZ, RZ, R35 ;  /* 0x000000ffff0c7224 */ /* 0x000fe200078e0023 */
[----:B------:R-:W-:Y:S02]  /*91c0*/  F2FP.F16.F32.PACK_AB R44, R44, R154 ;  /* 0x0000009a2c2c723e */ /* 0x000fe400000000ff */
[----:B------:R-:W-:Y:S01]  /*91d0*/  MOV R35, R41 ;  /* 0x0000002900237202 */ /* 0x000fe20000000f00 */
[----:B------:R-:W-:Y:S02]  /*91e0*/  IMAD.MOV.U32 R14, RZ, RZ, R39 ;  /* 0x000000ffff0e7224 */ /* 0x000fe400078e0027 */
[----:B------:R-:W-:-:S07]  /*91f0*/  IMAD.MOV.U32 R34, RZ, RZ, R44 ;  /* 0x000000ffff227224 */ /* 0x000fce00078e002c */
.L_x_531:
[----:B------:R-:W-:Y:S05]  /*9200*/  BSYNC B3 ;  /* 0x0000000000037941 */ /* 0x000fea0003800000 */
.L_x_530:
[----:B------:R-:W-:Y:S01]  /*9210*/  LEA R38, P3, R9, R11, 0x1 ;  /* 0x0000000b09267211 */ /* 0x000fe200078608ff */
[----:B------:R-:W-:-:S03]  /*9220*/  ULDC.64 UR4, c[0x0][0x208] ;  /* 0x0000820000047ab9 */ /* 0x000fc60000000a00 */
[----:B0-----:R-:W-:Y:S02]  /*9230*/  LEA.HI.X R39, R9, R37, R27, 0x1, P3 ;  /* 0x0000002509277211 */ /* 0x001fe400018f0c1b */
[----:B------:R-:W-:-:S03]  /*9240*/  ISETP.GE.AND P3, PT, R40, R128, PT ;  /* 0x000000802800720c */ /* 0x000fc60003f66270 */
[----:B------:R0:W-:Y:S10]  /*9250*/  ST.E.128 desc[UR4][R38.64], R12 ;  /* 0x0000000c26007985 */ /* 0x0001f4000c101d04 */
[----:B0-----:R-:W-:-:S05]  /*9260*/  @!P3 IMAD.WIDE R12, R40, 0x2, R36 ;  /* 0x00000002280cb825 */ /* 0x001fca00078e0224 */
[----:B---3--:R3:W-:Y:S02]  /*9270*/  @!P3 ST.E.128 desc[UR4][R12.64], R32 ;  /* 0x000000200c00b985 */ /* 0x0087e4000c101d04 */
.L_x_529:
[----:B------:R-:W-:Y:S05]  /*9280*/  BSYNC B2 ;  /* 0x0000000000027941 */ /* 0x000fea0003800000 */
.L_x_528:
[----:B------:R-:W-:-:S13]  /*9290*/  ISETP.NE.AND P3, PT, R21, RZ, PT ;  /* 0x000000ff1500720c */ /* 0x000fda0003f65270 */
[----:B------:R-:W-:Y:S05]  /*92a0*/  @!P3 BRA `(.L_x_527) ;  /* 0x0000000400dcb947 */ /* 0x000fea0003800000 */
[----:B------:R-:W5:Y:S01]  /*92b0*/  LDL R15, [R1+0x5c] ;  /* 0x00005c00010f7983 */ /* 0x000f620000100800 */
[----:B---3--:R-:W-:Y:S01]  /*92c0*/  SEL R12, R111, R131, !P1 ;  /* 0x000000836f0c7207 */ /* 0x008fe20004800000 */
        /* <DEDUP_REMOVED lines=12> */
[----:B-----5:R-:W-:-:S04]  /*9390*/  IMAD R13, R13, 0x1400, R15 ;  /* 0x000014000d0d7824 */ /* 0x020fc800078e020f */
        /* <DEDUP_REMOVED lines=96> */
.L_x_533:
[----:B------:R-:W-:Y:S05]  /*99a0*/  BSYNC B2 ;  /* 0x0000000000027941 */ /* 0x000fea0003800000 */
.L_x_532:
[----:B------:R-:W-:Y:S01]  /*99b0*/  LEA R38, P3, R20, R11, 0x1 ;  /* 0x0000000b14267211 */ /* 0x000fe200078608ff */
[----:B------:R-:W-:-:S03]  /*99c0*/  ULDC.64 UR4, c[0x0][0x208] ;  /* 0x0000820000047ab9 */ /* 0x000fc60000000a00 */
[----:B0-----:R-:W-:Y:S02]  /*99d0*/  LEA.HI.X R39, R20, R37, R28, 0x1, P3 ;  /* 0x0000002514277211 */ /* 0x001fe400018f0c1c */
[----:B------:R-:W-:-:S03]  /*99e0*/  ISETP.GE.AND P3, PT, R40, R128, PT ;  /* 0x000000802800720c */ /* 0x000fc60003f66270 */
[----:B------:R0:W-:Y:S10]  /*99f0*/  ST.E.128 desc[UR4][R38.64], R12 ;  /* 0x0000000c26007985 */ /* 0x0001f4000c101d04 */
[----:B------:R-:W-:-:S05]  /*9a00*/  @!P3 IMAD.WIDE R36, R40, 0x2, R36 ;  /* 0x000000022824b825 */ /* 0x000fca00078e0224 */
[----:B---3--:R0:W-:Y:S02]  /*9a10*/  @!P3 ST.E.128 desc[UR4][R36.64], R32 ;  /* 0x000000202400b985 */ /* 0x0081e4000c101d04 */
.L_x_527:
[----:B------:R-:W-:Y:S05]  /*9a20*/  BSYNC B1 ;  /* 0x0000000000017941 */ /* 0x000fea0003800000 */
.L_x_526:
[----:B------:R-:W-:-:S03]  /*9a30*/  UMOV UR4, 0xffffffff ;  /* 0xffffffff00047882 */ /* 0x000fc60000000000 */
[----:B------:R-:W-:Y:S05]  /*9a40*/  BRA.DIV UR4, `(.L_x_534) ;  /* 0x0000020e04287947 */ /* 0x000fea000b800000 */
[----:B-1--4-:R-:W1:Y:S04]  /*9a50*/  SHFL.IDX PT, R116, R116, 0x2, 0x181f ;  /* 0x00581f0074747f89 */ /* 0x012e6800000e0000 */
[----:B------:R-:W4:Y:S02]  /*9a60*/  SHFL.IDX PT, R117, R117, 0x2, 0x181f ;  /* 0x00581f0075757f89 */ /* 0x000f2400000e0000 */
.L_x_835:
[----:B------:R-:W-:Y:S05]  /*9a70*/  @P5 BRA `(.L_x_492) ;  /* 0x0000001400b85947 */ /* 0x000fea0003800000 */
[----:B------:R-:W-:Y:S01]  /*9a80*/  ISETP.NE.AND P3, PT, R3, RZ, PT ;  /* 0x000000ff0300720c */ /* 0x000fe20003f65270 */
[----:B------:R-:W-:Y:S01]  /*9a90*/  BSSY B1, `(.L_x_535) ;  /* 0x000007b000017945 */ /* 0x000fe20003800000 */
[----:B0---4-:R-:W-:Y:S02]  /*9aa0*/  IMAD.MOV.U32 R36, RZ, RZ, R117 ;  /* 0x000000ffff247224 */ /* 0x011fe400078e0075 */
[----:B-1----:R-:W-:-:S09]  /*9ab0*/  IMAD.MOV.U32 R37, RZ, RZ, R116 ;  /* 0x000000ffff257224 */ /* 0x002fd200078e0074 */
[----:B------:R-:W-:Y:S05]  /*9ac0*/  @!P3 BRA `(.L_x_536) ;  /* 0x0000000400dcb947 */ /* 0x000fea0003800000 */
[----:B------:R-:W4:Y:S01]  /*9ad0*/  LDL R15, [R1+0x58] ;  /* 0x00005800010f7983 */ /* 0x000f220000100800 */
        /* <DEDUP_REMOVED lines=19> */
[----:B------:R-:W0:Y:S04]  /*9c10*/  LDS.128 R32, [R32+0x24400] ;  /* 0x0244000020207984 */ /* 0x000e280000000c00 */
[----:B------:R-:W1:Y:S01]  /*9c20*/  LDS.128 R12, [R12+0x24400] ;  /* 0x024400000c0c7984 */ /* 0x000e620000000c00 */
[----:B------:R-:W-:Y:S05]  /*9c30*/  @P3 BRA `(.L_x_538) ;  /* 0x0000000400603947 */ /* 0x000fea0003800000 */
[----:B------:R-:W-:Y:S01]  /*9c40*/  HADD2.F32 R39, -RZ, R147.H1_H1 ;  /* 0x30000093ff277230 */ /* 0x000fe20000004100 */
[----:B------:R-:W-:Y:S01]  /*9c50*/  SHF.R.U64 R76, R76, 0x10, R77 ;  /* 0x000000104c4c7819 */ /* 0x000fe2000000124d */
[----:B0-----:R-:W-:Y:S02]  /*9c60*/  HADD2.F32 R38, -RZ, R33.H0_H0 ;  /* 0x20000021ff267230 */ /* 0x001fe40000004100 */
[----:B-1----:R-:W-:Y:S02]  /*9c70*/  HADD2.F32 R41, -RZ, R13.H0_H0 ;  /* 0x2000000dff297230 */ /* 0x002fe40000004100 */
        /* <DEDUP_REMOVED lines=16> */
[-C--:B------:R-:W-:Y:S01]  /*9d80*/  FMUL.FTZ R13, R41, R40.reuse ;  /* 0x00000028290d7220 */ /* 0x080fe20000410000 */
        /* <DEDUP_REMOVED lines=12> */
[----:B------:R-:W-:Y:S01]  /*9e50*/  HADD2.F32 R76, -RZ, R76.H0_H0 ;  /* 0x2000004cff4c7230 */ /* 0x000fe20000004100 */
[----:B------:R-:W-:Y:S01]  /*9e60*/  MOV R13, R33 ;  /* 0x00000021000d7202 */ /* 0x000fe20000000f00 */
        /* <DEDUP_REMOVED lines=17> */
[----:B------:R-:W-:-:S03]  /*9f80*/  IMAD.MOV.U32 R33, RZ, RZ, R38 ;  /* 0x000000ffff217224 */ /* 0x000fc600078e0026 */
[----:B------:R-:W-:Y:S01]  /*9f90*/  FFMA.FTZ R15, R35, R70, R15 ;  /* 0x00000046230f7223 */ /* 0x000fe2000001000f */
[--C-:B------:R-:W-:Y:S01]  /*9fa0*/  HADD2.F32 R35, -RZ, R32.reuse.H0_H0 ;  /* 0x20000020ff237230 */ /* 0x100fe20000004100 */
[----:B------:R-:W-:Y:S01]  /*9fb0*/  F2FP.F16.F32.PACK_AB R44, R44, R45 ;  /* 0x0000002d2c2c723e */ /* 0x000fe200000000ff */
[----:B------:R-:W-:Y:S02]  /*9fc0*/  HADD2.F32 R32, -RZ, R32.H1_H1 ;  /* 0x30000020ff207230 */ /* 0x000fe40000004100 */
[----:B------:R-:W-:Y:S01]  /*9fd0*/  F2FP.F16.F32.PACK_AB R40, R15, R40 ;  /* 0x000000280f28723e */ /* 0x000fe200000000ff */
[CC--:B------:R-:W-:Y:S01]  /*9fe0*/  FMUL.FTZ R47, R35.reuse, R147.reuse ;  /* 0x00000093232f7220 */ /* 0x0c0fe20000410000 */
[C---:B------:R-:W-:Y:S01]  /*9ff0*/  FMUL.FTZ R147, R46.reuse, R147 ;  /* 0x000000932e937220 */ /* 0x040fe20000410000 */
[----:B------:R-:W-:Y:S02]  /*a000*/  MOV R15, R44 ;  /* 0x0000002c000f7202 */ /* 0x000fe40000000f00 */
        /* <DEDUP_REMOVED lines=23> */
[----:B------:R-:W-:Y:S01]  /*a180*/  F2FP.F16.F32.PACK_AB R43, R43, R146 ;  /* 0x000000922b2b723e */ /* 0x000fe200000000ff */
[----:B------:R-:W-:Y:S02]  /*a190*/  IMAD.MOV.U32 R35, RZ, RZ, R40 ;  /* 0x000000ffff237224 */ /* 0x000fe400078e0028 */
[----:B------:R-:W-:Y:S02]  /*a1a0*/  IMAD.MOV.U32 R14, RZ, RZ, R39 ;  /* 0x000000ffff0e7224 */ /* 0x000fe400078e0027 */
[----:B------:R-:W-:-:S07]  /*a1b0*/  IMAD.MOV.U32 R34, RZ, RZ, R43 ;  /* 0x000000ffff227224 */ /* 0x000fce00078e002b */
.L_x_538:
[----:B------:R-:W-:Y:S05]  /*a1c0*/  BSYNC B2 ;  /* 0x0000000000027941 */ /* 0x000fea0003800000 */
.L_x_537:
[----:B------:R-:W-:Y:S01]  /*a1d0*/  ISETP.GE.AND P4, PT, R11, R128, PT ;  /* 0x000000800b00720c */ /* 0x000fe20003f86270 */
[----:B------:R-:W-:Y:S01]  /*a1e0*/  ULDC.64 UR4, c[0x0][0x208] ;  /* 0x0000820000047ab9 */ /* 0x000fe20000000a00 */
[----:B------:R-:W-:-:S04]  /*a1f0*/  LEA R38, P3, R9, R117, 0x1 ;  /* 0x0000007509267211 */ /* 0x000fc800078608ff */
[----:B------:R-:W-:-:S05]  /*a200*/  LEA.HI.X R39, R9, R116, R27, 0x1, P3 ;  /* 0x0000007409277211 */ /* 0x000fca00018f0c1b */
[----:B-1----:R1:W-:Y:S02]  /*a210*/  ST.E.128 desc[UR4][R38.64], R12 ;  /* 0x0000000c26007985 */ /* 0x0023e4000c101d04 */
[----:B-1----:R-:W-:-:S05]  /*a220*/  @!P4 IMAD.WIDE R12, R11, 0x2, R36 ;  /* 0x000000020b0cc825 */ /* 0x002fca00078e0224 */
[----:B0-----:R0:W-:Y:S02]  /*a230*/  @!P4 ST.E.128 desc[UR4][R12.64], R32 ;  /* 0x000000200c00c985 */ /* 0x0011e4000c101d04 */
.L_x_536:
[----:B------:R-:W-:Y:S05]  /*a240*/  BSYNC B1 ;  /* 0x0000000000017941 */ /* 0x000fea0003800000 */
.L_x_535:
[----:B------:R-:W-:-:S13]  /*a250*/  ISETP.NE.AND P3, PT, R21, RZ, PT ;  /* 0x000000ff1500720c */ /* 0x000fda0003f65270 */
[----:B------:R-:W-:Y:S05]  /*a260*/  @!P3 BRA `(.L_x_492) ;  /* 0x0000000c00bcb947 */ /* 0x000fea0003800000 */
[----:B------:R-:W4:Y:S01]  /*a270*/  LDL R15, [R1+0x58] ;  /* 0x00005800010f7983 */ /* 0x000f220000100800 */
[----:B------:R-:W-:Y:S01]  /*a280*/  SEL R131, R111, R131, !P1 ;  /* 0x000000836f837207 */ /* 0x000fe20004800000 */
[----:B------:R-:W-:Y:S01]  /*a290*/  BSSY B1, `(.L_x_539) ;  /* 0x000006c000017945 */ /* 0x000fe20003800000 */
[----:B------:R-:W-:Y:S02]  /*a2a0*/  SHF.R.U32.HI R14, RZ, 0x3, R228 ;  /* 0x00000003ff0e7819 */ /* 0x000fe400000116e4 */
[----:B---3--:R-:W-:Y:S02]  /*a2b0*/  SHF.R.S32.HI R11, RZ, 0x1f, R131 ;  /* 0x0000001fff0b7819 */ /* 0x008fe40000011483 */
[----:B------:R-:W-:Y:S02]  /*a2c0*/  ISETP.GE.AND P4, PT, R214, R110, PT ;  /* 0x0000006ed600720c */ /* 0x000fe40003f86270 */
[----:B------:R-:W-:Y:S02]  /*a2d0*/  LEA.HI R11, R11, R131, RZ, 0x4 ;  /* 0x000000830b0b7211 */ /* 0x000fe400078f20ff */
[----:B------:R-:W-:-:S02]  /*a2e0*/  LEA R38, P3, R20, R117, 0x1 ;  /* 0x0000007514267211 */ /* 0x000fc400078608ff */
[----:B------:R-:W-:Y:S02]  /*a2f0*/  LEA.HI.SX32 R11, R11, R10, 0x1c ;  /* 0x0000000a0b0b7211 */ /* 0x000fe400078fe2ff */
[----:B------:R-:W-:Y:S02]  /*a300*/  LEA.HI.X R39, R20, R116, R28, 0x1, P3 ;  /* 0x0000007414277211 */ /* 0x000fe400018f0c1c */
[----:B0-----:R-:W-:-:S04]  /*a310*/  SHF.R.S32.HI R13, RZ, 0x1f, R11 ;  /* 0x0000001fff0d7819 */ /* 0x001fc8000001140b */
[----:B------:R-:W-:Y:S01]  /*a320*/  LEA.HI R13, R13, R11, RZ, 0x3 ;  /* 0x0000000b0d0d7211 */ /* 0x000fe200078f18ff */
[----:B------:R-:W-:-:S03]  /*a330*/  IMAD.SHL.U32 R11, R11, 0x8, RZ ;  /* 0x000000080b0b7824 */ /* 0x000fc600078e00ff */
[----:B------:R-:W-:Y:S02]  /*a340*/  SHF.R.S32.HI R13, RZ, 0x3, R13 ;  /* 0x00000003ff0d7819 */ /* 0x000fe4000001140d */
[----:B------:R-:W-:-:S04]  /*a350*/  LOP3.LUT R12, R228, 0x38, R11, 0xf8, !PT ;  /* 0x00000038e40c7812 */ /* 0x000fc800078ef80b */
[----:B------:R-:W-:Y:S01]  /*a360*/  LOP3.LUT R12, R12, R14, RZ, 0x3c, !PT ;  /* 0x0000000e0c0c7212 */ /* 0x000fe200078e3cff */
[----:B----4-:R-:W-:-:S05]  /*a370*/  IMAD R13, R13, 0x1400, R15 ;  /* 0x000014000d0d7824 */ /* 0x010fca00078e020f */
[----:B------:R-:W-:Y:S01]  /*a380*/  IADD3 R13, R13, R12, RZ ;  /* 0x0000000c0d0d7210 */ /* 0x000fe20007ffe0ff */
[----:B------:R-:W-:-:S04]  /*a390*/  IMAD R12, R213, 0x5000, R121 ;  /* 0x00005000d50c7824 */ /* 0x000fc800078e0279 */
        /* <DEDUP_REMOVED lines=8> */
[----:B-1----:R-:W-:Y:S01]  /*a420*/  HADD2.F32 R40, -RZ, R33.H0_H0 ;  /* 0x20000021ff287230 */ /* 0x002fe20000004100 */
[----:B------:R-:W-:Y:S01]  /*a430*/  SHF.R.U64 R64, R64, 0x10, R65 ;  /* 0x0000001040407819 */ /* 0x000fe20000001241 */
[----:B0-----:R-:W-:Y:S01]  /*a440*/  HADD2.F32 R41, -RZ, R13.H0_H0 ;  /* 0x2000000dff297230 */ /* 0x001fe20000004100 */
[----:B------:R-:W-:Y:S01]  /*a450*/  SHF.R.U64 R74, R74, 0x10, R75 ;  /* 0x000000104a4a7819 */ /* 0x000fe2000000124b */
[----:B------:R-:W-:Y:S02]  /*a460*/  HADD2.F32 R42, -RZ, R141.H1_H1 ;  /* 0x3000008dff2a7230 */ /* 0x000fe40000004100 */
[-C--:B------:R-:W-:Y:S01]  /*a470*/  FMUL.FTZ R44, R40, R43.reuse ;  /* 0x0000002b282c7220 */ /* 0x080fe20000410000 */
[----:B------:R-:W-:Y:S02]  /*a480*/  HADD2.F32 R143, -RZ, R143.H0_H0 ;  /* 0x2000008fff8f7230 */ /* 0x000fe40000004100 */
[----:B------:R-:W-:Y:S01]  /*a490*/  FMUL.FTZ R43, R41, R43 ;  /* 0x0000002b292b7220 */ /* 0x000fe20000410000 */
[----:B------:R-:W-:-:S02]  /*a4a0*/  HADD2.F32 R141, -RZ, R141.H0_H0 ;  /* 0x2000008dff8d7230 */ /* 0x000fc40000004100 */
[-C--:B------:R-:W-:Y:S01]  /*a4b0*/  FFMA.FTZ R41, R41, R42.reuse, -R44 ;  /* 0x0000002a29297223 */ /* 0x080fe2000001082c */
[----:B------:R-:W-:Y:S01]  /*a4c0*/  SHF.R.U32.HI R44, RZ, 0x10, R65 ;  /* 0x00000010ff2c7819 */ /* 0x000fe20000011641 */
[----:B------:R-:W-:Y:S01]  /*a4d0*/  FFMA.FTZ R40, R40, R42, R43 ;  /* 0x0000002a28287223 */ /* 0x000fe2000001002b */
[----:B------:R-:W-:Y:S01]  /*a4e0*/  SHF.R.U32.HI R43, RZ, 0x10, R73 ;  /* 0x00000010ff2b7819 */ /* 0x000fe20000011649 */
[----:B------:R-:W-:Y:S01]  /*a4f0*/  HADD2.F32 R42, -RZ, R33.H1_H1 ;  /* 0x30000021ff2a7230 */ /* 0x000fe20000004100 */
[----:B------:R-:W-:Y:S01]  /*a500*/  SHF.R.U64 R66, R66, 0x10, R67 ;  /* 0x0000001042427819 */ /* 0x000fe20000001243 */
[----:B------:R-:W-:Y:S02]  /*a510*/  HADD2.F32 R72, -RZ, R72.H0_H0 ;  /* 0x20000048ff487230 */ /* 0x000fe40000004100 */
[----:B------:R-:W-:Y:S02]  /*a520*/  HADD2.F32 R33, -RZ, R43.H0_H0 ;  /* 0x2000002bff217230 */ /* 0x000fe40000004100 */
[----:B------:R-:W-:-:S02]  /*a530*/  HADD2.F32 R43, -RZ, R13.H1_H1 ;  /* 0x3000000dff2b7230 */ /* 0x000fc40000004100 */
[----:B------:R-:W-:Y:S02]  /*a540*/  HADD2.F32 R13, -RZ, R44.H0_H0 ;  /* 0x2000002cff0d7230 */ /* 0x000fe40000004100 */
[CC--:B------:R-:W-:Y:S01]  /*a550*/  FMUL.FTZ R44, R42.reuse, R33.reuse ;  /* 0x000000212a2c7220 */ /* 0x0c0fe20000410000 */
[----:B------:R-:W-:Y:S02]  /*a560*/  HADD2.F32 R64, -RZ, R64.H0_H0 ;  /* 0x20000040ff407230 */ /* 0x000fe40000004100 */
[C---:B------:R-:W-:Y:S01]  /*a570*/  FMUL.FTZ R45, R43.reuse, R33 ;  /* 0x000000212b2d7220 */ /* 0x040fe20000410000 */
[----:B------:R-:W-:Y:S02]  /*a580*/  HADD2.F32 R74, -RZ, R74.H0_H0 ;  /* 0x2000004aff4a7230 */ /* 0x000fe40000004100 */
[-C--:B------:R-:W-:Y:S01]  /*a590*/  FFMA.FTZ R33, R43, R13.reuse, -R44 ;  /* 0x0000000d2b217223 */ /* 0x080fe2000001082c */
[----:B------:R-:W-:Y:S02]  /*a5a0*/  HADD2.F32 R44, -RZ, R142.H1_H1 ;  /* 0x3000008eff2c7230 */ /* 0x000fe40000004100 */
[----:B------:R-:W-:Y:S01]  /*a5b0*/  FFMA.FTZ R13, R42, R13, R45 ;  /* 0x0000000d2a0d7223 */ /* 0x000fe2000001002d */
[----:B------:R-:W-:-:S02]  /*a5c0*/  HADD2.F32 R42, -RZ, R35.H0_H0 ;  /* 0x20000023ff2a7230 */ /* 0x000fc40000004100 */
[----:B------:R-:W-:Y:S01]  /*a5d0*/  HADD2.F32 R43, -RZ, R15.H0_H0 ;  /* 0x2000000fff2b7230 */ /* 0x000fe20000004100 */
[----:B------:R-:W-:Y:S01]  /*a5e0*/  F2FP.F16.F32.PACK_AB R33, R33, R41 ;  /* 0x000000292121723e */ /* 0x000fe200000000ff */
[----:B------:R-:W-:Y:S02]  /*a5f0*/  HADD2.F32 R45, -RZ, R140.H1_H1 ;  /* 0x3000008cff2d7230 */ /* 0x000fe40000004100 */
[-C--:B------:R-:W-:Y:S01]  /*a600*/  FMUL.FTZ R46, R42, R44.reuse ;  /* 0x0000002c2a2e7220 */ /* 0x080fe20000410000 */
[----:B------:R-:W-:Y:S02]  /*a610*/  HADD2.F32 R35, -RZ, R35.H1_H1 ;  /* 0x30000023ff237230 */ /* 0x000fe40000004100 */
[C---:B------:R-:W-:Y:S01]  /*a620*/  FMUL.FTZ R44, R43.reuse, R44 ;  /* 0x0000002c2b2c7220 */ /* 0x040fe20000410000 */
[----:B------:R-:W-:Y:S02]  /*a630*/  HADD2.F32 R142, -RZ, R142.H0_H0 ;  /* 0x2000008eff8e7230 */ /* 0x000fe40000004100 */
[----:B------:R-:W-:Y:S01]  /*a640*/  FFMA.FTZ R46, R43, R45, -R46 ;  /* 0x0000002d2b2e7223 */ /* 0x000fe2000001082e */
[----:B------:R-:W-:-:S02]  /*a650*/  HADD2.F32 R43, -RZ, R15.H1_H1 ;  /* 0x3000000fff2b7230 */ /* 0x000fc40000004100 */
[----:B------:R-:W-:Y:S01]  /*a660*/  FFMA.FTZ R44, R42, R45, R44 ;  /* 0x0000002d2a2c7223 */ /* 0x000fe2000001002c */
[----:B------:R-:W-:Y:S01]  /*a670*/  SHF.R.U32.HI R42, RZ, 0x10, R75 ;  /* 0x00000010ff2a7819 */ /* 0x000fe2000001164b */
[----:B------:R-:W-:Y:S01]  /*a680*/  HADD2.F32 R140, -RZ, R140.H0_H0 ;  /* 0x2000008cff8c7230 */ /* 0x000fe20000004100 */
[----:B------:R-:W-:Y:S01]  /*a690*/  SHF.R.U32.HI R45, RZ, 0x10, R67 ;  /* 0x00000010ff2d7819 */ /* 0x000fe20000011643 */
[----:B------:R-:W-:Y:S01]  /*a6a0*/  HADD2.F32 R66, -RZ, R66.H0_H0 ;  /* 0x20000042ff427230 */ /* 0x000fe20000004100 */
[----:B------:R-:W-:Y:S01]  /*a6b0*/  F2FP.F16.F32.PACK_AB R40, R13, R40 ;  /* 0x000000280d28723e */ /* 0x000fe200000000ff */
[----:B------:R-:W-:Y:S02]  /*a6c0*/  HADD2.F32 R42, -RZ, R42.H0_H0 ;  /* 0x2000002aff2a7230 */ /* 0x000fe40000004100 */
[----:B------:R-:W-:Y:S02]  /*a6d0*/  HADD2.F32 R15, -RZ, R45.H0_H0 ;  /* 0x2000002dff0f7230 */ /* 0x000fe40000004100 */
[----:B------:R-:W-:-:S02]  /*a6e0*/  IMAD.MOV.U32 R13, RZ, RZ, R33 ;  /* 0x000000ffff0d7224 */ /* 0x000fc400078e0021 */
        /* <DEDUP_REMOVED lines=8> */
[----:B------:R-:W-:-:S02]  /*a770*/  HADD2.F32 R32, -RZ, R32.H1_H1 ;  /* 0x30000020ff207230 */ /* 0x000fc40000004100 */
[-C--:B------:R-:W-:Y:S01]  /*a780*/  FMUL.FTZ R43, R15, R143.reuse ;  /* 0x0000008f0f2b7220 */ /* 0x080fe20000410000 */
[----:B------:R-:W-:Y:S02]  /*a790*/  HADD2.F32 R12, -RZ, R12.H1_H1 ;  /* 0x3000000cff0c7230 */ /* 0x000fe40000004100 */
[C---:B------:R-:W-:Y:S01]  /*a7a0*/  FMUL.FTZ R143, R35.reuse, R143 ;  /* 0x0000008f238f7220 */ /* 0x040fe20000410000 */
[----:B------:R-:W-:Y:S01]  /*a7b0*/  F2FP.F16.F32.PACK_AB R42, R42, R44 ;  /* 0x0000002c2a2a723e */ /* 0x000fe200000000ff */
[-C--:B------:R-:W-:Y:S02]  /*a7c0*/  FFMA.FTZ R43, R35, R141.reuse, -R43 ;  /* 0x0000008d232b7223 */ /* 0x080fe4000001082b */
[----:B------:R-:W-:Y:S01]  /*a7d0*/  FFMA.FTZ R143, R15, R141, R143 ;  /* 0x0000008d0f8f7223 */ /* 0x000fe2000001008f */
[-C--:B------:R-:W-:Y:S01]  /*a7e0*/  FMUL.FTZ R15, R32, R72.reuse ;  /* 0x00000048200f7220 */ /* 0x080fe20000410000 */
[----:B------:R-:W-:-:S03]  /*a7f0*/  FMUL.FTZ R72, R12, R72 ;  /* 0x000000480c487220 */ /* 0x000fc60000410000 */
[-C--:B------:R-:W-:Y:S01]  /*a800*/  FFMA.FTZ R15, R12, R64.reuse, -R15 ;  /* 0x000000400c0f7223 */ /* 0x080fe2000001080f */
[----:B------:R-:W-:Y:S02]  /*a810*/  HADD2.F32 R12, -RZ, R34.H0_H0 ;  /* 0x20000022ff0c7230 */ /* 0x000fe40000004100 */
[----:B------:R-:W-:Y:S01]  /*a820*/  FFMA.FTZ R72, R32, R64, R72 ;  /* 0x0000004020487223 */ /* 0x000fe20000010048 */
[----:B------:R-:W-:Y:S02]  /*a830*/  HADD2.F32 R32, -RZ, R14.H0_H0 ;  /* 0x2000000eff207230 */ /* 0x000fe40000004100 */
[----:B------:R-:W-:Y:S02]  /*a840*/  HADD2.F32 R34, -RZ, R34.H1_H1 ;  /* 0x30000022ff227230 */ /* 0x000fe40000004100 */
[-C--:B------:R-:W-:Y:S01]  /*a850*/  FMUL.FTZ R35, R12, R142.reuse ;  /* 0x0000008e0c237220 */ /* 0x080fe20000410000 */
[----:B------:R-:W-:Y:S02]  /*a860*/  HADD2.F32 R14, -RZ, R14.H1_H1 ;  /* 0x3000000eff0e7230 */ /* 0x000fe40000004100 */
[----:B------:R-:W-:Y:S01]  /*a870*/  FMUL.FTZ R142, R32, R142 ;  /* 0x0000008e208e7220 */ /* 0x000fe20000410000 */
[----:B------:R-:W-:Y:S01]  /*a880*/  F2FP.F16.F32.PACK_AB R143, R72, R143 ;  /* 0x0000008f488f723e */ /* 0x000fe200000000ff */
[----:B------:R-:W-:Y:S01]  /*a890*/  FFMA.FTZ R35, R32, R140, -R35 ;  /* 0x0000008c20237223 */ /* 0x000fe20000010823 */
[-C--:B------:R-:W-:Y:S01]  /*a8a0*/  FMUL.FTZ R32, R34, R74.reuse ;  /* 0x0000004a22207220 */ /* 0x080fe20000410000 */
[----:B------:R-:W-:Y:S01]  /*a8b0*/  FMUL.FTZ R74, R14, R74 ;  /* 0x0000004a0e4a7220 */ /* 0x000fe20000410000 */
[----:B------:R-:W-:Y:S01]  /*a8c0*/  FFMA.FTZ R142, R12, R140, R142 ;  /* 0x0000008c0c8e7223 */ /* 0x000fe2000001008e */
[----:B------:R-:W-:Y:S01]  /*a8d0*/  F2FP.F16.F32.PACK_AB R12, R15, R43 ;  /* 0x0000002b0f0c723e */ /* 0x000fe200000000ff */
[-C--:B------:R-:W-:Y:S01]  /*a8e0*/  FFMA.FTZ R32, R14, R66.reuse, -R32 ;  /* 0x000000420e207223 */ /* 0x080fe20000010820 */
[----:B------:R-:W-:Y:S01]  /*a8f0*/  FFMA.FTZ R74, R34, R66, R74 ;  /* 0x00000042224a7223 */ /* 0x000fe2000001004a */
[----:B------:R-:W-:-:S03]  /*a900*/  IMAD.MOV.U32 R15, RZ, RZ, R45 ;  /* 0x000000ffff0f7224 */ /* 0x000fc600078e002d */
[----:B------:R-:W-:Y:S01]  /*a910*/  F2FP.F16.F32.PACK_AB R14, R32, R35 ;  /* 0x00000023200e723e */ /* 0x000fe200000000ff */
[----:B------:R-:W-:Y:S01]  /*a920*/  IMAD.MOV.U32 R35, RZ, RZ, R42 ;  /* 0x000000ffff237224 */ /* 0x000fe200078e002a */
[----:B------:R-:W-:Y:S02]  /*a930*/  F2FP.F16.F32.PACK_AB R34, R74, R142 ;  /* 0x0000008e4a22723e */ /* 0x000fe400000000ff */
[----:B------:R-:W-:-:S07]  /*a940*/  MOV R32, R143 ;  /* 0x0000008f00207202 */ /* 0x000fce0000000f00 */
.L_x_540:
[----:B------:R-:W-:Y:S05]  /*a950*/  BSYNC B1 ;  /* 0x0000000000017941 */ /* 0x000fea0003800000 */
.L_x_539:
[----:B------:R-:W-:Y:S01]  /*a960*/  ISETP.GE.AND P3, PT, R11, R128, PT ;  /* 0x000000800b00720c */ /* 0x000fe20003f66270 */
[----:B------:R-:W-:Y:S02]  /*a970*/  ULDC.64 UR4, c[0x0][0x208] ;  /* 0x0000820000047ab9 */ /* 0x000fe40000000a00 */
[----:B0-----:R0:W-:Y:S10]  /*a980*/  ST.E.128 desc[UR4][R38.64], R12 ;  /* 0x0000000c26007985 */ /* 0x0011f4000c101d04 */
[----:B------:R-:W-:Y:S05]  /*a990*/  @P3 BRA `(.L_x_492) ;  /* 0x0000000400f03947 */ /* 0x000fea0003800000 */
[----:B------:R-:W-:Y:S01]  /*a9a0*/  IMAD.WIDE R36, R11, 0x2, R36 ;  /* 0x000000020b247825 */ /* 0x000fe200078e0224 */
[----:B------:R-:W-:-:S04]  /*a9b0*/  ULDC.64 UR4, c[0x0][0x208] ;  /* 0x0000820000047ab9 */ /* 0x000fc80000000a00 */
[----:B-1----:R1:W-:Y:S01]  /*a9c0*/  ST.E.128 desc[UR4][R36.64], R32 ;  /* 0x0000002024007985 */ /* 0x0023e2000c101d04 */
[----:B------:R-:W-:Y:S05]  /*a9d0*/  BRA `(.L_x_492) ;  /* 0x0000000400e07947 */ /* 0x000fea0003800000 */
.L_x_446:
[----:B------:R-:W-:-:S04]  /*a9e0*/  ULOP3.LUT UR4, UR60, 0x1, URZ, 0xfc, !UPT ;  /* 0x000000013c047892 */ /* 0x000fc8000f8efc3f */
[----:B------:R-:W-:-:S06]  /*a9f0*/  UISETP.NE.AND UP0, UPT, UR4, 0x3, UPT ;  /* 0x000000030400788c */ /* 0x000fcc000bf05270 */
[----:B------:R-:W-:-:S13]  /*aa00*/  PLOP3.LUT P0, PT, PT, PT, UP0, 0x80, 0x0 ;  /* 0x000000000000781c */ /* 0x000fda0003f0f008 */
[----:B------:R-:W-:Y:S05]  /*aa10*/  @!P0 BRA `(.L_x_541) ;  /* 0x0000000000048947 */ /* 0x000fea0003800000 */
[----:B------:R-:W-:Y:S01]  /*aa20*/  BPT.TRAP 0x1 ;  /* 0x000000040000795c */ /* 0x000fe20000300000 */
.L_x_541:
[----:B------:R-:W-:Y:S01]  /*aa30*/  LEA R87, R213, R23, 0x3 ;  /* 0x00000017d5577211 */ /* 0x000fe200078e18ff */
[----:B------:R-:W-:Y:S01]  /*aa40*/  BSSY B1, `(.L_x_542) ;  /* 0x0000005000017945 */ /* 0x000fe20003800000 */
[----:B------:R-:W-:Y:S02]  /*aa50*/  SHF.L.U32 R88, R225, 0x1f, RZ ;  /* 0x0000001fe1587819 */ /* 0x000fe400000006ff */
[----:B------:R-:W-:Y:S02]  /*aa60*/  SHF.R.S32.HI R84, RZ, 0x1f, R30 ;  /* 0x0000001fff547819 */ /* 0x000fe4000001141e */
[----:B------:R-:W0:Y:S02]  /*aa70*/  SYNCS.PHASECHK.TRANS64.TRYWAIT P3, [R87+URZ+0x38890], R88 ;  /* 0x03889058570075a7 */ /* 0x000e24000806017f */
[----:B0-----:R-:W-:Y:S05]  /*aa80*/  @!P3 BRA `(.L_x_543) ;  /* 0x000001fc0064b947 */ /* 0x001fea0003800000 */
.L_x_836:
[----:B------:R-:W-:Y:S05]  /*aa90*/  BSYNC B1 ;  /* 0x0000000000017941 */ /* 0x000fea0003800000 */
.L_x_542:
[----:B------:R-:W-:Y:S01]  /*aaa0*/  ULDC.64 UR4, c[0x0][0x300] ;  /* 0x0000c00000047ab9 */ /* 0x000fe20000000a00 */
[----:B-----5:R-:W-:Y:S01]  /*aab0*/  SHF.R.S32.HI R85, RZ, 0x1f, R29 ;  /* 0x0000001fff557819 */ /* 0x020fe2000001141d */
[----:B------:R-:W-:Y:S01]  /*aac0*/  IMAD R11, R84, UR4, RZ ;  /* 0x00000004540b7c24 */ /* 0x000fe2000f8e02ff */
[----:B------:R-:W-:Y:S01]  /*aad0*/  ULDC.64 UR6, c[0x0][0x2e8] ;  /* 0x0000ba0000067ab9 */ /* 0x000fe20000000a00 */
[----:B------:R-:W-:-:S04]  /*aae0*/  IMAD.WIDE.U32 R12, R30, UR4, RZ ;  /* 0x000000041e0c7c25 */ /* 0x000fc8000f8e00ff */
[----:B------:R-:W-:Y:S01]  /*aaf0*/  IMAD R11, R30, UR5, R11 ;  /* 0x000000051e0b7c24 */ /* 0x000fe2000f8e020b */
[----:B------:R-:W-:Y:S01]  /*ab00*/  ULDC.64 UR4, c[0x0][0x310] ;  /* 0x0000c40000047ab9 */ /* 0x000fe20000000a00 */
[----:B------:R-:W-:Y:S02]  /*ab10*/  IMAD R86, R2, -0x50, R24 ;  /* 0xffffffb002567824 */ /* 0x000fe400078e0218 */
[----:B------:R-:W-:Y:S02]  /*ab20*/  IMAD R14, R85, UR4, RZ ;  /* 0x00000004550e7c24 */ /* 0x000fe4000f8e02ff */
[----:B------:R-:W-:Y:S01]  /*ab30*/  IMAD.IADD R13, R13, 0x1, R11 ;  /* 0x000000010d0d7824 */ /* 0x000fe200078e020b */
[----:B------:R-:W-:Y:S01]  /*ab40*/  VIMNMX R86, R86, 0x50, PT ;  /* 0x0000005056567848 */ /* 0x000fe20003fe0100 */
[C---:B------:R-:W-:Y:S02]  /*ab50*/  IMAD R11, R29.reuse, UR5, R14 ;  /* 0x000000051d0b7c24 */ /* 0x040fe4000f8e020e */
[----:B------:R-:W-:Y:S01]  /*ab60*/  IMAD.WIDE.U32 R12, R29, UR4, R12 ;  /* 0x000000041d0c7c25 */ /* 0x000fe2000f8e000c */
[----:B------:R-:W-:-:S03]  /*ab70*/  ULDC.64 UR4, c[0x0][0x308] ;  /* 0x0000c20000047ab9 */ /* 0x000fc60000000a00 */
[----:B------:R-:W-:Y:S02]  /*ab80*/  IMAD.IADD R13, R13, 0x1, R11 ;  /* 0x000000010d0d7824 */ /* 0x000fe400078e020b */
[----:B------:R-:W-:Y:S02]  /*ab90*/  IMAD.IADD R36, R86, 0x1, -R224 ;  /* 0x0000000156247824 */ /* 0x000fe400078e0ae0 */
[----:B------:R-:W-:Y:S01]  /*aba0*/  IMAD.WIDE.U32 R12, R223, UR4, R12 ;  /* 0x00000004df0c7c25 */ /* 0x000fe2000f8e000c */
[----:B------:R-:W-:-:S03]  /*abb0*/  UMOV UR4, 0xffffffff ;  /* 0xffffffff00047882 */ /* 0x000fc60000000000 */
[----:B------:R-:W-:Y:S01]  /*abc0*/  IMAD R35, R223, UR5, R13 ;  /* 0x00000005df237c24 */ /* 0x000fe2000f8e020d */
[----:B------:R-:W-:-:S04]  /*abd0*/  LEA R34, P3, R12, UR6, 0x1 ;  /* 0x000000060c227c11 */ /* 0x000fc8000f8608ff */
[----:B------:R-:W-:Y:S02]  /*abe0*/  LEA.HI.X R35, R12, UR7, R35, 0x1, P3 ;  /* 0x000000070c237c11 */ /* 0x000fe400098f0c23 */
[----:B------:R-:W-:Y:S01]  /*abf0*/  ISETP.GE.AND P3, PT, R36, 0x1, PT ;  /* 0x000000012400780c */ /* 0x000fe20003f66270 */
[----:B------:R-:W-:-:S12]  /*ac00*/  BRA.DIV UR4, `(.L_x_544) ;  /* 0x000001fe04187947 */ /* 0x000fd8000b800000 */
[----:B------:R1:W2:Y:S04]  /*ac10*/  SHFL.IDX PT, R37, R35, RZ, 0x181f ;  /* 0x00181fff23257589 */ /* 0x0002a800000e0000 */
[----:B------:R1:W3:Y:S02]  /*ac20*/  SHFL.IDX PT, R11, R34, RZ, 0x181f ;  /* 0x00181fff220b7589 */ /* 0x0002e400000e0000 */
.L_x_840:
[----:B------:R-:W-:Y:S04]  /*ac30*/  BSSY B1, `(.L_x_545) ;  /* 0x0000018000017945 */ /* 0x000fe80003800000 */
[----:B------:R-:W-:Y:S05]  /*ac40*/  @!P3 BRA `(.L_x_546) ;  /* 0x000000000058b947 */ /* 0x000fea0003800000 */
[----:B------:R-:W-:Y:S01]  /*ac50*/  ULDC UR4, c[0x0][0x2f4] ;  /* 0x0000bd0000047ab9 */ /* 0x000fe20000000800 */
[----:B------:R-:W-:Y:S01]  /*ac60*/  ULDC.64 UR6, c[0x0][0x208] ;  /* 0x0000820000067ab9 */ /* 0x000fe20000000a00 */
[----:B------:R-:W-:-:S13]  /*ac70*/  ISETP.GE.AND P4, PT, R16, UR4, PT ;  /* 0x0000000410007c0c */ /* 0x000fda000bf86270 */
[----:B------:R-:W4:Y:S01]  /*ac80*/  @!P4 LDS.128 R12, [R31+0x24400] ;  /* 0x024400001f0cc984 */ /* 0x000f220000000c00 */
[----:B---3--:R-:W-:-:S04]  /*ac90*/  @!P4 LEA R32, P3, R16, R11, 0x1 ;  /* 0x0000000b1020c211 */ /* 0x008fc800078608ff */
[----:B--2---:R-:W-:Y:S02]  /*aca0*/  @!P4 LEA.HI.X R33, R16, R37, R17, 0x1, P3 ;  /* 0x000000251021c211 */ /* 0x004fe400018f0c11 */
[----:B------:R-:W-:-:S03]  /*acb0*/  ISETP.GE.AND P3, PT, R214, UR4, PT ;  /* 0x00000004d6007c0c */ /* 0x000fc6000bf66270 */
[----:B----4-:R2:W-:Y:S10]  /*acc0*/  @!P4 ST.E.128 desc[UR6][R32.64], R12 ;  /* 0x0000000c2000c985 */ /* 0x0105f4000c101d06 */
[----:B------:R-:W3:Y:S01]  /*acd0*/  @!P3 LDS.128 R12, [R31+0x26c00] ;  /* 0x026c00001f0cb984 */ /* 0x000ee20000000c00 */
[----:B--2---:R-:W-:-:S04]  /*ace0*/  @!P3 LEA R32, P4, R212, R11, 0x1 ;  /* 0x0000000bd420b211 */ /* 0x004fc800078808ff */
[----:B------:R-:W-:Y:S02]  /*acf0*/  @!P3 LEA.HI.X R33, R212, R37, R215, 0x1, P4 ;  /* 0x00000025d421b211 */ /* 0x000fe400020f0cd7 */
[----:B------:R-:W-:-:S03]  /*ad00*/  ISETP.GE.AND P4, PT, R19, UR4, PT ;  /* 0x0000000413007c0c */ /* 0x000fc6000bf86270 */
[----:B---3--:R2:W-:Y:S10]  /*ad10*/  @!P3 ST.E.128 desc[UR6][R32.64], R12 ;  /* 0x0000000c2000b985 */ /* 0x0085f4000c101d06 */
[----:B------:R-:W3:Y:S01]  /*ad20*/  @!P4 LDS.128 R12, [R31+0x29400] ;  /* 0x029400001f0cc984 */ /* 0x000ee20000000c00 */
[----:B--2---:R-:W-:-:S04]  /*ad30*/  @!P4 LEA R32, P3, R19, R11, 0x1 ;  /* 0x0000000b1320c211 */ /* 0x004fc800078608ff */
[----:B------:R-:W-:Y:S02]  /*ad40*/  @!P4 LEA.HI.X R33, R19, R37, R219, 0x1, P3 ;  /* 0x000000251321c211 */ /* 0x000fe400018f0cdb */
[----:B------:R-:W-:-:S03]  /*ad50*/  ISETP.GE.AND P3, PT, R22, UR4, PT ;  /* 0x0000000416007c0c */ /* 0x000fc6000bf66270 */
[----:B---3--:R2:W-:Y:S10]  /*ad60*/  @!P4 ST.E.128 desc[UR6][R32.64], R12 ;  /* 0x0000000c2000c985 */ /* 0x0085f4000c101d06 */
[----:B------:R-:W3:Y:S01]  /*ad70*/  @!P3 LDS.128 R12, [R31+0x2bc00] ;  /* 0x02bc00001f0cb984 */ /* 0x000ee20000000c00 */
[----:B--2---:R-:W-:-:S04]  /*ad80*/  @!P3 LEA R32, P4, R22, R11, 0x1 ;  /* 0x0000000b1620b211 */ /* 0x004fc800078808ff */
[----:B------:R-:W-:-:S05]  /*ad90*/  @!P3 LEA.HI.X R33, R22, R37, R218, 0x1, P4 ;  /* 0x000000251621b211 */ /* 0x000fca00020f0cda */
[----:B---3--:R4:W-:Y:S04]  /*ada0*/  @!P3 ST.E.128 desc[UR6][R32.64], R12 ;  /* 0x0000000c2000b985 */ /* 0x0089e8000c101d06 */
.L_x_546:
[----:B------:R-:W-:Y:S05]  /*adb0*/  BSYNC B1 ;  /* 0x0000000000017941 */ /* 0x000fea0003800000 */
.L_x_545:
[----:B------:R-:W-:-:S03]  /*adc0*/  UMOV UR4, 0xffffffff ;  /* 0xffffffff00047882 */ /* 0x000fc60000000000 */
[----:B------:R-:W-:Y:S05]  /*add0*/  BRA.DIV UR4, `(.L_x_547) ;  /* 0x000001fa04f07947 */ /* 0x000fea000b800000 */
[----:B--2---:R2:W0:Y:S04]  /*ade0*/  SHFL.IDX PT, R37, R35, 0x1, 0x181f ;  /* 0x00381f0023257f89 */ /* 0x00442800000e0000 */
[----:B---3--:R2:W3:Y:S02]  /*adf0*/  SHFL.IDX PT, R11, R34, 0x1, 0x181f ;  /* 0x00381f00220b7f89 */ /* 0x0084e400000e0000 */
.L_x_844:
[----:B------:R-:W-:Y:S01]  /*ae00*/  ISETP.GE.AND P3, PT, R36, 0x21, PT ;  /* 0x000000212400780c */ /* 0x000fe20003f66270 */
[----:B------:R-:W-:-:S12]  /*ae10*/  BSSY B1, `(.L_x_548) ;  /* 0x0000018000017945 */ /* 0x000fd80003800000 */
[----:B------:R-:W-:Y:S05]  /*ae20*/  @!P3 BRA `(.L_x_549) ;  /* 0x000000000058b947 */ /* 0x000fea0003800000 */
[----:B------:R-:W-:Y:S01]  /*ae30*/  ULDC UR4, c[0x0][0x2f4] ;  /* 0x0000bd0000047ab9 */ /* 0x000fe20000000800 */
[----:B------:R-:W-:Y:S01]  /*ae40*/  ULDC.64 UR6, c[0x0][0x208] ;  /* 0x0000820000067ab9 */ /* 0x000fe20000000a00 */
[----:B------:R-:W-:-:S13]  /*ae50*/  ISETP.GE.AND P4, PT, R16, UR4, PT ;  /* 0x0000000410007c0c */ /* 0x000fda000bf86270 */
[----:B----4-:R-:W4:Y:S01]  /*ae60*/  @!P4 LDS.128 R12, [R31+0x25400] ;  /* 0x025400001f0cc984 */ /* 0x010f220000000c00 */
[----:B---3--:R-:W-:-:S04]  /*ae70*/  @!P4 LEA R32, P3, R16, R11, 0x1 ;  /* 0x0000000b1020c211 */ /* 0x008fc800078608ff */
[----:B0-----:R-:W-:Y:S02]  /*ae80*/  @!P4 LEA.HI.X R33, R16, R37, R17, 0x1, P3 ;  /* 0x000000251021c211 */ /* 0x001fe400018f0c11 */
[----:B------:R-:W-:-:S03]  /*ae90*/  ISETP.GE.AND P3, PT, R214, UR4, PT ;  /* 0x00000004d6007c0c */ /* 0x000fc6000bf66270 */
[----:B----4-:R0:W-:Y:S10]  /*aea0*/  @!P4 ST.E.128 desc[UR6][R32.64], R12 ;  /* 0x0000000c2000c985 */ /* 0x0101f4000c101d06 */
[----:B------:R-:W3:Y:S01]  /*aeb0*/  @!P3 LDS.128 R12, [R31+0x27c00] ;  /* 0x027c00001f0cb984 */ /* 0x000ee20000000c00 */
[----:B0-----:R-:W-:-:S04]  /*aec0*/  @!P3 LEA R32, P4, R212, R11, 0x1 ;  /* 0x0000000bd420b211 */ /* 0x001fc800078808ff */
[----:B------:R-:W-:Y:S02]  /*aed0*/  @!P3 LEA.HI.X R33, R212, R37, R215, 0x1, P4 ;  /* 0x00000025d421b211 */ /* 0x000fe400020f0cd7 */
[----:B------:R-:W-:-:S03]  /*aee0*/  ISETP.GE.AND P4, PT, R19, UR4, PT ;  /* 0x0000000413007c0c */ /* 0x000fc6000bf86270 */
[----:B---3--:R0:W-:Y:S10]  /*aef0*/  @!P3 ST.E.128 desc[UR6][R32.64], R12 ;  /* 0x0000000c2000b985 */ /* 0x0081f4000c101d06 */
[----:B------:R-:W3:Y:S01]  /*af00*/  @!P4 LDS.128 R12, [R31+0x2a400] ;  /* 0x02a400001f0cc984 */ /* 0x000ee20000000c00 */
[----:B0-----:R-:W-:-:S04]  /*af10*/  @!P4 LEA R32, P3, R19, R11, 0x1 ;  /* 0x0000000b1320c211 */ /* 0x001fc800078608ff */
[----:B------:R-:W-:Y:S02]  /*af20*/  @!P4 LEA.HI.X R33, R19, R37, R219, 0x1, P3 ;  /* 0x000000251321c211 */ /* 0x000fe400018f0cdb */
[----:B------:R-:W-:-:S03]  /*af30*/  ISETP.GE.AND P3, PT, R22, UR4, PT ;  /* 0x0000000416007c0c */ /* 0x000fc6000bf66270 */
[----:B---3--:R0:W-:Y:S10]  /*af40*/  @!P4 ST.E.128 desc[UR6][R32.64], R12 ;  /* 0x0000000c2000c985 */ /* 0x0081f4000c101d06 */
[----:B------:R-:W3:Y:S01]  /*af50*/  @!P3 LDS.128 R12, [R31+0x2cc00] ;  /* 0x02cc00001f0cb984 */ /* 0x000ee20000000c00 */
[----:B0-----:R-:W-:-:S04]  /*af60*/  @!P3 LEA R32, P4, R22, R11, 0x1 ;  /* 0x0000000b1620b211 */ /* 0x001fc800078808ff */
[----:B------:R-:W-:-:S05]  /*af70*/  @!P3 LEA.HI.X R33, R22, R37, R218, 0x1, P4 ;  /* 0x000000251621b211 */ /* 0x000fca00020f0cda */
[----:B---3--:R0:W-:Y:S04]  /*af80*/  @!P3 ST.E.128 desc[UR6][R32.64], R12 ;  /* 0x0000000c2000b985 */ /* 0x0081e8000c101d06 */
.L_x_549:
[----:B------:R-:W-:Y:S05]  /*af90*/  BSYNC B1 ;  /* 0x0000000000017941 */ /* 0x000fea0003800000 */
.L_x_548:
[----:B------:R-:W-:-:S03]  /*afa0*/  UMOV UR4, 0xffffffff ;  /* 0xffffffff00047882 */ /* 0x000fc60000000000 */
[----:B------:R-:W-:Y:S05]  /*afb0*/  BRA.DIV UR4, `(.L_x_550) ;  /* 0x000001fa04c47947 */ /* 0x000fea000b800000 */
[----:B-12---:R-:W1:Y:S04]  /*afc0*/  SHFL.IDX PT, R35, R35, 0x2, 0x181f ;  /* 0x00581f0023237f89 */ /* 0x006e6800000e0000 */
[----:B------:R-:W2:Y:S02]  /*afd0*/  SHFL.IDX PT, R34, R34, 0x2, 0x181f ;  /* 0x00581f0022227f89 */ /* 0x000ea400000e0000 */
.L_x_848:
[----:B------:R-:W-:-:S13]  /*afe0*/  ISETP.GE.AND P3, PT, R36, 0x41, PT ;  /* 0x000000412400780c */ /* 0x000fda0003f66270 */
[----:B------:R-:W-:Y:S05]  /*aff0*/  @!P3 BRA `(.L_x_492) ;  /* 0x000000000058b947 */ /* 0x000fea0003800000 */
[----:B------:R-:W-:Y:S01]  /*b000*/  ULDC UR4, c[0x0][0x2f4] ;  /* 0x0000bd0000047ab9 */ /* 0x000fe20000000800 */
[----:B------:R-:W-:Y:S01]  /*b010*/  ULDC.64 UR6, c[0x0][0x208] ;  /* 0x0000820000067ab9 */ /* 0x000fe20000000a00 */
[----:B------:R-:W-:-:S13]  /*b020*/  ISETP.GE.AND P4, PT, R16, UR4, PT ;  /* 0x0000000410007c0c */ /* 0x000fda000bf86270 */
[----:B0---4-:R-:W0:Y:S01]  /*b030*/  @!P4 LDS.128 R12, [R31+0x26400] ;  /* 0x026400001f0cc984 */ /* 0x011e220000000c00 */
[----:B--2---:R-:W-:-:S04]  /*b040*/  @!P4 LEA R32, P3, R16, R34, 0x1 ;  /* 0x000000221020c211 */ /* 0x004fc800078608ff */
[----:B-1----:R-:W-:Y:S02]  /*b050*/  @!P4 LEA.HI.X R33, R16, R35, R17, 0x1, P3 ;  /* 0x000000231021c211 */ /* 0x002fe400018f0c11 */
[----:B------:R-:W-:-:S03]  /*b060*/  ISETP.GE.AND P3, PT, R214, UR4, PT ;  /* 0x00000004d6007c0c */ /* 0x000fc6000bf66270 */
[----:B0-----:R0:W-:Y:S10]  /*b070*/  @!P4 ST.E.128 desc[UR6][R32.64], R12 ;  /* 0x0000000c2000c985 */ /* 0x0011f4000c101d06 */
[----:B------:R-:W1:Y:S01]  /*b080*/  @!P3 LDS.128 R12, [R31+0x28c00] ;  /* 0x028c00001f0cb984 */ /* 0x000e620000000c00 */
[----:B0-----:R-:W-:-:S04]  /*b090*/  @!P3 LEA R32, P4, R212, R34, 0x1 ;  /* 0x00000022d420b211 */ /* 0x001fc800078808ff */
[----:B------:R-:W-:Y:S02]  /*b0a0*/  @!P3 LEA.HI.X R33, R212, R35, R215, 0x1, P4 ;  /* 0x00000023d421b211 */ /* 0x000fe400020f0cd7 */
[----:B------:R-:W-:-:S03]  /*b0b0*/  ISETP.GE.AND P4, PT, R19, UR4, PT ;  /* 0x0000000413007c0c */ /* 0x000fc6000bf86270 */
[----:B-1----:R0:W-:Y:S10]  /*b0c0*/  @!P3 ST.E.128 desc[UR6][R32.64], R12 ;  /* 0x0000000c2000b985 */ /* 0x0021f4000c101d06 */
[----:B------:R-:W1:Y:S01]  /*b0d0*/  @!P4 LDS.128 R12, [R31+0x2b400] ;  /* 0x02b400001f0cc984 */ /* 0x000e620000000c00 */
[----:B0-----:R-:W-:-:S04]  /*b0e0*/  @!P4 LEA R32, P3, R19, R34, 0x1 ;  /* 0x000000221320c211 */ /* 0x001fc800078608ff */
[----:B------:R-:W-:Y:S02]  /*b0f0*/  @!P4 LEA.HI.X R33, R19, R35, R219, 0x1, P3 ;  /* 0x000000231321c211 */ /* 0x000fe400018f0cdb */
[----:B------:R-:W-:-:S03]  /*b100*/  ISETP.GE.AND P3, PT, R22, UR4, PT ;  /* 0x0000000416007c0c */ /* 0x000fc6000bf66270 */
[----:B-1----:R0:W-:Y:S10]  /*b110*/  @!P4 ST.E.128 desc[UR6][R32.64], R12 ;  /* 0x0000000c2000c985 */ /* 0x0021f4000c101d06 */
[----:B------:R-:W1:Y:S01]  /*b120*/  @!P3 LDS.128 R12, [R31+0x2dc00] ;  /* 0x02dc00001f0cb984 */ /* 0x000e620000000c00 */
[----:B0-----:R-:W-:-:S04]  /*b130*/  @!P3 LEA R32, P4, R22, R34, 0x1 ;  /* 0x000000221620b211 */ /* 0x001fc800078808ff */
[----:B------:R-:W-:-:S05]  /*b140*/  @!P3 LEA.HI.X R33, R22, R35, R218, 0x1, P4 ;  /* 0x000000231621b211 */ /* 0x000fca00020f0cda */
[----:B-1----:R0:W-:Y:S04]  /*b150*/  @!P3 ST.E.128 desc[UR6][R32.64], R12 ;  /* 0x0000000c2000b985 */ /* 0x0021e8000c101d06 */
.L_x_492:
[----:B------:R-:W-:Y:S05]  /*b160*/  BSYNC B0 ;  /* 0x0000000000007941 */ /* 0x000fea0003800000 */
.L_x_445:
[----:B---3--:R-:W3:Y:S01]  /*b170*/  S2R R11, SR_TID.X ;  /* 0x00000000000b7919 */ /* 0x008ee20000002100 */
[----:B------:R-:W-:Y:S01]  /*b180*/  @!PT LDS RZ, [RZ] ;  /* 0x00000000fffff984 */ /* 0x000fe20000000800 */
[----:B------:R-:W-:Y:S01]  /*b190*/  @!PT LDS RZ, [RZ] ;  /* 0x00000000fffff984 */ /* 0x000fe20000000800 */
[----:B------:R-:W-:Y:S01]  /*b1a0*/  @!PT LDS RZ, [RZ] ;  /* 0x00000000fffff984 */ /* 0x000fe20000000800 */
[----:B------:R-:W-:Y:S01]  /*b1b0*/  @!PT LDS RZ, [RZ] ;  /* 0x00000000fffff984 */ /* 0x000fe20000000800 */
[----:B------:R5:W-:Y:S06]  /*b1c0*/  MEMBAR.ALL.CTA ;  /* 0x0000000000007992 */ /* 0x000bec0000008000 */
[----:B-----5:R-:W5:Y:S01]  /*b1d0*/  FENCE.VIEW.ASYNC.S ;  /* 0x00000000000073c6 */ /* 0x020f620000000000 */
[----:B------:R-:W-:Y:S05]  /*b1e0*/  WARPSYNC.ALL ;  /* 0x0000000000007948 */ /* 0x000fea0003800000 */
[----:B------:R-:W-:Y:S01]  /*b1f0*/  BSSY B0, `(.L_x_551) ;  /* 0x0000009000007945 */ /* 0x000fe20003800000 */
[----:B---3--:R-:W-:Y:S01]  /*b200*/  LOP3.LUT R11, R11, 0x7f, RZ, 0xc0, !PT ;  /* 0x0000007f0b0b7812 */ /* 0x008fe200078ec0ff */
[----:B-----5:R3:W-:Y:S03]  /*b210*/  BAR.SYNC.DEFER_BLOCKING R158, 0x80 ;  /* 0x0002009e0000751d */ /* 0x0207e60000010000 */
[----:B------:R-:W-:-:S13]  /*b220*/  ISETP.NE.AND P3, PT, R11, RZ, PT ;  /* 0x000000ff0b00720c */ /* 0x000fda0003f65270 */
[----:B------:R-:W-:-:S04]  /*b230*/  @!P3 IADD3 R11, R87, 0x388a0, RZ ;  /* 0x000388a0570bb810 */ /* 0x000fc80007ffe0ff */
[----:B------:R-:W-:-:S04]  /*b240*/  @!P3 PRMT R11, RZ, 0x654, R11 ;  /* 0x00000654ff0bb816 */ /* 0x000fc8000000000b */
[----:B------:R3:W-:Y:S01]  /*b250*/  @!P3 SYNCS.ARRIVE.TRANS64.RED.A1T0 RZ, [R11+URZ], RZ ;  /* 0x000000ff0bffb9a7 */ /* 0x0007e2000810043f */
[----:B------:R-:W-:Y:S05]  /*b260*/  @!P0 BRA `(.L_x_552) ;  /* 0x0000000000048947 */ /* 0x000fea0003800000 */
[----:B------:R-:W-:Y:S01]  /*b270*/  BPT.TRAP 0x1 ;  /* 0x000000040000795c */ /* 0x000fe20000300000 */
.L_x_552:
[----:B------:R-:W-:Y:S05]  /*b280*/  BSYNC B0 ;  /* 0x0000000000007941 */ /* 0x000fea0003800000 */
.L_x_551:
[----:B------:R-:W5:Y:S01]  /*b290*/  SYNCS.PHASECHK.TRANS64.TRYWAIT P0, [R87+URZ+0x388b0], R88 ;  /* 0x0388b058570075a7 */ /* 0x000f62000800017f */
[----:B------:R-:W-:Y:S01]  /*b2a0*/  ULDC UR61, c[0x0][0x2f4] ;  /* 0x0000bd00003d7ab9 */ /* 0x000fe20000000800 */
[----:B------:R-:W-:Y:S04]  /*b2b0*/  BSSY B0, `(.L_x_553) ;  /* 0x0000002000007945 */ /* 0x000fe80003800000 */
[----:B-----5:R-:W-:Y:S05]  /*b2c0*/  @!P0 BRA `(.L_x_554) ;  /* 0x000001f8004c8947 */ /* 0x020fea0003800000 */
.L_x_849:
[----:B------:R-:W-:Y:S05]  /*b2d0*/  BSYNC B0 ;  /* 0x0000000000007941 */ /* 0x000fea0003800000 */
.L_x_553:
[----:B------:R-:W-:Y:S01]  /*b2e0*/  ULDC.64 UR4, c[0x0][0x328] ;  /* 0x0000ca0000047ab9 */ /* 0x000fe20000000a00 */
[----:B------:R-:W-:Y:S01]  /*b2f0*/  IMAD.IADD R86, R86, 0x1, -R224 ;  /* 0x0000000156567824 */ /* 0x000fe200078e0ae0 */
[----:B------:R-:W-:Y:S01]  /*b300*/  ULDC.64 UR6, c[0x0][0x318] ;  /* 0x0000c60000067ab9 */ /* 0x000fe20000000a00 */
[----:B---3--:R-:W-:Y:S01]  /*b310*/  IMAD R11, R84, UR4, RZ ;  /* 0x00000004540b7c24 */ /* 0x008fe2000f8e02ff */
[----:B------:R-:W-:Y:S01]  /*b320*/  BSSY B0, `(.L_x_555) ;  /* 0x0000027000007945 */ /* 0x000fe20003800000 */
[----:B0---4-:R-:W-:Y:S01]  /*b330*/  IMAD.WIDE.U32 R12, R30, UR4, RZ ;  /* 0x000000041e0c7c25 */ /* 0x011fe2000f8e00ff */
[----:B------:R-:W-:-:S03]  /*b340*/  ISETP.GE.AND P0, PT, R86, 0x1, PT ;  /* 0x000000015600780c */ /* 0x000fc60003f06270 */
        /* <DEDUP_REMOVED lines=8> */
[----:B------:R-:W-:-:S04]  /*b3d0*/  IMAD.WIDE.U32 R12, R223, UR4, R12 ;  /* 0x00000004df0c7c25 */ /* 0x000fc8000f8e000c */
[----:B------:R-:W-:Y:S01]  /*b3e0*/  IMAD R29, R223, UR5, R13 ;  /* 0x00000005df1d7c24 */ /* 0x000fe2000f8e020d */
[----:B------:R-:W-:-:S04]  /*b3f0*/  LEA R11, P4, R12, UR6, 0x1 ;  /* 0x000000060c0b7c11 */ /* 0x000fc8000f8808ff */
[----:B------:R-:W-:Y:S01]  /*b400*/  LEA.HI.X R29, R12, UR7, R29, 0x1, P4 ;  /* 0x000000070c1d7c11 */ /* 0x000fe2000a0f0c1d */
[----:B-1----:R0:W1:Y:S04]  /*b410*/  SHFL.IDX PT, R35, R11, RZ, 0x181f ;  /* 0x00181fff0b237589 */ /* 0x00206800000e0000 */
[----:B------:R0:W3:Y:S01]  /*b420*/  SHFL.IDX PT, R30, R29, RZ, 0x181f ;  /* 0x00181fff1d1e7589 */ /* 0x0000e200000e0000 */
[----:B------:R-:W-:Y:S05]  /*b430*/  @!P0 BRA `(.L_x_556) ;  /* 0x0000000000548947 */ /* 0x000fea0003800000 */
[----:B------:R-:W-:Y:S01]  /*b440*/  ISETP.GE.AND P4, PT, R16, UR61, PT ;  /* 0x0000003d10007c0c */ /* 0x000fe2000bf86270 */
[----:B------:R-:W-:-:S12]  /*b450*/  ULDC.64 UR4, c[0x0][0x208] ;  /* 0x0000820000047ab9 */ /* 0x000fd80000000a00 */
[----:B------:R-:W4:Y:S01]  /*b460*/  @!P4 LDS.128 R12, [R31+0x400] ;  /* 0x000400001f0cc984 */ /* 0x000f220000000c00 */
[----:B-1----:R-:W-:-:S04]  /*b470*/  @!P4 LEA R32, P0, R16, R35, 0x1 ;  /* 0x000000231020c211 */ /* 0x002fc800078008ff */
[----:B---3--:R-:W-:Y:S02]  /*b480*/  @!P4 LEA.HI.X R33, R16, R30, R17, 0x1, P0 ;  /* 0x0000001e1021c211 */ /* 0x008fe400000f0c11 */
[----:B------:R-:W-:-:S03]  /*b490*/  ISETP.GE.AND P0, PT, R214, UR61, PT ;  /* 0x0000003dd6007c0c */ /* 0x000fc6000bf06270 */
[----:B----4-:R1:W-:Y:S10]  /*b4a0*/  @!P4 ST.E.128 desc[UR4][R32.64], R12 ;  /* 0x0000000c2000c985 */ /* 0x0103f4000c101d04 */
[----:B------:R-:W3:Y:S01]  /*b4b0*/  @!P0 LDS.128 R12, [R31+0x2c00] ;  /* 0x002c00001f0c8984 */ /* 0x000ee20000000c00 */
[----:B-1----:R-:W-:-:S04]  /*b4c0*/  @!P0 LEA R32, P4, R212, R35, 0x1 ;  /* 0x00000023d4208211 */ /* 0x002fc800078808ff */
[----:B------:R-:W-:Y:S02]  /*b4d0*/  @!P0 LEA.HI.X R33, R212, R30, R215, 0x1, P4 ;  /* 0x0000001ed4218211 */ /* 0x000fe400020f0cd7 */
[----:B------:R-:W-:-:S03]  /*b4e0*/  ISETP.GE.AND P4, PT, R19, UR61, PT ;  /* 0x0000003d13007c0c */ /* 0x000fc6000bf86270 */
[----:B---3--:R1:W-:Y:S10]  /*b4f0*/  @!P0 ST.E.128 desc[UR4][R32.64], R12 ;  /* 0x0000000c20008985 */ /* 0x0083f4000c101d04 */
[----:B------:R-:W3:Y:S01]  /*b500*/  @!P4 LDS.128 R12, [R31+0x5400] ;  /* 0x005400001f0cc984 */ /* 0x000ee20000000c00 */
[----:B-1----:R-:W-:-:S04]  /*b510*/  @!P4 LEA R32, P0, R19, R35, 0x1 ;  /* 0x000000231320c211 */ /* 0x002fc800078008ff */
[----:B------:R-:W-:Y:S02]  /*b520*/  @!P4 LEA.HI.X R33, R19, R30, R219, 0x1, P0 ;  /* 0x0000001e1321c211 */ /* 0x000fe400000f0cdb */
[----:B------:R-:W-:-:S03]  /*b530*/  ISETP.GE.AND P0, PT, R22, UR61, PT ;  /* 0x0000003d16007c0c */ /* 0x000fc6000bf06270 */
[----:B---3--:R1:W-:Y:S10]  /*b540*/  @!P4 ST.E.128 desc[UR4][R32.64], R12 ;  /* 0x0000000c2000c985 */ /* 0x0083f4000c101d04 */
[----:B------:R-:W3:Y:S01]  /*b550*/  @!P0 LDS.128 R12, [R31+0x7c00] ;  /* 0x007c00001f0c8984 */ /* 0x000ee20000000c00 */
[----:B-1----:R-:W-:-:S04]  /*b560*/  @!P0 LEA R32, P4, R22, R35, 0x1 ;  /* 0x0000002316208211 */ /* 0x002fc800078808ff */
[----:B------:R-:W-:-:S05]  /*b570*/  @!P0 LEA.HI.X R33, R22, R30, R218, 0x1, P4 ;  /* 0x0000001e16218211 */ /* 0x000fca00020f0cda */
[----:B---3--:R4:W-:Y:S04]  /*b580*/  @!P0 ST.E.128 desc[UR4][R32.64], R12 ;  /* 0x0000000c20008985 */ /* 0x0089e8000c101d04 */
.L_x_556:
[----:B------:R-:W-:Y:S05]  /*b590*/  BSYNC B0 ;  /* 0x0000000000007941 */ /* 0x000fea0003800000 */
.L_x_555:
[----:B------:R-:W-:Y:S01]  /*b5a0*/  ISETP.GE.AND P0, PT, R86, 0x21, PT ;  /* 0x000000215600780c */ /* 0x000fe20003f06270 */
[----:B---3--:R3:W0:Y:S01]  /*b5b0*/  SHFL.IDX PT, R30, R29, 0x1, 0x181f ;  /* 0x00381f001d1e7f89 */ /* 0x00862200000e0000 */
[----:B------:R-:W-:Y:S03]  /*b5c0*/  BSSY B0, `(.L_x_557) ;  /* 0x0000018000007945 */ /* 0x000fe60003800000 */
[----:B-1----:R3:W1:Y:S08]  /*b5d0*/  SHFL.IDX PT, R35, R11, 0x1, 0x181f ;  /* 0x00381f000b237f89 */ /* 0x00267000000e0000 */
[----:B---3--:R-:W-:Y:S05]  /*b5e0*/  @!P0 BRA `(.L_x_558) ;  /* 0x0000000000548947 */ /* 0x008fea0003800000 */
[----:B------:R-:W-:Y:S01]  /*b5f0*/  ISETP.GE.AND P4, PT, R16, UR61, PT ;  /* 0x0000003d10007c0c */ /* 0x000fe2000bf86270 */
[----:B------:R-:W-:-:S12]  /*b600*/  ULDC.64 UR4, c[0x0][0x208] ;  /* 0x0000820000047ab9 */ /* 0x000fd80000000a00 */
[----:B----4-:R-:W3:Y:S01]  /*b610*/  @!P4 LDS.128 R12, [R31+0x1400] ;  /* 0x001400001f0cc984 */ /* 0x010ee20000000c00 */
[----:B-1----:R-:W-:-:S04]  /*b620*/  @!P4 LEA R32, P0, R16, R35, 0x1 ;  /* 0x000000231020c211 */ /* 0x002fc800078008ff */
[----:B0-----:R-:W-:Y:S02]  /*b630*/  @!P4 LEA.HI.X R33, R16, R30, R17, 0x1, P0 ;  /* 0x0000001e1021c211 */ /* 0x001fe400000f0c11 */
[----:B------:R-:W-:-:S03]  /*b640*/  ISETP.GE.AND P0, PT, R214, UR61, PT ;  /* 0x0000003dd6007c0c */ /* 0x000fc6000bf06270 */
[----:B---3--:R0:W-:Y:S10]  /*b650*/  @!P4 ST.E.128 desc[UR4][R32.64], R12 ;  /* 0x0000000c2000c985 */ /* 0x0081f4000c101d04 */
        /* <DEDUP_REMOVED lines=14> */
.L_x_558:
[----:B------:R-:W-:Y:S05]  /*b740*/  BSYNC B0 ;  /* 0x0000000000007941 */ /* 0x000fea0003800000 */
.L_x_557:
[----:B------:R-:W-:Y:S01]  /*b750*/  ISETP.GE.AND P0, PT, R86, 0x41, PT ;  /* 0x000000415600780c */ /* 0x000fe20003f06270 */
[----:B0-----:R-:W0:Y:S01]  /*b760*/  SHFL.IDX PT, R29, R29, 0x2, 0x181f ;  /* 0x00581f001d1d7f89 */ /* 0x001e2200000e0000 */
[----:B------:R-:W-:Y:S03]  /*b770*/  BSSY B0, `(.L_x_559) ;  /* 0x0000018000007945 */ /* 0x000fe60003800000 */
[----:B------:R-:W0:Y:S08]  /*b780*/  SHFL.IDX PT, R11, R11, 0x2, 0x181f ;  /* 0x00581f000b0b7f89 */ /* 0x000e3000000e0000 */
[----:B------:R-:W-:Y:S05]  /*b790*/  @!P0 BRA `(.L_x_560) ;  /* 0x0000000000548947 */ /* 0x000fea0003800000 */
[----:B------:R-:W-:Y:S01]  /*b7a0*/  ISETP.GE.AND P4, PT, R16, UR61, PT ;  /* 0x0000003d10007c0c */ /* 0x000fe2000bf86270 */
[----:B------:R-:W-:-:S12]  /*b7b0*/  ULDC.64 UR4, c[0x0][0x208] ;  /* 0x0000820000047ab9 */ /* 0x000fd80000000a00 */
[----:B---34-:R-:W3:Y:S01]  /*b7c0*/  @!P4 LDS.128 R12, [R31+0x2400] ;  /* 0x002400001f0cc984 */ /* 0x018ee20000000c00 */
        /* <DEDUP_REMOVED lines=13> */
[----:B---3--:R-:W-:Y:S10]  /*b8a0*/  @!P4 ST.E.128 desc[UR4][R32.64], R12 ;  /* 0x0000000c2000c985 */ /* 0x008ff4000c101d04 */
[C---:B------:R-:W-:Y:S01]  /*b8b0*/  @!P0 LEA R30, P4, R22.reuse, R11, 0x1 ;  /* 0x0000000b161e8211 */ /* 0x040fe200078808ff */
[----:B------:R0:W3:Y:S03]  /*b8c0*/  @!P0 LDS.128 R12, [R31+0x9c00] ;  /* 0x009c00001f0c8984 */ /* 0x0000e60000000c00 */
[----:B0-----:R-:W-:-:S05]  /*b8d0*/  @!P0 LEA.HI.X R31, R22, R29, R218, 0x1, P4 ;  /* 0x0000001d161f8211 */ /* 0x001fca00020f0cda */
[----:B---3--:R0:W-:Y:S04]  /*b8e0*/  @!P0 ST.E.128 desc[UR4][R30.64], R12 ;  /* 0x0000000c1e008985 */ /* 0x0081e8000c101d04 */
.L_x_560:
[----:B------:R-:W-:Y:S05]  /*b8f0*/  BSYNC B0 ;  /* 0x0000000000007941 */ /* 0x000fea0003800000 */
.L_x_559:
[----:B------:R-:W-:Y:S01]  /*b900*/  @!PT LDS RZ, [RZ] ;  /* 0x00000000fffff984 */ /* 0x000fe20000000800 */
[----:B------:R-:W-:Y:S01]  /*b910*/  @!PT LDS RZ, [RZ] ;  /* 0x00000000fffff984 */ /* 0x000fe20000000800 */
[----:B------:R-:W-:Y:S01]  /*b920*/  @!PT LDS RZ, [RZ] ;  /* 0x00000000fffff984 */ /* 0x000fe20000000800 */
[----:B------:R-:W-:Y:S01]  /*b930*/  @!PT LDS RZ, [RZ] ;  /* 0x00000000fffff984 */ /* 0x000fe20000000800 */
[----:B------:R5:W-:Y:S06]  /*b940*/  MEMBAR.ALL.CTA ;  /* 0x0000000000007992 */ /* 0x000bec0000008000 */
[----:B-----5:R-:W5:Y:S01]  /*b950*/  FENCE.VIEW.ASYNC.S ;  /* 0x00000000000073c6 */ /* 0x020f620000000000 */
[----:B------:R-:W-:Y:S01]  /*b960*/  @!P3 IADD3 R87, R87, 0x388c0, RZ ;  /* 0x000388c05757b810 */ /* 0x000fe20007ffe0ff */
[----:B------:R-:W-:Y:S01]  /*b970*/  VIADD R213, R213, 0x1 ;  /* 0x00000001d5d57836 */ /* 0x000fe20000000000 */
[----:B-----5:R0:W-:Y:S01]  /*b980*/  BAR.SYNC.DEFER_BLOCKING R158, 0x80 ;  /* 0x0002009e0000751d */ /* 0x0201e20000010000 */
[----:B------:R-:W-:-:S02]  /*b990*/  LOP3.LUT P4, RZ, R18, 0x1, RZ, 0xc0, !PT ;  /* 0x0000000112ff7812 */ /* 0x000fc4000788c0ff */
[----:B------:R-:W-:Y:S02]  /*b9a0*/  @!P3 PRMT R87, RZ, 0x654, R87 ;  /* 0x00000654ff57b816 */ /* 0x000fe40000000057 */
[----:B------:R-:W-:Y:S02]  /*b9b0*/  PLOP3.LUT P0, PT, PT, PT, PT, 0x8, 0x0 ;  /* 0x000000000000781c */ /* 0x000fe40003f0e170 */
[----:B------:R1:W-:Y:S01]  /*b9c0*/  @!P3 SYNCS.ARRIVE.TRANS64.RED.A1T0 RZ, [R87+URZ], RZ ;  /* 0x000000ff57ffb9a7 */ /* 0x0003e2000810043f */
[----:B------:R-:W-:-:S04]  /*b9d0*/  ISETP.NE.AND P3, PT, R213, 0x2, PT ;  /* 0x00000002d500780c */ /* 0x000fc80003f65270 */
[----:B0--34-:R-:W-:Y:S02]  /*b9e0*/  SEL R12, RZ, 0x1, P3 ;  /* 0x00000001ff0c7807 */ /* 0x019fe40001800000 */
[----:B------:R-:W-:Y:S02]  /*b9f0*/  SEL R213, R213, RZ, P3 ;  /* 0x000000ffd5d57207 */ /* 0x000fe40001800000 */
[----:B------:R-:W-:Y:S01]  /*ba00*/  LOP3.LUT R225, R225, R12, RZ, 0x3c, !PT ;  /* 0x0000000ce1e17212 */ /* 0x000fe200078e3cff */
[----:B-1----:R-:W-:Y:S06]  /*ba10*/  @P4 BRA `(.L_x_561) ;  /* 0xffffff7400684947 */ /* 0x002fec000383ffff */
.L_x_440:
[----:B------:R-:W-:Y:S01]  /*ba20*/  BSSY B0, `(.L_x_562) ;  /* 0x0000005000007945 */ /* 0x000fe20003800000 */
[----:B------:R-:W-:-:S03]  /*ba30*/  IMAD.MOV.U32 R3, RZ, RZ, RZ ;  /* 0x000000ffff037224 */ /* 0x000fc600078e00ff */
[----:B------:R-:W-:Y:S05]  /*ba40*/  @P0 BRA `(.L_x_563) ;  /* 0x0000000000080947 */ /* 0x000fea0003800000 */
[----:B------:R-:W0:Y:S02]  /*ba50*/  FENCE.VIEW.ASYNC.G ;  /* 0x00000000000073c6 */ /* 0x000e240000000100 */
[----:B0-----:R-:W-:Y:S06]  /*ba60*/  BAR.ARV 0xc, 0x180 ;  /* 0x0306000000007b1d */ /* 0x001fec0000002000 */
.L_x_563:
[----:B------:R-:W-:Y:S05]  /*ba70*/  BSYNC B0 ;  /* 0x0000000000007941 */ /* 0x000fea0003800000 */
.L_x_562:
[----:B------:R-:W-:Y:S01]  /*ba80*/  LOP3.LUT P0, RZ, R18, 0x2, RZ, 0xc0, !PT ;  /* 0x0000000212ff7812 */ /* 0x000fe2000780c0ff */
[----:B------:R-:W-:-:S12]  /*ba90*/  BSSY B0, `(.L_x_564) ;  /* 0x0000020000007945 */ /* 0x000fd80003800000 */
[----:B------:R-:W-:Y:S05]  /*baa0*/  @!P0 BRA `(.L_x_565) ;  /* 0x0000000000788947 */ /* 0x000fea0003800000 */
[----:B------:R-:W3:Y:S01]  /*bab0*/  LDL R0, [R1+0x74] ;  /* 0x0000740001007983 */ /* 0x000ee20000100800 */
[----:B------:R-:W-:Y:S01]  /*bac0*/  ULDC UR4, c[0x0][0x9f0] ;  /* 0x00027c0000047ab9 */ /* 0x000fe20000000800 */
[----:B---3--:R-:W-:-:S04]  /*bad0*/  ISETP.NE.AND P0, PT, R0, RZ, PT ;  /* 0x000000ff0000720c */ /* 0x008fc80003f05270 */
        /* <DEDUP_REMOVED lines=11> */
[----:B------:R-:W-:Y:S01]  /*bb90*/  ISETP.GE.AND P2, PT, R0, RZ, PT ;  /* 0x000000ff0000720c */ /* 0x000fe20003f46270 */
[----:B0-----:R-:W-:Y:S01]  /*bba0*/  IMAD.MOV.U32 R2, RZ, RZ, RZ ;  /* 0x000000ffff027224 */ /* 0x001fe200078e00ff */
[----:B-1----:R-:W-:-:S05]  /*bbb0*/  IADD3 R6, RZ, -R3, RZ ;  /* 0x80000003ff067210 */ /* 0x002fca0007ffe0ff */
[----:B------:R-:W-:-:S04]  /*bbc0*/  IMAD R7, R6, R5, RZ ;  /* 0x0000000506077224 */ /* 0x000fc800078e02ff */
[----:B------:R-:W-:-:S04]  /*bbd0*/  IMAD.HI.U32 R3, R3, R7, R2 ;  /* 0x0000000703037227 */ /* 0x000fc800078e0002 */
[----:B------:R-:W-:Y:S02]  /*bbe0*/  IMAD.MOV.U32 R2, RZ, RZ, R8 ;  /* 0x000000ffff027224 */ /* 0x000fe400078e0008 */
[----:B------:R-:W-:-:S04]  /*bbf0*/  IMAD.HI.U32 R3, R3, R4, RZ ;  /* 0x0000000403037227 */ /* 0x000fc800078e00ff */
[----:B------:R-:W-:-:S05]  /*bc00*/  IMAD R2, R3, R2, R4 ;  /* 0x0000000203027224 */ /* 0x000fca00078e0204 */
[----:B------:R-:W-:-:S13]  /*bc10*/  ISETP.GT.U32.AND P1, PT, R5, R2, PT ;  /* 0x000000020500720c */ /* 0x000fda0003f24070 */
[-C--:B------:R-:W-:Y:S01]  /*bc20*/  @!P1 IADD3 R2, R2, -R5.reuse, RZ ;  /* 0x8000000502029210 */ /* 0x080fe20007ffe0ff */
[----:B------:R-:W-:Y:S01]  /*bc30*/  @!P1 VIADD R3, R3, 0x1 ;  /* 0x0000000103039836 */ /* 0x000fe20000000000 */
[----:B------:R-:W-:Y:S02]  /*bc40*/  ISETP.NE.AND P1, PT, R9, RZ, PT ;  /* 0x000000ff0900720c */ /* 0x000fe40003f25270 */
[----:B------:R-:W-:-:S13]  /*bc50*/  ISETP.GE.U32.AND P0, PT, R2, R5, PT ;  /* 0x000000050200720c */ /* 0x000fda0003f06070 */
[----:B------:R-:W-:-:S04]  /*bc60*/  @P0 VIADD R3, R3, 0x1 ;  /* 0x0000000103030836 */ /* 0x000fc80000000000 */
[----:B------:R-:W-:Y:S01]  /*bc70*/  @!P2 IMAD.MOV R3, RZ, RZ, -R3 ;  /* 0x000000ffff03a224 */ /* 0x000fe200078e0a03 */
[----:B------:R-:W-:-:S07]  /*bc80*/  @!P1 LOP3.LUT R3, RZ, R9, RZ, 0x33, !PT ;  /* 0x00000009ff039212 */ /* 0x000fce00078e33ff */
.L_x_565:
[----:B------:R-:W-:Y:S05]  /*bc90*/  BSYNC B0 ;  /* 0x0000000000007941 */ /* 0x000fea0003800000 */
.L_x_564:
[----:B------:R-:W3:Y:S01]  /*bca0*/  LDL R0, [R1+0x8c] ;  /* 0x00008c0001007983 */ /* 0x000ee20000100800 */
[----:B------:R-:W-:Y:S02]  /*bcb0*/  PLOP3.LUT P0, PT, PT, PT, PT, 0x80, 0x0 ;  /* 0x000000000000781c */ /* 0x000fe40003f0f070 */
        /* <DEDUP_REMOVED lines=31> */
[----:B--2---:R-:W-:Y:S02]  /*beb0*/  CS2R R80, SRZ ;  /* 0x0000000000507805 */ /* 0x004fe4000001ff00 */
        /* <DEDUP_REMOVED lines=32> */
[----:B---3--:R-:W-:-:S05]  /*c0c0*/  IMAD R0, R0, R3, RZ ;  /* 0x0000000300007224 */ /* 0x008fca00078e02ff */
[----:B------:R0:W-:Y:S01]  /*c0d0*/  STL [R1+0x54], R0 ;  /* 0x0000540001007387 */ /* 0x0001e20000100800 */
[----:B------:R-:W-:Y:S02]  /*c0e0*/  VIADDMNMX R112, R0, R3, R130, PT ;  /* 0x0000000300707246 */ /* 0x000fe40003800182 */
[----:B------:R-:W-:Y:S02]  /*c0f0*/  CS2R R2, SRZ ;  /* 0x0000000000027805 */ /* 0x000fe4000001ff00 */
[----:B------:R-:W-:-:S13]  /*c100*/  ISETP.GT.AND P1, PT, R112, R0, PT ;  /* 0x000000007000720c */ /* 0x000fda0003f24270 */
[----:B0-----:R-:W-:Y:S05]  /*c110*/  @!P1 BRA `(.L_x_566) ;  /* 0x0000011c00489947 */ /* 0x001fea0003800000 */
[----:B------:R-:W2:Y:S02]  /*c120*/  LDL R0, [R1+0x11c] ;  /* 0x00011c0001007983 */ /* 0x000ea40000100800 */
[----:B--2---:R-:W-:Y:S02]  /*c130*/  R2UR UR4, R0 ;  /* 0x00000000000472ca */ /* 0x004fe400000e0000 */
[----:B------:R-:W0:Y:S11]  /*c140*/  S2R R0, SR_TID.X ;  /* 0x0000000000007919 */ /* 0x000e360000002100 */
[----:B------:R-:W-:-:S06]  /*c150*/  ULOP3.LUT UP0, URZ, UR4, 0x9f, URZ, 0xc0, !UPT ;  /* 0x0000009f043f7892 */ /* 0x000fcc000f80c03f */
[----:B------:R-:W-:Y:S02]  /*c160*/  PLOP3.LUT P0, PT, PT, PT, UP0, 0x80, 0x0 ;  /* 0x000000000000781c */ /* 0x000fe40003f0f008 */
[----:B0-----:R-:W-:-:S04]  /*c170*/  IADD3 R0, R0, -0x80, RZ ;  /* 0xffffff8000007810 */ /* 0x001fc80007ffe0ff */
[----:B------:R-:W-:-:S04]  /*c180*/  SHF.R.S32.HI R3, RZ, 0x1f, R0 ;  /* 0x0000001fff037819 */ /* 0x000fc80000011400 */
[----:B------:R-:W-:-:S04]  /*c190*/  LEA.HI R3, R3, R0, RZ, 0x7 ;  /* 0x0000000003037211 */ /* 0x000fc800078f38ff */
[----:B------:R-:W-:-:S06]  /*c1a0*/  SHF.R.S32.HI R0, RZ, 0x7, R3 ;  /* 0x00000007ff007819 */ /* 0x000fcc0000011403 */
[----:B------:R-:W0:Y:S02]  /*c1b0*/  SHFL.IDX PT, R0, R0, RZ, 0x1f ;  /* 0x00001fff00007589 */ /* 0x000e2400000e0000 */
[----:B0-----:R-:W-:-:S04]  /*c1c0*/  LEA.HI R2, R0, R0, RZ, 0x1 ;  /* 0x0000000000027211 */ /* 0x001fc800078f08ff */
[----:B------:R-:W-:-:S05]  /*c1d0*/  LOP3.LUT R3, R2, 0x1e, RZ, 0xc0, !PT ;  /* 0x0000001e02037812 */ /* 0x000fca00078ec0ff */
[----:B------:R-:W-:-:S05]  /*c1e0*/  IMAD.IADD R3, R0, 0x1, -R3 ;  /* 0x0000000100037824 */ /* 0x000fca00078e0a03 */
[----:B------:R-:W-:-:S04]  /*c1f0*/  LEA R3, R3, UR4, 0xd ;  /* 0x0000000403037c11 */ /* 0x000fc8000f8e68ff */
[----:B------:R-:W-:-:S04]  /*c200*/  SHF.R.U32.HI R2, RZ, 0x4, R3 ;  /* 0x00000004ff027819 */ /* 0x000fc80000011603 */
[----:B------:R-:W-:Y:S01]  /*c210*/  LOP3.LUT R2, R2, 0x3fff, RZ, 0xc0, !PT ;  /* 0x00003fff02027812 */ /* 0x000fe200078ec0ff */
[----:B------:R-:W-:Y:S06]  /*c220*/  @!P0 BRA `(.L_x_567) ;  /* 0x0000000000408947 */ /* 0x000fec0003800000 */
[----:B------:R-:W-:Y:S01]  /*c230*/  MOV R14, 0x0 ;  /* 0x00000000000e7802 */ /* 0x000fe20000000f00 */
[----:B------:R-:W-:Y:S01]  /*c240*/  ULDC.64 UR4, c[0x4][0x138] ;  /* 0x01004e0000047ab9 */ /* 0x000fe20000000a00 */
[----:B------:R-:W-:Y:S01]  /*c250*/  ULDC.64 UR6, c[0x4][0x140] ;  /* 0x0100500000067ab9 */ /* 0x000fe20000000a00 */
[----:B------:R-:W-:Y:S01]  /*c260*/  IMAD.U32 R4, RZ, RZ, UR4 ;  /* 0x00000004ff047e24 */ /* 0x000fe2000f8e00ff */
[----:B------:R-:W-:Y:S01]  /*c270*/  MOV R6, UR6 ;  /* 0x0000000600067c02 */ /* 0x000fe20008000f00 */
[----:B------:R-:W-:Y:S01]  /*c280*/  IMAD.U32 R5, RZ, RZ, UR5 ;  /* 0x00000005ff057e24 */ /* 0x000fe2000f8e00ff */
[----:B------:R-:W0:Y:S01]  /*c290*/  LDC.64 R14, c[0x4][R14] ;  /* 0x010000000e0e7b82 */ /* 0x000e220000000a00 */
[----:B------:R-:W-:Y:S01]  /*c2a0*/  ULDC.64 UR4, c[0x4][0xb8] ;  /* 0x01002e0000047ab9 */ /* 0x000fe20000000a00 */
[----:B------:R-:W-:Y:S01]  /*c2b0*/  IMAD.U32 R7, RZ, RZ, UR7 ;  /* 0x00000007ff077e24 */ /* 0x000fe2000f8e00ff */
[----:B------:R-:W-:Y:S01]  /*c2c0*/  MOV R8, 0x70 ;  /* 0x0000007000087802 */ /* 0x000fe20000000f00 */
[----:B------:R-:W-:-:S02]  /*c2d0*/  IMAD.U32 R10, RZ, RZ, UR4 ;  /* 0x00000004ff0a7e24 */ /* 0x000fc4000f8e00ff */
[----:B------:R-:W-:Y:S02]  /*c2e0*/  IMAD.U32 R11, RZ, RZ, UR5 ;  /* 0x00000005ff0b7e24 */ /* 0x000fe4000f8e00ff */
[----:B------:R-:W-:Y:S02]  /*c2f0*/  IMAD.MOV.U32 R12, RZ, RZ, 0x1 ;  /* 0x00000001ff0c7424 */ /* 0x000fe400078e00ff */
[----:B------:R-:W-:-:S07]  /*c300*/  IMAD.MOV.U32 R13, RZ, RZ, RZ ;  /* 0x000000ffff0d7224 */ /* 0x000fce00078e00ff */
[----:B------:R-:W-:-:S07]  /*c310*/  LEPC R20, `(.L_x_567) ;  /* 0x000000001014794e */ /* 0x000fce0000000000 */
[----:B0----5:R-:W-:Y:S05]  /*c320*/  CALL.ABS.NOINC R14 ;  /* 0x000000000e007343 */ /* 0x021fea0003c00000 */
.L_x_567:
[----:B------:R-:W-:Y:S02]  /*c330*/  ULDC UR4, c[0x0][0x3f4] ;  /* 0x0000fd0000047ab9 */ /* 0x000fe40000000800 */
[----:B------:R-:W-:-:S13]  /*c340*/  ISETP.LT.AND P0, PT, RZ, UR4, PT ;  /* 0x00000004ff007c0c */ /* 0x000fda000bf01270 */
[----:B------:R-:W-:Y:S05]  /*c350*/  @P0 BRA `(.L_x_568) ;  /* 0x0000000000400947 */ /* 0x000fea0003800000 */
[----:B------:R-:W2:Y:S02]  /*c360*/  LDL R20, [R1+0x84] ;  /* 0x0000840001147983 */ /* 0x000ea40000100800 */
[----:B--2---:R-:W-:-:S04]  /*c370*/  LEA.HI R0, R20, R20, RZ, 0x1 ;  /* 0x0000001414007211 */ /* 0x004fc800078f08ff */
[----:B------:R-:W-:-:S05]  /*c380*/  LOP3.LUT R0, R0, 0xfffffffe, RZ, 0xc0, !PT ;  /* 0xfffffffe00007812 */ /* 0x000fca00078ec0ff */
[----:B------:R-:W-:-:S05]  /*c390*/  IMAD.IADD R0, R20, 0x1, -R0 ;  /* 0x0000000114007824 */ /* 0x000fca00078e0a00 */
[----:B------:R-:W-:-:S04]  /*c3a0*/  SHF.L.U32 R0, R0, 0x1f, RZ ;  /* 0x0000001f00007819 */ /* 0x000fc800000006ff */
[----:B------:R0:W1:Y:S03]  /*c3b0*/  SYNCS.PHASECHK.TRANS64.TRYWAIT P0, [R23+URZ+0x38800], R0 ;  /* 0x03880000170075a7 */ /* 0x000066000800017f */
[----:B-1----:R-:W-:Y:S05]  /*c3c0*/  @!P0 NANOSLEEP.SYNCS 0x989680 ;  /* 0x009896800000895d */ /* 0x002fea0003900000 */
[----:B------:R-:W1:Y:S01]  /*c3d0*/  @!P0 SYNCS.PHASECHK.TRANS64 P0, [R23+URZ+0x38800], R0 ;  /* 0x03880000170085a7 */ /* 0x000e62000800007f */
[----:B------:R-:W-:Y:S04]  /*c3e0*/  BSSY B0, `(.L_x_569) ;  /* 0x0000006000007945 */ /* 0x000fe80003800000 */
[----:B-1----:R-:W-:Y:S05]  /*c3f0*/  @P0 BRA `(.L_x_570) ;  /* 0x0000000000100947 */ /* 0x002fea0003800000 */
.L_x_571:
[----:B-1----:R1:W2:Y:S02]  /*c400*/  SYNCS.PHASECHK.TRANS64.TRYWAIT P0, [R23+URZ+0x38800], R0 ;  /* 0x03880000170075a7 */ /* 0x0022a4000800017f */
[----:B--2---:R-:W-:Y:S05]  /*c410*/  @!P0 NANOSLEEP.SYNCS 0x989680 ;  /* 0x009896800000895d */ /* 0x004fea0003900000 */
[----:B------:R-:W2:Y:S02]  /*c420*/  @!P0 SYNCS.PHASECHK.TRANS64 P0, [R23+URZ+0x38800], R0 ;  /* 0x03880000170085a7 */ /* 0x000ea4000800007f */
[----:B--2---:R-:W-:Y:S05]  /*c430*/  @!P0 BRA `(.L_x_571) ;  /* 0xfffffffc00f08947 */ /* 0x004fea000383ffff */
.L_x_570:
[----:B------:R-:W-:Y:S05]  /*c440*/  BSYNC B0 ;  /* 0x0000000000007941 */ /* 0x000fea0003800000 */
.L_x_569:
[----:B------:R-:W-:Y:S05]  /*c450*/  BRA `(.L_x_572) ;  /* 0x0000006c00507947 */ /* 0x000fea0003800000 */
.L_x_568:
[----:B------:R-:W2:Y:S01]  /*c460*/  LDL R0, [R1+0x11c] ;  /* 0x00011c0001007983 */ /* 0x000ea20000100800 */
[----:B------:R-:W-:Y:S01]  /*c470*/  ULDC.64 UR4, c[0x0][0x3f8] ;  /* 0x0000fe0000047ab9 */ /* 0x000fe20000000a00 */
[----:B------:R-:W-:Y:S01]  /*c480*/  ULDC.64 UR6, c[0x0][0x408] ;  /* 0x0001020000067ab9 */ /* 0x000fe20000000a00 */
[----:B-----5:R-:W-:Y:S01]  /*c490*/  IMAD.WIDE.U32 R4, R127, UR4, RZ ;  /* 0x000000047f047c25 */ /* 0x020fe2000f8e00ff */
[----:B--2---:R-:W-:Y:S02]  /*c4a0*/  R2UR UR8, R0 ;  /* 0x00000000000872ca */ /* 0x004fe400000e0000 */
[----:B------:R-:W-:-:S05]  /*c4b0*/  SHF.R.S32.HI R0, RZ, 0x1f, R127 ;  /* 0x0000001fff007819 */ /* 0x000fca000001147f */
[C---:B------:R-:W-:Y:S02]  /*c4c0*/  IMAD R6, R0.reuse, UR4, RZ ;  /* 0x0000000400067c24 */ /* 0x040fe4000f8e02ff */
[----:B------:R-:W-:Y:S02]  /*c4d0*/  IMAD R0, R0, UR6, RZ ;  /* 0x0000000600007c24 */ /* 0x000fe4000f8e02ff */
[C---:B------:R-:W-:Y:S01]  /*c4e0*/  IMAD R3, R127.reuse, UR5, R6 ;  /* 0x000000057f037c24 */ /* 0x040fe2000f8e0206 */
[----:B------:R-:W-:Y:S01]  /*c4f0*/  ULDC.64 UR4, c[0x0][0x3e8] ;  /* 0x0000fa0000047ab9 */ /* 0x000fe20000000a00 */
[----:B------:R-:W-:Y:S01]  /*c500*/  ULOP3.LUT UP0, URZ, UR8, 0x3ff, URZ, 0xc0, !UPT ;  /* 0x000003ff083f7892 */ /* 0x000fe2000f80c03f */
[C---:B------:R-:W-:Y:S01]  /*c510*/  IMAD R29, R127.reuse, UR7, R0 ;  /* 0x000000077f1d7c24 */ /* 0x040fe2000f8e0200 */
[----:B------:R-:W-:Y:S01]  /*c520*/  LEA R28, P0, R4, UR4, 0x1 ;  /* 0x00000004041c7c11 */ /* 0x000fe2000f8008ff */
[----:B------:R-:W-:Y:S01]  /*c530*/  IMAD.WIDE.U32 R6, R127, UR6, RZ ;  /* 0x000000067f067c25 */ /* 0x000fe2000f8e00ff */
[----:B------:R-:W-:Y:S01]  /*c540*/  ULDC.64 UR6, c[0x0][0x400] ;  /* 0x0001000000067ab9 */ /* 0x000fe20000000a00 */
[----:B------:R-:W-:-:S02]  /*c550*/  IADD3 R3, R3, R5, RZ ;  /* 0x0000000503037210 */ /* 0x000fc40007ffe0ff */
[----:B------:R-:W-:Y:S01]  /*c560*/  PLOP3.LUT P2, PT, PT, PT, UP0, 0x80, 0x0 ;  /* 0x000000000000781c */ /* 0x000fe20003f4f008 */
[----:B------:R-:W-:Y:S01]  /*c570*/  IMAD.IADD R29, R29, 0x1, R7 ;  /* 0x000000011d1d7824 */ /* 0x000fe200078e0207 */
[----:B------:R-:W-:Y:S02]  /*c580*/  LEA R30, P1, R6, UR6, 0x1 ;  /* 0x00000006061e7c11 */ /* 0x000fe4000f8208ff */
[----:B------:R-:W-:Y:S02]  /*c590*/  LEA.HI.X R24, R4, UR5, R3, 0x1, P0 ;  /* 0x0000000504187c11 */ /* 0x000fe400080f0c03 */
[----:B------:R-:W-:-:S07]  /*c5a0*/  LEA.HI.X R29, R6, UR7, R29, 0x1, P1 ;  /* 0x00000007061d7c11 */ /* 0x000fce00088f0c1d */
[----:B------:R-:W-:Y:S05]  /*c5b0*/  @!P2 BRA `(.L_x_573) ;  /* 0x000000000040a947 */ /* 0x000fea0003800000 */
        /* <DEDUP_REMOVED lines=15> */
[----:B0-----:R-:W-:Y:S05]  /*c6b0*/  CALL.ABS.NOINC R14 ;  /* 0x000000000e007343 */ /* 0x001fea0003c00000 */
.L_x_573:
[----:B------:R-:W-:Y:S01]  /*c6c0*/  ULDC.U8 UR4, c[0x0][0x410] ;  /* 0x0001040000047ab9 */ /* 0x000fe20000000000 */
[----:B------:R-:W-:Y:S01]  /*c6d0*/  BSSY B0, `(.L_x_574) ;  /* 0x00006a4000007945 */ /* 0x000fe20003800000 */
[----:B------:R-:W-:Y:S01]  /*c6e0*/  ISETP.NE.AND P0, PT, RZ, UR4, PT ;  /* 0x00000004ff007c0c */ /* 0x000fe2000bf05270 */
[----:B------:R-:W-:-:S12]  /*c6f0*/  IMAD R8, R129, 0x80, R224 ;  /* 0x0000008081087824 */ /* 0x000fd800078e02e0 */
[----:B------:R-:W-:Y:S05]  /*c700*/  @!P0 BRA `(.L_x_575) ;  /* 0x0000003000c88947 */ /* 0x000fea0003800000 */
[----:B------:R-:W-:-:S03]  /*c710*/  UMOV UR4, 0xffffffff ;  /* 0xffffffff00047882 */ /* 0x000fc60000000000 */
[----:B------:R-:W-:Y:S05]  /*c720*/  BRA.DIV UR4, `(.L_x_576) ;  /* 0x000001e604487947 */ /* 0x000fea000b800000 */
[----:B------:R0:W1:Y:S04]  /*c730*/  SHFL.IDX PT, R0, R24, RZ, 0x181f ;  /* 0x00181fff18007589 */ /* 0x00006800000e0000 */
[----:B------:R0:W2:Y:S04]  /*c740*/  SHFL.IDX PT, R3, R28, RZ, 0x181f ;  /* 0x00181fff1c037589 */ /* 0x0000a800000e0000 */
[----:B------:R-:W3:Y:S04]  /*c750*/  SHFL.IDX PT, R29, R29, RZ, 0x181f ;  /* 0x00181fff1d1d7589 */ /* 0x000ee800000e0000 */
[----:B------:R0:W4:Y:S02]  /*c760*/  SHFL.IDX PT, R32, R30, RZ, 0x181f ;  /* 0x00181fff1e207589 */ /* 0x00012400000e0000 */
.L_x_855:
[----:B------:R-:W-:Y:S01]  /*c770*/  ULDC UR4, c[0x0][0x448] ;  /* 0x0001120000047ab9 */ /* 0x000fe20000000800 */
[----:B------:R-:W-:Y:S01]  /*c780*/  BSSY B1, `(.L_x_577) ;  /* 0x000003e000017945 */ /* 0x000fe20003800000 */
[----:B------:R-:W-:Y:S01]  /*c790*/  IMAD R33, R132, UR4, RZ ;  /* 0x0000000484217c24 */ /* 0x000fe2000f8e02ff */
[----:B------:R-:W-:Y:S02]  /*c7a0*/  CS2R R4, SRZ ;  /* 0x0000000000047805 */ /* 0x000fe4000001ff00 */
[----:B------:R-:W-:Y:S02]  /*c7b0*/  CS2R R10, SRZ ;  /* 0x00000000000a7805 */ /* 0x000fe4000001ff00 */
[----:B------:R-:W-:Y:S02]  /*c7c0*/  CS2R R12, SRZ ;  /* 0x00000000000c7805 */ /* 0x000fe4000001ff00 */
[----:B------:R-:W-:Y:S02]  /*c7d0*/  CS2R R20, SRZ ;  /* 0x0000000000147805 */ /* 0x000fe4000001ff00 */
[----:B------:R-:W-:Y:S01]  /*c7e0*/  ISETP.GE.AND P0, PT, R8, R33, PT ;  /* 0x000000210800720c */ /* 0x000fe20003f06270 */
[----:B------:R-:W-:Y:S01]  /*c7f0*/  IMAD R33, R129, -0x80, R33 ;  /* 0xffffff8081217824 */ /* 0x000fe200078e0221 */
[----:B0-----:R-:W-:-:S02]  /*c800*/  CS2R R30, SRZ ;  /* 0x00000000001e7805 */ /* 0x001fc4000001ff00 */
[----:B------:R-:W-:Y:S02]  /*c810*/  CS2R R6, SRZ ;  /* 0x0000000000067805 */ /* 0x000fe4000001ff00 */
[----:B------:R-:W-:Y:S02]  /*c820*/  CS2R R8, SRZ ;  /* 0x0000000000087805 */ /* 0x000fe4000001ff00 */
[----:B------:R-:W-:-:S05]  /*c830*/  CS2R R14, SRZ ;  /* 0x00000000000e7805 */ /* 0x000fca000001ff00 */
[----:B------:R-:W-:Y:S05]  /*c840*/  @P0 BRA `(.L_x_578) ;  /* 0x0000000000c40947 */ /* 0x000fea0003800000 */
[----:B------:R-:W-:Y:S01]  /*c850*/  ULDC UR4, c[0x0][0x3f4] ;  /* 0x0000fd0000047ab9 */ /* 0x000fe20000000800 */
[----:B------:R-:W-:Y:S01]  /*c860*/  SHF.R.S32.HI R4, RZ, 0x1f, R221 ;  /* 0x0000001fff047819 */ /* 0x000fe200000114dd */
[----:B------:R-:W-:Y:S01]  /*c870*/  IMAD.SHL.U32 R24, R220, 0x2, RZ ;  /* 0x00000002dc187824 */ /* 0x000fe200078e00ff */
[----:B------:R-:W-:Y:S02]  /*c880*/  ISETP.GE.AND P3, PT, R216, UR4, PT ;  /* 0x00000004d8007c0c */ /* 0x000fe4000bf66270 */
[----:B------:R-:W-:Y:S02]  /*c890*/  CS2R R20, SRZ ;  /* 0x0000000000147805 */ /* 0x000fe4000001ff00 */
[C---:B------:R-:W-:Y:S01]  /*c8a0*/  ISETP.GE.AND P2, PT, R221.reuse, UR4, PT ;  /* 0x00000004dd007c0c */ /* 0x040fe2000bf46270 */
[----:B------:R-:W-:Y:S01]  /*c8b0*/  ULDC.64 UR6, c[0x0][0x208] ;  /* 0x0000820000067ab9 */ /* 0x000fe20000000a00 */
[----:B------:R-:W-:Y:S01]  /*c8c0*/  ISETP.GE.AND P1, PT, R220, UR4, PT ;  /* 0x00000004dc007c0c */ /* 0x000fe2000bf26270 */
[----:B------:R-:W-:Y:S01]  /*c8d0*/  IMAD.SHL.U32 R28, R222, 0x2, RZ ;  /* 0x00000002de1c7824 */ /* 0x000fe200078e00ff */
[----:B------:R-:W-:-:S02]  /*c8e0*/  SHF.L.U32 R6, R221, 0x1, RZ ;  /* 0x00000001dd067819 */ /* 0x000fc400000006ff */
[----:B------:R-:W-:Y:S02]  /*c8f0*/  CS2R R14, SRZ ;  /* 0x00000000000e7805 */ /* 0x000fe4000001ff00 */
[----:B------:R-:W-:Y:S02]  /*c900*/  SHF.R.S32.HI R9, RZ, 0x1f, R220 ;  /* 0x0000001fff097819 */ /* 0x000fe400000114dc */
[----:B------:R-:W-:Y:S02]  /*c910*/  SHF.L.U64.HI R5, R221, 0x1, R4 ;  /* 0x00000001dd057819 */ /* 0x000fe40000010204 */
[----:B------:R-:W-:Y:S01]  /*c920*/  SHF.L.U64.HI R25, R220, 0x1, R9 ;  /* 0x00000001dc197819 */ /* 0x000fe20000010209 */
[----:B---3--:R-:W-:Y:S01]  /*c930*/  @!P3 IMAD.MOV.U32 R13, RZ, RZ, R29 ;  /* 0x000000ffff0db224 */ /* 0x008fe200078e001d */
[----:B----4-:R-:W-:Y:S01]  /*c940*/  @!P3 MOV R12, R32 ;  /* 0x00000020000cb202 */ /* 0x010fe20000000f00 */
[----:B--2---:R-:W-:Y:S01]  /*c950*/  @!P3 IMAD.MOV.U32 R8, RZ, RZ, R3 ;  /* 0x000000ffff08b224 */ /* 0x004fe200078e0003 */
[----:B------:R-:W-:Y:S01]  /*c960*/  @!P2 IADD3 R10, P4, R3, R6, RZ ;  /* 0x00000006030aa210 */ /* 0x000fe20007f9e0ff */
[----:B-1----:R-:W-:Y:S01]  /*c970*/  @!P3 IMAD.MOV.U32 R9, RZ, RZ, R0 ;  /* 0x000000ffff09b224 */ /* 0x002fe200078e0000 */
[----:B------:R-:W-:Y:S01]  /*c980*/  ISETP.GE.AND P0, PT, R222, UR4, PT ;  /* 0x00000004de007c0c */ /* 0x000fe2000bf06270 */
[----:B------:R-:W-:Y:S01]  /*c990*/  @!P3 IMAD.WIDE R30, R216, 0x2, R12 ;  /* 0x00000002d81eb825 */ /* 0x000fe200078e020c */
[----:B------:R-:W-:-:S02]  /*c9a0*/  CS2R R12, SRZ ;  /* 0x00000000000c7805 */ /* 0x000fc4000001ff00 */
[----:B------:R-:W-:Y:S01]  /*c9b0*/  SHF.R.S32.HI R7, RZ, 0x1f, R222 ;  /* 0x0000001fff077819 */ /* 0x000fe200000114de */
[----:B------:R-:W-:Y:S01]  /*c9c0*/  @!P2 IMAD.X R11, R0, 0x1, R5, P4 ;  /* 0x00000001000ba824 */ /* 0x000fe200020e0605 */
[----:B------:R-:W-:Y:S01]  /*c9d0*/  @!P2 IADD3 R6, P6, R32, R6, RZ ;  /* 0x000000062006a210 */ /* 0x000fe20007fde0ff */
[----:B------:R-:W-:Y:S01]  /*c9e0*/  @!P3 IMAD.WIDE R8, R216, 0x2, R8 ;  /* 0x00000002d808b825 */ /* 0x000fe200078e0208 */
[-C--:B------:R-:W-:Y:S01]  /*c9f0*/  @!P1 IADD3 R4, P5, R3, R24.reuse, RZ ;  /* 0x0000001803049210 */ /* 0x080fe20007fbe0ff */
[----:B------:R-:W5:Y:S01]  /*ca00*/  @!P3 LD.E.64 R14, desc[UR6][R30.64] ;  /* 0x000000061e0eb980 */ /* 0x000f62000c101b00 */
[----:B------:R-:W-:Y:S02]  /*ca10*/  SHF.L.U64.HI R34, R222, 0x1, R7 ;  /* 0x00000001de227819 */ /* 0x000fe40000010207 */
[----:B------:R-:W-:Y:S01]  /*ca20*/  @!P2 IADD3.X R7, R29, R5, RZ, P6, !PT ;  /* 0x000000051d07a210 */ /* 0x000fe200037fe4ff */
[----:B------:R0:W5:Y:S01]  /*ca30*/  @!P3 LD.E.64 R20, desc[UR6][R8.64] ;  /* 0x000000060814b980 */ /* 0x000162000c101b00 */
[----:B------:R-:W-:Y:S01]  /*ca40*/  @!P1 IMAD.X R5, R0, 0x1, R25, P5 ;  /* 0x0000000100059824 */ /* 0x000fe200028e0619 */
[----:B------:R-:W-:-:S02]  /*ca50*/  @!P1 IADD3 R24, P4, R32, R24, RZ ;  /* 0x0000001820189210 */ /* 0x000fc40007f9e0ff */
[----:B------:R1:W5:Y:S01]  /*ca60*/  @!P2 LD.E.64 R12, desc[UR6][R10.64] ;  /* 0x000000060a0ca980 */ /* 0x000362000c101b00 */
[-C--:B------:R-:W-:Y:S02]  /*ca70*/  @!P0 IADD3 R26, P6, R3, R28.reuse, RZ ;  /* 0x0000001c031a8210 */ /* 0x080fe40007fde0ff */
[----:B------:R-:W-:Y:S01]  /*ca80*/  @!P0 IADD3 R28, P5, R32, R28, RZ ;  /* 0x0000001c201c8210 */ /* 0x000fe20007fbe0ff */
[C---:B------:R-:W-:Y:S01]  /*ca90*/  @!P1 IMAD.X R25, R29.reuse, 0x1, R25, P4 ;  /* 0x000000011d199824 */ /* 0x040fe200020e0619 */
[----:B0-----:R-:W-:Y:S02]  /*caa0*/  CS2R R8, SRZ ;  /* 0x0000000000087805 */ /* 0x001fe4000001ff00 */
[----:B------:R-:W-:Y:S01]  /*cab0*/  CS2R R30, SRZ ;  /* 0x00000000001e7805 */ /* 0x000fe2000001ff00 */
[----:B------:R-:W-:Y:S01]  /*cac0*/  @!P0 IMAD.X R27, R0, 0x1, R34, P6 ;  /* 0x00000001001b8824 */ /* 0x000fe200030e0622 */
[----:B------:R-:W-:Y:S02]  /*cad0*/  @!P0 IADD3.X R29, R29, R34, RZ, P5, !PT ;  /* 0x000000221d1d8210 */ /* 0x000fe40002ffe4ff */
[----:B-1----:R-:W-:Y:S01]  /*cae0*/  CS2R R10, SRZ ;  /* 0x00000000000a7805 */ /* 0x002fe2000001ff00 */
[----:B------:R0:W5:Y:S05]  /*caf0*/  @!P2 LD.E.64 R8, desc[UR6][R6.64] ;  /* 0x000000060608a980 */ /* 0x00016a000c101b00 */
[----:B------:R1:W5:Y:S04]  /*cb00*/  @!P1 LD.E.64 R10, desc[UR6][R4.64] ;  /* 0x00000006040a9980 */ /* 0x000368000c101b00 */
[----:B------:R2:W5:Y:S01]  /*cb10*/  @!P0 LD.E.64 R30, desc[UR6][R28.64] ;  /* 0x000000061c1e8980 */ /* 0x000562000c101b00 */
[----:B0-----:R-:W-:-:S02]  /*cb20*/  CS2R R6, SRZ ;  /* 0x0000000000067805 */ /* 0x001fc4000001ff00 */
[----:B-1----:R-:W-:-:S04]  /*cb30*/  CS2R R4, SRZ ;  /* 0x0000000000047805 */ /* 0x002fc8000001ff00 */
[----:B------:R2:W5:Y:S04]  /*cb40*/  @!P1 LD.E.64 R6, desc[UR6][R24.64] ;  /* 0x0000000618069980 */ /* 0x000568000c101b00 */
[----:B------:R2:W5:Y:S02]  /*cb50*/  @!P0 LD.E.64 R4, desc[UR6][R26.64] ;  /* 0x000000061a048980 */ /* 0x000564000c101b00 */
.L_x_578:
[----:B------:R-:W-:Y:S05]  /*cb60*/  BSYNC B1 ;  /* 0x0000000000017941 */ /* 0x000fea0003800000 */
.L_x_577:
[----:B--23--:R-:W1:Y:S01]  /*cb70*/  LDL R29, [R1+0x84] ;  /* 0x00008400011d7983 */ /* 0x00ce620000100800 */
[----:B-----5:R-:W-:Y:S01]  /*cb80*/  IMAD.MOV.U32 R3, RZ, RZ, R4 ;  /* 0x000000ffff037224 */ /* 0x020fe200078e0004 */
[----:B------:R-:W-:Y:S01]  /*cb90*/  SHF.R.U64 R40, R4, 0x10, R5 ;  /* 0x0000001004287819 */ /* 0x000fe20000001205 */
[----:B------:R-:W-:Y:S01]  /*cba0*/  IMAD.MOV.U32 R25, RZ, RZ, R20 ;  /* 0x000000ffff197224 */ /* 0x000fe200078e0014 */
[--C-:B------:R-:W-:Y:S01]  /*cbb0*/  SHF.R.U64 R26, R20, 0x10, R21.reuse ;  /* 0x00000010141a7819 */ /* 0x100fe20000001215 */
[--C-:B------:R-:W-:Y:S01]  /*cbc0*/  IMAD.MOV.U32 R24, RZ, RZ, R21.reuse ;  /* 0x000000ffff187224 */ /* 0x100fe200078e0015 */
[----:B------:R-:W-:Y:S01]  /*cbd0*/  SHF.R.U32.HI R35, RZ, 0x10, R21 ;  /* 0x00000010ff237819 */ /* 0x000fe20000011615 */
[----:B------:R-:W-:Y:S01]  /*cbe0*/  IMAD.MOV.U32 R20, RZ, RZ, R12 ;  /* 0x000000ffff147224 */ /* 0x000fe200078e000c */
[----:B------:R-:W-:Y:S01]  /*cbf0*/  MOV R21, R13 ;  /* 0x0000000d00157202 */ /* 0x000fe20000000f00 */
[----:B------:R-:W-:Y:S01]  /*cc00*/  IMAD.MOV.U32 R27, RZ, RZ, R14 ;  /* 0x000000ffff1b7224 */ /* 0x000fe200078e000e */
[--C-:B------:R-:W-:Y:S01]  /*cc10*/  SHF.R.U64 R36, R12, 0x10, R13.reuse ;  /* 0x000000100c247819 */ /* 0x100fe2000000120d */
[----:B------:R-:W-:Y:S01]  /*cc20*/  IMAD.MOV.U32 R12, RZ, RZ, R10 ;  /* 0x000000ffff0c7224 */ /* 0x000fe200078e000a */
[----:B------:R-:W-:Y:S01]  /*cc30*/  SHF.R.U32.HI R37, RZ, 0x10, R13 ;  /* 0x00000010ff257819 */ /* 0x000fe2000001160d */
[--C-:B------:R-:W-:Y:S01]  /*cc40*/  IMAD.MOV.U32 R13, RZ, RZ, R11.reuse ;  /* 0x000000ffff0d7224 */ /* 0x100fe200078e000b */
[----:B------:R-:W-:Y:S01]  /*cc50*/  SHF.R.U64 R38, R10, 0x10, R11 ;  /* 0x000000100a267819 */ /* 0x000fe2000000120b */
[--C-:B------:R-:W-:Y:S01]  /*cc60*/  IMAD.MOV.U32 R28, RZ, RZ, R15.reuse ;  /* 0x000000ffff1c7224 */ /* 0x100fe200078e000f */
[----:B------:R-:W-:Y:S01]  /*cc70*/  SHF.R.U64 R42, R14, 0x10, R15 ;  /* 0x000000100e2a7819 */ /* 0x000fe2000000120f */
[----:B------:R-:W-:Y:S01]  /*cc80*/  IMAD.MOV.U32 R14, RZ, RZ, R6 ;  /* 0x000000ffff0e7224 */ /* 0x000fe200078e0006 */
[----:B------:R-:W-:Y:S01]  /*cc90*/  MOV R10, R5 ;  /* 0x00000005000a7202 */ /* 0x000fe20000000f00 */
[----:B------:R-:W-:Y:S01]  /*cca0*/  IMAD.MOV.U32 R34, RZ, RZ, R9 ;  /* 0x000000ffff227224 */ /* 0x000fe200078e0009 */
[----:B------:R-:W-:Y:S01]  /*ccb0*/  SHF.R.U32.HI R41, RZ, 0x10, R5 ;  /* 0x00000010ff297819 */ /* 0x000fe20000011605 */
[----:B------:R-:W-:Y:S01]  /*ccc0*/  IMAD.MOV.U32 R5, RZ, RZ, R31 ;  /* 0x000000ffff057224 */ /* 0x000fe200078e001f */
[--C-:B------:R-:W-:Y:S01]  /*ccd0*/  SHF.R.U64 R44, R8, 0x10, R9.reuse ;  /* 0x00000010082c7819 */ /* 0x100fe20000001209 */
[----:B------:R-:W-:Y:S01]  /*cce0*/  BSSY B1, `(.L_x_579) ;  /* 0x0000022000017945 */ /* 0x000fe20003800000 */
[----:B------:R-:W-:-:S02]  /*ccf0*/  SHF.R.U32.HI R45, RZ, 0x10, R9 ;  /* 0x00000010ff2d7819 */ /* 0x000fc40000011609 */
[----:B------:R-:W-:Y:S02]  /*cd00*/  SHF.R.U64 R6, R6, 0x10, R7 ;  /* 0x0000001006067819 */ /* 0x000fe40000001207 */
[----:B------:R-:W-:Y:S02]  /*cd10*/  SHF.R.U32.HI R39, RZ, 0x10, R11 ;  /* 0x00000010ff277819 */ /* 0x000fe4000001160b */
[----:B------:R-:W-:Y:S02]  /*cd20*/  SHF.R.U32.HI R43, RZ, 0x10, R15 ;  /* 0x00000010ff2b7819 */ /* 0x000fe4000001160f */
[----:B----4-:R-:W-:Y:S02]  /*cd30*/  MOV R32, R8 ;  /* 0x0000000800207202 */ /* 0x010fe40000000f00 */
[----:B------:R-:W-:Y:S02]  /*cd40*/  MOV R9, R30 ;  /* 0x0000001e00097202 */ /* 0x000fe40000000f00 */
[----:B------:R-:W-:-:S02]  /*cd50*/  PRMT R11, R12, 0x5410, R13 ;  /* 0x000054100c0b7816 */ /* 0x000fc4000000000d */
[----:B------:R-:W-:Y:S02]  /*cd60*/  SHF.R.U64 R30, R30, 0x10, R31 ;  /* 0x000000101e1e7819 */ /* 0x000fe4000000121f */
[----:B------:R-:W-:Y:S02]  /*cd70*/  PRMT R25, R25, 0x5410, R24 ;  /* 0x0000541019197816 */ /* 0x000fe40000000018 */
[----:B------:R-:W-:Y:S02]  /*cd80*/  PRMT R15, R20, 0x5410, R21 ;  /* 0x00005410140f7816 */ /* 0x000fe40000000015 */
[----:B------:R-:W-:Y:S02]  /*cd90*/  PRMT R27, R27, 0x5410, R28 ;  /* 0x000054101b1b7816 */ /* 0x000fe4000000001c */
[----:B------:R-:W-:Y:S02]  /*cda0*/  SHF.R.U32.HI R31, RZ, 0x10, R31 ;  /* 0x00000010ff1f7819 */ /* 0x000fe4000001161f */
[----:B------:R-:W-:-:S02]  /*cdb0*/  PRMT R26, R26, 0x5410, R35 ;  /* 0x000054101a1a7816 */ /* 0x000fc40000000023 */
[----:B------:R-:W-:Y:S02]  /*cdc0*/  PRMT R20, R36, 0x5410, R37 ;  /* 0x0000541024147816 */ /* 0x000fe40000000025 */
[----:B------:R-:W-:Y:S02]  /*cdd0*/  PRMT R12, R38, 0x5410, R39 ;  /* 0x00005410260c7816 */ /* 0x000fe40000000027 */
[----:B------:R-:W-:Y:S02]  /*cde0*/  PRMT R3, R3, 0x5410, R10 ;  /* 0x0000541003037816 */ /* 0x000fe4000000000a */
[----:B------:R-:W-:Y:S02]  /*cdf0*/  PRMT R8, R40, 0x5410, R41 ;  /* 0x0000541028087816 */ /* 0x000fe40000000029 */
[----:B------:R-:W-:Y:S02]  /*ce00*/  PRMT R28, R42, 0x5410, R43 ;  /* 0x000054102a1c7816 */ /* 0x000fe4000000002b */
[----:B------:R-:W-:-:S02]  /*ce10*/  PRMT R21, R32, 0x5410, R34 ;  /* 0x0000541020157816 */ /* 0x000fc40000000022 */
[----:B------:R-:W-:Y:S02]  /*ce20*/  PRMT R24, R44, 0x5410, R45 ;  /* 0x000054102c187816 */ /* 0x000fe4000000002d */
[----:B------:R-:W-:Y:S02]  /*ce30*/  PRMT R9, R9, 0x5410, R5 ;  /* 0x0000541009097816 */ /* 0x000fe40000000005 */
[----:B-1----:R-:W-:-:S04]  /*ce40*/  LEA.HI R0, R29, R29, RZ, 0x1 ;  /* 0x0000001d1d007211 */ /* 0x002fc800078f08ff */
[----:B------:R-:W-:-:S05]  /*ce50*/  LOP3.LUT R0, R0, 0xfffffffe, RZ, 0xc0, !PT ;  /* 0xfffffffe00007812 */ /* 0x000fca00078ec0ff */
[----:B------:R-:W-:Y:S02]  /*ce60*/  IMAD.IADD R0, R29, 0x1, -R0 ;  /* 0x000000011d007824 */ /* 0x000fe400078e0a00 */
[--C-:B------:R-:W-:Y:S01]  /*ce70*/  IMAD.MOV.U32 R29, RZ, RZ, R7.reuse ;  /* 0x000000ffff1d7224 */ /* 0x100fe200078e0007 */
[----:B------:R-:W-:Y:S02]  /*ce80*/  SHF.R.U32.HI R7, RZ, 0x10, R7 ;  /* 0x00000010ff077819 */ /* 0x000fe40000011607 */
[----:B------:R-:W-:Y:S02]  /*ce90*/  SHF.L.U32 R4, R0, 0x1f, RZ ;  /* 0x0000001f00047819 */ /* 0x000fe400000006ff */
[----:B------:R-:W-:Y:S02]  /*cea0*/  VIMNMX R0, R33, 0x80, PT ;  /* 0x0000008021007848 */ /* 0x000fe40003fe0100 */
[----:B------:R-:W0:Y:S01]  /*ceb0*/  SYNCS.PHASECHK.TRANS64.TRYWAIT P0, [R23+URZ+0x38800], R4 ;  /* 0x03880004170075a7 */ /* 0x000e22000800017f */
[----:B------:R-:W-:-:S02]  /*cec0*/  PRMT R13, R14, 0x5410, R29 ;  /* 0x000054100e0d7816 */ /* 0x000fc4000000001d */
[----:B------:R-:W-:Y:S02]  /*ced0*/  ISETP.GE.AND P1, PT, R224, R0, PT ;  /* 0x00000000e000720c */ /* 0x000fe40003f26270 */
[----:B------:R-:W-:Y:S01]  /*cee0*/  PRMT R14, R6, 0x5410, R7 ;  /* 0x00005410060e7816 */ /* 0x000fe20000000007 */
[----:B0-----:R-:W-:Y:S10]  /*cef0*/  @!P0 BRA `(.L_x_580) ;  /* 0x000001dc00c88947 */ /* 0x001ff40003800000 */
.L_x_856:
[----:B------:R-:W-:Y:S05]  /*cf00*/  BSYNC B1 ;  /* 0x0000000000017941 */ /* 0x000fea0003800000 */
.L_x_579:
[----:B------:R-:W-:Y:S01]  /*cf10*/  BSSY B1, `(.L_x_581) ;  /* 0x00000ab000017945 */ /* 0x000fe20003800000 */
[----:B------:R-:W-:-:S03]  /*cf20*/  PRMT R10, R30, 0x5410, R31 ;  /* 0x000054101e0a7816 */ /* 0x000fc6000000001f */
[----:B------:R-:W-:Y:S05]  /*cf30*/  @P1 BRA `(.L_x_582) ;  /* 0x0000000800a01947 */ /* 0x000fea0003800000 */
[----:B------:R1:W5:Y:S01]  /*cf40*/  LDL R41, [R1+0x68] ;  /* 0x0000680001297983 */ /* 0x0003620000100800 */
[----:B------:R-:W2:Y:S01]  /*cf50*/  LDC R5, c[0x0][0x3f4] ;  /* 0x0000fd00ff057b82 */ /* 0x000ea20000000800 */
[----:B------:R-:W-:Y:S01]  /*cf60*/  BSSY B2, `(.L_x_583) ;  /* 0x000002c000027945 */ /* 0x000fe20003800000 */
[-C--:B--2---:R-:W-:Y:S02]  /*cf70*/  ISETP.GE.AND P0, PT, R216, R5.reuse, PT ;  /* 0x00000005d800720c */ /* 0x084fe40003f06270 */
[-C--:B------:R-:W-:Y:S02]  /*cf80*/  ISETP.GE.AND P1, PT, R221, R5.reuse, PT ;  /* 0x00000005dd00720c */ /* 0x080fe40003f26270 */
[-C--:B------:R-:W-:Y:S02]  /*cf90*/  ISETP.GE.AND P2, PT, R220, R5.reuse, PT ;  /* 0x00000005dc00720c */ /* 0x080fe40003f46270 */
[----:B------:R-:W-:-:S07]  /*cfa0*/  ISETP.GE.AND P3, PT, R222, R5, PT ;  /* 0x00000005de00720c */ /* 0x000fce0003f66270 */
[----:B-1----:R-:W-:Y:S06]  /*cfb0*/  @P0 BRA `(.L_x_584) ;  /* 0x0000000000980947 */ /* 0x002fec0003800000 */
[----:B0----5:R-:W0:Y:S01]  /*cfc0*/  LDS.128 R4, [R41] ;  /* 0x0000000029047984 */ /* 0x021e220000000c00 */
[----:B------:R-:W-:Y:S02]  /*cfd0*/  HADD2.F32 R35, -RZ, R27.H0_H0 ;  /* 0x2000001bff237230 */ /* 0x000fe40000004100 */
[----:B------:R-:W-:Y:S02]  /*cfe0*/  HADD2.F32 R33, -RZ, R25.H0_H0 ;  /* 0x20000019ff217230 */ /* 0x000fe40000004100 */
[----:B------:R-:W-:Y:S02]  /*cff0*/  HADD2.F32 R34, -RZ, R26.H0_H0 ;  /* 0x2000001aff227230 */ /* 0x000fe40000004100 */
[----:B------:R-:W-:Y:S02]  /*d000*/  HADD2.F32 R36, -RZ, R28.H0_H0 ;  /* 0x2000001cff247230 */ /* 0x000fe40000004100 */
[--C-:B0-----:R-:W-:Y:S02]  /*d010*/  HADD2.F32 R29, -RZ, R4.reuse.H0_H0 ;  /* 0x20000004ff1d7230 */ /* 0x101fe40000004100 */
[----:B------:R-:W-:-:S02]  /*d020*/  HADD2.F32 R4, -RZ, R4.H1_H1 ;  /* 0x30000004ff047230 */ /* 0x000fc40000004100 */
[--C-:B------:R-:W-:Y:S02]  /*d030*/  HADD2.F32 R30, -RZ, R5.reuse.H0_H0 ;  /* 0x20000005ff1e7230 */ /* 0x100fe40000004100 */
[----:B------:R-:W-:Y:S02]  /*d040*/  HADD2.F32 R5, -RZ, R5.H1_H1 ;  /* 0x30000005ff057230 */ /* 0x000fe40000004100 */
[C---:B------:R-:W-:Y:S01]  /*d050*/  FMUL.FTZ R38, R4.reuse, R35 ;  /* 0x0000002304267220 */ /* 0x040fe20000410000 */
[-C--:B------:R-:W-:Y:S01]  /*d060*/  FMUL.FTZ R4, R4, R33.reuse ;  /* 0x0000002104047220 */ /* 0x080fe20000410000 */
[--C-:B------:R-:W-:Y:S02]  /*d070*/  HADD2.F32 R31, -RZ, R6.reuse.H0_H0 ;  /* 0x20000006ff1f7230 */ /* 0x100fe40000004100 */
[----:B------:R-:W-:Y:S02]  /*d080*/  HADD2.F32 R32, -RZ, R7.H0_H0 ;  /* 0x20000007ff207230 */ /* 0x000fe40000004100 */
[----:B------:R-:W-:Y:S01]  /*d090*/  FMUL.FTZ R37, R5, R36 ;  /* 0x0000002405257220 */ /* 0x000fe20000410000 */
[C---:B------:R-:W-:Y:S01]  /*d0a0*/  FFMA.FTZ R38, R29.reuse, R33, -R38 ;  /* 0x000000211d267223 */ /* 0x040fe20000010826 */
[----:B------:R-:W-:Y:S01]  /*d0b0*/  FFMA.FTZ R35, R29, R35, R4 ;  /* 0x000000231d237223 */ /* 0x000fe20000010004 */
[----:B------:R-:W-:Y:S01]  /*d0c0*/  FMUL.FTZ R39, R5, R34 ;  /* 0x0000002205277220 */ /* 0x000fe20000410000 */
[----:B------:R-:W-:-:S02]  /*d0d0*/  HADD2.F32 R6, -RZ, R6.H1_H1 ;  /* 0x30000006ff067230 */ /* 0x000fc40000004100 */
[C---:B------:R-:W-:Y:S01]  /*d0e0*/  FFMA.FTZ R37, R30.reuse, R34, -R37 ;  /* 0x000000221e257223 */ /* 0x040fe20000010825 */
[----:B------:R-:W-:Y:S02]  /*d0f0*/  HADD2.F32 R7, -RZ, R7.H1_H1 ;  /* 0x30000007ff077230 */ /* 0x000fe40000004100 */
[----:B------:R-:W-:Y:S01]  /*d100*/  FFMA.FTZ R30, R30, R36, R39 ;  /* 0x000000241e1e7223 */ /* 0x000fe20000010027 */
[----:B------:R-:W-:Y:S02]  /*d110*/  HADD2.F32 R29, -RZ, R27.H1_H1 ;  /* 0x3000001bff1d7230 */ /* 0x000fe40000004100 */
[----:B------:R-:W-:Y:S02]  /*d120*/  HADD2.F32 R4, -RZ, R25.H1_H1 ;  /* 0x30000019ff047230 */ /* 0x000fe40000004100 */
[----:B------:R-:W-:Y:S02]  /*d130*/  HADD2.F32 R33, -RZ, R28.H1_H1 ;  /* 0x3000001cff217230 */ /* 0x000fe40000004100 */
[----:B------:R-:W-:Y:S01]  /*d140*/  FMUL.FTZ R34, R6, R29 ;  /* 0x0000001d06227220 */ /* 0x000fe20000410000 */
[----:B------:R-:W-:-:S02]  /*d150*/  HADD2.F32 R5, -RZ, R26.H1_H1 ;  /* 0x3000001aff057230 */ /* 0x000fc40000004100 */
[-C--:B------:R-:W-:Y:S01]  /*d160*/  FMUL.FTZ R36, R6, R4.reuse ;  /* 0x0000000406247220 */ /* 0x080fe20000410000 */
[----:B------:R-:W-:Y:S01]  /*d170*/  FMUL.FTZ R39, R7, R33 ;  /* 0x0000002107277220 */ /* 0x000fe20000410000 */
[----:B------:R-:W-:Y:S01]  /*d180*/  FFMA.FTZ R6, R31, R4, -R34 ;  /* 0x000000041f067223 */ /* 0x000fe20000010822 */
[----:B------:R-:W-:Y:S01]  /*d190*/  FMUL.FTZ R40, R7, R5 ;  /* 0x0000000507287220 */ /* 0x000fe20000410000 */
[----:B------:R-:W-:Y:S01]  /*d1a0*/  FFMA.FTZ R29, R31, R29, R36 ;  /* 0x0000001d1f1d7223 */ /* 0x000fe20000010024 */
[C---:B------:R-:W-:Y:S01]  /*d1b0*/  FFMA.FTZ R7, R32.reuse, R5, -R39 ;  /* 0x0000000520077223 */ /* 0x040fe20000010827 */
[----:B------:R-:W-:Y:S01]  /*d1c0*/  F2FP.F16.F32.PACK_AB R4, R35, R38 ;  /* 0x000000262304723e */ /* 0x000fe200000000ff */
[----:B------:R-:W-:Y:S01]  /*d1d0*/  FFMA.FTZ R40, R32, R33, R40 ;  /* 0x0000002120287223 */ /* 0x000fe20000010028 */
[----:B------:R-:W-:Y:S02]  /*d1e0*/  F2FP.F16.F32.PACK_AB R5, R30, R37 ;  /* 0x000000251e05723e */ /* 0x000fe400000000ff */
[----:B------:R-:W-:-:S02]  /*d1f0*/  F2FP.F16.F32.PACK_AB R6, R29, R6 ;  /* 0x000000061d06723e */ /* 0x000fc400000000ff */
[----:B------:R-:W-:-:S05]  /*d200*/  F2FP.F16.F32.PACK_AB R7, R40, R7 ;  /* 0x000000072807723e */ /* 0x000fca00000000ff */
[----:B------:R1:W-:Y:S02]  /*d210*/  STS.128 [R41], R4 ;  /* 0x0000000429007388 */ /* 0x0003e40000000c00 */
.L_x_584:
[----:B------:R-:W-:Y:S05]  /*d220*/  BSYNC B2 ;  /* 0x0000000000027941 */ /* 0x000fea0003800000 */
.L_x_583:
[----:B------:R-:W-:Y:S04]  /*d230*/  BSSY B2, `(.L_x_585) ;  /* 0x0000028000027945 */ /* 0x000fe80003800000 */
[----:B------:R-:W-:Y:S05]  /*d240*/  @P1 BRA `(.L_x_586) ;  /* 0x0000000000981947 */ /* 0x000fea0003800000 */
[----:B01---5:R-:W0:Y:S01]  /*d250*/  LDS.128 R4, [R41+0x4000] ;  /* 0x0040000029047984 */ /* 0x023e220000000c00 */
        /* <DEDUP_REMOVED lines=36> */
[----:B------:R2:W-:Y:S02]  /*d4a0*/  STS.128 [R41+0x4000], R4 ;  /* 0x0040000429007388 */ /* 0x0005e40000000c00 */
.L_x_586:
[----:B------:R-:W-:Y:S05]  /*d4b0*/  BSYNC B2 ;  /* 0x0000000000027941 */ /* 0x000fea0003800000 */
.L_x_585:
[----:B------:R-:W-:Y:S04]  /*d4c0*/  BSSY B2, `(.L_x_587) ;  /* 0x0000028000027945 */ /* 0x000fe80003800000 */
[----:B------:R-:W-:Y:S05]  /*d4d0*/  @P2 BRA `(.L_x_588) ;  /* 0x0000000000982947 */ /* 0x000fea0003800000 */
[----:B012--5:R-:W0:Y:S01]  /*d4e0*/  LDS.128 R4, [R41+0x8000] ;  /* 0x0080000029047984 */ /* 0x027e220000000c00 */
        /* <DEDUP_REMOVED lines=37> */
.L_x_588:
[----:B------:R-:W-:Y:S05]  /*d740*/  BSYNC B2 ;  /* 0x0000000000027941 */ /* 0x000fea0003800000 */
.L_x_587:
[----:B------:R-:W-:Y:S05]  /*d750*/  @P3 BRA `(.L_x_582) ;  /* 0x0000000000983947 */ /* 0x000fea0003800000 */
[----:B0123-5:R-:W0:Y:S01]  /*d760*/  LDS.128 R4, [R41+0xc000] ;  /* 0x00c0000029047984 */ /* 0x02fe220000000c00 */
        /* <DEDUP_REMOVED lines=37> */
.L_x_582:
[----:B------:R-:W-:Y:S05]  /*d9c0*/  BSYNC B1 ;  /* 0x0000000000017941 */ /* 0x000fea0003800000 */
.L_x_581:
[----:B01234-:R-:W-:Y:S01]  /*d9d0*/  VIADD R4, R224, 0x20 ;  /* 0x00000020e0047836 */ /* 0x01ffe20000000000 */
[----:B------:R-:W-:Y:S04]  /*d9e0*/  BSSY B1, `(.L_x_589) ;  /* 0x00000ab000017945 */ /* 0x000fe80003800000 */
[----:B------:R-:W-:-:S13]  /*d9f0*/  ISETP.GE.AND P0, PT, R4, R0, PT ;  /* 0x000000000400720c */ /* 0x000fda0003f06270 */
[----:B------:R-:W-:Y:S05]  /*da00*/  @P0 BRA `(.L_x_590) ;  /* 0x0000000800a00947 */ /* 0x000fea0003800000 */
[----:B-----5:R0:W5:Y:S01]  /*da10*/  LDL R41, [R1+0x68] ;  /* 0x0000680001297983 */ /* 0x0201620000100800 */
[----:B------:R-:W1:Y:S01]  /*da20*/  LDC R5, c[0x0][0x3f4] ;  /* 0x0000fd00ff057b82 */ /* 0x000e620000000800 */
[----:B------:R-:W-:Y:S01]  /*da30*/  BSSY B2, `(.L_x_591) ;  /* 0x000002c000027945 */ /* 0x000fe20003800000 */
[-C--:B-1----:R-:W-:Y:S02]  /*da40*/  ISETP.GE.AND P0, PT, R216, R5.reuse, PT ;  /* 0x00000005d800720c */ /* 0x082fe40003f06270 */
[-C--:B------:R-:W-:Y:S02]  /*da50*/  ISETP.GE.AND P1, PT, R221, R5.reuse, PT ;  /* 0x00000005dd00720c */ /* 0x080fe40003f26270 */
[-C--:B------:R-:W-:Y:S02]  /*da60*/  ISETP.GE.AND P2, PT, R220, R5.reuse, PT ;  /* 0x00000005dc00720c */ /* 0x080fe40003f46270 */
[----:B------:R-:W-:-:S07]  /*da70*/  ISETP.GE.AND P3, PT, R222, R5, PT ;  /* 0x00000005de00720c */ /* 0x000fce0003f66270 */
[----:B0-----:R-:W-:Y:S06]  /*da80*/  @P0 BRA `(.L_x_592) ;  /* 0x0000000000980947 */ /* 0x001fec0003800000 */
[----:B-----5:R-:W0:Y:S01]  /*da90*/  LDS.128 R4, [R41+0x1000] ;  /* 0x0010000029047984 */ /* 0x020e220000000c00 */
[----:B------:R-:W-:Y:S02]  /*daa0*/  HADD2.F32 R37, -RZ, R27.H0_H0 ;  /* 0x2000001bff257230 */ /* 0x000fe40000004100 */
[----:B------:R-:W-:Y:S02]  /*dab0*/  HADD2.F32 R35, -RZ, R25.H0_H0 ;  /* 0x20000019ff237230 */ /* 0x000fe40000004100 */
[----:B------:R-:W-:Y:S02]  /*dac0*/  HADD2.F32 R40, -RZ, R28.H0_H0 ;  /* 0x2000001cff287230 */ /* 0x000fe40000004100 */
[----:B------:R-:W-:Y:S02]  /*dad0*/  HADD2.F32 R38, -RZ, R26.H0_H0 ;  /* 0x2000001aff267230 */ /* 0x000fe40000004100 */
[----:B------:R-:W-:Y:S02]  /*dae0*/  HADD2.F32 R39, -RZ, R27.H1_H1 ;  /* 0x3000001bff277230 */ /* 0x000fe40000004100 */
[----:B------:R-:W-:-:S02]  /*daf0*/  HADD2.F32 R42, -RZ, R28.H1_H1 ;  /* 0x3000001cff2a7230 */ /* 0x000fc40000004100 */
[--C-:B0-----:R-:W-:Y:S02]  /*db00*/  HADD2.F32 R29, -RZ, R4.reuse.H0_H0 ;  /* 0x20000004ff1d7230 */ /* 0x101fe40000004100 */
[----:B------:R-:W-:Y:S02]  /*db10*/  HADD2.F32 R4, -RZ, R4.H1_H1 ;  /* 0x30000004ff047230 */ /* 0x000fe40000004100 */
[--C-:B------:R-:W-:Y:S02]  /*db20*/  HADD2.F32 R30, -RZ, R5.reuse.H0_H0 ;  /* 0x20000005ff1e7230 */ /* 0x100fe40000004100 */
[----:B------:R-:W-:Y:S02]  /*db30*/  HADD2.F32 R5, -RZ, R5.H1_H1 ;  /* 0x30000005ff057230 */ /* 0x000fe40000004100 */
[-C--:B------:R-:W-:Y:S01]  /*db40*/  FMUL.FTZ R34, R37, R4.reuse ;  /* 0x0000000425227220 */ /* 0x080fe20000410000 */
[----:B------:R-:W-:Y:S01]  /*db50*/  FMUL.FTZ R36, R35, R4 ;  /* 0x0000000423247220 */ /* 0x000fe20000410000 */
[----:B------:R-:W-:-:S02]  /*db60*/  HADD2.F32 R31, -RZ, R6.H0_H0 ;  /* 0x20000006ff1f7230 */ /* 0x000fc40000004100 */
[----:B------:R-:W-:Y:S01]  /*db70*/  FMUL.FTZ R33, R40, R5 ;  /* 0x0000000528217220 */ /* 0x000fe20000410000 */
[----:B------:R-:W-:Y:S01]  /*db80*/  FFMA.FTZ R4, R35, R29, -R34 ;  /* 0x0000001d23047223 */ /* 0x000fe20000010822 */
[--C-:B------:R-:W-:Y:S02]  /*db90*/  HADD2.F32 R32, -RZ, R7.reuse.H0_H0 ;  /* 0x20000007ff207230 */ /* 0x100fe40000004100 */
[C---:B------:R-:W-:Y:S01]  /*dba0*/  FMUL.FTZ R35, R38.reuse, R5 ;  /* 0x0000000526237220 */ /* 0x040fe20000410000 */
[----:B------:R-:W-:Y:S02]  /*dbb0*/  HADD2.F32 R6, -RZ, R6.H1_H1 ;  /* 0x30000006ff067230 */ /* 0x000fe40000004100 */
[----:B------:R-:W-:Y:S01]  /*dbc0*/  FFMA.FTZ R29, R37, R29, R36 ;  /* 0x0000001d251d7223 */ /* 0x000fe20000010024 */
[----:B------:R-:W-:Y:S02]  /*dbd0*/  HADD2.F32 R7, -RZ, R7.H1_H1 ;  /* 0x30000007ff077230 */ /* 0x000fe40000004100 */
[----:B------:R-:W-:Y:S01]  /*dbe0*/  FFMA.FTZ R5, R38, R30, -R33 ;  /* 0x0000001e26057223 */ /* 0x000fe20000010821 */
[----:B------:R-:W-:-:S02]  /*dbf0*/  HADD2.F32 R37, -RZ, R25.H1_H1 ;  /* 0x30000019ff257230 */ /* 0x000fc40000004100 */
[----:B------:R-:W-:Y:S01]  /*dc00*/  FFMA.FTZ R30, R40, R30, R35 ;  /* 0x0000001e281e7223 */ /* 0x000fe20000010023 */
[----:B------:R-:W-:Y:S02]  /*dc10*/  HADD2.F32 R38, -RZ, R26.H1_H1 ;  /* 0x3000001aff267230 */ /* 0x000fe40000004100 */
[-C--:B------:R-:W-:Y:S01]  /*dc20*/  FMUL.FTZ R34, R39, R6.reuse ;  /* 0x0000000627227220 */ /* 0x080fe20000410000 */
[-C--:B------:R-:W-:Y:S01]  /*dc30*/  FMUL.FTZ R33, R42, R7.reuse ;  /* 0x000000072a217220 */ /* 0x080fe20000410000 */
[----:B------:R-:W-:Y:S01]  /*dc40*/  FMUL.FTZ R36, R37, R6 ;  /* 0x0000000625247220 */ /* 0x000fe20000410000 */
[----:B------:R-:W-:Y:S01]  /*dc50*/  F2FP.F16.F32.PACK_AB R4, R29, R4 ;  /* 0x000000041d04723e */ /* 0x000fe200000000ff */
[C---:B------:R-:W-:Y:S01]  /*dc60*/  FMUL.FTZ R35, R38.reuse, R7 ;  /* 0x0000000726237220 */ /* 0x040fe20000410000 */
[-C--:B------:R-:W-:Y:S01]  /*dc70*/  FFMA.FTZ R6, R37, R31.reuse, -R34 ;  /* 0x0000001f25067223 */ /* 0x080fe20000010822 */
[-C--:B------:R-:W-:Y:S01]  /*dc80*/  FFMA.FTZ R7, R38, R32.reuse, -R33 ;  /* 0x0000002026077223 */ /* 0x080fe20000010821 */
[----:B------:R-:W-:Y:S01]  /*dc90*/  FFMA.FTZ R31, R39, R31, R36 ;  /* 0x0000001f271f7223 */ /* 0x000fe20000010024 */
[----:B------:R-:W-:Y:S01]  /*dca0*/  FFMA.FTZ R32, R42, R32, R35 ;  /* 0x000000202a207223 */ /* 0x000fe20000010023 */
[----:B------:R-:W-:-:S03]  /*dcb0*/  F2FP.F16.F32.PACK_AB R5, R30, R5 ;  /* 0x000000051e05723e */ /* 0x000fc600000000ff */
[----:B------:R-:W-:Y:S02]  /*dcc0*/  F2FP.F16.F32.PACK_AB R6, R31, R6 ;  /* 0x000000061f06723e */ /* 0x000fe400000000ff */
[----:B------:R-:W-:-:S05]  /*dcd0*/  F2FP.F16.F32.PACK_AB R7, R32, R7 ;  /* 0x000000072007723e */ /* 0x000fca00000000ff */
[----:B------:R0:W-:Y:S02]  /*dce0*/  STS.128 [R41+0x1000], R4 ;  /* 0x0010000429007388 */ /* 0x0001e40000000c00 */
.L_x_592:
[----:B------:R-:W-:Y:S05]  /*dcf0*/  BSYNC B2 ;  /* 0x0000000000027941 */ /* 0x000fea0003800000 */
.L_x_591:
[----:B------:R-:W-:Y:S04]  /*dd00*/  BSSY B2, `(.L_x_593) ;  /* 0x0000028000027945 */ /* 0x000fe80003800000 */
[----:B------:R-:W-:Y:S05]  /*dd10*/  @P1 BRA `(.L_x_594) ;  /* 0x0000000000981947 */ /* 0x000fea0003800000 */
[----:B0----5:R-:W0:Y:S01]  /*dd20*/  LDS.128 R4, [R41+0x5000] ;  /* 0x0050000029047984 */ /* 0x021e220000000c00 */
        /* <DEDUP_REMOVED lines=37> */
.L_x_594:
[----:B------:R-:W-:Y:S05]  /*df80*/  BSYNC B2 ;  /* 0x0000000000027941 */ /* 0x000fea0003800000 */
.L_x_593:
[----:B------:R-:W-:Y:S04]  /*df90*/  BSSY B2, `(.L_x_595) ;  /* 0x0000028000027945 */ /* 0x000fe80003800000 */
[----:B------:R-:W-:Y:S05]  /*dfa0*/  @P2 BRA `(.L_x_596) ;  /* 0x0000000000982947 */ /* 0x000fea0003800000 */
[----:B01---5:R-:W0:Y:S01]  /*dfb0*/  LDS.128 R4, [R41+0x9000] ;  /* 0x0090000029047984 */ /* 0x023e220000000c00 */
        /* <DEDUP_REMOVED lines=37> */
.L_x_596:
[----:B------:R-:W-:Y:S05]  /*e210*/  BSYNC B2 ;  /* 0x0000000000027941 */ /* 0x000fea0003800000 */
.L_x_595:
[----:B------:R-:W-:Y:S05]  /*e220*/  @P3 BRA `(.L_x_590) ;  /* 0x0000000000983947 */ /* 0x000fea0003800000 */
[----:B012--5:R-:W0:Y:S01]  /*e230*/  LDS.128 R4, [R41+0xd000] ;  /* 0x00d0000029047984 */ /* 0x027e220000000c00 */
        /* <DEDUP_REMOVED lines=37> */
.L_x_590:
[----:B------:R-:W-:Y:S05]  /*e490*/  BSYNC B1 ;  /* 0x0000000000017941 */ /* 0x000fea0003800000 */
.L_x_589:
[----:B0123--:R-:W-:Y:S01]  /*e4a0*/  VIADD R4, R224, 0x40 ;  /* 0x00000040e0047836 */ /* 0x00ffe20000000000 */
        /* <DEDUP_REMOVED lines=49> */
.L_x_600:
[----:B------:R-:W-:Y:S05]  /*e7c0*/  BSYNC B2 ;  /* 0x0000000000027941 */ /* 0x000fea0003800000 */
.L_x_599:
        /* <DEDUP_REMOVED lines=40> */
.L_x_602:
[----:B------:R-:W-:Y:S05]  /*ea50*/  BSYNC B2 ;  /* 0x0000000000027941 */ /* 0x000fea0003800000 */
.L_x_601:
        /* <DEDUP_REMOVED lines=40> */
.L_x_604:
[----:B------:R-:W-:Y:S05]  /*ece0*/  BSYNC B2 ;  /* 0x0000000000027941 */ /* 0x000fea0003800000 */
.L_x_603:
        /* <DEDUP_REMOVED lines=39> */
.L_x_598:
[----:B------:R-:W-:Y:S05]  /*ef60*/  BSYNC B1 ;  /* 0x0000000000017941 */ /* 0x000fea0003800000 */
.L_x_597:
[----:B0123--:R-:W-:-:S04]  /*ef70*/  IADD3 R5, R224, 0x60, RZ ;  /* 0x00000060e0057810 */ /* 0x00ffc80007ffe0ff */
[----:B------:R-:W-:-:S13]  /*ef80*/  ISETP.GE.AND P0, PT, R5, R0, PT ;  /* 0x000000000500720c */ /* 0x000fda0003f06270 */
[----:B------:R-:W-:Y:S05]  /*ef90*/  @P0 BRA `(.L_x_605) ;  /* 0x00000040005c0947 */ /* 0x000fea0003800000 */
[----:B------:R0:W5:Y:S01]  /*efa0*/  LDL R38, [R1+0x68] ;  /* 0x0000680001267983 */ /* 0x0001620000100800 */
        /* <DEDUP_REMOVED lines=16> */
[-C--:B------:R-:W-:Y:S01]  /*f0b0*/  FMUL.FTZ R33, R36, R4.reuse ;  /* 0x0000000424217220 */ /* 0x080fe20000410000 */
[C---:B------:R-:W-:Y:S01]  /*f0c0*/  FMUL.FTZ R35, R34.reuse, R4 ;  /* 0x0000000422237220 */ /* 0x040fe20000410000 */
[----:B------:R-:W-:Y:S02]  /*f0d0*/  HADD2.F32 R30, -RZ, R6.H0_H0 ;  /* 0x20000006ff1e7230 */ /* 0x000fe40000004100 */
[-C--:B------:R-:W-:Y:S01]  /*f0e0*/  FMUL.FTZ R32, R39, R5.reuse ;  /* 0x0000000527207220 */ /* 0x080fe20000410000 */
[-C--:B------:R-:W-:Y:S01]  /*f0f0*/  FFMA.FTZ R4, R34, R0.reuse, -R33 ;  /* 0x0000000022047223 */ /* 0x080fe20000010821 */
[----:B------:R-:W-:Y:S01]  /*f100*/  FFMA.FTZ R35, R36, R0, R35 ;  /* 0x0000000024237223 */ /* 0x000fe20000010023 */
[----:B------:R-:W-:Y:S01]  /*f110*/  FMUL.FTZ R0, R37, R5 ;  /* 0x0000000525007220 */ /* 0x000fe20000410000 */
[----:B------:R-:W-:-:S02]  /*f120*/  HADD2.F32 R31, -RZ, R7.H0_H0 ;  /* 0x20000007ff1f7230 */ /* 0x000fc40000004100 */
[-C--:B------:R-:W-:Y:S01]  /*f130*/  FFMA.FTZ R5, R37, R29.reuse, -R32 ;  /* 0x0000001d25057223 */ /* 0x080fe20000010820 */
[----:B------:R-:W-:Y:S02]  /*f140*/  HADD2.F32 R6, -RZ, R6.H1_H1 ;  /* 0x30000006ff067230 */ /* 0x000fe40000004100 */
[----:B------:R-:W-:Y:S01]  /*f150*/  FFMA.FTZ R0, R39, R29, R0 ;  /* 0x0000001d27007223 */ /* 0x000fe20000010000 */
[----:B------:R-:W-:Y:S01]  /*f160*/  HADD2.F32 R7, -RZ, R7.H1_H1 ;  /* 0x30000007ff077230 */ /* 0x000fe20000004100 */
[----:B------:R-:W-:Y:S01]  /*f170*/  F2FP.F16.F32.PACK_AB R4, R35, R4 ;  /* 0x000000042304723e */ /* 0x000fe200000000ff */
[----:B------:R-:W-:Y:S02]  /*f180*/  HADD2.F32 R34, -RZ, R27.H1_H1 ;  /* 0x3000001bff227230 */ /* 0x000fe40000004100 */
[----:B------:R-:W-:Y:S01]  /*f190*/  HADD2.F32 R32, -RZ, R25.H1_H1 ;  /* 0x30000019ff207230 */ /* 0x000fe20000004100 */
[----:B------:R-:W-:Y:S01]  /*f1a0*/  F2FP.F16.F32.PACK_AB R5, R0, R5 ;  /* 0x000000050005723e */ /* 0x000fe200000000ff */
[----:B------:R-:W-:-:S02]  /*f1b0*/  HADD2.F32 R37, -RZ, R28.H1_H1 ;  /* 0x3000001cff257230 */ /* 0x000fc40000004100 */
[-C--:B------:R-:W-:Y:S01]  /*f1c0*/  FMUL.FTZ R25, R34, R6.reuse ;  /* 0x0000000622197220 */ /* 0x080fe20000410000 */
[----:B------:R-:W-:Y:S02]  /*f1d0*/  HADD2.F32 R33, -RZ, R26.H1_H1 ;  /* 0x3000001aff217230 */ /* 0x000fe40000004100 */
[C---:B------:R-:W-:Y:S01]  /*f1e0*/  FMUL.FTZ R27, R32.reuse, R6 ;  /* 0x00000006201b7220 */ /* 0x040fe20000410000 */
[-C--:B------:R-:W-:Y:S01]  /*f1f0*/  FMUL.FTZ R26, R37, R7.reuse ;  /* 0x00000007251a7220 */ /* 0x080fe20000410000 */
[-C--:B------:R-:W-:Y:S01]  /*f200*/  FFMA.FTZ R6, R32, R30.reuse, -R25 ;  /* 0x0000001e20067223 */ /* 0x080fe20000010819 */
[C---:B------:R-:W-:Y:S01]  /*f210*/  FMUL.FTZ R28, R33.reuse, R7 ;  /* 0x00000007211c7220 */ /* 0x040fe20000410000 */
[----:B------:R-:W-:Y:S01]  /*f220*/  FFMA.FTZ R27, R34, R30, R27 ;  /* 0x0000001e221b7223 */ /* 0x000fe2000001001b */
[-C--:B------:R-:W-:Y:S02]  /*f230*/  FFMA.FTZ R7, R33, R31.reuse, -R26 ;  /* 0x0000001f21077223 */ /* 0x080fe4000001081a */
[----:B------:R-:W-:-:S02]  /*f240*/  FFMA.FTZ R28, R37, R31, R28 ;  /* 0x0000001f251c7223 */ /* 0x000fc4000001001c */
[----:B------:R-:W-:-:S03]  /*f250*/  F2FP.F16.F32.PACK_AB R6, R27, R6 ;  /* 0x000000061b06723e */ /* 0x000fc600000000ff */
[----:B------:R-:W-:-:S05]  /*f260*/  F2FP.F16.F32.PACK_AB R7, R28, R7 ;  /* 0x000000071c07723e */ /* 0x000fca00000000ff */
[----:B------:R0:W-:Y:S02]  /*f270*/  STS.128 [R38+0x3000], R4 ;  /* 0x0030000426007388 */ /* 0x0001e40000000c00 */
.L_x_607:
[----:B------:R-:W-:Y:S05]  /*f280*/  BSYNC B1 ;  /* 0x0000000000017941 */ /* 0x000fea0003800000 */
.L_x_606:
[----:B------:R-:W-:Y:S04]  /*f290*/  BSSY B1, `(.L_x_608) ;  /* 0x0000028000017945 */ /* 0x000fe80003800000 */
[----:B------:R-:W-:Y:S05]  /*f2a0*/  @P1 BRA `(.L_x_609) ;  /* 0x0000000000981947 */ /* 0x000fea0003800000 */
[----:B0----5:R-:W0:Y:S01]  /*f2b0*/  LDS.128 R4, [R38+0x7000] ;  /* 0x0070000026047984 */ /* 0x021e220000000c00 */
        /* <DEDUP_REMOVED lines=37> */
.L_x_609:
[----:B------:R-:W-:Y:S05]  /*f510*/  BSYNC B1 ;  /* 0x0000000000017941 */ /* 0x000fea0003800000 */
.L_x_608:
        /* <DEDUP_REMOVED lines=40> */
.L_x_611:
[----:B------:R-:W-:Y:S05]  /*f7a0*/  BSYNC B1 ;  /* 0x0000000000017941 */ /* 0x000fea0003800000 */
.L_x_610:
        /* <DEDUP_REMOVED lines=38> */
[----:B------:R3:W-:Y:S01]  /*fa10*/  STS.128 [R38+0xf000], R4 ;  /* 0x00f0000426007388 */ /* 0x0007e20000000c00 */
[----:B------:R-:W-:Y:S05]  /*fa20*/  BRA `(.L_x_605) ;  /* 0x0000003400b87947 */ /* 0x000fea0003800000 */
.L_x_575:
[----:B------:R-:W-:-:S03]  /*fa30*/  UMOV UR4, 0xffffffff ;  /* 0xffffffff00047882 */ /* 0x000fc60000000000 */
[----:B------:R-:W-:Y:S05]  /*fa40*/  BRA.DIV UR4, `(.L_x_612) ;  /* 0x000001b604087947 */ /* 0x000fea000b800000 */
[----:B------:R0:W1:Y:S04]  /*fa50*/  SHFL.IDX PT, R0, R24, RZ, 0x181f ;  /* 0x00181fff18007589 */ /* 0x00006800000e0000 */
[----:B------:R-:W2:Y:S04]  /*fa60*/  SHFL.IDX PT, R28, R28, RZ, 0x181f ;  /* 0x00181fff1c1c7589 */ /* 0x000ea800000e0000 */
[----:B------:R0:W3:Y:S04]  /*fa70*/  SHFL.IDX PT, R3, R29, RZ, 0x181f ;  /* 0x00181fff1d037589 */ /* 0x0000e800000e0000 */
[----:B------:R-:W4:Y:S02]  /*fa80*/  SHFL.IDX PT, R30, R30, RZ, 0x181f ;  /* 0x00181fff1e1e7589 */ /* 0x000f2400000e0000 */
.L_x_862:
        /* <DEDUP_REMOVED lines=9> */
[----:B------:R-:W-:-:S02]  /*fb20*/  CS2R R8, SRZ ;  /* 0x0000000000087805 */ /* 0x000fc4000001ff00 */
[----:B------:R-:W-:Y:S02]  /*fb30*/  CS2R R12, SRZ ;  /* 0x00000000000c7805 */ /* 0x000fe4000001ff00 */
[----:B------:R-:W-:Y:S02]  /*fb40*/  CS2R R26, SRZ ;  /* 0x00000000001a7805 */ /* 0x000fe4000001ff00 */
[----:B0-----:R-:W-:-:S05]  /*fb50*/  CS2R R24, SRZ ;  /* 0x0000000000187805 */ /* 0x001fca000001ff00 */
[----:B------:R-:W-:Y:S05]  /*fb60*/  @P0 BRA `(.L_x_614) ;  /* 0x0000000000600947 */ /* 0x000fea0003800000 */
[----:B------:R-:W-:Y:S01]  /*fb70*/  ULDC UR4, c[0x0][0x3f4] ;  /* 0x0000fd0000047ab9 */ /* 0x000fe20000000800 */
[----:B------:R-:W-:Y:S01]  /*fb80*/  ULDC.64 UR6, c[0x0][0x208] ;  /* 0x0000820000067ab9 */ /* 0x000fe20000000a00 */
[----:B------:R-:W-:Y:S02]  /*fb90*/  ISETP.GE.AND P4, PT, R16, UR4, PT ;  /* 0x0000000410007c0c */ /* 0x000fe4000bf86270 */
[----:B------:R-:W-:-:S11]  /*fba0*/  ISETP.GE.AND P5, PT, R214, UR4, PT ;  /* 0x00000004d6007c0c */ /* 0x000fd6000bfa6270 */
[C---:B------:R-:W-:Y:S01]  /*fbb0*/  @!P4 IMAD.SHL.U32 R21, R16.reuse, 0x2, RZ ;  /* 0x000000021015c824 */ /* 0x040fe200078e00ff */
[----:B------:R-:W-:Y:S01]  /*fbc0*/  @!P4 SHF.L.U64.HI R7, R16, 0x1, R17 ;  /* 0x000000011007c819 */ /* 0x000fe20000010211 */
[C---:B------:R-:W-:Y:S01]  /*fbd0*/  @!P5 IMAD.SHL.U32 R31, R212.reuse, 0x2, RZ ;  /* 0x00000002d41fd824 */ /* 0x040fe200078e00ff */
[----:B------:R-:W-:Y:S02]  /*fbe0*/  @!P5 SHF.L.U64.HI R6, R212, 0x1, R215 ;  /* 0x00000001d406d819 */ /* 0x000fe400000102d7 */
[-C--:B--2---:R-:W-:Y:S02]  /*fbf0*/  @!P4 IADD3 R4, P0, R28, R21.reuse, RZ ;  /* 0x000000151c04c210 */ /* 0x084fe40007f1e0ff */
[----:B----4-:R-:W-:Y:S02]  /*fc00*/  @!P4 IADD3 R20, P1, R30, R21, RZ ;  /* 0x000000151e14c210 */ /* 0x010fe40007f3e0ff */
[-C--:B------:R-:W-:Y:S01]  /*fc10*/  @!P5 IADD3 R28, P2, R28, R31.reuse, RZ ;  /* 0x0000001f1c1cd210 */ /* 0x080fe20007f5e0ff */
[----:B-1----:R-:W-:Y:S01]  /*fc20*/  @!P4 IMAD.X R5, R0, 0x1, R7, P0 ;  /* 0x000000010005c824 */ /* 0x002fe200000e0607 */
[----:B------:R-:W-:-:S02]  /*fc30*/  @!P5 IADD3 R30, P3, R30, R31, RZ ;  /* 0x0000001f1e1ed210 */ /* 0x000fc40007f7e0ff */
[----:B------:R-:W-:Y:S02]  /*fc40*/  CS2R R14, SRZ ;  /* 0x00000000000e7805 */ /* 0x000fe4000001ff00 */
[C---:B---3--:R-:W-:Y:S01]  /*fc50*/  @!P4 IADD3.X R21, R3.reuse, R7, RZ, P1, !PT ;  /* 0x000000070315c210 */ /* 0x048fe20000ffe4ff */
[--C-:B------:R-:W-:Y:S01]  /*fc60*/  @!P5 IMAD.X R29, R0, 0x1, R6.reuse, P2 ;  /* 0x00000001001dd824 */ /* 0x100fe200010e0606 */
[----:B------:R0:W5:Y:S01]  /*fc70*/  @!P4 LD.E.128 R8, desc[UR6][R4.64] ;  /* 0x000000060408c980 */ /* 0x000162000c101d00 */
[----:B------:R-:W-:Y:S01]  /*fc80*/  @!P5 IMAD.X R31, R3, 0x1, R6, P3 ;  /* 0x00000001031fd824 */ /* 0x000fe200018e0606 */
[----:B------:R-:W-:Y:S02]  /*fc90*/  CS2R R6, SRZ ;  /* 0x0000000000067805 */ /* 0x000fe4000001ff00 */
[----:B------:R-:W-:Y:S01]  /*fca0*/  CS2R R12, SRZ ;  /* 0x00000000000c7805 */ /* 0x000fe2000001ff00 */
[----:B------:R1:W5:Y:S05]  /*fcb0*/  @!P4 LD.E.128 R24, desc[UR6][R20.64] ;  /* 0x000000061418c980 */ /* 0x00036a000c101d00 */
[----:B------:R1:W5:Y:S01]  /*fcc0*/  @!P5 LD.E.128 R12, desc[UR6][R30.64] ;  /* 0x000000061e0cd980 */ /* 0x000362000c101d00 */
[----:B0-----:R-:W-:-:S06]  /*fcd0*/  CS2R R4, SRZ ;  /* 0x0000000000047805 */ /* 0x001fcc000001ff00 */
[----:B------:R1:W5:Y:S02]  /*fce0*/  @!P5 LD.E.128 R4, desc[UR6][R28.64] ;  /* 0x000000061c04d980 */ /* 0x000364000c101d00 */
.L_x_614:
[----:B------:R-:W-:Y:S05]  /*fcf0*/  BSYNC B1 ;  /* 0x0000000000017941 */ /* 0x000fea0003800000 */
.L_x_613:
[----:B-1----:R-:W4:Y:S01]  /*fd00*/  LDL R31, [R1+0x84] ;  /* 0x00008400011f7983 */ /* 0x002f220000100800 */
[----:B---3-5:R-:W-:Y:S01]  /*fd10*/  IMAD.MOV.U32 R3, RZ, RZ, R4 ;  /* 0x000000ffff037224 */ /* 0x028fe200078e0004 */
[----:B------:R-:W-:Y:S01]  /*fd20*/  SHF.R.U64 R38, R4, 0x10, R5 ;  /* 0x0000001004267819 */ /* 0x000fe20000001205 */
[----:B--2---:R-:W-:Y:S01]  /*fd30*/  IMAD.MOV.U32 R28, RZ, RZ, R8 ;  /* 0x000000ffff1c7224 */ /* 0x004fe200078e0008 */
[----:B------:R-:W-:Y:S01]  /*fd40*/  MOV R29, R9 ;  /* 0x00000009001d7202 */ /* 0x000fe20000000f00 */
[----:B------:R-:W-:Y:S01]  /*fd50*/  IMAD.MOV.U32 R20, RZ, RZ, R10 ;  /* 0x000000ffff147224 */ /* 0x000fe200078e000a */
[----:B------:R-:W-:Y:S01]  /*fd60*/  SHF.R.U64 R34, R8, 0x10, R9 ;  /* 0x0000001008227819 */ /* 0x000fe20000001209 */
[----:B------:R-:W-:Y:S01]  /*fd70*/  IMAD.MOV.U32 R21, RZ, RZ, R11 ;  /* 0x000000ffff157224 */ /* 0x000fe200078e000b */
[----:B------:R-:W-:Y:S01]  /*fd80*/  SHF.R.U32.HI R35, RZ, 0x10, R9 ;  /* 0x00000010ff237819 */ /* 0x000fe20000011609 */
[----:B------:R-:W-:Y:S01]  /*fd90*/  IMAD.MOV.U32 R8, RZ, RZ, R7 ;  /* 0x000000ffff087224 */ /* 0x000fe200078e0007 */
[----:B------:R-:W-:Y:S01]  /*fda0*/  MOV R9, R5 ;  /* 0x0000000500097202 */ /* 0x000fe20000000f00 */
[----:B----4-:R-:W-:Y:S01]  /*fdb0*/  IMAD.MOV.U32 R30, RZ, RZ, R24 ;  /* 0x000000ffff1e7224 */ /* 0x010fe200078e0018 */
[----:B------:R-:W-:Y:S01]  /*fdc0*/  SHF.R.U32.HI R39, RZ, 0x10, R5 ;  /* 0x00000010ff277819 */ /* 0x000fe20000011605 */
[----:B------:R-:W-:Y:S01]  /*fdd0*/  IMAD.MOV.U32 R5, RZ, RZ, R6 ;  /* 0x000000ffff057224 */ /* 0x000fe200078e0006 */
[--C-:B------:R-:W-:Y:S01]  /*fde0*/  SHF.R.U64 R36, R10, 0x10, R11.reuse ;  /* 0x000000100a247819 */ /* 0x100fe2000000120b */
[----:B------:R-:W-:Y:S01]  /*fdf0*/  BSSY B1, `(.L_x_615) ;  /* 0x000002a000017945 */ /* 0x000fe20003800000 */
[----:B------:R-:W-:Y:S01]  /*fe00*/  SHF.R.U32.HI R37, RZ, 0x10, R11 ;  /* 0x00000010ff257819 */ /* 0x000fe2000001160b */
[----:B------:R-:W-:Y:S01]  /*fe10*/  IMAD.MOV.U32 R11, RZ, RZ, R13 ;  /* 0x000000ffff0b7224 */ /* 0x000fe200078e000d */
[--C-:B------:R-:W-:Y:S01]  /*fe20*/  SHF.R.U64 R40, R6, 0x10, R7.reuse ;  /* 0x0000001006287819 */ /* 0x100fe20000001207 */
[----:B------:R-:W-:Y:S01]  /*fe30*/  IMAD.MOV.U32 R6, RZ, RZ, R14 ;  /* 0x000000ffff067224 */ /* 0x000fe200078e000e */
[----:B------:R-:W-:Y:S01]  /*fe40*/  SHF.R.U32.HI R41, RZ, 0x10, R7 ;  /* 0x00000010ff297819 */ /* 0x000fe20000011607 */
[----:B------:R-:W-:Y:S01]  /*fe50*/  IMAD.MOV.U32 R7, RZ, RZ, R15 ;  /* 0x000000ffff077224 */ /* 0x000fe200078e000f */
[----:B------:R-:W-:Y:S01]  /*fe60*/  SHF.R.U64 R42, R24, 0x10, R25 ;  /* 0x00000010182a7819 */ /* 0x000fe20000001219 */
[----:B------:R-:W-:Y:S01]  /*fe70*/  IMAD.MOV.U32 R24, RZ, RZ, R27 ;  /* 0x000000ffff187224 */ /* 0x000fe200078e001b */
[----:B------:R-:W-:-:S02]  /*fe80*/  MOV R33, R25 ;  /* 0x0000001900217202 */ /* 0x000fc40000000f00 */
[----:B------:R-:W-:Y:S02]  /*fe90*/  SHF.R.U32.HI R43, RZ, 0x10, R25 ;  /* 0x00000010ff2b7819 */ /* 0x000fe40000011619 */
[--C-:B------:R-:W-:Y:S02]  /*fea0*/  SHF.R.U64 R44, R26, 0x10, R27.reuse ;  /* 0x000000101a2c7819 */ /* 0x100fe4000000121b */
[----:B------:R-:W-:Y:S02]  /*feb0*/  SHF.R.U32.HI R45, RZ, 0x10, R27 ;  /* 0x00000010ff2d7819 */ /* 0x000fe4000001161b */
[----:B------:R-:W-:Y:S02]  /*fec0*/  MOV R10, R12 ;  /* 0x0000000c000a7202 */ /* 0x000fe40000000f00 */
[--C-:B------:R-:W-:Y:S02]  /*fed0*/  SHF.R.U64 R46, R12, 0x10, R13.reuse ;  /* 0x000000100c2e7819 */ /* 0x100fe4000000120d */
[----:B------:R-:W-:-:S02]  /*fee0*/  SHF.R.U32.HI R47, RZ, 0x10, R13 ;  /* 0x00000010ff2f7819 */ /* 0x000fc4000001160d */
[----:B------:R-:W-:Y:S02]  /*fef0*/  PRMT R25, R28, 0x5410, R29 ;  /* 0x000054101c197816 */ /* 0x000fe4000000001d */
[--C-:B------:R-:W-:Y:S02]  /*ff00*/  SHF.R.U64 R48, R14, 0x10, R15.reuse ;  /* 0x000000100e307819 */ /* 0x100fe4000000120f */
[----:B------:R-:W-:Y:S02]  /*ff10*/  SHF.R.U32.HI R49, RZ, 0x10, R15 ;  /* 0x00000010ff317819 */ /* 0x000fe4000001160f */
[----:B------:R-:W-:Y:S02]  /*ff20*/  PRMT R27, R20, 0x5410, R21 ;  /* 0x00005410141b7816 */ /* 0x000fe40000000015 */
[----:B------:R-:W-:Y:S02]  /*ff30*/  PRMT R29, R30, 0x5410, R33 ;  /* 0x000054101e1d7816 */ /* 0x000fe40000000021 */
        /* <DEDUP_REMOVED lines=9> */
[----:B------:R-:W-:-:S04]  /*ffd0*/  LEA.HI R0, R31, R31, RZ, 0x1 ;  /* 0x0000001f1f007211 */ /* 0x000fc800078f08ff */
[----:B------:R-:W-:-:S05]  /*ffe0*/  LOP3.LUT R0, R0, 0xfffffffe, RZ, 0xc0, !PT ;  /* 0xfffffffe00007812 */ /* 0x000fca00078ec0ff */
[----:B------:R-:W-:Y:S02]  /*fff0*/  IMAD.IADD R0, R31, 0x1, -R0 ;  /* 0x000000011f007824 */ /* 0x000fe400078e0a00 */
[----:B------:R-:W-:Y:S01]  /*10000*/  IMAD.MOV.U32 R31, RZ, RZ, R26 ;  /* 0x000000ffff1f7224 */ /* 0x000fe200078e001a */
[----:B------:R-:W-:Y:S02]  /*10010*/  PRMT R26, R34, 0x5410, R35 ;  /* 0x00005410221a7816 */ /* 0x000fe40000000023 */
[----:B------:R-:W-:Y:S02]  /*10020*/  SHF.L.U32 R4, R0, 0x1f, RZ ;  /* 0x0000001f00047819 */ /* 0x000fe400000006ff */
[----:B------:R-:W-:Y:S02]  /*10030*/  VIMNMX R0, R32, 0x80, PT ;  /* 0x0000008020007848 */ /* 0x000fe40003fe0100 */
[----:B------:R-:W0:Y:S01]  /*10040*/  SYNCS.PHASECHK.TRANS64.TRYWAIT P0, [R23+URZ+0x38800], R4 ;  /* 0x03880004170075a7 */ /* 0x000e22000800017f */
[----:B------:R-:W-:-:S02]  /*10050*/  PRMT R31, R31, 0x5410, R24 ;  /* 0x000054101f1f7816 */ /* 0x000fc40000000018 */
[----:B------:R-:W-:Y:S02]  /*10060*/  PRMT R32, R44, 0x5410, R45 ;  /* 0x000054102c207816 */ /* 0x000fe4000000002d */
[----:B------:R-:W-:Y:S01]  /*10070*/  ISETP.GE.AND P1, PT, R224, R0, PT ;  /* 0x00000000e000720c */ /* 0x000fe20003f26270 */
[----:B0-----:R-:W-:-:S12]  /*10080*/  @!P0 BRA `(.L_x_616) ;  /* 0x000001ac00ec8947 */ /* 0x001fd80003800000 */
.L_x_863:
[----:B------:R-:W-:Y:S05]  /*10090*/  BSYNC B1 ;  /* 0x0000000000017941 */ /* 0x000fea0003800000 */
.L_x_615:
[----:B------:R-:W-:Y:S01]  /*100a0*/  BSSY B1, `(.L_x_617) ;  /* 0x00000c0000017945 */ /* 0x000fe20003800000 */
[----:B------:R-:W-:-:S03]  /*100b0*/  PRMT R24, R48, 0x5410, R49 ;  /* 0x0000541030187816 */ /* 0x000fc60000000031 */
[----:B------:R-:W-:Y:S05]  /*100c0*/  @P1 BRA `(.L_x_618) ;  /* 0x0000000800f41947 */ /* 0x000fea0003800000 */
[----:B------:R1:W5:Y:S01]  /*100d0*/  LDL R51, [R1+0x60] ;  /* 0x0000600001337983 */ /* 0x0003620000100800 */
[----:B------:R-:W2:Y:S01]  /*100e0*/  LDC R33, c[0x0][0x3f4] ;  /* 0x0000fd00ff217b82 */ /* 0x000ea20000000800 */
[C---:B------:R-:W-:Y:S01]  /*100f0*/  SHF.L.U32 R52, R224.reuse, 0x6, RZ ;  /* 0x00000006e0347819 */ /* 0x040fe200000006ff */
[----:B------:R-:W-:Y:S01]  /*10100*/  IMAD.SHL.U32 R53, R224, 0x40, RZ ;  /* 0x00000040e0357824 */ /* 0x000fe200078e00ff */
[----:B------:R-:W-:Y:S02]  /*10110*/  BSSY B2, `(.L_x_619) ;  /* 0x000005f000027945 */ /* 0x000fe40003800000 */
[----:B------:R-:W-:Y:S02]  /*10120*/  LOP3.LUT R52, R52, 0x1c0, RZ, 0xc0, !PT ;  /* 0x000001c034347812 */ /* 0x000fe400078ec0ff */
[----:B------:R-:W-:Y:S02]  /*10130*/  LOP3.LUT R53, R53, 0x1c0, RZ, 0xc0, !PT ;  /* 0x000001c035357812 */ /* 0x000fe400078ec0ff */
[----:B------:R-:W-:-:S02]  /*10140*/  SHF.R.U32.HI R52, RZ, 0x3, R52 ;  /* 0x00000003ff347819 */ /* 0x000fc40000011634 */
[-C--:B--2---:R-:W-:Y:S02]  /*10150*/  ISETP.GE.AND P0, PT, R16, R33.reuse, PT ;  /* 0x000000211000720c */ /* 0x084fe40003f06270 */
[----:B------:R-:W-:-:S11]  /*10160*/  ISETP.GE.AND P1, PT, R214, R33, PT ;  /* 0x00000021d600720c */ /* 0x000fd60003f26270 */
[----:B-1----:R-:W-:Y:S05]  /*10170*/  @P0 BRA `(.L_x_620) ;  /* 0x0000000400600947 */ /* 0x002fea0003800000 */
[----:B------:R-:W0:Y:S04]  /*10180*/  LDL R5, [R1+0x70] ;  /* 0x0000700001057983 */ /* 0x000e280000100800 */
[----:B------:R-:W2:Y:S01]  /*10190*/  LDL R54, [R1+0x68] ;  /* 0x0000680001367983 */ /* 0x000ea20000100800 */
[----:B------:R-:W-:Y:S02]  /*101a0*/  HADD2.F32 R47, -RZ, R29.H0_H0 ;  /* 0x2000001dff2f7230 */ /* 0x000fe40000004100 */
[--C-:B------:R-:W-:Y:S02]  /*101b0*/  HADD2.F32 R45, -RZ, R25.reuse.H0_H0 ;  /* 0x20000019ff2d7230 */ /* 0x100fe40000004100 */
[----:B------:R-:W-:Y:S02]  /*101c0*/  HADD2.F32 R46, -RZ, R30.H0_H0 ;  /* 0x2000001eff2e7230 */ /* 0x000fe40000004100 */
[----:B------:R-:W-:Y:S01]  /*101d0*/  HADD2.F32 R44, -RZ, R25.H1_H1 ;  /* 0x30000019ff2c7230 */ /* 0x000fe20000004100 */
[----:B0-----:R-:W-:-:S04]  /*101e0*/  LEA.HI R4, R33, R5, RZ, 0x1d ;  /* 0x0000000521047211 */ /* 0x001fc800078fe8ff */
[----:B------:R-:W-:Y:S01]  /*101f0*/  SHF.R.S32.HI R7, RZ, 0x1f, R4 ;  /* 0x0000001fff077819 */ /* 0x000fe20000011404 */
[----:B------:R-:W-:-:S03]  /*10200*/  IMAD.SHL.U32 R5, R4, 0x8, RZ ;  /* 0x0000000804057824 */ /* 0x000fc600078e00ff */
[----:B------:R-:W-:Y:S02]  /*10210*/  LEA.HI R7, R7, R4, RZ, 0x3 ;  /* 0x0000000407077211 */ /* 0x000fe400078f18ff */
[----:B------:R-:W-:-:S03]  /*10220*/  LOP3.LUT R5, R53, 0x38, R5, 0xf8, !PT ;  /* 0x0000003835057812 */ /* 0x000fc600078ef805 */
[----:B------:R-:W-:Y:S01]  /*10230*/  IMAD.SHL.U32 R7, R7, 0x400, RZ ;  /* 0x0000040007077824 */ /* 0x000fe200078e00ff */
[----:B------:R-:W-:-:S04]  /*10240*/  LOP3.LUT R9, R5, R52, RZ, 0x3c, !PT ;  /* 0x0000003405097212 */ /* 0x000fc800078e3cff */
[----:B------:R-:W-:Y:S02]  /*10250*/  LOP3.LUT R8, R7, 0x7fffe000, RZ, 0xc0, !PT ;  /* 0x7fffe00007087812 */ /* 0x000fe400078ec0ff */
[----:B--2---:R-:W0:Y:S02]  /*10260*/  LDS.128 R4, [R54] ;  /* 0x0000000036047984 */ /* 0x004e240000000c00 */
[----:B-----5:R-:W-:-:S04]  /*10270*/  IADD3 R8, R9, R8, R51 ;  /* 0x0000000809087210 */ /* 0x020fc80007ffe033 */
[----:B------:R-:W-:-:S05]  /*10280*/  LEA R34, R8, R23, 0x1 ;  /* 0x0000001708227211 */ /* 0x000fca00078e08ff */
[----:B------:R-:W1:Y:S01]  /*10290*/  LDS.128 R8, [R34+0x14400] ;  /* 0x0144000022087984 */ /* 0x000e620000000c00 */
[--C-:B0-----:R-:W-:Y:S02]  /*102a0*/  HADD2.F32 R36, -RZ, R4.reuse.H0_H0 ;  /* 0x20000004ff247230 */ /* 0x101fe40000004100 */
[----:B------:R-:W-:Y:S02]  /*102b0*/  HADD2.F32 R37, -RZ, R4.H1_H1 ;  /* 0x30000004ff257230 */ /* 0x000fe40000004100 */
[--C-:B------:R-:W-:Y:S02]  /*102c0*/  HADD2.F32 R40, -RZ, R5.reuse.H0_H0 ;  /* 0x20000005ff287230 */ /* 0x100fe40000004100 */
[----:B------:R-:W-:Y:S02]  /*102d0*/  HADD2.F32 R5, -RZ, R5.H1_H1 ;  /* 0x30000005ff057230 */ /* 0x000fe40000004100 */
[--C-:B------:R-:W-:Y:S02]  /*102e0*/  HADD2.F32 R35, -RZ, R6.reuse.H0_H0 ;  /* 0x20000006ff237230 */ /* 0x100fe40000004100 */
[----:B------:R-:W-:-:S02]  /*102f0*/  HADD2.F32 R6, -RZ, R6.H1_H1 ;  /* 0x30000006ff067230 */ /* 0x000fc40000004100 */
[--C-:B-1----:R-:W-:Y:S02]  /*10300*/  HADD2.F32 R38, -RZ, R8.reuse.H0_H0 ;  /* 0x20000008ff267230 */ /* 0x102fe40000004100 */
[--C-:B------:R-:W-:Y:S02]  /*10310*/  HADD2.F32 R41, -RZ, R9.reuse.H0_H0 ;  /* 0x20000009ff297230 */ /* 0x100fe40000004100 */
[----:B------:R-:W-:Y:S02]  /*10320*/  HADD2.F32 R42, -RZ, R9.H1_H1 ;  /* 0x30000009ff2a7230 */ /* 0x000fe40000004100 */
[C---:B------:R-:W-:Y:S01]  /*10330*/  FMUL.FTZ R9, R38.reuse, R47 ;  /* 0x0000002f26097220 */ /* 0x040fe20000410000 */
[----:B------:R-:W-:Y:S02]  /*10340*/  HADD2.F32 R39, -RZ, R8.H1_H1 ;  /* 0x30000008ff277230 */ /* 0x000fe40000004100 */
[----:B------:R-:W-:Y:S01]  /*10350*/  FMUL.FTZ R49, R38, R45 ;  /* 0x0000002d26317220 */ /* 0x000fe20000410000 */
[----:B------:R-:W-:-:S02]  /*10360*/  HADD2.F32 R38, -RZ, R26.H0_H0 ;  /* 0x2000001aff267230 */ /* 0x000fc40000004100 */
[C---:B------:R-:W-:Y:S01]  /*10370*/  FFMA.FTZ R9, R36.reuse, R45, -R9 ;  /* 0x0000002d24097223 */ /* 0x040fe20000010809 */
[----:B------:R-:W-:Y:S02]  /*10380*/  HADD2.F32 R45, -RZ, R29.H1_H1 ;  /* 0x3000001dff2d7230 */ /* 0x000fe40000004100 */
[C---:B------:R-:W-:Y:S01]  /*10390*/  FMUL.FTZ R48, R39.reuse, R46 ;  /* 0x0000002e27307220 */ /* 0x040fe20000410000 */
[----:B------:R-:W-:Y:S01]  /*103a0*/  FFMA.FTZ R36, R36, R47, R49 ;  /* 0x0000002f24247223 */ /* 0x000fe20000010031 */
[-C--:B------:R-:W-:Y:S01]  /*103b0*/  FMUL.FTZ R50, R39, R38.reuse ;  /* 0x0000002627327220 */ /* 0x080fe20000410000 */
[----:B------:R-:W-:Y:S02]  /*103c0*/  HADD2.F32 R47, -RZ, R30.H1_H1 ;  /* 0x3000001eff2f7230 */ /* 0x000fe40000004100 */
[----:B------:R-:W-:Y:S01]  /*103d0*/  FFMA.FTZ R38, R37, R38, -R48 ;  /* 0x0000002625267223 */ /* 0x000fe20000010830 */
[C---:B------:R-:W-:Y:S01]  /*103e0*/  FMUL.FTZ R39, R41.reuse, R45 ;  /* 0x0000002d29277220 */ /* 0x040fe20000410000 */
[----:B------:R-:W-:Y:S01]  /*103f0*/  FMUL.FTZ R48, R41, R44 ;  /* 0x0000002c29307220 */ /* 0x000fe20000410000 */
[----:B------:R-:W-:-:S02]  /*10400*/  HADD2.F32 R41, -RZ, R26.H1_H1 ;  /* 0x3000001aff297230 */ /* 0x000fc40000004100 */
[----:B------:R-:W-:Y:S01]  /*10410*/  FFMA.FTZ R37, R37, R46, R50 ;  /* 0x0000002e25257223 */ /* 0x000fe20000010032 */
[C---:B------:R-:W-:Y:S01]  /*10420*/  FFMA.FTZ R39, R40.reuse, R44, -R39 ;  /* 0x0000002c28277223 */ /* 0x040fe20000010827 */
[----:B------:R-:W-:Y:S01]  /*10430*/  FFMA.FTZ R40, R40, R45, R48 ;  /* 0x0000002d28287223 */ /* 0x000fe20000010030 */
[--C-:B------:R-:W-:Y:S02]  /*10440*/  HADD2.F32 R43, -RZ, R10.reuse.H0_H0 ;  /* 0x2000000aff2b7230 */ /* 0x100fe40000004100 */
[C---:B------:R-:W-:Y:S01]  /*10450*/  FMUL.FTZ R48, R42.reuse, R47 ;  /* 0x0000002f2a307220 */ /* 0x040fe20000410000 */
[----:B------:R-:W-:Y:S02]  /*10460*/  HADD2.F32 R46, -RZ, R31.H0_H0 ;  /* 0x2000001fff2e7230 */ /* 0x000fe40000004100 */
[-C--:B------:R-:W-:Y:S01]  /*10470*/  FMUL.FTZ R42, R42, R41.reuse ;  /* 0x000000292a2a7220 */ /* 0x080fe20000410000 */
[----:B------:R-:W-:Y:S02]  /*10480*/  HADD2.F32 R44, -RZ, R27.H0_H0 ;  /* 0x2000001bff2c7230 */ /* 0x000fe40000004100 */
[----:B------:R-:W-:Y:S01]  /*10490*/  FFMA.FTZ R48, R5, R41, -R48 ;  /* 0x0000002905307223 */ /* 0x000fe20000010830 */
[----:B------:R-:W-:-:S02]  /*104a0*/  HADD2.F32 R10, -RZ, R10.H1_H1 ;  /* 0x3000000aff0a7230 */ /* 0x000fc40000004100 */
[C---:B------:R-:W-:Y:S01]  /*104b0*/  FMUL.FTZ R50, R43.reuse, R46 ;  /* 0x0000002e2b327220 */ /* 0x040fe20000410000 */
[----:B------:R-:W-:Y:S02]  /*104c0*/  HADD2.F32 R45, -RZ, R32.H0_H0 ;  /* 0x20000020ff2d7230 */ /* 0x000fe40000004100 */
[-C--:B------:R-:W-:Y:S01]  /*104d0*/  FMUL.FTZ R43, R43, R44.reuse ;  /* 0x0000002c2b2b7220 */ /* 0x080fe20000410000 */
[----:B------:R-:W-:Y:S02]  /*104e0*/  HADD2.F32 R41, -RZ, R28.H0_H0 ;  /* 0x2000001cff297230 */ /* 0x000fe40000004100 */
[----:B------:R-:W-:Y:S01]  /*104f0*/  FFMA.FTZ R47, R5, R47, R42 ;  /* 0x0000002f052f7223 */ /* 0x000fe2000001002a */
[--C-:B------:R-:W-:Y:S02]  /*10500*/  HADD2.F32 R8, -RZ, R11.reuse.H0_H0 ;  /* 0x2000000bff087230 */ /* 0x100fe40000004100 */
[C---:B------:R-:W-:Y:S01]  /*10510*/  FMUL.FTZ R5, R10.reuse, R45 ;  /* 0x0000002d0a057220 */ /* 0x040fe20000410000 */
        /* <DEDUP_REMOVED lines=9> */
[----:B------:R-:W-:Y:S01]  /*105b0*/  FMUL.FTZ R45, R8, R35 ;  /* 0x00000023082d7220 */ /* 0x000fe20000410000 */
[----:B------:R-:W-:Y:S02]  /*105c0*/  HADD2.F32 R10, -RZ, R28.H1_H1 ;  /* 0x3000001cff0a7230 */ /* 0x000fe40000004100 */
[----:B------:R-:W-:Y:S01]  /*105d0*/  FMUL.FTZ R6, R11, R42 ;  /* 0x0000002a0b067220 */ /* 0x000fe20000410000 */
[----:B------:R-:W-:-:S02]  /*105e0*/  HADD2.F32 R4, -RZ, R7.H0_H0 ;  /* 0x20000007ff047230 */ /* 0x000fc40000004100 */
[-C--:B------:R-:W-:Y:S01]  /*105f0*/  FMUL.FTZ R8, R8, R5.reuse ;  /* 0x0000000508087220 */ /* 0x080fe20000410000 */
[----:B------:R-:W-:Y:S02]  /*10600*/  HADD2.F32 R7, -RZ, R7.H1_H1 ;  /* 0x30000007ff077230 */ /* 0x000fe40000004100 */
[-C--:B------:R-:W-:Y:S01]  /*10610*/  FMUL.FTZ R49, R11, R10.reuse ;  /* 0x0000000a0b317220 */ /* 0x080fe20000410000 */
[C---:B------:R-:W-:Y:S01]  /*10620*/  FFMA.FTZ R45, R4.reuse, R5, -R45 ;  /* 0x00000005042d7223 */ /* 0x040fe2000001082d */
[----:B------:R-:W-:Y:S01]  /*10630*/  FFMA.FTZ R11, R4, R35, R8 ;  /* 0x00000023040b7223 */ /* 0x000fe20000010008 */
[C---:B------:R-:W-:Y:S01]  /*10640*/  FFMA.FTZ R46, R7.reuse, R10, -R6 ;  /* 0x0000000a072e7223 */ /* 0x040fe20000010806 */
[----:B------:R-:W-:Y:S01]  /*10650*/  FFMA.FTZ R42, R7, R42, R49 ;  /* 0x0000002a072a7223 */ /* 0x000fe20000010031 */
[----:B------:R-:W-:Y:S02]  /*10660*/  F2FP.F16.F32.PACK_AB R4, R38, R9 ;  /* 0x000000092604723e */ /* 0x000fe400000000ff */
[----:B------:R-:W-:-:S02]  /*10670*/  F2FP.F16.F32.PACK_AB R5, R48, R39 ;  /* 0x000000273005723e */ /* 0x000fc400000000ff */
[----:B------:R-:W-:Y:S02]  /*10680*/  F2FP.F16.F32.PACK_AB R6, R41, R50 ;  /* 0x000000322906723e */ /* 0x000fe400000000ff */
[----:B------:R-:W-:Y:S02]  /*10690*/  F2FP.F16.F32.PACK_AB R7, R46, R45 ;  /* 0x0000002d2e07723e */ /* 0x000fe400000000ff */
[----:B------:R-:W-:Y:S02]  /*106a0*/  F2FP.F16.F32.PACK_AB R8, R37, R36 ;  /* 0x000000242508723e */ /* 0x000fe400000000ff */
[----:B------:R-:W-:Y:S01]  /*106b0*/  F2FP.F16.F32.PACK_AB R9, R47, R40 ;  /* 0x000000282f09723e */ /* 0x000fe200000000ff */
[----:B------:R1:W-:Y:S01]  /*106c0*/  STS.128 [R54], R4 ;  /* 0x0000000436007388 */ /* 0x0003e20000000c00 */
[----:B------:R-:W-:Y:S02]  /*106d0*/  F2FP.F16.F32.PACK_AB R10, R44, R43 ;  /* 0x0000002b2c0a723e */ /* 0x000fe400000000ff */
[----:B------:R-:W-:-:S05]  /*106e0*/  F2FP.F16.F32.PACK_AB R11, R42, R11 ;  /* 0x0000000b2a0b723e */ /* 0x000fca00000000ff */
[----:B------:R1:W-:Y:S02]  /*106f0*/  STS.128 [R34+0x14400], R8 ;  /* 0x0144000822007388 */ /* 0x0003e40000000c00 */
.L_x_620:
[----:B------:R-:W-:Y:S05]  /*10700*/  BSYNC B2 ;  /* 0x0000000000027941 */ /* 0x000fea0003800000 */
.L_x_619:
[----:B------:R-:W-:Y:S05]  /*10710*/  @P1 BRA `(.L_x_618) ;  /* 0x0000000400601947 */ /* 0x000fea0003800000 */
[----:B01----:R-:W2:Y:S04]  /*10720*/  LDL R4, [R1+0x114] ;  /* 0x0001140001047983 */ /* 0x003ea80000100800 */
[----:B------:R-:W3:Y:S01]  /*10730*/  LDL R50, [R1+0x1b4] ;  /* 0x0001b40001327983 */ /* 0x000ee20000100800 */
[----:B------:R-:W-:Y:S02]  /*10740*/  HADD2.F32 R44, -RZ, R15.H0_H0 ;  /* 0x2000000fff2c7230 */ /* 0x000fe40000004100 */
[----:B------:R-:W-:Y:S02]  /*10750*/  HADD2.F32 R43, -RZ, R3.H0_H0 ;  /* 0x20000003ff2b7230 */ /* 0x000fe40000004100 */
[----:B------:R-:W-:Y:S01]  /*10760*/  HADD2.F32 R45, -RZ, R20.H0_H0 ;  /* 0x20000014ff2d7230 */ /* 0x000fe20000004100 */
[----:B--2---:R-:W-:-:S04]  /*10770*/  LEA.HI R33, R33, R4, RZ, 0x1d ;  /* 0x0000000421217211 */ /* 0x004fc800078fe8ff */
[----:B------:R-:W-:Y:S01]  /*10780*/  SHF.R.S32.HI R6, RZ, 0x1f, R33 ;  /* 0x0000001fff067819 */ /* 0x000fe20000011421 */
[----:B------:R-:W-:-:S03]  /*10790*/  IMAD.SHL.U32 R4, R33, 0x8, RZ ;  /* 0x0000000821047824 */ /* 0x000fc600078e00ff */
[----:B------:R-:W-:Y:S02]  /*107a0*/  LEA.HI R6, R6, R33, RZ, 0x3 ;  /* 0x0000002106067211 */ /* 0x000fe400078f18ff */
[----:B------:R-:W-:-:S03]  /*107b0*/  LOP3.LUT R4, R53, 0x38, R4, 0xf8, !PT ;  /* 0x0000003835047812 */ /* 0x000fc600078ef804 */
[----:B------:R-:W-:Y:S01]  /*107c0*/  IMAD.SHL.U32 R6, R6, 0x400, RZ ;  /* 0x0000040006067824 */ /* 0x000fe200078e00ff */
[----:B------:R-:W-:-:S04]  /*107d0*/  LOP3.LUT R9, R4, R52, RZ, 0x3c, !PT ;  /* 0x0000003404097212 */ /* 0x000fc800078e3cff */
[----:B------:R-:W-:Y:S02]  /*107e0*/  LOP3.LUT R8, R6, 0x7fffe000, RZ, 0xc0, !PT ;  /* 0x7fffe00006087812 */ /* 0x000fe400078ec0ff */
[----:B---3--:R-:W0:Y:S02]  /*107f0*/  LDS.128 R4, [R50] ;  /* 0x0000000032047984 */ /* 0x008e240000000c00 */
[----:B-----5:R-:W-:-:S05]  /*10800*/  IADD3 R8, R9, R8, R51 ;  /* 0x0000000809087210 */ /* 0x020fca0007ffe033 */
[----:B------:R-:W-:-:S05]  /*10810*/  IMAD R33, R8, 0x2, R23 ;  /* 0x0000000208217824 */ /* 0x000fca00078e0217 */
        /* <DEDUP_REMOVED lines=8> */
[----:B------:R-:W-:Y:S02]  /*108a0*/  HADD2.F32 R37, -RZ, R8.H1_H1 ;  /* 0x30000008ff257230 */ /* 0x000fe40000004100 */
[--C-:B------:R-:W-:Y:S02]  /*108b0*/  HADD2.F32 R40, -RZ, R9.reuse.H0_H0 ;  /* 0x20000009ff287230 */ /* 0x100fe40000004100 */
[C---:B------:R-:W-:Y:S01]  /*108c0*/  FMUL.FTZ R46, R36.reuse, R44 ;  /* 0x0000002c242e7220 */ /* 0x040fe20000410000 */
[----:B------:R-:W-:Y:S01]  /*108d0*/  FMUL.FTZ R48, R36, R43 ;  /* 0x0000002b24307220 */ /* 0x000fe20000410000 */
[----:B------:R-:W-:Y:S02]  /*108e0*/  HADD2.F32 R41, -RZ, R9.H1_H1 ;  /* 0x30000009ff297230 */ /* 0x000fe40000004100 */
[----:B------:R-:W-:Y:S01]  /*108f0*/  FMUL.FTZ R47, R37, R45 ;  /* 0x0000002d252f7220 */ /* 0x000fe20000410000 */
[----:B------:R-:W-:-:S02]  /*10900*/  HADD2.F32 R36, -RZ, R12.H0_H0 ;  /* 0x2000000cff247230 */ /* 0x000fc40000004100 */
[C---:B------:R-:W-:Y:S01]  /*10910*/  FFMA.FTZ R9, R35.reuse, R43, -R46 ;  /* 0x0000002b23097223 */ /* 0x040fe2000001082e */
[----:B------:R-:W-:Y:S02]  /*10920*/  HADD2.F32 R46, -RZ, R15.H1_H1 ;  /* 0x3000000fff2e7230 */ /* 0x000fe40000004100 */
[----:B------:R-:W-:Y:S01]  /*10930*/  FFMA.FTZ R35, R35, R44, R48 ;  /* 0x0000002c23237223 */ /* 0x000fe20000010030 */
[----:B------:R-:W-:Y:S02]  /*10940*/  HADD2.F32 R43, -RZ, R3.H1_H1 ;  /* 0x30000003ff2b7230 */ /* 0x000fe40000004100 */
[-C--:B------:R-:W-:Y:S01]  /*10950*/  FMUL.FTZ R37, R37, R36.reuse ;  /* 0x0000002425257220 */ /* 0x080fe20000410000 */
[----:B------:R-:W-:Y:S01]  /*10960*/  FFMA.FTZ R36, R38, R36, -R47 ;  /* 0x0000002426247223 */ /* 0x000fe2000001082f */
[C---:B------:R-:W-:Y:S01]  /*10970*/  FMUL.FTZ R48, R40.reuse, R46 ;  /* 0x0000002e28307220 */ /* 0x040fe20000410000 */
[----:B------:R-:W-:Y:S02]  /*10980*/  HADD2.F32 R44, -RZ, R20.H1_H1 ;  /* 0x30000014ff2c7230 */ /* 0x000fe40000004100 */
[----:B------:R-:W-:Y:S01]  /*10990*/  FMUL.FTZ R47, R40, R43 ;  /* 0x0000002b282f7220 */ /* 0x000fe20000410000 */
[----:B------:R-:W-:-:S02]  /*109a0*/  HADD2.F32 R40, -RZ, R12.H1_H1 ;  /* 0x3000000cff287230 */ /* 0x000fc40000004100 */
[----:B------:R-:W-:Y:S01]  /*109b0*/  FFMA.FTZ R38, R38, R45, R37 ;  /* 0x0000002d26267223 */ /* 0x000fe20000010025 */
[C---:B------:R-:W-:Y:S01]  /*109c0*/  FFMA.FTZ R37, R39.reuse, R43, -R48 ;  /* 0x0000002b27257223 */ /* 0x040fe20000010830 */
[--C-:B------:R-:W-:Y:S02]  /*109d0*/  HADD2.F32 R42, -RZ, R10.reuse.H0_H0 ;  /* 0x2000000aff2a7230 */ /* 0x100fe40000004100 */
[----:B------:R-:W-:Y:S01]  /*109e0*/  FFMA.FTZ R39, R39, R46, R47 ;  /* 0x0000002e27277223 */ /* 0x000fe2000001002f */
[----:B------:R-:W-:Y:S02]  /*109f0*/  HADD2.F32 R45, -RZ, R21.H0_H0 ;  /* 0x20000015ff2d7230 */ /* 0x000fe40000004100 */
[C---:B------:R-:W-:Y:S01]  /*10a00*/  FMUL.FTZ R46, R41.reuse, R44 ;  /* 0x0000002c292e7220 */ /* 0x040fe20000410000 */
[----:B------:R-:W-:Y:S02]  /*10a10*/  HADD2.F32 R10, -RZ, R10.H1_H1 ;  /* 0x3000000aff0a7230 */ /* 0x000fe40000004100 */
[----:B------:R-:W-:Y:S01]  /*10a20*/  FMUL.FTZ R48, R41, R40 ;  /* 0x0000002829307220 */ /* 0x000fe20000410000 */
[----:B------:R-:W-:-:S02]  /*10a30*/  HADD2.F32 R43, -RZ, R13.H0_H0 ;  /* 0x2000000dff2b7230 */ /* 0x000fc40000004100 */
[C---:B------:R-:W-:Y:S01]  /*10a40*/  FFMA.FTZ R46, R5.reuse, R40, -R46 ;  /* 0x00000028052e7223 */ /* 0x040fe2000001082e */
[----:B------:R-:W-:Y:S02]  /*10a50*/  HADD2.F32 R47, -RZ, R24.H0_H0 ;  /* 0x20000018ff2f7230 */ /* 0x000fe40000004100 */
[C---:B------:R-:W-:Y:S01]  /*10a60*/  FMUL.FTZ R49, R42.reuse, R45 ;  /* 0x0000002d2a317220 */ /* 0x040fe20000410000 */
[----:B------:R-:W-:Y:S02]  /*10a70*/  HADD2.F32 R41, -RZ, R14.H0_H0 ;  /* 0x2000000eff297230 */ /* 0x000fe40000004100 */
[----:B------:R-:W-:Y:S01]  /*10a80*/  FFMA.FTZ R48, R5, R44, R48 ;  /* 0x0000002c05307223 */ /* 0x000fe20000010030 */
[----:B------:R-:W-:Y:S01]  /*10a90*/  FMUL.FTZ R42, R42, R43 ;  /* 0x0000002b2a2a7220 */ /* 0x000fe20000410000 */
[----:B------:R-:W-:Y:S01]  /*10aa0*/  FMUL.FTZ R5, R10, R47 ;  /* 0x0000002f0a057220 */ /* 0x000fe20000410000 */
[----:B------:R-:W-:Y:S01]  /*10ab0*/  FFMA.FTZ R49, R34, R43, -R49 ;  /* 0x0000002b22317223 */ /* 0x000fe20000010831 */
[----:B------:R-:W-:-:S02]  /*10ac0*/  HADD2.F32 R8, -RZ, R11.H0_H0 ;  /* 0x2000000bff087230 */ /* 0x000fc40000004100 */
[----:B------:R-:W-:Y:S01]  /*10ad0*/  FFMA.FTZ R42, R34, R45, R42 ;  /* 0x0000002d222a7223 */ /* 0x000fe2000001002a */
[-C--:B------:R-:W-:Y:S01]  /*10ae0*/  FMUL.FTZ R43, R10, R41.reuse ;  /* 0x000000290a2b7220 */ /* 0x080fe20000410000 */
[C---:B------:R-:W-:Y:S01]  /*10af0*/  FFMA.FTZ R40, R6.reuse, R41, -R5 ;  /* 0x0000002906287223 */ /* 0x040fe20000010805 */
[----:B------:R-:W-:Y:S02]  /*10b00*/  HADD2.F32 R11, -RZ, R11.H1_H1 ;  /* 0x3000000bff0b7230 */ /* 0x000fe40000004100 */
[----:B------:R-:W-:Y:S02]  /*10b10*/  HADD2.F32 R41, -RZ, R21.H1_H1 ;  /* 0x30000015ff297230 */ /* 0x000fe40000004100 */
[----:B------:R-:W-:Y:S01]  /*10b20*/  FFMA.FTZ R43, R6, R47, R43 ;  /* 0x0000002f062b7223 */ /* 0x000fe2000001002b */
[----:B------:R-:W-:Y:S02]  /*10b30*/  HADD2.F32 R34, -RZ, R24.H1_H1 ;  /* 0x30000018ff227230 */ /* 0x000fe40000004100 */
[----:B------:R-:W-:-:S02]  /*10b40*/  HADD2.F32 R5, -RZ, R13.H1_H1 ;  /* 0x3000000dff057230 */ /* 0x000fc40000004100 */
[C---:B------:R-:W-:Y:S01]  /*10b50*/  FMUL.FTZ R45, R8.reuse, R41 ;  /* 0x00000029082d7220 */ /* 0x040fe20000410000 */
[----:B------:R-:W-:Y:S02]  /*10b60*/  HADD2.F32 R10, -RZ, R14.H1_H1 ;  /* 0x3000000eff0a7230 */ /* 0x000fe40000004100 */
[C---:B------:R-:W-:Y:S01]  /*10b70*/  FMUL.FTZ R6, R11.reuse, R34 ;  /* 0x000000220b067220 */ /* 0x040fe20000410000 */
[--C-:B------:R-:W-:Y:S02]  /*10b80*/  HADD2.F32 R4, -RZ, R7.reuse.H0_H0 ;  /* 0x20000007ff047230 */ /* 0x100fe40000004100 */
[-C--:B------:R-:W-:Y:S01]  /*10b90*/  FMUL.FTZ R8, R8, R5.reuse ;  /* 0x0000000508087220 */ /* 0x080fe20000410000 */
[----:B------:R-:W-:Y:S02]  /*10ba0*/  HADD2.F32 R7, -RZ, R7.H1_H1 ;  /* 0x30000007ff077230 */ /* 0x000fe40000004100 */
[-C--:B------:R-:W-:Y:S01]  /*10bb0*/  FMUL.FTZ R47, R11, R10.reuse ;  /* 0x0000000a0b2f7220 */ /* 0x080fe20000410000 */
[C---:B------:R-:W-:Y:S01]  /*10bc0*/  FFMA.FTZ R45, R4.reuse, R5, -R45 ;  /* 0x00000005042d7223 */ /* 0x040fe2000001082d */
[----:B------:R-:W-:Y:S01]  /*10bd0*/  FFMA.FTZ R11, R4, R41, R8 ;  /* 0x00000029040b7223 */ /* 0x000fe20000010008 */
[C---:B------:R-:W-:Y:S01]  /*10be0*/  FFMA.FTZ R44, R7.reuse, R10, -R6 ;  /* 0x0000000a072c7223 */ /* 0x040fe20000010806 */
[----:B------:R-:W-:Y:S01]  /*10bf0*/  FFMA.FTZ R34, R7, R34, R47 ;  /* 0x0000002207227223 */ /* 0x000fe2000001002f */
[----:B------:R-:W-:-:S02]  /*10c00*/  F2FP.F16.F32.PACK_AB R4, R36, R9 ;  /* 0x000000092404723e */ /* 0x000fc400000000ff */
[----:B------:R-:W-:Y:S02]  /*10c10*/  F2FP.F16.F32.PACK_AB R5, R46, R37 ;  /* 0x000000252e05723e */ /* 0x000fe400000000ff */
[----:B------:R-:W-:Y:S02]  /*10c20*/  F2FP.F16.F32.PACK_AB R6, R40, R49 ;  /* 0x000000312806723e */ /* 0x000fe400000000ff */
[----:B------:R-:W-:Y:S02]  /*10c30*/  F2FP.F16.F32.PACK_AB R7, R44, R45 ;  /* 0x0000002d2c07723e */ /* 0x000fe400000000ff */
[----:B------:R-:W-:Y:S02]  /*10c40*/  F2FP.F16.F32.PACK_AB R8, R38, R35 ;  /* 0x000000232608723e */ /* 0x000fe400000000ff */
[----:B------:R-:W-:Y:S01]  /*10c50*/  F2FP.F16.F32.PACK_AB R9, R48, R39 ;  /* 0x000000273009723e */ /* 0x000fe200000000ff */
[----:B------:R2:W-:Y:S01]  /*10c60*/  STS.128 [R50], R4 ;  /* 0x0000000432007388 */ /* 0x0005e20000000c00 */
[----:B------:R-:W-:-:S02]  /*10c70*/  F2FP.F16.F32.PACK_AB R10, R43, R42 ;  /* 0x0000002a2b0a723e */ /* 0x000fc400000000ff */
[----:B------:R-:W-:-:S05]  /*10c80*/  F2FP.F16.F32.PACK_AB R11, R34, R11 ;  /* 0x0000000b220b723e */ /* 0x000fca00000000ff */
[----:B------:R2:W-:Y:S02]  /*10c90*/  STS.128 [R33+0x14400], R8 ;  /* 0x0144000821007388 */ /* 0x0005e40000000c00 */
.L_x_618:
[----:B------:R-:W-:Y:S05]  /*10ca0*/  BSYNC B1 ;  /* 0x0000000000017941 */ /* 0x000fea0003800000 */
.L_x_617:
[----:B012---:R-:W-:Y:S01]  /*10cb0*/  IADD3 R4, R224, 0x20, RZ ;  /* 0x00000020e0047810 */ /* 0x007fe20007ffe0ff */
[----:B------:R-:W-:Y:S03]  /*10cc0*/  BSSY B1, `(.L_x_621) ;  /* 0x00000bc000017945 */ /* 0x000fe60003800000 */
[----:B------:R-:W-:-:S13]  /*10cd0*/  ISETP.GE.AND P0, PT, R4, R0, PT ;  /* 0x000000000400720c */ /* 0x000fda0003f06270 */
[----:B------:R-:W-:Y:S05]  /*10ce0*/  @P0 BRA `(.L_x_622) ;  /* 0x0000000800e40947 */ /* 0x000fea0003800000 */
[----:B-----5:R0:W5:Y:S01]  /*10cf0*/  LDL R51, [R1+0x5c] ;  /* 0x00005c0001337983 */ /* 0x0201620000100800 */
[----:B------:R-:W1:Y:S01]  /*10d00*/  LDC R33, c[0x0][0x3f4] ;  /* 0x0000fd00ff217b82 */ /* 0x000e620000000800 */
[----:B------:R-:W-:Y:S01]  /*10d10*/  BSSY B2, `(.L_x_623) ;  /* 0x000005d000027945 */ /* 0x000fe20003800000 */
[----:B------:R-:W-:Y:S02]  /*10d20*/  SHF.R.U32.HI R52, RZ, 0x3, R229 ;  /* 0x00000003ff347819 */ /* 0x000fe400000116e5 */
[-C--:B-1----:R-:W-:Y:S02]  /*10d30*/  ISETP.GE.AND P0, PT, R16, R33.reuse, PT ;  /* 0x000000211000720c */ /* 0x082fe40003f06270 */
[----:B------:R-:W-:-:S11]  /*10d40*/  ISETP.GE.AND P1, PT, R214, R33, PT ;  /* 0x00000021d600720c */ /* 0x000fd60003f26270 */
[----:B0-----:R-:W-:Y:S05]  /*10d50*/  @P0 BRA `(.L_x_624) ;  /* 0x0000000400600947 */ /* 0x001fea0003800000 */
[----:B------:R-:W2:Y:S04]  /*10d60*/  LDL R4, [R1+0x70] ;  /* 0x0000700001047983 */ /* 0x000ea80000100800 */
[----:B------:R-:W3:Y:S01]  /*10d70*/  LDL R53, [R1+0x1b0] ;  /* 0x0001b00001357983 */ /* 0x000ee20000100800 */
[----:B------:R-:W-:Y:S02]  /*10d80*/  HADD2.F32 R48, -RZ, R29.H0_H0 ;  /* 0x2000001dff307230 */ /* 0x000fe40000004100 */
[----:B------:R-:W-:Y:S02]  /*10d90*/  HADD2.F32 R46, -RZ, R25.H0_H0 ;  /* 0x20000019ff2e7230 */ /* 0x000fe40000004100 */
[----:B------:R-:W-:Y:S02]  /*10da0*/  HADD2.F32 R49, -RZ, R30.H0_H0 ;  /* 0x2000001eff317230 */ /* 0x000fe40000004100 */
[----:B------:R-:W-:Y:S01]  /*10db0*/  HADD2.F32 R50, -RZ, R29.H1_H1 ;  /* 0x3000001dff327230 */ /* 0x000fe20000004100 */
        /* <DEDUP_REMOVED lines=20> */
[----:B------:R-:W-:Y:S02]  /*10f00*/  HADD2.F32 R42, -RZ, R9.H0_H0 ;  /* 0x20000009ff2a7230 */ /* 0x000fe40000004100 */
[-C--:B------:R-:W-:Y:S01]  /*10f10*/  FMUL.FTZ R45, R48, R5.reuse ;  /* 0x00000005302d7220 */ /* 0x080fe20000410000 */
[C---:B------:R-:W-:Y:S01]  /*10f20*/  FMUL.FTZ R47, R46.reuse, R5 ;  /* 0x000000052e2f7220 */ /* 0x040fe20000410000 */
[----:B------:R-:W-:Y:S02]  /*10f30*/  HADD2.F32 R44, -RZ, R10.H0_H0 ;  /* 0x2000000aff2c7230 */ /* 0x000fe40000004100 */
[----:B------:R-:W-:Y:S01]  /*10f40*/  FFMA.FTZ R5, R46, R38, -R45 ;  /* 0x000000262e057223 */ /* 0x000fe2000001082d */
[----:B------:R-:W-:-:S02]  /*10f50*/  HADD2.F32 R45, -RZ, R26.H0_H0 ;  /* 0x2000001aff2d7230 */ /* 0x000fc40000004100 */
[----:B------:R-:W-:Y:S01]  /*10f60*/  FFMA.FTZ R8, R48, R38, R47 ;  /* 0x0000002630087223 */ /* 0x000fe2000001002f */
[----:B------:R-:W-:Y:S02]  /*10f70*/  HADD2.F32 R37, -RZ, R10.H1_H1 ;  /* 0x3000000aff257230 */ /* 0x000fe40000004100 */
[-C--:B------:R-:W-:Y:S01]  /*10f80*/  FMUL.FTZ R10, R49, R41.reuse ;  /* 0x00000029310a7220 */ /* 0x080fe20000410000 */
[----:B------:R-:W-:Y:S02]  /*10f90*/  HADD2.F32 R46, -RZ, R25.H1_H1 ;  /* 0x30000019ff2e7230 */ /* 0x000fe40000004100 */
[----:B------:R-:W-:Y:S01]  /*10fa0*/  FMUL.FTZ R38, R45, R41 ;  /* 0x000000292d267220 */ /* 0x000fe20000410000 */
[----:B------:R-:W-:Y:S02]  /*10fb0*/  HADD2.F32 R43, -RZ, R9.H1_H1 ;  /* 0x30000009ff2b7230 */ /* 0x000fe40000004100 */
[----:B------:R-:W-:Y:S01]  /*10fc0*/  FMUL.FTZ R41, R50, R42 ;  /* 0x0000002a32297220 */ /* 0x000fe20000410000 */
[----:B------:R-:W-:-:S02]  /*10fd0*/  HADD2.F32 R48, -RZ, R30.H1_H1 ;  /* 0x3000001eff307230 */ /* 0x000fc40000004100 */
[-C--:B------:R-:W-:Y:S01]  /*10fe0*/  FFMA.FTZ R10, R45, R39.reuse, -R10 ;  /* 0x000000272d0a7223 */ /* 0x080fe2000001080a */
[C---:B------:R-:W-:Y:S01]  /*10ff0*/  FMUL.FTZ R45, R46.reuse, R42 ;  /* 0x0000002a2e2d7220 */ /* 0x040fe20000410000 */
[----:B------:R-:W-:Y:S01]  /*11000*/  FFMA.FTZ R39, R49, R39, R38 ;  /* 0x0000002731277223 */ /* 0x000fe20000010026 */
[-C--:B------:R-:W-:Y:S01]  /*11010*/  FFMA.FTZ R38, R46, R40.reuse, -R41 ;  /* 0x000000282e267223 */ /* 0x080fe20000010829 */
[----:B------:R-:W-:Y:S02]  /*11020*/  HADD2.F32 R42, -RZ, R26.H1_H1 ;  /* 0x3000001aff2a7230 */ /* 0x000fe40000004100 */
[----:B------:R-:W-:Y:S01]  /*11030*/  FMUL.FTZ R41, R48, R43 ;  /* 0x0000002b30297220 */ /* 0x000fe20000410000 */
[----:B------:R-:W-:Y:S02]  /*11040*/  HADD2.F32 R49, -RZ, R31.H0_H0 ;  /* 0x2000001fff317230 */ /* 0x000fe40000004100 */
[----:B------:R-:W-:Y:S01]  /*11050*/  FFMA.FTZ R40, R50, R40, R45 ;  /* 0x0000002832287223 */ /* 0x000fe2000001002d */
[----:B------:R-:W-:-:S02]  /*11060*/  HADD2.F32 R47, -RZ, R27.H0_H0 ;  /* 0x2000001bff2f7230 */ /* 0x000fc40000004100 */
[C---:B------:R-:W-:Y:S01]  /*11070*/  FMUL.FTZ R43, R42.reuse, R43 ;  /* 0x0000002b2a2b7220 */ /* 0x040fe20000410000 */
[----:B------:R-:W-:Y:S01]  /*11080*/  FFMA.FTZ R41, R42, R36, -R41 ;  /* 0x000000242a297223 */ /* 0x000fe20000010829 */
[----:B------:R-:W-:Y:S02]  /*11090*/  HADD2.F32 R50, -RZ, R32.H0_H0 ;  /* 0x20000020ff327230 */ /* 0x000fe40000004100 */
[-C--:B------:R-:W-:Y:S01]  /*110a0*/  FMUL.FTZ R42, R49, R44.reuse ;  /* 0x0000002c312a7220 */ /* 0x080fe20000410000 */
[----:B------:R-:W-:Y:S02]  /*110b0*/  HADD2.F32 R46, -RZ, R28.H0_H0 ;  /* 0x2000001cff2e7230 */ /* 0x000fe40000004100 */
[----:B------:R-:W-:Y:S01]  /*110c0*/  FMUL.FTZ R44, R47, R44 ;  /* 0x0000002c2f2c7220 */ /* 0x000fe20000410000 */
[----:B------:R-:W-:Y:S01]  /*110d0*/  FFMA.FTZ R43, R48, R36, R43 ;  /* 0x00000024302b7223 */ /* 0x000fe2000001002b */
[----:B------:R-:W-:Y:S02]  /*110e0*/  HADD2.F32 R9, -RZ, R11.H0_H0 ;  /* 0x2000000bff097230 */ /* 0x000fe40000004100 */
[----:B------:R-:W-:Y:S01]  /*110f0*/  FMUL.FTZ R45, R50, R37 ;  /* 0x00000025322d7220 */ /* 0x000fe20000410000 */
[----:B------:R-:W-:Y:S01]  /*11100*/  FFMA.FTZ R44, R49, R35, R44 ;  /* 0x00000023312c7223 */ /* 0x000fe2000001002c */
[----:B------:R-:W-:-:S02]  /*11110*/  HADD2.F32 R48, -RZ, R31.H1_H1 ;  /* 0x3000001fff307230 */ /* 0x000fc40000004100 */
[----:B------:R-:W-:Y:S01]  /*11120*/  FFMA.FTZ R42, R47, R35, -R42 ;  /* 0x000000232f2a7223 */ /* 0x000fe2000001082a */
[----:B------:R-:W-:Y:S02]  /*11130*/  HADD2.F32 R11, -RZ, R11.H1_H1 ;  /* 0x3000000bff0b7230 */ /* 0x000fe40000004100 */
[C---:B------:R-:W-:Y:S01]  /*11140*/  FMUL.FTZ R37, R46.reuse, R37 ;  /* 0x000000252e257220 */ /* 0x040fe20000410000 */
[----:B------:R-:W-:Y:S02]  /*11150*/  HADD2.F32 R49, -RZ, R32.H1_H1 ;  /* 0x30000020ff317230 */ /* 0x000fe40000004100 */
[-C--:B------:R-:W-:Y:S01]  /*11160*/  FFMA.FTZ R45, R46, R6.reuse, -R45 ;  /* 0x000000062e2d7223 */ /* 0x080fe2000001082d */
[----:B------:R-:W-:Y:S02]  /*11170*/  HADD2.F32 R36, -RZ, R27.H1_H1 ;  /* 0x3000001bff247230 */ /* 0x000fe40000004100 */
[----:B------:R-:W-:Y:S01]  /*11180*/  FFMA.FTZ R37, R50, R6, R37 ;  /* 0x0000000632257223 */ /* 0x000fe20000010025 */
[----:B------:R-:W-:-:S02]  /*11190*/  HADD2.F32 R47, -RZ, R28.H1_H1 ;  /* 0x3000001cff2f7230 */ /* 0x000fc40000004100 */
[----:B------:R-:W-:Y:S01]  /*111a0*/  FMUL.FTZ R35, R48, R9 ;  /* 0x0000000930237220 */ /* 0x000fe20000410000 */
[--C-:B------:R-:W-:Y:S02]  /*111b0*/  HADD2.F32 R4, -RZ, R7.reuse.H0_H0 ;  /* 0x20000007ff047230 */ /* 0x100fe40000004100 */
[----:B------:R-:W-:Y:S01]  /*111c0*/  FMUL.FTZ R6, R49, R11 ;  /* 0x0000000b31067220 */ /* 0x000fe20000410000 */
[----:B------:R-:W-:Y:S02]  /*111d0*/  HADD2.F32 R7, -RZ, R7.H1_H1 ;  /* 0x30000007ff077230 */ /* 0x000fe40000004100 */
[C---:B------:R-:W-:Y:S01]  /*111e0*/  FMUL.FTZ R9, R36.reuse, R9 ;  /* 0x0000000924097220 */ /* 0x040fe20000410000 */
[----:B------:R-:W-:Y:S01]  /*111f0*/  FMUL.FTZ R46, R47, R11 ;  /* 0x0000000b2f2e7220 */ /* 0x000fe20000410000 */
[----:B------:R-:W-:Y:S01]  /*11200*/  FFMA.FTZ R35, R36, R4, -R35 ;  /* 0x0000000424237223 */ /* 0x000fe20000010823 */
[----:B------:R-:W-:Y:S01]  /*11210*/  F2FP.F16.F32.PACK_AB R8, R39, R8 ;  /* 0x000000082708723e */ /* 0x000fe200000000ff */
[-C--:B------:R-:W-:Y:S01]  /*11220*/  FFMA.FTZ R36, R47, R7.reuse, -R6 ;  /* 0x000000072f247223 */ /* 0x080fe20000010806 */
[----:B------:R-:W-:Y:S01]  /*11230*/  FFMA.FTZ R11, R48, R4, R9 ;  /* 0x00000004300b7223 */ /* 0x000fe20000010009 */
        /* <DEDUP_REMOVED lines=8> */
[----:B------:R-:W-:-:S05]  /*112c0*/  F2FP.F16.F32.PACK_AB R11, R46, R11 ;  /* 0x0000000b2e0b723e */ /* 0x000fca00000000ff */
[----:B------:R0:W-:Y:S02]  /*112d0*/  STS.128 [R34+0x14400], R8 ;  /* 0x0144000822007388 */ /* 0x0001e40000000c00 */
.L_x_624:
[----:B------:R-:W-:Y:S05]  /*112e0*/  BSYNC B2 ;  /* 0x0000000000027941 */ /* 0x000fea0003800000 */
.L_x_623:
[----:B------:R-:W-:Y:S05]  /*112f0*/  @P1 BRA `(.L_x_622) ;  /* 0x0000000400601947 */ /* 0x000fea0003800000 */
[----:B0-----:R-:W2:Y:S04]  /*11300*/  LDL R4, [R1+0x114] ;  /* 0x0001140001047983 */ /* 0x001ea80000100800 */
[----:B------:R-:W3:Y:S01]  /*11310*/  LDL R50, [R1+0x1ac] ;  /* 0x0001ac0001327983 */ /* 0x000ee20000100800 */
[----:B------:R-:W-:Y:S02]  /*11320*/  HADD2.F32 R47, -RZ, R15.H0_H0 ;  /* 0x2000000fff2f7230 */ /* 0x000fe40000004100 */
[----:B------:R-:W-:Y:S02]  /*11330*/  HADD2.F32 R45, -RZ, R3.H0_H0 ;  /* 0x20000003ff2d7230 */ /* 0x000fe40000004100 */
[----:B------:R-:W-:Y:S02]  /*11340*/  HADD2.F32 R46, -RZ, R20.H0_H0 ;  /* 0x20000014ff2e7230 */ /* 0x000fe40000004100 */
[----:B------:R-:W-:-:S02]  /*11350*/  HADD2.F32 R44, -RZ, R12.H0_H0 ;  /* 0x2000000cff2c7230 */ /* 0x000fc40000004100 */
[----:B------:R-:W-:Y:S02]  /*11360*/  HADD2.F32 R49, -RZ, R15.H1_H1 ;  /* 0x3000000fff317230 */ /* 0x000fe40000004100 */
[----:B------:R-:W-:Y:S01]  /*11370*/  HADD2.F32 R48, -RZ, R24.H0_H0 ;  /* 0x20000018ff307230 */ /* 0x000fe20000004100 */
[----:B--2---:R-:W-:-:S04]  /*11380*/  LEA.HI R33, R33, R4, RZ, 0x1d ;  /* 0x0000000421217211 */ /* 0x004fc800078fe8ff */
[----:B------:R-:W-:Y:S02]  /*11390*/  SHF.R.S32.HI R6, RZ, 0x1f, R33 ;  /* 0x0000001fff067819 */ /* 0x000fe40000011421 */
[----:B------:R-:W-:Y:S02]  /*113a0*/  SHF.L.U32 R4, R33, 0x3, RZ ;  /* 0x0000000321047819 */ /* 0x000fe400000006ff */
[----:B------:R-:W-:Y:S02]  /*113b0*/  LEA.HI R6, R6, R33, RZ, 0x3 ;  /* 0x0000002106067211 */ /* 0x000fe400078f18ff */
[----:B------:R-:W-:-:S03]  /*113c0*/  LOP3.LUT R4, R229, 0x38, R4, 0xf8, !PT ;  /* 0x00000038e5047812 */ /* 0x000fc600078ef804 */
[----:B------:R-:W-:Y:S01]  /*113d0*/  IMAD.SHL.U32 R6, R6, 0x400, RZ ;  /* 0x0000040006067824 */ /* 0x000fe200078e00ff */
[----:B------:R-:W-:-:S04]  /*113e0*/  LOP3.LUT R8, R4, R52, RZ, 0x3c, !PT ;  /* 0x0000003404087212 */ /* 0x000fc800078e3cff */
[----:B------:R-:W-:Y:S02]  /*113f0*/  LOP3.LUT R9, R6, 0x7fffe000, RZ, 0xc0, !PT ;  /* 0x7fffe00006097812 */ /* 0x000fe400078ec0ff */
[----:B---3--:R-:W0:Y:S02]  /*11400*/  LDS.128 R4, [R50] ;  /* 0x0000000032047984 */ /* 0x008e240000000c00 */
[----:B-----5:R-:W-:Y:S01]  /*11410*/  IADD3 R8, R8, R9, R51 ;  /* 0x0000000908087210 */ /* 0x020fe20007ffe033 */
[----:B------:R-:W-:-:S04]  /*11420*/  HADD2.F32 R51, -RZ, R20.H1_H1 ;  /* 0x30000014ff337230 */ /* 0x000fc80000004100 */
        /* <DEDUP_REMOVED lines=11> */
[-C--:B------:R-:W-:Y:S01]  /*114e0*/  FMUL.FTZ R8, R47, R5.reuse ;  /* 0x000000052f087220 */ /* 0x080fe20000410000 */
[----:B------:R-:W-:Y:S02]  /*114f0*/  HADD2.F32 R36, -RZ, R10.H1_H1 ;  /* 0x3000000aff247230 */ /* 0x000fe40000004100 */
[----:B------:R-:W-:Y:S01]  /*11500*/  FMUL.FTZ R10, R45, R5 ;  /* 0x000000052d0a7220 */ /* 0x000fe20000410000 */
[----:B------:R-:W-:-:S02]  /*11510*/  HADD2.F32 R41, -RZ, R9.H0_H0 ;  /* 0x20000009ff297230 */ /* 0x000fc40000004100 */
[-C--:B------:R-:W-:Y:S01]  /*11520*/  FFMA.FTZ R5, R45, R37.reuse, -R8 ;  /* 0x000000252d057223 */ /* 0x080fe20000010808 */
[-C--:B------:R-:W-:Y:S01]  /*11530*/  FMUL.FTZ R45, R46, R40.reuse ;  /* 0x000000282e2d7220 */ /* 0x080fe20000410000 */
[----:B------:R-:W-:Y:S01]  /*11540*/  FFMA.FTZ R8, R47, R37, R10 ;  /* 0x000000252f087223 */ /* 0x000fe2000001000a */
[----:B------:R-:W-:Y:S02]  /*11550*/  HADD2.F32 R47, -RZ, R3.H1_H1 ;  /* 0x30000003ff2f7230 */ /* 0x000fe40000004100 */
[C---:B------:R-:W-:Y:S01]  /*11560*/  FMUL.FTZ R37, R44.reuse, R40 ;  /* 0x000000282c257220 */ /* 0x040fe20000410000 */
[-C--:B------:R-:W-:Y:S01]  /*11570*/  FFMA.FTZ R10, R44, R38.reuse, -R45 ;  /* 0x000000262c0a7223 */ /* 0x080fe2000001082d */
[-C--:B------:R-:W-:Y:S01]  /*11580*/  FMUL.FTZ R40, R49, R41.reuse ;  /* 0x0000002931287220 */ /* 0x080fe20000410000 */
[----:B------:R-:W-:Y:S02]  /*11590*/  HADD2.F32 R42, -RZ, R9.H1_H1 ;  /* 0x30000009ff2a7230 */ /* 0x000fe40000004100 */
[----:B------:R-:W-:Y:S01]  /*115a0*/  FMUL.FTZ R44, R47, R41 ;  /* 0x000000292f2c7220 */ /* 0x000fe20000410000 */
[----:B------:R-:W-:Y:S01]  /*115b0*/  FFMA.FTZ R37, R46, R38, R37 ;  /* 0x000000262e257223 */ /* 0x000fe20000010025 */
[----:B------:R-:W-:-:S02]  /*115c0*/  HADD2.F32 R41, -RZ, R12.H1_H1 ;  /* 0x3000000cff297230 */ /* 0x000fc40000004100 */
[-C--:B------:R-:W-:Y:S01]  /*115d0*/  FFMA.FTZ R38, R47, R39.reuse, -R40 ;  /* 0x000000272f267223 */ /* 0x080fe20000010828 */
[----:B------:R-:W-:Y:S01]  /*115e0*/  FFMA.FTZ R39, R49, R39, R44 ;  /* 0x0000002731277223 */ /* 0x000fe2000001002c */
[----:B------:R-:W-:Y:S02]  /*115f0*/  HADD2.F32 R46, -RZ, R21.H0_H0 ;  /* 0x20000015ff2e7230 */ /* 0x000fe40000004100 */
[-C--:B------:R-:W-:Y:S01]  /*11600*/  FMUL.FTZ R40, R51, R42.reuse ;  /* 0x0000002a33287220 */ /* 0x080fe20000410000 */
[----:B------:R-:W-:Y:S02]  /*11610*/  HADD2.F32 R44, -RZ, R13.H0_H0 ;  /* 0x2000000dff2c7230 */ /* 0x000fe40000004100 */
[C---:B------:R-:W-:Y:S01]  /*11620*/  FMUL.FTZ R42, R41.reuse, R42 ;  /* 0x0000002a292a7220 */ /* 0x040fe20000410000 */
[----:B------:R-:W-:Y:S02]  /*11630*/  HADD2.F32 R9, -RZ, R11.H0_H0 ;  /* 0x2000000bff097230 */ /* 0x000fe40000004100 */
[----:B------:R-:W-:Y:S01]  /*11640*/  FMUL.FTZ R45, R46, R43 ;  /* 0x0000002b2e2d7220 */ /* 0x000fe20000410000 */
[----:B------:R-:W-:Y:S01]  /*11650*/  FFMA.FTZ R41, R41, R35, -R40 ;  /* 0x0000002329297223 */ /* 0x000fe20000010828 */
[----:B------:R-:W-:Y:S01]  /*11660*/  FMUL.FTZ R43, R44, R43 ;  /* 0x0000002b2c2b7220 */ /* 0x000fe20000410000 */
[----:B------:R-:W-:-:S02]  /*11670*/  HADD2.F32 R40, -RZ, R14.H0_H0 ;  /* 0x2000000eff287230 */ /* 0x000fc40000004100 */
[----:B------:R-:W-:Y:S01]  /*11680*/  FFMA.FTZ R42, R51, R35, R42 ;  /* 0x00000023332a7223 */ /* 0x000fe2000001002a */
[----:B------:R-:W-:Y:S01]  /*11690*/  FMUL.FTZ R35, R48, R36 ;  /* 0x0000002430237220 */ /* 0x000fe20000410000 */
[-C--:B------:R-:W-:Y:S01]  /*116a0*/  FFMA.FTZ R43, R46, R34.reuse, R43 ;  /* 0x000000222e2b7223 */ /* 0x080fe2000001002b */
[----:B------:R-:W-:Y:S01]  /*116b0*/  FFMA.FTZ R45, R44, R34, -R45 ;  /* 0x000000222c2d7223 */ /* 0x000fe2000001082d */
[----:B------:R-:W-:Y:S02]  /*116c0*/  HADD2.F32 R46, -RZ, R21.H1_H1 ;  /* 0x30000015ff2e7230 */ /* 0x000fe40000004100 */
[C---:B------:R-:W-:Y:S01]  /*116d0*/  FMUL.FTZ R47, R40.reuse, R36 ;  /* 0x00000024282f7220 */ /* 0x040fe20000410000 */
[----:B------:R-:W-:Y:S02]  /*116e0*/  HADD2.F32 R11, -RZ, R11.H1_H1 ;  /* 0x3000000bff0b7230 */ /* 0x000fe40000004100 */
[----:B------:R-:W-:Y:S01]  /*116f0*/  FFMA.FTZ R34, R40, R6, -R35 ;  /* 0x0000000628227223 */ /* 0x000fe20000010823 */
[----:B------:R-:W-:-:S02]  /*11700*/  HADD2.F32 R51, -RZ, R24.H1_H1 ;  /* 0x30000018ff337230 */ /* 0x000fc40000004100 */
[----:B------:R-:W-:Y:S01]  /*11710*/  FFMA.FTZ R36, R48, R6, R47 ;  /* 0x0000000630247223 */ /* 0x000fe2000001002f */
[----:B------:R-:W-:Y:S02]  /*11720*/  HADD2.F32 R40, -RZ, R13.H1_H1 ;  /* 0x3000000dff287230 */ /* 0x000fe40000004100 */
[----:B------:R-:W-:Y:S01]  /*11730*/  FMUL.FTZ R35, R46, R9 ;  /* 0x000000092e237220 */ /* 0x000fe20000410000 */
[----:B------:R-:W-:Y:S02]  /*11740*/  HADD2.F32 R49, -RZ, R14.H1_H1 ;  /* 0x3000000eff317230 */ /* 0x000fe40000004100 */
[----:B------:R-:W-:Y:S01]  /*11750*/  FMUL.FTZ R6, R51, R11 ;  /* 0x0000000b33067220 */ /* 0x000fe20000410000 */
[--C-:B------:R-:W-:Y:S02]  /*11760*/  HADD2.F32 R4, -RZ, R7.reuse.H0_H0 ;  /* 0x20000007ff047230 */ /* 0x100fe40000004100 */
[----:B------:R-:W-:Y:S01]  /*11770*/  FMUL.FTZ R9, R40, R9 ;  /* 0x0000000928097220 */ /* 0x000fe20000410000 */
[----:B------:R-:W-:-:S02]  /*11780*/  HADD2.F32 R7, -RZ, R7.H1_H1 ;  /* 0x30000007ff077230 */ /* 0x000fc40000004100 */
[----:B------:R-:W-:Y:S01]  /*11790*/  FMUL.FTZ R44, R49, R11 ;  /* 0x0000000b312c7220 */ /* 0x000fe20000410000 */
[----:B------:R-:W-:Y:S01]  /*117a0*/  F2FP.F16.F32.PACK_AB R8, R37, R8 ;  /* 0x000000082508723e */ /* 0x000fe200000000ff */
[-C--:B------:R-:W-:Y:S01]  /*117b0*/  FFMA.FTZ R35, R40, R4.reuse, -R35 ;  /* 0x0000000428237223 */ /* 0x080fe20000010823 */
[----:B------:R-:W-:Y:S01]  /*117c0*/  FFMA.FTZ R11, R46, R4, R9 ;  /* 0x000000042e0b7223 */ /* 0x000fe20000010009 */
[-C--:B------:R-:W-:Y:S01]  /*117d0*/  FFMA.FTZ R40, R49, R7.reuse, -R6 ;  /* 0x0000000731287223 */ /* 0x080fe20000010806 */
[----:B------:R-:W-:Y:S01]  /*117e0*/  FFMA.FTZ R44, R51, R7, R44 ;  /* 0x00000007332c7223 */ /* 0x000fe2000001002c */
[----:B------:R-:W-:Y:S02]  /*117f0*/  F2FP.F16.F32.PACK_AB R4, R10, R5 ;  /* 0x000000050a04723e */ /* 0x000fe400000000ff */
[----:B------:R-:W-:Y:S02]  /*11800*/  F2FP.F16.F32.PACK_AB R5, R41, R38 ;  /* 0x000000262905723e */ /* 0x000fe400000000ff */
[----:B------:R-:W-:-:S02]  /*11810*/  F2FP.F16.F32.PACK_AB R6, R34, R45 ;  /* 0x0000002d2206723e */ /* 0x000fc400000000ff */
[----:B------:R-:W-:Y:S02]  /*11820*/  F2FP.F16.F32.PACK_AB R7, R40, R35 ;  /* 0x000000232807723e */ /* 0x000fe400000000ff */
[----:B------:R-:W-:Y:S02]  /*11830*/  F2FP.F16.F32.PACK_AB R9, R42, R39 ;  /* 0x000000272a09723e */ /* 0x000fe400000000ff */
[----:B------:R-:W-:Y:S01]  /*11840*/  F2FP.F16.F32.PACK_AB R10, R36, R43 ;  /* 0x0000002b240a723e */ /* 0x000fe200000000ff */
[----:B------:R1:W-:Y:S01]  /*11850*/  STS.128 [R50], R4 ;  /* 0x0000000432007388 */ /* 0x0003e20000000c00 */
[----:B------:R-:W-:-:S05]  /*11860*/  F2FP.F16.F32.PACK_AB R11, R44, R11 ;  /* 0x0000000b2c0b723e */ /* 0x000fca00000000ff */
[----:B------:R1:W-:Y:S02]  /*11870*/  STS.128 [R33+0x14400], R8 ;  /* 0x0144000821007388 */ /* 0x0003e40000000c00 */
.L_x_622:
[----:B------:R-:W-:Y:S05]  /*11880*/  BSYNC B1 ;  /* 0x0000000000017941 */ /* 0x000fea0003800000 */
.L_x_621:
[----:B01----:R-:W-:Y:S01]  /*11890*/  VIADD R4, R224, 0x40 ;  /* 0x00000040e0047836 */ /* 0x003fe20000000000 */
[----:B------:R-:W-:Y:S04]  /*118a0*/  BSSY B1, `(.L_x_625) ;  /* 0x00000bc000017945 */ /* 0x000fe80003800000 */
        /* <DEDUP_REMOVED lines=97> */
.L_x_628:
[----:B------:R-:W-:Y:S05]  /*11ec0*/  BSYNC B2 ;  /* 0x0000000000027941 */ /* 0x000fea0003800000 */
.L_x_627:
        /* <DEDUP_REMOVED lines=10> */
[----:B------:R-:W-:Y:S01]  /*11f70*/  SHF.R.S32.HI R4, RZ, 0x1f, R33 ;  /* 0x0000001fff047819 */ /* 0x000fe20000011421 */
[----:B------:R-:W-:-:S03]  /*11f80*/  IMAD.SHL.U32 R5, R33, 0x8, RZ ;  /* 0x0000000821057824 */ /* 0x000fc600078e00ff */
[----:B------:R-:W-:Y:S02]  /*11f90*/  LEA.HI R33, R4, R33, RZ, 0x3 ;  /* 0x0000002104217211 */ /* 0x000fe400078f18ff */
[----:B------:R-:W-:Y:S02]  /*11fa0*/  LOP3.LUT R4, R228, 0x38, R5, 0xf8, !PT ;  /* 0x00000038e4047812 */ /* 0x000fe400078ef805 */
[----:B------:R-:W-:Y:S02]  /*11fb0*/  SHF.L.U32 R33, R33, 0xa, RZ ;  /* 0x0000000a21217819 */ /* 0x000fe400000006ff */
[----:B------:R-:W-:Y:S02]  /*11fc0*/  LOP3.LUT R8, R4, R52, RZ, 0x3c, !PT ;  /* 0x0000003404087212 */ /* 0x000fe400078e3cff */
[----:B------:R-:W-:Y:S01]  /*11fd0*/  LOP3.LUT R33, R33, 0x7fffe000, RZ, 0xc0, !PT ;  /* 0x7fffe00021217812 */ /* 0x000fe200078ec0ff */
[----:B---3--:R-:W0:Y:S03]  /*11fe0*/  LDS.128 R4, [R50] ;  /* 0x0000000032047984 */ /* 0x008e260000000c00 */
        /* <DEDUP_REMOVED lines=10> */
[----:B------:R-:W-:Y:S02]  /*12090*/  HADD2.F32 R4, -RZ, R7.H0_H0 ;  /* 0x20000007ff047230 */ /* 0x000fe40000004100 */
        /* <DEDUP_REMOVED lines=43> */
[----:B------:R-:W-:Y:S02]  /*12350*/  HADD2.F32 R7, -RZ, R7.H1_H1 ;  /* 0x30000007ff077230 */ /* 0x000fe40000004100 */
[C---:B------:R-:W-:Y:S01]  /*12360*/  FMUL.FTZ R9, R40.reuse, R9 ;  /* 0x0000000928097220 */ /* 0x040fe20000410000 */
[----:B------:R-:W-:Y:S01]  /*12370*/  FFMA.FTZ R35, R40, R4, -R35 ;  /* 0x0000000428237223 */ /* 0x000fe20000010823 */
[----:B------:R-:W-:Y:S01]  /*12380*/  FMUL.FTZ R44, R49, R11 ;  /* 0x0000000b312c7220 */ /* 0x000fe20000410000 */
        /* <DEDUP_REMOVED lines=13> */
.L_x_626:
[----:B------:R-:W-:Y:S05]  /*12460*/  BSYNC B1 ;  /* 0x0000000000017941 */ /* 0x000fea0003800000 */
.L_x_625:
[----:B01----:R-:W-:-:S05]  /*12470*/  VIADD R5, R224, 0x60 ;  /* 0x00000060e0057836 */ /* 0x003fca0000000000 */
[----:B------:R-:W-:-:S13]  /*12480*/  ISETP.GE.AND P0, PT, R5, R0, PT ;  /* 0x000000000500720c */ /* 0x000fda0003f06270 */
[----:B------:R-:W-:Y:S05]  /*12490*/  @P0 BRA `(.L_x_605) ;  /* 0x0000000c001c0947 */ /* 0x000fea0003800000 */
[----:B------:R0:W5:Y:S01]  /*124a0*/  LDL R49, [R1+0x118] ;  /* 0x0001180001317983 */ /* 0x0001620000100800 */
[----:B------:R-:W1:Y:S01]  /*124b0*/  LDC R33, c[0x0][0x3f4] ;  /* 0x0000fd00ff217b82 */ /* 0x000e620000000800 */
[----:B-----5:R-:W-:Y:S01]  /*124c0*/  VIADD R51, R224, 0x60 ;  /* 0x00000060e0337836 */ /* 0x020fe20000000000 */
[----:B------:R-:W-:Y:S04]  /*124d0*/  BSSY B1, `(.L_x_629) ;  /* 0x000005f000017945 */ /* 0x000fe80003800000 */
[----:B------:R-:W-:-:S04]  /*124e0*/  SHF.L.U32 R51, R51, 0x6, RZ ;  /* 0x0000000633337819 */ /* 0x000fc800000006ff */
[----:B------:R-:W-:Y:S02]  /*124f0*/  LOP3.LUT R51, R51, 0x1c0, RZ, 0xc0, !PT ;  /* 0x000001c033337812 */ /* 0x000fe400078ec0ff */
[-C--:B-1----:R-:W-:Y:S02]  /*12500*/  ISETP.GE.AND P0, PT, R16, R33.reuse, PT ;  /* 0x000000211000720c */ /* 0x082fe40003f06270 */
[----:B------:R-:W-:-:S11]  /*12510*/  ISETP.GE.AND P1, PT, R214, R33, PT ;  /* 0x00000021d600720c */ /* 0x000fd60003f26270 */
[----:B0-----:R-:W-:Y:S05]  /*12520*/  @P0 BRA `(.L_x_630) ;  /* 0x0000000400640947 */ /* 0x001fea0003800000 */
[----:B------:R-:W2:Y:S04]  /*12530*/  LDL R4, [R1+0x70] ;  /* 0x0000700001047983 */ /* 0x000ea80000100800 */
[----:B------:R-:W3:Y:S01]  /*12540*/  LDL R52, [R1+0x1a0] ;  /* 0x0001a00001347983 */ /* 0x000ee20000100800 */
[----:B------:R-:W-:Y:S01]  /*12550*/  SHF.R.U32.HI R7, RZ, 0x3, R51 ;  /* 0x00000003ff077819 */ /* 0x000fe20000011633 */
[----:B------:R-:W-:Y:S02]  /*12560*/  HADD2.F32 R46, -RZ, R29.H0_H0 ;  /* 0x2000001dff2e7230 */ /* 0x000fe40000004100 */
[----:B------:R-:W-:Y:S02]  /*12570*/  HADD2.F32 R44, -RZ, R25.H0_H0 ;  /* 0x20000019ff2c7230 */ /* 0x000fe40000004100 */
[----:B------:R-:W-:-:S02]  /*12580*/  HADD2.F32 R47, -RZ, R30.H0_H0 ;  /* 0x2000001eff2f7230 */ /* 0x000fc40000004100 */
[----:B------:R-:W-:Y:S02]  /*12590*/  HADD2.F32 R45, -RZ, R26.H0_H0 ;  /* 0x2000001aff2d7230 */ /* 0x000fe40000004100 */
[----:B------:R-:W-:Y:S02]  /*125a0*/  HADD2.F32 R50, -RZ, R29.H1_H1 ;  /* 0x3000001dff327230 */ /* 0x000fe40000004100 */
        /* <DEDUP_REMOVED lines=10> */
[----:B------:R-:W-:-:S05]  /*12650*/  IADD3 R0, R0, R9, R49 ;  /* 0x0000000900007210 */ /* 0x000fca0007ffe031 */
        /* <DEDUP_REMOVED lines=11> */
[-C--:B------:R-:W-:Y:S01]  /*12710*/  FMUL.FTZ R9, R46, R5.reuse ;  /* 0x000000052e097220 */ /* 0x080fe20000410000 */
[----:B------:R-:W-:Y:S02]  /*12720*/  HADD2.F32 R39, -RZ, R8.H1_H1 ;  /* 0x30000008ff277230 */ /* 0x000fe40000004100 */
[----:B------:R-:W-:Y:S01]  /*12730*/  FMUL.FTZ R43, R44, R5 ;  /* 0x000000052c2b7220 */ /* 0x000fe20000410000 */
[----:B------:R-:W-:Y:S01]  /*12740*/  FMUL.FTZ R25, R50, R40 ;  /* 0x0000002832197220 */ /* 0x000fe20000410000 */
[----:B------:R-:W-:Y:S01]  /*12750*/  FFMA.FTZ R5, R44, R36, -R9 ;  /* 0x000000242c057223 */ /* 0x000fe20000010809 */
[----:B------:R-:W-:Y:S01]  /*12760*/  FMUL.FTZ R29, R48, R40 ;  /* 0x00000028301d7220 */ /* 0x000fe20000410000 */
[----:B------:R-:W-:Y:S01]  /*12770*/  FFMA.FTZ R9, R46, R36, R43 ;  /* 0x000000242e097223 */ /* 0x000fe2000001002b */
[-C--:B------:R-:W-:Y:S01]  /*12780*/  FMUL.FTZ R44, R47, R39.reuse ;  /* 0x000000272f2c7220 */ /* 0x080fe20000410000 */
[----:B------:R-:W-:Y:S01]  /*12790*/  FMUL.FTZ R46, R45, R39 ;  /* 0x000000272d2e7220 */ /* 0x000fe20000410000 */
[----:B------:R-:W-:-:S02]  /*127a0*/  HADD2.F32 R43, -RZ, R30.H1_H1 ;  /* 0x3000001eff2b7230 */ /* 0x000fc40000004100 */
[-C--:B------:R-:W-:Y:S01]  /*127b0*/  FFMA.FTZ R25, R48, R38.reuse, -R25 ;  /* 0x0000002630197223 */ /* 0x080fe20000010819 */
[-C--:B------:R-:W-:Y:S01]  /*127c0*/  FFMA.FTZ R36, R45, R37.reuse, -R44 ;  /* 0x000000252d247223 */ /* 0x080fe2000001082c */
[----:B------:R-:W-:Y:S01]  /*127d0*/  FFMA.FTZ R46, R47, R37, R46 ;  /* 0x000000252f2e7223 */ /* 0x000fe2000001002e */
[----:B------:R-:W-:Y:S02]  /*127e0*/  HADD2.F32 R37, -RZ, R26.H1_H1 ;  /* 0x3000001aff257230 */ /* 0x000fe40000004100 */
[----:B------:R-:W-:Y:S01]  /*127f0*/  FFMA.FTZ R29, R50, R38, R29 ;  /* 0x00000026321d7223 */ /* 0x000fe2000001001d */
[----:B------:R-:W-:Y:S02]  /*12800*/  HADD2.F32 R42, -RZ, R10.H0_H0 ;  /* 0x2000000aff2a7230 */ /* 0x000fe40000004100 */
[-C--:B------:R-:W-:Y:S01]  /*12810*/  FMUL.FTZ R26, R43, R41.reuse ;  /* 0x000000292b1a7220 */ /* 0x080fe20000410000 */
[----:B------:R-:W-:Y:S02]  /*12820*/  HADD2.F32 R38, -RZ, R27.H0_H0 ;  /* 0x2000001bff267230 */ /* 0x000fe40000004100 */
[----:B------:R-:W-:Y:S01]  /*12830*/  FMUL.FTZ R30, R37, R41 ;  /* 0x00000029251e7220 */ /* 0x000fe20000410000 */
[----:B------:R-:W-:-:S02]  /*12840*/  HADD2.F32 R44, -RZ, R31.H0_H0 ;  /* 0x2000001fff2c7230 */ /* 0x000fc40000004100 */
[-C--:B------:R-:W-:Y:S01]  /*12850*/  FFMA.FTZ R26, R37, R35.reuse, -R26 ;  /* 0x00000023251a7223 */ /* 0x080fe2000001081a */
[----:B------:R-:W-:Y:S02]  /*12860*/  HADD2.F32 R10, -RZ, R10.H1_H1 ;  /* 0x3000000aff0a7230 */ /* 0x000fe40000004100 */
[-C--:B------:R-:W-:Y:S01]  /*12870*/  FMUL.FTZ R39, R38, R42.reuse ;  /* 0x0000002a26277220 */ /* 0x080fe20000410000 */
[----:B------:R-:W-:Y:S02]  /*12880*/  HADD2.F32 R48, -RZ, R32.H0_H0 ;  /* 0x20000020ff307230 */ /* 0x000fe40000004100 */
[----:B------:R-:W-:Y:S01]  /*12890*/  FMUL.FTZ R37, R44, R42 ;  /* 0x0000002a2c257220 */ /* 0x000fe20000410000 */
[----:B------:R-:W-:Y:S02]  /*128a0*/  HADD2.F32 R40, -RZ, R28.H0_H0 ;  /* 0x2000001cff287230 */ /* 0x000fe40000004100 */
[----:B------:R-:W-:Y:S01]  /*128b0*/  FFMA.FTZ R30, R43, R35, R30 ;  /* 0x000000232b1e7223 */ /* 0x000fe2000001001e */
[----:B------:R-:W-:-:S02]  /*128c0*/  HADD2.F32 R8, -RZ, R11.H0_H0 ;  /* 0x2000000bff087230 */ /* 0x000fc40000004100 */
[----:B------:R-:W-:Y:S01]  /*128d0*/  FMUL.FTZ R35, R48, R10 ;  /* 0x0000000a30237220 */ /* 0x000fe20000410000 */
[-C--:B------:R-:W-:Y:S01]  /*128e0*/  FFMA.FTZ R37, R38, R34.reuse, -R37 ;  /* 0x0000002226257223 */ /* 0x080fe20000010825 */
[----:B------:R-:W-:Y:S01]  /*128f0*/  FFMA.FTZ R39, R44, R34, R39 ;  /* 0x000000222c277223 */ /* 0x000fe20000010027 */
[C---:B------:R-:W-:Y:S01]  /*12900*/  FMUL.FTZ R41, R40.reuse, R10 ;  /* 0x0000000a28297220 */ /* 0x040fe20000410000 */
[----:B------:R-:W-:Y:S02]  /*12910*/  HADD2.F32 R11, -RZ, R11.H1_H1 ;  /* 0x3000000bff0b7230 */ /* 0x000fe40000004100 */
[----:B------:R-:W-:Y:S01]  /*12920*/  FFMA.FTZ R10, R40, R6, -R35 ;  /* 0x00000006280a7223 */ /* 0x000fe20000010823 */
[----:B------:R-:W-:Y:S02]  /*12930*/  HADD2.F32 R38, -RZ, R31.H1_H1 ;  /* 0x3000001fff267230 */ /* 0x000fe40000004100 */
[----:B------:R-:W-:Y:S02]  /*12940*/  HADD2.F32 R34, -RZ, R27.H1_H1 ;  /* 0x3000001bff227230 */ /* 0x000fe40000004100 */
[----:B------:R-:W-:-:S02]  /*12950*/  HADD2.F32 R43, -RZ, R32.H1_H1 ;  /* 0x30000020ff2b7230 */ /* 0x000fc40000004100 */
[----:B------:R-:W-:Y:S01]  /*12960*/  FMUL.FTZ R27, R38, R8 ;  /* 0x00000008261b7220 */ /* 0x000fe20000410000 */
[----:B------:R-:W-:Y:S02]  /*12970*/  HADD2.F32 R35, -RZ, R28.H1_H1 ;  /* 0x3000001cff237230 */ /* 0x000fe40000004100 */
[----:B------:R-:W-:Y:S01]  /*12980*/  FFMA.FTZ R28, R48, R6, R41 ;  /* 0x00000006301c7223 */ /* 0x000fe20000010029 */
[--C-:B------:R-:W-:Y:S02]  /*12990*/  HADD2.F32 R4, -RZ, R7.reuse.H0_H0 ;  /* 0x20000007ff047230 */ /* 0x100fe40000004100 */
[C---:B------:R-:W-:Y:S01]  /*129a0*/  FMUL.FTZ R31, R34.reuse, R8 ;  /* 0x00000008221f7220 */ /* 0x040fe20000410000 */
[----:B------:R-:W-:Y:S02]  /*129b0*/  HADD2.F32 R7, -RZ, R7.H1_H1 ;  /* 0x30000007ff077230 */ /* 0x000fe40000004100 */
[-C--:B------:R-:W-:Y:S01]  /*129c0*/  FMUL.FTZ R6, R43, R11.reuse ;  /* 0x0000000b2b067220 */ /* 0x080fe20000410000 */
[C---:B------:R-:W-:Y:S01]  /*129d0*/  FMUL.FTZ R8, R35.reuse, R11 ;  /* 0x0000000b23087220 */ /* 0x040fe20000410000 */
[-C--:B------:R-:W-:Y:S01]  /*129e0*/  FFMA.FTZ R27, R34, R4.reuse, -R27 ;  /* 0x00000004221b7223 */ /* 0x080fe2000001081b */
[----:B------:R-:W-:Y:S01]  /*129f0*/  FFMA.FTZ R11, R38, R4, R31 ;  /* 0x00000004260b7223 */ /* 0x000fe2000001001f */
[-C--:B------:R-:W-:Y:S01]  /*12a00*/  FFMA.FTZ R32, R35, R7.reuse, -R6 ;  /* 0x0000000723207223 */ /* 0x080fe20000010806 */
[----:B------:R-:W-:Y:S01]  /*12a10*/  FFMA.FTZ R34, R43, R7, R8 ;  /* 0x000000072b227223 */ /* 0x000fe20000010008 */
[----:B------:R-:W-:-:S02]  /*12a20*/  F2FP.F16.F32.PACK_AB R4, R36, R5 ;  /* 0x000000052404723e */ /* 0x000fc400000000ff */
[----:B------:R-:W-:Y:S02]  /*12a30*/  F2FP.F16.F32.PACK_AB R8, R46, R9 ;  /* 0x000000092e08723e */ /* 0x000fe400000000ff */
        /* <DEDUP_REMOVED lines=8> */
.L_x_630:
[----:B------:R-:W-:Y:S05]  /*12ac0*/  BSYNC B1 ;  /* 0x0000000000017941 */ /* 0x000fea0003800000 */
.L_x_629:
[----:B------:R-:W-:Y:S05]  /*12ad0*/  @P1 BRA `(.L_x_605) ;  /* 0x00000004008c1947 */ /* 0x000fea0003800000 */
[----:B0-----:R-:W2:Y:S04]  /*12ae0*/  LDL R0, [R1+0x11c] ;  /* 0x00011c0001007983 */ /* 0x001ea80000100800 */
[----:B------:R-:W3:Y:S01]  /*12af0*/  LDL R4, [R1+0x114] ;  /* 0x0001140001047983 */ /* 0x000ee20000100800 */
[----:B------:R-:W-:Y:S02]  /*12b00*/  SHF.R.S32.HI R5, RZ, 0x1f, R214 ;  /* 0x0000001fff057819 */ /* 0x000fe400000114d6 */
[----:B------:R-:W-:Y:S01]  /*12b10*/  SHF.R.U32.HI R7, RZ, 0x3, R51 ;  /* 0x00000003ff077819 */ /* 0x000fe20000011633 */
[----:B------:R-:W-:Y:S02]  /*12b20*/  HADD2.F32 R36, -RZ, R15.H0_H0 ;  /* 0x2000000fff247230 */ /* 0x000fe40000004100 */
[----:B------:R-:W-:-:S02]  /*12b30*/  HADD2.F32 R34, -RZ, R3.H0_H0 ;  /* 0x20000003ff227230 */ /* 0x000fc40000004100 */
[----:B------:R-:W-:Y:S02]  /*12b40*/  HADD2.F32 R41, -RZ, R20.H0_H0 ;  /* 0x20000014ff297230 */ /* 0x000fe40000004100 */
[----:B------:R-:W-:Y:S01]  /*12b50*/  HADD2.F32 R39, -RZ, R12.H0_H0 ;  /* 0x2000000cff277230 */ /* 0x000fe20000004100 */
[----:B--2---:R-:W-:Y:S02]  /*12b60*/  R2UR UR4, R0 ;  /* 0x00000000000472ca */ /* 0x004fe400000e0000 */
[CC--:B------:R-:W-:Y:S02]  /*12b70*/  LEA.HI R0, R5.reuse, R214.reuse, RZ, 0x6 ;  /* 0x000000d605007211 */ /* 0x0c0fe400078f30ff */
[----:B------:R-:W-:Y:S02]  /*12b80*/  LEA.HI R5, R5, R214, RZ, 0x3 ;  /* 0x000000d605057211 */ /* 0x000fe400078f18ff */
[----:B---3--:R-:W-:Y:S02]  /*12b90*/  LEA.HI R33, R33, R4, RZ, 0x1d ;  /* 0x0000000421217211 */ /* 0x008fe400078fe8ff */
[----:B------:R-:W-:-:S02]  /*12ba0*/  SHF.L.U32 R4, R0, 0x7, RZ ;  /* 0x0000000700047819 */ /* 0x000fc400000006ff */
[----:B------:R-:W-:Y:S02]  /*12bb0*/  LOP3.LUT R6, R51, 0x38, R5, 0xf8, !PT ;  /* 0x0000003833067812 */ /* 0x000fe400078ef805 */
[----:B------:R-:W-:Y:S02]  /*12bc0*/  SHF.R.S32.HI R0, RZ, 0x1f, R33 ;  /* 0x0000001fff007819 */ /* 0x000fe40000011421 */
[----:B------:R-:W-:Y:S01]  /*12bd0*/  LOP3.LUT R5, R4, 0xffffe000, RZ, 0xc0, !PT ;  /* 0xffffe00004057812 */ /* 0x000fe200078ec0ff */
[----:B------:R-:W-:Y:S01]  /*12be0*/  IMAD.SHL.U32 R4, R33, 0x8, RZ ;  /* 0x0000000821047824 */ /* 0x000fe200078e00ff */
[----:B------:R-:W-:Y:S02]  /*12bf0*/  LOP3.LUT R6, R6, R7, RZ, 0x3c, !PT ;  /* 0x0000000706067212 */ /* 0x000fe400078e3cff */
[----:B------:R-:W-:Y:S02]  /*12c00*/  LEA.HI R0, R0, R33, RZ, 0x3 ;  /* 0x0000002100007211 */ /* 0x000fe400078f18ff */
[----:B------:R-:W-:-:S02]  /*12c10*/  IADD3 R6, R6, R5, R49 ;  /* 0x0000000506067210 */ /* 0x000fc40007ffe031 */
[----:B------:R-:W-:Y:S01]  /*12c20*/  LOP3.LUT R4, R51, 0x38, R4, 0xf8, !PT ;  /* 0x0000003833047812 */ /* 0x000fe200078ef804 */
[----:B------:R-:W-:-:S03]  /*12c30*/  IMAD.SHL.U32 R5, R0, 0x400, RZ ;  /* 0x0000040000057824 */ /* 0x000fc600078e00ff */
[----:B------:R-:W-:Y:S02]  /*12c40*/  LOP3.LUT R8, R4, R7, RZ, 0x3c, !PT ;  /* 0x0000000704087212 */ /* 0x000fe400078e3cff */
[----:B------:R-:W-:-:S04]  /*12c50*/  LOP3.LUT R9, R5, 0x7fffe000, RZ, 0xc0, !PT ;  /* 0x7fffe00005097812 */ /* 0x000fc800078ec0ff */
[----:B------:R-:W-:-:S05]  /*12c60*/  IADD3 R8, R8, R9, R49 ;  /* 0x0000000908087210 */ /* 0x000fca0007ffe031 */
[----:B------:R-:W-:Y:S01]  /*12c70*/  IMAD R25, R8, 0x2, R23 ;  /* 0x0000000208197824 */ /* 0x000fe200078e0217 */
[----:B------:R-:W-:-:S04]  /*12c80*/  LEA R0, R6, UR4, 0x1 ;  /* 0x0000000406007c11 */ /* 0x000fc8000f8e08ff */
[----:B------:R-:W0:Y:S04]  /*12c90*/  LDS.128 R8, [R25+0x14400] ;  /* 0x0144000019087984 */ /* 0x000e280000000c00 */
[----:B------:R-:W1:Y:S01]  /*12ca0*/  LDS.128 R4, [R0] ;  /* 0x0000000000047984 */ /* 0x000e620000000c00 */
[--C-:B0-----:R-:W-:Y:S02]  /*12cb0*/  HADD2.F32 R30, -RZ, R8.reuse.H0_H0 ;  /* 0x20000008ff1e7230 */ /* 0x101fe40000004100 */
[----:B------:R-:W-:Y:S02]  /*12cc0*/  HADD2.F32 R8, -RZ, R8.H1_H1 ;  /* 0x30000008ff087230 */ /* 0x000fe40000004100 */
[--C-:B-1----:R-:W-:Y:S02]  /*12cd0*/  HADD2.F32 R26, -RZ, R4.reuse.H0_H0 ;  /* 0x20000004ff1a7230 */ /* 0x102fe40000004100 */
[-C--:B------:R-:W-:Y:S01]  /*12ce0*/  FMUL.FTZ R35, R36, R30.reuse ;  /* 0x0000001e24237220 */ /* 0x080fe20000410000 */
[----:B------:R-:W-:Y:S01]  /*12cf0*/  FMUL.FTZ R37, R34, R30 ;  /* 0x0000001e22257220 */ /* 0x000fe20000410000 */
[----:B------:R-:W-:-:S02]  /*12d00*/  HADD2.F32 R27, -RZ, R4.H1_H1 ;  /* 0x30000004ff1b7230 */ /* 0x000fc40000004100 */
[-C--:B------:R-:W-:Y:S01]  /*12d10*/  FFMA.FTZ R35, R34, R26.reuse, -R35 ;  /* 0x0000001a22237223 */ /* 0x080fe20000010823 */
[----:B------:R-:W-:Y:S02]  /*12d20*/  HADD2.F32 R31, -RZ, R9.H0_H0 ;  /* 0x20000009ff1f7230 */ /* 0x000fe40000004100 */
[----:B------:R-:W-:Y:S01]  /*12d30*/  FFMA.FTZ R37, R36, R26, R37 ;  /* 0x0000001a24257223 */ /* 0x000fe20000010025 */
[----:B------:R-:W-:Y:S02]  /*12d40*/  HADD2.F32 R34, -RZ, R15.H1_H1 ;  /* 0x3000000fff227230 */ /* 0x000fe40000004100 */
[-C--:B------:R-:W-:Y:S01]  /*12d50*/  FMUL.FTZ R30, R41, R8.reuse ;  /* 0x00000008291e7220 */ /* 0x080fe20000410000 */
[----:B------:R-:W-:Y:S02]  /*12d60*/  HADD2.F32 R26, -RZ, R3.H1_H1 ;  /* 0x30000003ff1a7230 */ /* 0x000fe40000004100 */
[----:B------:R-:W-:Y:S01]  /*12d70*/  FMUL.FTZ R8, R39, R8 ;  /* 0x0000000827087220 */ /* 0x000fe20000410000 */
[----:B------:R-:W-:-:S02]  /*12d80*/  HADD2.F32 R28, -RZ, R5.H0_H0 ;  /* 0x20000005ff1c7230 */ /* 0x000fc40000004100 */
[----:B------:R-:W-:Y:S01]  /*12d90*/  FFMA.FTZ R30, R39, R27, -R30 ;  /* 0x0000001b271e7223 */ /* 0x000fe2000001081e */
[-C--:B------:R-:W-:Y:S01]  /*12da0*/  FMUL.FTZ R3, R34, R31.reuse ;  /* 0x0000001f22037220 */ /* 0x080fe20000410000 */
[----:B------:R-:W-:Y:S02]  /*12db0*/  HADD2.F32 R9, -RZ, R9.H1_H1 ;  /* 0x30000009ff097230 */ /* 0x000fe40000004100 */
[----:B------:R-:W-:Y:S01]  /*12dc0*/  FMUL.FTZ R31, R26, R31 ;  /* 0x0000001f1a1f7220 */ /* 0x000fe20000410000 */
[----:B------:R-:W-:Y:S02]  /*12dd0*/  HADD2.F32 R39, -RZ, R20.H1_H1 ;  /* 0x30000014ff277230 */ /* 0x000fe40000004100 */
[----:B------:R-:W-:Y:S02]  /*12de0*/  HADD2.F32 R15, -RZ, R12.H1_H1 ;  /* 0x3000000cff0f7230 */ /* 0x000fe40000004100 */
[----:B------:R-:W-:Y:S01]  /*12df0*/  FFMA.FTZ R8, R41, R27, R8 ;  /* 0x0000001b29087223 */ /* 0x000fe20000010008 */
[----:B------:R-:W-:-:S02]  /*12e00*/  HADD2.F32 R5, -RZ, R5.H1_H1 ;  /* 0x30000005ff057230 */ /* 0x000fc40000004100 */
[-C--:B------:R-:W-:Y:S01]  /*12e10*/  FFMA.FTZ R31, R34, R28.reuse, R31 ;  /* 0x0000001c221f7223 */ /* 0x080fe2000001001f */
[--C-:B------:R-:W-:Y:S02]  /*12e20*/  HADD2.F32 R32, -RZ, R10.reuse.H0_H0 ;  /* 0x2000000aff207230 */ /* 0x100fe40000004100 */
[-C--:B------:R-:W-:Y:S01]  /*12e30*/  FMUL.FTZ R12, R39, R9.reuse ;  /* 0x00000009270c7220 */ /* 0x080fe20000410000 */
[----:B------:R-:W-:Y:S02]  /*12e40*/  HADD2.F32 R41, -RZ, R21.H0_H0 ;  /* 0x20000015ff297230 */ /* 0x000fe40000004100 */
[----:B------:R-:W-:Y:S01]  /*12e50*/  FMUL.FTZ R20, R15, R9 ;  /* 0x000000090f147220 */ /* 0x000fe20000410000 */
[----:B------:R-:W-:Y:S02]  /*12e60*/  HADD2.F32 R10, -RZ, R10.H1_H1 ;  /* 0x3000000aff0a7230 */ /* 0x000fe40000004100 */
[----:B------:R-:W-:Y:S02]  /*12e70*/  HADD2.F32 R34, -RZ, R24.H0_H0 ;  /* 0x20000018ff227230 */ /* 0x000fe40000004100 */
[----:B------:R-:W-:Y:S01]  /*12e80*/  FFMA.FTZ R3, R26, R28, -R3 ;  /* 0x0000001c1a037223 */ /* 0x000fe20000010803 */
[----:B------:R-:W-:-:S02]  /*12e90*/  HADD2.F32 R29, -RZ, R6.H0_H0 ;  /* 0x20000006ff1d7230 */ /* 0x000fc40000004100 */
[-C--:B------:R-:W-:Y:S01]  /*12ea0*/  FFMA.FTZ R12, R15, R5.reuse, -R12 ;  /* 0x000000050f0c7223 */ /* 0x080fe2000001080c */
[----:B------:R-:W-:Y:S02]  /*12eb0*/  HADD2.F32 R27, -RZ, R13.H0_H0 ;  /* 0x2000000dff1b7230 */ /* 0x000fe40000004100 */
[----:B------:R-:W-:Y:S01]  /*12ec0*/  FMUL.FTZ R26, R41, R32 ;  /* 0x00000020291a7220 */ /* 0x000fe20000410000 */
[----:B------:R-:W-:Y:S02]  /*12ed0*/  HADD2.F32 R6, -RZ, R6.H1_H1 ;  /* 0x30000006ff067230 */ /* 0x000fe40000004100 */
[----:B------:R-:W-:Y:S01]  /*12ee0*/  FFMA.FTZ R20, R39, R5, R20 ;  /* 0x0000000527147223 */ /* 0x000fe20000010014 */
[----:B------:R-:W-:Y:S02]  /*12ef0*/  HADD2.F32 R28, -RZ, R14.H0_H0 ;  /* 0x2000000eff1c7230 */ /* 0x000fe40000004100 */
[----:B------:R-:W-:Y:S01]  /*12f00*/  FMUL.FTZ R5, R34, R10 ;  /* 0x0000000a22057220 */ /* 0x000fe20000410000 */
[----:B------:R-:W-:-:S02]  /*12f10*/  HADD2.F32 R33, -RZ, R11.H0_H0 ;  /* 0x2000000bff217230 */ /* 0x000fc40000004100 */
[C---:B------:R-:W-:Y:S01]  /*12f20*/  FMUL.FTZ R32, R27.reuse, R32 ;  /* 0x000000201b207220 */ /* 0x040fe20000410000 */
[----:B------:R-:W-:Y:S01]  /*12f30*/  FFMA.FTZ R26, R27, R29, -R26 ;  /* 0x0000001d1b1a7223 */ /* 0x000fe2000001081a */
[----:B------:R-:W-:Y:S02]  /*12f40*/  HADD2.F32 R11, -RZ, R11.H1_H1 ;  /* 0x3000000bff0b7230 */ /* 0x000fe40000004100 */
[C---:B------:R-:W-:Y:S01]  /*12f50*/  FMUL.FTZ R9, R28.reuse, R10 ;  /* 0x0000000a1c097220 */ /* 0x040fe20000410000 */
[----:B------:R-:W-:Y:S01]  /*12f60*/  FFMA.FTZ R15, R28, R6, -R5 ;  /* 0x000000061c0f7223 */ /* 0x000fe20000010805 */
[----:B------:R-:W-:Y:S02]  /*12f70*/  HADD2.F32 R36, -RZ, R21.H1_H1 ;  /* 0x30000015ff247230 */ /* 0x000fe40000004100 */
[----:B------:R-:W-:Y:S02]  /*12f80*/  HADD2.F32 R27, -RZ, R24.H1_H1 ;  /* 0x30000018ff1b7230 */ /* 0x000fe40000004100 */
[----:B------:R-:W-:-:S02]  /*12f90*/  HADD2.F32 R28, -RZ, R13.H1_H1 ;  /* 0x3000000dff1c7230 */ /* 0x000fc40000004100 */
[----:B------:R-:W-:Y:S02]  /*12fa0*/  HADD2.F32 R21, -RZ, R14.H1_H1 ;  /* 0x3000000eff157230 */ /* 0x000fe40000004100 */
[----:B------:R-:W-:Y:S01]  /*12fb0*/  FFMA.FTZ R13, R34, R6, R9 ;  /* 0x00000006220d7223 */ /* 0x000fe20000010009 */
[--C-:B------:R-:W-:Y:S02]  /*12fc0*/  HADD2.F32 R4, -RZ, R7.reuse.H0_H0 ;  /* 0x20000007ff047230 */ /* 0x100fe40000004100 */
[----:B------:R-:W-:Y:S01]  /*12fd0*/  FMUL.FTZ R5, R36, R33 ;  /* 0x0000002124057220 */ /* 0x000fe20000410000 */
[----:B------:R-:W-:Y:S02]  /*12fe0*/  HADD2.F32 R7, -RZ, R7.H1_H1 ;  /* 0x30000007ff077230 */ /* 0x000fe40000004100 */
[----:B------:R-:W-:Y:S01]  /*12ff0*/  FMUL.FTZ R6, R27, R11 ;  /* 0x0000000b1b067220 */ /* 0x000fe20000410000 */
[C---:B------:R-:W-:Y:S01]  /*13000*/  FMUL.FTZ R33, R28.reuse, R33 ;  /* 0x000000211c217220 */ /* 0x040fe20000410000 */
[C---:B------:R-:W-:Y:S01]  /*13010*/  FMUL.FTZ R10, R21.reuse, R11 ;  /* 0x0000000b150a7220 */ /* 0x040fe20000410000 */
[-C--:B------:R-:W-:Y:S01]  /*13020*/  FFMA.FTZ R11, R28, R4.reuse, -R5 ;  /* 0x000000041c0b7223 */ /* 0x080fe20000010805 */
[----:B------:R-:W-:Y:S01]  /*13030*/  FFMA.FTZ R14, R21, R7, -R6 ;  /* 0x00000007150e7223 */ /* 0x000fe20000010806 */
[----:B------:R-:W-:Y:S01]  /*13040*/  FFMA.FTZ R32, R41, R29, R32 ;  /* 0x0000001d29207223 */ /* 0x000fe20000010020 */
[----:B------:R-:W-:Y:S01]  /*13050*/  FFMA.FTZ R33, R36, R4, R33 ;  /* 0x0000000424217223 */ /* 0x000fe20000010021 */
[----:B------:R-:W-:Y:S01]  /*13060*/  FFMA.FTZ R24, R27, R7, R10 ;  /* 0x000000071b187223 */ /* 0x000fe2000001000a */
        /* <DEDUP_REMOVED lines=8> */
[----:B------:R4:W-:Y:S04]  /*130f0*/  STS.128 [R0], R4 ;  /* 0x0000000400007388 */ /* 0x0009e80000000c00 */
[----:B------:R4:W-:Y:S02]  /*13100*/  STS.128 [R25+0x14400], R8 ;  /* 0x0144000819007388 */ /* 0x0009e40000000c00 */
.L_x_605:
[----:B------:R-:W-:Y:S05]  /*13110*/  BSYNC B0 ;  /* 0x0000000000007941 */ /* 0x000fea0003800000 */
.L_x_574:
[----:B------:R-:W-:Y:S01]  /*13120*/  @!PT LDS RZ, [RZ] ;  /* 0x00000000fffff984 */ /* 0x000fe20000000800 */
[----:B------:R-:W-:Y:S01]  /*13130*/  @!PT LDS RZ, [RZ] ;  /* 0x00000000fffff984 */ /* 0x000fe20000000800 */
[----:B------:R-:W-:Y:S01]  /*13140*/  @!PT LDS RZ, [RZ] ;  /* 0x00000000fffff984 */ /* 0x000fe20000000800 */
[----:B------:R-:W-:Y:S01]  /*13150*/  @!PT LDS RZ, [RZ] ;  /* 0x00000000fffff984 */ /* 0x000fe20000000800 */
[----:B------:R0:W-:Y:S06]  /*13160*/  MEMBAR.ALL.CTA ;  /* 0x0000000000007992 */ /* 0x0001ec0000008000 */
[----:B0-----:R-:W0:Y:S01]  /*13170*/  FENCE.VIEW.ASYNC.S ;  /* 0x00000000000073c6 */ /* 0x001e220000000000 */
[----:B------:R-:W-:Y:S05]  /*13180*/  WARPSYNC.ALL ;  /* 0x0000000000007948 */ /* 0x000fea0003800000 */
[----:B0-----:R-:W-:Y:S06]  /*13190*/  BAR.SYNC.DEFER_BLOCKING 0xd, 0x100 ;  /* 0x0344000000007b1d */ /* 0x001fec0000010000 */
.L_x_572:
[----:B------:R-:W-:-:S06]  /*131a0*/  ULOP3.LUT UR4, UR60, 0x1, URZ, 0xfc, !UPT ;  /* 0x000000013c047892 */ /* 0x000fcc000f8efc3f */
[----:B01--4-:R-:W-:-:S04]  /*131b0*/  MOV R0, UR4 ;  /* 0x0000000400007c02 */ /* 0x013fc80008000f00 */
[----:B------:R-:W-:-:S13]  /*131c0*/  ISETP.NE.AND P0, PT, R0, 0x3, PT ;  /* 0x000000030000780c */ /* 0x000fda0003f05270 */
[----:B------:R-:W-:Y:S05]  /*131d0*/  @!P0 BRA `(.L_x_631) ;  /* 0x0000000000048947 */ /* 0x000fea0003800000 */
[----:B------:R-:W-:Y:S01]  /*131e0*/  BPT.TRAP 0x1 ;  /* 0x000000040000795c */ /* 0x000fe20000300000 */
.L_x_631:
[----:B------:R-:W-:Y:S01]  /*131f0*/  IMAD R0, R226, 0x8, R23 ;  /* 0x00000008e2007824 */ /* 0x000fe200078e0217 */
[----:B------:R-:W-:-:S04]  /*13200*/  SHF.L.U32 R3, R227, 0x1f, RZ ;  /* 0x0000001fe3037819 */ /* 0x000fc800000006ff */
[----:B------:R0:W1:Y:S01]  /*13210*/  SYNCS.PHASECHK.TRANS64.TRYWAIT P1, [R0+URZ+0x38830], R3 ;  /* 0x03883003000075a7 */ /* 0x000062000802017f */
[----:B------:R-:W-:Y:S05]  /*13220*/  @!P0 BRA `(.L_x_632) ;  /* 0x0000000000048947 */ /* 0x000fea0003800000 */
[----:B------:R-:W-:Y:S01]  /*13230*/  BPT.TRAP 0x1 ;  /* 0x000000040000795c */ /* 0x000fe20000300000 */
.L_x_632:
[----:B------:R-:W-:Y:S01]  /*13240*/  IMAD.MOV.U32 R151, RZ, RZ, RZ ;  /* 0x000000ffff977224 */ /* 0x000fe200078e00ff */
[----:B-1----:R-:W-:Y:S06]  /*13250*/  @P1 BRA `(.L_x_633) ;  /* 0x0000000000081947 */ /* 0x002fec0003800000 */
[----:B------:R-:W1:Y:S02]  /*13260*/  SYNCS.PHASECHK.TRANS64.TRYWAIT P1, [R0+URZ+0x38830], R3 ;  /* 0x03883003000075a7 */ /* 0x000e64000802017f */
[----:B-1----:R-:W-:Y:S05]  /*13270*/  @!P1 BRA `(.L_x_634) ;  /* 0x0000017c00849947 */ /* 0x002fea0003800000 */
.L_x_633:
[----:B------:R-:W-:Y:S05]  /*13280*/  WARPSYNC.ALL ;  /* 0x0000000000007948 */ /* 0x000fea0003800000 */
[----:B01----:R-:W-:Y:S01]  /*13290*/  VIADD R3, R23, 0x24400 ;  /* 0x0002440017037836 */ /* 0x003fe20000000000 */
[----:B------:R-:W-:Y:S01]  /*132a0*/  R2UR UR20, R2 ;  /* 0x00000000021472ca */ /* 0x000fe200000e0000 */
[----:B--23--:R-:W-:Y:S01]  /*132b0*/  IMAD.MOV.U32 R5, RZ, RZ, 0x40000040 ;  /* 0x40000040ff057424 */ /* 0x00cfe200078e00ff */
[----:B------:R-:W-:Y:S01]  /*132c0*/  WARPGROUP.ARRIVE ;  /* 0x00000000000079c5 */ /* 0x000fe20000000000 */
[----:B------:R-:W-:Y:S01]  /*132d0*/  UMOV UR25, 0x40000040 ;  /* 0x4000004000197882 */ /* 0x000fe20000000000 */
[----:B------:R-:W-:Y:S01]  /*132e0*/  SHF.R.U32.HI R3, RZ, 0x4, R3 ;  /* 0x00000004ff037819 */ /* 0x000fe20000011603 */
[----:B------:R-:W-:Y:S01]  /*132f0*/  IMAD.MOV.U32 R7, RZ, RZ, 0x40000040 ;  /* 0x40000040ff077424 */ /* 0x000fe200078e00ff */
[----:B------:R-:W-:Y:S01]  /*13300*/  R2UR UR27, R5 ;  /* 0x00000000051b72ca */ /* 0x000fe200000e0000 */
[----:B------:R-:W-:Y:S01]  /*13310*/  UMOV UR17, UR25 ;  /* 0x0000001900117c82 */ /* 0x000fe20008000000 */
[----:B------:R-:W-:Y:S01]  /*13320*/  LOP3.LUT R3, R3, 0x3fff, RZ, 0xc0, !PT ;  /* 0x00003fff03037812 */ /* 0x000fe200078ec0ff */
[----:B------:R-:W-:Y:S01]  /*13330*/  UMOV UR5, UR17 ;  /* 0x0000001100057c82 */ /* 0x000fe20008000000 */
[----:B------:R-:W-:Y:S01]  /*13340*/  R2UR UR7, R7 ;  /* 0x00000000070772ca */ /* 0x000fe200000e0000 */
[----:B------:R-:W-:Y:S01]  /*13350*/  UMOV UR9, UR17 ;  /* 0x0000001100097c82 */ /* 0x000fe20008000000 */
[----:B------:R-:W-:Y:S01]  /*13360*/  LOP3.LUT R4, R3, 0x10000, RZ, 0xfc, !PT ;  /* 0x0001000003047812 */ /* 0x000fe200078efcff */
[----:B------:R-:W-:Y:S01]  /*13370*/  ULOP3.LUT UR20, UR20, 0x10000, URZ, 0xfc, !UPT ;  /* 0x0001000014147892 */ /* 0x000fe2000f8efc3f */
[----:B------:R-:W-:Y:S01]  /*13380*/  IMAD.MOV.U32 R3, RZ, RZ, 0x40000040 ;  /* 0x40000040ff037424 */ /* 0x000fe200078e00ff */
[----:B------:R-:W-:Y:S01]  /*13390*/  R2UR UR15, R7 ;  /* 0x00000000070f72ca */ /* 0x000fe200000e0000 */
[----:B------:R-:W-:Y:S01]  /*133a0*/  UMOV UR13, UR17 ;  /* 0x00000011000d7c82 */ /* 0x000fe20008000000 */
[----:B------:R0:W-:Y:S01]  /*133b0*/  STL [R1+0x50], R4 ;  /* 0x0000500401007387 */ /* 0x0001e20000100800 */
[----:B------:R-:W-:Y:S01]  /*133c0*/  MOV R11, UR25 ;  /* 0x00000019000b7c02 */ /* 0x000fe20008000f00 */
[----:B------:R-:W-:Y:S01]  /*133d0*/  IMAD.MOV.U32 R7, RZ, RZ, 0x40000040 ;  /* 0x40000040ff077424 */ /* 0x000fe200078e00ff */
[----:B------:R-:W-:Y:S01]  /*133e0*/  UMOV UR24, UR20 ;  /* 0x0000001400187c82 */ /* 0x000fe20008000000 */
[C---:B------:R-:W-:Y:S01]  /*133f0*/  R2UR UR11, R3.reuse ;  /* 0x00000000030b72ca */ /* 0x040fe200000e0000 */
[----:B------:R-:W-:Y:S01]  /*13400*/  UMOV UR16, UR24 ;  /* 0x0000001800107c82 */ /* 0x000fe20008000000 */
[----:B------:R-:W-:Y:S01]  /*13410*/  R2UR UR19, R3 ;  /* 0x00000000031372ca */ /* 0x000fe200000e0000 */
[----:B------:R-:W-:Y:S01]  /*13420*/  UMOV UR4, UR16 ;  /* 0x0000001000047c82 */ /* 0x000fe20008000000 */
[----:B------:R-:W-:Y:S01]  /*13430*/  UMOV UR8, UR16 ;  /* 0x0000001000087c82 */ /* 0x000fe20008000000 */
[----:B------:R-:W-:Y:S01]  /*13440*/  UMOV UR12, UR16 ;  /* 0x00000010000c7c82 */ /* 0x000fe20008000000 */
[----:B0-----:R-:W-:Y:S01]  /*13450*/  IMAD R4, R226, 0xa00, R4 ;  /* 0x00000a00e2047824 */ /* 0x001fe200078e0204 */
[----:B------:R-:W-:Y:S01]  /*13460*/  MOV R3, 0x40000040 ;  /* 0x4000004000037802 */ /* 0x000fe20000000f00 */
[----:B------:R-:W-:Y:S01]  /*13470*/  IMAD.U32 R10, RZ, RZ, UR24 ;  /* 0x00000018ff0a7e24 */ /* 0x000fe2000f8e00ff */
[----:B------:R-:W-:Y:S01]  /*13480*/  UIADD3 UR56, UR20, 0x804, URZ ;  /* 0x0000080414387890 */ /* 0x000fe2000fffe03f */
[C---:B------:R-:W-:Y:S01]  /*13490*/  VIADD R2, R4.reuse, 0x100 ;  /* 0x0000010004027836 */ /* 0x040fe20000000000 */
[C---:B------:R-:W-:Y:S01]  /*134a0*/  R2UR UR26, R4.reuse ;  /* 0x00000000041a72ca */ /* 0x040fe200000e0000 */
[C---:B------:R-:W-:Y:S01]  /*134b0*/  VIADD R8, R4.reuse, 0x102 ;  /* 0x0000010204087836 */ /* 0x040fe20000000000 */
[----:B------:R-:W-:Y:S01]  /*134c0*/  IADD3 R6, R4, 0x80, RZ ;  /* 0x0000008004067810 */ /* 0x000fe20007ffe0ff */
[----:B------:R-:W-:Y:S01]  /*134d0*/  IMAD.MOV.U32 R9, RZ, RZ, 0x40000040 ;  /* 0x40000040ff097424 */ /* 0x000fe200078e00ff */
[----:B------:R-:W-:Y:S01]  /*134e0*/  R2UR UR10, R2 ;  /* 0x00000000020a72ca */ /* 0x000fe200000e0000 */
[----:B------:R-:W-:Y:S01]  /*134f0*/  VIADD R2, R4, 0x200 ;  /* 0x0000020004027836 */ /* 0x000fe20000000000 */
[----:B------:R-:W-:Y:S01]  /*13500*/  R2UR UR6, R6 ;  /* 0x00000000060672ca */ /* 0x000fe200000e0000 */
[----:B------:R0:W-:Y:S01]  /*13510*/  STL.64 [R1+0x8], R10 ;  /* 0x0000080a01007387 */ /* 0x0001e20000100a00 */
[----:B------:R-:W-:Y:S01]  /*13520*/  IADD3 R6, R4, 0x180, RZ ;  /* 0x0000018004067810 */ /* 0x000fe20007ffe0ff */
[----:B------:R-:W-:Y:S01]  /*13530*/  UMOV UR57, 0x40000040 ;  /* 0x4000004000397882 */ /* 0x000fe20000000000 */
[----:B------:R-:W-:Y:S01]  /*13540*/  R2UR UR18, R2 ;  /* 0x00000000021272ca */ /* 0x000fe200000e0000 */
[----:B------:R-:W-:Y:S01]  /*13550*/  VIADD R2, R4, 0x2 ;  /* 0x0000000204027836 */ /* 0x000fe20000000000 */
[----:B------:R-:W-:Y:S01]  /*13560*/  R2UR UR14, R6 ;  /* 0x00000000060e72ca */ /* 0x000fe200000e0000 */
[----:B------:R-:W-:Y:S01]  /*13570*/  HGMMA.64x16x16.F32 R56, gdesc[UR24], RZ, !UPT, gsb0 ;  /* 0x00200000183879f0 */ /* 0x000fe2000c0008ff */
[----:B------:R-:W-:Y:S01]  /*13580*/  R2UR UR27, R3 ;  /* 0x00000000031b72ca */ /* 0x000fe200000e0000 */
[----:B------:R-:W-:Y:S01]  /*13590*/  UMOV UR25, 0x40000040 ;  /* 0x4000004000197882 */ /* 0x000fe20000000000 */
[----:B------:R-:W-:Y:S01]  /*135a0*/  R2UR UR26, R2 ;  /* 0x00000000021a72ca */ /* 0x000fe200000e0000 */
[C---:B------:R-:W-:Y:S01]  /*135b0*/  VIADD R6, R4.reuse, 0x82 ;  /* 0x0000008204067836 */ /* 0x040fe20000000000 */
[----:B------:R-:W-:Y:S01]  /*135c0*/  UIADD3 UR52, UR20, 0x806, URZ ;  /* 0x0000080614347890 */ /* 0x000fe2000fffe03f */
[----:B------:R-:W-:Y:S01]  /*135d0*/  VIADD R2, R4, 0x182 ;  /* 0x0000018204027836 */ /* 0x000fe20000000000 */
[----:B0-----:R-:W-:Y:S01]  /*135e0*/  MOV R11, UR25 ;  /* 0x00000019000b7c02 */ /* 0x001fe20008000f00 */
[----:B------:R-:W-:Y:S01]  /*135f0*/  IMAD.MOV.U32 R3, RZ, RZ, 0x40000040 ;  /* 0x40000040ff037424 */ /* 0x000fe200078e00ff */
[----:B------:R-:W-:Y:S01]  /*13600*/  UMOV UR53, 0x40000040 ;  /* 0x4000004000357882 */ /* 0x000fe20000000000 */
[----:B------:R-:W-:Y:S01]  /*13610*/  UIADD3 UR48, UR20, 0xc00, URZ ;  /* 0x00000c0014307890 */ /* 0x000fe2000fffe03f */
[----:B------:R-:W-:Y:S01]  /*13620*/  IMAD.MOV.U32 R5, RZ, RZ, 0x40000040 ;  /* 0x40000040ff057424 */ /* 0x000fe200078e00ff */
        /* <DEDUP_REMOVED lines=8> */
[----:B-----5:R-:W-:-:S06]  /*136b0*/  WARPGROUP.ARRIVE ;  /* 0x00000000000079c5 */ /* 0x020fcc0000000000 */
[----:B------:R-:W-:Y:S01]  /*136c0*/  HGMMA.64x16x16.F32 R48, gdesc[UR4], RZ, !UPT, gsb0 ;  /* 0x00200000043079f0 */ /* 0x000fe2000c0008ff */
[----:B------:R-:W-:Y:S01]  /*136d0*/  UIADD3 UR4, UR20, 0x2, URZ ;  /* 0x0000000214047890 */ /* 0x000fe2000fffe03f */
[----:B------:R-:W-:Y:S02]  /*136e0*/  R2UR UR6, R6 ;  /* 0x00000000060672ca */ /* 0x000fe400000e0000 */
[----:B------:R-:W-:Y:S01]  /*136f0*/  R2UR UR7, R7 ;  /* 0x00000000070772ca */ /* 0x000fe200000e0000 */
[----:B------:R-:W-:Y:S01]  /*13700*/  IMAD.MOV.U32 R7, RZ, RZ, 0x40000040 ;  /* 0x40000040ff077424 */ /* 0x000fe200078e00ff */
[----:B------:R-:W-:Y:S02]  /*13710*/  IADD3 R6, R4, 0x202, RZ ;  /* 0x0000020204067810 */ /* 0x000fe40007ffe0ff */
[----:B------:R-:W-:Y:S02]  /*13720*/  UMOV UR24, UR4 ;  /* 0x0000000400187c82 */ /* 0x000fe40008000000 */
[----:B------:R-:W-:-:S05]  /*13730*/  IMAD.U32 R10, RZ, RZ, UR24 ;  /* 0x00000018ff0a7e24 */ /* 0x000fca000f8e00ff */
[----:B------:R0:W-:Y:S01]  /*13740*/  STL.64 [R1], R10 ;  /* 0x0000000a01007387 */ /* 0x0001e20000100a00 */
[----:B------:R-:W-:Y:S02]  /*13750*/  WARPGROUP.DEPBAR.LE gsb0, 0x0 ;  /* 0x00008000000079c5 */ /* 0x000fe40000010000 */
[----:B------:R-:W-:-:S06]  /*13760*/  WARPGROUP.ARRIVE ;  /* 0x00000000000079c5 */ /* 0x000fcc0000000000 */
[----:B------:R-:W-:Y:S01]  /*13770*/  HGMMA.64x16x16.F32 R40, gdesc[UR8], RZ, !UPT, gsb0 ;  /* 0x00200000082879f0 */ /* 0x000fe2000c0008ff */
[----:B------:R-:W-:Y:S01]  /*13780*/  R2UR UR10, R8 ;  /* 0x00000000080a72ca */ /* 0x000fe200000e0000 */
[----:B------:R-:W-:Y:S01]  /*13790*/  VIADD R8, R4, 0x104 ;  /* 0x0000010404087836 */ /* 0x000fe20000000000 */
[----:B------:R-:W-:Y:S01]  /*137a0*/  R2UR UR11, R9 ;  /* 0x00000000090b72ca */ /* 0x000fe200000e0000 */
[----:B------:R-:W-:Y:S01]  /*137b0*/  IMAD.MOV.U32 R9, RZ, RZ, 0x40000040 ;  /* 0x40000040ff097424 */ /* 0x000fe200078e00ff */
[----:B------:R-:W-:Y:S02]  /*137c0*/  WARPGROUP.DEPBAR.LE gsb0, 0x0 ;  /* 0x00008000000079c5 */ /* 0x000fe40000010000 */
[----:B------:R-:W-:-:S06]  /*137d0*/  WARPGROUP.ARRIVE ;  /* 0x00000000000079c5 */ /* 0x000fcc0000000000 */
[----:B------:R-:W-:Y:S01]  /*137e0*/  HGMMA.64x16x16.F32 R32, gdesc[UR12], RZ, !UPT, gsb0 ;  /* 0x002000000c2079f0 */ /* 0x000fe2000c0008ff */
[----:B------:R-:W-:Y:S01]  /*137f0*/  R2UR UR14, R2 ;  /* 0x00000000020e72ca */ /* 0x000fe200000e0000 */
[----:B------:R-:W-:Y:S01]  /*13800*/  VIADD R2, R4, 0x4 ;  /* 0x0000000404027836 */ /* 0x000fe20000000000 */
[----:B------:R-:W-:Y:S02]  /*13810*/  R2UR UR15, R3 ;  /* 0x00000000030f72ca */ /* 0x000fe400000e0000 */
[----:B------:R-:W-:Y:S01]  /*13820*/  MOV R3, 0x40000040 ;  /* 0x4000004000037802 */ /* 0x000fe20000000f00 */
[----:B------:R-:W-:Y:S02]  /*13830*/  WARPGROUP.DEPBAR.LE gsb0, 0x0 ;  /* 0x00008000000079c5 */ /* 0x000fe40000010000 */
[----:B------:R-:W-:-:S06]  /*13840*/  WARPGROUP.ARRIVE ;  /* 0x00000000000079c5 */ /* 0x000fcc0000000000 */
[----:B------:R-:W-:Y:S01]  /*13850*/  HGMMA.64x16x16.F32 R24, gdesc[UR16], RZ, !UPT, gsb0 ;  /* 0x00200000101879f0 */ /* 0x000fe2000c0008ff */
[----:B------:R-:W-:Y:S01]  /*13860*/  UMOV UR16, UR24 ;  /* 0x0000001800107c82 */ /* 0x000fe20008000000 */
[----:B------:R-:W-:Y:S01]  /*13870*/  UMOV UR17, UR25 ;  /* 0x0000001900117c82 */ /* 0x000fe20008000000 */
[----:B------:R-:W-:Y:S01]  /*13880*/  UMOV UR4, UR16 ;  /* 0x0000001000047c82 */ /* 0x000fe20008000000 */
[----:B------:R-:W-:Y:S01]  /*13890*/  UMOV UR5, UR17 ;  /* 0x0000001100057c82 */ /* 0x000fe20008000000 */
[----:B------:R-:W-:Y:S01]  /*138a0*/  UMOV UR8, UR16 ;  /* 0x0000001000087c82 */ /* 0x000fe20008000000 */
[----:B------:R-:W-:Y:S01]  /*138b0*/  UMOV UR9, UR17 ;  /* 0x0000001100097c82 */ /* 0x000fe20008000000 */
[----:B------:R-:W-:Y:S01]  /*138c0*/  UMOV UR12, UR16 ;  /* 0x00000010000c7c82 */ /* 0x000fe20008000000 */
[----:B------:R-:W-:Y:S01]  /*138d0*/  UMOV UR13, UR17 ;  /* 0x00000011000d7c82 */ /* 0x000fe20008000000 */
[----:B------:R-:W-:Y:S01]  /*138e0*/  R2UR UR18, R6 ;  /* 0x00000000061272ca */ /* 0x000fe200000e0000 */
[----:B------:R-:W-:Y:S01]  /*138f0*/  VIADD R6, R4, 0x84 ;  /* 0x0000008404067836 */ /* 0x000fe20000000000 */
[----:B------:R-:W-:Y:S01]  /*13900*/  R2UR UR19, R7 ;  /* 0x00000000071372ca */ /* 0x000fe200000e0000 */
[----:B------:R-:W-:Y:S01]  /*13910*/  IMAD.MOV.U32 R7, RZ, RZ, 0x40000040 ;  /* 0x40000040ff077424 */ /* 0x000fe200078e00ff */
[----:B------:R-:W-:-:S02]  /*13920*/  WARPGROUP.DEPBAR.LE gsb0, 0x0 ;  /* 0x00008000000079c5 */ /* 0x000fc40000010000 */
[----:B------:R-:W-:-:S06]  /*13930*/  WARPGROUP.ARRIVE ;  /* 0x00000000000079c5 */ /* 0x000fcc0000000000 */
[----:B------:R-:W-:Y:S01]  /*13940*/  HGMMA.64x16x16.F32 R56, gdesc[UR24], R56, gsb0 ;  /* 0x00200000183879f0 */ /* 0x000fe20008000838 */
[----:B------:R-:W-:Y:S01]  /*13950*/  R2UR UR26, R2 ;  /* 0x00000000021a72ca */ /* 0x000fe200000e0000 */
[----:B------:R-:W-:Y:S01]  /*13960*/  UMOV UR25, 0x40000040 ;  /* 0x4000004000197882 */ /* 0x000fe20000000000 */
[----:B------:R-:W-:Y:S01]  /*13970*/  R2UR UR27, R3 ;  /* 0x00000000031b72ca */ /* 0x000fe200000e0000 */
[----:B------:R-:W-:Y:S01]  /*13980*/  VIADD R2, R4, 0x184 ;  /* 0x0000018404027836 */ /* 0x000fe20000000000 */
[----:B0-----:R-:W-:Y:S01]  /*13990*/  MOV R11, UR25 ;  /* 0x00000019000b7c02 */ /* 0x001fe20008000f00 */
[----:B------:R-:W-:Y:S01]  /*139a0*/  IMAD.MOV.U32 R3, RZ, RZ, 0x40000040 ;  /* 0x40000040ff037424 */ /* 0x000fe200078e00ff */
[----:B------:R-:W-:Y:S02]  /*139b0*/  WARPGROUP.DEPBAR.LE gsb0, 0x0 ;  /* 0x00008000000079c5 */ /* 0x000fe40000010000 */
[----:B------:R-:W-:-:S06]  /*139c0*/  WARPGROUP.ARRIVE ;  /* 0x00000000000079c5 */ /* 0x000fcc0000000000 */
[----:B------:R-:W-:Y:S01]  /*139d0*/  HGMMA.64x16x16.F32 R48, gdesc[UR4], R48, gsb0 ;  /* 0x00200000043079f0 */ /* 0x000fe20008000830 */
[----:B------:R-:W-:Y:S01]  /*139e0*/  UIADD3 UR4, UR20, 0x4, URZ ;  /* 0x0000000414047890 */ /* 0x000fe2000fffe03f */
[----:B------:R-:W-:Y:S02]  /*139f0*/  R2UR UR6, R6 ;  /* 0x00000000060672ca */ /* 0x000fe400000e0000 */
[----:B------:R-:W-:Y:S01]  /*13a00*/  R2UR UR7, R7 ;  /* 0x00000000070772ca */ /* 0x000fe200000e0000 */
[----:B------:R-:W-:Y:S01]  /*13a10*/  IMAD.MOV.U32 R7, RZ, RZ, 0x40000040 ;  /* 0x40000040ff077424 */ /* 0x000fe200078e00ff */
[----:B------:R-:W-:Y:S02]  /*13a20*/  IADD3 R6, R4, 0x204, RZ ;  /* 0x0000020404067810 */ /* 0x000fe40007ffe0ff */
[----:B------:R-:W-:Y:S02]  /*13a30*/  UMOV UR24, UR4 ;  /* 0x0000000400187c82 */ /* 0x000fe40008000000 */
[----:B------:R-:W-:-:S05]  /*13a40*/  IMAD.U32 R10, RZ, RZ, UR24 ;  /* 0x00000018ff0a7e24 */ /* 0x000fca000f8e00ff */
[----:B------:R0:W-:Y:S01]  /*13a50*/  STL.64 [R1+0x48], R10 ;  /* 0x0000480a01007387 */ /* 0x0001e20000100a00 */
[----:B------:R-:W-:Y:S02]  /*13a60*/  WARPGROUP.DEPBAR.LE gsb0, 0x0 ;  /* 0x00008000000079c5 */ /* 0x000fe40000010000 */
[----:B------:R-:W-:-:S06]  /*13a70*/  WARPGROUP.ARRIVE ;  /* 0x00000000000079c5 */ /* 0x000fcc0000000000 */
[----:B------:R-:W-:Y:S01]  /*13a80*/  HGMMA.64x16x16.F32 R40, gdesc[UR8], R40, gsb0 ;  /* 0x00200000082879f0 */ /* 0x000fe20008000828 */
[----:B------:R-:W-:Y:S01]  /*13a90*/  R2UR UR10, R8 ;  /* 0x00000000080a72ca */ /* 0x000fe200000e0000 */
[----:B------:R-:W-:Y:S01]  /*13aa0*/  VIADD R8, R4, 0x106 ;  /* 0x0000010604087836 */ /* 0x000fe20000000000 */
[----:B------:R-:W-:Y:S01]  /*13ab0*/  R2UR UR11, R9 ;  /* 0x00000000090b72ca */ /* 0x000fe200000e0000 */
[----:B------:R-:W-:Y:S01]  /*13ac0*/  IMAD.MOV.U32 R9, RZ, RZ, 0x40000040 ;  /* 0x40000040ff097424 */ /* 0x000fe200078e00ff */
[----:B------:R-:W-:Y:S02]  /*13ad0*/  WARPGROUP.DEPBAR.LE gsb0, 0x0 ;  /* 0x00008000000079c5 */ /* 0x000fe40000010000 */
[----:B------:R-:W-:-:S06]  /*13ae0*/  WARPGROUP.ARRIVE ;  /* 0x00000000000079c5 */ /* 0x000fcc0000000000 */
[----:B------:R-:W-:Y:S01]  /*13af0*/  HGMMA.64x16x16.F32 R32, gdesc[UR12], R32, gsb0 ;  /* 0x002000000c2079f0 */ /* 0x000fe20008000820 */
[----:B------:R-:W-:Y:S01]  /*13b00*/  R2UR UR14, R2 ;  /* 0x00000000020e72ca */ /* 0x000fe200000e0000 */
[----:B------:R-:W-:Y:S01]  /*13b10*/  VIADD R2, R4, 0x6 ;  /* 0x0000000604027836 */ /* 0x000fe20000000000 */
[----:B------:R-:W-:Y:S02]  /*13b20*/  R2UR UR15, R3 ;  /* 0x00000000030f72ca */ /* 0x000fe400000e0000 */
[----:B------:R-:W-:Y:S01]  /*13b30*/  MOV R3, 0x40000040 ;  /* 0x4000004000037802 */ /* 0x000fe20000000f00 */
[----:B------:R-:W-:Y:S02]  /*13b40*/  WARPGROUP.DEPBAR.LE gsb0, 0x0 ;  /* 0x00008000000079c5 */ /* 0x000fe40000010000 */
[----:B------:R-:W-:-:S06]  /*13b50*/  WARPGROUP.ARRIVE ;  /* 0x00000000000079c5 */ /* 0x000fcc0000000000 */
[----:B------:R-:W-:Y:S01]  /*13b60*/  HGMMA.64x16x16.F32 R24, gdesc[UR16], R24, gsb0 ;  /* 0x00200000101879f0 */ /* 0x000fe20008000818 */
        /* <DEDUP_REMOVED lines=263> */
[----:B------:R-:W-:Y:S02]  /*14be0*/  VIADD R2, R4, 0x680 ;  /* 0x0000068004027836 */ /* 0x000fe40000000000 */
[----:B------:R-:W-:Y:S02]  /*14bf0*/  IMAD.MOV.U32 R3, RZ, RZ, 0x40000040 ;  /* 0x40000040ff037424 */ /* 0x000fe400078e00ff */
[----:B0-----:R-:W-:Y:S01]  /*14c00*/  IMAD.U32 R11, RZ, RZ, UR25 ;  /* 0x00000019ff0b7e24 */ /* 0x001fe2000f8e00ff */
[----:B------:R-:W-:Y:S02]  /*14c10*/  WARPGROUP.DEPBAR.LE gsb0, 0x0 ;  /* 0x00008000000079c5 */ /* 0x000fe40000010000 */
[----:B------:R-:W-:-:S06]  /*14c20*/  WARPGROUP.ARRIVE ;  /* 0x00000000000079c5 */ /* 0x000fcc0000000000 */
[----:B------:R-:W-:Y:S01]  /*14c30*/  HGMMA.64x16x16.F32 R48, gdesc[UR4], R48, gsb0 ;  /* 0x00200000043079f0 */ /* 0x000fe20008000830 */
[----:B------:R-:W-:Y:S01]  /*14c40*/  UIADD3 UR4, UR20, 0x800, URZ ;  /* 0x0000080014047890 */ /* 0x000fe2000fffe03f */
[----:B------:R-:W-:Y:S01]  /*14c50*/  R2UR UR6, R6 ;  /* 0x00000000060672ca */ /* 0x000fe200000e0000 */
[----:B------:R-:W-:Y:S01]  /*14c60*/  VIADD R6, R4, 0x700 ;  /* 0x0000070004067836 */ /* 0x000fe20000000000 */
[----:B------:R-:W-:Y:S02]  /*14c70*/  R2UR UR7, R7 ;  /* 0x00000000070772ca */ /* 0x000fe400000e0000 */
[----:B------:R-:W-:Y:S02]  /*14c80*/  MOV R7, 0x40000040 ;  /* 0x4000004000077802 */ /* 0x000fe40000000f00 */
        /* <DEDUP_REMOVED lines=13> */
[----:B------:R-:W-:Y:S02]  /*14d60*/  R2UR UR14, R2 ;  /* 0x00000000020e72ca */ /* 0x000fe400000e0000 */
[----:B------:R-:W-:Y:S02]  /*14d70*/  R2UR UR15, R3 ;  /* 0x00000000030f72ca */ /* 0x000fe400000e0000 */
[----:B------:R-:W-:Y:S02]  /*14d80*/  IADD3 R2, R4, 0x502, RZ ;  /* 0x0000050204027810 */ /* 0x000fe40007ffe0ff */
        /* <DEDUP_REMOVED lines=49> */
[----:B------:R-:W-:Y:S02]  /*150a0*/  MOV R3, 0x40000040 ;  /* 0x4000004000037802 */ /* 0x000fe40000000f00 */
[----:B------:R-:W-:Y:S01]  /*150b0*/  R2UR UR58, R2 ;  /* 0x00000000023a72ca */ /* 0x000fe200000e0000 */
[----:B------:R-:W-:Y:S01]  /*150c0*/  VIADD R2, R4, 0x684 ;  /* 0x0000068404027836 */ /* 0x000fe20000000000 */
[----:B------:R-:W-:Y:S01]  /*150d0*/  R2UR UR59, R3 ;  /* 0x00000000033b72ca */ /* 0x000fe200000e0000 */
[----:B------:R-:W-:Y:S01]  /*150e0*/  IMAD.MOV.U32 R3, RZ, RZ, 0x40000040 ;  /* 0x40000040ff037424 */ /* 0x000fe200078e00ff */
[----:B------:R-:W-:-:S02]  /*150f0*/  WARPGROUP.DEPBAR.LE gsb0, 0x0 ;  /* 0x00008000000079c5 */ /* 0x000fc40000010000 */
        /* <DEDUP_REMOVED lines=16> */
[----:B------:R-:W-:Y:S03]  /*15200*/  HGMMA.64x16x16.F32 R56, gdesc[UR24], R56, gsb0 ;  /* 0x00200000183879f0 */ /* 0x000fe60008000838 */
[----:B------:R-:W-:Y:S02]  /*15210*/  WARPGROUP.DEPBAR.LE gsb0, 0x0 ;  /* 0x00008000000079c5 */ /* 0x000fe40000010000 */
[----:B------:R-:W-:-:S06]  /*15220*/  WARPGROUP.ARRIVE ;  /* 0x00000000000079c5 */ /* 0x000fcc0000000000 */
[----:B------:R-:W-:Y:S01]  /*15230*/  HGMMA.64x16x16.F32 R48, gdesc[UR4], R48, gsb0 ;  /* 0x00200000043079f0 */ /* 0x000fe20008000830 */
[----:B------:R-:W-:Y:S01]  /*15240*/  R2UR UR6, R8 ;  /* 0x00000000080672ca */ /* 0x000fe200000e0000 */
[----:B------:R-:W-:Y:S01]  /*15250*/  UMOV UR4, UR56 ;  /* 0x0000003800047c82 */ /* 0x000fe20008000000 */
[----:B------:R-:W-:Y:S01]  /*15260*/  R2UR UR7, R9 ;  /* 0x00000000090772ca */ /* 0x000fe200000e0000 */
[----:B------:R-:W-:Y:S01]  /*15270*/  UMOV UR5, UR57 ;  /* 0x0000003900057c82 */ /* 0x000fe20008000000 */
[----:B------:R-:W-:Y:S01]  /*15280*/  IMAD.MOV.U32 R9, RZ, RZ, 0x40000040 ;  /* 0x40000040ff097424 */ /* 0x000fe200078e00ff */
[----:B------:R-:W-:Y:S01]  /*15290*/  IADD3 R8, R4, 0x606, RZ ;  /* 0x0000060604087810 */ /* 0x000fe20007ffe0ff */
[----:B------:R-:W-:Y:S02]  /*152a0*/  WARPGROUP.DEPBAR.LE gsb0, 0x0 ;  /* 0x00008000000079c5 */ /* 0x000fe40000010000 */
[----:B------:R-:W-:-:S06]  /*152b0*/  WARPGROUP.ARRIVE ;  /* 0x00000000000079c5 */ /* 0x000fcc0000000000 */
[----:B------:R-:W-:Y:S01]  /*152c0*/  HGMMA.64x16x16.F32 R40, gdesc[UR8], R40, gsb0 ;  /* 0x00200000082879f0 */ /* 0x000fe20008000828 */
[----:B------:R-:W-:Y:S01]  /*152d0*/  R2UR UR10, R2 ;  /* 0x00000000020a72ca */ /* 0x000fe200000e0000 */
[----:B------:R-:W-:Y:S01]  /*152e0*/  UMOV UR8, UR56 ;  /* 0x0000003800087c82 */ /* 0x000fe20008000000 */
[----:B------:R-:W-:Y:S01]  /*152f0*/  R2UR UR11, R3 ;  /* 0x00000000030b72ca */ /* 0x000fe200000e0000 */
[----:B------:R-:W-:Y:S01]  /*15300*/  UMOV UR9, UR57 ;  /* 0x0000003900097c82 */ /* 0x000fe20008000000 */
[----:B------:R-:W-:Y:S02]  /*15310*/  VIADD R2, R4, 0x506 ;  /* 0x0000050604027836 */ /* 0x000fe40000000000 */
[----:B------:R-:W-:-:S03]  /*15320*/  IMAD.MOV.U32 R3, RZ, RZ, 0x40000040 ;  /* 0x40000040ff037424 */ /* 0x000fc600078e00ff */
        /* <DEDUP_REMOVED lines=9> */
[----:B------:R-:W-:Y:S02]  /*153c0*/  WARPGROUP.DEPBAR.LE gsb0, 0x0 ;  /* 0x00008000000079c5 */ /* 0x000fe40000010000 */
[----:B------:R-:W-:-:S06]  /*153d0*/  WARPGROUP.ARRIVE ;  /* 0x00000000000079c5 */ /* 0x000fcc0000000000 */
[----:B------:R-:W-:Y:S01]  /*153e0*/  HGMMA.64x16x16.F32 R24, gdesc[UR16], R24, gsb0 ;  /* 0x00200000101879f0 */ /* 0x000fe20008000818 */
[----:B------:R-:W-:Y:S01]  /*153f0*/  R2UR UR18, R6 ;  /* 0x00000000061272ca */ /* 0x000fe200000e0000 */
[----:B------:R-:W-:Y:S01]  /*15400*/  UMOV UR16, UR56 ;  /* 0x0000003800107c82 */ /* 0x000fe20008000000 */
[----:B------:R-:W-:Y:S01]  /*15410*/  R2UR UR19, R7 ;  /* 0x00000000071372ca */ /* 0x000fe200000e0000 */
[----:B------:R-:W-:Y:S01]  /*15420*/  UMOV UR17, UR57 ;  /* 0x0000003900117c82 */ /* 0x000fe20008000000 */
[----:B------:R-:W-:Y:S01]  /*15430*/  VIADD R6, R4, 0x704 ;  /* 0x0000070404067836 */ /* 0x000fe20000000000 */
[----:B------:R-:W-:-:S04]  /*15440*/  MOV R7, 0x40000040 ;  /* 0x4000004000077802 */ /* 0x000fc80000000f00 */
[----:B------:R-:W-:Y:S01]  /*15450*/  R2UR UR14, R6 ;  /* 0x00000000060e72ca */ /* 0x000fe200000e0000 */
[----:B------:R-:W-:Y:S01]  /*15460*/  VIADD R6, R4, 0x586 ;  /* 0x0000058604067836 */ /* 0x000fe20000000000 */
[----:B------:R-:W-:Y:S01]  /*15470*/  R2UR UR15, R7 ;  /* 0x00000000070f72ca */ /* 0x000fe200000e0000 */
[----:B------:R-:W-:Y:S01]  /*15480*/  IMAD.MOV.U32 R7, RZ, RZ, 0x40000040 ;  /* 0x40000040ff077424 */ /* 0x000fe200078e00ff */
[----:B------:R-:W-:Y:S02]  /*15490*/  WARPGROUP.DEPBAR.LE gsb0, 0x0 ;  /* 0x00008000000079c5 */ /* 0x000fe40000010000 */
        /* <DEDUP_REMOVED lines=10> */
[----:B------:R-:W-:Y:S01]  /*15540*/  IMAD.MOV.U32 R7, RZ, RZ, 0x40000040 ;  /* 0x40000040ff077424 */ /* 0x000fe200078e00ff */
        /* <DEDUP_REMOVED lines=20> */
[----:B------:R-:W-:Y:S02]  /*15690*/  IADD3 R6, R4, 0x800, RZ ;  /* 0x0000080004067810 */ /* 0x000fe40007ffe0ff */
[----:B------:R-:W-:Y:S01]  /*156a0*/  MOV R7, 0x40000040 ;  /* 0x4000004000077802 */ /* 0x000fe20000000f00 */
        /* <DEDUP_REMOVED lines=136> */
[C---:B------:R-:W-:Y:S02]  /*15f30*/  IADD3 R6, R4.reuse, 0x806, RZ ;  /* 0x0000080604067810 */ /* 0x040fe40007ffe0ff */
[----:B------:R-:W-:Y:S02]  /*15f40*/  MOV R7, 0x40000040 ;  /* 0x4000004000077802 */ /* 0x000fe40000000f00 */
[----:B------:R-:W-:Y:S01]  /*15f50*/  IADD3 R4, R4, 0x986, RZ ;  /* 0x0000098604047810 */ /* 0x000fe20007ffe0ff */
        /* <DEDUP_REMOVED lines=33> */
[----:B------:R-:W-:Y:S03]  /*16170*/  HGMMA.64x16x16.F32 R56, gdesc[UR36], R56, gsb0 ;  /* 0x00200000243879f0 */ /* 0x000fe60008000838 */
        /* <DEDUP_REMOVED lines=13> */
[----:B0-----:R-:W-:Y:S05]  /*16250*/  @!P0 BRA `(.L_x_635) ;  /* 0x0000000000048947 */ /* 0x001fea0003800000 */
[----:B------:R-:W-:Y:S01]  /*16260*/  BPT.TRAP 0x1 ;  /* 0x000000040000795c */ /* 0x000fe20000300000 */
.L_x_635:
[----:B------:R-:W2:Y:S01]  /*16270*/  LDL R2, [R1+0x90] ;  /* 0x0000900001027983 */ /* 0x000ea20000100800 */
[----:B------:R-:W-:Y:S01]  /*16280*/  ULDC UR4, c[0x0][0x988] ;  /* 0x0002620000047ab9 */ /* 0x000fe20000000800 */
[----:B------:R-:W-:Y:S02]  /*16290*/  P2R R7, PR, RZ, 0x1 ;  /* 0x00000001ff077803 */ /* 0x000fe40000000000 */
[----:B------:R-:W3:Y:S01]  /*162a0*/  LDL R65, [R1+0x64] ;  /* 0x0000640001417983 */ /* 0x000ee20000100800 */
[----:B------:R-:W-:Y:S01]  /*162b0*/  VIADD R0, R0, 0x38840 ;  /* 0x0003884000007836 */ /* 0x000fe20000000000 */
[----:B------:R-:W-:Y:S01]  /*162c0*/  ULDC UR38, c[0x0][0x988] ;  /* 0x0002620000267ab9 */ /* 0x000fe20000000800 */
[----:B--2---:R-:W-:-:S05]  /*162d0*/  IADD3 R3, R133, 0x50, -R2 ;  /* 0x0000005085037810 */ /* 0x004fca0007ffe802 */
[----:B------:R-:W-:-:S05]  /*162e0*/  IMAD R3, R112, -0x50, R3 ;  /* 0xffffffb070037824 */ /* 0x000fca00078e0203 */
[C---:B------:R-:W-:Y:S02]  /*162f0*/  ISETP.GT.AND P2, PT, R3.reuse, RZ, PT ;  /* 0x000000ff0300720c */ /* 0x040fe40003f44270 */
[C---:B------:R-:W-:Y:S02]  /*16300*/  ISETP.GT.AND P1, PT, R3.reuse, 0x1, PT ;  /* 0x000000010300780c */ /* 0x040fe40003f24270 */
[----:B------:R-:W-:Y:S02]  /*16310*/  ISETP.GT.AND P6, PT, R3, 0x8, PT ;  /* 0x000000080300780c */ /* 0x000fe40003fc4270 */
[----:B------:R-:W-:Y:S02]  /*16320*/  FSEL R64, R56, -INF , P2 ;  /* 0xff80000038407808 */ /* 0x000fe40001000000 */
[----:B------:R-:W-:Y:S02]  /*16330*/  FSEL R57, R57, -INF , P1 ;  /* 0xff80000039397808 */ /* 0x000fe40000800000 */
[----:B------:R-:W-:-:S02]  /*16340*/  ISETP.GT.AND P5, PT, R3, 0x9, PT ;  /* 0x000000090300780c */ /* 0x000fc40003fa4270 */
[----:B------:R-:W-:Y:S02]  /*16350*/  FSEL R60, R60, -INF , P6 ;  /* 0xff8000003c3c7808 */ /* 0x000fe40003000000 */
[----:B------:R-:W-:Y:S02]  /*16360*/  FMNMX.FTZ R5, R64, R57, !PT ;  /* 0x0000003940057209 */ /* 0x000fe40007810000 */
[----:B------:R-:W-:Y:S02]  /*16370*/  ISETP.GT.AND P4, PT, R3, 0x10, PT ;  /* 0x000000100300780c */ /* 0x000fe40003f84270 */
[----:B------:R-:W-:Y:S02]  /*16380*/  FSEL R56, R61, -INF , P5 ;  /* 0xff8000003d387808 */ /* 0x000fe40002800000 */
[----:B------:R-:W-:Y:S02]  /*16390*/  FMNMX.FTZ R5, R60, R5, !PT ;  /* 0x000000053c057209 */ /* 0x000fe40007810000 */
        /* <DEDUP_REMOVED lines=8> */
[C---:B------:R-:W-:Y:S02]  /*16420*/  ISETP.GT.AND P1, PT, R3.reuse, 0x19, PT ;  /* 0x000000190300780c */ /* 0x040fe40003f24270 */
        /* <DEDUP_REMOVED lines=51> */
[----:B------:R-:W-:-:S04]  /*16760*/  FMNMX.FTZ R5, R78, R5, !PT ;  /* 0x000000054e057209 */ /* 0x000fc80007810000 */
[----:B------:R-:W-:-:S05]  /*16770*/  FMNMX.FTZ R9, R28, R5, !PT ;  /* 0x000000051c097209 */ /* 0x000fca0007810000 */
[----:B------:R-:W0:Y:S02]  /*16780*/  SHFL.BFLY PT, R24, R9, 0x2, 0x1f ;  /* 0x0c401f0009187f89 */ /* 0x000e2400000e0000 */
[----:B0-----:R-:W-:-:S05]  /*16790*/  FMNMX.FTZ R24, R9, R24, !PT ;  /* 0x0000001809187209 */ /* 0x001fca0007810000 */
[----:B------:R-:W0:Y:S01]  /*167a0*/  SHFL.BFLY PT, R5, R24, 0x1, 0x1f ;  /* 0x0c201f0018057f89 */ /* 0x000e2200000e0000 */
[----:B------:R-:W-:Y:S02]  /*167b0*/  MOV R3, UR4 ;  /* 0x0000000400037c02 */ /* 0x000fe40008000f00 */
[----:B0-----:R-:W-:-:S04]  /*167c0*/  FMNMX.FTZ R5, R24, R5, !PT ;  /* 0x0000000518057209 */ /* 0x001fc80007810000 */
[C---:B------:R-:W-:Y:S01]  /*167d0*/  FSETP.NEU.FTZ.AND P0, PT, R5.reuse, -INF , PT ;  /* 0xff8000000500780b */ /* 0x040fe20003f1d000 */
[----:B------:R-:W-:-:S05]  /*167e0*/  FMUL.FTZ R11, R5, R3 ;  /* 0x00000003050b7220 */ /* 0x000fca0000410000 */
[----:B------:R-:W-:-:S05]  /*167f0*/  FSEL R11, R11, RZ, P0 ;  /* 0x000000ff0b0b7208 */ /* 0x000fca0000000000 */
[----:B------:R-:W-:Y:S02]  /*16800*/  FFMA.FTZ R198, R36, R3, -R11 ;  /* 0x0000000324c67223 */ /* 0x000fe4000001080b */
[----:B------:R-:W2:Y:S01]  /*16810*/  LDL R36, [R1+0x54] ;  /* 0x0000540001247983 */ /* 0x000ea20000100800 */
[----:B------:R-:W-:Y:S02]  /*16820*/  ISETP.NE.AND P0, PT, R7, RZ, PT ;  /* 0x000000ff0700720c */ /* 0x000fe40003f05270 */
        /* <DEDUP_REMOVED lines=11> */
[----:B------:R-:W-:Y:S02]  /*168e0*/  FMNMX.FTZ R9, R34, R9, !PT ;  /* 0x0000000922097209 */ /* 0x000fe40007810000 */
[----:B------:R-:W-:Y:S02]  /*168f0*/  FSEL R38, R38, -INF , P6 ;  /* 0xff80000026267808 */ /* 0x000fe40003000000 */
[----:B------:R-:W-:Y:S02]  /*16900*/  FMNMX.FTZ R13, R20, R9, !PT ;  /* 0x00000009140d7209 */ /* 0x000fe40007810000 */
[----:B------:R-:W-:Y:S02]  /*16910*/  FSEL R24, R39, -INF , P5 ;  /* 0xff80000027187808 */ /* 0x000fe40002800000 */
[----:B------:R-:W-:Y:S02]  /*16920*/  FMNMX.FTZ R13, R38, R13, !PT ;  /* 0x0000000d260d7209 */ /* 0x000fe40007810000 */
[----:B------:R-:W-:-:S02]  /*16930*/  FSEL R26, R26, -INF , P4 ;  /* 0xff8000001a1a7808 */ /* 0x000fc40002000000 */
[----:B------:R-:W-:Y:S01]  /*16940*/  FMNMX.FTZ R13, R24, R13, !PT ;  /* 0x0000000d180d7209 */ /* 0x000fe20007810000 */
[--C-:B------:R-:W-:Y:S01]  /*16950*/  FFMA.FTZ R204, R48, R3, -R11.reuse ;  /* 0x0000000330cc7223 */ /* 0x100fe2000001080b */
[----:B------:R-:W-:Y:S02]  /*16960*/  FSEL R48, R27, -INF , P3 ;  /* 0xff8000001b307808 */ /* 0x000fe40001800000 */
[----:B------:R-:W-:Y:S02]  /*16970*/  FMNMX.FTZ R13, R26, R13, !PT ;  /* 0x0000000d1a0d7209 */ /* 0x000fe40007810000 */
[----:B------:R-:W-:Y:S02]  /*16980*/  FSEL R30, R30, -INF , P2 ;  /* 0xff8000001e1e7808 */ /* 0x000fe40001000000 */
[----:B------:R-:W-:Y:S01]  /*16990*/  FMNMX.FTZ R15, R48, R13, !PT ;  /* 0x0000000d300f7209 */ /* 0x000fe20007810000 */
[----:B------:R-:W-:Y:S01]  /*169a0*/  FFMA.FTZ R21, R2, R3, -R11 ;  /* 0x0000000302157223 */ /* 0x000fe2000001080b */
[----:B------:R-:W-:-:S02]  /*169b0*/  FSEL R2, R31, -INF , P1 ;  /* 0xff8000001f027808 */ /* 0x000fc40000800000 */
[----:B------:R-:W-:-:S04]  /*169c0*/  FMNMX.FTZ R15, R30, R15, !PT ;  /* 0x0000000f1e0f7209 */ /* 0x000fc80007810000 */
[----:B------:R-:W-:Y:S01]  /*169d0*/  FMNMX.FTZ R27, R2, R15, !PT ;  /* 0x0000000f021b7209 */ /* 0x000fe20007810000 */
[----:B------:R-:W-:-:S04]  /*169e0*/  FFMA.FTZ R15, R4, R3, -R11 ;  /* 0x00000003040f7223 */ /* 0x000fc8000001080b */
[----:B------:R-:W0:Y:S02]  /*169f0*/  SHFL.BFLY PT, R4, R27, 0x2, 0x1f ;  /* 0x0c401f001b047f89 */ /* 0x000e2400000e0000 */
[----:B0-----:R-:W-:-:S05]  /*16a00*/  FMNMX.FTZ R31, R27, R4, !PT ;  /* 0x000000041b1f7209 */ /* 0x001fca0007810000 */
[----:B------:R-:W0:Y:S01]  /*16a10*/  SHFL.BFLY PT, R4, R31, 0x1, 0x1f ;  /* 0x0c201f001f047f89 */ /* 0x000e2200000e0000 */
[-CC-:B------:R-:W-:Y:S01]  /*16a20*/  FFMA.FTZ R208, R64, R3.reuse, -R11.reuse ;  /* 0x0000000340d07223 */ /* 0x180fe2000001080b */
[-CC-:B------:R-:W-:Y:S01]  /*16a30*/  FFMA.FTZ R57, R57, R3.reuse, -R11.reuse ;  /* 0x0000000339397223 */ /* 0x180fe2000001080b */
[-CC-:B------:R-:W-:Y:S01]  /*16a40*/  FFMA.FTZ R210, R60, R3.reuse, -R11.reuse ;  /* 0x000000033cd27223 */ /* 0x180fe2000001080b */
[-CC-:B------:R-:W-:Y:S01]  /*16a50*/  FFMA.FTZ R56, R56, R3.reuse, -R11.reuse ;  /* 0x0000000338387223 */ /* 0x180fe2000001080b */
[-CC-:B------:R-:W-:Y:S01]  /*16a60*/  FFMA.FTZ R206, R52, R3.reuse, -R11.reuse ;  /* 0x0000000334ce7223 */ /* 0x180fe2000001080b */
[----:B------:R-:W-:Y:S01]  /*16a70*/  MUFU.EX2 R7, R57 ;  /* 0x0000003900077308 */ /* 0x000fe20000000800 */
[-CC-:B------:R-:W-:Y:S01]  /*16a80*/  FFMA.FTZ R200, R40, R3.reuse, -R11.reuse ;  /* 0x0000000328c87223 */ /* 0x180fe2000001080b */
[-CC-:B------:R-:W-:Y:S01]  /*16a90*/  FFMA.FTZ R66, R66, R3.reuse, -R11.reuse ;  /* 0x0000000342427223 */ /* 0x180fe2000001080b */
[-CC-:B------:R-:W-:Y:S01]  /*16aa0*/  FFMA.FTZ R202, R44, R3.reuse, -R11.reuse ;  /* 0x000000032cca7223 */ /* 0x180fe2000001080b */
[-CC-:B------:R-:W-:Y:S01]  /*16ab0*/  FFMA.FTZ R25, R68, R3.reuse, -R11.reuse ;  /* 0x0000000344197223 */ /* 0x180fe2000001080b */
[----:B------:R-:W-:Y:S01]  /*16ac0*/  FFMA.FTZ R196, R32, R3, -R11 ;  /* 0x0000000320c47223 */ /* 0x000fe2000001080b */
[----:B0-----:R-:W-:-:S04]  /*16ad0*/  FMNMX.FTZ R4, R31, R4, !PT ;  /* 0x000000041f047209 */ /* 0x001fc80007810000 */
[C---:B------:R-:W-:Y:S01]  /*16ae0*/  FSETP.NEU.FTZ.AND P1, PT, R4.reuse, -INF , PT ;  /* 0xff8000000400780b */ /* 0x040fe20003f3d000 */
[-C--:B------:R-:W-:Y:S01]  /*16af0*/  FMUL.FTZ R33, R4, R3.reuse ;  /* 0x0000000304217220 */ /* 0x080fe20000410000 */
[----:B------:R-:W0:Y:S01]  /*16b00*/  MUFU.EX2 R208, R208 ;  /* 0x000000d000d07308 */ /* 0x000e220000000800 */
[----:B------:R-:W-:-:S03]  /*16b10*/  FFMA.FTZ R27, R70, R3, -R11 ;  /* 0x00000003461b7223 */ /* 0x000fc6000001080b */
[----:B------:R-:W-:Y:S01]  /*16b20*/  FSEL R33, R33, RZ, P1 ;  /* 0x000000ff21217208 */ /* 0x000fe20000800000 */
[-CC-:B------:R-:W-:Y:S01]  /*16b30*/  FFMA.FTZ R29, R72, R3.reuse, -R11.reuse ;  /* 0x00000003481d7223 */ /* 0x180fe2000001080b */
[-CC-:B------:R-:W-:Y:S01]  /*16b40*/  FFMA.FTZ R192, R74, R3.reuse, -R11.reuse ;  /* 0x000000034ac07223 */ /* 0x180fe2000001080b */
[-CC-:B------:R-:W-:Y:S01]  /*16b50*/  FFMA.FTZ R76, R76, R3.reuse, -R11.reuse ;  /* 0x000000034c4c7223 */ /* 0x180fe2000001080b */
[-CC-:B------:R-:W-:Y:S01]  /*16b60*/  FFMA.FTZ R194, R78, R3.reuse, -R11.reuse ;  /* 0x000000034ec27223 */ /* 0x180fe2000001080b */
[-C--:B------:R-:W-:Y:S01]  /*16b70*/  FFMA.FTZ R11, R28, R3.reuse, -R11 ;  /* 0x000000031c0b7223 */ /* 0x080fe2000001080b */
[-CC-:B------:R-:W-:Y:S01]  /*16b80*/  FFMA.FTZ R209, R58, R3.reuse, -R33.reuse ;  /* 0x000000033ad17223 */ /* 0x180fe20000010821 */
[-CC-:B------:R-:W-:Y:S01]  /*16b90*/  FFMA.FTZ R28, R59, R3.reuse, -R33.reuse ;  /* 0x000000033b1c7223 */ /* 0x180fe20000010821 */
[----:B------:R-:W1:Y:S01]  /*16ba0*/  MUFU.EX2 R210, R210 ;  /* 0x000000d200d27308 */ /* 0x000e620000000800 */
[-CC-:B------:R-:W-:Y:S01]  /*16bb0*/  FFMA.FTZ R211, R62, R3.reuse, -R33.reuse ;  /* 0x000000033ed37223 */ /* 0x180fe20000010821 */
[----:B------:R-:W-:-:S06]  /*16bc0*/  FFMA.FTZ R6, R6, R3, -R33 ;  /* 0x0000000306067223 */ /* 0x000fcc0000010821 */
[----:B------:R-:W4:Y:S01]  /*16bd0*/  MUFU.EX2 R9, R56 ;  /* 0x0000003800097308 */ /* 0x000f220000000800 */
[----:B------:R-:W-:-:S07]  /*16be0*/  FFMA.FTZ R205, R50, R3, -R33 ;  /* 0x0000000332cd7223 */ /* 0x000fce0000010821 */
[----:B------:R-:W-:Y:S08]  /*16bf0*/  MUFU.EX2 R209, R209 ;  /* 0x000000d100d17308 */ /* 0x000ff00000000800 */
[----:B------:R-:W5:Y:S01]  /*16c00*/  MUFU.EX2 R28, R28 ;  /* 0x0000001c001c7308 */ /* 0x000f620000000800 */
[----:B0-----:R-:W-:-:S07]  /*16c10*/  FADD.FTZ R35, R208, R7 ;  /* 0x00000007d0237221 */ /* 0x001fce0000010000 */
[----:B------:R-:W0:Y:S01]  /*16c20*/  MUFU.EX2 R204, R204 ;  /* 0x000000cc00cc7308 */ /* 0x000e220000000800 */
[----:B------:R-:W-:-:S07]  /*16c30*/  FFMA.FTZ R8, R8, R3, -R33 ;  /* 0x0000000308087223 */ /* 0x000fce0000010821 */
[----:B------:R-:W3:Y:S01]  /*16c40*/  MUFU.EX2 R211, R211 ;  /* 0x000000d300d37308 */ /* 0x000ee20000000800 */
[----:B-1----:R-:W-:Y:S01]  /*16c50*/  FADD.FTZ R32, R210, R35 ;  /* 0x00000023d2207221 */ /* 0x002fe20000010000 */
[----:B------:R-:W-:-:S06]  /*16c60*/  FFMA.FTZ R207, R54, R3, -R33 ;  /* 0x0000000336cf7223 */ /* 0x000fcc0000010821 */
[----:B------:R-:W1:Y:S01]  /*16c70*/  MUFU.EX2 R6, R6 ;  /* 0x0000000600067308 */ /* 0x000e620000000800 */
[----:B----4-:R-:W-:Y:S01]  /*16c80*/  FADD.FTZ R35, R9, R32 ;  /* 0x0000002009237221 */ /* 0x010fe20000010000 */
[----:B-----5:R-:W-:-:S06]  /*16c90*/  FADD.FTZ R32, R209, R28 ;  /* 0x0000001cd1207221 */ /* 0x020fcc0000010000 */
[----:B------:R-:W4:Y:S01]  /*16ca0*/  MUFU.EX2 R205, R205 ;  /* 0x000000cd00cd7308 */ /* 0x000f220000000800 */
[-CC-:B------:R-:W-:Y:S01]  /*16cb0*/  FFMA.FTZ R10, R10, R3.reuse, -R33.reuse ;  /* 0x000000030a0a7223 */ /* 0x180fe20000010821 */
[----:B------:R-:W-:Y:S01]  /*16cc0*/  FFMA.FTZ R197, R34, R3, -R33 ;  /* 0x0000000322c57223 */ /* 0x000fe20000010821 */
[----:B0-----:R-:W-:-:S05]  /*16cd0*/  FADD.FTZ R34, R204, R35 ;  /* 0x00000023cc227221 */ /* 0x001fca0000010000 */
[----:B------:R-:W0:Y:S01]  /*16ce0*/  MUFU.EX2 R8, R8 ;  /* 0x0000000800087308 */ /* 0x000e220000000800 */
[----:B---3--:R-:W-:Y:S01]  /*16cf0*/  FADD.FTZ R35, R211, R32 ;  /* 0x00000020d3237221 */ /* 0x008fe20000010000 */
[----:B------:R-:W-:-:S06]  /*16d00*/  FFMA.FTZ R201, R42, R3, -R33 ;  /* 0x000000032ac97223 */ /* 0x000fcc0000010821 */
[----:B------:R-:W3:Y:S01]  /*16d10*/  MUFU.EX2 R13, R21 ;  /* 0x00000015000d7308 */ /* 0x000ee20000000800 */
[----:B-1----:R-:W-:Y:S01]  /*16d20*/  FADD.FTZ R32, R6, R35 ;  /* 0x0000002306207221 */ /* 0x002fe20000010000 */
[----:B------:R-:W-:-:S06]  /*16d30*/  FFMA.FTZ R12, R12, R3, -R33 ;  /* 0x000000030c0c7223 */ /* 0x000fcc0000010821 */
[----:B------:R-:W1:Y:S08]  /*16d40*/  MUFU.EX2 R207, R207 ;  /* 0x000000cf00cf7308 */ /* 0x000e700000000800 */
[----:B------:R-:W5:Y:S01]  /*16d50*/  MUFU.EX2 R206, R206 ;  /* 0x000000ce00ce7308 */ /* 0x000f620000000800 */
[----:B----4-:R-:W-:Y:S01]  /*16d60*/  FADD.FTZ R35, R205, R32 ;  /* 0x00000020cd237221 */ /* 0x010fe20000010000 */
[----:B------:R-:W-:-:S06]  /*16d70*/  FFMA.FTZ R203, R46, R3, -R33 ;  /* 0x000000032ecb7223 */ /* 0x000fcc0000010821 */
[----:B------:R-:W4:Y:S08]  /*16d80*/  MUFU.EX2 R10, R10 ;  /* 0x0000000a000a7308 */ /* 0x000f300000000800 */
[----:B------:R-:W4:Y:S01]  /*16d90*/  MUFU.EX2 R15, R15 ;  /* 0x0000000f000f7308 */ /* 0x000f220000000800 */
[----:B0-----:R-:W-:Y:S01]  /*16da0*/  FADD.FTZ R32, R8, R35 ;  /* 0x0000002308207221 */ /* 0x001fe20000010000 */
[----:B------:R-:W-:-:S06]  /*16db0*/  FFMA.FTZ R14, R14, R3, -R33 ;  /* 0x000000030e0e7223 */ /* 0x000fcc0000010821 */
[----:B------:R-:W0:Y:S01]  /*16dc0*/  MUFU.EX2 R201, R201 ;  /* 0x000000c900c97308 */ /* 0x000e220000000800 */
[----:B---3--:R-:W-:-:S07]  /*16dd0*/  FADD.FTZ R37, R13, R34 ;  /* 0x000000220d257221 */ /* 0x008fce0000010000 */
[----:B------:R-:W3:Y:S01]  /*16de0*/  MUFU.EX2 R200, R200 ;  /* 0x000000c800c87308 */ /* 0x000ee20000000800 */
[----:B-1----:R-:W-:Y:S01]  /*16df0*/  FADD.FTZ R35, R207, R32 ;  /* 0x00000020cf237221 */ /* 0x002fe20000010000 */
[----:B-----5:R-:W-:-:S06]  /*16e00*/  FADD.FTZ R34, R206, R37 ;  /* 0x00000025ce227221 */ /* 0x020fcc0000010000 */
[----:B------:R-:W1:Y:S08]  /*16e10*/  MUFU.EX2 R12, R12 ;  /* 0x0000000c000c7308 */ /* 0x000e700000000800 */
[----:B------:R-:W5:Y:S01]  /*16e20*/  MUFU.EX2 R21, R66 ;  /* 0x0000004200157308 */ /* 0x000f620000000800 */
[----:B----4-:R-:W-:Y:S01]  /*16e30*/  FADD.FTZ R32, R10, R35 ;  /* 0x000000230a207221 */ /* 0x010fe20000010000 */
[----:B------:R-:W-:-:S06]  /*16e40*/  FFMA.FTZ R20, R20, R3, -R33 ;  /* 0x0000000314147223 */ /* 0x000fcc0000010821 */
[----:B------:R-:W4:Y:S01]  /*16e50*/  MUFU.EX2 R203, R203 ;  /* 0x000000cb00cb7308 */ /* 0x000f220000000800 */
[----:B------:R-:W-:-:S07]  /*16e60*/  FADD.FTZ R37, R15, R34 ;  /* 0x000000220f257221 */ /* 0x000fce0000010000 */
[----:B------:R-:W2:Y:S01]  /*16e70*/  MUFU.EX2 R202, R202 ;  /* 0x000000ca00ca7308 */ /* 0x000ea20000000800 */
[----:B0-----:R-:W-:Y:S01]  /*16e80*/  FADD.FTZ R35, R201, R32 ;  /* 0x00000020c9237221 */ /* 0x001fe20000010000 */
[----:B------:R-:W-:-:S06]  /*16e90*/  FFMA.FTZ R199, R38, R3, -R33 ;  /* 0x0000000326c77223 */ /* 0x000fcc0000010821 */
[----:B------:R-:W-:Y:S01]  /*16ea0*/  MUFU.EX2 R14, R14 ;  /* 0x0000000e000e7308 */ /* 0x000fe20000000800 */
[----:B---3--:R-:W-:-:S07]  /*16eb0*/  FADD.FTZ R34, R200, R37 ;  /* 0x00000025c8227221 */ /* 0x008fce0000010000 */
[----:B------:R-:W0:Y:S01]  /*16ec0*/  MUFU.EX2 R25, R25 ;  /* 0x0000001900197308 */ /* 0x000e220000000800 */
[----:B------:R-:W-:Y:S01]  /*16ed0*/  FFMA.FTZ R193, R26, R3, -R33 ;  /* 0x000000031ac17223 */ /* 0x000fe20000010821 */
[----:B-1----:R-:W-:-:S06]  /*16ee0*/  FADD.FTZ R26, R12, R35 ;  /* 0x000000230c1a7221 */ /* 0x002fcc0000010000 */
[----:B------:R-:W-:Y:S01]  /*16ef0*/  MUFU.EX2 R197, R197 ;  /* 0x000000c500c57308 */ /* 0x000fe20000000800 */
[----:B------:R-:W-:Y:S01]  /*16f00*/  PRMT R0, R65, 0x654, R0 ;  /* 0x0000065441007816 */ /* 0x000fe20000000000 */
[----:B-----5:R-:W-:-:S06]  /*16f10*/  FADD.FTZ R37, R21, R34 ;  /* 0x0000002215257221 */ /* 0x020fcc0000010000 */
[----:B------:R-:W1:Y:S01]  /*16f20*/  MUFU.EX2 R196, R196 ;  /* 0x000000c400c47308 */ /* 0x000e620000000800 */
[----:B------:R-:W-:Y:S01]  /*16f30*/  FFMA.FTZ R24, R24, R3, -R33 ;  /* 0x0000000318187223 */ /* 0x000fe20000010821 */
[----:B------:R-:W-:Y:S01]  /*16f40*/  F2FP.F16.F32.PACK_AB R208, R7, R208 ;  /* 0x000000d007d0723e */ /* 0x000fe200000000ff */
[----:B----4-:R-:W-:-:S05]  /*16f50*/  FADD.FTZ R7, R203, R26 ;  /* 0x0000001acb077221 */ /* 0x010fca0000010000 */
[----:B------:R-:W3:Y:S01]  /*16f60*/  MUFU.EX2 R20, R20 ;  /* 0x0000001400147308 */ /* 0x000ee20000000800 */
[----:B--2---:R-:W-:Y:S01]  /*16f70*/  FADD.FTZ R34, R202, R37 ;  /* 0x00000025ca227221 */ /* 0x004fe20000010000 */
[----:B------:R2:W-:Y:S06]  /*16f80*/  SYNCS.ARRIVE.TRANS64.RED.A1T0 RZ, [R0+URZ], RZ ;  /* 0x000000ff00ff79a7 */ /* 0x0005ec000810043f */
[----:B------:R-:W4:Y:S01]  /*16f90*/  MUFU.EX2 R27, R27 ;  /* 0x0000001b001b7308 */ /* 0x000f220000000800 */
[----:B0-----:R-:W-:Y:S01]  /*16fa0*/  FADD.FTZ R37, R25, R34 ;  /* 0x0000002219257221 */ /* 0x001fe20000010000 */
[----:B------:R-:W-:-:S06]  /*16fb0*/  FFMA.FTZ R48, R48, R3, -R33 ;  /* 0x0000000330307223 */ /* 0x000fcc0000010821 */
[----:B------:R-:W0:Y:S08]  /*16fc0*/  MUFU.EX2 R199, R199 ;  /* 0x000000c700c77308 */ /* 0x000e300000000800 */
[----:B------:R-:W5:Y:S01]  /*16fd0*/  MUFU.EX2 R198, R198 ;  /* 0x000000c600c67308 */ /* 0x000f620000000800 */
[----:B------:R-:W-:Y:S01]  /*16fe0*/  FFMA.FTZ R30, R30, R3, -R33 ;  /* 0x000000031e1e7223 */ /* 0x000fe20000010821 */
[----:B-1----:R-:W-:-:S06]  /*16ff0*/  FADD.FTZ R32, R196, R37 ;  /* 0x00000025c4207221 */ /* 0x002fcc0000010000 */
[----:B--2---:R1:W2:Y:S08]  /*17000*/  MUFU.EX2 R0, R24 ;  /* 0x0000001800007308 */ /* 0x0042b00000000800 */
[----:B------:R-:W2:Y:S01]  /*17010*/  MUFU.EX2 R29, R29 ;  /* 0x0000001d001d7308 */ /* 0x000ea20000000800 */
[----:B-1----:R-:W-:-:S04]  /*17020*/  FADD.FTZ R24, R14, R7 ;  /* 0x000000070e187221 */ /* 0x002fc80000010000 */
[----:B------:R-:W-:-:S03]  /*17030*/  FADD.FTZ R7, R197, R24 ;  /* 0x00000018c5077221 */ /* 0x000fc60000010000 */
[----:B------:R-:W1:Y:S01]  /*17040*/  MUFU.EX2 R193, R193 ;  /* 0x000000c100c17308 */ /* 0x000e620000000800 */
[----:B------:R-:W-:Y:S01]  /*17050*/  FFMA.FTZ R2, R2, R3, -R33 ;  /* 0x0000000302027223 */ /* 0x000fe20000010821 */
[----:B---3--:R-:W-:Y:S01]  /*17060*/  FADD.FTZ R24, R20, R7 ;  /* 0x0000000714187221 */ /* 0x008fe20000010000 */
[----:B----4-:R-:W-:-:S05]  /*17070*/  FADD.FTZ R33, R27, R32 ;  /* 0x000000201b217221 */ /* 0x010fca0000010000 */
[----:B------:R-:W3:Y:S01]  /*17080*/  MUFU.EX2 R192, R192 ;  /* 0x000000c000c07308 */ /* 0x000ee20000000800 */
[----:B0-----:R-:W-:Y:S01]  /*17090*/  FADD.FTZ R7, R199, R24 ;  /* 0x00000018c7077221 */ /* 0x001fe20000010000 */
[----:B-----5:R-:W-:-:S06]  /*170a0*/  FADD.FTZ R26, R198, R33 ;  /* 0x00000021c61a7221 */ /* 0x020fcc0000010000 */
[----:B------:R-:W0:Y:S01]  /*170b0*/  MUFU.EX2 R48, R48 ;  /* 0x0000003000307308 */ /* 0x000e220000000800 */
[----:B------:R-:W-:Y:S01]  /*170c0*/  F2FP.F16.F32.PACK_AB R206, R15, R206 ;  /* 0x000000ce0fce723e */ /* 0x000fe200000000ff */
[----:B------:R-:W-:-:S06]  /*170d0*/  VIADD R15, R112, 0xfffffffe ;  /* 0xfffffffe700f7836 */ /* 0x000fcc0000000000 */
[----:B------:R-:W4:Y:S01]  /*170e0*/  MUFU.EX2 R31, R76 ;  /* 0x0000004c001f7308 */ /* 0x000f220000000800 */
[----:B------:R-:W-:Y:S01]  /*170f0*/  F2FP.F16.F32.PACK_AB R210, R9, R210 ;  /* 0x000000d209d2723e */ /* 0x000fe200000000ff */
[----:B--2---:R-:W-:-:S06]  /*17100*/  FADD.FTZ R24, R0, R7 ;  /* 0x0000000700187221 */ /* 0x004fcc0000010000 */
[----:B------:R-:W2:Y:S01]  /*17110*/  MUFU.EX2 R30, R30 ;  /* 0x0000001e001e7308 */ /* 0x000ea20000000800 */
[----:B------:R-:W-:-:S07]  /*17120*/  FADD.FTZ R9, R29, R26 ;  /* 0x0000001a1d097221 */ /* 0x000fce0000010000 */
[----:B------:R-:W5:Y:S01]  /*17130*/  MUFU.EX2 R194, R194 ;  /* 0x000000c200c27308 */ /* 0x000f620000000800 */
[----:B------:R-:W-:Y:S01]  /*17140*/  ISETP.GE.AND P1, PT, R15, R36, PT ;  /* 0x000000240f00720c */ /* 0x000fe20003f26270 */
[----:B-1----:R-:W-:-:S06]  /*17150*/  FADD.FTZ R7, R193, R24 ;  /* 0x00000018c1077221 */ /* 0x002fcc0000010000 */
[----:B------:R2:W1:Y:S01]  /*17160*/  MUFU.EX2 R195, R2 ;  /* 0x0000000200c37308 */ /* 0x0004620000000800 */
[----:B---3--:R-:W-:-:S07]  /*17170*/  FADD.FTZ R26, R192, R9 ;  /* 0x00000009c01a7221 */ /* 0x008fce0000010000 */
[----:B------:R-:W3:Y:S01]  /*17180*/  MUFU.EX2 R11, R11 ;  /* 0x0000000b000b7308 */ /* 0x000ee20000000800 */
[----:B0-----:R-:W-:Y:S01]  /*17190*/  FADD.FTZ R7, R48, R7 ;  /* 0x0000000730077221 */ /* 0x001fe20000010000 */
[----:B----4-:R-:W-:-:S03]  /*171a0*/  FADD.FTZ R9, R31, R26 ;  /* 0x0000001a1f097221 */ /* 0x010fc60000010000 */
[----:B--2---:R-:W-:Y:S01]  /*171b0*/  FADD.FTZ R2, R30, R7 ;  /* 0x000000071e027221 */ /* 0x004fe20000010000 */
[----:B-----5:R-:W-:Y:S01]  /*171c0*/  FADD.FTZ R26, R194, R9 ;  /* 0x00000009c21a7221 */ /* 0x020fe20000010000 */
[----:B------:R-:W-:Y:S01]  /*171d0*/  F2FP.F16.F32.PACK_AB R197, R20, R197 ;  /* 0x000000c514c5723e */ /* 0x000fe200000000ff */
[----:B------:R-:W-:Y:S01]  /*171e0*/  BSSY B0, `(.L_x_636) ;  /* 0x0000567000007945 */ /* 0x000fe20003800000 */
[----:B------:R-:W-:Y:S01]  /*171f0*/  F2FP.F16.F32.PACK_AB R200, R21, R200 ;  /* 0x000000c815c8723e */ /* 0x000fe200000000ff */
[----:B-1----:R-:W-:Y:S01]  /*17200*/  FADD.FTZ R20, R195, R2 ;  /* 0x00000002c3147221 */ /* 0x002fe20000010000 */
[----:B------:R-:W-:Y:S01]  /*17210*/  F2FP.F16.F32.PACK_AB R202, R25, R202 ;  /* 0x000000ca19ca723e */ /* 0x000fe200000000ff */
[--C-:B------:R-:W-:Y:S01]  /*17220*/  IMAD.MOV.U32 R150, RZ, RZ, R151.reuse ;  /* 0x000000ffff967224 */ /* 0x100fe200078e0097 */
[----:B------:R-:W-:Y:S01]  /*17230*/  F2FP.F16.F32.PACK_AB R196, R27, R196 ;  /* 0x000000c41bc4723e */ /* 0x000fe200000000ff */
[--C-:B------:R-:W-:Y:S01]  /*17240*/  IMAD.MOV.U32 R148, RZ, RZ, R151.reuse ;  /* 0x000000ffff947224 */ /* 0x100fe200078e0097 */
[----:B------:R-:W-:Y:S01]  /*17250*/  F2FP.F16.F32.PACK_AB R198, R29, R198 ;  /* 0x000000c61dc6723e */ /* 0x000fe200000000ff */
[--C-:B------:R-:W-:Y:S01]  /*17260*/  IMAD.MOV.U32 R147, RZ, RZ, R151.reuse ;  /* 0x000000ffff937224 */ /* 0x100fe200078e0097 */
[----:B------:R-:W-:Y:S01]  /*17270*/  F2FP.F16.F32.PACK_AB R192, R31, R192 ;  /* 0x000000c01fc0723e */ /* 0x000fe200000000ff */
[----:B---3--:R-:W-:Y:S01]  /*17280*/  FADD.FTZ R21, R11, R26 ;  /* 0x0000001a0b157221 */ /* 0x008fe20000010000 */
[----:B------:R-:W-:Y:S01]  /*17290*/  F2FP.F16.F32.PACK_AB R209, R28, R209 ;  /* 0x000000d11cd1723e */ /* 0x000fe200000000ff */
[--C-:B------:R-:W-:Y:S01]  /*172a0*/  IMAD.MOV.U32 R145, RZ, RZ, R151.reuse ;  /* 0x000000ffff917224 */ /* 0x100fe200078e0097 */
[----:B------:R-:W-:Y:S01]  /*172b0*/  F2FP.F16.F32.PACK_AB R199, R0, R199 ;  /* 0x000000c700c7723e */ /* 0x000fe200000000ff */
[----:B------:R-:W-:Y:S01]  /*172c0*/  IMAD.MOV.U32 R0, RZ, RZ, 0x3f800000 ;  /* 0x3f800000ff007424 */ /* 0x000fe200078e00ff */
[----:B------:R-:W-:Y:S01]  /*172d0*/  F2FP.F16.F32.PACK_AB R193, R48, R193 ;  /* 0x000000c130c1723e */ /* 0x000fe200000000ff */
[--C-:B------:R-:W-:Y:S01]  /*172e0*/  IMAD.MOV.U32 R144, RZ, RZ, R151.reuse ;  /* 0x000000ffff907224 */ /* 0x100fe200078e0097 */
        /* <DEDUP_REMOVED lines=16> */
[----:B------:R-:W-:Y:S01]  /*173f0*/  MOV R2, 0x3f800000 ;  /* 0x3f80000000027802 */ /* 0x000fe20000000f00 */
[--C-:B------:R-:W-:Y:S01]  /*17400*/  IMAD.MOV.U32 R130, RZ, RZ, R151.reuse ;  /* 0x000000ffff827224 */ /* 0x100fe200078e0097 */
[-C--:B------:R-:W-:Y:S01]  /*17410*/  MOV R149, R151.reuse ;  /* 0x0000009700957202 */ /* 0x080fe20000000f00 */
        /* <DEDUP_REMOVED lines=81> */
[----:B------:R-:W-:Y:S01]  /*17930*/  MOV R26, R151 ;  /* 0x00000097001a7202 */ /* 0x000fe20000000f00 */
[----:B------:R-:W-:-:S02]  /*17940*/  IMAD.MOV.U32 R67, RZ, RZ, R151 ;  /* 0x000000ffff437224 */ /* 0x000fc400078e0097 */
[--C-:B------:R-:W-:Y:S02]  /*17950*/  IMAD.MOV.U32 R66, RZ, RZ, R151.reuse ;  /* 0x000000ffff427224 */ /* 0x100fe400078e0097 */
[--C-:B------:R-:W-:Y:S02]  /*17960*/  IMAD.MOV.U32 R64, RZ, RZ, R151.reuse ;  /* 0x000000ffff407224 */ /* 0x100fe400078e0097 */
[--C-:B------:R-:W-:Y:S02]  /*17970*/  IMAD.MOV.U32 R63, RZ, RZ, R151.reuse ;  /* 0x000000ffff3f7224 */ /* 0x100fe400078e0097 */
[--C-:B------:R-:W-:Y:S02]  /*17980*/  IMAD.MOV.U32 R61, RZ, RZ, R151.reuse ;  /* 0x000000ffff3d7224 */ /* 0x100fe400078e0097 */
[--C-:B------:R-:W-:Y:S02]  /*17990*/  IMAD.MOV.U32 R60, RZ, RZ, R151.reuse ;  /* 0x000000ffff3c7224 */ /* 0x100fe400078e0097 */
        /* <DEDUP_REMOVED lines=23> */
[----:B------:R-:W-:Y:S01]  /*17b10*/  IMAD.MOV.U32 R24, RZ, RZ, R151 ;  /* 0x000000ffff187224 */ /* 0x000fe200078e0097 */
[----:B------:R-:W-:Y:S06]  /*17b20*/  @!P1 BRA `(.L_x_637) ;  /* 0x0000004c00489947 */ /* 0x000fec0003800000 */
[----:B------:R-:W-:Y:S01]  /*17b30*/  MOV R14, R4 ;  /* 0x00000004000e7202 */ /* 0x000fe20000000f00 */
[----:B------:R-:W-:Y:S01]  /*17b40*/  IMAD.MOV.U32 R11, RZ, RZ, R5 ;  /* 0x000000ffff0b7224 */ /* 0x000fe200078e0005 */
[----:B------:R-:W-:Y:S01]  /*17b50*/  MOV R8, R226 ;  /* 0x000000e200087202 */ /* 0x000fe20000000f00 */
        /* <DEDUP_REMOVED lines=65> */
[----:B------:R-:W-:-:S07]  /*17f70*/  CS2R R24, SRZ ;  /* 0x0000000000187805 */ /* 0x000fce000001ff00 */
.L_x_650:
[----:B------:R-:W-:-:S04]  /*17f80*/  ISETP.NE.AND P1, PT, R8, 0x1, PT ;  /* 0x000000010800780c */ /* 0x000fc80003f25270 */
[----:B------:R-:W-:-:S04]  /*17f90*/  SEL R227, RZ, 0x1, P1 ;  /* 0x00000001ffe37807 */ /* 0x000fc80000800000 */
[----:B------:R-:W-:Y:S01]  /*17fa0*/  LOP3.LUT R227, R10, R227, RZ, 0x3c, !PT ;  /* 0x000000e30ae37212 */ /* 0x000fe200078e3cff */
[----:B------:R-:W-:Y:S06]  /*17fb0*/  @!P0 BRA `(.L_x_638) ;  /* 0x0000000000048947 */ /* 0x000fec0003800000 */
[----:B------:R-:W-:Y:S01]  /*17fc0*/  BPT.TRAP 0x1 ;  /* 0x000000040000795c */ /* 0x000fe20000300000 */
.L_x_638:
[----:B------:R-:W-:Y:S01]  /*17fd0*/  VIADD R226, R8, 0x1 ;  /* 0x0000000108e27836 */ /* 0x000fe20000000000 */
[----:B------:R-:W-:-:S04]  /*17fe0*/  SHF.L.U32 R3, R227, 0x1f, RZ ;  /* 0x0000001fe3037819 */ /* 0x000fc800000006ff */
[----:B------:R-:W-:-:S04]  /*17ff0*/  ISETP.NE.AND P1, PT, R226, 0x2, PT ;  /* 0x00000002e200780c */ /* 0x000fc80003f25270 */
[----:B------:R-:W-:-:S04]  /*18000*/  SEL R226, R226, RZ, P1 ;  /* 0x000000ffe2e27207 */ /* 0x000fc80000800000 */
[----:B------:R-:W-:-:S04]  /*18010*/  LEA R9, R226, R23, 0x3 ;  /* 0x00000017e2097211 */ /* 0x000fc800078e18ff */
[----:B------:R0:W1:Y:S01]  /*18020*/  SYNCS.PHASECHK.TRANS64.TRYWAIT P1, [R9+URZ+0x38830], R3 ;  /* 0x03883003090075a7 */ /* 0x000062000802017f */
[----:B------:R-:W-:Y:S05]  /*18030*/  @!P0 BRA `(.L_x_639) ;  /* 0x0000000000048947 */ /* 0x000fea0003800000 */
[----:B------:R-:W-:Y:S01]  /*18040*/  BPT.TRAP 0x1 ;  /* 0x000000040000795c */ /* 0x000fe20000300000 */
.L_x_639:
[----:B------:R-:W2:Y:S01]  /*18050*/  LDL R4, [R1+0x50] ;  /* 0x0000500001047983 */ /* 0x000ea20000100800 */
[----:B------:R-:W-:Y:S01]  /*18060*/  BSSY B1, `(.L_x_640) ;  /* 0x0000007000017945 */ /* 0x000fe20003800000 */
[----:B------:R-:W-:Y:S02]  /*18070*/  IMAD.MOV.U32 R5, RZ, RZ, 0x40000040 ;  /* 0x40000040ff057424 */ /* 0x000fe400078e00ff */
[----:B--2---:R-:W-:-:S04]  /*18080*/  IMAD R4, R226, 0xa00, R4 ;  /* 0x00000a00e2047824 */ /* 0x004fc800078e0204 */
[----:B------:R-:W-:Y:S01]  /*18090*/  VIADD R6, R4, 0x80 ;  /* 0x0000008004067836 */ /* 0x000fe20000000000 */
[----:B-1----:R-:W-:Y:S06]  /*180a0*/  @P1 BRA `(.L_x_641) ;  /* 0x0000000000081947 */ /* 0x002fec0003800000 */
[----:B------:R-:W1:Y:S02]  /*180b0*/  SYNCS.PHASECHK.TRANS64.TRYWAIT P1, [R9+URZ+0x38830], R3 ;  /* 0x03883003090075a7 */ /* 0x000e64000802017f */
[----:B-1----:R-:W-:Y:S05]  /*180c0*/  @!P1 BRA `(.L_x_642) ;  /* 0x0000013000049947 */ /* 0x002fea0003800000 */
.L_x_641:
[----:B------:R-:W-:Y:S05]  /*180d0*/  BSYNC B1 ;  /* 0x0000000000017941 */ /* 0x000fea0003800000 */
.L_x_640:
[----:B------:R-:W2:Y:S04]  /*180e0*/  LDL.64 R152, [R1+0x48] ;  /* 0x0000480001987983 */ /* 0x000ea80000100a00 */
[----:B------:R-:W3:Y:S04]  /*180f0*/  LDL.64 R156, [R1+0x8] ;  /* 0x00000800019c7983 */ /* 0x000ee80000100a00 */
[----:B------:R-:W4:Y:S01]  /*18100*/  LDL.64 R154, [R1] ;  /* 0x00000000019a7983 */ /* 0x000f220000100a00 */
[----:B------:R-:W-:Y:S02]  /*18110*/  R2UR UR10, R4 ;  /* 0x00000000040a72ca */ /* 0x000fe400000e0000 */
[----:B------:R-:W-:Y:S01]  /*18120*/  R2UR UR11, R5 ;  /* 0x00000000050b72ca */ /* 0x000fe200000e0000 */
[----:B------:R-:W-:Y:S01]  /*18130*/  WARPGROUP.ARRIVE ;  /* 0x00000000000079c5 */ /* 0x000fe20000000000 */
[----:B------:R-:W-:-:S02]  /*18140*/  MOV R7, 0x40000040 ;  /* 0x4000004000077802 */ /* 0x000fc40000000f00 */
[----:B------:R-:W-:Y:S02]  /*18150*/  R2UR UR6, R6 ;  /* 0x00000000060672ca */ /* 0x000fe400000e0000 */
[----:B------:R-:W-:Y:S01]  /*18160*/  R2UR UR7, R7 ;  /* 0x00000000070772ca */ /* 0x000fe200000e0000 */
[C---:B------:R-:W-:Y:S02]  /*18170*/  VIADD R6, R4.reuse, 0x100 ;  /* 0x0000010004067836 */ /* 0x040fe40000000000 */
[----:B------:R-:W-:Y:S02]  /*18180*/  VIADD R12, R4, 0x180 ;  /* 0x00000180040c7836 */ /* 0x000fe40000000000 */
[----:B------:R-:W-:Y:S01]  /*18190*/  IMAD.MOV.U32 R13, RZ, RZ, 0x40000040 ;  /* 0x40000040ff0d7424 */ /* 0x000fe200078e00ff */
[----:B--2---:R-:W-:Y:S02]  /*181a0*/  R2UR UR46, R152 ;  /* 0x00000000982e72ca */ /* 0x004fe400000e0000 */
[----:B------:R-:W-:-:S02]  /*181b0*/  R2UR UR47, R153 ;  /* 0x00000000992f72ca */ /* 0x000fc400000e0000 */
[----:B------:R-:W2:Y:S01]  /*181c0*/  LDL.64 R152, [R1+0x40] ;  /* 0x0000400001987983 */ /* 0x000ea20000100a00 */
[----:B---3--:R-:W-:Y:S02]  /*181d0*/  R2UR UR12, R156 ;  /* 0x000000009c0c72ca */ /* 0x008fe400000e0000 */
[----:B------:R-:W-:-:S11]  /*181e0*/  R2UR UR13, R157 ;  /* 0x000000009d0d72ca */ /* 0x000fd600000e0000 */
[----:B------:R-:W-:Y:S02]  /*181f0*/  UMOV UR8, UR12 ;  /* 0x0000000c00087c82 */ /* 0x000fe40008000000 */
[----:B------:R-:W-:Y:S02]  /*18200*/  UMOV UR9, UR13 ;  /* 0x0000000d00097c82 */ /* 0x000fe40008000000 */
[----:B------:R-:W-:Y:S01]  /*18210*/  HGMMA.64x16x16.F32 R184, gdesc[UR8], RZ, !UPT, gsb0 ;  /* 0x0020000008b879f0 */ /* 0x000fe2000c0008ff */
[----:B------:R-:W-:Y:S01]  /*18220*/  UMOV UR4, UR12 ;  /* 0x0000000c00047c82 */ /* 0x000fe20008000000 */
[----:B------:R-:W-:Y:S01]  /*18230*/  UMOV UR5, UR13 ;  /* 0x0000000d00057c82 */ /* 0x000fe20008000000 */
[----:B------:R-:W-:Y:S02]  /*18240*/  WARPGROUP.DEPBAR.LE gsb0, 0x0 ;  /* 0x00008000000079c5 */ /* 0x000fe40000010000 */
[----:B------:R-:W-:-:S06]  /*18250*/  WARPGROUP.ARRIVE ;  /* 0x00000000000079c5 */ /* 0x000fcc0000000000 */
[----:B------:R-:W-:Y:S01]  /*18260*/  HGMMA.64x16x16.F32 R176, gdesc[UR4], RZ, !UPT, gsb0 ;  /* 0x0020000004b079f0 */ /* 0x000fe2000c0008ff */
[----:B------:R-:W-:Y:S02]  /*18270*/  R2UR UR10, R6 ;  /* 0x00000000060a72ca */ /* 0x000fe400000e0000 */
[----:B------:R-:W-:Y:S01]  /*18280*/  R2UR UR11, R7 ;  /* 0x00000000070b72ca */ /* 0x000fe200000e0000 */
[----:B------:R-:W-:Y:S01]  /*18290*/  UMOV UR8, UR12 ;  /* 0x0000000c00087c82 */ /* 0x000fe20008000000 */
[----:B------:R-:W-:Y:S01]  /*182a0*/  UMOV UR9, UR13 ;  /* 0x0000000d00097c82 */ /* 0x000fe20008000000 */
[----:B------:R-:W-:Y:S02]  /*182b0*/  WARPGROUP.DEPBAR.LE gsb0, 0x0 ;  /* 0x00008000000079c5 */ /* 0x000fe40000010000 */
[----:B------:R-:W-:-:S08]  /*182c0*/  WARPGROUP.ARRIVE ;  /* 0x00000000000079c5 */ /* 0x000fd00000000000 */
        /* <DEDUP_REMOVED lines=8> */
[----:B------:R-:W-:Y:S02]  /*18350*/  IADD3 R6, R4, 0x200, RZ ;  /* 0x0000020004067810 */ /* 0x000fe40007ffe0ff */
[----:B------:R-:W-:Y:S02]  /*18360*/  MOV R7, 0x40000040 ;  /* 0x4000004000077802 */ /* 0x000fe40000000f00 */
[----:B------:R-:W-:Y:S02]  /*18370*/  R2UR UR34, R6 ;  /* 0x00000000062272ca */ /* 0x000fe400000e0000 */
[----:B------:R-:W-:Y:S02]  /*18380*/  R2UR UR35, R7 ;  /* 0x00000000072372ca */ /* 0x000fe400000e0000 */
[----:B----4-:R-:W-:Y:S02]  /*18390*/  R2UR UR28, R154 ;  /* 0x000000009a1c72ca */ /* 0x010fe400000e0000 */
[----:B------:R-:W-:Y:S01]  /*183a0*/  R2UR UR29, R155 ;  /* 0x000000009b1d72ca */ /* 0x000fe200000e0000 */
[----:B------:R-:W-:Y:S01]  /*183b0*/  UMOV UR32, UR12 ;  /* 0x0000000c00207c82 */ /* 0x000fe20008000000 */
[----:B------:R-:W-:Y:S01]  /*183c0*/  UMOV UR33, UR13 ;  /* 0x0000000d00217c82 */ /* 0x000fe20008000000 */
[----:B------:R-:W-:-:S02]  /*183d0*/  WARPGROUP.DEPBAR.LE gsb0, 0x0 ;  /* 0x00008000000079c5 */ /* 0x000fc40000010000 */
[----:B------:R-:W-:Y:S01]  /*183e0*/  VIADD R12, R4, 0x2 ;  /* 0x00000002040c7836 */ /* 0x000fe20000000000 */
[----:B--2---:R-:W-:Y:S02]  /*183f0*/  R2UR UR42, R152 ;  /* 0x00000000982a72ca */ /* 0x004fe400000e0000 */
[----:B------:R-:W-:Y:S02]  /*18400*/  R2UR UR43, R153 ;  /* 0x00000000992b72ca */ /* 0x000fe400000e0000 */
[----:B------:R-:W-:-:S06]  /*18410*/  WARPGROUP.ARRIVE ;  /* 0x00000000000079c5 */ /* 0x000fcc0000000000 */
[----:B------:R-:W-:Y:S01]  /*18420*/  HGMMA.64x16x16.F32 R152, gdesc[UR32], RZ, !UPT, gsb0 ;  /* 0x00200000209879f0 */ /* 0x000fe2000c0008ff */
[----:B------:R-:W-:Y:S01]  /*18430*/  IMAD.MOV.U32 R13, RZ, RZ, 0x40000040 ;  /* 0x40000040ff0d7424 */ /* 0x000fe200078e00ff */
[----:B------:R-:W-:-:S04]  /*18440*/  R2UR UR26, R12 ;  /* 0x000000000c1a72ca */ /* 0x000fc800000e0000 */
[----:B------:R-:W-:Y:S01]  /*18450*/  R2UR UR27, R13 ;  /* 0x000000000d1b72ca */ /* 0x000fe200000e0000 */
[----:B------:R-:W-:Y:S01]  /*18460*/  UMOV UR24, UR28 ;  /* 0x0000001c00187c82 */ /* 0x000fe20008000000 */
[----:B------:R-:W-:Y:S01]  /*18470*/  UMOV UR25, UR29 ;  /* 0x0000001d00197c82 */ /* 0x000fe20008000000 */
[----:B------:R-:W-:Y:S02]  /*18480*/  WARPGROUP.DEPBAR.LE gsb0, 0x0 ;  /* 0x00008000000079c5 */ /* 0x000fe40000010000 */
[----:B------:R-:W-:-:S08]  /*18490*/  WARPGROUP.ARRIVE ;  /* 0x00000000000079c5 */ /* 0x000fd00000000000 */
[----:B------:R-:W-:Y:S01]  /*184a0*/  HGMMA.64x16x16.F32 R184, gdesc[UR24], R184, gsb0 ;  /* 0x0020000018b879f0 */ /* 0x000fe200080008b8 */
[----:B------:R-:W-:Y:S02]  /*184b0*/  VIADD R6, R4, 0x82 ;  /* 0x0000008204067836 */ /* 0x000fe40000000000 */
[----:B------:R-:W-:-:S03]  /*184c0*/  IMAD.MOV.U32 R7, RZ, RZ, 0x40000040 ;  /* 0x40000040ff077424 */ /* 0x000fc600078e00ff */
[----:B------:R-:W-:Y:S02]  /*184d0*/  R2UR UR22, R6 ;  /* 0x00000000061672ca */ /* 0x000fe400000e0000 */
[----:B------:R-:W-:Y:S01]  /*184e0*/  R2UR UR23, R7 ;  /* 0x00000000071772ca */ /* 0x000fe200000e0000 */
[----:B------:R-:W-:Y:S01]  /*184f0*/  UMOV UR20, UR28 ;  /* 0x0000001c00147c82 */ /* 0x000fe20008000000 */
[----:B------:R-:W-:Y:S01]  /*18500*/  UMOV UR21, UR29 ;  /* 0x0000001d00157c82 */ /* 0x000fe20008000000 */
[----:B------:R-:W-:Y:S02]  /*18510*/  WARPGROUP.DEPBAR.LE gsb0, 0x0 ;  /* 0x00008000000079c5 */ /* 0x000fe40000010000 */
[----:B------:R-:W-:-:S08]  /*18520*/  WARPGROUP.ARRIVE ;  /* 0x00000000000079c5 */ /* 0x000fd00000000000 */
[----:B------:R-:W-:Y:S01]  /*18530*/  HGMMA.64x16x16.F32 R176, gdesc[UR20], R176, gsb0 ;  /* 0x0020000014b079f0 */ /* 0x000fe200080008b0 */
[----:B------:R-:W-:Y:S02]  /*18540*/  IADD3 R12, R4, 0x102, RZ ;  /* 0x00000102040c7810 */ /* 0x000fe40007ffe0ff */
[----:B------:R-:W-:Y:S02]  /*18550*/  MOV R13, 0x40000040 ;  /* 0x40000040000d7802 */ /* 0x000fe40000000f00 */
[----:B------:R-:W-:Y:S02]  /*18560*/  R2UR UR18, R12 ;  /* 0x000000000c1272ca */ /* 0x000fe400000e0000 */
[----:B------:R-:W-:Y:S01]  /*18570*/  R2UR UR19, R13 ;  /* 0x000000000d1372ca */ /* 0x000fe200000e0000 */
[----:B------:R-:W-:Y:S01]  /*18580*/  UMOV UR16, UR28 ;  /* 0x0000001c00107c82 */ /* 0x000fe20008000000 */
[----:B------:R-:W-:Y:S01]  /*18590*/  UMOV UR17, UR29 ;  /* 0x0000001d00117c82 */ /* 0x000fe20008000000 */
[----:B------:R-:W-:-:S02]  /*185a0*/  WARPGROUP.DEPBAR.LE gsb0, 0x0 ;  /* 0x00008000000079c5 */ /* 0x000fc40000010000 */
        /* <DEDUP_REMOVED lines=15> */
[----:B------:R-:W-:Y:S01]  /*186a0*/  IMAD.MOV.U32 R7, RZ, RZ, 0x40000040 ;  /* 0x40000040ff077424 */ /* 0x000fe200078e00ff */
[----:B------:R-:W-:Y:S01]  /*186b0*/  IADD3 R6, R4, 0x4, RZ ;  /* 0x0000000404067810 */ /* 0x000fe20007ffe0ff */
[----:B------:R-:W-:Y:S01]  /*186c0*/  UMOV UR8, UR46 ;  /* 0x0000002e00087c82 */ /* 0x000fe20008000000 */
[----:B------:R-:W-:Y:S01]  /*186d0*/  UMOV UR9, UR47 ;  /* 0x0000002f00097c82 */ /* 0x000fe20008000000 */
[----:B------:R-:W-:Y:S01]  /*186e0*/  UMOV UR4, UR46 ;  /* 0x0000002e00047c82 */ /* 0x000fe20008000000 */
[----:B------:R-:W-:Y:S02]  /*186f0*/  WARPGROUP.DEPBAR.LE gsb0, 0x0 ;  /* 0x00008000000079c5 */ /* 0x000fe40000010000 */
[----:B------:R-:W-:Y:S01]  /*18700*/  WARPGROUP.ARRIVE ;  /* 0x00000000000079c5 */ /* 0x000fe20000000000 */
[----:B------:R-:W-:Y:S01]  /*18710*/  UMOV UR5, UR47 ;  /* 0x0000002f00057c82 */ /* 0x000fe20008000000 */
[----:B------:R-:W-:Y:S01]  /*18720*/  UMOV UR24, UR46 ;  /* 0x0000002e00187c82 */ /* 0x000fe20008000000 */
[----:B------:R-:W-:Y:S01]  /*18730*/  UMOV UR25, UR47 ;  /* 0x0000002f00197c82 */ /* 0x000fe20008000000 */
[----:B------:R-:W-:Y:S01]  /*18740*/  UMOV UR20, UR46 ;  /* 0x0000002e00147c82 */ /* 0x000fe20008000000 */
[----:B------:R-:W-:Y:S01]  /*18750*/  UMOV UR21, UR47 ;  /* 0x0000002f00157c82 */ /* 0x000fe20008000000 */
[----:B------:R-:W-:Y:S01]  /*18760*/  HGMMA.64x16x16.F32 R152, gdesc[UR28], R152, gsb0 ;  /* 0x002000001c9879f0 */ /* 0x000fe20008000898 */
[----:B------:R-:W-:Y:S01]  /*18770*/  R2UR UR10, R6 ;  /* 0x00000000060a72ca */ /* 0x000fe200000e0000 */
[----:B------:R-:W-:Y:S01]  /*18780*/  UMOV UR32, UR46 ;  /* 0x0000002e00207c82 */ /* 0x000fe20008000000 */
[----:B------:R-:W-:Y:S01]  /*18790*/  R2UR UR11, R7 ;  /* 0x00000000070b72ca */ /* 0x000fe200000e0000 */
[----:B------:R-:W-:Y:S01]  /*187a0*/  IMAD.MOV.U32 R7, RZ, RZ, 0x40000040 ;  /* 0x40000040ff077424 */ /* 0x000fe200078e00ff */
[----:B------:R-:W-:Y:S01]  /*187b0*/  UMOV UR33, UR47 ;  /* 0x0000002f00217c82 */ /* 0x000fe20008000000 */
[----:B------:R-:W2:Y:S01]  /*187c0*/  LDL.64 R12, [R1+0x38] ;  /* 0x00003800010c7983 */ /* 0x000ea20000100a00 */
[----:B------:R-:W-:-:S02]  /*187d0*/  WARPGROUP.DEPBAR.LE gsb0, 0x0 ;  /* 0x00008000000079c5 */ /* 0x000fc40000010000 */
[----:B------:R-:W-:-:S07]  /*187e0*/  WARPGROUP.ARRIVE ;  /* 0x00000000000079c5 */ /* 0x000fce0000000000 */
[----:B------:R-:W-:Y:S01]  /*187f0*/  HGMMA.64x16x16.F32 R184, gdesc[UR8], R184, gsb0 ;  /* 0x0020000008b879f0 */ /* 0x000fe200080008b8 */
[----:B------:R-:W-:Y:S02]  /*18800*/  IADD3 R6, R4, 0x84, RZ ;  /* 0x0000008404067810 */ /* 0x000fe40007ffe0ff */
[----:B------:R-:W-:Y:S02]  /*18810*/  R2UR UR7, R7 ;  /* 0x00000000070772ca */ /* 0x000fe400000e0000 */
[----:B------:R-:W-:Y:S01]  /*18820*/  R2UR UR6, R6 ;  /* 0x00000000060672ca */ /* 0x000fe200000e0000 */
[----:B------:R-:W-:Y:S02]  /*18830*/  WARPGROUP.DEPBAR.LE gsb0, 0x0 ;  /* 0x00008000000079c5 */ /* 0x000fe40000010000 */
[----:B------:R-:W-:-:S10]  /*18840*/  WARPGROUP.ARRIVE ;  /* 0x00000000000079c5 */ /* 0x000fd40000000000 */
[----:B------:R-:W-:Y:S01]  /*18850*/  HGMMA.64x16x16.F32 R176, gdesc[UR4], R176, gsb0 ;  /* 0x0020000004b079f0 */ /* 0x000fe200080008b0 */
[----:B------:R-:W-:Y:S01]  /*18860*/  VIADD R6, R4, 0x104 ;  /* 0x0000010404067836 */ /* 0x000fe20000000000 */
[----:B------:R-:W-:-:S04]  /*18870*/  MOV R7, 0x40000040 ;  /* 0x4000004000077802 */ /* 0x000fc80000000f00 */
[----:B------:R-:W-:Y:S02]  /*18880*/  R2UR UR26, R6 ;  /* 0x00000000061a72ca */ /* 0x000fe400000e0000 */
[----:B------:R-:W-:Y:S01]  /*18890*/  R2UR UR27, R7 ;  /* 0x00000000071b72ca */ /* 0x000fe200000e0000 */
[----:B------:R-:W-:Y:S02]  /*188a0*/  WARPGROUP.DEPBAR.LE gsb0, 0x0 ;  /* 0x00008000000079c5 */ /* 0x000fe40000010000 */
[----:B------:R-:W-:-:S10]  /*188b0*/  WARPGROUP.ARRIVE ;  /* 0x00000000000079c5 */ /* 0x000fd40000000000 */
[----:B------:R-:W-:Y:S01]  /*188c0*/  HGMMA.64x16x16.F32 R168, gdesc[UR24], R168, gsb0 ;  /* 0x0020000018a879f0 */ /* 0x000fe200080008a8 */
[----:B------:R-:W-:Y:S02]  /*188d0*/  VIADD R6, R4, 0x184 ;  /* 0x0000018404067836 */ /* 0x000fe40000000000 */
[----:B------:R-:W-:-:S03]  /*188e0*/  IMAD.MOV.U32 R7, RZ, RZ, 0x40000040 ;  /* 0x40000040ff077424 */ /* 0x000fc600078e00ff */
[----:B------:R-:W-:Y:S02]  /*188f0*/  R2UR UR22, R6 ;  /* 0x00000000061672ca */ /* 0x000fe400000e0000 */
[----:B------:R-:W-:Y:S01]  /*18900*/  R2UR UR23, R7 ;  /* 0x00000000071772ca */ /* 0x000fe200000e0000 */
[----:B------:R-:W-:Y:S02]  /*18910*/  WARPGROUP.DEPBAR.LE gsb0, 0x0 ;  /* 0x00008000000079c5 */ /* 0x000fe40000010000 */
[----:B------:R-:W-:-:S10]  /*18920*/  WARPGROUP.ARRIVE ;  /* 0x00000000000079c5 */ /* 0x000fd40000000000 */
[----:B------:R-:W-:Y:S01]  /*18930*/  HGMMA.64x16x16.F32 R160, gdesc[UR20], R160, gsb0 ;  /* 0x0020000014a079f0 */ /* 0x000fe200080008a0 */
[----:B------:R-:W-:Y:S01]  /*18940*/  IMAD.MOV.U32 R7, RZ, RZ, 0x40000040 ;  /* 0x40000040ff077424 */ /* 0x000fe200078e00ff */
[----:B------:R-:W-:-:S04]  /*18950*/  IADD3 R6, R4, 0x204, RZ ;  /* 0x0000020404067810 */ /* 0x000fc80007ffe0ff */
        /* <DEDUP_REMOVED lines=23> */
[----:B------:R-:W-:Y:S01]  /*18ad0*/  IMAD.MOV.U32 R7, RZ, RZ, 0x40000040 ;  /* 0x40000040ff077424 */ /* 0x000fe200078e00ff */
[----:B------:R-:W-:-:S04]  /*18ae0*/  IADD3 R6, R4, 0x106, RZ ;  /* 0x0000010604067810 */ /* 0x000fc80007ffe0ff */
[----:B------:R-:W-:Y:S02]  /*18af0*/  R2UR UR10, R6 ;  /* 0x00000000060a72ca */ /* 0x000fe400000e0000 */
[----:B------:R-:W-:Y:S01]  /*18b00*/  R2UR UR11, R7 ;  /* 0x00000000070b72ca */ /* 0x000fe200000e0000 */
[----:B------:R-:W-:Y:S01]  /*18b10*/  UMOV UR8, UR42 ;  /* 0x0000002a00087c82 */ /* 0x000fe20008000000 */
[----:B------:R-:W-:Y:S01]  /*18b20*/  UMOV UR9, UR43 ;  /* 0x0000002b00097c82 */ /* 0x000fe20008000000 */
[----:B------:R-:W-:Y:S02]  /*18b30*/  WARPGROUP.DEPBAR.LE gsb0, 0x0 ;  /* 0x00008000000079c5 */ /* 0x000fe40000010000 */
[----:B------:R-:W-:-:S08]  /*18b40*/  WARPGROUP.ARRIVE ;  /* 0x00000000000079c5 */ /* 0x000fd00000000000 */
        /* <DEDUP_REMOVED lines=16> */
[----:B--2---:R-:W-:Y:S02]  /*18c50*/  R2UR UR50, R12 ;  /* 0x000000000c3272ca */ /* 0x004fe400000e0000 */
[----:B------:R-:W-:Y:S02]  /*18c60*/  R2UR UR51, R13 ;  /* 0x000000000d3372ca */ /* 0x000fe400000e0000 */
[----:B------:R-:W2:Y:S01]  /*18c70*/  LDL.64 R12, [R1+0x30] ;  /* 0x00003000010c7983 */ /* 0x000ea20000100a00 */
[----:B------:R-:W-:-:S02]  /*18c80*/  WARPGROUP.DEPBAR.LE gsb0, 0x0 ;  /* 0x00008000000079c5 */ /* 0x000fc40000010000 */
[----:B------:R-:W-:-:S06]  /*18c90*/  WARPGROUP.ARRIVE ;  /* 0x00000000000079c5 */ /* 0x000fcc0000000000 */
        /* <DEDUP_REMOVED lines=91> */
[----:B--2---:R-:W-:Y:S01]  /*19250*/  R2UR UR42, R12 ;  /* 0x000000000c2a72ca */ /* 0x004fe200000e0000 */
[----:B------:R-:W-:Y:S02]  /*19260*/  WARPGROUP.DEPBAR.LE gsb0, 0x0 ;  /* 0x00008000000079c5 */ /* 0x000fe40000010000 */
[----:B------:R-:W-:-:S07]  /*19270*/  WARPGROUP.ARRIVE ;  /* 0x00000000000079c5 */ /* 0x000fce0000000000 */
[----:B------:R-:W-:Y:S01]  /*19280*/  HGMMA.64x16x16.F32 R152, gdesc[UR28], R152, gsb0 ;  /* 0x002000001c9879f0 */ /* 0x000fe20008000898 */
[----:B------:R-:W-:Y:S02]  /*19290*/  R2UR UR43, R13 ;  /* 0x000000000d2b72ca */ /* 0x000fe400000e0000 */
[----:B------:R-:W2:Y:S01]  /*192a0*/  LDL.64 R12, [R1+0x20] ;  /* 0x00002000010c7983 */ /* 0x000ea20000100a00 */
[----:B------:R-:W-:Y:S01]  /*192b0*/  VIADD R6, R4, 0x284 ;  /* 0x0000028404067836 */ /* 0x000fe20000000000 */
[----:B------:R-:W-:-:S04]  /*192c0*/  MOV R7, 0x40000040 ;  /* 0x4000004000077802 */ /* 0x000fc80000000f00 */
[----:B------:R-:W-:Y:S02]  /*192d0*/  R2UR UR18, R6 ;  /* 0x00000000061272ca */ /* 0x000fe400000e0000 */
[----:B------:R-:W-:Y:S01]  /*192e0*/  R2UR UR19, R7 ;  /* 0x00000000071372ca */ /* 0x000fe200000e0000 */
[----:B------:R-:W-:Y:S02]  /*192f0*/  UMOV UR16, UR42 ;  /* 0x0000002a00107c82 */ /* 0x000fe40008000000 */
[----:B------:R-:W-:Y:S01]  /*19300*/  UMOV UR17, UR43 ;  /* 0x0000002b00117c82 */ /* 0x000fe20008000000 */
[----:B------:R-:W-:Y:S02]  /*19310*/  WARPGROUP.DEPBAR.LE gsb0, 0x0 ;  /* 0x00008000000079c5 */ /* 0x000fe40000010000 */
[----:B------:R-:W-:-:S07]  /*19320*/  WARPGROUP.ARRIVE ;  /* 0x00000000000079c5 */ /* 0x000fce0000000000 */
        /* <DEDUP_REMOVED lines=37> */
[----:B--2---:R-:W-:Y:S02]  /*19580*/  R2UR UR50, R12 ;  /* 0x000000000c3272ca */ /* 0x004fe400000e0000 */
[----:B------:R-:W-:Y:S02]  /*19590*/  R2UR UR51, R13 ;  /* 0x000000000d3372ca */ /* 0x000fe400000e0000 */
[----:B------:R-:W2:Y:S01]  /*195a0*/  LDL.64 R12, [R1+0x18] ;  /* 0x00001800010c7983 */ /* 0x000ea20000100a00 */
[----:B------:R-:W-:Y:S01]  /*195b0*/  IMAD.MOV.U32 R7, RZ, RZ, 0x40000040 ;  /* 0x40000040ff077424 */ /* 0x000fe200078e00ff */
[----:B------:R-:W-:-:S04]  /*195c0*/  IADD3 R6, R4, 0x286, RZ ;  /* 0x0000028604067810 */ /* 0x000fc80007ffe0ff */
[----:B------:R-:W-:Y:S02]  /*195d0*/  R2UR UR26, R6 ;  /* 0x00000000061a72ca */ /* 0x000fe400000e0000 */
[----:B------:R-:W-:Y:S01]  /*195e0*/  R2UR UR27, R7 ;  /* 0x00000000071b72ca */ /* 0x000fe200000e0000 */
[----:B------:R-:W-:Y:S02]  /*195f0*/  UMOV UR24, UR50 ;  /* 0x0000003200187c82 */ /* 0x000fe40008000000 */
[----:B------:R-:W-:Y:S01]  /*19600*/  UMOV UR25, UR51 ;  /* 0x0000003300197c82 */ /* 0x000fe20008000000 */
[----:B------:R-:W-:Y:S02]  /*19610*/  WARPGROUP.DEPBAR.LE gsb0, 0x0 ;  /* 0x00008000000079c5 */ /* 0x000fe40000010000 */
[----:B------:R-:W-:-:S07]  /*19620*/  WARPGROUP.ARRIVE ;  /* 0x00000000000079c5 */ /* 0x000fce0000000000 */
        /* <DEDUP_REMOVED lines=38> */
[----:B------:R-:W-:Y:S01]  /*19890*/  IMAD.MOV.U32 R7, RZ, RZ, 0x40000040 ;  /* 0x40000040ff077424 */ /* 0x000fe200078e00ff */
[----:B--2---:R-:W-:Y:S02]  /*198a0*/  R2UR UR46, R12 ;  /* 0x000000000c2e72ca */ /* 0x004fe400000e0000 */
[----:B------:R-:W-:Y:S02]  /*198b0*/  R2UR UR47, R13 ;  /* 0x000000000d2f72ca */ /* 0x000fe400000e0000 */
[----:B------:R-:W2:Y:S01]  /*198c0*/  LDL.64 R12, [R1+0x10] ;  /* 0x00001000010c7983 */ /* 0x000ea20000100a00 */
[----:B------:R-:W-:Y:S02]  /*198d0*/  R2UR UR10, R6 ;  /* 0x00000000060a72ca */ /* 0x000fe400000e0000 */
[----:B------:R-:W-:-:S06]  /*198e0*/  R2UR UR11, R7 ;  /* 0x00000000070b72ca */ /* 0x000fcc00000e0000 */
[----:B------:R-:W-:Y:S02]  /*198f0*/  UMOV UR8, UR46 ;  /* 0x0000002e00087c82 */ /* 0x000fe40008000000 */
[----:B------:R-:W-:Y:S01]  /*19900*/  UMOV UR9, UR47 ;  /* 0x0000002f00097c82 */ /* 0x000fe20008000000 */
[----:B------:R-:W-:Y:S02]  /*19910*/  WARPGROUP.DEPBAR.LE gsb0, 0x0 ;  /* 0x00008000000079c5 */ /* 0x000fe40000010000 */
        /* <DEDUP_REMOVED lines=41> */
[----:B------:R-:W-:Y:S02]  /*19bb0*/  R2UR UR19, R7 ;  /* 0x00000000071372ca */ /* 0x000fe400000e0000 */
[----:B--2---:R-:W-:Y:S02]  /*19bc0*/  R2UR UR42, R12 ;  /* 0x000000000c2a72ca */ /* 0x004fe400000e0000 */
[----:B------:R-:W-:-:S11]  /*19bd0*/  R2UR UR43, R13 ;  /* 0x000000000d2b72ca */ /* 0x000fd600000e0000 */
[----:B------:R-:W-:Y:S02]  /*19be0*/  UMOV UR16, UR42 ;  /* 0x0000002a00107c82 */ /* 0x000fe40008000000 */
[----:B------:R-:W-:Y:S01]  /*19bf0*/  UMOV UR17, UR43 ;  /* 0x0000002b00117c82 */ /* 0x000fe20008000000 */
[----:B------:R-:W-:Y:S02]  /*19c00*/  WARPGROUP.DEPBAR.LE gsb0, 0x0 ;  /* 0x00008000000079c5 */ /* 0x000fe40000010000 */
        /* <DEDUP_REMOVED lines=439> */
.L_x_643:
[----:B------:R-:W-:Y:S02]  /*1b780*/  SHF.L.U32 R0, R10, 0x1f, RZ ;  /* 0x0000001f0a007819 */ /* 0x000fe400000006ff */
[----:B------:R-:W-:-:S04]  /*1b790*/  LEA R6, R8, R23, 0x3 ;  /* 0x0000001708067211 */ /* 0x000fc800078e18ff */
[----:B------:R2:W3:Y:S01]  /*1b7a0*/  SYNCS.PHASECHK.TRANS64.TRYWAIT P1, [R6+URZ+0x38850], R0 ;  /* 0x03885000060075a7 */ /* 0x0004e2000802017f */
[----:B------:R-:W-:Y:S05]  /*1b7b0*/  @!P0 BRA `(.L_x_644) ;  /* 0x0000000000048947 */ /* 0x000fea0003800000 */
[----:B------:R-:W-:Y:S01]  /*1b7c0*/  BPT.TRAP 0x1 ;  /* 0x000000040000795c */ /* 0x000fe20000300000 */
.L_x_644:
[----:B------:R-:W-:Y:S04]  /*1b7d0*/  BSSY B1, `(.L_x_645) ;  /* 0x0000004000017945 */ /* 0x000fe80003800000 */
[----:B---3--:R-:W-:Y:S05]  /*1b7e0*/  @P1 BRA `(.L_x_646) ;  /* 0x0000000000081947 */ /* 0x008fea0003800000 */
[----:B------:R-:W3:Y:S02]  /*1b7f0*/  SYNCS.PHASECHK.TRANS64.TRYWAIT P1, [R6+URZ+0x38850], R0 ;  /* 0x03885000060075a7 */ /* 0x000ee4000802017f */
[----:B---3--:R-:W-:Y:S05]  /*1b800*/  @!P1 BRA `(.L_x_647) ;  /* 0x000000f800489947 */ /* 0x008fea0003800000 */
.L_x_646:
[----:B------:R-:W-:Y:S05]  /*1b810*/  BSYNC B1 ;  /* 0x0000000000017941 */ /* 0x000fea0003800000 */
.L_x_645:
[----:B--23--:R-:W-:Y:S01]  /*1b820*/  VIADD R0, R23, 0x400 ;  /* 0x0000040017007836 */ /* 0x00cfe20000000000 */
[----:B------:R-:W-:Y:S01]  /*1b830*/  WARPGROUP.ARRIVE ;  /* 0x00000000000079c5 */ /* 0x000fe20000000000 */
[----:B01----:R-:W-:Y:S02]  /*1b840*/  IMAD.MOV.U32 R3, RZ, RZ, 0x40000040 ;  /* 0x40000040ff037424 */ /* 0x003fe400078e00ff */
[----:B------:R-:W-:Y:S01]  /*1b850*/  IMAD.MOV.U32 R5, RZ, RZ, 0x40000040 ;  /* 0x40000040ff057424 */ /* 0x000fe200078e00ff */
[----:B------:R-:W-:Y:S02]  /*1b860*/  SHF.R.U32.HI R0, RZ, 0x4, R0 ;  /* 0x00000004ff007819 */ /* 0x000fe40000011600 */
[----:B------:R-:W-:Y:S01]  /*1b870*/  R2UR UR7, R3 ;  /* 0x00000000030772ca */ /* 0x000fe200000e0000 */
[----:B------:R-:W-:Y:S01]  /*1b880*/  IMAD.MOV.U32 R3, RZ, RZ, 0x40000040 ;  /* 0x40000040ff037424 */ /* 0x000fe200078e00ff */
[----:B------:R-:W-:-:S04]  /*1b890*/  LOP3.LUT R0, R0, 0x3fff, RZ, 0xc0, !PT ;  /* 0x00003fff00007812 */ /* 0x000fc800078ec0ff */
[----:B------:R-:W-:-:S05]  /*1b8a0*/  LOP3.LUT R0, R0, 0x2800000, RZ, 0xfc, !PT ;  /* 0x0280000000007812 */ /* 0x000fca00078efcff */
[----:B------:R-:W-:-:S05]  /*1b8b0*/  IMAD R2, R8, 0xa00, R0 ;  /* 0x00000a0008027824 */ /* 0x000fca00078e0200 */
[C---:B------:R-:W-:Y:S02]  /*1b8c0*/  R2UR UR6, R2.reuse ;  /* 0x00000000020672ca */ /* 0x040fe400000e0000 */
[----:B------:R-:W-:-:S11]  /*1b8d0*/  IADD3 R4, R2, 0x80, RZ ;  /* 0x0000008002047810 */ /* 0x000fd60007ffe0ff */
[----:B------:R-:W-:Y:S01]  /*1b8e0*/  HGMMA.64x256x16.F32 R24, R208, gdesc[UR4].tnspB, R24, gsb0 ;  /* 0x43e00004d0187df0 */ /* 0x000fe20008000818 */
[----:B------:R-:W-:Y:S01]  /*1b8f0*/  R2UR UR6, R4 ;  /* 0x00000000040672ca */ /* 0x000fe200000e0000 */
[----:B------:R-:W-:Y:S01]  /*1b900*/  VIADD R4, R2, 0x100 ;  /* 0x0000010002047836 */ /* 0x000fe20000000000 */
[----:B------:R-:W-:Y:S02]  /*1b910*/  R2UR UR7, R5 ;  /* 0x00000000050772ca */ /* 0x000fe400000e0000 */
[----:B------:R-:W-:Y:S01]  /*1b920*/  MOV R5, 0x40000040 ;  /* 0x4000004000057802 */ /* 0x000fe20000000f00 */
[----:B------:R-:W-:Y:S02]  /*1b930*/  WARPGROUP.DEPBAR.LE gsb0, 0x0 ;  /* 0x00008000000079c5 */ /* 0x000fe40000010000 */
[----:B------:R-:W-:-:S15]  /*1b940*/  WARPGROUP.ARRIVE ;  /* 0x00000000000079c5 */ /* 0x000fde0000000000 */
[----:B------:R-:W-:-:S05]  /*1b950*/  NOP ;  /* 0x0000000000007918 */ /* 0x000fca0000000000 */
[----:B------:R-:W-:Y:S01]  /*1b960*/  HGMMA.64x256x16.F32 R24, R204, gdesc[UR4].tnspB, R24, gsb0 ;  /* 0x43e00004cc187df0 */ /* 0x000fe20008000818 */
[----:B------:R-:W-:Y:S01]  /*1b970*/  R2UR UR6, R4 ;  /* 0x00000000040672ca */ /* 0x000fe200000e0000 */
[C---:B------:R-:W-:Y:S01]  /*1b980*/  VIADD R4, R2.reuse, 0x180 ;  /* 0x0000018002047836 */ /* 0x040fe20000000000 */
[----:B------:R-:W-:Y:S01]  /*1b990*/  R2UR UR7, R5 ;  /* 0x00000000050772ca */ /* 0x000fe200000e0000 */
[----:B------:R-:W-:Y:S01]  /*1b9a0*/  IMAD.MOV.U32 R5, RZ, RZ, 0x40000040 ;  /* 0x40000040ff057424 */ /* 0x000fe200078e00ff */
[----:B------:R-:W-:Y:S01]  /*1b9b0*/  IADD3 R2, R2, 0x200, RZ ;  /* 0x0000020002027810 */ /* 0x000fe20007ffe0ff */
[----:B------:R-:W-:Y:S02]  /*1b9c0*/  WARPGROUP.DEPBAR.LE gsb0, 0x0 ;  /* 0x00008000000079c5 */ /* 0x000fe40000010000 */
[----:B------:R-:W-:-:S15]  /*1b9d0*/  WARPGROUP.ARRIVE ;  /* 0x00000000000079c5 */ /* 0x000fde0000000000 */
[----:B------:R-:W-:-:S05]  /*1b9e0*/  NOP ;  /* 0x0000000000007918 */ /* 0x000fca0000000000 */
[----:B------:R-:W-:Y:S01]  /*1b9f0*/  HGMMA.64x256x16.F32 R24, R200, gdesc[UR4].tnspB, R24, gsb0 ;  /* 0x43e00004c8187df0 */ /* 0x000fe20008000818 */
[----:B------:R-:W-:Y:S02]  /*1ba00*/  R2UR UR6, R4 ;  /* 0x00000000040672ca */ /* 0x000fe400000e0000 */
[----:B------:R-:W-:Y:S01]  /*1ba10*/  R2UR UR7, R5 ;  /* 0x00000000050772ca */ /* 0x000fe200000e0000 */
[----:B------:R-:W-:Y:S02]  /*1ba20*/  WARPGROUP.DEPBAR.LE gsb0, 0x0 ;  /* 0x00008000000079c5 */ /* 0x000fe40000010000 */
[----:B------:R-:W-:-:S15]  /*1ba30*/  WARPGROUP.ARRIVE ;  /* 0x00000000000079c5 */ /* 0x000fde0000000000 */
[----:B------:R-:W-:-:S07]  /*1ba40*/  NOP ;  /* 0x0000000000007918 */ /* 0x000fce0000000000 */
[----:B------:R-:W-:Y:S01]  /*1ba50*/  HGMMA.64x256x16.F32 R24, R196, gdesc[UR4].tnspB, R24, gsb0 ;  /* 0x43e00004c4187df0 */ /* 0x000fe20008000818 */
[----:B------:R-:W-:Y:S02]  /*1ba60*/  R2UR UR6, R2 ;  /* 0x00000000020672ca */ /* 0x000fe400000e0000 */
[----:B------:R-:W-:Y:S01]  /*1ba70*/  R2UR UR7, R3 ;  /* 0x00000000030772ca */ /* 0x000fe200000e0000 */
[----:B------:R-:W-:Y:S02]  /*1ba80*/  WARPGROUP.DEPBAR.LE gsb0, 0x0 ;  /* 0x00008000000079c5 */ /* 0x000fe40000010000 */
[----:B------:R-:W-:-:S15]  /*1ba90*/  WARPGROUP.ARRIVE ;  /* 0x00000000000079c5 */ /* 0x000fde0000000000 */
[----:B------:R-:W-:-:S07]  /*1baa0*/  NOP ;  /* 0x0000000000007918 */ /* 0x000fce0000000000 */
[----:B------:R-:W-:Y:S03]  /*1bab0*/  HGMMA.64x256x16.F32 R24, R192, gdesc[UR4].tnspB, R24, gsb0 ;  /* 0x43e00004c0187df0 */ /* 0x000fe60008000818 */
[----:B------:R-:W-:Y:S02]  /*1bac0*/  WARPGROUP.DEPBAR.LE gsb0, 0x0 ;  /* 0x00008000000079c5 */ /* 0x000fe40000010000 */
[----:B------:R-:W-:Y:S05]  /*1bad0*/  @!P0 BRA `(.L_x_648) ;  /* 0x0000000000048947 */ /* 0x000fea0003800000 */
[----:B------:R-:W-:Y:S01]  /*1bae0*/  BPT.TRAP 0x1 ;  /* 0x000000040000795c */ /* 0x000fe20000300000 */
.L_x_648:
[----:B------:R-:W2:Y:S01]  /*1baf0*/  LDL R12, [R1+0x64] ;  /* 0x00006400010c7983 */ /* 0x000ea20000100800 */
[----:B------:R-:W-:Y:S01]  /*1bb00*/  FMNMX.FTZ R0, R184, R11, !PT ;  /* 0x0000000bb8007209 */ /* 0x000fe20007810000 */
[----:B------:R-:W-:Y:S01]  /*1bb10*/  VIADD R9, R9, 0x38840 ;  /* 0x0003884009097836 */ /* 0x000fe20000000000 */
[----:B------:R-:W-:Y:S02]  /*1bb20*/  MOV R3, UR38 ;  /* 0x0000002600037c02 */ /* 0x000fe40008000f00 */
        /* <DEDUP_REMOVED lines=19> */
[----:B------:R-:W0:Y:S02]  /*1bc60*/  SHFL.BFLY PT, R2, R0, 0x2, 0x1f ;  /* 0x0c401f0000027f89 */ /* 0x000e2400000e0000 */
[----:B0-----:R-:W-:Y:S02]  /*1bc70*/  FMNMX.FTZ R2, R0, R2, !PT ;  /* 0x0000000200027209 */ /* 0x001fe40007810000 */
[----:B------:R-:W-:-:S03]  /*1bc80*/  FMNMX.FTZ R0, R186, R14, !PT ;  /* 0x0000000eba007209 */ /* 0x000fc60007810000 */
[----:B------:R-:W0:Y:S01]  /*1bc90*/  SHFL.BFLY PT, R5, R2, 0x1, 0x1f ;  /* 0x0c201f0002057f89 */ /* 0x000e2200000e0000 */
[----:B------:R-:W-:-:S04]  /*1bca0*/  FMNMX.FTZ R0, R187, R0, !PT ;  /* 0x00000000bb007209 */ /* 0x000fc80007810000 */
[----:B------:R-:W-:-:S04]  /*1bcb0*/  FMNMX.FTZ R0, R190, R0, !PT ;  /* 0x00000000be007209 */ /* 0x000fc80007810000 */
[----:B------:R-:W-:-:S04]  /*1bcc0*/  FMNMX.FTZ R0, R191, R0, !PT ;  /* 0x00000000bf007209 */ /* 0x000fc80007810000 */
[----:B------:R-:W-:-:S04]  /*1bcd0*/  FMNMX.FTZ R0, R178, R0, !PT ;  /* 0x00000000b2007209 */ /* 0x000fc80007810000 */
[----:B------:R-:W-:-:S04]  /*1bce0*/  FMNMX.FTZ R0, R179, R0, !PT ;  /* 0x00000000b3007209 */ /* 0x000fc80007810000 */
[----:B------:R-:W-:Y:S02]  /*1bcf0*/  FMNMX.FTZ R0, R182, R0, !PT ;  /* 0x00000000b6007209 */ /* 0x000fe40007810000 */
[----:B0-----:R-:W-:Y:S02]  /*1bd00*/  FMNMX.FTZ R5, R2, R5, !PT ;  /* 0x0000000502057209 */ /* 0x001fe40007810000 */
[----:B------:R-:W-:-:S03]  /*1bd10*/  FMNMX.FTZ R0, R183, R0, !PT ;  /* 0x00000000b7007209 */ /* 0x000fc60007810000 */
[----:B------:R-:W-:Y:S01]  /*1bd20*/  FMUL.FTZ R8, R5, R3 ;  /* 0x0000000305087220 */ /* 0x000fe20000410000 */
[----:B------:R-:W-:-:S03]  /*1bd30*/  FMNMX.FTZ R0, R170, R0, !PT ;  /* 0x00000000aa007209 */ /* 0x000fc60007810000 */
[-CC-:B------:R-:W-:Y:S01]  /*1bd40*/  FFMA.FTZ R184, R184, R3.reuse, -R8.reuse ;  /* 0x00000003b8b87223 */ /* 0x180fe20000010808 */
[----:B------:R-:W-:Y:S01]  /*1bd50*/  FMNMX.FTZ R0, R171, R0, !PT ;  /* 0x00000000ab007209 */ /* 0x000fe20007810000 */
[-CC-:B------:R-:W-:Y:S01]  /*1bd60*/  FFMA.FTZ R185, R185, R3.reuse, -R8.reuse ;  /* 0x00000003b9b97223 */ /* 0x180fe20000010808 */
[-CC-:B------:R-:W-:Y:S01]  /*1bd70*/  FFMA.FTZ R188, R188, R3.reuse, -R8.reuse ;  /* 0x00000003bcbc7223 */ /* 0x180fe20000010808 */
[-CC-:B------:R-:W-:Y:S01]  /*1bd80*/  FFMA.FTZ R189, R189, R3.reuse, -R8.reuse ;  /* 0x00000003bdbd7223 */ /* 0x180fe20000010808 */
[----:B------:R-:W-:Y:S01]  /*1bd90*/  FMNMX.FTZ R0, R174, R0, !PT ;  /* 0x00000000ae007209 */ /* 0x000fe20007810000 */
[----:B------:R-:W-:Y:S01]  /*1bda0*/  MUFU.EX2 R184, R184 ;  /* 0x000000b800b87308 */ /* 0x000fe20000000800 */
[-CC-:B------:R-:W-:Y:S01]  /*1bdb0*/  FFMA.FTZ R176, R176, R3.reuse, -R8.reuse ;  /* 0x00000003b0b07223 */ /* 0x180fe20000010808 */
        /* <DEDUP_REMOVED lines=23> */
[----:B------:R-:W-:-:S02]  /*1bf30*/  FFMA.FTZ R8, R157, R3, -R8 ;  /* 0x000000039d087223 */ /* 0x000fc40000010808 */
[----:B------:R-:W-:-:S04]  /*1bf40*/  FMNMX.FTZ R0, R155, R0, !PT ;  /* 0x000000009b007209 */ /* 0x000fc80007810000 */
[----:B------:R-:W-:Y:S01]  /*1bf50*/  FMNMX.FTZ R0, R158, R0, !PT ;  /* 0x000000009e007209 */ /* 0x000fe20007810000 */
[----:B------:R-:W-:Y:S03]  /*1bf60*/  MUFU.EX2 R176, R176 ;  /* 0x000000b000b07308 */ /* 0x000fe60000000800 */
[----:B------:R-:W-:-:S05]  /*1bf70*/  FMNMX.FTZ R0, R159, R0, !PT ;  /* 0x000000009f007209 */ /* 0x000fca0007810000 */
[----:B------:R-:W0:Y:S01]  /*1bf80*/  SHFL.BFLY PT, R2, R0, 0x2, 0x1f ;  /* 0x0c401f0000027f89 */ /* 0x000e2200000e0000 */
[----:B------:R-:W-:Y:S08]  /*1bf90*/  MUFU.EX2 R177, R177 ;  /* 0x000000b100b17308 */ /* 0x000ff00000000800 */
[----:B------:R-:W-:Y:S08]  /*1bfa0*/  MUFU.EX2 R180, R180 ;  /* 0x000000b400b47308 */ /* 0x000ff00000000800 */
[----:B------:R-:W-:Y:S01]  /*1bfb0*/  MUFU.EX2 R181, R181 ;  /* 0x000000b500b57308 */ /* 0x000fe20000000800 */
[----:B0-----:R-:W-:Y:S01]  /*1bfc0*/  FMNMX.FTZ R2, R0, R2, !PT ;  /* 0x0000000200027209 */ /* 0x001fe20007810000 */
[----:B------:R-:W-:-:S06]  /*1bfd0*/  FADD.FTZ R0, -R5, R11 ;  /* 0x0000000b05007221 */ /* 0x000fcc0000010100 */
[----:B------:R-:W-:Y:S01]  /*1bfe0*/  MUFU.EX2 R168, R168 ;  /* 0x000000a800a87308 */ /* 0x000fe20000000800 */
[----:B------:R-:W0:Y:S01]  /*1bff0*/  SHFL.BFLY PT, R4, R2, 0x1, 0x1f ;  /* 0x0c201f0002047f89 */ /* 0x000e2200000e0000 */
[----:B------:R-:W-:-:S06]  /*1c000*/  FMUL.FTZ R0, R0, R3 ;  /* 0x0000000300007220 */ /* 0x000fcc0000410000 */
[----:B------:R-:W-:Y:S08]  /*1c010*/  MUFU.EX2 R169, R169 ;  /* 0x000000a900a97308 */ /* 0x000ff00000000800 */
[----:B------:R-:W1:Y:S08]  /*1c020*/  MUFU.EX2 R0, R0 ;  /* 0x0000000000007308 */ /* 0x000e700000000800 */
[----:B------:R-:W-:Y:S01]  /*1c030*/  MUFU.EX2 R172, R172 ;  /* 0x000000ac00ac7308 */ /* 0x000fe20000000800 */
[----:B0-----:R-:W-:-:S05]  /*1c040*/  FMNMX.FTZ R4, R2, R4, !PT ;  /* 0x0000000402047209 */ /* 0x001fca0007810000 */
[C---:B------:R-:W-:Y:S01]  /*1c050*/  FADD.FTZ R2, -R4.reuse, R14 ;  /* 0x0000000e04027221 */ /* 0x040fe20000010100 */
[----:B------:R-:W-:Y:S01]  /*1c060*/  FMUL.FTZ R10, R4, R3 ;  /* 0x00000003040a7220 */ /* 0x000fe20000410000 */
[----:B-1----:R-:W-:Y:S01]  /*1c070*/  FFMA.FTZ R21, R0, R21, R184 ;  /* 0x0000001500157223 */ /* 0x002fe200000100b8 */
[----:B------:R-:W-:Y:S01]  /*1c080*/  MUFU.EX2 R173, R173 ;  /* 0x000000ad00ad7308 */ /* 0x000fe20000000800 */
[-C--:B------:R-:W-:Y:S01]  /*1c090*/  FMUL.FTZ R2, R2, R3.reuse ;  /* 0x0000000302027220 */ /* 0x080fe20000410000 */
[-CC-:B------:R-:W-:Y:S01]  /*1c0a0*/  FFMA.FTZ R186, R186, R3.reuse, -R10.reuse ;  /* 0x00000003baba7223 */ /* 0x180fe2000001080a */
[-CC-:B------:R-:W-:Y:S01]  /*1c0b0*/  FFMA.FTZ R187, R187, R3.reuse, -R10.reuse ;  /* 0x00000003bbbb7223 */ /* 0x180fe2000001080a */
[-CC-:B------:R-:W-:Y:S01]  /*1c0c0*/  FFMA.FTZ R190, R190, R3.reuse, -R10.reuse ;  /* 0x00000003bebe7223 */ /* 0x180fe2000001080a */
[-CC-:B------:R-:W-:Y:S01]  /*1c0d0*/  FFMA.FTZ R191, R191, R3.reuse, -R10.reuse ;  /* 0x00000003bfbf7223 */ /* 0x180fe2000001080a */
[-CC-:B------:R-:W-:Y:S01]  /*1c0e0*/  FFMA.FTZ R178, R178, R3.reuse, -R10.reuse ;  /* 0x00000003b2b27223 */ /* 0x180fe2000001080a */
[-CC-:B------:R-:W-:Y:S01]  /*1c0f0*/  FFMA.FTZ R179, R179, R3.reuse, -R10.reuse ;  /* 0x00000003b3b37223 */ /* 0x180fe2000001080a */
[----:B------:R-:W-:Y:S01]  /*1c100*/  MUFU.EX2 R2, R2 ;  /* 0x0000000200027308 */ /* 0x000fe20000000800 */
[-CC-:B------:R-:W-:Y:S01]  /*1c110*/  FFMA.FTZ R182, R182, R3.reuse, -R10.reuse ;  /* 0x00000003b6b67223 */ /* 0x180fe2000001080a */
[----:B------:R-:W-:Y:S01]  /*1c120*/  FADD.FTZ R7, R185, R21 ;  /* 0x00000015b9077221 */ /* 0x000fe20000010000 */
[-CC-:B------:R-:W-:Y:S01]  /*1c130*/  FFMA.FTZ R183, R183, R3.reuse, -R10.reuse ;  /* 0x00000003b7b77223 */ /* 0x180fe2000001080a */
[-CC-:B------:R-:W-:Y:S01]  /*1c140*/  FFMA.FTZ R170, R170, R3.reuse, -R10.reuse ;  /* 0x00000003aaaa7223 */ /* 0x180fe2000001080a */
[-CC-:B------:R-:W-:Y:S01]  /*1c150*/  FFMA.FTZ R171, R171, R3.reuse, -R10.reuse ;  /* 0x00000003abab7223 */ /* 0x180fe2000001080a */
[----:B------:R-:W-:Y:S01]  /*1c160*/  FADD.FTZ R7, R188, R7 ;  /* 0x00000007bc077221 */ /* 0x000fe20000010000 */
[-CC-:B------:R-:W-:Y:S01]  /*1c170*/  FFMA.FTZ R174, R174, R3.reuse, -R10.reuse ;  /* 0x00000003aeae7223 */ /* 0x180fe2000001080a */
[----:B------:R-:W0:Y:S01]  /*1c180*/  MUFU.EX2 R186, R186 ;  /* 0x000000ba00ba7308 */ /* 0x000e220000000800 */
[-CC-:B------:R-:W-:Y:S01]  /*1c190*/  FFMA.FTZ R175, R175, R3.reuse, -R10.reuse ;  /* 0x00000003afaf7223 */ /* 0x180fe2000001080a */
[----:B------:R-:W-:Y:S01]  /*1c1a0*/  FADD.FTZ R7, R189, R7 ;  /* 0x00000007bd077221 */ /* 0x000fe20000010000 */
[-CC-:B------:R-:W-:Y:S01]  /*1c1b0*/  FFMA.FTZ R162, R162, R3.reuse, -R10.reuse ;  /* 0x00000003a2a27223 */ /* 0x180fe2000001080a */
[-CC-:B------:R-:W-:Y:S01]  /*1c1c0*/  FFMA.FTZ R163, R163, R3.reuse, -R10.reuse ;  /* 0x00000003a3a37223 */ /* 0x180fe2000001080a */
[-CC-:B------:R-:W-:Y:S01]  /*1c1d0*/  FFMA.FTZ R166, R166, R3.reuse, -R10.reuse ;  /* 0x00000003a6a67223 */ /* 0x180fe2000001080a */
[----:B------:R-:W-:Y:S01]  /*1c1e0*/  FADD.FTZ R7, R176, R7 ;  /* 0x00000007b0077221 */ /* 0x000fe20000010000 */
[-CC-:B------:R-:W-:Y:S01]  /*1c1f0*/  FFMA.FTZ R167, R167, R3.reuse, -R10.reuse ;  /* 0x00000003a7a77223 */ /* 0x180fe2000001080a */
[----:B------:R-:W1:Y:S01]  /*1c200*/  MUFU.EX2 R187, R187 ;  /* 0x000000bb00bb7308 */ /* 0x000e620000000800 */
[-CC-:B------:R-:W-:Y:S01]  /*1c210*/  FFMA.FTZ R154, R154, R3.reuse, -R10.reuse ;  /* 0x000000039a9a7223 */ /* 0x180fe2000001080a */
[----:B------:R-:W-:Y:S01]  /*1c220*/  FADD.FTZ R7, R177, R7 ;  /* 0x00000007b1077221 */ /* 0x000fe20000010000 */
[-CC-:B------:R-:W-:Y:S01]  /*1c230*/  FFMA.FTZ R155, R155, R3.reuse, -R10.reuse ;  /* 0x000000039b9b7223 */ /* 0x180fe2000001080a */
[-CC-:B------:R-:W-:Y:S01]  /*1c240*/  FFMA.FTZ R158, R158, R3.reuse, -R10.reuse ;  /* 0x000000039e9e7223 */ /* 0x180fe2000001080a */
[----:B------:R-:W-:Y:S01]  /*1c250*/  FFMA.FTZ R195, R159, R3, -R10 ;  /* 0x000000039fc37223 */ /* 0x000fe2000001080a */
[----:B------:R-:W-:-:S02]  /*1c260*/  FADD.FTZ R7, R180, R7 ;  /* 0x00000007b4077221 */ /* 0x000fc40000010000 */
[----:B------:R-:W3:Y:S01]  /*1c270*/  MUFU.EX2 R190, R190 ;  /* 0x000000be00be7308 */ /* 0x000ee20000000800 */
[----:B0-----:R-:W-:Y:S01]  /*1c280*/  FFMA.FTZ R20, R2, R20, R186 ;  /* 0x0000001402147223 */ /* 0x001fe200000100ba */
[----:B------:R-:W-:-:S04]  /*1c290*/  FADD.FTZ R7, R181, R7 ;  /* 0x00000007b5077221 */ /* 0x000fc80000010000 */
[----:B------:R-:W-:Y:S02]  /*1c2a0*/  FADD.FTZ R7, R168, R7 ;  /* 0x00000007a8077221 */ /* 0x000fe40000010000 */
[----:B------:R-:W0:Y:S02]  /*1c2b0*/  MUFU.EX2 R191, R191 ;  /* 0x000000bf00bf7308 */ /* 0x000e240000000800 */
[----:B------:R-:W-:-:S04]  /*1c2c0*/  FADD.FTZ R7, R169, R7 ;  /* 0x00000007a9077221 */ /* 0x000fc80000010000 */
[----:B------:R-:W-:Y:S02]  /*1c2d0*/  FADD.FTZ R7, R172, R7 ;  /* 0x00000007ac077221 */ /* 0x000fe40000010000 */
[----:B------:R-:W4:Y:S01]  /*1c2e0*/  MUFU.EX2 R178, R178 ;  /* 0x000000b200b27308 */ /* 0x000f220000000800 */
[----:B--2---:R-:W-:Y:S01]  /*1c2f0*/  PRMT R9, R12, 0x654, R9 ;  /* 0x000006540c097816 */ /* 0x004fe20000000009 */
[----:B------:R-:W-:-:S03]  /*1c300*/  FADD.FTZ R7, R173, R7 ;  /* 0x00000007ad077221 */ /* 0x000fc60000010000 */
[----:B------:R1:W-:Y:S03]  /*1c310*/  SYNCS.ARRIVE.TRANS64.RED.A1T0 RZ, [R9+URZ], RZ ;  /* 0x000000ff09ff79a7 */ /* 0x0003e6000810043f */
[----:B------:R-:W2:Y:S01]  /*1c320*/  MUFU.EX2 R179, R179 ;  /* 0x000000b300b37308 */ /* 0x000ea20000000800 */
[----:B-1----:R-:W-:-:S07]  /*1c330*/  FADD.FTZ R9, R187, R20 ;  /* 0x00000014bb097221 */ /* 0x002fce0000010000 */
[----:B------:R-:W1:Y:S01]  /*1c340*/  MUFU.EX2 R182, R182 ;  /* 0x000000b600b67308 */ /* 0x000e620000000800 */
[----:B---3--:R-:W-:-:S04]  /*1c350*/  FADD.FTZ R9, R190, R9 ;  /* 0x00000009be097221 */ /* 0x008fc80000010000 */
[----:B0-----:R-:W-:-:S03]  /*1c360*/  FADD.FTZ R9, R191, R9 ;  /* 0x00000009bf097221 */ /* 0x001fc60000010000 */
[----:B------:R-:W0:Y:S01]  /*1c370*/  MUFU.EX2 R183, R183 ;  /* 0x000000b700b77308 */ /* 0x000e220000000800 */
[----:B----4-:R-:W-:-:S04]  /*1c380*/  FADD.FTZ R9, R178, R9 ;  /* 0x00000009b2097221 */ /* 0x010fc80000010000 */
[----:B--2---:R-:W-:-:S03]  /*1c390*/  FADD.FTZ R9, R179, R9 ;  /* 0x00000009b3097221 */ /* 0x004fc60000010000 */
[----:B------:R-:W2:Y:S01]  /*1c3a0*/  MUFU.EX2 R170, R170 ;  /* 0x000000aa00aa7308 */ /* 0x000ea20000000800 */
[----:B-1----:R-:W-:-:S07]  /*1c3b0*/  FADD.FTZ R9, R182, R9 ;  /* 0x00000009b6097221 */ /* 0x002fce0000010000 */
[----:B------:R-:W1:Y:S01]  /*1c3c0*/  MUFU.EX2 R171, R171 ;  /* 0x000000ab00ab7308 */ /* 0x000e620000000800 */
[----:B0-----:R-:W-:-:S07]  /*1c3d0*/  FADD.FTZ R9, R183, R9 ;  /* 0x00000009b7097221 */ /* 0x001fce0000010000 */
[----:B------:R-:W0:Y:S01]  /*1c3e0*/  MUFU.EX2 R174, R174 ;  /* 0x000000ae00ae7308 */ /* 0x000e220000000800 */
[----:B--2---:R-:W-:-:S07]  /*1c3f0*/  FADD.FTZ R9, R170, R9 ;  /* 0x00000009aa097221 */ /* 0x004fce0000010000 */
        /* <DEDUP_REMOVED lines=33> */
[----:B0-----:R-:W-:Y:S01]  /*1c610*/  FADD.FTZ R9, R158, R9 ;  /* 0x000000099e097221 */ /* 0x001fe20000010000 */
[----:B--2---:R-:W-:-:S03]  /*1c620*/  FADD.FTZ R21, R8, R7 ;  /* 0x0000000708157221 */ /* 0x004fc60000010000 */
[----:B-1----:R-:W-:Y:S01]  /*1c630*/  FADD.FTZ R20, R195, R9 ;  /* 0x00000009c3147221 */ /* 0x002fe20000010000 */
[----:B------:R-:W-:Y:S06]  /*1c640*/  @!P0 BRA `(.L_x_649) ;  /* 0x0000000000048947 */ /* 0x000fec0003800000 */
[----:B------:R-:W-:Y:S01]  /*1c650*/  BPT.TRAP 0x1 ;  /* 0x000000040000795c */ /* 0x000fe20000300000 */
.L_x_649:
[----:B------:R-:W2:Y:S01]  /*1c660*/  LDL R7, [R1+0x54] ;  /* 0x0000540001077983 */ /* 0x000ea20000100800 */
[----:B------:R-:W-:Y:S01]  /*1c670*/  VIADD R6, R6, 0x38860 ;  /* 0x0003886006067836 */ /* 0x000fe20000000000 */
[----:B------:R-:W-:Y:S01]  /*1c680*/  F2FP.F16.F32.PACK_AB R194, R8, R156 ;  /* 0x0000009c08c2723e */ /* 0x000fe200000000ff */
[----:B------:R-:W-:Y:S01]  /*1c690*/  IMAD.MOV.U32 R11, RZ, RZ, R5 ;  /* 0x000000ffff0b7224 */ /* 0x000fe200078e0005 */
[----:B------:R-:W-:Y:S01]  /*1c6a0*/  F2FP.F16.F32.PACK_AB R208, R185, R184 ;  /* 0x000000b8b9d0723e */ /* 0x000fe200000000ff */
[----:B------:R-:W-:Y:S01]  /*1c6b0*/  IMAD.MOV.U32 R10, RZ, RZ, R227 ;  /* 0x000000ffff0a7224 */ /* 0x000fe200078e00e3 */
[----:B------:R-:W-:Y:S02]  /*1c6c0*/  PRMT R6, R12, 0x654, R6 ;  /* 0x000006540c067816 */ /* 0x000fe40000000006 */
[----:B------:R-:W-:Y:S02]  /*1c6d0*/  F2FP.F16.F32.PACK_AB R209, R187, R186 ;  /* 0x000000babbd1723e */ /* 0x000fe400000000ff */
[----:B------:R0:W-:Y:S01]  /*1c6e0*/  SYNCS.ARRIVE.TRANS64.RED.A1T0 RZ, [R6+URZ], RZ ;  /* 0x000000ff06ff79a7 */ /* 0x0001e2000810043f */
[----:B------:R-:W-:-:S02]  /*1c6f0*/  F2FP.F16.F32.PACK_AB R210, R189, R188 ;  /* 0x000000bcbdd2723e */ /* 0x000fc400000000ff */
[----:B------:R-:W-:Y:S02]  /*1c700*/  F2FP.F16.F32.PACK_AB R211, R191, R190 ;  /* 0x000000bebfd3723e */ /* 0x000fe400000000ff */
[----:B------:R-:W-:Y:S02]  /*1c710*/  F2FP.F16.F32.PACK_AB R204, R177, R176 ;  /* 0x000000b0b1cc723e */ /* 0x000fe400000000ff */
        /* <DEDUP_REMOVED lines=14> */
[----:B------:R-:W-:Y:S02]  /*1c800*/  MOV R14, R4 ;  /* 0x00000004000e7202 */ /* 0x000fe40000000f00 */
[----:B------:R-:W-:-:S02]  /*1c810*/  MOV R8, R226 ;  /* 0x000000e200087202 */ /* 0x000fc40000000f00 */
[C---:B--2---:R-:W-:Y:S01]  /*1c820*/  ISETP.GT.AND P1, PT, R15.reuse, R7, PT ;  /* 0x000000070f00720c */ /* 0x044fe20003f24270 */
[----:B------:R-:W-:-:S12]  /*1c830*/  VIADD R15, R15, 0xffffffff ;  /* 0xffffffff0f0f7836 */ /* 0x000fd80000000000 */
[----:B0-----:R-:W-:Y:S05]  /*1c840*/  @P1 BRA `(.L_x_650) ;  /* 0xffffffb400cc1947 */ /* 0x001fea000383ffff */
.L_x_637:
[----:B------:R-:W-:Y:S05]  /*1c850*/  BSYNC B0 ;  /* 0x0000000000007941 */ /* 0x000fea0003800000 */
.L_x_636:
        /* <DEDUP_REMOVED lines=131> */
.L_x_651:
[----:B------:R-:W-:Y:S01]  /*1d090*/  IMAD R2, R226, 0x8, R23 ;  /* 0x00000008e2027824 */ /* 0x000fe200078e0217 */
[----:B------:R-:W-:-:S04]  /*1d0a0*/  SHF.L.U32 R0, R227, 0x1f, RZ ;  /* 0x0000001fe3007819 */ /* 0x000fc800000006ff */
[----:B------:R0:W1:Y:S01]  /*1d0b0*/  SYNCS.PHASECHK.TRANS64.TRYWAIT P1, [R2+URZ+0x38850], R0 ;  /* 0x03885000020075a7 */ /* 0x000062000802017f */
[----:B------:R-:W-:Y:S05]  /*1d0c0*/  @!P0 BRA `(.L_x_652) ;  /* 0x0000000000048947 */ /* 0x000fea0003800000 */
[----:B------:R-:W-:Y:S01]  /*1d0d0*/  BPT.TRAP 0x1 ;  /* 0x000000040000795c */ /* 0x000fe20000300000 */
.L_x_652:
[----:B------:R-:W-:Y:S04]  /*1d0e0*/  BSSY B0, `(.L_x_653) ;  /* 0x0000004000007945 */ /* 0x000fe80003800000 */
[----:B-1----:R-:W-:Y:S05]  /*1d0f0*/  @P1 BRA `(.L_x_654) ;  /* 0x0000000000081947 */ /* 0x002fea0003800000 */
[----:B------:R-:W1:Y:S02]  /*1d100*/  SYNCS.PHASECHK.TRANS64.TRYWAIT P1, [R2+URZ+0x38850], R0 ;  /* 0x03885000020075a7 */ /* 0x000e64000802017f */
[----:B-1----:R-:W-:Y:S05]  /*1d110*/  @!P1 BRA `(.L_x_655) ;  /* 0x000000e000189947 */ /* 0x002fea0003800000 */
.L_x_654:
[----:B------:R-:W-:Y:S05]  /*1d120*/  BSYNC B0 ;  /* 0x0000000000007941 */ /* 0x000fea0003800000 */
.L_x_653:
[----:B------:R-:W-:Y:S01]  /*1d130*/  VIADD R23, R23, 0x400 ;  /* 0x0000040017177836 */ /* 0x000fe20000000000 */
[----:B------:R-:W-:Y:S01]  /*1d140*/  MOV R7, 0x40000040 ;  /* 0x4000004000077802 */ /* 0x000fe20000000f00 */
[----:B------:R-:W-:Y:S01]  /*1d150*/  WARPGROUP.ARRIVE ;  /* 0x00000000000079c5 */ /* 0x000fe20000000000 */
[----:B------:R-:W-:Y:S01]  /*1d160*/  IMAD.MOV.U32 R9, RZ, RZ, 0x40000040 ;  /* 0x40000040ff097424 */ /* 0x000fe200078e00ff */
[----:B01----:R-:W0:Y:S01]  /*1d170*/  SHFL.BFLY PT, R0, R21, 0x2, 0x1f ;  /* 0x0c401f0015007f89 */ /* 0x003e2200000e0000 */
[----:B------:R-:W-:Y:S02]  /*1d180*/  SHF.R.U32.HI R23, RZ, 0x4, R23 ;  /* 0x00000004ff177819 */ /* 0x000fe40000011617 */
[----:B------:R-:W-:Y:S01]  /*1d190*/  R2UR UR7, R7 ;  /* 0x00000000070772ca */ /* 0x000fe200000e0000 */
[----:B------:R-:W-:Y:S01]  /*1d1a0*/  IMAD.MOV.U32 R7, RZ, RZ, 0x40000040 ;  /* 0x40000040ff077424 */ /* 0x000fe200078e00ff */
[----:B------:R-:W-:Y:S02]  /*1d1b0*/  LOP3.LUT R23, R23, 0x3fff, RZ, 0xc0, !PT ;  /* 0x00003fff17177812 */ /* 0x000fe400078ec0ff */
[----:B------:R-:W-:-:S02]  /*1d1c0*/  MOV R184, 0xff800000 ;  /* 0xff80000000b87802 */ /* 0x000fc40000000f00 */
[----:B------:R-:W-:Y:S02]  /*1d1d0*/  LOP3.LUT R23, R23, 0x2800000, RZ, 0xfc, !PT ;  /* 0x0280000017177812 */ /* 0x000fe400078efcff */
[----:B------:R-:W-:-:S03]  /*1d1e0*/  MOV R185, 0xff800000 ;  /* 0xff80000000b97802 */ /* 0x000fc60000000f00 */
[----:B------:R-:W-:Y:S02]  /*1d1f0*/  IMAD R6, R226, 0xa00, R23 ;  /* 0x00000a00e2067824 */ /* 0x000fe400078e0217 */
[----:B------:R-:W-:Y:S02]  /*1d200*/  IMAD.MOV.U32 R23, RZ, RZ, RZ ;  /* 0x000000ffff177224 */ /* 0x000fe400078e00ff */
[C---:B------:R-:W-:Y:S01]  /*1d210*/  VIADD R8, R6.reuse, 0x80 ;  /* 0x0000008006087836 */ /* 0x040fe20000000000 */
[----:B------:R-:W-:Y:S01]  /*1d220*/  R2UR UR6, R6 ;  /* 0x00000000060672ca */ /* 0x000fe200000e0000 */
[----:B0-----:R-:W-:-:S12]  /*1d230*/  FADD.FTZ R0, R0, R21 ;  /* 0x0000001500007221 */ /* 0x001fd80000010000 */
[----:B------:R-:W-:Y:S01]  /*1d240*/  HGMMA.64x256x16.F32 R24, R208, gdesc[UR4].tnspB, R24, gsb0 ;  /* 0x43e00004d0187df0 */ /* 0x000fe20008000818 */
[----:B------:R-:W-:Y:S02]  /*1d250*/  R2UR UR6, R8 ;  /* 0x00000000080672ca */ /* 0x000fe400000e0000 */
[----:B------:R-:W-:Y:S01]  /*1d260*/  R2UR UR7, R9 ;  /* 0x00000000090772ca */ /* 0x000fe200000e0000 */
[----:B------:R-:W-:Y:S01]  /*1d270*/  IMAD.MOV.U32 R9, RZ, RZ, 0x40000040 ;  /* 0x40000040ff097424 */ /* 0x000fe200078e00ff */
[----:B------:R-:W-:Y:S01]  /*1d280*/  IADD3 R8, R6, 0x100, RZ ;  /* 0x0000010006087810 */ /* 0x000fe20007ffe0ff */
[----:B------:R-:W-:Y:S02]  /*1d290*/  WARPGROUP.DEPBAR.LE gsb0, 0x0 ;  /* 0x00008000000079c5 */ /* 0x000fe40000010000 */
[----:B------:R-:W-:-:S15]  /*1d2a0*/  WARPGROUP.ARRIVE ;  /* 0x00000000000079c5 */ /* 0x000fde0000000000 */
[----:B------:R-:W-:-:S05]  /*1d2b0*/  NOP ;  /* 0x0000000000007918 */ /* 0x000fca0000000000 */
[----:B------:R-:W-:Y:S01]  /*1d2c0*/  HGMMA.64x256x16.F32 R24, R204, gdesc[UR4].tnspB, R24, gsb0 ;  /* 0x43e00004cc187df0 */ /* 0x000fe20008000818 */
[----:B------:R-:W-:Y:S01]  /*1d2d0*/  R2UR UR6, R8 ;  /* 0x00000000080672ca */ /* 0x000fe200000e0000 */
[C---:B------:R-:W-:Y:S01]  /*1d2e0*/  VIADD R8, R6.reuse, 0x180 ;  /* 0x0000018006087836 */ /* 0x040fe20000000000 */
[----:B------:R-:W-:Y:S01]  /*1d2f0*/  R2UR UR7, R9 ;  /* 0x00000000090772ca */ /* 0x000fe200000e0000 */
[----:B------:R-:W-:Y:S01]  /*1d300*/  VIADD R6, R6, 0x200 ;  /* 0x0000020006067836 */ /* 0x000fe20000000000 */
[----:B------:R-:W-:Y:S01]  /*1d310*/  MOV R9, 0x40000040 ;  /* 0x4000004000097802 */ /* 0x000fe20000000f00 */
        /* <DEDUP_REMOVED lines=12> */
[----:B------:R-:W0:Y:S04]  /*1d3e0*/  SHFL.BFLY PT, R6, R20, 0x2, 0x1f ;  /* 0x0c401f0014067f89 */ /* 0x000e2800000e0000 */
[----:B------:R-:W1:Y:S01]  /*1d3f0*/  SHFL.BFLY PT, R7, R0, 0x1, 0x1f ;  /* 0x0c201f0000077f89 */ /* 0x000e6200000e0000 */
[----:B0-----:R-:W-:Y:S01]  /*1d400*/  FADD.FTZ R6, R6, R20 ;  /* 0x0000001406067221 */ /* 0x001fe20000010000 */
[----:B-1----:R-:W-:-:S04]  /*1d410*/  FADD.FTZ R0, R0, R7 ;  /* 0x0000000700007221 */ /* 0x002fc80000010000 */
[----:B------:R-:W0:Y:S01]  /*1d420*/  SHFL.BFLY PT, R8, R6, 0x1, 0x1f ;  /* 0x0c201f0006087f89 */ /* 0x000e2200000e0000 */
[----:B------:R-:W-:-:S13]  /*1d430*/  FSETP.NE.FTZ.AND P1, PT, R0, RZ, PT ;  /* 0x000000ff0000720b */ /* 0x000fda0003f35000 */
[----:B------:R-:W1:Y:S01]  /*1d440*/  @P1 MUFU.LG2 R7, R0 ;  /* 0x0000000000071308 */ /* 0x000e620000000c00 */
[----:B0-----:R-:W-:Y:S01]  /*1d450*/  FADD.FTZ R6, R6, R8 ;  /* 0x0000000806067221 */ /* 0x001fe20000010000 */
[----:B------:R-:W-:-:S06]  /*1d460*/  @P1 FMUL.FTZ R8, R3, 0.69314718246459960938 ;  /* 0x3f31721803081820 */ /* 0x000fcc0000410000 */
[----:B------:R0:W-:Y:S01]  /*1d470*/  @P1 MUFU.RCP R23, R0 ;  /* 0x0000000000171308 */ /* 0x0001e20000001000 */
[----:B------:R-:W-:Y:S01]  /*1d480*/  FSETP.NE.FTZ.AND P2, PT, R6, RZ, PT ;  /* 0x000000ff0600720b */ /* 0x000fe20003f55000 */
[----:B-1----:R-:W-:Y:S01]  /*1d490*/  @P1 FMUL.FTZ R7, R7, 0.69314718246459960938 ;  /* 0x3f31721807071820 */ /* 0x002fe20000410000 */
[----:B0-----:R-:W-:-:S03]  /*1d4a0*/  IMAD.MOV.U32 R0, RZ, RZ, RZ ;  /* 0x000000ffff007224 */ /* 0x001fc600078e00ff */
        /* <DEDUP_REMOVED lines=12> */
.L_x_656:
[----:B------:R-:W2:Y:S01]  /*1d570*/  LDL.LU R3, [R1+0x64] ;  /* 0x0000640001037983 */ /* 0x000ea20000300800 */
[----:B------:R-:W-:-:S03]  /*1d580*/  VIADD R2, R2, 0x38860 ;  /* 0x0003886002027836 */ /* 0x000fc60000000000 */
[----:B------:R-:W3:Y:S01]  /*1d590*/  LDL.LU R186, [R1+0x84] ;  /* 0x0000840001ba7983 */ /* 0x000ee20000300800 */
[----:B------:R-:W-:Y:S02]  /*1d5a0*/  VIADD R226, R226, 0x1 ;  /* 0x00000001e2e27836 */ /* 0x000fe40000000000 */
        /* <DEDUP_REMOVED lines=8> */
[----:B------:R-:W-:Y:S01]  /*1d630*/  ISETP.NE.AND P1, PT, R226, 0x2, PT ;  /* 0x00000002e200780c */ /* 0x000fe20003f25270 */
        /* <DEDUP_REMOVED lines=114> */
[----:B------:R-:W-:-:S02]  /*1dd60*/  PLOP3.LUT P0, PT, PT, PT, PT, 0x8, 0x0 ;  /* 0x000000000000781c */ /* 0x000fc40003f0e170 */
[----:B------:R-:W-:Y:S02]  /*1dd70*/  SEL R226, R226, RZ, P1 ;  /* 0x000000ffe2e27207 */ /* 0x000fe40000800000 */
[----:B--2---:R-:W-:Y:S02]  /*1dd80*/  PRMT R2, R3, 0x654, R2 ;  /* 0x0000065403027816 */ /* 0x004fe40000000002 */
[----:B---3--:R-:W-:Y:S02]  /*1dd90*/  IADD3 R186, R186, 0x1, RZ ;  /* 0x00000001baba7810 */ /* 0x008fe40007ffe0ff */
[----:B------:R0:W-:Y:S03]  /*1dda0*/  SYNCS.ARRIVE.TRANS64.RED.A1T0 RZ, [R2+URZ], RZ ;  /* 0x000000ff02ff79a7 */ /* 0x0001e6000810043f */
[----:B------:R1:W-:Y:S01]  /*1ddb0*/  STL [R1+0x84], R186 ;  /* 0x000084ba01007387 */ /* 0x0003e20000100800 */
[-C--:B------:R-:W-:Y:S01]  /*1ddc0*/  FMUL.FTZ R3, R89, R23.reuse ;  /* 0x0000001759037220 */ /* 0x080fe20000410000 */
[-C--:B------:R-:W-:Y:S01]  /*1ddd0*/  FMUL.FTZ R89, R107, R0.reuse ;  /* 0x000000006b597220 */ /* 0x080fe20000410000 */
[----:B0-----:R-:W-:Y:S01]  /*1dde0*/  FMUL.FTZ R2, R88, R23 ;  /* 0x0000001758027220 */ /* 0x001fe20000410000 */
[-C--:B------:R-:W-:Y:S01]  /*1ddf0*/  FMUL.FTZ R88, R106, R0.reuse ;  /* 0x000000006a587220 */ /* 0x080fe20000410000 */
[-C--:B------:R-:W-:Y:S01]  /*1de00*/  FMUL.FTZ R106, R142, R0.reuse ;  /* 0x000000008e6a7220 */ /* 0x080fe20000410000 */
[----:B------:R-:W-:Y:S01]  /*1de10*/  FMUL.FTZ R107, R143, R0 ;  /* 0x000000008f6b7220 */ /* 0x000fe20000410000 */
[----:B------:R-:W-:-:S04]  /*1de20*/  SEL R0, RZ, 0x1, P1 ;  /* 0x00000001ff007807 */ /* 0x000fc80000800000 */
[----:B-1----:R-:W-:-:S07]  /*1de30*/  LOP3.LUT R227, R227, R0, RZ, 0x3c, !PT ;  /* 0x00000000e3e37212 */ /* 0x002fce00078e3cff */
.L_x_566:
[----:B------:R-:W0:Y:S08]  /*1de40*/  S2UR UR4, SR_CgaCtaId ;  /* 0x00000000000479c3 */ /* 0x000e300000008800 */
[----:B------:R-:W-:Y:S01]  /*1de50*/  BAR.SYNC.DEFER_BLOCKING 0x5, 0x180 ;  /* 0x0146000000007b1d */ /* 0x000fe20000010000 */
[----:B------:R-:W-:-:S05]  /*1de60*/  MOV R23, 0x400 ;  /* 0x0000040000177802 */ /* 0x000fca0000000f00 */
[----:B------:R-:W-:Y:S01]  /*1de70*/  BSSY B0, `(.L_x_657) ;  /* 0x0000478000007945 */ /* 0x000fe20003800000 */
[----:B0-----:R-:W-:-:S05]  /*1de80*/  IMAD.U32 R0, RZ, RZ, UR4 ;  /* 0x00000004ff007e24 */ /* 0x001fca000f8e00ff */
[----:B------:R0:W-:Y:S01]  /*1de90*/  STL [R1+0x64], R0 ;  /* 0x0000640001007387 */ /* 0x0001e20000100800 */
[----:B------:R-:W-:-:S05]  /*1dea0*/  LEA R23, R0, R23, 0x18 ;  /* 0x0000001700177211 */ /* 0x000fca00078ec0ff */
[----:B------:R0:W1:Y:S01]  /*1deb0*/  LDS.128 R128, [R23+0x388d0] ;  /* 0x0388d00017807984 */ /* 0x0000620000000c00 */
[----:B------:R-:W-:Y:S06]  /*1dec0*/  BAR.ARV 0x4, 0x180 ;  /* 0x0106000000007b1d */ /* 0x000fec0000002000 */
[----:B------:R-:W-:Y:S05]  /*1ded0*/  @P0 BRA `(.L_x_658) ;  /* 0x00000038001c0947 */ /* 0x000fea0003800000 */
[----:B------:R-:W2:Y:S01]  /*1dee0*/  LDL R56, [R1+0x1c0] ;  /* 0x0001c00001387983 */ /* 0x000ea20000100800 */
[----:B0-----:R-:W0:Y:S01]  /*1def0*/  S2R R0, SR_SWINHI ;  /* 0x0000000000007919 */ /* 0x001e220000002f00 */
[----:B------:R-:W-:Y:S01]  /*1df00*/  F2FP.F16.F32.PACK_AB R58, R181, R180 ;  /* 0x000000b4b53a723e */ /* 0x000fe200000000ff */
[----:B------:R-:W-:Y:S01]  /*1df10*/  ULDC.64 UR6, c[0x0][0xc00] ;  /* 0x0003000000067ab9 */ /* 0x000fe20000000a00 */
[----:B------:R-:W-:Y:S01]  /*1df20*/  F2FP.F16.F32.PACK_AB R59, R31, R30 ;  /* 0x0000001e1f3b723e */ /* 0x000fe200000000ff */
[----:B------:R-:W3:Y:S01]  /*1df30*/  LDL.LU R118, [R1+0x7c] ;  /* 0x00007c0001767983 */ /* 0x000ee20000300800 */
[----:B------:R-:W-:Y:S01]  /*1df40*/  F2FP.F16.F32.PACK_AB R60, R179, R178 ;  /* 0x000000b2b33c723e */ /* 0x000fe200000000ff */
[----:B------:R-:W-:Y:S01]  /*1df50*/  ULDC.64 UR4, c[0x0][0xc08] ;  /* 0x0003020000047ab9 */ /* 0x000fe20000000a00 */
[----:B------:R-:W-:Y:S01]  /*1df60*/  F2FP.F16.F32.PACK_AB R61, R35, R34 ;  /* 0x00000022233d723e */ /* 0x000fe200000000ff */
[----:B------:R-:W4:Y:S01]  /*1df70*/  LDL.LU R117, [R1+0x80] ;  /* 0x0000800001757983 */ /* 0x000f220000300800 */
[----:B------:R-:W-:-:S02]  /*1df80*/  F2FP.F16.F32.PACK_AB R62, R177, R176 ;  /* 0x000000b0b13e723e */ /* 0x000fc400000000ff */
[----:B------:R-:W-:Y:S01]  /*1df90*/  F2FP.F16.F32.PACK_AB R63, R39, R38 ;  /* 0x00000026273f723e */ /* 0x000fe200000000ff */
[----:B------:R-:W4:Y:S01]  /*1dfa0*/  LDL.LU R116, [R1+0x74] ;  /* 0x0000740001747983 */ /* 0x000f220000300800 */
[----:B------:R-:W-:Y:S02]  /*1dfb0*/  MOV R114, R23 ;  /* 0x0000001700727202 */ /* 0x000fe40000000f00 */
[----:B0-----:R-:W-:Y:S01]  /*1dfc0*/  MOV R115, R0 ;  /* 0x0000000000737202 */ /* 0x001fe20000000f00 */
[----:B------:R-:W-:Y:S02]  /*1dfd0*/  BAR.SYNC.DEFER_BLOCKING 0x1, 0x100 ;  /* 0x0044000000007b1d */ /* 0x000fe40000010000 */
[----:B--2---:R-:W-:-:S03]  /*1dfe0*/  IMAD.WIDE R112, R56, 0x2, R114 ;  /* 0x0000000238707825 */ /* 0x004fc600078e0272 */
[----:B------:R-:W-:Y:S01]  /*1dff0*/  LOP3.LUT R0, R112, 0x380, RZ, 0xc0, !PT ;  /* 0x0000038070007812 */ /* 0x000fe200078ec0ff */
[----:B------:R-:W-:-:S03]  /*1e000*/  IMAD.MOV.U32 R57, RZ, RZ, R113 ;  /* 0x000000ffff397224 */ /* 0x000fc600078e0071 */
[----:B------:R-:W-:-:S04]  /*1e010*/  SHF.R.U64 R0, R0, 0x3, RZ ;  /* 0x0000000300007819 */ /* 0x000fc800000012ff */
[----:B------:R-:W-:-:S04]  /*1e020*/  LOP3.LUT R56, R0, R112, RZ, 0x3c, !PT ;  /* 0x0000007000387212 */ /* 0x000fc800078e3cff */
[----:B------:R-:W-:Y:S02]  /*1e030*/  MOV R0, R56 ;  /* 0x0000003800007202 */ /* 0x000fe40000000f00 */
[----:B------:R-:W-:Y:S02]  /*1e040*/  F2FP.F16.F32.PACK_AB R56, R183, R182 ;  /* 0x000000b6b738723e */ /* 0x000fe400000000ff */
[----:B------:R-:W-:-:S05]  /*1e050*/  F2FP.F16.F32.PACK_AB R57, R27, R26 ;  /* 0x0000001a1b39723e */ /* 0x000fca00000000ff */
[----:B------:R0:W-:Y:S02]  /*1e060*/  STSM.16.M88.4 [R0], R56 ;  /* 0x0000003800007844 */ /* 0x0001e40000000200 */
[----:B0-----:R-:W-:-:S04]  /*1e070*/  IADD3 R56, P0, R112, 0x20, RZ ;  /* 0x0000002070387810 */ /* 0x001fc80007f1e0ff */
[----:B------:R-:W-:-:S04]  /*1e080*/  LOP3.LUT R0, R56, 0x380, RZ, 0xc0, !PT ;  /* 0x0000038038007812 */ /* 0x000fc800078ec0ff */
[----:B------:R-:W-:Y:S02]  /*1e090*/  SHF.R.U64 R0, R0, 0x3, RZ ;  /* 0x0000000300007819 */ /* 0x000fe400000012ff */
[----:B------:R-:W-:Y:S02]  /*1e0a0*/  IADD3.X R57, RZ, R113, RZ, P0, !PT ;  /* 0x00000071ff397210 */ /* 0x000fe400007fe4ff */
[----:B------:R-:W-:-:S04]  /*1e0b0*/  LOP3.LUT R56, R0, R56, RZ, 0x3c, !PT ;  /* 0x0000003800387212 */ /* 0x000fc800078e3cff */
[----:B------:R-:W-:-:S05]  /*1e0c0*/  MOV R56, R56 ;  /* 0x0000003800387202 */ /* 0x000fca0000000f00 */
[----:B------:R0:W-:Y:S02]  /*1e0d0*/  STSM.16.M88.4 [R56], R60 ;  /* 0x0000003c38007844 */ /* 0x0001e40000000200 */
[----:B0-----:R-:W-:-:S04]  /*1e0e0*/  IADD3 R56, P0, R112, 0x40, RZ ;  /* 0x0000004070387810 */ /* 0x001fc80007f1e0ff */
[----:B------:R-:W-:Y:S01]  /*1e0f0*/  LOP3.LUT R0, R56, 0x380, RZ, 0xc0, !PT ;  /* 0x0000038038007812 */ /* 0x000fe200078ec0ff */
[----:B------:R-:W-:-:S03]  /*1e100*/  IMAD.X R57, RZ, RZ, R113, P0 ;  /* 0x000000ffff397224 */ /* 0x000fc600000e0671 */
[----:B------:R-:W-:-:S04]  /*1e110*/  SHF.R.U64 R0, R0, 0x3, RZ ;  /* 0x0000000300007819 */ /* 0x000fc800000012ff */
[----:B------:R-:W-:Y:S02]  /*1e120*/  LOP3.LUT R56, R0, R56, RZ, 0x3c, !PT ;  /* 0x0000003800387212 */ /* 0x000fe400078e3cff */
[----:B------:R-:W-:Y:S02]  /*1e130*/  F2FP.F16.F32.PACK_AB R58, R173, R172 ;  /* 0x000000acad3a723e */ /* 0x000fe400000000ff */
[----:B------:R-:W-:Y:S02]  /*1e140*/  MOV R0, R56 ;  /* 0x0000003800007202 */ /* 0x000fe40000000f00 */
[----:B------:R-:W-:Y:S02]  /*1e150*/  F2FP.F16.F32.PACK_AB R56, R175, R174 ;  /* 0x000000aeaf38723e */ /* 0x000fe400000000ff */
[----:B------:R-:W-:Y:S02]  /*1e160*/  F2FP.F16.F32.PACK_AB R57, R43, R42 ;  /* 0x0000002a2b39723e */ /* 0x000fe400000000ff */
[----:B------:R-:W-:-:S05]  /*1e170*/  F2FP.F16.F32.PACK_AB R59, R47, R46 ;  /* 0x0000002e2f3b723e */ /* 0x000fca00000000ff */
        /* <DEDUP_REMOVED lines=13> */
[----:B------:R-:W-:-:S04]  /*1e250*/  LOP3.LUT R0, R56, 0x380, RZ, 0xc0, !PT ;  /* 0x0000038038007812 */ /* 0x000fc800078ec0ff */
[----:B------:R-:W-:Y:S02]  /*1e260*/  SHF.R.U64 R0, R0, 0x3, RZ ;  /* 0x0000000300007819 */ /* 0x000fe400000012ff */
[----:B------:R-:W-:Y:S02]  /*1e270*/  IADD3.X R57, RZ, R113, RZ, P0, !PT ;  /* 0x00000071ff397210 */ /* 0x000fe400007fe4ff */
[----:B------:R-:W-:Y:S02]  /*1e280*/  LOP3.LUT R56, R0, R56, RZ, 0x3c, !PT ;  /* 0x0000003800387212 */ /* 0x000fe400078e3cff */
[----:B------:R-:W-:Y:S02]  /*1e290*/  F2FP.F16.F32.PACK_AB R58, R165, R164 ;  /* 0x000000a4a53a723e */ /* 0x000fe400000000ff */
[----:B------:R-:W-:Y:S02]  /*1e2a0*/  MOV R0, R56 ;  /* 0x0000003800007202 */ /* 0x000fe40000000f00 */
[----:B------:R-:W-:-:S02]  /*1e2b0*/  F2FP.F16.F32.PACK_AB R56, R167, R166 ;  /* 0x000000a6a738723e */ /* 0x000fc400000000ff */
        /* <DEDUP_REMOVED lines=123> */
[----:B------:R3:W-:Y:S01]  /*1ea70*/  STSM.16.M88.4 [R112], R60 ;  /* 0x0000003c70007844 */ /* 0x0007e20000000200 */
[----:B------:R-:W-:Y:S01]  /*1ea80*/  BAR.SYNC.DEFER_BLOCKING 0x1, 0x100 ;  /* 0x0044000000007b1d */ /* 0x000fe20000010000 */
[----:B---3--:R-:W-:-:S04]  /*1ea90*/  IADD3 R62, P0, R118, UR6, RZ ;  /* 0x00000006763e7c10 */ /* 0x008fc8000ff1e0ff */
[----:B----4-:R-:W-:Y:S02]  /*1eaa0*/  IADD3.X R63, R117, UR7, RZ, P0, !PT ;  /* 0x00000007753f7c10 */ /* 0x010fe400087fe4ff */
[----:B------:R-:W-:-:S04]  /*1eab0*/  ISETP.NE.U32.AND P0, PT, RZ, UR4, PT ;  /* 0x00000004ff007c0c */ /* 0x000fc8000bf05070 */
[----:B------:R-:W-:Y:S01]  /*1eac0*/  ISETP.NE.AND.EX P0, PT, RZ, UR5, PT, P0 ;  /* 0x00000005ff007c0c */ /* 0x000fe2000bf05300 */
[----:B------:R-:W-:-:S12]  /*1ead0*/  IMAD.MOV.U32 R112, RZ, RZ, 0x9b8 ;  /* 0x000009b8ff707424 */ /* 0x000fd800078e00ff */
[----:B------:R-:W-:Y:S01]  /*1eae0*/  @P0 IADD3 R58, P2, R118, UR4, RZ ;  /* 0x00000004763a0c10 */ /* 0x000fe2000ff5e0ff */
[----:B------:R-:W-:-:S03]  /*1eaf0*/  ULDC UR4, c[0x0][0xa88] ;  /* 0x0002a20000047ab9 */ /* 0x000fc60000000800 */
[----:B------:R-:W-:Y:S01]  /*1eb00*/  @P0 IADD3.X R59, R117, UR5, RZ, P2, !PT ;  /* 0x00000005753b0c10 */ /* 0x000fe200097fe4ff */
[----:B------:R-:W-:Y:S01]  /*1eb10*/  IMAD.U32 R0, RZ, RZ, UR4 ;  /* 0x00000004ff007e24 */ /* 0x000fe2000f8e00ff */
[----:B------:R-:W-:Y:S01]  /*1eb20*/  ISETP.NE.AND P2, PT, R116, RZ, PT ;  /* 0x000000ff7400720c */ /* 0x000fe20003f45270 */
[----:B------:R-:W-:-:S03]  /*1eb30*/  ULDC UR4, c[0x0][0xad4] ;  /* 0x0002b50000047ab9 */ /* 0x000fc60000000800 */
[----:B------:R-:W-:-:S04]  /*1eb40*/  SEL R56, R116, UR4, P2 ;  /* 0x0000000474387c07 */ /* 0x000fc80009000000 */
[----:B------:R-:W-:Y:S01]  /*1eb50*/  ISETP.GT.AND P2, PT, R56, 0x1, PT ;  /* 0x000000013800780c */ /* 0x000fe20003f44270 */
[----:B------:R-:W-:Y:S02]  /*1eb60*/  ULDC.64 UR8, c[0x0][0x208] ;  /* 0x0000820000087ab9 */ /* 0x000fe40000000a00 */
[----:B------:R0:W5:Y:S01]  /*1eb70*/  @P0 LDG.E R0, desc[UR8][R58.64] ;  /* 0x000000083a000981 */ /* 0x000162000c1e1900 */
[----:B------:R-:W-:-:S04]  /*1eb80*/  SEL R112, R112, 0x978, P2 ;  /* 0x0000097870707807 */ /* 0x000fc80001000000 */
[----:B------:R2:W3:Y:S08]  /*1eb90*/  LDC.64 R60, c[0x0][R112+0x220] ;  /* 0x00008800703c7b82 */ /* 0x0004f00000000a00 */
[----:B0-----:R2:W0:Y:S01]  /*1eba0*/  LDC.64 R58, c[0x0][R112+0x218] ;  /* 0x00008600703a7b82 */ /* 0x0014220000000a00 */
[----:B------:R-:W-:-:S04]  /*1ebb0*/  ISETP.NE.U32.AND P1, PT, RZ, UR6, PT ;  /* 0x00000006ff007c0c */ /* 0x000fc8000bf25070 */
[----:B------:R-:W-:Y:S02]  /*1ebc0*/  ISETP.NE.AND.EX P1, PT, RZ, UR7, PT, P1 ;  /* 0x00000007ff007c0c */ /* 0x000fe4000bf25310 */
[----:B------:R-:W-:-:S11]  /*1ebd0*/  MOV R57, RZ ;  /* 0x000000ff00397202 */ /* 0x000fd60000000f00 */
[----:B------:R2:W5:Y:S01]  /*1ebe0*/  @P1 LDG.E R57, desc[UR8][R62.64] ;  /* 0x000000083e391981 */ /* 0x000562000c1e1900 */
[----:B------:R-:W-:Y:S05]  /*1ebf0*/  @P0 BRA `(.L_x_659) ;  /* 0x0000000000140947 */ /* 0x000fea0003800000 */
[----:B------:R-:W-:Y:S05]  /*1ec00*/  @!P1 BRA `(.L_x_659) ;  /* 0x0000000000109947 */ /* 0x000fea0003800000 */
[----:B------:R-:W-:Y:S02]  /*1ec10*/  ULDC.64 UR4, c[0x0][0x208] ;  /* 0x0000820000047ab9 */ /* 0x000fe40000000a00 */
[----:B-----5:R-:W4:Y:S04]  /*1ec20*/  LDG.E R0, desc[UR4][R62.64] ;  /* 0x000000043e007981 */ /* 0x020f28000c1e1900 */
[----:B--2---:R-:W4:Y:S02]  /*1ec30*/  LDG.E R62, desc[UR4][R62.64+0x4] ;  /* 0x000004043e3e7981 */ /* 0x004f24000c1e1900 */
[----:B----4-:R-:W-:-:S07]  /*1ec40*/  IADD3 R0, -R0, R62, RZ ;  /* 0x0000003e00007210 */ /* 0x010fce0007ffe1ff */
.L_x_659:
[----:B------:R-:W4:Y:S01]  /*1ec50*/  LDL.LU R56, [R1+0x78] ;  /* 0x0000780001387983 */ /* 0x000f220000300800 */
[----:B------:R-:W1:Y:S03]  /*1ec60*/  LDC R119, c[0x0][0xbe8] ;  /* 0x0002fa00ff777b82 */ /* 0x000e660000000800 */
[----:B------:R-:W3:Y:S04]  /*1ec70*/  LDL.LU R113, [R1+0x110] ;  /* 0x0001100001717983 */ /* 0x000ee80000300800 */
[----:B------:R-:W3:Y:S04]  /*1ec80*/  LDL R120, [R1+0x8c] ;  /* 0x00008c0001787983 */ /* 0x000ee80000100800 */
[----:B------:R-:W3:Y:S04]  /*1ec90*/  LDL R124, [R1+0x1bc] ;  /* 0x0001bc00017c7983 */ /* 0x000ee80000100800 */
[----:B------:R-:W3:Y:S04]  /*1eca0*/  LDL R121, [R1+0x88] ;  /* 0x0000880001797983 */ /* 0x000ee80000100800 */
[----:B------:R-:W3:Y:S04]  /*1ecb0*/  LDL R123, [R1+0x1b8] ;  /* 0x0001b800017b7983 */ /* 0x000ee80000100800 */
[----:B------:R-:W3:Y:S01]  /*1ecc0*/  LDL R122, [R1+0x120] ;  /* 0x00012000017a7983 */ /* 0x000ee20000100800 */
[----:B--2---:R-:W2:Y:S01]  /*1ecd0*/  LDC.64 R62, c[0x0][R112+0x228] ;  /* 0x00008a00703e7b82 */ /* 0x004ea20000000a00 */
[----:B------:R-:W-:-:S02]  /*1ece0*/  ISETP.NE.U32.AND P0, PT, RZ, UR6, PT ;  /* 0x00000006ff007c0c */ /* 0x000fc4000bf05070 */
[----:B-1----:R-:W-:Y:S02]  /*1ecf0*/  ISETP.NE.AND P1, PT, R119, 0x1, PT ;  /* 0x000000017700780c */ /* 0x002fe40003f25270 */
[----:B------:R-:W-:Y:S01]  /*1ed00*/  ISETP.NE.AND.EX P0, PT, RZ, UR7, PT, P0 ;  /* 0x00000007ff007c0c */ /* 0x000fe2000bf05300 */
[-C--:B0-----:R-:W-:Y:S02]  /*1ed10*/  IMAD R116, R59, R223.reuse, RZ ;  /* 0x000000df3b747224 */ /* 0x081fe400078e02ff */
[----:B------:R-:W-:-:S08]  /*1ed20*/  IMAD.WIDE.U32 R58, R58, R223, RZ ;  /* 0x000000df3a3a7225 */ /* 0x000fd000078e00ff */
[----:B------:R-:W0:Y:S01]  /*1ed30*/  @P1 LDC R118, c[0x0][0xbec] ;  /* 0x0002fb00ff761b82 */ /* 0x000e220000000800 */
[----:B------:R-:W-:Y:S02]  /*1ed40*/  IMAD.IADD R116, R59, 0x1, R116 ;  /* 0x000000013b747824 */ /* 0x000fe400078e0274 */
[----:B-----5:R-:W-:Y:S01]  /*1ed50*/  IMAD R0, R0, R119, RZ ;  /* 0x0000007700007224 */ /* 0x020fe200078e02ff */
[----:B------:R-:W-:Y:S01]  /*1ed60*/  ULDC.64 UR4, c[0x0][0x208] ;  /* 0x0000820000047ab9 */ /* 0x000fe20000000a00 */
[----:B----4-:R-:W-:Y:S02]  /*1ed70*/  SEL R56, R56, RZ, !P0 ;  /* 0x000000ff38387207 */ /* 0x010fe40004000000 */
[----:B---3--:R-:W-:-:S03]  /*1ed80*/  SEL R113, R113, RZ, !P0 ;  /* 0x000000ff71717207 */ /* 0x008fc60004000000 */
[----:B------:R-:W-:-:S04]  /*1ed90*/  IMAD R61, R61, R56, RZ ;  /* 0x000000383d3d7224 */ /* 0x000fc800078e02ff */
[C---:B------:R-:W-:Y:S02]  /*1eda0*/  IMAD R113, R60.reuse, R113, R61 ;  /* 0x000000713c717224 */ /* 0x040fe400078e023d */
[----:B------:R-:W-:-:S04]  /*1edb0*/  IMAD.WIDE.U32 R60, R60, R56, RZ ;  /* 0x000000383c3c7225 */ /* 0x000fc800078e00ff */
[----:B------:R-:W-:Y:S01]  /*1edc0*/  IMAD.IADD R61, R61, 0x1, R113 ;  /* 0x000000013d3d7824 */ /* 0x000fe200078e0271 */
[----:B------:R-:W-:Y:S02]  /*1edd0*/  IADD3 R113, P0, P3, R60, R58, R57 ;  /* 0x0000003a3c717210 */ /* 0x000fe40007b1e039 */
[----:B------:R-:W1:Y:S01]  /*1ede0*/  @P1 LDC R60, c[0x0][0xbf0] ;  /* 0x0002fc00ff3c1b82 */ /* 0x000e620000000800 */
[----:B------:R-:W-:-:S05]  /*1edf0*/  SEL R58, R120, RZ, P2 ;  /* 0x000000ff783a7207 */ /* 0x000fca0001000000 */
[-C--:B--2---:R-:W-:Y:S02]  /*1ee00*/  IMAD R59, R63, R58.reuse, RZ ;  /* 0x0000003a3f3b7224 */ /* 0x084fe400078e02ff */
[----:B------:R-:W-:Y:S01]  /*1ee10*/  IMAD.WIDE.U32 R62, R62, R58, RZ ;  /* 0x0000003a3e3e7225 */ /* 0x000fe200078e00ff */
[----:B------:R-:W-:-:S04]  /*1ee20*/  SHF.R.S32.HI R58, RZ, 0x1f, R57 ;  /* 0x0000001fff3a7819 */ /* 0x000fc80000011439 */
[----:B------:R-:W-:Y:S02]  /*1ee30*/  IADD3.X R117, R61, R116, R58, P0, P3 ;  /* 0x000000743d757210 */ /* 0x000fe400007e643a */
[----:B------:R-:W-:-:S05]  /*1ee40*/  LEA R116, R121, R124, 0x7 ;  /* 0x0000007c79747211 */ /* 0x000fca00078e38ff */
[----:B0-----:R-:W-:-:S04]  /*1ee50*/  @P1 IMAD.HI.U32 R61, R116, R118, RZ ;  /* 0x00000076743d1227 */ /* 0x001fc800078e00ff */
[----:B------:R-:W-:Y:S01]  /*1ee60*/  IMAD.MOV.U32 R118, RZ, RZ, R116 ;  /* 0x000000ffff767224 */ /* 0x000fe200078e0074 */
[----:B-1----:R-:W-:Y:S02]  /*1ee70*/  @P1 SHF.R.U32.HI R118, RZ, R60, R61 ;  /* 0x0000003cff761219 */ /* 0x002fe4000001163d */
[----:B------:R0:W1:Y:S02]  /*1ee80*/  LDC.64 R60, c[0x0][R112+0x210] ;  /* 0x00008400703c7b82 */ /* 0x0000640000000a00 */
[----:B------:R-:W-:-:S06]  /*1ee90*/  IADD3 R62, P0, P3, R118, R113, R62 ;  /* 0x00000071763e7210 */ /* 0x000fcc0007b1e03e */
[----:B0-----:R-:W0:Y:S01]  /*1eea0*/  LDC.64 R112, c[0x0][0xba8] ;  /* 0x0002ea00ff707b82 */ /* 0x001e220000000a00 */
[----:B------:R-:W-:Y:S01]  /*1eeb0*/  IMAD.IADD R59, R63, 0x1, R59 ;  /* 0x000000013f3b7824 */ /* 0x000fe200078e023b */
[----:B------:R-:W-:-:S04]  /*1eec0*/  SHF.R.S32.HI R63, RZ, 0x1f, R118 ;  /* 0x0000001fff3f7819 */ /* 0x000fc80000011476 */
[----:B------:R-:W-:Y:S02]  /*1eed0*/  IADD3.X R63, R63, R117, R59, P0, P3 ;  /* 0x000000753f3f7210 */ /* 0x000fe400007e643b */
[----:B------:R-:W-:-:S05]  /*1eee0*/  IADD3 R117, -R118, RZ, RZ ;  /* 0x000000ff76757210 */ /* 0x000fca0007ffe1ff */
[----:B------:R-:W-:Y:S01]  /*1eef0*/  IMAD R117, R119, R117, R116 ;  /* 0x0000007577757224 */ /* 0x000fe200078e0274 */
[----:B0-----:R-:W0:Y:S08]  /*1ef00*/  @!P2 LDC R112, c[0x0][0xb50] ;  /* 0x0002d400ff70ab82 */ /* 0x001e300000000800 */
[----:B------:R-:W2:Y:S01]  /*1ef10*/  @!P2 LDC R113, c[0x0][0xb54] ;  /* 0x0002d500ff71ab82 */ /* 0x000ea20000000800 */
[----:B------:R-:W-:Y:S01]  /*1ef20*/  SHF.R.S32.HI R59, RZ, 0x1f, R117 ;  /* 0x0000001fff3b7819 */ /* 0x000fe20000011475 */
[----:B-1----:R-:W-:-:S02]  /*1ef30*/  IMAD R61, R61, R117, RZ ;  /* 0x000000753d3d7224 */ /* 0x002fc400078e02ff */
[----:B------:R-:W-:-:S04]  /*1ef40*/  IMAD.WIDE.U32 R62, R60, R117, R62 ;  /* 0x000000753c3e7225 */ /* 0x000fc800078e003e */
[----:B------:R-:W-:Y:S01]  /*1ef50*/  IMAD R59, R60, R59, R61 ;  /* 0x0000003b3c3b7224 */ /* 0x000fe200078e023d */
[----:B0-----:R-:W-:-:S03]  /*1ef60*/  LEA R112, P0, R62, R112, 0x2 ;  /* 0x000000703e707211 */ /* 0x001fc600078010ff */
[----:B------:R-:W-:-:S05]  /*1ef70*/  IMAD.IADD R59, R63, 0x1, R59 ;  /* 0x000000013f3b7824 */ /* 0x000fca00078e023b */
[----:B--2---:R-:W-:Y:S01]  /*1ef80*/  LEA.HI.X R59, R62, R113, R59, 0x2, P0 ;  /* 0x000000713e3b7211 */ /* 0x004fe200000f143b */
[----:B------:R-:W-:Y:S01]  /*1ef90*/  SHFL.IDX PT, R60, R112, RZ, 0x1c1f ;  /* 0x001c1fff703c7589 */ /* 0x000fe200000e0000 */
[----:B------:R-:W-:-:S03]  /*1efa0*/  IMAD R113, R121, 0x80, R123 ;  /* 0x0000008079717824 */ /* 0x000fc600078e027b */
[----:B------:R-:W0:Y:S04]  /*1efb0*/  SHFL.IDX PT, R61, R59, RZ, 0x1c1f ;  /* 0x001c1fff3b3d7589 */ /* 0x000e2800000e0000 */
[----:B------:R1:W-:Y:S04]  /*1efc0*/  SHFL.IDX PT, R62, R112, 0x1, 0x1c1f ;  /* 0x003c1f00703e7f89 */ /* 0x0003e800000e0000 */
[----:B------:R-:W2:Y:S01]  /*1efd0*/  SHFL.IDX PT, R63, R59, 0x1, 0x1c1f ;  /* 0x003c1f003b3f7f89 */ /* 0x000ea200000e0000 */
[----:B------:R-:W-:Y:S02]  /*1efe0*/  LOP3.LUT P0, RZ, R122, 0x3, RZ, 0xc0, !PT ;  /* 0x000000037aff7812 */ /* 0x000fe4000780c0ff */
[----:B-1----:R-:W-:-:S02]  /*1eff0*/  IADD3 R112, R113, 0x8, RZ ;  /* 0x0000000871707810 */ /* 0x002fc40007ffe0ff */
[-C--:B------:R-:W-:Y:S02]  /*1f000*/  ISETP.GE.OR P3, PT, R113, R0.reuse, P0 ;  /* 0x000000007100720c */ /* 0x080fe40000766670 */
[----:B------:R-:W-:-:S11]  /*1f010*/  ISETP.GE.OR P0, PT, R112, R0, P0 ;  /* 0x000000007000720c */ /* 0x000fd60000706670 */
[----:B0-----:R0:W-:Y:S04]  /*1f020*/  @!P3 ST.E desc[UR4][R60.64], R184 ;  /* 0x000000b83c00b985 */ /* 0x0011e8000c101904 */
[----:B--2---:R0:W-:Y:S01]  /*1f030*/  @!P0 ST.E desc[UR4][R62.64], R185 ;  /* 0x000000b93e008985 */ /* 0x0041e2000c101904 */
[----:B------:R-:W-:Y:S05]  /*1f040*/  @P2 BRA `(.L_x_660) ;  /* 0x0000000c00e02947 */ /* 0x000fea0003800000 */
[----:B------:R-:W2:Y:S01]  /*1f050*/  LDL R122, [R1+0x70] ;  /* 0x00007000017a7983 */ /* 0x000ea20000100800 */
[----:B------:R-:W1:Y:S01]  /*1f060*/  @P1 LDC R59, c[0x0][0xbec] ;  /* 0x0002fb00ff3b1b82 */ /* 0x000e620000000800 */
[----:B------:R-:W-:-:S07]  /*1f070*/  ULDC.64 UR4, c[0x0][0x208] ;  /* 0x0000820000047ab9 */ /* 0x000fce0000000a00 */
[----:B------:R-:W3:Y:S01]  /*1f080*/  @P1 LDC R81, c[0x0][0xbf0] ;  /* 0x0002fc00ff511b82 */ /* 0x000ee20000000800 */
[----:B------:R-:W-:Y:S01]  /*1f090*/  IMAD R80, R121, 0x80, R224 ;  /* 0x0000008079507824 */ /* 0x000fe200078e02e0 */
[----:B------:R-:W-:Y:S01]  /*1f0a0*/  BSSY B1, `(.L_x_661) ;  /* 0x00000aa000017945 */ /* 0x000fe20003800000 */
[----:B--2---:R-:W-:-:S04]  /*1f0b0*/  IMAD R3, R224, 0x8, R122 ;  /* 0x00000008e0037824 */ /* 0x004fc800078e027a */
[----:B------:R-:W-:-:S04]  /*1f0c0*/  IMAD.SHL.U32 R3, R3, 0x8, RZ ;  /* 0x0000000803037824 */ /* 0x000fc800078e00ff */
[----:B------:R-:W-:-:S03]  /*1f0d0*/  IMAD.WIDE R114, R3, 0x2, R114 ;  /* 0x0000000203727825 */ /* 0x000fc600078e0272 */
        /* <DEDUP_REMOVED lines=9> */
[----:B------:R-:W-:Y:S02]  /*1f170*/  LOP3.LUT R8, R8, R9, RZ, 0x3c, !PT ;  /* 0x0000000908087212 */ /* 0x000fe400078e3cff */
[----:B------:R-:W-:Y:S01]  /*1f180*/  LOP3.LUT R12, R12, R13, RZ, 0x3c, !PT ;  /* 0x0000000d0c0c7212 */ /* 0x000fe200078e3cff */
[--C-:B------:R-:W-:Y:S01]  /*1f190*/  IMAD.X R13, RZ, RZ, R115.reuse, P3 ;  /* 0x000000ffff0d7224 */ /* 0x100fe200018e0673 */
[----:B------:R-:W-:Y:S01]  /*1f1a0*/  LOP3.LUT R24, R24, R25, RZ, 0x3c, !PT ;  /* 0x0000001918187212 */ /* 0x000fe200078e3cff */
[----:B------:R-:W-:Y:S01]  /*1f1b0*/  IMAD.X R25, RZ, RZ, R115, P2 ;  /* 0x000000ffff197224 */ /* 0x000fe200010e0673 */
[----:B------:R-:W-:-:S02]  /*1f1c0*/  IADD3.X R9, RZ, R115, RZ, P4, !PT ;  /* 0x00000073ff097210 */ /* 0x000fc400027fe4ff */
[C---:B------:R-:W-:Y:S01]  /*1f1d0*/  IADD3 R29, P0, R114.reuse, 0x4000, RZ ;  /* 0x00004000721d7810 */ /* 0x040fe20007f1e0ff */
[----:B------:R-:W5:Y:S01]  /*1f1e0*/  LD.E.128 R12, desc[UR4][R12.64] ;  /* 0x000000040c0c7980 */ /* 0x000f62000c101d00 */
[C---:B------:R-:W-:Y:S02]  /*1f1f0*/  IADD3 R33, P6, R114.reuse, 0x5000, RZ ;  /* 0x0000500072217810 */ /* 0x040fe40007fde0ff */
[C---:B------:R-:W-:Y:S01]  /*1f200*/  IADD3 R37, P5, R114.reuse, 0x6000, RZ ;  /* 0x0000600072257810 */ /* 0x040fe20007fbe0ff */
[----:B------:R-:W5:Y:S01]  /*1f210*/  LD.E.128 R8, desc[UR4][R8.64] ;  /* 0x0000000408087980 */ /* 0x000f62000c101d00 */
[C---:B------:R-:W-:Y:S02]  /*1f220*/  IADD3 R41, P4, R114.reuse, 0x7000, RZ ;  /* 0x0000700072297810 */ /* 0x040fe40007f9e0ff */
[C---:B------:R-:W-:Y:S01]  /*1f230*/  IADD3 R45, P3, R114.reuse, 0x8000, RZ ;  /* 0x00008000722d7810 */ /* 0x040fe20007f7e0ff */
[----:B------:R-:W5:Y:S01]  /*1f240*/  LD.E.128 R24, desc[UR4][R24.64] ;  /* 0x0000000418187980 */ /* 0x000f62000c101d00 */
[----:B------:R-:W-:-:S02]  /*1f250*/  IADD3 R49, P2, R114, 0x9000, RZ ;  /* 0x0000900072317810 */ /* 0x000fc40007f5e0ff */
[----:B------:R-:W-:Y:S02]  /*1f260*/  LOP3.LUT R28, R29, 0x380, RZ, 0xc0, !PT ;  /* 0x000003801d1c7812 */ /* 0x000fe400078ec0ff */
[----:B------:R-:W-:Y:S02]  /*1f270*/  LOP3.LUT R32, R33, 0x380, RZ, 0xc0, !PT ;  /* 0x0000038021207812 */ /* 0x000fe400078ec0ff */
[----:B------:R-:W-:Y:S02]  /*1f280*/  LOP3.LUT R36, R37, 0x380, RZ, 0xc0, !PT ;  /* 0x0000038025247812 */ /* 0x000fe400078ec0ff */
[----:B------:R-:W-:Y:S02]  /*1f290*/  LOP3.LUT R40, R41, 0x380, RZ, 0xc0, !PT ;  /* 0x0000038029287812 */ /* 0x000fe400078ec0ff */
[----:B------:R-:W-:Y:S02]  /*1f2a0*/  LOP3.LUT R44, R45, 0x380, RZ, 0xc0, !PT ;  /* 0x000003802d2c7812 */ /* 0x000fe400078ec0ff */
[----:B------:R-:W-:-:S02]  /*1f2b0*/  LOP3.LUT R48, R49, 0x380, RZ, 0xc0, !PT ;  /* 0x0000038031307812 */ /* 0x000fc400078ec0ff */
[----:B------:R-:W-:Y:S02]  /*1f2c0*/  SHF.R.U64 R28, R28, 0x3, RZ ;  /* 0x000000031c1c7819 */ /* 0x000fe400000012ff */
[----:B------:R-:W-:Y:S02]  /*1f2d0*/  SHF.R.U64 R32, R32, 0x3, RZ ;  /* 0x0000000320207819 */ /* 0x000fe400000012ff */
[----:B------:R-:W-:Y:S02]  /*1f2e0*/  SHF.R.U64 R36, R36, 0x3, RZ ;  /* 0x0000000324247819 */ /* 0x000fe400000012ff */
[----:B------:R-:W-:Y:S02]  /*1f2f0*/  SHF.R.U64 R40, R40, 0x3, RZ ;  /* 0x0000000328287819 */ /* 0x000fe400000012ff */
[----:B------:R-:W-:Y:S02]  /*1f300*/  SHF.R.U64 R44, R44, 0x3, RZ ;  /* 0x000000032c2c7819 */ /* 0x000fe400000012ff */
[----:B------:R-:W-:-:S02]  /*1f310*/  SHF.R.U64 R48, R48, 0x3, RZ ;  /* 0x0000000330307819 */ /* 0x000fc400000012ff */
[----:B------:R-:W-:Y:S02]  /*1f320*/  LOP3.LUT R28, R28, R29, RZ, 0x3c, !PT ;  /* 0x0000001d1c1c7212 */ /* 0x000fe400078e3cff */
[----:B------:R-:W-:Y:S01]  /*1f330*/  LOP3.LUT R32, R32, R33, RZ, 0x3c, !PT ;  /* 0x0000002120207212 */ /* 0x000fe200078e3cff */
[--C-:B------:R-:W-:Y:S01]  /*1f340*/  IMAD.X R33, RZ, RZ, R115.reuse, P6 ;  /* 0x000000ffff217224 */ /* 0x100fe200030e0673 */
[----:B------:R-:W-:Y:S01]  /*1f350*/  LOP3.LUT R36, R36, R37, RZ, 0x3c, !PT ;  /* 0x0000002524247212 */ /* 0x000fe200078e3cff */
[--C-:B------:R-:W-:Y:S01]  /*1f360*/  IMAD.X R37, RZ, RZ, R115.reuse, P5 ;  /* 0x000000ffff257224 */ /* 0x100fe200028e0673 */
[----:B------:R-:W-:Y:S02]  /*1f370*/  LOP3.LUT R40, R40, R41, RZ, 0x3c, !PT ;  /* 0x0000002928287212 */ /* 0x000fe400078e3cff */
[----:B------:R-:W-:Y:S01]  /*1f380*/  LOP3.LUT R44, R44, R45, RZ, 0x3c, !PT ;  /* 0x0000002d2c2c7212 */ /* 0x000fe200078e3cff */
[--C-:B------:R-:W-:Y:S01]  /*1f390*/  IMAD.X R45, RZ, RZ, R115.reuse, P3 ;  /* 0x000000ffff2d7224 */ /* 0x100fe200018e0673 */
[----:B------:R-:W-:Y:S01]  /*1f3a0*/  IADD3.X R29, RZ, R115, RZ, P0, !PT ;  /* 0x00000073ff1d7210 */ /* 0x000fe200007fe4ff */
[----:B------:R-:W5:Y:S01]  /*1f3b0*/  LD.E.128 R32, desc[UR4][R32.64] ;  /* 0x0000000420207980 */ /* 0x000f62000c101d00 */
[----:B------:R-:W-:Y:S01]  /*1f3c0*/  LOP3.LUT R48, R48, R49, RZ, 0x3c, !PT ;  /* 0x0000003130307212 */ /* 0x000fe200078e3cff */
[----:B------:R-:W-:Y:S01]  /*1f3d0*/  IMAD.X R49, RZ, RZ, R115, P2 ;  /* 0x000000ffff317224 */ /* 0x000fe200010e0673 */
[----:B------:R-:W-:Y:S01]  /*1f3e0*/  IADD3.X R41, RZ, R115, RZ, P4, !PT ;  /* 0x00000073ff297210 */ /* 0x000fe200027fe4ff */
[----:B------:R-:W5:Y:S01]  /*1f3f0*/  LD.E.128 R36, desc[UR4][R36.64] ;  /* 0x0000000424247980 */ /* 0x000f62000c101d00 */
[----:B------:R-:W-:-:S02]  /*1f400*/  IADD3 R53, P0, R114, 0xa000, RZ ;  /* 0x0000a00072357810 */ /* 0x000fc40007f1e0ff */
[C---:B0-----:R-:W-:Y:S01]  /*1f410*/  IADD3 R61, P6, R114.reuse, 0xb000, RZ ;  /* 0x0000b000723d7810 */ /* 0x041fe20007fde0ff */
[----:B------:R-:W5:Y:S01]  /*1f420*/  LD.E.128 R28, desc[UR4][R28.64] ;  /* 0x000000041c1c7980 */ /* 0x000f62000c101d00 */
[C---:B------:R-:W-:Y:S02]  /*1f430*/  IADD3 R65, P5, R114.reuse, 0xc000, RZ ;  /* 0x0000c00072417810 */ /* 0x040fe40007fbe0ff */
[C---:B------:R-:W-:Y:S01]  /*1f440*/  IADD3 R69, P4, R114.reuse, 0xd000, RZ ;  /* 0x0000d00072457810 */ /* 0x040fe20007f9e0ff */
[----:B------:R-:W5:Y:S01]  /*1f450*/  LD.E.128 R40, desc[UR4][R40.64] ;  /* 0x0000000428287980 */ /* 0x000f62000c101d00 */
[C---:B------:R-:W-:Y:S02]  /*1f460*/  IADD3 R73, P3, R114.reuse, 0xe000, RZ ;  /* 0x0000e00072497810 */ /* 0x040fe40007f7e0ff */
[----:B------:R-:W-:Y:S01]  /*1f470*/  IADD3 R3, P2, R114, 0xf000, RZ ;  /* 0x0000f00072037810 */ /* 0x000fe20007f5e0ff */
[----:B------:R-:W5:Y:S01]  /*1f480*/  LD.E.128 R44, desc[UR4][R44.64] ;  /* 0x000000042c2c7980 */ /* 0x000f62000c101d00 */
[----:B------:R-:W-:-:S02]  /*1f490*/  LOP3.LUT R52, R53, 0x380, RZ, 0xc0, !PT ;  /* 0x0000038035347812 */ /* 0x000fc400078ec0ff */
[----:B------:R-:W-:Y:S01]  /*1f4a0*/  LOP3.LUT R60, R61, 0x380, RZ, 0xc0, !PT ;  /* 0x000003803d3c7812 */ /* 0x000fe200078ec0ff */
[----:B------:R-:W-:Y:S01]  /*1f4b0*/  IMAD.X R77, RZ, RZ, R115, P2 ;  /* 0x000000ffff4d7224 */ /* 0x000fe200010e0673 */
[----:B------:R-:W-:Y:S01]  /*1f4c0*/  LOP3.LUT R64, R65, 0x380, RZ, 0xc0, !PT ;  /* 0x0000038041407812 */ /* 0x000fe200078ec0ff */
[----:B------:R-:W5:Y:S01]  /*1f4d0*/  LD.E.128 R48, desc[UR4][R48.64] ;  /* 0x0000000430307980 */ /* 0x000f62000c101d00 */
        /* <DEDUP_REMOVED lines=10> */
[----:B------:R-:W-:Y:S02]  /*1f580*/  SHF.R.U64 R2, R2, 0x3, RZ ;  /* 0x0000000302027819 */ /* 0x000fe400000012ff */
[----:B------:R-:W-:Y:S02]  /*1f590*/  LOP3.LUT R52, R52, R53, RZ, 0x3c, !PT ;  /* 0x0000003534347212 */ /* 0x000fe400078e3cff */
[----:B------:R-:W-:Y:S01]  /*1f5a0*/  LOP3.LUT R60, R60, R61, RZ, 0x3c, !PT ;  /* 0x0000003d3c3c7212 */ /* 0x000fe200078e3cff */
[--C-:B------:R-:W-:Y:S01]  /*1f5b0*/  IMAD.X R61, RZ, RZ, R115.reuse, P6 ;  /* 0x000000ffff3d7224 */ /* 0x100fe200030e0673 */
[----:B------:R-:W-:Y:S01]  /*1f5c0*/  LOP3.LUT R64, R64, R65, RZ, 0x3c, !PT ;  /* 0x0000004140407212 */ /* 0x000fe200078e3cff */
[--C-:B------:R-:W-:Y:S01]  /*1f5d0*/  IMAD.X R65, RZ, RZ, R115.reuse, P5 ;  /* 0x000000ffff417224 */ /* 0x100fe200028e0673 */
[----:B------:R-:W-:Y:S02]  /*1f5e0*/  LOP3.LUT R68, R68, R69, RZ, 0x3c, !PT ;  /* 0x0000004544447212 */ /* 0x000fe400078e3cff */
[----:B------:R-:W-:Y:S01]  /*1f5f0*/  LOP3.LUT R72, R72, R73, RZ, 0x3c, !PT ;  /* 0x0000004948487212 */ /* 0x000fe200078e3cff */
[----:B------:R-:W-:Y:S01]  /*1f600*/  IMAD.X R73, RZ, RZ, R115, P3 ;  /* 0x000000ffff497224 */ /* 0x000fe200018e0673 */
[----:B------:R-:W-:Y:S01]  /*1f610*/  LOP3.LUT R4, R5, R114, RZ, 0x3c, !PT ;  /* 0x0000007205047212 */ /* 0x000fe200078e3cff */
[----:B------:R-:W5:Y:S01]  /*1f620*/  LD.E.128 R60, desc[UR4][R60.64] ;  /* 0x000000043c3c7980 */ /* 0x000f62000c101d00 */
[----:B------:R-:W-:-:S02]  /*1f630*/  IADD3.X R53, RZ, R115, RZ, P0, !PT ;  /* 0x00000073ff357210 */ /* 0x000fc400007fe4ff */
[-C--:B------:R-:W-:Y:S01]  /*1f640*/  IADD3.X R69, RZ, R115.reuse, RZ, P4, !PT ;  /* 0x00000073ff457210 */ /* 0x080fe200027fe4ff */
[----:B------:R-:W5:Y:S01]  /*1f650*/  LD.E.128 R64, desc[UR4][R64.64] ;  /* 0x0000000440407980 */ /* 0x000f62000c101d00 */
[----:B------:R-:W-:Y:S02]  /*1f660*/  MOV R5, R115 ;  /* 0x0000007300057202 */ /* 0x000fe40000000f00 */
[----:B------:R-:W-:Y:S01]  /*1f670*/  LOP3.LUT R76, R2, R3, RZ, 0x3c, !PT ;  /* 0x00000003024c7212 */ /* 0x000fe200078e3cff */
[----:B------:R-:W5:Y:S04]  /*1f680*/  LD.E.128 R52, desc[UR4][R52.64] ;  /* 0x0000000434347980 */ /* 0x000f68000c101d00 */
[----:B------:R-:W5:Y:S04]  /*1f690*/  LD.E.128 R4, desc[UR4][R4.64] ;  /* 0x0000000404047980 */ /* 0x000f68000c101d00 */
[----:B------:R-:W5:Y:S04]  /*1f6a0*/  LD.E.128 R68, desc[UR4][R68.64] ;  /* 0x0000000444447980 */ /* 0x000f68000c101d00 */
[----:B------:R-:W5:Y:S04]  /*1f6b0*/  LD.E.128 R72, desc[UR4][R72.64] ;  /* 0x0000000448487980 */ /* 0x000f68000c101d00 */
[----:B------:R-:W5:Y:S01]  /*1f6c0*/  LD.E.128 R76, desc[UR4][R76.64] ;  /* 0x000000044c4c7980 */ /* 0x000f62000c101d00 */
[----:B------:R-:W-:-:S02]  /*1f6d0*/  ULDC.64 UR4, c[0x0][0xaa0] ;  /* 0x0002a80000047ab9 */ /* 0x000fc40000000a00 */
[----:B------:R-:W-:Y:S01]  /*1f6e0*/  IMAD R58, R58, UR4, RZ ;  /* 0x000000043a3a7c24 */ /* 0x000fe2000f8e02ff */
[----:B------:R-:W-:Y:S01]  /*1f6f0*/  @!PT LDS RZ, [RZ] ;  /* 0x00000000fffff984 */ /* 0x000fe20000000800 */
[----:B------:R-:W-:Y:S01]  /*1f700*/  @!PT LDS RZ, [RZ] ;  /* 0x00000000fffff984 */ /* 0x000fe20000000800 */
[----:B------:R-:W-:Y:S01]  /*1f710*/  @!PT LDS RZ, [RZ] ;  /* 0x00000000fffff984 */ /* 0x000fe20000000800 */
[----:B------:R-:W-:Y:S01]  /*1f720*/  @!PT LDS RZ, [RZ] ;  /* 0x00000000fffff984 */ /* 0x000fe20000000800 */
[----:B------:R0:W-:Y:S06]  /*1f730*/  MEMBAR.ALL.CTA ;  /* 0x0000000000007992 */ /* 0x0001ec0000008000 */
[----:B0-----:R-:W0:Y:S01]  /*1f740*/  FENCE.VIEW.ASYNC.S ;  /* 0x00000000000073c6 */ /* 0x001e220000000000 */
[----:B------:R-:W-:-:S04]  /*1f750*/  IMAD.WIDE.U32 R2, R57, UR4, RZ ;  /* 0x0000000439027c25 */ /* 0x000fc8000f8e00ff */
[----:B------:R-:W-:Y:S01]  /*1f760*/  IMAD R21, R57, UR5, R58 ;  /* 0x0000000539157c24 */ /* 0x000fe2000f8e023a */
[----:B------:R-:W-:Y:S01]  /*1f770*/  ULDC.64 UR4, c[0x0][0xae8] ;  /* 0x0002ba0000047ab9 */ /* 0x000fe20000000a00 */
[----:B------:R-:W-:Y:S02]  /*1f780*/  IMAD R58, R122, 0x20, R224 ;  /* 0x000000207a3a7824 */ /* 0x000fe400078e02e0 */
[----:B------:R-:W-:-:S03]  /*1f790*/  IMAD.IADD R3, R3, 0x1, R21 ;  /* 0x0000000103037824 */ /* 0x000fc600078e0215 */
[----:B------:R-:W-:Y:S01]  /*1f7a0*/  LEA R58, R121, R58, 0x7 ;  /* 0x0000003a793a7211 */ /* 0x000fe200078e38ff */
[----:B------:R-:W-:Y:S01]  /*1f7b0*/  IMAD.WIDE.U32 R2, R223, UR4, R2 ;  /* 0x00000004df027c25 */ /* 0x000fe2000f8e0002 */
[----:B------:R-:W-:-:S03]  /*1f7c0*/  SHF.R.S32.HI R57, RZ, 0x1f, R56 ;  /* 0x0000001fff397819 */ /* 0x000fc60000011438 */
[----:B-1----:R-:W-:-:S04]  /*1f7d0*/  @P1 IMAD.HI.U32 R20, R58, R59, RZ ;  /* 0x0000003b3a141227 */ /* 0x002fc800078e00ff */
[----:B------:R-:W-:Y:S01]  /*1f7e0*/  IMAD R3, R223, UR5, R3 ;  /* 0x00000005df037c24 */ /* 0x000fe2000f8e0203 */
[----:B------:R-:W-:Y:S01]  /*1f7f0*/  ULDC.64 UR4, c[0x0][0xaf0] ;  /* 0x0002bc0000047ab9 */ /* 0x000fe20000000a00 */
[----:B------:R-:W-:Y:S01]  /*1f800*/  IMAD.MOV.U32 R21, RZ, RZ, R58 ;  /* 0x000000ffff157224 */ /* 0x000fe200078e003a */
[----:B---3--:R-:W-:Y:S01]  /*1f810*/  @P1 SHF.R.U32.HI R21, RZ, R81, R20 ;  /* 0x00000051ff151219 */ /* 0x008fe20000011614 */
[----:B------:R-:W-:Y:S02]  /*1f820*/  IMAD R57, R57, UR4, RZ ;  /* 0x0000000439397c24 */ /* 0x000fe4000f8e02ff */
[----:B------:R-:W-:Y:S01]  /*1f830*/  IMAD.WIDE.U32 R2, R56, UR4, R2 ;  /* 0x0000000438027c25 */ /* 0x000fe2000f8e0002 */
[----:B------:R-:W-:-:S03]  /*1f840*/  SHF.R.S32.HI R20, RZ, 0x1f, R21 ;  /* 0x0000001fff147819 */ /* 0x000fc60000011415 */
[----:B------:R-:W-:Y:S01]  /*1f850*/  IMAD R57, R56, UR5, R57 ;  /* 0x0000000538397c24 */ /* 0x000fe2000f8e0239 */
[----:B------:R-:W-:Y:S01]  /*1f860*/  ULDC.64 UR4, c[0x0][0xae0] ;  /* 0x0002b80000047ab9 */ /* 0x000fe20000000a00 */
[----:B------:R-:W-:Y:S02]  /*1f870*/  IMAD.MOV R56, RZ, RZ, -R21 ;  /* 0x000000ffff387224 */ /* 0x000fe400078e0a15 */
[----:B------:R-:W-:Y:S01]  /*1f880*/  IMAD R20, R20, UR4, RZ ;  /* 0x0000000414147c24 */ /* 0x000fe2000f8e02ff */
[----:B------:R-:W-:Y:S01]  /*1f890*/  IADD3 R3, R3, R57, RZ ;  /* 0x0000003903037210 */ /* 0x000fe20007ffe0ff */
[----:B------:R-:W-:Y:S02]  /*1f8a0*/  IMAD R119, R119, R56, R58 ;  /* 0x0000003877777224 */ /* 0x000fe400078e023a */
[C---:B------:R-:W-:Y:S02]  /*1f8b0*/  IMAD R57, R21.reuse, UR5, R20 ;  /* 0x0000000515397c24 */ /* 0x040fe4000f8e0214 */
[----:B------:R-:W-:Y:S01]  /*1f8c0*/  IMAD.WIDE.U32 R2, R21, UR4, R2 ;  /* 0x0000000415027c25 */ /* 0x000fe2000f8e0002 */
[----:B------:R-:W-:Y:S01]  /*1f8d0*/  SHF.R.S32.HI R20, RZ, 0x1f, R119 ;  /* 0x0000001fff147819 */ /* 0x000fe20000011477 */
[----:B------:R-:W-:-:S02]  /*1f8e0*/  ULDC.64 UR4, c[0x0][0xad8] ;  /* 0x0002b60000047ab9 */ /* 0x000fc40000000a00 */
[----:B------:R-:W-:Y:S02]  /*1f8f0*/  IMAD.IADD R3, R3, 0x1, R57 ;  /* 0x0000000103037824 */ /* 0x000fe400078e0239 */
[----:B------:R-:W-:Y:S02]  /*1f900*/  IMAD R20, R20, UR4, RZ ;  /* 0x0000000414147c24 */ /* 0x000fe4000f8e02ff */
[----:B------:R-:W-:Y:S01]  /*1f910*/  IMAD.WIDE.U32 R2, R119, UR4, R2 ;  /* 0x0000000477027c25 */ /* 0x000fe2000f8e0002 */
[----:B------:R-:W-:-:S03]  /*1f920*/  ISETP.GE.AND P2, PT, R80, R0, PT ;  /* 0x000000005000720c */ /* 0x000fc60003f46270 */
[----:B------:R-:W-:Y:S01]  /*1f930*/  IMAD R57, R119, UR5, R20 ;  /* 0x0000000577397c24 */ /* 0x000fe2000f8e0214 */
[----:B------:R-:W-:Y:S01]  /*1f940*/  ULDC.64 UR4, c[0x0][0xa80] ;  /* 0x0002a00000047ab9 */ /* 0x000fe20000000a00 */
[----:B------:R-:W-:Y:S01]  /*1f950*/  VIADD R20, R23, 0x38820 ;  /* 0x0003882017147836 */ /* 0x000fe20000000000 */
[----:B------:R-:W-:Y:S02]  /*1f960*/  LEA R81, P3, R2, UR4, 0x1 ;  /* 0x0000000402517c11 */ /* 0x000fe4000f8608ff */
[----:B------:R-:W-:Y:S02]  /*1f970*/  IADD3 R3, R3, R57, RZ ;  /* 0x0000003903037210 */ /* 0x000fe40007ffe0ff */
[----:B------:R-:W-:Y:S02]  /*1f980*/  IADD3 R21, R80, 0x20, RZ ;  /* 0x0000002050157810 */ /* 0x000fe40007ffe0ff */
[----:B------:R-:W-:Y:S02]  /*1f990*/  LEA.HI.X R82, R2, UR5, R3, 0x1, P3 ;  /* 0x0000000502527c11 */ /* 0x000fe400098f0c03 */
[----:B------:R-:W-:-:S02]  /*1f9a0*/  PRMT R20, RZ, 0x654, R20 ;  /* 0x00000654ff147816 */ /* 0x000fc40000000014 */
[-C--:B------:R-:W-:Y:S01]  /*1f9b0*/  ISETP.GE.AND P1, PT, R21, R0.reuse, PT ;  /* 0x000000001500720c */ /* 0x080fe20003f26270 */
[----:B------:R-:W-:Y:S01]  /*1f9c0*/  VIADD R21, R80, 0x40 ;  /* 0x0000004050157836 */ /* 0x000fe20000000000 */
[----:B0-----:R0:W-:Y:S01]  /*1f9d0*/  SYNCS.ARRIVE.TRANS64.RED.A1T0 RZ, [R20+URZ], RZ ;  /* 0x000000ff14ff79a7 */ /* 0x0011e2000810043f */
[----:B------:R0:W1:Y:S04]  /*1f9e0*/  SHFL.IDX PT, R83, R81, RZ, 0x181f ;  /* 0x00181fff51537589 */ /* 0x00006800000e0000 */
[----:B------:R0:W2:Y:S01]  /*1f9f0*/  SHFL.IDX PT, R59, R82, RZ, 0x181f ;  /* 0x00181fff523b7589 */ /* 0x0000a200000e0000 */
[----:B------:R-:W-:Y:S01]  /*1fa00*/  ISETP.GE.AND P0, PT, R21, R0, PT ;  /* 0x000000001500720c */ /* 0x000fe20003f06270 */
[----:B------:R-:W-:-:S12]  /*1fa10*/  @P2 BRA `(.L_x_662) ;  /* 0x0000000000482947 */ /* 0x000fd80003800000 */
[----:B------:R-:W-:Y:S01]  /*1fa20*/  ULDC UR4, c[0x0][0xac8] ;  /* 0x0002b20000047ab9 */ /* 0x000fe20000000800 */
[----:B------:R-:W-:Y:S01]  /*1fa30*/  ULDC.64 UR6, c[0x0][0x208] ;  /* 0x0000820000067ab9 */ /* 0x000fe20000000a00 */
[----:B------:R-:W-:Y:S02]  /*1fa40*/  ISETP.GE.AND P5, PT, R16, UR4, PT ;  /* 0x0000000410007c0c */ /* 0x000fe4000bfa6270 */
[----:B------:R-:W-:Y:S02]  /*1fa50*/  ISETP.GE.AND P4, PT, R214, UR4, PT ;  /* 0x00000004d6007c0c */ /* 0x000fe4000bf86270 */
[----:B------:R-:W-:Y:S02]  /*1fa60*/  ISETP.GE.AND P3, PT, R19, UR4, PT ;  /* 0x0000000413007c0c */ /* 0x000fe4000bf66270 */
[----:B------:R-:W-:-:S07]  /*1fa70*/  ISETP.GE.AND P2, PT, R22, UR4, PT ;  /* 0x0000000416007c0c */ /* 0x000fce000bf46270 */
[----:B-1----:R-:W-:-:S04]  /*1fa80*/  @!P5 LEA R2, P6, R16, R83, 0x1 ;  /* 0x000000531002d211 */ /* 0x002fc800078c08ff */
[----:B--2---:R-:W-:Y:S02]  /*1fa90*/  @!P5 LEA.HI.X R3, R16, R59, R17, 0x1, P6 ;  /* 0x0000003b1003d211 */ /* 0x004fe400030f0c11 */
[----:B0-----:R-:W-:-:S03]  /*1faa0*/  @!P4 LEA R20, P6, R212, R83, 0x1 ;  /* 0x00000053d414c211 */ /* 0x001fc600078c08ff */
        /* <DEDUP_REMOVED lines=9> */
.L_x_662:
[----:B------:R-:W-:Y:S05]  /*1fb40*/  BSYNC B1 ;  /* 0x0000000000017941 */ /* 0x000fea0003800000 */
.L_x_661:
[----:B---3--:R3:W4:Y:S01]  /*1fb50*/  SHFL.IDX PT, R21, R82, 0x1, 0x181f ;  /* 0x00381f0052157f89 */ /* 0x00872200000e0000 */
[----:B------:R-:W-:Y:S03]  /*1fb60*/  BSSY B1, `(.L_x_663) ;  /* 0x0000015000017945 */ /* 0x000fe60003800000 */
[----:B-----5:R3:W0:Y:S01]  /*1fb70*/  SHFL.IDX PT, R7, R81, 0x1, 0x181f ;  /* 0x00381f0051077f89 */ /* 0x02062200000e0000 */
[----:B------:R-:W-:Y:S05]  /*1fb80*/  @P1 BRA `(.L_x_664) ;  /* 0x0000000000481947 */ /* 0x000fea0003800000 */
[----:B------:R-:W-:Y:S01]  /*1fb90*/  ULDC UR4, c[0x0][0xac8] ;  /* 0x0002b20000047ab9 */ /* 0x000fe20000000800 */
[----:B------:R-:W-:Y:S01]  /*1fba0*/  ULDC.64 UR6, c[0x0][0x208] ;  /* 0x0000820000067ab9 */ /* 0x000fe20000000a00 */
[----:B------:R-:W-:Y:S02]  /*1fbb0*/  ISETP.GE.AND P4, PT, R16, UR4, PT ;  /* 0x0000000410007c0c */ /* 0x000fe4000bf86270 */
[----:B------:R-:W-:Y:S02]  /*1fbc0*/  ISETP.GE.AND P3, PT, R214, UR4, PT ;  /* 0x00000004d6007c0c */ /* 0x000fe4000bf66270 */
[----:B------:R-:W-:Y:S02]  /*1fbd0*/  ISETP.GE.AND P2, PT, R19, UR4, PT ;  /* 0x0000000413007c0c */ /* 0x000fe4000bf46270 */
[----:B------:R-:W-:-:S07]  /*1fbe0*/  ISETP.GE.AND P1, PT, R22, UR4, PT ;  /* 0x0000000416007c0c */ /* 0x000fce000bf26270 */
[-C--:B0-----:R-:W-:Y:S02]  /*1fbf0*/  @!P4 LEA R2, P6, R16, R7.reuse, 0x1 ;  /* 0x000000071002c211 */ /* 0x081fe400078c08ff */
[----:B------:R-:W-:Y:S02]  /*1fc00*/  @!P3 LEA R4, P5, R212, R7, 0x1 ;  /* 0x00000007d404b211 */ /* 0x000fe400078a08ff */
[----:B----4-:R-:W-:Y:S02]  /*1fc10*/  @!P4 LEA.HI.X R3, R16, R21, R17, 0x1, P6 ;  /* 0x000000151003c211 */ /* 0x010fe400030f0c11 */
        /* <DEDUP_REMOVED lines=9> */
.L_x_664:
[----:B------:R-:W-:Y:S05]  /*1fcb0*/  BSYNC B1 ;  /* 0x0000000000017941 */ /* 0x000fea0003800000 */
.L_x_663:
[----:B0-----:R0:W0:Y:S01]  /*1fcc0*/  SHFL.IDX PT, R9, R82, 0x2, 0x181f ;  /* 0x00581f0052097f89 */ /* 0x00102200000e0000 */
[----:B------:R-:W-:Y:S03]  /*1fcd0*/  BSSY B1, `(.L_x_665) ;  /* 0x0000015000017945 */ /* 0x000fe60003800000 */
[----:B------:R0:W0:Y:S01]  /*1fce0*/  SHFL.IDX PT, R5, R81, 0x2, 0x181f ;  /* 0x00581f0051057f89 */ /* 0x00002200000e0000 */
        /* <DEDUP_REMOVED lines=8> */
[-C--:B------:R-:W-:Y:S02]  /*1fd70*/  @!P2 LEA R4, P5, R212, R5.reuse, 0x1 ;  /* 0x00000005d404a211 */ /* 0x080fe400078a08ff */
[C---:B------:R-:W-:Y:S02]  /*1fd80*/  @!P1 LEA R6, P4, R19.reuse, R5, 0x1 ;  /* 0x0000000513069211 */ /* 0x040fe400078808ff */
[----:B------:R-:W-:Y:S02]  /*1fd90*/  @!P3 LEA.HI.X R3, R16, R9, R17, 0x1, P6 ;  /* 0x000000091003b211 */ /* 0x000fe400030f0c11 */
[----:B------:R-:W-:Y:S02]  /*1fda0*/  @!P0 LEA R8, P6, R22, R5, 0x1 ;  /* 0x0000000516088211 */ /* 0x000fe400078c08ff */
[-C--:B------:R-:W-:Y:S01]  /*1fdb0*/  @!P2 LEA.HI.X R5, R212, R9.reuse, R215, 0x1, P5 ;  /* 0x00000009d405a211 */ /* 0x080fe200028f0cd7 */
[----:B------:R0:W-:Y:S01]  /*1fdc0*/  @!P3 ST.E.128 desc[UR6][R2.64], R12 ;  /* 0x0000000c0200b985 */ /* 0x0001e2000c101d06 */
[----:B------:R-:W-:-:S02]  /*1fdd0*/  @!P1 LEA.HI.X R7, R19, R9, R219, 0x1, P4 ;  /* 0x0000000913079211 */ /* 0x000fc400020f0cdb */
[----:B------:R-:W-:Y:S01]  /*1fde0*/  @!P0 LEA.HI.X R9, R22, R9, R218, 0x1, P6 ;  /* 0x0000000916098211 */ /* 0x000fe200030f0cda */
[----:B------:R0:W-:Y:S04]  /*1fdf0*/  @!P2 ST.E.128 desc[UR6][R4.64], R36 ;  /* 0x000000240400a985 */ /* 0x0001e8000c101d06 */
[----:B------:R0:W-:Y:S04]  /*1fe00*/  @!P1 ST.E.128 desc[UR6][R6.64], R52 ;  /* 0x0000003406009985 */ /* 0x0001e8000c101d06 */
[----:B------:R0:W-:Y:S02]  /*1fe10*/  @!P0 ST.E.128 desc[UR6][R8.64], R72 ;  /* 0x0000004808008985 */ /* 0x0001e4000c101d06 */
.L_x_666:
[----:B------:R-:W-:Y:S05]  /*1fe20*/  BSYNC B1 ;  /* 0x0000000000017941 */ /* 0x000fea0003800000 */
.L_x_665:
[----:B0-----:R-:W-:Y:S01]  /*1fe30*/  VIADD R3, R80, 0x60 ;  /* 0x0000006050037836 */ /* 0x001fe20000000000 */
[----:B------:R0:W0:Y:S04]  /*1fe40*/  SHFL.IDX PT, R9, R82, 0x3, 0x181f ;  /* 0x00781f0052097f89 */ /* 0x00002800000e0000 */
[----:B------:R-:W-:Y:S01]  /*1fe50*/  ISETP.GE.AND P0, PT, R3, R0, PT ;  /* 0x000000000300720c */ /* 0x000fe20003f06270 */
[----:B---3--:R-:W3:-:S12]  /*1fe60*/  SHFL.IDX PT, R81, R81, 0x3, 0x181f ;  /* 0x00781f0051517f89 */ /* 0x008ed800000e0000 */
[----:B------:R-:W-:Y:S05]  /*1fe70*/  @P0 BRA `(.L_x_667) ;  /* 0x0000002400dc0947 */ /* 0x000fea0003800000 */
[----:B------:R-:W-:Y:S01]  /*1fe80*/  ULDC UR4, c[0x0][0xac8] ;  /* 0x0002b20000047ab9 */ /* 0x000fe20000000800 */
[----:B------:R-:W-:Y:S01]  /*1fe90*/  ULDC.64 UR6, c[0x0][0x208] ;  /* 0x0000820000067ab9 */ /* 0x000fe20000000a00 */
[----:B------:R-:W-:Y:S02]  /*1fea0*/  ISETP.GE.AND P3, PT, R16, UR4, PT ;  /* 0x0000000410007c0c */ /* 0x000fe4000bf66270 */
[----:B------:R-:W-:Y:S02]  /*1feb0*/  ISETP.GE.AND P4, PT, R214, UR4, PT ;  /* 0x00000004d6007c0c */ /* 0x000fe4000bf86270 */
[----:B------:R-:W-:-:S09]  /*1fec0*/  ISETP.GE.AND P5, PT, R19, UR4, PT ;  /* 0x0000000413007c0c */ /* 0x000fd2000bfa6270 */
[-C--:B---3--:R-:W-:Y:S02]  /*1fed0*/  @!P3 LEA R2, P0, R16, R81.reuse, 0x1 ;  /* 0x000000511002b211 */ /* 0x088fe400078008ff */
[----:B------:R-:W-:Y:S02]  /*1fee0*/  @!P4 LEA R4, P1, R212, R81, 0x1 ;  /* 0x00000051d404c211 */ /* 0x000fe400078208ff */
[----:B0-----:R-:W-:Y:S02]  /*1fef0*/  @!P3 LEA.HI.X R3, R16, R9, R17, 0x1, P0 ;  /* 0x000000091003b211 */ /* 0x001fe400000f0c11 */
[----:B------:R-:W-:Y:S02]  /*1ff00*/  ISETP.GE.AND P0, PT, R22, UR4, PT ;  /* 0x0000000416007c0c */ /* 0x000fe4000bf06270 */
[----:B------:R-:W-:Y:S01]  /*1ff10*/  @!P5 LEA R6, P2, R19, R81, 0x1 ;  /* 0x000000511306d211 */ /* 0x000fe200078408ff */
[----:B------:R0:W-:Y:S01]  /*1ff20*/  @!P3 ST.E.128 desc[UR6][R2.64], R24 ;  /* 0x000000180200b985 */ /* 0x0001e2000c101d06 */
[----:B------:R-:W-:-:S02]  /*1ff30*/  @!P4 LEA.HI.X R5, R212, R9, R215, 0x1, P1 ;  /* 0x00000009d405c211 */ /* 0x000fc400008f0cd7 */
[----:B------:R-:W-:-:S03]  /*1ff40*/  @!P5 LEA.HI.X R7, R19, R9, R219, 0x1, P2 ;  /* 0x000000091307d211 */ /* 0x000fc600010f0cdb */
[----:B------:R0:W-:Y:S04]  /*1ff50*/  @!P4 ST.E.128 desc[UR6][R4.64], R40 ;  /* 0x000000280400c985 */ /* 0x0001e8000c101d06 */
[----:B------:R0:W-:Y:S01]  /*1ff60*/  @!P5 ST.E.128 desc[UR6][R6.64], R60 ;  /* 0x0000003c0600d985 */ /* 0x0001e2000c101d06 */
[----:B------:R-:W-:Y:S05]  /*1ff70*/  @P0 BRA `(.L_x_667) ;  /* 0x00000024009c0947 */ /* 0x000fea0003800000 */
[----:B0-----:R-:W-:Y:S01]  /*1ff80*/  LEA R2, P0, R22, R81, 0x1 ;  /* 0x0000005116027211 */ /* 0x001fe200078008ff */
[----:B------:R-:W-:-:S03]  /*1ff90*/  ULDC.64 UR4, c[0x0][0x208] ;  /* 0x0000820000047ab9 */ /* 0x000fc60000000a00 */
[----:B------:R-:W-:-:S05]  /*1ffa0*/  LEA.HI.X R3, R22, R9, R218, 0x1, P0 ;  /* 0x0000000916037211 */ /* 0x000fca00000f0cda */
[----:B------:R0:W-:Y:S01]  /*1ffb0*/  ST.E.128 desc[UR4][R2.64], R76 ;  /* 0x0000004c02007985 */ /* 0x0001e2000c101d04 */
[----:B------:R-:W-:Y:S05]  /*1ffc0*/  BRA `(.L_x_667) ;  /* 0x0000002400887947 */ /* 0x000fea0003800000 */
.L_x_660:
[----:B0-----:R-:W0:Y:S01]  /*1ffd0*/  @P1 LDC R61, c[0x0][0xbec] ;  /* 0x0002fb00ff3d1b82 */ /* 0x001e220000000800 */
[----:B------:R-:W-:Y:S01]  /*1ffe0*/  IMAD.MOV.U32 R60, RZ, RZ, R116 ;  /* 0x000000ffff3c7224 */ /* 0x000fe200078e0074 */
[----:B------:R-:W-:Y:S01]  /*1fff0*/  ULDC.64 UR4, c[0x0][0xb08] ;  /* 0x0002c20000047ab9 */ /* 0x000fe20000000a00 */
[----:B------:R1:W5:Y:S04]  /*20000*/  LDL R211, [R1+0x10c] ;  /* 0x00010c0001d37983 */ /* 0x0003680000100800 */
[----:B------:R1:W5:Y:S01]  /*20010*/  LDL R210, [R1+0x198] ;  /* 0x0001980001d27983 */ /* 0x0003620000100800 */
[----:B------:R-:W2:Y:S03]  /*20020*/  @P1 LDC R59, c[0x0][0xbf0] ;  /* 0x0002fc00ff3b1b82 */ /* 0x000ea60000000800 */
[----:B------:R1:W5:Y:S04]  /*20030*/  LDL R209, [R1+0x108] ;  /* 0x0001080001d17983 */ /* 0x0003680000100800 */
[----:B------:R1:W5:Y:S04]  /*20040*/  LDL R208, [R1+0x194] ;  /* 0x0001940001d07983 */ /* 0x0003680000100800 */
[----:B------:R1:W5:Y:S04]  /*20050*/  LDL R207, [R1+0x104] ;  /* 0x0001040001cf7983 */ /* 0x0003680000100800 */
[----:B------:R1:W5:Y:S01]  /*20060*/  LDL R206, [R1+0x190] ;  /* 0x0001900001ce7983 */ /* 0x0003620000100800 */
[----:B0-----:R-:W-:-:S03]  /*20070*/  @P1 IMAD.HI.U32 R61, R116, R61, RZ ;  /* 0x0000003d743d1227 */ /* 0x001fc600078e00ff */
[----:B------:R1:W5:Y:S04]  /*20080*/  LDL R205, [R1+0x100] ;  /* 0x0001000001cd7983 */ /* 0x0003680000100800 */
[----:B------:R1:W5:Y:S01]  /*20090*/  LDL R204, [R1+0x18c] ;  /* 0x00018c0001cc7983 */ /* 0x0003620000100800 */
[----:B--2---:R-:W-:Y:S01]  /*200a0*/  @P1 SHF.R.U32.HI R60, RZ, R59, R61 ;  /* 0x0000003bff3c1219 */ /* 0x004fe2000001163d */
[----:B------:R-:W-:Y:S02]  /*200b0*/  IMAD R61, R58, UR4, RZ ;  /* 0x000000043a3d7c24 */ /* 0x000fe4000f8e02ff */
[C---:B------:R-:W-:Y:S01]  /*200c0*/  IMAD.WIDE.U32 R58, R57.reuse, UR4, RZ ;  /* 0x00000004393a7c25 */ /* 0x040fe2000f8e00ff */
[----:B------:R1:W5:Y:S03]  /*200d0*/  LDL R203, [R1+0xfc] ;  /* 0x0000fc0001cb7983 */ /* 0x0003660000100800 */
[----:B------:R-:W-:Y:S01]  /*200e0*/  IMAD R61, R57, UR5, R61 ;  /* 0x00000005393d7c24 */ /* 0x000fe2000f8e023d */
[----:B------:R-:W-:Y:S01]  /*200f0*/  ULDC.64 UR4, c[0x0][0xb38] ;  /* 0x0002ce0000047ab9 */ /* 0x000fe20000000a00 */
[----:B------:R-:W-:Y:S01]  /*20100*/  SHF.R.S32.HI R57, RZ, 0x1f, R56 ;  /* 0x0000001fff397819 */ /* 0x000fe20000011438 */
[----:B------:R1:W5:Y:S02]  /*20110*/  LDL R202, [R1+0x188] ;  /* 0x0001880001ca7983 */ /* 0x0003640000100800 */
[----:B------:R-:W-:-:S02]  /*20120*/  IADD3 R59, R59, R61, RZ ;  /* 0x0000003d3b3b7210 */ /* 0x000fc40007ffe0ff */
[----:B------:R1:W5:Y:S01]  /*20130*/  LDL R201, [R1+0xf8] ;  /* 0x0000f80001c97983 */ /* 0x0003620000100800 */
[----:B------:R-:W-:-:S03]  /*20140*/  IMAD.WIDE.U32 R58, R223, UR4, R58 ;  /* 0x00000004df3a7c25 */ /* 0x000fc6000f8e003a */
[----:B------:R1:W5:Y:S01]  /*20150*/  LDL R200, [R1+0x184] ;  /* 0x0001840001c87983 */ /* 0x0003620000100800 */
[----:B------:R-:W-:Y:S01]  /*20160*/  IMAD R59, R223, UR5, R59 ;  /* 0x00000005df3b7c24 */ /* 0x000fe2000f8e023b */
[----:B------:R-:W-:Y:S02]  /*20170*/  ULDC.64 UR4, c[0x0][0xb40] ;  /* 0x0002d00000047ab9 */ /* 0x000fe40000000a00 */
[----:B------:R1:W5:Y:S01]  /*20180*/  LDL R223, [R1+0x19c] ;  /* 0x00019c0001df7983 */ /* 0x0003620000100800 */
[----:B------:R-:W-:Y:S02]  /*20190*/  IMAD R57, R57, UR4, RZ ;  /* 0x0000000439397c24 */ /* 0x000fe4000f8e02ff */
[C---:B------:R-:W-:Y:S01]  /*201a0*/  IMAD.WIDE.U32 R58, R56.reuse, UR4, R58 ;  /* 0x00000004383a7c25 */ /* 0x040fe2000f8e003a */
[----:B------:R1:W5:Y:S03]  /*201b0*/  LDL R199, [R1+0xf4] ;  /* 0x0000f40001c77983 */ /* 0x0003660000100800 */
[----:B------:R-:W-:Y:S01]  /*201c0*/  IMAD R57, R56, UR5, R57 ;  /* 0x0000000538397c24 */ /* 0x000fe2000f8e0239 */
[----:B------:R-:W-:Y:S01]  /*201d0*/  ULDC.64 UR4, c[0x0][0xb48] ;  /* 0x0002d20000047ab9 */ /* 0x000fe20000000a00 */
[--C-:B------:R-:W-:Y:S01]  /*201e0*/  IMAD.MOV R56, RZ, RZ, -R60.reuse ;  /* 0x000000ffff387224 */ /* 0x100fe200078e0a3c */
[----:B------:R1:W5:Y:S01]  /*201f0*/  LDL R198, [R1+0x180] ;  /* 0x0001800001c67983 */ /* 0x0003620000100800 */
[----:B------:R-:W-:Y:S01]  /*20200*/  IMAD.IADD R59, R59, 0x1, R57 ;  /* 0x000000013b3b7824 */ /* 0x000fe200078e0239 */
[----:B------:R-:W-:Y:S01]  /*20210*/  SHF.R.S32.HI R57, RZ, 0x1f, R60 ;  /* 0x0000001fff397819 */ /* 0x000fe2000001143c */
[----:B------:R-:W-:Y:S01]  /*20220*/  IMAD R56, R119, R56, R116 ;  /* 0x0000003877387224 */ /* 0x000fe200078e0274 */
[----:B------:R1:W5:Y:S01]  /*20230*/  LDL R197, [R1+0xf0] ;  /* 0x0000f00001c57983 */ /* 0x0003620000100800 */
[----:B------:R-:W-:-:S03]  /*20240*/  IMAD.WIDE.U32 R58, R120, UR4, R58 ;  /* 0x00000004783a7c25 */ /* 0x000fc6000f8e003a */
[----:B------:R1:W5:Y:S01]  /*20250*/  LDL R196, [R1+0x17c] ;  /* 0x00017c0001c47983 */ /* 0x0003620000100800 */
[----:B------:R-:W-:Y:S01]  /*20260*/  IMAD R59, R120, UR5, R59 ;  /* 0x00000005783b7c24 */ /* 0x000fe2000f8e023b */
[----:B------:R-:W-:Y:S02]  /*20270*/  ULDC.64 UR4, c[0x0][0xb30] ;  /* 0x0002cc0000047ab9 */ /* 0x000fe40000000a00 */
[----:B------:R-:W-:Y:S01]  /*20280*/  IMAD R57, R57, UR4, RZ ;  /* 0x0000000439397c24 */ /* 0x000fe2000f8e02ff */
[----:B------:R1:W5:Y:S01]  /*20290*/  LDL R195, [R1+0xec] ;  /* 0x0000ec0001c37983 */ /* 0x0003620000100800 */
[----:B------:R-:W-:-:S03]  /*202a0*/  IMAD.WIDE.U32 R58, R60, UR4, R58 ;  /* 0x000000043c3a7c25 */ /* 0x000fc6000f8e003a */
[----:B------:R1:W5:Y:S01]  /*202b0*/  LDL R194, [R1+0x178] ;  /* 0x0001780001c27983 */ /* 0x0003620000100800 */
[----:B------:R-:W-:Y:S01]  /*202c0*/  IMAD R57, R60, UR5, R57 ;  /* 0x000000053c397c24 */ /* 0x000fe2000f8e0239 */
[----:B------:R-:W-:Y:S01]  /*202d0*/  SHF.R.S32.HI R60, RZ, 0x1f, R56 ;  /* 0x0000001fff3c7819 */ /* 0x000fe20000011438 */
[----:B------:R-:W-:Y:S01]  /*202e0*/  ULDC.64 UR4, c[0x0][0xb28] ;  /* 0x0002ca0000047ab9 */ /* 0x000fe20000000a00 */
[----:B------:R1:W5:Y:S02]  /*202f0*/  LDL R193, [R1+0xe8] ;  /* 0x0000e80001c17983 */ /* 0x0003640000100800 */
[----:B------:R-:W-:Y:S01]  /*20300*/  IADD3 R59, R59, R57, RZ ;  /* 0x000000393b3b7210 */ /* 0x000fe20007ffe0ff */
[----:B------:R-:W-:Y:S01]  /*20310*/  IMAD R60, R60, UR4, RZ ;  /* 0x000000043c3c7c24 */ /* 0x000fe2000f8e02ff */
[----:B------:R1:W5:Y:S03]  /*20320*/  LDL R192, [R1+0x174] ;  /* 0x0001740001c07983 */ /* 0x0003660000100800 */
[C---:B------:R-:W-:Y:S01]  /*20330*/  IMAD R60, R56.reuse, UR5, R60 ;  /* 0x00000005383c7c24 */ /* 0x040fe2000f8e023c */
[----:B------:R1:W5:Y:S01]  /*20340*/  LDL R191, [R1+0xe4] ;  /* 0x0000e40001bf7983 */ /* 0x0003620000100800 */
[----:B------:R-:W-:Y:S01]  /*20350*/  IMAD.WIDE.U32 R58, R56, UR4, R58 ;  /* 0x00000004383a7c25 */ /* 0x000fe2000f8e003a */
[----:B------:R-:W-:-:S02]  /*20360*/  ULDC.64 UR4, c[0x0][0xb00] ;  /* 0x0002c00000047ab9 */ /* 0x000fc40000000a00 */
[----:B------:R1:W5:Y:S01]  /*20370*/  LDL R190, [R1+0x170] ;  /* 0x0001700001be7983 */ /* 0x0003620000100800 */
[----:B------:R-:W-:Y:S01]  /*20380*/  IMAD.IADD R61, R59, 0x1, R60 ;  /* 0x000000013b3d7824 */ /* 0x000fe200078e023c */
[C---:B------:R-:W-:Y:S02]  /*20390*/  LEA R60, P0, R58.reuse, UR4, 0x2 ;  /* 0x000000043a3c7c11 */ /* 0x040fe4000f8010ff */
[----:B------:R1:W5:Y:S02]  /*203a0*/  LDL R189, [R1+0xe0] ;  /* 0x0000e00001bd7983 */ /* 0x0003640000100800 */
[----:B------:R-:W-:Y:S02]  /*203b0*/  LEA.HI.X R61, R58, UR5, R61, 0x2, P0 ;  /* 0x000000053a3d7c11 */ /* 0x000fe400080f143d */
[----:B------:R-:W-:Y:S01]  /*203c0*/  ISETP.GE.AND P0, PT, R113, R0, PT ;  /* 0x000000007100720c */ /* 0x000fe20003f06270 */
[----:B------:R1:W5:Y:S04]  /*203d0*/  LDL R188, [R1+0x16c] ;  /* 0x00016c0001bc7983 */ /* 0x0003680000100800 */
        /* <DEDUP_REMOVED lines=37> */
[----:B------:R1:W5:Y:S01]  /*20630*/  LDL R113, [R1+0x90] ;  /* 0x0000900001717983 */ /* 0x0003620000100800 */
[----:B------:R-:W-:-:S05]  /*20640*/  VIADD R56, R23, 0x38820 ;  /* 0x0003882017387836 */ /* 0x000fca0000000000 */
[----:B------:R-:W-:Y:S01]  /*20650*/  PRMT R56, RZ, 0x654, R56 ;  /* 0x00000654ff387816 */ /* 0x000fe20000000038 */
[----:B------:R1:W0:Y:S01]  /*20660*/  SHFL.IDX PT, R57, R61, RZ, 0x1c1f ;  /* 0x001c1fff3d397589 */ /* 0x00022200000e0000 */
[----:B------:R-:W-:Y:S02]  /*20670*/  BSSY B1, `(.L_x_668) ;  /* 0x0000085000017945 */ /* 0x000fe40003800000 */
[----:B------:R2:W-:Y:S02]  /*20680*/  SYNCS.ARRIVE.TRANS64.RED.A1T0 RZ, [R56+URZ], RZ ;  /* 0x000000ff38ff79a7 */ /* 0x0005e4000810043f */
[----:B--2---:R1:W2:Y:S01]  /*20690*/  SHFL.IDX PT, R56, R60, RZ, 0x1c1f ;  /* 0x001c1fff3c387589 */ /* 0x0042a200000e0000 */
[----:B------:R-:W-:Y:S05]  /*206a0*/  @P0 BRA `(.L_x_669) ;  /* 0x0000000800040947 */ /* 0x000fea0003800000 */
[----:B------:R-:W-:Y:S01]  /*206b0*/  ULDC UR4, c[0x0][0xac8] ;  /* 0x0002b20000047ab9 */ /* 0x000fe20000000800 */
[----:B------:R-:W-:Y:S01]  /*206c0*/  ULDC.64 UR6, c[0x0][0x208] ;  /* 0x0000820000067ab9 */ /* 0x000fe20000000a00 */
[----:B-----5:R-:W-:Y:S02]  /*206d0*/  ISETP.GE.AND P0, PT, R113, UR4, PT ;  /* 0x0000000471007c0c */ /* 0x020fe4000bf06270 */
[----:B------:R-:W-:Y:S02]  /*206e0*/  ISETP.GE.AND P5, PT, R191, UR4, PT ;  /* 0x00000004bf007c0c */ /* 0x000fe4000bfa6270 */
[----:B------:R-:W-:Y:S02]  /*206f0*/  ISETP.GE.AND P4, PT, R189, UR4, PT ;  /* 0x00000004bd007c0c */ /* 0x000fe4000bf86270 */
[----:B------:R-:W-:-:S07]  /*20700*/  ISETP.GE.AND P3, PT, R187, UR4, PT ;  /* 0x00000004bb007c0c */ /* 0x000fce000bf66270 */
[----:B0-2---:R-:W-:-:S05]  /*20710*/  @!P0 IMAD.WIDE R58, R113, 0x4, R56 ;  /* 0x00000004713a8825 */ /* 0x005fca00078e0238 */
[----:B------:R0:W-:Y:S01]  /*20720*/  @!P0 ST.E.64 desc[UR6][R58.64], R182 ;  /* 0x000000b63a008985 */ /* 0x0001e2000c101b06 */
[----:B------:R-:W-:-:S13]  /*20730*/  ISETP.GE.AND P0, PT, R211, UR4, PT ;  /* 0x00000004d3007c0c */ /* 0x000fda000bf06270 */
[----:B0-----:R-:W-:-:S04]  /*20740*/  @!P0 LEA R58, P1, R211, R56, 0x2 ;  /* 0x00000038d33a8211 */ /* 0x001fc800078210ff */
[----:B------:R-:W-:Y:S02]  /*20750*/  @!P0 LEA.HI.X R59, R211, R57, R223, 0x2, P1 ;  /* 0x00000039d33b8211 */ /* 0x000fe400008f14df */
[----:B------:R-:W-:-:S03]  /*20760*/  ISETP.GE.AND P1, PT, R207, UR4, PT ;  /* 0x00000004cf007c0c */ /* 0x000fc6000bf26270 */
[----:B------:R0:W-:Y:S01]  /*20770*/  @!P0 ST.E.64 desc[UR6][R58.64], R180 ;  /* 0x000000b43a008985 */ /* 0x0001e2000c101b06 */
[----:B------:R-:W-:-:S13]  /*20780*/  ISETP.GE.AND P0, PT, R209, UR4, PT ;  /* 0x00000004d1007c0c */ /* 0x000fda000bf06270 */
[----:B0-----:R-:W-:-:S04]  /*20790*/  @!P0 LEA R58, P2, R209, R56, 0x2 ;  /* 0x00000038d13a8211 */ /* 0x001fc800078410ff */
[----:B------:R-:W-:-:S05]  /*207a0*/  @!P0 LEA.HI.X R59, R209, R57, R210, 0x2, P2 ;  /* 0x00000039d13b8211 */ /* 0x000fca00010f14d2 */
[----:B------:R0:W-:Y:S01]  /*207b0*/  @!P0 ST.E.64 desc[UR6][R58.64], R178 ;  /* 0x000000b23a008985 */ /* 0x0001e2000c101b06 */
[----:B------:R-:W-:Y:S02]  /*207c0*/  ISETP.GE.AND P0, PT, R205, UR4, PT ;  /* 0x00000004cd007c0c */ /* 0x000fe4000bf06270 */
        /* <DEDUP_REMOVED lines=25> */
[----:B------:R-:W-:Y:S02]  /*20960*/  @!P1 LEA.HI.X R59, R195, R57, R196, 0x2, P2 ;  /* 0x00000039c33b9211 */ /* 0x000fe400010f14c4 */
[----:B------:R-:W-:-:S03]  /*20970*/  @!P4 LEA R62, P2, R189, R56, 0x2 ;  /* 0x00000038bd3ec211 */ /* 0x000fc600078410ff */
[----:B------:R0:W-:Y:S01]  /*20980*/  @!P1 ST.E.64 desc[UR6][R58.64], R164 ;  /* 0x000000a43a009985 */ /* 0x0001e2000c101b06 */
[----:B------:R-:W-:Y:S02]  /*20990*/  @!P4 LEA.HI.X R63, R189, R57, R190, 0x2, P2 ;  /* 0x00000039bd3fc211 */ /* 0x000fe400010f14be */
[----:B------:R-:W-:Y:S02]  /*209a0*/  ISETP.GE.AND P2, PT, R149, UR4, PT ;  /* 0x0000000495007c0c */ /* 0x000fe4000bf46270 */
[----:B0-----:R-:W-:-:S04]  /*209b0*/  @!P0 LEA R58, P1, R193, R56, 0x2 ;  /* 0x00000038c13a8211 */ /* 0x001fc800078210ff */
[----:B------:R-:W-:Y:S02]  /*209c0*/  @!P0 LEA.HI.X R59, R193, R57, R194, 0x2, P1 ;  /* 0x00000039c13b8211 */ /* 0x000fe400008f14c2 */
[----:B------:R-:W-:-:S03]  /*209d0*/  ISETP.GE.AND P1, PT, R151, UR4, PT ;  /* 0x0000000497007c0c */ /* 0x000fc6000bf26270 */
[----:B------:R0:W-:Y:S01]  /*209e0*/  @!P0 ST.E.64 desc[UR6][R58.64], R162 ;  /* 0x000000a23a008985 */ /* 0x0001e2000c101b06 */
[----:B------:R-:W-:Y:S02]  /*209f0*/  ISETP.GE.AND P0, PT, R185, UR4, PT ;  /* 0x00000004b9007c0c */ /* 0x000fe4000bf06270 */
[----:B0-----:R-:W-:-:S04]  /*20a00*/  @!P5 LEA R58, P6, R191, R56, 0x2 ;  /* 0x00000038bf3ad211 */ /* 0x001fc800078c10ff */
[----:B------:R-:W-:Y:S02]  /*20a10*/  @!P5 LEA.HI.X R59, R191, R57, R192, 0x2, P6 ;  /* 0x00000039bf3bd211 */ /* 0x000fe400030f14c0 */
[----:B------:R-:W-:-:S03]  /*20a20*/  @!P3 LEA R114, P6, R187, R56, 0x2 ;  /* 0x00000038bb72b211 */ /* 0x000fc600078c10ff */
[----:B------:R0:W-:Y:S01]  /*20a30*/  @!P5 ST.E.64 desc[UR6][R58.64], R160 ;  /* 0x000000a03a00d985 */ /* 0x0001e2000c101b06 */
[----:B------:R-:W-:-:S03]  /*20a40*/  @!P3 LEA.HI.X R115, R187, R57, R188, 0x2, P6 ;  /* 0x00000039bb73b211 */ /* 0x000fc600030f14bc */
[----:B------:R2:W-:Y:S04]  /*20a50*/  @!P4 ST.E.64 desc[UR6][R62.64], R158 ;  /* 0x0000009e3e00c985 */ /* 0x0005e8000c101b06 */
[----:B------:R3:W-:Y:S01]  /*20a60*/  @!P3 ST.E.64 desc[UR6][R114.64], R156 ;  /* 0x0000009c7200b985 */ /* 0x0007e2000c101b06 */
[----:B------:R-:W-:Y:S02]  /*20a70*/  ISETP.GE.AND P3, PT, R147, UR4, PT ;  /* 0x0000000493007c0c */ /* 0x000fe4000bf66270 */
[----:B0-----:R-:W-:-:S04]  /*20a80*/  @!P0 LEA R58, P4, R185, R56, 0x2 ;  /* 0x00000038b93a8211 */ /* 0x001fc800078810ff */
[-C--:B------:R-:W-:Y:S02]  /*20a90*/  @!P0 LEA.HI.X R59, R185, R57.reuse, R186, 0x2, P4 ;  /* 0x00000039b93b8211 */ /* 0x080fe400020f14ba */
[----:B------:R-:W-:Y:S02]  /*20aa0*/  ISETP.GE.AND P4, PT, R145, UR4, PT ;  /* 0x0000000491007c0c */ /* 0x000fe4000bf86270 */
[-C--:B--2---:R-:W-:Y:S01]  /*20ab0*/  @!P1 LEA R62, P5, R151, R56.reuse, 0x2 ;  /* 0x00000038973e9211 */ /* 0x084fe200078a10ff */
[----:B------:R0:W-:Y:S01]  /*20ac0*/  @!P0 ST.E.64 desc[UR6][R58.64], R154 ;  /* 0x0000009a3a008985 */ /* 0x0001e2000c101b06 */
[----:B---3--:R-:W-:Y:S02]  /*20ad0*/  @!P2 LEA R114, P6, R149, R56, 0x2 ;  /* 0x000000389572a211 */ /* 0x008fe400078c10ff */
[----:B------:R-:W-:Y:S02]  /*20ae0*/  @!P1 LEA.HI.X R63, R151, R57, R184, 0x2, P5 ;  /* 0x00000039973f9211 */ /* 0x000fe400028f14b8 */
[----:B------:R-:W-:-:S02]  /*20af0*/  ISETP.GE.AND P5, PT, R143, UR4, PT ;  /* 0x000000048f007c0c */ /* 0x000fc4000bfa6270 */
[----:B------:R-:W-:Y:S01]  /*20b00*/  @!P2 LEA.HI.X R115, R149, R57, R150, 0x2, P6 ;  /* 0x000000399573a211 */ /* 0x000fe200030f1496 */
[----:B------:R-:W-:Y:S01]  /*20b10*/  @!P1 ST.E.64 desc[UR6][R62.64], R152 ;  /* 0x000000983e009985 */ /* 0x000fe2000c101b06 */
[----:B------:R-:W-:-:S03]  /*20b20*/  ISETP.GE.AND P1, PT, R139, UR4, PT ;  /* 0x000000048b007c0c */ /* 0x000fc6000bf26270 */
[----:B------:R2:W-:Y:S01]  /*20b30*/  @!P2 ST.E.64 desc[UR6][R114.64], R2 ;  /* 0x000000027200a985 */ /* 0x0005e2000c101b06 */
[----:B------:R-:W-:Y:S02]  /*20b40*/  ISETP.GE.AND P2, PT, R141, UR4, PT ;  /* 0x000000048d007c0c */ /* 0x000fe4000bf46270 */
[----:B0-----:R-:W-:-:S04]  /*20b50*/  @!P4 LEA R58, P0, R145, R56, 0x2 ;  /* 0x00000038913ac211 */ /* 0x001fc800078010ff */
[----:B------:R-:W-:Y:S02]  /*20b60*/  @!P4 LEA.HI.X R59, R145, R57, R146, 0x2, P0 ;  /* 0x00000039913bc211 */ /* 0x000fe400000f1492 */
[----:B------:R-:W-:Y:S02]  /*20b70*/  ISETP.GE.AND P0, PT, R137, UR4, PT ;  /* 0x0000000489007c0c */ /* 0x000fe4000bf06270 */
[----:B--2---:R-:W-:-:S04]  /*20b80*/  @!P3 LEA R2, P6, R147, R56, 0x2 ;  /* 0x000000389302b211 */ /* 0x004fc800078c10ff */
[----:B------:R-:W-:Y:S02]  /*20b90*/  @!P3 LEA.HI.X R3, R147, R57, R148, 0x2, P6 ;  /* 0x000000399303b211 */ /* 0x000fe400030f1494 */
[----:B------:R-:W-:-:S03]  /*20ba0*/  @!P5 LEA R62, P6, R143, R56, 0x2 ;  /* 0x000000388f3ed211 */ /* 0x000fc600078c10ff */
[----:B------:R0:W-:Y:S01]  /*20bb0*/  @!P3 ST.E.64 desc[UR6][R2.64], R4 ;  /* 0x000000040200b985 */ /* 0x0001e2000c101b06 */
[----:B------:R-:W-:-:S03]  /*20bc0*/  @!P5 LEA.HI.X R63, R143, R57, R144, 0x2, P6 ;  /* 0x000000398f3fd211 */ /* 0x000fc600030f1490 */
[----:B------:R2:W-:Y:S01]  /*20bd0*/  @!P4 ST.E.64 desc[UR6][R58.64], R6 ;  /* 0x000000063a00c985 */ /* 0x0005e2000c101b06 */
[----:B------:R-:W-:-:S03]  /*20be0*/  ISETP.GE.AND P4, PT, R133, UR4, PT ;  /* 0x0000000485007c0c */ /* 0x000fc6000bf86270 */
[----:B------:R-:W-:Y:S01]  /*20bf0*/  @!P5 ST.E.64 desc[UR6][R62.64], R8 ;  /* 0x000000083e00d985 */ /* 0x000fe2000c101b06 */
[----:B------:R-:W-:Y:S02]  /*20c00*/  ISETP.GE.AND P5, PT, R135, UR4, PT ;  /* 0x0000000487007c0c */ /* 0x000fe4000bfa6270 */
[-C--:B0-----:R-:W-:Y:S02]  /*20c10*/  @!P2 LEA R2, P6, R141, R56.reuse, 0x2 ;  /* 0x000000388d02a211 */ /* 0x081fe400078c10ff */
[-C--:B------:R-:W-:Y:S02]  /*20c20*/  @!P1 LEA R4, P3, R139, R56.reuse, 0x2 ;  /* 0x000000388b049211 */ /* 0x080fe400078610ff */
[-C--:B------:R-:W-:Y:S02]  /*20c30*/  @!P2 LEA.HI.X R3, R141, R57.reuse, R142, 0x2, P6 ;  /* 0x000000398d03a211 */ /* 0x080fe400030f148e */
[----:B--2---:R-:W-:Y:S02]  /*20c40*/  @!P0 LEA R6, P6, R137, R56, 0x2 ;  /* 0x0000003889068211 */ /* 0x004fe400078c10ff */
[----:B------:R-:W-:Y:S01]  /*20c50*/  @!P1 LEA.HI.X R5, R139, R57, R140, 0x2, P3 ;  /* 0x000000398b059211 */ /* 0x000fe200018f148c */
[----:B------:R0:W-:Y:S01]  /*20c60*/  @!P2 ST.E.64 desc[UR6][R2.64], R10 ;  /* 0x0000000a0200a985 */ /* 0x0001e2000c101b06 */
[----:B------:R-:W-:-:S02]  /*20c70*/  ISETP.GE.AND P3, PT, R128, UR4, PT ;  /* 0x0000000480007c0c */ /* 0x000fc4000bf66270 */
[----:B------:R-:W-:Y:S01]  /*20c80*/  @!P0 LEA.HI.X R7, R137, R57, R138, 0x2, P6 ;  /* 0x0000003989078211 */ /* 0x000fe200030f148a */
[----:B------:R2:W-:Y:S04]  /*20c90*/  @!P1 ST.E.64 desc[UR6][R4.64], R12 ;  /* 0x0000000c04009985 */ /* 0x0005e8000c101b06 */
[----:B------:R3:W-:Y:S01]  /*20ca0*/  @!P0 ST.E.64 desc[UR6][R6.64], R14 ;  /* 0x0000000e06008985 */ /* 0x0007e2000c101b06 */
[----:B------:R-:W-:Y:S02]  /*20cb0*/  ISETP.GE.AND P0, PT, R126, UR4, PT ;  /* 0x000000047e007c0c */ /* 0x000fe4000bf06270 */
[-C--:B0-----:R-:W-:Y:S02]  /*20cc0*/  @!P5 LEA R2, P1, R135, R56.reuse, 0x2 ;  /* 0x000000388702d211 */ /* 0x081fe400078210ff */
[----:B--2---:R-:W-:-:S02]  /*20cd0*/  @!P4 LEA R4, P2, R133, R56, 0x2 ;  /* 0x000000388504c211 */ /* 0x004fc400078410ff */
[-C--:B------:R-:W-:Y:S02]  /*20ce0*/  @!P5 LEA.HI.X R3, R135, R57.reuse, R136, 0x2, P1 ;  /* 0x000000398703d211 */ /* 0x080fe400008f1488 */
[----:B---3--:R-:W-:Y:S02]  /*20cf0*/  @!P3 LEA R6, P6, R128, R56, 0x2 ;  /* 0x000000388006b211 */ /* 0x008fe400078c10ff */
[----:B------:R-:W-:Y:S01]  /*20d00*/  ISETP.GE.AND P1, PT, R124, UR4, PT ;  /* 0x000000047c007c0c */ /* 0x000fe2000bf26270 */
[----:B------:R0:W-:Y:S01]  /*20d10*/  @!P5 ST.E.64 desc[UR6][R2.64], R20 ;  /* 0x000000140200d985 */ /* 0x0001e2000c101b06 */
[-C--:B------:R-:W-:Y:S02]  /*20d20*/  @!P4 LEA.HI.X R5, R133, R57.reuse, R134, 0x2, P2 ;  /* 0x000000398505c211 */ /* 0x080fe400010f1486 */
[----:B------:R-:W-:Y:S02]  /*20d30*/  @!P3 LEA.HI.X R7, R128, R57, R132, 0x2, P6 ;  /* 0x000000398007b211 */ /* 0x000fe400030f1484 */
[----:B------:R-:W-:Y:S01]  /*20d40*/  ISETP.GE.AND P2, PT, R118, UR4, PT ;  /* 0x0000000476007c0c */ /* 0x000fe2000bf46270 */
[----:B------:R2:W-:Y:S01]  /*20d50*/  @!P4 ST.E.64 desc[UR6][R4.64], R24 ;  /* 0x000000180400c985 */ /* 0x0005e2000c101b06 */
[----:B------:R-:W-:-:S03]  /*20d60*/  ISETP.GE.AND P4, PT, R122, UR4, PT ;  /* 0x000000047a007c0c */ /* 0x000fc6000bf86270 */
[----:B------:R3:W-:Y:S01]  /*20d70*/  @!P3 ST.E.64 desc[UR6][R6.64], R28 ;  /* 0x0000001c0600b985 */ /* 0x0007e2000c101b06 */
[----:B------:R-:W-:Y:S02]  /*20d80*/  ISETP.GE.AND P3, PT, R120, UR4, PT ;  /* 0x0000000478007c0c */ /* 0x000fe4000bf66270 */
[----:B0-----:R-:W-:-:S04]  /*20d90*/  @!P0 LEA R2, P5, R126, R56, 0x2 ;  /* 0x000000387e028211 */ /* 0x001fc800078a10ff */
[-C--:B------:R-:W-:Y:S02]  /*20da0*/  @!P0 LEA.HI.X R3, R126, R57.reuse, R127, 0x2, P5 ;  /* 0x000000397e038211 */ /* 0x080fe400028f147f */
[----:B------:R-:W-:Y:S02]  /*20db0*/  ISETP.GE.AND P5, PT, R116, UR4, PT ;  /* 0x0000000474007c0c */ /* 0x000fe4000bfa6270 */
[CC--:B--2---:R-:W-:Y:S01]  /*20dc0*/  @!P1 LEA R4, P6, R124.reuse, R56.reuse, 0x2 ;  /* 0x000000387c049211 */ /* 0x0c4fe200078c10ff */
[----:B------:R0:W-:Y:S03]  /*20dd0*/  @!P0 ST.E.64 desc[UR6][R2.64], R32 ;  /* 0x0000002002008985 */ /* 0x0001e6000c101b06 */
[----:B------:R-:W-:Y:S02]  /*20de0*/  @!P1 LEA.HI.X R5, R124, R57, R125, 0x2, P6 ;  /* 0x000000397c059211 */ /* 0x000fe400030f147d */
[----:B---3--:R-:W-:-:S03]  /*20df0*/  @!P3 LEA R6, P6, R120, R56, 0x2 ;  /* 0x000000387806b211 */ /* 0x008fc600078c10ff */
[----:B------:R2:W-:Y:S01]  /*20e00*/  @!P1 ST.E.64 desc[UR6][R4.64], R36 ;  /* 0x0000002404009985 */ /* 0x0005e2000c101b06 */
[----:B------:R-:W-:Y:S02]  /*20e10*/  @!P3 LEA.HI.X R7, R120, R57, R121, 0x2, P6 ;  /* 0x000000397807b211 */ /* 0x000fe400030f1479 */
[----:B0-----:R-:W-:-:S04]  /*20e20*/  @!P4 LEA R2, P0, R122, R56, 0x2 ;  /* 0x000000387a02c211 */ /* 0x001fc800078010ff */
[-C--:B------:R-:W-:Y:S02]  /*20e30*/  @!P4 LEA.HI.X R3, R122, R57.reuse, R123, 0x2, P0 ;  /* 0x000000397a03c211 */ /* 0x080fe400000f147b */
[-C--:B------:R-:W-:Y:S02]  /*20e40*/  @!P5 LEA R8, P0, R116, R56.reuse, 0x2 ;  /* 0x000000387408d211 */ /* 0x080fe400078010ff */
[----:B--2---:R-:W-:Y:S01]  /*20e50*/  @!P2 LEA R4, P1, R118, R56, 0x2 ;  /* 0x000000387604a211 */ /* 0x004fe200078210ff */
[----:B------:R3:W-:Y:S01]  /*20e60*/  @!P4 ST.E.64 desc[UR6][R2.64], R40 ;  /* 0x000000280200c985 */ /* 0x0007e2000c101b06 */
[-C--:B------:R-:W-:Y:S02]  /*20e70*/  @!P5 LEA.HI.X R9, R116, R57.reuse, R117, 0x2, P0 ;  /* 0x000000397409d211 */ /* 0x080fe400000f1475 */
[----:B------:R-:W-:Y:S01]  /*20e80*/  @!P2 LEA.HI.X R5, R118, R57, R119, 0x2, P1 ;  /* 0x000000397605a211 */ /* 0x000fe200008f1477 */
[----:B------:R3:W-:Y:S04]  /*20e90*/  @!P3 ST.E.64 desc[UR6][R6.64], R44 ;  /* 0x0000002c0600b985 */ /* 0x0007e8000c101b06 */
[----:B------:R3:W-:Y:S04]  /*20ea0*/  @!P2 ST.E.64 desc[UR6][R4.64], R48 ;  /* 0x000000300400a985 */ /* 0x0007e8000c101b06 */
[----:B------:R3:W-:Y:S02]  /*20eb0*/  @!P5 ST.E.64 desc[UR6][R8.64], R52 ;  /* 0x000000340800d985 */ /* 0x0007e4000c101b06 */
.L_x_669:
[----:B------:R-:W-:Y:S05]  /*20ec0*/  BSYNC B1 ;  /* 0x0000000000017941 */ /* 0x000fea0003800000 */
.L_x_668:
[----:B------:R-:W-:Y:S01]  /*20ed0*/  ISETP.GE.AND P0, PT, R112, R0, PT ;  /* 0x000000007000720c */ /* 0x000fe20003f06270 */
[----:B---3--:R3:W4:Y:S04]  /*20ee0*/  SHFL.IDX PT, R3, R61, 0x1, 0x1c1f ;  /* 0x003c1f003d037f89 */ /* 0x00872800000e0000 */
[----:B------:R3:W0:Y:S08]  /*20ef0*/  SHFL.IDX PT, R2, R60, 0x1, 0x1c1f ;  /* 0x003c1f003c027f89 */ /* 0x00063000000e0000 */
[----:B---3--:R-:W-:Y:S05]  /*20f00*/  @P0 BRA `(.L_x_667) ;  /* 0x0000001400b80947 */ /* 0x008fea0003800000 */
[----:B------:R-:W-:Y:S01]  /*20f10*/  ULDC UR4, c[0x0][0xac8] ;  /* 0x0002b20000047ab9 */ /* 0x000fe20000000800 */
[----:B------:R-:W-:Y:S01]  /*20f20*/  ULDC.64 UR6, c[0x0][0x208] ;  /* 0x0000820000067ab9 */ /* 0x000fe20000000a00 */
[----:B-----5:R-:W-:Y:S02]  /*20f30*/  ISETP.GE.AND P3, PT, R113, UR4, PT ;  /* 0x0000000471007c0c */ /* 0x020fe4000bf66270 */
[----:B------:R-:W-:Y:S02]  /*20f40*/  ISETP.GE.AND P2, PT, R211, UR4, PT ;  /* 0x00000004d3007c0c */ /* 0x000fe4000bf46270 */
[----:B------:R-:W-:Y:S02]  /*20f50*/  ISETP.GE.AND P1, PT, R209, UR4, PT ;  /* 0x00000004d1007c0c */ /* 0x000fe4000bf26270 */
[----:B------:R-:W-:Y:S02]  /*20f60*/  ISETP.GE.AND P0, PT, R207, UR4, PT ;  /* 0x00000004cf007c0c */ /* 0x000fe4000bf06270 */
[----:B------:R-:W-:-:S05]  /*20f70*/  ISETP.GE.AND P4, PT, R203, UR4, PT ;  /* 0x00000004cb007c0c */ /* 0x000fca000bf86270 */
[----:B0---4-:R-:W-:-:S04]  /*20f80*/  @!P3 IMAD.WIDE R4, R113, 0x4, R2 ;  /* 0x000000047104b825 */ /* 0x011fc800078e0202 */
[-C--:B------:R-:W-:Y:S01]  /*20f90*/  @!P1 LEA R6, P5, R209, R2.reuse, 0x2 ;  /* 0x00000002d1069211 */ /* 0x080fe200078a10ff */
[----:B------:R0:W-:Y:S01]  /*20fa0*/  @!P3 ST.E.64 desc[UR6][R4.64], R26 ;  /* 0x0000001a0400b985 */ /* 0x0001e2000c101b06 */
[----:B------:R-:W-:Y:S02]  /*20fb0*/  ISETP.GE.AND P3, PT, R205, UR4, PT ;  /* 0x00000004cd007c0c */ /* 0x000fe4000bf66270 */
[----:B------:R-:W-:Y:S02]  /*20fc0*/  @!P1 LEA.HI.X R7, R209, R3, R210, 0x2, P5 ;  /* 0x00000003d1079211 */ /* 0x000fe400028f14d2 */
        /* <DEDUP_REMOVED lines=9> */
[-C--:B0-----:R-:W-:Y:S02]  /*21060*/  @!P3 LEA R4, P1, R205, R2.reuse, 0x2 ;  /* 0x00000002cd04b211 */ /* 0x081fe400078210ff */
[----:B---3--:R-:W-:Y:S02]  /*21070*/  @!P4 LEA R6, P2, R203, R2, 0x2 ;  /* 0x00000002cb06c211 */ /* 0x008fe400078410ff */
[----:B------:R-:W-:-:S02]  /*21080*/  @!P3 LEA.HI.X R5, R205, R3, R206, 0x2, P1 ;  /* 0x00000003cd05b211 */ /* 0x000fc400008f14ce */
[----:B------:R-:W-:Y:S02]  /*21090*/  ISETP.GE.AND P1, PT, R197, UR4, PT ;  /* 0x00000004c5007c0c */ /* 0x000fe4000bf26270 */
[-C--:B------:R-:W-:Y:S01]  /*210a0*/  @!P4 LEA.HI.X R7, R203, R3.reuse, R204, 0x2, P2 ;  /* 0x00000003cb07c211 */ /* 0x080fe200010f14cc */
[----:B------:R0:W-:Y:S01]  /*210b0*/  @!P3 ST.E.64 desc[UR6][R4.64], R42 ;  /* 0x0000002a0400b985 */ /* 0x0001e2000c101b06 */
[----:B------:R-:W-:Y:S02]  /*210c0*/  ISETP.GE.AND P2, PT, R195, UR4, PT ;  /* 0x00000004c3007c0c */ /* 0x000fe4000bf46270 */
[----:B----4-:R-:W-:Y:S01]  /*210d0*/  @!P5 LEA R8, P6, R201, R2, 0x2 ;  /* 0x00000002c908d211 */ /* 0x010fe200078c10ff */
[----:B------:R3:W-:Y:S01]  /*210e0*/  @!P4 ST.E.64 desc[UR6][R6.64], R46 ;  /* 0x0000002e0600c985 */ /* 0x0007e2000c101b06 */
[----:B------:R-:W-:Y:S02]  /*210f0*/  ISETP.GE.AND P3, PT, R193, UR4, PT ;  /* 0x00000004c1007c0c */ /* 0x000fe4000bf66270 */
[----:B------:R-:W-:-:S02]  /*21100*/  @!P5 LEA.HI.X R9, R201, R3, R202, 0x2, P6 ;  /* 0x00000003c909d211 */ /* 0x000fc400030f14ca */
[----:B------:R-:W-:-:S03]  /*21110*/  ISETP.GE.AND P4, PT, R191, UR4, PT ;  /* 0x00000004bf007c0c */ /* 0x000fc6000bf86270 */
[----:B------:R4:W-:Y:S01]  /*21120*/  @!P5 ST.E.64 desc[UR6][R8.64], R50 ;  /* 0x000000320800d985 */ /* 0x0009e2000c101b06 */
[-C--:B0-----:R-:W-:Y:S02]  /*21130*/  @!P0 LEA R4, P6, R199, R2.reuse, 0x2 ;  /* 0x00000002c7048211 */ /* 0x081fe400078c10ff */
[-C--:B---3--:R-:W-:Y:S02]  /*21140*/  @!P1 LEA R6, P5, R197, R2.reuse, 0x2 ;  /* 0x00000002c5069211 */ /* 0x088fe400078a10ff */
[-C--:B------:R-:W-:Y:S02]  /*21150*/  @!P0 LEA.HI.X R5, R199, R3.reuse, R200, 0x2, P6 ;  /* 0x00000003c7058211 */ /* 0x080fe400030f14c8 */
[----:B------:R-:W-:Y:S02]  /*21160*/  @!P1 LEA.HI.X R7, R197, R3, R198, 0x2, P5 ;  /* 0x00000003c5079211 */ /* 0x000fe400028f14c6 */
[----:B------:R-:W-:Y:S01]  /*21170*/  ISETP.GE.AND P5, PT, R189, UR4, PT ;  /* 0x00000004bd007c0c */ /* 0x000fe2000bfa6270 */
[----:B------:R0:W-:Y:S01]  /*21180*/  @!P0 ST.E.64 desc[UR6][R4.64], R54 ;  /* 0x0000003604008985 */ /* 0x0001e2000c101b06 */
[----:B----4-:R-:W-:-:S02]  /*21190*/  @!P2 LEA R8, P6, R195, R2, 0x2 ;  /* 0x00000002c308a211 */ /* 0x010fc400078c10ff */
[----:B------:R-:W-:Y:S01]  /*211a0*/  ISETP.GE.AND P0, PT, R187, UR4, PT ;  /* 0x00000004bb007c0c */ /* 0x000fe2000bf06270 */
[----:B------:R3:W-:Y:S01]  /*211b0*/  @!P1 ST.E.64 desc[UR6][R6.64], R64 ;  /* 0x0000004006009985 */ /* 0x0007e2000c101b06 */
[----:B------:R-:W-:Y:S02]  /*211c0*/  @!P2 LEA.HI.X R9, R195, R3, R196, 0x2, P6 ;  /* 0x00000003c309a211 */ /* 0x000fe400030f14c4 */
        /* <DEDUP_REMOVED lines=8> */
[----:B----4-:R-:W-:-:S03]  /*21250*/  @!P5 LEA R8, P6, R189, R2, 0x2 ;  /* 0x00000002bd08d211 */ /* 0x010fc600078c10ff */
[----:B------:R3:W-:Y:S01]  /*21260*/  @!P4 ST.E.64 desc[UR6][R6.64], R70 ;  /* 0x000000460600c985 */ /* 0x0007e2000c101b06 */
[----:B------:R-:W-:-:S05]  /*21270*/  @!P5 LEA.HI.X R9, R189, R3, R190, 0x2, P6 ;  /* 0x00000003bd09d211 */ /* 0x000fca00030f14be */
[----:B------:R4:W-:Y:S01]  /*21280*/  @!P5 ST.E.64 desc[UR6][R8.64], R74 ;  /* 0x0000004a0800d985 */ /* 0x0009e2000c101b06 */
[----:B------:R-:W-:Y:S02]  /*21290*/  ISETP.GE.AND P5, PT, R149, UR4, PT ;  /* 0x0000000495007c0c */ /* 0x000fe4000bfa6270 */
[----:B0-----:R-:W-:-:S04]  /*212a0*/  @!P0 LEA R4, P4, R187, R2, 0x2 ;  /* 0x00000002bb048211 */ /* 0x001fc800078810ff */
[-C--:B------:R-:W-:Y:S02]  /*212b0*/  @!P0 LEA.HI.X R5, R187, R3.reuse, R188, 0x2, P4 ;  /* 0x00000003bb058211 */ /* 0x080fe400020f14bc */
[----:B------:R-:W-:Y:S02]  /*212c0*/  ISETP.GE.AND P4, PT, R147, UR4, PT ;  /* 0x0000000493007c0c */ /* 0x000fe4000bf86270 */
[-C--:B---3--:R-:W-:Y:S01]  /*212d0*/  @!P1 LEA R6, P3, R185, R2.reuse, 0x2 ;  /* 0x00000002b9069211 */ /* 0x088fe200078610ff */
[----:B------:R0:W-:Y:S01]  /*212e0*/  @!P0 ST.E.64 desc[UR6][R4.64], R72 ;  /* 0x0000004804008985 */ /* 0x0001e2000c101b06 */
[----:B----4-:R-:W-:Y:S02]  /*212f0*/  @!P2 LEA R8, P6, R151, R2, 0x2 ;  /* 0x000000029708a211 */ /* 0x010fe400078c10ff */
[----:B------:R-:W-:Y:S02]  /*21300*/  @!P1 LEA.HI.X R7, R185, R3, R186, 0x2, P3 ;  /* 0x00000003b9079211 */ /* 0x000fe400018f14ba */
[----:B------:R-:W-:-:S02]  /*21310*/  ISETP.GE.AND P3, PT, R145, UR4, PT ;  /* 0x0000000491007c0c */ /* 0x000fc4000bf66270 */
[----:B------:R-:W-:Y:S01]  /*21320*/  @!P2 LEA.HI.X R9, R151, R3, R184, 0x2, P6 ;  /* 0x000000039709a211 */ /* 0x000fe200030f14b8 */
[----:B------:R3:W-:Y:S01]  /*21330*/  @!P1 ST.E.64 desc[UR6][R6.64], R76 ;  /* 0x0000004c06009985 */ /* 0x0007e2000c101b06 */
[----:B------:R-:W-:-:S03]  /*21340*/  ISETP.GE.AND P1, PT, R141, UR4, PT ;  /* 0x000000048d007c0c */ /* 0x000fc6000bf26270 */
[----:B------:R4:W-:Y:S01]  /*21350*/  @!P2 ST.E.64 desc[UR6][R8.64], R78 ;  /* 0x0000004e0800a985 */ /* 0x0009e2000c101b06 */
[----:B------:R-:W-:Y:S02]  /*21360*/  ISETP.GE.AND P2, PT, R143, UR4, PT ;  /* 0x000000048f007c0c */ /* 0x000fe4000bf46270 */
[----:B0-----:R-:W-:-:S04]  /*21370*/  @!P5 LEA R4, P6, R149, R2, 0x2 ;  /* 0x000000029504d211 */ /* 0x001fc800078c10ff */
[----:B------:R-:W-:Y:S02]  /*21380*/  @!P5 LEA.HI.X R5, R149, R3, R150, 0x2, P6 ;  /* 0x000000039505d211 */ /* 0x000fe400030f1496 */
[----:B---3--:R-:W-:-:S03]  /*21390*/  @!P4 LEA R6, P0, R147, R2, 0x2 ;  /* 0x000000029306c211 */ /* 0x008fc600078010ff */
[----:B------:R0:W-:Y:S01]  /*213a0*/  @!P5 ST.E.64 desc[UR6][R4.64], R80 ;  /* 0x000000500400d985 */ /* 0x0001e2000c101b06 */
[----:B------:R-:W-:Y:S02]  /*213b0*/  ISETP.GE.AND P5, PT, R137, UR4, PT ;  /* 0x0000000489007c0c */ /* 0x000fe4000bfa6270 */
[-C--:B------:R-:W-:Y:S02]  /*213c0*/  @!P4 LEA.HI.X R7, R147, R3.reuse, R148, 0x2, P0 ;  /* 0x000000039307c211 */ /* 0x080fe400000f1494 */
[----:B------:R-:W-:Y:S02]  /*213d0*/  ISETP.GE.AND P0, PT, R139, UR4, PT ;  /* 0x000000048b007c0c */ /* 0x000fe4000bf06270 */
[----:B----4-:R-:W-:Y:S01]  /*213e0*/  @!P3 LEA R8, P6, R145, R2, 0x2 ;  /* 0x000000029108b211 */ /* 0x010fe200078c10ff */
[----:B------:R3:W-:Y:S01]  /*213f0*/  @!P4 ST.E.64 desc[UR6][R6.64], R82 ;  /* 0x000000520600c985 */ /* 0x0007e2000c101b06 */
[----:B------:R-:W-:Y:S02]  /*21400*/  ISETP.GE.AND P4, PT, R135, UR4, PT ;  /* 0x0000000487007c0c */ /* 0x000fe4000bf86270 */
[----:B------:R-:W-:-:S02]  /*21410*/  @!P3 LEA.HI.X R9, R145, R3, R146, 0x2, P6 ;  /* 0x000000039109b211 */ /* 0x000fc400030f1492 */
[----:B0-----:R-:W-:-:S03]  /*21420*/  @!P2 LEA R4, P6, R143, R2, 0x2 ;  /* 0x000000028f04a211 */ /* 0x001fc600078c10ff */
[----:B------:R0:W-:Y:S01]  /*21430*/  @!P3 ST.E.64 desc[UR6][R8.64], R84 ;  /* 0x000000540800b985 */ /* 0x0001e2000c101b06 */
[----:B------:R-:W-:Y:S02]  /*21440*/  @!P2 LEA.HI.X R5, R143, R3, R144, 0x2, P6 ;  /* 0x000000038f05a211 */ /* 0x000fe400030f1490 */
[----:B---3--:R-:W-:-:S03]  /*21450*/  @!P1 LEA R6, P3, R141, R2, 0x2 ;  /* 0x000000028d069211 */ /* 0x008fc600078610ff */
[----:B------:R3:W-:Y:S01]  /*21460*/  @!P2 ST.E.64 desc[UR6][R4.64], R86 ;  /* 0x000000560400a985 */ /* 0x0007e2000c101b06 */
[-C--:B------:R-:W-:Y:S02]  /*21470*/  @!P1 LEA.HI.X R7, R141, R3.reuse, R142, 0x2, P3 ;  /* 0x000000038d079211 */ /* 0x080fe400018f148e */
[----:B------:R-:W-:Y:S02]  /*21480*/  ISETP.GE.AND P3, PT, R133, UR4, PT ;  /* 0x0000000485007c0c */ /* 0x000fe4000bf66270 */
[CC--:B0-----:R-:W-:Y:S01]  /*21490*/  @!P0 LEA R8, P6, R139.reuse, R2.reuse, 0x2 ;  /* 0x000000028b088211 */ /* 0x0c1fe200078c10ff */
[----:B------:R0:W-:Y:S03]  /*214a0*/  @!P1 ST.E.64 desc[UR6][R6.64], R88 ;  /* 0x0000005806009985 */ /* 0x0001e6000c101b06 */
[----:B------:R-:W-:Y:S02]  /*214b0*/  @!P0 LEA.HI.X R9, R139, R3, R140, 0x2, P6 ;  /* 0x000000038b098211 */ /* 0x000fe400030f148c */
[----:B---3--:R-:W-:-:S03]  /*214c0*/  @!P5 LEA R4, P1, R137, R2, 0x2 ;  /* 0x000000028904d211 */ /* 0x008fc600078210ff */
[----:B------:R3:W-:Y:S01]  /*214d0*/  @!P0 ST.E.64 desc[UR6][R8.64], R90 ;  /* 0x0000005a08008985 */ /* 0x0007e2000c101b06 */
[----:B------:R-:W-:Y:S02]  /*214e0*/  ISETP.GE.AND P0, PT, R128, UR4, PT ;  /* 0x0000000480007c0c */ /* 0x000fe4000bf06270 */
[-C--:B------:R-:W-:Y:S02]  /*214f0*/  @!P5 LEA.HI.X R5, R137, R3.reuse, R138, 0x2, P1 ;  /* 0x000000038905d211 */ /* 0x080fe400008f148a */
[----:B------:R-:W-:Y:S02]  /*21500*/  ISETP.GE.AND P1, PT, R126, UR4, PT ;  /* 0x000000047e007c0c */ /* 0x000fe4000bf26270 */
[C---:B0-----:R-:W-:Y:S01]  /*21510*/  @!P4 LEA R6, P2, R135.reuse, R2, 0x2 ;  /* 0x000000028706c211 */ /* 0x041fe200078410ff */
[----:B------:R0:W-:Y:S03]  /*21520*/  @!P5 ST.E.64 desc[UR6][R4.64], R92 ;  /* 0x0000005c0400d985 */ /* 0x0001e6000c101b06 */
[----:B------:R-:W-:-:S02]  /*21530*/  @!P4 LEA.HI.X R7, R135, R3, R136, 0x2, P2 ;  /* 0x000000038707c211 */ /* 0x000fc400010f1488 */
[----:B------:R-:W-:Y:S02]  /*21540*/  ISETP.GE.AND P2, PT, R120, UR4, PT ;  /* 0x0000000478007c0c */ /* 0x000fe4000bf46270 */
[CC--:B---3--:R-:W-:Y:S01]  /*21550*/  @!P3 LEA R8, P6, R133.reuse, R2.reuse, 0x2 ;  /* 0x000000028508b211 */ /* 0x0c8fe200078c10ff */
[----:B------:R3:W-:Y:S01]  /*21560*/  @!P4 ST.E.64 desc[UR6][R6.64], R94 ;  /* 0x0000005e0600c985 */ /* 0x0007e2000c101b06 */
[----:B------:R-:W-:Y:S02]  /*21570*/  ISETP.GE.AND P4, PT, R124, UR4, PT ;  /* 0x000000047c007c0c */ /* 0x000fe4000bf86270 */
[----:B------:R-:W-:Y:S02]  /*21580*/  @!P3 LEA.HI.X R9, R133, R3, R134, 0x2, P6 ;  /* 0x000000038509b211 */ /* 0x000fe400030f1486 */
[----:B0-----:R-:W-:-:S03]  /*21590*/  @!P1 LEA R4, P6, R126, R2, 0x2 ;  /* 0x000000027e049211 */ /* 0x001fc600078c10ff */
[----:B------:R0:W-:Y:S01]  /*215a0*/  @!P3 ST.E.64 desc[UR6][R8.64], R96 ;  /* 0x000000600800b985 */ /* 0x0001e2000c101b06 */
[----:B------:R-:W-:Y:S02]  /*215b0*/  ISETP.GE.AND P3, PT, R122, UR4, PT ;  /* 0x000000047a007c0c */ /* 0x000fe4000bf66270 */
[----:B------:R-:W-:Y:S02]  /*215c0*/  @!P1 LEA.HI.X R5, R126, R3, R127, 0x2, P6 ;  /* 0x000000037e059211 */ /* 0x000fe400030f147f */
[----:B---3--:R-:W-:-:S04]  /*215d0*/  @!P0 LEA R6, P5, R128, R2, 0x2 ;  /* 0x0000000280068211 */ /* 0x008fc800078a10ff */
[----:B------:R-:W-:Y:S02]  /*215e0*/  @!P0 LEA.HI.X R7, R128, R3, R132, 0x2, P5 ;  /* 0x0000000380078211 */ /* 0x000fe400028f1484 */
[----:B------:R-:W-:-:S03]  /*215f0*/  ISETP.GE.AND P5, PT, R118, UR4, PT ;  /* 0x0000000476007c0c */ /* 0x000fc6000bfa6270 */
[----:B------:R3:W-:Y:S04]  /*21600*/  @!P0 ST.E.64 desc[UR6][R6.64], R98 ;  /* 0x0000006206008985 */ /* 0x0007e8000c101b06 */
[----:B------:R4:W-:Y:S01]  /*21610*/  @!P1 ST.E.64 desc[UR6][R4.64], R100 ;  /* 0x0000006404009985 */ /* 0x0009e2000c101b06 */
[----:B0-----:R-:W-:-:S04]  /*21620*/  @!P2 LEA R8, P1, R120, R2, 0x2 ;  /* 0x000000027808a211 */ /* 0x001fc800078210ff */
[----:B------:R-:W-:Y:S02]  /*21630*/  @!P2 LEA.HI.X R9, R120, R3, R121, 0x2, P1 ;  /* 0x000000037809a211 */ /* 0x000fe400008f1479 */
[----:B---3--:R-:W-:-:S04]  /*21640*/  @!P4 LEA R6, P0, R124, R2, 0x2 ;  /* 0x000000027c06c211 */ /* 0x008fc800078010ff */
[-C--:B------:R-:W-:Y:S02]  /*21650*/  @!P4 LEA.HI.X R7, R124, R3.reuse, R125, 0x2, P0 ;  /* 0x000000037c07c211 */ /* 0x080fe400000f147d */
[-C--:B------:R-:W-:Y:S02]  /*21660*/  @!P5 LEA R10, P0, R118, R2.reuse, 0x2 ;  /* 0x00000002760ad211 */ /* 0x080fe400078010ff */
[----:B----4-:R-:W-:Y:S01]  /*21670*/  @!P3 LEA R4, P6, R122, R2, 0x2 ;  /* 0x000000027a04b211 */ /* 0x010fe200078c10ff */
[----:B------:R0:W-:Y:S01]  /*21680*/  @!P4 ST.E.64 desc[UR6][R6.64], R102 ;  /* 0x000000660600c985 */ /* 0x0001e2000c101b06 */
[-C--:B------:R-:W-:Y:S02]  /*21690*/  @!P5 LEA.HI.X R11, R118, R3.reuse, R119, 0x2, P0 ;  /* 0x00000003760bd211 */ /* 0x080fe400000f1477 */
[----:B------:R-:W-:Y:S02]  /*216a0*/  ISETP.GE.AND P0, PT, R116, UR4, PT ;  /* 0x0000000474007c0c */ /* 0x000fe4000bf06270 */
[----:B------:R-:W-:-:S05]  /*216b0*/  @!P3 LEA.HI.X R5, R122, R3, R123, 0x2, P6 ;  /* 0x000000037a05b211 */ /* 0x000fca00030f147b */
[----:B------:R0:W-:Y:S04]  /*216c0*/  @!P3 ST.E.64 desc[UR6][R4.64], R104 ;  /* 0x000000680400b985 */ /* 0x0001e8000c101b06 */
[----:B------:R0:W-:Y:S04]  /*216d0*/  @!P2 ST.E.64 desc[UR6][R8.64], R106 ;  /* 0x0000006a0800a985 */ /* 0x0001e8000c101b06 */
[----:B------:R0:W-:Y:S01]  /*216e0*/  @!P5 ST.E.64 desc[UR6][R10.64], R108 ;  /* 0x0000006c0a00d985 */ /* 0x0001e2000c101b06 */
[----:B------:R-:W-:Y:S05]  /*216f0*/  @P0 BRA `(.L_x_667) ;  /* 0x0000000c00bc0947 */ /* 0x000fea0003800000 */
[----:B------:R-:W-:Y:S01]  /*21700*/  LEA R2, P0, R116, R2, 0x2 ;  /* 0x0000000274027211 */ /* 0x000fe200078010ff */
[----:B------:R-:W-:-:S03]  /*21710*/  ULDC.64 UR4, c[0x0][0x208] ;  /* 0x0000820000047ab9 */ /* 0x000fc60000000a00 */
[----:B------:R-:W-:-:S05]  /*21720*/  LEA.HI.X R3, R116, R3, R117, 0x2, P0 ;  /* 0x0000000374037211 */ /* 0x000fca00000f1475 */
[----:B------:R3:W-:Y:S01]  /*21730*/  ST.E.64 desc[UR4][R2.64], R110 ;  /* 0x0000006e02007985 */ /* 0x0007e2000c101b04 */
[----:B------:R-:W-:Y:S05]  /*21740*/  BRA `(.L_x_667) ;  /* 0x0000000c00a87947 */ /* 0x000fea0003800000 */
.L_x_658:
[----:B------:R-:W2:Y:S01]  /*21750*/  LDL.LU R4, [R1+0x7c] ;  /* 0x00007c0001047983 */ /* 0x000ea20000300800 */
[----:B------:R-:W-:Y:S01]  /*21760*/  ULDC.64 UR6, c[0x0][0xc08] ;  /* 0x0003020000067ab9 */ /* 0x000fe20000000a00 */
[----:B------:R-:W-:Y:S02]  /*21770*/  ULDC.64 UR4, c[0x0][0xc00] ;  /* 0x0003000000047ab9 */ /* 0x000fe40000000a00 */
[----:B0-----:R-:W3:Y:S04]  /*21780*/  LDL.LU R0, [R1+0x80] ;  /* 0x0000800001007983 */ /* 0x001ee80000300800 */
[----:B------:R-:W4:Y:S01]  /*21790*/  LDL R8, [R1+0x74] ;  /* 0x0000740001087983 */ /* 0x000f220000100800 */
[----:B------:R-:W-:Y:S01]  /*217a0*/  ISETP.NE.U32.AND P1, PT, RZ, UR6, PT ;  /* 0x00000006ff007c0c */ /* 0x000fe2000bf25070 */
[----:B------:R-:W-:Y:S01]  /*217b0*/  ULDC.64 UR8, c[0x0][0x208] ;  /* 0x0000820000087ab9 */ /* 0x000fe20000000a00 */
[----:B------:R-:W-:-:S02]  /*217c0*/  ISETP.NE.U32.AND P0, PT, RZ, UR4, PT ;  /* 0x00000004ff007c0c */ /* 0x000fc4000bf05070 */
[----:B------:R-:W-:Y:S01]  /*217d0*/  ISETP.NE.AND.EX P1, PT, RZ, UR7, PT, P1 ;  /* 0x00000007ff007c0c */ /* 0x000fe2000bf25310 */
[----:B------:R-:W0:Y:S01]  /*217e0*/  S2R R6, SR_TID.X ;  /* 0x0000000000067919 */ /* 0x000e220000002100 */
[----:B------:R-:W-:Y:S02]  /*217f0*/  ISETP.NE.AND.EX P0, PT, RZ, UR5, PT, P0 ;  /* 0x00000005ff007c0c */ /* 0x000fe4000bf05300 */
[----:B------:R-:W-:Y:S01]  /*21800*/  MOV R15, RZ ;  /* 0x000000ff000f7202 */ /* 0x000fe20000000f00 */
[----:B0-----:R-:W-:-:S05]  /*21810*/  VIADD R7, R6, 0xffffff80 ;  /* 0xffffff8006077836 */ /* 0x001fca0000000000 */
[----:B------:R-:W-:Y:S02]  /*21820*/  ISETP.GT.AND P3, PT, R7, 0x7f, PT ;  /* 0x0000007f0700780c */ /* 0x000fe40003f64270 */
[----:B--2---:R-:W-:-:S04]  /*21830*/  IADD3 R2, P2, R4, UR4, RZ ;  /* 0x0000000404027c10 */ /* 0x004fc8000ff5e0ff */
[----:B---3--:R-:W-:Y:S02]  /*21840*/  IADD3.X R3, R0, UR5, RZ, P2, !PT ;  /* 0x0000000500037c10 */ /* 0x008fe400097fe4ff */
[----:B------:R-:W-:Y:S01]  /*21850*/  @P1 IADD3 R4, P2, R4, UR6, RZ ;  /* 0x0000000604041c10 */ /* 0x000fe2000ff5e0ff */
[----:B------:R-:W-:Y:S02]  /*21860*/  ULDC UR4, c[0x0][0xa88] ;  /* 0x0002a20000047ab9 */ /* 0x000fe40000000800 */
[----:B------:R0:W5:Y:S01]  /*21870*/  @P0 LDG.E R15, desc[UR8][R2.64] ;  /* 0x00000008020f0981 */ /* 0x000162000c1e1900 */
[----:B------:R-:W-:Y:S01]  /*21880*/  @P1 IADD3.X R5, R0, UR7, RZ, P2, !PT ;  /* 0x0000000700051c10 */ /* 0x000fe200097fe4ff */
[----:B------:R-:W-:Y:S01]  /*21890*/  IMAD.U32 R0, RZ, RZ, UR4 ;  /* 0x00000004ff007e24 */ /* 0x000fe2000f8e00ff */
[----:B----4-:R-:W-:-:S05]  /*218a0*/  ISETP.NE.AND P2, PT, R8, RZ, PT ;  /* 0x000000ff0800720c */ /* 0x010fca0003f45270 */
[----:B------:R0:W5:Y:S08]  /*218b0*/  @P1 LDG.E R0, desc[UR8][R4.64] ;  /* 0x0000000804001981 */ /* 0x000170000c1e1900 */
[----:B------:R-:W2:Y:S02]  /*218c0*/  @!P2 LDC R8, c[0x0][0xad4] ;  /* 0x0002b500ff08ab82 */ /* 0x000ea40000000800 */
[----:B--2---:R0:W-:Y:S01]  /*218d0*/  @!P2 STL [R1+0x74], R8 ;  /* 0x000074080100a387 */ /* 0x0041e20000100800 */
[----:B------:R-:W-:Y:S01]  /*218e0*/  ISETP.GT.AND P2, PT, R8, 0x1, PT ;  /* 0x000000010800780c */ /* 0x000fe20003f44270 */
[----:B------:R-:W-:-:S12]  /*218f0*/  @P1 BRA `(.L_x_670) ;  /* 0x0000000000141947 */ /* 0x000fd80003800000 */
[----:B------:R-:W-:Y:S05]  /*21900*/  @!P0 BRA `(.L_x_670) ;  /* 0x0000000000108947 */ /* 0x000fea0003800000 */
[----:B------:R-:W-:Y:S02]  /*21910*/  ULDC.64 UR4, c[0x0][0x208] ;  /* 0x0000820000047ab9 */ /* 0x000fe40000000a00 */
[----:B0-----:R-:W2:Y:S04]  /*21920*/  LDG.E R5, desc[UR4][R2.64] ;  /* 0x0000000402057981 */ /* 0x001ea8000c1e1900 */
[----:B-----5:R-:W2:Y:S02]  /*21930*/  LDG.E R0, desc[UR4][R2.64+0x4] ;  /* 0x0000040402007981 */ /* 0x020ea4000c1e1900 */
[----:B--2---:R-:W-:-:S07]  /*21940*/  IADD3 R0, -R5, R0, RZ ;  /* 0x0000000005007210 */ /* 0x004fce0007ffe1ff */
.L_x_670:
[----:B0-----:R-:W2:Y:S04]  /*21950*/  LDL.LU R3, [R1+0x78] ;  /* 0x0000780001037983 */ /* 0x001ea80000300800 */
[----:B------:R-:W3:Y:S01]  /*21960*/  LDL.LU R2, [R1+0x110] ;  /* 0x0001100001027983 */ /* 0x000ee20000300800 */
[----:B------:R-:W-:Y:S01]  /*21970*/  BSSY B1, `(.L_x_671) ;  /* 0x0000039000017945 */ /* 0x000fe20003800000 */
[----:B-----5:R-:W-:Y:S02]  /*21980*/  SHF.R.S32.HI R24, RZ, 0x1f, R15 ;  /* 0x0000001fff187819 */ /* 0x020fe4000001140f */
[----:B--2---:R-:W-:Y:S02]  /*21990*/  SEL R29, R3, RZ, !P0 ;  /* 0x000000ff031d7207 */ /* 0x004fe40004000000 */
[----:B---3--:R-:W-:Y:S01]  /*219a0*/  SEL R26, R2, RZ, !P0 ;  /* 0x000000ff021a7207 */ /* 0x008fe20004000000 */
[----:B------:R-:W-:Y:S06]  /*219b0*/  @P3 BRA `(.L_x_672) ;  /* 0x0000000000d03947 */ /* 0x000fec0003800000 */
[----:B------:R-:W2:Y:S01]  /*219c0*/  LDL R2, [R1+0x88] ;  /* 0x0000880001027983 */ /* 0x000ea20000100800 */
[----:B------:R-:W0:Y:S02]  /*219d0*/  LDC R31, c[0x0][0xbe8] ;  /* 0x0002fa00ff1f7b82 */ /* 0x000e240000000800 */
[----:B0-----:R-:W-:Y:S02]  /*219e0*/  IMAD R3, R0, R31, RZ ;  /* 0x0000001f00037224 */ /* 0x001fe400078e02ff */
[----:B--2---:R-:W-:-:S04]  /*219f0*/  IMAD R2, R2, 0x80, R6 ;  /* 0x0000008002027824 */ /* 0x004fc800078e0206 */
[----:B------:R-:W-:-:S05]  /*21a00*/  VIADD R28, R2, 0xffffff80 ;  /* 0xffffff80021c7836 */ /* 0x000fca0000000000 */
[----:B------:R-:W-:-:S13]  /*21a10*/  ISETP.GE.AND P0, PT, R28, R3, PT ;  /* 0x000000031c00720c */ /* 0x000fda0003f06270 */
[----:B------:R-:W-:Y:S05]  /*21a20*/  @P0 BRA `(.L_x_672) ;  /* 0x0000000000b40947 */ /* 0x000fea0003800000 */
[----:B------:R-:W2:Y:S01]  /*21a30*/  LDL.LU R30, [R1+0x8c] ;  /* 0x00008c00011e7983 */ /* 0x000ea20000300800 */
[----:B------:R-:W-:Y:S01]  /*21a40*/  ISETP.GT.AND P0, PT, R8, 0x1, PT ;  /* 0x000000010800780c */ /* 0x000fe20003f04270 */
[----:B------:R-:W-:Y:S01]  /*21a50*/  IMAD.MOV.U32 R21, RZ, RZ, R28 ;  /* 0x000000ffff157224 */ /* 0x000fe200078e001c */
[----:B------:R-:W-:Y:S01]  /*21a60*/  MOV R20, 0x9b8 ;  /* 0x000009b800147802 */ /* 0x000fe20000000f00 */
[----:B------:R-:W0:Y:S01]  /*21a70*/  LDC.64 R8, c[0x0][0xba8] ;  /* 0x0002ea00ff087b82 */ /* 0x000e220000000a00 */
[----:B------:R-:W-:Y:S01]  /*21a80*/  ISETP.NE.AND P1, PT, R31, 0x1, PT ;  /* 0x000000011f00780c */ /* 0x000fe20003f25270 */
[----:B------:R-:W-:Y:S01]  /*21a90*/  ULDC.64 UR4, c[0x0][0x208] ;  /* 0x0000820000047ab9 */ /* 0x000fe20000000a00 */
[----:B------:R-:W-:-:S05]  /*21aa0*/  SEL R20, R20, 0x978, P0 ;  /* 0x0000097814147807 */ /* 0x000fca0000000000 */
[----:B------:R-:W3:Y:S08]  /*21ab0*/  LDC.64 R2, c[0x0][R20+0x220] ;  /* 0x0000880014027b82 */ /* 0x000ef00000000a00 */
[----:B------:R-:W4:Y:S08]  /*21ac0*/  LDC.64 R10, c[0x0][R20+0x218] ;  /* 0x00008600140a7b82 */ /* 0x000f300000000a00 */
[----:B------:R-:W5:Y:S08]  /*21ad0*/  LDC.64 R4, c[0x0][R20+0x228] ;  /* 0x00008a0014047b82 */ /* 0x000f700000000a00 */
[----:B------:R-:W1:Y:S08]  /*21ae0*/  @P1 LDC R13, c[0x0][0xbec] ;  /* 0x0002fb00ff0d1b82 */ /* 0x000e700000000800 */
[----:B------:R-:W5:Y:S08]  /*21af0*/  LDC.64 R6, c[0x0][R20+0x210] ;  /* 0x0000840014067b82 */ /* 0x000f700000000a00 */
[----:B------:R-:W5:Y:S01]  /*21b00*/  @P1 LDC R27, c[0x0][0xbf0] ;  /* 0x0002fc00ff1b1b82 */ /* 0x000f620000000800 */
[----:B-1----:R-:W-:-:S07]  /*21b10*/  @P1 IMAD.HI.U32 R14, R28, R13, RZ ;  /* 0x0000000d1c0e1227 */ /* 0x002fce00078e00ff */
[----:B0-----:R-:W0:Y:S01]  /*21b20*/  @!P0 LDC R8, c[0x0][0xb50] ;  /* 0x0002d400ff088b82 */ /* 0x001e220000000800 */
[-C--:B---3--:R-:W-:Y:S02]  /*21b30*/  IMAD R3, R3, R29.reuse, RZ ;  /* 0x0000001d03037224 */ /* 0x088fe400078e02ff */
[----:B------:R-:W-:-:S05]  /*21b40*/  IMAD.WIDE.U32 R12, R2, R29, RZ ;  /* 0x0000001d020c7225 */ /* 0x000fca00078e00ff */
[----:B------:R-:W1:Y:S01]  /*21b50*/  @!P0 LDC R9, c[0x0][0xb54] ;  /* 0x0002d500ff098b82 */ /* 0x000e620000000800 */
[-C--:B----4-:R-:W-:Y:S02]  /*21b60*/  IMAD R25, R11, R223.reuse, RZ ;  /* 0x000000df0b197224 */ /* 0x090fe400078e02ff */
[----:B------:R-:W-:Y:S01]  /*21b70*/  IMAD.WIDE.U32 R10, R10, R223, RZ ;  /* 0x000000df0a0a7225 */ /* 0x000fe200078e00ff */
[----:B-----5:R-:W-:-:S03]  /*21b80*/  @P1 SHF.R.U32.HI R21, RZ, R27, R14 ;  /* 0x0000001bff151219 */ /* 0x020fc6000001160e */
[----:B------:R-:W-:Y:S01]  /*21b90*/  IMAD R27, R2, R26, R3 ;  /* 0x0000001a021b7224 */ /* 0x000fe200078e0203 */
[----:B------:R-:W-:Y:S01]  /*21ba0*/  IADD3 R10, P1, P3, R12, R10, R15 ;  /* 0x0000000a0c0a7210 */ /* 0x000fe20007b3e00f */
[----:B------:R-:W-:Y:S01]  /*21bb0*/  IMAD.IADD R25, R11, 0x1, R25 ;  /* 0x000000010b197824 */ /* 0x000fe200078e0219 */
[----:B------:R-:W-:Y:S01]  /*21bc0*/  IADD3 R2, -R21, RZ, RZ ;  /* 0x000000ff15027210 */ /* 0x000fe20007ffe1ff */
[----:B------:R-:W-:Y:S01]  /*21bd0*/  IMAD.IADD R27, R13, 0x1, R27 ;  /* 0x000000010d1b7824 */ /* 0x000fe200078e021b */
[----:B--2---:R-:W-:-:S05]  /*21be0*/  SEL R3, R30, RZ, P0 ;  /* 0x000000ff1e037207 */ /* 0x004fca0000000000 */
[-C--:B------:R-:W-:Y:S02]  /*21bf0*/  IMAD R11, R5, R3.reuse, RZ ;  /* 0x00000003050b7224 */ /* 0x080fe400078e02ff */
[----:B------:R-:W-:-:S04]  /*21c00*/  IMAD.WIDE.U32 R4, R4, R3, RZ ;  /* 0x0000000304047225 */ /* 0x000fc800078e00ff */
[----:B------:R-:W-:Y:S01]  /*21c10*/  IMAD R3, R31, R2, R28 ;  /* 0x000000021f037224 */ /* 0x000fe200078e021c */
[----:B------:R-:W-:Y:S01]  /*21c20*/  IADD3.X R2, R27, R25, R24, P1, P3 ;  /* 0x000000191b027210 */ /* 0x000fe20000fe6418 */
[----:B------:R-:W-:Y:S01]  /*21c30*/  IMAD.IADD R11, R5, 0x1, R11 ;  /* 0x00000001050b7824 */ /* 0x000fe200078e020b */
[----:B------:R-:W-:Y:S02]  /*21c40*/  IADD3 R4, P0, P1, R21, R10, R4 ;  /* 0x0000000a15047210 */ /* 0x000fe4000791e004 */
[----:B------:R-:W-:-:S04]  /*21c50*/  SHF.R.S32.HI R21, RZ, 0x1f, R21 ;  /* 0x0000001fff157819 */ /* 0x000fc80000011415 */
[----:B------:R-:W-:Y:S01]  /*21c60*/  IADD3.X R5, R21, R2, R11, P0, P1 ;  /* 0x0000000215057210 */ /* 0x000fe200007e240b */
[-C--:B------:R-:W-:Y:S01]  /*21c70*/  IMAD R2, R7, R3.reuse, RZ ;  /* 0x0000000307027224 */ /* 0x080fe200078e02ff */
[----:B------:R-:W-:Y:S01]  /*21c80*/  SHF.R.S32.HI R11, RZ, 0x1f, R3 ;  /* 0x0000001fff0b7819 */ /* 0x000fe20000011403 */
[----:B------:R-:W-:-:S04]  /*21c90*/  IMAD.WIDE.U32 R4, R6, R3, R4 ;  /* 0x0000000306047225 */ /* 0x000fc800078e0004 */
[----:B------:R-:W-:Y:S01]  /*21ca0*/  IMAD R11, R6, R11, R2 ;  /* 0x0000000b060b7224 */ /* 0x000fe200078e0202 */
[----:B0-----:R-:W-:Y:S01]  /*21cb0*/  LEA R8, P0, R4, R8, 0x2 ;  /* 0x0000000804087211 */ /* 0x001fe200078010ff */
[----:B------:R-:W-:-:S03]  /*21cc0*/  IMAD.MOV.U32 R3, RZ, RZ, -0x800000 ;  /* 0xff800000ff037424 */ /* 0x000fc600078e00ff */
[----:B------:R-:W-:-:S04]  /*21cd0*/  IADD3 R2, R5, R11, RZ ;  /* 0x0000000b05027210 */ /* 0x000fc80007ffe0ff */
[----:B-1----:R-:W-:-:S05]  /*21ce0*/  LEA.HI.X R9, R4, R9, R2, 0x2, P0 ;  /* 0x0000000904097211 */ /* 0x002fca00000f1402 */
[----:B------:R0:W-:Y:S02]  /*21cf0*/  STG.E desc[UR4][R8.64], R3 ;  /* 0x0000000308007986 */ /* 0x0001e4000c101904 */
.L_x_672:
[----:B------:R-:W-:Y:S05]  /*21d00*/  BSYNC B1 ;  /* 0x0000000000017941 */ /* 0x000fea0003800000 */
.L_x_671:
[----:B------:R-:W-:Y:S05]  /*21d10*/  @P2 BRA `(.L_x_667) ;  /* 0x0000000800342947 */ /* 0x000fea0003800000 */
[----:B------:R-:W0:Y:S01]  /*21d20*/  LDL.LU R2, [R1+0x88] ;  /* 0x0000880001027983 */ /* 0x000e220000300800 */
[----:B------:R-:W2:Y:S01]  /*21d30*/  LDC R11, c[0x0][0xbe8] ;  /* 0x0002fa00ff0b7b82 */ /* 0x000ea20000000800 */
[----:B------:R-:W-:Y:S01]  /*21d40*/  ULDC.64 UR4, c[0x0][0xaa0] ;  /* 0x0002a80000047ab9 */ /* 0x000fe20000000a00 */
[----:B------:R-:W-:Y:S01]  /*21d50*/  ULDC.64 UR6, c[0x0][0xaf0] ;  /* 0x0002bc0000067ab9 */ /* 0x000fe20000000a00 */
[----:B------:R-:W3:Y:S01]  /*21d60*/  LDL R4, [R1+0x70] ;  /* 0x0000700001047983 */ /* 0x000ee20000100800 */
[----:B------:R-:W-:Y:S01]  /*21d70*/  BSSY B1, `(.L_x_673) ;  /* 0x0000042000017945 */ /* 0x000fe20003800000 */
[----:B--2---:R-:W-:-:S13]  /*21d80*/  ISETP.NE.AND P0, PT, R11, 0x1, PT ;  /* 0x000000010b00780c */ /* 0x004fda0003f05270 */
[----:B------:R-:W2:Y:S08]  /*21d90*/  @P0 LDC R6, c[0x0][0xbec] ;  /* 0x0002fb00ff060b82 */ /* 0x000eb00000000800 */
[----:B------:R-:W4:Y:S01]  /*21da0*/  @P0 LDC R7, c[0x0][0xbf0] ;  /* 0x0002fc00ff070b82 */ /* 0x000f220000000800 */
[----:B0-----:R-:W-:Y:S02]  /*21db0*/  IMAD.MOV.U32 R8, RZ, RZ, R2 ;  /* 0x000000ffff087224 */ /* 0x001fe400078e0002 */
[----:B------:R-:W-:Y:S01]  /*21dc0*/  IMAD R2, R24, UR4, RZ ;  /* 0x0000000418027c24 */ /* 0x000fe2000f8e02ff */
[----:B---3--:R-:W-:Y:S01]  /*21dd0*/  LEA R4, R4, R224, 0x5 ;  /* 0x000000e004047211 */ /* 0x008fe200078e28ff */
[----:B------:R-:W-:-:S02]  /*21de0*/  IMAD R12, R8, 0x80, R224 ;  /* 0x00000080080c7824 */ /* 0x000fc400078e02e0 */
[C---:B------:R-:W-:Y:S02]  /*21df0*/  IMAD R5, R15.reuse, UR5, R2 ;  /* 0x000000050f057c24 */ /* 0x040fe4000f8e0202 */
[----:B------:R-:W-:Y:S01]  /*21e00*/  IMAD.WIDE.U32 R2, R15, UR4, RZ ;  /* 0x000000040f027c25 */ /* 0x000fe2000f8e00ff */
[----:B------:R-:W-:-:S03]  /*21e10*/  ULDC.64 UR4, c[0x0][0xae8] ;  /* 0x0002ba0000047ab9 */ /* 0x000fc60000000a00 */
[----:B------:R-:W-:Y:S02]  /*21e20*/  IMAD R9, R8, 0x80, R4 ;  /* 0x0000008008097824 */ /* 0x000fe400078e0204 */
[----:B------:R-:W-:Y:S02]  /*21e30*/  IMAD.IADD R3, R3, 0x1, R5 ;  /* 0x0000000103037824 */ /* 0x000fe400078e0205 */
[----:B--2---:R-:W-:Y:S01]  /*21e40*/  @P0 IMAD.HI.U32 R4, R9, R6, RZ ;  /* 0x0000000609040227 */ /* 0x004fe200078e00ff */
[----:B------:R-:W-:-:S03]  /*21e50*/  MOV R5, R9 ;  /* 0x0000000900057202 */ /* 0x000fc60000000f00 */
[----:B------:R-:W-:Y:S01]  /*21e60*/  IMAD.WIDE.U32 R2, R223, UR4, R2 ;  /* 0x00000004df027c25 */ /* 0x000fe2000f8e0002 */
[----:B----4-:R-:W-:-:S03]  /*21e70*/  @P0 SHF.R.U32.HI R5, RZ, R7, R4 ;  /* 0x00000007ff050219 */ /* 0x010fc60000011604 */
[----:B------:R-:W-:Y:S01]  /*21e80*/  IMAD R6, R26, UR6, RZ ;  /* 0x000000061a067c24 */ /* 0x000fe2000f8e02ff */
[----:B------:R-:W-:Y:S01]  /*21e90*/  SHF.R.S32.HI R4, RZ, 0x1f, R5 ;  /* 0x0000001fff047819 */ /* 0x000fe20000011405 */
[----:B------:R-:W-:Y:S01]  /*21ea0*/  IMAD R3, R223, UR5, R3 ;  /* 0x00000005df037c24 */ /* 0x000fe2000f8e0203 */
[----:B------:R-:W-:Y:S01]  /*21eb0*/  ULDC.64 UR4, c[0x0][0xae0] ;  /* 0x0002b80000047ab9 */ /* 0x000fe20000000a00 */
[C---:B------:R-:W-:Y:S02]  /*21ec0*/  IMAD R7, R29.reuse, UR7, R6 ;  /* 0x000000071d077c24 */ /* 0x040fe4000f8e0206 */
[----:B------:R-:W-:-:S04]  /*21ed0*/  IMAD.WIDE.U32 R2, R29, UR6, R2 ;  /* 0x000000061d027c25 */ /* 0x000fc8000f8e0002 */
[----:B------:R-:W-:Y:S02]  /*21ee0*/  IMAD.MOV R6, RZ, RZ, -R5 ;  /* 0x000000ffff067224 */ /* 0x000fe400078e0a05 */
[----:B------:R-:W-:Y:S02]  /*21ef0*/  IMAD.IADD R3, R3, 0x1, R7 ;  /* 0x0000000103037824 */ /* 0x000fe400078e0207 */
[----:B------:R-:W-:Y:S02]  /*21f00*/  IMAD R4, R4, UR4, RZ ;  /* 0x0000000404047c24 */ /* 0x000fe4000f8e02ff */
[----:B------:R-:W-:Y:S02]  /*21f10*/  IMAD R7, R11, R6, R9 ;  /* 0x000000060b077224 */ /* 0x000fe400078e0209 */
[C---:B------:R-:W-:Y:S02]  /*21f20*/  IMAD R9, R5.reuse, UR5, R4 ;  /* 0x0000000505097c24 */ /* 0x040fe4000f8e0204 */
[----:B------:R-:W-:Y:S01]  /*21f30*/  IMAD.WIDE.U32 R2, R5, UR4, R2 ;  /* 0x0000000405027c25 */ /* 0x000fe2000f8e0002 */
[----:B------:R-:W-:Y:S01]  /*21f40*/  SHF.R.S32.HI R4, RZ, 0x1f, R7 ;  /* 0x0000001fff047819 */ /* 0x000fe20000011407 */
[----:B------:R-:W-:-:S02]  /*21f50*/  ULDC.64 UR4, c[0x0][0xad8] ;  /* 0x0002b60000047ab9 */ /* 0x000fc40000000a00 */
[----:B------:R-:W-:Y:S01]  /*21f60*/  IMAD R15, R0, R11, RZ ;  /* 0x0000000b000f7224 */ /* 0x000fe200078e02ff */
[----:B------:R-:W-:Y:S01]  /*21f70*/  IADD3 R3, R3, R9, RZ ;  /* 0x0000000903037210 */ /* 0x000fe20007ffe0ff */
[----:B------:R-:W-:Y:S02]  /*21f80*/  IMAD R4, R4, UR4, RZ ;  /* 0x0000000404047c24 */ /* 0x000fe4000f8e02ff */
[C---:B------:R-:W-:Y:S01]  /*21f90*/  VIADD R0, R12.reuse, 0x20 ;  /* 0x000000200c007836 */ /* 0x040fe20000000000 */
[-C--:B------:R-:W-:Y:S01]  /*21fa0*/  ISETP.GE.AND P2, PT, R12, R15.reuse, PT ;  /* 0x0000000f0c00720c */ /* 0x080fe20003f46270 */
[C---:B------:R-:W-:Y:S02]  /*21fb0*/  IMAD R5, R7.reuse, UR5, R4 ;  /* 0x0000000507057c24 */ /* 0x040fe4000f8e0204 */
[----:B------:R-:W-:Y:S01]  /*21fc0*/  IMAD.WIDE.U32 R2, R7, UR4, R2 ;  /* 0x0000000407027c25 */ /* 0x000fe2000f8e0002 */
[----:B------:R-:W-:Y:S01]  /*21fd0*/  ULDC.64 UR4, c[0x0][0xa80] ;  /* 0x0002a00000047ab9 */ /* 0x000fe20000000a00 */
[----:B------:R-:W-:-:S02]  /*21fe0*/  ISETP.GE.AND P1, PT, R0, R15, PT ;  /* 0x0000000f0000720c */ /* 0x000fc40003f26270 */
[----:B------:R-:W-:Y:S01]  /*21ff0*/  IMAD.IADD R3, R3, 0x1, R5 ;  /* 0x0000000103037824 */ /* 0x000fe200078e0205 */
[----:B------:R-:W-:Y:S02]  /*22000*/  LEA R10, P3, R2, UR4, 0x1 ;  /* 0x00000004020a7c11 */ /* 0x000fe4000f8608ff */
[----:B------:R-:W-:Y:S02]  /*22010*/  IADD3 R0, R12, 0x40, RZ ;  /* 0x000000400c007810 */ /* 0x000fe40007ffe0ff */
[----:B------:R-:W-:Y:S01]  /*22020*/  LEA.HI.X R11, R2, UR5, R3, 0x1, P3 ;  /* 0x00000005020b7c11 */ /* 0x000fe200098f0c03 */
[----:B------:R0:W2:Y:S01]  /*22030*/  SHFL.IDX PT, R13, R10, RZ, 0x181f ;  /* 0x00181fff0a0d7589 */ /* 0x0000a200000e0000 */
[----:B------:R-:W-:-:S03]  /*22040*/  ISETP.GE.AND P0, PT, R0, R15, PT ;  /* 0x0000000f0000720c */ /* 0x000fc60003f06270 */
[----:B------:R0:W3:Y:S01]  /*22050*/  SHFL.IDX PT, R9, R11, RZ, 0x181f ;  /* 0x00181fff0b097589 */ /* 0x0000e200000e0000 */
[----:B------:R-:W-:Y:S09]  /*22060*/  @P2 BRA `(.L_x_674) ;  /* 0x0000000000482947 */ /* 0x000ff20003800000 */
[----:B------:R-:W-:Y:S01]  /*22070*/  ULDC UR4, c[0x0][0xac8] ;  /* 0x0002b20000047ab9 */ /* 0x000fe20000000800 */
[----:B------:R-:W-:Y:S01]  /*22080*/  ULDC.64 UR6, c[0x0][0x208] ;  /* 0x0000820000067ab9 */ /* 0x000fe20000000a00 */
[----:B------:R-:W-:Y:S02]  /*22090*/  ISETP.GE.AND P5, PT, R16, UR4, PT ;  /* 0x0000000410007c0c */ /* 0x000fe4000bfa6270 */
[----:B------:R-:W-:Y:S02]  /*220a0*/  ISETP.GE.AND P4, PT, R214, UR4, PT ;  /* 0x00000004d6007c0c */ /* 0x000fe4000bf86270 */
[----:B------:R-:W-:Y:S02]  /*220b0*/  ISETP.GE.AND P3, PT, R19, UR4, PT ;  /* 0x0000000413007c0c */ /* 0x000fe4000bf66270 */
[----:B------:R-:W-:-:S07]  /*220c0*/  ISETP.GE.AND P2, PT, R22, UR4, PT ;  /* 0x0000000416007c0c */ /* 0x000fce000bf46270 */
[----:B--2---:R-:W-:-:S04]  /*220d0*/  @!P5 LEA R2, P6, R16, R13, 0x1 ;  /* 0x0000000d1002d211 */ /* 0x004fc800078c08ff */
[----:B---3--:R-:W-:Y:S02]  /*220e0*/  @!P5 LEA.HI.X R3, R16, R9, R17, 0x1, P6 ;  /* 0x000000091003d211 */ /* 0x008fe400030f0c11 */
        /* <DEDUP_REMOVED lines=10> */
.L_x_674:
[----:B------:R-:W-:Y:S05]  /*22190*/  BSYNC B1 ;  /* 0x0000000000017941 */ /* 0x000fea0003800000 */
.L_x_673:
[----:B---34-:R3:W4:Y:S01]  /*221a0*/  SHFL.IDX PT, R9, R11, 0x1, 0x181f ;  /* 0x00381f000b097f89 */ /* 0x01872200000e0000 */
        /* <DEDUP_REMOVED lines=21> */
.L_x_676:
[----:B------:R-:W-:Y:S05]  /*22300*/  BSYNC B1 ;  /* 0x0000000000017941 */ /* 0x000fea0003800000 */
.L_x_675:
[----:B0---4-:R0:W4:Y:S01]  /*22310*/  SHFL.IDX PT, R9, R11, 0x2, 0x181f ;  /* 0x00581f000b097f89 */ /* 0x01112200000e0000 */
        /* <DEDUP_REMOVED lines=12> */
[----:B----4-:R-:W-:Y:S02]  /*223e0*/  @!P3 LEA.HI.X R3, R16, R9, R17, 0x1, P6 ;  /* 0x000000091003b211 */ /* 0x010fe400030f0c11 */
        /* <DEDUP_REMOVED lines=8> */
.L_x_678:
[----:B------:R-:W-:Y:S05]  /*22470*/  BSYNC B1 ;  /* 0x0000000000017941 */ /* 0x000fea0003800000 */
.L_x_677:
[----:B------:R-:W-:Y:S01]  /*22480*/  VIADD R0, R12, 0x60 ;  /* 0x000000600c007836 */ /* 0x000fe20000000000 */
[----:B0--3--:R-:W0:Y:S04]  /*22490*/  SHFL.IDX PT, R11, R11, 0x3, 0x181f ;  /* 0x00781f000b0b7f89 */ /* 0x009e2800000e0000 */
[----:B------:R-:W-:Y:S01]  /*224a0*/  ISETP.GE.AND P0, PT, R0, R15, PT ;  /* 0x0000000f0000720c */ /* 0x000fe20003f06270 */
[----:B----4-:R3:W4:-:S12]  /*224b0*/  SHFL.IDX PT, R9, R10, 0x3, 0x181f ;  /* 0x00781f000a097f89 */ /* 0x01071800000e0000 */
[----:B---3--:R-:W-:Y:S05]  /*224c0*/  @P0 BRA `(.L_x_667) ;  /* 0x0000000000480947 */ /* 0x008fea0003800000 */
[----:B------:R-:W-:Y:S01]  /*224d0*/  ULDC UR4, c[0x0][0xac8] ;  /* 0x0002b20000047ab9 */ /* 0x000fe20000000800 */
[----:B------:R-:W-:Y:S01]  /*224e0*/  ULDC.64 UR6, c[0x0][0x208] ;  /* 0x0000820000067ab9 */ /* 0x000fe20000000a00 */
[----:B------:R-:W-:Y:S02]  /*224f0*/  ISETP.GE.AND P3, PT, R16, UR4, PT ;  /* 0x0000000410007c0c */ /* 0x000fe4000bf66270 */
[----:B------:R-:W-:Y:S02]  /*22500*/  ISETP.GE.AND P2, PT, R214, UR4, PT ;  /* 0x00000004d6007c0c */ /* 0x000fe4000bf46270 */
[----:B------:R-:W-:Y:S02]  /*22510*/  ISETP.GE.AND P1, PT, R19, UR4, PT ;  /* 0x0000000413007c0c */ /* 0x000fe4000bf26270 */
[----:B------:R-:W-:-:S07]  /*22520*/  ISETP.GE.AND P0, PT, R22, UR4, PT ;  /* 0x0000000416007c0c */ /* 0x000fce000bf06270 */
[-C--:B----4-:R-:W-:Y:S02]  /*22530*/  @!P3 LEA R2, P6, R16, R9.reuse, 0x1 ;  /* 0x000000091002b211 */ /* 0x090fe400078c08ff */
[-C--:B------:R-:W-:Y:S02]  /*22540*/  @!P2 LEA R4, P5, R212, R9.reuse, 0x1 ;  /* 0x00000009d404a211 */ /* 0x080fe400078a08ff */
[C---:B------:R-:W-:Y:S02]  /*22550*/  @!P1 LEA R6, P4, R19.reuse, R9, 0x1 ;  /* 0x0000000913069211 */ /* 0x040fe400078808ff */
        /* <DEDUP_REMOVED lines=9> */
.L_x_667:
[----:B------:R-:W-:Y:S05]  /*225f0*/  BSYNC B0 ;  /* 0x0000000000007941 */ /* 0x000fea0003800000 */
.L_x_657:
[----:B------:R-:W-:Y:S02]  /*22600*/  ULDC UR4, c[0x0][0xc3c] ;  /* 0x00030f0000047ab9 */ /* 0x000fe40000000800 */
[----:B-1----:R-:W-:-:S13]  /*22610*/  ISETP.GE.AND P0, PT, R131, UR4, PT ;  /* 0x0000000483007c0c */ /* 0x002fda000bf06270 */
[----:B------:R-:W-:Y:S05]  /*22620*/  @!P0 BRA `(.L_x_679) ;  /* 0xfffffdf400508947 */ /* 0x000fea000383ffff */
[----:B------:R-:W-:Y:S05]  /*22630*/  BRA `(.L_x_434) ;  /* 0x0000007800807947 */ /* 0x000fea0003800000 */
.L_x_432:
[----:B------:R-:W-:-:S08]  /*22640*/  NOP ;  /* 0x0000000000007918 */ /* 0x000fd00000000000 */
[----:B------:R-:W0:-:S00]  /*22650*/  USETMAXREG.DEALLOC.CTAPOOL 0x28 ;  /* 0x00000028000079c8 */ /* 0x000e0000080e0500 */
[----:B0-----:R-:W-:Y:S02]  /*22660*/  LOP3.LUT R2, R2, 0x3, RZ, 0xc0, !PT ;  /* 0x0000000302027812 */ /* 0x001fe400078ec0ff */
[----:B------:R-:W-:Y:S02]  /*22670*/  LOP3.LUT R18, R18, 0xffffffbf, RZ, 0xc0, !PT ;  /* 0xffffffbf12127812 */ /* 0x000fe400078ec0ff */
[----:B------:R-:W-:Y:S02]  /*22680*/  MOV R6, RZ ;  /* 0x000000ff00067202 */ /* 0x000fe40000000f00 */
        /* <DEDUP_REMOVED lines=11> */
.L_x_680:
[----:B------:R-:W-:Y:S01]  /*22740*/  LOP3.LUT R7, R0, 0x1f, RZ, 0xc0, !PT ;  /* 0x0000001f00077812 */ /* 0x000fe200078ec0ff */
[----:B------:R-:W-:Y:S01]  /*22750*/  ULDC UR4, c[0x0][0xc3c] ;  /* 0x00030f0000047ab9 */ /* 0x000fe20000000800 */
[----:B------:R-:W-:Y:S01]  /*22760*/  IMAD.MOV.U32 R9, RZ, RZ, RZ ;  /* 0x000000ffff097224 */ /* 0x000fe200078e00ff */
[----:B------:R-:W-:Y:S01]  /*22770*/  ULDC.64 UR6, c[0x0][0x208] ;  /* 0x0000820000067ab9 */ /* 0x000fe20000000a00 */
[----:B------:R-:W-:Y:S01]  /*22780*/  ISETP.NE.AND P0, PT, R7, 0x1f, PT ;  /* 0x0000001f0700780c */ /* 0x000fe20003f05270 */
[----:B------:R-:W-:-:S03]  /*22790*/  ULDC UR5, c[0x0][0xc38] ;  /* 0x00030e0000057ab9 */ /* 0x000fc60000000800 */
[----:B------:R-:W-:-:S13]  /*227a0*/  ISETP.GE.OR P1, PT, R7, UR4, !P0 ;  /* 0x0000000407007c0c */ /* 0x000fda000c726670 */
[----:B------:R-:W0:Y:S08]  /*227b0*/  @!P1 LDC.64 R4, c[0x0][0xc80] ;  /* 0x00032000ff049b82 */ /* 0x000e300000000a00 */
[----:B------:R-:W1:Y:S01]  /*227c0*/  @!P1 LDC.64 R2, c[0x0][0xc78] ;  /* 0x00031e00ff029b82 */ /* 0x000e620000000a00 */
[----:B0-----:R-:W-:-:S05]  /*227d0*/  @!P1 IMAD.WIDE.U32 R4, R7, 0x4, R4 ;  /* 0x0000000407049825 */ /* 0x001fca00078e0004 */
[----:B------:R-:W2:Y:S01]  /*227e0*/  @!P1 LDG.E R6, desc[UR6][R4.64] ;  /* 0x0000000604069981 */ /* 0x000ea2000c1e1900 */
[----:B-1----:R-:W-:-:S05]  /*227f0*/  @!P1 IMAD.WIDE.U32 R2, R7, 0x4, R2 ;  /* 0x0000000407029825 */ /* 0x002fca00078e0002 */
[----:B------:R-:W2:Y:S01]  /*22800*/  @!P1 LDG.E R9, desc[UR6][R2.64] ;  /* 0x0000000602099981 */ /* 0x000ea2000c1e1900 */
[C---:B------:R-:W-:Y:S02]  /*22810*/  ISETP.NE.AND P1, PT, R7.reuse, RZ, PT ;  /* 0x000000ff0700720c */ /* 0x040fe40003f25270 */
[C---:B------:R-:W-:Y:S02]  /*22820*/  ISETP.GE.U32.AND P2, PT, R7.reuse, 0x2, PT ;  /* 0x000000020700780c */ /* 0x040fe40003f46070 */
[C---:B------:R-:W-:Y:S02]  /*22830*/  ISETP.GE.U32.AND P3, PT, R7.reuse, 0x4, PT ;  /* 0x000000040700780c */ /* 0x040fe40003f66070 */
[C---:B------:R-:W-:Y:S02]  /*22840*/  ISETP.GE.U32.AND P4, PT, R7.reuse, 0x8, PT ;  /* 0x000000080700780c */ /* 0x040fe40003f86070 */
[----:B------:R-:W-:Y:S01]  /*22850*/  ISETP.GE.U32.AND P5, PT, R7, 0x10, PT ;  /* 0x000000100700780c */ /* 0x000fe20003fa6070 */
[----:B------:R-:W0:Y:S01]  /*22860*/  S2UR UR6, SR_CTAID.X ;  /* 0x00000000000679c3 */ /* 0x000e220000002500 */
[----:B------:R-:W-:Y:S01]  /*22870*/  UMOV UR4, URZ ;  /* 0x0000003f00047c82 */ /* 0x000fe20008000000 */
[----:B--2---:R-:W-:-:S05]  /*22880*/  IMAD R8, R6, R9, RZ ;  /* 0x0000000906087224 */ /* 0x004fca00078e02ff */
[----:B------:R-:W1:Y:S02]  /*22890*/  SHFL.UP PT, R10, R8, 0x1, RZ ;  /* 0x04200000080a7989 */ /* 0x000e6400000e00ff */
[----:B-1----:R-:W-:-:S05]  /*228a0*/  SEL R11, R10, RZ, P1 ;  /* 0x000000ff0a0b7207 */ /* 0x002fca0000800000 */
[----:B------:R-:W-:-:S05]  /*228b0*/  IMAD.IADD R11, R8, 0x1, R11 ;  /* 0x00000001080b7824 */ /* 0x000fca00078e020b */
[----:B------:R-:W1:Y:S02]  /*228c0*/  SHFL.UP PT, R10, R11, 0x2, RZ ;  /* 0x044000000b0a7989 */ /* 0x000e6400000e00ff */
[----:B-1----:R-:W-:-:S04]  /*228d0*/  SEL R10, R10, RZ, P2 ;  /* 0x000000ff0a0a7207 */ /* 0x002fc80001000000 */
[----:B------:R-:W-:-:S05]  /*228e0*/  IADD3 R10, R11, R10, RZ ;  /* 0x0000000a0b0a7210 */ /* 0x000fca0007ffe0ff */
[----:B------:R-:W1:Y:S02]  /*228f0*/  SHFL.UP PT, R4, R10, 0x4, RZ ;  /* 0x048000000a047989 */ /* 0x000e6400000e00ff */
[----:B-1----:R-:W-:-:S05]  /*22900*/  SEL R3, R4, RZ, P3 ;  /* 0x000000ff04037207 */ /* 0x002fca0001800000 */
[----:B------:R-:W-:-:S05]  /*22910*/  IMAD.IADD R3, R10, 0x1, R3 ;  /* 0x000000010a037824 */ /* 0x000fca00078e0203 */
[----:B------:R-:W1:Y:S02]  /*22920*/  SHFL.UP PT, R2, R3, 0x8, RZ ;  /* 0x0500000003027989 */ /* 0x000e6400000e00ff */
[----:B-1----:R-:W-:-:S05]  /*22930*/  SEL R2, R2, RZ, P4 ;  /* 0x000000ff02027207 */ /* 0x002fca0002000000 */
[----:B------:R-:W-:-:S05]  /*22940*/  IMAD.IADD R2, R3, 0x1, R2 ;  /* 0x0000000103027824 */ /* 0x000fca00078e0202 */
[----:B------:R-:W1:Y:S02]  /*22950*/  SHFL.UP PT, R4, R2, 0x10, RZ ;  /* 0x0600000002047989 */ /* 0x000e6400000e00ff */
[----:B-1----:R-:W-:-:S04]  /*22960*/  SEL R5, R4, RZ, P5 ;  /* 0x000000ff04057207 */ /* 0x002fc80002800000 */
[----:B------:R-:W-:-:S05]  /*22970*/  IADD3 R5, R2, R5, RZ ;  /* 0x0000000502057210 */ /* 0x000fca0007ffe0ff */
        /* <DEDUP_REMOVED lines=8> */
.L_x_684:
[----:B------:R-:W0:Y:S01]  /*22a00*/  LDC R2, c[0x0][0xc3c] ;  /* 0x00030f00ff027b82 */ /* 0x000e220000000800 */
[----:B------:R-:W-:Y:S01]  /*22a10*/  UIADD3 UR4, UR4, 0x1f, URZ ;  /* 0x0000001f04047890 */ /* 0x000fe2000fffe03f */
[----:B------:R-:W-:Y:S02]  /*22a20*/  ULDC UR7, c[0x0][0xc3c] ;  /* 0x00030f0000077ab9 */ /* 0x000fe40000000800 */
[----:B------:R-:W-:-:S03]  /*22a30*/  MOV R27, UR7 ;  /* 0x00000007001b7c02 */ /* 0x000fc60008000f00 */
[----:B0-----:R-:W-:-:S13]  /*22a40*/  ISETP.LE.AND P6, PT, R2, UR4, PT ;  /* 0x0000000402007c0c */ /* 0x001fda000bfc3270 */
[----:B------:R-:W-:Y:S05]  /*22a50*/  @P6 BRA `(.L_x_683) ;  /* 0x0000000400b06947 */ /* 0x000fea0003800000 */
[----:B------:R-:W-:Y:S01]  /*22a60*/  VIADD R9, R7, UR4 ;  /* 0x0000000407097c36 */ /* 0x000fe20008000000 */
[----:B------:R-:W-:Y:S01]  /*22a70*/  ULDC.64 UR8, c[0x0][0x208] ;  /* 0x0000820000087ab9 */ /* 0x000fe20000000a00 */
[----:B------:R-:W-:-:S03]  /*22a80*/  IMAD.MOV.U32 R6, RZ, RZ, RZ ;  /* 0x000000ffff067224 */ /* 0x000fc600078e00ff */
[----:B------:R-:W-:-:S13]  /*22a90*/  ISETP.GE.OR P6, PT, R9, R2, !P0 ;  /* 0x000000020900720c */ /* 0x000fda00047c6670 */
[----:B------:R-:W0:Y:S08]  /*22aa0*/  @!P6 LDC.64 R4, c[0x0][0xc80] ;  /* 0x00032000ff04eb82 */ /* 0x000e300000000a00 */
[----:B------:R-:W1:Y:S01]  /*22ab0*/  @!P6 LDC.64 R2, c[0x0][0xc78] ;  /* 0x00031e00ff02eb82 */ /* 0x000e620000000a00 */
[----:B0-----:R-:W-:-:S05]  /*22ac0*/  @!P6 IMAD.WIDE R4, R9, 0x4, R4 ;  /* 0x000000040904e825 */ /* 0x001fca00078e0204 */
[----:B------:R-:W2:Y:S01]  /*22ad0*/  @!P6 LDG.E R6, desc[UR8][R4.64] ;  /* 0x000000080406e981 */ /* 0x000ea2000c1e1900 */
[----:B-1----:R-:W-:Y:S01]  /*22ae0*/  @!P6 IMAD.WIDE R2, R9, 0x4, R2 ;  /* 0x000000040902e825 */ /* 0x002fe200078e0202 */
[----:B------:R-:W-:-:S06]  /*22af0*/  MOV R9, RZ ;  /* 0x000000ff00097202 */ /* 0x000fcc0000000f00 */
        /* <DEDUP_REMOVED lines=9> */
[----:B0-----:R-:W-:-:S04]  /*22b90*/  SEL R12, R12, RZ, P3 ;  /* 0x000000ff0c0c7207 */ /* 0x001fc80001800000 */
[----:B------:R-:W-:-:S05]  /*22ba0*/  IADD3 R12, R11, R12, RZ ;  /* 0x0000000c0b0c7210 */ /* 0x000fca0007ffe0ff */
[----:B------:R-:W0:Y:S02]  /*22bb0*/  SHFL.UP PT, R2, R12, 0x8, RZ ;  /* 0x050000000c027989 */ /* 0x000e2400000e00ff */
[----:B0-----:R-:W-:-:S05]  /*22bc0*/  SEL R3, R2, RZ, P4 ;  /* 0x000000ff02037207 */ /* 0x001fca0002000000 */
[----:B------:R-:W-:-:S05]  /*22bd0*/  IMAD.IADD R3, R12, 0x1, R3 ;  /* 0x000000010c037824 */ /* 0x000fca00078e0203 */
[----:B------:R-:W0:Y:S02]  /*22be0*/  SHFL.UP PT, R2, R3, 0x10, RZ ;  /* 0x0600000003027989 */ /* 0x000e2400000e00ff */
[----:B0-----:R-:W-:-:S05]  /*22bf0*/  SEL R2, R2, RZ, P5 ;  /* 0x000000ff02027207 */ /* 0x001fca0002800000 */
[----:B------:R-:W-:-:S05]  /*22c00*/  IMAD.IADD R5, R3, 0x1, R2 ;  /* 0x0000000103057824 */ /* 0x000fca00078e0202 */
[----:B------:R-:W0:Y:S02]  /*22c10*/  SHFL.IDX PT, R2, R5, 0x1f, 0x1f ;  /* 0x03e01f0005027f89 */ /* 0x000e2400000e0000 */
[----:B0-----:R-:W-:-:S05]  /*22c20*/  IMAD R3, R2, UR5, RZ ;  /* 0x0000000502037c24 */ /* 0x001fca000f8e02ff */
[----:B------:R-:W-:-:S04]  /*22c30*/  IADD3 R8, R3, R8, RZ ;  /* 0x0000000803087210 */ /* 0x000fc80007ffe0ff */
[----:B------:R-:W-:-:S13]  /*22c40*/  ISETP.GT.AND P6, PT, R8, UR6, PT ;  /* 0x0000000608007c0c */ /* 0x000fda000bfc4270 */
[----:B------:R-:W-:Y:S05]  /*22c50*/  @!P6 BRA `(.L_x_684) ;  /* 0xfffffffc0068e947 */ /* 0x000fea000383ffff */
.L_x_682:
        /* <DEDUP_REMOVED lines=14> */
[----:B0-----:R-:W-:Y:S01]  /*22d40*/  IADD3 R12, RZ, -R3, RZ ;  /* 0x80000003ff0c7210 */ /* 0x001fe20007ffe0ff */
[----:B-12---:R-:W-:Y:S06]  /*22d50*/  @!P0 BRA `(.L_x_685) ;  /* 0x0000000000088947 */ /* 0x006fec0003800000 */
[----:B------:R-:W-:-:S06]  /*22d60*/  VIADD R24, R27, 0xffffffff ;  /* 0xffffffff1b187836 */ /* 0x000fcc0000000000 */
[----:B------:R0:W1:Y:S02]  /*22d70*/  SHFL.IDX PT, R24, R5, R24, 0x1f ;  /* 0x00001f1805187589 */ /* 0x00006400000e0000 */
.L_x_685:
[----:B-1----:R-:W-:Y:S01]  /*22d80*/  IMAD R24, R24, UR5, R11 ;  /* 0x0000000518187c24 */ /* 0x002fe2000f8e020b */
[----:B------:R-:W-:Y:S01]  /*22d90*/  MOV R11, R12 ;  /* 0x0000000c000b7202 */ /* 0x000fe20000000f00 */
[----:B------:R-:W-:Y:S01]  /*22da0*/  IMAD.MOV.U32 R2, RZ, RZ, RZ ;  /* 0x000000ffff027224 */ /* 0x000fe200078e00ff */
[----:B------:R-:W-:Y:S01]  /*22db0*/  IABS R12, R6 ;  /* 0x00000006000c7213 */ /* 0x000fe20000000000 */
[----:B------:R-:W-:Y:S01]  /*22dc0*/  VIADD R27, R27, UR4 ;  /* 0x000000041b1b7c36 */ /* 0x000fe20008000000 */
[----:B------:R-:W-:Y:S01]  /*22dd0*/  IADD3 R25, -R24, UR6, RZ ;  /* 0x0000000618197c10 */ /* 0x000fe2000fffe1ff */
[----:B------:R-:W-:Y:S01]  /*22de0*/  IMAD R11, R11, R4, RZ ;  /* 0x000000040b0b7224 */ /* 0x000fe200078e02ff */
[----:B0-----:R-:W-:Y:S01]  /*22df0*/  IABS R5, R9 ;  /* 0x0000000900057213 */ /* 0x001fe20000000000 */
[----:B------:R-:W-:Y:S01]  /*22e00*/  IMAD.MOV R12, RZ, RZ, -R12 ;  /* 0x000000ffff0c7224 */ /* 0x000fe200078e0a0c */
[----:B------:R-:W-:Y:S01]  /*22e10*/  IABS R10, R25 ;  /* 0x00000019000a7213 */ /* 0x000fe20000000000 */
[----:B------:R-:W-:Y:S01]  /*22e20*/  IMAD.HI.U32 R2, R3, R11, R2 ;  /* 0x0000000b03027227 */ /* 0x000fe200078e0002 */
[----:B------:R-:W0:Y:S02]  /*22e30*/  I2F.RP R8, R5 ;  /* 0x0000000500087306 */ /* 0x000e240000209400 */
[----:B------:R-:W-:Y:S01]  /*22e40*/  MOV R3, R10 ;  /* 0x0000000a00037202 */ /* 0x000fe20000000f00 */
[----:B------:R-:W-:-:S04]  /*22e50*/  IMAD.MOV.U32 R10, RZ, RZ, R12 ;  /* 0x000000ffff0a7224 */ /* 0x000fc800078e000c */
[----:B------:R-:W-:-:S04]  /*22e60*/  IMAD.HI.U32 R2, R2, R3, RZ ;  /* 0x0000000302027227 */ /* 0x000fc800078e00ff */
[----:B------:R-:W-:Y:S01]  /*22e70*/  IMAD R3, R2, R10, R3 ;  /* 0x0000000a02037224 */ /* 0x000fe200078e0203 */
[----:B0-----:R-:W0:Y:S04]  /*22e80*/  MUFU.RCP R8, R8 ;  /* 0x0000000800087308 */ /* 0x001e280000001000 */
[----:B------:R-:W-:-:S13]  /*22e90*/  ISETP.GT.U32.AND P1, PT, R4, R3, PT ;  /* 0x000000030400720c */ /* 0x000fda0003f24070 */
[----:B------:R-:W-:Y:S02]  /*22ea0*/  @!P1 IMAD.IADD R3, R3, 0x1, -R4 ;  /* 0x0000000103039824 */ /* 0x000fe400078e0a04 */
[----:B------:R-:W-:Y:S01]  /*22eb0*/  @!P1 VIADD R2, R2, 0x1 ;  /* 0x0000000102029836 */ /* 0x000fe20000000000 */
[----:B0-----:R-:W-:Y:S02]  /*22ec0*/  IADD3 R10, R8, 0xffffffe, RZ ;  /* 0x0ffffffe080a7810 */ /* 0x001fe40007ffe0ff */
[----:B------:R-:W-:Y:S02]  /*22ed0*/  ISETP.GE.U32.AND P0, PT, R3, R4, PT ;  /* 0x000000040300720c */ /* 0x000fe40003f06070 */
[----:B------:R-:W-:Y:S01]  /*22ee0*/  LOP3.LUT R4, R25, R6, RZ, 0x3c, !PT ;  /* 0x0000000619047212 */ /* 0x000fe200078e3cff */
[----:B------:R0:W1:Y:S01]  /*22ef0*/  F2I.FTZ.U32.TRUNC.NTZ R3, R10 ;  /* 0x0000000a00037305 */ /* 0x000062000021f000 */
[----:B------:R-:W-:Y:S02]  /*22f00*/  ISETP.NE.AND P1, PT, R6, RZ, PT ;  /* 0x000000ff0600720c */ /* 0x000fe40003f25270 */
[----:B------:R-:W-:-:S02]  /*22f10*/  ISETP.GE.AND P2, PT, R4, RZ, PT ;  /* 0x000000ff0400720c */ /* 0x000fc40003f46270 */
[----:B0-----:R-:W-:-:S05]  /*22f20*/  IABS R10, R9 ;  /* 0x00000009000a7213 */ /* 0x001fca0000000000 */
[----:B------:R-:W-:Y:S01]  /*22f30*/  @P0 VIADD R2, R2, 0x1 ;  /* 0x0000000102020836 */ /* 0x000fe20000000000 */
[----:B------:R-:W-:-:S04]  /*22f40*/  IADD3 R10, RZ, -R10, RZ ;  /* 0x8000000aff0a7210 */ /* 0x000fc80007ffe0ff */
[----:B------:R-:W-:Y:S01]  /*22f50*/  MOV R8, R2 ;  /* 0x0000000200087202 */ /* 0x000fe20000000f00 */
[----:B-1----:R-:W-:-:S04]  /*22f60*/  IMAD.MOV R2, RZ, RZ, -R3 ;  /* 0x000000ffff027224 */ /* 0x002fc800078e0a03 */
[----:B------:R-:W-:Y:S01]  /*22f70*/  @!P2 IMAD.MOV R8, RZ, RZ, -R8 ;  /* 0x000000ffff08a224 */ /* 0x000fe200078e0a08 */
[----:B------:R-:W-:Y:S01]  /*22f80*/  @!P1 LOP3.LUT R8, RZ, R6, RZ, 0x33, !PT ;  /* 0x00000006ff089212 */ /* 0x000fe200078e33ff */
[----:B------:R-:W-:Y:S02]  /*22f90*/  IMAD R11, R2, R5, RZ ;  /* 0x00000005020b7224 */ /* 0x000fe400078e02ff */
[----:B------:R-:W-:Y:S01]  /*22fa0*/  IMAD.MOV.U32 R2, RZ, RZ, RZ ;  /* 0x000000ffff027224 */ /* 0x000fe200078e00ff */
[-C--:B------:R-:W-:Y:S01]  /*22fb0*/  IABS R4, R8.reuse ;  /* 0x0000000800047213 */ /* 0x080fe20000000000 */
[----:B------:R-:W-:Y:S02]  /*22fc0*/  IMAD R6, R6, R8, RZ ;  /* 0x0000000806067224 */ /* 0x000fe400078e02ff */
[----:B------:R-:W-:-:S04]  /*22fd0*/  IMAD.HI.U32 R2, R3, R11, R2 ;  /* 0x0000000b03027227 */ /* 0x000fc800078e0002 */
[----:B------:R-:W-:Y:S01]  /*22fe0*/  IMAD.MOV.U32 R3, RZ, RZ, R4 ;  /* 0x000000ffff037224 */ /* 0x000fe200078e0004 */
[----:B------:R-:W-:Y:S01]  /*22ff0*/  MOV R4, R10 ;  /* 0x0000000a00047202 */ /* 0x000fe20000000f00 */
[----:B------:R-:W-:Y:S02]  /*23000*/  IMAD.IADD R25, R25, 0x1, -R6 ;  /* 0x0000000119197824 */ /* 0x000fe400078e0a06 */
[----:B------:R-:W-:-:S04]  /*23010*/  IMAD.HI.U32 R2, R2, R3, RZ ;  /* 0x0000000302027227 */ /* 0x000fc800078e00ff */
[----:B------:R-:W-:Y:S01]  /*23020*/  IMAD R4, R2, R4, R3 ;  /* 0x0000000402047224 */ /* 0x000fe200078e0203 */
[----:B------:R-:W-:-:S04]  /*23030*/  LOP3.LUT R3, R8, R9, RZ, 0x3c, !PT ;  /* 0x0000000908037212 */ /* 0x000fc800078e3cff */
[----:B------:R-:W-:Y:S02]  /*23040*/  ISETP.GT.U32.AND P1, PT, R5, R4, PT ;  /* 0x000000040500720c */ /* 0x000fe40003f24070 */
[----:B------:R-:W-:-:S11]  /*23050*/  ISETP.GE.AND P2, PT, R3, RZ, PT ;  /* 0x000000ff0300720c */ /* 0x000fd60003f46270 */
[----:B------:R-:W-:Y:S02]  /*23060*/  @!P1 IMAD.IADD R4, R4, 0x1, -R5 ;  /* 0x0000000104049824 */ /* 0x000fe400078e0a05 */
[----:B------:R-:W-:Y:S01]  /*23070*/  @!P1 VIADD R2, R2, 0x1 ;  /* 0x0000000102029836 */ /* 0x000fe20000000000 */
[----:B------:R-:W-:Y:S02]  /*23080*/  ISETP.NE.AND P1, PT, R9, RZ, PT ;  /* 0x000000ff0900720c */ /* 0x000fe40003f25270 */
[----:B------:R-:W-:-:S13]  /*23090*/  ISETP.GE.U32.AND P0, PT, R4, R5, PT ;  /* 0x000000050400720c */ /* 0x000fda0003f06070 */
[----:B------:R-:W-:-:S05]  /*230a0*/  @P0 IADD3 R2, R2, 0x1, RZ ;  /* 0x0000000102020810 */ /* 0x000fca0007ffe0ff */
[----:B------:R-:W-:Y:S01]  /*230b0*/  @!P2 IMAD.MOV R2, RZ, RZ, -R2 ;  /* 0x000000ffff02a224 */ /* 0x000fe200078e0a02 */
[----:B------:R-:W-:-:S05]  /*230c0*/  @!P1 LOP3.LUT R2, RZ, R9, RZ, 0x33, !PT ;  /* 0x00000009ff029212 */ /* 0x000fca00078e33ff */
[----:B------:R-:W-:-:S04]  /*230d0*/  IMAD.MOV R26, RZ, RZ, -R2 ;  /* 0x000000ffff1a7224 */ /* 0x000fc800078e0a02 */
[C---:B------:R-:W-:Y:S01]  /*230e0*/  IMAD R26, R9.reuse, R26, R8 ;  /* 0x0000001a091a7224 */ /* 0x040fe200078e0208 */
[----:B------:R-:W-:-:S04]  /*230f0*/  LEA R9, R9, R2, 0x18 ;  /* 0x0000000209097211 */ /* 0x000fc800078ec0ff */
[----:B------:R-:W-:Y:S01]  /*23100*/  LEA R26, R26, R9, 0x10 ;  /* 0x000000091a1a7211 */ /* 0x000fe200078e80ff */
[----:B------:R-:W-:Y:S06]  /*23110*/  BRA `(.L_x_686) ;  /* 0x00000000000c7947 */ /* 0x000fec0003800000 */
.L_x_683:
[----:B------:R-:W-:Y:S01]  /*23120*/  IMAD.MOV.U32 R25, RZ, RZ, RZ ;  /* 0x000000ffff197224 */ /* 0x000fe200078e00ff */
[----:B------:R-:W-:Y:S01]  /*23130*/  MOV R26, RZ ;  /* 0x000000ff001a7202 */ /* 0x000fe20000000f00 */
[----:B------:R-:W-:-:S07]  /*23140*/  IMAD.U32 R24, RZ, RZ, UR6 ;  /* 0x00000006ff187e24 */ /* 0x000fce000f8e00ff */
.L_x_686:
[----:B------:R-:W-:-:S13]  /*23150*/  ISETP.NE.AND P0, PT, R7, RZ, PT ;  /* 0x000000ff0700720c */ /* 0x000fda0003f05270 */
[----:B------:R-:W0:Y:S01]  /*23160*/  @!P0 S2R R3, SR_CgaCtaId ;  /* 0x0000000000038919 */ /* 0x000e220000008800 */
[----:B------:R-:W-:-:S04]  /*23170*/  @!P0 MOV R2, 0x400 ;  /* 0x0000040000028802 */ /* 0x000fc80000000f00 */
[----:B0-----:R-:W-:-:S05]  /*23180*/  @!P0 LEA R2, R3, R2, 0x18 ;  /* 0x0000000203028211 */ /* 0x001fca00078ec0ff */
[----:B------:R1:W-:Y:S01]  /*23190*/  @!P0 STS.128 [R2+0x388d0], R24 ;  /* 0x0388d01802008388 */ /* 0x0003e20000000c00 */
[----:B------:R-:W-:Y:S06]  /*231a0*/  BAR.ARV 0x5, 0x180 ;  /* 0x0146000000007b1d */ /* 0x000fec0000002000 */
.L_x_681:
[----:B------:R2:W-:Y:S01]  /*231b0*/  STL [R1+0x2c], RZ ;  /* 0x00002cff01007387 */ /* 0x0005e20000100800 */
[----:B------:R-:W-:Y:S01]  /*231c0*/  ULDC UR4, c[0x0][0xc3c] ;  /* 0x00030f0000047ab9 */ /* 0x000fe20000000800 */
[----:B------:R-:W-:Y:S01]  /*231d0*/  IMAD.MOV.U32 R29, RZ, RZ, 0x1 ;  /* 0x00000001ff1d7424 */ /* 0x000fe200078e00ff */
[----:B0-----:R-:W-:Y:S01]  /*231e0*/  ISETP.GE.AND P0, PT, R27, UR4, PT ;  /* 0x000000041b007c0c */ /* 0x001fe2000bf06270 */
[----:B------:R-:W-:-:S12]  /*231f0*/  IMAD.MOV.U32 R23, RZ, RZ, RZ ;  /* 0x000000ffff177224 */ /* 0x000fd800078e00ff */
[----:B--2---:R-:W-:Y:S05]  /*23200*/  @P0 BRA `(.L_x_687) ;  /* 0x0000006800b00947 */ /* 0x004fea0003800000 */
[----:B------:R-:W0:Y:S01]  /*23210*/  S2UR UR5, SR_CgaCtaId ;  /* 0x00000000000579c3 */ /* 0x000e220000008800 */
[----:B------:R2:W-:Y:S01]  /*23220*/  STL [R1+0x2c], RZ ;  /* 0x00002cff01007387 */ /* 0x0005e20000100800 */
[C---:B------:R-:W-:Y:S01]  /*23230*/  SHF.L.U32 R34, R0.reuse, 0x3, RZ ;  /* 0x0000000300227819 */ /* 0x040fe200000006ff */
[----:B------:R-:W-:Y:S01]  /*23240*/  UMOV UR4, 0x400 ;  /* 0x0000040000047882 */ /* 0x000fe20000000000 */
[----:B------:R-:W-:Y:S01]  /*23250*/  LOP3.LUT R4, R0, 0x7f, RZ, 0xc0, !PT ;  /* 0x0000007f00047812 */ /* 0x000fe200078ec0ff */
[----:B------:R-:W-:Y:S01]  /*23260*/  BSSY B8, `(.L_x_687) ;  /* 0x00006a6000087945 */ /* 0x000fe20003800000 */
[C---:B------:R-:W-:Y:S01]  /*23270*/  LOP3.LUT R3, R34.reuse, 0x1f8, RZ, 0xc0, !PT ;  /* 0x000001f822037812 */ /* 0x040fe200078ec0ff */
[----:B------:R-:W-:Y:S01]  /*23280*/  IMAD.MOV.U32 R28, RZ, RZ, RZ ;  /* 0x000000ffff1c7224 */ /* 0x000fe200078e00ff */
[----:B------:R-:W-:Y:S01]  /*23290*/  LOP3.LUT R34, R34, 0x38, RZ, 0xc0, !PT ;  /* 0x0000003822227812 */ /* 0x000fe200078ec0ff */
[----:B------:R-:W-:Y:S01]  /*232a0*/  IMAD.SHL.U32 R33, R4, 0x8, RZ ;  /* 0x0000000804217824 */ /* 0x000fe200078e00ff */
[----:B-1----:R-:W-:Y:S01]  /*232b0*/  LOP3.LUT R2, R3, 0x38, R0, 0x78, !PT ;  /* 0x0000003803027812 */ /* 0x002fe200078e7800 */
[----:B------:R-:W-:Y:S01]  /*232c0*/  IMAD.SHL.U32 R0, R0, 0x10, RZ ;  /* 0x0000001000007824 */ /* 0x000fe200078e00ff */
[----:B------:R-:W-:Y:S01]  /*232d0*/  MOV R30, 0x1 ;  /* 0x00000001001e7802 */ /* 0x000fe20000000f00 */
[----:B------:R-:W-:Y:S01]  /*232e0*/  IMAD.MOV.U32 R23, RZ, RZ, RZ ;  /* 0x000000ffff177224 */ /* 0x000fe200078e00ff */
[----:B------:R-:W-:Y:S01]  /*232f0*/  LOP3.LUT R33, R2, 0x200, R33, 0xf8, !PT ;  /* 0x0000020002217812 */ /* 0x000fe200078ef821 */
[----:B------:R-:W-:Y:S01]  /*23300*/  ULDC.64 UR38, c[0x0][0x198] ;  /* 0x0000660000267ab9 */ /* 0x000fe20000000a00 */
[----:B------:R-:W-:Y:S01]  /*23310*/  SHF.R.U32.HI R2, RZ, 0x3, R4 ;  /* 0x00000003ff027819 */ /* 0x000fe20000011604 */
[----:B------:R-:W-:Y:S01]  /*23320*/  ULOP3.LUT UR37, UR60, 0x2, URZ, 0xfc, !UPT ;  /* 0x000000023c257892 */ /* 0x000fe2000f8efc3f */
[----:B------:R-:W-:Y:S01]  /*23330*/  MOV R29, 0x1 ;  /* 0x00000001001d7802 */ /* 0x000fe20000000f00 */
[----:B------:R-:W-:Y:S01]  /*23340*/  ULDC UR36, c[0x0][0xc] ;  /* 0x0000030000247ab9 */ /* 0x000fe20000000800 */
[----:B------:R-:W-:-:S02]  /*23350*/  LOP3.LUT R0, R2, 0x70, R0, 0xf8, !PT ;  /* 0x0000007002007812 */ /* 0x000fc400078ef800 */
[C---:B------:R-:W-:Y:S01]  /*23360*/  LOP3.LUT R2, R34.reuse, 0x40, RZ, 0xfc, !PT ;  /* 0x0000004022027812 */ /* 0x040fe200078efcff */
[----:B0-----:R-:W-:Y:S01]  /*23370*/  ULEA UR4, UR5, UR4, 0x18 ;  /* 0x0000000405047291 */ /* 0x001fe2000f8ec03f */
[C---:B------:R-:W-:Y:S02]  /*23380*/  LOP3.LUT R0, R34.reuse, 0x80, RZ, 0xfc, !PT ;  /* 0x0000008022007812 */ /* 0x040fe400078efcff */
[----:B------:R-:W-:-:S03]  /*23390*/  LOP3.LUT R37, R34, 0xc0, RZ, 0xfc, !PT ;  /* 0x000000c022257812 */ /* 0x000fc600078efcff */
[----:B------:R-:W-:-:S04]  /*233a0*/  IMAD.U32 R16, RZ, RZ, UR4 ;  /* 0x00000004ff107e24 */ /* 0x000fc8000f8e00ff */
[----:B--2---:R-:W-:-:S07]  /*233b0*/  IMAD R36, R33, 0x2, R16 ;  /* 0x0000000221247824 */ /* 0x004fce00078e0210 */
.L_x_798:
[----:B0-----:R-:W0:Y:S01]  /*233c0*/  LDC.64 R2, c[0x0][0xc88] ;  /* 0x00032200ff027b82 */ /* 0x001e220000000a00 */
[----:B------:R-:W-:Y:S01]  /*233d0*/  ULDC.64 UR4, c[0x0][0x208] ;  /* 0x0000820000047ab9 */ /* 0x000fe20000000a00 */
[----:B0-----:R-:W-:-:S05]  /*233e0*/  IMAD.WIDE R2, R27, 0x4, R2 ;  /* 0x000000041b027825 */ /* 0x001fca00078e0202 */
[----:B--2---:R-:W2:Y:S01]  /*233f0*/  LDG.E R31, desc[UR4][R2.64] ;  /* 0x00000004021f7981 */ /* 0x004ea2000c1e1900 */
[----:B------:R-:W-:Y:S05]  /*23400*/  YIELD ;  /* 0x0000000000007946 */ /* 0x000fea0003800000 */
[----:B------:R-:W-:Y:S01]  /*23410*/  ULDC.64 UR4, c[0x0][0xa28] ;  /* 0x00028a0000047ab9 */ /* 0x000fe20000000a00 */
[----:B------:R-:W-:Y:S01]  /*23420*/  ULDC.64 UR8, c[0x0][0xa18] ;  /* 0x0002860000087ab9 */ /* 0x000fe20000000a00 */
[----:B------:R-:W-:Y:S01]  /*23430*/  ISETP.NE.U32.AND P0, PT, RZ, UR4, PT ;  /* 0x00000004ff007c0c */ /* 0x000fe2000bf05070 */
[----:B------:R-:W-:Y:S01]  /*23440*/  ULDC.64 UR10, c[0x0][0x208] ;  /* 0x00008200000a7ab9 */ /* 0x000fe20000000a00 */
[----:B------:R-:W-:Y:S01]  /*23450*/  MOV R11, RZ ;  /* 0x000000ff000b7202 */ /* 0x000fe20000000f00 */
[----:B------:R-:W-:Y:S01]  /*23460*/  ULDC.64 UR6, c[0x0][0xa10] ;  /* 0x0002840000067ab9 */ /* 0x000fe20000000a00 */
[----:B------:R-:W-:-:S02]  /*23470*/  ISETP.NE.AND.EX P0, PT, RZ, UR5, PT, P0 ;  /* 0x00000005ff007c0c */ /* 0x000fc4000bf05300 */
[----:B--2---:R-:W-:-:S11]  /*23480*/  SHF.R.S32.HI R0, RZ, 0x1f, R31 ;  /* 0x0000001fff007819 */ /* 0x004fd6000001141f */
[C---:B------:R-:W-:Y:S01]  /*23490*/  @P0 LEA R2, P1, R31.reuse, UR4, 0x2 ;  /* 0x000000041f020c11 */ /* 0x040fe2000f8210ff */
[C---:B------:R-:W-:Y:S01]  /*234a0*/  IMAD.SHL.U32 R17, R31.reuse, 0x4, RZ ;  /* 0x000000041f117824 */ /* 0x040fe200078e00ff */
[C-C-:B------:R-:W-:Y:S01]  /*234b0*/  SHF.L.U64.HI R19, R31.reuse, 0x2, R0.reuse ;  /* 0x000000021f137819 */ /* 0x140fe20000010200 */
[----:B------:R0:W-:Y:S01]  /*234c0*/  STL [R1+0x20], R0 ;  /* 0x0000200001007387 */ /* 0x0001e20000100800 */
[----:B------:R-:W-:Y:S01]  /*234d0*/  @P0 LEA.HI.X R3, R31, UR5, R0, 0x2, P1 ;  /* 0x000000051f030c11 */ /* 0x000fe200088f1400 */
[----:B------:R-:W-:Y:S01]  /*234e0*/  ULDC.64 UR4, c[0x0][0xa00] ;  /* 0x0002800000047ab9 */ /* 0x000fe20000000a00 */
[----:B------:R-:W-:-:S03]  /*234f0*/  ISETP.NE.U32.AND P1, PT, RZ, UR8, PT ;  /* 0x00000008ff007c0c */ /* 0x000fc6000bf25070 */
[----:B------:R1:W2:Y:S01]  /*23500*/  @P0 LDG.E R11, desc[UR10][R2.64] ;  /* 0x0000000a020b0981 */ /* 0x0002a2000c1e1900 */
[----:B------:R-:W-:Y:S01]  /*23510*/  ISETP.NE.AND.EX P1, PT, RZ, UR9, PT, P1 ;  /* 0x00000009ff007c0c */ /* 0x000fe2000bf25310 */
[----:B------:R-:W-:Y:S01]  /*23520*/  IMAD.MOV.U32 R35, RZ, RZ, RZ ;  /* 0x000000ffff237224 */ /* 0x000fe200078e00ff */
[----:B------:R-:W-:Y:S02]  /*23530*/  ISETP.NE.U32.AND P0, PT, RZ, UR4, PT ;  /* 0x00000004ff007c0c */ /* 0x000fe4000bf05070 */
[----:B------:R-:W-:Y:S02]  /*23540*/  ISETP.NE.U32.AND P2, PT, RZ, UR6, PT ;  /* 0x00000006ff007c0c */ /* 0x000fe4000bf45070 */
[----:B------:R-:W-:Y:S02]  /*23550*/  ISETP.NE.AND.EX P0, PT, RZ, UR5, PT, P0 ;  /* 0x00000005ff007c0c */ /* 0x000fe4000bf05300 */
[----:B------:R-:W-:Y:S02]  /*23560*/  ISETP.NE.AND.EX P2, PT, RZ, UR7, PT, P2 ;  /* 0x00000007ff007c0c */ /* 0x000fe4000bf45320 */
[C---:B-1----:R-:W-:Y:S01]  /*23570*/  IADD3 R2, P3, R17.reuse, UR4, RZ ;  /* 0x0000000411027c10 */ /* 0x042fe2000ff7e0ff */
[----:B------:R-:W-:Y:S01]  /*23580*/  ULDC UR4, c[0x0][0x288] ;  /* 0x0000a20000047ab9 */ /* 0x000fe20000000800 */
[----:B------:R-:W-:-:S02]  /*23590*/  IADD3 R4, P4, R17, UR6, RZ ;  /* 0x0000000611047c10 */ /* 0x000fc4000ff9e0ff */
[----:B------:R-:W-:Y:S02]  /*235a0*/  IADD3.X R3, R19, UR5, RZ, P3, !PT ;  /* 0x0000000513037c10 */ /* 0x000fe40009ffe4ff */
[----:B------:R-:W-:Y:S01]  /*235b0*/  @P1 IADD3 R6, P3, R17, UR8, RZ ;  /* 0x0000000811061c10 */ /* 0x000fe2000ff7e0ff */
[----:B------:R-:W-:Y:S01]  /*235c0*/  IMAD.U32 R8, RZ, RZ, UR4 ;  /* 0x00000004ff087e24 */ /* 0x000fe2000f8e00ff */
[----:B------:R-:W-:Y:S01]  /*235d0*/  ULDC.64 UR4, c[0x0][0x418] ;  /* 0x0001060000047ab9 */ /* 0x000fe20000000a00 */
[----:B0-----:R-:W-:Y:S01]  /*235e0*/  MOV R0, RZ ;  /* 0x000000ff00007202 */ /* 0x001fe20000000f00 */
[----:B------:R-:W5:Y:S01]  /*235f0*/  @P0 LDG.E R35, desc[UR10][R2.64] ;  /* 0x0000000a02230981 */ /* 0x000f62000c1e1900 */
[C---:B------:R-:W-:Y:S02]  /*23600*/  @P1 IADD3.X R7, R19.reuse, UR9, RZ, P3, !PT ;  /* 0x0000000913071c10 */ /* 0x040fe40009ffe4ff */
[----:B------:R-:W-:-:S03]  /*23610*/  IADD3.X R5, R19, UR7, RZ, P4, !PT ;  /* 0x0000000713057c10 */ /* 0x000fc6000a7fe4ff */
[----:B------:R0:W3:Y:S01]  /*23620*/  @P1 LDG.E R8, desc[UR10][R6.64] ;  /* 0x0000000a06081981 */ /* 0x0000e2000c1e1900 */
[----:B------:R-:W-:-:S03]  /*23630*/  UISETP.NE.U32.AND UP0, UPT, UR4, URZ, UPT ;  /* 0x0000003f0400728c */ /* 0x000fc6000bf05070 */
[----:B------:R-:W-:Y:S01]  /*23640*/  ULDC UR4, c[0x0][0x424] ;  /* 0x0001090000047ab9 */ /* 0x000fe20000000800 */
[----:B------:R-:W-:Y:S01]  /*23650*/  UISETP.NE.AND.EX UP0, UPT, UR5, URZ, UPT, UP0 ;  /* 0x0000003f0500728c */ /* 0x000fe2000bf05300 */
[----:B------:R1:W5:Y:S02]  /*23660*/  @P2 LDG.E R0, desc[UR10][R4.64] ;  /* 0x0000000a04002981 */ /* 0x000364000c1e1900 */
[----:B------:R-:W-:Y:S01]  /*23670*/  ULDC UR5, c[0x0][0x2f0] ;  /* 0x0000bc0000057ab9 */ /* 0x000fe20000000800 */
[----:B------:R-:W-:-:S04]  /*23680*/  USEL UR4, UR4, 0x1, UP0 ;  /* 0x0000000104047887 */ /* 0x000fc80008000000 */
[----:B------:R-:W-:-:S03]  /*23690*/  UIMAD UR4, UR4, UR5, URZ ;  /* 0x00000005040472a4 */ /* 0x000fc6000f8e023f */
[----:B------:R-:W-:Y:S02]  /*236a0*/  ULDC UR5, c[0x0][0x348] ;  /* 0x0000d20000057ab9 */ /* 0x000fe40000000800 */
[----:B0-----:R-:W-:Y:S01]  /*236b0*/  IMAD.U32 R6, RZ, RZ, UR5 ;  /* 0x00000005ff067e24 */ /* 0x001fe2000f8e00ff */
[----:B------:R-:W-:Y:S01]  /*236c0*/  MOV R9, UR4 ;  /* 0x0000000400097c02 */ /* 0x000fe20008000f00 */
[----:B--2---:R1:W-:Y:S04]  /*236d0*/  STL [R1+0x10], R11 ;  /* 0x0000100b01007387 */ /* 0x0043e80000100800 */
[----:B---3--:R1:W-:Y:S01]  /*236e0*/  STL [R1+0x28], R8 ;  /* 0x0000280801007387 */ /* 0x0083e20000100800 */
[----:B------:R-:W-:Y:S05]  /*236f0*/  @P1 BRA `(.L_x_688) ;  /* 0x0000000000181947 */ /* 0x000fea0003800000 */
[----:B------:R-:W-:Y:S05]  /*23700*/  @!P0 BRA `(.L_x_688) ;  /* 0x0000000000148947 */ /* 0x000fea0003800000 */
[----:B------:R-:W-:Y:S02]  /*23710*/  ULDC.64 UR4, c[0x0][0x208] ;  /* 0x0000820000047ab9 */ /* 0x000fe40000000a00 */
[----:B-1----:R-:W2:Y:S04]  /*23720*/  LDG.E R8, desc[UR4][R2.64] ;  /* 0x0000000402087981 */ /* 0x002ea8000c1e1900 */
[----:B------:R-:W2:Y:S02]  /*23730*/  LDG.E R7, desc[UR4][R2.64+0x4] ;  /* 0x0000040402077981 */ /* 0x000ea4000c1e1900 */
[----:B--2---:R-:W-:-:S05]  /*23740*/  IMAD.IADD R2, R7, 0x1, -R8 ;  /* 0x0000000107027824 */ /* 0x004fca00078e0a08 */
[----:B------:R0:W-:Y:S02]  /*23750*/  STL [R1+0x28], R2 ;  /* 0x0000280201007387 */ /* 0x0001e40000100800 */
.L_x_688:
[----:B------:R-:W-:Y:S01]  /*23760*/  ULDC.64 UR4, c[0x0][0xa20] ;  /* 0x0002880000047ab9 */ /* 0x000fe20000000a00 */
[C---:B0-----:R-:W-:Y:S01]  /*23770*/  LOP3.LUT R2, R26.reuse, 0xff000000, RZ, 0xc0, !PT ;  /* 0xff0000001a027812 */ /* 0x041fe200078ec0ff */
[----:B------:R-:W-:Y:S01]  /*23780*/  IMAD.MOV.U32 R32, RZ, RZ, R31 ;  /* 0x000000ffff207224 */ /* 0x000fe200078e001f */
[----:B------:R-:W-:Y:S02]  /*23790*/  ISETP.NE.U32.AND P0, PT, RZ, UR4, PT ;  /* 0x00000004ff007c0c */ /* 0x000fe4000bf05070 */
[----:B------:R-:W-:Y:S02]  /*237a0*/  SHF.R.U32.HI R3, RZ, 0x8, R2 ;  /* 0x00000008ff037819 */ /* 0x000fe40000011602 */
[----:B------:R-:W-:Y:S02]  /*237b0*/  ISETP.NE.AND.EX P0, PT, RZ, UR5, PT, P0 ;  /* 0x00000005ff007c0c */ /* 0x000fe4000bf05300 */
[C---:B-1----:R-:W-:Y:S02]  /*237c0*/  LOP3.LUT R8, R26.reuse, 0xff0000, RZ, 0xc0, !PT ;  /* 0x00ff00001a087812 */ /* 0x042fe400078ec0ff */
[----:B------:R-:W-:-:S02]  /*237d0*/  LOP3.LUT R26, R26, 0xffff, RZ, 0xc0, !PT ;  /* 0x0000ffff1a1a7812 */ /* 0x000fc400078ec0ff */
[----:B------:R-:W-:-:S07]  /*237e0*/  LEA.HI R8, R8, R3, RZ, 0x10 ;  /* 0x0000000308087211 */ /* 0x000fce00078f80ff */
[----:B------:R-:W-:Y:S05]  /*237f0*/  @!P0 BRA `(.L_x_689) ;  /* 0x0000000000148947 */ /* 0x000fea0003800000 */
[----:B------:R-:W-:Y:S01]  /*23800*/  IADD3 R2, P0, R17, UR4, RZ ;  /* 0x0000000411027c10 */ /* 0x000fe2000ff1e0ff */
[----:B------:R-:W-:-:S03]  /*23810*/  ULDC.64 UR6, c[0x0][0x208] ;  /* 0x0000820000067ab9 */ /* 0x000fc60000000a00 */
[----:B------:R-:W-:-:S05]  /*23820*/  IADD3.X R3, R19, UR5, RZ, P0, !PT ;  /* 0x0000000513037c10 */ /* 0x000fca00087fe4ff */
[----:B------:R0:W5:Y:S01]  /*23830*/  LDG.E R9, desc[UR6][R2.64] ;  /* 0x0000000602097981 */ /* 0x000162000c1e1900 */
[----:B------:R-:W-:Y:S05]  /*23840*/  BRA `(.L_x_690) ;  /* 0x0000000000287947 */ /* 0x000fea0003800000 */
.L_x_689:
[----:B------:R-:W-:Y:S02]  /*23850*/  ULDC.64 UR4, c[0x0][0xa08] ;  /* 0x0002820000047ab9 */ /* 0x000fe40000000a00 */
[----:B------:R-:W-:-:S04]  /*23860*/  ISETP.NE.U32.AND P0, PT, RZ, UR4, PT ;  /* 0x00000004ff007c0c */ /* 0x000fc8000bf05070 */
[----:B------:R-:W-:-:S13]  /*23870*/  ISETP.NE.AND.EX P0, PT, RZ, UR5, PT, P0 ;  /* 0x00000005ff007c0c */ /* 0x000fda000bf05300 */
[----:B------:R-:W-:Y:S05]  /*23880*/  @!P0 BRA `(.L_x_690) ;  /* 0x0000000000188947 */ /* 0x000fea0003800000 */
[----:B------:R-:W0:Y:S01]  /*23890*/  LDC.64 R2, c[0x0][0xa08] ;  /* 0x00028200ff027b82 */ /* 0x000e220000000a00 */
[----:B------:R-:W-:Y:S01]  /*238a0*/  ULDC.64 UR4, c[0x0][0x208] ;  /* 0x0000820000047ab9 */ /* 0x000fe20000000a00 */
[----:B0-----:R-:W-:-:S05]  /*238b0*/  IMAD.WIDE R2, R32, 0x4, R2 ;  /* 0x0000000420027825 */ /* 0x001fca00078e0202 */
[----:B------:R-:W2:Y:S04]  /*238c0*/  LDG.E R9, desc[UR4][R2.64] ;  /* 0x0000000402097981 */ /* 0x000ea8000c1e1900 */
[----:B------:R-:W2:Y:S02]  /*238d0*/  LDG.E R10, desc[UR4][R2.64+0x4] ;  /* 0x00000404020a7981 */ /* 0x000ea4000c1e1900 */
[----:B--2---:R-:W-:-:S07]  /*238e0*/  IADD3 R9, -R9, R10, RZ ;  /* 0x0000000a09097210 */ /* 0x004fce0007ffe1ff */
.L_x_690:
[----:B------:R-:W-:Y:S02]  /*238f0*/  ULDC.64 UR4, c[0x0][0x208] ;  /* 0x0000820000047ab9 */ /* 0x000fe40000000a00 */
[----:B0-----:R-:W2:Y:S04]  /*23900*/  @P2 LDG.E R2, desc[UR4][R4.64] ;  /* 0x0000000404022981 */ /* 0x001ea8000c1e1900 */
[----:B------:R0:W2:Y:S01]  /*23910*/  @P2 LDG.E R3, desc[UR4][R4.64+0x4] ;  /* 0x0000040404032981 */ /* 0x0000a2000c1e1900 */
[----:B-----5:R-:W-:Y:S01]  /*23920*/  IMAD.IADD R9, R9, 0x1, -R11 ;  /* 0x0000000109097824 */ /* 0x020fe200078e0a0b */
[----:B------:R-:W-:Y:S01]  /*23930*/  BSSY B0, `(.L_x_691) ;  /* 0x000002a000007945 */ /* 0x000fe20003800000 */
[----:B------:R-:W-:Y:S02]  /*23940*/  LOP3.LUT R7, R8, 0xff, RZ, 0xc0, !PT ;  /* 0x000000ff08077812 */ /* 0x000fe400078ec0ff */
[----:B0-----:R-:W-:Y:S01]  /*23950*/  SHF.R.U32.HI R5, RZ, 0x10, R8 ;  /* 0x00000010ff057819 */ /* 0x001fe20000011608 */
[----:B--2---:R-:W-:-:S05]  /*23960*/  @P2 IMAD.IADD R6, R3, 0x1, -R2 ;  /* 0x0000000103062824 */ /* 0x004fca00078e0a02 */
[----:B------:R-:W-:-:S04]  /*23970*/  IADD3 R3, R9, R6, RZ ;  /* 0x0000000609037210 */ /* 0x000fc80007ffe0ff */
[C---:B------:R-:W-:Y:S01]  /*23980*/  ISETP.GE.AND P1, PT, R3.reuse, 0x1, PT ;  /* 0x000000010300780c */ /* 0x040fe20003f26270 */
[----:B------:R-:W-:Y:S01]  /*23990*/  VIADD R2, R3, 0x4f ;  /* 0x0000004f03027836 */ /* 0x000fe20000000000 */
[----:B------:R0:W-:Y:S03]  /*239a0*/  STL [R1+0x8], R3 ;  /* 0x0000080301007387 */ /* 0x0001e60000100800 */
[----:B------:R-:W-:-:S05]  /*239b0*/  IMAD.HI R2, R2, 0x66666667, RZ ;  /* 0x6666666702027827 */ /* 0x000fca00078e02ff */
[----:B0-----:R-:W-:-:S04]  /*239c0*/  SHF.R.U32.HI R3, RZ, 0x1f, R2 ;  /* 0x0000001fff037819 */ /* 0x001fc80000011602 */
[----:B------:R-:W-:Y:S01]  /*239d0*/  LEA.HI.SX32 R4, R2, R3, 0x1b ;  /* 0x0000000302047211 */ /* 0x000fe200078fdaff */
[----:B------:R-:W-:Y:S01]  /*239e0*/  IMAD.MOV.U32 R3, RZ, RZ, RZ ;  /* 0x000000ffff037224 */ /* 0x000fe200078e00ff */
[----:B------:R-:W-:Y:S06]  /*239f0*/  @!P1 BRA `(.L_x_692) ;  /* 0x0000000000749947 */ /* 0x000fec0003800000 */
[----:B------:R-:W-:Y:S01]  /*23a00*/  ISETP.NE.AND P0, PT, R5, RZ, PT ;  /* 0x000000ff0500720c */ /* 0x000fe20003f05270 */
[----:B------:R-:W-:-:S03]  /*23a10*/  ULDC UR4, c[0x0][0x9f0] ;  /* 0x00027c0000047ab9 */ /* 0x000fc60000000800 */
[----:B------:R-:W-:-:S04]  /*23a20*/  SEL R8, R5, UR4, P0 ;  /* 0x0000000405087c07 */ /* 0x000fc80008000000 */
[----:B------:R-:W-:Y:S02]  /*23a30*/  IABS R10, R8 ;  /* 0x00000008000a7213 */ /* 0x000fe40000000000 */
[----:B------:R-:W-:Y:S02]  /*23a40*/  IADD3 R11, R8, -0x1, R4 ;  /* 0xffffffff080b7810 */ /* 0x000fe40007ffe004 */
[----:B------:R-:W0:Y:S08]  /*23a50*/  I2F.RP R2, R10 ;  /* 0x0000000a00027306 */ /* 0x000e300000209400 */
[----:B0-----:R-:W0:Y:S02]  /*23a60*/  MUFU.RCP R2, R2 ;  /* 0x0000000200027308 */ /* 0x001e240000001000 */
[----:B0-----:R-:W-:-:S06]  /*23a70*/  IADD3 R2, R2, 0xffffffe, RZ ;  /* 0x0ffffffe02027810 */ /* 0x001fcc0007ffe0ff */
[----:B------:R0:W1:Y:S02]  /*23a80*/  F2I.FTZ.U32.TRUNC.NTZ R3, R2 ;  /* 0x0000000200037305 */ /* 0x000064000021f000 */
[----:B0-----:R-:W-:-:S04]  /*23a90*/  LOP3.LUT R2, R11, R8, RZ, 0x3c, !PT ;  /* 0x000000080b027212 */ /* 0x001fc800078e3cff */
[----:B------:R-:W-:Y:S01]  /*23aa0*/  ISETP.GE.AND P4, PT, R2, RZ, PT ;  /* 0x000000ff0200720c */ /* 0x000fe20003f86270 */
[----:B-1----:R-:W-:-:S04]  /*23ab0*/  IMAD.MOV R2, RZ, RZ, -R3 ;  /* 0x000000ffff027224 */ /* 0x002fc800078e0a03 */
[----:B------:R-:W-:Y:S02]  /*23ac0*/  IMAD R12, R2, R10, RZ ;  /* 0x0000000a020c7224 */ /* 0x000fe400078e02ff */
[----:B------:R-:W-:-:S04]  /*23ad0*/  IMAD.MOV.U32 R2, RZ, RZ, RZ ;  /* 0x000000ffff027224 */ /* 0x000fc800078e00ff */
[----:B------:R-:W-:Y:S01]  /*23ae0*/  IMAD.HI.U32 R2, R3, R12, R2 ;  /* 0x0000000c03027227 */ /* 0x000fe200078e0002 */
[----:B------:R-:W-:Y:S02]  /*23af0*/  IABS R3, R11 ;  /* 0x0000000b00037213 */ /* 0x000fe40000000000 */
[----:B------:R-:W-:-:S03]  /*23b00*/  IABS R11, R8 ;  /* 0x00000008000b7213 */ /* 0x000fc60000000000 */
[----:B------:R-:W-:Y:S01]  /*23b10*/  IMAD.HI.U32 R2, R2, R3, RZ ;  /* 0x0000000302027227 */ /* 0x000fe200078e00ff */
[----:B------:R-:W-:-:S05]  /*23b20*/  IADD3 R11, RZ, -R11, RZ ;  /* 0x8000000bff0b7210 */ /* 0x000fca0007ffe0ff */
        /* <DEDUP_REMOVED lines=8> */
[----:B------:R-:W-:-:S05]  /*23bb0*/  @!P3 LOP3.LUT R2, RZ, R8, RZ, 0x33, !PT ;  /* 0x00000008ff02b212 */ /* 0x000fca00078e33ff */
[----:B------:R-:W-:-:S07]  /*23bc0*/  IMAD.MOV.U32 R3, RZ, RZ, R2 ;  /* 0x000000ffff037224 */ /* 0x000fce00078e0002 */
.L_x_692:
[----:B------:R-:W-:Y:S05]  /*23bd0*/  BSYNC B0 ;  /* 0x0000000000007941 */ /* 0x000fea0003800000 */
.L_x_691:
[-C--:B------:R-:W-:Y:S01]  /*23be0*/  IMAD R2, R7, R3.reuse, RZ ;  /* 0x0000000307027224 */ /* 0x080fe200078e02ff */
[----:B------:R-:W-:Y:S04]  /*23bf0*/  BSSY B0, `(.L_x_693) ;  /* 0x0000191000007945 */ /* 0x000fe80003800000 */
[C---:B------:R-:W-:Y:S01]  /*23c00*/  VIADDMNMX R3, R2.reuse, R3, R4, PT ;  /* 0x0000000302037246 */ /* 0x040fe20003800104 */
[----:B------:R-:W-:-:S04]  /*23c10*/  IMAD R2, R2, 0x50, -R9 ;  /* 0x0000005002027824 */ /* 0x000fc800078e0a09 */
[----:B------:R-:W-:Y:S01]  /*23c20*/  IMAD R3, R3, 0x50, -R9 ;  /* 0x0000005003037824 */ /* 0x000fe200078e0a09 */
[----:B------:R-:W-:-:S04]  /*23c30*/  VIMNMX R2, RZ, R2, !PT ;  /* 0x00000002ff027248 */ /* 0x000fc80007fe0100 */
[----:B------:R-:W-:-:S04]  /*23c40*/  VIMNMX R3, R3, R6, PT ;  /* 0x0000000603037248 */ /* 0x000fc80003fe0100 */
[----:B------:R-:W-:-:S13]  /*23c50*/  ISETP.GT.AND P0, PT, R3, R2, PT ;  /* 0x000000020300720c */ /* 0x000fda0003f04270 */
[----:B------:R-:W-:Y:S01]  /*23c60*/  @P0 IADD3 R8, R3, 0x4f, RZ ;  /* 0x0000004f03080810 */ /* 0x000fe20007ffe0ff */
[----:B------:R-:W-:-:S04]  /*23c70*/  IMAD.WIDE.U32 R2, R2, -0x33333333, RZ ;  /* 0xcccccccd02027825 */ /* 0x000fc800078e00ff */
[----:B------:R-:W-:Y:S01]  /*23c80*/  @P0 IMAD.HI R8, R8, 0x66666667, RZ ;  /* 0x6666666708080827 */ /* 0x000fe200078e02ff */
[----:B------:R-:W-:-:S04]  /*23c90*/  SHF.R.U32.HI R6, RZ, 0x6, R3 ;  /* 0x00000006ff067819 */ /* 0x000fc80000011603 */
[----:B------:R-:W-:Y:S01]  /*23ca0*/  @P0 SHF.R.U32.HI R2, RZ, 0x1f, R8 ;  /* 0x0000001fff020819 */ /* 0x000fe20000011608 */
[----:B------:R-:W-:-:S03]  /*23cb0*/  IMAD.MOV.U32 R3, RZ, RZ, R6 ;  /* 0x000000ffff037224 */ /* 0x000fc600078e0006 */
[----:B------:R-:W-:Y:S02]  /*23cc0*/  @P0 LEA.HI.SX32 R3, R8, R2, 0x1b ;  /* 0x0000000208030211 */ /* 0x000fe400078fdaff */
[----:B------:R-:W-:Y:S02]  /*23cd0*/  PLOP3.LUT P0, PT, PT, PT, PT, 0x80, 0x0 ;  /* 0x000000000000781c */ /* 0x000fe40003f0f070 */
[----:B------:R-:W-:-:S13]  /*23ce0*/  ISETP.GT.AND P3, PT, R3, R6, PT ;  /* 0x000000060300720c */ /* 0x000fda0003f64270 */
[----:B------:R-:W-:Y:S05]  /*23cf0*/  @!P3 BRA `(.L_x_694) ;  /* 0x000000180000b947 */ /* 0x000fea0003800000 */
[----:B------:R-:W-:Y:S01]  /*23d00*/  UMOV UR4, 0xffffffff ;  /* 0xffffffff00047882 */ /* 0x000fe20000000000 */
[----:B------:R-:W-:Y:S02]  /*23d10*/  SEL R2, R32, RZ, !P2 ;  /* 0x000000ff20027207 */ /* 0x000fe40005000000 */
[----:B------:R-:W-:Y:S05]  /*23d20*/  BRA.DIV UR4, `(.L_x_695) ;  /* 0x0000007604287947 */ /* 0x000fea000b800000 */
[----:B------:R-:W0:Y:S02]  /*23d30*/  S2R R8, SR_TID.X ;  /* 0x0000000000087919 */ /* 0x000e240000002100 */
[----:B0-----:R-:W-:-:S04]  /*23d40*/  SHF.R.U32.HI R8, RZ, 0x5, R8 ;  /* 0x00000005ff087819 */ /* 0x001fc80000011608 */
[----:B------:R-:W-:-:S05]  /*23d50*/  LOP3.LUT R8, R8, 0x3, RZ, 0xc0, !PT ;  /* 0x0000000308087812 */ /* 0x000fca00078ec0ff */
[----:B------:R0:W1:Y:S02]  /*23d60*/  SHFL.IDX PT, R14, R8, RZ, 0x1f ;  /* 0x00001fff080e7589 */ /* 0x00006400000e0000 */
.L_x_866:
[----:B-1----:R-:W-:Y:S02]  /*23d70*/  ISETP.NE.AND P0, PT, R14, RZ, PT ;  /* 0x000000ff0e00720c */ /* 0x002fe40003f05270 */
[----:B------:R-:W-:-:S11]  /*23d80*/  PLOP3.LUT P6, PT, PT, PT, PT, 0x8, 0x0 ;  /* 0x000000000000781c */ /* 0x000fd60003fce170 */
[----:B------:R-:W-:Y:S05]  /*23d90*/  @P0 BRA `(.L_x_696) ;  /* 0x00000000000c0947 */ /* 0x000fea0003800000 */
[----:B------:R-:W-:-:S03]  /*23da0*/  UMOV UR4, 0xffffffff ;  /* 0xffffffff00047882 */ /* 0x000fc60000000000 */
[----:B------:R-:W-:Y:S05]  /*23db0*/  BRA.DIV UR4, `(.L_x_697) ;  /* 0x0000007604387947 */ /* 0x000fea000b800000 */
[----:B------:R-:W-:-:S13]  /*23dc0*/  ELECT P6, URZ, PT ;  /* 0x00000000003f782f */ /* 0x000fda00038c0000 */
.L_x_696:
[----:B0-----:R-:W2:Y:S01]  /*23dd0*/  LDL R8, [R1+0x2c] ;  /* 0x00002c0001087983 */ /* 0x001ea20000100800 */
[----:B------:R-:W-:Y:S01]  /*23de0*/  BSSY B1, `(.L_x_698) ;  /* 0x0000008000017945 */ /* 0x000fe20003800000 */
[----:B--2---:R-:W-:-:S05]  /*23df0*/  VIADD R8, R8, 0x1 ;  /* 0x0000000108087836 */ /* 0x004fca0000000000 */
[----:B------:R-:W-:-:S04]  /*23e00*/  LEA.HI R9, R8, R8, RZ, 0x1 ;  /* 0x0000000808097211 */ /* 0x000fc800078f08ff */
[----:B------:R-:W-:-:S04]  /*23e10*/  LOP3.LUT R9, R9, 0xfffffffe, RZ, 0xc0, !PT ;  /* 0xfffffffe09097812 */ /* 0x000fc800078ec0ff */
[----:B------:R-:W-:-:S04]  /*23e20*/  IADD3 R8, R8, -R9, RZ ;  /* 0x8000000908087210 */ /* 0x000fc80007ffe0ff */
[----:B------:R-:W-:-:S04]  /*23e30*/  SHF.L.U32 R8, R8, 0x1f, RZ ;  /* 0x0000001f08087819 */ /* 0x000fc800000006ff */
[----:B------:R-:W0:Y:S02]  /*23e40*/  SYNCS.PHASECHK.TRANS64.TRYWAIT P0, [R16+URZ+0x38820], R8 ;  /* 0x03882008100075a7 */ /* 0x000e24000800017f */
[----:B0-----:R-:W-:Y:S05]  /*23e50*/  @!P0 BRA `(.L_x_699) ;  /* 0x0000007400308947 */ /* 0x001fea0003800000 */
.L_x_869:
[----:B------:R-:W-:Y:S05]  /*23e60*/  BSYNC B1 ;  /* 0x0000000000017941 */ /* 0x000fea0003800000 */
.L_x_698:
[----:B------:R-:W-:Y:S04]  /*23e70*/  BSSY B1, `(.L_x_700) ;  /* 0x00000ab000017945 */ /* 0x000fe80003800000 */
[----:B------:R-:W-:Y:S05]  /*23e80*/  @!P6 BRA `(.L_x_701) ;  /* 0x0000000800a4e947 */ /* 0x000fea0003800000 */
[----:B------:R-:W-:Y:S01]  /*23e90*/  IMAD R12, R28, 0x8, R16 ;  /* 0x000000081c0c7824 */ /* 0x000fe200078e0210 */
[----:B------:R-:W-:Y:S01]  /*23ea0*/  SHF.L.U32 R11, R30, 0x1f, RZ ;  /* 0x0000001f1e0b7819 */ /* 0x000fe200000006ff */
[----:B------:R-:W1:Y:S01]  /*23eb0*/  S2R R9, SR_TID.X ;  /* 0x0000000000097919 */ /* 0x000e620000002100 */
[----:B------:R-:W-:Y:S02]  /*23ec0*/  BSSY B2, `(.L_x_702) ;  /* 0x0000005000027945 */ /* 0x000fe40003800000 */
[----:B------:R-:W2:Y:S01]  /*23ed0*/  SYNCS.PHASECHK.TRANS64.TRYWAIT P0, [R12+URZ+0x388a0], R11 ;  /* 0x0388a00b0c0075a7 */ /* 0x000ea2000800017f */
[----:B-1----:R-:W-:-:S04]  /*23ee0*/  LOP3.LUT R9, R9, 0x7f, RZ, 0xc0, !PT ;  /* 0x0000007f09097812 */ /* 0x002fc800078ec0ff */
[----:B------:R-:W-:Y:S01]  /*23ef0*/  ISETP.NE.AND P2, PT, R9, RZ, PT ;  /* 0x000000ff0900720c */ /* 0x000fe20003f45270 */
[----:B--2---:R-:W-:-:S12]  /*23f00*/  @!P0 BRA `(.L_x_703) ;  /* 0x0000007400188947 */ /* 0x004fd80003800000 */
.L_x_870:
[----:B------:R-:W-:Y:S05]  /*23f10*/  BSYNC B2 ;  /* 0x0000000000027941 */ /* 0x000fea0003800000 */
.L_x_702:
[----:B------:R-:W-:Y:S04]  /*23f20*/  BSSY B2, `(.L_x_704) ;  /* 0x0000009000027945 */ /* 0x000fe80003800000 */
[----:B------:R-:W-:Y:S05]  /*23f30*/  @P2 BRA `(.L_x_705) ;  /* 0x00000000001c2947 */ /* 0x000fea0003800000 */
[----:B------:R-:W2:Y:S01]  /*23f40*/  S2R R9, SR_TID.X ;  /* 0x0000000000097919 */ /* 0x000ea20000002100 */
[----:B0-----:R-:W-:-:S04]  /*23f50*/  IMAD.MOV.U32 R8, RZ, RZ, 0xa000 ;  /* 0x0000a000ff087424 */ /* 0x001fc800078e00ff */
[----:B------:R3:W-:Y:S01]  /*23f60*/  SYNCS.ARRIVE.TRANS64 RZ, [R12+URZ+0x38890], R8 ;  /* 0x038890080cff79a7 */ /* 0x0007e2000800003f */
[----:B--2---:R-:W-:-:S04]  /*23f70*/  LOP3.LUT R9, R9, 0x1f, RZ, 0xc0, !PT ;  /* 0x0000001f09097812 */ /* 0x004fc800078ec0ff */
[----:B------:R-:W-:-:S13]  /*23f80*/  ISETP.NE.AND P0, PT, R9, RZ, PT ;  /* 0x000000ff0900720c */ /* 0x000fda0003f05270 */
[----:B---3--:R-:W-:Y:S05]  /*23f90*/  @!P0 BRA `(.L_x_705) ;  /* 0x0000000000048947 */ /* 0x008fea0003800000 */
[----:B------:R-:W-:Y:S01]  /*23fa0*/  BPT.TRAP 0x1 ;  /* 0x000000040000795c */ /* 0x000fe20000300000 */
.L_x_705:
[----:B------:R-:W-:Y:S05]  /*23fb0*/  BSYNC B2 ;  /* 0x0000000000027941 */ /* 0x000fea0003800000 */
.L_x_704:
[----:B0-----:R-:W-:Y:S01]  /*23fc0*/  MOV R8, RZ ;  /* 0x000000ff00087202 */ /* 0x001fe20000000f00 */
[----:B------:R-:W-:Y:S01]  /*23fd0*/  IMAD R10, R28, 0xa000, R16 ;  /* 0x0000a0001c0a7824 */ /* 0x000fe200078e0210 */
[----:B------:R-:W-:Y:S01]  /*23fe0*/  UIADD3 UR4, UP0, UR38, 0x570, URZ ;  /* 0x0000057026047890 */ /* 0x000fe2000ff1e03f */
[----:B------:R-:W-:Y:S01]  /*23ff0*/  IMAD R9, R3, 0x50, R0 ;  /* 0x0000005003097824 */ /* 0x000fe200078e0200 */
[----:B------:R-:W-:Y:S01]  /*24000*/  R2UR UR10, R8 ;  /* 0x00000000080a72ca */ /* 0x000fe200000e0000 */
[----:B------:R-:W-:Y:S01]  /*24010*/  VIADD R8, R12, 0x38890 ;  /* 0x000388900c087836 */ /* 0x000fe20000000000 */
[----:B------:R-:W-:Y:S01]  /*24020*/  PLOP3.LUT P0, PT, PT, PT, PT, 0x80, 0x0 ;  /* 0x000000000000781c */ /* 0x000fe20003f0f070 */
[----:B------:R-:W-:Y:S01]  /*24030*/  VIADD R9, R9, 0xffffffb0 ;  /* 0xffffffb009097836 */ /* 0x000fe20000000000 */
[----:B------:R-:W-:Y:S01]  /*24040*/  IADD3 R13, R10, 0x24400, RZ ;  /* 0x000244000a0d7810 */ /* 0x000fe20007ffe0ff */
[----:B------:R-:W-:Y:S01]  /*24050*/  UIADD3.X UR5, URZ, UR39, URZ, UP0, !UPT ;  /* 0x000000273f057290 */ /* 0x000fe200087fe43f */
[----:B------:R-:W-:Y:S01]  /*24060*/  UMOV UR6, 0x0 ;  /* 0x0000000000067882 */ /* 0x000fe20000000000 */
[----:B------:R-:W-:-:S10]  /*24070*/  UMOV UR7, 0x12f00000 ;  /* 0x12f0000000077882 */ /* 0x000fd40000000000 */
.L_x_706:
[----:B------:R-:W-:-:S13]  /*24080*/  @P0 ELECT P3, URZ, PT ;  /* 0x00000000003f082f */ /* 0x000fda0003860000 */
[----:B------:R-:W-:Y:S02]  /*24090*/  @P3 R2UR UR13, R2 ;  /* 0x00000000020d32ca */ /* 0x000fe400000e0000 */
[----:B------:R-:W-:Y:S02]  /*240a0*/  @P3 R2UR UR12, R26 ;  /* 0x000000001a0c32ca */ /* 0x000fe400000e0000 */
[----:B------:R-:W-:Y:S02]  /*240b0*/  @P3 R2UR UR11, R9 ;  /* 0x00000000090b32ca */ /* 0x000fe400000e0000 */
[----:B------:R-:W-:Y:S02]  /*240c0*/  @P3 R2UR UR9, R8 ;  /* 0x00000000080932ca */ /* 0x000fe400000e0000 */
[----:B------:R-:W-:Y:S02]  /*240d0*/  @P3 R2UR UR8, R13 ;  /* 0x000000000d0832ca */ /* 0x000fe400000e0000 */
[----:B------:R-:W-:-:S02]  /*240e0*/  @P3 PLOP3.LUT P0, PT, P3, PT, PT, 0x8, 0x0 ;  /* 0x000000000000381c */ /* 0x000fc40001f0e170 */
[----:B------:R-:W-:-:S09]  /*240f0*/  PLOP3.LUT P3, PT, PT, PT, PT, 0x8, 0x0 ;  /* 0x000000000000781c */ /* 0x000fd20003f6e170 */
[----:B------:R0:W-:Y:S02]  /*24100*/  UTMALDG.4D [UR8], [UR4], desc[UR6] ;  /* 0x00000608040075b4 */ /* 0x0001e40008019000 */
[----:B0-----:R-:W-:Y:S05]  /*24110*/  @P0 BRA.U.ANY `(.L_x_706) ;  /* 0xfffffffd00d80947 */ /* 0x001fea000393ffff */
[----:B------:R-:W-:Y:S01]  /*24120*/  IMAD.MOV.U32 R22, RZ, RZ, 0x40 ;  /* 0x00000040ff167424 */ /* 0x000fe200078e00ff */
[----:B------:R-:W-:Y:S01]  /*24130*/  PLOP3.LUT P0, PT, PT, PT, PT, 0x80, 0x0 ;  /* 0x000000000000781c */ /* 0x000fe20003f0f070 */
[----:B------:R-:W-:Y:S01]  /*24140*/  VIADD R13, R10, 0x26c00 ;  /* 0x00026c000a0d7836 */ /* 0x000fe20000000000 */
[----:B------:R-:W-:Y:S01]  /*24150*/  UMOV UR6, 0x0 ;  /* 0x0000000000067882 */ /* 0x000fe20000000000 */
[----:B------:R-:W-:Y:S01]  /*24160*/  UMOV UR7, 0x12f00000 ;  /* 0x12f0000000077882 */ /* 0x000fe20000000000 */
[----:B------:R-:W-:-:S15]  /*24170*/  R2UR UR10, R22 ;  /* 0x00000000160a72ca */ /* 0x000fde00000e0000 */
.L_x_707:
        /* <DEDUP_REMOVED lines=10> */
[----:B------:R-:W-:Y:S01]  /*24220*/  MOV R21, 0x80 ;  /* 0x0000008000157802 */ /* 0x000fe20000000f00 */
[----:B------:R-:W-:Y:S01]  /*24230*/  VIADD R13, R10, 0x29400 ;  /* 0x000294000a0d7836 */ /* 0x000fe20000000000 */
[----:B------:R-:W-:Y:S01]  /*24240*/  PLOP3.LUT P0, PT, PT, PT, PT, 0x80, 0x0 ;  /* 0x000000000000781c */ /* 0x000fe20003f0f070 */
[----:B------:R-:W-:Y:S01]  /*24250*/  UMOV UR6, 0x0 ;  /* 0x0000000000067882 */ /* 0x000fe20000000000 */
[----:B------:R-:W-:Y:S01]  /*24260*/  R2UR UR10, R21 ;  /* 0x00000000150a72ca */ /* 0x000fe200000e0000 */
[----:B------:R-:W-:-:S14]  /*24270*/  UMOV UR7, 0x12f00000 ;  /* 0x12f0000000077882 */ /* 0x000fdc0000000000 */
.L_x_708:
        /* <DEDUP_REMOVED lines=12> */
[----:B------:R-:W-:Y:S01]  /*24340*/  UMOV UR6, 0x0 ;  /* 0x0000000000067882 */ /* 0x000fe20000000000 */
[----:B------:R-:W-:Y:S01]  /*24350*/  IADD3 R13, R10, 0x2bc00, RZ ;  /* 0x0002bc000a0d7810 */ /* 0x000fe20007ffe0ff */
[----:B------:R-:W-:Y:S01]  /*24360*/  UMOV UR7, 0x12f00000 ;  /* 0x12f0000000077882 */ /* 0x000fe20000000000 */
[----:B------:R-:W-:-:S15]  /*24370*/  R2UR UR10, R20 ;  /* 0x00000000140a72ca */ /* 0x000fde00000e0000 */
.L_x_709:
        /* <DEDUP_REMOVED lines=10> */
[----:B------:R-:W0:Y:S01]  /*24420*/  SYNCS.PHASECHK.TRANS64.TRYWAIT P0, [R12+URZ+0x388c0], R11 ;  /* 0x0388c00b0c0075a7 */ /* 0x000e22000800017f */
[----:B------:R-:W-:Y:S04]  /*24430*/  BSSY B2, `(.L_x_710) ;  /* 0x0000002000027945 */ /* 0x000fe80003800000 */
[----:B0-----:R-:W-:Y:S05]  /*24440*/  @!P0 BRA `(.L_x_711) ;  /* 0x0000006c00dc8947 */ /* 0x001fea0003800000 */
.L_x_871:
[----:B------:R-:W-:Y:S05]  /*24450*/  BSYNC B2 ;  /* 0x0000000000027941 */ /* 0x000fea0003800000 */
.L_x_710:
[----:B------:R-:W-:Y:S01]  /*24460*/  BSSY B2, `(.L_x_712) ;  /* 0x000000b000027945 */ /* 0x000fe20003800000 */
[----:B------:R-:W-:Y:S02]  /*24470*/  IMAD.MOV.U32 R14, RZ, RZ, 0x0 ;  /* 0x00000000ff0e7424 */ /* 0x000fe400078e00ff */
[----:B------:R-:W-:Y:S01]  /*24480*/  IMAD.MOV.U32 R15, RZ, RZ, 0x12f00000 ;  /* 0x12f00000ff0f7424 */ /* 0x000fe200078e00ff */
[----:B------:R-:W-:Y:S06]  /*24490*/  @P2 BRA `(.L_x_713) ;  /* 0x00000000001c2947 */ /* 0x000fec0003800000 */
[----:B------:R-:W2:Y:S01]  /*244a0*/  S2R R13, SR_TID.X ;  /* 0x00000000000d7919 */ /* 0x000ea20000002100 */
[----:B------:R-:W-:-:S04]  /*244b0*/  MOV R8, 0xa000 ;  /* 0x0000a00000087802 */ /* 0x000fc80000000f00 */
[----:B------:R3:W-:Y:S01]  /*244c0*/  SYNCS.ARRIVE.TRANS64 RZ, [R12+URZ+0x388b0], R8 ;  /* 0x0388b0080cff79a7 */ /* 0x0007e2000800003f */
[----:B--2---:R-:W-:-:S04]  /*244d0*/  LOP3.LUT R13, R13, 0x1f, RZ, 0xc0, !PT ;  /* 0x0000001f0d0d7812 */ /* 0x004fc800078ec0ff */
[----:B------:R-:W-:-:S13]  /*244e0*/  ISETP.NE.AND P0, PT, R13, RZ, PT ;  /* 0x000000ff0d00720c */ /* 0x000fda0003f05270 */
[----:B---3--:R-:W-:Y:S05]  /*244f0*/  @!P0 BRA `(.L_x_713) ;  /* 0x0000000000048947 */ /* 0x008fea0003800000 */
[----:B------:R-:W-:Y:S01]  /*24500*/  BPT.TRAP 0x1 ;  /* 0x000000040000795c */ /* 0x000fe20000300000 */
.L_x_713:
[----:B------:R-:W-:Y:S05]  /*24510*/  BSYNC B2 ;  /* 0x0000000000027941 */ /* 0x000fea0003800000 */
.L_x_712:
[----:B------:R-:W-:Y:S01]  /*24520*/  R2UR UR6, R14 ;  /* 0x000000000e0672ca */ /* 0x000fe200000e0000 */
[----:B------:R-:W-:Y:S01]  /*24530*/  IMAD.MOV.U32 R8, RZ, RZ, RZ ;  /* 0x000000ffff087224 */ /* 0x000fe200078e00ff */
[----:B------:R-:W-:Y:S01]  /*24540*/  R2UR UR7, R15 ;  /* 0x000000000f0772ca */ /* 0x000fe200000e0000 */
[----:B------:R-:W-:Y:S01]  /*24550*/  UIADD3 UR4, UP0, UR38, 0x670, URZ ;  /* 0x0000067026047890 */ /* 0x000fe2000ff1e03f */
[----:B------:R-:W-:Y:S01]  /*24560*/  PLOP3.LUT P0, PT, PT, PT, PT, 0x80, 0x0 ;  /* 0x000000000000781c */ /* 0x000fe20003f0f070 */
[----:B01----:R-:W-:Y:S01]  /*24570*/  VIADD R12, R12, 0x388b0 ;  /* 0x000388b00c0c7836 */ /* 0x003fe20000000000 */
[----:B------:R-:W-:Y:S01]  /*24580*/  R2UR UR10, R8 ;  /* 0x00000000080a72ca */ /* 0x000fe200000e0000 */
[----:B------:R-:W-:Y:S01]  /*24590*/  UIADD3.X UR5, URZ, UR39, URZ, UP0, !UPT ;  /* 0x000000273f057290 */ /* 0x000fe200087fe43f */
[----:B------:R-:W-:-:S13]  /*245a0*/  IADD3 R8, R10, 0x400, RZ ;  /* 0x000004000a087810 */ /* 0x000fda0007ffe0ff */
.L_x_714:
        /* <DEDUP_REMOVED lines=10> */
[----:B------:R-:W-:Y:S01]  /*24650*/  R2UR UR10, R22 ;  /* 0x00000000160a72ca */ /* 0x000fe200000e0000 */
[----:B------:R-:W-:Y:S01]  /*24660*/  VIADD R8, R10, 0x2c00 ;  /* 0x00002c000a087836 */ /* 0x000fe20000000000 */
[----:B------:R-:W-:Y:S02]  /*24670*/  R2UR UR6, R14 ;  /* 0x000000000e0672ca */ /* 0x000fe400000e0000 */
[----:B------:R-:W-:Y:S02]  /*24680*/  R2UR UR7, R15 ;  /* 0x000000000f0772ca */ /* 0x000fe400000e0000 */
[----:B------:R-:W-:-:S13]  /*24690*/  PLOP3.LUT P0, PT, PT, PT, PT, 0x80, 0x0 ;  /* 0x000000000000781c */ /* 0x000fda0003f0f070 */
.L_x_715:
        /* <DEDUP_REMOVED lines=15> */
.L_x_716:
        /* <DEDUP_REMOVED lines=10> */
[----:B------:R-:W-:Y:S02]  /*24830*/  R2UR UR10, R20 ;  /* 0x00000000140a72ca */ /* 0x000fe400000e0000 */
[----:B------:R-:W-:Y:S02]  /*24840*/  R2UR UR6, R14 ;  /* 0x000000000e0672ca */ /* 0x000fe400000e0000 */
[----:B------:R-:W-:Y:S02]  /*24850*/  R2UR UR7, R15 ;  /* 0x000000000f0772ca */ /* 0x000fe400000e0000 */
[----:B------:R-:W-:Y:S02]  /*24860*/  PLOP3.LUT P0, PT, PT, PT, PT, 0x80, 0x0 ;  /* 0x000000000000781c */ /* 0x000fe40003f0f070 */
[----:B------:R-:W-:-:S11]  /*24870*/  IADD3 R10, R10, 0x7c00, RZ ;  /* 0x00007c000a0a7810 */ /* 0x000fd60007ffe0ff */
.L_x_717:
        /* <DEDUP_REMOVED lines=9> */
[----:B-1----:R-:W-:Y:S05]  /*24910*/  @P0 BRA.U.ANY `(.L_x_717) ;  /* 0xfffffffd00d80947 */ /* 0x002fea000393ffff */
.L_x_701:
[----:B------:R-:W-:Y:S05]  /*24920*/  BSYNC B1 ;  /* 0x0000000000017941 */ /* 0x000fea0003800000 */
.L_x_700:
[----:B------:R-:W-:Y:S01]  /*24930*/  VIADD R12, R3, 0xfffffffe ;  /* 0xfffffffe030c7836 */ /* 0x000fe20000000000 */
[----:B------:R-:W-:Y:S01]  /*24940*/  PLOP3.LUT P0, PT, PT, PT, PT, 0x8, 0x0 ;  /* 0x000000000000781c */ /* 0x000fe20003f0e170 */
[----:B------:R-:W-:-:S03]  /*24950*/  VIADD R28, R28, 0x1 ;  /* 0x000000011c1c7836 */ /* 0x000fc60000000000 */
[----:B------:R-:W-:Y:S02]  /*24960*/  ISETP.GE.AND P3, PT, R12, R6, PT ;  /* 0x000000060c00720c */ /* 0x000fe40003f66270 */
[----:B------:R-:W-:-:S04]  /*24970*/  ISETP.NE.AND P2, PT, R28, 0x2, PT ;  /* 0x000000021c00780c */ /* 0x000fc80003f45270 */
[----:B------:R-:W-:Y:S02]  /*24980*/  SEL R3, RZ, 0x1, P2 ;  /* 0x00000001ff037807 */ /* 0x000fe40001000000 */
[----:B------:R-:W-:Y:S02]  /*24990*/  SEL R28, R28, RZ, P2 ;  /* 0x000000ff1c1c7207 */ /* 0x000fe40001000000 */
[----:B------:R-:W-:-:S03]  /*249a0*/  LOP3.LUT R30, R30, R3, RZ, 0x3c, !PT ;  /* 0x000000031e1e7212 */ /* 0x000fc600078e3cff */
[----:B------:R-:W-:Y:S05]  /*249b0*/  @!P3 BRA `(.L_x_694) ;  /* 0x0000000800d0b947 */ /* 0x000fea0003800000 */
.L_x_736:
[----:B------:R-:W-:Y:S05]  /*249c0*/  YIELD ;  /* 0x0000000000007946 */ /* 0x000fea0003800000 */
[----:B------:R-:W-:Y:S04]  /*249d0*/  BSSY B1, `(.L_x_718) ;  /* 0x00000aa000017945 */ /* 0x000fe80003800000 */
[----:B------:R-:W-:Y:S05]  /*249e0*/  @!P6 BRA `(.L_x_719) ;  /* 0x0000000800a0e947 */ /* 0x000fea0003800000 */
[----:B------:R-:W-:Y:S01]  /*249f0*/  LEA R11, R28, R16, 0x3 ;  /* 0x000000101c0b7211 */ /* 0x000fe200078e18ff */
[----:B------:R-:W1:Y:S01]  /*24a00*/  S2R R3, SR_TID.X ;  /* 0x0000000000037919 */ /* 0x000e620000002100 */
[----:B------:R-:W-:Y:S01]  /*24a10*/  SHF.L.U32 R10, R30, 0x1f, RZ ;  /* 0x0000001f1e0a7819 */ /* 0x000fe200000006ff */
[----:B------:R-:W-:Y:S03]  /*24a20*/  BSSY B2, `(.L_x_720) ;  /* 0x0000005000027945 */ /* 0x000fe60003800000 */
[----:B------:R-:W2:Y:S01]  /*24a30*/  SYNCS.PHASECHK.TRANS64.TRYWAIT P2, [R11+URZ+0x388a0], R10 ;  /* 0x0388a00a0b0075a7 */ /* 0x000ea2000804017f */
[----:B-1----:R-:W-:-:S04]  /*24a40*/  LOP3.LUT R3, R3, 0x7f, RZ, 0xc0, !PT ;  /* 0x0000007f03037812 */ /* 0x002fc800078ec0ff */
[----:B------:R-:W-:Y:S01]  /*24a50*/  ISETP.NE.AND P3, PT, R3, RZ, PT ;  /* 0x000000ff0300720c */ /* 0x000fe20003f65270 */
[----:B--2---:R-:W-:-:S12]  /*24a60*/  @!P2 BRA `(.L_x_721) ;  /* 0x000000680068a947 */ /* 0x004fd80003800000 */
.L_x_872:
[----:B------:R-:W-:Y:S05]  /*24a70*/  BSYNC B2 ;  /* 0x0000000000027941 */ /* 0x000fea0003800000 */
.L_x_720:
[----:B------:R-:W-:Y:S04]  /*24a80*/  BSSY B2, `(.L_x_722) ;  /* 0x0000009000027945 */ /* 0x000fe80003800000 */
[----:B------:R-:W-:Y:S05]  /*24a90*/  @P3 BRA `(.L_x_723) ;  /* 0x00000000001c3947 */ /* 0x000fea0003800000 */
[----:B0-----:R-:W0:Y:S01]  /*24aa0*/  S2R R8, SR_TID.X ;  /* 0x0000000000087919 */ /* 0x001e220000002100 */
[----:B------:R-:W-:-:S04]  /*24ab0*/  IMAD.MOV.U32 R3, RZ, RZ, 0xa000 ;  /* 0x0000a000ff037424 */ /* 0x000fc800078e00ff */
[----:B------:R2:W-:Y:S01]  /*24ac0*/  SYNCS.ARRIVE.TRANS64 RZ, [R11+URZ+0x38890], R3 ;  /* 0x038890030bff79a7 */ /* 0x0005e2000800003f */
[----:B0-----:R-:W-:-:S04]  /*24ad0*/  LOP3.LUT R8, R8, 0x1f, RZ, 0xc0, !PT ;  /* 0x0000001f08087812 */ /* 0x001fc800078ec0ff */
[----:B------:R-:W-:-:S13]  /*24ae0*/  ISETP.NE.AND P2, PT, R8, RZ, PT ;  /* 0x000000ff0800720c */ /* 0x000fda0003f45270 */
[----:B--2---:R-:W-:Y:S05]  /*24af0*/  @!P2 BRA `(.L_x_723) ;  /* 0x000000000004a947 */ /* 0x004fea0003800000 */
[----:B------:R-:W-:Y:S01]  /*24b00*/  BPT.TRAP 0x1 ;  /* 0x000000040000795c */ /* 0x000fe20000300000 */
.L_x_723:
[----:B------:R-:W-:Y:S05]  /*24b10*/  BSYNC B2 ;  /* 0x0000000000027941 */ /* 0x000fea0003800000 */
.L_x_722:
[----:B------:R-:W-:Y:S01]  /*24b20*/  IMAD.MOV.U32 R20, RZ, RZ, RZ ;  /* 0x000000ffff147224 */ /* 0x000fe200078e00ff */
[----:B------:R-:W-:Y:S01]  /*24b30*/  UIADD3 UR4, UP0, UR38, 0x570, URZ ;  /* 0x0000057026047890 */ /* 0x000fe2000ff1e03f */
[----:B------:R-:W-:Y:S01]  /*24b40*/  IMAD R9, R28, 0xa000, R16 ;  /* 0x0000a0001c097824 */ /* 0x000fe200078e0210 */
[----:B------:R-:W-:Y:S01]  /*24b50*/  PLOP3.LUT P2, PT, PT, PT, PT, 0x80, 0x0 ;  /* 0x000000000000781c */ /* 0x000fe20003f4f070 */
[----:B0-----:R-:W-:Y:S01]  /*24b60*/  IMAD R8, R12, 0x50, R0 ;  /* 0x000000500c087824 */ /* 0x001fe200078e0200 */
[----:B------:R-:W-:Y:S01]  /*24b70*/  R2UR UR10, R20 ;  /* 0x00000000140a72ca */ /* 0x000fe200000e0000 */
[----:B------:R-:W-:Y:S01]  /*24b80*/  VIADD R13, R9, 0x24400 ;  /* 0x00024400090d7836 */ /* 0x000fe20000000000 */
[----:B------:R-:W-:Y:S01]  /*24b90*/  IADD3 R3, R11, 0x38890, RZ ;  /* 0x000388900b037810 */ /* 0x000fe20007ffe0ff */
[----:B------:R-:W-:Y:S01]  /*24ba0*/  UIADD3.X UR5, URZ, UR39, URZ, UP0, !UPT ;  /* 0x000000273f057290 */ /* 0x000fe200087fe43f */
[----:B------:R-:W-:Y:S01]  /*24bb0*/  UMOV UR6, 0x0 ;  /* 0x0000000000067882 */ /* 0x000fe20000000000 */
[----:B------:R-:W-:-:S10]  /*24bc0*/  UMOV UR7, 0x12f00000 ;  /* 0x12f0000000077882 */ /* 0x000fd40000000000 */
.L_x_724:
        /* <DEDUP_REMOVED lines=13> */
[----:B------:R-:W-:Y:S02]  /*24ca0*/  UMOV UR7, 0x12f00000 ;  /* 0x12f0000000077882 */ /* 0x000fe40000000000 */
[----:B------:R-:W-:Y:S02]  /*24cb0*/  R2UR UR10, R13 ;  /* 0x000000000d0a72ca */ /* 0x000fe400000e0000 */
[----:B------:R-:W-:-:S13]  /*24cc0*/  IADD3 R13, R9, 0x26c00, RZ ;  /* 0x00026c00090d7810 */ /* 0x000fda0007ffe0ff */
.L_x_725:
        /* <DEDUP_REMOVED lines=16> */
.L_x_726:
        /* <DEDUP_REMOVED lines=16> */
.L_x_727:
        /* <DEDUP_REMOVED lines=13> */
.L_x_873:
[----:B------:R-:W-:Y:S05]  /*24fa0*/  BSYNC B2 ;  /* 0x0000000000027941 */ /* 0x000fea0003800000 */
.L_x_728:
[----:B------:R-:W-:Y:S01]  /*24fb0*/  BSSY B2, `(.L_x_730) ;  /* 0x000000b000027945 */ /* 0x000fe20003800000 */
[----:B------:R-:W-:Y:S01]  /*24fc0*/  IMAD.MOV.U32 R14, RZ, RZ, 0x0 ;  /* 0x00000000ff0e7424 */ /* 0x000fe200078e00ff */
[----:B------:R-:W-:Y:S02]  /*24fd0*/  MOV R15, 0x12f00000 ;  /* 0x12f00000000f7802 */ /* 0x000fe40000000f00 */
[----:B------:R-:W-:Y:S05]  /*24fe0*/  @P3 BRA `(.L_x_731) ;  /* 0x00000000001c3947 */ /* 0x000fea0003800000 */
[----:B------:R-:W2:Y:S01]  /*24ff0*/  S2R R13, SR_TID.X ;  /* 0x00000000000d7919 */ /* 0x000ea20000002100 */
[----:B------:R-:W-:-:S04]  /*25000*/  IMAD.MOV.U32 R3, RZ, RZ, 0xa000 ;  /* 0x0000a000ff037424 */ /* 0x000fc800078e00ff */
[----:B------:R3:W-:Y:S01]  /*25010*/  SYNCS.ARRIVE.TRANS64 RZ, [R11+URZ+0x388b0], R3 ;  /* 0x0388b0030bff79a7 */ /* 0x0007e2000800003f */
[----:B--2---:R-:W-:-:S04]  /*25020*/  LOP3.LUT R13, R13, 0x1f, RZ, 0xc0, !PT ;  /* 0x0000001f0d0d7812 */ /* 0x004fc800078ec0ff */
[----:B------:R-:W-:-:S13]  /*25030*/  ISETP.NE.AND P2, PT, R13, RZ, PT ;  /* 0x000000ff0d00720c */ /* 0x000fda0003f45270 */
[----:B---3--:R-:W-:Y:S05]  /*25040*/  @!P2 BRA `(.L_x_731) ;  /* 0x000000000004a947 */ /* 0x008fea0003800000 */
[----:B------:R-:W-:Y:S01]  /*25050*/  BPT.TRAP 0x1 ;  /* 0x000000040000795c */ /* 0x000fe20000300000 */
.L_x_731:
[----:B------:R-:W-:Y:S05]  /*25060*/  BSYNC B2 ;  /* 0x0000000000027941 */ /* 0x000fea0003800000 */
.L_x_730:
[----:B------:R-:W-:Y:S01]  /*25070*/  R2UR UR10, R20 ;  /* 0x00000000140a72ca */ /* 0x000fe200000e0000 */
[----:B------:R-:W-:Y:S01]  /*25080*/  UIADD3 UR4, UP0, UR38, 0x670, URZ ;  /* 0x0000067026047890 */ /* 0x000fe2000ff1e03f */
[----:B------:R-:W-:Y:S01]  /*25090*/  R2UR UR6, R14 ;  /* 0x000000000e0672ca */ /* 0x000fe200000e0000 */
[----:B01----:R-:W-:Y:S01]  /*250a0*/  VIADD R11, R11, 0x388b0 ;  /* 0x000388b00b0b7836 */ /* 0x003fe20000000000 */
[----:B------:R-:W-:Y:S01]  /*250b0*/  R2UR UR7, R15 ;  /* 0x000000000f0772ca */ /* 0x000fe200000e0000 */
[----:B------:R-:W-:Y:S01]  /*250c0*/  UIADD3.X UR5, URZ, UR39, URZ, UP0, !UPT ;  /* 0x000000273f057290 */ /* 0x000fe200087fe43f */
[----:B------:R-:W-:Y:S02]  /*250d0*/  PLOP3.LUT P2, PT, PT, PT, PT, 0x80, 0x0 ;  /* 0x000000000000781c */ /* 0x000fe40003f4f070 */
[----:B------:R-:W-:-:S11]  /*250e0*/  IADD3 R3, R9, 0x400, RZ ;  /* 0x0000040009037810 */ /* 0x000fd60007ffe0ff */
.L_x_732:
        /* <DEDUP_REMOVED lines=11> */
[----:B------:R-:W-:Y:S01]  /*251a0*/  R2UR UR6, R14 ;  /* 0x000000000e0672ca */ /* 0x000fe200000e0000 */
[----:B------:R-:W-:Y:S01]  /*251b0*/  VIADD R3, R9, 0x2c00 ;  /* 0x00002c0009037836 */ /* 0x000fe20000000000 */
[----:B------:R-:W-:Y:S02]  /*251c0*/  R2UR UR7, R15 ;  /* 0x000000000f0772ca */ /* 0x000fe400000e0000 */
[----:B------:R-:W-:Y:S02]  /*251d0*/  R2UR UR10, R10 ;  /* 0x000000000a0a72ca */ /* 0x000fe400000e0000 */
[----:B------:R-:W-:-:S13]  /*251e0*/  PLOP3.LUT P2, PT, PT, PT, PT, 0x80, 0x0 ;  /* 0x000000000000781c */ /* 0x000fda0003f4f070 */
.L_x_733:
        /* <DEDUP_REMOVED lines=15> */
.L_x_734:
        /* <DEDUP_REMOVED lines=15> */
.L_x_735:
        /* <DEDUP_REMOVED lines=10> */
.L_x_719:
[----:B------:R-:W-:Y:S05]  /*25470*/  BSYNC B1 ;  /* 0x0000000000017941 */ /* 0x000fea0003800000 */
.L_x_718:
[----:B------:R-:W-:Y:S01]  /*25480*/  ISETP.GT.AND P3, PT, R12, R6, PT ;  /* 0x000000060c00720c */ /* 0x000fe20003f64270 */
[----:B------:R-:W-:Y:S01]  /*25490*/  VIADD R28, R28, 0x1 ;  /* 0x000000011c1c7836 */ /* 0x000fe20000000000 */
[----:B------:R-:W-:-:S04]  /*254a0*/  IADD3 R12, R12, -0x1, RZ ;  /* 0xffffffff0c0c7810 */ /* 0x000fc80007ffe0ff */
[----:B------:R-:W-:-:S04]  /*254b0*/  ISETP.NE.AND P2, PT, R28, 0x2, PT ;  /* 0x000000021c00780c */ /* 0x000fc80003f45270 */
[----:B------:R-:W-:Y:S02]  /*254c0*/  SEL R3, RZ, 0x1, P2 ;  /* 0x00000001ff037807 */ /* 0x000fe40001000000 */
[----:B------:R-:W-:Y:S02]  /*254d0*/  SEL R28, R28, RZ, P2 ;  /* 0x000000ff1c1c7207 */ /* 0x000fe40001000000 */
[----:B------:R-:W-:Y:S01]  /*254e0*/  LOP3.LUT R30, R30, R3, RZ, 0x3c, !PT ;  /* 0x000000031e1e7212 */ /* 0x000fe200078e3cff */
[----:B------:R-:W-:Y:S06]  /*254f0*/  @P3 BRA `(.L_x_736) ;  /* 0xfffffff400303947 */ /* 0x000fec000383ffff */
.L_x_694:
[----:B------:R-:W-:Y:S05]  /*25500*/  BSYNC B0 ;  /* 0x0000000000007941 */ /* 0x000fea0003800000 */
.L_x_693:
[----:B------:R-:W-:Y:S05]  /*25510*/  @!P0 WARPSYNC.ALL ;  /* 0x0000000000008948 */ /* 0x000fea0003800000 */
[----:B------:R-:W-:Y:S01]  /*25520*/  @!P0 BAR.SYNC.DEFER_BLOCKING 0xc, 0x180 ;  /* 0x0306000000008b1d */ /* 0x000fe20000010000 */
[----:B------:R-:W-:-:S05]  /*25530*/  IMAD.MOV.U32 R0, RZ, RZ, RZ ;  /* 0x000000ffff007224 */ /* 0x000fca00078e00ff */
[----:B------:R-:W-:Y:S04]  /*25540*/  BSSY B0, `(.L_x_737) ;  /* 0x000001e000007945 */ /* 0x000fe80003800000 */
[----:B------:R-:W-:Y:S05]  /*25550*/  @!P1 BRA `(.L_x_738) ;  /* 0x0000000000709947 */ /* 0x000fea0003800000 */
[----:B------:R-:W-:-:S13]  /*25560*/  ISETP.NE.AND P0, PT, R5, RZ, PT ;  /* 0x000000ff0500720c */ /* 0x000fda0003f05270 */
[----:B------:R-:W1:Y:S02]  /*25570*/  @!P0 LDC R5, c[0x0][0x9f0] ;  /* 0x00027c00ff058b82 */ /* 0x000e640000000800 */
[-C--:B-1----:R-:W-:Y:S02]  /*25580*/  IABS R0, R5.reuse ;  /* 0x0000000500007213 */ /* 0x082fe40000000000 */
[----:B0-----:R-:W-:Y:S02]  /*25590*/  IABS R8, R5 ;  /* 0x0000000500087213 */ /* 0x001fe40000000000 */
[----:B------:R-:W0:Y:S03]  /*255a0*/  I2F.RP R9, R0 ;  /* 0x0000000000097306 */ /* 0x000e260000209400 */
[----:B------:R-:W-:-:S05]  /*255b0*/  IMAD.MOV R8, RZ, RZ, -R8 ;  /* 0x000000ffff087224 */ /* 0x000fca00078e0a08 */
[----:B0-----:R-:W0:Y:S02]  /*255c0*/  MUFU.RCP R9, R9 ;  /* 0x0000000900097308 */ /* 0x001e240000001000 */
[----:B0-----:R-:W-:-:S06]  /*255d0*/  VIADD R10, R9, 0xffffffe ;  /* 0x0ffffffe090a7836 */ /* 0x001fcc0000000000 */
[----:B------:R-:W0:Y:S02]  /*255e0*/  F2I.FTZ.U32.TRUNC.NTZ R3, R10 ;  /* 0x0000000a00037305 */ /* 0x000e24000021f000 */
[----:B0-----:R-:W-:-:S05]  /*255f0*/  IADD3 R2, RZ, -R3, RZ ;  /* 0x80000003ff027210 */ /* 0x001fca0007ffe0ff */
[----:B------:R-:W-:Y:S02]  /*25600*/  IMAD R6, R2, R0, RZ ;  /* 0x0000000002067224 */ /* 0x000fe400078e02ff */
[----:B------:R-:W-:-:S04]  /*25610*/  IMAD.MOV.U32 R2, RZ, RZ, RZ ;  /* 0x000000ffff027224 */ /* 0x000fc800078e00ff */
[----:B------:R-:W-:Y:S01]  /*25620*/  IMAD.HI.U32 R6, R3, R6, R2 ;  /* 0x0000000603067227 */ /* 0x000fe200078e0002 */
[----:B------:R-:W-:-:S04]  /*25630*/  IADD3 R3, R4, -0x1, R5 ;  /* 0xffffffff04037810 */ /* 0x000fc80007ffe005 */
[----:B------:R-:W-:Y:S02]  /*25640*/  IABS R2, R3 ;  /* 0x0000000300027213 */ /* 0x000fe40000000000 */
[----:B------:R-:W-:-:S03]  /*25650*/  LOP3.LUT R3, R3, R5, RZ, 0x3c, !PT ;  /* 0x0000000503037212 */ /* 0x000fc600078e3cff */
[----:B------:R-:W-:Y:S01]  /*25660*/  IMAD.HI.U32 R6, R6, R2, RZ ;  /* 0x0000000206067227 */ /* 0x000fe200078e00ff */
[----:B------:R-:W-:-:S03]  /*25670*/  ISETP.GE.AND P2, PT, R3, RZ, PT ;  /* 0x000000ff0300720c */ /* 0x000fc60003f46270 */
[----:B------:R-:W-:-:S05]  /*25680*/  IMAD R2, R6, R8, R2 ;  /* 0x0000000806027224 */ /* 0x000fca00078e0202 */
[----:B------:R-:W-:-:S13]  /*25690*/  ISETP.GT.U32.AND P1, PT, R0, R2, PT ;  /* 0x000000020000720c */ /* 0x000fda0003f24070 */
[-C--:B------:R-:W-:Y:S01]  /*256a0*/  @!P1 IADD3 R2, R2, -R0.reuse, RZ ;  /* 0x8000000002029210 */ /* 0x080fe20007ffe0ff */
[----:B------:R-:W-:Y:S01]  /*256b0*/  @!P1 VIADD R6, R6, 0x1 ;  /* 0x0000000106069836 */ /* 0x000fe20000000000 */
[----:B------:R-:W-:Y:S02]  /*256c0*/  ISETP.NE.AND P1, PT, R5, RZ, PT ;  /* 0x000000ff0500720c */ /* 0x000fe40003f25270 */
[----:B------:R-:W-:-:S13]  /*256d0*/  ISETP.GE.U32.AND P0, PT, R2, R0, PT ;  /* 0x000000000200720c */ /* 0x000fda0003f06070 */
[----:B------:R-:W-:-:S05]  /*256e0*/  @P0 VIADD R6, R6, 0x1 ;  /* 0x0000000106060836 */ /* 0x000fca0000000000 */
[----:B------:R-:W-:-:S05]  /*256f0*/  MOV R0, R6 ;  /* 0x0000000600007202 */ /* 0x000fca0000000f00 */
[----:B------:R-:W-:Y:S01]  /*25700*/  @!P2 IMAD.MOV R0, RZ, RZ, -R0 ;  /* 0x000000ffff00a224 */ /* 0x000fe200078e0a00 */
[----:B------:R-:W-:-:S07]  /*25710*/  @!P1 LOP3.LUT R0, RZ, R5, RZ, 0x33, !PT ;  /* 0x00000005ff009212 */ /* 0x000fce00078e33ff */
.L_x_738:
[----:B------:R-:W-:Y:S05]  /*25720*/  BSYNC B0 ;  /* 0x0000000000007941 */ /* 0x000fea0003800000 */
.L_x_737:
[-C--:B------:R-:W-:Y:S01]  /*25730*/  IMAD R3, R7, R0.reuse, RZ ;  /* 0x0000000007037224 */ /* 0x080fe200078e02ff */
[----:B------:R-:W-:Y:S04]  /*25740*/  BSSY B7, `(.L_x_739) ;  /* 0x0000393000077945 */ /* 0x000fe80003800000 */
[----:B------:R-:W-:Y:S01]  /*25750*/  VIADDMNMX R2, R3, R0, R4, PT ;  /* 0x0000000003027246 */ /* 0x000fe20003800104 */
[----:B------:R1:W-:Y:S03]  /*25760*/  STL [R1+0xc], R3 ;  /* 0x00000c0301007387 */ /* 0x0003e60000100800 */
[----:B------:R-:W-:Y:S01]  /*25770*/  ISETP.GT.AND P0, PT, R2, R3, PT ;  /* 0x000000030200720c */ /* 0x000fe20003f04270 */
[----:B------:R1:W-:-:S12]  /*25780*/  STL [R1+0x1c], R2 ;  /* 0x00001c0201007387 */ /* 0x0003d80000100800 */
[----:B-1----:R-:W-:Y:S05]  /*25790*/  @P0 BRA `(.L_x_740) ;  /* 0x0000000000480947 */ /* 0x002fea0003800000 */
[----:B------:R-:W1:Y:S02]  /*257a0*/  S2R R2, SR_TID.X ;  /* 0x0000000000027919 */ /* 0x000e640000002100 */
[----:B-1----:R-:W-:-:S04]  /*257b0*/  LOP3.LUT R2, R2, 0x7f, RZ, 0xc0, !PT ;  /* 0x0000007f02027812 */ /* 0x002fc800078ec0ff */
[----:B------:R-:W-:-:S13]  /*257c0*/  ISETP.NE.AND P0, PT, R2, RZ, PT ;  /* 0x000000ff0200720c */ /* 0x000fda0003f05270 */
[----:B------:R-:W-:Y:S05]  /*257d0*/  @P0 BRA `(.L_x_741) ;  /* 0x0000003800240947 */ /* 0x000fea0003800000 */
[----:B------:R-:W1:Y:S01]  /*257e0*/  S2R R5, SR_LANEID ;  /* 0x0000000000057919 */ /* 0x000e620000000000 */
[----:B------:R-:W-:Y:S01]  /*257f0*/  VOTEU.ANY UR4, UPT, PT ;  /* 0x0000000000047886 */ /* 0x000fe200038e0100 */
[----:B------:R-:W2:Y:S01]  /*25800*/  LDC.64 R2, c[0x0][0xc60] ;  /* 0x00031800ff027b82 */ /* 0x000ea20000000a00 */
[----:B------:R-:W1:Y:S01]  /*25810*/  FLO.U32 R0, UR4 ;  /* 0x0000000400007d00 */ /* 0x000e6200080e0000 */
[----:B------:R-:W-:Y:S01]  /*25820*/  ULDC.64 UR6, c[0x0][0x208] ;  /* 0x0000820000067ab9 */ /* 0x000fe20000000a00 */
[----:B-1----:R-:W-:-:S06]  /*25830*/  ISETP.EQ.U32.AND P0, PT, R0, R5, PT ;  /* 0x000000050000720c */ /* 0x002fcc0003f02070 */
[----:B------:R-:W2:Y:S07]  /*25840*/  POPC R5, UR4 ;  /* 0x0000000400057d09 */ /* 0x000eae0008000000 */
[----:B--2---:R-:W2:Y:S01]  /*25850*/  @P0 ATOMG.E.ADD.STRONG.GPU PT, R3, desc[UR6][R2.64], R5 ;  /* 0x00000005020309a8 */ /* 0x004ea200081ee1c6 */
[----:B------:R-:W1:Y:S02]  /*25860*/  S2R R4, SR_LTMASK ;  /* 0x0000000000047919 */ /* 0x000e640000003900 */
[----:B-1----:R-:W-:-:S04]  /*25870*/  LOP3.LUT R4, R4, UR4, RZ, 0xc0, !PT ;  /* 0x0000000404047c12 */ /* 0x002fc8000f8ec0ff */
[----:B------:R-:W1:Y:S01]  /*25880*/  POPC R7, R4 ;  /* 0x0000000400077309 */ /* 0x000e620000000000 */
[----:B--2---:R-:W1:Y:S02]  /*25890*/  SHFL.IDX PT, R0, R3, R0, 0x1f ;  /* 0x00001f0003007589 */ /* 0x004e6400000e0000 */
[----:B-1----:R-:W-:Y:S01]  /*258a0*/  IADD3 R24, R0, UR36, R7 ;  /* 0x0000002400187c10 */ /* 0x002fe2000fffe007 */
[----:B------:R-:W-:Y:S06]  /*258b0*/  BRA `(.L_x_741) ;  /* 0x0000003400ec7947 */ /* 0x000fec0003800000 */
.L_x_740:
        /* <DEDUP_REMOVED lines=8> */
[----:B------:R-:W-:Y:S01]  /*25940*/  MOV R4, UR6 ;  /* 0x0000000600047c02 */ /* 0x000fe20008000f00 */
[----:B------:R-:W-:Y:S01]  /*25950*/  IMAD.U32 R5, RZ, RZ, UR7 ;  /* 0x00000007ff057e24 */ /* 0x000fe2000f8e00ff */
[----:B------:R-:W1:Y:S01]  /*25960*/  LDC.64 R2, c[0x4][R2] ;  /* 0x0100000002027b82 */ /* 0x000e620000000a00 */
[----:B------:R-:W-:Y:S01]  /*25970*/  IMAD.U32 R6, RZ, RZ, UR8 ;  /* 0x00000008ff067e24 */ /* 0x000fe2000f8e00ff */
[----:B------:R-:W-:Y:S01]  /*25980*/  MOV R7, UR9 ;  /* 0x0000000900077c02 */ /* 0x000fe20008000f00 */
[----:B------:R-:W-:Y:S01]  /*25990*/  IMAD.U32 R10, RZ, RZ, UR4 ;  /* 0x00000004ff0a7e24 */ /* 0x000fe2000f8e00ff */
[----:B0-----:R-:W-:Y:S01]  /*259a0*/  MOV R8, 0x70 ;  /* 0x0000007000087802 */ /* 0x001fe20000000f00 */
[----:B------:R-:W-:-:S02]  /*259b0*/  IMAD.U32 R11, RZ, RZ, UR5 ;  /* 0x00000005ff0b7e24 */ /* 0x000fc4000f8e00ff */
[----:B------:R-:W-:Y:S02]  /*259c0*/  IMAD.MOV.U32 R12, RZ, RZ, 0x1 ;  /* 0x00000001ff0c7424 */ /* 0x000fe400078e00ff */
[----:B------:R-:W-:-:S07]  /*259d0*/  IMAD.MOV.U32 R13, RZ, RZ, RZ ;  /* 0x000000ffff0d7224 */ /* 0x000fce00078e00ff */
[----:B------:R-:W-:-:S07]  /*259e0*/  LEPC R20, `(.L_x_743) ;  /* 0x000000001014794e */ /* 0x000fce0000000000 */
[----:B-1----:R-:W-:Y:S05]  /*259f0*/  CALL.ABS.NOINC R2 ;  /* 0x0000000002007343 */ /* 0x002fea0003c00000 */
.L_x_743:
[----:B------:R-:W-:Y:S05]  /*25a00*/  BSYNC B6 ;  /* 0x0000000000067941 */ /* 0x000fea0003800000 */
.L_x_742:
[----:B------:R-:W-:Y:S01]  /*25a10*/  IADD3 R0, R16, 0x400, RZ ;  /* 0x0000040010007810 */ /* 0x000fe20007ffe0ff */
[----:B------:R-:W-:Y:S03]  /*25a20*/  BSSY B6, `(.L_x_744) ;  /* 0x0000022000067945 */ /* 0x000fe60003800000 */
[----:B------:R-:W-:-:S13]  /*25a30*/  LOP3.LUT P0, RZ, R0, 0x3ff, RZ, 0xc0, !PT ;  /* 0x000003ff00ff7812 */ /* 0x000fda000780c0ff */
[----:B------:R-:W-:Y:S05]  /*25a40*/  @!P0 BRA `(.L_x_745) ;  /* 0x00000000007c8947 */ /* 0x000fea0003800000 */
[----:B------:R-:W-:Y:S01]  /*25a50*/  MOV R22, 0x0 ;  /* 0x0000000000167802 */ /* 0x000fe20000000f00 */
[----:B------:R-:W-:Y:S01]  /*25a60*/  ULDC.64 UR6, c[0x4][0x138] ;  /* 0x01004e0000067ab9 */ /* 0x000fe20000000a00 */
[----:B------:R-:W-:Y:S01]  /*25a70*/  ULDC.64 UR8, c[0x4][0x140] ;  /* 0x0100500000087ab9 */ /* 0x000fe20000000a00 */
[----:B------:R-:W-:Y:S01]  /*25a80*/  ULDC.64 UR4, c[0x4][0xa0] ;  /* 0x0100280000047ab9 */ /* 0x000fe20000000a00 */
[----:B------:R1:W2:Y:S01]  /*25a90*/  LDC.64 R2, c[0x4][R22] ;  /* 0x0100000016027b82 */ /* 0x0002a20000000a00 */
[----:B------:R-:W-:Y:S01]  /*25aa0*/  IMAD.U32 R4, RZ, RZ, UR6 ;  /* 0x00000006ff047e24 */ /* 0x000fe2000f8e00ff */
[----:B------:R-:W-:Y:S01]  /*25ab0*/  MOV R6, UR8 ;  /* 0x0000000800067c02 */ /* 0x000fe20008000f00 */
[----:B------:R-:W-:Y:S01]  /*25ac0*/  IMAD.U32 R5, RZ, RZ, UR7 ;  /* 0x00000007ff057e24 */ /* 0x000fe2000f8e00ff */
[----:B------:R-:W-:Y:S01]  /*25ad0*/  MOV R11, UR5 ;  /* 0x00000005000b7c02 */ /* 0x000fe20008000f00 */
[----:B------:R-:W-:Y:S01]  /*25ae0*/  IMAD.U32 R7, RZ, RZ, UR9 ;  /* 0x00000009ff077e24 */ /* 0x000fe2000f8e00ff */
[----:B------:R-:W-:Y:S01]  /*25af0*/  MOV R13, RZ ;  /* 0x000000ff000d7202 */ /* 0x000fe20000000f00 */
[----:B------:R-:W-:-:S02]  /*25b00*/  IMAD.U32 R10, RZ, RZ, UR4 ;  /* 0x00000004ff0a7e24 */ /* 0x000fc4000f8e00ff */
[----:B0-----:R-:W-:Y:S02]  /*25b10*/  IMAD.MOV.U32 R8, RZ, RZ, 0x70 ;  /* 0x00000070ff087424 */ /* 0x001fe400078e00ff */
[----:B-1----:R-:W-:-:S07]  /*25b20*/  IMAD.MOV.U32 R12, RZ, RZ, 0x1 ;  /* 0x00000001ff0c7424 */ /* 0x002fce00078e00ff */
[----:B------:R-:W-:-:S07]  /*25b30*/  LEPC R20, `(.L_x_746) ;  /* 0x000000001014794e */ /* 0x000fce0000000000 */
[----:B--2---:R-:W-:Y:S05]  /*25b40*/  CALL.ABS.NOINC R2 ;  /* 0x0000000002007343 */ /* 0x004fea0003c00000 */
.L_x_746:
[----:B------:R0:W1:Y:S01]  /*25b50*/  LDC.64 R2, c[0x4][R22] ;  /* 0x0100000016027b82 */ /* 0x0000620000000a00 */
[----:B------:R-:W-:Y:S01]  /*25b60*/  ULDC.64 UR4, c[0x4][0x138] ;  /* 0x01004e0000047ab9 */ /* 0x000fe20000000a00 */
[----:B------:R-:W-:Y:S01]  /*25b70*/  ULDC.64 UR6, c[0x4][0x140] ;  /* 0x0100500000067ab9 */ /* 0x000fe20000000a00 */
[----:B------:R-:W-:Y:S01]  /*25b80*/  ULDC.64 UR8, c[0x4][0xa8] ;  /* 0x01002a0000087ab9 */ /* 0x000fe20000000a00 */
[----:B------:R-:W-:Y:S01]  /*25b90*/  IMAD.U32 R4, RZ, RZ, UR4 ;  /* 0x00000004ff047e24 */ /* 0x000fe2000f8e00ff */
[----:B------:R-:W-:Y:S01]  /*25ba0*/  MOV R6, UR6 ;  /* 0x0000000600067c02 */ /* 0x000fe20008000f00 */
[----:B------:R-:W-:Y:S01]  /*25bb0*/  IMAD.U32 R5, RZ, RZ, UR5 ;  /* 0x00000005ff057e24 */ /* 0x000fe2000f8e00ff */
[----:B------:R-:W-:Y:S01]  /*25bc0*/  MOV R11, UR9 ;  /* 0x00000009000b7c02 */ /* 0x000fe20008000f00 */
[----:B------:R-:W-:Y:S01]  /*25bd0*/  IMAD.U32 R7, RZ, RZ, UR7 ;  /* 0x00000007ff077e24 */ /* 0x000fe2000f8e00ff */
[----:B------:R-:W-:Y:S01]  /*25be0*/  MOV R13, RZ ;  /* 0x000000ff000d7202 */ /* 0x000fe20000000f00 */
[----:B------:R-:W-:-:S02]  /*25bf0*/  IMAD.U32 R10, RZ, RZ, UR8 ;  /* 0x00000008ff0a7e24 */ /* 0x000fc4000f8e00ff */
[----:B------:R-:W-:Y:S02]  /*25c00*/  IMAD.MOV.U32 R8, RZ, RZ, 0x70 ;  /* 0x00000070ff087424 */ /* 0x000fe400078e00ff */
[----:B0-----:R-:W-:-:S07]  /*25c10*/  IMAD.MOV.U32 R12, RZ, RZ, 0x1 ;  /* 0x00000001ff0c7424 */ /* 0x001fce00078e00ff */
[----:B------:R-:W-:-:S07]  /*25c20*/  LEPC R20, `(.L_x_745) ;  /* 0x000000001014794e */ /* 0x000fce0000000000 */
[----:B-1----:R-:W-:Y:S05]  /*25c30*/  CALL.ABS.NOINC R2 ;  /* 0x0000000002007343 */ /* 0x002fea0003c00000 */
.L_x_745:
[----:B------:R-:W-:Y:S05]  /*25c40*/  BSYNC B6 ;  /* 0x0000000000067941 */ /* 0x000fea0003800000 */
.L_x_744:
[----:B------:R-:W2:Y:S01]  /*25c50*/  LDL R22, [R1+0x1c] ;  /* 0x00001c0001167983 */ /* 0x000ea20000100800 */
[----:B------:R-:W-:-:S03]  /*25c60*/  ULDC.64 UR4, c[0x0][0x9f8] ;  /* 0x00027e0000047ab9 */ /* 0x000fc60000000a00 */
[----:B------:R-:W3:Y:S01]  /*25c70*/  LDL R7, [R1+0x8] ;  /* 0x0000080001077983 */ /* 0x000ee20000100800 */
[----:B------:R-:W-:-:S03]  /*25c80*/  ISETP.NE.U32.AND P0, PT, RZ, UR4, PT ;  /* 0x00000004ff007c0c */ /* 0x000fc6000bf05070 */
[----:B------:R-:W4:Y:S01]  /*25c90*/  LDL R21, [R1+0x10] ;  /* 0x0000100001157983 */ /* 0x000f220000100800 */
[----:B------:R-:W-:Y:S01]  /*25ca0*/  ISETP.NE.AND.EX P0, PT, RZ, UR5, PT, P0 ;  /* 0x00000005ff007c0c */ /* 0x000fe2000bf05300 */
[----:B------:R-:W-:Y:S01]  /*25cb0*/  ULDC.64 UR6, c[0x0][0x208] ;  /* 0x0000820000067ab9 */ /* 0x000fe20000000a00 */
[----:B------:R-:W1:Y:S01]  /*25cc0*/  LDC R0, c[0x0][0x430] ;  /* 0x00010c00ff007b82 */ /* 0x000e620000000800 */
[----:B------:R-:W0:Y:S10]  /*25cd0*/  S2R R20, SR_TID.X ;  /* 0x0000000000147919 */ /* 0x000e340000002100 */
[----:B------:R-:W-:Y:S01]  /*25ce0*/  @P0 IADD3 R2, P1, R17, UR4, RZ ;  /* 0x0000000411020c10 */ /* 0x000fe2000ff3e0ff */
[----:B------:R-:W-:-:S03]  /*25cf0*/  ULDC UR4, c[0x0][0x2f4] ;  /* 0x0000bd0000047ab9 */ /* 0x000fc60000000800 */
[----:B------:R-:W-:-:S05]  /*25d00*/  @P0 IADD3.X R3, R19, UR5, RZ, P1, !PT ;  /* 0x0000000513030c10 */ /* 0x000fca0008ffe4ff */
[----:B------:R4:W4:Y:S01]  /*25d10*/  @P0 LDG.E R32, desc[UR6][R2.64] ;  /* 0x0000000602200981 */ /* 0x000922000c1e1900 */
[----:B0-----:R-:W-:-:S04]  /*25d20*/  LOP3.LUT R20, R20, 0x7f, RZ, 0xc0, !PT ;  /* 0x0000007f14147812 */ /* 0x001fc800078ec0ff */
[----:B------:R-:W-:Y:S02]  /*25d30*/  SHF.R.U32.HI R4, RZ, 0x3, R20 ;  /* 0x00000003ff047819 */ /* 0x000fe40000011614 */
[----:B------:R-:W0:Y:S01]  /*25d40*/  S2R R20, SR_TID.X ;  /* 0x0000000000147919 */ /* 0x000e220000002100 */
[----:B-1----:R-:W-:-:S13]  /*25d50*/  ISETP.NE.AND P1, PT, R0, 0x1, PT ;  /* 0x000000010000780c */ /* 0x002fda0003f25270 */
[----:B------:R-:W1:Y:S01]  /*25d60*/  @P1 LDC R6, c[0x0][0x438] ;  /* 0x00010e00ff061b82 */ /* 0x000e620000000800 */
[----:B0-----:R-:W-:-:S05]  /*25d70*/  IMAD.SHL.U32 R20, R20, 0x10, RZ ;  /* 0x0000001014147824 */ /* 0x001fca00078e00ff */
[----:B------:R-:W-:Y:S02]  /*25d80*/  LOP3.LUT R20, R4, 0x70, R20, 0xf8, !PT ;  /* 0x0000007004147812 */ /* 0x000fe400078ef814 */
[----:B------:R-:W0:Y:S01]  /*25d90*/  @P1 LDC R4, c[0x0][0x434] ;  /* 0x00010d00ff041b82 */ /* 0x000e220000000800 */
[----:B------:R-:W-:Y:S02]  /*25da0*/  LOP3.LUT R18, R18, 0xfffffffe, RZ, 0xc0, !PT ;  /* 0xfffffffe12127812 */ /* 0x000fe400078ec0ff */
[----:B------:R-:W-:-:S04]  /*25db0*/  LOP3.LUT R9, R34, 0x40, RZ, 0xfc, !PT ;  /* 0x0000004022097812 */ /* 0x000fc800078efcff */
[----:B------:R-:W-:Y:S01]  /*25dc0*/  ISETP.GE.AND P3, PT, R9, UR4, PT ;  /* 0x0000000409007c0c */ /* 0x000fe2000bf66270 */
[----:B------:R-:W-:Y:S01]  /*25dd0*/  UMOV UR5, 0xffffffff ;  /* 0xffffffff00057882 */ /* 0x000fe20000000000 */
[----:B--2---:R-:W-:-:S04]  /*25de0*/  VIADD R22, R22, 0xffffffff ;  /* 0xffffffff16167836 */ /* 0x004fc80000000000 */
[----:B------:R-:W-:-:S05]  /*25df0*/  IMAD R5, R22, 0x50, R20 ;  /* 0x0000005016057824 */ /* 0x000fca00078e0214 */
[----:B---3--:R-:W-:-:S04]  /*25e00*/  ISETP.GE.AND P0, PT, R5, R7, PT ;  /* 0x000000070500720c */ /* 0x008fc80003f06270 */
[----:B------:R-:W-:Y:S02]  /*25e10*/  ISETP.GT.U32.OR P0, PT, R20, 0x4f, P0 ;  /* 0x0000004f1400780c */ /* 0x000fe40000704470 */
[----:B----4-:R-:W-:-:S11]  /*25e20*/  IADD3 R5, R5, R21, RZ ;  /* 0x0000001505057210 */ /* 0x010fd60007ffe0ff */
[----:B------:R-:W2:Y:S01]  /*25e30*/  @!P0 LDC.64 R2, c[0x0][0x428] ;  /* 0x00010a00ff028b82 */ /* 0x000ea20000000a00 */
[----:B0-----:R-:W-:-:S04]  /*25e40*/  @P1 IMAD.HI.U32 R7, R5, R4, RZ ;  /* 0x0000000405071227 */ /* 0x001fc800078e00ff */
[----:B------:R-:W-:Y:S01]  /*25e50*/  IMAD.MOV.U32 R4, RZ, RZ, R5 ;  /* 0x000000ffff047224 */ /* 0x000fe200078e0005 */
[----:B-1----:R-:W-:Y:S02]  /*25e60*/  @P1 SHF.R.U32.HI R4, RZ, R6, R7 ;  /* 0x00000006ff041219 */ /* 0x002fe40000011607 */
[----:B------:R-:W-:-:S03]  /*25e70*/  SHF.R.S32.HI R8, RZ, 0x1f, R32 ;  /* 0x0000001fff087819 */ /* 0x000fc60000011420 */
[----:B------:R-:W-:-:S04]  /*25e80*/  IMAD.MOV R6, RZ, RZ, -R4 ;  /* 0x000000ffff067224 */ /* 0x000fc800078e0a04 */
[----:B------:R-:W-:Y:S01]  /*25e90*/  IMAD R0, R0, R6, R5 ;  /* 0x0000000600007224 */ /* 0x000fe200078e0205 */
[--C-:B------:R-:W-:Y:S01]  /*25ea0*/  @!P0 SHF.R.S32.HI R5, RZ, 0x1f, R4.reuse ;  /* 0x0000001fff058819 */ /* 0x100fe20000011404 */
[-C--:B--2---:R-:W-:Y:S02]  /*25eb0*/  @!P0 IMAD R6, R8, R2.reuse, RZ ;  /* 0x0000000208068224 */ /* 0x084fe400078e02ff */
[----:B------:R-:W-:-:S04]  /*25ec0*/  @!P0 IMAD.WIDE.U32 R4, R32, R2, R4 ;  /* 0x0000000220048225 */ /* 0x000fc800078e0004 */
[----:B------:R-:W-:Y:S02]  /*25ed0*/  @!P0 IMAD R6, R32, R3, R6 ;  /* 0x0000000320068224 */ /* 0x000fe400078e0206 */
[----:B------:R-:W0:Y:S03]  /*25ee0*/  @!P0 LDC.64 R2, c[0x0][0x418] ;  /* 0x00010600ff028b82 */ /* 0x000e260000000a00 */
[----:B------:R-:W-:Y:S01]  /*25ef0*/  @!P0 IADD3 R6, R5, R6, RZ ;  /* 0x0000000605068210 */ /* 0x000fe20007ffe0ff */
[----:B------:R-:W-:Y:S01]  /*25f00*/  IMAD.U32 R7, RZ, RZ, UR37 ;  /* 0x00000025ff077e24 */ /* 0x000fe2000f8e00ff */
[----:B0-----:R-:W-:-:S04]  /*25f10*/  @!P0 LEA R2, P1, R4, R2, 0x2 ;  /* 0x0000000204028211 */ /* 0x001fc800078210ff */
[----:B------:R-:W-:Y:S01]  /*25f20*/  @!P0 LEA.HI.X R3, R4, R3, R6, 0x2, P1 ;  /* 0x0000000304038211 */ /* 0x000fe200008f1406 */
[----:B------:R-:W-:-:S06]  /*25f30*/  IMAD.MOV.U32 R4, RZ, RZ, RZ ;  /* 0x000000ffff047224 */ /* 0x000fcc00078e00ff */
[----:B------:R0:W5:Y:S01]  /*25f40*/  @!P0 LDG.E R4, desc[UR6][R2.64] ;  /* 0x0000000602048981 */ /* 0x000162000c1e1900 */
[----:B------:R-:W-:Y:S02]  /*25f50*/  ISETP.GT.U32.AND P0, PT, R20, 0x4f, PT ;  /* 0x0000004f1400780c */ /* 0x000fe40003f04070 */
[----:B------:R-:W-:-:S11]  /*25f60*/  ISETP.NE.AND P2, PT, R7, 0x3, PT ;  /* 0x000000030700780c */ /* 0x000fd60003f45270 */
[----:B------:R-:W-:Y:S02]  /*25f70*/  @P0 LOP3.LUT R18, R18, 0x1, RZ, 0xfc, !PT ;  /* 0x0000000112120812 */ /* 0x000fe400078efcff */
[----:B------:R-:W-:Y:S02]  /*25f80*/  ISETP.GE.AND P0, PT, R34, UR4, PT ;  /* 0x0000000422007c0c */ /* 0x000fe4000bf06270 */
[----:B------:R-:W-:-:S04]  /*25f90*/  LOP3.LUT R18, R18, 0xffffffdf, RZ, 0xc0, !PT ;  /* 0xffffffdf12127812 */ /* 0x000fc800078ec0ff */
[----:B------:R-:W-:-:S04]  /*25fa0*/  @P2 LOP3.LUT R18, R18, 0x20, RZ, 0xfc, !PT ;  /* 0x0000002012122812 */ /* 0x000fc800078efcff */
[----:B------:R-:W-:Y:S01]  /*25fb0*/  LOP3.LUT R18, R18, 0xffffffef, RZ, 0xc0, !PT ;  /* 0xffffffef12127812 */ /* 0x000fe200078ec0ff */
[----:B------:R1:W-:Y:S03]  /*25fc0*/  STL [R1+0x14], R8 ;  /* 0x0000140801007387 */ /* 0x0003e60000100800 */
[----:B------:R-:W-:-:S04]  /*25fd0*/  @P0 LOP3.LUT R18, R18, 0x10, RZ, 0xfc, !PT ;  /* 0x0000001012120812 */ /* 0x000fc800078efcff */
[----:B------:R-:W-:Y:S02]  /*25fe0*/  LOP3.LUT R18, R18, 0xfffffff7, RZ, 0xc0, !PT ;  /* 0xfffffff712127812 */ /* 0x000fe400078ec0ff */
[----:B-1----:R-:W-:Y:S02]  /*25ff0*/  LOP3.LUT R8, R34, 0x80, RZ, 0xfc, !PT ;  /* 0x0000008022087812 */ /* 0x002fe400078efcff */
[----:B------:R-:W-:Y:S02]  /*26000*/  @P3 LOP3.LUT R18, R18, 0x8, RZ, 0xfc, !PT ;  /* 0x0000000812123812 */ /* 0x000fe400078efcff */
[----:B------:R-:W-:Y:S02]  /*26010*/  ISETP.GE.AND P1, PT, R8, UR4, PT ;  /* 0x0000000408007c0c */ /* 0x000fe4000bf26270 */
[----:B------:R-:W-:Y:S02]  /*26020*/  ISETP.GE.AND P0, PT, R37, UR4, PT ;  /* 0x0000000425007c0c */ /* 0x000fe4000bf06270 */
[----:B------:R-:W-:-:S04]  /*26030*/  LOP3.LUT R18, R18, 0xfffffffd, RZ, 0xc0, !PT ;  /* 0xfffffffd12127812 */ /* 0x000fc800078ec0ff */
[----:B------:R-:W-:-:S05]  /*26040*/  LOP3.LUT R18, R18, 0xfffffffb, RZ, 0xc0, !PT ;  /* 0xfffffffb12127812 */ /* 0x000fca00078ec0ff */
[----:B------:R-:W-:-:S04]  /*26050*/  @P1 LOP3.LUT R18, R18, 0x4, RZ, 0xfc, !PT ;  /* 0x0000000412121812 */ /* 0x000fc800078efcff */
[----:B------:R-:W-:Y:S01]  /*26060*/  @P0 LOP3.LUT R18, R18, 0x2, RZ, 0xfc, !PT ;  /* 0x0000000212120812 */ /* 0x000fe200078efcff */
[----:B0-----:R-:W-:Y:S06]  /*26070*/  BRA.DIV UR5, `(.L_x_747) ;  /* 0x00000056050c7947 */ /* 0x001fec000b800000 */
.L_x_876:
[----:B------:R-:W-:Y:S05]  /*26080*/  @!P2 BRA `(.L_x_748) ;  /* 0x000000000004a947 */ /* 0x000fea0003800000 */
[----:B------:R-:W-:Y:S01]  /*26090*/  BPT.TRAP 0x1 ;  /* 0x000000040000795c */ /* 0x000fe20000300000 */
.L_x_748:
        /* <DEDUP_REMOVED lines=8> */
[----:B------:R-:W-:-:S04]  /*26120*/  ULDC.64 UR4, c[0x0][0x338] ;  /* 0x0000ce0000047ab9 */ /* 0x000fc80000000a00 */
[----:B------:R-:W-:Y:S01]  /*26130*/  IADD3 R3, R3, R5, RZ ;  /* 0x0000000503037210 */ /* 0x000fe20007ffe0ff */
[----:B------:R-:W-:-:S04]  /*26140*/  IMAD R5, R7, UR4, RZ ;  /* 0x0000000407057c24 */ /* 0x000fc8000f8e02ff */
[C---:B------:R-:W-:Y:S02]  /*26150*/  IMAD R5, R4.reuse, UR5, R5 ;  /* 0x0000000504057c24 */ /* 0x040fe4000f8e0205 */
[----:B------:R-:W-:Y:S01]  /*26160*/  IMAD.WIDE.U32 R2, R4, UR4, R2 ;  /* 0x0000000404027c25 */ /* 0x000fe2000f8e0002 */
        /* <DEDUP_REMOVED lines=10> */
.L_x_877:
[----:B------:R-:W-:Y:S05]  /*26210*/  BSYNC B0 ;  /* 0x0000000000007941 */ /* 0x000fea0003800000 */
.L_x_749:
[----:B------:R-:W2:Y:S01]  /*26220*/  LDL R9, [R1+0x8] ;  /* 0x0000080001097983 */ /* 0x000ea20000100800 */
        /* <DEDUP_REMOVED lines=8> */
[----:B------:R-:W-:Y:S02]  /*262b0*/  IADD3 R3, R3, R6, RZ ;  /* 0x0000000603037210 */ /* 0x000fe40007ffe0ff */
        /* <DEDUP_REMOVED lines=8> */
[----:B------:R-:W-:Y:S02]  /*26340*/  LEA R0, P0, R2, UR6, 0x1 ;  /* 0x0000000602007c11 */ /* 0x000fe4000f8008ff */
[----:B-1----:R-:W-:Y:S02]  /*26350*/  LOP3.LUT R8, R8, 0x7f, RZ, 0xc0, !PT ;  /* 0x0000007f08087812 */ /* 0x002fe400078ec0ff */
[----:B------:R-:W-:Y:S02]  /*26360*/  LEA.HI.X R6, R2, UR7, R6, 0x1, P0 ;  /* 0x0000000702067c11 */ /* 0x000fe400080f0c06 */
[----:B------:R-:W-:Y:S01]  /*26370*/  SHF.R.U32.HI R8, RZ, 0x3, R8 ;  /* 0x00000003ff087819 */ /* 0x000fe20000011608 */
[----:B--2---:R-:W-:-:S04]  /*26380*/  IMAD R4, R22, -0x50, R9 ;  /* 0xffffffb016047824 */ /* 0x004fc800078e0209 */
[----:B------:R-:W-:-:S05]  /*26390*/  IMAD.IADD R4, R4, 0x1, -R8 ;  /* 0x0000000104047824 */ /* 0x000fca00078e0a08 */
[----:B------:R-:W-:Y:S01]  /*263a0*/  ISETP.GE.AND P0, PT, R4, 0x1, PT ;  /* 0x000000010400780c */ /* 0x000fe20003f06270 */
[----:B------:R-:W-:-:S12]  /*263b0*/  BRA.DIV UR4, `(.L_x_751) ;  /* 0x0000005204847947 */ /* 0x000fd8000b800000 */
[----:B------:R-:W0:Y:S01]  /*263c0*/  SHFL.IDX PT, R3, R0, RZ, 0x181f ;  /* 0x00181fff00037589 */ /* 0x000e2200000e0000 */
[C---:B------:R-:W-:Y:S01]  /*263d0*/  LOP3.LUT P5, RZ, R18.reuse, 0x10, RZ, 0xc0, !PT ;  /* 0x0000001012ff7812 */ /* 0x040fe200078ac0ff */
[----:B------:R-:W-:Y:S01]  /*263e0*/  @P0 IMAD R9, R7, 0x2, R16 ;  /* 0x0000000207090824 */ /* 0x000fe200078e0210 */
[C---:B------:R-:W-:Y:S01]  /*263f0*/  LOP3.LUT P4, RZ, R18.reuse, 0x8, RZ, 0xc0, !PT ;  /* 0x0000000812ff7812 */ /* 0x040fe2000788c0ff */
[----:B------:R-:W1:Y:S01]  /*26400*/  SHFL.IDX PT, R2, R6, RZ, 0x181f ;  /* 0x00181fff06027589 */ /* 0x000e6200000e0000 */
[C---:B------:R-:W-:Y:S01]  /*26410*/  LOP3.LUT P3, RZ, R18.reuse, 0x4, RZ, 0xc0, !PT ;  /* 0x0000000412ff7812 */ /* 0x040fe2000786c0ff */
[----:B------:R-:W-:Y:S01]  /*26420*/  ULDC.64 UR4, c[0x0][0x208] ;  /* 0x0000820000047ab9 */ /* 0x000fe20000000a00 */
[----:B------:R-:W-:Y:S01]  /*26430*/  LOP3.LUT P2, RZ, R18, 0x2, RZ, 0xc0, !PT ;  /* 0x0000000212ff7812 */ /* 0x000fe2000784c0ff */
[----:B------:R-:W-:Y:S01]  /*26440*/  SHFL.IDX PT, R8, R6, 0x1, 0x181f ;  /* 0x00381f0006087f89 */ /* 0x000fe200000e0000 */
[----:B0-----:R-:W-:-:S04]  /*26450*/  @P0 LEA R3, P1, R34, R3, 0x1 ;  /* 0x0000000322030211 */ /* 0x001fc800078208ff */
[----:B-1----:R-:W-:Y:S02]  /*26460*/  @P0 IADD3.X R2, RZ, R2, RZ, P1, !PT ;  /* 0x00000002ff020210 */ /* 0x002fe40000ffe4ff */
[----:B------:R-:W-:Y:S02]  /*26470*/  ISETP.GE.AND P1, PT, R4, 0x11, PT ;  /* 0x000000110400780c */ /* 0x000fe40003f26270 */
[----:B------:R-:W-:-:S04]  /*26480*/  @P0 LOP3.LUT R3, R3, R2, RZ, 0x3c, !PT ;  /* 0x0000000203030212 */ /* 0x000fc800078e3cff */
[----:B------:R-:W-:-:S04]  /*26490*/  @P0 LOP3.LUT R2, R3, R2, RZ, 0x3c, !PT ;  /* 0x0000000203020212 */ /* 0x000fc800078e3cff */
[----:B------:R-:W-:-:S03]  /*264a0*/  @P0 LOP3.LUT R3, R3, R2, RZ, 0x3c, !PT ;  /* 0x0000000203030212 */ /* 0x000fc600078e3cff */
[----:B------:R-:W-:Y:S02]  /*264b0*/  @P1 LEA R21, R7, R16, 0x1 ;  /* 0x0000001007151211 */ /* 0x000fe400078e08ff */
[----:B------:R-:W-:Y:S04]  /*264c0*/  @P0 LDGSTS.E.BYPASS.LTC128B.128 [R9+0x24400], desc[UR4][R2.64], !P5 ;  /* 0x2440000002090fae */ /* 0x000fe8000e901d44 */
[----:B------:R-:W-:Y:S04]  /*264d0*/  @P0 LDGSTS.E.BYPASS.LTC128B.128 [R9+0x26c00], desc[UR4][R2.64+0x80], !P4 ;  /* 0x26c0008002090fae */ /* 0x000fe8000e101d44 */
[----:B------:R-:W-:Y:S04]  /*264e0*/  @P0 LDGSTS.E.BYPASS.LTC128B.128 [R9+0x29400], desc[UR4][R2.64+0x100], !P3 ;  /* 0x2940010002090fae */ /* 0x000fe8000d901d44 */
[----:B------:R0:W-:Y:S04]  /*264f0*/  @P0 LDGSTS.E.BYPASS.LTC128B.128 [R9+0x2bc00], desc[UR4][R2.64+0x180], !P2 ;  /* 0x2bc0018002090fae */ /* 0x0001e8000d101d44 */
[----:B0-----:R-:W0:Y:S02]  /*26500*/  SHFL.IDX PT, R2, R0, 0x1, 0x181f ;  /* 0x00381f0000027f89 */ /* 0x001e2400000e0000 */
        /* <DEDUP_REMOVED lines=21> */
[----:B0-----:R-:W-:-:S04]  /*26660*/  @P1 LEA R2, P0, R34, R2, 0x1 ;  /* 0x0000000222021211 */ /* 0x001fc800078008ff */
[----:B------:R-:W-:Y:S02]  /*26670*/  @P1 IADD3.X R3, RZ, R8, RZ, P0, !PT ;  /* 0x00000008ff031210 */ /* 0x000fe400007fe4ff */
[----:B------:R0:W2:Y:S04]  /*26680*/  SHFL.IDX PT, R8, R6, 0x4, 0x181f ;  /* 0x00981f0006087f89 */ /* 0x0000a800000e0000 */
[----:B------:R0:W-:Y:S04]  /*26690*/  @P1 LDGSTS.E.BYPASS.LTC128B.128 [R21+0x25c00], desc[UR4][R2.64], !P5 ;  /* 0x25c0000002151fae */ /* 0x0001e8000e901d44 */
[----:B------:R0:W-:Y:S04]  /*266a0*/  @P1 LDGSTS.E.BYPASS.LTC128B.128 [R21+0x28400], desc[UR4][R2.64+0x80], !P4 ;  /* 0x2840008002151fae */ /* 0x0001e8000e101d44 */
[----:B------:R0:W-:Y:S04]  /*266b0*/  @P1 LDGSTS.E.BYPASS.LTC128B.128 [R21+0x2ac00], desc[UR4][R2.64+0x100], !P3 ;  /* 0x2ac0010002151fae */ /* 0x0001e8000d901d44 */
[----:B-1----:R0:W-:Y:S02]  /*266c0*/  @P1 LDGSTS.E.BYPASS.LTC128B.128 [R21+0x2d400], desc[UR4][R2.64+0x180], !P2 ;  /* 0x2d40018002151fae */ /* 0x0021e4000d101d44 */
.L_x_889:
[----:B------:R-:W-:Y:S01]  /*266d0*/  ISETP.GE.AND P0, PT, R4, 0x41, PT ;  /* 0x000000410400780c */ /* 0x000fe20003f06270 */
[----:B------:R-:W-:-:S12]  /*266e0*/  BSSY B0, `(.L_x_752) ;  /* 0x0000011000007945 */ /* 0x000fd80003800000 */
[----:B------:R-:W-:Y:S05]  /*266f0*/  @!P0 BRA `(.L_x_753) ;  /* 0x00000000003c8947 */ /* 0x000fea0003800000 */
[C---:B------:R-:W-:Y:S01]  /*26700*/  LOP3.LUT P4, RZ, R18.reuse, 0x10, RZ, 0xc0, !PT ;  /* 0x0000001012ff7812 */ /* 0x040fe2000788c0ff */
[----:B------:R-:W-:Y:S01]  /*26710*/  ULDC.64 UR4, c[0x0][0x208] ;  /* 0x0000820000047ab9 */ /* 0x000fe20000000a00 */
[C---:B------:R-:W-:Y:S02]  /*26720*/  LOP3.LUT P3, RZ, R18.reuse, 0x8, RZ, 0xc0, !PT ;  /* 0x0000000812ff7812 */ /* 0x040fe4000786c0ff */
[C---:B------:R-:W-:Y:S02]  /*26730*/  LOP3.LUT P2, RZ, R18.reuse, 0x4, RZ, 0xc0, !PT ;  /* 0x0000000412ff7812 */ /* 0x040fe4000784c0ff */
[----:B------:R-:W-:Y:S02]  /*26740*/  LOP3.LUT P1, RZ, R18, 0x2, RZ, 0xc0, !PT ;  /* 0x0000000212ff7812 */ /* 0x000fe4000782c0ff */
[----:B0-----:R-:W-:Y:S02]  /*26750*/  LEA R2, P0, R34, R0, 0x1 ;  /* 0x0000000022027211 */ /* 0x001fe400078008ff */
[----:B------:R-:W-:-:S03]  /*26760*/  LEA R7, R7, R16, 0x1 ;  /* 0x0000001007077211 */ /* 0x000fc600078e08ff */
        /* <DEDUP_REMOVED lines=8> */
.L_x_753:
[----:B------:R-:W-:Y:S05]  /*267f0*/  BSYNC B0 ;  /* 0x0000000000007941 */ /* 0x000fea0003800000 */
.L_x_752:
[----:B------:R-:W-:Y:S01]  /*26800*/  NOP ;  /* 0x0000000000007918 */ /* 0x000fe20000000000 */
[----:B------:R-:W-:-:S13]  /*26810*/  PLOP3.LUT P0, PT, PT, PT, PT, 0x80, 0x0 ;  /* 0x000000000000781c */ /* 0x000fda0003f0f070 */
.L_x_754:
[----:B------:R-:W-:Y:S02]  /*26820*/  PLOP3.LUT P1, PT, P1, P0, PT, 0xa2, 0x0 ;  /* 0x000000000000781c */ /* 0x000fe40000f21472 */
[----:B------:R-:W-:-:S08]  /*26830*/  @P0 R2UR P1, UR4, R5 ;  /* 0x00000000050402ca */ /* 0x000fd00000020000 */
[----:B------:R-:W-:-:S05]  /*26840*/  @P0 PLOP3.LUT P0, PT, P1, PT, PT, 0x80, 0x0 ;  /* 0x000000000000081c */ /* 0x000fca0000f0f070 */
[----:B------:R-:W-:Y:S01]  /*26850*/  @!P1 SYNCS.ARRIVE.TRANS64.RED.A0T1 RZ, [UR4+0x38830], RZ ;  /* 0x038830ffffff99a7 */ /* 0x000fe20008200404 */
[----:B------:R-:W-:Y:S07]  /*26860*/  @!P1 ARRIVES.LDGSTSBAR.64.TRANSCNT [UR4+0x38830] ;  /* 0x03883000ff0099b0 */ /* 0x000fee0008000a84 */
[----:B------:R-:W-:Y:S05]  /*26870*/  @P0 BRA.U.ANY `(.L_x_754) ;  /* 0xfffffffd00e80947 */ /* 0x000fea000393ffff */
[----:B------:R-:W-:Y:S01]  /*26880*/  NOP ;  /* 0x0000000000007918 */ /* 0x000fe20000000000 */
[----:B------:R-:W-:-:S05]  /*26890*/  IMAD.U32 R0, RZ, RZ, UR37 ;  /* 0x00000025ff007e24 */ /* 0x000fca000f8e00ff */
[----:B------:R-:W-:-:S13]  /*268a0*/  ISETP.NE.AND P2, PT, R0, 0x3, PT ;  /* 0x000000030000780c */ /* 0x000fda0003f45270 */
[----:B------:R-:W-:Y:S05]  /*268b0*/  @!P2 BRA `(.L_x_755) ;  /* 0x000000000004a947 */ /* 0x000fea0003800000 */
[----:B------:R-:W-:Y:S01]  /*268c0*/  BPT.TRAP 0x1 ;  /* 0x000000040000795c */ /* 0x000fe20000300000 */
.L_x_755:
[----:B------:R3:W5:Y:S01]  /*268d0*/  LDL.LU R0, [R1+0x20] ;  /* 0x0000200001007983 */ /* 0x0007620000300800 */
[----:B------:R3:W-:Y:S02]  /*268e0*/  SYNCS.ARRIVE.TRANS64.A1T0 RZ, [R5+URZ+0x38830], RZ ;  /* 0x038830ff05ff79a7 */ /* 0x0007e4000810003f */
[----:B------:R-:W-:Y:S05]  /*268f0*/  WARPSYNC.ALL ;  /* 0x0000000000007948 */ /* 0x000fea0003800000 */
[----:B------:R-:W-:Y:S01]  /*26900*/  ULDC.64 UR4, c[0x0][0xa00] ;  /* 0x0002800000047ab9 */ /* 0x000fe20000000a00 */
[----:B------:R-:W-:Y:S01]  /*26910*/  BSSY B6, `(.L_x_756) ;  /* 0x0000021000067945 */ /* 0x000fe20003800000 */
[----:B------:R-:W-:Y:S01]  /*26920*/  BAR.SYNC.DEFER_BLOCKING 0x8, 0x180 ;  /* 0x0206000000007b1d */ /* 0x000fe20000010000 */
[----:B------:R-:W-:-:S04]  /*26930*/  ISETP.NE.U32.AND P0, PT, RZ, UR4, PT ;  /* 0x00000004ff007c0c */ /* 0x000fc8000bf05070 */
[----:B------:R-:W-:Y:S01]  /*26940*/  ISETP.NE.AND.EX P0, PT, RZ, UR5, PT, P0 ;  /* 0x00000005ff007c0c */ /* 0x000fe2000bf05300 */
[----:B------:R-:W-:Y:S02]  /*26950*/  ULDC.64 UR4, c[0x0][0x298] ;  /* 0x0000a60000047ab9 */ /* 0x000fe40000000a00 */
[----:B---3--:R-:W-:Y:S01]  /*26960*/  IMAD.WIDE.U32 R4, R35, UR4, RZ ;  /* 0x0000000423047c25 */ /* 0x008fe2000f8e00ff */
[----:B------:R-:W-:Y:S02]  /*26970*/  SEL R31, R31, RZ, !P0 ;  /* 0x000000ff1f1f7207 */ /* 0x000fe40004000000 */
[----:B01---5:R-:W-:Y:S02]  /*26980*/  SEL R2, R0, RZ, !P0 ;  /* 0x000000ff00027207 */ /* 0x023fe40004000000 */
[----:B------:R-:W-:-:S03]  /*26990*/  SHF.R.S32.HI R0, RZ, 0x1f, R35 ;  /* 0x0000001fff007819 */ /* 0x000fc60000011423 */
[----:B------:R0:W-:Y:S02]  /*269a0*/  STL [R1+0x30], R2 ;  /* 0x0000300201007387 */ /* 0x0001e40000100800 */
[----:B------:R-:W-:Y:S02]  /*269b0*/  IMAD R0, R0, UR4, RZ ;  /* 0x0000000400007c24 */ /* 0x000fe4000f8e02ff */
[----:B------:R1:W-:Y:S02]  /*269c0*/  STL.64 [R1+0x20], R4 ;  /* 0x0000200401007387 */ /* 0x0003e40000100a00 */
[----:B------:R-:W-:Y:S02]  /*269d0*/  IMAD R0, R35, UR5, R0 ;  /* 0x0000000523007c24 */ /* 0x000fe4000f8e0200 */
[----:B0-----:R-:W-:-:S03]  /*269e0*/  VIADD R2, R16, 0x14400 ;  /* 0x0001440010027836 */ /* 0x001fc60000000000 */
[----:B------:R-:W-:Y:S02]  /*269f0*/  IADD3 R35, R5, R0, RZ ;  /* 0x0000000005237210 */ /* 0x000fe40007ffe0ff */
[----:B------:R-:W-:-:S13]  /*26a00*/  LOP3.LUT P0, RZ, R2, 0x3ff, RZ, 0xc0, !PT ;  /* 0x000003ff02ff7812 */ /* 0x000fda000780c0ff */
[----:B-1----:R-:W-:Y:S05]  /*26a10*/  @!P0 BRA `(.L_x_757) ;  /* 0x0000000000408947 */ /* 0x002fea0003800000 */
[----:B------:R-:W-:Y:S01]  /*26a20*/  MOV R2, 0x0 ;  /* 0x0000000000027802 */ /* 0x000fe20000000f00 */
[----:B------:R-:W-:Y:S01]  /*26a30*/  ULDC.64 UR4, c[0x4][0x138] ;  /* 0x01004e0000047ab9 */ /* 0x000fe20000000a00 */
[----:B------:R-:W-:Y:S01]  /*26a40*/  ULDC.64 UR6, c[0x4][0x140] ;  /* 0x0100500000067ab9 */ /* 0x000fe20000000a00 */
[----:B------:R-:W-:Y:S01]  /*26a50*/  ULDC.64 UR8, c[0x4][0xb0] ;  /* 0x01002c0000087ab9 */ /* 0x000fe20000000a00 */
[----:B------:R-:W-:Y:S01]  /*26a60*/  IMAD.U32 R4, RZ, RZ, UR4 ;  /* 0x00000004ff047e24 */ /* 0x000fe2000f8e00ff */
[----:B------:R-:W-:Y:S01]  /*26a70*/  MOV R6, UR6 ;  /* 0x0000000600067c02 */ /* 0x000fe20008000f00 */
[----:B------:R-:W0:Y:S01]  /*26a80*/  LDC.64 R2, c[0x4][R2] ;  /* 0x0100000002027b82 */ /* 0x000e220000000a00 */
[----:B------:R-:W-:Y:S01]  /*26a90*/  IMAD.U32 R5, RZ, RZ, UR5 ;  /* 0x00000005ff057e24 */ /* 0x000fe2000f8e00ff */
[----:B------:R-:W-:Y:S01]  /*26aa0*/  MOV R11, UR9 ;  /* 0x00000009000b7c02 */ /* 0x000fe20008000f00 */
[----:B------:R-:W-:Y:S01]  /*26ab0*/  IMAD.U32 R7, RZ, RZ, UR7 ;  /* 0x00000007ff077e24 */ /* 0x000fe2000f8e00ff */
[----:B------:R-:W-:Y:S01]  /*26ac0*/  MOV R13, RZ ;  /* 0x000000ff000d7202 */ /* 0x000fe20000000f00 */
[----:B------:R-:W-:-:S02]  /*26ad0*/  IMAD.U32 R10, RZ, RZ, UR8 ;  /* 0x00000008ff0a7e24 */ /* 0x000fc4000f8e00ff */
[----:B--2---:R-:W-:Y:S02]  /*26ae0*/  IMAD.MOV.U32 R8, RZ, RZ, 0x70 ;  /* 0x00000070ff087424 */ /* 0x004fe400078e00ff */
[----:B------:R-:W-:-:S07]  /*26af0*/  IMAD.MOV.U32 R12, RZ, RZ, 0x1 ;  /* 0x00000001ff0c7424 */ /* 0x000fce00078e00ff */
[----:B------:R-:W-:-:S07]  /*26b00*/  LEPC R20, `(.L_x_757) ;  /* 0x000000001014794e */ /* 0x000fce0000000000 */
[----:B0-----:R-:W-:Y:S05]  /*26b10*/  CALL.ABS.NOINC R2 ;  /* 0x0000000002007343 */ /* 0x001fea0003c00000 */
.L_x_757:
[----:B------:R-:W-:Y:S05]  /*26b20*/  BSYNC B6 ;  /* 0x0000000000067941 */ /* 0x000fea0003800000 */
.L_x_756:
[----:B------:R-:W3:Y:S01]  /*26b30*/  LDL.LU R20, [R1+0x30] ;  /* 0x0000300001147983 */ /* 0x000ee20000300800 */
[----:B------:R-:W-:Y:S01]  /*26b40*/  ULDC.64 UR4, c[0x0][0x2d8] ;  /* 0x0000b60000047ab9 */ /* 0x000fe20000000a00 */
[----:B--2---:R-:W0:Y:S02]  /*26b50*/  LDC R8, c[0x0][0x448] ;  /* 0x00011200ff087b82 */ /* 0x004e240000000800 */
[----:B------:R-:W2:Y:S04]  /*26b60*/  LDL.LU.64 R2, [R1+0x20] ;  /* 0x0000200001027983 */ /* 0x000ea80000300a00 */
[----:B------:R1:W5:Y:S01]  /*26b70*/  LDL R10, [R1+0x28] ;  /* 0x00002800010a7983 */ /* 0x0003620000100800 */
[----:B0-----:R-:W-:-:S13]  /*26b80*/  ISETP.NE.AND P0, PT, R8, 0x1, PT ;  /* 0x000000010800780c */ /* 0x001fda0003f05270 */
[----:B------:R-:W0:Y:S08]  /*26b90*/  @P0 LDC R5, c[0x0][0x44c] ;  /* 0x00011300ff050b82 */ /* 0x000e300000000800 */
[----:B------:R-:W4:Y:S01]  /*26ba0*/  @P0 LDC R4, c[0x0][0x450] ;  /* 0x00011400ff040b82 */ /* 0x000f220000000800 */
[C---:B------:R-:W-:Y:S02]  /*26bb0*/  LOP3.LUT R11, R34.reuse, 0x40, RZ, 0xfc, !PT ;  /* 0x00000040220b7812 */ /* 0x040fe400078efcff */
[----:B------:R-:W-:Y:S01]  /*26bc0*/  LOP3.LUT R9, R34, 0x80, RZ, 0xfc, !PT ;  /* 0x0000008022097812 */ /* 0x000fe200078efcff */
[----:B--2---:R-:W-:-:S02]  /*26bd0*/  IMAD.MOV.U32 R3, RZ, RZ, R35 ;  /* 0x000000ffff037224 */ /* 0x004fc400078e0023 */
[----:B------:R-:W-:-:S04]  /*26be0*/  IMAD.WIDE.U32 R2, R26, UR4, R2 ;  /* 0x000000041a027c25 */ /* 0x000fc8000f8e0002 */
[----:B------:R-:W-:Y:S01]  /*26bf0*/  IMAD R3, R26, UR5, R3 ;  /* 0x000000051a037c24 */ /* 0x000fe2000f8e0203 */
[----:B------:R-:W-:Y:S02]  /*26c00*/  ULDC.64 UR4, c[0x0][0x2e0] ;  /* 0x0000b80000047ab9 */ /* 0x000fe40000000a00 */
[----:B---3--:R-:W-:Y:S02]  /*26c10*/  IMAD R0, R20, UR4, RZ ;  /* 0x0000000414007c24 */ /* 0x008fe4000f8e02ff */
        /* <DEDUP_REMOVED lines=9> */
[----:B--2---:R-:W-:-:S04]  /*26cb0*/  SHF.L.U32 R20, R20, 0x4, RZ ;  /* 0x0000000414147819 */ /* 0x004fc800000006ff */
[----:B------:R-:W-:-:S04]  /*26cc0*/  LOP3.LUT R20, R21, 0x70, R20, 0xf8, !PT ;  /* 0x0000007015147812 */ /* 0x000fc800078ef814 */
[----:B------:R-:W-:-:S05]  /*26cd0*/  LOP3.LUT R6, R20, R0, RZ, 0xfc, !PT ;  /* 0x0000000014067212 */ /* 0x000fca00078efcff */
[----:B0-----:R-:W-:-:S04]  /*26ce0*/  @P0 IMAD.HI.U32 R7, R6, R5, RZ ;  /* 0x0000000506070227 */ /* 0x001fc800078e00ff */
[----:B------:R-:W-:Y:S01]  /*26cf0*/  IMAD.MOV.U32 R5, RZ, RZ, R6 ;  /* 0x000000ffff057224 */ /* 0x000fe200078e0006 */
[----:B----4-:R-:W-:-:S04]  /*26d00*/  @P0 SHF.R.U32.HI R5, RZ, R4, R7 ;  /* 0x00000004ff050219 */ /* 0x010fc80000011607 */
[C---:B------:R-:W-:Y:S01]  /*26d10*/  IADD3 R4, -R5.reuse, RZ, RZ ;  /* 0x000000ff05047210 */ /* 0x040fe20007ffe1ff */
[----:B------:R-:W0:Y:S04]  /*26d20*/  S2R R20, SR_TID.X ;  /* 0x0000000000147919 */ /* 0x000e280000002100 */
        /* <DEDUP_REMOVED lines=25> */
[----:B-----5:R-:W-:Y:S01]  /*26ec0*/  IMAD R6, R10, R8, RZ ;  /* 0x000000080a067224 */ /* 0x020fe200078e02ff */
[----:B------:R-:W-:Y:S01]  /*26ed0*/  IADD3 R0, R9, R0, RZ ;  /* 0x0000000009007210 */ /* 0x000fe20007ffe0ff */
[----:B------:R-:W-:Y:S01]  /*26ee0*/  ULDC.64 UR4, c[0x0][0x208] ;  /* 0x0000820000047ab9 */ /* 0x000fe20000000a00 */
[----:B------:R-:W1:Y:S02]  /*26ef0*/  SHFL.IDX PT, R2, R4, RZ, 0x181f ;  /* 0x00181fff04027589 */ /* 0x000e6400000e0000 */
[----:B------:R-:W-:Y:S02]  /*26f00*/  ISETP.GE.AND P1, PT, R0, R6, PT ;  /* 0x000000060000720c */ /* 0x000fe40003f26270 */
[----:B------:R-:W-:Y:S11]  /*26f10*/  SHFL.IDX PT, R14, R5, 0x7, 0x181f ;  /* 0x00f81f00050e7f89 */ /* 0x000ff600000e0000 */
[----:B0-----:R-:W-:-:S05]  /*26f20*/  @!P1 LEA R7, P5, R34, R3, 0x1 ;  /* 0x0000000322079211 */ /* 0x001fca00078a08ff */
[----:B-1----:R-:W-:Y:S02]  /*26f30*/  @!P1 IMAD.X R3, RZ, RZ, R2, P5 ;  /* 0x000000ffff039224 */ /* 0x002fe400028e0602 */
[----:B------:R-:W-:Y:S01]  /*26f40*/  @!P1 IMAD.MOV.U32 R2, RZ, RZ, R7 ;  /* 0x000000ffff029224 */ /* 0x000fe200078e0007 */
[----:B------:R-:W-:-:S04]  /*26f50*/  IADD3 R7, R0, 0x10, RZ ;  /* 0x0000001000077810 */ /* 0x000fc80007ffe0ff */
[----:B------:R-:W-:Y:S04]  /*26f60*/  @!P1 LDGSTS.E.BYPASS.LTC128B.128 [R36+0x14400], desc[UR4][R2.64], !P4 ;  /* 0x1440000002249fae */ /* 0x000fe8000e101d44 */
[----:B------:R-:W-:Y:S04]  /*26f70*/  @!P1 LDGSTS.E.BYPASS.LTC128B.128 [R36+0x18400], desc[UR4][R2.64+0x80], !P3 ;  /* 0x1840008002249fae */ /* 0x000fe8000d901d44 */
[----:B------:R-:W-:Y:S04]  /*26f80*/  @!P1 LDGSTS.E.BYPASS.LTC128B.128 [R36+0x1c400], desc[UR4][R2.64+0x100], !P2 ;  /* 0x1c40010002249fae */ /* 0x000fe8000d101d44 */
[----:B------:R0:W-:Y:S01]  /*26f90*/  @!P1 LDGSTS.E.BYPASS.LTC128B.128 [R36+0x20400], desc[UR4][R2.64+0x180], !P0 ;  /* 0x2040018002249fae */ /* 0x0001e2000c101d44 */
[----:B------:R-:W-:-:S03]  /*26fa0*/  ISETP.GE.AND P1, PT, R7, R6, PT ;  /* 0x000000060700720c */ /* 0x000fc60003f26270 */
[----:B0-----:R-:W0:Y:S04]  /*26fb0*/  SHFL.IDX PT, R3, R5, 0x1, 0x181f ;  /* 0x00381f0005037f89 */ /* 0x001e2800000e0000 */
[----:B------:R-:W1:Y:S06]  /*26fc0*/  SHFL.IDX PT, R2, R4, 0x1, 0x181f ;  /* 0x00381f0004027f89 */ /* 0x000e6c00000e0000 */
[----:B0-----:R-:W-:-:S05]  /*26fd0*/  @!P1 LEA R7, P5, R34, R3, 0x1 ;  /* 0x0000000322079211 */ /* 0x001fca00078a08ff */
[----:B-1----:R-:W-:Y:S02]  /*26fe0*/  @!P1 IMAD.X R8, RZ, RZ, R2, P5 ;  /* 0x000000ffff089224 */ /* 0x002fe400028e0602 */
[----:B------:R-:W-:Y:S02]  /*26ff0*/  @!P1 IMAD.MOV.U32 R2, RZ, RZ, R7 ;  /* 0x000000ffff029224 */ /* 0x000fe400078e0007 */
[----:B------:R-:W-:Y:S01]  /*27000*/  VIADD R7, R0, 0x20 ;  /* 0x0000002000077836 */ /* 0x000fe20000000000 */
[----:B------:R-:W-:-:S05]  /*27010*/  @!P1 MOV R3, R8 ;  /* 0x0000000800039202 */ /* 0x000fca0000000f00 */
        /* <DEDUP_REMOVED lines=8> */
[----:B-1----:R-:W-:Y:S01]  /*270a0*/  @!P1 IMAD.X R8, RZ, RZ, R2, P5 ;  /* 0x000000ffff089224 */ /* 0x002fe200028e0602 */
[----:B------:R-:W-:Y:S01]  /*270b0*/  @!P1 MOV R2, R7 ;  /* 0x0000000700029202 */ /* 0x000fe20000000f00 */
[----:B------:R-:W-:Y:S02]  /*270c0*/  VIADD R7, R0, 0x30 ;  /* 0x0000003000077836 */ /* 0x000fe40000000000 */
[----:B------:R-:W-:-:S05]  /*270d0*/  @!P1 IMAD.MOV.U32 R3, RZ, RZ, R8 ;  /* 0x000000ffff039224 */ /* 0x000fca00078e0008 */
[----:B------:R-:W-:Y:S04]  /*270e0*/  @!P1 LDGSTS.E.BYPASS.LTC128B.128 [R36+0x15400], desc[UR4][R2.64], !P4 ;  /* 0x1540000002249fae */ /* 0x000fe8000e101d44 */
[----:B------:R-:W-:Y:S04]  /*270f0*/  @!P1 LDGSTS.E.BYPASS.LTC128B.128 [R36+0x19400], desc[UR4][R2.64+0x80], !P3 ;  /* 0x1940008002249fae */ /* 0x000fe8000d901d44 */
[----:B------:R-:W-:Y:S04]  /*27100*/  @!P1 LDGSTS.E.BYPASS.LTC128B.128 [R36+0x1d400], desc[UR4][R2.64+0x100], !P2 ;  /* 0x1d40010002249fae */ /* 0x000fe8000d101d44 */
[----:B------:R0:W-:Y:S01]  /*27110*/  @!P1 LDGSTS.E.BYPASS.LTC128B.128 [R36+0x21400], desc[UR4][R2.64+0x180], !P0 ;  /* 0x2140018002249fae */ /* 0x0001e2000c101d44 */
[----:B------:R-:W-:-:S03]  /*27120*/  ISETP.GE.AND P1, PT, R7, R6, PT ;  /* 0x000000060700720c */ /* 0x000fc60003f26270 */
[----:B0-----:R-:W0:Y:S04]  /*27130*/  SHFL.IDX PT, R3, R5, 0x3, 0x181f ;  /* 0x00781f0005037f89 */ /* 0x001e2800000e0000 */
[----:B------:R-:W1:Y:S06]  /*27140*/  SHFL.IDX PT, R2, R4, 0x3, 0x181f ;  /* 0x00781f0004027f89 */ /* 0x000e6c00000e0000 */
[----:B0-----:R-:W-:-:S04]  /*27150*/  @!P1 LEA R7, P5, R34, R3, 0x1 ;  /* 0x0000000322079211 */ /* 0x001fc800078a08ff */
[----:B-1----:R-:W-:Y:S01]  /*27160*/  @!P1 IADD3.X R8, RZ, R2, RZ, P5, !PT ;  /* 0x00000002ff089210 */ /* 0x002fe20002ffe4ff */
[----:B------:R-:W-:Y:S01]  /*27170*/  @!P1 IMAD.MOV.U32 R2, RZ, RZ, R7 ;  /* 0x000000ffff029224 */ /* 0x000fe200078e0007 */
[----:B------:R-:W-:-:S03]  /*27180*/  IADD3 R7, R0, 0x40, RZ ;  /* 0x0000004000077810 */ /* 0x000fc60007ffe0ff */
        /* <DEDUP_REMOVED lines=34> */
[----:B------:R-:W-:Y:S02]  /*273b0*/  @!P1 IMAD.MOV.U32 R2, RZ, RZ, R7 ;  /* 0x000000ffff029224 */ /* 0x000fe400078e0007 */
[----:B------:R0:W1:Y:S02]  /*273c0*/  SHFL.IDX PT, R7, R4, 0x7, 0x181f ;  /* 0x00f81f0004077f89 */ /* 0x00006400000e0000 */
[----:B------:R-:W-:-:S05]  /*273d0*/  @!P1 IMAD.MOV.U32 R3, RZ, RZ, R8 ;  /* 0x000000ffff039224 */ /* 0x000fca00078e0008 */
[----:B------:R0:W-:Y:S04]  /*273e0*/  @!P1 LDGSTS.E.BYPASS.LTC128B.128 [R36+0x17400], desc[UR4][R2.64], !P4 ;  /* 0x1740000002249fae */ /* 0x0001e8000e101d44 */
[----:B------:R0:W-:Y:S04]  /*273f0*/  @!P1 LDGSTS.E.BYPASS.LTC128B.128 [R36+0x1b400], desc[UR4][R2.64+0x80], !P3 ;  /* 0x1b40008002249fae */ /* 0x0001e8000d901d44 */
[----:B------:R0:W-:Y:S04]  /*27400*/  @!P1 LDGSTS.E.BYPASS.LTC128B.128 [R36+0x1f400], desc[UR4][R2.64+0x100], !P2 ;  /* 0x1f40010002249fae */ /* 0x0001e8000d101d44 */
[----:B------:R0:W-:Y:S02]  /*27410*/  @!P1 LDGSTS.E.BYPASS.LTC128B.128 [R36+0x23400], desc[UR4][R2.64+0x180], !P0 ;  /* 0x2340018002249fae */ /* 0x0001e4000c101d44 */
.L_x_906:
[----:B0-----:R-:W-:Y:S01]  /*27420*/  IADD3 R3, R0, 0x70, RZ ;  /* 0x0000007000037810 */ /* 0x001fe20007ffe0ff */
[----:B------:R-:W-:Y:S03]  /*27430*/  BSSY B0, `(.L_x_759) ;  /* 0x000000d000007945 */ /* 0x000fe60003800000 */
[----:B------:R-:W-:-:S13]  /*27440*/  ISETP.GE.AND P1, PT, R3, R6, PT ;  /* 0x000000060300720c */ /* 0x000fda0003f26270 */
[----:B------:R-:W-:Y:S05]  /*27450*/  @P1 BRA `(.L_x_760) ;  /* 0x0000000000281947 */ /* 0x000fea0003800000 */
[----:B------:R-:W-:Y:S01]  /*27460*/  LEA R2, P1, R34, R14, 0x1 ;  /* 0x0000000e22027211 */ /* 0x000fe200078208ff */
[----:B------:R-:W-:-:S04]  /*27470*/  ULDC.64 UR4, c[0x0][0x208] ;  /* 0x0000820000047ab9 */ /* 0x000fc80000000a00 */
[----:B-1----:R-:W-:-:S05]  /*27480*/  IMAD.X R3, RZ, RZ, R7, P1 ;  /* 0x000000ffff037224 */ /* 0x002fca00008e0607 */
[----:B------:R-:W-:Y:S01]  /*27490*/  @!PT LDS RZ, [RZ] ;  /* 0x00000000fffff984 */ /* 0x000fe20000000800 */
[----:B------:R-:W-:Y:S01]  /*274a0*/  @!PT LDS RZ, [RZ] ;  /* 0x00000000fffff984 */ /* 0x000fe20000000800 */
[----:B------:R-:W-:Y:S01]  /*274b0*/  @!PT LDS RZ, [RZ] ;  /* 0x00000000fffff984 */ /* 0x000fe20000000800 */
[----:B------:R0:W-:Y:S04]  /*274c0*/  LDGSTS.E.BYPASS.LTC128B.128 [R36+0x17c00], desc[UR4][R2.64], !P4 ;  /* 0x17c0000002247fae */ /* 0x0001e8000e101d44 */
[----:B------:R0:W-:Y:S04]  /*274d0*/  LDGSTS.E.BYPASS.LTC128B.128 [R36+0x1bc00], desc[UR4][R2.64+0x80], !P3 ;  /* 0x1bc0008002247fae */ /* 0x0001e8000d901d44 */
[----:B------:R0:W-:Y:S04]  /*274e0*/  LDGSTS.E.BYPASS.LTC128B.128 [R36+0x1fc00], desc[UR4][R2.64+0x100], !P2 ;  /* 0x1fc0010002247fae */ /* 0x0001e8000d101d44 */
[----:B------:R0:W-:Y:S02]  /*274f0*/  LDGSTS.E.BYPASS.LTC128B.128 [R36+0x23c00], desc[UR4][R2.64+0x180], !P0 ;  /* 0x23c0018002247fae */ /* 0x0001e4000c101d44 */
.L_x_760:
[----:B------:R-:W-:Y:S05]  /*27500*/  BSYNC B0 ;  /* 0x0000000000007941 */ /* 0x000fea0003800000 */
.L_x_759:
[----:B------:R-:W-:Y:S01]  /*27510*/  NOP ;  /* 0x0000000000007918 */ /* 0x000fe20000000000 */
[----:B------:R-:W-:-:S13]  /*27520*/  PLOP3.LUT P0, PT, PT, PT, PT, 0x80, 0x0 ;  /* 0x000000000000781c */ /* 0x000fda0003f0f070 */
.L_x_761:
[----:B------:R-:W-:Y:S02]  /*27530*/  PLOP3.LUT P1, PT, P1, P0, PT, 0xa2, 0x0 ;  /* 0x000000000000781c */ /* 0x000fe40000f21472 */
[----:B------:R-:W-:-:S08]  /*27540*/  @P0 R2UR P1, UR4, R16 ;  /* 0x00000000100402ca */ /* 0x000fd00000020000 */
[----:B------:R-:W-:-:S05]  /*27550*/  @P0 PLOP3.LUT P0, PT, P1, PT, PT, 0x80, 0x0 ;  /* 0x000000000000081c */ /* 0x000fca0000f0f070 */
[----:B------:R-:W-:Y:S01]  /*27560*/  @!P1 SYNCS.ARRIVE.TRANS64.RED.A0T1 RZ, [UR4+0x38800], RZ ;  /* 0x038800ffffff99a7 */ /* 0x000fe20008200404 */
[----:B------:R-:W-:Y:S07]  /*27570*/  @!P1 ARRIVES.LDGSTSBAR.64.TRANSCNT [UR4+0x38800] ;  /* 0x03880000ff0099b0 */ /* 0x000fee0008000a84 */
[----:B------:R-:W-:Y:S05]  /*27580*/  @P0 BRA.U.ANY `(.L_x_761) ;  /* 0xfffffffd00e80947 */ /* 0x000fea000393ffff */
[----:B0-----:R-:W2:Y:S04]  /*27590*/  LDL.LU R3, [R1+0x2c] ;  /* 0x00002c0001037983 */ /* 0x001ea80000300800 */
[----:B------:R-:W3:Y:S01]  /*275a0*/  LDL.LU R2, [R1+0x1c] ;  /* 0x00001c0001027983 */ /* 0x000ee20000300800 */
[----:B--2---:R-:W-:-:S05]  /*275b0*/  VIADD R3, R3, 0x1 ;  /* 0x0000000103037836 */ /* 0x004fca0000000000 */
[----:B------:R-:W-:Y:S01]  /*275c0*/  LEA.HI R0, R3, R3, RZ, 0x1 ;  /* 0x0000000303007211 */ /* 0x000fe200078f08ff */
[----:B------:R0:W-:Y:S03]  /*275d0*/  STL [R1+0x2c], R3 ;  /* 0x00002c0301007387 */ /* 0x0001e60000100800 */
[----:B------:R-:W-:-:S04]  /*275e0*/  LOP3.LUT R0, R0, 0xfffffffe, RZ, 0xc0, !PT ;  /* 0xfffffffe00007812 */ /* 0x000fc800078ec0ff */
[----:B0-----:R-:W-:Y:S01]  /*275f0*/  IADD3 R3, R3, -R0, RZ ;  /* 0x8000000003037210 */ /* 0x001fe20007ffe0ff */
[----:B---3--:R-:W-:-:S03]  /*27600*/  VIADD R0, R2, 0xfffffffe ;  /* 0xfffffffe02007836 */ /* 0x008fc60000000000 */
[----:B------:R-:W-:Y:S01]  /*27610*/  SHF.L.U32 R3, R3, 0x1f, RZ ;  /* 0x0000001f03037819 */ /* 0x000fe200000006ff */
[----:B------:R-:W-:Y:S01]  /*27620*/  NOP ;  /* 0x0000000000007918 */ /* 0x000fe20000000000 */
[----:B------:R0:W-:Y:S01]  /*27630*/  SYNCS.ARRIVE.TRANS64.A1T0 RZ, [R16+URZ+0x38800], RZ ;  /* 0x038800ff10ff79a7 */ /* 0x0001e2000810003f */
[----:B------:R-:W-:Y:S01]  /*27640*/  BSSY B0, `(.L_x_762) ;  /* 0x0000003000007945 */ /* 0x000fe20003800000 */
[----:B------:R-:W2:Y:S03]  /*27650*/  SYNCS.PHASECHK.TRANS64.TRYWAIT P0, [R16+URZ+0x38820], R3 ;  /* 0x03882003100075a7 */ /* 0x000ea6000800017f */
[----:B0-2---:R-:W-:Y:S05]  /*27660*/  @!P0 BRA `(.L_x_763) ;  /* 0x00000050009c8947 */ /* 0x005fea0003800000 */
.L_x_907:
[----:B------:R-:W-:Y:S05]  /*27670*/  BSYNC B0 ;  /* 0x0000000000007941 */ /* 0x000fea0003800000 */
.L_x_762:
[----:B------:R-:W2:Y:S01]  /*27680*/  LDL R2, [R1+0xc] ;  /* 0x00000c0001027983 */ /* 0x000ea20000100800 */
[----:B------:R-:W-:Y:S01]  /*27690*/  BSSY B0, `(.L_x_764) ;  /* 0x000011a000007945 */ /* 0x000fe20003800000 */
[----:B--2---:R-:W-:-:S13]  /*276a0*/  ISETP.GE.AND P0, PT, R0, R2, PT ;  /* 0x000000020000720c */ /* 0x004fda0003f06270 */
[----:B------:R-:W-:Y:S05]  /*276b0*/  @!P0 BRA `(.L_x_765) ;  /* 0x00000010005c8947 */ /* 0x000fea0003800000 */
[C---:B------:R-:W-:Y:S01]  /*276c0*/  LOP3.LUT R4, R34.reuse, 0x40, RZ, 0xfc, !PT ;  /* 0x0000004022047812 */ /* 0x040fe200078efcff */
[----:B------:R-:W-:Y:S01]  /*276d0*/  ULDC UR4, c[0x0][0x2f4] ;  /* 0x0000bd0000047ab9 */ /* 0x000fe20000000800 */
[C---:B------:R-:W-:Y:S01]  /*276e0*/  LOP3.LUT R2, R34.reuse, 0x80, RZ, 0xfc, !PT ;  /* 0x0000008022027812 */ /* 0x040fe200078efcff */
[----:B-1----:R-:W-:Y:S01]  /*276f0*/  IMAD.MOV.U32 R7, RZ, RZ, R23 ;  /* 0x000000ffff077224 */ /* 0x002fe200078e0017 */
[----:B------:R-:W-:Y:S01]  /*27700*/  MOV R20, R29 ;  /* 0x0000001d00147202 */ /* 0x000fe20000000f00 */
[----:B------:R-:W-:Y:S01]  /*27710*/  IMAD.MOV.U32 R31, RZ, RZ, R22 ;  /* 0x000000ffff1f7224 */ /* 0x000fe200078e0016 */
[----:B------:R-:W-:Y:S02]  /*27720*/  ISETP.GE.AND P4, PT, R34, UR4, PT ;  /* 0x0000000422007c0c */ /* 0x000fe4000bf86270 */
[----:B------:R-:W-:Y:S02]  /*27730*/  ISETP.GE.AND P3, PT, R4, UR4, PT ;  /* 0x0000000404007c0c */ /* 0x000fe4000bf66270 */
[----:B------:R-:W-:-:S02]  /*27740*/  ISETP.GE.AND P2, PT, R2, UR4, PT ;  /* 0x0000000402007c0c */ /* 0x000fc4000bf46270 */
[----:B------:R-:W-:-:S13]  /*27750*/  ISETP.GE.AND P1, PT, R37, UR4, PT ;  /* 0x0000000425007c0c */ /* 0x000fda000bf26270 */
.L_x_778:
[----:B------:R-:W2:Y:S01]  /*27760*/  LDL R5, [R1+0x10] ;  /* 0x0000100001057983 */ /* 0x000ea20000100800 */
[----:B------:R-:W1:Y:S03]  /*27770*/  LDC R11, c[0x0][0x430] ;  /* 0x00010c00ff0b7b82 */ /* 0x000e660000000800 */
[----:B------:R-:W3:Y:S01]  /*27780*/  LDL R8, [R1+0x14] ;  /* 0x0000140001087983 */ /* 0x000ee20000100800 */
[----:B------:R-:W4:Y:S01]  /*27790*/  S2R R2, SR_TID.X ;  /* 0x0000000000027919 */ /* 0x000f220000002100 */
[----:B------:R-:W4:Y:S01]  /*277a0*/  S2R R4, SR_TID.X ;  /* 0x0000000000047919 */ /* 0x000f220000002100 */
[----:B-1----:R-:W-:-:S13]  /*277b0*/  ISETP.NE.AND P0, PT, R11, 0x1, PT ;  /* 0x000000010b00780c */ /* 0x002fda0003f05270 */
[----:B0-----:R-:W0:Y:S01]  /*277c0*/  @P0 LDC R3, c[0x0][0x434] ;  /* 0x00010d00ff030b82 */ /* 0x001e220000000800 */
[----:B----4-:R-:W-:Y:S01]  /*277d0*/  LOP3.LUT R2, R2, 0x7f, RZ, 0xc0, !PT ;  /* 0x0000007f02027812 */ /* 0x010fe200078ec0ff */
[----:B------:R-:W-:-:S03]  /*277e0*/  IMAD.SHL.U32 R4, R4, 0x10, RZ ;  /* 0x0000001004047824 */ /* 0x000fc600078e00ff */
[----:B------:R-:W-:-:S04]  /*277f0*/  SHF.R.U32.HI R2, RZ, 0x3, R2 ;  /* 0x00000003ff027819 */ /* 0x000fc80000011602 */
[----:B------:R-:W-:Y:S02]  /*27800*/  LOP3.LUT R4, R2, 0x70, R4, 0xf8, !PT ;  /* 0x0000007002047812 */ /* 0x000fe400078ef804 */
[----:B------:R-:W1:Y:S02]  /*27810*/  @P0 LDC R2, c[0x0][0x438] ;  /* 0x00010e00ff020b82 */ /* 0x000e640000000800 */
[----:B------:R-:W-:Y:S01]  /*27820*/  ISETP.GT.U32.AND P5, PT, R4, 0x4f, PT ;  /* 0x0000004f0400780c */ /* 0x000fe20003fa4070 */
[----:B------:R-:W-:Y:S01]  /*27830*/  ULDC.64 UR4, c[0x0][0x208] ;  /* 0x0000820000047ab9 */ /* 0x000fe20000000a00 */
[----:B------:R-:W-:Y:S01]  /*27840*/  MOV R12, UR37 ;  /* 0x00000025000c7c02 */ /* 0x000fe20008000f00 */
[----:B------:R-:W-:Y:S02]  /*27850*/  VIADD R23, R7, 0x1 ;  /* 0x0000000107177836 */ /* 0x000fe40000000000 */
[----:B------:R-:W-:Y:S02]  /*27860*/  IMAD.MOV.U32 R22, RZ, RZ, R0 ;  /* 0x000000ffff167224 */ /* 0x000fe400078e0000 */
[----:B--2---:R-:W-:-:S05]  /*27870*/  IMAD R6, R0, 0x50, R5 ;  /* 0x0000005000067824 */ /* 0x004fca00078e0205 */
[----:B------:R-:W-:Y:S02]  /*27880*/  IADD3 R6, R4, R6, RZ ;  /* 0x0000000604067210 */ /* 0x000fe40007ffe0ff */
[----:B------:R-:W2:Y:S03]  /*27890*/  @!P5 LDC.64 R4, c[0x0][0x428] ;  /* 0x00010a00ff04db82 */ /* 0x000ea60000000a00 */
[----:B0-----:R-:W-:-:S04]  /*278a0*/  @P0 IMAD.HI.U32 R3, R6, R3, RZ ;  /* 0x0000000306030227 */ /* 0x001fc800078e00ff */
[----:B------:R-:W-:Y:S01]  /*278b0*/  IMAD.MOV.U32 R10, RZ, RZ, R6 ;  /* 0x000000ffff0a7224 */ /* 0x000fe200078e0006 */
[----:B-1----:R-:W-:-:S04]  /*278c0*/  @P0 SHF.R.U32.HI R10, RZ, R2, R3 ;  /* 0x00000002ff0a0219 */ /* 0x002fc80000011603 */
[--C-:B------:R-:W-:Y:S01]  /*278d0*/  @!P5 SHF.R.S32.HI R3, RZ, 0x1f, R10.reuse ;  /* 0x0000001fff03d819 */ /* 0x100fe2000001140a */
[----:B------:R-:W-:-:S04]  /*278e0*/  @!P5 IMAD.MOV.U32 R2, RZ, RZ, R10 ;  /* 0x000000ffff02d224 */ /* 0x000fc800078e000a */
[----:B--2---:R-:W-:-:S04]  /*278f0*/  @!P5 IMAD.WIDE.U32 R2, R32, R4, R2 ;  /* 0x000000042002d225 */ /* 0x004fc800078e0002 */
[----:B---3--:R-:W-:Y:S02]  /*27900*/  @!P5 IMAD R4, R8, R4, RZ ;  /* 0x000000040804d224 */ /* 0x008fe400078e02ff */
[----:B------:R-:W0:Y:S02]  /*27910*/  @!P5 LDC.64 R8, c[0x0][0x418] ;  /* 0x00010600ff08db82 */ /* 0x000e240000000a00 */
[----:B------:R-:W-:Y:S02]  /*27920*/  @!P5 IMAD R5, R32, R5, R4 ;  /* 0x000000052005d224 */ /* 0x000fe400078e0204 */
[----:B------:R-:W-:-:S03]  /*27930*/  IMAD.MOV.U32 R4, RZ, RZ, RZ ;  /* 0x000000ffff047224 */ /* 0x000fc600078e00ff */
[----:B------:R-:W-:Y:S02]  /*27940*/  @!P5 IADD3 R3, R5, R3, RZ ;  /* 0x000000030503d210 */ /* 0x000fe40007ffe0ff */
[----:B0-----:R-:W-:-:S04]  /*27950*/  @!P5 LEA R8, P0, R2, R8, 0x2 ;  /* 0x000000080208d211 */ /* 0x001fc800078010ff */
[----:B------:R-:W-:-:S05]  /*27960*/  @!P5 LEA.HI.X R9, R2, R9, R3, 0x2, P0 ;  /* 0x000000090209d211 */ /* 0x000fca00000f1403 */
[----:B------:R0:W5:Y:S01]  /*27970*/  @!P5 LDG.E R4, desc[UR4][R8.64] ;  /* 0x000000040804d981 */ /* 0x000162000c1e1900 */
[----:B------:R-:W-:Y:S02]  /*27980*/  ISETP.NE.AND P5, PT, R12, 0x3, PT ;  /* 0x000000030c00780c */ /* 0x000fe40003fa5270 */
[----:B------:R-:W-:Y:S01]  /*27990*/  ISETP.NE.AND P0, PT, R23, 0x2, PT ;  /* 0x000000021700780c */ /* 0x000fe20003f05270 */
[----:B------:R-:W-:Y:S01]  /*279a0*/  IMAD.MOV R5, RZ, RZ, -R10 ;  /* 0x000000ffff057224 */ /* 0x000fe200078e0a0a */
[----:B------:R-:W-:Y:S05]  /*279b0*/  YIELD ;  /* 0x0000000000007946 */ /* 0x000fea0003800000 */
[----:B------:R-:W-:Y:S01]  /*279c0*/  SEL R29, RZ, 0x1, P0 ;  /* 0x00000001ff1d7807 */ /* 0x000fe20000000000 */
[----:B------:R-:W-:Y:S01]  /*279d0*/  IMAD R5, R11, R5, R6 ;  /* 0x000000050b057224 */ /* 0x000fe200078e0206 */
[----:B------:R-:W-:-:S02]  /*279e0*/  SEL R23, R23, RZ, P0 ;  /* 0x000000ff17177207 */ /* 0x000fc40000000000 */
[----:B------:R-:W-:Y:S01]  /*279f0*/  LOP3.LUT R29, R20, R29, RZ, 0x3c, !PT ;  /* 0x0000001d141d7212 */ /* 0x000fe200078e3cff */
[----:B0-----:R-:W-:Y:S06]  /*27a00*/  @!P5 BRA `(.L_x_766) ;  /* 0x000000000004d947 */ /* 0x001fec0003800000 */
[----:B------:R-:W-:Y:S01]  /*27a10*/  BPT.TRAP 0x1 ;  /* 0x000000040000795c */ /* 0x000fe20000300000 */
.L_x_766:
[----:B------:R-:W-:Y:S01]  /*27a20*/  LEA R6, R23, R16, 0x3 ;  /* 0x0000001017067211 */ /* 0x000fe200078e18ff */
[----:B------:R-:W-:Y:S01]  /*27a30*/  BSSY B1, `(.L_x_767) ;  /* 0x0000004000017945 */ /* 0x000fe20003800000 */
[----:B------:R-:W-:-:S04]  /*27a40*/  SHF.L.U32 R3, R29, 0x1f, RZ ;  /* 0x0000001f1d037819 */ /* 0x000fc800000006ff */
[----:B------:R-:W0:Y:S02]  /*27a50*/  SYNCS.PHASECHK.TRANS64.TRYWAIT P0, [R6+URZ+0x38840], R3 ;  /* 0x03884003060075a7 */ /* 0x000e24000800017f */
[----:B0-----:R-:W-:Y:S05]  /*27a60*/  @!P0 BRA `(.L_x_768) ;  /* 0x0000004c00b08947 */ /* 0x001fea0003800000 */
.L_x_908:
[----:B------:R-:W-:Y:S05]  /*27a70*/  BSYNC B1 ;  /* 0x0000000000017941 */ /* 0x000fea0003800000 */
.L_x_767:
        /* <DEDUP_REMOVED lines=24> */
[----:B------:R-:W-:Y:S01]  /*27c00*/  IMAD R9, R9, 0x2, R16 ;  /* 0x0000000209097824 */ /* 0x000fe200078e0210 */
[----:B------:R-:W-:Y:S01]  /*27c10*/  SHF.L.U32 R0, R34, 0x1, RZ ;  /* 0x0000000122007819 */ /* 0x000fe200000006ff */
[----:B------:R-:W1:Y:S01]  /*27c20*/  SHFL.IDX PT, R3, R10, RZ, 0x181f ;  /* 0x00181fff0a037589 */ /* 0x000e6200000e0000 */
[----:B------:R-:W-:Y:S01]  /*27c30*/  @P2 LOP3.LUT R18, R18, 0x100, RZ, 0xfc, !PT ;  /* 0x0000010012122812 */ /* 0x000fe200078efcff */
[----:B------:R-:W-:Y:S02]  /*27c40*/  ULDC.64 UR4, c[0x0][0x208] ;  /* 0x0000820000047ab9 */ /* 0x000fe40000000a00 */
        /* <DEDUP_REMOVED lines=13> */
[----:B0-----:R-:W-:-:S04]  /*27d20*/  IADD3 R2, P0, R2, R0, RZ ;  /* 0x0000000002027210 */ /* 0x001fc80007f1e0ff */
[----:B------:R-:W-:Y:S02]  /*27d30*/  IADD3.X R3, RZ, R35, RZ, P0, !PT ;  /* 0x00000023ff037210 */ /* 0x000fe400007fe4ff */
        /* <DEDUP_REMOVED lines=24> */
.L_x_920:
[----:B------:R-:W-:Y:S01]  /*27ec0*/  LOP3.LUT R18, R18, 0xffffff7f, RZ, 0xc0, !PT ;  /* 0xffffff7f12127812 */ /* 0x000fe200078ec0ff */
[----:B------:R-:W-:Y:S01]  /*27ed0*/  ULDC.64 UR4, c[0x0][0x208] ;  /* 0x0000820000047ab9 */ /* 0x000fe20000000a00 */
[----:B--2---:R-:W-:Y:S02]  /*27ee0*/  IADD3 R2, P0, R2, R0, RZ ;  /* 0x0000000002027210 */ /* 0x004fe40007f1e0ff */
[----:B------:R-:W-:Y:S02]  /*27ef0*/  @P1 LOP3.LUT R18, R18, 0x80, RZ, 0xfc, !PT ;  /* 0x0000008012121812 */ /* 0x000fe400078efcff */
[----:B------:R-:W-:Y:S02]  /*27f00*/  IADD3.X R3, RZ, R35, RZ, P0, !PT ;  /* 0x00000023ff037210 */ /* 0x000fe400007fe4ff */
[C---:B------:R-:W-:Y:S02]  /*27f10*/  LOP3.LUT P1, RZ, R18.reuse, 0x10, RZ, 0xc0, !PT ;  /* 0x0000001012ff7812 */ /* 0x040fe4000782c0ff */
[----:B------:R-:W-:-:S02]  /*27f20*/  LOP3.LUT P0, RZ, R18, 0x8, RZ, 0xc0, !PT ;  /* 0x0000000812ff7812 */ /* 0x000fc4000780c0ff */
        /* <DEDUP_REMOVED lines=11> */
.L_x_770:
[----:B------:R-:W-:Y:S02]  /*27fe0*/  PLOP3.LUT P5, PT, P5, P0, PT, 0xa2, 0x0 ;  /* 0x000000000000781c */ /* 0x000fe40002fa1472 */
[----:B------:R-:W-:-:S08]  /*27ff0*/  @P0 R2UR P5, UR4, R6 ;  /* 0x00000000060402ca */ /* 0x000fd000000a0000 */
[----:B------:R-:W-:-:S05]  /*28000*/  @P0 PLOP3.LUT P0, PT, P5, PT, PT, 0x80, 0x0 ;  /* 0x000000000000081c */ /* 0x000fca0002f0f070 */
[----:B------:R-:W-:Y:S01]  /*28010*/  @!P5 SYNCS.ARRIVE.TRANS64.RED.A0T1 RZ, [UR4+0x38830], RZ ;  /* 0x038830ffffffd9a7 */ /* 0x000fe20008200404 */
[----:B------:R-:W-:Y:S07]  /*28020*/  @!P5 ARRIVES.LDGSTSBAR.64.TRANSCNT [UR4+0x38830] ;  /* 0x03883000ff00d9b0 */ /* 0x000fee0008000a84 */
[----:B------:R-:W-:Y:S05]  /*28030*/  @P0 BRA.U.ANY `(.L_x_770) ;  /* 0xfffffffd00e80947 */ /* 0x000fea000393ffff */
[----:B------:R-:W-:Y:S01]  /*28040*/  NOP ;  /* 0x0000000000007918 */ /* 0x000fe20000000000 */
[----:B-1----:R-:W-:-:S05]  /*28050*/  IMAD.U32 R2, RZ, RZ, UR37 ;  /* 0x00000025ff027e24 */ /* 0x002fca000f8e00ff */
[----:B------:R-:W-:-:S13]  /*28060*/  ISETP.NE.AND P6, PT, R2, 0x3, PT ;  /* 0x000000030200780c */ /* 0x000fda0003fc5270 */
[----:B------:R-:W-:Y:S05]  /*28070*/  @!P6 BRA `(.L_x_771) ;  /* 0x000000000004e947 */ /* 0x000fea0003800000 */
[----:B------:R-:W-:Y:S01]  /*28080*/  BPT.TRAP 0x1 ;  /* 0x000000040000795c */ /* 0x000fe20000300000 */
.L_x_771:
[----:B------:R1:W-:Y:S01]  /*28090*/  SYNCS.ARRIVE.TRANS64.A1T0 RZ, [R6+URZ+0x38830], RZ ;  /* 0x038830ff06ff79a7 */ /* 0x0003e2000810003f */
[----:B------:R-:W-:Y:S05]  /*280a0*/  @!P6 BRA `(.L_x_772) ;  /* 0x000000000004e947 */ /* 0x000fea0003800000 */
[----:B------:R-:W-:Y:S01]  /*280b0*/  BPT.TRAP 0x1 ;  /* 0x000000040000795c */ /* 0x000fe20000300000 */
.L_x_772:
[----:B------:R-:W-:Y:S01]  /*280c0*/  SHF.L.U32 R2, R20, 0x1f, RZ ;  /* 0x0000001f14027819 */ /* 0x000fe200000006ff */
[----:B-1----:R-:W-:Y:S01]  /*280d0*/  IMAD R6, R7, 0x8, R16 ;  /* 0x0000000807067824 */ /* 0x002fe200078e0210 */
[----:B------:R-:W-:Y:S03]  /*280e0*/  BSSY B1, `(.L_x_773) ;  /* 0x0000003000017945 */ /* 0x000fe60003800000 */
[----:B------:R-:W1:Y:S02]  /*280f0*/  SYNCS.PHASECHK.TRANS64.TRYWAIT P0, [R6+URZ+0x38860], R2 ;  /* 0x03886002060075a7 */ /* 0x000e64000800017f */
[----:B-1----:R-:W-:Y:S05]  /*28100*/  @!P0 BRA `(.L_x_774) ;  /* 0x0000004c00f08947 */ /* 0x002fea0003800000 */
.L_x_921:
[----:B------:R-:W-:Y:S05]  /*28110*/  BSYNC B1 ;  /* 0x0000000000017941 */ /* 0x000fea0003800000 */
.L_x_773:
[----:B0-----:R-:W2:Y:S01]  /*28120*/  LDL R8, [R1+0x8] ;  /* 0x0000080001087983 */ /* 0x001ea20000100800 */
[----:B------:R-:W0:Y:S01]  /*28130*/  S2R R3, SR_TID.X ;  /* 0x0000000000037919 */ /* 0x000e220000002100 */
[----:B------:R-:W-:Y:S01]  /*28140*/  UMOV UR4, 0xffffffff ;  /* 0xffffffff00047882 */ /* 0x000fe20000000000 */
[----:B------:R-:W-:Y:S01]  /*28150*/  IMAD R7, R7, 0x5000, R33 ;  /* 0x0000500007077824 */ /* 0x000fe200078e0221 */
[----:B0-----:R-:W-:-:S04]  /*28160*/  LOP3.LUT R3, R3, 0x7f, RZ, 0xc0, !PT ;  /* 0x0000007f03037812 */ /* 0x001fc800078ec0ff */
[----:B------:R-:W-:Y:S01]  /*28170*/  SHF.R.U32.HI R3, RZ, 0x3, R3 ;  /* 0x00000003ff037819 */ /* 0x000fe20000011603 */
[----:B--2---:R-:W-:-:S05]  /*28180*/  IMAD R8, R31, -0x50, R8 ;  /* 0xffffffb01f087824 */ /* 0x004fca00078e0208 */
[----:B------:R-:W-:Y:S01]  /*28190*/  IADD3 R8, -R3, R8, RZ ;  /* 0x0000000803087210 */ /* 0x000fe20007ffe1ff */
[----:B------:R-:W-:Y:S06]  /*281a0*/  BRA.DIV UR4, `(.L_x_775) ;  /* 0x0000004e04dc7947 */ /* 0x000fec000b800000 */
[----:B-1----:R-:W0:Y:S01]  /*281b0*/  SHFL.IDX PT, R2, R17, RZ, 0x181f ;  /* 0x00181fff11027589 */ /* 0x002e2200000e0000 */
[----:B------:R-:W-:Y:S01]  /*281c0*/  IMAD R7, R7, 0x2, R16 ;  /* 0x0000000207077824 */ /* 0x000fe200078e0210 */
[----:B------:R-:W-:Y:S02]  /*281d0*/  ULDC.64 UR4, c[0x0][0x208] ;  /* 0x0000820000047ab9 */ /* 0x000fe40000000a00 */
[----:B------:R-:W1:Y:S01]  /*281e0*/  SHFL.IDX PT, R3, R19, RZ, 0x181f ;  /* 0x00181fff13037589 */ /* 0x000e6200000e0000 */
[----:B0-----:R-:W-:-:S05]  /*281f0*/  IADD3 R2, P0, R2, R0, RZ ;  /* 0x0000000002027210 */ /* 0x001fca0007f1e0ff */
[----:B-1----:R-:W-:Y:S01]  /*28200*/  IMAD.X R3, RZ, RZ, R3, P0 ;  /* 0x000000ffff037224 */ /* 0x002fe200000e0603 */
[----:B------:R-:W-:-:S13]  /*28210*/  ISETP.LT.OR P0, PT, R8, 0x1, P4 ;  /* 0x000000010800780c */ /* 0x000fda0002701670 */
[----:B------:R-:W-:Y:S01]  /*28220*/  @!PT LDS RZ, [RZ] ;  /* 0x00000000fffff984 */ /* 0x000fe20000000800 */
        /* <DEDUP_REMOVED lines=9> */
[----:B0-----:R-:W-:-:S04]  /*282c0*/  IADD3 R2, P0, R2, R0, RZ ;  /* 0x0000000002027210 */ /* 0x001fc80007f1e0ff */
[----:B-1----:R-:W-:Y:S02]  /*282d0*/  IADD3.X R3, RZ, R3, RZ, P0, !PT ;  /* 0x00000003ff037210 */ /* 0x002fe400007fe4ff */
        /* <DEDUP_REMOVED lines=33> */
[----:B0-2---:R0:W1:Y:S02]  /*284f0*/  SHFL.IDX PT, R2, R17, 0x4, 0x181f ;  /* 0x00981f0011027f89 */ /* 0x00506400000e0000 */
.L_x_933:
[----:B-1----:R-:W-:Y:S01]  /*28500*/  IADD3 R2, P0, R2, R0, RZ ;  /* 0x0000000002027210 */ /* 0x002fe20007f1e0ff */
[----:B------:R-:W-:Y:S01]  /*28510*/  ULDC.64 UR4, c[0x0][0x208] ;  /* 0x0000820000047ab9 */ /* 0x000fe20000000a00 */
[----:B------:R-:W-:Y:S02]  /*28520*/  ULDC.64 UR6, c[0x0][0x318] ;  /* 0x0000c60000067ab9 */ /* 0x000fe40000000a00 */
[----:B------:R-:W-:Y:S02]  /*28530*/  IADD3.X R3, RZ, R19, RZ, P0, !PT ;  /* 0x00000013ff037210 */ /* 0x000fe400007fe4ff */
        /* <DEDUP_REMOVED lines=11> */
[----:B------:R-:W-:Y:S02]  /*285f0*/  ULDC.64 UR4, c[0x0][0x328] ;  /* 0x0000ca0000047ab9 */ /* 0x000fe40000000a00 */
[----:B------:R-:W-:-:S04]  /*28600*/  IMAD R0, R21, UR4, RZ ;  /* 0x0000000415007c24 */ /* 0x000fc8000f8e02ff */
[C---:B------:R-:W-:Y:S01]  /*28610*/  IMAD R9, R5.reuse, UR5, R0 ;  /* 0x0000000505097c24 */ /* 0x040fe2000f8e0200 */
[----:B------:R-:W-:Y:S01]  /*28620*/  NOP ;  /* 0x0000000000007918 */ /* 0x000fe20000000000 */
[----:B-1----:R-:W-:Y:S01]  /*28630*/  IMAD.WIDE.U32 R2, R5, UR4, RZ ;  /* 0x0000000405027c25 */ /* 0x002fe2000f8e00ff */
        /* <DEDUP_REMOVED lines=9> */
[----:B0-----:R-:W-:-:S04]  /*286d0*/  LEA R17, P0, R2, UR6, 0x1 ;  /* 0x0000000602117c11 */ /* 0x001fc8000f8008ff */
[----:B------:R-:W-:Y:S02]  /*286e0*/  LEA.HI.X R19, R2, UR7, R3, 0x1, P0 ;  /* 0x0000000702137c11 */ /* 0x000fe400080f0c03 */
[----:B------:R-:W-:-:S13]  /*286f0*/  PLOP3.LUT P0, PT, PT, PT, PT, 0x80, 0x0 ;  /* 0x000000000000781c */ /* 0x000fda0003f0f070 */
.L_x_776:
[----:B------:R-:W-:Y:S02]  /*28700*/  PLOP3.LUT P5, PT, P5, P0, PT, 0xa2, 0x0 ;  /* 0x000000000000781c */ /* 0x000fe40002fa1472 */
[----:B------:R-:W-:-:S08]  /*28710*/  @P0 R2UR P5, UR4, R6 ;  /* 0x00000000060402ca */ /* 0x000fd000000a0000 */
[----:B------:R-:W-:-:S05]  /*28720*/  @P0 PLOP3.LUT P0, PT, P5, PT, PT, 0x80, 0x0 ;  /* 0x000000000000081c */ /* 0x000fca0002f0f070 */
[----:B------:R-:W-:Y:S01]  /*28730*/  @!P5 SYNCS.ARRIVE.TRANS64.RED.A0T1 RZ, [UR4+0x38850], RZ ;  /* 0x038850ffffffd9a7 */ /* 0x000fe20008200404 */
[----:B------:R-:W-:Y:S07]  /*28740*/  @!P5 ARRIVES.LDGSTSBAR.64.TRANSCNT [UR4+0x38850] ;  /* 0x03885000ff00d9b0 */ /* 0x000fee0008000a84 */
[----:B------:R-:W-:Y:S05]  /*28750*/  @P0 BRA.U.ANY `(.L_x_776) ;  /* 0xfffffffd00e80947 */ /* 0x000fea000393ffff */
[----:B------:R-:W-:Y:S01]  /*28760*/  NOP ;  /* 0x0000000000007918 */ /* 0x000fe20000000000 */
[----:B------:R-:W-:-:S04]  /*28770*/  MOV R0, UR37 ;  /* 0x0000002500007c02 */ /* 0x000fc80008000f00 */
[----:B------:R-:W-:-:S13]  /*28780*/  ISETP.NE.AND P6, PT, R0, 0x3, PT ;  /* 0x000000030000780c */ /* 0x000fda0003fc5270 */
[----:B------:R-:W-:Y:S05]  /*28790*/  @!P6 BRA `(.L_x_777) ;  /* 0x000000000004e947 */ /* 0x000fea0003800000 */
[----:B------:R-:W-:Y:S01]  /*287a0*/  BPT.TRAP 0x1 ;  /* 0x000000040000795c */ /* 0x000fe20000300000 */
.L_x_777:
[----:B------:R-:W2:Y:S01]  /*287b0*/  LDL R2, [R1+0xc] ;  /* 0x00000c0001027983 */ /* 0x000ea20000100800 */
[----:B------:R3:W-:Y:S01]  /*287c0*/  SYNCS.ARRIVE.TRANS64.A1T0 RZ, [R6+URZ+0x38850], RZ ;  /* 0x038850ff06ff79a7 */ /* 0x0007e2000810003f */
[C---:B------:R-:W-:Y:S01]  /*287d0*/  VIADD R0, R22.reuse, 0xffffffff ;  /* 0xffffffff16007836 */ /* 0x040fe20000000000 */
[----:B------:R-:W-:Y:S01]  /*287e0*/  MOV R20, R29 ;  /* 0x0000001d00147202 */ /* 0x000fe20000000f00 */
[----:B------:R-:W-:Y:S02]  /*287f0*/  IMAD.MOV.U32 R7, RZ, RZ, R23 ;  /* 0x000000ffff077224 */ /* 0x000fe400078e0017 */
[----:B------:R-:W-:Y:S01]  /*28800*/  IMAD.MOV.U32 R31, RZ, RZ, R22 ;  /* 0x000000ffff1f7224 */ /* 0x000fe200078e0016 */
[----:B--2---:R-:W-:-:S13]  /*28810*/  ISETP.GT.AND P0, PT, R22, R2, PT ;  /* 0x000000021600720c */ /* 0x004fda0003f04270 */
[----:B---3--:R-:W-:Y:S05]  /*28820*/  @P0 BRA `(.L_x_778) ;  /* 0xffffffec00cc0947 */ /* 0x008fea000383ffff */
.L_x_765:
[----:B------:R-:W-:Y:S05]  /*28830*/  BSYNC B0 ;  /* 0x0000000000007941 */ /* 0x000fea0003800000 */
.L_x_764:
[----:B------:R-:W2:Y:S01]  /*28840*/  S2R R2, SR_TID.X ;  /* 0x0000000000027919 */ /* 0x000ea20000002100 */
[----:B------:R-:W-:Y:S01]  /*28850*/  BSSY B0, `(.L_x_779) ;  /* 0x0000011000007945 */ /* 0x000fe20003800000 */
[----:B--2---:R-:W-:-:S04]  /*28860*/  LOP3.LUT R2, R2, 0x7f, RZ, 0xc0, !PT ;  /* 0x0000007f02027812 */ /* 0x004fc800078ec0ff */
[----:B------:R-:W-:-:S13]  /*28870*/  ISETP.NE.AND P0, PT, R2, RZ, PT ;  /* 0x000000ff0200720c */ /* 0x000fda0003f05270 */
[----:B------:R-:W-:Y:S05]  /*28880*/  @P0 BRA `(.L_x_780) ;  /* 0x0000000000340947 */ /* 0x000fea0003800000 */
[----:B------:R-:W2:Y:S01]  /*28890*/  S2R R5, SR_LANEID ;  /* 0x0000000000057919 */ /* 0x000ea20000000000 */
[----:B------:R-:W-:Y:S01]  /*288a0*/  VOTEU.ANY UR4, UPT, PT ;  /* 0x0000000000047886 */ /* 0x000fe200038e0100 */
[----:B0-----:R-:W0:Y:S01]  /*288b0*/  LDC.64 R2, c[0x0][0xc60] ;  /* 0x00031800ff027b82 */ /* 0x001e220000000a00 */
[----:B------:R-:W2:Y:S01]  /*288c0*/  FLO.U32 R0, UR4 ;  /* 0x0000000400007d00 */ /* 0x000ea200080e0000 */
[----:B------:R-:W-:Y:S01]  /*288d0*/  ULDC.64 UR6, c[0x0][0x208] ;  /* 0x0000820000067ab9 */ /* 0x000fe20000000a00 */
[----:B--2---:R-:W-:-:S06]  /*288e0*/  ISETP.EQ.U32.AND P0, PT, R0, R5, PT ;  /* 0x000000050000720c */ /* 0x004fcc0003f02070 */
[----:B------:R-:W0:Y:S07]  /*288f0*/  POPC R5, UR4 ;  /* 0x0000000400057d09 */ /* 0x000e2e0008000000 */
[----:B0-----:R-:W2:Y:S01]  /*28900*/  @P0 ATOMG.E.ADD.STRONG.GPU PT, R3, desc[UR6][R2.64], R5 ;  /* 0x00000005020309a8 */ /* 0x001ea200081ee1c6 */
[----:B------:R-:W0:Y:S02]  /*28910*/  S2R R4, SR_LTMASK ;  /* 0x0000000000047919 */ /* 0x000e240000003900 */
[----:B0-----:R-:W-:-:S04]  /*28920*/  LOP3.LUT R4, R4, UR4, RZ, 0xc0, !PT ;  /* 0x0000000404047c12 */ /* 0x001fc8000f8ec0ff */
[----:B-1----:R-:W0:Y:S01]  /*28930*/  POPC R7, R4 ;  /* 0x0000000400077309 */ /* 0x002e220000000000 */
[----:B--2---:R-:W0:Y:S02]  /*28940*/  SHFL.IDX PT, R0, R3, R0, 0x1f ;  /* 0x00001f0003007589 */ /* 0x004e2400000e0000 */
[----:B0-----:R-:W-:-:S07]  /*28950*/  IADD3 R24, R0, UR36, R7 ;  /* 0x0000002400187c10 */ /* 0x001fce000fffe007 */
.L_x_780:
[----:B------:R-:W-:Y:S05]  /*28960*/  BSYNC B0 ;  /* 0x0000000000007941 */ /* 0x000fea0003800000 */
.L_x_779:
[----:B------:R-:W-:-:S05]  /*28970*/  IMAD.U32 R0, RZ, RZ, UR37 ;  /* 0x00000025ff007e24 */ /* 0x000fca000f8e00ff */
[----:B------:R-:W-:-:S13]  /*28980*/  ISETP.NE.AND P0, PT, R0, 0x3, PT ;  /* 0x000000030000780c */ /* 0x000fda0003f05270 */
[----:B------:R-:W-:Y:S05]  /*28990*/  @!P0 BRA `(.L_x_781) ;  /* 0x0000000000048947 */ /* 0x000fea0003800000 */
[----:B------:R-:W-:Y:S01]  /*289a0*/  BPT.TRAP 0x1 ;  /* 0x000000040000795c */ /* 0x000fe20000300000 */
.L_x_781:
[----:B------:R-:W2:Y:S01]  /*289b0*/  LDL.LU R0, [R1+0x8] ;  /* 0x0000080001007983 */ /* 0x000ea20000300800 */
[----:B------:R-:W-:Y:S01]  /*289c0*/  LEA R4, R23, R16, 0x3 ;  /* 0x0000001017047211 */ /* 0x000fe200078e18ff */
[----:B------:R-:W-:Y:S01]  /*289d0*/  BSSY B0, `(.L_x_782) ;  /* 0x0000005000007945 */ /* 0x000fe20003800000 */
[----:B0-----:R-:W-:-:S04]  /*289e0*/  SHF.L.U32 R3, R29, 0x1f, RZ ;  /* 0x0000001f1d037819 */ /* 0x001fc800000006ff */
[----:B------:R-:W0:Y:S01]  /*289f0*/  SYNCS.PHASECHK.TRANS64.TRYWAIT P0, [R4+URZ+0x38860], R3 ;  /* 0x03886003040075a7 */ /* 0x000e22000800017f */
[----:B--2---:R-:W-:Y:S01]  /*28a00*/  IMAD R5, R22, -0x50, R0 ;  /* 0xffffffb016057824 */ /* 0x004fe200078e0200 */
[----:B0-----:R-:W-:Y:S06]  /*28a10*/  @!P0 BRA `(.L_x_783) ;  /* 0x0000004c00a08947 */ /* 0x001fec0003800000 */
.L_x_934:
[----:B------:R-:W-:Y:S05]  /*28a20*/  BSYNC B0 ;  /* 0x0000000000007941 */ /* 0x000fea0003800000 */
.L_x_782:
[----:B------:R-:W2:Y:S01]  /*28a30*/  S2R R0, SR_TID.X ;  /* 0x0000000000007919 */ /* 0x000ea20000002100 */
[----:B------:R-:W-:Y:S01]  /*28a40*/  UMOV UR4, 0xffffffff ;  /* 0xffffffff00047882 */ /* 0x000fe20000000000 */
[----:B-1----:R-:W-:Y:S01]  /*28a50*/  IMAD R7, R23, 0x5000, R33 ;  /* 0x0000500017077824 */ /* 0x002fe200078e0221 */
[----:B--2---:R-:W-:-:S04]  /*28a60*/  LOP3.LUT R0, R0, 0x7f, RZ, 0xc0, !PT ;  /* 0x0000007f00007812 */ /* 0x004fc800078ec0ff */
[----:B------:R-:W-:-:S05]  /*28a70*/  SHF.R.U32.HI R0, RZ, 0x3, R0 ;  /* 0x00000003ff007819 */ /* 0x000fca0000011600 */
[----:B------:R-:W-:Y:S01]  /*28a80*/  IMAD.IADD R5, R5, 0x1, -R0 ;  /* 0x0000000105057824 */ /* 0x000fe200078e0a00 */
[----:B------:R-:W-:Y:S06]  /*28a90*/  BRA.DIV UR4, `(.L_x_784) ;  /* 0x0000004e04947947 */ /* 0x000fec000b800000 */
[----:B------:R-:W1:Y:S01]  /*28aa0*/  SHFL.IDX PT, R14, R17, RZ, 0x181f ;  /* 0x00181fff110e7589 */ /* 0x000e6200000e0000 */
[----:B------:R-:W-:Y:S01]  /*28ab0*/  ULDC UR4, c[0x0][0x2f4] ;  /* 0x0000bd0000047ab9 */ /* 0x000fe20000000800 */
[C---:B------:R-:W-:Y:S01]  /*28ac0*/  IMAD.SHL.U32 R8, R34.reuse, 0x2, RZ ;  /* 0x0000000222087824 */ /* 0x040fe200078e00ff */
[C---:B------:R-:W-:Y:S01]  /*28ad0*/  ISETP.GE.AND P3, PT, R34.reuse, UR4, PT ;  /* 0x0000000422007c0c */ /* 0x040fe2000bf66270 */
[----:B0-----:R-:W0:Y:S01]  /*28ae0*/  SHFL.IDX PT, R3, R19, RZ, 0x181f ;  /* 0x00181fff13037589 */ /* 0x001e2200000e0000 */
[----:B------:R-:W-:Y:S01]  /*28af0*/  LOP3.LUT R2, R34, 0x40, RZ, 0xfc, !PT ;  /* 0x0000004022027812 */ /* 0x000fe200078efcff */
[----:B------:R-:W-:Y:S01]  /*28b00*/  ULDC.64 UR6, c[0x0][0x208] ;  /* 0x0000820000067ab9 */ /* 0x000fe20000000a00 */
[----:B------:R-:W-:Y:S02]  /*28b10*/  ISETP.LT.OR P4, PT, R5, 0x1, P3 ;  /* 0x000000010500780c */ /* 0x000fe40001f81670 */
[----:B------:R-:W-:Y:S02]  /*28b20*/  ISETP.GE.AND P2, PT, R2, UR4, PT ;  /* 0x0000000402007c0c */ /* 0x000fe4000bf46270 */
[----:B------:R-:W-:-:S02]  /*28b30*/  LOP3.LUT R2, R34, 0x80, RZ, 0xfc, !PT ;  /* 0x0000008022027812 */ /* 0x000fc400078efcff */
[----:B------:R-:W-:Y:S02]  /*28b40*/  LEA R0, R7, R16, 0x1 ;  /* 0x0000001007007211 */ /* 0x000fe400078e08ff */
[----:B------:R-:W-:Y:S02]  /*28b50*/  ISETP.GE.AND P1, PT, R2, UR4, PT ;  /* 0x0000000402007c0c */ /* 0x000fe4000bf26270 */
[----:B-1----:R-:W-:Y:S02]  /*28b60*/  IADD3 R6, P0, R14, R8, RZ ;  /* 0x000000080e067210 */ /* 0x002fe40007f1e0ff */
[----:B------:R-:W1:Y:S03]  /*28b70*/  SHFL.IDX PT, R14, R17, 0x1, 0x181f ;  /* 0x00381f00110e7f89 */ /* 0x000e6600000e0000 */
[----:B0-----:R-:W-:Y:S01]  /*28b80*/  IMAD.X R7, RZ, RZ, R3, P0 ;  /* 0x000000ffff077224 */ /* 0x001fe200000e0603 */
[C---:B------:R-:W-:Y:S01]  /*28b90*/  ISETP.LT.OR P0, PT, R5.reuse, 0x1, P2 ;  /* 0x000000010500780c */ /* 0x040fe20001701670 */
[----:B------:R-:W0:Y:S04]  /*28ba0*/  SHFL.IDX PT, R3, R19, 0x1, 0x181f ;  /* 0x00381f0013037f89 */ /* 0x000e2800000e0000 */
[----:B------:R-:W-:Y:S01]  /*28bb0*/  LDGSTS.E.BYPASS.LTC128B.128 [R0+0x400], desc[UR6][R6.64], !P4 ;  /* 0x0040000006007fae */ /* 0x000fe2000e101d46 */
[----:B------:R-:W-:-:S07]  /*28bc0*/  ISETP.LT.OR P4, PT, R5, 0x1, P1 ;  /* 0x000000010500780c */ /* 0x000fce0000f81670 */
[----:B------:R-:W-:Y:S01]  /*28bd0*/  LDGSTS.E.BYPASS.LTC128B.128 [R0+0x2c00], desc[UR6][R6.64+0x80], !P0 ;  /* 0x02c0008006007fae */ /* 0x000fe2000c101d46 */
[----:B------:R-:W-:-:S05]  /*28be0*/  ISETP.GE.AND P0, PT, R37, UR4, PT ;  /* 0x0000000425007c0c */ /* 0x000fca000bf06270 */
[----:B------:R-:W-:Y:S01]  /*28bf0*/  LDGSTS.E.BYPASS.LTC128B.128 [R0+0x5400], desc[UR6][R6.64+0x100], !P4 ;  /* 0x0540010006007fae */ /* 0x000fe2000e101d46 */
[----:B------:R-:W-:-:S13]  /*28c00*/  ISETP.LT.OR P4, PT, R5, 0x1, P0 ;  /* 0x000000010500780c */ /* 0x000fda0000781670 */
[----:B------:R2:W-:Y:S01]  /*28c10*/  LDGSTS.E.BYPASS.LTC128B.128 [R0+0x7c00], desc[UR6][R6.64+0x180], !P4 ;  /* 0x07c0018006007fae */ /* 0x0005e2000e101d46 */
[----:B-1----:R-:W-:-:S03]  /*28c20*/  IADD3 R2, P4, R14, R8, RZ ;  /* 0x000000080e027210 */ /* 0x002fc60007f9e0ff */
[----:B------:R-:W1:Y:S02]  /*28c30*/  SHFL.IDX PT, R14, R17, 0x2, 0x181f ;  /* 0x00581f00110e7f89 */ /* 0x000e6400000e0000 */
[----:B0-----:R-:W-:Y:S01]  /*28c40*/  IMAD.X R3, RZ, RZ, R3, P4 ;  /* 0x000000ffff037224 */ /* 0x001fe200020e0603 */
[----:B------:R-:W-:Y:S01]  /*28c50*/  ISETP.LT.OR P4, PT, R5, 0x11, P3 ;  /* 0x000000110500780c */ /* 0x000fe20001f81670 */
[----:B--2---:R-:W0:-:S12]  /*28c60*/  SHFL.IDX PT, R7, R19, 0x2, 0x181f ;  /* 0x00581f0013077f89 */ /* 0x004e1800000e0000 */
[----:B------:R-:W-:Y:S01]  /*28c70*/  LDGSTS.E.BYPASS.LTC128B.128 [R0+0xc00], desc[UR6][R2.64], !P4 ;  /* 0x00c0000002007fae */ /* 0x000fe2000e101d46 */
[----:B------:R-:W-:-:S13]  /*28c80*/  ISETP.LT.OR P4, PT, R5, 0x11, P2 ;  /* 0x000000110500780c */ /* 0x000fda0001781670 */
[----:B------:R-:W-:Y:S01]  /*28c90*/  LDGSTS.E.BYPASS.LTC128B.128 [R0+0x3400], desc[UR6][R2.64+0x80], !P4 ;  /* 0x0340008002007fae */ /* 0x000fe2000e101d46 */
[----:B------:R-:W-:-:S13]  /*28ca0*/  ISETP.LT.OR P4, PT, R5, 0x11, P1 ;  /* 0x000000110500780c */ /* 0x000fda0000f81670 */
[----:B------:R-:W-:Y:S01]  /*28cb0*/  LDGSTS.E.BYPASS.LTC128B.128 [R0+0x5c00], desc[UR6][R2.64+0x100], !P4 ;  /* 0x05c0010002007fae */ /* 0x000fe2000e101d46 */
[----:B------:R-:W-:-:S13]  /*28cc0*/  ISETP.LT.OR P4, PT, R5, 0x11, P0 ;  /* 0x000000110500780c */ /* 0x000fda0000781670 */
[----:B------:R2:W-:Y:S01]  /*28cd0*/  LDGSTS.E.BYPASS.LTC128B.128 [R0+0x8400], desc[UR6][R2.64+0x180], !P4 ;  /* 0x0840018002007fae */ /* 0x0005e2000e101d46 */
[----:B-1----:R-:W-:-:S03]  /*28ce0*/  IADD3 R6, P4, R14, R8, RZ ;  /* 0x000000080e067210 */ /* 0x002fc60007f9e0ff */
[----:B------:R-:W1:Y:S01]  /*28cf0*/  SHFL.IDX PT, R14, R17, 0x3, 0x181f ;  /* 0x00781f00110e7f89 */ /* 0x000e6200000e0000 */
[----:B0-----:R-:W-:Y:S02]  /*28d00*/  IADD3.X R7, RZ, R7, RZ, P4, !PT ;  /* 0x00000007ff077210 */ /* 0x001fe400027fe4ff */
[C---:B------:R-:W-:Y:S01]  /*28d10*/  ISETP.LT.OR P4, PT, R5.reuse, 0x21, P3 ;  /* 0x000000210500780c */ /* 0x040fe20001f81670 */
[----:B--2---:R-:W0:Y:S04]  /*28d20*/  SHFL.IDX PT, R3, R19, 0x3, 0x181f ;  /* 0x00781f0013037f89 */ /* 0x004e2800000e0000 */
[----:B------:R-:W2:Y:S08]  /*28d30*/  SHFL.IDX PT, R19, R19, 0x4, 0x181f ;  /* 0x00981f0013137f89 */ /* 0x000eb000000e0000 */
[----:B------:R3:W-:Y:S01]  /*28d40*/  LDGSTS.E.BYPASS.LTC128B.128 [R0+0x1400], desc[UR6][R6.64], !P4 ;  /* 0x0140000006007fae */ /* 0x0007e2000e101d46 */
[----:B------:R-:W-:-:S13]  /*28d50*/  ISETP.LT.OR P4, PT, R5, 0x21, P2 ;  /* 0x000000210500780c */ /* 0x000fda0001781670 */
[----:B------:R3:W-:Y:S01]  /*28d60*/  LDGSTS.E.BYPASS.LTC128B.128 [R0+0x3c00], desc[UR6][R6.64+0x80], !P4 ;  /* 0x03c0008006007fae */ /* 0x0007e2000e101d46 */
[----:B------:R-:W-:-:S13]  /*28d70*/  ISETP.LT.OR P4, PT, R5, 0x21, P1 ;  /* 0x000000210500780c */ /* 0x000fda0000f81670 */
[----:B------:R3:W-:Y:S01]  /*28d80*/  LDGSTS.E.BYPASS.LTC128B.128 [R0+0x6400], desc[UR6][R6.64+0x100], !P4 ;  /* 0x0640010006007fae */ /* 0x0007e2000e101d46 */
[----:B------:R-:W-:-:S13]  /*28d90*/  ISETP.LT.OR P4, PT, R5, 0x21, P0 ;  /* 0x000000210500780c */ /* 0x000fda0000781670 */
[----:B------:R3:W-:Y:S01]  /*28da0*/  LDGSTS.E.BYPASS.LTC128B.128 [R0+0x8c00], desc[UR6][R6.64+0x180], !P4 ;  /* 0x08c0018006007fae */ /* 0x0007e2000e101d46 */
[----:B-1----:R-:W-:-:S03]  /*28db0*/  IADD3 R2, P4, R14, R8, RZ ;  /* 0x000000080e027210 */ /* 0x002fc60007f9e0ff */
[----:B------:R3:W1:Y:S02]  /*28dc0*/  SHFL.IDX PT, R14, R17, 0x4, 0x181f ;  /* 0x00981f00110e7f89 */ /* 0x00066400000e0000 */
[----:B0-----:R-:W-:Y:S01]  /*28dd0*/  IMAD.X R3, RZ, RZ, R3, P4 ;  /* 0x000000ffff037224 */ /* 0x001fe200020e0603 */
[----:B------:R-:W-:-:S13]  /*28de0*/  ISETP.LT.OR P4, PT, R5, 0x31, P3 ;  /* 0x000000310500780c */ /* 0x000fda0001f81670 */
[----:B------:R3:W-:Y:S01]  /*28df0*/  LDGSTS.E.BYPASS.LTC128B.128 [R0+0x1c00], desc[UR6][R2.64], !P4 ;  /* 0x01c0000002007fae */ /* 0x0007e2000e101d46 */
[----:B------:R-:W-:-:S13]  /*28e00*/  ISETP.LT.OR P4, PT, R5, 0x31, P2 ;  /* 0x000000310500780c */ /* 0x000fda0001781670 */
[----:B------:R3:W-:Y:S01]  /*28e10*/  LDGSTS.E.BYPASS.LTC128B.128 [R0+0x4400], desc[UR6][R2.64+0x80], !P4 ;  /* 0x0440008002007fae */ /* 0x0007e2000e101d46 */
[----:B------:R-:W-:-:S13]  /*28e20*/  ISETP.LT.OR P4, PT, R5, 0x31, P1 ;  /* 0x000000310500780c */ /* 0x000fda0000f81670 */
[----:B------:R3:W-:Y:S01]  /*28e30*/  LDGSTS.E.BYPASS.LTC128B.128 [R0+0x6c00], desc[UR6][R2.64+0x100], !P4 ;  /* 0x06c0010002007fae */ /* 0x0007e2000e101d46 */
[----:B------:R-:W-:-:S13]  /*28e40*/  ISETP.LT.OR P4, PT, R5, 0x31, P0 ;  /* 0x000000310500780c */ /* 0x000fda0000781670 */
[----:B-12---:R3:W-:Y:S02]  /*28e50*/  LDGSTS.E.BYPASS.LTC128B.128 [R0+0x9400], desc[UR6][R2.64+0x180], !P4 ;  /* 0x0940018002007fae */ /* 0x0067e4000e101d46 */
.L_x_946:
[C---:B------:R-:W-:Y:S01]  /*28e60*/  ISETP.LT.OR P3, PT, R5.reuse, 0x41, P3 ;  /* 0x000000410500780c */ /* 0x040fe20001f61670 */
[----:B------:R-:W-:Y:S01]  /*28e70*/  ULDC.64 UR4, c[0x0][0x208] ;  /* 0x0000820000047ab9 */ /* 0x000fe20000000a00 */
[C---:B------:R-:W-:Y:S02]  /*28e80*/  ISETP.LT.OR P2, PT, R5.reuse, 0x41, P2 ;  /* 0x000000410500780c */ /* 0x040fe40001741670 */
[C---:B------:R-:W-:Y:S02]  /*28e90*/  ISETP.LT.OR P1, PT, R5.reuse, 0x41, P1 ;  /* 0x000000410500780c */ /* 0x040fe40000f21670 */
[----:B---3--:R-:W-:Y:S02]  /*28ea0*/  IADD3 R2, P4, R14, R8, RZ ;  /* 0x000000080e027210 */ /* 0x008fe40007f9e0ff */
        /* <DEDUP_REMOVED lines=11> */
.L_x_785:
[----:B------:R-:W-:Y:S02]  /*28f60*/  PLOP3.LUT P1, PT, P1, P0, PT, 0xa2, 0x0 ;  /* 0x000000000000781c */ /* 0x000fe40000f21472 */
[----:B------:R-:W-:-:S08]  /*28f70*/  @P0 R2UR P1, UR4, R4 ;  /* 0x00000000040402ca */ /* 0x000fd00000020000 */
[----:B------:R-:W-:-:S05]  /*28f80*/  @P0 PLOP3.LUT P0, PT, P1, PT, PT, 0x80, 0x0 ;  /* 0x000000000000081c */ /* 0x000fca0000f0f070 */
[----:B------:R-:W-:Y:S01]  /*28f90*/  @!P1 SYNCS.ARRIVE.TRANS64.RED.A0T1 RZ, [UR4+0x38850], RZ ;  /* 0x038850ffffff99a7 */ /* 0x000fe20008200404 */
[----:B------:R-:W-:Y:S07]  /*28fa0*/  @!P1 ARRIVES.LDGSTSBAR.64.TRANSCNT [UR4+0x38850] ;  /* 0x03885000ff0099b0 */ /* 0x000fee0008000a84 */
[----:B------:R-:W-:Y:S05]  /*28fb0*/  @P0 BRA.U.ANY `(.L_x_785) ;  /* 0xfffffffd00e80947 */ /* 0x000fea000393ffff */
[----:B------:R-:W-:Y:S01]  /*28fc0*/  NOP ;  /* 0x0000000000007918 */ /* 0x000fe20000000000 */
[----:B0-----:R-:W-:-:S04]  /*28fd0*/  MOV R0, UR37 ;  /* 0x0000002500007c02 */ /* 0x001fc80008000f00 */
[----:B------:R-:W-:-:S13]  /*28fe0*/  ISETP.NE.AND P2, PT, R0, 0x3, PT ;  /* 0x000000030000780c */ /* 0x000fda0003f45270 */
[----:B------:R-:W-:Y:S05]  /*28ff0*/  @!P2 BRA `(.L_x_786) ;  /* 0x000000000004a947 */ /* 0x000fea0003800000 */
[----:B------:R-:W-:Y:S01]  /*29000*/  BPT.TRAP 0x1 ;  /* 0x000000040000795c */ /* 0x000fe20000300000 */
.L_x_786:
[----:B------:R0:W-:Y:S01]  /*29010*/  SYNCS.ARRIVE.TRANS64.A1T0 RZ, [R4+URZ+0x38850], RZ ;  /* 0x038850ff04ff79a7 */ /* 0x0001e2000810003f */
[----:B------:R-:W-:-:S05]  /*29020*/  VIADD R23, R23, 0x1 ;  /* 0x0000000117177836 */ /* 0x000fca0000000000 */
[----:B------:R-:W-:-:S04]  /*29030*/  ISETP.NE.AND P0, PT, R23, 0x2, PT ;  /* 0x000000021700780c */ /* 0x000fc80003f05270 */
[----:B------:R-:W-:Y:S02]  /*29040*/  SEL R0, RZ, 0x1, P0 ;  /* 0x00000001ff007807 */ /* 0x000fe40000000000 */
[----:B------:R-:W-:Y:S02]  /*29050*/  SEL R23, R23, RZ, P0 ;  /* 0x000000ff17177207 */ /* 0x000fe40000000000 */
[----:B0-----:R-:W-:-:S07]  /*29060*/  LOP3.LUT R29, R29, R0, RZ, 0x3c, !PT ;  /* 0x000000001d1d7212 */ /* 0x001fce00078e3cff */
.L_x_741:
[----:B------:R-:W-:Y:S05]  /*29070*/  BSYNC B7 ;  /* 0x0000000000077941 */ /* 0x000fea0003800000 */
.L_x_739:
[----:B------:R-:W-:-:S13]  /*29080*/  LOP3.LUT P0, RZ, R18, 0x40, RZ, 0xc0, !PT ;  /* 0x0000004012ff7812 */ /* 0x000fda000780c0ff */
[----:B------:R-:W-:Y:S05]  /*29090*/  @!P0 BRA `(.L_x_787) ;  /* 0x0000000000248947 */ /* 0x000fea0003800000 */
[----:B------:R-:W-:Y:S05]  /*290a0*/  WARPSYNC.ALL ;  /* 0x0000000000007948 */ /* 0x000fea0003800000 */
[----:B------:R-:W1:Y:S08]  /*290b0*/  S2UR UR5, SR_CgaCtaId ;  /* 0x00000000000579c3 */ /* 0x000e700000008800 */
[----:B------:R-:W-:Y:S06]  /*290c0*/  BAR.SYNC.DEFER_BLOCKING 0x5, 0x180 ;  /* 0x0146000000007b1d */ /* 0x000fec0000010000 */
[----:B------:R-:W-:-:S02]  /*290d0*/  UMOV UR4, 0x400 ;  /* 0x0000040000047882 */ /* 0x000fc40000000000 */
[----:B-1----:R-:W-:-:S06]  /*290e0*/  ULEA UR4, UR5, UR4, 0x18 ;  /* 0x0000000405047291 */ /* 0x002fcc000f8ec03f */
[----:B0-----:R-:W-:-:S05]  /*290f0*/  IMAD.U32 R16, RZ, RZ, UR4 ;  /* 0x00000004ff107e24 */ /* 0x001fca000f8e00ff */
[----:B------:R0:W1:Y:S01]  /*29100*/  LDS.128 R24, [R16+0x388d0] ;  /* 0x0388d00010187984 */ /* 0x0000620000000c00 */
[----:B------:R-:W-:Y:S06]  /*29110*/  BAR.ARV 0x4, 0x180 ;  /* 0x0106000000007b1d */ /* 0x000fec0000002000 */
[----:B------:R-:W-:Y:S05]  /*29120*/  BRA `(.L_x_788) ;  /* 0x0000000800d87947 */ /* 0x000fea0003800000 */
.L_x_787:
[----:B------:R-:W1:Y:S01]  /*29130*/  S2R R9, SR_TID.X ;  /* 0x0000000000097919 */ /* 0x000e620000002100 */
[----:B------:R-:W-:Y:S01]  /*29140*/  UMOV UR4, 0xffffffff ;  /* 0xffffffff00047882 */ /* 0x000fe20000000000 */
[----:B-1----:R-:W-:-:S04]  /*29150*/  LOP3.LUT R9, R9, 0x1f, RZ, 0xc0, !PT ;  /* 0x0000001f09097812 */ /* 0x002fc800078ec0ff */
[----:B------:R-:W-:Y:S01]  /*29160*/  ISETP.NE.AND P0, PT, R9, 0x1f, PT ;  /* 0x0000001f0900780c */ /* 0x000fe20003f05270 */
[----:B------:R-:W-:-:S12]  /*29170*/  BRA.DIV UR4, `(.L_x_789) ;  /* 0x0000004e04c87947 */ /* 0x000fd8000b800000 */
[----:B------:R-:W-:Y:S01]  /*29180*/  IADD3 R7, R27, R9, RZ ;  /* 0x000000091b077210 */ /* 0x000fe20007ffe0ff */
[----:B------:R-:W-:Y:S01]  /*29190*/  ULDC UR4, c[0x0][0xc3c] ;  /* 0x00030f0000047ab9 */ /* 0x000fe20000000800 */
[----:B------:R-:W-:Y:S02]  /*291a0*/  ULDC.64 UR6, c[0x0][0x208] ;  /* 0x0000820000067ab9 */ /* 0x000fe40000000a00 */
[----:B------:R-:W-:-:S13]  /*291b0*/  ISETP.GE.OR P1, PT, R7, UR4, !P0 ;  /* 0x0000000407007c0c */ /* 0x000fda000c726670 */
[----:B------:R-:W1:Y:S08]  /*291c0*/  @!P1 LDC.64 R2, c[0x0][0xc80] ;  /* 0x00032000ff029b82 */ /* 0x000e700000000a00 */
[----:B------:R-:W2:Y:S01]  /*291d0*/  @!P1 LDC.64 R4, c[0x0][0xc78] ;  /* 0x00031e00ff049b82 */ /* 0x000ea20000000a00 */
[----:B-1----:R-:W-:-:S05]  /*291e0*/  @!P1 IMAD.WIDE R2, R7, 0x4, R2 ;  /* 0x0000000407029825 */ /* 0x002fca00078e0202 */
[----:B------:R2:W3:Y:S02]  /*291f0*/  @!P1 LDG.E R6, desc[UR6][R2.64] ;  /* 0x0000000602069981 */ /* 0x0004e4000c1e1900 */
[----:B--2---:R-:W-:-:S05]  /*29200*/  @!P1 IMAD.WIDE R2, R7, 0x4, R4 ;  /* 0x0000000407029825 */ /* 0x004fca00078e0204 */
[----:B------:R-:W2:Y:S01]  /*29210*/  @!P1 LDG.E R5, desc[UR6][R2.64] ;  /* 0x0000000602059981 */ /* 0x000ea2000c1e1900 */
[----:B------:R-:W-:Y:S01]  /*29220*/  IMAD.MOV.U32 R7, RZ, RZ, RZ ;  /* 0x000000ffff077224 */ /* 0x000fe200078e00ff */
[----:B------:R-:W-:Y:S02]  /*29230*/  MOV R4, RZ ;  /* 0x000000ff00047202 */ /* 0x000fe40000000f00 */
[C---:B------:R-:W-:Y:S01]  /*29240*/  ISETP.GE.U32.AND P2, PT, R9.reuse, 0x2, PT ;  /* 0x000000020900780c */ /* 0x040fe20003f46070 */
[----:B------:R-:W-:Y:S01]  /*29250*/  SHFL.IDX PT, R0, R24, RZ, 0x1f ;  /* 0x00001fff18007589 */ /* 0x000fe200000e0000 */
[C---:B------:R-:W-:Y:S02]  /*29260*/  ISETP.GE.U32.AND P3, PT, R9.reuse, 0x4, PT ;  /* 0x000000040900780c */ /* 0x040fe40003f66070 */
[C---:B------:R-:W-:Y:S01]  /*29270*/  ISETP.GE.U32.AND P4, PT, R9.reuse, 0x8, PT ;  /* 0x000000080900780c */ /* 0x040fe20003f86070 */
[----:B0-----:R-:W-:Y:S01]  /*29280*/  SHFL.IDX PT, R8, R24, 0x1, 0x1f ;  /* 0x00201f0018087f89 */ /* 0x001fe200000e0000 */
[----:B------:R-:W-:Y:S01]  /*29290*/  ISETP.GE.U32.AND P5, PT, R9, 0x10, PT ;  /* 0x000000100900780c */ /* 0x000fe20003fa6070 */
[----:B---3--:R-:W-:-:S02]  /*292a0*/  @!P1 IMAD.MOV.U32 R7, RZ, RZ, R6 ;  /* 0x000000ffff079224 */ /* 0x008fc400078e0006 */
[----:B------:R-:W-:Y:S02]  /*292b0*/  IMAD.MOV.U32 R6, RZ, RZ, RZ ;  /* 0x000000ffff067224 */ /* 0x000fe400078e00ff */
[----:B--2---:R-:W-:Y:S01]  /*292c0*/  @!P1 IMAD.MOV.U32 R4, RZ, RZ, R5 ;  /* 0x000000ffff049224 */ /* 0x004fe200078e0005 */
[----:B------:R-:W-:-:S03]  /*292d0*/  ISETP.NE.AND P1, PT, R9, RZ, PT ;  /* 0x000000ff0900720c */ /* 0x000fc60003f25270 */
[----:B------:R-:W-:-:S05]  /*292e0*/  IMAD R13, R4, R7, RZ ;  /* 0x00000007040d7224 */ /* 0x000fca00078e02ff */
        /* <DEDUP_REMOVED lines=15> */
[----:B------:R0:W1:Y:S02]  /*293e0*/  SHFL.IDX PT, R14, R2, 0x1f, 0x1f ;  /* 0x03e01f00020e7f89 */ /* 0x00006400000e0000 */
.L_x_956:
[----:B------:R-:W-:Y:S02]  /*293f0*/  ULDC UR4, c[0x0][0xc38] ;  /* 0x00030e0000047ab9 */ /* 0x000fe40000000800 */
[----:B------:R-:W-:-:S04]  /*29400*/  IMAD.U32 R5, RZ, RZ, UR4 ;  /* 0x00000004ff057e24 */ /* 0x000fc8000f8e00ff */
[----:B-1----:R-:W-:-:S05]  /*29410*/  IMAD R14, R14, R5, RZ ;  /* 0x000000050e0e7224 */ /* 0x002fca00078e02ff */
[----:B------:R-:W-:-:S04]  /*29420*/  IADD3 R9, R8, R14, RZ ;  /* 0x0000000e08097210 */ /* 0x000fc80007ffe0ff */
[----:B------:R-:W-:-:S13]  /*29430*/  ISETP.GT.AND P6, PT, R9, R0, PT ;  /* 0x000000000900720c */ /* 0x000fda0003fc4270 */
[----:B------:R-:W-:Y:S05]  /*29440*/  @P6 BRA `(.L_x_790) ;  /* 0x0000000000a86947 */ /* 0x000fea0003800000 */
.L_x_793:
[----:B0-----:R-:W0:Y:S01]  /*29450*/  LDC R2, c[0x0][0xc3c] ;  /* 0x00030f00ff027b82 */ /* 0x001e220000000800 */
[----:B------:R-:W-:-:S05]  /*29460*/  VIADD R27, R27, 0x1f ;  /* 0x0000001f1b1b7836 */ /* 0x000fca0000000000 */
[----:B0-----:R-:W-:-:S13]  /*29470*/  ISETP.GE.AND P6, PT, R27, R2, PT ;  /* 0x000000021b00720c */ /* 0x001fda0003fc6270 */
[----:B------:R-:W-:Y:S05]  /*29480*/  @P6 BRA `(.L_x_791) ;  /* 0x0000000400bc6947 */ /* 0x000fea0003800000 */
[----:B------:R-:W0:Y:S01]  /*29490*/  S2R R3, SR_TID.X ;  /* 0x0000000000037919 */ /* 0x000e220000002100 */
[----:B------:R-:W-:Y:S01]  /*294a0*/  MOV R7, RZ ;  /* 0x000000ff00077202 */ /* 0x000fe20000000f00 */
[----:B------:R-:W-:Y:S01]  /*294b0*/  ULDC.64 UR4, c[0x0][0x208] ;  /* 0x0000820000047ab9 */ /* 0x000fe20000000a00 */
        /* <DEDUP_REMOVED lines=29> */
.L_x_964:
[----:B------:R-:W-:Y:S02]  /*29690*/  ULDC UR4, c[0x0][0xc38] ;  /* 0x00030e0000047ab9 */ /* 0x000fe40000000800 */
[----:B------:R-:W-:-:S04]  /*296a0*/  IMAD.U32 R5, RZ, RZ, UR4 ;  /* 0x00000004ff057e24 */ /* 0x000fc8000f8e00ff */
[----:B-1----:R-:W-:-:S04]  /*296b0*/  IMAD R14, R14, R5, RZ ;  /* 0x000000050e0e7224 */ /* 0x002fc800078e02ff */
[----:B------:R-:W-:-:S05]  /*296c0*/  IMAD.IADD R9, R14, 0x1, R9 ;  /* 0x000000010e097824 */ /* 0x000fca00078e0209 */
[----:B------:R-:W-:-:S13]  /*296d0*/  ISETP.GT.AND P6, PT, R9, R0, PT ;  /* 0x000000000900720c */ /* 0x000fda0003fc4270 */
[----:B------:R-:W-:Y:S05]  /*296e0*/  @!P6 BRA `(.L_x_793) ;  /* 0xfffffffc0058e947 */ /* 0x000fea000383ffff */
.L_x_790:
[----:B------:R-:W-:Y:S01]  /*296f0*/  IADD3 R9, -R14, R9, RZ ;  /* 0x000000090e097210 */ /* 0x000fe20007ffe1ff */
[----:B------:R-:W-:-:S04]  /*29700*/  UMOV UR4, 0xffffffff ;  /* 0xffffffff00047882 */ /* 0x000fc80000000000 */
[----:B------:R-:W-:-:S05]  /*29710*/  IMAD R3, R2, R5, R9 ;  /* 0x0000000502037224 */ /* 0x000fca00078e0209 */
[----:B------:R-:W-:Y:S01]  /*29720*/  ISETP.GT.AND P6, PT, R3, R0, PT ;  /* 0x000000000300720c */ /* 0x000fe20003fc4270 */
[----:B------:R-:W-:-:S12]  /*29730*/  BRA.DIV UR4, `(.L_x_794) ;  /* 0x0000005204507947 */ /* 0x000fd8000b800000 */
[----:B------:R-:W-:-:S04]  /*29740*/  VOTE.ANY R3, PT, !P6 ;  /* 0x0000000000037806 */ /* 0x000fc800070e0100 */
[----:B------:R-:W1:Y:S02]  /*29750*/  POPC R8, R3 ;  /* 0x0000000300087309 */ /* 0x000e640000000000 */
[----:B-1----:R1:W2:Y:S04]  /*29760*/  SHFL.IDX PT, R7, R7, R8, 0x1f ;  /* 0x00001f0807077589 */ /* 0x0022a800000e0000 */
[----:B------:R1:W3:Y:S02]  /*29770*/  SHFL.IDX PT, R4, R4, R8, 0x1f ;  /* 0x00001f0804047589 */ /* 0x0002e400000e0000 */
.L_x_969:
[----:B------:R-:W-:-:S13]  /*29780*/  ISETP.NE.AND P0, PT, R3, RZ, PT ;  /* 0x000000ff0300720c */ /* 0x000fda0003f05270 */
[----:B------:R-:W-:Y:S05]  /*29790*/  @!P0 BRA `(.L_x_795) ;  /* 0x0000000000108947 */ /* 0x000fea0003800000 */
[----:B------:R-:W-:Y:S01]  /*297a0*/  UMOV UR4, 0xffffffff ;  /* 0xffffffff00047882 */ /* 0x000fe20000000000 */
[----:B------:R-:W-:Y:S02]  /*297b0*/  VIADD R12, R8, 0xffffffff ;  /* 0xffffffff080c7836 */ /* 0x000fe40000000000 */
[----:B------:R-:W-:Y:S05]  /*297c0*/  BRA.DIV UR4, `(.L_x_796) ;  /* 0x0000005204887947 */ /* 0x000fea000b800000 */
[----:B------:R4:W0:Y:S02]  /*297d0*/  SHFL.IDX PT, R6, R2, R12, 0x1f ;  /* 0x00001f0c02067589 */ /* 0x00082400000e0000 */
.L_x_795:
[----:B--2---:R-:W-:Y:S01]  /*297e0*/  IABS R10, R7 ;  /* 0x00000007000a7213 */ /* 0x004fe20000000000 */
[----:B0-----:R-:W-:Y:S01]  /*297f0*/  IMAD R24, R6, R5, R9 ;  /* 0x0000000506187224 */ /* 0x001fe200078e0209 */
[----:B---3--:R-:W-:Y:S02]  /*29800*/  IABS R5, R4 ;  /* 0x0000000400057213 */ /* 0x008fe40000000000 */
[----:B------:R-:W0:Y:S01]  /*29810*/  I2F.RP R11, R10 ;  /* 0x0000000a000b7306 */ /* 0x000e220000209400 */
[----:B------:R-:W-:Y:S01]  /*29820*/  IMAD.IADD R0, R0, 0x1, -R24 ;  /* 0x0000000100007824 */ /* 0x000fe200078e0a18 */
[----:B------:R-:W-:-:S06]  /*29830*/  IADD3 R27, R8, R27, RZ ;  /* 0x0000001b081b7210 */ /* 0x000fcc0007ffe0ff */
[----:B----4-:R-:W2:Y:S08]  /*29840*/  I2F.RP R12, R5 ;  /* 0x00000005000c7306 */ /* 0x010eb00000209400 */
[----:B0-----:R-:W0:Y:S08]  /*29850*/  MUFU.RCP R11, R11 ;  /* 0x0000000b000b7308 */ /* 0x001e300000001000 */
[----:B--2---:R-:W-:Y:S01]  /*29860*/  MUFU.RCP R12, R12 ;  /* 0x0000000c000c7308 */ /* 0x004fe20000001000 */
[----:B0-----:R-:W-:-:S07]  /*29870*/  VIADD R2, R11, 0xffffffe ;  /* 0x0ffffffe0b027836 */ /* 0x001fce0000000000 */
[----:B------:R0:W2:Y:S02]  /*29880*/  F2I.FTZ.U32.TRUNC.NTZ R3, R2 ;  /* 0x0000000200037305 */ /* 0x0000a4000021f000 */
[----:B0-----:R-:W-:Y:S01]  /*29890*/  IMAD.MOV.U32 R2, RZ, RZ, RZ ;  /* 0x000000ffff027224 */ /* 0x001fe200078e00ff */
[----:B--2---:R-:W-:-:S05]  /*298a0*/  IADD3 R9, RZ, -R3, RZ ;  /* 0x80000003ff097210 */ /* 0x004fca0007ffe0ff */
[----:B------:R-:W-:-:S04]  /*298b0*/  IMAD R9, R9, R10, RZ ;  /* 0x0000000a09097224 */ /* 0x000fc800078e02ff */
[----:B------:R-:W-:Y:S01]  /*298c0*/  IMAD.HI.U32 R3, R3, R9, R2 ;  /* 0x0000000903037227 */ /* 0x000fe200078e0002 */
[----:B------:R-:W-:Y:S02]  /*298d0*/  IABS R2, R7 ;  /* 0x0000000700027213 */ /* 0x000fe40000000000 */
[----:B------:R-:W-:Y:S02]  /*298e0*/  IABS R9, R0 ;  /* 0x0000000000097213 */ /* 0x000fe40000000000 */
[----:B------:R-:W-:-:S03]  /*298f0*/  IADD3 R2, RZ, -R2, RZ ;  /* 0x80000002ff027210 */ /* 0x000fc60007ffe0ff */
[----:B------:R-:W-:-:S04]  /*29900*/  IMAD.HI.U32 R6, R3, R9, RZ ;  /* 0x0000000903067227 */ /* 0x000fc800078e00ff */
[----:B------:R-:W-:Y:S02]  /*29910*/  VIADD R3, R12, 0xffffffe ;  /* 0x0ffffffe0c037836 */ /* 0x000fe40000000000 */
[----:B------:R-:W-:-:S04]  /*29920*/  IMAD R9, R6, R2, R9 ;  /* 0x0000000206097224 */ /* 0x000fc800078e0209 */
[----:B------:R-:W0:Y:S01]  /*29930*/  F2I.FTZ.U32.TRUNC.NTZ R3, R3 ;  /* 0x0000000300037305 */ /* 0x000e22000021f000 */
[----:B------:R-:W-:-:S13]  /*29940*/  ISETP.GT.U32.AND P1, PT, R10, R9, PT ;  /* 0x000000090a00720c */ /* 0x000fda0003f24070 */
[----:B------:R-:W-:Y:S01]  /*29950*/  @!P1 IMAD.IADD R9, R9, 0x1, -R10 ;  /* 0x0000000109099824 */ /* 0x000fe200078e0a0a */
[----:B0-----:R-:W-:Y:S01]  /*29960*/  IADD3 R2, RZ, -R3, RZ ;  /* 0x80000003ff027210 */ /* 0x001fe20007ffe0ff */
[----:B------:R-:W-:Y:S01]  /*29970*/  @!P1 VIADD R6, R6, 0x1 ;  /* 0x0000000106069836 */ /* 0x000fe20000000000 */
[----:B------:R-:W-:Y:S02]  /*29980*/  ISETP.NE.AND P1, PT, R7, RZ, PT ;  /* 0x000000ff0700720c */ /* 0x000fe40003f25270 */
[----:B------:R-:W-:Y:S01]  /*29990*/  ISETP.GE.U32.AND P0, PT, R9, R10, PT ;  /* 0x0000000a0900720c */ /* 0x000fe20003f06070 */
[----:B------:R-:W-:Y:S02]  /*299a0*/  IMAD R9, R2, R5, RZ ;  /* 0x0000000502097224 */ /* 0x000fe400078e02ff */
[----:B------:R-:W-:-:S04]  /*299b0*/  IMAD.MOV.U32 R2, RZ, RZ, RZ ;  /* 0x000000ffff027224 */ /* 0x000fc800078e00ff */
[----:B------:R-:W-:Y:S01]  /*299c0*/  IMAD.HI.U32 R9, R3, R9, R2 ;  /* 0x0000000903097227 */ /* 0x000fe200078e0002 */
[----:B------:R-:W-:Y:S02]  /*299d0*/  LOP3.LUT R2, R0, R7, RZ, 0x3c, !PT ;  /* 0x0000000700027212 */ /* 0x000fe400078e3cff */
[----:B------:R-:W-:Y:S02]  /*299e0*/  IABS R3, R4 ;  /* 0x0000000400037213 */ /* 0x000fe40000000000 */
[----:B------:R-:W-:Y:S02]  /*299f0*/  ISETP.GE.AND P2, PT, R2, RZ, PT ;  /* 0x000000ff0200720c */ /* 0x000fe40003f46270 */
[----:B------:R-:W-:Y:S01]  /*29a00*/  @P0 IADD3 R6, R6, 0x1, RZ ;  /* 0x0000000106060810 */ /* 0x000fe20007ffe0ff */
        /* <DEDUP_REMOVED lines=9> */
[-C--:B------:R-:W-:Y:S01]  /*29aa0*/  @!P1 IADD3 R2, R2, -R5.reuse, RZ ;  /* 0x8000000502029210 */ /* 0x080fe20007ffe0ff */
[----:B------:R-:W-:Y:S01]  /*29ab0*/  @!P1 VIADD R9, R9, 0x1 ;  /* 0x0000000109099836 */ /* 0x000fe20000000000 */
[----:B------:R-:W-:Y:S02]  /*29ac0*/  ISETP.NE.AND P1, PT, R4, RZ, PT ;  /* 0x000000ff0400720c */ /* 0x000fe40003f25270 */
[----:B------:R-:W-:Y:S02]  /*29ad0*/  ISETP.GE.U32.AND P0, PT, R2, R5, PT ;  /* 0x000000050200720c */ /* 0x000fe40003f06070 */
[----:B------:R-:W-:-:S04]  /*29ae0*/  LOP3.LUT R2, R6, R4, RZ, 0x3c, !PT ;  /* 0x0000000406027212 */ /* 0x000fc800078e3cff */
[----:B------:R-:W-:-:S07]  /*29af0*/  ISETP.GE.AND P2, PT, R2, RZ, PT ;  /* 0x000000ff0200720c */ /* 0x000fce0003f46270 */
[----:B------:R-:W-:-:S06]  /*29b00*/  @P0 VIADD R9, R9, 0x1 ;  /* 0x0000000109090836 */ /* 0x000fcc0000000000 */
[----:B------:R-:W-:Y:S02]  /*29b10*/  @!P2 IADD3 R9, -R9, RZ, RZ ;  /* 0x000000ff0909a210 */ /* 0x000fe40007ffe1ff */
[----:B------:R-:W-:-:S05]  /*29b20*/  @!P1 LOP3.LUT R9, RZ, R4, RZ, 0x33, !PT ;  /* 0x00000004ff099212 */ /* 0x000fca00078e33ff */
[--C-:B------:R-:W-:Y:S02]  /*29b30*/  IMAD.MOV R3, RZ, RZ, -R9.reuse ;  /* 0x000000ffff037224 */ /* 0x100fe400078e0a09 */
[C---:B------:R-:W-:Y:S02]  /*29b40*/  IMAD R9, R4.reuse, 0x1000000, R9 ;  /* 0x0100000004097824 */ /* 0x040fe400078e0209 */
[----:B------:R-:W-:-:S04]  /*29b50*/  IMAD R6, R4, R3, R6 ;  /* 0x0000000304067224 */ /* 0x000fc800078e0206 */
[----:B------:R-:W-:Y:S01]  /*29b60*/  IMAD R26, R6, 0x10000, R9 ;  /* 0x00010000061a7824 */ /* 0x000fe200078e0209 */
[----:B------:R-:W-:Y:S06]  /*29b70*/  BRA `(.L_x_797) ;  /* 0x00000000001c7947 */ /* 0x000fec0003800000 */
.L_x_791:
[----:B------:R-:W-:Y:S01]  /*29b80*/  UMOV UR4, URZ ;  /* 0x0000003f00047c82 */ /* 0x000fe20008000000 */
[----:B------:R-:W-:Y:S01]  /*29b90*/  UMOV UR5, URZ ;  /* 0x0000003f00057c82 */ /* 0x000fe20008000000 */
[----:B------:R-:W-:Y:S01]  /*29ba0*/  ULDC UR6, c[0x0][0xc3c] ;  /* 0x00030f0000067ab9 */ /* 0x000fe20000000800 */
[----:B------:R-:W-:Y:S01]  /*29bb0*/  MOV R24, R0 ;  /* 0x0000000000187202 */ /* 0x000fe20000000f00 */
[----:B------:R-:W-:Y:S01]  /*29bc0*/  IMAD.U32 R25, RZ, RZ, UR4 ;  /* 0x00000004ff197e24 */ /* 0x000fe2000f8e00ff */
[----:B------:R-:W-:Y:S01]  /*29bd0*/  MOV R27, UR6 ;  /* 0x00000006001b7c02 */ /* 0x000fe20008000f00 */
[----:B------:R-:W-:-:S07]  /*29be0*/  IMAD.U32 R26, RZ, RZ, UR5 ;  /* 0x00000005ff1a7e24 */ /* 0x000fce000f8e00ff */
.L_x_797:
        /* <DEDUP_REMOVED lines=10> */
.L_x_788:
[----:B------:R-:W-:Y:S02]  /*29c90*/  ULDC UR4, c[0x0][0xc3c] ;  /* 0x00030f0000047ab9 */ /* 0x000fe40000000800 */
[----:B-1----:R-:W-:-:S13]  /*29ca0*/  ISETP.GE.AND P0, PT, R27, UR4, PT ;  /* 0x000000041b007c0c */ /* 0x002fda000bf06270 */
[----:B------:R-:W-:Y:S05]  /*29cb0*/  @!P0 BRA `(.L_x_798) ;  /* 0xffffff9400c08947 */ /* 0x000fea000383ffff */
[----:B------:R-:W-:Y:S05]  /*29cc0*/  BSYNC B8 ;  /* 0x0000000000087941 */ /* 0x000fea0003800000 */
.L_x_687:
        /* <DEDUP_REMOVED lines=12> */
.L_x_972:
[----:B------:R-:W-:Y:S05]  /*29d90*/  BSYNC B0 ;  /* 0x0000000000007941 */ /* 0x000fea0003800000 */
.L_x_799:
[----:B------:R-:W-:-:S03]  /*29da0*/  UMOV UR4, 0xffffffff ;  /* 0xffffffff00047882 */ /* 0x000fc60000000000 */
[----:B------:R-:W-:Y:S05]  /*29db0*/  BRA.DIV UR4, `(.L_x_801) ;  /* 0x0000004e04487947 */ /* 0x000fea000b800000 */
[----:B-1----:R-:W1:Y:S02]  /*29dc0*/  S2R R0, SR_TID.X ;  /* 0x0000000000007919 */ /* 0x002e640000002100 */
[----:B-1----:R-:W-:-:S04]  /*29dd0*/  SHF.R.U32.HI R0, RZ, 0x5, R0 ;  /* 0x00000005ff007819 */ /* 0x002fc80000011600 */
[----:B------:R-:W-:-:S05]  /*29de0*/  LOP3.LUT R0, R0, 0x3, RZ, 0xc0, !PT ;  /* 0x0000000300007812 */ /* 0x000fca00078ec0ff */
[----:B------:R1:W3:Y:S02]  /*29df0*/  SHFL.IDX PT, R14, R0, RZ, 0x1f ;  /* 0x00001fff000e7589 */ /* 0x0002e400000e0000 */
.L_x_975:
[----:B---3--:R-:W-:-:S13]  /*29e00*/  ISETP.NE.AND P0, PT, R14, RZ, PT ;  /* 0x000000ff0e00720c */ /* 0x008fda0003f05270 */
[----:B------:R-:W-:Y:S05]  /*29e10*/  @P0 BRA `(.L_x_434) ;  /* 0x0000000000880947 */ /* 0x000fea0003800000 */
[----:B------:R-:W-:-:S03]  /*29e20*/  UMOV UR4, 0xffffffff ;  /* 0xffffffff00047882 */ /* 0x000fc60000000000 */
[----:B------:R-:W-:Y:S05]  /*29e30*/  BRA.DIV UR4, `(.L_x_802) ;  /* 0x0000004e045c7947 */ /* 0x000fea000b800000 */
[----:B------:R-:W-:-:S13]  /*29e40*/  ELECT P6, URZ, PT ;  /* 0x00000000003f782f */ /* 0x000fda00038c0000 */
.L_x_978:
[----:B------:R-:W-:Y:S05]  /*29e50*/  @!P6 BRA `(.L_x_434) ;  /* 0x000000000078e947 */ /* 0x000fea0003800000 */
[----:B------:R-:W-:-:S06]  /*29e60*/  ULOP3.LUT UR4, UR60, 0x2, URZ, 0xfc, !UPT ;  /* 0x000000023c047892 */ /* 0x000fcc000f8efc3f */
[----:B-1----:R-:W-:-:S04]  /*29e70*/  MOV R0, UR4 ;  /* 0x0000000400007c02 */ /* 0x002fc80008000f00 */
[----:B------:R-:W-:-:S13]  /*29e80*/  ISETP.NE.AND P0, PT, R0, 0x3, PT ;  /* 0x000000030000780c */ /* 0x000fda0003f05270 */
[----:B------:R-:W-:Y:S05]  /*29e90*/  @!P0 BRA `(.L_x_803) ;  /* 0x0000000000048947 */ /* 0x000fea0003800000 */
[----:B------:R-:W-:Y:S01]  /*29ea0*/  BPT.TRAP 0x1 ;  /* 0x000000040000795c */ /* 0x000fe20000300000 */
.L_x_803:
[----:B------:R-:W-:Y:S01]  /*29eb0*/  IMAD R3, R23, 0x8, R5 ;  /* 0x0000000817037824 */ /* 0x000fe200078e0205 */
[----:B------:R-:W-:Y:S01]  /*29ec0*/  SHF.L.U32 R2, R29, 0x1f, RZ ;  /* 0x0000001f1d027819 */ /* 0x000fe200000006ff */
[----:B------:R-:W-:-:S03]  /*29ed0*/  VIADD R23, R23, 0x1 ;  /* 0x0000000117177836 */ /* 0x000fc60000000000 */
[----:B------:R-:W1:Y:S02]  /*29ee0*/  SYNCS.PHASECHK.TRANS64.TRYWAIT P1, [R3+URZ+0x38840], R2 ;  /* 0x03884002030075a7 */ /* 0x000e64000802017f */
[----:B------:R-:W-:-:S04]  /*29ef0*/  ISETP.NE.AND P2, PT, R23, 0x2, PT ;  /* 0x000000021700780c */ /* 0x000fc80003f45270 */
[----:B------:R-:W-:Y:S01]  /*29f00*/  SEL R0, RZ, 0x1, P2 ;  /* 0x00000001ff007807 */ /* 0x000fe20001000000 */
[----:B-1----:R-:W-:Y:S08]  /*29f10*/  @!P1 BRA `(.L_x_804) ;  /* 0x0000004c00449947 */ /* 0x002ff00003800000 */
.L_x_979:
[----:B------:R-:W-:Y:S02]  /*29f20*/  SEL R23, R23, RZ, P2 ;  /* 0x000000ff17177207 */ /* 0x000fe40001000000 */
[----:B------:R-:W-:Y:S01]  /*29f30*/  LOP3.LUT R0, R29, R0, RZ, 0x3c, !PT ;  /* 0x000000001d007212 */ /* 0x000fe200078e3cff */
[----:B------:R-:W-:Y:S06]  /*29f40*/  @!P0 BRA `(.L_x_805) ;  /* 0x0000000000048947 */ /* 0x000fec0003800000 */
[----:B------:R-:W-:Y:S01]  /*29f50*/  BPT.TRAP 0x1 ;  /* 0x000000040000795c */ /* 0x000fe20000300000 */
.L_x_805:
[----:B------:R-:W-:Y:S02]  /*29f60*/  LEA R23, R23, R5, 0x3 ;  /* 0x0000000517177211 */ /* 0x000fe400078e18ff */
[----:B------:R-:W-:-:S04]  /*29f70*/  SHF.L.U32 R0, R0, 0x1f, RZ ;  /* 0x0000001f00007819 */ /* 0x000fc800000006ff */
[----:B------:R-:W3:Y:S02]  /*29f80*/  SYNCS.PHASECHK.TRANS64.TRYWAIT P1, [R23+URZ+0x38840], R0 ;  /* 0x03884000170075a7 */ /* 0x000ee4000802017f */
[----:B---3--:R-:W-:Y:S05]  /*29f90*/  @!P1 BRA `(.L_x_806) ;  /* 0x0000004c00389947 */ /* 0x008fea0003800000 */
.L_x_980:
[----:B------:R-:W-:Y:S05]  /*29fa0*/  @!P0 BRA `(.L_x_807) ;  /* 0x0000000000048947 */ /* 0x000fea0003800000 */
[----:B------:R-:W-:Y:S01]  /*29fb0*/  BPT.TRAP 0x1 ;  /* 0x000000040000795c */ /* 0x000fe20000300000 */
.L_x_807:
[----:B------:R-:W4:Y:S02]  /*29fc0*/  SYNCS.PHASECHK.TRANS64.TRYWAIT P1, [R3+URZ+0x38860], R2 ;  /* 0x03886002030075a7 */ /* 0x000f24000802017f */
[----:B----4-:R-:W-:Y:S05]  /*29fd0*/  @!P1 BRA `(.L_x_808) ;  /* 0x0000004c003c9947 */ /* 0x010fea0003800000 */
.L_x_981:
[----:B------:R-:W-:Y:S05]  /*29fe0*/  @!P0 BRA `(.L_x_809) ;  /* 0x0000000000048947 */ /* 0x000fea0003800000 */
[----:B------:R-:W-:Y:S01]  /*29ff0*/  BPT.TRAP 0x1 ;  /* 0x000000040000795c */ /* 0x000fe20000300000 */
.L_x_809:
[----:B------:R0:W0:Y:S02]  /*2a000*/  SYNCS.PHASECHK.TRANS64.TRYWAIT P0, [R23+URZ+0x38860], R0 ;  /* 0x03886000170075a7 */ /* 0x000024000800017f */
[----:B0-----:R-:W-:Y:S05]  /*2a010*/  @!P0 NANOSLEEP.SYNCS 0x989680 ;  /* 0x009896800000895d */ /* 0x001fea0003900000 */
[----:B------:R-:W0:Y:S02]  /*2a020*/  @!P0 SYNCS.PHASECHK.TRANS64 P0, [R23+URZ+0x38860], R0 ;  /* 0x03886000170085a7 */ /* 0x000e24000800007f */
[----:B0-----:R-:W-:Y:S05]  /*2a030*/  @!P0 BRA `(.L_x_809) ;  /* 0xfffffffc00f08947 */ /* 0x001fea000383ffff */
.L_x_434:
[----:B------:R-:W-:Y:S05]  /*2a040*/  BSYNC B9 ;  /* 0x0000000000097941 */ /* 0x000fea0003800000 */
.L_x_431:
[----:B------:R-:W-:Y:S05]  /*2a050*/  EXIT ;  /* 0x000000000000794d */ /* 0x000fea0003800000 */
.L_x_456:
[----:B0-----:R0:W1:Y:S02]  /*2a060*/  SYNCS.PHASECHK.TRANS64.TRYWAIT P6, [R87+URZ+0x38890], R88 ;  /* 0x03889058570075a7 */ /* 0x00106400080c017f */
[----:B-1----:R-:W-:Y:S05]  /*2a070*/  @!P6 NANOSLEEP.SYNCS 0x989680 ;  /* 0x009896800000e95d */ /* 0x002fea0003900000 */
[----:B------:R-:W1:Y:S02]  /*2a080*/  @!P6 SYNCS.PHASECHK.TRANS64 P6, [R87+URZ+0x38890], R88 ;  /* 0x038890585700e5a7 */ /* 0x000e6400080c007f */
[----:B-1----:R-:W-:Y:S05]  /*2a090*/  @!P6 BRA `(.L_x_456) ;  /* 0xfffffffc00f0e947 */ /* 0x002fea000383ffff */
[----:B------:R-:W-:Y:S05]  /*2a0a0*/  BRA `(.L_x_810) ;  /* 0xfffffda000587947 */ /* 0x000fea000383ffff */
.L_x_457:
[----:B------:R-:W-:Y:S01]  /*2a0b0*/  BSSY B1, `(.L_x_811) ;  /* 0x0000008000017945 */ /* 0x000fe20003800000 */
[----:B------:R-:W-:Y:S01]  /*2a0c0*/  IMAD.MOV.U32 R13, RZ, RZ, R116 ;  /* 0x000000ffff0d7224 */ /* 0x000fe200078e0074 */
[----:B------:R-:W-:Y:S01]  /*2a0d0*/  MOV R11, 0x181f ;  /* 0x0000181f000b7802 */ /* 0x000fe20000000f00 */
[----:B------:R-:W-:Y:S02]  /*2a0e0*/  IMAD.MOV.U32 R12, RZ, RZ, RZ ;  /* 0x000000ffff0c7224 */ /* 0x000fe400078e00ff */
[----:B------:R-:W-:-:S07]  /*2a0f0*/  IMAD.MOV.U32 R15, RZ, RZ, -0x1 ;  /* 0xffffffffff0f7424 */ /* 0x000fce00078e00ff */
[----:B0-----:R-:W-:Y:S05]  /*2a100*/  WARPSYNC.COLLECTIVE R15, `(.L_x_812) ;  /* 0x000000000f087348 */ /* 0x001fea0003c00000 */
[----:B------:R1:W2:Y:S02]  /*2a110*/  SHFL.IDX P6, R14, R13, R12, R11 ;  /* 0x0000000c0d0e7389 */ /* 0x0002a400000c000b */
[----:B012---:R-:W-:Y:S01]  /*2a120*/  ENDCOLLECTIVE ;  /* 0x000000000000791b */ /* 0x007fe20003800000 */
.L_x_812:
[----:B------:R-:W-:Y:S05]  /*2a130*/  BSYNC B1 ;  /* 0x0000000000017941 */ /* 0x000fea0003800000 */
.L_x_811:
[----:B------:R-:W-:Y:S01]  /*2a140*/  MOV R13, R117 ;  /* 0x00000075000d7202 */ /* 0x000fe20000000f00 */
[----:B------:R-:W-:Y:S01]  /*2a150*/  IMAD.MOV.U32 R12, RZ, RZ, RZ ;  /* 0x000000ffff0c7224 */ /* 0x000fe200078e00ff */
[----:B------:R-:W-:Y:S01]  /*2a160*/  MOV R15, 0xffffffff ;  /* 0xffffffff000f7802 */ /* 0x000fe20000000f00 */
[----:B------:R-:W-:Y:S02]  /*2a170*/  IMAD.MOV.U32 R11, RZ, RZ, 0x181f ;  /* 0x0000181fff0b7424 */ /* 0x000fe400078e00ff */
[----:B------:R-:W-:-:S07]  /*2a180*/  IMAD.MOV.U32 R80, RZ, RZ, R14 ;  /* 0x000000ffff507224 */ /* 0x000fce00078e000e */
[----:B------:R-:W-:Y:S05]  /*2a190*/  WARPSYNC.COLLECTIVE R15, `(.L_x_813) ;  /* 0x000000000f087348 */ /* 0x000fea0003c00000 */
[----:B------:R0:W1:Y:S02]  /*2a1a0*/  SHFL.IDX P6, R14, R13, R12, R11 ;  /* 0x0000000c0d0e7389 */ /* 0x00006400000c000b */
[----:B01----:R-:W-:Y:S01]  /*2a1b0*/  ENDCOLLECTIVE ;  /* 0x000000000000791b */ /* 0x003fe20003800000 */
.L_x_813:
[----:B------:R-:W-:Y:S01]  /*2a1c0*/  IMAD.MOV.U32 R11, RZ, RZ, R14 ;  /* 0x000000ffff0b7224 */ /* 0x000fe200078e000e */
[----:B------:R-:W-:Y:S06]  /*2a1d0*/  BRA `(.L_x_814) ;  /* 0xfffffda000207947 */ /* 0x000fec000383ffff */
.L_x_474:
[----:B------:R-:W-:Y:S01]  /*2a1e0*/  BSSY B1, `(.L_x_815) ;  /* 0x0000008000017945 */ /* 0x000fe20003800000 */
[----:B0---4-:R-:W-:Y:S01]  /*2a1f0*/  IMAD.MOV.U32 R13, RZ, RZ, R116 ;  /* 0x000000ffff0d7224 */ /* 0x011fe200078e0074 */
[----:B------:R-:W-:Y:S01]  /*2a200*/  MOV R12, 0x1 ;  /* 0x00000001000c7802 */ /* 0x000fe20000000f00 */
[----:B---3--:R-:W-:Y:S02]  /*2a210*/  IMAD.MOV.U32 R11, RZ, RZ, 0x181f ;  /* 0x0000181fff0b7424 */ /* 0x008fe400078e00ff */
[----:B------:R-:W-:-:S07]  /*2a220*/  IMAD.MOV.U32 R15, RZ, RZ, -0x1 ;  /* 0xffffffffff0f7424 */ /* 0x000fce00078e00ff */
[----:B-12---:R-:W-:Y:S05]  /*2a230*/  WARPSYNC.COLLECTIVE R15, `(.L_x_816) ;  /* 0x000000000f087348 */ /* 0x006fea0003c00000 */
[----:B------:R0:W3:Y:S02]  /*2a240*/  SHFL.IDX P6, R14, R13, R12, R11 ;  /* 0x0000000c0d0e7389 */ /* 0x0000e400000c000b */
[----:B0123--:R-:W-:Y:S01]  /*2a250*/  ENDCOLLECTIVE ;  /* 0x000000000000791b */ /* 0x00ffe20003800000 */
.L_x_816:
[----:B------:R-:W-:Y:S05]  /*2a260*/  BSYNC B1 ;  /* 0x0000000000017941 */ /* 0x000fea0003800000 */
.L_x_815:
[----:B------:R-:W-:Y:S01]  /*2a270*/  IMAD.MOV.U32 R13, RZ, RZ, R117 ;  /* 0x000000ffff0d7224 */ /* 0x000fe200078e0075 */
[----:B------:R-:W-:Y:S01]  /*2a280*/  MOV R11, 0x181f ;  /* 0x0000181f000b7802 */ /* 0x000fe20000000f00 */
[----:B------:R-:W-:Y:S01]  /*2a290*/  IMAD.MOV.U32 R12, RZ, RZ, 0x1 ;  /* 0x00000001ff0c7424 */ /* 0x000fe200078e00ff */
[----:B------:R-:W-:Y:S01]  /*2a2a0*/  MOV R64, R14 ;  /* 0x0000000e00407202 */ /* 0x000fe20000000f00 */
[----:B------:R-:W-:-:S07]  /*2a2b0*/  IMAD.MOV.U32 R15, RZ, RZ, -0x1 ;  /* 0xffffffffff0f7424 */ /* 0x000fce00078e00ff */
[----:B------:R-:W-:Y:S05]  /*2a2c0*/  WARPSYNC.COLLECTIVE R15, `(.L_x_817) ;  /* 0x000000000f087348 */ /* 0x000fea0003c00000 */
[----:B------:R0:W1:Y:S02]  /*2a2d0*/  SHFL.IDX P6, R14, R13, R12, R11 ;  /* 0x0000000c0d0e7389 */ /* 0x00006400000c000b */
[----:B01----:R-:W-:Y:S01]  /*2a2e0*/  ENDCOLLECTIVE ;  /* 0x000000000000791b */ /* 0x003fe20003800000 */
.L_x_817:
[----:B------:R-:W-:Y:S01]  /*2a2f0*/  IMAD.MOV.U32 R11, RZ, RZ, R14 ;  /* 0x000000ffff0b7224 */ /* 0x000fe200078e000e */
[----:B------:R-:W-:Y:S06]  /*2a300*/  BRA `(.L_x_818) ;  /* 0xfffffdac005c7947 */ /* 0x000fec000383ffff */
.L_x_491:
[----:B------:R-:W-:Y:S01]  /*2a310*/  BSSY B1, `(.L_x_819) ;  /* 0x0000008000017945 */ /* 0x000fe20003800000 */
[----:B0---4-:R-:W-:Y:S01]  /*2a320*/  MOV R13, R116 ;  /* 0x00000074000d7202 */ /* 0x011fe20000000f00 */
[----:B------:R-:W-:Y:S01]  /*2a330*/  IMAD.MOV.U32 R12, RZ, RZ, 0x2 ;  /* 0x00000002ff0c7424 */ /* 0x000fe200078e00ff */
[----:B------:R-:W-:Y:S01]  /*2a340*/  MOV R15, 0xffffffff ;  /* 0xffffffff000f7802 */ /* 0x000fe20000000f00 */
[----:B------:R-:W-:-:S07]  /*2a350*/  IMAD.MOV.U32 R11, RZ, RZ, 0x181f ;  /* 0x0000181fff0b7424 */ /* 0x000fce00078e00ff */
[----:B-123--:R-:W-:Y:S05]  /*2a360*/  WARPSYNC.COLLECTIVE R15, `(.L_x_820) ;  /* 0x000000000f087348 */ /* 0x00efea0003c00000 */
[----:B------:R0:W4:Y:S02]  /*2a370*/  SHFL.IDX P6, R14, R13, R12, R11 ;  /* 0x0000000c0d0e7389 */ /* 0x00012400000c000b */
[----:B01234-:R-:W-:Y:S01]  /*2a380*/  ENDCOLLECTIVE ;  /* 0x000000000000791b */ /* 0x01ffe20003800000 */
.L_x_820:
[----:B------:R-:W-:Y:S05]  /*2a390*/  BSYNC B1 ;  /* 0x0000000000017941 */ /* 0x000fea0003800000 */
.L_x_819:
[----:B------:R-:W-:Y:S01]  /*2a3a0*/  IMAD.MOV.U32 R13, RZ, RZ, R117 ;  /* 0x000000ffff0d7224 */ /* 0x000fe200078e0075 */
[----:B------:R-:W-:Y:S01]  /*2a3b0*/  MOV R12, 0x2 ;  /* 0x00000002000c7802 */ /* 0x000fe20000000f00 */
[----:B------:R-:W-:Y:S02]  /*2a3c0*/  IMAD.MOV.U32 R11, RZ, RZ, 0x181f ;  /* 0x0000181fff0b7424 */ /* 0x000fe400078e00ff */
[----:B------:R-:W-:Y:S02]  /*2a3d0*/  IMAD.MOV.U32 R15, RZ, RZ, -0x1 ;  /* 0xffffffffff0f7424 */ /* 0x000fe400078e00ff */
[----:B------:R-:W-:-:S07]  /*2a3e0*/  IMAD.MOV.U32 R116, RZ, RZ, R14 ;  /* 0x000000ffff747224 */ /* 0x000fce00078e000e */
[----:B------:R-:W-:Y:S05]  /*2a3f0*/  WARPSYNC.COLLECTIVE R15, `(.L_x_821) ;  /* 0x000000000f087348 */ /* 0x000fea0003c00000 */
[----:B------:R0:W1:Y:S02]  /*2a400*/  SHFL.IDX P6, R14, R13, R12, R11 ;  /* 0x0000000c0d0e7389 */ /* 0x00006400000c000b */
[----:B01----:R-:W-:Y:S01]  /*2a410*/  ENDCOLLECTIVE ;  /* 0x000000000000791b */ /* 0x003fe20003800000 */
.L_x_821:
[----:B------:R-:W-:Y:S01]  /*2a420*/  MOV R117, R14 ;  /* 0x0000000e00757202 */ /* 0x000fe20000000f00 */
[----:B------:R-:W-:Y:S06]  /*2a430*/  BRA `(.L_x_822) ;  /* 0xfffffdb800b87947 */ /* 0x000fec000383ffff */
.L_x_515:
[----:B0-----:R0:W1:Y:S02]  /*2a440*/  SYNCS.PHASECHK.TRANS64.TRYWAIT P6, [R87+URZ+0x38890], R88 ;  /* 0x03889058570075a7 */ /* 0x00106400080c017f */
[----:B-1----:R-:W-:Y:S05]  /*2a450*/  @!P6 NANOSLEEP.SYNCS 0x989680 ;  /* 0x009896800000e95d */ /* 0x002fea0003900000 */
[----:B------:R-:W1:Y:S02]  /*2a460*/  @!P6 SYNCS.PHASECHK.TRANS64 P6, [R87+URZ+0x38890], R88 ;  /* 0x038890585700e5a7 */ /* 0x000e6400080c007f */
[----:B-1----:R-:W-:Y:S05]  /*2a470*/  @!P6 BRA `(.L_x_515) ;  /* 0xfffffffc00f0e947 */ /* 0x002fea000383ffff */
[----:B------:R-:W-:Y:S05]  /*2a480*/  BRA `(.L_x_823) ;  /* 0xfffffdd400547947 */ /* 0x000fea000383ffff */
.L_x_516:
        /* <DEDUP_REMOVED lines=8> */
.L_x_825:
[----:B------:R-:W-:Y:S05]  /*2a510*/  BSYNC B1 ;  /* 0x0000000000017941 */ /* 0x000fea0003800000 */
.L_x_824:
        /* <DEDUP_REMOVED lines=8> */
.L_x_826:
[----:B------:R-:W-:Y:S01]  /*2a5a0*/  IMAD.MOV.U32 R11, RZ, RZ, R14 ;  /* 0x000000ffff0b7224 */ /* 0x000fe200078e000e */
[----:B------:R-:W-:Y:S06]  /*2a5b0*/  BRA `(.L_x_827) ;  /* 0xfffffdd400247947 */ /* 0x000fec000383ffff */
.L_x_525:
[----:B------:R-:W-:Y:S01]  /*2a5c0*/  BSSY B1, `(.L_x_828) ;  /* 0x0000008000017945 */ /* 0x000fe20003800000 */
[----:B---34-:R-:W-:Y:S01]  /*2a5d0*/  IMAD.MOV.U32 R13, RZ, RZ, R116 ;  /* 0x000000ffff0d7224 */ /* 0x018fe200078e0074 */
[----:B------:R-:W-:Y:S01]  /*2a5e0*/  MOV R12, 0x1 ;  /* 0x00000001000c7802 */ /* 0x000fe20000000f00 */
[----:B------:R-:W-:Y:S02]  /*2a5f0*/  IMAD.MOV.U32 R11, RZ, RZ, 0x181f ;  /* 0x0000181fff0b7424 */ /* 0x000fe400078e00ff */
[----:B------:R-:W-:-:S07]  /*2a600*/  IMAD.MOV.U32 R15, RZ, RZ, -0x1 ;  /* 0xffffffffff0f7424 */ /* 0x000fce00078e00ff */
[----:B012---:R-:W-:Y:S05]  /*2a610*/  WARPSYNC.COLLECTIVE R15, `(.L_x_829) ;  /* 0x000000000f087348 */ /* 0x007fea0003c00000 */
[----:B------:R3:W4:Y:S02]  /*2a620*/  SHFL.IDX P6, R14, R13, R12, R11 ;  /* 0x0000000c0d0e7389 */ /* 0x00072400000c000b */
[----:B01234-:R-:W-:Y:S01]  /*2a630*/  ENDCOLLECTIVE ;  /* 0x000000000000791b */ /* 0x01ffe20003800000 */
.L_x_829:
[----:B------:R-:W-:Y:S05]  /*2a640*/  BSYNC B1 ;  /* 0x0000000000017941 */ /* 0x000fea0003800000 */
.L_x_828:
        /* <DEDUP_REMOVED lines=8> */
.L_x_830:
[----:B------:R-:W-:Y:S01]  /*2a6d0*/  IMAD.MOV.U32 R11, RZ, RZ, R14 ;  /* 0x000000ffff0b7224 */ /* 0x000fe200078e000e */
[----:B------:R-:W-:Y:S06]  /*2a6e0*/  BRA `(.L_x_831) ;  /* 0xfffffde000f07947 */ /* 0x000fec000383ffff */
.L_x_534:
[----:B------:R-:W-:Y:S01]  /*2a6f0*/  BSSY B1, `(.L_x_832) ;  /* 0x0000008000017945 */ /* 0x000fe20003800000 */
[----:B0--3--:R-:W-:Y:S01]  /*2a700*/  MOV R13, R116 ;  /* 0x00000074000d7202 */ /* 0x009fe20000000f00 */
[----:B------:R-:W-:Y:S01]  /*2a710*/  IMAD.MOV.U32 R12, RZ, RZ, 0x2 ;  /* 0x00000002ff0c7424 */ /* 0x000fe200078e00ff */
[----:B------:R-:W-:Y:S01]  /*2a720*/  MOV R15, 0xffffffff ;  /* 0xffffffff000f7802 */ /* 0x000fe20000000f00 */
[----:B------:R-:W-:-:S07]  /*2a730*/  IMAD.MOV.U32 R11, RZ, RZ, 0x181f ;  /* 0x0000181fff0b7424 */ /* 0x000fce00078e00ff */
[----:B-12-4-:R-:W-:Y:S05]  /*2a740*/  WARPSYNC.COLLECTIVE R15, `(.L_x_833) ;  /* 0x000000000f087348 */ /* 0x016fea0003c00000 */
[----:B------:R0:W3:Y:S02]  /*2a750*/  SHFL.IDX P6, R14, R13, R12, R11 ;  /* 0x0000000c0d0e7389 */ /* 0x0000e400000c000b */
[----:B01234-:R-:W-:Y:S01]  /*2a760*/  ENDCOLLECTIVE ;  /* 0x000000000000791b */ /* 0x01ffe20003800000 */
.L_x_833:
[----:B------:R-:W-:Y:S05]  /*2a770*/  BSYNC B1 ;  /* 0x0000000000017941 */ /* 0x000fea0003800000 */
.L_x_832:
        /* <DEDUP_REMOVED lines=8> */
.L_x_834:
[----:B------:R-:W-:Y:S01]  /*2a800*/  MOV R117, R14 ;  /* 0x0000000e00757202 */ /* 0x000fe20000000f00 */
[----:B------:R-:W-:Y:S06]  /*2a810*/  BRA `(.L_x_835) ;  /* 0xfffffdf000947947 */ /* 0x000fec000383ffff */
.L_x_543:
[----:B0-----:R0:W1:Y:S02]  /*2a820*/  SYNCS.PHASECHK.TRANS64.TRYWAIT P3, [R87+URZ+0x38890], R88 ;  /* 0x03889058570075a7 */ /* 0x001064000806017f */
[----:B-1----:R-:W-:Y:S05]  /*2a830*/  @!P3 NANOSLEEP.SYNCS 0x989680 ;  /* 0x009896800000b95d */ /* 0x002fea0003900000 */
[----:B------:R-:W1:Y:S02]  /*2a840*/  @!P3 SYNCS.PHASECHK.TRANS64 P3, [R87+URZ+0x38890], R88 ;  /* 0x038890585700b5a7 */ /* 0x000e64000806007f */
[----:B-1----:R-:W-:Y:S05]  /*2a850*/  @!P3 BRA `(.L_x_543) ;  /* 0xfffffffc00f0b947 */ /* 0x002fea000383ffff */
[----:B------:R-:W-:Y:S05]  /*2a860*/  BRA `(.L_x_836) ;  /* 0xfffffe0000887947 */ /* 0x000fea000383ffff */
.L_x_544:
        /* <DEDUP_REMOVED lines=8> */
.L_x_838:
[----:B------:R-:W-:Y:S05]  /*2a8f0*/  BSYNC B1 ;  /* 0x0000000000017941 */ /* 0x000fea0003800000 */
.L_x_837:
        /* <DEDUP_REMOVED lines=8> */
.L_x_839:
[----:B------:R-:W-:Y:S01]  /*2a980*/  IMAD.MOV.U32 R11, RZ, RZ, R14 ;  /* 0x000000ffff0b7224 */ /* 0x000fe200078e000e */
[----:B------:R-:W-:Y:S06]  /*2a990*/  BRA `(.L_x_840) ;  /* 0xfffffe0000a47947 */ /* 0x000fec000383ffff */
.L_x_547:
[----:B------:R-:W-:Y:S01]  /*2a9a0*/  BSSY B1, `(.L_x_841) ;  /* 0x0000008000017945 */ /* 0x000fe20003800000 */
[----:B----4-:R-:W-:Y:S01]  /*2a9b0*/  IMAD.MOV.U32 R13, RZ, RZ, R35 ;  /* 0x000000ffff0d7224 */ /* 0x010fe200078e0023 */
[----:B------:R-:W-:Y:S01]  /*2a9c0*/  MOV R12, 0x1 ;  /* 0x00000001000c7802 */ /* 0x000fe20000000f00 */
[----:B---3--:R-:W-:Y:S02]  /*2a9d0*/  IMAD.MOV.U32 R11, RZ, RZ, 0x181f ;  /* 0x0000181fff0b7424 */ /* 0x008fe400078e00ff */
[----:B------:R-:W-:-:S07]  /*2a9e0*/  IMAD.MOV.U32 R15, RZ, RZ, -0x1 ;  /* 0xffffffffff0f7424 */ /* 0x000fce00078e00ff */
[----:B012---:R-:W-:Y:S05]  /*2a9f0*/  WARPSYNC.COLLECTIVE R15, `(.L_x_842) ;  /* 0x000000000f087348 */ /* 0x007fea0003c00000 */
[----:B------:R3:W4:Y:S02]  /*2aa00*/  SHFL.IDX P6, R14, R13, R12, R11 ;  /* 0x0000000c0d0e7389 */ /* 0x00072400000c000b */
[----:B01234-:R-:W-:Y:S01]  /*2aa10*/  ENDCOLLECTIVE ;  /* 0x000000000000791b */ /* 0x01ffe20003800000 */
.L_x_842:
[----:B------:R-:W-:Y:S05]  /*2aa20*/  BSYNC B1 ;  /* 0x0000000000017941 */ /* 0x000fea0003800000 */
.L_x_841:
        /* <DEDUP_REMOVED lines=8> */
.L_x_843:
[----:B------:R-:W-:Y:S01]  /*2aab0*/  IMAD.MOV.U32 R11, RZ, RZ, R14 ;  /* 0x000000ffff0b7224 */ /* 0x000fe200078e000e */
[----:B------:R-:W-:Y:S06]  /*2aac0*/  BRA `(.L_x_844) ;  /* 0xfffffe0000cc7947 */ /* 0x000fec000383ffff */
.L_x_550:
[----:B------:R-:W-:Y:S01]  /*2aad0*/  BSSY B1, `(.L_x_845) ;  /* 0x0000008000017945 */ /* 0x000fe20003800000 */
[----:B0---4-:R-:W-:Y:S01]  /*2aae0*/  MOV R13, R35 ;  /* 0x00000023000d7202 */ /* 0x011fe20000000f00 */
[----:B------:R-:W-:Y:S01]  /*2aaf0*/  IMAD.MOV.U32 R12, RZ, RZ, 0x2 ;  /* 0x00000002ff0c7424 */ /* 0x000fe200078e00ff */
[----:B------:R-:W-:Y:S01]  /*2ab00*/  MOV R15, 0xffffffff ;  /* 0xffffffff000f7802 */ /* 0x000fe20000000f00 */
[----:B---3--:R-:W-:-:S07]  /*2ab10*/  IMAD.MOV.U32 R11, RZ, RZ, 0x181f ;  /* 0x0000181fff0b7424 */ /* 0x008fce00078e00ff */
[----:B-12---:R-:W-:Y:S05]  /*2ab20*/  WARPSYNC.COLLECTIVE R15, `(.L_x_846) ;  /* 0x000000000f087348 */ /* 0x006fea0003c00000 */
[----:B------:R0:W3:Y:S02]  /*2ab30*/  SHFL.IDX P6, R14, R13, R12, R11 ;  /* 0x0000000c0d0e7389 */ /* 0x0000e400000c000b */
[----:B0123--:R-:W-:Y:S01]  /*2ab40*/  ENDCOLLECTIVE ;  /* 0x000000000000791b */ /* 0x00ffe20003800000 */
.L_x_846:
[----:B------:R-:W-:Y:S05]  /*2ab50*/  BSYNC B1 ;  /* 0x0000000000017941 */ /* 0x000fea0003800000 */
.L_x_845:
        /* <DEDUP_REMOVED lines=8> */
.L_x_847:
[----:B------:R-:W-:Y:S01]  /*2abe0*/  MOV R34, R14 ;  /* 0x0000000e00227202 */ /* 0x000fe20000000f00 */
[----:B------:R-:W-:Y:S06]  /*2abf0*/  BRA `(.L_x_848) ;  /* 0xfffffe0000f87947 */ /* 0x000fec000383ffff */
.L_x_554:
[----:B------:R0:W0:Y:S02]  /*2ac00*/  SYNCS.PHASECHK.TRANS64.TRYWAIT P0, [R87+URZ+0x388b0], R88 ;  /* 0x0388b058570075a7 */ /* 0x000024000800017f */
[----:B0-----:R-:W-:Y:S05]  /*2ac10*/  @!P0 NANOSLEEP.SYNCS 0x989680 ;  /* 0x009896800000895d */ /* 0x001fea0003900000 */
[----:B------:R-:W0:Y:S02]  /*2ac20*/  @!P0 SYNCS.PHASECHK.TRANS64 P0, [R87+URZ+0x388b0], R88 ;  /* 0x0388b058570085a7 */ /* 0x000e24000800007f */
[----:B0-----:R-:W-:Y:S05]  /*2ac30*/  @!P0 BRA `(.L_x_554) ;  /* 0xfffffffc00f08947 */ /* 0x001fea000383ffff */
[----:B------:R-:W-:Y:S05]  /*2ac40*/  BRA `(.L_x_849) ;  /* 0xfffffe0400a07947 */ /* 0x000fea000383ffff */
.L_x_576:
        /* <DEDUP_REMOVED lines=8> */
.L_x_851:
[----:B------:R-:W-:Y:S05]  /*2acd0*/  BSYNC B1 ;  /* 0x0000000000017941 */ /* 0x000fea0003800000 */
.L_x_850:
        /* <DEDUP_REMOVED lines=8> */
.L_x_852:
[----:B------:R-:W-:Y:S02]  /*2ad60*/  IMAD.MOV.U32 R13, RZ, RZ, R29 ;  /* 0x000000ffff0d7224 */ /* 0x000fe400078e001d */
[----:B------:R-:W-:-:S07]  /*2ad70*/  IMAD.MOV.U32 R3, RZ, RZ, R14 ;  /* 0x000000ffff037224 */ /* 0x000fce00078e000e */
[----:B------:R-:W-:Y:S05]  /*2ad80*/  WARPSYNC.COLLECTIVE R15, `(.L_x_853) ;  /* 0x000000000f087348 */ /* 0x000fea0003c00000 */
[----:B------:R0:W1:Y:S02]  /*2ad90*/  SHFL.IDX P6, R14, R13, R12, R11 ;  /* 0x0000000c0d0e7389 */ /* 0x00006400000c000b */
[----:B01----:R-:W-:Y:S01]  /*2ada0*/  ENDCOLLECTIVE ;  /* 0x000000000000791b */ /* 0x003fe20003800000 */
.L_x_853:
[----:B------:R-:W-:Y:S01]  /*2adb0*/  IMAD.MOV.U32 R13, RZ, RZ, R30 ;  /* 0x000000ffff0d7224 */ /* 0x000fe200078e001e */
[----:B------:R-:W-:-:S07]  /*2adc0*/  MOV R29, R14 ;  /* 0x0000000e001d7202 */ /* 0x000fce0000000f00 */
[----:B------:R-:W-:Y:S05]  /*2add0*/  WARPSYNC.COLLECTIVE R15, `(.L_x_854) ;  /* 0x000000000f087348 */ /* 0x000fea0003c00000 */
[----:B------:R0:W1:Y:S02]  /*2ade0*/  SHFL.IDX P6, R14, R13, R12, R11 ;  /* 0x0000000c0d0e7389 */ /* 0x00006400000c000b */
[----:B01----:R-:W-:Y:S01]  /*2adf0*/  ENDCOLLECTIVE ;  /* 0x000000000000791b */ /* 0x003fe20003800000 */
.L_x_854:
[----:B------:R-:W-:Y:S01]  /*2ae00*/  IMAD.MOV.U32 R32, RZ, RZ, R14 ;  /* 0x000000ffff207224 */ /* 0x000fe200078e000e */
[----:B------:R-:W-:Y:S06]  /*2ae10*/  BRA `(.L_x_855) ;  /* 0xfffffe1800547947 */ /* 0x000fec000383ffff */
.L_x_580:
[----:B0-----:R0:W1:Y:S02]  /*2ae20*/  SYNCS.PHASECHK.TRANS64.TRYWAIT P0, [R23+URZ+0x38800], R4 ;  /* 0x03880004170075a7 */ /* 0x001064000800017f */
[----:B-1----:R-:W-:Y:S05]  /*2ae30*/  @!P0 NANOSLEEP.SYNCS 0x989680 ;  /* 0x009896800000895d */ /* 0x002fea0003900000 */
[----:B------:R-:W1:Y:S02]  /*2ae40*/  @!P0 SYNCS.PHASECHK.TRANS64 P0, [R23+URZ+0x38800], R4 ;  /* 0x03880004170085a7 */ /* 0x000e64000800007f */
[----:B-1----:R-:W-:Y:S05]  /*2ae50*/  @!P0 BRA `(.L_x_580) ;  /* 0xfffffffc00f08947 */ /* 0x002fea000383ffff */
[----:B------:R-:W-:Y:S05]  /*2ae60*/  BRA `(.L_x_856) ;  /* 0xfffffe2000247947 */ /* 0x000fea000383ffff */
.L_x_612:
[----:B------:R-:W-:Y:S01]  /*2ae70*/  BSSY B1, `(.L_x_857) ;  /* 0x0000008000017945 */ /* 0x000fe20003800000 */
[----:B------:R-:W-:Y:S01]  /*2ae80*/  MOV R13, R24 ;  /* 0x00000018000d7202 */ /* 0x000fe20000000f00 */
[----:B------:R-:W-:Y:S01]  /*2ae90*/  IMAD.MOV.U32 R12, RZ, RZ, RZ ;  /* 0x000000ffff0c7224 */ /* 0x000fe200078e00ff */
[----:B------:R-:W-:Y:S01]  /*2aea0*/  MOV R15, 0xffffffff ;  /* 0xffffffff000f7802 */ /* 0x000fe20000000f00 */
[----:B------:R-:W-:-:S07]  /*2aeb0*/  IMAD.MOV.U32 R11, RZ, RZ, 0x181f ;  /* 0x0000181fff0b7424 */ /* 0x000fce00078e00ff */
[----:B------:R-:W-:Y:S05]  /*2aec0*/  WARPSYNC.COLLECTIVE R15, `(.L_x_858) ;  /* 0x000000000f087348 */ /* 0x000fea0003c00000 */
[----:B------:R0:W1:Y:S02]  /*2aed0*/  SHFL.IDX P6, R14, R13, R12, R11 ;  /* 0x0000000c0d0e7389 */ /* 0x00006400000c000b */
[----:B01----:R-:W-:Y:S01]  /*2aee0*/  ENDCOLLECTIVE ;  /* 0x000000000000791b */ /* 0x003fe20003800000 */
.L_x_858:
[----:B------:R-:W-:Y:S05]  /*2aef0*/  BSYNC B1 ;  /* 0x0000000000017941 */ /* 0x000fea0003800000 */
.L_x_857:
[----:B------:R-:W-:Y:S01]  /*2af00*/  IMAD.MOV.U32 R13, RZ, RZ, R28 ;  /* 0x000000ffff0d7224 */ /* 0x000fe200078e001c */
[----:B------:R-:W-:Y:S01]  /*2af10*/  MOV R12, RZ ;  /* 0x000000ff000c7202 */ /* 0x000fe20000000f00 */
[----:B------:R-:W-:Y:S02]  /*2af20*/  IMAD.MOV.U32 R11, RZ, RZ, 0x181f ;  /* 0x0000181fff0b7424 */ /* 0x000fe400078e00ff */
[----:B------:R-:W-:Y:S02]  /*2af30*/  IMAD.MOV.U32 R15, RZ, RZ, -0x1 ;  /* 0xffffffffff0f7424 */ /* 0x000fe400078e00ff */
[----:B------:R-:W-:-:S07]  /*2af40*/  IMAD.MOV.U32 R0, RZ, RZ, R14 ;  /* 0x000000ffff007224 */ /* 0x000fce00078e000e */
[----:B------:R-:W-:Y:S05]  /*2af50*/  WARPSYNC.COLLECTIVE R15, `(.L_x_859) ;  /* 0x000000000f087348 */ /* 0x000fea0003c00000 */
[----:B------:R0:W1:Y:S02]  /*2af60*/  SHFL.IDX P6, R14, R13, R12, R11 ;  /* 0x0000000c0d0e7389 */ /* 0x00006400000c000b */
[----:B01----:R-:W-:Y:S01]  /*2af70*/  ENDCOLLECTIVE ;  /* 0x000000000000791b */ /* 0x003fe20003800000 */
.L_x_859:
[----:B------:R-:W-:Y:S01]  /*2af80*/  IMAD.MOV.U32 R13, RZ, RZ, R29 ;  /* 0x000000ffff0d7224 */ /* 0x000fe200078e001d */
[----:B------:R-:W-:-:S07]  /*2af90*/  MOV R28, R14 ;  /* 0x0000000e001c7202 */ /* 0x000fce0000000f00 */
[----:B------:R-:W-:Y:S05]  /*2afa0*/  WARPSYNC.COLLECTIVE R15, `(.L_x_860) ;  /* 0x000000000f087348 */ /* 0x000fea0003c00000 */
[----:B------:R0:W1:Y:S02]  /*2afb0*/  SHFL.IDX P6, R14, R13, R12, R11 ;  /* 0x0000000c0d0e7389 */ /* 0x00006400000c000b */
[----:B01----:R-:W-:Y:S01]  /*2afc0*/  ENDCOLLECTIVE ;  /* 0x000000000000791b */ /* 0x003fe20003800000 */
.L_x_860:
[----:B------:R-:W-:Y:S01]  /*2afd0*/  MOV R13, R30 ;  /* 0x0000001e000d7202 */ /* 0x000fe20000000f00 */
[----:B------:R-:W-:-:S07]  /*2afe0*/  IMAD.MOV.U32 R3, RZ, RZ, R14 ;  /* 0x000000ffff037224 */ /* 0x000fce00078e000e */
[----:B------:R-:W-:Y:S05]  /*2aff0*/  WARPSYNC.COLLECTIVE R15, `(.L_x_861) ;  /* 0x000000000f087348 */ /* 0x000fea0003c00000 */
[----:B------:R0:W1:Y:S02]  /*2b000*/  SHFL.IDX P6, R14, R13, R12, R11 ;  /* 0x0000000c0d0e7389 */ /* 0x00006400000c000b */
[----:B01----:R-:W-:Y:S01]  /*2b010*/  ENDCOLLECTIVE ;  /* 0x000000000000791b */ /* 0x003fe20003800000 */
.L_x_861:
[----:B------:R-:W-:Y:S01]  /*2b020*/  IMAD.MOV.U32 R30, RZ, RZ, R14 ;  /* 0x000000ffff1e7224 */ /* 0x000fe200078e000e */
[----:B------:R-:W-:Y:S06]  /*2b030*/  BRA `(.L_x_862) ;  /* 0xfffffe4800947947 */ /* 0x000fec000383ffff */
.L_x_616:
[----:B0-----:R0:W1:Y:S02]  /*2b040*/  SYNCS.PHASECHK.TRANS64.TRYWAIT P0, [R23+URZ+0x38800], R4 ;  /* 0x03880004170075a7 */ /* 0x001064000800017f */
[----:B-1----:R-:W-:Y:S05]  /*2b050*/  @!P0 NANOSLEEP.SYNCS 0x989680 ;  /* 0x009896800000895d */ /* 0x002fea0003900000 */
[----:B------:R-:W1:Y:S02]  /*2b060*/  @!P0 SYNCS.PHASECHK.TRANS64 P0, [R23+URZ+0x38800], R4 ;  /* 0x03880004170085a7 */ /* 0x000e64000800007f */
[----:B-1----:R-:W-:Y:S05]  /*2b070*/  @!P0 BRA `(.L_x_616) ;  /* 0xfffffffc00f08947 */ /* 0x002fea000383ffff */
[----:B------:R-:W-:Y:S05]  /*2b080*/  BRA `(.L_x_863) ;  /* 0xfffffe5000007947 */ /* 0x000fea000383ffff */
.L_x_634:
[----:B-1----:R1:W4:Y:S02]  /*2b090*/  SYNCS.PHASECHK.TRANS64.TRYWAIT P1, [R0+URZ+0x38830], R3 ;  /* 0x03883003000075a7 */ /* 0x002324000802017f */
[----:B----4-:R-:W-:Y:S05]  /*2b0a0*/  @!P1 NANOSLEEP.SYNCS 0x989680 ;  /* 0x009896800000995d */ /* 0x010fea0003900000 */
[----:B------:R-:W4:Y:S02]  /*2b0b0*/  @!P1 SYNCS.PHASECHK.TRANS64 P1, [R0+URZ+0x38830], R3 ;  /* 0x03883003000095a7 */ /* 0x000f24000802007f */
[----:B----4-:R-:W-:Y:S05]  /*2b0c0*/  @!P1 BRA `(.L_x_634) ;  /* 0xfffffffc00f09947 */ /* 0x010fea000383ffff */
[----:B------:R-:W-:Y:S05]  /*2b0d0*/  BRA `(.L_x_633) ;  /* 0xfffffe8000687947 */ /* 0x000fea000383ffff */
.L_x_642:
[----:B-1----:R1:W2:Y:S02]  /*2b0e0*/  SYNCS.PHASECHK.TRANS64.TRYWAIT P1, [R9+URZ+0x38830], R3 ;  /* 0x03883003090075a7 */ /* 0x0022a4000802017f */
[----:B--2---:R-:W-:Y:S05]  /*2b0f0*/  @!P1 NANOSLEEP.SYNCS 0x989680 ;  /* 0x009896800000995d */ /* 0x004fea0003900000 */
[----:B------:R-:W2:Y:S02]  /*2b100*/  @!P1 SYNCS.PHASECHK.TRANS64 P1, [R9+URZ+0x38830], R3 ;  /* 0x03883003090095a7 */ /* 0x000ea4000802007f */
[----:B--2---:R-:W-:Y:S05]  /*2b110*/  @!P1 BRA `(.L_x_642) ;  /* 0xfffffffc00f09947 */ /* 0x004fea000383ffff */
[----:B------:R-:W-:Y:S05]  /*2b120*/  BRA `(.L_x_641) ;  /* 0xfffffecc00e87947 */ /* 0x000fea000383ffff */
.L_x_647:
[----:B---3--:R3:W4:Y:S02]  /*2b130*/  SYNCS.PHASECHK.TRANS64.TRYWAIT P1, [R6+URZ+0x38850], R0 ;  /* 0x03885000060075a7 */ /* 0x008724000802017f */
[----:B----4-:R-:W-:Y:S05]  /*2b140*/  @!P1 NANOSLEEP.SYNCS 0x989680 ;  /* 0x009896800000995d */ /* 0x010fea0003900000 */
[----:B------:R-:W4:Y:S02]  /*2b150*/  @!P1 SYNCS.PHASECHK.TRANS64 P1, [R6+URZ+0x38850], R0 ;  /* 0x03885000060095a7 */ /* 0x000f24000802007f */
[----:B----4-:R-:W-:Y:S05]  /*2b160*/  @!P1 BRA `(.L_x_647) ;  /* 0xfffffffc00f09947 */ /* 0x010fea000383ffff */
[----:B------:R-:W-:Y:S05]  /*2b170*/  BRA `(.L_x_646) ;  /* 0xffffff0400a47947 */ /* 0x000fea000383ffff */
.L_x_655:
[----:B-1----:R1:W2:Y:S02]  /*2b180*/  SYNCS.PHASECHK.TRANS64.TRYWAIT P1, [R2+URZ+0x38850], R0 ;  /* 0x03885000020075a7 */ /* 0x0022a4000802017f */
[----:B--2---:R-:W-:Y:S05]  /*2b190*/  @!P1 NANOSLEEP.SYNCS 0x989680 ;  /* 0x009896800000995d */ /* 0x004fea0003900000 */
[----:B------:R-:W2:Y:S02]  /*2b1a0*/  @!P1 SYNCS.PHASECHK.TRANS64 P1, [R2+URZ+0x38850], R0 ;  /* 0x03885000020095a7 */ /* 0x000ea4000802007f */
[----:B--2---:R-:W-:Y:S05]  /*2b1b0*/  @!P1 BRA `(.L_x_655) ;  /* 0xfffffffc00f09947 */ /* 0x004fea000383ffff */
[----:B------:R-:W-:Y:S05]  /*2b1c0*/  BRA `(.L_x_654) ;  /* 0xffffff1c00d47947 */ /* 0x000fea000383ffff */
.L_x_695:
[----:B------:R-:W0:Y:S01]  /*2b1d0*/  S2R R10, SR_TID.X ;  /* 0x00000000000a7919 */ /* 0x000e220000002100 */
[----:B------:R-:W-:Y:S01]  /*2b1e0*/  BSSY B1, `(.L_x_864) ;  /* 0x000000a000017945 */ /* 0x000fe20003800000 */
[----:B------:R-:W-:Y:S01]  /*2b1f0*/  MOV R12, RZ ;  /* 0x000000ff000c7202 */ /* 0x000fe20000000f00 */
[----:B------:R-:W-:Y:S02]  /*2b200*/  IMAD.MOV.U32 R11, RZ, RZ, 0x1f ;  /* 0x0000001fff0b7424 */ /* 0x000fe400078e00ff */
[----:B------:R-:W-:Y:S01]  /*2b210*/  IMAD.MOV.U32 R15, RZ, RZ, -0x1 ;  /* 0xffffffffff0f7424 */ /* 0x000fe200078e00ff */
[----:B0-----:R-:W-:-:S04]  /*2b220*/  SHF.R.U32.HI R10, RZ, 0x5, R10 ;  /* 0x00000005ff0a7819 */ /* 0x001fc8000001160a */
[----:B------:R-:W-:-:S05]  /*2b230*/  LOP3.LUT R10, R10, 0x3, RZ, 0xc0, !PT ;  /* 0x000000030a0a7812 */ /* 0x000fca00078ec0ff */
[----:B------:R-:W-:-:S07]  /*2b240*/  IMAD.MOV.U32 R13, RZ, RZ, R10 ;  /* 0x000000ffff0d7224 */ /* 0x000fce00078e000a */
[----:B------:R-:W-:Y:S05]  /*2b250*/  WARPSYNC.COLLECTIVE R15, `(.L_x_865) ;  /* 0x000000000f087348 */ /* 0x000fea0003c00000 */
[----:B------:R0:W1:Y:S02]  /*2b260*/  SHFL.IDX P6, R14, R13, R12, R11 ;  /* 0x0000000c0d0e7389 */ /* 0x00006400000c000b */
[----:B01----:R-:W-:Y:S01]  /*2b270*/  ENDCOLLECTIVE ;  /* 0x000000000000791b */ /* 0x003fe20003800000 */
.L_x_865:
[----:B------:R-:W-:Y:S05]  /*2b280*/  BSYNC B1 ;  /* 0x0000000000017941 */ /* 0x000fea0003800000 */
.L_x_864:
[----:B------:R-:W-:Y:S05]  /*2b290*/  BRA `(.L_x_866) ;  /* 0xffffff8800b47947 */ /* 0x000fea000383ffff */
.L_x_697:
[----:B------:R-:W-:Y:S01]  /*2b2a0*/  BSSY B1, `(.L_x_867) ;  /* 0x0000006000017945 */ /* 0x000fe20003800000 */
[----:B------:R-:W-:-:S07]  /*2b2b0*/  MOV R15, 0xffffffff ;  /* 0xffffffff000f7802 */ /* 0x000fce0000000f00 */
[----:B0-----:R-:W-:Y:S05]  /*2b2c0*/  WARPSYNC.COLLECTIVE R15, `(.L_x_868) ;  /* 0x000000000f0c7348 */ /* 0x001fea0003c00000 */
[----:B------:R-:W-:Y:S02]  /*2b2d0*/  ELECT P6, UR62, PT ;  /* 0x00000000003e782f */ /* 0x000fe400038c0000 */
[----:B------:R-:W-:Y:S01]  /*2b2e0*/  MOV R14, UR62 ;  /* 0x0000003e000e7c02 */ /* 0x000fe20008000f00 */
[----:B0-----:R-:W-:Y:S10]  /*2b2f0*/  ENDCOLLECTIVE ;  /* 0x000000000000791b */ /* 0x001ff40003800000 */
.L_x_868:
[----:B------:R-:W-:Y:S05]  /*2b300*/  BSYNC B1 ;  /* 0x0000000000017941 */ /* 0x000fea0003800000 */
.L_x_867:
[----:B------:R-:W-:Y:S05]  /*2b310*/  BRA `(.L_x_696) ;  /* 0xffffff8800ac7947 */ /* 0x000fea000383ffff */
.L_x_699:
[----:B0-----:R0:W1:Y:S02]  /*2b320*/  SYNCS.PHASECHK.TRANS64.TRYWAIT P0, [R16+URZ+0x38820], R8 ;  /* 0x03882008100075a7 */ /* 0x001064000800017f */
[----:B-1----:R-:W-:Y:S05]  /*2b330*/  @!P0 NANOSLEEP.SYNCS 0x989680 ;  /* 0x009896800000895d */ /* 0x002fea0003900000 */
[----:B------:R-:W1:Y:S02]  /*2b340*/  @!P0 SYNCS.PHASECHK.TRANS64 P0, [R16+URZ+0x38820], R8 ;  /* 0x03882008100085a7 */ /* 0x000e64000800007f */
[----:B-1----:R-:W-:Y:S05]  /*2b350*/  @!P0 BRA `(.L_x_699) ;  /* 0xfffffffc00f08947 */ /* 0x002fea000383ffff */
[----:B------:R-:W-:Y:S05]  /*2b360*/  BRA `(.L_x_869) ;  /* 0xffffff8800bc7947 */ /* 0x000fea000383ffff */
.L_x_703:
[----:B-1----:R1:W2:Y:S02]  /*2b370*/  SYNCS.PHASECHK.TRANS64.TRYWAIT P0, [R12+URZ+0x388a0], R11 ;  /* 0x0388a00b0c0075a7 */ /* 0x0022a4000800017f */
[----:B--2---:R-:W-:Y:S05]  /*2b380*/  @!P0 NANOSLEEP.SYNCS 0x989680 ;  /* 0x009896800000895d */ /* 0x004fea0003900000 */
[----:B------:R-:W2:Y:S02]  /*2b390*/  @!P0 SYNCS.PHASECHK.TRANS64 P0, [R12+URZ+0x388a0], R11 ;  /* 0x0388a00b0c0085a7 */ /* 0x000ea4000800007f */
[----:B--2---:R-:W-:Y:S05]  /*2b3a0*/  @!P0 BRA `(.L_x_703) ;  /* 0xfffffffc00f08947 */ /* 0x004fea000383ffff */
[----:B------:R-:W-:Y:S05]  /*2b3b0*/  BRA `(.L_x_870) ;  /* 0xffffff8800d47947 */ /* 0x000fea000383ffff */
.L_x_711:
[----:B0-----:R0:W2:Y:S02]  /*2b3c0*/  SYNCS.PHASECHK.TRANS64.TRYWAIT P0, [R12+URZ+0x388c0], R11 ;  /* 0x0388c00b0c0075a7 */ /* 0x0010a4000800017f */
[----:B--2---:R-:W-:Y:S05]  /*2b3d0*/  @!P0 NANOSLEEP.SYNCS 0x989680 ;  /* 0x009896800000895d */ /* 0x004fea0003900000 */
[----:B------:R-:W2:Y:S02]  /*2b3e0*/  @!P0 SYNCS.PHASECHK.TRANS64 P0, [R12+URZ+0x388c0], R11 ;  /* 0x0388c00b0c0085a7 */ /* 0x000ea4000800007f */
[----:B--2---:R-:W-:Y:S05]  /*2b3f0*/  @!P0 BRA `(.L_x_711) ;  /* 0xfffffffc00f08947 */ /* 0x004fea000383ffff */
[----:B------:R-:W-:Y:S05]  /*2b400*/  BRA `(.L_x_871) ;  /* 0xffffff9000107947 */ /* 0x000fea000383ffff */
.L_x_721:
[----:B-1----:R1:W2:Y:S02]  /*2b410*/  SYNCS.PHASECHK.TRANS64.TRYWAIT P2, [R11+URZ+0x388a0], R10 ;  /* 0x0388a00a0b0075a7 */ /* 0x0022a4000804017f */
[----:B--2---:R-:W-:Y:S05]  /*2b420*/  @!P2 NANOSLEEP.SYNCS 0x989680 ;  /* 0x009896800000a95d */ /* 0x004fea0003900000 */
[----:B------:R-:W2:Y:S02]  /*2b430*/  @!P2 SYNCS.PHASECHK.TRANS64 P2, [R11+URZ+0x388a0], R10 ;  /* 0x0388a00a0b00a5a7 */ /* 0x000ea4000804007f */
[----:B--2---:R-:W-:Y:S05]  /*2b440*/  @!P2 BRA `(.L_x_721) ;  /* 0xfffffffc00f0a947 */ /* 0x004fea000383ffff */
[----:B------:R-:W-:Y:S05]  /*2b450*/  BRA `(.L_x_872) ;  /* 0xffffff9400847947 */ /* 0x000fea000383ffff */
.L_x_729:
[----:B0-----:R0:W2:Y:S02]  /*2b460*/  SYNCS.PHASECHK.TRANS64.TRYWAIT P2, [R11+URZ+0x388c0], R10 ;  /* 0x0388c00a0b0075a7 */ /* 0x0010a4000804017f */
[----:B--2---:R-:W-:Y:S05]  /*2b470*/  @!P2 NANOSLEEP.SYNCS 0x989680 ;  /* 0x009896800000a95d */ /* 0x004fea0003900000 */
[----:B------:R-:W2:Y:S02]  /*2b480*/  @!P2 SYNCS.PHASECHK.TRANS64 P2, [R11+URZ+0x388c0], R10 ;  /* 0x0388c00a0b00a5a7 */ /* 0x000ea4000804007f */
[----:B--2---:R-:W-:Y:S05]  /*2b490*/  @!P2 BRA `(.L_x_729) ;  /* 0xfffffffc00f0a947 */ /* 0x004fea000383ffff */
[----:B------:R-:W-:Y:S05]  /*2b4a0*/  BRA `(.L_x_873) ;  /* 0xffffff9800bc7947 */ /* 0x000fea000383ffff */
.L_x_747:
[----:B------:R-:W0:Y:S01]  /*2b4b0*/  S2R R8, SR_TID.X ;  /* 0x0000000000087919 */ /* 0x000e220000002100 */
[----:B------:R-:W-:Y:S01]  /*2b4c0*/  BSSY B0, `(.L_x_874) ;  /* 0x000000a000007945 */ /* 0x000fe20003800000 */
[----:B------:R-:W-:Y:S01]  /*2b4d0*/  IMAD.MOV.U32 R12, RZ, RZ, RZ ;  /* 0x000000ffff0c7224 */ /* 0x000fe200078e00ff */
[----:B------:R-:W-:Y:S01]  /*2b4e0*/  MOV R11, 0x1f ;  /* 0x0000001f000b7802 */ /* 0x000fe20000000f00 */
[----:B------:R-:W-:Y:S01]  /*2b4f0*/  IMAD.MOV.U32 R15, RZ, RZ, -0x1 ;  /* 0xffffffffff0f7424 */ /* 0x000fe200078e00ff */
[----:B0-----:R-:W-:-:S04]  /*2b500*/  SHF.R.U32.HI R8, RZ, 0x5, R8 ;  /* 0x00000005ff087819 */ /* 0x001fc80000011608 */
[----:B------:R-:W-:-:S05]  /*2b510*/  LOP3.LUT R8, R8, 0x3, RZ, 0xc0, !PT ;  /* 0x0000000308087812 */ /* 0x000fca00078ec0ff */
[----:B------:R-:W-:-:S07]  /*2b520*/  IMAD.MOV.U32 R13, RZ, RZ, R8 ;  /* 0x000000ffff0d7224 */ /* 0x000fce00078e0008 */
[----:B-----5:R-:W-:Y:S05]  /*2b530*/  WARPSYNC.COLLECTIVE R15, `(.L_x_875) ;  /* 0x000000000f087348 */ /* 0x020fea0003c00000 */
[----:B------:R0:W1:Y:S02]  /*2b540*/  SHFL.IDX P6, R14, R13, R12, R11 ;  /* 0x0000000c0d0e7389 */ /* 0x00006400000c000b */
[----:B01---5:R-:W-:Y:S01]  /*2b550*/  ENDCOLLECTIVE ;  /* 0x000000000000791b */ /* 0x023fe20003800000 */
.L_x_875:
[----:B------:R-:W-:Y:S05]  /*2b560*/  BSYNC B0 ;  /* 0x0000000000007941 */ /* 0x000fea0003800000 */
.L_x_874:
[----:B------:R-:W-:Y:S05]  /*2b570*/  BRA `(.L_x_876) ;  /* 0xffffffa800c07947 */ /* 0x000fea000383ffff */
.L_x_750:
[----:B0-----:R0:W1:Y:S02]  /*2b580*/  SYNCS.PHASECHK.TRANS64.TRYWAIT P0, [R5+URZ+0x38840], R2 ;  /* 0x03884002050075a7 */ /* 0x001064000800017f */
[----:B-1----:R-:W-:Y:S05]  /*2b590*/  @!P0 NANOSLEEP.SYNCS 0x989680 ;  /* 0x009896800000895d */ /* 0x002fea0003900000 */
[----:B------:R-:W1:Y:S02]  /*2b5a0*/  @!P0 SYNCS.PHASECHK.TRANS64 P0, [R5+URZ+0x38840], R2 ;  /* 0x03884002050085a7 */ /* 0x000e64000800007f */
[----:B-1----:R-:W-:Y:S05]  /*2b5b0*/  @!P0 BRA `(.L_x_750) ;  /* 0xfffffffc00f08947 */ /* 0x002fea000383ffff */
[----:B------:R-:W-:Y:S05]  /*2b5c0*/  BRA `(.L_x_877) ;  /* 0xffffffac00107947 */ /* 0x000fea000383ffff */
.L_x_751:
[----:B------:R-:W-:Y:S01]  /*2b5d0*/  BSSY B0, `(.L_x_878) ;  /* 0x0000008000007945 */ /* 0x000fe20003800000 */
[----:B------:R-:W-:Y:S01]  /*2b5e0*/  IMAD.MOV.U32 R13, RZ, RZ, R6 ;  /* 0x000000ffff0d7224 */ /* 0x000fe200078e0006 */
[----:B------:R-:W-:Y:S01]  /*2b5f0*/  MOV R12, RZ ;  /* 0x000000ff000c7202 */ /* 0x000fe20000000f00 */
[----:B------:R-:W-:Y:S02]  /*2b600*/  IMAD.MOV.U32 R11, RZ, RZ, 0x181f ;  /* 0x0000181fff0b7424 */ /* 0x000fe400078e00ff */
[----:B------:R-:W-:-:S07]  /*2b610*/  IMAD.MOV.U32 R15, RZ, RZ, -0x1 ;  /* 0xffffffffff0f7424 */ /* 0x000fce00078e00ff */
[----:B------:R-:W-:Y:S05]  /*2b620*/  WARPSYNC.COLLECTIVE R15, `(.L_x_879) ;  /* 0x000000000f087348 */ /* 0x000fea0003c00000 */
[----:B------:R0:W1:Y:S02]  /*2b630*/  SHFL.IDX P6, R14, R13, R12, R11 ;  /* 0x0000000c0d0e7389 */ /* 0x00006400000c000b */
[----:B01----:R-:W-:Y:S01]  /*2b640*/  ENDCOLLECTIVE ;  /* 0x000000000000791b */ /* 0x003fe20003800000 */
.L_x_879:
[----:B------:R-:W-:Y:S05]  /*2b650*/  BSYNC B0 ;  /* 0x0000000000007941 */ /* 0x000fea0003800000 */
.L_x_878:
[----:B------:R-:W-:Y:S01]  /*2b660*/  IMAD.MOV.U32 R13, RZ, RZ, R0 ;  /* 0x000000ffff0d7224 */ /* 0x000fe200078e0000 */
[----:B------:R-:W-:Y:S01]  /*2b670*/  MOV R11, 0x181f ;  /* 0x0000181f000b7802 */ /* 0x000fe20000000f00 */
[----:B------:R-:W-:Y:S01]  /*2b680*/  IMAD.MOV.U32 R12, RZ, RZ, RZ ;  /* 0x000000ffff0c7224 */ /* 0x000fe200078e00ff */
[----:B------:R-:W-:Y:S01]  /*2b690*/  MOV R2, R14 ;  /* 0x0000000e00027202 */ /* 0x000fe20000000f00 */
[----:B------:R-:W-:Y:S01]  /*2b6a0*/  IMAD.MOV.U32 R15, RZ, RZ, -0x1 ;  /* 0xffffffffff0f7424 */ /* 0x000fe200078e00ff */
[C---:B------:R-:W-:Y:S01]  /*2b6b0*/  LOP3.LUT P5, RZ, R18.reuse, 0x10, RZ, 0xc0, !PT ;  /* 0x0000001012ff7812 */ /* 0x040fe200078ac0ff */
[----:B------:R-:W-:Y:S01]  /*2b6c0*/  @P0 IMAD R9, R7, 0x2, R16 ;  /* 0x0000000207090824 */ /* 0x000fe200078e0210 */
[----:B------:R-:W-:-:S13]  /*2b6d0*/  LOP3.LUT P4, RZ, R18, 0x8, RZ, 0xc0, !PT ;  /* 0x0000000812ff7812 */ /* 0x000fda000788c0ff */
[----:B------:R-:W-:Y:S05]  /*2b6e0*/  WARPSYNC.COLLECTIVE R15, `(.L_x_880) ;  /* 0x000000000f087348 */ /* 0x000fea0003c00000 */
[----:B------:R0:W1:Y:S02]  /*2b6f0*/  SHFL.IDX P6, R14, R13, R12, R11 ;  /* 0x0000000c0d0e7389 */ /* 0x00006400000c000b */
[----:B01----:R-:W-:Y:S01]  /*2b700*/  ENDCOLLECTIVE ;  /* 0x000000000000791b */ /* 0x003fe20003800000 */
.L_x_880:
[C---:B------:R-:W-:Y:S01]  /*2b710*/  LOP3.LUT P3, RZ, R18.reuse, 0x4, RZ, 0xc0, !PT ;  /* 0x0000000412ff7812 */ /* 0x040fe2000786c0ff */
[----:B------:R-:W-:Y:S01]  /*2b720*/  ULDC.64 UR4, c[0x0][0x208] ;  /* 0x0000820000047ab9 */ /* 0x000fe20000000a00 */
[----:B------:R-:W-:Y:S01]  /*2b730*/  LOP3.LUT P2, RZ, R18, 0x2, RZ, 0xc0, !PT ;  /* 0x0000000212ff7812 */ /* 0x000fe2000784c0ff */
[----:B------:R-:W-:Y:S01]  /*2b740*/  IMAD.MOV.U32 R13, RZ, RZ, R6 ;  /* 0x000000ffff0d7224 */ /* 0x000fe200078e0006 */
[----:B------:R-:W-:Y:S01]  /*2b750*/  MOV R12, 0x1 ;  /* 0x00000001000c7802 */ /* 0x000fe20000000f00 */
[----:B------:R-:W-:-:S05]  /*2b760*/  IMAD.MOV.U32 R3, RZ, RZ, R14 ;  /* 0x000000ffff037224 */ /* 0x000fca00078e000e */
[----:B------:R-:W-:-:S04]  /*2b770*/  @P0 LEA R3, P1, R34, R3, 0x1 ;  /* 0x0000000322030211 */ /* 0x000fc800078208ff */
[----:B------:R-:W-:Y:S02]  /*2b780*/  @P0 IADD3.X R2, RZ, R2, RZ, P1, !PT ;  /* 0x00000002ff020210 */ /* 0x000fe40000ffe4ff */
[----:B------:R-:W-:Y:S02]  /*2b790*/  ISETP.GE.AND P1, PT, R4, 0x11, PT ;  /* 0x000000110400780c */ /* 0x000fe40003f26270 */
[----:B------:R-:W-:-:S04]  /*2b7a0*/  @P0 LOP3.LUT R3, R3, R2, RZ, 0x3c, !PT ;  /* 0x0000000203030212 */ /* 0x000fc800078e3cff */
[----:B------:R-:W-:-:S04]  /*2b7b0*/  @P0 LOP3.LUT R2, R3, R2, RZ, 0x3c, !PT ;  /* 0x0000000203020212 */ /* 0x000fc800078e3cff */
[----:B------:R-:W-:-:S03]  /*2b7c0*/  @P0 LOP3.LUT R3, R3, R2, RZ, 0x3c, !PT ;  /* 0x0000000203030212 */ /* 0x000fc600078e3cff */
[----:B------:R-:W-:Y:S02]  /*2b7d0*/  @P1 IMAD R21, R7, 0x2, R16 ;  /* 0x0000000207151824 */ /* 0x000fe400078e0210 */
        /* <DEDUP_REMOVED lines=10> */
.L_x_881:
[----:B------:R-:W-:Y:S02]  /*2b880*/  IMAD.MOV.U32 R13, RZ, RZ, R0 ;  /* 0x000000ffff0d7224 */ /* 0x000fe400078e0000 */
[----:B------:R-:W-:-:S07]  /*2b890*/  IMAD.MOV.U32 R8, RZ, RZ, R14 ;  /* 0x000000ffff087224 */ /* 0x000fce00078e000e */
[----:B------:R-:W-:Y:S05]  /*2b8a0*/  WARPSYNC.COLLECTIVE R15, `(.L_x_882) ;  /* 0x000000000f087348 */ /* 0x000fea0003c00000 */
[----:B------:R0:W1:Y:S02]  /*2b8b0*/  SHFL.IDX P6, R14, R13, R12, R11 ;  /* 0x0000000c0d0e7389 */ /* 0x00006400000c000b */
[----:B01----:R-:W-:Y:S01]  /*2b8c0*/  ENDCOLLECTIVE ;  /* 0x000000000000791b */ /* 0x003fe20003800000 */
.L_x_882:
[----:B------:R-:W-:Y:S01]  /*2b8d0*/  ULDC.64 UR4, c[0x0][0x208] ;  /* 0x0000820000047ab9 */ /* 0x000fe20000000a00 */
[----:B------:R-:W-:Y:S01]  /*2b8e0*/  MOV R13, R6 ;  /* 0x00000006000d7202 */ /* 0x000fe20000000f00 */
[----:B------:R-:W-:Y:S01]  /*2b8f0*/  IMAD.MOV.U32 R12, RZ, RZ, 0x2 ;  /* 0x00000002ff0c7424 */ /* 0x000fe200078e00ff */
[----:B------:R-:W-:-:S04]  /*2b900*/  MOV R2, R14 ;  /* 0x0000000e00027202 */ /* 0x000fc80000000f00 */
[----:B------:R-:W-:-:S05]  /*2b910*/  @P1 LEA R2, P0, R34, R2, 0x1 ;  /* 0x0000000222021211 */ /* 0x000fca00078008ff */
[----:B------:R-:W-:-:S05]  /*2b920*/  @P1 IMAD.X R3, RZ, RZ, R8, P0 ;  /* 0x000000ffff031224 */ /* 0x000fca00000e0608 */
        /* <DEDUP_REMOVED lines=11> */
.L_x_883:
[----:B------:R-:W-:Y:S02]  /*2b9e0*/  @P1 LEA R9, R7, R16, 0x1 ;  /* 0x0000001007091211 */ /* 0x000fe400078e08ff */
[----:B------:R-:W-:Y:S01]  /*2b9f0*/  MOV R13, R0 ;  /* 0x00000000000d7202 */ /* 0x000fe20000000f00 */
[----:B------:R-:W-:-:S07]  /*2ba00*/  IMAD.MOV.U32 R8, RZ, RZ, R14 ;  /* 0x000000ffff087224 */ /* 0x000fce00078e000e */
[----:B------:R-:W-:Y:S05]  /*2ba10*/  WARPSYNC.COLLECTIVE R15, `(.L_x_884) ;  /* 0x000000000f087348 */ /* 0x000fea0003c00000 */
[----:B------:R0:W1:Y:S02]  /*2ba20*/  SHFL.IDX P6, R14, R13, R12, R11 ;  /* 0x0000000c0d0e7389 */ /* 0x00006400000c000b */
[----:B01----:R-:W-:Y:S01]  /*2ba30*/  ENDCOLLECTIVE ;  /* 0x000000000000791b */ /* 0x003fe20003800000 */
.L_x_884:
[----:B------:R-:W-:Y:S01]  /*2ba40*/  ULDC.64 UR4, c[0x0][0x208] ;  /* 0x0000820000047ab9 */ /* 0x000fe20000000a00 */
[----:B------:R-:W-:Y:S02]  /*2ba50*/  IMAD.MOV.U32 R13, RZ, RZ, R6 ;  /* 0x000000ffff0d7224 */ /* 0x000fe400078e0006 */
[----:B------:R-:W-:Y:S02]  /*2ba60*/  IMAD.MOV.U32 R12, RZ, RZ, 0x3 ;  /* 0x00000003ff0c7424 */ /* 0x000fe400078e00ff */
[----:B------:R-:W-:-:S05]  /*2ba70*/  IMAD.MOV.U32 R2, RZ, RZ, R14 ;  /* 0x000000ffff027224 */ /* 0x000fca00078e000e */
        /* <DEDUP_REMOVED lines=13> */
.L_x_885:
[----:B------:R-:W-:Y:S02]  /*2bb50*/  @P1 IMAD R21, R7, 0x2, R16 ;  /* 0x0000000207151824 */ /* 0x000fe400078e0210 */
[----:B------:R-:W-:Y:S01]  /*2bb60*/  IMAD.MOV.U32 R13, RZ, RZ, R0 ;  /* 0x000000ffff0d7224 */ /* 0x000fe200078e0000 */
[----:B------:R-:W-:-:S07]  /*2bb70*/  MOV R8, R14 ;  /* 0x0000000e00087202 */ /* 0x000fce0000000f00 */
[----:B------:R-:W-:Y:S05]  /*2bb80*/  WARPSYNC.COLLECTIVE R15, `(.L_x_886) ;  /* 0x000000000f087348 */ /* 0x000fea0003c00000 */
[----:B------:R0:W1:Y:S02]  /*2bb90*/  SHFL.IDX P6, R14, R13, R12, R11 ;  /* 0x0000000c0d0e7389 */ /* 0x00006400000c000b */
[----:B01----:R-:W-:Y:S01]  /*2bba0*/  ENDCOLLECTIVE ;  /* 0x000000000000791b */ /* 0x003fe20003800000 */
.L_x_886:
[----:B------:R-:W-:Y:S01]  /*2bbb0*/  ULDC.64 UR4, c[0x0][0x208] ;  /* 0x0000820000047ab9 */ /* 0x000fe20000000a00 */
[----:B------:R-:W-:Y:S01]  /*2bbc0*/  IMAD.MOV.U32 R13, RZ, RZ, R6 ;  /* 0x000000ffff0d7224 */ /* 0x000fe200078e0006 */
[----:B------:R-:W-:Y:S01]  /*2bbd0*/  MOV R12, 0x4 ;  /* 0x00000004000c7802 */ /* 0x000fe20000000f00 */
[----:B------:R-:W-:-:S05]  /*2bbe0*/  IMAD.MOV.U32 R2, RZ, RZ, R14 ;  /* 0x000000ffff027224 */ /* 0x000fca00078e000e */
[----:B------:R-:W-:-:S04]  /*2bbf0*/  @P1 LEA R2, P0, R34, R2, 0x1 ;  /* 0x0000000222021211 */ /* 0x000fc800078008ff */
[----:B------:R-:W-:-:S05]  /*2bc00*/  @P1 IADD3.X R3, RZ, R8, RZ, P0, !PT ;  /* 0x00000008ff031210 */ /* 0x000fca00007fe4ff */
        /* <DEDUP_REMOVED lines=10> */
.L_x_887:
[----:B------:R-:W-:Y:S02]  /*2bcb0*/  IMAD.MOV.U32 R13, RZ, RZ, R0 ;  /* 0x000000ffff0d7224 */ /* 0x000fe400078e0000 */
[----:B------:R-:W-:-:S07]  /*2bcc0*/  IMAD.MOV.U32 R8, RZ, RZ, R14 ;  /* 0x000000ffff087224 */ /* 0x000fce00078e000e */
[----:B------:R-:W-:Y:S05]  /*2bcd0*/  WARPSYNC.COLLECTIVE R15, `(.L_x_888) ;  /* 0x000000000f087348 */ /* 0x000fea0003c00000 */
[----:B------:R0:W1:Y:S02]  /*2bce0*/  SHFL.IDX P6, R14, R13, R12, R11 ;  /* 0x0000000c0d0e7389 */ /* 0x00006400000c000b */
[----:B01----:R-:W-:Y:S01]  /*2bcf0*/  ENDCOLLECTIVE ;  /* 0x000000000000791b */ /* 0x003fe20003800000 */
.L_x_888:
[----:B------:R-:W-:Y:S01]  /*2bd00*/  MOV R0, R14 ;  /* 0x0000000e00007202 */ /* 0x000fe20000000f00 */
[----:B------:R-:W-:Y:S06]  /*2bd10*/  BRA `(.L_x_889) ;  /* 0xffffffa8006c7947 */ /* 0x000fec000383ffff */
.L_x_758:
[----:B------:R-:W-:Y:S01]  /*2bd20*/  IMAD.MOV.U32 R13, RZ, RZ, R4 ;  /* 0x000000ffff0d7224 */ /* 0x000fe200078e0004 */
[----:B------:R-:W-:Y:S01]  /*2bd30*/  MOV R11, 0x181f ;  /* 0x0000181f000b7802 */ /* 0x000fe20000000f00 */
[----:B------:R-:W-:Y:S02]  /*2bd40*/  IMAD.MOV.U32 R12, RZ, RZ, RZ ;  /* 0x000000ffff0c7224 */ /* 0x000fe400078e00ff */
[----:B------:R-:W-:Y:S02]  /*2bd50*/  IMAD.MOV.U32 R15, RZ, RZ, -0x1 ;  /* 0xffffffffff0f7424 */ /* 0x000fe400078e00ff */
[----:B-----5:R-:W-:Y:S02]  /*2bd60*/  IMAD R6, R10, R8, RZ ;  /* 0x000000080a067224 */ /* 0x020fe400078e02ff */
[----:B------:R-:W-:-:S07]  /*2bd70*/  IMAD.IADD R0, R9, 0x1, R0 ;  /* 0x0000000109007824 */ /* 0x000fce00078e0200 */
[----:B------:R-:W-:Y:S05]  /*2bd80*/  WARPSYNC.COLLECTIVE R15, `(.L_x_890) ;  /* 0x000000000f087348 */ /* 0x000fea0003c00000 */
[----:B------:R0:W1:Y:S02]  /*2bd90*/  SHFL.IDX P6, R14, R13, R12, R11 ;  /* 0x0000000c0d0e7389 */ /* 0x00006400000c000b */
[----:B01----:R-:W-:Y:S01]  /*2bda0*/  ENDCOLLECTIVE ;  /* 0x000000000000791b */ /* 0x003fe20003800000 */
.L_x_890:
[----:B------:R-:W-:Y:S02]  /*2bdb0*/  ISETP.GE.AND P1, PT, R0, R6, PT ;  /* 0x000000060000720c */ /* 0x000fe40003f26270 */
[----:B------:R-:W-:Y:S01]  /*2bdc0*/  MOV R13, R5 ;  /* 0x00000005000d7202 */ /* 0x000fe20000000f00 */
[----:B------:R-:W-:-:S10]  /*2bdd0*/  IMAD.MOV.U32 R2, RZ, RZ, R14 ;  /* 0x000000ffff027224 */ /* 0x000fd400078e000e */
[----:B------:R-:W-:Y:S05]  /*2bde0*/  WARPSYNC.COLLECTIVE R15, `(.L_x_891) ;  /* 0x000000000f087348 */ /* 0x000fea0003c00000 */
[----:B------:R0:W1:Y:S02]  /*2bdf0*/  SHFL.IDX P6, R14, R13, R12, R11 ;  /* 0x0000000c0d0e7389 */ /* 0x00006400000c000b */
[----:B01----:R-:W-:Y:S01]  /*2be00*/  ENDCOLLECTIVE ;  /* 0x000000000000791b */ /* 0x003fe20003800000 */
.L_x_891:
[----:B------:R-:W-:Y:S01]  /*2be10*/  ULDC.64 UR4, c[0x0][0x208] ;  /* 0x0000820000047ab9 */ /* 0x000fe20000000a00 */
[----:B------:R-:W-:Y:S01]  /*2be20*/  MOV R13, R4 ;  /* 0x00000004000d7202 */ /* 0x000fe20000000f00 */
[----:B------:R-:W-:Y:S02]  /*2be30*/  IMAD.MOV.U32 R12, RZ, RZ, 0x1 ;  /* 0x00000001ff0c7424 */ /* 0x000fe400078e00ff */
[----:B------:R-:W-:-:S05]  /*2be40*/  IMAD.MOV.U32 R3, RZ, RZ, R14 ;  /* 0x000000ffff037224 */ /* 0x000fca00078e000e */
[----:B------:R-:W-:-:S04]  /*2be50*/  @!P1 LEA R7, P5, R34, R3, 0x1 ;  /* 0x0000000322079211 */ /* 0x000fc800078a08ff */
[----:B------:R-:W-:Y:S01]  /*2be60*/  @!P1 IADD3.X R3, RZ, R2, RZ, P5, !PT ;  /* 0x00000002ff039210 */ /* 0x000fe20002ffe4ff */
[----:B------:R-:W-:Y:S02]  /*2be70*/  @!P1 IMAD.MOV.U32 R2, RZ, RZ, R7 ;  /* 0x000000ffff029224 */ /* 0x000fe400078e0007 */
[----:B------:R-:W-:-:S03]  /*2be80*/  VIADD R7, R0, 0x10 ;  /* 0x0000001000077836 */ /* 0x000fc60000000000 */
        /* <DEDUP_REMOVED lines=11> */
.L_x_892:
[----:B------:R-:W-:Y:S01]  /*2bf40*/  MOV R13, R5 ;  /* 0x00000005000d7202 */ /* 0x000fe20000000f00 */
[----:B------:R-:W-:-:S07]  /*2bf50*/  IMAD.MOV.U32 R2, RZ, RZ, R14 ;  /* 0x000000ffff027224 */ /* 0x000fce00078e000e */
[----:B------:R-:W-:Y:S05]  /*2bf60*/  WARPSYNC.COLLECTIVE R15, `(.L_x_893) ;  /* 0x000000000f087348 */ /* 0x000fea0003c00000 */
[----:B------:R0:W1:Y:S02]  /*2bf70*/  SHFL.IDX P6, R14, R13, R12, R11 ;  /* 0x0000000c0d0e7389 */ /* 0x00006400000c000b */
[----:B01----:R-:W-:Y:S01]  /*2bf80*/  ENDCOLLECTIVE ;  /* 0x000000000000791b */ /* 0x003fe20003800000 */
.L_x_893:
[----:B------:R-:W-:Y:S01]  /*2bf90*/  ULDC.64 UR4, c[0x0][0x208] ;  /* 0x0000820000047ab9 */ /* 0x000fe20000000a00 */
[----:B------:R-:W-:Y:S01]  /*2bfa0*/  MOV R13, R4 ;  /* 0x00000004000d7202 */ /* 0x000fe20000000f00 */
[----:B------:R-:W-:Y:S02]  /*2bfb0*/  IMAD.MOV.U32 R12, RZ, RZ, 0x2 ;  /* 0x00000002ff0c7424 */ /* 0x000fe400078e00ff */
[----:B------:R-:W-:-:S05]  /*2bfc0*/  IMAD.MOV.U32 R3, RZ, RZ, R14 ;  /* 0x000000ffff037224 */ /* 0x000fca00078e000e */
[----:B------:R-:W-:-:S05]  /*2bfd0*/  @!P1 LEA R7, P5, R34, R3, 0x1 ;  /* 0x0000000322079211 */ /* 0x000fca00078a08ff */
[----:B------:R-:W-:Y:S01]  /*2bfe0*/  @!P1 IMAD.X R8, RZ, RZ, R2, P5 ;  /* 0x000000ffff089224 */ /* 0x000fe200028e0602 */
[----:B------:R-:W-:Y:S01]  /*2bff0*/  @!P1 MOV R2, R7 ;  /* 0x0000000700029202 */ /* 0x000fe20000000f00 */
[----:B------:R-:W-:Y:S02]  /*2c000*/  VIADD R7, R0, 0x20 ;  /* 0x0000002000077836 */ /* 0x000fe40000000000 */
[----:B------:R-:W-:-:S05]  /*2c010*/  @!P1 IMAD.MOV.U32 R3, RZ, RZ, R8 ;  /* 0x000000ffff039224 */ /* 0x000fca00078e0008 */
        /* <DEDUP_REMOVED lines=11> */
.L_x_894:
[----:B------:R-:W-:Y:S01]  /*2c0d0*/  MOV R13, R5 ;  /* 0x00000005000d7202 */ /* 0x000fe20000000f00 */
[----:B------:R-:W-:-:S07]  /*2c0e0*/  IMAD.MOV.U32 R2, RZ, RZ, R14 ;  /* 0x000000ffff027224 */ /* 0x000fce00078e000e */
[----:B------:R-:W-:Y:S05]  /*2c0f0*/  WARPSYNC.COLLECTIVE R15, `(.L_x_895) ;  /* 0x000000000f087348 */ /* 0x000fea0003c00000 */
[----:B------:R0:W1:Y:S02]  /*2c100*/  SHFL.IDX P6, R14, R13, R12, R11 ;  /* 0x0000000c0d0e7389 */ /* 0x00006400000c000b */
[----:B01----:R-:W-:Y:S01]  /*2c110*/  ENDCOLLECTIVE ;  /* 0x000000000000791b */ /* 0x003fe20003800000 */
.L_x_895:
        /* <DEDUP_REMOVED lines=20> */
.L_x_896:
[----:B------:R-:W-:Y:S01]  /*2c260*/  MOV R13, R5 ;  /* 0x00000005000d7202 */ /* 0x000fe20000000f00 */
[----:B------:R-:W-:-:S07]  /*2c270*/  IMAD.MOV.U32 R2, RZ, RZ, R14 ;  /* 0x000000ffff027224 */ /* 0x000fce00078e000e */
[----:B------:R-:W-:Y:S05]  /*2c280*/  WARPSYNC.COLLECTIVE R15, `(.L_x_897) ;  /* 0x000000000f087348 */ /* 0x000fea0003c00000 */
[----:B------:R0:W1:Y:S02]  /*2c290*/  SHFL.IDX P6, R14, R13, R12, R11 ;  /* 0x0000000c0d0e7389 */ /* 0x00006400000c000b */
[----:B01----:R-:W-:Y:S01]  /*2c2a0*/  ENDCOLLECTIVE ;  /* 0x000000000000791b */ /* 0x003fe20003800000 */
.L_x_897:
        /* <DEDUP_REMOVED lines=20> */
.L_x_898:
[----:B------:R-:W-:Y:S01]  /*2c3f0*/  MOV R13, R5 ;  /* 0x00000005000d7202 */ /* 0x000fe20000000f00 */
[----:B------:R-:W-:-:S07]  /*2c400*/  IMAD.MOV.U32 R2, RZ, RZ, R14 ;  /* 0x000000ffff027224 */ /* 0x000fce00078e000e */
[----:B------:R-:W-:Y:S05]  /*2c410*/  WARPSYNC.COLLECTIVE R15, `(.L_x_899) ;  /* 0x000000000f087348 */ /* 0x000fea0003c00000 */
[----:B------:R0:W1:Y:S02]  /*2c420*/  SHFL.IDX P6, R14, R13, R12, R11 ;  /* 0x0000000c0d0e7389 */ /* 0x00006400000c000b */
[----:B01----:R-:W-:Y:S01]  /*2c430*/  ENDCOLLECTIVE ;  /* 0x000000000000791b */ /* 0x003fe20003800000 */
.L_x_899:
        /* <DEDUP_REMOVED lines=20> */
.L_x_900:
[----:B------:R-:W-:Y:S01]  /*2c580*/  MOV R13, R5 ;  /* 0x00000005000d7202 */ /* 0x000fe20000000f00 */
[----:B------:R-:W-:-:S07]  /*2c590*/  IMAD.MOV.U32 R2, RZ, RZ, R14 ;  /* 0x000000ffff027224 */ /* 0x000fce00078e000e */
[----:B------:R-:W-:Y:S05]  /*2c5a0*/  WARPSYNC.COLLECTIVE R15, `(.L_x_901) ;  /* 0x000000000f087348 */ /* 0x000fea0003c00000 */
[----:B------:R0:W1:Y:S02]  /*2c5b0*/  SHFL.IDX P6, R14, R13, R12, R11 ;  /* 0x0000000c0d0e7389 */ /* 0x00006400000c000b */
[----:B01----:R-:W-:Y:S01]  /*2c5c0*/  ENDCOLLECTIVE ;  /* 0x000000000000791b */ /* 0x003fe20003800000 */
.L_x_901:
        /* <DEDUP_REMOVED lines=20> */
.L_x_902:
[----:B------:R-:W-:Y:S01]  /*2c710*/  MOV R13, R5 ;  /* 0x00000005000d7202 */ /* 0x000fe20000000f00 */
[----:B------:R-:W-:-:S07]  /*2c720*/  IMAD.MOV.U32 R2, RZ, RZ, R14 ;  /* 0x000000ffff027224 */ /* 0x000fce00078e000e */
[----:B------:R-:W-:Y:S05]  /*2c730*/  WARPSYNC.COLLECTIVE R15, `(.L_x_903) ;  /* 0x000000000f087348 */ /* 0x000fea0003c00000 */
[----:B------:R0:W1:Y:S02]  /*2c740*/  SHFL.IDX P6, R14, R13, R12, R11 ;  /* 0x0000000c0d0e7389 */ /* 0x00006400000c000b */
[----:B01----:R-:W-:Y:S01]  /*2c750*/  ENDCOLLECTIVE ;  /* 0x000000000000791b */ /* 0x003fe20003800000 */
.L_x_903:
[----:B------:R-:W-:Y:S01]  /*2c760*/  ULDC.64 UR4, c[0x0][0x208] ;  /* 0x0000820000047ab9 */ /* 0x000fe20000000a00 */
[----:B------:R-:W-:Y:S01]  /*2c770*/  IMAD.MOV.U32 R13, RZ, RZ, R4 ;  /* 0x000000ffff0d7224 */ /* 0x000fe200078e0004 */
[----:B------:R-:W-:Y:S01]  /*2c780*/  MOV R12, 0x7 ;  /* 0x00000007000c7802 */ /* 0x000fe20000000f00 */
[----:B------:R-:W-:-:S05]  /*2c790*/  IMAD.MOV.U32 R3, RZ, RZ, R14 ;  /* 0x000000ffff037224 */ /* 0x000fca00078e000e */
[----:B------:R-:W-:-:S05]  /*2c7a0*/  @!P1 LEA R7, P5, R34, R3, 0x1 ;  /* 0x0000000322079211 */ /* 0x000fca00078a08ff */
[----:B------:R-:W-:Y:S01]  /*2c7b0*/  @!P1 IMAD.X R8, RZ, RZ, R2, P5 ;  /* 0x000000ffff089224 */ /* 0x000fe200028e0602 */
[----:B------:R-:W-:-:S03]  /*2c7c0*/  @!P1 MOV R2, R7 ;  /* 0x0000000700029202 */ /* 0x000fc60000000f00 */
[----:B------:R-:W-:-:S05]  /*2c7d0*/  @!P1 IMAD.MOV.U32 R3, RZ, RZ, R8 ;  /* 0x000000ffff039224 */ /* 0x000fca00078e0008 */
        /* <DEDUP_REMOVED lines=10> */
.L_x_904:
[----:B------:R-:W-:Y:S02]  /*2c880*/  IMAD.MOV.U32 R13, RZ, RZ, R5 ;  /* 0x000000ffff0d7224 */ /* 0x000fe400078e0005 */
[----:B------:R-:W-:-:S07]  /*2c890*/  IMAD.MOV.U32 R7, RZ, RZ, R14 ;  /* 0x000000ffff077224 */ /* 0x000fce00078e000e */
[----:B------:R-:W-:Y:S05]  /*2c8a0*/  WARPSYNC.COLLECTIVE R15, `(.L_x_905) ;  /* 0x000000000f087348 */ /* 0x000fea0003c00000 */
[----:B------:R0:W1:Y:S02]  /*2c8b0*/  SHFL.IDX P6, R14, R13, R12, R11 ;  /* 0x0000000c0d0e7389 */ /* 0x00006400000c000b */
[----:B01----:R-:W-:Y:S01]  /*2c8c0*/  ENDCOLLECTIVE ;  /* 0x000000000000791b */ /* 0x003fe20003800000 */
.L_x_905:
[----:B------:R-:W-:Y:S05]  /*2c8d0*/  BRA `(.L_x_906) ;  /* 0xffffffa800d07947 */ /* 0x000fea000383ffff */
.L_x_763:
[----:B0-----:R0:W2:Y:S02]  /*2c8e0*/  SYNCS.PHASECHK.TRANS64.TRYWAIT P0, [R16+URZ+0x38820], R3 ;  /* 0x03882003100075a7 */ /* 0x0010a4000800017f */
[----:B--2---:R-:W-:Y:S05]  /*2c8f0*/  @!P0 NANOSLEEP.SYNCS 0x989680 ;  /* 0x009896800000895d */ /* 0x004fea0003900000 */
[----:B------:R-:W2:Y:S02]  /*2c900*/  @!P0 SYNCS.PHASECHK.TRANS64 P0, [R16+URZ+0x38820], R3 ;  /* 0x03882003100085a7 */ /* 0x000ea4000800007f */
[----:B--2---:R-:W-:Y:S05]  /*2c910*/  @!P0 BRA `(.L_x_763) ;  /* 0xfffffffc00f08947 */ /* 0x004fea000383ffff */
[----:B------:R-:W-:Y:S05]  /*2c920*/  BRA `(.L_x_907) ;  /* 0xffffffac00507947 */ /* 0x000fea000383ffff */
.L_x_768:
[----:B0-----:R0:W1:Y:S02]  /*2c930*/  SYNCS.PHASECHK.TRANS64.TRYWAIT P0, [R6+URZ+0x38840], R3 ;  /* 0x03884003060075a7 */ /* 0x001064000800017f */
[----:B-1----:R-:W-:Y:S05]  /*2c940*/  @!P0 NANOSLEEP.SYNCS 0x989680 ;  /* 0x009896800000895d */ /* 0x002fea0003900000 */
[----:B------:R-:W1:Y:S02]  /*2c950*/  @!P0 SYNCS.PHASECHK.TRANS64 P0, [R6+URZ+0x38840], R3 ;  /* 0x03884003060085a7 */ /* 0x000e64000800007f */
[----:B-1----:R-:W-:Y:S05]  /*2c960*/  @!P0 BRA `(.L_x_768) ;  /* 0xfffffffc00f08947 */ /* 0x002fea000383ffff */
[----:B------:R-:W-:Y:S05]  /*2c970*/  BRA `(.L_x_908) ;  /* 0xffffffb0003c7947 */ /* 0x000fea000383ffff */
.L_x_769:
        /* <DEDUP_REMOVED lines=8> */
.L_x_910:
[----:B------:R-:W-:Y:S05]  /*2ca00*/  BSYNC B1 ;  /* 0x0000000000017941 */ /* 0x000fea0003800000 */
.L_x_909:
[----:B------:R-:W-:Y:S01]  /*2ca10*/  IMAD.MOV.U32 R13, RZ, RZ, R8 ;  /* 0x000000ffff0d7224 */ /* 0x000fe200078e0008 */
[----:B------:R-:W-:Y:S01]  /*2ca20*/  MOV R12, RZ ;  /* 0x000000ff000c7202 */ /* 0x000fe20000000f00 */
[----:B------:R-:W-:Y:S01]  /*2ca30*/  IMAD.MOV.U32 R11, RZ, RZ, 0x181f ;  /* 0x0000181fff0b7424 */ /* 0x000fe200078e00ff */
[----:B------:R-:W-:Y:S01]  /*2ca40*/  LOP3.LUT R18, R18, 0xfffffdff, RZ, 0xc0, !PT ;  /* 0xfffffdff12127812 */ /* 0x000fe200078ec0ff */
[----:B------:R-:W-:Y:S01]  /*2ca50*/  IMAD.MOV.U32 R15, RZ, RZ, -0x1 ;  /* 0xffffffffff0f7424 */ /* 0x000fe200078e00ff */
[----:B------:R-:W-:Y:S01]  /*2ca60*/  LEA R9, R9, R16, 0x1 ;  /* 0x0000001009097211 */ /* 0x000fe200078e08ff */
[----:B------:R-:W-:Y:S01]  /*2ca70*/  IMAD.MOV.U32 R3, RZ, RZ, R14 ;  /* 0x000000ffff037224 */ /* 0x000fe200078e000e */
[----:B------:R-:W-:Y:S01]  /*2ca80*/  @P3 LOP3.LUT R18, R18, 0x200, RZ, 0xfc, !PT ;  /* 0x0000020012123812 */ /* 0x000fe200078efcff */
[----:B------:R-:W-:-:S07]  /*2ca90*/  IMAD.SHL.U32 R0, R34, 0x2, RZ ;  /* 0x0000000222007824 */ /* 0x000fce00078e00ff */
[----:B------:R-:W-:Y:S05]  /*2caa0*/  WARPSYNC.COLLECTIVE R15, `(.L_x_911) ;  /* 0x000000000f087348 */ /* 0x000fea0003c00000 */
[----:B------:R0:W1:Y:S02]  /*2cab0*/  SHFL.IDX P6, R14, R13, R12, R11 ;  /* 0x0000000c0d0e7389 */ /* 0x00006400000c000b */
[----:B01----:R-:W-:Y:S01]  /*2cac0*/  ENDCOLLECTIVE ;  /* 0x000000000000791b */ /* 0x003fe20003800000 */
.L_x_911:
[----:B------:R-:W-:Y:S01]  /*2cad0*/  ULDC.64 UR4, c[0x0][0x208] ;  /* 0x0000820000047ab9 */ /* 0x000fe20000000a00 */
[C---:B------:R-:W-:Y:S02]  /*2cae0*/  LOP3.LUT P3, RZ, R18.reuse, 0x10, RZ, 0xc0, !PT ;  /* 0x0000001012ff7812 */ /* 0x040fe4000786c0ff */
[----:B------:R-:W-:-:S04]  /*2caf0*/  LOP3.LUT R18, R18, 0xfffffeff, RZ, 0xc0, !PT ;  /* 0xfffffeff12127812 */ /* 0x000fc800078ec0ff */
[----:B------:R-:W-:-:S04]  /*2cb00*/  @P2 LOP3.LUT R18, R18, 0x100, RZ, 0xfc, !PT ;  /* 0x0000010012122812 */ /* 0x000fc800078efcff */
[C---:B------:R-:W-:Y:S02]  /*2cb10*/  LOP3.LUT P2, RZ, R18.reuse, 0x8, RZ, 0xc0, !PT ;  /* 0x0000000812ff7812 */ /* 0x040fe4000784c0ff */
[----:B------:R-:W-:Y:S01]  /*2cb20*/  LOP3.LUT R18, R18, 0xffffff7f, RZ, 0xc0, !PT ;  /* 0xffffff7f12127812 */ /* 0x000fe200078ec0ff */
[----:B------:R-:W-:Y:S02]  /*2cb30*/  IMAD.MOV.U32 R13, RZ, RZ, R10 ;  /* 0x000000ffff0d7224 */ /* 0x000fe400078e000a */
[----:B------:R-:W-:Y:S01]  /*2cb40*/  IMAD.MOV.U32 R12, RZ, RZ, 0x1 ;  /* 0x00000001ff0c7424 */ /* 0x000fe200078e00ff */
[----:B------:R-:W-:-:S04]  /*2cb50*/  @P1 LOP3.LUT R18, R18, 0x80, RZ, 0xfc, !PT ;  /* 0x0000008012121812 */ /* 0x000fc800078efcff */
[----:B------:R-:W-:Y:S02]  /*2cb60*/  LOP3.LUT P1, RZ, R18, 0x4, RZ, 0xc0, !PT ;  /* 0x0000000412ff7812 */ /* 0x000fe4000782c0ff */
[----:B------:R-:W-:-:S04]  /*2cb70*/  MOV R2, R14 ;  /* 0x0000000e00027202 */ /* 0x000fc80000000f00 */
        /* <DEDUP_REMOVED lines=12> */
.L_x_912:
[----:B------:R-:W-:Y:S01]  /*2cc40*/  IMAD.MOV.U32 R13, RZ, RZ, R8 ;  /* 0x000000ffff0d7224 */ /* 0x000fe200078e0008 */
[----:B------:R-:W-:-:S07]  /*2cc50*/  MOV R35, R14 ;  /* 0x0000000e00237202 */ /* 0x000fce0000000f00 */
[----:B------:R-:W-:Y:S05]  /*2cc60*/  WARPSYNC.COLLECTIVE R15, `(.L_x_913) ;  /* 0x000000000f087348 */ /* 0x000fea0003c00000 */
[----:B------:R0:W1:Y:S02]  /*2cc70*/  SHFL.IDX P6, R14, R13, R12, R11 ;  /* 0x0000000c0d0e7389 */ /* 0x00006400000c000b */
[----:B01----:R-:W-:Y:S01]  /*2cc80*/  ENDCOLLECTIVE ;  /* 0x000000000000791b */ /* 0x003fe20003800000 */
.L_x_913:
[----:B------:R-:W-:Y:S01]  /*2cc90*/  ULDC.64 UR4, c[0x0][0x208] ;  /* 0x0000820000047ab9 */ /* 0x000fe20000000a00 */
[----:B------:R-:W-:Y:S02]  /*2cca0*/  IMAD.MOV.U32 R13, RZ, RZ, R10 ;  /* 0x000000ffff0d7224 */ /* 0x000fe400078e000a */
[----:B------:R-:W-:Y:S02]  /*2ccb0*/  IMAD.MOV.U32 R12, RZ, RZ, 0x2 ;  /* 0x00000002ff0c7424 */ /* 0x000fe400078e00ff */
[----:B------:R-:W-:-:S05]  /*2ccc0*/  IMAD.MOV.U32 R2, RZ, RZ, R14 ;  /* 0x000000ffff027224 */ /* 0x000fca00078e000e */
[----:B------:R-:W-:-:S04]  /*2ccd0*/  IADD3 R2, P0, R2, R0, RZ ;  /* 0x0000000002027210 */ /* 0x000fc80007f1e0ff */
[----:B------:R-:W-:-:S05]  /*2cce0*/  IADD3.X R3, RZ, R35, RZ, P0, !PT ;  /* 0x00000023ff037210 */ /* 0x000fca00007fe4ff */
        /* <DEDUP_REMOVED lines=10> */
.L_x_914:
[----:B------:R-:W-:Y:S01]  /*2cd90*/  IMAD.MOV.U32 R13, RZ, RZ, R8 ;  /* 0x000000ffff0d7224 */ /* 0x000fe200078e0008 */
[----:B------:R-:W-:-:S07]  /*2cda0*/  MOV R35, R14 ;  /* 0x0000000e00237202 */ /* 0x000fce0000000f00 */
[----:B------:R-:W-:Y:S05]  /*2cdb0*/  WARPSYNC.COLLECTIVE R15, `(.L_x_915) ;  /* 0x000000000f087348 */ /* 0x000fea0003c00000 */
[----:B------:R0:W1:Y:S02]  /*2cdc0*/  SHFL.IDX P6, R14, R13, R12, R11 ;  /* 0x0000000c0d0e7389 */ /* 0x00006400000c000b */
[----:B01----:R-:W-:Y:S01]  /*2cdd0*/  ENDCOLLECTIVE ;  /* 0x000000000000791b */ /* 0x003fe20003800000 */
.L_x_915:
        /* <DEDUP_REMOVED lines=16> */
.L_x_916:
[----:B------:R-:W-:Y:S01]  /*2cee0*/  IMAD.MOV.U32 R13, RZ, RZ, R8 ;  /* 0x000000ffff0d7224 */ /* 0x000fe200078e0008 */
[----:B------:R-:W-:-:S07]  /*2cef0*/  MOV R35, R14 ;  /* 0x0000000e00237202 */ /* 0x000fce0000000f00 */
[----:B------:R-:W-:Y:S05]  /*2cf00*/  WARPSYNC.COLLECTIVE R15, `(.L_x_917) ;  /* 0x000000000f087348 */ /* 0x000fea0003c00000 */
[----:B------:R0:W1:Y:S02]  /*2cf10*/  SHFL.IDX P6, R14, R13, R12, R11 ;  /* 0x0000000c0d0e7389 */ /* 0x00006400000c000b */
[----:B01----:R-:W-:Y:S01]  /*2cf20*/  ENDCOLLECTIVE ;  /* 0x000000000000791b */ /* 0x003fe20003800000 */
.L_x_917:
        /* <DEDUP_REMOVED lines=9> */
[----:B------:R0:W-:Y:S01]  /*2cfc0*/  LDGSTS.E.BYPASS.LTC128B.128 [R9+0x25c00], desc[UR4][R2.64], !P3 ;  /* 0x25c0000002097fae */ /* 0x0001e2000d901d44 */
[----:B------:R-:W-:-:S03]  /*2cfd0*/  LOP3.LUT P3, RZ, R18, 0x200, RZ, 0xc0, !PT ;  /* 0x0000020012ff7812 */ /* 0x000fc6000786c0ff */
[----:B------:R0:W-:Y:S01]  /*2cfe0*/  LDGSTS.E.BYPASS.LTC128B.128 [R9+0x28400], desc[UR4][R2.64+0x80], !P2 ;  /* 0x2840008002097fae */ /* 0x0001e2000d101d44 */
[----:B------:R-:W-:-:S03]  /*2cff0*/  LOP3.LUT P2, RZ, R18, 0x100, RZ, 0xc0, !PT ;  /* 0x0000010012ff7812 */ /* 0x000fc6000784c0ff */
[----:B------:R0:W-:Y:S01]  /*2d000*/  LDGSTS.E.BYPASS.LTC128B.128 [R9+0x2ac00], desc[UR4][R2.64+0x100], !P1 ;  /* 0x2ac0010002097fae */ /* 0x0001e2000c901d44 */
[----:B------:R-:W-:-:S03]  /*2d010*/  LOP3.LUT P1, RZ, R18, 0x80, RZ, 0xc0, !PT ;  /* 0x0000008012ff7812 */ /* 0x000fc6000782c0ff */
[----:B------:R0:W-:Y:S10]  /*2d020*/  LDGSTS.E.BYPASS.LTC128B.128 [R9+0x2d400], desc[UR4][R2.64+0x180], !P5 ;  /* 0x2d40018002097fae */ /* 0x0001f4000e901d44 */
[----:B0-----:R-:W-:Y:S05]  /*2d030*/  WARPSYNC.COLLECTIVE R15, `(.L_x_918) ;  /* 0x000000000f087348 */ /* 0x001fea0003c00000 */
[----:B------:R1:W2:Y:S02]  /*2d040*/  SHFL.IDX P6, R14, R13, R12, R11 ;  /* 0x0000000c0d0e7389 */ /* 0x0002a400000c000b */
[----:B012---:R-:W-:Y:S01]  /*2d050*/  ENDCOLLECTIVE ;  /* 0x000000000000791b */ /* 0x007fe20003800000 */
.L_x_918:
[----:B------:R-:W-:Y:S01]  /*2d060*/  IMAD.MOV.U32 R13, RZ, RZ, R8 ;  /* 0x000000ffff0d7224 */ /* 0x000fe200078e0008 */
[----:B------:R-:W-:-:S07]  /*2d070*/  MOV R35, R14 ;  /* 0x0000000e00237202 */ /* 0x000fce0000000f00 */
[----:B------:R-:W-:Y:S05]  /*2d080*/  WARPSYNC.COLLECTIVE R15, `(.L_x_919) ;  /* 0x000000000f087348 */ /* 0x000fea0003c00000 */
[----:B------:R0:W1:Y:S02]  /*2d090*/  SHFL.IDX P6, R14, R13, R12, R11 ;  /* 0x0000000c0d0e7389 */ /* 0x00006400000c000b */
[----:B01----:R-:W-:Y:S01]  /*2d0a0*/  ENDCOLLECTIVE ;  /* 0x000000000000791b */ /* 0x003fe20003800000 */
.L_x_919:
[----:B------:R-:W-:Y:S01]  /*2d0b0*/  IMAD.MOV.U32 R2, RZ, RZ, R14 ;  /* 0x000000ffff027224 */ /* 0x000fe200078e000e */
[----:B------:R-:W-:Y:S06]  /*2d0c0*/  BRA `(.L_x_920) ;  /* 0xffffffac007c7947 */ /* 0x000fec000383ffff */
.L_x_774:
[----:B-1----:R1:W2:Y:S02]  /*2d0d0*/  SYNCS.PHASECHK.TRANS64.TRYWAIT P0, [R6+URZ+0x38860], R2 ;  /* 0x03886002060075a7 */ /* 0x0022a4000800017f */
[----:B--2---:R-:W-:Y:S05]  /*2d0e0*/  @!P0 NANOSLEEP.SYNCS 0x989680 ;  /* 0x009896800000895d */ /* 0x004fea0003900000 */
[----:B------:R-:W2:Y:S02]  /*2d0f0*/  @!P0 SYNCS.PHASECHK.TRANS64 P0, [R6+URZ+0x38860], R2 ;  /* 0x03886002060085a7 */ /* 0x000ea4000800007f */
[----:B--2---:R-:W-:Y:S05]  /*2d100*/  @!P0 BRA `(.L_x_774) ;  /* 0xfffffffc00f08947 */ /* 0x004fea000383ffff */
[----:B------:R-:W-:Y:S05]  /*2d110*/  BRA `(.L_x_921) ;  /* 0xffffffac00fc7947 */ /* 0x000fea000383ffff */
.L_x_775:
[----:B------:R-:W-:Y:S01]  /*2d120*/  BSSY B1, `(.L_x_922) ;  /* 0x0000008000017945 */ /* 0x000fe20003800000 */
[----:B------:R-:W-:Y:S01]  /*2d130*/  MOV R13, R19 ;  /* 0x00000013000d7202 */ /* 0x000fe20000000f00 */
[----:B------:R-:W-:Y:S01]  /*2d140*/  IMAD.MOV.U32 R12, RZ, RZ, RZ ;  /* 0x000000ffff0c7224 */ /* 0x000fe200078e00ff */
[----:B------:R-:W-:Y:S01]  /*2d150*/  MOV R15, 0xffffffff ;  /* 0xffffffff000f7802 */ /* 0x000fe20000000f00 */
[----:B------:R-:W-:-:S07]  /*2d160*/  IMAD.MOV.U32 R11, RZ, RZ, 0x181f ;  /* 0x0000181fff0b7424 */ /* 0x000fce00078e00ff */
[----:B-1----:R-:W-:Y:S05]  /*2d170*/  WARPSYNC.COLLECTIVE R15, `(.L_x_923) ;  /* 0x000000000f087348 */ /* 0x002fea0003c00000 */
[----:B------:R0:W2:Y:S02]  /*2d180*/  SHFL.IDX P6, R14, R13, R12, R11 ;  /* 0x0000000c0d0e7389 */ /* 0x0000a400000c000b */
[----:B012---:R-:W-:Y:S01]  /*2d190*/  ENDCOLLECTIVE ;  /* 0x000000000000791b */ /* 0x007fe20003800000 */
.L_x_923:
[----:B------:R-:W-:Y:S05]  /*2d1a0*/  BSYNC B1 ;  /* 0x0000000000017941 */ /* 0x000fea0003800000 */
.L_x_922:
[----:B------:R-:W-:Y:S01]  /*2d1b0*/  IMAD.MOV.U32 R13, RZ, RZ, R17 ;  /* 0x000000ffff0d7224 */ /* 0x000fe200078e0011 */
[----:B------:R-:W-:Y:S01]  /*2d1c0*/  MOV R12, RZ ;  /* 0x000000ff000c7202 */ /* 0x000fe20000000f00 */
[----:B------:R-:W-:Y:S02]  /*2d1d0*/  IMAD.MOV.U32 R11, RZ, RZ, 0x181f ;  /* 0x0000181fff0b7424 */ /* 0x000fe400078e00ff */
[----:B------:R-:W-:Y:S02]  /*2d1e0*/  IMAD.MOV.U32 R15, RZ, RZ, -0x1 ;  /* 0xffffffffff0f7424 */ /* 0x000fe400078e00ff */
[----:B------:R-:W-:Y:S02]  /*2d1f0*/  IMAD.MOV.U32 R3, RZ, RZ, R14 ;  /* 0x000000ffff037224 */ /* 0x000fe400078e000e */
[----:B------:R-:W-:-:S07]  /*2d200*/  IMAD R7, R7, 0x2, R16 ;  /* 0x0000000207077824 */ /* 0x000fce00078e0210 */
[----:B------:R-:W-:Y:S05]  /*2d210*/  WARPSYNC.COLLECTIVE R15, `(.L_x_924) ;  /* 0x000000000f087348 */ /* 0x000fea0003c00000 */
[----:B------:R0:W1:Y:S02]  /*2d220*/  SHFL.IDX P6, R14, R13, R12, R11 ;  /* 0x0000000c0d0e7389 */ /* 0x00006400000c000b */
[----:B01----:R-:W-:Y:S01]  /*2d230*/  ENDCOLLECTIVE ;  /* 0x000000000000791b */ /* 0x003fe20003800000 */
.L_x_924:
[----:B------:R-:W-:Y:S01]  /*2d240*/  ULDC.64 UR4, c[0x0][0x208] ;  /* 0x0000820000047ab9 */ /* 0x000fe20000000a00 */
[----:B------:R-:W-:Y:S01]  /*2d250*/  MOV R13, R19 ;  /* 0x00000013000d7202 */ /* 0x000fe20000000f00 */
[----:B------:R-:W-:Y:S01]  /*2d260*/  IMAD.MOV.U32 R12, RZ, RZ, 0x1 ;  /* 0x00000001ff0c7424 */ /* 0x000fe200078e00ff */
[----:B------:R-:W-:-:S04]  /*2d270*/  MOV R2, R14 ;  /* 0x0000000e00027202 */ /* 0x000fc80000000f00 */
        /* <DEDUP_REMOVED lines=16> */
.L_x_925:
[----:B------:R-:W-:Y:S01]  /*2d380*/  MOV R13, R17 ;  /* 0x00000011000d7202 */ /* 0x000fe20000000f00 */
[----:B------:R-:W-:-:S07]  /*2d390*/  IMAD.MOV.U32 R3, RZ, RZ, R14 ;  /* 0x000000ffff037224 */ /* 0x000fce00078e000e */
[----:B------:R-:W-:Y:S05]  /*2d3a0*/  WARPSYNC.COLLECTIVE R15, `(.L_x_926) ;  /* 0x000000000f087348 */ /* 0x000fea0003c00000 */
[----:B------:R0:W1:Y:S02]  /*2d3b0*/  SHFL.IDX P6, R14, R13, R12, R11 ;  /* 0x0000000c0d0e7389 */ /* 0x00006400000c000b */
[----:B01----:R-:W-:Y:S01]  /*2d3c0*/  ENDCOLLECTIVE ;  /* 0x000000000000791b */ /* 0x003fe20003800000 */
.L_x_926:
[----:B------:R-:W-:Y:S01]  /*2d3d0*/  ULDC.64 UR4, c[0x0][0x208] ;  /* 0x0000820000047ab9 */ /* 0x000fe20000000a00 */
[----:B------:R-:W-:Y:S01]  /*2d3e0*/  MOV R13, R19 ;  /* 0x00000013000d7202 */ /* 0x000fe20000000f00 */
[----:B------:R-:W-:Y:S02]  /*2d3f0*/  IMAD.MOV.U32 R12, RZ, RZ, 0x2 ;  /* 0x00000002ff0c7424 */ /* 0x000fe400078e00ff */
[----:B------:R-:W-:-:S05]  /*2d400*/  IMAD.MOV.U32 R2, RZ, RZ, R14 ;  /* 0x000000ffff027224 */ /* 0x000fca00078e000e */
        /* <DEDUP_REMOVED lines=16> */
.L_x_927:
[----:B------:R-:W-:Y:S01]  /*2d510*/  MOV R13, R17 ;  /* 0x00000011000d7202 */ /* 0x000fe20000000f00 */
[----:B------:R-:W-:-:S07]  /*2d520*/  IMAD.MOV.U32 R3, RZ, RZ, R14 ;  /* 0x000000ffff037224 */ /* 0x000fce00078e000e */
[----:B------:R-:W-:Y:S05]  /*2d530*/  WARPSYNC.COLLECTIVE R15, `(.L_x_928) ;  /* 0x000000000f087348 */ /* 0x000fea0003c00000 */
[----:B------:R0:W1:Y:S02]  /*2d540*/  SHFL.IDX P6, R14, R13, R12, R11 ;  /* 0x0000000c0d0e7389 */ /* 0x00006400000c000b */
[----:B01----:R-:W-:Y:S01]  /*2d550*/  ENDCOLLECTIVE ;  /* 0x000000000000791b */ /* 0x003fe20003800000 */
.L_x_928:
        /* <DEDUP_REMOVED lines=20> */
.L_x_929:
[----:B------:R-:W-:Y:S01]  /*2d6a0*/  MOV R13, R17 ;  /* 0x00000011000d7202 */ /* 0x000fe20000000f00 */
[----:B------:R-:W-:-:S07]  /*2d6b0*/  IMAD.MOV.U32 R3, RZ, RZ, R14 ;  /* 0x000000ffff037224 */ /* 0x000fce00078e000e */
[----:B------:R-:W-:Y:S05]  /*2d6c0*/  WARPSYNC.COLLECTIVE R15, `(.L_x_930) ;  /* 0x000000000f087348 */ /* 0x000fea0003c00000 */
[----:B------:R0:W1:Y:S02]  /*2d6d0*/  SHFL.IDX P6, R14, R13, R12, R11 ;  /* 0x0000000c0d0e7389 */ /* 0x00006400000c000b */
[----:B01----:R-:W-:Y:S01]  /*2d6e0*/  ENDCOLLECTIVE ;  /* 0x000000000000791b */ /* 0x003fe20003800000 */
.L_x_930:
        /* <DEDUP_REMOVED lines=20> */
.L_x_931:
[----:B------:R-:W-:Y:S01]  /*2d830*/  MOV R13, R17 ;  /* 0x00000011000d7202 */ /* 0x000fe20000000f00 */
[----:B------:R-:W-:-:S07]  /*2d840*/  IMAD.MOV.U32 R19, RZ, RZ, R14 ;  /* 0x000000ffff137224 */ /* 0x000fce00078e000e */
[----:B------:R-:W-:Y:S05]  /*2d850*/  WARPSYNC.COLLECTIVE R15, `(.L_x_932) ;  /* 0x000000000f087348 */ /* 0x000fea0003c00000 */
[----:B------:R0:W1:Y:S02]  /*2d860*/  SHFL.IDX P6, R14, R13, R12, R11 ;  /* 0x0000000c0d0e7389 */ /* 0x00006400000c000b */
[----:B01----:R-:W-:Y:S01]  /*2d870*/  ENDCOLLECTIVE ;  /* 0x000000000000791b */ /* 0x003fe20003800000 */
.L_x_932:
[----:B------:R-:W-:Y:S01]  /*2d880*/  IMAD.MOV.U32 R2, RZ, RZ, R14 ;  /* 0x000000ffff027224 */ /* 0x000fe200078e000e */
[----:B------:R-:W-:Y:S06]  /*2d890*/  BRA `(.L_x_933) ;  /* 0xffffffac00187947 */ /* 0x000fec000383ffff */
.L_x_783:
[----:B0-----:R0:W2:Y:S02]  /*2d8a0*/  SYNCS.PHASECHK.TRANS64.TRYWAIT P0, [R4+URZ+0x38860], R3 ;  /* 0x03886003040075a7 */ /* 0x0010a4000800017f */
[----:B--2---:R-:W-:Y:S05]  /*2d8b0*/  @!P0 NANOSLEEP.SYNCS 0x989680 ;  /* 0x009896800000895d */ /* 0x004fea0003900000 */
[----:B------:R-:W2:Y:S02]  /*2d8c0*/  @!P0 SYNCS.PHASECHK.TRANS64 P0, [R4+URZ+0x38860], R3 ;  /* 0x03886003040085a7 */ /* 0x000ea4000800007f */
[----:B--2---:R-:W-:Y:S05]  /*2d8d0*/  @!P0 BRA `(.L_x_783) ;  /* 0xfffffffc00f08947 */ /* 0x004fea000383ffff */
[----:B------:R-:W-:Y:S05]  /*2d8e0*/  BRA `(.L_x_934) ;  /* 0xffffffb0004c7947 */ /* 0x000fea000383ffff */
.L_x_784:
[----:B------:R-:W-:Y:S01]  /*2d8f0*/  BSSY B0, `(.L_x_935) ;  /* 0x0000008000007945 */ /* 0x000fe20003800000 */
[----:B------:R-:W-:Y:S01]  /*2d900*/  IMAD.MOV.U32 R13, RZ, RZ, R19 ;  /* 0x000000ffff0d7224 */ /* 0x000fe200078e0013 */
[----:B------:R-:W-:Y:S01]  /*2d910*/  MOV R12, RZ ;  /* 0x000000ff000c7202 */ /* 0x000fe20000000f00 */
[----:B------:R-:W-:Y:S02]  /*2d920*/  IMAD.MOV.U32 R11, RZ, RZ, 0x181f ;  /* 0x0000181fff0b7424 */ /* 0x000fe400078e00ff */
[----:B------:R-:W-:-:S07]  /*2d930*/  IMAD.MOV.U32 R15, RZ, RZ, -0x1 ;  /* 0xffffffffff0f7424 */ /* 0x000fce00078e00ff */
[----:B0-----:R-:W-:Y:S05]  /*2d940*/  WARPSYNC.COLLECTIVE R15, `(.L_x_936) ;  /* 0x000000000f087348 */ /* 0x001fea0003c00000 */
[----:B------:R1:W2:Y:S02]  /*2d950*/  SHFL.IDX P6, R14, R13, R12, R11 ;  /* 0x0000000c0d0e7389 */ /* 0x0002a400000c000b */
[----:B012---:R-:W-:Y:S01]  /*2d960*/  ENDCOLLECTIVE ;  /* 0x000000000000791b */ /* 0x007fe20003800000 */
.L_x_936:
[----:B------:R-:W-:Y:S05]  /*2d970*/  BSYNC B0 ;  /* 0x0000000000007941 */ /* 0x000fea0003800000 */
.L_x_935:
[----:B------:R-:W-:Y:S01]  /*2d980*/  IMAD.MOV.U32 R13, RZ, RZ, R17 ;  /* 0x000000ffff0d7224 */ /* 0x000fe200078e0011 */
[----:B------:R-:W-:Y:S01]  /*2d990*/  MOV R11, 0x181f ;  /* 0x0000181f000b7802 */ /* 0x000fe20000000f00 */
[----:B------:R-:W-:Y:S01]  /*2d9a0*/  IMAD.MOV.U32 R12, RZ, RZ, RZ ;  /* 0x000000ffff0c7224 */ /* 0x000fe200078e00ff */
[----:B------:R-:W-:Y:S01]  /*2d9b0*/  MOV R3, R14 ;  /* 0x0000000e00037202 */ /* 0x000fe20000000f00 */
[----:B------:R-:W-:Y:S01]  /*2d9c0*/  IMAD.MOV.U32 R15, RZ, RZ, -0x1 ;  /* 0xffffffffff0f7424 */ /* 0x000fe200078e00ff */
[C---:B------:R-:W-:Y:S01]  /*2d9d0*/  LOP3.LUT R0, R34.reuse, 0x40, RZ, 0xfc, !PT ;  /* 0x0000004022007812 */ /* 0x040fe200078efcff */
[C---:B------:R-:W-:Y:S01]  /*2d9e0*/  IMAD.SHL.U32 R8, R34.reuse, 0x2, RZ ;  /* 0x0000000222087824 */ /* 0x040fe200078e00ff */
[----:B------:R-:W-:-:S07]  /*2d9f0*/  LOP3.LUT R6, R34, 0x80, RZ, 0xfc, !PT ;  /* 0x0000008022067812 */ /* 0x000fce00078efcff */
[----:B------:R-:W-:Y:S05]  /*2da00*/  WARPSYNC.COLLECTIVE R15, `(.L_x_937) ;  /* 0x000000000f087348 */ /* 0x000fea0003c00000 */
[----:B------:R0:W1:Y:S02]  /*2da10*/  SHFL.IDX P6, R14, R13, R12, R11 ;  /* 0x0000000c0d0e7389 */ /* 0x00006400000c000b */
[----:B01----:R-:W-:Y:S01]  /*2da20*/  ENDCOLLECTIVE ;  /* 0x000000000000791b */ /* 0x003fe20003800000 */
.L_x_937:
[----:B------:R-:W-:Y:S01]  /*2da30*/  ULDC UR4, c[0x0][0x2f4] ;  /* 0x0000bd0000047ab9 */ /* 0x000fe20000000800 */
[----:B------:R-:W-:Y:S01]  /*2da40*/  ULDC.64 UR6, c[0x0][0x208] ;  /* 0x0000820000067ab9 */ /* 0x000fe20000000a00 */
[----:B------:R-:W-:Y:S02]  /*2da50*/  ISETP.GE.AND P3, PT, R34, UR4, PT ;  /* 0x0000000422007c0c */ /* 0x000fe4000bf66270 */
[----:B------:R-:W-:Y:S01]  /*2da60*/  ISETP.GE.AND P2, PT, R0, UR4, PT ;  /* 0x0000000400007c0c */ /* 0x000fe2000bf46270 */
[----:B------:R-:W-:Y:S01]  /*2da70*/  IMAD R0, R7, 0x2, R16 ;  /* 0x0000000207007824 */ /* 0x000fe200078e0210 */
[----:B------:R-:W-:Y:S02]  /*2da80*/  ISETP.LT.OR P4, PT, R5, 0x1, P3 ;  /* 0x000000010500780c */ /* 0x000fe40001f81670 */
[----:B------:R-:W-:Y:S01]  /*2da90*/  ISETP.GE.AND P1, PT, R6, UR4, PT ;  /* 0x0000000406007c0c */ /* 0x000fe2000bf26270 */
[----:B------:R-:W-:Y:S01]  /*2daa0*/  IMAD.MOV.U32 R13, RZ, RZ, R19 ;  /* 0x000000ffff0d7224 */ /* 0x000fe200078e0013 */
[----:B------:R-:W-:-:S02]  /*2dab0*/  MOV R12, 0x1 ;  /* 0x00000001000c7802 */ /* 0x000fc40000000f00 */
[----:B------:R-:W-:-:S04]  /*2dac0*/  IADD3 R2, P0, R14, R8, RZ ;  /* 0x000000080e027210 */ /* 0x000fc80007f1e0ff */
[----:B------:R-:W-:Y:S02]  /*2dad0*/  IADD3.X R3, RZ, R3, RZ, P0, !PT ;  /* 0x00000003ff037210 */ /* 0x000fe400007fe4ff */
[----:B------:R-:W-:-:S03]  /*2dae0*/  ISETP.LT.OR P0, PT, R5, 0x1, P2 ;  /* 0x000000010500780c */ /* 0x000fc60001701670 */
[----:B------:R-:W-:Y:S01]  /*2daf0*/  @!PT LDS RZ, [RZ] ;  /* 0x00000000fffff984 */ /* 0x000fe20000000800 */
[----:B------:R-:W-:Y:S01]  /*2db00*/  @!PT LDS RZ, [RZ] ;  /* 0x00000000fffff984 */ /* 0x000fe20000000800 */
[----:B------:R-:W-:Y:S01]  /*2db10*/  @!PT LDS RZ, [RZ] ;  /* 0x00000000fffff984 */ /* 0x000fe20000000800 */
[----:B------:R0:W-:Y:S01]  /*2db20*/  LDGSTS.E.BYPASS.LTC128B.128 [R0+0x400], desc[UR6][R2.64], !P4 ;  /* 0x0040000002007fae */ /* 0x0001e2000e101d46 */
[----:B------:R-:W-:-:S09]  /*2db30*/  ISETP.LT.OR P4, PT, R5, 0x1, P1 ;  /* 0x000000010500780c */ /* 0x000fd20000f81670 */
[----:B------:R0:W-:Y:S01]  /*2db40*/  LDGSTS.E.BYPASS.LTC128B.128 [R0+0x2c00], desc[UR6][R2.64+0x80], !P0 ;  /* 0x02c0008002007fae */ /* 0x0001e2000c101d46 */
[----:B------:R-:W-:-:S03]  /*2db50*/  ISETP.GE.AND P0, PT, R37, UR4, PT ;  /* 0x0000000425007c0c */ /* 0x000fc6000bf06270 */
[----:B------:R0:W-:Y:S01]  /*2db60*/  LDGSTS.E.BYPASS.LTC128B.128 [R0+0x5400], desc[UR6][R2.64+0x100], !P4 ;  /* 0x0540010002007fae */ /* 0x0001e2000e101d46 */
[----:B------:R-:W-:-:S13]  /*2db70*/  ISETP.LT.OR P4, PT, R5, 0x1, P0 ;  /* 0x000000010500780c */ /* 0x000fda0000781670 */
[----:B------:R0:W-:Y:S02]  /*2db80*/  LDGSTS.E.BYPASS.LTC128B.128 [R0+0x7c00], desc[UR6][R2.64+0x180], !P4 ;  /* 0x07c0018002007fae */ /* 0x0001e4000e101d46 */
[----:B0-----:R-:W-:Y:S05]  /*2db90*/  WARPSYNC.COLLECTIVE R15, `(.L_x_938) ;  /* 0x000000000f087348 */ /* 0x001fea0003c00000 */
[----:B------:R1:W2:Y:S02]  /*2dba0*/  SHFL.IDX P6, R14, R13, R12, R11 ;  /* 0x0000000c0d0e7389 */ /* 0x0002a400000c000b */
[----:B012---:R-:W-:Y:S01]  /*2dbb0*/  ENDCOLLECTIVE ;  /* 0x000000000000791b */ /* 0x007fe20003800000 */
.L_x_938:
[----:B------:R-:W-:Y:S02]  /*2dbc0*/  IMAD.MOV.U32 R13, RZ, RZ, R17 ;  /* 0x000000ffff0d7224 */ /* 0x000fe400078e0011 */
[----:B------:R-:W-:-:S07]  /*2dbd0*/  IMAD.MOV.U32 R3, RZ, RZ, R14 ;  /* 0x000000ffff037224 */ /* 0x000fce00078e000e */
[----:B------:R-:W-:Y:S05]  /*2dbe0*/  WARPSYNC.COLLECTIVE R15, `(.L_x_939) ;  /* 0x000000000f087348 */ /* 0x000fea0003c00000 */
[----:B------:R0:W1:Y:S02]  /*2dbf0*/  SHFL.IDX P6, R14, R13, R12, R11 ;  /* 0x0000000c0d0e7389 */ /* 0x00006400000c000b */
[----:B01----:R-:W-:Y:S01]  /*2dc00*/  ENDCOLLECTIVE ;  /* 0x000000000000791b */ /* 0x003fe20003800000 */
.L_x_939:
        /* <DEDUP_REMOVED lines=19> */
.L_x_940:
[----:B------:R-:W-:Y:S01]  /*2dd40*/  IMAD.MOV.U32 R13, RZ, RZ, R17 ;  /* 0x000000ffff0d7224 */ /* 0x000fe200078e0011 */
[----:B------:R-:W-:-:S07]  /*2dd50*/  MOV R7, R14 ;  /* 0x0000000e00077202 */ /* 0x000fce0000000f00 */
[----:B------:R-:W-:Y:S05]  /*2dd60*/  WARPSYNC.COLLECTIVE R15, `(.L_x_941) ;  /* 0x000000000f087348 */ /* 0x000fea0003c00000 */
[----:B------:R0:W1:Y:S02]  /*2dd70*/  SHFL.IDX P6, R14, R13, R12, R11 ;  /* 0x0000000c0d0e7389 */ /* 0x00006400000c000b */
[----:B01----:R-:W-:Y:S01]  /*2dd80*/  ENDCOLLECTIVE ;  /* 0x000000000000791b */ /* 0x003fe20003800000 */
.L_x_941:
        /* <DEDUP_REMOVED lines=19> */
.L_x_942:
[----:B------:R-:W-:Y:S01]  /*2dec0*/  MOV R13, R17 ;  /* 0x00000011000d7202 */ /* 0x000fe20000000f00 */
[----:B------:R-:W-:-:S07]  /*2ded0*/  IMAD.MOV.U32 R3, RZ, RZ, R14 ;  /* 0x000000ffff037224 */ /* 0x000fce00078e000e */
[----:B------:R-:W-:Y:S05]  /*2dee0*/  WARPSYNC.COLLECTIVE R15, `(.L_x_943) ;  /* 0x000000000f087348 */ /* 0x000fea0003c00000 */
[----:B------:R0:W1:Y:S02]  /*2def0*/  SHFL.IDX P6, R14, R13, R12, R11 ;  /* 0x0000000c0d0e7389 */ /* 0x00006400000c000b */
[----:B01----:R-:W-:Y:S01]  /*2df00*/  ENDCOLLECTIVE ;  /* 0x000000000000791b */ /* 0x003fe20003800000 */
.L_x_943:
        /* <DEDUP_REMOVED lines=19> */
.L_x_944:
[----:B------:R-:W-:Y:S02]  /*2e040*/  IMAD.MOV.U32 R13, RZ, RZ, R17 ;  /* 0x000000ffff0d7224 */ /* 0x000fe400078e0011 */
[----:B------:R-:W-:-:S07]  /*2e050*/  IMAD.MOV.U32 R19, RZ, RZ, R14 ;  /* 0x000000ffff137224 */ /* 0x000fce00078e000e */
[----:B------:R-:W-:Y:S05]  /*2e060*/  WARPSYNC.COLLECTIVE R15, `(.L_x_945) ;  /* 0x000000000f087348 */ /* 0x000fea0003c00000 */
[----:B------:R0:W1:Y:S02]  /*2e070*/  SHFL.IDX P6, R14, R13, R12, R11 ;  /* 0x0000000c0d0e7389 */ /* 0x00006400000c000b */
[----:B01----:R-:W-:Y:S01]  /*2e080*/  ENDCOLLECTIVE ;  /* 0x000000000000791b */ /* 0x003fe20003800000 */
.L_x_945:
[----:B------:R-:W-:Y:S05]  /*2e090*/  BRA `(.L_x_946) ;  /* 0xffffffac00707947 */ /* 0x000fea000383ffff */
.L_x_789:
        /* <DEDUP_REMOVED lines=8> */
.L_x_948:
[----:B------:R-:W-:Y:S05]  /*2e120*/  BSYNC B0 ;  /* 0x0000000000007941 */ /* 0x000fea0003800000 */
.L_x_947:
[----:B------:R-:W-:Y:S01]  /*2e130*/  IMAD.MOV.U32 R13, RZ, RZ, R24 ;  /* 0x000000ffff0d7224 */ /* 0x000fe200078e0018 */
[----:B------:R-:W-:Y:S01]  /*2e140*/  MOV R12, 0x1 ;  /* 0x00000001000c7802 */ /* 0x000fe20000000f00 */
[----:B------:R-:W-:Y:S02]  /*2e150*/  IMAD.MOV.U32 R11, RZ, RZ, 0x1f ;  /* 0x0000001fff0b7424 */ /* 0x000fe400078e00ff */
[----:B------:R-:W-:Y:S02]  /*2e160*/  IMAD.MOV.U32 R15, RZ, RZ, -0x1 ;  /* 0xffffffffff0f7424 */ /* 0x000fe400078e00ff */
[----:B------:R-:W-:Y:S02]  /*2e170*/  IMAD.IADD R7, R27, 0x1, R9 ;  /* 0x000000011b077824 */ /* 0x000fe400078e0209 */
[----:B------:R-:W-:-:S07]  /*2e180*/  IMAD.MOV.U32 R0, RZ, RZ, R14 ;  /* 0x000000ffff007224 */ /* 0x000fce00078e000e */
[----:B------:R-:W-:Y:S05]  /*2e190*/  WARPSYNC.COLLECTIVE R15, `(.L_x_949) ;  /* 0x000000000f087348 */ /* 0x000fea0003c00000 */
[----:B------:R0:W1:Y:S02]  /*2e1a0*/  SHFL.IDX P6, R14, R13, R12, R11 ;  /* 0x0000000c0d0e7389 */ /* 0x00006400000c000b */
[----:B01----:R-:W-:Y:S01]  /*2e1b0*/  ENDCOLLECTIVE ;  /* 0x000000000000791b */ /* 0x003fe20003800000 */
.L_x_949:
[----:B------:R-:W-:Y:S01]  /*2e1c0*/  ULDC UR4, c[0x0][0xc3c] ;  /* 0x00030f0000047ab9 */ /* 0x000fe20000000800 */
[----:B------:R-:W-:Y:S01]  /*2e1d0*/  ULDC.64 UR6, c[0x0][0x208] ;  /* 0x0000820000067ab9 */ /* 0x000fe20000000a00 */
[----:B------:R-:W-:-:S13]  /*2e1e0*/  ISETP.GE.OR P1, PT, R7, UR4, !P0 ;  /* 0x0000000407007c0c */ /* 0x000fda000c726670 */
[----:B------:R-:W0:Y:S08]  /*2e1f0*/  @!P1 LDC.64 R2, c[0x0][0xc80] ;  /* 0x00032000ff029b82 */ /* 0x000e300000000a00 */
[----:B------:R-:W1:Y:S01]  /*2e200*/  @!P1 LDC.64 R4, c[0x0][0xc78] ;  /* 0x00031e00ff049b82 */ /* 0x000e620000000a00 */
[----:B------:R-:W-:Y:S02]  /*2e210*/  MOV R11, RZ ;  /* 0x000000ff000b7202 */ /* 0x000fe40000000f00 */
[----:B------:R-:W-:Y:S01]  /*2e220*/  MOV R8, R14 ;  /* 0x0000000e00087202 */ /* 0x000fe20000000f00 */
        /* <DEDUP_REMOVED lines=9> */
[----:B------:R-:W-:Y:S02]  /*2e2c0*/  ISETP.GE.U32.AND P5, PT, R9, 0x10, PT ;  /* 0x000000100900780c */ /* 0x000fe40003fa6070 */
[----:B--2---:R-:W-:Y:S01]  /*2e2d0*/  @!P1 MOV R7, R6 ;  /* 0x0000000600079202 */ /* 0x004fe20000000f00 */
[----:B------:R-:W-:-:S02]  /*2e2e0*/  IMAD.MOV.U32 R6, RZ, RZ, RZ ;  /* 0x000000ffff067224 */ /* 0x000fc400078e00ff */
[----:B---3--:R-:W-:Y:S01]  /*2e2f0*/  @!P1 IMAD.MOV.U32 R4, RZ, RZ, R5 ;  /* 0x000000ffff049224 */ /* 0x008fe200078e0005 */
[----:B------:R-:W-:-:S03]  /*2e300*/  ISETP.NE.AND P1, PT, R9, RZ, PT ;  /* 0x000000ff0900720c */ /* 0x000fc60003f25270 */
[----:B------:R-:W-:-:S10]  /*2e310*/  IMAD R13, R4, R7, RZ ;  /* 0x00000007040d7224 */ /* 0x000fd400078e02ff */
[----:B------:R-:W-:Y:S05]  /*2e320*/  WARPSYNC.COLLECTIVE R15, `(.L_x_950) ;  /* 0x000000000f087348 */ /* 0x000fea0003c00000 */
[----:B------:R0:W1:Y:S02]  /*2e330*/  SHFL.UP P6, R14, R13, R12, R11 ;  /* 0x0400000c0d0e7389 */ /* 0x00006400000c000b */
[----:B01----:R-:W-:Y:S01]  /*2e340*/  ENDCOLLECTIVE ;  /* 0x000000000000791b */ /* 0x003fe20003800000 */
.L_x_950:
[----:B------:R-:W-:Y:S02]  /*2e350*/  MOV R12, 0x2 ;  /* 0x00000002000c7802 */ /* 0x000fe40000000f00 */
[----:B------:R-:W-:-:S05]  /*2e360*/  SEL R14, R14, RZ, P1 ;  /* 0x000000ff0e0e7207 */ /* 0x000fca0000800000 */
[----:B------:R-:W-:-:S04]  /*2e370*/  IMAD.IADD R5, R13, 0x1, R14 ;  /* 0x000000010d057824 */ /* 0x000fc800078e020e */
[----:B------:R-:W-:-:S07]  /*2e380*/  IMAD.MOV.U32 R13, RZ, RZ, R5 ;  /* 0x000000ffff0d7224 */ /* 0x000fce00078e0005 */
[----:B------:R-:W-:Y:S05]  /*2e390*/  WARPSYNC.COLLECTIVE R15, `(.L_x_951) ;  /* 0x000000000f087348 */ /* 0x000fea0003c00000 */
[----:B------:R0:W1:Y:S02]  /*2e3a0*/  SHFL.UP P6, R14, R13, R12, R11 ;  /* 0x0400000c0d0e7389 */ /* 0x00006400000c000b */
[----:B01----:R-:W-:Y:S01]  /*2e3b0*/  ENDCOLLECTIVE ;  /* 0x000000000000791b */ /* 0x003fe20003800000 */
.L_x_951:
[----:B------:R-:W-:Y:S02]  /*2e3c0*/  MOV R12, 0x4 ;  /* 0x00000004000c7802 */ /* 0x000fe40000000f00 */
[----:B------:R-:W-:-:S05]  /*2e3d0*/  SEL R2, R14, RZ, P2 ;  /* 0x000000ff0e027207 */ /* 0x000fca0001000000 */
[----:B------:R-:W-:-:S04]  /*2e3e0*/  IMAD.IADD R2, R5, 0x1, R2 ;  /* 0x0000000105027824 */ /* 0x000fc800078e0202 */
[----:B------:R-:W-:-:S07]  /*2e3f0*/  IMAD.MOV.U32 R13, RZ, RZ, R2 ;  /* 0x000000ffff0d7224 */ /* 0x000fce00078e0002 */
[----:B------:R-:W-:Y:S05]  /*2e400*/  WARPSYNC.COLLECTIVE R15, `(.L_x_952) ;  /* 0x000000000f087348 */ /* 0x000fea0003c00000 */
[----:B------:R0:W1:Y:S02]  /*2e410*/  SHFL.UP P6, R14, R13, R12, R11 ;  /* 0x0400000c0d0e7389 */ /* 0x00006400000c000b */
[----:B01----:R-:W-:Y:S01]  /*2e420*/  ENDCOLLECTIVE ;  /* 0x000000000000791b */ /* 0x003fe20003800000 */
.L_x_952:
[----:B------:R-:W-:Y:S02]  /*2e430*/  MOV R12, 0x8 ;  /* 0x00000008000c7802 */ /* 0x000fe40000000f00 */
[----:B------:R-:W-:-:S05]  /*2e440*/  SEL R3, R14, RZ, P3 ;  /* 0x000000ff0e037207 */ /* 0x000fca0001800000 */
[----:B------:R-:W-:-:S04]  /*2e450*/  IMAD.IADD R3, R2, 0x1, R3 ;  /* 0x0000000102037824 */ /* 0x000fc800078e0203 */
[----:B------:R-:W-:-:S07]  /*2e460*/  IMAD.MOV.U32 R13, RZ, RZ, R3 ;  /* 0x000000ffff0d7224 */ /* 0x000fce00078e0003 */
[----:B------:R-:W-:Y:S05]  /*2e470*/  WARPSYNC.COLLECTIVE R15, `(.L_x_953) ;  /* 0x000000000f087348 */ /* 0x000fea0003c00000 */
[----:B------:R0:W1:Y:S02]  /*2e480*/  SHFL.UP P6, R14, R13, R12, R11 ;  /* 0x0400000c0d0e7389 */ /* 0x00006400000c000b */
[----:B01----:R-:W-:Y:S01]  /*2e490*/  ENDCOLLECTIVE ;  /* 0x000000000000791b */ /* 0x003fe20003800000 */
.L_x_953:
[----:B------:R-:W-:Y:S02]  /*2e4a0*/  MOV R12, 0x10 ;  /* 0x00000010000c7802 */ /* 0x000fe40000000f00 */
[----:B------:R-:W-:-:S05]  /*2e4b0*/  SEL R14, R14, RZ, P4 ;  /* 0x000000ff0e0e7207 */ /* 0x000fca0002000000 */
[----:B------:R-:W-:-:S04]  /*2e4c0*/  IMAD.IADD R5, R3, 0x1, R14 ;  /* 0x0000000103057824 */ /* 0x000fc800078e020e */
[----:B------:R-:W-:-:S07]  /*2e4d0*/  IMAD.MOV.U32 R13, RZ, RZ, R5 ;  /* 0x000000ffff0d7224 */ /* 0x000fce00078e0005 */
[----:B------:R-:W-:Y:S05]  /*2e4e0*/  WARPSYNC.COLLECTIVE R15, `(.L_x_954) ;  /* 0x000000000f087348 */ /* 0x000fea0003c00000 */
[----:B------:R0:W1:Y:S02]  /*2e4f0*/  SHFL.UP P6, R14, R13, R12, R11 ;  /* 0x0400000c0d0e7389 */ /* 0x00006400000c000b */
[----:B01----:R-:W-:Y:S01]  /*2e500*/  ENDCOLLECTIVE ;  /* 0x000000000000791b */ /* 0x003fe20003800000 */
.L_x_954:
[----:B------:R-:W-:Y:S01]  /*2e510*/  MOV R12, 0x1f ;  /* 0x0000001f000c7802 */ /* 0x000fe20000000f00 */
[----:B------:R-:W-:Y:S01]  /*2e520*/  IMAD.MOV.U32 R11, RZ, RZ, 0x1f ;  /* 0x0000001fff0b7424 */ /* 0x000fe200078e00ff */
[----:B------:R-:W-:-:S05]  /*2e530*/  SEL R2, R14, RZ, P5 ;  /* 0x000000ff0e027207 */ /* 0x000fca0002800000 */
[----:B------:R-:W-:-:S04]  /*2e540*/  IMAD.IADD R2, R5, 0x1, R2 ;  /* 0x0000000105027824 */ /* 0x000fc800078e0202 */
[----:B------:R-:W-:-:S07]  /*2e550*/  IMAD.MOV.U32 R13, RZ, RZ, R2 ;  /* 0x000000ffff0d7224 */ /* 0x000fce00078e0002 */
[----:B------:R-:W-:Y:S05]  /*2e560*/  WARPSYNC.COLLECTIVE R15, `(.L_x_955) ;  /* 0x000000000f087348 */ /* 0x000fea0003c00000 */
[----:B------:R0:W1:Y:S02]  /*2e570*/  SHFL.IDX P6, R14, R13, R12, R11 ;  /* 0x0000000c0d0e7389 */ /* 0x00006400000c000b */
[----:B01----:R-:W-:Y:S01]  /*2e580*/  ENDCOLLECTIVE ;  /* 0x000000000000791b */ /* 0x003fe20003800000 */
.L_x_955:
[----:B------:R-:W-:Y:S05]  /*2e590*/  BRA `(.L_x_956) ;  /* 0xffffffac00947947 */ /* 0x000fea000383ffff */
.L_x_792:
[----:B------:R-:W-:Y:S01]  /*2e5a0*/  BSSY B0, `(.L_x_957) ;  /* 0x0000007000007945 */ /* 0x000fe20003800000 */
[----:B------:R-:W-:Y:S01]  /*2e5b0*/  MOV R12, 0x1 ;  /* 0x00000001000c7802 */ /* 0x000fe20000000f00 */
[----:B------:R-:W-:Y:S02]  /*2e5c0*/  IMAD.MOV.U32 R11, RZ, RZ, RZ ;  /* 0x000000ffff0b7224 */ /* 0x000fe400078e00ff */
[----:B------:R-:W-:-:S07]  /*2e5d0*/  IMAD.MOV.U32 R15, RZ, RZ, -0x1 ;  /* 0xffffffffff0f7424 */ /* 0x000fce00078e00ff */
[----:B------:R-:W-:Y:S05]  /*2e5e0*/  WARPSYNC.COLLECTIVE R15, `(.L_x_958) ;  /* 0x000000000f087348 */ /* 0x000fea0003c00000 */
[----:B------:R0:W1:Y:S02]  /*2e5f0*/  SHFL.UP P6, R14, R13, R12, R11 ;  /* 0x0400000c0d0e7389 */ /* 0x00006400000c000b */
[----:B01----:R-:W-:Y:S01]  /*2e600*/  ENDCOLLECTIVE ;  /* 0x000000000000791b */ /* 0x003fe20003800000 */
.L_x_958:
[----:B------:R-:W-:Y:S05]  /*2e610*/  BSYNC B0 ;  /* 0x0000000000007941 */ /* 0x000fea0003800000 */
.L_x_957:
[----:B------:R-:W-:Y:S01]  /*2e620*/  SEL R14, R14, RZ, P1 ;  /* 0x000000ff0e0e7207 */ /* 0x000fe20000800000 */
[----:B------:R-:W-:Y:S01]  /*2e630*/  IMAD.MOV.U32 R12, RZ, RZ, 0x2 ;  /* 0x00000002ff0c7424 */ /* 0x000fe200078e00ff */
[----:B------:R-:W-:Y:S01]  /*2e640*/  MOV R15, 0xffffffff ;  /* 0xffffffff000f7802 */ /* 0x000fe20000000f00 */
[----:B------:R-:W-:Y:S01]  /*2e650*/  IMAD.MOV.U32 R11, RZ, RZ, RZ ;  /* 0x000000ffff0b7224 */ /* 0x000fe200078e00ff */
[----:B------:R-:W-:-:S07]  /*2e660*/  IADD3 R13, R13, R14, RZ ;  /* 0x0000000e0d0d7210 */ /* 0x000fce0007ffe0ff */
[----:B------:R-:W-:Y:S05]  /*2e670*/  WARPSYNC.COLLECTIVE R15, `(.L_x_959) ;  /* 0x000000000f087348 */ /* 0x000fea0003c00000 */
[----:B------:R0:W1:Y:S02]  /*2e680*/  SHFL.UP P6, R14, R13, R12, R11 ;  /* 0x0400000c0d0e7389 */ /* 0x00006400000c000b */
[----:B01----:R-:W-:Y:S01]  /*2e690*/  ENDCOLLECTIVE ;  /* 0x000000000000791b */ /* 0x003fe20003800000 */
.L_x_959:
[----:B------:R-:W-:Y:S02]  /*2e6a0*/  MOV R12, 0x4 ;  /* 0x00000004000c7802 */ /* 0x000fe40000000f00 */
[----:B------:R-:W-:-:S05]  /*2e6b0*/  SEL R2, R14, RZ, P2 ;  /* 0x000000ff0e027207 */ /* 0x000fca0001000000 */
[----:B------:R-:W-:-:S04]  /*2e6c0*/  IMAD.IADD R2, R13, 0x1, R2 ;  /* 0x000000010d027824 */ /* 0x000fc800078e0202 */
[----:B------:R-:W-:-:S07]  /*2e6d0*/  IMAD.MOV.U32 R13, RZ, RZ, R2 ;  /* 0x000000ffff0d7224 */ /* 0x000fce00078e0002 */
[----:B------:R-:W-:Y:S05]  /*2e6e0*/  WARPSYNC.COLLECTIVE R15, `(.L_x_960) ;  /* 0x000000000f087348 */ /* 0x000fea0003c00000 */
[----:B------:R0:W1:Y:S02]  /*2e6f0*/  SHFL.UP P6, R14, R13, R12, R11 ;  /* 0x0400000c0d0e7389 */ /* 0x00006400000c000b */
[----:B01----:R-:W-:Y:S01]  /*2e700*/  ENDCOLLECTIVE ;  /* 0x000000000000791b */ /* 0x003fe20003800000 */
.L_x_960:
[----:B------:R-:W-:Y:S02]  /*2e710*/  MOV R12, 0x8 ;  /* 0x00000008000c7802 */ /* 0x000fe40000000f00 */
[----:B------:R-:W-:-:S05]  /*2e720*/  SEL R3, R14, RZ, P3 ;  /* 0x000000ff0e037207 */ /* 0x000fca0001800000 */
[----:B------:R-:W-:-:S04]  /*2e730*/  IMAD.IADD R3, R2, 0x1, R3 ;  /* 0x0000000102037824 */ /* 0x000fc800078e0203 */
[----:B------:R-:W-:-:S07]  /*2e740*/  IMAD.MOV.U32 R13, RZ, RZ, R3 ;  /* 0x000000ffff0d7224 */ /* 0x000fce00078e0003 */
[----:B------:R-:W-:Y:S05]  /*2e750*/  WARPSYNC.COLLECTIVE R15, `(.L_x_961) ;  /* 0x000000000f087348 */ /* 0x000fea0003c00000 */
[----:B------:R0:W1:Y:S02]  /*2e760*/  SHFL.UP P6, R14, R13, R12, R11 ;  /* 0x0400000c0d0e7389 */ /* 0x00006400000c000b */
[----:B01----:R-:W-:Y:S01]  /*2e770*/  ENDCOLLECTIVE ;  /* 0x000000000000791b */ /* 0x003fe20003800000 */
.L_x_961:
[----:B------:R-:W-:Y:S02]  /*2e780*/  MOV R12, 0x10 ;  /* 0x00000010000c7802 */ /* 0x000fe40000000f00 */
[----:B------:R-:W-:-:S05]  /*2e790*/  SEL R14, R14, RZ, P4 ;  /* 0x000000ff0e0e7207 */ /* 0x000fca0002000000 */
[----:B------:R-:W-:-:S04]  /*2e7a0*/  IMAD.IADD R5, R3, 0x1, R14 ;  /* 0x0000000103057824 */ /* 0x000fc800078e020e */
[----:B------:R-:W-:-:S07]  /*2e7b0*/  IMAD.MOV.U32 R13, RZ, RZ, R5 ;  /* 0x000000ffff0d7224 */ /* 0x000fce00078e0005 */
[----:B------:R-:W-:Y:S05]  /*2e7c0*/  WARPSYNC.COLLECTIVE R15, `(.L_x_962) ;  /* 0x000000000f087348 */ /* 0x000fea0003c00000 */
[----:B------:R0:W1:Y:S02]  /*2e7d0*/  SHFL.UP P6, R14, R13, R12, R11 ;  /* 0x0400000c0d0e7389 */ /* 0x00006400000c000b */
[----:B01----:R-:W-:Y:S01]  /*2e7e0*/  ENDCOLLECTIVE ;  /* 0x000000000000791b */ /* 0x003fe20003800000 */
.L_x_962:
        /* <DEDUP_REMOVED lines=8> */
.L_x_963:
[----:B------:R-:W-:Y:S05]  /*2e870*/  BRA `(.L_x_964) ;  /* 0xffffffac00847947 */ /* 0x000fea000383ffff */
.L_x_794:
[----:B------:R-:W-:Y:S01]  /*2e880*/  BSSY B0, `(.L_x_965) ;  /* 0x0000006000007945 */ /* 0x000fe20003800000 */
[----:B------:R-:W-:Y:S01]  /*2e890*/  PLOP3.LUT P6, PT, P6, PT, PT, 0x8, 0x0 ;  /* 0x000000000000781c */ /* 0x000fe200037ce170 */
[----:B------:R-:W-:-:S12]  /*2e8a0*/  IMAD.MOV.U32 R15, RZ, RZ, -0x1 ;  /* 0xffffffffff0f7424 */ /* 0x000fd800078e00ff */
[----:B0-----:R-:W-:Y:S05]  /*2e8b0*/  WARPSYNC.COLLECTIVE R15, `(.L_x_966) ;  /* 0x000000000f087348 */ /* 0x001fea0003c00000 */
[----:B------:R-:W-:Y:S01]  /*2e8c0*/  VOTE.ANY R14, PT, P6 ;  /* 0x00000000000e7806 */ /* 0x000fe200030e0100 */
[----:B0-----:R-:W-:Y:S06]  /*2e8d0*/  ENDCOLLECTIVE ;  /* 0x000000000000791b */ /* 0x001fec0003800000 */
.L_x_966:
[----:B------:R-:W-:Y:S05]  /*2e8e0*/  BSYNC B0 ;  /* 0x0000000000007941 */ /* 0x000fea0003800000 */
.L_x_965:
[----:B------:R-:W-:Y:S01]  /*2e8f0*/  MOV R3, R14 ;  /* 0x0000000e00037202 */ /* 0x000fe20000000f00 */
[----:B------:R-:W-:Y:S01]  /*2e900*/  IMAD.MOV.U32 R13, RZ, RZ, R7 ;  /* 0x000000ffff0d7224 */ /* 0x000fe200078e0007 */
[----:B------:R-:W-:Y:S01]  /*2e910*/  MOV R11, 0x1f ;  /* 0x0000001f000b7802 */ /* 0x000fe20000000f00 */
[----:B------:R-:W-:Y:S01]  /*2e920*/  IMAD.MOV.U32 R15, RZ, RZ, -0x1 ;  /* 0xffffffffff0f7424 */ /* 0x000fe200078e00ff */
[----:B------:R-:W0:Y:S02]  /*2e930*/  POPC R8, R3 ;  /* 0x0000000300087309 */ /* 0x000e240000000000 */
[----:B0-----:R-:W-:-:S07]  /*2e940*/  IMAD.MOV.U32 R12, RZ, RZ, R8 ;  /* 0x000000ffff0c7224 */ /* 0x001fce00078e0008 */
[----:B------:R-:W-:Y:S05]  /*2e950*/  WARPSYNC.COLLECTIVE R15, `(.L_x_967) ;  /* 0x000000000f087348 */ /* 0x000fea0003c00000 */
[----:B------:R0:W1:Y:S02]  /*2e960*/  SHFL.IDX P6, R14, R13, R12, R11 ;  /* 0x0000000c0d0e7389 */ /* 0x00006400000c000b */
[----:B01----:R-:W-:Y:S01]  /*2e970*/  ENDCOLLECTIVE ;  /* 0x000000000000791b */ /* 0x003fe20003800000 */
.L_x_967:
[----:B------:R-:W-:Y:S01]  /*2e980*/  MOV R13, R4 ;  /* 0x00000004000d7202 */ /* 0x000fe20000000f00 */
[----:B------:R-:W-:-:S07]  /*2e990*/  IMAD.MOV.U32 R7, RZ, RZ, R14 ;  /* 0x000000ffff077224 */ /* 0x000fce00078e000e */
[----:B------:R-:W-:Y:S05]  /*2e9a0*/  WARPSYNC.COLLECTIVE R15, `(.L_x_968) ;  /* 0x000000000f087348 */ /* 0x000fea0003c00000 */
[----:B------:R0:W1:Y:S02]  /*2e9b0*/  SHFL.IDX P6, R14, R13, R12, R11 ;  /* 0x0000000c0d0e7389 */ /* 0x00006400000c000b */
[----:B01----:R-:W-:Y:S01]  /*2e9c0*/  ENDCOLLECTIVE ;  /* 0x000000000000791b */ /* 0x003fe20003800000 */
.L_x_968:
[----:B------:R-:W-:Y:S01]  /*2e9d0*/  IMAD.MOV.U32 R4, RZ, RZ, R14 ;  /* 0x000000ffff047224 */ /* 0x000fe200078e000e */
[----:B------:R-:W-:Y:S06]  /*2e9e0*/  BRA `(.L_x_969) ;  /* 0xffffffac00647947 */ /* 0x000fec000383ffff */
.L_x_796:
[----:B------:R-:W-:Y:S01]  /*2e9f0*/  BSSY B0, `(.L_x_970) ;  /* 0x0000007000007945 */ /* 0x000fe20003800000 */
[----:B------:R-:W-:Y:S01]  /*2ea00*/  IMAD.MOV.U32 R13, RZ, RZ, R2 ;  /* 0x000000ffff0d7224 */ /* 0x000fe200078e0002 */
[----:B------:R-:W-:Y:S01]  /*2ea10*/  MOV R11, 0x1f ;  /* 0x0000001f000b7802 */ /* 0x000fe20000000f00 */
[----:B------:R-:W-:-:S07]  /*2ea20*/  IMAD.MOV.U32 R15, RZ, RZ, -0x1 ;  /* 0xffffffffff0f7424 */ /* 0x000fce00078e00ff */
[----:B0123--:R-:W-:Y:S05]  /*2ea30*/  WARPSYNC.COLLECTIVE R15, `(.L_x_971) ;  /* 0x000000000f087348 */ /* 0x00ffea0003c00000 */
[----:B------:R4:W0:Y:S02]  /*2ea40*/  SHFL.IDX P6, R14, R13, R12, R11 ;  /* 0x0000000c0d0e7389 */ /* 0x00082400000c000b */
[----:B01234-:R-:W-:Y:S01]  /*2ea50*/  ENDCOLLECTIVE ;  /* 0x000000000000791b */ /* 0x01ffe20003800000 */
.L_x_971:
[----:B------:R-:W-:Y:S05]  /*2ea60*/  BSYNC B0 ;  /* 0x0000000000007941 */ /* 0x000fea0003800000 */
.L_x_970:
[----:B------:R-:W-:Y:S01]  /*2ea70*/  IMAD.MOV.U32 R6, RZ, RZ, R14 ;  /* 0x000000ffff067224 */ /* 0x000fe200078e000e */
[----:B------:R-:W-:Y:S06]  /*2ea80*/  BRA `(.L_x_795) ;  /* 0xffffffac00547947 */ /* 0x000fec000383ffff */
.L_x_800:
[----:B-1----:R1:W3:Y:S02]  /*2ea90*/  SYNCS.PHASECHK.TRANS64.TRYWAIT P0, [R5+URZ+0x38820], R0 ;  /* 0x03882000050075a7 */ /* 0x0022e4000800017f */
[----:B---3--:R-:W-:Y:S05]  /*2eaa0*/  @!P0 NANOSLEEP.SYNCS 0x989680 ;  /* 0x009896800000895d */ /* 0x008fea0003900000 */
[----:B------:R-:W3:Y:S02]  /*2eab0*/  @!P0 SYNCS.PHASECHK.TRANS64 P0, [R5+URZ+0x38820], R0 ;  /* 0x03882000050085a7 */ /* 0x000ee4000800007f */
[----:B---3--:R-:W-:Y:S05]  /*2eac0*/  @!P0 BRA `(.L_x_800) ;  /* 0xfffffffc00f08947 */ /* 0x008fea000383ffff */
[----:B------:R-:W-:Y:S05]  /*2ead0*/  BRA `(.L_x_972) ;  /* 0xffffffb000ac7947 */ /* 0x000fea000383ffff */
.L_x_801:
[----:B------:R-:W3:Y:S01]  /*2eae0*/  S2R R2, SR_TID.X ;  /* 0x0000000000027919 */ /* 0x000ee20000002100 */
[----:B------:R-:W-:Y:S01]  /*2eaf0*/  BSSY B0, `(.L_x_973) ;  /* 0x000000a000007945 */ /* 0x000fe20003800000 */
[----:B------:R-:W-:Y:S01]  /*2eb00*/  IMAD.MOV.U32 R12, RZ, RZ, RZ ;  /* 0x000000ffff0c7224 */ /* 0x000fe200078e00ff */
[----:B------:R-:W-:Y:S01]  /*2eb10*/  MOV R15, 0xffffffff ;  /* 0xffffffff000f7802 */ /* 0x000fe20000000f00 */
[----:B------:R-:W-:Y:S01]  /*2eb20*/  IMAD.MOV.U32 R11, RZ, RZ, 0x1f ;  /* 0x0000001fff0b7424 */ /* 0x000fe200078e00ff */
[----:B---3--:R-:W-:-:S04]  /*2eb30*/  SHF.R.U32.HI R2, RZ, 0x5, R2 ;  /* 0x00000005ff027819 */ /* 0x008fc80000011602 */
[----:B------:R-:W-:-:S04]  /*2eb40*/  LOP3.LUT R2, R2, 0x3, RZ, 0xc0, !PT ;  /* 0x0000000302027812 */ /* 0x000fc800078ec0ff */
[----:B------:R-:W-:-:S07]  /*2eb50*/  MOV R13, R2 ;  /* 0x00000002000d7202 */ /* 0x000fce0000000f00 */
[----:B012---:R-:W-:Y:S05]  /*2eb60*/  WARPSYNC.COLLECTIVE R15, `(.L_x_974) ;  /* 0x000000000f087348 */ /* 0x007fea0003c00000 */
[----:B------:R3:W4:Y:S02]  /*2eb70*/  SHFL.IDX P6, R14, R13, R12, R11 ;  /* 0x0000000c0d0e7389 */ /* 0x00072400000c000b */
[----:B01234-:R-:W-:Y:S01]  /*2eb80*/  ENDCOLLECTIVE ;  /* 0x000000000000791b */ /* 0x01ffe20003800000 */
.L_x_974:
[----:B------:R-:W-:Y:S05]  /*2eb90*/  BSYNC B0 ;  /* 0x0000000000007941 */ /* 0x000fea0003800000 */
.L_x_973:
[----:B------:R-:W-:Y:S05]  /*2eba0*/  BRA `(.L_x_975) ;  /* 0xffffffb000947947 */ /* 0x000fea000383ffff */
.L_x_802:
[----:B------:R-:W-:Y:S01]  /*2ebb0*/  BSSY B0, `(.L_x_976) ;  /* 0x0000006000007945 */ /* 0x000fe20003800000 */
[----:B------:R-:W-:-:S07]  /*2ebc0*/  IMAD.MOV.U32 R15, RZ, RZ, -0x1 ;  /* 0xffffffffff0f7424 */ /* 0x000fce00078e00ff */
[----:B012---:R-:W-:Y:S05]  /*2ebd0*/  WARPSYNC.COLLECTIVE R15, `(.L_x_977) ;  /* 0x000000000f0c7348 */ /* 0x007fea0003c00000 */
[----:B------:R-:W-:Y:S02]  /*2ebe0*/  ELECT P6, UR62, PT ;  /* 0x00000000003e782f */ /* 0x000fe400038c0000 */
[----:B------:R-:W-:Y:S01]  /*2ebf0*/  MOV R14, UR62 ;  /* 0x0000003e000e7c02 */ /* 0x000fe20008000f00 */
[----:B012---:R-:W-:Y:S10]  /*2ec00*/  ENDCOLLECTIVE ;  /* 0x000000000000791b */ /* 0x007ff40003800000 */
.L_x_977:
[----:B------:R-:W-:Y:S05]  /*2ec10*/  BSYNC B0 ;  /* 0x0000000000007941 */ /* 0x000fea0003800000 */
.L_x_976:
[----:B------:R-:W-:Y:S05]  /*2ec20*/  BRA `(.L_x_978) ;  /* 0xffffffb000887947 */ /* 0x000fea000383ffff */
.L_x_804:
[----:B-1----:R1:W3:Y:S02]  /*2ec30*/  SYNCS.PHASECHK.TRANS64.TRYWAIT P1, [R3+URZ+0x38840], R2 ;  /* 0x03884002030075a7 */ /* 0x0022e4000802017f */
[----:B---3--:R-:W-:Y:S05]  /*2ec40*/  @!P1 NANOSLEEP.SYNCS 0x989680 ;  /* 0x009896800000995d */ /* 0x008fea0003900000 */
[----:B------:R-:W3:Y:S02]  /*2ec50*/  @!P1 SYNCS.PHASECHK.TRANS64 P1, [R3+URZ+0x38840], R2 ;  /* 0x03884002030095a7 */ /* 0x000ee4000802007f */
[----:B---3--:R-:W-:Y:S05]  /*2ec60*/  @!P1 BRA `(.L_x_804) ;  /* 0xfffffffc00f09947 */ /* 0x008fea000383ffff */
[----:B------:R-:W-:Y:S05]  /*2ec70*/  BRA `(.L_x_979) ;  /* 0xffffffb000a87947 */ /* 0x000fea000383ffff */
.L_x_806:
[----:B---3--:R3:W4:Y:S02]  /*2ec80*/  SYNCS.PHASECHK.TRANS64.TRYWAIT P1, [R23+URZ+0x38840], R0 ;  /* 0x03884000170075a7 */ /* 0x008724000802017f */
[----:B----4-:R-:W-:Y:S05]  /*2ec90*/  @!P1 NANOSLEEP.SYNCS 0x989680 ;  /* 0x009896800000995d */ /* 0x010fea0003900000 */
[----:B------:R-:W4:Y:S02]  /*2eca0*/  @!P1 SYNCS.PHASECHK.TRANS64 P1, [R23+URZ+0x38840], R0 ;  /* 0x03884000170095a7 */ /* 0x000f24000802007f */
[----:B----4-:R-:W-:Y:S05]  /*2ecb0*/  @!P1 BRA `(.L_x_806) ;  /* 0xfffffffc00f09947 */ /* 0x010fea000383ffff */
[----:B------:R-:W-:Y:S05]  /*2ecc0*/  BRA `(.L_x_980) ;  /* 0xffffffb000b47947 */ /* 0x000fea000383ffff */
.L_x_808:
[----:B----4-:R4:W0:Y:S02]  /*2ecd0*/  SYNCS.PHASECHK.TRANS64.TRYWAIT P1, [R3+URZ+0x38860], R2 ;  /* 0x03886002030075a7 */ /* 0x010824000802017f */
[----:B0-----:R-:W-:Y:S05]  /*2ece0*/  @!P1 NANOSLEEP.SYNCS 0x989680 ;  /* 0x009896800000995d */ /* 0x001fea0003900000 */
[----:B------:R-:W0:Y:S02]  /*2ecf0*/  @!P1 SYNCS.PHASECHK.TRANS64 P1, [R3+URZ+0x38860], R2 ;  /* 0x03886002030095a7 */ /* 0x000e24000802007f */
[----:B0-----:R-:W-:Y:S05]  /*2ed00*/  @!P1 BRA `(.L_x_808) ;  /* 0xfffffffc00f09947 */ /* 0x001fea000383ffff */
[----:B------:R-:W-:Y:S05]  /*2ed10*/  BRA `(.L_x_981) ;  /* 0xffffffb000b07947 */ /* 0x000fea000383ffff */
.L_x_982:
        /* <DEDUP_REMOVED lines=14> */
.L_x_15971:


//--------------------- .text._ZN7cutlass13device_kernelIN5flash11enable_sm90INS1_16FlashAttnFwdSm90INS1_25CollectiveMainloopFwdSm90ILi2EN4cute5tupleIJNS5_1CILi1EEES8_S8_EEENS6_IJNS7_ILi128EEENS7_ILi64EEENS7_ILi256EEEEEELi256ENS_6half_tEfNS_4arch4Sm90ELb0ELb1ELb0ELb0ELb1ELb0ELb0ELb1ELb1ELb1ELb1ELb0EEENS1_21CollectiveEpilogueFwdINS6_IJSA_SC_SB_EEES9_SE_SG_Li256ELb0ELb1ELb1ELb0EEENS1_19SingleTileSchedulerILb0ELb1ELb1ELi128EEEEEEEEEvNT_6ParamsE --------------------------
	.section	.text._ZN7cutlass13device_kernelIN5flash11enable_sm90INS1_16FlashAttnFwdSm90INS1_25CollectiveMainloopFwdSm90ILi2EN4cute5tupleIJNS5_1CILi1EEES8_S8_EEENS6_IJNS7_ILi128EEENS7_ILi64EEENS7_ILi256EEEEEELi256ENS_6half_tEfNS_4arch4Sm90ELb0ELb1ELb0ELb0ELb1ELb0ELb0ELb1ELb1ELb1ELb1ELb0EEENS1_21CollectiveEpilogueFwdINS6_IJSA_SC_SB_EEES9_SE_SG_Li256ELb0ELb1ELb1ELb0EEENS1_19SingleTileSchedulerILb0ELb1ELb1ELi128EEEEEEEEEvNT_6ParamsE,"ax",@progbits
	.align	128
.text._ZN7cutlass13device_kernelIN5flash11enable_sm90INS1_16FlashAttnFwdSm90INS1_25CollectiveMainloopFwdSm90ILi2EN4cute5tupleIJNS5_1CILi1EEES8_S8_EEENS6_IJNS7_ILi128EEENS7_ILi64EEENS7_ILi256EEEEEELi256ENS_6half_tEfNS_4arch4Sm90ELb0ELb1ELb0ELb0ELb1ELb0ELb0ELb1ELb1ELb1ELb1ELb0EEENS1_21CollectiveEpilogueFwdINS6_IJSA_SC_SB_EEES9_SE_SG_Li256ELb0ELb1ELb1ELb0EEENS1_19SingleTileSchedulerILb0ELb1ELb1ELi128EEEEEEEEEvNT_6ParamsE:
        .type           _ZN7cutlass13device_kernelIN5flash11enable_sm90INS1_16FlashAttnFwdSm90INS1_25CollectiveMainloopFwdSm90ILi2EN4cute5tupleIJNS5_1CILi1EEES8_S8_EEENS6_IJNS7_ILi128EEENS7_ILi64EEENS7_ILi256EEEEEELi256ENS_6half_tEfNS_4arch4Sm90ELb0ELb1ELb0ELb0ELb1ELb0ELb0ELb1ELb1ELb1ELb1ELb0EEENS1_21CollectiveEpilogueFwdINS6_IJSA_SC_SB_EEES9_SE_SG_Li256ELb0ELb1ELb1ELb0EEENS1_19SingleTileSchedulerILb0ELb1ELb1ELi128EEEEEEEEEvNT_6ParamsE,@function
        .size           _ZN7cutlass13device_kernelIN5flash11enable_sm90INS1_16FlashAttnFwdSm90INS1_25CollectiveMainloopFwdSm90ILi2EN4cute5tupleIJNS5_1CILi1EEES8_S8_EEENS6_IJNS7_ILi128EEENS7_ILi64EEENS7_ILi256EEEEEELi256ENS_6half_tEfNS_4arch4Sm90ELb0ELb1ELb0ELb0ELb1ELb0ELb0ELb1ELb1ELb1ELb1ELb0EEENS1_21CollectiveEpilogueFwdINS6_IJSA_SC_SB_EEES9_SE_SG_Li256ELb0ELb1ELb1ELb0EEENS1_19SingleTileSchedulerILb0ELb1ELb1ELi128EEEEEEEEEvNT_6ParamsE,(.L_x_15972 - _ZN7cutlass13device_kernelIN5flash11enable_sm90INS1_16FlashAttnFwdSm90INS1_25CollectiveMainloopFwdSm90ILi2EN4cute5tupleIJNS5_1CILi1EEES8_S8_EEENS6_IJNS7_ILi128EEENS7_ILi64EEENS7_ILi256EEEEEELi256ENS_6half_tEfNS_4arch4Sm90ELb0ELb1ELb0ELb0ELb1ELb0ELb0ELb1ELb1ELb1ELb1ELb0EEENS1_21CollectiveEpilogueFwdINS6_IJSA_SC_SB_EEES9_SE_SG_Li256ELb0ELb1ELb1ELb0EEENS1_19SingleTileSchedulerILb0ELb1ELb1ELi128EEEEEEEEEvNT_6ParamsE)
        .other          _ZN7cutlass13device_kernelIN5flash11enable_sm90INS1_16FlashAttnFwdSm90INS1_25CollectiveMainloopFwdSm90ILi2EN4cute5tupleIJNS5_1CILi1EEES8_S8_EEENS6_IJNS7_ILi128EEENS7_ILi64EEENS7_ILi256EEEEEELi256ENS_6half_tEfNS_4arch4Sm90ELb0ELb1ELb0ELb0ELb1ELb0ELb0ELb1ELb1ELb1ELb1ELb0EEENS1_21CollectiveEpilogueFwdINS6_IJSA_SC_SB_EEES9_SE_SG_Li256ELb0ELb1ELb1ELb0EEENS1_19SingleTileSchedulerILb0ELb1ELb1ELi128EEEEEEEEEvNT_6ParamsE,@"STO_CUDA_ENTRY STV_DEFAULT"
_ZN7cutlass13device_kernelIN5flash11enable_sm90INS1_16FlashAttnFwdSm90INS1_25CollectiveMainloopFwdSm90ILi2EN4cute5tupleIJNS5_1CILi1EEES8_S8_EEENS6_IJNS7_ILi128EEENS7_ILi64EEENS7_ILi256EEEEEELi256ENS_6half_tEfNS_4arch4Sm90ELb0ELb1ELb0ELb0ELb1ELb0ELb0ELb1ELb1ELb1ELb1ELb0EEENS1_21CollectiveEpilogueFwdINS6_IJSA_SC_SB_EEES9_SE_SG_Li256ELb0ELb1ELb1ELb0EEENS1_19SingleTileSchedulerILb0ELb1ELb1ELi128EEEEEEEEEvNT_6ParamsE:
        /* <DEDUP_REMOVED lines=45> */
.L_x_983:
        /* <DEDUP_REMOVED lines=22> */
.L_x_984:
        /* <DEDUP_REMOVED lines=18> */
.L_x_985:
        /* <DEDUP_REMOVED lines=22> */
.L_x_986:
        /* <DEDUP_REMOVED lines=23> */
.L_x_987:
[----:B------:R-:W-:Y:S01]  /*0820*/  UISETP.NE.AND UP0, UPT, UR9, URZ, UPT ;  /* 0x0000003f0900728c */ /* 0x000fe2000bf05270 */
[----:B------:R-:W-:Y:S01]  /*0830*/  NOP ;  /* 0x0000000000007918 */ /* 0x000fe20000000000 */
[----:B0-----:R-:W-:Y:S01]  /*0840*/  UMOV UR4, 0x1 ;  /* 0x0000000100047882 */ /* 0x001fe20000000000 */
[----:B------:R-:W-:Y:S01]  /*0850*/  ULDC.64 UR60, c[0x0][0x208] ;  /* 0x00008200003c7ab9 */ /* 0x000fe20000000a00 */
[----:B------:R-:W-:Y:S01]  /*0860*/  USEL UR4, UR4, 0x2, !UP0 ;  /* 0x0000000204047887 */ /* 0x000fe2000c000000 */
[----:B------:R-:W-:Y:S01]  /*0870*/  BSSY B6, `(.L_x_988) ;  /* 0x0001283000067945 */ /* 0x000fe20003800000 */
[----:B-1234-:R-:W-:Y:S01]  /*0880*/  BAR.SYNC.DEFER_BLOCKING 0x0 ;  /* 0x0000000000007b1d */ /* 0x01efe20000010000 */
[----:B------:R-:W-:-:S03]  /*0890*/  PLOP3.LUT P0, PT, PT, PT, UP0, 0x80, 0x0 ;  /* 0x000000000000781c */ /* 0x000fc60003f0f008 */
[----:B------:R-:W-:-:S05]  /*08a0*/  IMAD.U32 R2, RZ, RZ, UR4 ;  /* 0x00000004ff027e24 */ /* 0x000fca000f8e00ff */
[----:B------:R0:W-:Y:S05]  /*08b0*/  STL [R1+0x4], R2 ;  /* 0x0000040201007387 */ /* 0x0001ea0000100800 */
[----:B------:R-:W-:Y:S05]  /*08c0*/  @!P0 BRA `(.L_x_989) ;  /* 0x000000e800648947 */ /* 0x000fea0003800000 */
.L_x_990:
        /* <DEDUP_REMOVED lines=14> */
[----:B------:R-:W-:Y:S01]  /*09b0*/  IMAD.U32 R0, RZ, RZ, UR10 ;  /* 0x0000000aff007e24 */ /* 0x000fe2000f8e00ff */
[----:B--2---:R-:W-:Y:S01]  /*09c0*/  ISETP.LE.AND P0, PT, RZ, UR8, PT ;  /* 0x00000008ff007c0c */ /* 0x004fe2000bf03270 */
[----:B------:R-:W-:-:S03]  /*09d0*/  UIADD3 UR4, -UR10, URZ, URZ ;  /* 0x0000003f0a047290 */ /* 0x000fc6000fffe13f */
[----:B------:R1:W-:Y:S01]  /*09e0*/  STL [R1], R0 ;  /* 0x0000000001007387 */ /* 0x0003e20000100800 */
[----:B------:R-:W-:-:S08]  /*09f0*/  UIMAD UR6, UR7, UR4, UR6 ;  /* 0x00000004070672a4 */ /* 0x000fd0000f8e0206 */
[----:B------:R-:W-:Y:S05]  /*0a00*/  @!P0 BRA `(.L_x_991) ;  /* 0x0000012400a48947 */ /* 0x000fea0003800000 */
[----:B0-----:R-:W0:Y:S01]  /*0a10*/  LDC.64 R2, c[0x0][0x418] ;  /* 0x00010600ff027b82 */ /* 0x001e220000000a00 */
[----:B------:R-:W-:Y:S01]  /*0a20*/  ULDC UR4, c[0x0][0x448] ;  /* 0x0001120000047ab9 */ /* 0x000fe20000000800 */
[----:B------:R-:W-:Y:S01]  /*0a30*/  IADD3 R19, R26, -0x80, RZ ;  /* 0xffffff801a137810 */ /* 0x000fe20007ffe0ff */
[----:B------:R-:W-:-:S04]  /*0a40*/  UISETP.NE.AND UP0, UPT, UR4, 0x1, UPT ;  /* 0x000000010400788c */ /* 0x000fc8000bf05270 */
[----:B------:R-:W-:Y:S01]  /*0a50*/  UP2UR UR4, UPR, URZ, 0x1 ;  /* 0x000000013f047883 */ /* 0x000fe20008000000 */
[----:B------:R-:W1:Y:S05]  /*0a60*/  LDC R18, c[0x0][0x288] ;  /* 0x0000a200ff127b82 */ /* 0x000e6a0000000800 */
[----:B------:R-:W-:Y:S01]  /*0a70*/  IMAD.U32 R23, RZ, RZ, UR4 ;  /* 0x00000004ff177e24 */ /* 0x000fe2000f8e00ff */
[----:B------:R-:W-:Y:S01]  /*0a80*/  @UP0 ULDC UR9, c[0x0][0x44c] ;  /* 0x0001130000090ab9 */ /* 0x000fe20000000800 */
[----:B------:R-:W-:Y:S01]  /*0a90*/  @UP0 ULDC UR11, c[0x0][0x450] ;  /* 0x00011400000b0ab9 */ /* 0x000fe20000000800 */
[----:B------:R-:W2:Y:S01]  /*0aa0*/  LDC R17, c[0x0][0x424] ;  /* 0x00010900ff117b82 */ /* 0x000ea20000000800 */
[----:B------:R-:W-:-:S07]  /*0ab0*/  ULDC.64 UR4, c[0x0][0x9e0] ;  /* 0x0002780000047ab9 */ /* 0x000fce0000000a00 */
[----:B------:R-:W3:Y:S01]  /*0ac0*/  S2UR UR38, SR_CTAID.X ;  /* 0x00000000002679c3 */ /* 0x000ee20000002500 */
[----:B0-----:R-:W-:-:S04]  /*0ad0*/  ISETP.NE.U32.AND P0, PT, R2, RZ, PT ;  /* 0x000000ff0200720c */ /* 0x001fc80003f05070 */
[----:B------:R-:W-:-:S03]  /*0ae0*/  ISETP.NE.AND.EX P0, PT, R3, RZ, PT, P0 ;  /* 0x000000ff0300720c */ /* 0x000fc60003f05300 */
[----:B------:R-:W0:Y:S01]  /*0af0*/  LDC R4, c[0x0][0x2f0] ;  /* 0x0000bc00ff047b82 */ /* 0x000e220000000800 */
[----:B-1----:R-:W-:Y:S02]  /*0b00*/  IADD3 R0, -R18, 0x1, RZ ;  /* 0x0000000112007810 */ /* 0x002fe40007ffe1ff */
[----:B--2---:R-:W-:Y:S01]  /*0b10*/  SEL R17, R17, 0x1, P0 ;  /* 0x0000000111117807 */ /* 0x004fe20000000000 */
[----:B---3--:R-:W-:-:S04]  /*0b20*/  USHF.L.U32 UR38, UR38, 0x7, URZ ;  /* 0x0000000726267899 */ /* 0x008fc8000800063f */
[----:B------:R-:W-:Y:S02]  /*0b30*/  @UP0 UIADD3 UR8, UR38, 0x7f, URZ ;  /* 0x0000007f26080890 */ /* 0x000fe4000fffe03f */
[----:B------:R-:W-:Y:S01]  /*0b40*/  UIADD3 UR7, UR38, 0x7f, URZ ;  /* 0x0000007f26077890 */ /* 0x000fe2000fffe03f */
[----:B0-----:R-:W-:Y:S01]  /*0b50*/  IMAD R0, R17, R4, R0 ;  /* 0x0000000411007224 */ /* 0x001fe200078e0200 */
[----:B------:R-:W-:-:S04]  /*0b60*/  UIMAD.WIDE.U32 UR8, UR8, UR9, URZ ;  /* 0x00000009080872a5 */ /* 0x000fc8000f8e003f */
[----:B------:R-:W-:Y:S01]  /*0b70*/  R2UR UR10, R0 ;  /* 0x00000000000a72ca */ /* 0x000fe200000e0000 */
[----:B------:R-:W-:Y:S02]  /*0b80*/  @UP0 USHF.R.U32.HI UR7, URZ, UR11, UR9 ;  /* 0x0000000b3f070299 */ /* 0x000fe40008011609 */
[----:B------:R-:W-:-:S04]  /*0b90*/  UISETP.GE.AND UP0, UPT, UR5, 0x1, UPT ;  /* 0x000000010500788c */ /* 0x000fc8000bf06270 */
[----:B------:R-:W-:Y:S02]  /*0ba0*/  UP2UR UR8, UPR, URZ, 0x1 ;  /* 0x000000013f087883 */ /* 0x000fe40008000000 */
[----:B------:R-:W-:-:S04]  /*0bb0*/  PLOP3.LUT P0, PT, PT, PT, UP0, 0x40, 0x0 ;  /* 0x000000000000781c */ /* 0x000fc80003f0e808 */
[----:B------:R-:W-:Y:S01]  /*0bc0*/  UIADD3 UR7, UR10, UR7, URZ ;  /* 0x000000070a077290 */ /* 0x000fe2000fffe03f */
[----:B------:R-:W-:-:S03]  /*0bd0*/  IMAD.U32 R22, RZ, RZ, UR8 ;  /* 0x00000008ff167e24 */ /* 0x000fc6000f8e00ff */
[----:B------:R-:W-:-:S06]  /*0be0*/  UIADD3 UR4, UR7, UR4, URZ ;  /* 0x0000000407047290 */ /* 0x000fcc000fffe03f */
[----:B------:R-:W-:Y:S01]  /*0bf0*/  IMAD.U32 R0, RZ, RZ, UR4 ;  /* 0x00000004ff007e24 */ /* 0x000fe2000f8e00ff */
[----:B------:R-:W-:Y:S06]  /*0c00*/  @P0 BRA `(.L_x_992) ;  /* 0x0000000000400947 */ /* 0x000fec0003800000 */
[----:B------:R-:W-:Y:S01]  /*0c10*/  ISETP.LT.AND P0, PT, RZ, UR7, PT ;  /* 0x00000007ff007c0c */ /* 0x000fe2000bf01270 */
[----:B------:R-:W-:-:S12]  /*0c20*/  UIADD3 UR4, UR7, -0x1, URZ ;  /* 0xffffffff07047890 */ /* 0x000fd8000fffe03f */
[----:B------:R-:W-:Y:S05]  /*0c30*/  @P0 BRA `(.L_x_993) ;  /* 0x00000000001c0947 */ /* 0x000fea0003800000 */
[----:B------:R-:W-:Y:S02]  /*0c40*/  UISETP.NE.AND UP0, UPT, UR5, 0x1, UPT ;  /* 0x000000010500788c */ /* 0x000fe4000bf05270 */
[----:B------:R-:W-:-:S09]  /*0c50*/  UIADD3 UR4, -UR7, URZ, URZ ;  /* 0x0000003f07047290 */ /* 0x000fd2000fffe13f */
[----:B------:R-:W-:Y:S02]  /*0c60*/  @UP0 ULDC.64 UR10, c[0x0][0x9e8] ;  /* 0x00027a00000a0ab9 */ /* 0x000fe40000000a00 */
[----:B------:R-:W-:-:S04]  /*0c70*/  UIMAD.WIDE.U32 UR8, UR4, UR10, URZ ;  /* 0x0000000a040872a5 */ /* 0x000fc8000f8e003f */
[----:B------:R-:W-:-:S04]  /*0c80*/  @UP0 USHF.R.U32.HI UR4, URZ, UR11, UR9 ;  /* 0x0000000b3f040299 */ /* 0x000fc80008011609 */
[----:B------:R-:W-:Y:S01]  /*0c90*/  ULOP3.LUT UR4, URZ, UR4, URZ, 0x33, !UPT ;  /* 0x000000043f047292 */ /* 0x000fe2000f8e333f */
[----:B------:R-:W-:Y:S11]  /*0ca0*/  BRA `(.L_x_994) ;  /* 0x0000000000107947 */ /* 0x000ff60003800000 */
.L_x_993:
[----:B------:R-:W-:-:S11]  /*0cb0*/  UISETP.NE.AND UP0, UPT, UR5, 0x1, UPT ;  /* 0x000000010500788c */ /* 0x000fd6000bf05270 */
[----:B------:R-:W-:Y:S02]  /*0cc0*/  @UP0 ULDC.64 UR10, c[0x0][0x9e8] ;  /* 0x00027a00000a0ab9 */ /* 0x000fe40000000a00 */
[----:B------:R-:W-:-:S04]  /*0cd0*/  UIMAD.WIDE.U32 UR8, UR4, UR10, URZ ;  /* 0x0000000a040872a5 */ /* 0x000fc8000f8e003f */
[----:B------:R-:W-:-:S12]  /*0ce0*/  @UP0 USHF.R.U32.HI UR4, URZ, UR11, UR9 ;  /* 0x0000000b3f040299 */ /* 0x000fd80008011609 */
.L_x_994:
[----:B------:R-:W-:-:S06]  /*0cf0*/  UIMAD UR4, UR4, UR5, UR5 ;  /* 0x00000005040472a4 */ /* 0x000fcc000f8e0205 */
[----:B------:R-:W-:-:S07]  /*0d00*/  VIMNMX R0, R0, UR4, PT ;  /* 0x0000000400007c48 */ /* 0x000fce000bfe0100 */
.L_x_992:
[----:B------:R-:W-:Y:S01]  /*0d10*/  R2UR UR4, R23 ;  /* 0x00000000170472ca */ /* 0x000fe200000e0000 */
[CC--:B------:R-:W-:Y:S02]  /*0d20*/  IMAD R18, R17.reuse, R4.reuse, -R18 ;  /* 0x0000000411127224 */ /* 0x0c0fe400078e0a12 */
[----:B------:R-:W-:Y:S02]  /*0d30*/  VIADD R2, R0, 0x3f ;  /* 0x0000003f00027836 */ /* 0x000fe40000000000 */
[----:B------:R-:W-:Y:S01]  /*0d40*/  IMAD R0, R17, R4, 0x3f ;  /* 0x0000003f11007424 */ /* 0x000fe200078e0204 */
[----:B------:R-:W-:Y:S02]  /*0d50*/  R2UR UR7, R18 ;  /* 0x00000000120772ca */ /* 0x000fe400000e0000 */
[----:B------:R-:W-:Y:S02]  /*0d60*/  SHF.R.S32.HI R5, RZ, 0x1f, R2 ;  /* 0x0000001fff057819 */ /* 0x000fe40000011402 */
[----:B------:R-:W-:-:S02]  /*0d70*/  SHF.R.S32.HI R3, RZ, 0x1f, R0 ;  /* 0x0000001fff037819 */ /* 0x000fc40000011400 */
[----:B------:R-:W-:Y:S01]  /*0d80*/  LEA.HI R5, R5, R2, RZ, 0x6 ;  /* 0x0000000205057211 */ /* 0x000fe200078f30ff */
[----:B------:R-:W-:Y:S01]  /*0d90*/  UISETP.NE.AND UP0, UPT, UR4, URZ, UPT ;  /* 0x0000003f0400728c */ /* 0x000fe2000bf05270 */
[----:B------:R-:W-:Y:S02]  /*0da0*/  LEA.HI R3, R3, R0, RZ, 0x6 ;  /* 0x0000000003037211 */ /* 0x000fe400078f30ff */
[----:B------:R-:W-:Y:S01]  /*0db0*/  UMOV UR4, UR38 ;  /* 0x0000002600047c82 */ /* 0x000fe20008000000 */
[----:B------:R-:W-:Y:S02]  /*0dc0*/  SHF.R.S32.HI R0, RZ, 0x6, R5 ;  /* 0x00000006ff007819 */ /* 0x000fe40000011405 */
[----:B------:R-:W-:-:S04]  /*0dd0*/  SHF.R.S32.HI R3, RZ, 0x6, R3 ;  /* 0x00000006ff037819 */ /* 0x000fc80000011403 */
[----:B------:R-:W-:Y:S01]  /*0de0*/  VIMNMX R204, R3, R0, PT ;  /* 0x0000000003cc7248 */ /* 0x000fe20003fe0100 */
[----:B------:R-:W-:Y:S01]  /*0df0*/  @UP0 ULDC UR8, c[0x0][0x44c] ;  /* 0x0001130000080ab9 */ /* 0x000fe20000000800 */
[----:B------:R-:W-:Y:S01]  /*0e00*/  @UP0 ULDC UR10, c[0x0][0x450] ;  /* 0x00011400000a0ab9 */ /* 0x000fe20000000800 */
[----:B------:R-:W-:-:S04]  /*0e10*/  UIMAD.WIDE.U32 UR8, UR38, UR8, URZ ;  /* 0x00000008260872a5 */ /* 0x000fc8000f8e003f */
[----:B------:R-:W-:Y:S02]  /*0e20*/  @UP0 USHF.R.U32.HI UR4, URZ, UR10, UR9 ;  /* 0x0000000a3f040299 */ /* 0x000fe40008011609 */
[----:B------:R-:W-:Y:S02]  /*0e30*/  UISETP.GE.AND UP0, UPT, UR5, 0x1, UPT ;  /* 0x000000010500788c */ /* 0x000fe4000bf06270 */
[----:B------:R-:W-:-:S03]  /*0e40*/  UIADD3 UR4, UR7, UR4, URZ ;  /* 0x0000000407047290 */ /* 0x000fc6000fffe03f */
[----:B------:R-:W-:Y:S01]  /*0e50*/  ULDC UR7, c[0x0][0x9dc] ;  /* 0x0002770000077ab9 */ /* 0x000fe20000000800 */
[----:B------:R-:W-:Y:S01]  /*0e60*/  PLOP3.LUT P0, PT, PT, PT, UP0, 0x40, 0x0 ;  /* 0x000000000000781c */ /* 0x000fe20003f0e808 */
[----:B------:R-:W-:-:S12]  /*0e70*/  UIADD3 UR7, UR4, -UR7, URZ ;  /* 0x8000000704077290 */ /* 0x000fd8000fffe03f */
[----:B------:R-:W-:Y:S05]  /*0e80*/  @P0 BRA `(.L_x_995) ;  /* 0x0000000000440947 */ /* 0x000fea0003800000 */
[----:B------:R-:W-:-:S06]  /*0e90*/  UISETP.GT.AND UP0, UPT, UR4, -0x1, UPT ;  /* 0xffffffff0400788c */ /* 0x000fcc000bf04270 */
[----:B------:R-:W-:-:S13]  /*0ea0*/  PLOP3.LUT P0, PT, PT, PT, UP0, 0x80, 0x0 ;  /* 0x000000000000781c */ /* 0x000fda0003f0f008 */
[----:B------:R-:W-:Y:S05]  /*0eb0*/  @P0 BRA `(.L_x_996) ;  /* 0x00000000001c0947 */ /* 0x000fea0003800000 */
[----:B------:R-:W-:Y:S02]  /*0ec0*/  UISETP.NE.AND UP0, UPT, UR5, 0x1, UPT ;  /* 0x000000010500788c */ /* 0x000fe4000bf05270 */
[----:B------:R-:W-:-:S09]  /*0ed0*/  ULOP3.LUT UR4, URZ, UR4, URZ, 0x33, !UPT ;  /* 0x000000043f047292 */ /* 0x000fd2000f8e333f */
[----:B------:R-:W-:Y:S02]  /*0ee0*/  @UP0 ULDC.64 UR10, c[0x0][0x9e8] ;  /* 0x00027a00000a0ab9 */ /* 0x000fe40000000a00 */
[----:B------:R-:W-:-:S04]  /*0ef0*/  UIMAD.WIDE.U32 UR8, UR4, UR10, URZ ;  /* 0x0000000a040872a5 */ /* 0x000fc8000f8e003f */
[----:B------:R-:W-:-:S04]  /*0f00*/  @UP0 USHF.R.U32.HI UR4, URZ, UR11, UR9 ;  /* 0x0000000b3f040299 */ /* 0x000fc80008011609 */
[----:B------:R-:W-:Y:S01]  /*0f10*/  ULOP3.LUT UR4, URZ, UR4, URZ, 0x33, !UPT ;  /* 0x000000043f047292 */ /* 0x000fe2000f8e333f */
[----:B------:R-:W-:Y:S11]  /*0f20*/  BRA `(.L_x_997) ;  /* 0x0000000000107947 */ /* 0x000ff60003800000 */
.L_x_996:
[----:B------:R-:W-:-:S11]  /*0f30*/  UISETP.NE.AND UP0, UPT, UR5, 0x1, UPT ;  /* 0x000000010500788c */ /* 0x000fd6000bf05270 */
[----:B------:R-:W-:Y:S02]  /*0f40*/  @UP0 ULDC.64 UR10, c[0x0][0x9e8] ;  /* 0x00027a00000a0ab9 */ /* 0x000fe40000000a00 */
[----:B------:R-:W-:-:S04]  /*0f50*/  UIMAD.WIDE.U32 UR8, UR4, UR10, URZ ;  /* 0x0000000a040872a5 */ /* 0x000fc8000f8e003f */
[----:B------:R-:W-:-:S12]  /*0f60*/  @UP0 USHF.R.U32.HI UR4, URZ, UR11, UR9 ;  /* 0x0000000b3f040299 */ /* 0x000fd80008011609 */
.L_x_997:
[----:B------:R-:W-:-:S04]  /*0f70*/  UIMAD UR4, UR4, UR5, URZ ;  /* 0x00000005040472a4 */ /* 0x000fc8000f8e023f */
[----:B------:R-:W-:-:S04]  /*0f80*/  UISETP.LT.AND UP0, UPT, UR7, UR4, UPT ;  /* 0x000000040700728c */ /* 0x000fc8000bf01270 */
[----:B------:R-:W-:-:S12]  /*0f90*/  USEL UR7, UR7, UR4, !UP0 ;  /* 0x0000000407077287 */ /* 0x000fd8000c000000 */
.L_x_995:
[----:B------:R-:W-:Y:S02]  /*0fa0*/  USHF.R.S32.HI UR4, URZ, 0x1f, UR7 ;  /* 0x0000001f3f047899 */ /* 0x000fe40008011407 */
[----:B------:R-:W-:Y:S02]  /*0fb0*/  USHF.R.U32.HI UR11, URZ, 0x10, UR6 ;  /* 0x000000103f0b7899 */ /* 0x000fe40008011606 */
[----:B------:R-:W-:Y:S02]  /*0fc0*/  ULEA.HI UR4, UR4, UR7, URZ, 0x6 ;  /* 0x0000000704047291 */ /* 0x000fe4000f8f303f */
[----:B------:R-:W-:Y:S02]  /*0fd0*/  ULOP3.LUT UR7, UR6, 0xffff, URZ, 0xc0, !UPT ;  /* 0x0000ffff06077892 */ /* 0x000fe4000f8ec03f */
[----:B------:R-:W-:-:S04]  /*0fe0*/  USHF.R.S32.HI UR4, URZ, 0x6, UR4 ;  /* 0x000000063f047899 */ /* 0x000fc80008011404 */
[----:B------:R-:W-:-:S04]  /*0ff0*/  UISETP.LT.AND UP0, UPT, URZ, UR4, UPT ;  /* 0x000000043f00728c */ /* 0x000fc8000bf01270 */
[----:B------:R-:W-:Y:S02]  /*1000*/  USEL UR10, URZ, UR4, !UP0 ;  /* 0x000000043f0a7287 */ /* 0x000fe4000c000000 */
[----:B------:R-:W-:Y:S01]  /*1010*/  UISETP.NE.AND UP0, UPT, UR11, URZ, UPT ;  /* 0x0000003f0b00728c */ /* 0x000fe2000bf05270 */
[----:B------:R-:W-:-:S03]  /*1020*/  UMOV UR4, URZ ;  /* 0x0000003f00047c82 */ /* 0x000fc60008000000 */
[----:B------:R-:W-:-:S07]  /*1030*/  ISETP.GT.AND P0, PT, R204, UR10, PT ;  /* 0x0000000acc007c0c */ /* 0x000fce000bf04270 */
[----:B------:R-:W-:-:S06]  /*1040*/  @!UP0 ULDC UR11, c[0x0][0x9f0] ;  /* 0x00027c00000b8ab9 */ /* 0x000fcc0000000800 */
[----:B------:R-:W-:Y:S05]  /*1050*/  @!P0 BRA `(.L_x_998) ;  /* 0x00000000008c8947 */ /* 0x000fea0003800000 */
[----:B------:R-:W-:Y:S01]  /*1060*/  IMAD.U32 R5, RZ, RZ, UR11 ;  /* 0x0000000bff057e24 */ /* 0x000fe2000f8e00ff */
[----:B------:R-:W-:-:S04]  /*1070*/  UMOV UR4, URZ ;  /* 0x0000003f00047c82 */ /* 0x000fc80008000000 */
[----:B------:R-:W-:-:S04]  /*1080*/  IABS R0, R5 ;  /* 0x0000000500007213 */ /* 0x000fc80000000000 */
[----:B------:R-:W-:Y:S02]  /*1090*/  R2UR UR12, R0 ;  /* 0x00000000000c72ca */ /* 0x000fe400000e0000 */
[----:B------:R-:W-:Y:S02]  /*10a0*/  IADD3 R0, R5, -0x1, R204 ;  /* 0xffffffff05007810 */ /* 0x000fe40007ffe0cc */
[----:B------:R-:W-:Y:S02]  /*10b0*/  IABS R5, R5 ;  /* 0x0000000500057213 */ /* 0x000fe40000000000 */
[----:B------:R-:W-:Y:S02]  /*10c0*/  R2UR UR6, R0 ;  /* 0x00000000000672ca */ /* 0x000fe400000e0000 */
[----:B------:R-:W-:-:S05]  /*10d0*/  IADD3 R5, RZ, -R5, RZ ;  /* 0x80000005ff057210 */ /* 0x000fca0007ffe0ff */
[----:B------:R-:W0:Y:S06]  /*10e0*/  I2F.RP R2, UR12 ;  /* 0x0000000c00027d06 */ /* 0x000e2c0008209400 */
[----:B------:R-:W-:-:S06]  /*10f0*/  UIADD3 UR6, -UR10, UR6, URZ ;  /* 0x000000060a067290 */ /* 0x000fcc000fffe13f */
[----:B------:R-:W-:Y:S01]  /*1100*/  IMAD.U32 R0, RZ, RZ, UR6 ;  /* 0x00000006ff007e24 */ /* 0x000fe2000f8e00ff */
[----:B------:R-:W-:Y:S01]  /*1110*/  ULOP3.LUT UR6, UR6, UR11, URZ, 0x3c, !UPT ;  /* 0x0000000b06067292 */ /* 0x000fe2000f8e3c3f */
[----:B0-----:R-:W0:Y:S03]  /*1120*/  MUFU.RCP R2, R2 ;  /* 0x0000000200027308 */ /* 0x001e260000001000 */
[----:B------:R-:W-:-:S04]  /*1130*/  IABS R0, R0 ;  /* 0x0000000000007213 */ /* 0x000fc80000000000 */
[----:B------:R-:W-:Y:S01]  /*1140*/  R2UR UR9, R0 ;  /* 0x00000000000972ca */ /* 0x000fe200000e0000 */
[----:B------:R-:W-:Y:S02]  /*1150*/  IMAD.MOV.U32 R0, RZ, RZ, R5 ;  /* 0x000000ffff007224 */ /* 0x000fe400078e0005 */
[----:B0-----:R-:W-:-:S06]  /*1160*/  VIADD R3, R2, 0xffffffe ;  /* 0x0ffffffe02037836 */ /* 0x001fcc0000000000 */
        /* <DEDUP_REMOVED lines=18> */
.L_x_998:
[----:B------:R-:W-:Y:S02]  /*1290*/  UIMAD UR5, UR7, UR4, UR10 ;  /* 0x00000004070572a4 */ /* 0x000fe4000f8e020a */
[----:B------:R-:W-:Y:S01]  /*12a0*/  IMAD.U32 R3, RZ, RZ, UR4 ;  /* 0x00000004ff037e24 */ /* 0x000fe2000f8e00ff */
[----:B------:R-:W-:Y:S01]  /*12b0*/  PLOP3.LUT P0, PT, PT, PT, PT, 0x80, 0x0 ;  /* 0x000000000000781c */ /* 0x000fe20003f0f070 */
[----:B------:R-:W-:Y:S01]  /*12c0*/  IMAD.MOV.U32 R2, RZ, RZ, RZ ;  /* 0x000000ffff027224 */ /* 0x000fe200078e00ff */
[----:B------:R-:W-:Y:S01]  /*12d0*/  CS2R R150, SRZ ;  /* 0x0000000000967805 */ /* 0x000fe2000001ff00 */
[----:B------:R-:W-:Y:S01]  /*12e0*/  IMAD.MOV.U32 R0, RZ, RZ, RZ ;  /* 0x000000ffff007224 */ /* 0x000fe200078e00ff */
[----:B------:R-:W-:Y:S01]  /*12f0*/  VIADDMNMX R204, R3, UR5, R204, PT ;  /* 0x0000000503cc7c46 */ /* 0x000fe2000b8001cc */
[----:B------:R-:W-:Y:S01]  /*1300*/  IMAD.U32 R201, RZ, RZ, UR5 ;  /* 0x00000005ffc97e24 */ /* 0x000fe2000f8e00ff */
[----:B------:R-:W-:Y:S02]  /*1310*/  CS2R R148, SRZ ;  /* 0x0000000000947805 */ /* 0x000fe4000001ff00 */
[----:B------:R-:W-:-:S02]  /*1320*/  CS2R R146, SRZ ;  /* 0x0000000000927805 */ /* 0x000fc4000001ff00 */
[----:B------:R-:W-:Y:S02]  /*1330*/  ISETP.GT.AND P1, PT, R204, UR5, PT ;  /* 0x00000005cc007c0c */ /* 0x000fe4000bf24270 */
        /* <DEDUP_REMOVED lines=62> */
[----:B------:R-:W-:Y:S01]  /*1720*/  SHF.R.S32.HI R56, RZ, 0x1f, R19 ;  /* 0x0000001fff387819 */ /* 0x000fe20000011413 */
[----:B------:R-:W0:Y:S01]  /*1730*/  S2UR UR7, SR_CgaCtaId ;  /* 0x00000000000779c3 */ /* 0x000e220000008800 */
[----:B------:R-:W-:Y:S02]  /*1740*/  UMOV UR6, 0x400 ;  /* 0x0000040000067882 */ /* 0x000fe40000000000 */
[----:B------:R-:W-:-:S04]  /*1750*/  LEA.HI R57, R56, R19, RZ, 0x7 ;  /* 0x0000001338397211 */ /* 0x000fc800078f38ff */
[----:B------:R-:W-:-:S05]  /*1760*/  SHF.R.S32.HI R58, RZ, 0x7, R57 ;  /* 0x00000007ff3a7819 */ /* 0x000fca0000011439 */
        /* <DEDUP_REMOVED lines=23> */
[----:B------:R-:W-:Y:S02]  /*18e0*/  IMAD.U32 R6, RZ, RZ, UR4 ;  /* 0x00000004ff067e24 */ /* 0x000fe4000f8e00ff */
[----:B------:R-:W-:-:S02]  /*18f0*/  IMAD.U32 R7, RZ, RZ, UR5 ;  /* 0x00000005ff077e24 */ /* 0x000fc4000f8e00ff */
[----:B------:R-:W-:Y:S02]  /*1900*/  IMAD.MOV.U32 R8, RZ, RZ, 0x70 ;  /* 0x00000070ff087424 */ /* 0x000fe400078e00ff */
[----:B------:R-:W-:Y:S02]  /*1910*/  IMAD.MOV.U32 R12, RZ, RZ, 0x1 ;  /* 0x00000001ff0c7424 */ /* 0x000fe400078e00ff */
[----:B0-----:R-:W-:-:S07]  /*1920*/  IMAD.MOV.U32 R13, RZ, RZ, RZ ;  /* 0x000000ffff0d7224 */ /* 0x001fce00078e00ff */
[----:B------:R-:W-:-:S07]  /*1930*/  LEPC R20, `(.L_x_1000) ;  /* 0x000000001014794e */ /* 0x000fce0000000000 */
[----:B-1----:R-:W-:Y:S05]  /*1940*/  CALL.ABS.NOINC R2 ;  /* 0x0000000002007343 */ /* 0x002fea0003c00000 */
.L_x_1000:
[----:B------:R-:W-:Y:S02]  /*1950*/  R2UR UR4, R16 ;  /* 0x00000000100472ca */ /* 0x000fe400000e0000 */
[----:B------:R-:W-:-:S11]  /*1960*/  SHF.L.U32 R0, RZ, 0x1f, RZ ;  /* 0x0000001fff007819 */ /* 0x000fd600000006ff */
[----:B------:R-:W0:Y:S02]  /*1970*/  SYNCS.PHASECHK.TRANS64.TRYWAIT P0, [UR4+0x30800], R0 ;  /* 0x03080000ff0075a7 */ /* 0x000e240008000144 */
[----:B0-----:R-:W-:Y:S05]  /*1980*/  @!P0 BRA `(.L_x_1001) ;  /* 0x0000011400cc8947 */ /* 0x001fea0003800000 */
.L_x_1134:
[----:B------:R-:W2:Y:S02]  /*1990*/  LDL R2, [R1+0x4] ;  /* 0x0000040001027983 */ /* 0x000ea40000100800 */
[----:B--2---:R-:W-:-:S13]  /*19a0*/  R2UR UR4, R2 ;  /* 0x00000000020472ca */ /* 0x004fda00000e0000 */
[----:B------:R-:W-:-:S06]  /*19b0*/  ULOP3.LUT UR4, UR4, 0x1, URZ, 0xfc, !UPT ;  /* 0x0000000104047892 */ /* 0x000fcc000f8efc3f */
[----:B------:R-:W-:-:S05]  /*19c0*/  IMAD.U32 R2, RZ, RZ, UR4 ;  /* 0x00000004ff027e24 */ /* 0x000fca000f8e00ff */
[----:B------:R-:W-:-:S13]  /*19d0*/  ISETP.NE.AND P0, PT, R2, 0x3, PT ;  /* 0x000000030200780c */ /* 0x000fda0003f05270 */
[----:B------:R-:W-:Y:S05]  /*19e0*/  @!P0 BRA `(.L_x_1002) ;  /* 0x0000000000048947 */ /* 0x000fea0003800000 */
[----:B------:R-:W-:Y:S01]  /*19f0*/  BPT.TRAP 0x1 ;  /* 0x000000040000795c */ /* 0x000fe20000300000 */
.L_x_1002:
[----:B------:R-:W-:-:S13]  /*1a00*/  R2UR UR4, R16 ;  /* 0x00000000100472ca */ /* 0x000fda00000e0000 */
[----:B------:R1:W2:Y:S01]  /*1a10*/  SYNCS.PHASECHK.TRANS64.TRYWAIT P1, [UR4+0x30830], R0 ;  /* 0x03083000ff0075a7 */ /* 0x0002a20008020144 */
[----:B------:R-:W-:Y:S05]  /*1a20*/  @!P0 BRA `(.L_x_1003) ;  /* 0x0000000000048947 */ /* 0x000fea0003800000 */
[----:B------:R-:W-:Y:S01]  /*1a30*/  BPT.TRAP 0x1 ;  /* 0x000000040000795c */ /* 0x000fe20000300000 */
.L_x_1003:
[----:B------:R-:W-:-:S05]  /*1a40*/  IMAD.U32 R6, RZ, RZ, UR36 ;  /* 0x00000024ff067e24 */ /* 0x000fca000f8e00ff */
[----:B------:R-:W-:Y:S01]  /*1a50*/  LOP3.LUT R6, R6, 0x10000, RZ, 0xfc, !PT ;  /* 0x0001000006067812 */ /* 0x000fe200078efcff */
[----:B--2---:R-:W-:Y:S06]  /*1a60*/  @P1 BRA `(.L_x_1004) ;  /* 0x00000000000c1947 */ /* 0x004fec0003800000 */
[----:B------:R-:W-:-:S13]  /*1a70*/  R2UR UR4, R16 ;  /* 0x00000000100472ca */ /* 0x000fda00000e0000 */
[----:B------:R-:W2:Y:S02]  /*1a80*/  SYNCS.PHASECHK.TRANS64.TRYWAIT P1, [UR4+0x30830], R0 ;  /* 0x03083000ff0075a7 */ /* 0x000ea40008020144 */
[----:B--2---:R-:W-:Y:S05]  /*1a90*/  @!P1 BRA `(.L_x_1005) ;  /* 0x0000011400a49947 */ /* 0x004fea0003800000 */
.L_x_1004:
[----:B------:R-:W-:Y:S05]  /*1aa0*/  WARPSYNC.ALL ;  /* 0x0000000000007948 */ /* 0x000fea0003800000 */
[----:B------:R-:W-:Y:S02]  /*1ab0*/  MOV R7, 0x40000040 ;  /* 0x4000004000077802 */ /* 0x000fe40000000f00 */
[----:B------:R-:W-:Y:S01]  /*1ac0*/  R2UR UR4, R16 ;  /* 0x00000000100472ca */ /* 0x000fe200000e0000 */
[----:B------:R-:W-:Y:S01]  /*1ad0*/  WARPGROUP.ARRIVE ;  /* 0x00000000000079c5 */ /* 0x000fe20000000000 */
[----:B------:R-:W-:Y:S01]  /*1ae0*/  R2UR UR8, R6 ;  /* 0x00000000060872ca */ /* 0x000fe200000e0000 */
[----:B------:R-:W-:Y:S01]  /*1af0*/  UMOV UR11, 0x40000040 ;  /* 0x40000040000b7882 */ /* 0x000fe20000000000 */
[----:B------:R-:W-:Y:S01]  /*1b00*/  R2UR UR9, R7 ;  /* 0x00000000070972ca */ /* 0x000fe200000e0000 */
[----:B------:R-:W-:Y:S01]  /*1b10*/  UMOV UR13, 0x40000040 ;  /* 0x40000040000d7882 */ /* 0x000fe20000000000 */
[----:B------:R-:W-:Y:S01]  /*1b20*/  UMOV UR7, 0x40000040 ;  /* 0x4000004000077882 */ /* 0x000fe20000000000 */
[----:B------:R-:W-:Y:S01]  /*1b30*/  UMOV UR5, UR13 ;  /* 0x0000000d00057c82 */ /* 0x000fe20008000000 */
[----:B------:R-:W-:Y:S01]  /*1b40*/  IMAD.U32 R11, RZ, RZ, UR13 ;  /* 0x0000000dff0b7e24 */ /* 0x000fe2000f8e00ff */
[----:B------:R-:W-:Y:S01]  /*1b50*/  UMOV UR13, 0x40000040 ;  /* 0x40000040000d7882 */ /* 0x000fe20000000000 */
[----:B------:R-:W-:Y:S01]  /*1b60*/  UMOV UR15, 0x40000040 ;  /* 0x40000040000f7882 */ /* 0x000fe20000000000 */
[----:B------:R-:W-:Y:S01]  /*1b70*/  UMOV UR17, 0x40000040 ;  /* 0x4000004000117882 */ /* 0x000fe20000000000 */
[----:B------:R-:W-:Y:S01]  /*1b80*/  UMOV UR21, 0x40000040 ;  /* 0x4000004000157882 */ /* 0x000fe20000000000 */
[----:B------:R-:W-:Y:S01]  /*1b90*/  UIADD3 UR4, UR4, 0x20400, URZ ;  /* 0x0002040004047890 */ /* 0x000fe2000fffe03f */
[----:B------:R-:W-:Y:S01]  /*1ba0*/  UMOV UR25, 0x40000040 ;  /* 0x4000004000197882 */ /* 0x000fe20000000000 */
[----:B------:R-:W-:-:S02]  /*1bb0*/  UMOV UR29, 0x40000040 ;  /* 0x40000040001d7882 */ /* 0x000fc40000000000 */
[----:B------:R-:W-:Y:S01]  /*1bc0*/  USHF.R.U32.HI UR4, URZ, 0x4, UR4 ;  /* 0x000000043f047899 */ /* 0x000fe20008011604 */
[----:B------:R-:W-:Y:S01]  /*1bd0*/  UMOV UR33, 0x40000040 ;  /* 0x4000004000217882 */ /* 0x000fe20000000000 */
[----:B------:R-:W-:Y:S02]  /*1be0*/  UMOV UR37, 0x40000040 ;  /* 0x4000004000257882 */ /* 0x000fe40000000000 */
[----:B------:R-:W-:Y:S01]  /*1bf0*/  ULOP3.LUT UR4, UR4, 0x3fff, URZ, 0xc0, !UPT ;  /* 0x00003fff04047892 */ /* 0x000fe2000f8ec03f */
[----:B------:R-:W-:Y:S01]  /*1c00*/  UMOV UR41, 0x40000040 ;  /* 0x4000004000297882 */ /* 0x000fe20000000000 */
[----:B------:R-:W-:Y:S02]  /*1c10*/  UMOV UR45, 0x40000040 ;  /* 0x40000040002d7882 */ /* 0x000fe40000000000 */
[----:B------:R-:W-:Y:S01]  /*1c20*/  ULOP3.LUT UR18, UR4, 0x10000, URZ, 0xfc, !UPT ;  /* 0x0001000004127892 */ /* 0x000fe2000f8efc3f */
[----:B------:R-:W-:Y:S01]  /*1c30*/  UMOV UR49, 0x40000040 ;  /* 0x4000004000317882 */ /* 0x000fe20000000000 */
[----:B------:R-:W-:-:S02]  /*1c40*/  UMOV UR53, 0x40000040 ;  /* 0x4000004000357882 */ /* 0x000fc40000000000 */
[----:B------:R-:W-:Y:S02]  /*1c50*/  UIADD3 UR6, UR18, 0x2, URZ ;  /* 0x0000000212067890 */ /* 0x000fe4000fffe03f */
[----:B------:R-:W-:Y:S02]  /*1c60*/  UIADD3 UR14, UR18, 0x200, URZ ;  /* 0x00000200120e7890 */ /* 0x000fe4000fffe03f */
[----:B------:R-:W-:Y:S01]  /*1c70*/  IMAD.U32 R21, RZ, RZ, UR18 ;  /* 0x00000012ff157e24 */ /* 0x000fe2000f8e00ff */
[----:B------:R-:W-:Y:S02]  /*1c80*/  UMOV UR10, UR18 ;  /* 0x00000012000a7c82 */ /* 0x000fe40008000000 */
[----:B------:R-:W-:Y:S01]  /*1c90*/  HGMMA.64x64x16.F32 R24, gdesc[UR8], RZ, !UPT, gsb0 ;  /* 0x00e00000081879f0 */ /* 0x000fe2000c0008ff */
[----:B------:R-:W-:Y:S01]  /*1ca0*/  R2UR UR10, R6 ;  /* 0x00000000060a72ca */ /* 0x000fe200000e0000 */
[----:B------:R-:W-:Y:S02]  /*1cb0*/  UMOV UR9, 0x40000040 ;  /* 0x4000004000097882 */ /* 0x000fe40000000000 */
[----:B------:R-:W-:-:S10]  /*1cc0*/  IMAD.U32 R15, RZ, RZ, UR9 ;  /* 0x00000009ff0f7e24 */ /* 0x000fd4000f8e00ff */
[----:B------:R-:W-:Y:S02]  /*1cd0*/  UIADD3 UR4, UR10, 0x2, URZ ;  /* 0x000000020a047890 */ /* 0x000fe4000fffe03f */
[----:B------:R-:W-:Y:S02]  /*1ce0*/  UIADD3 UR16, UR10, 0x402, URZ ;  /* 0x000004020a107890 */ /* 0x000fe4000fffe03f */
[----:B------:R-:W-:Y:S02]  /*1cf0*/  UIADD3 UR20, UR10, 0x404, URZ ;  /* 0x000004040a147890 */ /* 0x000fe4000fffe03f */
[----:B------:R-:W-:Y:S01]  /*1d00*/  UIADD3 UR24, UR10, 0x406, URZ ;  /* 0x000004060a187890 */ /* 0x000fe2000fffe03f */
[----:B------:R-:W-:Y:S01]  /*1d10*/  UMOV UR12, UR4 ;  /* 0x00000004000c7c82 */ /* 0x000fe20008000000 */
[----:B------:R-:W-:Y:S01]  /*1d20*/  UIADD3 UR28, UR10, 0x800, URZ ;  /* 0x000008000a1c7890 */ /* 0x000fe2000fffe03f */
[----:B------:R-:W-:Y:S01]  /*1d30*/  IMAD.U32 R10, RZ, RZ, UR12 ;  /* 0x0000000cff0a7e24 */ /* 0x000fe2000f8e00ff */
[----:B------:R-:W-:Y:S01]  /*1d40*/  UMOV UR4, UR12 ;  /* 0x0000000c00047c82 */ /* 0x000fe20008000000 */
[----:B------:R-:W-:-:S02]  /*1d50*/  UIADD3 UR12, UR10, 0x400, URZ ;  /* 0x000004000a0c7890 */ /* 0x000fc4000fffe03f */
[----:B------:R-:W-:Y:S02]  /*1d60*/  UIADD3 UR32, UR10, 0x802, URZ ;  /* 0x000008020a207890 */ /* 0x000fe4000fffe03f */
[----:B------:R-:W-:Y:S02]  /*1d70*/  UIADD3 UR36, UR10, 0x804, URZ ;  /* 0x000008040a247890 */ /* 0x000fe4000fffe03f */
[----:B------:R-:W-:Y:S02]  /*1d80*/  UIADD3 UR40, UR10, 0x806, URZ ;  /* 0x000008060a287890 */ /* 0x000fe4000fffe03f */
[----:B------:R-:W-:Y:S02]  /*1d90*/  UIADD3 UR44, UR10, 0xc00, URZ ;  /* 0x00000c000a2c7890 */ /* 0x000fe4000fffe03f */
[----:B------:R-:W-:Y:S02]  /*1da0*/  UIADD3 UR48, UR10, 0xc02, URZ ;  /* 0x00000c020a307890 */ /* 0x000fe4000fffe03f */
[----:B------:R-:W-:Y:S01]  /*1db0*/  UIADD3 UR52, UR10, 0xc04, URZ ;  /* 0x00000c040a347890 */ /* 0x000fe2000fffe03f */
[----:B------:R-:W-:-:S02]  /*1dc0*/  WARPGROUP.DEPBAR.LE gsb0, 0x0 ;  /* 0x00008000000079c5 */ /* 0x000fc40000010000 */
[----:B------:R-:W-:-:S06]  /*1dd0*/  WARPGROUP.ARRIVE ;  /* 0x00000000000079c5 */ /* 0x000fcc0000000000 */
[----:B------:R-:W-:Y:S01]  /*1de0*/  HGMMA.64x64x16.F32 R24, gdesc[UR4], R24, gsb0 ;  /* 0x00e00000041879f0 */ /* 0x000fe20008000818 */
[----:B------:R-:W-:Y:S02]  /*1df0*/  UIADD3 UR4, UR10, 0x4, URZ ;  /* 0x000000040a047890 */ /* 0x000fe4000fffe03f */
[----:B------:R-:W-:Y:S01]  /*1e00*/  UIADD3 UR6, UR18, 0x4, URZ ;  /* 0x0000000412067890 */ /* 0x000fe2000fffe03f */
[----:B------:R-:W-:Y:S01]  /*1e10*/  UMOV UR5, UR9 ;  /* 0x0000000900057c82 */ /* 0x000fe20008000000 */
[----:B------:R-:W-:Y:S01]  /*1e20*/  UMOV UR7, 0x40000040 ;  /* 0x4000004000077882 */ /* 0x000fe20000000000 */
[----:B------:R-:W-:Y:S02]  /*1e30*/  UMOV UR9, 0x40000040 ;  /* 0x4000004000097882 */ /* 0x000fe40000000000 */
[----:B------:R-:W-:Y:S02]  /*1e40*/  UMOV UR8, UR4 ;  /* 0x0000000400087c82 */ /* 0x000fe40008000000 */
[----:B------:R-:W-:Y:S01]  /*1e50*/  UMOV UR4, UR8 ;  /* 0x0000000800047c82 */ /* 0x000fe20008000000 */
[----:B------:R-:W-:Y:S01]  /*1e60*/  IMAD.U32 R14, RZ, RZ, UR8 ;  /* 0x00000008ff0e7e24 */ /* 0x000fe2000f8e00ff */
[----:B------:R-:W-:-:S02]  /*1e70*/  UIADD3 UR8, UR10, 0x6, URZ ;  /* 0x000000060a087890 */ /* 0x000fc4000fffe03f */
[----:B------:R-:W-:Y:S01]  /*1e80*/  UIADD3 UR10, UR10, 0xc06, URZ ;  /* 0x00000c060a0a7890 */ /* 0x000fe2000fffe03f */
[----:B------:R-:W-:Y:S02]  /*1e90*/  WARPGROUP.DEPBAR.LE gsb0, 0x0 ;  /* 0x00008000000079c5 */ /* 0x000fe40000010000 */
[----:B------:R-:W-:-:S06]  /*1ea0*/  WARPGROUP.ARRIVE ;  /* 0x00000000000079c5 */ /* 0x000fcc0000000000 */
[----:B------:R-:W-:Y:S01]  /*1eb0*/  HGMMA.64x64x16.F32 R24, gdesc[UR4], R24, gsb0 ;  /* 0x00e00000041879f0 */ /* 0x000fe20008000818 */
[----:B------:R-:W-:Y:S01]  /*1ec0*/  UIADD3 UR6, UR18, 0x6, URZ ;  /* 0x0000000612067890 */ /* 0x000fe2000fffe03f */
[----:B------:R-:W-:Y:S01]  /*1ed0*/  UMOV UR4, UR8 ;  /* 0x0000000800047c82 */ /* 0x000fe20008000000 */
[----:B------:R-:W-:Y:S01]  /*1ee0*/  UMOV UR5, UR9 ;  /* 0x0000000900057c82 */ /* 0x000fe20008000000 */
[----:B------:R-:W-:Y:S01]  /*1ef0*/  UMOV UR7, 0x40000040 ;  /* 0x4000004000077882 */ /* 0x000fe20000000000 */
        /* <DEDUP_REMOVED lines=9> */
[----:B------:R-:W-:Y:S03]  /*1f90*/  HGMMA.64x64x16.F32 R24, gdesc[UR12], R24, gsb0 ;  /* 0x00e000000c1879f0 */ /* 0x000fe60008000818 */
        /* <DEDUP_REMOVED lines=68> */
[----:B------:R-:W-:Y:S01]  /*23e0*/  UMOV UR5, 0x40000040 ;  /* 0x4000004000057882 */ /* 0x000fe20000000000 */
[----:B------:R-:W-:Y:S01]  /*23f0*/  UMOV UR7, 0x40000040 ;  /* 0x4000004000077882 */ /* 0x000fe20000000000 */
[----:B------:R-:W-:Y:S01]  /*2400*/  MOV R12, UR4 ;  /* 0x00000004000c7c02 */ /* 0x000fe20008000f00 */
[----:B------:R-:W-:Y:S01]  /*2410*/  IMAD.U32 R13, RZ, RZ, UR5 ;  /* 0x00000005ff0d7e24 */ /* 0x000fe2000f8e00ff */
[----:B------:R-:W-:Y:S02]  /*2420*/  WARPGROUP.DEPBAR.LE gsb0, 0x0 ;  /* 0x00008000000079c5 */ /* 0x000fe40000010000 */
[----:B------:R-:W-:-:S06]  /*2430*/  WARPGROUP.ARRIVE ;  /* 0x00000000000079c5 */ /* 0x000fcc0000000000 */
[----:B------:R-:W-:Y:S03]  /*2440*/  HGMMA.64x64x16.F32 R24, gdesc[UR4], R24, gsb0 ;  /* 0x00e00000041879f0 */ /* 0x000fe60008000818 */
[----:B------:R-:W-:Y:S02]  /*2450*/  WARPGROUP.DEPBAR.LE gsb0, 0x0 ;  /* 0x00008000000079c5 */ /* 0x000fe40000010000 */
[----:B------:R-:W-:Y:S05]  /*2460*/  @!P0 BRA `(.L_x_1006) ;  /* 0x0000000000048947 */ /* 0x000fea0003800000 */
[----:B------:R-:W-:Y:S01]  /*2470*/  BPT.TRAP 0x1 ;  /* 0x000000040000795c */ /* 0x000fe20000300000 */
.L_x_1006:
[----:B01----:R-:W-:Y:S01]  /*2480*/  LOP3.LUT R0, R57, 0xffffff80, RZ, 0xc0, !PT ;  /* 0xffffff8039007812 */ /* 0x003fe200078ec0ff */
[----:B------:R-:W-:Y:S01]  /*2490*/  ULDC UR7, c[0x0][0x2f0] ;  /* 0x0000bc0000077ab9 */ /* 0x000fe20000000800 */
[----:B------:R-:W-:Y:S02]  /*24a0*/  R2UR UR5, R23 ;  /* 0x00000000170572ca */ /* 0x000fe400000e0000 */
[----:B------:R-:W-:Y:S01]  /*24b0*/  LEA.HI R56, R56, R19, RZ, 0x2 ;  /* 0x0000001338387211 */ /* 0x000fe200078f10ff */
[----:B------:R-:W-:Y:S01]  /*24c0*/  IMAD.IADD R0, R19, 0x1, -R0 ;  /* 0x0000000113007824 */ /* 0x000fe200078e0a00 */
[----:B------:R-:W-:Y:S02]  /*24d0*/  LEA.HI R5, R58, R58, RZ, 0x1 ;  /* 0x0000003a3a057211 */ /* 0x000fe400078f08ff */
[----:B------:R-:W-:Y:S02]  /*24e0*/  LOP3.LUT R56, R56, 0xfffffffc, RZ, 0xc0, !PT ;  /* 0xfffffffc38387812 */ /* 0x000fe400078ec0ff */
[----:B------:R-:W-:-:S02]  /*24f0*/  SHF.R.S32.HI R3, RZ, 0x1f, R0 ;  /* 0x0000001fff037819 */ /* 0x000fc40000011400 */
[----:B------:R-:W-:Y:S01]  /*2500*/  LOP3.LUT R5, R5, 0x3fffffe, RZ, 0xc0, !PT ;  /* 0x03fffffe05057812 */ /* 0x000fe200078ec0ff */
[----:B------:R-:W-:Y:S01]  /*2510*/  IMAD.IADD R56, R19, 0x1, -R56 ;  /* 0x0000000113387824 */ /* 0x000fe200078e0a38 */
[CC--:B------:R-:W-:Y:S01]  /*2520*/  LEA.HI R2, R3.reuse, R0.reuse, RZ, 0x2 ;  /* 0x0000000003027211 */ /* 0x0c0fe200078f10ff */
[----:B------:R-:W-:Y:S01]  /*2530*/  UISETP.NE.AND UP1, UPT, UR5, URZ, UPT ;  /* 0x0000003f0500728c */ /* 0x000fe2000bf25270 */
[----:B------:R-:W-:Y:S01]  /*2540*/  LEA.HI R4, R3, R0, RZ, 0x5 ;  /* 0x0000000003047211 */ /* 0x000fe200078f28ff */
[----:B------:R-:W-:Y:S01]  /*2550*/  IMAD.IADD R5, R58, 0x1, -R5 ;  /* 0x000000013a057824 */ /* 0x000fe200078e0a05 */
[--C-:B------:R-:W-:Y:S02]  /*2560*/  SHF.R.S32.HI R3, RZ, 0x2, R2.reuse ;  /* 0x00000002ff037819 */ /* 0x100fe40000011402 */
[----:B------:R-:W-:Y:S02]  /*2570*/  SHF.R.S32.HI R8, RZ, 0x1f, R2 ;  /* 0x0000001fff087819 */ /* 0x000fe40000011402 */
[----:B------:R-:W-:-:S02]  /*2580*/  SHF.R.S32.HI R4, RZ, 0x5, R4 ;  /* 0x00000005ff047819 */ /* 0x000fc40000011404 */
[----:B------:R-:W-:Y:S02]  /*2590*/  LEA.HI R8, R8, R3, RZ, 0x3 ;  /* 0x0000000308087211 */ /* 0x000fe400078f18ff */
[----:B------:R-:W-:Y:S01]  /*25a0*/  LEA.HI R9, R56, R56, RZ, 0x1 ;  /* 0x0000003838097211 */ /* 0x000fe200078f08ff */
[----:B------:R-:W-:Y:S01]  /*25b0*/  @UP1 ULDC UR5, c[0x0][0x450] ;  /* 0x0001140000051ab9 */ /* 0x000fe20000000800 */
[----:B------:R-:W-:Y:S02]  /*25c0*/  LEA R4, R4, UR38, 0x4 ;  /* 0x0000002604047c11 */ /* 0x000fe4000f8e20ff */
[----:B------:R-:W-:Y:S02]  /*25d0*/  LOP3.LUT R8, R8, 0xfffffff8, RZ, 0xc0, !PT ;  /* 0xfffffff808087812 */ /* 0x000fe400078ec0ff */
[----:B------:R-:W-:Y:S02]  /*25e0*/  R2UR UR4, R22 ;  /* 0x00000000160472ca */ /* 0x000fe400000e0000 */
[----:B------:R-:W-:-:S02]  /*25f0*/  LOP3.LUT R9, R9, 0x1ffffffe, RZ, 0xc0, !PT ;  /* 0x1ffffffe09097812 */ /* 0x000fc400078ec0ff */
[----:B------:R-:W-:Y:S01]  /*2600*/  IADD3 R4, R4, R3, -R8 ;  /* 0x0000000304047210 */ /* 0x000fe20007ffe808 */
[----:B------:R-:W-:Y:S01]  /*2610*/  IMAD.MOV.U32 R3, RZ, RZ, -0x40 ;  /* 0xffffffc0ff037424 */ /* 0x000fe200078e00ff */
[----:B------:R-:W-:Y:S01]  /*2620*/  PLOP3.LUT P1, PT, PT, PT, UP1, 0x80, 0x0 ;  /* 0x000000000000781c */ /* 0x000fe20003f2f018 */
[----:B------:R-:W-:Y:S01]  /*2630*/  IMAD.IADD R9, R56, 0x1, -R9 ;  /* 0x0000000138097824 */ /* 0x000fe200078e0a09 */
[----:B------:R-:W-:Y:S01]  /*2640*/  R2UR UR6, R16 ;  /* 0x00000000100672ca */ /* 0x000fe200000e0000 */
[----:B------:R-:W-:Y:S01]  /*2650*/  IMAD R60, R204, R3, 0x40 ;  /* 0x00000040cc3c7424 */ /* 0x000fe200078e0203 */
[----:B------:R-:W-:Y:S02]  /*2660*/  LEA R4, R5, R4, 0x6 ;  /* 0x0000000405047211 */ /* 0x000fe400078e30ff */
[----:B------:R-:W-:Y:S01]  /*2670*/  PLOP3.LUT P2, PT, PT, PT, UP1, 0x80, 0x0 ;  /* 0x000000000000781c */ /* 0x000fe20003f4f018 */
[----:B------:R-:W-:Y:S01]  /*2680*/  UISETP.NE.AND UP0, UPT, UR4, URZ, UPT ;  /* 0x0000003f0400728c */ /* 0x000fe2000bf05270 */
[----:B------:R-:W-:Y:S01]  /*2690*/  LOP3.LUT R3, R2, 0x7ffffffc, RZ, 0xc0, !PT ;  /* 0x7ffffffc02037812 */ /* 0x000fe200078ec0ff */
[----:B------:R-:W-:Y:S01]  /*26a0*/  IMAD R19, R9, 0x8, R4 ;  /* 0x0000000809137824 */ /* 0x000fe200078e0204 */
[----:B------:R-:W-:Y:S01]  /*26b0*/  @UP1 ULDC UR4, c[0x0][0x44c] ;  /* 0x0001130000041ab9 */ /* 0x000fe20000000800 */
[----:B------:R-:W-:-:S02]  /*26c0*/  LEA R58, R204, 0xffffffc0, 0x6 ;  /* 0xffffffc0cc3a7811 */ /* 0x000fc400078e30ff */
[----:B------:R-:W-:Y:S01]  /*26d0*/  @P1 IMAD.HI.U32 R5, R19, UR4, RZ ;  /* 0x0000000413051c27 */ /* 0x000fe2000f8e00ff */
[----:B------:R-:W-:Y:S01]  /*26e0*/  PLOP3.LUT P1, PT, PT, PT, UP0, 0x40, 0x0 ;  /* 0x000000000000781c */ /* 0x000fe20003f2e808 */
[----:B------:R-:W-:Y:S01]  /*26f0*/  UIADD3 UR4, UR6, 0x30840, URZ ;  /* 0x0003084006047890 */ /* 0x000fe2000fffe03f */
[----:B------:R-:W0:Y:S01]  /*2700*/  S2UR UR6, SR_CgaCtaId ;  /* 0x00000000000679c3 */ /* 0x000e220000008800 */
[----:B------:R-:W-:Y:S02]  /*2710*/  IMAD.MOV.U32 R4, RZ, RZ, R19 ;  /* 0x000000ffff047224 */ /* 0x000fe400078e0013 */
[----:B------:R-:W-:Y:S01]  /*2720*/  @P2 SHF.R.U32.HI R4, RZ, UR5, R5 ;  /* 0x00000005ff042c19 */ /* 0x000fe20008011605 */
[----:B------:R-:W-:Y:S01]  /*2730*/  IMAD.IADD R8, R0, 0x1, -R3 ;  /* 0x0000000100087824 */ /* 0x000fe200078e0a03 */
[----:B------:R-:W-:Y:S01]  /*2740*/  ULDC UR5, c[0x0][0x288] ;  /* 0x0000a20000057ab9 */ /* 0x000fe20000000800 */
[----:B------:R-:W-:Y:S01]  /*2750*/  VIADD R3, R60, 0x1 ;  /* 0x000000013c037836 */ /* 0x000fe20000000000 */
[----:B------:R-:W-:Y:S01]  /*2760*/  MOV R20, UR5 ;  /* 0x0000000500147c02 */ /* 0x000fe20008000f00 */
[----:B------:R-:W1:Y:S02]  /*2770*/  SHFL.IDX PT, R56, R4, RZ, 0x1c1f ;  /* 0x001c1fff04387589 */ /* 0x000e6400000e0000 */
[----:B------:R-:W-:-:S02]  /*2780*/  IMAD R0, R8, -0x2, R3 ;  /* 0xfffffffe08007824 */ /* 0x000fc400078e0203 */
[C---:B------:R-:W-:Y:S02]  /*2790*/  IMAD R3, R17.reuse, UR7, R60 ;  /* 0x0000000711037c24 */ /* 0x040fe4000f8e023c */
[----:B------:R-:W-:Y:S02]  /*27a0*/  IMAD R5, R17, UR7, R0 ;  /* 0x0000000711057c24 */ /* 0x000fe4000f8e0200 */
[----:B------:R-:W-:Y:S02]  /*27b0*/  IMAD R9, R8, -0x2, R3 ;  /* 0xfffffffe08097824 */ /* 0x000fe400078e0203 */
[----:B------:R-:W-:Y:S01]  /*27c0*/  IMAD.IADD R5, R5, 0x1, -R20 ;  /* 0x0000000105057824 */ /* 0x000fe200078e0a14 */
[----:B0-----:R-:W-:-:S03]  /*27d0*/  UPRMT UR4, UR6, 0x654, UR4 ;  /* 0x0000065406047896 */ /* 0x001fc60008000004 */
[----:B------:R-:W-:Y:S02]  /*27e0*/  ULDC UR6, c[0x0][0x9e0] ;  /* 0x0002780000067ab9 */ /* 0x000fe40000000800 */
[----:B------:R-:W-:-:S04]  /*27f0*/  VIADD R62, R5, UR6 ;  /* 0x00000006053e7c36 */ /* 0x000fc80008000000 */
[----:B------:R-:W-:Y:S01]  /*2800*/  SYNCS.ARRIVE.TRANS64.RED.A1T0 RZ, [UR4], RZ ;  /* 0x000000ffffff79a7 */ /* 0x000fe20008100404 */
[----:B------:R-:W-:Y:S01]  /*2810*/  ULDC UR4, c[0x0][0x9dc] ;  /* 0x0002770000047ab9 */ /* 0x000fe20000000800 */
[----:B-1----:R-:W-:Y:S01]  /*2820*/  VIADDMNMX R0, R56, R62, R9, PT ;  /* 0x0000003e38007246 */ /* 0x002fe20003800109 */
[----:B------:R-:W-:-:S06]  /*2830*/  ULOP3.LUT UR10, URZ, UR4, URZ, 0x33, !UPT ;  /* 0x000000043f0a7292 */ /* 0x000fcc000f8e333f */
[----:B------:R-:W-:Y:S02]  /*2840*/  VIADD R5, R5, UR10 ;  /* 0x0000000a05057c36 */ /* 0x000fe40008000000 */
[----:B------:R-:W-:Y:S02]  /*2850*/  IMAD.U32 R200, RZ, RZ, UR10 ;  /* 0x0000000affc87e24 */ /* 0x000fe4000f8e00ff */
[----:B------:R-:W-:Y:S01]  /*2860*/  IMAD.IADD R2, R5, 0x1, R56 ;  /* 0x0000000105027824 */ /* 0x000fe200078e0238 */
[----:B------:R-:W-:Y:S06]  /*2870*/  @P1 BRA `(.L_x_1007) ;  /* 0x0000000000641947 */ /* 0x000fec0003800000 */
[----:B------:R-:W-:Y:S01]  /*2880*/  IMAD R3, R17, UR7, R56 ;  /* 0x0000000711037c24 */ /* 0x000fe2000f8e0238 */
[----:B------:R-:W-:Y:S04]  /*2890*/  BSSY B0, `(.L_x_1008) ;  /* 0x0000013000007945 */ /* 0x000fe80003800000 */
[----:B------:R-:W-:-:S04]  /*28a0*/  IADD3 R3, R3, -R20, RZ ;  /* 0x8000001403037210 */ /* 0x000fc80007ffe0ff */
[----:B------:R-:W-:-:S13]  /*28b0*/  ISETP.GT.AND P1, PT, R3, -0x1, PT ;  /* 0xffffffff0300780c */ /* 0x000fda0003f24270 */
[----:B------:R-:W-:Y:S05]  /*28c0*/  @P1 BRA `(.L_x_1009) ;  /* 0x0000000000241947 */ /* 0x000fea0003800000 */
[----:B------:R-:W-:Y:S01]  /*28d0*/  ULDC UR4, c[0x0][0x9e4] ;  /* 0x0002790000047ab9 */ /* 0x000fe20000000800 */
[----:B------:R-:W-:Y:S01]  /*28e0*/  LOP3.LUT R3, RZ, R3, RZ, 0x33, !PT ;  /* 0x00000003ff037212 */ /* 0x000fe200078e33ff */
[----:B------:R-:W-:-:S05]  /*28f0*/  IMAD.U32 R57, RZ, RZ, UR4 ;  /* 0x00000004ff397e24 */ /* 0x000fca000f8e00ff */
[----:B------:R-:W-:-:S13]  /*2900*/  ISETP.NE.AND P1, PT, R57, 0x1, PT ;  /* 0x000000013900780c */ /* 0x000fda0003f25270 */
[----:B------:R-:W0:Y:S02]  /*2910*/  @P1 LDC.64 R64, c[0x0][0x9e8] ;  /* 0x00027a00ff401b82 */ /* 0x000e240000000a00 */
[----:B0-----:R-:W-:-:S05]  /*2920*/  @P1 IMAD.HI.U32 R56, R3, R64, RZ ;  /* 0x0000004003381227 */ /* 0x001fca00078e00ff */
[----:B------:R-:W-:-:S04]  /*2930*/  @P1 SHF.R.U32.HI R3, RZ, R65, R56 ;  /* 0x00000041ff031219 */ /* 0x000fc80000011638 */
[----:B------:R-:W-:Y:S01]  /*2940*/  LOP3.LUT R3, RZ, R3, RZ, 0x33, !PT ;  /* 0x00000003ff037212 */ /* 0x000fe200078e33ff */
[----:B------:R-:W-:Y:S06]  /*2950*/  BRA `(.L_x_1010) ;  /* 0x0000000000187947 */ /* 0x000fec0003800000 */
.L_x_1009:
[----:B------:R-:W-:Y:S02]  /*2960*/  ULDC UR4, c[0x0][0x9e4] ;  /* 0x0002790000047ab9 */ /* 0x000fe40000000800 */
[----:B------:R-:W-:-:S05]  /*2970*/  IMAD.U32 R57, RZ, RZ, UR4 ;  /* 0x00000004ff397e24 */ /* 0x000fca000f8e00ff */
[----:B------:R-:W-:-:S13]  /*2980*/  ISETP.NE.AND P1, PT, R57, 0x1, PT ;  /* 0x000000013900780c */ /* 0x000fda0003f25270 */
[----:B------:R-:W0:Y:S02]  /*2990*/  @P1 LDC.64 R64, c[0x0][0x9e8] ;  /* 0x00027a00ff401b82 */ /* 0x000e240000000a00 */
[----:B0-----:R-:W-:-:S05]  /*29a0*/  @P1 IMAD.HI.U32 R56, R3, R64, RZ ;  /* 0x0000004003381227 */ /* 0x001fca00078e00ff */
[----:B------:R-:W-:-:S07]  /*29b0*/  @P1 SHF.R.U32.HI R3, RZ, R65, R56 ;  /* 0x00000041ff031219 */ /* 0x000fce0000011638 */
.L_x_1010:
[----:B------:R-:W-:Y:S05]  /*29c0*/  BSYNC B0 ;  /* 0x0000000000007941 */ /* 0x000fea0003800000 */
.L_x_1008:
[----:B------:R-:W-:-:S04]  /*29d0*/  IMAD R3, R3, R57, -R58 ;  /* 0x0000003903037224 */ /* 0x000fc800078e0a3a */
[----:B------:R-:W-:-:S05]  /*29e0*/  IMAD R3, R8, -0x2, R3 ;  /* 0xfffffffe08037824 */ /* 0x000fca00078e0203 */
[----:B------:R-:W-:Y:S02]  /*29f0*/  VIADDMNMX R0, R3, R57, R0, PT ;  /* 0x0000003903007246 */ /* 0x000fe40003800100 */
[----:B------:R-:W-:-:S07]  /*2a00*/  VIMNMX R2, R2, R3, !PT ;  /* 0x0000000302027248 */ /* 0x000fce0007fe0100 */
.L_x_1007:
[C---:B------:R-:W-:Y:S01]  /*2a10*/  ISETP.GE.AND P2, PT, R60.reuse, 0x9, PT ;  /* 0x000000093c00780c */ /* 0x040fe20003f46270 */
[----:B------:R-:W0:Y:S01]  /*2a20*/  SHFL.IDX PT, R4, R4, 0x1, 0x1c1f ;  /* 0x003c1f0004047f89 */ /* 0x000e2200000e0000 */
[----:B------:R-:W-:Y:S02]  /*2a30*/  ISETP.GE.AND P1, PT, R60, 0x2, PT ;  /* 0x000000023c00780c */ /* 0x000fe40003f26270 */
[C---:B------:R-:W-:Y:S02]  /*2a40*/  ISETP.GT.AND P3, PT, R2.reuse, 0x8, !P2 ;  /* 0x000000080200780c */ /* 0x040fe40005764270 */
[----:B------:R-:W-:Y:S02]  /*2a50*/  ISETP.GT.AND P4, PT, R2, 0x1, !P1 ;  /* 0x000000010200780c */ /* 0x000fe40004f84270 */
[----:B------:R-:W-:Y:S02]  /*2a60*/  ISETP.LT.OR P3, PT, R0, 0x9, P3 ;  /* 0x000000090000780c */ /* 0x000fe40001f61670 */
[----:B------:R-:W-:-:S02]  /*2a70*/  ISETP.GE.AND P5, PT, R60, 0x11, PT ;  /* 0x000000113c00780c */ /* 0x000fc40003fa6270 */
[----:B------:R-:W-:Y:S02]  /*2a80*/  FSEL R64, R28, -INF , !P3 ;  /* 0xff8000001c407808 */ /* 0x000fe40005800000 */
[----:B------:R-:W-:Y:S02]  /*2a90*/  ISETP.LT.OR P4, PT, R0, 0x2, P4 ;  /* 0x000000020000780c */ /* 0x000fe40002781670 */
[----:B------:R-:W-:Y:S02]  /*2aa0*/  ISETP.GT.AND P3, PT, R2, 0x10, !P5 ;  /* 0x000000100200780c */ /* 0x000fe40006f64270 */
[----:B------:R-:W-:Y:S02]  /*2ab0*/  ISETP.GE.AND P6, PT, R60, 0xa, PT ;  /* 0x0000000a3c00780c */ /* 0x000fe40003fc6270 */
[----:B------:R-:W-:Y:S02]  /*2ac0*/  FSEL R56, R25, -INF , !P4 ;  /* 0xff80000019387808 */ /* 0x000fe40006000000 */
[----:B------:R-:W-:-:S02]  /*2ad0*/  P2R R59, PR, RZ, 0x20 ;  /* 0x00000020ff3b7803 */ /* 0x000fc40000000000 */
[----:B------:R-:W-:Y:S02]  /*2ae0*/  ISETP.LT.OR P3, PT, R0, 0x11, P3 ;  /* 0x000000110000780c */ /* 0x000fe40001f61670 */
[----:B------:R-:W-:Y:S02]  /*2af0*/  ISETP.GT.AND P4, PT, R2, 0x9, !P6 ;  /* 0x000000090200780c */ /* 0x000fe40007784270 */
[----:B------:R-:W-:Y:S02]  /*2b00*/  ISETP.GE.AND P5, PT, R60, 0x12, PT ;  /* 0x000000123c00780c */ /* 0x000fe40003fa6270 */
[----:B------:R-:W-:Y:S02]  /*2b10*/  FSEL R68, R32, -INF , !P3 ;  /* 0xff80000020447808 */ /* 0x000fe40005800000 */
[----:B------:R-:W-:Y:S02]  /*2b20*/  ISETP.LT.OR P4, PT, R0, 0xa, P4 ;  /* 0x0000000a0000780c */ /* 0x000fe40002781670 */
[----:B------:R-:W-:-:S02]  /*2b30*/  ISETP.GT.AND P3, PT, R2, 0x11, !P5 ;  /* 0x000000110200780c */ /* 0x000fc40006f64270 */
[----:B------:R-:W-:Y:S02]  /*2b40*/  FSEL R66, R29, -INF , !P4 ;  /* 0xff8000001d427808 */ /* 0x000fe40006000000 */
[----:B------:R-:W-:Y:S02]  /*2b50*/  ISETP.LT.OR P3, PT, R0, 0x12, P3 ;  /* 0x000000120000780c */ /* 0x000fe40001f61670 */
[----:B------:R-:W-:Y:S02]  /*2b60*/  ISETP.GE.AND P4, PT, R60, 0x19, PT ;  /* 0x000000193c00780c */ /* 0x000fe40003f86270 */
[----:B------:R-:W-:Y:S02]  /*2b70*/  FSEL R70, R33, -INF , !P3 ;  /* 0xff80000021467808 */ /* 0x000fe40005800000 */
[----:B------:R-:W-:Y:S02]  /*2b80*/  ISETP.GT.AND P3, PT, R2, 0x18, !P4 ;  /* 0x000000180200780c */ /* 0x000fe40006764270 */
[----:B------:R-:W-:-:S02]  /*2b90*/  P2R R33, PR, RZ, 0x10 ;  /* 0x00000010ff217803 */ /* 0x000fc40000000000 */
[----:B------:R-:W-:Y:S02]  /*2ba0*/  ISETP.LT.OR P3, PT, R0, 0x19, P3 ;  /* 0x000000190000780c */ /* 0x000fe40001f61670 */
[----:B------:R-:W-:Y:S02]  /*2bb0*/  ISETP.GE.AND P4, PT, R60, 0x1a, PT ;  /* 0x0000001a3c00780c */ /* 0x000fe40003f86270 */
[----:B------:R-:W-:Y:S02]  /*2bc0*/  FSEL R36, R36, -INF , !P3 ;  /* 0xff80000024247808 */ /* 0x000fe40005800000 */
[----:B------:R-:W-:Y:S02]  /*2bd0*/  ISETP.GT.AND P3, PT, R2, 0x19, !P4 ;  /* 0x000000190200780c */ /* 0x000fe40006764270 */
[----:B------:R-:W-:Y:S02]  /*2be0*/  P2R R61, PR, RZ, 0x10 ;  /* 0x00000010ff3d7803 */ /* 0x000fe40000000000 */
[----:B------:R-:W-:-:S02]  /*2bf0*/  ISETP.LT.OR P3, PT, R0, 0x1a, P3 ;  /* 0x0000001a0000780c */ /* 0x000fc40001f61670 */
[----:B------:R-:W-:Y:S02]  /*2c00*/  ISETP.GE.AND P4, PT, R60, 0x21, PT ;  /* 0x000000213c00780c */ /* 0x000fe40003f86270 */
[----:B------:R-:W-:Y:S02]  /*2c10*/  FSEL R72, R37, -INF , !P3 ;  /* 0xff80000025487808 */ /* 0x000fe40005800000 */
[----:B------:R-:W-:Y:S02]  /*2c20*/  ISETP.GT.AND P3, PT, R2, 0x20, !P4 ;  /* 0x000000200200780c */ /* 0x000fe40006764270 */
[----:B------:R-:W-:Y:S02]  /*2c30*/  P2R R37, PR, RZ, 0x10 ;  /* 0x00000010ff257803 */ /* 0x000fe40000000000 */
[----:B------:R-:W-:Y:S02]  /*2c40*/  ISETP.LT.OR P3, PT, R0, 0x21, P3 ;  /* 0x000000210000780c */ /* 0x000fe40001f61670 */
[----:B------:R-:W-:-:S02]  /*2c50*/  ISETP.GE.AND P4, PT, R60, 0x22, PT ;  /* 0x000000223c00780c */ /* 0x000fc40003f86270 */
[----:B------:R-:W-:Y:S02]  /*2c60*/  FSEL R40, R40, -INF , !P3 ;  /* 0xff80000028287808 */ /* 0x000fe40005800000 */
[----:B------:R-:W-:Y:S02]  /*2c70*/  ISETP.GT.AND P3, PT, R2, 0x21, !P4 ;  /* 0x000000210200780c */ /* 0x000fe40006764270 */
[----:B------:R-:W-:Y:S02]  /*2c80*/  P2R R63, PR, RZ, 0x10 ;  /* 0x00000010ff3f7803 */ /* 0x000fe40000000000 */
[----:B------:R-:W-:Y:S02]  /*2c90*/  ISETP.LT.OR P3, PT, R0, 0x22, P3 ;  /* 0x000000220000780c */ /* 0x000fe40001f61670 */
[----:B------:R-:W-:Y:S02]  /*2ca0*/  ISETP.GE.AND P4, PT, R60, 0x29, PT ;  /* 0x000000293c00780c */ /* 0x000fe40003f86270 */
[----:B------:R-:W-:-:S02]  /*2cb0*/  FSEL R74, R41, -INF , !P3 ;  /* 0xff800000294a7808 */ /* 0x000fc40005800000 */
[----:B------:R-:W-:Y:S02]  /*2cc0*/  ISETP.GT.AND P3, PT, R2, 0x28, !P4 ;  /* 0x000000280200780c */ /* 0x000fe40006764270 */
[----:B------:R-:W-:Y:S02]  /*2cd0*/  P2R R41, PR, RZ, 0x10 ;  /* 0x00000010ff297803 */ /* 0x000fe40000000000 */
[----:B------:R-:W-:Y:S02]  /*2ce0*/  ISETP.LT.OR P3, PT, R0, 0x29, P3 ;  /* 0x000000290000780c */ /* 0x000fe40001f61670 */
[----:B------:R-:W-:Y:S02]  /*2cf0*/  ISETP.GE.AND P4, PT, R60, 0x2a, PT ;  /* 0x0000002a3c00780c */ /* 0x000fe40003f86270 */
[----:B------:R-:W-:Y:S02]  /*2d00*/  FSEL R44, R44, -INF , !P3 ;  /* 0xff8000002c2c7808 */ /* 0x000fe40005800000 */
[----:B------:R-:W-:-:S02]  /*2d10*/  ISETP.GT.AND P3, PT, R2, 0x29, !P4 ;  /* 0x000000290200780c */ /* 0x000fc40006764270 */
[----:B------:R-:W-:Y:S02]  /*2d20*/  P2R R65, PR, RZ, 0x10 ;  /* 0x00000010ff417803 */ /* 0x000fe40000000000 */
[----:B------:R-:W-:Y:S02]  /*2d30*/  ISETP.LT.OR P3, PT, R0, 0x2a, P3 ;  /* 0x0000002a0000780c */ /* 0x000fe40001f61670 */
[----:B------:R-:W-:Y:S02]  /*2d40*/  P2R R29, PR, RZ, 0x20 ;  /* 0x00000020ff1d7803 */ /* 0x000fe40000000000 */
[----:B------:R-:W-:Y:S02]  /*2d50*/  FSEL R76, R45, -INF , !P3 ;  /* 0xff8000002d4c7808 */ /* 0x000fe40005800000 */
[----:B------:R-:W-:Y:S02]  /*2d60*/  ISETP.GE.AND P3, PT, R60, 0x31, PT ;  /* 0x000000313c00780c */ /* 0x000fe40003f66270 */
[----:B------:R-:W-:-:S02]  /*2d70*/  P2R R57, PR, RZ, 0x40 ;  /* 0x00000040ff397803 */ /* 0x000fc40000000000 */
[----:B------:R-:W-:Y:S02]  /*2d80*/  ISETP.GT.AND P4, PT, R2, 0x30, !P3 ;  /* 0x000000300200780c */ /* 0x000fe40005f84270 */
[----:B------:R-:W-:Y:S02]  /*2d90*/  R2UR UR4, R22 ;  /* 0x00000000160472ca */ /* 0x000fe400000e0000 */
[----:B------:R-:W-:-:S04]  /*2da0*/  ISETP.LT.OR P4, PT, R0, 0x31, P4 ;  /* 0x000000310000780c */ /* 0x000fc80002781670 */
[----:B------:R-:W-:Y:S02]  /*2db0*/  FSEL R48, R48, -INF , !P4 ;  /* 0xff80000030307808 */ /* 0x000fe40006000000 */
[----:B------:R-:W-:-:S04]  /*2dc0*/  ISETP.GE.AND P4, PT, R60, 0x32, PT ;  /* 0x000000323c00780c */ /* 0x000fc80003f86270 */
[----:B------:R-:W-:Y:S01]  /*2dd0*/  ISETP.GT.AND P5, PT, R2, 0x31, !P4 ;  /* 0x000000310200780c */ /* 0x000fe200067a4270 */
[----:B------:R-:W-:-:S03]  /*2de0*/  UISETP.NE.AND UP0, UPT, UR4, URZ, UPT ;  /* 0x0000003f0400728c */ /* 0x000fc6000bf05270 */
[----:B------:R-:W-:-:S04]  /*2df0*/  ISETP.LT.OR P5, PT, R0, 0x32, P5 ;  /* 0x000000320000780c */ /* 0x000fc80002fa1670 */
[----:B------:R-:W-:Y:S02]  /*2e00*/  FSEL R78, R49, -INF , !P5 ;  /* 0xff800000314e7808 */ /* 0x000fe40006800000 */
[----:B------:R-:W-:-:S04]  /*2e10*/  ISETP.GE.AND P5, PT, R60, 0x39, PT ;  /* 0x000000393c00780c */ /* 0x000fc80003fa6270 */
[----:B------:R-:W-:-:S04]  /*2e20*/  ISETP.GT.AND P6, PT, R2, 0x38, !P5 ;  /* 0x000000380200780c */ /* 0x000fc80006fc4270 */
[----:B------:R-:W-:-:S04]  /*2e30*/  ISETP.LT.OR P6, PT, R0, 0x39, P6 ;  /* 0x000000390000780c */ /* 0x000fc800037c1670 */
[----:B------:R-:W-:Y:S02]  /*2e40*/  FSEL R52, R52, -INF , !P6 ;  /* 0xff80000034347808 */ /* 0x000fe40007000000 */
[----:B------:R-:W-:-:S04]  /*2e50*/  ISETP.GE.AND P6, PT, R60, 0x1, PT ;  /* 0x000000013c00780c */ /* 0x000fc80003fc6270 */
[----:B------:R-:W-:Y:S02]  /*2e60*/  P2R R28, PR, RZ, 0x40 ;  /* 0x00000040ff1c7803 */ /* 0x000fe40000000000 */
[----:B------:R-:W-:-:S04]  /*2e70*/  ISETP.GT.AND P6, PT, R2, RZ, !P6 ;  /* 0x000000ff0200720c */ /* 0x000fc800077c4270 */
[----:B------:R-:W-:-:S04]  /*2e80*/  ISETP.LT.OR P6, PT, R0, 0x1, P6 ;  /* 0x000000010000780c */ /* 0x000fc800037c1670 */
[----:B------:R-:W-:Y:S02]  /*2e90*/  FSEL R32, R24, -INF , !P6 ;  /* 0xff80000018207808 */ /* 0x000fe40007000000 */
[----:B------:R-:W-:-:S04]  /*2ea0*/  ISETP.GE.AND P6, PT, R60, 0x3a, PT ;  /* 0x0000003a3c00780c */ /* 0x000fc80003fc6270 */
[----:B------:R-:W-:Y:S02]  /*2eb0*/  P2R R45, PR, RZ, 0x40 ;  /* 0x00000040ff2d7803 */ /* 0x000fe40000000000 */
[----:B------:R-:W-:Y:S01]  /*2ec0*/  ISETP.GT.AND P6, PT, R2, 0x39, !P6 ;  /* 0x000000390200780c */ /* 0x000fe200077c4270 */
[----:B0-----:R-:W-:-:S03]  /*2ed0*/  IMAD.IADD R2, R5, 0x1, R4 ;  /* 0x0000000105027824 */ /* 0x001fc600078e0204 */
[----:B------:R-:W-:Y:S02]  /*2ee0*/  ISETP.LT.OR P6, PT, R0, 0x3a, P6 ;  /* 0x0000003a0000780c */ /* 0x000fe400037c1670 */
[----:B------:R-:W-:Y:S02]  /*2ef0*/  VIADDMNMX R0, R4, R62, R9, PT ;  /* 0x0000003e04007246 */ /* 0x000fe40003800109 */
[----:B------:R-:W-:Y:S02]  /*2f00*/  FSEL R60, R53, -INF , !P6 ;  /* 0xff800000353c7808 */ /* 0x000fe40007000000 */
[----:B------:R-:W-:-:S13]  /*2f10*/  PLOP3.LUT P6, PT, PT, PT, UP0, 0x40, 0x0 ;  /* 0x000000000000781c */ /* 0x000fda0003fce808 */
[----:B------:R-:W-:Y:S05]  /*2f20*/  @P6 BRA `(.L_x_1011) ;  /* 0x0000000000646947 */ /* 0x000fea0003800000 */
[----:B------:R-:W-:Y:S01]  /*2f30*/  IMAD R3, R17, UR7, R4 ;  /* 0x0000000711037c24 */ /* 0x000fe2000f8e0204 */
[----:B------:R-:W-:Y:S03]  /*2f40*/  BSSY B0, `(.L_x_1012) ;  /* 0x0000013000007945 */ /* 0x000fe60003800000 */
[----:B------:R-:W-:-:S05]  /*2f50*/  IMAD.IADD R3, R3, 0x1, -R20 ;  /* 0x0000000103037824 */ /* 0x000fca00078e0a14 */
        /* <DEDUP_REMOVED lines=11> */
.L_x_1013:
[----:B------:R-:W-:Y:S02]  /*3010*/  ULDC UR4, c[0x0][0x9e4] ;  /* 0x0002790000047ab9 */ /* 0x000fe40000000800 */
[----:B------:R-:W-:-:S04]  /*3020*/  MOV R5, UR4 ;  /* 0x0000000400057c02 */ /* 0x000fc80008000f00 */
[----:B------:R-:W-:-:S13]  /*3030*/  ISETP.NE.AND P6, PT, R5, 0x1, PT ;  /* 0x000000010500780c */ /* 0x000fda0003fc5270 */
[----:B------:R-:W0:Y:S02]  /*3040*/  @P6 LDC.64 R24, c[0x0][0x9e8] ;  /* 0x00027a00ff186b82 */ /* 0x000e240000000a00 */
[----:B0-----:R-:W-:-:S05]  /*3050*/  @P6 IMAD.HI.U32 R4, R3, R24, RZ ;  /* 0x0000001803046227 */ /* 0x001fca00078e00ff */
[----:B------:R-:W-:-:S07]  /*3060*/  @P6 SHF.R.U32.HI R3, RZ, R25, R4 ;  /* 0x00000019ff036219 */ /* 0x000fce0000011604 */
.L_x_1014:
[----:B------:R-:W-:Y:S05]  /*3070*/  BSYNC B0 ;  /* 0x0000000000007941 */ /* 0x000fea0003800000 */
.L_x_1012:
[----:B------:R-:W-:-:S04]  /*3080*/  IMAD R3, R3, R5, -R58 ;  /* 0x0000000503037224 */ /* 0x000fc800078e0a3a */
[----:B------:R-:W-:-:S05]  /*3090*/  IMAD R3, R8, -0x2, R3 ;  /* 0xfffffffe08037824 */ /* 0x000fca00078e0203 */
[----:B------:R-:W-:Y:S02]  /*30a0*/  VIADDMNMX R0, R3, R5, R0, PT ;  /* 0x0000000503007246 */ /* 0x000fe40003800100 */
[----:B------:R-:W-:-:S07]  /*30b0*/  VIMNMX R2, R2, R3, !PT ;  /* 0x0000000302027248 */ /* 0x000fce0007fe0100 */
.L_x_1011:
[----:B------:R-:W-:Y:S01]  /*30c0*/  ISETP.GT.AND P1, PT, R2, 0x1, !P1 ;  /* 0x000000010200780c */ /* 0x000fe20004f24270 */
[----:B------:R-:W-:Y:S01]  /*30d0*/  ULDC UR10, c[0x0][0x988] ;  /* 0x00026200000a7ab9 */ /* 0x000fe20000000800 */
[----:B------:R-:W-:Y:S01]  /*30e0*/  FMNMX.FTZ R3, R32, R56, !PT ;  /* 0x0000003820037209 */ /* 0x000fe20007810000 */
[----:B------:R-:W-:Y:S01]  /*30f0*/  VIADD R204, R204, 0xfffffffe ;  /* 0xfffffffecccc7836 */ /* 0x000fe20000000000 */
[----:B------:R-:W-:Y:S02]  /*3100*/  ISETP.LT.OR P1, PT, R0, 0x2, P1 ;  /* 0x000000020000780c */ /* 0x000fe40000f21670 */
[----:B------:R-:W-:Y:S02]  /*3110*/  FMNMX.FTZ R3, R64, R3, !PT ;  /* 0x0000000340037209 */ /* 0x000fe40007810000 */
[----:B------:R-:W-:Y:S02]  /*3120*/  FSEL R27, R27, -INF , !P1 ;  /* 0xff8000001b1b7808 */ /* 0x000fe40004800000 */
[----:B------:R-:W-:-:S02]  /*3130*/  ISETP.NE.AND P1, PT, R57, RZ, PT ;  /* 0x000000ff3900720c */ /* 0x000fc40003f25270 */
[----:B------:R-:W-:Y:S02]  /*3140*/  FMNMX.FTZ R3, R66, R3, !PT ;  /* 0x0000000342037209 */ /* 0x000fe40007810000 */
[----:B------:R-:W-:Y:S02]  /*3150*/  ISETP.GT.AND P1, PT, R2, 0x9, !P1 ;  /* 0x000000090200780c */ /* 0x000fe40004f24270 */
[----:B------:R-:W-:Y:S02]  /*3160*/  FMNMX.FTZ R3, R68, R3, !PT ;  /* 0x0000000344037209 */ /* 0x000fe40007810000 */
[----:B------:R-:W-:Y:S02]  /*3170*/  ISETP.LT.OR P1, PT, R0, 0xa, P1 ;  /* 0x0000000a0000780c */ /* 0x000fe40000f21670 */
[----:B------:R-:W-:Y:S02]  /*3180*/  FMNMX.FTZ R3, R70, R3, !PT ;  /* 0x0000000346037209 */ /* 0x000fe40007810000 */
[----:B------:R-:W-:-:S02]  /*3190*/  FSEL R31, R31, -INF , !P1 ;  /* 0xff8000001f1f7808 */ /* 0x000fc40004800000 */
[----:B------:R-:W-:Y:S02]  /*31a0*/  ISETP.NE.AND P1, PT, R59, RZ, PT ;  /* 0x000000ff3b00720c */ /* 0x000fe40003f25270 */
[----:B------:R-:W-:Y:S02]  /*31b0*/  FMNMX.FTZ R3, R36, R3, !PT ;  /* 0x0000000324037209 */ /* 0x000fe40007810000 */
[----:B------:R-:W-:Y:S02]  /*31c0*/  ISETP.GT.AND P1, PT, R2, 0x10, !P1 ;  /* 0x000000100200780c */ /* 0x000fe40004f24270 */
[----:B------:R-:W-:Y:S02]  /*31d0*/  FMNMX.FTZ R3, R72, R3, !PT ;  /* 0x0000000348037209 */ /* 0x000fe40007810000 */
[----:B------:R-:W-:Y:S02]  /*31e0*/  ISETP.LT.OR P1, PT, R0, 0x11, P1 ;  /* 0x000000110000780c */ /* 0x000fe40000f21670 */
[----:B------:R-:W-:-:S02]  /*31f0*/  FMNMX.FTZ R3, R40, R3, !PT ;  /* 0x0000000328037209 */ /* 0x000fc40007810000 */
[----:B------:R-:W-:Y:S02]  /*3200*/  FSEL R34, R34, -INF , !P1 ;  /* 0xff80000022227808 */ /* 0x000fe40004800000 */
[----:B------:R-:W-:Y:S02]  /*3210*/  ISETP.NE.AND P1, PT, R29, RZ, PT ;  /* 0x000000ff1d00720c */ /* 0x000fe40003f25270 */
[----:B------:R-:W-:Y:S02]  /*3220*/  FMNMX.FTZ R3, R74, R3, !PT ;  /* 0x000000034a037209 */ /* 0x000fe40007810000 */
[----:B------:R-:W-:Y:S02]  /*3230*/  ISETP.GT.AND P1, PT, R2, 0x11, !P1 ;  /* 0x000000110200780c */ /* 0x000fe40004f24270 */
[----:B------:R-:W-:Y:S02]  /*3240*/  FMNMX.FTZ R3, R44, R3, !PT ;  /* 0x000000032c037209 */ /* 0x000fe40007810000 */
[----:B------:R-:W-:-:S02]  /*3250*/  ISETP.LT.OR P1, PT, R0, 0x12, P1 ;  /* 0x000000120000780c */ /* 0x000fc40000f21670 */
[----:B------:R-:W-:Y:S02]  /*3260*/  FMNMX.FTZ R3, R76, R3, !PT ;  /* 0x000000034c037209 */ /* 0x000fe40007810000 */
[----:B------:R-:W-:Y:S02]  /*3270*/  FSEL R35, R35, -INF , !P1 ;  /* 0xff80000023237808 */ /* 0x000fe40004800000 */
[----:B------:R-:W-:Y:S02]  /*3280*/  ISETP.NE.AND P1, PT, R33, RZ, PT ;  /* 0x000000ff2100720c */ /* 0x000fe40003f25270 */
[----:B------:R-:W-:Y:S02]  /*3290*/  FMNMX.FTZ R3, R48, R3, !PT ;  /* 0x0000000330037209 */ /* 0x000fe40007810000 */
[----:B------:R-:W-:Y:S02]  /*32a0*/  ISETP.GT.AND P1, PT, R2, 0x18, !P1 ;  /* 0x000000180200780c */ /* 0x000fe40004f24270 */
[----:B------:R-:W-:-:S02]  /*32b0*/  FMNMX.FTZ R3, R78, R3, !PT ;  /* 0x000000034e037209 */ /* 0x000fc40007810000 */
[----:B------:R-:W-:Y:S02]  /*32c0*/  ISETP.LT.OR P1, PT, R0, 0x19, P1 ;  /* 0x000000190000780c */ /* 0x000fe40000f21670 */
[----:B------:R-:W-:Y:S02]  /*32d0*/  FMNMX.FTZ R3, R52, R3, !PT ;  /* 0x0000000334037209 */ /* 0x000fe40007810000 */
[----:B------:R-:W-:Y:S02]  /*32e0*/  FSEL R38, R38, -INF , !P1 ;  /* 0xff80000026267808 */ /* 0x000fe40004800000 */
[----:B------:R-:W-:Y:S02]  /*32f0*/  ISETP.NE.AND P1, PT, R61, RZ, PT ;  /* 0x000000ff3d00720c */ /* 0x000fe40003f25270 */
[C---:B------:R-:W-:Y:S02]  /*3300*/  ISETP.GT.AND P2, PT, R2.reuse, 0x8, !P2 ;  /* 0x000000080200780c */ /* 0x040fe40005744270 */
[----:B------:R-:W-:-:S02]  /*3310*/  ISETP.GT.AND P1, PT, R2, 0x19, !P1 ;  /* 0x000000190200780c */ /* 0x000fc40004f24270 */
[----:B------:R-:W-:Y:S02]  /*3320*/  FMNMX.FTZ R5, R60, R3, !PT ;  /* 0x000000033c057209 */ /* 0x000fe40007810000 */
[C---:B------:R-:W-:Y:S02]  /*3330*/  ISETP.LT.OR P1, PT, R0.reuse, 0x1a, P1 ;  /* 0x0000001a0000780c */ /* 0x040fe40000f21670 */
[----:B------:R-:W-:Y:S01]  /*3340*/  ISETP.LT.OR P2, PT, R0, 0x9, P2 ;  /* 0x000000090000780c */ /* 0x000fe20001741670 */
[----:B------:R-:W0:Y:S01]  /*3350*/  SHFL.BFLY PT, R4, R5, 0x2, 0x1f ;  /* 0x0c401f0005047f89 */ /* 0x000e2200000e0000 */
[----:B------:R-:W-:Y:S02]  /*3360*/  FSEL R39, R39, -INF , !P1 ;  /* 0xff80000027277808 */ /* 0x000fe40004800000 */
[----:B------:R-:W-:Y:S02]  /*3370*/  ISETP.NE.AND P1, PT, R37, RZ, PT ;  /* 0x000000ff2500720c */ /* 0x000fe40003f25270 */
[----:B------:R-:W-:-:S02]  /*3380*/  FSEL R30, R30, -INF , !P2 ;  /* 0xff8000001e1e7808 */ /* 0x000fc40005000000 */
[----:B------:R-:W-:Y:S02]  /*3390*/  ISETP.GT.AND P1, PT, R2, 0x20, !P1 ;  /* 0x000000200200780c */ /* 0x000fe40004f24270 */
[----:B------:R-:W-:Y:S02]  /*33a0*/  ISETP.NE.AND P2, PT, R63, RZ, PT ;  /* 0x000000ff3f00720c */ /* 0x000fe40003f45270 */
[----:B------:R-:W-:Y:S02]  /*33b0*/  ISETP.LT.OR P1, PT, R0, 0x21, P1 ;  /* 0x000000210000780c */ /* 0x000fe40000f21670 */
[----:B------:R-:W-:Y:S02]  /*33c0*/  ISETP.NE.AND P6, PT, R28, RZ, PT ;  /* 0x000000ff1c00720c */ /* 0x000fe40003fc5270 */
[----:B------:R-:W-:Y:S02]  /*33d0*/  FSEL R42, R42, -INF , !P1 ;  /* 0xff8000002a2a7808 */ /* 0x000fe40004800000 */
[----:B------:R-:W-:-:S02]  /*33e0*/  ISETP.GT.AND P1, PT, R2, 0x21, !P2 ;  /* 0x000000210200780c */ /* 0x000fc40005724270 */
[----:B------:R-:W-:Y:S02]  /*33f0*/  ISETP.NE.AND P2, PT, R65, RZ, PT ;  /* 0x000000ff4100720c */ /* 0x000fe40003f45270 */
[----:B------:R-:W-:Y:S02]  /*3400*/  ISETP.LT.OR P1, PT, R0, 0x22, P1 ;  /* 0x000000220000780c */ /* 0x000fe40000f21670 */
[C---:B------:R-:W-:Y:S02]  /*3410*/  ISETP.GT.AND P2, PT, R2.reuse, 0x29, !P2 ;  /* 0x000000290200780c */ /* 0x040fe40005744270 */
[----:B------:R-:W-:Y:S02]  /*3420*/  FSEL R43, R43, -INF , !P1 ;  /* 0xff8000002b2b7808 */ /* 0x000fe40004800000 */
[----:B------:R-:W-:Y:S02]  /*3430*/  ISETP.GT.AND P1, PT, R2, RZ, !P6 ;  /* 0x000000ff0200720c */ /* 0x000fe40007724270 */
[----:B0-----:R-:W-:-:S02]  /*3440*/  FMNMX.FTZ R9, R5, R4, !PT ;  /* 0x0000000405097209 */ /* 0x001fc40007810000 */
[----:B------:R-:W-:Y:S02]  /*3450*/  ISETP.LT.OR P1, PT, R0, 0x1, P1 ;  /* 0x000000010000780c */ /* 0x000fe40000f21670 */
[----:B------:R-:W-:Y:S01]  /*3460*/  ISETP.NE.AND P6, PT, R45, RZ, PT ;  /* 0x000000ff2d00720c */ /* 0x000fe20003fc5270 */
[----:B------:R-:W0:Y:S01]  /*3470*/  SHFL.BFLY PT, R28, R9, 0x1, 0x1f ;  /* 0x0c201f00091c7f89 */ /* 0x000e2200000e0000 */
[----:B------:R-:W-:Y:S02]  /*3480*/  FSEL R26, R26, -INF , !P1 ;  /* 0xff8000001a1a7808 */ /* 0x000fe40004800000 */
[----:B------:R-:W-:Y:S02]  /*3490*/  ISETP.NE.AND P1, PT, R41, RZ, PT ;  /* 0x000000ff2900720c */ /* 0x000fe40003f25270 */
[----:B------:R-:W-:Y:S02]  /*34a0*/  FMNMX.FTZ R3, R26, R27, !PT ;  /* 0x0000001b1a037209 */ /* 0x000fe40007810000 */
[----:B------:R-:W-:-:S02]  /*34b0*/  ISETP.GT.AND P1, PT, R2, 0x28, !P1 ;  /* 0x000000280200780c */ /* 0x000fc40004f24270 */
[----:B------:R-:W-:Y:S02]  /*34c0*/  FMNMX.FTZ R4, R30, R3, !PT ;  /* 0x000000031e047209 */ /* 0x000fe40007810000 */
[----:B------:R-:W-:Y:S02]  /*34d0*/  ISETP.LT.OR P1, PT, R0, 0x29, P1 ;  /* 0x000000290000780c */ /* 0x000fe40000f21670 */
[----:B------:R-:W-:Y:S02]  /*34e0*/  FMNMX.FTZ R3, R31, R4, !PT ;  /* 0x000000041f037209 */ /* 0x000fe40007810000 */
[----:B------:R-:W-:Y:S02]  /*34f0*/  FSEL R46, R46, -INF , !P1 ;  /* 0xff8000002e2e7808 */ /* 0x000fe40004800000 */
[----:B------:R-:W-:Y:S02]  /*3500*/  FMNMX.FTZ R24, R34, R3, !PT ;  /* 0x0000000322187209 */ /* 0x000fe40007810000 */
[----:B------:R-:W-:-:S02]  /*3510*/  ISETP.GT.AND P3, PT, R2, 0x30, !P3 ;  /* 0x000000300200780c */ /* 0x000fc40005f64270 */
[----:B------:R-:W-:Y:S02]  /*3520*/  FMNMX.FTZ R3, R35, R24, !PT ;  /* 0x0000001823037209 */ /* 0x000fe40007810000 */
[----:B------:R-:W-:Y:S02]  /*3530*/  ISETP.LT.OR P2, PT, R0, 0x2a, P2 ;  /* 0x0000002a0000780c */ /* 0x000fe40001741670 */
[----:B------:R-:W-:Y:S02]  /*3540*/  FMNMX.FTZ R24, R38, R3, !PT ;  /* 0x0000000326187209 */ /* 0x000fe40007810000 */
[----:B0-----:R-:W-:Y:S02]  /*3550*/  FMNMX.FTZ R4, R9, R28, !PT ;  /* 0x0000001c09047209 */ /* 0x001fe40007810000 */
[----:B------:R-:W-:Y:S02]  /*3560*/  FMNMX.FTZ R3, R39, R24, !PT ;  /* 0x0000001827037209 */ /* 0x000fe40007810000 */
[C---:B------:R-:W-:Y:S01]  /*3570*/  FSETP.NEU.FTZ.AND P1, PT, R4.reuse, -INF , PT ;  /* 0xff8000000400780b */ /* 0x040fe20003f3d000 */
[----:B------:R-:W-:Y:S01]  /*3580*/  FMUL.FTZ R5, R4, UR10 ;  /* 0x0000000a04057c20 */ /* 0x000fe20008410000 */
[----:B------:R-:W-:-:S02]  /*3590*/  FMNMX.FTZ R24, R42, R3, !PT ;  /* 0x000000032a187209 */ /* 0x000fc40007810000 */
[C---:B------:R-:W-:Y:S02]  /*35a0*/  ISETP.GT.AND P4, PT, R2.reuse, 0x31, !P4 ;  /* 0x000000310200780c */ /* 0x040fe40006784270 */
[----:B------:R-:W-:Y:S02]  /*35b0*/  FMNMX.FTZ R3, R43, R24, !PT ;  /* 0x000000182b037209 */ /* 0x000fe40007810000 */
[----:B------:R-:W-:Y:S02]  /*35c0*/  FSEL R5, R5, RZ, P1 ;  /* 0x000000ff05057208 */ /* 0x000fe40000800000 */
[C---:B------:R-:W-:Y:S02]  /*35d0*/  ISETP.GT.AND P5, PT, R2.reuse, 0x38, !P5 ;  /* 0x000000380200780c */ /* 0x040fe40006fa4270 */
[----:B------:R-:W-:Y:S01]  /*35e0*/  ISETP.GT.AND P1, PT, R2, 0x39, !P6 ;  /* 0x000000390200780c */ /* 0x000fe20007724270 */
[--C-:B------:R-:W-:Y:S01]  /*35f0*/  FFMA.FTZ R9, R32, UR10, -R5.reuse ;  /* 0x0000000a20097c23 */ /* 0x100fe20008010805 */
[----:B------:R-:W-:Y:S01]  /*3600*/  ISETP.LT.OR P3, PT, R0, 0x31, P3 ;  /* 0x000000310000780c */ /* 0x000fe20001f61670 */
[--C-:B------:R-:W-:Y:S01]  /*3610*/  FFMA.FTZ R24, R56, UR10, -R5.reuse ;  /* 0x0000000a38187c23 */ /* 0x100fe20008010805 */
[----:B------:R-:W-:Y:S01]  /*3620*/  FSEL R47, R47, -INF , !P2 ;  /* 0xff8000002f2f7808 */ /* 0x000fe20005000000 */
[--C-:B------:R-:W-:Y:S01]  /*3630*/  FFMA.FTZ R25, R66, UR10, -R5.reuse ;  /* 0x0000000a42197c23 */ /* 0x100fe20008010805 */
[----:B------:R-:W-:Y:S01]  /*3640*/  FMNMX.FTZ R2, R46, R3, !PT ;  /* 0x000000032e027209 */ /* 0x000fe20007810000 */
[----:B------:R-:W-:Y:S01]  /*3650*/  MUFU.EX2 R9, R9 ;  /* 0x0000000900097308 */ /* 0x000fe20000000800 */
[----:B------:R-:W-:Y:S01]  /*3660*/  ISETP.LT.OR P4, PT, R0, 0x32, P4 ;  /* 0x000000320000780c */ /* 0x000fe20002781670 */
[--C-:B------:R-:W-:Y:S01]  /*3670*/  FFMA.FTZ R28, R68, UR10, -R5.reuse ;  /* 0x0000000a441c7c23 */ /* 0x100fe20008010805 */
[----:B------:R-:W-:Y:S01]  /*3680*/  FSEL R50, R50, -INF , !P3 ;  /* 0xff80000032327808 */ /* 0x000fe20005800000 */
[--C-:B------:R-:W-:Y:S01]  /*3690*/  FFMA.FTZ R29, R70, UR10, -R5.reuse ;  /* 0x0000000a461d7c23 */ /* 0x100fe20008010805 */
[----:B------:R-:W-:Y:S01]  /*36a0*/  FMNMX.FTZ R3, R47, R2, !PT ;  /* 0x000000022f037209 */ /* 0x000fe20007810000 */
[--C-:B------:R-:W-:Y:S01]  /*36b0*/  FFMA.FTZ R32, R36, UR10, -R5.reuse ;  /* 0x0000000a24207c23 */ /* 0x100fe20008010805 */
[----:B------:R-:W-:Y:S01]  /*36c0*/  ISETP.LT.OR P5, PT, R0, 0x39, P5 ;  /* 0x000000390000780c */ /* 0x000fe20002fa1670 */
[----:B------:R-:W0:Y:S01]  /*36d0*/  MUFU.EX2 R24, R24 ;  /* 0x0000001800187308 */ /* 0x000e220000000800 */
[----:B------:R-:W-:Y:S01]  /*36e0*/  FSEL R51, R51, -INF , !P4 ;  /* 0xff80000033337808 */ /* 0x000fe20006000000 */
[--C-:B------:R-:W-:Y:S01]  /*36f0*/  FFMA.FTZ R36, R40, UR10, -R5.reuse ;  /* 0x0000000a28247c23 */ /* 0x100fe20008010805 */
[----:B------:R-:W-:Y:S01]  /*3700*/  FMNMX.FTZ R2, R50, R3, !PT ;  /* 0x0000000332027209 */ /* 0x000fe20007810000 */
[--C-:B------:R-:W-:Y:S01]  /*3710*/  FFMA.FTZ R40, R44, UR10, -R5.reuse ;  /* 0x0000000a2c287c23 */ /* 0x100fe20008010805 */
[----:B------:R-:W-:Y:S01]  /*3720*/  ISETP.LT.OR P1, PT, R0, 0x3a, P1 ;  /* 0x0000003a0000780c */ /* 0x000fe20000f21670 */
[--C-:B------:R-:W-:Y:S01]  /*3730*/  FFMA.FTZ R44, R48, UR10, -R5.reuse ;  /* 0x0000000a302c7c23 */ /* 0x100fe20008010805 */
[----:B------:R-:W-:Y:S01]  /*3740*/  FSEL R54, R54, -INF , !P5 ;  /* 0xff80000036367808 */ /* 0x000fe20006800000 */
[----:B------:R-:W-:Y:S01]  /*3750*/  MUFU.EX2 R25, R25 ;  /* 0x0000001900197308 */ /* 0x000fe20000000800 */
[----:B------:R-:W-:Y:S01]  /*3760*/  FMNMX.FTZ R3, R51, R2, !PT ;  /* 0x0000000233037209 */ /* 0x000fe20007810000 */
[--C-:B------:R-:W-:Y:S01]  /*3770*/  FFMA.FTZ R2, R64, UR10, -R5.reuse ;  /* 0x0000000a40027c23 */ /* 0x100fe20008010805 */
[----:B------:R-:W-:Y:S01]  /*3780*/  FSEL R55, R55, -INF , !P1 ;  /* 0xff80000037377808 */ /* 0x000fe20004800000 */
[--C-:B------:R-:W-:Y:S01]  /*3790*/  FFMA.FTZ R33, R72, UR10, -R5.reuse ;  /* 0x0000000a48217c23 */ /* 0x100fe20008010805 */
[----:B------:R-:W-:Y:S01]  /*37a0*/  FMNMX.FTZ R0, R54, R3, !PT ;  /* 0x0000000336007209 */ /* 0x000fe20007810000 */
[--C-:B------:R-:W-:Y:S01]  /*37b0*/  FFMA.FTZ R41, R76, UR10, -R5.reuse ;  /* 0x0000000a4c297c23 */ /* 0x100fe20008010805 */
[----:B------:R-:W-:Y:S01]  /*37c0*/  R2UR UR11, R18 ;  /* 0x00000000120b72ca */ /* 0x000fe200000e0000 */
[----:B------:R-:W1:Y:S01]  /*37d0*/  MUFU.EX2 R198, R2 ;  /* 0x0000000200c67308 */ /* 0x000e620000000800 */
[----:B------:R-:W-:Y:S01]  /*37e0*/  FMNMX.FTZ R0, R55, R0, !PT ;  /* 0x0000000037007209 */ /* 0x000fe20007810000 */
[----:B0-----:R-:W-:Y:S01]  /*37f0*/  FADD.FTZ R49, R9, R24 ;  /* 0x0000001809317221 */ /* 0x001fe20000010000 */
[----:B------:R-:W-:Y:S01]  /*3800*/  FFMA.FTZ R45, R78, UR10, -R5 ;  /* 0x0000000a4e2d7c23 */ /* 0x000fe20008010805 */
[----:B------:R-:W-:-:S02]  /*3810*/  F2FP.F16.F32.PACK_AB R196, R24, R9 ;  /* 0x0000000918c4723e */ /* 0x000fc400000000ff */
[----:B------:R-:W0:Y:S01]  /*3820*/  SHFL.BFLY PT, R3, R0, 0x2, 0x1f ;  /* 0x0c401f0000037f89 */ /* 0x000e2200000e0000 */
[----:B------:R-:W-:Y:S01]  /*3830*/  R2UR UR5, R23 ;  /* 0x00000000170572ca */ /* 0x000fe200000e0000 */
[----:B------:R-:W2:Y:S01]  /*3840*/  MUFU.EX2 R28, R28 ;  /* 0x0000001c001c7308 */ /* 0x000ea20000000800 */
[----:B------:R-:W-:-:S07]  /*3850*/  R2UR UR4, R22 ;  /* 0x00000000160472ca */ /* 0x000fce00000e0000 */
[----:B------:R-:W3:Y:S01]  /*3860*/  MUFU.EX2 R29, R29 ;  /* 0x0000001d001d7308 */ /* 0x000ee20000000800 */
[----:B-1----:R-:W-:Y:S01]  /*3870*/  FADD.FTZ R48, R198, R49 ;  /* 0x00000031c6307221 */ /* 0x002fe20000010000 */
[C---:B------:R-:W-:Y:S02]  /*3880*/  F2FP.F16.F32.PACK_AB R198, R25.reuse, R198 ;  /* 0x000000c619c6723e */ /* 0x040fe400000000ff */
[----:B------:R-:W-:Y:S01]  /*3890*/  UISETP.NE.AND UP1, UPT, UR5, URZ, UPT ;  /* 0x0000003f0500728c */ /* 0x000fe2000bf25270 */
[----:B------:R-:W-:Y:S01]  /*38a0*/  FADD.FTZ R49, R25, R48 ;  /* 0x0000003019317221 */ /* 0x000fe20000010000 */
[----:B------:R-:W-:Y:S02]  /*38b0*/  UISETP.NE.AND UP0, UPT, UR4, URZ, UPT ;  /* 0x0000003f0400728c */ /* 0x000fe4000bf05270 */
[----:B------:R-:W1:Y:S01]  /*38c0*/  MUFU.EX2 R32, R32 ;  /* 0x0000002000207308 */ /* 0x000e620000000800 */
[----:B--2---:R-:W-:Y:S01]  /*38d0*/  FADD.FTZ R48, R28, R49 ;  /* 0x000000311c307221 */ /* 0x004fe20000010000 */
[----:B0-----:R-:W-:Y:S01]  /*38e0*/  FMNMX.FTZ R2, R0, R3, !PT ;  /* 0x0000000300027209 */ /* 0x001fe20007810000 */
[----:B------:R-:W-:-:S05]  /*38f0*/  FFMA.FTZ R0, R74, UR10, -R5 ;  /* 0x0000000a4a007c23 */ /* 0x000fca0008010805 */
[----:B------:R-:W0:Y:S01]  /*3900*/  MUFU.EX2 R33, R33 ;  /* 0x0000002100217308 */ /* 0x000e220000000800 */
[C---:B---3--:R-:W-:Y:S01]  /*3910*/  FADD.FTZ R49, R29.reuse, R48 ;  /* 0x000000301d317221 */ /* 0x048fe20000010000 */
[----:B------:R-:W-:Y:S01]  /*3920*/  @UP1 ULDC UR4, c[0x0][0x44c] ;  /* 0x0001130000041ab9 */ /* 0x000fe20000000800 */
[----:B------:R-:W2:Y:S01]  /*3930*/  SHFL.BFLY PT, R3, R2, 0x1, 0x1f ;  /* 0x0c201f0002037f89 */ /* 0x000ea200000e0000 */
[----:B------:R-:W-:Y:S01]  /*3940*/  UIMAD.WIDE.U32 UR4, UR38, UR4, URZ ;  /* 0x00000004260472a5 */ /* 0x000fe2000f8e003f */
[----:B------:R-:W-:Y:S01]  /*3950*/  F2FP.F16.F32.PACK_AB R192, R29, R28 ;  /* 0x0000001c1dc0723e */ /* 0x000fe200000000ff */
[----:B------:R-:W-:Y:S02]  /*3960*/  @UP1 ULDC UR14, c[0x0][0x450] ;  /* 0x00011400000e1ab9 */ /* 0x000fe40000000800 */
[----:B------:R3:W-:Y:S01]  /*3970*/  MUFU.EX2 R37, R0 ;  /* 0x0000000000257308 */ /* 0x0007e20000000800 */
[----:B-1----:R-:W-:Y:S01]  /*3980*/  FADD.FTZ R48, R32, R49 ;  /* 0x0000003120307221 */ /* 0x002fe20000010000 */
[----:B------:R-:W-:-:S04]  /*3990*/  @UP1 USHF.R.U32.HI UR38, URZ, UR14, UR5 ;  /* 0x0000000e3f261299 */ /* 0x000fc80008011605 */
[----:B------:R-:W-:Y:S02]  /*39a0*/  UIADD3 UR38, UR11, UR38, URZ ;  /* 0x000000260b267290 */ /* 0x000fe4000fffe03f */
[----:B------:R-:W1:Y:S01]  /*39b0*/  MUFU.EX2 R36, R36 ;  /* 0x0000002400247308 */ /* 0x000e620000000800 */
[C---:B0-----:R-:W-:Y:S01]  /*39c0*/  FADD.FTZ R53, R33.reuse, R48 ;  /* 0x0000003021357221 */ /* 0x041fe20000010000 */
[----:B------:R-:W-:Y:S01]  /*39d0*/  UIADD3 UR6, UR38, UR6, URZ ;  /* 0x0000000626067290 */ /* 0x000fe2000fffe03f */
[----:B------:R-:W-:-:S05]  /*39e0*/  F2FP.F16.F32.PACK_AB R194, R33, R32 ;  /* 0x0000002021c2723e */ /* 0x000fca00000000ff */
[----:B------:R-:W0:Y:S01]  /*39f0*/  MUFU.EX2 R40, R40 ;  /* 0x0000002800287308 */ /* 0x000e220000000800 */
[----:B--2---:R-:W-:Y:S01]  /*3a00*/  FMNMX.FTZ R3, R2, R3, !PT ;  /* 0x0000000302037209 */ /* 0x004fe20007810000 */
[--C-:B------:R-:W-:Y:S01]  /*3a10*/  FFMA.FTZ R2, R52, UR10, -R5.reuse ;  /* 0x0000000a34027c23 */ /* 0x100fe20008010805 */
[----:B------:R-:W-:Y:S02]  /*3a20*/  FFMA.FTZ R5, R60, UR10, -R5 ;  /* 0x0000000a3c057c23 */ /* 0x000fe40008010805 */
[C---:B------:R-:W-:Y:S01]  /*3a30*/  FSETP.NEU.FTZ.AND P1, PT, R3.reuse, -INF , PT ;  /* 0xff8000000300780b */ /* 0x040fe20003f3d000 */
[----:B---3--:R-:W-:Y:S02]  /*3a40*/  FMUL.FTZ R0, R3, UR10 ;  /* 0x0000000a03007c20 */ /* 0x008fe40008410000 */
[----:B------:R-:W2:Y:S01]  /*3a50*/  MUFU.EX2 R41, R41 ;  /* 0x0000002900297308 */ /* 0x000ea20000000800 */
[----:B-1----:R-:W-:Y:S01]  /*3a60*/  FADD.FTZ R48, R36, R53 ;  /* 0x0000003524307221 */ /* 0x002fe20000010000 */
[----:B------:R-:W-:-:S02]  /*3a70*/  F2FP.F16.F32.PACK_AB R188, R37, R36 ;  /* 0x0000002425bc723e */ /* 0x000fc400000000ff */
[----:B------:R-:W-:Y:S01]  /*3a80*/  FSEL R0, R0, RZ, P1 ;  /* 0x000000ff00007208 */ /* 0x000fe20000800000 */
[----:B------:R-:W-:Y:S01]  /*3a90*/  FADD.FTZ R53, R37, R48 ;  /* 0x0000003025357221 */ /* 0x000fe20000010000 */
[----:B------:R-:W-:Y:S02]  /*3aa0*/  PLOP3.LUT P1, PT, PT, PT, UP0, 0x40, 0x0 ;  /* 0x000000000000781c */ /* 0x000fe40003f2e808 */
        /* <DEDUP_REMOVED lines=14> */
[----:B0-----:R-:W-:Y:S01]  /*3b90*/  FADD.FTZ R48, R40, R53 ;  /* 0x0000003528307221 */ /* 0x001fe20000010000 */
[--C-:B------:R-:W-:Y:S01]  /*3ba0*/  FFMA.FTZ R50, R50, UR10, -R0.reuse ;  /* 0x0000000a32327c23 */ /* 0x100fe20008010800 */
[----:B------:R-:W0:Y:S01]  /*3bb0*/  MUFU.EX2 R27, R27 ;  /* 0x0000001b001b7308 */ /* 0x000e220000000800 */
[--C-:B------:R-:W-:Y:S01]  /*3bc0*/  FFMA.FTZ R51, R51, UR10, -R0.reuse ;  /* 0x0000000a33337c23 */ /* 0x100fe20008010800 */
[--C-:B------:R-:W-:Y:S01]  /*3bd0*/  FFMA.FTZ R54, R54, UR10, -R0.reuse ;  /* 0x0000000a36367c23 */ /* 0x100fe20008010800 */
[----:B------:R-:W-:Y:S01]  /*3be0*/  FFMA.FTZ R0, R55, UR10, -R0 ;  /* 0x0000000a37007c23 */ /* 0x000fe20008010800 */
[----:B--2---:R-:W-:-:S04]  /*3bf0*/  F2FP.F16.F32.PACK_AB R190, R41, R40 ;  /* 0x0000002829be723e */ /* 0x004fc800000000ff */
[----:B------:R-:W1:Y:S08]  /*3c00*/  MUFU.EX2 R30, R30 ;  /* 0x0000001e001e7308 */ /* 0x000e700000000800 */
[----:B------:R-:W2:Y:S01]  /*3c10*/  MUFU.EX2 R31, R31 ;  /* 0x0000001f001f7308 */ /* 0x000ea20000000800 */
[----:B0-----:R-:W-:Y:S01]  /*3c20*/  FADD.FTZ R49, R26, R27 ;  /* 0x0000001b1a317221 */ /* 0x001fe20000010000 */
[----:B------:R-:W-:-:S06]  /*3c30*/  F2FP.F16.F32.PACK_AB R197, R27, R26 ;  /* 0x0000001a1bc5723e */ /* 0x000fcc00000000ff */
[----:B------:R-:W0:Y:S01]  /*3c40*/  MUFU.EX2 R34, R34 ;  /* 0x0000002200227308 */ /* 0x000e220000000800 */
[----:B-1----:R-:W-:-:S07]  /*3c50*/  FADD.FTZ R18, R30, R49 ;  /* 0x000000311e127221 */ /* 0x002fce0000010000 */
[----:B------:R-:W1:Y:S01]  /*3c60*/  MUFU.EX2 R35, R35 ;  /* 0x0000002300237308 */ /* 0x000e620000000800 */
[C---:B--2---:R-:W-:Y:S01]  /*3c70*/  FADD.FTZ R49, R31.reuse, R18 ;  /* 0x000000121f317221 */ /* 0x044fe20000010000 */
[----:B------:R-:W-:-:S06]  /*3c80*/  F2FP.F16.F32.PACK_AB R199, R31, R30 ;  /* 0x0000001e1fc7723e */ /* 0x000fcc00000000ff */
[----:B------:R-:W2:Y:S01]  /*3c90*/  MUFU.EX2 R38, R38 ;  /* 0x0000002600267308 */ /* 0x000ea20000000800 */
[----:B0-----:R-:W-:Y:S01]  /*3ca0*/  FADD.FTZ R18, R34, R49 ;  /* 0x0000003122127221 */ /* 0x001fe20000010000 */
[----:B------:R-:W-:-:S04]  /*3cb0*/  FADD.FTZ R49, R41, R48 ;  /* 0x0000003029317221 */ /* 0x000fc80000010000 */
[----:B------:R-:W-:Y:S02]  /*3cc0*/  FADD.FTZ R24, R44, R49 ;  /* 0x000000312c187221 */ /* 0x000fe40000010000 */
[----:B------:R-:W0:Y:S01]  /*3cd0*/  MUFU.EX2 R39, R39 ;  /* 0x0000002700277308 */ /* 0x000e220000000800 */
[C---:B-1----:R-:W-:Y:S01]  /*3ce0*/  FADD.FTZ R9, R35.reuse, R18 ;  /* 0x0000001223097221 */ /* 0x042fe20000010000 */
[----:B------:R-:W-:-:S06]  /*3cf0*/  F2FP.F16.F32.PACK_AB R193, R35, R34 ;  /* 0x0000002223c1723e */ /* 0x000fcc00000000ff */
[----:B------:R-:W1:Y:S01]  /*3d00*/  MUFU.EX2 R42, R42 ;  /* 0x0000002a002a7308 */ /* 0x000e620000000800 */
[----:B--2---:R-:W-:-:S07]  /*3d10*/  FADD.FTZ R18, R38, R9 ;  /* 0x0000000926127221 */ /* 0x004fce0000010000 */
[----:B------:R-:W2:Y:S01]  /*3d20*/  MUFU.EX2 R45, R45 ;  /* 0x0000002d002d7308 */ /* 0x000ea20000000800 */
[C---:B0-----:R-:W-:Y:S01]  /*3d30*/  FADD.FTZ R9, R39.reuse, R18 ;  /* 0x0000001227097221 */ /* 0x041fe20000010000 */
[----:B------:R-:W-:-:S06]  /*3d40*/  F2FP.F16.F32.PACK_AB R195, R39, R38 ;  /* 0x0000002627c3723e */ /* 0x000fcc00000000ff */
[----:B------:R-:W0:Y:S01]  /*3d50*/  MUFU.EX2 R43, R43 ;  /* 0x0000002b002b7308 */ /* 0x000e220000000800 */
[----:B-1----:R-:W-:-:S07]  /*3d60*/  FADD.FTZ R18, R42, R9 ;  /* 0x000000092a127221 */ /* 0x002fce0000010000 */
[----:B------:R-:W1:Y:S01]  /*3d70*/  MUFU.EX2 R2, R2 ;  /* 0x0000000200027308 */ /* 0x000e620000000800 */
[C---:B--2---:R-:W-:Y:S01]  /*3d80*/  FADD.FTZ R25, R45.reuse, R24 ;  /* 0x000000182d197221 */ /* 0x044fe20000010000 */
[----:B------:R-:W-:-:S06]  /*3d90*/  F2FP.F16.F32.PACK_AB R184, R45, R44 ;  /* 0x0000002c2db8723e */ /* 0x000fcc00000000ff */
[----:B------:R-:W2:Y:S01]  /*3da0*/  MUFU.EX2 R5, R5 ;  /* 0x0000000500057308 */ /* 0x000ea20000000800 */
[C---:B0-----:R-:W-:Y:S01]  /*3db0*/  FADD.FTZ R9, R43.reuse, R18 ;  /* 0x000000122b097221 */ /* 0x041fe20000010000 */
[----:B------:R-:W-:-:S06]  /*3dc0*/  F2FP.F16.F32.PACK_AB R189, R43, R42 ;  /* 0x0000002a2bbd723e */ /* 0x000fcc00000000ff */
[----:B------:R-:W0:Y:S01]  /*3dd0*/  MUFU.EX2 R46, R46 ;  /* 0x0000002e002e7308 */ /* 0x000e220000000800 */
[----:B-1----:R-:W-:-:S07]  /*3de0*/  FADD.FTZ R24, R2, R25 ;  /* 0x0000001902187221 */ /* 0x002fce0000010000 */
[----:B------:R-:W1:Y:S01]  /*3df0*/  MUFU.EX2 R47, R47 ;  /* 0x0000002f002f7308 */ /* 0x000e620000000800 */
[C---:B--2---:R-:W-:Y:S01]  /*3e00*/  F2FP.F16.F32.PACK_AB R186, R5.reuse, R2 ;  /* 0x0000000205ba723e */ /* 0x044fe200000000ff */
[----:B------:R-:W-:-:S06]  /*3e10*/  FADD.FTZ R18, R5, R24 ;  /* 0x0000001805127221 */ /* 0x000fcc0000010000 */
[----:B------:R-:W2:Y:S01]  /*3e20*/  MUFU.EX2 R50, R50 ;  /* 0x0000003200327308 */ /* 0x000ea20000000800 */
[----:B0-----:R-:W-:-:S07]  /*3e30*/  FADD.FTZ R2, R46, R9 ;  /* 0x000000092e027221 */ /* 0x001fce0000010000 */
[----:B------:R-:W0:Y:S01]  /*3e40*/  MUFU.EX2 R51, R51 ;  /* 0x0000003300337308 */ /* 0x000e220000000800 */
[C---:B-1----:R-:W-:Y:S01]  /*3e50*/  FADD.FTZ R5, R47.reuse, R2 ;  /* 0x000000022f057221 */ /* 0x042fe20000010000 */
[----:B------:R-:W-:-:S06]  /*3e60*/  F2FP.F16.F32.PACK_AB R191, R47, R46 ;  /* 0x0000002e2fbf723e */ /* 0x000fcc00000000ff */
[----:B------:R-:W1:Y:S01]  /*3e70*/  MUFU.EX2 R54, R54 ;  /* 0x0000003600367308 */ /* 0x000e620000000800 */
[----:B--2---:R-:W-:-:S07]  /*3e80*/  FADD.FTZ R2, R50, R5 ;  /* 0x0000000532027221 */ /* 0x004fce0000010000 */
[----:B------:R1:W2:Y:S01]  /*3e90*/  MUFU.EX2 R187, R0 ;  /* 0x0000000000bb7308 */ /* 0x0002a20000000800 */
[C---:B0-----:R-:W-:Y:S01]  /*3ea0*/  FADD.FTZ R5, R51.reuse, R2 ;  /* 0x0000000233057221 */ /* 0x041fe20000010000 */
[----:B------:R-:W-:-:S03]  /*3eb0*/  F2FP.F16.F32.PACK_AB R185, R51, R50 ;  /* 0x0000003233b9723e */ /* 0x000fc600000000ff */
[----:B-1----:R-:W-:-:S04]  /*3ec0*/  FADD.FTZ R0, R54, R5 ;  /* 0x0000000536007221 */ /* 0x002fc80000010000 */
[C---:B--2---:R-:W-:Y:S01]  /*3ed0*/  FADD.FTZ R9, R187.reuse, R0 ;  /* 0x00000000bb097221 */ /* 0x044fe20000010000 */
[----:B------:R-:W-:Y:S01]  /*3ee0*/  F2FP.F16.F32.PACK_AB R187, R187, R54 ;  /* 0x00000036bbbb723e */ /* 0x000fe200000000ff */
[----:B------:R-:W-:Y:S06]  /*3ef0*/  @P1 BRA `(.L_x_1015) ;  /* 0x00000000004c1947 */ /* 0x000fec0003800000 */
[----:B------:R-:W-:Y:S01]  /*3f00*/  ISETP.LT.AND P1, PT, RZ, UR38, PT ;  /* 0x00000026ff007c0c */ /* 0x000fe2000bf21270 */
[----:B------:R-:W-:-:S12]  /*3f10*/  UIADD3 UR11, UR38, -0x1, URZ ;  /* 0xffffffff260b7890 */ /* 0x000fd8000fffe03f */
[----:B------:R-:W-:Y:S05]  /*3f20*/  @P1 BRA `(.L_x_1016) ;  /* 0x0000000000201947 */ /* 0x000fea0003800000 */
[----:B------:R-:W-:Y:S01]  /*3f30*/  ULDC UR18, c[0x0][0x9e4] ;  /* 0x0002790000127ab9 */ /* 0x000fe20000000800 */
[----:B------:R-:W-:Y:S02]  /*3f40*/  UIADD3 UR11, -UR38, URZ, URZ ;  /* 0x0000003f260b7290 */ /* 0x000fe4000fffe13f */
[----:B------:R-:W-:-:S11]  /*3f50*/  UISETP.NE.AND UP0, UPT, UR18, 0x1, UPT ;  /* 0x000000011200788c */ /* 0x000fd6000bf05270 */
[----:B------:R-:W-:Y:S02]  /*3f60*/  @UP0 ULDC.64 UR4, c[0x0][0x9e8] ;  /* 0x00027a0000040ab9 */ /* 0x000fe40000000a00 */
[----:B------:R-:W-:-:S04]  /*3f70*/  UIMAD.WIDE.U32 UR14, UR11, UR4, URZ ;  /* 0x000000040b0e72a5 */ /* 0x000fc8000f8e003f */
[----:B------:R-:W-:-:S04]  /*3f80*/  @UP0 USHF.R.U32.HI UR11, URZ, UR5, UR15 ;  /* 0x000000053f0b0299 */ /* 0x000fc8000801160f */
[----:B------:R-:W-:Y:S01]  /*3f90*/  ULOP3.LUT UR11, URZ, UR11, URZ, 0x33, !UPT ;  /* 0x0000000b3f0b7292 */ /* 0x000fe2000f8e333f */
[----:B------:R-:W-:Y:S11]  /*3fa0*/  BRA `(.L_x_1017) ;  /* 0x0000000000147947 */ /* 0x000ff60003800000 */
.L_x_1016:
[----:B------:R-:W-:Y:S02]  /*3fb0*/  ULDC UR18, c[0x0][0x9e4] ;  /* 0x0002790000127ab9 */ /* 0x000fe40000000800 */
[----:B------:R-:W-:-:S11]  /*3fc0*/  UISETP.NE.AND UP0, UPT, UR18, 0x1, UPT ;  /* 0x000000011200788c */ /* 0x000fd6000bf05270 */
[----:B------:R-:W-:Y:S02]  /*3fd0*/  @UP0 ULDC.64 UR4, c[0x0][0x9e8] ;  /* 0x00027a0000040ab9 */ /* 0x000fe40000000a00 */
[----:B------:R-:W-:-:S04]  /*3fe0*/  UIMAD.WIDE.U32 UR14, UR11, UR4, URZ ;  /* 0x000000040b0e72a5 */ /* 0x000fc8000f8e003f */
[----:B------:R-:W-:-:S12]  /*3ff0*/  @UP0 USHF.R.U32.HI UR11, URZ, UR5, UR15 ;  /* 0x000000053f0b0299 */ /* 0x000fd8000801160f */
.L_x_1017:
[----:B------:R-:W-:-:S04]  /*4000*/  UIMAD UR11, UR11, UR18, UR18 ;  /* 0x000000120b0b72a4 */ /* 0x000fc8000f8e0212 */
[----:B------:R-:W-:-:S04]  /*4010*/  UISETP.LT.AND UP0, UPT, UR6, UR11, UPT ;  /* 0x0000000b0600728c */ /* 0x000fc8000bf01270 */
[----:B------:R-:W-:-:S12]  /*4020*/  USEL UR6, UR6, UR11, UP0 ;  /* 0x0000000b06067287 */ /* 0x000fd80008000000 */
.L_x_1015:
[----:B------:R-:W-:Y:S01]  /*4030*/  R2UR UR5, R201 ;  /* 0x00000000c90572ca */ /* 0x000fe200000e0000 */
[----:B------:R-:W-:Y:S01]  /*4040*/  USHF.R.S32.HI UR4, URZ, 0x1f, UR6 ;  /* 0x0000001f3f047899 */ /* 0x000fe20008011406 */
[----:B------:R-:W-:Y:S01]  /*4050*/  IMAD.MOV.U32 R0, RZ, RZ, 0x3f800000 ;  /* 0x3f800000ff007424 */ /* 0x000fe200078e00ff */
[----:B------:R-:W-:Y:S01]  /*4060*/  CS2R R150, SRZ ;  /* 0x0000000000967805 */ /* 0x000fe2000001ff00 */
[----:B------:R-:W-:Y:S01]  /*4070*/  IMAD.MOV.U32 R2, RZ, RZ, 0x3f800000 ;  /* 0x3f800000ff027424 */ /* 0x000fe200078e00ff */
[----:B------:R-:W-:Y:S01]  /*4080*/  ULEA.HI UR4, UR4, UR6, URZ, 0x6 ;  /* 0x0000000604047291 */ /* 0x000fe2000f8f303f */
[----:B------:R-:W-:Y:S02]  /*4090*/  CS2R R148, SRZ ;  /* 0x0000000000947805 */ /* 0x000fe4000001ff00 */
[----:B------:R-:W-:Y:S02]  /*40a0*/  CS2R R146, SRZ ;  /* 0x0000000000927805 */ /* 0x000fe4000001ff00 */
[----:B------:R-:W-:Y:S01]  /*40b0*/  CS2R R144, SRZ ;  /* 0x0000000000907805 */ /* 0x000fe2000001ff00 */
[----:B------:R-:W-:Y:S01]  /*40c0*/  USHF.R.S32.HI UR4, URZ, 0x6, UR4 ;  /* 0x000000063f047899 */ /* 0x000fe20008011404 */
[----:B------:R-:W-:-:S02]  /*40d0*/  CS2R R142, SRZ ;  /* 0x00000000008e7805 */ /* 0x000fc4000001ff00 */
[----:B------:R-:W-:Y:S02]  /*40e0*/  CS2R R140, SRZ ;  /* 0x00000000008c7805 */ /* 0x000fe4000001ff00 */
[----:B------:R-:W-:Y:S01]  /*40f0*/  CS2R R138, SRZ ;  /* 0x00000000008a7805 */ /* 0x000fe2000001ff00 */
[----:B------:R-:W-:Y:S01]  /*4100*/  UISETP.LT.AND UP0, UPT, UR5, UR4, UPT ;  /* 0x000000040500728c */ /* 0x000fe2000bf01270 */
[----:B------:R-:W-:Y:S02]  /*4110*/  CS2R R136, SRZ ;  /* 0x0000000000887805 */ /* 0x000fe4000001ff00 */
[----:B------:R-:W-:Y:S02]  /*4120*/  CS2R R134, SRZ ;  /* 0x0000000000867805 */ /* 0x000fe4000001ff00 */
[----:B------:R-:W-:Y:S01]  /*4130*/  CS2R R132, SRZ ;  /* 0x0000000000847805 */ /* 0x000fe2000001ff00 */
[----:B------:R-:W-:Y:S01]  /*4140*/  USEL UR5, UR5, UR4, !UP0 ;  /* 0x0000000405057287 */ /* 0x000fe2000c000000 */
[----:B------:R-:W-:-:S02]  /*4150*/  CS2R R130, SRZ ;  /* 0x0000000000827805 */ /* 0x000fc4000001ff00 */
[----:B------:R-:W-:Y:S01]  /*4160*/  CS2R R128, SRZ ;  /* 0x0000000000807805 */ /* 0x000fe2000001ff00 */
[----:B------:R-:W-:Y:S01]  /*4170*/  UMOV UR4, URZ ;  /* 0x0000003f00047c82 */ /* 0x000fe20008000000 */
[----:B------:R-:W-:Y:S02]  /*4180*/  CS2R R126, SRZ ;  /* 0x00000000007e7805 */ /* 0x000fe4000001ff00 */
[----:B------:R-:W-:Y:S02]  /*4190*/  CS2R R124, SRZ ;  /* 0x00000000007c7805 */ /* 0x000fe4000001ff00 */
[----:B------:R-:W-:Y:S01]  /*41a0*/  ISETP.GE.AND P1, PT, R204, UR5, PT ;  /* 0x00000005cc007c0c */ /* 0x000fe2000bf26270 */
[----:B------:R-:W-:Y:S01]  /*41b0*/  IMAD.U32 R205, RZ, RZ, UR5 ;  /* 0x00000005ffcd7e24 */ /* 0x000fe2000f8e00ff */
[----:B------:R-:W-:Y:S01]  /*41c0*/  UMOV UR5, URZ ;  /* 0x0000003f00057c82 */ /* 0x000fe20008000000 */
[----:B------:R-:W-:Y:S01]  /*41d0*/  CS2R R122, SRZ ;  /* 0x00000000007a7805 */ /* 0x000fe2000001ff00 */
[----:B------:R-:W-:Y:S01]  /*41e0*/  IMAD.U32 R5, RZ, RZ, UR5 ;  /* 0x00000005ff057e24 */ /* 0x000fe2000f8e00ff */
        /* <DEDUP_REMOVED lines=49> */
[----:B------:R-:W-:Y:S06]  /*4500*/  @!P1 BRA `(.L_x_1018) ;  /* 0x00000028006c9947 */ /* 0x000fec0003800000 */
[----:B------:R-:W-:Y:S01]  /*4510*/  UMOV UR4, URZ ;  /* 0x0000003f00047c82 */ /* 0x000fe20008000000 */
[----:B------:R-:W-:Y:S01]  /*4520*/  MOV R203, R3 ;  /* 0x0000000300cb7202 */ /* 0x000fe20000000f00 */
[----:B------:R-:W-:Y:S01]  /*4530*/  IMAD.MOV.U32 R202, RZ, RZ, R4 ;  /* 0x000000ffffca7224 */ /* 0x000fe200078e0004 */
[----:B------:R-:W-:Y:S01]  /*4540*/  UMOV UR5, URZ ;  /* 0x0000003f00057c82 */ /* 0x000fe20008000000 */
[----:B------:R-:W-:Y:S02]  /*4550*/  IMAD.U32 R206, RZ, RZ, UR4 ;  /* 0x00000004ffce7e24 */ /* 0x000fe4000f8e00ff */
[----:B------:R-:W-:Y:S02]  /*4560*/  IMAD.MOV.U32 R2, RZ, RZ, 0x3f800000 ;  /* 0x3f800000ff027424 */ /* 0x000fe400078e00ff */
[----:B------:R-:W-:Y:S02]  /*4570*/  IMAD.MOV.U32 R0, RZ, RZ, 0x3f800000 ;  /* 0x3f800000ff007424 */ /* 0x000fe400078e00ff */
[----:B------:R-:W-:-:S07]  /*4580*/  IMAD.MOV.U32 R151, RZ, RZ, RZ ;  /* 0x000000ffff977224 */ /* 0x000fce00078e00ff */
.L_x_1037:
[----:B------:R-:W-:Y:S01]  /*4590*/  R2UR UR6, R206 ;  /* 0x00000000ce0672ca */ /* 0x000fe200000e0000 */
[----:B------:R-:W-:-:S04]  /*45a0*/  UISETP.NE.AND UP0, UPT, UR5, 0x1, UPT ;  /* 0x000000010500788c */ /* 0x000fc8000bf05270 */
[----:B------:R-:W-:-:S08]  /*45b0*/  USEL UR4, URZ, 0x1, UP0 ;  /* 0x000000013f047887 */ /* 0x000fd00008000000 */
[----:B------:R-:W-:-:S06]  /*45c0*/  ULOP3.LUT UR4, UR6, UR4, URZ, 0x3c, !UPT ;  /* 0x0000000406047292 */ /* 0x000fcc000f8e3c3f */
[----:B------:R-:W-:Y:S01]  /*45d0*/  MOV R5, UR4 ;  /* 0x0000000400057c02 */ /* 0x000fe20008000f00 */
[----:B------:R-:W-:Y:S06]  /*45e0*/  @!P0 BRA `(.L_x_1019) ;  /* 0x0000000000048947 */ /* 0x000fec0003800000 */
[----:B------:R-:W-:Y:S01]  /*45f0*/  BPT.TRAP 0x1 ;  /* 0x000000040000795c */ /* 0x000fe20000300000 */
.L_x_1019:
[----:B------:R-:W-:Y:S01]  /*4600*/  R2UR UR7, R16 ;  /* 0x00000000100772ca */ /* 0x000fe200000e0000 */
[----:B------:R-:W-:Y:S01]  /*4610*/  UIADD3 UR4, UR5, 0x1, URZ ;  /* 0x0000000105047890 */ /* 0x000fe2000fffe03f */
[----:B------:R-:W-:-:S03]  /*4620*/  R2UR UR6, R5 ;  /* 0x00000000050672ca */ /* 0x000fc600000e0000 */
[----:B------:R-:W-:-:S04]  /*4630*/  UISETP.NE.AND UP0, UPT, UR4, 0x2, UPT ;  /* 0x000000020400788c */ /* 0x000fc8000bf05270 */
[----:B------:R-:W-:-:S04]  /*4640*/  USEL UR4, UR4, URZ, UP0 ;  /* 0x0000003f04047287 */ /* 0x000fc80008000000 */
[----:B------:R-:W-:Y:S02]  /*4650*/  ULEA UR7, UR4, UR7, 0x3 ;  /* 0x0000000704077291 */ /* 0x000fe4000f8e183f */
[----:B------:R-:W-:-:S05]  /*4660*/  IMAD.U32 R3, RZ, RZ, UR6 ;  /* 0x00000006ff037e24 */ /* 0x000fca000f8e00ff */
[----:B------:R-:W-:-:S04]  /*4670*/  SHF.L.U32 R3, R3, 0x1f, RZ ;  /* 0x0000001f03037819 */ /* 0x000fc800000006ff */
[----:B------:R0:W1:Y:S01]  /*4680*/  SYNCS.PHASECHK.TRANS64.TRYWAIT P1, [UR7+0x30830], R3 ;  /* 0x03083003ff0075a7 */ /* 0x0000620008020147 */
[----:B------:R-:W-:Y:S05]  /*4690*/  @!P0 BRA `(.L_x_1020) ;  /* 0x0000000000048947 */ /* 0x000fea0003800000 */
[----:B------:R-:W-:Y:S01]  /*46a0*/  BPT.TRAP 0x1 ;  /* 0x000000040000795c */ /* 0x000fe20000300000 */
.L_x_1020:
[----:B-1----:R-:W-:Y:S05]  /*46b0*/  @P1 BRA `(.L_x_1021) ;  /* 0x0000000000081947 */ /* 0x002fea0003800000 */
[----:B------:R-:W1:Y:S02]  /*46c0*/  SYNCS.PHASECHK.TRANS64.TRYWAIT P1, [UR7+0x30830], R3 ;  /* 0x03083003ff0075a7 */ /* 0x000e640008020147 */
[----:B-1----:R-:W-:Y:S05]  /*46d0*/  @!P1 BRA `(.L_x_1022) ;  /* 0x000000e800b09947 */ /* 0x002fea0003800000 */
.L_x_1021:
[----:B------:R-:W-:Y:S01]  /*46e0*/  R2UR UR6, R21 ;  /* 0x00000000150672ca */ /* 0x000fe200000e0000 */
[----:B------:R-:W-:Y:S01]  /*46f0*/  WARPGROUP.ARRIVE ;  /* 0x00000000000079c5 */ /* 0x000fe20000000000 */
[----:B------:R-:W-:Y:S01]  /*4700*/  R2UR UR56, R6 ;  /* 0x00000000063872ca */ /* 0x000fe200000e0000 */
[----:B------:R-:W-:Y:S01]  /*4710*/  UMOV UR59, 0x40000040 ;  /* 0x40000040003b7882 */ /* 0x000fe20000000000 */
[----:B------:R-:W-:Y:S01]  /*4720*/  R2UR UR57, R7 ;  /* 0x00000000073972ca */ /* 0x000fe200000e0000 */
[----:B------:R-:W-:Y:S01]  /*4730*/  UMOV UR55, 0x40000040 ;  /* 0x4000004000377882 */ /* 0x000fe20000000000 */
[----:B01----:R-:W-:Y:S01]  /*4740*/  MOV R3, UR53 ;  /* 0x0000003500037c02 */ /* 0x003fe20008000f00 */
[----:B------:R-:W-:Y:S01]  /*4750*/  UMOV UR11, 0x40000040 ;  /* 0x40000040000b7882 */ /* 0x000fe20000000000 */
[----:B------:R-:W-:Y:S01]  /*4760*/  MOV R4, UR52 ;  /* 0x0000003400047c02 */ /* 0x000fe20008000f00 */
[----:B------:R-:W-:Y:S01]  /*4770*/  UMOV UR15, 0x40000040 ;  /* 0x40000040000f7882 */ /* 0x000fe20000000000 */
[----:B------:R-:W-:Y:S01]  /*4780*/  R2UR UR52, R10 ;  /* 0x000000000a3472ca */ /* 0x000fe200000e0000 */
[----:B------:R-:W-:Y:S01]  /*4790*/  UMOV UR19, 0x40000040 ;  /* 0x4000004000137882 */ /* 0x000fe20000000000 */
[----:B------:R-:W-:Y:S01]  /*47a0*/  R2UR UR53, R11 ;  /* 0x000000000b3572ca */ /* 0x000fe200000e0000 */
[----:B------:R-:W-:Y:S01]  /*47b0*/  ULEA UR6, UR4, UR6, 0xb ;  /* 0x0000000604067291 */ /* 0x000fe2000f8e583f */
[-C--:B------:R-:W-:Y:S01]  /*47c0*/  FMUL.FTZ R24, R24, R0.reuse ;  /* 0x0000000018187220 */ /* 0x080fe20000410000 */
[----:B------:R-:W-:Y:S01]  /*47d0*/  UMOV UR23, 0x40000040 ;  /* 0x4000004000177882 */ /* 0x000fe20000000000 */
[----:B------:R-:W-:Y:S01]  /*47e0*/  UMOV UR27, 0x40000040 ;  /* 0x40000040001b7882 */ /* 0x000fe20000000000 */
[----:B------:R-:W-:Y:S01]  /*47f0*/  UIADD3 UR10, UR6, 0x2, URZ ;  /* 0x00000002060a7890 */ /* 0x000fe2000fffe03f */
[-C--:B------:R-:W-:Y:S01]  /*4800*/  FMUL.FTZ R25, R25, R0.reuse ;  /* 0x0000000019197220 */ /* 0x080fe20000410000 */
[----:B------:R-:W-:Y:S01]  /*4810*/  UIADD3 UR14, UR6, 0x200, URZ ;  /* 0x00000200060e7890 */ /* 0x000fe2000fffe03f */
[-C--:B------:R-:W-:Y:S01]  /*4820*/  FMUL.FTZ R28, R28, R0.reuse ;  /* 0x000000001c1c7220 */ /* 0x080fe20000410000 */
[----:B------:R-:W-:Y:S01]  /*4830*/  UMOV UR58, UR6 ;  /* 0x00000006003a7c82 */ /* 0x000fe20008000000 */
[----:B------:R-:W-:Y:S01]  /*4840*/  UIADD3 UR18, UR6, 0x202, URZ ;  /* 0x0000020206127890 */ /* 0x000fe2000fffe03f */
[----:B------:R-:W-:Y:S01]  /*4850*/  HGMMA.64x64x16.F32 R152, gdesc[UR56], RZ, !UPT, gsb0 ;  /* 0x00e00000389879f0 */ /* 0x000fe2000c0008ff */
[----:B------:R-:W-:Y:S01]  /*4860*/  UMOV UR54, UR10 ;  /* 0x0000000a00367c82 */ /* 0x000fe20008000000 */
[----:B------:R-:W-:Y:S01]  /*4870*/  R2UR UR56, R14 ;  /* 0x000000000e3872ca */ /* 0x000fe200000e0000 */
[----:B------:R-:W-:Y:S01]  /*4880*/  UIADD3 UR10, UR6, 0x4, URZ ;  /* 0x00000004060a7890 */ /* 0x000fe2000fffe03f */
[----:B------:R-:W-:Y:S01]  /*4890*/  R2UR UR57, R15 ;  /* 0x000000000f3972ca */ /* 0x000fe200000e0000 */
[----:B------:R-:W-:Y:S01]  /*48a0*/  UMOV UR59, 0x40000040 ;  /* 0x40000040003b7882 */ /* 0x000fe20000000000 */
[----:B------:R-:W-:Y:S01]  /*48b0*/  UIADD3 UR22, UR6, 0x204, URZ ;  /* 0x0000020406167890 */ /* 0x000fe2000fffe03f */
[-C--:B------:R-:W-:Y:S01]  /*48c0*/  FMUL.FTZ R29, R29, R0.reuse ;  /* 0x000000001d1d7220 */ /* 0x080fe20000410000 */
[----:B------:R-:W-:Y:S01]  /*48d0*/  UIADD3 UR26, UR6, 0x206, URZ ;  /* 0x00000206061a7890 */ /* 0x000fe2000fffe03f */
[-C--:B------:R-:W-:Y:S01]  /*48e0*/  FMUL.FTZ R32, R32, R0.reuse ;  /* 0x0000000020207220 */ /* 0x080fe20000410000 */
        /* <DEDUP_REMOVED lines=73> */
[----:B------:R-:W-:Y:S01]  /*4d80*/  HGMMA.64x64x16.F32 R152, gdesc[UR52], R152, gsb0 ;  /* 0x00e00000349879f0 */ /* 0x000fe20008000898 */
[----:B------:R-:W-:Y:S01]  /*4d90*/  R2UR UR53, R3 ;  /* 0x00000000033572ca */ /* 0x000fe200000e0000 */
[----:B------:R-:W-:Y:S01]  /*4da0*/  UIADD3 UR54, UR6, 0x604, URZ ;  /* 0x0000060406367890 */ /* 0x000fe2000fffe03f */
[----:B------:R-:W-:Y:S01]  /*4db0*/  R2UR UR52, R4 ;  /* 0x00000000043472ca */ /* 0x000fe200000e0000 */
[----:B------:R-:W-:Y:S01]  /*4dc0*/  UMOV UR55, 0x40000040 ;  /* 0x4000004000377882 */ /* 0x000fe20000000000 */
[----:B------:R-:W-:Y:S01]  /*4dd0*/  UIADD3 UR6, UR6, 0x606, URZ ;  /* 0x0000060606067890 */ /* 0x000fe2000fffe03f */
        /* <DEDUP_REMOVED lines=68> */
[----:B------:R-:W-:Y:S01]  /*5220*/  HGMMA.64x64x16.F32 R152, gdesc[UR56], R152, gsb0 ;  /* 0x00e00000389879f0 */ /* 0x000fe20008000898 */
[----:B------:R-:W-:Y:S01]  /*5230*/  R2UR UR56, R12 ;  /* 0x000000000c3872ca */ /* 0x000fe200000e0000 */
[----:B------:R-:W-:Y:S01]  /*5240*/  UMOV UR58, UR6 ;  /* 0x00000006003a7c82 */ /* 0x000fe20008000000 */
[----:B------:R-:W-:Y:S01]  /*5250*/  R2UR UR57, R13 ;  /* 0x000000000d3972ca */ /* 0x000fe200000e0000 */
[----:B------:R-:W-:Y:S01]  /*5260*/  UMOV UR59, 0x40000040 ;  /* 0x40000040003b7882 */ /* 0x000fe20000000000 */
[----:B------:R-:W-:Y:S02]  /*5270*/  WARPGROUP.DEPBAR.LE gsb0, 0x0 ;  /* 0x00008000000079c5 */ /* 0x000fe40000010000 */
[----:B------:R-:W-:-:S06]  /*5280*/  WARPGROUP.ARRIVE ;  /* 0x00000000000079c5 */ /* 0x000fcc0000000000 */
[----:B------:R-:W-:Y:S03]  /*5290*/  HGMMA.64x64x16.F32 R152, gdesc[UR8], R152, gsb0 ;  /* 0x00e00000089879f0 */ /* 0x000fe60008000898 */
        /* <DEDUP_REMOVED lines=37> */
[----:B------:R-:W-:Y:S05]  /*54f0*/  @!P0 BRA `(.L_x_1023) ;  /* 0x0000000000048947 */ /* 0x000fea0003800000 */
[----:B------:R-:W-:Y:S01]  /*5500*/  BPT.TRAP 0x1 ;  /* 0x000000040000795c */ /* 0x000fe20000300000 */
.L_x_1023:
[----:B------:R-:W-:Y:S02]  /*5510*/  R2UR UR6, R16 ;  /* 0x00000000100672ca */ /* 0x000fe400000e0000 */
[----:B------:R-:W-:-:S11]  /*5520*/  R2UR UR10, R206 ;  /* 0x00000000ce0a72ca */ /* 0x000fd600000e0000 */
[----:B------:R-:W-:Y:S02]  /*5530*/  ULEA UR6, UR5, UR6, 0x3 ;  /* 0x0000000605067291 */ /* 0x000fe4000f8e183f */
[----:B------:R-:W-:-:S05]  /*5540*/  IMAD.U32 R0, RZ, RZ, UR10 ;  /* 0x0000000aff007e24 */ /* 0x000fca000f8e00ff */
[----:B------:R-:W-:-:S04]  /*5550*/  SHF.L.U32 R0, R0, 0x1f, RZ ;  /* 0x0000001f00007819 */ /* 0x000fc800000006ff */
[----:B------:R0:W1:Y:S01]  /*5560*/  SYNCS.PHASECHK.TRANS64.TRYWAIT P1, [UR6+0x30850], R0 ;  /* 0x03085000ff0075a7 */ /* 0x0000620008020146 */
[----:B------:R-:W-:Y:S05]  /*5570*/  @!P0 BRA `(.L_x_1024) ;  /* 0x0000000000048947 */ /* 0x000fea0003800000 */
[----:B------:R-:W-:Y:S01]  /*5580*/  BPT.TRAP 0x1 ;  /* 0x000000040000795c */ /* 0x000fe20000300000 */
.L_x_1024:
[----:B-1----:R-:W-:Y:S05]  /*5590*/  @P1 BRA `(.L_x_1025) ;  /* 0x0000000000081947 */ /* 0x002fea0003800000 */
[----:B------:R-:W1:Y:S02]  /*55a0*/  SYNCS.PHASECHK.TRANS64.TRYWAIT P1, [UR6+0x30850], R0 ;  /* 0x03085000ff0075a7 */ /* 0x000e640008020146 */
[----:B-1----:R-:W-:Y:S05]  /*55b0*/  @!P1 BRA `(.L_x_1026) ;  /* 0x000000dc00109947 */ /* 0x002fea0003800000 */
.L_x_1025:
[----:B------:R-:W-:Y:S01]  /*55c0*/  R2UR UR10, R16 ;  /* 0x00000000100a72ca */ /* 0x000fe200000e0000 */
[----:B------:R-:W-:Y:S01]  /*55d0*/  WARPGROUP.ARRIVE ;  /* 0x00000000000079c5 */ /* 0x000fe20000000000 */
[----:B------:R-:W-:-:S11]  /*55e0*/  UMOV UR11, 0x40000040 ;  /* 0x40000040000b7882 */ /* 0x000fd60000000000 */
[----:B------:R-:W-:-:S04]  /*55f0*/  UIADD3 UR10, UR10, 0x400, URZ ;  /* 0x000004000a0a7890 */ /* 0x000fc8000fffe03f */
[----:B------:R-:W-:-:S04]  /*5600*/  USHF.R.U32.HI UR10, URZ, 0x4, UR10 ;  /* 0x000000043f0a7899 */ /* 0x000fc8000801160a */
[----:B------:R-:W-:-:S04]  /*5610*/  ULOP3.LUT UR10, UR10, 0x3fff, URZ, 0xc0, !UPT ;  /* 0x00003fff0a0a7892 */ /* 0x000fc8000f8ec03f */
[----:B------:R-:W-:-:S04]  /*5620*/  ULOP3.LUT UR10, UR10, 0x2000000, URZ, 0xfc, !UPT ;  /* 0x020000000a0a7892 */ /* 0x000fc8000f8efc3f */
[----:B------:R-:W-:-:S07]  /*5630*/  ULEA UR5, UR5, UR10, 0xb ;  /* 0x0000000a05057291 */ /* 0x000fce000f8e583f */
        /* <DEDUP_REMOVED lines=23> */
.L_x_1027:
[----:B------:R-:W-:Y:S01]  /*57b0*/  R2UR UR10, R23 ;  /* 0x00000000170a72ca */ /* 0x000fe200000e0000 */
[----:B------:R-:W2:Y:S01]  /*57c0*/  S2UR UR14, SR_CgaCtaId ;  /* 0x00000000000e79c3 */ /* 0x000ea20000008800 */
[----:B------:R-:W-:Y:S01]  /*57d0*/  R2UR UR5, R22 ;  /* 0x00000000160572ca */ /* 0x000fe200000e0000 */
[----:B01----:R-:W-:Y:S01]  /*57e0*/  IMAD.MOV.U32 R0, RZ, RZ, R19 ;  /* 0x000000ffff007224 */ /* 0x003fe200078e0013 */
[----:B------:R-:W-:Y:S01]  /*57f0*/  UIADD3 UR7, UR7, 0x30840, URZ ;  /* 0x0003084007077890 */ /* 0x000fe2000fffe03f */
[----:B------:R-:W-:Y:S01]  /*5800*/  IMAD.SHL.U32 R4, R204, 0x40, RZ ;  /* 0x00000040cc047824 */ /* 0x000fe200078e00ff */
[----:B------:R-:W-:-:S03]  /*5810*/  R2UR UR11, R200 ;  /* 0x00000000c80b72ca */ /* 0x000fc600000e0000 */
[----:B------:R-:W0:Y:S01]  /*5820*/  LDC R20, c[0x0][0x288] ;  /* 0x0000a200ff147b82 */ /* 0x000e220000000800 */
[----:B------:R-:W-:-:S03]  /*5830*/  IADD3 R3, -R4, 0x1, RZ ;  /* 0x0000000104037810 */ /* 0x000fc60007ffe1ff */
[----:B------:R-:W-:Y:S02]  /*5840*/  UISETP.NE.AND UP1, UPT, UR10, URZ, UPT ;  /* 0x0000003f0a00728c */ /* 0x000fe4000bf25270 */
[----:B------:R-:W-:-:S04]  /*5850*/  UISETP.NE.AND UP0, UPT, UR5, URZ, UPT ;  /* 0x0000003f0500728c */ /* 0x000fc8000bf05270 */
[----:B------:R-:W-:Y:S02]  /*5860*/  PLOP3.LUT P1, PT, PT, PT, UP1, 0x80, 0x0 ;  /* 0x000000000000781c */ /* 0x000fe40003f2f018 */
[----:B------:R-:W-:-:S03]  /*5870*/  PLOP3.LUT P2, PT, PT, PT, UP1, 0x80, 0x0 ;  /* 0x000000000000781c */ /* 0x000fc60003f4f018 */
[----:B------:R-:W-:Y:S01]  /*5880*/  @UP1 ULDC UR5, c[0x0][0x44c] ;  /* 0x0001130000051ab9 */ /* 0x000fe20000000800 */
[----:B------:R-:W-:Y:S01]  /*5890*/  @UP1 ULDC UR10, c[0x0][0x450] ;  /* 0x00011400000a1ab9 */ /* 0x000fe20000000800 */
[----:B--2---:R-:W-:-:S03]  /*58a0*/  UPRMT UR7, UR14, 0x654, UR7 ;  /* 0x000006540e077896 */ /* 0x004fc60008000007 */
[----:B------:R-:W-:-:S03]  /*58b0*/  ULDC UR14, c[0x0][0x2f0] ;  /* 0x0000bc00000e7ab9 */ /* 0x000fc60000000800 */
[----:B------:R-:W-:Y:S01]  /*58c0*/  @P1 IMAD.HI.U32 R2, R19, UR5, RZ ;  /* 0x0000000513021c27 */ /* 0x000fe2000f8e00ff */
[----:B------:R-:W-:Y:S02]  /*58d0*/  PLOP3.LUT P1, PT, PT, PT, UP0, 0x40, 0x0 ;  /* 0x000000000000781c */ /* 0x000fe40003f2e808 */
[----:B------:R-:W-:Y:S01]  /*58e0*/  SYNCS.ARRIVE.TRANS64.RED.A1T0 RZ, [UR7], RZ ;  /* 0x000000ffffff79a7 */ /* 0x000fe20008100407 */
[----:B------:R-:W-:Y:S01]  /*58f0*/  UMOV UR7, UR14 ;  /* 0x0000000e00077c82 */ /* 0x000fe20008000000 */
[----:B------:R-:W-:Y:S01]  /*5900*/  @P2 SHF.R.U32.HI R0, RZ, UR10, R2 ;  /* 0x0000000aff002c19 */ /* 0x000fe20008011602 */
[----:B------:R-:W-:Y:S01]  /*5910*/  IMAD R2, R8, -0x2, R3 ;  /* 0xfffffffe08027824 */ /* 0x000fe200078e0203 */
[----:B------:R-:W-:-:S03]  /*5920*/  ULDC UR14, c[0x0][0x9e0] ;  /* 0x00027800000e7ab9 */ /* 0x000fc60000000800 */
[----:B------:R-:W1:Y:S01]  /*5930*/  SHFL.IDX PT, R184, R0, RZ, 0x1c1f ;  /* 0x001c1fff00b87589 */ /* 0x000e6200000e0000 */
[----:B------:R-:W-:-:S04]  /*5940*/  IMAD R3, R17, UR7, R2 ;  /* 0x0000000711037c24 */ /* 0x000fc8000f8e0202 */
[----:B0-----:R-:W-:-:S04]  /*5950*/  IMAD.IADD R3, R3, 0x1, -R20 ;  /* 0x0000000103037824 */ /* 0x001fc800078e0a14 */
[C---:B------:R-:W-:Y:S01]  /*5960*/  VIADD R187, R3.reuse, UR11 ;  /* 0x0000000b03bb7c36 */ /* 0x040fe20008000000 */
[----:B------:R-:W-:-:S05]  /*5970*/  IADD3 R186, R3, UR14, RZ ;  /* 0x0000000e03ba7c10 */ /* 0x000fca000fffe0ff */
[--C-:B-1----:R-:W-:Y:S02]  /*5980*/  IMAD.IADD R2, R186, 0x1, R184.reuse ;  /* 0x00000001ba027824 */ /* 0x102fe400078e02b8 */
[----:B------:R-:W-:Y:S01]  /*5990*/  IMAD.IADD R3, R187, 0x1, R184 ;  /* 0x00000001bb037824 */ /* 0x000fe200078e02b8 */
[----:B------:R-:W-:Y:S06]  /*59a0*/  @P1 BRA `(.L_x_1028) ;  /* 0x0000000000641947 */ /* 0x000fec0003800000 */
        /* <DEDUP_REMOVED lines=14> */
.L_x_1030:
[----:B------:R-:W-:Y:S02]  /*5a90*/  ULDC UR5, c[0x0][0x9e4] ;  /* 0x0002790000057ab9 */ /* 0x000fe40000000800 */
[----:B------:R-:W-:-:S04]  /*5aa0*/  MOV R188, UR5 ;  /* 0x0000000500bc7c02 */ /* 0x000fc80008000f00 */
[----:B------:R-:W-:-:S13]  /*5ab0*/  ISETP.NE.AND P1, PT, R188, 0x1, PT ;  /* 0x00000001bc00780c */ /* 0x000fda0003f25270 */
[----:B------:R-:W0:Y:S02]  /*5ac0*/  @P1 LDC.64 R190, c[0x0][0x9e8] ;  /* 0x00027a00ffbe1b82 */ /* 0x000e240000000a00 */
[----:B0-----:R-:W-:-:S05]  /*5ad0*/  @P1 IMAD.HI.U32 R184, R185, R190, RZ ;  /* 0x000000beb9b81227 */ /* 0x001fca00078e00ff */
[----:B------:R-:W-:-:S07]  /*5ae0*/  @P1 SHF.R.U32.HI R185, RZ, R191, R184 ;  /* 0x000000bfffb91219 */ /* 0x000fce00000116b8 */
.L_x_1031:
[----:B------:R-:W-:Y:S05]  /*5af0*/  BSYNC B0 ;  /* 0x0000000000007941 */ /* 0x000fea0003800000 */
.L_x_1029:
[----:B------:R-:W-:-:S04]  /*5b00*/  IMAD R185, R185, R188, -R4 ;  /* 0x000000bcb9b97224 */ /* 0x000fc800078e0a04 */
[----:B------:R-:W-:-:S05]  /*5b10*/  IMAD R185, R8, -0x2, R185 ;  /* 0xfffffffe08b97824 */ /* 0x000fca00078e02b9 */
[----:B------:R-:W-:Y:S02]  /*5b20*/  VIADDMNMX R2, R185, R188, R2, PT ;  /* 0x000000bcb9027246 */ /* 0x000fe40003800102 */
[----:B------:R-:W-:-:S07]  /*5b30*/  VIMNMX R3, R3, R185, !PT ;  /* 0x000000b903037248 */ /* 0x000fce0007fe0100 */
.L_x_1028:
[----:B------:R-:W-:Y:S01]  /*5b40*/  ISETP.GT.AND P1, PT, R204, -0x1, PT ;  /* 0xffffffffcc00780c */ /* 0x000fe20003f24270 */
[----:B------:R-:W0:Y:S01]  /*5b50*/  SHFL.IDX PT, R184, R0, 0x1, 0x1c1f ;  /* 0x003c1f0000b87f89 */ /* 0x000e2200000e0000 */
[----:B------:R-:W-:Y:S02]  /*5b60*/  R2UR UR5, R22 ;  /* 0x00000000160572ca */ /* 0x000fe400000e0000 */
[C---:B------:R-:W-:Y:S02]  /*5b70*/  ISETP.GT.AND P4, PT, R3.reuse, 0x1, P1 ;  /* 0x000000010300780c */ /* 0x040fe40000f84270 */
[----:B------:R-:W-:Y:S02]  /*5b80*/  ISETP.GT.AND P5, PT, R3, RZ, P1 ;  /* 0x000000ff0300720c */ /* 0x000fe40000fa4270 */
[C---:B------:R-:W-:Y:S02]  /*5b90*/  ISETP.LT.OR P4, PT, R2.reuse, 0x2, P4 ;  /* 0x000000020200780c */ /* 0x040fe40002781670 */
[----:B------:R-:W-:-:S02]  /*5ba0*/  ISETP.LT.OR P5, PT, R2, 0x1, P5 ;  /* 0x000000010200780c */ /* 0x000fc40002fa1670 */
[----:B------:R-:W-:Y:S02]  /*5bb0*/  FSEL R153, R153, -INF , !P4 ;  /* 0xff80000099997808 */ /* 0x000fe40006000000 */
[C---:B------:R-:W-:Y:S01]  /*5bc0*/  ISETP.GT.AND P4, PT, R3.reuse, 0x18, P1 ;  /* 0x000000180300780c */ /* 0x040fe20000f84270 */
[----:B------:R-:W-:Y:S01]  /*5bd0*/  UISETP.NE.AND UP0, UPT, UR5, URZ, UPT ;  /* 0x0000003f0500728c */ /* 0x000fe2000bf05270 */
[----:B------:R-:W-:Y:S02]  /*5be0*/  FSEL R185, R152, -INF , !P5 ;  /* 0xff80000098b97808 */ /* 0x000fe40006800000 */
[----:B------:R-:W-:Y:S02]  /*5bf0*/  ISETP.LT.OR P4, PT, R2, 0x19, P4 ;  /* 0x000000190200780c */ /* 0x000fe40002781670 */
[C---:B------:R-:W-:Y:S02]  /*5c00*/  ISETP.GT.AND P6, PT, R3.reuse, 0x8, P1 ;  /* 0x000000080300780c */ /* 0x040fe40000fc4270 */
[----:B------:R-:W-:-:S02]  /*5c10*/  ISETP.GT.AND P2, PT, R3, 0x9, P1 ;  /* 0x000000090300780c */ /* 0x000fc40000f44270 */
[C---:B------:R-:W-:Y:S01]  /*5c20*/  ISETP.GT.AND P3, PT, R3.reuse, 0x10, P1 ;  /* 0x000000100300780c */ /* 0x040fe20000f64270 */
[--C-:B0-----:R-:W-:Y:S01]  /*5c30*/  IMAD.IADD R0, R186, 0x1, R184.reuse ;  /* 0x00000001ba007824 */ /* 0x101fe200078e02b8 */
[----:B------:R-:W-:Y:S01]  /*5c40*/  ISETP.GT.AND P5, PT, R3, 0x11, P1 ;  /* 0x000000110300780c */ /* 0x000fe20000fa4270 */
[----:B------:R-:W-:Y:S01]  /*5c50*/  IMAD.IADD R152, R187, 0x1, R184 ;  /* 0x00000001bb987824 */ /* 0x000fe200078e02b8 */
[----:B------:R-:W-:Y:S02]  /*5c60*/  FSEL R164, R164, -INF , !P4 ;  /* 0xff800000a4a47808 */ /* 0x000fe40006000000 */
[----:B------:R-:W-:Y:S02]  /*5c70*/  ISETP.GT.AND P4, PT, R3, 0x29, P1 ;  /* 0x000000290300780c */ /* 0x000fe40000f84270 */
[C---:B------:R-:W-:Y:S02]  /*5c80*/  ISETP.LT.OR P6, PT, R2.reuse, 0x9, P6 ;  /* 0x000000090200780c */ /* 0x040fe400037c1670 */
[----:B------:R-:W-:-:S02]  /*5c90*/  ISETP.LT.OR P2, PT, R2, 0xa, P2 ;  /* 0x0000000a0200780c */ /* 0x000fc40001741670 */
[C---:B------:R-:W-:Y:S02]  /*5ca0*/  ISETP.LT.OR P3, PT, R2.reuse, 0x11, P3 ;  /* 0x000000110200780c */ /* 0x040fe40001f61670 */
[C---:B------:R-:W-:Y:S02]  /*5cb0*/  ISETP.LT.OR P5, PT, R2.reuse, 0x12, P5 ;  /* 0x000000120200780c */ /* 0x040fe40002fa1670 */
[----:B------:R-:W-:Y:S02]  /*5cc0*/  ISETP.LT.OR P4, PT, R2, 0x2a, P4 ;  /* 0x0000002a0200780c */ /* 0x000fe40002781670 */
[----:B------:R-:W-:Y:S02]  /*5cd0*/  FSEL R156, R156, -INF , !P6 ;  /* 0xff8000009c9c7808 */ /* 0x000fe40007000000 */
[----:B------:R-:W-:Y:S02]  /*5ce0*/  FSEL R157, R157, -INF , !P2 ;  /* 0xff8000009d9d7808 */ /* 0x000fe40005000000 */
[----:B------:R-:W-:-:S02]  /*5cf0*/  FSEL R160, R160, -INF , !P3 ;  /* 0xff800000a0a07808 */ /* 0x000fc40005800000 */
[----:B------:R-:W-:Y:S02]  /*5d00*/  FSEL R161, R161, -INF , !P5 ;  /* 0xff800000a1a17808 */ /* 0x000fe40006800000 */
[C---:B------:R-:W-:Y:S02]  /*5d10*/  ISETP.GT.AND P6, PT, R3.reuse, 0x19, P1 ;  /* 0x000000190300780c */ /* 0x040fe40000fc4270 */
[C---:B------:R-:W-:Y:S02]  /*5d20*/  ISETP.GT.AND P2, PT, R3.reuse, 0x20, P1 ;  /* 0x000000200300780c */ /* 0x040fe40000f44270 */
[C---:B------:R-:W-:Y:S02]  /*5d30*/  ISETP.GT.AND P3, PT, R3.reuse, 0x21, P1 ;  /* 0x000000210300780c */ /* 0x040fe40000f64270 */
[----:B------:R-:W-:Y:S02]  /*5d40*/  ISETP.GT.AND P5, PT, R3, 0x28, P1 ;  /* 0x000000280300780c */ /* 0x000fe40000fa4270 */
[----:B------:R-:W-:-:S02]  /*5d50*/  FSEL R173, R173, -INF , !P4 ;  /* 0xff800000adad7808 */ /* 0x000fc40006000000 */
[----:B------:R-:W-:Y:S02]  /*5d60*/  PLOP3.LUT P4, PT, PT, PT, UP0, 0x40, 0x0 ;  /* 0x000000000000781c */ /* 0x000fe40003f8e808 */
[C---:B------:R-:W-:Y:S02]  /*5d70*/  ISETP.LT.OR P6, PT, R2.reuse, 0x1a, P6 ;  /* 0x0000001a0200780c */ /* 0x040fe400037c1670 */
[C---:B------:R-:W-:Y:S02]  /*5d80*/  ISETP.LT.OR P2, PT, R2.reuse, 0x21, P2 ;  /* 0x000000210200780c */ /* 0x040fe40001741670 */
[C---:B------:R-:W-:Y:S02]  /*5d90*/  ISETP.LT.OR P3, PT, R2.reuse, 0x22, P3 ;  /* 0x000000220200780c */ /* 0x040fe40001f61670 */
[----:B------:R-:W-:Y:S02]  /*5da0*/  ISETP.LT.OR P5, PT, R2, 0x29, P5 ;  /* 0x000000290200780c */ /* 0x000fe40002fa1670 */
[----:B------:R-:W-:-:S02]  /*5db0*/  FSEL R165, R165, -INF , !P6 ;  /* 0xff800000a5a57808 */ /* 0x000fc40007000000 */
[----:B------:R-:W-:Y:S02]  /*5dc0*/  FSEL R168, R168, -INF , !P2 ;  /* 0xff800000a8a87808 */ /* 0x000fe40005000000 */
[----:B------:R-:W-:Y:S02]  /*5dd0*/  FSEL R169, R169, -INF , !P3 ;  /* 0xff800000a9a97808 */ /* 0x000fe40005800000 */
[----:B------:R-:W-:Y:S02]  /*5de0*/  FSEL R172, R172, -INF , !P5 ;  /* 0xff800000acac7808 */ /* 0x000fe40006800000 */
[C---:B------:R-:W-:Y:S02]  /*5df0*/  ISETP.GT.AND P6, PT, R3.reuse, 0x30, P1 ;  /* 0x000000300300780c */ /* 0x040fe40000fc4270 */
[C---:B------:R-:W-:Y:S02]  /*5e00*/  ISETP.GT.AND P2, PT, R3.reuse, 0x31, P1 ;  /* 0x000000310300780c */ /* 0x040fe40000f44270 */
[----:B------:R-:W-:-:S02]  /*5e10*/  ISETP.GT.AND P3, PT, R3, 0x38, P1 ;  /* 0x000000380300780c */ /* 0x000fc40000f64270 */
[----:B------:R-:W-:Y:S02]  /*5e20*/  ISETP.GT.AND P5, PT, R3, 0x39, P1 ;  /* 0x000000390300780c */ /* 0x000fe40000fa4270 */
[C---:B------:R-:W-:Y:S02]  /*5e30*/  ISETP.LT.OR P6, PT, R2.reuse, 0x31, P6 ;  /* 0x000000310200780c */ /* 0x040fe400037c1670 */
[C---:B------:R-:W-:Y:S02]  /*5e40*/  ISETP.LT.OR P2, PT, R2.reuse, 0x32, P2 ;  /* 0x000000320200780c */ /* 0x040fe40001741670 */
[C---:B------:R-:W-:Y:S02]  /*5e50*/  ISETP.LT.OR P3, PT, R2.reuse, 0x39, P3 ;  /* 0x000000390200780c */ /* 0x040fe40001f61670 */
[----:B------:R-:W-:Y:S02]  /*5e60*/  ISETP.LT.OR P5, PT, R2, 0x3a, P5 ;  /* 0x0000003a0200780c */ /* 0x000fe40002fa1670 */
[----:B------:R-:W-:-:S02]  /*5e70*/  FSEL R176, R176, -INF , !P6 ;  /* 0xff800000b0b07808 */ /* 0x000fc40007000000 */
[----:B------:R-:W-:Y:S02]  /*5e80*/  FSEL R177, R177, -INF , !P2 ;  /* 0xff800000b1b17808 */ /* 0x000fe40005000000 */
[----:B------:R-:W-:Y:S02]  /*5e90*/  FSEL R180, R180, -INF , !P3 ;  /* 0xff800000b4b47808 */ /* 0x000fe40005800000 */
[----:B------:R-:W-:Y:S01]  /*5ea0*/  FSEL R181, R181, -INF , !P5 ;  /* 0xff800000b5b57808 */ /* 0x000fe20006800000 */
        /* <DEDUP_REMOVED lines=15> */
.L_x_1034:
[----:B------:R-:W-:Y:S02]  /*5fa0*/  ULDC UR5, c[0x0][0x9e4] ;  /* 0x0002790000057ab9 */ /* 0x000fe40000000800 */
[----:B------:R-:W-:-:S05]  /*5fb0*/  IMAD.U32 R184, RZ, RZ, UR5 ;  /* 0x00000005ffb87e24 */ /* 0x000fca000f8e00ff */
[----:B------:R-:W-:-:S13]  /*5fc0*/  ISETP.NE.AND P2, PT, R184, 0x1, PT ;  /* 0x00000001b800780c */ /* 0x000fda0003f45270 */
[----:B------:R-:W0:Y:S02]  /*5fd0*/  @P2 LDC.64 R2, c[0x0][0x9e8] ;  /* 0x00027a00ff022b82 */ /* 0x000e240000000a00 */
[----:B0-----:R-:W-:-:S05]  /*5fe0*/  @P2 IMAD.HI.U32 R2, R187, R2, RZ ;  /* 0x00000002bb022227 */ /* 0x001fca00078e00ff */
[----:B------:R-:W-:-:S07]  /*5ff0*/  @P2 SHF.R.U32.HI R187, RZ, R3, R2 ;  /* 0x00000003ffbb2219 */ /* 0x000fce0000011602 */
.L_x_1035:
[----:B------:R-:W-:Y:S05]  /*6000*/  BSYNC B0 ;  /* 0x0000000000007941 */ /* 0x000fea0003800000 */
.L_x_1033:
[----:B------:R-:W-:-:S04]  /*6010*/  IMAD R187, R187, R184, -R4 ;  /* 0x000000b8bbbb7224 */ /* 0x000fc800078e0a04 */
[----:B------:R-:W-:-:S05]  /*6020*/  IMAD R187, R8, -0x2, R187 ;  /* 0xfffffffe08bb7824 */ /* 0x000fca00078e02bb */
[----:B------:R-:W-:Y:S02]  /*6030*/  VIADDMNMX R0, R187, R184, R0, PT ;  /* 0x000000b8bb007246 */ /* 0x000fe40003800100 */
[----:B------:R-:W-:-:S07]  /*6040*/  VIMNMX R152, R152, R187, !PT ;  /* 0x000000bb98987248 */ /* 0x000fce0007fe0100 */
.L_x_1032:
[----:B------:R-:W-:Y:S01]  /*6050*/  FMNMX.FTZ R2, R185, R202, !PT ;  /* 0x000000cab9027209 */ /* 0x000fe20007810000 */
[----:B------:R-:W-:Y:S01]  /*6060*/  ULDC UR5, c[0x0][0x988] ;  /* 0x0002620000057ab9 */ /* 0x000fe20000000800 */
[C---:B------:R-:W-:Y:S01]  /*6070*/  ISETP.GT.AND P3, PT, R152.reuse, RZ, P1 ;  /* 0x000000ff9800720c */ /* 0x040fe20000f64270 */
[----:B------:R-:W-:Y:S01]  /*6080*/  UMOV UR10, UR5 ;  /* 0x00000005000a7c82 */ /* 0x000fe20008000000 */
[----:B------:R-:W-:Y:S02]  /*6090*/  FMNMX.FTZ R3, R153, R2, !PT ;  /* 0x0000000299037209 */ /* 0x000fe40007810000 */
[----:B------:R-:W-:Y:S02]  /*60a0*/  ISETP.GT.AND P4, PT, R152, 0x1, P1 ;  /* 0x000000019800780c */ /* 0x000fe40000f84270 */
[----:B------:R-:W-:Y:S02]  /*60b0*/  FMNMX.FTZ R2, R156, R3, !PT ;  /* 0x000000039c027209 */ /* 0x000fe40007810000 */
[----:B------:R-:W-:-:S02]  /*60c0*/  ISETP.LT.OR P3, PT, R0, 0x1, P3 ;  /* 0x000000010000780c */ /* 0x000fc40001f61670 */
[----:B------:R-:W-:Y:S02]  /*60d0*/  FMNMX.FTZ R3, R157, R2, !PT ;  /* 0x000000029d037209 */ /* 0x000fe40007810000 */
[----:B------:R-:W-:Y:S02]  /*60e0*/  ISETP.GT.AND P6, PT, R152, 0x8, P1 ;  /* 0x000000089800780c */ /* 0x000fe40000fc4270 */
[----:B------:R-:W-:Y:S02]  /*60f0*/  FMNMX.FTZ R2, R160, R3, !PT ;  /* 0x00000003a0027209 */ /* 0x000fe40007810000 */
[----:B------:R-:W-:Y:S02]  /*6100*/  ISETP.LT.OR P4, PT, R0, 0x2, P4 ;  /* 0x000000020000780c */ /* 0x000fe40002781670 */
[----:B------:R-:W-:Y:S02]  /*6110*/  FMNMX.FTZ R3, R161, R2, !PT ;  /* 0x00000002a1037209 */ /* 0x000fe40007810000 */
[----:B------:R-:W-:-:S02]  /*6120*/  FSEL R154, R154, -INF , !P3 ;  /* 0xff8000009a9a7808 */ /* 0x000fc40005800000 */
        /* <DEDUP_REMOVED lines=15> */
[----:B------:R-:W-:Y:S02]  /*6220*/  FSEL R159, R159, -INF , !P2 ;  /* 0xff8000009f9f7808 */ /* 0x000fe40005000000 */
[----:B------:R-:W-:Y:S02]  /*6230*/  FMNMX.FTZ R2, R180, R3, !PT ;  /* 0x00000003b4027209 */ /* 0x000fe40007810000 */
[----:B------:R-:W-:-:S02]  /*6240*/  ISETP.LT.OR P5, PT, R0, 0x11, P5 ;  /* 0x000000110000780c */ /* 0x000fc40002fa1670 */
[----:B------:R-:W-:Y:S02]  /*6250*/  FMNMX.FTZ R2, R181, R2, !PT ;  /* 0x00000002b5027209 */ /* 0x000fe40007810000 */
[----:B------:R-:W-:Y:S02]  /*6260*/  ISETP.GT.AND P6, PT, R152, 0x18, P1 ;  /* 0x000000189800780c */ /* 0x000fe40000fc4270 */
[----:B------:R-:W-:Y:S01]  /*6270*/  ISETP.LT.OR P4, PT, R0, 0x12, P4 ;  /* 0x000000120000780c */ /* 0x000fe20002781670 */
[----:B------:R-:W0:Y:S01]  /*6280*/  SHFL.BFLY PT, R3, R2, 0x2, 0x1f ;  /* 0x0c401f0002037f89 */ /* 0x000e2200000e0000 */
[----:B------:R-:W-:Y:S02]  /*6290*/  FSEL R162, R162, -INF , !P5 ;  /* 0xff800000a2a27808 */ /* 0x000fe40006800000 */
[----:B------:R-:W-:Y:S02]  /*62a0*/  ISETP.GT.AND P2, PT, R152, 0x19, P1 ;  /* 0x000000199800780c */ /* 0x000fe40000f44270 */
[----:B------:R-:W-:-:S02]  /*62b0*/  ISETP.LT.OR P6, PT, R0, 0x19, P6 ;  /* 0x000000190000780c */ /* 0x000fc400037c1670 */
[----:B------:R-:W-:Y:S02]  /*62c0*/  FSEL R163, R163, -INF , !P4 ;  /* 0xff800000a3a37808 */ /* 0x000fe40006000000 */
[----:B------:R-:W-:Y:S02]  /*62d0*/  ISETP.GT.AND P3, PT, R152, 0x20, P1 ;  /* 0x000000209800780c */ /* 0x000fe40000f64270 */
[----:B------:R-:W-:Y:S02]  /*62e0*/  FSEL R166, R166, -INF , !P6 ;  /* 0xff800000a6a67808 */ /* 0x000fe40007000000 */
[C---:B------:R-:W-:Y:S02]  /*62f0*/  ISETP.LT.OR P2, PT, R0.reuse, 0x1a, P2 ;  /* 0x0000001a0000780c */ /* 0x040fe40001741670 */
[----:B------:R-:W-:Y:S02]  /*6300*/  ISETP.LT.OR P3, PT, R0, 0x21, P3 ;  /* 0x000000210000780c */ /* 0x000fe40001f61670 */
[----:B------:R-:W-:-:S02]  /*6310*/  ISETP.GT.AND P5, PT, R152, 0x21, P1 ;  /* 0x000000219800780c */ /* 0x000fc40000fa4270 */
[----:B------:R-:W-:Y:S02]  /*6320*/  FSEL R167, R167, -INF , !P2 ;  /* 0xff800000a7a77808 */ /* 0x000fe40005000000 */
[----:B------:R-:W-:Y:S02]  /*6330*/  FSEL R170, R170, -INF , !P3 ;  /* 0xff800000aaaa7808 */ /* 0x000fe40005800000 */
[----:B------:R-:W-:Y:S02]  /*6340*/  ISETP.GT.AND P4, PT, R152, 0x28, P1 ;  /* 0x000000289800780c */ /* 0x000fe40000f84270 */
[----:B0-----:R-:W-:Y:S02]  /*6350*/  FMNMX.FTZ R3, R2, R3, !PT ;  /* 0x0000000302037209 */ /* 0x001fe40007810000 */
[----:B------:R-:W-:Y:S02]  /*6360*/  FMNMX.FTZ R2, R154, R203, !PT ;  /* 0x000000cb9a027209 */ /* 0x000fe40007810000 */
[----:B------:R-:W-:Y:S01]  /*6370*/  ISETP.LT.OR P5, PT, R0, 0x22, P5 ;  /* 0x000000220000780c */ /* 0x000fe20002fa1670 */
[----:B------:R-:W0:Y:S01]  /*6380*/  SHFL.BFLY PT, R4, R3, 0x1, 0x1f ;  /* 0x0c201f0003047f89 */ /* 0x000e2200000e0000 */
[----:B------:R-:W-:-:S02]  /*6390*/  ISETP.GT.AND P6, PT, R152, 0x29, P1 ;  /* 0x000000299800780c */ /* 0x000fc40000fc4270 */
[----:B------:R-:W-:Y:S02]  /*63a0*/  ISETP.LT.OR P4, PT, R0, 0x29, P4 ;  /* 0x000000290000780c */ /* 0x000fe40002781670 */
[----:B------:R-:W-:Y:S02]  /*63b0*/  ISETP.GT.AND P2, PT, R152, 0x30, P1 ;  /* 0x000000309800780c */ /* 0x000fe40000f44270 */
[----:B------:R-:W-:Y:S02]  /*63c0*/  FSEL R174, R174, -INF , !P4 ;  /* 0xff800000aeae7808 */ /* 0x000fe40006000000 */
[----:B------:R-:W-:Y:S02]  /*63d0*/  ISETP.LT.OR P6, PT, R0, 0x2a, P6 ;  /* 0x0000002a0000780c */ /* 0x000fe400037c1670 */
[----:B------:R-:W-:Y:S02]  /*63e0*/  ISETP.GT.AND P4, PT, R152, 0x38, P1 ;  /* 0x000000389800780c */ /* 0x000fe40000f84270 */
[----:B------:R-:W-:-:S02]  /*63f0*/  ISETP.LT.OR P2, PT, R0, 0x31, P2 ;  /* 0x000000310000780c */ /* 0x000fc40001741670 */
[----:B------:R-:W-:Y:S02]  /*6400*/  FSEL R175, R175, -INF , !P6 ;  /* 0xff800000afaf7808 */ /* 0x000fe40007000000 */
[----:B------:R-:W-:Y:S02]  /*6410*/  FSEL R178, R178, -INF , !P2 ;  /* 0xff800000b2b27808 */ /* 0x000fe40005000000 */
[----:B------:R-:W-:-:S04]  /*6420*/  ISETP.LT.OR P4, PT, R0, 0x39, P4 ;  /* 0x000000390000780c */ /* 0x000fc80002781670 */
[----:B------:R-:W-:Y:S02]  /*6430*/  FSEL R182, R182, -INF , !P4 ;  /* 0xff800000b6b67808 */ /* 0x000fe40006000000 */
[----:B0-----:R-:W-:Y:S02]  /*6440*/  FMNMX.FTZ R4, R3, R4, !PT ;  /* 0x0000000403047209 */ /* 0x001fe40007810000 */
[----:B------:R-:W-:Y:S02]  /*6450*/  FMNMX.FTZ R3, R155, R2, !PT ;  /* 0x000000029b037209 */ /* 0x000fe40007810000 */
[C---:B------:R-:W-:Y:S01]  /*6460*/  FSETP.NEU.FTZ.AND P3, PT, R4.reuse, -INF , PT ;  /* 0xff8000000400780b */ /* 0x040fe20003f7d000 */
[----:B------:R-:W-:Y:S01]  /*6470*/  FMUL.FTZ R184, R4, UR10 ;  /* 0x0000000a04b87c20 */ /* 0x000fe20008410000 */
[----:B------:R-:W-:-:S04]  /*6480*/  FMNMX.FTZ R2, R158, R3, !PT ;  /* 0x000000039e027209 */ /* 0x000fc80007810000 */
[----:B------:R-:W-:-:S04]  /*6490*/  FMNMX.FTZ R3, R159, R2, !PT ;  /* 0x000000029f037209 */ /* 0x000fc80007810000 */
[----:B------:R-:W-:-:S04]  /*64a0*/  FMNMX.FTZ R2, R162, R3, !PT ;  /* 0x00000003a2027209 */ /* 0x000fc80007810000 */
[----:B------:R-:W-:Y:S02]  /*64b0*/  FMNMX.FTZ R3, R163, R2, !PT ;  /* 0x00000002a3037209 */ /* 0x000fe40007810000 */
[----:B------:R-:W-:Y:S02]  /*64c0*/  FSEL R2, R184, RZ, P3 ;  /* 0x000000ffb8027208 */ /* 0x000fe40001800000 */
[----:B------:R-:W-:Y:S02]  /*64d0*/  FMNMX.FTZ R186, R166, R3, !PT ;  /* 0x00000003a6ba7209 */ /* 0x000fe40007810000 */
[----:B------:R-:W-:Y:S01]  /*64e0*/  FSEL R184, R171, -INF , !P5 ;  /* 0xff800000abb87808 */ /* 0x000fe20006800000 */
[--C-:B------:R-:W-:Y:S01]  /*64f0*/  FFMA.FTZ R196, R153, UR10, -R2.reuse ;  /* 0x0000000a99c47c23 */ /* 0x100fe20008010802 */
[----:B------:R-:W-:Y:S01]  /*6500*/  FMNMX.FTZ R3, R167, R186, !PT ;  /* 0x000000baa7037209 */ /* 0x000fe20007810000 */
[--C-:B------:R-:W-:Y:S01]  /*6510*/  FFMA.FTZ R153, R157, UR10, -R2.reuse ;  /* 0x0000000a9d997c23 */ /* 0x100fe20008010802 */
[----:B------:R-:W-:Y:S01]  /*6520*/  ISETP.GT.AND P5, PT, R152, 0x31, P1 ;  /* 0x000000319800780c */ /* 0x000fe20000fa4270 */
[--C-:B------:R-:W-:Y:S01]  /*6530*/  FFMA.FTZ R157, R161, UR10, -R2.reuse ;  /* 0x0000000aa19d7c23 */ /* 0x100fe20008010802 */
[----:B------:R-:W-:Y:S01]  /*6540*/  FMNMX.FTZ R3, R170, R3, !PT ;  /* 0x00000003aa037209 */ /* 0x000fe20007810000 */
[--C-:B------:R-:W-:Y:S01]  /*6550*/  FFMA.FTZ R161, R165, UR10, -R2.reuse ;  /* 0x0000000aa5a17c23 */ /* 0x100fe20008010802 */
[----:B------:R-:W-:Y:S01]  /*6560*/  ISETP.GT.AND P1, PT, R152, 0x39, P1 ;  /* 0x000000399800780c */ /* 0x000fe20000f24270 */
[--C-:B------:R-:W-:Y:S01]  /*6570*/  FFMA.FTZ R165, R169, UR10, -R2.reuse ;  /* 0x0000000aa9a57c23 */ /* 0x100fe20008010802 */
[----:B------:R-:W-:Y:S01]  /*6580*/  FMNMX.FTZ R3, R184, R3, !PT ;  /* 0x00000003b8037209 */ /* 0x000fe20007810000 */
[--C-:B------:R-:W-:Y:S01]  /*6590*/  FFMA.FTZ R169, R173, UR10, -R2.reuse ;  /* 0x0000000aada97c23 */ /* 0x100fe20008010802 */
[----:B------:R-:W-:Y:S01]  /*65a0*/  ISETP.LT.OR P5, PT, R0, 0x32, P5 ;  /* 0x000000320000780c */ /* 0x000fe20002fa1670 */
[--C-:B------:R-:W-:Y:S01]  /*65b0*/  FFMA.FTZ R173, R177, UR10, -R2.reuse ;  /* 0x0000000ab1ad7c23 */ /* 0x100fe20008010802 */
[----:B------:R-:W-:Y:S01]  /*65c0*/  FMNMX.FTZ R152, R174, R3, !PT ;  /* 0x00000003ae987209 */ /* 0x000fe20007810000 */
[--C-:B------:R-:W-:Y:S01]  /*65d0*/  FFMA.FTZ R171, R185, UR10, -R2.reuse ;  /* 0x0000000ab9ab7c23 */ /* 0x100fe20008010802 */
[----:B------:R-:W-:Y:S01]  /*65e0*/  FSEL R179, R179, -INF , !P5 ;  /* 0xff800000b3b37808 */ /* 0x000fe20006800000 */
        /* <DEDUP_REMOVED lines=11> */
[----:B------:R-:W-:Y:S01]  /*66a0*/  FSEL R177, R4, RZ, P3 ;  /* 0x000000ff04b17208 */ /* 0x000fe20001800000 */
[--C-:B------:R-:W-:Y:S01]  /*66b0*/  FFMA.FTZ R186, R180, UR10, -R2.reuse ;  /* 0x0000000ab4ba7c23 */ /* 0x100fe20008010802 */
[----:B------:R-:W-:Y:S01]  /*66c0*/  FMNMX.FTZ R0, R182, R3, !PT ;  /* 0x00000003b6007209 */ /* 0x000fe20007810000 */
[----:B------:R-:W-:Y:S01]  /*66d0*/  FFMA.FTZ R2, R181, UR10, -R2 ;  /* 0x0000000ab5027c23 */ /* 0x000fe20008010802 */
[----:B------:R-:W-:Y:S02]  /*66e0*/  MUFU.EX2 R171, R171 ;  /* 0x000000ab00ab7308 */ /* 0x000fe40000000800 */
[----:B------:R-:W-:-:S05]  /*66f0*/  FMNMX.FTZ R0, R183, R0, !PT ;  /* 0x00000000b7007209 */ /* 0x000fca0007810000 */
[----:B------:R-:W0:Y:S01]  /*6700*/  SHFL.BFLY PT, R3, R0, 0x2, 0x1f ;  /* 0x0c401f0000037f89 */ /* 0x000e2200000e0000 */
[----:B------:R-:W-:Y:S08]  /*6710*/  MUFU.EX2 R196, R196 ;  /* 0x000000c400c47308 */ /* 0x000ff00000000800 */
[----:B------:R-:W-:Y:S08]  /*6720*/  MUFU.EX2 R198, R198 ;  /* 0x000000c600c67308 */ /* 0x000ff00000000800 */
[----:B------:R-:W-:Y:S01]  /*6730*/  MUFU.EX2 R153, R153 ;  /* 0x0000009900997308 */ /* 0x000fe20000000800 */
[----:B0-----:R-:W-:-:S07]  /*6740*/  FMNMX.FTZ R3, R0, R3, !PT ;  /* 0x0000000300037209 */ /* 0x001fce0007810000 */
[----:B------:R-:W-:Y:S01]  /*6750*/  MUFU.EX2 R192, R192 ;  /* 0x000000c000c07308 */ /* 0x000fe20000000800 */
[----:B------:R-:W0:Y:S07]  /*6760*/  SHFL.BFLY PT, R0, R3, 0x1, 0x1f ;  /* 0x0c201f0003007f89 */ /* 0x000e2e00000e0000 */
[----:B------:R-:W-:Y:S08]  /*6770*/  MUFU.EX2 R157, R157 ;  /* 0x0000009d009d7308 */ /* 0x000ff00000000800 */
[----:B------:R-:W-:Y:S08]  /*6780*/  MUFU.EX2 R194, R194 ;  /* 0x000000c200c27308 */ /* 0x000ff00000000800 */
[----:B------:R-:W-:Y:S01]  /*6790*/  MUFU.EX2 R161, R161 ;  /* 0x000000a100a17308 */ /* 0x000fe20000000800 */
[----:B0-----:R-:W-:Y:S01]  /*67a0*/  FMNMX.FTZ R3, R3, R0, !PT ;  /* 0x0000000003037209 */ /* 0x001fe20007810000 */
[----:B------:R-:W-:-:S03]  /*67b0*/  FADD.FTZ R0, -R177, R202 ;  /* 0x000000cab1007221 */ /* 0x000fc60000010100 */
[----:B------:R-:W-:-:S03]  /*67c0*/  FSETP.NEU.FTZ.AND P1, PT, R3, -INF , PT ;  /* 0xff8000000300780b */ /* 0x000fc60003f3d000 */
[----:B------:R0:W-:Y:S01]  /*67d0*/  MUFU.EX2 R177, R2 ;  /* 0x0000000200b17308 */ /* 0x0001e20000000800 */
[----:B------:R-:W-:Y:S01]  /*67e0*/  FMUL.FTZ R181, R3, UR10 ;  /* 0x0000000a03b57c20 */ /* 0x000fe20008410000 */
[----:B------:R-:W-:-:S04]  /*67f0*/  FMUL.FTZ R0, R0, UR10 ;  /* 0x0000000a00007c20 */ /* 0x000fc80008410000 */
[----:B------:R-:W-:Y:S02]  /*6800*/  FSEL R181, R181, RZ, P1 ;  /* 0x000000ffb5b57208 */ /* 0x000fe40000800000 */
[----:B------:R-:W1:Y:S01]  /*6810*/  MUFU.EX2 R0, R0 ;  /* 0x0000000000007308 */ /* 0x000e620000000800 */
[----:B0-----:R-:W-:Y:S02]  /*6820*/  FSEL R2, R3, RZ, P1 ;  /* 0x000000ff03027208 */ /* 0x001fe40000800000 */
[--C-:B------:R-:W-:Y:S01]  /*6830*/  FFMA.FTZ R197, R154, UR10, -R181.reuse ;  /* 0x0000000a9ac57c23 */ /* 0x100fe200080108b5 */
[--C-:B------:R-:W-:Y:S01]  /*6840*/  FFMA.FTZ R154, R155, UR10, -R181.reuse ;  /* 0x0000000a9b9a7c23 */ /* 0x100fe200080108b5 */
[----:B------:R-:W-:Y:S01]  /*6850*/  FFMA.FTZ R199, R158, UR10, -R181 ;  /* 0x0000000a9ec77c23 */ /* 0x000fe200080108b5 */
[----:B------:R-:W-:Y:S01]  /*6860*/  FADD.FTZ R2, -R2, R203 ;  /* 0x000000cb02027221 */ /* 0x000fe20000010100 */
[--C-:B------:R-:W-:Y:S01]  /*6870*/  FFMA.FTZ R156, R159, UR10, -R181.reuse ;  /* 0x0000000a9f9c7c23 */ /* 0x100fe200080108b5 */
[--C-:B------:R-:W-:Y:S01]  /*6880*/  FFMA.FTZ R193, R162, UR10, -R181.reuse ;  /* 0x0000000aa2c17c23 */ /* 0x100fe200080108b5 */
[----:B------:R-:W-:Y:S01]  /*6890*/  MUFU.EX2 R197, R197 ;  /* 0x000000c500c57308 */ /* 0x000fe20000000800 */
[----:B------:R-:W-:Y:S01]  /*68a0*/  FMUL.FTZ R2, R2, UR10 ;  /* 0x0000000a02027c20 */ /* 0x000fe20008410000 */
        /* <DEDUP_REMOVED lines=10> */
[----:B------:R-:W-:Y:S01]  /*6950*/  FFMA.FTZ R179, R179, UR10, -R181 ;  /* 0x0000000ab3b37c23 */ /* 0x000fe200080108b5 */
[----:B------:R-:W-:Y:S01]  /*6960*/  FADD.FTZ R155, R196, R155 ;  /* 0x0000009bc49b7221 */ /* 0x000fe20000010000 */
[--C-:B------:R-:W-:Y:S01]  /*6970*/  FFMA.FTZ R182, R182, UR10, -R181.reuse ;  /* 0x0000000ab6b67c23 */ /* 0x100fe200080108b5 */
[----:B------:R-:W-:Y:S01]  /*6980*/  FFMA.FTZ R181, R183, UR10, -R181 ;  /* 0x0000000ab7b57c23 */ /* 0x000fe200080108b5 */
[----:B------:R-:W1:Y:S01]  /*6990*/  MUFU.EX2 R154, R154 ;  /* 0x0000009a009a7308 */ /* 0x000e620000000800 */
[----:B------:R-:W-:-:S04]  /*69a0*/  FADD.FTZ R166, R198, R155 ;  /* 0x0000009bc6a67221 */ /* 0x000fc80000010000 */
[----:B------:R-:W-:-:S03]  /*69b0*/  FADD.FTZ R155, R153, R166 ;  /* 0x000000a6999b7221 */ /* 0x000fc60000010000 */
[----:B------:R-:W2:Y:S01]  /*69c0*/  MUFU.EX2 R199, R199 ;  /* 0x000000c700c77308 */ /* 0x000ea20000000800 */
[----:B0-----:R-:W-:Y:S01]  /*69d0*/  FFMA.FTZ R9, R2, R9, R197 ;  /* 0x0000000902097223 */ /* 0x001fe200000100c5 */
[----:B------:R-:W-:-:S04]  /*69e0*/  FADD.FTZ R166, R192, R155 ;  /* 0x0000009bc0a67221 */ /* 0x000fc80000010000 */
[----:B------:R-:W-:Y:S02]  /*69f0*/  FADD.FTZ R155, R157, R166 ;  /* 0x000000a69d9b7221 */ /* 0x000fe40000010000 */
[----:B------:R-:W0:Y:S01]  /*6a00*/  MUFU.EX2 R156, R156 ;  /* 0x0000009c009c7308 */ /* 0x000e220000000800 */
[----:B-1----:R-:W-:Y:S01]  /*6a10*/  FADD.FTZ R18, R154, R9 ;  /* 0x000000099a127221 */ /* 0x002fe20000010000 */
[----:B------:R-:W-:-:S04]  /*6a20*/  FADD.FTZ R166, R194, R155 ;  /* 0x0000009bc2a67221 */ /* 0x000fc80000010000 */
[----:B------:R-:W-:Y:S02]  /*6a30*/  FADD.FTZ R155, R161, R166 ;  /* 0x000000a6a19b7221 */ /* 0x000fe40000010000 */
        /* <DEDUP_REMOVED lines=37> */
[----:B--2---:R-:W-:Y:S01]  /*6c90*/  FADD.FTZ R166, R186, R9 ;  /* 0x00000009baa67221 */ /* 0x004fe20000010000 */
[----:B0-----:R-:W-:-:S03]  /*6ca0*/  FADD.FTZ R9, R187, R18 ;  /* 0x00000012bb097221 */ /* 0x001fc60000010000 */
[----:B------:R-:W-:Y:S01]  /*6cb0*/  FADD.FTZ R18, R177, R166 ;  /* 0x000000a6b1127221 */ /* 0x000fe20000010000 */
[----:B-1----:R-:W-:Y:S01]  /*6cc0*/  FADD.FTZ R9, R168, R9 ;  /* 0x00000009a8097221 */ /* 0x002fe20000010000 */
[----:B------:R-:W-:Y:S06]  /*6cd0*/  @!P0 BRA `(.L_x_1036) ;  /* 0x0000000000048947 */ /* 0x000fec0003800000 */
[----:B------:R-:W-:Y:S01]  /*6ce0*/  BPT.TRAP 0x1 ;  /* 0x000000040000795c */ /* 0x000fe20000300000 */
.L_x_1036:
[----:B------:R-:W0:Y:S01]  /*6cf0*/  S2UR UR11, SR_CgaCtaId ;  /* 0x00000000000b79c3 */ /* 0x000e220000008800 */
[----:B------:R-:W-:Y:S01]  /*6d00*/  UIADD3 UR6, UR6, 0x30860, URZ ;  /* 0x0003086006067890 */ /* 0x000fe2000fffe03f */
[----:B------:R-:W-:Y:S01]  /*6d10*/  R2UR UR5, R205 ;  /* 0x00000000cd0572ca */ /* 0x000fe200000e0000 */
[----:B------:R-:W-:Y:S01]  /*6d20*/  IMAD.MOV.U32 R203, RZ, RZ, R3 ;  /* 0x000000ffffcb7224 */ /* 0x000fe200078e0003 */
[----:B------:R-:W-:Y:S01]  /*6d30*/  F2FP.F16.F32.PACK_AB R196, R196, R171 ;  /* 0x000000abc4c4723e */ /* 0x000fe200000000ff */
[----:B------:R-:W-:Y:S01]  /*6d40*/  IMAD.MOV.U32 R202, RZ, RZ, R4 ;  /* 0x000000ffffca7224 */ /* 0x000fe200078e0004 */
[----:B------:R-:W-:Y:S02]  /*6d50*/  F2FP.F16.F32.PACK_AB R197, R154, R197 ;  /* 0x000000c59ac5723e */ /* 0x000fe400000000ff */
[----:B------:R-:W-:Y:S02]  /*6d60*/  F2FP.F16.F32.PACK_AB R198, R153, R198 ;  /* 0x000000c699c6723e */ /* 0x000fe400000000ff */
[----:B------:R-:W-:-:S02]  /*6d70*/  F2FP.F16.F32.PACK_AB R199, R156, R199 ;  /* 0x000000c79cc7723e */ /* 0x000fc400000000ff */
[----:B------:R-:W-:Y:S02]  /*6d80*/  F2FP.F16.F32.PACK_AB R192, R157, R192 ;  /* 0x000000c09dc0723e */ /* 0x000fe400000000ff */
[----:B------:R-:W-:Y:S02]  /*6d90*/  F2FP.F16.F32.PACK_AB R193, R158, R193 ;  /* 0x000000c19ec1723e */ /* 0x000fe400000000ff */
[----:B------:R-:W-:Y:S01]  /*6da0*/  ISETP.GT.AND P1, PT, R204, UR5, PT ;  /* 0x00000005cc007c0c */ /* 0x000fe2000bf24270 */
[----:B------:R-:W-:Y:S01]  /*6db0*/  UMOV UR5, UR4 ;  /* 0x0000000400057c82 */ /* 0x000fe20008000000 */
[----:B------:R-:W-:Y:S02]  /*6dc0*/  F2FP.F16.F32.PACK_AB R194, R161, R194 ;  /* 0x000000c2a1c2723e */ /* 0x000fe400000000ff */
[----:B------:R-:W-:Y:S02]  /*6dd0*/  F2FP.F16.F32.PACK_AB R195, R160, R195 ;  /* 0x000000c3a0c3723e */ /* 0x000fe400000000ff */
[----:B------:R-:W-:Y:S01]  /*6de0*/  F2FP.F16.F32.PACK_AB R188, R165, R188 ;  /* 0x000000bca5bc723e */ /* 0x000fe200000000ff */
[----:B0-----:R-:W-:Y:S01]  /*6df0*/  UPRMT UR6, UR11, 0x654, UR6 ;  /* 0x000006540b067896 */ /* 0x001fe20008000006 */
[----:B------:R-:W-:-:S02]  /*6e00*/  F2FP.F16.F32.PACK_AB R189, R162, R189 ;  /* 0x000000bda2bd723e */ /* 0x000fc400000000ff */
[----:B------:R-:W-:Y:S02]  /*6e10*/  F2FP.F16.F32.PACK_AB R190, R169, R190 ;  /* 0x000000bea9be723e */ /* 0x000fe400000000ff */
[----:B------:R-:W-:Y:S02]  /*6e20*/  F2FP.F16.F32.PACK_AB R191, R164, R191 ;  /* 0x000000bfa4bf723e */ /* 0x000fe400000000ff */
[----:B------:R-:W-:Y:S02]  /*6e30*/  F2FP.F16.F32.PACK_AB R184, R173, R152 ;  /* 0x00000098adb8723e */ /* 0x000fe400000000ff */
[----:B------:R-:W-:Y:S01]  /*6e40*/  SYNCS.ARRIVE.TRANS64.RED.A1T0 RZ, [UR6], RZ ;  /* 0x000000ffffff79a7 */ /* 0x000fe20008100406 */
[----:B------:R-:W-:Y:S02]  /*6e50*/  R2UR UR6, R5 ;  /* 0x00000000050672ca */ /* 0x000fe400000e0000 */
[----:B------:R-:W-:Y:S02]  /*6e60*/  F2FP.F16.F32.PACK_AB R185, R179, R185 ;  /* 0x000000b9b3b9723e */ /* 0x000fe400000000ff */
[----:B------:R-:W-:-:S02]  /*6e70*/  F2FP.F16.F32.PACK_AB R186, R177, R186 ;  /* 0x000000bab1ba723e */ /* 0x000fc400000000ff */
[----:B------:R-:W-:Y:S02]  /*6e80*/  IADD3 R204, R204, -0x1, RZ ;  /* 0xffffffffcccc7810 */ /* 0x000fe40007ffe0ff */
[----:B------:R-:W-:-:S05]  /*6e90*/  F2FP.F16.F32.PACK_AB R187, R168, R187 ;  /* 0x000000bba8bb723e */ /* 0x000fca00000000ff */
[----:B------:R-:W-:Y:S01]  /*6ea0*/  IMAD.U32 R206, RZ, RZ, UR6 ;  /* 0x00000006ffce7e24 */ /* 0x000fe2000f8e00ff */
[----:B------:R-:W-:Y:S06]  /*6eb0*/  @P1 BRA `(.L_x_1037) ;  /* 0xffffffd400b41947 */ /* 0x000fec000383ffff */
.L_x_1018:
[----:B------:R-:W-:Y:S02]  /*6ec0*/  R2UR UR5, R22 ;  /* 0x00000000160572ca */ /* 0x000fe400000e0000 */
[----:B------:R-:W-:Y:S02]  /*6ed0*/  R2UR UR6, R23 ;  /* 0x00000000170672ca */ /* 0x000fe400000e0000 */
[----:B------:R-:W-:-:S05]  /*6ee0*/  IADD3 R20, -R20, 0x1, RZ ;  /* 0x0000000114147810 */ /* 0x000fca0007ffe1ff */
[----:B------:R-:W-:-:S04]  /*6ef0*/  IMAD R20, R17, UR7, R20 ;  /* 0x0000000711147c24 */ /* 0x000fc8000f8e0214 */
[----:B------:R-:W-:Y:S01]  /*6f00*/  UISETP.NE.AND UP0, UPT, UR5, URZ, UPT ;  /* 0x0000003f0500728c */ /* 0x000fe2000bf05270 */
[----:B------:R-:W0:Y:S01]  /*6f10*/  S2UR UR5, SR_CTAID.X ;  /* 0x00000000000579c3 */ /* 0x000e220000002500 */
[----:B------:R-:W-:Y:S01]  /*6f20*/  UISETP.NE.AND UP1, UPT, UR6, URZ, UPT ;  /* 0x0000003f0600728c */ /* 0x000fe2000bf25270 */
[----:B------:R-:W-:-:S03]  /*6f30*/  R2UR UR11, R20 ;  /* 0x00000000140b72ca */ /* 0x000fc600000e0000 */
[----:B------:R-:W-:-:S07]  /*6f40*/  PLOP3.LUT P1, PT, PT, PT, UP0, 0x40, 0x0 ;  /* 0x000000000000781c */ /* 0x000fce0003f2e808 */
[----:B------:R-:W-:Y:S01]  /*6f50*/  @UP1 ULDC UR6, c[0x0][0x44c] ;  /* 0x0001130000061ab9 */ /* 0x000fe20000000800 */
[----:B------:R-:W-:Y:S01]  /*6f60*/  @UP1 ULDC UR14, c[0x0][0x450] ;  /* 0x00011400000e1ab9 */ /* 0x000fe20000000800 */
[----:B0-----:R-:W-:-:S04]  /*6f70*/  ULEA UR5, UR5, 0x7f, 0x7 ;  /* 0x0000007f05057891 */ /* 0x001fc8000f8e383f */
[----:B------:R-:W-:-:S04]  /*6f80*/  UIMAD.WIDE.U32 UR6, UR5, UR6, URZ ;  /* 0x00000006050672a5 */ /* 0x000fc8000f8e003f */
[----:B------:R-:W-:-:S04]  /*6f90*/  @UP1 USHF.R.U32.HI UR5, URZ, UR14, UR7 ;  /* 0x0000000e3f051299 */ /* 0x000fc80008011607 */
[----:B------:R-:W-:-:S03]  /*6fa0*/  UIADD3 UR6, UR11, UR5, URZ ;  /* 0x000000050b067290 */ /* 0x000fc6000fffe03f */
[----:B------:R-:W-:Y:S02]  /*6fb0*/  ULDC UR5, c[0x0][0x9dc] ;  /* 0x0002770000057ab9 */ /* 0x000fe40000000800 */
[----:B------:R-:W-:Y:S01]  /*6fc0*/  UIADD3 UR5, UR6, -UR5, URZ ;  /* 0x8000000506057290 */ /* 0x000fe2000fffe03f */
[----:B------:R-:W-:Y:S11]  /*6fd0*/  @P1 BRA `(.L_x_1038) ;  /* 0x0000000000501947 */ /* 0x000ff60003800000 */
[----:B------:R-:W-:Y:S02]  /*6fe0*/  UMOV UR11, UR6 ;  /* 0x00000006000b7c82 */ /* 0x000fe40008000000 */
[----:B------:R-:W-:-:S06]  /*6ff0*/  UISETP.GT.AND UP0, UPT, UR11, -0x1, UPT ;  /* 0xffffffff0b00788c */ /* 0x000fcc000bf04270 */
[----:B------:R-:W-:-:S13]  /*7000*/  PLOP3.LUT P1, PT, PT, PT, UP0, 0x80, 0x0 ;  /* 0x000000000000781c */ /* 0x000fda0003f2f008 */
[----:B------:R-:W-:Y:S05]  /*7010*/  @P1 BRA `(.L_x_1039) ;  /* 0x0000000000201947 */ /* 0x000fea0003800000 */
[----:B------:R-:W-:Y:S01]  /*7020*/  ULDC UR18, c[0x0][0x9e4] ;  /* 0x0002790000127ab9 */ /* 0x000fe20000000800 */
[----:B------:R-:W-:Y:S02]  /*7030*/  ULOP3.LUT UR11, URZ, UR11, URZ, 0x33, !UPT ;  /* 0x0000000b3f0b7292 */ /* 0x000fe4000f8e333f */
[----:B------:R-:W-:-:S11]  /*7040*/  UISETP.NE.AND UP0, UPT, UR18, 0x1, UPT ;  /* 0x000000011200788c */ /* 0x000fd6000bf05270 */
[----:B------:R-:W-:Y:S02]  /*7050*/  @UP0 ULDC.64 UR6, c[0x0][0x9e8] ;  /* 0x00027a0000060ab9 */ /* 0x000fe40000000a00 */
[----:B------:R-:W-:-:S04]  /*7060*/  UIMAD.WIDE.U32 UR14, UR11, UR6, URZ ;  /* 0x000000060b0e72a5 */ /* 0x000fc8000f8e003f */
[----:B------:R-:W-:-:S04]  /*7070*/  @UP0 USHF.R.U32.HI UR11, URZ, UR7, UR15 ;  /* 0x000000073f0b0299 */ /* 0x000fc8000801160f */
[----:B------:R-:W-:Y:S01]  /*7080*/  ULOP3.LUT UR11, URZ, UR11, URZ, 0x33, !UPT ;  /* 0x0000000b3f0b7292 */ /* 0x000fe2000f8e333f */
[----:B------:R-:W-:Y:S11]  /*7090*/  BRA `(.L_x_1040) ;  /* 0x0000000000147947 */ /* 0x000ff60003800000 */
.L_x_1039:
[----:B------:R-:W-:Y:S02]  /*70a0*/  ULDC UR18, c[0x0][0x9e4] ;  /* 0x0002790000127ab9 */ /* 0x000fe40000000800 */
[----:B------:R-:W-:-:S11]  /*70b0*/  UISETP.NE.AND UP0, UPT, UR18, 0x1, UPT ;  /* 0x000000011200788c */ /* 0x000fd6000bf05270 */
[----:B------:R-:W-:Y:S02]  /*70c0*/  @UP0 ULDC.64 UR6, c[0x0][0x9e8] ;  /* 0x00027a0000060ab9 */ /* 0x000fe40000000a00 */
[----:B------:R-:W-:-:S04]  /*70d0*/  UIMAD.WIDE.U32 UR14, UR11, UR6, URZ ;  /* 0x000000060b0e72a5 */ /* 0x000fc8000f8e003f */
[----:B------:R-:W-:-:S12]  /*70e0*/  @UP0 USHF.R.U32.HI UR11, URZ, UR7, UR15 ;  /* 0x000000073f0b0299 */ /* 0x000fd8000801160f */
.L_x_1040:
[----:B------:R-:W-:-:S04]  /*70f0*/  UIMAD UR11, UR11, UR18, URZ ;  /* 0x000000120b0b72a4 */ /* 0x000fc8000f8e023f */
[----:B------:R-:W-:-:S04]  /*7100*/  UISETP.LT.AND UP0, UPT, UR5, UR11, UPT ;  /* 0x0000000b0500728c */ /* 0x000fc8000bf01270 */
[----:B------:R-:W-:-:S12]  /*7110*/  USEL UR5, UR5, UR11, !UP0 ;  /* 0x0000000b05057287 */ /* 0x000fd8000c000000 */
.L_x_1038:
[----:B------:R-:W-:Y:S01]  /*7120*/  UIADD3 UR5, UR5, 0x3f, URZ ;  /* 0x0000003f05057890 */ /* 0x000fe2000fffe03f */
[----:B------:R-:W-:-:S03]  /*7130*/  R2UR UR7, R201 ;  /* 0x00000000c90772ca */ /* 0x000fc600000e0000 */
[----:B------:R-:W-:-:S04]  /*7140*/  USHF.R.S32.HI UR6, URZ, 0x1f, UR5 ;  /* 0x0000001f3f067899 */ /* 0x000fc80008011405 */
[----:B------:R-:W-:-:S04]  /*7150*/  ULEA.HI UR6, UR6, UR5, URZ, 0x6 ;  /* 0x0000000506067291 */ /* 0x000fc8000f8f303f */
[----:B------:R-:W-:-:S04]  /*7160*/  USHF.R.S32.HI UR6, URZ, 0x6, UR6 ;  /* 0x000000063f067899 */ /* 0x000fc80008011406 */
[----:B------:R-:W-:-:S04]  /*7170*/  UISETP.LT.AND UP0, UPT, UR7, UR6, UPT ;  /* 0x000000060700728c */ /* 0x000fc8000bf01270 */
[----:B------:R-:W-:-:S06]  /*7180*/  USEL UR5, UR7, UR6, !UP0 ;  /* 0x0000000607057287 */ /* 0x000fcc000c000000 */
[----:B------:R-:W-:Y:S01]  /*7190*/  ISETP.GE.AND P1, PT, R204, UR5, PT ;  /* 0x00000005cc007c0c */ /* 0x000fe2000bf26270 */
[----:B------:R-:W-:-:S12]  /*71a0*/  IMAD.U32 R205, RZ, RZ, UR5 ;  /* 0x00000005ffcd7e24 */ /* 0x000fd8000f8e00ff */
[----:B------:R-:W-:Y:S05]  /*71b0*/  @!P1 BRA `(.L_x_1041) ;  /* 0x0000001c00509947 */ /* 0x000fea0003800000 */
[----:B------:R-:W-:Y:S01]  /*71c0*/  R2UR UR7, R5 ;  /* 0x00000000050772ca */ /* 0x000fe200000e0000 */
[----:B------:R-:W-:Y:S01]  /*71d0*/  IMAD.MOV.U32 R202, RZ, RZ, R3 ;  /* 0x000000ffffca7224 */ /* 0x000fe200078e0003 */
[----:B------:R-:W-:Y:S01]  /*71e0*/  MOV R203, R4 ;  /* 0x0000000400cb7202 */ /* 0x000fe20000000f00 */
[----:B------:R-:W-:Y:S01]  /*71f0*/  IMAD.MOV.U32 R20, RZ, RZ, R204 ;  /* 0x000000ffff147224 */ /* 0x000fe200078e00cc */
[----:B------:R-:W-:-:S11]  /*7200*/  UMOV UR6, UR4 ;  /* 0x0000000400067c82 */ /* 0x000fd60008000000 */
.L_x_1052:
[----:B------:R-:W-:-:S04]  /*7210*/  UIADD3 UR4, UR6, 0x1, URZ ;  /* 0x0000000106047890 */ /* 0x000fc8000fffe03f */
[----:B------:R-:W-:-:S04]  /*7220*/  UISETP.NE.AND UP0, UPT, UR4, 0x2, UPT ;  /* 0x000000020400788c */ /* 0x000fc8000bf05270 */
[----:B------:R-:W-:Y:S02]  /*7230*/  USEL UR5, URZ, 0x1, UP0 ;  /* 0x000000013f057887 */ /* 0x000fe40008000000 */
[----:B------:R-:W-:Y:S02]  /*7240*/  USEL UR4, UR4, URZ, UP0 ;  /* 0x0000003f04047287 */ /* 0x000fe40008000000 */
[----:B------:R-:W-:-:S06]  /*7250*/  ULOP3.LUT UR5, UR7, UR5, URZ, 0x3c, !UPT ;  /* 0x0000000507057292 */ /* 0x000fcc000f8e3c3f */
[----:B------:R-:W-:Y:S01]  /*7260*/  IMAD.U32 R5, RZ, RZ, UR5 ;  /* 0x00000005ff057e24 */ /* 0x000fe2000f8e00ff */
[----:B------:R-:W-:Y:S06]  /*7270*/  @!P0 BRA `(.L_x_1042) ;  /* 0x0000000000048947 */ /* 0x000fec0003800000 */
[----:B------:R-:W-:Y:S01]  /*7280*/  BPT.TRAP 0x1 ;  /* 0x000000040000795c */ /* 0x000fe20000300000 */
.L_x_1042:
        /* <DEDUP_REMOVED lines=8> */
.L_x_1043:
[----:B-1----:R-:W-:Y:S05]  /*7310*/  @P1 BRA `(.L_x_1044) ;  /* 0x0000000000081947 */ /* 0x002fea0003800000 */
[----:B------:R-:W1:Y:S02]  /*7320*/  SYNCS.PHASECHK.TRANS64.TRYWAIT P1, [UR5+0x30830], R3 ;  /* 0x03083003ff0075a7 */ /* 0x000e640008020145 */
[----:B-1----:R-:W-:Y:S05]  /*7330*/  @!P1 BRA `(.L_x_1045) ;  /* 0x000000bc00c89947 */ /* 0x002fea0003800000 */
.L_x_1044:
[----:B------:R-:W-:Y:S01]  /*7340*/  R2UR UR5, R21 ;  /* 0x00000000150572ca */ /* 0x000fe200000e0000 */
[----:B------:R-:W-:Y:S01]  /*7350*/  WARPGROUP.ARRIVE ;  /* 0x00000000000079c5 */ /* 0x000fe20000000000 */
[----:B------:R-:W-:Y:S01]  /*7360*/  R2UR UR56, R6 ;  /* 0x00000000063872ca */ /* 0x000fe200000e0000 */
[----:B------:R-:W-:Y:S01]  /*7370*/  UMOV UR59, 0x40000040 ;  /* 0x40000040003b7882 */ /* 0x000fe20000000000 */
[----:B------:R-:W-:Y:S01]  /*7380*/  R2UR UR57, R7 ;  /* 0x00000000073972ca */ /* 0x000fe200000e0000 */
[----:B------:R-:W-:Y:S01]  /*7390*/  UMOV UR11, 0x40000040 ;  /* 0x40000040000b7882 */ /* 0x000fe20000000000 */
[----:B------:R-:W-:Y:S01]  /*73a0*/  UMOV UR15, 0x40000040 ;  /* 0x40000040000f7882 */ /* 0x000fe20000000000 */
[----:B------:R-:W-:Y:S01]  /*73b0*/  UMOV UR19, 0x40000040 ;  /* 0x4000004000137882 */ /* 0x000fe20000000000 */
[----:B------:R-:W-:Y:S01]  /*73c0*/  UMOV UR23, 0x40000040 ;  /* 0x4000004000177882 */ /* 0x000fe20000000000 */
[----:B------:R-:W-:Y:S01]  /*73d0*/  UMOV UR27, 0x40000040 ;  /* 0x40000040001b7882 */ /* 0x000fe20000000000 */
[----:B------:R-:W-:Y:S01]  /*73e0*/  UMOV UR31, 0x40000040 ;  /* 0x40000040001f7882 */ /* 0x000fe20000000000 */
[----:B------:R-:W-:Y:S01]  /*73f0*/  UMOV UR35, 0x40000040 ;  /* 0x4000004000237882 */ /* 0x000fe20000000000 */
[----:B------:R-:W-:Y:S01]  /*7400*/  UMOV UR39, 0x40000040 ;  /* 0x4000004000277882 */ /* 0x000fe20000000000 */
        /* <DEDUP_REMOVED lines=88> */
[----:B------:R-:W-:Y:S01]  /*7990*/  FMUL.FTZ R149, R149, R0 ;  /* 0x0000000095957220 */ /* 0x000fe20000410000 */
        /* <DEDUP_REMOVED lines=73> */
[----:B------:R-:W-:Y:S01]  /*7e30*/  UIADD3 UR58, UR5, 0x606, URZ ;  /* 0x00000606053a7890 */ /* 0x000fe2000fffe03f */
        /* <DEDUP_REMOVED lines=44> */
.L_x_1046:
[----:B------:R-:W-:Y:S01]  /*8100*/  R2UR UR5, R16 ;  /* 0x00000000100572ca */ /* 0x000fe200000e0000 */
[----:B------:R-:W-:-:S05]  /*8110*/  IMAD.U32 R0, RZ, RZ, UR7 ;  /* 0x00000007ff007e24 */ /* 0x000fca000f8e00ff */
[----:B------:R-:W-:-:S07]  /*8120*/  SHF.L.U32 R0, R0, 0x1f, RZ ;  /* 0x0000001f00007819 */ /* 0x000fce00000006ff */
[----:B------:R-:W-:-:S09]  /*8130*/  ULEA UR5, UR6, UR5, 0x3 ;  /* 0x0000000506057291 */ /* 0x000fd2000f8e183f */
[----:B------:R2:W3:Y:S01]  /*8140*/  SYNCS.PHASECHK.TRANS64.TRYWAIT P1, [UR5+0x30850], R0 ;  /* 0x03085000ff0075a7 */ /* 0x0004e20008020145 */
[----:B------:R-:W-:Y:S05]  /*8150*/  @!P0 BRA `(.L_x_1047) ;  /* 0x0000000000048947 */ /* 0x000fea0003800000 */
[----:B------:R-:W-:Y:S01]  /*8160*/  BPT.TRAP 0x1 ;  /* 0x000000040000795c */ /* 0x000fe20000300000 */
.L_x_1047:
[----:B---3--:R-:W-:Y:S05]  /*8170*/  @P1 BRA `(.L_x_1048) ;  /* 0x0000000000081947 */ /* 0x008fea0003800000 */
[----:B------:R-:W3:Y:S02]  /*8180*/  SYNCS.PHASECHK.TRANS64.TRYWAIT P1, [UR5+0x30850], R0 ;  /* 0x03085000ff0075a7 */ /* 0x000ee40008020145 */
[----:B---3--:R-:W-:Y:S05]  /*8190*/  @!P1 BRA `(.L_x_1049) ;  /* 0x000000b000489947 */ /* 0x008fea0003800000 */
.L_x_1048:
[----:B------:R-:W-:Y:S01]  /*81a0*/  R2UR UR7, R16 ;  /* 0x00000000100772ca */ /* 0x000fe200000e0000 */
[----:B------:R-:W-:-:S12]  /*81b0*/  WARPGROUP.ARRIVE ;  /* 0x00000000000079c5 */ /* 0x000fd80000000000 */
[----:B------:R-:W-:-:S04]  /*81c0*/  UIADD3 UR7, UR7, 0x400, URZ ;  /* 0x0000040007077890 */ /* 0x000fc8000fffe03f */
[----:B------:R-:W-:-:S04]  /*81d0*/  USHF.R.U32.HI UR7, URZ, 0x4, UR7 ;  /* 0x000000043f077899 */ /* 0x000fc80008011607 */
[----:B------:R-:W-:-:S04]  /*81e0*/  ULOP3.LUT UR7, UR7, 0x3fff, URZ, 0xc0, !UPT ;  /* 0x00003fff07077892 */ /* 0x000fc8000f8ec03f */
[----:B------:R-:W-:-:S04]  /*81f0*/  ULOP3.LUT UR7, UR7, 0x2000000, URZ, 0xfc, !UPT ;  /* 0x0200000007077892 */ /* 0x000fc8000f8efc3f */
[----:B------:R-:W-:-:S03]  /*8200*/  ULEA UR10, UR6, UR7, 0xb ;  /* 0x00000007060a7291 */ /* 0x000fc6000f8e583f */
[----:B------:R-:W-:-:S04]  /*8210*/  UMOV UR7, 0x40000040 ;  /* 0x4000004000077882 */ /* 0x000fc80000000000 */
        /* <DEDUP_REMOVED lines=23> */
.L_x_1050:
[----:B0-2---:R-:W-:Y:S01]  /*8390*/  FMNMX.FTZ R0, R152, R203, !PT ;  /* 0x000000cb98007209 */ /* 0x005fe20007810000 */
[----:B------:R-:W-:Y:S01]  /*83a0*/  ULDC UR6, c[0x0][0x988] ;  /* 0x0002620000067ab9 */ /* 0x000fe20000000800 */
[----:B------:R-:W-:Y:S01]  /*83b0*/  FMNMX.FTZ R2, R154, R202, !PT ;  /* 0x000000ca9a027209 */ /* 0x000fe20007810000 */
[----:B------:R-:W-:Y:S01]  /*83c0*/  UMOV UR10, UR6 ;  /* 0x00000006000a7c82 */ /* 0x000fe20008000000 */
[----:B-1----:R-:W-:Y:S01]  /*83d0*/  FMNMX.FTZ R3, R153, R0, !PT ;  /* 0x0000000099037209 */ /* 0x002fe20007810000 */
[----:B------:R-:W0:Y:S01]  /*83e0*/  S2UR UR7, SR_CgaCtaId ;  /* 0x00000000000779c3 */ /* 0x000e220000008800 */
        /* <DEDUP_REMOVED lines=29> */
[----:B------:R-:W-:Y:S01]  /*85c0*/  R2UR UR6, R16 ;  /* 0x00000000100672ca */ /* 0x000fe200000e0000 */
[----:B------:R-:W1:Y:S04]  /*85d0*/  SHFL.BFLY PT, R3, R0, 0x2, 0x1f ;  /* 0x0c401f0000037f89 */ /* 0x000e6800000e0000 */
[----:B------:R-:W2:Y:S08]  /*85e0*/  SHFL.BFLY PT, R185, R2, 0x2, 0x1f ;  /* 0x0c401f0002b97f89 */ /* 0x000eb000000e0000 */
[----:B------:R-:W-:-:S04]  /*85f0*/  ULEA UR6, UR4, UR6, 0x3 ;  /* 0x0000000604067291 */ /* 0x000fc8000f8e183f */
[----:B------:R-:W-:-:S04]  /*8600*/  UIADD3 UR6, UR6, 0x30840, URZ ;  /* 0x0003084006067890 */ /* 0x000fc8000fffe03f */
[----:B0-----:R-:W-:Y:S01]  /*8610*/  UPRMT UR6, UR7, 0x654, UR6 ;  /* 0x0000065407067896 */ /* 0x001fe20008000006 */
[----:B-1----:R-:W-:Y:S02]  /*8620*/  FMNMX.FTZ R184, R0, R3, !PT ;  /* 0x0000000300b87209 */ /* 0x002fe40007810000 */
[----:B--2---:R-:W-:-:S03]  /*8630*/  FMNMX.FTZ R185, R2, R185, !PT ;  /* 0x000000b902b97209 */ /* 0x004fc60007810000 */
[----:B------:R-:W0:Y:S03]  /*8640*/  SHFL.BFLY PT, R3, R184, 0x1, 0x1f ;  /* 0x0c201f00b8037f89 */ /* 0x000e2600000e0000 */
[----:B------:R-:W-:Y:S01]  /*8650*/  SYNCS.ARRIVE.TRANS64.RED.A1T0 RZ, [UR6], RZ ;  /* 0x000000ffffff79a7 */ /* 0x000fe20008100406 */
[----:B------:R-:W1:Y:S01]  /*8660*/  SHFL.BFLY PT, R186, R185, 0x1, 0x1f ;  /* 0x0c201f00b9ba7f89 */ /* 0x000e6200000e0000 */
[----:B0-----:R-:W-:Y:S02]  /*8670*/  FMNMX.FTZ R4, R184, R3, !PT ;  /* 0x00000003b8047209 */ /* 0x001fe40007810000 */
[----:B-1----:R-:W-:-:S03]  /*8680*/  FMNMX.FTZ R3, R185, R186, !PT ;  /* 0x000000bab9037209 */ /* 0x002fc60007810000 */
[C---:B------:R-:W-:Y:S01]  /*8690*/  FMUL.FTZ R189, R4.reuse, UR10 ;  /* 0x0000000a04bd7c20 */ /* 0x040fe20008410000 */
[----:B------:R-:W-:-:S03]  /*86a0*/  FADD.FTZ R186, -R4, R203 ;  /* 0x000000cb04ba7221 */ /* 0x000fc60000010100 */
[--C-:B------:R-:W-:Y:S01]  /*86b0*/  FFMA.FTZ R185, R152, UR10, -R189.reuse ;  /* 0x0000000a98b97c23 */ /* 0x100fe200080108bd */
[C---:B------:R-:W-:Y:S01]  /*86c0*/  FMUL.FTZ R152, R3.reuse, UR10 ;  /* 0x0000000a03987c20 */ /* 0x040fe20008410000 */
[----:B------:R-:W-:Y:S01]  /*86d0*/  FADD.FTZ R187, -R3, R202 ;  /* 0x000000ca03bb7221 */ /* 0x000fe20000010100 */
[----:B------:R-:W-:Y:S01]  /*86e0*/  FMUL.FTZ R186, R186, UR10 ;  /* 0x0000000ababa7c20 */ /* 0x000fe20008410000 */
[--C-:B------:R-:W-:Y:S01]  /*86f0*/  FFMA.FTZ R196, R153, UR10, -R189.reuse ;  /* 0x0000000a99c47c23 */ /* 0x100fe200080108bd */
[--C-:B------:R-:W-:Y:S01]  /*8700*/  FFMA.FTZ R197, R154, UR10, -R152.reuse ;  /* 0x0000000a9ac57c23 */ /* 0x100fe20008010898 */
[----:B------:R-:W-:Y:S01]  /*8710*/  FMUL.FTZ R187, R187, UR10 ;  /* 0x0000000abbbb7c20 */ /* 0x000fe20008410000 */
[--C-:B------:R-:W-:Y:S01]  /*8720*/  FFMA.FTZ R154, R155, UR10, -R152.reuse ;  /* 0x0000000a9b9a7c23 */ /* 0x100fe20008010898 */
[----:B------:R0:W-:Y:S01]  /*8730*/  MUFU.EX2 R0, R186 ;  /* 0x000000ba00007308 */ /* 0x0001e20000000800 */
[--C-:B------:R-:W-:Y:S01]  /*8740*/  FFMA.FTZ R198, R156, UR10, -R189.reuse ;  /* 0x0000000a9cc67c23 */ /* 0x100fe200080108bd */
        /* <DEDUP_REMOVED lines=19> */
[--C-:B0-----:R-:W-:Y:S01]  /*8880*/  FFMA.FTZ R186, R180, UR10, -R189.reuse ;  /* 0x0000000ab4ba7c23 */ /* 0x101fe200080108bd */
[----:B------:R-:W-:Y:S01]  /*8890*/  FFMA.FTZ R177, R181, UR10, -R189 ;  /* 0x0000000ab5b17c23 */ /* 0x000fe200080108bd */
[--C-:B------:R-:W-:Y:S01]  /*88a0*/  FFMA.FTZ R189, R170, UR10, -R152.reuse ;  /* 0x0000000aaabd7c23 */ /* 0x100fe20008010898 */
[----:B------:R-:W0:Y:S01]  /*88b0*/  MUFU.EX2 R197, R197 ;  /* 0x000000c500c57308 */ /* 0x000e220000000800 */
[----:B-1----:R-:W-:Y:S01]  /*88c0*/  FFMA.FTZ R155, R0, R18, R185 ;  /* 0x00000012009b7223 */ /* 0x002fe200000100b9 */
[--C-:B------:R-:W-:Y:S01]  /*88d0*/  FFMA.FTZ R162, R171, UR10, -R152.reuse ;  /* 0x0000000aaba27c23 */ /* 0x100fe20008010898 */
[--C-:B------:R-:W-:Y:S01]  /*88e0*/  FFMA.FTZ R191, R174, UR10, -R152.reuse ;  /* 0x0000000aaebf7c23 */ /* 0x100fe20008010898 */
[--C-:B------:R-:W-:Y:S01]  /*88f0*/  FFMA.FTZ R164, R175, UR10, -R152.reuse ;  /* 0x0000000aafa47c23 */ /* 0x100fe20008010898 */
[--C-:B------:R-:W-:Y:S01]  /*8900*/  FFMA.FTZ R179, R179, UR10, -R152.reuse ;  /* 0x0000000ab3b37c23 */ /* 0x100fe20008010898 */
[----:B------:R-:W-:-:S02]  /*8910*/  FFMA.FTZ R182, R182, UR10, -R152 ;  /* 0x0000000ab6b67c23 */ /* 0x000fc40008010898 */
[----:B------:R-:W1:Y:S08]  /*8920*/  MUFU.EX2 R196, R196 ;  /* 0x000000c400c47308 */ /* 0x000e700000000800 */
[----:B------:R-:W2:Y:S01]  /*8930*/  MUFU.EX2 R154, R154 ;  /* 0x0000009a009a7308 */ /* 0x000ea20000000800 */
[----:B0-----:R-:W-:-:S07]  /*8940*/  FFMA.FTZ R9, R2, R9, R197 ;  /* 0x0000000902097223 */ /* 0x001fce00000100c5 */
        /* <DEDUP_REMOVED lines=62> */
.L_x_1051:
[----:B------:R-:W0:Y:S01]  /*8d30*/  S2UR UR7, SR_CgaCtaId ;  /* 0x00000000000779c3 */ /* 0x000e220000008800 */
[----:B------:R-:W-:Y:S01]  /*8d40*/  R2UR UR6, R205 ;  /* 0x00000000cd0672ca */ /* 0x000fe200000e0000 */
[----:B------:R-:W-:Y:S01]  /*8d50*/  UIADD3 UR5, UR5, 0x30860, URZ ;  /* 0x0003086005057890 */ /* 0x000fe2000fffe03f */
[----:B------:R-:W-:Y:S01]  /*8d60*/  F2FP.F16.F32.PACK_AB R196, R196, R185 ;  /* 0x000000b9c4c4723e */ /* 0x000fe200000000ff */
[----:B------:R-:W-:Y:S01]  /*8d70*/  IMAD.MOV.U32 R203, RZ, RZ, R4 ;  /* 0x000000ffffcb7224 */ /* 0x000fe200078e0004 */
[----:B------:R-:W-:Y:S02]  /*8d80*/  F2FP.F16.F32.PACK_AB R197, R154, R197 ;  /* 0x000000c59ac5723e */ /* 0x000fe400000000ff */
[----:B------:R-:W-:Y:S02]  /*8d90*/  F2FP.F16.F32.PACK_AB R198, R153, R198 ;  /* 0x000000c699c6723e */ /* 0x000fe400000000ff */
[----:B------:R-:W-:Y:S02]  /*8da0*/  F2FP.F16.F32.PACK_AB R199, R156, R199 ;  /* 0x000000c79cc7723e */ /* 0x000fe400000000ff */
[----:B------:R-:W-:-:S02]  /*8db0*/  F2FP.F16.F32.PACK_AB R192, R157, R192 ;  /* 0x000000c09dc0723e */ /* 0x000fc400000000ff */
[----:B------:R-:W-:Y:S02]  /*8dc0*/  F2FP.F16.F32.PACK_AB R193, R158, R193 ;  /* 0x000000c19ec1723e */ /* 0x000fe400000000ff */
[C---:B------:R-:W-:Y:S01]  /*8dd0*/  ISETP.GT.AND P1, PT, R20.reuse, UR6, PT ;  /* 0x0000000614007c0c */ /* 0x040fe2000bf24270 */
[----:B------:R-:W-:Y:S01]  /*8de0*/  UMOV UR6, UR4 ;  /* 0x0000000400067c82 */ /* 0x000fe20008000000 */
[----:B------:R-:W-:Y:S01]  /*8df0*/  F2FP.F16.F32.PACK_AB R194, R161, R194 ;  /* 0x000000c2a1c2723e */ /* 0x000fe200000000ff */
[----:B------:R-:W-:Y:S01]  /*8e00*/  VIADD R20, R20, 0xffffffff ;  /* 0xffffffff14147836 */ /* 0x000fe20000000000 */
[----:B------:R-:W-:Y:S02]  /*8e10*/  F2FP.F16.F32.PACK_AB R195, R160, R195 ;  /* 0x000000c3a0c3723e */ /* 0x000fe400000000ff */
[----:B------:R-:W-:Y:S02]  /*8e20*/  F2FP.F16.F32.PACK_AB R188, R165, R188 ;  /* 0x000000bca5bc723e */ /* 0x000fe400000000ff */
[----:B------:R-:W-:Y:S01]  /*8e30*/  F2FP.F16.F32.PACK_AB R189, R162, R189 ;  /* 0x000000bda2bd723e */ /* 0x000fe200000000ff */
[----:B0-----:R-:W-:Y:S01]  /*8e40*/  UPRMT UR5, UR7, 0x654, UR5 ;  /* 0x0000065407057896 */ /* 0x001fe20008000005 */
[----:B------:R-:W-:-:S02]  /*8e50*/  R2UR UR7, R5 ;  /* 0x00000000050772ca */ /* 0x000fc400000e0000 */
[----:B------:R-:W-:Y:S02]  /*8e60*/  F2FP.F16.F32.PACK_AB R190, R169, R190 ;  /* 0x000000bea9be723e */ /* 0x000fe400000000ff */
[----:B------:R-:W-:Y:S02]  /*8e70*/  F2FP.F16.F32.PACK_AB R191, R164, R191 ;  /* 0x000000bfa4bf723e */ /* 0x000fe400000000ff */
[----:B------:R-:W-:Y:S02]  /*8e80*/  F2FP.F16.F32.PACK_AB R184, R173, R184 ;  /* 0x000000b8adb8723e */ /* 0x000fe400000000ff */
[----:B------:R-:W-:Y:S01]  /*8e90*/  SYNCS.ARRIVE.TRANS64.RED.A1T0 RZ, [UR5], RZ ;  /* 0x000000ffffff79a7 */ /* 0x000fe20008100405 */
[----:B------:R-:W-:Y:S02]  /*8ea0*/  F2FP.F16.F32.PACK_AB R185, R179, R155 ;  /* 0x0000009bb3b9723e */ /* 0x000fe400000000ff */
[----:B------:R-:W-:Y:S02]  /*8eb0*/  F2FP.F16.F32.PACK_AB R186, R177, R186 ;  /* 0x000000bab1ba723e */ /* 0x000fe400000000ff */
[----:B------:R-:W-:-:S02]  /*8ec0*/  F2FP.F16.F32.PACK_AB R187, R152, R187 ;  /* 0x000000bb98bb723e */ /* 0x000fc400000000ff */
[----:B------:R-:W-:Y:S01]  /*8ed0*/  MOV R202, R3 ;  /* 0x0000000300ca7202 */ /* 0x000fe20000000f00 */
[----:B------:R-:W-:Y:S06]  /*8ee0*/  @P1 BRA `(.L_x_1052) ;  /* 0xffffffe000c81947 */ /* 0x000fec000383ffff */
[----:B------:R-:W-:-:S07]  /*8ef0*/  IMAD.MOV.U32 R204, RZ, RZ, R20 ;  /* 0x000000ffffcc7224 */ /* 0x000fce00078e0014 */
.L_x_1041:
[----:B------:R-:W-:-:S13]  /*8f00*/  R2UR UR5, R201 ;  /* 0x00000000c90572ca */ /* 0x000fda00000e0000 */
[----:B------:R-:W-:-:S13]  /*8f10*/  ISETP.GE.AND P1, PT, R204, UR5, PT ;  /* 0x00000005cc007c0c */ /* 0x000fda000bf26270 */
[----:B------:R-:W-:Y:S05]  /*8f20*/  @!P1 BRA `(.L_x_1053) ;  /* 0x00000028004c9947 */ /* 0x000fea0003800000 */
[----:B------:R-:W-:Y:S01]  /*8f30*/  R2UR UR5, R5 ;  /* 0x00000000050572ca */ /* 0x000fe200000e0000 */
[----:B------:R-:W-:Y:S01]  /*8f40*/  IMAD.MOV.U32 R202, RZ, RZ, R3 ;  /* 0x000000ffffca7224 */ /* 0x000fe200078e0003 */
[----:B------:R-:W-:Y:S01]  /*8f50*/  UMOV UR6, UR4 ;  /* 0x0000000400067c82 */ /* 0x000fe20008000000 */
[----:B------:R-:W-:-:S10]  /*8f60*/  IMAD.MOV.U32 R20, RZ, RZ, R4 ;  /* 0x000000ffff147224 */ /* 0x000fd400078e0004 */
[----:B------:R-:W-:-:S07]  /*8f70*/  IMAD.U32 R203, RZ, RZ, UR5 ;  /* 0x00000005ffcb7e24 */ /* 0x000fce000f8e00ff */
.L_x_1072:
[----:B------:R-:W-:Y:S01]  /*8f80*/  R2UR UR7, R203 ;  /* 0x00000000cb0772ca */ /* 0x000fe200000e0000 */
[----:B------:R-:W-:-:S04]  /*8f90*/  UIADD3 UR4, UR6, 0x1, URZ ;  /* 0x0000000106047890 */ /* 0x000fc8000fffe03f */
[----:B------:R-:W-:-:S04]  /*8fa0*/  UISETP.NE.AND UP0, UPT, UR4, 0x2, UPT ;  /* 0x000000020400788c */ /* 0x000fc8000bf05270 */
[----:B------:R-:W-:Y:S02]  /*8fb0*/  USEL UR5, URZ, 0x1, UP0 ;  /* 0x000000013f057887 */ /* 0x000fe40008000000 */
[----:B------:R-:W-:Y:S02]  /*8fc0*/  USEL UR4, UR4, URZ, UP0 ;  /* 0x0000003f04047287 */ /* 0x000fe40008000000 */
[----:B------:R-:W-:-:S06]  /*8fd0*/  ULOP3.LUT UR5, UR7, UR5, URZ, 0x3c, !UPT ;  /* 0x0000000507057292 */ /* 0x000fcc000f8e3c3f */
[----:B------:R-:W-:Y:S01]  /*8fe0*/  MOV R5, UR5 ;  /* 0x0000000500057c02 */ /* 0x000fe20008000f00 */
[----:B------:R-:W-:Y:S06]  /*8ff0*/  @!P0 BRA `(.L_x_1054) ;  /* 0x0000000000048947 */ /* 0x000fec0003800000 */
[----:B------:R-:W-:Y:S01]  /*9000*/  BPT.TRAP 0x1 ;  /* 0x000000040000795c */ /* 0x000fe20000300000 */
.L_x_1054:
        /* <DEDUP_REMOVED lines=8> */
.L_x_1055:
[----:B-1----:R-:W-:Y:S05]  /*9090*/  @P1 BRA `(.L_x_1056) ;  /* 0x0000000000081947 */ /* 0x002fea0003800000 */
[----:B------:R-:W1:Y:S02]  /*90a0*/  SYNCS.PHASECHK.TRANS64.TRYWAIT P1, [UR7+0x30830], R3 ;  /* 0x03083003ff0075a7 */ /* 0x000e640008020147 */
[----:B-1----:R-:W-:Y:S05]  /*90b0*/  @!P1 BRA `(.L_x_1057) ;  /* 0x000000a000989947 */ /* 0x002fea0003800000 */
.L_x_1056:
        /* <DEDUP_REMOVED lines=220> */
.L_x_1058:
[----:B------:R-:W-:Y:S02]  /*9e80*/  R2UR UR5, R16 ;  /* 0x00000000100572ca */ /* 0x000fe400000e0000 */
[----:B------:R-:W-:-:S11]  /*9e90*/  R2UR UR10, R203 ;  /* 0x00000000cb0a72ca */ /* 0x000fd600000e0000 */
[----:B------:R-:W-:Y:S02]  /*9ea0*/  ULEA UR5, UR6, UR5, 0x3 ;  /* 0x0000000506057291 */ /* 0x000fe4000f8e183f */
[----:B------:R-:W-:-:S05]  /*9eb0*/  IMAD.U32 R0, RZ, RZ, UR10 ;  /* 0x0000000aff007e24 */ /* 0x000fca000f8e00ff */
[----:B------:R-:W-:-:S04]  /*9ec0*/  SHF.L.U32 R0, R0, 0x1f, RZ ;  /* 0x0000001f00007819 */ /* 0x000fc800000006ff */
[----:B------:R2:W3:Y:S01]  /*9ed0*/  SYNCS.PHASECHK.TRANS64.TRYWAIT P1, [UR5+0x30850], R0 ;  /* 0x03085000ff0075a7 */ /* 0x0004e20008020145 */
[----:B------:R-:W-:Y:S05]  /*9ee0*/  @!P0 BRA `(.L_x_1059) ;  /* 0x0000000000048947 */ /* 0x000fea0003800000 */
[----:B------:R-:W-:Y:S01]  /*9ef0*/  BPT.TRAP 0x1 ;  /* 0x000000040000795c */ /* 0x000fe20000300000 */
.L_x_1059:
[----:B---3--:R-:W-:Y:S05]  /*9f00*/  @P1 BRA `(.L_x_1060) ;  /* 0x0000000000081947 */ /* 0x008fea0003800000 */
[----:B------:R-:W3:Y:S02]  /*9f10*/  SYNCS.PHASECHK.TRANS64.TRYWAIT P1, [UR5+0x30850], R0 ;  /* 0x03085000ff0075a7 */ /* 0x000ee40008020145 */
[----:B---3--:R-:W-:Y:S05]  /*9f20*/  @!P1 BRA `(.L_x_1061) ;  /* 0x0000009400149947 */ /* 0x008fea0003800000 */
.L_x_1060:
        /* <DEDUP_REMOVED lines=31> */
.L_x_1062:
[----:B------:R-:W-:Y:S01]  /*a120*/  R2UR UR11, R23 ;  /* 0x00000000170b72ca */ /* 0x000fe200000e0000 */
[----:B0-2---:R-:W-:Y:S01]  /*a130*/  IMAD.MOV.U32 R0, RZ, RZ, R19 ;  /* 0x000000ffff007224 */ /* 0x005fe200078e0013 */
[----:B------:R-:W-:Y:S01]  /*a140*/  R2UR UR6, R22 ;  /* 0x00000000160672ca */ /* 0x000fe200000e0000 */
[----:B-1----:R-:W-:Y:S01]  /*a150*/  IMAD.SHL.U32 R4, R204, 0x40, RZ ;  /* 0x00000040cc047824 */ /* 0x002fe200078e00ff */
[----:B------:R-:W-:Y:S01]  /*a160*/  R2UR UR10, R200 ;  /* 0x00000000c80a72ca */ /* 0x000fe200000e0000 */
[----:B------:R-:W-:Y:S01]  /*a170*/  UIADD3 UR7, UR7, 0x30840, URZ ;  /* 0x0003084007077890 */ /* 0x000fe2000fffe03f */
[----:B------:R-:W-:Y:S02]  /*a180*/  ULDC UR15, c[0x0][0x2f0] ;  /* 0x0000bc00000f7ab9 */ /* 0x000fe40000000800 */
[----:B------:R-:W-:Y:S01]  /*a190*/  IADD3 R3, -R4, 0x1, RZ ;  /* 0x0000000104037810 */ /* 0x000fe20007ffe1ff */
[----:B------:R-:W-:-:S04]  /*a1a0*/  ULDC UR14, c[0x0][0x288] ;  /* 0x0000a200000e7ab9 */ /* 0x000fc80000000800 */
[----:B------:R-:W-:Y:S01]  /*a1b0*/  UISETP.NE.AND UP1, UPT, UR11, URZ, UPT ;  /* 0x0000003f0b00728c */ /* 0x000fe2000bf25270 */
[----:B------:R-:W0:Y:S01]  /*a1c0*/  S2UR UR11, SR_CgaCtaId ;  /* 0x00000000000b79c3 */ /* 0x000e220000008800 */
[----:B------:R-:W-:-:S04]  /*a1d0*/  UISETP.NE.AND UP0, UPT, UR6, URZ, UPT ;  /* 0x0000003f0600728c */ /* 0x000fc8000bf05270 */
[----:B------:R-:W-:Y:S02]  /*a1e0*/  PLOP3.LUT P1, PT, PT, PT, UP1, 0x80, 0x0 ;  /* 0x000000000000781c */ /* 0x000fe40003f2f018 */
[----:B------:R-:W-:-:S03]  /*a1f0*/  PLOP3.LUT P2, PT, PT, PT, UP1, 0x80, 0x0 ;  /* 0x000000000000781c */ /* 0x000fc60003f4f018 */
[----:B------:R-:W-:-:S08]  /*a200*/  @UP1 ULDC UR6, c[0x0][0x44c] ;  /* 0x0001130000061ab9 */ /* 0x000fd00000000800 */
[----:B------:R-:W-:Y:S01]  /*a210*/  @P1 IMAD.HI.U32 R2, R19, UR6, RZ ;  /* 0x0000000613021c27 */ /* 0x000fe2000f8e00ff */
[----:B------:R-:W-:Y:S01]  /*a220*/  @UP1 ULDC UR6, c[0x0][0x450] ;  /* 0x0001140000061ab9 */ /* 0x000fe20000000800 */
[----:B------:R-:W-:-:S03]  /*a230*/  PLOP3.LUT P1, PT, PT, PT, UP0, 0x40, 0x0 ;  /* 0x000000000000781c */ /* 0x000fc60003f2e808 */
[----:B------:R-:W-:Y:S01]  /*a240*/  @P2 SHF.R.U32.HI R0, RZ, UR6, R2 ;  /* 0x00000006ff002c19 */ /* 0x000fe20008011602 */
[----:B------:R-:W-:Y:S01]  /*a250*/  IMAD R2, R8, -0x2, R3 ;  /* 0xfffffffe08027824 */ /* 0x000fe200078e0203 */
[----:B0-----:R-:W-:-:S03]  /*a260*/  UPRMT UR7, UR11, 0x654, UR7 ;  /* 0x000006540b077896 */ /* 0x001fc60008000007 */
[----:B------:R-:W0:Y:S01]  /*a270*/  SHFL.IDX PT, R184, R0, RZ, 0x1c1f ;  /* 0x001c1fff00b87589 */ /* 0x000e2200000e0000 */
[----:B------:R-:W-:Y:S01]  /*a280*/  IMAD R2, R17, UR15, R2 ;  /* 0x0000000f11027c24 */ /* 0x000fe2000f8e0202 */
[----:B------:R-:W-:-:S03]  /*a290*/  ULDC UR11, c[0x0][0x9e0] ;  /* 0x00027800000b7ab9 */ /* 0x000fc60000000800 */
[----:B------:R-:W-:Y:S01]  /*a2a0*/  VIADD R2, R2, -UR14 ;  /* 0x8000000e02027c36 */ /* 0x000fe20008000000 */
[----:B------:R-:W-:Y:S03]  /*a2b0*/  SYNCS.ARRIVE.TRANS64.RED.A1T0 RZ, [UR7], RZ ;  /* 0x000000ffffff79a7 */ /* 0x000fe60008100407 */
[C---:B------:R-:W-:Y:S01]  /*a2c0*/  VIADD R187, R2.reuse, UR10 ;  /* 0x0000000a02bb7c36 */ /* 0x040fe20008000000 */
[----:B------:R-:W-:-:S05]  /*a2d0*/  IADD3 R186, R2, UR11, RZ ;  /* 0x0000000b02ba7c10 */ /* 0x000fca000fffe0ff */
[--C-:B0-----:R-:W-:Y:S02]  /*a2e0*/  IMAD.IADD R2, R186, 0x1, R184.reuse ;  /* 0x00000001ba027824 */ /* 0x101fe400078e02b8 */
[----:B------:R-:W-:Y:S01]  /*a2f0*/  IMAD.IADD R3, R187, 0x1, R184 ;  /* 0x00000001bb037824 */ /* 0x000fe200078e02b8 */
[----:B------:R-:W-:Y:S06]  /*a300*/  @P1 BRA `(.L_x_1063) ;  /* 0x00000000006c1947 */ /* 0x000fec0003800000 */
[----:B------:R-:W-:Y:S01]  /*a310*/  ULDC UR7, c[0x0][0x2f0] ;  /* 0x0000bc0000077ab9 */ /* 0x000fe20000000800 */
[----:B------:R-:W-:Y:S01]  /*a320*/  ULDC UR6, c[0x0][0x288] ;  /* 0x0000a20000067ab9 */ /* 0x000fe20000000800 */
[----:B------:R-:W-:Y:S01]  /*a330*/  IMAD R184, R17, UR7, R184 ;  /* 0x0000000711b87c24 */ /* 0x000fe2000f8e02b8 */
[----:B------:R-:W-:Y:S03]  /*a340*/  BSSY B0, `(.L_x_1064) ;  /* 0x0000013000007945 */ /* 0x000fe60003800000 */
[----:B------:R-:W-:-:S05]  /*a350*/  VIADD R185, R184, -UR6 ;  /* 0x80000006b8b97c36 */ /* 0x000fca0008000000 */
        /* <DEDUP_REMOVED lines=11> */
.L_x_1065:
[----:B------:R-:W-:Y:S02]  /*a410*/  ULDC UR6, c[0x0][0x9e4] ;  /* 0x0002790000067ab9 */ /* 0x000fe40000000800 */
[----:B------:R-:W-:-:S04]  /*a420*/  MOV R188, UR6 ;  /* 0x0000000600bc7c02 */ /* 0x000fc80008000f00 */
[----:B------:R-:W-:-:S13]  /*a430*/  ISETP.NE.AND P1, PT, R188, 0x1, PT ;  /* 0x00000001bc00780c */ /* 0x000fda0003f25270 */
[----:B------:R-:W0:Y:S02]  /*a440*/  @P1 LDC.64 R190, c[0x0][0x9e8] ;  /* 0x00027a00ffbe1b82 */ /* 0x000e240000000a00 */
[----:B0-----:R-:W-:-:S05]  /*a450*/  @P1 IMAD.HI.U32 R184, R185, R190, RZ ;  /* 0x000000beb9b81227 */ /* 0x001fca00078e00ff */
[----:B------:R-:W-:-:S07]  /*a460*/  @P1 SHF.R.U32.HI R185, RZ, R191, R184 ;  /* 0x000000bfffb91219 */ /* 0x000fce00000116b8 */
.L_x_1066:
[----:B------:R-:W-:Y:S05]  /*a470*/  BSYNC B0 ;  /* 0x0000000000007941 */ /* 0x000fea0003800000 */
.L_x_1064:
[----:B------:R-:W-:-:S04]  /*a480*/  IMAD R185, R185, R188, -R4 ;  /* 0x000000bcb9b97224 */ /* 0x000fc800078e0a04 */
[----:B------:R-:W-:-:S05]  /*a490*/  IMAD R185, R8, -0x2, R185 ;  /* 0xfffffffe08b97824 */ /* 0x000fca00078e02b9 */
[----:B------:R-:W-:Y:S02]  /*a4a0*/  VIADDMNMX R2, R185, R188, R2, PT ;  /* 0x000000bcb9027246 */ /* 0x000fe40003800102 */
[----:B------:R-:W-:-:S07]  /*a4b0*/  VIMNMX R3, R3, R185, !PT ;  /* 0x000000b903037248 */ /* 0x000fce0007fe0100 */
.L_x_1063:
        /* <DEDUP_REMOVED lines=72> */
.L_x_1069:
[----:B------:R-:W-:Y:S02]  /*a940*/  ULDC UR6, c[0x0][0x9e4] ;  /* 0x0002790000067ab9 */ /* 0x000fe40000000800 */
[----:B------:R-:W-:-:S04]  /*a950*/  MOV R184, UR6 ;  /* 0x0000000600b87c02 */ /* 0x000fc80008000f00 */
[----:B------:R-:W-:-:S13]  /*a960*/  ISETP.NE.AND P2, PT, R184, 0x1, PT ;  /* 0x00000001b800780c */ /* 0x000fda0003f45270 */
[----:B------:R-:W0:Y:S02]  /*a970*/  @P2 LDC.64 R2, c[0x0][0x9e8] ;  /* 0x00027a00ff022b82 */ /* 0x000e240000000a00 */
[----:B0-----:R-:W-:-:S05]  /*a980*/  @P2 IMAD.HI.U32 R2, R187, R2, RZ ;  /* 0x00000002bb022227 */ /* 0x001fca00078e00ff */
[----:B------:R-:W-:-:S07]  /*a990*/  @P2 SHF.R.U32.HI R187, RZ, R3, R2 ;  /* 0x00000003ffbb2219 */ /* 0x000fce0000011602 */
.L_x_1070:
[----:B------:R-:W-:Y:S05]  /*a9a0*/  BSYNC B0 ;  /* 0x0000000000007941 */ /* 0x000fea0003800000 */
.L_x_1068:
[----:B------:R-:W-:-:S04]  /*a9b0*/  IMAD R187, R187, R184, -R4 ;  /* 0x000000b8bbbb7224 */ /* 0x000fc800078e0a04 */
[----:B------:R-:W-:-:S05]  /*a9c0*/  IMAD R187, R8, -0x2, R187 ;  /* 0xfffffffe08bb7824 */ /* 0x000fca00078e02bb */
[----:B------:R-:W-:Y:S02]  /*a9d0*/  VIADDMNMX R0, R187, R184, R0, PT ;  /* 0x000000b8bb007246 */ /* 0x000fe40003800100 */
[----:B------:R-:W-:-:S07]  /*a9e0*/  VIMNMX R152, R152, R187, !PT ;  /* 0x000000bb98987248 */ /* 0x000fce0007fe0100 */
.L_x_1067:
        /* <DEDUP_REMOVED lines=119> */
[C---:B------:R-:W-:Y:S01]  /*b160*/  FSETP.NEU.FTZ.AND P1, PT, R3.reuse, -INF , PT ;  /* 0xff8000000300780b */ /* 0x040fe20003f3d000 */
[----:B------:R-:W-:Y:S01]  /*b170*/  FMUL.FTZ R20, R3, UR10 ;  /* 0x0000000a03147c20 */ /* 0x000fe20008410000 */
[----:B------:R-:W-:Y:S01]  /*b180*/  FMUL.FTZ R0, R0, UR10 ;  /* 0x0000000a00007c20 */ /* 0x000fe20008410000 */
[----:B------:R-:W-:Y:S03]  /*b190*/  MUFU.EX2 R177, R2 ;  /* 0x0000000200b17308 */ /* 0x000fe60000000800 */
[----:B------:R-:W-:-:S05]  /*b1a0*/  FSEL R20, R20, RZ, P1 ;  /* 0x000000ff14147208 */ /* 0x000fca0000800000 */
[--C-:B------:R-:W-:Y:S01]  /*b1b0*/  FFMA.FTZ R152, R155, UR10, -R20.reuse ;  /* 0x0000000a9b987c23 */ /* 0x100fe20008010814 */
[----:B------:R-:W-:Y:S01]  /*b1c0*/  FSEL R155, R3, RZ, P1 ;  /* 0x000000ff039b7208 */ /* 0x000fe20000800000 */
[--C-:B------:R-:W-:Y:S01]  /*b1d0*/  FFMA.FTZ R197, R187, UR10, -R20.reuse ;  /* 0x0000000abbc57c23 */ /* 0x100fe20008010814 */
[----:B------:R-:W0:Y:S01]  /*b1e0*/  MUFU.EX2 R0, R0 ;  /* 0x0000000000007308 */ /* 0x000e220000000800 */
[--C-:B------:R-:W-:Y:S01]  /*b1f0*/  FFMA.FTZ R199, R158, UR10, -R20.reuse ;  /* 0x0000000a9ec77c23 */ /* 0x100fe20008010814 */
[----:B------:R-:W-:Y:S01]  /*b200*/  FFMA.FTZ R156, R159, UR10, -R20 ;  /* 0x0000000a9f9c7c23 */ /* 0x000fe20008010814 */
[----:B------:R-:W-:Y:S01]  /*b210*/  FADD.FTZ R155, -R155, R202 ;  /* 0x000000ca9b9b7221 */ /* 0x000fe20000010100 */
[--C-:B------:R-:W-:Y:S01]  /*b220*/  FFMA.FTZ R193, R162, UR10, -R20.reuse ;  /* 0x0000000aa2c17c23 */ /* 0x100fe20008010814 */
[--C-:B------:R-:W-:Y:S01]  /*b230*/  FFMA.FTZ R158, R163, UR10, -R20.reuse ;  /* 0x0000000aa39e7c23 */ /* 0x100fe20008010814 */
[--C-:B------:R-:W-:Y:S01]  /*b240*/  FFMA.FTZ R195, R166, UR10, -R20.reuse ;  /* 0x0000000aa6c37c23 */ /* 0x100fe20008010814 */
[----:B------:R-:W-:Y:S01]  /*b250*/  FMUL.FTZ R155, R155, UR10 ;  /* 0x0000000a9b9b7c20 */ /* 0x000fe20008410000 */
        /* <DEDUP_REMOVED lines=8> */
[----:B------:R1:W2:Y:S01]  /*b2e0*/  MUFU.EX2 R2, R155 ;  /* 0x0000009b00027308 */ /* 0x0002a20000000800 */
[----:B0-----:R-:W-:Y:S01]  /*b2f0*/  FFMA.FTZ R159, R0, R18, R171 ;  /* 0x00000012009f7223 */ /* 0x001fe200000100ab */
[--C-:B------:R-:W-:Y:S01]  /*b300*/  FFMA.FTZ R182, R182, UR10, -R20.reuse ;  /* 0x0000000ab6b67c23 */ /* 0x100fe20008010814 */
[----:B------:R-:W-:-:S02]  /*b310*/  FFMA.FTZ R20, R183, UR10, -R20 ;  /* 0x0000000ab7147c23 */ /* 0x000fc40008010814 */
[----:B------:R-:W-:-:S03]  /*b320*/  FADD.FTZ R159, R196, R159 ;  /* 0x0000009fc49f7221 */ /* 0x000fc60000010000 */
[----:B------:R-:W0:Y:S01]  /*b330*/  MUFU.EX2 R152, R152 ;  /* 0x0000009800987308 */ /* 0x000e220000000800 */
[----:B------:R-:W-:-:S04]  /*b340*/  FADD.FTZ R164, R198, R159 ;  /* 0x0000009fc6a47221 */ /* 0x000fc80000010000 */
[----:B-1----:R-:W-:-:S03]  /*b350*/  FADD.FTZ R155, R153, R164 ;  /* 0x000000a4999b7221 */ /* 0x002fc60000010000 */
[----:B------:R-:W1:Y:S01]  /*b360*/  MUFU.EX2 R199, R199 ;  /* 0x000000c700c77308 */ /* 0x000e620000000800 */
[----:B--2---:R-:W-:Y:S01]  /*b370*/  FFMA.FTZ R9, R2, R9, R197 ;  /* 0x0000000902097223 */ /* 0x004fe200000100c5 */
[----:B------:R-:W-:-:S04]  /*b380*/  FADD.FTZ R164, R192, R155 ;  /* 0x0000009bc0a47221 */ /* 0x000fc80000010000 */
[----:B------:R-:W-:Y:S02]  /*b390*/  FADD.FTZ R155, R157, R164 ;  /* 0x000000a49d9b7221 */ /* 0x000fe40000010000 */
[----:B------:R-:W2:Y:S01]  /*b3a0*/  MUFU.EX2 R156, R156 ;  /* 0x0000009c009c7308 */ /* 0x000ea20000000800 */
[----:B0-----:R-:W-:Y:S01]  /*b3b0*/  FADD.FTZ R18, R152, R9 ;  /* 0x0000000998127221 */ /* 0x001fe20000010000 */
[----:B------:R-:W-:-:S04]  /*b3c0*/  FADD.FTZ R164, R194, R155 ;  /* 0x0000009bc2a47221 */ /* 0x000fc80000010000 */
[----:B------:R-:W-:Y:S02]  /*b3d0*/  FADD.FTZ R155, R161, R164 ;  /* 0x000000a4a19b7221 */ /* 0x000fe40000010000 */
        /* <DEDUP_REMOVED lines=37> */
[----:B-1----:R-:W-:-:S04]  /*b630*/  FADD.FTZ R18, R186, R155 ;  /* 0x0000009bba127221 */ /* 0x002fc80000010000 */
[----:B------:R-:W-:Y:S01]  /*b640*/  FADD.FTZ R18, R177, R18 ;  /* 0x00000012b1127221 */ /* 0x000fe20000010000 */
[----:B--2---:R-:W-:-:S04]  /*b650*/  FADD.FTZ R9, R182, R9 ;  /* 0x00000009b6097221 */ /* 0x004fc80000010000 */
[----:B0-----:R-:W-:Y:S01]  /*b660*/  FADD.FTZ R9, R20, R9 ;  /* 0x0000000914097221 */ /* 0x001fe20000010000 */
[----:B------:R-:W-:Y:S06]  /*b670*/  @!P0 BRA `(.L_x_1071) ;  /* 0x0000000000048947 */ /* 0x000fec0003800000 */
[----:B------:R-:W-:Y:S01]  /*b680*/  BPT.TRAP 0x1 ;  /* 0x000000040000795c */ /* 0x000fe20000300000 */
.L_x_1071:
        /* <DEDUP_REMOVED lines=13> */
[----:B------:R-:W-:Y:S01]  /*b760*/  F2FP.F16.F32.PACK_AB R193, R158, R193 ;  /* 0x000000c19ec1723e */ /* 0x000fe200000000ff */
[----:B------:R-:W-:Y:S01]  /*b770*/  VIADD R204, R204, 0xffffffff ;  /* 0xffffffffcccc7836 */ /* 0x000fe20000000000 */
        /* <DEDUP_REMOVED lines=11> */
[----:B------:R-:W-:-:S07]  /*b830*/  F2FP.F16.F32.PACK_AB R186, R177, R186 ;  /* 0x000000bab1ba723e */ /* 0x000fce00000000ff */
[----:B------:R-:W-:Y:S01]  /*b840*/  IMAD.U32 R203, RZ, RZ, UR5 ;  /* 0x00000005ffcb7e24 */ /* 0x000fe2000f8e00ff */
[----:B------:R-:W-:Y:S06]  /*b850*/  @P1 BRA `(.L_x_1072) ;  /* 0xffffffd400c81947 */ /* 0x000fec000383ffff */
.L_x_1053:
        /* <DEDUP_REMOVED lines=131> */
.L_x_1073:
        /* <DEDUP_REMOVED lines=8> */
.L_x_1074:
[----:B-1----:R-:W-:Y:S05]  /*c110*/  @P1 BRA `(.L_x_1075) ;  /* 0x0000000000081947 */ /* 0x002fea0003800000 */
[----:B------:R-:W1:Y:S02]  /*c120*/  SYNCS.PHASECHK.TRANS64.TRYWAIT P1, [UR5+0x30850], R0 ;  /* 0x03085000ff0075a7 */ /* 0x000e640008020145 */
[----:B-1----:R-:W-:Y:S05]  /*c130*/  @!P1 BRA `(.L_x_1076) ;  /* 0x0000007000a89947 */ /* 0x002fea0003800000 */
.L_x_1075:
[----:B------:R-:W-:Y:S01]  /*c140*/  R2UR UR6, R16 ;  /* 0x00000000100672ca */ /* 0x000fe200000e0000 */
[----:B------:R-:W-:Y:S01]  /*c150*/  WARPGROUP.ARRIVE ;  /* 0x00000000000079c5 */ /* 0x000fe20000000000 */
[----:B------:R-:W-:Y:S01]  /*c160*/  UMOV UR7, 0x40000040 ;  /* 0x4000004000077882 */ /* 0x000fe20000000000 */
[----:B-1----:R-:W0:Y:S01]  /*c170*/  SHFL.BFLY PT, R5, R18, 0x2, 0x1f ;  /* 0x0c401f0012057f89 */ /* 0x002e2200000e0000 */
[----:B------:R-:W-:-:S03]  /*c180*/  IMAD.MOV.U32 R6, RZ, RZ, RZ ;  /* 0x000000ffff067224 */ /* 0x000fc600078e00ff */
[----:B------:R-:W1:Y:S06]  /*c190*/  SHFL.BFLY PT, R2, R9, 0x2, 0x1f ;  /* 0x0c401f0009027f89 */ /* 0x000e6c00000e0000 */
[----:B------:R-:W-:-:S04]  /*c1a0*/  UIADD3 UR6, UR6, 0x400, URZ ;  /* 0x0000040006067890 */ /* 0x000fc8000fffe03f */
[----:B------:R-:W-:-:S04]  /*c1b0*/  USHF.R.U32.HI UR6, URZ, 0x4, UR6 ;  /* 0x000000043f067899 */ /* 0x000fc80008011606 */
[----:B------:R-:W-:-:S04]  /*c1c0*/  ULOP3.LUT UR6, UR6, 0x3fff, URZ, 0xc0, !UPT ;  /* 0x00003fff06067892 */ /* 0x000fc8000f8ec03f */
[----:B------:R-:W-:Y:S01]  /*c1d0*/  ULOP3.LUT UR6, UR6, 0x2000000, URZ, 0xfc, !UPT ;  /* 0x0200000006067892 */ /* 0x000fe2000f8efc3f */
[----:B0-----:R-:W-:-:S03]  /*c1e0*/  FADD.FTZ R0, R5, R18 ;  /* 0x0000001205007221 */ /* 0x001fc60000010000 */
[----:B------:R-:W-:Y:S01]  /*c1f0*/  ULEA UR4, UR4, UR6, 0xb ;  /* 0x0000000604047291 */ /* 0x000fe2000f8e583f */
[----:B-1----:R-:W-:Y:S01]  /*c200*/  FADD.FTZ R2, R2, R9 ;  /* 0x0000000902027221 */ /* 0x002fe20000010000 */
[----:B------:R-:W0:Y:S01]  /*c210*/  SHFL.BFLY PT, R5, R0, 0x1, 0x1f ;  /* 0x0c201f0000057f89 */ /* 0x000e2200000e0000 */
[----:B------:R-:W-:-:S04]  /*c220*/  IMAD.U32 R9, RZ, RZ, UR10 ;  /* 0x0000000aff097e24 */ /* 0x000fc8000f8e00ff */
[----:B------:R-:W-:Y:S01]  /*c230*/  UMOV UR6, UR4 ;  /* 0x0000000400067c82 */ /* 0x000fe20008000000 */
[----:B------:R-:W1:Y:S01]  /*c240*/  SHFL.BFLY PT, R7, R2, 0x1, 0x1f ;  /* 0x0c201f0002077f89 */ /* 0x000e6200000e0000 */
[----:B------:R-:W-:Y:S01]  /*c250*/  HGMMA.64x256x16.F32 R24, R196, gdesc[UR4].tnspB, R24, gsb0 ;  /* 0x43e00004c4187df0 */ /* 0x000fe20008000818 */
[----:B------:R-:W-:Y:S01]  /*c260*/  UIADD3 UR6, UR4, 0x80, URZ ;  /* 0x0000008004067890 */ /* 0x000fe2000fffe03f */
[----:B------:R-:W-:Y:S01]  /*c270*/  UMOV UR7, 0x40000040 ;  /* 0x4000004000077882 */ /* 0x000fe20000000000 */
[----:B0-----:R-:W-:Y:S01]  /*c280*/  FADD.FTZ R11, R0, R5 ;  /* 0x00000005000b7221 */ /* 0x001fe20000010000 */
[----:B------:R-:W-:Y:S01]  /*c290*/  IMAD.MOV.U32 R5, RZ, RZ, RZ ;  /* 0x000000ffff057224 */ /* 0x000fe200078e00ff */
[----:B------:R-:W-:Y:S01]  /*c2a0*/  MOV R0, 0xff800000 ;  /* 0xff80000000007802 */ /* 0x000fe20000000f00 */
[----:B-1----:R-:W-:Y:S02]  /*c2b0*/  FADD.FTZ R12, R2, R7 ;  /* 0x00000007020c7221 */ /* 0x002fe40000010000 */
[----:B------:R-:W-:Y:S01]  /*c2c0*/  FSETP.NE.FTZ.AND P1, PT, R11, RZ, PT ;  /* 0x000000ff0b00720b */ /* 0x000fe20003f35000 */
[----:B------:R-:W-:-:S02]  /*c2d0*/  IMAD.U32 R7, RZ, RZ, UR10 ;  /* 0x0000000aff077e24 */ /* 0x000fc4000f8e00ff */
[----:B------:R-:W-:Y:S01]  /*c2e0*/  IMAD.MOV.U32 R2, RZ, RZ, -0x800000 ;  /* 0xff800000ff027424 */ /* 0x000fe200078e00ff */
[----:B------:R-:W-:-:S09]  /*c2f0*/  FSETP.NE.FTZ.AND P2, PT, R12, RZ, PT ;  /* 0x000000ff0c00720b */ /* 0x000fd20003f55000 */
[----:B------:R-:W0:Y:S01]  /*c300*/  @P1 MUFU.LG2 R8, R11 ;  /* 0x0000000b00081308 */ /* 0x000e220000000c00 */
[----:B------:R-:W-:-:S03]  /*c310*/  @P1 FMUL.FTZ R7, R7, 0.69314718246459960938 ;  /* 0x3f31721807071820 */ /* 0x000fc60000410000 */
[----:B------:R-:W-:-:S04]  /*c320*/  @P2 FMUL.FTZ R9, R9, 0.69314718246459960938 ;  /* 0x3f31721809092820 */ /* 0x000fc80000410000 */
[----:B------:R-:W1:Y:S08]  /*c330*/  @P2 MUFU.LG2 R10, R12 ;  /* 0x0000000c000a2308 */ /* 0x000e700000000c00 */
        /* <DEDUP_REMOVED lines=25> */
.L_x_1077:
        /* <DEDUP_REMOVED lines=133> */
.L_x_999:
[----:B------:R-:W-:Y:S05]  /*cd20*/  @P0 BRA `(.L_x_1078) ;  /* 0x0000002000540947 */ /* 0x000fea0003800000 */
[----:B------:R-:W2:Y:S01]  /*cd30*/  LDL R3, [R1] ;  /* 0x0000000001037983 */ /* 0x000ea20000100800 */
[----:B------:R-:W0:Y:S01]  /*cd40*/  S2UR UR12, SR_CTAID.Z ;  /* 0x00000000000c79c3 */ /* 0x000e220000002700 */
[----:B------:R-:W-:Y:S01]  /*cd50*/  ULDC.64 UR8, c[0x0][0xbd0] ;  /* 0x0002f40000087ab9 */ /* 0x000fe20000000a00 */
[----:B------:R-:W-:Y:S06]  /*cd60*/  BSSY B0, `(.L_x_1079) ;  /* 0x000014d000007945 */ /* 0x000fec0003800000 */
[----:B------:R-:W1:Y:S08]  /*cd70*/  LDC.64 R18, c[0x0][0xbd8] ;  /* 0x0002f600ff127b82 */ /* 0x000e700000000a00 */
[----:B------:R-:W3:Y:S08]  /*cd80*/  S2UR UR11, SR_CTAID.Y ;  /* 0x00000000000b79c3 */ /* 0x000ef00000002600 */
[----:B------:R-:W3:Y:S01]  /*cd90*/  LDC R23, c[0x0][0xc50] ;  /* 0x00031400ff177b82 */ /* 0x000ee20000000800 */
[----:B0-----:R-:W-:-:S07]  /*cda0*/  USHF.R.S32.HI UR10, URZ, 0x1f, UR12 ;  /* 0x0000001f3f0a7899 */ /* 0x001fce000801140c */
[----:B------:R-:W0:Y:S08]  /*cdb0*/  LDC.64 R20, c[0x0][0xb40] ;  /* 0x0002d000ff147b82 */ /* 0x000e300000000a00 */
[----:B------:R-:W-:Y:S01]  /*cdc0*/  BAR.SYNC.DEFER_BLOCKING 0x1, 0x100 ;  /* 0x0044000000007b1d */ /* 0x000fe20000010000 */
[----:B--2---:R-:W-:-:S05]  /*cdd0*/  R2UR UR13, R3 ;  /* 0x00000000030d72ca */ /* 0x004fca00000e0000 */
[----:B------:R-:W2:Y:S08]  /*cde0*/  S2R R3, SR_TID.X ;  /* 0x0000000000037919 */ /* 0x000eb00000002100 */
[----:B------:R-:W-:Y:S02]  /*cdf0*/  USHF.R.S32.HI UR7, URZ, 0x1f, UR13 ;  /* 0x0000001f3f077899 */ /* 0x000fe4000801140d */
[----:B------:R-:W-:-:S02]  /*ce00*/  UIMAD.WIDE.U32 UR4, UR13, UR8, URZ ;  /* 0x000000080d0472a5 */ /* 0x000fc4000f8e003f */
[----:B------:R-:W-:-:S04]  /*ce10*/  UIMAD UR6, UR7, UR8, URZ ;  /* 0x00000008070672a4 */ /* 0x000fc8000f8e023f */
[----:B------:R-:W-:-:S03]  /*ce20*/  UIMAD UR6, UR13, UR9, UR6 ;  /* 0x000000090d0672a4 */ /* 0x000fc6000f8e0206 */
[----:B------:R-:W-:Y:S01]  /*ce30*/  ULDC.64 UR8, c[0x0][0xb38] ;  /* 0x0002ce0000087ab9 */ /* 0x000fe20000000a00 */
[----:B------:R-:W-:Y:S02]  /*ce40*/  UIADD3 UR6, UR5, UR6, URZ ;  /* 0x0000000605067290 */ /* 0x000fe4000fffe03f */
[----:B------:R-:W-:Y:S01]  /*ce50*/  UIMAD UR7, UR7, UR8, URZ ;  /* 0x00000008070772a4 */ /* 0x000fe2000f8e023f */
[----:B--2---:R-:W-:-:S05]  /*ce60*/  VIADD R5, R3, 0xffffff80 ;  /* 0xffffff8003057836 */ /* 0x004fca0000000000 */
[----:B------:R-:W-:-:S04]  /*ce70*/  SHF.R.S32.HI R4, RZ, 0x1f, R5 ;  /* 0x0000001fff047819 */ /* 0x000fc80000011405 */
[CC--:B------:R-:W-:Y:S02]  /*ce80*/  LEA.HI R6, R4.reuse, R5.reuse, RZ, 0x7 ;  /* 0x0000000504067211 */ /* 0x0c0fe400078f38ff */
[----:B------:R-:W-:Y:S02]  /*ce90*/  LEA.HI R11, R4, R5, RZ, 0x2 ;  /* 0x00000005040b7211 */ /* 0x000fe400078f10ff */
[----:B------:R-:W-:Y:S02]  /*cea0*/  LOP3.LUT R8, R6, 0xffffff80, RZ, 0xc0, !PT ;  /* 0xffffff8006087812 */ /* 0x000fe400078ec0ff */
[----:B------:R-:W-:-:S03]  /*ceb0*/  SHF.R.S32.HI R7, RZ, 0x7, R6 ;  /* 0x00000007ff077819 */ /* 0x000fc60000011406 */
[----:B------:R-:W-:Y:S01]  /*cec0*/  IMAD.IADD R3, R5, 0x1, -R8 ;  /* 0x0000000105037824 */ /* 0x000fe200078e0a08 */
[----:B------:R-:W-:Y:S01]  /*ced0*/  LEA.HI R4, R6, R7, RZ, 0x1 ;  /* 0x0000000706047211 */ /* 0x000fe200078f08ff */
[----:B------:R-:W2:Y:S01]  /*cee0*/  LDC R8, c[0x0][0xbe8] ;  /* 0x0002fa00ff087b82 */ /* 0x000ea20000000800 */
[----:B------:R-:W-:Y:S02]  /*cef0*/  LOP3.LUT R6, R11, 0xfffffffc, RZ, 0xc0, !PT ;  /* 0xfffffffc0b067812 */ /* 0x000fe400078ec0ff */
[----:B------:R-:W-:Y:S02]  /*cf00*/  SHF.R.S32.HI R12, RZ, 0x1f, R3 ;  /* 0x0000001fff0c7819 */ /* 0x000fe40000011403 */
[----:B------:R-:W-:Y:S01]  /*cf10*/  LOP3.LUT R4, R4, 0x3fffffe, RZ, 0xc0, !PT ;  /* 0x03fffffe04047812 */ /* 0x000fe200078ec0ff */
[----:B------:R-:W-:Y:S01]  /*cf20*/  IMAD.IADD R5, R5, 0x1, -R6 ;  /* 0x0000000105057824 */ /* 0x000fe200078e0a06 */
[----:B------:R-:W-:Y:S02]  /*cf30*/  LEA.HI R10, R12, R3, RZ, 0x2 ;  /* 0x000000030c0a7211 */ /* 0x000fe400078f10ff */
[----:B------:R-:W-:-:S02]  /*cf40*/  IADD3 R6, R7, -R4, RZ ;  /* 0x8000000407067210 */ /* 0x000fc40007ffe0ff */
[--C-:B------:R-:W-:Y:S02]  /*cf50*/  SHF.R.S32.HI R9, RZ, 0x2, R10.reuse ;  /* 0x00000002ff097819 */ /* 0x100fe4000001140a */
[----:B------:R-:W-:Y:S02]  /*cf60*/  SHF.R.S32.HI R14, RZ, 0x1f, R10 ;  /* 0x0000001fff0e7819 */ /* 0x000fe4000001140a */
[----:B------:R-:W-:Y:S02]  /*cf70*/  LEA.HI R7, R5, R5, RZ, 0x1 ;  /* 0x0000000505077211 */ /* 0x000fe400078f08ff */
[----:B------:R-:W-:Y:S02]  /*cf80*/  LEA.HI R14, R14, R9, RZ, 0x3 ;  /* 0x000000090e0e7211 */ /* 0x000fe400078f18ff */
[----:B------:R-:W-:Y:S02]  /*cf90*/  LEA.HI R12, R12, R3, RZ, 0x5 ;  /* 0x000000030c0c7211 */ /* 0x000fe400078f28ff */
[----:B------:R-:W-:-:S02]  /*cfa0*/  LOP3.LUT R14, R14, 0xfffffff8, RZ, 0xc0, !PT ;  /* 0xfffffff80e0e7812 */ /* 0x000fc400078ec0ff */
[----:B------:R-:W-:Y:S02]  /*cfb0*/  LOP3.LUT R10, R10, 0x7ffffffc, RZ, 0xc0, !PT ;  /* 0x7ffffffc0a0a7812 */ /* 0x000fe400078ec0ff */
[----:B--2---:R-:W-:Y:S01]  /*cfc0*/  ISETP.NE.AND P0, PT, R8, 0x1, PT ;  /* 0x000000010800780c */ /* 0x004fe20003f05270 */
[----:B------:R-:W-:Y:S01]  /*cfd0*/  IMAD.IADD R4, R9, 0x1, -R14 ;  /* 0x0000000109047824 */ /* 0x000fe200078e0a0e */
[----:B------:R-:W-:Y:S01]  /*cfe0*/  LOP3.LUT R14, R7, 0x1ffffffe, RZ, 0xc0, !PT ;  /* 0x1ffffffe070e7812 */ /* 0x000fe200078ec0ff */
[----:B------:R-:W2:Y:S01]  /*cff0*/  S2R R9, SR_CTAID.X ;  /* 0x0000000000097919 */ /* 0x000ea20000002500 */
[----:B------:R-:W-:Y:S01]  /*d000*/  SHF.R.S32.HI R7, RZ, 0x5, R12 ;  /* 0x00000005ff077819 */ /* 0x000fe2000001140c */
[----:B-1----:R-:W-:Y:S02]  /*d010*/  IMAD R12, R18, UR10, RZ ;  /* 0x0000000a120c7c24 */ /* 0x002fe4000f8e02ff */
[----:B------:R-:W-:Y:S01]  /*d020*/  IMAD.IADD R11, R5, 0x1, -R14 ;  /* 0x00000001050b7824 */ /* 0x000fe200078e0a0e */
[----:B------:R-:W-:Y:S01]  /*d030*/  MOV R5, UR5 ;  /* 0x0000000500057c02 */ /* 0x000fe20008000f00 */
[----:B------:R-:W-:-:S02]  /*d040*/  IMAD R7, R7, 0x10, R4 ;  /* 0x0000001007077824 */ /* 0x000fc400078e0204 */
[----:B------:R-:W-:Y:S01]  /*d050*/  IMAD.U32 R4, RZ, RZ, UR4 ;  /* 0x00000004ff047e24 */ /* 0x000fe2000f8e00ff */
[----:B------:R-:W-:Y:S01]  /*d060*/  UIMAD.WIDE.U32 UR4, UR13, UR8, URZ ;  /* 0x000000080d0472a5 */ /* 0x000fe2000f8e003f */
[----:B------:R-:W1:Y:S01]  /*d070*/  @P0 LDC R14, c[0x0][0xbec] ;  /* 0x0002fb00ff0e0b82 */ /* 0x000e620000000800 */
[----:B------:R-:W-:Y:S02]  /*d080*/  IMAD R16, R6, 0x40, R7 ;  /* 0x0000004006107824 */ /* 0x000fe400078e0207 */
[----:B------:R-:W-:Y:S01]  /*d090*/  IMAD.U32 R5, RZ, RZ, UR6 ;  /* 0x00000006ff057e24 */ /* 0x000fe2000f8e00ff */
[----:B------:R-:W-:Y:S01]  /*d0a0*/  UIMAD UR6, UR13, UR9, UR7 ;  /* 0x000000090d0672a4 */ /* 0x000fe2000f8e0207 */
[----:B------:R-:W-:Y:S02]  /*d0b0*/  IMAD R6, R11, 0x8, R16 ;  /* 0x000000080b067824 */ /* 0x000fe400078e0210 */
[----:B------:R-:W-:Y:S01]  /*d0c0*/  IMAD.WIDE.U32 R4, R18, UR12, R4 ;  /* 0x0000000c12047c25 */ /* 0x000fe2000f8e0004 */
[----:B------:R-:W4:Y:S01]  /*d0d0*/  @P0 LDC R17, c[0x0][0xbf0] ;  /* 0x0002fc00ff110b82 */ /* 0x000f220000000800 */
[----:B------:R-:W-:-:S02]  /*d0e0*/  UIADD3 UR6, UR5, UR6, URZ ;  /* 0x0000000605067290 */ /* 0x000fc4000fffe03f */
[----:B------:R-:W-:Y:S01]  /*d0f0*/  IMAD R18, RZ, RZ, -UR13 ;  /* 0x8000000dff127e24 */ /* 0x000fe2000f8e02ff */
[----:B------:R-:W-:Y:S01]  /*d100*/  ULDC.64 UR8, c[0x0][0xb28] ;  /* 0x0002ca0000087ab9 */ /* 0x000fe20000000a00 */
[----:B------:R-:W-:Y:S02]  /*d110*/  IMAD R15, R19, UR12, R12 ;  /* 0x0000000c130f7c24 */ /* 0x000fe4000f8e020c */
[----:B------:R-:W-:Y:S01]  /*d120*/  IMAD.U32 R7, RZ, RZ, UR5 ;  /* 0x00000005ff077e24 */ /* 0x000fe2000f8e00ff */
[----:B------:R-:W5:Y:S01]  /*d130*/  @P0 LDC R22, c[0x0][0xbec] ;  /* 0x0002fb00ff160b82 */ /* 0x000f620000000800 */
[----:B---3--:R-:W-:Y:S01]  /*d140*/  IMAD R23, R23, R18, UR11 ;  /* 0x0000000b17177e24 */ /* 0x008fe2000f8e0212 */
[----:B------:R-:W-:Y:S01]  /*d150*/  IADD3 R5, R5, R15, RZ ;  /* 0x0000000f05057210 */ /* 0x000fe20007ffe0ff */
[----:B------:R-:W-:Y:S01]  /*d160*/  IMAD.U32 R7, RZ, RZ, UR6 ;  /* 0x00000006ff077e24 */ /* 0x000fe2000f8e00ff */
[----:B------:R-:W-:Y:S01]  /*d170*/  ULDC.64 UR6, c[0x0][0xb48] ;  /* 0x0002d20000067ab9 */ /* 0x000fe20000000a00 */
[----:B--2---:R-:W-:Y:S01]  /*d180*/  IMAD R11, R9, 0x80, R6 ;  /* 0x00000080090b7824 */ /* 0x004fe200078e0206 */
[----:B------:R-:W-:-:S02]  /*d190*/  MOV R6, UR4 ;  /* 0x0000000400067c02 */ /* 0x000fc40008000f00 */
[----:B------:R-:W2:Y:S01]  /*d1a0*/  @P0 LDC R153, c[0x0][0xbf0] ;  /* 0x0002fc00ff990b82 */ /* 0x000ea20000000800 */
[----:B------:R-:W-:Y:S01]  /*d1b0*/  ULDC.64 UR4, c[0x0][0xbe0] ;  /* 0x0002f80000047ab9 */ /* 0x000fe20000000a00 */
[----:B-1----:R-:W-:-:S04]  /*d1c0*/  @P0 IMAD.HI.U32 R12, R11, R14, RZ ;  /* 0x0000000e0b0c0227 */ /* 0x002fc800078e00ff */
[C---:B0-----:R-:W-:Y:S02]  /*d1d0*/  IMAD R14, R20.reuse, UR10, RZ ;  /* 0x0000000a140e7c24 */ /* 0x041fe4000f8e02ff */
[----:B------:R-:W-:Y:S01]  /*d1e0*/  IMAD.MOV.U32 R13, RZ, RZ, R11 ;  /* 0x000000ffff0d7224 */ /* 0x000fe200078e000b */
[----:B----4-:R-:W-:Y:S01]  /*d1f0*/  @P0 SHF.R.U32.HI R13, RZ, R17, R12 ;  /* 0x00000011ff0d0219 */ /* 0x010fe2000001160c */
[----:B------:R-:W-:Y:S01]  /*d200*/  IMAD R17, R21, UR12, R14 ;  /* 0x0000000c15117c24 */ /* 0x000fe2000f8e020e */
[----:B------:R-:W-:Y:S01]  /*d210*/  SHF.R.S32.HI R14, RZ, 0x1f, R23 ;  /* 0x0000001fff0e7819 */ /* 0x000fe20000011417 */
[----:B------:R-:W-:-:S04]  /*d220*/  IMAD.WIDE.U32 R6, R20, UR12, R6 ;  /* 0x0000000c14067c25 */ /* 0x000fc8000f8e0006 */
[----:B-----5:R-:W-:-:S04]  /*d230*/  @P0 IMAD.HI.U32 R22, R11, R22, RZ ;  /* 0x000000160b160227 */ /* 0x020fc800078e00ff */
[----:B------:R-:W-:Y:S02]  /*d240*/  IMAD.IADD R7, R7, 0x1, R17 ;  /* 0x0000000107077824 */ /* 0x000fe400078e0211 */
[----:B------:R-:W-:Y:S02]  /*d250*/  IMAD.MOV.U32 R15, RZ, RZ, R11 ;  /* 0x000000ffff0f7224 */ /* 0x000fe400078e000b */
[C---:B------:R-:W-:Y:S01]  /*d260*/  IMAD R12, R14.reuse, UR4, RZ ;  /* 0x000000040e0c7c24 */ /* 0x040fe2000f8e02ff */
[----:B--2---:R-:W-:Y:S01]  /*d270*/  @P0 SHF.R.U32.HI R15, RZ, R153, R22 ;  /* 0x00000099ff0f0219 */ /* 0x004fe20000011616 */
[----:B------:R-:W-:Y:S02]  /*d280*/  IMAD R17, R14, UR6, RZ ;  /* 0x000000060e117c24 */ /* 0x000fe4000f8e02ff */
[----:B------:R-:W-:-:S04]  /*d290*/  IMAD.WIDE.U32 R4, R23, UR4, R4 ;  /* 0x0000000417047c25 */ /* 0x000fc8000f8e0004 */
[----:B------:R-:W-:Y:S01]  /*d2a0*/  IMAD R14, R23, UR5, R12 ;  /* 0x00000005170e7c24 */ /* 0x000fe2000f8e020c */
[----:B------:R-:W-:Y:S01]  /*d2b0*/  IADD3 R4, P0, R13, R4, RZ ;  /* 0x000000040d047210 */ /* 0x000fe20007f1e0ff */
[C---:B------:R-:W-:Y:S01]  /*d2c0*/  IMAD R19, R23.reuse, UR7, R17 ;  /* 0x0000000717137c24 */ /* 0x040fe2000f8e0211 */
[--C-:B------:R-:W-:Y:S01]  /*d2d0*/  SHF.R.S32.HI R17, RZ, 0x1f, R13.reuse ;  /* 0x0000001fff117819 */ /* 0x100fe2000001140d */
[----:B------:R-:W-:Y:S01]  /*d2e0*/  IMAD.MOV R13, RZ, RZ, -R13 ;  /* 0x000000ffff0d7224 */ /* 0x000fe200078e0a0d */
[----:B------:R-:W-:Y:S01]  /*d2f0*/  SHF.R.S32.HI R12, RZ, 0x1f, R15 ;  /* 0x0000001fff0c7819 */ /* 0x000fe2000001140f */
[----:B------:R-:W-:Y:S01]  /*d300*/  ULDC.64 UR4, c[0x0][0xb30] ;  /* 0x0002cc0000047ab9 */ /* 0x000fe20000000a00 */
[----:B------:R-:W-:Y:S01]  /*d310*/  IMAD.WIDE.U32 R6, R23, UR6, R6 ;  /* 0x0000000617067c25 */ /* 0x000fe2000f8e0006 */
[----:B------:R-:W-:Y:S01]  /*d320*/  IADD3.X R5, R17, R5, R14, P0, !PT ;  /* 0x0000000511057210 */ /* 0x000fe200007fe40e */
[----:B------:R-:W-:Y:S02]  /*d330*/  ULDC.64 UR6, c[0x0][0xbc8] ;  /* 0x0002f20000067ab9 */ /* 0x000fe40000000a00 */
[----:B------:R-:W-:Y:S01]  /*d340*/  IMAD.MOV R18, RZ, RZ, -R15 ;  /* 0x000000ffff127224 */ /* 0x000fe200078e0a0f */
[----:B------:R-:W-:Y:S01]  /*d350*/  IADD3 R7, R7, R19, RZ ;  /* 0x0000001307077210 */ /* 0x000fe20007ffe0ff */
[----:B------:R-:W-:-:S02]  /*d360*/  IMAD R12, R12, UR4, RZ ;  /* 0x000000040c0c7c24 */ /* 0x000fc4000f8e02ff */
[C-C-:B------:R-:W-:Y:S02]  /*d370*/  IMAD R13, R8.reuse, R13, R11.reuse ;  /* 0x0000000d080d7224 */ /* 0x140fe400078e020b */
[----:B------:R-:W-:Y:S02]  /*d380*/  IMAD R11, R8, R18, R11 ;  /* 0x00000012080b7224 */ /* 0x000fe400078e020b */
[C---:B------:R-:W-:Y:S01]  /*d390*/  IMAD R17, R15.reuse, UR5, R12 ;  /* 0x000000050f117c24 */ /* 0x040fe2000f8e020c */
[----:B------:R-:W-:Y:S01]  /*d3a0*/  SHF.R.S32.HI R12, RZ, 0x1f, R13 ;  /* 0x0000001fff0c7819 */ /* 0x000fe2000001140d */
[----:B------:R-:W-:Y:S01]  /*d3b0*/  IMAD.WIDE.U32 R6, R15, UR4, R6 ;  /* 0x000000040f067c25 */ /* 0x000fe2000f8e0006 */
[----:B------:R-:W-:Y:S01]  /*d3c0*/  SHF.R.S32.HI R14, RZ, 0x1f, R11 ;  /* 0x0000001fff0e7819 */ /* 0x000fe2000001140b */
[----:B------:R-:W0:Y:S01]  /*d3d0*/  S2UR UR5, SR_CgaCtaId ;  /* 0x00000000000579c3 */ /* 0x000e220000008800 */
[----:B------:R-:W-:Y:S01]  /*d3e0*/  UMOV UR4, 0x400 ;  /* 0x0000040000047882 */ /* 0x000fe20000000000 */
[----:B------:R-:W-:-:S02]  /*d3f0*/  IMAD R12, R12, UR6, RZ ;  /* 0x000000060c0c7c24 */ /* 0x000fc4000f8e02ff */
[----:B------:R-:W-:Y:S02]  /*d400*/  IMAD.IADD R7, R7, 0x1, R17 ;  /* 0x0000000107077824 */ /* 0x000fe400078e0211 */
[----:B------:R-:W-:Y:S02]  /*d410*/  IMAD R14, R14, UR8, RZ ;  /* 0x000000080e0e7c24 */ /* 0x000fe4000f8e02ff */
[C---:B------:R-:W-:Y:S02]  /*d420*/  IMAD R15, R13.reuse, UR7, R12 ;  /* 0x000000070d0f7c24 */ /* 0x040fe4000f8e020c */
[----:B------:R-:W-:Y:S01]  /*d430*/  IMAD.WIDE.U32 R4, R13, UR6, R4 ;  /* 0x000000060d047c25 */ /* 0x000fe2000f8e0004 */
[----:B------:R-:W-:-:S03]  /*d440*/  ULDC.64 UR6, c[0x0][0xba8] ;  /* 0x0002ea0000067ab9 */ /* 0x000fc60000000a00 */
[C---:B------:R-:W-:Y:S01]  /*d450*/  IMAD R17, R11.reuse, UR9, R14 ;  /* 0x000000090b117c24 */ /* 0x040fe2000f8e020e */
[----:B------:R-:W-:Y:S01]  /*d460*/  LEA R18, P0, R4, UR6, 0x2 ;  /* 0x0000000604127c11 */ /* 0x000fe2000f8010ff */
[----:B------:R-:W-:Y:S01]  /*d470*/  IMAD.WIDE.U32 R12, R11, UR8, R6 ;  /* 0x000000080b0c7c25 */ /* 0x000fe2000f8e0006 */
[----:B------:R-:W-:Y:S01]  /*d480*/  ULDC.64 UR8, c[0x0][0xb00] ;  /* 0x0002c00000087ab9 */ /* 0x000fe20000000a00 */
[----:B------:R-:W-:Y:S02]  /*d490*/  ULDC UR6, c[0x0][0xa88] ;  /* 0x0002a20000067ab9 */ /* 0x000fe40000000800 */
[----:B------:R-:W-:Y:S01]  /*d4a0*/  IMAD.IADD R5, R5, 0x1, R15 ;  /* 0x0000000105057824 */ /* 0x000fe200078e020f */
[----:B------:R-:W-:Y:S01]  /*d4b0*/  LEA R6, P1, R12, UR8, 0x2 ;  /* 0x000000080c067c11 */ /* 0x000fe2000f8210ff */
[----:B------:R-:W-:Y:S01]  /*d4c0*/  IMAD.IADD R7, R13, 0x1, R17 ;  /* 0x000000010d077824 */ /* 0x000fe200078e0211 */
[----:B------:R-:W-:Y:S01]  /*d4d0*/  SHFL.IDX PT, R14, R18, 0x1, 0x1c1f ;  /* 0x003c1f00120e7f89 */ /* 0x000fe200000e0000 */
[----:B------:R-:W-:Y:S01]  /*d4e0*/  IMAD R11, R9, 0x80, R16 ;  /* 0x00000080090b7824 */ /* 0x000fe200078e0210 */
[----:B------:R-:W-:Y:S01]  /*d4f0*/  LEA.HI.X R17, R4, UR7, R5, 0x2, P0 ;  /* 0x0000000704117c11 */ /* 0x000fe200080f1405 */
[----:B0-----:R-:W-:Y:S01]  /*d500*/  ULEA UR4, UR5, UR4, 0x18 ;  /* 0x0000000405047291 */ /* 0x001fe2000f8ec03f */
[----:B------:R-:W-:Y:S01]  /*d510*/  LEA.HI.X R7, R12, UR9, R7, 0x2, P1 ;  /* 0x000000090c077c11 */ /* 0x000fe200088f1407 */
[----:B------:R-:W-:Y:S01]  /*d520*/  IMAD R8, R8, UR6, RZ ;  /* 0x0000000608087c24 */ /* 0x000fe2000f8e02ff */
[----:B------:R-:W-:Y:S01]  /*d530*/  SHFL.IDX PT, R12, R18, RZ, 0x1c1f ;  /* 0x001c1fff120c7589 */ /* 0x000fe200000e0000 */
[----:B------:R-:W-:Y:S01]  /*d540*/  LOP3.LUT P0, RZ, R3, 0x3, RZ, 0xc0, !PT ;  /* 0x0000000303ff7812 */ /* 0x000fe2000780c0ff */
[----:B------:R-:W-:Y:S01]  /*d550*/  UIADD3 UR4, UR4, 0x30820, URZ ;  /* 0x0003082004047890 */ /* 0x000fe2000fffe03f */
[C---:B------:R-:W-:Y:S01]  /*d560*/  IADD3 R9, R11.reuse, 0x8, RZ ;  /* 0x000000080b097810 */ /* 0x040fe20007ffe0ff */
[----:B------:R-:W0:Y:S01]  /*d570*/  SHFL.IDX PT, R13, R17, RZ, 0x1c1f ;  /* 0x001c1fff110d7589 */ /* 0x000e2200000e0000 */
[-C--:B------:R-:W-:Y:S01]  /*d580*/  ISETP.GE.OR P1, PT, R11, R8.reuse, P0 ;  /* 0x000000080b00720c */ /* 0x080fe20000726670 */
[----:B------:R-:W-:Y:S01]  /*d590*/  UPRMT UR4, URZ, 0x654, UR4 ;  /* 0x000006543f047896 */ /* 0x000fe20008000004 */
[-C--:B------:R-:W-:Y:S01]  /*d5a0*/  ISETP.GE.OR P0, PT, R9, R8.reuse, P0 ;  /* 0x000000080900720c */ /* 0x080fe20000706670 */
[----:B------:R-:W1:Y:S01]  /*d5b0*/  SHFL.IDX PT, R15, R17, 0x1, 0x1c1f ;  /* 0x003c1f00110f7f89 */ /* 0x000e6200000e0000 */
[----:B------:R-:W-:Y:S01]  /*d5c0*/  ISETP.GE.AND P2, PT, R11, R8, PT ;  /* 0x000000080b00720c */ /* 0x000fe20003f46270 */
[----:B------:R-:W-:-:S02]  /*d5d0*/  IMAD.IADD R3, R3, 0x1, -R10 ;  /* 0x0000000103037824 */ /* 0x000fc400078e0a0a */
[----:B------:R2:W3:Y:S02]  /*d5e0*/  SHFL.IDX PT, R4, R6, RZ, 0x1c1f ;  /* 0x001c1fff06047589 */ /* 0x0004e400000e0000 */
[----:B------:R-:W-:Y:S01]  /*d5f0*/  IMAD.SHL.U32 R3, R3, 0x2, RZ ;  /* 0x0000000203037824 */ /* 0x000fe200078e00ff */
[----:B------:R-:W-:Y:S01]  /*d600*/  SYNCS.ARRIVE.TRANS64.RED.A1T0 RZ, [UR4], RZ ;  /* 0x000000ffffff79a7 */ /* 0x000fe20008100404 */
[----:B------:R2:W4:Y:S04]  /*d610*/  SHFL.IDX PT, R5, R7, RZ, 0x1c1f ;  /* 0x001c1fff07057589 */ /* 0x00052800000e0000 */
[----:B0-----:R2:W-:Y:S04]  /*d620*/  @!P1 ST.E desc[UR60][R12.64], R0 ;  /* 0x000000000c009985 */ /* 0x0015e8000c10193c */
[----:B-1----:R2:W-:Y:S01]  /*d630*/  @!P0 ST.E desc[UR60][R14.64], R2 ;  /* 0x000000020e008985 */ /* 0x0025e2000c10193c */
[----:B------:R-:W-:Y:S05]  /*d640*/  @P2 BRA `(.L_x_1080) ;  /* 0x0000000800f82947 */ /* 0x000fea0003800000 */
[C---:B--2---:R-:W-:Y:S01]  /*d650*/  VIADD R0, R3.reuse, 0x8 ;  /* 0x0000000803007836 */ /* 0x044fe20000000000 */
[----:B------:R-:W-:Y:S01]  /*d660*/  ULDC UR4, c[0x0][0xac8] ;  /* 0x0002b20000047ab9 */ /* 0x000fe20000000800 */
[C---:B------:R-:W-:Y:S01]  /*d670*/  VIADD R2, R3.reuse, 0x10 ;  /* 0x0000001003027836 */ /* 0x040fe20000000000 */
[C---:B------:R-:W-:Y:S01]  /*d680*/  IADD3 R10, R3.reuse, 0x18, RZ ;  /* 0x00000018030a7810 */ /* 0x040fe20007ffe0ff */
[C---:B------:R-:W-:Y:S01]  /*d690*/  VIADD R18, R3.reuse, 0x20 ;  /* 0x0000002003127836 */ /* 0x040fe20000000000 */
[----:B------:R-:W-:Y:S01]  /*d6a0*/  ISETP.GE.AND P3, PT, R0, UR4, PT ;  /* 0x0000000400007c0c */ /* 0x000fe2000bf66270 */
[C---:B------:R-:W-:Y:S01]  /*d6b0*/  VIADD R19, R3.reuse, 0x28 ;  /* 0x0000002803137836 */ /* 0x040fe20000000000 */
[----:B------:R-:W-:Y:S01]  /*d6c0*/  ISETP.GE.AND P4, PT, R2, UR4, PT ;  /* 0x0000000402007c0c */ /* 0x000fe2000bf86270 */
[C---:B------:R-:W-:Y:S01]  /*d6d0*/  VIADD R21, R3.reuse, 0x48 ;  /* 0x0000004803157836 */ /* 0x040fe20000000000 */
[----:B------:R-:W-:Y:S01]  /*d6e0*/  ISETP.GE.AND P5, PT, R10, UR4, PT ;  /* 0x000000040a007c0c */ /* 0x000fe2000bfa6270 */
[C---:B------:R-:W-:Y:S01]  /*d6f0*/  VIADD R22, R3.reuse, 0x50 ;  /* 0x0000005003167836 */ /* 0x040fe20000000000 */
[----:B------:R-:W-:-:S02]  /*d700*/  ISETP.GE.AND P2, PT, R3, UR4, PT ;  /* 0x0000000403007c0c */ /* 0x000fc4000bf46270 */
[----:B------:R-:W-:Y:S02]  /*d710*/  ISETP.GE.AND P0, PT, R18, UR4, PT ;  /* 0x0000000412007c0c */ /* 0x000fe4000bf06270 */
[----:B------:R-:W-:Y:S02]  /*d720*/  ISETP.GE.AND P1, PT, R19, UR4, PT ;  /* 0x0000000413007c0c */ /* 0x000fe4000bf26270 */
[----:B------:R-:W-:Y:S02]  /*d730*/  IADD3 R20, R3, 0x40, RZ ;  /* 0x0000004003147810 */ /* 0x000fe40007ffe0ff */
[----:B------:R-:W-:Y:S02]  /*d740*/  @!P3 LEA.HI R0, R0, R0, RZ, 0x1 ;  /* 0x000000000000b211 */ /* 0x000fe400078f08ff */
[----:B------:R-:W-:Y:S02]  /*d750*/  @!P4 LEA.HI R2, R2, R2, RZ, 0x1 ;  /* 0x000000020202c211 */ /* 0x000fe400078f08ff */
[----:B------:R-:W-:-:S02]  /*d760*/  @!P5 LEA.HI R10, R10, R10, RZ, 0x1 ;  /* 0x0000000a0a0ad211 */ /* 0x000fc400078f08ff */
[----:B------:R-:W-:Y:S01]  /*d770*/  @!P3 LOP3.LUT R13, R0, 0xfffffffe, RZ, 0xc0, !PT ;  /* 0xfffffffe000db812 */ /* 0x000fe200078ec0ff */
[C---:B------:R-:W-:Y:S01]  /*d780*/  VIADD R0, R3.reuse, 0x30 ;  /* 0x0000003003007836 */ /* 0x040fe20000000000 */
[----:B------:R-:W-:Y:S01]  /*d790*/  @!P4 LOP3.LUT R15, R2, 0xfffffffe, RZ, 0xc0, !PT ;  /* 0xfffffffe020fc812 */ /* 0x000fe200078ec0ff */
[C---:B------:R-:W-:Y:S01]  /*d7a0*/  VIADD R2, R3.reuse, 0x38 ;  /* 0x0000003803027836 */ /* 0x040fe20000000000 */
[----:B------:R-:W-:Y:S01]  /*d7b0*/  @!P5 LOP3.LUT R17, R10, 0xfffffffe, RZ, 0xc0, !PT ;  /* 0xfffffffe0a11d812 */ /* 0x000fe200078ec0ff */
[--C-:B---34-:R-:W-:Y:S01]  /*d7c0*/  @!P2 IMAD.WIDE R10, R3, 0x4, R4.reuse ;  /* 0x00000004030aa825 */ /* 0x118fe200078e0204 */
[----:B------:R-:W-:Y:S02]  /*d7d0*/  ISETP.GE.AND P6, PT, R22, UR4, PT ;  /* 0x0000000416007c0c */ /* 0x000fe4000bfc6270 */
[----:B------:R-:W-:Y:S01]  /*d7e0*/  @!P0 LEA.HI R18, R18, R18, RZ, 0x1 ;  /* 0x0000001212128211 */ /* 0x000fe200078f08ff */
[----:B------:R-:W-:Y:S01]  /*d7f0*/  @!P3 IMAD.WIDE R12, R13, 0x4, R4 ;  /* 0x000000040d0cb825 */ /* 0x000fe200078e0204 */
[----:B------:R0:W-:Y:S01]  /*d800*/  @!P2 ST.E.64 desc[UR60][R10.64], R24 ;  /* 0x000000180a00a985 */ /* 0x0001e2000c101b3c */
[----:B------:R-:W-:-:S02]  /*d810*/  ISETP.GE.AND P2, PT, R0, UR4, PT ;  /* 0x0000000400007c0c */ /* 0x000fc4000bf46270 */
[--C-:B------:R-:W-:Y:S01]  /*d820*/  @!P4 IMAD.WIDE R14, R15, 0x4, R4.reuse ;  /* 0x000000040f0ec825 */ /* 0x100fe200078e0204 */
[----:B------:R1:W-:Y:S01]  /*d830*/  @!P3 ST.E.64 desc[UR60][R12.64], R28 ;  /* 0x0000001c0c00b985 */ /* 0x0003e2000c101b3c */
[----:B------:R-:W-:Y:S02]  /*d840*/  ISETP.GE.AND P3, PT, R2, UR4, PT ;  /* 0x0000000402007c0c */ /* 0x000fe4000bf66270 */
[----:B------:R-:W-:Y:S01]  /*d850*/  @!P5 IMAD.WIDE R16, R17, 0x4, R4 ;  /* 0x000000041110d825 */ /* 0x000fe200078e0204 */
[----:B------:R2:W-:Y:S01]  /*d860*/  @!P4 ST.E.64 desc[UR60][R14.64], R32 ;  /* 0x000000200e00c985 */ /* 0x0005e2000c101b3c */
[----:B------:R-:W-:Y:S02]  /*d870*/  ISETP.GE.AND P4, PT, R20, UR4, PT ;  /* 0x0000000414007c0c */ /* 0x000fe4000bf86270 */
[----:B------:R-:W-:Y:S01]  /*d880*/  @!P1 LEA.HI R19, R19, R19, RZ, 0x1 ;  /* 0x0000001313139211 */ /* 0x000fe200078f08ff */
[----:B------:R3:W-:Y:S01]  /*d890*/  @!P5 ST.E.64 desc[UR60][R16.64], R36 ;  /* 0x000000241000d985 */ /* 0x0007e2000c101b3c */
[----:B------:R-:W-:Y:S01]  /*d8a0*/  ISETP.GE.AND P5, PT, R21, UR4, PT ;  /* 0x0000000415007c0c */ /* 0x000fe2000bfa6270 */
[C---:B0-----:R-:W-:Y:S01]  /*d8b0*/  VIADD R24, R3.reuse, 0x58 ;  /* 0x0000005803187836 */ /* 0x041fe20000000000 */
[----:B------:R-:W-:Y:S01]  /*d8c0*/  @!P0 LOP3.LUT R11, R18, 0xfffffffe, RZ, 0xc0, !PT ;  /* 0xfffffffe120b8812 */ /* 0x000fe200078ec0ff */
[----:B------:R-:W-:Y:S01]  /*d8d0*/  VIADD R25, R3, 0x60 ;  /* 0x0000006003197836 */ /* 0x000fe20000000000 */
[----:B------:R-:W-:-:S02]  /*d8e0*/  @!P2 LEA.HI R0, R0, R0, RZ, 0x1 ;  /* 0x000000000000a211 */ /* 0x000fc400078f08ff */
[----:B-1----:R-:W-:Y:S01]  /*d8f0*/  @!P1 LOP3.LUT R13, R19, 0xfffffffe, RZ, 0xc0, !PT ;  /* 0xfffffffe130d9812 */ /* 0x002fe200078ec0ff */
        /* <DEDUP_REMOVED lines=11> */
[----:B------:R-:W-:Y:S01]  /*d9b0*/  @!P4 LOP3.LUT R19, R20, 0xfffffffe, RZ, 0xc0, !PT ;  /* 0xfffffffe1413c812 */ /* 0x000fe200078ec0ff */
[----:B------:R-:W-:Y:S01]  /*d9c0*/  VIADD R20, R3, 0x78 ;  /* 0x0000007803147836 */ /* 0x000fe20000000000 */
[----:B------:R-:W-:-:S02]  /*d9d0*/  @!P5 LOP3.LUT R21, R21, 0xfffffffe, RZ, 0xc0, !PT ;  /* 0xfffffffe1515d812 */ /* 0x000fc400078ec0ff */
[----:B------:R-:W-:Y:S01]  /*d9e0*/  @!P6 LOP3.LUT R23, R22, 0xfffffffe, RZ, 0xc0, !PT ;  /* 0xfffffffe1617e812 */ /* 0x000fe200078ec0ff */
[----:B------:R-:W-:Y:S01]  /*d9f0*/  VIADD R22, R3, 0x88 ;  /* 0x0000008803167836 */ /* 0x000fe20000000000 */
[----:B------:R-:W-:Y:S01]  /*da00*/  ISETP.GE.AND P1, PT, R24, UR4, PT ;  /* 0x0000000418007c0c */ /* 0x000fe2000bf26270 */
[--C-:B0-----:R-:W-:Y:S01]  /*da10*/  @!P2 IMAD.WIDE R10, R15, 0x4, R4.reuse ;  /* 0x000000040f0aa825 */ /* 0x101fe200078e0204 */
[----:B------:R-:W-:Y:S02]  /*da20*/  ISETP.GE.AND P0, PT, R25, UR4, PT ;  /* 0x0000000419007c0c */ /* 0x000fe4000bf06270 */
[----:B------:R-:W-:Y:S01]  /*da30*/  IADD3 R0, R3, 0x68, RZ ;  /* 0x0000006803007810 */ /* 0x000fe20007ffe0ff */
[--C-:B-1----:R-:W-:Y:S01]  /*da40*/  @!P3 IMAD.WIDE R12, R17, 0x4, R4.reuse ;  /* 0x00000004110cb825 */ /* 0x102fe200078e0204 */
[----:B------:R0:W-:Y:S02]  /*da50*/  @!P2 ST.E.64 desc[UR60][R10.64], R48 ;  /* 0x000000300a00a985 */ /* 0x0001e4000c101b3c */
[----:B------:R-:W-:Y:S01]  /*da60*/  ISETP.GE.AND P2, PT, R0, UR4, PT ;  /* 0x0000000400007c0c */ /* 0x000fe2000bf46270 */
[----:B------:R-:W-:Y:S01]  /*da70*/  @!P4 IMAD.WIDE R14, R19, 0x4, R4 ;  /* 0x00000004130ec825 */ /* 0x000fe200078e0204 */
[----:B------:R1:W-:Y:S01]  /*da80*/  @!P3 ST.E.64 desc[UR60][R12.64], R52 ;  /* 0x000000340c00b985 */ /* 0x0003e2000c101b3c */
[----:B------:R-:W-:-:S02]  /*da90*/  ISETP.GE.AND P3, PT, R22, UR4, PT ;  /* 0x0000000416007c0c */ /* 0x000fc4000bf66270 */
[--C-:B------:R-:W-:Y:S01]  /*daa0*/  @!P5 IMAD.WIDE R16, R21, 0x4, R4.reuse ;  /* 0x000000041510d825 */ /* 0x100fe200078e0204 */
[----:B------:R2:W-:Y:S01]  /*dab0*/  @!P4 ST.E.64 desc[UR60][R14.64], R56 ;  /* 0x000000380e00c985 */ /* 0x0005e2000c101b3c */
[----:B------:R-:W-:Y:S02]  /*dac0*/  @!P1 LEA.HI R24, R24, R24, RZ, 0x1 ;  /* 0x0000001818189211 */ /* 0x000fe400078f08ff */
[----:B------:R-:W-:Y:S01]  /*dad0*/  @!P6 IMAD.WIDE R18, R23, 0x4, R4 ;  /* 0x000000041712e825 */ /* 0x000fe200078e0204 */
[----:B------:R3:W-:Y:S01]  /*dae0*/  @!P5 ST.E.64 desc[UR60][R16.64], R60 ;  /* 0x0000003c1000d985 */ /* 0x0007e2000c101b3c */
[----:B------:R-:W-:Y:S02]  /*daf0*/  ISETP.GE.AND P5, PT, R20, UR4, PT ;  /* 0x0000000414007c0c */ /* 0x000fe4000bfa6270 */
[----:B------:R-:W-:Y:S01]  /*db00*/  VIADD R21, R3, 0x80 ;  /* 0x0000008003157836 */ /* 0x000fe20000000000 */
[----:B------:R4:W-:Y:S01]  /*db10*/  @!P6 ST.E.64 desc[UR60][R18.64], R64 ;  /* 0x000000401200e985 */ /* 0x0009e2000c101b3c */
[----:B------:R-:W-:-:S02]  /*db20*/  ISETP.GE.AND P6, PT, R2, UR4, PT ;  /* 0x0000000402007c0c */ /* 0x000fc4000bfc6270 */
[----:B------:R-:W-:Y:S02]  /*db30*/  @!P0 LEA.HI R25, R25, R25, RZ, 0x1 ;  /* 0x0000001919198211 */ /* 0x000fe400078f08ff */
[----:B------:R-:W-:Y:S02]  /*db40*/  ISETP.GE.AND P4, PT, R21, UR4, PT ;  /* 0x0000000415007c0c */ /* 0x000fe4000bf86270 */
[----:B0-----:R-:W-:Y:S02]  /*db50*/  @!P1 LOP3.LUT R11, R24, 0xfffffffe, RZ, 0xc0, !PT ;  /* 0xfffffffe180b9812 */ /* 0x001fe400078ec0ff */
[----:B-1----:R-:W-:Y:S01]  /*db60*/  @!P0 LOP3.LUT R13, R25, 0xfffffffe, RZ, 0xc0, !PT ;  /* 0xfffffffe190d8812 */ /* 0x002fe200078ec0ff */
[----:B------:R-:W-:Y:S01]  /*db70*/  VIADD R25, R3, 0x98 ;  /* 0x0000009803197836 */ /* 0x000fe20000000000 */
[----:B------:R-:W-:Y:S01]  /*db80*/  @!P2 LEA.HI R0, R0, R0, RZ, 0x1 ;  /* 0x000000000000a211 */ /* 0x000fe200078f08ff */
[----:B------:R-:W-:Y:S01]  /*db90*/  @!P1 IMAD.WIDE R10, R11, 0x4, R4 ;  /* 0x000000040b0a9825 */ /* 0x000fe200078e0204 */
[----:B------:R-:W-:-:S02]  /*dba0*/  @!P5 LEA.HI R20, R20, R20, RZ, 0x1 ;  /* 0x000000141414d211 */ /* 0x000fc400078f08ff */
[----:B------:R-:W-:Y:S01]  /*dbb0*/  @!P6 LEA.HI R2, R2, R2, RZ, 0x1 ;  /* 0x000000020202e211 */ /* 0x000fe200078f08ff */
[--C-:B------:R-:W-:Y:S01]  /*dbc0*/  @!P0 IMAD.WIDE R12, R13, 0x4, R4.reuse ;  /* 0x000000040d0c8825 */ /* 0x100fe200078e0204 */
        /* <DEDUP_REMOVED lines=10> */
[C---:B------:R-:W-:Y:S01]  /*dc70*/  VIADD R20, R3.reuse, 0xb0 ;  /* 0x000000b003147836 */ /* 0x040fe20000000000 */
[----:B------:R-:W-:Y:S01]  /*dc80*/  @!P3 LOP3.LUT R23, R22, 0xfffffffe, RZ, 0xc0, !PT ;  /* 0xfffffffe1617b812 */ /* 0x000fe200078ec0ff */
[C---:B------:R-:W-:Y:S01]  /*dc90*/  VIADD R22, R3.reuse, 0xc0 ;  /* 0x000000c003167836 */ /* 0x040fe20000000000 */
[----:B------:R-:W-:Y:S01]  /*dca0*/  IADD3 R24, R3, 0x90, RZ ;  /* 0x0000009003187810 */ /* 0x000fe20007ffe0ff */
[----:B0-----:R-:W-:Y:S01]  /*dcb0*/  @!P2 IMAD.WIDE R10, R15, 0x4, R4 ;  /* 0x000000040f0aa825 */ /* 0x001fe200078e0204 */
[----:B------:R-:W-:-:S02]  /*dcc0*/  ISETP.GE.AND P1, PT, R25, UR4, PT ;  /* 0x0000000419007c0c */ /* 0x000fc4000bf26270 */
[----:B------:R-:W-:Y:S01]  /*dcd0*/  ISETP.GE.AND P0, PT, R24, UR4, PT ;  /* 0x0000000418007c0c */ /* 0x000fe2000bf06270 */
[--C-:B-1----:R-:W-:Y:S01]  /*dce0*/  @!P6 IMAD.WIDE R12, R17, 0x4, R4.reuse ;  /* 0x00000004110ce825 */ /* 0x102fe200078e0204 */
[----:B------:R0:W-:Y:S01]  /*dcf0*/  @!P2 ST.E.64 desc[UR60][R10.64], R76 ;  /* 0x0000004c0a00a985 */ /* 0x0001e2000c101b3c */
[----:B------:R-:W-:Y:S02]  /*dd00*/  ISETP.GE.AND P2, PT, R0, UR4, PT ;  /* 0x0000000400007c0c */ /* 0x000fe4000bf46270 */
[--C-:B------:R-:W-:Y:S01]  /*dd10*/  @!P5 IMAD.WIDE R14, R19, 0x4, R4.reuse ;  /* 0x00000004130ed825 */ /* 0x100fe200078e0204 */
[----:B------:R1:W-:Y:S01]  /*dd20*/  @!P6 ST.E.64 desc[UR60][R12.64], R80 ;  /* 0x000000500c00e985 */ /* 0x0003e2000c101b3c */
[----:B------:R-:W-:Y:S02]  /*dd30*/  ISETP.GE.AND P6, PT, R22, UR4, PT ;  /* 0x0000000416007c0c */ /* 0x000fe4000bfc6270 */
[----:B------:R-:W-:Y:S01]  /*dd40*/  @!P4 IMAD.WIDE R16, R21, 0x4, R4 ;  /* 0x000000041510c825 */ /* 0x000fe200078e0204 */
[----:B------:R2:W-:Y:S01]  /*dd50*/  @!P5 ST.E.64 desc[UR60][R14.64], R84 ;  /* 0x000000540e00d985 */ /* 0x0005e2000c101b3c */
[----:B------:R-:W-:-:S02]  /*dd60*/  IADD3 R21, R3, 0xb8, RZ ;  /* 0x000000b803157810 */ /* 0x000fc40007ffe0ff */
[----:B------:R-:W-:Y:S01]  /*dd70*/  @!P3 IMAD.WIDE R18, R23, 0x4, R4 ;  /* 0x000000041712b825 */ /* 0x000fe200078e0204 */
[----:B------:R3:W-:Y:S01]  /*dd80*/  @!P4 ST.E.64 desc[UR60][R16.64], R88 ;  /* 0x000000581000c985 */ /* 0x0007e2000c101b3c */
[----:B------:R-:W-:Y:S02]  /*dd90*/  ISETP.GE.AND P4, PT, R20, UR4, PT ;  /* 0x0000000414007c0c */ /* 0x000fe4000bf86270 */
[----:B------:R-:W-:Y:S01]  /*dda0*/  ISETP.GE.AND P5, PT, R21, UR4, PT ;  /* 0x0000000415007c0c */ /* 0x000fe2000bfa6270 */
[----:B------:R4:W-:Y:S01]  /*ddb0*/  @!P3 ST.E.64 desc[UR60][R18.64], R92 ;  /* 0x0000005c1200b985 */ /* 0x0009e2000c101b3c */
[----:B------:R-:W-:Y:S02]  /*ddc0*/  ISETP.GE.AND P3, PT, R2, UR4, PT ;  /* 0x0000000402007c0c */ /* 0x000fe4000bf66270 */
[----:B------:R-:W-:Y:S02]  /*ddd0*/  @!P0 LEA.HI R24, R24, R24, RZ, 0x1 ;  /* 0x0000001818188211 */ /* 0x000fe400078f08ff */
[----:B------:R-:W-:-:S02]  /*dde0*/  @!P1 LEA.HI R25, R25, R25, RZ, 0x1 ;  /* 0x0000001919199211 */ /* 0x000fc400078f08ff */
[----:B0-----:R-:W-:Y:S02]  /*ddf0*/  @!P0 LOP3.LUT R11, R24, 0xfffffffe, RZ, 0xc0, !PT ;  /* 0xfffffffe180b8812 */ /* 0x001fe400078ec0ff */
[----:B------:R-:W-:Y:S02]  /*de00*/  @!P2 LEA.HI R0, R0, R0, RZ, 0x1 ;  /* 0x000000000000a211 */ /* 0x000fe400078f08ff */
[----:B-1----:R-:W-:Y:S01]  /*de10*/  @!P1 LOP3.LUT R13, R25, 0xfffffffe, RZ, 0xc0, !PT ;  /* 0xfffffffe190d9812 */ /* 0x002fe200078ec0ff */
[--C-:B------:R-:W-:Y:S01]  /*de20*/  @!P0 IMAD.WIDE R10, R11, 0x4, R4.reuse ;  /* 0x000000040b0a8825 */ /* 0x100fe200078e0204 */
[----:B------:R-:W-:Y:S02]  /*de30*/  @!P4 LEA.HI R20, R20, R20, RZ, 0x1 ;  /* 0x000000141414c211 */ /* 0x000fe400078f08ff */
[----:B------:R-:W-:Y:S01]  /*de40*/  @!P3 LEA.HI R2, R2, R2, RZ, 0x1 ;  /* 0x000000020202b211 */ /* 0x000fe200078f08ff */
[--C-:B------:R-:W-:Y:S01]  /*de50*/  @!P1 IMAD.WIDE R12, R13, 0x4, R4.reuse ;  /* 0x000000040d0c9825 */ /* 0x100fe200078e0204 */
[----:B--2---:R-:W-:Y:S01]  /*de60*/  @!P2 LOP3.LUT R15, R0, 0xfffffffe, RZ, 0xc0, !PT ;  /* 0xfffffffe000fa812 */ /* 0x004fe200078ec0ff */
[----:B------:R0:W-:Y:S01]  /*de70*/  @!P0 ST.E.64 desc[UR60][R10.64], R96 ;  /* 0x000000600a008985 */ /* 0x0001e2000c101b3c */
[----:B------:R-:W-:Y:S01]  /*de80*/  @!P5 LEA.HI R21, R21, R21, RZ, 0x1 ;  /* 0x000000151515d211 */ /* 0x000fe200078f08ff */
[----:B------:R-:W-:Y:S01]  /*de90*/  VIADD R0, R3, 0xc8 ;  /* 0x000000c803007836 */ /* 0x000fe20000000000 */
[----:B---3--:R-:W-:Y:S01]  /*dea0*/  @!P3 LOP3.LUT R17, R2, 0xfffffffe, RZ, 0xc0, !PT ;  /* 0xfffffffe0211b812 */ /* 0x008fe200078ec0ff */
[--C-:B------:R-:W-:Y:S01]  /*deb0*/  @!P2 IMAD.WIDE R14, R15, 0x4, R4.reuse ;  /* 0x000000040f0ea825 */ /* 0x100fe200078e0204 */
[----:B------:R-:W-:Y:S01]  /*dec0*/  @!P6 LEA.HI R22, R22, R22, RZ, 0x1 ;  /* 0x000000161616e211 */ /* 0x000fe200078f08ff */
[----:B------:R1:W-:Y:S01]  /*ded0*/  @!P1 ST.E.64 desc[UR60][R12.64], R100 ;  /* 0x000000640c009985 */ /* 0x0003e2000c101b3c */
[----:B----4-:R-:W-:Y:S01]  /*dee0*/  @!P4 LOP3.LUT R19, R20, 0xfffffffe, RZ, 0xc0, !PT ;  /* 0xfffffffe1413c812 */ /* 0x010fe200078ec0ff */
[----:B------:R-:W-:Y:S01]  /*def0*/  VIADD R2, R3, 0xd0 ;  /* 0x000000d003027836 */ /* 0x000fe20000000000 */
[----:B------:R-:W-:Y:S01]  /*df00*/  @!P5 LOP3.LUT R21, R21, 0xfffffffe, RZ, 0xc0, !PT ;  /* 0xfffffffe1515d812 */ /* 0x000fe200078ec0ff */
[----:B------:R2:W-:Y:S01]  /*df10*/  @!P2 ST.E.64 desc[UR60][R14.64], R104 ;  /* 0x000000680e00a985 */ /* 0x0005e2000c101b3c */
[----:B------:R-:W-:Y:S01]  /*df20*/  @!P6 LOP3.LUT R23, R22, 0xfffffffe, RZ, 0xc0, !PT ;  /* 0xfffffffe1617e812 */ /* 0x000fe200078ec0ff */
[----:B------:R-:W-:Y:S01]  /*df30*/  VIADD R20, R3, 0xd8 ;  /* 0x000000d803147836 */ /* 0x000fe20000000000 */
[----:B------:R-:W-:Y:S01]  /*df40*/  ISETP.GE.AND P0, PT, R0, UR4, PT ;  /* 0x0000000400007c0c */ /* 0x000fe2000bf06270 */
[----:B0-----:R-:W-:Y:S01]  /*df50*/  @!P3 IMAD.WIDE R10, R17, 0x4, R4 ;  /* 0x00000004110ab825 */ /* 0x001fe200078e0204 */
[----:B------:R-:W-:-:S02]  /*df60*/  ISETP.GE.AND P1, PT, R2, UR4, PT ;  /* 0x0000000402007c0c */ /* 0x000fc4000bf26270 */
[----:B------:R-:W-:Y:S01]  /*df70*/  ISETP.GE.AND P2, PT, R20, UR4, PT ;  /* 0x0000000414007c0c */ /* 0x000fe2000bf46270 */
[--C-:B------:R-:W-:Y:S01]  /*df80*/  @!P5 IMAD.WIDE R16, R21, 0x4, R4.reuse ;  /* 0x000000041510d825 */ /* 0x100fe200078e0204 */
[----:B------:R0:W-:Y:S01]  /*df90*/  @!P3 ST.E.64 desc[UR60][R10.64], R108 ;  /* 0x0000006c0a00b985 */ /* 0x0001e2000c101b3c */
[----:B------:R-:W-:Y:S02]  /*dfa0*/  IADD3 R21, R3, 0xe0, RZ ;  /* 0x000000e003157810 */ /* 0x000fe40007ffe0ff */
[--C-:B-1----:R-:W-:Y:S02]  /*dfb0*/  @!P4 IMAD.WIDE R12, R19, 0x4, R4.reuse ;  /* 0x00000004130cc825 */ /* 0x102fe400078e0204 */
[----:B------:R-:W-:Y:S02]  /*dfc0*/  ISETP.GE.AND P3, PT, R21, UR4, PT ;  /* 0x0000000415007c0c */ /* 0x000fe4000bf66270 */
[----:B------:R-:W-:Y:S01]  /*dfd0*/  @!P6 IMAD.WIDE R18, R23, 0x4, R4 ;  /* 0x000000041712e825 */ /* 0x000fe200078e0204 */
[----:B------:R1:W-:Y:S01]  /*dfe0*/  @!P4 ST.E.64 desc[UR60][R12.64], R112 ;  /* 0x000000700c00c985 */ /* 0x0003e2000c101b3c */
[----:B------:R-:W-:-:S02]  /*dff0*/  @!P0 LEA.HI R0, R0, R0, RZ, 0x1 ;  /* 0x0000000000008211 */ /* 0x000fc400078f08ff */
[C---:B--2---:R-:W-:Y:S01]  /*e000*/  VIADD R14, R3.reuse, 0xe8 ;  /* 0x000000e8030e7836 */ /* 0x044fe20000000000 */
[----:B------:R2:W-:Y:S01]  /*e010*/  @!P5 ST.E.64 desc[UR60][R16.64], R116 ;  /* 0x000000741000d985 */ /* 0x0005e2000c101b3c */
[C---:B------:R-:W-:Y:S01]  /*e020*/  VIADD R15, R3.reuse, 0xf0 ;  /* 0x000000f0030f7836 */ /* 0x040fe20000000000 */
[----:B------:R-:W-:Y:S01]  /*e030*/  @!P1 LEA.HI R2, R2, R2, RZ, 0x1 ;  /* 0x0000000202029211 */ /* 0x000fe200078f08ff */
[----:B0-----:R-:W-:Y:S01]  /*e040*/  VIADD R11, R3, 0xf8 ;  /* 0x000000f8030b7836 */ /* 0x001fe20000000000 */
[----:B------:R0:W-:Y:S01]  /*e050*/  @!P6 ST.E.64 desc[UR60][R18.64], R120 ;  /* 0x000000781200e985 */ /* 0x0001e2000c101b3c */
[----:B------:R-:W-:Y:S02]  /*e060*/  ISETP.GE.AND P4, PT, R14, UR4, PT ;  /* 0x000000040e007c0c */ /* 0x000fe4000bf86270 */
[----:B------:R-:W-:Y:S02]  /*e070*/  ISETP.GE.AND P5, PT, R15, UR4, PT ;  /* 0x000000040f007c0c */ /* 0x000fe4000bfa6270 */
[----:B------:R-:W-:-:S02]  /*e080*/  ISETP.GE.AND P6, PT, R11, UR4, PT ;  /* 0x000000040b007c0c */ /* 0x000fc4000bfc6270 */
[----:B------:R-:W-:Y:S02]  /*e090*/  @!P2 LEA.HI R20, R20, R20, RZ, 0x1 ;  /* 0x000000141414a211 */ /* 0x000fe400078f08ff */
[----:B------:R-:W-:Y:S02]  /*e0a0*/  @!P3 LEA.HI R21, R21, R21, RZ, 0x1 ;  /* 0x000000151515b211 */ /* 0x000fe400078f08ff */
[----:B-1----:R-:W-:Y:S02]  /*e0b0*/  @!P1 LOP3.LUT R13, R2, 0xfffffffe, RZ, 0xc0, !PT ;  /* 0xfffffffe020d9812 */ /* 0x002fe400078ec0ff */
[----:B--2---:R-:W-:Y:S02]  /*e0c0*/  @!P3 LOP3.LUT R17, R21, 0xfffffffe, RZ, 0xc0, !PT ;  /* 0xfffffffe1511b812 */ /* 0x004fe400078ec0ff */
[----:B------:R-:W-:Y:S02]  /*e0d0*/  @!P4 LEA.HI R14, R14, R14, RZ, 0x1 ;  /* 0x0000000e0e0ec211 */ /* 0x000fe400078f08ff */
[----:B------:R-:W-:Y:S01]  /*e0e0*/  @!P5 LEA.HI R10, R15, R15, RZ, 0x1 ;  /* 0x0000000f0f0ad211 */ /* 0x000fe200078f08ff */
[----:B------:R-:W-:Y:S01]  /*e0f0*/  @!P3 IMAD.WIDE R16, R17, 0x4, R4 ;  /* 0x000000041110b825 */ /* 0x000fe200078e0204 */
[----:B------:R-:W-:-:S02]  /*e100*/  @!P6 LEA.HI R12, R11, R11, RZ, 0x1 ;  /* 0x0000000b0b0ce211 */ /* 0x000fc400078f08ff */
[----:B------:R-:W-:Y:S02]  /*e110*/  @!P0 LOP3.LUT R11, R0, 0xfffffffe, RZ, 0xc0, !PT ;  /* 0xfffffffe000b8812 */ /* 0x000fe400078ec0ff */
[----:B------:R-:W-:Y:S02]  /*e120*/  @!P2 LOP3.LUT R15, R20, 0xfffffffe, RZ, 0xc0, !PT ;  /* 0xfffffffe140fa812 */ /* 0x000fe400078ec0ff */
[----:B0-----:R-:W-:Y:S02]  /*e130*/  @!P4 LOP3.LUT R19, R14, 0xfffffffe, RZ, 0xc0, !PT ;  /* 0xfffffffe0e13c812 */ /* 0x001fe400078ec0ff */
[----:B------:R-:W-:Y:S01]  /*e140*/  @!P5 LOP3.LUT R21, R10, 0xfffffffe, RZ, 0xc0, !PT ;  /* 0xfffffffe0a15d812 */ /* 0x000fe200078ec0ff */
[----:B------:R-:W-:Y:S01]  /*e150*/  @!P0 IMAD.WIDE R10, R11, 0x4, R4 ;  /* 0x000000040b0a8825 */ /* 0x000fe200078e0204 */
[----:B------:R-:W-:-:S03]  /*e160*/  @!P6 LOP3.LUT R23, R12, 0xfffffffe, RZ, 0xc0, !PT ;  /* 0xfffffffe0c17e812 */ /* 0x000fc600078ec0ff */
        /* <DEDUP_REMOVED lines=12> */
.L_x_1080:
[----:B------:R-:W-:Y:S05]  /*e230*/  BSYNC B0 ;  /* 0x0000000000007941 */ /* 0x000fea0003800000 */
.L_x_1079:
        /* <DEDUP_REMOVED lines=11> */
[C---:B------:R-:W-:Y:S01]  /*e2f0*/  VIADD R15, R3.reuse, 0x40 ;  /* 0x00000040030f7836 */ /* 0x040fe20000000000 */
[----:B------:R-:W-:Y:S01]  /*e300*/  ISETP.GE.AND P2, PT, R2, UR4, PT ;  /* 0x0000000402007c0c */ /* 0x000fe2000bf46270 */
[C---:B------:R-:W-:Y:S01]  /*e310*/  VIADD R16, R3.reuse, 0x48 ;  /* 0x0000004803107836 */ /* 0x040fe20000000000 */
[----:B------:R-:W-:Y:S01]  /*e320*/  ISETP.GE.AND P5, PT, R12, UR4, PT ;  /* 0x000000040c007c0c */ /* 0x000fe2000bfa6270 */
[----:B------:R-:W-:Y:S01]  /*e330*/  VIADD R18, R3, 0x50 ;  /* 0x0000005003127836 */ /* 0x000fe20000000000 */
[----:B------:R-:W-:Y:S01]  /*e340*/  ISETP.GE.AND P6, PT, R13, UR4, PT ;  /* 0x000000040d007c0c */ /* 0x000fe2000bfc6270 */
[C---:B------:R-:W-:Y:S01]  /*e350*/  VIADD R20, R3.reuse, 0x58 ;  /* 0x0000005803147836 */ /* 0x040fe20000000000 */
[----:B------:R-:W-:-:S02]  /*e360*/  IADD3 R14, R3, 0x38, RZ ;  /* 0x00000038030e7810 */ /* 0x000fc40007ffe0ff */
[----:B------:R-:W-:Y:S01]  /*e370*/  ISETP.GE.AND P3, PT, R15, UR4, PT ;  /* 0x000000040f007c0c */ /* 0x000fe2000bf66270 */
[C-C-:B-1-3--:R-:W-:Y:S01]  /*e380*/  @!P0 IMAD.WIDE R6, R3.reuse, 0x4, R4.reuse ;  /* 0x0000000403068825 */ /* 0x14afe200078e0204 */
[----:B------:R-:W-:Y:S02]  /*e390*/  ISETP.GE.AND P4, PT, R16, UR4, PT ;  /* 0x0000000410007c0c */ /* 0x000fe4000bf86270 */
[----:B------:R-:W-:Y:S02]  /*e3a0*/  @!P1 LEA.HI R0, R0, R0, RZ, 0x1 ;  /* 0x0000000000009211 */ /* 0x000fe400078f08ff */
[----:B------:R-:W-:Y:S01]  /*e3b0*/  @!P2 LEA.HI R2, R2, R2, RZ, 0x1 ;  /* 0x000000020202a211 */ /* 0x000fe200078f08ff */
[----:B------:R0:W-:Y:S01]  /*e3c0*/  @!P0 ST.E.64 desc[UR60][R6.64], R26 ;  /* 0x0000001a06008985 */ /* 0x0001e2000c101b3c */
[----:B------:R-:W-:Y:S01]  /*e3d0*/  @!P1 LOP3.LUT R9, R0, 0xfffffffe, RZ, 0xc0, !PT ;  /* 0xfffffffe00099812 */ /* 0x000fe200078ec0ff */
[C---:B------:R-:W-:Y:S01]  /*e3e0*/  VIADD R0, R3.reuse, 0x28 ;  /* 0x0000002803007836 */ /* 0x040fe20000000000 */
[----:B------:R-:W-:Y:S01]  /*e3f0*/  @!P2 LOP3.LUT R11, R2, 0xfffffffe, RZ, 0xc0, !PT ;  /* 0xfffffffe020ba812 */ /* 0x000fe200078ec0ff */
[----:B------:R-:W-:Y:S01]  /*e400*/  VIADD R2, R3, 0x30 ;  /* 0x0000003003027836 */ /* 0x000fe20000000000 */
[----:B------:R-:W-:Y:S01]  /*e410*/  @!P5 LEA.HI R12, R12, R12, RZ, 0x1 ;  /* 0x0000000c0c0cd211 */ /* 0x000fe200078f08ff */
[----:B------:R-:W-:Y:S01]  /*e420*/  @!P1 IMAD.WIDE R8, R9, 0x4, R4 ;  /* 0x0000000409089825 */ /* 0x000fe200078e0204 */
[----:B------:R-:W-:-:S02]  /*e430*/  ISETP.GE.AND P0, PT, R0, UR4, PT ;  /* 0x0000000400007c0c */ /* 0x000fc4000bf06270 */
[----:B------:R-:W-:Y:S01]  /*e440*/  @!P6 LEA.HI R13, R13, R13, RZ, 0x1 ;  /* 0x0000000d0d0de211 */ /* 0x000fe200078f08ff */
[--C-:B------:R-:W-:Y:S01]  /*e450*/  @!P2 IMAD.WIDE R10, R11, 0x4, R4.reuse ;  /* 0x000000040b0aa825 */ /* 0x100fe200078e0204 */
[----:B------:R1:W-:Y:S01]  /*e460*/  @!P1 ST.E.64 desc[UR60][R8.64], R30 ;  /* 0x0000001e08009985 */ /* 0x0003e2000c101b3c */
[----:B------:R-:W-:Y:S02]  /*e470*/  ISETP.GE.AND P1, PT, R2, UR4, PT ;  /* 0x0000000402007c0c */ /* 0x000fe4000bf26270 */
[----:B0-----:R-:W-:Y:S01]  /*e480*/  @!P5 LOP3.LUT R7, R12, 0xfffffffe, RZ, 0xc0, !PT ;  /* 0xfffffffe0c07d812 */ /* 0x001fe200078ec0ff */
[----:B------:R0:W-:Y:S01]  /*e490*/  @!P2 ST.E.64 desc[UR60][R10.64], R34 ;  /* 0x000000220a00a985 */ /* 0x0001e2000c101b3c */
[----:B------:R-:W-:Y:S02]  /*e4a0*/  ISETP.GE.AND P2, PT, R14, UR4, PT ;  /* 0x000000040e007c0c */ /* 0x000fe4000bf46270 */
[----:B------:R-:W-:Y:S01]  /*e4b0*/  @!P4 LEA.HI R16, R16, R16, RZ, 0x1 ;  /* 0x000000101010c211 */ /* 0x000fe200078f08ff */
[----:B------:R-:W-:Y:S01]  /*e4c0*/  @!P5 IMAD.WIDE R6, R7, 0x4, R4 ;  /* 0x000000040706d825 */ /* 0x000fe200078e0204 */
[----:B------:R-:W-:-:S02]  /*e4d0*/  @!P0 LEA.HI R0, R0, R0, RZ, 0x1 ;  /* 0x0000000000008211 */ /* 0x000fc400078f08ff */
[----:B------:R-:W-:Y:S01]  /*e4e0*/  @!P4 LOP3.LUT R19, R16, 0xfffffffe, RZ, 0xc0, !PT ;  /* 0xfffffffe1013c812 */ /* 0x000fe200078ec0ff */
[----:B------:R-:W-:Y:S01]  /*e4f0*/  VIADD R16, R3, 0x70 ;  /* 0x0000007003107836 */ /* 0x000fe20000000000 */
[----:B------:R2:W-:Y:S01]  /*e500*/  @!P5 ST.E.64 desc[UR60][R6.64], R38 ;  /* 0x000000260600d985 */ /* 0x0005e2000c101b3c */
[----:B-1----:R-:W-:Y:S02]  /*e510*/  @!P6 LOP3.LUT R9, R13, 0xfffffffe, RZ, 0xc0, !PT ;  /* 0xfffffffe0d09e812 */ /* 0x002fe400078ec0ff */
[----:B------:R-:W-:Y:S02]  /*e520*/  @!P1 LEA.HI R2, R2, R2, RZ, 0x1 ;  /* 0x0000000202029211 */ /* 0x000fe400078f08ff */
[----:B------:R-:W-:Y:S01]  /*e530*/  @!P2 LEA.HI R14, R14, R14, RZ, 0x1 ;  /* 0x0000000e0e0ea211 */ /* 0x000fe200078f08ff */
[----:B------:R-:W-:Y:S01]  /*e540*/  @!P6 IMAD.WIDE R8, R9, 0x4, R4 ;  /* 0x000000040908e825 */ /* 0x000fe200078e0204 */
[----:B0-----:R-:W-:Y:S02]  /*e550*/  @!P3 LEA.HI R10, R15, R15, RZ, 0x1 ;  /* 0x0000000f0f0ab211 */ /* 0x001fe400078f08ff */
[----:B------:R-:W-:-:S02]  /*e560*/  @!P0 LOP3.LUT R11, R0, 0xfffffffe, RZ, 0xc0, !PT ;  /* 0xfffffffe000b8812 */ /* 0x000fc400078ec0ff */
[----:B------:R-:W-:Y:S01]  /*e570*/  @!P1 LOP3.LUT R13, R2, 0xfffffffe, RZ, 0xc0, !PT ;  /* 0xfffffffe020d9812 */ /* 0x000fe200078ec0ff */
[----:B------:R0:W-:Y:S01]  /*e580*/  @!P6 ST.E.64 desc[UR60][R8.64], R42 ;  /* 0x0000002a0800e985 */ /* 0x0001e2000c101b3c */
[----:B------:R-:W-:Y:S01]  /*e590*/  @!P2 LOP3.LUT R15, R14, 0xfffffffe, RZ, 0xc0, !PT ;  /* 0xfffffffe0e0fa812 */ /* 0x000fe200078ec0ff */
[--C-:B--2---:R-:W-:Y:S01]  /*e5a0*/  @!P0 IMAD.WIDE R6, R11, 0x4, R4.reuse ;  /* 0x000000040b068825 */ /* 0x104fe200078e0204 */
[----:B------:R-:W-:Y:S02]  /*e5b0*/  @!P3 LOP3.LUT R17, R10, 0xfffffffe, RZ, 0xc0, !PT ;  /* 0xfffffffe0a11b812 */ /* 0x000fe400078ec0ff */
[----:B------:R-:W-:Y:S01]  /*e5c0*/  ISETP.GE.AND P5, PT, R18, UR4, PT ;  /* 0x0000000412007c0c */ /* 0x000fe2000bfa6270 */
[--C-:B------:R-:W-:Y:S01]  /*e5d0*/  @!P2 IMAD.WIDE R10, R15, 0x4, R4.reuse ;  /* 0x000000040f0aa825 */ /* 0x100fe200078e0204 */
[----:B------:R-:W-:Y:S01]  /*e5e0*/  ISETP.GE.AND P6, PT, R20, UR4, PT ;  /* 0x0000000414007c0c */ /* 0x000fe2000bfc6270 */
[----:B------:R1:W-:Y:S01]  /*e5f0*/  @!P0 ST.E.64 desc[UR60][R6.64], R46 ;  /* 0x0000002e06008985 */ /* 0x0003e2000c101b3c */
[----:B------:R-:W-:Y:S01]  /*e600*/  IADD3 R0, R3, 0x60, RZ ;  /* 0x0000006003007810 */ /* 0x000fe20007ffe0ff */
[----:B------:R-:W-:-:S04]  /*e610*/  @!P4 IMAD.WIDE R14, R19, 0x4, R4 ;  /* 0x00000004130ec825 */ /* 0x000fc800078e0204 */
[----:B0-----:R-:W-:-:S04]  /*e620*/  @!P1 IMAD.WIDE R8, R13, 0x4, R4 ;  /* 0x000000040d089825 */ /* 0x001fc800078e0204 */
[----:B------:R-:W-:Y:S01]  /*e630*/  @!P3 IMAD.WIDE R12, R17, 0x4, R4 ;  /* 0x00000004110cb825 */ /* 0x000fe200078e0204 */
[----:B------:R0:W-:Y:S01]  /*e640*/  @!P1 ST.E.64 desc[UR60][R8.64], R50 ;  /* 0x0000003208009985 */ /* 0x0001e2000c101b3c */
[----:B------:R-:W-:Y:S02]  /*e650*/  @!P5 LEA.HI R18, R18, R18, RZ, 0x1 ;  /* 0x000000121212d211 */ /* 0x000fe400078f08ff */
[C---:B------:R-:W-:Y:S01]  /*e660*/  VIADD R2, R3.reuse, 0x68 ;  /* 0x0000006803027836 */ /* 0x040fe20000000000 */
[----:B------:R2:W-:Y:S01]  /*e670*/  @!P2 ST.E.64 desc[UR60][R10.64], R54 ;  /* 0x000000360a00a985 */ /* 0x0005e2000c101b3c */
[C---:B------:R-:W-:Y:S01]  /*e680*/  VIADD R17, R3.reuse, 0x78 ;  /* 0x0000007803117836 */ /* 0x040fe20000000000 */
[----:B------:R-:W-:Y:S01]  /*e690*/  ISETP.GE.AND P2, PT, R16, UR4, PT ;  /* 0x0000000410007c0c */ /* 0x000fe2000bf46270 */
[----:B------:R-:W-:Y:S01]  /*e6a0*/  VIADD R19, R3, 0x80 ;  /* 0x0000008003137836 */ /* 0x000fe20000000000 */
[----:B------:R3:W-:Y:S01]  /*e6b0*/  @!P3 ST.E.64 desc[UR60][R12.64], R58 ;  /* 0x0000003a0c00b985 */ /* 0x0007e2000c101b3c */
[----:B------:R-:W-:-:S02]  /*e6c0*/  ISETP.GE.AND P3, PT, R2, UR4, PT ;  /* 0x0000000402007c0c */ /* 0x000fc4000bf66270 */
[----:B------:R-:W-:Y:S01]  /*e6d0*/  ISETP.GE.AND P1, PT, R17, UR4, PT ;  /* 0x0000000411007c0c */ /* 0x000fe2000bf26270 */
[----:B------:R4:W-:Y:S01]  /*e6e0*/  @!P4 ST.E.64 desc[UR60][R14.64], R62 ;  /* 0x0000003e0e00c985 */ /* 0x0009e2000c101b3c */
[----:B------:R-:W-:Y:S02]  /*e6f0*/  ISETP.GE.AND P4, PT, R0, UR4, PT ;  /* 0x0000000400007c0c */ /* 0x000fe4000bf86270 */
[----:B------:R-:W-:Y:S02]  /*e700*/  ISETP.GE.AND P0, PT, R19, UR4, PT ;  /* 0x0000000413007c0c */ /* 0x000fe4000bf06270 */
[----:B------:R-:W-:Y:S02]  /*e710*/  @!P6 LEA.HI R20, R20, R20, RZ, 0x1 ;  /* 0x000000141414e211 */ /* 0x000fe400078f08ff */
[----:B-1----:R-:W-:Y:S02]  /*e720*/  @!P5 LOP3.LUT R7, R18, 0xfffffffe, RZ, 0xc0, !PT ;  /* 0xfffffffe1207d812 */ /* 0x002fe400078ec0ff */
[----:B0-----:R-:W-:Y:S01]  /*e730*/  @!P6 LOP3.LUT R9, R20, 0xfffffffe, RZ, 0xc0, !PT ;  /* 0xfffffffe1409e812 */ /* 0x001fe200078ec0ff */
        /* <DEDUP_REMOVED lines=39> */
[----:B------:R-:W-:Y:S02]  /*e9b0*/  @!P5 LEA.HI R20, R20, R20, RZ, 0x1 ;  /* 0x000000141414d211 */ /* 0x000fe400078f08ff */
[----:B0-----:R-:W-:Y:S01]  /*e9c0*/  @!P6 LOP3.LUT R7, R18, 0xfffffffe, RZ, 0xc0, !PT ;  /* 0xfffffffe1207e812 */ /* 0x001fe200078ec0ff */
[C---:B------:R-:W-:Y:S01]  /*e9d0*/  VIADD R18, R3.reuse, 0xc0 ;  /* 0x000000c003127836 */ /* 0x040fe20000000000 */
        /* <DEDUP_REMOVED lines=16> */
[----:B------:R-:W-:-:S02]  /*eae0*/  @!P2 LOP3.LUT R17, R17, 0xfffffffe, RZ, 0xc0, !PT ;  /* 0xfffffffe1111a812 */ /* 0x000fc400078ec0ff */
[----:B------:R-:W-:Y:S02]  /*eaf0*/  @!P1 LOP3.LUT R19, R19, 0xfffffffe, RZ, 0xc0, !PT ;  /* 0xfffffffe13139812 */ /* 0x000fe400078ec0ff */
[----:B------:R-:W-:Y:S01]  /*eb00*/  ISETP.GE.AND P5, PT, R18, UR4, PT ;  /* 0x0000000412007c0c */ /* 0x000fe2000bfa6270 */
[--C-:B0-----:R-:W-:Y:S01]  /*eb10*/  @!P0 IMAD.WIDE R6, R11, 0x4, R4.reuse ;  /* 0x000000040b068825 */ /* 0x101fe200078e0204 */
[----:B------:R-:W-:Y:S02]  /*eb20*/  ISETP.GE.AND P6, PT, R20, UR4, PT ;  /* 0x0000000414007c0c */ /* 0x000fe4000bfc6270 */
[----:B------:R-:W-:Y:S01]  /*eb30*/  IADD3 R2, R3, 0xd8, RZ ;  /* 0x000000d803027810 */ /* 0x000fe20007ffe0ff */
[--C-:B-1----:R-:W-:Y:S01]  /*eb40*/  @!P4 IMAD.WIDE R8, R13, 0x4, R4.reuse ;  /* 0x000000040d08c825 */ /* 0x102fe200078e0204 */
[----:B------:R0:W-:Y:S01]  /*eb50*/  @!P0 ST.E.64 desc[UR60][R6.64], R102 ;  /* 0x0000006606008985 */ /* 0x0001e2000c101b3c */
[----:B------:R-:W-:Y:S02]  /*eb60*/  ISETP.GE.AND P0, PT, R0, UR4, PT ;  /* 0x0000000400007c0c */ /* 0x000fe4000bf06270 */
[--C-:B------:R-:W-:Y:S01]  /*eb70*/  @!P3 IMAD.WIDE R10, R15, 0x4, R4.reuse ;  /* 0x000000040f0ab825 */ /* 0x100fe200078e0204 */
[----:B------:R1:W-:Y:S03]  /*eb80*/  @!P4 ST.E.64 desc[UR60][R8.64], R106 ;  /* 0x0000006a0800c985 */ /* 0x0003e6000c101b3c */
[----:B------:R-:W-:Y:S01]  /*eb90*/  @!P2 IMAD.WIDE R12, R17, 0x4, R4 ;  /* 0x00000004110ca825 */ /* 0x000fe200078e0204 */
[----:B------:R2:W-:Y:S01]  /*eba0*/  @!P3 ST.E.64 desc[UR60][R10.64], R110 ;  /* 0x0000006e0a00b985 */ /* 0x0005e2000c101b3c */
[----:B------:R-:W-:-:S02]  /*ebb0*/  @!P5 LEA.HI R18, R18, R18, RZ, 0x1 ;  /* 0x000000121212d211 */ /* 0x000fc400078f08ff */
[----:B------:R-:W-:Y:S01]  /*ebc0*/  @!P1 IMAD.WIDE R14, R19, 0x4, R4 ;  /* 0x00000004130e9825 */ /* 0x000fe200078e0204 */
[----:B------:R3:W-:Y:S01]  /*ebd0*/  @!P2 ST.E.64 desc[UR60][R12.64], R114 ;  /* 0x000000720c00a985 */ /* 0x0007e2000c101b3c */
[----:B------:R-:W-:Y:S02]  /*ebe0*/  ISETP.GE.AND P2, PT, R16, UR4, PT ;  /* 0x0000000410007c0c */ /* 0x000fe4000bf46270 */
[C---:B------:R-:W-:Y:S01]  /*ebf0*/  VIADD R17, R3.reuse, 0xe8 ;  /* 0x000000e803117836 */ /* 0x040fe20000000000 */
[----:B------:R4:W-:Y:S01]  /*ec00*/  @!P1 ST.E.64 desc[UR60][R14.64], R118 ;  /* 0x000000760e009985 */ /* 0x0009e2000c101b3c */
[C---:B------:R-:W-:Y:S01]  /*ec10*/  VIADD R19, R3.reuse, 0xf0 ;  /* 0x000000f003137836 */ /* 0x040fe20000000000 */
[----:B------:R-:W-:Y:S01]  /*ec20*/  ISETP.GE.AND P1, PT, R2, UR4, PT ;  /* 0x0000000402007c0c */ /* 0x000fe2000bf26270 */
[----:B------:R-:W-:Y:S01]  /*ec30*/  VIADD R3, R3, 0xf8 ;  /* 0x000000f803037836 */ /* 0x000fe20000000000 */
[----:B------:R-:W-:Y:S02]  /*ec40*/  ISETP.GE.AND P3, PT, R17, UR4, PT ;  /* 0x0000000411007c0c */ /* 0x000fe4000bf66270 */
[----:B------:R-:W-:-:S02]  /*ec50*/  ISETP.GE.AND P4, PT, R19, UR4, PT ;  /* 0x0000000413007c0c */ /* 0x000fc4000bf86270 */
[----:B------:R-:W-:Y:S02]  /*ec60*/  @!P6 LEA.HI R20, R20, R20, RZ, 0x1 ;  /* 0x000000141414e211 */ /* 0x000fe400078f08ff */
[----:B0-----:R-:W-:Y:S02]  /*ec70*/  @!P5 LOP3.LUT R7, R18, 0xfffffffe, RZ, 0xc0, !PT ;  /* 0xfffffffe1207d812 */ /* 0x001fe400078ec0ff */
[----:B-1----:R-:W-:Y:S02]  /*ec80*/  @!P6 LOP3.LUT R9, R20, 0xfffffffe, RZ, 0xc0, !PT ;  /* 0xfffffffe1409e812 */ /* 0x002fe400078ec0ff */
[----:B------:R-:W-:Y:S01]  /*ec90*/  @!P0 LEA.HI R0, R0, R0, RZ, 0x1 ;  /* 0x0000000000008211 */ /* 0x000fe200078f08ff */
[--C-:B------:R-:W-:Y:S01]  /*eca0*/  @!P5 IMAD.WIDE R6, R7, 0x4, R4.reuse ;  /* 0x000000040706d825 */ /* 0x100fe200078e0204 */
[----:B------:R-:W-:Y:S02]  /*ecb0*/  @!P1 LEA.HI R2, R2, R2, RZ, 0x1 ;  /* 0x0000000202029211 */ /* 0x000fe400078f08ff */
[----:B------:R-:W-:Y:S01]  /*ecc0*/  @!P2 LEA.HI R16, R16, R16, RZ, 0x1 ;  /* 0x000000101010a211 */ /* 0x000fe200078f08ff */
[----:B------:R-:W-:Y:S01]  /*ecd0*/  @!P6 IMAD.WIDE R8, R9, 0x4, R4 ;  /* 0x000000040908e825 */ /* 0x000fe200078e0204 */
[----:B------:R-:W-:Y:S01]  /*ece0*/  @!P3 LEA.HI R17, R17, R17, RZ, 0x1 ;  /* 0x000000111111b211 */ /* 0x000fe200078f08ff */
[----:B------:R0:W-:Y:S01]  /*ecf0*/  @!P5 ST.E.64 desc[UR60][R6.64], R122 ;  /* 0x0000007a0600d985 */ /* 0x0001e2000c101b3c */
[----:B------:R-:W-:-:S02]  /*ed00*/  @!P4 LEA.HI R19, R19, R19, RZ, 0x1 ;  /* 0x000000131313c211 */ /* 0x000fc400078f08ff */
[----:B--2---:R-:W-:Y:S01]  /*ed10*/  @!P0 LOP3.LUT R11, R0, 0xfffffffe, RZ, 0xc0, !PT ;  /* 0xfffffffe000b8812 */ /* 0x004fe200078ec0ff */
[----:B------:R1:W-:Y:S01]  /*ed20*/  @!P6 ST.E.64 desc[UR60][R8.64], R126 ;  /* 0x0000007e0800e985 */ /* 0x0003e2000c101b3c */
[----:B---3--:R-:W-:Y:S02]  /*ed30*/  @!P1 LOP3.LUT R13, R2, 0xfffffffe, RZ, 0xc0, !PT ;  /* 0xfffffffe020d9812 */ /* 0x008fe400078ec0ff */
[----:B----4-:R-:W-:Y:S02]  /*ed40*/  @!P2 LOP3.LUT R15, R16, 0xfffffffe, RZ, 0xc0, !PT ;  /* 0xfffffffe100fa812 */ /* 0x010fe400078ec0ff */
[----:B------:R-:W-:Y:S02]  /*ed50*/  @!P3 LOP3.LUT R17, R17, 0xfffffffe, RZ, 0xc0, !PT ;  /* 0xfffffffe1111b812 */ /* 0x000fe400078ec0ff */
[----:B------:R-:W-:Y:S01]  /*ed60*/  @!P4 LOP3.LUT R19, R19, 0xfffffffe, RZ, 0xc0, !PT ;  /* 0xfffffffe1313c812 */ /* 0x000fe200078ec0ff */
[----:B0-----:R-:W-:-:S04]  /*ed70*/  @!P0 IMAD.WIDE R6, R11, 0x4, R4 ;  /* 0x000000040b068825 */ /* 0x001fc800078e0204 */
[--C-:B-1----:R-:W-:Y:S01]  /*ed80*/  @!P1 IMAD.WIDE R8, R13, 0x4, R4.reuse ;  /* 0x000000040d089825 */ /* 0x102fe200078e0204 */
[----:B------:R0:W-:Y:S01]  /*ed90*/  @!P0 ST.E.64 desc[UR60][R6.64], R130 ;  /* 0x0000008206008985 */ /* 0x0001e2000c101b3c */
[----:B------:R-:W-:Y:S02]  /*eda0*/  ISETP.GE.AND P0, PT, R3, UR4, PT ;  /* 0x0000000403007c0c */ /* 0x000fe4000bf06270 */
[--C-:B------:R-:W-:Y:S01]  /*edb0*/  @!P2 IMAD.WIDE R10, R15, 0x4, R4.reuse ;  /* 0x000000040f0aa825 */ /* 0x100fe200078e0204 */
[----:B------:R0:W-:Y:S03]  /*edc0*/  @!P1 ST.E.64 desc[UR60][R8.64], R134 ;  /* 0x0000008608009985 */ /* 0x0001e6000c101b3c */
[--C-:B------:R-:W-:Y:S01]  /*edd0*/  @!P3 IMAD.WIDE R12, R17, 0x4, R4.reuse ;  /* 0x00000004110cb825 */ /* 0x100fe200078e0204 */
[----:B------:R0:W-:Y:S03]  /*ede0*/  @!P2 ST.E.64 desc[UR60][R10.64], R138 ;  /* 0x0000008a0a00a985 */ /* 0x0001e6000c101b3c */
[----:B------:R-:W-:Y:S01]  /*edf0*/  @!P4 IMAD.WIDE R14, R19, 0x4, R4 ;  /* 0x00000004130ec825 */ /* 0x000fe200078e0204 */
[----:B------:R0:W-:Y:S04]  /*ee00*/  @!P3 ST.E.64 desc[UR60][R12.64], R142 ;  /* 0x0000008e0c00b985 */ /* 0x0001e8000c101b3c */
[----:B------:R0:W-:Y:S01]  /*ee10*/  @!P4 ST.E.64 desc[UR60][R14.64], R146 ;  /* 0x000000920e00c985 */ /* 0x0001e2000c101b3c */
[----:B------:R-:W-:Y:S05]  /*ee20*/  @P0 BRA `(.L_x_991) ;  /* 0x00000040009c0947 */ /* 0x000fea0003800000 */
[----:B------:R-:W-:-:S04]  /*ee30*/  LEA.HI R3, R3, R3, RZ, 0x1 ;  /* 0x0000000303037211 */ /* 0x000fc800078f08ff */
[----:B------:R-:W-:-:S05]  /*ee40*/  LOP3.LUT R3, R3, 0xfffffffe, RZ, 0xc0, !PT ;  /* 0xfffffffe03037812 */ /* 0x000fca00078ec0ff */
[----:B------:R-:W-:-:S05]  /*ee50*/  IMAD.WIDE R4, R3, 0x4, R4 ;  /* 0x0000000403047825 */ /* 0x000fca00078e0204 */
[----:B------:R1:W-:Y:S01]  /*ee60*/  ST.E.64 desc[UR60][R4.64], R150 ;  /* 0x0000009604007985 */ /* 0x0003e2000c101b3c */
[----:B------:R-:W-:Y:S05]  /*ee70*/  BRA `(.L_x_991) ;  /* 0x0000004000887947 */ /* 0x000fea0003800000 */
.L_x_1078:
[----:B------:R-:W0:Y:S02]  /*ee80*/  S2R R0, SR_TID.X ;  /* 0x0000000000007919 */ /* 0x000e240000002100 */
[----:B0-----:R-:W-:-:S04]  /*ee90*/  IADD3 R2, R0, -0x80, RZ ;  /* 0xffffff8000027810 */ /* 0x001fc80007ffe0ff */
[----:B------:R-:W-:-:S13]  /*eea0*/  ISETP.GT.AND P0, PT, R2, 0x7f, PT ;  /* 0x0000007f0200780c */ /* 0x000fda0003f04270 */
[----:B------:R-:W-:Y:S05]  /*eeb0*/  @P0 BRA `(.L_x_991) ;  /* 0x0000004000780947 */ /* 0x000fea0003800000 */
[----:B------:R-:W0:Y:S01]  /*eec0*/  S2R R3, SR_CTAID.X ;  /* 0x0000000000037919 */ /* 0x000e220000002500 */
[----:B------:R-:W1:Y:S01]  /*eed0*/  LDC R6, c[0x0][0xbe8] ;  /* 0x0002fa00ff067b82 */ /* 0x000e620000000800 */
[----:B------:R-:W-:Y:S01]  /*eee0*/  ULDC UR4, c[0x0][0xa88] ;  /* 0x0002a20000047ab9 */ /* 0x000fe20000000800 */
[----:B0-----:R-:W-:Y:S02]  /*eef0*/  IMAD R0, R3, 0x80, R0 ;  /* 0x0000008003007824 */ /* 0x001fe400078e0200 */
[----:B-1----:R-:W-:Y:S02]  /*ef00*/  IMAD R3, R6, UR4, RZ ;  /* 0x0000000406037c24 */ /* 0x002fe4000f8e02ff */
[----:B------:R-:W-:-:S05]  /*ef10*/  VIADD R0, R0, 0xffffff80 ;  /* 0xffffff8000007836 */ /* 0x000fca0000000000 */
[----:B------:R-:W-:-:S13]  /*ef20*/  ISETP.GE.AND P0, PT, R0, R3, PT ;  /* 0x000000030000720c */ /* 0x000fda0003f06270 */
[----:B------:R-:W-:Y:S05]  /*ef30*/  @P0 BRA `(.L_x_991) ;  /* 0x0000004000580947 */ /* 0x000fea0003800000 */
[----:B------:R-:W2:Y:S01]  /*ef40*/  LDL R4, [R1] ;  /* 0x0000000001047983 */ /* 0x000ea20000100800 */
[----:B------:R-:W-:Y:S01]  /*ef50*/  ISETP.NE.AND P0, PT, R6, 0x1, PT ;  /* 0x000000010600780c */ /* 0x000fe20003f05270 */
[----:B------:R-:W-:Y:S01]  /*ef60*/  S2UR UR7, SR_CTAID.Z ;  /* 0x00000000000779c3 */ /* 0x000fe20000002700 */
[----:B------:R-:W-:Y:S01]  /*ef70*/  ULDC.64 UR8, c[0x0][0xbd0] ;  /* 0x0002f40000087ab9 */ /* 0x000fe20000000a00 */
[----:B------:R-:W-:-:S06]  /*ef80*/  IMAD.MOV.U32 R5, RZ, RZ, R0 ;  /* 0x000000ffff057224 */ /* 0x000fcc00078e0000 */
[----:B------:R-:W0:Y:S08]  /*ef90*/  LDC.64 R10, c[0x0][0xbd8] ;  /* 0x0002f600ff0a7b82 */ /* 0x000e300000000a00 */
[----:B------:R-:W1:Y:S08]  /*efa0*/  @P0 LDC R7, c[0x0][0xbec] ;  /* 0x0002fb00ff070b82 */ /* 0x000e700000000800 */
[----:B------:R-:W3:Y:S08]  /*efb0*/  @P0 LDC R9, c[0x0][0xbf0] ;  /* 0x0002fc00ff090b82 */ /* 0x000ef00000000800 */
[----:B------:R-:W4:Y:S08]  /*efc0*/  S2UR UR10, SR_CTAID.Y ;  /* 0x00000000000a79c3 */ /* 0x000f300000002600 */
[----:B------:R-:W4:Y:S01]  /*efd0*/  LDC R8, c[0x0][0xc50] ;  /* 0x00031400ff087b82 */ /* 0x000f220000000800 */
[----:B--2---:R-:W-:Y:S01]  /*efe0*/  R2UR UR11, R4 ;  /* 0x00000000040b72ca */ /* 0x004fe200000e0000 */
[----:B-1----:R-:W-:-:S05]  /*eff0*/  @P0 IMAD.HI.U32 R4, R0, R7, RZ ;  /* 0x0000000700040227 */ /* 0x002fca00078e00ff */
[----:B---3--:R-:W-:-:S07]  /*f000*/  @P0 SHF.R.U32.HI R5, RZ, R9, R4 ;  /* 0x00000009ff050219 */ /* 0x008fce0000011604 */
[----:B------:R-:W-:Y:S02]  /*f010*/  USHF.R.S32.HI UR6, URZ, 0x1f, UR11 ;  /* 0x0000001f3f067899 */ /* 0x000fe4000801140b */
[----:B------:R-:W-:Y:S01]  /*f020*/  IMAD R7, RZ, RZ, -UR11 ;  /* 0x8000000bff077e24 */ /* 0x000fe2000f8e02ff */
[----:B------:R-:W-:Y:S02]  /*f030*/  UIMAD.WIDE.U32 UR4, UR11, UR8, URZ ;  /* 0x000000080b0472a5 */ /* 0x000fe4000f8e003f */
[----:B------:R-:W-:Y:S01]  /*f040*/  UIMAD UR6, UR6, UR8, URZ ;  /* 0x00000008060672a4 */ /* 0x000fe2000f8e023f */
[----:B----4-:R-:W-:Y:S01]  /*f050*/  IMAD R9, R8, R7, UR10 ;  /* 0x0000000a08097e24 */ /* 0x010fe2000f8e0207 */
[----:B------:R-:W-:Y:S01]  /*f060*/  USHF.R.S32.HI UR8, URZ, 0x1f, UR7 ;  /* 0x0000001f3f087899 */ /* 0x000fe20008011407 */
[----:B------:R-:W-:Y:S01]  /*f070*/  IMAD.MOV R7, RZ, RZ, -R5 ;  /* 0x000000ffff077224 */ /* 0x000fe200078e0a05 */
[----:B------:R-:W-:Y:S01]  /*f080*/  UIMAD UR6, UR11, UR9, UR6 ;  /* 0x000000090b0672a4 */ /* 0x000fe2000f8e0206 */
[----:B------:R-:W-:Y:S01]  /*f090*/  MOV R3, UR5 ;  /* 0x0000000500037c02 */ /* 0x000fe20008000f00 */
[----:B------:R-:W-:Y:S01]  /*f0a0*/  IMAD.U32 R2, RZ, RZ, UR4 ;  /* 0x00000004ff027e24 */ /* 0x000fe2000f8e00ff */
[----:B------:R-:W-:Y:S01]  /*f0b0*/  SHF.R.S32.HI R4, RZ, 0x1f, R9 ;  /* 0x0000001fff047819 */ /* 0x000fe20000011409 */
[----:B------:R-:W-:Y:S01]  /*f0c0*/  UIADD3 UR6, UR5, UR6, URZ ;  /* 0x0000000605067290 */ /* 0x000fe2000fffe03f */
[----:B0-----:R-:W-:-:S02]  /*f0d0*/  IMAD R12, R10, UR8, RZ ;  /* 0x000000080a0c7c24 */ /* 0x001fc4000f8e02ff */
[----:B------:R-:W-:Y:S01]  /*f0e0*/  ULDC.64 UR4, c[0x0][0xbe0] ;  /* 0x0002f80000047ab9 */ /* 0x000fe20000000a00 */
[----:B------:R-:W-:Y:S02]  /*f0f0*/  IMAD R7, R6, R7, R0 ;  /* 0x0000000706077224 */ /* 0x000fe400078e0200 */
[----:B------:R-:W-:Y:S02]  /*f100*/  IMAD.U32 R3, RZ, RZ, UR6 ;  /* 0x00000006ff037e24 */ /* 0x000fe4000f8e00ff */
[----:B------:R-:W-:Y:S01]  /*f110*/  IMAD R11, R11, UR7, R12 ;  /* 0x000000070b0b7c24 */ /* 0x000fe2000f8e020c */
[----:B------:R-:W-:Y:S01]  /*f120*/  SHF.R.S32.HI R0, RZ, 0x1f, R7 ;  /* 0x0000001fff007819 */ /* 0x000fe20000011407 */
[----:B------:R-:W-:-:S04]  /*f130*/  IMAD.WIDE.U32 R2, R10, UR7, R2 ;  /* 0x000000070a027c25 */ /* 0x000fc8000f8e0002 */
[----:B------:R-:W-:Y:S02]  /*f140*/  IMAD.IADD R3, R11, 0x1, R3 ;  /* 0x000000010b037824 */ /* 0x000fe400078e0203 */
[----:B------:R-:W-:Y:S02]  /*f150*/  IMAD R4, R4, UR4, RZ ;  /* 0x0000000404047c24 */ /* 0x000fe4000f8e02ff */
[----:B------:R-:W-:-:S04]  /*f160*/  IMAD.WIDE.U32 R2, R9, UR4, R2 ;  /* 0x0000000409027c25 */ /* 0x000fc8000f8e0002 */
[----:B------:R-:W-:Y:S01]  /*f170*/  IMAD R4, R9, UR5, R4 ;  /* 0x0000000509047c24 */ /* 0x000fe2000f8e0204 */
[----:B------:R-:W-:Y:S01]  /*f180*/  SHF.R.S32.HI R9, RZ, 0x1f, R5 ;  /* 0x0000001fff097819 */ /* 0x000fe20000011405 */
[----:B------:R-:W-:Y:S01]  /*f190*/  ULDC.64 UR4, c[0x0][0xbc8] ;  /* 0x0002f20000047ab9 */ /* 0x000fe20000000a00 */
[----:B------:R-:W-:Y:S01]  /*f1a0*/  IADD3 R2, P0, R5, R2, RZ ;  /* 0x0000000205027210 */ /* 0x000fe20007f1e0ff */
[----:B------:R-:W-:-:S03]  /*f1b0*/  IMAD R0, R0, UR4, RZ ;  /* 0x0000000400007c24 */ /* 0x000fc6000f8e02ff */
[----:B------:R-:W-:Y:S01]  /*f1c0*/  IADD3.X R3, R9, R3, R4, P0, !PT ;  /* 0x0000000309037210 */ /* 0x000fe200007fe404 */
        /* <DEDUP_REMOVED lines=9> */
.L_x_989:
        /* <DEDUP_REMOVED lines=18> */
.L_x_1081:
[----:B------:R-:W-:Y:S01]  /*f380*/  ULDC UR7, c[0x0][0xc50] ;  /* 0x0003140000077ab9 */ /* 0x000fe20000000800 */
[----:B------:R-:W-:Y:S01]  /*f390*/  UMOV UR39, UR6 ;  /* 0x0000000600277c82 */ /* 0x000fe20008000000 */
[----:B------:R-:W-:-:S11]  /*f3a0*/  UISETP.NE.AND UP0, UPT, UR7, 0x1, UPT ;  /* 0x000000010700788c */ /* 0x000fd6000bf05270 */
[----:B------:R-:W-:Y:S01]  /*f3b0*/  @UP0 ULDC UR4, c[0x0][0xc54] ;  /* 0x0003150000040ab9 */ /* 0x000fe20000000800 */
[----:B------:R-:W-:Y:S01]  /*f3c0*/  @UP0 ULDC UR8, c[0x0][0xc58] ;  /* 0x0003160000080ab9 */ /* 0x000fe20000000800 */
[----:B------:R-:W-:-:S04]  /*f3d0*/  UIMAD.WIDE.U32 UR4, UR6, UR4, URZ ;  /* 0x00000004060472a5 */ /* 0x000fc8000f8e003f */
[----:B------:R-:W-:-:S12]  /*f3e0*/  @UP0 USHF.R.U32.HI UR39, URZ, UR8, UR5 ;  /* 0x000000083f270299 */ /* 0x000fd80008011605 */
.L_x_1082:
[----:B------:R-:W-:Y:S01]  /*f3f0*/  ISETP.GE.AND P0, PT, R23, RZ, PT ;  /* 0x000000ff1700720c */ /* 0x000fe20003f06270 */
[----:B------:R-:W-:Y:S01]  /*f400*/  UIADD3 UR44, -UR39, URZ, URZ ;  /* 0x0000003f272c7290 */ /* 0x000fe2000fffe13f */
[----:B------:R-:W-:Y:S02]  /*f410*/  IMAD.MOV.U32 R0, RZ, RZ, 0x1 ;  /* 0x00000001ff007424 */ /* 0x000fe400078e00ff */
[----:B------:R-:W-:Y:S01]  /*f420*/  IMAD.MOV.U32 R2, RZ, RZ, RZ ;  /* 0x000000ffff027224 */ /* 0x000fe200078e00ff */
[----:B------:R-:W-:Y:S01]  /*f430*/  UIMAD UR44, UR7, UR44, UR6 ;  /* 0x0000002c072c72a4 */ /* 0x000fe2000f8e0206 */
[----:B------:R-:W-:-:S07]  /*f440*/  IMAD.MOV.U32 R6, RZ, RZ, 0x1 ;  /* 0x00000001ff067424 */ /* 0x000fce00078e00ff */
[----:B------:R-:W-:Y:S05]  /*f450*/  @!P0 BRA `(.L_x_1083) ;  /* 0x0000003800488947 */ /* 0x000fea0003800000 */
[----:B------:R-:W0:Y:S01]  /*f460*/  LDC.64 R2, c[0x0][0xa28] ;  /* 0x00028a00ff027b82 */ /* 0x000e220000000a00 */
[----:B------:R-:W-:Y:S01]  /*f470*/  MOV R22, RZ ;  /* 0x000000ff00167202 */ /* 0x000fe20000000f00 */
[----:B------:R-:W-:Y:S01]  /*f480*/  ULDC.64 UR4, c[0x0][0x418] ;  /* 0x0001060000047ab9 */ /* 0x000fe20000000a00 */
[----:B------:R-:W-:Y:S01]  /*f490*/  ULDC UR6, c[0x0][0x448] ;  /* 0x0001120000067ab9 */ /* 0x000fe20000000800 */
[----:B------:R-:W-:Y:S01]  /*f4a0*/  ULDC UR10, c[0x0][0x2f0] ;  /* 0x0000bc00000a7ab9 */ /* 0x000fe20000000800 */
[----:B------:R-:W-:Y:S01]  /*f4b0*/  ULDC UR11, c[0x0][0x288] ;  /* 0x0000a200000b7ab9 */ /* 0x000fe20000000800 */
[----:B0-----:R-:W-:-:S04]  /*f4c0*/  ISETP.NE.U32.AND P0, PT, R2, RZ, PT ;  /* 0x000000ff0200720c */ /* 0x001fc80003f05070 */
[----:B------:R-:W-:-:S13]  /*f4d0*/  ISETP.NE.AND.EX P0, PT, R3, RZ, PT, P0 ;  /* 0x000000ff0300720c */ /* 0x000fda0003f05300 */
[----:B------:R-:W0:Y:S02]  /*f4e0*/  @P0 LDC.64 R2, c[0x0][0xa28] ;  /* 0x00028a00ff020b82 */ /* 0x000e240000000a00 */
[----:B0-----:R-:W-:-:S05]  /*f4f0*/  @P0 IMAD.WIDE R2, R23, 0x4, R2 ;  /* 0x0000000417020825 */ /* 0x001fca00078e0202 */
[----:B------:R0:W5:Y:S01]  /*f500*/  @P0 LDG.E R22, desc[UR60][R2.64] ;  /* 0x0000003c02160981 */ /* 0x000162000c1e1900 */
[----:B------:R-:W1:Y:S01]  /*f510*/  S2UR UR40, SR_CTAID.X ;  /* 0x00000000002879c3 */ /* 0x000e620000002500 */
[----:B------:R-:W-:Y:S02]  /*f520*/  UISETP.NE.U32.AND UP0, UPT, UR4, URZ, UPT ;  /* 0x0000003f0400728c */ /* 0x000fe4000bf05070 */
[----:B------:R-:W-:Y:S02]  /*f530*/  UISETP.NE.AND UP1, UPT, UR6, 0x1, UPT ;  /* 0x000000010600788c */ /* 0x000fe4000bf25270 */
[----:B------:R-:W-:Y:S01]  /*f540*/  UISETP.NE.AND.EX UP0, UPT, UR5, URZ, UPT, UP0 ;  /* 0x0000003f0500728c */ /* 0x000fe2000bf05300 */
[----:B------:R-:W-:Y:S02]  /*f550*/  ULDC UR6, c[0x0][0x424] ;  /* 0x0001090000067ab9 */ /* 0x000fe40000000800 */
[----:B------:R-:W-:Y:S01]  /*f560*/  ULDC.64 UR4, c[0x0][0x9e0] ;  /* 0x0002780000047ab9 */ /* 0x000fe20000000a00 */
[----:B------:R-:W-:-:S02]  /*f570*/  USEL UR9, UR6, 0x1, UP0 ;  /* 0x0000000106097887 */ /* 0x000fc40008000000 */
[----:B------:R-:W-:Y:S02]  /*f580*/  UISETP.GE.AND UP0, UPT, UR5, 0x1, UPT ;  /* 0x000000010500788c */ /* 0x000fe4000bf06270 */
[----:B------:R-:W-:Y:S01]  /*f590*/  UIMAD UR47, UR9, UR10, URZ ;  /* 0x0000000a092f72a4 */ /* 0x000fe2000f8e023f */
[----:B------:R-:W-:Y:S01]  /*f5a0*/  @UP1 ULDC UR7, c[0x0][0x44c] ;  /* 0x0001130000071ab9 */ /* 0x000fe20000000800 */
[----:B------:R-:W-:Y:S02]  /*f5b0*/  UIMAD UR9, UR9, UR10, 0x3f ;  /* 0x0000003f090974a4 */ /* 0x000fe4000f8e020a */
[----:B------:R-:W-:Y:S01]  /*f5c0*/  PLOP3.LUT P1, PT, PT, PT, UP0, 0x80, 0x0 ;  /* 0x000000000000781c */ /* 0x000fe20003f2f008 */
[----:B------:R-:W-:Y:S01]  /*f5d0*/  @UP1 ULDC UR12, c[0x0][0x450] ;  /* 0x00011400000c1ab9 */ /* 0x000fe20000000800 */
[----:B------:R-:W-:Y:S02]  /*f5e0*/  UP2UR UR48, UPR, URZ, 0x2 ;  /* 0x000000023f307883 */ /* 0x000fe40008000000 */
[----:B-1----:R-:W-:-:S04]  /*f5f0*/  USHF.L.U32 UR40, UR40, 0x7, URZ ;  /* 0x0000000728287899 */ /* 0x002fc8000800063f */
[----:B------:R-:W-:-:S04]  /*f600*/  UIADD3 UR8, UR40, 0x7f, URZ ;  /* 0x0000007f28087890 */ /* 0x000fc8000fffe03f */
[----:B------:R-:W-:Y:S02]  /*f610*/  UIMAD.WIDE.U32 UR6, UR8, UR7, URZ ;  /* 0x00000007080672a5 */ /* 0x000fe4000f8e003f */
[----:B------:R-:W-:Y:S02]  /*f620*/  UIADD3 UR6, UR47, 0x1, -UR11 ;  /* 0x000000012f067890 */ /* 0x000fe4000fffe80b */
[----:B------:R-:W-:Y:S02]  /*f630*/  @UP1 USHF.R.U32.HI UR8, URZ, UR12, UR7 ;  /* 0x0000000c3f081299 */ /* 0x000fe40008011607 */
[----:B------:R-:W-:Y:S02]  /*f640*/  USHF.R.S32.HI UR7, URZ, 0x1f, UR9 ;  /* 0x0000001f3f077899 */ /* 0x000fe40008011409 */
[----:B------:R-:W-:Y:S02]  /*f650*/  UIADD3 UR6, UR6, UR8, URZ ;  /* 0x0000000806067290 */ /* 0x000fe4000fffe03f */
[----:B------:R-:W-:-:S02]  /*f660*/  ULEA.HI UR7, UR7, UR9, URZ, 0x6 ;  /* 0x0000000907077291 */ /* 0x000fc4000f8f303f */
[----:B------:R-:W-:Y:S02]  /*f670*/  UIADD3 UR4, UR6, UR4, URZ ;  /* 0x0000000406047290 */ /* 0x000fe4000fffe03f */
[----:B------:R-:W-:Y:S01]  /*f680*/  USHF.R.S32.HI UR41, URZ, 0x6, UR7 ;  /* 0x000000063f297899 */ /* 0x000fe20008011407 */
[----:B0-----:R-:W-:Y:S11]  /*f690*/  @!P1 BRA `(.L_x_1084) ;  /* 0x0000000000449947 */ /* 0x001ff60003800000 */
        /* <DEDUP_REMOVED lines=10> */
.L_x_1085:
[----:B------:R-:W-:-:S11]  /*f740*/  UISETP.NE.AND UP0, UPT, UR5, 0x1, UPT ;  /* 0x000000010500788c */ /* 0x000fd6000bf05270 */
[----:B------:R-:W-:Y:S02]  /*f750*/  @UP0 ULDC.64 UR12, c[0x0][0x9e8] ;  /* 0x00027a00000c0ab9 */ /* 0x000fe40000000a00 */
[----:B------:R-:W-:-:S04]  /*f760*/  UIMAD.WIDE.U32 UR6, UR8, UR12, URZ ;  /* 0x0000000c080672a5 */ /* 0x000fc8000f8e003f */
[----:B------:R-:W-:-:S12]  /*f770*/  @UP0 USHF.R.U32.HI UR8, URZ, UR13, UR7 ;  /* 0x0000000d3f080299 */ /* 0x000fd80008011607 */
.L_x_1086:
[----:B------:R-:W-:-:S04]  /*f780*/  UIMAD UR8, UR8, UR5, UR5 ;  /* 0x00000005080872a4 */ /* 0x000fc8000f8e0205 */
[----:B------:R-:W-:-:S04]  /*f790*/  UISETP.LT.AND UP0, UPT, UR4, UR8, UPT ;  /* 0x000000080400728c */ /* 0x000fc8000bf01270 */
[----:B------:R-:W-:-:S12]  /*f7a0*/  USEL UR4, UR4, UR8, UP0 ;  /* 0x0000000804047287 */ /* 0x000fd80008000000 */
.L_x_1084:
[----:B------:R-:W-:Y:S02]  /*f7b0*/  UISETP.NE.AND UP0, UPT, UR48, URZ, UPT ;  /* 0x0000003f3000728c */ /* 0x000fe4000bf05270 */
[----:B------:R-:W-:-:S04]  /*f7c0*/  UIADD3 UR4, UR4, 0x3f, URZ ;  /* 0x0000003f04047890 */ /* 0x000fc8000fffe03f */
[----:B------:R-:W-:-:S04]  /*f7d0*/  USHF.R.S32.HI UR8, URZ, 0x1f, UR4 ;  /* 0x0000001f3f087899 */ /* 0x000fc80008011404 */
[----:B------:R-:W-:Y:S01]  /*f7e0*/  ULEA.HI UR8, UR8, UR4, URZ, 0x6 ;  /* 0x0000000408087291 */ /* 0x000fe2000f8f303f */
[----:B------:R-:W-:Y:S01]  /*f7f0*/  @UP0 ULDC UR6, c[0x0][0x44c] ;  /* 0x0001130000060ab9 */ /* 0x000fe20000000800 */
[----:B------:R-:W-:Y:S01]  /*f800*/  @UP0 ULDC UR9, c[0x0][0x450] ;  /* 0x0001140000090ab9 */ /* 0x000fe20000000800 */
[----:B------:R-:W-:Y:S02]  /*f810*/  UIMAD.WIDE.U32 UR6, UR40, UR6, URZ ;  /* 0x00000006280672a5 */ /* 0x000fe4000f8e003f */
[----:B------:R-:W-:Y:S01]  /*f820*/  UMOV UR4, UR40 ;  /* 0x0000002800047c82 */ /* 0x000fe20008000000 */
[----:B------:R-:W-:Y:S02]  /*f830*/  USHF.R.S32.HI UR42, URZ, 0x6, UR8 ;  /* 0x000000063f2a7899 */ /* 0x000fe40008011408 */
[----:B------:R-:W-:Y:S02]  /*f840*/  @UP0 USHF.R.U32.HI UR4, URZ, UR9, UR7 ;  /* 0x000000093f040299 */ /* 0x000fe40008011607 */
[----:B------:R-:W-:-:S02]  /*f850*/  UISETP.LT.AND UP0, UPT, UR41, UR42, UPT ;  /* 0x0000002a2900728c */ /* 0x000fc4000bf01270 */
[----:B------:R-:W-:Y:S01]  /*f860*/  UIADD3 UR4, UR4, -UR11, UR47 ;  /* 0x8000000b04047290 */ /* 0x000fe2000fffe02f */
[----:B------:R-:W-:Y:S01]  /*f870*/  ULDC UR8, c[0x0][0x9dc] ;  /* 0x0002770000087ab9 */ /* 0x000fe20000000800 */
[----:B------:R-:W-:Y:S02]  /*f880*/  USEL UR12, UR41, UR42, UP0 ;  /* 0x0000002a290c7287 */ /* 0x000fe40008000000 */
[----:B------:R-:W-:Y:S01]  /*f890*/  UIADD3 UR8, UR4, -UR8, URZ ;  /* 0x8000000804087290 */ /* 0x000fe2000fffe03f */
[----:B------:R-:W-:Y:S11]  /*f8a0*/  @!P1 BRA `(.L_x_1087) ;  /* 0x0000000000449947 */ /* 0x000ff60003800000 */
        /* <DEDUP_REMOVED lines=10> */
.L_x_1088:
[----:B------:R-:W-:-:S11]  /*f950*/  UISETP.NE.AND UP0, UPT, UR5, 0x1, UPT ;  /* 0x000000010500788c */ /* 0x000fd6000bf05270 */
[----:B------:R-:W-:Y:S02]  /*f960*/  @UP0 ULDC.64 UR10, c[0x0][0x9e8] ;  /* 0x00027a00000a0ab9 */ /* 0x000fe40000000a00 */
[----:B------:R-:W-:-:S04]  /*f970*/  UIMAD.WIDE.U32 UR6, UR4, UR10, URZ ;  /* 0x0000000a040672a5 */ /* 0x000fc8000f8e003f */
[----:B------:R-:W-:-:S12]  /*f980*/  @UP0 USHF.R.U32.HI UR4, URZ, UR11, UR7 ;  /* 0x0000000b3f040299 */ /* 0x000fd80008011607 */
.L_x_1089:
[----:B------:R-:W-:-:S04]  /*f990*/  UIMAD UR4, UR4, UR5, URZ ;  /* 0x00000005040472a4 */ /* 0x000fc8000f8e023f */
[----:B------:R-:W-:-:S04]  /*f9a0*/  UISETP.LT.AND UP0, UPT, UR8, UR4, UPT ;  /* 0x000000040800728c */ /* 0x000fc8000bf01270 */
[----:B------:R-:W-:-:S12]  /*f9b0*/  USEL UR8, UR8, UR4, !UP0 ;  /* 0x0000000408087287 */ /* 0x000fd8000c000000 */
.L_x_1087:
[----:B------:R-:W-:Y:S02]  /*f9c0*/  USHF.R.S32.HI UR4, URZ, 0x1f, UR8 ;  /* 0x0000001f3f047899 */ /* 0x000fe40008011408 */
[----:B------:R-:W-:Y:S02]  /*f9d0*/  USHF.R.U32.HI UR9, URZ, 0x10, UR44 ;  /* 0x000000103f097899 */ /* 0x000fe4000801162c */
[----:B------:R-:W-:Y:S02]  /*f9e0*/  ULEA.HI UR4, UR4, UR8, URZ, 0x6 ;  /* 0x0000000804047291 */ /* 0x000fe4000f8f303f */
[----:B------:R-:W-:Y:S02]  /*f9f0*/  ULOP3.LUT UR44, UR44, 0xffff, URZ, 0xc0, !UPT ;  /* 0x0000ffff2c2c7892 */ /* 0x000fe4000f8ec03f */
[----:B------:R-:W-:Y:S01]  /*fa00*/  USHF.R.S32.HI UR4, URZ, 0x6, UR4 ;  /* 0x000000063f047899 */ /* 0x000fe20008011404 */
[----:B------:R-:W-:-:S03]  /*fa10*/  UMOV UR38, URZ ;  /* 0x0000003f00267c82 */ /* 0x000fc60008000000 */
[----:B------:R-:W-:-:S04]  /*fa20*/  UISETP.LT.AND UP0, UPT, URZ, UR4, UPT ;  /* 0x000000043f00728c */ /* 0x000fc8000bf01270 */
[----:B------:R-:W-:Y:S02]  /*fa30*/  USEL UR43, URZ, UR4, !UP0 ;  /* 0x000000043f2b7287 */ /* 0x000fe4000c000000 */
[----:B------:R-:W-:Y:S02]  /*fa40*/  UISETP.NE.AND UP0, UPT, UR9, URZ, UPT ;  /* 0x0000003f0900728c */ /* 0x000fe4000bf05270 */
[----:B------:R-:W-:-:S06]  /*fa50*/  UISETP.GT.AND UP1, UPT, UR12, UR43, UPT ;  /* 0x0000002b0c00728c */ /* 0x000fcc000bf24270 */
[----:B------:R-:W-:-:S03]  /*fa60*/  PLOP3.LUT P0, PT, PT, PT, UP1, 0x80, 0x0 ;  /* 0x000000000000781c */ /* 0x000fc60003f0f018 */
[----:B------:R-:W-:-:S10]  /*fa70*/  @!UP0 ULDC UR9, c[0x0][0x9f0] ;  /* 0x00027c0000098ab9 */ /* 0x000fd40000000800 */
[----:B------:R-:W-:Y:S05]  /*fa80*/  @!P0 BRA `(.L_x_1090) ;  /* 0x00000000007c8947 */ /* 0x000fea0003800000 */
[----:B------:R-:W-:Y:S01]  /*fa90*/  IABS R0, UR9 ;  /* 0x0000000900007c13 */ /* 0x000fe20008000000 */
[----:B------:R-:W-:Y:S02]  /*faa0*/  UIADD3 UR4, UR9, -0x1, UR12 ;  /* 0xffffffff09047890 */ /* 0x000fe4000fffe00c */
[----:B------:R-:W-:Y:S02]  /*fab0*/  IABS R4, UR9 ;  /* 0x0000000900047c13 */ /* 0x000fe40008000000 */
[----:B------:R-:W-:Y:S01]  /*fac0*/  R2UR UR10, R0 ;  /* 0x00000000000a72ca */ /* 0x000fe200000e0000 */
[----:B------:R-:W-:-:S03]  /*fad0*/  UIADD3 UR6, -UR43, UR4, URZ ;  /* 0x000000042b067290 */ /* 0x000fc6000fffe13f */
[----:B------:R-:W-:-:S03]  /*fae0*/  UMOV UR4, URZ ;  /* 0x0000003f00047c82 */ /* 0x000fc60008000000 */
[----:B------:R-:W-:Y:S01]  /*faf0*/  IABS R3, UR6 ;  /* 0x0000000600037c13 */ /* 0x000fe20008000000 */
[----:B------:R-:W-:-:S03]  /*fb00*/  ULOP3.LUT UR6, UR6, UR9, URZ, 0x3c, !UPT ;  /* 0x0000000906067292 */ /* 0x000fc6000f8e3c3f */
[----:B------:R-:W-:Y:S02]  /*fb10*/  R2UR UR8, R3 ;  /* 0x00000000030872ca */ /* 0x000fe400000e0000 */
        /* <DEDUP_REMOVED lines=22> */
.L_x_1090:
[----:B------:R-:W-:Y:S02]  /*fc80*/  UIMAD UR49, UR44, UR38, UR43 ;  /* 0x000000262c3172a4 */ /* 0x000fe4000f8e022b */
[----:B------:R-:W-:Y:S01]  /*fc90*/  IMAD.U32 R0, RZ, RZ, UR38 ;  /* 0x00000026ff007e24 */ /* 0x000fe2000f8e00ff */
[----:B------:R-:W-:Y:S01]  /*fca0*/  MOV R2, RZ ;  /* 0x000000ff00027202 */ /* 0x000fe20000000f00 */
[----:B------:R-:W-:Y:S02]  /*fcb0*/  IMAD.MOV.U32 R6, RZ, RZ, 0x1 ;  /* 0x00000001ff067424 */ /* 0x000fe400078e00ff */
[----:B------:R-:W-:-:S05]  /*fcc0*/  IMAD.U32 R19, RZ, RZ, UR49 ;  /* 0x00000031ff137e24 */ /* 0x000fca000f8e00ff */
[----:B------:R-:W-:Y:S01]  /*fcd0*/  VIADDMNMX R19, R19, R0, UR12, PT ;  /* 0x0000000c13137e46 */ /* 0x000fe2000b800100 */
[----:B------:R-:W-:-:S03]  /*fce0*/  IMAD.MOV.U32 R0, RZ, RZ, 0x1 ;  /* 0x00000001ff007424 */ /* 0x000fc600078e00ff */
[----:B------:R-:W-:-:S13]  /*fcf0*/  ISETP.GT.AND P0, PT, R19, UR49, PT ;  /* 0x0000003113007c0c */ /* 0x000fda000bf04270 */
        /* <DEDUP_REMOVED lines=24> */
.L_x_1091:
        /* <DEDUP_REMOVED lines=19> */
[----:B-1---5:R-:W-:Y:S05]  /*ffb0*/  CALL.ABS.NOINC R2 ;  /* 0x0000000002007343 */ /* 0x022fea0003c00000 */
.L_x_1093:
[----:B------:R0:W1:Y:S01]  /*ffc0*/  LDC.64 R2, c[0x4][R16] ;  /* 0x0100000010027b82 */ /* 0x0000620000000a00 */
[----:B------:R-:W-:Y:S01]  /*ffd0*/  ULDC.64 UR4, c[0x4][0x138] ;  /* 0x01004e0000047ab9 */ /* 0x000fe20000000a00 */
[----:B------:R-:W-:Y:S01]  /*ffe0*/  ULDC.64 UR6, c[0x4][0x140] ;  /* 0x0100500000067ab9 */ /* 0x000fe20000000a00 */
[----:B------:R-:W-:Y:S02]  /*fff0*/  IMAD.U32 R4, RZ, RZ, UR4 ;  /* 0x00000004ff047e24 */ /* 0x000fe4000f8e00ff */
        /* <DEDUP_REMOVED lines=11> */
.L_x_1092:
[----:B------:R-:W0:Y:S01]  /*100b0*/  LDC.64 R2, c[0x0][0x9f8] ;  /* 0x00027e00ff027b82 */ /* 0x000e220000000a00 */
[----:B------:R-:W-:-:S07]  /*100c0*/  MOV R33, R23 ;  /* 0x0000001700217202 */ /* 0x000fce0000000f00 */
[----:B------:R-:W1:Y:S01]  /*100d0*/  LDC R17, c[0x0][0x430] ;  /* 0x00010c00ff117b82 */ /* 0x000e620000000800 */
[C---:B------:R-:W-:Y:S01]  /*100e0*/  IMAD.SHL.U32 R24, R26.reuse, 0x10, RZ ;  /* 0x000000101a187824 */ /* 0x040fe200078e00ff */
[----:B------:R-:W-:Y:S01]  /*100f0*/  LOP3.LUT R8, R26, 0x7f, RZ, 0xc0, !PT ;  /* 0x0000007f1a087812 */ /* 0x000fe200078ec0ff */
[----:B------:R-:W-:Y:S01]  /*10100*/  VIADD R0, R19, 0xffffffff ;  /* 0xffffffff13007836 */ /* 0x000fe20000000000 */
[----:B------:R-:W-:Y:S01]  /*10110*/  LOP3.LUT R16, R16, 0xffffffbf, RZ, 0xc0, !PT ;  /* 0xffffffbf10107812 */ /* 0x000fe200078ec0ff */
[----:B------:R-:W-:Y:S01]  /*10120*/  ULDC UR4, c[0x0][0x2f4] ;  /* 0x0000bd0000047ab9 */ /* 0x000fe20000000800 */
[----:B0-----:R-:W-:-:S04]  /*10130*/  ISETP.NE.U32.AND P0, PT, R2, RZ, PT ;  /* 0x000000ff0200720c */ /* 0x001fc80003f05070 */
[----:B------:R-:W-:-:S13]  /*10140*/  ISETP.NE.AND.EX P0, PT, R3, RZ, PT, P0 ;  /* 0x000000ff0300720c */ /* 0x000fda0003f05300 */
[----:B------:R-:W0:Y:S02]  /*10150*/  @P0 LDC.64 R2, c[0x0][0x9f8] ;  /* 0x00027e00ff020b82 */ /* 0x000e240000000a00 */
[----:B0-----:R-:W-:-:S05]  /*10160*/  @P0 IMAD.WIDE R2, R23, 0x4, R2 ;  /* 0x0000000417020825 */ /* 0x001fca00078e0202 */
[----:B------:R0:W2:Y:S01]  /*10170*/  @P0 LDG.E R33, desc[UR60][R2.64] ;  /* 0x0000003c02210981 */ /* 0x0000a2000c1e1900 */
[----:B------:R-:W-:Y:S02]  /*10180*/  LOP3.LUT R24, R24, 0x70, RZ, 0xc0, !PT ;  /* 0x0000007018187812 */ /* 0x000fe400078ec0ff */
[----:B------:R-:W-:Y:S02]  /*10190*/  SHF.R.U32.HI R4, RZ, 0x3, R8 ;  /* 0x00000003ff047819 */ /* 0x000fe40000011608 */
[----:B-1----:R-:W-:Y:S02]  /*101a0*/  ISETP.NE.AND P1, PT, R17, 0x1, PT ;  /* 0x000000011100780c */ /* 0x002fe40003f25270 */
[----:B------:R-:W-:-:S05]  /*101b0*/  LOP3.LUT R37, R24, R4, RZ, 0xfc, !PT ;  /* 0x0000000418257212 */ /* 0x000fca00078efcff */
[----:B------:R-:W-:-:S05]  /*101c0*/  IMAD R7, R0, 0x40, R37 ;  /* 0x0000004000077824 */ /* 0x000fca00078e0225 */
[C---:B------:R-:W-:Y:S01]  /*101d0*/  ISETP.GE.AND P0, PT, R7.reuse, UR47, PT ;  /* 0x0000002f07007c0c */ /* 0x040fe2000bf06270 */
[----:B0-----:R-:W0:Y:S01]  /*101e0*/  @P1 LDC R2, c[0x0][0x434] ;  /* 0x00010d00ff021b82 */ /* 0x001e220000000800 */
[----:B-----5:R-:W-:Y:S01]  /*101f0*/  IMAD.IADD R7, R7, 0x1, R22 ;  /* 0x0000000107077824 */ /* 0x020fe200078e0216 */
[----:B------:R-:W-:Y:S02]  /*10200*/  @P1 LOP3.LUT R16, R16, 0x40, RZ, 0xfc, !PT ;  /* 0x0000004010101812 */ /* 0x000fe400078efcff */
[----:B------:R-:W-:Y:S02]  /*10210*/  ISETP.GT.U32.OR P0, PT, R37, 0x3f, P0 ;  /* 0x0000003f2500780c */ /* 0x000fe40000704470 */
[----:B------:R-:W-:Y:S02]  /*10220*/  MOV R9, R7 ;  /* 0x0000000700097202 */ /* 0x000fe40000000f00 */
[----:B------:R-:W1:Y:S09]  /*10230*/  @P1 LDC R3, c[0x0][0x438] ;  /* 0x00010e00ff031b82 */ /* 0x000e720000000800 */
[----:B------:R-:W3:Y:S01]  /*10240*/  @!P0 LDC.64 R10, c[0x0][0x428] ;  /* 0x00010a00ff0a8b82 */ /* 0x000ee20000000a00 */
[----:B0-----:R-:W-:-:S07]  /*10250*/  @P1 IMAD.HI.U32 R2, R7, R2, RZ ;  /* 0x0000000207021227 */ /* 0x001fce00078e00ff */
[----:B------:R-:W0:Y:S01]  /*10260*/  @!P0 LDC.64 R4, c[0x0][0x418] ;  /* 0x00010600ff048b82 */ /* 0x000e220000000a00 */
[----:B-1----:R-:W-:-:S04]  /*10270*/  @P1 SHF.R.U32.HI R9, RZ, R3, R2 ;  /* 0x00000003ff091219 */ /* 0x002fc80000011602 */
[----:B------:R-:W-:Y:S02]  /*10280*/  @!P0 SHF.R.S32.HI R3, RZ, 0x1f, R9 ;  /* 0x0000001fff038819 */ /* 0x000fe40000011409 */
[----:B------:R-:W-:Y:S01]  /*10290*/  LOP3.LUT R16, R16, 0xffffffef, RZ, 0xc0, !PT ;  /* 0xffffffef10107812 */ /* 0x000fe200078ec0ff */
[----:B------:R-:W-:Y:S01]  /*102a0*/  UMOV UR5, 0xffffffff ;  /* 0xffffffff00057882 */ /* 0x000fe20000000000 */
[----:B--2---:R-:W-:-:S05]  /*102b0*/  SHF.R.S32.HI R6, RZ, 0x1f, R33 ;  /* 0x0000001fff067819 */ /* 0x004fca0000011421 */
[----:B---3--:R-:W-:Y:S01]  /*102c0*/  @!P0 IMAD R2, R6, R10, RZ ;  /* 0x0000000a06028224 */ /* 0x008fe200078e02ff */
[----:B------:R1:W-:Y:S03]  /*102d0*/  STL [R1], R6 ;  /* 0x0000000601007387 */ /* 0x0003e60000100800 */
[----:B------:R-:W-:Y:S02]  /*102e0*/  @!P0 IMAD R11, R33, R11, R2 ;  /* 0x0000000b210b8224 */ /* 0x000fe400078e0202 */
[----:B------:R-:W-:-:S04]  /*102f0*/  @!P0 IMAD.MOV.U32 R2, RZ, RZ, R9 ;  /* 0x000000ffff028224 */ /* 0x000fc800078e0009 */
[----:B------:R-:W-:-:S04]  /*10300*/  @!P0 IMAD.WIDE.U32 R2, R33, R10, R2 ;  /* 0x0000000a21028225 */ /* 0x000fc800078e0002 */
[----:B------:R-:W-:Y:S01]  /*10310*/  @!P0 IMAD.IADD R3, R3, 0x1, R11 ;  /* 0x0000000103038824 */ /* 0x000fe200078e020b */
[----:B0-----:R-:W-:Y:S01]  /*10320*/  @!P0 LEA R4, P1, R2, R4, 0x2 ;  /* 0x0000000402048211 */ /* 0x001fe200078210ff */
[----:B-1----:R-:W-:-:S03]  /*10330*/  IMAD.MOV.U32 R6, RZ, RZ, RZ ;  /* 0x000000ffff067224 */ /* 0x002fc600078e00ff */
[----:B------:R-:W-:-:S05]  /*10340*/  @!P0 LEA.HI.X R5, R2, R5, R3, 0x2, P1 ;  /* 0x0000000502058211 */ /* 0x000fca00008f1403 */
[----:B------:R0:W5:Y:S02]  /*10350*/  @!P0 LDG.E R6, desc[UR60][R4.64] ;  /* 0x0000003c04068981 */ /* 0x000164000c1e1900 */
[----:B0-----:R-:W-:-:S05]  /*10360*/  IMAD.SHL.U32 R4, R26, 0x8, RZ ;  /* 0x000000081a047824 */ /* 0x001fca00078e00ff */
[----:B------:R-:W-:-:S04]  /*10370*/  LOP3.LUT R25, R4, 0x38, RZ, 0xc0, !PT ;  /* 0x0000003804197812 */ /* 0x000fc800078ec0ff */
[C---:B------:R-:W-:Y:S02]  /*10380*/  ISETP.GE.AND P0, PT, R25.reuse, UR4, PT ;  /* 0x0000000419007c0c */ /* 0x040fe4000bf06270 */
[C---:B------:R-:W-:Y:S02]  /*10390*/  LOP3.LUT R36, R25.reuse, 0x40, RZ, 0xfc, !PT ;  /* 0x0000004019247812 */ /* 0x040fe400078efcff */
[C---:B------:R-:W-:Y:S02]  /*103a0*/  LOP3.LUT R35, R25.reuse, 0x80, RZ, 0xfc, !PT ;  /* 0x0000008019237812 */ /* 0x040fe400078efcff */
[----:B------:R-:W-:Y:S02]  /*103b0*/  ISETP.GE.AND P2, PT, R36, UR4, PT ;  /* 0x0000000424007c0c */ /* 0x000fe4000bf46270 */
[----:B------:R-:W-:Y:S02]  /*103c0*/  LOP3.LUT R34, R25, 0xc0, RZ, 0xfc, !PT ;  /* 0x000000c019227812 */ /* 0x000fe400078efcff */
[----:B------:R-:W-:-:S03]  /*103d0*/  ISETP.GE.AND P1, PT, R35, UR4, PT ;  /* 0x0000000423007c0c */ /* 0x000fc6000bf26270 */
        /* <DEDUP_REMOVED lines=8> */
[----:B------:R-:W-:Y:S06]  /*10460*/  BRA.DIV UR5, `(.L_x_1094) ;  /* 0x0000002e05f47947 */ /* 0x000fec000b800000 */
.L_x_1136:
[----:B------:R-:W2:Y:S01]  /*10470*/  LDL R2, [R1+0x4] ;  /* 0x0000040001027983 */ /* 0x000ea20000100800 */
[----:B------:R-:W-:Y:S01]  /*10480*/  ISETP.GT.U32.AND P1, PT, R37, 0x3f, PT ;  /* 0x0000003f2500780c */ /* 0x000fe20003f24070 */
[----:B------:R-:W-:Y:S01]  /*10490*/  IMAD.U32 R32, RZ, RZ, UR39 ;  /* 0x00000027ff207e24 */ /* 0x000fe2000f8e00ff */
[----:B------:R-:W-:Y:S01]  /*104a0*/  LOP3.LUT R16, R16, 0xfffffffe, RZ, 0xc0, !PT ;  /* 0xfffffffe10107812 */ /* 0x000fe200078ec0ff */
[----:B------:R-:W-:-:S03]  /*104b0*/  IMAD.MOV.U32 R27, RZ, RZ, R0 ;  /* 0x000000ffff1b7224 */ /* 0x000fc600078e0000 */
[----:B------:R-:W-:-:S07]  /*104c0*/  SHF.R.S32.HI R32, RZ, 0x1f, R32 ;  /* 0x0000001fff207819 */ /* 0x000fce0000011420 */
[----:B------:R-:W-:-:S04]  /*104d0*/  @P1 LOP3.LUT R16, R16, 0x1, RZ, 0xfc, !PT ;  /* 0x0000000110101812 */ /* 0x000fc800078efcff */
[----:B------:R-:W-:Y:S02]  /*104e0*/  LOP3.LUT R16, R16, 0xffffffdf, RZ, 0xc0, !PT ;  /* 0xffffffdf10107812 */ /* 0x000fe400078ec0ff */
[----:B--2---:R-:W-:Y:S02]  /*104f0*/  R2UR UR4, R2 ;  /* 0x00000000020472ca */ /* 0x004fe400000e0000 */
[----:B------:R-:W-:-:S05]  /*10500*/  IADD3 R2, -R9, RZ, RZ ;  /* 0x000000ff09027210 */ /* 0x000fca0007ffe1ff */
[----:B------:R-:W-:-:S06]  /*10510*/  IMAD R7, R17, R2, R7 ;  /* 0x0000000211077224 */ /* 0x000fcc00078e0207 */
[----:B------:R-:W-:-:S06]  /*10520*/  ULOP3.LUT UR4, UR4, 0x2, URZ, 0xfc, !UPT ;  /* 0x0000000204047892 */ /* 0x000fcc000f8efc3f */
[----:B------:R-:W-:-:S05]  /*10530*/  IMAD.U32 R2, RZ, RZ, UR4 ;  /* 0x00000004ff027e24 */ /* 0x000fca000f8e00ff */
[----:B------:R-:W-:-:S13]  /*10540*/  ISETP.NE.AND P0, PT, R2, 0x3, PT ;  /* 0x000000030200780c */ /* 0x000fda0003f05270 */
[----:B------:R-:W-:Y:S01]  /*10550*/  @P0 LOP3.LUT R16, R16, 0x20, RZ, 0xfc, !PT ;  /* 0x0000002010100812 */ /* 0x000fe200078efcff */
[----:B------:R-:W-:Y:S06]  /*10560*/  @!P0 BRA `(.L_x_1095) ;  /* 0x0000000000048947 */ /* 0x000fec0003800000 */
[----:B------:R-:W-:Y:S01]  /*10570*/  BPT.TRAP 0x1 ;  /* 0x000000040000795c */ /* 0x000fe20000300000 */
.L_x_1095:
[----:B------:R-:W-:Y:S01]  /*10580*/  SHF.R.S32.HI R9, RZ, 0x1f, R7 ;  /* 0x0000001fff097819 */ /* 0x000fe20000011407 */
[----:B------:R-:W-:Y:S01]  /*10590*/  ULDC.64 UR4, c[0x0][0x328] ;  /* 0x0000ca0000047ab9 */ /* 0x000fe20000000a00 */
[----:B------:R-:W-:-:S03]  /*105a0*/  R2UR UR6, R32 ;  /* 0x00000000200672ca */ /* 0x000fc600000e0000 */
[----:B------:R-:W-:-:S04]  /*105b0*/  IMAD R2, R9, UR4, RZ ;  /* 0x0000000409027c24 */ /* 0x000fc8000f8e02ff */
[C---:B------:R-:W-:Y:S02]  /*105c0*/  IMAD R5, R7.reuse, UR5, R2 ;  /* 0x0000000507057c24 */ /* 0x040fe4000f8e0202 */
[----:B------:R-:W-:Y:S01]  /*105d0*/  IMAD.WIDE.U32 R2, R7, UR4, RZ ;  /* 0x0000000407027c25 */ /* 0x000fe2000f8e00ff */
[----:B------:R-:W-:-:S03]  /*105e0*/  ULDC.64 UR4, c[0x0][0x338] ;  /* 0x0000ce0000047ab9 */ /* 0x000fc60000000a00 */
[----:B------:R-:W-:Y:S01]  /*105f0*/  IMAD.IADD R3, R3, 0x1, R5 ;  /* 0x0000000103037824 */ /* 0x000fe200078e0205 */
[----:B-----5:R-:W-:Y:S01]  /*10600*/  SHF.R.S32.HI R5, RZ, 0x1f, R6 ;  /* 0x0000001fff057819 */ /* 0x020fe20000011406 */
[----:B------:R-:W-:-:S04]  /*10610*/  IMAD.WIDE.U32 R2, R6, UR4, R2 ;  /* 0x0000000406027c25 */ /* 0x000fc8000f8e0002 */
[----:B------:R-:W-:-:S04]  /*10620*/  IMAD R11, R5, UR4, RZ ;  /* 0x00000004050b7c24 */ /* 0x000fc8000f8e02ff */
[----:B------:R-:W-:Y:S01]  /*10630*/  IMAD R11, R6, UR5, R11 ;  /* 0x00000005060b7c24 */ /* 0x000fe2000f8e020b */
[----:B------:R-:W-:-:S04]  /*10640*/  ULDC.64 UR4, c[0x0][0x330] ;  /* 0x0000cc0000047ab9 */ /* 0x000fc80000000a00 */
[----:B------:R-:W-:Y:S01]  /*10650*/  IADD3 R3, R3, R11, RZ ;  /* 0x0000000b03037210 */ /* 0x000fe20007ffe0ff */
[----:B------:R-:W-:Y:S01]  /*10660*/  IMAD.U32 R11, RZ, RZ, UR4 ;  /* 0x00000004ff0b7e24 */ /* 0x000fe2000f8e00ff */
[----:B------:R-:W-:-:S03]  /*10670*/  UIMAD UR4, UR6, UR4, URZ ;  /* 0x00000004060472a4 */ /* 0x000fc6000f8e023f */
[----:B------:R-:W-:Y:S01]  /*10680*/  IMAD.WIDE.U32 R2, R11, UR39, R2 ;  /* 0x000000270b027c25 */ /* 0x000fe2000f8e0002 */
[----:B------:R-:W-:Y:S01]  /*10690*/  UIMAD UR4, UR39, UR5, UR4 ;  /* 0x00000005270472a4 */ /* 0x000fe2000f8e0204 */
[----:B------:R-:W-:Y:S02]  /*106a0*/  ULDC.64 UR6, c[0x0][0x318] ;  /* 0x0000c60000067ab9 */ /* 0x000fe40000000a00 */
[----:B------:R-:W-:-:S03]  /*106b0*/  LEA R17, P0, R2, UR6, 0x1 ;  /* 0x0000000602117c11 */ /* 0x000fc6000f8008ff */
[----:B------:R-:W-:-:S05]  /*106c0*/  VIADD R3, R3, UR4 ;  /* 0x0000000403037c36 */ /* 0x000fca0008000000 */
[----:B------:R-:W-:Y:S01]  /*106d0*/  LEA.HI.X R18, R2, UR7, R3, 0x1, P0 ;  /* 0x0000000702127c11 */ /* 0x000fe200080f0c03 */
[----:B------:R-:W-:-:S05]  /*106e0*/  IMAD.MOV.U32 R2, RZ, RZ, 0x1 ;  /* 0x00000001ff027424 */ /* 0x000fca00078e00ff */
[----:B------:R-:W-:-:S04]  /*106f0*/  SHF.L.U32 R2, R2, 0x1f, RZ ;  /* 0x0000001f02027819 */ /* 0x000fc800000006ff */
[----:B------:R-:W0:Y:S02]  /*10700*/  SYNCS.PHASECHK.TRANS64.TRYWAIT P0, [UR45+0x30840], R2 ;  /* 0x03084002ff0075a7 */ /* 0x000e24000800016d */
[----:B0-----:R-:W-:Y:S05]  /*10710*/  @!P0 BRA `(.L_x_1096) ;  /* 0x0000002c00688947 */ /* 0x001fea0003800000 */
.L_x_1137:
[----:B------:R-:W-:Y:S01]  /*10720*/  ULDC.64 UR4, c[0x0][0x300] ;  /* 0x0000c00000047ab9 */ /* 0x000fe20000000a00 */
[----:B------:R-:W-:Y:S01]  /*10730*/  R2UR UR6, R32 ;  /* 0x00000000200672ca */ /* 0x000fe200000e0000 */
[----:B0-----:R-:W-:Y:S01]  /*10740*/  IMAD R2, R9, UR4, RZ ;  /* 0x0000000409027c24 */ /* 0x001fe2000f8e02ff */
[----:B------:R-:W-:Y:S01]  /*10750*/  SHF.R.U32.HI R28, RZ, 0x3, R8 ;  /* 0x00000003ff1c7819 */ /* 0x000fe20000011608 */
[----:B------:R-:W-:Y:S01]  /*10760*/  IMAD.SHL.U32 R30, R8, 0x8, RZ ;  /* 0x00000008081e7824 */ /* 0x000fe200078e00ff */
[C---:B------:R-:W-:Y:S01]  /*10770*/  LOP3.LUT P4, RZ, R16.reuse, 0x10, RZ, 0xc0, !PT ;  /* 0x0000001010ff7812 */ /* 0x040fe2000788c0ff */
[C---:B------:R-:W-:Y:S01]  /*10780*/  IMAD R9, R7.reuse, UR5, R2 ;  /* 0x0000000507097c24 */ /* 0x040fe2000f8e0202 */
[C---:B------:R-:W-:Y:S01]  /*10790*/  LOP3.LUT P3, RZ, R16.reuse, 0x8, RZ, 0xc0, !PT ;  /* 0x0000000810ff7812 */ /* 0x040fe2000786c0ff */
[----:B------:R-:W-:Y:S01]  /*107a0*/  IMAD.WIDE.U32 R2, R7, UR4, RZ ;  /* 0x0000000407027c25 */ /* 0x000fe2000f8e00ff */
[----:B------:R-:W-:Y:S01]  /*107b0*/  ULDC.64 UR4, c[0x0][0x310] ;  /* 0x0000c40000047ab9 */ /* 0x000fe20000000a00 */
[----:B------:R-:W-:-:S02]  /*107c0*/  LOP3.LUT P2, RZ, R16, 0x4, RZ, 0xc0, !PT ;  /* 0x0000000410ff7812 */ /* 0x000fc4000784c0ff */
[----:B------:R-:W-:Y:S01]  /*107d0*/  IMAD.IADD R3, R3, 0x1, R9 ;  /* 0x0000000103037824 */ /* 0x000fe200078e0209 */
[----:B------:R-:W-:Y:S01]  /*107e0*/  LOP3.LUT P1, RZ, R16, 0x2, RZ, 0xc0, !PT ;  /* 0x0000000210ff7812 */ /* 0x000fe2000782c0ff */
[----:B------:R-:W-:Y:S02]  /*107f0*/  IMAD R5, R5, UR4, RZ ;  /* 0x0000000405057c24 */ /* 0x000fe4000f8e02ff */
[----:B------:R-:W-:-:S04]  /*10800*/  IMAD.WIDE.U32 R2, R6, UR4, R2 ;  /* 0x0000000406027c25 */ /* 0x000fc8000f8e0002 */
        /* <DEDUP_REMOVED lines=8> */
[----:B------:R-:W-:Y:S01]  /*10890*/  IMAD.MOV.U32 R5, RZ, RZ, -0x40 ;  /* 0xffffffc0ff057424 */ /* 0x000fe200078e00ff */
[----:B------:R-:W-:Y:S02]  /*108a0*/  LEA R6, P0, R2, UR6, 0x1 ;  /* 0x0000000602067c11 */ /* 0x000fe4000f8008ff */
[----:B------:R-:W-:Y:S01]  /*108b0*/  VIADD R7, R3, UR4 ;  /* 0x0000000403077c36 */ /* 0x000fe20008000000 */
[----:B------:R-:W-:Y:S01]  /*108c0*/  LOP3.LUT R3, R4, 0x1c0, RZ, 0xc0, !PT ;  /* 0x000001c004037812 */ /* 0x000fe200078ec0ff */
[----:B------:R-:W-:Y:S01]  /*108d0*/  IMAD R0, R0, R5, UR47 ;  /* 0x0000002f00007e24 */ /* 0x000fe2000f8e0205 */
[----:B------:R-:W-:-:S02]  /*108e0*/  UMOV UR4, 0xffffffff ;  /* 0xffffffff00047882 */ /* 0x000fc40000000000 */
[----:B------:R-:W-:Y:S02]  /*108f0*/  LOP3.LUT R3, R3, 0x38, R4, 0xf8, !PT ;  /* 0x0000003803037812 */ /* 0x000fe400078ef804 */
[----:B------:R-:W-:Y:S02]  /*10900*/  IADD3 R0, -R28, R0, RZ ;  /* 0x000000001c007210 */ /* 0x000fe40007ffe1ff */
[----:B------:R-:W-:Y:S02]  /*10910*/  LOP3.LUT R3, R3, 0x38, R26, 0x78, !PT ;  /* 0x0000003803037812 */ /* 0x000fe400078e781a */
[----:B------:R-:W-:Y:S02]  /*10920*/  LEA.HI.X R7, R2, UR7, R7, 0x1, P0 ;  /* 0x0000000702077c11 */ /* 0x000fe400080f0c07 */
[----:B------:R-:W-:Y:S02]  /*10930*/  LOP3.LUT R30, R3, 0x200, R30, 0xf8, !PT ;  /* 0x00000200031e7812 */ /* 0x000fe400078ef81e */
[----:B------:R-:W-:Y:S01]  /*10940*/  ISETP.GE.AND P0, PT, R0, 0x1, PT ;  /* 0x000000010000780c */ /* 0x000fe20003f06270 */
[----:B------:R-:W-:-:S12]  /*10950*/  BRA.DIV UR4, `(.L_x_1097) ;  /* 0x0000002a04f07947 */ /* 0x000fd8000b800000 */
[----:B------:R-:W-:Y:S01]  /*10960*/  SHFL.IDX PT, R3, R7, RZ, 0x181f ;  /* 0x00181fff07037589 */ /* 0x000fe200000e0000 */
[----:B------:R-:W-:-:S03]  /*10970*/  @P0 LEA R9, R30, UR45, 0x1 ;  /* 0x0000002d1e090c11 */ /* 0x000fc6000f8e08ff */
[----:B------:R-:W0:Y:S04]  /*10980*/  SHFL.IDX PT, R2, R6, RZ, 0x181f ;  /* 0x00181fff06027589 */ /* 0x000e2800000e0000 */
[----:B------:R-:W-:Y:S04]  /*10990*/  SHFL.IDX PT, R5, R7, 0x1, 0x181f ;  /* 0x00381f0007057f89 */ /* 0x000fe800000e0000 */
        /* <DEDUP_REMOVED lines=24> */
.L_x_1147:
[----:B------:R-:W-:Y:S01]  /*10b20*/  ISETP.GE.AND P0, PT, R0, 0x31, PT ;  /* 0x000000310000780c */ /* 0x000fe20003f06270 */
[----:B-1----:R-:W-:Y:S02]  /*10b30*/  IMAD.MOV.U32 R2, RZ, RZ, R14 ;  /* 0x000000ffff027224 */ /* 0x002fe400078e000e */
[----:B--2---:R-:W-:-:S10]  /*10b40*/  IMAD.MOV.U32 R3, RZ, RZ, R4 ;  /* 0x000000ffff037224 */ /* 0x004fd400078e0004 */
[----:B------:R-:W-:Y:S01]  /*10b50*/  @P0 IMAD.WIDE.U32 R2, R25, 0x2, R2 ;  /* 0x0000000219020825 */ /* 0x000fe200078e0002 */
[----:B------:R-:W-:-:S05]  /*10b60*/  @P0 LEA R5, R30, UR45, 0x1 ;  /* 0x0000002d1e050c11 */ /* 0x000fca000f8e08ff */
[----:B------:R-:W-:Y:S01]  /*10b70*/  @!PT LDS RZ, [RZ] ;  /* 0x00000000fffff984 */ /* 0x000fe20000000800 */
[----:B------:R-:W-:Y:S01]  /*10b80*/  @!PT LDS RZ, [RZ] ;  /* 0x00000000fffff984 */ /* 0x000fe20000000800 */
[----:B------:R-:W-:Y:S01]  /*10b90*/  @!PT LDS RZ, [RZ] ;  /* 0x00000000fffff984 */ /* 0x000fe20000000800 */
[----:B------:R0:W-:Y:S04]  /*10ba0*/  @P0 LDGSTS.E.BYPASS.LTC128B.128 [R5+0x21c00], desc[UR60][R2.64], !P4 ;  /* 0x21c0000002050fae */ /* 0x0001e8000e101d7c */
[----:B------:R0:W-:Y:S04]  /*10bb0*/  @P0 LDGSTS.E.BYPASS.LTC128B.128 [R5+0x23c00], desc[UR60][R2.64+0x80], !P3 ;  /* 0x23c0008002050fae */ /* 0x0001e8000d901d7c */
[----:B------:R0:W-:Y:S04]  /*10bc0*/  @P0 LDGSTS.E.BYPASS.LTC128B.128 [R5+0x25c00], desc[UR60][R2.64+0x100], !P2 ;  /* 0x25c0010002050fae */ /* 0x0001e8000d101d7c */
[----:B------:R0:W-:Y:S01]  /*10bd0*/  @P0 LDGSTS.E.BYPASS.LTC128B.128 [R5+0x27c00], desc[UR60][R2.64+0x180], !P1 ;  /* 0x27c0018002050fae */ /* 0x0001e2000c901d7c */
[----:B------:R-:W-:Y:S01]  /*10be0*/  NOP ;  /* 0x0000000000007918 */ /* 0x000fe20000000000 */
[----:B------:R-:W-:Y:S02]  /*10bf0*/  SYNCS.ARRIVE.TRANS64.RED.A0T1 RZ, [UR45+0x30830], RZ ;  /* 0x030830ffffff79a7 */ /* 0x000fe4000820042d */
[----:B------:R-:W-:Y:S01]  /*10c00*/  ARRIVES.LDGSTSBAR.64.TRANSCNT [UR45+0x30830] ;  /* 0x03083000ff0079b0 */ /* 0x000fe20008000aad */
[----:B------:R-:W-:Y:S01]  /*10c10*/  NOP ;  /* 0x0000000000007918 */ /* 0x000fe20000000000 */
[----:B------:R-:W-:-:S13]  /*10c20*/  LOP3.LUT P1, RZ, R16, 0x20, RZ, 0xc0, !PT ;  /* 0x0000002010ff7812 */ /* 0x000fda000782c0ff */
[----:B0-----:R-:W-:Y:S05]  /*10c30*/  @!P1 BRA `(.L_x_1098) ;  /* 0x0000000000049947 */ /* 0x001fea0003800000 */
[----:B------:R-:W-:Y:S01]  /*10c40*/  BPT.TRAP 0x1 ;  /* 0x000000040000795c */ /* 0x000fe20000300000 */
.L_x_1098:
        /* <DEDUP_REMOVED lines=30> */
.L_x_1099:
[----:B------:R-:W-:Y:S01]  /*10e30*/  UISETP.NE.AND UP0, UPT, UR48, URZ, UPT ;  /* 0x0000003f3000728c */ /* 0x000fe2000bf05270 */
[----:B------:R-:W-:Y:S01]  /*10e40*/  VIADD R0, R37, UR40 ;  /* 0x0000002825007c36 */ /* 0x000fe20008000000 */
[----:B------:R-:W0:Y:S01]  /*10e50*/  LDC R7, c[0x0][0x448] ;  /* 0x00011200ff077b82 */ /* 0x000e220000000800 */
[----:B------:R-:W-:Y:S01]  /*10e60*/  MOV R4, UR36 ;  /* 0x0000002400047c02 */ /* 0x000fe20008000f00 */
[----:B------:R-:W-:Y:S02]  /*10e70*/  IMAD.U32 R3, RZ, RZ, UR46 ;  /* 0x0000002eff037e24 */ /* 0x000fe4000f8e00ff */
[----:B------:R-:W-:Y:S01]  /*10e80*/  PLOP3.LUT P0, PT, PT, PT, UP0, 0x80, 0x0 ;  /* 0x000000000000781c */ /* 0x000fe20003f0f008 */
[----:B------:R-:W-:Y:S02]  /*10e90*/  IMAD.MOV.U32 R9, RZ, RZ, R0 ;  /* 0x000000ffff097224 */ /* 0x000fe400078e0000 */
[----:B------:R-:W-:Y:S02]  /*10ea0*/  IMAD.U32 R5, RZ, RZ, UR37 ;  /* 0x00000025ff057e24 */ /* 0x000fe4000f8e00ff */
[----:B------:R-:W-:-:S08]  /*10eb0*/  @UP0 ULDC UR4, c[0x0][0x44c] ;  /* 0x0001130000040ab9 */ /* 0x000fd00000000800 */
[----:B------:R-:W-:Y:S01]  /*10ec0*/  @P0 IMAD.HI.U32 R2, R0, UR4, RZ ;  /* 0x0000000400020c27 */ /* 0x000fe2000f8e00ff */
[----:B------:R-:W-:Y:S01]  /*10ed0*/  PLOP3.LUT P0, PT, PT, PT, UP0, 0x80, 0x0 ;  /* 0x000000000000781c */ /* 0x000fe20003f0f008 */
[----:B------:R-:W-:-:S12]  /*10ee0*/  @UP0 ULDC UR4, c[0x0][0x450] ;  /* 0x0001140000040ab9 */ /* 0x000fd80000000800 */
[----:B------:R-:W-:Y:S01]  /*10ef0*/  @P0 SHF.R.U32.HI R9, RZ, UR4, R2 ;  /* 0x00000004ff090c19 */ /* 0x000fe20008011602 */
[----:B------:R-:W-:Y:S01]  /*10f00*/  ULDC.64 UR4, c[0x0][0x2e0] ;  /* 0x0000b80000047ab9 */ /* 0x000fe20000000a00 */
[----:B------:R-:W-:Y:S02]  /*10f10*/  IMAD.MOV.U32 R2, RZ, RZ, R4 ;  /* 0x000000ffff027224 */ /* 0x000fe400078e0004 */
[----:B------:R-:W-:Y:S02]  /*10f20*/  IMAD R26, R26, UR4, RZ ;  /* 0x000000041a1a7c24 */ /* 0x000fe4000f8e02ff */
[----:B------:R-:W-:-:S04]  /*10f30*/  IMAD.WIDE.U32 R2, R23, UR4, R2 ;  /* 0x0000000417027c25 */ /* 0x000fc8000f8e0002 */
[----:B------:R-:W-:Y:S01]  /*10f40*/  IMAD R5, R23, UR5, R26 ;  /* 0x0000000517057c24 */ /* 0x000fe2000f8e021a */
[----:B------:R-:W-:-:S03]  /*10f50*/  ULDC.64 UR4, c[0x0][0x2d0] ;  /* 0x0000b40000047ab9 */ /* 0x000fc60000000a00 */
[----:B------:R-:W-:Y:S02]  /*10f60*/  IMAD.IADD R3, R3, 0x1, R5 ;  /* 0x0000000103037824 */ /* 0x000fe400078e0205 */
[----:B------:R-:W-:Y:S02]  /*10f70*/  IMAD.MOV R5, RZ, RZ, -R9 ;  /* 0x000000ffff057224 */ /* 0x000fe400078e0a09 */
[----:B------:R-:W-:-:S04]  /*10f80*/  IMAD.WIDE.U32 R2, R9, UR4, R2 ;  /* 0x0000000409027c25 */ /* 0x000fc8000f8e0002 */
[----:B0-----:R-:W-:Y:S01]  /*10f90*/  IMAD R5, R7, R5, R0 ;  /* 0x0000000507057224 */ /* 0x001fe200078e0200 */
[----:B------:R-:W-:-:S05]  /*10fa0*/  SHF.R.S32.HI R0, RZ, 0x1f, R9 ;  /* 0x0000001fff007819 */ /* 0x000fca0000011409 */
[----:B------:R-:W-:-:S04]  /*10fb0*/  IMAD R0, R0, UR4, RZ ;  /* 0x0000000400007c24 */ /* 0x000fc8000f8e02ff */
[----:B------:R-:W-:Y:S01]  /*10fc0*/  IMAD R9, R9, UR5, R0 ;  /* 0x0000000509097c24 */ /* 0x000fe2000f8e0200 */
[----:B------:R-:W-:Y:S01]  /*10fd0*/  SHF.R.S32.HI R0, RZ, 0x1f, R5 ;  /* 0x0000001fff007819 */ /* 0x000fe20000011405 */
[----:B------:R-:W-:-:S03]  /*10fe0*/  ULDC.64 UR4, c[0x0][0x2c8] ;  /* 0x0000b20000047ab9 */ /* 0x000fc60000000a00 */
[----:B------:R-:W-:Y:S01]  /*10ff0*/  IADD3 R3, R3, R9, RZ ;  /* 0x0000000903037210 */ /* 0x000fe20007ffe0ff */
[----:B------:R-:W-:-:S04]  /*11000*/  IMAD R0, R0, UR4, RZ ;  /* 0x0000000400007c24 */ /* 0x000fc8000f8e02ff */
[C---:B------:R-:W-:Y:S02]  /*11010*/  IMAD R9, R5.reuse, UR5, R0 ;  /* 0x0000000505097c24 */ /* 0x040fe4000f8e0200 */
[----:B------:R-:W-:Y:S01]  /*11020*/  IMAD.WIDE.U32 R2, R5, UR4, R2 ;  /* 0x0000000405027c25 */ /* 0x000fe2000f8e0002 */
[----:B------:R-:W-:-:S03]  /*11030*/  ULDC.64 UR4, c[0x0][0x280] ;  /* 0x0000a00000047ab9 */ /* 0x000fc60000000a00 */
[----:B------:R-:W-:Y:S01]  /*11040*/  IMAD.IADD R3, R3, 0x1, R9 ;  /* 0x0000000103037824 */ /* 0x000fe200078e0209 */
[C---:B------:R-:W-:Y:S01]  /*11050*/  LEA R0, P0, R2.reuse, UR4, 0x1 ;  /* 0x0000000402007c11 */ /* 0x040fe2000f8008ff */
[----:B------:R-:W-:Y:S02]  /*11060*/  ULDC UR4, c[0x0][0x2b8] ;  /* 0x0000ae0000047ab9 */ /* 0x000fe40000000800 */
[----:B------:R-:W-:Y:S02]  /*11070*/  ISETP.GE.AND P4, PT, R25, UR4, PT ;  /* 0x0000000419007c0c */ /* 0x000fe4000bf86270 */
[----:B------:R-:W-:Y:S01]  /*11080*/  LEA.HI.X R6, R2, UR5, R3, 0x1, P0 ;  /* 0x0000000502067c11 */ /* 0x000fe200080f0c03 */
[----:B------:R-:W-:Y:S01]  /*11090*/  UMOV UR5, 0xffffffff ;  /* 0xffffffff00057882 */ /* 0x000fe20000000000 */
[----:B------:R-:W-:Y:S02]  /*110a0*/  ISETP.GE.AND P3, PT, R36, UR4, PT ;  /* 0x0000000424007c0c */ /* 0x000fe4000bf66270 */
[----:B------:R-:W-:-:S02]  /*110b0*/  ISETP.GE.AND P2, PT, R35, UR4, PT ;  /* 0x0000000423007c0c */ /* 0x000fc4000bf46270 */
[----:B------:R-:W-:Y:S01]  /*110c0*/  ISETP.GE.AND P1, PT, R34, UR4, PT ;  /* 0x0000000422007c0c */ /* 0x000fe2000bf26270 */
[----:B------:R-:W-:-:S12]  /*110d0*/  BRA.DIV UR5, `(.L_x_1100) ;  /* 0x0000002a05507947 */ /* 0x000fd8000b800000 */
[----:B------:R-:W-:Y:S01]  /*110e0*/  SHFL.IDX PT, R3, R6, RZ, 0x181f ;  /* 0x00181fff06037589 */ /* 0x000fe200000e0000 */
[----:B------:R-:W-:Y:S01]  /*110f0*/  ULDC UR4, c[0x0][0x288] ;  /* 0x0000a20000047ab9 */ /* 0x000fe20000000800 */
[----:B------:R-:W-:Y:S02]  /*11100*/  VIADD R8, R28, UR40 ;  /* 0x000000281c087c36 */ /* 0x000fe40008000000 */
        /* <DEDUP_REMOVED lines=13> */
[----:B------:R-:W-:Y:S01]  /*111e0*/  ISETP.GE.AND P0, PT, R10, R7, PT ;  /* 0x000000070a00720c */ /* 0x000fe20003f06270 */
[----:B------:R-:W-:-:S02]  /*111f0*/  VIADD R10, R8, 0x20 ;  /* 0x00000020080a7836 */ /* 0x000fc40000000000 */
[----:B0-----:R-:W-:Y:S10]  /*11200*/  SHFL.IDX PT, R3, R6, 0x2, 0x181f ;  /* 0x00581f0006037f89 */ /* 0x001ff400000e0000 */
[----:B-1----:R-:W-:Y:S01]  /*11210*/  @!P0 IMAD.WIDE.U32 R4, R25, 0x2, R4 ;  /* 0x0000000219048825 */ /* 0x002fe200078e0004 */
[----:B------:R-:W-:Y:S01]  /*11220*/  @!P0 LEA R21, R30, UR45, 0x1 ;  /* 0x0000002d1e158c11 */ /* 0x000fe2000f8e08ff */
[----:B------:R-:W0:Y:S04]  /*11230*/  SHFL.IDX PT, R2, R0, 0x2, 0x181f ;  /* 0x00581f0000027f89 */ /* 0x000e2800000e0000 */
[----:B------:R-:W-:Y:S04]  /*11240*/  @!P0 LDGSTS.E.BYPASS.LTC128B.128 [R21+0x10c00], desc[UR60][R4.64], !P4 ;  /* 0x10c0000004158fae */ /* 0x000fe8000e101d7c */
[----:B------:R-:W-:Y:S04]  /*11250*/  @!P0 LDGSTS.E.BYPASS.LTC128B.128 [R21+0x14c00], desc[UR60][R4.64+0x80], !P3 ;  /* 0x14c0008004158fae */ /* 0x000fe8000d901d7c */
[----:B------:R-:W-:Y:S04]  /*11260*/  @!P0 LDGSTS.E.BYPASS.LTC128B.128 [R21+0x18c00], desc[UR60][R4.64+0x100], !P2 ;  /* 0x18c0010004158fae */ /* 0x000fe8000d101d7c */
[----:B------:R1:W-:Y:S01]  /*11270*/  @!P0 LDGSTS.E.BYPASS.LTC128B.128 [R21+0x1cc00], desc[UR60][R4.64+0x180], !P1 ;  /* 0x1cc0018004158fae */ /* 0x0003e2000c901d7c */
[----:B------:R-:W-:-:S02]  /*11280*/  ISETP.GE.AND P0, PT, R10, R7, PT ;  /* 0x000000070a00720c */ /* 0x000fc40003f06270 */
[----:B------:R-:W-:Y:S01]  /*11290*/  IADD3 R10, R8, 0x30, RZ ;  /* 0x00000030080a7810 */ /* 0x000fe20007ffe0ff */
        /* <DEDUP_REMOVED lines=46> */
.L_x_1164:
[----:B------:R-:W-:Y:S01]  /*11580*/  VIADD R8, R8, 0x70 ;  /* 0x0000007008087836 */ /* 0x000fe20000000000 */
[----:B------:R-:W-:Y:S01]  /*11590*/  BSSY B0, `(.L_x_1101) ;  /* 0x000000e000007945 */ /* 0x000fe20003800000 */
[----:B-1----:R-:W-:Y:S01]  /*115a0*/  MOV R2, R14 ;  /* 0x0000000e00027202 */ /* 0x002fe20000000f00 */
[----:B------:R-:W-:Y:S02]  /*115b0*/  IMAD.MOV.U32 R3, RZ, RZ, R6 ;  /* 0x000000ffff037224 */ /* 0x000fe400078e0006 */
[----:B------:R-:W-:-:S13]  /*115c0*/  ISETP.GE.AND P0, PT, R8, R7, PT ;  /* 0x000000070800720c */ /* 0x000fda0003f06270 */
[----:B------:R-:W-:Y:S05]  /*115d0*/  @P0 BRA `(.L_x_1102) ;  /* 0x0000000000240947 */ /* 0x000fea0003800000 */
[----:B------:R-:W-:Y:S01]  /*115e0*/  IMAD.WIDE.U32 R2, R25, 0x2, R2 ;  /* 0x0000000219027825 */ /* 0x000fe200078e0002 */
        /* <DEDUP_REMOVED lines=8> */
.L_x_1102:
[----:B------:R-:W-:Y:S05]  /*11670*/  BSYNC B0 ;  /* 0x0000000000007941 */ /* 0x000fea0003800000 */
.L_x_1101:
[----:B------:R-:W-:Y:S01]  /*11680*/  NOP ;  /* 0x0000000000007918 */ /* 0x000fe20000000000 */
[----:B------:R-:W-:Y:S01]  /*11690*/  SYNCS.ARRIVE.TRANS64.RED.A0T1 RZ, [UR45+0x30800], RZ ;  /* 0x030800ffffff79a7 */ /* 0x000fe2000820042d */
[----:B------:R-:W-:Y:S01]  /*116a0*/  IMAD.MOV.U32 R0, RZ, RZ, 0x1 ;  /* 0x00000001ff007424 */ /* 0x000fe200078e00ff */
[----:B------:R-:W-:Y:S01]  /*116b0*/  ARRIVES.LDGSTSBAR.64.TRANSCNT [UR45+0x30800] ;  /* 0x03080000ff0079b0 */ /* 0x000fe20008000aad */
[----:B------:R-:W-:Y:S02]  /*116c0*/  VIADD R19, R19, 0xfffffffe ;  /* 0xfffffffe13137836 */ /* 0x000fe40000000000 */
[----:B------:R-:W-:Y:S01]  /*116d0*/  IMAD.MOV.U32 R23, RZ, RZ, 0x1 ;  /* 0x00000001ff177424 */ /* 0x000fe200078e00ff */
[----:B------:R-:W-:Y:S01]  /*116e0*/  SHF.L.U32 R0, R0, 0x1f, RZ ;  /* 0x0000001f00007819 */ /* 0x000fe200000006ff */
[----:B------:R-:W-:Y:S01]  /*116f0*/  NOP ;  /* 0x0000000000007918 */ /* 0x000fe20000000000 */
[----:B------:R-:W-:Y:S02]  /*11700*/  SYNCS.ARRIVE.TRANS64.A1T0 RZ, [UR45+0x30800], RZ ;  /* 0x030800ffffff79a7 */ /* 0x000fe4000810002d */
[----:B------:R-:W1:Y:S02]  /*11710*/  SYNCS.PHASECHK.TRANS64.TRYWAIT P0, [UR45+0x30820], R0 ;  /* 0x03082000ff0075a7 */ /* 0x000e64000800016d */
[----:B-1----:R-:W-:Y:S05]  /*11720*/  @!P0 BRA `(.L_x_1103) ;  /* 0x0000002c00608947 */ /* 0x002fea0003800000 */
.L_x_1165:
[----:B------:R-:W-:Y:S02]  /*11730*/  ISETP.GE.AND P0, PT, R19, UR49, PT ;  /* 0x0000003113007c0c */ /* 0x000fe4000bf06270 */
[----:B------:R-:W-:-:S11]  /*11740*/  MOV R20, RZ ;  /* 0x000000ff00147202 */ /* 0x000fd60000000f00 */
[----:B------:R-:W-:Y:S05]  /*11750*/  @!P0 BRA `(.L_x_1104) ;  /* 0x0000001000088947 */ /* 0x000fea0003800000 */
[----:B0-----:R-:W0:Y:S01]  /*11760*/  S2R R2, SR_TID.X ;  /* 0x0000000000027919 */ /* 0x001e220000002100 */
[----:B------:R-:W-:Y:S01]  /*11770*/  UIADD3 UR4, UR44, 0x1, URZ ;  /* 0x000000012c047890 */ /* 0x000fe2000fffe03f */
[----:B------:R-:W-:Y:S01]  /*11780*/  LOP3.LUT R3, RZ, UR42, RZ, 0x33, !PT ;  /* 0x0000002aff037c12 */ /* 0x000fe2000f8e33ff */
[----:B------:R-:W-:Y:S01]  /*11790*/  BSSY B0, `(.L_x_1104) ;  /* 0x00000fe000007945 */ /* 0x000fe20003800000 */
[----:B------:R-:W-:Y:S01]  /*117a0*/  LOP3.LUT R5, RZ, UR41, RZ, 0x33, !PT ;  /* 0x00000029ff057c12 */ /* 0x000fe2000f8e33ff */
[----:B------:R-:W-:Y:S01]  /*117b0*/  UIMAD UR4, UR4, UR38, URZ ;  /* 0x00000026040472a4 */ /* 0x000fe2000f8e023f */
[----:B------:R-:W-:-:S05]  /*117c0*/  MOV R19, RZ ;  /* 0x000000ff00137202 */ /* 0x000fca0000000f00 */
[----:B------:R-:W-:Y:S01]  /*117d0*/  LOP3.LUT R0, RZ, UR4, RZ, 0x33, !PT ;  /* 0x00000004ff007c12 */ /* 0x000fe2000f8e33ff */
[----:B------:R-:W-:Y:S02]  /*117e0*/  ULDC UR4, c[0x0][0x2f4] ;  /* 0x0000bd0000047ab9 */ /* 0x000fe40000000800 */
[----:B------:R-:W-:Y:S02]  /*117f0*/  ISETP.GE.AND P4, PT, R25, UR4, PT ;  /* 0x0000000419007c0c */ /* 0x000fe4000bf86270 */
[----:B------:R-:W-:Y:S02]  /*11800*/  VIADDMNMX R0, R0, -UR43, R3, !PT ;  /* 0x8000002b00007c46 */ /* 0x000fe4000f800103 */
[----:B------:R-:W-:Y:S02]  /*11810*/  ISETP.GE.AND P3, PT, R36, UR4, PT ;  /* 0x0000000424007c0c */ /* 0x000fe4000bf66270 */
[----:B------:R-:W-:Y:S02]  /*11820*/  VIMNMX R0, R0, R5, !PT ;  /* 0x0000000500007248 */ /* 0x000fe40007fe0100 */
[----:B------:R-:W-:-:S02]  /*11830*/  ISETP.GE.AND P2, PT, R35, UR4, PT ;  /* 0x0000000423007c0c */ /* 0x000fc4000bf46270 */
[----:B------:R-:W-:Y:S02]  /*11840*/  IADD3 R27, -R0, -0x2, RZ ;  /* 0xfffffffe001b7810 */ /* 0x000fe40007ffe1ff */
        /* <DEDUP_REMOVED lines=9> */
[----:B------:R-:W-:-:S02]  /*118e0*/  IMAD.MOV.U32 R22, RZ, RZ, 0x1 ;  /* 0x00000001ff167424 */ /* 0x000fc400078e00ff */
[----:B------:R-:W-:-:S07]  /*118f0*/  VIADD R0, R3, 0x80 ;  /* 0x0000008003007836 */ /* 0x000fce0000000000 */
.L_x_1117:
[----:B------:R-:W2:Y:S01]  /*11900*/  LDL R8, [R1] ;  /* 0x0000000001087983 */ /* 0x000ea20000100800 */
[----:B------:R-:W0:Y:S01]  /*11910*/  LDC R2, c[0x0][0x430] ;  /* 0x00010c00ff027b82 */ /* 0x000e220000000800 */
[----:B------:R-:W-:Y:S01]  /*11920*/  ISETP.GT.U32.AND P6, PT, R37, 0x3f, PT ;  /* 0x0000003f2500780c */ /* 0x000fe20003fc4070 */
[----:B------:R-:W-:-:S12]  /*11930*/  IMAD.MOV.U32 R9, RZ, RZ, R10 ;  /* 0x000000ffff097224 */ /* 0x000fd800078e000a */
[----:B------:R-:W2:Y:S01]  /*11940*/  @!P6 LDC.64 R6, c[0x0][0x428] ;  /* 0x00010a00ff06eb82 */ /* 0x000ea20000000a00 */
[----:B0-----:R-:W-:-:S13]  /*11950*/  ISETP.NE.AND P0, PT, R2, 0x1, PT ;  /* 0x000000010200780c */ /* 0x001fda0003f05270 */
[----:B------:R-:W0:Y:S08]  /*11960*/  @P0 LDC R3, c[0x0][0x434] ;  /* 0x00010d00ff030b82 */ /* 0x000e300000000800 */
[----:B-1----:R-:W1:Y:S01]  /*11970*/  @P0 LDC R5, c[0x0][0x438] ;  /* 0x00010e00ff050b82 */ /* 0x002e620000000800 */
[----:B0-----:R-:W-:-:S05]  /*11980*/  @P0 IMAD.HI.U32 R2, R10, R3, RZ ;  /* 0x000000030a020227 */ /* 0x001fca00078e00ff */
[----:B-1----:R-:W-:Y:S02]  /*11990*/  @P0 SHF.R.U32.HI R9, RZ, R5, R2 ;  /* 0x00000005ff090219 */ /* 0x002fe40000011602 */
[----:B------:R-:W0:Y:S02]  /*119a0*/  @!P6 LDC.64 R4, c[0x0][0x418] ;  /* 0x00010600ff04eb82 */ /* 0x000e240000000a00 */
[----:B------:R-:W-:Y:S01]  /*119b0*/  @!P6 SHF.R.S32.HI R3, RZ, 0x1f, R9 ;  /* 0x0000001fff03e819 */ /* 0x000fe20000011409 */
[----:B--2---:R-:W-:-:S04]  /*119c0*/  @!P6 IMAD R2, R8, R6, RZ ;  /* 0x000000060802e224 */ /* 0x004fc800078e02ff */
[----:B------:R-:W-:Y:S02]  /*119d0*/  @!P6 IMAD R7, R33, R7, R2 ;  /* 0x000000072107e224 */ /* 0x000fe400078e0202 */
[----:B------:R-:W-:-:S04]  /*119e0*/  @!P6 IMAD.MOV.U32 R2, RZ, RZ, R9 ;  /* 0x000000ffff02e224 */ /* 0x000fc800078e0009 */
[----:B------:R-:W-:-:S04]  /*119f0*/  @!P6 IMAD.WIDE.U32 R2, R33, R6, R2 ;  /* 0x000000062102e225 */ /* 0x000fc800078e0002 */
[----:B------:R-:W-:Y:S01]  /*11a00*/  @!P6 IMAD.IADD R3, R7, 0x1, R3 ;  /* 0x000000010703e824 */ /* 0x000fe200078e0203 */
[----:B0-----:R-:W-:Y:S01]  /*11a10*/  @!P6 LEA R4, P0, R2, R4, 0x2 ;  /* 0x000000040204e211 */ /* 0x001fe200078010ff */
[----:B------:R-:W-:-:S03]  /*11a20*/  IMAD.MOV.U32 R6, RZ, RZ, RZ ;  /* 0x000000ffff067224 */ /* 0x000fc600078e00ff */
[----:B------:R-:W-:-:S05]  /*11a30*/  @!P6 LEA.HI.X R5, R2, R5, R3, 0x2, P0 ;  /* 0x000000050205e211 */ /* 0x000fca00000f1403 */
[----:B------:R0:W5:Y:S01]  /*11a40*/  @!P6 LDG.E R6, desc[UR60][R4.64] ;  /* 0x0000003c0406e981 */ /* 0x000162000c1e1900 */
[----:B------:R-:W-:Y:S02]  /*11a50*/  LOP3.LUT P5, RZ, R16, 0x20, RZ, 0xc0, !PT ;  /* 0x0000002010ff7812 */ /* 0x000fe400078ac0ff */
[----:B------:R-:W-:-:S04]  /*11a60*/  IADD3 R20, R19, 0x1, RZ ;  /* 0x0000000113147810 */ /* 0x000fc80007ffe0ff */
[----:B------:R-:W-:-:S04]  /*11a70*/  ISETP.NE.AND P0, PT, R20, 0x2, PT ;  /* 0x000000021400780c */ /* 0x000fc80003f05270 */
[----:B------:R-:W-:Y:S02]  /*11a80*/  SEL R23, RZ, 0x1, P0 ;  /* 0x00000001ff177807 */ /* 0x000fe40000000000 */
[----:B------:R-:W-:Y:S02]  /*11a90*/  SEL R20, R20, RZ, P0 ;  /* 0x000000ff14147207 */ /* 0x000fe40000000000 */
[----:B------:R-:W-:Y:S01]  /*11aa0*/  LOP3.LUT R23, R22, R23, RZ, 0x3c, !PT ;  /* 0x0000001716177212 */ /* 0x000fe200078e3cff */
[----:B0-----:R-:W-:Y:S06]  /*11ab0*/  @!P5 BRA `(.L_x_1105) ;  /* 0x000000000004d947 */ /* 0x001fec0003800000 */
[----:B------:R-:W-:Y:S01]  /*11ac0*/  BPT.TRAP 0x1 ;  /* 0x000000040000795c */ /* 0x000fe20000300000 */
.L_x_1105:
[----:B------:R-:W-:Y:S01]  /*11ad0*/  LEA R21, R20, UR45, 0x3 ;  /* 0x0000002d14157c11 */ /* 0x000fe2000f8e18ff */
[----:B------:R-:W-:Y:S01]  /*11ae0*/  BSSY B1, `(.L_x_1106) ;  /* 0x0000004000017945 */ /* 0x000fe20003800000 */
[----:B------:R-:W-:-:S04]  /*11af0*/  SHF.L.U32 R2, R23, 0x1f, RZ ;  /* 0x0000001f17027819 */ /* 0x000fc800000006ff */
[----:B------:R-:W0:Y:S02]  /*11b00*/  SYNCS.PHASECHK.TRANS64.TRYWAIT P0, [R21+URZ+0x30840], R2 ;  /* 0x03084002150075a7 */ /* 0x000e24000800017f */
[----:B0-----:R-:W-:Y:S05]  /*11b10*/  @!P0 BRA `(.L_x_1107) ;  /* 0x00000028007c8947 */ /* 0x001fea0003800000 */
.L_x_1166:
[----:B------:R-:W-:Y:S05]  /*11b20*/  BSYNC B1 ;  /* 0x0000000000017941 */ /* 0x000fea0003800000 */
.L_x_1106:
        /* <DEDUP_REMOVED lines=9> */
[----:B0-----:R-:W-:-:S04]  /*11bc0*/  IMAD R2, R24, UR4, RZ ;  /* 0x0000000418027c24 */ /* 0x001fc8000f8e02ff */
[C---:B------:R-:W-:Y:S02]  /*11bd0*/  IMAD R5, R7.reuse, UR5, R2 ;  /* 0x0000000507057c24 */ /* 0x040fe4000f8e0202 */
        /* <DEDUP_REMOVED lines=20> */
[----:B------:R-:W-:Y:S02]  /*11d20*/  LOP3.LUT R16, R16, 0xfffff7ff, RZ, 0xc0, !PT ;  /* 0xfffff7ff10107812 */ /* 0x000fe400078ec0ff */
[----:B------:R-:W1:Y:S01]  /*11d30*/  SHFL.IDX PT, R3, R31, RZ, 0x181f ;  /* 0x00181fff1f037589 */ /* 0x000e6200000e0000 */
[----:B------:R-:W-:Y:S02]  /*11d40*/  LEA R29, R29, UR45, 0x1 ;  /* 0x0000002d1d1d7c11 */ /* 0x000fe4000f8e08ff */
[----:B------:R-:W-:Y:S01]  /*11d50*/  @P1 LOP3.LUT R16, R16, 0x800, RZ, 0xfc, !PT ;  /* 0x0000080010101812 */ /* 0x000fe200078efcff */
[----:B------:R-:W2:Y:S03]  /*11d60*/  SHFL.IDX PT, R2, R28, 0x1, 0x181f ;  /* 0x00381f001c027f89 */ /* 0x000ea600000e0000 */
[----:B------:R-:W-:-:S02]  /*11d70*/  LOP3.LUT P1, RZ, R16, 0x10, RZ, 0xc0, !PT ;  /* 0x0000001010ff7812 */ /* 0x000fc4000782c0ff */
[----:B------:R-:W-:Y:S02]  /*11d80*/  LOP3.LUT P6, RZ, R16, 0x4, RZ, 0xc0, !PT ;  /* 0x0000000410ff7812 */ /* 0x000fe400078cc0ff */
[-C--:B0-----:R-:W-:Y:S02]  /*11d90*/  IADD3 R8, P0, R14, R11.reuse, RZ ;  /* 0x0000000b0e087210 */ /* 0x081fe40007f1e0ff */
[----:B------:R-:W-:Y:S03]  /*11da0*/  SHFL.IDX PT, R14, R28, 0x3, 0x181f ;  /* 0x00781f001c0e7f89 */ /* 0x000fe600000e0000 */
[----:B-1----:R-:W-:Y:S02]  /*11db0*/  IMAD.X R9, RZ, RZ, R3, P0 ;  /* 0x000000ffff097224 */ /* 0x002fe400000e0603 */
[----:B------:R-:W0:Y:S01]  /*11dc0*/  SHFL.IDX PT, R3, R31, 0x1, 0x181f ;  /* 0x00381f001f037f89 */ /* 0x000e2200000e0000 */
[----:B--2---:R-:W-:-:S03]  /*11dd0*/  IADD3 R4, P0, R2, R11, RZ ;  /* 0x0000000b02047210 */ /* 0x004fc60007f1e0ff */
[----:B------:R-:W1:Y:S04]  /*11de0*/  SHFL.IDX PT, R2, R28, 0x2, 0x181f ;  /* 0x00581f001c027f89 */ /* 0x000e6800000e0000 */
[----:B------:R2:W-:Y:S01]  /*11df0*/  LDGSTS.E.BYPASS.LTC128B.128 [R29+0x20400], desc[UR60][R8.64], !P1 ;  /* 0x20400000081d7fae */ /* 0x0005e2000c901d7c */
[----:B0-----:R-:W-:-:S03]  /*11e00*/  IMAD.X R5, RZ, RZ, R3, P0 ;  /* 0x000000ffff057224 */ /* 0x001fc600000e0603 */
[----:B------:R-:W0:Y:S01]  /*11e10*/  SHFL.IDX PT, R3, R31, 0x2, 0x181f ;  /* 0x00581f001f037f89 */ /* 0x000e2200000e0000 */
[----:B-1----:R-:W-:-:S03]  /*11e20*/  IADD3 R2, P0, R2, R11, RZ ;  /* 0x0000000b02027210 */ /* 0x002fc60007f1e0ff */
[----:B------:R-:W1:Y:S01]  /*11e30*/  SHFL.IDX PT, R31, R31, 0x3, 0x181f ;  /* 0x00781f001f1f7f89 */ /* 0x000e6200000e0000 */
[----:B0-----:R-:W-:Y:S02]  /*11e40*/  IADD3.X R3, RZ, R3, RZ, P0, !PT ;  /* 0x00000003ff037210 */ /* 0x001fe400007fe4ff */
        /* <DEDUP_REMOVED lines=11> */
[----:B------:R2:W-:Y:S04]  /*11f00*/  LDGSTS.E.BYPASS.LTC128B.128 [R29+0x25400], desc[UR60][R2.64+0x100], !P6 ;  /* 0x25400100021d7fae */ /* 0x0005e8000f101d7c */
[----:B-1----:R2:W-:Y:S02]  /*11f10*/  LDGSTS.E.BYPASS.LTC128B.128 [R29+0x27400], desc[UR60][R2.64+0x180], !P5 ;  /* 0x27400180021d7fae */ /* 0x0025e4000e901d7c */
.L_x_1176:
[----:B--2---:R-:W-:Y:S01]  /*11f20*/  IMAD.SHL.U32 R2, R25, 0x2, RZ ;  /* 0x0000000219027824 */ /* 0x004fe200078e00ff */
[----:B------:R-:W-:Y:S02]  /*11f30*/  P2R R4, PR, RZ, 0x2 ;  /* 0x00000002ff047803 */ /* 0x000fe40000000000 */
        /* <DEDUP_REMOVED lines=15> */
.L_x_1109:
        /* <DEDUP_REMOVED lines=10> */
.L_x_1110:
[----:B------:R1:W-:Y:S01]  /*120d0*/  SYNCS.ARRIVE.TRANS64.A1T0 RZ, [R21+URZ+0x30830], RZ ;  /* 0x030830ff15ff79a7 */ /* 0x0003e2000810003f */
[----:B------:R-:W-:Y:S05]  /*120e0*/  @!P6 BRA `(.L_x_1111) ;  /* 0x000000000004e947 */ /* 0x000fea0003800000 */
[----:B------:R-:W-:Y:S01]  /*120f0*/  BPT.TRAP 0x1 ;  /* 0x000000040000795c */ /* 0x000fe20000300000 */
.L_x_1111:
[----:B0-----:R-:W-:Y:S01]  /*12100*/  SHF.L.U32 R3, R22, 0x1f, RZ ;  /* 0x0000001f16037819 */ /* 0x001fe200000006ff */
[----:B------:R-:W-:Y:S01]  /*12110*/  BSSY B1, `(.L_x_1112) ;  /* 0x0000004000017945 */ /* 0x000fe20003800000 */
[----:B------:R-:W-:-:S04]  /*12120*/  LEA R4, R19, UR45, 0x3 ;  /* 0x0000002d13047c11 */ /* 0x000fc8000f8e18ff */
[----:B------:R-:W0:Y:S02]  /*12130*/  SYNCS.PHASECHK.TRANS64.TRYWAIT P0, [R4+URZ+0x30860], R3 ;  /* 0x03086003040075a7 */ /* 0x000e24000800017f */
[----:B0-----:R-:W-:Y:S05]  /*12140*/  @!P0 BRA `(.L_x_1113) ;  /* 0x0000002800648947 */ /* 0x001fea0003800000 */
.L_x_1177:
[----:B------:R-:W-:Y:S05]  /*12150*/  BSYNC B1 ;  /* 0x0000000000017941 */ /* 0x000fea0003800000 */
.L_x_1112:
[----:B------:R-:W-:Y:S01]  /*12160*/  UMOV UR4, 0xffffffff ;  /* 0xffffffff00047882 */ /* 0x000fe20000000000 */
[----:B------:R-:W-:Y:S02]  /*12170*/  IMAD R5, R19, 0x4000, R30 ;  /* 0x0000400013057824 */ /* 0x000fe400078e021e */
[----:B------:R-:W-:Y:S01]  /*12180*/  IMAD.SHL.U32 R8, R25, 0x2, RZ ;  /* 0x0000000219087824 */ /* 0x000fe200078e00ff */
[----:B------:R-:W-:Y:S06]  /*12190*/  BRA.DIV UR4, `(.L_x_1114) ;  /* 0x0000002a04647947 */ /* 0x000fec000b800000 */
[----:B------:R-:W2:Y:S01]  /*121a0*/  SHFL.IDX PT, R14, R17, RZ, 0x181f ;  /* 0x00181fff110e7589 */ /* 0x000ea200000e0000 */
[----:B------:R-:W-:-:S03]  /*121b0*/  LEA R5, R5, UR45, 0x1 ;  /* 0x0000002d05057c11 */ /* 0x000fc6000f8e08ff */
[----:B0-----:R-:W0:Y:S01]  /*121c0*/  SHFL.IDX PT, R3, R18, RZ, 0x181f ;  /* 0x00181fff12037589 */ /* 0x001e2200000e0000 */
[----:B--2---:R-:W-:-:S03]  /*121d0*/  IADD3 R2, P0, R14, R8, RZ ;  /* 0x000000080e027210 */ /* 0x004fc60007f1e0ff */
[----:B------:R-:W2:Y:S01]  /*121e0*/  SHFL.IDX PT, R14, R17, 0x1, 0x181f ;  /* 0x00381f00110e7f89 */ /* 0x000ea200000e0000 */
[----:B0-----:R-:W-:Y:S02]  /*121f0*/  IADD3.X R3, RZ, R3, RZ, P0, !PT ;  /* 0x00000003ff037210 */ /* 0x001fe400007fe4ff */
        /* <DEDUP_REMOVED lines=33> */
.L_x_1187:
[----:B0--3--:R-:W-:Y:S01]  /*12410*/  IADD3 R2, P0, R14, R8, RZ ;  /* 0x000000080e027210 */ /* 0x009fe20007f1e0ff */
[----:B------:R-:W-:Y:S02]  /*12420*/  ULDC.64 UR4, c[0x0][0x328] ;  /* 0x0000ca0000047ab9 */ /* 0x000fe40000000a00 */
        /* <DEDUP_REMOVED lines=14> */
[----:B------:R-:W-:Y:S01]  /*12510*/  PLOP3.LUT P0, PT, PT, PT, PT, 0x80, 0x0 ;  /* 0x000000000000781c */ /* 0x000fe20003f0f070 */
[----:B------:R-:W-:Y:S01]  /*12520*/  NOP ;  /* 0x0000000000007918 */ /* 0x000fe20000000000 */
[----:B0-----:R-:W-:Y:S01]  /*12530*/  IMAD.WIDE.U32 R2, R7, UR4, RZ ;  /* 0x0000000407027c25 */ /* 0x001fe2000f8e00ff */
[----:B------:R-:W-:-:S03]  /*12540*/  ULDC.64 UR4, c[0x0][0x338] ;  /* 0x0000ce0000047ab9 */ /* 0x000fc60000000a00 */
[----:B------:R-:W-:Y:S02]  /*12550*/  IMAD.IADD R3, R3, 0x1, R9 ;  /* 0x0000000103037824 */ /* 0x000fe400078e0209 */
[----:B------:R-:W-:Y:S02]  /*12560*/  IMAD R7, R26, UR4, RZ ;  /* 0x000000041a077c24 */ /* 0x000fe4000f8e02ff */
[----:B------:R-:W-:-:S04]  /*12570*/  IMAD.WIDE.U32 R2, R6, UR4, R2 ;  /* 0x0000000406027c25 */ /* 0x000fc8000f8e0002 */
[----:B------:R-:W-:-:S05]  /*12580*/  IMAD R7, R6, UR5, R7 ;  /* 0x0000000506077c24 */ /* 0x000fca000f8e0207 */
[----:B------:R-:W-:-:S07]  /*12590*/  IADD3 R19, R3, R7, RZ ;  /* 0x0000000703137210 */ /* 0x000fce0007ffe0ff */
.L_x_1115:
        /* <DEDUP_REMOVED lines=10> */
.L_x_1116:
[----:B------:R-:W-:Y:S01]  /*12640*/  R2UR UR4, R32 ;  /* 0x00000000200472ca */ /* 0x000fe200000e0000 */
[----:B------:R-:W-:Y:S01]  /*12650*/  ULDC.64 UR6, c[0x0][0x330] ;  /* 0x0000cc0000067ab9 */ /* 0x000fe20000000a00 */
[----:B------:R-:W-:Y:S01]  /*12660*/  IMAD.MOV.U32 R18, RZ, RZ, R2 ;  /* 0x000000ffff127224 */ /* 0x000fe200078e0002 */
[----:B------:R-:W-:Y:S01]  /*12670*/  IADD3 R27, R27, -0x1, RZ ;  /* 0xffffffff1b1b7810 */ /* 0x000fe20007ffe0ff */
[----:B------:R-:W-:Y:S01]  /*12680*/  IMAD.U32 R3, RZ, RZ, UR6 ;  /* 0x00000006ff037e24 */ /* 0x000fe2000f8e00ff */
[----:B------:R0:W-:Y:S01]  /*12690*/  SYNCS.ARRIVE.TRANS64.A1T0 RZ, [R4+URZ+0x30850], RZ ;  /* 0x030850ff04ff79a7 */ /* 0x0001e2000810003f */
[----:B------:R-:W-:Y:S02]  /*126a0*/  VIADD R0, R0, 0x40 ;  /* 0x0000004000007836 */ /* 0x000fe40000000000 */
[----:B------:R-:W-:-:S04]  /*126b0*/  IMAD.WIDE.U32 R18, R3, UR39, R18 ;  /* 0x0000002703127c25 */ /* 0x000fc8000f8e0012 */
[----:B------:R-:W-:Y:S01]  /*126c0*/  VIADD R10, R10, 0xffffffc0 ;  /* 0xffffffc00a0a7836 */ /* 0x000fe20000000000 */
[----:B------:R-:W-:Y:S01]  /*126d0*/  UIMAD UR4, UR4, UR6, URZ ;  /* 0x00000006040472a4 */ /* 0x000fe2000f8e023f */
[----:B------:R-:W-:-:S03]  /*126e0*/  IMAD.MOV.U32 R22, RZ, RZ, R23 ;  /* 0x000000ffff167224 */ /* 0x000fc600078e0017 */
[----:B------:R-:W-:-:S03]  /*126f0*/  UIMAD UR4, UR39, UR7, UR4 ;  /* 0x00000007270472a4 */ /* 0x000fc6000f8e0204 */
[----:B------:R-:W-:Y:S02]  /*12700*/  ULDC.64 UR6, c[0x0][0x318] ;  /* 0x0000c60000067ab9 */ /* 0x000fe40000000a00 */
[----:B------:R-:W-:Y:S01]  /*12710*/  LEA R17, P0, R18, UR6, 0x1 ;  /* 0x0000000612117c11 */ /* 0x000fe2000f8008ff */
[----:B------:R-:W-:Y:S02]  /*12720*/  VIADD R3, R19, UR4 ;  /* 0x0000000413037c36 */ /* 0x000fe40008000000 */
[----:B------:R-:W-:-:S03]  /*12730*/  IMAD.MOV.U32 R19, RZ, RZ, R20 ;  /* 0x000000ffff137224 */ /* 0x000fc600078e0014 */
[----:B------:R-:W-:Y:S02]  /*12740*/  LEA.HI.X R18, R18, UR7, R3, 0x1, P0 ;  /* 0x0000000712127c11 */ /* 0x000fe400080f0c03 */
[----:B------:R-:W-:-:S13]  /*12750*/  ISETP.GT.AND P0, PT, R27, UR49, PT ;  /* 0x000000311b007c0c */ /* 0x000fda000bf04270 */
[----:B0-----:R-:W-:Y:S05]  /*12760*/  @P0 BRA `(.L_x_1117) ;  /* 0xfffffff000640947 */ /* 0x001fea000383ffff */
[----:B------:R-:W-:Y:S05]  /*12770*/  BSYNC B0 ;  /* 0x0000000000007941 */ /* 0x000fea0003800000 */
.L_x_1104:
[----:B------:R-:W-:-:S13]  /*12780*/  LOP3.LUT P0, RZ, R16, 0x20, RZ, 0xc0, !PT ;  /* 0x0000002010ff7812 */ /* 0x000fda000780c0ff */
[----:B------:R-:W-:Y:S05]  /*12790*/  @!P0 BRA `(.L_x_1118) ;  /* 0x0000000000048947 */ /* 0x000fea0003800000 */
[----:B------:R-:W-:Y:S01]  /*127a0*/  BPT.TRAP 0x1 ;  /* 0x000000040000795c */ /* 0x000fe20000300000 */
.L_x_1118:
[C---:B0-----:R-:W-:Y:S01]  /*127b0*/  LEA R0, R20.reuse, UR45, 0x3 ;  /* 0x0000002d14007c11 */ /* 0x041fe2000f8e18ff */
[----:B------:R-:W0:Y:S01]  /*127c0*/  S2R R6, SR_TID.X ;  /* 0x0000000000067919 */ /* 0x000e220000002100 */
[----:B------:R-:W-:Y:S01]  /*127d0*/  SHF.L.U32 R3, R23, 0x1f, RZ ;  /* 0x0000001f17037819 */ /* 0x000fe200000006ff */
[----:B------:R-:W-:Y:S01]  /*127e0*/  IMAD.MOV.U32 R2, RZ, RZ, -0x40 ;  /* 0xffffffc0ff027424 */ /* 0x000fe200078e00ff */
[----:B------:R-:W-:Y:S01]  /*127f0*/  BSSY B0, `(.L_x_1119) ;  /* 0x0000008000007945 */ /* 0x000fe20003800000 */
[----:B------:R-:W-:Y:S01]  /*12800*/  LEA R4, R20, R30, 0xe ;  /* 0x0000001e14047211 */ /* 0x000fe200078e70ff */
[----:B------:R-:W2:Y:S01]  /*12810*/  SYNCS.PHASECHK.TRANS64.TRYWAIT P0, [R0+URZ+0x30860], R3 ;  /* 0x03086003000075a7 */ /* 0x000ea2000800017f */
[----:B------:R-:W-:Y:S01]  /*12820*/  IMAD R5, R27, R2, UR47 ;  /* 0x0000002f1b057e24 */ /* 0x000fe2000f8e0202 */
[----:B0-----:R-:W-:-:S04]  /*12830*/  LOP3.LUT R6, R6, 0x7f, RZ, 0xc0, !PT ;  /* 0x0000007f06067812 */ /* 0x001fc800078ec0ff */
[----:B------:R-:W-:-:S05]  /*12840*/  SHF.R.U32.HI R6, RZ, 0x3, R6 ;  /* 0x00000003ff067819 */ /* 0x000fca0000011606 */
[----:B------:R-:W-:Y:S01]  /*12850*/  IMAD.IADD R5, R5, 0x1, -R6 ;  /* 0x0000000105057824 */ /* 0x000fe200078e0a06 */
[----:B--2---:R-:W-:Y:S06]  /*12860*/  @!P0 BRA `(.L_x_1120) ;  /* 0x00000028001c8947 */ /* 0x004fec0003800000 */
.L_x_1188:
[----:B------:R-:W-:Y:S05]  /*12870*/  BSYNC B0 ;  /* 0x0000000000007941 */ /* 0x000fea0003800000 */
.L_x_1119:
[----:B------:R-:W-:-:S03]  /*12880*/  UMOV UR4, 0xffffffff ;  /* 0xffffffff00047882 */ /* 0x000fc60000000000 */
[----:B------:R-:W-:Y:S05]  /*12890*/  BRA.DIV UR4, `(.L_x_1121) ;  /* 0x0000002a04247947 */ /* 0x000fea000b800000 */
[----:B0-----:R-:W-:Y:S01]  /*128a0*/  SHFL.IDX PT, R3, R18, RZ, 0x181f ;  /* 0x00181fff12037589 */ /* 0x001fe200000e0000 */
[----:B------:R-:W-:Y:S01]  /*128b0*/  ULDC UR4, c[0x0][0x2f4] ;  /* 0x0000bd0000047ab9 */ /* 0x000fe20000000800 */
[----:B------:R-:W-:Y:S02]  /*128c0*/  LEA R4, R4, UR45, 0x1 ;  /* 0x0000002d04047c11 */ /* 0x000fe4000f8e08ff */
[----:B------:R-:W0:Y:S01]  /*128d0*/  SHFL.IDX PT, R2, R17, RZ, 0x181f ;  /* 0x00181fff11027589 */ /* 0x000e2200000e0000 */
[----:B------:R-:W-:Y:S02]  /*128e0*/  ISETP.GE.AND P2, PT, R25, UR4, PT ;  /* 0x0000000419007c0c */ /* 0x000fe4000bf46270 */
[----:B------:R-:W-:Y:S01]  /*128f0*/  ISETP.GE.AND P3, PT, R36, UR4, PT ;  /* 0x0000000424007c0c */ /* 0x000fe2000bf66270 */
[----:B------:R-:W-:Y:S01]  /*12900*/  SHFL.IDX PT, R6, R18, 0x1, 0x181f ;  /* 0x00381f0012067f89 */ /* 0x000fe200000e0000 */
[C---:B------:R-:W-:Y:S02]  /*12910*/  ISETP.LT.OR P5, PT, R5.reuse, 0x1, P2 ;  /* 0x000000010500780c */ /* 0x040fe400017a1670 */
[----:B------:R-:W-:Y:S01]  /*12920*/  ISETP.LT.OR P4, PT, R5, 0x1, P3 ;  /* 0x000000010500780c */ /* 0x000fe20001f81670 */
[----:B------:R-:W2:Y:S01]  /*12930*/  SHFL.IDX PT, R14, R17, 0x1, 0x181f ;  /* 0x00381f00110e7f89 */ /* 0x000ea200000e0000 */
        /* <DEDUP_REMOVED lines=11> */
[----:B--2---:R-:W-:Y:S02]  /*129f0*/  IMAD.MOV.U32 R2, RZ, RZ, R14 ;  /* 0x000000ffff027224 */ /* 0x004fe400078e000e */
[----:B------:R-:W-:Y:S01]  /*12a00*/  IMAD.MOV.U32 R3, RZ, RZ, R6 ;  /* 0x000000ffff037224 */ /* 0x000fe200078e0006 */
[----:B------:R-:W-:Y:S01]  /*12a10*/  SHFL.IDX PT, R14, R17, 0x2, 0x181f ;  /* 0x00581f00110e7f89 */ /* 0x000fe200000e0000 */
[----:B------:R-:W-:-:S03]  /*12a20*/  IMAD.WIDE.U32 R2, R25, 0x2, R2 ;  /* 0x0000000219027825 */ /* 0x000fc600078e0002 */
[----:B------:R-:W0:Y:S04]  /*12a30*/  SHFL.IDX PT, R6, R18, 0x2, 0x181f ;  /* 0x00581f0012067f89 */ /* 0x000e2800000e0000 */
        /* <DEDUP_REMOVED lines=8> */
[----:B------:R-:W-:Y:S02]  /*12ac0*/  ISETP.LT.OR P4, PT, R5, 0x21, P3 ;  /* 0x000000210500780c */ /* 0x000fe40001f81670 */
[----:B0-----:R-:W-:Y:S01]  /*12ad0*/  MOV R3, R6 ;  /* 0x0000000600037202 */ /* 0x001fe20000000f00 */
[----:B------:R-:W-:Y:S02]  /*12ae0*/  IMAD.MOV.U32 R2, RZ, RZ, R14 ;  /* 0x000000ffff027224 */ /* 0x000fe400078e000e */
[----:B------:R0:W3:Y:S01]  /*12af0*/  SHFL.IDX PT, R14, R17, 0x3, 0x181f ;  /* 0x00781f00110e7f89 */ /* 0x0000e200000e0000 */
[----:B------:R-:W-:Y:S02]  /*12b00*/  IMAD.MOV.U32 R6, RZ, RZ, RZ ;  /* 0x000000ffff067224 */ /* 0x000fe400078e00ff */
[----:B------:R-:W-:-:S05]  /*12b10*/  IMAD.WIDE.U32 R2, R25, 0x2, R2 ;  /* 0x0000000219027825 */ /* 0x000fca00078e0002 */
[----:B------:R0:W-:Y:S01]  /*12b20*/  LDGSTS.E.BYPASS.LTC128B.128 [R4+0x1400], desc[UR60][R2.64], !P5 ;  /* 0x0140000002047fae */ /* 0x0001e2000e901d7c */
[----:B------:R-:W-:-:S03]  /*12b30*/  ISETP.LT.OR P5, PT, R5, 0x21, P1 ;  /* 0x000000210500780c */ /* 0x000fc60000fa1670 */
[----:B------:R0:W-:Y:S01]  /*12b40*/  LDGSTS.E.BYPASS.LTC128B.128 [R4+0x3400], desc[UR60][R2.64+0x80], !P4 ;  /* 0x0340008002047fae */ /* 0x0001e2000e101d7c */
[----:B------:R-:W-:-:S09]  /*12b50*/  ISETP.LT.OR P4, PT, R5, 0x21, P0 ;  /* 0x000000210500780c */ /* 0x000fd20000781670 */
[----:B------:R0:W-:Y:S04]  /*12b60*/  LDGSTS.E.BYPASS.LTC128B.128 [R4+0x5400], desc[UR60][R2.64+0x100], !P5 ;  /* 0x0540010002047fae */ /* 0x0001e8000e901d7c */
[----:B--23--:R0:W-:Y:S02]  /*12b70*/  LDGSTS.E.BYPASS.LTC128B.128 [R4+0x7400], desc[UR60][R2.64+0x180], !P4 ;  /* 0x0740018002047fae */ /* 0x00c1e4000e101d7c */
.L_x_1198:
[C---:B------:R-:W-:Y:S01]  /*12b80*/  ISETP.LT.OR P2, PT, R5.reuse, 0x31, P2 ;  /* 0x000000310500780c */ /* 0x040fe20001741670 */
[----:B0-----:R-:W-:Y:S01]  /*12b90*/  IMAD.MOV.U32 R2, RZ, RZ, R14 ;  /* 0x000000ffff027224 */ /* 0x001fe200078e000e */
[C---:B------:R-:W-:Y:S01]  /*12ba0*/  ISETP.LT.OR P3, PT, R5.reuse, 0x31, P3 ;  /* 0x000000310500780c */ /* 0x040fe20001f61670 */
[----:B------:R-:W-:Y:S01]  /*12bb0*/  IMAD.MOV.U32 R3, RZ, RZ, R18 ;  /* 0x000000ffff037224 */ /* 0x000fe200078e0012 */
[C---:B------:R-:W-:Y:S02]  /*12bc0*/  ISETP.LT.OR P1, PT, R5.reuse, 0x31, P1 ;  /* 0x000000310500780c */ /* 0x040fe40000f21670 */
        /* <DEDUP_REMOVED lines=11> */
.L_x_1122:
        /* <DEDUP_REMOVED lines=10> */
.L_x_1123:
[----:B0-----:R-:W-:Y:S01]  /*12d20*/  VIADD R2, R20, 0x1 ;  /* 0x0000000114027836 */ /* 0x001fe20000000000 */
[----:B------:R0:W-:Y:S04]  /*12d30*/  SYNCS.ARRIVE.TRANS64.A1T0 RZ, [R0+URZ+0x30850], RZ ;  /* 0x030850ff00ff79a7 */ /* 0x0001e8000810003f */
[----:B------:R-:W-:-:S04]  /*12d40*/  ISETP.NE.AND P0, PT, R2, 0x2, PT ;  /* 0x000000020200780c */ /* 0x000fc80003f05270 */
[----:B0-----:R-:W-:Y:S02]  /*12d50*/  SEL R0, RZ, 0x1, P0 ;  /* 0x00000001ff007807 */ /* 0x001fe40000000000 */
[----:B------:R-:W-:Y:S02]  /*12d60*/  SEL R2, R2, RZ, P0 ;  /* 0x000000ff02027207 */ /* 0x000fe40000000000 */
[----:B------:R-:W-:-:S07]  /*12d70*/  LOP3.LUT R0, R23, R0, RZ, 0x3c, !PT ;  /* 0x0000000017007212 */ /* 0x000fce00078e3cff */
.L_x_1083:
[----:B------:R-:W0:Y:S01]  /*12d80*/  S2R R4, SR_CgaCtaId ;  /* 0x0000000000047919 */ /* 0x000e220000008800 */
[----:B------:R-:W-:Y:S02]  /*12d90*/  MOV R3, 0x400 ;  /* 0x0000040000037802 */ /* 0x000fe40000000f00 */
[----:B------:R-:W-:Y:S02]  /*12da0*/  SHF.L.U32 R6, R6, 0x1f, RZ ;  /* 0x0000001f06067819 */ /* 0x000fe400000006ff */
[----:B0-----:R-:W-:-:S04]  /*12db0*/  LEA R7, R4, R3, 0x18 ;  /* 0x0000000304077211 */ /* 0x001fc800078ec0ff */
[----:B------:R-:W0:Y:S02]  /*12dc0*/  SYNCS.PHASECHK.TRANS64.TRYWAIT P0, [R7+URZ+0x30820], R6 ;  /* 0x03082006070075a7 */ /* 0x000e24000800017f */
[----:B0-----:R-:W-:Y:S05]  /*12dd0*/  @!P0 BRA `(.L_x_1124) ;  /* 0x0000002800548947 */ /* 0x001fea0003800000 */
.L_x_1199:
[----:B------:R-:W-:-:S03]  /*12de0*/  UMOV UR4, 0xffffffff ;  /* 0xffffffff00047882 */ /* 0x000fc60000000000 */
[----:B------:R-:W-:Y:S05]  /*12df0*/  BRA.DIV UR4, `(.L_x_1125) ;  /* 0x0000002a04607947 */ /* 0x000fea000b800000 */
[----:B------:R-:W2:Y:S02]  /*12e00*/  S2R R3, SR_TID.X ;  /* 0x0000000000037919 */ /* 0x000ea40000002100 */
[----:B--2---:R-:W-:-:S04]  /*12e10*/  SHF.R.U32.HI R3, RZ, 0x5, R3 ;  /* 0x00000005ff037819 */ /* 0x004fc80000011603 */
[----:B------:R-:W-:-:S05]  /*12e20*/  LOP3.LUT R3, R3, 0x3, RZ, 0xc0, !PT ;  /* 0x0000000303037812 */ /* 0x000fca00078ec0ff */
[----:B------:R2:W3:Y:S02]  /*12e30*/  SHFL.IDX PT, R14, R3, RZ, 0x1f ;  /* 0x00001fff030e7589 */ /* 0x0004e400000e0000 */
.L_x_1202:
[----:B---3--:R-:W-:-:S13]  /*12e40*/  ISETP.NE.AND P0, PT, R14, RZ, PT ;  /* 0x000000ff0e00720c */ /* 0x008fda0003f05270 */
[----:B------:R-:W-:Y:S05]  /*12e50*/  @P0 BRA `(.L_x_991) ;  /* 0x0000000000900947 */ /* 0x000fea0003800000 */
[----:B------:R-:W-:-:S03]  /*12e60*/  UMOV UR4, 0xffffffff ;  /* 0xffffffff00047882 */ /* 0x000fc60000000000 */
[----:B------:R-:W-:Y:S05]  /*12e70*/  BRA.DIV UR4, `(.L_x_1126) ;  /* 0x0000002a04747947 */ /* 0x000fea000b800000 */
[----:B------:R-:W-:-:S13]  /*12e80*/  ELECT P6, URZ, PT ;  /* 0x00000000003f782f */ /* 0x000fda00038c0000 */
.L_x_1205:
[----:B------:R-:W-:Y:S05]  /*12e90*/  @!P6 BRA `(.L_x_991) ;  /* 0x000000000080e947 */ /* 0x000fea0003800000 */
[----:B--2---:R-:W2:Y:S02]  /*12ea0*/  LDL R3, [R1+0x4] ;  /* 0x0000040001037983 */ /* 0x004ea40000100800 */
[----:B--2---:R-:W-:-:S13]  /*12eb0*/  R2UR UR4, R3 ;  /* 0x00000000030472ca */ /* 0x004fda00000e0000 */
[----:B------:R-:W-:-:S06]  /*12ec0*/  ULOP3.LUT UR4, UR4, 0x2, URZ, 0xfc, !UPT ;  /* 0x0000000204047892 */ /* 0x000fcc000f8efc3f */
[----:B------:R-:W-:-:S04]  /*12ed0*/  MOV R3, UR4 ;  /* 0x0000000400037c02 */ /* 0x000fc80008000f00 */
[----:B------:R-:W-:-:S13]  /*12ee0*/  ISETP.NE.AND P0, PT, R3, 0x3, PT ;  /* 0x000000030300780c */ /* 0x000fda0003f05270 */
[----:B------:R-:W-:Y:S05]  /*12ef0*/  @!P0 BRA `(.L_x_1127) ;  /* 0x0000000000048947 */ /* 0x000fea0003800000 */
[----:B------:R-:W-:Y:S01]  /*12f00*/  BPT.TRAP 0x1 ;  /* 0x000000040000795c */ /* 0x000fe20000300000 */
.L_x_1127:
[----:B------:R-:W-:Y:S01]  /*12f10*/  IMAD R5, R2, 0x8, R7 ;  /* 0x0000000802057824 */ /* 0x000fe200078e0207 */
[----:B------:R-:W-:Y:S01]  /*12f20*/  SHF.L.U32 R4, R0, 0x1f, RZ ;  /* 0x0000001f00047819 */ /* 0x000fe200000006ff */
[----:B------:R-:W-:-:S03]  /*12f30*/  VIADD R2, R2, 0x1 ;  /* 0x0000000102027836 */ /* 0x000fc60000000000 */
[----:B------:R-:W2:Y:S02]  /*12f40*/  SYNCS.PHASECHK.TRANS64.TRYWAIT P1, [R5+URZ+0x30840], R4 ;  /* 0x03084004050075a7 */ /* 0x000ea4000802017f */
[----:B------:R-:W-:-:S04]  /*12f50*/  ISETP.NE.AND P2, PT, R2, 0x2, PT ;  /* 0x000000020200780c */ /* 0x000fc80003f45270 */
[----:B------:R-:W-:Y:S01]  /*12f60*/  SEL R3, RZ, 0x1, P2 ;  /* 0x00000001ff037807 */ /* 0x000fe20001000000 */
[----:B--2---:R-:W-:Y:S08]  /*12f70*/  @!P1 BRA `(.L_x_1128) ;  /* 0x0000002800549947 */ /* 0x004ff00003800000 */
.L_x_1206:
[----:B------:R-:W-:Y:S02]  /*12f80*/  SEL R2, R2, RZ, P2 ;  /* 0x000000ff02027207 */ /* 0x000fe40001000000 */
[----:B------:R-:W-:Y:S01]  /*12f90*/  LOP3.LUT R0, R0, R3, RZ, 0x3c, !PT ;  /* 0x0000000300007212 */ /* 0x000fe200078e3cff */
[----:B------:R-:W-:Y:S06]  /*12fa0*/  @!P0 BRA `(.L_x_1129) ;  /* 0x0000000000048947 */ /* 0x000fec0003800000 */
[----:B------:R-:W-:Y:S01]  /*12fb0*/  BPT.TRAP 0x1 ;  /* 0x000000040000795c */ /* 0x000fe20000300000 */
.L_x_1129:
[----:B------:R-:W-:Y:S01]  /*12fc0*/  IMAD R3, R2, 0x8, R7 ;  /* 0x0000000802037824 */ /* 0x000fe200078e0207 */
[----:B------:R-:W-:-:S04]  /*12fd0*/  SHF.L.U32 R0, R0, 0x1f, RZ ;  /* 0x0000001f00007819 */ /* 0x000fc800000006ff */
[----:B------:R-:W3:Y:S02]  /*12fe0*/  SYNCS.PHASECHK.TRANS64.TRYWAIT P1, [R3+URZ+0x30840], R0 ;  /* 0x03084000030075a7 */ /* 0x000ee4000802017f */
[----:B---3--:R-:W-:Y:S05]  /*12ff0*/  @!P1 BRA `(.L_x_1130) ;  /* 0x0000002800489947 */ /* 0x008fea0003800000 */
.L_x_1207:
[----:B------:R-:W-:Y:S05]  /*13000*/  @!P0 BRA `(.L_x_1131) ;  /* 0x0000000000048947 */ /* 0x000fea0003800000 */
[----:B------:R-:W-:Y:S01]  /*13010*/  BPT.TRAP 0x1 ;  /* 0x000000040000795c */ /* 0x000fe20000300000 */
.L_x_1131:
[----:B------:R-:W4:Y:S02]  /*13020*/  SYNCS.PHASECHK.TRANS64.TRYWAIT P1, [R5+URZ+0x30860], R4 ;  /* 0x03086004050075a7 */ /* 0x000f24000802017f */
[----:B----4-:R-:W-:Y:S05]  /*13030*/  @!P1 BRA `(.L_x_1132) ;  /* 0x00000028004c9947 */ /* 0x010fea0003800000 */
.L_x_1208:
[----:B------:R-:W-:Y:S05]  /*13040*/  @!P0 BRA `(.L_x_1133) ;  /* 0x0000000000048947 */ /* 0x000fea0003800000 */
[----:B------:R-:W-:Y:S01]  /*13050*/  BPT.TRAP 0x1 ;  /* 0x000000040000795c */ /* 0x000fe20000300000 */
.L_x_1133:
[----:B------:R0:W0:Y:S02]  /*13060*/  SYNCS.PHASECHK.TRANS64.TRYWAIT P0, [R3+URZ+0x30860], R0 ;  /* 0x03086000030075a7 */ /* 0x000024000800017f */
[----:B0-----:R-:W-:Y:S05]  /*13070*/  @!P0 NANOSLEEP.SYNCS 0x989680 ;  /* 0x009896800000895d */ /* 0x001fea0003900000 */
[----:B------:R-:W0:Y:S02]  /*13080*/  @!P0 SYNCS.PHASECHK.TRANS64 P0, [R3+URZ+0x30860], R0 ;  /* 0x03086000030085a7 */ /* 0x000e24000800007f */
[----:B0-----:R-:W-:Y:S05]  /*13090*/  @!P0 BRA `(.L_x_1133) ;  /* 0xfffffffc00f08947 */ /* 0x001fea000383ffff */
.L_x_991:
[----:B------:R-:W-:Y:S05]  /*130a0*/  BSYNC B6 ;  /* 0x0000000000067941 */ /* 0x000fea0003800000 */
.L_x_988:
[----:B------:R-:W-:Y:S05]  /*130b0*/  EXIT ;  /* 0x000000000000794d */ /* 0x000fea0003800000 */
.L_x_1001:
[----:B------:R-:W-:-:S13]  /*130c0*/  R2UR UR4, R16 ;  /* 0x00000000100472ca */ /* 0x000fda00000e0000 */
[----:B0-----:R-:W-:-:S04]  /*130d0*/  IMAD.U32 R3, RZ, RZ, UR4 ;  /* 0x00000004ff037e24 */ /* 0x001fc8000f8e00ff */
[----:B------:R0:W1:Y:S03]  /*130e0*/  SYNCS.PHASECHK.TRANS64.TRYWAIT P0, [R3+URZ+0x30800], R0 ;  /* 0x03080000030075a7 */ /* 0x000066000800017f */
[----:B-1----:R-:W-:Y:S05]  /*130f0*/  @!P0 NANOSLEEP.SYNCS 0x989680 ;  /* 0x009896800000895d */ /* 0x002fea0003900000 */
[----:B------:R-:W1:Y:S02]  /*13100*/  @!P0 SYNCS.PHASECHK.TRANS64 P0, [R3+URZ+0x30800], R0 ;  /* 0x03080000030085a7 */ /* 0x000e64000800007f */
[----:B-1----:R-:W-:Y:S05]  /*13110*/  @!P0 BRA `(.L_x_1001) ;  /* 0xfffffffc00e88947 */ /* 0x002fea000383ffff */
[----:B------:R-:W-:Y:S05]  /*13120*/  BRA `(.L_x_1134) ;  /* 0xfffffee800187947 */ /* 0x000fea000383ffff */
.L_x_1005:
[----:B------:R-:W-:-:S13]  /*13130*/  R2UR UR4, R16 ;  /* 0x00000000100472ca */ /* 0x000fda00000e0000 */
[----:B0-----:R-:W-:-:S04]  /*13140*/  MOV R3, UR4 ;  /* 0x0000000400037c02 */ /* 0x001fc80008000f00 */
[----:B------:R0:W2:Y:S03]  /*13150*/  SYNCS.PHASECHK.TRANS64.TRYWAIT P1, [R3+URZ+0x30830], R0 ;  /* 0x03083000030075a7 */ /* 0x0000a6000802017f */
[----:B--2---:R-:W-:Y:S05]  /*13160*/  @!P1 NANOSLEEP.SYNCS 0x989680 ;  /* 0x009896800000995d */ /* 0x004fea0003900000 */
[----:B------:R-:W2:Y:S02]  /*13170*/  @!P1 SYNCS.PHASECHK.TRANS64 P1, [R3+URZ+0x30830], R0 ;  /* 0x03083000030095a7 */ /* 0x000ea4000802007f */
[----:B--2---:R-:W-:Y:S05]  /*13180*/  @!P1 BRA `(.L_x_1005) ;  /* 0xfffffffc00e89947 */ /* 0x004fea000383ffff */
[----:B------:R-:W-:Y:S05]  /*13190*/  BRA `(.L_x_1004) ;  /* 0xfffffee800407947 */ /* 0x000fea000383ffff */
.L_x_1022:
[----:B-1----:R-:W-:-:S04]  /*131a0*/  IMAD.U32 R4, RZ, RZ, UR7 ;  /* 0x00000007ff047e24 */ /* 0x002fc8000f8e00ff */
[----:B------:R1:W2:Y:S03]  /*131b0*/  SYNCS.PHASECHK.TRANS64.TRYWAIT P1, [R4+URZ+0x30830], R3 ;  /* 0x03083003040075a7 */ /* 0x0002a6000802017f */
[----:B--2---:R-:W-:Y:S05]  /*131c0*/  @!P1 NANOSLEEP.SYNCS 0x989680 ;  /* 0x009896800000995d */ /* 0x004fea0003900000 */
[----:B------:R-:W2:Y:S02]  /*131d0*/  @!P1 SYNCS.PHASECHK.TRANS64 P1, [R4+URZ+0x30830], R3 ;  /* 0x03083003040095a7 */ /* 0x000ea4000802007f */
[----:B--2---:R-:W-:Y:S05]  /*131e0*/  @!P1 BRA `(.L_x_1022) ;  /* 0xfffffffc00ec9947 */ /* 0x004fea000383ffff */
[----:B------:R-:W-:Y:S05]  /*131f0*/  BRA `(.L_x_1021) ;  /* 0xffffff1400387947 */ /* 0x000fea000383ffff */
.L_x_1026:
[----:B-1----:R-:W-:-:S04]  /*13200*/  IMAD.U32 R3, RZ, RZ, UR6 ;  /* 0x00000006ff037e24 */ /* 0x002fc8000f8e00ff */
[----:B------:R1:W2:Y:S03]  /*13210*/  SYNCS.PHASECHK.TRANS64.TRYWAIT P1, [R3+URZ+0x30850], R0 ;  /* 0x03085000030075a7 */ /* 0x0002a6000802017f */
[----:B--2---:R-:W-:Y:S05]  /*13220*/  @!P1 NANOSLEEP.SYNCS 0x989680 ;  /* 0x009896800000995d */ /* 0x004fea0003900000 */
[----:B------:R-:W2:Y:S02]  /*13230*/  @!P1 SYNCS.PHASECHK.TRANS64 P1, [R3+URZ+0x30850], R0 ;  /* 0x03085000030095a7 */ /* 0x000ea4000802007f */
[----:B--2---:R-:W-:Y:S05]  /*13240*/  @!P1 BRA `(.L_x_1026) ;  /* 0xfffffffc00ec9947 */ /* 0x004fea000383ffff */
[----:B------:R-:W-:Y:S05]  /*13250*/  BRA `(.L_x_1025) ;  /* 0xffffff2000d87947 */ /* 0x000fea000383ffff */
.L_x_1045:
[----:B-1----:R-:W-:-:S04]  /*13260*/  IMAD.U32 R4, RZ, RZ, UR5 ;  /* 0x00000005ff047e24 */ /* 0x002fc8000f8e00ff */
[----:B------:R1:W2:Y:S03]  /*13270*/  SYNCS.PHASECHK.TRANS64.TRYWAIT P1, [R4+URZ+0x30830], R3 ;  /* 0x03083003040075a7 */ /* 0x0002a6000802017f */
[----:B--2---:R-:W-:Y:S05]  /*13280*/  @!P1 NANOSLEEP.SYNCS 0x989680 ;  /* 0x009896800000995d */ /* 0x004fea0003900000 */
[----:B------:R-:W2:Y:S02]  /*13290*/  @!P1 SYNCS.PHASECHK.TRANS64 P1, [R4+URZ+0x30830], R3 ;  /* 0x03083003040095a7 */ /* 0x000ea4000802007f */
[----:B--2---:R-:W-:Y:S05]  /*132a0*/  @!P1 BRA `(.L_x_1045) ;  /* 0xfffffffc00ec9947 */ /* 0x004fea000383ffff */
[----:B------:R-:W-:Y:S05]  /*132b0*/  BRA `(.L_x_1044) ;  /* 0xffffff4000207947 */ /* 0x000fea000383ffff */
.L_x_1049:
[----:B01----:R-:W-:-:S04]  /*132c0*/  IMAD.U32 R3, RZ, RZ, UR5 ;  /* 0x00000005ff037e24 */ /* 0x003fc8000f8e00ff */
[----:B------:R0:W1:Y:S03]  /*132d0*/  SYNCS.PHASECHK.TRANS64.TRYWAIT P1, [R3+URZ+0x30850], R0 ;  /* 0x03085000030075a7 */ /* 0x000066000802017f */
[----:B-1----:R-:W-:Y:S05]  /*132e0*/  @!P1 NANOSLEEP.SYNCS 0x989680 ;  /* 0x009896800000995d */ /* 0x002fea0003900000 */
[----:B------:R-:W1:Y:S02]  /*132f0*/  @!P1 SYNCS.PHASECHK.TRANS64 P1, [R3+URZ+0x30850], R0 ;  /* 0x03085000030095a7 */ /* 0x000e64000802007f */
[----:B-1----:R-:W-:Y:S05]  /*13300*/  @!P1 BRA `(.L_x_1049) ;  /* 0xfffffffc00ec9947 */ /* 0x002fea000383ffff */
[----:B------:R-:W-:Y:S05]  /*13310*/  BRA `(.L_x_1048) ;  /* 0xffffff4c00a07947 */ /* 0x000fea000383ffff */
.L_x_1057:
[----:B-1----:R-:W-:-:S04]  /*13320*/  MOV R4, UR7 ;  /* 0x0000000700047c02 */ /* 0x002fc80008000f00 */
[----:B------:R1:W2:Y:S03]  /*13330*/  SYNCS.PHASECHK.TRANS64.TRYWAIT P1, [R4+URZ+0x30830], R3 ;  /* 0x03083003040075a7 */ /* 0x0002a6000802017f */
[----:B--2---:R-:W-:Y:S05]  /*13340*/  @!P1 NANOSLEEP.SYNCS 0x989680 ;  /* 0x009896800000995d */ /* 0x004fea0003900000 */
[----:B------:R-:W2:Y:S02]  /*13350*/  @!P1 SYNCS.PHASECHK.TRANS64 P1, [R4+URZ+0x30830], R3 ;  /* 0x03083003040095a7 */ /* 0x000ea4000802007f */
[----:B--2---:R-:W-:Y:S05]  /*13360*/  @!P1 BRA `(.L_x_1057) ;  /* 0xfffffffc00ec9947 */ /* 0x004fea000383ffff */
[----:B------:R-:W-:Y:S05]  /*13370*/  BRA `(.L_x_1056) ;  /* 0xffffff5c00507947 */ /* 0x000fea000383ffff */
.L_x_1061:
[----:B01----:R-:W-:-:S04]  /*13380*/  IMAD.U32 R3, RZ, RZ, UR5 ;  /* 0x00000005ff037e24 */ /* 0x003fc8000f8e00ff */
[----:B------:R0:W1:Y:S03]  /*13390*/  SYNCS.PHASECHK.TRANS64.TRYWAIT P1, [R3+URZ+0x30850], R0 ;  /* 0x03085000030075a7 */ /* 0x000066000802017f */
[----:B-1----:R-:W-:Y:S05]  /*133a0*/  @!P1 NANOSLEEP.SYNCS 0x989680 ;  /* 0x009896800000995d */ /* 0x002fea0003900000 */
[----:B------:R-:W1:Y:S02]  /*133b0*/  @!P1 SYNCS.PHASECHK.TRANS64 P1, [R3+URZ+0x30850], R0 ;  /* 0x03085000030095a7 */ /* 0x000e64000802007f */
[----:B-1----:R-:W-:Y:S05]  /*133c0*/  @!P1 BRA `(.L_x_1061) ;  /* 0xfffffffc00ec9947 */ /* 0x002fea000383ffff */
[----:B------:R-:W-:Y:S05]  /*133d0*/  BRA `(.L_x_1060) ;  /* 0xffffff6800d47947 */ /* 0x000fea000383ffff */
.L_x_1076:
[----:B-1----:R-:W-:-:S04]  /*133e0*/  IMAD.U32 R5, RZ, RZ, UR5 ;  /* 0x00000005ff057e24 */ /* 0x002fc8000f8e00ff */
[----:B------:R1:W2:Y:S03]  /*133f0*/  SYNCS.PHASECHK.TRANS64.TRYWAIT P1, [R5+URZ+0x30850], R0 ;  /* 0x03085000050075a7 */ /* 0x0002a6000802017f */
[----:B--2---:R-:W-:Y:S05]  /*13400*/  @!P1 NANOSLEEP.SYNCS 0x989680 ;  /* 0x009896800000995d */ /* 0x004fea0003900000 */
[----:B------:R-:W2:Y:S02]  /*13410*/  @!P1 SYNCS.PHASECHK.TRANS64 P1, [R5+URZ+0x30850], R0 ;  /* 0x03085000050095a7 */ /* 0x000ea4000802007f */
[----:B--2---:R-:W-:Y:S05]  /*13420*/  @!P1 BRA `(.L_x_1076) ;  /* 0xfffffffc00ec9947 */ /* 0x004fea000383ffff */
[----:B------:R-:W-:Y:S05]  /*13430*/  BRA `(.L_x_1075) ;  /* 0xffffff8c00407947 */ /* 0x000fea000383ffff */
.L_x_1094:
[----:B------:R-:W-:Y:S01]  /*13440*/  IMAD.MOV.U32 R13, RZ, RZ, R18 ;  /* 0x000000ffff0d7224 */ /* 0x000fe200078e0012 */
[----:B------:R-:W-:Y:S01]  /*13450*/  MOV R11, 0x1f ;  /* 0x0000001f000b7802 */ /* 0x000fe20000000f00 */
[----:B------:R-:W-:Y:S02]  /*13460*/  IMAD.MOV.U32 R12, RZ, RZ, RZ ;  /* 0x000000ffff0c7224 */ /* 0x000fe400078e00ff */
[----:B------:R-:W-:-:S07]  /*13470*/  IMAD.MOV.U32 R15, RZ, RZ, -0x1 ;  /* 0xffffffffff0f7424 */ /* 0x000fce00078e00ff */
[----:B-----5:R-:W-:Y:S05]  /*13480*/  WARPSYNC.COLLECTIVE R15, `(.L_x_1135) ;  /* 0x000000000f087348 */ /* 0x020fea0003c00000 */
[----:B------:R0:W1:Y:S02]  /*13490*/  SHFL.IDX P6, R14, R13, R12, R11 ;  /* 0x0000000c0d0e7389 */ /* 0x00006400000c000b */
[----:B01---5:R-:W-:Y:S01]  /*134a0*/  ENDCOLLECTIVE ;  /* 0x000000000000791b */ /* 0x023fe20003800000 */
.L_x_1135:
[----:B------:R-:W-:Y:S05]  /*134b0*/  BRA `(.L_x_1136) ;  /* 0xffffffcc00ec7947 */ /* 0x000fea000383ffff */
.L_x_1096:
[----:B0-----:R-:W-:-:S04]  /*134c0*/  IMAD.U32 R3, RZ, RZ, UR45 ;  /* 0x0000002dff037e24 */ /* 0x001fc8000f8e00ff */
[----:B------:R0:W1:Y:S03]  /*134d0*/  SYNCS.PHASECHK.TRANS64.TRYWAIT P0, [R3+URZ+0x30840], R2 ;  /* 0x03084002030075a7 */ /* 0x000066000800017f */
[----:B-1----:R-:W-:Y:S05]  /*134e0*/  @!P0 NANOSLEEP.SYNCS 0x989680 ;  /* 0x009896800000895d */ /* 0x002fea0003900000 */
[----:B------:R-:W1:Y:S02]  /*134f0*/  @!P0 SYNCS.PHASECHK.TRANS64 P0, [R3+URZ+0x30840], R2 ;  /* 0x03084002030085a7 */ /* 0x000e64000800007f */
[----:B-1----:R-:W-:Y:S05]  /*13500*/  @!P0 BRA `(.L_x_1096) ;  /* 0xfffffffc00ec8947 */ /* 0x002fea000383ffff */
[----:B------:R-:W-:Y:S05]  /*13510*/  BRA `(.L_x_1137) ;  /* 0xffffffd000807947 */ /* 0x000fea000383ffff */
.L_x_1097:
        /* <DEDUP_REMOVED lines=8> */
.L_x_1139:
[----:B------:R-:W-:Y:S05]  /*135a0*/  BSYNC B0 ;  /* 0x0000000000007941 */ /* 0x000fea0003800000 */
.L_x_1138:
[----:B------:R-:W-:Y:S01]  /*135b0*/  IMAD.MOV.U32 R13, RZ, RZ, R6 ;  /* 0x000000ffff0d7224 */ /* 0x000fe200078e0006 */
[----:B------:R-:W-:Y:S01]  /*135c0*/  MOV R11, 0x181f ;  /* 0x0000181f000b7802 */ /* 0x000fe20000000f00 */
[----:B------:R-:W-:Y:S01]  /*135d0*/  IMAD.MOV.U32 R12, RZ, RZ, RZ ;  /* 0x000000ffff0c7224 */ /* 0x000fe200078e00ff */
[----:B------:R-:W-:Y:S01]  /*135e0*/  @P0 LEA R9, R30, UR45, 0x1 ;  /* 0x0000002d1e090c11 */ /* 0x000fe2000f8e08ff */
[----:B------:R-:W-:Y:S02]  /*135f0*/  IMAD.MOV.U32 R15, RZ, RZ, -0x1 ;  /* 0xffffffffff0f7424 */ /* 0x000fe400078e00ff */
[----:B------:R-:W-:-:S07]  /*13600*/  IMAD.MOV.U32 R3, RZ, RZ, R14 ;  /* 0x000000ffff037224 */ /* 0x000fce00078e000e */
[----:B------:R-:W-:Y:S05]  /*13610*/  WARPSYNC.COLLECTIVE R15, `(.L_x_1140) ;  /* 0x000000000f087348 */ /* 0x000fea0003c00000 */
[----:B------:R0:W1:Y:S02]  /*13620*/  SHFL.IDX P6, R14, R13, R12, R11 ;  /* 0x0000000c0d0e7389 */ /* 0x00006400000c000b */
[----:B01----:R-:W-:Y:S01]  /*13630*/  ENDCOLLECTIVE ;  /* 0x000000000000791b */ /* 0x003fe20003800000 */
.L_x_1140:
[----:B------:R-:W-:Y:S02]  /*13640*/  IMAD.MOV.U32 R13, RZ, RZ, R7 ;  /* 0x000000ffff0d7224 */ /* 0x000fe400078e0007 */
[----:B------:R-:W-:Y:S02]  /*13650*/  IMAD.MOV.U32 R12, RZ, RZ, 0x1 ;  /* 0x00000001ff0c7424 */ /* 0x000fe400078e00ff */
[----:B------:R-:W-:-:S07]  /*13660*/  IMAD.MOV.U32 R2, RZ, RZ, R14 ;  /* 0x000000ffff027224 */ /* 0x000fce00078e000e */
[----:B------:R-:W-:Y:S05]  /*13670*/  WARPSYNC.COLLECTIVE R15, `(.L_x_1141) ;  /* 0x000000000f087348 */ /* 0x000fea0003c00000 */
[----:B------:R0:W1:Y:S02]  /*13680*/  SHFL.IDX P6, R14, R13, R12, R11 ;  /* 0x0000000c0d0e7389 */ /* 0x00006400000c000b */
[----:B01----:R-:W-:Y:S01]  /*13690*/  ENDCOLLECTIVE ;  /* 0x000000000000791b */ /* 0x003fe20003800000 */
.L_x_1141:
[----:B------:R-:W-:-:S05]  /*136a0*/  @P0 IMAD.WIDE.U32 R2, R25, 0x2, R2 ;  /* 0x0000000219020825 */ /* 0x000fca00078e0002 */
[----:B------:R-:W-:Y:S01]  /*136b0*/  @!PT LDS RZ, [RZ] ;  /* 0x00000000fffff984 */ /* 0x000fe20000000800 */
[----:B------:R-:W-:Y:S01]  /*136c0*/  @!PT LDS RZ, [RZ] ;  /* 0x00000000fffff984 */ /* 0x000fe20000000800 */
[----:B------:R-:W-:Y:S01]  /*136d0*/  @!PT LDS RZ, [RZ] ;  /* 0x00000000fffff984 */ /* 0x000fe20000000800 */
[----:B------:R0:W-:Y:S04]  /*136e0*/  @P0 LDGSTS.E.BYPASS.LTC128B.128 [R9+0x20400], desc[UR60][R2.64], !P4 ;  /* 0x2040000002090fae */ /* 0x0001e8000e101d7c */
[----:B------:R0:W-:Y:S01]  /*136f0*/  @P0 LDGSTS.E.BYPASS.LTC128B.128 [R9+0x22400], desc[UR60][R2.64+0x80], !P3 ;  /* 0x2240008002090fae */ /* 0x0001e2000d901d7c */
[----:B------:R-:W-:-:S03]  /*13700*/  IMAD.MOV.U32 R13, RZ, RZ, R6 ;  /* 0x000000ffff0d7224 */ /* 0x000fc600078e0006 */
[----:B------:R0:W-:Y:S04]  /*13710*/  @P0 LDGSTS.E.BYPASS.LTC128B.128 [R9+0x24400], desc[UR60][R2.64+0x100], !P2 ;  /* 0x2440010002090fae */ /* 0x0001e8000d101d7c */
[----:B------:R0:W-:Y:S01]  /*13720*/  @P0 LDGSTS.E.BYPASS.LTC128B.128 [R9+0x26400], desc[UR60][R2.64+0x180], !P1 ;  /* 0x2640018002090fae */ /* 0x0001e2000c901d7c */
[----:B------:R-:W-:Y:S02]  /*13730*/  ISETP.GE.AND P0, PT, R0, 0x11, PT ;  /* 0x000000110000780c */ /* 0x000fe40003f06270 */
[----:B------:R-:W-:-:S11]  /*13740*/  MOV R5, R14 ;  /* 0x0000000e00057202 */ /* 0x000fd60000000f00 */
[----:B0-----:R-:W-:Y:S05]  /*13750*/  WARPSYNC.COLLECTIVE R15, `(.L_x_1142) ;  /* 0x000000000f087348 */ /* 0x001fea0003c00000 */
[----:B------:R1:W2:Y:S02]  /*13760*/  SHFL.IDX P6, R14, R13, R12, R11 ;  /* 0x0000000c0d0e7389 */ /* 0x0002a400000c000b */
[----:B012---:R-:W-:Y:S01]  /*13770*/  ENDCOLLECTIVE ;  /* 0x000000000000791b */ /* 0x007fe20003800000 */
.L_x_1142:
[----:B------:R-:W-:Y:S01]  /*13780*/  @P0 LEA R21, R30, UR45, 0x1 ;  /* 0x0000002d1e150c11 */ /* 0x000fe2000f8e08ff */
[----:B------:R-:W-:Y:S02]  /*13790*/  IMAD.MOV.U32 R13, RZ, RZ, R7 ;  /* 0x000000ffff0d7224 */ /* 0x000fe400078e0007 */
[----:B------:R-:W-:Y:S02]  /*137a0*/  IMAD.MOV.U32 R12, RZ, RZ, 0x2 ;  /* 0x00000002ff0c7424 */ /* 0x000fe400078e00ff */
[----:B------:R-:W-:-:S07]  /*137b0*/  IMAD.MOV.U32 R4, RZ, RZ, R14 ;  /* 0x000000ffff047224 */ /* 0x000fce00078e000e */
[----:B------:R-:W-:Y:S05]  /*137c0*/  WARPSYNC.COLLECTIVE R15, `(.L_x_1143) ;  /* 0x000000000f087348 */ /* 0x000fea0003c00000 */
[----:B------:R0:W1:Y:S02]  /*137d0*/  SHFL.IDX P6, R14, R13, R12, R11 ;  /* 0x0000000c0d0e7389 */ /* 0x00006400000c000b */
[----:B01----:R-:W-:Y:S01]  /*137e0*/  ENDCOLLECTIVE ;  /* 0x000000000000791b */ /* 0x003fe20003800000 */
.L_x_1143:
        /* <DEDUP_REMOVED lines=14> */
.L_x_1144:
[----:B------:R-:W-:Y:S01]  /*138d0*/  @P0 LEA R9, R30, UR45, 0x1 ;  /* 0x0000002d1e090c11 */ /* 0x000fe2000f8e08ff */
[----:B------:R-:W-:Y:S02]  /*138e0*/  IMAD.MOV.U32 R13, RZ, RZ, R7 ;  /* 0x000000ffff0d7224 */ /* 0x000fe400078e0007 */
[----:B------:R-:W-:Y:S02]  /*138f0*/  IMAD.MOV.U32 R12, RZ, RZ, 0x3 ;  /* 0x00000003ff0c7424 */ /* 0x000fe400078e00ff */
[----:B------:R-:W-:-:S07]  /*13900*/  IMAD.MOV.U32 R2, RZ, RZ, R14 ;  /* 0x000000ffff027224 */ /* 0x000fce00078e000e */
[----:B------:R-:W-:Y:S05]  /*13910*/  WARPSYNC.COLLECTIVE R15, `(.L_x_1145) ;  /* 0x000000000f087348 */ /* 0x000fea0003c00000 */
[----:B------:R0:W1:Y:S02]  /*13920*/  SHFL.IDX P6, R14, R13, R12, R11 ;  /* 0x0000000c0d0e7389 */ /* 0x00006400000c000b */
[----:B01----:R-:W-:Y:S01]  /*13930*/  ENDCOLLECTIVE ;  /* 0x000000000000791b */ /* 0x003fe20003800000 */
.L_x_1145:
        /* <DEDUP_REMOVED lines=9> */
[----:B------:R-:W-:-:S07]  /*139d0*/  MOV R4, R14 ;  /* 0x0000000e00047202 */ /* 0x000fce0000000f00 */
[----:B0-----:R-:W-:Y:S05]  /*139e0*/  WARPSYNC.COLLECTIVE R15, `(.L_x_1146) ;  /* 0x000000000f087348 */ /* 0x001fea0003c00000 */
[----:B------:R1:W2:Y:S02]  /*139f0*/  SHFL.IDX P6, R14, R13, R12, R11 ;  /* 0x0000000c0d0e7389 */ /* 0x0002a400000c000b */
[----:B012---:R-:W-:Y:S01]  /*13a00*/  ENDCOLLECTIVE ;  /* 0x000000000000791b */ /* 0x007fe20003800000 */
.L_x_1146:
[----:B------:R-:W-:Y:S05]  /*13a10*/  BRA `(.L_x_1147) ;  /* 0xffffffd000407947 */ /* 0x000fea000383ffff */
.L_x_1100:
[----:B------:R-:W-:Y:S01]  /*13a20*/  IMAD.MOV.U32 R13, RZ, RZ, R6 ;  /* 0x000000ffff0d7224 */ /* 0x000fe200078e0006 */
[----:B------:R-:W-:Y:S01]  /*13a30*/  MOV R15, 0xffffffff ;  /* 0xffffffff000f7802 */ /* 0x000fe20000000f00 */
[----:B------:R-:W-:Y:S02]  /*13a40*/  IMAD.MOV.U32 R12, RZ, RZ, RZ ;  /* 0x000000ffff0c7224 */ /* 0x000fe400078e00ff */
[----:B------:R-:W-:Y:S02]  /*13a50*/  IMAD.MOV.U32 R11, RZ, RZ, 0x181f ;  /* 0x0000181fff0b7424 */ /* 0x000fe400078e00ff */
[----:B------:R-:W-:-:S07]  /*13a60*/  VIADD R8, R28, UR40 ;  /* 0x000000281c087c36 */ /* 0x000fce0008000000 */
[----:B------:R-:W-:Y:S05]  /*13a70*/  WARPSYNC.COLLECTIVE R15, `(.L_x_1148) ;  /* 0x000000000f087348 */ /* 0x000fea0003c00000 */
[----:B------:R0:W1:Y:S02]  /*13a80*/  SHFL.IDX P6, R14, R13, R12, R11 ;  /* 0x0000000c0d0e7389 */ /* 0x00006400000c000b */
[----:B01----:R-:W-:Y:S01]  /*13a90*/  ENDCOLLECTIVE ;  /* 0x000000000000791b */ /* 0x003fe20003800000 */
.L_x_1148:
[----:B------:R-:W-:Y:S01]  /*13aa0*/  IADD3 R4, R8, 0x10, RZ ;  /* 0x0000001008047810 */ /* 0x000fe20007ffe0ff */
[----:B------:R-:W-:Y:S02]  /*13ab0*/  IMAD.MOV.U32 R13, RZ, RZ, R0 ;  /* 0x000000ffff0d7224 */ /* 0x000fe400078e0000 */
[----:B------:R-:W-:-:S07]  /*13ac0*/  IMAD.MOV.U32 R3, RZ, RZ, R14 ;  /* 0x000000ffff037224 */ /* 0x000fce00078e000e */
[----:B------:R-:W-:Y:S05]  /*13ad0*/  WARPSYNC.COLLECTIVE R15, `(.L_x_1149) ;  /* 0x000000000f087348 */ /* 0x000fea0003c00000 */
[----:B------:R0:W1:Y:S02]  /*13ae0*/  SHFL.IDX P6, R14, R13, R12, R11 ;  /* 0x0000000c0d0e7389 */ /* 0x00006400000c000b */
[----:B01----:R-:W-:Y:S01]  /*13af0*/  ENDCOLLECTIVE ;  /* 0x000000000000791b */ /* 0x003fe20003800000 */
.L_x_1149:
[----:B------:R-:W-:Y:S02]  /*13b00*/  ULDC UR4, c[0x0][0x288] ;  /* 0x0000a20000047ab9 */ /* 0x000fe40000000800 */
[----:B------:R-:W-:-:S05]  /*13b10*/  IMAD R7, R7, UR4, RZ ;  /* 0x0000000407077c24 */ /* 0x000fca000f8e02ff */
[----:B------:R-:W-:Y:S01]  /*13b20*/  ISETP.GE.AND P0, PT, R8, R7, PT ;  /* 0x000000070800720c */ /* 0x000fe20003f06270 */
[----:B------:R-:W-:Y:S02]  /*13b30*/  IMAD.MOV.U32 R13, RZ, RZ, R6 ;  /* 0x000000ffff0d7224 */ /* 0x000fe400078e0006 */
[----:B------:R-:W-:-:S10]  /*13b40*/  IMAD.MOV.U32 R12, RZ, RZ, 0x1 ;  /* 0x00000001ff0c7424 */ /* 0x000fd400078e00ff */
[----:B------:R-:W-:Y:S01]  /*13b50*/  @!P0 LEA R9, R30, UR45, 0x1 ;  /* 0x0000002d1e098c11 */ /* 0x000fe2000f8e08ff */
[----:B------:R-:W-:-:S07]  /*13b60*/  IMAD.MOV.U32 R2, RZ, RZ, R14 ;  /* 0x000000ffff027224 */ /* 0x000fce00078e000e */
[----:B------:R-:W-:Y:S05]  /*13b70*/  WARPSYNC.COLLECTIVE R15, `(.L_x_1150) ;  /* 0x000000000f087348 */ /* 0x000fea0003c00000 */
[----:B------:R0:W1:Y:S02]  /*13b80*/  SHFL.IDX P6, R14, R13, R12, R11 ;  /* 0x0000000c0d0e7389 */ /* 0x00006400000c000b */
[----:B01----:R-:W-:Y:S01]  /*13b90*/  ENDCOLLECTIVE ;  /* 0x000000000000791b */ /* 0x003fe20003800000 */
.L_x_1150:
[----:B------:R-:W-:-:S05]  /*13ba0*/  @!P0 IMAD.WIDE.U32 R2, R25, 0x2, R2 ;  /* 0x0000000219028825 */ /* 0x000fca00078e0002 */
        /* <DEDUP_REMOVED lines=8> */
[----:B------:R-:W-:Y:S01]  /*13c30*/  ISETP.GE.AND P0, PT, R4, R7, PT ;  /* 0x000000070400720c */ /* 0x000fe20003f06270 */
[----:B------:R-:W-:-:S12]  /*13c40*/  IMAD.MOV.U32 R5, RZ, RZ, R14 ;  /* 0x000000ffff057224 */ /* 0x000fd800078e000e */
[----:B0-----:R-:W-:Y:S05]  /*13c50*/  WARPSYNC.COLLECTIVE R15, `(.L_x_1151) ;  /* 0x000000000f087348 */ /* 0x001fea0003c00000 */
[----:B------:R1:W2:Y:S02]  /*13c60*/  SHFL.IDX P6, R14, R13, R12, R11 ;  /* 0x0000000c0d0e7389 */ /* 0x0002a400000c000b */
[----:B012---:R-:W-:Y:S01]  /*13c70*/  ENDCOLLECTIVE ;  /* 0x000000000000791b */ /* 0x007fe20003800000 */
.L_x_1151:
[----:B------:R-:W-:Y:S01]  /*13c80*/  VIADD R2, R8, 0x20 ;  /* 0x0000002008027836 */ /* 0x000fe20000000000 */
[----:B------:R-:W-:Y:S01]  /*13c90*/  @!P0 LEA R21, R30, UR45, 0x1 ;  /* 0x0000002d1e158c11 */ /* 0x000fe2000f8e08ff */
[----:B------:R-:W-:Y:S02]  /*13ca0*/  IMAD.MOV.U32 R13, RZ, RZ, R6 ;  /* 0x000000ffff0d7224 */ /* 0x000fe400078e0006 */
[----:B------:R-:W-:Y:S01]  /*13cb0*/  IMAD.MOV.U32 R12, RZ, RZ, 0x2 ;  /* 0x00000002ff0c7424 */ /* 0x000fe200078e00ff */
[----:B------:R-:W-:-:S07]  /*13cc0*/  MOV R4, R14 ;  /* 0x0000000e00047202 */ /* 0x000fce0000000f00 */
[----:B------:R-:W-:Y:S05]  /*13cd0*/  WARPSYNC.COLLECTIVE R15, `(.L_x_1152) ;  /* 0x000000000f087348 */ /* 0x000fea0003c00000 */
[----:B------:R0:W1:Y:S02]  /*13ce0*/  SHFL.IDX P6, R14, R13, R12, R11 ;  /* 0x0000000c0d0e7389 */ /* 0x00006400000c000b */
[----:B01----:R-:W-:Y:S01]  /*13cf0*/  ENDCOLLECTIVE ;  /* 0x000000000000791b */ /* 0x003fe20003800000 */
.L_x_1152:
[----:B------:R-:W-:-:S05]  /*13d00*/  @!P0 IMAD.WIDE.U32 R4, R25, 0x2, R4 ;  /* 0x0000000219048825 */ /* 0x000fca00078e0004 */
[----:B------:R-:W-:Y:S01]  /*13d10*/  @!PT LDS RZ, [RZ] ;  /* 0x00000000fffff984 */ /* 0x000fe20000000800 */
[----:B------:R-:W-:Y:S01]  /*13d20*/  @!PT LDS RZ, [RZ] ;  /* 0x00000000fffff984 */ /* 0x000fe20000000800 */
[----:B------:R-:W-:Y:S01]  /*13d30*/  @!PT LDS RZ, [RZ] ;  /* 0x00000000fffff984 */ /* 0x000fe20000000800 */
[----:B------:R0:W-:Y:S04]  /*13d40*/  @!P0 LDGSTS.E.BYPASS.LTC128B.128 [R21+0x10c00], desc[UR60][R4.64], !P4 ;  /* 0x10c0000004158fae */ /* 0x0001e8000e101d7c */
[----:B------:R0:W-:Y:S01]  /*13d50*/  @!P0 LDGSTS.E.BYPASS.LTC128B.128 [R21+0x14c00], desc[UR60][R4.64+0x80], !P3 ;  /* 0x14c0008004158fae */ /* 0x0001e2000d901d7c */
[----:B------:R-:W-:-:S03]  /*13d60*/  MOV R13, R0 ;  /* 0x00000000000d7202 */ /* 0x000fc60000000f00 */
[----:B------:R0:W-:Y:S04]  /*13d70*/  @!P0 LDGSTS.E.BYPASS.LTC128B.128 [R21+0x18c00], desc[UR60][R4.64+0x100], !P2 ;  /* 0x18c0010004158fae */ /* 0x0001e8000d101d7c */
[----:B------:R0:W-:Y:S01]  /*13d80*/  @!P0 LDGSTS.E.BYPASS.LTC128B.128 [R21+0x1cc00], desc[UR60][R4.64+0x180], !P1 ;  /* 0x1cc0018004158fae */ /* 0x0001e2000c901d7c */
[----:B------:R-:W-:Y:S01]  /*13d90*/  ISETP.GE.AND P0, PT, R2, R7, PT ;  /* 0x000000070200720c */ /* 0x000fe20003f06270 */
[----:B------:R-:W-:-:S12]  /*13da0*/  IMAD.MOV.U32 R3, RZ, RZ, R14 ;  /* 0x000000ffff037224 */ /* 0x000fd800078e000e */
[----:B0-----:R-:W-:Y:S05]  /*13db0*/  WARPSYNC.COLLECTIVE R15, `(.L_x_1153) ;  /* 0x000000000f087348 */ /* 0x001fea0003c00000 */
[----:B------:R1:W2:Y:S02]  /*13dc0*/  SHFL.IDX P6, R14, R13, R12, R11 ;  /* 0x0000000c0d0e7389 */ /* 0x0002a400000c000b */
[----:B012---:R-:W-:Y:S01]  /*13dd0*/  ENDCOLLECTIVE ;  /* 0x000000000000791b */ /* 0x007fe20003800000 */
.L_x_1153:
[----:B------:R-:W-:Y:S01]  /*13de0*/  VIADD R4, R8, 0x30 ;  /* 0x0000003008047836 */ /* 0x000fe20000000000 */
[----:B------:R-:W-:Y:S01]  /*13df0*/  @!P0 LEA R9, R30, UR45, 0x1 ;  /* 0x0000002d1e098c11 */ /* 0x000fe2000f8e08ff */
[----:B------:R-:W-:Y:S02]  /*13e00*/  IMAD.MOV.U32 R13, RZ, RZ, R6 ;  /* 0x000000ffff0d7224 */ /* 0x000fe400078e0006 */
[----:B------:R-:W-:Y:S02]  /*13e10*/  IMAD.MOV.U32 R12, RZ, RZ, 0x3 ;  /* 0x00000003ff0c7424 */ /* 0x000fe400078e00ff */
[----:B------:R-:W-:-:S07]  /*13e20*/  IMAD.MOV.U32 R2, RZ, RZ, R14 ;  /* 0x000000ffff027224 */ /* 0x000fce00078e000e */
[----:B------:R-:W-:Y:S05]  /*13e30*/  WARPSYNC.COLLECTIVE R15, `(.L_x_1154) ;  /* 0x000000000f087348 */ /* 0x000fea0003c00000 */
[----:B------:R0:W1:Y:S02]  /*13e40*/  SHFL.IDX P6, R14, R13, R12, R11 ;  /* 0x0000000c0d0e7389 */ /* 0x00006400000c000b */
[----:B01----:R-:W-:Y:S01]  /*13e50*/  ENDCOLLECTIVE ;  /* 0x000000000000791b */ /* 0x003fe20003800000 */
.L_x_1154:
        /* <DEDUP_REMOVED lines=9> */
[----:B------:R-:W-:Y:S02]  /*13ef0*/  ISETP.GE.AND P0, PT, R4, R7, PT ;  /* 0x000000070400720c */ /* 0x000fe40003f06270 */
[----:B------:R-:W-:-:S11]  /*13f00*/  MOV R5, R14 ;  /* 0x0000000e00057202 */ /* 0x000fd60000000f00 */
[----:B0-----:R-:W-:Y:S05]  /*13f10*/  WARPSYNC.COLLECTIVE R15, `(.L_x_1155) ;  /* 0x000000000f087348 */ /* 0x001fea0003c00000 */
[----:B------:R1:W2:Y:S02]  /*13f20*/  SHFL.IDX P6, R14, R13, R12, R11 ;  /* 0x0000000c0d0e7389 */ /* 0x0002a400000c000b */
[----:B012---:R-:W-:Y:S01]  /*13f30*/  ENDCOLLECTIVE ;  /* 0x000000000000791b */ /* 0x007fe20003800000 */
.L_x_1155:
[----:B------:R-:W-:Y:S01]  /*13f40*/  VIADD R2, R8, 0x40 ;  /* 0x0000004008027836 */ /* 0x000fe20000000000 */
[----:B------:R-:W-:Y:S01]  /*13f50*/  @!P0 LEA R21, R30, UR45, 0x1 ;  /* 0x0000002d1e158c11 */ /* 0x000fe2000f8e08ff */
[----:B------:R-:W-:Y:S01]  /*13f60*/  IMAD.MOV.U32 R13, RZ, RZ, R6 ;  /* 0x000000ffff0d7224 */ /* 0x000fe200078e0006 */
[----:B------:R-:W-:Y:S01]  /*13f70*/  MOV R12, 0x4 ;  /* 0x00000004000c7802 */ /* 0x000fe20000000f00 */
[----:B------:R-:W-:-:S07]  /*13f80*/  IMAD.MOV.U32 R4, RZ, RZ, R14 ;  /* 0x000000ffff047224 */ /* 0x000fce00078e000e */
[----:B------:R-:W-:Y:S05]  /*13f90*/  WARPSYNC.COLLECTIVE R15, `(.L_x_1156) ;  /* 0x000000000f087348 */ /* 0x000fea0003c00000 */
[----:B------:R0:W1:Y:S02]  /*13fa0*/  SHFL.IDX P6, R14, R13, R12, R11 ;  /* 0x0000000c0d0e7389 */ /* 0x00006400000c000b */
[----:B01----:R-:W-:Y:S01]  /*13fb0*/  ENDCOLLECTIVE ;  /* 0x000000000000791b */ /* 0x003fe20003800000 */
.L_x_1156:
        /* <DEDUP_REMOVED lines=14> */
.L_x_1157:
[----:B------:R-:W-:Y:S01]  /*140a0*/  VIADD R4, R8, 0x50 ;  /* 0x0000005008047836 */ /* 0x000fe20000000000 */
[----:B------:R-:W-:Y:S02]  /*140b0*/  @!P0 LEA R9, R30, UR45, 0x1 ;  /* 0x0000002d1e098c11 */ /* 0x000fe4000f8e08ff */
[----:B------:R-:W-:Y:S01]  /*140c0*/  MOV R13, R6 ;  /* 0x00000006000d7202 */ /* 0x000fe20000000f00 */
[----:B------:R-:W-:Y:S02]  /*140d0*/  IMAD.MOV.U32 R12, RZ, RZ, 0x5 ;  /* 0x00000005ff0c7424 */ /* 0x000fe400078e00ff */
[----:B------:R-:W-:-:S07]  /*140e0*/  IMAD.MOV.U32 R2, RZ, RZ, R14 ;  /* 0x000000ffff027224 */ /* 0x000fce00078e000e */
[----:B------:R-:W-:Y:S05]  /*140f0*/  WARPSYNC.COLLECTIVE R15, `(.L_x_1158) ;  /* 0x000000000f087348 */ /* 0x000fea0003c00000 */
[----:B------:R0:W1:Y:S02]  /*14100*/  SHFL.IDX P6, R14, R13, R12, R11 ;  /* 0x0000000c0d0e7389 */ /* 0x00006400000c000b */
[----:B01----:R-:W-:Y:S01]  /*14110*/  ENDCOLLECTIVE ;  /* 0x000000000000791b */ /* 0x003fe20003800000 */
.L_x_1158:
        /* <DEDUP_REMOVED lines=14> */
.L_x_1159:
[----:B------:R-:W-:Y:S02]  /*14200*/  IADD3 R2, R8, 0x60, RZ ;  /* 0x0000006008027810 */ /* 0x000fe40007ffe0ff */
[----:B------:R-:W-:Y:S01]  /*14210*/  @!P0 LEA R21, R30, UR45, 0x1 ;  /* 0x0000002d1e158c11 */ /* 0x000fe2000f8e08ff */
[----:B------:R-:W-:Y:S02]  /*14220*/  IMAD.MOV.U32 R13, RZ, RZ, R6 ;  /* 0x000000ffff0d7224 */ /* 0x000fe400078e0006 */
[----:B------:R-:W-:Y:S02]  /*14230*/  IMAD.MOV.U32 R12, RZ, RZ, 0x6 ;  /* 0x00000006ff0c7424 */ /* 0x000fe400078e00ff */
[----:B------:R-:W-:-:S07]  /*14240*/  IMAD.MOV.U32 R4, RZ, RZ, R14 ;  /* 0x000000ffff047224 */ /* 0x000fce00078e000e */
[----:B------:R-:W-:Y:S05]  /*14250*/  WARPSYNC.COLLECTIVE R15, `(.L_x_1160) ;  /* 0x000000000f087348 */ /* 0x000fea0003c00000 */
[----:B------:R0:W1:Y:S02]  /*14260*/  SHFL.IDX P6, R14, R13, R12, R11 ;  /* 0x0000000c0d0e7389 */ /* 0x00006400000c000b */
[----:B01----:R-:W-:Y:S01]  /*14270*/  ENDCOLLECTIVE ;  /* 0x000000000000791b */ /* 0x003fe20003800000 */
.L_x_1160:
        /* <DEDUP_REMOVED lines=14> */
.L_x_1161:
[----:B------:R-:W-:Y:S01]  /*14360*/  @!P0 LEA R9, R30, UR45, 0x1 ;  /* 0x0000002d1e098c11 */ /* 0x000fe2000f8e08ff */
[----:B------:R-:W-:Y:S02]  /*14370*/  IMAD.MOV.U32 R13, RZ, RZ, R6 ;  /* 0x000000ffff0d7224 */ /* 0x000fe400078e0006 */
[----:B------:R-:W-:Y:S01]  /*14380*/  IMAD.MOV.U32 R12, RZ, RZ, 0x7 ;  /* 0x00000007ff0c7424 */ /* 0x000fe200078e00ff */
[----:B------:R-:W-:-:S07]  /*14390*/  MOV R2, R14 ;  /* 0x0000000e00027202 */ /* 0x000fce0000000f00 */
[----:B------:R-:W-:Y:S05]  /*143a0*/  WARPSYNC.COLLECTIVE R15, `(.L_x_1162) ;  /* 0x000000000f087348 */ /* 0x000fea0003c00000 */
[----:B------:R0:W1:Y:S02]  /*143b0*/  SHFL.IDX P6, R14, R13, R12, R11 ;  /* 0x0000000c0d0e7389 */ /* 0x00006400000c000b */
[----:B01----:R-:W-:Y:S01]  /*143c0*/  ENDCOLLECTIVE ;  /* 0x000000000000791b */ /* 0x003fe20003800000 */
.L_x_1162:
        /* <DEDUP_REMOVED lines=13> */
.L_x_1163:
[----:B------:R-:W-:Y:S05]  /*144a0*/  BRA `(.L_x_1164) ;  /* 0xffffffd000347947 */ /* 0x000fea000383ffff */
.L_x_1103:
[----:B0-----:R-:W-:-:S04]  /*144b0*/  MOV R3, UR45 ;  /* 0x0000002d00037c02 */ /* 0x001fc80008000f00 */
[----:B------:R0:W1:Y:S03]  /*144c0*/  SYNCS.PHASECHK.TRANS64.TRYWAIT P0, [R3+URZ+0x30820], R0 ;  /* 0x03082000030075a7 */ /* 0x000066000800017f */
[----:B-1----:R-:W-:Y:S05]  /*144d0*/  @!P0 NANOSLEEP.SYNCS 0x989680 ;  /* 0x009896800000895d */ /* 0x002fea0003900000 */
[----:B------:R-:W1:Y:S02]  /*144e0*/  @!P0 SYNCS.PHASECHK.TRANS64 P0, [R3+URZ+0x30820], R0 ;  /* 0x03082000030085a7 */ /* 0x000e64000800007f */
[----:B-1----:R-:W-:Y:S05]  /*144f0*/  @!P0 BRA `(.L_x_1103) ;  /* 0xfffffffc00ec8947 */ /* 0x002fea000383ffff */
[----:B------:R-:W-:Y:S05]  /*14500*/  BRA `(.L_x_1165) ;  /* 0xffffffd000887947 */ /* 0x000fea000383ffff */
.L_x_1107:
[----:B0-----:R0:W1:Y:S02]  /*14510*/  SYNCS.PHASECHK.TRANS64.TRYWAIT P0, [R21+URZ+0x30840], R2 ;  /* 0x03084002150075a7 */ /* 0x001064000800017f */
[----:B-1----:R-:W-:Y:S05]  /*14520*/  @!P0 NANOSLEEP.SYNCS 0x989680 ;  /* 0x009896800000895d */ /* 0x002fea0003900000 */
[----:B------:R-:W1:Y:S02]  /*14530*/  @!P0 SYNCS.PHASECHK.TRANS64 P0, [R21+URZ+0x30840], R2 ;  /* 0x03084002150085a7 */ /* 0x000e64000800007f */
[----:B-1----:R-:W-:Y:S05]  /*14540*/  @!P0 BRA `(.L_x_1107) ;  /* 0xfffffffc00f08947 */ /* 0x002fea000383ffff */
[----:B------:R-:W-:Y:S05]  /*14550*/  BRA `(.L_x_1166) ;  /* 0xffffffd400707947 */ /* 0x000fea000383ffff */
.L_x_1108:
        /* <DEDUP_REMOVED lines=8> */
.L_x_1168:
[----:B------:R-:W-:Y:S05]  /*145e0*/  BSYNC B1 ;  /* 0x0000000000017941 */ /* 0x000fea0003800000 */
.L_x_1167:
[----:B------:R-:W-:Y:S01]  /*145f0*/  IMAD.MOV.U32 R13, RZ, RZ, R28 ;  /* 0x000000ffff0d7224 */ /* 0x000fe200078e001c */
[----:B------:R-:W-:Y:S01]  /*14600*/  MOV R15, 0xffffffff ;  /* 0xffffffff000f7802 */ /* 0x000fe20000000f00 */
[----:B------:R-:W-:Y:S01]  /*14610*/  IMAD.MOV.U32 R12, RZ, RZ, RZ ;  /* 0x000000ffff0c7224 */ /* 0x000fe200078e00ff */
[----:B------:R-:W-:Y:S01]  /*14620*/  MOV R3, R14 ;  /* 0x0000000e00037202 */ /* 0x000fe20000000f00 */
[----:B------:R-:W-:Y:S01]  /*14630*/  IMAD.MOV.U32 R11, RZ, RZ, 0x181f ;  /* 0x0000181fff0b7424 */ /* 0x000fe200078e00ff */
[----:B------:R-:W-:Y:S01]  /*14640*/  P2R R4, PR, RZ, 0x8 ;  /* 0x00000008ff047803 */ /* 0x000fe20000000000 */
[----:B------:R-:W-:Y:S01]  /*14650*/  IMAD.SHL.U32 R9, R25, 0x2, RZ ;  /* 0x0000000219097824 */ /* 0x000fe200078e00ff */
[----:B------:R-:W-:-:S13]  /*14660*/  LOP3.LUT P3, RZ, R16, 0x10, RZ, 0xc0, !PT ;  /* 0x0000001010ff7812 */ /* 0x000fda000786c0ff */
[----:B------:R-:W-:Y:S05]  /*14670*/  WARPSYNC.COLLECTIVE R15, `(.L_x_1169) ;  /* 0x000000000f087348 */ /* 0x000fea0003c00000 */
[----:B------:R0:W1:Y:S02]  /*14680*/  SHFL.IDX P6, R14, R13, R12, R11 ;  /* 0x0000000c0d0e7389 */ /* 0x00006400000c000b */
[----:B01----:R-:W-:Y:S01]  /*14690*/  ENDCOLLECTIVE ;  /* 0x000000000000791b */ /* 0x003fe20003800000 */
.L_x_1169:
[----:B------:R-:W-:Y:S02]  /*146a0*/  P2R R5, PR, RZ, 0x4 ;  /* 0x00000004ff057803 */ /* 0x000fe40000000000 */
[C---:B------:R-:W-:Y:S02]  /*146b0*/  LOP3.LUT P2, RZ, R16.reuse, 0x8, RZ, 0xc0, !PT ;  /* 0x0000000810ff7812 */ /* 0x040fe4000784c0ff */
[----:B------:R-:W-:Y:S02]  /*146c0*/  P2R R8, PR, RZ, 0x2 ;  /* 0x00000002ff087803 */ /* 0x000fe40000000000 */
[----:B------:R-:W-:Y:S02]  /*146d0*/  LOP3.LUT P1, RZ, R16, 0x4, RZ, 0xc0, !PT ;  /* 0x0000000410ff7812 */ /* 0x000fe4000782c0ff */
[----:B------:R-:W-:Y:S01]  /*146e0*/  LEA R29, R29, UR45, 0x1 ;  /* 0x0000002d1d1d7c11 */ /* 0x000fe2000f8e08ff */
[----:B------:R-:W-:Y:S02]  /*146f0*/  IMAD.MOV.U32 R13, RZ, RZ, R31 ;  /* 0x000000ffff0d7224 */ /* 0x000fe400078e001f */
[----:B------:R-:W-:Y:S01]  /*14700*/  IMAD.MOV.U32 R12, RZ, RZ, 0x1 ;  /* 0x00000001ff0c7424 */ /* 0x000fe200078e00ff */
[----:B------:R-:W-:-:S13]  /*14710*/  IADD3 R2, P0, R14, R9, RZ ;  /* 0x000000090e027210 */ /* 0x000fda0007f1e0ff */
[----:B------:R-:W-:Y:S05]  /*14720*/  WARPSYNC.COLLECTIVE R15, `(.L_x_1170) ;  /* 0x000000000f087348 */ /* 0x000fea0003c00000 */
[----:B------:R0:W1:Y:S02]  /*14730*/  SHFL.IDX P6, R14, R13, R12, R11 ;  /* 0x0000000c0d0e7389 */ /* 0x00006400000c000b */
[----:B01----:R-:W-:Y:S01]  /*14740*/  ENDCOLLECTIVE ;  /* 0x000000000000791b */ /* 0x003fe20003800000 */
.L_x_1170:
[----:B------:R-:W-:-:S05]  /*14750*/  IMAD.X R3, RZ, RZ, R3, P0 ;  /* 0x000000ffff037224 */ /* 0x000fca00000e0603 */
[----:B------:R-:W-:Y:S01]  /*14760*/  @!PT LDS RZ, [RZ] ;  /* 0x00000000fffff984 */ /* 0x000fe20000000800 */
[----:B------:R-:W-:Y:S01]  /*14770*/  @!PT LDS RZ, [RZ] ;  /* 0x00000000fffff984 */ /* 0x000fe20000000800 */
[----:B------:R-:W-:Y:S01]  /*14780*/  @!PT LDS RZ, [RZ] ;  /* 0x00000000fffff984 */ /* 0x000fe20000000800 */
[----:B------:R-:W-:Y:S04]  /*14790*/  LDGSTS.E.BYPASS.LTC128B.128 [R29+0x20400], desc[UR60][R2.64], !P3 ;  /* 0x20400000021d7fae */ /* 0x000fe8000d901d7c */
[----:B------:R-:W-:Y:S01]  /*147a0*/  LDGSTS.E.BYPASS.LTC128B.128 [R29+0x22400], desc[UR60][R2.64+0x80], !P2 ;  /* 0x22400080021d7fae */ /* 0x000fe2000d101d7c */
[----:B------:R-:W-:-:S03]  /*147b0*/  MOV R13, R28 ;  /* 0x0000001c000d7202 */ /* 0x000fc60000000f00 */
[----:B------:R-:W-:Y:S04]  /*147c0*/  LDGSTS.E.BYPASS.LTC128B.128 [R29+0x24400], desc[UR60][R2.64+0x100], !P1 ;  /* 0x24400100021d7fae */ /* 0x000fe8000c901d7c */
[----:B------:R0:W-:Y:S02]  /*147d0*/  LDGSTS.E.BYPASS.LTC128B.128 [R29+0x26400], desc[UR60][R2.64+0x180], !P5 ;  /* 0x26400180021d7fae */ /* 0x0001e4000e901d7c */
[----:B0-----:R-:W-:-:S07]  /*147e0*/  IMAD.MOV.U32 R3, RZ, RZ, R14 ;  /* 0x000000ffff037224 */ /* 0x001fce00078e000e */
[----:B------:R-:W-:Y:S05]  /*147f0*/  WARPSYNC.COLLECTIVE R15, `(.L_x_1171) ;  /* 0x000000000f087348 */ /* 0x000fea0003c00000 */
[----:B------:R0:W1:Y:S02]  /*14800*/  SHFL.IDX P6, R14, R13, R12, R11 ;  /* 0x0000000c0d0e7389 */ /* 0x00006400000c000b */
[----:B01----:R-:W-:Y:S01]  /*14810*/  ENDCOLLECTIVE ;  /* 0x000000000000791b */ /* 0x003fe20003800000 */
.L_x_1171:
[----:B------:R-:W-:Y:S02]  /*14820*/  IMAD.MOV.U32 R13, RZ, RZ, R31 ;  /* 0x000000ffff0d7224 */ /* 0x000fe400078e001f */
[----:B------:R-:W-:Y:S02]  /*14830*/  IMAD.MOV.U32 R12, RZ, RZ, 0x2 ;  /* 0x00000002ff0c7424 */ /* 0x000fe400078e00ff */
[----:B------:R-:W-:-:S07]  /*14840*/  IMAD.MOV.U32 R2, RZ, RZ, R14 ;  /* 0x000000ffff027224 */ /* 0x000fce00078e000e */
[----:B------:R-:W-:Y:S05]  /*14850*/  WARPSYNC.COLLECTIVE R15, `(.L_x_1172) ;  /* 0x000000000f087348 */ /* 0x000fea0003c00000 */
[----:B------:R0:W1:Y:S02]  /*14860*/  SHFL.IDX P6, R14, R13, R12, R11 ;  /* 0x0000000c0d0e7389 */ /* 0x00006400000c000b */
[----:B01----:R-:W-:Y:S01]  /*14870*/  ENDCOLLECTIVE ;  /* 0x000000000000791b */ /* 0x003fe20003800000 */
.L_x_1172:
[----:B------:R-:W-:-:S05]  /*14880*/  IADD3 R2, P0, R2, R9, RZ ;  /* 0x0000000902027210 */ /* 0x000fca0007f1e0ff */
[----:B------:R-:W-:-:S05]  /*14890*/  IMAD.X R3, RZ, RZ, R3, P0 ;  /* 0x000000ffff037224 */ /* 0x000fca00000e0603 */
[----:B------:R-:W-:Y:S01]  /*148a0*/  @!PT LDS RZ, [RZ] ;  /* 0x00000000fffff984 */ /* 0x000fe20000000800 */
[----:B------:R-:W-:Y:S01]  /*148b0*/  @!PT LDS RZ, [RZ] ;  /* 0x00000000fffff984 */ /* 0x000fe20000000800 */
[----:B------:R-:W-:Y:S01]  /*148c0*/  @!PT LDS RZ, [RZ] ;  /* 0x00000000fffff984 */ /* 0x000fe20000000800 */
[----:B------:R-:W-:Y:S01]  /*148d0*/  LDGSTS.E.BYPASS.LTC128B.128 [R29+0x20c00], desc[UR60][R2.64], !P3 ;  /* 0x20c00000021d7fae */ /* 0x000fe2000d901d7c */
[----:B------:R-:W-:-:S03]  /*148e0*/  IMAD.MOV.U32 R13, RZ, RZ, R28 ;  /* 0x000000ffff0d7224 */ /* 0x000fc600078e001c */
[----:B------:R-:W-:Y:S04]  /*148f0*/  LDGSTS.E.BYPASS.LTC128B.128 [R29+0x22c00], desc[UR60][R2.64+0x80], !P2 ;  /* 0x22c00080021d7fae */ /* 0x000fe8000d101d7c */
[----:B------:R-:W-:Y:S04]  /*14900*/  LDGSTS.E.BYPASS.LTC128B.128 [R29+0x24c00], desc[UR60][R2.64+0x100], !P1 ;  /* 0x24c00100021d7fae */ /* 0x000fe8000c901d7c */
[----:B------:R0:W-:Y:S02]  /*14910*/  LDGSTS.E.BYPASS.LTC128B.128 [R29+0x26c00], desc[UR60][R2.64+0x180], !P5 ;  /* 0x26c00180021d7fae */ /* 0x0001e4000e901d7c */
[----:B0-----:R-:W-:-:S07]  /*14920*/  MOV R3, R14 ;  /* 0x0000000e00037202 */ /* 0x001fce0000000f00 */
[----:B------:R-:W-:Y:S05]  /*14930*/  WARPSYNC.COLLECTIVE R15, `(.L_x_1173) ;  /* 0x000000000f087348 */ /* 0x000fea0003c00000 */
[----:B------:R0:W1:Y:S02]  /*14940*/  SHFL.IDX P6, R14, R13, R12, R11 ;  /* 0x0000000c0d0e7389 */ /* 0x00006400000c000b */
[----:B01----:R-:W-:Y:S01]  /*14950*/  ENDCOLLECTIVE ;  /* 0x000000000000791b */ /* 0x003fe20003800000 */
.L_x_1173:
[----:B------:R-:W-:Y:S01]  /*14960*/  IMAD.MOV.U32 R13, RZ, RZ, R31 ;  /* 0x000000ffff0d7224 */ /* 0x000fe200078e001f */
[----:B------:R-:W-:Y:S01]  /*14970*/  MOV R12, 0x3 ;  /* 0x00000003000c7802 */ /* 0x000fe20000000f00 */
[----:B------:R-:W-:-:S07]  /*14980*/  IMAD.MOV.U32 R2, RZ, RZ, R14 ;  /* 0x000000ffff027224 */ /* 0x000fce00078e000e */
[----:B------:R-:W-:Y:S05]  /*14990*/  WARPSYNC.COLLECTIVE R15, `(.L_x_1174) ;  /* 0x000000000f087348 */ /* 0x000fea0003c00000 */
[----:B------:R0:W1:Y:S02]  /*149a0*/  SHFL.IDX P6, R14, R13, R12, R11 ;  /* 0x0000000c0d0e7389 */ /* 0x00006400000c000b */
[----:B01----:R-:W-:Y:S01]  /*149b0*/  ENDCOLLECTIVE ;  /* 0x000000000000791b */ /* 0x003fe20003800000 */
.L_x_1174:
[----:B------:R-:W-:-:S05]  /*149c0*/  IADD3 R2, P0, R2, R9, RZ ;  /* 0x0000000902027210 */ /* 0x000fca0007f1e0ff */
[----:B------:R-:W-:-:S05]  /*149d0*/  IMAD.X R3, RZ, RZ, R3, P0 ;  /* 0x000000ffff037224 */ /* 0x000fca00000e0603 */
[----:B------:R-:W-:Y:S01]  /*149e0*/  @!PT LDS RZ, [RZ] ;  /* 0x00000000fffff984 */ /* 0x000fe20000000800 */
[----:B------:R-:W-:Y:S01]  /*149f0*/  @!PT LDS RZ, [RZ] ;  /* 0x00000000fffff984 */ /* 0x000fe20000000800 */
[----:B------:R-:W-:Y:S01]  /*14a00*/  @!PT LDS RZ, [RZ] ;  /* 0x00000000fffff984 */ /* 0x000fe20000000800 */
[----:B------:R0:W-:Y:S01]  /*14a10*/  LDGSTS.E.BYPASS.LTC128B.128 [R29+0x21400], desc[UR60][R2.64], !P3 ;  /* 0x21400000021d7fae */ /* 0x0001e2000d901d7c */
[----:B------:R-:W-:Y:S01]  /*14a20*/  IMAD.MOV.U32 R13, RZ, RZ, R28 ;  /* 0x000000ffff0d7224 */ /* 0x000fe200078e001c */
[----:B------:R-:W-:Y:S02]  /*14a30*/  ISETP.NE.AND P3, PT, R4, RZ, PT ;  /* 0x000000ff0400720c */ /* 0x000fe40003f65270 */
[----:B------:R0:W-:Y:S01]  /*14a40*/  LDGSTS.E.BYPASS.LTC128B.128 [R29+0x23400], desc[UR60][R2.64+0x80], !P2 ;  /* 0x23400080021d7fae */ /* 0x0001e2000d101d7c */
[----:B------:R-:W-:-:S03]  /*14a50*/  ISETP.NE.AND P2, PT, R5, RZ, PT ;  /* 0x000000ff0500720c */ /* 0x000fc60003f45270 */
[----:B------:R0:W-:Y:S01]  /*14a60*/  LDGSTS.E.BYPASS.LTC128B.128 [R29+0x25400], desc[UR60][R2.64+0x100], !P1 ;  /* 0x25400100021d7fae */ /* 0x0001e2000c901d7c */
[----:B------:R-:W-:Y:S01]  /*14a70*/  ISETP.NE.AND P1, PT, R8, RZ, PT ;  /* 0x000000ff0800720c */ /* 0x000fe20003f25270 */
[----:B------:R-:W-:Y:S02]  /*14a80*/  IMAD.MOV.U32 R31, RZ, RZ, R14 ;  /* 0x000000ffff1f7224 */ /* 0x000fe400078e000e */
[----:B------:R0:W-:Y:S10]  /*14a90*/  LDGSTS.E.BYPASS.LTC128B.128 [R29+0x27400], desc[UR60][R2.64+0x180], !P5 ;  /* 0x27400180021d7fae */ /* 0x0001f4000e901d7c */
[----:B0-----:R-:W-:Y:S05]  /*14aa0*/  WARPSYNC.COLLECTIVE R15, `(.L_x_1175) ;  /* 0x000000000f087348 */ /* 0x001fea0003c00000 */
[----:B------:R1:W2:Y:S02]  /*14ab0*/  SHFL.IDX P6, R14, R13, R12, R11 ;  /* 0x0000000c0d0e7389 */ /* 0x0002a400000c000b */
[----:B012---:R-:W-:Y:S01]  /*14ac0*/  ENDCOLLECTIVE ;  /* 0x000000000000791b */ /* 0x007fe20003800000 */
.L_x_1175:
[----:B------:R-:W-:Y:S05]  /*14ad0*/  BRA `(.L_x_1176) ;  /* 0xffffffd400107947 */ /* 0x000fea000383ffff */
.L_x_1113:
[----:B0-----:R0:W2:Y:S02]  /*14ae0*/  SYNCS.PHASECHK.TRANS64.TRYWAIT P0, [R4+URZ+0x30860], R3 ;  /* 0x03086003040075a7 */ /* 0x0010a4000800017f */
[----:B--2---:R-:W-:Y:S05]  /*14af0*/  @!P0 NANOSLEEP.SYNCS 0x989680 ;  /* 0x009896800000895d */ /* 0x004fea0003900000 */
[----:B------:R-:W2:Y:S02]  /*14b00*/  @!P0 SYNCS.PHASECHK.TRANS64 P0, [R4+URZ+0x30860], R3 ;  /* 0x03086003040085a7 */ /* 0x000ea4000800007f */
[----:B--2---:R-:W-:Y:S05]  /*14b10*/  @!P0 BRA `(.L_x_1113) ;  /* 0xfffffffc00f08947 */ /* 0x004fea000383ffff */
[----:B------:R-:W-:Y:S05]  /*14b20*/  BRA `(.L_x_1177) ;  /* 0xffffffd400887947 */ /* 0x000fea000383ffff */
.L_x_1114:
        /* <DEDUP_REMOVED lines=8> */
.L_x_1179:
[----:B------:R-:W-:Y:S05]  /*14bb0*/  BSYNC B1 ;  /* 0x0000000000017941 */ /* 0x000fea0003800000 */
.L_x_1178:
[----:B------:R-:W-:Y:S01]  /*14bc0*/  IMAD.MOV.U32 R13, RZ, RZ, R17 ;  /* 0x000000ffff0d7224 */ /* 0x000fe200078e0011 */
[----:B------:R-:W-:Y:S01]  /*14bd0*/  MOV R11, 0x181f ;  /* 0x0000181f000b7802 */ /* 0x000fe20000000f00 */
[----:B------:R-:W-:Y:S01]  /*14be0*/  IMAD.MOV.U32 R12, RZ, RZ, RZ ;  /* 0x000000ffff0c7224 */ /* 0x000fe200078e00ff */
[----:B------:R-:W-:Y:S01]  /*14bf0*/  LEA R5, R5, UR45, 0x1 ;  /* 0x0000002d05057c11 */ /* 0x000fe2000f8e08ff */
[----:B------:R-:W-:Y:S02]  /*14c00*/  IMAD.MOV.U32 R15, RZ, RZ, -0x1 ;  /* 0xffffffffff0f7424 */ /* 0x000fe400078e00ff */
[----:B------:R-:W-:-:S07]  /*14c10*/  IMAD.MOV.U32 R3, RZ, RZ, R14 ;  /* 0x000000ffff037224 */ /* 0x000fce00078e000e */
[----:B------:R-:W-:Y:S05]  /*14c20*/  WARPSYNC.COLLECTIVE R15, `(.L_x_1180) ;  /* 0x000000000f087348 */ /* 0x000fea0003c00000 */
[----:B------:R0:W1:Y:S02]  /*14c30*/  SHFL.IDX P6, R14, R13, R12, R11 ;  /* 0x0000000c0d0e7389 */ /* 0x00006400000c000b */
[----:B01----:R-:W-:Y:S01]  /*14c40*/  ENDCOLLECTIVE ;  /* 0x000000000000791b */ /* 0x003fe20003800000 */
.L_x_1180:
[----:B------:R-:W-:Y:S02]  /*14c50*/  IMAD.MOV.U32 R13, RZ, RZ, R18 ;  /* 0x000000ffff0d7224 */ /* 0x000fe400078e0012 */
[----:B------:R-:W-:Y:S01]  /*14c60*/  IMAD.MOV.U32 R12, RZ, RZ, 0x1 ;  /* 0x00000001ff0c7424 */ /* 0x000fe200078e00ff */
[----:B------:R-:W-:-:S13]  /*14c70*/  IADD3 R2, P0, R14, R8, RZ ;  /* 0x000000080e027210 */ /* 0x000fda0007f1e0ff */
[----:B------:R-:W-:Y:S05]  /*14c80*/  WARPSYNC.COLLECTIVE R15, `(.L_x_1181) ;  /* 0x000000000f087348 */ /* 0x000fea0003c00000 */
[----:B------:R0:W1:Y:S02]  /*14c90*/  SHFL.IDX P6, R14, R13, R12, R11 ;  /* 0x0000000c0d0e7389 */ /* 0x00006400000c000b */
[----:B01----:R-:W-:Y:S01]  /*14ca0*/  ENDCOLLECTIVE ;  /* 0x000000000000791b */ /* 0x003fe20003800000 */
.L_x_1181:
        /* <DEDUP_REMOVED lines=13> */
[----:B0-----:R-:W-:-:S07]  /*14d80*/  MOV R3, R14 ;  /* 0x0000000e00037202 */ /* 0x001fce0000000f00 */
[----:B------:R-:W-:Y:S05]  /*14d90*/  WARPSYNC.COLLECTIVE R15, `(.L_x_1182) ;  /* 0x000000000f087348 */ /* 0x000fea0003c00000 */
[----:B------:R0:W1:Y:S02]  /*14da0*/  SHFL.IDX P6, R14, R13, R12, R11 ;  /* 0x0000000c0d0e7389 */ /* 0x00006400000c000b */
[----:B01----:R-:W-:Y:S01]  /*14db0*/  ENDCOLLECTIVE ;  /* 0x000000000000791b */ /* 0x003fe20003800000 */
.L_x_1182:
[----:B------:R-:W-:Y:S02]  /*14dc0*/  IMAD.MOV.U32 R13, RZ, RZ, R18 ;  /* 0x000000ffff0d7224 */ /* 0x000fe400078e0012 */
[----:B------:R-:W-:Y:S01]  /*14dd0*/  IMAD.MOV.U32 R12, RZ, RZ, 0x2 ;  /* 0x00000002ff0c7424 */ /* 0x000fe200078e00ff */
[----:B------:R-:W-:-:S13]  /*14de0*/  IADD3 R2, P0, R14, R8, RZ ;  /* 0x000000080e027210 */ /* 0x000fda0007f1e0ff */
[----:B------:R-:W-:Y:S05]  /*14df0*/  WARPSYNC.COLLECTIVE R15, `(.L_x_1183) ;  /* 0x000000000f087348 */ /* 0x000fea0003c00000 */
[----:B------:R0:W1:Y:S02]  /*14e00*/  SHFL.IDX P6, R14, R13, R12, R11 ;  /* 0x0000000c0d0e7389 */ /* 0x00006400000c000b */
[----:B01----:R-:W-:Y:S01]  /*14e10*/  ENDCOLLECTIVE ;  /* 0x000000000000791b */ /* 0x003fe20003800000 */
.L_x_1183:
        /* <DEDUP_REMOVED lines=17> */
.L_x_1184:
[----:B------:R-:W-:Y:S02]  /*14f30*/  IMAD.MOV.U32 R13, RZ, RZ, R18 ;  /* 0x000000ffff0d7224 */ /* 0x000fe400078e0012 */
[----:B------:R-:W-:Y:S01]  /*14f40*/  IMAD.MOV.U32 R12, RZ, RZ, 0x3 ;  /* 0x00000003ff0c7424 */ /* 0x000fe200078e00ff */
[----:B------:R-:W-:-:S13]  /*14f50*/  IADD3 R2, P0, R14, R8, RZ ;  /* 0x000000080e027210 */ /* 0x000fda0007f1e0ff */
[----:B------:R-:W-:Y:S05]  /*14f60*/  WARPSYNC.COLLECTIVE R15, `(.L_x_1185) ;  /* 0x000000000f087348 */ /* 0x000fea0003c00000 */
[----:B------:R0:W1:Y:S02]  /*14f70*/  SHFL.IDX P6, R14, R13, R12, R11 ;  /* 0x0000000c0d0e7389 */ /* 0x00006400000c000b */
[----:B01----:R-:W-:Y:S01]  /*14f80*/  ENDCOLLECTIVE ;  /* 0x000000000000791b */ /* 0x003fe20003800000 */
.L_x_1185:
[----:B------:R-:W-:Y:S01]  /*14f90*/  IMAD.X R3, RZ, RZ, R3, P0 ;  /* 0x000000ffff037224 */ /* 0x000fe200000e0603 */
[----:B------:R-:W-:Y:S01]  /*14fa0*/  ISETP.LT.OR P0, PT, R0, 0x21, P4 ;  /* 0x000000210000780c */ /* 0x000fe20002701670 */
[----:B------:R-:W-:-:S12]  /*14fb0*/  IMAD.MOV.U32 R13, RZ, RZ, R17 ;  /* 0x000000ffff0d7224 */ /* 0x000fd800078e0011 */
[----:B------:R-:W-:Y:S01]  /*14fc0*/  @!PT LDS RZ, [RZ] ;  /* 0x00000000fffff984 */ /* 0x000fe20000000800 */
[----:B------:R-:W-:Y:S01]  /*14fd0*/  @!PT LDS RZ, [RZ] ;  /* 0x00000000fffff984 */ /* 0x000fe20000000800 */
[----:B------:R-:W-:Y:S01]  /*14fe0*/  @!PT LDS RZ, [RZ] ;  /* 0x00000000fffff984 */ /* 0x000fe20000000800 */
[----:B------:R0:W-:Y:S01]  /*14ff0*/  LDGSTS.E.BYPASS.LTC128B.128 [R5+0x1400], desc[UR60][R2.64], !P0 ;  /* 0x0140000002057fae */ /* 0x0001e2000c101d7c */
[----:B------:R-:W-:Y:S02]  /*15000*/  ISETP.LT.OR P0, PT, R0, 0x21, P3 ;  /* 0x000000210000780c */ /* 0x000fe40001f01670 */
[----:B------:R-:W-:-:S11]  /*15010*/  MOV R18, R14 ;  /* 0x0000000e00127202 */ /* 0x000fd60000000f00 */
[----:B0-----:R-:W-:Y:S05]  /*15020*/  WARPSYNC.COLLECTIVE R15, `(.L_x_1186) ;  /* 0x000000000f087348 */ /* 0x001fea0003c00000 */
[----:B------:R1:W2:Y:S02]  /*15030*/  SHFL.IDX P6, R14, R13, R12, R11 ;  /* 0x0000000c0d0e7389 */ /* 0x0002a400000c000b */
[----:B012---:R-:W-:Y:S01]  /*15040*/  ENDCOLLECTIVE ;  /* 0x000000000000791b */ /* 0x007fe20003800000 */
.L_x_1186:
        /* <DEDUP_REMOVED lines=9> */
.L_x_1120:
[----:B0-----:R0:W2:Y:S02]  /*150e0*/  SYNCS.PHASECHK.TRANS64.TRYWAIT P0, [R0+URZ+0x30860], R3 ;  /* 0x03086003000075a7 */ /* 0x0010a4000800017f */
[----:B--2---:R-:W-:Y:S05]  /*150f0*/  @!P0 NANOSLEEP.SYNCS 0x989680 ;  /* 0x009896800000895d */ /* 0x004fea0003900000 */
[----:B------:R-:W2:Y:S02]  /*15100*/  @!P0 SYNCS.PHASECHK.TRANS64 P0, [R0+URZ+0x30860], R3 ;  /* 0x03086003000085a7 */ /* 0x000ea4000800007f */
[----:B--2---:R-:W-:Y:S05]  /*15110*/  @!P0 BRA `(.L_x_1120) ;  /* 0xfffffffc00f08947 */ /* 0x004fea000383ffff */
[----:B------:R-:W-:Y:S05]  /*15120*/  BRA `(.L_x_1188) ;  /* 0xffffffd400d07947 */ /* 0x000fea000383ffff */
.L_x_1121:
[----:B------:R-:W-:Y:S01]  /*15130*/  BSSY B0, `(.L_x_1189) ;  /* 0x0000008000007945 */ /* 0x000fe20003800000 */
[----:B------:R-:W-:Y:S01]  /*15140*/  IMAD.MOV.U32 R13, RZ, RZ, R18 ;  /* 0x000000ffff0d7224 */ /* 0x000fe200078e0012 */
[----:B------:R-:W-:Y:S01]  /*15150*/  MOV R15, 0xffffffff ;  /* 0xffffffff000f7802 */ /* 0x000fe20000000f00 */
[----:B------:R-:W-:Y:S02]  /*15160*/  IMAD.MOV.U32 R12, RZ, RZ, RZ ;  /* 0x000000ffff0c7224 */ /* 0x000fe400078e00ff */
[----:B------:R-:W-:-:S07]  /*15170*/  IMAD.MOV.U32 R11, RZ, RZ, 0x181f ;  /* 0x0000181fff0b7424 */ /* 0x000fce00078e00ff */
[----:B01----:R-:W-:Y:S05]  /*15180*/  WARPSYNC.COLLECTIVE R15, `(.L_x_1190) ;  /* 0x000000000f087348 */ /* 0x003fea0003c00000 */
[----:B------:R2:W3:Y:S02]  /*15190*/  SHFL.IDX P6, R14, R13, R12, R11 ;  /* 0x0000000c0d0e7389 */ /* 0x0004e400000c000b */
[----:B0123--:R-:W-:Y:S01]  /*151a0*/  ENDCOLLECTIVE ;  /* 0x000000000000791b */ /* 0x00ffe20003800000 */
.L_x_1190:
[----:B------:R-:W-:Y:S05]  /*151b0*/  BSYNC B0 ;  /* 0x0000000000007941 */ /* 0x000fea0003800000 */
.L_x_1189:
[----:B------:R-:W-:Y:S01]  /*151c0*/  IMAD.MOV.U32 R13, RZ, RZ, R17 ;  /* 0x000000ffff0d7224 */ /* 0x000fe200078e0011 */
[----:B------:R-:W-:Y:S01]  /*151d0*/  MOV R15, 0xffffffff ;  /* 0xffffffff000f7802 */ /* 0x000fe20000000f00 */
[----:B------:R-:W-:Y:S01]  /*151e0*/  IMAD.MOV.U32 R12, RZ, RZ, RZ ;  /* 0x000000ffff0c7224 */ /* 0x000fe200078e00ff */
[----:B------:R-:W-:Y:S01]  /*151f0*/  LEA R4, R4, UR45, 0x1 ;  /* 0x0000002d04047c11 */ /* 0x000fe2000f8e08ff */
[----:B------:R-:W-:Y:S02]  /*15200*/  IMAD.MOV.U32 R11, RZ, RZ, 0x181f ;  /* 0x0000181fff0b7424 */ /* 0x000fe400078e00ff */
[----:B------:R-:W-:-:S07]  /*15210*/  IMAD.MOV.U32 R3, RZ, RZ, R14 ;  /* 0x000000ffff037224 */ /* 0x000fce00078e000e */
[----:B------:R-:W-:Y:S05]  /*15220*/  WARPSYNC.COLLECTIVE R15, `(.L_x_1191) ;  /* 0x000000000f087348 */ /* 0x000fea0003c00000 */
[----:B------:R0:W1:Y:S02]  /*15230*/  SHFL.IDX P6, R14, R13, R12, R11 ;  /* 0x0000000c0d0e7389 */ /* 0x00006400000c000b */
[----:B01----:R-:W-:Y:S01]  /*15240*/  ENDCOLLECTIVE ;  /* 0x000000000000791b */ /* 0x003fe20003800000 */
.L_x_1191:
[----:B------:R-:W-:Y:S02]  /*15250*/  ULDC UR4, c[0x0][0x2f4] ;  /* 0x0000bd0000047ab9 */ /* 0x000fe40000000800 */
[----:B------:R-:W-:Y:S02]  /*15260*/  ISETP.GE.AND P3, PT, R36, UR4, PT ;  /* 0x0000000424007c0c */ /* 0x000fe4000bf66270 */
[----:B------:R-:W-:Y:S02]  /*15270*/  ISETP.GE.AND P1, PT, R35, UR4, PT ;  /* 0x0000000423007c0c */ /* 0x000fe4000bf26270 */
[----:B------:R-:W-:Y:S02]  /*15280*/  ISETP.GE.AND P0, PT, R34, UR4, PT ;  /* 0x0000000422007c0c */ /* 0x000fe4000bf06270 */
[----:B------:R-:W-:Y:S02]  /*15290*/  ISETP.GE.AND P2, PT, R25, UR4, PT ;  /* 0x0000000419007c0c */ /* 0x000fe4000bf46270 */
[----:B------:R-:W-:-:S02]  /*152a0*/  ISETP.LT.OR P4, PT, R5, 0x1, P3 ;  /* 0x000000010500780c */ /* 0x000fc40001f81670 */
[----:B------:R-:W-:Y:S01]  /*152b0*/  ISETP.LT.OR P5, PT, R5, 0x1, P2 ;  /* 0x000000010500780c */ /* 0x000fe200017a1670 */
[----:B------:R-:W-:Y:S02]  /*152c0*/  IMAD.MOV.U32 R13, RZ, RZ, R18 ;  /* 0x000000ffff0d7224 */ /* 0x000fe400078e0012 */
[----:B------:R-:W-:Y:S02]  /*152d0*/  IMAD.MOV.U32 R12, RZ, RZ, 0x1 ;  /* 0x00000001ff0c7424 */ /* 0x000fe400078e00ff */
[----:B------:R-:W-:-:S08]  /*152e0*/  IMAD.MOV.U32 R2, RZ, RZ, R14 ;  /* 0x000000ffff027224 */ /* 0x000fd000078e000e */
[----:B------:R-:W-:Y:S05]  /*152f0*/  WARPSYNC.COLLECTIVE R15, `(.L_x_1192) ;  /* 0x000000000f087348 */ /* 0x000fea0003c00000 */
[----:B------:R0:W1:Y:S02]  /*15300*/  SHFL.IDX P6, R14, R13, R12, R11 ;  /* 0x0000000c0d0e7389 */ /* 0x00006400000c000b */
[----:B01----:R-:W-:Y:S01]  /*15310*/  ENDCOLLECTIVE ;  /* 0x000000000000791b */ /* 0x003fe20003800000 */
.L_x_1192:
[----:B------:R-:W-:-:S05]  /*15320*/  IMAD.WIDE.U32 R2, R25, 0x2, R2 ;  /* 0x0000000219027825 */ /* 0x000fca00078e0002 */
[----:B------:R-:W-:Y:S01]  /*15330*/  @!PT LDS RZ, [RZ] ;  /* 0x00000000fffff984 */ /* 0x000fe20000000800 */
[----:B------:R-:W-:Y:S01]  /*15340*/  @!PT LDS RZ, [RZ] ;  /* 0x00000000fffff984 */ /* 0x000fe20000000800 */
[----:B------:R-:W-:Y:S01]  /*15350*/  @!PT LDS RZ, [RZ] ;  /* 0x00000000fffff984 */ /* 0x000fe20000000800 */
[----:B------:R0:W-:Y:S01]  /*15360*/  LDGSTS.E.BYPASS.LTC128B.128 [R4+0x400], desc[UR60][R2.64], !P5 ;  /* 0x0040000002047fae */ /* 0x0001e2000e901d7c */
[----:B------:R-:W-:-:S03]  /*15370*/  ISETP.LT.OR P5, PT, R5, 0x1, P1 ;  /* 0x000000010500780c */ /* 0x000fc60000fa1670 */
[----:B------:R0:W-:Y:S01]  /*15380*/  LDGSTS.E.BYPASS.LTC128B.128 [R4+0x2400], desc[UR60][R2.64+0x80], !P4 ;  /* 0x0240008002047fae */ /* 0x0001e2000e101d7c */
[----:B------:R-:W-:Y:S02]  /*15390*/  ISETP.LT.OR P4, PT, R5, 0x1, P0 ;  /* 0x000000010500780c */ /* 0x000fe40000781670 */
[----:B------:R-:W-:-:S07]  /*153a0*/  MOV R13, R17 ;  /* 0x00000011000d7202 */ /* 0x000fce0000000f00 */
[----:B------:R0:W-:Y:S01]  /*153b0*/  LDGSTS.E.BYPASS.LTC128B.128 [R4+0x4400], desc[UR60][R2.64+0x100], !P5 ;  /* 0x0440010002047fae */ /* 0x0001e2000e901d7c */
[C---:B------:R-:W-:Y:S01]  /*153c0*/  ISETP.LT.OR P5, PT, R5.reuse, 0x11, P2 ;  /* 0x000000110500780c */ /* 0x040fe200017a1670 */
[----:B------:R-:W-:Y:S02]  /*153d0*/  IMAD.MOV.U32 R6, RZ, RZ, R14 ;  /* 0x000000ffff067224 */ /* 0x000fe400078e000e */
[----:B------:R0:W-:Y:S01]  /*153e0*/  LDGSTS.E.BYPASS.LTC128B.128 [R4+0x6400], desc[UR60][R2.64+0x180], !P4 ;  /* 0x0640018002047fae */ /* 0x0001e2000e101d7c */
[----:B------:R-:W-:-:S13]  /*153f0*/  ISETP.LT.OR P4, PT, R5, 0x11, P3 ;  /* 0x000000110500780c */ /* 0x000fda0001f81670 */
[----:B0-----:R-:W-:Y:S05]  /*15400*/  WARPSYNC.COLLECTIVE R15, `(.L_x_1193) ;  /* 0x000000000f087348 */ /* 0x001fea0003c00000 */
[----:B------:R1:W2:Y:S02]  /*15410*/  SHFL.IDX P6, R14, R13, R12, R11 ;  /* 0x0000000c0d0e7389 */ /* 0x0002a400000c000b */
[----:B012---:R-:W-:Y:S01]  /*15420*/  ENDCOLLECTIVE ;  /* 0x000000000000791b */ /* 0x007fe20003800000 */
.L_x_1193:
[----:B------:R-:W-:Y:S02]  /*15430*/  IMAD.MOV.U32 R3, RZ, RZ, R6 ;  /* 0x000000ffff037224 */ /* 0x000fe400078e0006 */
[----:B------:R-:W-:Y:S02]  /*15440*/  IMAD.MOV.U32 R13, RZ, RZ, R18 ;  /* 0x000000ffff0d7224 */ /* 0x000fe400078e0012 */
[----:B------:R-:W-:Y:S02]  /*15450*/  IMAD.MOV.U32 R12, RZ, RZ, 0x2 ;  /* 0x00000002ff0c7424 */ /* 0x000fe400078e00ff */
[----:B------:R-:W-:-:S07]  /*15460*/  IMAD.MOV.U32 R2, RZ, RZ, R14 ;  /* 0x000000ffff027224 */ /* 0x000fce00078e000e */
[----:B------:R-:W-:Y:S05]  /*15470*/  WARPSYNC.COLLECTIVE R15, `(.L_x_1194) ;  /* 0x000000000f087348 */ /* 0x000fea0003c00000 */
[----:B------:R0:W1:Y:S02]  /*15480*/  SHFL.IDX P6, R14, R13, R12, R11 ;  /* 0x0000000c0d0e7389 */ /* 0x00006400000c000b */
[----:B01----:R-:W-:Y:S01]  /*15490*/  ENDCOLLECTIVE ;  /* 0x000000000000791b */ /* 0x003fe20003800000 */
.L_x_1194:
[----:B------:R-:W-:-:S05]  /*154a0*/  IMAD.WIDE.U32 R2, R25, 0x2, R2 ;  /* 0x0000000219027825 */ /* 0x000fca00078e0002 */
[----:B------:R-:W-:Y:S01]  /*154b0*/  @!PT LDS RZ, [RZ] ;  /* 0x00000000fffff984 */ /* 0x000fe20000000800 */
[----:B------:R-:W-:Y:S01]  /*154c0*/  @!PT LDS RZ, [RZ] ;  /* 0x00000000fffff984 */ /* 0x000fe20000000800 */
[----:B------:R-:W-:Y:S01]  /*154d0*/  @!PT LDS RZ, [RZ] ;  /* 0x00000000fffff984 */ /* 0x000fe20000000800 */
[----:B------:R0:W-:Y:S01]  /*154e0*/  LDGSTS.E.BYPASS.LTC128B.128 [R4+0xc00], desc[UR60][R2.64], !P5 ;  /* 0x00c0000002047fae */ /* 0x0001e2000e901d7c */
[----:B------:R-:W-:-:S03]  /*154f0*/  ISETP.LT.OR P5, PT, R5, 0x11, P1 ;  /* 0x000000110500780c */ /* 0x000fc60000fa1670 */
[----:B------:R0:W-:Y:S01]  /*15500*/  LDGSTS.E.BYPASS.LTC128B.128 [R4+0x2c00], desc[UR60][R2.64+0x80], !P4 ;  /* 0x02c0008002047fae */ /* 0x0001e2000e101d7c */
[----:B------:R-:W-:Y:S01]  /*15510*/  ISETP.LT.OR P4, PT, R5, 0x11, P0 ;  /* 0x000000110500780c */ /* 0x000fe20000781670 */
[----:B------:R-:W-:-:S08]  /*15520*/  IMAD.MOV.U32 R13, RZ, RZ, R17 ;  /* 0x000000ffff0d7224 */ /* 0x000fd000078e0011 */
[----:B------:R0:W-:Y:S01]  /*15530*/  LDGSTS.E.BYPASS.LTC128B.128 [R4+0x4c00], desc[UR60][R2.64+0x100], !P5 ;  /* 0x04c0010002047fae */ /* 0x0001e2000e901d7c */
[C---:B------:R-:W-:Y:S02]  /*15540*/  ISETP.LT.OR P5, PT, R5.reuse, 0x21, P2 ;  /* 0x000000210500780c */ /* 0x040fe400017a1670 */
[----:B------:R-:W-:Y:S01]  /*15550*/  MOV R6, R14 ;  /* 0x0000000e00067202 */ /* 0x000fe20000000f00 */
[----:B------:R0:W-:Y:S01]  /*15560*/  LDGSTS.E.BYPASS.LTC128B.128 [R4+0x6c00], desc[UR60][R2.64+0x180], !P4 ;  /* 0x06c0018002047fae */ /* 0x0001e2000e101d7c */
[----:B------:R-:W-:-:S13]  /*15570*/  ISETP.LT.OR P4, PT, R5, 0x21, P3 ;  /* 0x000000210500780c */ /* 0x000fda0001f81670 */
[----:B0-----:R-:W-:Y:S05]  /*15580*/  WARPSYNC.COLLECTIVE R15, `(.L_x_1195) ;  /* 0x000000000f087348 */ /* 0x001fea0003c00000 */
[----:B------:R1:W2:Y:S02]  /*15590*/  SHFL.IDX P6, R14, R13, R12, R11 ;  /* 0x0000000c0d0e7389 */ /* 0x0002a400000c000b */
[----:B012---:R-:W-:Y:S01]  /*155a0*/  ENDCOLLECTIVE ;  /* 0x000000000000791b */ /* 0x007fe20003800000 */
.L_x_1195:
[----:B------:R-:W-:Y:S02]  /*155b0*/  IMAD.MOV.U32 R3, RZ, RZ, R6 ;  /* 0x000000ffff037224 */ /* 0x000fe400078e0006 */
[----:B------:R-:W-:Y:S02]  /*155c0*/  IMAD.MOV.U32 R6, RZ, RZ, RZ ;  /* 0x000000ffff067224 */ /* 0x000fe400078e00ff */
[----:B------:R-:W-:Y:S01]  /*155d0*/  IMAD.MOV.U32 R13, RZ, RZ, R18 ;  /* 0x000000ffff0d7224 */ /* 0x000fe200078e0012 */
[----:B------:R-:W-:Y:S01]  /*155e0*/  MOV R12, 0x3 ;  /* 0x00000003000c7802 */ /* 0x000fe20000000f00 */
[----:B------:R-:W-:-:S07]  /*155f0*/  IMAD.MOV.U32 R2, RZ, RZ, R14 ;  /* 0x000000ffff027224 */ /* 0x000fce00078e000e */
[----:B------:R-:W-:Y:S05]  /*15600*/  WARPSYNC.COLLECTIVE R15, `(.L_x_1196) ;  /* 0x000000000f087348 */ /* 0x000fea0003c00000 */
[----:B------:R0:W1:Y:S02]  /*15610*/  SHFL.IDX P6, R14, R13, R12, R11 ;  /* 0x0000000c0d0e7389 */ /* 0x00006400000c000b */
[----:B01----:R-:W-:Y:S01]  /*15620*/  ENDCOLLECTIVE ;  /* 0x000000000000791b */ /* 0x003fe20003800000 */
.L_x_1196:
        /* <DEDUP_REMOVED lines=10> */
[----:B------:R-:W-:-:S03]  /*156d0*/  IMAD.MOV.U32 R18, RZ, RZ, R14 ;  /* 0x000000ffff127224 */ /* 0x000fc600078e000e */
[----:B------:R0:W-:Y:S04]  /*156e0*/  LDGSTS.E.BYPASS.LTC128B.128 [R4+0x7400], desc[UR60][R2.64+0x180], !P4 ;  /* 0x0740018002047fae */ /* 0x0001e8000e101d7c */
[----:B0-----:R-:W-:Y:S05]  /*156f0*/  WARPSYNC.COLLECTIVE R15, `(.L_x_1197) ;  /* 0x000000000f087348 */ /* 0x001fea0003c00000 */
[----:B------:R1:W2:Y:S02]  /*15700*/  SHFL.IDX P6, R14, R13, R12, R11 ;  /* 0x0000000c0d0e7389 */ /* 0x0002a400000c000b */
[----:B012---:R-:W-:Y:S01]  /*15710*/  ENDCOLLECTIVE ;  /* 0x000000000000791b */ /* 0x007fe20003800000 */
.L_x_1197:
[----:B------:R-:W-:Y:S05]  /*15720*/  BRA `(.L_x_1198) ;  /* 0xffffffd400147947 */ /* 0x000fea000383ffff */
.L_x_1124:
[----:B0-----:R0:W2:Y:S02]  /*15730*/  SYNCS.PHASECHK.TRANS64.TRYWAIT P0, [R7+URZ+0x30820], R6 ;  /* 0x03082006070075a7 */ /* 0x0010a4000800017f */
[----:B--2---:R-:W-:Y:S05]  /*15740*/  @!P0 NANOSLEEP.SYNCS 0x989680 ;  /* 0x009896800000895d */ /* 0x004fea0003900000 */
[----:B------:R-:W2:Y:S02]  /*15750*/  @!P0 SYNCS.PHASECHK.TRANS64 P0, [R7+URZ+0x30820], R6 ;  /* 0x03082006070085a7 */ /* 0x000ea4000800007f */
[----:B--2---:R-:W-:Y:S05]  /*15760*/  @!P0 BRA `(.L_x_1124) ;  /* 0xfffffffc00f08947 */ /* 0x004fea000383ffff */
[----:B------:R-:W-:Y:S05]  /*15770*/  BRA `(.L_x_1199) ;  /* 0xffffffd400987947 */ /* 0x000fea000383ffff */
.L_x_1125:
[----:B------:R-:W2:Y:S01]  /*15780*/  S2R R3, SR_TID.X ;  /* 0x0000000000037919 */ /* 0x000ea20000002100 */
[----:B------:R-:W-:Y:S01]  /*15790*/  BSSY B0, `(.L_x_1200) ;  /* 0x000000a000007945 */ /* 0x000fe20003800000 */
[----:B------:R-:W-:Y:S01]  /*157a0*/  MOV R12, RZ ;  /* 0x000000ff000c7202 */ /* 0x000fe20000000f00 */
[----:B------:R-:W-:Y:S02]  /*157b0*/  IMAD.MOV.U32 R11, RZ, RZ, 0x1f ;  /* 0x0000001fff0b7424 */ /* 0x000fe400078e00ff */
[----:B------:R-:W-:Y:S01]  /*157c0*/  IMAD.MOV.U32 R15, RZ, RZ, -0x1 ;  /* 0xffffffffff0f7424 */ /* 0x000fe200078e00ff */
[----:B--2---:R-:W-:-:S04]  /*157d0*/  SHF.R.U32.HI R3, RZ, 0x5, R3 ;  /* 0x00000005ff037819 */ /* 0x004fc80000011603 */
[----:B------:R-:W-:-:S05]  /*157e0*/  LOP3.LUT R3, R3, 0x3, RZ, 0xc0, !PT ;  /* 0x0000000303037812 */ /* 0x000fca00078ec0ff */
[----:B------:R-:W-:-:S07]  /*157f0*/  IMAD.MOV.U32 R13, RZ, RZ, R3 ;  /* 0x000000ffff0d7224 */ /* 0x000fce00078e0003 */
[----:B01---5:R-:W-:Y:S05]  /*15800*/  WARPSYNC.COLLECTIVE R15, `(.L_x_1201) ;  /* 0x000000000f087348 */ /* 0x023fea0003c00000 */
[----:B------:R2:W3:Y:S02]  /*15810*/  SHFL.IDX P6, R14, R13, R12, R11 ;  /* 0x0000000c0d0e7389 */ /* 0x0004e400000c000b */
[----:B0123-5:R-:W-:Y:S01]  /*15820*/  ENDCOLLECTIVE ;  /* 0x000000000000791b */ /* 0x02ffe20003800000 */
.L_x_1201:
[----:B------:R-:W-:Y:S05]  /*15830*/  BSYNC B0 ;  /* 0x0000000000007941 */ /* 0x000fea0003800000 */
.L_x_1200:
[----:B------:R-:W-:Y:S05]  /*15840*/  BRA `(.L_x_1202) ;  /* 0xffffffd4007c7947 */ /* 0x000fea000383ffff */
.L_x_1126:
[----:B------:R-:W-:Y:S01]  /*15850*/  BSSY B0, `(.L_x_1203) ;  /* 0x0000006000007945 */ /* 0x000fe20003800000 */
[----:B------:R-:W-:-:S07]  /*15860*/  IMAD.MOV.U32 R15, RZ, RZ, -0x1 ;  /* 0xffffffffff0f7424 */ /* 0x000fce00078e00ff */
[----:B012--5:R-:W-:Y:S05]  /*15870*/  WARPSYNC.COLLECTIVE R15, `(.L_x_1204) ;  /* 0x000000000f0c7348 */ /* 0x027fea0003c00000 */
[----:B------:R-:W-:Y:S02]  /*15880*/  ELECT P6, UR62, PT ;  /* 0x00000000003e782f */ /* 0x000fe400038c0000 */
[----:B------:R-:W-:Y:S01]  /*15890*/  MOV R14, UR62 ;  /* 0x0000003e000e7c02 */ /* 0x000fe20008000f00 */
[----:B012--5:R-:W-:Y:S10]  /*158a0*/  ENDCOLLECTIVE ;  /* 0x000000000000791b */ /* 0x027ff40003800000 */
.L_x_1204:
[----:B------:R-:W-:Y:S05]  /*158b0*/  BSYNC B0 ;  /* 0x0000000000007941 */ /* 0x000fea0003800000 */
.L_x_1203:
[----:B------:R-:W-:Y:S05]  /*158c0*/  BRA `(.L_x_1205) ;  /* 0xffffffd400707947 */ /* 0x000fea000383ffff */
.L_x_1128:
[----:B--2---:R2:W3:Y:S02]  /*158d0*/  SYNCS.PHASECHK.TRANS64.TRYWAIT P1, [R5+URZ+0x30840], R4 ;  /* 0x03084004050075a7 */ /* 0x0044e4000802017f */
[----:B---3--:R-:W-:Y:S05]  /*158e0*/  @!P1 NANOSLEEP.SYNCS 0x989680 ;  /* 0x009896800000995d */ /* 0x008fea0003900000 */
[----:B------:R-:W3:Y:S02]  /*158f0*/  @!P1 SYNCS.PHASECHK.TRANS64 P1, [R5+URZ+0x30840], R4 ;  /* 0x03084004050095a7 */ /* 0x000ee4000802007f */
[----:B---3--:R-:W-:Y:S05]  /*15900*/  @!P1 BRA `(.L_x_1128) ;  /* 0xfffffffc00f09947 */ /* 0x008fea000383ffff */
[----:B------:R-:W-:Y:S05]  /*15910*/  BRA `(.L_x_1206) ;  /* 0xffffffd400987947 */ /* 0x000fea000383ffff */
.L_x_1130:
[----:B---3--:R3:W4:Y:S02]  /*15920*/  SYNCS.PHASECHK.TRANS64.TRYWAIT P1, [R3+URZ+0x30840], R0 ;  /* 0x03084000030075a7 */ /* 0x008724000802017f */
[----:B----4-:R-:W-:Y:S05]  /*15930*/  @!P1 NANOSLEEP.SYNCS 0x989680 ;  /* 0x009896800000995d */ /* 0x010fea0003900000 */
[----:B------:R-:W4:Y:S02]  /*15940*/  @!P1 SYNCS.PHASECHK.TRANS64 P1, [R3+URZ+0x30840], R0 ;  /* 0x03084000030095a7 */ /* 0x000f24000802007f */
[----:B----4-:R-:W-:Y:S05]  /*15950*/  @!P1 BRA `(.L_x_1130) ;  /* 0xfffffffc00f09947 */ /* 0x010fea000383ffff */
[----:B------:R-:W-:Y:S05]  /*15960*/  BRA `(.L_x_1207) ;  /* 0xffffffd400a47947 */ /* 0x000fea000383ffff */
.L_x_1132:
[----:B----4-:R4:W0:Y:S02]  /*15970*/  SYNCS.PHASECHK.TRANS64.TRYWAIT P1, [R5+URZ+0x30860], R4 ;  /* 0x03086004050075a7 */ /* 0x010824000802017f */
[----:B0-----:R-:W-:Y:S05]  /*15980*/  @!P1 NANOSLEEP.SYNCS 0x989680 ;  /* 0x009896800000995d */ /* 0x001fea0003900000 */
[----:B------:R-:W0:Y:S02]  /*15990*/  @!P1 SYNCS.PHASECHK.TRANS64 P1, [R5+URZ+0x30860], R4 ;  /* 0x03086004050095a7 */ /* 0x000e24000802007f */
[----:B0-----:R-:W-:Y:S05]  /*159a0*/  @!P1 BRA `(.L_x_1132) ;  /* 0xfffffffc00f09947 */ /* 0x001fea000383ffff */
[----:B------:R-:W-:Y:S05]  /*159b0*/  BRA `(.L_x_1208) ;  /* 0xffffffd400a07947 */ /* 0x000fea000383ffff */
.L_x_1209:
        /* <DEDUP_REMOVED lines=12> */
.L_x_15972:


//--------------------- .text._ZN7cutlass13device_kernelIN5flash11enable_sm90INS1_16FlashAttnFwdSm90INS1_25CollectiveMainloopFwdSm90ILi2EN4cute5tupleIJNS5_1CILi1EEES8_S8_EEENS6_IJNS7_ILi128EEENS7_ILi64EEENS7_ILi256EEEEEELi256ENS_6half_tEfNS_4arch4Sm90ELb0ELb1ELb0ELb1ELb1ELb0ELb0ELb1ELb1ELb1ELb1ELb0EEENS1_21CollectiveEpilogueFwdINS6_IJSA_SC_SB_EEES9_SE_SG_Li256ELb1ELb1ELb1ELb0EEENS1_36VarlenDynamicPersistentTileSchedulerILi128ELi64ELi256ELi128ELb1ELb1ELb1ELb1ELb0ELb1EEEEEEEEEvNT_6ParamsE --------------------------
	.section	.text._ZN7cutlass13device_kernelIN5flash11enable_sm90INS1_16FlashAttnFwdSm90INS1_25CollectiveMainloopFwdSm90ILi2EN4cute5tupleIJNS5_1CILi1EEES8_S8_EEENS6_IJNS7_ILi128EEENS7_ILi64EEENS7_ILi256EEEEEELi256ENS_6half_tEfNS_4arch4Sm90ELb0ELb1ELb0ELb1ELb1ELb0ELb0ELb1ELb1ELb1ELb1ELb0EEENS1_21CollectiveEpilogueFwdINS6_IJSA_SC_SB_EEES9_SE_SG_Li256ELb1ELb1ELb1ELb0EEENS1_36VarlenDynamicPersistentTileSchedulerILi128ELi64ELi256ELi128ELb1ELb1ELb1ELb1ELb0ELb1EEEEEEEEEvNT_6ParamsE,"ax",@progbits
	.align	128
.text._ZN7cutlass13device_kernelIN5flash11enable_sm90INS1_16FlashAttnFwdSm90INS1_25CollectiveMainloopFwdSm90ILi2EN4cute5tupleIJNS5_1CILi1EEES8_S8_EEENS6_IJNS7_ILi128EEENS7_ILi64EEENS7_ILi256EEEEEELi256ENS_6half_tEfNS_4arch4Sm90ELb0ELb1ELb0ELb1ELb1ELb0ELb0ELb1ELb1ELb1ELb1ELb0EEENS1_21CollectiveEpilogueFwdINS6_IJSA_SC_SB_EEES9_SE_SG_Li256ELb1ELb1ELb1ELb0EEENS1_36VarlenDynamicPersistentTileSchedulerILi128ELi64ELi256ELi128ELb1ELb1ELb1ELb1ELb0ELb1EEEEEEEEEvNT_6ParamsE:
        .type           _ZN7cutlass13device_kernelIN5flash11enable_sm90INS1_16FlashAttnFwdSm90INS1_25CollectiveMainloopFwdSm90ILi2EN4cute5tupleIJNS5_1CILi1EEES8_S8_EEENS6_IJNS7_ILi128EEENS7_ILi64EEENS7_ILi256EEEEEELi256ENS_6half_tEfNS_4arch4Sm90ELb0ELb1ELb0ELb1ELb1ELb0ELb0ELb1ELb1ELb1ELb1ELb0EEENS1_21CollectiveEpilogueFwdINS6_IJSA_SC_SB_EEES9_SE_SG_Li256ELb1ELb1ELb1ELb0EEENS1_36VarlenDynamicPersistentTileSchedulerILi128ELi64ELi256ELi128ELb1ELb1ELb1ELb1ELb0ELb1EEEEEEEEEvNT_6ParamsE,@function
        .size           _ZN7cutlass13device_kernelIN5flash11enable_sm90INS1_16FlashAttnFwdSm90INS1_25CollectiveMainloopFwdSm90ILi2EN4cute5tupleIJNS5_1CILi1EEES8_S8_EEENS6_IJNS7_ILi128EEENS7_ILi64EEENS7_ILi256EEEEEELi256ENS_6half_tEfNS_4arch4Sm90ELb0ELb1ELb0ELb1ELb1ELb0ELb0ELb1ELb1ELb1ELb1ELb0EEENS1_21CollectiveEpilogueFwdINS6_IJSA_SC_SB_EEES9_SE_SG_Li256ELb1ELb1ELb1ELb0EEENS1_36VarlenDynamicPersistentTileSchedulerILi128ELi64ELi256ELi128ELb1ELb1ELb1ELb1ELb0ELb1EEEEEEEEEvNT_6ParamsE,(.L_x_15973 - _ZN7cutlass13device_kernelIN5flash11enable_sm90INS1_16FlashAttnFwdSm90INS1_25CollectiveMainloopFwdSm90ILi2EN4cute5tupleIJNS5_1CILi1EEES8_S8_EEENS6_IJNS7_ILi128EEENS7_ILi64EEENS7_ILi256EEEEEELi256ENS_6half_tEfNS_4arch4Sm90ELb0ELb1ELb0ELb1ELb1ELb0ELb0ELb1ELb1ELb1ELb1ELb0EEENS1_21CollectiveEpilogueFwdINS6_IJSA_SC_SB_EEES9_SE_SG_Li256ELb1ELb1ELb1ELb0EEENS1_36VarlenDynamicPersistentTileSchedulerILi128ELi64ELi256ELi128ELb1ELb1ELb1ELb1ELb0ELb1EEEEEEEEEvNT_6ParamsE)
        .other          _ZN7cutlass13device_kernelIN5flash11enable_sm90INS1_16FlashAttnFwdSm90INS1_25CollectiveMainloopFwdSm90ILi2EN4cute5tupleIJNS5_1CILi1EEES8_S8_EEENS6_IJNS7_ILi128EEENS7_ILi64EEENS7_ILi256EEEEEELi256ENS_6half_tEfNS_4arch4Sm90ELb0ELb1ELb0ELb1ELb1ELb0ELb0ELb1ELb1ELb1ELb1ELb0EEENS1_21CollectiveEpilogueFwdINS6_IJSA_SC_SB_EEES9_SE_SG_Li256ELb1ELb1ELb1ELb0EEENS1_36VarlenDynamicPersistentTileSchedulerILi128ELi64ELi256ELi128ELb1ELb1ELb1ELb1ELb0ELb1EEEEEEEEEvNT_6ParamsE,@"STO_CUDA_ENTRY STV_DEFAULT"
_ZN7cutlass13device_kernelIN5flash11enable_sm90INS1_16FlashAttnFwdSm90INS1_25CollectiveMainloopFwdSm90ILi2EN4cute5tupleIJNS5_1CILi1EEES8_S8_EEENS6_IJNS7_ILi128EEENS7_ILi64EEENS7_ILi256EEEEEELi256ENS_6half_tEfNS_4arch4Sm90ELb0ELb1ELb0ELb1ELb1ELb0ELb0ELb1ELb1ELb1ELb1ELb0EEENS1_21CollectiveEpilogueFwdINS6_IJSA_SC_SB_EEES9_SE_SG_Li256ELb1ELb1ELb1ELb0EEENS1_36VarlenDynamicPersistentTileSchedulerILi128ELi64ELi256ELi128ELb1ELb1ELb1ELb1ELb0ELb1EEEEEEEEEvNT_6ParamsE:
        /* <DEDUP_REMOVED lines=45> */
.L_x_1210:
        /* <DEDUP_REMOVED lines=22> */
.L_x_1211:
        /* <DEDUP_REMOVED lines=18> */
.L_x_1212:
        /* <DEDUP_REMOVED lines=22> */
.L_x_1213:
        /* <DEDUP_REMOVED lines=23> */
.L_x_1214:
        /* <DEDUP_REMOVED lines=10> */
.L_x_1216:
        /* <DEDUP_REMOVED lines=18> */
[----:B------:R-:W-:Y:S01]  /*09e0*/  R2UR UR5, R10 ;  /* 0x000000000a0572ca */ /* 0x000fe200000e0000 */
[----:B------:R-:W-:Y:S01]  /*09f0*/  UMOV UR39, URZ ;  /* 0x0000003f00277c82 */ /* 0x000fe20008000000 */
[----:B0-----:R-:W-:Y:S02]  /*0a00*/  SHF.R.S32.HI R3, RZ, 0x1f, R0 ;  /* 0x0000001fff037819 */ /* 0x001fe40000011400 */
[----:B------:R-:W-:Y:S02]  /*0a10*/  R2UR UR7, R11 ;  /* 0x000000000b0772ca */ /* 0x000fe400000e0000 */
[----:B------:R-:W-:-:S02]  /*0a20*/  LEA.HI R4, R3, R0, RZ, 0x4 ;  /* 0x0000000003047211 */ /* 0x000fc400078f20ff */
[CC--:B------:R-:W-:Y:S02]  /*0a30*/  LEA.HI R5, R3.reuse, R0.reuse, RZ, 0x5 ;  /* 0x0000000003057211 */ /* 0x0c0fe400078f28ff */
[----:B------:R-:W-:-:S03]  /*0a40*/  LEA.HI R8, R3, R0, RZ, 0x3 ;  /* 0x0000000003087211 */ /* 0x000fc600078f18ff */
[----:B------:R-:W-:Y:S01]  /*0a50*/  IMAD.SHL.U32 R6, R5, 0x20, RZ ;  /* 0x0000002005067824 */ /* 0x000fe200078e00ff */
[----:B------:R-:W-:-:S04]  /*0a60*/  LOP3.LUT R201, R8, 0xfffffff8, RZ, 0xc0, !PT ;  /* 0xfffffff808c97812 */ /* 0x000fc800078ec0ff */
[----:B------:R-:W-:Y:S01]  /*0a70*/  LOP3.LUT R6, R6, 0xfffffc00, RZ, 0xc0, !PT ;  /* 0xfffffc0006067812 */ /* 0x000fe200078ec0ff */
[----:B------:R-:W-:Y:S01]  /*0a80*/  IMAD.IADD R201, R0, 0x1, -R201 ;  /* 0x0000000100c97824 */ /* 0x000fe200078e0ac9 */
[----:B--2---:R-:W-:Y:S02]  /*0a90*/  R2UR UR4, R2 ;  /* 0x00000000020472ca */ /* 0x004fe400000e0000 */
[----:B------:R-:W-:-:S04]  /*0aa0*/  LEA.HI R2, R3, R0, RZ, 0x7 ;  /* 0x0000000003027211 */ /* 0x000fc800078f38ff */
[----:B------:R-:W-:-:S05]  /*0ab0*/  LOP3.LUT R7, R2, 0xffffff80, RZ, 0xc0, !PT ;  /* 0xffffff8002077812 */ /* 0x000fca00078ec0ff */
[----:B------:R-:W-:Y:S01]  /*0ac0*/  IMAD.IADD R14, R0, 0x1, -R7 ;  /* 0x00000001000e7824 */ /* 0x000fe200078e0a07 */
[----:B------:R-:W-:Y:S01]  /*0ad0*/  LEA.HI R7, R3, R0, RZ, 0x2 ;  /* 0x0000000003077211 */ /* 0x000fe200078f10ff */
[----:B------:R-:W-:Y:S01]  /*0ae0*/  ULOP3.LUT UR8, UR4, 0x1, URZ, 0xfc, !UPT ;  /* 0x0000000104087892 */ /* 0x000fe2000f8efc3f */
[----:B------:R-:W-:Y:S02]  /*0af0*/  LOP3.LUT R3, R4, 0x3fffff0, RZ, 0xc0, !PT ;  /* 0x03fffff004037812 */ /* 0x000fe400078ec0ff */
[----:B------:R-:W-:Y:S01]  /*0b00*/  SHF.R.S32.HI R9, RZ, 0x1f, R14 ;  /* 0x0000001fff097819 */ /* 0x000fe2000001140e */
[----:B------:R-:W-:Y:S01]  /*0b10*/  STL [R1+0x18], R14 ;  /* 0x0000180e01007387 */ /* 0x000fe20000100800 */
[----:B------:R-:W-:Y:S01]  /*0b20*/  LOP3.LUT R13, R7, 0xfffffffc, RZ, 0xc0, !PT ;  /* 0xfffffffc070d7812 */ /* 0x000fe200078ec0ff */
[C---:B------:R-:W-:Y:S01]  /*0b30*/  IMAD.IADD R5, R0.reuse, 0x1, -R3 ;  /* 0x0000000100057824 */ /* 0x040fe200078e0a03 */
[----:B------:R-:W-:Y:S01]  /*0b40*/  LEA.HI R10, R9, R14, RZ, 0x2 ;  /* 0x0000000e090a7211 */ /* 0x000fe200078f10ff */
[----:B------:R-:W-:Y:S01]  /*0b50*/  UMOV UR4, URZ ;  /* 0x0000003f00047c82 */ /* 0x000fe20008000000 */
[----:B------:R-:W-:Y:S01]  /*0b60*/  SHF.R.S32.HI R7, RZ, 0x4, R4 ;  /* 0x00000004ff077819 */ /* 0x000fe20000011404 */
[----:B------:R-:W-:Y:S01]  /*0b70*/  IMAD R5, R5, 0x40, R6 ;  /* 0x0000004005057824 */ /* 0x000fe200078e0206 */
[--C-:B------:R-:W-:Y:S01]  /*0b80*/  SHF.R.S32.HI R11, RZ, 0x2, R10.reuse ;  /* 0x00000002ff0b7819 */ /* 0x100fe2000001140a */
[----:B------:R-:W-:Y:S01]  /*0b90*/  IMAD.IADD R13, R0, 0x1, -R13 ;  /* 0x00000001000d7824 */ /* 0x000fe200078e0a0d */
[----:B------:R-:W-:-:S02]  /*0ba0*/  SHF.R.S32.HI R12, RZ, 0x1f, R10 ;  /* 0x0000001fff0c7819 */ /* 0x000fc4000001140a */
[----:B------:R-:W-:Y:S02]  /*0bb0*/  SHF.R.S32.HI R3, RZ, 0x7, R2 ;  /* 0x00000007ff037819 */ /* 0x000fe40000011402 */
[----:B------:R-:W-:Y:S02]  /*0bc0*/  LEA.HI R4, R4, R7, RZ, 0x1 ;  /* 0x0000000704047211 */ /* 0x000fe400078f08ff */
[----:B------:R-:W-:Y:S02]  /*0bd0*/  LEA.HI R12, R12, R11, RZ, 0x3 ;  /* 0x0000000b0c0c7211 */ /* 0x000fe400078f18ff */
[----:B------:R-:W-:Y:S02]  /*0be0*/  LEA.HI R2, R2, R3, RZ, 0x1 ;  /* 0x0000000302027211 */ /* 0x000fe400078f08ff */
[----:B------:R-:W-:Y:S02]  /*0bf0*/  LOP3.LUT R4, R4, 0x1ffffffe, RZ, 0xc0, !PT ;  /* 0x1ffffffe04047812 */ /* 0x000fe400078ec0ff */
[----:B------:R-:W-:-:S02]  /*0c00*/  LOP3.LUT R12, R12, 0xfffffff8, RZ, 0xc0, !PT ;  /* 0xfffffff80c0c7812 */ /* 0x000fc400078ec0ff */
[----:B------:R-:W-:Y:S01]  /*0c10*/  LEA.HI R9, R9, R14, RZ, 0x5 ;  /* 0x0000000e09097211 */ /* 0x000fe200078f28ff */
[----:B------:R-:W-:Y:S01]  /*0c20*/  IMAD.IADD R4, R7, 0x1, -R4 ;  /* 0x0000000107047824 */ /* 0x000fe200078e0a04 */
[----:B------:R-:W-:Y:S01]  /*0c30*/  LOP3.LUT R2, R2, 0x3fffffe, RZ, 0xc0, !PT ;  /* 0x03fffffe02027812 */ /* 0x000fe200078ec0ff */
[----:B------:R-:W-:Y:S01]  /*0c40*/  IMAD.IADD R12, R11, 0x1, -R12 ;  /* 0x000000010b0c7824 */ /* 0x000fe200078e0a0c */
[----:B------:R-:W-:Y:S02]  /*0c50*/  SHF.R.S32.HI R9, RZ, 0x5, R9 ;  /* 0x00000005ff097819 */ /* 0x000fe40000011409 */
[----:B------:R-:W-:Y:S01]  /*0c60*/  LOP3.LUT R10, R10, 0x7ffffffc, RZ, 0xc0, !PT ;  /* 0x7ffffffc0a0a7812 */ /* 0x000fe200078ec0ff */
[----:B------:R-:W-:Y:S01]  /*0c70*/  IMAD.IADD R2, R3, 0x1, -R2 ;  /* 0x0000000103027824 */ /* 0x000fe200078e0a02 */
[----:B------:R-:W-:Y:S01]  /*0c80*/  LEA.HI R0, R13, R13, RZ, 0x1 ;  /* 0x0000000d0d007211 */ /* 0x000fe200078f08ff */
[----:B------:R-:W-:Y:S02]  /*0c90*/  IMAD R3, R4, 0x8, R5 ;  /* 0x0000000804037824 */ /* 0x000fe400078e0205 */
[----:B------:R-:W-:Y:S01]  /*0ca0*/  IMAD R9, R9, 0x10, R12 ;  /* 0x0000001009097824 */ /* 0x000fe200078e020c */
[----:B------:R-:W-:Y:S01]  /*0cb0*/  LOP3.LUT R0, R0, 0x1ffffffe, RZ, 0xc0, !PT ;  /* 0x1ffffffe00007812 */ /* 0x000fe200078ec0ff */
[----:B------:R-:W-:Y:S01]  /*0cc0*/  IMAD.IADD R10, R14, 0x1, -R10 ;  /* 0x000000010e0a7824 */ /* 0x000fe200078e0a0a */
[----:B------:R0:W-:Y:S01]  /*0cd0*/  STL [R1+0x28], R3 ;  /* 0x0000280301007387 */ /* 0x0001e20000100800 */
[----:B------:R-:W-:-:S02]  /*0ce0*/  IMAD R2, R2, 0x40, R9 ;  /* 0x0000004002027824 */ /* 0x000fc400078e0209 */
[----:B------:R-:W-:Y:S02]  /*0cf0*/  IMAD.U32 R5, RZ, RZ, UR8 ;  /* 0x00000008ff057e24 */ /* 0x000fe4000f8e00ff */
[----:B------:R-:W-:Y:S01]  /*0d00*/  IMAD.SHL.U32 R17, R10, 0x2, RZ ;  /* 0x000000020a117824 */ /* 0x000fe200078e00ff */
[----:B------:R-:W-:Y:S01]  /*0d10*/  STL [R1+0x24], R2 ;  /* 0x0000240201007387 */ /* 0x000fe20000100800 */
[----:B------:R-:W-:Y:S02]  /*0d20*/  IMAD.IADD R0, R13, 0x1, -R0 ;  /* 0x000000010d007824 */ /* 0x000fe400078e0a00 */
[C---:B------:R-:W-:Y:S01]  /*0d30*/  VIADD R229, R17.reuse, 0x20 ;  /* 0x0000002011e57836 */ /* 0x040fe20000000000 */
[----:B0-----:R-:W-:Y:S01]  /*0d40*/  SHF.R.S32.HI R3, RZ, 0x3, R8 ;  /* 0x00000003ff037819 */ /* 0x001fe20000011408 */
[C---:B------:R-:W-:Y:S01]  /*0d50*/  VIADD R228, R17.reuse, 0x28 ;  /* 0x0000002811e47836 */ /* 0x040fe20000000000 */
[----:B------:R-:W-:Y:S01]  /*0d60*/  SHF.R.S32.HI R4, RZ, 0x1f, R17 ;  /* 0x0000001fff047819 */ /* 0x000fe20000011411 */
[----:B------:R-:W-:-:S02]  /*0d70*/  VIADD R4, R17, 0x10 ;  /* 0x0000001011047836 */ /* 0x000fc40000000000 */
[----:B------:R0:W-:Y:S01]  /*0d80*/  STL [R1+0xc], R3 ;  /* 0x00000c0301007387 */ /* 0x0001e20000100800 */
[C---:B------:R-:W-:Y:S02]  /*0d90*/  VIADD R227, R17.reuse, 0x30 ;  /* 0x0000003011e37836 */ /* 0x040fe40000000000 */
[C---:B------:R-:W-:Y:S01]  /*0da0*/  VIADD R226, R17.reuse, 0x38 ;  /* 0x0000003811e27836 */ /* 0x040fe20000000000 */
[----:B------:R1:W-:Y:S01]  /*0db0*/  STL [R1+0x2c], R5 ;  /* 0x00002c0501007387 */ /* 0x0003e20000100800 */
[C---:B------:R-:W-:Y:S02]  /*0dc0*/  VIADD R223, R17.reuse, 0x40 ;  /* 0x0000004011df7836 */ /* 0x040fe40000000000 */
[C---:B------:R-:W-:Y:S02]  /*0dd0*/  VIADD R222, R17.reuse, 0x48 ;  /* 0x0000004811de7836 */ /* 0x040fe40000000000 */
[----:B------:R-:W-:Y:S02]  /*0de0*/  VIADD R221, R17, 0x50 ;  /* 0x0000005011dd7836 */ /* 0x000fe40000000000 */
[----:B0-----:R-:W-:-:S02]  /*0df0*/  IMAD.U32 R3, RZ, RZ, UR4 ;  /* 0x00000004ff037e24 */ /* 0x001fc4000f8e00ff */
[C---:B------:R-:W-:Y:S02]  /*0e00*/  VIADD R220, R17.reuse, 0x58 ;  /* 0x0000005811dc7836 */ /* 0x040fe40000000000 */
[C---:B-1----:R-:W-:Y:S01]  /*0e10*/  VIADD R5, R17.reuse, 0x8 ;  /* 0x0000000811057836 */ /* 0x042fe20000000000 */
[----:B------:R0:W-:Y:S01]  /*0e20*/  STL [R1+0x14], R3 ;  /* 0x0000140301007387 */ /* 0x0001e20000100800 */
[C---:B------:R-:W-:Y:S02]  /*0e30*/  VIADD R219, R17.reuse, 0x60 ;  /* 0x0000006011db7836 */ /* 0x040fe40000000000 */
        /* <DEDUP_REMOVED lines=30> */
[----:B------:R-:W-:Y:S01]  /*1020*/  IMAD R23, R0, 0x8, R2 ;  /* 0x0000000800177824 */ /* 0x000fe200078e0202 */
[----:B------:R-:W-:-:S02]  /*1030*/  SHF.R.S32.HI R3, RZ, 0x1f, R215 ;  /* 0x0000001fff037819 */ /* 0x000fc400000114d7 */
[----:B------:R-:W-:Y:S02]  /*1040*/  SHF.R.S32.HI R5, RZ, 0x1f, R214 ;  /* 0x0000001fff057819 */ /* 0x000fe400000114d6 */
[----:B------:R-:W-:Y:S02]  /*1050*/  SHF.R.S32.HI R4, RZ, 0x1f, R213 ;  /* 0x0000001fff047819 */ /* 0x000fe400000114d5 */
[----:B------:R-:W-:Y:S02]  /*1060*/  SHF.R.S32.HI R3, RZ, 0x1f, R212 ;  /* 0x0000001fff037819 */ /* 0x000fe400000114d4 */
[----:B------:R-:W-:Y:S02]  /*1070*/  SHF.R.S32.HI R5, RZ, 0x1f, R211 ;  /* 0x0000001fff057819 */ /* 0x000fe400000114d3 */
[----:B------:R-:W-:Y:S02]  /*1080*/  SHF.R.S32.HI R4, RZ, 0x1f, R210 ;  /* 0x0000001fff047819 */ /* 0x000fe400000114d2 */
[----:B------:R-:W-:-:S02]  /*1090*/  SHF.R.S32.HI R3, RZ, 0x1f, R209 ;  /* 0x0000001fff037819 */ /* 0x000fc400000114d1 */
[----:B------:R-:W-:Y:S02]  /*10a0*/  SHF.R.S32.HI R5, RZ, 0x1f, R208 ;  /* 0x0000001fff057819 */ /* 0x000fe400000114d0 */
[----:B------:R-:W-:Y:S02]  /*10b0*/  SHF.R.S32.HI R4, RZ, 0x1f, R207 ;  /* 0x0000001fff047819 */ /* 0x000fe400000114cf */
[----:B------:R-:W-:-:S07]  /*10c0*/  SHF.R.S32.HI R3, RZ, 0x1f, R206 ;  /* 0x0000001fff037819 */ /* 0x000fce00000114ce */
.L_x_1328:
[----:B------:R-:W-:Y:S01]  /*10d0*/  ULDC.64 UR8, c[0x0][0xa28] ;  /* 0x00028a0000087ab9 */ /* 0x000fe20000000a00 */
[----:B------:R-:W-:Y:S01]  /*10e0*/  ULDC UR4, c[0x0][0x424] ;  /* 0x0001090000047ab9 */ /* 0x000fe20000000800 */
[----:B------:R-:W-:-:S04]  /*10f0*/  UISETP.NE.U32.AND UP0, UPT, UR8, URZ, UPT ;  /* 0x0000003f0800728c */ /* 0x000fc8000bf05070 */
[----:B------:R-:W-:-:S03]  /*1100*/  UISETP.NE.AND.EX UP0, UPT, UR9, URZ, UPT, UP0 ;  /* 0x0000003f0900728c */ /* 0x000fc6000bf05300 */
[----:B------:R-:W-:Y:S02]  /*1110*/  ULDC.64 UR8, c[0x0][0xa18] ;  /* 0x0002860000087ab9 */ /* 0x000fe40000000a00 */
[----:B------:R-:W-:Y:S01]  /*1120*/  UISETP.NE.U32.AND UP1, UPT, UR8, URZ, UPT ;  /* 0x0000003f0800728c */ /* 0x000fe2000bf25070 */
[----:B------:R-:W-:-:S03]  /*1130*/  PLOP3.LUT P0, PT, PT, PT, UP0, 0x80, 0x0 ;  /* 0x000000000000781c */ /* 0x000fc60003f0f008 */
[----:B------:R-:W-:-:S03]  /*1140*/  UISETP.NE.AND.EX UP1, UPT, UR9, URZ, UPT, UP1 ;  /* 0x0000003f0900728c */ /* 0x000fc6000bf25310 */
[----:B------:R-:W-:Y:S02]  /*1150*/  @UP0 ULDC.64 UR8, c[0x0][0xa28] ;  /* 0x00028a0000080ab9 */ /* 0x000fe40000000a00 */
[----:B------:R-:W-:Y:S01]  /*1160*/  @UP0 UIMAD.WIDE UR8, UR7, 0x4, UR8 ;  /* 0x00000004070808a5 */ /* 0x000fe2000f8e0208 */
[----:B------:R-:W-:-:S05]  /*1170*/  PLOP3.LUT P2, PT, PT, PT, UP1, 0x80, 0x0 ;  /* 0x000000000000781c */ /* 0x000fca0003f4f018 */
[----:B0-2---:R-:W-:Y:S02]  /*1180*/  IMAD.U32 R2, RZ, RZ, UR8 ;  /* 0x00000008ff027e24 */ /* 0x005fe4000f8e00ff */
[----:B------:R-:W-:Y:S01]  /*1190*/  IMAD.U32 R3, RZ, RZ, UR9 ;  /* 0x00000009ff037e24 */ /* 0x000fe2000f8e00ff */
[----:B------:R-:W-:Y:S02]  /*11a0*/  @UP1 ULDC.64 UR8, c[0x0][0xa18] ;  /* 0x0002860000081ab9 */ /* 0x000fe40000000a00 */
[----:B------:R-:W-:Y:S02]  /*11b0*/  @UP1 UIMAD.WIDE UR8, UR7, 0x4, UR8 ;  /* 0x00000004070818a5 */ /* 0x000fe4000f8e0208 */
[----:B------:R-:W2:Y:S04]  /*11c0*/  @P0 LDG.E R2, desc[UR36][R2.64] ;  /* 0x0000002402020981 */ /* 0x000ea8000c1e1900 */
[----:B------:R-:W-:-:S02]  /*11d0*/  IMAD.U32 R4, RZ, RZ, UR8 ;  /* 0x00000008ff047e24 */ /* 0x000fc4000f8e00ff */
[----:B------:R-:W-:Y:S01]  /*11e0*/  IMAD.U32 R5, RZ, RZ, UR9 ;  /* 0x00000009ff057e24 */ /* 0x000fe2000f8e00ff */
[----:B------:R-:W-:-:S04]  /*11f0*/  ULDC.64 UR8, c[0x0][0x418] ;  /* 0x0001060000087ab9 */ /* 0x000fc80000000a00 */
[----:B---3--:R-:W3:Y:S01]  /*1200*/  @P2 LDG.E R4, desc[UR36][R4.64] ;  /* 0x0000002404042981 */ /* 0x008ee2000c1e1900 */
[----:B------:R-:W-:Y:S02]  /*1210*/  UISETP.NE.U32.AND UP0, UPT, UR8, URZ, UPT ;  /* 0x0000003f0800728c */ /* 0x000fe4000bf05070 */
[----:B------:R-:W-:Y:S02]  /*1220*/  ULOP3.LUT UR10, UR5, 0xffff, URZ, 0xc0, !UPT ;  /* 0x0000ffff050a7892 */ /* 0x000fe4000f8ec03f */
[----:B------:R-:W-:Y:S01]  /*1230*/  UISETP.NE.AND.EX UP0, UPT, UR9, URZ, UPT, UP0 ;  /* 0x0000003f0900728c */ /* 0x000fe2000bf05300 */
[----:B------:R-:W-:Y:S02]  /*1240*/  UMOV UR42, URZ ;  /* 0x0000003f002a7c82 */ /* 0x000fe40008000000 */
[----:B------:R-:W-:Y:S01]  /*1250*/  ULDC.64 UR8, c[0x0][0xa20] ;  /* 0x0002880000087ab9 */ /* 0x000fe20000000a00 */
[----:B------:R-:W-:Y:S01]  /*1260*/  USEL UR4, UR4, 0x1, UP0 ;  /* 0x0000000104047887 */ /* 0x000fe20008000000 */
[----:B------:R-:W-:Y:S01]  /*1270*/  ISETP.NE.U32.AND P1, PT, RZ, UR8, PT ;  /* 0x00000008ff007c0c */ /* 0x000fe2000bf25070 */
[----:B------:R-:W-:Y:S01]  /*1280*/  ULDC UR8, c[0x0][0x2f0] ;  /* 0x0000bc0000087ab9 */ /* 0x000fe20000000800 */
[----:B------:R-:W-:Y:S01]  /*1290*/  IMAD.U32 R205, RZ, RZ, UR10 ;  /* 0x0000000affcd7e24 */ /* 0x000fe2000f8e00ff */
[----:B------:R-:W-:Y:S01]  /*12a0*/  UIMAD UR4, UR4, UR8, URZ ;  /* 0x00000008040472a4 */ /* 0x000fe2000f8e023f */
[----:B------:R-:W-:-:S02]  /*12b0*/  ISETP.NE.AND.EX P1, PT, RZ, UR9, PT, P1 ;  /* 0x00000009ff007c0c */ /* 0x000fc4000bf25310 */
[----:B--2---:R-:W-:Y:S02]  /*12c0*/  @P0 R2UR UR42, R2 ;  /* 0x00000000022a02ca */ /* 0x004fe400000e0000 */
[----:B---3--:R-:W-:Y:S01]  /*12d0*/  @P2 R2UR UR41, R4 ;  /* 0x00000000042922ca */ /* 0x008fe200000e0000 */
[----:B-1--45:R-:W-:-:S14]  /*12e0*/  @P2 BRA `(.L_x_1217) ;  /* 0x0000000000382947 */ /* 0x032fdc0003800000 */
[----:B------:R-:W-:Y:S01]  /*12f0*/  ULDC.64 UR8, c[0x0][0xa00] ;  /* 0x0002800000087ab9 */ /* 0x000fe20000000a00 */
[----:B------:R-:W-:Y:S01]  /*1300*/  ULDC UR41, c[0x0][0x288] ;  /* 0x0000a20000297ab9 */ /* 0x000fe20000000800 */
[----:B------:R-:W-:-:S04]  /*1310*/  ISETP.NE.U32.AND P0, PT, RZ, UR8, PT ;  /* 0x00000008ff007c0c */ /* 0x000fc8000bf05070 */
[----:B------:R-:W-:-:S13]  /*1320*/  ISETP.NE.AND.EX P0, PT, RZ, UR9, PT, P0 ;  /* 0x00000009ff007c0c */ /* 0x000fda000bf05300 */
[----:B------:R-:W-:Y:S05]  /*1330*/  @!P0 BRA `(.L_x_1217) ;  /* 0x0000000000248947 */ /* 0x000fea0003800000 */
[----:B------:R-:W-:Y:S02]  /*1340*/  ULDC.64 UR8, c[0x0][0xa00] ;  /* 0x0002800000087ab9 */ /* 0x000fe40000000a00 */
[----:B------:R-:W-:-:S06]  /*1350*/  UIMAD.WIDE UR8, UR7, 0x4, UR8 ;  /* 0x00000004070878a5 */ /* 0x000fcc000f8e0208 */
[----:B------:R-:W-:Y:S02]  /*1360*/  IMAD.U32 R2, RZ, RZ, UR8 ;  /* 0x00000008ff027e24 */ /* 0x000fe4000f8e00ff */
[----:B------:R-:W-:-:S05]  /*1370*/  IMAD.U32 R3, RZ, RZ, UR9 ;  /* 0x00000009ff037e24 */ /* 0x000fca000f8e00ff */
[----:B------:R-:W2:Y:S04]  /*1380*/  LDG.E R4, desc[UR36][R2.64] ;  /* 0x0000002402047981 */ /* 0x000ea8000c1e1900 */
[----:B------:R-:W3:Y:S01]  /*1390*/  LDG.E R0, desc[UR36][R2.64+0x4] ;  /* 0x0000042402007981 */ /* 0x000ee2000c1e1900 */
[----:B--2---:R-:W-:Y:S02]  /*13a0*/  R2UR UR41, R4 ;  /* 0x00000000042972ca */ /* 0x004fe400000e0000 */
[----:B---3--:R-:W-:-:S13]  /*13b0*/  R2UR UR8, R0 ;  /* 0x00000000000872ca */ /* 0x008fda00000e0000 */
[----:B------:R-:W-:-:S12]  /*13c0*/  UIADD3 UR41, -UR41, UR8, URZ ;  /* 0x0000000829297290 */ /* 0x000fd8000fffe13f */
.L_x_1217:
[----:B------:R-:W-:-:S05]  /*13d0*/  IMAD.U32 R0, RZ, RZ, UR7 ;  /* 0x00000007ff007e24 */ /* 0x000fca000f8e00ff */
[----:B------:R0:W-:Y:S01]  /*13e0*/  STL [R1+0x10], R0 ;  /* 0x0000100001007387 */ /* 0x0001e20000100800 */
[----:B------:R-:W-:Y:S05]  /*13f0*/  @!P1 BRA `(.L_x_1218) ;  /* 0x00000000001c9947 */ /* 0x000fea0003800000 */
[----:B------:R-:W-:Y:S02]  /*1400*/  ULDC.64 UR8, c[0x0][0xa20] ;  /* 0x0002880000087ab9 */ /* 0x000fe40000000a00 */
[----:B------:R-:W-:-:S06]  /*1410*/  UIMAD.WIDE UR8, UR7, 0x4, UR8 ;  /* 0x00000004070878a5 */ /* 0x000fcc000f8e0208 */
[----:B------:R-:W-:Y:S02]  /*1420*/  IMAD.U32 R2, RZ, RZ, UR8 ;  /* 0x00000008ff027e24 */ /* 0x000fe4000f8e00ff */
[----:B------:R-:W-:-:S05]  /*1430*/  IMAD.U32 R3, RZ, RZ, UR9 ;  /* 0x00000009ff037e24 */ /* 0x000fca000f8e00ff */
[----:B------:R-:W2:Y:S02]  /*1440*/  LDG.E R2, desc[UR36][R2.64] ;  /* 0x0000002402027981 */ /* 0x000ea4000c1e1900 */
[----:B--2---:R-:W-:Y:S01]  /*1450*/  R2UR UR4, R2 ;  /* 0x00000000020472ca */ /* 0x004fe200000e0000 */
[----:B------:R-:W-:-:S14]  /*1460*/  BRA `(.L_x_1219) ;  /* 0x0000000000347947 */ /* 0x000fdc0003800000 */
.L_x_1218:
[----:B------:R-:W-:Y:S02]  /*1470*/  ULDC.64 UR8, c[0x0][0xa08] ;  /* 0x0002820000087ab9 */ /* 0x000fe40000000a00 */
        /* <DEDUP_REMOVED lines=8> */
[----:B0-----:R-:W3:Y:S01]  /*1500*/  LDG.E R0, desc[UR36][R2.64+0x4] ;  /* 0x0000042402007981 */ /* 0x001ee2000c1e1900 */
[----:B--2---:R-:W-:Y:S02]  /*1510*/  R2UR UR4, R4 ;  /* 0x00000000040472ca */ /* 0x004fe400000e0000 */
[----:B---3--:R-:W-:-:S13]  /*1520*/  R2UR UR7, R0 ;  /* 0x00000000000772ca */ /* 0x008fda00000e0000 */
[----:B------:R-:W-:-:S12]  /*1530*/  UIADD3 UR4, -UR4, UR7, URZ ;  /* 0x0000000704047290 */ /* 0x000fd8000fffe13f */
.L_x_1219:
[----:B------:R-:W-:Y:S01]  /*1540*/  ULDC UR7, c[0x0][0x448] ;  /* 0x0001120000077ab9 */ /* 0x000fe20000000800 */
[----:B------:R-:W-:Y:S02]  /*1550*/  USHF.L.U32 UR60, UR6, 0x7, URZ ;  /* 0x00000007063c7899 */ /* 0x000fe4000800063f */
[----:B------:R-:W-:Y:S02]  /*1560*/  UISETP.NE.AND UP0, UPT, UR7, 0x1, UPT ;  /* 0x000000010700788c */ /* 0x000fe4000bf05270 */
[----:B------:R-:W-:Y:S02]  /*1570*/  UIADD3 UR10, UR60, 0x7f, URZ ;  /* 0x0000007f3c0a7890 */ /* 0x000fe4000fffe03f */
[----:B------:R-:W-:Y:S01]  /*1580*/  UIADD3 UR42, UR4, -UR42, URZ ;  /* 0x8000002a042a7290 */ /* 0x000fe2000fffe03f */
[----:B------:R-:W-:Y:S01]  /*1590*/  ULDC.64 UR6, c[0x0][0x9e0] ;  /* 0x0002780000067ab9 */ /* 0x000fe20000000a00 */
[----:B------:R-:W-:-:S05]  /*15a0*/  UP2UR UR4, UPR, URZ, 0x1 ;  /* 0x000000013f047883 */ /* 0x000fca0008000000 */
[----:B------:R-:W-:Y:S01]  /*15b0*/  @UP0 ULDC UR8, c[0x0][0x44c] ;  /* 0x0001130000080ab9 */ /* 0x000fe20000000800 */
[----:B------:R-:W-:Y:S01]  /*15c0*/  @UP0 ULDC UR11, c[0x0][0x450] ;  /* 0x00011400000b0ab9 */ /* 0x000fe20000000800 */
[----:B------:R-:W-:Y:S01]  /*15d0*/  UIMAD.WIDE.U32 UR8, UR10, UR8, URZ ;  /* 0x000000080a0872a5 */ /* 0x000fe2000f8e003f */
[----:B------:R-:W-:Y:S01]  /*15e0*/  IMAD.U32 R22, RZ, RZ, UR4 ;  /* 0x00000004ff167e24 */ /* 0x000fe2000f8e00ff */
[----:B------:R-:W-:Y:S02]  /*15f0*/  UIADD3 UR4, UR42, 0x1, -UR41 ;  /* 0x000000012a047890 */ /* 0x000fe4000fffe829 */
[----:B------:R-:W-:Y:S02]  /*1600*/  @UP0 USHF.R.U32.HI UR10, URZ, UR11, UR9 ;  /* 0x0000000b3f0a0299 */ /* 0x000fe40008011609 */
[----:B------:R-:W-:Y:S02]  /*1610*/  UISETP.GE.AND UP0, UPT, UR7, 0x1, UPT ;  /* 0x000000010700788c */ /* 0x000fe4000bf06270 */
[----:B------:R-:W-:-:S02]  /*1620*/  UIADD3 UR10, UR4, UR10, URZ ;  /* 0x0000000a040a7290 */ /* 0x000fc4000fffe03f */
[----:B------:R-:W-:Y:S02]  /*1630*/  UP2UR UR43, UPR, URZ, 0x1 ;  /* 0x000000013f2b7883 */ /* 0x000fe40008000000 */
[----:B------:R-:W-:Y:S01]  /*1640*/  PLOP3.LUT P0, PT, PT, PT, UP0, 0x40, 0x0 ;  /* 0x000000000000781c */ /* 0x000fe20003f0e808 */
[----:B------:R-:W-:-:S12]  /*1650*/  UIADD3 UR6, UR10, UR6, URZ ;  /* 0x000000060a067290 */ /* 0x000fd8000fffe03f */
[----:B------:R-:W-:Y:S05]  /*1660*/  @P0 BRA `(.L_x_1220) ;  /* 0x0000000000440947 */ /* 0x000fea0003800000 */
        /* <DEDUP_REMOVED lines=10> */
.L_x_1221:
[----:B------:R-:W-:-:S11]  /*1710*/  UISETP.NE.AND UP0, UPT, UR7, 0x1, UPT ;  /* 0x000000010700788c */ /* 0x000fd6000bf05270 */
[----:B------:R-:W-:Y:S02]  /*1720*/  @UP0 ULDC.64 UR10, c[0x0][0x9e8] ;  /* 0x00027a00000a0ab9 */ /* 0x000fe40000000a00 */
[----:B------:R-:W-:-:S04]  /*1730*/  UIMAD.WIDE.U32 UR8, UR4, UR10, URZ ;  /* 0x0000000a040872a5 */ /* 0x000fc8000f8e003f */
[----:B------:R-:W-:-:S12]  /*1740*/  @UP0 USHF.R.U32.HI UR4, URZ, UR11, UR9 ;  /* 0x0000000b3f040299 */ /* 0x000fd80008011609 */
.L_x_1222:
[----:B------:R-:W-:-:S04]  /*1750*/  UIMAD UR4, UR4, UR7, UR7 ;  /* 0x00000007040472a4 */ /* 0x000fc8000f8e0207 */
[----:B------:R-:W-:-:S04]  /*1760*/  UISETP.LT.AND UP0, UPT, UR6, UR4, UPT ;  /* 0x000000040600728c */ /* 0x000fc8000bf01270 */
[----:B------:R-:W-:-:S12]  /*1770*/  USEL UR6, UR6, UR4, UP0 ;  /* 0x0000000406067287 */ /* 0x000fd80008000000 */
.L_x_1220:
[----:B------:R-:W-:Y:S01]  /*1780*/  R2UR UR4, R22 ;  /* 0x00000000160472ca */ /* 0x000fe200000e0000 */
[----:B------:R-:W-:Y:S02]  /*1790*/  UIADD3 UR10, UR6, 0x3f, URZ ;  /* 0x0000003f060a7890 */ /* 0x000fe4000fffe03f */
[----:B------:R-:W-:Y:S02]  /*17a0*/  UISETP.GE.AND UP1, UPT, UR7, 0x1, UPT ;  /* 0x000000010700788c */ /* 0x000fe4000bf26270 */
[----:B------:R-:W-:Y:S01]  /*17b0*/  USHF.R.S32.HI UR11, URZ, 0x1f, UR10 ;  /* 0x0000001f3f0b7899 */ /* 0x000fe2000801140a */
[----:B------:R-:W-:Y:S01]  /*17c0*/  UMOV UR12, UR60 ;  /* 0x0000003c000c7c82 */ /* 0x000fe20008000000 */
[----:B------:R-:W-:Y:S02]  /*17d0*/  UIADD3 UR48, UR42, -UR41, URZ ;  /* 0x800000292a307290 */ /* 0x000fe4000fffe03f */
[----:B------:R-:W-:Y:S01]  /*17e0*/  PLOP3.LUT P0, PT, PT, PT, UP1, 0x40, 0x0 ;  /* 0x000000000000781c */ /* 0x000fe20003f0e818 */
[----:B------:R-:W-:-:S03]  /*17f0*/  ULEA.HI UR11, UR11, UR10, URZ, 0x6 ;  /* 0x0000000a0b0b7291 */ /* 0x000fc6000f8f303f */
[----:B------:R-:W-:Y:S02]  /*1800*/  UISETP.NE.AND UP0, UPT, UR4, URZ, UPT ;  /* 0x0000003f0400728c */ /* 0x000fe4000bf05270 */
[----:B------:R-:W-:Y:S02]  /*1810*/  UIADD3 UR4, UR42, 0x3f, URZ ;  /* 0x0000003f2a047890 */ /* 0x000fe4000fffe03f */
[----:B------:R-:W-:Y:S02]  /*1820*/  USHF.R.S32.HI UR11, URZ, 0x6, UR11 ;  /* 0x000000063f0b7899 */ /* 0x000fe4000801140b */
[----:B------:R-:W-:Y:S01]  /*1830*/  USHF.R.S32.HI UR6, URZ, 0x1f, UR4 ;  /* 0x0000001f3f067899 */ /* 0x000fe20008011404 */
[----:B------:R-:W-:-:S03]  /*1840*/  ULDC UR10, c[0x0][0x9dc] ;  /* 0x00027700000a7ab9 */ /* 0x000fc60000000800 */
[----:B------:R-:W-:Y:S01]  /*1850*/  ULEA.HI UR6, UR6, UR4, URZ, 0x6 ;  /* 0x0000000406067291 */ /* 0x000fe2000f8f303f */
[----:B------:R-:W-:Y:S01]  /*1860*/  @UP0 ULDC UR8, c[0x0][0x44c] ;  /* 0x0001130000080ab9 */ /* 0x000fe20000000800 */
[----:B------:R-:W-:Y:S01]  /*1870*/  @UP0 ULDC UR13, c[0x0][0x450] ;  /* 0x00011400000d0ab9 */ /* 0x000fe20000000800 */
[----:B------:R-:W-:Y:S02]  /*1880*/  UIMAD.WIDE.U32 UR8, UR60, UR8, URZ ;  /* 0x000000083c0872a5 */ /* 0x000fe4000f8e003f */
[----:B------:R-:W-:Y:S02]  /*1890*/  USHF.R.S32.HI UR6, URZ, 0x6, UR6 ;  /* 0x000000063f067899 */ /* 0x000fe40008011406 */
[----:B------:R-:W-:Y:S02]  /*18a0*/  @UP0 USHF.R.U32.HI UR12, URZ, UR13, UR9 ;  /* 0x0000000d3f0c0299 */ /* 0x000fe40008011609 */
[----:B------:R-:W-:Y:S02]  /*18b0*/  UISETP.LT.AND UP0, UPT, UR6, UR11, UPT ;  /* 0x0000000b0600728c */ /* 0x000fe4000bf01270 */
[----:B------:R-:W-:-:S02]  /*18c0*/  UIADD3 UR4, UR48, UR12, URZ ;  /* 0x0000000c30047290 */ /* 0x000fc4000fffe03f */
[----:B------:R-:W-:Y:S02]  /*18d0*/  USEL UR6, UR6, UR11, UP0 ;  /* 0x0000000b06067287 */ /* 0x000fe40008000000 */
[----:B------:R-:W-:Y:S01]  /*18e0*/  UIADD3 UR10, UR4, -UR10, URZ ;  /* 0x8000000a040a7290 */ /* 0x000fe2000fffe03f */
[----:B------:R-:W-:Y:S11]  /*18f0*/  @P0 BRA `(.L_x_1223) ;  /* 0x0000000000440947 */ /* 0x000ff60003800000 */
        /* <DEDUP_REMOVED lines=10> */
.L_x_1224:
[----:B------:R-:W-:-:S11]  /*19a0*/  UISETP.NE.AND UP0, UPT, UR7, 0x1, UPT ;  /* 0x000000010700788c */ /* 0x000fd6000bf05270 */
[----:B------:R-:W-:Y:S02]  /*19b0*/  @UP0 ULDC.64 UR12, c[0x0][0x9e8] ;  /* 0x00027a00000c0ab9 */ /* 0x000fe40000000a00 */
[----:B------:R-:W-:-:S04]  /*19c0*/  UIMAD.WIDE.U32 UR8, UR4, UR12, URZ ;  /* 0x0000000c040872a5 */ /* 0x000fc8000f8e003f */
[----:B------:R-:W-:-:S12]  /*19d0*/  @UP0 USHF.R.U32.HI UR4, URZ, UR13, UR9 ;  /* 0x0000000d3f040299 */ /* 0x000fd80008011609 */
.L_x_1225:
[----:B------:R-:W-:-:S04]  /*19e0*/  UIMAD UR4, UR4, UR7, URZ ;  /* 0x00000007040472a4 */ /* 0x000fc8000f8e023f */
[----:B------:R-:W-:-:S04]  /*19f0*/  UISETP.LT.AND UP0, UPT, UR10, UR4, UPT ;  /* 0x000000040a00728c */ /* 0x000fc8000bf01270 */
[----:B------:R-:W-:-:S12]  /*1a00*/  USEL UR10, UR10, UR4, !UP0 ;  /* 0x000000040a0a7287 */ /* 0x000fd8000c000000 */
.L_x_1223:
[----:B------:R-:W-:-:S04]  /*1a10*/  USHF.R.S32.HI UR4, URZ, 0x1f, UR10 ;  /* 0x0000001f3f047899 */ /* 0x000fc8000801140a */
[----:B------:R-:W-:-:S04]  /*1a20*/  ULEA.HI UR4, UR4, UR10, URZ, 0x6 ;  /* 0x0000000a04047291 */ /* 0x000fc8000f8f303f */
[----:B------:R-:W-:Y:S02]  /*1a30*/  USHF.R.S32.HI UR7, URZ, 0x6, UR4 ;  /* 0x000000063f077899 */ /* 0x000fe40008011404 */
[----:B------:R-:W-:Y:S02]  /*1a40*/  ULOP3.LUT UR4, UR5, 0xff000000, URZ, 0xc0, !UPT ;  /* 0xff00000005047892 */ /* 0x000fe4000f8ec03f */
[----:B------:R-:W-:Y:S02]  /*1a50*/  UISETP.LT.AND UP0, UPT, URZ, UR7, UPT ;  /* 0x000000073f00728c */ /* 0x000fe4000bf01270 */
[----:B------:R-:W-:Y:S02]  /*1a60*/  ULOP3.LUT UR5, UR5, 0xff0000, URZ, 0xc0, !UPT ;  /* 0x00ff000005057892 */ /* 0x000fe4000f8ec03f */
[----:B------:R-:W-:Y:S02]  /*1a70*/  USEL UR10, URZ, UR7, !UP0 ;  /* 0x000000073f0a7287 */ /* 0x000fe4000c000000 */
[----:B------:R-:W-:-:S02]  /*1a80*/  USHF.R.U32.HI UR4, URZ, 0x8, UR4 ;  /* 0x000000083f047899 */ /* 0x000fc40008011604 */
[----:B------:R-:W-:Y:S02]  /*1a90*/  UISETP.GT.AND UP0, UPT, UR6, UR10, UPT ;  /* 0x0000000a0600728c */ /* 0x000fe4000bf04270 */
[----:B------:R-:W-:-:S03]  /*1aa0*/  ULEA.HI UR5, UR5, UR4, URZ, 0x10 ;  /* 0x0000000405057291 */ /* 0x000fc6000f8f803f */
[----:B------:R-:W-:Y:S01]  /*1ab0*/  UMOV UR4, URZ ;  /* 0x0000003f00047c82 */ /* 0x000fe20008000000 */
[----:B------:R-:W-:Y:S01]  /*1ac0*/  PLOP3.LUT P0, PT, PT, PT, UP0, 0x80, 0x0 ;  /* 0x000000000000781c */ /* 0x000fe20003f0f008 */
[----:B------:R-:W-:Y:S02]  /*1ad0*/  ULOP3.LUT UR7, UR5, 0xff, URZ, 0xc0, !UPT ;  /* 0x000000ff05077892 */ /* 0x000fe4000f8ec03f */
[----:B------:R-:W-:-:S04]  /*1ae0*/  USHF.R.U32.HI UR5, URZ, 0x10, UR5 ;  /* 0x000000103f057899 */ /* 0x000fc80008011605 */
[----:B------:R-:W-:Y:S02]  /*1af0*/  IMAD.U32 R204, RZ, RZ, UR7 ;  /* 0x00000007ffcc7e24 */ /* 0x000fe4000f8e00ff */
[----:B------:R-:W-:-:S04]  /*1b00*/  IMAD.U32 R202, RZ, RZ, UR5 ;  /* 0x00000005ffca7e24 */ /* 0x000fc8000f8e00ff */
[----:B------:R-:W-:Y:S05]  /*1b10*/  @!P0 BRA `(.L_x_1226) ;  /* 0x0000000000988947 */ /* 0x000fea0003800000 */
[----:B------:R-:W-:Y:S01]  /*1b20*/  R2UR UR5, R202 ;  /* 0x00000000ca0572ca */ /* 0x000fe200000e0000 */
[----:B------:R-:W-:-:S12]  /*1b30*/  ULDC UR4, c[0x0][0x9f0] ;  /* 0x00027c0000047ab9 */ /* 0x000fd80000000800 */
[----:B------:R-:W-:-:S04]  /*1b40*/  UISETP.NE.AND UP0, UPT, UR5, URZ, UPT ;  /* 0x0000003f0500728c */ /* 0x000fc8000bf05270 */
[----:B------:R-:W-:-:S04]  /*1b50*/  USEL UR11, UR5, UR4, UP0 ;  /* 0x00000004050b7287 */ /* 0x000fc80008000000 */
[----:B------:R-:W-:Y:S02]  /*1b60*/  UIADD3 UR4, UR11, -0x1, UR6 ;  /* 0xffffffff0b047890 */ /* 0x000fe4000fffe006 */
[----:B------:R-:W-:Y:S02]  /*1b70*/  IMAD.U32 R3, RZ, RZ, UR11 ;  /* 0x0000000bff037e24 */ /* 0x000fe4000f8e00ff */
[----:B------:R-:W-:-:S03]  /*1b80*/  UIADD3 UR7, -UR10, UR4, URZ ;  /* 0x000000040a077290 */ /* 0x000fc6000fffe13f */
[-C--:B0-----:R-:W-:Y:S01]  /*1b90*/  IABS R0, R3.reuse ;  /* 0x0000000300007213 */ /* 0x081fe20000000000 */
[----:B------:R-:W-:Y:S01]  /*1ba0*/  UMOV UR4, URZ ;  /* 0x0000003f00047c82 */ /* 0x000fe20008000000 */
[----:B------:R-:W-:Y:S01]  /*1bb0*/  IABS R5, R3 ;  /* 0x0000000300057213 */ /* 0x000fe20000000000 */
[----:B------:R-:W-:Y:S01]  /*1bc0*/  IMAD.U32 R4, RZ, RZ, UR7 ;  /* 0x00000007ff047e24 */ /* 0x000fe2000f8e00ff */
[----:B------:R-:W-:Y:S01]  /*1bd0*/  R2UR UR12, R0 ;  /* 0x00000000000c72ca */ /* 0x000fe200000e0000 */
[----:B------:R-:W-:-:S03]  /*1be0*/  ULOP3.LUT UR7, UR7, UR11, URZ, 0x3c, !UPT ;  /* 0x0000000b07077292 */ /* 0x000fc6000f8e3c3f */
[----:B------:R-:W-:-:S05]  /*1bf0*/  IABS R4, R4 ;  /* 0x0000000400047213 */ /* 0x000fca0000000000 */
[----:B------:R-:W-:-:S04]  /*1c00*/  IMAD.MOV.U32 R3, RZ, RZ, R4 ;  /* 0x000000ffff037224 */ /* 0x000fc800078e0004 */
[----:B------:R-:W0:Y:S01]  /*1c10*/  I2F.RP R0, UR12 ;  /* 0x0000000c00007d06 */ /* 0x000e220008209400 */
[----:B------:R-:W-:-:S07]  /*1c20*/  R2UR UR9, R3 ;  /* 0x00000000030972ca */ /* 0x000fce00000e0000 */
[----:B0-----:R-:W0:Y:S02]  /*1c30*/  MUFU.RCP R0, R0 ;  /* 0x0000000000007308 */ /* 0x001e240000001000 */
[----:B0-----:R-:W-:Y:S02]  /*1c40*/  VIADD R2, R0, 0xffffffe ;  /* 0x0ffffffe00027836 */ /* 0x001fe40000000000 */
        /* <DEDUP_REMOVED lines=19> */
.L_x_1226:
[----:B------:R-:W-:Y:S01]  /*1d80*/  R2UR UR5, R204 ;  /* 0x00000000cc0572ca */ /* 0x000fe200000e0000 */
[----:B------:R-:W-:Y:S01]  /*1d90*/  IMAD.U32 R152, RZ, RZ, UR6 ;  /* 0x00000006ff987e24 */ /* 0x000fe2000f8e00ff */
[----:B------:R-:W-:Y:S01]  /*1da0*/  PLOP3.LUT P0, PT, PT, PT, PT, 0x80, 0x0 ;  /* 0x000000000000781c */ /* 0x000fe20003f0f070 */
[----:B------:R-:W-:Y:S01]  /*1db0*/  IMAD.U32 R3, RZ, RZ, UR4 ;  /* 0x00000004ff037e24 */ /* 0x000fe2000f8e00ff */
[----:B------:R-:W-:Y:S01]  /*1dc0*/  CS2R R150, SRZ ;  /* 0x0000000000967805 */ /* 0x000fe2000001ff00 */
[----:B0-----:R-:W-:Y:S01]  /*1dd0*/  IMAD.MOV.U32 R0, RZ, RZ, RZ ;  /* 0x000000ffff007224 */ /* 0x001fe200078e00ff */
[----:B------:R-:W-:Y:S01]  /*1de0*/  CS2R R148, SRZ ;  /* 0x0000000000947805 */ /* 0x000fe2000001ff00 */
[----:B------:R-:W-:Y:S01]  /*1df0*/  IMAD.MOV.U32 R2, RZ, RZ, RZ ;  /* 0x000000ffff027224 */ /* 0x000fe200078e00ff */
[----:B------:R-:W-:Y:S02]  /*1e00*/  CS2R R146, SRZ ;  /* 0x0000000000927805 */ /* 0x000fe4000001ff00 */
[----:B------:R-:W-:-:S02]  /*1e10*/  CS2R R144, SRZ ;  /* 0x0000000000907805 */ /* 0x000fc4000001ff00 */
[----:B------:R-:W-:Y:S02]  /*1e20*/  CS2R R142, SRZ ;  /* 0x00000000008e7805 */ /* 0x000fe4000001ff00 */
[----:B------:R-:W-:Y:S02]  /*1e30*/  CS2R R140, SRZ ;  /* 0x00000000008c7805 */ /* 0x000fe4000001ff00 */
[----:B------:R-:W-:Y:S01]  /*1e40*/  CS2R R138, SRZ ;  /* 0x00000000008a7805 */ /* 0x000fe2000001ff00 */
[----:B------:R-:W-:Y:S01]  /*1e50*/  UIMAD UR5, UR5, UR4, UR10 ;  /* 0x00000004050572a4 */ /* 0x000fe2000f8e020a */
[----:B------:R-:W-:Y:S02]  /*1e60*/  CS2R R136, SRZ ;  /* 0x0000000000887805 */ /* 0x000fe4000001ff00 */
[----:B------:R-:W-:Y:S02]  /*1e70*/  CS2R R134, SRZ ;  /* 0x0000000000867805 */ /* 0x000fe4000001ff00 */
[----:B------:R-:W-:-:S02]  /*1e80*/  CS2R R132, SRZ ;  /* 0x0000000000847805 */ /* 0x000fc4000001ff00 */
[----:B------:R-:W-:Y:S02]  /*1e90*/  CS2R R130, SRZ ;  /* 0x0000000000827805 */ /* 0x000fe4000001ff00 */
[----:B------:R-:W-:Y:S02]  /*1ea0*/  CS2R R128, SRZ ;  /* 0x0000000000807805 */ /* 0x000fe4000001ff00 */
[----:B------:R-:W-:Y:S01]  /*1eb0*/  VIADDMNMX R152, R3, UR5, R152, PT ;  /* 0x0000000503987c46 */ /* 0x000fe2000b800198 */
[----:B------:R-:W-:Y:S01]  /*1ec0*/  IMAD.U32 R200, RZ, RZ, UR5 ;  /* 0x00000005ffc87e24 */ /* 0x000fe2000f8e00ff */
[----:B------:R-:W-:Y:S02]  /*1ed0*/  CS2R R126, SRZ ;  /* 0x00000000007e7805 */ /* 0x000fe4000001ff00 */
[----:B------:R-:W-:Y:S02]  /*1ee0*/  CS2R R124, SRZ ;  /* 0x00000000007c7805 */ /* 0x000fe4000001ff00 */
[----:B------:R-:W-:-:S02]  /*1ef0*/  ISETP.GT.AND P1, PT, R152, UR5, PT ;  /* 0x0000000598007c0c */ /* 0x000fc4000bf24270 */
        /* <DEDUP_REMOVED lines=87> */
.L_x_1228:
[----:B------:R-:W2:Y:S04]  /*2470*/  LDL R18, [R1+0x14] ;  /* 0x0000140001127983 */ /* 0x000ea80000100800 */
[----:B------:R-:W3:Y:S01]  /*2480*/  LDL R2, [R1+0x2c] ;  /* 0x00002c0001027983 */ /* 0x000ee20000100800 */
        /* <DEDUP_REMOVED lines=9> */
[----:B------:R-:W0:Y:S02]  /*2520*/  SYNCS.PHASECHK.TRANS64.TRYWAIT P1, [UR40+0x30800], R0 ;  /* 0x03080000ff0075a7 */ /* 0x000e240008020168 */
[----:B0-----:R-:W-:Y:S05]  /*2530*/  @!P1 BRA `(.L_x_1229) ;  /* 0x00000160004c9947 */ /* 0x001fea0003800000 */
.L_x_1425:
[----:B------:R-:W-:Y:S05]  /*2540*/  @!P0 BRA `(.L_x_1230) ;  /* 0x0000000000048947 */ /* 0x000fea0003800000 */
[----:B------:R-:W-:Y:S01]  /*2550*/  BPT.TRAP 0x1 ;  /* 0x000000040000795c */ /* 0x000fe20000300000 */
.L_x_1230:
[----:B0-----:R-:W-:Y:S02]  /*2560*/  IMAD.U32 R3, RZ, RZ, UR39 ;  /* 0x00000027ff037e24 */ /* 0x001fe4000f8e00ff */
[----:B------:R-:W-:-:S03]  /*2570*/  IMAD.U32 R0, RZ, RZ, UR38 ;  /* 0x00000026ff007e24 */ /* 0x000fc6000f8e00ff */
[----:B------:R-:W-:Y:S02]  /*2580*/  LEA R3, R3, UR40, 0x3 ;  /* 0x0000002803037c11 */ /* 0x000fe4000f8e18ff */
[----:B------:R-:W-:-:S04]  /*2590*/  SHF.L.U32 R0, R0, 0x1f, RZ ;  /* 0x0000001f00007819 */ /* 0x000fc800000006ff */
[----:B------:R0:W1:Y:S01]  /*25a0*/  SYNCS.PHASECHK.TRANS64.TRYWAIT P1, [R3+URZ+0x30830], R0 ;  /* 0x03083000030075a7 */ /* 0x000062000802017f */
[----:B------:R-:W-:Y:S05]  /*25b0*/  @!P0 BRA `(.L_x_1231) ;  /* 0x0000000000048947 */ /* 0x000fea0003800000 */
[----:B------:R-:W-:Y:S01]  /*25c0*/  BPT.TRAP 0x1 ;  /* 0x000000040000795c */ /* 0x000fe20000300000 */
.L_x_1231:
[----:B-1----:R-:W-:Y:S05]  /*25d0*/  @P1 BRA `(.L_x_1232) ;  /* 0x0000000000081947 */ /* 0x002fea0003800000 */
[----:B------:R-:W1:Y:S02]  /*25e0*/  SYNCS.PHASECHK.TRANS64.TRYWAIT P1, [R3+URZ+0x30830], R0 ;  /* 0x03083000030075a7 */ /* 0x000e64000802017f */
[----:B-1----:R-:W-:Y:S05]  /*25f0*/  @!P1 BRA `(.L_x_1233) ;  /* 0x0000016000349947 */ /* 0x002fea0003800000 */
.L_x_1232:
[----:B------:R-:W-:Y:S05]  /*2600*/  WARPSYNC.ALL ;  /* 0x0000000000007948 */ /* 0x000fea0003800000 */
[----:B------:R-:W-:Y:S01]  /*2610*/  UIADD3 UR4, UR40, 0x20400, URZ ;  /* 0x0002040028047890 */ /* 0x000fe2000fffe03f */
[----:B------:R-:W-:Y:S01]  /*2620*/  WARPGROUP.ARRIVE ;  /* 0x00000000000079c5 */ /* 0x000fe20000000000 */
[----:B------:R-:W-:Y:S01]  /*2630*/  UMOV UR9, 0x40000040 ;  /* 0x4000004000097882 */ /* 0x000fe20000000000 */
[----:B------:R-:W-:Y:S01]  /*2640*/  UMOV UR11, 0x40000040 ;  /* 0x40000040000b7882 */ /* 0x000fe20000000000 */
[----:B------:R-:W-:Y:S01]  /*2650*/  USHF.R.U32.HI UR4, URZ, 0x4, UR4 ;  /* 0x000000043f047899 */ /* 0x000fe20008011604 */
[----:B------:R-:W-:Y:S01]  /*2660*/  IMAD.U32 R19, RZ, RZ, UR9 ;  /* 0x00000009ff137e24 */ /* 0x000fe2000f8e00ff */
[----:B------:R-:W-:Y:S01]  /*2670*/  UMOV UR57, 0x40000040 ;  /* 0x4000004000397882 */ /* 0x000fe20000000000 */
[----:B------:R-:W-:Y:S01]  /*2680*/  UMOV UR59, 0x40000040 ;  /* 0x40000040003b7882 */ /* 0x000fe20000000000 */
[----:B------:R-:W-:Y:S01]  /*2690*/  ULOP3.LUT UR4, UR4, 0x3fff, URZ, 0xc0, !UPT ;  /* 0x00003fff04047892 */ /* 0x000fe2000f8ec03f */
[----:B------:R-:W-:Y:S01]  /*26a0*/  UMOV UR13, 0x40000040 ;  /* 0x40000040000d7882 */ /* 0x000fe20000000000 */
[----:B------:R-:W-:-:S02]  /*26b0*/  UMOV UR15, 0x40000040 ;  /* 0x40000040000f7882 */ /* 0x000fc40000000000 */
[----:B------:R-:W-:Y:S02]  /*26c0*/  ULOP3.LUT UR61, UR4, 0x10000, URZ, 0xfc, !UPT ;  /* 0x00010000043d7892 */ /* 0x000fe4000f8efc3f */
[----:B------:R-:W-:Y:S02]  /*26d0*/  ULOP3.LUT UR4, UR44, 0x10000, URZ, 0xfc, !UPT ;  /* 0x000100002c047892 */ /* 0x000fe4000f8efc3f */
[----:B------:R-:W-:Y:S02]  /*26e0*/  ULEA UR5, UR39, UR61, 0xb ;  /* 0x0000003d27057291 */ /* 0x000fe4000f8e583f */
[----:B------:R-:W-:Y:S02]  /*26f0*/  UIADD3 UR6, UR4, 0x2, URZ ;  /* 0x0000000204067890 */ /* 0x000fe4000fffe03f */
[----:B------:R-:W-:Y:S01]  /*2700*/  UIADD3 UR7, UR5, 0x2, URZ ;  /* 0x0000000205077890 */ /* 0x000fe2000fffe03f */
[----:B------:R-:W-:Y:S02]  /*2710*/  UMOV UR8, UR4 ;  /* 0x0000000400087c82 */ /* 0x000fe40008000000 */
[----:B------:R-:W-:Y:S01]  /*2720*/  UMOV UR10, UR5 ;  /* 0x00000005000a7c82 */ /* 0x000fe20008000000 */
[----:B------:R-:W-:Y:S01]  /*2730*/  IMAD.U32 R18, RZ, RZ, UR8 ;  /* 0x00000008ff127e24 */ /* 0x000fe2000f8e00ff */
[----:B------:R-:W-:Y:S01]  /*2740*/  HGMMA.64x64x16.F32 R24, gdesc[UR8], RZ, !UPT, gsb0 ;  /* 0x00e00000081879f0 */ /* 0x000fe2000c0008ff */
[----:B------:R-:W-:Y:S01]  /*2750*/  UMOV UR8, UR6 ;  /* 0x0000000600087c82 */ /* 0x000fe20008000000 */
[----:B------:R-:W-:Y:S01]  /*2760*/  UMOV UR9, 0x40000040 ;  /* 0x4000004000097882 */ /* 0x000fe20000000000 */
[----:B------:R-:W-:Y:S01]  /*2770*/  UMOV UR10, UR7 ;  /* 0x00000007000a7c82 */ /* 0x000fe20008000000 */
[----:B------:R-:W-:Y:S01]  /*2780*/  UMOV UR11, 0x40000040 ;  /* 0x40000040000b7882 */ /* 0x000fe20000000000 */
[----:B------:R-:W-:Y:S01]  /*2790*/  UIADD3 UR6, UR4, 0x4, URZ ;  /* 0x0000000404067890 */ /* 0x000fe2000fffe03f */
[----:B------:R-:W-:Y:S01]  /*27a0*/  IMAD.U32 R14, RZ, RZ, UR8 ;  /* 0x00000008ff0e7e24 */ /* 0x000fe2000f8e00ff */
[----:B------:R-:W-:Y:S01]  /*27b0*/  UIADD3 UR7, UR5, 0x4, URZ ;  /* 0x0000000405077890 */ /* 0x000fe2000fffe03f */
[----:B------:R-:W-:Y:S01]  /*27c0*/  IMAD.U32 R15, RZ, RZ, UR9 ;  /* 0x00000009ff0f7e24 */ /* 0x000fe2000f8e00ff */
[----:B------:R-:W-:-:S02]  /*27d0*/  UIADD3 UR56, UR4, 0x404, URZ ;  /* 0x0000040404387890 */ /* 0x000fc4000fffe03f */
[----:B------:R-:W-:Y:S02]  /*27e0*/  UIADD3 UR58, UR5, 0x204, URZ ;  /* 0x00000204053a7890 */ /* 0x000fe4000fffe03f */
[----:B------:R-:W-:Y:S02]  /*27f0*/  UIADD3 UR12, UR4, 0x800, URZ ;  /* 0x00000800040c7890 */ /* 0x000fe4000fffe03f */
[----:B------:R-:W-:Y:S02]  /*2800*/  UIADD3 UR14, UR5, 0x400, URZ ;  /* 0x00000400050e7890 */ /* 0x000fe4000fffe03f */
[----:B------:R-:W-:Y:S02]  /*2810*/  UIADD3 UR16, UR4, 0x802, URZ ;  /* 0x0000080204107890 */ /* 0x000fe4000fffe03f */
[----:B------:R-:W-:Y:S01]  /*2820*/  UIADD3 UR18, UR5, 0x402, URZ ;  /* 0x0000040205127890 */ /* 0x000fe2000fffe03f */
[----:B------:R-:W-:Y:S01]  /*2830*/  UMOV UR17, 0x40000040 ;  /* 0x4000004000117882 */ /* 0x000fe20000000000 */
[----:B------:R-:W-:Y:S01]  /*2840*/  UMOV UR19, 0x40000040 ;  /* 0x4000004000137882 */ /* 0x000fe20000000000 */
[----:B------:R-:W-:-:S02]  /*2850*/  UIADD3 UR20, UR4, 0x804, URZ ;  /* 0x0000080404147890 */ /* 0x000fc4000fffe03f */
[----:B------:R-:W-:Y:S01]  /*2860*/  UIADD3 UR22, UR5, 0x404, URZ ;  /* 0x0000040405167890 */ /* 0x000fe2000fffe03f */
[----:B------:R-:W-:Y:S01]  /*2870*/  UMOV UR21, 0x40000040 ;  /* 0x4000004000157882 */ /* 0x000fe20000000000 */
[----:B------:R-:W-:Y:S01]  /*2880*/  UMOV UR23, 0x40000040 ;  /* 0x4000004000177882 */ /* 0x000fe20000000000 */
[----:B------:R-:W-:Y:S02]  /*2890*/  UIADD3 UR24, UR4, 0x806, URZ ;  /* 0x0000080604187890 */ /* 0x000fe4000fffe03f */
[----:B------:R-:W-:Y:S01]  /*28a0*/  UIADD3 UR26, UR5, 0x406, URZ ;  /* 0x00000406051a7890 */ /* 0x000fe2000fffe03f */
[----:B------:R-:W-:Y:S01]  /*28b0*/  UMOV UR25, 0x40000040 ;  /* 0x4000004000197882 */ /* 0x000fe20000000000 */
[----:B------:R-:W-:Y:S01]  /*28c0*/  UMOV UR27, 0x40000040 ;  /* 0x40000040001b7882 */ /* 0x000fe20000000000 */
        /* <DEDUP_REMOVED lines=16> */
[----:B------:R-:W-:-:S02]  /*29d0*/  WARPGROUP.DEPBAR.LE gsb0, 0x0 ;  /* 0x00008000000079c5 */ /* 0x000fc40000010000 */
[----:B------:R-:W-:-:S06]  /*29e0*/  WARPGROUP.ARRIVE ;  /* 0x00000000000079c5 */ /* 0x000fcc0000000000 */
[----:B------:R-:W-:Y:S01]  /*29f0*/  HGMMA.64x64x16.F32 R24, gdesc[UR8], R24, gsb0 ;  /* 0x00e00000081879f0 */ /* 0x000fe20008000818 */
        /* <DEDUP_REMOVED lines=8> */
[----:B------:R-:W-:Y:S02]  /*2a80*/  WARPGROUP.DEPBAR.LE gsb0, 0x0 ;  /* 0x00008000000079c5 */ /* 0x000fe40000010000 */
        /* <DEDUP_REMOVED lines=28> */
[----:B------:R-:W-:Y:S02]  /*2c50*/  IMAD.U32 R6, RZ, RZ, UR8 ;  /* 0x00000008ff067e24 */ /* 0x000fe4000f8e00ff */
[----:B------:R-:W-:Y:S01]  /*2c60*/  IMAD.U32 R7, RZ, RZ, UR9 ;  /* 0x00000009ff077e24 */ /* 0x000fe2000f8e00ff */
[----:B------:R-:W-:Y:S02]  /*2c70*/  WARPGROUP.DEPBAR.LE gsb0, 0x0 ;  /* 0x00008000000079c5 */ /* 0x000fe40000010000 */
[----:B------:R-:W-:-:S06]  /*2c80*/  WARPGROUP.ARRIVE ;  /* 0x00000000000079c5 */ /* 0x000fcc0000000000 */
[----:B------:R-:W-:Y:S01]  /*2c90*/  HGMMA.64x64x16.F32 R24, gdesc[UR8], R24, gsb0 ;  /* 0x00e00000081879f0 */ /* 0x000fe20008000818 */
[----:B------:R-:W-:Y:S02]  /*2ca0*/  UIADD3 UR8, UR4, 0x406, URZ ;  /* 0x0000040604087890 */ /* 0x000fe4000fffe03f */
[----:B------:R-:W-:Y:S01]  /*2cb0*/  UIADD3 UR10, UR5, 0x206, URZ ;  /* 0x00000206050a7890 */ /* 0x000fe2000fffe03f */
[----:B------:R-:W-:Y:S01]  /*2cc0*/  UMOV UR9, 0x40000040 ;  /* 0x4000004000097882 */ /* 0x000fe20000000000 */
        /* <DEDUP_REMOVED lines=34> */
.L_x_1234:
[----:B------:R-:W-:Y:S01]  /*2ef0*/  R2UR UR4, R22 ;  /* 0x00000000160472ca */ /* 0x000fe200000e0000 */
[----:B------:R-:W2:Y:S01]  /*2f00*/  S2UR UR6, SR_CgaCtaId ;  /* 0x00000000000679c3 */ /* 0x000ea20000008800 */
[----:B01----:R-:W-:Y:S01]  /*2f10*/  VIADD R0, R23, UR60 ;  /* 0x0000003c17007c36 */ /* 0x003fe20008000000 */
[----:B------:R-:W-:Y:S01]  /*2f20*/  UISETP.NE.AND UP0, UPT, UR43, URZ, UPT ;  /* 0x0000003f2b00728c */ /* 0x000fe2000bf05270 */
[----:B------:R-:W-:Y:S01]  /*2f30*/  LEA R56, R152, 0xffffffc0, 0x6 ;  /* 0xffffffc098387811 */ /* 0x000fe200078e30ff */
[----:B------:R-:W-:-:S08]  /*2f40*/  ULDC UR7, c[0x0][0x9e0] ;  /* 0x0002780000077ab9 */ /* 0x000fd00000000800 */
[----:B------:R-:W-:Y:S01]  /*2f50*/  UISETP.NE.AND UP1, UPT, UR4, URZ, UPT ;  /* 0x0000003f0400728c */ /* 0x000fe2000bf25270 */
[----:B------:R-:W-:Y:S01]  /*2f60*/  R2UR UR4, R3 ;  /* 0x00000000030472ca */ /* 0x000fe200000e0000 */
[----:B------:R-:W-:-:S04]  /*2f70*/  IMAD.MOV.U32 R3, RZ, RZ, -0x40 ;  /* 0xffffffc0ff037424 */ /* 0x000fc800078e00ff */
[----:B------:R-:W-:Y:S01]  /*2f80*/  PLOP3.LUT P1, PT, PT, PT, UP1, 0x80, 0x0 ;  /* 0x000000000000781c */ /* 0x000fe20003f2f018 */
[----:B------:R-:W-:Y:S01]  /*2f90*/  IMAD R20, R152, R3, 0x40 ;  /* 0x0000004098147424 */ /* 0x000fe200078e0203 */
[----:B------:R-:W-:Y:S01]  /*2fa0*/  PLOP3.LUT P2, PT, PT, PT, UP1, 0x80, 0x0 ;  /* 0x000000000000781c */ /* 0x000fe20003f4f018 */
[----:B------:R-:W-:Y:S02]  /*2fb0*/  IMAD.U32 R3, RZ, RZ, UR41 ;  /* 0x00000029ff037e24 */ /* 0x000fe4000f8e00ff */
[----:B------:R-:W-:Y:S01]  /*2fc0*/  @UP1 ULDC UR5, c[0x0][0x44c] ;  /* 0x0001130000051ab9 */ /* 0x000fe20000000800 */
[----:B------:R-:W-:Y:S02]  /*2fd0*/  IADD3 R21, -R17, UR42, R20 ;  /* 0x0000002a11157c10 */ /* 0x000fe4000fffe114 */
[----:B------:R-:W-:-:S04]  /*2fe0*/  UIADD3 UR4, UR4, 0x30840, URZ ;  /* 0x0003084004047890 */ /* 0x000fc8000fffe03f */
[----:B--2---:R-:W-:Y:S01]  /*2ff0*/  UPRMT UR4, UR6, 0x654, UR4 ;  /* 0x0000065406047896 */ /* 0x004fe20008000004 */
[----:B------:R-:W-:Y:S01]  /*3000*/  @P1 IMAD.HI.U32 R2, R0, UR5, RZ ;  /* 0x0000000500021c27 */ /* 0x000fe2000f8e00ff */
[----:B------:R-:W-:Y:S01]  /*3010*/  @UP1 ULDC UR5, c[0x0][0x450] ;  /* 0x0001140000051ab9 */ /* 0x000fe20000000800 */
[----:B------:R-:W-:Y:S01]  /*3020*/  PLOP3.LUT P1, PT, PT, PT, UP0, 0x40, 0x0 ;  /* 0x000000000000781c */ /* 0x000fe20003f2e808 */
[----:B------:R-:W-:Y:S02]  /*3030*/  ULDC UR6, c[0x0][0x9dc] ;  /* 0x0002770000067ab9 */ /* 0x000fe40000000800 */
[----:B------:R-:W-:Y:S02]  /*3040*/  @P2 SHF.R.U32.HI R0, RZ, UR5, R2 ;  /* 0x00000005ff002c19 */ /* 0x000fe40008011602 */
[----:B------:R-:W-:Y:S01]  /*3050*/  IADD3 R2, -R17, 0x1, R20 ;  /* 0x0000000111027810 */ /* 0x000fe20007ffe114 */
[----:B------:R-:W-:Y:S01]  /*3060*/  SYNCS.ARRIVE.TRANS64.RED.A1T0 RZ, [UR4], RZ ;  /* 0x000000ffffff79a7 */ /* 0x000fe20008100404 */
[----:B------:R-:W-:Y:S01]  /*3070*/  ULOP3.LUT UR4, URZ, UR6, URZ, 0x33, !UPT ;  /* 0x000000063f047292 */ /* 0x000fe2000f8e333f */
[----:B------:R-:W0:Y:S01]  /*3080*/  SHFL.IDX PT, R4, R0, RZ, 0x1c1f ;  /* 0x001c1fff00047589 */ /* 0x000e2200000e0000 */
[----:B------:R-:W-:-:S05]  /*3090*/  IADD3 R2, -R3, UR42, R2 ;  /* 0x0000002a03027c10 */ /* 0x000fca000fffe102 */
[C---:B------:R-:W-:Y:S02]  /*30a0*/  VIADD R58, R2.reuse, UR7 ;  /* 0x00000007023a7c36 */ /* 0x040fe40008000000 */
[----:B------:R-:W-:-:S03]  /*30b0*/  VIADD R57, R2, UR4 ;  /* 0x0000000402397c36 */ /* 0x000fc60008000000 */
[----:B0-----:R-:W-:Y:S01]  /*30c0*/  VIADDMNMX R2, R4, R58, R21, PT ;  /* 0x0000003a04027246 */ /* 0x001fe20003800115 */
[----:B------:R-:W-:Y:S01]  /*30d0*/  IMAD.IADD R3, R57, 0x1, R4 ;  /* 0x0000000139037824 */ /* 0x000fe200078e0204 */
[----:B------:R-:W-:Y:S06]  /*30e0*/  @P1 BRA `(.L_x_1235) ;  /* 0x0000000000641947 */ /* 0x000fec0003800000 */
[----:B------:R-:W-:Y:S01]  /*30f0*/  IMAD.U32 R5, RZ, RZ, UR41 ;  /* 0x00000029ff057e24 */ /* 0x000fe2000f8e00ff */
[----:B------:R-:W-:Y:S04]  /*3100*/  BSSY B0, `(.L_x_1236) ;  /* 0x0000013000007945 */ /* 0x000fe80003800000 */
[----:B------:R-:W-:-:S04]  /*3110*/  IADD3 R5, -R5, UR42, R4 ;  /* 0x0000002a05057c10 */ /* 0x000fc8000fffe104 */
        /* <DEDUP_REMOVED lines=11> */
.L_x_1237:
[----:B------:R-:W-:Y:S02]  /*31d0*/  ULDC UR4, c[0x0][0x9e4] ;  /* 0x0002790000047ab9 */ /* 0x000fe40000000800 */
[----:B------:R-:W-:-:S05]  /*31e0*/  IMAD.U32 R59, RZ, RZ, UR4 ;  /* 0x00000004ff3b7e24 */ /* 0x000fca000f8e00ff */
[----:B------:R-:W-:-:S13]  /*31f0*/  ISETP.NE.AND P1, PT, R59, 0x1, PT ;  /* 0x000000013b00780c */ /* 0x000fda0003f25270 */
[----:B------:R-:W0:Y:S02]  /*3200*/  @P1 LDC.64 R60, c[0x0][0x9e8] ;  /* 0x00027a00ff3c1b82 */ /* 0x000e240000000a00 */
[----:B0-----:R-:W-:-:S05]  /*3210*/  @P1 IMAD.HI.U32 R4, R5, R60, RZ ;  /* 0x0000003c05041227 */ /* 0x001fca00078e00ff */
[----:B------:R-:W-:-:S07]  /*3220*/  @P1 SHF.R.U32.HI R5, RZ, R61, R4 ;  /* 0x0000003dff051219 */ /* 0x000fce0000011604 */
.L_x_1238:
[----:B------:R-:W-:Y:S05]  /*3230*/  BSYNC B0 ;  /* 0x0000000000007941 */ /* 0x000fea0003800000 */
.L_x_1236:
[----:B------:R-:W-:-:S04]  /*3240*/  IMAD R4, R5, R59, -R56 ;  /* 0x0000003b05047224 */ /* 0x000fc800078e0a38 */
[----:B------:R-:W-:-:S05]  /*3250*/  IMAD.IADD R4, R4, 0x1, -R17 ;  /* 0x0000000104047824 */ /* 0x000fca00078e0a11 */
[----:B------:R-:W-:Y:S02]  /*3260*/  VIADDMNMX R2, R4, R59, R2, PT ;  /* 0x0000003b04027246 */ /* 0x000fe40003800102 */
[----:B------:R-:W-:-:S07]  /*3270*/  VIMNMX R3, R3, R4, !PT ;  /* 0x0000000403037248 */ /* 0x000fce0007fe0100 */
.L_x_1235:
[C---:B------:R-:W-:Y:S01]  /*3280*/  ISETP.GE.AND P2, PT, R20.reuse, 0x9, PT ;  /* 0x000000091400780c */ /* 0x040fe20003f46270 */
[----:B------:R-:W0:Y:S01]  /*3290*/  SHFL.IDX PT, R0, R0, 0x1, 0x1c1f ;  /* 0x003c1f0000007f89 */ /* 0x000e2200000e0000 */
[----:B------:R-:W-:Y:S01]  /*32a0*/  ISETP.GE.AND P1, PT, R20, 0x2, PT ;  /* 0x000000021400780c */ /* 0x000fe20003f26270 */
[----:B------:R-:W-:Y:S01]  /*32b0*/  UISETP.NE.AND UP0, UPT, UR43, URZ, UPT ;  /* 0x0000003f2b00728c */ /* 0x000fe2000bf05270 */
        /* <DEDUP_REMOVED lines=11> */
[C---:B------:R-:W-:Y:S02]  /*3370*/  ISETP.GT.AND P4, PT, R3.reuse, 0x9, !P6 ;  /* 0x000000090300780c */ /* 0x040fe40007784270 */
        /* <DEDUP_REMOVED lines=28> */
[C---:B------:R-:W-:Y:S02]  /*3540*/  ISETP.GT.AND P3, PT, R3.reuse, 0x28, !P4 ;  /* 0x000000280300780c */ /* 0x040fe40006764270 */
        /* <DEDUP_REMOVED lines=12> */
[----:B0-----:R-:W-:Y:S02]  /*3610*/  VIADDMNMX R5, R0, R58, R21, PT ;  /* 0x0000003a00057246 */ /* 0x001fe40003800115 */
[----:B------:R-:W-:-:S04]  /*3620*/  ISETP.LT.OR P4, PT, R2, 0x31, P4 ;  /* 0x000000310200780c */ /* 0x000fc80002781670 */
[----:B------:R-:W-:Y:S02]  /*3630*/  FSEL R48, R48, -INF , !P4 ;  /* 0xff80000030307808 */ /* 0x000fe40006000000 */
[----:B------:R-:W-:-:S04]  /*3640*/  ISETP.GE.AND P4, PT, R20, 0x32, PT ;  /* 0x000000321400780c */ /* 0x000fc80003f86270 */
[----:B------:R-:W-:-:S04]  /*3650*/  ISETP.GT.AND P5, PT, R3, 0x31, !P4 ;  /* 0x000000310300780c */ /* 0x000fc800067a4270 */
        /* <DEDUP_REMOVED lines=11> */
[----:B------:R-:W-:Y:S01]  /*3710*/  ISETP.GE.AND P6, PT, R20, 0x3a, PT ;  /* 0x0000003a1400780c */ /* 0x000fe20003fc6270 */
[----:B------:R-:W-:-:S03]  /*3720*/  IMAD.IADD R20, R57, 0x1, R0 ;  /* 0x0000000139147824 */ /* 0x000fc600078e0200 */
[----:B------:R-:W-:Y:S02]  /*3730*/  P2R R24, PR, RZ, 0x40 ;  /* 0x00000040ff187803 */ /* 0x000fe40000000000 */
[----:B------:R-:W-:-:S04]  /*3740*/  ISETP.GT.AND P6, PT, R3, 0x39, !P6 ;  /* 0x000000390300780c */ /* 0x000fc800077c4270 */
[----:B------:R-:W-:-:S04]  /*3750*/  ISETP.LT.OR P6, PT, R2, 0x3a, P6 ;  /* 0x0000003a0200780c */ /* 0x000fc800037c1670 */
[----:B------:R-:W-:Y:S02]  /*3760*/  FSEL R53, R53, -INF , !P6 ;  /* 0xff80000035357808 */ /* 0x000fe40007000000 */
[----:B------:R-:W-:-:S13]  /*3770*/  PLOP3.LUT P6, PT, PT, PT, UP0, 0x40, 0x0 ;  /* 0x000000000000781c */ /* 0x000fda0003fce808 */
[----:B------:R-:W-:Y:S05]  /*3780*/  @P6 BRA `(.L_x_1239) ;  /* 0x0000000000646947 */ /* 0x000fea0003800000 */
        /* <DEDUP_REMOVED lines=14> */
.L_x_1241:
[----:B------:R-:W-:Y:S02]  /*3870*/  ULDC UR4, c[0x0][0x9e4] ;  /* 0x0002790000047ab9 */ /* 0x000fe40000000800 */
[----:B------:R-:W-:-:S05]  /*3880*/  IMAD.U32 R4, RZ, RZ, UR4 ;  /* 0x00000004ff047e24 */ /* 0x000fca000f8e00ff */
[----:B------:R-:W-:-:S13]  /*3890*/  ISETP.NE.AND P6, PT, R4, 0x1, PT ;  /* 0x000000010400780c */ /* 0x000fda0003fc5270 */
[----:B------:R-:W0:Y:S02]  /*38a0*/  @P6 LDC.64 R2, c[0x0][0x9e8] ;  /* 0x00027a00ff026b82 */ /* 0x000e240000000a00 */
[----:B0-----:R-:W-:-:S05]  /*38b0*/  @P6 IMAD.HI.U32 R2, R21, R2, RZ ;  /* 0x0000000215026227 */ /* 0x001fca00078e00ff */
[----:B------:R-:W-:-:S07]  /*38c0*/  @P6 SHF.R.U32.HI R21, RZ, R3, R2 ;  /* 0x00000003ff156219 */ /* 0x000fce0000011602 */
.L_x_1242:
[----:B------:R-:W-:Y:S05]  /*38d0*/  BSYNC B0 ;  /* 0x0000000000007941 */ /* 0x000fea0003800000 */
.L_x_1240:
[----:B------:R-:W-:-:S04]  /*38e0*/  IMAD R0, R21, R4, -R56 ;  /* 0x0000000415007224 */ /* 0x000fc800078e0a38 */
[----:B------:R-:W-:-:S05]  /*38f0*/  IMAD.IADD R0, R0, 0x1, -R17 ;  /* 0x0000000100007824 */ /* 0x000fca00078e0a11 */
[----:B------:R-:W-:Y:S02]  /*3900*/  VIADDMNMX R5, R0, R4, R5, PT ;  /* 0x0000000400057246 */ /* 0x000fe40003800105 */
[----:B------:R-:W-:-:S07]  /*3910*/  VIMNMX R20, R20, R0, !PT ;  /* 0x0000000014147248 */ /* 0x000fce0007fe0100 */
.L_x_1239:
[----:B------:R-:W-:Y:S01]  /*3920*/  ISETP.GT.AND P1, PT, R20, 0x1, !P1 ;  /* 0x000000011400780c */ /* 0x000fe20004f24270 */
[----:B------:R-:W-:Y:S01]  /*3930*/  ULDC UR10, c[0x0][0x988] ;  /* 0x00026200000a7ab9 */ /* 0x000fe20000000800 */
[----:B------:R-:W-:Y:S01]  /*3940*/  FMNMX.FTZ R0, R25, R59, !PT ;  /* 0x0000003b19007209 */ /* 0x000fe20007810000 */
[----:B------:R-:W-:Y:S01]  /*3950*/  UISETP.NE.AND UP0, UPT, UR43, URZ, UPT ;  /* 0x0000003f2b00728c */ /* 0x000fe2000bf05270 */
[----:B------:R-:W-:Y:S01]  /*3960*/  ISETP.LT.OR P1, PT, R5, 0x2, P1 ;  /* 0x000000020500780c */ /* 0x000fe20000f21670 */
[----:B------:R-:W-:Y:S01]  /*3970*/  UMOV UR11, UR60 ;  /* 0x0000003c000b7c82 */ /* 0x000fe20008000000 */
[----:B------:R-:W-:Y:S01]  /*3980*/  FMNMX.FTZ R0, R61, R0, !PT ;  /* 0x000000003d007209 */ /* 0x000fe20007810000 */
[----:B------:R-:W-:Y:S01]  /*3990*/  VIADD R225, R152, 0xfffffffe ;  /* 0xfffffffe98e17836 */ /* 0x000fe20000000000 */
        /* <DEDUP_REMOVED lines=27> */
[----:B------:R-:W-:Y:S02]  /*3b50*/  ISETP.GT.AND P2, PT, R20, 0x8, !P2 ;  /* 0x000000081400780c */ /* 0x000fe40005744270 */
[----:B------:R-:W-:Y:S02]  /*3b60*/  FSEL R38, R38, -INF , !P1 ;  /* 0xff80000026267808 */ /* 0x000fe40004800000 */
[----:B------:R-:W-:Y:S02]  /*3b70*/  ISETP.NE.AND P1, PT, R36, RZ, PT ;  /* 0x000000ff2400720c */ /* 0x000fe40003f25270 */
[----:B------:R-:W-:Y:S02]  /*3b80*/  FMNMX.FTZ R0, R52, R3, !PT ;  /* 0x0000000334007209 */ /* 0x000fe40007810000 */
[----:B------:R-:W-:-:S02]  /*3b90*/  ISETP.GT.AND P1, PT, R20, 0x19, !P1 ;  /* 0x000000191400780c */ /* 0x000fc40004f24270 */
[C---:B------:R-:W-:Y:S02]  /*3ba0*/  ISETP.LT.OR P2, PT, R5.reuse, 0x9, P2 ;  /* 0x000000090500780c */ /* 0x040fe40001741670 */
[----:B------:R-:W-:Y:S02]  /*3bb0*/  ISETP.LT.OR P1, PT, R5, 0x1a, P1 ;  /* 0x0000001a0500780c */ /* 0x000fe40000f21670 */
[----:B------:R-:W-:Y:S02]  /*3bc0*/  FMNMX.FTZ R2, R53, R0, !PT ;  /* 0x0000000035027209 */ /* 0x000fe40007810000 */
[----:B------:R-:W-:Y:S02]  /*3bd0*/  FSEL R39, R39, -INF , !P1 ;  /* 0xff80000027277808 */ /* 0x000fe40004800000 */
[----:B------:R-:W-:Y:S01]  /*3be0*/  ISETP.NE.AND P1, PT, R66, RZ, PT ;  /* 0x000000ff4200720c */ /* 0x000fe20003f25270 */
[----:B------:R-:W0:Y:S01]  /*3bf0*/  SHFL.BFLY PT, R3, R2, 0x2, 0x1f ;  /* 0x0c401f0002037f89 */ /* 0x000e2200000e0000 */
        /* <DEDUP_REMOVED lines=14> */
[----:B------:R-:W-:Y:S01]  /*3ce0*/  ISETP.GT.AND P3, PT, R20, 0x30, !P3 ;  /* 0x000000301400780c */ /* 0x000fe20005f64270 */
        /* <DEDUP_REMOVED lines=10> */
[----:B------:R-:W-:-:S02]  /*3d90*/  ISETP.LT.OR P2, PT, R5, 0x2a, P2 ;  /* 0x0000002a0500780c */ /* 0x000fc40001741670 */
[----:B------:R-:W-:Y:S02]  /*3da0*/  FMNMX.FTZ R3, R35, R0, !PT ;  /* 0x0000000023037209 */ /* 0x000fe40007810000 */
[----:B------:R-:W-:Y:S02]  /*3db0*/  ISETP.GT.AND P4, PT, R20, 0x31, !P4 ;  /* 0x000000311400780c */ /* 0x000fe40006784270 */
[----:B------:R-:W-:Y:S02]  /*3dc0*/  FMNMX.FTZ R0, R38, R3, !PT ;  /* 0x0000000326007209 */ /* 0x000fe40007810000 */
[----:B0-----:R-:W-:Y:S02]  /*3dd0*/  FMNMX.FTZ R4, R21, R4, !PT ;  /* 0x0000000415047209 */ /* 0x001fe40007810000 */
[----:B------:R-:W-:Y:S02]  /*3de0*/  FMNMX.FTZ R3, R39, R0, !PT ;  /* 0x0000000027037209 */ /* 0x000fe40007810000 */
[----:B------:R-:W-:Y:S01]  /*3df0*/  ISETP.LT.OR P3, PT, R5, 0x31, P3 ;  /* 0x000000310500780c */ /* 0x000fe20001f61670 */
[----:B------:R-:W-:Y:S01]  /*3e00*/  FMUL.FTZ R2, R4, UR10 ;  /* 0x0000000a04027c20 */ /* 0x000fe20008410000 */
[----:B------:R-:W-:-:S02]  /*3e10*/  FMNMX.FTZ R0, R42, R3, !PT ;  /* 0x000000032a007209 */ /* 0x000fc40007810000 */
[----:B------:R-:W-:Y:S02]  /*3e20*/  FSEL R47, R47, -INF , !P2 ;  /* 0xff8000002f2f7808 */ /* 0x000fe40005000000 */
[----:B------:R-:W-:Y:S02]  /*3e30*/  FMNMX.FTZ R3, R43, R0, !PT ;  /* 0x000000002b037209 */ /* 0x000fe40007810000 */
[----:B------:R-:W-:Y:S02]  /*3e40*/  FSETP.NEU.FTZ.AND P1, PT, R4, -INF , PT ;  /* 0xff8000000400780b */ /* 0x000fe40003f3d000 */
[----:B------:R-:W-:Y:S02]  /*3e50*/  FMNMX.FTZ R0, R46, R3, !PT ;  /* 0x000000032e007209 */ /* 0x000fe40007810000 */
[----:B------:R-:W-:Y:S02]  /*3e60*/  ISETP.NE.AND P6, PT, R24, RZ, PT ;  /* 0x000000ff1800720c */ /* 0x000fe40003fc5270 */
[----:B------:R-:W-:-:S02]  /*3e70*/  ISETP.GT.AND P5, PT, R20, 0x38, !P5 ;  /* 0x000000381400780c */ /* 0x000fc40006fa4270 */
[----:B------:R-:W-:Y:S02]  /*3e80*/  ISETP.LT.OR P4, PT, R5, 0x32, P4 ;  /* 0x000000320500780c */ /* 0x000fe40002781670 */
[----:B------:R-:W-:Y:S02]  /*3e90*/  FSEL R50, R50, -INF , !P3 ;  /* 0xff80000032327808 */ /* 0x000fe40005800000 */
[----:B------:R-:W-:Y:S02]  /*3ea0*/  FMNMX.FTZ R3, R47, R0, !PT ;  /* 0x000000002f037209 */ /* 0x000fe40007810000 */
[----:B------:R-:W-:Y:S02]  /*3eb0*/  FSEL R24, R2, RZ, P1 ;  /* 0x000000ff02187208 */ /* 0x000fe40000800000 */
[----:B------:R-:W-:Y:S02]  /*3ec0*/  ISETP.GT.AND P1, PT, R20, 0x39, !P6 ;  /* 0x000000391400780c */ /* 0x000fe40007724270 */
[----:B------:R-:W-:Y:S01]  /*3ed0*/  ISETP.LT.OR P5, PT, R5, 0x39, P5 ;  /* 0x000000390500780c */ /* 0x000fe20002fa1670 */
[--C-:B------:R-:W-:Y:S01]  /*3ee0*/  FFMA.FTZ R2, R25, UR10, -R24.reuse ;  /* 0x0000000a19027c23 */ /* 0x100fe20008010818 */
[----:B------:R-:W-:Y:S01]  /*3ef0*/  FSEL R51, R51, -INF , !P4 ;  /* 0xff80000033337808 */ /* 0x000fe20006000000 */
[--C-:B------:R-:W-:Y:S01]  /*3f00*/  FFMA.FTZ R20, R59, UR10, -R24.reuse ;  /* 0x0000000a3b147c23 */ /* 0x100fe20008010818 */
[----:B------:R-:W-:Y:S01]  /*3f10*/  FMNMX.FTZ R0, R50, R3, !PT ;  /* 0x0000000332007209 */ /* 0x000fe20007810000 */
[----:B------:R0:W-:Y:S01]  /*3f20*/  MUFU.EX2 R196, R2 ;  /* 0x0000000200c47308 */ /* 0x0001e20000000800 */
[----:B------:R-:W-:Y:S01]  /*3f30*/  ISETP.LT.OR P1, PT, R5, 0x3a, P1 ;  /* 0x0000003a0500780c */ /* 0x000fe20000f21670 */
[--C-:B------:R-:W-:Y:S01]  /*3f40*/  FFMA.FTZ R21, R29, UR10, -R24.reuse ;  /* 0x0000000a1d157c23 */ /* 0x100fe20008010818 */
[----:B------:R-:W-:Y:S01]  /*3f50*/  FSEL R54, R54, -INF , !P5 ;  /* 0xff80000036367808 */ /* 0x000fe20006800000 */
[--C-:B------:R-:W-:Y:S01]  /*3f60*/  FFMA.FTZ R25, R63, UR10, -R24.reuse ;  /* 0x0000000a3f197c23 */ /* 0x100fe20008010818 */
[----:B------:R-:W-:Y:S01]  /*3f70*/  FMNMX.FTZ R3, R51, R0, !PT ;  /* 0x0000000033037209 */ /* 0x000fe20007810000 */
[--C-:B------:R-:W-:Y:S01]  /*3f80*/  FFMA.FTZ R28, R65, UR10, -R24.reuse ;  /* 0x0000000a411c7c23 */ /* 0x100fe20008010818 */
[----:B------:R-:W-:Y:S01]  /*3f90*/  FSEL R55, R55, -INF , !P1 ;  /* 0xff80000037377808 */ /* 0x000fe20004800000 */
[----:B------:R1:W2:Y:S01]  /*3fa0*/  MUFU.EX2 R5, R20 ;  /* 0x0000001400057308 */ /* 0x0002a20000000800 */
[----:B------:R-:W-:Y:S01]  /*3fb0*/  FMNMX.FTZ R0, R54, R3, !PT ;  /* 0x0000000336007209 */ /* 0x000fe20007810000 */
[--C-:B0-----:R-:W-:Y:S01]  /*3fc0*/  FFMA.FTZ R2, R61, UR10, -R24.reuse ;  /* 0x0000000a3d027c23 */ /* 0x101fe20008010818 */
[--C-:B------:R-:W-:Y:S01]  /*3fd0*/  FFMA.FTZ R29, R37, UR10, -R24.reuse ;  /* 0x0000000a251d7c23 */ /* 0x100fe20008010818 */
[--C-:B------:R-:W-:Y:S01]  /*3fe0*/  FFMA.FTZ R32, R67, UR10, -R24.reuse ;  /* 0x0000000a43207c23 */ /* 0x100fe20008010818 */
[----:B------:R-:W-:Y:S01]  /*3ff0*/  FMNMX.FTZ R0, R55, R0, !PT ;  /* 0x0000000037007209 */ /* 0x000fe20007810000 */
[--C-:B------:R-:W-:Y:S01]  /*4000*/  FFMA.FTZ R36, R69, UR10, -R24.reuse ;  /* 0x0000000a45247c23 */ /* 0x100fe20008010818 */
[--C-:B------:R-:W-:Y:S01]  /*4010*/  FFMA.FTZ R45, R45, UR10, -R24.reuse ;  /* 0x0000000a2d2d7c23 */ /* 0x100fe20008010818 */
[----:B------:R0:W-:Y:S01]  /*4020*/  MUFU.EX2 R198, R2 ;  /* 0x0000000200c67308 */ /* 0x0001e20000000800 */
[--C-:B-1----:R-:W-:Y:S01]  /*4030*/  FFMA.FTZ R20, R33, UR10, -R24.reuse ;  /* 0x0000000a21147c23 */ /* 0x102fe20008010818 */
[----:B------:R-:W0:Y:S01]  /*4040*/  SHFL.BFLY PT, R3, R0, 0x2, 0x1f ;  /* 0x0c401f0000037f89 */ /* 0x000e2200000e0000 */
[--C-:B------:R-:W-:Y:S01]  /*4050*/  FFMA.FTZ R48, R48, UR10, -R24.reuse ;  /* 0x0000000a30307c23 */ /* 0x100fe20008010818 */
[--C-:B------:R-:W-:Y:S01]  /*4060*/  FFMA.FTZ R49, R49, UR10, -R24.reuse ;  /* 0x0000000a31317c23 */ /* 0x100fe20008010818 */
[----:B------:R-:W-:Y:S01]  /*4070*/  FFMA.FTZ R52, R52, UR10, -R24 ;  /* 0x0000000a34347c23 */ /* 0x000fe20008010818 */
[----:B------:R-:W-:-:S02]  /*4080*/  R2UR UR4, R22 ;  /* 0x00000000160472ca */ /* 0x000fc400000e0000 */
[----:B------:R-:W-:Y:S08]  /*4090*/  MUFU.EX2 R21, R21 ;  /* 0x0000001500157308 */ /* 0x000ff00000000800 */
[----:B------:R-:W-:Y:S03]  /*40a0*/  MUFU.EX2 R25, R25 ;  /* 0x0000001900197308 */ /* 0x000fe60000000800 */
[----:B------:R-:W-:-:S05]  /*40b0*/  UISETP.NE.AND UP1, UPT, UR4, URZ, UPT ;  /* 0x0000003f0400728c */ /* 0x000fca000bf25270 */
[----:B------:R-:W1:Y:S01]  /*40c0*/  MUFU.EX2 R20, R20 ;  /* 0x0000001400147308 */ /* 0x000e620000000800 */
[----:B0-----:R-:W-:Y:S01]  /*40d0*/  FMNMX.FTZ R2, R0, R3, !PT ;  /* 0x0000000300027209 */ /* 0x001fe20007810000 */
[--C-:B------:R-:W-:Y:S01]  /*40e0*/  FFMA.FTZ R0, R41, UR10, -R24.reuse ;  /* 0x0000000a29007c23 */ /* 0x100fe20008010818 */
[----:B--2---:R-:W-:Y:S01]  /*40f0*/  FADD.FTZ R41, R196, R5 ;  /* 0x00000005c4297221 */ /* 0x004fe20000010000 */
[----:B------:R-:W-:Y:S01]  /*4100*/  FFMA.FTZ R24, R53, UR10, -R24 ;  /* 0x0000000a35187c23 */ /* 0x000fe20008010818 */
[----:B------:R-:W-:Y:S01]  /*4110*/  F2FP.F16.F32.PACK_AB R196, R5, R196 ;  /* 0x000000c405c4723e */ /* 0x000fe200000000ff */
[----:B------:R-:W0:Y:S02]  /*4120*/  SHFL.BFLY PT, R3, R2, 0x1, 0x1f ;  /* 0x0c201f0002037f89 */ /* 0x000e2400000e0000 */
[----:B------:R2:W-:Y:S01]  /*4130*/  MUFU.EX2 R33, R0 ;  /* 0x0000000000217308 */ /* 0x0005e20000000800 */
[----:B------:R-:W-:Y:S01]  /*4140*/  @UP1 ULDC UR4, c[0x0][0x44c] ;  /* 0x0001130000041ab9 */ /* 0x000fe20000000800 */
[----:B------:R-:W-:Y:S01]  /*4150*/  @UP1 ULDC UR14, c[0x0][0x450] ;  /* 0x00011400000e1ab9 */ /* 0x000fe20000000800 */
[----:B------:R-:W-:-:S05]  /*4160*/  UIMAD.WIDE.U32 UR4, UR60, UR4, URZ ;  /* 0x000000043c0472a5 */ /* 0x000fca000f8e003f */
[----:B------:R-:W3:Y:S01]  /*4170*/  MUFU.EX2 R28, R28 ;  /* 0x0000001c001c7308 */ /* 0x000ee20000000800 */
[----:B-1----:R-:W-:Y:S01]  /*4180*/  F2FP.F16.F32.PACK_AB R192, R20, R25 ;  /* 0x0000001914c0723e */ /* 0x002fe200000000ff */
[----:B------:R-:W-:Y:S02]  /*4190*/  @UP1 UMOV UR4, UR5 ;  /* 0x0000000500041c82 */ /* 0x000fe40008000000 */
[----:B------:R-:W-:-:S04]  /*41a0*/  @UP1 USHF.R.U32.HI UR11, URZ, UR14, UR4 ;  /* 0x0000000e3f0b1299 */ /* 0x000fc80008011604 */
[----:B------:R-:W1:Y:S01]  /*41b0*/  MUFU.EX2 R29, R29 ;  /* 0x0000001d001d7308 */ /* 0x000e620000000800 */
[----:B------:R-:W-:-:S04]  /*41c0*/  UIADD3 UR48, UR48, UR11, URZ ;  /* 0x0000000b30307290 */ /* 0x000fc8000fffe03f */
[----:B------:R-:W-:Y:S01]  /*41d0*/  UIADD3 UR7, UR48, UR7, URZ ;  /* 0x0000000730077290 */ /* 0x000fe2000fffe03f */
[----:B0-----:R-:W-:Y:S01]  /*41e0*/  FMNMX.FTZ R3, R2, R3, !PT ;  /* 0x0000000302037209 */ /* 0x001fe20007810000 */
[----:B------:R-:W-:Y:S01]  /*41f0*/  FADD.FTZ R2, R198, R41 ;  /* 0x00000029c6027221 */ /* 0x000fe20000010000 */
[----:B------:R-:W0:Y:S01]  /*4200*/  MUFU.EX2 R32, R32 ;  /* 0x0000002000207308 */ /* 0x000e220000000800 */
[----:B------:R-:W-:Y:S02]  /*4210*/  F2FP.F16.F32.PACK_AB R198, R21, R198 ;  /* 0x000000c615c6723e */ /* 0x000fe400000000ff */
[C---:B--2---:R-:W-:Y:S01]  /*4220*/  FMUL.FTZ R0, R3.reuse, UR10 ;  /* 0x0000000a03007c20 */ /* 0x044fe20008410000 */
        /* <DEDUP_REMOVED lines=13> */
[----:B------:R-:W-:Y:S01]  /*4300*/  FADD.FTZ R41, R20, R41 ;  /* 0x0000002914297221 */ /* 0x000fe20000010000 */
[--C-:B------:R-:W-:Y:S01]  /*4310*/  FFMA.FTZ R38, R38, UR10, -R0.reuse ;  /* 0x0000000a26267c23 */ /* 0x100fe20008010800 */
[--C-:B------:R-:W-:Y:S01]  /*4320*/  FFMA.FTZ R39, R39, UR10, -R0.reuse ;  /* 0x0000000a27277c23 */ /* 0x100fe20008010800 */
[--C-:B------:R-:W-:Y:S01]  /*4330*/  FFMA.FTZ R42, R42, UR10, -R0.reuse ;  /* 0x0000000a2a2a7c23 */ /* 0x100fe20008010800 */
[----:B---3--:R-:W-:Y:S01]  /*4340*/  FADD.FTZ R2, R28, R41 ;  /* 0x000000291c027221 */ /* 0x008fe20000010000 */
[--C-:B------:R-:W-:Y:S01]  /*4350*/  FFMA.FTZ R43, R43, UR10, -R0.reuse ;  /* 0x0000000a2b2b7c23 */ /* 0x100fe20008010800 */
[----:B------:R-:W-:Y:S01]  /*4360*/  FFMA.FTZ R46, R46, UR10, -R0 ;  /* 0x0000000a2e2e7c23 */ /* 0x000fe20008010800 */
[----:B------:R-:W2:Y:S01]  /*4370*/  MUFU.EX2 R27, R27 ;  /* 0x0000001b001b7308 */ /* 0x000ea20000000800 */
[----:B-1----:R-:W-:Y:S01]  /*4380*/  FADD.FTZ R53, R29, R2 ;  /* 0x000000021d357221 */ /* 0x002fe20000010000 */
[--C-:B------:R-:W-:Y:S01]  /*4390*/  FFMA.FTZ R47, R47, UR10, -R0.reuse ;  /* 0x0000000a2f2f7c23 */ /* 0x100fe20008010800 */
[--C-:B------:R-:W-:Y:S01]  /*43a0*/  FFMA.FTZ R50, R50, UR10, -R0.reuse ;  /* 0x0000000a32327c23 */ /* 0x100fe20008010800 */
[--C-:B------:R-:W-:Y:S01]  /*43b0*/  FFMA.FTZ R51, R51, UR10, -R0.reuse ;  /* 0x0000000a33337c23 */ /* 0x100fe20008010800 */
[--C-:B------:R-:W-:Y:S01]  /*43c0*/  FFMA.FTZ R54, R54, UR10, -R0.reuse ;  /* 0x0000000a36367c23 */ /* 0x100fe20008010800 */
[----:B------:R-:W-:Y:S01]  /*43d0*/  FFMA.FTZ R0, R55, UR10, -R0 ;  /* 0x0000000a37007c23 */ /* 0x000fe20008010800 */
[----:B------:R-:W-:Y:S01]  /*43e0*/  F2FP.F16.F32.PACK_AB R194, R29, R28 ;  /* 0x0000001c1dc2723e */ /* 0x000fe200000000ff */
[----:B------:R-:W1:Y:S01]  /*43f0*/  MUFU.EX2 R30, R30 ;  /* 0x0000001e001e7308 */ /* 0x000e620000000800 */
[----:B0-----:R-:W-:-:S07]  /*4400*/  F2FP.F16.F32.PACK_AB R188, R33, R32 ;  /* 0x0000002021bc723e */ /* 0x001fce00000000ff */
[----:B------:R-:W0:Y:S01]  /*4410*/  MUFU.EX2 R31, R31 ;  /* 0x0000001f001f7308 */ /* 0x000e220000000800 */
[----:B--2---:R-:W-:Y:S01]  /*4420*/  FADD.FTZ R41, R26, R27 ;  /* 0x0000001b1a297221 */ /* 0x004fe20000010000 */
[----:B------:R-:W-:-:S06]  /*4430*/  F2FP.F16.F32.PACK_AB R197, R27, R26 ;  /* 0x0000001a1bc5723e */ /* 0x000fcc00000000ff */
[----:B------:R-:W2:Y:S01]  /*4440*/  MUFU.EX2 R34, R34 ;  /* 0x0000002200227308 */ /* 0x000ea20000000800 */
[----:B-1----:R-:W-:-:S07]  /*4450*/  FADD.FTZ R2, R30, R41 ;  /* 0x000000291e027221 */ /* 0x002fce0000010000 */
[----:B------:R-:W1:Y:S01]  /*4460*/  MUFU.EX2 R35, R35 ;  /* 0x0000002300237308 */ /* 0x000e620000000800 */
[C---:B0-----:R-:W-:Y:S01]  /*4470*/  FADD.FTZ R41, R31.reuse, R2 ;  /* 0x000000021f297221 */ /* 0x041fe20000010000 */
[----:B------:R-:W-:-:S06]  /*4480*/  F2FP.F16.F32.PACK_AB R199, R31, R30 ;  /* 0x0000001e1fc7723e */ /* 0x000fcc00000000ff */
[----:B------:R-:W0:Y:S01]  /*4490*/  MUFU.EX2 R38, R38 ;  /* 0x0000002600267308 */ /* 0x000e220000000800 */
[----:B--2---:R-:W-:-:S07]  /*44a0*/  FADD.FTZ R2, R34, R41 ;  /* 0x0000002922027221 */ /* 0x004fce0000010000 */
[----:B------:R-:W2:Y:S01]  /*44b0*/  MUFU.EX2 R39, R39 ;  /* 0x0000002700277308 */ /* 0x000ea20000000800 */
[C---:B-1----:R-:W-:Y:S01]  /*44c0*/  FADD.FTZ R5, R35.reuse, R2 ;  /* 0x0000000223057221 */ /* 0x042fe20000010000 */
[----:B------:R-:W-:-:S06]  /*44d0*/  F2FP.F16.F32.PACK_AB R193, R35, R34 ;  /* 0x0000002223c1723e */ /* 0x000fcc00000000ff */
[----:B------:R-:W1:Y:S01]  /*44e0*/  MUFU.EX2 R42, R42 ;  /* 0x0000002a002a7308 */ /* 0x000e620000000800 */
[----:B0-----:R-:W-:-:S07]  /*44f0*/  FADD.FTZ R2, R38, R5 ;  /* 0x0000000526027221 */ /* 0x001fce0000010000 */
[----:B------:R-:W0:Y:S01]  /*4500*/  MUFU.EX2 R43, R43 ;  /* 0x0000002b002b7308 */ /* 0x000e220000000800 */
[C---:B--2---:R-:W-:Y:S01]  /*4510*/  FADD.FTZ R5, R39.reuse, R2 ;  /* 0x0000000227057221 */ /* 0x044fe20000010000 */
        /* <DEDUP_REMOVED lines=12> */
[----:B0-----:R-:W-:-:S07]  /*45e0*/  F2FP.F16.F32.PACK_AB R190, R45, R36 ;  /* 0x000000242dbe723e */ /* 0x001fce00000000ff */
[----:B------:R0:W-:Y:S01]  /*45f0*/  MUFU.EX2 R37, R24 ;  /* 0x0000001800257308 */ /* 0x0001e20000000800 */
[----:B--2---:R-:W-:-:S07]  /*4600*/  FADD.FTZ R2, R50, R5 ;  /* 0x0000000532027221 */ /* 0x004fce0000010000 */
[----:B------:R-:W2:Y:S01]  /*4610*/  MUFU.EX2 R51, R51 ;  /* 0x0000003300337308 */ /* 0x000ea20000000800 */
[----:B0-----:R-:W-:-:S04]  /*4620*/  FADD.FTZ R24, R32, R53 ;  /* 0x0000003520187221 */ /* 0x001fc80000010000 */
[----:B------:R-:W-:-:S03]  /*4630*/  FADD.FTZ R53, R33, R24 ;  /* 0x0000001821357221 */ /* 0x000fc60000010000 */
[----:B------:R-:W0:Y:S01]  /*4640*/  MUFU.EX2 R49, R49 ;  /* 0x0000003100317308 */ /* 0x000e220000000800 */
[----:B------:R-:W-:-:S04]  /*4650*/  FADD.FTZ R24, R36, R53 ;  /* 0x0000003524187221 */ /* 0x000fc80000010000 */
[----:B------:R-:W-:-:S03]  /*4660*/  FADD.FTZ R41, R45, R24 ;  /* 0x000000182d297221 */ /* 0x000fc60000010000 */
[----:B------:R-:W3:Y:S01]  /*4670*/  MUFU.EX2 R54, R54 ;  /* 0x0000003600367308 */ /* 0x000ee20000000800 */
[----:B-1----:R-:W-:Y:S01]  /*4680*/  FADD.FTZ R20, R48, R41 ;  /* 0x0000002930147221 */ /* 0x002fe20000010000 */
[C---:B--2---:R-:W-:Y:S01]  /*4690*/  FADD.FTZ R5, R51.reuse, R2 ;  /* 0x0000000233057221 */ /* 0x044fe20000010000 */
[----:B------:R-:W-:-:S05]  /*46a0*/  F2FP.F16.F32.PACK_AB R185, R51, R50 ;  /* 0x0000003233b9723e */ /* 0x000fca00000000ff */
[----:B------:R-:W1:Y:S01]  /*46b0*/  MUFU.EX2 R52, R52 ;  /* 0x0000003400347308 */ /* 0x000e620000000800 */
[C---:B0-----:R-:W-:Y:S01]  /*46c0*/  FADD.FTZ R21, R49.reuse, R20 ;  /* 0x0000001431157221 */ /* 0x041fe20000010000 */
[----:B------:R-:W-:-:S06]  /*46d0*/  F2FP.F16.F32.PACK_AB R184, R49, R48 ;  /* 0x0000003031b8723e */ /* 0x000fcc00000000ff */
[----:B------:R3:W0:Y:S02]  /*46e0*/  MUFU.EX2 R187, R0 ;  /* 0x0000000000bb7308 */ /* 0x0006240000000800 */
[----:B---3--:R-:W-:Y:S01]  /*46f0*/  FADD.FTZ R0, R54, R5 ;  /* 0x0000000536007221 */ /* 0x008fe20000010000 */
[----:B-1----:R-:W-:Y:S01]  /*4700*/  FADD.FTZ R20, R52, R21 ;  /* 0x0000001534147221 */ /* 0x002fe20000010000 */
[----:B------:R-:W-:-:S03]  /*4710*/  F2FP.F16.F32.PACK_AB R186, R37, R52 ;  /* 0x0000003425ba723e */ /* 0x000fc600000000ff */
[----:B------:R-:W-:Y:S01]  /*4720*/  FADD.FTZ R20, R37, R20 ;  /* 0x0000001425147221 */ /* 0x000fe20000010000 */
[C---:B0-----:R-:W-:Y:S01]  /*4730*/  FADD.FTZ R5, R187.reuse, R0 ;  /* 0x00000000bb057221 */ /* 0x041fe20000010000 */
        /* <DEDUP_REMOVED lines=9> */
[----:B------:R-:W-:-:S07]  /*47d0*/  UIMAD.WIDE.U32 UR14, UR18, UR4, URZ ;  /* 0x00000004120e72a5 */ /* 0x000fce000f8e003f */
[----:B------:R-:W-:Y:S02]  /*47e0*/  @UP0 UMOV UR14, UR15 ;  /* 0x0000000f000e0c82 */ /* 0x000fe40008000000 */
[----:B------:R-:W-:-:S04]  /*47f0*/  @UP0 USHF.R.U32.HI UR18, URZ, UR5, UR14 ;  /* 0x000000053f120299 */ /* 0x000fc8000801160e */
[----:B------:R-:W-:Y:S01]  /*4800*/  ULOP3.LUT UR18, URZ, UR18, URZ, 0x33, !UPT ;  /* 0x000000123f127292 */ /* 0x000fe2000f8e333f */
[----:B------:R-:W-:Y:S11]  /*4810*/  BRA `(.L_x_1245) ;  /* 0x0000000000187947 */ /* 0x000ff60003800000 */
.L_x_1244:
[----:B------:R-:W-:Y:S02]  /*4820*/  ULDC UR11, c[0x0][0x9e4] ;  /* 0x00027900000b7ab9 */ /* 0x000fe40000000800 */
[----:B------:R-:W-:-:S11]  /*4830*/  UISETP.NE.AND UP0, UPT, UR11, 0x1, UPT ;  /* 0x000000010b00788c */ /* 0x000fd6000bf05270 */
[----:B------:R-:W-:Y:S02]  /*4840*/  @UP0 ULDC.64 UR4, c[0x0][0x9e8] ;  /* 0x00027a0000040ab9 */ /* 0x000fe40000000a00 */
[----:B------:R-:W-:-:S07]  /*4850*/  UIMAD.WIDE.U32 UR14, UR18, UR4, URZ ;  /* 0x00000004120e72a5 */ /* 0x000fce000f8e003f */
[----:B------:R-:W-:Y:S02]  /*4860*/  @UP0 UMOV UR14, UR15 ;  /* 0x0000000f000e0c82 */ /* 0x000fe40008000000 */
[----:B------:R-:W-:-:S12]  /*4870*/  @UP0 USHF.R.U32.HI UR18, URZ, UR5, UR14 ;  /* 0x000000053f120299 */ /* 0x000fd8000801160e */
.L_x_1245:
[----:B------:R-:W-:-:S04]  /*4880*/  UIMAD UR11, UR18, UR11, UR11 ;  /* 0x0000000b120b72a4 */ /* 0x000fc8000f8e020b */
[----:B------:R-:W-:-:S04]  /*4890*/  UISETP.LT.AND UP0, UPT, UR7, UR11, UPT ;  /* 0x0000000b0700728c */ /* 0x000fc8000bf01270 */
[----:B------:R-:W-:-:S12]  /*48a0*/  USEL UR7, UR7, UR11, UP0 ;  /* 0x0000000b07077287 */ /* 0x000fd80008000000 */
.L_x_1243:
        /* <DEDUP_REMOVED lines=19> */
[----:B------:R-:W-:Y:S02]  /*49e0*/  CS2R R128, SRZ ;  /* 0x0000000000807805 */ /* 0x000fe4000001ff00 */
[----:B------:R-:W-:Y:S02]  /*49f0*/  CS2R R126, SRZ ;  /* 0x00000000007e7805 */ /* 0x000fe4000001ff00 */
[----:B------:R-:W-:Y:S02]  /*4a00*/  CS2R R124, SRZ ;  /* 0x00000000007c7805 */ /* 0x000fe4000001ff00 */
[----:B------:R-:W-:Y:S02]  /*4a10*/  CS2R R122, SRZ ;  /* 0x00000000007a7805 */ /* 0x000fe4000001ff00 */
[----:B------:R-:W-:Y:S02]  /*4a20*/  ISETP.GE.AND P1, PT, R225, UR54, PT ;  /* 0x00000036e1007c0c */ /* 0x000fe4000bf26270 */
        /* <DEDUP_REMOVED lines=50> */
[----:B------:R-:W-:Y:S01]  /*4d50*/  IMAD.MOV.U32 R224, RZ, RZ, R3 ;  /* 0x000000ffffe07224 */ /* 0x000fe200078e0003 */
[----:B------:R-:W-:Y:S01]  /*4d60*/  UMOV UR7, UR38 ;  /* 0x0000002600077c82 */ /* 0x000fe20008000000 */
[----:B------:R-:W-:Y:S01]  /*4d70*/  IMAD.MOV.U32 R21, RZ, RZ, R4 ;  /* 0x000000ffff157224 */ /* 0x000fe200078e0004 */
[----:B------:R-:W-:Y:S01]  /*4d80*/  UMOV UR4, UR39 ;  /* 0x0000002700047c82 */ /* 0x000fe20008000000 */
[----:B------:R-:W-:Y:S01]  /*4d90*/  IMAD.MOV.U32 R0, RZ, RZ, 0x3f800000 ;  /* 0x3f800000ff007424 */ /* 0x000fe200078e00ff */
[----:B------:R-:W-:Y:S01]  /*4da0*/  ULDC UR55, c[0x0][0x9e4] ;  /* 0x0002790000377ab9 */ /* 0x000fe20000000800 */
[----:B------:R-:W-:-:S07]  /*4db0*/  IMAD.MOV.U32 R151, RZ, RZ, RZ ;  /* 0x000000ffff977224 */ /* 0x000fce00078e00ff */
.L_x_1265:
[----:B------:R-:W-:-:S04]  /*4dc0*/  UISETP.NE.AND UP0, UPT, UR4, 0x1, UPT ;  /* 0x000000010400788c */ /* 0x000fc8000bf05270 */
[----:B------:R-:W-:-:S04]  /*4dd0*/  USEL UR38, URZ, 0x1, UP0 ;  /* 0x000000013f267887 */ /* 0x000fc80008000000 */
[----:B------:R-:W-:Y:S01]  /*4de0*/  ULOP3.LUT UR38, UR7, UR38, URZ, 0x3c, !UPT ;  /* 0x0000002607267292 */ /* 0x000fe2000f8e3c3f */
[----:B------:R-:W-:Y:S11]  /*4df0*/  @!P0 BRA `(.L_x_1247) ;  /* 0x0000000000048947 */ /* 0x000ff60003800000 */
[----:B------:R-:W-:Y:S01]  /*4e00*/  BPT.TRAP 0x1 ;  /* 0x000000040000795c */ /* 0x000fe20000300000 */
.L_x_1247:
[----:B------:R-:W-:Y:S01]  /*4e10*/  UIADD3 UR39, UR4, 0x1, URZ ;  /* 0x0000000104277890 */ /* 0x000fe2000fffe03f */
[----:B------:R-:W-:-:S03]  /*4e20*/  IMAD.U32 R3, RZ, RZ, UR38 ;  /* 0x00000026ff037e24 */ /* 0x000fc6000f8e00ff */
[----:B------:R-:W-:Y:S02]  /*4e30*/  UISETP.NE.AND UP0, UPT, UR39, 0x2, UPT ;  /* 0x000000022700788c */ /* 0x000fe4000bf05270 */
[----:B------:R-:W-:Y:S02]  /*4e40*/  SHF.L.U32 R3, R3, 0x1f, RZ ;  /* 0x0000001f03037819 */ /* 0x000fe400000006ff */
[----:B------:R-:W-:-:S04]  /*4e50*/  USEL UR39, UR39, URZ, UP0 ;  /* 0x0000003f27277287 */ /* 0x000fc80008000000 */
[----:B------:R-:W-:-:S09]  /*4e60*/  ULEA UR6, UR39, UR40, 0x3 ;  /* 0x0000002827067291 */ /* 0x000fd2000f8e183f */
[----:B------:R0:W1:Y:S01]  /*4e70*/  SYNCS.PHASECHK.TRANS64.TRYWAIT P1, [UR6+0x30830], R3 ;  /* 0x03083003ff0075a7 */ /* 0x0000620008020146 */
[----:B------:R-:W-:Y:S05]  /*4e80*/  @!P0 BRA `(.L_x_1248) ;  /* 0x0000000000048947 */ /* 0x000fea0003800000 */
[----:B------:R-:W-:Y:S01]  /*4e90*/  BPT.TRAP 0x1 ;  /* 0x000000040000795c */ /* 0x000fe20000300000 */
.L_x_1248:
[-C--:B------:R-:W-:Y:S01]  /*4ea0*/  FMUL.FTZ R24, R24, R2.reuse ;  /* 0x0000000218187220 */ /* 0x080fe20000410000 */
[----:B------:R-:W-:Y:S01]  /*4eb0*/  FMUL.FTZ R25, R25, R2 ;  /* 0x0000000219197220 */ /* 0x000fe20000410000 */
[----:B-1----:R-:W-:Y:S06]  /*4ec0*/  @P1 BRA `(.L_x_1249) ;  /* 0x0000000000081947 */ /* 0x002fec0003800000 */
[----:B------:R-:W1:Y:S02]  /*4ed0*/  SYNCS.PHASECHK.TRANS64.TRYWAIT P1, [UR6+0x30830], R3 ;  /* 0x03083003ff0075a7 */ /* 0x000e640008020146 */
[----:B-1----:R-:W-:Y:S05]  /*4ee0*/  @!P1 BRA `(.L_x_1250) ;  /* 0x00000138000c9947 */ /* 0x002fea0003800000 */
.L_x_1249:
[----:B------:R-:W-:Y:S01]  /*4ef0*/  R2UR UR48, R18 ;  /* 0x00000000123072ca */ /* 0x000fe200000e0000 */
[----:B------:R-:W-:Y:S01]  /*4f00*/  ULEA UR5, UR39, UR61, 0xb ;  /* 0x0000003d27057291 */ /* 0x000fe2000f8e583f */
[----:B------:R-:W-:Y:S01]  /*4f10*/  R2UR UR49, R19 ;  /* 0x00000000133172ca */ /* 0x000fe200000e0000 */
[----:B------:R-:W-:Y:S01]  /*4f20*/  WARPGROUP.ARRIVE ;  /* 0x00000000000079c5 */ /* 0x000fe20000000000 */
[----:B------:R-:W-:Y:S01]  /*4f30*/  UMOV UR51, 0x40000040 ;  /* 0x4000004000337882 */ /* 0x000fe20000000000 */
[----:B------:R-:W-:Y:S01]  /*4f40*/  UIADD3 UR10, UR5, 0x206, URZ ;  /* 0x00000206050a7890 */ /* 0x000fe2000fffe03f */
[-C--:B------:R-:W-:Y:S01]  /*4f50*/  FMUL.FTZ R28, R28, R2.reuse ;  /* 0x000000021c1c7220 */ /* 0x080fe20000410000 */
[----:B------:R-:W-:Y:S01]  /*4f60*/  UMOV UR11, 0x40000040 ;  /* 0x40000040000b7882 */ /* 0x000fe20000000000 */
[----:B------:R-:W-:Y:S01]  /*4f70*/  UMOV UR50, UR5 ;  /* 0x0000000500327c82 */ /* 0x000fe20008000000 */
[----:B------:R-:W-:Y:S01]  /*4f80*/  UIADD3 UR14, UR5, 0x400, URZ ;  /* 0x00000400050e7890 */ /* 0x000fe2000fffe03f */
[-C--:B------:R-:W-:Y:S01]  /*4f90*/  FMUL.FTZ R29, R29, R2.reuse ;  /* 0x000000021d1d7220 */ /* 0x080fe20000410000 */
[----:B------:R-:W-:Y:S01]  /*4fa0*/  UMOV UR15, 0x40000040 ;  /* 0x40000040000f7882 */ /* 0x000fe20000000000 */
[----:B------:R-:W-:Y:S01]  /*4fb0*/  UIADD3 UR18, UR5, 0x402, URZ ;  /* 0x0000040205127890 */ /* 0x000fe2000fffe03f */
[-C--:B------:R-:W-:Y:S01]  /*4fc0*/  FMUL.FTZ R32, R32, R2.reuse ;  /* 0x0000000220207220 */ /* 0x080fe20000410000 */
[----:B------:R-:W-:Y:S01]  /*4fd0*/  UMOV UR19, 0x40000040 ;  /* 0x4000004000137882 */ /* 0x000fe20000000000 */
[----:B------:R-:W-:Y:S01]  /*4fe0*/  HGMMA.64x64x16.F32 R152, gdesc[UR48], RZ, !UPT, gsb0 ;  /* 0x00e00000309879f0 */ /* 0x000fe2000c0008ff */
[----:B------:R-:W-:Y:S01]  /*4ff0*/  R2UR UR48, R14 ;  /* 0x000000000e3072ca */ /* 0x000fe200000e0000 */
[----:B------:R-:W-:Y:S01]  /*5000*/  UIADD3 UR50, UR5, 0x2, URZ ;  /* 0x0000000205327890 */ /* 0x000fe2000fffe03f */
[----:B------:R-:W-:Y:S01]  /*5010*/  R2UR UR49, R15 ;  /* 0x000000000f3172ca */ /* 0x000fe200000e0000 */
        /* <DEDUP_REMOVED lines=149> */
[----:B------:R-:W-:-:S09]  /*5970*/  WARPGROUP.ARRIVE ;  /* 0x00000000000079c5 */ /* 0x000fd20000000000 */
        /* <DEDUP_REMOVED lines=15> */
[----:B------:R-:W-:Y:S01]  /*5a70*/  UIADD3 UR50, UR5, 0x204, URZ ;  /* 0x0000020405327890 */ /* 0x000fe2000fffe03f */
[----:B------:R-:W-:Y:S01]  /*5a80*/  UMOV UR51, 0x40000040 ;  /* 0x4000004000337882 */ /* 0x000fe20000000000 */
[----:B------:R-:W-:Y:S01]  /*5a90*/  UMOV UR48, UR56 ;  /* 0x0000003800307c82 */ /* 0x000fe20008000000 */
[----:B------:R-:W-:Y:S01]  /*5aa0*/  UMOV UR49, UR57 ;  /* 0x0000003900317c82 */ /* 0x000fe20008000000 */
        /* <DEDUP_REMOVED lines=37> */
.L_x_1251:
[----:B------:R-:W-:Y:S01]  /*5d00*/  ULEA UR5, UR4, UR40, 0x3 ;  /* 0x0000002804057291 */ /* 0x000fe2000f8e183f */
[----:B------:R-:W-:-:S05]  /*5d10*/  IMAD.U32 R0, RZ, RZ, UR7 ;  /* 0x00000007ff007e24 */ /* 0x000fca000f8e00ff */
[----:B------:R-:W-:-:S04]  /*5d20*/  SHF.L.U32 R0, R0, 0x1f, RZ ;  /* 0x0000001f00007819 */ /* 0x000fc800000006ff */
[----:B------:R2:W3:Y:S01]  /*5d30*/  SYNCS.PHASECHK.TRANS64.TRYWAIT P1, [UR5+0x30850], R0 ;  /* 0x03085000ff0075a7 */ /* 0x0004e20008020145 */
[----:B------:R-:W-:Y:S05]  /*5d40*/  @!P0 BRA `(.L_x_1252) ;  /* 0x0000000000048947 */ /* 0x000fea0003800000 */
[----:B------:R-:W-:Y:S01]  /*5d50*/  BPT.TRAP 0x1 ;  /* 0x000000040000795c */ /* 0x000fe20000300000 */
.L_x_1252:
[----:B---3--:R-:W-:Y:S05]  /*5d60*/  @P1 BRA `(.L_x_1253) ;  /* 0x0000000000081947 */ /* 0x008fea0003800000 */
[----:B------:R-:W3:Y:S02]  /*5d70*/  SYNCS.PHASECHK.TRANS64.TRYWAIT P1, [UR5+0x30850], R0 ;  /* 0x03085000ff0075a7 */ /* 0x000ee40008020145 */
[----:B---3--:R-:W-:Y:S05]  /*5d80*/  @!P1 BRA `(.L_x_1254) ;  /* 0x00000128007c9947 */ /* 0x008fea0003800000 */
.L_x_1253:
[----:B------:R-:W-:Y:S01]  /*5d90*/  UIADD3 UR7, UR40, 0x400, URZ ;  /* 0x0000040028077890 */ /* 0x000fe2000fffe03f */
[----:B------:R-:W-:Y:S01]  /*5da0*/  WARPGROUP.ARRIVE ;  /* 0x00000000000079c5 */ /* 0x000fe20000000000 */
[----:B------:R-:W-:Y:S02]  /*5db0*/  UMOV UR11, 0x40000040 ;  /* 0x40000040000b7882 */ /* 0x000fe40000000000 */
        /* <DEDUP_REMOVED lines=27> */
.L_x_1255:
[----:B------:R-:W-:Y:S01]  /*5f70*/  R2UR UR4, R22 ;  /* 0x00000000160472ca */ /* 0x000fe200000e0000 */
[----:B------:R-:W4:Y:S01]  /*5f80*/  S2UR UR7, SR_CgaCtaId ;  /* 0x00000000000779c3 */ /* 0x000f220000008800 */
[----:B------:R-:W-:Y:S01]  /*5f90*/  VIADD R187, R23, UR60 ;  /* 0x0000003c17bb7c36 */ /* 0x000fe20008000000 */
[----:B------:R-:W-:Y:S01]  /*5fa0*/  UIADD3 UR6, UR6, 0x30840, URZ ;  /* 0x0003084006067890 */ /* 0x000fe2000fffe03f */
[----:B------:R-:W-:Y:S01]  /*5fb0*/  IMAD.U32 R185, RZ, RZ, UR41 ;  /* 0x00000029ffb97e24 */ /* 0x000fe2000f8e00ff */
[----:B------:R-:W-:-:S08]  /*5fc0*/  UISETP.NE.AND UP0, UPT, UR43, URZ, UPT ;  /* 0x0000003f2b00728c */ /* 0x000fd0000bf05270 */
[----:B------:R-:W-:-:S06]  /*5fd0*/  UISETP.NE.AND UP1, UPT, UR4, URZ, UPT ;  /* 0x0000003f0400728c */ /* 0x000fcc000bf25270 */
[----:B------:R-:W-:Y:S02]  /*5fe0*/  PLOP3.LUT P1, PT, PT, PT, UP1, 0x80, 0x0 ;  /* 0x000000000000781c */ /* 0x000fe40003f2f018 */
[----:B------:R-:W-:-:S03]  /*5ff0*/  PLOP3.LUT P2, PT, PT, PT, UP1, 0x80, 0x0 ;  /* 0x000000000000781c */ /* 0x000fc60003f4f018 */
[----:B------:R-:W-:Y:S01]  /*6000*/  @UP1 ULDC UR4, c[0x0][0x44c] ;  /* 0x0001130000041ab9 */ /* 0x000fe20000000800 */
[----:B----4-:R-:W-:-:S03]  /*6010*/  UPRMT UR6, UR7, 0x654, UR6 ;  /* 0x0000065407067896 */ /* 0x010fc60008000006 */
[----:B------:R-:W-:-:S04]  /*6020*/  ULDC UR7, c[0x0][0x9e0] ;  /* 0x0002780000077ab9 */ /* 0x000fc80000000800 */
[----:B--23--:R-:W-:Y:S01]  /*6030*/  @P1 IMAD.HI.U32 R0, R187, UR4, RZ ;  /* 0x00000004bb001c27 */ /* 0x00cfe2000f8e00ff */
[----:B------:R-:W-:Y:S01]  /*6040*/  @UP1 ULDC UR4, c[0x0][0x450] ;  /* 0x0001140000041ab9 */ /* 0x000fe20000000800 */
[----:B------:R-:W-:Y:S01]  /*6050*/  PLOP3.LUT P1, PT, PT, PT, UP0, 0x40, 0x0 ;  /* 0x000000000000781c */ /* 0x000fe20003f2e808 */
[----:B------:R-:W-:Y:S01]  /*6060*/  SYNCS.ARRIVE.TRANS64.RED.A1T0 RZ, [UR6], RZ ;  /* 0x000000ffffff79a7 */ /* 0x000fe20008100406 */
[----:B------:R-:W-:Y:S01]  /*6070*/  ULDC UR6, c[0x0][0x9dc] ;  /* 0x0002770000067ab9 */ /* 0x000fe20000000800 */
[----:B------:R-:W-:Y:S01]  /*6080*/  @P2 SHF.R.U32.HI R187, RZ, UR4, R0 ;  /* 0x00000004ffbb2c19 */ /* 0x000fe20008011600 */
[----:B------:R-:W-:Y:S01]  /*6090*/  IMAD.SHL.U32 R0, R225, 0x40, RZ ;  /* 0x00000040e1007824 */ /* 0x000fe200078e00ff */
[----:B------:R-:W-:-:S03]  /*60a0*/  ULOP3.LUT UR4, URZ, UR6, URZ, 0x33, !UPT ;  /* 0x000000063f047292 */ /* 0x000fc6000f8e333f */
[----:B------:R-:W2:Y:S01]  /*60b0*/  SHFL.IDX PT, R188, R187, RZ, 0x1c1f ;  /* 0x001c1fffbbbc7589 */ /* 0x000ea200000e0000 */
[----:B------:R-:W-:-:S04]  /*60c0*/  IADD3 R2, -R17, 0x1, -R0 ;  /* 0x0000000111027810 */ /* 0x000fc80007ffe900 */
[----:B------:R-:W-:-:S05]  /*60d0*/  IADD3 R185, -R185, UR42, R2 ;  /* 0x0000002ab9b97c10 */ /* 0x000fca000fffe102 */
[C---:B------:R-:W-:Y:S02]  /*60e0*/  VIADD R186, R185.reuse, UR7 ;  /* 0x00000007b9ba7c36 */ /* 0x040fe40008000000 */
[----:B------:R-:W-:Y:S02]  /*60f0*/  VIADD R185, R185, UR4 ;  /* 0x00000004b9b97c36 */ /* 0x000fe40008000000 */
[--C-:B--2---:R-:W-:Y:S02]  /*6100*/  IMAD.IADD R184, R186, 0x1, R188.reuse ;  /* 0x00000001bab87824 */ /* 0x104fe400078e02bc */
[----:B-1----:R-:W-:Y:S01]  /*6110*/  IMAD.IADD R4, R185, 0x1, R188 ;  /* 0x00000001b9047824 */ /* 0x002fe200078e02bc */
[----:B------:R-:W-:Y:S06]  /*6120*/  @P1 BRA `(.L_x_1256) ;  /* 0x00000000005c1947 */ /* 0x000fec0003800000 */
[----:B------:R-:W-:Y:S01]  /*6130*/  IMAD.U32 R2, RZ, RZ, UR41 ;  /* 0x00000029ff027e24 */ /* 0x000fe2000f8e00ff */
[----:B------:R-:W-:Y:S04]  /*6140*/  BSSY B0, `(.L_x_1257) ;  /* 0x0000011000007945 */ /* 0x000fe80003800000 */
[----:B------:R-:W-:-:S04]  /*6150*/  IADD3 R188, -R2, UR42, R188 ;  /* 0x0000002a02bc7c10 */ /* 0x000fc8000fffe1bc */
[----:B------:R-:W-:-:S13]  /*6160*/  ISETP.GT.AND P1, PT, R188, -0x1, PT ;  /* 0xffffffffbc00780c */ /* 0x000fda0003f24270 */
[----:B------:R-:W-:Y:S05]  /*6170*/  @P1 BRA `(.L_x_1258) ;  /* 0x0000000000201947 */ /* 0x000fea0003800000 */
[----:B------:R-:W-:Y:S01]  /*6180*/  IMAD.U32 R189, RZ, RZ, UR55 ;  /* 0x00000037ffbd7e24 */ /* 0x000fe2000f8e00ff */
[----:B------:R-:W-:-:S04]  /*6190*/  LOP3.LUT R188, RZ, R188, RZ, 0x33, !PT ;  /* 0x000000bcffbc7212 */ /* 0x000fc800078e33ff */
[----:B------:R-:W-:-:S13]  /*61a0*/  ISETP.NE.AND P1, PT, R189, 0x1, PT ;  /* 0x00000001bd00780c */ /* 0x000fda0003f25270 */
[----:B0-----:R-:W0:Y:S02]  /*61b0*/  @P1 LDC.64 R2, c[0x0][0x9e8] ;  /* 0x00027a00ff021b82 */ /* 0x001e240000000a00 */
[----:B0-----:R-:W-:-:S05]  /*61c0*/  @P1 IMAD.HI.U32 R2, R188, R2, RZ ;  /* 0x00000002bc021227 */ /* 0x001fca00078e00ff */
[----:B------:R-:W-:-:S04]  /*61d0*/  @P1 SHF.R.U32.HI R188, RZ, R3, R2 ;  /* 0x00000003ffbc1219 */ /* 0x000fc80000011602 */
[----:B------:R-:W-:Y:S01]  /*61e0*/  LOP3.LUT R188, RZ, R188, RZ, 0x33, !PT ;  /* 0x000000bcffbc7212 */ /* 0x000fe200078e33ff */
[----:B------:R-:W-:Y:S06]  /*61f0*/  BRA `(.L_x_1259) ;  /* 0x0000000000147947 */ /* 0x000fec0003800000 */
.L_x_1258:
[----:B------:R-:W-:-:S05]  /*6200*/  IMAD.U32 R189, RZ, RZ, UR55 ;  /* 0x00000037ffbd7e24 */ /* 0x000fca000f8e00ff */
[----:B------:R-:W-:-:S13]  /*6210*/  ISETP.NE.AND P1, PT, R189, 0x1, PT ;  /* 0x00000001bd00780c */ /* 0x000fda0003f25270 */
[----:B0-----:R-:W0:Y:S02]  /*6220*/  @P1 LDC.64 R2, c[0x0][0x9e8] ;  /* 0x00027a00ff021b82 */ /* 0x001e240000000a00 */
[----:B0-----:R-:W-:-:S05]  /*6230*/  @P1 IMAD.HI.U32 R2, R188, R2, RZ ;  /* 0x00000002bc021227 */ /* 0x001fca00078e00ff */
[----:B------:R-:W-:-:S07]  /*6240*/  @P1 SHF.R.U32.HI R188, RZ, R3, R2 ;  /* 0x00000003ffbc1219 */ /* 0x000fce0000011602 */
.L_x_1259:
[----:B------:R-:W-:Y:S05]  /*6250*/  BSYNC B0 ;  /* 0x0000000000007941 */ /* 0x000fea0003800000 */
.L_x_1257:
[----:B------:R-:W-:-:S04]  /*6260*/  IMAD R188, R188, R189, -R0 ;  /* 0x000000bdbcbc7224 */ /* 0x000fc800078e0a00 */
[----:B------:R-:W-:-:S05]  /*6270*/  IMAD.IADD R188, R188, 0x1, -R17 ;  /* 0x00000001bcbc7824 */ /* 0x000fca00078e0a11 */
[----:B------:R-:W-:Y:S02]  /*6280*/  VIMNMX R4, R4, R188, !PT ;  /* 0x000000bc04047248 */ /* 0x000fe40007fe0100 */
[----:B------:R-:W-:-:S07]  /*6290*/  VIADDMNMX R184, R188, R189, R184, PT ;  /* 0x000000bdbcb87246 */ /* 0x000fce00038001b8 */
.L_x_1256:
[----:B------:R-:W-:Y:S01]  /*62a0*/  ISETP.GT.AND P1, PT, R225, -0x1, PT ;  /* 0xffffffffe100780c */ /* 0x000fe20003f24270 */
[----:B------:R-:W1:Y:S01]  /*62b0*/  SHFL.IDX PT, R2, R187, 0x1, 0x1c1f ;  /* 0x003c1f00bb027f89 */ /* 0x000e6200000e0000 */
[----:B------:R-:W-:Y:S02]  /*62c0*/  UISETP.NE.AND UP0, UPT, UR43, URZ, UPT ;  /* 0x0000003f2b00728c */ /* 0x000fe4000bf05270 */
[C---:B------:R-:W-:Y:S02]  /*62d0*/  ISETP.GT.AND P4, PT, R4.reuse, 0x1, P1 ;  /* 0x000000010400780c */ /* 0x040fe40000f84270 */
[----:B------:R-:W-:Y:S02]  /*62e0*/  ISETP.GT.AND P5, PT, R4, RZ, P1 ;  /* 0x000000ff0400720c */ /* 0x000fe40000fa4270 */
[C---:B------:R-:W-:Y:S02]  /*62f0*/  ISETP.LT.OR P4, PT, R184.reuse, 0x2, P4 ;  /* 0x00000002b800780c */ /* 0x040fe40002781670 */
[----:B------:R-:W-:-:S02]  /*6300*/  ISETP.LT.OR P5, PT, R184, 0x1, P5 ;  /* 0x00000001b800780c */ /* 0x000fc40002fa1670 */
[----:B------:R-:W-:Y:S02]  /*6310*/  FSEL R153, R153, -INF , !P4 ;  /* 0xff80000099997808 */ /* 0x000fe40006000000 */
[----:B------:R-:W-:Y:S02]  /*6320*/  ISETP.GT.AND P4, PT, R4, 0x18, P1 ;  /* 0x000000180400780c */ /* 0x000fe40000f84270 */
[----:B------:R-:W-:Y:S02]  /*6330*/  FSEL R152, R152, -INF , !P5 ;  /* 0xff80000098987808 */ /* 0x000fe40006800000 */
[----:B------:R-:W-:Y:S02]  /*6340*/  ISETP.LT.OR P4, PT, R184, 0x19, P4 ;  /* 0x00000019b800780c */ /* 0x000fe40002781670 */
[C---:B------:R-:W-:Y:S02]  /*6350*/  ISETP.GT.AND P6, PT, R4.reuse, 0x8, P1 ;  /* 0x000000080400780c */ /* 0x040fe40000fc4270 */
[----:B------:R-:W-:-:S02]  /*6360*/  ISETP.GT.AND P2, PT, R4, 0x9, P1 ;  /* 0x000000090400780c */ /* 0x000fc40000f44270 */
[----:B------:R-:W-:Y:S01]  /*6370*/  ISETP.GT.AND P3, PT, R4, 0x10, P1 ;  /* 0x000000100400780c */ /* 0x000fe20000f64270 */
[--C-:B-1----:R-:W-:Y:S01]  /*6380*/  IMAD.IADD R186, R186, 0x1, R2.reuse ;  /* 0x00000001baba7824 */ /* 0x102fe200078e0202 */
        /* <DEDUP_REMOVED lines=53> */
.L_x_1262:
[----:B------:R-:W-:-:S05]  /*66e0*/  IMAD.U32 R184, RZ, RZ, UR55 ;  /* 0x00000037ffb87e24 */ /* 0x000fca000f8e00ff */
[----:B------:R-:W-:-:S13]  /*66f0*/  ISETP.NE.AND P2, PT, R184, 0x1, PT ;  /* 0x00000001b800780c */ /* 0x000fda0003f45270 */
[----:B0-----:R-:W0:Y:S02]  /*6700*/  @P2 LDC.64 R2, c[0x0][0x9e8] ;  /* 0x00027a00ff022b82 */ /* 0x001e240000000a00 */
[----:B0-----:R-:W-:-:S05]  /*6710*/  @P2 IMAD.HI.U32 R2, R4, R2, RZ ;  /* 0x0000000204022227 */ /* 0x001fca00078e00ff */
[----:B------:R-:W-:-:S07]  /*6720*/  @P2 SHF.R.U32.HI R4, RZ, R3, R2 ;  /* 0x00000003ff042219 */ /* 0x000fce0000011602 */
.L_x_1263:
[----:B------:R-:W-:Y:S05]  /*6730*/  BSYNC B0 ;  /* 0x0000000000007941 */ /* 0x000fea0003800000 */
.L_x_1261:
[----:B------:R-:W-:-:S04]  /*6740*/  IMAD R0, R4, R184, -R0 ;  /* 0x000000b804007224 */ /* 0x000fc800078e0a00 */
[----:B------:R-:W-:-:S05]  /*6750*/  IMAD.IADD R0, R0, 0x1, -R17 ;  /* 0x0000000100007824 */ /* 0x000fca00078e0a11 */
[----:B------:R-:W-:Y:S02]  /*6760*/  VIMNMX R185, R185, R0, !PT ;  /* 0x00000000b9b97248 */ /* 0x000fe40007fe0100 */
[----:B------:R-:W-:-:S07]  /*6770*/  VIADDMNMX R186, R0, R184, R186, PT ;  /* 0x000000b800ba7246 */ /* 0x000fce00038001ba */
.L_x_1260:
[----:B------:R-:W-:Y:S01]  /*6780*/  LOP3.LUT R16, R16, 0xfffff7ff, RZ, 0xc0, !PT ;  /* 0xfffff7ff10107812 */ /* 0x000fe200078ec0ff */
[----:B------:R-:W-:Y:S01]  /*6790*/  ULDC UR10, c[0x0][0x988] ;  /* 0x00026200000a7ab9 */ /* 0x000fe20000000800 */
[C---:B------:R-:W-:Y:S02]  /*67a0*/  ISETP.GT.AND P5, PT, R185.reuse, 0x1, P1 ;  /* 0x00000001b900780c */ /* 0x040fe40000fa4270 */
[----:B------:R-:W-:Y:S02]  /*67b0*/  @P0 LOP3.LUT R16, R16, 0x800, RZ, 0xfc, !PT ;  /* 0x0000080010100812 */ /* 0x000fe400078efcff */
[----:B------:R-:W-:Y:S02]  /*67c0*/  ISETP.GT.AND P0, PT, R185, 0x19, P1 ;  /* 0x00000019b900780c */ /* 0x000fe40000f04270 */
[----:B------:R-:W-:Y:S02]  /*67d0*/  LOP3.LUT R16, R16, 0xffff7fff, RZ, 0xc0, !PT ;  /* 0xffff7fff10107812 */ /* 0x000fe400078ec0ff */
[----:B------:R-:W-:-:S02]  /*67e0*/  ISETP.LT.OR P5, PT, R186, 0x2, P5 ;  /* 0x00000002ba00780c */ /* 0x000fc40002fa1670 */
[----:B------:R-:W-:Y:S02]  /*67f0*/  ISETP.GT.AND P6, PT, R185, 0x8, P1 ;  /* 0x00000008b900780c */ /* 0x000fe40000fc4270 */
[----:B------:R-:W-:Y:S02]  /*6800*/  FSEL R155, R155, -INF , !P5 ;  /* 0xff8000009b9b7808 */ /* 0x000fe40006800000 */
[C---:B------:R-:W-:Y:S02]  /*6810*/  ISETP.GT.AND P2, PT, R185.reuse, 0x9, P1 ;  /* 0x00000009b900780c */ /* 0x040fe40000f44270 */
[C---:B------:R-:W-:Y:S02]  /*6820*/  ISETP.GT.AND P3, PT, R185.reuse, 0x10, P1 ;  /* 0x00000010b900780c */ /* 0x040fe40000f64270 */
[----:B------:R-:W-:Y:S02]  /*6830*/  @P0 LOP3.LUT R16, R16, 0x8000, RZ, 0xfc, !PT ;  /* 0x0000800010100812 */ /* 0x000fe400078efcff */
[----:B------:R-:W-:-:S02]  /*6840*/  ISETP.GT.AND P0, PT, R185, 0x31, P1 ;  /* 0x00000031b900780c */ /* 0x000fc40000f04270 */
[----:B------:R-:W-:Y:S02]  /*6850*/  LOP3.LUT R16, R16, 0xfffffffd, RZ, 0xc0, !PT ;  /* 0xfffffffd10107812 */ /* 0x000fe400078ec0ff */
[C---:B------:R-:W-:Y:S02]  /*6860*/  ISETP.GT.AND P4, PT, R185.reuse, 0x11, P1 ;  /* 0x00000011b900780c */ /* 0x040fe40000f84270 */
[----:B------:R-:W-:Y:S02]  /*6870*/  ISETP.GT.AND P5, PT, R185, 0x18, P1 ;  /* 0x00000018b900780c */ /* 0x000fe40000fa4270 */
[C---:B------:R-:W-:Y:S02]  /*6880*/  ISETP.LT.OR P6, PT, R186.reuse, 0x9, P6 ;  /* 0x00000009ba00780c */ /* 0x040fe400037c1670 */
[C---:B------:R-:W-:Y:S02]  /*6890*/  ISETP.LT.OR P2, PT, R186.reuse, 0xa, P2 ;  /* 0x0000000aba00780c */ /* 0x040fe40001741670 */
[----:B------:R-:W-:-:S02]  /*68a0*/  ISETP.LT.OR P3, PT, R186, 0x11, P3 ;  /* 0x00000011ba00780c */ /* 0x000fc40001f61670 */
[----:B------:R-:W-:Y:S02]  /*68b0*/  @P0 LOP3.LUT R16, R16, 0x2, RZ, 0xfc, !PT ;  /* 0x0000000210100812 */ /* 0x000fe400078efcff */
[----:B------:R-:W-:Y:S02]  /*68c0*/  ISETP.GT.AND P0, PT, R185, 0x38, P1 ;  /* 0x00000038b900780c */ /* 0x000fe40000f04270 */
[----:B------:R-:W-:Y:S02]  /*68d0*/  LOP3.LUT R16, R16, 0xfffffff7, RZ, 0xc0, !PT ;  /* 0xfffffff710107812 */ /* 0x000fe400078ec0ff */
[C---:B------:R-:W-:Y:S02]  /*68e0*/  ISETP.LT.OR P4, PT, R186.reuse, 0x12, P4 ;  /* 0x00000012ba00780c */ /* 0x040fe40002781670 */
[----:B------:R-:W-:Y:S02]  /*68f0*/  ISETP.LT.OR P5, PT, R186, 0x19, P5 ;  /* 0x00000019ba00780c */ /* 0x000fe40002fa1670 */
[----:B------:R-:W-:-:S02]  /*6900*/  FSEL R158, R158, -INF , !P6 ;  /* 0xff8000009e9e7808 */ /* 0x000fc40007000000 */
[----:B------:R-:W-:Y:S02]  /*6910*/  FSEL R159, R159, -INF , !P2 ;  /* 0xff8000009f9f7808 */ /* 0x000fe40005000000 */
[----:B------:R-:W-:Y:S02]  /*6920*/  FSEL R162, R162, -INF , !P3 ;  /* 0xff800000a2a27808 */ /* 0x000fe40005800000 */
[----:B------:R-:W-:Y:S02]  /*6930*/  @P0 LOP3.LUT R16, R16, 0x8, RZ, 0xfc, !PT ;  /* 0x0000000810100812 */ /* 0x000fe400078efcff */
[----:B------:R-:W-:Y:S02]  /*6940*/  ISETP.GT.AND P0, PT, R185, RZ, P1 ;  /* 0x000000ffb900720c */ /* 0x000fe40000f04270 */
[----:B------:R-:W-:Y:S02]  /*6950*/  LOP3.LUT R16, R16, 0xffffff7f, RZ, 0xc0, !PT ;  /* 0xffffff7f10107812 */ /* 0x000fe400078ec0ff */
[----:B------:R-:W-:-:S02]  /*6960*/  FSEL R163, R163, -INF , !P4 ;  /* 0xff800000a3a37808 */ /* 0x000fc40006000000 */
[----:B------:R-:W-:Y:S02]  /*6970*/  FSEL R166, R166, -INF , !P5 ;  /* 0xff800000a6a67808 */ /* 0x000fe40006800000 */
[C---:B------:R-:W-:Y:S02]  /*6980*/  ISETP.GT.AND P2, PT, R185.reuse, 0x20, P1 ;  /* 0x00000020b900780c */ /* 0x040fe40000f44270 */
[C---:B------:R-:W-:Y:S02]  /*6990*/  ISETP.GT.AND P3, PT, R185.reuse, 0x21, P1 ;  /* 0x00000021b900780c */ /* 0x040fe40000f64270 */
[C---:B------:R-:W-:Y:S02]  /*69a0*/  ISETP.GT.AND P4, PT, R185.reuse, 0x28, P1 ;  /* 0x00000028b900780c */ /* 0x040fe40000f84270 */
[C---:B------:R-:W-:Y:S02]  /*69b0*/  ISETP.GT.AND P5, PT, R185.reuse, 0x29, P1 ;  /* 0x00000029b900780c */ /* 0x040fe40000fa4270 */
[----:B------:R-:W-:-:S02]  /*69c0*/  ISETP.GT.AND P6, PT, R185, 0x30, P1 ;  /* 0x00000030b900780c */ /* 0x000fc40000fc4270 */
[----:B------:R-:W-:Y:S02]  /*69d0*/  ISETP.GT.AND P1, PT, R185, 0x39, P1 ;  /* 0x00000039b900780c */ /* 0x000fe40000f24270 */
[----:B------:R-:W-:Y:S02]  /*69e0*/  @P0 LOP3.LUT R16, R16, 0x80, RZ, 0xfc, !PT ;  /* 0x0000008010100812 */ /* 0x000fe400078efcff */
[----:B------:R-:W-:Y:S02]  /*69f0*/  FMNMX.FTZ R0, R152, R21, !PT ;  /* 0x0000001598007209 */ /* 0x000fe40007810000 */
[C---:B------:R-:W-:Y:S02]  /*6a00*/  LOP3.LUT P0, RZ, R16.reuse, 0x8000, RZ, 0xc0, !PT ;  /* 0x0000800010ff7812 */ /* 0x040fe4000780c0ff */
[----:B------:R-:W-:Y:S02]  /*6a10*/  FMNMX.FTZ R0, R153, R0, !PT ;  /* 0x0000000099007209 */ /* 0x000fe40007810000 */
[----:B------:R-:W-:-:S02]  /*6a20*/  LOP3.LUT R16, R16, 0xffffffdf, RZ, 0xc0, !PT ;  /* 0xffffffdf10107812 */ /* 0x000fc400078ec0ff */
[----:B------:R-:W-:Y:S02]  /*6a30*/  FMNMX.FTZ R0, R156, R0, !PT ;  /* 0x000000009c007209 */ /* 0x000fe40007810000 */
[----:B------:R-:W-:Y:S02]  /*6a40*/  ISETP.LT.OR P0, PT, R186, 0x1a, P0 ;  /* 0x0000001aba00780c */ /* 0x000fe40000701670 */
[----:B------:R-:W-:Y:S02]  /*6a50*/  @P1 LOP3.LUT R16, R16, 0x20, RZ, 0xfc, !PT ;  /* 0x0000002010101812 */ /* 0x000fe400078efcff */
[----:B------:R-:W-:Y:S02]  /*6a60*/  FMNMX.FTZ R0, R157, R0, !PT ;  /* 0x000000009d007209 */ /* 0x000fe40007810000 */
[----:B------:R-:W-:Y:S02]  /*6a70*/  LOP3.LUT P1, RZ, R16, 0x2, RZ, 0xc0, !PT ;  /* 0x0000000210ff7812 */ /* 0x000fe4000782c0ff */
[----:B------:R-:W-:-:S02]  /*6a80*/  FMNMX.FTZ R0, R160, R0, !PT ;  /* 0x00000000a0007209 */ /* 0x000fc40007810000 */
[----:B------:R-:W-:Y:S02]  /*6a90*/  LOP3.LUT R16, R16, 0xfffffeff, RZ, 0xc0, !PT ;  /* 0xfffffeff10107812 */ /* 0x000fe400078ec0ff */
[----:B------:R-:W-:Y:S02]  /*6aa0*/  FMNMX.FTZ R0, R161, R0, !PT ;  /* 0x00000000a1007209 */ /* 0x000fe40007810000 */
[----:B------:R-:W-:Y:S02]  /*6ab0*/  @P0 LOP3.LUT R16, R16, 0x100, RZ, 0xfc, !PT ;  /* 0x0000010010100812 */ /* 0x000fe400078efcff */
[----:B------:R-:W-:Y:S02]  /*6ac0*/  ISETP.LT.OR P0, PT, R186, 0x21, P2 ;  /* 0x00000021ba00780c */ /* 0x000fe40001701670 */
[----:B------:R-:W-:Y:S02]  /*6ad0*/  FMNMX.FTZ R0, R164, R0, !PT ;  /* 0x00000000a4007209 */ /* 0x000fe40007810000 */
[----:B------:R-:W-:-:S02]  /*6ae0*/  LOP3.LUT P2, RZ, R16, 0x8, RZ, 0xc0, !PT ;  /* 0x0000000810ff7812 */ /* 0x000fc4000784c0ff */
[----:B------:R-:W-:Y:S02]  /*6af0*/  FMNMX.FTZ R0, R165, R0, !PT ;  /* 0x00000000a5007209 */ /* 0x000fe40007810000 */
[----:B------:R-:W-:Y:S02]  /*6b00*/  LOP3.LUT R16, R16, 0xffffffbf, RZ, 0xc0, !PT ;  /* 0xffffffbf10107812 */ /* 0x000fe400078ec0ff */
[----:B------:R-:W-:Y:S02]  /*6b10*/  FMNMX.FTZ R0, R168, R0, !PT ;  /* 0x00000000a8007209 */ /* 0x000fe40007810000 */
[----:B------:R-:W-:Y:S02]  /*6b20*/  ISETP.LT.OR P6, PT, R186, 0x31, P6 ;  /* 0x00000031ba00780c */ /* 0x000fe400037c1670 */
[----:B------:R-:W-:Y:S02]  /*6b30*/  @P0 LOP3.LUT R16, R16, 0x40, RZ, 0xfc, !PT ;  /* 0x0000004010100812 */ /* 0x000fe400078efcff */
[----:B------:R-:W-:-:S02]  /*6b40*/  FMNMX.FTZ R0, R169, R0, !PT ;  /* 0x00000000a9007209 */ /* 0x000fc40007810000 */
[----:B------:R-:W-:Y:S02]  /*6b50*/  ISETP.LT.OR P0, PT, R186, 0x22, P3 ;  /* 0x00000022ba00780c */ /* 0x000fe40001f01670 */
[----:B------:R-:W-:Y:S02]  /*6b60*/  FMNMX.FTZ R0, R172, R0, !PT ;  /* 0x00000000ac007209 */ /* 0x000fe40007810000 */
[C---:B------:R-:W-:Y:S02]  /*6b70*/  LOP3.LUT P3, RZ, R16.reuse, 0x80, RZ, 0xc0, !PT ;  /* 0x0000008010ff7812 */ /* 0x040fe4000786c0ff */
[----:B------:R-:W-:Y:S02]  /*6b80*/  FMNMX.FTZ R0, R173, R0, !PT ;  /* 0x00000000ad007209 */ /* 0x000fe40007810000 */
[----:B------:R-:W-:Y:S02]  /*6b90*/  LOP3.LUT R16, R16, 0xffffffef, RZ, 0xc0, !PT ;  /* 0xffffffef10107812 */ /* 0x000fe400078ec0ff */
[----:B------:R-:W-:-:S02]  /*6ba0*/  FMNMX.FTZ R0, R176, R0, !PT ;  /* 0x00000000b0007209 */ /* 0x000fc40007810000 */
[----:B------:R-:W-:Y:S02]  /*6bb0*/  ISETP.LT.OR P3, PT, R186, 0x1, P3 ;  /* 0x00000001ba00780c */ /* 0x000fe40001f61670 */
[----:B------:R-:W-:Y:S02]  /*6bc0*/  @P0 LOP3.LUT R16, R16, 0x10, RZ, 0xfc, !PT ;  /* 0x0000001010100812 */ /* 0x000fe400078efcff */
[----:B------:R-:W-:Y:S02]  /*6bd0*/  ISETP.LT.OR P0, PT, R186, 0x29, P4 ;  /* 0x00000029ba00780c */ /* 0x000fe40002701670 */
[----:B------:R-:W-:Y:S02]  /*6be0*/  FMNMX.FTZ R0, R177, R0, !PT ;  /* 0x00000000b1007209 */ /* 0x000fe40007810000 */
[----:B------:R-:W-:Y:S02]  /*6bf0*/  LOP3.LUT P4, RZ, R16, 0x20, RZ, 0xc0, !PT ;  /* 0x0000002010ff7812 */ /* 0x000fe4000788c0ff */
[----:B------:R-:W-:-:S02]  /*6c00*/  FMNMX.FTZ R0, R180, R0, !PT ;  /* 0x00000000b4007209 */ /* 0x000fc40007810000 */
[----:B------:R-:W-:Y:S02]  /*6c10*/  LOP3.LUT R16, R16, 0xfffffffb, RZ, 0xc0, !PT ;  /* 0xfffffffb10107812 */ /* 0x000fe400078ec0ff */
[----:B------:R-:W-:Y:S02]  /*6c20*/  FMNMX.FTZ R0, R181, R0, !PT ;  /* 0x00000000b5007209 */ /* 0x000fe40007810000 */
[----:B------:R-:W-:Y:S02]  /*6c30*/  FSEL R154, R154, -INF , !P3 ;  /* 0xff8000009a9a7808 */ /* 0x000fe40005800000 */
[----:B------:R-:W-:Y:S01]  /*6c40*/  @P0 LOP3.LUT R16, R16, 0x4, RZ, 0xfc, !PT ;  /* 0x0000000410100812 */ /* 0x000fe200078efcff */
[----:B------:R-:W1:Y:S01]  /*6c50*/  SHFL.BFLY PT, R2, R0, 0x2, 0x1f ;  /* 0x0c401f0000027f89 */ /* 0x000e6200000e0000 */
[----:B------:R-:W-:Y:S02]  /*6c60*/  ISETP.LT.OR P0, PT, R186, 0x2a, P5 ;  /* 0x0000002aba00780c */ /* 0x000fe40002f01670 */
[----:B------:R-:W-:-:S02]  /*6c70*/  LOP3.LUT R16, R16, 0xffffefff, RZ, 0xc0, !PT ;  /* 0xffffefff10107812 */ /* 0x000fc400078ec0ff */
[----:B0-----:R-:W-:Y:S02]  /*6c80*/  FMNMX.FTZ R3, R154, R224, !PT ;  /* 0x000000e09a037209 */ /* 0x001fe40007810000 */
[----:B------:R-:W-:Y:S02]  /*6c90*/  ISETP.LT.OR P1, PT, R186, 0x32, P1 ;  /* 0x00000032ba00780c */ /* 0x000fe40000f21670 */
[----:B------:R-:W-:Y:S02]  /*6ca0*/  FMNMX.FTZ R3, R155, R3, !PT ;  /* 0x000000039b037209 */ /* 0x000fe40007810000 */
[----:B------:R-:W-:Y:S02]  /*6cb0*/  FSEL R178, R178, -INF , !P6 ;  /* 0xff800000b2b27808 */ /* 0x000fe40007000000 */
[----:B------:R-:W-:Y:S02]  /*6cc0*/  FMNMX.FTZ R3, R158, R3, !PT ;  /* 0x000000039e037209 */ /* 0x000fe40007810000 */
[----:B------:R-:W-:-:S02]  /*6cd0*/  @P0 LOP3.LUT R16, R16, 0x1000, RZ, 0xfc, !PT ;  /* 0x0000100010100812 */ /* 0x000fc400078efcff */
[----:B------:R-:W-:Y:S02]  /*6ce0*/  FMNMX.FTZ R3, R159, R3, !PT ;  /* 0x000000039f037209 */ /* 0x000fe40007810000 */
[C---:B------:R-:W-:Y:S02]  /*6cf0*/  LOP3.LUT P0, RZ, R16.reuse, 0x10, RZ, 0xc0, !PT ;  /* 0x0000001010ff7812 */ /* 0x040fe4000780c0ff */
[----:B------:R-:W-:Y:S02]  /*6d00*/  LOP3.LUT R16, R16, 0xffffdfff, RZ, 0xc0, !PT ;  /* 0xffffdfff10107812 */ /* 0x000fe400078ec0ff */
[----:B------:R-:W-:Y:S02]  /*6d10*/  FMNMX.FTZ R3, R162, R3, !PT ;  /* 0x00000003a2037209 */ /* 0x000fe40007810000 */
[----:B-1----:R-:W-:Y:S02]  /*6d20*/  FMNMX.FTZ R2, R0, R2, !PT ;  /* 0x0000000200027209 */ /* 0x002fe40007810000 */
[----:B------:R-:W-:-:S02]  /*6d30*/  FMNMX.FTZ R3, R163, R3, !PT ;  /* 0x00000003a3037209 */ /* 0x000fc40007810000 */
[----:B------:R-:W-:Y:S01]  /*6d40*/  ISETP.LT.OR P2, PT, R186, 0x39, P2 ;  /* 0x00000039ba00780c */ /* 0x000fe20001741670 */
[----:B------:R-:W0:Y:S01]  /*6d50*/  SHFL.BFLY PT, R4, R2, 0x1, 0x1f ;  /* 0x0c201f0002047f89 */ /* 0x000e2200000e0000 */
[----:B------:R-:W-:Y:S02]  /*6d60*/  FMNMX.FTZ R3, R166, R3, !PT ;  /* 0x00000003a6037209 */ /* 0x000fe40007810000 */
[----:B------:R-:W-:Y:S02]  /*6d70*/  @P0 LOP3.LUT R16, R16, 0x2000, RZ, 0xfc, !PT ;  /* 0x0000200010100812 */ /* 0x000fe400078efcff */
[----:B------:R-:W-:Y:S02]  /*6d80*/  FSEL R179, R179, -INF , !P1 ;  /* 0xff800000b3b37808 */ /* 0x000fe40004800000 */
[C---:B------:R-:W-:Y:S02]  /*6d90*/  LOP3.LUT P0, RZ, R16.reuse, 0x40, RZ, 0xc0, !PT ;  /* 0x0000004010ff7812 */ /* 0x040fe4000780c0ff */
[----:B------:R-:W-:-:S02]  /*6da0*/  LOP3.LUT R16, R16, 0xffffbfff, RZ, 0xc0, !PT ;  /* 0xffffbfff10107812 */ /* 0x000fc400078ec0ff */
[----:B------:R-:W-:Y:S02]  /*6db0*/  ISETP.LT.OR P4, PT, R186, 0x3a, P4 ;  /* 0x0000003aba00780c */ /* 0x000fe40002781670 */
[----:B------:R-:W-:Y:S02]  /*6dc0*/  FSEL R182, R182, -INF , !P2 ;  /* 0xff800000b6b67808 */ /* 0x000fe40005000000 */
[----:B------:R-:W-:-:S05]  /*6dd0*/  FSEL R183, R183, -INF , !P4 ;  /* 0xff800000b7b77808 */ /* 0x000fca0006000000 */
[----:B------:R-:W-:-:S04]  /*6de0*/  @P0 LOP3.LUT R16, R16, 0x4000, RZ, 0xfc, !PT ;  /* 0x0000400010100812 */ /* 0x000fc800078efcff */
[----:B------:R-:W-:Y:S02]  /*6df0*/  LOP3.LUT P0, RZ, R16, 0x100, RZ, 0xc0, !PT ;  /* 0x0000010010ff7812 */ /* 0x000fe4000780c0ff */
[----:B0-----:R-:W-:Y:S02]  /*6e00*/  FMNMX.FTZ R4, R2, R4, !PT ;  /* 0x0000000402047209 */ /* 0x001fe40007810000 */
[----:B------:R-:W-:Y:S02]  /*6e10*/  FSEL R167, R167, -INF , !P0 ;  /* 0xff800000a7a77808 */ /* 0x000fe40004000000 */
[----:B------:R-:W-:Y:S01]  /*6e20*/  LOP3.LUT P0, RZ, R16, 0x4000, RZ, 0xc0, !PT ;  /* 0x0000400010ff7812 */ /* 0x000fe2000780c0ff */
[C---:B------:R-:W-:Y:S01]  /*6e30*/  FMUL.FTZ R2, R4.reuse, UR10 ;  /* 0x0000000a04027c20 */ /* 0x040fe20008410000 */
[----:B------:R-:W-:Y:S02]  /*6e40*/  FSETP.NEU.FTZ.AND P5, PT, R4, -INF , PT ;  /* 0xff8000000400780b */ /* 0x000fe40003fbd000 */
[----:B------:R-:W-:-:S02]  /*6e50*/  FSEL R170, R170, -INF , !P0 ;  /* 0xff800000aaaa7808 */ /* 0x000fc40004000000 */
[----:B------:R-:W-:Y:S02]  /*6e60*/  LOP3.LUT P0, RZ, R16, 0x2000, RZ, 0xc0, !PT ;  /* 0x0000200010ff7812 */ /* 0x000fe4000780c0ff */
[----:B------:R-:W-:Y:S02]  /*6e70*/  FMNMX.FTZ R3, R167, R3, !PT ;  /* 0x00000003a7037209 */ /* 0x000fe40007810000 */
[----:B------:R-:W-:Y:S02]  /*6e80*/  FSEL R0, R4, RZ, P5 ;  /* 0x000000ff04007208 */ /* 0x000fe40002800000 */
[----:B------:R-:W-:Y:S02]  /*6e90*/  FSEL R2, R2, RZ, P5 ;  /* 0x000000ff02027208 */ /* 0x000fe40002800000 */
[----:B------:R-:W-:Y:S01]  /*6ea0*/  LOP3.LUT P5, RZ, R16, 0x4, RZ, 0xc0, !PT ;  /* 0x0000000410ff7812 */ /* 0x000fe200078ac0ff */
[----:B------:R-:W-:Y:S01]  /*6eb0*/  FADD.FTZ R0, -R0, R21 ;  /* 0x0000001500007221 */ /* 0x000fe20000010100 */
[----:B------:R-:W-:Y:S01]  /*6ec0*/  FSEL R171, R171, -INF , !P0 ;  /* 0xff800000abab7808 */ /* 0x000fe20004000000 */
[--C-:B------:R-:W-:Y:S01]  /*6ed0*/  FFMA.FTZ R152, R152, UR10, -R2.reuse ;  /* 0x0000000a98987c23 */ /* 0x100fe20008010802 */
[----:B------:R-:W-:Y:S01]  /*6ee0*/  FMNMX.FTZ R3, R170, R3, !PT ;  /* 0x00000003aa037209 */ /* 0x000fe20007810000 */
[--C-:B------:R-:W-:Y:S01]  /*6ef0*/  FFMA.FTZ R153, R153, UR10, -R2.reuse ;  /* 0x0000000a99997c23 */ /* 0x100fe20008010802 */
[----:B------:R-:W-:Y:S01]  /*6f00*/  LOP3.LUT P0, RZ, R16, 0x1000, RZ, 0xc0, !PT ;  /* 0x0000100010ff7812 */ /* 0x000fe2000780c0ff */
[--C-:B------:R-:W-:Y:S01]  /*6f10*/  FFMA.FTZ R156, R156, UR10, -R2.reuse ;  /* 0x0000000a9c9c7c23 */ /* 0x100fe20008010802 */
[----:B------:R-:W-:Y:S01]  /*6f20*/  FSEL R174, R174, -INF , !P5 ;  /* 0xff800000aeae7808 */ /* 0x000fe20006800000 */
[--C-:B------:R-:W-:Y:S01]  /*6f30*/  FFMA.FTZ R157, R157, UR10, -R2.reuse ;  /* 0x0000000a9d9d7c23 */ /* 0x100fe20008010802 */
[----:B------:R-:W-:Y:S01]  /*6f40*/  FMNMX.FTZ R3, R171, R3, !PT ;  /* 0x00000003ab037209 */ /* 0x000fe20007810000 */
[--C-:B------:R-:W-:Y:S01]  /*6f50*/  FFMA.FTZ R160, R160, UR10, -R2.reuse ;  /* 0x0000000aa0a07c23 */ /* 0x100fe20008010802 */
[----:B------:R-:W-:Y:S01]  /*6f60*/  FSEL R175, R175, -INF , !P0 ;  /* 0xff800000afaf7808 */ /* 0x000fe20004000000 */
[--C-:B------:R-:W-:Y:S01]  /*6f70*/  FFMA.FTZ R161, R161, UR10, -R2.reuse ;  /* 0x0000000aa1a17c23 */ /* 0x100fe20008010802 */
[----:B------:R-:W-:Y:S01]  /*6f80*/  FMNMX.FTZ R3, R174, R3, !PT ;  /* 0x00000003ae037209 */ /* 0x000fe20007810000 */
[--C-:B------:R-:W-:Y:S01]  /*6f90*/  FFMA.FTZ R164, R164, UR10, -R2.reuse ;  /* 0x0000000aa4a47c23 */ /* 0x100fe20008010802 */
[--C-:B------:R-:W-:Y:S01]  /*6fa0*/  FFMA.FTZ R165, R165, UR10, -R2.reuse ;  /* 0x0000000aa5a57c23 */ /* 0x100fe20008010802 */
        /* <DEDUP_REMOVED lines=10> */
[----:B------:R-:W-:Y:S01]  /*7050*/  FFMA.FTZ R2, R181, UR10, -R2 ;  /* 0x0000000ab5027c23 */ /* 0x000fe20008010802 */
[----:B------:R-:W-:Y:S01]  /*7060*/  FMUL.FTZ R181, R0, UR10 ;  /* 0x0000000a00b57c20 */ /* 0x000fe20008410000 */
[----:B------:R-:W-:Y:S01]  /*7070*/  MUFU.EX2 R152, R152 ;  /* 0x0000009800987308 */ /* 0x000fe20000000800 */
[----:B------:R-:W-:-:S02]  /*7080*/  FMNMX.FTZ R3, R182, R3, !PT ;  /* 0x00000003b6037209 */ /* 0x000fc40007810000 */
[----:B------:R-:W-:Y:S02]  /*7090*/  LOP3.LUT P0, RZ, R16, 0x800, RZ, 0xc0, !PT ;  /* 0x0000080010ff7812 */ /* 0x000fe4000780c0ff */
[----:B------:R-:W-:-:S03]  /*70a0*/  FMNMX.FTZ R3, R183, R3, !PT ;  /* 0x00000003b7037209 */ /* 0x000fc60007810000 */
[----:B------:R0:W-:Y:S02]  /*70b0*/  MUFU.EX2 R186, R2 ;  /* 0x0000000200ba7308 */ /* 0x0001e40000000800 */
[----:B------:R-:W1:Y:S06]  /*70c0*/  SHFL.BFLY PT, R21, R3, 0x2, 0x1f ;  /* 0x0c401f0003157f89 */ /* 0x000e6c00000e0000 */
[----:B------:R-:W-:Y:S08]  /*70d0*/  MUFU.EX2 R153, R153 ;  /* 0x0000009900997308 */ /* 0x000ff00000000800 */
[----:B------:R-:W-:Y:S08]  /*70e0*/  MUFU.EX2 R156, R156 ;  /* 0x0000009c009c7308 */ /* 0x000ff00000000800 */
[----:B------:R-:W-:Y:S01]  /*70f0*/  MUFU.EX2 R157, R157 ;  /* 0x0000009d009d7308 */ /* 0x000fe20000000800 */
[----:B-1----:R-:W-:-:S05]  /*7100*/  FMNMX.FTZ R3, R3, R21, !PT ;  /* 0x0000001503037209 */ /* 0x002fca0007810000 */
[----:B------:R-:W1:Y:S02]  /*7110*/  SHFL.BFLY PT, R21, R3, 0x1, 0x1f ;  /* 0x0c201f0003157f89 */ /* 0x000e6400000e0000 */
[----:B------:R-:W-:Y:S08]  /*7120*/  MUFU.EX2 R160, R160 ;  /* 0x000000a000a07308 */ /* 0x000ff00000000800 */
[----:B------:R-:W-:Y:S08]  /*7130*/  MUFU.EX2 R161, R161 ;  /* 0x000000a100a17308 */ /* 0x000ff00000000800 */
[----:B------:R-:W-:Y:S01]  /*7140*/  MUFU.EX2 R164, R164 ;  /* 0x000000a400a47308 */ /* 0x000fe20000000800 */
[----:B-1----:R-:W-:-:S07]  /*7150*/  FMNMX.FTZ R3, R3, R21, !PT ;  /* 0x0000001503037209 */ /* 0x002fce0007810000 */
[----:B------:R-:W-:Y:S01]  /*7160*/  MUFU.EX2 R165, R165 ;  /* 0x000000a500a57308 */ /* 0x000fe20000000800 */
[C---:B------:R-:W-:Y:S01]  /*7170*/  FSETP.NEU.FTZ.AND P1, PT, R3.reuse, -INF , PT ;  /* 0xff8000000300780b */ /* 0x040fe20003f3d000 */
[----:B0-----:R-:W-:-:S03]  /*7180*/  FMUL.FTZ R2, R3, UR10 ;  /* 0x0000000a03027c20 */ /* 0x001fc60008410000 */
[----:B------:R-:W-:-:S03]  /*7190*/  FSEL R21, R3, RZ, P1 ;  /* 0x000000ff03157208 */ /* 0x000fc60000800000 */
[----:B------:R-:W-:Y:S01]  /*71a0*/  MUFU.EX2 R168, R168 ;  /* 0x000000a800a87308 */ /* 0x000fe20000000800 */
[----:B------:R-:W-:Y:S01]  /*71b0*/  FSEL R0, R2, RZ, P1 ;  /* 0x000000ff02007208 */ /* 0x000fe20000800000 */
[----:B------:R-:W-:-:S04]  /*71c0*/  FADD.FTZ R21, -R21, R224 ;  /* 0x000000e015157221 */ /* 0x000fc80000010100 */
[--C-:B------:R-:W-:Y:S01]  /*71d0*/  FFMA.FTZ R154, R154, UR10, -R0.reuse ;  /* 0x0000000a9a9a7c23 */ /* 0x100fe20008010800 */
[--C-:B------:R-:W-:Y:S01]  /*71e0*/  FFMA.FTZ R155, R155, UR10, -R0.reuse ;  /* 0x0000000a9b9b7c23 */ /* 0x100fe20008010800 */
[----:B------:R-:W-:Y:S01]  /*71f0*/  FMUL.FTZ R21, R21, UR10 ;  /* 0x0000000a15157c20 */ /* 0x000fe20008410000 */
[----:B------:R-:W0:Y:S01]  /*7200*/  MUFU.EX2 R2, R181 ;  /* 0x000000b500027308 */ /* 0x000e220000000800 */
[--C-:B------:R-:W-:Y:S01]  /*7210*/  FFMA.FTZ R158, R158, UR10, -R0.reuse ;  /* 0x0000000a9e9e7c23 */ /* 0x100fe20008010800 */
        /* <DEDUP_REMOVED lines=12> */
[----:B------:R-:W-:Y:S01]  /*72e0*/  FFMA.FTZ R183, R183, UR10, -R0 ;  /* 0x0000000ab7b77c23 */ /* 0x000fe20008010800 */
[----:B------:R-:W-:Y:S01]  /*72f0*/  MUFU.EX2 R154, R154 ;  /* 0x0000009a009a7308 */ /* 0x000fe20000000800 */
[----:B0-----:R-:W-:-:S04]  /*7300*/  FFMA.FTZ R20, R2, R20, R152 ;  /* 0x0000001402147223 */ /* 0x001fc80000010098 */
[----:B------:R-:W-:-:S03]  /*7310*/  FADD.FTZ R20, R153, R20 ;  /* 0x0000001499147221 */ /* 0x000fc60000010000 */
[----:B------:R-:W0:Y:S08]  /*7320*/  MUFU.EX2 R0, R21 ;  /* 0x0000001500007308 */ /* 0x000e300000000800 */
[----:B------:R-:W1:Y:S08]  /*7330*/  MUFU.EX2 R155, R155 ;  /* 0x0000009b009b7308 */ /* 0x000e700000000800 */
        /* <DEDUP_REMOVED lines=16> */
[----:B------:R-:W-:-:S06]  /*7440*/  FADD.FTZ R5, R168, R5 ;  /* 0x00000005a8057221 */ /* 0x000fcc0000010000 */
        /* <DEDUP_REMOVED lines=31> */
[----:B------:R-:W-:Y:S01]  /*7640*/  FADD.FTZ R20, R186, R5 ;  /* 0x00000005ba147221 */ /* 0x000fe20000010000 */
[----:B0-----:R-:W-:Y:S01]  /*7650*/  FADD.FTZ R5, R183, R21 ;  /* 0x00000015b7057221 */ /* 0x001fe20000010000 */
[----:B------:R-:W-:Y:S06]  /*7660*/  @!P0 BRA `(.L_x_1264) ;  /* 0x0000000000048947 */ /* 0x000fec0003800000 */
[----:B------:R-:W-:Y:S01]  /*7670*/  BPT.TRAP 0x1 ;  /* 0x000000040000795c */ /* 0x000fe20000300000 */
.L_x_1264:
[----:B------:R-:W0:Y:S01]  /*7680*/  S2UR UR4, SR_CgaCtaId ;  /* 0x00000000000479c3 */ /* 0x000e220000008800 */
[----:B------:R-:W-:Y:S01]  /*7690*/  UIADD3 UR5, UR5, 0x30860, URZ ;  /* 0x0003086005057890 */ /* 0x000fe2000fffe03f */
[----:B------:R-:W-:Y:S01]  /*76a0*/  ISETP.GT.AND P1, PT, R225, UR54, PT ;  /* 0x00000036e1007c0c */ /* 0x000fe2000bf24270 */
[----:B------:R-:W-:Y:S01]  /*76b0*/  UMOV UR7, UR38 ;  /* 0x0000002600077c82 */ /* 0x000fe20008000000 */
[----:B------:R-:W-:Y:S01]  /*76c0*/  F2FP.F16.F32.PACK_AB R196, R153, R152 ;  /* 0x0000009899c4723e */ /* 0x000fe200000000ff */
[----:B------:R-:W-:Y:S01]  /*76d0*/  VIADD R225, R225, 0xffffffff ;  /* 0xffffffffe1e17836 */ /* 0x000fe20000000000 */
[----:B------:R-:W-:Y:S01]  /*76e0*/  F2FP.F16.F32.PACK_AB R197, R155, R154 ;  /* 0x0000009a9bc5723e */ /* 0x000fe200000000ff */
[----:B------:R-:W-:Y:S01]  /*76f0*/  IMAD.MOV.U32 R224, RZ, RZ, R3 ;  /* 0x000000ffffe07224 */ /* 0x000fe200078e0003 */
[----:B------:R-:W-:Y:S01]  /*7700*/  F2FP.F16.F32.PACK_AB R198, R157, R156 ;  /* 0x0000009c9dc6723e */ /* 0x000fe200000000ff */
[----:B------:R-:W-:Y:S01]  /*7710*/  IMAD.MOV.U32 R21, RZ, RZ, R4 ;  /* 0x000000ffff157224 */ /* 0x000fe200078e0004 */
[----:B------:R-:W-:-:S02]  /*7720*/  F2FP.F16.F32.PACK_AB R199, R159, R158 ;  /* 0x0000009e9fc7723e */ /* 0x000fc400000000ff */
[----:B------:R-:W-:Y:S02]  /*7730*/  F2FP.F16.F32.PACK_AB R192, R161, R160 ;  /* 0x000000a0a1c0723e */ /* 0x000fe400000000ff */
[----:B------:R-:W-:Y:S02]  /*7740*/  F2FP.F16.F32.PACK_AB R193, R163, R162 ;  /* 0x000000a2a3c1723e */ /* 0x000fe400000000ff */
[----:B------:R-:W-:Y:S02]  /*7750*/  F2FP.F16.F32.PACK_AB R194, R165, R164 ;  /* 0x000000a4a5c2723e */ /* 0x000fe400000000ff */
[----:B------:R-:W-:Y:S02]  /*7760*/  F2FP.F16.F32.PACK_AB R195, R167, R166 ;  /* 0x000000a6a7c3723e */ /* 0x000fe400000000ff */
[----:B------:R-:W-:Y:S02]  /*7770*/  F2FP.F16.F32.PACK_AB R188, R169, R168 ;  /* 0x000000a8a9bc723e */ /* 0x000fe400000000ff */
[----:B------:R-:W-:Y:S01]  /*7780*/  F2FP.F16.F32.PACK_AB R189, R171, R170 ;  /* 0x000000aaabbd723e */ /* 0x000fe200000000ff */
[----:B0-----:R-:W-:Y:S01]  /*7790*/  UPRMT UR5, UR4, 0x654, UR5 ;  /* 0x0000065404057896 */ /* 0x001fe20008000005 */
[----:B------:R-:W-:-:S02]  /*77a0*/  F2FP.F16.F32.PACK_AB R190, R173, R172 ;  /* 0x000000acadbe723e */ /* 0x000fc400000000ff */
[----:B------:R-:W-:Y:S01]  /*77b0*/  UMOV UR4, UR39 ;  /* 0x0000002700047c82 */ /* 0x000fe20008000000 */
[----:B------:R-:W-:Y:S02]  /*77c0*/  F2FP.F16.F32.PACK_AB R191, R175, R174 ;  /* 0x000000aeafbf723e */ /* 0x000fe400000000ff */
[----:B------:R-:W-:Y:S02]  /*77d0*/  F2FP.F16.F32.PACK_AB R184, R177, R176 ;  /* 0x000000b0b1b8723e */ /* 0x000fe400000000ff */
[----:B------:R-:W-:Y:S01]  /*77e0*/  F2FP.F16.F32.PACK_AB R185, R179, R178 ;  /* 0x000000b2b3b9723e */ /* 0x000fe200000000ff */
[----:B------:R-:W-:Y:S01]  /*77f0*/  SYNCS.ARRIVE.TRANS64.RED.A1T0 RZ, [UR5], RZ ;  /* 0x000000ffffff79a7 */ /* 0x000fe20008100405 */
[----:B------:R-:W-:Y:S02]  /*7800*/  F2FP.F16.F32.PACK_AB R186, R186, R180 ;  /* 0x000000b4baba723e */ /* 0x000fe400000000ff */
[----:B------:R-:W-:Y:S01]  /*7810*/  F2FP.F16.F32.PACK_AB R187, R183, R182 ;  /* 0x000000b6b7bb723e */ /* 0x000fe200000000ff */
[----:B------:R-:W-:Y:S06]  /*7820*/  @P1 BRA `(.L_x_1265) ;  /* 0xffffffd400641947 */ /* 0x000fec000383ffff */
.L_x_1246:
[----:B------:R-:W-:Y:S01]  /*7830*/  R2UR UR4, R22 ;  /* 0x00000000160472ca */ /* 0x000fe200000e0000 */
[----:B------:R-:W-:Y:S02]  /*7840*/  UISETP.NE.AND UP0, UPT, UR43, URZ, UPT ;  /* 0x0000003f2b00728c */ /* 0x000fe4000bf05270 */
[----:B------:R-:W-:Y:S02]  /*7850*/  UIADD3 UR7, UR60, 0x7f, URZ ;  /* 0x0000007f3c077890 */ /* 0x000fe4000fffe03f */
[----:B------:R-:W-:Y:S02]  /*7860*/  UIADD3 UR11, UR42, 0x1, -UR41 ;  /* 0x000000012a0b7890 */ /* 0x000fe4000fffe829 */
[----:B------:R-:W-:-:S06]  /*7870*/  PLOP3.LUT P1, PT, PT, PT, UP0, 0x40, 0x0 ;  /* 0x000000000000781c */ /* 0x000fcc0003f2e808 */
[----:B------:R-:W-:-:S11]  /*7880*/  UISETP.NE.AND UP1, UPT, UR4, URZ, UPT ;  /* 0x0000003f0400728c */ /* 0x000fd6000bf25270 */
[----:B------:R-:W-:Y:S01]  /*7890*/  @UP1 ULDC UR4, c[0x0][0x44c] ;  /* 0x0001130000041ab9 */ /* 0x000fe20000000800 */
[----:B------:R-:W-:Y:S01]  /*78a0*/  @UP1 ULDC UR14, c[0x0][0x450] ;  /* 0x00011400000e1ab9 */ /* 0x000fe20000000800 */
[----:B------:R-:W-:-:S04]  /*78b0*/  UIMAD.WIDE.U32 UR4, UR7, UR4, URZ ;  /* 0x00000004070472a5 */ /* 0x000fc8000f8e003f */
[----:B------:R-:W-:-:S04]  /*78c0*/  @UP1 USHF.R.U32.HI UR7, URZ, UR14, UR5 ;  /* 0x0000000e3f071299 */ /* 0x000fc80008011605 */
[----:B------:R-:W-:-:S04]  /*78d0*/  UIADD3 UR15, UR11, UR7, URZ ;  /* 0x000000070b0f7290 */ /* 0x000fc8000fffe03f */
[----:B------:R-:W-:Y:S01]  /*78e0*/  UIADD3 UR11, UR15, -UR6, URZ ;  /* 0x800000060f0b7290 */ /* 0x000fe2000fffe03f */
[----:B------:R-:W-:Y:S11]  /*78f0*/  @P1 BRA `(.L_x_1266) ;  /* 0x00000000004c1947 */ /* 0x000ff60003800000 */
        /* <DEDUP_REMOVED lines=11> */
.L_x_1267:
[----:B------:R-:W-:Y:S02]  /*79b0*/  ULDC UR14, c[0x0][0x9e4] ;  /* 0x00027900000e7ab9 */ /* 0x000fe40000000800 */
[----:B------:R-:W-:-:S11]  /*79c0*/  UISETP.NE.AND UP0, UPT, UR14, 0x1, UPT ;  /* 0x000000010e00788c */ /* 0x000fd6000bf05270 */
[----:B------:R-:W-:Y:S02]  /*79d0*/  @UP0 ULDC.64 UR4, c[0x0][0x9e8] ;  /* 0x00027a0000040ab9 */ /* 0x000fe40000000a00 */
[----:B------:R-:W-:-:S04]  /*79e0*/  UIMAD.WIDE.U32 UR6, UR15, UR4, URZ ;  /* 0x000000040f0672a5 */ /* 0x000fc8000f8e003f */
[----:B------:R-:W-:-:S12]  /*79f0*/  @UP0 USHF.R.U32.HI UR15, URZ, UR5, UR7 ;  /* 0x000000053f0f0299 */ /* 0x000fd80008011607 */
.L_x_1268:
[----:B------:R-:W-:-:S04]  /*7a00*/  UIMAD UR14, UR15, UR14, URZ ;  /* 0x0000000e0f0e72a4 */ /* 0x000fc8000f8e023f */
[----:B------:R-:W-:-:S04]  /*7a10*/  UISETP.LT.AND UP0, UPT, UR11, UR14, UPT ;  /* 0x0000000e0b00728c */ /* 0x000fc8000bf01270 */
[----:B------:R-:W-:-:S12]  /*7a20*/  USEL UR11, UR11, UR14, !UP0 ;  /* 0x0000000e0b0b7287 */ /* 0x000fd8000c000000 */
.L_x_1266:
[----:B------:R-:W-:Y:S01]  /*7a30*/  UIADD3 UR11, UR11, 0x3f, URZ ;  /* 0x0000003f0b0b7890 */ /* 0x000fe2000fffe03f */
[----:B------:R-:W-:-:S03]  /*7a40*/  R2UR UR5, R200 ;  /* 0x00000000c80572ca */ /* 0x000fc600000e0000 */
[----:B------:R-:W-:-:S04]  /*7a50*/  USHF.R.S32.HI UR4, URZ, 0x1f, UR11 ;  /* 0x0000001f3f047899 */ /* 0x000fc8000801140b */
[----:B------:R-:W-:-:S04]  /*7a60*/  ULEA.HI UR4, UR4, UR11, URZ, 0x6 ;  /* 0x0000000b04047291 */ /* 0x000fc8000f8f303f */
[----:B------:R-:W-:-:S04]  /*7a70*/  USHF.R.S32.HI UR4, URZ, 0x6, UR4 ;  /* 0x000000063f047899 */ /* 0x000fc80008011404 */
[----:B------:R-:W-:-:S04]  /*7a80*/  UISETP.LT.AND UP0, UPT, UR5, UR4, UPT ;  /* 0x000000040500728c */ /* 0x000fc8000bf01270 */
[----:B------:R-:W-:-:S06]  /*7a90*/  USEL UR54, UR5, UR4, !UP0 ;  /* 0x0000000405367287 */ /* 0x000fcc000c000000 */
[----:B------:R-:W-:-:S13]  /*7aa0*/  ISETP.GE.AND P1, PT, R225, UR54, PT ;  /* 0x00000036e1007c0c */ /* 0x000fda000bf26270 */
[----:B------:R-:W-:Y:S05]  /*7ab0*/  @!P1 BRA `(.L_x_1269) ;  /* 0x0000001c00489947 */ /* 0x000fea0003800000 */
[----:B------:R-:W-:Y:S01]  /*7ac0*/  IMAD.MOV.U32 R224, RZ, RZ, R3 ;  /* 0x000000ffffe07224 */ /* 0x000fe200078e0003 */
[----:B------:R-:W-:Y:S01]  /*7ad0*/  UMOV UR7, UR38 ;  /* 0x0000002600077c82 */ /* 0x000fe20008000000 */
[----:B------:R-:W-:Y:S01]  /*7ae0*/  IMAD.MOV.U32 R21, RZ, RZ, R4 ;  /* 0x000000ffff157224 */ /* 0x000fe200078e0004 */
[----:B------:R-:W-:Y:S01]  /*7af0*/  UMOV UR4, UR39 ;  /* 0x0000002700047c82 */ /* 0x000fe20008000000 */
[----:B------:R-:W-:-:S05]  /*7b00*/  ULDC UR55, c[0x0][0x988] ;  /* 0x0002620000377ab9 */ /* 0x000fca0000000800 */
.L_x_1280:
[----:B------:R-:W-:-:S04]  /*7b10*/  UISETP.NE.AND UP0, UPT, UR4, 0x1, UPT ;  /* 0x000000010400788c */ /* 0x000fc8000bf05270 */
[----:B------:R-:W-:-:S04]  /*7b20*/  USEL UR38, URZ, 0x1, UP0 ;  /* 0x000000013f267887 */ /* 0x000fc80008000000 */
[----:B------:R-:W-:Y:S01]  /*7b30*/  ULOP3.LUT UR38, UR7, UR38, URZ, 0x3c, !UPT ;  /* 0x0000002607267292 */ /* 0x000fe2000f8e3c3f */
[----:B------:R-:W-:Y:S11]  /*7b40*/  @!P0 BRA `(.L_x_1270) ;  /* 0x0000000000048947 */ /* 0x000ff60003800000 */
[----:B------:R-:W-:Y:S01]  /*7b50*/  BPT.TRAP 0x1 ;  /* 0x000000040000795c */ /* 0x000fe20000300000 */
.L_x_1270:
        /* <DEDUP_REMOVED lines=9> */
.L_x_1271:
[-C--:B------:R-:W-:Y:S01]  /*7bf0*/  FMUL.FTZ R24, R24, R2.reuse ;  /* 0x0000000218187220 */ /* 0x080fe20000410000 */
[----:B------:R-:W-:Y:S01]  /*7c00*/  FMUL.FTZ R25, R25, R2 ;  /* 0x0000000219197220 */ /* 0x000fe20000410000 */
[----:B-1----:R-:W-:Y:S06]  /*7c10*/  @P1 BRA `(.L_x_1272) ;  /* 0x0000000000081947 */ /* 0x002fec0003800000 */
[----:B------:R-:W1:Y:S02]  /*7c20*/  SYNCS.PHASECHK.TRANS64.TRYWAIT P1, [UR6+0x30830], R3 ;  /* 0x03083003ff0075a7 */ /* 0x000e640008020146 */
[----:B-1----:R-:W-:Y:S05]  /*7c30*/  @!P1 BRA `(.L_x_1273) ;  /* 0x0000010800e89947 */ /* 0x002fea0003800000 */
.L_x_1272:
        /* <DEDUP_REMOVED lines=225> */
.L_x_1274:
[----:B------:R-:W-:Y:S01]  /*8a50*/  ULEA UR5, UR4, UR40, 0x3 ;  /* 0x0000002804057291 */ /* 0x000fe2000f8e183f */
[----:B------:R-:W-:-:S05]  /*8a60*/  IMAD.U32 R0, RZ, RZ, UR7 ;  /* 0x00000007ff007e24 */ /* 0x000fca000f8e00ff */
[----:B------:R-:W-:-:S04]  /*8a70*/  SHF.L.U32 R0, R0, 0x1f, RZ ;  /* 0x0000001f00007819 */ /* 0x000fc800000006ff */
[----:B------:R2:W3:Y:S01]  /*8a80*/  SYNCS.PHASECHK.TRANS64.TRYWAIT P1, [UR5+0x30850], R0 ;  /* 0x03085000ff0075a7 */ /* 0x0004e20008020145 */
[----:B------:R-:W-:Y:S05]  /*8a90*/  @!P0 BRA `(.L_x_1275) ;  /* 0x0000000000048947 */ /* 0x000fea0003800000 */
[----:B------:R-:W-:Y:S01]  /*8aa0*/  BPT.TRAP 0x1 ;  /* 0x000000040000795c */ /* 0x000fe20000300000 */
.L_x_1275:
[----:B---3--:R-:W-:Y:S05]  /*8ab0*/  @P1 BRA `(.L_x_1276) ;  /* 0x0000000000081947 */ /* 0x008fea0003800000 */
[----:B------:R-:W3:Y:S02]  /*8ac0*/  SYNCS.PHASECHK.TRANS64.TRYWAIT P1, [UR5+0x30850], R0 ;  /* 0x03085000ff0075a7 */ /* 0x000ee40008020145 */
[----:B---3--:R-:W-:Y:S05]  /*8ad0*/  @!P1 BRA `(.L_x_1277) ;  /* 0x000000fc00589947 */ /* 0x008fea0003800000 */
.L_x_1276:
        /* <DEDUP_REMOVED lines=30> */
.L_x_1278:
[----:B--23--:R-:W-:Y:S01]  /*8cc0*/  FMNMX.FTZ R0, R152, R21, !PT ;  /* 0x0000001598007209 */ /* 0x00cfe20007810000 */
[----:B------:R-:W-:Y:S01]  /*8cd0*/  UMOV UR10, UR55 ;  /* 0x00000037000a7c82 */ /* 0x000fe20008000000 */
[----:B------:R-:W2:Y:S01]  /*8ce0*/  S2UR UR4, SR_CgaCtaId ;  /* 0x00000000000479c3 */ /* 0x000ea20000008800 */
[----:B------:R-:W-:Y:S01]  /*8cf0*/  UIADD3 UR6, UR6, 0x30840, URZ ;  /* 0x0003084006067890 */ /* 0x000fe2000fffe03f */
[----:B------:R-:W-:-:S04]  /*8d00*/  FMNMX.FTZ R0, R153, R0, !PT ;  /* 0x0000000099007209 */ /* 0x000fc80007810000 */
[----:B------:R-:W-:-:S04]  /*8d10*/  FMNMX.FTZ R0, R156, R0, !PT ;  /* 0x000000009c007209 */ /* 0x000fc80007810000 */
[----:B------:R-:W-:-:S04]  /*8d20*/  FMNMX.FTZ R0, R157, R0, !PT ;  /* 0x000000009d007209 */ /* 0x000fc80007810000 */
[----:B------:R-:W-:-:S04]  /*8d30*/  FMNMX.FTZ R0, R160, R0, !PT ;  /* 0x00000000a0007209 */ /* 0x000fc80007810000 */
[----:B------:R-:W-:-:S04]  /*8d40*/  FMNMX.FTZ R0, R161, R0, !PT ;  /* 0x00000000a1007209 */ /* 0x000fc80007810000 */
[----:B------:R-:W-:Y:S01]  /*8d50*/  FMNMX.FTZ R0, R164, R0, !PT ;  /* 0x00000000a4007209 */ /* 0x000fe20007810000 */
[----:B--2---:R-:W-:-:S03]  /*8d60*/  UPRMT UR6, UR4, 0x654, UR6 ;  /* 0x0000065404067896 */ /* 0x004fc60008000006 */
[----:B------:R-:W-:-:S04]  /*8d70*/  FMNMX.FTZ R0, R165, R0, !PT ;  /* 0x00000000a5007209 */ /* 0x000fc80007810000 */
[----:B------:R-:W-:Y:S02]  /*8d80*/  FMNMX.FTZ R0, R168, R0, !PT ;  /* 0x00000000a8007209 */ /* 0x000fe40007810000 */
[----:B------:R-:W-:Y:S02]  /*8d90*/  SYNCS.ARRIVE.TRANS64.RED.A1T0 RZ, [UR6], RZ ;  /* 0x000000ffffff79a7 */ /* 0x000fe40008100406 */
        /* <DEDUP_REMOVED lines=27> */
[----:B------:R-:W1:Y:S02]  /*8f50*/  SHFL.BFLY PT, R2, R0, 0x2, 0x1f ;  /* 0x0c401f0000027f89 */ /* 0x000e6400000e0000 */
[----:B-1----:R-:W-:-:S05]  /*8f60*/  FMNMX.FTZ R2, R0, R2, !PT ;  /* 0x0000000200027209 */ /* 0x002fca0007810000 */
[----:B0-----:R-:W0:Y:S02]  /*8f70*/  SHFL.BFLY PT, R3, R2, 0x1, 0x1f ;  /* 0x0c201f0002037f89 */ /* 0x001e2400000e0000 */
[----:B0-----:R-:W-:Y:S01]  /*8f80*/  FMNMX.FTZ R3, R2, R3, !PT ;  /* 0x0000000302037209 */ /* 0x001fe20007810000 */
[C---:B------:R-:W-:Y:S01]  /*8f90*/  FADD.FTZ R2, -R4.reuse, R21 ;  /* 0x0000001504027221 */ /* 0x040fe20000010100 */
[----:B------:R-:W-:-:S03]  /*8fa0*/  FMUL.FTZ R21, R4, UR10 ;  /* 0x0000000a04157c20 */ /* 0x000fc60008410000 */
[----:B------:R-:W-:Y:S01]  /*8fb0*/  FADD.FTZ R0, -R3, R224 ;  /* 0x000000e003007221 */ /* 0x000fe20000010100 */
        /* <DEDUP_REMOVED lines=16> */
[----:B------:R-:W-:Y:S01]  /*90c0*/  FMUL.FTZ R181, R3, UR10 ;  /* 0x0000000a03b57c20 */ /* 0x000fe20008410000 */
[----:B------:R-:W-:Y:S01]  /*90d0*/  FMUL.FTZ R2, R2, UR10 ;  /* 0x0000000a02027c20 */ /* 0x000fe20008410000 */
        /* <DEDUP_REMOVED lines=19> */
[----:B------:R-:W-:-:S06]  /*9210*/  FFMA.FTZ R187, R183, UR10, -R181 ;  /* 0x0000000ab7bb7c23 */ /* 0x000fcc00080108b5 */
[----:B------:R-:W1:Y:S01]  /*9220*/  MUFU.EX2 R154, R154 ;  /* 0x0000009a009a7308 */ /* 0x000e620000000800 */
[----:B0-----:R-:W-:-:S07]  /*9230*/  FFMA.FTZ R20, R2, R20, R152 ;  /* 0x0000001402147223 */ /* 0x001fce0000010098 */
[----:B------:R-:W0:Y:S08]  /*9240*/  MUFU.EX2 R153, R153 ;  /* 0x0000009900997308 */ /* 0x000e300000000800 */
[----:B------:R-:W2:Y:S01]  /*9250*/  MUFU.EX2 R155, R155 ;  /* 0x0000009b009b7308 */ /* 0x000ea20000000800 */
[----:B-1----:R-:W-:-:S07]  /*9260*/  FFMA.FTZ R5, R0, R5, R154 ;  /* 0x0000000500057223 */ /* 0x002fce000001009a */
        /* <DEDUP_REMOVED lines=60> */
.L_x_1279:
        /* <DEDUP_REMOVED lines=27> */
.L_x_1269:
[----:B------:R-:W-:-:S13]  /*97e0*/  R2UR UR4, R200 ;  /* 0x00000000c80472ca */ /* 0x000fda00000e0000 */
[----:B------:R-:W-:-:S13]  /*97f0*/  ISETP.GE.AND P1, PT, R225, UR4, PT ;  /* 0x00000004e1007c0c */ /* 0x000fda000bf26270 */
[----:B------:R-:W-:Y:S05]  /*9800*/  @!P1 BRA `(.L_x_1281) ;  /* 0x0000002800b89947 */ /* 0x000fea0003800000 */
[----:B------:R-:W-:Y:S01]  /*9810*/  IMAD.MOV.U32 R21, RZ, RZ, R3 ;  /* 0x000000ffff157224 */ /* 0x000fe200078e0003 */
[----:B------:R-:W-:Y:S01]  /*9820*/  UMOV UR6, UR38 ;  /* 0x0000002600067c82 */ /* 0x000fe20008000000 */
[----:B------:R-:W-:Y:S01]  /*9830*/  IMAD.MOV.U32 R224, RZ, RZ, R4 ;  /* 0x000000ffffe07224 */ /* 0x000fe200078e0004 */
[----:B------:R-:W-:Y:S01]  /*9840*/  UMOV UR4, UR39 ;  /* 0x0000002700047c82 */ /* 0x000fe20008000000 */
[----:B------:R-:W-:Y:S01]  /*9850*/  ULDC UR54, c[0x0][0x9e4] ;  /* 0x0002790000367ab9 */ /* 0x000fe20000000800 */
[----:B------:R-:W-:-:S05]  /*9860*/  ULDC UR55, c[0x0][0x9dc] ;  /* 0x0002770000377ab9 */ /* 0x000fca0000000800 */
.L_x_1300:
[----:B------:R-:W-:-:S04]  /*9870*/  UIADD3 UR7, UR4, 0x1, URZ ;  /* 0x0000000104077890 */ /* 0x000fc8000fffe03f */
[----:B------:R-:W-:-:S04]  /*9880*/  UISETP.NE.AND UP0, UPT, UR7, 0x2, UPT ;  /* 0x000000020700788c */ /* 0x000fc8000bf05270 */
[----:B------:R-:W-:Y:S02]  /*9890*/  USEL UR7, UR7, URZ, UP0 ;  /* 0x0000003f07077287 */ /* 0x000fe40008000000 */
[----:B------:R-:W-:-:S04]  /*98a0*/  USEL UR38, URZ, 0x1, UP0 ;  /* 0x000000013f267887 */ /* 0x000fc80008000000 */
[----:B------:R-:W-:Y:S01]  /*98b0*/  ULOP3.LUT UR38, UR6, UR38, URZ, 0x3c, !UPT ;  /* 0x0000002606267292 */ /* 0x000fe2000f8e3c3f */
[----:B------:R-:W-:Y:S01]  /*98c0*/  UMOV UR39, UR7 ;  /* 0x0000000700277c82 */ /* 0x000fe20008000000 */
[----:B------:R-:W-:Y:S10]  /*98d0*/  @!P0 BRA `(.L_x_1282) ;  /* 0x0000000000048947 */ /* 0x000ff40003800000 */
[----:B------:R-:W-:Y:S01]  /*98e0*/  BPT.TRAP 0x1 ;  /* 0x000000040000795c */ /* 0x000fe20000300000 */
.L_x_1282:
[----:B------:R-:W-:Y:S01]  /*98f0*/  ULEA UR5, UR39, UR40, 0x3 ;  /* 0x0000002827057291 */ /* 0x000fe2000f8e183f */
[----:B------:R-:W-:-:S05]  /*9900*/  IMAD.U32 R3, RZ, RZ, UR38 ;  /* 0x00000026ff037e24 */ /* 0x000fca000f8e00ff */
[----:B------:R-:W-:-:S04]  /*9910*/  SHF.L.U32 R3, R3, 0x1f, RZ ;  /* 0x0000001f03037819 */ /* 0x000fc800000006ff */
[----:B------:R0:W1:Y:S01]  /*9920*/  SYNCS.PHASECHK.TRANS64.TRYWAIT P1, [UR5+0x30830], R3 ;  /* 0x03083003ff0075a7 */ /* 0x0000620008020145 */
[----:B------:R-:W-:Y:S05]  /*9930*/  @!P0 BRA `(.L_x_1283) ;  /* 0x0000000000048947 */ /* 0x000fea0003800000 */
[----:B------:R-:W-:Y:S01]  /*9940*/  BPT.TRAP 0x1 ;  /* 0x000000040000795c */ /* 0x000fe20000300000 */
.L_x_1283:
[-C--:B------:R-:W-:Y:S01]  /*9950*/  FMUL.FTZ R24, R24, R2.reuse ;  /* 0x0000000218187220 */ /* 0x080fe20000410000 */
[----:B------:R-:W-:Y:S01]  /*9960*/  FMUL.FTZ R25, R25, R2 ;  /* 0x0000000219197220 */ /* 0x000fe20000410000 */
[----:B-1----:R-:W-:Y:S06]  /*9970*/  @P1 BRA `(.L_x_1284) ;  /* 0x0000000000081947 */ /* 0x002fec0003800000 */
[----:B------:R-:W1:Y:S02]  /*9980*/  SYNCS.PHASECHK.TRANS64.TRYWAIT P1, [UR5+0x30830], R3 ;  /* 0x03083003ff0075a7 */ /* 0x000e640008020145 */
[----:B-1----:R-:W-:Y:S05]  /*9990*/  @!P1 BRA `(.L_x_1285) ;  /* 0x000000ec00c09947 */ /* 0x002fea0003800000 */
.L_x_1284:
        /* <DEDUP_REMOVED lines=225> */
.L_x_1286:
[----:B------:R-:W-:Y:S01]  /*a7b0*/  ULEA UR5, UR4, UR40, 0x3 ;  /* 0x0000002804057291 */ /* 0x000fe2000f8e183f */
[----:B------:R-:W-:-:S05]  /*a7c0*/  IMAD.U32 R0, RZ, RZ, UR6 ;  /* 0x00000006ff007e24 */ /* 0x000fca000f8e00ff */
[----:B------:R-:W-:-:S04]  /*a7d0*/  SHF.L.U32 R0, R0, 0x1f, RZ ;  /* 0x0000001f00007819 */ /* 0x000fc800000006ff */
[----:B------:R2:W3:Y:S01]  /*a7e0*/  SYNCS.PHASECHK.TRANS64.TRYWAIT P1, [UR5+0x30850], R0 ;  /* 0x03085000ff0075a7 */ /* 0x0004e20008020145 */
[----:B------:R-:W-:Y:S05]  /*a7f0*/  @!P0 BRA `(.L_x_1287) ;  /* 0x0000000000048947 */ /* 0x000fea0003800000 */
[----:B------:R-:W-:Y:S01]  /*a800*/  BPT.TRAP 0x1 ;  /* 0x000000040000795c */ /* 0x000fe20000300000 */
.L_x_1287:
[----:B---3--:R-:W-:Y:S05]  /*a810*/  @P1 BRA `(.L_x_1288) ;  /* 0x0000000000081947 */ /* 0x008fea0003800000 */
[----:B------:R-:W3:Y:S02]  /*a820*/  SYNCS.PHASECHK.TRANS64.TRYWAIT P1, [UR5+0x30850], R0 ;  /* 0x03085000ff0075a7 */ /* 0x000ee40008020145 */
[----:B---3--:R-:W-:Y:S05]  /*a830*/  @!P1 BRA `(.L_x_1289) ;  /* 0x000000e000309947 */ /* 0x008fea0003800000 */
.L_x_1288:
        /* <DEDUP_REMOVED lines=30> */
.L_x_1290:
[----:B------:R-:W-:Y:S01]  /*aa20*/  R2UR UR4, R22 ;  /* 0x00000000160472ca */ /* 0x000fe200000e0000 */
[----:B------:R-:W4:Y:S01]  /*aa30*/  S2UR UR6, SR_CgaCtaId ;  /* 0x00000000000679c3 */ /* 0x000f220000008800 */
[----:B------:R-:W-:Y:S01]  /*aa40*/  VIADD R187, R23, UR60 ;  /* 0x0000003c17bb7c36 */ /* 0x000fe20008000000 */
[----:B------:R-:W-:Y:S01]  /*aa50*/  UISETP.NE.AND UP0, UPT, UR43, URZ, UPT ;  /* 0x0000003f2b00728c */ /* 0x000fe2000bf05270 */
[----:B------:R-:W-:-:S09]  /*aa60*/  IMAD.U32 R185, RZ, RZ, UR41 ;  /* 0x00000029ffb97e24 */ /* 0x000fd2000f8e00ff */
[----:B------:R-:W-:-:S06]  /*aa70*/  UISETP.NE.AND UP1, UPT, UR4, URZ, UPT ;  /* 0x0000003f0400728c */ /* 0x000fcc000bf25270 */
[----:B------:R-:W-:Y:S02]  /*aa80*/  PLOP3.LUT P1, PT, PT, PT, UP1, 0x80, 0x0 ;  /* 0x000000000000781c */ /* 0x000fe40003f2f018 */
[----:B------:R-:W-:-:S03]  /*aa90*/  PLOP3.LUT P2, PT, PT, PT, UP1, 0x80, 0x0 ;  /* 0x000000000000781c */ /* 0x000fc60003f4f018 */
[----:B------:R-:W-:-:S08]  /*aaa0*/  @UP1 ULDC UR4, c[0x0][0x44c] ;  /* 0x0001130000041ab9 */ /* 0x000fd00000000800 */
[----:B--23--:R-:W-:Y:S01]  /*aab0*/  @P1 IMAD.HI.U32 R0, R187, UR4, RZ ;  /* 0x00000004bb001c27 */ /* 0x00cfe2000f8e00ff */
[----:B------:R-:W-:Y:S01]  /*aac0*/  @UP1 ULDC UR4, c[0x0][0x450] ;  /* 0x0001140000041ab9 */ /* 0x000fe20000000800 */
[----:B------:R-:W-:-:S03]  /*aad0*/  PLOP3.LUT P1, PT, PT, PT, UP0, 0x40, 0x0 ;  /* 0x000000000000781c */ /* 0x000fc60003f2e808 */
[----:B------:R-:W-:Y:S01]  /*aae0*/  @P2 SHF.R.U32.HI R187, RZ, UR4, R0 ;  /* 0x00000004ffbb2c19 */ /* 0x000fe20008011600 */
[----:B------:R-:W-:Y:S01]  /*aaf0*/  ULEA UR4, UR7, UR40, 0x3 ;  /* 0x0000002807047291 */ /* 0x000fe2000f8e183f */
[----:B------:R-:W-:-:S03]  /*ab00*/  IMAD.SHL.U32 R0, R225, 0x40, RZ ;  /* 0x00000040e1007824 */ /* 0x000fc600078e00ff */
[----:B------:R-:W-:Y:S01]  /*ab10*/  UIADD3 UR4, UR4, 0x30840, URZ ;  /* 0x0003084004047890 */ /* 0x000fe2000fffe03f */
[----:B------:R-:W2:Y:S01]  /*ab20*/  SHFL.IDX PT, R188, R187, RZ, 0x1c1f ;  /* 0x001c1fffbbbc7589 */ /* 0x000ea200000e0000 */
[----:B------:R-:W-:Y:S02]  /*ab30*/  IADD3 R2, -R17, 0x1, -R0 ;  /* 0x0000000111027810 */ /* 0x000fe40007ffe900 */
[----:B----4-:R-:W-:Y:S02]  /*ab40*/  UPRMT UR4, UR6, 0x654, UR4 ;  /* 0x0000065406047896 */ /* 0x010fe40008000004 */
[----:B------:R-:W-:Y:S01]  /*ab50*/  IADD3 R185, -R185, UR42, R2 ;  /* 0x0000002ab9b97c10 */ /* 0x000fe2000fffe102 */
[----:B------:R-:W-:-:S04]  /*ab60*/  ULDC UR6, c[0x0][0x9e0] ;  /* 0x0002780000067ab9 */ /* 0x000fc80000000800 */
[----:B------:R-:W-:Y:S02]  /*ab70*/  VIADD R186, R185, UR6 ;  /* 0x00000006b9ba7c36 */ /* 0x000fe40008000000 */
[----:B------:R-:W-:Y:S01]  /*ab80*/  SYNCS.ARRIVE.TRANS64.RED.A1T0 RZ, [UR4], RZ ;  /* 0x000000ffffff79a7 */ /* 0x000fe20008100404 */
[----:B------:R-:W-:-:S06]  /*ab90*/  ULOP3.LUT UR4, URZ, UR55, URZ, 0x33, !UPT ;  /* 0x000000373f047292 */ /* 0x000fcc000f8e333f */
        /* <DEDUP_REMOVED lines=17> */
.L_x_1293:
[----:B------:R-:W-:-:S05]  /*acb0*/  IMAD.U32 R189, RZ, RZ, UR54 ;  /* 0x00000036ffbd7e24 */ /* 0x000fca000f8e00ff */
[----:B------:R-:W-:-:S13]  /*acc0*/  ISETP.NE.AND P1, PT, R189, 0x1, PT ;  /* 0x00000001bd00780c */ /* 0x000fda0003f25270 */
[----:B0-----:R-:W0:Y:S02]  /*acd0*/  @P1 LDC.64 R2, c[0x0][0x9e8] ;  /* 0x00027a00ff021b82 */ /* 0x001e240000000a00 */
[----:B0-----:R-:W-:-:S05]  /*ace0*/  @P1 IMAD.HI.U32 R2, R188, R2, RZ ;  /* 0x00000002bc021227 */ /* 0x001fca00078e00ff */
[----:B------:R-:W-:-:S07]  /*acf0*/  @P1 SHF.R.U32.HI R188, RZ, R3, R2 ;  /* 0x00000003ffbc1219 */ /* 0x000fce0000011602 */
.L_x_1294:
[----:B------:R-:W-:Y:S05]  /*ad00*/  BSYNC B0 ;  /* 0x0000000000007941 */ /* 0x000fea0003800000 */
.L_x_1292:
[----:B------:R-:W-:-:S04]  /*ad10*/  IMAD R188, R188, R189, -R0 ;  /* 0x000000bdbcbc7224 */ /* 0x000fc800078e0a00 */
[----:B------:R-:W-:-:S05]  /*ad20*/  IMAD.IADD R188, R188, 0x1, -R17 ;  /* 0x00000001bcbc7824 */ /* 0x000fca00078e0a11 */
[----:B------:R-:W-:Y:S02]  /*ad30*/  VIMNMX R4, R4, R188, !PT ;  /* 0x000000bc04047248 */ /* 0x000fe40007fe0100 */
[----:B------:R-:W-:-:S07]  /*ad40*/  VIADDMNMX R184, R188, R189, R184, PT ;  /* 0x000000bdbcb87246 */ /* 0x000fce00038001b8 */
.L_x_1291:
        /* <DEDUP_REMOVED lines=68> */
.L_x_1297:
[----:B------:R-:W-:-:S05]  /*b190*/  IMAD.U32 R184, RZ, RZ, UR54 ;  /* 0x00000036ffb87e24 */ /* 0x000fca000f8e00ff */
[----:B------:R-:W-:-:S13]  /*b1a0*/  ISETP.NE.AND P2, PT, R184, 0x1, PT ;  /* 0x00000001b800780c */ /* 0x000fda0003f45270 */
[----:B0-----:R-:W0:Y:S02]  /*b1b0*/  @P2 LDC.64 R2, c[0x0][0x9e8] ;  /* 0x00027a00ff022b82 */ /* 0x001e240000000a00 */
[----:B0-----:R-:W-:-:S05]  /*b1c0*/  @P2 IMAD.HI.U32 R2, R4, R2, RZ ;  /* 0x0000000204022227 */ /* 0x001fca00078e00ff */
[----:B------:R-:W-:-:S07]  /*b1d0*/  @P2 SHF.R.U32.HI R4, RZ, R3, R2 ;  /* 0x00000003ff042219 */ /* 0x000fce0000011602 */
.L_x_1298:
[----:B------:R-:W-:Y:S05]  /*b1e0*/  BSYNC B0 ;  /* 0x0000000000007941 */ /* 0x000fea0003800000 */
.L_x_1296:
[----:B------:R-:W-:-:S04]  /*b1f0*/  IMAD R0, R4, R184, -R0 ;  /* 0x000000b804007224 */ /* 0x000fc800078e0a00 */
[----:B------:R-:W-:-:S05]  /*b200*/  IMAD.IADD R0, R0, 0x1, -R17 ;  /* 0x0000000100007824 */ /* 0x000fca00078e0a11 */
[----:B------:R-:W-:Y:S02]  /*b210*/  VIMNMX R185, R185, R0, !PT ;  /* 0x00000000b9b97248 */ /* 0x000fe40007fe0100 */
[----:B------:R-:W-:-:S07]  /*b220*/  VIADDMNMX R186, R0, R184, R186, PT ;  /* 0x000000b800ba7246 */ /* 0x000fce00038001ba */
.L_x_1295:
        /* <DEDUP_REMOVED lines=142> */
[----:B------:R-:W-:Y:S01]  /*bb10*/  MUFU.EX2 R152, R152 ;  /* 0x0000009800987308 */ /* 0x000fe20000000800 */
[----:B------:R-:W-:-:S02]  /*bb20*/  LOP3.LUT P0, RZ, R16, 0x800, RZ, 0xc0, !PT ;  /* 0x0000080010ff7812 */ /* 0x000fc4000780c0ff */
[----:B------:R-:W-:-:S04]  /*bb30*/  FMNMX.FTZ R3, R182, R3, !PT ;  /* 0x00000003b6037209 */ /* 0x000fc80007810000 */
[----:B------:R-:W-:Y:S01]  /*bb40*/  FMNMX.FTZ R3, R183, R3, !PT ;  /* 0x00000003b7037209 */ /* 0x000fe20007810000 */
[----:B------:R0:W-:Y:S04]  /*bb50*/  MUFU.EX2 R186, R2 ;  /* 0x0000000200ba7308 */ /* 0x0001e80000000800 */
[----:B------:R-:W1:Y:S04]  /*bb60*/  SHFL.BFLY PT, R181, R3, 0x2, 0x1f ;  /* 0x0c401f0003b57f89 */ /* 0x000e6800000e0000 */
[----:B------:R-:W-:Y:S08]  /*bb70*/  MUFU.EX2 R153, R153 ;  /* 0x0000009900997308 */ /* 0x000ff00000000800 */
[----:B------:R-:W-:Y:S08]  /*bb80*/  MUFU.EX2 R156, R156 ;  /* 0x0000009c009c7308 */ /* 0x000ff00000000800 */
[----:B------:R-:W-:Y:S01]  /*bb90*/  MUFU.EX2 R157, R157 ;  /* 0x0000009d009d7308 */ /* 0x000fe20000000800 */
[----:B-1----:R-:W-:-:S07]  /*bba0*/  FMNMX.FTZ R3, R3, R181, !PT ;  /* 0x000000b503037209 */ /* 0x002fce0007810000 */
[----:B------:R-:W-:Y:S01]  /*bbb0*/  MUFU.EX2 R160, R160 ;  /* 0x000000a000a07308 */ /* 0x000fe20000000800 */
[----:B------:R-:W1:Y:S07]  /*bbc0*/  SHFL.BFLY PT, R181, R3, 0x1, 0x1f ;  /* 0x0c201f0003b57f89 */ /* 0x000e6e00000e0000 */
[----:B------:R-:W-:Y:S08]  /*bbd0*/  MUFU.EX2 R161, R161 ;  /* 0x000000a100a17308 */ /* 0x000ff00000000800 */
[----:B------:R-:W-:Y:S08]  /*bbe0*/  MUFU.EX2 R164, R164 ;  /* 0x000000a400a47308 */ /* 0x000ff00000000800 */
[----:B------:R-:W-:Y:S01]  /*bbf0*/  MUFU.EX2 R165, R165 ;  /* 0x000000a500a57308 */ /* 0x000fe20000000800 */
[----:B-1----:R-:W-:-:S04]  /*bc00*/  FMNMX.FTZ R3, R3, R181, !PT ;  /* 0x000000b503037209 */ /* 0x002fc80007810000 */
[C---:B------:R-:W-:Y:S01]  /*bc10*/  FSETP.NEU.FTZ.AND P1, PT, R3.reuse, -INF , PT ;  /* 0xff8000000300780b */ /* 0x040fe20003f3d000 */
[C---:B0-----:R-:W-:Y:S02]  /*bc20*/  FMUL.FTZ R2, R3.reuse, UR10 ;  /* 0x0000000a03027c20 */ /* 0x041fe40008410000 */
[----:B------:R-:W-:Y:S01]  /*bc30*/  MUFU.EX2 R168, R168 ;  /* 0x000000a800a87308 */ /* 0x000fe20000000800 */
[----:B------:R-:W-:-:S05]  /*bc40*/  FSEL R181, R3, RZ, P1 ;  /* 0x000000ff03b57208 */ /* 0x000fca0000800000 */
[----:B------:R-:W-:Y:S01]  /*bc50*/  FADD.FTZ R21, -R181, R21 ;  /* 0x00000015b5157221 */ /* 0x000fe20000010100 */
[----:B------:R-:W-:Y:S01]  /*bc60*/  FMUL.FTZ R181, R0, UR10 ;  /* 0x0000000a00b57c20 */ /* 0x000fe20008410000 */
[----:B------:R-:W-:Y:S01]  /*bc70*/  FSEL R0, R2, RZ, P1 ;  /* 0x000000ff02007208 */ /* 0x000fe20000800000 */
[----:B------:R-:W-:Y:S01]  /*bc80*/  MUFU.EX2 R169, R169 ;  /* 0x000000a900a97308 */ /* 0x000fe20000000800 */
[----:B------:R-:W-:-:S03]  /*bc90*/  FMUL.FTZ R21, R21, UR10 ;  /* 0x0000000a15157c20 */ /* 0x000fc60008410000 */
        /* <DEDUP_REMOVED lines=18> */
[----:B0-----:R-:W-:-:S07]  /*bdc0*/  FFMA.FTZ R20, R2, R20, R152 ;  /* 0x0000001402147223 */ /* 0x001fce0000010098 */
[----:B------:R-:W0:Y:S01]  /*bdd0*/  MUFU.EX2 R0, R21 ;  /* 0x0000001500007308 */ /* 0x000e220000000800 */
[----:B------:R-:W-:-:S07]  /*bde0*/  FADD.FTZ R20, R153, R20 ;  /* 0x0000001499147221 */ /* 0x000fce0000010000 */
        /* <DEDUP_REMOVED lines=47> */
[----:B-1----:R-:W-:-:S03]  /*c0e0*/  FADD.FTZ R21, R182, R20 ;  /* 0x00000014b6157221 */ /* 0x002fc60000010000 */
[----:B------:R-:W-:Y:S01]  /*c0f0*/  FADD.FTZ R20, R186, R5 ;  /* 0x00000005ba147221 */ /* 0x000fe20000010000 */
[----:B--2---:R-:W-:Y:S01]  /*c100*/  FADD.FTZ R5, R183, R21 ;  /* 0x00000015b7057221 */ /* 0x004fe20000010000 */
[----:B------:R-:W-:Y:S06]  /*c110*/  @!P0 BRA `(.L_x_1299) ;  /* 0x0000000000048947 */ /* 0x000fec0003800000 */
[----:B------:R-:W-:Y:S01]  /*c120*/  BPT.TRAP 0x1 ;  /* 0x000000040000795c */ /* 0x000fe20000300000 */
.L_x_1299:
[----:B------:R-:W0:Y:S01]  /*c130*/  S2UR UR6, SR_CgaCtaId ;  /* 0x00000000000679c3 */ /* 0x000e220000008800 */
[----:B------:R-:W-:Y:S01]  /*c140*/  R2UR UR4, R200 ;  /* 0x00000000c80472ca */ /* 0x000fe200000e0000 */
[----:B------:R-:W-:Y:S01]  /*c150*/  UIADD3 UR5, UR5, 0x30860, URZ ;  /* 0x0003086005057890 */ /* 0x000fe2000fffe03f */
[----:B------:R-:W-:Y:S01]  /*c160*/  F2FP.F16.F32.PACK_AB R196, R153, R152 ;  /* 0x0000009899c4723e */ /* 0x000fe200000000ff */
[----:B------:R-:W-:Y:S01]  /*c170*/  IMAD.MOV.U32 R21, RZ, RZ, R3 ;  /* 0x000000ffff157224 */ /* 0x000fe200078e0003 */
[----:B------:R-:W-:Y:S01]  /*c180*/  F2FP.F16.F32.PACK_AB R197, R155, R154 ;  /* 0x0000009a9bc5723e */ /* 0x000fe200000000ff */
[----:B------:R-:W-:Y:S01]  /*c190*/  IMAD.MOV.U32 R224, RZ, RZ, R4 ;  /* 0x000000ffffe07224 */ /* 0x000fe200078e0004 */
[----:B------:R-:W-:Y:S02]  /*c1a0*/  F2FP.F16.F32.PACK_AB R198, R157, R156 ;  /* 0x0000009c9dc6723e */ /* 0x000fe400000000ff */
[----:B------:R-:W-:Y:S02]  /*c1b0*/  F2FP.F16.F32.PACK_AB R199, R159, R158 ;  /* 0x0000009e9fc7723e */ /* 0x000fe400000000ff */
[----:B------:R-:W-:-:S02]  /*c1c0*/  F2FP.F16.F32.PACK_AB R192, R161, R160 ;  /* 0x000000a0a1c0723e */ /* 0x000fc400000000ff */
[----:B------:R-:W-:Y:S02]  /*c1d0*/  F2FP.F16.F32.PACK_AB R193, R163, R162 ;  /* 0x000000a2a3c1723e */ /* 0x000fe400000000ff */
[----:B------:R-:W-:Y:S01]  /*c1e0*/  ISETP.GT.AND P1, PT, R225, UR4, PT ;  /* 0x00000004e1007c0c */ /* 0x000fe2000bf24270 */
[----:B------:R-:W-:Y:S01]  /*c1f0*/  UMOV UR4, UR39 ;  /* 0x0000002700047c82 */ /* 0x000fe20008000000 */
[----:B------:R-:W-:Y:S01]  /*c200*/  F2FP.F16.F32.PACK_AB R194, R165, R164 ;  /* 0x000000a4a5c2723e */ /* 0x000fe200000000ff */
[----:B------:R-:W-:Y:S01]  /*c210*/  VIADD R225, R225, 0xffffffff ;  /* 0xffffffffe1e17836 */ /* 0x000fe20000000000 */
        /* <DEDUP_REMOVED lines=13> */
.L_x_1281:
        /* <DEDUP_REMOVED lines=131> */
.L_x_1301:
[----:B------:R-:W-:Y:S01]  /*cb20*/  ULEA UR5, UR39, UR40, 0x3 ;  /* 0x0000002827057291 */ /* 0x000fe2000f8e183f */
[----:B------:R-:W-:-:S05]  /*cb30*/  IMAD.U32 R0, RZ, RZ, UR38 ;  /* 0x00000026ff007e24 */ /* 0x000fca000f8e00ff */
[----:B------:R-:W-:-:S04]  /*cb40*/  SHF.L.U32 R0, R0, 0x1f, RZ ;  /* 0x0000001f00007819 */ /* 0x000fc800000006ff */
[----:B------:R0:W1:Y:S01]  /*cb50*/  SYNCS.PHASECHK.TRANS64.TRYWAIT P1, [UR5+0x30850], R0 ;  /* 0x03085000ff0075a7 */ /* 0x0000620008020145 */
[----:B------:R-:W-:Y:S05]  /*cb60*/  @!P0 BRA `(.L_x_1302) ;  /* 0x0000000000048947 */ /* 0x000fea0003800000 */
[----:B------:R-:W-:Y:S01]  /*cb70*/  BPT.TRAP 0x1 ;  /* 0x000000040000795c */ /* 0x000fe20000300000 */
.L_x_1302:
[----:B-1----:R-:W-:Y:S05]  /*cb80*/  @P1 BRA `(.L_x_1303) ;  /* 0x0000000000081947 */ /* 0x002fea0003800000 */
[----:B------:R-:W1:Y:S02]  /*cb90*/  SYNCS.PHASECHK.TRANS64.TRYWAIT P1, [UR5+0x30850], R0 ;  /* 0x03085000ff0075a7 */ /* 0x000e640008020145 */
[----:B-1----:R-:W-:Y:S05]  /*cba0*/  @!P1 BRA `(.L_x_1304) ;  /* 0x000000bc006c9947 */ /* 0x002fea0003800000 */
.L_x_1303:
[----:B------:R-:W-:Y:S01]  /*cbb0*/  UIADD3 UR40, UR40, 0x400, URZ ;  /* 0x0000040028287890 */ /* 0x000fe2000fffe03f */
[----:B------:R-:W-:Y:S01]  /*cbc0*/  WARPGROUP.ARRIVE ;  /* 0x00000000000079c5 */ /* 0x000fe20000000000 */
[----:B------:R-:W-:Y:S01]  /*cbd0*/  UMOV UR7, 0x40000040 ;  /* 0x4000004000077882 */ /* 0x000fe20000000000 */
[----:B-1----:R-:W1:Y:S01]  /*cbe0*/  SHFL.BFLY PT, R7, R20, 0x2, 0x1f ;  /* 0x0c401f0014077f89 */ /* 0x002e6200000e0000 */
[----:B------:R-:W-:Y:S01]  /*cbf0*/  USHF.R.U32.HI UR40, URZ, 0x4, UR40 ;  /* 0x000000043f287899 */ /* 0x000fe20008011628 */
[----:B------:R-:W-:Y:S02]  /*cc00*/  IMAD.MOV.U32 R6, RZ, RZ, RZ ;  /* 0x000000ffff067224 */ /* 0x000fe400078e00ff */
[----:B0-----:R-:W0:Y:S01]  /*cc10*/  SHFL.BFLY PT, R0, R5, 0x2, 0x1f ;  /* 0x0c401f0005007f89 */ /* 0x001e2200000e0000 */
[----:B------:R-:W-:Y:S01]  /*cc20*/  ULOP3.LUT UR40, UR40, 0x3fff, URZ, 0xc0, !UPT ;  /* 0x00003fff28287892 */ /* 0x000fe2000f8ec03f */
[----:B------:R-:W-:-:S03]  /*cc30*/  IMAD.U32 R13, RZ, RZ, UR10 ;  /* 0x0000000aff0d7e24 */ /* 0x000fc6000f8e00ff */
[----:B------:R-:W-:-:S04]  /*cc40*/  ULOP3.LUT UR4, UR40, 0x2000000, URZ, 0xfc, !UPT ;  /* 0x0200000028047892 */ /* 0x000fc8000f8efc3f */
[----:B------:R-:W-:-:S07]  /*cc50*/  ULEA UR4, UR39, UR4, 0xb ;  /* 0x0000000427047291 */ /* 0x000fce000f8e583f */
[----:B------:R-:W-:Y:S02]  /*cc60*/  UMOV UR6, UR4 ;  /* 0x0000000400067c82 */ /* 0x000fe40008000000 */
[----:B------:R-:W-:Y:S01]  /*cc70*/  HGMMA.64x256x16.F32 R24, R196, gdesc[UR4].tnspB, R24, gsb0 ;  /* 0x43e00004c4187df0 */ /* 0x000fe20008000818 */
[----:B------:R-:W-:Y:S01]  /*cc80*/  UIADD3 UR6, UR4, 0x80, URZ ;  /* 0x0000008004067890 */ /* 0x000fe2000fffe03f */
[----:B-1----:R-:W-:Y:S01]  /*cc90*/  FADD.FTZ R7, R7, R20 ;  /* 0x0000001407077221 */ /* 0x002fe20000010000 */
[----:B------:R-:W-:Y:S01]  /*cca0*/  UMOV UR7, 0x40000040 ;  /* 0x4000004000077882 */ /* 0x000fe20000000000 */
[----:B0-----:R-:W-:Y:S01]  /*ccb0*/  FADD.FTZ R2, R0, R5 ;  /* 0x0000000500027221 */ /* 0x001fe20000010000 */
[----:B------:R-:W-:Y:S02]  /*ccc0*/  IMAD.MOV.U32 R5, RZ, RZ, RZ ;  /* 0x000000ffff057224 */ /* 0x000fe400078e00ff */
[----:B------:R-:W0:Y:S04]  /*ccd0*/  SHFL.BFLY PT, R0, R7, 0x1, 0x1f ;  /* 0x0c201f0007007f89 */ /* 0x000e2800000e0000 */
[----:B------:R-:W1:Y:S01]  /*cce0*/  SHFL.BFLY PT, R9, R2, 0x1, 0x1f ;  /* 0x0c201f0002097f89 */ /* 0x000e6200000e0000 */
[----:B0-----:R-:W-:Y:S01]  /*ccf0*/  FADD.FTZ R11, R7, R0 ;  /* 0x00000000070b7221 */ /* 0x001fe20000010000 */
[----:B------:R-:W-:-:S02]  /*cd00*/  IMAD.U32 R7, RZ, RZ, UR10 ;  /* 0x0000000aff077e24 */ /* 0x000fc4000f8e00ff */
[----:B------:R-:W-:Y:S02]  /*cd10*/  IMAD.MOV.U32 R0, RZ, RZ, -0x800000 ;  /* 0xff800000ff007424 */ /* 0x000fe400078e00ff */
[----:B-1----:R-:W-:Y:S01]  /*cd20*/  FADD.FTZ R12, R2, R9 ;  /* 0x00000009020c7221 */ /* 0x002fe20000010000 */
[----:B------:R-:W-:Y:S01]  /*cd30*/  FSETP.NE.FTZ.AND P1, PT, R11, RZ, PT ;  /* 0x000000ff0b00720b */ /* 0x000fe20003f35000 */
[----:B------:R-:W-:-:S03]  /*cd40*/  IMAD.MOV.U32 R2, RZ, RZ, -0x800000 ;  /* 0xff800000ff027424 */ /* 0x000fc600078e00ff */
        /* <DEDUP_REMOVED lines=30> */
.L_x_1305:
[----:B------:R-:W2:Y:S01]  /*cf30*/  LDL.LU R3, [R1+0x14] ;  /* 0x0000140001037983 */ /* 0x000ea20000300800 */
[----:B------:R-:W-:Y:S01]  /*cf40*/  UIADD3 UR4, UR5, 0x30860, URZ ;  /* 0x0003086005047890 */ /* 0x000fe2000fffe03f */
[----:B------:R-:W0:Y:S01]  /*cf50*/  S2UR UR5, SR_CgaCtaId ;  /* 0x00000000000579c3 */ /* 0x000e220000008800 */
        /* <DEDUP_REMOVED lines=33> */
[----:B------:R-:W-:Y:S01]  /*d170*/  USEL UR4, URZ, 0x1, UP0 ;  /* 0x000000013f047887 */ /* 0x000fe20008000000 */
        /* <DEDUP_REMOVED lines=100> */
[----:B------:R-:W-:-:S02]  /*d7c0*/  USEL UR39, UR39, URZ, UP0 ;  /* 0x0000003f27277287 */ /* 0x000fc40008000000 */
[----:B------:R-:W-:Y:S01]  /*d7d0*/  ULOP3.LUT UR38, UR38, UR4, URZ, 0x3c, !UPT ;  /* 0x0000000426267292 */ /* 0x000fe2000f8e3c3f */
[----:B--2---:R-:W-:-:S13]  /*d7e0*/  R2UR UR6, R3 ;  /* 0x00000000030672ca */ /* 0x004fda00000e0000 */
[----:B------:R-:W-:-:S06]  /*d7f0*/  UIADD3 UR6, UR6, 0x1, URZ ;  /* 0x0000000106067890 */ /* 0x000fcc000fffe03f */
[----:B------:R-:W-:-:S05]  /*d800*/  IMAD.U32 R3, RZ, RZ, UR6 ;  /* 0x00000006ff037e24 */ /* 0x000fca000f8e00ff */
[----:B------:R0:W-:Y:S02]  /*d810*/  STL [R1+0x14], R3 ;  /* 0x0000140301007387 */ /* 0x0001e40000100800 */
.L_x_1227:
        /* <DEDUP_REMOVED lines=15> */
[----:B0-----:R-:W3:Y:S01]  /*d910*/  LDL R3, [R1+0x28] ;  /* 0x0000280001037983 */ /* 0x001ee20000100800 */
[----:B------:R-:W-:Y:S01]  /*d920*/  F2FP.F16.F32.PACK_AB R7, R31, R30 ;  /* 0x0000001e1f07723e */ /* 0x000fe200000000ff */
[----:B------:R-:W-:Y:S01]  /*d930*/  ULDC.64 UR16, c[0x0][0xc00] ;  /* 0x0003000000107ab9 */ /* 0x000fe20000000a00 */
[----:B------:R-:W-:Y:S01]  /*d940*/  F2FP.F16.F32.PACK_AB R10, R37, R36 ;  /* 0x00000024250a723e */ /* 0x000fe200000000ff */
[----:B------:R-:W-:Y:S01]  /*d950*/  ULDC.64 UR12, c[0x0][0xc00] ;  /* 0x00030000000c7ab9 */ /* 0x000fe20000000a00 */
[----:B------:R-:W-:Y:S01]  /*d960*/  F2FP.F16.F32.PACK_AB R11, R39, R38 ;  /* 0x00000026270b723e */ /* 0x000fe200000000ff */
[----:B------:R-:W-:Y:S01]  /*d970*/  ULDC.64 UR14, c[0x0][0xc08] ;  /* 0x00030200000e7ab9 */ /* 0x000fe20000000a00 */
[----:B------:R-:W-:Y:S01]  /*d980*/  R2UR UR19, R202 ;  /* 0x00000000ca1372ca */ /* 0x000fe200000e0000 */
[----:B------:R-:W-:Y:S01]  /*d990*/  ULDC UR22, c[0x0][0xbe8] ;  /* 0x0002fa0000167ab9 */ /* 0x000fe20000000800 */
[----:B------:R-:W-:-:S02]  /*d9a0*/  R2UR UR18, R204 ;  /* 0x00000000cc1272ca */ /* 0x000fc400000e0000 */
[----:B------:R-:W-:Y:S01]  /*d9b0*/  R2UR UR26, R205 ;  /* 0x00000000cd1a72ca */ /* 0x000fe200000e0000 */
[----:B------:R-:W-:Y:S01]  /*d9c0*/  UMOV UR10, UR8 ;  /* 0x00000008000a7c82 */ /* 0x000fe20008000000 */
[----:B-1----:R-:W-:Y:S01]  /*d9d0*/  UMOV UR11, UR4 ;  /* 0x00000004000b7c82 */ /* 0x002fe20008000000 */
[----:B------:R-:W-:Y:S01]  /*d9e0*/  UISETP.NE.U32.AND UP0, UPT, UR14, URZ, UPT ;  /* 0x0000003f0e00728c */ /* 0x000fe2000bf05070 */
[----:B------:R-:W-:-:S03]  /*d9f0*/  ULDC UR4, c[0x0][0xad4] ;  /* 0x0002b50000047ab9 */ /* 0x000fc60000000800 */
[----:B------:R-:W-:-:S11]  /*da00*/  UISETP.NE.AND.EX UP0, UPT, UR15, URZ, UPT, UP0 ;  /* 0x0000003f0f00728c */ /* 0x000fd6000bf05300 */
[----:B------:R-:W-:Y:S01]  /*da10*/  @UP0 ULDC.64 UR14, c[0x0][0xc08] ;  /* 0x00030200000e0ab9 */ /* 0x000fe20000000a00 */
[----:B------:R-:W-:Y:S01]  /*da20*/  BAR.SYNC.DEFER_BLOCKING 0x1, 0x100 ;  /* 0x0044000000007b1d */ /* 0x000fe20000010000 */
[----:B--2---:R-:W-:Y:S01]  /*da30*/  R2UR UR9, R8 ;  /* 0x00000000080972ca */ /* 0x004fe200000e0000 */
[----:B---3--:R-:W-:-:S03]  /*da40*/  IMAD.WIDE R18, R3, R18, UR10 ;  /* 0x0000000a03127e25 */ /* 0x008fc6000f8e0212 */
[C---:B------:R-:W-:Y:S02]  /*da50*/  IADD3 R159, P0, R18.reuse, 0x40, RZ ;  /* 0x00000040129f7810 */ /* 0x040fe40007f1e0ff */
[C---:B------:R-:W-:Y:S02]  /*da60*/  LOP3.LUT R5, R18.reuse, 0x380, RZ, 0xc0, !PT ;  /* 0x0000038012057812 */ /* 0x040fe400078ec0ff */
[----:B------:R-:W-:-:S05]  /*da70*/  IADD3 R9, P1, R18, 0x20, RZ ;  /* 0x0000002012097810 */ /* 0x000fca0007f3e0ff */
[----:B------:R-:W-:Y:S01]  /*da80*/  UIMAD.WIDE UR12, UR9, 0x4, UR12 ;  /* 0x00000004090c78a5 */ /* 0x000fe2000f8e020c */
[----:B------:R-:W-:Y:S02]  /*da90*/  LOP3.LUT R158, R159, 0x380, RZ, 0xc0, !PT ;  /* 0x000003809f9e7812 */ /* 0x000fe400078ec0ff */
[----:B------:R-:W-:Y:S02]  /*daa0*/  SHF.R.U64 R5, R5, 0x3, RZ ;  /* 0x0000000305057819 */ /* 0x000fe400000012ff */
[----:B------:R-:W-:Y:S02]  /*dab0*/  LOP3.LUT R8, R9, 0x380, RZ, 0xc0, !PT ;  /* 0x0000038009087812 */ /* 0x000fe400078ec0ff */
[----:B------:R-:W-:Y:S02]  /*dac0*/  SHF.R.U64 R158, R158, 0x3, RZ ;  /* 0x000000039e9e7819 */ /* 0x000fe400000012ff */
[C---:B------:R-:W-:Y:S02]  /*dad0*/  IADD3 R167, P5, R18.reuse, 0x4040, RZ ;  /* 0x0000404012a77810 */ /* 0x040fe40007fbe0ff */
[----:B------:R-:W-:-:S02]  /*dae0*/  IADD3 R3, P2, R18, 0x4060, RZ ;  /* 0x0000406012037810 */ /* 0x000fc40007f5e0ff */
[----:B------:R-:W-:Y:S02]  /*daf0*/  IADD3 R163, P3, R18, 0x4000, RZ ;  /* 0x0000400012a37810 */ /* 0x000fe40007f7e0ff */
[----:B------:R-:W-:Y:S01]  /*db00*/  LOP3.LUT R4, R5, R18, RZ, 0x3c, !PT ;  /* 0x0000001205047212 */ /* 0x000fe200078e3cff */
[--C-:B------:R-:W-:Y:S01]  /*db10*/  IMAD.MOV.U32 R5, RZ, RZ, R19.reuse ;  /* 0x000000ffff057224 */ /* 0x100fe200078e0013 */
[----:B------:R-:W-:Y:S02]  /*db20*/  SHF.R.U64 R8, R8, 0x3, RZ ;  /* 0x0000000308087819 */ /* 0x000fe400000012ff */
[----:B------:R-:W-:Y:S02]  /*db30*/  IADD3 R161, P4, R18, 0x60, RZ ;  /* 0x0000006012a17810 */ /* 0x000fe40007f9e0ff */
[----:B------:R-:W-:Y:S01]  /*db40*/  LOP3.LUT R158, R158, R159, RZ, 0x3c, !PT ;  /* 0x0000009f9e9e7212 */ /* 0x000fe200078e3cff */
[----:B------:R-:W-:Y:S01]  /*db50*/  IMAD.X R159, RZ, RZ, R19, P0 ;  /* 0x000000ffff9f7224 */ /* 0x000fe200000e0613 */
[----:B------:R-:W-:-:S02]  /*db60*/  IADD3 R165, P6, R18, 0x4020, RZ ;  /* 0x0000402012a57810 */ /* 0x000fc40007fde0ff */
[----:B------:R-:W-:Y:S02]  /*db70*/  LOP3.LUT R166, R167, 0x380, RZ, 0xc0, !PT ;  /* 0x00000380a7a67812 */ /* 0x000fe400078ec0ff */
[----:B------:R-:W-:Y:S02]  /*db80*/  LOP3.LUT R12, R3, 0x380, RZ, 0xc0, !PT ;  /* 0x00000380030c7812 */ /* 0x000fe400078ec0ff */
[----:B------:R-:W-:Y:S02]  /*db90*/  LOP3.LUT R162, R163, 0x380, RZ, 0xc0, !PT ;  /* 0x00000380a3a27812 */ /* 0x000fe400078ec0ff */
[----:B------:R-:W-:Y:S02]  /*dba0*/  IADD3 R15, P0, R18, 0x8020, RZ ;  /* 0x00008020120f7810 */ /* 0x000fe40007f1e0ff */
[----:B------:R-:W-:Y:S01]  /*dbb0*/  LOP3.LUT R8, R8, R9, RZ, 0x3c, !PT ;  /* 0x0000000908087212 */ /* 0x000fe200078e3cff */
[----:B------:R-:W-:Y:S01]  /*dbc0*/  IMAD.X R9, RZ, RZ, R19, P1 ;  /* 0x000000ffff097224 */ /* 0x000fe200008e0613 */
[----:B------:R-:W-:-:S02]  /*dbd0*/  LOP3.LUT R160, R161, 0x380, RZ, 0xc0, !PT ;  /* 0x00000380a1a07812 */ /* 0x000fc400078ec0ff */
[----:B------:R-:W-:Y:S02]  /*dbe0*/  LOP3.LUT R164, R165, 0x380, RZ, 0xc0, !PT ;  /* 0x00000380a5a47812 */ /* 0x000fe400078ec0ff */
[----:B------:R-:W-:Y:S02]  /*dbf0*/  MOV R13, R4 ;  /* 0x00000004000d7202 */ /* 0x000fe40000000f00 */
[----:B------:R-:W-:Y:S02]  /*dc00*/  F2FP.F16.F32.PACK_AB R4, R25, R24 ;  /* 0x000000181904723e */ /* 0x000fe400000000ff */
[----:B------:R-:W-:Y:S02]  /*dc10*/  F2FP.F16.F32.PACK_AB R5, R27, R26 ;  /* 0x0000001a1b05723e */ /* 0x000fe400000000ff */
[----:B------:R-:W-:Y:S02]  /*dc20*/  SHF.R.U64 R166, R166, 0x3, RZ ;  /* 0x00000003a6a67819 */ /* 0x000fe400000012ff */
[----:B------:R-:W-:Y:S01]  /*dc30*/  SHF.R.U64 R12, R12, 0x3, RZ ;  /* 0x000000030c0c7819 */ /* 0x000fe200000012ff */
[----:B------:R0:W-:Y:S01]  /*dc40*/  STSM.16.M88.4 [R13], R4 ;  /* 0x000000040d007844 */ /* 0x0001e20000000200 */
[----:B------:R-:W-:-:S02]  /*dc50*/  IADD3 R169, P1, R18, 0x8000, RZ ;  /* 0x0000800012a97810 */ /* 0x000fc40007f3e0ff */
[----:B------:R-:W-:Y:S02]  /*dc60*/  SHF.R.U64 R162, R162, 0x3, RZ ;  /* 0x00000003a2a27819 */ /* 0x000fe400000012ff */
[----:B------:R-:W-:Y:S02]  /*dc70*/  LOP3.LUT R14, R15, 0x380, RZ, 0xc0, !PT ;  /* 0x000003800f0e7812 */ /* 0x000fe400078ec0ff */
[----:B------:R-:W-:Y:S02]  /*dc80*/  SHF.R.U64 R160, R160, 0x3, RZ ;  /* 0x00000003a0a07819 */ /* 0x000fe400000012ff */
[----:B------:R-:W-:Y:S02]  /*dc90*/  SHF.R.U64 R164, R164, 0x3, RZ ;  /* 0x00000003a4a47819 */ /* 0x000fe400000012ff */
[----:B------:R-:W-:Y:S01]  /*dca0*/  LOP3.LUT R166, R166, R167, RZ, 0x3c, !PT ;  /* 0x000000a7a6a67212 */ /* 0x000fe200078e3cff */
[----:B------:R-:W-:Y:S01]  /*dcb0*/  IMAD.X R167, RZ, RZ, R19, P5 ;  /* 0x000000ffffa77224 */ /* 0x000fe200028e0613 */
[----:B------:R-:W-:-:S02]  /*dcc0*/  LOP3.LUT R12, R12, R3, RZ, 0x3c, !PT ;  /* 0x000000030c0c7212 */ /* 0x000fc400078e3cff */
[----:B------:R-:W-:Y:S01]  /*dcd0*/  LOP3.LUT R168, R169, 0x380, RZ, 0xc0, !PT ;  /* 0x00000380a9a87812 */ /* 0x000fe200078ec0ff */
[--C-:B0-----:R-:W-:Y:S01]  /*dce0*/  IMAD.X R13, RZ, RZ, R19.reuse, P2 ;  /* 0x000000ffff0d7224 */ /* 0x101fe200010e0613 */
[----:B------:R-:W-:Y:S01]  /*dcf0*/  LOP3.LUT R162, R162, R163, RZ, 0x3c, !PT ;  /* 0x000000a3a2a27212 */ /* 0x000fe200078e3cff */
[--C-:B------:R-:W-:Y:S01]  /*dd00*/  IMAD.X R163, RZ, RZ, R19.reuse, P3 ;  /* 0x000000ffffa37224 */ /* 0x100fe200018e0613 */
[----:B------:R-:W-:Y:S02]  /*dd10*/  MOV R3, R8 ;  /* 0x0000000800037202 */ /* 0x000fe40000000f00 */
[----:B------:R-:W-:Y:S02]  /*dd20*/  SHF.R.U64 R14, R14, 0x3, RZ ;  /* 0x000000030e0e7819 */ /* 0x000fe400000012ff */
[----:B------:R-:W-:Y:S01]  /*dd30*/  LOP3.LUT R160, R160, R161, RZ, 0x3c, !PT ;  /* 0x000000a1a0a07212 */ /* 0x000fe200078e3cff */
[----:B------:R-:W-:Y:S01]  /*dd40*/  IMAD.X R161, RZ, RZ, R19, P4 ;  /* 0x000000ffffa17224 */ /* 0x000fe200020e0613 */
[----:B------:R-:W-:-:S02]  /*dd50*/  F2FP.F16.F32.PACK_AB R8, R33, R32 ;  /* 0x000000202108723e */ /* 0x000fc400000000ff */
[----:B------:R-:W-:Y:S02]  /*dd60*/  F2FP.F16.F32.PACK_AB R9, R35, R34 ;  /* 0x000000222309723e */ /* 0x000fe400000000ff */
[----:B------:R-:W-:Y:S02]  /*dd70*/  IADD3 R20, P5, R18, 0xc020, RZ ;  /* 0x0000c02012147810 */ /* 0x000fe40007fbe0ff */
[----:B------:R-:W-:Y:S01]  /*dd80*/  LOP3.LUT R164, R164, R165, RZ, 0x3c, !PT ;  /* 0x000000a5a4a47212 */ /* 0x000fe200078e3cff */
[----:B------:R-:W-:Y:S01]  /*dd90*/  IMAD.X R165, RZ, RZ, R19, P6 ;  /* 0x000000ffffa57224 */ /* 0x000fe200030e0613 */
[C---:B------:R-:W-:Y:S01]  /*dda0*/  IADD3 R155, P3, R18.reuse, 0x8060, RZ ;  /* 0x00008060129b7810 */ /* 0x040fe20007f7e0ff */
[----:B------:R0:W-:Y:S01]  /*ddb0*/  STSM.16.M88.4 [R3], R8 ;  /* 0x0000000803007844 */ /* 0x0001e20000000200 */
[----:B------:R-:W-:Y:S02]  /*ddc0*/  IADD3 R153, P2, R18, 0xc040, RZ ;  /* 0x0000c04012997810 */ /* 0x000fe40007f5e0ff */
[----:B------:R-:W-:-:S02]  /*ddd0*/  SHF.R.U64 R168, R168, 0x3, RZ ;  /* 0x00000003a8a87819 */ /* 0x000fc400000012ff */
[----:B------:R-:W-:Y:S02]  /*dde0*/  IADD3 R171, P4, R18, 0x8040, RZ ;  /* 0x0000804012ab7810 */ /* 0x000fe40007f9e0ff */
[----:B------:R-:W-:Y:S01]  /*ddf0*/  LOP3.LUT R14, R14, R15, RZ, 0x3c, !PT ;  /* 0x0000000f0e0e7212 */ /* 0x000fe200078e3cff */
[----:B------:R-:W-:Y:S01]  /*de00*/  IMAD.X R15, RZ, RZ, R19, P0 ;  /* 0x000000ffff0f7224 */ /* 0x000fe200000e0613 */
[----:B------:R-:W-:Y:S02]  /*de10*/  IADD3 R157, P6, R18, 0xc000, RZ ;  /* 0x0000c000129d7810 */ /* 0x000fe40007fde0ff */
[----:B------:R-:W-:Y:S02]  /*de20*/  LOP3.LUT R21, R20, 0x380, RZ, 0xc0, !PT ;  /* 0x0000038014157812 */ /* 0x000fe400078ec0ff */
[----:B------:R-:W-:Y:S02]  /*de30*/  LOP3.LUT R154, R155, 0x380, RZ, 0xc0, !PT ;  /* 0x000003809b9a7812 */ /* 0x000fe400078ec0ff */
[----:B------:R-:W-:-:S02]  /*de40*/  LOP3.LUT R152, R153, 0x380, RZ, 0xc0, !PT ;  /* 0x0000038099987812 */ /* 0x000fc400078ec0ff */
[----:B------:R-:W-:Y:S02]  /*de50*/  MOV R159, R158 ;  /* 0x0000009e009f7202 */ /* 0x000fe40000000f00 */
[----:B------:R-:W-:Y:S02]  /*de60*/  F2FP.F16.F32.PACK_AB R4, R41, R40 ;  /* 0x000000282904723e */ /* 0x000fe400000000ff */
[----:B------:R-:W-:Y:S02]  /*de70*/  F2FP.F16.F32.PACK_AB R5, R43, R42 ;  /* 0x0000002a2b05723e */ /* 0x000fe400000000ff */
[----:B------:R-:W-:Y:S02]  /*de80*/  F2FP.F16.F32.PACK_AB R6, R45, R44 ;  /* 0x0000002c2d06723e */ /* 0x000fe400000000ff */
[----:B------:R-:W-:Y:S02]  /*de90*/  F2FP.F16.F32.PACK_AB R7, R47, R46 ;  /* 0x0000002e2f07723e */ /* 0x000fe400000000ff */
[----:B------:R-:W-:Y:S01]  /*dea0*/  LOP3.LUT R168, R168, R169, RZ, 0x3c, !PT ;  /* 0x000000a9a8a87212 */ /* 0x000fe200078e3cff */
[----:B------:R-:W-:Y:S01]  /*deb0*/  IMAD.X R169, RZ, RZ, R19, P1 ;  /* 0x000000ffffa97224 */ /* 0x000fe200008e0613 */
[----:B------:R-:W-:Y:S01]  /*dec0*/  LOP3.LUT R170, R171, 0x380, RZ, 0xc0, !PT ;  /* 0x00000380abaa7812 */ /* 0x000fe200078ec0ff */
[----:B------:R1:W-:Y:S01]  /*ded0*/  STSM.16.M88.4 [R159], R4 ;  /* 0x000000049f007844 */ /* 0x0003e20000000200 */
[----:B------:R-:W-:-:S02]  /*dee0*/  MOV R160, R160 ;  /* 0x000000a000a07202 */ /* 0x000fc40000000f00 */
[----:B0-----:R-:W-:Y:S02]  /*def0*/  F2FP.F16.F32.PACK_AB R8, R49, R48 ;  /* 0x000000303108723e */ /* 0x001fe400000000ff */
[----:B------:R-:W-:Y:S02]  /*df00*/  F2FP.F16.F32.PACK_AB R9, R51, R50 ;  /* 0x000000323309723e */ /* 0x000fe400000000ff */
[----:B------:R-:W-:Y:S02]  /*df10*/  F2FP.F16.F32.PACK_AB R10, R53, R52 ;  /* 0x00000034350a723e */ /* 0x000fe400000000ff */
[----:B------:R-:W-:Y:S02]  /*df20*/  F2FP.F16.F32.PACK_AB R11, R55, R54 ;  /* 0x00000036370b723e */ /* 0x000fe400000000ff */
[----:B------:R-:W-:Y:S02]  /*df30*/  LOP3.LUT R156, R157, 0x380, RZ, 0xc0, !PT ;  /* 0x000003809d9c7812 */ /* 0x000fe400078ec0ff */
[----:B------:R-:W-:Y:S01]  /*df40*/  SHF.R.U64 R21, R21, 0x3, RZ ;  /* 0x0000000315157819 */ /* 0x000fe200000012ff */
[----:B------:R0:W-:Y:S01]  /*df50*/  STSM.16.M88.4 [R160], R8 ;  /* 0x00000008a0007844 */ /* 0x0001e20000000200 */
[----:B------:R-:W-:-:S02]  /*df60*/  IADD3 R3, P1, R18, 0xc060, RZ ;  /* 0x0000c06012037810 */ /* 0x000fc40007f3e0ff */
[----:B------:R-:W-:Y:S02]  /*df70*/  SHF.R.U64 R154, R154, 0x3, RZ ;  /* 0x000000039a9a7819 */ /* 0x000fe400000012ff */
[----:B------:R-:W-:Y:S02]  /*df80*/  SHF.R.U64 R152, R152, 0x3, RZ ;  /* 0x0000000398987819 */ /* 0x000fe400000012ff */
[----:B------:R-:W-:Y:S02]  /*df90*/  MOV R158, R12 ;  /* 0x0000000c009e7202 */ /* 0x000fe40000000f00 */
[----:B------:R-:W-:Y:S02]  /*dfa0*/  MOV R22, R14 ;  /* 0x0000000e00167202 */ /* 0x000fe40000000f00 */
[----:B------:R-:W-:Y:S02]  /*dfb0*/  SHF.R.U64 R170, R170, 0x3, RZ ;  /* 0x00000003aaaa7819 */ /* 0x000fe400000012ff */
[----:B------:R-:W-:-:S02]  /*dfc0*/  MOV R162, R162 ;  /* 0x000000a200a27202 */ /* 0x000fc40000000f00 */
[----:B------:R-:W-:Y:S02]  /*dfd0*/  F2FP.F16.F32.PACK_AB R12, R57, R56 ;  /* 0x00000038390c723e */ /* 0x000fe400000000ff */
[----:B------:R-:W-:Y:S02]  /*dfe0*/  F2FP.F16.F32.PACK_AB R13, R59, R58 ;  /* 0x0000003a3b0d723e */ /* 0x000fe400000000ff */
[----:B------:R-:W-:Y:S02]  /*dff0*/  F2FP.F16.F32.PACK_AB R14, R61, R60 ;  /* 0x0000003c3d0e723e */ /* 0x000fe400000000ff */
[----:B------:R-:W-:Y:S02]  /*e000*/  F2FP.F16.F32.PACK_AB R15, R63, R62 ;  /* 0x0000003e3f0f723e */ /* 0x000fe400000000ff */
[----:B------:R-:W-:Y:S02]  /*e010*/  SHF.R.U64 R156, R156, 0x3, RZ ;  /* 0x000000039c9c7819 */ /* 0x000fe400000012ff */
[----:B------:R-:W-:Y:S01]  /*e020*/  MOV R164, R164 ;  /* 0x000000a400a47202 */ /* 0x000fe20000000f00 */
[----:B------:R2:W-:Y:S01]  /*e030*/  STSM.16.M88.4 [R162], R12 ;  /* 0x0000000ca2007844 */ /* 0x0005e20000000200 */
[----:B-1----:R-:W-:-:S02]  /*e040*/  F2FP.F16.F32.PACK_AB R4, R65, R64 ;  /* 0x000000404104723e */ /* 0x002fc400000000ff */
        /* <DEDUP_REMOVED lines=20> */
[----:B------:R-:W-:Y:S01]  /*e190*/  SHF.R.U64 R18, R18, 0x3, RZ ;  /* 0x0000000312127819 */ /* 0x000fe200000012ff */
[----:B------:R0:W-:Y:S01]  /*e1a0*/  STSM.16.M88.4 [R166], R8 ;  /* 0x00000008a6007844 */ /* 0x0001e20000000200 */
[----:B------:R-:W-:Y:S01]  /*e1b0*/  F2FP.F16.F32.PACK_AB R160, R81, R80 ;  /* 0x0000005051a0723e */ /* 0x000fe200000000ff */
[----:B------:R-:W-:Y:S01]  /*e1c0*/  IMAD.X R19, RZ, RZ, R19, P1 ;  /* 0x000000ffff137224 */ /* 0x000fe200008e0613 */
[----:B------:R-:W-:-:S02]  /*e1d0*/  F2FP.F16.F32.PACK_AB R161, R83, R82 ;  /* 0x0000005253a1723e */ /* 0x000fc400000000ff */
[----:B--2---:R-:W-:Y:S02]  /*e1e0*/  F2FP.F16.F32.PACK_AB R162, R85, R84 ;  /* 0x0000005455a2723e */ /* 0x004fe400000000ff */
[----:B------:R-:W-:Y:S02]  /*e1f0*/  F2FP.F16.F32.PACK_AB R163, R87, R86 ;  /* 0x0000005657a3723e */ /* 0x000fe400000000ff */
[----:B------:R-:W-:Y:S02]  /*e200*/  MOV R168, R168 ;  /* 0x000000a800a87202 */ /* 0x000fe40000000f00 */
[----:B-1----:R-:W-:Y:S01]  /*e210*/  F2FP.F16.F32.PACK_AB R164, R89, R88 ;  /* 0x0000005859a4723e */ /* 0x002fe200000000ff */
[----:B------:R1:W-:Y:S01]  /*e220*/  STSM.16.M88.4 [R158], R160 ;  /* 0x000000a09e007844 */ /* 0x0003e20000000200 */
[----:B------:R-:W-:Y:S02]  /*e230*/  F2FP.F16.F32.PACK_AB R165, R91, R90 ;  /* 0x0000005a5ba5723e */ /* 0x000fe400000000ff */
[----:B------:R-:W-:-:S02]  /*e240*/  F2FP.F16.F32.PACK_AB R167, R95, R94 ;  /* 0x0000005e5fa7723e */ /* 0x000fc400000000ff */
[----:B0-----:R-:W-:Y:S02]  /*e250*/  F2FP.F16.F32.PACK_AB R166, R93, R92 ;  /* 0x0000005c5da6723e */ /* 0x001fe400000000ff */
[----:B------:R-:W-:Y:S02]  /*e260*/  MOV R20, R20 ;  /* 0x0000001400147202 */ /* 0x000fe40000000f00 */
[----:B------:R-:W-:Y:S01]  /*e270*/  MOV R169, R154 ;  /* 0x0000009a00a97202 */ /* 0x000fe20000000f00 */
[----:B------:R-:W-:Y:S01]  /*e280*/  STSM.16.M88.4 [R168], R164 ;  /* 0x000000a4a8007844 */ /* 0x000fe20000000200 */
[----:B------:R-:W-:Y:S02]  /*e290*/  MOV R21, R152 ;  /* 0x0000009800157202 */ /* 0x000fe40000000f00 */
[----:B------:R-:W-:Y:S02]  /*e2a0*/  F2FP.F16.F32.PACK_AB R12, R97, R96 ;  /* 0x00000060610c723e */ /* 0x000fe400000000ff */
[----:B------:R-:W-:-:S02]  /*e2b0*/  F2FP.F16.F32.PACK_AB R13, R99, R98 ;  /* 0x00000062630d723e */ /* 0x000fc400000000ff */
[----:B------:R-:W-:Y:S02]  /*e2c0*/  F2FP.F16.F32.PACK_AB R14, R101, R100 ;  /* 0x00000064650e723e */ /* 0x000fe400000000ff */
[----:B------:R-:W-:Y:S02]  /*e2d0*/  F2FP.F16.F32.PACK_AB R15, R103, R102 ;  /* 0x00000066670f723e */ /* 0x000fe400000000ff */
[----:B------:R-:W-:Y:S02]  /*e2e0*/  LOP3.LUT R18, R18, R3, RZ, 0x3c, !PT ;  /* 0x0000000312127212 */ /* 0x000fe400078e3cff */
[----:B------:R-:W-:Y:S01]  /*e2f0*/  MOV R170, R170 ;  /* 0x000000aa00aa7202 */ /* 0x000fe20000000f00 */
[----:B------:R0:W-:Y:S01]  /*e300*/  STSM.16.M88.4 [R22], R12 ;  /* 0x0000000c16007844 */ /* 0x0001e20000000200 */
[----:B------:R-:W-:Y:S02]  /*e310*/  F2FP.F16.F32.PACK_AB R152, R105, R104 ;  /* 0x000000686998723e */ /* 0x000fe400000000ff */
[----:B------:R-:W-:-:S02]  /*e320*/  F2FP.F16.F32.PACK_AB R153, R107, R106 ;  /* 0x0000006a6b99723e */ /* 0x000fc400000000ff */
[----:B------:R-:W-:Y:S02]  /*e330*/  F2FP.F16.F32.PACK_AB R154, R109, R108 ;  /* 0x0000006c6d9a723e */ /* 0x000fe400000000ff */
[----:B------:R-:W-:Y:S02]  /*e340*/  F2FP.F16.F32.PACK_AB R155, R111, R110 ;  /* 0x0000006e6f9b723e */ /* 0x000fe400000000ff */
[----:B------:R-:W-:Y:S02]  /*e350*/  MOV R3, R156 ;  /* 0x0000009c00037202 */ /* 0x000fe40000000f00 */
[----:B------:R-:W-:Y:S01]  /*e360*/  F2FP.F16.F32.PACK_AB R156, R113, R112 ;  /* 0x00000070719c723e */ /* 0x000fe200000000ff */
[----:B------:R2:W-:Y:S01]  /*e370*/  STSM.16.M88.4 [R170], R152 ;  /* 0x00000098aa007844 */ /* 0x0005e20000000200 */
[----:B------:R-:W-:Y:S02]  /*e380*/  F2FP.F16.F32.PACK_AB R157, R115, R114 ;  /* 0x00000072739d723e */ /* 0x000fe400000000ff */
[----:B-1----:R-:W-:-:S02]  /*e390*/  F2FP.F16.F32.PACK_AB R158, R117, R116 ;  /* 0x00000074759e723e */ /* 0x002fc400000000ff */
[----:B------:R-:W-:Y:S02]  /*e3a0*/  F2FP.F16.F32.PACK_AB R159, R119, R118 ;  /* 0x00000076779f723e */ /* 0x000fe400000000ff */
[----:B------:R-:W-:Y:S02]  /*e3b0*/  F2FP.F16.F32.PACK_AB R4, R121, R120 ;  /* 0x000000787904723e */ /* 0x000fe400000000ff */
[----:B------:R-:W-:Y:S01]  /*e3c0*/  F2FP.F16.F32.PACK_AB R5, R123, R122 ;  /* 0x0000007a7b05723e */ /* 0x000fe200000000ff */
[----:B------:R-:W-:Y:S01]  /*e3d0*/  STSM.16.M88.4 [R169], R156 ;  /* 0x0000009ca9007844 */ /* 0x000fe20000000200 */
[----:B------:R-:W-:Y:S02]  /*e3e0*/  F2FP.F16.F32.PACK_AB R6, R125, R124 ;  /* 0x0000007c7d06723e */ /* 0x000fe400000000ff */
[----:B------:R-:W-:Y:S02]  /*e3f0*/  F2FP.F16.F32.PACK_AB R7, R127, R126 ;  /* 0x0000007e7f07723e */ /* 0x000fe400000000ff */
[----:B------:R-:W-:-:S02]  /*e400*/  F2FP.F16.F32.PACK_AB R8, R129, R128 ;  /* 0x000000808108723e */ /* 0x000fc400000000ff */
[----:B------:R-:W-:Y:S01]  /*e410*/  F2FP.F16.F32.PACK_AB R9, R131, R130 ;  /* 0x000000828309723e */ /* 0x000fe200000000ff */
[----:B------:R1:W-:Y:S01]  /*e420*/  STSM.16.M88.4 [R3], R4 ;  /* 0x0000000403007844 */ /* 0x0003e20000000200 */
[----:B------:R-:W-:Y:S02]  /*e430*/  F2FP.F16.F32.PACK_AB R10, R133, R132 ;  /* 0x00000084850a723e */ /* 0x000fe400000000ff */
[----:B------:R-:W-:Y:S02]  /*e440*/  F2FP.F16.F32.PACK_AB R11, R135, R134 ;  /* 0x00000086870b723e */ /* 0x000fe400000000ff */
[----:B0-----:R-:W-:Y:S02]  /*e450*/  F2FP.F16.F32.PACK_AB R12, R137, R136 ;  /* 0x00000088890c723e */ /* 0x001fe400000000ff */
[----:B------:R-:W-:Y:S01]  /*e460*/  F2FP.F16.F32.PACK_AB R13, R139, R138 ;  /* 0x0000008a8b0d723e */ /* 0x000fe200000000ff */
[----:B------:R0:W-:Y:S01]  /*e470*/  STSM.16.M88.4 [R20], R8 ;  /* 0x0000000814007844 */ /* 0x0001e20000000200 */
[----:B------:R-:W-:-:S02]  /*e480*/  F2FP.F16.F32.PACK_AB R14, R141, R140 ;  /* 0x0000008c8d0e723e */ /* 0x000fc400000000ff */
[----:B------:R-:W-:Y:S02]  /*e490*/  F2FP.F16.F32.PACK_AB R15, R143, R142 ;  /* 0x0000008e8f0f723e */ /* 0x000fe400000000ff */
[----:B------:R-:W-:Y:S02]  /*e4a0*/  MOV R18, R18 ;  /* 0x0000001200127202 */ /* 0x000fe40000000f00 */
[----:B--2---:R-:W-:Y:S01]  /*e4b0*/  F2FP.F16.F32.PACK_AB R152, R145, R144 ;  /* 0x000000909198723e */ /* 0x004fe200000000ff */
[----:B------:R2:W-:Y:S01]  /*e4c0*/  STSM.16.M88.4 [R21], R12 ;  /* 0x0000000c15007844 */ /* 0x0005e20000000200 */
[----:B------:R-:W-:Y:S01]  /*e4d0*/  F2FP.F16.F32.PACK_AB R153, R147, R146 ;  /* 0x000000929399723e */ /* 0x000fe200000000ff */
[----:B-1----:R-:W-:Y:S01]  /*e4e0*/  IMAD.U32 R4, RZ, RZ, UR12 ;  /* 0x0000000cff047e24 */ /* 0x002fe2000f8e00ff */
[----:B------:R-:W-:Y:S01]  /*e4f0*/  F2FP.F16.F32.PACK_AB R154, R149, R148 ;  /* 0x00000094959a723e */ /* 0x000fe200000000ff */
[----:B------:R-:W-:Y:S01]  /*e500*/  IMAD.U32 R5, RZ, RZ, UR13 ;  /* 0x0000000dff057e24 */ /* 0x000fe2000f8e00ff */
[----:B------:R-:W-:-:S02]  /*e510*/  F2FP.F16.F32.PACK_AB R155, R151, R150 ;  /* 0x00000096979b723e */ /* 0x000fc400000000ff */
[----:B------:R-:W-:-:S03]  /*e520*/  ISETP.NE.U32.AND P0, PT, RZ, UR16, PT ;  /* 0x00000010ff007c0c */ /* 0x000fc6000bf05070 */
[----:B------:R2:W-:Y:S01]  /*e530*/  STSM.16.M88.4 [R18], R152 ;  /* 0x0000009812007844 */ /* 0x0005e20000000200 */
[----:B------:R-:W-:Y:S01]  /*e540*/  BAR.SYNC.DEFER_BLOCKING 0x1, 0x100 ;  /* 0x0044000000007b1d */ /* 0x000fe20000010000 */
[----:B------:R-:W-:-:S13]  /*e550*/  ISETP.NE.AND.EX P0, PT, RZ, UR17, PT, P0 ;  /* 0x00000011ff007c0c */ /* 0x000fda000bf05300 */
[----:B------:R1:W3:Y:S01]  /*e560*/  @P0 LDG.E R19, desc[UR36][R4.64] ;  /* 0x0000002404130981 */ /* 0x0002e2000c1e1900 */
[----:B------:R-:W-:Y:S01]  /*e570*/  PLOP3.LUT P4, PT, PT, PT, UP0, 0x80, 0x0 ;  /* 0x000000000000781c */ /* 0x000fe20003f8f008 */
[----:B------:R-:W-:-:S06]  /*e580*/  @UP0 UIMAD.WIDE UR14, UR9, 0x4, UR14 ;  /* 0x00000004090e08a5 */ /* 0x000fcc000f8e020e */
[----:B-1----:R-:W-:Y:S02]  /*e590*/  IMAD.U32 R4, RZ, RZ, UR14 ;  /* 0x0000000eff047e24 */ /* 0x002fe4000f8e00ff */
[----:B------:R-:W-:-:S05]  /*e5a0*/  IMAD.U32 R5, RZ, RZ, UR15 ;  /* 0x0000000fff057e24 */ /* 0x000fca000f8e00ff */
[----:B------:R1:W4:Y:S01]  /*e5b0*/  @P4 LDG.E R6, desc[UR36][R4.64] ;  /* 0x0000002404064981 */ /* 0x000322000c1e1900 */
[----:B------:R-:W-:Y:S01]  /*e5c0*/  UISETP.NE.AND UP0, UPT, UR19, URZ, UPT ;  /* 0x0000003f1300728c */ /* 0x000fe2000bf05270 */
[----:B------:R-:W-:Y:S01]  /*e5d0*/  VIADD R3, R23, UR60 ;  /* 0x0000003c17037c36 */ /* 0x000fe20008000000 */
[----:B------:R-:W-:Y:S02]  /*e5e0*/  UISETP.NE.AND UP1, UPT, UR22, 0x1, UPT ;  /* 0x000000011600788c */ /* 0x000fe4000bf25270 */
[----:B------:R-:W-:Y:S01]  /*e5f0*/  USEL UR4, UR19, UR4, UP0 ;  /* 0x0000000413047287 */ /* 0x000fe20008000000 */
[----:B------:R-:W-:Y:S01]  /*e600*/  UMOV UR25, 0x9b8 ;  /* 0x000009b800197882 */ /* 0x000fe20000000000 */
[----:B------:R-:W-:Y:S02]  /*e610*/  UISETP.NE.U32.AND UP0, UPT, UR16, URZ, UPT ;  /* 0x0000003f1000728c */ /* 0x000fe4000bf05070 */
[----:B------:R-:W-:Y:S01]  /*e620*/  PLOP3.LUT P1, PT, PT, PT, UP1, 0x80, 0x0 ;  /* 0x000000000000781c */ /* 0x000fe20003f2f018 */
[----:B------:R-:W-:Y:S01]  /*e630*/  UISETP.GT.AND UP2, UPT, UR4, 0x1, UPT ;  /* 0x000000010400788c */ /* 0x000fe2000bf44270 */
[----:B-1----:R-:W-:Y:S01]  /*e640*/  IMAD.MOV.U32 R5, RZ, RZ, R3 ;  /* 0x000000ffff057224 */ /* 0x002fe200078e0003 */
[----:B------:R-:W-:-:S02]  /*e650*/  UISETP.NE.AND.EX UP0, UPT, UR17, URZ, UPT, UP0 ;  /* 0x0000003f1100728c */ /* 0x000fc4000bf05300 */
[----:B------:R-:W-:Y:S01]  /*e660*/  USEL UR25, UR25, 0x978, UP2 ;  /* 0x0000097819197887 */ /* 0x000fe20009000000 */
[----:B------:R-:W-:Y:S01]  /*e670*/  UMOV UR4, URZ ;  /* 0x0000003f00047c82 */ /* 0x000fe20008000000 */
[----:B------:R-:W-:Y:S02]  /*e680*/  USHF.R.S32.HI UR14, URZ, 0x1f, UR9 ;  /* 0x0000001f3f0e7899 */ /* 0x000fe40008011409 */
[----:B------:R-:W-:Y:S01]  /*e690*/  USEL UR9, UR9, URZ, !UP0 ;  /* 0x0000003f09097287 */ /* 0x000fe2000c000000 */
[----:B------:R-:W-:Y:S01]  /*e6a0*/  @UP1 ULDC UR27, c[0x0][0xbec] ;  /* 0x0002fb00001b1ab9 */ /* 0x000fe20000000800 */
[----:B------:R-:W-:Y:S02]  /*e6b0*/  USEL UR23, UR18, URZ, UP2 ;  /* 0x0000003f12177287 */ /* 0x000fe40009000000 */
[----:B------:R-:W-:Y:S01]  /*e6c0*/  @P1 IMAD.HI.U32 R4, R3, UR27, RZ ;  /* 0x0000001b03041c27 */ /* 0x000fe2000f8e00ff */
[----:B------:R-:W-:-:S03]  /*e6d0*/  USEL UR24, UR14, URZ, !UP0 ;  /* 0x0000003f0e187287 */ /* 0x000fc6000c000000 */
[----:B------:R-:W-:Y:S01]  /*e6e0*/  ULDC.64 UR18, c[0x0][UR25+0x220] ;  /* 0x0000880019127abb */ /* 0x000fe20008000a00 */
[----:B------:R-:W-:Y:S01]  /*e6f0*/  ULDC.64 UR16, c[0x0][UR25+0x218] ;  /* 0x0000860019107abb */ /* 0x000fe20008000a00 */
[----:B------:R-:W-:Y:S01]  /*e700*/  UIMAD UR19, UR19, UR9, URZ ;  /* 0x00000009131372a4 */ /* 0x000fe2000f8e023f */
[----:B------:R-:W-:Y:S01]  /*e710*/  ULDC.64 UR20, c[0x0][UR25+0x228] ;  /* 0x00008a0019147abb */ /* 0x000fe20008000a00 */
[----:B------:R-:W-:Y:S01]  /*e720*/  @UP1 ULDC UR30, c[0x0][0xbf0] ;  /* 0x0002fc00001e1ab9 */ /* 0x000fe20000000800 */
[----:B------:R-:W-:Y:S01]  /*e730*/  UIMAD.WIDE.U32 UR14, UR16, UR26, URZ ;  /* 0x0000001a100e72a5 */ /* 0x000fe2000f8e003f */
[----:B------:R-:W-:Y:S01]  /*e740*/  @P1 SHF.R.U32.HI R5, RZ, UR30, R4 ;  /* 0x0000001eff051c19 */ /* 0x000fe20008011604 */
[----:B------:R-:W-:Y:S02]  /*e750*/  UIMAD UR26, UR17, UR26, URZ ;  /* 0x0000001a111a72a4 */ /* 0x000fe4000f8e023f */
[----:B------:R-:W-:Y:S02]  /*e760*/  UIMAD.WIDE.U32 UR28, UR20, UR23, URZ ;  /* 0x00000017141c72a5 */ /* 0x000fe4000f8e003f */
[----:B------:R-:W-:Y:S01]  /*e770*/  UIMAD.WIDE.U32 UR16, UR18, UR9, URZ ;  /* 0x00000009121072a5 */ /* 0x000fe2000f8e003f */
[----:B------:R-:W-:Y:S01]  /*e780*/  IMAD.MOV R4, RZ, RZ, -R5 ;  /* 0x000000ffff047224 */ /* 0x000fe200078e0a05 */
[----:B------:R-:W-:-:S02]  /*e790*/  UIMAD UR20, UR21, UR23, URZ ;  /* 0x00000017151472a4 */ /* 0x000fc4000f8e023f */
[----:B------:R-:W-:Y:S01]  /*e7a0*/  UIMAD UR19, UR18, UR24, UR19 ;  /* 0x00000018121372a4 */ /* 0x000fe2000f8e0213 */
[----:B0-----:R-:W-:Y:S01]  /*e7b0*/  IMAD.U32 R8, RZ, RZ, UR28 ;  /* 0x0000001cff087e24 */ /* 0x001fe2000f8e00ff */
[----:B------:R-:W-:Y:S01]  /*e7c0*/  UIADD3 UR20, UR29, UR20, URZ ;  /* 0x000000141d147290 */ /* 0x000fe2000fffe03f */
[----:B------:R-:W-:Y:S01]  /*e7d0*/  IMAD R7, R4, UR22, R3 ;  /* 0x0000001604077c24 */ /* 0x000fe2000f8e0203 */
[----:B------:R-:W-:Y:S02]  /*e7e0*/  UIADD3 UR19, UR17, UR19, URZ ;  /* 0x0000001311137290 */ /* 0x000fe4000fffe03f */
[----:B------:R-:W-:Y:S02]  /*e7f0*/  UIADD3 UR26, UR15, UR26, URZ ;  /* 0x0000001a0f1a7290 */ /* 0x000fe4000fffe03f */
[----:B------:R-:W-:Y:S01]  /*e800*/  IMAD.U32 R10, RZ, RZ, UR20 ;  /* 0x00000014ff0a7e24 */ /* 0x000fe2000f8e00ff */
[----:B---3--:R-:W-:-:S13]  /*e810*/  @P0 R2UR UR4, R19 ;  /* 0x00000000130402ca */ /* 0x008fda00000e0000 */
[----:B------:R-:W-:Y:S02]  /*e820*/  UIADD3 UR14, UP0, UP3, UR16, UR14, UR4 ;  /* 0x0000000e100e7290 */ /* 0x000fe4000fb1e004 */
[----:B------:R-:W-:-:S04]  /*e830*/  USHF.R.S32.HI UR17, URZ, 0x1f, UR4 ;  /* 0x0000001f3f117899 */ /* 0x000fc80008011404 */
[----:B------:R-:W-:Y:S01]  /*e840*/  UIADD3.X UR16, UR19, UR26, UR17, UP0, UP3 ;  /* 0x0000001a13107290 */ /* 0x000fe200087e6411 */
[----:B------:R-:W-:Y:S01]  /*e850*/  IADD3 R4, P2, P3, R5, UR14, R8 ;  /* 0x0000000e05047c10 */ /* 0x000fe2000fb5e008 */
[----:B------:R-:W-:Y:S01]  /*e860*/  ULDC.64 UR14, c[0x0][UR25+0x210] ;  /* 0x00008400190e7abb */ /* 0x000fe20008000a00 */
[----:B------:R-:W-:Y:S01]  /*e870*/  SHF.R.S32.HI R5, RZ, 0x1f, R5 ;  /* 0x0000001fff057819 */ /* 0x000fe20000011405 */
[----:B------:R-:W-:Y:S01]  /*e880*/  IMAD R9, R7, UR15, RZ ;  /* 0x0000000f07097c24 */ /* 0x000fe2000f8e02ff */
[----:B------:R-:W-:Y:S01]  /*e890*/  SHF.R.S32.HI R8, RZ, 0x1f, R7 ;  /* 0x0000001fff087819 */ /* 0x000fe20000011407 */
[----:B------:R-:W-:Y:S01]  /*e8a0*/  ULDC.64 UR18, c[0x0][0xba8] ;  /* 0x0002ea0000127ab9 */ /* 0x000fe20000000a00 */
[----:B------:R-:W-:Y:S01]  /*e8b0*/  IADD3.X R5, R5, UR16, R10, P2, P3 ;  /* 0x0000001005057c10 */ /* 0x000fe200097e640a */
[----:B------:R-:W-:Y:S01]  /*e8c0*/  @!UP2 ULDC UR18, c[0x0][0xb50] ;  /* 0x0002d4000012aab9 */ /* 0x000fe20000000800 */
[----:B------:R-:W-:Y:S01]  /*e8d0*/  @!UP2 ULDC UR19, c[0x0][0xb54] ;  /* 0x0002d5000013aab9 */ /* 0x000fe20000000800 */
[----:B------:R-:W-:-:S02]  /*e8e0*/  IMAD R9, R8, UR14, R9 ;  /* 0x0000000e08097c24 */ /* 0x000fc4000f8e0209 */
[----:B------:R-:W-:Y:S01]  /*e8f0*/  IMAD.WIDE.U32 R4, R7, UR14, R4 ;  /* 0x0000000e07047c25 */ /* 0x000fe2000f8e0004 */
[----:B------:R-:W-:Y:S01]  /*e900*/  ULDC UR14, c[0x0][0xa88] ;  /* 0x0002a200000e7ab9 */ /* 0x000fe20000000800 */
[----:B----4-:R-:W-:Y:S02]  /*e910*/  @P4 R2UR UR14, R6 ;  /* 0x00000000060e42ca */ /* 0x010fe400000e0000 */
[----:B------:R-:W-:Y:S01]  /*e920*/  IMAD.IADD R5, R5, 0x1, R9 ;  /* 0x0000000105057824 */ /* 0x000fe200078e0209 */
[----:B------:R-:W-:-:S04]  /*e930*/  LEA R9, P2, R4, UR18, 0x2 ;  /* 0x0000001204097c11 */ /* 0x000fc8000f8410ff */
[----:B------:R-:W-:Y:S01]  /*e940*/  LEA.HI.X R10, R4, UR19, R5, 0x2, P2 ;  /* 0x00000013040a7c11 */ /* 0x000fe200090f1405 */
[----:B--2---:R-:W-:Y:S08]  /*e950*/  @P4 BRA `(.L_x_1308) ;  /* 0x0000000000284947 */ /* 0x004ff00003800000 */
[----:B------:R-:W-:Y:S05]  /*e960*/  @!P0 BRA `(.L_x_1308) ;  /* 0x0000000000248947 */ /* 0x000fea0003800000 */
[----:B------:R-:W-:Y:S02]  /*e970*/  IMAD.U32 R4, RZ, RZ, UR12 ;  /* 0x0000000cff047e24 */ /* 0x000fe4000f8e00ff */
[----:B------:R-:W-:Y:S02]  /*e980*/  IMAD.U32 R6, RZ, RZ, UR12 ;  /* 0x0000000cff067e24 */ /* 0x000fe4000f8e00ff */
[----:B------:R-:W-:Y:S02]  /*e990*/  IMAD.U32 R5, RZ, RZ, UR13 ;  /* 0x0000000dff057e24 */ /* 0x000fe4000f8e00ff */
[----:B------:R-:W-:-:S03]  /*e9a0*/  IMAD.U32 R7, RZ, RZ, UR13 ;  /* 0x0000000dff077e24 */ /* 0x000fc6000f8e00ff */
[----:B------:R-:W2:Y:S04]  /*e9b0*/  LDG.E R4, desc[UR36][R4.64] ;  /* 0x0000002404047981 */ /* 0x000ea8000c1e1900 */
[----:B------:R-:W3:Y:S01]  /*e9c0*/  LDG.E R6, desc[UR36][R6.64+0x4] ;  /* 0x0000042406067981 */ /* 0x000ee2000c1e1900 */
[----:B--2---:R-:W-:Y:S02]  /*e9d0*/  R2UR UR12, R4 ;  /* 0x00000000040c72ca */ /* 0x004fe400000e0000 */
[----:B---3--:R-:W-:-:S13]  /*e9e0*/  R2UR UR14, R6 ;  /* 0x00000000060e72ca */ /* 0x008fda00000e0000 */
[----:B------:R-:W-:-:S12]  /*e9f0*/  UIADD3 UR14, -UR12, UR14, URZ ;  /* 0x0000000e0c0e7290 */ /* 0x000fd8000fffe13f */
.L_x_1308:
[----:B------:R-:W2:Y:S04]  /*ea00*/  LDL R11, [R1+0x24] ;  /* 0x00002400010b7983 */ /* 0x000ea80000100800 */
[----:B------:R-:W3:Y:S01]  /*ea10*/  LDL R8, [R1+0x18] ;  /* 0x0000180001087983 */ /* 0x000ee20000100800 */
[----:B------:R-:W-:Y:S01]  /*ea20*/  UIMAD UR16, UR14, UR22, URZ ;  /* 0x000000160e1072a4 */ /* 0x000fe2000f8e023f */
[----:B------:R-:W-:Y:S02]  /*ea30*/  PLOP3.LUT P3, PT, PT, PT, UP2, 0x80, 0x0 ;  /* 0x000000000000781c */ /* 0x000fe40003f6f028 */
[----:B------:R-:W-:Y:S04]  /*ea40*/  SHFL.IDX PT, R4, R9, RZ, 0x1c1f ;  /* 0x001c1fff09047589 */ /* 0x000fe800000e0000 */
[----:B------:R-:W0:Y:S04]  /*ea50*/  SHFL.IDX PT, R5, R10, RZ, 0x1c1f ;  /* 0x001c1fff0a057589 */ /* 0x000e2800000e0000 */
[----:B------:R-:W-:Y:S04]  /*ea60*/  SHFL.IDX PT, R6, R9, 0x1, 0x1c1f ;  /* 0x003c1f0009067f89 */ /* 0x000fe800000e0000 */
[----:B------:R-:W1:Y:S01]  /*ea70*/  SHFL.IDX PT, R7, R10, 0x1, 0x1c1f ;  /* 0x003c1f000a077f89 */ /* 0x000e6200000e0000 */
[----:B--2---:R-:W-:Y:S01]  /*ea80*/  VIADD R11, R11, UR60 ;  /* 0x0000003c0b0b7c36 */ /* 0x004fe20008000000 */
        /* <DEDUP_REMOVED lines=9> */
[----:B------:R-:W2:Y:S01]  /*eb20*/  LDL R22, [R1+0xc] ;  /* 0x00000c0001167983 */ /* 0x000ea20000100800 */
[----:B0-----:R-:W-:Y:S01]  /*eb30*/  IMAD.SHL.U32 R0, R201, 0x8, RZ ;  /* 0x00000008c9007824 */ /* 0x001fe200078e00ff */
[----:B------:R-:W-:Y:S01]  /*eb40*/  ULDC.64 UR14, c[0x0][0xaa0] ;  /* 0x0002a800000e7ab9 */ /* 0x000fe20000000a00 */
[----:B------:R-:W-:Y:S01]  /*eb50*/  IMAD.MOV.U32 R3, RZ, RZ, 0x2 ;  /* 0x00000002ff037424 */ /* 0x000fe200078e00ff */
[----:B------:R-:W-:Y:S01]  /*eb60*/  R2UR UR18, R205 ;  /* 0x00000000cd1272ca */ /* 0x000fe200000e0000 */
[----:B------:R-:W-:-:S04]  /*eb70*/  UIMAD UR12, UR17, UR14, URZ ;  /* 0x0000000e110c72a4 */ /* 0x000fc8000f8e023f */
[----:B------:R-:W-:Y:S02]  /*eb80*/  UIMAD UR12, UR4, UR15, UR12 ;  /* 0x0000000f040c72a4 */ /* 0x000fe4000f8e020c */
[----:B------:R-:W-:-:S04]  /*eb90*/  UIADD3 UR8, UR8, 0x30820, URZ ;  /* 0x0003082008087890 */ /* 0x000fc8000fffe03f */
[----:B------:R-:W-:Y:S01]  /*eba0*/  UPRMT UR8, URZ, 0x654, UR8 ;  /* 0x000006543f087896 */ /* 0x000fe20008000008 */
[C---:B------:R-:W-:Y:S02]  /*ebb0*/  VIADD R82, R0.reuse, 0x40 ;  /* 0x0000004000527836 */ /* 0x040fe40000000000 */
[C---:B------:R-:W-:Y:S02]  /*ebc0*/  VIADD R84, R0.reuse, 0x80 ;  /* 0x0000008000547836 */ /* 0x040fe40000000000 */
[----:B------:R-:W-:Y:S01]  /*ebd0*/  VIADD R86, R0, 0xc0 ;  /* 0x000000c000567836 */ /* 0x000fe20000000000 */
[----:B------:R-:W-:Y:S01]  /*ebe0*/  BSSY B1, `(.L_x_1310) ;  /* 0x00000ac000017945 */ /* 0x000fe20003800000 */
[----:B------:R-:W-:Y:S02]  /*ebf0*/  SHF.R.S32.HI R87, RZ, 0x1f, R0 ;  /* 0x0000001fff577819 */ /* 0x000fe40000011400 */
[----:B------:R-:W-:Y:S02]  /*ec00*/  SHF.R.S32.HI R81, RZ, 0x1f, R82 ;  /* 0x0000001fff517819 */ /* 0x000fe40000011452 */
[----:B------:R-:W-:-:S02]  /*ec10*/  SHF.R.S32.HI R83, RZ, 0x1f, R84 ;  /* 0x0000001fff537819 */ /* 0x000fc40000011454 */
[----:B------:R-:W-:Y:S01]  /*ec20*/  SHF.R.S32.HI R85, RZ, 0x1f, R86 ;  /* 0x0000001fff557819 */ /* 0x000fe20000011456 */
[----:B--2---:R-:W-:-:S04]  /*ec30*/  IMAD R2, R22, 0x40, R0 ;  /* 0x0000004016027824 */ /* 0x004fc800078e0200 */
[----:B------:R-:W-:-:S03]  /*ec40*/  IMAD.WIDE R2, R2, R3, UR10 ;  /* 0x0000000a02027e25 */ /* 0x000fc6000f8e0203 */
[C---:B------:R-:W-:Y:S02]  /*ec50*/  IADD3 R25, P2, R2.reuse, 0x3000, RZ ;  /* 0x0000300002197810 */ /* 0x040fe40007f5e0ff */
[C---:B------:R-:W-:Y:S02]  /*ec60*/  IADD3 R9, P4, R2.reuse, 0x1000, RZ ;  /* 0x0000100002097810 */ /* 0x040fe40007f9e0ff */
[----:B------:R-:W-:Y:S02]  /*ec70*/  LOP3.LUT R24, R25, 0x380, RZ, 0xc0, !PT ;  /* 0x0000038019187812 */ /* 0x000fe400078ec0ff */
[----:B------:R-:W-:Y:S02]  /*ec80*/  IADD3 R13, P3, R2, 0x2000, RZ ;  /* 0x00002000020d7810 */ /* 0x000fe40007f7e0ff */
[----:B------:R-:W-:Y:S02]  /*ec90*/  SHF.R.U64 R24, R24, 0x3, RZ ;  /* 0x0000000318187819 */ /* 0x000fe400000012ff */
[----:B------:R-:W-:-:S02]  /*eca0*/  LOP3.LUT R8, R9, 0x380, RZ, 0xc0, !PT ;  /* 0x0000038009087812 */ /* 0x000fc400078ec0ff */
[----:B------:R-:W-:Y:S02]  /*ecb0*/  LOP3.LUT R12, R13, 0x380, RZ, 0xc0, !PT ;  /* 0x000003800d0c7812 */ /* 0x000fe400078ec0ff */
[----:B------:R-:W-:Y:S01]  /*ecc0*/  LOP3.LUT R24, R24, R25, RZ, 0x3c, !PT ;  /* 0x0000001918187212 */ /* 0x000fe200078e3cff */
[--C-:B------:R-:W-:Y:S01]  /*ecd0*/  IMAD.X R25, RZ, RZ, R3.reuse, P2 ;  /* 0x000000ffff197224 */ /* 0x100fe200010e0603 */
[----:B------:R-:W-:Y:S02]  /*ece0*/  IADD3 R49, P2, R2, 0x9000, RZ ;  /* 0x0000900002317810 */ /* 0x000fe40007f5e0ff */
[----:B------:R-:W-:Y:S02]  /*ecf0*/  SHF.R.U64 R8, R8, 0x3, RZ ;  /* 0x0000000308087819 */ /* 0x000fe400000012ff */
[----:B------:R-:W-:Y:S01]  /*ed00*/  SHF.R.U64 R12, R12, 0x3, RZ ;  /* 0x000000030c0c7819 */ /* 0x000fe200000012ff */
[----:B------:R-:W-:Y:S01]  /*ed10*/  UIMAD.WIDE.U32 UR10, UR4, UR14, URZ ;  /* 0x0000000e040a72a5 */ /* 0x000fe2000f8e003f */
[----:B------:R-:W-:Y:S01]  /*ed20*/  LOP3.LUT R48, R49, 0x380, RZ, 0xc0, !PT ;  /* 0x0000038031307812 */ /* 0x000fe200078ec0ff */
[----:B------:R-:W5:Y:S01]  /*ed30*/  LD.E.128 R24, desc[UR36][R24.64] ;  /* 0x0000002418187980 */ /* 0x000f62000c101d00 */
[----:B------:R-:W-:Y:S01]  /*ed40*/  LOP3.LUT R8, R8, R9, RZ, 0x3c, !PT ;  /* 0x0000000908087212 */ /* 0x000fe200078e3cff */
[--C-:B------:R-:W-:Y:S01]  /*ed50*/  IMAD.X R9, RZ, RZ, R3.reuse, P4 ;  /* 0x000000ffff097224 */ /* 0x100fe200020e0603 */
[----:B------:R-:W-:Y:S01]  /*ed60*/  LOP3.LUT R12, R12, R13, RZ, 0x3c, !PT ;  /* 0x0000000d0c0c7212 */ /* 0x000fe200078e3cff */
[----:B------:R-:W-:Y:S01]  /*ed70*/  IMAD.X R13, RZ, RZ, R3, P3 ;  /* 0x000000ffff0d7224 */ /* 0x000fe200018e0603 */
[----:B------:R-:W-:-:S02]  /*ed80*/  IADD3 R29, P0, R2, 0x4000, RZ ;  /* 0x00004000021d7810 */ /* 0x000fc40007f1e0ff */
[C---:B------:R-:W-:Y:S02]  /*ed90*/  IADD3 R33, P6, R2.reuse, 0x5000, RZ ;  /* 0x0000500002217810 */ /* 0x040fe40007fde0ff */
[C---:B------:R-:W-:Y:S02]  /*eda0*/  IADD3 R37, P5, R2.reuse, 0x6000, RZ ;  /* 0x0000600002257810 */ /* 0x040fe40007fbe0ff */
[C---:B------:R-:W-:Y:S01]  /*edb0*/  LOP3.LUT R7, R2.reuse, 0x380, RZ, 0xc0, !PT ;  /* 0x0000038002077812 */ /* 0x040fe200078ec0ff */
[----:B------:R-:W-:Y:S01]  /*edc0*/  UIADD3 UR11, UR11, UR12, URZ ;  /* 0x0000000c0b0b7290 */ /* 0x000fe2000fffe03f */
[C---:B------:R-:W-:Y:S01]  /*edd0*/  IADD3 R41, P4, R2.reuse, 0x7000, RZ ;  /* 0x0000700002297810 */ /* 0x040fe20007f9e0ff */
[----:B------:R-:W-:Y:S01]  /*ede0*/  USHF.R.S32.HI UR4, URZ, 0x1f, UR9 ;  /* 0x0000001f3f047899 */ /* 0x000fe20008011409 */
[----:B------:R-:W-:Y:S01]  /*edf0*/  IADD3 R45, P3, R2, 0x8000, RZ ;  /* 0x00008000022d7810 */ /* 0x000fe20007f7e0ff */
[----:B------:R-:W-:Y:S01]  /*ee00*/  ULDC.64 UR12, c[0x0][0xae8] ;  /* 0x0002ba00000c7ab9 */ /* 0x000fe20000000a00 */
[----:B------:R-:W-:Y:S01]  /*ee10*/  SHF.R.U64 R48, R48, 0x3, RZ ;  /* 0x0000000330307819 */ /* 0x000fe200000012ff */
[----:B------:R-:W-:Y:S01]  /*ee20*/  @UP1 ULDC UR14, c[0x0][0xbec] ;  /* 0x0002fb00000e1ab9 */ /* 0x000fe20000000800 */
[----:B------:R-:W-:Y:S01]  /*ee30*/  LOP3.LUT R28, R29, 0x380, RZ, 0xc0, !PT ;  /* 0x000003801d1c7812 */ /* 0x000fe200078ec0ff */
[----:B------:R-:W5:Y:S01]  /*ee40*/  LD.E.128 R8, desc[UR36][R8.64] ;  /* 0x0000002408087980 */ /* 0x000f62000c101d00 */
[----:B------:R-:W-:-:S02]  /*ee50*/  LOP3.LUT R32, R33, 0x380, RZ, 0xc0, !PT ;  /* 0x0000038021207812 */ /* 0x000fc400078ec0ff */
[----:B------:R-:W-:Y:S01]  /*ee60*/  LOP3.LUT R36, R37, 0x380, RZ, 0xc0, !PT ;  /* 0x0000038025247812 */ /* 0x000fe200078ec0ff */
[----:B------:R-:W5:Y:S01]  /*ee70*/  LD.E.128 R12, desc[UR36][R12.64] ;  /* 0x000000240c0c7980 */ /* 0x000f62000c101d00 */
[----:B------:R-:W-:Y:S02]  /*ee80*/  LOP3.LUT R40, R41, 0x380, RZ, 0xc0, !PT ;  /* 0x0000038029287812 */ /* 0x000fe400078ec0ff */
[----:B------:R-:W-:Y:S02]  /*ee90*/  LOP3.LUT R44, R45, 0x380, RZ, 0xc0, !PT ;  /* 0x000003802d2c7812 */ /* 0x000fe400078ec0ff */
[----:B------:R-:W-:Y:S01]  /*eea0*/  LOP3.LUT R48, R48, R49, RZ, 0x3c, !PT ;  /* 0x0000003130307212 */ /* 0x000fe200078e3cff */
[----:B------:R-:W-:Y:S01]  /*eeb0*/  IMAD.X R49, RZ, RZ, R3, P2 ;  /* 0x000000ffff317224 */ /* 0x000fe200010e0603 */
[----:B------:R-:W-:Y:S02]  /*eec0*/  IADD3 R5, P2, R2, 0xf000, RZ ;  /* 0x0000f00002057810 */ /* 0x000fe40007f5e0ff */
[----:B------:R-:W-:-:S02]  /*eed0*/  SHF.R.U64 R28, R28, 0x3, RZ ;  /* 0x000000031c1c7819 */ /* 0x000fc400000012ff */
[----:B------:R-:W-:Y:S02]  /*eee0*/  SHF.R.U64 R32, R32, 0x3, RZ ;  /* 0x0000000320207819 */ /* 0x000fe400000012ff */
[----:B------:R-:W-:Y:S01]  /*eef0*/  SHF.R.U64 R7, R7, 0x3, RZ ;  /* 0x0000000307077819 */ /* 0x000fe200000012ff */
[----:B------:R-:W-:Y:S01]  /*ef00*/  UIMAD.WIDE.U32 UR10, UR18, UR12, UR10 ;  /* 0x0000000c120a72a5 */ /* 0x000fe2000f8e000a */
[----:B------:R-:W-:Y:S01]  /*ef10*/  SHF.R.U64 R36, R36, 0x3, RZ ;  /* 0x0000000324247819 */ /* 0x000fe200000012ff */
[----:B------:R-:W-:Y:S01]  /*ef20*/  IMAD.X R73, RZ, RZ, R3, P2 ;  /* 0x000000ffff497224 */ /* 0x000fe200010e0603 */
[----:B------:R-:W-:Y:S01]  /*ef30*/  SHF.R.U64 R40, R40, 0x3, RZ ;  /* 0x0000000328287819 */ /* 0x000fe200000012ff */
[----:B------:R-:W5:Y:S01]  /*ef40*/  LD.E.128 R48, desc[UR36][R48.64] ;  /* 0x0000002430307980 */ /* 0x000f62000c101d00 */
[----:B------:R-:W-:Y:S02]  /*ef50*/  SHF.R.U64 R44, R44, 0x3, RZ ;  /* 0x000000032c2c7819 */ /* 0x000fe400000012ff */
[----:B------:R-:W-:-:S02]  /*ef60*/  LOP3.LUT R4, R5, 0x380, RZ, 0xc0, !PT ;  /* 0x0000038005047812 */ /* 0x000fc400078ec0ff */
        /* <DEDUP_REMOVED lines=10> */
[C---:B------:R-:W-:Y:S01]  /*f010*/  IADD3 R53, P0, R2.reuse, 0xa000, RZ ;  /* 0x0000a00002357810 */ /* 0x040fe20007f1e0ff */
[----:B------:R-:W-:Y:S01]  /*f020*/  UIMAD UR11, UR18, UR13, UR11 ;  /* 0x0000000d120b72a4 */ /* 0x000fe2000f8e020b */
[C---:B------:R-:W-:Y:S01]  /*f030*/  IADD3 R57, P6, R2.reuse, 0xb000, RZ ;  /* 0x0000b00002397810 */ /* 0x040fe20007fde0ff */
[----:B------:R-:W5:Y:S01]  /*f040*/  LD.E.128 R28, desc[UR36][R28.64] ;  /* 0x000000241c1c7980 */ /* 0x000f62000c101d00 */
[C---:B------:R-:W-:Y:S01]  /*f050*/  IADD3 R61, P5, R2.reuse, 0xc000, RZ ;  /* 0x0000c000023d7810 */ /* 0x040fe20007fbe0ff */
[----:B------:R-:W-:Y:S01]  /*f060*/  ULDC.64 UR12, c[0x0][0xaf0] ;  /* 0x0002bc00000c7ab9 */ /* 0x000fe20000000a00 */
[C---:B------:R-:W-:Y:S01]  /*f070*/  IADD3 R65, P4, R2.reuse, 0xd000, RZ ;  /* 0x0000d00002417810 */ /* 0x040fe20007f9e0ff */
[----:B------:R-:W5:Y:S01]  /*f080*/  LD.E.128 R32, desc[UR36][R32.64] ;  /* 0x0000002420207980 */ /* 0x000f62000c101d00 */
[----:B------:R-:W-:-:S02]  /*f090*/  IADD3 R69, P3, R2, 0xe000, RZ ;  /* 0x0000e00002457810 */ /* 0x000fc40007f7e0ff */
[----:B------:R-:W-:Y:S01]  /*f0a0*/  SHF.R.U64 R4, R4, 0x3, RZ ;  /* 0x0000000304047819 */ /* 0x000fe200000012ff */
[----:B------:R-:W5:Y:S01]  /*f0b0*/  LD.E.128 R36, desc[UR36][R36.64] ;  /* 0x0000002424247980 */ /* 0x000f62000c101d00 */
[----:B------:R-:W-:Y:S02]  /*f0c0*/  LOP3.LUT R2, R7, R2, RZ, 0x3c, !PT ;  /* 0x0000000207027212 */ /* 0x000fe400078e3cff */
[----:B------:R-:W-:Y:S01]  /*f0d0*/  LOP3.LUT R72, R4, R5, RZ, 0x3c, !PT ;  /* 0x0000000504487212 */ /* 0x000fe200078e3cff */
[----:B------:R-:W-:Y:S01]  /*f0e0*/  UIMAD UR4, UR4, UR12, URZ ;  /* 0x0000000c040472a4 */ /* 0x000fe2000f8e023f */
[----:B------:R-:W-:Y:S01]  /*f0f0*/  LOP3.LUT R52, R53, 0x380, RZ, 0xc0, !PT ;  /* 0x0000038035347812 */ /* 0x000fe200078ec0ff */
[----:B------:R0:W5:Y:S01]  /*f100*/  LD.E.128 R4, desc[UR36][R2.64] ;  /* 0x0000002402047980 */ /* 0x000162000c101d00 */
[----:B------:R-:W-:Y:S01]  /*f110*/  UIMAD.WIDE.U32 UR10, UR9, UR12, UR10 ;  /* 0x0000000c090a72a5 */ /* 0x000fe2000f8e000a */
[----:B------:R-:W-:Y:S01]  /*f120*/  LOP3.LUT R56, R57, 0x380, RZ, 0xc0, !PT ;  /* 0x0000038039387812 */ /* 0x000fe200078ec0ff */
[----:B------:R-:W-:Y:S01]  /*f130*/  UIMAD UR4, UR9, UR13, UR4 ;  /* 0x0000000d090472a4 */ /* 0x000fe2000f8e0204 */
[----:B------:R-:W-:Y:S01]  /*f140*/  LOP3.LUT R60, R61, 0x380, RZ, 0xc0, !PT ;  /* 0x000003803d3c7812 */ /* 0x000fe200078ec0ff */
[----:B------:R-:W5:Y:S01]  /*f150*/  LD.E.128 R40, desc[UR36][R40.64] ;  /* 0x0000002428287980 */ /* 0x000f62000c101d00 */
[----:B------:R-:W-:Y:S01]  /*f160*/  @UP1 ULDC UR9, c[0x0][0xbf0] ;  /* 0x0002fc0000091ab9 */ /* 0x000fe20000000800 */
[----:B------:R-:W-:-:S02]  /*f170*/  LOP3.LUT R64, R65, 0x380, RZ, 0xc0, !PT ;  /* 0x0000038041407812 */ /* 0x000fc400078ec0ff */
[----:B------:R-:W-:Y:S01]  /*f180*/  LOP3.LUT R68, R69, 0x380, RZ, 0xc0, !PT ;  /* 0x0000038045447812 */ /* 0x000fe200078ec0ff */
[----:B0-----:R-:W-:Y:S01]  /*f190*/  IMAD R2, R201, 0x20, R22 ;  /* 0x00000020c9027824 */ /* 0x001fe200078e0216 */
[----:B------:R-:W-:Y:S01]  /*f1a0*/  SHF.R.U64 R52, R52, 0x3, RZ ;  /* 0x0000000334347819 */ /* 0x000fe200000012ff */
[----:B------:R-:W-:Y:S01]  /*f1b0*/  UIADD3 UR4, UR11, UR4, URZ ;  /* 0x000000040b047290 */ /* 0x000fe2000fffe03f */
[----:B------:R-:W-:Y:S01]  /*f1c0*/  SHF.R.U64 R56, R56, 0x3, RZ ;  /* 0x0000000338387819 */ /* 0x000fe200000012ff */
[----:B------:R-:W-:Y:S01]  /*f1d0*/  VIADD R20, R2, UR60 ;  /* 0x0000003c02147c36 */ /* 0x000fe20008000000 */
[----:B------:R-:W-:Y:S01]  /*f1e0*/  SHF.R.U64 R60, R60, 0x3, RZ ;  /* 0x000000033c3c7819 */ /* 0x000fe200000012ff */
[----:B------:R-:W-:Y:S01]  /*f1f0*/  ULDC.64 UR12, c[0x0][0xae0] ;  /* 0x0002b800000c7ab9 */ /* 0x000fe20000000a00 */
[----:B------:R-:W-:Y:S01]  /*f200*/  SHF.R.U64 R64, R64, 0x3, RZ ;  /* 0x0000000340407819 */ /* 0x000fe200000012ff */
[----:B------:R-:W-:Y:S01]  /*f210*/  @P1 IMAD.HI.U32 R2, R20, UR14, RZ ;  /* 0x0000000e14021c27 */ /* 0x000fe2000f8e00ff */
[----:B------:R-:W-:Y:S01]  /*f220*/  SHF.R.U64 R68, R68, 0x3, RZ ;  /* 0x0000000344447819 */ /* 0x000fe200000012ff */
[----:B------:R-:W5:Y:S01]  /*f230*/  LD.E.128 R44, desc[UR36][R44.64] ;  /* 0x000000242c2c7980 */ /* 0x000f62000c101d00 */
[----:B------:R-:W-:Y:S01]  /*f240*/  LOP3.LUT R52, R52, R53, RZ, 0x3c, !PT ;  /* 0x0000003534347212 */ /* 0x000fe200078e3cff */
[----:B------:R-:W-:Y:S01]  /*f250*/  IMAD.MOV.U32 R19, RZ, RZ, R20 ;  /* 0x000000ffff137224 */ /* 0x000fe200078e0014 */
[----:B------:R-:W-:Y:S01]  /*f260*/  @P1 SHF.R.U32.HI R19, RZ, UR9, R2 ;  /* 0x00000009ff131c19 */ /* 0x000fe20008011602 */
[--C-:B------:R-:W-:Y:S01]  /*f270*/  IMAD.X R53, RZ, RZ, R3.reuse, P0 ;  /* 0x000000ffff357224 */ /* 0x100fe200000e0603 */
[----:B------:R-:W-:Y:S01]  /*f280*/  LOP3.LUT R56, R56, R57, RZ, 0x3c, !PT ;  /* 0x0000003938387212 */ /* 0x000fe200078e3cff */
[----:B------:R-:W-:Y:S01]  /*f290*/  IMAD.X R57, RZ, RZ, R3, P6 ;  /* 0x000000ffff397224 */ /* 0x000fe200030e0603 */
[--C-:B------:R-:W-:Y:S01]  /*f2a0*/  SHF.R.S32.HI R18, RZ, 0x1f, R19.reuse ;  /* 0x0000001fff127819 */ /* 0x100fe20000011413 */
[----:B------:R-:W-:Y:S01]  /*f2b0*/  IMAD.MOV R21, RZ, RZ, -R19 ;  /* 0x000000ffff157224 */ /* 0x000fe200078e0a13 */
[----:B------:R-:W-:Y:S01]  /*f2c0*/  LOP3.LUT R60, R60, R61, RZ, 0x3c, !PT ;  /* 0x0000003d3c3c7212 */ /* 0x000fe200078e3cff */
[--C-:B------:R-:W-:Y:S01]  /*f2d0*/  IMAD.X R61, RZ, RZ, R3.reuse, P5 ;  /* 0x000000ffff3d7224 */ /* 0x100fe200028e0603 */
[----:B------:R-:W-:Y:S01]  /*f2e0*/  LOP3.LUT R64, R64, R65, RZ, 0x3c, !PT ;  /* 0x0000004140407212 */ /* 0x000fe200078e3cff */
[--C-:B------:R-:W-:Y:S01]  /*f2f0*/  IMAD.X R65, RZ, RZ, R3.reuse, P4 ;  /* 0x000000ffff417224 */ /* 0x100fe200020e0603 */
[----:B------:R-:W-:Y:S01]  /*f300*/  LOP3.LUT R68, R68, R69, RZ, 0x3c, !PT ;  /* 0x0000004544447212 */ /* 0x000fe200078e3cff */
[----:B------:R-:W-:Y:S01]  /*f310*/  IMAD.X R69, RZ, RZ, R3, P3 ;  /* 0x000000ffff457224 */ /* 0x000fe200018e0603 */
[----:B------:R-:W5:Y:S01]  /*f320*/  LD.E.128 R52, desc[UR36][R52.64] ;  /* 0x0000002434347980 */ /* 0x000f62000c101d00 */
[----:B------:R-:W-:-:S02]  /*f330*/  IMAD R18, R18, UR12, RZ ;  /* 0x0000000c12127c24 */ /* 0x000fc4000f8e02ff */
[----:B------:R-:W-:Y:S01]  /*f340*/  IMAD R21, R21, UR22, R20 ;  /* 0x0000001615157c24 */ /* 0x000fe2000f8e0214 */
[----:B------:R-:W5:Y:S01]  /*f350*/  LD.E.128 R56, desc[UR36][R56.64] ;  /* 0x0000002438387980 */ /* 0x000f62000c101d00 */
[----:B------:R-:W-:Y:S02]  /*f360*/  IMAD.U32 R3, RZ, RZ, UR11 ;  /* 0x0000000bff037e24 */ /* 0x000fe4000f8e00ff */
[----:B------:R-:W-:Y:S01]  /*f370*/  IMAD.U32 R2, RZ, RZ, UR10 ;  /* 0x0000000aff027e24 */ /* 0x000fe2000f8e00ff */
[----:B------:R-:W-:Y:S01]  /*f380*/  ULDC.64 UR10, c[0x0][0xad8] ;  /* 0x0002b600000a7ab9 */ /* 0x000fe20000000a00 */
[----:B------:R-:W-:Y:S01]  /*f390*/  IMAD.U32 R3, RZ, RZ, UR4 ;  /* 0x00000004ff037e24 */ /* 0x000fe2000f8e00ff */
[----:B------:R-:W5:Y:S01]  /*f3a0*/  LD.E.128 R60, desc[UR36][R60.64] ;  /* 0x000000243c3c7980 */ /* 0x000f62000c101d00 */
[C---:B------:R-:W-:Y:S01]  /*f3b0*/  IMAD R77, R19.reuse, UR13, R18 ;  /* 0x0000000d134d7c24 */ /* 0x040fe2000f8e0212 */
[----:B------:R-:W-:Y:S01]  /*f3c0*/  SHF.R.S32.HI R18, RZ, 0x1f, R21 ;  /* 0x0000001fff127819 */ /* 0x000fe20000011415 */
[----:B------:R-:W-:Y:S01]  /*f3d0*/  IMAD.WIDE.U32 R2, R19, UR12, R2 ;  /* 0x0000000c13027c25 */ /* 0x000fe2000f8e0002 */
[----:B------:R-:W5:Y:S03]  /*f3e0*/  LD.E.128 R64, desc[UR36][R64.64] ;  /* 0x0000002440407980 */ /* 0x000f66000c101d00 */
[----:B------:R-:W-:Y:S01]  /*f3f0*/  IMAD.IADD R3, R3, 0x1, R77 ;  /* 0x0000000103037824 */ /* 0x000fe200078e024d */
[----:B------:R-:W5:Y:S01]  /*f400*/  LD.E.128 R68, desc[UR36][R68.64] ;  /* 0x0000002444447980 */ /* 0x000f62000c101d00 */
[----:B------:R-:W-:-:S03]  /*f410*/  IMAD R18, R18, UR10, RZ ;  /* 0x0000000a12127c24 */ /* 0x000fc6000f8e02ff */
[----:B------:R-:W5:Y:S01]  /*f420*/  LD.E.128 R72, desc[UR36][R72.64] ;  /* 0x0000002448487980 */ /* 0x000f62000c101d00 */
[C---:B------:R-:W-:Y:S01]  /*f430*/  IMAD R19, R21.reuse, UR11, R18 ;  /* 0x0000000b15137c24 */ /* 0x040fe2000f8e0212 */
[----:B------:R-:W-:Y:S01]  /*f440*/  @!PT LDS RZ, [RZ] ;  /* 0x00000000fffff984 */ /* 0x000fe20000000800 */
[----:B------:R-:W-:Y:S01]  /*f450*/  @!PT LDS RZ, [RZ] ;  /* 0x00000000fffff984 */ /* 0x000fe20000000800 */
[----:B------:R-:W-:Y:S01]  /*f460*/  @!PT LDS RZ, [RZ] ;  /* 0x00000000fffff984 */ /* 0x000fe20000000800 */
[----:B------:R-:W-:Y:S01]  /*f470*/  @!PT LDS RZ, [RZ] ;  /* 0x00000000fffff984 */ /* 0x000fe20000000800 */
[----:B------:R0:W-:Y:S06]  /*f480*/  MEMBAR.ALL.CTA ;  /* 0x0000000000007992 */ /* 0x0001ec0000008000 */
[----:B0-----:R-:W0:Y:S01]  /*f490*/  FENCE.VIEW.ASYNC.S ;  /* 0x00000000000073c6 */ /* 0x001e220000000000 */
[----:B------:R-:W-:Y:S01]  /*f4a0*/  IMAD.WIDE.U32 R2, R21, UR10, R2 ;  /* 0x0000000a15027c25 */ /* 0x000fe2000f8e0002 */
[----:B------:R-:W-:-:S03]  /*f4b0*/  ULDC.64 UR10, c[0x0][0xa80] ;  /* 0x0002a000000a7ab9 */ /* 0x000fc60000000a00 */
[----:B------:R-:W-:Y:S01]  /*f4c0*/  VIADD R80, R22, UR60 ;  /* 0x0000003c16507c36 */ /* 0x000fe20008000000 */
[----:B------:R-:W-:Y:S01]  /*f4d0*/  LEA R22, P2, R2, UR10, 0x1 ;  /* 0x0000000a02167c11 */ /* 0x000fe2000f8408ff */
[----:B------:R-:W-:-:S05]  /*f4e0*/  IMAD.IADD R3, R3, 0x1, R19 ;  /* 0x0000000103037824 */ /* 0x000fca00078e0213 */
[----:B------:R-:W-:Y:S02]  /*f4f0*/  LEA.HI.X R78, R2, UR11, R3, 0x1, P2 ;  /* 0x0000000b024e7c11 */ /* 0x000fe400090f0c03 */
[C---:B------:R-:W-:Y:S01]  /*f500*/  ISETP.GE.AND P2, PT, R80.reuse, UR16, PT ;  /* 0x0000001050007c0c */ /* 0x040fe2000bf46270 */
[C---:B------:R-:W-:Y:S02]  /*f510*/  VIADD R18, R80.reuse, 0x20 ;  /* 0x0000002050127836 */ /* 0x040fe40000000000 */
[----:B------:R-:W-:Y:S01]  /*f520*/  VIADD R20, R80, 0x40 ;  /* 0x0000004050147836 */ /* 0x000fe20000000000 */
[----:B0-----:R0:W1:Y:S04]  /*f530*/  SHFL.IDX PT, R79, R22, RZ, 0x181f ;  /* 0x00181fff164f7589 */ /* 0x00106800000e0000 */
[----:B------:R0:W2:Y:S01]  /*f540*/  SHFL.IDX PT, R77, R78, RZ, 0x181f ;  /* 0x00181fff4e4d7589 */ /* 0x0000a200000e0000 */
[----:B------:R-:W-:Y:S01]  /*f550*/  SYNCS.ARRIVE.TRANS64.RED.A1T0 RZ, [UR8], RZ ;  /* 0x000000ffffff79a7 */ /* 0x000fe20008100408 */
[----:B------:R-:W-:-:S02]  /*f560*/  ISETP.GE.AND P1, PT, R18, UR16, PT ;  /* 0x0000001012007c0c */ /* 0x000fc4000bf26270 */
[----:B------:R-:W-:Y:S01]  /*f570*/  ISETP.GE.AND P0, PT, R20, UR16, PT ;  /* 0x0000001014007c0c */ /* 0x000fe2000bf06270 */
[----:B------:R-:W-:-:S12]  /*f580*/  @P2 BRA `(.L_x_1311) ;  /* 0x0000000000442947 */ /* 0x000fd80003800000 */
        /* <DEDUP_REMOVED lines=17> */
.L_x_1311:
[----:B------:R-:W-:Y:S05]  /*f6a0*/  BSYNC B1 ;  /* 0x0000000000017941 */ /* 0x000fea0003800000 */
.L_x_1310:
[----:B---3--:R3:W4:Y:S01]  /*f6b0*/  SHFL.IDX PT, R19, R78, 0x1, 0x181f ;  /* 0x00381f004e137f89 */ /* 0x00872200000e0000 */
[----:B------:R-:W-:Y:S03]  /*f6c0*/  BSSY B1, `(.L_x_1312) ;  /* 0x0000014000017945 */ /* 0x000fe60003800000 */
[----:B-----5:R3:W0:Y:S01]  /*f6d0*/  SHFL.IDX PT, R7, R22, 0x1, 0x181f ;  /* 0x00381f0016077f89 */ /* 0x02062200000e0000 */
[----:B------:R-:W-:Y:S05]  /*f6e0*/  @P1 BRA `(.L_x_1313) ;  /* 0x0000000000441947 */ /* 0x000fea0003800000 */
[----:B------:R-:W-:Y:S02]  /*f6f0*/  ULDC UR4, c[0x0][0xac8] ;  /* 0x0002b20000047ab9 */ /* 0x000fe40000000800 */
        /* <DEDUP_REMOVED lines=16> */
.L_x_1313:
[----:B------:R-:W-:Y:S05]  /*f800*/  BSYNC B1 ;  /* 0x0000000000017941 */ /* 0x000fea0003800000 */
.L_x_1312:
[----:B0-----:R0:W0:Y:S01]  /*f810*/  SHFL.IDX PT, R9, R78, 0x2, 0x181f ;  /* 0x00581f004e097f89 */ /* 0x00102200000e0000 */
        /* <DEDUP_REMOVED lines=20> */
.L_x_1315:
[----:B------:R-:W-:Y:S05]  /*f960*/  BSYNC B1 ;  /* 0x0000000000017941 */ /* 0x000fea0003800000 */
.L_x_1314:
[----:B0-----:R-:W-:Y:S01]  /*f970*/  VIADD R2, R80, 0x60 ;  /* 0x0000006050027836 */ /* 0x001fe20000000000 */
[----:B------:R0:W0:Y:S04]  /*f980*/  SHFL.IDX PT, R9, R78, 0x3, 0x181f ;  /* 0x00781f004e097f89 */ /* 0x00002800000e0000 */
[----:B------:R-:W-:Y:S01]  /*f990*/  ISETP.GE.AND P0, PT, R2, UR16, PT ;  /* 0x0000001002007c0c */ /* 0x000fe2000bf06270 */
[----:B------:R0:W0:-:S12]  /*f9a0*/  SHFL.IDX PT, R11, R22, 0x3, 0x181f ;  /* 0x00781f00160b7f89 */ /* 0x00001800000e0000 */
[----:B------:R-:W-:Y:S05]  /*f9b0*/  @P0 BRA `(.L_x_1316) ;  /* 0x0000002400f80947 */ /* 0x000fea0003800000 */
[----:B------:R-:W-:Y:S02]  /*f9c0*/  ULDC UR4, c[0x0][0xac8] ;  /* 0x0002b20000047ab9 */ /* 0x000fe40000000800 */
[----:B------:R-:W-:Y:S02]  /*f9d0*/  ISETP.GE.AND P3, PT, R0, UR4, PT ;  /* 0x0000000400007c0c */ /* 0x000fe4000bf66270 */
[----:B------:R-:W-:Y:S02]  /*f9e0*/  ISETP.GE.AND P4, PT, R82, UR4, PT ;  /* 0x0000000452007c0c */ /* 0x000fe4000bf86270 */
[----:B------:R-:W-:-:S09]  /*f9f0*/  ISETP.GE.AND P5, PT, R84, UR4, PT ;  /* 0x0000000454007c0c */ /* 0x000fd2000bfa6270 */
[-C--:B0-----:R-:W-:Y:S02]  /*fa00*/  @!P3 LEA R2, P0, R0, R11.reuse, 0x1 ;  /* 0x0000000b0002b211 */ /* 0x081fe400078008ff */
[-C--:B------:R-:W-:Y:S02]  /*fa10*/  @!P4 LEA R4, P1, R82, R11.reuse, 0x1 ;  /* 0x0000000b5204c211 */ /* 0x080fe400078208ff */
[----:B------:R-:W-:Y:S02]  /*fa20*/  @!P5 LEA R6, P2, R84, R11, 0x1 ;  /* 0x0000000b5406d211 */ /* 0x000fe400078408ff */
[-C--:B------:R-:W-:Y:S02]  /*fa30*/  @!P3 LEA.HI.X R3, R0, R9.reuse, R87, 0x1, P0 ;  /* 0x000000090003b211 */ /* 0x080fe400000f0c57 */
[-C--:B------:R-:W-:Y:S02]  /*fa40*/  @!P4 LEA.HI.X R5, R82, R9.reuse, R81, 0x1, P1 ;  /* 0x000000095205c211 */ /* 0x080fe400008f0c51 */
[----:B------:R-:W-:Y:S01]  /*fa50*/  @!P5 LEA.HI.X R7, R84, R9, R83, 0x1, P2 ;  /* 0x000000095407d211 */ /* 0x000fe200010f0c53 */
        /* <DEDUP_REMOVED lines=9> */
.L_x_1309:
        /* <DEDUP_REMOVED lines=11> */
[----:B------:R-:W-:Y:S01]  /*fba0*/  VIADD R178, R17, 0x8 ;  /* 0x0000000811b27836 */ /* 0x000fe20000000000 */
[----:B------:R-:W-:Y:S01]  /*fbb0*/  ULDC.64 UR14, c[0x0][0xb40] ;  /* 0x0002d000000e7ab9 */ /* 0x000fe20000000a00 */
[----:B------:R-:W-:Y:S01]  /*fbc0*/  ULDC.64 UR12, c[0x0][0xb38] ;  /* 0x0002ce00000c7ab9 */ /* 0x000fe20000000a00 */
[----:B------:R-:W-:Y:S01]  /*fbd0*/  UIMAD UR4, UR4, UR14, URZ ;  /* 0x0000000e040472a4 */ /* 0x000fe2000f8e023f */
[----:B------:R-:W-:Y:S01]  /*fbe0*/  BSSY B1, `(.L_x_1317) ;  /* 0x00000d0000017945 */ /* 0x000fe20003800000 */
[----:B------:R-:W-:Y:S01]  /*fbf0*/  UIMAD.WIDE.U32 UR10, UR18, UR12, UR10 ;  /* 0x0000000c120a72a5 */ /* 0x000fe2000f8e000a */
[----:B------:R-:W-:Y:S01]  /*fc00*/  SHF.R.S32.HI R22, RZ, 0x1f, R206 ;  /* 0x0000001fff167819 */ /* 0x000fe200000114ce */
[----:B------:R-:W-:Y:S01]  /*fc10*/  UIMAD UR4, UR9, UR15, UR4 ;  /* 0x0000000f090472a4 */ /* 0x000fe2000f8e0204 */
[----:B------:R-:W-:Y:S01]  /*fc20*/  SHF.R.S32.HI R152, RZ, 0x1f, R207 ;  /* 0x0000001fff987819 */ /* 0x000fe200000114cf */
[----:B------:R-:W-:Y:S01]  /*fc30*/  UIMAD UR11, UR18, UR13, UR11 ;  /* 0x0000000d120b72a4 */ /* 0x000fe2000f8e020b */
[----:B------:R-:W-:Y:S01]  /*fc40*/  SHF.R.S32.HI R153, RZ, 0x1f, R208 ;  /* 0x0000001fff997819 */ /* 0x000fe200000114d0 */
[----:B------:R-:W-:Y:S01]  /*fc50*/  UIADD3 UR8, UR8, 0x30820, URZ ;  /* 0x0003082008087890 */ /* 0x000fe2000fffe03f */
[----:B------:R-:W-:Y:S01]  /*fc60*/  SHF.R.S32.HI R154, RZ, 0x1f, R209 ;  /* 0x0000001fff9a7819 */ /* 0x000fe200000114d1 */
[----:B------:R-:W-:Y:S01]  /*fc70*/  UIMAD.WIDE.U32 UR10, UR9, UR14, UR10 ;  /* 0x0000000e090a72a5 */ /* 0x000fe2000f8e000a */
[----:B------:R-:W-:Y:S01]  /*fc80*/  SHF.R.S32.HI R155, RZ, 0x1f, R210 ;  /* 0x0000001fff9b7819 */ /* 0x000fe200000114d2 */
[----:B------:R-:W-:Y:S01]  /*fc90*/  ULDC.64 UR12, c[0x0][0xb48] ;  /* 0x0002d200000c7ab9 */ /* 0x000fe20000000a00 */
[----:B------:R-:W-:Y:S01]  /*fca0*/  @UP1 ULDC UR9, c[0x0][0xbec] ;  /* 0x0002fb0000091ab9 */ /* 0x000fe20000000800 */
[----:B------:R-:W-:Y:S01]  /*fcb0*/  UIADD3 UR11, UR11, UR4, URZ ;  /* 0x000000040b0b7290 */ /* 0x000fe2000fffe03f */
[----:B------:R-:W-:Y:S01]  /*fcc0*/  @P1 IMAD.HI.U32 R0, R3, UR9, RZ ;  /* 0x0000000903001c27 */ /* 0x000fe2000f8e00ff */
[----:B------:R-:W-:Y:S01]  /*fcd0*/  UPRMT UR8, URZ, 0x654, UR8 ;  /* 0x000006543f087896 */ /* 0x000fe20008000008 */
[----:B------:R-:W-:Y:S01]  /*fce0*/  SHF.R.S32.HI R156, RZ, 0x1f, R211 ;  /* 0x0000001fff9c7819 */ /* 0x000fe200000114d3 */
[----:B------:R-:W-:Y:S01]  /*fcf0*/  @UP1 ULDC UR4, c[0x0][0xbf0] ;  /* 0x0002fc0000041ab9 */ /* 0x000fe20000000800 */
[----:B------:R-:W-:Y:S01]  /*fd00*/  UIMAD.WIDE.U32 UR10, UR16, UR12, UR10 ;  /* 0x0000000c100a72a5 */ /* 0x000fe2000f8e000a */
[----:B------:R-:W-:Y:S01]  /*fd10*/  @P1 SHF.R.U32.HI R5, RZ, UR4, R0 ;  /* 0x00000004ff051c19 */ /* 0x000fe20008011600 */
[----:B------:R-:W-:Y:S01]  /*fd20*/  VIADD R173, R17, 0x18 ;  /* 0x0000001811ad7836 */ /* 0x000fe20000000000 */
[----:B------:R-:W-:Y:S01]  /*fd30*/  SHF.R.S32.HI R157, RZ, 0x1f, R212 ;  /* 0x0000001fff9d7819 */ /* 0x000fe200000114d4 */
[----:B------:R-:W-:Y:S01]  /*fd40*/  UIMAD UR4, UR16, UR13, UR11 ;  /* 0x0000000d100472a4 */ /* 0x000fe2000f8e020b */
[--C-:B------:R-:W-:Y:S01]  /*fd50*/  SHF.R.S32.HI R0, RZ, 0x1f, R5.reuse ;  /* 0x0000001fff007819 */ /* 0x100fe20000011405 */
[----:B------:R-:W-:Y:S01]  /*fd60*/  IMAD.MOV R2, RZ, RZ, -R5 ;  /* 0x000000ffff027224 */ /* 0x000fe200078e0a05 */
[----:B------:R-:W-:Y:S01]  /*fd70*/  ULDC.64 UR12, c[0x0][0xb30] ;  /* 0x0002cc00000c7ab9 */ /* 0x000fe20000000a00 */
[----:B------:R-:W-:Y:S01]  /*fd80*/  SYNCS.ARRIVE.TRANS64.RED.A1T0 RZ, [UR8], RZ ;  /* 0x000000ffffff79a7 */ /* 0x000fe20008100408 */
[----:B------:R-:W-:Y:S01]  /*fd90*/  SHF.R.S32.HI R158, RZ, 0x1f, R213 ;  /* 0x0000001fff9e7819 */ /* 0x000fe200000114d5 */
[----:B------:R-:W-:Y:S01]  /*fda0*/  IMAD R7, R2, UR22, R3 ;  /* 0x0000001602077c24 */ /* 0x000fe2000f8e0203 */
[----:B------:R-:W-:Y:S01]  /*fdb0*/  SHF.R.S32.HI R159, RZ, 0x1f, R214 ;  /* 0x0000001fff9f7819 */ /* 0x000fe200000114d6 */
[----:B------:R-:W-:Y:S01]  /*fdc0*/  IMAD R0, R0, UR12, RZ ;  /* 0x0000000c00007c24 */ /* 0x000fe2000f8e02ff */
[----:B------:R-:W-:Y:S01]  /*fdd0*/  SHF.R.S32.HI R160, RZ, 0x1f, R215 ;  /* 0x0000001fffa07819 */ /* 0x000fe200000114d7 */
[----:B------:R-:W-:Y:S01]  /*fde0*/  IMAD.U32 R3, RZ, RZ, UR11 ;  /* 0x0000000bff037e24 */ /* 0x000fe2000f8e00ff */
        /* <DEDUP_REMOVED lines=23> */
[----:B------:R-:W-:Y:S01]  /*ff60*/  VIADD R177, R17, 0x8 ;  /* 0x0000000811b17836 */ /* 0x000fe20000000000 */
[----:B------:R-:W-:Y:S01]  /*ff70*/  LEA.HI.X R6, R2, UR11, R3, 0x2, P1 ;  /* 0x0000000b02067c11 */ /* 0x000fe200088f1403 */
[----:B------:R0:W1:Y:S01]  /*ff80*/  SHFL.IDX PT, R7, R0, RZ, 0x1c1f ;  /* 0x001c1fff00077589 */ /* 0x00006200000e0000 */
[----:B------:R-:W-:-:S02]  /*ff90*/  SHF.R.S32.HI R170, RZ, 0x1f, R227 ;  /* 0x0000001fffaa7819 */ /* 0x000fc400000114e3 */
[----:B------:R-:W-:Y:S01]  /*ffa0*/  SHF.R.S32.HI R171, RZ, 0x1f, R228 ;  /* 0x0000001fffab7819 */ /* 0x000fe200000114e4 */
[----:B------:R0:W2:Y:S01]  /*ffb0*/  SHFL.IDX PT, R8, R6, RZ, 0x1c1f ;  /* 0x001c1fff06087589 */ /* 0x0000a200000e0000 */
[----:B------:R-:W-:Y:S02]  /*ffc0*/  SHF.R.S32.HI R172, RZ, 0x1f, R229 ;  /* 0x0000001fffac7819 */ /* 0x000fe400000114e5 */
[----:B------:R-:W-:Y:S02]  /*ffd0*/  SHF.R.S32.HI R174, RZ, 0x1f, R174 ;  /* 0x0000001fffae7819 */ /* 0x000fe400000114ae */
[----:B------:R-:W-:Y:S02]  /*ffe0*/  SHF.R.S32.HI R176, RZ, 0x1f, R176 ;  /* 0x0000001fffb07819 */ /* 0x000fe400000114b0 */
[----:B------:R-:W-:Y:S02]  /*fff0*/  SHF.R.S32.HI R178, RZ, 0x1f, R178 ;  /* 0x0000001fffb27819 */ /* 0x000fe400000114b2 */
[----:B------:R-:W-:Y:S01]  /*10000*/  SHF.R.S32.HI R179, RZ, 0x1f, R17 ;  /* 0x0000001fffb37819 */ /* 0x000fe20000011411 */
[----:B0-----:R-:W-:Y:S06]  /*10010*/  @P2 BRA `(.L_x_1318) ;  /* 0x0000000800302947 */ /* 0x001fec0003800000 */
[----:B------:R-:W-:Y:S01]  /*10020*/  ULDC UR4, c[0x0][0xac8] ;  /* 0x0002b20000047ab9 */ /* 0x000fe20000000800 */
[C---:B------:R-:W-:Y:S01]  /*10030*/  VIADD R20, R17.reuse, 0xd8 ;  /* 0x000000d811147836 */ /* 0x040fe20000000000 */
[C---:B------:R-:W-:Y:S01]  /*10040*/  ISETP.GE.AND P4, PT, R17.reuse, UR4, PT ;  /* 0x0000000411007c0c */ /* 0x040fe2000bf86270 */
[----:B------:R-:W-:Y:S01]  /*10050*/  VIADD R21, R17, 0xe0 ;  /* 0x000000e011157836 */ /* 0x000fe20000000000 */
[----:B------:R-:W-:Y:S02]  /*10060*/  ISETP.GE.AND P2, PT, R177, UR4, PT ;  /* 0x00000004b1007c0c */ /* 0x000fe4000bf46270 */
[----:B------:R-:W-:Y:S02]  /*10070*/  ISETP.GE.AND P1, PT, R175, UR4, PT ;  /* 0x00000004af007c0c */ /* 0x000fe4000bf26270 */
[----:B------:R-:W-:-:S07]  /*10080*/  SHF.R.S32.HI R9, RZ, 0x1f, R203 ;  /* 0x0000001fff097819 */ /* 0x000fce00000114cb */
[-C--:B-1----:R-:W-:Y:S02]  /*10090*/  @!P4 LEA R2, P3, R17, R7.reuse, 0x2 ;  /* 0x000000071102c211 */ /* 0x082fe400078610ff */
[----:B------:R-:W-:Y:S02]  /*100a0*/  @!P2 LEA R4, P5, R177, R7, 0x2 ;  /* 0x00000007b104a211 */ /* 0x000fe400078a10ff */
[-C--:B--2---:R-:W-:Y:S02]  /*100b0*/  @!P4 LEA.HI.X R3, R17, R8.reuse, R179, 0x2, P3 ;  /* 0x000000081103c211 */ /* 0x084fe400018f14b3 */
[----:B------:R-:W-:Y:S02]  /*100c0*/  ISETP.GE.AND P3, PT, R173, UR4, PT ;  /* 0x00000004ad007c0c */ /* 0x000fe4000bf66270 */
[----:B------:R-:W-:Y:S01]  /*100d0*/  @!P2 LEA.HI.X R5, R177, R8, R178, 0x2, P5 ;  /* 0x00000008b105a211 */ /* 0x000fe200028f14b2 */
[----:B------:R0:W-:Y:S01]  /*100e0*/  @!P4 ST.E.64 desc[UR36][R2.64], R24 ;  /* 0x000000180200c985 */ /* 0x0001e2000c101b24 */
[----:B------:R-:W-:-:S03]  /*100f0*/  ISETP.GE.AND P4, PT, R229, UR4, PT ;  /* 0x00000004e5007c0c */ /* 0x000fc6000bf86270 */
        /* <DEDUP_REMOVED lines=67> */
[-C--:B------:R-:W-:Y:S02]  /*10530*/  @!P1 LEA.HI.X R3, R213, R8.reuse, R158, 0x2, P6 ;  /* 0x00000008d5039211 */ /* 0x080fe400030f149e */
[CC--:B------:R-:W-:Y:S02]  /*10540*/  @!P4 LEA R10, P6, R211.reuse, R7.reuse, 0x2 ;  /* 0x00000007d30ac211 */ /* 0x0c0fe400078c10ff */
[C---:B-1----:R-:W-:Y:S01]  /*10550*/  @!P3 LEA R4, P5, R212.reuse, R7, 0x2 ;  /* 0x00000007d404b211 */ /* 0x042fe200078a10ff */
[----:B------:R0:W-:Y:S01]  /*10560*/  @!P1 ST.E.64 desc[UR36][R2.64], R96 ;  /* 0x0000006002009985 */ /* 0x0001e2000c101b24 */
[-C--:B------:R-:W-:Y:S02]  /*10570*/  @!P4 LEA.HI.X R11, R211, R8.reuse, R156, 0x2, P6 ;  /* 0x00000008d30bc211 */ /* 0x080fe400030f149c */
[----:B------:R-:W-:Y:S02]  /*10580*/  @!P3 LEA.HI.X R5, R212, R8, R157, 0x2, P5 ;  /* 0x00000008d405b211 */ /* 0x000fe400028f149d */
[----:B------:R-:W-:-:S02]  /*10590*/  ISETP.GE.AND P1, PT, R209, UR4, PT ;  /* 0x00000004d1007c0c */ /* 0x000fc4000bf26270 */
[-C--:B------:R-:W-:Y:S01]  /*105a0*/  @!P2 LEA R12, P5, R210, R7.reuse, 0x2 ;  /* 0x00000007d20ca211 */ /* 0x080fe200078a10ff */
[----:B------:R1:W-:Y:S01]  /*105b0*/  @!P3 ST.E.64 desc[UR36][R4.64], R100 ;  /* 0x000000640400b985 */ /* 0x0003e2000c101b24 */
[----:B------:R-:W-:Y:S02]  /*105c0*/  ISETP.GE.AND P3, PT, R208, UR4, PT ;  /* 0x00000004d0007c0c */ /* 0x000fe4000bf66270 */
[----:B------:R-:W-:Y:S01]  /*105d0*/  @!P2 LEA.HI.X R13, R210, R8, R155, 0x2, P5 ;  /* 0x00000008d20da211 */ /* 0x000fe200028f149b */
[----:B------:R-:W-:Y:S01]  /*105e0*/  @!P4 ST.E.64 desc[UR36][R10.64], R104 ;  /* 0x000000680a00c985 */ /* 0x000fe2000c101b24 */
[----:B------:R-:W-:Y:S02]  /*105f0*/  ISETP.GE.AND P4, PT, R207, UR4, PT ;  /* 0x00000004cf007c0c */ /* 0x000fe4000bf86270 */
[----:B------:R-:W-:Y:S01]  /*10600*/  ISETP.GE.AND P5, PT, R206, UR4, PT ;  /* 0x00000004ce007c0c */ /* 0x000fe2000bfa6270 */
[----:B------:R2:W-:Y:S02]  /*10610*/  @!P2 ST.E.64 desc[UR36][R12.64], R108 ;  /* 0x0000006c0c00a985 */ /* 0x0005e4000c101b24 */
[----:B------:R-:W-:-:S04]  /*10620*/  @!P1 LEA R14, P6, R209, R7, 0x2 ;  /* 0x00000007d10e9211 */ /* 0x000fc800078c10ff */
[-C--:B------:R-:W-:Y:S02]  /*10630*/  @!P1 LEA.HI.X R15, R209, R8.reuse, R154, 0x2, P6 ;  /* 0x00000008d10f9211 */ /* 0x080fe400030f149a */
[-C--:B0-----:R-:W-:Y:S02]  /*10640*/  @!P3 LEA R2, P6, R208, R7.reuse, 0x2 ;  /* 0x00000007d002b211 */ /* 0x081fe400078c10ff */
[----:B-1----:R-:W-:Y:S01]  /*10650*/  @!P4 LEA R4, P2, R207, R7, 0x2 ;  /* 0x00000007cf04c211 */ /* 0x002fe200078410ff */
[----:B------:R0:W-:Y:S01]  /*10660*/  @!P1 ST.E.64 desc[UR36][R14.64], R112 ;  /* 0x000000700e009985 */ /* 0x0001e2000c101b24 */
[----:B------:R-:W-:Y:S02]  /*10670*/  ISETP.GE.AND P1, PT, R203, UR4, PT ;  /* 0x00000004cb007c0c */ /* 0x000fe4000bf26270 */
[----:B------:R-:W-:Y:S01]  /*10680*/  @!P4 LEA.HI.X R5, R207, R8, R152, 0x2, P2 ;  /* 0x00000008cf05c211 */ /* 0x000fe200010f1498 */
[----:B--2---:R-:W-:Y:S01]  /*10690*/  VIADD R13, R17, 0xe8 ;  /* 0x000000e8110d7836 */ /* 0x004fe20000000000 */
[----:B------:R-:W-:-:S02]  /*106a0*/  ISETP.GE.AND P2, PT, R20, UR4, PT ;  /* 0x0000000414007c0c */ /* 0x000fc4000bf46270 */
[-C--:B------:R-:W-:Y:S02]  /*106b0*/  @!P3 LEA.HI.X R3, R208, R8.reuse, R153, 0x2, P6 ;  /* 0x00000008d003b211 */ /* 0x080fe400030f1499 */
[C---:B------:R-:W-:Y:S02]  /*106c0*/  @!P5 LEA R18, P6, R206.reuse, R7, 0x2 ;  /* 0x00000007ce12d211 */ /* 0x040fe400078c10ff */
[----:B------:R-:W-:Y:S01]  /*106d0*/  SHF.R.S32.HI R12, RZ, 0x1f, R21 ;  /* 0x0000001fff0c7819 */ /* 0x000fe20000011415 */
[----:B------:R1:W-:Y:S01]  /*106e0*/  @!P3 ST.E.64 desc[UR36][R2.64], R116 ;  /* 0x000000740200b985 */ /* 0x0003e2000c101b24 */
[----:B------:R-:W-:Y:S01]  /*106f0*/  @!P5 LEA.HI.X R19, R206, R8, R22, 0x2, P6 ;  /* 0x00000008ce13d211 */ /* 0x000fe200030f1416 */
[----:B0-----:R-:W-:Y:S01]  /*10700*/  VIADD R15, R17, 0xf0 ;  /* 0x000000f0110f7836 */ /* 0x001fe20000000000 */
[----:B------:R-:W-:Y:S01]  /*10710*/  ISETP.GE.AND P3, PT, R21, UR4, PT ;  /* 0x0000000415007c0c */ /* 0x000fe2000bf66270 */
[----:B------:R0:W-:Y:S01]  /*10720*/  @!P4 ST.E.64 desc[UR36][R4.64], R120 ;  /* 0x000000780400c985 */ /* 0x0001e2000c101b24 */
[----:B------:R-:W-:-:S03]  /*10730*/  ISETP.GE.AND P4, PT, R13, UR4, PT ;  /* 0x000000040d007c0c */ /* 0x000fc6000bf86270 */
[----:B------:R2:W-:Y:S01]  /*10740*/  @!P5 ST.E.64 desc[UR36][R18.64], R124 ;  /* 0x0000007c1200d985 */ /* 0x0005e2000c101b24 */
[----:B------:R-:W-:-:S04]  /*10750*/  @!P1 LEA R10, P5, R203, R7, 0x2 ;  /* 0x00000007cb0a9211 */ /* 0x000fc800078a10ff */
[-C--:B------:R-:W-:Y:S02]  /*10760*/  @!P1 LEA.HI.X R11, R203, R8.reuse, R9, 0x2, P5 ;  /* 0x00000008cb0b9211 */ /* 0x080fe400028f1409 */
[----:B-1----:R-:W-:Y:S02]  /*10770*/  SHF.R.S32.HI R3, RZ, 0x1f, R20 ;  /* 0x0000001fff037819 */ /* 0x002fe40000011414 */
[CC--:B------:R-:W-:Y:S01]  /*10780*/  @!P2 LEA R2, P6, R20.reuse, R7.reuse, 0x2 ;  /* 0x000000071402a211 */ /* 0x0c0fe200078c10ff */
[----:B------:R3:W-:Y:S01]  /*10790*/  @!P1 ST.E.64 desc[UR36][R10.64], R128 ;  /* 0x000000800a009985 */ /* 0x0007e2000c101b24 */
[----:B0-----:R-:W-:Y:S02]  /*107a0*/  @!P3 LEA R4, P5, R21, R7, 0x2 ;  /* 0x000000071504b211 */ /* 0x001fe400078a10ff */
[----:B------:R-:W-:Y:S01]  /*107b0*/  @!P2 LEA.HI.X R3, R20, R8, R3, 0x2, P6 ;  /* 0x000000081403a211 */ /* 0x000fe200030f1403 */
[----:B--2---:R-:W-:Y:S01]  /*107c0*/  VIADD R19, R17, 0xf8 ;  /* 0x000000f811137836 */ /* 0x004fe20000000000 */
[----:B------:R-:W-:-:S02]  /*107d0*/  ISETP.GE.AND P6, PT, R15, UR4, PT ;  /* 0x000000040f007c0c */ /* 0x000fc4000bfc6270 */
[----:B------:R-:W-:Y:S01]  /*107e0*/  @!P3 LEA.HI.X R5, R21, R8, R12, 0x2, P5 ;  /* 0x000000081505b211 */ /* 0x000fe200028f140c */
[----:B------:R3:W-:Y:S01]  /*107f0*/  @!P2 ST.E.64 desc[UR36][R2.64], R132 ;  /* 0x000000840200a985 */ /* 0x0007e2000c101b24 */
[----:B------:R-:W-:Y:S02]  /*10800*/  ISETP.GE.AND P1, PT, R19, UR4, PT ;  /* 0x0000000413007c0c */ /* 0x000fe4000bf26270 */
[----:B------:R-:W-:Y:S01]  /*10810*/  SHF.R.S32.HI R9, RZ, 0x1f, R13 ;  /* 0x0000001fff097819 */ /* 0x000fe2000001140d */
[----:B------:R3:W-:Y:S01]  /*10820*/  @!P3 ST.E.64 desc[UR36][R4.64], R136 ;  /* 0x000000880400b985 */ /* 0x0007e2000c101b24 */
[----:B------:R-:W-:-:S04]  /*10830*/  @!P4 LEA R12, P5, R13, R7, 0x2 ;  /* 0x000000070d0cc211 */ /* 0x000fc800078a10ff */
        /* <DEDUP_REMOVED lines=8> */
[----:B------:R-:W-:-:S05]  /*108c0*/  @!P1 LEA.HI.X R19, R19, R8, R9, 0x2, P5 ;  /* 0x0000000813139211 */ /* 0x000fca00028f1409 */
[----:B------:R3:W-:Y:S04]  /*108d0*/  @!P1 ST.E.64 desc[UR36][R18.64], R148 ;  /* 0x0000009412009985 */ /* 0x0007e8000c101b24 */
.L_x_1318:
[----:B------:R-:W-:Y:S05]  /*108e0*/  BSYNC B1 ;  /* 0x0000000000017941 */ /* 0x000fea0003800000 */
.L_x_1317:
[----:B---3--:R0:W3:Y:S04]  /*108f0*/  SHFL.IDX PT, R14, R6, 0x1, 0x1c1f ;  /* 0x003c1f00060e7f89 */ /* 0x0080e800000e0000 */
[----:B------:R-:W4:Y:S01]  /*10900*/  SHFL.IDX PT, R0, R0, 0x1, 0x1c1f ;  /* 0x003c1f0000007f89 */ /* 0x000f2200000e0000 */
[----:B------:R-:W-:Y:S05]  /*10910*/  @P0 BRA `(.L_x_1316) ;  /* 0x0000001800200947 */ /* 0x000fea0003800000 */
        /* <DEDUP_REMOVED lines=8> */
[-C--:B----4-:R-:W-:Y:S02]  /*109a0*/  @!P4 LEA R2, P3, R17, R0.reuse, 0x2 ;  /* 0x000000001102c211 */ /* 0x090fe400078610ff */
[----:B------:R-:W-:Y:S02]  /*109b0*/  @!P2 LEA R4, P6, R177, R0, 0x2 ;  /* 0x00000000b104a211 */ /* 0x000fe400078c10ff */
[----:B---3--:R-:W-:Y:S02]  /*109c0*/  @!P4 LEA.HI.X R3, R17, R14, R179, 0x2, P3 ;  /* 0x0000000e1103c211 */ /* 0x008fe400018f14b3 */
[----:B------:R-:W-:Y:S02]  /*109d0*/  ISETP.GE.AND P3, PT, R229, UR4, PT ;  /* 0x00000004e5007c0c */ /* 0x000fe4000bf66270 */
[----:B0-----:R-:W-:Y:S01]  /*109e0*/  @!P1 LEA R6, P5, R175, R0, 0x2 ;  /* 0x00000000af069211 */ /* 0x001fe200078a10ff */
[----:B------:R0:W-:Y:S01]  /*109f0*/  @!P4 ST.E.64 desc[UR36][R2.64], R26 ;  /* 0x0000001a0200c985 */ /* 0x0001e2000c101b24 */
[----:B------:R-:W-:-:S02]  /*10a00*/  @!P2 LEA.HI.X R5, R177, R14, R178, 0x2, P6 ;  /* 0x0000000eb105a211 */ /* 0x000fc400030f14b2 */
[----:B------:R-:W-:Y:S02]  /*10a10*/  ISETP.GE.AND P4, PT, R228, UR4, PT ;  /* 0x00000004e4007c0c */ /* 0x000fe4000bf86270 */
[----:B--2---:R-:W-:Y:S01]  /*10a20*/  @!P0 LEA R8, P6, R173, R0, 0x2 ;  /* 0x00000000ad088211 */ /* 0x004fe200078c10ff */
[----:B------:R2:W-:Y:S01]  /*10a30*/  @!P2 ST.E.64 desc[UR36][R4.64], R30 ;  /* 0x0000001e0400a985 */ /* 0x0005e2000c101b24 */
[-C--:B-1----:R-:W-:Y:S02]  /*10a40*/  @!P1 LEA.HI.X R7, R175, R14.reuse, R176, 0x2, P5 ;  /* 0x0000000eaf079211 */ /* 0x082fe400028f14b0 */
[----:B------:R-:W-:Y:S02]  /*10a50*/  ISETP.GE.AND P5, PT, R227, UR4, PT ;  /* 0x00000004e3007c0c */ /* 0x000fe4000bfa6270 */
[----:B------:R-:W-:Y:S01]  /*10a60*/  @!P0 LEA.HI.X R9, R173, R14, R174, 0x2, P6 ;  /* 0x0000000ead098211 */ /* 0x000fe200030f14ae */
[----:B------:R1:W-:Y:S01]  /*10a70*/  @!P1 ST.E.64 desc[UR36][R6.64], R34 ;  /* 0x0000002206009985 */ /* 0x0003e2000c101b24 */
[----:B------:R-:W-:-:S02]  /*10a80*/  ISETP.GE.AND P1, PT, R223, UR4, PT ;  /* 0x00000004df007c0c */ /* 0x000fc4000bf26270 */
[CC--:B0-----:R-:W-:Y:S01]  /*10a90*/  @!P3 LEA R2, P6, R229.reuse, R0.reuse, 0x2 ;  /* 0x00000000e502b211 */ /* 0x0c1fe200078c10ff */
[----:B------:R0:W-:Y:S01]  /*10aa0*/  @!P0 ST.E.64 desc[UR36][R8.64], R38 ;  /* 0x0000002608008985 */ /* 0x0001e2000c101b24 */
[----:B------:R-:W-:Y:S02]  /*10ab0*/  ISETP.GE.AND P0, PT, R226, UR4, PT ;  /* 0x00000004e2007c0c */ /* 0x000fe4000bf06270 */
[C---:B------:R-:W-:Y:S02]  /*10ac0*/  @!P4 LEA R10, P2, R228.reuse, R0, 0x2 ;  /* 0x00000000e40ac211 */ /* 0x040fe400078410ff */
[----:B------:R-:W-:Y:S02]  /*10ad0*/  @!P3 LEA.HI.X R3, R229, R14, R172, 0x2, P6 ;  /* 0x0000000ee503b211 */ /* 0x000fe400030f14ac */
[----:B------:R-:W-:Y:S02]  /*10ae0*/  @!P5 LEA R12, P6, R227, R0, 0x2 ;  /* 0x00000000e30cd211 */ /* 0x000fe400078c10ff */
[----:B------:R-:W-:Y:S01]  /*10af0*/  @!P4 LEA.HI.X R11, R228, R14, R171, 0x2, P2 ;  /* 0x0000000ee40bc211 */ /* 0x000fe200010f14ab */
[----:B------:R3:W-:Y:S01]  /*10b00*/  @!P3 ST.E.64 desc[UR36][R2.64], R42 ;  /* 0x0000002a0200b985 */ /* 0x0007e2000c101b24 */
[----:B------:R-:W-:-:S02]  /*10b10*/  ISETP.GE.AND P2, PT, R222, UR4, PT ;  /* 0x00000004de007c0c */ /* 0x000fc4000bf46270 */
[----:B------:R-:W-:Y:S01]  /*10b20*/  @!P5 LEA.HI.X R13, R227, R14, R170, 0x2, P6 ;  /* 0x0000000ee30dd211 */ /* 0x000fe200030f14aa */
[----:B------:R4:W-:Y:S01]  /*10b30*/  @!P4 ST.E.64 desc[UR36][R10.64], R46 ;  /* 0x0000002e0a00c985 */ /* 0x0009e2000c101b24 */
[CC--:B--2---:R-:W-:Y:S02]  /*10b40*/  @!P0 LEA R4, P4, R226.reuse, R0.reuse, 0x2 ;  /* 0x00000000e2048211 */ /* 0x0c4fe400078810ff */
[----:B------:R-:W-:Y:S01]  /*10b50*/  ISETP.GE.AND P3, PT, R221, UR4, PT ;  /* 0x00000004dd007c0c */ /* 0x000fe2000bf66270 */
[----:B------:R2:W-:Y:S01]  /*10b60*/  @!P5 ST.E.64 desc[UR36][R12.64], R50 ;  /* 0x000000320c00d985 */ /* 0x0005e2000c101b24 */
[----:B-1----:R-:W-:Y:S02]  /*10b70*/  @!P1 LEA R6, P5, R223, R0, 0x2 ;  /* 0x00000000df069211 */ /* 0x002fe400078a10ff */
[----:B------:R-:W-:Y:S02]  /*10b80*/  @!P0 LEA.HI.X R5, R226, R14, R169, 0x2, P4 ;  /* 0x0000000ee2058211 */ /* 0x000fe400020f14a9 */
[----:B------:R-:W-:-:S02]  /*10b90*/  ISETP.GE.AND P4, PT, R220, UR4, PT ;  /* 0x00000004dc007c0c */ /* 0x000fc4000bf86270 */
[----:B------:R-:W-:Y:S01]  /*10ba0*/  @!P1 LEA.HI.X R7, R223, R14, R168, 0x2, P5 ;  /* 0x0000000edf079211 */ /* 0x000fe200028f14a8 */
[----:B------:R-:W-:Y:S01]  /*10bb0*/  @!P0 ST.E.64 desc[UR36][R4.64], R54 ;  /* 0x0000003604008985 */ /* 0x000fe2000c101b24 */
[----:B------:R-:W-:Y:S02]  /*10bc0*/  ISETP.GE.AND P5, PT, R219, UR4, PT ;  /* 0x00000004db007c0c */ /* 0x000fe4000bfa6270 */
[C---:B0-----:R-:W-:Y:S01]  /*10bd0*/  @!P2 LEA R8, P6, R222.reuse, R0, 0x2 ;  /* 0x00000000de08a211 */ /* 0x041fe200078c10ff */
[----:B------:R0:W-:Y:S01]  /*10be0*/  @!P1 ST.E.64 desc[UR36][R6.64], R58 ;  /* 0x0000003a06009985 */ /* 0x0001e2000c101b24 */
[----:B------:R-:W-:Y:S02]  /*10bf0*/  ISETP.GE.AND P1, PT, R217, UR4, PT ;  /* 0x00000004d9007c0c */ /* 0x000fe4000bf26270 */
[----:B------:R-:W-:Y:S02]  /*10c00*/  @!P2 LEA.HI.X R9, R222, R14, R167, 0x2, P6 ;  /* 0x0000000ede09a211 */ /* 0x000fe400030f14a7 */
[----:B---3--:R-:W-:-:S02]  /*10c10*/  @!P3 LEA R2, P6, R221, R0, 0x2 ;  /* 0x00000000dd02b211 */ /* 0x008fc400078c10ff */
[----:B----4-:R-:W-:Y:S01]  /*10c20*/  @!P4 LEA R10, P0, R220, R0, 0x2 ;  /* 0x00000000dc0ac211 */ /* 0x010fe200078010ff */
[----:B------:R1:W-:Y:S01]  /*10c30*/  @!P2 ST.E.64 desc[UR36][R8.64], R62 ;  /* 0x0000003e0800a985 */ /* 0x0003e2000c101b24 */
[----:B------:R-:W-:Y:S02]  /*10c40*/  ISETP.GE.AND P2, PT, R218, UR4, PT ;  /* 0x00000004da007c0c */ /* 0x000fe4000bf46270 */
[----:B------:R-:W-:Y:S02]  /*10c50*/  @!P3 LEA.HI.X R3, R221, R14, R166, 0x2, P6 ;  /* 0x0000000edd03b211 */ /* 0x000fe400030f14a6 */
[C---:B--2---:R-:W-:Y:S02]  /*10c60*/  @!P5 LEA R12, P6, R219.reuse, R0, 0x2 ;  /* 0x00000000db0cd211 */ /* 0x044fe400078c10ff */
[-C--:B------:R-:W-:Y:S01]  /*10c70*/  @!P4 LEA.HI.X R11, R220, R14.reuse, R165, 0x2, P0 ;  /* 0x0000000edc0bc211 */ /* 0x080fe200000f14a5 */
[----:B------:R2:W-:Y:S01]  /*10c80*/  @!P3 ST.E.64 desc[UR36][R2.64], R66 ;  /* 0x000000420200b985 */ /* 0x0005e2000c101b24 */
[----:B------:R-:W-:-:S02]  /*10c90*/  @!P5 LEA.HI.X R13, R219, R14, R164, 0x2, P6 ;  /* 0x0000000edb0dd211 */ /* 0x000fc400030f14a4 */
[----:B------:R-:W-:Y:S01]  /*10ca0*/  ISETP.GE.AND P0, PT, R216, UR4, PT ;  /* 0x00000004d8007c0c */ /* 0x000fe2000bf06270 */
[----:B------:R3:W-:Y:S01]  /*10cb0*/  @!P4 ST.E.64 desc[UR36][R10.64], R70 ;  /* 0x000000460a00c985 */ /* 0x0007e2000c101b24 */
[-C--:B0-----:R-:W-:Y:S02]  /*10cc0*/  @!P1 LEA R6, P3, R217, R0.reuse, 0x2 ;  /* 0x00000000d9069211 */ /* 0x081fe400078610ff */
[C---:B------:R-:W-:Y:S01]  /*10cd0*/  @!P2 LEA R4, P6, R218.reuse, R0, 0x2 ;  /* 0x00000000da04a211 */ /* 0x040fe200078c10ff */
[----:B------:R0:W-:Y:S01]  /*10ce0*/  @!P5 ST.E.64 desc[UR36][R12.64], R74 ;  /* 0x0000004a0c00d985 */ /* 0x0001e2000c101b24 */
[----:B------:R-:W-:Y:S02]  /*10cf0*/  ISETP.GE.AND P5, PT, R215, UR4, PT ;  /* 0x00000004d7007c0c */ /* 0x000fe4000bfa6270 */
[-C--:B------:R-:W-:Y:S02]  /*10d00*/  @!P2 LEA.HI.X R5, R218, R14.reuse, R163, 0x2, P6 ;  /* 0x0000000eda05a211 */ /* 0x080fe400030f14a3 */
[----:B------:R-:W-:-:S02]  /*10d10*/  @!P1 LEA.HI.X R7, R217, R14, R162, 0x2, P3 ;  /* 0x0000000ed9079211 */ /* 0x000fc400018f14a2 */
[----:B------:R-:W-:Y:S01]  /*10d20*/  ISETP.GE.AND P4, PT, R214, UR4, PT ;  /* 0x00000004d6007c0c */ /* 0x000fe2000bf86270 */
[----:B------:R-:W-:Y:S01]  /*10d30*/  @!P2 ST.E.64 desc[UR36][R4.64], R78 ;  /* 0x0000004e0400a985 */ /* 0x000fe2000c101b24 */
[----:B------:R-:W-:Y:S02]  /*10d40*/  ISETP.GE.AND P3, PT, R213, UR4, PT ;  /* 0x00000004d5007c0c */ /* 0x000fe4000bf66270 */
[-C--:B-1----:R-:W-:Y:S01]  /*10d50*/  @!P0 LEA R8, P6, R216, R0.reuse, 0x2 ;  /* 0x00000000d8088211 */ /* 0x082fe200078c10ff */
[----:B------:R1:W-:Y:S01]  /*10d60*/  @!P1 ST.E.64 desc[UR36][R6.64], R82 ;  /* 0x0000005206009985 */ /* 0x0003e2000c101b24 */
[----:B------:R-:W-:Y:S02]  /*10d70*/  ISETP.GE.AND P2, PT, R212, UR4, PT ;  /* 0x00000004d4007c0c */ /* 0x000fe4000bf46270 */
[----:B--2---:R-:W-:Y:S02]  /*10d80*/  @!P5 LEA R2, P1, R215, R0, 0x2 ;  /* 0x00000000d702d211 */ /* 0x004fe400078210ff */
[----:B------:R-:W-:-:S02]  /*10d90*/  @!P0 LEA.HI.X R9, R216, R14, R161, 0x2, P6 ;  /* 0x0000000ed8098211 */ /* 0x000fc400030f14a1 */
[----:B------:R-:W-:Y:S02]  /*10da0*/  @!P5 LEA.HI.X R3, R215, R14, R160, 0x2, P1 ;  /* 0x0000000ed703d211 */ /* 0x000fe400008f14a0 */
[----:B------:R-:W-:Y:S01]  /*10db0*/  ISETP.GE.AND P1, PT, R211, UR4, PT ;  /* 0x00000004d3007c0c */ /* 0x000fe2000bf26270 */
[----:B------:R2:W-:Y:S01]  /*10dc0*/  @!P0 ST.E.64 desc[UR36][R8.64], R86 ;  /* 0x0000005608008985 */ /* 0x0005e2000c101b24 */
[CC--:B---3--:R-:W-:Y:S02]  /*10dd0*/  @!P4 LEA R10, P0, R214.reuse, R0.reuse, 0x2 ;  /* 0x00000000d60ac211 */ /* 0x0c8fe400078010ff */
[----:B0-----:R-:W-:Y:S01]  /*10de0*/  @!P3 LEA R12, P6, R213, R0, 0x2 ;  /* 0x00000000d50cb211 */ /* 0x001fe200078c10ff */
[----:B------:R-:W-:Y:S01]  /*10df0*/  @!P5 ST.E.64 desc[UR36][R2.64], R90 ;  /* 0x0000005a0200d985 */ /* 0x000fe2000c101b24 */
[----:B------:R-:W-:Y:S02]  /*10e00*/  @!P4 LEA.HI.X R11, R214, R14, R159, 0x2, P0 ;  /* 0x0000000ed60bc211 */ /* 0x000fe400000f149f */
[----:B------:R-:W-:-:S02]  /*10e10*/  ISETP.GE.AND P0, PT, R210, UR4, PT ;  /* 0x00000004d2007c0c */ /* 0x000fc4000bf06270 */
[----:B------:R-:W-:Y:S01]  /*10e20*/  @!P3 LEA.HI.X R13, R213, R14, R158, 0x2, P6 ;  /* 0x0000000ed50db211 */ /* 0x000fe200030f149e */
[----:B------:R0:W-:Y:S01]  /*10e30*/  @!P4 ST.E.64 desc[UR36][R10.64], R94 ;  /* 0x0000005e0a00c985 */ /* 0x0001e2000c101b24 */
[----:B------:R-:W-:Y:S02]  /*10e40*/  ISETP.GE.AND P5, PT, R209, UR4, PT ;  /* 0x00000004d1007c0c */ /* 0x000fe4000bfa6270 */
[CC--:B-1----:R-:W-:Y:S01]  /*10e50*/  @!P1 LEA R6, P4, R211.reuse, R0.reuse, 0x2 ;  /* 0x00000000d3069211 */ /* 0x0c2fe200078810ff */
[----:B------:R1:W-:Y:S01]  /*10e60*/  @!P3 ST.E.64 desc[UR36][R12.64], R98 ;  /* 0x000000620c00b985 */ /* 0x0003e2000c101b24 */
[----:B------:R-:W-:Y:S02]  /*10e70*/  @!P2 LEA R4, P6, R212, R0, 0x2 ;  /* 0x00000000d404a211 */ /* 0x000fe400078c10ff */
[----:B------:R-:W-:Y:S02]  /*10e80*/  ISETP.GE.AND P3, PT, R208, UR4, PT ;  /* 0x00000004d0007c0c */ /* 0x000fe4000bf66270 */
[----:B------:R-:W-:-:S02]  /*10e90*/  @!P1 LEA.HI.X R7, R211, R14, R156, 0x2, P4 ;  /* 0x0000000ed3079211 */ /* 0x000fc400020f149c */
[----:B------:R-:W-:Y:S02]  /*10ea0*/  ISETP.GE.AND P4, PT, R207, UR4, PT ;  /* 0x00000004cf007c0c */ /* 0x000fe4000bf86270 */
[----:B------:R-:W-:Y:S02]  /*10eb0*/  @!P2 LEA.HI.X R5, R212, R14, R157, 0x2, P6 ;  /* 0x0000000ed405a211 */ /* 0x000fe400030f149d */
[----:B--2---:R-:W-:-:S03]  /*10ec0*/  @!P0 LEA R8, P6, R210, R0, 0x2 ;  /* 0x00000000d2088211 */ /* 0x004fc600078c10ff */
[----:B------:R2:W-:Y:S01]  /*10ed0*/  @!P2 ST.E.64 desc[UR36][R4.64], R102 ;  /* 0x000000660400a985 */ /* 0x0005e2000c101b24 */
[----:B------:R-:W-:Y:S02]  /*10ee0*/  @!P0 LEA.HI.X R9, R210, R14, R155, 0x2, P6 ;  /* 0x0000000ed2098211 */ /* 0x000fe400030f149b */
[CC--:B0-----:R-:W-:Y:S01]  /*10ef0*/  @!P3 LEA R10, P2, R208.reuse, R0.reuse, 0x2 ;  /* 0x00000000d00ab211 */ /* 0x0c1fe200078410ff */
[----:B------:R-:W-:Y:S01]  /*10f00*/  @!P1 ST.E.64 desc[UR36][R6.64], R106 ;  /* 0x0000006a06009985 */ /* 0x000fe2000c101b24 */
[C---:B------:R-:W-:Y:S02]  /*10f10*/  @!P5 LEA R2, P1, R209.reuse, R0, 0x2 ;  /* 0x00000000d102d211 */ /* 0x040fe400078210ff */
[-C--:B------:R-:W-:Y:S01]  /*10f20*/  @!P3 LEA.HI.X R11, R208, R14.reuse, R153, 0x2, P2 ;  /* 0x0000000ed00bb211 */ /* 0x080fe200010f1499 */
[----:B------:R0:W-:Y:S01]  /*10f30*/  @!P0 ST.E.64 desc[UR36][R8.64], R110 ;  /* 0x0000006e08008985 */ /* 0x0001e2000c101b24 */
[----:B------:R-:W-:Y:S02]  /*10f40*/  @!P5 LEA.HI.X R3, R209, R14, R154, 0x2, P1 ;  /* 0x0000000ed103d211 */ /* 0x000fe400008f149a */
[----:B------:R-:W-:-:S02]  /*10f50*/  ISETP.GE.AND P0, PT, R203, UR4, PT ;  /* 0x00000004cb007c0c */ /* 0x000fc4000bf06270 */
[----:B-1----:R-:W-:Y:S01]  /*10f60*/  @!P4 LEA R12, P1, R207, R0, 0x2 ;  /* 0x00000000cf0cc211 */ /* 0x002fe200078210ff */
[----:B------:R1:W-:Y:S01]  /*10f70*/  @!P5 ST.E.64 desc[UR36][R2.64], R114 ;  /* 0x000000720200d985 */ /* 0x0003e2000c101b24 */
[----:B------:R-:W-:Y:S02]  /*10f80*/  ISETP.GE.AND P2, PT, R21, UR4, PT ;  /* 0x0000000415007c0c */ /* 0x000fe4000bf46270 */
[----:B------:R-:W-:Y:S01]  /*10f90*/  @!P4 LEA.HI.X R13, R207, R14, R152, 0x2, P1 ;  /* 0x0000000ecf0dc211 */ /* 0x000fe200008f1498 */
[----:B------:R3:W-:Y:S01]  /*10fa0*/  @!P3 ST.E.64 desc[UR36][R10.64], R118 ;  /* 0x000000760a00b985 */ /* 0x0007e2000c101b24 */
[----:B------:R-:W-:Y:S02]  /*10fb0*/  ISETP.GE.AND P1, PT, R206, UR4, PT ;  /* 0x00000004ce007c0c */ /* 0x000fe4000bf26270 */
[----:B--2---:R-:W-:Y:S01]  /*10fc0*/  SHF.R.S32.HI R5, RZ, 0x1f, R203 ;  /* 0x0000001fff057819 */ /* 0x004fe200000114cb */
[----:B0-----:R-:W-:Y:S01]  /*10fd0*/  VIADD R9, R17, 0xe0 ;  /* 0x000000e011097836 */ /* 0x001fe20000000000 */
[----:B------:R0:W-:Y:S01]  /*10fe0*/  @!P4 ST.E.64 desc[UR36][R12.64], R122 ;  /* 0x0000007a0c00c985 */ /* 0x0001e2000c101b24 */
[----:B------:R-:W-:-:S02]  /*10ff0*/  @!P0 LEA R4, P6, R203, R0, 0x2 ;  /* 0x00000000cb048211 */ /* 0x000fc400078c10ff */
[----:B------:R-:W-:Y:S02]  /*11000*/  ISETP.GE.AND P3, PT, R19, UR4, PT ;  /* 0x0000000413007c0c */ /* 0x000fe4000bf66270 */
[----:B------:R-:W-:Y:S02]  /*11010*/  ISETP.GE.AND P4, PT, R9, UR4, PT ;  /* 0x0000000409007c0c */ /* 0x000fe4000bf86270 */
[----:B-1----:R-:W-:Y:S02]  /*11020*/  SHF.R.S32.HI R3, RZ, 0x1f, R21 ;  /* 0x0000001fff037819 */ /* 0x002fe40000011415 */
[----:B------:R-:W-:Y:S02]  /*11030*/  @!P2 LEA R6, P5, R21, R0, 0x2 ;  /* 0x000000001506a211 */ /* 0x000fe400078a10ff */
[----:B------:R-:W-:Y:S02]  /*11040*/  @!P0 LEA.HI.X R5, R203, R14, R5, 0x2, P6 ;  /* 0x0000000ecb058211 */ /* 0x000fe400030f1405 */
[----:B------:R-:W-:-:S02]  /*11050*/  @!P1 LEA R2, P6, R206, R0, 0x2 ;  /* 0x00000000ce029211 */ /* 0x000fc400078c10ff */
[-C--:B------:R-:W-:Y:S02]  /*11060*/  @!P2 LEA.HI.X R7, R21, R14.reuse, R3, 0x2, P5 ;  /* 0x0000000e1507a211 */ /* 0x080fe400028f1403 */
[----:B------:R-:W-:Y:S02]  /*11070*/  ISETP.GE.AND P5, PT, R15, UR4, PT ;  /* 0x000000040f007c0c */ /* 0x000fe4000bfa6270 */
[----:B------:R-:W-:Y:S02]  /*11080*/  @!P1 LEA.HI.X R3, R206, R14, R22, 0x2, P6 ;  /* 0x0000000ece039211 */ /* 0x000fe400030f1416 */
[----:B---3--:R-:W-:Y:S02]  /*11090*/  SHF.R.S32.HI R10, RZ, 0x1f, R9 ;  /* 0x0000001fff0a7819 */ /* 0x008fe40000011409 */
[----:B------:R-:W-:Y:S01]  /*110a0*/  @!P4 LEA R8, P6, R9, R0, 0x2 ;  /* 0x000000000908c211 */ /* 0x000fe200078c10ff */
[----:B------:R1:W-:Y:S01]  /*110b0*/  @!P1 ST.E.64 desc[UR36][R2.64], R126 ;  /* 0x0000007e02009985 */ /* 0x0003e2000c101b24 */
[----:B------:R-:W-:-:S02]  /*110c0*/  SHF.R.S32.HI R11, RZ, 0x1f, R19 ;  /* 0x0000001fff0b7819 */ /* 0x000fc40000011413 */
[----:B------:R-:W-:Y:S01]  /*110d0*/  @!P4 LEA.HI.X R9, R9, R14, R10, 0x2, P6 ;  /* 0x0000000e0909c211 */ /* 0x000fe200030f140a */
[----:B------:R1:W-:Y:S01]  /*110e0*/  @!P0 ST.E.64 desc[UR36][R4.64], R130 ;  /* 0x0000008204008985 */ /* 0x0003e2000c101b24 */
[C---:B------:R-:W-:Y:S02]  /*110f0*/  @!P3 LEA R10, P6, R19.reuse, R0, 0x2 ;  /* 0x00000000130ab211 */ /* 0x040fe400078c10ff */
[----:B0-----:R-:W-:Y:S01]  /*11100*/  SHF.R.S32.HI R13, RZ, 0x1f, R15 ;  /* 0x0000001fff0d7819 */ /* 0x001fe2000001140f */
[----:B------:R1:W-:Y:S01]  /*11110*/  @!P2 ST.E.64 desc[UR36][R6.64], R134 ;  /* 0x000000860600a985 */ /* 0x0003e2000c101b24 */
[----:B------:R-:W-:Y:S02]  /*11120*/  @!P3 LEA.HI.X R11, R19, R14, R11, 0x2, P6 ;  /* 0x0000000e130bb211 */ /* 0x000fe400030f140b */
[C---:B------:R-:W-:Y:S01]  /*11130*/  @!P5 LEA R12, P6, R15.reuse, R0, 0x2 ;  /* 0x000000000f0cd211 */ /* 0x040fe200078c10ff */
[----:B------:R1:W-:Y:S03]  /*11140*/  @!P4 ST.E.64 desc[UR36][R8.64], R138 ;  /* 0x0000008a0800c985 */ /* 0x0003e6000c101b24 */
[----:B------:R-:W-:Y:S01]  /*11150*/  @!P5 LEA.HI.X R13, R15, R14, R13, 0x2, P6 ;  /* 0x0000000e0f0dd211 */ /* 0x000fe200030f140d */
[----:B------:R1:W-:Y:S01]  /*11160*/  @!P3 ST.E.64 desc[UR36][R10.64], R142 ;  /* 0x0000008e0a00b985 */ /* 0x0003e2000c101b24 */
[----:B------:R-:W-:-:S03]  /*11170*/  VIADD R15, R17, 0xf8 ;  /* 0x000000f8110f7836 */ /* 0x000fc60000000000 */
[----:B------:R1:W-:Y:S02]  /*11180*/  @!P5 ST.E.64 desc[UR36][R12.64], R146 ;  /* 0x000000920c00d985 */ /* 0x0003e4000c101b24 */
[----:B------:R-:W-:-:S13]  /*11190*/  ISETP.GE.AND P0, PT, R15, UR4, PT ;  /* 0x000000040f007c0c */ /* 0x000fda000bf06270 */
[----:B-1----:R-:W-:Y:S05]  /*111a0*/  @P0 BRA `(.L_x_1316) ;  /* 0x0000000c00fc0947 */ /* 0x002fea0003800000 */
[----:B------:R-:W-:Y:S02]  /*111b0*/  LEA R2, P0, R15, R0, 0x2 ;  /* 0x000000000f027211 */ /* 0x000fe400078010ff */
[----:B------:R-:W-:-:S04]  /*111c0*/  SHF.R.S32.HI R0, RZ, 0x1f, R15 ;  /* 0x0000001fff007819 */ /* 0x000fc8000001140f */
[----:B------:R-:W-:-:S05]  /*111d0*/  LEA.HI.X R3, R15, R14, R0, 0x2, P0 ;  /* 0x0000000e0f037211 */ /* 0x000fca00000f1400 */
[----:B------:R0:W-:Y:S01]  /*111e0*/  ST.E.64 desc[UR36][R2.64], R150 ;  /* 0x0000009602007985 */ /* 0x0001e2000c101b24 */
[----:B------:R-:W-:Y:S05]  /*111f0*/  BRA `(.L_x_1316) ;  /* 0x0000000c00e87947 */ /* 0x000fea0003800000 */
.L_x_1307:
[----:B------:R-:W2:Y:S01]  /*11200*/  LDL R9, [R1+0x10] ;  /* 0x0000100001097983 */ /* 0x000ea20000100800 */
[----:B------:R-:W-:Y:S01]  /*11210*/  ULDC.64 UR8, c[0x0][0xc00] ;  /* 0x0003000000087ab9 */ /* 0x000fe20000000a00 */
[----:B------:R-:W-:Y:S01]  /*11220*/  R2UR UR10, R202 ;  /* 0x00000000ca0a72ca */ /* 0x000fe200000e0000 */
[----:B------:R-:W-:-:S04]  /*11230*/  UISETP.NE.U32.AND UP0, UPT, UR8, URZ, UPT ;  /* 0x0000003f0800728c */ /* 0x000fc8000bf05070 */
[----:B------:R-:W-:-:S03]  /*11240*/  UISETP.NE.AND.EX UP0, UPT, UR9, URZ, UPT, UP0 ;  /* 0x0000003f0900728c */ /* 0x000fc6000bf05300 */
[----:B------:R-:W-:-:S03]  /*11250*/  ULDC.64 UR8, c[0x0][0xc00] ;  /* 0x0003000000087ab9 */ /* 0x000fc60000000a00 */
[----:B------:R-:W-:Y:S02]  /*11260*/  PLOP3.LUT P1, PT, PT, PT, UP0, 0x80, 0x0 ;  /* 0x000000000000781c */ /* 0x000fe40003f2f008 */
[----:B--2---:R-:W-:-:S13]  /*11270*/  R2UR UR4, R9 ;  /* 0x00000000090472ca */ /* 0x004fda00000e0000 */
        /* <DEDUP_REMOVED lines=8> */
[----:B------:R-:W-:Y:S02]  /*11300*/  @UP1 ULDC.64 UR8, c[0x0][0xc08] ;  /* 0x0003020000081ab9 */ /* 0x000fe40000000a00 */
[----:B------:R-:W-:-:S03]  /*11310*/  @UP1 UIMAD.WIDE UR8, UR4, 0x4, UR8 ;  /* 0x00000004040818a5 */ /* 0x000fc6000f8e0208 */
[----:B------:R-:W-:Y:S02]  /*11320*/  ULDC UR4, c[0x0][0xa88] ;  /* 0x0002a20000047ab9 */ /* 0x000fe40000000800 */
[----:B------:R-:W-:Y:S02]  /*11330*/  IMAD.U32 R0, RZ, RZ, UR4 ;  /* 0x00000004ff007e24 */ /* 0x000fe4000f8e00ff */
[----:B------:R-:W-:Y:S02]  /*11340*/  IMAD.U32 R4, RZ, RZ, UR8 ;  /* 0x00000008ff047e24 */ /* 0x000fe4000f8e00ff */
[----:B------:R-:W-:-:S05]  /*11350*/  IMAD.U32 R5, RZ, RZ, UR9 ;  /* 0x00000009ff057e24 */ /* 0x000fca000f8e00ff */
[----:B------:R0:W5:Y:S01]  /*11360*/  @P2 LDG.E R0, desc[UR36][R4.64] ;  /* 0x0000002404002981 */ /* 0x000162000c1e1900 */
[----:B------:R-:W-:Y:S01]  /*11370*/  UISETP.NE.AND UP1, UPT, UR10, URZ, UPT ;  /* 0x0000003f0a00728c */ /* 0x000fe2000bf25270 */
[----:B------:R-:W-:Y:S01]  /*11380*/  UMOV UR4, URZ ;  /* 0x0000003f00047c82 */ /* 0x000fe20008000000 */
[----:B------:R-:W1:Y:S09]  /*11390*/  S2R R6, SR_TID.X ;  /* 0x0000000000067919 */ /* 0x000e720000002100 */
[----:B------:R-:W-:-:S02]  /*113a0*/  @!UP1 ULDC UR10, c[0x0][0xad4] ;  /* 0x0002b500000a9ab9 */ /* 0x000fc40000000800 */
[----:B------:R-:W-:Y:S02]  /*113b0*/  IMAD.U32 R202, RZ, RZ, UR10 ;  /* 0x0000000affca7e24 */ /* 0x000fe4000f8e00ff */
[----:B-1----:R-:W-:-:S05]  /*113c0*/  VIADD R7, R6, 0xffffff80 ;  /* 0xffffff8006077836 */ /* 0x002fca0000000000 */
[----:B------:R-:W-:Y:S02]  /*113d0*/  ISETP.GT.AND P0, PT, R7, 0x7f, PT ;  /* 0x0000007f0700780c */ /* 0x000fe40003f04270 */
[----:B--2---:R-:W-:Y:S01]  /*113e0*/  @P1 R2UR UR4, R8 ;  /* 0x00000000080412ca */ /* 0x004fe200000e0000 */
[----:B0-----:R-:W-:-:S14]  /*113f0*/  @P2 BRA `(.L_x_1319) ;  /* 0x0000000000102947 */ /* 0x001fdc0003800000 */
[----:B------:R-:W-:Y:S05]  /*11400*/  @!P1 BRA `(.L_x_1319) ;  /* 0x00000000000c9947 */ /* 0x000fea0003800000 */
[----:B------:R-:W2:Y:S04]  /*11410*/  LDG.E R5, desc[UR36][R2.64] ;  /* 0x0000002402057981 */ /* 0x000ea8000c1e1900 */
[----:B-----5:R-:W2:Y:S02]  /*11420*/  LDG.E R0, desc[UR36][R2.64+0x4] ;  /* 0x0000042402007981 */ /* 0x020ea4000c1e1900 */
[----:B--2---:R-:W-:-:S07]  /*11430*/  IMAD.IADD R0, R0, 0x1, -R5 ;  /* 0x0000000100007824 */ /* 0x004fce00078e0a05 */
.L_x_1319:
[----:B------:R-:W-:Y:S01]  /*11440*/  R2UR UR8, R9 ;  /* 0x00000000090872ca */ /* 0x000fe200000e0000 */
[----:B------:R-:W-:Y:S01]  /*11450*/  USHF.R.S32.HI UR21, URZ, 0x1f, UR4 ;  /* 0x0000001f3f157899 */ /* 0x000fe20008011404 */
[----:B------:R-:W-:Y:S11]  /*11460*/  BSSY B1, `(.L_x_1320) ;  /* 0x000003c000017945 */ /* 0x000ff60003800000 */
[----:B------:R-:W-:-:S02]  /*11470*/  USHF.R.S32.HI UR13, URZ, 0x1f, UR8 ;  /* 0x0000001f3f0d7899 */ /* 0x000fc40008011408 */
[----:B------:R-:W-:Y:S02]  /*11480*/  USEL UR12, UR8, URZ, !UP0 ;  /* 0x0000003f080c7287 */ /* 0x000fe4000c000000 */
[----:B------:R-:W-:Y:S01]  /*11490*/  USEL UR13, UR13, URZ, !UP0 ;  /* 0x0000003f0d0d7287 */ /* 0x000fe2000c000000 */
[----:B------:R-:W-:Y:S11]  /*114a0*/  @P0 BRA `(.L_x_1321) ;  /* 0x0000000000dc0947 */ /* 0x000ff60003800000 */
[----:B------:R-:W0:Y:S01]  /*114b0*/  LDC R9, c[0x0][0xbe8] ;  /* 0x0002fa00ff097b82 */ /* 0x000e220000000800 */
[----:B------:R-:W-:-:S05]  /*114c0*/  IMAD.U32 R3, RZ, RZ, UR60 ;  /* 0x0000003cff037e24 */ /* 0x000fca000f8e00ff */
[----:B------:R-:W-:Y:S01]  /*114d0*/  IADD3 R4, R3, -0x80, R6 ;  /* 0xffffff8003047810 */ /* 0x000fe20007ffe006 */
[----:B0----5:R-:W-:-:S05]  /*114e0*/  IMAD R2, R0, R9, RZ ;  /* 0x0000000900027224 */ /* 0x021fca00078e02ff */
        /* <DEDUP_REMOVED lines=51> */
.L_x_1321:
[----:B------:R-:W-:Y:S05]  /*11820*/  BSYNC B1 ;  /* 0x0000000000017941 */ /* 0x000fea0003800000 */
.L_x_1320:
[----:B------:R-:W-:-:S13]  /*11830*/  R2UR UR8, R202 ;  /* 0x00000000ca0872ca */ /* 0x000fda00000e0000 */
[----:B------:R-:W-:-:S06]  /*11840*/  UISETP.GT.AND UP0, UPT, UR8, 0x1, UPT ;  /* 0x000000010800788c */ /* 0x000fcc000bf04270 */
[----:B------:R-:W-:-:S13]  /*11850*/  PLOP3.LUT P0, PT, PT, PT, UP0, 0x80, 0x0 ;  /* 0x000000000000781c */ /* 0x000fda0003f0f008 */
[----:B------:R-:W-:Y:S05]  /*11860*/  @P0 BRA `(.L_x_1316) ;  /* 0x00000008004c0947 */ /* 0x000fea0003800000 */
[----:B------:R-:W2:Y:S01]  /*11870*/  LDL R6, [R1+0xc] ;  /* 0x00000c0001067983 */ /* 0x000ea20000100800 */
[----:B------:R-:W1:Y:S01]  /*11880*/  LDC R11, c[0x0][0xbe8] ;  /* 0x0002fa00ff0b7b82 */ /* 0x000e620000000800 */
[----:B------:R-:W-:Y:S01]  /*11890*/  ULDC.64 UR14, c[0x0][0xaa0] ;  /* 0x0002a800000e7ab9 */ /* 0x000fe20000000a00 */
[----:B------:R-:W-:Y:S01]  /*118a0*/  R2UR UR16, R205 ;  /* 0x00000000cd1072ca */ /* 0x000fe200000e0000 */
[----:B------:R-:W-:Y:S01]  /*118b0*/  UIMAD UR10, UR21, UR14, URZ ;  /* 0x0000000e150a72a4 */ /* 0x000fe2000f8e023f */
[----:B------:R-:W-:Y:S01]  /*118c0*/  BSSY B1, `(.L_x_1322) ;  /* 0x000004b000017945 */ /* 0x000fe20003800000 */
[----:B------:R-:W-:Y:S02]  /*118d0*/  UIMAD.WIDE.U32 UR8, UR4, UR14, URZ ;  /* 0x0000000e040872a5 */ /* 0x000fe4000f8e003f */
[----:B------:R-:W-:-:S04]  /*118e0*/  UIMAD UR10, UR4, UR15, UR10 ;  /* 0x0000000f040a72a4 */ /* 0x000fc8000f8e020a */
[----:B------:R-:W-:-:S03]  /*118f0*/  UIADD3 UR9, UR9, UR10, URZ ;  /* 0x0000000a09097290 */ /* 0x000fc6000fffe03f */
[----:B------:R-:W-:Y:S02]  /*11900*/  ULDC.64 UR10, c[0x0][0xae8] ;  /* 0x0002ba00000a7ab9 */ /* 0x000fe40000000a00 */
[----:B------:R-:W-:-:S04]  /*11910*/  UIMAD.WIDE.U32 UR8, UR16, UR10, UR8 ;  /* 0x0000000a100872a5 */ /* 0x000fc8000f8e0008 */
[----:B------:R-:W-:-:S03]  /*11920*/  UIMAD UR9, UR16, UR11, UR9 ;  /* 0x0000000b100972a4 */ /* 0x000fc6000f8e0209 */
[----:B------:R-:W-:Y:S01]  /*11930*/  ULDC.64 UR10, c[0x0][0xaf0] ;  /* 0x0002bc00000a7ab9 */ /* 0x000fe20000000a00 */
[----:B-1----:R-:W-:Y:S01]  /*11940*/  ISETP.NE.AND P0, PT, R11, 0x1, PT ;  /* 0x000000010b00780c */ /* 0x002fe20003f05270 */
[----:B------:R-:W-:-:S04]  /*11950*/  UIMAD UR13, UR13, UR10, URZ ;  /* 0x0000000a0d0d72a4 */ /* 0x000fc8000f8e023f */
[----:B------:R-:W-:Y:S02]  /*11960*/  UIMAD UR4, UR12, UR11, UR13 ;  /* 0x0000000b0c0472a4 */ /* 0x000fe4000f8e020d */
[----:B------:R-:W-:-:S03]  /*11970*/  UIMAD.WIDE.U32 UR12, UR12, UR10, UR8 ;  /* 0x0000000a0c0c72a5 */ /* 0x000fc6000f8e0008 */
[----:B------:R-:W-:Y:S01]  /*11980*/  ULDC.64 UR8, c[0x0][0xae0] ;  /* 0x0002b80000087ab9 */ /* 0x000fe20000000a00 */
[----:B------:R-:W-:Y:S02]  /*11990*/  UIADD3 UR4, UR13, UR4, URZ ;  /* 0x000000040d047290 */ /* 0x000fe4000fffe03f */
[----:B0-----:R-:W0:Y:S08]  /*119a0*/  @P0 LDC R3, c[0x0][0xbec] ;  /* 0x0002fb00ff030b82 */ /* 0x001e300000000800 */
[----:B------:R-:W1:Y:S01]  /*119b0*/  @P0 LDC R7, c[0x0][0xbf0] ;  /* 0x0002fc00ff070b82 */ /* 0x000e620000000800 */
[----:B--2---:R-:W-:-:S02]  /*119c0*/  IMAD R2, R201, 0x20, R6 ;  /* 0x00000020c9027824 */ /* 0x004fc400078e0206 */
[----:B------:R-:W-:Y:S02]  /*119d0*/  VIADD R6, R6, UR60 ;  /* 0x0000003c06067c36 */ /* 0x000fe40008000000 */
[----:B------:R-:W-:-:S04]  /*119e0*/  VIADD R4, R2, UR60 ;  /* 0x0000003c02047c36 */ /* 0x000fc80008000000 */
[----:B0-----:R-:W-:-:S04]  /*119f0*/  @P0 IMAD.HI.U32 R2, R4, R3, RZ ;  /* 0x0000000304020227 */ /* 0x001fc800078e00ff */
[----:B------:R-:W-:Y:S01]  /*11a00*/  IMAD.MOV.U32 R5, RZ, RZ, R4 ;  /* 0x000000ffff057224 */ /* 0x000fe200078e0004 */
[----:B-1----:R-:W-:Y:S01]  /*11a10*/  @P0 SHF.R.U32.HI R5, RZ, R7, R2 ;  /* 0x00000007ff050219 */ /* 0x002fe20000011602 */
[----:B------:R-:W-:Y:S02]  /*11a20*/  IMAD.U32 R3, RZ, RZ, UR13 ;  /* 0x0000000dff037e24 */ /* 0x000fe4000f8e00ff */
[----:B------:R-:W-:Y:S01]  /*11a30*/  IMAD.U32 R3, RZ, RZ, UR4 ;  /* 0x00000004ff037e24 */ /* 0x000fe2000f8e00ff */
[--C-:B------:R-:W-:Y:S01]  /*11a40*/  SHF.R.S32.HI R2, RZ, 0x1f, R5.reuse ;  /* 0x0000001fff027819 */ /* 0x100fe20000011405 */
[----:B------:R-:W-:-:S04]  /*11a50*/  IMAD.MOV R7, RZ, RZ, -R5 ;  /* 0x000000ffff077224 */ /* 0x000fc800078e0a05 */
[----:B------:R-:W-:Y:S02]  /*11a60*/  IMAD R7, R11, R7, R4 ;  /* 0x000000070b077224 */ /* 0x000fe400078e0204 */
[----:B------:R-:W-:Y:S02]  /*11a70*/  IMAD R4, R2, UR8, RZ ;  /* 0x0000000802047c24 */ /* 0x000fe4000f8e02ff */
[----:B------:R-:W-:Y:S02]  /*11a80*/  IMAD.U32 R2, RZ, RZ, UR12 ;  /* 0x0000000cff027e24 */ /* 0x000fe4000f8e00ff */
[C---:B------:R-:W-:Y:S01]  /*11a90*/  IMAD R9, R5.reuse, UR9, R4 ;  /* 0x0000000905097c24 */ /* 0x040fe2000f8e0204 */
[----:B------:R-:W-:Y:S01]  /*11aa0*/  SHF.R.S32.HI R4, RZ, 0x1f, R7 ;  /* 0x0000001fff047819 */ /* 0x000fe20000011407 */
[----:B------:R-:W-:Y:S01]  /*11ab0*/  IMAD.WIDE.U32 R2, R5, UR8, R2 ;  /* 0x0000000805027c25 */ /* 0x000fe2000f8e0002 */
[----:B------:R-:W-:-:S03]  /*11ac0*/  ULDC.64 UR8, c[0x0][0xad8] ;  /* 0x0002b60000087ab9 */ /* 0x000fc60000000a00 */
[----:B------:R-:W-:Y:S02]  /*11ad0*/  IMAD R4, R4, UR8, RZ ;  /* 0x0000000804047c24 */ /* 0x000fe4000f8e02ff */
[----:B------:R-:W-:Y:S02]  /*11ae0*/  IMAD.IADD R3, R3, 0x1, R9 ;  /* 0x0000000103037824 */ /* 0x000fe400078e0209 */
[C---:B------:R-:W-:Y:S02]  /*11af0*/  IMAD R5, R7.reuse, UR9, R4 ;  /* 0x0000000907057c24 */ /* 0x040fe4000f8e0204 */
[----:B------:R-:W-:Y:S01]  /*11b00*/  IMAD.WIDE.U32 R2, R7, UR8, R2 ;  /* 0x0000000807027c25 */ /* 0x000fe2000f8e0002 */
[----:B------:R-:W-:-:S03]  /*11b10*/  ULDC.64 UR8, c[0x0][0xa80] ;  /* 0x0002a00000087ab9 */ /* 0x000fc60000000a00 */
[----:B-----5:R-:W-:Y:S02]  /*11b20*/  IMAD R11, R0, R11, RZ ;  /* 0x0000000b000b7224 */ /* 0x020fe400078e02ff */
[----:B------:R-:W-:Y:S02]  /*11b30*/  VIADD R4, R6, 0x40 ;  /* 0x0000004006047836 */ /* 0x000fe40000000000 */
[----:B------:R-:W-:Y:S01]  /*11b40*/  IMAD.IADD R3, R3, 0x1, R5 ;  /* 0x0000000103037824 */ /* 0x000fe200078e0205 */
[----:B------:R-:W-:Y:S01]  /*11b50*/  LEA R5, P2, R2, UR8, 0x1 ;  /* 0x0000000802057c11 */ /* 0x000fe2000f8408ff */
[----:B------:R-:W-:Y:S01]  /*11b60*/  VIADD R0, R6, 0x20 ;  /* 0x0000002006007836 */ /* 0x000fe20000000000 */
[-C--:B------:R-:W-:Y:S01]  /*11b70*/  ISETP.GE.AND P0, PT, R4, R11.reuse, PT ;  /* 0x0000000b0400720c */ /* 0x080fe20003f06270 */
[----:B------:R-:W-:Y:S01]  /*11b80*/  IMAD.SHL.U32 R7, R201, 0x8, RZ ;  /* 0x00000008c9077824 */ /* 0x000fe200078e00ff */
[----:B------:R-:W-:Y:S02]  /*11b90*/  LEA.HI.X R4, R2, UR9, R3, 0x1, P2 ;  /* 0x0000000902047c11 */ /* 0x000fe400090f0c03 */
[-C--:B------:R-:W-:Y:S01]  /*11ba0*/  ISETP.GE.AND P2, PT, R6, R11.reuse, PT ;  /* 0x0000000b0600720c */ /* 0x080fe20003f46270 */
[C---:B------:R-:W-:Y:S01]  /*11bb0*/  VIADD R13, R7.reuse, 0x80 ;  /* 0x00000080070d7836 */ /* 0x040fe20000000000 */
[----:B------:R-:W-:Y:S01]  /*11bc0*/  ISETP.GE.AND P1, PT, R0, R11, PT ;  /* 0x0000000b0000720c */ /* 0x000fe20003f26270 */
[C---:B------:R-:W-:Y:S01]  /*11bd0*/  VIADD R15, R7.reuse, 0x40 ;  /* 0x00000040070f7836 */ /* 0x040fe20000000000 */
[----:B------:R0:W1:Y:S01]  /*11be0*/  SHFL.IDX PT, R2, R5, RZ, 0x181f ;  /* 0x00181fff05027589 */ /* 0x00006200000e0000 */
[----:B------:R-:W-:Y:S01]  /*11bf0*/  VIADD R9, R7, 0xc0 ;  /* 0x000000c007097836 */ /* 0x000fe20000000000 */
[----:B------:R-:W-:-:S02]  /*11c00*/  SHF.R.S32.HI R10, RZ, 0x1f, R7 ;  /* 0x0000001fff0a7819 */ /* 0x000fc40000011407 */
[----:B------:R0:W2:Y:S01]  /*11c10*/  SHFL.IDX PT, R0, R4, RZ, 0x181f ;  /* 0x00181fff04007589 */ /* 0x0000a200000e0000 */
[----:B------:R-:W-:Y:S02]  /*11c20*/  SHF.R.S32.HI R8, RZ, 0x1f, R13 ;  /* 0x0000001fff087819 */ /* 0x000fe4000001140d */
[----:B------:R-:W-:Y:S02]  /*11c30*/  SHF.R.S32.HI R12, RZ, 0x1f, R15 ;  /* 0x0000001fff0c7819 */ /* 0x000fe4000001140f */
        /* <DEDUP_REMOVED lines=19> */
.L_x_1323:
[----:B------:R-:W-:Y:S05]  /*11d70*/  BSYNC B1 ;  /* 0x0000000000017941 */ /* 0x000fea0003800000 */
.L_x_1322:
        /* <DEDUP_REMOVED lines=21> */
.L_x_1325:
[----:B------:R-:W-:Y:S05]  /*11ed0*/  BSYNC B1 ;  /* 0x0000000000017941 */ /* 0x000fea0003800000 */
.L_x_1324:
        /* <DEDUP_REMOVED lines=21> */
.L_x_1327:
[----:B------:R-:W-:Y:S05]  /*12030*/  BSYNC B1 ;  /* 0x0000000000017941 */ /* 0x000fea0003800000 */
.L_x_1326:
        /* <DEDUP_REMOVED lines=22> */
.L_x_1316:
[----:B------:R-:W-:Y:S05]  /*121a0*/  BSYNC B0 ;  /* 0x0000000000007941 */ /* 0x000fea0003800000 */
.L_x_1306:
[----:B------:R-:W-:Y:S02]  /*121b0*/  ULDC UR4, c[0x0][0xc3c] ;  /* 0x00030f0000047ab9 */ /* 0x000fe40000000800 */
[----:B------:R-:W-:-:S06]  /*121c0*/  UISETP.GE.AND UP0, UPT, UR7, UR4, UPT ;  /* 0x000000040700728c */ /* 0x000fcc000bf06270 */
[----:B------:R-:W-:-:S13]  /*121d0*/  PLOP3.LUT P0, PT, PT, PT, UP0, 0x80, 0x0 ;  /* 0x000000000000781c */ /* 0x000fda0003f0f008 */
[----:B------:R-:W-:Y:S05]  /*121e0*/  @!P0 BRA `(.L_x_1328) ;  /* 0xfffffeec00b88947 */ /* 0x000fea000383ffff */
[----:B------:R-:W-:Y:S05]  /*121f0*/  EXIT ;  /* 0x000000000000794d */ /* 0x000fea0003800000 */
.L_x_1215:
        /* <DEDUP_REMOVED lines=13> */
[----:B------:R-:W1:Y:S01]  /*122d0*/  LDS.128 R24, [UR4+0x308d0] ;  /* 0x0308d004ff187984 */ /* 0x000e620008000c00 */
[----:B------:R-:W-:Y:S06]  /*122e0*/  BAR.ARV 0x4, 0x180 ;  /* 0x0106000000007b1d */ /* 0x000fec0000002000 */
[----:B------:R-:W-:Y:S05]  /*122f0*/  BRA `(.L_x_1330) ;  /* 0x0000000c00907947 */ /* 0x000fea0003800000 */
.L_x_1329:
        /* <DEDUP_REMOVED lines=43> */
.L_x_1333:
        /* <DEDUP_REMOVED lines=35> */
.L_x_1331:
        /* <DEDUP_REMOVED lines=9> */
[----:B0-----:R-:W-:-:S07]  /*12870*/  ISETP.NE.AND P1, PT, R9, 0x1, PT ;  /* 0x000000010900780c */ /* 0x001fce0003f25270 */
[----:B-1----:R-:W-:Y:S06]  /*12880*/  @!P0 BRA `(.L_x_1334) ;  /* 0x0000000000088947 */ /* 0x002fec0003800000 */
[----:B------:R-:W-:-:S06]  /*12890*/  VIADD R24, R27, 0xffffffff ;  /* 0xffffffff1b187836 */ /* 0x000fcc0000000000 */
[----:B------:R0:W1:Y:S02]  /*128a0*/  SHFL.IDX PT, R24, R5, R24, 0x1f ;  /* 0x00001f1805187589 */ /* 0x00006400000e0000 */
.L_x_1334:
[----:B-1----:R-:W-:Y:S02]  /*128b0*/  IMAD R24, R24, UR5, R3 ;  /* 0x0000000518187c24 */ /* 0x002fe4000f8e0203 */
[----:B------:R-:W-:-:S03]  /*128c0*/  VIADD R27, R27, UR4 ;  /* 0x000000041b1b7c36 */ /* 0x000fc60008000000 */
[----:B0-----:R-:W-:Y:S01]  /*128d0*/  IADD3 R5, -R24, UR6, RZ ;  /* 0x0000000618057c10 */ /* 0x001fe2000fffe1ff */
[----:B------:R-:W-:Y:S06]  /*128e0*/  @!P1 BRA `(.L_x_1335) ;  /* 0x0000000000e89947 */ /* 0x000fec0003800000 */
[-C--:B--2---:R-:W-:Y:S02]  /*128f0*/  IABS R12, R6.reuse ;  /* 0x00000006000c7213 */ /* 0x084fe40000000000 */
[----:B------:R-:W-:Y:S02]  /*12900*/  IABS R4, R9 ;  /* 0x0000000900047213 */ /* 0x000fe40000000000 */
[----:B------:R-:W0:Y:S01]  /*12910*/  I2F.RP R8, R12 ;  /* 0x0000000c00087306 */ /* 0x000e220000209400 */
[----:B------:R-:W-:-:S07]  /*12920*/  IABS R13, R6 ;  /* 0x00000006000d7213 */ /* 0x000fce0000000000 */
[----:B------:R-:W1:Y:S08]  /*12930*/  I2F.RP R10, R4 ;  /* 0x00000004000a7306 */ /* 0x000e700000209400 */
[----:B0-----:R-:W0:Y:S08]  /*12940*/  MUFU.RCP R8, R8 ;  /* 0x0000000800087308 */ /* 0x001e300000001000 */
[----:B-1----:R-:W-:Y:S01]  /*12950*/  MUFU.RCP R10, R10 ;  /* 0x0000000a000a7308 */ /* 0x002fe20000001000 */
[----:B0-----:R-:W-:Y:S01]  /*12960*/  VIADD R2, R8, 0xffffffe ;  /* 0x0ffffffe08027836 */ /* 0x001fe20000000000 */
[----:B------:R-:W-:-:S06]  /*12970*/  IABS R8, R5 ;  /* 0x0000000500087213 */ /* 0x000fcc0000000000 */
[----:B------:R0:W1:Y:S02]  /*12980*/  F2I.FTZ.U32.TRUNC.NTZ R3, R2 ;  /* 0x0000000200037305 */ /* 0x000064000021f000 */
[----:B0-----:R-:W-:Y:S02]  /*12990*/  IMAD.MOV.U32 R2, RZ, RZ, RZ ;  /* 0x000000ffff027224 */ /* 0x001fe400078e00ff */
[----:B-1----:R-:W-:-:S04]  /*129a0*/  IMAD.MOV R11, RZ, RZ, -R3 ;  /* 0x000000ffff0b7224 */ /* 0x002fc800078e0a03 */
[----:B------:R-:W-:-:S04]  /*129b0*/  IMAD R11, R11, R12, RZ ;  /* 0x0000000c0b0b7224 */ /* 0x000fc800078e02ff */
[----:B------:R-:W-:-:S04]  /*129c0*/  IMAD.HI.U32 R3, R3, R11, R2 ;  /* 0x0000000b03037227 */ /* 0x000fc800078e0002 */
[----:B------:R-:W-:Y:S02]  /*129d0*/  IMAD.MOV R11, RZ, RZ, -R13 ;  /* 0x000000ffff0b7224 */ /* 0x000fe400078e0a0d */
[----:B------:R-:W-:-:S04]  /*129e0*/  IMAD.HI.U32 R2, R3, R8, RZ ;  /* 0x0000000803027227 */ /* 0x000fc800078e00ff */
[----:B------:R-:W-:Y:S01]  /*129f0*/  IMAD R3, R2, R11, R8 ;  /* 0x0000000b02037224 */ /* 0x000fe200078e0208 */
[----:B------:R-:W-:Y:S01]  /*12a00*/  LOP3.LUT R8, R5, R6, RZ, 0x3c, !PT ;  /* 0x0000000605087212 */ /* 0x000fe200078e3cff */
[----:B------:R-:W-:-:S03]  /*12a10*/  VIADD R11, R10, 0xffffffe ;  /* 0x0ffffffe0a0b7836 */ /* 0x000fc60000000000 */
[----:B------:R-:W-:Y:S02]  /*12a20*/  ISETP.GT.U32.AND P1, PT, R12, R3, PT ;  /* 0x000000030c00720c */ /* 0x000fe40003f24070 */
[----:B------:R-:W-:-:S11]  /*12a30*/  ISETP.GE.AND P2, PT, R8, RZ, PT ;  /* 0x000000ff0800720c */ /* 0x000fd60003f46270 */
[----:B------:R-:W-:Y:S02]  /*12a40*/  @!P1 IMAD.IADD R3, R3, 0x1, -R12 ;  /* 0x0000000103039824 */ /* 0x000fe400078e0a0c */
[----:B------:R-:W-:Y:S01]  /*12a50*/  @!P1 VIADD R2, R2, 0x1 ;  /* 0x0000000102029836 */ /* 0x000fe20000000000 */
[----:B------:R-:W-:Y:S02]  /*12a60*/  ISETP.NE.AND P1, PT, R6, RZ, PT ;  /* 0x000000ff0600720c */ /* 0x000fe40003f25270 */
[----:B------:R-:W-:Y:S02]  /*12a70*/  ISETP.GE.U32.AND P0, PT, R3, R12, PT ;  /* 0x0000000c0300720c */ /* 0x000fe40003f06070 */
[----:B------:R-:W0:Y:S11]  /*12a80*/  F2I.FTZ.U32.TRUNC.NTZ R3, R11 ;  /* 0x0000000b00037305 */ /* 0x000e36000021f000 */
[----:B------:R-:W-:-:S04]  /*12a90*/  @P0 VIADD R2, R2, 0x1 ;  /* 0x0000000102020836 */ /* 0x000fc80000000000 */
[----:B------:R-:W-:Y:S01]  /*12aa0*/  IMAD.MOV.U32 R10, RZ, RZ, R2 ;  /* 0x000000ffff0a7224 */ /* 0x000fe200078e0002 */
[----:B------:R-:W-:Y:S01]  /*12ab0*/  IABS R2, R9 ;  /* 0x0000000900027213 */ /* 0x000fe20000000000 */
[----:B0-----:R-:W-:Y:S02]  /*12ac0*/  IMAD.MOV R13, RZ, RZ, -R3 ;  /* 0x000000ffff0d7224 */ /* 0x001fe400078e0a03 */
[----:B------:R-:W-:Y:S01]  /*12ad0*/  @!P2 IMAD.MOV R10, RZ, RZ, -R10 ;  /* 0x000000ffff0aa224 */ /* 0x000fe200078e0a0a */
[----:B------:R-:W-:Y:S01]  /*12ae0*/  @!P1 LOP3.LUT R10, RZ, R6, RZ, 0x33, !PT ;  /* 0x00000006ff0a9212 */ /* 0x000fe200078e33ff */
[----:B------:R-:W-:Y:S02]  /*12af0*/  IMAD.MOV R12, RZ, RZ, -R2 ;  /* 0x000000ffff0c7224 */ /* 0x000fe400078e0a02 */
[----:B------:R-:W-:Y:S01]  /*12b00*/  IMAD R11, R13, R4, RZ ;  /* 0x000000040d0b7224 */ /* 0x000fe200078e02ff */
[----:B------:R-:W-:Y:S01]  /*12b10*/  IABS R8, R10 ;  /* 0x0000000a00087213 */ /* 0x000fe20000000000 */
[----:B------:R-:W-:-:S04]  /*12b20*/  IMAD.MOV.U32 R2, RZ, RZ, RZ ;  /* 0x000000ffff027224 */ /* 0x000fc800078e00ff */
[----:B------:R-:W-:-:S04]  /*12b30*/  IMAD.HI.U32 R2, R3, R11, R2 ;  /* 0x0000000b03027227 */ /* 0x000fc800078e0002 */
[----:B------:R-:W-:Y:S02]  /*12b40*/  IMAD.MOV.U32 R3, RZ, RZ, R8 ;  /* 0x000000ffff037224 */ /* 0x000fe400078e0008 */
[----:B------:R-:W-:Y:S02]  /*12b50*/  IMAD.MOV.U32 R8, RZ, RZ, R12 ;  /* 0x000000ffff087224 */ /* 0x000fe400078e000c */
[----:B------:R-:W-:-:S04]  /*12b60*/  IMAD.HI.U32 R2, R2, R3, RZ ;  /* 0x0000000302027227 */ /* 0x000fc800078e00ff */
[----:B------:R-:W-:-:S05]  /*12b70*/  IMAD R3, R2, R8, R3 ;  /* 0x0000000802037224 */ /* 0x000fca00078e0203 */
[----:B------:R-:W-:-:S13]  /*12b80*/  ISETP.GT.U32.AND P1, PT, R4, R3, PT ;  /* 0x000000030400720c */ /* 0x000fda0003f24070 */
[----:B------:R-:W-:Y:S02]  /*12b90*/  @!P1 IMAD.IADD R3, R3, 0x1, -R4 ;  /* 0x0000000103039824 */ /* 0x000fe400078e0a04 */
[----:B------:R-:W-:Y:S01]  /*12ba0*/  @!P1 VIADD R2, R2, 0x1 ;  /* 0x0000000102029836 */ /* 0x000fe20000000000 */
[----:B------:R-:W-:Y:S02]  /*12bb0*/  ISETP.NE.AND P1, PT, R9, RZ, PT ;  /* 0x000000ff0900720c */ /* 0x000fe40003f25270 */
[----:B------:R-:W-:Y:S02]  /*12bc0*/  ISETP.GE.U32.AND P0, PT, R3, R4, PT ;  /* 0x000000040300720c */ /* 0x000fe40003f06070 */
[----:B------:R-:W-:-:S04]  /*12bd0*/  LOP3.LUT R3, R10, R9, RZ, 0x3c, !PT ;  /* 0x000000090a037212 */ /* 0x000fc800078e3cff */
[----:B------:R-:W-:Y:S01]  /*12be0*/  ISETP.GE.AND P2, PT, R3, RZ, PT ;  /* 0x000000ff0300720c */ /* 0x000fe20003f46270 */
[----:B------:R-:W-:-:S06]  /*12bf0*/  IMAD.MOV R3, RZ, RZ, -R10 ;  /* 0x000000ffff037224 */ /* 0x000fcc00078e0a0a */
[----:B------:R-:W-:-:S06]  /*12c00*/  @P0 VIADD R2, R2, 0x1 ;  /* 0x0000000102020836 */ /* 0x000fcc0000000000 */
[----:B------:R-:W-:Y:S01]  /*12c10*/  @!P2 IMAD.MOV R2, RZ, RZ, -R2 ;  /* 0x000000ffff02a224 */ /* 0x000fe200078e0a02 */
[----:B------:R-:W-:-:S05]  /*12c20*/  @!P1 LOP3.LUT R2, RZ, R9, RZ, 0x33, !PT ;  /* 0x00000009ff029212 */ /* 0x000fca00078e33ff */
[----:B------:R-:W-:-:S04]  /*12c30*/  IMAD.MOV R26, RZ, RZ, -R2 ;  /* 0x000000ffff1a7224 */ /* 0x000fc800078e0a02 */
[C---:B------:R-:W-:Y:S02]  /*12c40*/  IMAD R26, R9.reuse, R26, R10 ;  /* 0x0000001a091a7224 */ /* 0x040fe400078e020a */
[----:B------:R-:W-:Y:S02]  /*12c50*/  IMAD R9, R9, 0x1000000, R2 ;  /* 0x0100000009097824 */ /* 0x000fe400078e0202 */
[----:B------:R-:W-:Y:S02]  /*12c60*/  IMAD R2, R6, R3, R5 ;  /* 0x0000000306027224 */ /* 0x000fe400078e0205 */
[----:B------:R-:W-:Y:S01]  /*12c70*/  IMAD R26, R26, 0x10000, R9 ;  /* 0x000100001a1a7824 */ /* 0x000fe200078e0209 */
[----:B------:R-:W-:Y:S06]  /*12c80*/  BRA `(.L_x_1336) ;  /* 0x0000000000f47947 */ /* 0x000fec0003800000 */
.L_x_1335:
[----:B------:R-:W0:Y:S02]  /*12c90*/  LDC.64 R2, c[0x0][0xc90] ;  /* 0x00032400ff027b82 */ /* 0x000e240000000a00 */
[----:B0-----:R-:W-:-:S05]  /*12ca0*/  IMAD.WIDE R2, R27, 0x4, R2 ;  /* 0x000000041b027825 */ /* 0x001fca00078e0202 */
[----:B------:R0:W2:Y:S01]  /*12cb0*/  LDG.E R13, desc[UR36][R2.64] ;  /* 0x00000024020d7981 */ /* 0x0000a2000c1e1900 */
[----:B------:R-:W-:Y:S01]  /*12cc0*/  IABS R15, R5 ;  /* 0x00000005000f7213 */ /* 0x000fe20000000000 */
[----:B0-----:R-:W-:Y:S02]  /*12cd0*/  IMAD.MOV.U32 R2, RZ, RZ, RZ ;  /* 0x000000ffff027224 */ /* 0x001fe400078e00ff */
[----:B--2---:R-:W-:-:S05]  /*12ce0*/  IMAD R4, R6, R13, RZ ;  /* 0x0000000d06047224 */ /* 0x004fca00078e02ff */
[-C--:B------:R-:W-:Y:S02]  /*12cf0*/  IABS R10, R4.reuse ;  /* 0x00000004000a7213 */ /* 0x080fe40000000000 */
[----:B------:R-:W-:Y:S02]  /*12d00*/  IABS R12, R4 ;  /* 0x00000004000c7213 */ /* 0x000fe40000000000 */
[----:B------:R-:W0:Y:S08]  /*12d10*/  I2F.RP R8, R10 ;  /* 0x0000000a00087306 */ /* 0x000e300000209400 */
[----:B0-----:R-:W0:Y:S02]  /*12d20*/  MUFU.RCP R8, R8 ;  /* 0x0000000800087308 */ /* 0x001e240000001000 */
[----:B0-----:R-:W-:-:S06]  /*12d30*/  VIADD R9, R8, 0xffffffe ;  /* 0x0ffffffe08097836 */ /* 0x001fcc0000000000 */
[----:B------:R-:W0:Y:S02]  /*12d40*/  F2I.FTZ.U32.TRUNC.NTZ R3, R9 ;  /* 0x0000000900037305 */ /* 0x000e24000021f000 */
[----:B0-----:R-:W-:-:S04]  /*12d50*/  IMAD.MOV R11, RZ, RZ, -R3 ;  /* 0x000000ffff0b7224 */ /* 0x001fc800078e0a03 */
[----:B------:R-:W-:-:S04]  /*12d60*/  IMAD R11, R11, R10, RZ ;  /* 0x0000000a0b0b7224 */ /* 0x000fc800078e02ff */
[----:B------:R-:W-:-:S04]  /*12d70*/  IMAD.HI.U32 R2, R3, R11, R2 ;  /* 0x0000000b03027227 */ /* 0x000fc800078e0002 */
[----:B------:R-:W-:Y:S02]  /*12d80*/  IMAD.MOV R3, RZ, RZ, -R12 ;  /* 0x000000ffff037224 */ /* 0x000fe400078e0a0c */
        /* <DEDUP_REMOVED lines=12> */
[----:B------:R-:W-:Y:S02]  /*12e50*/  IMAD R11, R13, R2, RZ ;  /* 0x000000020d0b7224 */ /* 0x000fe400078e02ff */
[----:B------:R-:W-:Y:S02]  /*12e60*/  IMAD.MOV R2, RZ, RZ, -R2 ;  /* 0x000000ffff027224 */ /* 0x000fe400078e0a02 */
[----:B------:R-:W-:Y:S02]  /*12e70*/  IMAD.MOV R3, RZ, RZ, -R11 ;  /* 0x000000ffff037224 */ /* 0x000fe400078e0a0b */
[----:B------:R-:W-:Y:S02]  /*12e80*/  IMAD R4, R4, R2, R5 ;  /* 0x0000000204047224 */ /* 0x000fe400078e0205 */
[----:B------:R-:W-:Y:S01]  /*12e90*/  IMAD.MOV.U32 R2, RZ, RZ, RZ ;  /* 0x000000ffff027224 */ /* 0x000fe200078e00ff */
[----:B------:R-:W-:-:S04]  /*12ea0*/  VIADDMNMX R13, R3, UR5, R13, PT ;  /* 0x00000005030d7c46 */ /* 0x000fc8000b80010d */
[-C--:B------:R-:W-:Y:S01]  /*12eb0*/  IABS R10, R13.reuse ;  /* 0x0000000d000a7213 */ /* 0x080fe20000000000 */
[----:B------:R-:W-:Y:S01]  /*12ec0*/  IMAD.MOV R26, RZ, RZ, -R13 ;  /* 0x000000ffff1a7224 */ /* 0x000fe200078e0a0d */
[----:B------:R-:W-:Y:S02]  /*12ed0*/  IABS R12, R13 ;  /* 0x0000000d000c7213 */ /* 0x000fe40000000000 */
[----:B------:R-:W0:Y:S08]  /*12ee0*/  I2F.RP R8, R10 ;  /* 0x0000000a00087306 */ /* 0x000e300000209400 */
[----:B0-----:R-:W0:Y:S02]  /*12ef0*/  MUFU.RCP R8, R8 ;  /* 0x0000000800087308 */ /* 0x001e240000001000 */
[----:B0-----:R-:W-:-:S06]  /*12f00*/  VIADD R3, R8, 0xffffffe ;  /* 0x0ffffffe08037836 */ /* 0x001fcc0000000000 */
[----:B------:R-:W0:Y:S02]  /*12f10*/  F2I.FTZ.U32.TRUNC.NTZ R3, R3 ;  /* 0x0000000300037305 */ /* 0x000e24000021f000 */
[----:B0-----:R-:W-:-:S04]  /*12f20*/  IMAD.MOV R9, RZ, RZ, -R3 ;  /* 0x000000ffff097224 */ /* 0x001fc800078e0a03 */
[----:B------:R-:W-:Y:S01]  /*12f30*/  IMAD.MOV.U32 R5, RZ, RZ, R9 ;  /* 0x000000ffff057224 */ /* 0x000fe200078e0009 */
[----:B------:R-:W-:-:S03]  /*12f40*/  IABS R9, R4 ;  /* 0x0000000400097213 */ /* 0x000fc60000000000 */
        /* <DEDUP_REMOVED lines=11> */
[----:B------:R-:W-:Y:S02]  /*13000*/  ISETP.GE.AND P2, PT, R3, RZ, PT ;  /* 0x000000ff0300720c */ /* 0x000fe40003f46270 */
[----:B------:R-:W-:-:S05]  /*13010*/  IADD3 R3, R11, 0x1000000, R4 ;  /* 0x010000000b037810 */ /* 0x000fca0007ffe004 */
[----:B------:R-:W-:-:S06]  /*13020*/  @P0 VIADD R2, R2, 0x1 ;  /* 0x0000000102020836 */ /* 0x000fcc0000000000 */
[----:B------:R-:W-:Y:S01]  /*13030*/  @!P2 IMAD.MOV R2, RZ, RZ, -R2 ;  /* 0x000000ffff02a224 */ /* 0x000fe200078e0a02 */
[----:B------:R-:W-:-:S05]  /*13040*/  @!P1 LOP3.LUT R2, RZ, R13, RZ, 0x33, !PT ;  /* 0x0000000dff029212 */ /* 0x000fca00078e33ff */
[----:B------:R-:W-:-:S07]  /*13050*/  IMAD R26, R2, R26, R3 ;  /* 0x0000001a021a7224 */ /* 0x000fce00078e0203 */
.L_x_1336:
[----:B------:R-:W-:-:S05]  /*13060*/  LOP3.LUT R25, RZ, R2, RZ, 0x33, !PT ;  /* 0x00000002ff197212 */ /* 0x000fca00078e33ff */
[----:B------:R-:W-:Y:S01]  /*13070*/  IMAD.IADD R25, R6, 0x1, R25 ;  /* 0x0000000106197824 */ /* 0x000fe200078e0219 */
[----:B------:R-:W-:Y:S06]  /*13080*/  BRA `(.L_x_1337) ;  /* 0x0000000000147947 */ /* 0x000fec0003800000 */
.L_x_1332:
[----:B------:R-:W-:Y:S01]  /*13090*/  ULDC UR4, c[0x0][0xc3c] ;  /* 0x00030f0000047ab9 */ /* 0x000fe20000000800 */
[----:B------:R-:W-:Y:S02]  /*130a0*/  IMAD.MOV.U32 R25, RZ, RZ, RZ ;  /* 0x000000ffff197224 */ /* 0x000fe400078e00ff */
[----:B------:R-:W-:Y:S02]  /*130b0*/  IMAD.U32 R24, RZ, RZ, UR6 ;  /* 0x00000006ff187e24 */ /* 0x000fe4000f8e00ff */
[----:B------:R-:W-:Y:S02]  /*130c0*/  IMAD.MOV.U32 R26, RZ, RZ, RZ ;  /* 0x000000ffff1a7224 */ /* 0x000fe400078e00ff */
[----:B------:R-:W-:-:S07]  /*130d0*/  IMAD.U32 R27, RZ, RZ, UR4 ;  /* 0x00000004ff1b7e24 */ /* 0x000fce000f8e00ff */
.L_x_1337:
[----:B------:R-:W-:-:S13]  /*130e0*/  ISETP.NE.AND P0, PT, R7, RZ, PT ;  /* 0x000000ff0700720c */ /* 0x000fda0003f05270 */
[----:B------:R-:W0:Y:S01]  /*130f0*/  @!P0 S2R R3, SR_CgaCtaId ;  /* 0x0000000000038919 */ /* 0x000e220000008800 */
[----:B------:R-:W-:-:S04]  /*13100*/  @!P0 MOV R2, 0x400 ;  /* 0x0000040000028802 */ /* 0x000fc80000000f00 */
[----:B0-----:R-:W-:-:S05]  /*13110*/  @!P0 LEA R2, R3, R2, 0x18 ;  /* 0x0000000203028211 */ /* 0x001fca00078ec0ff */
[----:B------:R0:W-:Y:S01]  /*13120*/  @!P0 STS.128 [R2+0x308d0], R24 ;  /* 0x0308d01802008388 */ /* 0x0001e20000000c00 */
[----:B------:R-:W-:Y:S06]  /*13130*/  BAR.ARV 0x5, 0x180 ;  /* 0x0146000000007b1d */ /* 0x000fec0000002000 */
.L_x_1330:
[----:B------:R2:W-:Y:S01]  /*13140*/  STL [R1+0x20], RZ ;  /* 0x000020ff01007387 */ /* 0x0005e20000100800 */
[----:B------:R-:W-:Y:S01]  /*13150*/  ULDC UR4, c[0x0][0xc3c] ;  /* 0x00030f0000047ab9 */ /* 0x000fe20000000800 */
[----:B------:R-:W-:Y:S01]  /*13160*/  IMAD.MOV.U32 R28, RZ, RZ, 0x1 ;  /* 0x00000001ff1c7424 */ /* 0x000fe200078e00ff */
[----:B-1----:R-:W-:Y:S01]  /*13170*/  ISETP.GE.AND P0, PT, R27, UR4, PT ;  /* 0x000000041b007c0c */ /* 0x002fe2000bf06270 */
[----:B------:R-:W-:-:S12]  /*13180*/  IMAD.MOV.U32 R22, RZ, RZ, RZ ;  /* 0x000000ffff167224 */ /* 0x000fd800078e00ff */
[----:B--2---:R-:W-:Y:S05]  /*13190*/  @P0 BRA `(.L_x_1338) ;  /* 0x0000005000440947 */ /* 0x004fea0003800000 */
[----:B0-----:R-:W2:Y:S01]  /*131a0*/  LDL R2, [R1+0x30] ;  /* 0x0000300001027983 */ /* 0x001ea20000100800 */
[----:B------:R-:W0:Y:S01]  /*131b0*/  S2UR UR5, SR_CgaCtaId ;  /* 0x00000000000579c3 */ /* 0x000e220000008800 */
[C---:B------:R-:W-:Y:S01]  /*131c0*/  IMAD.SHL.U32 R33, R0.reuse, 0x8, RZ ;  /* 0x0000000800217824 */ /* 0x040fe200078e00ff */
[----:B------:R-:W-:Y:S01]  /*131d0*/  LOP3.LUT R4, R0, 0x7f, RZ, 0xc0, !PT ;  /* 0x0000007f00047812 */ /* 0x000fe200078ec0ff */
[----:B------:R1:W-:Y:S01]  /*131e0*/  STL [R1+0x20], RZ ;  /* 0x000020ff01007387 */ /* 0x0003e20000100800 */
[----:B------:R-:W-:Y:S01]  /*131f0*/  BSSY B8, `(.L_x_1338) ;  /* 0x000050b000087945 */ /* 0x000fe20003800000 */
[----:B------:R-:W-:Y:S01]  /*13200*/  IMAD.MOV.U32 R28, RZ, RZ, 0x1 ;  /* 0x00000001ff1c7424 */ /* 0x000fe200078e00ff */
[----:B------:R-:W-:Y:S01]  /*13210*/  LOP3.LUT R3, R33, 0x1f8, RZ, 0xc0, !PT ;  /* 0x000001f821037812 */ /* 0x000fe200078ec0ff */
[----:B------:R-:W-:Y:S01]  /*13220*/  IMAD.MOV.U32 R22, RZ, RZ, RZ ;  /* 0x000000ffff167224 */ /* 0x000fe200078e00ff */
[----:B------:R-:W-:Y:S01]  /*13230*/  ULDC UR39, c[0x0][0xc] ;  /* 0x0000030000277ab9 */ /* 0x000fe20000000800 */
[----:B--2---:R-:W-:-:S02]  /*13240*/  R2UR UR4, R2 ;  /* 0x00000000020472ca */ /* 0x004fc400000e0000 */
[----:B------:R-:W-:Y:S01]  /*13250*/  LOP3.LUT R2, R3, 0x38, R0, 0x78, !PT ;  /* 0x0000003803027812 */ /* 0x000fe200078e7800 */
[----:B------:R-:W-:Y:S01]  /*13260*/  IMAD.SHL.U32 R0, R0, 0x10, RZ ;  /* 0x0000001000007824 */ /* 0x000fe200078e00ff */
[----:B------:R-:W-:Y:S02]  /*13270*/  SHF.R.U32.HI R3, RZ, 0x3, R4 ;  /* 0x00000003ff037819 */ /* 0x000fe40000011604 */
[----:B------:R-:W-:Y:S02]  /*13280*/  LOP3.LUT R31, R2, 0x200, R33, 0xf8, !PT ;  /* 0x00000200021f7812 */ /* 0x000fe400078ef821 */
[----:B------:R-:W-:Y:S02]  /*13290*/  LOP3.LUT R33, R33, 0x38, RZ, 0xc0, !PT ;  /* 0x0000003821217812 */ /* 0x000fe400078ec0ff */
[----:B------:R-:W-:Y:S02]  /*132a0*/  LOP3.LUT R0, R3, 0x70, R0, 0xf8, !PT ;  /* 0x0000007003007812 */ /* 0x000fe400078ef800 */
[C---:B------:R-:W-:Y:S01]  /*132b0*/  LOP3.LUT R37, R33.reuse, 0x40, RZ, 0xfc, !PT ;  /* 0x0000004021257812 */ /* 0x040fe200078efcff */
[----:B------:R-:W-:Y:S01]  /*132c0*/  ULOP3.LUT UR38, UR4, 0x2, URZ, 0xfc, !UPT ;  /* 0x0000000204267892 */ /* 0x000fe2000f8efc3f */
[----:B------:R-:W-:-:S02]  /*132d0*/  LOP3.LUT R36, R33, 0x80, RZ, 0xfc, !PT ;  /* 0x0000008021247812 */ /* 0x000fc400078efcff */
[----:B------:R-:W-:Y:S01]  /*132e0*/  UMOV UR4, 0x400 ;  /* 0x0000040000047882 */ /* 0x000fe20000000000 */
[----:B------:R-:W-:Y:S01]  /*132f0*/  LOP3.LUT R34, R33, 0xc0, RZ, 0xfc, !PT ;  /* 0x000000c021227812 */ /* 0x000fe200078efcff */
[----:B0-----:R-:W-:-:S06]  /*13300*/  ULEA UR4, UR5, UR4, 0x18 ;  /* 0x0000000405047291 */ /* 0x001fcc000f8ec03f */
[----:B------:R-:W-:-:S04]  /*13310*/  IMAD.U32 R17, RZ, RZ, UR4 ;  /* 0x00000004ff117e24 */ /* 0x000fc8000f8e00ff */
[----:B-1----:R-:W-:-:S07]  /*13320*/  IMAD R32, R31, 0x2, R17 ;  /* 0x000000021f207824 */ /* 0x002fce00078e0211 */
.L_x_1411:
[----:B------:R-:W-:Y:S05]  /*13330*/  YIELD ;  /* 0x0000000000007946 */ /* 0x000fea0003800000 */
[----:B------:R-:W-:Y:S01]  /*13340*/  ULDC.64 UR4, c[0x0][0xa28] ;  /* 0x00028a0000047ab9 */ /* 0x000fe20000000a00 */
[----:B------:R-:W-:Y:S01]  /*13350*/  IMAD.MOV.U32 R19, RZ, RZ, RZ ;  /* 0x000000ffff137224 */ /* 0x000fe200078e00ff */
[----:B------:R-:W-:-:S04]  /*13360*/  ISETP.NE.U32.AND P0, PT, RZ, UR4, PT ;  /* 0x00000004ff007c0c */ /* 0x000fc8000bf05070 */
[----:B------:R-:W-:Y:S01]  /*13370*/  ISETP.NE.AND.EX P0, PT, RZ, UR5, PT, P0 ;  /* 0x00000005ff007c0c */ /* 0x000fe2000bf05300 */
[----:B------:R-:W-:-:S12]  /*13380*/  ULDC.64 UR4, c[0x0][0xa18] ;  /* 0x0002860000047ab9 */ /* 0x000fd80000000a00 */
[----:B0-----:R-:W0:Y:S02]  /*13390*/  @P0 LDC.64 R2, c[0x0][0xa28] ;  /* 0x00028a00ff020b82 */ /* 0x001e240000000a00 */
[----:B0-----:R-:W-:-:S05]  /*133a0*/  @P0 IMAD.WIDE R2, R27, 0x4, R2 ;  /* 0x000000041b020825 */ /* 0x001fca00078e0202 */
[----:B--2---:R0:W2:Y:S01]  /*133b0*/  @P0 LDG.E R19, desc[UR36][R2.64] ;  /* 0x0000002402130981 */ /* 0x0040a2000c1e1900 */
[----:B------:R-:W-:Y:S01]  /*133c0*/  ISETP.NE.U32.AND P0, PT, RZ, UR4, PT ;  /* 0x00000004ff007c0c */ /* 0x000fe2000bf05070 */
[----:B------:R-:W-:Y:S01]  /*133d0*/  IMAD.MOV.U32 R35, RZ, RZ, RZ ;  /* 0x000000ffff237224 */ /* 0x000fe200078e00ff */
[----:B------:R-:W-:Y:S02]  /*133e0*/  LOP3.LUT R16, R16, 0xfffffeff, RZ, 0xc0, !PT ;  /* 0xfffffeff10107812 */ /* 0x000fe400078ec0ff */
[----:B------:R-:W-:Y:S01]  /*133f0*/  ISETP.NE.AND.EX P1, PT, RZ, UR5, PT, P0 ;  /* 0x00000005ff007c0c */ /* 0x000fe2000bf25300 */
[----:B------:R-:W-:Y:S02]  /*13400*/  ULDC.64 UR4, c[0x0][0xa00] ;  /* 0x0002800000047ab9 */ /* 0x000fe40000000a00 */
[----:B------:R-:W-:Y:S01]  /*13410*/  ISETP.NE.U32.AND P0, PT, RZ, UR4, PT ;  /* 0x00000004ff007c0c */ /* 0x000fe2000bf05070 */
[----:B0-----:R-:W0:Y:S03]  /*13420*/  LDC.64 R2, c[0x0][0xa00] ;  /* 0x00028000ff027b82 */ /* 0x001e260000000a00 */
[----:B------:R-:W-:Y:S01]  /*13430*/  ISETP.NE.AND.EX P2, PT, RZ, UR5, PT, P0 ;  /* 0x00000005ff007c0c */ /* 0x000fe2000bf45300 */
[----:B------:R-:W-:-:S05]  /*13440*/  ULDC.64 UR4, c[0x0][0x418] ;  /* 0x0001060000047ab9 */ /* 0x000fca0000000a00 */
[----:B------:R-:W1:Y:S07]  /*13450*/  @P1 LDC.64 R4, c[0x0][0xa18] ;  /* 0x00028600ff041b82 */ /* 0x000e6e0000000a00 */
[----:B------:R-:W-:Y:S01]  /*13460*/  @P2 LOP3.LUT R16, R16, 0x100, RZ, 0xfc, !PT ;  /* 0x0000010010102812 */ /* 0x000fe200078efcff */
[----:B0-----:R-:W-:-:S05]  /*13470*/  IMAD.WIDE R2, R27, 0x4, R2 ;  /* 0x000000041b027825 */ /* 0x001fca00078e0202 */
[----:B------:R0:W5:Y:S01]  /*13480*/  @P2 LDG.E R35, desc[UR36][R2.64] ;  /* 0x0000002402232981 */ /* 0x000162000c1e1900 */
[----:B-1----:R-:W-:-:S05]  /*13490*/  @P1 IMAD.WIDE R4, R27, 0x4, R4 ;  /* 0x000000041b041825 */ /* 0x002fca00078e0204 */
[----:B------:R0:W5:Y:S01]  /*134a0*/  @P1 LDG.E R29, desc[UR36][R4.64] ;  /* 0x00000024041d1981 */ /* 0x000162000c1e1900 */
[----:B------:R-:W-:-:S03]  /*134b0*/  UISETP.NE.U32.AND UP0, UPT, UR4, URZ, UPT ;  /* 0x0000003f0400728c */ /* 0x000fc6000bf05070 */
[----:B------:R-:W-:Y:S01]  /*134c0*/  ULDC UR4, c[0x0][0x424] ;  /* 0x0001090000047ab9 */ /* 0x000fe20000000800 */
[----:B------:R-:W-:-:S03]  /*134d0*/  UISETP.NE.AND.EX UP0, UPT, UR5, URZ, UPT, UP0 ;  /* 0x0000003f0500728c */ /* 0x000fc6000bf05300 */
[----:B------:R-:W-:Y:S01]  /*134e0*/  ULDC UR5, c[0x0][0x2f0] ;  /* 0x0000bc0000057ab9 */ /* 0x000fe20000000800 */
[----:B------:R-:W-:-:S04]  /*134f0*/  USEL UR4, UR4, 0x1, UP0 ;  /* 0x0000000104047887 */ /* 0x000fc80008000000 */
[----:B------:R-:W-:-:S06]  /*13500*/  UIMAD UR4, UR4, UR5, URZ ;  /* 0x00000005040472a4 */ /* 0x000fcc000f8e023f */
[----:B------:R-:W-:Y:S01]  /*13510*/  IMAD.U32 R0, RZ, RZ, UR4 ;  /* 0x00000004ff007e24 */ /* 0x000fe2000f8e00ff */
[----:B--2---:R0:W-:Y:S01]  /*13520*/  STL [R1+0x8], R19 ;  /* 0x0000081301007387 */ /* 0x0041e20000100800 */
[----:B------:R-:W-:Y:S05]  /*13530*/  @P1 BRA `(.L_x_1339) ;  /* 0x0000000000181947 */ /* 0x000fea0003800000 */
[----:B------:R-:W-:Y:S02]  /*13540*/  ULDC UR4, c[0x0][0x288] ;  /* 0x0000a20000047ab9 */ /* 0x000fe40000000800 */
[----:B-----5:R-:W-:Y:S01]  /*13550*/  IMAD.U32 R29, RZ, RZ, UR4 ;  /* 0x00000004ff1d7e24 */ /* 0x020fe2000f8e00ff */
[----:B------:R-:W-:Y:S06]  /*13560*/  @!P2 BRA `(.L_x_1339) ;  /* 0x00000000000ca947 */ /* 0x000fec0003800000 */
[----:B0-----:R-:W2:Y:S04]  /*13570*/  LDG.E R4, desc[UR36][R2.64] ;  /* 0x0000002402047981 */ /* 0x001ea8000c1e1900 */
[----:B------:R-:W2:Y:S02]  /*13580*/  LDG.E R29, desc[UR36][R2.64+0x4] ;  /* 0x00000424021d7981 */ /* 0x000ea4000c1e1900 */
[----:B--2---:R-:W-:-:S07]  /*13590*/  IMAD.IADD R29, R29, 0x1, -R4 ;  /* 0x000000011d1d7824 */ /* 0x004fce00078e0a04 */
.L_x_1339:
[----:B------:R-:W-:Y:S02]  /*135a0*/  ULDC.64 UR4, c[0x0][0xa20] ;  /* 0x0002880000047ab9 */ /* 0x000fe40000000a00 */
[----:B------:R-:W-:-:S04]  /*135b0*/  ISETP.NE.U32.AND P0, PT, RZ, UR4, PT ;  /* 0x00000004ff007c0c */ /* 0x000fc8000bf05070 */
[----:B------:R-:W-:-:S13]  /*135c0*/  ISETP.NE.AND.EX P0, PT, RZ, UR5, PT, P0 ;  /* 0x00000005ff007c0c */ /* 0x000fda000bf05300 */
[----:B------:R-:W-:Y:S05]  /*135d0*/  @!P0 BRA `(.L_x_1340) ;  /* 0x0000000000108947 */ /* 0x000fea0003800000 */
[----:B0-----:R-:W0:Y:S02]  /*135e0*/  LDC.64 R2, c[0x0][0xa20] ;  /* 0x00028800ff027b82 */ /* 0x001e240000000a00 */
[----:B0-----:R-:W-:-:S05]  /*135f0*/  IMAD.WIDE R2, R27, 0x4, R2 ;  /* 0x000000041b027825 */ /* 0x001fca00078e0202 */
[----:B------:R0:W5:Y:S01]  /*13600*/  LDG.E R0, desc[UR36][R2.64] ;  /* 0x0000002402007981 */ /* 0x000162000c1e1900 */
[----:B------:R-:W-:Y:S05]  /*13610*/  BRA `(.L_x_1341) ;  /* 0x0000000000247947 */ /* 0x000fea0003800000 */
.L_x_1340:
[----:B------:R-:W-:Y:S02]  /*13620*/  ULDC.64 UR4, c[0x0][0xa08] ;  /* 0x0002820000047ab9 */ /* 0x000fe40000000a00 */
[----:B------:R-:W-:-:S04]  /*13630*/  ISETP.NE.U32.AND P0, PT, RZ, UR4, PT ;  /* 0x00000004ff007c0c */ /* 0x000fc8000bf05070 */
[----:B------:R-:W-:-:S13]  /*13640*/  ISETP.NE.AND.EX P0, PT, RZ, UR5, PT, P0 ;  /* 0x00000005ff007c0c */ /* 0x000fda000bf05300 */
[----:B------:R-:W-:Y:S05]  /*13650*/  @!P0 BRA `(.L_x_1341) ;  /* 0x0000000000148947 */ /* 0x000fea0003800000 */
[----:B0-----:R-:W0:Y:S02]  /*13660*/  LDC.64 R2, c[0x0][0xa08] ;  /* 0x00028200ff027b82 */ /* 0x001e240000000a00 */
[----:B0-----:R-:W-:-:S05]  /*13670*/  IMAD.WIDE R2, R27, 0x4, R2 ;  /* 0x000000041b027825 */ /* 0x001fca00078e0202 */
[----:B------:R-:W2:Y:S04]  /*13680*/  LDG.E R0, desc[UR36][R2.64] ;  /* 0x0000002402007981 */ /* 0x000ea8000c1e1900 */
[----:B------:R-:W2:Y:S02]  /*13690*/  LDG.E R5, desc[UR36][R2.64+0x4] ;  /* 0x0000042402057981 */ /* 0x000ea4000c1e1900 */
[----:B--2---:R-:W-:-:S07]  /*136a0*/  IMAD.IADD R0, R5, 0x1, -R0 ;  /* 0x0000000105007824 */ /* 0x004fce00078e0a00 */
.L_x_1341:
[----:B0-----:R-:W0:Y:S01]  /*136b0*/  LDC R2, c[0x0][0x448] ;  /* 0x00011200ff027b82 */ /* 0x001e220000000800 */
[----:B-----5:R-:W-:Y:S01]  /*136c0*/  IMAD.IADD R23, R0, 0x1, -R19 ;  /* 0x0000000100177824 */ /* 0x020fe200078e0a13 */
[----:B------:R-:W-:Y:S01]  /*136d0*/  LOP3.LUT R16, R16, 0xffffff7f, RZ, 0xc0, !PT ;  /* 0xffffff7f10107812 */ /* 0x000fe200078ec0ff */
[----:B------:R-:W-:-:S03]  /*136e0*/  IMAD.SHL.U32 R25, R25, 0x80, RZ ;  /* 0x0000008019197824 */ /* 0x000fc600078e00ff */
[----:B------:R1:W-:Y:S01]  /*136f0*/  STL [R1], R23 ;  /* 0x0000001701007387 */ /* 0x0003e20000100800 */
[----:B------:R-:W-:Y:S01]  /*13700*/  VIADD R4, R25, 0x7f ;  /* 0x0000007f19047836 */ /* 0x000fe20000000000 */
[----:B0-----:R-:W-:Y:S02]  /*13710*/  ISETP.NE.AND P2, PT, R2, 0x1, PT ;  /* 0x000000010200780c */ /* 0x001fe40003f45270 */
[----:B------:R-:W0:Y:S11]  /*13720*/  LDC.64 R2, c[0x0][0x9e0] ;  /* 0x00027800ff027b82 */ /* 0x000e360000000a00 */
[----:B------:R-:W2:Y:S01]  /*13730*/  @P2 LDC R5, c[0x0][0x44c] ;  /* 0x00011300ff052b82 */ /* 0x000ea20000000800 */
[----:B------:R-:W-:-:S07]  /*13740*/  @P2 LOP3.LUT R16, R16, 0x80, RZ, 0xfc, !PT ;  /* 0x0000008010102812 */ /* 0x000fce00078efcff */
[----:B------:R-:W3:Y:S01]  /*13750*/  @P2 LDC R6, c[0x0][0x450] ;  /* 0x00011400ff062b82 */ /* 0x000ee20000000800 */
[----:B0-----:R-:W-:Y:S01]  /*13760*/  ISETP.GE.AND P1, PT, R3, 0x1, PT ;  /* 0x000000010300780c */ /* 0x001fe20003f26270 */
[----:B--2---:R-:W-:-:S05]  /*13770*/  @P2 IMAD.HI.U32 R5, R4, R5, RZ ;  /* 0x0000000504052227 */ /* 0x004fca00078e00ff */
[----:B---3--:R-:W-:Y:S02]  /*13780*/  @P2 SHF.R.U32.HI R4, RZ, R6, R5 ;  /* 0x00000006ff042219 */ /* 0x008fe40000011605 */
[----:B------:R-:W-:-:S05]  /*13790*/  IADD3 R5, R23, 0x1, -R29 ;  /* 0x0000000117057810 */ /* 0x000fca0007ffe81d */
[----:B------:R-:W-:-:S04]  /*137a0*/  IMAD.IADD R7, R5, 0x1, R4 ;  /* 0x0000000105077824 */ /* 0x000fc800078e0204 */
[----:B------:R-:W-:Y:S01]  /*137b0*/  IMAD.IADD R2, R7, 0x1, R2 ;  /* 0x0000000107027824 */ /* 0x000fe200078e0202 */
[----:B-1----:R-:W-:Y:S06]  /*137c0*/  @!P1 BRA `(.L_x_1342) ;  /* 0x0000000000489947 */ /* 0x002fec0003800000 */
[C---:B------:R-:W-:Y:S01]  /*137d0*/  ISETP.GT.AND P0, PT, R7.reuse, RZ, PT ;  /* 0x000000ff0700720c */ /* 0x040fe20003f04270 */
[----:B------:R-:W-:Y:S01]  /*137e0*/  BSSY B0, `(.L_x_1343) ;  /* 0x000000e000007945 */ /* 0x000fe20003800000 */
[----:B------:R-:W-:-:S11]  /*137f0*/  VIADD R0, R7, 0xffffffff ;  /* 0xffffffff07007836 */ /* 0x000fd60000000000 */
[----:B------:R-:W-:Y:S05]  /*13800*/  @P0 BRA `(.L_x_1344) ;  /* 0x00000000001c0947 */ /* 0x000fea0003800000 */
[----:B------:R-:W-:Y:S01]  /*13810*/  ISETP.NE.AND P0, PT, R3, 0x1, PT ;  /* 0x000000010300780c */ /* 0x000fe20003f05270 */
[----:B------:R-:W-:-:S12]  /*13820*/  IMAD.MOV R7, RZ, RZ, -R7 ;  /* 0x000000ffff077224 */ /* 0x000fd800078e0a07 */
[----:B------:R-:W0:Y:S02]  /*13830*/  @P0 LDC.64 R4, c[0x0][0x9e8] ;  /* 0x00027a00ff040b82 */ /* 0x000e240000000a00 */
[----:B0-----:R-:W-:-:S05]  /*13840*/  @P0 IMAD.HI.U32 R4, R7, R4, RZ ;  /* 0x0000000407040227 */ /* 0x001fca00078e00ff */
[----:B------:R-:W-:-:S04]  /*13850*/  @P0 SHF.R.U32.HI R7, RZ, R5, R4 ;  /* 0x00000005ff070219 */ /* 0x000fc80000011604 */
[----:B------:R-:W-:Y:S01]  /*13860*/  LOP3.LUT R0, RZ, R7, RZ, 0x33, !PT ;  /* 0x00000007ff007212 */ /* 0x000fe200078e33ff */
[----:B------:R-:W-:Y:S06]  /*13870*/  BRA `(.L_x_1345) ;  /* 0x0000000000107947 */ /* 0x000fec0003800000 */
.L_x_1344:
[----:B------:R-:W-:-:S13]  /*13880*/  ISETP.NE.AND P0, PT, R3, 0x1, PT ;  /* 0x000000010300780c */ /* 0x000fda0003f05270 */
[----:B------:R-:W0:Y:S02]  /*13890*/  @P0 LDC.64 R4, c[0x0][0x9e8] ;  /* 0x00027a00ff040b82 */ /* 0x000e240000000a00 */
[----:B0-----:R-:W-:-:S05]  /*138a0*/  @P0 IMAD.HI.U32 R4, R0, R4, RZ ;  /* 0x0000000400040227 */ /* 0x001fca00078e00ff */
[----:B------:R-:W-:-:S07]  /*138b0*/  @P0 SHF.R.U32.HI R0, RZ, R5, R4 ;  /* 0x00000005ff000219 */ /* 0x000fce0000011604 */
.L_x_1345:
[----:B------:R-:W-:Y:S05]  /*138c0*/  BSYNC B0 ;  /* 0x0000000000007941 */ /* 0x000fea0003800000 */
.L_x_1343:
[----:B------:R-:W-:-:S05]  /*138d0*/  IMAD R5, R0, R3, R3 ;  /* 0x0000000300057224 */ /* 0x000fca00078e0203 */
[----:B------:R-:W-:-:S07]  /*138e0*/  VIMNMX R2, R2, R5, PT ;  /* 0x0000000502027248 */ /* 0x000fce0003fe0100 */
.L_x_1342:
[----:B------:R-:W0:Y:S01]  /*138f0*/  @P2 LDC R0, c[0x0][0x44c] ;  /* 0x00011300ff002b82 */ /* 0x000e220000000800 */
[----:B------:R-:W-:Y:S01]  /*13900*/  VIADD R2, R2, 0x3f ;  /* 0x0000003f02027836 */ /* 0x000fe20000000000 */
[----:B------:R-:W-:Y:S01]  /*13910*/  ULDC UR4, c[0x0][0x9dc] ;  /* 0x0002770000047ab9 */ /* 0x000fe20000000800 */
[----:B------:R-:W-:-:S05]  /*13920*/  IMAD.MOV.U32 R4, RZ, RZ, R25 ;  /* 0x000000ffff047224 */ /* 0x000fca00078e0019 */
[----:B------:R-:W1:Y:S01]  /*13930*/  @P2 LDC R5, c[0x0][0x450] ;  /* 0x00011400ff052b82 */ /* 0x000e620000000800 */
[----:B0-----:R-:W-:-:S05]  /*13940*/  @P2 IMAD.HI.U32 R0, R25, R0, RZ ;  /* 0x0000000019002227 */ /* 0x001fca00078e00ff */
[----:B-1----:R-:W-:Y:S01]  /*13950*/  @P2 SHF.R.U32.HI R4, RZ, R5, R0 ;  /* 0x00000005ff042219 */ /* 0x002fe20000011600 */
[----:B------:R-:W-:Y:S01]  /*13960*/  VIADD R0, R23, 0x3f ;  /* 0x0000003f17007836 */ /* 0x000fe20000000000 */
[----:B------:R-:W-:Y:S02]  /*13970*/  SHF.R.S32.HI R5, RZ, 0x1f, R2 ;  /* 0x0000001fff057819 */ /* 0x000fe40000011402 */
[----:B------:R-:W-:Y:S02]  /*13980*/  IADD3 R4, R4, R23, -R29 ;  /* 0x0000001704047210 */ /* 0x000fe40007ffe81d */
[----:B------:R-:W-:Y:S02]  /*13990*/  LEA.HI R2, R5, R2, RZ, 0x6 ;  /* 0x0000000205027211 */ /* 0x000fe400078f30ff */
[----:B------:R-:W-:Y:S02]  /*139a0*/  SHF.R.S32.HI R5, RZ, 0x1f, R0 ;  /* 0x0000001fff057819 */ /* 0x000fe40000011400 */
[----:B------:R-:W-:Y:S01]  /*139b0*/  SHF.R.S32.HI R7, RZ, 0x6, R2 ;  /* 0x00000006ff077819 */ /* 0x000fe20000011402 */
[----:B------:R-:W-:Y:S01]  /*139c0*/  VIADD R2, R4, -UR4 ;  /* 0x8000000404027c36 */ /* 0x000fe20008000000 */
[----:B------:R-:W-:-:S04]  /*139d0*/  LEA.HI R5, R5, R0, RZ, 0x6 ;  /* 0x0000000005057211 */ /* 0x000fc800078f30ff */
[----:B------:R-:W-:-:S04]  /*139e0*/  SHF.R.S32.HI R0, RZ, 0x6, R5 ;  /* 0x00000006ff007819 */ /* 0x000fc80000011405 */
[----:B------:R-:W-:Y:S01]  /*139f0*/  VIMNMX R0, R0, R7, PT ;  /* 0x0000000700007248 */ /* 0x000fe20003fe0100 */
[----:B------:R-:W-:Y:S06]  /*13a00*/  @!P1 BRA `(.L_x_1346) ;  /* 0x0000000000489947 */ /* 0x000fec0003800000 */
[----:B------:R-:W-:Y:S01]  /*13a10*/  IMAD.MOV.U32 R6, RZ, RZ, R4 ;  /* 0x000000ffff067224 */ /* 0x000fe200078e0004 */
[----:B------:R-:W-:Y:S04]  /*13a20*/  BSSY B0, `(.L_x_1347) ;  /* 0x000000e000007945 */ /* 0x000fe80003800000 */
[----:B------:R-:W-:-:S13]  /*13a30*/  ISETP.GT.AND P0, PT, R6, -0x1, PT ;  /* 0xffffffff0600780c */ /* 0x000fda0003f04270 */
[----:B------:R-:W-:Y:S05]  /*13a40*/  @P0 BRA `(.L_x_1348) ;  /* 0x00000000001c0947 */ /* 0x000fea0003800000 */
[----:B------:R-:W-:Y:S02]  /*13a50*/  ISETP.NE.AND P0, PT, R3, 0x1, PT ;  /* 0x000000010300780c */ /* 0x000fe40003f05270 */
[----:B------:R-:W-:-:S11]  /*13a60*/  LOP3.LUT R7, RZ, R6, RZ, 0x33, !PT ;  /* 0x00000006ff077212 */ /* 0x000fd600078e33ff */
[----:B------:R-:W0:Y:S02]  /*13a70*/  @P0 LDC.64 R4, c[0x0][0x9e8] ;  /* 0x00027a00ff040b82 */ /* 0x000e240000000a00 */
[----:B0-----:R-:W-:-:S05]  /*13a80*/  @P0 IMAD.HI.U32 R4, R7, R4, RZ ;  /* 0x0000000407040227 */ /* 0x001fca00078e00ff */
[----:B------:R-:W-:-:S04]  /*13a90*/  @P0 SHF.R.U32.HI R7, RZ, R5, R4 ;  /* 0x00000005ff070219 */ /* 0x000fc80000011604 */
[----:B------:R-:W-:Y:S01]  /*13aa0*/  LOP3.LUT R6, RZ, R7, RZ, 0x33, !PT ;  /* 0x00000007ff067212 */ /* 0x000fe200078e33ff */
[----:B------:R-:W-:Y:S06]  /*13ab0*/  BRA `(.L_x_1349) ;  /* 0x0000000000107947 */ /* 0x000fec0003800000 */
.L_x_1348:
[----:B------:R-:W-:-:S13]  /*13ac0*/  ISETP.NE.AND P0, PT, R3, 0x1, PT ;  /* 0x000000010300780c */ /* 0x000fda0003f05270 */
[----:B------:R-:W0:Y:S02]  /*13ad0*/  @P0 LDC.64 R4, c[0x0][0x9e8] ;  /* 0x00027a00ff040b82 */ /* 0x000e240000000a00 */
[----:B0-----:R-:W-:-:S05]  /*13ae0*/  @P0 IMAD.HI.U32 R4, R6, R4, RZ ;  /* 0x0000000406040227 */ /* 0x001fca00078e00ff */
[----:B------:R-:W-:-:S07]  /*13af0*/  @P0 SHF.R.U32.HI R6, RZ, R5, R4 ;  /* 0x00000005ff060219 */ /* 0x000fce0000011604 */
.L_x_1349:
[----:B------:R-:W-:Y:S05]  /*13b00*/  BSYNC B0 ;  /* 0x0000000000007941 */ /* 0x000fea0003800000 */
.L_x_1347:
[----:B------:R-:W-:-:S05]  /*13b10*/  IMAD R3, R6, R3, RZ ;  /* 0x0000000306037224 */ /* 0x000fca00078e02ff */
[----:B------:R-:W-:-:S07]  /*13b20*/  VIMNMX R2, R2, R3, !PT ;  /* 0x0000000302027248 */ /* 0x000fce0007fe0100 */
.L_x_1346:
[----:B------:R-:W-:Y:S01]  /*13b30*/  SHF.R.S32.HI R3, RZ, 0x1f, R2 ;  /* 0x0000001fff037819 */ /* 0x000fe20000011402 */
[----:B------:R-:W-:Y:S03]  /*13b40*/  BSSY B0, `(.L_x_1350) ;  /* 0x000002a000007945 */ /* 0x000fe60003800000 */
[----:B------:R-:W-:Y:S02]  /*13b50*/  LEA.HI R3, R3, R2, RZ, 0x6 ;  /* 0x0000000203037211 */ /* 0x000fe400078f30ff */
[----:B------:R-:W-:Y:S02]  /*13b60*/  LOP3.LUT R2, R26, 0xff000000, RZ, 0xc0, !PT ;  /* 0xff0000001a027812 */ /* 0x000fe400078ec0ff */
[----:B------:R-:W-:-:S04]  /*13b70*/  SHF.R.S32.HI R3, RZ, 0x6, R3 ;  /* 0x00000006ff037819 */ /* 0x000fc80000011403 */
[----:B------:R-:W-:Y:S02]  /*13b80*/  VIMNMX R5, RZ, R3, !PT ;  /* 0x00000003ff057248 */ /* 0x000fe40007fe0100 */
[----:B------:R-:W-:Y:S02]  /*13b90*/  SHF.R.U32.HI R3, RZ, 0x8, R2 ;  /* 0x00000008ff037819 */ /* 0x000fe40000011602 */
[----:B------:R-:W-:Y:S02]  /*13ba0*/  ISETP.GT.AND P0, PT, R0, R5, PT ;  /* 0x000000050000720c */ /* 0x000fe40003f04270 */
[----:B------:R-:W-:-:S04]  /*13bb0*/  LOP3.LUT R2, R26, 0xff0000, RZ, 0xc0, !PT ;  /* 0x00ff00001a027812 */ /* 0x000fc800078ec0ff */
[----:B------:R-:W-:Y:S01]  /*13bc0*/  LEA.HI R2, R2, R3, RZ, 0x10 ;  /* 0x0000000302027211 */ /* 0x000fe200078f80ff */
[----:B------:R-:W-:-:S03]  /*13bd0*/  IMAD.MOV.U32 R3, RZ, RZ, RZ ;  /* 0x000000ffff037224 */ /* 0x000fc600078e00ff */
[----:B------:R-:W-:-:S03]  /*13be0*/  LOP3.LUT R4, R2, 0xff, RZ, 0xc0, !PT ;  /* 0x000000ff02047812 */ /* 0x000fc600078ec0ff */
[----:B------:R-:W-:Y:S05]  /*13bf0*/  @!P0 BRA `(.L_x_1351) ;  /* 0x0000000000788947 */ /* 0x000fea0003800000 */
[----:B------:R-:W-:Y:S01]  /*13c00*/  SHF.R.U32.HI R7, RZ, 0x10, R2 ;  /* 0x00000010ff077819 */ /* 0x000fe20000011602 */
[----:B------:R-:W-:-:S03]  /*13c10*/  IMAD.MOV.U32 R2, RZ, RZ, RZ ;  /* 0x000000ffff027224 */ /* 0x000fc600078e00ff */
[----:B------:R-:W-:-:S13]  /*13c20*/  ISETP.NE.AND P0, PT, R7, RZ, PT ;  /* 0x000000ff0700720c */ /* 0x000fda0003f05270 */
[----:B------:R-:W0:Y:S02]  /*13c30*/  @!P0 LDC R7, c[0x0][0x9f0] ;  /* 0x00027c00ff078b82 */ /* 0x000e240000000800 */
[----:B0-----:R-:W-:Y:S02]  /*13c40*/  IABS R6, R7 ;  /* 0x0000000700067213 */ /* 0x001fe40000000000 */
[----:B------:R-:W-:Y:S02]  /*13c50*/  IADD3 R8, R7, -0x1, R0 ;  /* 0xffffffff07087810 */ /* 0x000fe40007ffe000 */
[----:B------:R-:W0:Y:S03]  /*13c60*/  I2F.RP R9, R6 ;  /* 0x0000000600097306 */ /* 0x000e260000209400 */
[----:B------:R-:W-:-:S05]  /*13c70*/  IMAD.IADD R8, R8, 0x1, -R5 ;  /* 0x0000000108087824 */ /* 0x000fca00078e0a05 */
[----:B------:R-:W-:-:S04]  /*13c80*/  LOP3.LUT R10, R8, R7, RZ, 0x3c, !PT ;  /* 0x00000007080a7212 */ /* 0x000fc800078e3cff */
[----:B------:R-:W-:Y:S01]  /*13c90*/  ISETP.GE.AND P2, PT, R10, RZ, PT ;  /* 0x000000ff0a00720c */ /* 0x000fe20003f46270 */
[----:B0-----:R-:W0:Y:S02]  /*13ca0*/  MUFU.RCP R9, R9 ;  /* 0x0000000900097308 */ /* 0x001e240000001000 */
[----:B0-----:R-:W-:-:S06]  /*13cb0*/  VIADD R3, R9, 0xffffffe ;  /* 0x0ffffffe09037836 */ /* 0x001fcc0000000000 */
[----:B------:R-:W0:Y:S02]  /*13cc0*/  F2I.FTZ.U32.TRUNC.NTZ R3, R3 ;  /* 0x0000000300037305 */ /* 0x000e24000021f000 */
[----:B0-----:R-:W-:-:S04]  /*13cd0*/  IMAD.MOV R11, RZ, RZ, -R3 ;  /* 0x000000ffff0b7224 */ /* 0x001fc800078e0a03 */
        /* <DEDUP_REMOVED lines=8> */
[----:B------:R-:W-:Y:S02]  /*13d60*/  @!P1 IMAD.IADD R3, R3, 0x1, -R6 ;  /* 0x0000000103039824 */ /* 0x000fe400078e0a06 */
[----:B------:R-:W-:Y:S01]  /*13d70*/  @!P1 VIADD R2, R2, 0x1 ;  /* 0x0000000102029836 */ /* 0x000fe20000000000 */
[----:B------:R-:W-:Y:S02]  /*13d80*/  ISETP.NE.AND P1, PT, R7, RZ, PT ;  /* 0x000000ff0700720c */ /* 0x000fe40003f25270 */
[----:B------:R-:W-:-:S13]  /*13d90*/  ISETP.GE.U32.AND P0, PT, R3, R6, PT ;  /* 0x000000060300720c */ /* 0x000fda0003f06070 */
[----:B------:R-:W-:-:S04]  /*13da0*/  @P0 VIADD R2, R2, 0x1 ;  /* 0x0000000102020836 */ /* 0x000fc80000000000 */
[----:B------:R-:W-:Y:S01]  /*13db0*/  @!P2 IMAD.MOV R2, RZ, RZ, -R2 ;  /* 0x000000ffff02a224 */ /* 0x000fe200078e0a02 */
[----:B------:R-:W-:-:S05]  /*13dc0*/  @!P1 LOP3.LUT R2, RZ, R7, RZ, 0x33, !PT ;  /* 0x00000007ff029212 */ /* 0x000fca00078e33ff */
[----:B------:R-:W-:-:S07]  /*13dd0*/  IMAD.MOV.U32 R3, RZ, RZ, R2 ;  /* 0x000000ffff037224 */ /* 0x000fce00078e0002 */
.L_x_1351:
[----:B------:R-:W-:Y:S05]  /*13de0*/  BSYNC B0 ;  /* 0x0000000000007941 */ /* 0x000fea0003800000 */
.L_x_1350:
[-C--:B------:R-:W-:Y:S01]  /*13df0*/  IMAD R2, R4, R3.reuse, R5 ;  /* 0x0000000304027224 */ /* 0x080fe200078e0205 */
        /* <DEDUP_REMOVED lines=23> */
.L_x_1353:
        /* <DEDUP_REMOVED lines=20> */
.L_x_1356:
[----:B------:R-:W-:Y:S05]  /*140b0*/  BSYNC B6 ;  /* 0x0000000000067941 */ /* 0x000fea0003800000 */
.L_x_1355:
        /* <DEDUP_REMOVED lines=20> */
.L_x_1359:
        /* <DEDUP_REMOVED lines=15> */
.L_x_1358:
[----:B------:R-:W-:Y:S05]  /*142f0*/  BSYNC B6 ;  /* 0x0000000000067941 */ /* 0x000fea0003800000 */
.L_x_1357:
[----:B------:R-:W-:Y:S01]  /*14300*/  ULDC.64 UR4, c[0x0][0x9f8] ;  /* 0x00027e0000047ab9 */ /* 0x000fe20000000a00 */
[----:B------:R-:W-:Y:S01]  /*14310*/  IMAD.MOV.U32 R18, RZ, RZ, R30 ;  /* 0x000000ffff127224 */ /* 0x000fe200078e001e */
[----:B------:R-:W-:Y:S01]  /*14320*/  ISETP.NE.U32.AND P0, PT, RZ, UR4, PT ;  /* 0x00000004ff007c0c */ /* 0x000fe2000bf05070 */
[----:B------:R-:W-:Y:S01]  /*14330*/  IMAD.MOV.U32 R30, RZ, RZ, R27 ;  /* 0x000000ffff1e7224 */ /* 0x000fe200078e001b */
[----:B------:R-:W-:Y:S01]  /*14340*/  ULDC UR4, c[0x0][0x2f4] ;  /* 0x0000bd0000047ab9 */ /* 0x000fe20000000800 */
[----:B------:R-:W0:Y:S01]  /*14350*/  LDC R10, c[0x0][0x430] ;  /* 0x00010c00ff0a7b82 */ /* 0x000e220000000800 */
[----:B------:R-:W-:-:S13]  /*14360*/  ISETP.NE.AND.EX P0, PT, RZ, UR5, PT, P0 ;  /* 0x00000005ff007c0c */ /* 0x000fda000bf05300 */
[----:B------:R-:W1:Y:S01]  /*14370*/  @P0 LDC.64 R2, c[0x0][0x9f8] ;  /* 0x00027e00ff020b82 */ /* 0x000e620000000a00 */
[----:B------:R-:W-:Y:S02]  /*14380*/  ISETP.GE.AND P2, PT, R37, UR4, PT ;  /* 0x0000000425007c0c */ /* 0x000fe4000bf46270 */
[----:B------:R-:W-:Y:S01]  /*14390*/  LOP3.LUT R16, R16, 0xffffffef, RZ, 0xc0, !PT ;  /* 0xffffffef10107812 */ /* 0x000fe200078ec0ff */
[----:B-1----:R-:W-:-:S05]  /*143a0*/  @P0 IMAD.WIDE R2, R27, 0x4, R2 ;  /* 0x000000041b020825 */ /* 0x002fca00078e0202 */
[----:B------:R1:W5:Y:S01]  /*143b0*/  @P0 LDG.E R30, desc[UR36][R2.64] ;  /* 0x00000024021e0981 */ /* 0x000362000c1e1900 */
[----:B------:R-:W-:Y:S01]  /*143c0*/  ISETP.GE.AND P0, PT, R33, UR4, PT ;  /* 0x0000000421007c0c */ /* 0x000fe2000bf06270 */
[----:B------:R-:W-:Y:S01]  /*143d0*/  UMOV UR5, 0xffffffff ;  /* 0xffffffff00057882 */ /* 0x000fe20000000000 */
[----:B------:R-:W-:Y:S01]  /*143e0*/  ISETP.GE.AND P1, PT, R36, UR4, PT ;  /* 0x0000000424007c0c */ /* 0x000fe2000bf26270 */
[----:B------:R-:W-:-:S10]  /*143f0*/  VIADD R7, R18, 0xffffffff ;  /* 0xffffffff12077836 */ /* 0x000fd40000000000 */
        /* <DEDUP_REMOVED lines=8> */
[----:B01----:R-:W-:Y:S06]  /*14480*/  BRA.DIV UR5, `(.L_x_1360) ;  /* 0x00000046054c7947 */ /* 0x003fec000b800000 */
.L_x_1428:
[----:B------:R-:W0:Y:S01]  /*14490*/  S2R R0, SR_TID.X ;  /* 0x0000000000007919 */ /* 0x000e220000002100 */
[----:B------:R-:W-:Y:S02]  /*144a0*/  ISETP.NE.AND P1, PT, R10, 0x1, PT ;  /* 0x000000010a00780c */ /* 0x000fe40003f25270 */
[----:B-----5:R-:W-:Y:S01]  /*144b0*/  SHF.R.S32.HI R11, RZ, 0x1f, R30 ;  /* 0x0000001fff0b7819 */ /* 0x020fe2000001141e */
[----:B------:R-:W1:Y:S01]  /*144c0*/  S2R R9, SR_TID.X ;  /* 0x0000000000097919 */ /* 0x000e620000002100 */
[----:B------:R-:W-:-:S03]  /*144d0*/  LOP3.LUT R16, R16, 0xffffffbf, RZ, 0xc0, !PT ;  /* 0xffffffbf10107812 */ /* 0x000fc600078ec0ff */
[----:B------:R2:W-:Y:S06]  /*144e0*/  STL [R1+0xc], R11 ;  /* 0x00000c0b01007387 */ /* 0x0005ec0000100800 */
[----:B------:R-:W3:Y:S01]  /*144f0*/  @P1 LDC R5, c[0x0][0x434] ;  /* 0x00010d00ff051b82 */ /* 0x000ee20000000800 */
[----:B------:R-:W-:Y:S02]  /*14500*/  @P1 LOP3.LUT R16, R16, 0x40, RZ, 0xfc, !PT ;  /* 0x0000004010101812 */ /* 0x000fe400078efcff */
[----:B0-----:R-:W-:Y:S01]  /*14510*/  LOP3.LUT R0, R0, 0x7f, RZ, 0xc0, !PT ;  /* 0x0000007f00007812 */ /* 0x001fe200078ec0ff */
[----:B-1----:R-:W-:-:S03]  /*14520*/  IMAD.SHL.U32 R9, R9, 0x10, RZ ;  /* 0x0000001009097824 */ /* 0x002fc600078e00ff */
[----:B------:R-:W-:-:S04]  /*14530*/  SHF.R.U32.HI R0, RZ, 0x3, R0 ;  /* 0x00000003ff007819 */ /* 0x000fc80000011600 */
[----:B------:R-:W-:Y:S02]  /*14540*/  LOP3.LUT R9, R0, 0x70, R9, 0xf8, !PT ;  /* 0x0000007000097812 */ /* 0x000fe400078ef809 */
[----:B------:R-:W0:Y:S03]  /*14550*/  @P1 LDC R0, c[0x0][0x438] ;  /* 0x00010e00ff001b82 */ /* 0x000e260000000800 */
[----:B------:R-:W-:-:S05]  /*14560*/  IMAD R6, R7, 0x40, R9 ;  /* 0x0000004007067824 */ /* 0x000fca00078e0209 */
[C---:B------:R-:W-:Y:S01]  /*14570*/  ISETP.GE.AND P0, PT, R6.reuse, R23, PT ;  /* 0x000000170600720c */ /* 0x040fe20003f06270 */
[----:B------:R-:W-:-:S03]  /*14580*/  IMAD.IADD R6, R6, 0x1, R19 ;  /* 0x0000000106067824 */ /* 0x000fc600078e0213 */
[----:B------:R-:W-:Y:S01]  /*14590*/  ISETP.GT.U32.OR P0, PT, R9, 0x3f, P0 ;  /* 0x0000003f0900780c */ /* 0x000fe20000704470 */
[----:B---3--:R-:W-:-:S04]  /*145a0*/  @P1 IMAD.HI.U32 R5, R6, R5, RZ ;  /* 0x0000000506051227 */ /* 0x008fc800078e00ff */
[----:B------:R-:W-:Y:S01]  /*145b0*/  IMAD.MOV.U32 R8, RZ, RZ, R6 ;  /* 0x000000ffff087224 */ /* 0x000fe200078e0006 */
[----:B0-----:R-:W-:-:S07]  /*145c0*/  @P1 SHF.R.U32.HI R8, RZ, R0, R5 ;  /* 0x00000000ff081219 */ /* 0x001fce0000011605 */
[----:B------:R-:W0:Y:S01]  /*145d0*/  @!P0 LDC.64 R2, c[0x0][0x428] ;  /* 0x00010a00ff028b82 */ /* 0x000e220000000a00 */
[--C-:B------:R-:W-:Y:S01]  /*145e0*/  @!P0 SHF.R.S32.HI R5, RZ, 0x1f, R8.reuse ;  /* 0x0000001fff058819 */ /* 0x100fe20000011408 */
[----:B------:R-:W-:Y:S02]  /*145f0*/  @!P0 IMAD.MOV.U32 R4, RZ, RZ, R8 ;  /* 0x000000ffff048224 */ /* 0x000fe400078e0008 */
[-C--:B0-----:R-:W-:Y:S02]  /*14600*/  @!P0 IMAD R0, R11, R2.reuse, RZ ;  /* 0x000000020b008224 */ /* 0x081fe400078e02ff */
[----:B------:R-:W-:-:S04]  /*14610*/  @!P0 IMAD.WIDE.U32 R4, R30, R2, R4 ;  /* 0x000000021e048225 */ /* 0x000fc800078e0004 */
[----:B------:R-:W-:Y:S02]  /*14620*/  @!P0 IMAD R0, R30, R3, R0 ;  /* 0x000000031e008224 */ /* 0x000fe400078e0200 */
[----:B------:R-:W0:Y:S02]  /*14630*/  @!P0 LDC.64 R2, c[0x0][0x418] ;  /* 0x00010600ff028b82 */ /* 0x000e240000000a00 */
[----:B------:R-:W-:Y:S01]  /*14640*/  @!P0 IMAD.IADD R0, R5, 0x1, R0 ;  /* 0x0000000105008824 */ /* 0x000fe200078e0200 */
[----:B------:R-:W-:Y:S02]  /*14650*/  LOP3.LUT R16, R16, 0xffffffdf, RZ, 0xc0, !PT ;  /* 0xffffffdf10107812 */ /* 0x000fe400078ec0ff */
[----:B0-----:R-:W-:-:S04]  /*14660*/  @!P0 LEA R2, P1, R4, R2, 0x2 ;  /* 0x0000000204028211 */ /* 0x001fc800078210ff */
[----:B------:R-:W-:Y:S01]  /*14670*/  @!P0 LEA.HI.X R3, R4, R3, R0, 0x2, P1 ;  /* 0x0000000304038211 */ /* 0x000fe200008f1400 */
[----:B------:R-:W-:Y:S02]  /*14680*/  IMAD.U32 R4, RZ, RZ, UR38 ;  /* 0x00000026ff047e24 */ /* 0x000fe4000f8e00ff */
[----:B------:R-:W-:-:S03]  /*14690*/  IMAD.MOV.U32 R0, RZ, RZ, RZ ;  /* 0x000000ffff007224 */ /* 0x000fc600078e00ff */
[----:B------:R-:W-:-:S03]  /*146a0*/  ISETP.NE.AND P2, PT, R4, 0x3, PT ;  /* 0x000000030400780c */ /* 0x000fc60003f45270 */
[----:B------:R2:W5:Y:S01]  /*146b0*/  @!P0 LDG.E R0, desc[UR36][R2.64] ;  /* 0x0000002402008981 */ /* 0x000562000c1e1900 */
[----:B------:R-:W-:Y:S01]  /*146c0*/  ISETP.GT.U32.AND P0, PT, R9, 0x3f, PT ;  /* 0x0000003f0900780c */ /* 0x000fe20003f04070 */
[----:B------:R-:W-:Y:S01]  /*146d0*/  IMAD.MOV R5, RZ, RZ, -R8 ;  /* 0x000000ffff057224 */ /* 0x000fe200078e0a08 */
[----:B------:R-:W-:Y:S01]  /*146e0*/  LOP3.LUT R26, R26, 0xffff, RZ, 0xc0, !PT ;  /* 0x0000ffff1a1a7812 */ /* 0x000fe200078ec0ff */
[----:B------:R-:W-:Y:S02]  /*146f0*/  IMAD.MOV.U32 R23, RZ, RZ, R7 ;  /* 0x000000ffff177224 */ /* 0x000fe400078e0007 */
[----:B------:R-:W-:-:S04]  /*14700*/  IMAD R5, R10, R5, R6 ;  /* 0x000000050a057224 */ /* 0x000fc800078e0206 */
[----:B------:R-:W-:-:S04]  /*14710*/  @P2 LOP3.LUT R16, R16, 0x20, RZ, 0xfc, !PT ;  /* 0x0000002010102812 */ /* 0x000fc800078efcff */
[----:B------:R-:W-:-:S04]  /*14720*/  LOP3.LUT R16, R16, 0xfffffffe, RZ, 0xc0, !PT ;  /* 0xfffffffe10107812 */ /* 0x000fc800078ec0ff */
[----:B------:R-:W-:Y:S01]  /*14730*/  @P0 LOP3.LUT R16, R16, 0x1, RZ, 0xfc, !PT ;  /* 0x0000000110100812 */ /* 0x000fe200078efcff */
[----:B--2---:R-:W-:Y:S06]  /*14740*/  @!P2 BRA `(.L_x_1361) ;  /* 0x000000000004a947 */ /* 0x004fec0003800000 */
[----:B------:R-:W-:Y:S01]  /*14750*/  BPT.TRAP 0x1 ;  /* 0x000000040000795c */ /* 0x000fe20000300000 */
.L_x_1361:
        /* <DEDUP_REMOVED lines=23> */
.L_x_1429:
[----:B------:R-:W-:Y:S05]  /*148d0*/  BSYNC B0 ;  /* 0x0000000000007941 */ /* 0x000fea0003800000 */
.L_x_1362:
[----:B------:R-:W2:Y:S01]  /*148e0*/  LDL R10, [R1] ;  /* 0x00000000010a7983 */ /* 0x000ea20000100800 */
[----:B------:R-:W-:Y:S01]  /*148f0*/  ULDC.64 UR4, c[0x0][0x300] ;  /* 0x0000c00000047ab9 */ /* 0x000fe20000000a00 */
[----:B------:R-:W-:Y:S01]  /*14900*/  ULDC.64 UR6, c[0x0][0x2e8] ;  /* 0x0000ba0000067ab9 */ /* 0x000fe20000000a00 */
[----:B------:R-:W-:Y:S01]  /*14910*/  IMAD R6, R6, UR4, RZ ;  /* 0x0000000406067c24 */ /* 0x000fe2000f8e02ff */
[----:B------:R-:W1:Y:S01]  /*14920*/  S2R R9, SR_TID.X ;  /* 0x0000000000097919 */ /* 0x000e620000002100 */
[C---:B0-----:R-:W-:Y:S01]  /*14930*/  IMAD.WIDE.U32 R2, R5.reuse, UR4, RZ ;  /* 0x0000000405027c25 */ /* 0x041fe2000f8e00ff */
[C---:B------:R-:W-:Y:S02]  /*14940*/  LOP3.LUT P5, RZ, R16.reuse, 0x10, RZ, 0xc0, !PT ;  /* 0x0000001010ff7812 */ /* 0x040fe400078ac0ff */
[C---:B------:R-:W-:Y:S01]  /*14950*/  LOP3.LUT P4, RZ, R16.reuse, 0x8, RZ, 0xc0, !PT ;  /* 0x0000000810ff7812 */ /* 0x040fe2000788c0ff */
[----:B------:R-:W-:Y:S01]  /*14960*/  IMAD R6, R5, UR5, R6 ;  /* 0x0000000505067c24 */ /* 0x000fe2000f8e0206 */
[----:B------:R-:W-:Y:S01]  /*14970*/  ULDC.64 UR4, c[0x0][0x310] ;  /* 0x0000c40000047ab9 */ /* 0x000fe20000000a00 */
[----:B------:R-:W-:Y:S01]  /*14980*/  LOP3.LUT P3, RZ, R16, 0x4, RZ, 0xc0, !PT ;  /* 0x0000000410ff7812 */ /* 0x000fe2000786c0ff */
[----:B------:R-:W-:Y:S01]  /*14990*/  IMAD R8, R8, UR4, RZ ;  /* 0x0000000408087c24 */ /* 0x000fe2000f8e02ff */
[----:B------:R-:W-:Y:S01]  /*149a0*/  LOP3.LUT P2, RZ, R16, 0x2, RZ, 0xc0, !PT ;  /* 0x0000000210ff7812 */ /* 0x000fe2000784c0ff */
[----:B------:R-:W-:-:S02]  /*149b0*/  IMAD.IADD R3, R3, 0x1, R6 ;  /* 0x0000000103037824 */ /* 0x000fc400078e0206 */
        /* <DEDUP_REMOVED lines=12> */
[----:B--2---:R-:W-:-:S04]  /*14a80*/  IMAD R7, R7, -0x40, R10 ;  /* 0xffffffc007077824 */ /* 0x004fc800078e020a */
[----:B------:R-:W-:-:S05]  /*14a90*/  IMAD.IADD R7, R7, 0x1, -R9 ;  /* 0x0000000107077824 */ /* 0x000fca00078e0a09 */
[----:B------:R-:W-:Y:S01]  /*14aa0*/  ISETP.GE.AND P0, PT, R7, 0x1, PT ;  /* 0x000000010700780c */ /* 0x000fe20003f06270 */
[----:B------:R-:W-:-:S12]  /*14ab0*/  BRA.DIV UR4, `(.L_x_1364) ;  /* 0x0000004204087947 */ /* 0x000fd8000b800000 */
[----:B------:R-:W0:Y:S01]  /*14ac0*/  SHFL.IDX PT, R3, R0, RZ, 0x181f ;  /* 0x00181fff00037589 */ /* 0x000e2200000e0000 */
[----:B------:R-:W-:-:S03]  /*14ad0*/  @P0 IMAD R9, R5, 0x2, R17 ;  /* 0x0000000205090824 */ /* 0x000fc600078e0211 */
[----:B------:R-:W1:Y:S04]  /*14ae0*/  SHFL.IDX PT, R2, R6, RZ, 0x181f ;  /* 0x00181fff06027589 */ /* 0x000e6800000e0000 */
        /* <DEDUP_REMOVED lines=31> */
.L_x_1439:
[----:B------:R-:W-:-:S13]  /*14ce0*/  ISETP.GE.AND P0, PT, R7, 0x31, PT ;  /* 0x000000310700780c */ /* 0x000fda0003f06270 */
[----:B0-----:R-:W-:Y:S01]  /*14cf0*/  @P0 LEA R2, P1, R33, R0, 0x1 ;  /* 0x0000000021020211 */ /* 0x001fe200078208ff */
[----:B------:R-:W-:-:S04]  /*14d00*/  @P0 IMAD R5, R5, 0x2, R17 ;  /* 0x0000000205050824 */ /* 0x000fc800078e0211 */
[----:B--2---:R-:W-:-:S05]  /*14d10*/  @P0 IMAD.X R3, RZ, RZ, R8, P1 ;  /* 0x000000ffff030224 */ /* 0x004fca00008e0608 */
[----:B------:R-:W-:Y:S01]  /*14d20*/  @!PT LDS RZ, [RZ] ;  /* 0x00000000fffff984 */ /* 0x000fe20000000800 */
[----:B------:R-:W-:Y:S01]  /*14d30*/  @!PT LDS RZ, [RZ] ;  /* 0x00000000fffff984 */ /* 0x000fe20000000800 */
[----:B------:R-:W-:Y:S01]  /*14d40*/  @!PT LDS RZ, [RZ] ;  /* 0x00000000fffff984 */ /* 0x000fe20000000800 */
[----:B------:R0:W-:Y:S04]  /*14d50*/  @P0 LDGSTS.E.BYPASS.LTC128B.128 [R5+0x21c00], desc[UR36][R2.64], !P5 ;  /* 0x21c0000002050fae */ /* 0x0001e8000e901d64 */
[----:B------:R0:W-:Y:S04]  /*14d60*/  @P0 LDGSTS.E.BYPASS.LTC128B.128 [R5+0x23c00], desc[UR36][R2.64+0x80], !P4 ;  /* 0x23c0008002050fae */ /* 0x0001e8000e101d64 */
[----:B------:R0:W-:Y:S04]  /*14d70*/  @P0 LDGSTS.E.BYPASS.LTC128B.128 [R5+0x25c00], desc[UR36][R2.64+0x100], !P3 ;  /* 0x25c0010002050fae */ /* 0x0001e8000d901d64 */
[----:B------:R0:W-:Y:S01]  /*14d80*/  @P0 LDGSTS.E.BYPASS.LTC128B.128 [R5+0x27c00], desc[UR36][R2.64+0x180], !P2 ;  /* 0x27c0018002050fae */ /* 0x0001e2000d101d64 */
[----:B------:R-:W-:Y:S01]  /*14d90*/  PLOP3.LUT P0, PT, PT, PT, PT, 0x80, 0x0 ;  /* 0x000000000000781c */ /* 0x000fe20003f0f070 */
[----:B------:R-:W-:-:S12]  /*14da0*/  NOP ;  /* 0x0000000000007918 */ /* 0x000fd80000000000 */
.L_x_1365:
        /* <DEDUP_REMOVED lines=10> */
.L_x_1366:
[----:B------:R1:W-:Y:S02]  /*14e50*/  SYNCS.ARRIVE.TRANS64.A1T0 RZ, [R4+URZ+0x30830], RZ ;  /* 0x030830ff04ff79a7 */ /* 0x0003e4000810003f */
[----:B------:R-:W-:Y:S05]  /*14e60*/  WARPSYNC.ALL ;  /* 0x0000000000007948 */ /* 0x000fea0003800000 */
[----:B------:R-:W-:Y:S01]  /*14e70*/  ULDC.64 UR4, c[0x0][0x298] ;  /* 0x0000a60000047ab9 */ /* 0x000fe20000000a00 */
[----:B0-----:R-:W-:Y:S01]  /*14e80*/  VIADD R2, R17, 0x10400 ;  /* 0x0001040011027836 */ /* 0x001fe20000000000 */
[----:B------:R-:W-:Y:S01]  /*14e90*/  SHF.R.S32.HI R0, RZ, 0x1f, R35 ;  /* 0x0000001fff007819 */ /* 0x000fe20000011423 */
[----:B------:R-:W-:Y:S01]  /*14ea0*/  IMAD.WIDE.U32 R6, R35, UR4, RZ ;  /* 0x0000000423067c25 */ /* 0x000fe2000f8e00ff */
[----:B------:R-:W-:Y:S01]  /*14eb0*/  BSSY B6, `(.L_x_1367) ;  /* 0x0000018000067945 */ /* 0x000fe20003800000 */
[----:B------:R-:W-:Y:S01]  /*14ec0*/  BAR.SYNC.DEFER_BLOCKING 0x8, 0x180 ;  /* 0x0206000000007b1d */ /* 0x000fe20000010000 */
[----:B------:R-:W-:Y:S01]  /*14ed0*/  LOP3.LUT P0, RZ, R2, 0x3ff, RZ, 0xc0, !PT ;  /* 0x000003ff02ff7812 */ /* 0x000fe2000780c0ff */
[----:B------:R-:W-:-:S04]  /*14ee0*/  IMAD R0, R0, UR4, RZ ;  /* 0x0000000400007c24 */ /* 0x000fc8000f8e02ff */
[----:B------:R-:W-:Y:S01]  /*14ef0*/  IMAD R0, R35, UR5, R0 ;  /* 0x0000000523007c24 */ /* 0x000fe2000f8e0200 */
[----:B------:R0:W-:Y:S03]  /*14f00*/  STL.64 [R1+0x18], R6 ;  /* 0x0000180601007387 */ /* 0x0001e60000100a00 */
[----:B------:R-:W-:-:S04]  /*14f10*/  IMAD.IADD R35, R7, 0x1, R0 ;  /* 0x0000000107237824 */ /* 0x000fc800078e0200 */
[----:B------:R-:W-:Y:S05]  /*14f20*/  @!P0 BRA `(.L_x_1368) ;  /* 0x0000000000408947 */ /* 0x000fea0003800000 */
[----:B------:R-:W-:Y:S01]  /*14f30*/  MOV R2, 0x0 ;  /* 0x0000000000027802 */ /* 0x000fe20000000f00 */
[----:B------:R-:W-:Y:S01]  /*14f40*/  ULDC.64 UR6, c[0x4][0x138] ;  /* 0x01004e0000067ab9 */ /* 0x000fe20000000a00 */
[----:B------:R-:W-:Y:S01]  /*14f50*/  ULDC.64 UR8, c[0x4][0x140] ;  /* 0x0100500000087ab9 */ /* 0x000fe20000000a00 */
[----:B------:R-:W-:Y:S01]  /*14f60*/  ULDC.64 UR4, c[0x4][0xb0] ;  /* 0x01002c0000047ab9 */ /* 0x000fe20000000a00 */
[----:B-1----:R-:W-:Y:S02]  /*14f70*/  IMAD.U32 R4, RZ, RZ, UR6 ;  /* 0x00000006ff047e24 */ /* 0x002fe4000f8e00ff */
[----:B------:R-:W1:Y:S01]  /*14f80*/  LDC.64 R2, c[0x4][R2] ;  /* 0x0100000002027b82 */ /* 0x000e620000000a00 */
[----:B------:R-:W-:Y:S02]  /*14f90*/  IMAD.U32 R5, RZ, RZ, UR7 ;  /* 0x00000007ff057e24 */ /* 0x000fe4000f8e00ff */
[----:B0-----:R-:W-:Y:S02]  /*14fa0*/  IMAD.U32 R6, RZ, RZ, UR8 ;  /* 0x00000008ff067e24 */ /* 0x001fe4000f8e00ff */
[----:B------:R-:W-:-:S02]  /*14fb0*/  IMAD.U32 R7, RZ, RZ, UR9 ;  /* 0x00000009ff077e24 */ /* 0x000fc4000f8e00ff */
[----:B------:R-:W-:Y:S02]  /*14fc0*/  IMAD.U32 R10, RZ, RZ, UR4 ;  /* 0x00000004ff0a7e24 */ /* 0x000fe4000f8e00ff */
[----:B------:R-:W-:Y:S02]  /*14fd0*/  IMAD.U32 R11, RZ, RZ, UR5 ;  /* 0x00000005ff0b7e24 */ /* 0x000fe4000f8e00ff */
[----:B------:R-:W-:Y:S02]  /*14fe0*/  IMAD.MOV.U32 R8, RZ, RZ, 0x70 ;  /* 0x00000070ff087424 */ /* 0x000fe400078e00ff */
[----:B------:R-:W-:Y:S02]  /*14ff0*/  IMAD.MOV.U32 R12, RZ, RZ, 0x1 ;  /* 0x00000001ff0c7424 */ /* 0x000fe400078e00ff */
[----:B------:R-:W-:-:S07]  /*15000*/  IMAD.MOV.U32 R13, RZ, RZ, RZ ;  /* 0x000000ffff0d7224 */ /* 0x000fce00078e00ff */
[----:B------:R-:W-:-:S07]  /*15010*/  LEPC R20, `(.L_x_1368) ;  /* 0x000000001014794e */ /* 0x000fce0000000000 */
[----:B-1----:R-:W-:Y:S05]  /*15020*/  CALL.ABS.NOINC R2 ;  /* 0x0000000002007343 */ /* 0x002fea0003c00000 */
.L_x_1368:
[----:B------:R-:W-:Y:S05]  /*15030*/  BSYNC B6 ;  /* 0x0000000000067941 */ /* 0x000fea0003800000 */
.L_x_1367:
[----:B------:R-:W2:Y:S01]  /*15040*/  LDL.LU.64 R20, [R1+0x18] ;  /* 0x0000180001147983 */ /* 0x000ea20000300a00 */
[----:B------:R-:W-:Y:S01]  /*15050*/  LOP3.LUT P6, RZ, R16, 0x100, RZ, 0xc0, !PT ;  /* 0x0000010010ff7812 */ /* 0x000fe200078cc0ff */
[----:B------:R-:W-:Y:S01]  /*15060*/  IMAD.MOV.U32 R3, RZ, RZ, R35 ;  /* 0x000000ffff037224 */ /* 0x000fe200078e0023 */
[----:B------:R-:W-:Y:S01]  /*15070*/  SHF.R.S32.HI R0, RZ, 0x1f, R27 ;  /* 0x0000001fff007819 */ /* 0x000fe2000001141b */
[----:B------:R-:W-:Y:S01]  /*15080*/  ULDC.64 UR4, c[0x0][0x2d8] ;  /* 0x0000b60000047ab9 */ /* 0x000fe20000000a00 */
[----:B-1----:R-:W-:Y:S01]  /*15090*/  SEL R4, R27, RZ, !P6 ;  /* 0x000000ff1b047207 */ /* 0x002fe20007000000 */
[----:B------:R-:W-:Y:S01]  /*150a0*/  ULDC.64 UR6, c[0x0][0x2e0] ;  /* 0x0000b80000067ab9 */ /* 0x000fe20000000a00 */
[----:B------:R-:W-:-:S05]  /*150b0*/  SEL R0, R0, RZ, !P6 ;  /* 0x000000ff00007207 */ /* 0x000fca0007000000 */
[----:B------:R-:W-:-:S04]  /*150c0*/  IMAD R0, R0, UR6, RZ ;  /* 0x0000000600007c24 */ /* 0x000fc8000f8e02ff */
[----:B------:R-:W-:Y:S02]  /*150d0*/  IMAD R5, R4, UR7, R0 ;  /* 0x0000000704057c24 */ /* 0x000fe4000f8e0200 */
[----:B--2---:R-:W-:Y:S01]  /*150e0*/  IMAD.MOV.U32 R2, RZ, RZ, R20 ;  /* 0x000000ffff027224 */ /* 0x004fe200078e0014 */
[----:B------:R-:W1:Y:S01]  /*150f0*/  LDC R21, c[0x0][0x448] ;  /* 0x00011200ff157b82 */ /* 0x000e620000000800 */
[----:B------:R-:W2:Y:S02]  /*15100*/  S2R R20, SR_TID.X ;  /* 0x0000000000147919 */ /* 0x000ea40000002100 */
[----:B------:R-:W-:-:S04]  /*15110*/  IMAD.WIDE.U32 R2, R26, UR4, R2 ;  /* 0x000000041a027c25 */ /* 0x000fc8000f8e0002 */
[----:B------:R-:W-:Y:S01]  /*15120*/  IMAD R3, R26, UR5, R3 ;  /* 0x000000051a037c24 */ /* 0x000fe2000f8e0203 */
[----:B------:R-:W-:Y:S01]  /*15130*/  ULDC.64 UR4, c[0x0][0x2d0] ;  /* 0x0000b40000047ab9 */ /* 0x000fe20000000a00 */
[----:B------:R-:W-:-:S04]  /*15140*/  IMAD.WIDE.U32 R2, R4, UR6, R2 ;  /* 0x0000000604027c25 */ /* 0x000fc8000f8e0002 */
[----:B------:R-:W-:Y:S02]  /*15150*/  IMAD.IADD R3, R3, 0x1, R5 ;  /* 0x0000000103037824 */ /* 0x000fe400078e0205 */
[----:B------:R-:W3:Y:S01]  /*15160*/  LDC R5, c[0x0][0x448] ;  /* 0x00011200ff057b82 */ /* 0x000ee20000000800 */
[----:B-1----:R-:W-:Y:S02]  /*15170*/  ISETP.NE.AND P6, PT, R21, 0x1, PT ;  /* 0x000000011500780c */ /* 0x002fe40003fc5270 */
[----:B--2---:R-:W-:-:S04]  /*15180*/  LOP3.LUT R20, R20, 0x7f, RZ, 0xc0, !PT ;  /* 0x0000007f14147812 */ /* 0x004fc800078ec0ff */
[----:B------:R-:W-:-:S07]  /*15190*/  SHF.R.U32.HI R21, RZ, 0x3, R20 ;  /* 0x00000003ff157819 */ /* 0x000fce0000011614 */
[----:B0-----:R-:W0:Y:S01]  /*151a0*/  @P6 LDC R7, c[0x0][0x44c] ;  /* 0x00011300ff076b82 */ /* 0x001e220000000800 */
[----:B------:R-:W1:Y:S07]  /*151b0*/  S2R R20, SR_TID.X ;  /* 0x0000000000147919 */ /* 0x000e6e0000002100 */
[----:B------:R-:W2:Y:S01]  /*151c0*/  @P6 LDC R6, c[0x0][0x450] ;  /* 0x00011400ff066b82 */ /* 0x000ea20000000800 */
[----:B-1----:R-:W-:-:S05]  /*151d0*/  IMAD.SHL.U32 R20, R20, 0x10, RZ ;  /* 0x0000001014147824 */ /* 0x002fca00078e00ff */
[----:B------:R-:W-:-:S05]  /*151e0*/  LOP3.LUT R20, R21, 0x70, R20, 0xf8, !PT ;  /* 0x0000007015147812 */ /* 0x000fca00078ef814 */
[----:B------:R-:W-:Y:S02]  /*151f0*/  IMAD.IADD R4, R20, 0x1, R25 ;  /* 0x0000000114047824 */ /* 0x000fe400078e0219 */
[----:B------:R-:W1:Y:S02]  /*15200*/  S2R R20, SR_TID.X ;  /* 0x0000000000147919 */ /* 0x000e640000002100 */
[----:B0-----:R-:W-:-:S04]  /*15210*/  @P6 IMAD.HI.U32 R7, R4, R7, RZ ;  /* 0x0000000704076227 */ /* 0x001fc800078e00ff */
[----:B------:R-:W-:Y:S01]  /*15220*/  IMAD.MOV.U32 R0, RZ, RZ, R4 ;  /* 0x000000ffff007224 */ /* 0x000fe200078e0004 */
[----:B--2---:R-:W-:-:S05]  /*15230*/  @P6 SHF.R.U32.HI R0, RZ, R6, R7 ;  /* 0x00000006ff006219 */ /* 0x004fca0000011607 */
[----:B------:R-:W-:Y:S02]  /*15240*/  IMAD.MOV R6, RZ, RZ, -R0 ;  /* 0x000000ffff067224 */ /* 0x000fe400078e0a00 */
[----:B------:R-:W-:-:S04]  /*15250*/  IMAD.WIDE.U32 R2, R0, UR4, R2 ;  /* 0x0000000400027c25 */ /* 0x000fc8000f8e0002 */
[----:B---3--:R-:W-:Y:S01]  /*15260*/  IMAD R4, R5, R6, R4 ;  /* 0x0000000605047224 */ /* 0x008fe200078e0204 */
[----:B------:R-:W-:-:S05]  /*15270*/  SHF.R.S32.HI R6, RZ, 0x1f, R0 ;  /* 0x0000001fff067819 */ /* 0x000fca0000011400 */
[----:B------:R-:W-:-:S04]  /*15280*/  IMAD R6, R6, UR4, RZ ;  /* 0x0000000406067c24 */ /* 0x000fc8000f8e02ff */
[----:B------:R-:W-:Y:S01]  /*15290*/  IMAD R7, R0, UR5, R6 ;  /* 0x0000000500077c24 */ /* 0x000fe2000f8e0206 */
[----:B------:R-:W-:Y:S01]  /*152a0*/  SHF.R.S32.HI R0, RZ, 0x1f, R4 ;  /* 0x0000001fff007819 */ /* 0x000fe20000011404 */
[----:B------:R-:W-:Y:S02]  /*152b0*/  ULDC.64 UR4, c[0x0][0x2c8] ;  /* 0x0000b20000047ab9 */ /* 0x000fe40000000a00 */
[----:B------:R-:W-:Y:S01]  /*152c0*/  IMAD.IADD R3, R3, 0x1, R7 ;  /* 0x0000000103037824 */ /* 0x000fe200078e0207 */
[----:B-1----:R-:W-:Y:S01]  /*152d0*/  LOP3.LUT R20, R20, 0x7f, RZ, 0xc0, !PT ;  /* 0x0000007f14147812 */ /* 0x002fe200078ec0ff */
[----:B------:R-:W-:Y:S02]  /*152e0*/  IMAD R7, R0, UR4, RZ ;  /* 0x0000000400077c24 */ /* 0x000fe4000f8e02ff */
[----:B------:R-:W-:Y:S01]  /*152f0*/  IMAD.WIDE.U32 R2, R4, UR4, R2 ;  /* 0x0000000404027c25 */ /* 0x000fe2000f8e0002 */
[----:B------:R-:W-:-:S03]  /*15300*/  SHF.R.U32.HI R8, RZ, 0x3, R20 ;  /* 0x00000003ff087819 */ /* 0x000fc60000011614 */
[----:B------:R-:W-:Y:S01]  /*15310*/  IMAD R0, R4, UR5, R7 ;  /* 0x0000000504007c24 */ /* 0x000fe2000f8e0207 */
[----:B------:R-:W-:Y:S02]  /*15320*/  ULDC.64 UR4, c[0x0][0x280] ;  /* 0x0000a00000047ab9 */ /* 0x000fe40000000a00 */
[C---:B------:R-:W-:Y:S01]  /*15330*/  LEA R4, P0, R2.reuse, UR4, 0x1 ;  /* 0x0000000402047c11 */ /* 0x040fe2000f8008ff */
[----:B------:R-:W-:Y:S01]  /*15340*/  IMAD.IADD R3, R3, 0x1, R0 ;  /* 0x0000000103037824 */ /* 0x000fe200078e0200 */
[----:B------:R-:W-:Y:S02]  /*15350*/  ULDC UR4, c[0x0][0x2b8] ;  /* 0x0000ae0000047ab9 */ /* 0x000fe40000000800 */
[----:B------:R-:W-:Y:S02]  /*15360*/  ISETP.GE.AND P4, PT, R33, UR4, PT ;  /* 0x0000000421007c0c */ /* 0x000fe4000bf86270 */
[----:B------:R-:W-:Y:S01]  /*15370*/  LEA.HI.X R0, R2, UR5, R3, 0x1, P0 ;  /* 0x0000000502007c11 */ /* 0x000fe200080f0c03 */
[----:B------:R-:W-:Y:S01]  /*15380*/  UMOV UR5, 0xffffffff ;  /* 0xffffffff00057882 */ /* 0x000fe20000000000 */
[----:B------:R-:W-:-:S02]  /*15390*/  ISETP.GE.AND P3, PT, R37, UR4, PT ;  /* 0x0000000425007c0c */ /* 0x000fc4000bf66270 */
[----:B------:R-:W-:Y:S02]  /*153a0*/  ISETP.GE.AND P2, PT, R36, UR4, PT ;  /* 0x0000000424007c0c */ /* 0x000fe4000bf46270 */
[----:B------:R-:W-:Y:S01]  /*153b0*/  ISETP.GE.AND P1, PT, R34, UR4, PT ;  /* 0x0000000422007c0c */ /* 0x000fe2000bf26270 */
[----:B------:R-:W-:-:S12]  /*153c0*/  BRA.DIV UR5, `(.L_x_1369) ;  /* 0x0000003e05207947 */ /* 0x000fd8000b800000 */
[----:B------:R-:W0:Y:S01]  /*153d0*/  SHFL.IDX PT, R14, R4, RZ, 0x181f ;  /* 0x00181fff040e7589 */ /* 0x000e2200000e0000 */
[----:B------:R-:W-:Y:S02]  /*153e0*/  IMAD R5, R29, R5, RZ ;  /* 0x000000051d057224 */ /* 0x000fe400078e02ff */
        /* <DEDUP_REMOVED lines=12> */
[----:B------:R-:W-:Y:S01]  /*154b0*/  ISETP.GE.AND P0, PT, R6, R5, PT ;  /* 0x000000050600720c */ /* 0x000fe20003f06270 */
[----:B------:R-:W-:-:S02]  /*154c0*/  VIADD R6, R25, 0x20 ;  /* 0x0000002019067836 */ /* 0x000fc40000000000 */
[----:B-1----:R-:W1:Y:S10]  /*154d0*/  SHFL.IDX PT, R2, R0, 0x1, 0x181f ;  /* 0x00381f0000027f89 */ /* 0x002e7400000e0000 */
[----:B0-----:R-:W-:-:S05]  /*154e0*/  @!P0 LEA R14, P5, R33, R14, 0x1 ;  /* 0x0000000e210e8211 */ /* 0x001fca00078a08ff */
[----:B-1----:R-:W-:Y:S02]  /*154f0*/  @!P0 IMAD.X R7, RZ, RZ, R2, P5 ;  /* 0x000000ffff078224 */ /* 0x002fe400028e0602 */
[----:B------:R-:W-:Y:S02]  /*15500*/  @!P0 IMAD.MOV.U32 R2, RZ, RZ, R14 ;  /* 0x000000ffff028224 */ /* 0x000fe400078e000e */
[----:B------:R-:W-:Y:S01]  /*15510*/  @!P0 IMAD.MOV.U32 R3, RZ, RZ, R7 ;  /* 0x000000ffff038224 */ /* 0x000fe200078e0007 */
        /* <DEDUP_REMOVED lines=53> */
[----:B------:R-:W-:-:S03]  /*15870*/  ISETP.GE.AND P0, PT, R6, R5, PT ;  /* 0x000000050600720c */ /* 0x000fc60003f06270 */
[----:B------:R-:W-:Y:S04]  /*15880*/  SHFL.IDX PT, R6, R0, 0x7, 0x181f ;  /* 0x00f81f0000067f89 */ /* 0x000fe800000e0000 */
[----:B-1----:R-:W1:Y:S06]  /*15890*/  SHFL.IDX PT, R2, R0, 0x6, 0x181f ;  /* 0x00d81f0000027f89 */ /* 0x002e6c00000e0000 */
        /* <DEDUP_REMOVED lines=8> */
[----:B------:R0:W-:Y:S02]  /*15920*/  @!P0 LDGSTS.E.BYPASS.LTC128B.128 [R32+0x1f400], desc[UR36][R2.64+0x180], !P1 ;  /* 0x1f40018002208fae */ /* 0x0001e4000c901d64 */
.L_x_1456:
[----:B------:R-:W-:Y:S01]  /*15930*/  VIADD R0, R25, 0x70 ;  /* 0x0000007019007836 */ /* 0x000fe20000000000 */
[----:B------:R-:W-:Y:S04]  /*15940*/  BSSY B0, `(.L_x_1370) ;  /* 0x000000c000007945 */ /* 0x000fe80003800000 */
[----:B------:R-:W-:-:S13]  /*15950*/  ISETP.GE.AND P0, PT, R0, R5, PT ;  /* 0x000000050000720c */ /* 0x000fda0003f06270 */
[----:B------:R-:W-:Y:S05]  /*15960*/  @P0 BRA `(.L_x_1371) ;  /* 0x0000000000240947 */ /* 0x000fea0003800000 */
[----:B01----:R-:W-:-:S05]  /*15970*/  LEA R2, P0, R33, R14, 0x1 ;  /* 0x0000000e21027211 */ /* 0x003fca00078008ff */
        /* <DEDUP_REMOVED lines=8> */
.L_x_1371:
[----:B------:R-:W-:Y:S05]  /*15a00*/  BSYNC B0 ;  /* 0x0000000000007941 */ /* 0x000fea0003800000 */
.L_x_1370:
[----:B------:R-:W-:Y:S01]  /*15a10*/  NOP ;  /* 0x0000000000007918 */ /* 0x000fe20000000000 */
[----:B------:R-:W-:-:S13]  /*15a20*/  PLOP3.LUT P0, PT, PT, PT, PT, 0x80, 0x0 ;  /* 0x000000000000781c */ /* 0x000fda0003f0f070 */
.L_x_1372:
[----:B------:R-:W-:Y:S02]  /*15a30*/  PLOP3.LUT P1, PT, P1, P0, PT, 0xa2, 0x0 ;  /* 0x000000000000781c */ /* 0x000fe40000f21472 */
[----:B------:R-:W-:-:S08]  /*15a40*/  @P0 R2UR P1, UR4, R17 ;  /* 0x00000000110402ca */ /* 0x000fd00000020000 */
[----:B------:R-:W-:-:S05]  /*15a50*/  @P0 PLOP3.LUT P0, PT, P1, PT, PT, 0x80, 0x0 ;  /* 0x000000000000081c */ /* 0x000fca0000f0f070 */
[----:B------:R-:W-:Y:S01]  /*15a60*/  @!P1 SYNCS.ARRIVE.TRANS64.RED.A0T1 RZ, [UR4+0x30800], RZ ;  /* 0x030800ffffff99a7 */ /* 0x000fe20008200404 */
[----:B------:R-:W-:Y:S07]  /*15a70*/  @!P1 ARRIVES.LDGSTSBAR.64.TRANSCNT [UR4+0x30800] ;  /* 0x03080000ff0099b0 */ /* 0x000fee0008000a84 */
[----:B------:R-:W-:Y:S05]  /*15a80*/  @P0 BRA.U.ANY `(.L_x_1372) ;  /* 0xfffffffd00e80947 */ /* 0x000fea000393ffff */
[----:B0-2---:R-:W2:Y:S04]  /*15a90*/  LDL.LU R3, [R1+0x20] ;  /* 0x0000200001037983 */ /* 0x005ea80000300800 */
[----:B------:R-:W3:Y:S01]  /*15aa0*/  LDL.LU R2, [R1+0x14] ;  /* 0x0000140001027983 */ /* 0x000ee20000300800 */
[----:B--2---:R-:W-:Y:S02]  /*15ab0*/  VIADD R3, R3, 0x1 ;  /* 0x0000000103037836 */ /* 0x004fe40000000000 */
[----:B---3--:R-:W-:-:S03]  /*15ac0*/  VIADD R7, R2, 0xfffffffe ;  /* 0xfffffffe02077836 */ /* 0x008fc60000000000 */
[----:B------:R0:W-:Y:S01]  /*15ad0*/  STL [R1+0x20], R3 ;  /* 0x0000200301007387 */ /* 0x0001e20000100800 */
[----:B------:R-:W-:-:S04]  /*15ae0*/  LEA.HI R0, R3, R3, RZ, 0x1 ;  /* 0x0000000303007211 */ /* 0x000fc800078f08ff */
[----:B------:R-:W-:-:S05]  /*15af0*/  LOP3.LUT R0, R0, 0xfffffffe, RZ, 0xc0, !PT ;  /* 0xfffffffe00007812 */ /* 0x000fca00078ec0ff */
[----:B------:R-:W-:-:S05]  /*15b00*/  IMAD.IADD R0, R3, 0x1, -R0 ;  /* 0x0000000103007824 */ /* 0x000fca00078e0a00 */
[----:B------:R-:W-:Y:S01]  /*15b10*/  SHF.L.U32 R0, R0, 0x1f, RZ ;  /* 0x0000001f00007819 */ /* 0x000fe200000006ff */
[----:B------:R-:W-:Y:S01]  /*15b20*/  NOP ;  /* 0x0000000000007918 */ /* 0x000fe20000000000 */
[----:B------:R0:W-:Y:S01]  /*15b30*/  SYNCS.ARRIVE.TRANS64.A1T0 RZ, [R17+URZ+0x30800], RZ ;  /* 0x030800ff11ff79a7 */ /* 0x0001e2000810003f */
[----:B------:R-:W-:Y:S01]  /*15b40*/  BSSY B0, `(.L_x_1373) ;  /* 0x0000003000007945 */ /* 0x000fe20003800000 */
[----:B------:R-:W2:Y:S03]  /*15b50*/  SYNCS.PHASECHK.TRANS64.TRYWAIT P0, [R17+URZ+0x30820], R0 ;  /* 0x03082000110075a7 */ /* 0x000ea6000800017f */
[----:B0-2---:R-:W-:Y:S05]  /*15b60*/  @!P0 BRA `(.L_x_1374) ;  /* 0x0000003c00f08947 */ /* 0x005fea0003800000 */
.L_x_1457:
[----:B------:R-:W-:Y:S05]  /*15b70*/  BSYNC B0 ;  /* 0x0000000000007941 */ /* 0x000fea0003800000 */
.L_x_1373:
[----:B------:R-:W2:Y:S01]  /*15b80*/  LDL R2, [R1+0x4] ;  /* 0x0000040001027983 */ /* 0x000ea20000100800 */
[----:B------:R-:W-:Y:S01]  /*15b90*/  BSSY B0, `(.L_x_1375) ;  /* 0x00000fc000007945 */ /* 0x000fe20003800000 */
[----:B--2---:R-:W-:-:S13]  /*15ba0*/  ISETP.GE.AND P0, PT, R7, R2, PT ;  /* 0x000000020700720c */ /* 0x004fda0003f06270 */
[----:B------:R-:W-:Y:S05]  /*15bb0*/  @!P0 BRA `(.L_x_1376) ;  /* 0x0000000c00e48947 */ /* 0x000fea0003800000 */
[----:B------:R-:W-:Y:S01]  /*15bc0*/  ULDC UR4, c[0x0][0x2f4] ;  /* 0x0000bd0000047ab9 */ /* 0x000fe20000000800 */
[----:B------:R-:W-:Y:S01]  /*15bd0*/  IMAD.MOV.U32 R6, RZ, RZ, R22 ;  /* 0x000000ffff067224 */ /* 0x000fe200078e0016 */
[----:B------:R-:W-:Y:S01]  /*15be0*/  ISETP.GE.AND P4, PT, R33, UR4, PT ;  /* 0x0000000421007c0c */ /* 0x000fe2000bf86270 */
[----:B------:R-:W-:Y:S01]  /*15bf0*/  IMAD.MOV.U32 R8, RZ, RZ, R28 ;  /* 0x000000ffff087224 */ /* 0x000fe200078e001c */
[----:B------:R-:W-:Y:S01]  /*15c00*/  ISETP.GE.AND P3, PT, R37, UR4, PT ;  /* 0x0000000425007c0c */ /* 0x000fe2000bf66270 */
[----:B------:R-:W-:Y:S01]  /*15c10*/  IMAD.MOV.U32 R29, RZ, RZ, R23 ;  /* 0x000000ffff1d7224 */ /* 0x000fe200078e0017 */
[----:B------:R-:W-:Y:S02]  /*15c20*/  ISETP.GE.AND P2, PT, R36, UR4, PT ;  /* 0x0000000424007c0c */ /* 0x000fe4000bf46270 */
[----:B------:R-:W-:-:S13]  /*15c30*/  ISETP.GE.AND P1, PT, R34, UR4, PT ;  /* 0x0000000422007c0c */ /* 0x000fda000bf26270 */
.L_x_1389:
[----:B------:R-:W2:Y:S04]  /*15c40*/  LDL R9, [R1+0x8] ;  /* 0x0000080001097983 */ /* 0x000ea80000100800 */
[----:B------:R-:W3:Y:S01]  /*15c50*/  LDL R11, [R1+0xc] ;  /* 0x00000c00010b7983 */ /* 0x000ee20000100800 */
[----:B0-----:R-:W0:Y:S01]  /*15c60*/  S2R R0, SR_TID.X ;  /* 0x0000000000007919 */ /* 0x001e220000002100 */
[----:B------:R-:W4:Y:S01]  /*15c70*/  S2R R3, SR_TID.X ;  /* 0x0000000000037919 */ /* 0x000f220000002100 */
[----:B0-----:R-:W-:-:S04]  /*15c80*/  LOP3.LUT R0, R0, 0x7f, RZ, 0xc0, !PT ;  /* 0x0000007f00007812 */ /* 0x001fc800078ec0ff */
[----:B------:R-:W-:Y:S02]  /*15c90*/  SHF.R.U32.HI R2, RZ, 0x3, R0 ;  /* 0x00000003ff027819 */ /* 0x000fe40000011600 */
[----:B------:R-:W0:Y:S01]  /*15ca0*/  LDC R0, c[0x0][0x430] ;  /* 0x00010c00ff007b82 */ /* 0x000e220000000800 */
[----:B----4-:R-:W-:-:S05]  /*15cb0*/  IMAD.SHL.U32 R3, R3, 0x10, RZ ;  /* 0x0000001003037824 */ /* 0x010fca00078e00ff */
[----:B------:R-:W-:-:S04]  /*15cc0*/  LOP3.LUT R3, R2, 0x70, R3, 0xf8, !PT ;  /* 0x0000007002037812 */ /* 0x000fc800078ef803 */
[----:B------:R-:W-:-:S13]  /*15cd0*/  ISETP.GT.U32.AND P6, PT, R3, 0x3f, PT ;  /* 0x0000003f0300780c */ /* 0x000fda0003fc4070 */
[----:B------:R-:W3:Y:S01]  /*15ce0*/  @!P6 LDC.64 R4, c[0x0][0x428] ;  /* 0x00010a00ff04eb82 */ /* 0x000ee20000000a00 */
[----:B0-----:R-:W-:-:S13]  /*15cf0*/  ISETP.NE.AND P0, PT, R0, 0x1, PT ;  /* 0x000000010000780c */ /* 0x001fda0003f05270 */
[----:B------:R-:W0:Y:S08]  /*15d00*/  @P0 LDC R2, c[0x0][0x434] ;  /* 0x00010d00ff020b82 */ /* 0x000e300000000800 */
[----:B------:R-:W4:Y:S01]  /*15d10*/  @P0 LDC R0, c[0x0][0x438] ;  /* 0x00010e00ff000b82 */ /* 0x000f220000000800 */
[----:B------:R-:W-:Y:S01]  /*15d20*/  LOP3.LUT P5, RZ, R16, 0x20, RZ, 0xc0, !PT ;  /* 0x0000002010ff7812 */ /* 0x000fe200078ac0ff */
[----:B------:R-:W-:Y:S01]  /*15d30*/  VIADD R22, R6, 0x1 ;  /* 0x0000000106167836 */ /* 0x000fe20000000000 */
[----:B------:R-:W-:Y:S05]  /*15d40*/  YIELD ;  /* 0x0000000000007946 */ /* 0x000fea0003800000 */
[----:B------:R-:W-:Y:S01]  /*15d50*/  ULDC UR4, c[0x0][0x430] ;  /* 0x00010c0000047ab9 */ /* 0x000fe20000000800 */
[----:B------:R-:W-:-:S02]  /*15d60*/  IMAD.MOV.U32 R23, RZ, RZ, R7 ;  /* 0x000000ffff177224 */ /* 0x000fc400078e0007 */
[----:B--2---:R-:W-:-:S04]  /*15d70*/  IMAD R9, R7, 0x40, R9 ;  /* 0x0000004007097824 */ /* 0x004fc800078e0209 */
[----:B------:R-:W-:-:S04]  /*15d80*/  IMAD.IADD R9, R3, 0x1, R9 ;  /* 0x0000000103097824 */ /* 0x000fc800078e0209 */
[----:B0-----:R-:W-:-:S04]  /*15d90*/  @P0 IMAD.HI.U32 R3, R9, R2, RZ ;  /* 0x0000000209030227 */ /* 0x001fc800078e00ff */
[----:B------:R-:W-:Y:S01]  /*15da0*/  IMAD.MOV.U32 R10, RZ, RZ, R9 ;  /* 0x000000ffff0a7224 */ /* 0x000fe200078e0009 */
[----:B----4-:R-:W-:Y:S01]  /*15db0*/  @P0 SHF.R.U32.HI R10, RZ, R0, R3 ;  /* 0x00000000ff0a0219 */ /* 0x010fe20000011603 */
[----:B---3--:R-:W-:-:S03]  /*15dc0*/  @!P6 IMAD R0, R11, R4, RZ ;  /* 0x000000040b00e224 */ /* 0x008fc600078e02ff */
[--C-:B------:R-:W-:Y:S01]  /*15dd0*/  @!P6 SHF.R.S32.HI R3, RZ, 0x1f, R10.reuse ;  /* 0x0000001fff03e819 */ /* 0x100fe2000001140a */
[----:B------:R-:W-:Y:S02]  /*15de0*/  @!P6 IMAD.MOV.U32 R2, RZ, RZ, R10 ;  /* 0x000000ffff02e224 */ /* 0x000fe400078e000a */
[C---:B------:R-:W-:Y:S02]  /*15df0*/  @!P6 IMAD R0, R30.reuse, R5, R0 ;  /* 0x000000051e00e224 */ /* 0x040fe400078e0200 */
[----:B------:R-:W-:Y:S02]  /*15e00*/  @!P6 IMAD.WIDE.U32 R2, R30, R4, R2 ;  /* 0x000000041e02e225 */ /* 0x000fe400078e0002 */
[----:B------:R-:W0:Y:S02]  /*15e10*/  @!P6 LDC.64 R4, c[0x0][0x418] ;  /* 0x00010600ff04eb82 */ /* 0x000e240000000a00 */
[----:B------:R-:W-:Y:S01]  /*15e20*/  @!P6 IMAD.IADD R0, R0, 0x1, R3 ;  /* 0x000000010000e824 */ /* 0x000fe200078e0203 */
[----:B0-----:R-:W-:-:S04]  /*15e30*/  @!P6 LEA R4, P0, R2, R4, 0x2 ;  /* 0x000000040204e211 */ /* 0x001fc800078010ff */
[----:B------:R-:W-:Y:S01]  /*15e40*/  @!P6 LEA.HI.X R5, R2, R5, R0, 0x2, P0 ;  /* 0x000000050205e211 */ /* 0x000fe200000f1400 */
[----:B------:R-:W-:Y:S01]  /*15e50*/  IMAD.MOV.U32 R0, RZ, RZ, RZ ;  /* 0x000000ffff007224 */ /* 0x000fe200078e00ff */
[----:B------:R-:W-:Y:S01]  /*15e60*/  ISETP.NE.AND P0, PT, R22, 0x2, PT ;  /* 0x000000021600780c */ /* 0x000fe20003f05270 */
[----:B------:R-:W-:-:S03]  /*15e70*/  IMAD.MOV R2, RZ, RZ, -R10 ;  /* 0x000000ffff027224 */ /* 0x000fc600078e0a0a */
[----:B------:R-:W-:Y:S01]  /*15e80*/  SEL R28, RZ, 0x1, P0 ;  /* 0x00000001ff1c7807 */ /* 0x000fe20000000000 */
[----:B------:R0:W5:Y:S01]  /*15e90*/  @!P6 LDG.E R0, desc[UR36][R4.64] ;  /* 0x000000240400e981 */ /* 0x000162000c1e1900 */
[----:B------:R-:W-:Y:S02]  /*15ea0*/  SEL R22, R22, RZ, P0 ;  /* 0x000000ff16167207 */ /* 0x000fe40000000000 */
[----:B------:R-:W-:Y:S01]  /*15eb0*/  LOP3.LUT R28, R8, R28, RZ, 0x3c, !PT ;  /* 0x0000001c081c7212 */ /* 0x000fe200078e3cff */
[----:B0-----:R-:W-:Y:S01]  /*15ec0*/  IMAD R5, R2, UR4, R9 ;  /* 0x0000000402057c24 */ /* 0x001fe2000f8e0209 */
[----:B------:R-:W-:Y:S06]  /*15ed0*/  @!P5 BRA `(.L_x_1377) ;  /* 0x000000000004d947 */ /* 0x000fec0003800000 */
[----:B------:R-:W-:Y:S01]  /*15ee0*/  BPT.TRAP 0x1 ;  /* 0x000000040000795c */ /* 0x000fe20000300000 */
.L_x_1377:
[----:B------:R-:W-:Y:S01]  /*15ef0*/  IMAD R7, R22, 0x8, R17 ;  /* 0x0000000816077824 */ /* 0x000fe200078e0211 */
[----:B------:R-:W-:Y:S01]  /*15f00*/  SHF.L.U32 R2, R28, 0x1f, RZ ;  /* 0x0000001f1c027819 */ /* 0x000fe200000006ff */
[----:B------:R-:W-:Y:S03]  /*15f10*/  BSSY B1, `(.L_x_1378) ;  /* 0x0000003000017945 */ /* 0x000fe60003800000 */
[----:B------:R-:W0:Y:S02]  /*15f20*/  SYNCS.PHASECHK.TRANS64.TRYWAIT P0, [R7+URZ+0x30840], R2 ;  /* 0x03084002070075a7 */ /* 0x000e24000800017f */
[----:B0-----:R-:W-:Y:S05]  /*15f30*/  @!P0 BRA `(.L_x_1379) ;  /* 0x0000003c00108947 */ /* 0x001fea0003800000 */
.L_x_1458:
[----:B------:R-:W-:Y:S05]  /*15f40*/  BSYNC B1 ;  /* 0x0000000000017941 */ /* 0x000fea0003800000 */
.L_x_1378:
        /* <DEDUP_REMOVED lines=25> */
[----:B------:R-:W2:Y:S01]  /*160e0*/  SHFL.IDX PT, R3, R25, RZ, 0x181f ;  /* 0x00181fff19037589 */ /* 0x000ea200000e0000 */
        /* <DEDUP_REMOVED lines=9> */
[----:B--2---:R-:W-:-:S05]  /*16180*/  IMAD.X R3, RZ, RZ, R3, P0 ;  /* 0x000000ffff037224 */ /* 0x004fca00000e0603 */
        /* <DEDUP_REMOVED lines=15> */
[----:B------:R0:W2:Y:S04]  /*16280*/  SHFL.IDX PT, R35, R25, 0x3, 0x181f ;  /* 0x00781f0019237f89 */ /* 0x0000a800000e0000 */
[----:B------:R-:W-:Y:S01]  /*16290*/  LDGSTS.E.BYPASS.LTC128B.128 [R20+0x21400], desc[UR36][R2.64], !P2 ;  /* 0x2140000002147fae */ /* 0x000fe2000d101d64 */
[----:B------:R-:W-:-:S03]  /*162a0*/  LOP3.LUT P2, RZ, R16, 0x1000, RZ, 0xc0, !PT ;  /* 0x0000100010ff7812 */ /* 0x000fc6000784c0ff */
[----:B------:R-:W-:Y:S01]  /*162b0*/  LDGSTS.E.BYPASS.LTC128B.128 [R20+0x23400], desc[UR36][R2.64+0x80], !P1 ;  /* 0x2340008002147fae */ /* 0x000fe2000c901d64 */
[----:B------:R-:W-:-:S03]  /*162c0*/  LOP3.LUT P1, RZ, R16, 0x800, RZ, 0xc0, !PT ;  /* 0x0000080010ff7812 */ /* 0x000fc6000782c0ff */
[----:B------:R-:W-:Y:S04]  /*162d0*/  LDGSTS.E.BYPASS.LTC128B.128 [R20+0x25400], desc[UR36][R2.64+0x100], !P6 ;  /* 0x2540010002147fae */ /* 0x000fe8000f101d64 */
[----:B------:R3:W-:Y:S04]  /*162e0*/  LDGSTS.E.BYPASS.LTC128B.128 [R20+0x27400], desc[UR36][R2.64+0x180], !P5 ;  /* 0x2740018002147fae */ /* 0x0007e8000e901d64 */
[----:B--23--:R0:W3:Y:S02]  /*162f0*/  SHFL.IDX PT, R2, R10, 0x3, 0x181f ;  /* 0x00781f000a027f89 */ /* 0x00c0e400000e0000 */
.L_x_1468:
[----:B------:R-:W-:Y:S02]  /*16300*/  LOP3.LUT R16, R16, 0xfffff7ff, RZ, 0xc0, !PT ;  /* 0xfffff7ff10107812 */ /* 0x000fe400078ec0ff */
[----:B---3--:R-:W-:Y:S02]  /*16310*/  IADD3 R2, P0, R2, R4, RZ ;  /* 0x0000000402027210 */ /* 0x008fe40007f1e0ff */
        /* <DEDUP_REMOVED lines=15> */
.L_x_1381:
        /* <DEDUP_REMOVED lines=10> */
.L_x_1382:
[----:B------:R3:W-:Y:S01]  /*164b0*/  SYNCS.ARRIVE.TRANS64.A1T0 RZ, [R7+URZ+0x30830], RZ ;  /* 0x030830ff07ff79a7 */ /* 0x0007e2000810003f */
[----:B------:R-:W-:Y:S05]  /*164c0*/  @!P6 BRA `(.L_x_1383) ;  /* 0x000000000004e947 */ /* 0x000fea0003800000 */
[----:B------:R-:W-:Y:S01]  /*164d0*/  BPT.TRAP 0x1 ;  /* 0x000000040000795c */ /* 0x000fe20000300000 */
.L_x_1383:
[----:B--2---:R-:W-:Y:S01]  /*164e0*/  SHF.L.U32 R2, R8, 0x1f, RZ ;  /* 0x0000001f08027819 */ /* 0x004fe200000006ff */
[----:B---3--:R-:W-:Y:S01]  /*164f0*/  IMAD R7, R6, 0x8, R17 ;  /* 0x0000000806077824 */ /* 0x008fe200078e0211 */
[----:B------:R-:W-:Y:S03]  /*16500*/  BSSY B1, `(.L_x_1384) ;  /* 0x0000003000017945 */ /* 0x000fe60003800000 */
[----:B------:R-:W2:Y:S02]  /*16510*/  SYNCS.PHASECHK.TRANS64.TRYWAIT P0, [R7+URZ+0x30860], R2 ;  /* 0x03086002070075a7 */ /* 0x000ea4000800017f */
[----:B--2---:R-:W-:Y:S05]  /*16520*/  @!P0 BRA `(.L_x_1385) ;  /* 0x0000003c001c8947 */ /* 0x004fea0003800000 */
.L_x_1469:
[----:B------:R-:W-:Y:S05]  /*16530*/  BSYNC B1 ;  /* 0x0000000000017941 */ /* 0x000fea0003800000 */
.L_x_1384:
[----:B------:R-:W3:Y:S01]  /*16540*/  LDL R8, [R1] ;  /* 0x0000000001087983 */ /* 0x000ee20000100800 */
[----:B------:R-:W4:Y:S01]  /*16550*/  S2R R3, SR_TID.X ;  /* 0x0000000000037919 */ /* 0x000f220000002100 */
[----:B------:R-:W-:Y:S01]  /*16560*/  UMOV UR4, 0xffffffff ;  /* 0xffffffff00047882 */ /* 0x000fe20000000000 */
[----:B------:R-:W-:Y:S01]  /*16570*/  IMAD R6, R6, 0x4000, R31 ;  /* 0x0000400006067824 */ /* 0x000fe200078e021f */
[----:B----4-:R-:W-:-:S04]  /*16580*/  LOP3.LUT R3, R3, 0x7f, RZ, 0xc0, !PT ;  /* 0x0000007f03037812 */ /* 0x010fc800078ec0ff */
[----:B------:R-:W-:Y:S01]  /*16590*/  SHF.R.U32.HI R3, RZ, 0x3, R3 ;  /* 0x00000003ff037819 */ /* 0x000fe20000011603 */
[----:B---3--:R-:W-:-:S04]  /*165a0*/  IMAD R8, R29, -0x40, R8 ;  /* 0xffffffc01d087824 */ /* 0x008fc800078e0208 */
[----:B------:R-:W-:Y:S01]  /*165b0*/  IMAD.IADD R8, R8, 0x1, -R3 ;  /* 0x0000000108087824 */ /* 0x000fe200078e0a03 */
[----:B------:R-:W-:Y:S06]  /*165c0*/  BRA.DIV UR4, `(.L_x_1386) ;  /* 0x0000003e04087947 */ /* 0x000fec000b800000 */
[----:B--2---:R-:W2:Y:S01]  /*165d0*/  SHFL.IDX PT, R2, R18, RZ, 0x181f ;  /* 0x00181fff12027589 */ /* 0x004ea200000e0000 */
[----:B------:R-:W-:-:S03]  /*165e0*/  IMAD R6, R6, 0x2, R17 ;  /* 0x0000000206067824 */ /* 0x000fc600078e0211 */
[----:B------:R-:W3:Y:S04]  /*165f0*/  SHFL.IDX PT, R3, R19, RZ, 0x181f ;  /* 0x00181fff13037589 */ /* 0x000ee800000e0000 */
[----:B-1----:R-:W-:Y:S01]  /*16600*/  SHFL.IDX PT, R14, R18, 0x3, 0x181f ;  /* 0x00781f00120e7f89 */ /* 0x002fe200000e0000 */
[----:B--2---:R-:W-:-:S05]  /*16610*/  IADD3 R2, P0, R2, R4, RZ ;  /* 0x0000000402027210 */ /* 0x004fca0007f1e0ff */
[----:B---3--:R-:W-:Y:S01]  /*16620*/  IMAD.X R3, RZ, RZ, R3, P0 ;  /* 0x000000ffff037224 */ /* 0x008fe200000e0603 */
        /* <DEDUP_REMOVED lines=8> */
[----:B-1----:R-:W1:Y:S04]  /*166b0*/  SHFL.IDX PT, R2, R18, 0x1, 0x181f ;  /* 0x00381f0012027f89 */ /* 0x002e6800000e0000 */
[----:B------:R-:W2:Y:S01]  /*166c0*/  SHFL.IDX PT, R3, R19, 0x1, 0x181f ;  /* 0x00381f0013037f89 */ /* 0x000ea200000e0000 */
[----:B-1----:R-:W-:-:S05]  /*166d0*/  IADD3 R2, P0, R2, R4, RZ ;  /* 0x0000000402027210 */ /* 0x002fca0007f1e0ff */
[----:B--2---:R-:W-:Y:S01]  /*166e0*/  IMAD.X R3, RZ, RZ, R3, P0 ;  /* 0x000000ffff037224 */ /* 0x004fe200000e0603 */
        /* <DEDUP_REMOVED lines=9> */
[----:B------:R-:W2:Y:S04]  /*16780*/  SHFL.IDX PT, R3, R19, 0x2, 0x181f ;  /* 0x00581f0013037f89 */ /* 0x000ea800000e0000 */
[----:B------:R-:W3:Y:S01]  /*16790*/  SHFL.IDX PT, R19, R19, 0x3, 0x181f ;  /* 0x00781f0013137f89 */ /* 0x000ee200000e0000 */
[----:B-1----:R-:W-:-:S05]  /*167a0*/  IADD3 R2, P0, R2, R4, RZ ;  /* 0x0000000402027210 */ /* 0x002fca0007f1e0ff */
[----:B--2---:R-:W-:Y:S01]  /*167b0*/  IMAD.X R3, RZ, RZ, R3, P0 ;  /* 0x000000ffff037224 */ /* 0x004fe200000e0603 */
[----:B------:R-:W-:-:S13]  /*167c0*/  ISETP.LT.OR P0, PT, R8, 0x21, P4 ;  /* 0x000000210800780c */ /* 0x000fda0002701670 */
[----:B------:R1:W-:Y:S01]  /*167d0*/  LDGSTS.E.BYPASS.LTC128B.128 [R6+0x1400], desc[UR36][R2.64], !P0 ;  /* 0x0140000002067fae */ /* 0x0003e2000c101d64 */
[----:B------:R-:W-:-:S13]  /*167e0*/  ISETP.LT.OR P0, PT, R8, 0x21, P3 ;  /* 0x000000210800780c */ /* 0x000fda0001f01670 */
[----:B------:R1:W-:Y:S01]  /*167f0*/  LDGSTS.E.BYPASS.LTC128B.128 [R6+0x3400], desc[UR36][R2.64+0x80], !P0 ;  /* 0x0340008002067fae */ /* 0x0003e2000c101d64 */
[----:B------:R-:W-:-:S13]  /*16800*/  ISETP.LT.OR P0, PT, R8, 0x21, P2 ;  /* 0x000000210800780c */ /* 0x000fda0001701670 */
[----:B------:R1:W-:Y:S01]  /*16810*/  LDGSTS.E.BYPASS.LTC128B.128 [R6+0x5400], desc[UR36][R2.64+0x100], !P0 ;  /* 0x0540010002067fae */ /* 0x0003e2000c101d64 */
[----:B------:R-:W-:-:S13]  /*16820*/  ISETP.LT.OR P0, PT, R8, 0x21, P1 ;  /* 0x000000210800780c */ /* 0x000fda0000f01670 */
[----:B---3--:R1:W-:Y:S02]  /*16830*/  LDGSTS.E.BYPASS.LTC128B.128 [R6+0x7400], desc[UR36][R2.64+0x180], !P0 ;  /* 0x0740018002067fae */ /* 0x0083e4000c101d64 */
.L_x_1479:
[----:B-12---:R-:W-:Y:S01]  /*16840*/  IADD3 R2, P0, R14, R4, RZ ;  /* 0x000000040e027210 */ /* 0x006fe20007f1e0ff */
        /* <DEDUP_REMOVED lines=16> */
[----:B-1----:R-:W-:Y:S01]  /*16950*/  IMAD.WIDE.U32 R2, R5, UR4, RZ ;  /* 0x0000000405027c25 */ /* 0x002fe2000f8e00ff */
[----:B------:R-:W-:-:S03]  /*16960*/  ULDC.64 UR4, c[0x0][0x338] ;  /* 0x0000ce0000047ab9 */ /* 0x000fc60000000a00 */
[----:B------:R-:W-:Y:S02]  /*16970*/  IMAD.IADD R3, R3, 0x1, R9 ;  /* 0x0000000103037824 */ /* 0x000fe400078e0209 */
[----:B------:R-:W-:Y:S02]  /*16980*/  IMAD R21, R21, UR4, RZ ;  /* 0x0000000415157c24 */ /* 0x000fe4000f8e02ff */
[----:B------:R-:W-:-:S04]  /*16990*/  IMAD.WIDE.U32 R2, R0, UR4, R2 ;  /* 0x0000000400027c25 */ /* 0x000fc8000f8e0002 */
[----:B------:R-:W-:Y:S01]  /*169a0*/  IMAD R21, R0, UR5, R21 ;  /* 0x0000000500157c24 */ /* 0x000fe2000f8e0215 */
[----:B------:R-:W-:Y:S01]  /*169b0*/  ULDC.64 UR4, c[0x0][0x330] ;  /* 0x0000cc0000047ab9 */ /* 0x000fe20000000a00 */
[----:B------:R-:W-:Y:S02]  /*169c0*/  NOP ;  /* 0x0000000000007918 */ /* 0x000fe40000000000 */
[----:B------:R-:W-:Y:S02]  /*169d0*/  IMAD.IADD R3, R3, 0x1, R21 ;  /* 0x0000000103037824 */ /* 0x000fe400078e0215 */
[----:B------:R-:W-:-:S04]  /*169e0*/  IMAD.WIDE.U32 R2, R26, UR4, R2 ;  /* 0x000000041a027c25 */ /* 0x000fc8000f8e0002 */
[----:B------:R-:W-:Y:S01]  /*169f0*/  IMAD R3, R26, UR5, R3 ;  /* 0x000000051a037c24 */ /* 0x000fe2000f8e0203 */
[----:B------:R-:W-:-:S04]  /*16a00*/  LEA R18, P0, R2, UR6, 0x1 ;  /* 0x0000000602127c11 */ /* 0x000fc8000f8008ff */
[----:B------:R-:W-:Y:S02]  /*16a10*/  LEA.HI.X R19, R2, UR7, R3, 0x1, P0 ;  /* 0x0000000702137c11 */ /* 0x000fe400080f0c03 */
[----:B------:R-:W-:-:S13]  /*16a20*/  PLOP3.LUT P0, PT, PT, PT, PT, 0x80, 0x0 ;  /* 0x000000000000781c */ /* 0x000fda0003f0f070 */
.L_x_1387:
        /* <DEDUP_REMOVED lines=10> */
.L_x_1388:
[----:B------:R-:W2:Y:S01]  /*16ad0*/  LDL R0, [R1+0x4] ;  /* 0x0000040001007983 */ /* 0x000ea20000100800 */
[----:B------:R1:W-:Y:S01]  /*16ae0*/  SYNCS.ARRIVE.TRANS64.A1T0 RZ, [R7+URZ+0x30850], RZ ;  /* 0x030850ff07ff79a7 */ /* 0x0003e2000810003f */
[----:B------:R-:W-:Y:S02]  /*16af0*/  IMAD.MOV.U32 R6, RZ, RZ, R22 ;  /* 0x000000ffff067224 */ /* 0x000fe400078e0016 */
[----:B------:R-:W-:Y:S02]  /*16b00*/  IMAD.MOV.U32 R8, RZ, RZ, R28 ;  /* 0x000000ffff087224 */ /* 0x000fe400078e001c */
[----:B------:R-:W-:Y:S02]  /*16b10*/  IMAD.MOV.U32 R29, RZ, RZ, R23 ;  /* 0x000000ffff1d7224 */ /* 0x000fe400078e0017 */
[C---:B-1----:R-:W-:Y:S01]  /*16b20*/  VIADD R7, R23.reuse, 0xffffffff ;  /* 0xffffffff17077836 */ /* 0x042fe20000000000 */
[----:B--2---:R-:W-:-:S13]  /*16b30*/  ISETP.GT.AND P0, PT, R23, R0, PT ;  /* 0x000000001700720c */ /* 0x004fda0003f04270 */
[----:B------:R-:W-:Y:S05]  /*16b40*/  @P0 BRA `(.L_x_1389) ;  /* 0xfffffff0003c0947 */ /* 0x000fea000383ffff */
.L_x_1376:
[----:B------:R-:W-:Y:S05]  /*16b50*/  BSYNC B0 ;  /* 0x0000000000007941 */ /* 0x000fea0003800000 */
.L_x_1375:
[----:B0-----:R-:W0:Y:S01]  /*16b60*/  S2R R0, SR_TID.X ;  /* 0x0000000000007919 */ /* 0x001e220000002100 */
[----:B------:R-:W-:Y:S01]  /*16b70*/  BSSY B0, `(.L_x_1390) ;  /* 0x0000010000007945 */ /* 0x000fe20003800000 */
[----:B0-----:R-:W-:-:S04]  /*16b80*/  LOP3.LUT R0, R0, 0x7f, RZ, 0xc0, !PT ;  /* 0x0000007f00007812 */ /* 0x001fc800078ec0ff */
[----:B------:R-:W-:-:S13]  /*16b90*/  ISETP.NE.AND P0, PT, R0, RZ, PT ;  /* 0x000000ff0000720c */ /* 0x000fda0003f05270 */
[----:B------:R-:W-:Y:S05]  /*16ba0*/  @P0 BRA `(.L_x_1391) ;  /* 0x0000000000300947 */ /* 0x000fea0003800000 */
[----:B------:R-:W0:Y:S01]  /*16bb0*/  S2R R5, SR_LANEID ;  /* 0x0000000000057919 */ /* 0x000e220000000000 */
[----:B------:R-:W-:Y:S01]  /*16bc0*/  VOTEU.ANY UR4, UPT, PT ;  /* 0x0000000000047886 */ /* 0x000fe200038e0100 */
[----:B------:R-:W2:Y:S01]  /*16bd0*/  LDC.64 R2, c[0x0][0xc60] ;  /* 0x00031800ff027b82 */ /* 0x000ea20000000a00 */
[----:B------:R-:W0:Y:S02]  /*16be0*/  FLO.U32 R0, UR4 ;  /* 0x0000000400007d00 */ /* 0x000e2400080e0000 */
[----:B0-----:R-:W-:-:S06]  /*16bf0*/  ISETP.EQ.U32.AND P0, PT, R0, R5, PT ;  /* 0x000000050000720c */ /* 0x001fcc0003f02070 */
[----:B------:R-:W2:Y:S07]  /*16c00*/  POPC R5, UR4 ;  /* 0x0000000400057d09 */ /* 0x000eae0008000000 */
[----:B--2---:R-:W2:Y:S01]  /*16c10*/  @P0 ATOMG.E.ADD.STRONG.GPU PT, R3, desc[UR36][R2.64], R5 ;  /* 0x00000005020309a8 */ /* 0x004ea200081ee1e4 */
[----:B------:R-:W0:Y:S02]  /*16c20*/  S2R R4, SR_LTMASK ;  /* 0x0000000000047919 */ /* 0x000e240000003900 */
[----:B0-----:R-:W-:-:S04]  /*16c30*/  LOP3.LUT R4, R4, UR4, RZ, 0xc0, !PT ;  /* 0x0000000404047c12 */ /* 0x001fc8000f8ec0ff */
[----:B------:R-:W0:Y:S01]  /*16c40*/  POPC R7, R4 ;  /* 0x0000000400077309 */ /* 0x000e220000000000 */
[----:B--2---:R-:W0:Y:S02]  /*16c50*/  SHFL.IDX PT, R0, R3, R0, 0x1f ;  /* 0x00001f0003007589 */ /* 0x004e2400000e0000 */
[----:B0-----:R-:W-:-:S07]  /*16c60*/  IADD3 R24, R0, UR39, R7 ;  /* 0x0000002700187c10 */ /* 0x001fce000fffe007 */
.L_x_1391:
[----:B------:R-:W-:Y:S05]  /*16c70*/  BSYNC B0 ;  /* 0x0000000000007941 */ /* 0x000fea0003800000 */
.L_x_1390:
[----:B------:R-:W-:-:S13]  /*16c80*/  LOP3.LUT P0, RZ, R16, 0x20, RZ, 0xc0, !PT ;  /* 0x0000002010ff7812 */ /* 0x000fda000780c0ff */
[----:B------:R-:W-:Y:S05]  /*16c90*/  @!P0 BRA `(.L_x_1392) ;  /* 0x0000000000048947 */ /* 0x000fea0003800000 */
[----:B------:R-:W-:Y:S01]  /*16ca0*/  BPT.TRAP 0x1 ;  /* 0x000000040000795c */ /* 0x000fe20000300000 */
.L_x_1392:
[----:B------:R-:W2:Y:S01]  /*16cb0*/  LDL.LU R2, [R1] ;  /* 0x0000000001027983 */ /* 0x000ea20000300800 */
[----:B------:R-:W-:Y:S01]  /*16cc0*/  IMAD R0, R22, 0x8, R17 ;  /* 0x0000000816007824 */ /* 0x000fe200078e0211 */
[----:B------:R-:W-:Y:S01]  /*16cd0*/  SHF.L.U32 R3, R28, 0x1f, RZ ;  /* 0x0000001f1c037819 */ /* 0x000fe200000006ff */
[----:B------:R-:W-:Y:S03]  /*16ce0*/  BSSY B0, `(.L_x_1393) ;  /* 0x0000004000007945 */ /* 0x000fe60003800000 */
[----:B------:R-:W0:Y:S01]  /*16cf0*/  SYNCS.PHASECHK.TRANS64.TRYWAIT P0, [R0+URZ+0x30860], R3 ;  /* 0x03086003000075a7 */ /* 0x000e22000800017f */
[----:B--2---:R-:W-:Y:S01]  /*16d00*/  IMAD R5, R23, -0x40, R2 ;  /* 0xffffffc017057824 */ /* 0x004fe200078e0202 */
[----:B0-----:R-:W-:Y:S06]  /*16d10*/  @!P0 BRA `(.L_x_1394) ;  /* 0x0000003800ac8947 */ /* 0x001fec0003800000 */
.L_x_1480:
[----:B------:R-:W-:Y:S05]  /*16d20*/  BSYNC B0 ;  /* 0x0000000000007941 */ /* 0x000fea0003800000 */
.L_x_1393:
[----:B------:R-:W2:Y:S01]  /*16d30*/  S2R R2, SR_TID.X ;  /* 0x0000000000027919 */ /* 0x000ea20000002100 */
[----:B------:R-:W-:Y:S01]  /*16d40*/  UMOV UR4, 0xffffffff ;  /* 0xffffffff00047882 */ /* 0x000fe20000000000 */
[----:B------:R-:W-:Y:S01]  /*16d50*/  IMAD R4, R22, 0x4000, R31 ;  /* 0x0000400016047824 */ /* 0x000fe200078e021f */
[----:B--2---:R-:W-:-:S04]  /*16d60*/  LOP3.LUT R2, R2, 0x7f, RZ, 0xc0, !PT ;  /* 0x0000007f02027812 */ /* 0x004fc800078ec0ff */
        /* <DEDUP_REMOVED lines=12> */
[----:B------:R-:W-:Y:S02]  /*16e30*/  ISETP.GE.AND P1, PT, R36, UR4, PT ;  /* 0x0000000424007c0c */ /* 0x000fe4000bf26270 */
[----:B-1----:R-:W-:-:S02]  /*16e40*/  IADD3 R2, P0, R14, R6, RZ ;  /* 0x000000060e027210 */ /* 0x002fc40007f1e0ff */
[----:B------:R-:W1:Y:S03]  /*16e50*/  SHFL.IDX PT, R14, R18, 0x1, 0x181f ;  /* 0x00381f00120e7f89 */ /* 0x000e6600000e0000 */
        /* <DEDUP_REMOVED lines=8> */
[----:B------:R1:W-:Y:S02]  /*16ee0*/  LDGSTS.E.BYPASS.LTC128B.128 [R4+0x6400], desc[UR36][R2.64+0x180], !P4 ;  /* 0x0640018002047fae */ /* 0x0003e4000e101d64 */
[----:B-1----:R-:W-:Y:S02]  /*16ef0*/  IADD3 R2, P4, R14, R6, RZ ;  /* 0x000000060e027210 */ /* 0x002fe40007f9e0ff */
[----:B------:R-:W0:Y:S03]  /*16f00*/  SHFL.IDX PT, R14, R18, 0x2, 0x181f ;  /* 0x00581f00120e7f89 */ /* 0x000e2600000e0000 */
        /* <DEDUP_REMOVED lines=12> */
[----:B------:R0:W3:Y:S03]  /*16fd0*/  SHFL.IDX PT, R14, R18, 0x3, 0x181f ;  /* 0x00781f00120e7f89 */ /* 0x0000e600000e0000 */
        /* <DEDUP_REMOVED lines=8> */
[----:B--23--:R0:W-:Y:S02]  /*17060*/  LDGSTS.E.BYPASS.LTC128B.128 [R4+0x7400], desc[UR36][R2.64+0x180], !P4 ;  /* 0x0740018002047fae */ /* 0x00c1e4000e101d64 */
.L_x_1490:
[C---:B------:R-:W-:Y:S02]  /*17070*/  ISETP.LT.OR P3, PT, R5.reuse, 0x31, P3 ;  /* 0x000000310500780c */ /* 0x040fe40001f61670 */
[C---:B------:R-:W-:Y:S02]  /*17080*/  ISETP.LT.OR P2, PT, R5.reuse, 0x31, P2 ;  /* 0x000000310500780c */ /* 0x040fe40001741670 */
[C---:B------:R-:W-:Y:S02]  /*17090*/  ISETP.LT.OR P1, PT, R5.reuse, 0x31, P1 ;  /* 0x000000310500780c */ /* 0x040fe40000f21670 */
[----:B01----:R-:W-:Y:S02]  /*170a0*/  IADD3 R2, P4, R14, R6, RZ ;  /* 0x000000060e027210 */ /* 0x003fe40007f9e0ff */
        /* <DEDUP_REMOVED lines=11> */
.L_x_1396:
        /* <DEDUP_REMOVED lines=10> */
.L_x_1397:
[----:B------:R1:W-:Y:S01]  /*17200*/  SYNCS.ARRIVE.TRANS64.A1T0 RZ, [R0+URZ+0x30850], RZ ;  /* 0x030850ff00ff79a7 */ /* 0x0003e2000810003f */
[----:B------:R-:W-:-:S05]  /*17210*/  VIADD R22, R22, 0x1 ;  /* 0x0000000116167836 */ /* 0x000fca0000000000 */
[----:B------:R-:W-:-:S04]  /*17220*/  ISETP.NE.AND P0, PT, R22, 0x2, PT ;  /* 0x000000021600780c */ /* 0x000fc80003f05270 */
[----:B0-----:R-:W-:Y:S02]  /*17230*/  SEL R3, RZ, 0x1, P0 ;  /* 0x00000001ff037807 */ /* 0x001fe40000000000 */
[----:B------:R-:W-:Y:S02]  /*17240*/  SEL R22, R22, RZ, P0 ;  /* 0x000000ff16167207 */ /* 0x000fe40000000000 */
[----:B-1----:R-:W-:-:S07]  /*17250*/  LOP3.LUT R28, R28, R3, RZ, 0x3c, !PT ;  /* 0x000000031c1c7212 */ /* 0x002fce00078e3cff */
.L_x_1354:
[----:B------:R-:W-:Y:S05]  /*17260*/  BSYNC B7 ;  /* 0x0000000000077941 */ /* 0x000fea0003800000 */
.L_x_1352:
        /* <DEDUP_REMOVED lines=11> */
.L_x_1398:
        /* <DEDUP_REMOVED lines=43> */
.L_x_1500:
[----:B------:R-:W-:Y:S02]  /*175d0*/  ULDC UR4, c[0x0][0xc38] ;  /* 0x00030e0000047ab9 */ /* 0x000fe40000000800 */
[----:B------:R-:W-:-:S04]  /*175e0*/  IMAD.U32 R5, RZ, RZ, UR4 ;  /* 0x00000004ff057e24 */ /* 0x000fc8000f8e00ff */
[----:B-1----:R-:W-:-:S04]  /*175f0*/  IMAD R14, R14, R5, RZ ;  /* 0x000000050e0e7224 */ /* 0x002fc800078e02ff */
[----:B------:R-:W-:-:S05]  /*17600*/  IMAD.IADD R7, R7, 0x1, R14 ;  /* 0x0000000107077824 */ /* 0x000fca00078e020e */
[----:B------:R-:W-:-:S13]  /*17610*/  ISETP.GT.AND P6, PT, R7, R0, PT ;  /* 0x000000000700720c */ /* 0x000fda0003fc4270 */
[----:B------:R-:W-:Y:S05]  /*17620*/  @P6 BRA `(.L_x_1401) ;  /* 0x0000000000a46947 */ /* 0x000fea0003800000 */
.L_x_1404:
        /* <DEDUP_REMOVED lines=35> */
.L_x_1508:
[----:B------:R-:W-:Y:S02]  /*17860*/  ULDC UR4, c[0x0][0xc38] ;  /* 0x00030e0000047ab9 */ /* 0x000fe40000000800 */
[----:B------:R-:W-:-:S04]  /*17870*/  IMAD.U32 R5, RZ, RZ, UR4 ;  /* 0x00000004ff057e24 */ /* 0x000fc8000f8e00ff */
[----:B-1----:R-:W-:-:S04]  /*17880*/  IMAD R14, R14, R5, RZ ;  /* 0x000000050e0e7224 */ /* 0x002fc800078e02ff */
[----:B------:R-:W-:-:S05]  /*17890*/  IMAD.IADD R7, R14, 0x1, R7 ;  /* 0x000000010e077824 */ /* 0x000fca00078e0207 */
[----:B------:R-:W-:-:S13]  /*178a0*/  ISETP.GT.AND P6, PT, R7, R0, PT ;  /* 0x000000000700720c */ /* 0x000fda0003fc4270 */
[----:B------:R-:W-:Y:S05]  /*178b0*/  @!P6 BRA `(.L_x_1404) ;  /* 0xfffffffc005ce947 */ /* 0x000fea000383ffff */
.L_x_1401:
[----:B------:R-:W-:Y:S01]  /*178c0*/  IMAD.IADD R7, R7, 0x1, -R14 ;  /* 0x0000000107077824 */ /* 0x000fe200078e0a0e */
[----:B------:R-:W-:-:S03]  /*178d0*/  UMOV UR4, 0xffffffff ;  /* 0xffffffff00047882 */ /* 0x000fc60000000000 */
[----:B------:R-:W-:-:S05]  /*178e0*/  IMAD R3, R2, R5, R7 ;  /* 0x0000000502037224 */ /* 0x000fca00078e0207 */
[----:B------:R-:W-:Y:S01]  /*178f0*/  ISETP.GT.AND P6, PT, R3, R0, PT ;  /* 0x000000000300720c */ /* 0x000fe20003fc4270 */
[----:B------:R-:W-:-:S12]  /*17900*/  BRA.DIV UR4, `(.L_x_1405) ;  /* 0x0000003e04547947 */ /* 0x000fd8000b800000 */
[----:B------:R-:W-:-:S04]  /*17910*/  VOTE.ANY R3, PT, !P6 ;  /* 0x0000000000037806 */ /* 0x000fc800070e0100 */
[----:B------:R-:W1:Y:S02]  /*17920*/  POPC R12, R3 ;  /* 0x00000003000c7309 */ /* 0x000e640000000000 */
[----:B-1----:R1:W2:Y:S01]  /*17930*/  SHFL.IDX PT, R25, R25, R12, 0x1f ;  /* 0x00001f0c19197589 */ /* 0x0022a200000e0000 */
[----:B------:R-:W-:-:S03]  /*17940*/  IMAD.IADD R27, R12, 0x1, R27 ;  /* 0x000000010c1b7824 */ /* 0x000fc600078e021b */
[----:B------:R1:W3:Y:S04]  /*17950*/  SHFL.IDX PT, R4, R4, R12, 0x1f ;  /* 0x00001f0c04047589 */ /* 0x0002e800000e0000 */
.L_x_1513:
[----:B------:R-:W-:-:S13]  /*17960*/  ISETP.NE.AND P0, PT, R3, RZ, PT ;  /* 0x000000ff0300720c */ /* 0x000fda0003f05270 */
[----:B------:R-:W-:Y:S05]  /*17970*/  @!P0 BRA `(.L_x_1406) ;  /* 0x0000000000108947 */ /* 0x000fea0003800000 */
[----:B------:R-:W-:Y:S01]  /*17980*/  UMOV UR4, 0xffffffff ;  /* 0xffffffff00047882 */ /* 0x000fe20000000000 */
[----:B-1----:R-:W-:Y:S02]  /*17990*/  VIADD R12, R12, 0xffffffff ;  /* 0xffffffff0c0c7836 */ /* 0x002fe40000000000 */
[----:B------:R-:W-:Y:S05]  /*179a0*/  BRA.DIV UR4, `(.L_x_1407) ;  /* 0x0000003e04887947 */ /* 0x000fea000b800000 */
[----:B------:R4:W1:Y:S02]  /*179b0*/  SHFL.IDX PT, R6, R2, R12, 0x1f ;  /* 0x00001f0c02067589 */ /* 0x00086400000e0000 */
.L_x_1406:
[----:B---3--:R-:W-:Y:S01]  /*179c0*/  ISETP.NE.AND P0, PT, R4, 0x1, PT ;  /* 0x000000010400780c */ /* 0x008fe20003f05270 */
[----:B-1----:R-:W-:-:S04]  /*179d0*/  IMAD R24, R6, R5, R7 ;  /* 0x0000000506187224 */ /* 0x002fc800078e0207 */
[----:B------:R-:W-:-:S08]  /*179e0*/  IMAD.IADD R0, R0, 0x1, -R24 ;  /* 0x0000000100007824 */ /* 0x000fd000078e0a18 */
[----:B------:R-:W-:Y:S05]  /*179f0*/  @!P0 BRA `(.L_x_1408) ;  /* 0x0000000000dc8947 */ /* 0x000fea0003800000 */
[-C--:B--2---:R-:W-:Y:S02]  /*17a00*/  IABS R6, R25.reuse ;  /* 0x0000001900067213 */ /* 0x084fe40000000000 */
[----:B------:R-:W-:Y:S02]  /*17a10*/  IABS R5, R4 ;  /* 0x0000000400057213 */ /* 0x000fe40000000000 */
[----:B------:R-:W1:Y:S08]  /*17a20*/  I2F.RP R7, R6 ;  /* 0x0000000600077306 */ /* 0x000e700000209400 */
[----:B------:R-:W2:Y:S08]  /*17a30*/  I2F.RP R8, R5 ;  /* 0x0000000500087306 */ /* 0x000eb00000209400 */
[----:B-1----:R-:W0:Y:S08]  /*17a40*/  MUFU.RCP R7, R7 ;  /* 0x0000000700077308 */ /* 0x002e300000001000 */
[----:B--2---:R-:W-:Y:S01]  /*17a50*/  MUFU.RCP R8, R8 ;  /* 0x0000000800087308 */ /* 0x004fe20000001000 */
[----:B0---4-:R-:W-:Y:S01]  /*17a60*/  VIADD R2, R7, 0xffffffe ;  /* 0x0ffffffe07027836 */ /* 0x011fe20000000000 */
[----:B------:R-:W-:-:S06]  /*17a70*/  IABS R7, R25 ;  /* 0x0000001900077213 */ /* 0x000fcc0000000000 */
[----:B------:R0:W1:Y:S02]  /*17a80*/  F2I.FTZ.U32.TRUNC.NTZ R3, R2 ;  /* 0x0000000200037305 */ /* 0x000064000021f000 */
[----:B0-----:R-:W-:Y:S02]  /*17a90*/  IMAD.MOV.U32 R2, RZ, RZ, RZ ;  /* 0x000000ffff027224 */ /* 0x001fe400078e00ff */
[----:B-1----:R-:W-:-:S04]  /*17aa0*/  IMAD.MOV R9, RZ, RZ, -R3 ;  /* 0x000000ffff097224 */ /* 0x002fc800078e0a03 */
[----:B------:R-:W-:-:S04]  /*17ab0*/  IMAD R9, R9, R6, RZ ;  /* 0x0000000609097224 */ /* 0x000fc800078e02ff */
[----:B------:R-:W-:Y:S01]  /*17ac0*/  IMAD.HI.U32 R3, R3, R9, R2 ;  /* 0x0000000903037227 */ /* 0x000fe200078e0002 */
        /* <DEDUP_REMOVED lines=15> */
[----:B------:R-:W-:-:S04]  /*17bc0*/  LOP3.LUT R2, R0, R25, RZ, 0x3c, !PT ;  /* 0x0000001900027212 */ /* 0x000fc800078e3cff */
[----:B------:R-:W-:Y:S01]  /*17bd0*/  ISETP.GE.AND P2, PT, R2, RZ, PT ;  /* 0x000000ff0200720c */ /* 0x000fe20003f46270 */
[----:B------:R-:W-:Y:S01]  /*17be0*/  @P0 VIADD R7, R7, 0x1 ;  /* 0x0000000107070836 */ /* 0x000fe20000000000 */
[----:B------:R-:W-:-:S05]  /*17bf0*/  IABS R2, R4 ;  /* 0x0000000400027213 */ /* 0x000fca0000000000 */
[----:B------:R-:W-:-:S06]  /*17c00*/  IMAD.MOV R2, RZ, RZ, -R2 ;  /* 0x000000ffff027224 */ /* 0x000fcc00078e0a02 */
[----:B------:R-:W-:Y:S01]  /*17c10*/  @!P2 IMAD.MOV R7, RZ, RZ, -R7 ;  /* 0x000000ffff07a224 */ /* 0x000fe200078e0a07 */
[----:B------:R-:W-:-:S04]  /*17c20*/  @!P1 LOP3.LUT R7, RZ, R25, RZ, 0x33, !PT ;  /* 0x00000019ff079212 */ /* 0x000fc800078e33ff */
[----:B------:R-:W-:-:S05]  /*17c30*/  IABS R3, R7 ;  /* 0x0000000700037213 */ /* 0x000fca0000000000 */
        /* <DEDUP_REMOVED lines=9> */
[----:B------:R-:W-:-:S04]  /*17cd0*/  IMAD.MOV R2, RZ, RZ, -R7 ;  /* 0x000000ffff027224 */ /* 0x000fc800078e0a07 */
[----:B------:R-:W-:Y:S02]  /*17ce0*/  IMAD R2, R25, R2, R0 ;  /* 0x0000000219027224 */ /* 0x000fe400078e0200 */
        /* <DEDUP_REMOVED lines=8> */
.L_x_1408:
[----:B0---4-:R-:W0:Y:S02]  /*17d70*/  LDC.64 R2, c[0x0][0xc90] ;  /* 0x00032400ff027b82 */ /* 0x011e240000000a00 */
[----:B0-----:R-:W-:-:S05]  /*17d80*/  IMAD.WIDE R2, R27, 0x4, R2 ;  /* 0x000000041b027825 */ /* 0x001fca00078e0202 */
[----:B------:R0:W2:Y:S02]  /*17d90*/  LDG.E R6, desc[UR36][R2.64] ;  /* 0x0000002402067981 */ /* 0x0000a4000c1e1900 */
[----:B0-----:R-:W-:Y:S02]  /*17da0*/  IMAD.MOV.U32 R2, RZ, RZ, RZ ;  /* 0x000000ffff027224 */ /* 0x001fe400078e00ff */
[----:B--2---:R-:W-:-:S05]  /*17db0*/  IMAD R7, R25, R6, RZ ;  /* 0x0000000619077224 */ /* 0x004fca00078e02ff */
[----:B------:R-:W-:-:S04]  /*17dc0*/  IABS R4, R7 ;  /* 0x0000000700047213 */ /* 0x000fc80000000000 */
[----:B------:R-:W0:Y:S08]  /*17dd0*/  I2F.RP R8, R4 ;  /* 0x0000000400087306 */ /* 0x000e300000209400 */
        /* <DEDUP_REMOVED lines=26> */
[----:B------:R-:W-:-:S04]  /*17f80*/  VIADDMNMX R5, R3, R5, R6, PT ;  /* 0x0000000503057246 */ /* 0x000fc80003800106 */
[----:B------:R-:W-:-:S04]  /*17f90*/  IABS R6, R5 ;  /* 0x0000000500067213 */ /* 0x000fc80000000000 */
[----:B------:R-:W0:Y:S08]  /*17fa0*/  I2F.RP R8, R6 ;  /* 0x0000000600087306 */ /* 0x000e300000209400 */
[----:B0-----:R-:W0:Y:S02]  /*17fb0*/  MUFU.RCP R8, R8 ;  /* 0x0000000800087308 */ /* 0x001e240000001000 */
[----:B0-----:R-:W-:Y:S01]  /*17fc0*/  VIADD R3, R8, 0xffffffe ;  /* 0x0ffffffe08037836 */ /* 0x001fe20000000000 */
[----:B------:R-:W-:-:S05]  /*17fd0*/  IABS R8, R5 ;  /* 0x0000000500087213 */ /* 0x000fca0000000000 */
[----:B------:R-:W0:Y:S02]  /*17fe0*/  F2I.FTZ.U32.TRUNC.NTZ R3, R3 ;  /* 0x0000000300037305 */ /* 0x000e24000021f000 */
[----:B0-----:R-:W-:-:S04]  /*17ff0*/  IMAD.MOV R7, RZ, RZ, -R3 ;  /* 0x000000ffff077224 */ /* 0x001fc800078e0a03 */
[----:B------:R-:W-:-:S04]  /*18000*/  IMAD R7, R7, R6, RZ ;  /* 0x0000000607077224 */ /* 0x000fc800078e02ff */
[----:B------:R-:W-:Y:S01]  /*18010*/  IMAD.HI.U32 R2, R3, R7, R2 ;  /* 0x0000000703027227 */ /* 0x000fe200078e0002 */
[----:B------:R-:W-:-:S03]  /*18020*/  IABS R7, R0 ;  /* 0x0000000000077213 */ /* 0x000fc60000000000 */
        /* <DEDUP_REMOVED lines=13> */
[----:B------:R-:W-:Y:S01]  /*18100*/  @!P1 LOP3.LUT R2, RZ, R5, RZ, 0x33, !PT ;  /* 0x00000005ff029212 */ /* 0x000fe200078e33ff */
[----:B------:R-:W-:-:S04]  /*18110*/  IMAD.MOV R5, RZ, RZ, -R5 ;  /* 0x000000ffff057224 */ /* 0x000fc800078e0a05 */
[----:B------:R-:W-:-:S07]  /*18120*/  IMAD R26, R2, R5, R3 ;  /* 0x00000005021a7224 */ /* 0x000fce00078e0203 */
.L_x_1409:
[----:B------:R-:W-:-:S05]  /*18130*/  LOP3.LUT R2, RZ, R2, RZ, 0x33, !PT ;  /* 0x00000002ff027212 */ /* 0x000fca00078e33ff */
[----:B------:R-:W-:Y:S01]  /*18140*/  IMAD.IADD R25, R25, 0x1, R2 ;  /* 0x0000000119197824 */ /* 0x000fe200078e0202 */
[----:B------:R-:W-:Y:S06]  /*18150*/  BRA `(.L_x_1410) ;  /* 0x00000000001c7947 */ /* 0x000fec0003800000 */
.L_x_1402:
[----:B------:R-:W-:Y:S01]  /*18160*/  UMOV UR4, URZ ;  /* 0x0000003f00047c82 */ /* 0x000fe20008000000 */
[----:B------:R-:W-:Y:S01]  /*18170*/  UMOV UR5, URZ ;  /* 0x0000003f00057c82 */ /* 0x000fe20008000000 */
[----:B------:R-:W-:Y:S01]  /*18180*/  ULDC UR6, c[0x0][0xc3c] ;  /* 0x00030f0000067ab9 */ /* 0x000fe20000000800 */
[----:B------:R-:W-:Y:S02]  /*18190*/  IMAD.MOV.U32 R24, RZ, RZ, R0 ;  /* 0x000000ffff187224 */ /* 0x000fe400078e0000 */
[----:B------:R-:W-:Y:S02]  /*181a0*/  IMAD.U32 R25, RZ, RZ, UR4 ;  /* 0x00000004ff197e24 */ /* 0x000fe4000f8e00ff */
[----:B------:R-:W-:Y:S02]  /*181b0*/  IMAD.U32 R26, RZ, RZ, UR5 ;  /* 0x00000005ff1a7e24 */ /* 0x000fe4000f8e00ff */
[----:B------:R-:W-:-:S07]  /*181c0*/  IMAD.U32 R27, RZ, RZ, UR6 ;  /* 0x00000006ff1b7e24 */ /* 0x000fce000f8e00ff */
.L_x_1410:
        /* <DEDUP_REMOVED lines=10> */
.L_x_1399:
[----:B------:R-:W-:Y:S02]  /*18270*/  ULDC UR4, c[0x0][0xc3c] ;  /* 0x00030f0000047ab9 */ /* 0x000fe40000000800 */
[----:B-1----:R-:W-:-:S13]  /*18280*/  ISETP.GE.AND P0, PT, R27, UR4, PT ;  /* 0x000000041b007c0c */ /* 0x002fda000bf06270 */
[----:B------:R-:W-:Y:S05]  /*18290*/  @!P0 BRA `(.L_x_1411) ;  /* 0xffffffb000248947 */ /* 0x000fea000383ffff */
[----:B------:R-:W-:Y:S05]  /*182a0*/  BSYNC B8 ;  /* 0x0000000000087941 */ /* 0x000fea0003800000 */
.L_x_1338:
[----:B------:R-:W3:Y:S01]  /*182b0*/  LDL.LU R0, [R1+0x20] ;  /* 0x0000200001007983 */ /* 0x000ee20000300800 */
[----:B------:R-:W-:Y:S01]  /*182c0*/  BSSY B0, `(.L_x_1412) ;  /* 0x000000b000007945 */ /* 0x000fe20003800000 */
[----:B------:R-:W1:Y:S01]  /*182d0*/  S2R R5, SR_CgaCtaId ;  /* 0x0000000000057919 */ /* 0x000e620000008800 */
[----:B---3--:R-:W-:-:S05]  /*182e0*/  VIADD R0, R0, 0x1 ;  /* 0x0000000100007836 */ /* 0x008fca0000000000 */
[----:B0-----:R-:W-:-:S04]  /*182f0*/  LEA.HI R2, R0, R0, RZ, 0x1 ;  /* 0x0000000000027211 */ /* 0x001fc800078f08ff */
[----:B------:R-:W-:Y:S02]  /*18300*/  LOP3.LUT R3, R2, 0xfffffffe, RZ, 0xc0, !PT ;  /* 0xfffffffe02037812 */ /* 0x000fe400078ec0ff */
[----:B------:R-:W-:-:S03]  /*18310*/  MOV R2, 0x400 ;  /* 0x0000040000027802 */ /* 0x000fc60000000f00 */
[----:B------:R-:W-:Y:S01]  /*18320*/  IMAD.IADD R0, R0, 0x1, -R3 ;  /* 0x0000000100007824 */ /* 0x000fe200078e0a03 */
[----:B-1----:R-:W-:-:S04]  /*18330*/  LEA R7, R5, R2, 0x18 ;  /* 0x0000000205077211 */ /* 0x002fc800078ec0ff */
[----:B------:R-:W-:-:S04]  /*18340*/  SHF.L.U32 R0, R0, 0x1f, RZ ;  /* 0x0000001f00007819 */ /* 0x000fc800000006ff */
[----:B------:R-:W0:Y:S02]  /*18350*/  SYNCS.PHASECHK.TRANS64.TRYWAIT P0, [R7+URZ+0x30820], R0 ;  /* 0x03082000070075a7 */ /* 0x000e24000800017f */
[----:B0-----:R-:W-:Y:S05]  /*18360*/  @!P0 BRA `(.L_x_1413) ;  /* 0x0000003400408947 */ /* 0x001fea0003800000 */
.L_x_1516:
[----:B------:R-:W-:Y:S05]  /*18370*/  BSYNC B0 ;  /* 0x0000000000007941 */ /* 0x000fea0003800000 */
.L_x_1412:
[----:B------:R-:W-:-:S03]  /*18380*/  UMOV UR4, 0xffffffff ;  /* 0xffffffff00047882 */ /* 0x000fc60000000000 */
[----:B------:R-:W-:Y:S05]  /*18390*/  BRA.DIV UR4, `(.L_x_1414) ;  /* 0x0000003604487947 */ /* 0x000fea000b800000 */
[----:B0-----:R-:W0:Y:S02]  /*183a0*/  S2R R0, SR_TID.X ;  /* 0x0000000000007919 */ /* 0x001e240000002100 */
[----:B0-----:R-:W-:-:S04]  /*183b0*/  SHF.R.U32.HI R0, RZ, 0x5, R0 ;  /* 0x00000005ff007819 */ /* 0x001fc80000011600 */
[----:B------:R-:W-:-:S05]  /*183c0*/  LOP3.LUT R0, R0, 0x3, RZ, 0xc0, !PT ;  /* 0x0000000300007812 */ /* 0x000fca00078ec0ff */
[----:B------:R0:W1:Y:S02]  /*183d0*/  SHFL.IDX PT, R14, R0, RZ, 0x1f ;  /* 0x00001fff000e7589 */ /* 0x00006400000e0000 */
.L_x_1519:
[----:B-1----:R-:W-:Y:S01]  /*183e0*/  ISETP.NE.AND P0, PT, R14, RZ, PT ;  /* 0x000000ff0e00720c */ /* 0x002fe20003f05270 */
[----:B------:R-:W-:-:S12]  /*183f0*/  BSSY B0, `(.L_x_1415) ;  /* 0x0000026000007945 */ /* 0x000fd80003800000 */
[----:B------:R-:W-:Y:S05]  /*18400*/  @P0 BRA `(.L_x_1416) ;  /* 0x0000000000900947 */ /* 0x000fea0003800000 */
[----:B------:R-:W-:-:S03]  /*18410*/  UMOV UR4, 0xffffffff ;  /* 0xffffffff00047882 */ /* 0x000fc60000000000 */
[----:B------:R-:W-:Y:S05]  /*18420*/  BRA.DIV UR4, `(.L_x_1417) ;  /* 0x0000003604587947 */ /* 0x000fea000b800000 */
[----:B------:R-:W-:-:S13]  /*18430*/  ELECT P6, URZ, PT ;  /* 0x00000000003f782f */ /* 0x000fda00038c0000 */
.L_x_1522:
[----:B------:R-:W-:Y:S05]  /*18440*/  @!P6 BRA `(.L_x_1416) ;  /* 0x000000000080e947 */ /* 0x000fea0003800000 */
[----:B0-----:R-:W3:Y:S02]  /*18450*/  LDL R0, [R1+0x30] ;  /* 0x0000300001007983 */ /* 0x001ee40000100800 */
[----:B---3--:R-:W-:-:S13]  /*18460*/  R2UR UR4, R0 ;  /* 0x00000000000472ca */ /* 0x008fda00000e0000 */
[----:B------:R-:W-:-:S06]  /*18470*/  ULOP3.LUT UR4, UR4, 0x2, URZ, 0xfc, !UPT ;  /* 0x0000000204047892 */ /* 0x000fcc000f8efc3f */
[----:B------:R-:W-:-:S05]  /*18480*/  IMAD.U32 R0, RZ, RZ, UR4 ;  /* 0x00000004ff007e24 */ /* 0x000fca000f8e00ff */
[----:B------:R-:W-:-:S13]  /*18490*/  ISETP.NE.AND P0, PT, R0, 0x3, PT ;  /* 0x000000030000780c */ /* 0x000fda0003f05270 */
[----:B------:R-:W-:Y:S05]  /*184a0*/  @!P0 BRA `(.L_x_1418) ;  /* 0x0000000000048947 */ /* 0x000fea0003800000 */
[----:B------:R-:W-:Y:S01]  /*184b0*/  BPT.TRAP 0x1 ;  /* 0x000000040000795c */ /* 0x000fe20000300000 */
.L_x_1418:
[----:B------:R-:W-:Y:S01]  /*184c0*/  IMAD R5, R22, 0x8, R7 ;  /* 0x0000000816057824 */ /* 0x000fe200078e0207 */
[----:B------:R-:W-:Y:S01]  /*184d0*/  SHF.L.U32 R0, R28, 0x1f, RZ ;  /* 0x0000001f1c007819 */ /* 0x000fe200000006ff */
[----:B------:R-:W-:-:S03]  /*184e0*/  VIADD R22, R22, 0x1 ;  /* 0x0000000116167836 */ /* 0x000fc60000000000 */
[----:B------:R-:W0:Y:S02]  /*184f0*/  SYNCS.PHASECHK.TRANS64.TRYWAIT P1, [R5+URZ+0x30840], R0 ;  /* 0x03084000050075a7 */ /* 0x000e24000802017f */
[----:B------:R-:W-:-:S04]  /*18500*/  ISETP.NE.AND P2, PT, R22, 0x2, PT ;  /* 0x000000021600780c */ /* 0x000fc80003f45270 */
[----:B------:R-:W-:Y:S01]  /*18510*/  SEL R3, RZ, 0x1, P2 ;  /* 0x00000001ff037807 */ /* 0x000fe20001000000 */
[----:B0-----:R-:W-:Y:S08]  /*18520*/  @!P1 BRA `(.L_x_1419) ;  /* 0x0000003400389947 */ /* 0x001ff00003800000 */
.L_x_1523:
[----:B------:R-:W-:Y:S02]  /*18530*/  SEL R22, R22, RZ, P2 ;  /* 0x000000ff16167207 */ /* 0x000fe40001000000 */
[----:B------:R-:W-:Y:S01]  /*18540*/  LOP3.LUT R2, R28, R3, RZ, 0x3c, !PT ;  /* 0x000000031c027212 */ /* 0x000fe200078e3cff */
[----:B------:R-:W-:Y:S06]  /*18550*/  @!P0 BRA `(.L_x_1420) ;  /* 0x0000000000048947 */ /* 0x000fec0003800000 */
[----:B------:R-:W-:Y:S01]  /*18560*/  BPT.TRAP 0x1 ;  /* 0x000000040000795c */ /* 0x000fe20000300000 */
.L_x_1420:
[----:B------:R-:W-:Y:S01]  /*18570*/  IMAD R3, R22, 0x8, R7 ;  /* 0x0000000816037824 */ /* 0x000fe200078e0207 */
[----:B------:R-:W-:-:S04]  /*18580*/  SHF.L.U32 R2, R2, 0x1f, RZ ;  /* 0x0000001f02027819 */ /* 0x000fc800000006ff */
[----:B------:R-:W1:Y:S02]  /*18590*/  SYNCS.PHASECHK.TRANS64.TRYWAIT P1, [R3+URZ+0x30840], R2 ;  /* 0x03084002030075a7 */ /* 0x000e64000802017f */
[----:B-1----:R-:W-:Y:S05]  /*185a0*/  @!P1 BRA `(.L_x_1421) ;  /* 0x00000034002c9947 */ /* 0x002fea0003800000 */
.L_x_1524:
[----:B------:R-:W-:Y:S05]  /*185b0*/  @!P0 BRA `(.L_x_1422) ;  /* 0x0000000000048947 */ /* 0x000fea0003800000 */
[----:B------:R-:W-:Y:S01]  /*185c0*/  BPT.TRAP 0x1 ;  /* 0x000000040000795c */ /* 0x000fe20000300000 */
.L_x_1422:
[----:B------:R-:W3:Y:S02]  /*185d0*/  SYNCS.PHASECHK.TRANS64.TRYWAIT P1, [R5+URZ+0x30860], R0 ;  /* 0x03086000050075a7 */ /* 0x000ee4000802017f */
[----:B---3--:R-:W-:Y:S05]  /*185e0*/  @!P1 BRA `(.L_x_1423) ;  /* 0x0000003400309947 */ /* 0x008fea0003800000 */
.L_x_1525:
[----:B------:R-:W-:Y:S05]  /*185f0*/  @!P0 BRA `(.L_x_1424) ;  /* 0x0000000000048947 */ /* 0x000fea0003800000 */
[----:B------:R-:W-:Y:S01]  /*18600*/  BPT.TRAP 0x1 ;  /* 0x000000040000795c */ /* 0x000fe20000300000 */
.L_x_1424:
[----:B----4-:R4:W0:Y:S02]  /*18610*/  SYNCS.PHASECHK.TRANS64.TRYWAIT P0, [R3+URZ+0x30860], R2 ;  /* 0x03086002030075a7 */ /* 0x010824000800017f */
[----:B0-----:R-:W-:Y:S05]  /*18620*/  @!P0 NANOSLEEP.SYNCS 0x989680 ;  /* 0x009896800000895d */ /* 0x001fea0003900000 */
[----:B------:R-:W0:Y:S02]  /*18630*/  @!P0 SYNCS.PHASECHK.TRANS64 P0, [R3+URZ+0x30860], R2 ;  /* 0x03086002030085a7 */ /* 0x000e24000800007f */
[----:B0-----:R-:W-:Y:S05]  /*18640*/  @!P0 BRA `(.L_x_1424) ;  /* 0xfffffffc00f08947 */ /* 0x001fea000383ffff */
.L_x_1416:
[----:B------:R-:W-:Y:S05]  /*18650*/  BSYNC B0 ;  /* 0x0000000000007941 */ /* 0x000fea0003800000 */
.L_x_1415:
[----:B------:R-:W-:Y:S05]  /*18660*/  EXIT ;  /* 0x000000000000794d */ /* 0x000fea0003800000 */
.L_x_1229:
[----:B0-----:R-:W-:-:S04]  /*18670*/  IMAD.U32 R3, RZ, RZ, UR40 ;  /* 0x00000028ff037e24 */ /* 0x001fc8000f8e00ff */
[----:B------:R0:W1:Y:S03]  /*18680*/  SYNCS.PHASECHK.TRANS64.TRYWAIT P1, [R3+URZ+0x30800], R0 ;  /* 0x03080000030075a7 */ /* 0x000066000802017f */
[----:B-1----:R-:W-:Y:S05]  /*18690*/  @!P1 NANOSLEEP.SYNCS 0x989680 ;  /* 0x009896800000995d */ /* 0x002fea0003900000 */
[----:B------:R-:W1:Y:S02]  /*186a0*/  @!P1 SYNCS.PHASECHK.TRANS64 P1, [R3+URZ+0x30800], R0 ;  /* 0x03080000030095a7 */ /* 0x000e64000802007f */
[----:B-1----:R-:W-:Y:S05]  /*186b0*/  @!P1 BRA `(.L_x_1229) ;  /* 0xfffffffc00ec9947 */ /* 0x002fea000383ffff */
[----:B------:R-:W-:Y:S05]  /*186c0*/  BRA `(.L_x_1425) ;  /* 0xfffffe9c009c7947 */ /* 0x000fea000383ffff */
.L_x_1233:
[----:B-1----:R1:W2:Y:S02]  /*186d0*/  SYNCS.PHASECHK.TRANS64.TRYWAIT P1, [R3+URZ+0x30830], R0 ;  /* 0x03083000030075a7 */ /* 0x0022a4000802017f */
[----:B--2---:R-:W-:Y:S05]  /*186e0*/  @!P1 NANOSLEEP.SYNCS 0x989680 ;  /* 0x009896800000995d */ /* 0x004fea0003900000 */
[----:B------:R-:W2:Y:S02]  /*186f0*/  @!P1 SYNCS.PHASECHK.TRANS64 P1, [R3+URZ+0x30830], R0 ;  /* 0x03083000030095a7 */ /* 0x000ea4000802007f */
[----:B--2---:R-:W-:Y:S05]  /*18700*/  @!P1 BRA `(.L_x_1233) ;  /* 0xfffffffc00f09947 */ /* 0x004fea000383ffff */
[----:B------:R-:W-:Y:S05]  /*18710*/  BRA `(.L_x_1232) ;  /* 0xfffffe9c00b87947 */ /* 0x000fea000383ffff */
.L_x_1250:
[----:B-1----:R-:W-:-:S04]  /*18720*/  IMAD.U32 R4, RZ, RZ, UR6 ;  /* 0x00000006ff047e24 */ /* 0x002fc8000f8e00ff */
[----:B------:R1:W2:Y:S03]  /*18730*/  SYNCS.PHASECHK.TRANS64.TRYWAIT P1, [R4+URZ+0x30830], R3 ;  /* 0x03083003040075a7 */ /* 0x0002a6000802017f */
[----:B--2---:R-:W-:Y:S05]  /*18740*/  @!P1 NANOSLEEP.SYNCS 0x989680 ;  /* 0x009896800000995d */ /* 0x004fea0003900000 */
[----:B------:R-:W2:Y:S02]  /*18750*/  @!P1 SYNCS.PHASECHK.TRANS64 P1, [R4+URZ+0x30830], R3 ;  /* 0x03083003040095a7 */ /* 0x000ea4000802007f */
[----:B--2---:R-:W-:Y:S05]  /*18760*/  @!P1 BRA `(.L_x_1250) ;  /* 0xfffffffc00ec9947 */ /* 0x004fea000383ffff */
[----:B------:R-:W-:Y:S05]  /*18770*/  BRA `(.L_x_1249) ;  /* 0xfffffec400dc7947 */ /* 0x000fea000383ffff */
.L_x_1254:
[----:B---3--:R-:W-:-:S04]  /*18780*/  IMAD.U32 R2, RZ, RZ, UR5 ;  /* 0x00000005ff027e24 */ /* 0x008fc8000f8e00ff */
[----:B------:R3:W4:Y:S03]  /*18790*/  SYNCS.PHASECHK.TRANS64.TRYWAIT P1, [R2+URZ+0x30850], R0 ;  /* 0x03085000020075a7 */ /* 0x000726000802017f */
[----:B----4-:R-:W-:Y:S05]  /*187a0*/  @!P1 NANOSLEEP.SYNCS 0x989680 ;  /* 0x009896800000995d */ /* 0x010fea0003900000 */
[----:B------:R-:W4:Y:S02]  /*187b0*/  @!P1 SYNCS.PHASECHK.TRANS64 P1, [R2+URZ+0x30850], R0 ;  /* 0x03085000020095a7 */ /* 0x000f24000802007f */
[----:B----4-:R-:W-:Y:S05]  /*187c0*/  @!P1 BRA `(.L_x_1254) ;  /* 0xfffffffc00ec9947 */ /* 0x010fea000383ffff */
[----:B------:R-:W-:Y:S05]  /*187d0*/  BRA `(.L_x_1253) ;  /* 0xfffffed4006c7947 */ /* 0x000fea000383ffff */
.L_x_1273:
[----:B-1----:R-:W-:-:S04]  /*187e0*/  IMAD.U32 R4, RZ, RZ, UR6 ;  /* 0x00000006ff047e24 */ /* 0x002fc8000f8e00ff */
[----:B------:R1:W2:Y:S03]  /*187f0*/  SYNCS.PHASECHK.TRANS64.TRYWAIT P1, [R4+URZ+0x30830], R3 ;  /* 0x03083003040075a7 */ /* 0x0002a6000802017f */
[----:B--2---:R-:W-:Y:S05]  /*18800*/  @!P1 NANOSLEEP.SYNCS 0x989680 ;  /* 0x009896800000995d */ /* 0x004fea0003900000 */
[----:B------:R-:W2:Y:S02]  /*18810*/  @!P1 SYNCS.PHASECHK.TRANS64 P1, [R4+URZ+0x30830], R3 ;  /* 0x03083003040095a7 */ /* 0x000ea4000802007f */
[----:B--2---:R-:W-:Y:S05]  /*18820*/  @!P1 BRA `(.L_x_1273) ;  /* 0xfffffffc00ec9947 */ /* 0x004fea000383ffff */
[----:B------:R-:W-:Y:S05]  /*18830*/  BRA `(.L_x_1272) ;  /* 0xfffffef400007947 */ /* 0x000fea000383ffff */
.L_x_1277:
[----:B---3--:R-:W-:-:S04]  /*18840*/  IMAD.U32 R2, RZ, RZ, UR5 ;  /* 0x00000005ff027e24 */ /* 0x008fc8000f8e00ff */
[----:B------:R3:W4:Y:S03]  /*18850*/  SYNCS.PHASECHK.TRANS64.TRYWAIT P1, [R2+URZ+0x30850], R0 ;  /* 0x03085000020075a7 */ /* 0x000726000802017f */
[----:B----4-:R-:W-:Y:S05]  /*18860*/  @!P1 NANOSLEEP.SYNCS 0x989680 ;  /* 0x009896800000995d */ /* 0x010fea0003900000 */
[----:B------:R-:W4:Y:S02]  /*18870*/  @!P1 SYNCS.PHASECHK.TRANS64 P1, [R2+URZ+0x30850], R0 ;  /* 0x03085000020095a7 */ /* 0x000f24000802007f */
[----:B----4-:R-:W-:Y:S05]  /*18880*/  @!P1 BRA `(.L_x_1277) ;  /* 0xfffffffc00ec9947 */ /* 0x010fea000383ffff */
[----:B------:R-:W-:Y:S05]  /*18890*/  BRA `(.L_x_1276) ;  /* 0xffffff0000907947 */ /* 0x000fea000383ffff */
.L_x_1285:
[----:B-1----:R-:W-:-:S04]  /*188a0*/  IMAD.U32 R4, RZ, RZ, UR5 ;  /* 0x00000005ff047e24 */ /* 0x002fc8000f8e00ff */
[----:B------:R1:W2:Y:S03]  /*188b0*/  SYNCS.PHASECHK.TRANS64.TRYWAIT P1, [R4+URZ+0x30830], R3 ;  /* 0x03083003040075a7 */ /* 0x0002a6000802017f */
[----:B--2---:R-:W-:Y:S05]  /*188c0*/  @!P1 NANOSLEEP.SYNCS 0x989680 ;  /* 0x009896800000995d */ /* 0x004fea0003900000 */
[----:B------:R-:W2:Y:S02]  /*188d0*/  @!P1 SYNCS.PHASECHK.TRANS64 P1, [R4+URZ+0x30830], R3 ;  /* 0x03083003040095a7 */ /* 0x000ea4000802007f */
[----:B--2---:R-:W-:Y:S05]  /*188e0*/  @!P1 BRA `(.L_x_1285) ;  /* 0xfffffffc00ec9947 */ /* 0x004fea000383ffff */
[----:B------:R-:W-:Y:S05]  /*188f0*/  BRA `(.L_x_1284) ;  /* 0xffffff1000287947 */ /* 0x000fea000383ffff */
.L_x_1289:
[----:B---3--:R-:W-:-:S04]  /*18900*/  IMAD.U32 R2, RZ, RZ, UR5 ;  /* 0x00000005ff027e24 */ /* 0x008fc8000f8e00ff */
[----:B------:R3:W4:Y:S03]  /*18910*/  SYNCS.PHASECHK.TRANS64.TRYWAIT P1, [R2+URZ+0x30850], R0 ;  /* 0x03085000020075a7 */ /* 0x000726000802017f */
[----:B----4-:R-:W-:Y:S05]  /*18920*/  @!P1 NANOSLEEP.SYNCS 0x989680 ;  /* 0x009896800000995d */ /* 0x010fea0003900000 */
[----:B------:R-:W4:Y:S02]  /*18930*/  @!P1 SYNCS.PHASECHK.TRANS64 P1, [R2+URZ+0x30850], R0 ;  /* 0x03085000020095a7 */ /* 0x000f24000802007f */
[----:B----4-:R-:W-:Y:S05]  /*18940*/  @!P1 BRA `(.L_x_1289) ;  /* 0xfffffffc00ec9947 */ /* 0x010fea000383ffff */
[----:B------:R-:W-:Y:S05]  /*18950*/  BRA `(.L_x_1288) ;  /* 0xffffff1c00b87947 */ /* 0x000fea000383ffff */
.L_x_1304:
[----:B-1----:R-:W-:-:S04]  /*18960*/  IMAD.U32 R7, RZ, RZ, UR5 ;  /* 0x00000005ff077e24 */ /* 0x002fc8000f8e00ff */
[----:B------:R1:W2:Y:S03]  /*18970*/  SYNCS.PHASECHK.TRANS64.TRYWAIT P1, [R7+URZ+0x30850], R0 ;  /* 0x03085000070075a7 */ /* 0x0002a6000802017f */
[----:B--2---:R-:W-:Y:S05]  /*18980*/  @!P1 NANOSLEEP.SYNCS 0x989680 ;  /* 0x009896800000995d */ /* 0x004fea0003900000 */
[----:B------:R-:W2:Y:S02]  /*18990*/  @!P1 SYNCS.PHASECHK.TRANS64 P1, [R7+URZ+0x30850], R0 ;  /* 0x03085000070095a7 */ /* 0x000ea4000802007f */
[----:B--2---:R-:W-:Y:S05]  /*189a0*/  @!P1 BRA `(.L_x_1304) ;  /* 0xfffffffc00ec9947 */ /* 0x004fea000383ffff */
[----:B------:R-:W-:Y:S05]  /*189b0*/  BRA `(.L_x_1303) ;  /* 0xffffff40007c7947 */ /* 0x000fea000383ffff */
.L_x_1360:
        /* <DEDUP_REMOVED lines=11> */
.L_x_1427:
[----:B------:R-:W-:Y:S05]  /*18a70*/  BSYNC B0 ;  /* 0x0000000000007941 */ /* 0x000fea0003800000 */
.L_x_1426:
[----:B------:R-:W-:Y:S05]  /*18a80*/  BRA `(.L_x_1428) ;  /* 0xffffffb800807947 */ /* 0x000fea000383ffff */
.L_x_1363:
[----:B0-----:R0:W1:Y:S02]  /*18a90*/  SYNCS.PHASECHK.TRANS64.TRYWAIT P0, [R4+URZ+0x30840], R2 ;  /* 0x03084002040075a7 */ /* 0x001064000800017f */
[----:B-1----:R-:W-:Y:S05]  /*18aa0*/  @!P0 NANOSLEEP.SYNCS 0x989680 ;  /* 0x009896800000895d */ /* 0x002fea0003900000 */
[----:B------:R-:W1:Y:S02]  /*18ab0*/  @!P0 SYNCS.PHASECHK.TRANS64 P0, [R4+URZ+0x30840], R2 ;  /* 0x03084002040085a7 */ /* 0x000e64000800007f */
[----:B-1----:R-:W-:Y:S05]  /*18ac0*/  @!P0 BRA `(.L_x_1363) ;  /* 0xfffffffc00f08947 */ /* 0x002fea000383ffff */
[----:B------:R-:W-:Y:S05]  /*18ad0*/  BRA `(.L_x_1429) ;  /* 0xffffffbc007c7947 */ /* 0x000fea000383ffff */
.L_x_1364:
        /* <DEDUP_REMOVED lines=8> */
.L_x_1431:
[----:B------:R-:W-:Y:S05]  /*18b60*/  BSYNC B0 ;  /* 0x0000000000007941 */ /* 0x000fea0003800000 */
.L_x_1430:
[----:B------:R-:W-:Y:S02]  /*18b70*/  IMAD.MOV.U32 R13, RZ, RZ, R0 ;  /* 0x000000ffff0d7224 */ /* 0x000fe400078e0000 */
[----:B------:R-:W-:Y:S02]  /*18b80*/  IMAD.MOV.U32 R12, RZ, RZ, RZ ;  /* 0x000000ffff0c7224 */ /* 0x000fe400078e00ff */
[----:B------:R-:W-:Y:S02]  /*18b90*/  IMAD.MOV.U32 R11, RZ, RZ, 0x181f ;  /* 0x0000181fff0b7424 */ /* 0x000fe400078e00ff */
[----:B------:R-:W-:Y:S02]  /*18ba0*/  IMAD.MOV.U32 R15, RZ, RZ, -0x1 ;  /* 0xffffffffff0f7424 */ /* 0x000fe400078e00ff */
[----:B------:R-:W-:Y:S02]  /*18bb0*/  IMAD.MOV.U32 R2, RZ, RZ, R14 ;  /* 0x000000ffff027224 */ /* 0x000fe400078e000e */
[----:B------:R-:W-:-:S07]  /*18bc0*/  @P0 IMAD R9, R5, 0x2, R17 ;  /* 0x0000000205090824 */ /* 0x000fce00078e0211 */
[----:B------:R-:W-:Y:S05]  /*18bd0*/  WARPSYNC.COLLECTIVE R15, `(.L_x_1432) ;  /* 0x000000000f087348 */ /* 0x000fea0003c00000 */
[----:B------:R0:W1:Y:S02]  /*18be0*/  SHFL.IDX P6, R14, R13, R12, R11 ;  /* 0x0000000c0d0e7389 */ /* 0x00006400000c000b */
[----:B01----:R-:W-:Y:S01]  /*18bf0*/  ENDCOLLECTIVE ;  /* 0x000000000000791b */ /* 0x003fe20003800000 */
.L_x_1432:
[----:B------:R-:W-:Y:S02]  /*18c00*/  IMAD.MOV.U32 R13, RZ, RZ, R6 ;  /* 0x000000ffff0d7224 */ /* 0x000fe400078e0006 */
[----:B------:R-:W-:Y:S02]  /*18c10*/  IMAD.MOV.U32 R12, RZ, RZ, 0x1 ;  /* 0x00000001ff0c7424 */ /* 0x000fe400078e00ff */
[----:B------:R-:W-:-:S07]  /*18c20*/  IMAD.MOV.U32 R3, RZ, RZ, R14 ;  /* 0x000000ffff037224 */ /* 0x000fce00078e000e */
[----:B------:R-:W-:Y:S05]  /*18c30*/  WARPSYNC.COLLECTIVE R15, `(.L_x_1433) ;  /* 0x000000000f087348 */ /* 0x000fea0003c00000 */
[----:B------:R0:W1:Y:S02]  /*18c40*/  SHFL.IDX P6, R14, R13, R12, R11 ;  /* 0x0000000c0d0e7389 */ /* 0x00006400000c000b */
[----:B01----:R-:W-:Y:S01]  /*18c50*/  ENDCOLLECTIVE ;  /* 0x000000000000791b */ /* 0x003fe20003800000 */
.L_x_1433:
        /* <DEDUP_REMOVED lines=10> */
.L_x_1434:
        /* <DEDUP_REMOVED lines=14> */
.L_x_1435:
        /* <DEDUP_REMOVED lines=16> */
.L_x_1436:
[----:B------:R-:W-:Y:S02]  /*18ee0*/  @P0 IMAD R9, R5, 0x2, R17 ;  /* 0x0000000205090824 */ /* 0x000fe400078e0211 */
[----:B------:R-:W-:Y:S02]  /*18ef0*/  IMAD.MOV.U32 R13, RZ, RZ, R6 ;  /* 0x000000ffff0d7224 */ /* 0x000fe400078e0006 */
[----:B------:R-:W-:Y:S02]  /*18f00*/  IMAD.MOV.U32 R12, RZ, RZ, 0x3 ;  /* 0x00000003ff0c7424 */ /* 0x000fe400078e00ff */
[----:B------:R-:W-:-:S07]  /*18f10*/  IMAD.MOV.U32 R2, RZ, RZ, R14 ;  /* 0x000000ffff027224 */ /* 0x000fce00078e000e */
[----:B------:R-:W-:Y:S05]  /*18f20*/  WARPSYNC.COLLECTIVE R15, `(.L_x_1437) ;  /* 0x000000000f087348 */ /* 0x000fea0003c00000 */
[----:B------:R0:W1:Y:S02]  /*18f30*/  SHFL.IDX P6, R14, R13, R12, R11 ;  /* 0x0000000c0d0e7389 */ /* 0x00006400000c000b */
[----:B01----:R-:W-:Y:S01]  /*18f40*/  ENDCOLLECTIVE ;  /* 0x000000000000791b */ /* 0x003fe20003800000 */
.L_x_1437:
        /* <DEDUP_REMOVED lines=14> */
.L_x_1438:
[----:B------:R-:W-:Y:S01]  /*19030*/  IMAD.MOV.U32 R0, RZ, RZ, R14 ;  /* 0x000000ffff007224 */ /* 0x000fe200078e000e */
[----:B------:R-:W-:Y:S06]  /*19040*/  BRA `(.L_x_1439) ;  /* 0xffffffbc00247947 */ /* 0x000fec000383ffff */
.L_x_1369:
[----:B------:R-:W-:Y:S02]  /*19050*/  IMAD.MOV.U32 R13, RZ, RZ, R0 ;  /* 0x000000ffff0d7224 */ /* 0x000fe400078e0000 */
[----:B------:R-:W-:Y:S02]  /*19060*/  IMAD.MOV.U32 R12, RZ, RZ, RZ ;  /* 0x000000ffff0c7224 */ /* 0x000fe400078e00ff */
[----:B------:R-:W-:Y:S02]  /*19070*/  IMAD.MOV.U32 R11, RZ, RZ, 0x181f ;  /* 0x0000181fff0b7424 */ /* 0x000fe400078e00ff */
[----:B------:R-:W-:Y:S02]  /*19080*/  IMAD.MOV.U32 R15, RZ, RZ, -0x1 ;  /* 0xffffffffff0f7424 */ /* 0x000fe400078e00ff */
[----:B------:R-:W-:Y:S02]  /*19090*/  IMAD R5, R29, R5, RZ ;  /* 0x000000051d057224 */ /* 0x000fe400078e02ff */
[----:B------:R-:W-:-:S07]  /*190a0*/  IMAD.IADD R25, R8, 0x1, R25 ;  /* 0x0000000108197824 */ /* 0x000fce00078e0219 */
[----:B------:R-:W-:Y:S05]  /*190b0*/  WARPSYNC.COLLECTIVE R15, `(.L_x_1440) ;  /* 0x000000000f087348 */ /* 0x000fea0003c00000 */
[----:B------:R0:W1:Y:S02]  /*190c0*/  SHFL.IDX P6, R14, R13, R12, R11 ;  /* 0x0000000c0d0e7389 */ /* 0x00006400000c000b */
[----:B01----:R-:W-:Y:S01]  /*190d0*/  ENDCOLLECTIVE ;  /* 0x000000000000791b */ /* 0x003fe20003800000 */
.L_x_1440:
[C---:B------:R-:W-:Y:S01]  /*190e0*/  VIADD R6, R25.reuse, 0x10 ;  /* 0x0000001019067836 */ /* 0x040fe20000000000 */
[----:B------:R-:W-:Y:S01]  /*190f0*/  ISETP.GE.AND P0, PT, R25, R5, PT ;  /* 0x000000051900720c */ /* 0x000fe20003f06270 */
[----:B------:R-:W-:Y:S02]  /*19100*/  IMAD.MOV.U32 R13, RZ, RZ, R4 ;  /* 0x000000ffff0d7224 */ /* 0x000fe400078e0004 */
[----:B------:R-:W-:-:S10]  /*19110*/  IMAD.MOV.U32 R2, RZ, RZ, R14 ;  /* 0x000000ffff027224 */ /* 0x000fd400078e000e */
[----:B------:R-:W-:Y:S05]  /*19120*/  WARPSYNC.COLLECTIVE R15, `(.L_x_1441) ;  /* 0x000000000f087348 */ /* 0x000fea0003c00000 */
[----:B------:R0:W1:Y:S02]  /*19130*/  SHFL.IDX P6, R14, R13, R12, R11 ;  /* 0x0000000c0d0e7389 */ /* 0x00006400000c000b */
[----:B01----:R-:W-:Y:S01]  /*19140*/  ENDCOLLECTIVE ;  /* 0x000000000000791b */ /* 0x003fe20003800000 */
.L_x_1441:
        /* <DEDUP_REMOVED lines=8> */
.L_x_1442:
        /* <DEDUP_REMOVED lines=9> */
[----:B------:R-:W-:Y:S02]  /*19260*/  VIADD R6, R25, 0x20 ;  /* 0x0000002019067836 */ /* 0x000fe40000000000 */
[----:B0-----:R-:W-:-:S10]  /*19270*/  IMAD.MOV.U32 R2, RZ, RZ, R14 ;  /* 0x000000ffff027224 */ /* 0x001fd400078e000e */
[----:B------:R-:W-:Y:S05]  /*19280*/  WARPSYNC.COLLECTIVE R15, `(.L_x_1443) ;  /* 0x000000000f087348 */ /* 0x000fea0003c00000 */
[----:B------:R0:W1:Y:S02]  /*19290*/  SHFL.IDX P6, R14, R13, R12, R11 ;  /* 0x0000000c0d0e7389 */ /* 0x00006400000c000b */
[----:B01----:R-:W-:Y:S01]  /*192a0*/  ENDCOLLECTIVE ;  /* 0x000000000000791b */ /* 0x003fe20003800000 */
.L_x_1443:
        /* <DEDUP_REMOVED lines=8> */
.L_x_1444:
[----:B------:R-:W-:-:S05]  /*19330*/  @!P0 IMAD.MOV.U32 R3, RZ, RZ, R7 ;  /* 0x000000ffff038224 */ /* 0x000fca00078e0007 */
        /* <DEDUP_REMOVED lines=9> */
[----:B------:R-:W-:Y:S02]  /*193d0*/  VIADD R6, R25, 0x30 ;  /* 0x0000003019067836 */ /* 0x000fe40000000000 */
[----:B0-----:R-:W-:-:S10]  /*193e0*/  IMAD.MOV.U32 R2, RZ, RZ, R14 ;  /* 0x000000ffff027224 */ /* 0x001fd400078e000e */
[----:B------:R-:W-:Y:S05]  /*193f0*/  WARPSYNC.COLLECTIVE R15, `(.L_x_1445) ;  /* 0x000000000f087348 */ /* 0x000fea0003c00000 */
[----:B------:R0:W1:Y:S02]  /*19400*/  SHFL.IDX P6, R14, R13, R12, R11 ;  /* 0x0000000c0d0e7389 */ /* 0x00006400000c000b */
[----:B01----:R-:W-:Y:S01]  /*19410*/  ENDCOLLECTIVE ;  /* 0x000000000000791b */ /* 0x003fe20003800000 */
.L_x_1445:
        /* <DEDUP_REMOVED lines=8> */
.L_x_1446:
        /* <DEDUP_REMOVED lines=15> */
.L_x_1447:
        /* <DEDUP_REMOVED lines=8> */
.L_x_1448:
        /* <DEDUP_REMOVED lines=15> */
.L_x_1449:
        /* <DEDUP_REMOVED lines=8> */
.L_x_1450:
        /* <DEDUP_REMOVED lines=15> */
.L_x_1451:
        /* <DEDUP_REMOVED lines=8> */
.L_x_1452:
        /* <DEDUP_REMOVED lines=14> */
.L_x_1453:
        /* <DEDUP_REMOVED lines=8> */
.L_x_1454:
        /* <DEDUP_REMOVED lines=13> */
.L_x_1455:
[----:B------:R-:W-:Y:S05]  /*19b20*/  BRA `(.L_x_1456) ;  /* 0xffffffbc00807947 */ /* 0x000fea000383ffff */
.L_x_1374:
[----:B0-----:R0:W2:Y:S02]  /*19b30*/  SYNCS.PHASECHK.TRANS64.TRYWAIT P0, [R17+URZ+0x30820], R0 ;  /* 0x03082000110075a7 */ /* 0x0010a4000800017f */
[----:B--2---:R-:W-:Y:S05]  /*19b40*/  @!P0 NANOSLEEP.SYNCS 0x989680 ;  /* 0x009896800000895d */ /* 0x004fea0003900000 */
[----:B------:R-:W2:Y:S02]  /*19b50*/  @!P0 SYNCS.PHASECHK.TRANS64 P0, [R17+URZ+0x30820], R0 ;  /* 0x03082000110085a7 */ /* 0x000ea4000800007f */
[----:B--2---:R-:W-:Y:S05]  /*19b60*/  @!P0 BRA `(.L_x_1374) ;  /* 0xfffffffc00f08947 */ /* 0x004fea000383ffff */
[----:B------:R-:W-:Y:S05]  /*19b70*/  BRA `(.L_x_1457) ;  /* 0xffffffbc00fc7947 */ /* 0x000fea000383ffff */
.L_x_1379:
[----:B0-----:R0:W2:Y:S02]  /*19b80*/  SYNCS.PHASECHK.TRANS64.TRYWAIT P0, [R7+URZ+0x30840], R2 ;  /* 0x03084002070075a7 */ /* 0x0010a4000800017f */
[----:B--2---:R-:W-:Y:S05]  /*19b90*/  @!P0 NANOSLEEP.SYNCS 0x989680 ;  /* 0x009896800000895d */ /* 0x004fea0003900000 */
[----:B------:R-:W2:Y:S02]  /*19ba0*/  @!P0 SYNCS.PHASECHK.TRANS64 P0, [R7+URZ+0x30840], R2 ;  /* 0x03084002070085a7 */ /* 0x000ea4000800007f */
[----:B--2---:R-:W-:Y:S05]  /*19bb0*/  @!P0 BRA `(.L_x_1379) ;  /* 0xfffffffc00f08947 */ /* 0x004fea000383ffff */
[----:B------:R-:W-:Y:S05]  /*19bc0*/  BRA `(.L_x_1458) ;  /* 0xffffffc000dc7947 */ /* 0x000fea000383ffff */
.L_x_1380:
[----:B------:R-:W-:Y:S01]  /*19bd0*/  BSSY B1, `(.L_x_1459) ;  /* 0x0000008000017945 */ /* 0x000fe20003800000 */
[----:B------:R-:W-:Y:S02]  /*19be0*/  IMAD.MOV.U32 R13, RZ, RZ, R25 ;  /* 0x000000ffff0d7224 */ /* 0x000fe400078e0019 */
[----:B------:R-:W-:Y:S02]  /*19bf0*/  IMAD.MOV.U32 R12, RZ, RZ, RZ ;  /* 0x000000ffff0c7224 */ /* 0x000fe400078e00ff */
[----:B------:R-:W-:Y:S02]  /*19c00*/  IMAD.MOV.U32 R11, RZ, RZ, 0x181f ;  /* 0x0000181fff0b7424 */ /* 0x000fe400078e00ff */
[----:B------:R-:W-:-:S07]  /*19c10*/  IMAD.MOV.U32 R15, RZ, RZ, -0x1 ;  /* 0xffffffffff0f7424 */ /* 0x000fce00078e00ff */
[----:B-1----:R-:W-:Y:S05]  /*19c20*/  WARPSYNC.COLLECTIVE R15, `(.L_x_1460) ;  /* 0x000000000f087348 */ /* 0x002fea0003c00000 */
[----:B-1----:R0:W1:Y:S02]  /*19c30*/  SHFL.IDX P6, R14, R13, R12, R11 ;  /* 0x0000000c0d0e7389 */ /* 0x00206400000c000b */
[----:B01----:R-:W-:Y:S01]  /*19c40*/  ENDCOLLECTIVE ;  /* 0x000000000000791b */ /* 0x003fe20003800000 */
.L_x_1460:
[----:B------:R-:W-:Y:S05]  /*19c50*/  BSYNC B1 ;  /* 0x0000000000017941 */ /* 0x000fea0003800000 */
.L_x_1459:
        /* <DEDUP_REMOVED lines=12> */
.L_x_1461:
        /* <DEDUP_REMOVED lines=13> */
.L_x_1462:
        /* <DEDUP_REMOVED lines=14> */
.L_x_1463:
[----:B------:R-:W-:Y:S02]  /*19ed0*/  IMAD.MOV.U32 R13, RZ, RZ, R25 ;  /* 0x000000ffff0d7224 */ /* 0x000fe400078e0019 */
[----:B------:R-:W-:Y:S02]  /*19ee0*/  IMAD.MOV.U32 R12, RZ, RZ, 0x2 ;  /* 0x00000002ff0c7424 */ /* 0x000fe400078e00ff */
[----:B------:R-:W-:-:S07]  /*19ef0*/  IMAD.MOV.U32 R2, RZ, RZ, R14 ;  /* 0x000000ffff027224 */ /* 0x000fce00078e000e */
[----:B------:R-:W-:Y:S05]  /*19f00*/  WARPSYNC.COLLECTIVE R15, `(.L_x_1464) ;  /* 0x000000000f087348 */ /* 0x000fea0003c00000 */
[----:B------:R0:W1:Y:S02]  /*19f10*/  SHFL.IDX P6, R14, R13, R12, R11 ;  /* 0x0000000c0d0e7389 */ /* 0x00006400000c000b */
[----:B01----:R-:W-:Y:S01]  /*19f20*/  ENDCOLLECTIVE ;  /* 0x000000000000791b */ /* 0x003fe20003800000 */
.L_x_1464:
        /* <DEDUP_REMOVED lines=14> */
.L_x_1465:
[----:B------:R-:W-:Y:S02]  /*1a010*/  IMAD.MOV.U32 R13, RZ, RZ, R25 ;  /* 0x000000ffff0d7224 */ /* 0x000fe400078e0019 */
[----:B------:R-:W-:Y:S02]  /*1a020*/  IMAD.MOV.U32 R12, RZ, RZ, 0x3 ;  /* 0x00000003ff0c7424 */ /* 0x000fe400078e00ff */
[----:B------:R-:W-:-:S07]  /*1a030*/  IMAD.MOV.U32 R2, RZ, RZ, R14 ;  /* 0x000000ffff027224 */ /* 0x000fce00078e000e */
[----:B------:R-:W-:Y:S05]  /*1a040*/  WARPSYNC.COLLECTIVE R15, `(.L_x_1466) ;  /* 0x000000000f087348 */ /* 0x000fea0003c00000 */
[----:B------:R0:W1:Y:S02]  /*1a050*/  SHFL.IDX P6, R14, R13, R12, R11 ;  /* 0x0000000c0d0e7389 */ /* 0x00006400000c000b */
[----:B01----:R-:W-:Y:S01]  /*1a060*/  ENDCOLLECTIVE ;  /* 0x000000000000791b */ /* 0x003fe20003800000 */
.L_x_1466:
        /* <DEDUP_REMOVED lines=17> */
.L_x_1467:
[----:B------:R-:W-:Y:S01]  /*1a180*/  IMAD.MOV.U32 R2, RZ, RZ, R14 ;  /* 0x000000ffff027224 */ /* 0x000fe200078e000e */
[----:B------:R-:W-:Y:S06]  /*1a190*/  BRA `(.L_x_1468) ;  /* 0xffffffc000587947 */ /* 0x000fec000383ffff */
.L_x_1385:
[----:B--2---:R2:W3:Y:S02]  /*1a1a0*/  SYNCS.PHASECHK.TRANS64.TRYWAIT P0, [R7+URZ+0x30860], R2 ;  /* 0x03086002070075a7 */ /* 0x0044e4000800017f */
[----:B---3--:R-:W-:Y:S05]  /*1a1b0*/  @!P0 NANOSLEEP.SYNCS 0x989680 ;  /* 0x009896800000895d */ /* 0x008fea0003900000 */
[----:B------:R-:W3:Y:S02]  /*1a1c0*/  @!P0 SYNCS.PHASECHK.TRANS64 P0, [R7+URZ+0x30860], R2 ;  /* 0x03086002070085a7 */ /* 0x000ee4000800007f */
[----:B---3--:R-:W-:Y:S05]  /*1a1d0*/  @!P0 BRA `(.L_x_1385) ;  /* 0xfffffffc00f08947 */ /* 0x008fea000383ffff */
[----:B------:R-:W-:Y:S05]  /*1a1e0*/  BRA `(.L_x_1469) ;  /* 0xffffffc000d07947 */ /* 0x000fea000383ffff */
.L_x_1386:
[----:B------:R-:W-:Y:S01]  /*1a1f0*/  BSSY B1, `(.L_x_1470) ;  /* 0x0000008000017945 */ /* 0x000fe20003800000 */
[----:B------:R-:W-:Y:S02]  /*1a200*/  IMAD.MOV.U32 R13, RZ, RZ, R19 ;  /* 0x000000ffff0d7224 */ /* 0x000fe400078e0013 */
[----:B------:R-:W-:Y:S02]  /*1a210*/  IMAD.MOV.U32 R12, RZ, RZ, RZ ;  /* 0x000000ffff0c7224 */ /* 0x000fe400078e00ff */
[----:B------:R-:W-:Y:S02]  /*1a220*/  IMAD.MOV.U32 R11, RZ, RZ, 0x181f ;  /* 0x0000181fff0b7424 */ /* 0x000fe400078e00ff */
[----:B------:R-:W-:-:S07]  /*1a230*/  IMAD.MOV.U32 R15, RZ, RZ, -0x1 ;  /* 0xffffffffff0f7424 */ /* 0x000fce00078e00ff */
[----:B012---:R-:W-:Y:S05]  /*1a240*/  WARPSYNC.COLLECTIVE R15, `(.L_x_1471) ;  /* 0x000000000f087348 */ /* 0x007fea0003c00000 */
[----:B-1----:R1:W3:Y:S02]  /*1a250*/  SHFL.IDX P6, R14, R13, R12, R11 ;  /* 0x0000000c0d0e7389 */ /* 0x0022e400000c000b */
[----:B0123--:R-:W-:Y:S01]  /*1a260*/  ENDCOLLECTIVE ;  /* 0x000000000000791b */ /* 0x00ffe20003800000 */
.L_x_1471:
[----:B------:R-:W-:Y:S05]  /*1a270*/  BSYNC B1 ;  /* 0x0000000000017941 */ /* 0x000fea0003800000 */
.L_x_1470:
[----:B------:R-:W-:Y:S02]  /*1a280*/  IMAD.MOV.U32 R13, RZ, RZ, R18 ;  /* 0x000000ffff0d7224 */ /* 0x000fe400078e0012 */
        /* <DEDUP_REMOVED lines=8> */
.L_x_1472:
[----:B------:R-:W-:Y:S02]  /*1a310*/  IMAD.MOV.U32 R13, RZ, RZ, R19 ;  /* 0x000000ffff0d7224 */ /* 0x000fe400078e0013 */
[----:B------:R-:W-:Y:S02]  /*1a320*/  IMAD.MOV.U32 R12, RZ, RZ, 0x1 ;  /* 0x00000001ff0c7424 */ /* 0x000fe400078e00ff */
[----:B------:R-:W-:-:S07]  /*1a330*/  IMAD.MOV.U32 R2, RZ, RZ, R14 ;  /* 0x000000ffff027224 */ /* 0x000fce00078e000e */
[----:B------:R-:W-:Y:S05]  /*1a340*/  WARPSYNC.COLLECTIVE R15, `(.L_x_1473) ;  /* 0x000000000f087348 */ /* 0x000fea0003c00000 */
[----:B------:R0:W1:Y:S02]  /*1a350*/  SHFL.IDX P6, R14, R13, R12, R11 ;  /* 0x0000000c0d0e7389 */ /* 0x00006400000c000b */
[----:B01----:R-:W-:Y:S01]  /*1a360*/  ENDCOLLECTIVE ;  /* 0x000000000000791b */ /* 0x003fe20003800000 */
.L_x_1473:
        /* <DEDUP_REMOVED lines=18> */
.L_x_1474:
[----:B------:R-:W-:Y:S02]  /*1a490*/  IMAD.MOV.U32 R13, RZ, RZ, R19 ;  /* 0x000000ffff0d7224 */ /* 0x000fe400078e0013 */
[----:B------:R-:W-:Y:S02]  /*1a4a0*/  IMAD.MOV.U32 R12, RZ, RZ, 0x2 ;  /* 0x00000002ff0c7424 */ /* 0x000fe400078e00ff */
[----:B------:R-:W-:-:S07]  /*1a4b0*/  IMAD.MOV.U32 R2, RZ, RZ, R14 ;  /* 0x000000ffff027224 */ /* 0x000fce00078e000e */
[----:B------:R-:W-:Y:S05]  /*1a4c0*/  WARPSYNC.COLLECTIVE R15, `(.L_x_1475) ;  /* 0x000000000f087348 */ /* 0x000fea0003c00000 */
[----:B------:R0:W1:Y:S02]  /*1a4d0*/  SHFL.IDX P6, R14, R13, R12, R11 ;  /* 0x0000000c0d0e7389 */ /* 0x00006400000c000b */
[----:B01----:R-:W-:Y:S01]  /*1a4e0*/  ENDCOLLECTIVE ;  /* 0x000000000000791b */ /* 0x003fe20003800000 */
.L_x_1475:
        /* <DEDUP_REMOVED lines=18> */
.L_x_1476:
[----:B------:R-:W-:Y:S02]  /*1a610*/  IMAD.MOV.U32 R13, RZ, RZ, R19 ;  /* 0x000000ffff0d7224 */ /* 0x000fe400078e0013 */
[----:B------:R-:W-:Y:S02]  /*1a620*/  IMAD.MOV.U32 R12, RZ, RZ, 0x3 ;  /* 0x00000003ff0c7424 */ /* 0x000fe400078e00ff */
[----:B------:R-:W-:-:S07]  /*1a630*/  IMAD.MOV.U32 R2, RZ, RZ, R14 ;  /* 0x000000ffff027224 */ /* 0x000fce00078e000e */
[----:B------:R-:W-:Y:S05]  /*1a640*/  WARPSYNC.COLLECTIVE R15, `(.L_x_1477) ;  /* 0x000000000f087348 */ /* 0x000fea0003c00000 */
[----:B------:R0:W1:Y:S02]  /*1a650*/  SHFL.IDX P6, R14, R13, R12, R11 ;  /* 0x0000000c0d0e7389 */ /* 0x00006400000c000b */
[----:B01----:R-:W-:Y:S01]  /*1a660*/  ENDCOLLECTIVE ;  /* 0x000000000000791b */ /* 0x003fe20003800000 */
.L_x_1477:
        /* <DEDUP_REMOVED lines=13> */
.L_x_1478:
        /* <DEDUP_REMOVED lines=9> */
.L_x_1394:
[----:B0-----:R0:W2:Y:S02]  /*1a7d0*/  SYNCS.PHASECHK.TRANS64.TRYWAIT P0, [R0+URZ+0x30860], R3 ;  /* 0x03086003000075a7 */ /* 0x0010a4000800017f */
[----:B--2---:R-:W-:Y:S05]  /*1a7e0*/  @!P0 NANOSLEEP.SYNCS 0x989680 ;  /* 0x009896800000895d */ /* 0x004fea0003900000 */
[----:B------:R-:W2:Y:S02]  /*1a7f0*/  @!P0 SYNCS.PHASECHK.TRANS64 P0, [R0+URZ+0x30860], R3 ;  /* 0x03086003000085a7 */ /* 0x000ea4000800007f */
[----:B--2---:R-:W-:Y:S05]  /*1a800*/  @!P0 BRA `(.L_x_1394) ;  /* 0xfffffffc00f08947 */ /* 0x004fea000383ffff */
[----:B------:R-:W-:Y:S05]  /*1a810*/  BRA `(.L_x_1480) ;  /* 0xffffffc400407947 */ /* 0x000fea000383ffff */
.L_x_1395:
        /* <DEDUP_REMOVED lines=8> */
.L_x_1482:
[----:B------:R-:W-:Y:S05]  /*1a8a0*/  BSYNC B0 ;  /* 0x0000000000007941 */ /* 0x000fea0003800000 */
.L_x_1481:
        /* <DEDUP_REMOVED lines=9> */
.L_x_1483:
        /* <DEDUP_REMOVED lines=21> */
.L_x_1484:
[----:B------:R-:W-:Y:S01]  /*1aa90*/  @!PT LDS RZ, [RZ] ;  /* 0x00000000fffff984 */ /* 0x000fe20000000800 */
[----:B------:R-:W-:Y:S01]  /*1aaa0*/  @!PT LDS RZ, [RZ] ;  /* 0x00000000fffff984 */ /* 0x000fe20000000800 */
[----:B------:R-:W-:Y:S01]  /*1aab0*/  @!PT LDS RZ, [RZ] ;  /* 0x00000000fffff984 */ /* 0x000fe20000000800 */
[----:B------:R0:W-:Y:S01]  /*1aac0*/  LDGSTS.E.BYPASS.LTC128B.128 [R4+0x4400], desc[UR36][R2.64+0x100], !P4 ;  /* 0x0440010002047fae */ /* 0x0001e2000e101d64 */
[----:B------:R-:W-:Y:S01]  /*1aad0*/  ISETP.LT.OR P4, PT, R5, 0x1, P0 ;  /* 0x000000010500780c */ /* 0x000fe20000781670 */
[----:B------:R-:W-:-:S12]  /*1aae0*/  IMAD.MOV.U32 R13, RZ, RZ, R18 ;  /* 0x000000ffff0d7224 */ /* 0x000fd800078e0012 */
[----:B------:R0:W-:Y:S01]  /*1aaf0*/  LDGSTS.E.BYPASS.LTC128B.128 [R4+0x6400], desc[UR36][R2.64+0x180], !P4 ;  /* 0x0640018002047fae */ /* 0x0001e2000e101d64 */
[----:B------:R-:W-:-:S07]  /*1ab00*/  IMAD.MOV.U32 R7, RZ, RZ, R14 ;  /* 0x000000ffff077224 */ /* 0x000fce00078e000e */
[----:B0-----:R-:W-:Y:S05]  /*1ab10*/  WARPSYNC.COLLECTIVE R15, `(.L_x_1485) ;  /* 0x000000000f087348 */ /* 0x001fea0003c00000 */
[----:B------:R1:W2:Y:S02]  /*1ab20*/  SHFL.IDX P6, R14, R13, R12, R11 ;  /* 0x0000000c0d0e7389 */ /* 0x0002a400000c000b */
[----:B012---:R-:W-:Y:S01]  /*1ab30*/  ENDCOLLECTIVE ;  /* 0x000000000000791b */ /* 0x007fe20003800000 */
.L_x_1485:
[----:B------:R-:W-:Y:S02]  /*1ab40*/  IMAD.MOV.U32 R13, RZ, RZ, R19 ;  /* 0x000000ffff0d7224 */ /* 0x000fe400078e0013 */
[----:B------:R-:W-:Y:S01]  /*1ab50*/  IMAD.MOV.U32 R12, RZ, RZ, 0x2 ;  /* 0x00000002ff0c7424 */ /* 0x000fe200078e00ff */
[----:B------:R-:W-:-:S13]  /*1ab60*/  IADD3 R2, P4, R14, R6, RZ ;  /* 0x000000060e027210 */ /* 0x000fda0007f9e0ff */
[----:B------:R-:W-:Y:S05]  /*1ab70*/  WARPSYNC.COLLECTIVE R15, `(.L_x_1486) ;  /* 0x000000000f087348 */ /* 0x000fea0003c00000 */
[----:B------:R0:W1:Y:S02]  /*1ab80*/  SHFL.IDX P6, R14, R13, R12, R11 ;  /* 0x0000000c0d0e7389 */ /* 0x00006400000c000b */
[----:B01----:R-:W-:Y:S01]  /*1ab90*/  ENDCOLLECTIVE ;  /* 0x000000000000791b */ /* 0x003fe20003800000 */
.L_x_1486:
        /* <DEDUP_REMOVED lines=12> */
.L_x_1487:
        /* <DEDUP_REMOVED lines=14> */
.L_x_1488:
        /* <DEDUP_REMOVED lines=12> */
.L_x_1489:
        /* <DEDUP_REMOVED lines=9> */
.L_x_1400:
        /* <DEDUP_REMOVED lines=8> */
.L_x_1492:
[----:B------:R-:W-:Y:S05]  /*1af10*/  BSYNC B0 ;  /* 0x0000000000007941 */ /* 0x000fea0003800000 */
.L_x_1491:
        /* <DEDUP_REMOVED lines=9> */
.L_x_1493:
[----:B------:R-:W-:Y:S02]  /*1afb0*/  ULDC UR4, c[0x0][0xc3c] ;  /* 0x00030f0000047ab9 */ /* 0x000fe40000000800 */
[----:B------:R-:W-:-:S13]  /*1afc0*/  ISETP.GE.OR P1, PT, R9, UR4, !P0 ;  /* 0x0000000409007c0c */ /* 0x000fda000c726670 */
[----:B------:R-:W0:Y:S08]  /*1afd0*/  @!P1 LDC.64 R2, c[0x0][0xc80] ;  /* 0x00032000ff029b82 */ /* 0x000e300000000a00 */
[----:B------:R-:W1:Y:S01]  /*1afe0*/  @!P1 LDC.64 R4, c[0x0][0xc78] ;  /* 0x00031e00ff049b82 */ /* 0x000e620000000a00 */
[----:B------:R-:W-:Y:S02]  /*1aff0*/  IMAD.MOV.U32 R25, RZ, RZ, RZ ;  /* 0x000000ffff197224 */ /* 0x000fe400078e00ff */
[----:B------:R-:W-:-:S02]  /*1b000*/  IMAD.MOV.U32 R11, RZ, RZ, RZ ;  /* 0x000000ffff0b7224 */ /* 0x000fc400078e00ff */
[----:B------:R-:W-:Y:S02]  /*1b010*/  IMAD.MOV.U32 R7, RZ, RZ, R14 ;  /* 0x000000ffff077224 */ /* 0x000fe400078e000e */
[----:B0-----:R-:W-:-:S05]  /*1b020*/  @!P1 IMAD.WIDE R2, R9, 0x4, R2 ;  /* 0x0000000409029825 */ /* 0x001fca00078e0202 */
[----:B------:R1:W2:Y:S02]  /*1b030*/  @!P1 LDG.E R6, desc[UR36][R2.64] ;  /* 0x0000002402069981 */ /* 0x0002a4000c1e1900 */
[----:B-1----:R-:W-:-:S05]  /*1b040*/  @!P1 IMAD.WIDE R2, R9, 0x4, R4 ;  /* 0x0000000409029825 */ /* 0x002fca00078e0204 */
[----:B------:R-:W3:Y:S01]  /*1b050*/  @!P1 LDG.E R5, desc[UR36][R2.64] ;  /* 0x0000002402059981 */ /* 0x000ee2000c1e1900 */
[----:B------:R-:W-:Y:S01]  /*1b060*/  IMAD.MOV.U32 R4, RZ, RZ, RZ ;  /* 0x000000ffff047224 */ /* 0x000fe200078e00ff */
[C---:B------:R-:W-:Y:S02]  /*1b070*/  ISETP.GE.U32.AND P2, PT, R8.reuse, 0x2, PT ;  /* 0x000000020800780c */ /* 0x040fe40003f46070 */
        /* <DEDUP_REMOVED lines=11> */
.L_x_1494:
[----:B------:R-:W-:Y:S01]  /*1b130*/  IMAD.MOV.U32 R12, RZ, RZ, 0x2 ;  /* 0x00000002ff0c7424 */ /* 0x000fe200078e00ff */
[----:B------:R-:W-:-:S05]  /*1b140*/  SEL R14, R14, RZ, P1 ;  /* 0x000000ff0e0e7207 */ /* 0x000fca0000800000 */
[----:B------:R-:W-:-:S04]  /*1b150*/  IMAD.IADD R5, R13, 0x1, R14 ;  /* 0x000000010d057824 */ /* 0x000fc800078e020e */
[----:B------:R-:W-:-:S07]  /*1b160*/  IMAD.MOV.U32 R13, RZ, RZ, R5 ;  /* 0x000000ffff0d7224 */ /* 0x000fce00078e0005 */
[----:B------:R-:W-:Y:S05]  /*1b170*/  WARPSYNC.COLLECTIVE R15, `(.L_x_1495) ;  /* 0x000000000f087348 */ /* 0x000fea0003c00000 */
[----:B------:R0:W1:Y:S02]  /*1b180*/  SHFL.UP P6, R14, R13, R12, R11 ;  /* 0x0400000c0d0e7389 */ /* 0x00006400000c000b */
[----:B01----:R-:W-:Y:S01]  /*1b190*/  ENDCOLLECTIVE ;  /* 0x000000000000791b */ /* 0x003fe20003800000 */
.L_x_1495:
[----:B------:R-:W-:Y:S01]  /*1b1a0*/  IMAD.MOV.U32 R12, RZ, RZ, 0x4 ;  /* 0x00000004ff0c7424 */ /* 0x000fe200078e00ff */
[----:B------:R-:W-:-:S05]  /*1b1b0*/  SEL R2, R14, RZ, P2 ;  /* 0x000000ff0e027207 */ /* 0x000fca0001000000 */
[----:B------:R-:W-:-:S04]  /*1b1c0*/  IMAD.IADD R2, R5, 0x1, R2 ;  /* 0x0000000105027824 */ /* 0x000fc800078e0202 */
[----:B------:R-:W-:-:S07]  /*1b1d0*/  IMAD.MOV.U32 R13, RZ, RZ, R2 ;  /* 0x000000ffff0d7224 */ /* 0x000fce00078e0002 */
[----:B------:R-:W-:Y:S05]  /*1b1e0*/  WARPSYNC.COLLECTIVE R15, `(.L_x_1496) ;  /* 0x000000000f087348 */ /* 0x000fea0003c00000 */
[----:B------:R0:W1:Y:S02]  /*1b1f0*/  SHFL.UP P6, R14, R13, R12, R11 ;  /* 0x0400000c0d0e7389 */ /* 0x00006400000c000b */
[----:B01----:R-:W-:Y:S01]  /*1b200*/  ENDCOLLECTIVE ;  /* 0x000000000000791b */ /* 0x003fe20003800000 */
.L_x_1496:
[----:B------:R-:W-:Y:S01]  /*1b210*/  IMAD.MOV.U32 R12, RZ, RZ, 0x8 ;  /* 0x00000008ff0c7424 */ /* 0x000fe200078e00ff */
[----:B------:R-:W-:-:S05]  /*1b220*/  SEL R3, R14, RZ, P3 ;  /* 0x000000ff0e037207 */ /* 0x000fca0001800000 */
[----:B------:R-:W-:-:S04]  /*1b230*/  IMAD.IADD R3, R2, 0x1, R3 ;  /* 0x0000000102037824 */ /* 0x000fc800078e0203 */
[----:B------:R-:W-:-:S07]  /*1b240*/  IMAD.MOV.U32 R13, RZ, RZ, R3 ;  /* 0x000000ffff0d7224 */ /* 0x000fce00078e0003 */
[----:B------:R-:W-:Y:S05]  /*1b250*/  WARPSYNC.COLLECTIVE R15, `(.L_x_1497) ;  /* 0x000000000f087348 */ /* 0x000fea0003c00000 */
[----:B------:R0:W1:Y:S02]  /*1b260*/  SHFL.UP P6, R14, R13, R12, R11 ;  /* 0x0400000c0d0e7389 */ /* 0x00006400000c000b */
[----:B01----:R-:W-:Y:S01]  /*1b270*/  ENDCOLLECTIVE ;  /* 0x000000000000791b */ /* 0x003fe20003800000 */
.L_x_1497:
[----:B------:R-:W-:Y:S01]  /*1b280*/  IMAD.MOV.U32 R12, RZ, RZ, 0x10 ;  /* 0x00000010ff0c7424 */ /* 0x000fe200078e00ff */
[----:B------:R-:W-:-:S05]  /*1b290*/  SEL R14, R14, RZ, P4 ;  /* 0x000000ff0e0e7207 */ /* 0x000fca0002000000 */
[----:B------:R-:W-:-:S04]  /*1b2a0*/  IMAD.IADD R5, R3, 0x1, R14 ;  /* 0x0000000103057824 */ /* 0x000fc800078e020e */
[----:B------:R-:W-:-:S07]  /*1b2b0*/  IMAD.MOV.U32 R13, RZ, RZ, R5 ;  /* 0x000000ffff0d7224 */ /* 0x000fce00078e0005 */
[----:B------:R-:W-:Y:S05]  /*1b2c0*/  WARPSYNC.COLLECTIVE R15, `(.L_x_1498) ;  /* 0x000000000f087348 */ /* 0x000fea0003c00000 */
[----:B------:R0:W1:Y:S02]  /*1b2d0*/  SHFL.UP P6, R14, R13, R12, R11 ;  /* 0x0400000c0d0e7389 */ /* 0x00006400000c000b */
[----:B01----:R-:W-:Y:S01]  /*1b2e0*/  ENDCOLLECTIVE ;  /* 0x000000000000791b */ /* 0x003fe20003800000 */
.L_x_1498:
        /* <DEDUP_REMOVED lines=8> */
.L_x_1499:
[----:B------:R-:W-:Y:S05]  /*1b370*/  BRA `(.L_x_1500) ;  /* 0xffffffc000947947 */ /* 0x000fea000383ffff */
.L_x_1403:
[----:B------:R-:W-:Y:S01]  /*1b380*/  BSSY B0, `(.L_x_1501) ;  /* 0x0000007000007945 */ /* 0x000fe20003800000 */
[----:B------:R-:W-:Y:S02]  /*1b390*/  IMAD.MOV.U32 R12, RZ, RZ, 0x1 ;  /* 0x00000001ff0c7424 */ /* 0x000fe400078e00ff */
[----:B------:R-:W-:Y:S02]  /*1b3a0*/  IMAD.MOV.U32 R11, RZ, RZ, RZ ;  /* 0x000000ffff0b7224 */ /* 0x000fe400078e00ff */
[----:B------:R-:W-:-:S07]  /*1b3b0*/  IMAD.MOV.U32 R15, RZ, RZ, -0x1 ;  /* 0xffffffffff0f7424 */ /* 0x000fce00078e00ff */
[----:B------:R-:W-:Y:S05]  /*1b3c0*/  WARPSYNC.COLLECTIVE R15, `(.L_x_1502) ;  /* 0x000000000f087348 */ /* 0x000fea0003c00000 */
[----:B------:R0:W1:Y:S02]  /*1b3d0*/  SHFL.UP P6, R14, R13, R12, R11 ;  /* 0x0400000c0d0e7389 */ /* 0x00006400000c000b */
[----:B01----:R-:W-:Y:S01]  /*1b3e0*/  ENDCOLLECTIVE ;  /* 0x000000000000791b */ /* 0x003fe20003800000 */
.L_x_1502:
[----:B------:R-:W-:Y:S05]  /*1b3f0*/  BSYNC B0 ;  /* 0x0000000000007941 */ /* 0x000fea0003800000 */
.L_x_1501:
        /* <DEDUP_REMOVED lines=8> */
.L_x_1503:
[----:B------:R-:W-:Y:S01]  /*1b480*/  IMAD.MOV.U32 R12, RZ, RZ, 0x4 ;  /* 0x00000004ff0c7424 */ /* 0x000fe200078e00ff */
[----:B------:R-:W-:-:S05]  /*1b490*/  SEL R2, R14, RZ, P2 ;  /* 0x000000ff0e027207 */ /* 0x000fca0001000000 */
[----:B------:R-:W-:-:S04]  /*1b4a0*/  IMAD.IADD R2, R13, 0x1, R2 ;  /* 0x000000010d027824 */ /* 0x000fc800078e0202 */
[----:B------:R-:W-:-:S07]  /*1b4b0*/  IMAD.MOV.U32 R13, RZ, RZ, R2 ;  /* 0x000000ffff0d7224 */ /* 0x000fce00078e0002 */
[----:B------:R-:W-:Y:S05]  /*1b4c0*/  WARPSYNC.COLLECTIVE R15, `(.L_x_1504) ;  /* 0x000000000f087348 */ /* 0x000fea0003c00000 */
[----:B------:R0:W1:Y:S02]  /*1b4d0*/  SHFL.UP P6, R14, R13, R12, R11 ;  /* 0x0400000c0d0e7389 */ /* 0x00006400000c000b */
[----:B01----:R-:W-:Y:S01]  /*1b4e0*/  ENDCOLLECTIVE ;  /* 0x000000000000791b */ /* 0x003fe20003800000 */
.L_x_1504:
[----:B------:R-:W-:Y:S01]  /*1b4f0*/  IMAD.MOV.U32 R12, RZ, RZ, 0x8 ;  /* 0x00000008ff0c7424 */ /* 0x000fe200078e00ff */
[----:B------:R-:W-:-:S05]  /*1b500*/  SEL R3, R14, RZ, P3 ;  /* 0x000000ff0e037207 */ /* 0x000fca0001800000 */
[----:B------:R-:W-:-:S04]  /*1b510*/  IMAD.IADD R3, R2, 0x1, R3 ;  /* 0x0000000102037824 */ /* 0x000fc800078e0203 */
[----:B------:R-:W-:-:S07]  /*1b520*/  IMAD.MOV.U32 R13, RZ, RZ, R3 ;  /* 0x000000ffff0d7224 */ /* 0x000fce00078e0003 */
[----:B------:R-:W-:Y:S05]  /*1b530*/  WARPSYNC.COLLECTIVE R15, `(.L_x_1505) ;  /* 0x000000000f087348 */ /* 0x000fea0003c00000 */
[----:B------:R0:W1:Y:S02]  /*1b540*/  SHFL.UP P6, R14, R13, R12, R11 ;  /* 0x0400000c0d0e7389 */ /* 0x00006400000c000b */
[----:B01----:R-:W-:Y:S01]  /*1b550*/  ENDCOLLECTIVE ;  /* 0x000000000000791b */ /* 0x003fe20003800000 */
.L_x_1505:
[----:B------:R-:W-:Y:S01]  /*1b560*/  IMAD.MOV.U32 R12, RZ, RZ, 0x10 ;  /* 0x00000010ff0c7424 */ /* 0x000fe200078e00ff */
[----:B------:R-:W-:-:S05]  /*1b570*/  SEL R14, R14, RZ, P4 ;  /* 0x000000ff0e0e7207 */ /* 0x000fca0002000000 */
[----:B------:R-:W-:-:S04]  /*1b580*/  IMAD.IADD R5, R3, 0x1, R14 ;  /* 0x0000000103057824 */ /* 0x000fc800078e020e */
[----:B------:R-:W-:-:S07]  /*1b590*/  IMAD.MOV.U32 R13, RZ, RZ, R5 ;  /* 0x000000ffff0d7224 */ /* 0x000fce00078e0005 */
[----:B------:R-:W-:Y:S05]  /*1b5a0*/  WARPSYNC.COLLECTIVE R15, `(.L_x_1506) ;  /* 0x000000000f087348 */ /* 0x000fea0003c00000 */
[----:B------:R0:W1:Y:S02]  /*1b5b0*/  SHFL.UP P6, R14, R13, R12, R11 ;  /* 0x0400000c0d0e7389 */ /* 0x00006400000c000b */
[----:B01----:R-:W-:Y:S01]  /*1b5c0*/  ENDCOLLECTIVE ;  /* 0x000000000000791b */ /* 0x003fe20003800000 */
.L_x_1506:
        /* <DEDUP_REMOVED lines=8> */
.L_x_1507:
[----:B------:R-:W-:Y:S05]  /*1b650*/  BRA `(.L_x_1508) ;  /* 0xffffffc000807947 */ /* 0x000fea000383ffff */
.L_x_1405:
[----:B------:R-:W-:Y:S01]  /*1b660*/  BSSY B0, `(.L_x_1509) ;  /* 0x0000006000007945 */ /* 0x000fe20003800000 */
[----:B------:R-:W-:Y:S01]  /*1b670*/  PLOP3.LUT P6, PT, P6, PT, PT, 0x8, 0x0 ;  /* 0x000000000000781c */ /* 0x000fe200037ce170 */
[----:B------:R-:W-:-:S12]  /*1b680*/  IMAD.MOV.U32 R15, RZ, RZ, -0x1 ;  /* 0xffffffffff0f7424 */ /* 0x000fd800078e00ff */
[----:B0-----:R-:W-:Y:S05]  /*1b690*/  WARPSYNC.COLLECTIVE R15, `(.L_x_1510) ;  /* 0x000000000f087348 */ /* 0x001fea0003c00000 */
[----:B------:R-:W-:Y:S01]  /*1b6a0*/  VOTE.ANY R14, PT, P6 ;  /* 0x00000000000e7806 */ /* 0x000fe200030e0100 */
[----:B0-----:R-:W-:Y:S06]  /*1b6b0*/  ENDCOLLECTIVE ;  /* 0x000000000000791b */ /* 0x001fec0003800000 */
.L_x_1510:
[----:B------:R-:W-:Y:S05]  /*1b6c0*/  BSYNC B0 ;  /* 0x0000000000007941 */ /* 0x000fea0003800000 */
.L_x_1509:
[----:B------:R-:W-:Y:S02]  /*1b6d0*/  IMAD.MOV.U32 R3, RZ, RZ, R14 ;  /* 0x000000ffff037224 */ /* 0x000fe400078e000e */
[----:B------:R-:W-:Y:S02]  /*1b6e0*/  IMAD.MOV.U32 R13, RZ, RZ, R25 ;  /* 0x000000ffff0d7224 */ /* 0x000fe400078e0019 */
[----:B------:R0:W1:Y:S01]  /*1b6f0*/  POPC R12, R3 ;  /* 0x00000003000c7309 */ /* 0x0000620000000000 */
[----:B------:R-:W-:Y:S02]  /*1b700*/  IMAD.MOV.U32 R11, RZ, RZ, 0x1f ;  /* 0x0000001fff0b7424 */ /* 0x000fe400078e00ff */
[----:B------:R-:W-:-:S07]  /*1b710*/  IMAD.MOV.U32 R15, RZ, RZ, -0x1 ;  /* 0xffffffffff0f7424 */ /* 0x000fce00078e00ff */
[----:B01----:R-:W-:Y:S05]  /*1b720*/  WARPSYNC.COLLECTIVE R15, `(.L_x_1511) ;  /* 0x000000000f087348 */ /* 0x003fea0003c00000 */
[----:B-1----:R1:W2:Y:S02]  /*1b730*/  SHFL.IDX P6, R14, R13, R12, R11 ;  /* 0x0000000c0d0e7389 */ /* 0x0022a400000c000b */
[----:B012---:R-:W-:Y:S01]  /*1b740*/  ENDCOLLECTIVE ;  /* 0x000000000000791b */ /* 0x007fe20003800000 */
.L_x_1511:
[----:B------:R-:W-:Y:S02]  /*1b750*/  IMAD.IADD R27, R12, 0x1, R27 ;  /* 0x000000010c1b7824 */ /* 0x000fe400078e021b */
[----:B------:R-:W-:Y:S02]  /*1b760*/  IMAD.MOV.U32 R13, RZ, RZ, R4 ;  /* 0x000000ffff0d7224 */ /* 0x000fe400078e0004 */
[----:B------:R-:W-:-:S07]  /*1b770*/  IMAD.MOV.U32 R25, RZ, RZ, R14 ;  /* 0x000000ffff197224 */ /* 0x000fce00078e000e */
[----:B------:R-:W-:Y:S05]  /*1b780*/  WARPSYNC.COLLECTIVE R15, `(.L_x_1512) ;  /* 0x000000000f087348 */ /* 0x000fea0003c00000 */
[----:B------:R0:W1:Y:S02]  /*1b790*/  SHFL.IDX P6, R14, R13, R12, R11 ;  /* 0x0000000c0d0e7389 */ /* 0x00006400000c000b */
[----:B01----:R-:W-:Y:S01]  /*1b7a0*/  ENDCOLLECTIVE ;  /* 0x000000000000791b */ /* 0x003fe20003800000 */
.L_x_1512:
[----:B------:R-:W-:Y:S01]  /*1b7b0*/  IMAD.MOV.U32 R4, RZ, RZ, R14 ;  /* 0x000000ffff047224 */ /* 0x000fe200078e000e */
[----:B------:R-:W-:Y:S06]  /*1b7c0*/  BRA `(.L_x_1513) ;  /* 0xffffffc000647947 */ /* 0x000fec000383ffff */
.L_x_1407:
[----:B------:R-:W-:Y:S01]  /*1b7d0*/  BSSY B0, `(.L_x_1514) ;  /* 0x0000007000007945 */ /* 0x000fe20003800000 */
[----:B------:R-:W-:Y:S02]  /*1b7e0*/  IMAD.MOV.U32 R13, RZ, RZ, R2 ;  /* 0x000000ffff0d7224 */ /* 0x000fe400078e0002 */
[----:B------:R-:W-:Y:S02]  /*1b7f0*/  IMAD.MOV.U32 R11, RZ, RZ, 0x1f ;  /* 0x0000001fff0b7424 */ /* 0x000fe400078e00ff */
[----:B------:R-:W-:-:S07]  /*1b800*/  IMAD.MOV.U32 R15, RZ, RZ, -0x1 ;  /* 0xffffffffff0f7424 */ /* 0x000fce00078e00ff */
[----:B0-23--:R-:W-:Y:S05]  /*1b810*/  WARPSYNC.COLLECTIVE R15, `(.L_x_1515) ;  /* 0x000000000f087348 */ /* 0x00dfea0003c00000 */
[----:B------:R1:W4:Y:S02]  /*1b820*/  SHFL.IDX P6, R14, R13, R12, R11 ;  /* 0x0000000c0d0e7389 */ /* 0x00032400000c000b */
[----:B01234-:R-:W-:Y:S01]  /*1b830*/  ENDCOLLECTIVE ;  /* 0x000000000000791b */ /* 0x01ffe20003800000 */
.L_x_1515:
[----:B------:R-:W-:Y:S05]  /*1b840*/  BSYNC B0 ;  /* 0x0000000000007941 */ /* 0x000fea0003800000 */
.L_x_1514:
[----:B------:R-:W-:Y:S01]  /*1b850*/  IMAD.MOV.U32 R6, RZ, RZ, R14 ;  /* 0x000000ffff067224 */ /* 0x000fe200078e000e */
[----:B------:R-:W-:Y:S06]  /*1b860*/  BRA `(.L_x_1406) ;  /* 0xffffffc000547947 */ /* 0x000fec000383ffff */
.L_x_1413:
[----:B0-----:R0:W1:Y:S02]  /*1b870*/  SYNCS.PHASECHK.TRANS64.TRYWAIT P0, [R7+URZ+0x30820], R0 ;  /* 0x03082000070075a7 */ /* 0x001064000800017f */
[----:B-1----:R-:W-:Y:S05]  /*1b880*/  @!P0 NANOSLEEP.SYNCS 0x989680 ;  /* 0x009896800000895d */ /* 0x002fea0003900000 */
[----:B------:R-:W1:Y:S02]  /*1b890*/  @!P0 SYNCS.PHASECHK.TRANS64 P0, [R7+URZ+0x30820], R0 ;  /* 0x03082000070085a7 */ /* 0x000e64000800007f */
[----:B-1----:R-:W-:Y:S05]  /*1b8a0*/  @!P0 BRA `(.L_x_1413) ;  /* 0xfffffffc00f08947 */ /* 0x002fea000383ffff */
[----:B------:R-:W-:Y:S05]  /*1b8b0*/  BRA `(.L_x_1516) ;  /* 0xffffffc800ac7947 */ /* 0x000fea000383ffff */
.L_x_1414:
[----:B------:R-:W1:Y:S01]  /*1b8c0*/  S2R R2, SR_TID.X ;  /* 0x0000000000027919 */ /* 0x000e620000002100 */
[----:B------:R-:W-:Y:S01]  /*1b8d0*/  BSSY B0, `(.L_x_1517) ;  /* 0x000000a000007945 */ /* 0x000fe20003800000 */
[----:B------:R-:W-:Y:S02]  /*1b8e0*/  IMAD.MOV.U32 R12, RZ, RZ, RZ ;  /* 0x000000ffff0c7224 */ /* 0x000fe400078e00ff */
[----:B------:R-:W-:Y:S02]  /*1b8f0*/  IMAD.MOV.U32 R11, RZ, RZ, 0x1f ;  /* 0x0000001fff0b7424 */ /* 0x000fe400078e00ff */
[----:B------:R-:W-:Y:S01]  /*1b900*/  IMAD.MOV.U32 R15, RZ, RZ, -0x1 ;  /* 0xffffffffff0f7424 */ /* 0x000fe200078e00ff */
[----:B-1----:R-:W-:-:S04]  /*1b910*/  SHF.R.U32.HI R2, RZ, 0x5, R2 ;  /* 0x00000005ff027819 */ /* 0x002fc80000011602 */
[----:B------:R-:W-:-:S05]  /*1b920*/  LOP3.LUT R2, R2, 0x3, RZ, 0xc0, !PT ;  /* 0x0000000302027812 */ /* 0x000fca00078ec0ff */
[----:B------:R-:W-:-:S07]  /*1b930*/  IMAD.MOV.U32 R13, RZ, RZ, R2 ;  /* 0x000000ffff0d7224 */ /* 0x000fce00078e0002 */
[----:B0-2---:R-:W-:Y:S05]  /*1b940*/  WARPSYNC.COLLECTIVE R15, `(.L_x_1518) ;  /* 0x000000000f087348 */ /* 0x005fea0003c00000 */
[----:B------:R1:W3:Y:S02]  /*1b950*/  SHFL.IDX P6, R14, R13, R12, R11 ;  /* 0x0000000c0d0e7389 */ /* 0x0002e400000c000b */
[----:B0123--:R-:W-:Y:S01]  /*1b960*/  ENDCOLLECTIVE ;  /* 0x000000000000791b */ /* 0x00ffe20003800000 */
.L_x_1518:
[----:B------:R-:W-:Y:S05]  /*1b970*/  BSYNC B0 ;  /* 0x0000000000007941 */ /* 0x000fea0003800000 */
.L_x_1517:
[----:B------:R-:W-:Y:S05]  /*1b980*/  BRA `(.L_x_1519) ;  /* 0xffffffc800947947 */ /* 0x000fea000383ffff */
.L_x_1417:
[----:B------:R-:W-:Y:S01]  /*1b990*/  BSSY B1, `(.L_x_1520) ;  /* 0x0000006000017945 */ /* 0x000fe20003800000 */
[----:B------:R-:W-:-:S07]  /*1b9a0*/  IMAD.MOV.U32 R15, RZ, RZ, -0x1 ;  /* 0xffffffffff0f7424 */ /* 0x000fce00078e00ff */
[----:B0-2---:R-:W-:Y:S05]  /*1b9b0*/  WARPSYNC.COLLECTIVE R15, `(.L_x_1521) ;  /* 0x000000000f0c7348 */ /* 0x005fea0003c00000 */
[----:B------:R-:W-:Y:S02]  /*1b9c0*/  ELECT P6, UR62, PT ;  /* 0x00000000003e782f */ /* 0x000fe400038c0000 */
[----:B------:R-:W-:Y:S01]  /*1b9d0*/  MOV R14, UR62 ;  /* 0x0000003e000e7c02 */ /* 0x000fe20008000f00 */
[----:B0-2---:R-:W-:Y:S10]  /*1b9e0*/  ENDCOLLECTIVE ;  /* 0x000000000000791b */ /* 0x005ff40003800000 */
.L_x_1521:
[----:B------:R-:W-:Y:S05]  /*1b9f0*/  BSYNC B1 ;  /* 0x0000000000017941 */ /* 0x000fea0003800000 */
.L_x_1520:
[----:B------:R-:W-:Y:S05]  /*1ba00*/  BRA `(.L_x_1522) ;  /* 0xffffffc8008c7947 */ /* 0x000fea000383ffff */
.L_x_1419:
[----:B0-----:R0:W1:Y:S02]  /*1ba10*/  SYNCS.PHASECHK.TRANS64.TRYWAIT P1, [R5+URZ+0x30840], R0 ;  /* 0x03084000050075a7 */ /* 0x001064000802017f */
[----:B-1----:R-:W-:Y:S05]  /*1ba20*/  @!P1 NANOSLEEP.SYNCS 0x989680 ;  /* 0x009896800000995d */ /* 0x002fea0003900000 */
[----:B------:R-:W1:Y:S02]  /*1ba30*/  @!P1 SYNCS.PHASECHK.TRANS64 P1, [R5+URZ+0x30840], R0 ;  /* 0x03084000050095a7 */ /* 0x000e64000802007f */
[----:B-1----:R-:W-:Y:S05]  /*1ba40*/  @!P1 BRA `(.L_x_1419) ;  /* 0xfffffffc00f09947 */ /* 0x002fea000383ffff */
[----:B------:R-:W-:Y:S05]  /*1ba50*/  BRA `(.L_x_1523) ;  /* 0xffffffc800b47947 */ /* 0x000fea000383ffff */
.L_x_1421:
[----:B-1----:R1:W3:Y:S02]  /*1ba60*/  SYNCS.PHASECHK.TRANS64.TRYWAIT P1, [R3+URZ+0x30840], R2 ;  /* 0x03084002030075a7 */ /* 0x0022e4000802017f */
[----:B---3--:R-:W-:Y:S05]  /*1ba70*/  @!P1 NANOSLEEP.SYNCS 0x989680 ;  /* 0x009896800000995d */ /* 0x008fea0003900000 */
[----:B------:R-:W3:Y:S02]  /*1ba80*/  @!P1 SYNCS.PHASECHK.TRANS64 P1, [R3+URZ+0x30840], R2 ;  /* 0x03084002030095a7 */ /* 0x000ee4000802007f */
[----:B---3--:R-:W-:Y:S05]  /*1ba90*/  @!P1 BRA `(.L_x_1421) ;  /* 0xfffffffc00f09947 */ /* 0x008fea000383ffff */
[----:B------:R-:W-:Y:S05]  /*1baa0*/  BRA `(.L_x_1524) ;  /* 0xffffffc800c07947 */ /* 0x000fea000383ffff */
.L_x_1423:
[----:B---3--:R3:W4:Y:S02]  /*1bab0*/  SYNCS.PHASECHK.TRANS64.TRYWAIT P1, [R5+URZ+0x30860], R0 ;  /* 0x03086000050075a7 */ /* 0x008724000802017f */
[----:B----4-:R-:W-:Y:S05]  /*1bac0*/  @!P1 NANOSLEEP.SYNCS 0x989680 ;  /* 0x009896800000995d */ /* 0x010fea0003900000 */
[----:B------:R-:W4:Y:S02]  /*1bad0*/  @!P1 SYNCS.PHASECHK.TRANS64 P1, [R5+URZ+0x30860], R0 ;  /* 0x03086000050095a7 */ /* 0x000f24000802007f */
[----:B----4-:R-:W-:Y:S05]  /*1bae0*/  @!P1 BRA `(.L_x_1423) ;  /* 0xfffffffc00f09947 */ /* 0x010fea000383ffff */
[----:B------:R-:W-:Y:S05]  /*1baf0*/  BRA `(.L_x_1525) ;  /* 0xffffffc800bc7947 */ /* 0x000fea000383ffff */
.L_x_1526:
        /* <DEDUP_REMOVED lines=16> */
.L_x_15973:


//--------------------- .text._ZN7cutlass13device_kernelIN5flash11enable_sm90INS1_16FlashAttnFwdSm90INS1_25CollectiveMainloopFwdSm90ILi2EN4cute5tupleIJNS5_1CILi1EEES8_S8_EEENS6_IJNS7_ILi128EEENS7_ILi64EEENS7_ILi256EEEEEELi256ENS_6half_tEfNS_4arch4Sm90ELb0ELb1ELb0ELb1ELb1ELb1ELb0ELb1ELb1ELb1ELb1ELb0EEENS1_21CollectiveEpilogueFwdINS6_IJSA_SC_SB_EEES9_SE_SG_Li256ELb1ELb1ELb1ELb0EEENS1_36VarlenDynamicPersistentTileSchedulerILi128ELi64ELi256ELi128ELb1ELb1ELb1ELb1ELb0ELb1EEEEEEEEEvNT_6ParamsE --------------------------
	.section	.text._ZN7cutlass13device_kernelIN5flash11enable_sm90INS1_16FlashAttnFwdSm90INS1_25CollectiveMainloopFwdSm90ILi2EN4cute5tupleIJNS5_1CILi1EEES8_S8_EEENS6_IJNS7_ILi128EEENS7_ILi64EEENS7_ILi256EEEEEELi256ENS_6half_tEfNS_4arch4Sm90ELb0ELb1ELb0ELb1ELb1ELb1ELb0ELb1ELb1ELb1ELb1ELb0EEENS1_21CollectiveEpilogueFwdINS6_IJSA_SC_SB_EEES9_SE_SG_Li256ELb1ELb1ELb1ELb0EEENS1_36VarlenDynamicPersistentTileSchedulerILi128ELi64ELi256ELi128ELb1ELb1ELb1ELb1ELb0ELb1EEEEEEEEEvNT_6ParamsE,"ax",@progbits
	.align	128
.text._ZN7cutlass13device_kernelIN5flash11enable_sm90INS1_16FlashAttnFwdSm90INS1_25CollectiveMainloopFwdSm90ILi2EN4cute5tupleIJNS5_1CILi1EEES8_S8_EEENS6_IJNS7_ILi128EEENS7_ILi64EEENS7_ILi256EEEEEELi256ENS_6half_tEfNS_4arch4Sm90ELb0ELb1ELb0ELb1ELb1ELb1ELb0ELb1ELb1ELb1ELb1ELb0EEENS1_21CollectiveEpilogueFwdINS6_IJSA_SC_SB_EEES9_SE_SG_Li256ELb1ELb1ELb1ELb0EEENS1_36VarlenDynamicPersistentTileSchedulerILi128ELi64ELi256ELi128ELb1ELb1ELb1ELb1ELb0ELb1EEEEEEEEEvNT_6ParamsE:
        .type           _ZN7cutlass13device_kernelIN5flash11enable_sm90INS1_16FlashAttnFwdSm90INS1_25CollectiveMainloopFwdSm90ILi2EN4cute5tupleIJNS5_1CILi1EEES8_S8_EEENS6_IJNS7_ILi128EEENS7_ILi64EEENS7_ILi256EEEEEELi256ENS_6half_tEfNS_4arch4Sm90ELb0ELb1ELb0ELb1ELb1ELb1ELb0ELb1ELb1ELb1ELb1ELb0EEENS1_21CollectiveEpilogueFwdINS6_IJSA_SC_SB_EEES9_SE_SG_Li256ELb1ELb1ELb1ELb0EEENS1_36VarlenDynamicPersistentTileSchedulerILi128ELi64ELi256ELi128ELb1ELb1ELb1ELb1ELb0ELb1EEEEEEEEEvNT_6ParamsE,@function
        .size           _ZN7cutlass13device_kernelIN5flash11enable_sm90INS1_16FlashAttnFwdSm90INS1_25CollectiveMainloopFwdSm90ILi2EN4cute5tupleIJNS5_1CILi1EEES8_S8_EEENS6_IJNS7_ILi128EEENS7_ILi64EEENS7_ILi256EEEEEELi256ENS_6half_tEfNS_4arch4Sm90ELb0ELb1ELb0ELb1ELb1ELb1ELb0ELb1ELb1ELb1ELb1ELb0EEENS1_21CollectiveEpilogueFwdINS6_IJSA_SC_SB_EEES9_SE_SG_Li256ELb1ELb1ELb1ELb0EEENS1_36VarlenDynamicPersistentTileSchedulerILi128ELi64ELi256ELi128ELb1ELb1ELb1ELb1ELb0ELb1EEEEEEEEEvNT_6ParamsE,(.L_x_15974 - _ZN7cutlass13device_kernelIN5flash11enable_sm90INS1_16FlashAttnFwdSm90INS1_25CollectiveMainloopFwdSm90ILi2EN4cute5tupleIJNS5_1CILi1EEES8_S8_EEENS6_IJNS7_ILi128EEENS7_ILi64EEENS7_ILi256EEEEEELi256ENS_6half_tEfNS_4arch4Sm90ELb0ELb1ELb0ELb1ELb1ELb1ELb0ELb1ELb1ELb1ELb1ELb0EEENS1_21CollectiveEpilogueFwdINS6_IJSA_SC_SB_EEES9_SE_SG_Li256ELb1ELb1ELb1ELb0EEENS1_36VarlenDynamicPersistentTileSchedulerILi128ELi64ELi256ELi128ELb1ELb1ELb1ELb1ELb0ELb1EEEEEEEEEvNT_6ParamsE)
        .other          _ZN7cutlass13device_kernelIN5flash11enable_sm90INS1_16FlashAttnFwdSm90INS1_25CollectiveMainloopFwdSm90ILi2EN4cute5tupleIJNS5_1CILi1EEES8_S8_EEENS6_IJNS7_ILi128EEENS7_ILi64EEENS7_ILi256EEEEEELi256ENS_6half_tEfNS_4arch4Sm90ELb0ELb1ELb0ELb1ELb1ELb1ELb0ELb1ELb1ELb1ELb1ELb0EEENS1_21CollectiveEpilogueFwdINS6_IJSA_SC_SB_EEES9_SE_SG_Li256ELb1ELb1ELb1ELb0EEENS1_36VarlenDynamicPersistentTileSchedulerILi128ELi64ELi256ELi128ELb1ELb1ELb1ELb1ELb0ELb1EEEEEEEEEvNT_6ParamsE,@"STO_CUDA_ENTRY STV_DEFAULT"
_ZN7cutlass13device_kernelIN5flash11enable_sm90INS1_16FlashAttnFwdSm90INS1_25CollectiveMainloopFwdSm90ILi2EN4cute5tupleIJNS5_1CILi1EEES8_S8_EEENS6_IJNS7_ILi128EEENS7_ILi64EEENS7_ILi256EEEEEELi256ENS_6half_tEfNS_4arch4Sm90ELb0ELb1ELb0ELb1ELb1ELb1ELb0ELb1ELb1ELb1ELb1ELb0EEENS1_21CollectiveEpilogueFwdINS6_IJSA_SC_SB_EEES9_SE_SG_Li256ELb1ELb1ELb1ELb0EEENS1_36VarlenDynamicPersistentTileSchedulerILi128ELi64ELi256ELi128ELb1ELb1ELb1ELb1ELb0ELb1EEEEEEEEEvNT_6ParamsE:
        /* <DEDUP_REMOVED lines=18> */
.L_x_1528:
[----:B------:R-:W-:Y:S05]  /*0120*/  BSYNC B0 ;  /* 0x0000000000007941 */ /* 0x000fea0003800000 */
.L_x_1527:
        /* <DEDUP_REMOVED lines=41> */
.L_x_1529:
        /* <DEDUP_REMOVED lines=22> */
.L_x_1530:
        /* <DEDUP_REMOVED lines=18> */
.L_x_1531:
        /* <DEDUP_REMOVED lines=22> */
.L_x_1532:
        /* <DEDUP_REMOVED lines=22> */
.L_x_1533:
[----:B0-----:R-:W-:Y:S01]  /*0900*/  UMOV UR4, 0x1 ;  /* 0x0000000100047882 */ /* 0x001fe20000000000 */
[----:B------:R-:W-:Y:S01]  /*0910*/  PLOP3.LUT P0, PT, PT, PT, UP0, 0x80, 0x0 ;  /* 0x000000000000781c */ /* 0x000fe20003f0f008 */
[----:B------:R-:W-:Y:S01]  /*0920*/  USEL UR4, UR4, 0x2, !UP0 ;  /* 0x0000000204047887 */ /* 0x000fe2000c000000 */
[----:B------:R-:W-:Y:S01]  /*0930*/  NOP ;  /* 0x0000000000007918 */ /* 0x000fe20000000000 */
[----:B------:R-:W-:Y:S01]  /*0940*/  ULDC.64 UR60, c[0x0][0x208] ;  /* 0x00008200003c7ab9 */ /* 0x000fe20000000a00 */
[----:B------:R-:W-:Y:S03]  /*0950*/  BSSY B9, `(.L_x_1534) ;  /* 0x0002b91000097945 */ /* 0x000fe60003800000 */
[----:B------:R-:W-:-:S05]  /*0960*/  IMAD.U32 R3, RZ, RZ, UR4 ;  /* 0x00000004ff037e24 */ /* 0x000fca000f8e00ff */
[----:B------:R0:W-:Y:S01]  /*0970*/  STL [R1+0xd8], R3 ;  /* 0x0000d80301007387 */ /* 0x0001e20000100800 */
[----:B-12-4-:R-:W-:Y:S06]  /*0980*/  BAR.SYNC.DEFER_BLOCKING 0x0 ;  /* 0x0000000000007b1d */ /* 0x016fec0000010000 */
[----:B------:R-:W-:Y:S05]  /*0990*/  @!P0 BRA `(.L_x_1535) ;  /* 0x0000023000e88947 */ /* 0x000fea0003800000 */
.L_x_1536:
[----:B------:R-:W-:-:S08]  /*09a0*/  NOP ;  /* 0x0000000000007918 */ /* 0x000fd00000000000 */
[----:B------:R-:W1:Y:S02]  /*09b0*/  USETMAXREG.TRY_ALLOC.CTAPOOL UP0, 0xe8 ;  /* 0x000000e8000079c8 */ /* 0x000e640008000600 */
[----:B-1----:R-:W-:-:S13]  /*09c0*/  PLOP3.LUT P0, PT, PT, PT, UP0, 0x80, 0x0 ;  /* 0x000000000000781c */ /* 0x002fda0003f0f008 */
[----:B------:R-:W-:Y:S05]  /*09d0*/  @!P0 BRA `(.L_x_1536) ;  /* 0xfffffffc00f08947 */ /* 0x000fea000383ffff */
[----:B------:R-:W1:Y:S08]  /*09e0*/  S2UR UR4, SR_CgaCtaId ;  /* 0x00000000000479c3 */ /* 0x000e700000008800 */
[----:B------:R-:W-:Y:S06]  /*09f0*/  BAR.ARV 0x8, 0x180 ;  /* 0x0206000000007b1d */ /* 0x000fec0000002000 */
[----:B------:R-:W-:-:S02]  /*0a00*/  MOV R17, 0x400 ;  /* 0x0000040000117802 */ /* 0x000fc40000000f00 */
[----:B------:R-:W-:Y:S01]  /*0a10*/  BAR.SYNC.DEFER_BLOCKING 0x5, 0x180 ;  /* 0x0146000000007b1d */ /* 0x000fe20000010000 */
[----:B-1----:R-:W-:-:S05]  /*0a20*/  IMAD.U32 R2, RZ, RZ, UR4 ;  /* 0x00000004ff027e24 */ /* 0x002fca000f8e00ff */
[----:B------:R-:W-:Y:S01]  /*0a30*/  ULDC UR4, c[0x0][0xc3c] ;  /* 0x00030f0000047ab9 */ /* 0x000fe20000000800 */
[----:B------:R-:W-:Y:S01]  /*0a40*/  LEA R17, R2, R17, 0x18 ;  /* 0x0000001102117211 */ /* 0x000fe200078ec0ff */
[----:B------:R-:W-:Y:S04]  /*0a50*/  STL [R1+0x8], R2 ;  /* 0x0000080201007387 */ /* 0x000fe80000100800 */
[----:B------:R-:W1:Y:S01]  /*0a60*/  LDS.128 R24, [R17+0x308d0] ;  /* 0x0308d00011187984 */ /* 0x000e620000000c00 */
[----:B------:R-:W-:Y:S06]  /*0a70*/  BAR.ARV 0x4, 0x180 ;  /* 0x0106000000007b1d */ /* 0x000fec0000002000 */
[----:B-1----:R-:W-:-:S13]  /*0a80*/  ISETP.GE.AND P0, PT, R27, UR4, PT ;  /* 0x000000041b007c0c */ /* 0x002fda000bf06270 */
[----:B------:R-:W-:Y:S05]  /*0a90*/  @P0 BRA `(.L_x_1537) ;  /* 0x000002b400f00947 */ /* 0x000fea0003800000 */
[----:B------:R-:W2:Y:S01]  /*0aa0*/  LDL R2, [R1+0xd8] ;  /* 0x0000d80001027983 */ /* 0x000ea20000100800 */
[----:B------:R-:W-:Y:S02]  /*0ab0*/  VIADD R0, R0, 0xffffff80 ;  /* 0xffffff8000007836 */ /* 0x000fe40000000000 */
[----:B------:R-:W-:Y:S02]  /*0ac0*/  IMAD.MOV.U32 R200, RZ, RZ, RZ ;  /* 0x000000ffffc87224 */ /* 0x000fe400078e00ff */
[----:B------:R-:W-:Y:S01]  /*0ad0*/  IMAD.MOV.U32 R218, RZ, RZ, RZ ;  /* 0x000000ffffda7224 */ /* 0x000fe200078e00ff */
[----:B0-----:R-:W-:Y:S01]  /*0ae0*/  SHF.R.S32.HI R3, RZ, 0x1f, R0 ;  /* 0x0000001fff037819 */ /* 0x001fe20000011400 */
[----:B------:R-:W-:-:S03]  /*0af0*/  IMAD.MOV.U32 R202, RZ, RZ, RZ ;  /* 0x000000ffffca7224 */ /* 0x000fc600078e00ff */
[CC--:B------:R-:W-:Y:S02]  /*0b00*/  LEA.HI R5, R3.reuse, R0.reuse, RZ, 0x2 ;  /* 0x0000000003057211 */ /* 0x0c0fe400078f10ff */
[CC--:B------:R-:W-:Y:S02]  /*0b10*/  LEA.HI R4, R3.reuse, R0.reuse, RZ, 0x5 ;  /* 0x0000000003047211 */ /* 0x0c0fe400078f28ff */
[CC--:B------:R-:W-:Y:S02]  /*0b20*/  LEA.HI R6, R3.reuse, R0.reuse, RZ, 0x3 ;  /* 0x0000000003067211 */ /* 0x0c0fe400078f18ff */
[----:B------:R-:W-:Y:S01]  /*0b30*/  LEA.HI R8, R3, R0, RZ, 0x6 ;  /* 0x0000000003087211 */ /* 0x000fe200078f30ff */
[----:B------:R-:W-:Y:S01]  /*0b40*/  IMAD.SHL.U32 R4, R4, 0x20, RZ ;  /* 0x0000002004047824 */ /* 0x000fe200078e00ff */
[----:B------:R-:W-:Y:S02]  /*0b50*/  LOP3.LUT R13, R5, 0xfffffffc, RZ, 0xc0, !PT ;  /* 0xfffffffc050d7812 */ /* 0x000fe400078ec0ff */
[----:B------:R-:W-:Y:S01]  /*0b60*/  LOP3.LUT R9, R6, 0xfffffff8, RZ, 0xc0, !PT ;  /* 0xfffffff806097812 */ /* 0x000fe200078ec0ff */
[----:B------:R-:W-:Y:S01]  /*0b70*/  IMAD.SHL.U32 R8, R8, 0x8, RZ ;  /* 0x0000000808087824 */ /* 0x000fe200078e00ff */
[----:B------:R-:W-:Y:S01]  /*0b80*/  LOP3.LUT R4, R4, 0xfffffc00, RZ, 0xc0, !PT ;  /* 0xfffffc0004047812 */ /* 0x000fe200078ec0ff */
[C---:B------:R-:W-:Y:S01]  /*0b90*/  IMAD.IADD R13, R0.reuse, 0x1, -R13 ;  /* 0x00000001000d7824 */ /* 0x040fe200078e0a0d */
[----:B------:R-:W-:Y:S01]  /*0ba0*/  SHF.R.S32.HI R22, RZ, 0x3, R6 ;  /* 0x00000003ff167819 */ /* 0x000fe20000011406 */
[----:B------:R-:W-:Y:S01]  /*0bb0*/  IMAD.IADD R12, R0, 0x1, -R9 ;  /* 0x00000001000c7824 */ /* 0x000fe200078e0a09 */
[----:B------:R-:W-:-:S03]  /*0bc0*/  LOP3.LUT R29, R8, 0xfffffe00, RZ, 0xc0, !PT ;  /* 0xfffffe00081d7812 */ /* 0x000fc600078ec0ff */
[----:B------:R-:W-:Y:S01]  /*0bd0*/  IMAD.SHL.U32 R204, R12, 0x4, RZ ;  /* 0x000000040ccc7824 */ /* 0x000fe200078e00ff */
[----:B------:R-:W-:Y:S01]  /*0be0*/  STL [R1+0x80], R12 ;  /* 0x0000800c01007387 */ /* 0x000fe20000100800 */
[----:B------:R-:W-:Y:S02]  /*0bf0*/  VIADD R6, R22, 0x60 ;  /* 0x0000006016067836 */ /* 0x000fe40000000000 */
[----:B------:R-:W-:Y:S02]  /*0c00*/  VIADD R20, R204, 0x40 ;  /* 0x00000040cc147836 */ /* 0x000fe40000000000 */
[----:B------:R-:W-:Y:S02]  /*0c10*/  IMAD.SHL.U32 R18, R12, 0x8, RZ ;  /* 0x000000080c127824 */ /* 0x000fe400078e00ff */
[----:B------:R-:W-:Y:S02]  /*0c20*/  IMAD.IADD R203, R204, 0x1, R20 ;  /* 0x00000001cccb7824 */ /* 0x000fe400078e0214 */
[----:B------:R-:W-:Y:S01]  /*0c30*/  VIADD R28, R22, 0x20 ;  /* 0x00000020161c7836 */ /* 0x000fe20000000000 */
[----:B--2---:R-:W-:-:S02]  /*0c40*/  R2UR UR4, R2 ;  /* 0x00000000020472ca */ /* 0x004fc400000e0000 */
[CC--:B------:R-:W-:Y:S02]  /*0c50*/  LEA.HI R2, R3.reuse, R0.reuse, RZ, 0x4 ;  /* 0x0000000003027211 */ /* 0x0c0fe400078f20ff */
[----:B------:R-:W-:Y:S02]  /*0c60*/  LEA.HI R3, R3, R0, RZ, 0x7 ;  /* 0x0000000003037211 */ /* 0x000fe400078f38ff */
[----:B------:R-:W-:Y:S02]  /*0c70*/  SHF.R.S32.HI R7, RZ, 0x4, R2 ;  /* 0x00000004ff077819 */ /* 0x000fe40000011402 */
[C---:B------:R-:W-:Y:S02]  /*0c80*/  LOP3.LUT R5, R2.reuse, 0x3fffff0, RZ, 0xc0, !PT ;  /* 0x03fffff002057812 */ /* 0x040fe400078ec0ff */
[----:B------:R-:W-:Y:S02]  /*0c90*/  LEA.HI R2, R2, R7, RZ, 0x1 ;  /* 0x0000000702027211 */ /* 0x000fe400078f08ff */
[----:B------:R-:W-:Y:S01]  /*0ca0*/  LOP3.LUT R11, R3, 0xffffff80, RZ, 0xc0, !PT ;  /* 0xffffff80030b7812 */ /* 0x000fe200078ec0ff */
[----:B------:R-:W-:Y:S01]  /*0cb0*/  IMAD.IADD R5, R0, 0x1, -R5 ;  /* 0x0000000100057824 */ /* 0x000fe200078e0a05 */
[----:B------:R-:W-:Y:S01]  /*0cc0*/  LOP3.LUT R2, R2, 0x1ffffffe, RZ, 0xc0, !PT ;  /* 0x1ffffffe02027812 */ /* 0x000fe200078ec0ff */
[----:B------:R-:W-:Y:S01]  /*0cd0*/  ULOP3.LUT UR4, UR4, 0x1, URZ, 0xfc, !UPT ;  /* 0x0000000104047892 */ /* 0x000fe2000f8efc3f */
[----:B------:R-:W-:Y:S01]  /*0ce0*/  IADD3 R24, R0, -R11, RZ ;  /* 0x8000000b00187210 */ /* 0x000fe20007ffe0ff */
[----:B------:R-:W-:Y:S01]  /*0cf0*/  IMAD R5, R5, 0x40, R4 ;  /* 0x0000004005057824 */ /* 0x000fe200078e0204 */
[----:B------:R-:W-:Y:S01]  /*0d00*/  SHF.R.S32.HI R0, RZ, 0x7, R3 ;  /* 0x00000007ff007819 */ /* 0x000fe20000011403 */
[----:B------:R-:W-:Y:S01]  /*0d10*/  IMAD.IADD R2, R7, 0x1, -R2 ;  /* 0x0000000107027824 */ /* 0x000fe200078e0a02 */
[----:B------:R-:W-:Y:S01]  /*0d20*/  SHF.R.S32.HI R9, RZ, 0x1f, R24 ;  /* 0x0000001fff097819 */ /* 0x000fe20000011418 */
[----:B------:R-:W-:Y:S01]  /*0d30*/  STL [R1+0xa4], R24 ;  /* 0x0000a41801007387 */ /* 0x000fe20000100800 */
[----:B------:R-:W-:Y:S01]  /*0d40*/  LEA.HI R3, R3, R0, RZ, 0x1 ;  /* 0x0000000003037211 */ /* 0x000fe200078f08ff */
[----:B------:R-:W-:Y:S01]  /*0d50*/  IMAD R2, R2, 0x8, R5 ;  /* 0x0000000802027824 */ /* 0x000fe200078e0205 */
[----:B------:R-:W-:Y:S01]  /*0d60*/  LEA.HI R10, R9, R24, RZ, 0x2 ;  /* 0x00000018090a7211 */ /* 0x000fe200078f10ff */
[----:B------:R-:W-:Y:S01]  /*0d70*/  STL [R1+0xc], R22 ;  /* 0x00000c1601007387 */ /* 0x000fe20000100800 */
[----:B------:R-:W-:-:S02]  /*0d80*/  LOP3.LUT R3, R3, 0x3fffffe, RZ, 0xc0, !PT ;  /* 0x03fffffe03037812 */ /* 0x000fc400078ec0ff */
[--C-:B------:R-:W-:Y:S01]  /*0d90*/  SHF.R.S32.HI R4, RZ, 0x2, R10.reuse ;  /* 0x00000002ff047819 */ /* 0x100fe2000001140a */
[----:B------:R0:W-:Y:S01]  /*0da0*/  STL [R1+0xd4], R2 ;  /* 0x0000d40201007387 */ /* 0x0001e20000100800 */
[----:B------:R-:W-:Y:S01]  /*0db0*/  SHF.R.S32.HI R7, RZ, 0x1f, R10 ;  /* 0x0000001fff077819 */ /* 0x000fe2000001140a */
[----:B------:R-:W-:Y:S01]  /*0dc0*/  IMAD.IADD R3, R0, 0x1, -R3 ;  /* 0x0000000100037824 */ /* 0x000fe200078e0a03 */
[----:B------:R-:W-:Y:S01]  /*0dd0*/  LEA.HI R0, R13, R13, RZ, 0x1 ;  /* 0x0000000d0d007211 */ /* 0x000fe200078f08ff */
[----:B------:R-:W-:Y:S01]  /*0de0*/  STL [R1+0x34], R20 ;  /* 0x0000341401007387 */ /* 0x000fe20000100800 */
[----:B------:R-:W-:Y:S02]  /*0df0*/  LEA.HI R7, R7, R4, RZ, 0x3 ;  /* 0x0000000407077211 */ /* 0x000fe400078f18ff */
[----:B------:R-:W-:Y:S01]  /*0e00*/  LOP3.LUT R0, R0, 0x1ffffffe, RZ, 0xc0, !PT ;  /* 0x1ffffffe00007812 */ /* 0x000fe200078ec0ff */
[----:B------:R1:W-:Y:S01]  /*0e10*/  STL [R1+0xc4], R28 ;  /* 0x0000c41c01007387 */ /* 0x0003e20000100800 */
[----:B------:R-:W-:-:S02]  /*0e20*/  LOP3.LUT R7, R7, 0xfffffff8, RZ, 0xc0, !PT ;  /* 0xfffffff807077812 */ /* 0x000fc400078ec0ff */
[----:B0-----:R-:W-:Y:S01]  /*0e30*/  IADD3 R2, R22, 0x40, RZ ;  /* 0x0000004016027810 */ /* 0x001fe20007ffe0ff */
[----:B------:R-:W-:Y:S01]  /*0e40*/  IMAD.IADD R13, R13, 0x1, -R0 ;  /* 0x000000010d0d7824 */ /* 0x000fe200078e0a00 */
[----:B------:R-:W-:Y:S01]  /*0e50*/  LEA.HI R9, R9, R24, RZ, 0x5 ;  /* 0x0000001809097211 */ /* 0x000fe200078f28ff */
[----:B------:R-:W-:Y:S01]  /*0e60*/  IMAD.IADD R4, R4, 0x1, -R7 ;  /* 0x0000000104047824 */ /* 0x000fe200078e0a07 */
[----:B------:R-:W-:Y:S02]  /*0e70*/  SHF.R.S32.HI R5, RZ, 0x1f, R2 ;  /* 0x0000001fff057819 */ /* 0x000fe40000011402 */
[----:B------:R-:W-:Y:S02]  /*0e80*/  SHF.R.S32.HI R7, RZ, 0x1f, R6 ;  /* 0x0000001fff077819 */ /* 0x000fe40000011406 */
[----:B------:R-:W-:Y:S01]  /*0e90*/  LEA.HI R5, R5, R2, RZ, 0x3 ;  /* 0x0000000205057211 */ /* 0x000fe200078f18ff */
[----:B------:R-:W-:Y:S01]  /*0ea0*/  IMAD.SHL.U32 R2, R2, 0x40, RZ ;  /* 0x0000004002027824 */ /* 0x000fe200078e00ff */
[----:B------:R-:W-:-:S02]  /*0eb0*/  LEA.HI R7, R7, R6, RZ, 0x3 ;  /* 0x0000000607077211 */ /* 0x000fc400078f18ff */
[----:B------:R-:W-:Y:S01]  /*0ec0*/  SHF.L.U32 R6, R6, 0x6, RZ ;  /* 0x0000000606067819 */ /* 0x000fe200000006ff */
[----:B------:R-:W-:Y:S01]  /*0ed0*/  IMAD.SHL.U32 R5, R5, 0x40, RZ ;  /* 0x0000004005057824 */ /* 0x000fe200078e00ff */
[----:B------:R-:W-:Y:S01]  /*0ee0*/  LOP3.LUT R0, R2, 0x1c0, RZ, 0xc0, !PT ;  /* 0x000001c002007812 */ /* 0x000fe200078ec0ff */
[----:B------:R-:W-:Y:S01]  /*0ef0*/  IMAD.SHL.U32 R14, R7, 0x40, RZ ;  /* 0x00000040070e7824 */ /* 0x000fe200078e00ff */
[----:B------:R-:W-:Y:S02]  /*0f00*/  SHF.R.S32.HI R2, RZ, 0x1f, R203 ;  /* 0x0000001fff027819 */ /* 0x000fe400000114cb */
[----:B------:R-:W-:Y:S02]  /*0f10*/  LOP3.LUT R12, R6, 0x1c0, RZ, 0xc0, !PT ;  /* 0x000001c0060c7812 */ /* 0x000fe400078ec0ff */
[----:B------:R-:W-:Y:S02]  /*0f20*/  LEA.HI R201, R2, R203, RZ, 0x3 ;  /* 0x000000cb02c97211 */ /* 0x000fe400078f18ff */
[----:B------:R-:W-:-:S02]  /*0f30*/  LOP3.LUT R7, R5, 0xfffffe00, RZ, 0xc0, !PT ;  /* 0xfffffe0005077812 */ /* 0x000fc400078ec0ff */
[----:B------:R-:W-:Y:S02]  /*0f40*/  SHF.R.U32.HI R6, RZ, 0x3, R0 ;  /* 0x00000003ff067819 */ /* 0x000fe40000011600 */
[C---:B------:R-:W-:Y:S02]  /*0f50*/  LOP3.LUT R11, R0.reuse, 0x38, R18, 0xf8, !PT ;  /* 0x00000038000b7812 */ /* 0x040fe400078ef812 */
[--C-:B------:R-:W-:Y:S01]  /*0f60*/  LOP3.LUT R5, R0, 0x38, R201.reuse, 0xf8, !PT ;  /* 0x0000003800057812 */ /* 0x100fe200078ef8c9 */
[----:B------:R-:W-:Y:S01]  /*0f70*/  IMAD.SHL.U32 R0, R22, 0x40, RZ ;  /* 0x0000004016007824 */ /* 0x000fe200078e00ff */
[----:B------:R-:W-:Y:S02]  /*0f80*/  SHF.R.U32.HI R16, RZ, 0x3, R12 ;  /* 0x00000003ff107819 */ /* 0x000fe4000001160c */
[C---:B------:R-:W-:Y:S02]  /*0f90*/  LOP3.LUT R19, R12.reuse, 0x38, R18, 0xf8, !PT ;  /* 0x000000380c137812 */ /* 0x040fe400078ef812 */
[----:B------:R-:W-:-:S02]  /*0fa0*/  LOP3.LUT R23, R12, 0x38, R201, 0xf8, !PT ;  /* 0x000000380c177812 */ /* 0x000fc400078ef8c9 */
[----:B------:R-:W-:Y:S02]  /*0fb0*/  LOP3.LUT R11, R7, R11, R6, 0xf6, !PT ;  /* 0x0000000b070b7212 */ /* 0x000fe400078ef606 */
[----:B------:R-:W-:Y:S01]  /*0fc0*/  LOP3.LUT R12, R5, R6, RZ, 0x3c, !PT ;  /* 0x00000006050c7212 */ /* 0x000fe200078e3cff */
[----:B------:R-:W-:Y:S01]  /*0fd0*/  IMAD.SHL.U32 R5, R28, 0x40, RZ ;  /* 0x000000401c057824 */ /* 0x000fe200078e00ff */
[----:B------:R-:W-:Y:S02]  /*0fe0*/  SHF.R.S32.HI R6, RZ, 0x1f, R28 ;  /* 0x0000001fff067819 */ /* 0x000fe4000001141c */
[----:B------:R-:W-:Y:S02]  /*0ff0*/  SHF.R.S32.HI R9, RZ, 0x5, R9 ;  /* 0x00000005ff097819 */ /* 0x000fe40000011409 */
[----:B------:R-:W-:Y:S02]  /*1000*/  LEA.HI R6, R6, R28, RZ, 0x3 ;  /* 0x0000001c06067211 */ /* 0x000fe400078f18ff */
[----:B------:R-:W-:-:S02]  /*1010*/  LOP3.LUT R15, R14, 0xfffffe00, RZ, 0xc0, !PT ;  /* 0xfffffe000e0f7812 */ /* 0x000fc400078ec0ff */
[----:B------:R-:W-:Y:S01]  /*1020*/  LOP3.LUT R22, R0, 0x1c0, RZ, 0xc0, !PT ;  /* 0x000001c000167812 */ /* 0x000fe200078ec0ff */
[----:B------:R-:W-:Y:S01]  /*1030*/  IMAD.SHL.U32 R6, R6, 0x40, RZ ;  /* 0x0000004006067824 */ /* 0x000fe200078e00ff */
[----:B-1----:R-:W-:Y:S02]  /*1040*/  LOP3.LUT R28, R5, 0x1c0, RZ, 0xc0, !PT ;  /* 0x000001c0051c7812 */ /* 0x002fe400078ec0ff */
[----:B------:R-:W-:Y:S01]  /*1050*/  LEA R4, R9, R4, 0x4 ;  /* 0x0000000409047211 */ /* 0x000fe200078e20ff */
[----:B------:R-:W-:Y:S01]  /*1060*/  STL [R1+0x60], R22 ;  /* 0x0000601601007387 */ /* 0x000fe20000100800 */
[----:B------:R-:W-:Y:S02]  /*1070*/  LEA.HI R2, R2, R203, RZ, 0x6 ;  /* 0x000000cb02027211 */ /* 0x000fe400078f30ff */
[----:B------:R-:W-:Y:S01]  /*1080*/  LOP3.LUT R21, R15, R19, R16, 0xf6, !PT ;  /* 0x000000130f157212 */ /* 0x000fe200078ef610 */
[----:B------:R-:W-:Y:S01]  /*1090*/  STL [R1+0x6c], R29 ;  /* 0x00006c1d01007387 */ /* 0x000fe20000100800 */
[----:B------:R-:W-:Y:S01]  /*10a0*/  LOP3.LUT R23, R23, R16, RZ, 0x3c, !PT ;  /* 0x0000001017177212 */ /* 0x000fe200078e3cff */
[----:B------:R-:W-:Y:S01]  /*10b0*/  IMAD R4, R3, 0x40, R4 ;  /* 0x0000004003047824 */ /* 0x000fe200078e0204 */
[----:B------:R-:W-:Y:S01]  /*10c0*/  SHF.R.U32.HI R30, RZ, 0x3, R22 ;  /* 0x00000003ff1e7819 */ /* 0x000fe20000011616 */
[----:B------:R-:W-:Y:S01]  /*10d0*/  IMAD.SHL.U32 R2, R2, 0x80, RZ ;  /* 0x0000008002027824 */ /* 0x000fe200078e00ff */
[----:B------:R-:W-:Y:S01]  /*10e0*/  LOP3.LUT R0, R22, 0x38, R201, 0xf8, !PT ;  /* 0x0000003816007812 */ /* 0x000fe200078ef8c9 */
[----:B------:R-:W-:Y:S01]  /*10f0*/  STL [R1+0x5c], R28 ;  /* 0x00005c1c01007387 */ /* 0x000fe20000100800 */
[----:B------:R-:W-:Y:S01]  /*1100*/  SHF.R.U32.HI R16, RZ, 0x3, R28 ;  /* 0x00000003ff107819 */ /* 0x000fe2000001161c */
[----:B------:R-:W-:Y:S01]  /*1110*/  VIADD R3, R204, 0x60 ;  /* 0x00000060cc037836 */ /* 0x000fe20000000000 */
[----:B------:R-:W-:Y:S01]  /*1120*/  LOP3.LUT R14, R6, 0xfffffe00, RZ, 0xc0, !PT ;  /* 0xfffffe00060e7812 */ /* 0x000fe200078ec0ff */
[----:B------:R-:W-:Y:S01]  /*1130*/  STL [R1+0xcc], R30 ;  /* 0x0000cc1e01007387 */ /* 0x000fe20000100800 */
[----:B------:R-:W-:-:S02]  /*1140*/  LOP3.LUT R5, R0, R30, RZ, 0x3c, !PT ;  /* 0x0000001e00057212 */ /* 0x000fc400078e3cff */
[----:B------:R-:W-:Y:S01]  /*1150*/  MOV R0, UR4 ;  /* 0x0000000400007c02 */ /* 0x000fe20008000f00 */
[----:B------:R-:W-:Y:S01]  /*1160*/  STL [R1+0xc8], R16 ;  /* 0x0000c81001007387 */ /* 0x000fe20000100800 */
[----:B------:R-:W-:Y:S02]  /*1170*/  LOP3.LUT R8, R28, 0x38, R201, 0xf8, !PT ;  /* 0x000000381c087812 */ /* 0x000fe400078ef8c9 */
[----:B------:R-:W-:Y:S01]  /*1180*/  LOP3.LUT R10, R10, 0x7ffffffc, RZ, 0xc0, !PT ;  /* 0x7ffffffc0a0a7812 */ /* 0x000fe200078ec0ff */
[----:B------:R-:W-:Y:S01]  /*1190*/  STL [R1+0x68], R14 ;  /* 0x0000680e01007387 */ /* 0x000fe20000100800 */
[----:B------:R-:W-:Y:S02]  /*11a0*/  LOP3.LUT R2, R2, 0xffffe000, RZ, 0xc0, !PT ;  /* 0xffffe00002027812 */ /* 0x000fe400078ec0ff */
[----:B------:R-:W-:Y:S01]  /*11b0*/  LOP3.LUT R9, R8, R16, RZ, 0x3c, !PT ;  /* 0x0000001008097212 */ /* 0x000fe200078e3cff */
[----:B------:R-:W-:Y:S01]  /*11c0*/  STL [R1+0xd0], R4 ;  /* 0x0000d00401007387 */ /* 0x000fe20000100800 */
[-C--:B------:R-:W-:Y:S01]  /*11d0*/  IADD3 R15, R23, R2.reuse, R15 ;  /* 0x00000002170f7210 */ /* 0x080fe20007ffe00f */
[----:B------:R-:W-:Y:S01]  /*11e0*/  VIADD R8, R204, 0x20 ;  /* 0x00000020cc087836 */ /* 0x000fe20000000000 */
[----:B------:R-:W-:Y:S01]  /*11f0*/  IADD3 R23, R18, 0xc0, RZ ;  /* 0x000000c012177810 */ /* 0x000fe20007ffe0ff */
[----:B------:R-:W-:Y:S01]  /*1200*/  STL [R1+0x8c], RZ ;  /* 0x00008cff01007387 */ /* 0x000fe20000100800 */
[----:B------:R-:W-:Y:S01]  /*1210*/  IMAD.IADD R10, R24, 0x1, -R10 ;  /* 0x00000001180a7824 */ /* 0x000fe200078e0a0a */
[----:B------:R-:W-:-:S02]  /*1220*/  IADD3 R7, R12, R2, R7 ;  /* 0x000000020c077210 */ /* 0x000fc40007ffe007 */
[----:B------:R0:W-:Y:S01]  /*1230*/  STL [R1+0x64], R0 ;  /* 0x0000640001007387 */ /* 0x0001e20000100800 */
[----:B------:R-:W-:Y:S01]  /*1240*/  IMAD.SHL.U32 R225, R10, 0x2, RZ ;  /* 0x000000020ae17824 */ /* 0x000fe200078e00ff */
[----:B------:R-:W-:Y:S02]  /*1250*/  SHF.R.S32.HI R12, RZ, 0x1f, R23 ;  /* 0x0000001fff0c7819 */ /* 0x000fe40000011417 */
[----:B------:R-:W-:Y:S01]  /*1260*/  STL [R1+0x4c], RZ ;  /* 0x00004cff01007387 */ /* 0x000fe20000100800 */
[----:B------:R-:W-:Y:S01]  /*1270*/  VIADD R41, R225, 0x8 ;  /* 0x00000008e1297836 */ /* 0x000fe20000000000 */
[-C--:B------:R-:W-:Y:S01]  /*1280*/  IADD3 R5, R5, R2.reuse, R29 ;  /* 0x0000000205057210 */ /* 0x080fe20007ffe01d */
[C---:B------:R-:W-:Y:S01]  /*1290*/  VIADD R40, R225.reuse, 0x10 ;  /* 0x00000010e1287836 */ /* 0x040fe20000000000 */
[----:B------:R1:W-:Y:S01]  /*12a0*/  STL [R1+0x30], R8 ;  /* 0x0000300801007387 */ /* 0x0003e20000100800 */
[----:B------:R-:W-:Y:S01]  /*12b0*/  VIADD R39, R225, 0x18 ;  /* 0x00000018e1277836 */ /* 0x000fe20000000000 */
[----:B0-----:R-:W-:Y:S01]  /*12c0*/  LOP3.LUT R0, R22, 0x38, R18, 0xf8, !PT ;  /* 0x0000003816007812 */ /* 0x001fe200078ef812 */
[----:B------:R-:W-:Y:S01]  /*12d0*/  VIADD R22, R18, 0x80 ;  /* 0x0000008012167836 */ /* 0x000fe20000000000 */
[----:B------:R-:W-:Y:S01]  /*12e0*/  STL [R1+0x48], R3 ;  /* 0x0000480301007387 */ /* 0x000fe20000100800 */
[----:B------:R-:W-:Y:S01]  /*12f0*/  IADD3 R9, R9, R2, R14 ;  /* 0x0000000209097210 */ /* 0x000fe20007ffe00e */
[----:B------:R-:W-:Y:S01]  /*1300*/  VIADD R2, R17, 0x10400 ;  /* 0x0001040011027836 */ /* 0x000fe20000000000 */
[----:B------:R-:W-:Y:S01]  /*1310*/  LOP3.LUT R6, R29, R0, R30, 0xf6, !PT ;  /* 0x000000001d067212 */ /* 0x000fe200078ef61e */
[C---:B------:R-:W-:Y:S01]  /*1320*/  VIADD R37, R225.reuse, 0x28 ;  /* 0x00000028e1257836 */ /* 0x040fe20000000000 */
[----:B------:R-:W-:Y:S01]  /*1330*/  LOP3.LUT R0, R28, 0x38, R18, 0xf8, !PT ;  /* 0x000000381c007812 */ /* 0x000fe200078ef812 */
[C---:B------:R-:W-:Y:S01]  /*1340*/  VIADD R36, R225.reuse, 0x30 ;  /* 0x00000030e1247836 */ /* 0x040fe20000000000 */
[----:B------:R-:W-:Y:S01]  /*1350*/  SHF.R.S32.HI R28, RZ, 0x1f, R22 ;  /* 0x0000001fff1c7819 */ /* 0x000fe20000011416 */
[----:B------:R-:W-:Y:S01]  /*1360*/  STL [R1+0x7c], R6 ;  /* 0x00007c0601007387 */ /* 0x000fe20000100800 */
[----:B-1----:R-:W-:Y:S01]  /*1370*/  SHF.R.S32.HI R8, RZ, 0x1f, R8 ;  /* 0x0000001fff087819 */ /* 0x002fe20000011408 */
[C---:B------:R-:W-:Y:S01]  /*1380*/  VIADD R35, R225.reuse, 0x38 ;  /* 0x00000038e1237836 */ /* 0x040fe20000000000 */
[C---:B------:R-:W-:Y:S01]  /*1390*/  IADD3 R38, R225.reuse, 0x20, RZ ;  /* 0x00000020e1267810 */ /* 0x040fe20007ffe0ff */
[----:B------:R-:W-:Y:S01]  /*13a0*/  STL [R1+0x4], R28 ;  /* 0x0000041c01007387 */ /* 0x000fe20000100800 */
[----:B------:R-:W-:Y:S01]  /*13b0*/  SHF.R.S32.HI R42, RZ, 0x1f, R41 ;  /* 0x0000001fff2a7819 */ /* 0x000fe20000011429 */
[----:B------:R-:W-:Y:S01]  /*13c0*/  VIADD R34, R225, 0x40 ;  /* 0x00000040e1227836 */ /* 0x000fe20000000000 */
[----:B------:R-:W-:Y:S01]  /*13d0*/  SHF.R.S32.HI R41, RZ, 0x1f, R40 ;  /* 0x0000001fff297819 */ /* 0x000fe20000011428 */
[----:B------:R0:W-:Y:S01]  /*13e0*/  STL [R1], R12 ;  /* 0x0000000c01007387 */ /* 0x0001e20000100800 */
[----:B------:R-:W-:Y:S01]  /*13f0*/  SHF.R.S32.HI R40, RZ, 0x1f, R39 ;  /* 0x0000001fff287819 */ /* 0x000fe20000011427 */
[----:B------:R-:W-:Y:S01]  /*1400*/  IMAD R10, R11, 0x2, R2 ;  /* 0x000000020b0a7824 */ /* 0x000fe200078e0202 */
[----:B------:R-:W-:Y:S01]  /*1410*/  SHF.R.S32.HI R39, RZ, 0x1f, R38 ;  /* 0x0000001fff277819 */ /* 0x000fe20000011426 */
[----:B------:R1:W-:Y:S01]  /*1420*/  STL [R1+0x9c], R8 ;  /* 0x00009c0801007387 */ /* 0x0003e20000100800 */
[C---:B------:R-:W-:Y:S01]  /*1430*/  VIADD R33, R225.reuse, 0x48 ;  /* 0x00000048e1217836 */ /* 0x040fe20000000000 */
[----:B------:R-:W-:Y:S01]  /*1440*/  SHF.R.S32.HI R38, RZ, 0x1f, R37 ;  /* 0x0000001fff267819 */ /* 0x000fe20000011425 */
[C---:B------:R-:W-:Y:S01]  /*1450*/  VIADD R32, R225.reuse, 0x50 ;  /* 0x00000050e1207836 */ /* 0x040fe20000000000 */
[----:B------:R-:W-:Y:S01]  /*1460*/  SHF.R.S32.HI R37, RZ, 0x1f, R36 ;  /* 0x0000001fff257819 */ /* 0x000fe20000011424 */
[C---:B------:R-:W-:Y:S01]  /*1470*/  VIADD R30, R225.reuse, 0x60 ;  /* 0x00000060e11e7836 */ /* 0x040fe20000000000 */
[----:B0-----:R-:W-:Y:S01]  /*1480*/  SHF.R.S32.HI R12, RZ, 0x1f, R20 ;  /* 0x0000001fff0c7819 */ /* 0x001fe20000011414 */
[C---:B------:R-:W-:Y:S01]  /*1490*/  VIADD R29, R225.reuse, 0x68 ;  /* 0x00000068e11d7836 */ /* 0x040fe20000000000 */
[C---:B------:R-:W-:Y:S01]  /*14a0*/  IADD3 R31, R225.reuse, 0x58, RZ ;  /* 0x00000058e11f7810 */ /* 0x040fe20007ffe0ff */
[----:B------:R-:W-:Y:S01]  /*14b0*/  VIADD R28, R225, 0x70 ;  /* 0x00000070e11c7836 */ /* 0x000fe20000000000 */
[----:B-1----:R-:W-:Y:S01]  /*14c0*/  SHF.R.S32.HI R8, RZ, 0x1f, R3 ;  /* 0x0000001fff087819 */ /* 0x002fe20000011403 */
[----:B------:R-:W-:Y:S01]  /*14d0*/  STL [R1+0x98], R12 ;  /* 0x0000980c01007387 */ /* 0x000fe20000100800 */
[----:B------:R-:W-:Y:S01]  /*14e0*/  LOP3.LUT R3, R14, R0, R16, 0xf6, !PT ;  /* 0x000000000e037212 */ /* 0x000fe200078ef610 */
[----:B------:R-:W-:Y:S01]  /*14f0*/  IMAD R0, R21, 0x2, R2 ;  /* 0x0000000215007824 */ /* 0x000fe200078e0202 */
[----:B------:R-:W-:Y:S01]  /*1500*/  SHF.R.S32.HI R36, RZ, 0x1f, R35 ;  /* 0x0000001fff247819 */ /* 0x000fe20000011423 */
[----:B------:R0:W-:Y:S01]  /*1510*/  STL [R1+0x94], R8 ;  /* 0x0000940801007387 */ /* 0x0001e20000100800 */
[----:B------:R-:W-:Y:S01]  /*1520*/  SHF.R.S32.HI R35, RZ, 0x1f, R34 ;  /* 0x0000001fff237819 */ /* 0x000fe20000011422 */
[C---:B------:R-:W-:Y:S01]  /*1530*/  VIADD R24, R225.reuse, 0x78 ;  /* 0x00000078e1187836 */ /* 0x040fe20000000000 */
[----:B------:R-:W-:Y:S01]  /*1540*/  SHF.R.S32.HI R34, RZ, 0x1f, R33 ;  /* 0x0000001fff227819 */ /* 0x000fe20000011421 */
[----:B------:R-:W-:Y:S01]  /*1550*/  STL [R1+0xb4], R10 ;  /* 0x0000b40a01007387 */ /* 0x000fe20000100800 */
[----:B------:R-:W-:Y:S01]  /*1560*/  SHF.R.S32.HI R33, RZ, 0x1f, R32 ;  /* 0x0000001fff217819 */ /* 0x000fe20000011420 */
[C---:B------:R-:W-:Y:S01]  /*1570*/  VIADD R21, R225.reuse, 0x80 ;  /* 0x00000080e1157836 */ /* 0x040fe20000000000 */
[----:B------:R-:W-:Y:S01]  /*1580*/  SHF.R.S32.HI R32, RZ, 0x1f, R31 ;  /* 0x0000001fff207819 */ /* 0x000fe2000001141f */
[----:B------:R1:W-:Y:S01]  /*1590*/  STL [R1+0xac], R0 ;  /* 0x0000ac0001007387 */ /* 0x0003e20000100800 */
[----:B------:R-:W-:Y:S01]  /*15a0*/  VIADD R20, R225, 0x88 ;  /* 0x00000088e1147836 */ /* 0x000fe20000000000 */
[----:B------:R-:W-:Y:S01]  /*15b0*/  SHF.R.S32.HI R31, RZ, 0x1f, R30 ;  /* 0x0000001fff1f7819 */ /* 0x000fe2000001141e */
[--C-:B0-----:R-:W-:Y:S01]  /*15c0*/  IMAD R8, R3, 0x2, R2.reuse ;  /* 0x0000000203087824 */ /* 0x101fe200078e0202 */
[----:B------:R-:W-:Y:S01]  /*15d0*/  SHF.R.S32.HI R30, RZ, 0x1f, R29 ;  /* 0x0000001fff1e7819 */ /* 0x000fe2000001141d */
[----:B------:R-:W-:Y:S01]  /*15e0*/  IMAD R3, R5, 0x2, R2 ;  /* 0x0000000205037824 */ /* 0x000fe200078e0202 */
[C---:B------:R-:W-:Y:S01]  /*15f0*/  IADD3 R16, R225.reuse, 0x90, RZ ;  /* 0x00000090e1107810 */ /* 0x040fe20007ffe0ff */
[----:B------:R-:W-:Y:S01]  /*1600*/  VIADD R14, R225, 0xa0 ;  /* 0x000000a0e10e7836 */ /* 0x000fe20000000000 */
[----:B------:R-:W-:Y:S01]  /*1610*/  STL [R1+0xbc], R8 ;  /* 0x0000bc0801007387 */ /* 0x000fe20000100800 */
[----:B------:R-:W-:Y:S01]  /*1620*/  SHF.R.S32.HI R29, RZ, 0x1f, R28 ;  /* 0x0000001fff1d7819 */ /* 0x000fe2000001141c */
[----:B------:R-:W-:Y:S01]  /*1630*/  IMAD R5, R7, 0x2, R2 ;  /* 0x0000000207057824 */ /* 0x000fe200078e0202 */
[----:B-1----:R-:W-:Y:S01]  /*1640*/  LEA R0, R9, R2, 0x1 ;  /* 0x0000000209007211 */ /* 0x002fe200078e08ff */
[----:B------:R0:W-:Y:S01]  /*1650*/  STL [R1+0xc0], R3 ;  /* 0x0000c00301007387 */ /* 0x0001e20000100800 */
[----:B------:R-:W-:Y:S01]  /*1660*/  SHF.R.S32.HI R28, RZ, 0x1f, R24 ;  /* 0x0000001fff1c7819 */ /* 0x000fe20000011418 */
[C---:B------:R-:W-:Y:S01]  /*1670*/  VIADD R12, R225.reuse, 0xa8 ;  /* 0x000000a8e10c7836 */ /* 0x040fe20000000000 */
[----:B------:R-:W-:Y:S01]  /*1680*/  SHF.R.S32.HI R24, RZ, 0x1f, R21 ;  /* 0x0000001fff187819 */ /* 0x000fe20000011415 */
[----:B------:R1:W-:Y:S01]  /*1690*/  STL [R1+0xb8], R0 ;  /* 0x0000b80001007387 */ /* 0x0003e20000100800 */
[C---:B------:R-:W-:Y:S01]  /*16a0*/  VIADD R11, R225.reuse, 0xb0 ;  /* 0x000000b0e10b7836 */ /* 0x040fe20000000000 */
[----:B------:R-:W-:Y:S01]  /*16b0*/  SHF.R.S32.HI R21, RZ, 0x1f, R20 ;  /* 0x0000001fff157819 */ /* 0x000fe20000011414 */
[C---:B------:R-:W-:Y:S01]  /*16c0*/  VIADD R10, R225.reuse, 0xb8 ;  /* 0x000000b8e10a7836 */ /* 0x040fe20000000000 */
[----:B------:R-:W-:Y:S01]  /*16d0*/  SHF.R.S32.HI R20, RZ, 0x1f, R16 ;  /* 0x0000001fff147819 */ /* 0x000fe20000011410 */
[----:B------:R-:W-:Y:S01]  /*16e0*/  VIADD R9, R225, 0xc0 ;  /* 0x000000c0e1097836 */ /* 0x000fe20000000000 */
[----:B------:R2:W-:Y:S01]  /*16f0*/  STL [R1+0xb0], R5 ;  /* 0x0000b00501007387 */ /* 0x0005e20000100800 */
[----:B0-----:R-:W-:Y:S01]  /*1700*/  IMAD R3, R15, 0x2, R2 ;  /* 0x000000020f037824 */ /* 0x001fe200078e0202 */
[C---:B------:R-:W-:Y:S01]  /*1710*/  IADD3 R8, R225.reuse, 0xc8, RZ ;  /* 0x000000c8e1087810 */ /* 0x040fe20007ffe0ff */
[C---:B------:R-:W-:Y:S01]  /*1720*/  VIADD R15, R225.reuse, 0x98 ;  /* 0x00000098e10f7836 */ /* 0x040fe20000000000 */
[----:B------:R-:W-:Y:S01]  /*1730*/  SHF.R.S32.HI R19, RZ, 0x1f, R18 ;  /* 0x0000001fff137819 */ /* 0x000fe20000011412 */
[----:B-1----:R-:W-:Y:S01]  /*1740*/  IMAD R0, R6, 0x2, R2 ;  /* 0x0000000206007824 */ /* 0x002fe200078e0202 */
[----:B------:R-:W-:Y:S01]  /*1750*/  SHF.R.S32.HI R2, RZ, 0x3, R201 ;  /* 0x00000003ff027819 */ /* 0x000fe200000114c9 */
[C---:B------:R-:W-:Y:S01]  /*1760*/  VIADD R7, R225.reuse, 0xd0 ;  /* 0x000000d0e1077836 */ /* 0x040fe20000000000 */
[----:B------:R-:W-:Y:S01]  /*1770*/  SHF.R.S32.HI R16, RZ, 0x1f, R15 ;  /* 0x0000001fff107819 */ /* 0x000fe2000001140f */
[----:B------:R0:W-:Y:S01]  /*1780*/  STL [R1+0xa8], R3 ;  /* 0x0000a80301007387 */ /* 0x0001e20000100800 */
[----:B------:R-:W-:Y:S01]  /*1790*/  SHF.R.S32.HI R15, RZ, 0x1f, R14 ;  /* 0x0000001fff0f7819 */ /* 0x000fe2000001140e */
[C---:B------:R-:W-:Y:S01]  /*17a0*/  VIADD R6, R225.reuse, 0xd8 ;  /* 0x000000d8e1067836 */ /* 0x040fe20000000000 */
[----:B------:R-:W-:Y:S01]  /*17b0*/  SHF.R.S32.HI R14, RZ, 0x1f, R12 ;  /* 0x0000001fff0e7819 */ /* 0x000fe2000001140c */
[----:B------:R1:W-:Y:S01]  /*17c0*/  STL [R1+0x70], R0 ;  /* 0x0000700001007387 */ /* 0x0003e20000100800 */
[----:B------:R-:W-:Y:S01]  /*17d0*/  SHF.R.S32.HI R12, RZ, 0x1f, R11 ;  /* 0x0000001fff0c7819 */ /* 0x000fe2000001140b */
[C---:B--2---:R-:W-:Y:S01]  /*17e0*/  VIADD R5, R225.reuse, 0xe0 ;  /* 0x000000e0e1057836 */ /* 0x044fe20000000000 */
[----:B------:R-:W-:Y:S01]  /*17f0*/  SHF.R.S32.HI R11, RZ, 0x1f, R10 ;  /* 0x0000001fff0b7819 */ /* 0x000fe2000001140a */
[----:B------:R2:W-:Y:S01]  /*1800*/  STL [R1+0xa0], R2 ;  /* 0x0000a00201007387 */ /* 0x0005e20000100800 */
[----:B------:R-:W-:Y:S01]  /*1810*/  SHF.R.S32.HI R10, RZ, 0x1f, R9 ;  /* 0x0000001fff0a7819 */ /* 0x000fe20000011409 */
[----:B0-----:R-:W-:Y:S01]  /*1820*/  VIADD R3, R225, 0xe8 ;  /* 0x000000e8e1037836 */ /* 0x001fe20000000000 */
[----:B------:R-:W-:-:S02]  /*1830*/  SHF.R.S32.HI R9, RZ, 0x1f, R8 ;  /* 0x0000001fff097819 */ /* 0x000fc40000011408 */
[----:B------:R-:W-:Y:S02]  /*1840*/  SHF.R.S32.HI R8, RZ, 0x1f, R7 ;  /* 0x0000001fff087819 */ /* 0x000fe40000011407 */
[----:B-1----:R-:W-:Y:S01]  /*1850*/  SHF.R.S32.HI R0, RZ, 0x1f, R225 ;  /* 0x0000001fff007819 */ /* 0x002fe200000114e1 */
[C---:B------:R-:W-:Y:S01]  /*1860*/  VIADD R0, R225.reuse, 0xf8 ;  /* 0x000000f8e1007836 */ /* 0x040fe20000000000 */
[----:B------:R-:W-:Y:S01]  /*1870*/  SHF.R.S32.HI R7, RZ, 0x1f, R6 ;  /* 0x0000001fff077819 */ /* 0x000fe20000011406 */
[----:B--2---:R-:W-:Y:S01]  /*1880*/  VIADD R2, R225, 0xf0 ;  /* 0x000000f0e1027836 */ /* 0x004fe20000000000 */
[----:B------:R-:W-:Y:S02]  /*1890*/  SHF.R.S32.HI R6, RZ, 0x1f, R5 ;  /* 0x0000001fff067819 */ /* 0x000fe40000011405 */
[----:B------:R-:W-:Y:S02]  /*18a0*/  SHF.R.S32.HI R5, RZ, 0x1f, R3 ;  /* 0x0000001fff057819 */ /* 0x000fe40000011403 */
[----:B------:R-:W-:-:S02]  /*18b0*/  SHF.R.S32.HI R3, RZ, 0x1f, R2 ;  /* 0x0000001fff037819 */ /* 0x000fc40000011402 */
[----:B------:R-:W-:Y:S02]  /*18c0*/  SHF.R.S32.HI R2, RZ, 0x1f, R0 ;  /* 0x0000001fff027819 */ /* 0x000fe40000011400 */
[----:B------:R-:W-:Y:S02]  /*18d0*/  LEA R0, R13, R4, 0x3 ;  /* 0x000000040d007211 */ /* 0x000fe400078e18ff */
[----:B------:R-:W-:-:S03]  /*18e0*/  LOP3.LUT R201, R201, 0xfffffff8, RZ, 0xc0, !PT ;  /* 0xfffffff8c9c97812 */ /* 0x000fc600078ec0ff */
[----:B------:R0:W-:Y:S01]  /*18f0*/  STL [R1+0x74], R0 ;  /* 0x0000740001007387 */ /* 0x0001e20000100800 */
[----:B------:R-:W-:-:S07]  /*1900*/  SHF.R.S32.HI R224, RZ, 0x1f, R201 ;  /* 0x0000001fffe07819 */ /* 0x000fce00000114c9 */
.L_x_1847:
[----:B------:R-:W-:Y:S01]  /*1910*/  ULDC.64 UR4, c[0x0][0xa28] ;  /* 0x00028a0000047ab9 */ /* 0x000fe20000000a00 */
[----:B01---5:R-:W1:Y:S01]  /*1920*/  LDC.64 R4, c[0x0][0xa08] ;  /* 0x00028200ff047b82 */ /* 0x023e620000000a00 */
[----:B------:R-:W-:Y:S01]  /*1930*/  ISETP.NE.U32.AND P0, PT, RZ, UR4, PT ;  /* 0x00000004ff007c0c */ /* 0x000fe2000bf05070 */
[----:B------:R-:W-:Y:S01]  /*1940*/  IMAD.MOV.U32 R28, RZ, RZ, RZ ;  /* 0x000000ffff1c7224 */ /* 0x000fe200078e00ff */
[----:B------:R-:W-:Y:S01]  /*1950*/  ULDC.64 UR6, c[0x0][0xa20] ;  /* 0x0002880000067ab9 */ /* 0x000fe20000000a00 */
[----:B--2---:R-:W-:Y:S01]  /*1960*/  IMAD.MOV.U32 R8, RZ, RZ, RZ ;  /* 0x000000ffff087224 */ /* 0x004fe200078e00ff */
[----:B------:R-:W-:Y:S01]  /*1970*/  ISETP.NE.AND.EX P0, PT, RZ, UR5, PT, P0 ;  /* 0x00000005ff007c0c */ /* 0x000fe2000bf05300 */
[----:B------:R-:W-:Y:S02]  /*1980*/  ULDC.64 UR4, c[0x0][0xa18] ;  /* 0x0002860000047ab9 */ /* 0x000fe40000000a00 */
[----:B------:R-:W-:-:S04]  /*1990*/  ISETP.NE.U32.AND P1, PT, RZ, UR4, PT ;  /* 0x00000004ff007c0c */ /* 0x000fc8000bf25070 */
[----:B------:R-:W-:Y:S01]  /*19a0*/  ISETP.NE.AND.EX P1, PT, RZ, UR5, PT, P1 ;  /* 0x00000005ff007c0c */ /* 0x000fe2000bf25310 */
[----:B------:R-:W-:Y:S02]  /*19b0*/  ULDC.64 UR4, c[0x0][0xa08] ;  /* 0x0002820000047ab9 */ /* 0x000fe40000000a00 */
[----:B------:R-:W-:-:S03]  /*19c0*/  ISETP.NE.U32.AND P3, PT, RZ, UR4, PT ;  /* 0x00000004ff007c0c */ /* 0x000fc6000bf65070 */
[----:B------:R-:W2:Y:S01]  /*19d0*/  @P0 LDC.64 R6, c[0x0][0xa28] ;  /* 0x00028a00ff060b82 */ /* 0x000ea20000000a00 */
[----:B------:R-:W-:Y:S01]  /*19e0*/  ISETP.NE.AND.EX P3, PT, RZ, UR5, PT, P3 ;  /* 0x00000005ff007c0c */ /* 0x000fe2000bf65330 */
[----:B-1----:R-:W-:-:S06]  /*19f0*/  IMAD.WIDE R4, R27, 0x4, R4 ;  /* 0x000000041b047825 */ /* 0x002fcc00078e0204 */
[----:B---3--:R-:W1:Y:S06]  /*1a00*/  @P1 LDC.64 R2, c[0x0][0xa18] ;  /* 0x00028600ff021b82 */ /* 0x008e6c0000000a00 */
[----:B------:R-:W5:Y:S01]  /*1a10*/  @P3 LDG.E R28, desc[UR60][R4.64] ;  /* 0x0000003c041c3981 */ /* 0x000f62000c1e1900 */
[----:B------:R-:W-:Y:S02]  /*1a20*/  ULDC UR4, c[0x0][0x288] ;  /* 0x0000a20000047ab9 */ /* 0x000fe40000000800 */
[----:B------:R-:W-:Y:S01]  /*1a30*/  IMAD.U32 R219, RZ, RZ, UR4 ;  /* 0x00000004ffdb7e24 */ /* 0x000fe2000f8e00ff */
[----:B------:R3:W-:Y:S01]  /*1a40*/  STL [R1+0x88], R27 ;  /* 0x0000881b01007387 */ /* 0x0007e20000100800 */
[----:B------:R-:W-:-:S02]  /*1a50*/  ULDC.64 UR4, c[0x0][0x418] ;  /* 0x0001060000047ab9 */ /* 0x000fc40000000a00 */
[----:B------:R-:W-:Y:S01]  /*1a60*/  UISETP.NE.U32.AND UP0, UPT, UR4, URZ, UPT ;  /* 0x0000003f0400728c */ /* 0x000fe2000bf05070 */
[----:B--2---:R-:W-:-:S03]  /*1a70*/  @P0 IMAD.WIDE R6, R27, 0x4, R6 ;  /* 0x000000041b060825 */ /* 0x004fc600078e0206 */
[----:B------:R-:W-:Y:S01]  /*1a80*/  UISETP.NE.AND.EX UP0, UPT, UR5, URZ, UPT, UP0 ;  /* 0x0000003f0500728c */ /* 0x000fe2000bf05300 */
[----:B------:R-:W-:Y:S01]  /*1a90*/  ULDC UR4, c[0x0][0x424] ;  /* 0x0001090000047ab9 */ /* 0x000fe20000000800 */
[----:B------:R-:W-:Y:S01]  /*1aa0*/  ISETP.NE.U32.AND P2, PT, RZ, UR6, PT ;  /* 0x00000006ff007c0c */ /* 0x000fe2000bf45070 */
[----:B------:R2:W5:Y:S01]  /*1ab0*/  @P0 LDG.E R8, desc[UR60][R6.64] ;  /* 0x0000003c06080981 */ /* 0x000562000c1e1900 */
[----:B------:R-:W-:Y:S01]  /*1ac0*/  USEL UR4, UR4, 0x1, UP0 ;  /* 0x0000000104047887 */ /* 0x000fe20008000000 */
[----:B-1----:R-:W-:Y:S01]  /*1ad0*/  @P1 IMAD.WIDE R2, R27, 0x4, R2 ;  /* 0x000000041b021825 */ /* 0x002fe200078e0202 */
[----:B------:R-:W-:Y:S01]  /*1ae0*/  ULDC UR5, c[0x0][0x2f0] ;  /* 0x0000bc0000057ab9 */ /* 0x000fe20000000800 */
[C---:B0-----:R-:W-:Y:S01]  /*1af0*/  LOP3.LUT R0, R26.reuse, 0xff0000, RZ, 0xc0, !PT ;  /* 0x00ff00001a007812 */ /* 0x041fe200078ec0ff */
[----:B------:R-:W-:Y:S02]  /*1b00*/  UIMAD UR4, UR4, UR5, URZ ;  /* 0x00000005040472a4 */ /* 0x000fe4000f8e023f */
[----:B------:R0:W5:Y:S01]  /*1b10*/  @P1 LDG.E R219, desc[UR60][R2.64] ;  /* 0x0000003c02db1981 */ /* 0x000162000c1e1900 */
[----:B--2---:R-:W-:Y:S01]  /*1b20*/  LOP3.LUT R6, R26, 0xff000000, RZ, 0xc0, !PT ;  /* 0xff0000001a067812 */ /* 0x004fe200078ec0ff */
[----:B------:R-:W-:Y:S01]  /*1b30*/  ULDC UR5, c[0x0][0x348] ;  /* 0x0000d20000057ab9 */ /* 0x000fe20000000800 */
[----:B------:R-:W-:-:S02]  /*1b40*/  ISETP.NE.AND.EX P2, PT, RZ, UR7, PT, P2 ;  /* 0x00000007ff007c0c */ /* 0x000fc4000bf45320 */
[----:B------:R-:W-:Y:S02]  /*1b50*/  LOP3.LUT R226, R26, 0xffff, RZ, 0xc0, !PT ;  /* 0x0000ffff1ae27812 */ /* 0x000fe400078ec0ff */
[----:B0-----:R-:W-:-:S04]  /*1b60*/  SHF.R.U32.HI R3, RZ, 0x8, R6 ;  /* 0x00000008ff037819 */ /* 0x001fc80000011606 */
[----:B----4-:R-:W-:Y:S01]  /*1b70*/  LEA.HI R11, R0, R3, RZ, 0x10 ;  /* 0x00000003000b7211 */ /* 0x010fe200078f80ff */
[----:B---3--:R-:W-:Y:S06]  /*1b80*/  @P1 BRA `(.L_x_1538) ;  /* 0x0000000000241947 */ /* 0x008fec0003800000 */
[----:B------:R-:W-:Y:S02]  /*1b90*/  ULDC.64 UR6, c[0x0][0xa00] ;  /* 0x0002800000067ab9 */ /* 0x000fe40000000a00 */
[----:B------:R-:W-:-:S04]  /*1ba0*/  ISETP.NE.U32.AND P0, PT, RZ, UR6, PT ;  /* 0x00000006ff007c0c */ /* 0x000fc8000bf05070 */
[----:B------:R-:W-:-:S13]  /*1bb0*/  ISETP.NE.AND.EX P0, PT, RZ, UR7, PT, P0 ;  /* 0x00000007ff007c0c */ /* 0x000fda000bf05300 */
[----:B------:R-:W-:Y:S05]  /*1bc0*/  @!P0 BRA `(.L_x_1538) ;  /* 0x0000000000148947 */ /* 0x000fea0003800000 */
[----:B------:R-:W0:Y:S02]  /*1bd0*/  LDC.64 R2, c[0x0][0xa00] ;  /* 0x00028000ff027b82 */ /* 0x000e240000000a00 */
[----:B0-----:R-:W-:-:S05]  /*1be0*/  IMAD.WIDE R2, R27, 0x4, R2 ;  /* 0x000000041b027825 */ /* 0x001fca00078e0202 */
[----:B-----5:R-:W2:Y:S04]  /*1bf0*/  LDG.E R219, desc[UR60][R2.64] ;  /* 0x0000003c02db7981 */ /* 0x020ea8000c1e1900 */
[----:B------:R-:W2:Y:S02]  /*1c00*/  LDG.E R0, desc[UR60][R2.64+0x4] ;  /* 0x0000043c02007981 */ /* 0x000ea4000c1e1900 */
[----:B--2---:R-:W-:-:S07]  /*1c10*/  IMAD.IADD R219, R0, 0x1, -R219 ;  /* 0x0000000100db7824 */ /* 0x004fce00078e0adb */
.L_x_1538:
[----:B------:R-:W-:Y:S02]  /*1c20*/  IMAD.U32 R2, RZ, RZ, UR5 ;  /* 0x00000005ff027e24 */ /* 0x000fe4000f8e00ff */
[----:B------:R-:W-:Y:S01]  /*1c30*/  IMAD.U32 R29, RZ, RZ, UR4 ;  /* 0x00000004ff1d7e24 */ /* 0x000fe2000f8e00ff */
[----:B------:R-:W-:Y:S06]  /*1c40*/  @!P2 BRA `(.L_x_1539) ;  /* 0x000000000010a947 */ /* 0x000fec0003800000 */
[----:B------:R-:W0:Y:S02]  /*1c50*/  LDC.64 R4, c[0x0][0xa20] ;  /* 0x00028800ff047b82 */ /* 0x000e240000000a00 */
[----:B0-----:R-:W-:-:S05]  /*1c60*/  IMAD.WIDE R4, R27, 0x4, R4 ;  /* 0x000000041b047825 */ /* 0x001fca00078e0204 */
[----:B------:R0:W5:Y:S01]  /*1c70*/  LDG.E R29, desc[UR60][R4.64] ;  /* 0x0000003c041d7981 */ /* 0x000162000c1e1900 */
[----:B------:R-:W-:Y:S05]  /*1c80*/  BRA `(.L_x_1540) ;  /* 0x0000000000107947 */ /* 0x000fea0003800000 */
.L_x_1539:
[----:B------:R-:W-:Y:S05]  /*1c90*/  @!P3 BRA `(.L_x_1540) ;  /* 0x00000000000cb947 */ /* 0x000fea0003800000 */
[----:B------:R-:W2:Y:S04]  /*1ca0*/  LDG.E R0, desc[UR60][R4.64] ;  /* 0x0000003c04007981 */ /* 0x000ea8000c1e1900 */
[----:B------:R-:W2:Y:S02]  /*1cb0*/  LDG.E R29, desc[UR60][R4.64+0x4] ;  /* 0x0000043c041d7981 */ /* 0x000ea4000c1e1900 */
[----:B--2---:R-:W-:-:S07]  /*1cc0*/  IADD3 R29, -R0, R29, RZ ;  /* 0x0000001d001d7210 */ /* 0x004fce0007ffe1ff */
.L_x_1540:
[----:B------:R-:W-:Y:S01]  /*1cd0*/  ULDC.64 UR4, c[0x0][0xa10] ;  /* 0x0002840000047ab9 */ /* 0x000fe20000000a00 */
[----:B------:R-:W1:Y:S01]  /*1ce0*/  LDC R9, c[0x0][0x448] ;  /* 0x00011200ff097b82 */ /* 0x000e620000000800 */
[----:B------:R-:W-:-:S04]  /*1cf0*/  ISETP.NE.U32.AND P0, PT, RZ, UR4, PT ;  /* 0x00000004ff007c0c */ /* 0x000fc8000bf05070 */
[----:B------:R-:W-:Y:S01]  /*1d00*/  ISETP.NE.AND.EX P0, PT, RZ, UR5, PT, P0 ;  /* 0x00000005ff007c0c */ /* 0x000fe2000bf05300 */
[----:B------:R-:W-:Y:S02]  /*1d10*/  ULDC.64 UR4, c[0x0][0xa30] ;  /* 0x00028c0000047ab9 */ /* 0x000fe40000000a00 */
[----:B------:R-:W-:-:S04]  /*1d20*/  ISETP.NE.U32.AND P1, PT, RZ, UR4, PT ;  /* 0x00000004ff007c0c */ /* 0x000fc8000bf25070 */
[----:B------:R-:W-:-:S06]  /*1d30*/  ISETP.NE.AND.EX P1, PT, RZ, UR5, PT, P1 ;  /* 0x00000005ff007c0c */ /* 0x000fcc000bf25310 */
[----:B------:R-:W2:Y:S08]  /*1d40*/  @P0 LDC.64 R6, c[0x0][0xa10] ;  /* 0x00028400ff060b82 */ /* 0x000eb00000000a00 */
[----:B0-----:R-:W0:Y:S01]  /*1d50*/  @P1 LDC.64 R4, c[0x0][0xa30] ;  /* 0x00028c00ff041b82 */ /* 0x001e220000000a00 */
[----:B--2---:R-:W-:-:S05]  /*1d60*/  @P0 IMAD.WIDE R6, R27, 0x4, R6 ;  /* 0x000000041b060825 */ /* 0x004fca00078e0206 */
[----:B------:R-:W2:Y:S04]  /*1d70*/  @P0 LDG.E R0, desc[UR60][R6.64] ;  /* 0x0000003c06000981 */ /* 0x000ea8000c1e1900 */
[----:B------:R-:W2:Y:S01]  /*1d80*/  @P0 LDG.E R3, desc[UR60][R6.64+0x4] ;  /* 0x0000043c06030981 */ /* 0x000ea2000c1e1900 */
[----:B-----5:R-:W-:Y:S02]  /*1d90*/  IMAD.MOV.U32 R92, RZ, RZ, R29 ;  /* 0x000000ffff5c7224 */ /* 0x020fe400078e001d */
[----:B0-----:R-:W-:-:S05]  /*1da0*/  @P1 IMAD.WIDE R4, R27, 0x4, R4 ;  /* 0x000000041b041825 */ /* 0x001fca00078e0204 */
[----:B------:R0:W5:Y:S01]  /*1db0*/  @P1 LDG.E R92, desc[UR60][R4.64] ;  /* 0x0000003c045c1981 */ /* 0x000162000c1e1900 */
[----:B-1----:R-:W-:Y:S01]  /*1dc0*/  ISETP.NE.AND P1, PT, R9, 0x1, PT ;  /* 0x000000010900780c */ /* 0x002fe20003f25270 */
[----:B------:R-:W-:Y:S02]  /*1dd0*/  IMAD.SHL.U32 R12, R25, 0x80, RZ ;  /* 0x00000080190c7824 */ /* 0x000fe400078e00ff */
[----:B------:R-:W-:-:S03]  /*1de0*/  IMAD.IADD R13, R29, 0x1, -R8 ;  /* 0x000000011d0d7824 */ /* 0x000fc600078e0a08 */
[----:B------:R1:W-:Y:S01]  /*1df0*/  STL [R1+0x58], R12 ;  /* 0x0000580c01007387 */ /* 0x0003e20000100800 */
[----:B0-----:R-:W0:Y:S08]  /*1e00*/  LDC.64 R4, c[0x0][0x9e0] ;  /* 0x00027800ff047b82 */ /* 0x001e300000000a00 */
[----:B------:R-:W3:Y:S08]  /*1e10*/  @P1 LDC R9, c[0x0][0x44c] ;  /* 0x00011300ff091b82 */ /* 0x000ef00000000800 */
[----:B------:R-:W4:Y:S01]  /*1e20*/  @P1 LDC R10, c[0x0][0x450] ;  /* 0x00011400ff0a1b82 */ /* 0x000f220000000800 */
[----:B0-----:R-:W-:Y:S01]  /*1e30*/  ISETP.GE.AND P2, PT, R5, 0x1, PT ;  /* 0x000000010500780c */ /* 0x001fe20003f46270 */
[----:B--2---:R-:W-:-:S02]  /*1e40*/  @P0 IMAD.IADD R2, R3, 0x1, -R0 ;  /* 0x0000000103020824 */ /* 0x004fc400078e0a00 */
[----:B------:R-:W-:Y:S02]  /*1e50*/  VIADD R0, R12, 0x7f ;  /* 0x0000007f0c007836 */ /* 0x000fe40000000000 */
[----:B------:R-:W-:Y:S02]  /*1e60*/  IMAD.IADD R220, R13, 0x1, R2 ;  /* 0x000000010ddc7824 */ /* 0x000fe400078e0202 */
[----:B---3--:R-:W-:Y:S01]  /*1e70*/  @P1 IMAD.HI.U32 R3, R0, R9, RZ ;  /* 0x0000000900031227 */ /* 0x008fe200078e00ff */
[----:B------:R-:W-:Y:S02]  /*1e80*/  MOV R6, R0 ;  /* 0x0000000000067202 */ /* 0x000fe40000000f00 */
[C---:B------:R-:W-:Y:S01]  /*1e90*/  IADD3 R7, R220.reuse, 0x1, -R219 ;  /* 0x00000001dc077810 */ /* 0x040fe20007ffe8db */
[----:B------:R-:W-:Y:S01]  /*1ea0*/  VIADD R0, R220, 0x3f ;  /* 0x0000003fdc007836 */ /* 0x000fe20000000000 */
[----:B----4-:R-:W-:-:S04]  /*1eb0*/  @P1 SHF.R.U32.HI R6, RZ, R10, R3 ;  /* 0x0000000aff061219 */ /* 0x010fc80000011603 */
[----:B------:R-:W-:Y:S01]  /*1ec0*/  SHF.R.S32.HI R3, RZ, 0x1f, R0 ;  /* 0x0000001fff037819 */ /* 0x000fe20000011400 */
[----:B------:R-:W-:-:S03]  /*1ed0*/  IMAD.IADD R9, R7, 0x1, R6 ;  /* 0x0000000107097824 */ /* 0x000fc600078e0206 */
[----:B------:R-:W-:Y:S01]  /*1ee0*/  LEA.HI R3, R3, R0, RZ, 0x6 ;  /* 0x0000000003037211 */ /* 0x000fe200078f30ff */
[----:B------:R-:W-:-:S03]  /*1ef0*/  IMAD.IADD R4, R9, 0x1, R4 ;  /* 0x0000000109047824 */ /* 0x000fc600078e0204 */
[----:B------:R-:W-:Y:S01]  /*1f00*/  SHF.R.S32.HI R93, RZ, 0x6, R3 ;  /* 0x00000006ff5d7819 */ /* 0x000fe20000011403 */
        /* <DEDUP_REMOVED lines=12> */
.L_x_1543:
[----:B------:R-:W-:-:S13]  /*1fd0*/  ISETP.NE.AND P0, PT, R5, 0x1, PT ;  /* 0x000000010500780c */ /* 0x000fda0003f05270 */
[----:B------:R-:W0:Y:S02]  /*1fe0*/  @P0 LDC.64 R6, c[0x0][0x9e8] ;  /* 0x00027a00ff060b82 */ /* 0x000e240000000a00 */
[----:B0-----:R-:W-:-:S05]  /*1ff0*/  @P0 IMAD.HI.U32 R6, R0, R6, RZ ;  /* 0x0000000600060227 */ /* 0x001fca00078e00ff */
[----:B------:R-:W-:-:S07]  /*2000*/  @P0 SHF.R.U32.HI R0, RZ, R7, R6 ;  /* 0x00000007ff000219 */ /* 0x000fce0000011606 */
.L_x_1544:
[----:B------:R-:W-:Y:S05]  /*2010*/  BSYNC B0 ;  /* 0x0000000000007941 */ /* 0x000fea0003800000 */
.L_x_1542:
[----:B------:R-:W-:-:S05]  /*2020*/  IMAD R3, R0, R5, R5 ;  /* 0x0000000500037224 */ /* 0x000fca00078e0205 */
[----:B------:R-:W-:-:S07]  /*2030*/  VIMNMX R4, R4, R3, PT ;  /* 0x0000000304047248 */ /* 0x000fce0003fe0100 */
.L_x_1541:
[----:B------:R-:W0:Y:S01]  /*2040*/  @P1 LDC R0, c[0x0][0x44c] ;  /* 0x00011300ff001b82 */ /* 0x000e220000000800 */
[----:B------:R-:W-:Y:S01]  /*2050*/  VIADD R4, R4, 0x3f ;  /* 0x0000003f04047836 */ /* 0x000fe20000000000 */
[----:B------:R-:W-:Y:S01]  /*2060*/  MOV R7, R12 ;  /* 0x0000000c00077202 */ /* 0x000fe20000000f00 */
[----:B------:R-:W-:Y:S01]  /*2070*/  IMAD.IADD R156, R220, 0x1, -R219 ;  /* 0x00000001dc9c7824 */ /* 0x000fe200078e0adb */
[----:B------:R-:W-:Y:S02]  /*2080*/  ULDC UR4, c[0x0][0x9dc] ;  /* 0x0002770000047ab9 */ /* 0x000fe40000000800 */
[----:B------:R-:W-:Y:S02]  /*2090*/  SHF.R.S32.HI R3, RZ, 0x1f, R4 ;  /* 0x0000001fff037819 */ /* 0x000fe40000011404 */
[----:B------:R-:W1:Y:S02]  /*20a0*/  @P1 LDC R9, c[0x0][0x450] ;  /* 0x00011400ff091b82 */ /* 0x000e640000000800 */
[----:B------:R-:W-:Y:S01]  /*20b0*/  LEA.HI R3, R3, R4, RZ, 0x6 ;  /* 0x0000000403037211 */ /* 0x000fe200078f30ff */
[----:B0-----:R-:W-:-:S05]  /*20c0*/  @P1 IMAD.HI.U32 R0, R12, R0, RZ ;  /* 0x000000000c001227 */ /* 0x001fca00078e00ff */
[----:B-1----:R-:W-:Y:S02]  /*20d0*/  @P1 SHF.R.U32.HI R7, RZ, R9, R0 ;  /* 0x00000009ff071219 */ /* 0x002fe40000011600 */
[----:B------:R-:W-:-:S03]  /*20e0*/  SHF.R.S32.HI R0, RZ, 0x6, R3 ;  /* 0x00000006ff007819 */ /* 0x000fc60000011403 */
[----:B------:R-:W-:Y:S01]  /*20f0*/  IMAD.IADD R3, R156, 0x1, R7 ;  /* 0x000000019c037824 */ /* 0x000fe200078e0207 */
[----:B------:R-:W-:-:S03]  /*2100*/  VIMNMX R8, R93, R0, PT ;  /* 0x000000005d087248 */ /* 0x000fc60003fe0100 */
[----:B------:R-:W-:Y:S01]  /*2110*/  VIADD R0, R3, -UR4 ;  /* 0x8000000403007c36 */ /* 0x000fe20008000000 */
[----:B------:R-:W-:Y:S06]  /*2120*/  @!P2 BRA `(.L_x_1545) ;  /* 0x000000000044a947 */ /* 0x000fec0003800000 */
[----:B------:R-:W-:Y:S01]  /*2130*/  ISETP.GT.AND P0, PT, R3, -0x1, PT ;  /* 0xffffffff0300780c */ /* 0x000fe20003f04270 */
[----:B------:R-:W-:-:S12]  /*2140*/  BSSY B0, `(.L_x_1546) ;  /* 0x000000d000007945 */ /* 0x000fd80003800000 */
        /* <DEDUP_REMOVED lines=8> */
.L_x_1547:
[----:B------:R-:W-:-:S13]  /*21d0*/  ISETP.NE.AND P0, PT, R5, 0x1, PT ;  /* 0x000000010500780c */ /* 0x000fda0003f05270 */
[----:B------:R-:W0:Y:S02]  /*21e0*/  @P0 LDC.64 R6, c[0x0][0x9e8] ;  /* 0x00027a00ff060b82 */ /* 0x000e240000000a00 */
[----:B0-----:R-:W-:-:S05]  /*21f0*/  @P0 IMAD.HI.U32 R6, R3, R6, RZ ;  /* 0x0000000603060227 */ /* 0x001fca00078e00ff */
[----:B------:R-:W-:-:S07]  /*2200*/  @P0 SHF.R.U32.HI R3, RZ, R7, R6 ;  /* 0x00000007ff030219 */ /* 0x000fce0000011606 */
.L_x_1548:
[----:B------:R-:W-:Y:S05]  /*2210*/  BSYNC B0 ;  /* 0x0000000000007941 */ /* 0x000fea0003800000 */
.L_x_1546:
[----:B------:R-:W-:-:S05]  /*2220*/  IMAD R3, R3, R5, RZ ;  /* 0x0000000503037224 */ /* 0x000fca00078e02ff */
[----:B------:R-:W-:-:S07]  /*2230*/  VIMNMX R0, R0, R3, !PT ;  /* 0x0000000300007248 */ /* 0x000fce0007fe0100 */
.L_x_1545:
[----:B------:R-:W-:Y:S01]  /*2240*/  SHF.R.S32.HI R3, RZ, 0x1f, R0 ;  /* 0x0000001fff037819 */ /* 0x000fe20000011400 */
[----:B------:R-:W-:Y:S01]  /*2250*/  BSSY B0, `(.L_x_1549) ;  /* 0x000002a000007945 */ /* 0x000fe20003800000 */
[----:B------:R-:W-:Y:S02]  /*2260*/  LOP3.LUT R14, R11, 0xff, RZ, 0xc0, !PT ;  /* 0x000000ff0b0e7812 */ /* 0x000fe400078ec0ff */
[----:B------:R-:W-:Y:S01]  /*2270*/  LEA.HI R3, R3, R0, RZ, 0x6 ;  /* 0x0000000003037211 */ /* 0x000fe200078f30ff */
[----:B------:R-:W-:Y:S01]  /*2280*/  IMAD.MOV.U32 R0, RZ, RZ, RZ ;  /* 0x000000ffff007224 */ /* 0x000fe200078e00ff */
[----:B------:R-:W-:Y:S01]  /*2290*/  SHF.R.U32.HI R4, RZ, 0x10, R11 ;  /* 0x00000010ff047819 */ /* 0x000fe2000001160b */
[----:B------:R0:W-:Y:S01]  /*22a0*/  STL [R1+0x90], R14 ;  /* 0x0000900e01007387 */ /* 0x0001e20000100800 */
[----:B------:R-:W-:-:S03]  /*22b0*/  SHF.R.S32.HI R3, RZ, 0x6, R3 ;  /* 0x00000006ff037819 */ /* 0x000fc60000011403 */
[----:B------:R0:W-:Y:S01]  /*22c0*/  STL [R1+0x84], R4 ;  /* 0x0000840401007387 */ /* 0x0001e20000100800 */
[----:B------:R-:W-:-:S04]  /*22d0*/  VIMNMX R9, RZ, R3, !PT ;  /* 0x00000003ff097248 */ /* 0x000fc80007fe0100 */
[----:B------:R-:W-:-:S13]  /*22e0*/  ISETP.GT.AND P0, PT, R8, R9, PT ;  /* 0x000000090800720c */ /* 0x000fda0003f04270 */
[----:B0-----:R-:W-:Y:S05]  /*22f0*/  @!P0 BRA `(.L_x_1550) ;  /* 0x00000000007c8947 */ /* 0x001fea0003800000 */
[----:B------:R-:W-:Y:S01]  /*2300*/  ISETP.NE.AND P0, PT, R4, RZ, PT ;  /* 0x000000ff0400720c */ /* 0x000fe20003f05270 */
[----:B------:R-:W-:-:S03]  /*2310*/  ULDC UR4, c[0x0][0x9f0] ;  /* 0x00027c0000047ab9 */ /* 0x000fc60000000800 */
[----:B------:R-:W-:-:S04]  /*2320*/  SEL R11, R4, UR4, P0 ;  /* 0x00000004040b7c07 */ /* 0x000fc80008000000 */
[-C--:B------:R-:W-:Y:S02]  /*2330*/  IABS R6, R11.reuse ;  /* 0x0000000b00067213 */ /* 0x080fe40000000000 */
[----:B------:R-:W-:Y:S02]  /*2340*/  IADD3 R0, R11, -0x1, R8 ;  /* 0xffffffff0b007810 */ /* 0x000fe40007ffe008 */
[----:B------:R-:W0:Y:S01]  /*2350*/  I2F.RP R3, R6 ;  /* 0x0000000600037306 */ /* 0x000e220000209400 */
[----:B------:R-:W-:Y:S02]  /*2360*/  IABS R12, R11 ;  /* 0x0000000b000c7213 */ /* 0x000fe40000000000 */
[----:B------:R-:W-:-:S04]  /*2370*/  IADD3 R0, -R9, R0, RZ ;  /* 0x0000000009007210 */ /* 0x000fc80007ffe1ff */
[----:B------:R-:W-:Y:S02]  /*2380*/  IABS R10, R0 ;  /* 0x00000000000a7213 */ /* 0x000fe40000000000 */
[----:B------:R-:W-:-:S04]  /*2390*/  LOP3.LUT R0, R0, R11, RZ, 0x3c, !PT ;  /* 0x0000000b00007212 */ /* 0x000fc800078e3cff */
[----:B------:R-:W-:Y:S01]  /*23a0*/  ISETP.GE.AND P2, PT, R0, RZ, PT ;  /* 0x000000ff0000720c */ /* 0x000fe20003f46270 */
[----:B0-----:R-:W0:Y:S02]  /*23b0*/  MUFU.RCP R3, R3 ;  /* 0x0000000300037308 */ /* 0x001e240000001000 */
[----:B0-----:R-:W-:Y:S02]  /*23c0*/  VIADD R4, R3, 0xffffffe ;  /* 0x0ffffffe03047836 */ /* 0x001fe40000000000 */
[----:B------:R-:W-:-:S04]  /*23d0*/  IMAD.MOV R3, RZ, RZ, -R12 ;  /* 0x000000ffff037224 */ /* 0x000fc800078e0a0c */
[----:B------:R0:W1:Y:S02]  /*23e0*/  F2I.FTZ.U32.TRUNC.NTZ R5, R4 ;  /* 0x0000000400057305 */ /* 0x000064000021f000 */
[----:B0-----:R-:W-:Y:S02]  /*23f0*/  IMAD.MOV.U32 R4, RZ, RZ, RZ ;  /* 0x000000ffff047224 */ /* 0x001fe400078e00ff */
[----:B-1----:R-:W-:-:S04]  /*2400*/  IMAD.MOV R7, RZ, RZ, -R5 ;  /* 0x000000ffff077224 */ /* 0x002fc800078e0a05 */
[----:B------:R-:W-:-:S04]  /*2410*/  IMAD R7, R7, R6, RZ ;  /* 0x0000000607077224 */ /* 0x000fc800078e02ff */
[----:B------:R-:W-:-:S04]  /*2420*/  IMAD.HI.U32 R5, R5, R7, R4 ;  /* 0x0000000705057227 */ /* 0x000fc800078e0004 */
[----:B------:R-:W-:-:S04]  /*2430*/  IMAD.MOV.U32 R4, RZ, RZ, R10 ;  /* 0x000000ffff047224 */ /* 0x000fc800078e000a */
[----:B------:R-:W-:-:S04]  /*2440*/  IMAD.HI.U32 R5, R5, R4, RZ ;  /* 0x0000000405057227 */ /* 0x000fc800078e00ff */
[----:B------:R-:W-:-:S05]  /*2450*/  IMAD R3, R5, R3, R4 ;  /* 0x0000000305037224 */ /* 0x000fca00078e0204 */
[----:B------:R-:W-:-:S13]  /*2460*/  ISETP.GT.U32.AND P1, PT, R6, R3, PT ;  /* 0x000000030600720c */ /* 0x000fda0003f24070 */
[----:B------:R-:W-:Y:S02]  /*2470*/  @!P1 IMAD.IADD R3, R3, 0x1, -R6 ;  /* 0x0000000103039824 */ /* 0x000fe400078e0a06 */
[----:B------:R-:W-:Y:S01]  /*2480*/  @!P1 VIADD R5, R5, 0x1 ;  /* 0x0000000105059836 */ /* 0x000fe20000000000 */
[----:B------:R-:W-:Y:S02]  /*2490*/  ISETP.NE.AND P1, PT, R11, RZ, PT ;  /* 0x000000ff0b00720c */ /* 0x000fe40003f25270 */
[----:B------:R-:W-:-:S13]  /*24a0*/  ISETP.GE.U32.AND P0, PT, R3, R6, PT ;  /* 0x000000060300720c */ /* 0x000fda0003f06070 */
[----:B------:R-:W-:-:S05]  /*24b0*/  @P0 VIADD R5, R5, 0x1 ;  /* 0x0000000105050836 */ /* 0x000fca0000000000 */
[----:B------:R-:W-:-:S05]  /*24c0*/  MOV R0, R5 ;  /* 0x0000000500007202 */ /* 0x000fca0000000f00 */
[----:B------:R-:W-:Y:S01]  /*24d0*/  @!P2 IMAD.MOV R0, RZ, RZ, -R0 ;  /* 0x000000ffff00a224 */ /* 0x000fe200078e0a00 */
[----:B------:R-:W-:-:S07]  /*24e0*/  @!P1 LOP3.LUT R0, RZ, R11, RZ, 0x33, !PT ;  /* 0x0000000bff009212 */ /* 0x000fce00078e33ff */
.L_x_1550:
[----:B------:R-:W-:Y:S05]  /*24f0*/  BSYNC B0 ;  /* 0x0000000000007941 */ /* 0x000fea0003800000 */
.L_x_1549:
[----:B------:R-:W-:-:S05]  /*2500*/  IMAD R3, R14, R0, R9 ;  /* 0x000000000e037224 */ /* 0x000fca00078e0209 */
[C---:B------:R-:W-:Y:S01]  /*2510*/  VIADDMNMX R0, R3.reuse, R0, R8, PT ;  /* 0x0000000003007246 */ /* 0x040fe20003800108 */
[----:B------:R-:W-:-:S04]  /*2520*/  IMAD R3, R3, 0x40, -R13 ;  /* 0x0000004003037824 */ /* 0x000fc800078e0a0d */
[----:B------:R-:W-:Y:S01]  /*2530*/  IMAD R5, R0, 0x40, -R13 ;  /* 0x0000004000057824 */ /* 0x000fe200078e0a0d */
[----:B------:R-:W-:-:S04]  /*2540*/  VIMNMX R3, RZ, R3, !PT ;  /* 0x00000003ff037248 */ /* 0x000fc80007fe0100 */
[----:B------:R-:W-:Y:S02]  /*2550*/  VIMNMX R0, R5, R2, PT ;  /* 0x0000000205007248 */ /* 0x000fe40003fe0100 */
[----:B------:R-:W-:Y:S02]  /*2560*/  SHF.R.U32.HI R24, RZ, 0x6, R3 ;  /* 0x00000006ff187819 */ /* 0x000fe40000011603 */
[----:B------:R-:W-:-:S03]  /*2570*/  ISETP.GT.AND P0, PT, R0, R3, PT ;  /* 0x000000030000720c */ /* 0x000fc60003f04270 */
[----:B------:R-:W-:-:S10]  /*2580*/  IMAD.MOV.U32 R25, RZ, RZ, R24 ;  /* 0x000000ffff197224 */ /* 0x000fd400078e0018 */
[----:B------:R-:W-:-:S05]  /*2590*/  @P0 VIADD R0, R0, 0x3f ;  /* 0x0000003f00000836 */ /* 0x000fca0000000000 */
[----:B------:R-:W-:-:S04]  /*25a0*/  @P0 SHF.R.S32.HI R3, RZ, 0x1f, R0 ;  /* 0x0000001fff030819 */ /* 0x000fc80000011400 */
[----:B------:R-:W-:-:S04]  /*25b0*/  @P0 LEA.HI R3, R3, R0, RZ, 0x6 ;  /* 0x0000000003030211 */ /* 0x000fc800078f30ff */
[----:B------:R-:W-:Y:S02]  /*25c0*/  @P0 SHF.R.S32.HI R25, RZ, 0x6, R3 ;  /* 0x00000006ff190819 */ /* 0x000fe40000011403 */
[----:B------:R-:W-:Y:S02]  /*25d0*/  PLOP3.LUT P0, PT, PT, PT, PT, 0x80, 0x0 ;  /* 0x000000000000781c */ /* 0x000fe40003f0f070 */
[----:B------:R-:W-:-:S13]  /*25e0*/  ISETP.GT.AND P1, PT, R25, R24, PT ;  /* 0x000000181900720c */ /* 0x000fda0003f24270 */
[----:B------:R-:W-:Y:S05]  /*25f0*/  @!P1 BRA `(.L_x_1551) ;  /* 0x00000068003c9947 */ /* 0x000fea0003800000 */
[----:B------:R-:W-:Y:S01]  /*2600*/  VIADD R0, R17, 0x20400 ;  /* 0x0002040011007836 */ /* 0x000fe20000000000 */
[----:B------:R-:W-:Y:S04]  /*2610*/  BSSY B6, `(.L_x_1552) ;  /* 0x0000013000067945 */ /* 0x000fe80003800000 */
[----:B------:R-:W-:-:S13]  /*2620*/  LOP3.LUT P0, RZ, R0, 0x3ff, RZ, 0xc0, !PT ;  /* 0x000003ff00ff7812 */ /* 0x000fda000780c0ff */
        /* <DEDUP_REMOVED lines=16> */
[----:B0----5:R-:W-:Y:S05]  /*2730*/  CALL.ABS.NOINC R14 ;  /* 0x000000000e007343 */ /* 0x021fea0003c00000 */
.L_x_1553:
[----:B------:R-:W-:Y:S05]  /*2740*/  BSYNC B6 ;  /* 0x0000000000067941 */ /* 0x000fea0003800000 */
.L_x_1552:
        /* <DEDUP_REMOVED lines=12> */
[----:B------:R-:W-:Y:S02]  /*2810*/  IMAD.U32 R11, RZ, RZ, UR7 ;  /* 0x00000007ff0b7e24 */ /* 0x000fe4000f8e00ff */
[----:B------:R-:W-:-:S02]  /*2820*/  IMAD.U32 R6, RZ, RZ, UR4 ;  /* 0x00000004ff067e24 */ /* 0x000fc4000f8e00ff */
[----:B------:R-:W-:Y:S02]  /*2830*/  IMAD.U32 R7, RZ, RZ, UR5 ;  /* 0x00000005ff077e24 */ /* 0x000fe4000f8e00ff */
[----:B------:R-:W-:Y:S02]  /*2840*/  IMAD.MOV.U32 R8, RZ, RZ, 0x70 ;  /* 0x00000070ff087424 */ /* 0x000fe400078e00ff */
[----:B------:R-:W-:Y:S02]  /*2850*/  IMAD.MOV.U32 R12, RZ, RZ, 0x1 ;  /* 0x00000001ff0c7424 */ /* 0x000fe400078e00ff */
[----:B------:R-:W-:-:S07]  /*2860*/  IMAD.MOV.U32 R13, RZ, RZ, RZ ;  /* 0x000000ffff0d7224 */ /* 0x000fce00078e00ff */
[----:B------:R-:W-:-:S07]  /*2870*/  LEPC R20, `(.L_x_1555) ;  /* 0x000000001014794e */ /* 0x000fce0000000000 */
[----:B0----5:R-:W-:Y:S05]  /*2880*/  CALL.ABS.NOINC R14 ;  /* 0x000000000e007343 */ /* 0x021fea0003c00000 */
.L_x_1555:
[----:B------:R-:W-:Y:S05]  /*2890*/  BSYNC B6 ;  /* 0x0000000000067941 */ /* 0x000fea0003800000 */
.L_x_1554:
[----:B------:R-:W-:Y:S01]  /*28a0*/  ULDC.64 UR4, c[0x0][0x9f8] ;  /* 0x00027e0000047ab9 */ /* 0x000fe20000000a00 */
[----:B------:R-:W2:Y:S01]  /*28b0*/  LDL R30, [R1+0xc] ;  /* 0x00000c00011e7983 */ /* 0x000ea20000100800 */
[----:B------:R-:W-:-:S03]  /*28c0*/  ISETP.NE.U32.AND P0, PT, RZ, UR4, PT ;  /* 0x00000004ff007c0c */ /* 0x000fc6000bf05070 */
[----:B------:R-:W3:Y:S01]  /*28d0*/  LDL R33, [R1+0x60] ;  /* 0x0000600001217983 */ /* 0x000ee20000100800 */
[----:B------:R-:W-:-:S03]  /*28e0*/  ISETP.NE.AND.EX P0, PT, RZ, UR5, PT, P0 ;  /* 0x00000005ff007c0c */ /* 0x000fc6000bf05300 */
[----:B------:R-:W4:Y:S01]  /*28f0*/  LDL R32, [R1+0x5c] ;  /* 0x00005c0001207983 */ /* 0x000f220000100800 */
[----:B------:R-:W-:Y:S01]  /*2900*/  IMAD.MOV.U32 R3, RZ, RZ, R27 ;  /* 0x000000ffff037224 */ /* 0x000fe200078e001b */
[----:B------:R-:W-:Y:S01]  /*2910*/  ULDC UR4, c[0x0][0x2f4] ;  /* 0x0000bd0000047ab9 */ /* 0x000fe20000000800 */
[----:B------:R-:W0:Y:S01]  /*2920*/  LDC R91, c[0x0][0x3f4] ;  /* 0x0000fd00ff5b7b82 */ /* 0x000e220000000800 */
[----:B------:R-:W4:Y:S04]  /*2930*/  LDL R31, [R1+0xcc] ;  /* 0x0000cc00011f7983 */ /* 0x000f280000100800 */
[----:B------:R-:W4:Y:S03]  /*2940*/  LDL R20, [R1+0xc8] ;  /* 0x0000c80001147983 */ /* 0x000f260000100800 */
[----:B------:R-:W1:Y:S01]  /*2950*/  @P0 LDC.64 R4, c[0x0][0x9f8] ;  /* 0x00027e00ff040b82 */ /* 0x000e620000000a00 */
[----:B------:R-:W-:Y:S01]  /*2960*/  ISETP.GE.AND P1, PT, R203, UR4, PT ;  /* 0x00000004cb007c0c */ /* 0x000fe2000bf26270 */
[----:B------:R-:W4:Y:S04]  /*2970*/  LDL R26, [R1+0x6c] ;  /* 0x00006c00011a7983 */ /* 0x000f280000100800 */
[----:B------:R-:W4:Y:S02]  /*2980*/  LDL R21, [R1+0x68] ;  /* 0x0000680001157983 */ /* 0x000f240000100800 */
[----:B------:R-:W0:Y:S08]  /*2990*/  LDC.64 R12, c[0x0][0x408] ;  /* 0x00010200ff0c7b82 */ /* 0x000e300000000a00 */
[----:B------:R-:W2:Y:S01]  /*29a0*/  LDC.64 R10, c[0x0][0x3f8] ;  /* 0x0000fe00ff0a7b82 */ /* 0x000ea20000000a00 */
[----:B-1----:R-:W-:-:S05]  /*29b0*/  @P0 IMAD.WIDE R4, R27, 0x4, R4 ;  /* 0x000000041b040825 */ /* 0x002fca00078e0204 */
[----:B------:R1:W4:Y:S01]  /*29c0*/  @P0 LDG.E R3, desc[UR60][R4.64] ;  /* 0x0000003c04030981 */ /* 0x000322000c1e1900 */
[----:B------:R-:W-:Y:S02]  /*29d0*/  ISETP.GE.AND P0, PT, R18, UR4, PT ;  /* 0x0000000412007c0c */ /* 0x000fe4000bf06270 */
[----:B-1----:R-:W-:Y:S02]  /*29e0*/  SEL R4, RZ, 0xffffffff, P1 ;  /* 0xffffffffff047807 */ /* 0x002fe40000800000 */
[----:B------:R-:W-:-:S03]  /*29f0*/  SEL R0, RZ, 0x1, P0 ;  /* 0x00000001ff007807 */ /* 0x000fc60000000000 */
[----:B------:R-:W-:-:S05]  /*2a00*/  IMAD.SHL.U32 R5, R4, 0x2, RZ ;  /* 0x0000000204057824 */ /* 0x000fca00078e00ff */
[----:B------:R-:W-:Y:S01]  /*2a10*/  LOP3.LUT R4, R5, 0x2, R0, 0xe2, !PT ;  /* 0x0000000205047812 */ /* 0x000fe200078ee200 */
[----:B------:R-:W-:Y:S02]  /*2a20*/  IMAD.IADD R0, R28, 0x1, R29 ;  /* 0x000000011c007824 */ /* 0x000fe400078e021d */
[----:B------:R-:W4:Y:S01]  /*2a30*/  LDL R28, [R1+0x80] ;  /* 0x00008000011c7983 */ /* 0x000f220000100800 */
[----:B------:R-:W-:-:S04]  /*2a40*/  ISETP.GE.AND P2, PT, R22, UR4, PT ;  /* 0x0000000416007c0c */ /* 0x000fc8000bf46270 */
[----:B------:R-:W-:Y:S02]  /*2a50*/  SEL R5, RZ, 0x4, P2 ;  /* 0x00000004ff057807 */ /* 0x000fe40001000000 */
[----:B0-----:R-:W-:Y:S02]  /*2a60*/  ISETP.GE.AND P2, PT, R18, R91, PT ;  /* 0x0000005b1200720c */ /* 0x001fe40003f46270 */
[----:B------:R-:W-:Y:S02]  /*2a70*/  LOP3.LUT R14, R4, R5, RZ, 0xfc, !PT ;  /* 0x00000005040e7212 */ /* 0x000fe400078efcff */
[----:B------:R-:W-:Y:S02]  /*2a80*/  ISETP.GE.AND P1, PT, R203, R91, PT ;  /* 0x0000005bcb00720c */ /* 0x000fe40003f26270 */
[----:B------:R-:W-:Y:S02]  /*2a90*/  SEL R5, R91, RZ, P2 ;  /* 0x000000ff5b057207 */ /* 0x000fe40001000000 */
[----:B------:R-:W-:-:S03]  /*2aa0*/  SHF.R.S32.HI R205, RZ, 0x1f, R204 ;  /* 0x0000001fffcd7819 */ /* 0x000fc600000114cc */
[----:B------:R-:W-:Y:S01]  /*2ab0*/  IMAD.IADD R5, R18, 0x1, R5 ;  /* 0x0000000112057824 */ /* 0x000fe200078e0205 */
[----:B------:R-:W0:Y:S01]  /*2ac0*/  S2R R94, SR_TID.X ;  /* 0x00000000005e7919 */ /* 0x000e220000002100 */
[----:B-----5:R-:W-:Y:S02]  /*2ad0*/  SHF.R.S32.HI R15, RZ, 0x1f, R92 ;  /* 0x0000001fff0f7819 */ /* 0x020fe4000001145c */
[----:B------:R-:W-:Y:S01]  /*2ae0*/  ISETP.GE.AND P0, PT, R23, UR4, PT ;  /* 0x0000000417007c0c */ /* 0x000fe2000bf06270 */
[----:B------:R-:W-:Y:S01]  /*2af0*/  IMAD.SHL.U32 R27, R12, 0x20, RZ ;  /* 0x000000200c1b7824 */ /* 0x000fe200078e00ff */
[----:B------:R-:W-:Y:S02]  /*2b00*/  LOP3.LUT R29, R14, 0x1, RZ, 0xc0, !PT ;  /* 0x000000010e1d7812 */ /* 0x000fe400078ec0ff */
[----:B0-----:R-:W-:Y:S02]  /*2b10*/  LEA.HI R94, R94, 0x8, RZ, 0x19 ;  /* 0x000000085e5e7811 */ /* 0x001fe400078fc8ff */
[----:B--2---:R-:W-:-:S05]  /*2b20*/  SHF.R.S32.HI R9, RZ, 0x1f, R30 ;  /* 0x0000001fff097819 */ /* 0x004fca000001141e */
[C---:B------:R-:W-:Y:S02]  /*2b30*/  IMAD R4, R9.reuse, R12, RZ ;  /* 0x0000000c09047224 */ /* 0x040fe400078e02ff */
[-C--:B------:R-:W-:Y:S02]  /*2b40*/  IMAD R6, R9, R10.reuse, RZ ;  /* 0x0000000a09067224 */ /* 0x080fe400078e02ff */
[C---:B------:R-:W-:Y:S01]  /*2b50*/  IMAD R9, R30.reuse, R13, R4 ;  /* 0x0000000d1e097224 */ /* 0x040fe200078e0204 */
[----:B------:R-:W-:Y:S01]  /*2b60*/  SEL R4, R91, RZ, P1 ;  /* 0x000000ff5b047207 */ /* 0x000fe20000800000 */
[C---:B------:R-:W-:Y:S02]  /*2b70*/  IMAD R7, R30.reuse, R11, R6 ;  /* 0x0000000b1e077224 */ /* 0x040fe400078e0206 */
[----:B------:R-:W-:-:S04]  /*2b80*/  IMAD.WIDE.U32 R78, R30, R10, R204 ;  /* 0x0000000a1e4e7225 */ /* 0x000fc800078e00cc */
[----:B------:R-:W-:-:S04]  /*2b90*/  IMAD.WIDE.U32 R80, R30, R10, R18 ;  /* 0x0000000a1e507225 */ /* 0x000fc800078e0012 */
[----:B------:R-:W-:Y:S01]  /*2ba0*/  IMAD.IADD R6, R203, 0x1, R4 ;  /* 0x00000001cb067824 */ /* 0x000fe200078e0204 */
[----:B------:R-:W-:Y:S01]  /*2bb0*/  SHF.R.S32.HI R4, RZ, 0x1f, R5 ;  /* 0x0000001fff047819 */ /* 0x000fe20000011405 */
[----:B------:R-:W-:Y:S01]  /*2bc0*/  IMAD.IADD R81, R7, 0x1, R81 ;  /* 0x0000000107517824 */ /* 0x000fe200078e0251 */
[----:B------:R-:W-:Y:S02]  /*2bd0*/  IADD3 R79, R79, R7, RZ ;  /* 0x000000074f4f7210 */ /* 0x000fe40007ffe0ff */
[----:B------:R-:W-:Y:S02]  /*2be0*/  SHF.R.S32.HI R7, RZ, 0x1f, R6 ;  /* 0x0000001fff077819 */ /* 0x000fe40000011406 */
[CC--:B------:R-:W-:Y:S02]  /*2bf0*/  LEA.HI R68, R4.reuse, R5.reuse, RZ, 0x3 ;  /* 0x0000000504447211 */ /* 0x0c0fe400078f18ff */
[----:B------:R-:W-:Y:S02]  /*2c00*/  LEA.HI R4, R4, R5, RZ, 0x6 ;  /* 0x0000000504047211 */ /* 0x000fe400078f30ff */
[----:B------:R-:W-:-:S02]  /*2c10*/  LEA.HI R70, R7, R6, RZ, 0x3 ;  /* 0x0000000607467211 */ /* 0x000fc400078f18ff */
[----:B------:R-:W-:Y:S02]  /*2c20*/  LEA.HI R6, R7, R6, RZ, 0x6 ;  /* 0x0000000607067211 */ /* 0x000fe400078f30ff */
[----:B------:R-:W-:Y:S01]  /*2c30*/  SHF.L.U32 R5, R4, 0x6, RZ ;  /* 0x0000000604057819 */ /* 0x000fe200000006ff */
[-C--:B------:R-:W-:Y:S01]  /*2c40*/  IMAD.WIDE.U32 R82, R30, R12.reuse, R204 ;  /* 0x0000000c1e527225 */ /* 0x080fe200078e00cc */
[--C-:B---3--:R-:W-:Y:S02]  /*2c50*/  LOP3.LUT R4, R33, 0x38, R68.reuse, 0xf8, !PT ;  /* 0x0000003821047812 */ /* 0x108fe400078ef844 */
[----:B----4-:R-:W-:Y:S01]  /*2c60*/  LOP3.LUT R8, R32, 0x38, R68, 0xf8, !PT ;  /* 0x0000003820087812 */ /* 0x010fe200078ef844 */
[----:B------:R-:W-:Y:S01]  /*2c70*/  IMAD.WIDE.U32 R84, R30, R12, R18 ;  /* 0x0000000c1e547225 */ /* 0x000fe200078e0012 */
[----:B------:R-:W-:Y:S02]  /*2c80*/  LOP3.LUT R5, R5, 0xfffff000, RZ, 0xc0, !PT ;  /* 0xfffff00005057812 */ /* 0x000fe400078ec0ff */
[----:B------:R-:W-:Y:S01]  /*2c90*/  LOP3.LUT R4, R4, R31, RZ, 0x3c, !PT ;  /* 0x0000001f04047212 */ /* 0x000fe200078e3cff */
[----:B------:R-:W-:Y:S01]  /*2ca0*/  IMAD.SHL.U32 R7, R6, 0x40, RZ ;  /* 0x0000004006077824 */ /* 0x000fe200078e00ff */
[--C-:B------:R-:W-:Y:S01]  /*2cb0*/  LOP3.LUT R6, R33, 0x38, R70.reuse, 0xf8, !PT ;  /* 0x0000003821067812 */ /* 0x100fe200078ef846 */
[----:B------:R-:W-:Y:S01]  /*2cc0*/  IMAD.IADD R83, R83, 0x1, R9 ;  /* 0x0000000153537824 */ /* 0x000fe200078e0209 */
[----:B------:R-:W-:Y:S01]  /*2cd0*/  LOP3.LUT R8, R8, R20, RZ, 0x3c, !PT ;  /* 0x0000001408087212 */ /* 0x000fe200078e3cff */
[----:B------:R-:W-:Y:S01]  /*2ce0*/  IMAD.IADD R85, R9, 0x1, R85 ;  /* 0x0000000109557824 */ /* 0x000fe200078e0255 */
[----:B------:R-:W-:-:S02]  /*2cf0*/  LOP3.LUT R9, R32, 0x38, R70, 0xf8, !PT ;  /* 0x0000003820097812 */ /* 0x000fc400078ef846 */
[--C-:B------:R-:W-:Y:S02]  /*2d00*/  IADD3 R89, R4, R5, R26.reuse ;  /* 0x0000000504597210 */ /* 0x100fe40007ffe01a */
[----:B------:R-:W-:Y:S02]  /*2d10*/  LOP3.LUT R7, R7, 0xfffff000, RZ, 0xc0, !PT ;  /* 0xfffff00007077812 */ /* 0x000fe400078ec0ff */
[----:B------:R-:W-:Y:S02]  /*2d20*/  LOP3.LUT R6, R6, R31, RZ, 0x3c, !PT ;  /* 0x0000001f06067212 */ /* 0x000fe400078e3cff */
[--C-:B------:R-:W-:Y:S01]  /*2d30*/  IADD3 R4, R8, R5, R21.reuse ;  /* 0x0000000508047210 */ /* 0x100fe20007ffe015 */
[----:B------:R-:W-:Y:S01]  /*2d40*/  IMAD R8, R15, R10, RZ ;  /* 0x0000000a0f087224 */ /* 0x000fe200078e02ff */
[----:B------:R-:W-:Y:S02]  /*2d50*/  LOP3.LUT R20, R9, R20, RZ, 0x3c, !PT ;  /* 0x0000001409147212 */ /* 0x000fe400078e3cff */
[----:B------:R-:W-:Y:S01]  /*2d60*/  IADD3 R5, R6, R7, R26 ;  /* 0x0000000706057210 */ /* 0x000fe20007ffe01a */
[----:B------:R-:W-:Y:S01]  /*2d70*/  IMAD R33, R92, R11, R8 ;  /* 0x0000000b5c217224 */ /* 0x000fe200078e0208 */
[----:B------:R-:W-:Y:S01]  /*2d80*/  IADD3 R6, R20, R7, R21 ;  /* 0x0000000714067210 */ /* 0x000fe20007ffe015 */
[----:B------:R-:W-:Y:S01]  /*2d90*/  IMAD R15, R15, R12, RZ ;  /* 0x0000000c0f0f7224 */ /* 0x000fe200078e02ff */
[----:B------:R-:W-:-:S02]  /*2da0*/  SHF.L.U64.HI R7, R10, 0x6, R11 ;  /* 0x000000060a077819 */ /* 0x000fc4000001020b */
[----:B------:R-:W-:Y:S02]  /*2db0*/  SHF.L.U64.HI R8, R10, 0x5, R11 ;  /* 0x000000050a087819 */ /* 0x000fe4000001020b */
[----:B------:R-:W-:Y:S01]  /*2dc0*/  SEL R11, RZ, 0x8, P0 ;  /* 0x00000008ff0b7807 */ /* 0x000fe20000000000 */
[CC--:B------:R-:W-:Y:S01]  /*2dd0*/  IMAD.WIDE.U32 R78, R92.reuse, R10.reuse, R78 ;  /* 0x0000000a5c4e7225 */ /* 0x0c0fe200078e004e */
[----:B------:R-:W-:Y:S02]  /*2de0*/  SHF.R.S32.HI R35, RZ, 0x3, R68 ;  /* 0x00000003ff237819 */ /* 0x000fe40000011444 */
[----:B------:R-:W-:Y:S01]  /*2df0*/  SHF.R.S32.HI R69, RZ, 0x3, R70 ;  /* 0x00000003ff457819 */ /* 0x000fe20000011446 */
[----:B------:R-:W-:Y:S01]  /*2e00*/  IMAD.WIDE.U32 R80, R92, R10, R80 ;  /* 0x0000000a5c507225 */ /* 0x000fe200078e0050 */
[----:B------:R-:W-:Y:S02]  /*2e10*/  LOP3.LUT R11, R14, R11, RZ, 0xfc, !PT ;  /* 0x0000000b0e0b7212 */ /* 0x000fe400078efcff */
[----:B------:R-:W-:Y:S01]  /*2e20*/  LOP3.LUT R68, R68, 0xfffffff8, RZ, 0xc0, !PT ;  /* 0xfffffff844447812 */ /* 0x000fe200078ec0ff */
[----:B------:R-:W-:Y:S01]  /*2e30*/  IMAD R15, R92, R13, R15 ;  /* 0x0000000d5c0f7224 */ /* 0x000fe200078e020f */
[----:B------:R-:W-:Y:S01]  /*2e40*/  LOP3.LUT R70, R70, 0xfffffff8, RZ, 0xc0, !PT ;  /* 0xfffffff846467812 */ /* 0x000fe200078ec0ff */
[----:B------:R-:W-:-:S04]  /*2e50*/  IMAD.WIDE.U32 R82, R92, R12, R82 ;  /* 0x0000000c5c527225 */ /* 0x000fc800078e0052 */
[----:B------:R-:W-:Y:S01]  /*2e60*/  IMAD.WIDE.U32 R84, R92, R12, R84 ;  /* 0x0000000c5c547225 */ /* 0x000fe200078e0054 */
[C-C-:B------:R-:W-:Y:S02]  /*2e70*/  SHF.L.U64.HI R20, R12.reuse, 0x6, R13.reuse ;  /* 0x000000060c147819 */ /* 0x140fe4000001020d */
[----:B------:R-:W-:Y:S01]  /*2e80*/  SHF.L.U64.HI R21, R12, 0x5, R13 ;  /* 0x000000050c157819 */ /* 0x000fe2000001020d */
[----:B------:R-:W-:Y:S01]  /*2e90*/  IMAD.SHL.U32 R9, R10, 0x40, RZ ;  /* 0x000000400a097824 */ /* 0x000fe200078e00ff */
[----:B------:R-:W-:Y:S01]  /*2ea0*/  SHF.L.U32 R91, R91, 0x1, RZ ;  /* 0x000000015b5b7819 */ /* 0x000fe200000006ff */
[----:B------:R-:W-:Y:S01]  /*2eb0*/  IMAD R28, R28, 0x20, R30 ;  /* 0x000000201c1c7824 */ /* 0x000fe200078e021e */
[----:B------:R-:W-:Y:S01]  /*2ec0*/  SHF.R.S32.HI R30, RZ, 0x1f, R3 ;  /* 0x0000001fff1e7819 */ /* 0x000fe20000011403 */
[----:B------:R-:W-:Y:S01]  /*2ed0*/  IMAD.IADD R31, R79, 0x1, R33 ;  /* 0x000000014f1f7824 */ /* 0x000fe200078e0221 */
[----:B------:R-:W-:Y:S01]  /*2ee0*/  LOP3.LUT R71, R11, 0x2, RZ, 0xc0, !PT ;  /* 0x000000020b477812 */ /* 0x000fe200078ec0ff */
[----:B------:R-:W-:Y:S01]  /*2ef0*/  IMAD.IADD R32, R33, 0x1, R81 ;  /* 0x0000000121207824 */ /* 0x000fe200078e0251 */
[C---:B------:R-:W-:Y:S01]  /*2f00*/  LOP3.LUT R76, R11.reuse, 0x4, RZ, 0xc0, !PT ;  /* 0x000000040b4c7812 */ /* 0x040fe200078ec0ff */
[----:B------:R-:W-:Y:S01]  /*2f10*/  IMAD.SHL.U32 R10, R10, 0x20, RZ ;  /* 0x000000200a0a7824 */ /* 0x000fe200078e00ff */
[----:B------:R-:W-:Y:S01]  /*2f20*/  LOP3.LUT R77, R11, 0x8, RZ, 0xc0, !PT ;  /* 0x000000080b4d7812 */ /* 0x000fe200078ec0ff */
[----:B------:R-:W-:Y:S01]  /*2f30*/  IMAD.SHL.U32 R26, R12, 0x40, RZ ;  /* 0x000000400c1a7824 */ /* 0x000fe200078e00ff */
[----:B------:R-:W-:Y:S01]  /*2f40*/  SHF.R.S32.HI R86, RZ, 0x1f, R68 ;  /* 0x0000001fff567819 */ /* 0x000fe20000011444 */
[----:B------:R-:W-:Y:S01]  /*2f50*/  IMAD.IADD R33, R83, 0x1, R15 ;  /* 0x0000000153217824 */ /* 0x000fe200078e020f */
[----:B------:R-:W-:Y:S01]  /*2f60*/  SHF.R.S32.HI R87, RZ, 0x1f, R70 ;  /* 0x0000001fff577819 */ /* 0x000fe20000011446 */
[----:B------:R-:W-:-:S07]  /*2f70*/  IMAD.IADD R34, R15, 0x1, R85 ;  /* 0x000000010f227824 */ /* 0x000fce00078e0255 */
.L_x_1637:
[----:B--2---:R-:W2:Y:S01]  /*2f80*/  LDL R39, [R1+0x7c] ;  /* 0x00007c0001277983 */ /* 0x004ea20000100800 */
[----:B0-----:R-:W0:Y:S01]  /*2f90*/  LDC R98, c[0x0][0x430] ;  /* 0x00010c00ff627b82 */ /* 0x001e220000000800 */
[----:B------:R-:W-:Y:S02]  /*2fa0*/  VIADD R25, R25, 0xffffffff ;  /* 0xffffffff19197836 */ /* 0x000fe40000000000 */
[----:B------:R-:W-:Y:S02]  /*2fb0*/  IMAD.MOV.U32 R99, RZ, RZ, RZ ;  /* 0x000000ffff637224 */ /* 0x000fe400078e00ff */
[----:B------:R-:W-:-:S03]  /*2fc0*/  IMAD R13, R25, 0x40, R28 ;  /* 0x00000040190d7824 */ /* 0x000fc600078e021c */
[----:B------:R-:W1:Y:S02]  /*2fd0*/  LDC R101, c[0x0][0x3f4] ;  /* 0x0000fd00ff657b82 */ /* 0x000e640000000800 */
[----:B------:R-:W-:Y:S02]  /*2fe0*/  ISETP.GE.AND P0, PT, R13, R2, PT ;  /* 0x000000020d00720c */ /* 0x000fe40003f06270 */
[----:B------:R-:W-:Y:S02]  /*2ff0*/  IADD3 R40, R0, R13, RZ ;  /* 0x0000000d00287210 */ /* 0x000fe40007ffe0ff */
[----:B------:R-:W-:-:S03]  /*3000*/  ISETP.GT.OR P0, PT, R28, 0x3f, P0 ;  /* 0x0000003f1c00780c */ /* 0x000fc60000704670 */
[----:B------:R-:W-:Y:S01]  /*3010*/  IMAD.MOV.U32 R36, RZ, RZ, R40 ;  /* 0x000000ffff247224 */ /* 0x000fe200078e0028 */
[----:B0-----:R-:W-:-:S09]  /*3020*/  ISETP.NE.AND P3, PT, R98, 0x1, PT ;  /* 0x000000016200780c */ /* 0x001fd20003f65270 */
[----:B------:R-:W0:Y:S08]  /*3030*/  @!P0 LDC.64 R14, c[0x0][0x428] ;  /* 0x00010a00ff0e8b82 */ /* 0x000e300000000a00 */
[----:B------:R-:W3:Y:S08]  /*3040*/  @!P0 LDC.64 R12, c[0x0][0x418] ;  /* 0x00010600ff0c8b82 */ /* 0x000ef00000000a00 */
[----:B------:R-:W4:Y:S08]  /*3050*/  @P3 LDC R11, c[0x0][0x434] ;  /* 0x00010d00ff0b3b82 */ /* 0x000f300000000800 */
[----:B------:R-:W1:Y:S01]  /*3060*/  @P3 LDC R38, c[0x0][0x438] ;  /* 0x00010e00ff263b82 */ /* 0x000e620000000800 */
[----:B----4-:R-:W-:-:S05]  /*3070*/  @P3 IMAD.HI.U32 R11, R40, R11, RZ ;  /* 0x0000000b280b3227 */ /* 0x010fca00078e00ff */
[----:B-1----:R-:W-:Y:S01]  /*3080*/  @P3 SHF.R.U32.HI R36, RZ, R38, R11 ;  /* 0x00000026ff243219 */ /* 0x002fe2000001160b */
[----:B0-----:R-:W-:-:S03]  /*3090*/  @!P0 IMAD R38, R30, R14, RZ ;  /* 0x0000000e1e268224 */ /* 0x001fc600078e02ff */
[----:B------:R-:W-:Y:S01]  /*30a0*/  @!P0 SHF.R.S32.HI R37, RZ, 0x1f, R36 ;  /* 0x0000001fff258819 */ /* 0x000fe20000011424 */
[C---:B------:R-:W-:Y:S02]  /*30b0*/  @!P0 IMAD R11, R3.reuse, R15, R38 ;  /* 0x0000000f030b8224 */ /* 0x040fe400078e0226 */
[----:B------:R-:W-:-:S04]  /*30c0*/  @!P0 IMAD.WIDE.U32 R14, R3, R14, R36 ;  /* 0x0000000e030e8225 */ /* 0x000fc800078e0024 */
[----:B------:R-:W-:Y:S01]  /*30d0*/  @!P0 IMAD.IADD R11, R15, 0x1, R11 ;  /* 0x000000010f0b8824 */ /* 0x000fe200078e020b */
[----:B---3--:R-:W-:-:S04]  /*30e0*/  @!P0 LEA R12, P3, R14, R12, 0x2 ;  /* 0x0000000c0e0c8211 */ /* 0x008fc800078610ff */
[----:B------:R-:W-:-:S05]  /*30f0*/  @!P0 LEA.HI.X R13, R14, R13, R11, 0x2, P3 ;  /* 0x0000000d0e0d8211 */ /* 0x000fca00018f140b */
[----:B-----5:R0:W5:Y:S01]  /*3100*/  @!P0 LDG.E R99, desc[UR60][R12.64] ;  /* 0x0000003c0c638981 */ /* 0x020162000c1e1900 */
[----:B------:R-:W-:Y:S01]  /*3110*/  ISETP.GE.AND P0, PT, R101, 0x1, PT ;  /* 0x000000016500780c */ /* 0x000fe20003f06270 */
[----:B------:R-:W-:Y:S01]  /*3120*/  IMAD.MOV R11, RZ, RZ, -R36 ;  /* 0x000000ffff0b7224 */ /* 0x000fe200078e0a24 */
[----:B------:R-:W-:Y:S05]  /*3130*/  YIELD ;  /* 0x0000000000007946 */ /* 0x000fea0003800000 */
[----:B------:R-:W-:Y:S01]  /*3140*/  BSSY B0, `(.L_x_1556) ;  /* 0x0000567000007945 */ /* 0x000fe20003800000 */
[----:B------:R-:W-:Y:S01]  /*3150*/  IMAD R98, R98, R11, R40 ;  /* 0x0000000b62627224 */ /* 0x000fe200078e0228 */
[----:B------:R-:W-:Y:S01]  /*3160*/  ISETP.GT.AND P3, PT, R25, R24, PT ;  /* 0x000000181900720c */ /* 0x000fe20003f64270 */
[----:B--2---:R-:W-:-:S04]  /*3170*/  IMAD R90, R200, 0x4000, R39 ;  /* 0x00004000c85a7824 */ /* 0x004fc800078e0227 */
[----:B------:R-:W-:Y:S01]  /*3180*/  IMAD R90, R90, 0x2, R17 ;  /* 0x000000025a5a7824 */ /* 0x000fe200078e0211 */
[----:B0-----:R-:W-:Y:S07]  /*3190*/  @!P0 BRA `(.L_x_1557) ;  /* 0x0000005000088947 */ /* 0x001fee0003800000 */
        /* <DEDUP_REMOVED lines=21> */
[----:B------:R-:W-:Y:S01]  /*32f0*/  IMAD R105, R226, UR5, R37 ;  /* 0x00000005e2697c24 */ /* 0x000fe2000f8e0225 */
[----:B------:R-:W-:Y:S01]  /*3300*/  ULDC.64 UR4, c[0x0][0x2e8] ;  /* 0x0000ba0000047ab9 */ /* 0x000fe20000000a00 */
[C---:B------:R-:W-:Y:S01]  /*3310*/  IMAD R39, R11.reuse, R9, R14 ;  /* 0x000000090b277224 */ /* 0x040fe200078e020e */
[C---:B------:R-:W-:Y:S01]  /*3320*/  LEA R104, P4, R36.reuse, UR4, 0x1 ;  /* 0x0000000424687c11 */ /* 0x040fe2000f8808ff */
[----:B------:R-:W-:Y:S02]  /*3330*/  IMAD R41, R11, R26, R15 ;  /* 0x0000001a0b297224 */ /* 0x000fe400078e020f */
[----:B------:R-:W-:Y:S01]  /*3340*/  IMAD.WIDE.U32 R14, R9, R25, RZ ;  /* 0x00000019090e7225 */ /* 0x000fe200078e00ff */
[----:B------:R-:W-:-:S03]  /*3350*/  LEA.HI.X R105, R36, UR5, R105, 0x1, P4 ;  /* 0x0000000524697c11 */ /* 0x000fc6000a0f0c69 */
[----:B------:R-:W-:-:S04]  /*3360*/  IMAD.WIDE.U32 R12, R26, R25, RZ ;  /* 0x000000191a0c7225 */ /* 0x000fc800078e00ff */
[----:B------:R-:W-:Y:S02]  /*3370*/  IMAD.IADD R11, R15, 0x1, R39 ;  /* 0x000000010f0b7824 */ /* 0x000fe400078e0227 */
[----:B------:R-:W-:Y:S01]  /*3380*/  IMAD.IADD R72, R13, 0x1, R41 ;  /* 0x000000010d487824 */ /* 0x000fe200078e0229 */
[----:B------:R-:W-:Y:S06]  /*3390*/  @!P0 BRA `(.L_x_1558) ;  /* 0x0000002400708947 */ /* 0x000fec0003800000 */
[----:B------:R-:W2:Y:S04]  /*33a0*/  LDL R38, [R1+0xc] ;  /* 0x00000c0001267983 */ /* 0x000ea80000100800 */
[----:B------:R0:W5:Y:S04]  /*33b0*/  LDL R75, [R1+0x30] ;  /* 0x00003000014b7983 */ /* 0x0001680000100800 */
[----:B------:R0:W5:Y:S04]  /*33c0*/  LDL R74, [R1+0x34] ;  /* 0x00003400014a7983 */ /* 0x0001680000100800 */
[----:B------:R0:W5:Y:S01]  /*33d0*/  LDL R73, [R1+0x48] ;  /* 0x0000480001497983 */ /* 0x0001620000100800 */
[----:B------:R-:W-:Y:S01]  /*33e0*/  BSSY B1, `(.L_x_1559) ;  /* 0x000002a000017945 */ /* 0x000fe20003800000 */
        /* <DEDUP_REMOVED lines=9> */
[----:B--2---:R-:W-:-:S13]  /*3480*/  ISETP.GE.AND P0, PT, R38, R95, PT ;  /* 0x0000005f2600720c */ /* 0x004fda0003f06270 */
[----:B0-----:R-:W-:Y:S05]  /*3490*/  @P0 BRA `(.L_x_1560) ;  /* 0x0000000000780947 */ /* 0x001fea0003800000 */
[----:B------:R-:W-:Y:S01]  /*34a0*/  IADD3 R39, P4, R78, R14, RZ ;  /* 0x0000000e4e277210 */ /* 0x000fe20007f9e0ff */
[----:B------:R-:W-:Y:S01]  /*34b0*/  ULDC.64 UR4, c[0x0][0x3e8] ;  /* 0x0000fa0000047ab9 */ /* 0x000fe20000000a00 */
[----:B------:R-:W-:Y:S02]  /*34c0*/  IADD3 R41, P5, R82, R12, RZ ;  /* 0x0000000c52297210 */ /* 0x000fe40007fbe0ff */
[----:B------:R-:W-:Y:S02]  /*34d0*/  CS2R R64, SRZ ;  /* 0x0000000000407805 */ /* 0x000fe4000001ff00 */
[----:B------:R-:W-:Y:S01]  /*34e0*/  ISETP.GE.AND P6, PT, R204, R101, PT ;  /* 0x00000065cc00720c */ /* 0x000fe20003fc6270 */
[----:B------:R-:W-:Y:S01]  /*34f0*/  IMAD.X R40, R11, 0x1, R31, P4 ;  /* 0x000000010b287824 */ /* 0x000fe200020e061f */
[----:B------:R-:W-:Y:S01]  /*3500*/  LEA R38, P4, R39, UR4, 0x1 ;  /* 0x0000000427267c11 */ /* 0x000fe2000f8808ff */
[----:B------:R-:W-:Y:S01]  /*3510*/  IMAD.X R42, R72, 0x1, R33, P5 ;  /* 0x00000001482a7824 */ /* 0x000fe200028e0621 */
[----:B------:R-:W-:-:S02]  /*3520*/  CS2R R66, SRZ ;  /* 0x0000000000427805 */ /* 0x000fc4000001ff00 */
[-C--:B-----5:R-:W-:Y:S02]  /*3530*/  ISETP.GE.AND P5, PT, R75, R101.reuse, PT ;  /* 0x000000654b00720c */ /* 0x0a0fe40003fa6270 */
[----:B------:R-:W-:Y:S01]  /*3540*/  LEA.HI.X R39, R39, UR5, R40, 0x1, P4 ;  /* 0x0000000527277c11 */ /* 0x000fe2000a0f0c28 */
[----:B------:R-:W-:Y:S02]  /*3550*/  ULDC.64 UR4, c[0x0][0x400] ;  /* 0x0001000000047ab9 */ /* 0x000fe40000000a00 */
[C---:B------:R-:W-:Y:S02]  /*3560*/  LEA R40, P4, R41.reuse, UR4, 0x1 ;  /* 0x0000000429287c11 */ /* 0x040fe4000f8808ff */
[----:B------:R0:W5:Y:S02]  /*3570*/  @!P6 LDG.E.64 R64, desc[UR60][R38.64] ;  /* 0x0000003c2640e981 */ /* 0x000164000c1e1b00 */
[----:B------:R-:W-:Y:S02]  /*3580*/  LEA.HI.X R41, R41, UR5, R42, 0x1, P4 ;  /* 0x0000000529297c11 */ /* 0x000fe4000a0f0c2a */
[----:B------:R-:W-:-:S03]  /*3590*/  ISETP.GE.AND P4, PT, R74, R101, PT ;  /* 0x000000654a00720c */ /* 0x000fc60003f86270 */
[----:B------:R0:W5:Y:S01]  /*35a0*/  @!P6 LDG.E.64 R66, desc[UR60][R40.64] ;  /* 0x0000003c2842e981 */ /* 0x000162000c1e1b00 */
[----:B------:R-:W-:Y:S02]  /*35b0*/  ISETP.GE.AND P6, PT, R73, R101, PT ;  /* 0x000000654900720c */ /* 0x000fe40003fc6270 */
[----:B------:R-:W-:Y:S02]  /*35c0*/  CS2R R60, SRZ ;  /* 0x00000000003c7805 */ /* 0x000fe4000001ff00 */
[----:B------:R-:W-:Y:S02]  /*35d0*/  CS2R R56, SRZ ;  /* 0x0000000000387805 */ /* 0x000fe4000001ff00 */
[----:B------:R-:W-:Y:S02]  /*35e0*/  CS2R R52, SRZ ;  /* 0x0000000000347805 */ /* 0x000fe4000001ff00 */
[----:B------:R-:W-:Y:S02]  /*35f0*/  CS2R R62, SRZ ;  /* 0x00000000003e7805 */ /* 0x000fe4000001ff00 */
[----:B------:R-:W-:-:S02]  /*3600*/  CS2R R58, SRZ ;  /* 0x00000000003a7805 */ /* 0x000fc4000001ff00 */
[----:B------:R-:W-:Y:S01]  /*3610*/  CS2R R54, SRZ ;  /* 0x0000000000367805 */ /* 0x000fe2000001ff00 */
[----:B------:R0:W5:Y:S04]  /*3620*/  @!P5 LDG.E.64 R60, desc[UR60][R38.64+0x40] ;  /* 0x0000403c263cd981 */ /* 0x000168000c1e1b00 */
[----:B------:R0:W5:Y:S04]  /*3630*/  @!P4 LDG.E.64 R56, desc[UR60][R38.64+0x80] ;  /* 0x0000803c2638c981 */ /* 0x000168000c1e1b00 */
[----:B------:R0:W5:Y:S04]  /*3640*/  @!P6 LDG.E.64 R52, desc[UR60][R38.64+0xc0] ;  /* 0x0000c03c2634e981 */ /* 0x000168000c1e1b00 */
[----:B------:R0:W5:Y:S04]  /*3650*/  @!P5 LDG.E.64 R62, desc[UR60][R40.64+0x40] ;  /* 0x0000403c283ed981 */ /* 0x000168000c1e1b00 */
[----:B------:R0:W5:Y:S04]  /*3660*/  @!P4 LDG.E.64 R58, desc[UR60][R40.64+0x80] ;  /* 0x0000803c283ac981 */ /* 0x000168000c1e1b00 */
[----:B------:R0:W5:Y:S02]  /*3670*/  @!P6 LDG.E.64 R54, desc[UR60][R40.64+0xc0] ;  /* 0x0000c03c2836e981 */ /* 0x000164000c1e1b00 */
.L_x_1560:
[----:B------:R-:W-:Y:S05]  /*3680*/  BSYNC B1 ;  /* 0x0000000000017941 */ /* 0x000fea0003800000 */
.L_x_1559:
[----:B0-----:R-:W2:Y:S01]  /*3690*/  LDL R38, [R1+0xc4] ;  /* 0x0000c40001267983 */ /* 0x001ea20000100800 */
[----:B------:R-:W-:Y:S01]  /*36a0*/  BSSY B1, `(.L_x_1561) ;  /* 0x0000028000017945 */ /* 0x000fe20003800000 */
[----:B------:R-:W-:Y:S02]  /*36b0*/  CS2R R40, SRZ ;  /* 0x0000000000287805 */ /* 0x000fe4000001ff00 */
[----:B------:R-:W-:Y:S02]  /*36c0*/  CS2R R44, SRZ ;  /* 0x00000000002c7805 */ /* 0x000fe4000001ff00 */
[----:B------:R-:W-:Y:S02]  /*36d0*/  CS2R R48, SRZ ;  /* 0x0000000000307805 */ /* 0x000fe4000001ff00 */
[----:B------:R-:W-:Y:S02]  /*36e0*/  CS2R R42, SRZ ;  /* 0x00000000002a7805 */ /* 0x000fe4000001ff00 */
[----:B------:R-:W-:-:S02]  /*36f0*/  CS2R R46, SRZ ;  /* 0x00000000002e7805 */ /* 0x000fc4000001ff00 */
[----:B------:R-:W-:Y:S02]  /*3700*/  CS2R R50, SRZ ;  /* 0x0000000000327805 */ /* 0x000fe4000001ff00 */
[----:B--2---:R-:W-:Y:S02]  /*3710*/  ISETP.GE.AND P4, PT, R38, R95, PT ;  /* 0x0000005f2600720c */ /* 0x004fe40003f86270 */
[----:B------:R-:W-:-:S11]  /*3720*/  CS2R R38, SRZ ;  /* 0x0000000000267805 */ /* 0x000fd6000001ff00 */
[----:B------:R-:W-:Y:S05]  /*3730*/  @P4 BRA `(.L_x_1562) ;  /* 0x0000000000784947 */ /* 0x000fea0003800000 */
        /* <DEDUP_REMOVED lines=8> */
[----:B------:R-:W-:Y:S02]  /*37c0*/  CS2R R46, SRZ ;  /* 0x00000000002e7805 */ /* 0x000fe4000001ff00 */
[----:B------:R-:W-:Y:S02]  /*37d0*/  IADD3.X R72, R33, R72, R21, P5, P6 ;  /* 0x0000004821487210 */ /* 0x000fe40002fec415 */
[----:B------:R-:W-:Y:S02]  /*37e0*/  LEA R12, P5, R15, UR4, 0x1 ;  /* 0x000000040f0c7c11 */ /* 0x000fe4000f8a08ff */
[----:B------:R-:W-:Y:S02]  /*37f0*/  LEA R14, P6, R11, UR6, 0x1 ;  /* 0x000000060b0e7c11 */ /* 0x000fe4000f8c08ff */
[----:B------:R-:W-:Y:S02]  /*3800*/  LEA.HI.X R13, R15, UR5, R36, 0x1, P5 ;  /* 0x000000050f0d7c11 */ /* 0x000fe4000a8f0c24 */
[----:B------:R-:W-:-:S02]  /*3810*/  LEA.HI.X R15, R11, UR7, R72, 0x1, P6 ;  /* 0x000000070b0f7c11 */ /* 0x000fc4000b0f0c48 */
[-C--:B------:R-:W-:Y:S02]  /*3820*/  ISETP.GE.AND P5, PT, R204, R101.reuse, PT ;  /* 0x00000065cc00720c */ /* 0x080fe40003fa6270 */
[----:B-----5:R-:W-:Y:S02]  /*3830*/  ISETP.GE.AND P6, PT, R75, R101, PT ;  /* 0x000000654b00720c */ /* 0x020fe40003fc6270 */
[----:B------:R-:W-:Y:S02]  /*3840*/  CS2R R40, SRZ ;  /* 0x0000000000287805 */ /* 0x000fe4000001ff00 */
[----:B------:R-:W-:Y:S02]  /*3850*/  CS2R R36, SRZ ;  /* 0x0000000000247805 */ /* 0x000fe4000001ff00 */
[----:B------:R-:W-:-:S05]  /*3860*/  CS2R R42, SRZ ;  /* 0x00000000002a7805 */ /* 0x000fca000001ff00 */
[----:B------:R0:W5:Y:S04]  /*3870*/  @!P5 LDG.E.64 R48, desc[UR60][R12.64] ;  /* 0x0000003c0c30d981 */ /* 0x000168000c1e1b00 */
[----:B------:R0:W5:Y:S01]  /*3880*/  @!P5 LDG.E.64 R50, desc[UR60][R14.64] ;  /* 0x0000003c0e32d981 */ /* 0x000162000c1e1b00 */
[----:B------:R-:W-:-:S03]  /*3890*/  ISETP.GE.AND P5, PT, R74, R101, PT ;  /* 0x000000654a00720c */ /* 0x000fc60003fa6270 */
[----:B------:R0:W5:Y:S04]  /*38a0*/  @!P6 LDG.E.64 R44, desc[UR60][R12.64+0x40] ;  /* 0x0000403c0c2ce981 */ /* 0x000168000c1e1b00 */
[----:B------:R0:W5:Y:S01]  /*38b0*/  @!P6 LDG.E.64 R46, desc[UR60][R14.64+0x40] ;  /* 0x0000403c0e2ee981 */ /* 0x000162000c1e1b00 */
[----:B------:R-:W-:Y:S02]  /*38c0*/  ISETP.GE.AND P6, PT, R73, R101, PT ;  /* 0x000000654900720c */ /* 0x000fe40003fc6270 */
[----:B------:R-:W-:-:S03]  /*38d0*/  CS2R R38, SRZ ;  /* 0x0000000000267805 */ /* 0x000fc6000001ff00 */
[----:B------:R0:W5:Y:S04]  /*38e0*/  @!P5 LDG.E.64 R40, desc[UR60][R12.64+0x80] ;  /* 0x0000803c0c28d981 */ /* 0x000168000c1e1b00 */
[----:B------:R0:W5:Y:S04]  /*38f0*/  @!P5 LDG.E.64 R42, desc[UR60][R14.64+0x80] ;  /* 0x0000803c0e2ad981 */ /* 0x000168000c1e1b00 */
[----:B------:R0:W5:Y:S04]  /*3900*/  @!P6 LDG.E.64 R36, desc[UR60][R12.64+0xc0] ;  /* 0x0000c03c0c24e981 */ /* 0x000168000c1e1b00 */
[----:B------:R0:W5:Y:S02]  /*3910*/  @!P6 LDG.E.64 R38, desc[UR60][R14.64+0xc0] ;  /* 0x0000c03c0e26e981 */ /* 0x000164000c1e1b00 */
.L_x_1562:
[----:B------:R-:W-:Y:S05]  /*3920*/  BSYNC B1 ;  /* 0x0000000000017941 */ /* 0x000fea0003800000 */
.L_x_1561:
[----:B------:R-:W2:Y:S01]  /*3930*/  LDL R11, [R1+0x64] ;  /* 0x00006400010b7983 */ /* 0x000ea20000100800 */
[----:B0----5:R-:W-:Y:S01]  /*3940*/  MOV R12, R53 ;  /* 0x00000035000c7202 */ /* 0x021fe20000000f00 */
[----:B------:R-:W-:Y:S02]  /*3950*/  IMAD.MOV.U32 R13, RZ, RZ, R60 ;  /* 0x000000ffff0d7224 */ /* 0x000fe400078e003c */
[----:B------:R-:W-:-:S03]  /*3960*/  IMAD.MOV.U32 R14, RZ, RZ, R61 ;  /* 0x000000ffff0e7224 */ /* 0x000fc600078e003d */
[----:B------:R-:W-:Y:S02]  /*3970*/  PRMT R118, R13, 0x7610, R118 ;  /* 0x000076100d767816 */ /* 0x000fe40000000076 */
[----:B------:R-:W-:Y:S01]  /*3980*/  PRMT R117, R14, 0x7610, R117 ;  /* 0x000076100e757816 */ /* 0x000fe20000000075 */
[----:B------:R-:W-:Y:S01]  /*3990*/  IMAD.MOV.U32 R14, RZ, RZ, R55 ;  /* 0x000000ffff0e7224 */ /* 0x000fe200078e0037 */
[----:B------:R-:W-:Y:S02]  /*39a0*/  MOV R13, R54 ;  /* 0x00000036000d7202 */ /* 0x000fe40000000f00 */
[----:B--2---:R-:W-:Y:S01]  /*39b0*/  R2UR UR4, R11 ;  /* 0x000000000b0472ca */ /* 0x004fe200000e0000 */
[----:B------:R-:W-:-:S05]  /*39c0*/  IMAD.MOV.U32 R11, RZ, RZ, R52 ;  /* 0x000000ffff0b7224 */ /* 0x000fca00078e0034 */
[----:B------:R-:W-:Y:S01]  /*39d0*/  PRMT R113, R12, 0x5410, R11 ;  /* 0x000054100c717816 */ /* 0x000fe2000000000b */
[----:B------:R-:W-:Y:S02]  /*39e0*/  IMAD.MOV.U32 R11, RZ, RZ, R56 ;  /* 0x000000ffff0b7224 */ /* 0x000fe400078e0038 */
[----:B------:R-:W-:-:S03]  /*39f0*/  IMAD.MOV.U32 R12, RZ, RZ, R57 ;  /* 0x000000ffff0c7224 */ /* 0x000fc600078e0039 */
[----:B------:R-:W-:Y:S01]  /*3a00*/  PRMT R114, R114, 0x5410, R11 ;  /* 0x0000541072727816 */ /* 0x000fe2000000000b */
[----:B------:R-:W-:Y:S01]  /*3a10*/  IMAD.MOV.U32 R11, RZ, RZ, R64 ;  /* 0x000000ffff0b7224 */ /* 0x000fe200078e0040 */
[----:B------:R-:W-:Y:S01]  /*3a20*/  PRMT R115, R12, 0x7610, R115 ;  /* 0x000076100c737816 */ /* 0x000fe20000000073 */
[----:B------:R-:W-:Y:S01]  /*3a30*/  IMAD.MOV.U32 R12, RZ, RZ, R65 ;  /* 0x000000ffff0c7224 */ /* 0x000fe200078e0041 */
[----:B------:R-:W-:Y:S01]  /*3a40*/  UISETP.NE.AND UP0, UPT, UR4, 0x3, UPT ;  /* 0x000000030400788c */ /* 0x000fe2000bf05270 */
[----:B------:R-:W-:Y:S02]  /*3a50*/  PRMT R114, R14, 0x7610, R114 ;  /* 0x000076100e727816 */ /* 0x000fe40000000072 */
[----:B------:R-:W-:Y:S01]  /*3a60*/  PRMT R75, R11, 0x7610, R75 ;  /* 0x000076100b4b7816 */ /* 0x000fe2000000004b */
[----:B------:R-:W-:Y:S01]  /*3a70*/  IMAD.MOV.U32 R11, RZ, RZ, R58 ;  /* 0x000000ffff0b7224 */ /* 0x000fe200078e003a */
[----:B------:R-:W-:Y:S01]  /*3a80*/  PRMT R119, R12, 0x7610, R119 ;  /* 0x000076100c777816 */ /* 0x000fe20000000077 */
[----:B------:R-:W-:Y:S01]  /*3a90*/  IMAD.MOV.U32 R12, RZ, RZ, R59 ;  /* 0x000000ffff0c7224 */ /* 0x000fe200078e003b */
[----:B------:R-:W-:-:S02]  /*3aa0*/  PLOP3.LUT P5, PT, PT, PT, UP0, 0x80, 0x0 ;  /* 0x000000000000781c */ /* 0x000fc40003faf008 */
[----:B------:R-:W-:Y:S02]  /*3ab0*/  PRMT R115, R115, 0x5410, R13 ;  /* 0x0000541073737816 */ /* 0x000fe4000000000d */
[----:B------:R-:W-:Y:S01]  /*3ac0*/  PRMT R116, R11, 0x5410, R12 ;  /* 0x000054100b747816 */ /* 0x000fe2000000000c */
[----:B------:R-:W-:Y:S02]  /*3ad0*/  IMAD.MOV.U32 R11, RZ, RZ, R62 ;  /* 0x000000ffff0b7224 */ /* 0x000fe400078e003e */
[----:B------:R-:W-:-:S03]  /*3ae0*/  IMAD.MOV.U32 R12, RZ, RZ, R63 ;  /* 0x000000ffff0c7224 */ /* 0x000fc600078e003f */
[----:B------:R-:W-:Y:S01]  /*3af0*/  PRMT R118, R118, 0x5410, R11 ;  /* 0x0000541076767816 */ /* 0x000fe2000000000b */
[----:B------:R-:W-:Y:S01]  /*3b00*/  IMAD.MOV.U32 R11, RZ, RZ, R66 ;  /* 0x000000ffff0b7224 */ /* 0x000fe200078e0042 */
[----:B------:R-:W-:Y:S02]  /*3b10*/  PRMT R117, R117, 0x5410, R12 ;  /* 0x0000541075757816 */ /* 0x000fe4000000000c */
[----:B------:R-:W-:Y:S02]  /*3b20*/  MOV R12, R67 ;  /* 0x00000043000c7202 */ /* 0x000fe40000000f00 */
[----:B------:R-:W-:Y:S01]  /*3b30*/  PRMT R75, R75, 0x5410, R11 ;  /* 0x000054104b4b7816 */ /* 0x000fe2000000000b */
[----:B------:R-:W-:Y:S01]  /*3b40*/  IMAD.MOV.U32 R11, RZ, RZ, R36 ;  /* 0x000000ffff0b7224 */ /* 0x000fe200078e0024 */
[----:B------:R-:W-:Y:S01]  /*3b50*/  PRMT R119, R119, 0x5410, R12 ;  /* 0x0000541077777816 */ /* 0x000fe2000000000c */
[----:B------:R-:W-:-:S05]  /*3b60*/  IMAD.MOV.U32 R12, RZ, RZ, R37 ;  /* 0x000000ffff0c7224 */ /* 0x000fca00078e0025 */
[----:B------:R-:W-:Y:S01]  /*3b70*/  PRMT R103, R11, 0x5410, R12 ;  /* 0x000054100b677816 */ /* 0x000fe2000000000c */
[----:B------:R-:W-:Y:S02]  /*3b80*/  IMAD.MOV.U32 R12, RZ, RZ, R40 ;  /* 0x000000ffff0c7224 */ /* 0x000fe400078e0028 */
[----:B------:R-:W-:-:S05]  /*3b90*/  IMAD.MOV.U32 R11, RZ, RZ, R41 ;  /* 0x000000ffff0b7224 */ /* 0x000fca00078e0029 */
[----:B------:R-:W-:Y:S01]  /*3ba0*/  PRMT R107, R12, 0x5410, R11 ;  /* 0x000054100c6b7816 */ /* 0x000fe2000000000b */
[----:B------:R-:W-:Y:S01]  /*3bb0*/  IMAD.MOV.U32 R12, RZ, RZ, R44 ;  /* 0x000000ffff0c7224 */ /* 0x000fe200078e002c */
[----:B------:R-:W-:-:S04]  /*3bc0*/  MOV R11, R45 ;  /* 0x0000002d000b7202 */ /* 0x000fc80000000f00 */
[----:B------:R-:W-:Y:S01]  /*3bd0*/  PRMT R109, R11, 0x5410, R12 ;  /* 0x000054100b6d7816 */ /* 0x000fe2000000000c */
[----:B------:R-:W-:Y:S02]  /*3be0*/  IMAD.MOV.U32 R12, RZ, RZ, R48 ;  /* 0x000000ffff0c7224 */ /* 0x000fe400078e0030 */
        /* <DEDUP_REMOVED lines=14> */
[----:B------:R-:W-:Y:S06]  /*3cd0*/  @!P5 BRA `(.L_x_1563) ;  /* 0x000000000004d947 */ /* 0x000fec0003800000 */
[----:B------:R-:W-:Y:S01]  /*3ce0*/  BPT.TRAP 0x1 ;  /* 0x000000040000795c */ /* 0x000fe20000300000 */
.L_x_1563:
[----:B------:R-:W2:Y:S01]  /*3cf0*/  LDL R11, [R1+0x4c] ;  /* 0x00004c00010b7983 */ /* 0x000ea20000100800 */
[----:B------:R-:W-:Y:S01]  /*3d00*/  IMAD R88, R200, 0x8, R17 ;  /* 0x00000008c8587824 */ /* 0x000fe200078e0211 */
[----:B------:R-:W-:Y:S01]  /*3d10*/  BSSY B1, `(.L_x_1564) ;  /* 0x0000004000017945 */ /* 0x000fe20003800000 */
[----:B--2---:R-:W-:-:S04]  /*3d20*/  SHF.L.U32 R100, R11, 0x1f, RZ ;  /* 0x0000001f0b647819 */ /* 0x004fc800000006ff */
[----:B------:R-:W0:Y:S02]  /*3d30*/  SYNCS.PHASECHK.TRANS64.TRYWAIT P6, [R88+URZ+0x30890], R100 ;  /* 0x03089064580075a7 */ /* 0x000e2400080c017f */
[----:B0-----:R-:W-:Y:S05]  /*3d40*/  @!P6 BRA `(.L_x_1565) ;  /* 0x00000284004ce947 */ /* 0x001fea0003800000 */
.L_x_1996:
[----:B------:R-:W-:Y:S05]  /*3d50*/  BSYNC B1 ;  /* 0x0000000000017941 */ /* 0x000fea0003800000 */
.L_x_1564:
[----:B------:R-:W-:-:S03]  /*3d60*/  UMOV UR4, 0xffffffff ;  /* 0xffffffff00047882 */ /* 0x000fc60000000000 */
[----:B------:R-:W-:Y:S05]  /*3d70*/  BRA.DIV UR4, `(.L_x_1566) ;  /* 0x0000028604547947 */ /* 0x000fea000b800000 */
[----:B------:R1:W2:Y:S04]  /*3d80*/  SHFL.IDX PT, R72, R105, RZ, 0x181f ;  /* 0x00181fff69487589 */ /* 0x0002a800000e0000 */
[----:B------:R1:W3:Y:S02]  /*3d90*/  SHFL.IDX PT, R11, R104, RZ, 0x181f ;  /* 0x00181fff680b7589 */ /* 0x0002e400000e0000 */
.L_x_2000:
        /* <DEDUP_REMOVED lines=10> */
[--C-:B0-----:R-:W-:Y:S01]  /*3e40*/  HADD2.F32 R73, -RZ, R13.reuse.H0_H0 ;  /* 0x2000000dff497230 */ /* 0x101fe20000004100 */
        /* <DEDUP_REMOVED lines=11> */
[----:B------:R-:W-:Y:S01]  /*3f00*/  HADD2.F32 R67, -RZ, R66.H0_H0 ;  /* 0x20000042ff437230 */ /* 0x000fe20000004100 */
[----:B------:R-:W-:Y:S01]  /*3f10*/  MOV R73, R14 ;  /* 0x0000000e00497202 */ /* 0x000fe20000000f00 */
[--C-:B------:R-:W-:Y:S02]  /*3f20*/  HADD2.F32 R66, -RZ, R15.reuse.H1_H1 ;  /* 0x3000000fff427230 */ /* 0x100fe40000004100 */
[----:B------:R-:W-:Y:S01]  /*3f30*/  HADD2.F32 R74, -RZ, R15.H0_H0 ;  /* 0x2000000fff4a7230 */ /* 0x000fe20000004100 */
[----:B------:R-:W-:Y:S01]  /*3f40*/  F2FP.F16.F32.PACK_AB R13, R64, R13 ;  /* 0x0000000d400d723e */ /* 0x000fe200000000ff */
[----:B------:R-:W-:Y:S02]  /*3f50*/  HADD2.F32 R102, -RZ, R75.H1_H1 ;  /* 0x3000004bff667230 */ /* 0x000fe40000004100 */
[----:B------:R-:W-:Y:S01]  /*3f60*/  FMUL.FTZ R15, R66, R67 ;  /* 0x00000043420f7220 */ /* 0x000fe20000410000 */
[----:B------:R-:W-:-:S02]  /*3f70*/  HADD2.F32 R14, -RZ, R73.H1_H1 ;  /* 0x30000049ff0e7230 */ /* 0x000fc40000004100 */
[C---:B------:R-:W-:Y:S01]  /*3f80*/  FMUL.FTZ R67, R74.reuse, R67 ;  /* 0x000000434a437220 */ /* 0x040fe20000410000 */
[-C--:B------:R-:W-:Y:S01]  /*3f90*/  FFMA.FTZ R15, R74, R65.reuse, -R15 ;  /* 0x000000414a0f7223 */ /* 0x080fe2000001080f */
[----:B------:R-:W-:Y:S02]  /*3fa0*/  HADD2.F32 R74, -RZ, R75.H0_H0 ;  /* 0x2000004bff4a7230 */ /* 0x000fe40000004100 */
        /* <DEDUP_REMOVED lines=11> */
[-C--:B------:R-:W-:Y:S02]  /*4060*/  FMUL.FTZ R73, R14, R75.reuse ;  /* 0x0000004b0e497220 */ /* 0x080fe40000410000 */
[----:B------:R-:W-:Y:S01]  /*4070*/  F2FP.F16.F32.PACK_AB R12, R65, R12 ;  /* 0x0000000c410c723e */ /* 0x000fe200000000ff */
[C---:B------:R-:W-:Y:S01]  /*4080*/  FMUL.FTZ R75, R74.reuse, R75 ;  /* 0x0000004b4a4b7220 */ /* 0x040fe20000410000 */
[----:B------:R-:W-:-:S03]  /*4090*/  FFMA.FTZ R73, R74, R67, -R73 ;  /* 0x000000434a497223 */ /* 0x000fc60000010849 */
[----:B------:R-:W-:-:S05]  /*40a0*/  FFMA.FTZ R14, R14, R67, R75 ;  /* 0x000000430e0e7223 */ /* 0x000fca000001004b */
[----:B------:R-:W-:-:S07]  /*40b0*/  F2FP.F16.F32.PACK_AB R14, R14, R73 ;  /* 0x000000490e0e723e */ /* 0x000fce00000000ff */
.L_x_1572:
[----:B------:R-:W-:Y:S05]  /*40c0*/  BSYNC B3 ;  /* 0x0000000000037941 */ /* 0x000fea0003800000 */
.L_x_1571:
[----:B---3--:R-:W-:-:S04]  /*40d0*/  LEA R64, P0, R18, R11, 0x1 ;  /* 0x0000000b12407211 */ /* 0x008fc800078008ff */
[----:B--2---:R-:W-:-:S05]  /*40e0*/  LEA.HI.X R65, R18, R72, R19, 0x1, P0 ;  /* 0x0000004812417211 */ /* 0x004fca00000f0c13 */
[----:B0-----:R4:W-:Y:S04]  /*40f0*/  ST.E.128 desc[UR60][R64.64], R12 ;  /* 0x0000000c40007985 */ /* 0x0019e8000c101d3c */
.L_x_1570:
[----:B------:R-:W-:Y:S05]  /*4100*/  BSYNC B2 ;  /* 0x0000000000027941 */ /* 0x000fea0003800000 */
.L_x_1569:
[----:B------:R-:W-:Y:S01]  /*4110*/  ISETP.NE.AND P0, PT, R71, RZ, PT ;  /* 0x000000ff4700720c */ /* 0x000fe20003f05270 */
[----:B------:R-:W-:-:S12]  /*4120*/  BSSY B2, `(.L_x_1573) ;  /* 0x0000034000027945 */ /* 0x000fd80003800000 */
[----:B------:R-:W-:Y:S05]  /*4130*/  @!P0 BRA `(.L_x_1574) ;  /* 0x0000000000c88947 */ /* 0x000fea0003800000 */
[----:B----4-:R-:W4:Y:S01]  /*4140*/  LDL R12, [R1+0x30] ;  /* 0x00003000010c7983 */ /* 0x010f220000100800 */
[----:B------:R-:W-:Y:S01]  /*4150*/  BSSY B3, `(.L_x_1575) ;  /* 0x000002d000037945 */ /* 0x000fe20003800000 */
[----:B----4-:R-:W-:Y:S02]  /*4160*/  ISETP.GE.AND P0, PT, R12, R101, PT ;  /* 0x000000650c00720c */ /* 0x010fe40003f06270 */
[----:B------:R4:W0:Y:S11]  /*4170*/  LDS.128 R12, [R90+0x22400] ;  /* 0x022400005a0c7984 */ /* 0x0008360000000c00 */
[----:B----4-:R-:W-:Y:S05]  /*4180*/  @P0 BRA `(.L_x_1576) ;  /* 0x0000000000a40947 */ /* 0x010fea0003800000 */
[----:B------:R-:W-:Y:S01]  /*4190*/  SHF.R.U64 R64, R60, 0x10, R61 ;  /* 0x000000103c407819 */ /* 0x000fe2000000123d */
[----:B0-----:R-:W-:Y:S01]  /*41a0*/  IMAD.MOV.U32 R65, RZ, RZ, R13 ;  /* 0x000000ffff417224 */ /* 0x001fe200078e000d */
[----:B------:R-:W-:Y:S02]  /*41b0*/  SHF.R.U32.HI R60, RZ, 0x10, R61 ;  /* 0x00000010ff3c7819 */ /* 0x000fe4000001163d */
[--C-:B------:R-:W-:Y:S02]  /*41c0*/  SHF.R.U64 R61, R62, 0x10, R63.reuse ;  /* 0x000000103e3d7819 */ /* 0x100fe4000000123f */
[--C-:B------:R-:W-:Y:S01]  /*41d0*/  HADD2.F32 R62, -RZ, R65.reuse.H1_H1 ;  /* 0x30000041ff3e7230 */ /* 0x100fe20000004100 */
[----:B------:R-:W-:Y:S01]  /*41e0*/  SHF.R.U32.HI R63, RZ, 0x10, R63 ;  /* 0x00000010ff3f7819 */ /* 0x000fe2000001163f */
[----:B------:R-:W-:Y:S02]  /*41f0*/  HADD2.F32 R66, -RZ, R65.H0_H0 ;  /* 0x20000041ff427230 */ /* 0x000fe40000004100 */
[----:B------:R-:W-:-:S02]  /*4200*/  HADD2.F32 R13, -RZ, R61.H0_H0 ;  /* 0x2000003dff0d7230 */ /* 0x000fc40000004100 */
[----:B------:R-:W-:Y:S02]  /*4210*/  HADD2.F32 R61, -RZ, R64.H0_H0 ;  /* 0x20000040ff3d7230 */ /* 0x000fe40000004100 */
[----:B------:R-:W-:Y:S02]  /*4220*/  HADD2.F32 R64, -RZ, R63.H0_H0 ;  /* 0x2000003fff407230 */ /* 0x000fe40000004100 */
[-C--:B------:R-:W-:Y:S01]  /*4230*/  FMUL.FTZ R65, R62, R13.reuse ;  /* 0x0000000d3e417220 */ /* 0x080fe20000410000 */
[C---:B------:R-:W-:Y:S01]  /*4240*/  FMUL.FTZ R67, R66.reuse, R13 ;  /* 0x0000000d42437220 */ /* 0x040fe20000410000 */
[----:B------:R-:W-:Y:S02]  /*4250*/  HADD2.F32 R60, -RZ, R60.H0_H0 ;  /* 0x2000003cff3c7230 */ /* 0x000fe40000004100 */
[-C--:B------:R-:W-:Y:S01]  /*4260*/  FFMA.FTZ R13, R66, R61.reuse, -R65 ;  /* 0x0000003d420d7223 */ /* 0x080fe20000010841 */
[----:B------:R-:W-:Y:S01]  /*4270*/  FFMA.FTZ R62, R62, R61, R67 ;  /* 0x0000003d3e3e7223 */ /* 0x000fe20000010043 */
[----:B------:R-:W-:-:S02]  /*4280*/  HADD2.F32 R61, -RZ, R15.H1_H1 ;  /* 0x3000000fff3d7230 */ /* 0x000fc40000004100 */
[----:B------:R-:W-:Y:S02]  /*4290*/  HADD2.F32 R15, -RZ, R15.H0_H0 ;  /* 0x2000000fff0f7230 */ /* 0x000fe40000004100 */
[----:B------:R-:W-:Y:S02]  /*42a0*/  HADD2.F32 R63, -RZ, R12.H1_H1 ;  /* 0x3000000cff3f7230 */ /* 0x000fe40000004100 */
[-C--:B------:R-:W-:Y:S01]  /*42b0*/  FMUL.FTZ R66, R61, R64.reuse ;  /* 0x000000403d427220 */ /* 0x080fe20000410000 */
[----:B------:R-:W-:Y:S02]  /*42c0*/  HADD2.F32 R65, -RZ, R117.H1_H1 ;  /* 0x30000075ff417230 */ /* 0x000fe40000004100 */
[C---:B------:R-:W-:Y:S01]  /*42d0*/  FMUL.FTZ R64, R15.reuse, R64 ;  /* 0x000000400f407220 */ /* 0x040fe20000410000 */
[----:B------:R-:W-:Y:S01]  /*42e0*/  F2FP.F16.F32.PACK_AB R13, R62, R13 ;  /* 0x0000000d3e0d723e */ /* 0x000fe200000000ff */
[----:B------:R-:W-:Y:S01]  /*42f0*/  FFMA.FTZ R15, R15, R60, -R66 ;  /* 0x0000003c0f0f7223 */ /* 0x000fe20000010842 */
[----:B------:R-:W-:-:S02]  /*4300*/  HADD2.F32 R66, -RZ, R118.H1_H1 ;  /* 0x30000076ff427230 */ /* 0x000fc40000004100 */
[----:B------:R-:W-:Y:S01]  /*4310*/  FFMA.FTZ R60, R61, R60, R64 ;  /* 0x0000003c3d3c7223 */ /* 0x000fe20000010040 */
[----:B------:R-:W-:Y:S02]  /*4320*/  HADD2.F32 R61, -RZ, R12.H0_H0 ;  /* 0x2000000cff3d7230 */ /* 0x000fe40000004100 */
[----:B------:R-:W-:Y:S02]  /*4330*/  HADD2.F32 R64, -RZ, R118.H0_H0 ;  /* 0x20000076ff407230 */ /* 0x000fe40000004100 */
[-C--:B------:R-:W-:Y:S01]  /*4340*/  FMUL.FTZ R12, R63, R66.reuse ;  /* 0x000000423f0c7220 */ /* 0x080fe20000410000 */
[----:B------:R-:W-:Y:S01]  /*4350*/  F2FP.F16.F32.PACK_AB R15, R60, R15 ;  /* 0x0000000f3c0f723e */ /* 0x000fe200000000ff */
[C---:B------:R-:W-:Y:S02]  /*4360*/  FMUL.FTZ R66, R61.reuse, R66 ;  /* 0x000000423d427220 */ /* 0x040fe40000410000 */
[-C--:B------:R-:W-:Y:S02]  /*4370*/  FFMA.FTZ R12, R61, R64.reuse, -R12 ;  /* 0x000000403d0c7223 */ /* 0x080fe4000001080c */
[----:B------:R-:W-:Y:S01]  /*4380*/  FFMA.FTZ R61, R63, R64, R66 ;  /* 0x000000403f3d7223 */ /* 0x000fe20000010042 */
[----:B------:R-:W-:-:S02]  /*4390*/  HADD2.F32 R63, -RZ, R14.H0_H0 ;  /* 0x2000000eff3f7230 */ /* 0x000fc40000004100 */
[----:B------:R-:W-:Y:S02]  /*43a0*/  HADD2.F32 R14, -RZ, R14.H1_H1 ;  /* 0x3000000eff0e7230 */ /* 0x000fe40000004100 */
[----:B------:R-:W-:Y:S01]  /*43b0*/  HADD2.F32 R64, -RZ, R117.H0_H0 ;  /* 0x20000075ff407230 */ /* 0x000fe20000004100 */
[----:B------:R-:W-:Y:S02]  /*43c0*/  F2FP.F16.F32.PACK_AB R12, R61, R12 ;  /* 0x0000000c3d0c723e */ /* 0x000fe400000000ff */
[-C--:B------:R-:W-:Y:S01]  /*43d0*/  FMUL.FTZ R66, R14, R65.reuse ;  /* 0x000000410e427220 */ /* 0x080fe20000410000 */
[----:B------:R-:W-:-:S03]  /*43e0*/  FMUL.FTZ R65, R63, R65 ;  /* 0x000000413f417220 */ /* 0x000fc60000410000 */
[-C--:B------:R-:W-:Y:S01]  /*43f0*/  FFMA.FTZ R66, R63, R64.reuse, -R66 ;  /* 0x000000403f427223 */ /* 0x080fe20000010842 */
[----:B------:R-:W-:-:S05]  /*4400*/  FFMA.FTZ R65, R14, R64, R65 ;  /* 0x000000400e417223 */ /* 0x000fca0000010041 */
[----:B------:R-:W-:-:S07]  /*4410*/  F2FP.F16.F32.PACK_AB R14, R65, R66 ;  /* 0x00000042410e723e */ /* 0x000fce00000000ff */
.L_x_1576:
[----:B------:R-:W-:Y:S05]  /*4420*/  BSYNC B3 ;  /* 0x0000000000037941 */ /* 0x000fea0003800000 */
.L_x_1575:
[----:B---3--:R-:W-:-:S04]  /*4430*/  LEA R60, P0, R201, R11, 0x1 ;  /* 0x0000000bc93c7211 */ /* 0x008fc800078008ff */
[----:B--2---:R-:W-:-:S05]  /*4440*/  LEA.HI.X R61, R201, R72, R224, 0x1, P0 ;  /* 0x00000048c93d7211 */ /* 0x004fca00000f0ce0 */
[----:B0-----:R0:W-:Y:S04]  /*4450*/  ST.E.128 desc[UR60][R60.64], R12 ;  /* 0x0000000c3c007985 */ /* 0x0011e8000c101d3c */
.L_x_1574:
[----:B------:R-:W-:Y:S05]  /*4460*/  BSYNC B2 ;  /* 0x0000000000027941 */ /* 0x000fea0003800000 */
.L_x_1573:
[----:B------:R-:W-:Y:S01]  /*4470*/  ISETP.NE.AND P0, PT, R76, RZ, PT ;  /* 0x000000ff4c00720c */ /* 0x000fe20003f05270 */
[----:B------:R-:W-:-:S12]  /*4480*/  BSSY B2, `(.L_x_1577) ;  /* 0x0000038000027945 */ /* 0x000fd80003800000 */
[----:B------:R-:W-:Y:S05]  /*4490*/  @!P0 BRA `(.L_x_1578) ;  /* 0x0000000000d88947 */ /* 0x000fea0003800000 */
[----:B0---4-:R-:W4:Y:S01]  /*44a0*/  LDL R12, [R1+0x34] ;  /* 0x00003400010c7983 */ /* 0x011f220000100800 */
[----:B------:R-:W-:Y:S01]  /*44b0*/  BSSY B3, `(.L_x_1579) ;  /* 0x0000030000037945 */ /* 0x000fe20003800000 */
[----:B----4-:R-:W-:Y:S02]  /*44c0*/  ISETP.GE.AND P0, PT, R12, R101, PT ;  /* 0x000000650c00720c */ /* 0x010fe40003f06270 */
[----:B------:R0:W4:Y:S11]  /*44d0*/  LDS.128 R12, [R90+0x24400] ;  /* 0x024400005a0c7984 */ /* 0x0001360000000c00 */
[----:B0-----:R-:W-:Y:S05]  /*44e0*/  @P0 BRA `(.L_x_1580) ;  /* 0x0000000000b00947 */ /* 0x001fea0003800000 */
[----:B------:R-:W-:Y:S01]  /*44f0*/  SHF.R.U64 R60, R58, 0x10, R59 ;  /* 0x000000103a3c7819 */ /* 0x000fe2000000123b */
[----:B----4-:R-:W-:Y:S01]  /*4500*/  IMAD.MOV.U32 R58, RZ, RZ, R13 ;  /* 0x000000ffff3a7224 */ /* 0x010fe200078e000d */
[----:B------:R-:W-:Y:S01]  /*4510*/  SHF.R.U64 R56, R56, 0x10, R57 ;  /* 0x0000001038387819 */ /* 0x000fe20000001239 */
[----:B------:R-:W-:Y:S01]  /*4520*/  HADD2.F32 R63, -RZ, R116.H1_H1 ;  /* 0x30000074ff3f7230 */ /* 0x000fe20000004100 */
[----:B------:R-:W-:Y:S01]  /*4530*/  SHF.R.U32.HI R59, RZ, 0x10, R59 ;  /* 0x00000010ff3b7819 */ /* 0x000fe2000001163b */
[----:B------:R-:W-:Y:S02]  /*4540*/  HADD2.F32 R60, -RZ, R60.H0_H0 ;  /* 0x2000003cff3c7230 */ /* 0x000fe40000004100 */
[--C-:B------:R-:W-:Y:S02]  /*4550*/  HADD2.F32 R13, -RZ, R58.reuse.H1_H1 ;  /* 0x3000003aff0d7230 */ /* 0x100fe40000004100 */
[----:B------:R-:W-:Y:S02]  /*4560*/  HADD2.F32 R61, -RZ, R58.H0_H0 ;  /* 0x2000003aff3d7230 */ /* 0x000fe40000004100 */
[----:B------:R-:W-:-:S02]  /*4570*/  HADD2.F32 R56, -RZ, R56.H0_H0 ;  /* 0x20000038ff387230 */ /* 0x000fc40000004100 */
[-C--:B------:R-:W-:Y:S01]  /*4580*/  FMUL.FTZ R58, R13, R60.reuse ;  /* 0x0000003c0d3a7220 */ /* 0x080fe20000410000 */
[----:B------:R-:W-:-:S03]  /*4590*/  FMUL.FTZ R60, R61, R60 ;  /* 0x0000003c3d3c7220 */ /* 0x000fc60000410000 */
[-C--:B------:R-:W-:Y:S01]  /*45a0*/  FFMA.FTZ R58, R61, R56.reuse, -R58 ;  /* 0x000000383d3a7223 */ /* 0x080fe2000001083a */
[----:B------:R-:W-:Y:S02]  /*45b0*/  HADD2.F32 R61, -RZ, R116.H0_H0 ;  /* 0x20000074ff3d7230 */ /* 0x000fe40000004100 */
[----:B------:R-:W-:Y:S01]  /*45c0*/  FFMA.FTZ R13, R13, R56, R60 ;  /* 0x000000380d0d7223 */ /* 0x000fe2000001003c */
[----:B------:R-:W-:Y:S01]  /*45d0*/  IMAD.MOV.U32 R60, RZ, RZ, R15 ;  /* 0x000000ffff3c7224 */ /* 0x000fe200078e000f */
[----:B------:R-:W-:Y:S01]  /*45e0*/  SHF.R.U32.HI R56, RZ, 0x10, R57 ;  /* 0x00000010ff387819 */ /* 0x000fe20000011639 */
[----:B------:R-:W-:Y:S02]  /*45f0*/  IMAD.MOV.U32 R57, RZ, RZ, R12 ;  /* 0x000000ffff397224 */ /* 0x000fe400078e000c */
[----:B------:R-:W-:Y:S01]  /*4600*/  HADD2.F32 R12, -RZ, R59.H0_H0 ;  /* 0x2000003bff0c7230 */ /* 0x000fe20000004100 */
[----:B------:R-:W-:Y:S01]  /*4610*/  F2FP.F16.F32.PACK_AB R13, R13, R58 ;  /* 0x0000003a0d0d723e */ /* 0x000fe200000000ff */
[----:B------:R-:W-:-:S02]  /*4620*/  HADD2.F32 R15, -RZ, R60.H1_H1 ;  /* 0x3000003cff0f7230 */ /* 0x000fc40000004100 */
[----:B------:R-:W-:Y:S02]  /*4630*/  HADD2.F32 R59, -RZ, R60.H0_H0 ;  /* 0x2000003cff3b7230 */ /* 0x000fe40000004100 */
[----:B------:R-:W-:Y:S02]  /*4640*/  HADD2.F32 R56, -RZ, R56.H0_H0 ;  /* 0x20000038ff387230 */ /* 0x000fe40000004100 */
[-C--:B------:R-:W-:Y:S01]  /*4650*/  FMUL.FTZ R60, R15, R12.reuse ;  /* 0x0000000c0f3c7220 */ /* 0x080fe20000410000 */
[----:B------:R-:W-:-:S03]  /*4660*/  FMUL.FTZ R62, R59, R12 ;  /* 0x0000000c3b3e7220 */ /* 0x000fc60000410000 */
[-C--:B------:R-:W-:Y:S01]  /*4670*/  FFMA.FTZ R12, R59, R56.reuse, -R60 ;  /* 0x000000383b0c7223 */ /* 0x080fe2000001083c */
[--C-:B------:R-:W-:Y:S02]  /*4680*/  HADD2.F32 R60, -RZ, R57.reuse.H0_H0 ;  /* 0x20000039ff3c7230 */ /* 0x100fe40000004100 */
[----:B------:R-:W-:Y:S01]  /*4690*/  FFMA.FTZ R15, R15, R56, R62 ;  /* 0x000000380f0f7223 */ /* 0x000fe2000001003e */
[----:B------:R-:W-:Y:S02]  /*46a0*/  IMAD.MOV.U32 R56, RZ, RZ, R14 ;  /* 0x000000ffff387224 */ /* 0x000fe400078e000e */
[----:B------:R-:W-:Y:S02]  /*46b0*/  HADD2.F32 R14, -RZ, R57.H1_H1 ;  /* 0x30000039ff0e7230 */ /* 0x000fe40000004100 */
        /* <DEDUP_REMOVED lines=8> */
[----:B------:R-:W-:Y:S02]  /*4740*/  HADD2.F32 R59, -RZ, R115.H0_H0 ;  /* 0x20000073ff3b7230 */ /* 0x000fe40000004100 */
[----:B------:R-:W-:Y:S01]  /*4750*/  F2FP.F16.F32.PACK_AB R12, R14, R57 ;  /* 0x000000390e0c723e */ /* 0x000fe200000000ff */
[-C--:B------:R-:W-:Y:S01]  /*4760*/  FMUL.FTZ R61, R56, R63.reuse ;  /* 0x0000003f383d7220 */ /* 0x080fe20000410000 */
[----:B------:R-:W-:-:S03]  /*4770*/  FMUL.FTZ R63, R60, R63 ;  /* 0x0000003f3c3f7220 */ /* 0x000fc60000410000 */
[-C--:B------:R-:W-:Y:S01]  /*4780*/  FFMA.FTZ R61, R60, R59.reuse, -R61 ;  /* 0x0000003b3c3d7223 */ /* 0x080fe2000001083d */
[----:B------:R-:W-:-:S05]  /*4790*/  FFMA.FTZ R56, R56, R59, R63 ;  /* 0x0000003b38387223 */ /* 0x000fca000001003f */
[----:B------:R-:W-:-:S07]  /*47a0*/  F2FP.F16.F32.PACK_AB R14, R56, R61 ;  /* 0x0000003d380e723e */ /* 0x000fce00000000ff */
.L_x_1580:
[----:B------:R-:W-:Y:S05]  /*47b0*/  BSYNC B3 ;  /* 0x0000000000037941 */ /* 0x000fea0003800000 */
.L_x_1579:
[----:B------:R-:W2:Y:S01]  /*47c0*/  LDL R58, [R1+0x4] ;  /* 0x00000400013a7983 */ /* 0x000ea20000100800 */
[----:B---3--:R-:W-:-:S04]  /*47d0*/  LEA R56, P0, R22, R11, 0x1 ;  /* 0x0000000b16387211 */ /* 0x008fc800078008ff */
[----:B--2---:R-:W-:-:S05]  /*47e0*/  LEA.HI.X R57, R22, R72, R58, 0x1, P0 ;  /* 0x0000004816397211 */ /* 0x004fca00000f0c3a */
[----:B----4-:R0:W-:Y:S04]  /*47f0*/  ST.E.128 desc[UR60][R56.64], R12 ;  /* 0x0000000c38007985 */ /* 0x0101e8000c101d3c */
.L_x_1578:
[----:B------:R-:W-:Y:S05]  /*4800*/  BSYNC B2 ;  /* 0x0000000000027941 */ /* 0x000fea0003800000 */
.L_x_1577:
[----:B------:R-:W-:-:S13]  /*4810*/  ISETP.NE.AND P0, PT, R77, RZ, PT ;  /* 0x000000ff4d00720c */ /* 0x000fda0003f05270 */
[----:B------:R-:W-:Y:S05]  /*4820*/  @!P0 BRA `(.L_x_1568) ;  /* 0x0000000000d88947 */ /* 0x000fea0003800000 */
[----:B------:R-:W5:Y:S04]  /*4830*/  LDL R59, [R1+0x48] ;  /* 0x00004800013b7983 */ /* 0x000f680000100800 */
[----:B------:R-:W2:Y:S01]  /*4840*/  LDL R58, [R1] ;  /* 0x00000000013a7983 */ /* 0x000ea20000100800 */
[----:B0--3--:R-:W-:Y:S01]  /*4850*/  LEA R56, P0, R23, R11, 0x1 ;  /* 0x0000000b17387211 */ /* 0x009fe200078008ff */
[----:B------:R-:W-:Y:S02]  /*4860*/  BSSY B2, `(.L_x_1581) ;  /* 0x0000031000027945 */ /* 0x000fe40003800000 */
[----:B----4-:R0:W3:Y:S01]  /*4870*/  LDS.128 R12, [R90+0x26400] ;  /* 0x026400005a0c7984 */ /* 0x0100e20000000c00 */
[----:B-----5:R-:W-:Y:S02]  /*4880*/  ISETP.GE.AND P6, PT, R59, R101, PT ;  /* 0x000000653b00720c */ /* 0x020fe40003fc6270 */
[----:B--2---:R-:W-:-:S11]  /*4890*/  LEA.HI.X R57, R23, R72, R58, 0x1, P0 ;  /* 0x0000004817397211 */ /* 0x004fd600000f0c3a */
[----:B0--3--:R-:W-:Y:S05]  /*48a0*/  @P6 BRA `(.L_x_1582) ;  /* 0x0000000000b06947 */ /* 0x009fea0003800000 */
[----:B------:R-:W-:Y:S01]  /*48b0*/  SHF.R.U64 R58, R54, 0x10, R55 ;  /* 0x00000010363a7819 */ /* 0x000fe20000001237 */
[--C-:B------:R-:W-:Y:S01]  /*48c0*/  HADD2.F32 R11, -RZ, R13.reuse.H1_H1 ;  /* 0x3000000dff0b7230 */ /* 0x100fe20000004100 */
[----:B------:R-:W-:Y:S01]  /*48d0*/  SHF.R.U64 R52, R52, 0x10, R53 ;  /* 0x0000001034347819 */ /* 0x000fe20000001235 */
[----:B------:R-:W-:Y:S01]  /*48e0*/  HADD2.F32 R13, -RZ, R13.H0_H0 ;  /* 0x2000000dff0d7230 */ /* 0x000fe20000004100 */
[----:B------:R-:W-:Y:S01]  /*48f0*/  SHF.R.U32.HI R55, RZ, 0x10, R55 ;  /* 0x00000010ff377819 */ /* 0x000fe20000011637 */
[----:B------:R-:W-:Y:S02]  /*4900*/  HADD2.F32 R58, -RZ, R58.H0_H0 ;  /* 0x2000003aff3a7230 */ /* 0x000fe40000004100 */
[----:B------:R-:W-:Y:S02]  /*4910*/  HADD2.F32 R52, -RZ, R52.H0_H0 ;  /* 0x20000034ff347230 */ /* 0x000fe40000004100 */
[----:B------:R-:W-:Y:S02]  /*4920*/  HADD2.F32 R55, -RZ, R55.H0_H0 ;  /* 0x20000037ff377230 */ /* 0x000fe40000004100 */
[-C--:B------:R-:W-:Y:S01]  /*4930*/  FMUL.FTZ R54, R11, R58.reuse ;  /* 0x0000003a0b367220 */ /* 0x080fe20000410000 */
[----:B------:R-:W-:Y:S01]  /*4940*/  FMUL.FTZ R58, R13, R58 ;  /* 0x0000003a0d3a7220 */ /* 0x000fe20000410000 */
[----:B------:R-:W-:-:S02]  /*4950*/  HADD2.F32 R115, -RZ, R115.H1_H1 ;  /* 0x30000073ff737230 */ /* 0x000fc40000004100 */
[-C--:B------:R-:W-:Y:S01]  /*4960*/  FFMA.FTZ R54, R13, R52.reuse, -R54 ;  /* 0x000000340d367223 */ /* 0x080fe20000010836 */
[----:B------:R-:W-:Y:S01]  /*4970*/  FFMA.FTZ R11, R11, R52, R58 ;  /* 0x000000340b0b7223 */ /* 0x000fe2000001003a */
[----:B------:R-:W-:Y:S01]  /*4980*/  SHF.R.U32.HI R52, RZ, 0x10, R53 ;  /* 0x00000010ff347819 */ /* 0x000fe20000011635 */
[----:B------:R-:W-:Y:S01]  /*4990*/  HADD2.F32 R114, -RZ, R114.H0_H0 ;  /* 0x20000072ff727230 */ /* 0x000fe20000004100 */
[----:B------:R-:W-:Y:S01]  /*49a0*/  MOV R53, R15 ;  /* 0x0000000f00357202 */ /* 0x000fe20000000f00 */
[----:B------:R-:W-:Y:S01]  /*49b0*/  IMAD.MOV.U32 R15, RZ, RZ, R12 ;  /* 0x000000ffff0f7224 */ /* 0x000fe200078e000c */
[----:B------:R-:W-:Y:S01]  /*49c0*/  F2FP.F16.F32.PACK_AB R11, R11, R54 ;  /* 0x000000360b0b723e */ /* 0x000fe200000000ff */
[----:B------:R-:W-:Y:S02]  /*49d0*/  HADD2.F32 R52, -RZ, R52.H0_H0 ;  /* 0x20000034ff347230 */ /* 0x000fe40000004100 */
[--C-:B------:R-:W-:Y:S02]  /*49e0*/  HADD2.F32 R13, -RZ, R53.reuse.H1_H1 ;  /* 0x30000035ff0d7230 */ /* 0x100fe40000004100 */
[----:B------:R-:W-:-:S03]  /*49f0*/  HADD2.F32 R12, -RZ, R53.H0_H0 ;  /* 0x20000035ff0c7230 */ /* 0x000fc60000004100 */
[CC--:B------:R-:W-:Y:S02]  /*4a00*/  FMUL.FTZ R53, R13.reuse, R55.reuse ;  /* 0x000000370d357220 */ /* 0x0c0fe40000410000 */
[C---:B------:R-:W-:Y:S02]  /*4a10*/  FMUL.FTZ R58, R12.reuse, R55 ;  /* 0x000000370c3a7220 */ /* 0x040fe40000410000 */
[-C--:B------:R-:W-:Y:S01]  /*4a20*/  FFMA.FTZ R12, R12, R52.reuse, -R53 ;  /* 0x000000340c0c7223 */ /* 0x080fe20000010835 */
[----:B------:R-:W-:Y:S02]  /*4a30*/  HADD2.F32 R53, -RZ, R113.H1_H1 ;  /* 0x30000071ff357230 */ /* 0x000fe40000004100 */
[----:B------:R-:W-:Y:S01]  /*4a40*/  FFMA.FTZ R13, R13, R52, R58 ;  /* 0x000000340d0d7223 */ /* 0x000fe2000001003a */
        /* <DEDUP_REMOVED lines=8> */
[----:B------:R-:W-:-:S03]  /*4ad0*/  HADD2.F32 R14, -RZ, R14.H0_H0 ;  /* 0x2000000eff0e7230 */ /* 0x000fc60000004100 */
[CC--:B------:R-:W-:Y:S02]  /*4ae0*/  FMUL.FTZ R55, R53.reuse, R114.reuse ;  /* 0x0000007235377220 */ /* 0x0c0fe40000410000 */
[C---:B------:R-:W-:Y:S02]  /*4af0*/  FMUL.FTZ R114, R14.reuse, R114 ;  /* 0x000000720e727220 */ /* 0x040fe40000410000 */
[-C--:B------:R-:W-:Y:S02]  /*4b00*/  FFMA.FTZ R55, R14, R113.reuse, -R55 ;  /* 0x000000710e377223 */ /* 0x080fe40000010837 */
[----:B------:R-:W-:Y:S01]  /*4b10*/  FFMA.FTZ R114, R53, R113, R114 ;  /* 0x0000007135727223 */ /* 0x000fe20000010072 */
[----:B------:R-:W-:Y:S01]  /*4b20*/  F2FP.F16.F32.PACK_AB R53, R13, R12 ;  /* 0x0000000c0d35723e */ /* 0x000fe200000000ff */
[----:B------:R-:W-:Y:S01]  /*4b30*/  IMAD.MOV.U32 R13, RZ, RZ, R11 ;  /* 0x000000ffff0d7224 */ /* 0x000fe200078e000b */
[----:B------:R-:W-:Y:S02]  /*4b40*/  F2FP.F16.F32.PACK_AB R12, R52, R15 ;  /* 0x0000000f340c723e */ /* 0x000fe400000000ff */
[----:B------:R-:W-:Y:S01]  /*4b50*/  F2FP.F16.F32.PACK_AB R14, R114, R55 ;  /* 0x00000037720e723e */ /* 0x000fe200000000ff */
[----:B------:R-:W-:-:S07]  /*4b60*/  IMAD.MOV.U32 R15, RZ, RZ, R53 ;  /* 0x000000ffff0f7224 */ /* 0x000fce00078e0035 */
.L_x_1582:
[----:B------:R-:W-:Y:S05]  /*4b70*/  BSYNC B2 ;  /* 0x0000000000027941 */ /* 0x000fea0003800000 */
.L_x_1581:
[----:B------:R0:W-:Y:S02]  /*4b80*/  ST.E.128 desc[UR60][R56.64], R12 ;  /* 0x0000000c38007985 */ /* 0x0001e4000c101d3c */
.L_x_1568:
[----:B------:R-:W-:Y:S05]  /*4b90*/  BSYNC B1 ;  /* 0x0000000000017941 */ /* 0x000fea0003800000 */
.L_x_1567:
[----:B------:R-:W-:-:S03]  /*4ba0*/  UMOV UR4, 0xffffffff ;  /* 0xffffffff00047882 */ /* 0x000fc60000000000 */
[----:B------:R-:W-:Y:S05]  /*4bb0*/  BRA.DIV UR4, `(.L_x_1583) ;  /* 0x0000027a04107947 */ /* 0x000fea000b800000 */
[----:B-1----:R-:W1:Y:S04]  /*4bc0*/  SHFL.IDX PT, R105, R105, 0x1, 0x181f ;  /* 0x00381f0069697f89 */ /* 0x002e6800000e0000 */
[----:B------:R-:W0:Y:S02]  /*4bd0*/  SHFL.IDX PT, R104, R104, 0x1, 0x181f ;  /* 0x00381f0068687f89 */ /* 0x000e2400000e0000 */
.L_x_2004:
[----:B------:R-:W-:Y:S05]  /*4be0*/  @P4 BRA `(.L_x_1584) ;  /* 0x0000003800f04947 */ /* 0x000fea0003800000 */
[----:B------:R-:W-:Y:S01]  /*4bf0*/  ISETP.NE.AND P0, PT, R29, RZ, PT ;  /* 0x000000ff1d00720c */ /* 0x000fe20003f05270 */
[----:B------:R-:W-:-:S12]  /*4c00*/  BSSY B1, `(.L_x_1585) ;  /* 0x0000034000017945 */ /* 0x000fd80003800000 */
[----:B------:R-:W-:Y:S05]  /*4c10*/  @!P0 BRA `(.L_x_1586) ;  /* 0x0000000000c88947 */ /* 0x000fea0003800000 */
[----:B0---4-:R0:W4:Y:S01]  /*4c20*/  LDS.128 R12, [R90+0x21400] ;  /* 0x021400005a0c7984 */ /* 0x0111220000000c00 */
[----:B------:R-:W-:Y:S01]  /*4c30*/  ISETP.GE.AND P4, PT, R204, R101, PT ;  /* 0x00000065cc00720c */ /* 0x000fe20003f86270 */
[----:B------:R-:W-:Y:S01]  /*4c40*/  BSSY B2, `(.L_x_1587) ;  /* 0x000002e000027945 */ /* 0x000fe20003800000 */
[----:B------:R-:W-:-:S04]  /*4c50*/  LEA R52, P0, R18, R104, 0x1 ;  /* 0x0000006812347211 */ /* 0x000fc800078008ff */
[----:B-1----:R-:W-:-:S07]  /*4c60*/  LEA.HI.X R53, R18, R105, R19, 0x1, P0 ;  /* 0x0000006912357211 */ /* 0x002fce00000f0c13 */
[----:B0-----:R-:W-:Y:S05]  /*4c70*/  @P4 BRA `(.L_x_1588) ;  /* 0x0000000000a84947 */ /* 0x001fea0003800000 */
[--C-:B------:R-:W-:Y:S01]  /*4c80*/  SHF.R.U64 R54, R48, 0x10, R49.reuse ;  /* 0x0000001030367819 */ /* 0x100fe20000001231 */
[--C-:B---34-:R-:W-:Y:S01]  /*4c90*/  HADD2.F32 R11, -RZ, R13.reuse.H0_H0 ;  /* 0x2000000dff0b7230 */ /* 0x118fe20000004100 */
[----:B------:R-:W-:Y:S01]  /*4ca0*/  SHF.R.U32.HI R48, RZ, 0x10, R49 ;  /* 0x00000010ff307819 */ /* 0x000fe20000011631 */
[----:B------:R-:W-:Y:S01]  /*4cb0*/  IMAD.MOV.U32 R49, RZ, RZ, R15 ;  /* 0x000000ffff317224 */ /* 0x000fe200078e000f */
[--C-:B------:R-:W-:Y:S01]  /*4cc0*/  SHF.R.U64 R56, R50, 0x10, R51.reuse ;  /* 0x0000001032387819 */ /* 0x100fe20000001233 */
[----:B------:R-:W-:Y:S01]  /*4cd0*/  HADD2.F32 R15, -RZ, R13.H1_H1 ;  /* 0x3000000dff0f7230 */ /* 0x000fe20000004100 */
[----:B------:R-:W-:Y:S01]  /*4ce0*/  SHF.R.U32.HI R51, RZ, 0x10, R51 ;  /* 0x00000010ff337819 */ /* 0x000fe20000011633 */
[----:B------:R-:W-:Y:S02]  /*4cf0*/  HADD2.F32 R54, -RZ, R54.H0_H0 ;  /* 0x20000036ff367230 */ /* 0x000fe40000004100 */
[----:B------:R-:W-:Y:S02]  /*4d00*/  HADD2.F32 R56, -RZ, R56.H0_H0 ;  /* 0x20000038ff387230 */ /* 0x000fe40000004100 */
[----:B------:R-:W-:-:S02]  /*4d10*/  HADD2.F32 R51, -RZ, R51.H0_H0 ;  /* 0x20000033ff337230 */ /* 0x000fc40000004100 */
[--C-:B------:R-:W-:Y:S02]  /*4d20*/  HADD2.F32 R50, -RZ, R49.reuse.H1_H1 ;  /* 0x30000031ff327230 */ /* 0x100fe40000004100 */
[----:B------:R-:W-:Y:S02]  /*4d30*/  HADD2.F32 R13, -RZ, R49.H0_H0 ;  /* 0x20000031ff0d7230 */ /* 0x000fe40000004100 */
[----:B------:R-:W-:Y:S02]  /*4d40*/  HADD2.F32 R49, -RZ, R48.H0_H0 ;  /* 0x20000030ff317230 */ /* 0x000fe40000004100 */
[-C--:B------:R-:W-:Y:S01]  /*4d50*/  FMUL.FTZ R48, R15, R56.reuse ;  /* 0x000000380f307220 */ /* 0x080fe20000410000 */
[----:B------:R-:W-:Y:S01]  /*4d60*/  FMUL.FTZ R56, R11, R56 ;  /* 0x000000380b387220 */ /* 0x000fe20000410000 */
[CC--:B------:R-:W-:Y:S01]  /*4d70*/  FMUL.FTZ R58, R50.reuse, R51.reuse ;  /* 0x00000033323a7220 */ /* 0x0c0fe20000410000 */
[----:B------:R-:W-:Y:S01]  /*4d80*/  FMUL.FTZ R51, R13, R51 ;  /* 0x000000330d337220 */ /* 0x000fe20000410000 */
[-C--:B------:R-:W-:Y:S01]  /*4d90*/  FFMA.FTZ R11, R11, R54.reuse, -R48 ;  /* 0x000000360b0b7223 */ /* 0x080fe20000010830 */
[----:B------:R-:W-:Y:S01]  /*4da0*/  FFMA.FTZ R48, R15, R54, R56 ;  /* 0x000000360f307223 */ /* 0x000fe20000010038 */
[-C--:B------:R-:W-:Y:S01]  /*4db0*/  FFMA.FTZ R13, R13, R49.reuse, -R58 ;  /* 0x000000310d0d7223 */ /* 0x080fe2000001083a */
[----:B------:R-:W-:Y:S01]  /*4dc0*/  FFMA.FTZ R50, R50, R49, R51 ;  /* 0x0000003132327223 */ /* 0x000fe20000010033 */
[----:B------:R-:W-:-:S02]  /*4dd0*/  HADD2.F32 R54, -RZ, R112.H0_H0 ;  /* 0x20000070ff367230 */ /* 0x000fc40000004100 */
[----:B------:R-:W-:Y:S01]  /*4de0*/  HADD2.F32 R112, -RZ, R112.H1_H1 ;  /* 0x30000070ff707230 */ /* 0x000fe20000004100 */
[----:B------:R-:W-:Y:S01]  /*4df0*/  F2FP.F16.F32.PACK_AB R11, R48, R11 ;  /* 0x0000000b300b723e */ /* 0x000fe200000000ff */
[----:B------:R-:W-:Y:S02]  /*4e00*/  HADD2.F32 R15, -RZ, R12.H1_H1 ;  /* 0x3000000cff0f7230 */ /* 0x000fe40000004100 */
[----:B------:R-:W-:Y:S02]  /*4e10*/  HADD2.F32 R49, -RZ, R14.H1_H1 ;  /* 0x3000000eff317230 */ /* 0x000fe40000004100 */
[----:B------:R-:W-:Y:S02]  /*4e20*/  HADD2.F32 R12, -RZ, R12.H0_H0 ;  /* 0x2000000cff0c7230 */ /* 0x000fe40000004100 */
[----:B------:R-:W-:Y:S01]  /*4e30*/  FMUL.FTZ R55, R15, R54 ;  /* 0x000000360f377220 */ /* 0x000fe20000410000 */
[----:B------:R-:W-:Y:S02]  /*4e40*/  HADD2.F32 R14, -RZ, R14.H0_H0 ;  /* 0x2000000eff0e7230 */ /* 0x000fe40000004100 */
[----:B------:R-:W-:Y:S01]  /*4e50*/  FMUL.FTZ R57, R49, R112 ;  /* 0x0000007031397220 */ /* 0x000fe20000410000 */
[----:B------:R-:W-:-:S02]  /*4e60*/  HADD2.F32 R51, -RZ, R111.H0_H0 ;  /* 0x2000006fff337230 */ /* 0x000fc40000004100 */
[----:B------:R-:W-:Y:S01]  /*4e70*/  FMUL.FTZ R54, R12, R54 ;  /* 0x000000360c367220 */ /* 0x000fe20000410000 */
[----:B------:R-:W-:Y:S02]  /*4e80*/  HADD2.F32 R111, -RZ, R111.H1_H1 ;  /* 0x3000006fff6f7230 */ /* 0x000fe40000004100 */
[----:B------:R-:W-:Y:S01]  /*4e90*/  FMUL.FTZ R112, R14, R112 ;  /* 0x000000700e707220 */ /* 0x000fe20000410000 */
[-C--:B------:R-:W-:Y:S01]  /*4ea0*/  FFMA.FTZ R55, R12, R51.reuse, -R55 ;  /* 0x000000330c377223 */ /* 0x080fe20000010837 */
[----:B------:R-:W-:Y:S01]  /*4eb0*/  FFMA.FTZ R54, R15, R51, R54 ;  /* 0x000000330f367223 */ /* 0x000fe20000010036 */
[-C--:B------:R-:W-:Y:S01]  /*4ec0*/  FFMA.FTZ R57, R14, R111.reuse, -R57 ;  /* 0x0000006f0e397223 */ /* 0x080fe20000010839 */
[----:B------:R-:W-:Y:S01]  /*4ed0*/  FFMA.FTZ R112, R49, R111, R112 ;  /* 0x0000006f31707223 */ /* 0x000fe20000010070 */
[----:B------:R-:W-:Y:S01]  /*4ee0*/  F2FP.F16.F32.PACK_AB R15, R50, R13 ;  /* 0x0000000d320f723e */ /* 0x000fe200000000ff */
[----:B------:R-:W-:Y:S01]  /*4ef0*/  IMAD.MOV.U32 R13, RZ, RZ, R11 ;  /* 0x000000ffff0d7224 */ /* 0x000fe200078e000b */
[----:B------:R-:W-:-:S02]  /*4f00*/  F2FP.F16.F32.PACK_AB R12, R54, R55 ;  /* 0x00000037360c723e */ /* 0x000fc400000000ff */
[----:B------:R-:W-:-:S07]  /*4f10*/  F2FP.F16.F32.PACK_AB R14, R112, R57 ;  /* 0x00000039700e723e */ /* 0x000fce00000000ff */
.L_x_1588:
[----:B------:R-:W-:Y:S05]  /*4f20*/  BSYNC B2 ;  /* 0x0000000000027941 */ /* 0x000fea0003800000 */
.L_x_1587:
[----:B----4-:R0:W-:Y:S02]  /*4f30*/  ST.E.128 desc[UR60][R52.64], R12 ;  /* 0x0000000c34007985 */ /* 0x0101e4000c101d3c */
.L_x_1586:
[----:B------:R-:W-:Y:S05]  /*4f40*/  BSYNC B1 ;  /* 0x0000000000017941 */ /* 0x000fea0003800000 */
.L_x_1585:
[----:B------:R-:W-:Y:S01]  /*4f50*/  ISETP.NE.AND P0, PT, R71, RZ, PT ;  /* 0x000000ff4700720c */ /* 0x000fe20003f05270 */
[----:B------:R-:W-:-:S12]  /*4f60*/  BSSY B1, `(.L_x_1589) ;  /* 0x0000034000017945 */ /* 0x000fd80003800000 */
[----:B------:R-:W-:Y:S05]  /*4f70*/  @!P0 BRA `(.L_x_1590) ;  /* 0x0000000000c88947 */ /* 0x000fea0003800000 */
[----:B---3--:R-:W3:Y:S01]  /*4f80*/  LDL R11, [R1+0x30] ;  /* 0x00003000010b7983 */ /* 0x008ee20000100800 */
[C---:B0-----:R-:W-:Y:S01]  /*4f90*/  LEA R48, P0, R201.reuse, R104, 0x1 ;  /* 0x00000068c9307211 */ /* 0x041fe200078008ff */
[----:B------:R-:W-:Y:S02]  /*4fa0*/  BSSY B2, `(.L_x_1591) ;  /* 0x000002e000027945 */ /* 0x000fe40003800000 */
[----:B----4-:R0:W4:Y:S01]  /*4fb0*/  LDS.128 R12, [R90+0x23400] ;  /* 0x023400005a0c7984 */ /* 0x0101220000000c00 */
[----:B-1----:R-:W-:Y:S02]  /*4fc0*/  LEA.HI.X R49, R201, R105, R224, 0x1, P0 ;  /* 0x00000069c9317211 */ /* 0x002fe400000f0ce0 */
[----:B---3--:R-:W-:-:S13]  /*4fd0*/  ISETP.GE.AND P4, PT, R11, R101, PT ;  /* 0x000000650b00720c */ /* 0x008fda0003f86270 */
[----:B0---4-:R-:W-:Y:S05]  /*4fe0*/  @P4 BRA `(.L_x_1592) ;  /* 0x0000000000a44947 */ /* 0x011fea0003800000 */
[----:B------:R-:W-:Y:S02]  /*4ff0*/  SHF.R.U64 R11, R44, 0x10, R45 ;  /* 0x000000102c0b7819 */ /* 0x000fe4000000122d */
[--C-:B------:R-:W-:Y:S02]  /*5000*/  SHF.R.U64 R50, R46, 0x10, R47.reuse ;  /* 0x000000102e327819 */ /* 0x100fe4000000122f */
[----:B------:R-:W-:Y:S01]  /*5010*/  MOV R44, R15 ;  /* 0x0000000f002c7202 */ /* 0x000fe20000000f00 */
[----:B------:R-:W-:Y:S01]  /*5020*/  HADD2.F32 R46, -RZ, R11.H0_H0 ;  /* 0x2000000bff2e7230 */ /* 0x000fe20000004100 */
[----:B------:R-:W-:Y:S01]  /*5030*/  SHF.R.U32.HI R47, RZ, 0x10, R47 ;  /* 0x00000010ff2f7819 */ /* 0x000fe2000001162f */
[--C-:B------:R-:W-:Y:S01]  /*5040*/  HADD2.F32 R15, -RZ, R13.reuse.H1_H1 ;  /* 0x3000000dff0f7230 */ /* 0x100fe20000004100 */
[----:B------:R-:W-:Y:S01]  /*5050*/  SHF.R.U32.HI R45, RZ, 0x10, R45 ;  /* 0x00000010ff2d7819 */ /* 0x000fe2000001162d */
[----:B------:R-:W-:Y:S02]  /*5060*/  HADD2.F32 R11, -RZ, R13.H0_H0 ;  /* 0x2000000dff0b7230 */ /* 0x000fe40000004100 */
[----:B------:R-:W-:-:S02]  /*5070*/  HADD2.F32 R13, -RZ, R44.H1_H1 ;  /* 0x3000002cff0d7230 */ /* 0x000fc40000004100 */
[----:B------:R-:W-:Y:S02]  /*5080*/  HADD2.F32 R47, -RZ, R47.H0_H0 ;  /* 0x2000002fff2f7230 */ /* 0x000fe40000004100 */
[----:B------:R-:W-:Y:S02]  /*5090*/  HADD2.F32 R44, -RZ, R44.H0_H0 ;  /* 0x2000002cff2c7230 */ /* 0x000fe40000004100 */
[----:B------:R-:W-:Y:S02]  /*50a0*/  HADD2.F32 R50, -RZ, R50.H0_H0 ;  /* 0x20000032ff327230 */ /* 0x000fe40000004100 */
[-C--:B------:R-:W-:Y:S01]  /*50b0*/  FMUL.FTZ R51, R13, R47.reuse ;  /* 0x0000002f0d337220 */ /* 0x080fe20000410000 */
[----:B------:R-:W-:Y:S02]  /*50c0*/  HADD2.F32 R45, -RZ, R45.H0_H0 ;  /* 0x2000002dff2d7230 */ /* 0x000fe40000004100 */
[----:B------:R-:W-:Y:S01]  /*50d0*/  FMUL.FTZ R54, R44, R47 ;  /* 0x0000002f2c367220 */ /* 0x000fe20000410000 */
[-C--:B------:R-:W-:Y:S01]  /*50e0*/  FMUL.FTZ R52, R15, R50.reuse ;  /* 0x000000320f347220 */ /* 0x080fe20000410000 */
[----:B------:R-:W-:-:S02]  /*50f0*/  FMUL.FTZ R50, R11, R50 ;  /* 0x000000320b327220 */ /* 0x000fc40000410000 */
[-C--:B------:R-:W-:Y:S01]  /*5100*/  FFMA.FTZ R54, R13, R45.reuse, R54 ;  /* 0x0000002d0d367223 */ /* 0x080fe20000010036 */
[----:B------:R-:W-:Y:S01]  /*5110*/  FFMA.FTZ R51, R44, R45, -R51 ;  /* 0x0000002d2c337223 */ /* 0x000fe20000010833 */
[----:B------:R-:W-:Y:S02]  /*5120*/  HADD2.F32 R13, -RZ, R12.H1_H1 ;  /* 0x3000000cff0d7230 */ /* 0x000fe40000004100 */
[-C--:B------:R-:W-:Y:S01]  /*5130*/  FFMA.FTZ R50, R15, R46.reuse, R50 ;  /* 0x0000002e0f327223 */ /* 0x080fe20000010032 */
[----:B------:R-:W-:Y:S02]  /*5140*/  HADD2.F32 R45, -RZ, R110.H0_H0 ;  /* 0x2000006eff2d7230 */ /* 0x000fe40000004100 */
[----:B------:R-:W-:Y:S01]  /*5150*/  FFMA.FTZ R11, R11, R46, -R52 ;  /* 0x0000002e0b0b7223 */ /* 0x000fe20000010834 */
[----:B------:R-:W-:Y:S02]  /*5160*/  HADD2.F32 R12, -RZ, R12.H0_H0 ;  /* 0x2000000cff0c7230 */ /* 0x000fe40000004100 */
[----:B------:R-:W-:-:S02]  /*5170*/  HADD2.F32 R110, -RZ, R110.H1_H1 ;  /* 0x3000006eff6e7230 */ /* 0x000fc40000004100 */
[-C--:B------:R-:W-:Y:S01]  /*5180*/  FMUL.FTZ R47, R13, R45.reuse ;  /* 0x0000002d0d2f7220 */ /* 0x080fe20000410000 */
[--C-:B------:R-:W-:Y:S02]  /*5190*/  HADD2.F32 R15, -RZ, R14.reuse.H1_H1 ;  /* 0x3000000eff0f7230 */ /* 0x100fe40000004100 */
[----:B------:R-:W-:Y:S01]  /*51a0*/  FMUL.FTZ R46, R12, R45 ;  /* 0x0000002d0c2e7220 */ /* 0x000fe20000410000 */
[----:B------:R-:W-:Y:S02]  /*51b0*/  HADD2.F32 R14, -RZ, R14.H0_H0 ;  /* 0x2000000eff0e7230 */ /* 0x000fe40000004100 */
[--C-:B------:R-:W-:Y:S02]  /*51c0*/  HADD2.F32 R44, -RZ, R109.reuse.H1_H1 ;  /* 0x3000006dff2c7230 */ /* 0x100fe40000004100 */
[-C--:B------:R-:W-:Y:S01]  /*51d0*/  FMUL.FTZ R45, R15, R110.reuse ;  /* 0x0000006e0f2d7220 */ /* 0x080fe20000410000 */
[----:B------:R-:W-:Y:S02]  /*51e0*/  HADD2.F32 R109, -RZ, R109.H0_H0 ;  /* 0x2000006dff6d7230 */ /* 0x000fe40000004100 */
[----:B------:R-:W-:Y:S01]  /*51f0*/  FMUL.FTZ R110, R14, R110 ;  /* 0x0000006e0e6e7220 */ /* 0x000fe20000410000 */
[-C--:B------:R-:W-:Y:S01]  /*5200*/  FFMA.FTZ R47, R12, R44.reuse, -R47 ;  /* 0x0000002c0c2f7223 */ /* 0x080fe2000001082f */
[----:B------:R-:W-:Y:S01]  /*5210*/  FFMA.FTZ R46, R13, R44, R46 ;  /* 0x0000002c0d2e7223 */ /* 0x000fe2000001002e */
[-C--:B------:R-:W-:Y:S01]  /*5220*/  FFMA.FTZ R45, R14, R109.reuse, -R45 ;  /* 0x0000006d0e2d7223 */ /* 0x080fe2000001082d */
[----:B------:R-:W-:Y:S01]  /*5230*/  FFMA.FTZ R110, R15, R109, R110 ;  /* 0x0000006d0f6e7223 */ /* 0x000fe2000001006e */
[----:B------:R-:W-:-:S02]  /*5240*/  F2FP.F16.F32.PACK_AB R13, R50, R11 ;  /* 0x0000000b320d723e */ /* 0x000fc400000000ff */
[----:B------:R-:W-:Y:S02]  /*5250*/  F2FP.F16.F32.PACK_AB R15, R54, R51 ;  /* 0x00000033360f723e */ /* 0x000fe400000000ff */
[----:B------:R-:W-:Y:S02]  /*5260*/  F2FP.F16.F32.PACK_AB R12, R46, R47 ;  /* 0x0000002f2e0c723e */ /* 0x000fe400000000ff */
[----:B------:R-:W-:-:S07]  /*5270*/  F2FP.F16.F32.PACK_AB R14, R110, R45 ;  /* 0x0000002d6e0e723e */ /* 0x000fce00000000ff */
.L_x_1592:
[----:B------:R-:W-:Y:S05]  /*5280*/  BSYNC B2 ;  /* 0x0000000000027941 */ /* 0x000fea0003800000 */
.L_x_1591:
[----:B------:R0:W-:Y:S02]  /*5290*/  ST.E.128 desc[UR60][R48.64], R12 ;  /* 0x0000000c30007985 */ /* 0x0001e4000c101d3c */
.L_x_1590:
[----:B------:R-:W-:Y:S05]  /*52a0*/  BSYNC B1 ;  /* 0x0000000000017941 */ /* 0x000fea0003800000 */
.L_x_1589:
[----:B------:R-:W-:Y:S01]  /*52b0*/  ISETP.NE.AND P0, PT, R76, RZ, PT ;  /* 0x000000ff4c00720c */ /* 0x000fe20003f05270 */
[----:B------:R-:W-:-:S12]  /*52c0*/  BSSY B1, `(.L_x_1593) ;  /* 0x0000034000017945 */ /* 0x000fd80003800000 */
[----:B------:R-:W-:Y:S05]  /*52d0*/  @!P0 BRA `(.L_x_1594) ;  /* 0x0000000000c88947 */ /* 0x000fea0003800000 */
[----:B------:R-:W5:Y:S04]  /*52e0*/  LDL R46, [R1+0x34] ;  /* 0x00003400012e7983 */ /* 0x000f680000100800 */
[----:B---3--:R-:W1:Y:S01]  /*52f0*/  LDL R11, [R1+0x4] ;  /* 0x00000400010b7983 */ /* 0x008e620000100800 */
[----:B0-----:R-:W-:Y:S01]  /*5300*/  LEA R44, P0, R22, R104, 0x1 ;  /* 0x00000068162c7211 */ /* 0x001fe200078008ff */
[----:B------:R-:W-:Y:S02]  /*5310*/  BSSY B2, `(.L_x_1595) ;  /* 0x000002d000027945 */ /* 0x000fe40003800000 */
[----:B----4-:R0:W3:Y:S01]  /*5320*/  LDS.128 R12, [R90+0x25400] ;  /* 0x025400005a0c7984 */ /* 0x0100e20000000c00 */
[----:B-----5:R-:W-:Y:S02]  /*5330*/  ISETP.GE.AND P4, PT, R46, R101, PT ;  /* 0x000000652e00720c */ /* 0x020fe40003f86270 */
[----:B-1----:R-:W-:-:S11]  /*5340*/  LEA.HI.X R45, R22, R105, R11, 0x1, P0 ;  /* 0x00000069162d7211 */ /* 0x002fd600000f0c0b */
[----:B0--3--:R-:W-:Y:S05]  /*5350*/  @P4 BRA `(.L_x_1596) ;  /* 0x0000000000a04947 */ /* 0x009fea0003800000 */
[----:B------:R-:W-:Y:S01]  /*5360*/  SHF.R.U64 R11, R40, 0x10, R41 ;  /* 0x00000010280b7819 */ /* 0x000fe20000001229 */
[--C-:B------:R-:W-:Y:S01]  /*5370*/  HADD2.F32 R40, -RZ, R15.reuse.H1_H1 ;  /* 0x3000000fff287230 */ /* 0x100fe20000004100 */
[--C-:B------:R-:W-:Y:S01]  /*5380*/  SHF.R.U64 R46, R42, 0x10, R43.reuse ;  /* 0x000000102a2e7819 */ /* 0x100fe2000000122b */
[----:B------:R-:W-:Y:S01]  /*5390*/  HADD2.F32 R15, -RZ, R15.H0_H0 ;  /* 0x2000000fff0f7230 */ /* 0x000fe20000004100 */
[----:B------:R-:W-:Y:S01]  /*53a0*/  SHF.R.U32.HI R43, RZ, 0x10, R43 ;  /* 0x00000010ff2b7819 */ /* 0x000fe2000001162b */
[----:B------:R-:W-:Y:S01]  /*53b0*/  HADD2.F32 R42, -RZ, R11.H0_H0 ;  /* 0x2000000bff2a7230 */ /* 0x000fe20000004100 */
[----:B------:R-:W-:Y:S01]  /*53c0*/  SHF.R.U32.HI R41, RZ, 0x10, R41 ;  /* 0x00000010ff297819 */ /* 0x000fe20000011629 */
[----:B------:R-:W-:Y:S02]  /*53d0*/  HADD2.F32 R46, -RZ, R46.H0_H0 ;  /* 0x2000002eff2e7230 */ /* 0x000fe40000004100 */
[----:B------:R-:W-:Y:S02]  /*53e0*/  HADD2.F32 R43, -RZ, R43.H0_H0 ;  /* 0x2000002bff2b7230 */ /* 0x000fe40000004100 */
[----:B------:R-:W-:-:S02]  /*53f0*/  HADD2.F32 R11, -RZ, R13.H1_H1 ;  /* 0x3000000dff0b7230 */ /* 0x000fc40000004100 */
[----:B------:R-:W-:Y:S02]  /*5400*/  HADD2.F32 R13, -RZ, R13.H0_H0 ;  /* 0x2000000dff0d7230 */ /* 0x000fe40000004100 */
[-C--:B------:R-:W-:Y:S01]  /*5410*/  FMUL.FTZ R47, R15, R43.reuse ;  /* 0x0000002b0f2f7220 */ /* 0x080fe20000410000 */
[----:B------:R-:W-:Y:S02]  /*5420*/  HADD2.F32 R41, -RZ, R41.H0_H0 ;  /* 0x20000029ff297230 */ /* 0x000fe40000004100 */
[-C--:B------:R-:W-:Y:S01]  /*5430*/  FMUL.FTZ R48, R11, R46.reuse ;  /* 0x0000002e0b307220 */ /* 0x080fe20000410000 */
[C---:B------:R-:W-:Y:S01]  /*5440*/  FMUL.FTZ R50, R40.reuse, R43 ;  /* 0x0000002b28327220 */ /* 0x040fe20000410000 */
[C---:B------:R-:W-:Y:S01]  /*5450*/  FMUL.FTZ R46, R13.reuse, R46 ;  /* 0x0000002e0d2e7220 */ /* 0x040fe20000410000 */
[----:B------:R-:W-:Y:S01]  /*5460*/  FFMA.FTZ R49, R40, R41, R47 ;  /* 0x0000002928317223 */ /* 0x000fe2000001002f */
[-C--:B------:R-:W-:Y:S02]  /*5470*/  FFMA.FTZ R48, R13, R42.reuse, -R48 ;  /* 0x0000002a0d307223 */ /* 0x080fe40000010830 */
[----:B------:R-:W-:Y:S01]  /*5480*/  FFMA.FTZ R43, R11, R42, R46 ;  /* 0x0000002a0b2b7223 */ /* 0x000fe2000001002e */
[----:B------:R-:W-:-:S02]  /*5490*/  HADD2.F32 R40, -RZ, R108.H0_H0 ;  /* 0x2000006cff287230 */ /* 0x000fc40000004100 */
[----:B------:R-:W-:Y:S01]  /*54a0*/  FFMA.FTZ R50, R15, R41, -R50 ;  /* 0x000000290f327223 */ /* 0x000fe20000010832 */
[----:B------:R-:W-:Y:S02]  /*54b0*/  HADD2.F32 R108, -RZ, R108.H1_H1 ;  /* 0x3000006cff6c7230 */ /* 0x000fe40000004100 */
[----:B------:R-:W-:Y:S02]  /*54c0*/  HADD2.F32 R11, -RZ, R12.H1_H1 ;  /* 0x3000000cff0b7230 */ /* 0x000fe40000004100 */
[----:B------:R-:W-:Y:S02]  /*54d0*/  HADD2.F32 R13, -RZ, R14.H1_H1 ;  /* 0x3000000eff0d7230 */ /* 0x000fe40000004100 */
[----:B------:R-:W-:Y:S02]  /*54e0*/  HADD2.F32 R12, -RZ, R12.H0_H0 ;  /* 0x2000000cff0c7230 */ /* 0x000fe40000004100 */
[----:B------:R-:W-:Y:S01]  /*54f0*/  FMUL.FTZ R41, R11, R40 ;  /* 0x000000280b297220 */ /* 0x000fe20000410000 */
[----:B------:R-:W-:-:S02]  /*5500*/  HADD2.F32 R14, -RZ, R14.H0_H0 ;  /* 0x2000000eff0e7230 */ /* 0x000fc40000004100 */
[----:B------:R-:W-:Y:S01]  /*5510*/  FMUL.FTZ R47, R13, R108 ;  /* 0x0000006c0d2f7220 */ /* 0x000fe20000410000 */
[--C-:B------:R-:W-:Y:S02]  /*5520*/  HADD2.F32 R15, -RZ, R107.reuse.H0_H0 ;  /* 0x2000006bff0f7230 */ /* 0x100fe40000004100 */
[----:B------:R-:W-:Y:S01]  /*5530*/  FMUL.FTZ R40, R12, R40 ;  /* 0x000000280c287220 */ /* 0x000fe20000410000 */
        /* <DEDUP_REMOVED lines=10> */
.L_x_1596:
[----:B------:R-:W-:Y:S05]  /*55e0*/  BSYNC B2 ;  /* 0x0000000000027941 */ /* 0x000fea0003800000 */
.L_x_1595:
[----:B------:R0:W-:Y:S02]  /*55f0*/  ST.E.128 desc[UR60][R44.64], R12 ;  /* 0x0000000c2c007985 */ /* 0x0001e4000c101d3c */
.L_x_1594:
[----:B------:R-:W-:Y:S05]  /*5600*/  BSYNC B1 ;  /* 0x0000000000017941 */ /* 0x000fea0003800000 */
.L_x_1593:
[----:B------:R-:W-:-:S13]  /*5610*/  ISETP.NE.AND P0, PT, R77, RZ, PT ;  /* 0x000000ff4d00720c */ /* 0x000fda0003f05270 */
[----:B------:R-:W-:Y:S05]  /*5620*/  @!P0 BRA `(.L_x_1584) ;  /* 0x0000003000608947 */ /* 0x000fea0003800000 */
[----:B------:R-:W5:Y:S04]  /*5630*/  LDL R42, [R1+0x48] ;  /* 0x00004800012a7983 */ /* 0x000f680000100800 */
[----:B---3--:R-:W1:Y:S01]  /*5640*/  LDL R11, [R1] ;  /* 0x00000000010b7983 */ /* 0x008e620000100800 */
[C---:B0-----:R-:W-:Y:S01]  /*5650*/  LEA R40, P0, R23.reuse, R104, 0x1 ;  /* 0x0000006817287211 */ /* 0x041fe200078008ff */
        /* <DEDUP_REMOVED lines=45> */
.L_x_1598:
[----:B------:R-:W-:Y:S05]  /*5930*/  BSYNC B1 ;  /* 0x0000000000017941 */ /* 0x000fea0003800000 */
.L_x_1597:
[----:B------:R0:W-:Y:S01]  /*5940*/  ST.E.128 desc[UR60][R40.64], R12 ;  /* 0x0000000c28007985 */ /* 0x0001e2000c101d3c */
[----:B------:R-:W-:Y:S05]  /*5950*/  BRA `(.L_x_1584) ;  /* 0x0000002c00947947 */ /* 0x000fea0003800000 */
.L_x_1558:
[----:B------:R-:W2:Y:S01]  /*5960*/  LDL R36, [R1+0xc] ;  /* 0x00000c0001247983 */ /* 0x000ea20000100800 */
        /* <DEDUP_REMOVED lines=9> */
[----:B--2---:R-:W-:Y:S02]  /*5a00*/  ISETP.GE.AND P0, PT, R36, R95, PT ;  /* 0x0000005f2400720c */ /* 0x004fe40003f06270 */
[----:B------:R-:W-:-:S11]  /*5a10*/  CS2R R36, SRZ ;  /* 0x0000000000247805 */ /* 0x000fd6000001ff00 */
[----:B------:R-:W-:Y:S05]  /*5a20*/  @P0 BRA `(.L_x_1600) ;  /* 0x0000000000600947 */ /* 0x000fea0003800000 */
[----:B------:R-:W-:Y:S01]  /*5a30*/  IADD3 R38, P4, R80, R14, RZ ;  /* 0x0000000e50267210 */ /* 0x000fe20007f9e0ff */
[----:B------:R-:W-:Y:S01]  /*5a40*/  ULDC.64 UR4, c[0x0][0x3e8] ;  /* 0x0000fa0000047ab9 */ /* 0x000fe20000000a00 */
[----:B------:R-:W-:Y:S01]  /*5a50*/  IADD3 R36, P6, R84, R12, RZ ;  /* 0x0000000c54247210 */ /* 0x000fe20007fde0ff */
[----:B------:R-:W-:Y:S01]  /*5a60*/  ULDC.64 UR6, c[0x0][0x400] ;  /* 0x0001000000067ab9 */ /* 0x000fe20000000a00 */
[----:B------:R-:W-:Y:S01]  /*5a70*/  LEA R52, P5, R38, UR4, 0x1 ;  /* 0x0000000426347c11 */ /* 0x000fe2000f8a08ff */
[----:B------:R-:W-:Y:S01]  /*5a80*/  IMAD.X R39, R11, 0x1, R32, P4 ;  /* 0x000000010b277824 */ /* 0x000fe200020e0620 */
[----:B------:R-:W-:Y:S01]  /*5a90*/  LEA R56, P4, R36, UR6, 0x1 ;  /* 0x0000000624387c11 */ /* 0x000fe2000f8808ff */
[----:B------:R-:W-:Y:S01]  /*5aa0*/  IMAD.X R37, R72, 0x1, R34, P6 ;  /* 0x0000000148257824 */ /* 0x000fe200030e0622 */
[----:B------:R-:W-:Y:S02]  /*5ab0*/  ISETP.GE.AND P6, PT, R203, R101, PT ;  /* 0x00000065cb00720c */ /* 0x000fe40003fc6270 */
[----:B------:R-:W-:-:S02]  /*5ac0*/  CS2R R42, SRZ ;  /* 0x00000000002a7805 */ /* 0x000fc4000001ff00 */
[----:B------:R-:W-:Y:S02]  /*5ad0*/  LEA.HI.X R53, R38, UR5, R39, 0x1, P5 ;  /* 0x0000000526357c11 */ /* 0x000fe4000a8f0c27 */
[----:B------:R-:W-:Y:S02]  /*5ae0*/  CS2R R40, SRZ ;  /* 0x0000000000287805 */ /* 0x000fe4000001ff00 */
[----:B------:R-:W-:Y:S02]  /*5af0*/  ISETP.GE.AND P5, PT, R18, R101, PT ;  /* 0x000000651200720c */ /* 0x000fe40003fa6270 */
[----:B------:R-:W-:Y:S02]  /*5b00*/  CS2R R38, SRZ ;  /* 0x0000000000267805 */ /* 0x000fe4000001ff00 */
[----:B------:R-:W-:Y:S02]  /*5b10*/  LEA.HI.X R57, R36, UR7, R37, 0x1, P4 ;  /* 0x0000000724397c11 */ /* 0x000fe4000a0f0c25 */
[----:B------:R-:W-:-:S02]  /*5b20*/  CS2R R36, SRZ ;  /* 0x0000000000247805 */ /* 0x000fc4000001ff00 */
[----:B------:R-:W-:Y:S02]  /*5b30*/  CS2R R50, SRZ ;  /* 0x0000000000327805 */ /* 0x000fe4000001ff00 */
[----:B------:R-:W-:Y:S02]  /*5b40*/  CS2R R48, SRZ ;  /* 0x0000000000307805 */ /* 0x000fe4000001ff00 */
[----:B------:R-:W-:Y:S02]  /*5b50*/  CS2R R46, SRZ ;  /* 0x00000000002e7805 */ /* 0x000fe4000001ff00 */
[----:B------:R-:W-:Y:S01]  /*5b60*/  CS2R R44, SRZ ;  /* 0x00000000002c7805 */ /* 0x000fe2000001ff00 */
[----:B------:R0:W5:Y:S04]  /*5b70*/  @!P6 LDG.E.128 R36, desc[UR60][R52.64+0x80] ;  /* 0x0000803c3424e981 */ /* 0x000168000c1e1d00 */
[----:B------:R0:W5:Y:S04]  /*5b80*/  @!P5 LDG.E.128 R40, desc[UR60][R52.64] ;  /* 0x0000003c3428d981 */ /* 0x000168000c1e1d00 */
[----:B------:R0:W5:Y:S04]  /*5b90*/  @!P5 LDG.E.128 R48, desc[UR60][R56.64] ;  /* 0x0000003c3830d981 */ /* 0x000168000c1e1d00 */
[----:B------:R0:W5:Y:S02]  /*5ba0*/  @!P6 LDG.E.128 R44, desc[UR60][R56.64+0x80] ;  /* 0x0000803c382ce981 */ /* 0x000164000c1e1d00 */
.L_x_1600:
[----:B------:R-:W-:Y:S05]  /*5bb0*/  BSYNC B1 ;  /* 0x0000000000017941 */ /* 0x000fea0003800000 */
.L_x_1599:
        /* <DEDUP_REMOVED lines=20> */
[----:B------:R-:W-:Y:S02]  /*5d00*/  CS2R R64, SRZ ;  /* 0x0000000000407805 */ /* 0x000fe4000001ff00 */
[----:B------:R-:W-:Y:S02]  /*5d10*/  IADD3.X R72, R34, R72, R21, P5, P6 ;  /* 0x0000004822487210 */ /* 0x000fe40002fec415 */
[----:B------:R-:W-:Y:S02]  /*5d20*/  CS2R R62, SRZ ;  /* 0x00000000003e7805 */ /* 0x000fe4000001ff00 */
[----:B------:R-:W-:Y:S02]  /*5d30*/  LEA R12, P6, R15, UR4, 0x1 ;  /* 0x000000040f0c7c11 */ /* 0x000fe4000f8c08ff */
[----:B------:R-:W-:-:S02]  /*5d40*/  CS2R R60, SRZ ;  /* 0x00000000003c7805 */ /* 0x000fc4000001ff00 */
[----:B------:R-:W-:Y:S02]  /*5d50*/  LEA R14, P5, R11, UR6, 0x1 ;  /* 0x000000060b0e7c11 */ /* 0x000fe4000f8a08ff */
[----:B------:R-:W-:Y:S02]  /*5d60*/  LEA.HI.X R13, R15, UR5, R52, 0x1, P6 ;  /* 0x000000050f0d7c11 */ /* 0x000fe4000b0f0c34 */
[----:B------:R-:W-:Y:S02]  /*5d70*/  CS2R R52, SRZ ;  /* 0x0000000000347805 */ /* 0x000fe4000001ff00 */
[----:B------:R-:W-:Y:S02]  /*5d80*/  LEA.HI.X R15, R11, UR7, R72, 0x1, P5 ;  /* 0x000000070b0f7c11 */ /* 0x000fe4000a8f0c48 */
[-C--:B------:R-:W-:Y:S02]  /*5d90*/  ISETP.GE.AND P6, PT, R18, R101.reuse, PT ;  /* 0x000000651200720c */ /* 0x080fe40003fc6270 */
[----:B------:R-:W-:-:S11]  /*5da0*/  ISETP.GE.AND P5, PT, R203, R101, PT ;  /* 0x00000065cb00720c */ /* 0x000fd60003fa6270 */
[----:B------:R0:W5:Y:S04]  /*5db0*/  @!P6 LDG.E.128 R56, desc[UR60][R12.64] ;  /* 0x0000003c0c38e981 */ /* 0x000168000c1e1d00 */
[----:B------:R0:W5:Y:S04]  /*5dc0*/  @!P5 LDG.E.128 R52, desc[UR60][R12.64+0x80] ;  /* 0x0000803c0c34d981 */ /* 0x000168000c1e1d00 */
[----:B------:R0:W5:Y:S04]  /*5dd0*/  @!P6 LDG.E.128 R64, desc[UR60][R14.64] ;  /* 0x0000003c0e40e981 */ /* 0x000168000c1e1d00 */
[----:B------:R0:W5:Y:S02]  /*5de0*/  @!P5 LDG.E.128 R60, desc[UR60][R14.64+0x80] ;  /* 0x0000803c0e3cd981 */ /* 0x000164000c1e1d00 */
.L_x_1602:
[----:B------:R-:W-:Y:S05]  /*5df0*/  BSYNC B1 ;  /* 0x0000000000017941 */ /* 0x000fea0003800000 */
.L_x_1601:
[----:B------:R-:W2:Y:S01]  /*5e00*/  LDL R11, [R1+0x64] ;  /* 0x00006400010b7983 */ /* 0x000ea20000100800 */
[----:B0----5:R-:W-:Y:S02]  /*5e10*/  IMAD.MOV.U32 R12, RZ, RZ, R39 ;  /* 0x000000ffff0c7224 */ /* 0x021fe400078e0027 */
[----:B------:R-:W-:Y:S02]  /*5e20*/  IMAD.MOV.U32 R14, RZ, RZ, R43 ;  /* 0x000000ffff0e7224 */ /* 0x000fe400078e002b */
[----:B------:R-:W-:Y:S01]  /*5e30*/  IMAD.MOV.U32 R13, RZ, RZ, R42 ;  /* 0x000000ffff0d7224 */ /* 0x000fe200078e002a */
[----:B------:R-:W-:Y:S02]  /*5e40*/  PRMT R124, R12, 0x7610, R124 ;  /* 0x000076100c7c7816 */ /* 0x000fe4000000007c */
[----:B------:R-:W-:Y:S02]  /*5e50*/  MOV R12, R37 ;  /* 0x00000025000c7202 */ /* 0x000fe40000000f00 */
[----:B------:R-:W-:-:S02]  /*5e60*/  PRMT R127, R127, 0x5410, R14 ;  /* 0x000054107f7f7816 */ /* 0x000fc4000000000e */
[----:B------:R-:W-:Y:S01]  /*5e70*/  PRMT R124, R124, 0x5410, R12 ;  /* 0x000054107c7c7816 */ /* 0x000fe2000000000c */
[----:B------:R-:W-:Y:S01]  /*5e80*/  IMAD.MOV.U32 R12, RZ, RZ, R41 ;  /* 0x000000ffff0c7224 */ /* 0x000fe200078e0029 */
[----:B------:R-:W-:Y:S02]  /*5e90*/  MOV R14, R47 ;  /* 0x0000002f000e7202 */ /* 0x000fe40000000f00 */
[----:B------:R-:W-:Y:S01]  /*5ea0*/  PRMT R126, R13, 0x7610, R126 ;  /* 0x000076100d7e7816 */ /* 0x000fe2000000007e */
[----:B------:R-:W-:Y:S01]  /*5eb0*/  IMAD.MOV.U32 R13, RZ, RZ, R46 ;  /* 0x000000ffff0d7224 */ /* 0x000fe200078e002e */
[----:B------:R-:W-:Y:S01]  /*5ec0*/  PRMT R112, R12, 0x7610, R112 ;  /* 0x000076100c707816 */ /* 0x000fe20000000070 */
[----:B------:R-:W-:Y:S01]  /*5ed0*/  IMAD.MOV.U32 R12, RZ, RZ, R45 ;  /* 0x000000ffff0c7224 */ /* 0x000fe200078e002d */
[----:B------:R-:W-:-:S04]  /*5ee0*/  PRMT R125, R14, 0x7610, R125 ;  /* 0x000076100e7d7816 */ /* 0x000fc8000000007d */
[----:B------:R-:W-:Y:S01]  /*5ef0*/  PRMT R125, R125, 0x5410, R12 ;  /* 0x000054107d7d7816 */ /* 0x000fe2000000000c */
[----:B------:R-:W-:-:S05]  /*5f00*/  IMAD.MOV.U32 R12, RZ, RZ, R51 ;  /* 0x000000ffff0c7224 */ /* 0x000fca00078e0033 */
[----:B------:R-:W-:Y:S02]  /*5f10*/  PRMT R128, R12, 0x7610, R128 ;  /* 0x000076100c807816 */ /* 0x000fe40000000080 */
[----:B------:R-:W-:-:S04]  /*5f20*/  MOV R12, R49 ;  /* 0x00000031000c7202 */ /* 0x000fc80000000f00 */
[----:B------:R-:W-:Y:S01]  /*5f30*/  PRMT R111, R12, 0x7610, R111 ;  /* 0x000076100c6f7816 */ /* 0x000fe2000000006f */
[----:B------:R-:W-:Y:S01]  /*5f40*/  IMAD.MOV.U32 R12, RZ, RZ, R55 ;  /* 0x000000ffff0c7224 */ /* 0x000fe200078e0037 */
[----:B--2---:R-:W-:Y:S01]  /*5f50*/  R2UR UR4, R11 ;  /* 0x000000000b0472ca */ /* 0x004fe200000e0000 */
[----:B------:R-:W-:-:S05]  /*5f60*/  IMAD.MOV.U32 R11, RZ, RZ, R38 ;  /* 0x000000ffff0b7224 */ /* 0x000fca00078e0026 */
[----:B------:R-:W-:Y:S01]  /*5f70*/  PRMT R122, R11, 0x7610, R122 ;  /* 0x000076100b7a7816 */ /* 0x000fe2000000007a */
[----:B------:R-:W-:-:S03]  /*5f80*/  IMAD.MOV.U32 R11, RZ, RZ, R36 ;  /* 0x000000ffff0b7224 */ /* 0x000fc600078e0024 */
[----:B------:R-:W-:Y:S02]  /*5f90*/  PRMT R122, R122, 0x5410, R13 ;  /* 0x000054107a7a7816 */ /* 0x000fe4000000000d */
[----:B------:R-:W-:Y:S01]  /*5fa0*/  PRMT R123, R11, 0x7610, R123 ;  /* 0x000076100b7b7816 */ /* 0x000fe2000000007b */
[----:B------:R-:W-:Y:S01]  /*5fb0*/  IMAD.MOV.U32 R11, RZ, RZ, R40 ;  /* 0x000000ffff0b7224 */ /* 0x000fe200078e0028 */
[----:B------:R-:W-:-:S04]  /*5fc0*/  UISETP.NE.AND UP0, UPT, UR4, 0x3, UPT ;  /* 0x000000030400788c */ /* 0x000fc8000bf05270 */
[----:B------:R-:W-:Y:S01]  /*5fd0*/  PRMT R127, R11, 0x7610, R127 ;  /* 0x000076100b7f7816 */ /* 0x000fe2000000007f */
[----:B------:R-:W-:Y:S01]  /*5fe0*/  IMAD.MOV.U32 R11, RZ, RZ, R44 ;  /* 0x000000ffff0b7224 */ /* 0x000fe200078e002c */
[----:B------:R-:W-:-:S04]  /*5ff0*/  PLOP3.LUT P5, PT, PT, PT, UP0, 0x80, 0x0 ;  /* 0x000000000000781c */ /* 0x000fc80003faf008 */
[----:B------:R-:W-:Y:S01]  /*6000*/  PRMT R123, R123, 0x5410, R11 ;  /* 0x000054107b7b7816 */ /* 0x000fe2000000000b */
[----:B------:R-:W-:-:S05]  /*6010*/  IMAD.MOV.U32 R11, RZ, RZ, R50 ;  /* 0x000000ffff0b7224 */ /* 0x000fca00078e0032 */
[----:B------:R-:W-:Y:S01]  /*6020*/  PRMT R126, R126, 0x5410, R11 ;  /* 0x000054107e7e7816 */ /* 0x000fe2000000000b */
[----:B------:R-:W-:-:S05]  /*6030*/  IMAD.MOV.U32 R11, RZ, RZ, R48 ;  /* 0x000000ffff0b7224 */ /* 0x000fca00078e0030 */
        /* <DEDUP_REMOVED lines=26> */
.L_x_1603:
[----:B------:R-:W2:Y:S01]  /*61e0*/  LDL R11, [R1+0x4c] ;  /* 0x00004c00010b7983 */ /* 0x000ea20000100800 */
[----:B------:R-:W-:Y:S01]  /*61f0*/  IMAD R88, R200, 0x8, R17 ;  /* 0x00000008c8587824 */ /* 0x000fe200078e0211 */
[----:B------:R-:W0:Y:S01]  /*6200*/  LDC R106, c[0x0][0x2f4] ;  /* 0x0000bd00ff6a7b82 */ /* 0x000e220000000800 */
[----:B------:R-:W-:Y:S01]  /*6210*/  BSSY B1, `(.L_x_1604) ;  /* 0x0000004000017945 */ /* 0x000fe20003800000 */
[----:B--2---:R-:W-:-:S04]  /*6220*/  SHF.L.U32 R100, R11, 0x1f, RZ ;  /* 0x0000001f0b647819 */ /* 0x004fc800000006ff */
[----:B------:R-:W1:Y:S02]  /*6230*/  SYNCS.PHASECHK.TRANS64.TRYWAIT P6, [R88+URZ+0x30890], R100 ;  /* 0x03089064580075a7 */ /* 0x000e6400080c017f */
[----:B01----:R-:W-:Y:S05]  /*6240*/  @!P6 BRA `(.L_x_1605) ;  /* 0x0000026000b8e947 */ /* 0x003fea0003800000 */
.L_x_2005:
[----:B------:R-:W-:Y:S05]  /*6250*/  BSYNC B1 ;  /* 0x0000000000017941 */ /* 0x000fea0003800000 */
.L_x_1604:
[----:B------:R-:W-:Y:S01]  /*6260*/  UMOV UR4, 0xffffffff ;  /* 0xffffffff00047882 */ /* 0x000fe20000000000 */
[----:B------:R-:W-:Y:S02]  /*6270*/  IADD3 R107, -R91, R106, RZ ;  /* 0x0000006a5b6b7210 */ /* 0x000fe40007ffe1ff */
[----:B------:R-:W-:Y:S05]  /*6280*/  BRA.DIV UR4, `(.L_x_1606) ;  /* 0x0000026204bc7947 */ /* 0x000fea000b800000 */
[----:B------:R1:W2:Y:S04]  /*6290*/  SHFL.IDX PT, R103, R105, RZ, 0x181f ;  /* 0x00181fff69677589 */ /* 0x0002a800000e0000 */
[----:B------:R1:W3:Y:S02]  /*62a0*/  SHFL.IDX PT, R11, R104, RZ, 0x181f ;  /* 0x00181fff680b7589 */ /* 0x0002e400000e0000 */
.L_x_2009:
[----:B------:R-:W-:Y:S04]  /*62b0*/  BSSY B1, `(.L_x_1607) ;  /* 0x00000f9000017945 */ /* 0x000fe80003800000 */
[----:B------:R-:W-:Y:S05]  /*62c0*/  @P0 BRA `(.L_x_1608) ;  /* 0x0000000c00dc0947 */ /* 0x000fea0003800000 */
[----:B------:R-:W-:Y:S01]  /*62d0*/  ISETP.NE.AND P0, PT, R29, RZ, PT ;  /* 0x000000ff1d00720c */ /* 0x000fe20003f05270 */
[----:B------:R-:W-:Y:S01]  /*62e0*/  BSSY B2, `(.L_x_1609) ;  /* 0x000007b000027945 */ /* 0x000fe20003800000 */
[----:B---3--:R-:W-:-:S11]  /*62f0*/  IMAD.MOV.U32 R102, RZ, RZ, R11 ;  /* 0x000000ffff667224 */ /* 0x008fd600078e000b */
[----:B------:R-:W-:Y:S05]  /*6300*/  @!P0 BRA `(.L_x_1610) ;  /* 0x0000000400e08947 */ /* 0x000fea0003800000 */
[----:B------:R-:W3:Y:S04]  /*6310*/  LDL R72, [R1+0x60] ;  /* 0x0000600001487983 */ /* 0x000ee80000100800 */
[----:B------:R-:W4:Y:S04]  /*6320*/  LDL R15, [R1+0xcc] ;  /* 0x0000cc00010f7983 */ /* 0x000f280000100800 */
[----:B------:R-:W5:Y:S01]  /*6330*/  LDL R14, [R1+0x6c] ;  /* 0x00006c00010e7983 */ /* 0x000f620000100800 */
[----:B------:R-:W-:Y:S01]  /*6340*/  SEL R12, R91, R107, !P2 ;  /* 0x0000006b5b0c7207 */ /* 0x000fe20005000000 */
[----:B------:R-:W-:Y:S01]  /*6350*/  BSSY B3, `(.L_x_1611) ;  /* 0x000006d000037945 */ /* 0x000fe20003800000 */
[----:B------:R-:W-:-:S02]  /*6360*/  ISETP.GE.AND P0, PT, R18, R101, PT ;  /* 0x000000651200720c */ /* 0x000fc40003f06270 */
[----:B------:R-:W-:-:S04]  /*6370*/  SHF.R.S32.HI R13, RZ, 0x1f, R12 ;  /* 0x0000001fff0d7819 */ /* 0x000fc8000001140c */
[----:B------:R-:W-:-:S04]  /*6380*/  LEA.HI R13, R13, R12, RZ, 0x4 ;  /* 0x0000000c0d0d7211 */ /* 0x000fc800078f20ff */
[----:B------:R-:W-:-:S04]  /*6390*/  LEA.HI.SX32 R108, R13, R35, 0x1c ;  /* 0x000000230d6c7211 */ /* 0x000fc800078fe2ff */
[----:B------:R-:W-:-:S04]  /*63a0*/  SHF.R.S32.HI R12, RZ, 0x1f, R108 ;  /* 0x0000001fff0c7819 */ /* 0x000fc8000001146c */
[----:B------:R-:W-:Y:S01]  /*63b0*/  LEA.HI R12, R12, R108, RZ, 0x3 ;  /* 0x0000006c0c0c7211 */ /* 0x000fe200078f18ff */
[----:B------:R-:W-:-:S04]  /*63c0*/  IMAD.SHL.U32 R108, R108, 0x8, RZ ;  /* 0x000000086c6c7824 */ /* 0x000fc800078e00ff */
[----:B------:R-:W-:-:S05]  /*63d0*/  IMAD.SHL.U32 R12, R12, 0x200, RZ ;  /* 0x000002000c0c7824 */ /* 0x000fca00078e00ff */
[----:B------:R-:W-:Y:S02]  /*63e0*/  LOP3.LUT R12, R12, 0x7ffff000, RZ, 0xc0, !PT ;  /* 0x7ffff0000c0c7812 */ /* 0x000fe400078ec0ff */
[----:B---3--:R-:W-:-:S04]  /*63f0*/  LOP3.LUT R13, R72, 0x38, R108, 0xf8, !PT ;  /* 0x00000038480d7812 */ /* 0x008fc800078ef86c */
[----:B----4-:R-:W-:-:S04]  /*6400*/  LOP3.LUT R13, R13, R15, RZ, 0x3c, !PT ;  /* 0x0000000f0d0d7212 */ /* 0x010fc800078e3cff */
[----:B-----5:R-:W-:-:S05]  /*6410*/  IADD3 R12, R13, R12, R14 ;  /* 0x0000000c0d0c7210 */ /* 0x020fca0007ffe00e */
[C---:B------:R-:W-:Y:S02]  /*6420*/  IMAD R72, R200.reuse, 0x4000, R12 ;  /* 0x00004000c8487824 */ /* 0x040fe400078e020c */
[----:B------:R-:W-:Y:S02]  /*6430*/  IMAD R12, R200, 0x4000, R89 ;  /* 0x00004000c80c7824 */ /* 0x000fe400078e0259 */
[----:B------:R-:W-:-:S03]  /*6440*/  IMAD R72, R72, 0x2, R17 ;  /* 0x0000000248487824 */ /* 0x000fc600078e0211 */
[----:B------:R-:W-:-:S03]  /*6450*/  LEA R12, R12, R17, 0x1 ;  /* 0x000000110c0c7211 */ /* 0x000fc600078e08ff */
[----:B------:R-:W3:Y:S04]  /*6460*/  LDS.128 R72, [R72+0x20400] ;  /* 0x0204000048487984 */ /* 0x000ee80000000c00 */
[----:B------:R-:W4:Y:S01]  /*6470*/  LDS.128 R12, [R12+0x20400] ;  /* 0x020400000c0c7984 */ /* 0x000f220000000c00 */
[----:B------:R-:W-:Y:S05]  /*6480*/  @P0 BRA `(.L_x_1612) ;  /* 0x0000000400640947 */ /* 0x000fea0003800000 */
[----:B---3--:R-:W-:Y:S01]  /*6490*/  IMAD.MOV.U32 R110, RZ, RZ, R73 ;  /* 0x000000ffff6e7224 */ /* 0x008fe200078e0049 */
[----:B------:R-:W-:Y:S01]  /*64a0*/  SHF.R.U64 R40, R40, 0x10, R41 ;  /* 0x0000001028287819 */ /* 0x000fe20000001229 */
[----:B----4-:R-:W-:Y:S01]  /*64b0*/  IMAD.MOV.U32 R109, RZ, RZ, R13 ;  /* 0x000000ffff6d7224 */ /* 0x010fe200078e000d */
[----:B------:R-:W-:Y:S01]  /*64c0*/  SHF.R.U32.HI R41, RZ, 0x10, R41 ;  /* 0x00000010ff297819 */ /* 0x000fe20000011629 */
[----:B------:R-:W-:Y:S01]  /*64d0*/  HADD2.F32 R111, -RZ, R111.H0_H0 ;  /* 0x2000006fff6f7230 */ /* 0x000fe20000004100 */
[----:B------:R-:W-:Y:S01]  /*64e0*/  SHF.R.U64 R42, R42, 0x10, R43 ;  /* 0x000000102a2a7819 */ /* 0x000fe2000000122b */
[----:B------:R-:W-:Y:S02]  /*64f0*/  HADD2.F32 R13, -RZ, R110.H0_H0 ;  /* 0x2000006eff0d7230 */ /* 0x000fe40000004100 */
[----:B------:R-:W-:Y:S02]  /*6500*/  HADD2.F32 R113, -RZ, R109.H0_H0 ;  /* 0x2000006dff717230 */ /* 0x000fe40000004100 */
[----:B------:R-:W-:-:S02]  /*6510*/  HADD2.F32 R112, -RZ, R112.H0_H0 ;  /* 0x20000070ff707230 */ /* 0x000fc40000004100 */
[-C--:B------:R-:W-:Y:S01]  /*6520*/  FMUL.FTZ R73, R13, R111.reuse ;  /* 0x0000006f0d497220 */ /* 0x080fe20000410000 */
[----:B------:R-:W-:Y:S02]  /*6530*/  HADD2.F32 R110, -RZ, R110.H1_H1 ;  /* 0x3000006eff6e7230 */ /* 0x000fe40000004100 */
[C---:B------:R-:W-:Y:S01]  /*6540*/  FMUL.FTZ R111, R113.reuse, R111 ;  /* 0x0000006f716f7220 */ /* 0x040fe20000410000 */
[----:B------:R-:W-:Y:S02]  /*6550*/  HADD2.F32 R41, -RZ, R41.H0_H0 ;  /* 0x20000029ff297230 */ /* 0x000fe40000004100 */
[-C--:B------:R-:W-:Y:S01]  /*6560*/  FFMA.FTZ R73, R113, R112.reuse, -R73 ;  /* 0x0000007071497223 */ /* 0x080fe20000010849 */
[----:B------:R-:W-:Y:S02]  /*6570*/  HADD2.F32 R40, -RZ, R40.H0_H0 ;  /* 0x20000028ff287230 */ /* 0x000fe40000004100 */
[----:B------:R-:W-:Y:S01]  /*6580*/  FFMA.FTZ R13, R13, R112, R111 ;  /* 0x000000700d0d7223 */ /* 0x000fe2000001006f */
[--C-:B------:R-:W-:Y:S01]  /*6590*/  SHF.R.U32.HI R111, RZ, 0x10, R49.reuse ;  /* 0x00000010ff6f7819 */ /* 0x100fe20000011631 */
[----:B------:R-:W-:Y:S01]  /*65a0*/  HADD2.F32 R112, -RZ, R128.H0_H0 ;  /* 0x20000080ff707230 */ /* 0x000fe20000004100 */
[----:B------:R-:W-:Y:S01]  /*65b0*/  SHF.R.U64 R49, R48, 0x10, R49 ;  /* 0x0000001030317819 */ /* 0x000fe20000001231 */
[----:B------:R-:W-:-:S02]  /*65c0*/  HADD2.F32 R48, -RZ, R109.H1_H1 ;  /* 0x3000006dff307230 */ /* 0x000fc40000004100 */
[----:B------:R-:W-:Y:S02]  /*65d0*/  HADD2.F32 R111, -RZ, R111.H0_H0 ;  /* 0x2000006fff6f7230 */ /* 0x000fe40000004100 */
[----:B------:R-:W-:Y:S02]  /*65e0*/  HADD2.F32 R49, -RZ, R49.H0_H0 ;  /* 0x20000031ff317230 */ /* 0x000fe40000004100 */
[----:B------:R-:W-:Y:S02]  /*65f0*/  HADD2.F32 R42, -RZ, R42.H0_H0 ;  /* 0x2000002aff2a7230 */ /* 0x000fe40000004100 */
[-C--:B------:R-:W-:Y:S01]  /*6600*/  FMUL.FTZ R109, R110, R111.reuse ;  /* 0x0000006f6e6d7220 */ /* 0x080fe20000410000 */
[----:B------:R-:W-:-:S03]  /*6610*/  FMUL.FTZ R111, R48, R111 ;  /* 0x0000006f306f7220 */ /* 0x000fc60000410000 */
[-C--:B------:R-:W-:Y:S01]  /*6620*/  FFMA.FTZ R48, R48, R41.reuse, -R109 ;  /* 0x0000002930307223 */ /* 0x080fe2000001086d */
[----:B------:R-:W-:Y:S02]  /*6630*/  HADD2.F32 R109, -RZ, R75.H0_H0 ;  /* 0x2000004bff6d7230 */ /* 0x000fe40000004100 */
[----:B------:R-:W-:Y:S01]  /*6640*/  FFMA.FTZ R41, R110, R41, R111 ;  /* 0x000000296e297223 */ /* 0x000fe2000001006f */
[----:B------:R-:W-:Y:S02]  /*6650*/  HADD2.F32 R110, -RZ, R127.H1_H1 ;  /* 0x3000007fff6e7230 */ /* 0x000fe40000004100 */
[--C-:B------:R-:W-:Y:S02]  /*6660*/  HADD2.F32 R111, -RZ, R15.reuse.H0_H0 ;  /* 0x2000000fff6f7230 */ /* 0x100fe40000004100 */
[----:B------:R-:W-:Y:S01]  /*6670*/  FMUL.FTZ R113, R109, R112 ;  /* 0x000000706d717220 */ /* 0x000fe20000410000 */
[----:B------:R-:W-:Y:S01]  /*6680*/  HADD2.F32 R15, -RZ, R15.H1_H1 ;  /* 0x3000000fff0f7230 */ /* 0x000fe20000004100 */
[----:B------:R-:W-:-:S02]  /*6690*/  F2FP.F16.F32.PACK_AB R48, R48, R73 ;  /* 0x000000493030723e */ /* 0x000fc400000000ff */
[C---:B------:R-:W-:Y:S01]  /*66a0*/  FFMA.FTZ R113, R111.reuse, R110, -R113 ;  /* 0x0000006e6f717223 */ /* 0x040fe20000010871 */
[----:B------:R-:W-:Y:S01]  /*66b0*/  FMUL.FTZ R111, R111, R112 ;  /* 0x000000706f6f7220 */ /* 0x000fe20000410000 */
[----:B------:R-:W-:Y:S01]  /*66c0*/  HADD2.F32 R112, -RZ, R128.H1_H1 ;  /* 0x30000080ff707230 */ /* 0x000fe20000004100 */
[----:B------:R-:W-:Y:S01]  /*66d0*/  F2FP.F16.F32.PACK_AB R41, R41, R13 ;  /* 0x0000000d2929723e */ /* 0x000fe200000000ff */
[----:B------:R-:W-:Y:S02]  /*66e0*/  IMAD.MOV.U32 R13, RZ, RZ, R48 ;  /* 0x000000ffff0d7224 */ /* 0x000fe400078e0030 */
[----:B------:R-:W-:Y:S01]  /*66f0*/  FFMA.FTZ R111, R109, R110, R111 ;  /* 0x0000006e6d6f7223 */ /* 0x000fe2000001006f */
[----:B------:R-:W-:Y:S02]  /*6700*/  SHF.R.U32.HI R109, RZ, 0x10, R43 ;  /* 0x00000010ff6d7819 */ /* 0x000fe4000001162b */
[--C-:B------:R-:W-:Y:S02]  /*6710*/  SHF.R.U64 R43, R50, 0x10, R51.reuse ;  /* 0x00000010322b7819 */ /* 0x100fe40000001233 */
[----:B------:R-:W-:Y:S01]  /*6720*/  SHF.R.U32.HI R50, RZ, 0x10, R51 ;  /* 0x00000010ff327819 */ /* 0x000fe20000011633 */
[----:B------:R-:W-:Y:S01]  /*6730*/  HADD2.F32 R51, -RZ, R75.H1_H1 ;  /* 0x3000004bff337230 */ /* 0x000fe20000004100 */
[----:B------:R-:W-:Y:S01]  /*6740*/  MOV R73, R41 ;  /* 0x0000002900497202 */ /* 0x000fe20000000f00 */
[----:B------:R-:W-:-:S02]  /*6750*/  HADD2.F32 R109, -RZ, R109.H0_H0 ;  /* 0x2000006dff6d7230 */ /* 0x000fc40000004100 */
        /* <DEDUP_REMOVED lines=9> */
[----:B------:R-:W-:Y:S01]  /*67f0*/  FMUL.FTZ R110, R50, R112 ;  /* 0x00000070326e7220 */ /* 0x000fe20000410000 */
[----:B------:R-:W-:Y:S01]  /*6800*/  HADD2.F32 R51, -RZ, R127.H0_H0 ;  /* 0x2000007fff337230 */ /* 0x000fe20000004100 */
[----:B------:R-:W-:Y:S01]  /*6810*/  F2FP.F16.F32.PACK_AB R75, R75, R113 ;  /* 0x000000714b4b723e */ /* 0x000fe200000000ff */
[----:B------:R-:W-:-:S02]  /*6820*/  HADD2.F32 R12, -RZ, R12.H1_H1 ;  /* 0x3000000cff0c7230 */ /* 0x000fc40000004100 */
[----:B------:R-:W-:Y:S01]  /*6830*/  FMUL.FTZ R112, R109, R112 ;  /* 0x000000706d707220 */ /* 0x000fe20000410000 */
[----:B------:R-:W-:Y:S01]  /*6840*/  F2FP.F16.F32.PACK_AB R111, R15, R111 ;  /* 0x0000006f0f6f723e */ /* 0x000fe200000000ff */
[-C--:B------:R-:W-:Y:S01]  /*6850*/  FFMA.FTZ R110, R109, R51.reuse, -R110 ;  /* 0x000000336d6e7223 */ /* 0x080fe2000001086e */
[----:B------:R-:W-:Y:S02]  /*6860*/  HADD2.F32 R109, -RZ, R126.H1_H1 ;  /* 0x3000007eff6d7230 */ /* 0x000fe40000004100 */
[----:B------:R-:W-:Y:S01]  /*6870*/  FFMA.FTZ R112, R50, R51, R112 ;  /* 0x0000003332707223 */ /* 0x000fe20000010070 */
[-C--:B------:R-:W-:Y:S01]  /*6880*/  FMUL.FTZ R50, R72, R49.reuse ;  /* 0x0000003148327220 */ /* 0x080fe20000410000 */
[C---:B------:R-:W-:Y:S01]  /*6890*/  FMUL.FTZ R49, R12.reuse, R49 ;  /* 0x000000310c317220 */ /* 0x040fe20000410000 */
[----:B------:R-:W-:Y:S02]  /*68a0*/  HADD2.F32 R51, -RZ, R14.H0_H0 ;  /* 0x2000000eff337230 */ /* 0x000fe40000004100 */
[-C--:B------:R-:W-:Y:S01]  /*68b0*/  FFMA.FTZ R12, R12, R40.reuse, -R50 ;  /* 0x000000280c0c7223 */ /* 0x080fe20000010832 */
[----:B------:R-:W-:Y:S01]  /*68c0*/  FFMA.FTZ R40, R72, R40, R49 ;  /* 0x0000002848287223 */ /* 0x000fe20000010031 */
[----:B------:R-:W-:-:S02]  /*68d0*/  HADD2.F32 R49, -RZ, R74.H0_H0 ;  /* 0x2000004aff317230 */ /* 0x000fc40000004100 */
[----:B------:R-:W-:Y:S01]  /*68e0*/  HADD2.F32 R50, -RZ, R126.H0_H0 ;  /* 0x2000007eff327230 */ /* 0x000fe20000004100 */
[----:B------:R-:W-:Y:S01]  /*68f0*/  F2FP.F16.F32.PACK_AB R12, R12, R110 ;  /* 0x0000006e0c0c723e */ /* 0x000fe200000000ff */
[----:B------:R-:W-:Y:S02]  /*6900*/  HADD2.F32 R74, -RZ, R74.H1_H1 ;  /* 0x3000004aff4a7230 */ /* 0x000fe40000004100 */
[-C--:B------:R-:W-:Y:S01]  /*6910*/  FMUL.FTZ R72, R49, R109.reuse ;  /* 0x0000006d31487220 */ /* 0x080fe20000410000 */
[C---:B------:R-:W-:Y:S01]  /*6920*/  FMUL.FTZ R109, R51.reuse, R109 ;  /* 0x0000006d336d7220 */ /* 0x040fe20000410000 */
[----:B------:R-:W-:Y:S01]  /*6930*/  HADD2.F32 R14, -RZ, R14.H1_H1 ;  /* 0x3000000eff0e7230 */ /* 0x000fe20000004100 */
[----:B------:R-:W-:Y:S01]  /*6940*/  F2FP.F16.F32.PACK_AB R40, R40, R112 ;  /* 0x000000702828723e */ /* 0x000fe200000000ff */
[-C--:B------:R-:W-:Y:S01]  /*6950*/  FFMA.FTZ R72, R51, R50.reuse, -R72 ;  /* 0x0000003233487223 */ /* 0x080fe20000010848 */
[----:B------:R-:W-:Y:S01]  /*6960*/  FFMA.FTZ R109, R49, R50, R109 ;  /* 0x00000032316d7223 */ /* 0x000fe2000001006d */
[-C--:B------:R-:W-:Y:S01]  /*6970*/  FMUL.FTZ R49, R74, R43.reuse ;  /* 0x0000002b4a317220 */ /* 0x080fe20000410000 */
[----:B------:R-:W-:Y:S01]  /*6980*/  FMUL.FTZ R43, R14, R43 ;  /* 0x0000002b0e2b7220 */ /* 0x000fe20000410000 */
[----:B------:R-:W-:-:S02]  /*6990*/  IMAD.MOV.U32 R15, RZ, RZ, R75 ;  /* 0x000000ffff0f7224 */ /* 0x000fc400078e004b */
[-C--:B------:R-:W-:Y:S01]  /*69a0*/  FFMA.FTZ R49, R14, R42.reuse, -R49 ;  /* 0x0000002a0e317223 */ /* 0x080fe20000010831 */
[----:B------:R-:W-:Y:S01]  /*69b0*/  FFMA.FTZ R43, R74, R42, R43 ;  /* 0x0000002a4a2b7223 */ /* 0x000fe2000001002b */
[----:B------:R-:W-:-:S03]  /*69c0*/  IMAD.MOV.U32 R75, RZ, RZ, R111 ;  /* 0x000000ffff4b7224 */ /* 0x000fc600078e006f */
[----:B------:R-:W-:Y:S01]  /*69d0*/  F2FP.F16.F32.PACK_AB R49, R49, R72 ;  /* 0x000000483131723e */ /* 0x000fe200000000ff */
[----:B------:R-:W-:Y:S01]  /*69e0*/  IMAD.MOV.U32 R72, RZ, RZ, R40 ;  /* 0x000000ffff487224 */ /* 0x000fe200078e0028 */
[----:B------:R-:W-:-:S03]  /*69f0*/  F2FP.F16.F32.PACK_AB R43, R43, R109 ;  /* 0x0000006d2b2b723e */ /* 0x000fc600000000ff */
[----:B------:R-:W-:Y:S02]  /*6a00*/  IMAD.MOV.U32 R14, RZ, RZ, R49 ;  /* 0x000000ffff0e7224 */ /* 0x000fe400078e0031 */
[----:B------:R-:W-:-:S07]  /*6a10*/  IMAD.MOV.U32 R74, RZ, RZ, R43 ;  /* 0x000000ffff4a7224 */ /* 0x000fce00078e002b */
.L_x_1612:
[----:B------:R-:W-:Y:S05]  /*6a20*/  BSYNC B3 ;  /* 0x0000000000037941 */ /* 0x000fea0003800000 */
.L_x_1611:
[----:B------:R-:W-:-:S04]  /*6a30*/  LEA R40, P0, R68, R11, 0x1 ;  /* 0x0000000b44287211 */ /* 0x000fc800078008ff */
[----:B--2---:R-:W-:Y:S02]  /*6a40*/  LEA.HI.X R41, R68, R103, R86, 0x1, P0 ;  /* 0x0000006744297211 */ /* 0x004fe400000f0c56 */
[----:B------:R-:W-:-:S03]  /*6a50*/  ISETP.GE.AND P0, PT, R108, R106, PT ;  /* 0x0000006a6c00720c */ /* 0x000fc60003f06270 */
[----:B----4-:R2:W-:Y:S10]  /*6a60*/  ST.E.128 desc[UR60][R40.64], R12 ;  /* 0x0000000c28007985 */ /* 0x0105f4000c101d3c */
[----:B--2---:R-:W-:-:S05]  /*6a70*/  @!P0 IMAD.WIDE R12, R108, 0x2, R102 ;  /* 0x000000026c0c8825 */ /* 0x004fca00078e0266 */
[----:B---3--:R3:W-:Y:S02]  /*6a80*/  @!P0 ST.E.128 desc[UR60][R12.64], R72 ;  /* 0x000000480c008985 */ /* 0x0087e4000c101d3c */
.L_x_1610:
[----:B------:R-:W-:Y:S05]  /*6a90*/  BSYNC B2 ;  /* 0x0000000000027941 */ /* 0x000fea0003800000 */
.L_x_1609:
[----:B------:R-:W-:-:S13]  /*6aa0*/  ISETP.NE.AND P0, PT, R71, RZ, PT ;  /* 0x000000ff4700720c */ /* 0x000fda0003f05270 */
[----:B------:R-:W-:Y:S05]  /*6ab0*/  @!P0 BRA `(.L_x_1608) ;  /* 0x0000000400e08947 */ /* 0x000fea0003800000 */
[----:B------:R-:W4:Y:S04]  /*6ac0*/  LDL R40, [R1+0x60] ;  /* 0x0000600001287983 */ /* 0x000f280000100800 */
[----:B------:R-:W5:Y:S04]  /*6ad0*/  LDL R15, [R1+0xcc] ;  /* 0x0000cc00010f7983 */ /* 0x000f680000100800 */
[----:B------:R-:W2:Y:S01]  /*6ae0*/  LDL R14, [R1+0x6c] ;  /* 0x00006c00010e7983 */ /* 0x000ea20000100800 */
[----:B---3--:R-:W-:Y:S01]  /*6af0*/  SEL R12, R91, R107, !P1 ;  /* 0x0000006b5b0c7207 */ /* 0x008fe20004800000 */
[----:B------:R-:W-:Y:S01]  /*6b00*/  BSSY B2, `(.L_x_1613) ;  /* 0x000006d000027945 */ /* 0x000fe20003800000 */
[----:B------:R-:W-:-:S02]  /*6b10*/  ISETP.GE.AND P0, PT, R203, R101, PT ;  /* 0x00000065cb00720c */ /* 0x000fc40003f06270 */
[----:B------:R-:W-:-:S04]  /*6b20*/  SHF.R.S32.HI R13, RZ, 0x1f, R12 ;  /* 0x0000001fff0d7819 */ /* 0x000fc8000001140c */
[----:B------:R-:W-:-:S04]  /*6b30*/  LEA.HI R48, R13, R12, RZ, 0x4 ;  /* 0x0000000c0d307211 */ /* 0x000fc800078f20ff */
[----:B------:R-:W-:-:S04]  /*6b40*/  LEA.HI.SX32 R48, R48, R69, 0x1c ;  /* 0x0000004530307211 */ /* 0x000fc800078fe2ff */
[----:B------:R-:W-:-:S04]  /*6b50*/  SHF.R.S32.HI R13, RZ, 0x1f, R48 ;  /* 0x0000001fff0d7819 */ /* 0x000fc80000011430 */
[----:B------:R-:W-:Y:S01]  /*6b60*/  LEA.HI R12, R13, R48, RZ, 0x3 ;  /* 0x000000300d0c7211 */ /* 0x000fe200078f18ff */
[----:B------:R-:W-:-:S03]  /*6b70*/  IMAD.SHL.U32 R48, R48, 0x8, RZ ;  /* 0x0000000830307824 */ /* 0x000fc600078e00ff */
[----:B------:R-:W-:-:S04]  /*6b80*/  SHF.L.U32 R12, R12, 0x9, RZ ;  /* 0x000000090c0c7819 */ /* 0x000fc800000006ff */
[----:B------:R-:W-:Y:S02]  /*6b90*/  LOP3.LUT R12, R12, 0x7ffff000, RZ, 0xc0, !PT ;  /* 0x7ffff0000c0c7812 */ /* 0x000fe400078ec0ff */
[----:B----4-:R-:W-:-:S04]  /*6ba0*/  LOP3.LUT R13, R40, 0x38, R48, 0xf8, !PT ;  /* 0x00000038280d7812 */ /* 0x010fc800078ef830 */
[----:B-----5:R-:W-:-:S04]  /*6bb0*/  LOP3.LUT R13, R13, R15, RZ, 0x3c, !PT ;  /* 0x0000000f0d0d7212 */ /* 0x020fc800078e3cff */
[----:B--2---:R-:W-:Y:S01]  /*6bc0*/  IADD3 R13, R13, R12, R14 ;  /* 0x0000000c0d0d7210 */ /* 0x004fe20007ffe00e */
[----:B------:R-:W-:-:S04]  /*6bd0*/  IMAD R12, R200, 0x4000, R5 ;  /* 0x00004000c80c7824 */ /* 0x000fc800078e0205 */
[----:B------:R-:W-:Y:S02]  /*6be0*/  IMAD R40, R200, 0x4000, R13 ;  /* 0x00004000c8287824 */ /* 0x000fe400078e020d */
[--C-:B------:R-:W-:Y:S02]  /*6bf0*/  IMAD R12, R12, 0x2, R17.reuse ;  /* 0x000000020c0c7824 */ /* 0x100fe400078e0211 */
[----:B------:R-:W-:-:S04]  /*6c00*/  IMAD R40, R40, 0x2, R17 ;  /* 0x0000000228287824 */ /* 0x000fc800078e0211 */
[----:B------:R-:W2:Y:S04]  /*6c10*/  LDS.128 R12, [R12+0x20400] ;  /* 0x020400000c0c7984 */ /* 0x000ea80000000c00 */
[----:B------:R-:W3:Y:S01]  /*6c20*/  LDS.128 R40, [R40+0x20400] ;  /* 0x0204000028287984 */ /* 0x000ee20000000c00 */
[----:B------:R-:W-:Y:S05]  /*6c30*/  @P0 BRA `(.L_x_1614) ;  /* 0x0000000400640947 */ /* 0x000fea0003800000 */
[----:B---3--:R-:W-:Y:S01]  /*6c40*/  IMAD.MOV.U32 R50, RZ, RZ, R41 ;  /* 0x000000ffff327224 */ /* 0x008fe200078e0029 */
[----:B--2---:R-:W-:Y:S01]  /*6c50*/  MOV R49, R13 ;  /* 0x0000000d00317202 */ /* 0x004fe20000000f00 */
[----:B------:R-:W-:Y:S01]  /*6c60*/  HADD2.F32 R51, -RZ, R125.H1_H1 ;  /* 0x3000007dff337230 */ /* 0x000fe20000004100 */
[--C-:B------:R-:W-:Y:S01]  /*6c70*/  SHF.R.U64 R36, R36, 0x10, R37.reuse ;  /* 0x0000001024247819 */ /* 0x100fe20000001225 */
[----:B------:R-:W-:Y:S01]  /*6c80*/  HADD2.F32 R72, -RZ, R124.H1_H1 ;  /* 0x3000007cff487230 */ /* 0x000fe20000004100 */
        /* <DEDUP_REMOVED lines=81> */
[----:B------:R-:W-:-:S03]  /*71a0*/  F2FP.F16.F32.PACK_AB R39, R39, R49 ;  /* 0x000000312727723e */ /* 0x000fc600000000ff */
[----:B------:R-:W-:Y:S01]  /*71b0*/  IMAD.MOV.U32 R14, RZ, RZ, R46 ;  /* 0x000000ffff0e7224 */ /* 0x000fe200078e002e */
[----:B------:R-:W-:-:S07]  /*71c0*/  MOV R42, R39 ;  /* 0x00000027002a7202 */ /* 0x000fce0000000f00 */
.L_x_1614:
[----:B------:R-:W-:Y:S05]  /*71d0*/  BSYNC B2 ;  /* 0x0000000000027941 */ /* 0x000fea0003800000 */
.L_x_1613:
[----:B------:R-:W-:Y:S02]  /*71e0*/  ISETP.GE.AND P0, PT, R48, R106, PT ;  /* 0x0000006a3000720c */ /* 0x000fe40003f06270 */
[----:B------:R-:W-:-:S04]  /*71f0*/  LEA R36, P6, R70, R11, 0x1 ;  /* 0x0000000b46247211 */ /* 0x000fc800078c08ff */
[----:B------:R-:W-:-:S05]  /*7200*/  LEA.HI.X R37, R70, R103, R87, 0x1, P6 ;  /* 0x0000006746257211 */ /* 0x000fca00030f0c57 */
[----:B--2---:R4:W-:Y:S02]  /*7210*/  ST.E.128 desc[UR60][R36.64], R12 ;  /* 0x0000000c24007985 */ /* 0x0049e4000c101d3c */
[----:B------:R-:W-:-:S05]  /*7220*/  @!P0 IMAD.WIDE R38, R48, 0x2, R102 ;  /* 0x0000000230268825 */ /* 0x000fca00078e0266 */
[----:B---3--:R4:W-:Y:S02]  /*7230*/  @!P0 ST.E.128 desc[UR60][R38.64], R40 ;  /* 0x0000002826008985 */ /* 0x0089e4000c101d3c */
.L_x_1608:
[----:B------:R-:W-:Y:S05]  /*7240*/  BSYNC B1 ;  /* 0x0000000000017941 */ /* 0x000fea0003800000 */
.L_x_1607:
[----:B------:R-:W-:-:S03]  /*7250*/  UMOV UR4, 0xffffffff ;  /* 0xffffffff00047882 */ /* 0x000fc60000000000 */
[----:B------:R-:W-:Y:S05]  /*7260*/  BRA.DIV UR4, `(.L_x_1615) ;  /* 0x0000025604107947 */ /* 0x000fea000b800000 */
[----:B-1----:R-:W1:Y:S04]  /*7270*/  SHFL.IDX PT, R105, R105, 0x1, 0x181f ;  /* 0x00381f0069697f89 */ /* 0x002e6800000e0000 */
[----:B------:R-:W0:Y:S02]  /*7280*/  SHFL.IDX PT, R104, R104, 0x1, 0x181f ;  /* 0x00381f0068687f89 */ /* 0x000e2400000e0000 */
.L_x_2013:
[----:B------:R-:W-:Y:S05]  /*7290*/  @P4 BRA `(.L_x_1584) ;  /* 0x0000001400444947 */ /* 0x000fea0003800000 */
[----:B------:R-:W-:Y:S01]  /*72a0*/  ISETP.NE.AND P0, PT, R29, RZ, PT ;  /* 0x000000ff1d00720c */ /* 0x000fe20003f05270 */
[----:B------:R-:W-:Y:S01]  /*72b0*/  BSSY B1, `(.L_x_1616) ;  /* 0x0000079000017945 */ /* 0x000fe20003800000 */
[----:B0---4-:R-:W-:Y:S02]  /*72c0*/  IMAD.MOV.U32 R40, RZ, RZ, R104 ;  /* 0x000000ffff287224 */ /* 0x011fe400078e0068 */
[----:B-1----:R-:W-:-:S09]  /*72d0*/  IMAD.MOV.U32 R41, RZ, RZ, R105 ;  /* 0x000000ffff297224 */ /* 0x002fd200078e0069 */
[----:B------:R-:W-:Y:S05]  /*72e0*/  @!P0 BRA `(.L_x_1617) ;  /* 0x0000000400d48947 */ /* 0x000fea0003800000 */
[----:B------:R-:W4:Y:S04]  /*72f0*/  LDL R15, [R1+0x5c] ;  /* 0x00005c00010f7983 */ /* 0x000f280000100800 */
[----:B------:R-:W5:Y:S04]  /*7300*/  LDL R14, [R1+0xc8] ;  /* 0x0000c800010e7983 */ /* 0x000f680000100800 */
[----:B---3--:R-:W3:Y:S01]  /*7310*/  LDL R13, [R1+0x68] ;  /* 0x00006800010d7983 */ /* 0x008ee20000100800 */
[----:B------:R-:W-:Y:S01]  /*7320*/  SEL R11, R91, R107, !P2 ;  /* 0x0000006b5b0b7207 */ /* 0x000fe20005000000 */
[----:B------:R-:W-:Y:S01]  /*7330*/  BSSY B2, `(.L_x_1618) ;  /* 0x000006b000027945 */ /* 0x000fe20003800000 */
[----:B------:R-:W-:-:S02]  /*7340*/  ISETP.GE.AND P0, PT, R18, R101, PT ;  /* 0x000000651200720c */ /* 0x000fc40003f06270 */
[----:B------:R-:W-:-:S04]  /*7350*/  SHF.R.S32.HI R12, RZ, 0x1f, R11 ;  /* 0x0000001fff0c7819 */ /* 0x000fc8000001140b */
[----:B------:R-:W-:-:S04]  /*7360*/  LEA.HI R12, R12, R11, RZ, 0x4 ;  /* 0x0000000b0c0c7211 */ /* 0x000fc800078f20ff */
[----:B------:R-:W-:-:S04]  /*7370*/  LEA.HI.SX32 R12, R12, R35, 0x1c ;  /* 0x000000230c0c7211 */ /* 0x000fc800078fe2ff */
[----:B------:R-:W-:Y:S01]  /*7380*/  SHF.R.S32.HI R11, RZ, 0x1f, R12 ;  /* 0x0000001fff0b7819 */ /* 0x000fe2000001140c */
[----:B------:R-:W-:-:S03]  /*7390*/  IMAD.SHL.U32 R44, R12, 0x8, RZ ;  /* 0x000000080c2c7824 */ /* 0x000fc600078e00ff */
[----:B------:R-:W-:Y:S02]  /*73a0*/  LEA.HI R12, R11, R12, RZ, 0x3 ;  /* 0x0000000c0b0c7211 */ /* 0x000fe400078f18ff */
[----:B------:R-:W-:-:S03]  /*73b0*/  ISETP.GE.AND P4, PT, R44, R106, PT ;  /* 0x0000006a2c00720c */ /* 0x000fc60003f86270 */
[----:B------:R-:W-:-:S05]  /*73c0*/  IMAD.SHL.U32 R12, R12, 0x200, RZ ;  /* 0x000002000c0c7824 */ /* 0x000fca00078e00ff */
[----:B------:R-:W-:Y:S02]  /*73d0*/  LOP3.LUT R12, R12, 0x7ffff000, RZ, 0xc0, !PT ;  /* 0x7ffff0000c0c7812 */ /* 0x000fe400078ec0ff */
[----:B----4-:R-:W-:-:S04]  /*73e0*/  LOP3.LUT R11, R15, 0x38, R44, 0xf8, !PT ;  /* 0x000000380f0b7812 */ /* 0x010fc800078ef82c */
[----:B-----5:R-:W-:-:S04]  /*73f0*/  LOP3.LUT R11, R11, R14, RZ, 0x3c, !PT ;  /* 0x0000000e0b0b7212 */ /* 0x020fc800078e3cff */
[----:B---3--:R-:W-:Y:S02]  /*7400*/  IADD3 R11, R11, R12, R13 ;  /* 0x0000000c0b0b7210 */ /* 0x008fe40007ffe00d */
[----:B------:R-:W-:-:S03]  /*7410*/  LEA R12, R200, R4, 0xe ;  /* 0x00000004c80c7211 */ /* 0x000fc600078e70ff */
[----:B------:R-:W-:Y:S02]  /*7420*/  IMAD R14, R200, 0x4000, R11 ;  /* 0x00004000c80e7824 */ /* 0x000fe400078e020b */
[--C-:B------:R-:W-:Y:S02]  /*7430*/  IMAD R12, R12, 0x2, R17.reuse ;  /* 0x000000020c0c7824 */ /* 0x100fe400078e0211 */
[----:B------:R-:W-:-:S04]  /*7440*/  IMAD R36, R14, 0x2, R17 ;  /* 0x000000020e247824 */ /* 0x000fc800078e0211 */
[----:B------:R-:W0:Y:S04]  /*7450*/  LDS.128 R12, [R12+0x20400] ;  /* 0x020400000c0c7984 */ /* 0x000e280000000c00 */
[----:B------:R-:W1:Y:S01]  /*7460*/  LDS.128 R36, [R36+0x20400] ;  /* 0x0204000024247984 */ /* 0x000e620000000c00 */
[----:B------:R-:W-:Y:S05]  /*7470*/  @P0 BRA `(.L_x_1619) ;  /* 0x0000000400580947 */ /* 0x000fea0003800000 */
[----:B0-----:R-:W-:Y:S01]  /*7480*/  IMAD.MOV.U32 R11, RZ, RZ, R13 ;  /* 0x000000ffff0b7224 */ /* 0x001fe200078e000d */
[----:B------:R-:W-:Y:S01]  /*7490*/  SHF.R.U64 R64, R64, 0x10, R65 ;  /* 0x0000001040407819 */ /* 0x000fe20000001241 */
[----:B------:R-:W-:Y:S01]  /*74a0*/  HADD2.F32 R45, -RZ, R121.H1_H1 ;  /* 0x30000079ff2d7230 */ /* 0x000fe20000004100 */
[----:B------:R-:W-:Y:S01]  /*74b0*/  SHF.R.U64 R66, R66, 0x10, R67 ;  /* 0x0000001042427819 */ /* 0x000fe20000001243 */
[----:B-1----:R-:W-:Y:S01]  /*74c0*/  HADD2.F32 R42, -RZ, R37.H0_H0 ;  /* 0x20000025ff2a7230 */ /* 0x002fe20000004100 */
[----:B------:R-:W-:Y:S01]  /*74d0*/  SHF.R.U64 R58, R58, 0x10, R59 ;  /* 0x000000103a3a7819 */ /* 0x000fe2000000123b */
[----:B------:R-:W-:Y:S02]  /*74e0*/  HADD2.F32 R43, -RZ, R11.H0_H0 ;  /* 0x2000000bff2b7230 */ /* 0x000fe40000004100 */
[----:B------:R-:W-:Y:S02]  /*74f0*/  HADD2.F32 R13, -RZ, R119.H1_H1 ;  /* 0x30000077ff0d7230 */ /* 0x000fe40000004100 */
[----:B------:R-:W-:Y:S01]  /*7500*/  FMUL.FTZ R46, R42, R45 ;  /* 0x0000002d2a2e7220 */ /* 0x000fe20000410000 */
[----:B------:R-:W-:-:S02]  /*7510*/  HADD2.F32 R49, -RZ, R64.H0_H0 ;  /* 0x20000040ff317230 */ /* 0x000fc40000004100 */
[C---:B------:R-:W-:Y:S01]  /*7520*/  FMUL.FTZ R45, R43.reuse, R45 ;  /* 0x0000002d2b2d7220 */ /* 0x040fe20000410000 */
[----:B------:R-:W-:Y:S02]  /*7530*/  HADD2.F32 R72, -RZ, R121.H0_H0 ;  /* 0x20000079ff487230 */ /* 0x000fe40000004100 */
[-C--:B------:R-:W-:Y:S01]  /*7540*/  FFMA.FTZ R43, R43, R13.reuse, -R46 ;  /* 0x0000000d2b2b7223 */ /* 0x080fe2000001082e */
[----:B------:R-:W-:Y:S01]  /*7550*/  SHF.R.U32.HI R46, RZ, 0x10, R57 ;  /* 0x00000010ff2e7819 */ /* 0x000fe20000011639 */
[----:B------:R-:W-:Y:S01]  /*7560*/  FFMA.FTZ R42, R42, R13, R45 ;  /* 0x0000000d2a2a7223 */ /* 0x000fe2000001002d */
[----:B------:R-:W-:Y:S01]  /*7570*/  SHF.R.U32.HI R45, RZ, 0x10, R65 ;  /* 0x00000010ff2d7819 */ /* 0x000fe20000011641 */
[----:B------:R-:W-:Y:S02]  /*7580*/  HADD2.F32 R13, -RZ, R37.H1_H1 ;  /* 0x30000025ff0d7230 */ /* 0x000fe40000004100 */
[----:B------:R-:W-:Y:S02]  /*7590*/  HADD2.F32 R50, -RZ, R119.H0_H0 ;  /* 0x20000077ff327230 */ /* 0x000fe40000004100 */
[----:B------:R-:W-:-:S02]  /*75a0*/  HADD2.F32 R37, -RZ, R45.H0_H0 ;  /* 0x2000002dff257230 */ /* 0x000fc40000004100 */
[----:B------:R-:W-:Y:S02]  /*75b0*/  HADD2.F32 R45, -RZ, R11.H1_H1 ;  /* 0x3000000bff2d7230 */ /* 0x000fe40000004100 */
[----:B------:R-:W-:Y:S02]  /*75c0*/  HADD2.F32 R11, -RZ, R46.H0_H0 ;  /* 0x2000002eff0b7230 */ /* 0x000fe40000004100 */
[-C--:B------:R-:W-:Y:S01]  /*75d0*/  FMUL.FTZ R46, R13, R37.reuse ;  /* 0x000000250d2e7220 */ /* 0x080fe20000410000 */
[----:B------:R-:W-:Y:S02]  /*75e0*/  HADD2.F32 R58, -RZ, R58.H0_H0 ;  /* 0x2000003aff3a7230 */ /* 0x000fe40000004100 */
[C---:B------:R-:W-:Y:S01]  /*75f0*/  FMUL.FTZ R47, R45.reuse, R37 ;  /* 0x000000252d2f7220 */ /* 0x040fe20000410000 */
[-C--:B------:R-:W-:Y:S01]  /*7600*/  FFMA.FTZ R37, R45, R11.reuse, -R46 ;  /* 0x0000000b2d257223 */ /* 0x080fe2000001082e */
[----:B------:R-:W-:Y:S02]  /*7610*/  HADD2.F32 R46, -RZ, R120.H1_H1 ;  /* 0x30000078ff2e7230 */ /* 0x000fe40000004100 */
[----:B------:R-:W-:Y:S01]  /*7620*/  FFMA.FTZ R11, R13, R11, R47 ;  /* 0x0000000b0d0b7223 */ /* 0x000fe2000001002f */
[----:B------:R-:W-:-:S02]  /*7630*/  IMAD.MOV.U32 R13, RZ, RZ, R15 ;  /* 0x000000ffff0d7224 */ /* 0x000fc400078e000f */
[----:B------:R-:W-:Y:S01]  /*7640*/  HADD2.F32 R15, -RZ, R39.H0_H0 ;  /* 0x20000027ff0f7230 */ /* 0x000fe20000004100 */
[----:B------:R-:W-:Y:S01]  /*7650*/  F2FP.F16.F32.PACK_AB R37, R37, R43 ;  /* 0x0000002b2525723e */ /* 0x000fe200000000ff */
[----:B------:R-:W-:Y:S01]  /*7660*/  HADD2.F32 R47, -RZ, R118.H1_H1 ;  /* 0x30000076ff2f7230 */ /* 0x000fe20000004100 */
[----:B------:R-:W-:Y:S01]  /*7670*/  F2FP.F16.F32.PACK_AB R11, R11, R42 ;  /* 0x0000002a0b0b723e */ /* 0x000fe200000000ff */
[--C-:B------:R-:W-:Y:S02]  /*7680*/  HADD2.F32 R45, -RZ, R13.reuse.H0_H0 ;  /* 0x2000000dff2d7230 */ /* 0x100fe40000004100 */
[-C--:B------:R-:W-:Y:S01]  /*7690*/  FMUL.FTZ R48, R15, R46.reuse ;  /* 0x0000002e0f307220 */ /* 0x080fe20000410000 */
[----:B------:R-:W-:Y:S02]  /*76a0*/  HADD2.F32 R13, -RZ, R13.H1_H1 ;  /* 0x3000000dff0d7230 */ /* 0x000fe40000004100 */
[----:B------:R-:W-:Y:S02]  /*76b0*/  HADD2.F32 R120, -RZ, R120.H0_H0 ;  /* 0x20000078ff787230 */ /* 0x000fe40000004100 */
[C---:B------:R-:W-:Y:S01]  /*76c0*/  FMUL.FTZ R46, R45.reuse, R46 ;  /* 0x0000002e2d2e7220 */ /* 0x040fe20000410000 */
[----:B------:R-:W-:Y:S01]  /*76d0*/  FFMA.FTZ R48, R45, R47, -R48 ;  /* 0x0000002f2d307223 */ /* 0x000fe20000010830 */
[----:B------:R-:W-:Y:S01]  /*76e0*/  SHF.R.U32.HI R45, RZ, 0x10, R67 ;  /* 0x00000010ff2d7819 */ /* 0x000fe20000011643 */
[----:B------:R-:W-:-:S02]  /*76f0*/  HADD2.F32 R118, -RZ, R118.H0_H0 ;  /* 0x20000076ff767230 */ /* 0x000fc40000004100 */
[----:B------:R-:W-:Y:S01]  /*7700*/  FFMA.FTZ R46, R15, R47, R46 ;  /* 0x0000002f0f2e7223 */ /* 0x000fe2000001002e */
[----:B------:R-:W-:Y:S02]  /*7710*/  HADD2.F32 R15, -RZ, R39.H1_H1 ;  /* 0x30000027ff0f7230 */ /* 0x000fe40000004100 */
[----:B------:R-:W-:Y:S01]  /*7720*/  HADD2.F32 R39, -RZ, R45.H0_H0 ;  /* 0x2000002dff277230 */ /* 0x000fe20000004100 */
[----:B------:R-:W-:-:S04]  /*7730*/  SHF.R.U32.HI R45, RZ, 0x10, R59 ;  /* 0x00000010ff2d7819 */ /* 0x000fc8000001163b */
[-C--:B------:R-:W-:Y:S01]  /*7740*/  FMUL.FTZ R47, R15, R39.reuse ;  /* 0x000000270f2f7220 */ /* 0x080fe20000410000 */
[----:B------:R-:W-:Y:S02]  /*7750*/  HADD2.F32 R45, -RZ, R45.H0_H0 ;  /* 0x2000002dff2d7230 */ /* 0x000fe40000004100 */
[----:B------:R-:W-:-:S04]  /*7760*/  FMUL.FTZ R39, R13, R39 ;  /* 0x000000270d277220 */ /* 0x000fc80000410000 */
[-C--:B------:R-:W-:Y:S01]  /*7770*/  FFMA.FTZ R39, R15, R45.reuse, R39 ;  /* 0x0000002d0f277223 */ /* 0x080fe20000010027 */
[----:B------:R-:W-:Y:S01]  /*7780*/  FFMA.FTZ R47, R13, R45, -R47 ;  /* 0x0000002d0d2f7223 */ /* 0x000fe2000001082f */
[----:B------:R-:W-:Y:S01]  /*7790*/  HADD2.F32 R15, -RZ, R36.H0_H0 ;  /* 0x20000024ff0f7230 */ /* 0x000fe20000004100 */
[----:B------:R-:W-:Y:S01]  /*77a0*/  SHF.R.U64 R45, R56, 0x10, R57 ;  /* 0x00000010382d7819 */ /* 0x000fe20000001239 */
[----:B------:R-:W-:Y:S01]  /*77b0*/  HADD2.F32 R13, -RZ, R12.H0_H0 ;  /* 0x2000000cff0d7230 */ /* 0x000fe20000004100 */
[----:B------:R-:W-:Y:S01]  /*77c0*/  F2FP.F16.F32.PACK_AB R39, R39, R46 ;  /* 0x0000002e2727723e */ /* 0x000fe200000000ff */
[----:B------:R-:W-:Y:S02]  /*77d0*/  HADD2.F32 R36, -RZ, R36.H1_H1 ;  /* 0x30000024ff247230 */ /* 0x000fe40000004100 */
[-C--:B------:R-:W-:Y:S01]  /*77e0*/  FMUL.FTZ R74, R15, R72.reuse ;  /* 0x000000480f4a7220 */ /* 0x080fe20000410000 */
[----:B------:R-:W-:Y:S02]  /*77f0*/  HADD2.F32 R12, -RZ, R12.H1_H1 ;  /* 0x3000000cff0c7230 */ /* 0x000fe40000004100 */
[----:B------:R-:W-:Y:S01]  /*7800*/  FMUL.FTZ R72, R13, R72 ;  /* 0x000000480d487220 */ /* 0x000fe20000410000 */
[----:B------:R-:W-:-:S02]  /*7810*/  HADD2.F32 R45, -RZ, R45.H0_H0 ;  /* 0x2000002dff2d7230 */ /* 0x000fc40000004100 */
[-C--:B------:R-:W-:Y:S01]  /*7820*/  FMUL.FTZ R51, R36, R49.reuse ;  /* 0x0000003124337220 */ /* 0x080fe20000410000 */
[-C--:B------:R-:W-:Y:S01]  /*7830*/  FFMA.FTZ R13, R13, R50.reuse, -R74 ;  /* 0x000000320d0d7223 */ /* 0x080fe2000001084a */
[C---:B------:R-:W-:Y:S01]  /*7840*/  FMUL.FTZ R49, R12.reuse, R49 ;  /* 0x000000310c317220 */ /* 0x040fe20000410000 */
[----:B------:R-:W-:Y:S01]  /*7850*/  FFMA.FTZ R15, R15, R50, R72 ;  /* 0x000000320f0f7223 */ /* 0x000fe20000010048 */
[-C--:B------:R-:W-:Y:S01]  /*7860*/  FFMA.FTZ R12, R12, R45.reuse, -R51 ;  /* 0x0000002d0c0c7223 */ /* 0x080fe20000010833 */
[--C-:B------:R-:W-:Y:S02]  /*7870*/  HADD2.F32 R50, -RZ, R38.reuse.H1_H1 ;  /* 0x30000026ff327230 */ /* 0x100fe40000004100 */
[----:B------:R-:W-:Y:S01]  /*7880*/  FFMA.FTZ R36, R36, R45, R49 ;  /* 0x0000002d24247223 */ /* 0x000fe20000010031 */
[----:B------:R-:W-:Y:S01]  /*7890*/  MOV R45, R14 ;  /* 0x0000000e002d7202 */ /* 0x000fe20000000f00 */
[----:B------:R-:W-:Y:S01]  /*78a0*/  HADD2.F32 R49, -RZ, R38.H0_H0 ;  /* 0x20000026ff317230 */ /* 0x000fe20000004100 */
[----:B------:R-:W-:-:S02]  /*78b0*/  F2FP.F16.F32.PACK_AB R47, R47, R48 ;  /* 0x000000302f2f723e */ /* 0x000fc400000000ff */
[----:B------:R-:W-:Y:S01]  /*78c0*/  F2FP.F16.F32.PACK_AB R12, R12, R13 ;  /* 0x0000000d0c0c723e */ /* 0x000fe200000000ff */
[--C-:B------:R-:W-:Y:S02]  /*78d0*/  HADD2.F32 R14, -RZ, R45.reuse.H0_H0 ;  /* 0x2000002dff0e7230 */ /* 0x100fe40000004100 */
[-C--:B------:R-:W-:Y:S01]  /*78e0*/  FMUL.FTZ R51, R49, R120.reuse ;  /* 0x0000007831337220 */ /* 0x080fe20000410000 */
[----:B------:R-:W-:Y:S01]  /*78f0*/  HADD2.F32 R45, -RZ, R45.H1_H1 ;  /* 0x3000002dff2d7230 */ /* 0x000fe20000004100 */
[----:B------:R-:W-:Y:S01]  /*7900*/  F2FP.F16.F32.PACK_AB R36, R36, R15 ;  /* 0x0000000f2424723e */ /* 0x000fe200000000ff */
[----:B------:R-:W-:Y:S02]  /*7910*/  IMAD.MOV.U32 R13, RZ, RZ, R37 ;  /* 0x000000ffff0d7224 */ /* 0x000fe400078e0025 */
[C---:B------:R-:W-:Y:S01]  /*7920*/  FMUL.FTZ R120, R14.reuse, R120 ;  /* 0x000000780e787220 */ /* 0x040fe20000410000 */
[----:B------:R-:W-:Y:S01]  /*7930*/  FFMA.FTZ R14, R14, R118, -R51 ;  /* 0x000000760e0e7223 */ /* 0x000fe20000010833 */
[----:B------:R-:W-:-:S02]  /*7940*/  HADD2.F32 R51, -RZ, R66.H0_H0 ;  /* 0x20000042ff337230 */ /* 0x000fc40000004100 */
[----:B------:R-:W-:Y:S01]  /*7950*/  FFMA.FTZ R38, R49, R118, R120 ;  /* 0x0000007631267223 */ /* 0x000fe20000010078 */
[----:B------:R-:W-:Y:S02]  /*7960*/  IMAD.MOV.U32 R37, RZ, RZ, R11 ;  /* 0x000000ffff257224 */ /* 0x000fe400078e000b */
[CC--:B------:R-:W-:Y:S01]  /*7970*/  FMUL.FTZ R56, R50.reuse, R51.reuse ;  /* 0x0000003332387220 */ /* 0x0c0fe20000410000 */
[C---:B------:R-:W-:Y:S01]  /*7980*/  FMUL.FTZ R51, R45.reuse, R51 ;  /* 0x000000332d337220 */ /* 0x040fe20000410000 */
[----:B------:R-:W-:Y:S02]  /*7990*/  IMAD.MOV.U32 R15, RZ, RZ, R47 ;  /* 0x000000ffff0f7224 */ /* 0x000fe400078e002f */
[-C--:B------:R-:W-:Y:S01]  /*79a0*/  FFMA.FTZ R45, R45, R58.reuse, -R56 ;  /* 0x0000003a2d2d7223 */ /* 0x080fe20000010838 */
[----:B------:R-:W-:-:S04]  /*79b0*/  FFMA.FTZ R51, R50, R58, R51 ;  /* 0x0000003a32337223 */ /* 0x000fc80000010033 */
[----:B------:R-:W-:Y:S02]  /*79c0*/  F2FP.F16.F32.PACK_AB R14, R45, R14 ;  /* 0x0000000e2d0e723e */ /* 0x000fe400000000ff */
[----:B------:R-:W-:-:S07]  /*79d0*/  F2FP.F16.F32.PACK_AB R38, R51, R38 ;  /* 0x000000263326723e */ /* 0x000fce00000000ff */
.L_x_1619:
[----:B------:R-:W-:Y:S05]  /*79e0*/  BSYNC B2 ;  /* 0x0000000000027941 */ /* 0x000fea0003800000 */
.L_x_1618:
[----:B------:R-:W-:Y:S01]  /*79f0*/  LEA R42, P0, R68, R104, 0x1 ;  /* 0x00000068442a7211 */ /* 0x000fe200078008ff */
[----:B------:R-:W-:-:S03]  /*7a00*/  @!P4 IMAD.WIDE R44, R44, 0x2, R40 ;  /* 0x000000022c2cc825 */ /* 0x000fc600078e0228 */
[----:B------:R-:W-:-:S05]  /*7a10*/  LEA.HI.X R43, R68, R105, R86, 0x1, P0 ;  /* 0x00000069442b7211 */ /* 0x000fca00000f0c56 */
[----:B0-----:R0:W-:Y:S04]  /*7a20*/  ST.E.128 desc[UR60][R42.64], R12 ;  /* 0x0000000c2a007985 */ /* 0x0011e8000c101d3c */
[----:B-1----:R0:W-:Y:S02]  /*7a30*/  @!P4 ST.E.128 desc[UR60][R44.64], R36 ;  /* 0x000000242c00c985 */ /* 0x0021e4000c101d3c */
.L_x_1617:
[----:B------:R-:W-:Y:S05]  /*7a40*/  BSYNC B1 ;  /* 0x0000000000017941 */ /* 0x000fea0003800000 */
.L_x_1616:
[----:B------:R-:W-:-:S13]  /*7a50*/  ISETP.NE.AND P0, PT, R71, RZ, PT ;  /* 0x000000ff4700720c */ /* 0x000fda0003f05270 */
[----:B------:R-:W-:Y:S05]  /*7a60*/  @!P0 BRA `(.L_x_1584) ;  /* 0x0000000c00508947 */ /* 0x000fea0003800000 */
[----:B0-----:R-:W4:Y:S04]  /*7a70*/  LDL R36, [R1+0x5c] ;  /* 0x00005c0001247983 */ /* 0x001f280000100800 */
[----:B------:R-:W5:Y:S04]  /*7a80*/  LDL R15, [R1+0xc8] ;  /* 0x0000c800010f7983 */ /* 0x000f680000100800 */
[----:B------:R-:W2:Y:S01]  /*7a90*/  LDL R14, [R1+0x68] ;  /* 0x00006800010e7983 */ /* 0x000ea20000100800 */
[----:B------:R-:W-:Y:S01]  /*7aa0*/  SEL R107, R91, R107, !P1 ;  /* 0x0000006b5b6b7207 */ /* 0x000fe20004800000 */
[----:B------:R-:W-:Y:S01]  /*7ab0*/  BSSY B1, `(.L_x_1620) ;  /* 0x000006a000017945 */ /* 0x000fe20003800000 */
[----:B------:R-:W-:-:S02]  /*7ac0*/  ISETP.GE.AND P4, PT, R203, R101, PT ;  /* 0x00000065cb00720c */ /* 0x000fc40003f86270 */
[----:B---3--:R-:W-:Y:S02]  /*7ad0*/  SHF.R.S32.HI R12, RZ, 0x1f, R107 ;  /* 0x0000001fff0c7819 */ /* 0x008fe4000001146b */
[----:B------:R-:W-:Y:S02]  /*7ae0*/  LEA R42, P0, R70, R104, 0x1 ;  /* 0x00000068462a7211 */ /* 0x000fe400078008ff */
[----:B------:R-:W-:Y:S02]  /*7af0*/  LEA.HI R12, R12, R107, RZ, 0x4 ;  /* 0x0000006b0c0c7211 */ /* 0x000fe400078f20ff */
[----:B------:R-:W-:Y:S02]  /*7b00*/  LEA.HI.X R43, R70, R105, R87, 0x1, P0 ;  /* 0x00000069462b7211 */ /* 0x000fe400000f0c57 */
[----:B------:R-:W-:-:S04]  /*7b10*/  LEA.HI.SX32 R12, R12, R69, 0x1c ;  /* 0x000000450c0c7211 */ /* 0x000fc800078fe2ff */
[----:B------:R-:W-:Y:S01]  /*7b20*/  SHF.R.S32.HI R13, RZ, 0x1f, R12 ;  /* 0x0000001fff0d7819 */ /* 0x000fe2000001140c */
[----:B------:R-:W-:-:S03]  /*7b30*/  IMAD.SHL.U32 R11, R12, 0x8, RZ ;  /* 0x000000080c0b7824 */ /* 0x000fc600078e00ff */
[----:B------:R-:W-:-:S05]  /*7b40*/  LEA.HI R13, R13, R12, RZ, 0x3 ;  /* 0x0000000c0d0d7211 */ /* 0x000fca00078f18ff */
[----:B------:R-:W-:-:S05]  /*7b50*/  IMAD.SHL.U32 R13, R13, 0x200, RZ ;  /* 0x000002000d0d7824 */ /* 0x000fca00078e00ff */
[----:B------:R-:W-:Y:S02]  /*7b60*/  LOP3.LUT R13, R13, 0x7ffff000, RZ, 0xc0, !PT ;  /* 0x7ffff0000d0d7812 */ /* 0x000fe400078ec0ff */
[----:B----4-:R-:W-:-:S04]  /*7b70*/  LOP3.LUT R12, R36, 0x38, R11, 0xf8, !PT ;  /* 0x00000038240c7812 */ /* 0x010fc800078ef80b */
[----:B-----5:R-:W-:-:S04]  /*7b80*/  LOP3.LUT R12, R12, R15, RZ, 0x3c, !PT ;  /* 0x0000000f0c0c7212 */ /* 0x020fc800078e3cff */
[----:B--2---:R-:W-:Y:S02]  /*7b90*/  IADD3 R13, R12, R13, R14 ;  /* 0x0000000d0c0d7210 */ /* 0x004fe40007ffe00e */
[----:B------:R-:W-:-:S03]  /*7ba0*/  LEA R12, R200, R6, 0xe ;  /* 0x00000006c80c7211 */ /* 0x000fc600078e70ff */
[----:B------:R-:W-:Y:S02]  /*7bb0*/  IMAD R14, R200, 0x4000, R13 ;  /* 0x00004000c80e7824 */ /* 0x000fe400078e020d */
[--C-:B------:R-:W-:Y:S02]  /*7bc0*/  IMAD R12, R12, 0x2, R17.reuse ;  /* 0x000000020c0c7824 */ /* 0x100fe400078e0211 */
[----:B------:R-:W-:-:S04]  /*7bd0*/  IMAD R36, R14, 0x2, R17 ;  /* 0x000000020e247824 */ /* 0x000fc800078e0211 */
[----:B------:R-:W0:Y:S04]  /*7be0*/  LDS.128 R12, [R12+0x20400] ;  /* 0x020400000c0c7984 */ /* 0x000e280000000c00 */
[----:B------:R-:W1:Y:S01]  /*7bf0*/  LDS.128 R36, [R36+0x20400] ;  /* 0x0204000024247984 */ /* 0x000e620000000c00 */
[----:B------:R-:W-:Y:S05]  /*7c00*/  @P4 BRA `(.L_x_1621) ;  /* 0x0000000400504947 */ /* 0x000fea0003800000 */
[----:B------:R-:W-:Y:S01]  /*7c10*/  SHF.R.U64 R44, R52, 0x10, R53 ;  /* 0x00000010342c7819 */ /* 0x000fe20000001235 */
[----:B-1----:R-:W-:Y:S01]  /*7c20*/  IMAD.MOV.U32 R48, RZ, RZ, R37 ;  /* 0x000000ffff307224 */ /* 0x002fe200078e0025 */
[----:B------:R-:W-:Y:S01]  /*7c30*/  SHF.R.U32.HI R51, RZ, 0x10, R53 ;  /* 0x00000010ff337819 */ /* 0x000fe20000011635 */
[----:B0-----:R-:W-:Y:S01]  /*7c40*/  IMAD.MOV.U32 R37, RZ, RZ, R15 ;  /* 0x000000ffff257224 */ /* 0x001fe200078e000f */
[----:B------:R-:W-:Y:S01]  /*7c50*/  SHF.R.U32.HI R53, RZ, 0x10, R61 ;  /* 0x00000010ff357819 */ /* 0x000fe2000001163d */
[----:B------:R-:W-:Y:S01]  /*7c60*/  HADD2.F32 R56, -RZ, R117.H1_H1 ;  /* 0x30000075ff387230 */ /* 0x000fe20000004100 */
[----:B------:R-:W-:Y:S01]  /*7c70*/  MOV R49, R39 ;  /* 0x0000002700317202 */ /* 0x000fe20000000f00 */
[--C-:B------:R-:W-:Y:S01]  /*7c80*/  HADD2.F32 R39, -RZ, R48.reuse.H0_H0 ;  /* 0x20000030ff277230 */ /* 0x100fe20000004100 */
[--C-:B------:R-:W-:Y:S01]  /*7c90*/  SHF.R.U64 R45, R54, 0x10, R55.reuse ;  /* 0x00000010362d7819 */ /* 0x100fe20000001237 */
[----:B------:R-:W-:Y:S01]  /*7ca0*/  HADD2.F32 R50, -RZ, R48.H1_H1 ;  /* 0x30000030ff327230 */ /* 0x000fe20000004100 */
[----:B------:R-:W-:Y:S01]  /*7cb0*/  SHF.R.U32.HI R54, RZ, 0x10, R55 ;  /* 0x00000010ff367819 */ /* 0x000fe20000011637 */
[----:B------:R-:W-:Y:S01]  /*7cc0*/  HADD2.F32 R53, -RZ, R53.H0_H0 ;  /* 0x20000035ff357230 */ /* 0x000fe20000004100 */
[--C-:B------:R-:W-:Y:S01]  /*7cd0*/  SHF.R.U64 R47, R62, 0x10, R63.reuse ;  /* 0x000000103e2f7819 */ /* 0x100fe2000000123f */
[--C-:B------:R-:W-:Y:S01]  /*7ce0*/  HADD2.F32 R48, -RZ, R13.reuse.H1_H1 ;  /* 0x3000000dff307230 */ /* 0x100fe20000004100 */
[----:B------:R-:W-:Y:S01]  /*7cf0*/  SHF.R.U32.HI R62, RZ, 0x10, R63 ;  /* 0x00000010ff3e7819 */ /* 0x000fe2000001163f */
[----:B------:R-:W-:-:S02]  /*7d00*/  HADD2.F32 R15, -RZ, R13.H0_H0 ;  /* 0x2000000dff0f7230 */ /* 0x000fc40000004100 */
[-C--:B------:R-:W-:Y:S01]  /*7d10*/  FMUL.FTZ R55, R50, R53.reuse ;  /* 0x0000003532377220 */ /* 0x080fe20000410000 */
[----:B------:R-:W-:Y:S02]  /*7d20*/  HADD2.F32 R51, -RZ, R51.H0_H0 ;  /* 0x20000033ff337230 */ /* 0x000fe40000004100 */
[C---:B------:R-:W-:Y:S01]  /*7d30*/  FMUL.FTZ R53, R48.reuse, R53 ;  /* 0x0000003530357220 */ /* 0x040fe20000410000 */
[----:B------:R-:W-:Y:S02]  /*7d40*/  HADD2.F32 R52, -RZ, R115.H1_H1 ;  /* 0x30000073ff347230 */ /* 0x000fe40000004100 */
[-C--:B------:R-:W-:Y:S01]  /*7d50*/  FMUL.FTZ R58, R39, R56.reuse ;  /* 0x00000038273a7220 */ /* 0x080fe20000410000 */
[C---:B------:R-:W-:Y:S01]  /*7d60*/  FMUL.FTZ R56, R15.reuse, R56 ;  /* 0x000000380f387220 */ /* 0x040fe20000410000 */
[-C--:B------:R-:W-:Y:S01]  /*7d70*/  FFMA.FTZ R48, R48, R51.reuse, -R55 ;  /* 0x0000003330307223 */ /* 0x080fe20000010837 */
[----:B------:R-:W-:Y:S01]  /*7d80*/  FFMA.FTZ R50, R50, R51, R53 ;  /* 0x0000003332327223 */ /* 0x000fe20000010035 */
[----:B------:R-:W-:Y:S01]  /*7d90*/  FFMA.FTZ R13, R15, R52, -R58 ;  /* 0x000000340f0d7223 */ /* 0x000fe2000001083a */
[----:B------:R-:W-:-:S02]  /*7da0*/  HADD2.F32 R51, -RZ, R49.H0_H0 ;  /* 0x20000031ff337230 */ /* 0x000fc40000004100 */
[----:B------:R-:W-:Y:S01]  /*7db0*/  FFMA.FTZ R15, R39, R52, R56 ;  /* 0x00000034270f7223 */ /* 0x000fe20000010038 */
[----:B------:R-:W-:Y:S01]  /*7dc0*/  HADD2.F32 R49, -RZ, R49.H1_H1 ;  /* 0x30000031ff317230 */ /* 0x000fe20000004100 */
[----:B------:R-:W-:Y:S01]  /*7dd0*/  SHF.R.U64 R46, R60, 0x10, R61 ;  /* 0x000000103c2e7819 */ /* 0x000fe2000000123d */
[----:B------:R-:W-:Y:S01]  /*7de0*/  HADD2.F32 R62, -RZ, R62.H0_H0 ;  /* 0x2000003eff3e7230 */ /* 0x000fe20000004100 */
[----:B------:R-:W-:Y:S01]  /*7df0*/  F2FP.F16.F32.PACK_AB R13, R48, R13 ;  /* 0x0000000d300d723e */ /* 0x000fe200000000ff */
[----:B------:R-:W-:Y:S02]  /*7e00*/  HADD2.F32 R52, -RZ, R37.H1_H1 ;  /* 0x30000025ff347230 */ /* 0x000fe40000004100 */
[----:B------:R-:W-:Y:S02]  /*7e10*/  HADD2.F32 R54, -RZ, R54.H0_H0 ;  /* 0x20000036ff367230 */ /* 0x000fe40000004100 */
[----:B------:R-:W-:Y:S01]  /*7e20*/  FMUL.FTZ R53, R49, R62 ;  /* 0x0000003e31357220 */ /* 0x000fe20000410000 */
[----:B------:R-:W-:-:S02]  /*7e30*/  HADD2.F32 R58, -RZ, R116.H1_H1 ;  /* 0x30000074ff3a7230 */ /* 0x000fc40000004100 */
[C---:B------:R-:W-:Y:S01]  /*7e40*/  FMUL.FTZ R62, R52.reuse, R62 ;  /* 0x0000003e343e7220 */ /* 0x040fe20000410000 */
[----:B------:R-:W-:Y:S02]  /*7e50*/  HADD2.F32 R39, -RZ, R37.H0_H0 ;  /* 0x20000025ff277230 */ /* 0x000fe40000004100 */
[-C--:B------:R-:W-:Y:S01]  /*7e60*/  FFMA.FTZ R52, R52, R54.reuse, -R53 ;  /* 0x0000003634347223 */ /* 0x080fe20000010835 */
[----:B------:R-:W-:Y:S02]  /*7e70*/  HADD2.F32 R56, -RZ, R114.H1_H1 ;  /* 0x30000072ff387230 */ /* 0x000fe40000004100 */
[----:B------:R-:W-:Y:S01]  /*7e80*/  FFMA.FTZ R54, R49, R54, R62 ;  /* 0x0000003631367223 */ /* 0x000fe2000001003e */
[-C--:B------:R-:W-:Y:S01]  /*7e90*/  FMUL.FTZ R60, R51, R58.reuse ;  /* 0x0000003a333c7220 */ /* 0x080fe20000410000 */
[----:B------:R-:W-:Y:S02]  /*7ea0*/  HADD2.F32 R53, -RZ, R46.H0_H0 ;  /* 0x2000002eff357230 */ /* 0x000fe40000004100 */
[----:B------:R-:W-:Y:S01]  /*7eb0*/  FMUL.FTZ R58, R39, R58 ;  /* 0x0000003a273a7220 */ /* 0x000fe20000410000 */
[----:B------:R-:W-:-:S02]  /*7ec0*/  HADD2.F32 R49, -RZ, R36.H0_H0 ;  /* 0x20000024ff317230 */ /* 0x000fc40000004100 */
[-C--:B------:R-:W-:Y:S01]  /*7ed0*/  FFMA.FTZ R37, R39, R56.reuse, -R60 ;  /* 0x0000003827257223 */ /* 0x080fe2000001083c */
[----:B------:R-:W-:Y:S02]  /*7ee0*/  HADD2.F32 R46, -RZ, R12.H0_H0 ;  /* 0x2000000cff2e7230 */ /* 0x000fe40000004100 */
[----:B------:R-:W-:Y:S01]  /*7ef0*/  FFMA.FTZ R39, R51, R56, R58 ;  /* 0x0000003833277223 */ /* 0x000fe2000001003a */
[----:B------:R-:W-:Y:S02]  /*7f00*/  HADD2.F32 R36, -RZ, R36.H1_H1 ;  /* 0x30000024ff247230 */ /* 0x000fe40000004100 */
[----:B------:R-:W-:Y:S01]  /*7f10*/  HADD2.F32 R117, -RZ, R117.H0_H0 ;  /* 0x20000075ff757230 */ /* 0x000fe20000004100 */
[----:B------:R-:W-:Y:S01]  /*7f20*/  F2FP.F16.F32.PACK_AB R52, R52, R37 ;  /* 0x000000253434723e */ /* 0x000fe200000000ff */
[----:B------:R-:W-:Y:S02]  /*7f30*/  HADD2.F32 R12, -RZ, R12.H1_H1 ;  /* 0x3000000cff0c7230 */ /* 0x000fe40000004100 */
[----:B------:R-:W-:Y:S01]  /*7f40*/  FMUL.FTZ R57, R36, R53 ;  /* 0x0000003524397220 */ /* 0x000fe20000410000 */
[----:B------:R-:W-:-:S02]  /*7f50*/  HADD2.F32 R115, -RZ, R115.H0_H0 ;  /* 0x20000073ff737230 */ /* 0x000fc40000004100 */
[----:B------:R-:W-:Y:S01]  /*7f60*/  FMUL.FTZ R55, R49, R117 ;  /* 0x0000007531377220 */ /* 0x000fe20000410000 */
[----:B------:R-:W-:Y:S02]  /*7f70*/  HADD2.F32 R51, -RZ, R44.H0_H0 ;  /* 0x2000002cff337230 */ /* 0x000fe40000004100 */
[----:B------:R-:W-:Y:S01]  /*7f80*/  FMUL.FTZ R53, R12, R53 ;  /* 0x000000350c357220 */ /* 0x000fe20000410000 */
[C---:B------:R-:W-:Y:S01]  /*7f90*/  FMUL.FTZ R44, R46.reuse, R117 ;  /* 0x000000752e2c7220 */ /* 0x040fe20000410000 */
[----:B------:R-:W-:Y:S01]  /*7fa0*/  FFMA.FTZ R55, R46, R115, -R55 ;  /* 0x000000732e377223 */ /* 0x000fe20000010837 */
[----:B------:R-:W-:Y:S02]  /*7fb0*/  HADD2.F32 R47, -RZ, R47.H0_H0 ;  /* 0x2000002fff2f7230 */ /* 0x000fe40000004100 */
[-C--:B------:R-:W-:Y:S01]  /*7fc0*/  FFMA.FTZ R53, R36, R51.reuse, R53 ;  /* 0x0000003324357223 */ /* 0x080fe20000010035 */
[----:B------:R-:W-:Y:S01]  /*7fd0*/  FFMA.FTZ R46, R12, R51, -R57 ;  /* 0x000000330c2e7223 */ /* 0x000fe20000010839 */
[----:B------:R-:W-:-:S02]  /*7fe0*/  HADD2.F32 R36, -RZ, R38.H0_H0 ;  /* 0x20000026ff247230 */ /* 0x000fc40000004100 */
[----:B------:R-:W-:Y:S01]  /*7ff0*/  FFMA.FTZ R44, R49, R115, R44 ;  /* 0x00000073312c7223 */ /* 0x000fe2000001002c */
[----:B------:R-:W-:Y:S01]  /*8000*/  HADD2.F32 R51, -RZ, R116.H0_H0 ;  /* 0x20000074ff337230 */ /* 0x000fe20000004100 */
[----:B------:R-:W-:Y:S01]  /*8010*/  F2FP.F16.F32.PACK_AB R37, R50, R15 ;  /* 0x0000000f3225723e */ /* 0x000fe200000000ff */
        /* <DEDUP_REMOVED lines=8> */
[----:B------:R-:W-:Y:S02]  /*80a0*/  HADD2.F32 R45, -RZ, R45.H0_H0 ;  /* 0x2000002dff2d7230 */ /* 0x000fe40000004100 */
[----:B------:R-:W-:Y:S01]  /*80b0*/  FMUL.FTZ R47, R14, R47 ;  /* 0x0000002f0e2f7220 */ /* 0x000fe20000410000 */
[----:B------:R-:W-:Y:S02]  /*80c0*/  IMAD.MOV.U32 R15, RZ, RZ, R52 ;  /* 0x000000ffff0f7224 */ /* 0x000fe400078e0034 */
        /* <DEDUP_REMOVED lines=8> */
.L_x_1621:
[----:B------:R-:W-:Y:S05]  /*8150*/  BSYNC B1 ;  /* 0x0000000000017941 */ /* 0x000fea0003800000 */
.L_x_1620:
[----:B0-----:R0:W-:Y:S01]  /*8160*/  ST.E.128 desc[UR60][R42.64], R12 ;  /* 0x0000000c2a007985 */ /* 0x0011e2000c101d3c */
[----:B------:R-:W-:-:S13]  /*8170*/  ISETP.GE.AND P0, PT, R11, R106, PT ;  /* 0x0000006a0b00720c */ /* 0x000fda0003f06270 */
[----:B------:R-:W-:Y:S05]  /*8180*/  @P0 BRA `(.L_x_1584) ;  /* 0x0000000400880947 */ /* 0x000fea0003800000 */
[----:B------:R-:W-:-:S05]  /*8190*/  IMAD.WIDE R40, R11, 0x2, R40 ;  /* 0x000000020b287825 */ /* 0x000fca00078e0228 */
[----:B-1----:R1:W-:Y:S01]  /*81a0*/  ST.E.128 desc[UR60][R40.64], R36 ;  /* 0x0000002428007985 */ /* 0x0023e2000c101d3c */
[----:B------:R-:W-:Y:S05]  /*81b0*/  BRA `(.L_x_1584) ;  /* 0x00000004007c7947 */ /* 0x000fea0003800000 */
.L_x_1557:
[----:B------:R-:W2:Y:S02]  /*81c0*/  LDL R11, [R1+0x64] ;  /* 0x00006400010b7983 */ /* 0x000ea40000100800 */
[----:B--2---:R-:W-:-:S13]  /*81d0*/  R2UR UR4, R11 ;  /* 0x000000000b0472ca */ /* 0x004fda00000e0000 */
[----:B------:R-:W-:-:S06]  /*81e0*/  UISETP.NE.AND UP0, UPT, UR4, 0x3, UPT ;  /* 0x000000030400788c */ /* 0x000fcc000bf05270 */
[----:B------:R-:W-:-:S13]  /*81f0*/  PLOP3.LUT P5, PT, PT, PT, UP0, 0x80, 0x0 ;  /* 0x000000000000781c */ /* 0x000fda0003faf008 */
[----:B------:R-:W-:Y:S05]  /*8200*/  @!P5 BRA `(.L_x_1622) ;  /* 0x000000000004d947 */ /* 0x000fea0003800000 */
[----:B------:R-:W-:Y:S01]  /*8210*/  BPT.TRAP 0x1 ;  /* 0x000000040000795c */ /* 0x000fe20000300000 */
.L_x_1622:
[----:B------:R-:W2:Y:S01]  /*8220*/  LDL R11, [R1+0x4c] ;  /* 0x00004c00010b7983 */ /* 0x000ea20000100800 */
[----:B------:R-:W-:Y:S01]  /*8230*/  IMAD R88, R200, 0x8, R17 ;  /* 0x00000008c8587824 */ /* 0x000fe200078e0211 */
[----:B------:R-:W-:Y:S01]  /*8240*/  BSSY B1, `(.L_x_1623) ;  /* 0x0000005000017945 */ /* 0x000fe20003800000 */
[----:B------:R-:W-:Y:S02]  /*8250*/  SHF.R.S32.HI R97, RZ, 0x1f, R98 ;  /* 0x0000001fff617819 */ /* 0x000fe40000011462 */
[----:B--2---:R-:W-:-:S04]  /*8260*/  SHF.L.U32 R100, R11, 0x1f, RZ ;  /* 0x0000001f0b647819 */ /* 0x004fc800000006ff */
[----:B------:R-:W0:Y:S02]  /*8270*/  SYNCS.PHASECHK.TRANS64.TRYWAIT P0, [R88+URZ+0x30890], R100 ;  /* 0x03089064580075a7 */ /* 0x000e24000800017f */
[----:B0-----:R-:W-:Y:S05]  /*8280*/  @!P0 BRA `(.L_x_1624) ;  /* 0x0000024400548947 */ /* 0x001fea0003800000 */
.L_x_2014:
[----:B------:R-:W-:Y:S05]  /*8290*/  BSYNC B1 ;  /* 0x0000000000017941 */ /* 0x000fea0003800000 */
.L_x_1623:
[----:B------:R-:W2:Y:S01]  /*82a0*/  LDL R15, [R1+0xc] ;  /* 0x00000c00010f7983 */ /* 0x000ea20000100800 */
        /* <DEDUP_REMOVED lines=15> */
[----:B------:R-:W-:Y:S01]  /*83a0*/  IMAD.WIDE.U32 R12, R226, UR4, R12 ;  /* 0x00000004e20c7c25 */ /* 0x000fe2000f8e000c */
[----:B------:R-:W-:-:S03]  /*83b0*/  UMOV UR4, 0xffffffff ;  /* 0xffffffff00047882 */ /* 0x000fc60000000000 */
[----:B------:R-:W-:Y:S01]  /*83c0*/  IMAD R41, R226, UR5, R13 ;  /* 0x00000005e2297c24 */ /* 0x000fe2000f8e020d */
[----:B------:R-:W-:-:S04]  /*83d0*/  LEA R40, P0, R12, UR6, 0x1 ;  /* 0x000000060c287c11 */ /* 0x000fc8000f8008ff */
[----:B------:R-:W-:Y:S01]  /*83e0*/  LEA.HI.X R41, R12, UR7, R41, 0x1, P0 ;  /* 0x000000070c297c11 */ /* 0x000fe200080f0c29 */
[----:B--2---:R-:W-:-:S05]  /*83f0*/  IMAD.IADD R42, R95, 0x1, -R15 ;  /* 0x000000015f2a7824 */ /* 0x004fca00078e0a0f */
[----:B------:R-:W-:Y:S01]  /*8400*/  ISETP.GE.AND P0, PT, R42, 0x1, PT ;  /* 0x000000012a00780c */ /* 0x000fe20003f06270 */
[----:B------:R-:W-:-:S12]  /*8410*/  BRA.DIV UR4, `(.L_x_1625) ;  /* 0x0000024604047947 */ /* 0x000fd8000b800000 */
[----:B------:R1:W2:Y:S04]  /*8420*/  SHFL.IDX PT, R39, R41, RZ, 0x181f ;  /* 0x00181fff29277589 */ /* 0x0002a800000e0000 */
[----:B------:R1:W3:Y:S02]  /*8430*/  SHFL.IDX PT, R38, R40, RZ, 0x181f ;  /* 0x00181fff28267589 */ /* 0x0002e400000e0000 */
.L_x_2018:
[----:B------:R-:W-:Y:S04]  /*8440*/  BSSY B1, `(.L_x_1626) ;  /* 0x0000019000017945 */ /* 0x000fe80003800000 */
[----:B------:R-:W-:Y:S05]  /*8450*/  @!P0 BRA `(.L_x_1627) ;  /* 0x00000000005c8947 */ /* 0x000fea0003800000 */
[----:B------:R-:W4:Y:S01]  /*8460*/  LDL R43, [R1+0x4] ;  /* 0x00000400012b7983 */ /* 0x000f220000100800 */
[----:B------:R-:W-:-:S03]  /*8470*/  ULDC UR4, c[0x0][0x2f4] ;  /* 0x0000bd0000047ab9 */ /* 0x000fc60000000800 */
[----:B------:R-:W5:Y:S01]  /*8480*/  LDL R11, [R1] ;  /* 0x00000000010b7983 */ /* 0x000f620000100800 */
[----:B------:R-:W-:Y:S02]  /*8490*/  ISETP.GE.AND P4, PT, R18, UR4, PT ;  /* 0x0000000412007c0c */ /* 0x000fe4000bf86270 */
[----:B------:R-:W-:-:S11]  /*84a0*/  ISETP.GE.AND P0, PT, R203, UR4, PT ;  /* 0x00000004cb007c0c */ /* 0x000fd6000bf06270 */
[----:B------:R-:W0:Y:S01]  /*84b0*/  @!P4 LDS.128 R12, [R90+0x20400] ;  /* 0x020400005a0cc984 */ /* 0x000e220000000c00 */
[----:B---3--:R-:W-:-:S04]  /*84c0*/  @!P4 LEA R36, P6, R18, R38, 0x1 ;  /* 0x000000261224c211 */ /* 0x008fc800078c08ff */
[----:B--2---:R-:W-:-:S05]  /*84d0*/  @!P4 LEA.HI.X R37, R18, R39, R19, 0x1, P6 ;  /* 0x000000271225c211 */ /* 0x004fca00030f0c13 */
[----:B0-----:R0:W-:Y:S01]  /*84e0*/  @!P4 ST.E.128 desc[UR60][R36.64], R12 ;  /* 0x0000000c2400c985 */ /* 0x0011e2000c101d3c */
[----:B------:R-:W-:-:S03]  /*84f0*/  ISETP.GE.AND P4, PT, R22, UR4, PT ;  /* 0x0000000416007c0c */ /* 0x000fc6000bf86270 */
[----:B------:R-:W2:Y:S01]  /*8500*/  @!P0 LDS.128 R12, [R90+0x22400] ;  /* 0x022400005a0c8984 */ /* 0x000ea20000000c00 */
[----:B0-----:R-:W-:-:S04]  /*8510*/  @!P0 LEA R36, P6, R201, R38, 0x1 ;  /* 0x00000026c9248211 */ /* 0x001fc800078c08ff */
[----:B------:R-:W-:-:S05]  /*8520*/  @!P0 LEA.HI.X R37, R201, R39, R224, 0x1, P6 ;  /* 0x00000027c9258211 */ /* 0x000fca00030f0ce0 */
[----:B--2---:R0:W-:Y:S01]  /*8530*/  @!P0 ST.E.128 desc[UR60][R36.64], R12 ;  /* 0x0000000c24008985 */ /* 0x0041e2000c101d3c */
[----:B------:R-:W-:-:S03]  /*8540*/  ISETP.GE.AND P0, PT, R23, UR4, PT ;  /* 0x0000000417007c0c */ /* 0x000fc6000bf06270 */
[----:B------:R-:W2:Y:S01]  /*8550*/  @!P4 LDS.128 R12, [R90+0x24400] ;  /* 0x024400005a0cc984 */ /* 0x000ea20000000c00 */
[----:B0-----:R-:W-:-:S04]  /*8560*/  @!P4 LEA R36, P6, R22, R38, 0x1 ;  /* 0x000000261624c211 */ /* 0x001fc800078c08ff */
[----:B----4-:R-:W-:-:S05]  /*8570*/  @!P4 LEA.HI.X R37, R22, R39, R43, 0x1, P6 ;  /* 0x000000271625c211 */ /* 0x010fca00030f0c2b */
[----:B--2---:R0:W-:Y:S04]  /*8580*/  @!P4 ST.E.128 desc[UR60][R36.64], R12 ;  /* 0x0000000c2400c985 */ /* 0x0041e8000c101d3c */
[----:B------:R-:W2:Y:S01]  /*8590*/  @!P0 LDS.128 R12, [R90+0x26400] ;  /* 0x026400005a0c8984 */ /* 0x000ea20000000c00 */
[----:B0-----:R-:W-:-:S04]  /*85a0*/  @!P0 LEA R36, P4, R23, R38, 0x1 ;  /* 0x0000002617248211 */ /* 0x001fc800078808ff */
[----:B-----5:R-:W-:-:S05]  /*85b0*/  @!P0 LEA.HI.X R37, R23, R39, R11, 0x1, P4 ;  /* 0x0000002717258211 */ /* 0x020fca00020f0c0b */
[----:B--2---:R4:W-:Y:S04]  /*85c0*/  @!P0 ST.E.128 desc[UR60][R36.64], R12 ;  /* 0x0000000c24008985 */ /* 0x0049e8000c101d3c */
.L_x_1627:
[----:B------:R-:W-:Y:S05]  /*85d0*/  BSYNC B1 ;  /* 0x0000000000017941 */ /* 0x000fea0003800000 */
.L_x_1626:
[----:B------:R-:W-:-:S03]  /*85e0*/  UMOV UR4, 0xffffffff ;  /* 0xffffffff00047882 */ /* 0x000fc60000000000 */
[----:B------:R-:W-:Y:S05]  /*85f0*/  BRA.DIV UR4, `(.L_x_1628) ;  /* 0x0000024204d87947 */ /* 0x000fea000b800000 */
[----:B--2---:R2:W0:Y:S04]  /*8600*/  SHFL.IDX PT, R39, R41, 0x1, 0x181f ;  /* 0x00381f0029277f89 */ /* 0x00442800000e0000 */
[----:B---3--:R2:W3:Y:S02]  /*8610*/  SHFL.IDX PT, R38, R40, 0x1, 0x181f ;  /* 0x00381f0028267f89 */ /* 0x0084e400000e0000 */
.L_x_2022:
[----:B------:R-:W-:-:S13]  /*8620*/  ISETP.GE.AND P0, PT, R42, 0x21, PT ;  /* 0x000000212a00780c */ /* 0x000fda0003f06270 */
[----:B------:R-:W-:Y:S05]  /*8630*/  @!P0 BRA `(.L_x_1584) ;  /* 0x00000000005c8947 */ /* 0x000fea0003800000 */
[----:B-12---:R-:W2:Y:S01]  /*8640*/  LDL R40, [R1+0x4] ;  /* 0x0000040001287983 */ /* 0x006ea20000100800 */
[----:B------:R-:W-:-:S03]  /*8650*/  ULDC UR4, c[0x0][0x2f4] ;  /* 0x0000bd0000047ab9 */ /* 0x000fc60000000800 */
[----:B------:R-:W5:Y:S01]  /*8660*/  LDL R11, [R1] ;  /* 0x00000000010b7983 */ /* 0x000f620000100800 */
[----:B------:R-:W-:Y:S02]  /*8670*/  ISETP.GE.AND P6, PT, R18, UR4, PT ;  /* 0x0000000412007c0c */ /* 0x000fe4000bfc6270 */
[----:B------:R-:W-:-:S11]  /*8680*/  ISETP.GE.AND P4, PT, R203, UR4, PT ;  /* 0x00000004cb007c0c */ /* 0x000fd6000bf86270 */
[----:B----4-:R-:W1:Y:S01]  /*8690*/  @!P6 LDS.128 R12, [R90+0x21400] ;  /* 0x021400005a0ce984 */ /* 0x010e620000000c00 */
[----:B---3--:R-:W-:-:S04]  /*86a0*/  @!P6 LEA R36, P0, R18, R38, 0x1 ;  /* 0x000000261224e211 */ /* 0x008fc800078008ff */
[----:B0-----:R-:W-:Y:S02]  /*86b0*/  @!P6 LEA.HI.X R37, R18, R39, R19, 0x1, P0 ;  /* 0x000000271225e211 */ /* 0x001fe400000f0c13 */
[----:B------:R-:W-:-:S03]  /*86c0*/  ISETP.GE.AND P0, PT, R22, UR4, PT ;  /* 0x0000000416007c0c */ /* 0x000fc6000bf06270 */
[----:B-1----:R0:W-:Y:S04]  /*86d0*/  @!P6 ST.E.128 desc[UR60][R36.64], R12 ;  /* 0x0000000c2400e985 */ /* 0x0021e8000c101d3c */
[----:B------:R-:W1:Y:S01]  /*86e0*/  @!P4 LDS.128 R12, [R90+0x23400] ;  /* 0x023400005a0cc984 */ /* 0x000e620000000c00 */
[----:B0-----:R-:W-:-:S04]  /*86f0*/  @!P4 LEA R36, P6, R201, R38, 0x1 ;  /* 0x00000026c924c211 */ /* 0x001fc800078c08ff */
[----:B------:R-:W-:-:S05]  /*8700*/  @!P4 LEA.HI.X R37, R201, R39, R224, 0x1, P6 ;  /* 0x00000027c925c211 */ /* 0x000fca00030f0ce0 */
[----:B-1----:R0:W-:Y:S01]  /*8710*/  @!P4 ST.E.128 desc[UR60][R36.64], R12 ;  /* 0x0000000c2400c985 */ /* 0x0021e2000c101d3c */
[----:B------:R-:W-:-:S03]  /*8720*/  ISETP.GE.AND P4, PT, R23, UR4, PT ;  /* 0x0000000417007c0c */ /* 0x000fc6000bf86270 */
[----:B------:R-:W1:Y:S01]  /*8730*/  @!P0 LDS.128 R12, [R90+0x25400] ;  /* 0x025400005a0c8984 */ /* 0x000e620000000c00 */
[----:B0-----:R-:W-:-:S04]  /*8740*/  @!P0 LEA R36, P6, R22, R38, 0x1 ;  /* 0x0000002616248211 */ /* 0x001fc800078c08ff */
[----:B--2---:R-:W-:-:S05]  /*8750*/  @!P0 LEA.HI.X R37, R22, R39, R40, 0x1, P6 ;  /* 0x0000002716258211 */ /* 0x004fca00030f0c28 */
[----:B-1----:R0:W-:Y:S04]  /*8760*/  @!P0 ST.E.128 desc[UR60][R36.64], R12 ;  /* 0x0000000c24008985 */ /* 0x0021e8000c101d3c */
[----:B------:R-:W1:Y:S01]  /*8770*/  @!P4 LDS.128 R12, [R90+0x27400] ;  /* 0x027400005a0cc984 */ /* 0x000e620000000c00 */
[----:B0-----:R-:W-:-:S04]  /*8780*/  @!P4 LEA R36, P0, R23, R38, 0x1 ;  /* 0x000000261724c211 */ /* 0x001fc800078008ff */
[----:B-----5:R-:W-:-:S05]  /*8790*/  @!P4 LEA.HI.X R37, R23, R39, R11, 0x1, P0 ;  /* 0x000000271725c211 */ /* 0x020fca00000f0c0b */
[----:B-1----:R0:W-:Y:S04]  /*87a0*/  @!P4 ST.E.128 desc[UR60][R36.64], R12 ;  /* 0x0000000c2400c985 */ /* 0x0021e8000c101d3c */
.L_x_1584:
[----:B------:R-:W-:Y:S05]  /*87b0*/  BSYNC B0 ;  /* 0x0000000000007941 */ /* 0x000fea0003800000 */
.L_x_1556:
        /* <DEDUP_REMOVED lines=17> */
.L_x_1630:
[----:B------:R-:W-:Y:S05]  /*88d0*/  BSYNC B0 ;  /* 0x0000000000007941 */ /* 0x000fea0003800000 */
.L_x_1629:
[----:B------:R-:W5:Y:S01]  /*88e0*/  SYNCS.PHASECHK.TRANS64.TRYWAIT P4, [R88+URZ+0x308b0], R100 ;  /* 0x0308b064580075a7 */ /* 0x000f62000808017f */
[----:B------:R-:W-:Y:S04]  /*88f0*/  BSSY B0, `(.L_x_1631) ;  /* 0x0000002000007945 */ /* 0x000fe80003800000 */
[----:B-----5:R-:W-:Y:S05]  /*8900*/  @!P4 BRA `(.L_x_1632) ;  /* 0x000002400060c947 */ /* 0x020fea0003800000 */
.L_x_2023:
[----:B------:R-:W-:Y:S05]  /*8910*/  BSYNC B0 ;  /* 0x0000000000007941 */ /* 0x000fea0003800000 */
.L_x_1631:
[----:B0---4-:R-:W4:Y:S01]  /*8920*/  LDL R14, [R1+0xc] ;  /* 0x00000c00010e7983 */ /* 0x011f220000100800 */
[----:B------:R-:W-:Y:S01]  /*8930*/  ULDC.64 UR4, c[0x0][0x328] ;  /* 0x0000ca0000047ab9 */ /* 0x000fe20000000a00 */
[----:B------:R-:W-:Y:S02]  /*8940*/  ULDC.64 UR6, c[0x0][0x318] ;  /* 0x0000c60000067ab9 */ /* 0x000fe40000000a00 */
[----:B------:R0:W5:Y:S04]  /*8950*/  LDL R42, [R1+0x4] ;  /* 0x00000400012a7983 */ /* 0x0001680000100800 */
[----:B-12---:R0:W5:Y:S01]  /*8960*/  LDL R41, [R1] ;  /* 0x0000000001297983 */ /* 0x0061620000100800 */
[----:B------:R-:W-:Y:S01]  /*8970*/  IMAD R97, R97, UR4, RZ ;  /* 0x0000000461617c24 */ /* 0x000fe2000f8e02ff */
[----:B------:R-:W-:Y:S01]  /*8980*/  BSSY B0, `(.L_x_1633) ;  /* 0x0000028000007945 */ /* 0x000fe20003800000 */
[----:B------:R-:W-:-:S04]  /*8990*/  IMAD.WIDE.U32 R12, R98, UR4, RZ ;  /* 0x00000004620c7c25 */ /* 0x000fc8000f8e00ff */
[----:B------:R-:W-:Y:S01]  /*89a0*/  IMAD R97, R98, UR5, R97 ;  /* 0x0000000562617c24 */ /* 0x000fe2000f8e0261 */
[----:B------:R-:W-:Y:S02]  /*89b0*/  ULDC.64 UR4, c[0x0][0x338] ;  /* 0x0000ce0000047ab9 */ /* 0x000fe40000000a00 */
[----:B------:R-:W-:Y:S02]  /*89c0*/  IMAD R96, R96, UR4, RZ ;  /* 0x0000000460607c24 */ /* 0x000fe4000f8e02ff */
[----:B------:R-:W-:Y:S02]  /*89d0*/  IMAD.IADD R13, R13, 0x1, R97 ;  /* 0x000000010d0d7824 */ /* 0x000fe400078e0261 */
[C---:B---3--:R-:W-:Y:S02]  /*89e0*/  IMAD R11, R99.reuse, UR5, R96 ;  /* 0x00000005630b7c24 */ /* 0x048fe4000f8e0260 */
[----:B------:R-:W-:Y:S01]  /*89f0*/  IMAD.WIDE.U32 R12, R99, UR4, R12 ;  /* 0x00000004630c7c25 */ /* 0x000fe2000f8e000c */
[----:B------:R-:W-:-:S03]  /*8a00*/  ULDC.64 UR4, c[0x0][0x330] ;  /* 0x0000cc0000047ab9 */ /* 0x000fc60000000a00 */
[----:B------:R-:W-:Y:S02]  /*8a10*/  IMAD.IADD R13, R13, 0x1, R11 ;  /* 0x000000010d0d7824 */ /* 0x000fe400078e020b */
[----:B------:R-:W-:-:S04]  /*8a20*/  IMAD.WIDE.U32 R12, R226, UR4, R12 ;  /* 0x00000004e20c7c25 */ /* 0x000fc8000f8e000c */
[----:B------:R-:W-:Y:S01]  /*8a30*/  IMAD R11, R226, UR5, R13 ;  /* 0x00000005e20b7c24 */ /* 0x000fe2000f8e020d */
[----:B------:R-:W-:-:S04]  /*8a40*/  LEA R38, P5, R12, UR6, 0x1 ;  /* 0x000000060c267c11 */ /* 0x000fc8000f8a08ff */
[----:B------:R-:W-:Y:S01]  /*8a50*/  LEA.HI.X R11, R12, UR7, R11, 0x1, P5 ;  /* 0x000000070c0b7c11 */ /* 0x000fe2000a8f0c0b */
[----:B------:R0:W1:Y:S04]  /*8a60*/  SHFL.IDX PT, R40, R38, RZ, 0x181f ;  /* 0x00181fff26287589 */ /* 0x00006800000e0000 */
[----:B------:R0:W2:Y:S01]  /*8a70*/  SHFL.IDX PT, R39, R11, RZ, 0x181f ;  /* 0x00181fff0b277589 */ /* 0x0000a200000e0000 */
[----:B----4-:R-:W-:-:S05]  /*8a80*/  IMAD.IADD R95, R95, 0x1, -R14 ;  /* 0x000000015f5f7824 */ /* 0x010fca00078e0a0e */
[----:B------:R-:W-:-:S13]  /*8a90*/  ISETP.GE.AND P4, PT, R95, 0x1, PT ;  /* 0x000000015f00780c */ /* 0x000fda0003f86270 */
[----:B012---:R-:W-:Y:S05]  /*8aa0*/  @!P4 BRA `(.L_x_1634) ;  /* 0x000000000054c947 */ /* 0x007fea0003800000 */
[----:B------:R-:W-:Y:S02]  /*8ab0*/  ULDC UR4, c[0x0][0x2f4] ;  /* 0x0000bd0000047ab9 */ /* 0x000fe40000000800 */
[----:B------:R-:W-:Y:S02]  /*8ac0*/  ISETP.GE.AND P6, PT, R18, UR4, PT ;  /* 0x0000000412007c0c */ /* 0x000fe4000bfc6270 */
[----:B------:R-:W-:-:S11]  /*8ad0*/  ISETP.GE.AND P5, PT, R203, UR4, PT ;  /* 0x00000004cb007c0c */ /* 0x000fd6000bfa6270 */
[----:B------:R-:W0:Y:S01]  /*8ae0*/  @!P6 LDS.128 R12, [R90+0x400] ;  /* 0x000400005a0ce984 */ /* 0x000e220000000c00 */
[----:B------:R-:W-:-:S04]  /*8af0*/  @!P6 LEA R36, P4, R18, R40, 0x1 ;  /* 0x000000281224e211 */ /* 0x000fc800078808ff */
[----:B------:R-:W-:Y:S02]  /*8b00*/  @!P6 LEA.HI.X R37, R18, R39, R19, 0x1, P4 ;  /* 0x000000271225e211 */ /* 0x000fe400020f0c13 */
[----:B------:R-:W-:-:S03]  /*8b10*/  ISETP.GE.AND P4, PT, R22, UR4, PT ;  /* 0x0000000416007c0c */ /* 0x000fc6000bf86270 */
[----:B0-----:R0:W-:Y:S04]  /*8b20*/  @!P6 ST.E.128 desc[UR60][R36.64], R12 ;  /* 0x0000000c2400e985 */ /* 0x0011e8000c101d3c */
[----:B------:R-:W1:Y:S01]  /*8b30*/  @!P5 LDS.128 R12, [R90+0x2400] ;  /* 0x002400005a0cd984 */ /* 0x000e620000000c00 */
[----:B0-----:R-:W-:-:S04]  /*8b40*/  @!P5 LEA R36, P6, R201, R40, 0x1 ;  /* 0x00000028c924d211 */ /* 0x001fc800078c08ff */
[----:B------:R-:W-:-:S05]  /*8b50*/  @!P5 LEA.HI.X R37, R201, R39, R224, 0x1, P6 ;  /* 0x00000027c925d211 */ /* 0x000fca00030f0ce0 */
[----:B-1----:R0:W-:Y:S01]  /*8b60*/  @!P5 ST.E.128 desc[UR60][R36.64], R12 ;  /* 0x0000000c2400d985 */ /* 0x0021e2000c101d3c */
[----:B------:R-:W-:-:S03]  /*8b70*/  ISETP.GE.AND P5, PT, R23, UR4, PT ;  /* 0x0000000417007c0c */ /* 0x000fc6000bfa6270 */
[----:B------:R-:W1:Y:S01]  /*8b80*/  @!P4 LDS.128 R12, [R90+0x4400] ;  /* 0x004400005a0cc984 */ /* 0x000e620000000c00 */
[----:B0-----:R-:W-:-:S04]  /*8b90*/  @!P4 LEA R36, P6, R22, R40, 0x1 ;  /* 0x000000281624c211 */ /* 0x001fc800078c08ff */
[----:B-----5:R-:W-:-:S05]  /*8ba0*/  @!P4 LEA.HI.X R37, R22, R39, R42, 0x1, P6 ;  /* 0x000000271625c211 */ /* 0x020fca00030f0c2a */
[----:B-1----:R0:W-:Y:S04]  /*8bb0*/  @!P4 ST.E.128 desc[UR60][R36.64], R12 ;  /* 0x0000000c2400c985 */ /* 0x0021e8000c101d3c */
[----:B------:R-:W1:Y:S01]  /*8bc0*/  @!P5 LDS.128 R12, [R90+0x6400] ;  /* 0x006400005a0cd984 */ /* 0x000e620000000c00 */
[----:B0-----:R-:W-:-:S04]  /*8bd0*/  @!P5 LEA R36, P4, R23, R40, 0x1 ;  /* 0x000000281724d211 */ /* 0x001fc800078808ff */
[----:B------:R-:W-:-:S05]  /*8be0*/  @!P5 LEA.HI.X R37, R23, R39, R41, 0x1, P4 ;  /* 0x000000271725d211 */ /* 0x000fca00020f0c29 */
[----:B-1----:R0:W-:Y:S04]  /*8bf0*/  @!P5 ST.E.128 desc[UR60][R36.64], R12 ;  /* 0x0000000c2400d985 */ /* 0x0021e8000c101d3c */
.L_x_1634:
[----:B------:R-:W-:Y:S05]  /*8c00*/  BSYNC B0 ;  /* 0x0000000000007941 */ /* 0x000fea0003800000 */
.L_x_1633:
[----:B------:R-:W-:Y:S01]  /*8c10*/  ISETP.GE.AND P4, PT, R95, 0x21, PT ;  /* 0x000000215f00780c */ /* 0x000fe20003f86270 */
[----:B------:R-:W1:Y:S01]  /*8c20*/  SHFL.IDX PT, R11, R11, 0x1, 0x181f ;  /* 0x00381f000b0b7f89 */ /* 0x000e6200000e0000 */
[----:B------:R-:W-:Y:S03]  /*8c30*/  BSSY B0, `(.L_x_1635) ;  /* 0x0000018000007945 */ /* 0x000fe60003800000 */
[----:B------:R-:W2:Y:S08]  /*8c40*/  SHFL.IDX PT, R38, R38, 0x1, 0x181f ;  /* 0x00381f0026267f89 */ /* 0x000eb000000e0000 */
[----:B------:R-:W-:Y:S05]  /*8c50*/  @!P4 BRA `(.L_x_1636) ;  /* 0x000000000054c947 */ /* 0x000fea0003800000 */
[----:B------:R-:W-:Y:S02]  /*8c60*/  ULDC UR4, c[0x0][0x2f4] ;  /* 0x0000bd0000047ab9 */ /* 0x000fe40000000800 */
[----:B------:R-:W-:Y:S02]  /*8c70*/  ISETP.GE.AND P6, PT, R18, UR4, PT ;  /* 0x0000000412007c0c */ /* 0x000fe4000bfc6270 */
[----:B------:R-:W-:-:S11]  /*8c80*/  ISETP.GE.AND P5, PT, R203, UR4, PT ;  /* 0x00000004cb007c0c */ /* 0x000fd6000bfa6270 */
[----:B0-----:R-:W0:Y:S01]  /*8c90*/  @!P6 LDS.128 R12, [R90+0x1400] ;  /* 0x001400005a0ce984 */ /* 0x001e220000000c00 */
[----:B--2---:R-:W-:-:S04]  /*8ca0*/  @!P6 LEA R36, P4, R18, R38, 0x1 ;  /* 0x000000261224e211 */ /* 0x004fc800078808ff */
[----:B-1----:R-:W-:Y:S02]  /*8cb0*/  @!P6 LEA.HI.X R37, R18, R11, R19, 0x1, P4 ;  /* 0x0000000b1225e211 */ /* 0x002fe400020f0c13 */
        /* <DEDUP_REMOVED lines=15> */
.L_x_1636:
[----:B------:R-:W-:Y:S05]  /*8db0*/  BSYNC B0 ;  /* 0x0000000000007941 */ /* 0x000fea0003800000 */
.L_x_1635:
[----:B0--3--:R-:W3:Y:S01]  /*8dc0*/  LDL.LU R12, [R1+0x4c] ;  /* 0x00004c00010c7983 */ /* 0x009ee20000300800 */
[----:B------:R-:W-:Y:S02]  /*8dd0*/  VIADD R200, R200, 0x1 ;  /* 0x00000001c8c87836 */ /* 0x000fe40000000000 */
[----:B------:R-:W-:Y:S01]  /*8de0*/  @!P0 VIADD R88, R88, 0x308c0 ;  /* 0x000308c058588836 */ /* 0x000fe20000000000 */
[----:B------:R-:W-:Y:S01]  /*8df0*/  @!PT LDS RZ, [RZ] ;  /* 0x00000000fffff984 */ /* 0x000fe20000000800 */
[----:B------:R-:W-:Y:S01]  /*8e00*/  @!PT LDS RZ, [RZ] ;  /* 0x00000000fffff984 */ /* 0x000fe20000000800 */
[----:B------:R-:W-:Y:S01]  /*8e10*/  @!PT LDS RZ, [RZ] ;  /* 0x00000000fffff984 */ /* 0x000fe20000000800 */
[----:B------:R-:W-:Y:S01]  /*8e20*/  @!PT LDS RZ, [RZ] ;  /* 0x00000000fffff984 */ /* 0x000fe20000000800 */
[----:B------:R0:W-:Y:S06]  /*8e30*/  MEMBAR.ALL.CTA ;  /* 0x0000000000007992 */ /* 0x0001ec0000008000 */
[----:B0-----:R-:W0:Y:S02]  /*8e40*/  FENCE.VIEW.ASYNC.S ;  /* 0x00000000000073c6 */ /* 0x001e240000000000 */
[----:B0-----:R0:W-:Y:S01]  /*8e50*/  BAR.SYNC.DEFER_BLOCKING R94, 0x80 ;  /* 0x0002005e0000751d */ /* 0x0011e20000010000 */
[----:B------:R-:W-:-:S02]  /*8e60*/  ISETP.NE.AND P4, PT, R200, 0x2, PT ;  /* 0x00000002c800780c */ /* 0x000fc40003f85270 */
[----:B------:R-:W-:Y:S02]  /*8e70*/  @!P0 PRMT R88, RZ, 0x654, R88 ;  /* 0x00000654ff588816 */ /* 0x000fe40000000058 */
[----:B-1----:R-:W-:Y:S02]  /*8e80*/  SEL R11, RZ, 0x1, P4 ;  /* 0x00000001ff0b7807 */ /* 0x002fe40002000000 */
[----:B------:R-:W-:Y:S01]  /*8e90*/  SEL R200, R200, RZ, P4 ;  /* 0x000000ffc8c87207 */ /* 0x000fe20002000000 */
[----:B------:R0:W-:Y:S01]  /*8ea0*/  @!P0 SYNCS.ARRIVE.TRANS64.RED.A1T0 RZ, [R88+URZ], RZ ;  /* 0x000000ff58ff89a7 */ /* 0x0001e2000810043f */
[----:B------:R-:W-:Y:S02]  /*8eb0*/  PLOP3.LUT P0, PT, PT, PT, PT, 0x8, 0x0 ;  /* 0x000000000000781c */ /* 0x000fe40003f0e170 */
[----:B---3--:R-:W-:-:S05]  /*8ec0*/  LOP3.LUT R12, R12, R11, RZ, 0x3c, !PT ;  /* 0x0000000b0c0c7212 */ /* 0x008fca00078e3cff */
[----:B------:R0:W-:Y:S01]  /*8ed0*/  STL [R1+0x4c], R12 ;  /* 0x00004c0c01007387 */ /* 0x0001e20000100800 */
[----:B------:R-:W-:Y:S05]  /*8ee0*/  @P3 BRA `(.L_x_1637) ;  /* 0xffffffa000243947 */ /* 0x000fea000383ffff */
.L_x_1551:
[----:B------:R-:W3:Y:S01]  /*8ef0*/  LDL R11, [R1+0x58] ;  /* 0x00005800010b7983 */ /* 0x000ee20000100800 */
[----:B------:R-:W1:Y:S01]  /*8f00*/  LDC R0, c[0x0][0x448] ;  /* 0x00011200ff007b82 */ /* 0x000e620000000800 */
[----:B------:R-:W-:Y:S01]  /*8f10*/  IADD3 R7, R220, 0x1, -R219 ;  /* 0x00000001dc077810 */ /* 0x000fe20007ffe8db */
[----:B------:R-:W-:Y:S06]  /*8f20*/  BSSY B0, `(.L_x_1638) ;  /* 0x000000d000007945 */ /* 0x000fec0003800000 */
[----:B------:R-:W4:Y:S01]  /*8f30*/  LDC.64 R2, c[0x0][0x9e0] ;  /* 0x00027800ff027b82 */ /* 0x000f220000000a00 */
[----:B-1----:R-:W-:-:S02]  /*8f40*/  ISETP.NE.AND P1, PT, R0, 0x1, PT ;  /* 0x000000010000780c */ /* 0x002fc40003f25270 */
[----:B----4-:R-:W-:-:S11]  /*8f50*/  ISETP.GE.AND P2, PT, R3, 0x1, PT ;  /* 0x000000010300780c */ /* 0x010fd60003f46270 */
[----:B------:R-:W1:Y:S08]  /*8f60*/  @P1 LDC R5, c[0x0][0x44c] ;  /* 0x00011300ff051b82 */ /* 0x000e700000000800 */
[----:B------:R-:W4:Y:S01]  /*8f70*/  @P1 LDC R4, c[0x0][0x450] ;  /* 0x00011400ff041b82 */ /* 0x000f220000000800 */
[----:B---3--:R-:W-:-:S05]  /*8f80*/  IADD3 R0, R11, 0x7f, RZ ;  /* 0x0000007f0b007810 */ /* 0x008fca0007ffe0ff */
[----:B-1----:R-:W-:-:S05]  /*8f90*/  @P1 IMAD.HI.U32 R5, R0, R5, RZ ;  /* 0x0000000500051227 */ /* 0x002fca00078e00ff */
[----:B----4-:R-:W-:-:S05]  /*8fa0*/  @P1 SHF.R.U32.HI R0, RZ, R4, R5 ;  /* 0x00000004ff001219 */ /* 0x010fca0000011605 */
[----:B------:R-:W-:Y:S01]  /*8fb0*/  IMAD.IADD R7, R7, 0x1, R0 ;  /* 0x0000000107077824 */ /* 0x000fe200078e0200 */
[----:B------:R-:W-:Y:S06]  /*8fc0*/  @P0 BRA `(.L_x_1639) ;  /* 0x0000000000080947 */ /* 0x000fec0003800000 */
[----:B------:R-:W1:Y:S02]  /*8fd0*/  FENCE.VIEW.ASYNC.G ;  /* 0x00000000000073c6 */ /* 0x000e640000000100 */
[----:B-1----:R-:W-:Y:S06]  /*8fe0*/  BAR.ARV 0xc, 0x180 ;  /* 0x0306000000007b1d */ /* 0x002fec0000002000 */
.L_x_1639:
[----:B------:R-:W-:Y:S05]  /*8ff0*/  BSYNC B0 ;  /* 0x0000000000007941 */ /* 0x000fea0003800000 */
.L_x_1638:
[----:B------:R-:W-:Y:S01]  /*9000*/  IMAD.IADD R2, R7, 0x1, R2 ;  /* 0x0000000107027824 */ /* 0x000fe200078e0202 */
[----:B------:R-:W-:Y:S06]  /*9010*/  @!P2 BRA `(.L_x_1640) ;  /* 0x000000000048a947 */ /* 0x000fec0003800000 */
[C---:B------:R-:W-:Y:S01]  /*9020*/  ISETP.GT.AND P0, PT, R7.reuse, RZ, PT ;  /* 0x000000ff0700720c */ /* 0x040fe20003f04270 */
[----:B------:R-:W-:Y:S01]  /*9030*/  BSSY B0, `(.L_x_1641) ;  /* 0x000000e000007945 */ /* 0x000fe20003800000 */
[----:B------:R-:W-:-:S11]  /*9040*/  VIADD R0, R7, 0xffffffff ;  /* 0xffffffff07007836 */ /* 0x000fd60000000000 */
[----:B------:R-:W-:Y:S05]  /*9050*/  @P0 BRA `(.L_x_1642) ;  /* 0x00000000001c0947 */ /* 0x000fea0003800000 */
[----:B------:R-:W-:Y:S01]  /*9060*/  ISETP.NE.AND P0, PT, R3, 0x1, PT ;  /* 0x000000010300780c */ /* 0x000fe20003f05270 */
[----:B------:R-:W-:-:S12]  /*9070*/  IMAD.MOV R7, RZ, RZ, -R7 ;  /* 0x000000ffff077224 */ /* 0x000fd800078e0a07 */
[----:B------:R-:W1:Y:S02]  /*9080*/  @P0 LDC.64 R4, c[0x0][0x9e8] ;  /* 0x00027a00ff040b82 */ /* 0x000e640000000a00 */
[----:B-1----:R-:W-:-:S05]  /*9090*/  @P0 IMAD.HI.U32 R4, R7, R4, RZ ;  /* 0x0000000407040227 */ /* 0x002fca00078e00ff */
[----:B------:R-:W-:-:S04]  /*90a0*/  @P0 SHF.R.U32.HI R7, RZ, R5, R4 ;  /* 0x00000005ff070219 */ /* 0x000fc80000011604 */
[----:B------:R-:W-:Y:S01]  /*90b0*/  LOP3.LUT R0, RZ, R7, RZ, 0x33, !PT ;  /* 0x00000007ff007212 */ /* 0x000fe200078e33ff */
[----:B------:R-:W-:Y:S06]  /*90c0*/  BRA `(.L_x_1643) ;  /* 0x0000000000107947 */ /* 0x000fec0003800000 */
.L_x_1642:
[----:B------:R-:W-:-:S13]  /*90d0*/  ISETP.NE.AND P0, PT, R3, 0x1, PT ;  /* 0x000000010300780c */ /* 0x000fda0003f05270 */
[----:B------:R-:W1:Y:S02]  /*90e0*/  @P0 LDC.64 R4, c[0x0][0x9e8] ;  /* 0x00027a00ff040b82 */ /* 0x000e640000000a00 */
[----:B-1----:R-:W-:-:S05]  /*90f0*/  @P0 IMAD.HI.U32 R4, R0, R4, RZ ;  /* 0x0000000400040227 */ /* 0x002fca00078e00ff */
[----:B------:R-:W-:-:S07]  /*9100*/  @P0 SHF.R.U32.HI R0, RZ, R5, R4 ;  /* 0x00000005ff000219 */ /* 0x000fce0000011604 */
.L_x_1643:
[----:B------:R-:W-:Y:S05]  /*9110*/  BSYNC B0 ;  /* 0x0000000000007941 */ /* 0x000fea0003800000 */
.L_x_1641:
[----:B------:R-:W-:-:S05]  /*9120*/  IMAD R5, R0, R3, R3 ;  /* 0x0000000300057224 */ /* 0x000fca00078e0203 */
[----:B------:R-:W-:-:S07]  /*9130*/  VIMNMX R2, R2, R5, PT ;  /* 0x0000000502027248 */ /* 0x000fce0003fe0100 */
.L_x_1640:
[----:B------:R-:W1:Y:S01]  /*9140*/  @P1 LDC R0, c[0x0][0x44c] ;  /* 0x00011300ff001b82 */ /* 0x000e620000000800 */
[----:B------:R-:W-:Y:S01]  /*9150*/  VIADD R2, R2, 0x3f ;  /* 0x0000003f02027836 */ /* 0x000fe20000000000 */
[----:B------:R-:W-:Y:S01]  /*9160*/  MOV R7, R11 ;  /* 0x0000000b00077202 */ /* 0x000fe20000000f00 */
[----:B------:R-:W-:-:S03]  /*9170*/  ULDC UR4, c[0x0][0x9dc] ;  /* 0x0002770000047ab9 */ /* 0x000fc60000000800 */
[----:B------:R-:W-:Y:S02]  /*9180*/  SHF.R.S32.HI R5, RZ, 0x1f, R2 ;  /* 0x0000001fff057819 */ /* 0x000fe40000011402 */
[----:B------:R-:W3:Y:S02]  /*9190*/  @P1 LDC R9, c[0x0][0x450] ;  /* 0x00011400ff091b82 */ /* 0x000ee40000000800 */
[----:B------:R-:W-:Y:S01]  /*91a0*/  LEA.HI R5, R5, R2, RZ, 0x6 ;  /* 0x0000000205057211 */ /* 0x000fe200078f30ff */
[----:B-1----:R-:W-:-:S05]  /*91b0*/  @P1 IMAD.HI.U32 R0, R11, R0, RZ ;  /* 0x000000000b001227 */ /* 0x002fca00078e00ff */
[----:B---3--:R-:W-:Y:S02]  /*91c0*/  @P1 SHF.R.U32.HI R7, RZ, R9, R0 ;  /* 0x00000009ff071219 */ /* 0x008fe40000011600 */
        /* <DEDUP_REMOVED lines=10> */
[----:B------:R-:W1:Y:S02]  /*9270*/  @P0 LDC.64 R4, c[0x0][0x9e8] ;  /* 0x00027a00ff040b82 */ /* 0x000e640000000a00 */
[----:B-1----:R-:W-:-:S05]  /*9280*/  @P0 IMAD.HI.U32 R4, R7, R4, RZ ;  /* 0x0000000407040227 */ /* 0x002fca00078e00ff */
[----:B------:R-:W-:-:S04]  /*9290*/  @P0 SHF.R.U32.HI R7, RZ, R5, R4 ;  /* 0x00000005ff070219 */ /* 0x000fc80000011604 */
[----:B------:R-:W-:Y:S01]  /*92a0*/  LOP3.LUT R2, RZ, R7, RZ, 0x33, !PT ;  /* 0x00000007ff027212 */ /* 0x000fe200078e33ff */
[----:B------:R-:W-:Y:S06]  /*92b0*/  BRA `(.L_x_1647) ;  /* 0x0000000000107947 */ /* 0x000fec0003800000 */
.L_x_1646:
[----:B------:R-:W-:-:S13]  /*92c0*/  ISETP.NE.AND P0, PT, R3, 0x1, PT ;  /* 0x000000010300780c */ /* 0x000fda0003f05270 */
[----:B------:R-:W1:Y:S02]  /*92d0*/  @P0 LDC.64 R4, c[0x0][0x9e8] ;  /* 0x00027a00ff040b82 */ /* 0x000e640000000a00 */
[----:B-1----:R-:W-:-:S05]  /*92e0*/  @P0 IMAD.HI.U32 R4, R2, R4, RZ ;  /* 0x0000000402040227 */ /* 0x002fca00078e00ff */
[----:B------:R-:W-:-:S07]  /*92f0*/  @P0 SHF.R.U32.HI R2, RZ, R5, R4 ;  /* 0x00000005ff020219 */ /* 0x000fce0000011604 */
.L_x_1647:
[----:B------:R-:W-:Y:S05]  /*9300*/  BSYNC B0 ;  /* 0x0000000000007941 */ /* 0x000fea0003800000 */
.L_x_1645:
[----:B------:R-:W-:-:S05]  /*9310*/  IMAD R3, R2, R3, RZ ;  /* 0x0000000302037224 */ /* 0x000fca00078e02ff */
[----:B------:R-:W-:-:S07]  /*9320*/  VIMNMX R0, R0, R3, !PT ;  /* 0x0000000300007248 */ /* 0x000fce0007fe0100 */
.L_x_1644:
[----:B------:R-:W-:Y:S01]  /*9330*/  SHF.R.S32.HI R3, RZ, 0x1f, R0 ;  /* 0x0000001fff037819 */ /* 0x000fe20000011400 */
[----:B------:R-:W-:Y:S01]  /*9340*/  BSSY B0, `(.L_x_1648) ;  /* 0x0000027000007945 */ /* 0x000fe20003800000 */
[----:B------:R-:W-:Y:S02]  /*9350*/  IMAD.MOV.U32 R93, RZ, RZ, RZ ;  /* 0x000000ffff5d7224 */ /* 0x000fe400078e00ff */
[----:B------:R-:W-:-:S04]  /*9360*/  LEA.HI R3, R3, R0, RZ, 0x6 ;  /* 0x0000000003037211 */ /* 0x000fc800078f30ff */
[----:B------:R-:W-:-:S04]  /*9370*/  SHF.R.S32.HI R3, RZ, 0x6, R3 ;  /* 0x00000006ff037819 */ /* 0x000fc80000011403 */
[----:B------:R-:W-:-:S04]  /*9380*/  VIMNMX R9, RZ, R3, !PT ;  /* 0x00000003ff097248 */ /* 0x000fc80007fe0100 */
[----:B------:R-:W-:-:S13]  /*9390*/  ISETP.GT.AND P0, PT, R6, R9, PT ;  /* 0x000000090600720c */ /* 0x000fda0003f04270 */
[----:B------:R-:W-:Y:S05]  /*93a0*/  @!P0 BRA `(.L_x_1649) ;  /* 0x0000000000808947 */ /* 0x000fea0003800000 */
[----:B------:R-:W3:Y:S01]  /*93b0*/  LDL R2, [R1+0x84] ;  /* 0x0000840001027983 */ /* 0x000ee20000100800 */
[----:B------:R-:W-:Y:S01]  /*93c0*/  ULDC UR4, c[0x0][0x9f0] ;  /* 0x00027c0000047ab9 */ /* 0x000fe20000000800 */
[----:B---3--:R-:W-:-:S04]  /*93d0*/  ISETP.NE.AND P0, PT, R2, RZ, PT ;  /* 0x000000ff0200720c */ /* 0x008fc80003f05270 */
[----:B------:R-:W-:-:S04]  /*93e0*/  SEL R11, R2, UR4, P0 ;  /* 0x00000004020b7c07 */ /* 0x000fc80008000000 */
[-C--:B------:R-:W-:Y:S02]  /*93f0*/  IABS R5, R11.reuse ;  /* 0x0000000b00057213 */ /* 0x080fe40000000000 */
[----:B------:R-:W-:Y:S02]  /*9400*/  IADD3 R0, R11, -0x1, R6 ;  /* 0xffffffff0b007810 */ /* 0x000fe40007ffe006 */
[----:B------:R-:W1:Y:S01]  /*9410*/  I2F.RP R4, R5 ;  /* 0x0000000500047306 */ /* 0x000e620000209400 */
[----:B------:R-:W-:Y:S02]  /*9420*/  IABS R10, R11 ;  /* 0x0000000b000a7213 */ /* 0x000fe40000000000 */
[----:B------:R-:W-:-:S05]  /*9430*/  IADD3 R0, -R9, R0, RZ ;  /* 0x0000000009007210 */ /* 0x000fca0007ffe1ff */
[----:B-1----:R-:W1:Y:S02]  /*9440*/  MUFU.RCP R4, R4 ;  /* 0x0000000400047308 */ /* 0x002e640000001000 */
[----:B-1----:R-:W-:Y:S02]  /*9450*/  VIADD R2, R4, 0xffffffe ;  /* 0x0ffffffe04027836 */ /* 0x002fe40000000000 */
[----:B------:R-:W-:-:S04]  /*9460*/  IMAD.MOV R4, RZ, RZ, -R10 ;  /* 0x000000ffff047224 */ /* 0x000fc800078e0a0a */
[----:B------:R1:W3:Y:S02]  /*9470*/  F2I.FTZ.U32.TRUNC.NTZ R3, R2 ;  /* 0x0000000200037305 */ /* 0x0002e4000021f000 */
[----:B-1----:R-:W-:Y:S02]  /*9480*/  IMAD.MOV.U32 R2, RZ, RZ, RZ ;  /* 0x000000ffff027224 */ /* 0x002fe400078e00ff */
[----:B---3--:R-:W-:-:S04]  /*9490*/  IMAD.MOV R8, RZ, RZ, -R3 ;  /* 0x000000ffff087224 */ /* 0x008fc800078e0a03 */
[----:B------:R-:W-:Y:S01]  /*94a0*/  IMAD R7, R8, R5, RZ ;  /* 0x0000000508077224 */ /* 0x000fe200078e02ff */
[----:B------:R-:W-:Y:S02]  /*94b0*/  IABS R8, R0 ;  /* 0x0000000000087213 */ /* 0x000fe40000000000 */
[----:B------:R-:W-:Y:S01]  /*94c0*/  LOP3.LUT R0, R0, R11, RZ, 0x3c, !PT ;  /* 0x0000000b00007212 */ /* 0x000fe200078e3cff */
[----:B------:R-:W-:-:S03]  /*94d0*/  IMAD.HI.U32 R3, R3, R7, R2 ;  /* 0x0000000703037227 */ /* 0x000fc600078e0002 */
[----:B------:R-:W-:Y:S01]  /*94e0*/  ISETP.GE.AND P2, PT, R0, RZ, PT ;  /* 0x000000ff0000720c */ /* 0x000fe20003f46270 */
        /* <DEDUP_REMOVED lines=12> */
.L_x_1649:
[----:B------:R-:W-:Y:S05]  /*95b0*/  BSYNC B0 ;  /* 0x0000000000007941 */ /* 0x000fea0003800000 */
.L_x_1648:
        /* <DEDUP_REMOVED lines=31> */
[----:B0-----:R-:W-:Y:S02]  /*97b0*/  CS2R R94, SRZ ;  /* 0x00000000005e7805 */ /* 0x001fe4000001ff00 */
        /* <DEDUP_REMOVED lines=25> */
[----:B-----5:R-:W-:Y:S02]  /*9950*/  CS2R R42, SRZ ;  /* 0x00000000002a7805 */ /* 0x020fe4000001ff00 */
[----:B------:R-:W-:Y:S02]  /*9960*/  CS2R R40, SRZ ;  /* 0x0000000000287805 */ /* 0x000fe4000001ff00 */
[----:B--2---:R-:W-:Y:S02]  /*9970*/  CS2R R38, SRZ ;  /* 0x0000000000267805 */ /* 0x004fe4000001ff00 */
[----:B------:R-:W-:-:S02]  /*9980*/  CS2R R36, SRZ ;  /* 0x0000000000247805 */ /* 0x000fc4000001ff00 */
[----:B------:R-:W-:Y:S02]  /*9990*/  CS2R R34, SRZ ;  /* 0x0000000000227805 */ /* 0x000fe4000001ff00 */
[----:B------:R-:W-:Y:S02]  /*99a0*/  CS2R R32, SRZ ;  /* 0x0000000000207805 */ /* 0x000fe4000001ff00 */
[----:B------:R-:W-:Y:S02]  /*99b0*/  CS2R R30, SRZ ;  /* 0x00000000001e7805 */ /* 0x000fe4000001ff00 */
[----:B------:R-:W-:Y:S02]  /*99c0*/  CS2R R28, SRZ ;  /* 0x00000000001c7805 */ /* 0x000fe4000001ff00 */
[----:B------:R-:W-:Y:S02]  /*99d0*/  CS2R R4, SRZ ;  /* 0x0000000000047805 */ /* 0x000fe4000001ff00 */
[----:B------:R-:W-:Y:S01]  /*99e0*/  CS2R R152, SRZ ;  /* 0x0000000000987805 */ /* 0x000fe2000001ff00 */
[----:B---3--:R-:W-:-:S05]  /*99f0*/  IMAD R0, R0, R93, R9 ;  /* 0x0000005d00007224 */ /* 0x008fca00078e0209 */
[----:B------:R0:W-:Y:S01]  /*9a00*/  STL [R1+0x78], R0 ;  /* 0x0000780001007387 */ /* 0x0001e20000100800 */
[----:B------:R-:W-:-:S04]  /*9a10*/  VIADDMNMX R93, R0, R93, R6, PT ;  /* 0x0000005d005d7246 */ /* 0x000fc80003800106 */
[----:B------:R-:W-:-:S13]  /*9a20*/  ISETP.GT.AND P1, PT, R93, R0, PT ;  /* 0x000000005d00720c */ /* 0x000fda0003f24270 */
[----:B0-----:R-:W-:Y:S05]  /*9a30*/  @!P1 BRA `(.L_x_1650) ;  /* 0x0000015800889947 */ /* 0x001fea0003800000 */
[----:B------:R-:W0:Y:S01]  /*9a40*/  S2R R0, SR_TID.X ;  /* 0x0000000000007919 */ /* 0x000e220000002100 */
[----:B------:R-:W-:Y:S01]  /*9a50*/  BSSY B6, `(.L_x_1651) ;  /* 0x0000020000067945 */ /* 0x000fe20003800000 */
[----:B0-----:R-:W-:-:S05]  /*9a60*/  VIADD R0, R0, 0xffffff80 ;  /* 0xffffff8000007836 */ /* 0x001fca0000000000 */
[----:B------:R-:W-:-:S04]  /*9a70*/  SHF.R.S32.HI R3, RZ, 0x1f, R0 ;  /* 0x0000001fff037819 */ /* 0x000fc80000011400 */
[----:B------:R-:W-:-:S04]  /*9a80*/  LEA.HI R3, R3, R0, RZ, 0x7 ;  /* 0x0000000003037211 */ /* 0x000fc800078f38ff */
[----:B------:R-:W-:-:S06]  /*9a90*/  SHF.R.S32.HI R0, RZ, 0x7, R3 ;  /* 0x00000007ff007819 */ /* 0x000fcc0000011403 */
[----:B------:R-:W0:Y:S02]  /*9aa0*/  SHFL.IDX PT, R0, R0, RZ, 0x1f ;  /* 0x00001fff00007589 */ /* 0x000e2400000e0000 */
[----:B0-----:R-:W-:-:S04]  /*9ab0*/  LEA.HI R2, R0, R0, RZ, 0x1 ;  /* 0x0000000000027211 */ /* 0x001fc800078f08ff */
[----:B------:R-:W-:Y:S01]  /*9ac0*/  LOP3.LUT R3, R2, 0x1e, RZ, 0xc0, !PT ;  /* 0x0000001e02037812 */ /* 0x000fe200078ec0ff */
[----:B------:R-:W-:-:S04]  /*9ad0*/  VIADD R2, R17, 0x10400 ;  /* 0x0001040011027836 */ /* 0x000fc80000000000 */
[----:B------:R-:W-:Y:S01]  /*9ae0*/  IMAD.IADD R3, R0, 0x1, -R3 ;  /* 0x0000000100037824 */ /* 0x000fe200078e0a03 */
[----:B------:R-:W-:-:S04]  /*9af0*/  LOP3.LUT P0, RZ, R2, 0x3ff, RZ, 0xc0, !PT ;  /* 0x000003ff02ff7812 */ /* 0x000fc8000780c0ff */
[----:B------:R-:W-:Y:S02]  /*9b00*/  LEA R3, R3, R2, 0xd ;  /* 0x0000000203037211 */ /* 0x000fe400078e68ff */
[----:B------:R-:W-:Y:S02]  /*9b10*/  P2R R24, PR, RZ, 0x1 ;  /* 0x00000001ff187803 */ /* 0x000fe40000000000 */
[----:B------:R-:W-:-:S04]  /*9b20*/  SHF.R.U32.HI R2, RZ, 0x4, R3 ;  /* 0x00000004ff027819 */ /* 0x000fc80000011603 */
[----:B------:R-:W-:Y:S01]  /*9b30*/  LOP3.LUT R2, R2, 0x3fff, RZ, 0xc0, !PT ;  /* 0x00003fff02027812 */ /* 0x000fe200078ec0ff */
[----:B------:R-:W-:Y:S06]  /*9b40*/  @!P0 BRA `(.L_x_1652) ;  /* 0x0000000000408947 */ /* 0x000fec0003800000 */
[----:B------:R-:W-:Y:S01]  /*9b50*/  MOV R14, 0x0 ;  /* 0x00000000000e7802 */ /* 0x000fe20000000f00 */
[----:B------:R-:W-:Y:S01]  /*9b60*/  ULDC.64 UR4, c[0x4][0x138] ;  /* 0x01004e0000047ab9 */ /* 0x000fe20000000a00 */
[----:B------:R-:W-:Y:S01]  /*9b70*/  ULDC.64 UR6, c[0x4][0x140] ;  /* 0x0100500000067ab9 */ /* 0x000fe20000000a00 */
[----:B------:R-:W-:Y:S02]  /*9b80*/  IMAD.U32 R4, RZ, RZ, UR4 ;  /* 0x00000004ff047e24 */ /* 0x000fe4000f8e00ff */
        /* <DEDUP_REMOVED lines=8> */
[----:B------:R-:W-:Y:S02]  /*9c10*/  IMAD.MOV.U32 R12, RZ, RZ, 0x1 ;  /* 0x00000001ff0c7424 */ /* 0x000fe400078e00ff */
[----:B------:R-:W-:-:S07]  /*9c20*/  IMAD.MOV.U32 R13, RZ, RZ, RZ ;  /* 0x000000ffff0d7224 */ /* 0x000fce00078e00ff */
[----:B------:R-:W-:-:S07]  /*9c30*/  LEPC R20, `(.L_x_1652) ;  /* 0x000000001014794e */ /* 0x000fce0000000000 */
[----:B0-----:R-:W-:Y:S05]  /*9c40*/  CALL.ABS.NOINC R14 ;  /* 0x000000000e007343 */ /* 0x001fea0003c00000 */
.L_x_1652:
[----:B------:R-:W-:Y:S05]  /*9c50*/  BSYNC B6 ;  /* 0x0000000000067941 */ /* 0x000fea0003800000 */
.L_x_1651:
        /* <DEDUP_REMOVED lines=13> */
.L_x_1656:
[----:B-1----:R1:W2:Y:S02]  /*9d30*/  SYNCS.PHASECHK.TRANS64.TRYWAIT P0, [R17+URZ+0x30800], R0 ;  /* 0x03080000110075a7 */ /* 0x0022a4000800017f */
[----:B--2---:R-:W-:Y:S05]  /*9d40*/  @!P0 NANOSLEEP.SYNCS 0x989680 ;  /* 0x009896800000895d */ /* 0x004fea0003900000 */
[----:B------:R-:W2:Y:S02]  /*9d50*/  @!P0 SYNCS.PHASECHK.TRANS64 P0, [R17+URZ+0x30800], R0 ;  /* 0x03080000110085a7 */ /* 0x000ea4000800007f */
[----:B--2---:R-:W-:Y:S05]  /*9d60*/  @!P0 BRA `(.L_x_1656) ;  /* 0xfffffffc00f08947 */ /* 0x004fea000383ffff */
.L_x_1655:
[----:B------:R-:W-:Y:S05]  /*9d70*/  BSYNC B0 ;  /* 0x0000000000007941 */ /* 0x000fea0003800000 */
.L_x_1654:
[----:B------:R-:W-:Y:S05]  /*9d80*/  BRA `(.L_x_1657) ;  /* 0x0000009400887947 */ /* 0x000fea0003800000 */
.L_x_1653:
[----:B------:R-:W-:Y:S01]  /*9d90*/  ISETP.NE.AND P0, PT, R24, RZ, PT ;  /* 0x000000ff1800720c */ /* 0x000fe20003f05270 */
[----:B------:R-:W-:Y:S01]  /*9da0*/  ULDC.64 UR6, c[0x0][0x408] ;  /* 0x0001020000067ab9 */ /* 0x000fe20000000a00 */
[----:B------:R-:W-:Y:S01]  /*9db0*/  SHF.R.S32.HI R0, RZ, 0x1f, R92 ;  /* 0x0000001fff007819 */ /* 0x000fe2000001145c */
[----:B------:R-:W-:Y:S01]  /*9dc0*/  ULDC.64 UR4, c[0x0][0x3f8] ;  /* 0x0000fe0000047ab9 */ /* 0x000fe20000000a00 */
[----:B------:R-:W-:Y:S01]  /*9dd0*/  IMAD.WIDE.U32 R26, R92, UR6, RZ ;  /* 0x000000065c1a7c25 */ /* 0x000fe2000f8e00ff */
[----:B------:R-:W-:Y:S03]  /*9de0*/  BSSY B6, `(.L_x_1658) ;  /* 0x0000019000067945 */ /* 0x000fe60003800000 */
[C---:B------:R-:W-:Y:S02]  /*9df0*/  IMAD R5, R0.reuse, UR6, RZ ;  /* 0x0000000600057c24 */ /* 0x040fe4000f8e02ff */
[----:B------:R-:W-:-:S02]  /*9e00*/  IMAD R3, R0, UR4, RZ ;  /* 0x0000000400037c24 */ /* 0x000fc4000f8e02ff */
[C---:B------:R-:W-:Y:S02]  /*9e10*/  IMAD R5, R92.reuse, UR7, R5 ;  /* 0x000000075c057c24 */ /* 0x040fe4000f8e0205 */
[----:B------:R-:W-:-:S03]  /*9e20*/  IMAD.WIDE.U32 R24, R92, UR4, RZ ;  /* 0x000000045c187c25 */ /* 0x000fc6000f8e00ff */
[----:B------:R-:W-:Y:S01]  /*9e30*/  IADD3 R29, R5, R27, RZ ;  /* 0x0000001b051d7210 */ /* 0x000fe20007ffe0ff */
[----:B------:R-:W-:-:S04]  /*9e40*/  IMAD R3, R92, UR5, R3 ;  /* 0x000000055c037c24 */ /* 0x000fc8000f8e0203 */
[----:B------:R-:W-:Y:S01]  /*9e50*/  IMAD.IADD R33, R3, 0x1, R25 ;  /* 0x0000000103217824 */ /* 0x000fe200078e0219 */
        /* <DEDUP_REMOVED lines=17> */
.L_x_1659:
[----:B------:R-:W-:Y:S05]  /*9f70*/  BSYNC B6 ;  /* 0x0000000000067941 */ /* 0x000fea0003800000 */
.L_x_1658:
[----:B------:R-:W2:Y:S01]  /*9f80*/  LDL R28, [R1+0x58] ;  /* 0x00005800011c7983 */ /* 0x000ea20000100800 */
[----:B------:R-:W-:-:S03]  /*9f90*/  ULDC.U8 UR4, c[0x0][0x410] ;  /* 0x0001040000047ab9 */ /* 0x000fc60000000000 */
[----:B------:R-:W2:Y:S04]  /*9fa0*/  LDL R21, [R1+0xc] ;  /* 0x00000c0001157983 */ /* 0x000ea80000100800 */
[----:B------:R-:W3:Y:S01]  /*9fb0*/  LDL R20, [R1+0x80] ;  /* 0x0000800001147983 */ /* 0x000ee20000100800 */
[----:B------:R-:W-:Y:S01]  /*9fc0*/  ISETP.NE.AND P0, PT, RZ, UR4, PT ;  /* 0x00000004ff007c0c */ /* 0x000fe2000bf05270 */
[----:B------:R-:W-:Y:S01]  /*9fd0*/  BSSY B0, `(.L_x_1660) ;  /* 0x0000935000007945 */ /* 0x000fe20003800000 */
[----:B--2---:R-:W-:-:S04]  /*9fe0*/  IMAD.IADD R0, R21, 0x1, R28 ;  /* 0x0000000115007824 */ /* 0x004fc800078e021c */
[----:B---3--:R-:W-:-:S07]  /*9ff0*/  IMAD R3, R20, 0x20, R0 ;  /* 0x0000002014037824 */ /* 0x008fce00078e0200 */
[----:B------:R-:W-:Y:S05]  /*a000*/  @!P0 BRA `(.L_x_1661) ;  /* 0x00000048007c8947 */ /* 0x000fea0003800000 */
[----:B------:R-:W0:Y:S01]  /*a010*/  LDC R10, c[0x0][0x448] ;  /* 0x00011200ff0a7b82 */ /* 0x000e220000000800 */
[----:B------:R-:W-:Y:S01]  /*a020*/  ULDC.64 UR4, c[0x0][0x3f8] ;  /* 0x0000fe0000047ab9 */ /* 0x000fe20000000a00 */
[----:B------:R-:W-:Y:S01]  /*a030*/  MOV R32, R24 ;  /* 0x0000001800207202 */ /* 0x000fe20000000f00 */
[----:B------:R-:W-:Y:S01]  /*a040*/  ULDC.64 UR6, c[0x0][0x408] ;  /* 0x0001020000067ab9 */ /* 0x000fe20000000a00 */
[----:B0-----:R-:W-:-:S13]  /*a050*/  ISETP.NE.AND P0, PT, R10, 0x1, PT ;  /* 0x000000010a00780c */ /* 0x001fda0003f05270 */
[----:B------:R-:W0:Y:S08]  /*a060*/  @P0 LDC R4, c[0x0][0x44c] ;  /* 0x00011300ff040b82 */ /* 0x000e300000000800 */
[----:B------:R-:W1:Y:S01]  /*a070*/  @P0 LDC R5, c[0x0][0x450] ;  /* 0x00011400ff050b82 */ /* 0x000e620000000800 */
[----:B0-----:R-:W-:-:S05]  /*a080*/  @P0 IMAD.HI.U32 R4, R3, R4, RZ ;  /* 0x0000000403040227 */ /* 0x001fca00078e00ff */
[----:B-1----:R-:W-:Y:S01]  /*a090*/  @P0 SHF.R.U32.HI R3, RZ, R5, R4 ;  /* 0x00000005ff030219 */ /* 0x002fe20000011604 */
[----:B------:R-:W-:Y:S02]  /*a0a0*/  IMAD.MOV.U32 R4, RZ, RZ, R26 ;  /* 0x000000ffff047224 */ /* 0x000fe400078e001a */
[----:B------:R-:W-:Y:S01]  /*a0b0*/  IMAD.MOV.U32 R5, RZ, RZ, R29 ;  /* 0x000000ffff057224 */ /* 0x000fe200078e001d */
[----:B------:R-:W-:Y:S01]  /*a0c0*/  SHF.R.S32.HI R6, RZ, 0x1f, R3 ;  /* 0x0000001fff067819 */ /* 0x000fe20000011403 */
[----:B------:R-:W-:-:S04]  /*a0d0*/  IMAD.WIDE.U32 R32, R3, UR4, R32 ;  /* 0x0000000403207c25 */ /* 0x000fc8000f8e0020 */
[C---:B------:R-:W-:Y:S02]  /*a0e0*/  IMAD R8, R6.reuse, UR4, RZ ;  /* 0x0000000406087c24 */ /* 0x040fe4000f8e02ff */
[----:B------:R-:W-:Y:S02]  /*a0f0*/  IMAD R6, R6, UR6, RZ ;  /* 0x0000000606067c24 */ /* 0x000fe4000f8e02ff */
[C---:B------:R-:W-:Y:S01]  /*a100*/  IMAD R7, R3.reuse, UR5, R8 ;  /* 0x0000000503077c24 */ /* 0x040fe2000f8e0208 */
[----:B------:R-:W-:Y:S01]  /*a110*/  ULDC.64 UR4, c[0x0][0x3e8] ;  /* 0x0000fa0000047ab9 */ /* 0x000fe20000000a00 */
[C---:B------:R-:W-:Y:S01]  /*a120*/  IMAD.WIDE.U32 R4, R3.reuse, UR6, R4 ;  /* 0x0000000603047c25 */ /* 0x040fe2000f8e0004 */
[----:B------:R-:W-:Y:S01]  /*a130*/  LEA R30, P0, R32, UR4, 0x1 ;  /* 0x00000004201e7c11 */ /* 0x000fe2000f8008ff */
[----:B------:R-:W-:Y:S02]  /*a140*/  UMOV UR4, 0xffffffff ;  /* 0xffffffff00047882 */ /* 0x000fe40000000000 */
[----:B------:R-:W-:Y:S01]  /*a150*/  IMAD R9, R3, UR7, R6 ;  /* 0x0000000703097c24 */ /* 0x000fe2000f8e0206 */
[----:B------:R-:W-:Y:S01]  /*a160*/  ULDC.64 UR6, c[0x0][0x400] ;  /* 0x0001000000067ab9 */ /* 0x000fe20000000a00 */
[----:B------:R-:W-:Y:S01]  /*a170*/  IMAD.IADD R3, R33, 0x1, R7 ;  /* 0x0000000121037824 */ /* 0x000fe200078e0207 */
[----:B------:R-:W-:Y:S01]  /*a180*/  LEA R31, P1, R4, UR6, 0x1 ;  /* 0x00000006041f7c11 */ /* 0x000fe2000f8208ff */
[----:B------:R-:W-:-:S03]  /*a190*/  IMAD.IADD R33, R5, 0x1, R9 ;  /* 0x0000000105217824 */ /* 0x000fc600078e0209 */
[----:B------:R-:W-:Y:S02]  /*a1a0*/  LEA.HI.X R32, R32, UR5, R3, 0x1, P0 ;  /* 0x0000000520207c11 */ /* 0x000fe400080f0c03 */
[----:B------:R-:W-:Y:S01]  /*a1b0*/  LEA.HI.X R33, R4, UR7, R33, 0x1, P1 ;  /* 0x0000000704217c11 */ /* 0x000fe200088f0c21 */
[----:B------:R-:W-:Y:S06]  /*a1c0*/  BRA.DIV UR4, `(.L_x_1662) ;  /* 0x0000022a04447947 */ /* 0x000fec000b800000 */
[----:B------:R0:W1:Y:S04]  /*a1d0*/  SHFL.IDX PT, R9, R32, RZ, 0x181f ;  /* 0x00181fff20097589 */ /* 0x00006800000e0000 */
[----:B------:R0:W2:Y:S04]  /*a1e0*/  SHFL.IDX PT, R8, R30, RZ, 0x181f ;  /* 0x00181fff1e087589 */ /* 0x0000a800000e0000 */
[----:B------:R0:W3:Y:S04]  /*a1f0*/  SHFL.IDX PT, R26, R33, RZ, 0x181f ;  /* 0x00181fff211a7589 */ /* 0x0000e800000e0000 */
[----:B------:R0:W4:Y:S02]  /*a200*/  SHFL.IDX PT, R5, R31, RZ, 0x181f ;  /* 0x00181fff1f057589 */ /* 0x00012400000e0000 */
.L_x_2029:
[----:B------:R-:W-:Y:S01]  /*a210*/  IMAD R3, R219, R10, RZ ;  /* 0x0000000adb037224 */ /* 0x000fe200078e02ff */
[----:B------:R-:W-:Y:S01]  /*a220*/  BSSY B1, `(.L_x_1663) ;  /* 0x000003c000017945 */ /* 0x000fe20003800000 */
[----:B------:R-:W-:Y:S02]  /*a230*/  CS2R R62, SRZ ;  /* 0x00000000003e7805 */ /* 0x000fe4000001ff00 */
[----:B------:R-:W-:Y:S02]  /*a240*/  CS2R R66, SRZ ;  /* 0x0000000000427805 */ /* 0x000fe4000001ff00 */
[----:B------:R-:W-:Y:S02]  /*a250*/  CS2R R70, SRZ ;  /* 0x0000000000467805 */ /* 0x000fe4000001ff00 */
[----:B------:R-:W-:Y:S02]  /*a260*/  ISETP.GE.AND P0, PT, R0, R3, PT ;  /* 0x000000030000720c */ /* 0x000fe40003f06270 */
[----:B------:R-:W-:-:S02]  /*a270*/  CS2R R74, SRZ ;  /* 0x00000000004a7805 */ /* 0x000fc4000001ff00 */
[----:B------:R-:W-:Y:S02]  /*a280*/  CS2R R64, SRZ ;  /* 0x0000000000407805 */ /* 0x000fe4000001ff00 */
[----:B------:R-:W-:Y:S02]  /*a290*/  CS2R R68, SRZ ;  /* 0x0000000000447805 */ /* 0x000fe4000001ff00 */
[----:B------:R-:W-:Y:S02]  /*a2a0*/  CS2R R72, SRZ ;  /* 0x0000000000487805 */ /* 0x000fe4000001ff00 */
[----:B------:R-:W-:-:S03]  /*a2b0*/  CS2R R76, SRZ ;  /* 0x00000000004c7805 */ /* 0x000fc6000001ff00 */
[----:B------:R-:W-:Y:S05]  /*a2c0*/  @P0 BRA `(.L_x_1664) ;  /* 0x0000000000c40947 */ /* 0x000fea0003800000 */
[----:B------:R-:W3:Y:S01]  /*a2d0*/  LDL R7, [R1+0x30] ;  /* 0x0000300001077983 */ /* 0x000ee20000100800 */
[----:B------:R-:W-:-:S03]  /*a2e0*/  ULDC UR4, c[0x0][0x3f4] ;  /* 0x0000fd0000047ab9 */ /* 0x000fc60000000800 */
[----:B------:R-:W4:Y:S04]  /*a2f0*/  LDL R4, [R1+0x34] ;  /* 0x0000340001047983 */ /* 0x000f280000100800 */
[----:B------:R-:W4:Y:S04]  /*a300*/  LDL R29, [R1+0x48] ;  /* 0x00004800011d7983 */ /* 0x000f280000100800 */
[----:B------:R-:W4:Y:S04]  /*a310*/  LDL R6, [R1+0x98] ;  /* 0x0000980001067983 */ /* 0x000f280000100800 */
[----:B------:R-:W4:Y:S04]  /*a320*/  LDL R11, [R1+0x9c] ;  /* 0x00009c00010b7983 */ /* 0x000f280000100800 */
[----:B------:R-:W4:Y:S01]  /*a330*/  LDL R34, [R1+0x94] ;  /* 0x0000940001227983 */ /* 0x000f220000100800 */
[----:B------:R-:W-:-:S02]  /*a340*/  ISETP.GE.AND P3, PT, R204, UR4, PT ;  /* 0x00000004cc007c0c */ /* 0x000fc4000bf66270 */
[----:B------:R-:W-:Y:S02]  /*a350*/  CS2R R74, SRZ ;  /* 0x00000000004a7805 */ /* 0x000fe4000001ff00 */
[----:B------:R-:W-:Y:S02]  /*a360*/  CS2R R76, SRZ ;  /* 0x00000000004c7805 */ /* 0x000fe4000001ff00 */
[----:B------:R-:W-:Y:S02]  /*a370*/  CS2R R70, SRZ ;  /* 0x0000000000467805 */ /* 0x000fe4000001ff00 */
[----:B------:R-:W-:Y:S02]  /*a380*/  CS2R R72, SRZ ;  /* 0x0000000000487805 */ /* 0x000fe4000001ff00 */
[----:B------:R-:W-:Y:S02]  /*a390*/  CS2R R66, SRZ ;  /* 0x0000000000427805 */ /* 0x000fe4000001ff00 */
[----:B------:R-:W-:Y:S01]  /*a3a0*/  CS2R R68, SRZ ;  /* 0x0000000000447805 */ /* 0x000fe2000001ff00 */
[----:B-12---:R-:W-:Y:S01]  /*a3b0*/  @!P3 IMAD.WIDE R20, R204, 0x2, R8 ;  /* 0x00000002cc14b825 */ /* 0x006fe200078e0208 */
[----:B------:R-:W-:-:S02]  /*a3c0*/  CS2R R62, SRZ ;  /* 0x00000000003e7805 */ /* 0x000fc4000001ff00 */
[----:B------:R-:W-:Y:S02]  /*a3d0*/  CS2R R64, SRZ ;  /* 0x0000000000407805 */ /* 0x000fe4000001ff00 */
[----:B------:R1:W5:Y:S01]  /*a3e0*/  @!P3 LD.E.64 R74, desc[UR60][R20.64] ;  /* 0x0000003c144ab980 */ /* 0x000362000c101b00 */
[----:B---3--:R-:W-:Y:S02]  /*a3f0*/  ISETP.GE.AND P2, PT, R7, UR4, PT ;  /* 0x0000000407007c0c */ /* 0x008fe4000bf46270 */
[----:B----4-:R-:W-:Y:S02]  /*a400*/  ISETP.GE.AND P1, PT, R4, UR4, PT ;  /* 0x0000000404007c0c */ /* 0x010fe4000bf26270 */
[----:B------:R-:W-:-:S09]  /*a410*/  ISETP.GE.AND P0, PT, R29, UR4, PT ;  /* 0x000000041d007c0c */ /* 0x000fd2000bf06270 */
[----:B------:R-:W-:Y:S02]  /*a420*/  @!P2 IMAD.SHL.U32 R12, R7, 0x2, RZ ;  /* 0x00000002070ca824 */ /* 0x000fe400078e00ff */
[C---:B------:R-:W-:Y:S02]  /*a430*/  @!P1 SHF.L.U64.HI R28, R4.reuse, 0x1, R6 ;  /* 0x00000001041c9819 */ /* 0x040fe40000010206 */
[----:B------:R-:W-:Y:S02]  /*a440*/  @!P1 SHF.L.U32 R4, R4, 0x1, RZ ;  /* 0x0000000104049819 */ /* 0x000fe400000006ff */
[CC--:B------:R-:W-:Y:S01]  /*a450*/  @!P2 IADD3 R14, P4, R8.reuse, R12.reuse, RZ ;  /* 0x0000000c080ea210 */ /* 0x0c0fe20007f9e0ff */
[----:B------:R-:W-:Y:S01]  /*a460*/  @!P0 IMAD.SHL.U32 R27, R29, 0x2, RZ ;  /* 0x000000021d1b8824 */ /* 0x000fe200078e00ff */
[----:B------:R-:W-:Y:S01]  /*a470*/  @!P2 SHF.L.U64.HI R11, R7, 0x1, R11 ;  /* 0x00000001070ba819 */ /* 0x000fe2000001020b */
[----:B------:R-:W-:Y:S01]  /*a480*/  @!P3 IMAD.MOV.U32 R6, RZ, RZ, R5 ;  /* 0x000000ffff06b224 */ /* 0x000fe200078e0005 */
[----:B------:R-:W-:Y:S01]  /*a490*/  @!P2 IADD3 R12, P6, R5, R12, RZ ;  /* 0x0000000c050ca210 */ /* 0x000fe20007fde0ff */
[----:B------:R-:W-:Y:S01]  /*a4a0*/  @!P3 IMAD.MOV.U32 R7, RZ, RZ, R26 ;  /* 0x000000ffff07b224 */ /* 0x000fe200078e001a */
[----:B------:R-:W-:Y:S01]  /*a4b0*/  @!P1 IADD3 R10, P5, R8, R4, RZ ;  /* 0x00000004080a9210 */ /* 0x000fe20007fbe0ff */
[----:B------:R-:W-:-:S02]  /*a4c0*/  @!P2 IMAD.X R15, R9, 0x1, R11, P4 ;  /* 0x00000001090fa824 */ /* 0x000fc400020e060b */
[----:B------:R-:W-:-:S04]  /*a4d0*/  @!P3 IMAD.WIDE R24, R204, 0x2, R6 ;  /* 0x00000002cc18b825 */ /* 0x000fc800078e0206 */
[----:B------:R-:W-:Y:S01]  /*a4e0*/  @!P2 IMAD.X R13, R26, 0x1, R11, P6 ;  /* 0x000000011a0da824 */ /* 0x000fe200030e060b */
[-C--:B------:R-:W-:Y:S01]  /*a4f0*/  @!P0 IADD3 R6, P6, R8, R27.reuse, RZ ;  /* 0x0000001b08068210 */ /* 0x080fe20007fde0ff */
[----:B------:R1:W5:Y:S01]  /*a500*/  @!P3 LD.E.64 R76, desc[UR60][R24.64] ;  /* 0x0000003c184cb980 */ /* 0x000362000c101b00 */
[----:B------:R-:W-:Y:S02]  /*a510*/  @!P1 IADD3.X R11, R9, R28, RZ, P5, !PT ;  /* 0x0000001c090b9210 */ /* 0x000fe40002ffe4ff */
[----:B------:R-:W-:Y:S01]  /*a520*/  @!P0 IADD3 R8, P5, R5, R27, RZ ;  /* 0x0000001b05088210 */ /* 0x000fe20007fbe0ff */
[----:B------:R1:W5:Y:S01]  /*a530*/  @!P2 LD.E.64 R70, desc[UR60][R14.64] ;  /* 0x0000003c0e46a980 */ /* 0x000362000c101b00 */
[----:B------:R-:W-:Y:S02]  /*a540*/  @!P0 SHF.L.U64.HI R27, R29, 0x1, R34 ;  /* 0x000000011d1b8819 */ /* 0x000fe40000010222 */
[----:B------:R-:W-:Y:S01]  /*a550*/  @!P1 IADD3 R4, P4, R5, R4, RZ ;  /* 0x0000000405049210 */ /* 0x000fe20007f9e0ff */
[----:B------:R1:W5:Y:S02]  /*a560*/  @!P2 LD.E.64 R72, desc[UR60][R12.64] ;  /* 0x0000003c0c48a980 */ /* 0x000364000c101b00 */
[----:B------:R-:W-:-:S02]  /*a570*/  @!P0 IMAD.X R7, R9, 0x1, R27, P6 ;  /* 0x0000000109078824 */ /* 0x000fc400030e061b */
[C---:B------:R-:W-:Y:S01]  /*a580*/  @!P1 IMAD.X R5, R26.reuse, 0x1, R28, P4 ;  /* 0x000000011a059824 */ /* 0x040fe200020e061c */
[----:B------:R1:W5:Y:S01]  /*a590*/  @!P1 LD.E.64 R66, desc[UR60][R10.64] ;  /* 0x0000003c0a429980 */ /* 0x000362000c101b00 */
[----:B------:R-:W-:-:S03]  /*a5a0*/  @!P0 IMAD.X R9, R26, 0x1, R27, P5 ;  /* 0x000000011a098824 */ /* 0x000fc600028e061b */
[----:B------:R1:W5:Y:S04]  /*a5b0*/  @!P1 LD.E.64 R68, desc[UR60][R4.64] ;  /* 0x0000003c04449980 */ /* 0x000368000c101b00 */
[----:B------:R1:W5:Y:S04]  /*a5c0*/  @!P0 LD.E.64 R62, desc[UR60][R6.64] ;  /* 0x0000003c063e8980 */ /* 0x000368000c101b00 */
[----:B------:R1:W5:Y:S02]  /*a5d0*/  @!P0 LD.E.64 R64, desc[UR60][R8.64] ;  /* 0x0000003c08408980 */ /* 0x000364000c101b00 */
.L_x_1664:
[----:B------:R-:W-:Y:S05]  /*a5e0*/  BSYNC B1 ;  /* 0x0000000000017941 */ /* 0x000fea0003800000 */
.L_x_1663:
[----:B-1--45:R-:W-:Y:S01]  /*a5f0*/  IMAD.MOV.U32 R5, RZ, RZ, R63 ;  /* 0x000000ffff057224 */ /* 0x032fe200078e003f */
[----:B------:R-:W-:Y:S01]  /*a600*/  MOV R6, R66 ;  /* 0x0000004200067202 */ /* 0x000fe20000000f00 */
[----:B------:R-:W-:Y:S01]  /*a610*/  IMAD.MOV.U32 R7, RZ, RZ, R67 ;  /* 0x000000ffff077224 */ /* 0x000fe200078e0043 */
[----:B------:R-:W-:Y:S01]  /*a620*/  UMOV UR4, 0xffffffff ;  /* 0xffffffff00047882 */ /* 0x000fe20000000000 */
[----:B------:R-:W-:Y:S01]  /*a630*/  IMAD.MOV.U32 R4, RZ, RZ, R62 ;  /* 0x000000ffff047224 */ /* 0x000fe200078e003e */
[----:B------:R-:W-:Y:S01]  /*a640*/  PRMT R98, R5, 0x7610, R98 ;  /* 0x0000761005627816 */ /* 0x000fe20000000062 */
        /* <DEDUP_REMOVED lines=16> */
[----:B------:R-:W-:Y:S01]  /*a750*/  PRMT R98, R98, 0x5410, R5 ;  /* 0x0000541062627816 */ /* 0x000fe20000000005 */
[----:B------:R-:W-:Y:S01]  /*a760*/  IMAD.MOV.U32 R5, RZ, RZ, R73 ;  /* 0x000000ffff057224 */ /* 0x000fe200078e0049 */
[----:B------:R-:W-:Y:S01]  /*a770*/  PRMT R104, R104, 0x5410, R4 ;  /* 0x0000541068687816 */ /* 0x000fe20000000004 */
[----:B------:R-:W-:Y:S01]  /*a780*/  IMAD.MOV.U32 R4, RZ, RZ, R72 ;  /* 0x000000ffff047224 */ /* 0x000fe200078e0048 */
[----:B------:R-:W-:Y:S01]  /*a790*/  PRMT R109, R109, 0x5410, R7 ;  /* 0x000054106d6d7816 */ /* 0x000fe20000000007 */
[----:B------:R-:W-:Y:S01]  /*a7a0*/  IMAD.MOV.U32 R7, RZ, RZ, R77 ;  /* 0x000000ffff077224 */ /* 0x000fe200078e004d */
[----:B------:R-:W-:-:S02]  /*a7b0*/  PRMT R110, R6, 0x7610, R110 ;  /* 0x00007610066e7816 */ /* 0x000fc4000000006e */
[----:B------:R-:W-:Y:S02]  /*a7c0*/  MOV R6, R76 ;  /* 0x0000004c00067202 */ /* 0x000fe40000000f00 */
[----:B------:R-:W-:Y:S02]  /*a7d0*/  PRMT R112, R4, 0x7610, R112 ;  /* 0x0000761004707816 */ /* 0x000fe40000000070 */
[----:B------:R-:W-:Y:S02]  /*a7e0*/  PRMT R111, R5, 0x7610, R111 ;  /* 0x00007610056f7816 */ /* 0x000fe4000000006f */
[----:B------:R-:W-:Y:S02]  /*a7f0*/  PRMT R92, R92, 0x5410, R6 ;  /* 0x000054105c5c7816 */ /* 0x000fe40000000006 */
[----:B------:R-:W-:Y:S01]  /*a800*/  PRMT R94, R94, 0x5410, R7 ;  /* 0x000054105e5e7816 */ /* 0x000fe20000000007 */
[----:B------:R-:W-:Y:S06]  /*a810*/  BRA.DIV UR4, `(.L_x_1665) ;  /* 0x0000022604247947 */ /* 0x000fec000b800000 */
[----:B------:R1:W4:Y:S04]  /*a820*/  SHFL.IDX PT, R9, R32, 0x1, 0x181f ;  /* 0x00381f0020097f89 */ /* 0x00032800000e0000 */
[----:B--2---:R1:W2:Y:S04]  /*a830*/  SHFL.IDX PT, R8, R30, 0x1, 0x181f ;  /* 0x00381f001e087f89 */ /* 0x0042a800000e0000 */
[----:B---3--:R1:W3:Y:S04]  /*a840*/  SHFL.IDX PT, R26, R33, 0x1, 0x181f ;  /* 0x00381f00211a7f89 */ /* 0x0082e800000e0000 */
[----:B------:R1:W0:Y:S02]  /*a850*/  SHFL.IDX PT, R5, R31, 0x1, 0x181f ;  /* 0x00381f001f057f89 */ /* 0x00022400000e0000 */
.L_x_2035:
[----:B------:R-:W-:Y:S01]  /*a860*/  VIADD R4, R0, 0x20 ;  /* 0x0000002000047836 */ /* 0x000fe20000000000 */
        /* <DEDUP_REMOVED lines=8> */
[----:B------:R-:W-:-:S05]  /*a8f0*/  CS2R R60, SRZ ;  /* 0x00000000003c7805 */ /* 0x000fca000001ff00 */
[----:B------:R-:W-:Y:S05]  /*a900*/  @P0 BRA `(.L_x_1667) ;  /* 0x0000000000c40947 */ /* 0x000fea0003800000 */
[----:B------:R-:W3:Y:S01]  /*a910*/  LDL R10, [R1+0x30] ;  /* 0x00003000010a7983 */ /* 0x000ee20000100800 */
[----:B------:R-:W-:-:S03]  /*a920*/  ULDC UR4, c[0x0][0x3f4] ;  /* 0x0000fd0000047ab9 */ /* 0x000fc60000000800 */
[----:B------:R-:W3:Y:S04]  /*a930*/  LDL R6, [R1+0x34] ;  /* 0x0000340001067983 */ /* 0x000ee80000100800 */
[----:B------:R-:W3:Y:S04]  /*a940*/  LDL R29, [R1+0x48] ;  /* 0x00004800011d7983 */ /* 0x000ee80000100800 */
[----:B------:R-:W3:Y:S04]  /*a950*/  LDL R7, [R1+0x98] ;  /* 0x0000980001077983 */ /* 0x000ee80000100800 */
[----:B------:R-:W3:Y:S04]  /*a960*/  LDL R11, [R1+0x9c] ;  /* 0x00009c00010b7983 */ /* 0x000ee80000100800 */
[----:B------:R-:W3:Y:S01]  /*a970*/  LDL R34, [R1+0x94] ;  /* 0x0000940001227983 */ /* 0x000ee20000100800 */
[----:B------:R-:W-:-:S02]  /*a980*/  ISETP.GE.AND P3, PT, R204, UR4, PT ;  /* 0x00000004cc007c0c */ /* 0x000fc4000bf66270 */
[----:B------:R-:W-:Y:S02]  /*a990*/  CS2R R58, SRZ ;  /* 0x00000000003a7805 */ /* 0x000fe4000001ff00 */
[----:B------:R-:W-:Y:S02]  /*a9a0*/  CS2R R60, SRZ ;  /* 0x00000000003c7805 */ /* 0x000fe4000001ff00 */
[----:B------:R-:W-:Y:S02]  /*a9b0*/  CS2R R54, SRZ ;  /* 0x0000000000367805 */ /* 0x000fe4000001ff00 */
[----:B------:R-:W-:Y:S02]  /*a9c0*/  CS2R R56, SRZ ;  /* 0x0000000000387805 */ /* 0x000fe4000001ff00 */
[----:B------:R-:W-:Y:S02]  /*a9d0*/  CS2R R50, SRZ ;  /* 0x0000000000327805 */ /* 0x000fe4000001ff00 */
[----:B------:R-:W-:-:S02]  /*a9e0*/  CS2R R52, SRZ ;  /* 0x0000000000347805 */ /* 0x000fc4000001ff00 */
[----:B------:R-:W-:Y:S01]  /*a9f0*/  CS2R R46, SRZ ;  /* 0x00000000002e7805 */ /* 0x000fe2000001ff00 */
[----:B--2-4-:R-:W-:Y:S01]  /*aa00*/  @!P3 IMAD.WIDE R20, R204, 0x2, R8 ;  /* 0x00000002cc14b825 */ /* 0x014fe200078e0208 */
[----:B------:R-:W-:-:S04]  /*aa10*/  CS2R R48, SRZ ;  /* 0x0000000000307805 */ /* 0x000fc8000001ff00 */
[----:B------:R2:W5:Y:S01]  /*aa20*/  @!P3 LD.E.64 R58, desc[UR60][R20.64] ;  /* 0x0000003c143ab980 */ /* 0x000562000c101b00 */
[----:B---3--:R-:W-:Y:S02]  /*aa30*/  ISETP.GE.AND P2, PT, R10, UR4, PT ;  /* 0x000000040a007c0c */ /* 0x008fe4000bf46270 */
[----:B------:R-:W-:Y:S02]  /*aa40*/  ISETP.GE.AND P1, PT, R6, UR4, PT ;  /* 0x0000000406007c0c */ /* 0x000fe4000bf26270 */
[----:B------:R-:W-:-:S09]  /*aa50*/  ISETP.GE.AND P0, PT, R29, UR4, PT ;  /* 0x000000041d007c0c */ /* 0x000fd2000bf06270 */
[----:B------:R-:W-:Y:S02]  /*aa60*/  @!P2 IMAD.SHL.U32 R12, R10, 0x2, RZ ;  /* 0x000000020a0ca824 */ /* 0x000fe400078e00ff */
[C---:B------:R-:W-:Y:S01]  /*aa70*/  @!P1 IMAD.SHL.U32 R4, R6.reuse, 0x2, RZ ;  /* 0x0000000206049824 */ /* 0x040fe200078e00ff */
[----:B------:R-:W-:Y:S02]  /*aa80*/  @!P1 SHF.L.U64.HI R27, R6, 0x1, R7 ;  /* 0x00000001061b9819 */ /* 0x000fe40000010207 */
[-C--:B------:R-:W-:Y:S01]  /*aa90*/  @!P2 IADD3 R14, P4, R8, R12.reuse, RZ ;  /* 0x0000000c080ea210 */ /* 0x080fe20007f9e0ff */
[----:B------:R-:W-:Y:S01]  /*aaa0*/  @!P0 IMAD.SHL.U32 R28, R29, 0x2, RZ ;  /* 0x000000021d1c8824 */ /* 0x000fe200078e00ff */
[----:B------:R-:W-:Y:S01]  /*aab0*/  @!P2 SHF.L.U64.HI R11, R10, 0x1, R11 ;  /* 0x000000010a0ba819 */ /* 0x000fe2000001020b */
[----:B------:R-:W-:Y:S01]  /*aac0*/  @!P3 IMAD.MOV.U32 R7, RZ, RZ, R26 ;  /* 0x000000ffff07b224 */ /* 0x000fe200078e001a */
[----:B0-----:R-:W-:Y:S02]  /*aad0*/  @!P3 MOV R6, R5 ;  /* 0x000000050006b202 */ /* 0x001fe40000000f00 */
[----:B------:R-:W-:-:S02]  /*aae0*/  @!P2 IADD3 R12, P6, R5, R12, RZ ;  /* 0x0000000c050ca210 */ /* 0x000fc40007fde0ff */
[-C--:B------:R-:W-:Y:S01]  /*aaf0*/  @!P1 IADD3 R10, P5, R8, R4.reuse, RZ ;  /* 0x00000004080a9210 */ /* 0x080fe20007fbe0ff */
[----:B------:R-:W-:Y:S02]  /*ab00*/  @!P2 IMAD.X R15, R9, 0x1, R11, P4 ;  /* 0x00000001090fa824 */ /* 0x000fe400020e060b */
[----:B------:R-:W-:Y:S01]  /*ab10*/  @!P3 IMAD.WIDE R24, R204, 0x2, R6 ;  /* 0x00000002cc18b825 */ /* 0x000fe200078e0206 */
[----:B------:R-:W-:Y:S02]  /*ab20*/  @!P1 IADD3 R4, P4, R5, R4, RZ ;  /* 0x0000000405049210 */ /* 0x000fe40007f9e0ff */
[----:B------:R2:W5:Y:S01]  /*ab30*/  @!P2 LD.E.64 R54, desc[UR60][R14.64] ;  /* 0x0000003c0e36a980 */ /* 0x000562000c101b00 */
[----:B------:R-:W-:Y:S01]  /*ab40*/  @!P2 IMAD.X R13, R26, 0x1, R11, P6 ;  /* 0x000000011a0da824 */ /* 0x000fe200030e060b */
[-C--:B------:R-:W-:Y:S01]  /*ab50*/  @!P0 IADD3 R6, P6, R8, R28.reuse, RZ ;  /* 0x0000001c08068210 */ /* 0x080fe20007fde0ff */
[--C-:B------:R-:W-:Y:S01]  /*ab60*/  @!P1 IMAD.X R11, R9, 0x1, R27.reuse, P5 ;  /* 0x00000001090b9824 */ /* 0x100fe200028e061b */
[----:B------:R-:W-:Y:S01]  /*ab70*/  @!P0 IADD3 R8, P5, R5, R28, RZ ;  /* 0x0000001c05088210 */ /* 0x000fe20007fbe0ff */
[----:B------:R2:W5:Y:S01]  /*ab80*/  @!P3 LD.E.64 R60, desc[UR60][R24.64] ;  /* 0x0000003c183cb980 */ /* 0x000562000c101b00 */
[----:B------:R-:W-:Y:S01]  /*ab90*/  @!P0 SHF.L.U64.HI R28, R29, 0x1, R34 ;  /* 0x000000011d1c8819 */ /* 0x000fe20000010222 */
[----:B------:R-:W-:-:S02]  /*aba0*/  @!P1 IMAD.X R5, R26, 0x1, R27, P4 ;  /* 0x000000011a059824 */ /* 0x000fc400020e061b */
[----:B------:R2:W5:Y:S01]  /*abb0*/  @!P2 LD.E.64 R56, desc[UR60][R12.64] ;  /* 0x0000003c0c38a980 */ /* 0x000562000c101b00 */
[----:B------:R-:W-:Y:S01]  /*abc0*/  @!P0 IADD3.X R7, R9, R28, RZ, P6, !PT ;  /* 0x0000001c09078210 */ /* 0x000fe200037fe4ff */
[----:B------:R-:W-:Y:S02]  /*abd0*/  @!P0 IMAD.X R9, R26, 0x1, R28, P5 ;  /* 0x000000011a098824 */ /* 0x000fe400028e061c */
[----:B------:R2:W5:Y:S04]  /*abe0*/  @!P1 LD.E.64 R50, desc[UR60][R10.64] ;  /* 0x0000003c0a329980 */ /* 0x000568000c101b00 */
[----:B------:R2:W5:Y:S04]  /*abf0*/  @!P1 LD.E.64 R52, desc[UR60][R4.64] ;  /* 0x0000003c04349980 */ /* 0x000568000c101b00 */
[----:B------:R2:W5:Y:S04]  /*ac00*/  @!P0 LD.E.64 R46, desc[UR60][R6.64] ;  /* 0x0000003c062e8980 */ /* 0x000568000c101b00 */
[----:B------:R2:W5:Y:S02]  /*ac10*/  @!P0 LD.E.64 R48, desc[UR60][R8.64] ;  /* 0x0000003c08308980 */ /* 0x000564000c101b00 */
.L_x_1667:
[----:B------:R-:W-:Y:S05]  /*ac20*/  BSYNC B1 ;  /* 0x0000000000017941 */ /* 0x000fea0003800000 */
.L_x_1666:
[----:B--2--5:R-:W-:Y:S01]  /*ac30*/  IMAD.MOV.U32 R4, RZ, RZ, R46 ;  /* 0x000000ffff047224 */ /* 0x024fe200078e002e */
[----:B------:R-:W-:Y:S01]  /*ac40*/  UMOV UR4, 0xffffffff ;  /* 0xffffffff00047882 */ /* 0x000fe20000000000 */
[----:B0-----:R-:W-:Y:S02]  /*ac50*/  IMAD.MOV.U32 R5, RZ, RZ, R47 ;  /* 0x000000ffff057224 */ /* 0x001fe400078e002f */
[----:B------:R-:W-:Y:S02]  /*ac60*/  IMAD.MOV.U32 R6, RZ, RZ, R50 ;  /* 0x000000ffff067224 */ /* 0x000fe400078e0032 */
[----:B------:R-:W-:Y:S01]  /*ac70*/  IMAD.MOV.U32 R7, RZ, RZ, R51 ;  /* 0x000000ffff077224 */ /* 0x000fe200078e0033 */
[----:B------:R-:W-:Y:S01]  /*ac80*/  PRMT R87, R5, 0x5410, R4 ;  /* 0x0000541005577816 */ /* 0x000fe20000000004 */
[----:B------:R-:W-:Y:S01]  /*ac90*/  IMAD.MOV.U32 R5, RZ, RZ, R55 ;  /* 0x000000ffff057224 */ /* 0x000fe200078e0037 */
[----:B------:R-:W-:Y:S02]  /*aca0*/  MOV R4, R54 ;  /* 0x0000003600047202 */ /* 0x000fe40000000f00 */
[----:B------:R-:W-:Y:S01]  /*acb0*/  PRMT R96, R6, 0x5410, R7 ;  /* 0x0000541006607816 */ /* 0x000fe20000000007 */
[----:B------:R-:W-:Y:S01]  /*acc0*/  IMAD.MOV.U32 R6, RZ, RZ, R58 ;  /* 0x000000ffff067224 */ /* 0x000fe200078e003a */
[----:B------:R-:W-:Y:S01]  /*acd0*/  PRMT R102, R4, 0x5410, R5 ;  /* 0x0000541004667816 */ /* 0x000fe20000000005 */
[----:B------:R-:W-:-:S02]  /*ace0*/  IMAD.MOV.U32 R7, RZ, RZ, R59 ;  /* 0x000000ffff077224 */ /* 0x000fc400078e003b */
        /* <DEDUP_REMOVED lines=11> */
[----:B------:R-:W-:-:S04]  /*ada0*/  PRMT R103, R4, 0x5410, R5 ;  /* 0x0000541004677816 */ /* 0x000fc80000000005 */
[----:B------:R-:W-:Y:S01]  /*adb0*/  PRMT R107, R6, 0x5410, R7 ;  /* 0x00005410066b7816 */ /* 0x000fe20000000007 */
[----:B------:R-:W-:Y:S06]  /*adc0*/  BRA.DIV UR4, `(.L_x_1668) ;  /* 0x00000222042c7947 */ /* 0x000fec000b800000 */
[----:B----4-:R0:W2:Y:S04]  /*add0*/  SHFL.IDX PT, R9, R32, 0x2, 0x181f ;  /* 0x00581f0020097f89 */ /* 0x0100a800000e0000 */
[----:B------:R0:W4:Y:S04]  /*ade0*/  SHFL.IDX PT, R8, R30, 0x2, 0x181f ;  /* 0x00581f001e087f89 */ /* 0x00012800000e0000 */
[----:B------:R0:W0:Y:S04]  /*adf0*/  SHFL.IDX PT, R78, R33, 0x2, 0x181f ;  /* 0x00581f00214e7f89 */ /* 0x00002800000e0000 */
[----:B------:R0:W0:Y:S02]  /*ae00*/  SHFL.IDX PT, R5, R31, 0x2, 0x181f ;  /* 0x00581f001f057f89 */ /* 0x00002400000e0000 */
.L_x_2041:
[----:B------:R-:W-:Y:S01]  /*ae10*/  IADD3 R4, R0, 0x40, RZ ;  /* 0x0000004000047810 */ /* 0x000fe20007ffe0ff */
[----:B------:R-:W-:Y:S01]  /*ae20*/  BSSY B1, `(.L_x_1669) ;  /* 0x000003c000017945 */ /* 0x000fe20003800000 */
[----:B------:R-:W-:Y:S02]  /*ae30*/  CS2R R28, SRZ ;  /* 0x00000000001c7805 */ /* 0x000fe4000001ff00 */
[----:B------:R-:W-:Y:S02]  /*ae40*/  CS2R R34, SRZ ;  /* 0x0000000000227805 */ /* 0x000fe4000001ff00 */
[----:B------:R-:W-:Y:S02]  /*ae50*/  ISETP.GE.AND P0, PT, R4, R3, PT ;  /* 0x000000030400720c */ /* 0x000fe40003f06270 */
[----:B------:R-:W-:Y:S02]  /*ae60*/  CS2R R38, SRZ ;  /* 0x0000000000267805 */ /* 0x000fe4000001ff00 */
[----:B------:R-:W-:-:S02]  /*ae70*/  CS2R R42, SRZ ;  /* 0x00000000002a7805 */ /* 0x000fc4000001ff00 */
[----:B---3--:R-:W-:Y:S02]  /*ae80*/  CS2R R26, SRZ ;  /* 0x00000000001a7805 */ /* 0x008fe4000001ff00 */
[----:B------:R-:W-:Y:S02]  /*ae90*/  CS2R R36, SRZ ;  /* 0x0000000000247805 */ /* 0x000fe4000001ff00 */
[----:B------:R-:W-:Y:S02]  /*aea0*/  CS2R R40, SRZ ;  /* 0x0000000000287805 */ /* 0x000fe4000001ff00 */
[----:B------:R-:W-:Y:S01]  /*aeb0*/  CS2R R44, SRZ ;  /* 0x00000000002c7805 */ /* 0x000fe2000001ff00 */
[----:B------:R-:W-:Y:S06]  /*aec0*/  @P0 BRA `(.L_x_1670) ;  /* 0x0000000000c40947 */ /* 0x000fec0003800000 */
        /* <DEDUP_REMOVED lines=11> */
[----:B------:R-:W-:-:S05]  /*af80*/  CS2R R40, SRZ ;  /* 0x0000000000287805 */ /* 0x000fca000001ff00 */
[----:B--2-4-:R-:W-:Y:S01]  /*af90*/  @!P3 IMAD.WIDE R20, R204, 0x2, R8 ;  /* 0x00000002cc14b825 */ /* 0x014fe200078e0208 */
[----:B------:R-:W-:Y:S02]  /*afa0*/  CS2R R34, SRZ ;  /* 0x0000000000227805 */ /* 0x000fe4000001ff00 */
[----:B------:R-:W-:Y:S02]  /*afb0*/  CS2R R36, SRZ ;  /* 0x0000000000247805 */ /* 0x000fe4000001ff00 */
[----:B------:R-:W-:Y:S01]  /*afc0*/  CS2R R28, SRZ ;  /* 0x00000000001c7805 */ /* 0x000fe2000001ff00 */
[----:B------:R2:W5:Y:S01]  /*afd0*/  @!P3 LD.E.64 R42, desc[UR60][R20.64] ;  /* 0x0000003c142ab980 */ /* 0x000562000c101b00 */
[----:B---3--:R-:W-:Y:S02]  /*afe0*/  ISETP.GE.AND P2, PT, R10, UR4, PT ;  /* 0x000000040a007c0c */ /* 0x008fe4000bf46270 */
[----:B------:R-:W-:Y:S02]  /*aff0*/  ISETP.GE.AND P1, PT, R6, UR4, PT ;  /* 0x0000000406007c0c */ /* 0x000fe4000bf26270 */
[----:B------:R-:W-:-:S09]  /*b000*/  ISETP.GE.AND P0, PT, R79, UR4, PT ;  /* 0x000000044f007c0c */ /* 0x000fd2000bf06270 */
[----:B------:R-:W-:Y:S02]  /*b010*/  @!P2 IMAD.SHL.U32 R12, R10, 0x2, RZ ;  /* 0x000000020a0ca824 */ /* 0x000fe400078e00ff */
[----:B------:R-:W-:-:S03]  /*b020*/  @!P1 IMAD.SHL.U32 R4, R6, 0x2, RZ ;  /* 0x0000000206049824 */ /* 0x000fc600078e00ff */
[-C--:B------:R-:W-:Y:S02]  /*b030*/  @!P2 IADD3 R14, P4, R8, R12.reuse, RZ ;  /* 0x0000000c080ea210 */ /* 0x080fe40007f9e0ff */
[----:B------:R-:W-:Y:S01]  /*b040*/  @!P2 SHF.L.U64.HI R11, R10, 0x1, R11 ;  /* 0x000000010a0ba819 */ /* 0x000fe2000001020b */
[----:B------:R-:W-:Y:S01]  /*b050*/  @!P0 IMAD.SHL.U32 R27, R79, 0x2, RZ ;  /* 0x000000024f1b8824 */ /* 0x000fe200078e00ff */
[----:B------:R-:W-:Y:S01]  /*b060*/  @!P1 SHF.L.U64.HI R26, R6, 0x1, R7 ;  /* 0x00000001061a9819 */ /* 0x000fe20000010207 */
[----:B0-----:R-:W-:Y:S01]  /*b070*/  @!P3 IMAD.MOV.U32 R6, RZ, RZ, R5 ;  /* 0x000000ffff06b224 */ /* 0x001fe200078e0005 */
[----:B------:R-:W-:Y:S01]  /*b080*/  @!P2 IADD3 R12, P6, R5, R12, RZ ;  /* 0x0000000c050ca210 */ /* 0x000fe20007fde0ff */
[----:B------:R-:W-:Y:S01]  /*b090*/  @!P3 IMAD.MOV.U32 R7, RZ, RZ, R78 ;  /* 0x000000ffff07b224 */ /* 0x000fe200078e004e */
[----:B------:R-:W-:Y:S02]  /*b0a0*/  @!P1 IADD3 R10, P5, R8, R4, RZ ;  /* 0x00000004080a9210 */ /* 0x000fe40007fbe0ff */
[----:B------:R-:W-:Y:S01]  /*b0b0*/  @!P2 IADD3.X R15, R9, R11, RZ, P4, !PT ;  /* 0x0000000b090fa210 */ /* 0x000fe200027fe4ff */
[----:B------:R-:W-:-:S04]  /*b0c0*/  @!P3 IMAD.WIDE R24, R204, 0x2, R6 ;  /* 0x00000002cc18b825 */ /* 0x000fc800078e0206 */
[----:B------:R-:W-:Y:S01]  /*b0d0*/  @!P2 IMAD.X R13, R78, 0x1, R11, P6 ;  /* 0x000000014e0da824 */ /* 0x000fe200030e060b */
[-C--:B------:R-:W-:Y:S01]  /*b0e0*/  @!P0 IADD3 R6, P6, R8, R27.reuse, RZ ;  /* 0x0000001b08068210 */ /* 0x080fe20007fde0ff */
[----:B------:R-:W-:Y:S01]  /*b0f0*/  @!P1 IMAD.X R11, R9, 0x1, R26, P5 ;  /* 0x00000001090b9824 */ /* 0x000fe200028e061a */
        /* <DEDUP_REMOVED lines=8> */
[----:B------:R-:W-:Y:S01]  /*b180*/  @!P0 IMAD.X R9, R78, 0x1, R27, P5 ;  /* 0x000000014e098824 */ /* 0x000fe200028e061b */
[----:B------:R-:W-:Y:S02]  /*b190*/  CS2R R26, SRZ ;  /* 0x00000000001a7805 */ /* 0x000fe4000001ff00 */
[----:B------:R2:W5:Y:S04]  /*b1a0*/  @!P1 LD.E.64 R34, desc[UR60][R10.64] ;  /* 0x0000003c0a229980 */ /* 0x000568000c101b00 */
[----:B------:R2:W5:Y:S04]  /*b1b0*/  @!P1 LD.E.64 R36, desc[UR60][R4.64] ;  /* 0x0000003c04249980 */ /* 0x000568000c101b00 */
[----:B------:R2:W5:Y:S04]  /*b1c0*/  @!P0 LD.E.64 R28, desc[UR60][R6.64] ;  /* 0x0000003c061c8980 */ /* 0x000568000c101b00 */
[----:B------:R2:W5:Y:S02]  /*b1d0*/  @!P0 LD.E.64 R26, desc[UR60][R8.64] ;  /* 0x0000003c081a8980 */ /* 0x000564000c101b00 */
.L_x_1670:
[----:B------:R-:W-:Y:S05]  /*b1e0*/  BSYNC B1 ;  /* 0x0000000000017941 */ /* 0x000fea0003800000 */
.L_x_1669:
[----:B0-2--5:R-:W-:Y:S01]  /*b1f0*/  IMAD.MOV.U32 R5, RZ, RZ, R29 ;  /* 0x000000ffff057224 */ /* 0x025fe200078e001d */
[----:B------:R-:W-:Y:S01]  /*b200*/  MOV R4, R28 ;  /* 0x0000001c00047202 */ /* 0x000fe20000000f00 */
[----:B------:R-:W-:Y:S01]  /*b210*/  IMAD.MOV.U32 R6, RZ, RZ, R34 ;  /* 0x000000ffff067224 */ /* 0x000fe200078e0022 */
[----:B------:R-:W-:Y:S01]  /*b220*/  UMOV UR4, 0xffffffff ;  /* 0xffffffff00047882 */ /* 0x000fe20000000000 */
        /* <DEDUP_REMOVED lines=11> */
[----:B------:R-:W-:Y:S02]  /*b2e0*/  IMAD.MOV.U32 R7, RZ, RZ, R26 ;  /* 0x000000ffff077224 */ /* 0x000fe400078e001a */
[----:B------:R-:W-:Y:S01]  /*b2f0*/  IMAD.MOV.U32 R6, RZ, RZ, R27 ;  /* 0x000000ffff067224 */ /* 0x000fe200078e001b */
[----:B------:R-:W-:Y:S01]  /*b300*/  PRMT R84, R5, 0x5410, R4 ;  /* 0x0000541005547816 */ /* 0x000fe20000000004 */
[----:B------:R-:W-:Y:S02]  /*b310*/  IMAD.MOV.U32 R5, RZ, RZ, R44 ;  /* 0x000000ffff057224 */ /* 0x000fe400078e002c */
[----:B------:R-:W-:Y:S01]  /*b320*/  IMAD.MOV.U32 R4, RZ, RZ, R45 ;  /* 0x000000ffff047224 */ /* 0x000fe200078e002d */
[----:B------:R-:W-:Y:S01]  /*b330*/  PRMT R82, R7, 0x5410, R6 ;  /* 0x0000541007527816 */ /* 0x000fe20000000006 */
[----:B------:R-:W-:Y:S01]  /*b340*/  IMAD.MOV.U32 R6, RZ, RZ, R41 ;  /* 0x000000ffff067224 */ /* 0x000fe200078e0029 */
[----:B------:R-:W-:-:S02]  /*b350*/  MOV R7, R40 ;  /* 0x0000002800077202 */ /* 0x000fc40000000f00 */
[----:B------:R-:W-:Y:S02]  /*b360*/  PRMT R100, R5, 0x5410, R4 ;  /* 0x0000541005647816 */ /* 0x000fe40000000004 */
[----:B------:R-:W-:Y:S02]  /*b370*/  CS2R R4, SRZ ;  /* 0x0000000000047805 */ /* 0x000fe4000001ff00 */
[----:B------:R-:W-:Y:S01]  /*b380*/  PRMT R89, R7, 0x5410, R6 ;  /* 0x0000541007597816 */ /* 0x000fe20000000006 */
[----:B------:R-:W-:Y:S06]  /*b390*/  BRA.DIV UR4, `(.L_x_1671) ;  /* 0x0000021e042c7947 */ /* 0x000fec000b800000 */
[----:B------:R0:W2:Y:S04]  /*b3a0*/  SHFL.IDX PT, R78, R32, 0x3, 0x181f ;  /* 0x00781f00204e7f89 */ /* 0x0000a800000e0000 */
[----:B------:R0:W3:Y:S04]  /*b3b0*/  SHFL.IDX PT, R80, R30, 0x3, 0x181f ;  /* 0x00781f001e507f89 */ /* 0x0000e800000e0000 */
[----:B------:R0:W0:Y:S04]  /*b3c0*/  SHFL.IDX PT, R79, R33, 0x3, 0x181f ;  /* 0x00781f00214f7f89 */ /* 0x00002800000e0000 */
[----:B------:R0:W0:Y:S02]  /*b3d0*/  SHFL.IDX PT, R12, R31, 0x3, 0x181f ;  /* 0x00781f001f0c7f89 */ /* 0x00002400000e0000 */
.L_x_2047:
[----:B------:R-:W-:Y:S01]  /*b3e0*/  VIADD R0, R0, 0x60 ;  /* 0x0000006000007836 */ /* 0x000fe20000000000 */
[----:B------:R-:W-:Y:S01]  /*b3f0*/  BSSY B1, `(.L_x_1672) ;  /* 0x000003d000017945 */ /* 0x000fe20003800000 */
[----:B------:R-:W-:Y:S02]  /*b400*/  CS2R R6, SRZ ;  /* 0x0000000000067805 */ /* 0x000fe4000001ff00 */
[----:B------:R-:W-:Y:S02]  /*b410*/  CS2R R20, SRZ ;  /* 0x0000000000147805 */ /* 0x000fe4000001ff00 */
[----:B01----:R-:W-:Y:S02]  /*b420*/  CS2R R30, SRZ ;  /* 0x00000000001e7805 */ /* 0x003fe4000001ff00 */
[----:B------:R-:W-:Y:S02]  /*b430*/  ISETP.GE.AND P0, PT, R0, R3, PT ;  /* 0x000000030000720c */ /* 0x000fe40003f06270 */
[----:B----4-:R-:W-:-:S02]  /*b440*/  CS2R R8, SRZ ;  /* 0x0000000000087805 */ /* 0x010fc4000001ff00 */
[----:B------:R-:W-:Y:S02]  /*b450*/  CS2R R10, SRZ ;  /* 0x00000000000a7805 */ /* 0x000fe4000001ff00 */
[----:B------:R-:W-:Y:S02]  /*b460*/  CS2R R24, SRZ ;  /* 0x0000000000187805 */ /* 0x000fe4000001ff00 */
[----:B------:R-:W-:-:S05]  /*b470*/  CS2R R32, SRZ ;  /* 0x0000000000207805 */ /* 0x000fca000001ff00 */
[----:B------:R-:W-:Y:S05]  /*b480*/  @P0 BRA `(.L_x_1673) ;  /* 0x0000000000cc0947 */ /* 0x000fea0003800000 */
[----:B------:R-:W4:Y:S01]  /*b490*/  LDL R90, [R1+0x30] ;  /* 0x00003000015a7983 */ /* 0x000f220000100800 */
        /* <DEDUP_REMOVED lines=8> */
[----:B------:R-:W-:-:S09]  /*b520*/  CS2R R30, SRZ ;  /* 0x00000000001e7805 */ /* 0x000fd2000001ff00 */
[----:B---3--:R-:W-:Y:S01]  /*b530*/  @!P2 MOV R4, R80 ;  /* 0x000000500004a202 */ /* 0x008fe20000000f00 */
[----:B--2---:R-:W-:Y:S02]  /*b540*/  @!P2 IMAD.MOV.U32 R5, RZ, RZ, R78 ;  /* 0x000000ffff05a224 */ /* 0x004fe400078e004e */
[----:B------:R-:W-:Y:S02]  /*b550*/  @!P2 IMAD.MOV.U32 R6, RZ, RZ, R12 ;  /* 0x000000ffff06a224 */ /* 0x000fe400078e000c */
[----:B------:R-:W-:Y:S02]  /*b560*/  @!P2 IMAD.MOV.U32 R7, RZ, RZ, R79 ;  /* 0x000000ffff07a224 */ /* 0x000fe400078e004f */
[----:B------:R-:W-:-:S04]  /*b570*/  @!P2 IMAD.WIDE R8, R204, 0x2, R4 ;  /* 0x00000002cc08a825 */ /* 0x000fc800078e0204 */
[----:B------:R-:W-:Y:S01]  /*b580*/  @!P2 IMAD.WIDE R6, R204, 0x2, R6 ;  /* 0x00000002cc06a825 */ /* 0x000fe200078e0206 */
[----:B------:R-:W-:Y:S01]  /*b590*/  CS2R R20, SRZ ;  /* 0x0000000000147805 */ /* 0x000fe2000001ff00 */
[----:B------:R0:W5:Y:S04]  /*b5a0*/  @!P2 LD.E.64 R30, desc[UR60][R8.64] ;  /* 0x0000003c081ea980 */ /* 0x000168000c101b00 */
[----:B------:R1:W5:Y:S01]  /*b5b0*/  @!P2 LD.E.64 R32, desc[UR60][R6.64] ;  /* 0x0000003c0620a980 */ /* 0x000362000c101b00 */
[----:B------:R-:W-:Y:S02]  /*b5c0*/  CS2R R24, SRZ ;  /* 0x0000000000187805 */ /* 0x000fe4000001ff00 */
[----:B----4-:R-:W-:Y:S02]  /*b5d0*/  ISETP.GE.AND P3, PT, R90, UR4, PT ;  /* 0x000000045a007c0c */ /* 0x010fe4000bf66270 */
[----:B------:R-:W-:-:S11]  /*b5e0*/  ISETP.GE.AND P0, PT, R13, UR4, PT ;  /* 0x000000040d007c0c */ /* 0x000fd6000bf06270 */
[C---:B------:R-:W-:Y:S01]  /*b5f0*/  @!P3 IMAD.SHL.U32 R0, R90.reuse, 0x2, RZ ;  /* 0x000000025a00b824 */ /* 0x040fe200078e00ff */
[----:B------:R-:W-:-:S04]  /*b600*/  @!P3 SHF.L.U64.HI R10, R90, 0x1, R91 ;  /* 0x000000015a0ab819 */ /* 0x000fc8000001025b */
[----:B------:R-:W-:Y:S01]  /*b610*/  @!P3 IADD3 R4, P1, R80, R0, RZ ;  /* 0x000000005004b210 */ /* 0x000fe20007f3e0ff */
[----:B0-----:R-:W-:-:S04]  /*b620*/  @!P0 IMAD.SHL.U32 R8, R13, 0x2, RZ ;  /* 0x000000020d088824 */ /* 0x001fc800078e00ff */
[----:B------:R-:W-:Y:S01]  /*b630*/  @!P3 IMAD.X R5, R78, 0x1, R10, P1 ;  /* 0x000000014e05b824 */ /* 0x000fe200008e060a */
[----:B-1----:R-:W-:Y:S02]  /*b640*/  @!P3 IADD3 R6, P1, R12, R0, RZ ;  /* 0x000000000c06b210 */ /* 0x002fe40007f3e0ff */
[----:B------:R-:W-:Y:S02]  /*b650*/  @!P0 SHF.L.U64.HI R0, R13, 0x1, R85 ;  /* 0x000000010d008819 */ /* 0x000fe40000010255 */
[----:B------:R-:W-:Y:S01]  /*b660*/  @!P3 IADD3.X R7, R79, R10, RZ, P1, !PT ;  /* 0x0000000a4f07b210 */ /* 0x000fe20000ffe4ff */
[----:B------:R0:W5:Y:S01]  /*b670*/  @!P3 LD.E.64 R20, desc[UR60][R4.64] ;  /* 0x0000003c0414b980 */ /* 0x000162000c101b00 */
[----:B------:R-:W-:-:S03]  /*b680*/  ISETP.GE.AND P2, PT, R14, UR4, PT ;  /* 0x000000040e007c0c */ /* 0x000fc6000bf46270 */
[----:B------:R1:W5:Y:S01]  /*b690*/  @!P3 LD.E.64 R24, desc[UR60][R6.64] ;  /* 0x0000003c0618b980 */ /* 0x000362000c101b00 */
[----:B0-----:R-:W-:Y:S02]  /*b6a0*/  @!P0 IADD3 R4, P1, R80, R8, RZ ;  /* 0x0000000850048210 */ /* 0x001fe40007f3e0ff */
[----:B-1----:R-:W-:-:S03]  /*b6b0*/  CS2R R6, SRZ ;  /* 0x0000000000067805 */ /* 0x002fc6000001ff00 */
[----:B------:R-:W-:-:S05]  /*b6c0*/  @!P0 IMAD.X R5, R78, 0x1, R0, P1 ;  /* 0x000000014e058824 */ /* 0x000fca00008e0600 */
[----:B------:R0:W5:Y:S01]  /*b6d0*/  @!P0 LD.E.64 R6, desc[UR60][R4.64] ;  /* 0x0000003c04068980 */ /* 0x000162000c101b00 */
[----:B------:R-:W-:Y:S01]  /*b6e0*/  CS2R R10, SRZ ;  /* 0x00000000000a7805 */ /* 0x000fe2000001ff00 */
[----:B------:R-:W-:Y:S01]  /*b6f0*/  @!P2 IMAD.SHL.U32 R13, R14, 0x2, RZ ;  /* 0x000000020e0da824 */ /* 0x000fe200078e00ff */
[----:B0-----:R-:W-:-:S05]  /*b700*/  @!P0 IADD3 R4, P1, R12, R8, RZ ;  /* 0x000000080c048210 */ /* 0x001fca0007f3e0ff */
[----:B------:R-:W-:Y:S01]  /*b710*/  @!P0 IMAD.X R5, R79, 0x1, R0, P1 ;  /* 0x000000014f058824 */ /* 0x000fe200008e0600 */
[----:B------:R-:W-:-:S04]  /*b720*/  @!P2 SHF.L.U64.HI R0, R14, 0x1, R15 ;  /* 0x000000010e00a819 */ /* 0x000fc8000001020f */
[----:B------:R0:W5:Y:S01]  /*b730*/  @!P0 LD.E.64 R10, desc[UR60][R4.64] ;  /* 0x0000003c040a8980 */ /* 0x000162000c101b00 */
[-C--:B------:R-:W-:Y:S02]  /*b740*/  @!P2 IADD3 R8, P0, R80, R13.reuse, RZ ;  /* 0x0000000d5008a210 */ /* 0x080fe40007f1e0ff */
[----:B------:R-:W-:-:S03]  /*b750*/  @!P2 IADD3 R12, P1, R12, R13, RZ ;  /* 0x0000000d0c0ca210 */ /* 0x000fc60007f3e0ff */
[--C-:B------:R-:W-:Y:S01]  /*b760*/  @!P2 IMAD.X R9, R78, 0x1, R0.reuse, P0 ;  /* 0x000000014e09a824 */ /* 0x100fe200000e0600 */
[----:B0-----:R-:W-:Y:S01]  /*b770*/  CS2R R4, SRZ ;  /* 0x0000000000047805 */ /* 0x001fe2000001ff00 */
[----:B------:R-:W-:-:S05]  /*b780*/  @!P2 IMAD.X R13, R79, 0x1, R0, P1 ;  /* 0x000000014f0da824 */ /* 0x000fca00008e0600 */
[----:B------:R0:W5:Y:S02]  /*b790*/  @!P2 LD.E.64 R4, desc[UR60][R8.64] ;  /* 0x0000003c0804a980 */ /* 0x000164000c101b00 */
[----:B0-----:R-:W-:-:S06]  /*b7a0*/  CS2R R8, SRZ ;  /* 0x0000000000087805 */ /* 0x001fcc000001ff00 */
[----:B------:R0:W5:Y:S02]  /*b7b0*/  @!P2 LD.E.64 R8, desc[UR60][R12.64] ;  /* 0x0000003c0c08a980 */ /* 0x000164000c101b00 */
.L_x_1673:
[----:B------:R-:W-:Y:S05]  /*b7c0*/  BSYNC B1 ;  /* 0x0000000000017941 */ /* 0x000fea0003800000 */
.L_x_1672:
[----:B0-----:R-:W4:Y:S01]  /*b7d0*/  LDL R12, [R1+0x8c] ;  /* 0x00008c00010c7983 */ /* 0x001f220000100800 */
[----:B------:R-:W-:Y:S01]  /*b7e0*/  BSSY B1, `(.L_x_1674) ;  /* 0x0000007000017945 */ /* 0x000fe20003800000 */
[----:B----4-:R-:W-:-:S04]  /*b7f0*/  LEA.HI R0, R12, R12, RZ, 0x1 ;  /* 0x0000000c0c007211 */ /* 0x010fc800078f08ff */
[----:B------:R-:W-:-:S04]  /*b800*/  LOP3.LUT R0, R0, 0xfffffffe, RZ, 0xc0, !PT ;  /* 0xfffffffe00007812 */ /* 0x000fc800078ec0ff */
[----:B------:R-:W-:-:S04]  /*b810*/  IADD3 R0, R12, -R0, RZ ;  /* 0x800000000c007210 */ /* 0x000fc80007ffe0ff */
[----:B------:R-:W-:-:S04]  /*b820*/  SHF.L.U32 R0, R0, 0x1f, RZ ;  /* 0x0000001f00007819 */ /* 0x000fc800000006ff */
[----:B------:R-:W0:Y:S02]  /*b830*/  SYNCS.PHASECHK.TRANS64.TRYWAIT P0, [R17+URZ+0x30800], R0 ;  /* 0x03080000110075a7 */ /* 0x000e24000800017f */
[----:B0-----:R-:W-:Y:S05]  /*b840*/  @!P0 BRA `(.L_x_1675) ;  /* 0x0000021800748947 */ /* 0x001fea0003800000 */
.L_x_2048:
[----:B------:R-:W-:Y:S05]  /*b850*/  BSYNC B1 ;  /* 0x0000000000017941 */ /* 0x000fea0003800000 */
.L_x_1674:
[----:B------:R-:W4:Y:S04]  /*b860*/  LDL R13, [R1+0x58] ;  /* 0x00005800010d7983 */ /* 0x000f280000100800 */
[----:B------:R-:W4:Y:S01]  /*b870*/  LDL R113, [R1+0xc] ;  /* 0x00000c0001717983 */ /* 0x000f220000100800 */
[----:B-----5:R-:W-:Y:S01]  /*b880*/  IMAD.MOV.U32 R12, RZ, RZ, R4 ;  /* 0x000000ffff0c7224 */ /* 0x020fe200078e0004 */
[----:B------:R-:W-:Y:S01]  /*b890*/  BSSY B1, `(.L_x_1676) ;  /* 0x00000d7000017945 */ /* 0x000fe20003800000 */
[----:B0-----:R-:W-:-:S05]  /*b8a0*/  IMAD.MOV.U32 R0, RZ, RZ, R5 ;  /* 0x000000ffff007224 */ /* 0x001fca00078e0005 */
[----:B------:R-:W-:Y:S01]  /*b8b0*/  PRMT R79, R0, 0x5410, R12 ;  /* 0x00005410004f7816 */ /* 0x000fe2000000000c */
[----:B------:R-:W-:Y:S02]  /*b8c0*/  IMAD.MOV.U32 R12, RZ, RZ, R6 ;  /* 0x000000ffff0c7224 */ /* 0x000fe400078e0006 */
[----:B------:R-:W-:-:S05]  /*b8d0*/  IMAD.MOV.U32 R0, RZ, RZ, R7 ;  /* 0x000000ffff007224 */ /* 0x000fca00078e0007 */
[----:B---3--:R-:W-:Y:S01]  /*b8e0*/  PRMT R80, R12, 0x5410, R0 ;  /* 0x000054100c507816 */ /* 0x008fe20000000000 */
        /* <DEDUP_REMOVED lines=8> */
[----:B--2---:R-:W-:Y:S01]  /*b970*/  PRMT R78, R0, 0x5410, R12 ;  /* 0x00005410004e7816 */ /* 0x004fe2000000000c */
[----:B------:R-:W-:Y:S01]  /*b980*/  IMAD.MOV.U32 R12, RZ, RZ, R10 ;  /* 0x000000ffff0c7224 */ /* 0x000fe200078e000a */
[----:B------:R-:W-:-:S04]  /*b990*/  MOV R0, R11 ;  /* 0x0000000b00007202 */ /* 0x000fc80000000f00 */
[----:B------:R-:W-:Y:S01]  /*b9a0*/  PRMT R85, R12, 0x5410, R0 ;  /* 0x000054100c557816 */ /* 0x000fe20000000000 */
[----:B------:R-:W-:Y:S01]  /*b9b0*/  IMAD.MOV.U32 R12, RZ, RZ, R24 ;  /* 0x000000ffff0c7224 */ /* 0x000fe200078e0018 */
[----:B----4-:R-:W-:Y:S01]  /*b9c0*/  VIADDMNMX R0, R3, -R13, 0x80, PT ;  /* 0x0000008003007446 */ /* 0x010fe2000380090d */
[----:B------:R-:W-:-:S03]  /*b9d0*/  IMAD.MOV.U32 R3, RZ, RZ, R25 ;  /* 0x000000ffff037224 */ /* 0x000fc600078e0019 */
[----:B------:R-:W-:Y:S02]  /*b9e0*/  ISETP.GE.AND P0, PT, R113, R0, PT ;  /* 0x000000007100720c */ /* 0x000fe40003f06270 */
[----:B------:R-:W-:Y:S01]  /*b9f0*/  PRMT R95, R12, 0x5410, R3 ;  /* 0x000054100c5f7816 */ /* 0x000fe20000000003 */
[----:B------:R-:W-:Y:S02]  /*ba00*/  IMAD.MOV.U32 R12, RZ, RZ, R32 ;  /* 0x000000ffff0c7224 */ /* 0x000fe400078e0020 */
[----:B------:R-:W-:-:S03]  /*ba10*/  IMAD.MOV.U32 R3, RZ, RZ, R33 ;  /* 0x000000ffff037224 */ /* 0x000fc600078e0021 */
[----:B------:R-:W-:Y:S02]  /*ba20*/  PRMT R104, R12, 0x7610, R104 ;  /* 0x000076100c687816 */ /* 0x000fe40000000068 */
[----:B------:R-:W-:-:S03]  /*ba30*/  PRMT R105, R3, 0x7610, R105 ;  /* 0x0000761003697816 */ /* 0x000fc60000000069 */
[----:B------:R-:W-:Y:S05]  /*ba40*/  @P0 BRA `(.L_x_1677) ;  /* 0x0000000800ec0947 */ /* 0x000fea0003800000 */
[----:B------:R0:W5:Y:S01]  /*ba50*/  LDL R114, [R1+0x70] ;  /* 0x0000700001727983 */ /* 0x0001620000100800 */
[----:B------:R-:W1:Y:S01]  /*ba60*/  LDC R108, c[0x0][0x3f4] ;  /* 0x0000fd00ff6c7b82 */ /* 0x000e620000000800 */
[----:B------:R-:W-:Y:S01]  /*ba70*/  BSSY B2, `(.L_x_1678) ;  /* 0x000002d000027945 */ /* 0x000fe20003800000 */
[----:B-1----:R-:W-:-:S13]  /*ba80*/  ISETP.GE.AND P0, PT, R204, R108, PT ;  /* 0x0000006ccc00720c */ /* 0x002fda0003f06270 */
[----:B0-----:R-:W-:Y:S05]  /*ba90*/  @P0 BRA `(.L_x_1679) ;  /* 0x0000000000a80947 */ /* 0x001fea0003800000 */
[----:B-----5:R-:W0:Y:S01]  /*baa0*/  LDS.128 R12, [R114] ;  /* 0x00000000720c7984 */ /* 0x020e220000000c00 */
[--C-:B------:R-:W-:Y:S02]  /*bab0*/  SHF.R.U64 R3, R74, 0x10, R75.reuse ;  /* 0x000000104a037819 */ /* 0x100fe4000000124b */
[----:B------:R-:W-:Y:S02]  /*bac0*/  SHF.R.U32.HI R74, RZ, 0x10, R75 ;  /* 0x00000010ff4a7819 */ /* 0x000fe4000001164b */
[--C-:B------:R-:W-:Y:S01]  /*bad0*/  SHF.R.U32.HI R75, RZ, 0x10, R77.reuse ;  /* 0x00000010ff4b7819 */ /* 0x100fe2000001164d */
[----:B------:R-:W-:Y:S01]  /*bae0*/  HADD2.F32 R3, -RZ, R3.H0_H0 ;  /* 0x20000003ff037230 */ /* 0x000fe20000004100 */
[----:B------:R-:W-:Y:S01]  /*baf0*/  SHF.R.U64 R76, R76, 0x10, R77 ;  /* 0x000000104c4c7819 */ /* 0x000fe2000000124d */
[----:B------:R-:W-:Y:S02]  /*bb00*/  HADD2.F32 R77, -RZ, R74.H0_H0 ;  /* 0x2000004aff4d7230 */ /* 0x000fe40000004100 */
[----:B------:R-:W-:-:S02]  /*bb10*/  HADD2.F32 R75, -RZ, R75.H0_H0 ;  /* 0x2000004bff4b7230 */ /* 0x000fc40000004100 */
[----:B------:R-:W-:Y:S02]  /*bb20*/  HADD2.F32 R76, -RZ, R76.H0_H0 ;  /* 0x2000004cff4c7230 */ /* 0x000fe40000004100 */
[--C-:B0-----:R-:W-:Y:S02]  /*bb30*/  HADD2.F32 R90, -RZ, R15.reuse.H1_H1 ;  /* 0x3000000fff5a7230 */ /* 0x101fe40000004100 */
[----:B------:R-:W-:-:S03]  /*bb40*/  HADD2.F32 R74, -RZ, R15.H0_H0 ;  /* 0x2000000fff4a7230 */ /* 0x000fc60000004100 */
[C---:B------:R-:W-:Y:S01]  /*bb50*/  FMUL.FTZ R15, R90.reuse, R75 ;  /* 0x0000004b5a0f7220 */ /* 0x040fe20000410000 */
[----:B------:R-:W-:-:S03]  /*bb60*/  FMUL.FTZ R90, R90, R77 ;  /* 0x0000004d5a5a7220 */ /* 0x000fc60000410000 */
[C---:B------:R-:W-:Y:S01]  /*bb70*/  FFMA.FTZ R15, R74.reuse, R77, -R15 ;  /* 0x0000004d4a0f7223 */ /* 0x040fe2000001080f */
[----:B------:R-:W-:Y:S01]  /*bb80*/  FFMA.FTZ R75, R74, R75, R90 ;  /* 0x0000004b4a4b7223 */ /* 0x000fe2000001005a */
[--C-:B------:R-:W-:Y:S02]  /*bb90*/  HADD2.F32 R90, -RZ, R92.reuse.H0_H0 ;  /* 0x2000005cff5a7230 */ /* 0x100fe40000004100 */
[----:B------:R-:W-:Y:S02]  /*bba0*/  HADD2.F32 R74, -RZ, R92.H1_H1 ;  /* 0x3000005cff4a7230 */ /* 0x000fe40000004100 */
[--C-:B------:R-:W-:Y:S01]  /*bbb0*/  HADD2.F32 R92, -RZ, R12.reuse.H1_H1 ;  /* 0x3000000cff5c7230 */ /* 0x100fe20000004100 */
[----:B------:R-:W-:Y:S01]  /*bbc0*/  F2FP.F16.F32.PACK_AB R15, R75, R15 ;  /* 0x0000000f4b0f723e */ /* 0x000fe200000000ff */
[----:B------:R-:W-:-:S03]  /*bbd0*/  HADD2.F32 R77, -RZ, R12.H0_H0 ;  /* 0x2000000cff4d7230 */ /* 0x000fc60000004100 */
[C---:B------:R-:W-:Y:S01]  /*bbe0*/  FMUL.FTZ R12, R92.reuse, R74 ;  /* 0x0000004a5c0c7220 */ /* 0x040fe20000410000 */
[----:B------:R-:W-:-:S03]  /*bbf0*/  FMUL.FTZ R92, R92, R90 ;  /* 0x0000005a5c5c7220 */ /* 0x000fc60000410000 */
[C---:B------:R-:W-:Y:S01]  /*bc00*/  FFMA.FTZ R12, R77.reuse, R90, -R12 ;  /* 0x0000005a4d0c7223 */ /* 0x040fe2000001080c */
[----:B------:R-:W-:Y:S01]  /*bc10*/  FFMA.FTZ R74, R77, R74, R92 ;  /* 0x0000004a4d4a7223 */ /* 0x000fe2000001005c */
[----:B------:R-:W-:Y:S02]  /*bc20*/  HADD2.F32 R77, -RZ, R94.H1_H1 ;  /* 0x3000005eff4d7230 */ /* 0x000fe40000004100 */
[----:B------:R-:W-:Y:S02]  /*bc30*/  HADD2.F32 R92, -RZ, R14.H1_H1 ;  /* 0x3000000eff5c7230 */ /* 0x000fe40000004100 */
[----:B------:R-:W-:Y:S01]  /*bc40*/  HADD2.F32 R90, -RZ, R94.H0_H0 ;  /* 0x2000005eff5a7230 */ /* 0x000fe20000004100 */
[----:B------:R-:W-:Y:S01]  /*bc50*/  F2FP.F16.F32.PACK_AB R12, R74, R12 ;  /* 0x0000000c4a0c723e */ /* 0x000fe200000000ff */
[----:B------:R-:W-:Y:S02]  /*bc60*/  HADD2.F32 R14, -RZ, R14.H0_H0 ;  /* 0x2000000eff0e7230 */ /* 0x000fe40000004100 */
[C---:B------:R-:W-:Y:S01]  /*bc70*/  FMUL.FTZ R94, R92.reuse, R77 ;  /* 0x0000004d5c5e7220 */ /* 0x040fe20000410000 */
[----:B------:R-:W-:-:S03]  /*bc80*/  FMUL.FTZ R92, R92, R90 ;  /* 0x0000005a5c5c7220 */ /* 0x000fc60000410000 */
[C---:B------:R-:W-:Y:S01]  /*bc90*/  FFMA.FTZ R94, R14.reuse, R90, -R94 ;  /* 0x0000005a0e5e7223 */ /* 0x040fe2000001085e */
[----:B------:R-:W-:Y:S01]  /*bca0*/  FFMA.FTZ R14, R14, R77, R92 ;  /* 0x0000004d0e0e7223 */ /* 0x000fe2000001005c */
[--C-:B------:R-:W-:Y:S02]  /*bcb0*/  HADD2.F32 R77, -RZ, R13.reuse.H1_H1 ;  /* 0x3000000dff4d7230 */ /* 0x100fe40000004100 */
[----:B------:R-:W-:Y:S02]  /*bcc0*/  HADD2.F32 R13, -RZ, R13.H0_H0 ;  /* 0x2000000dff0d7230 */ /* 0x000fe40000004100 */
[----:B------:R-:W-:Y:S01]  /*bcd0*/  F2FP.F16.F32.PACK_AB R14, R14, R94 ;  /* 0x0000005e0e0e723e */ /* 0x000fe200000000ff */
[C---:B------:R-:W-:Y:S01]  /*bce0*/  FMUL.FTZ R90, R77.reuse, R76 ;  /* 0x0000004c4d5a7220 */ /* 0x040fe20000410000 */
[----:B------:R-:W-:-:S03]  /*bcf0*/  FMUL.FTZ R77, R77, R3 ;  /* 0x000000034d4d7220 */ /* 0x000fc60000410000 */
[C---:B------:R-:W-:Y:S01]  /*bd00*/  FFMA.FTZ R3, R13.reuse, R3, -R90 ;  /* 0x000000030d037223 */ /* 0x040fe2000001085a */
[----:B------:R-:W-:-:S05]  /*bd10*/  FFMA.FTZ R13, R13, R76, R77 ;  /* 0x0000004c0d0d7223 */ /* 0x000fca000001004d */
[----:B------:R-:W-:-:S05]  /*bd20*/  F2FP.F16.F32.PACK_AB R13, R13, R3 ;  /* 0x000000030d0d723e */ /* 0x000fca00000000ff */
[----:B------:R0:W-:Y:S02]  /*bd30*/  STS.128 [R114], R12 ;  /* 0x0000000c72007388 */ /* 0x0001e40000000c00 */
.L_x_1679:
[----:B------:R-:W-:Y:S05]  /*bd40*/  BSYNC B2 ;  /* 0x0000000000027941 */ /* 0x000fea0003800000 */
.L_x_1678:
[----:B0-----:R-:W2:Y:S04]  /*bd50*/  LDL R13, [R1+0x30] ;  /* 0x00003000010d7983 */ /* 0x001ea80000100800 */
[----:B------:R-:W3:Y:S04]  /*bd60*/  LDL R12, [R1+0x34] ;  /* 0x00003400010c7983 */ /* 0x000ee80000100800 */
[----:B------:R-:W4:Y:S01]  /*bd70*/  LDL R3, [R1+0x48] ;  /* 0x0000480001037983 */ /* 0x000f220000100800 */
[----:B------:R-:W-:Y:S01]  /*bd80*/  BSSY B2, `(.L_x_1680) ;  /* 0x000002f000027945 */ /* 0x000fe20003800000 */
[----:B--2---:R-:W-:-:S02]  /*bd90*/  ISETP.GE.AND P0, PT, R13, R108, PT ;  /* 0x0000006c0d00720c */ /* 0x004fc40003f06270 */
[-C--:B---3--:R-:W-:Y:S02]  /*bda0*/  ISETP.GE.AND P1, PT, R12, R108.reuse, PT ;  /* 0x0000006c0c00720c */ /* 0x088fe40003f26270 */
[----:B----4-:R-:W-:-:S09]  /*bdb0*/  ISETP.GE.AND P2, PT, R3, R108, PT ;  /* 0x0000006c0300720c */ /* 0x010fd20003f46270 */
[----:B------:R-:W-:Y:S05]  /*bdc0*/  @P0 BRA `(.L_x_1681) ;  /* 0x0000000000a80947 */ /* 0x000fea0003800000 */
[----:B-----5:R-:W0:Y:S01]  /*bdd0*/  LDS.128 R12, [R114+0x4000] ;  /* 0x00400000720c7984 */ /* 0x020e220000000c00 */
[----:B------:R-:W-:Y:S02]  /*bde0*/  SHF.R.U32.HI R74, RZ, 0x10, R73 ;  /* 0x00000010ff4a7819 */ /* 0x000fe40000011649 */
[--C-:B------:R-:W-:Y:S02]  /*bdf0*/  SHF.R.U32.HI R3, RZ, 0x10, R71.reuse ;  /* 0x00000010ff037819 */ /* 0x100fe40000011647 */
[----:B------:R-:W-:Y:S01]  /*be00*/  SHF.R.U64 R70, R70, 0x10, R71 ;  /* 0x0000001046467819 */ /* 0x000fe20000001247 */
[----:B------:R-:W-:Y:S01]  /*be10*/  HADD2.F32 R74, -RZ, R74.H0_H0 ;  /* 0x2000004aff4a7230 */ /* 0x000fe20000004100 */
[----:B------:R-:W-:Y:S01]  /*be20*/  SHF.R.U64 R72, R72, 0x10, R73 ;  /* 0x0000001048487819 */ /* 0x000fe20000001249 */
[----:B------:R-:W-:Y:S02]  /*be30*/  HADD2.F32 R3, -RZ, R3.H0_H0 ;  /* 0x20000003ff037230 */ /* 0x000fe40000004100 */
[----:B------:R-:W-:-:S02]  /*be40*/  HADD2.F32 R71, -RZ, R111.H0_H0 ;  /* 0x2000006fff477230 */ /* 0x000fc40000004100 */
[----:B------:R-:W-:Y:S02]  /*be50*/  HADD2.F32 R73, -RZ, R111.H1_H1 ;  /* 0x3000006fff497230 */ /* 0x000fe40000004100 */
[----:B------:R-:W-:Y:S02]  /*be60*/  HADD2.F32 R72, -RZ, R72.H0_H0 ;  /* 0x20000048ff487230 */ /* 0x000fe40000004100 */
[----:B------:R-:W-:Y:S02]  /*be70*/  HADD2.F32 R70, -RZ, R70.H0_H0 ;  /* 0x20000046ff467230 */ /* 0x000fe40000004100 */
[--C-:B0-----:R-:W-:Y:S02]  /*be80*/  HADD2.F32 R75, -RZ, R15.reuse.H1_H1 ;  /* 0x3000000fff4b7230 */ /* 0x101fe40000004100 */
[----:B------:R-:W-:-:S03]  /*be90*/  HADD2.F32 R15, -RZ, R15.H0_H0 ;  /* 0x2000000fff0f7230 */ /* 0x000fc60000004100 */
[C---:B------:R-:W-:Y:S01]  /*bea0*/  FMUL.FTZ R76, R75.reuse, R74 ;  /* 0x0000004a4b4c7220 */ /* 0x040fe20000410000 */
[----:B------:R-:W-:-:S03]  /*beb0*/  FMUL.FTZ R75, R75, R3 ;  /* 0x000000034b4b7220 */ /* 0x000fc60000410000 */
[C---:B------:R-:W-:Y:S01]  /*bec0*/  FFMA.FTZ R3, R15.reuse, R3, -R76 ;  /* 0x000000030f037223 */ /* 0x040fe2000001084c */
[----:B------:R-:W-:Y:S01]  /*bed0*/  FFMA.FTZ R15, R15, R74, R75 ;  /* 0x0000004a0f0f7223 */ /* 0x000fe2000001004b */
[----:B------:R-:W-:Y:S02]  /*bee0*/  HADD2.F32 R74, -RZ, R112.H0_H0 ;  /* 0x20000070ff4a7230 */ /* 0x000fe40000004100 */
[----:B------:R-:W-:Y:S02]  /*bef0*/  HADD2.F32 R76, -RZ, R12.H1_H1 ;  /* 0x3000000cff4c7230 */ /* 0x000fe40000004100 */
[----:B------:R-:W-:Y:S01]  /*bf00*/  HADD2.F32 R75, -RZ, R112.H1_H1 ;  /* 0x30000070ff4b7230 */ /* 0x000fe20000004100 */
        /* <DEDUP_REMOVED lines=21> */
[----:B------:R0:W-:Y:S02]  /*c060*/  STS.128 [R114+0x4000], R12 ;  /* 0x0040000c72007388 */ /* 0x0001e40000000c00 */
.L_x_1681:
[----:B------:R-:W-:Y:S05]  /*c070*/  BSYNC B2 ;  /* 0x0000000000027941 */ /* 0x000fea0003800000 */
.L_x_1680:
[----:B------:R-:W-:Y:S04]  /*c080*/  BSSY B2, `(.L_x_1682) ;  /* 0x000002c000027945 */ /* 0x000fe80003800000 */
[----:B------:R-:W-:Y:S05]  /*c090*/  @P1 BRA `(.L_x_1683) ;  /* 0x0000000000a81947 */ /* 0x000fea0003800000 */
[----:B0----5:R-:W0:Y:S01]  /*c0a0*/  LDS.128 R12, [R114+0x8000] ;  /* 0x00800000720c7984 */ /* 0x021e220000000c00 */
[----:B------:R-:W-:Y:S02]  /*c0b0*/  SHF.R.U32.HI R70, RZ, 0x10, R69 ;  /* 0x00000010ff467819 */ /* 0x000fe40000011645 */
[--C-:B------:R-:W-:Y:S02]  /*c0c0*/  SHF.R.U32.HI R3, RZ, 0x10, R67.reuse ;  /* 0x00000010ff037819 */ /* 0x100fe40000011643 */
[----:B------:R-:W-:Y:S01]  /*c0d0*/  SHF.R.U64 R66, R66, 0x10, R67 ;  /* 0x0000001042427819 */ /* 0x000fe20000001243 */
[----:B------:R-:W-:Y:S01]  /*c0e0*/  HADD2.F32 R70, -RZ, R70.H0_H0 ;  /* 0x20000046ff467230 */ /* 0x000fe20000004100 */
[----:B------:R-:W-:Y:S01]  /*c0f0*/  SHF.R.U64 R68, R68, 0x10, R69 ;  /* 0x0000001044447819 */ /* 0x000fe20000001245 */
[----:B------:R-:W-:Y:S02]  /*c100*/  HADD2.F32 R3, -RZ, R3.H0_H0 ;  /* 0x20000003ff037230 */ /* 0x000fe40000004100 */
[----:B------:R-:W-:-:S02]  /*c110*/  HADD2.F32 R67, -RZ, R109.H1_H1 ;  /* 0x3000006dff437230 */ /* 0x000fc40000004100 */
[----:B------:R-:W-:Y:S02]  /*c120*/  HADD2.F32 R69, -RZ, R109.H0_H0 ;  /* 0x2000006dff457230 */ /* 0x000fe40000004100 */
        /* <DEDUP_REMOVED lines=33> */
.L_x_1683:
[----:B------:R-:W-:Y:S05]  /*c340*/  BSYNC B2 ;  /* 0x0000000000027941 */ /* 0x000fea0003800000 */
.L_x_1682:
[----:B------:R-:W-:Y:S05]  /*c350*/  @P2 BRA `(.L_x_1677) ;  /* 0x0000000000a82947 */ /* 0x000fea0003800000 */
[----:B01---5:R-:W0:Y:S01]  /*c360*/  LDS.128 R12, [R114+0xc000] ;  /* 0x00c00000720c7984 */ /* 0x023e220000000c00 */
[----:B------:R-:W-:Y:S02]  /*c370*/  SHF.R.U32.HI R66, RZ, 0x10, R65 ;  /* 0x00000010ff427819 */ /* 0x000fe40000011641 */
[----:B------:R-:W-:Y:S02]  /*c380*/  SHF.R.U32.HI R67, RZ, 0x10, R63 ;  /* 0x00000010ff437819 */ /* 0x000fe4000001163f */
[----:B------:R-:W-:Y:S01]  /*c390*/  SHF.R.U64 R64, R64, 0x10, R65 ;  /* 0x0000001040407819 */ /* 0x000fe20000001241 */
[----:B------:R-:W-:Y:S01]  /*c3a0*/  HADD2.F32 R66, -RZ, R66.H0_H0 ;  /* 0x20000042ff427230 */ /* 0x000fe20000004100 */
[----:B------:R-:W-:Y:S01]  /*c3b0*/  SHF.R.U64 R62, R62, 0x10, R63 ;  /* 0x000000103e3e7819 */ /* 0x000fe2000000123f */
[----:B------:R-:W-:Y:S02]  /*c3c0*/  HADD2.F32 R67, -RZ, R67.H0_H0 ;  /* 0x20000043ff437230 */ /* 0x000fe40000004100 */
[----:B------:R-:W-:-:S02]  /*c3d0*/  HADD2.F32 R63, -RZ, R105.H1_H1 ;  /* 0x30000069ff3f7230 */ /* 0x000fc40000004100 */
[----:B------:R-:W-:Y:S02]  /*c3e0*/  HADD2.F32 R64, -RZ, R64.H0_H0 ;  /* 0x20000040ff407230 */ /* 0x000fe40000004100 */
[----:B------:R-:W-:Y:S02]  /*c3f0*/  HADD2.F32 R62, -RZ, R62.H0_H0 ;  /* 0x2000003eff3e7230 */ /* 0x000fe40000004100 */
[--C-:B0-----:R-:W-:Y:S02]  /*c400*/  HADD2.F32 R3, -RZ, R15.reuse.H1_H1 ;  /* 0x3000000fff037230 */ /* 0x101fe40000004100 */
[----:B------:R-:W-:Y:S02]  /*c410*/  HADD2.F32 R68, -RZ, R15.H0_H0 ;  /* 0x2000000fff447230 */ /* 0x000fe40000004100 */
[--C-:B------:R-:W-:Y:S02]  /*c420*/  HADD2.F32 R65, -RZ, R12.reuse.H1_H1 ;  /* 0x3000000cff417230 */ /* 0x100fe40000004100 */
[C---:B------:R-:W-:Y:S01]  /*c430*/  FMUL.FTZ R15, R3.reuse, R66 ;  /* 0x00000042030f7220 */ /* 0x040fe20000410000 */
[----:B------:R-:W-:Y:S01]  /*c440*/  FMUL.FTZ R3, R3, R67 ;  /* 0x0000004303037220 */ /* 0x000fe20000410000 */
[----:B------:R-:W-:-:S02]  /*c450*/  HADD2.F32 R69, -RZ, R12.H0_H0 ;  /* 0x2000000cff457230 */ /* 0x000fc40000004100 */
[C---:B------:R-:W-:Y:S01]  /*c460*/  FFMA.FTZ R15, R68.reuse, R67, -R15 ;  /* 0x00000043440f7223 */ /* 0x040fe2000001080f */
[----:B------:R-:W-:Y:S02]  /*c470*/  HADD2.F32 R67, -RZ, R104.H1_H1 ;  /* 0x30000068ff437230 */ /* 0x000fe40000004100 */
[----:B------:R-:W-:Y:S01]  /*c480*/  FFMA.FTZ R3, R68, R66, R3 ;  /* 0x0000004244037223 */ /* 0x000fe20000010003 */
[--C-:B------:R-:W-:Y:S02]  /*c490*/  HADD2.F32 R12, -RZ, R14.reuse.H0_H0 ;  /* 0x2000000eff0c7230 */ /* 0x100fe40000004100 */
[----:B------:R-:W-:Y:S02]  /*c4a0*/  HADD2.F32 R14, -RZ, R14.H1_H1 ;  /* 0x3000000eff0e7230 */ /* 0x000fe40000004100 */
[C---:B------:R-:W-:Y:S01]  /*c4b0*/  FMUL.FTZ R71, R65.reuse, R67 ;  /* 0x0000004341477220 */ /* 0x040fe20000410000 */
[----:B------:R-:W-:Y:S01]  /*c4c0*/  FMUL.FTZ R65, R65, R63 ;  /* 0x0000003f41417220 */ /* 0x000fe20000410000 */
[----:B------:R-:W-:Y:S01]  /*c4d0*/  HADD2.F32 R70, -RZ, R13.H0_H0 ;  /* 0x2000000dff467230 */ /* 0x000fe20000004100 */
[----:B------:R-:W-:Y:S01]  /*c4e0*/  F2FP.F16.F32.PACK_AB R15, R3, R15 ;  /* 0x0000000f030f723e */ /* 0x000fe200000000ff */
[----:B------:R-:W-:Y:S01]  /*c4f0*/  FFMA.FTZ R71, R69, R63, -R71 ;  /* 0x0000003f45477223 */ /* 0x000fe20000010847 */
[----:B------:R-:W-:-:S02]  /*c500*/  HADD2.F32 R63, -RZ, R98.H1_H1 ;  /* 0x30000062ff3f7230 */ /* 0x000fc40000004100 */
[----:B------:R-:W-:Y:S01]  /*c510*/  FFMA.FTZ R65, R69, R67, R65 ;  /* 0x0000004345417223 */ /* 0x000fe20000010041 */
[----:B------:R-:W-:Y:S02]  /*c520*/  HADD2.F32 R98, -RZ, R98.H0_H0 ;  /* 0x20000062ff627230 */ /* 0x000fe40000004100 */
[----:B------:R-:W-:Y:S02]  /*c530*/  HADD2.F32 R13, -RZ, R13.H1_H1 ;  /* 0x3000000dff0d7230 */ /* 0x000fe40000004100 */
[CC--:B------:R-:W-:Y:S01]  /*c540*/  FMUL.FTZ R66, R14.reuse, R63.reuse ;  /* 0x0000003f0e427220 */ /* 0x0c0fe20000410000 */
[----:B------:R-:W-:Y:S02]  /*c550*/  FMUL.FTZ R67, R14, R98 ;  /* 0x000000620e437220 */ /* 0x000fe40000410000 */
[C---:B------:R-:W-:Y:S01]  /*c560*/  FMUL.FTZ R14, R13.reuse, R64 ;  /* 0x000000400d0e7220 */ /* 0x040fe20000410000 */
[----:B------:R-:W-:Y:S01]  /*c570*/  FMUL.FTZ R13, R13, R62 ;  /* 0x0000003e0d0d7220 */ /* 0x000fe20000410000 */
[C---:B------:R-:W-:Y:S01]  /*c580*/  FFMA.FTZ R66, R12.reuse, R98, -R66 ;  /* 0x000000620c427223 */ /* 0x040fe20000010842 */
[----:B------:R-:W-:Y:S01]  /*c590*/  FFMA.FTZ R67, R12, R63, R67 ;  /* 0x0000003f0c437223 */ /* 0x000fe20000010043 */
[C---:B------:R-:W-:Y:S01]  /*c5a0*/  FFMA.FTZ R62, R70.reuse, R62, -R14 ;  /* 0x0000003e463e7223 */ /* 0x040fe2000001080e */
[----:B------:R-:W-:Y:S01]  /*c5b0*/  FFMA.FTZ R13, R70, R64, R13 ;  /* 0x00000040460d7223 */ /* 0x000fe2000001000d */
[----:B------:R-:W-:-:S02]  /*c5c0*/  F2FP.F16.F32.PACK_AB R12, R65, R71 ;  /* 0x00000047410c723e */ /* 0x000fc400000000ff */
[----:B------:R-:W-:Y:S02]  /*c5d0*/  F2FP.F16.F32.PACK_AB R14, R67, R66 ;  /* 0x00000042430e723e */ /* 0x000fe400000000ff */
[----:B------:R-:W-:-:S05]  /*c5e0*/  F2FP.F16.F32.PACK_AB R13, R13, R62 ;  /* 0x0000003e0d0d723e */ /* 0x000fca00000000ff */
[----:B------:R2:W-:Y:S02]  /*c5f0*/  STS.128 [R114+0xc000], R12 ;  /* 0x00c0000c72007388 */ /* 0x0005e40000000c00 */
.L_x_1677:
[----:B------:R-:W-:Y:S05]  /*c600*/  BSYNC B1 ;  /* 0x0000000000017941 */ /* 0x000fea0003800000 */
.L_x_1676:
[----:B------:R-:W3:Y:S01]  /*c610*/  LDL R3, [R1+0xc4] ;  /* 0x0000c40001037983 */ /* 0x000ee20000100800 */
[----:B------:R-:W-:Y:S01]  /*c620*/  BSSY B1, `(.L_x_1684) ;  /* 0x00000be000017945 */ /* 0x000fe20003800000 */
[----:B---3--:R-:W-:-:S13]  /*c630*/  ISETP.GE.AND P0, PT, R3, R0, PT ;  /* 0x000000000300720c */ /* 0x008fda0003f06270 */
[----:B------:R-:W-:Y:S05]  /*c640*/  @P0 BRA `(.L_x_1685) ;  /* 0x0000000800ec0947 */ /* 0x000fea0003800000 */
[----:B012---:R-:W2:Y:S01]  /*c650*/  LDL R14, [R1+0x30] ;  /* 0x00003000010e7983 */ /* 0x007ea20000100800 */
[----:B------:R-:W0:Y:S03]  /*c660*/  LDC R3, c[0x0][0x3f4] ;  /* 0x0000fd00ff037b82 */ /* 0x000e260000000800 */
[----:B------:R-:W3:Y:S04]  /*c670*/  LDL R13, [R1+0x34] ;  /* 0x00003400010d7983 */ /* 0x000ee80000100800 */
[----:B------:R-:W4:Y:S04]  /*c680*/  LDL R12, [R1+0x48] ;  /* 0x00004800010c7983 */ /* 0x000f280000100800 */
[----:B------:R1:W5:Y:S01]  /*c690*/  LDL R69, [R1+0x70] ;  /* 0x0000700001457983 */ /* 0x0003620000100800 */
[----:B------:R-:W-:Y:S01]  /*c6a0*/  BSSY B2, `(.L_x_1686) ;  /* 0x0000030000027945 */ /* 0x000fe20003800000 */
[----:B0-----:R-:W-:-:S02]  /*c6b0*/  ISETP.GE.AND P0, PT, R204, R3, PT ;  /* 0x00000003cc00720c */ /* 0x001fc40003f06270 */
[-C--:B--2---:R-:W-:Y:S02]  /*c6c0*/  ISETP.GE.AND P1, PT, R14, R3.reuse, PT ;  /* 0x000000030e00720c */ /* 0x084fe40003f26270 */
[-C--:B---3--:R-:W-:Y:S02]  /*c6d0*/  ISETP.GE.AND P2, PT, R13, R3.reuse, PT ;  /* 0x000000030d00720c */ /* 0x088fe40003f46270 */
[----:B----4-:R-:W-:-:S07]  /*c6e0*/  ISETP.GE.AND P3, PT, R12, R3, PT ;  /* 0x000000030c00720c */ /* 0x010fce0003f66270 */
[----:B-1----:R-:W-:Y:S06]  /*c6f0*/  @P0 BRA `(.L_x_1687) ;  /* 0x0000000000a80947 */ /* 0x002fec0003800000 */
[----:B-----5:R-:W0:Y:S01]  /*c700*/  LDS.128 R12, [R69+0x1000] ;  /* 0x00100000450c7984 */ /* 0x020e220000000c00 */
[----:B------:R-:W-:Y:S01]  /*c710*/  SHF.R.U64 R3, R58, 0x10, R59 ;  /* 0x000000103a037819 */ /* 0x000fe2000000123b */
[--C-:B------:R-:W-:Y:S01]  /*c720*/  HADD2.F32 R63, -RZ, R107.reuse.H0_H0 ;  /* 0x2000006bff3f7230 */ /* 0x100fe20000004100 */
[--C-:B------:R-:W-:Y:S01]  /*c730*/  SHF.R.U64 R58, R60, 0x10, R61.reuse ;  /* 0x000000103c3a7819 */ /* 0x100fe2000000123d */
[----:B------:R-:W-:Y:S01]  /*c740*/  HADD2.F32 R107, -RZ, R107.H1_H1 ;  /* 0x3000006bff6b7230 */ /* 0x000fe20000004100 */
[----:B------:R-:W-:Y:S01]  /*c750*/  SHF.R.U32.HI R60, RZ, 0x10, R61 ;  /* 0x00000010ff3c7819 */ /* 0x000fe2000001163d */
[--C-:B------:R-:W-:Y:S01]  /*c760*/  HADD2.F32 R61, -RZ, R106.reuse.H0_H0 ;  /* 0x2000006aff3d7230 */ /* 0x100fe20000004100 */
[----:B------:R-:W-:Y:S01]  /*c770*/  SHF.R.U32.HI R59, RZ, 0x10, R59 ;  /* 0x00000010ff3b7819 */ /* 0x000fe2000001163b */
[----:B------:R-:W-:Y:S02]  /*c780*/  HADD2.F32 R106, -RZ, R106.H1_H1 ;  /* 0x3000006aff6a7230 */ /* 0x000fe40000004100 */
[----:B------:R-:W-:-:S02]  /*c790*/  HADD2.F32 R60, -RZ, R60.H0_H0 ;  /* 0x2000003cff3c7230 */ /* 0x000fc40000004100 */
[----:B------:R-:W-:Y:S02]  /*c7a0*/  HADD2.F32 R59, -RZ, R59.H0_H0 ;  /* 0x2000003bff3b7230 */ /* 0x000fe40000004100 */
[----:B------:R-:W-:Y:S02]  /*c7b0*/  HADD2.F32 R58, -RZ, R58.H0_H0 ;  /* 0x2000003aff3a7230 */ /* 0x000fe40000004100 */
[----:B------:R-:W-:Y:S02]  /*c7c0*/  HADD2.F32 R3, -RZ, R3.H0_H0 ;  /* 0x20000003ff037230 */ /* 0x000fe40000004100 */
[--C-:B0-----:R-:W-:Y:S02]  /*c7d0*/  HADD2.F32 R64, -RZ, R12.reuse.H0_H0 ;  /* 0x2000000cff407230 */ /* 0x101fe40000004100 */
[----:B------:R-:W-:Y:S02]  /*c7e0*/  HADD2.F32 R12, -RZ, R12.H1_H1 ;  /* 0x3000000cff0c7230 */ /* 0x000fe40000004100 */
[----:B------:R-:W-:-:S02]  /*c7f0*/  HADD2.F32 R62, -RZ, R15.H0_H0 ;  /* 0x2000000fff3e7230 */ /* 0x000fc40000004100 */
[----:B------:R-:W-:Y:S02]  /*c800*/  HADD2.F32 R15, -RZ, R15.H1_H1 ;  /* 0x3000000fff0f7230 */ /* 0x000fe40000004100 */
[C---:B------:R-:W-:Y:S01]  /*c810*/  FMUL.FTZ R68, R12.reuse, R63 ;  /* 0x0000003f0c447220 */ /* 0x040fe20000410000 */
[--C-:B------:R-:W-:Y:S02]  /*c820*/  HADD2.F32 R65, -RZ, R14.reuse.H0_H0 ;  /* 0x2000000eff417230 */ /* 0x100fe40000004100 */
[----:B------:R-:W-:Y:S01]  /*c830*/  FMUL.FTZ R12, R12, R61 ;  /* 0x0000003d0c0c7220 */ /* 0x000fe20000410000 */
[----:B------:R-:W-:Y:S02]  /*c840*/  HADD2.F32 R14, -RZ, R14.H1_H1 ;  /* 0x3000000eff0e7230 */ /* 0x000fe40000004100 */
[----:B------:R-:W-:Y:S01]  /*c850*/  FMUL.FTZ R67, R15, R60 ;  /* 0x0000003c0f437220 */ /* 0x000fe20000410000 */
[--C-:B------:R-:W-:Y:S02]  /*c860*/  HADD2.F32 R66, -RZ, R13.reuse.H0_H0 ;  /* 0x2000000dff427230 */ /* 0x100fe40000004100 */
[----:B------:R-:W-:Y:S01]  /*c870*/  FFMA.FTZ R63, R64, R63, R12 ;  /* 0x0000003f403f7223 */ /* 0x000fe2000001000c */
[----:B------:R-:W-:-:S02]  /*c880*/  HADD2.F32 R13, -RZ, R13.H1_H1 ;  /* 0x3000000dff0d7230 */ /* 0x000fc40000004100 */
[-C--:B------:R-:W-:Y:S01]  /*c890*/  FMUL.FTZ R15, R15, R59.reuse ;  /* 0x0000003b0f0f7220 */ /* 0x080fe20000410000 */
[----:B------:R-:W-:Y:S01]  /*c8a0*/  FFMA.FTZ R67, R62, R59, -R67 ;  /* 0x0000003b3e437223 */ /* 0x000fe20000010843 */
[C---:B------:R-:W-:Y:S01]  /*c8b0*/  FMUL.FTZ R12, R14.reuse, R107 ;  /* 0x0000006b0e0c7220 */ /* 0x040fe20000410000 */
[----:B------:R-:W-:Y:S01]  /*c8c0*/  FMUL.FTZ R14, R14, R106 ;  /* 0x0000006a0e0e7220 */ /* 0x000fe20000410000 */
[C---:B------:R-:W-:Y:S01]  /*c8d0*/  FMUL.FTZ R59, R13.reuse, R58 ;  /* 0x0000003a0d3b7220 */ /* 0x040fe20000410000 */
[----:B------:R-:W-:Y:S01]  /*c8e0*/  FMUL.FTZ R13, R13, R3 ;  /* 0x000000030d0d7220 */ /* 0x000fe20000410000 */
[C---:B------:R-:W-:Y:S01]  /*c8f0*/  FFMA.FTZ R12, R65.reuse, R106, -R12 ;  /* 0x0000006a410c7223 */ /* 0x040fe2000001080c */
[----:B------:R-:W-:Y:S01]  /*c900*/  FFMA.FTZ R65, R65, R107, R14 ;  /* 0x0000006b41417223 */ /* 0x000fe2000001000e */
[----:B------:R-:W-:Y:S01]  /*c910*/  FFMA.FTZ R15, R62, R60, R15 ;  /* 0x0000003c3e0f7223 */ /* 0x000fe2000001000f */
[----:B------:R-:W-:Y:S01]  /*c920*/  FFMA.FTZ R68, R64, R61, -R68 ;  /* 0x0000003d40447223 */ /* 0x000fe20000010844 */
[C---:B------:R-:W-:Y:S01]  /*c930*/  FFMA.FTZ R59, R66.reuse, R3, -R59 ;  /* 0x00000003423b7223 */ /* 0x040fe2000001083b */
[----:B------:R-:W-:Y:S01]  /*c940*/  FFMA.FTZ R58, R66, R58, R13 ;  /* 0x0000003a423a7223 */ /* 0x000fe2000001000d */
[----:B------:R-:W-:-:S02]  /*c950*/  F2FP.F16.F32.PACK_AB R14, R65, R12 ;  /* 0x0000000c410e723e */ /* 0x000fc400000000ff */
[----:B------:R-:W-:Y:S02]  /*c960*/  F2FP.F16.F32.PACK_AB R15, R15, R67 ;  /* 0x000000430f0f723e */ /* 0x000fe400000000ff */
[----:B------:R-:W-:Y:S02]  /*c970*/  F2FP.F16.F32.PACK_AB R12, R63, R68 ;  /* 0x000000443f0c723e */ /* 0x000fe400000000ff */
[----:B------:R-:W-:-:S05]  /*c980*/  F2FP.F16.F32.PACK_AB R13, R58, R59 ;  /* 0x0000003b3a0d723e */ /* 0x000fca00000000ff */
[----:B------:R0:W-:Y:S02]  /*c990*/  STS.128 [R69+0x1000], R12 ;  /* 0x0010000c45007388 */ /* 0x0001e40000000c00 */
.L_x_1687:
[----:B------:R-:W-:Y:S05]  /*c9a0*/  BSYNC B2 ;  /* 0x0000000000027941 */ /* 0x000fea0003800000 */
.L_x_1686:
        /* <DEDUP_REMOVED lines=9> */
[----:B------:R-:W-:-:S02]  /*ca40*/  HADD2.F32 R55, -RZ, R103.H0_H0 ;  /* 0x20000067ff377230 */ /* 0x000fc40000004100 */
[----:B------:R-:W-:Y:S02]  /*ca50*/  HADD2.F32 R57, -RZ, R102.H0_H0 ;  /* 0x20000066ff397230 */ /* 0x000fe40000004100 */
[----:B------:R-:W-:Y:S02]  /*ca60*/  HADD2.F32 R103, -RZ, R103.H1_H1 ;  /* 0x30000067ff677230 */ /* 0x000fe40000004100 */
[----:B------:R-:W-:Y:S02]  /*ca70*/  HADD2.F32 R54, -RZ, R54.H0_H0 ;  /* 0x20000036ff367230 */ /* 0x000fe40000004100 */
[--C-:B0-----:R-:W-:Y:S02]  /*ca80*/  HADD2.F32 R61, -RZ, R15.reuse.H1_H1 ;  /* 0x3000000fff3d7230 */ /* 0x101fe40000004100 */
[----:B------:R-:W-:Y:S02]  /*ca90*/  HADD2.F32 R60, -RZ, R12.H1_H1 ;  /* 0x3000000cff3c7230 */ /* 0x000fe40000004100 */
[----:B------:R-:W-:-:S02]  /*caa0*/  HADD2.F32 R59, -RZ, R15.H0_H0 ;  /* 0x2000000fff3b7230 */ /* 0x000fc40000004100 */
[C---:B------:R-:W-:Y:S01]  /*cab0*/  FMUL.FTZ R64, R61.reuse, R62 ;  /* 0x0000003e3d407220 */ /* 0x040fe20000410000 */
[-C--:B------:R-:W-:Y:S01]  /*cac0*/  FMUL.FTZ R63, R61, R58.reuse ;  /* 0x0000003a3d3f7220 */ /* 0x080fe20000410000 */
[----:B------:R-:W-:Y:S02]  /*cad0*/  HADD2.F32 R56, -RZ, R12.H0_H0 ;  /* 0x2000000cff387230 */ /* 0x000fe40000004100 */
[C---:B------:R-:W-:Y:S01]  /*cae0*/  FMUL.FTZ R61, R60.reuse, R55 ;  /* 0x000000373c3d7220 */ /* 0x040fe20000410000 */
[C---:B------:R-:W-:Y:S01]  /*caf0*/  FFMA.FTZ R58, R59.reuse, R58, -R64 ;  /* 0x0000003a3b3a7223 */ /* 0x040fe20000010840 */
[----:B------:R-:W-:Y:S01]  /*cb00*/  FFMA.FTZ R59, R59, R62, R63 ;  /* 0x0000003e3b3b7223 */ /* 0x000fe2000001003f */
[-C--:B------:R-:W-:Y:S01]  /*cb10*/  FMUL.FTZ R63, R60, R57.reuse ;  /* 0x000000393c3f7220 */ /* 0x080fe20000410000 */
[--C-:B------:R-:W-:Y:S02]  /*cb20*/  HADD2.F32 R12, -RZ, R14.reuse.H0_H0 ;  /* 0x2000000eff0c7230 */ /* 0x100fe40000004100 */
[----:B------:R-:W-:Y:S01]  /*cb30*/  FFMA.FTZ R57, R56, R57, -R61 ;  /* 0x0000003938397223 */ /* 0x000fe2000001083d */
[----:B------:R-:W-:-:S02]  /*cb40*/  HADD2.F32 R14, -RZ, R14.H1_H1 ;  /* 0x3000000eff0e7230 */ /* 0x000fc40000004100 */
[----:B------:R-:W-:Y:S01]  /*cb50*/  FFMA.FTZ R56, R56, R55, R63 ;  /* 0x0000003738387223 */ /* 0x000fe2000001003f */
[--C-:B------:R-:W-:Y:S02]  /*cb60*/  HADD2.F32 R15, -RZ, R13.reuse.H0_H0 ;  /* 0x2000000dff0f7230 */ /* 0x100fe40000004100 */
[----:B------:R-:W-:Y:S02]  /*cb70*/  HADD2.F32 R61, -RZ, R102.H1_H1 ;  /* 0x30000066ff3d7230 */ /* 0x000fe40000004100 */
[C---:B------:R-:W-:Y:S01]  /*cb80*/  FMUL.FTZ R55, R14.reuse, R103 ;  /* 0x000000670e377220 */ /* 0x040fe20000410000 */
[----:B------:R-:W-:Y:S02]  /*cb90*/  HADD2.F32 R13, -RZ, R13.H1_H1 ;  /* 0x3000000dff0d7230 */ /* 0x000fe40000004100 */
[----:B------:R-:W-:Y:S02]  /*cba0*/  HADD2.F32 R60, -RZ, R3.H0_H0 ;  /* 0x20000003ff3c7230 */ /* 0x000fe40000004100 */
[-C--:B------:R-:W-:Y:S01]  /*cbb0*/  FMUL.FTZ R62, R14, R61.reuse ;  /* 0x0000003d0e3e7220 */ /* 0x080fe20000410000 */
[C---:B------:R-:W-:Y:S01]  /*cbc0*/  FFMA.FTZ R55, R12.reuse, R61, -R55 ;  /* 0x0000003d0c377223 */ /* 0x040fe20000010837 */
[C---:B------:R-:W-:Y:S01]  /*cbd0*/  FMUL.FTZ R14, R13.reuse, R54 ;  /* 0x000000360d0e7220 */ /* 0x040fe20000410000 */
[----:B------:R-:W-:Y:S01]  /*cbe0*/  FMUL.FTZ R3, R13, R60 ;  /* 0x0000003c0d037220 */ /* 0x000fe20000410000 */
[----:B------:R-:W-:-:S02]  /*cbf0*/  FFMA.FTZ R62, R12, R103, R62 ;  /* 0x000000670c3e7223 */ /* 0x000fc4000001003e */
[C---:B------:R-:W-:Y:S01]  /*cc00*/  FFMA.FTZ R13, R15.reuse, R60, -R14 ;  /* 0x0000003c0f0d7223 */ /* 0x040fe2000001080e */
[----:B------:R-:W-:Y:S01]  /*cc10*/  F2FP.F16.F32.PACK_AB R12, R56, R57 ;  /* 0x00000039380c723e */ /* 0x000fe200000000ff */
[----:B------:R-:W-:Y:S01]  /*cc20*/  FFMA.FTZ R54, R15, R54, R3 ;  /* 0x000000360f367223 */ /* 0x000fe20000010003 */
[----:B------:R-:W-:Y:S02]  /*cc30*/  F2FP.F16.F32.PACK_AB R15, R59, R58 ;  /* 0x0000003a3b0f723e */ /* 0x000fe400000000ff */
[----:B------:R-:W-:Y:S02]  /*cc40*/  F2FP.F16.F32.PACK_AB R14, R62, R55 ;  /* 0x000000373e0e723e */ /* 0x000fe400000000ff */
[----:B------:R-:W-:-:S05]  /*cc50*/  F2FP.F16.F32.PACK_AB R13, R54, R13 ;  /* 0x0000000d360d723e */ /* 0x000fca00000000ff */
[----:B------:R1:W-:Y:S02]  /*cc60*/  STS.128 [R69+0x5000], R12 ;  /* 0x0050000c45007388 */ /* 0x0003e40000000c00 */
.L_x_1689:
[----:B------:R-:W-:Y:S05]  /*cc70*/  BSYNC B2 ;  /* 0x0000000000027941 */ /* 0x000fea0003800000 */
.L_x_1688:
[----:B------:R-:W-:Y:S04]  /*cc80*/  BSSY B2, `(.L_x_1690) ;  /* 0x000002c000027945 */ /* 0x000fe80003800000 */
[----:B------:R-:W-:Y:S05]  /*cc90*/  @P2 BRA `(.L_x_1691) ;  /* 0x0000000000a82947 */ /* 0x000fea0003800000 */
[----:B01---5:R-:W0:Y:S01]  /*cca0*/  LDS.128 R12, [R69+0x9000] ;  /* 0x00900000450c7984 */ /* 0x023e220000000c00 */
[----:B------:R-:W-:Y:S01]  /*ccb0*/  SHF.R.U32.HI R59, RZ, 0x10, R53 ;  /* 0x00000010ff3b7819 */ /* 0x000fe20000011635 */
[--C-:B------:R-:W-:Y:S01]  /*ccc0*/  HADD2.F32 R57, -RZ, R96.reuse.H0_H0 ;  /* 0x20000060ff397230 */ /* 0x100fe20000004100 */
[--C-:B------:R-:W-:Y:S01]  /*ccd0*/  SHF.R.U32.HI R58, RZ, 0x10, R51.reuse ;  /* 0x00000010ff3a7819 */ /* 0x100fe20000011633 */
[----:B------:R-:W-:Y:S01]  /*cce0*/  HADD2.F32 R96, -RZ, R96.H1_H1 ;  /* 0x30000060ff607230 */ /* 0x000fe20000004100 */
[----:B------:R-:W-:Y:S01]  /*ccf0*/  SHF.R.U64 R3, R50, 0x10, R51 ;  /* 0x0000001032037819 */ /* 0x000fe20000001233 */
[----:B------:R-:W-:Y:S01]  /*cd00*/  HADD2.F32 R59, -RZ, R59.H0_H0 ;  /* 0x2000003bff3b7230 */ /* 0x000fe20000004100 */
[----:B------:R-:W-:Y:S01]  /*cd10*/  SHF.R.U64 R50, R52, 0x10, R53 ;  /* 0x0000001034327819 */ /* 0x000fe20000001235 */
[----:B------:R-:W-:Y:S02]  /*cd20*/  HADD2.F32 R58, -RZ, R58.H0_H0 ;  /* 0x2000003aff3a7230 */ /* 0x000fe40000004100 */
[----:B------:R-:W-:-:S02]  /*cd30*/  HADD2.F32 R51, -RZ, R97.H0_H0 ;  /* 0x20000061ff337230 */ /* 0x000fc40000004100 */
[----:B------:R-:W-:Y:S02]  /*cd40*/  HADD2.F32 R3, -RZ, R3.H0_H0 ;  /* 0x20000003ff037230 */ /* 0x000fe40000004100 */
[--C-:B0-----:R-:W-:Y:S02]  /*cd50*/  HADD2.F32 R56, -RZ, R15.reuse.H1_H1 ;  /* 0x3000000fff387230 */ /* 0x101fe40000004100 */
[----:B------:R-:W-:Y:S02]  /*cd60*/  HADD2.F32 R55, -RZ, R15.H0_H0 ;  /* 0x2000000fff377230 */ /* 0x000fe40000004100 */
[--C-:B------:R-:W-:Y:S02]  /*cd70*/  HADD2.F32 R54, -RZ, R12.reuse.H1_H1 ;  /* 0x3000000cff367230 */ /* 0x100fe40000004100 */
[C---:B------:R-:W-:Y:S01]  /*cd80*/  FMUL.FTZ R60, R56.reuse, R59 ;  /* 0x0000003b383c7220 */ /* 0x040fe20000410000 */
[----:B------:R-:W-:Y:S01]  /*cd90*/  FMUL.FTZ R56, R56, R58 ;  /* 0x0000003a38387220 */ /* 0x000fe20000410000 */
[----:B------:R-:W-:-:S02]  /*cda0*/  HADD2.F32 R52, -RZ, R12.H0_H0 ;  /* 0x2000000cff347230 */ /* 0x000fc40000004100 */
[--C-:B------:R-:W-:Y:S02]  /*cdb0*/  HADD2.F32 R15, -RZ, R14.reuse.H0_H0 ;  /* 0x2000000eff0f7230 */ /* 0x100fe40000004100 */
[C---:B------:R-:W-:Y:S01]  /*cdc0*/  FFMA.FTZ R56, R55.reuse, R59, R56 ;  /* 0x0000003b37387223 */ /* 0x040fe20000010038 */
[----:B------:R-:W-:Y:S02]  /*cdd0*/  HADD2.F32 R53, -RZ, R14.H1_H1 ;  /* 0x3000000eff357230 */ /* 0x000fe40000004100 */
[C---:B------:R-:W-:Y:S01]  /*cde0*/  FMUL.FTZ R61, R54.reuse, R51 ;  /* 0x00000033363d7220 */ /* 0x040fe20000410000 */
[--C-:B------:R-:W-:Y:S02]  /*cdf0*/  HADD2.F32 R12, -RZ, R13.reuse.H0_H0 ;  /* 0x2000000dff0c7230 */ /* 0x100fe40000004100 */
[----:B------:R-:W-:Y:S01]  /*ce00*/  FMUL.FTZ R59, R54, R57 ;  /* 0x00000039363b7220 */ /* 0x000fe20000410000 */
[----:B------:R-:W-:Y:S02]  /*ce10*/  HADD2.F32 R14, -RZ, R13.H1_H1 ;  /* 0x3000000dff0e7230 */ /* 0x000fe40000004100 */
[----:B------:R-:W-:Y:S01]  /*ce20*/  FFMA.FTZ R13, R55, R58, -R60 ;  /* 0x0000003a370d7223 */ /* 0x000fe2000001083c */
[----:B------:R-:W-:-:S02]  /*ce30*/  HADD2.F32 R54, -RZ, R97.H1_H1 ;  /* 0x30000061ff367230 */ /* 0x000fc40000004100 */
[C---:B------:R-:W-:Y:S01]  /*ce40*/  FFMA.FTZ R61, R52.reuse, R57, -R61 ;  /* 0x00000039343d7223 */ /* 0x040fe2000001083d */
[----:B------:R-:W-:Y:S02]  /*ce50*/  HADD2.F32 R55, -RZ, R50.H0_H0 ;  /* 0x20000032ff377230 */ /* 0x000fe40000004100 */
[----:B------:R-:W-:Y:S01]  /*ce60*/  FFMA.FTZ R52, R52, R51, R59 ;  /* 0x0000003334347223 */ /* 0x000fe2000001003b */
[C---:B------:R-:W-:Y:S01]  /*ce70*/  FMUL.FTZ R50, R53.reuse, R54 ;  /* 0x0000003635327220 */ /* 0x040fe20000410000 */
[-C--:B------:R-:W-:Y:S01]  /*ce80*/  FMUL.FTZ R53, R53, R96.reuse ;  /* 0x0000006035357220 */ /* 0x080fe20000410000 */
[C---:B------:R-:W-:Y:S01]  /*ce90*/  FMUL.FTZ R51, R14.reuse, R55 ;  /* 0x000000370e337220 */ /* 0x040fe20000410000 */
        /* <DEDUP_REMOVED lines=8> */
[----:B------:R-:W-:-:S05]  /*cf20*/  F2FP.F16.F32.PACK_AB R13, R50, R51 ;  /* 0x00000033320d723e */ /* 0x000fca00000000ff */
[----:B------:R2:W-:Y:S02]  /*cf30*/  STS.128 [R69+0x9000], R12 ;  /* 0x0090000c45007388 */ /* 0x0005e40000000c00 */
.L_x_1691:
[----:B------:R-:W-:Y:S05]  /*cf40*/  BSYNC B2 ;  /* 0x0000000000027941 */ /* 0x000fea0003800000 */
.L_x_1690:
[----:B------:R-:W-:Y:S05]  /*cf50*/  @P3 BRA `(.L_x_1685) ;  /* 0x0000000000a83947 */ /* 0x000fea0003800000 */
[----:B012--5:R-:W0:Y:S01]  /*cf60*/  LDS.128 R12, [R69+0xd000] ;  /* 0x00d00000450c7984 */ /* 0x027e220000000c00 */
[----:B------:R-:W-:Y:S01]  /*cf70*/  SHF.R.U32.HI R52, RZ, 0x10, R49 ;  /* 0x00000010ff347819 */ /* 0x000fe20000011631 */
[--C-:B------:R-:W-:Y:S01]  /*cf80*/  HADD2.F32 R51, -RZ, R86.reuse.H1_H1 ;  /* 0x30000056ff337230 */ /* 0x100fe20000004100 */
[----:B------:R-:W-:Y:S01]  /*cf90*/  SHF.R.U32.HI R50, RZ, 0x10, R47 ;  /* 0x00000010ff327819 */ /* 0x000fe2000001162f */
[----:B------:R-:W-:Y:S01]  /*cfa0*/  HADD2.F32 R86, -RZ, R86.H0_H0 ;  /* 0x20000056ff567230 */ /* 0x000fe20000004100 */
[----:B------:R-:W-:Y:S01]  /*cfb0*/  SHF.R.U64 R55, R48, 0x10, R49 ;  /* 0x0000001030377819 */ /* 0x000fe20000001231 */
[----:B------:R-:W-:Y:S01]  /*cfc0*/  HADD2.F32 R52, -RZ, R52.H0_H0 ;  /* 0x20000034ff347230 */ /* 0x000fe20000004100 */
[----:B------:R-:W-:Y:S01]  /*cfd0*/  SHF.R.U64 R56, R46, 0x10, R47 ;  /* 0x000000102e387819 */ /* 0x000fe2000000122f */
[----:B------:R-:W-:Y:S02]  /*cfe0*/  HADD2.F32 R50, -RZ, R50.H0_H0 ;  /* 0x20000032ff327230 */ /* 0x000fe40000004100 */
[----:B------:R-:W-:-:S02]  /*cff0*/  HADD2.F32 R49, -RZ, R87.H1_H1 ;  /* 0x30000057ff317230 */ /* 0x000fc40000004100 */
[----:B------:R-:W-:Y:S02]  /*d000*/  HADD2.F32 R87, -RZ, R87.H0_H0 ;  /* 0x20000057ff577230 */ /* 0x000fe40000004100 */
[--C-:B0-----:R-:W-:Y:S02]  /*d010*/  HADD2.F32 R48, -RZ, R15.reuse.H1_H1 ;  /* 0x3000000fff307230 */ /* 0x101fe40000004100 */
[--C-:B------:R-:W-:Y:S02]  /*d020*/  HADD2.F32 R3, -RZ, R12.reuse.H0_H0 ;  /* 0x2000000cff037230 */ /* 0x100fe40000004100 */
[----:B------:R-:W-:Y:S02]  /*d030*/  HADD2.F32 R47, -RZ, R15.H0_H0 ;  /* 0x2000000fff2f7230 */ /* 0x000fe40000004100 */
[C---:B------:R-:W-:Y:S01]  /*d040*/  FMUL.FTZ R54, R48.reuse, R52 ;  /* 0x0000003430367220 */ /* 0x040fe20000410000 */
[----:B------:R-:W-:Y:S02]  /*d050*/  HADD2.F32 R12, -RZ, R12.H1_H1 ;  /* 0x3000000cff0c7230 */ /* 0x000fe40000004100 */
[----:B------:R-:W-:Y:S01]  /*d060*/  FMUL.FTZ R53, R48, R50 ;  /* 0x0000003230357220 */ /* 0x000fe20000410000 */
[----:B------:R-:W-:-:S02]  /*d070*/  HADD2.F32 R15, -RZ, R14.H0_H0 ;  /* 0x2000000eff0f7230 */ /* 0x000fc40000004100 */
[C---:B------:R-:W-:Y:S01]  /*d080*/  FFMA.FTZ R54, R47.reuse, R50, -R54 ;  /* 0x000000322f367223 */ /* 0x040fe20000010836 */
[----:B------:R-:W-:Y:S02]  /*d090*/  HADD2.F32 R46, -RZ, R14.H1_H1 ;  /* 0x3000000eff2e7230 */ /* 0x000fe40000004100 */
[C---:B------:R-:W-:Y:S01]  /*d0a0*/  FMUL.FTZ R48, R12.reuse, R51 ;  /* 0x000000330c307220 */ /* 0x040fe20000410000 */
[--C-:B------:R-:W-:Y:S02]  /*d0b0*/  HADD2.F32 R14, -RZ, R13.reuse.H0_H0 ;  /* 0x2000000dff0e7230 */ /* 0x100fe40000004100 */
[----:B------:R-:W-:Y:S01]  /*d0c0*/  FFMA.FTZ R53, R47, R52, R53 ;  /* 0x000000342f357223 */ /* 0x000fe20000010035 */
[-C--:B------:R-:W-:Y:S01]  /*d0d0*/  FMUL.FTZ R50, R12, R49.reuse ;  /* 0x000000310c327220 */ /* 0x080fe20000410000 */
[----:B------:R-:W-:Y:S02]  /*d0e0*/  HADD2.F32 R13, -RZ, R13.H1_H1 ;  /* 0x3000000dff0d7230 */ /* 0x000fe40000004100 */
[----:B------:R-:W-:Y:S01]  /*d0f0*/  FFMA.FTZ R48, R3, R49, -R48 ;  /* 0x0000003103307223 */ /* 0x000fe20000010830 */
[----:B------:R-:W-:-:S02]  /*d100*/  HADD2.F32 R47, -RZ, R55.H0_H0 ;  /* 0x20000037ff2f7230 */ /* 0x000fc40000004100 */
[----:B------:R-:W-:Y:S01]  /*d110*/  FFMA.FTZ R3, R3, R51, R50 ;  /* 0x0000003303037223 */ /* 0x000fe20000010032 */
[----:B------:R-:W-:Y:S02]  /*d120*/  HADD2.F32 R12, -RZ, R56.H0_H0 ;  /* 0x20000038ff0c7230 */ /* 0x000fe40000004100 */
[C---:B------:R-:W-:Y:S01]  /*d130*/  FMUL.FTZ R50, R46.reuse, R86 ;  /* 0x000000562e327220 */ /* 0x040fe20000410000 */
[----:B------:R-:W-:Y:S01]  /*d140*/  FMUL.FTZ R51, R46, R87 ;  /* 0x000000572e337220 */ /* 0x000fe20000410000 */
        /* <DEDUP_REMOVED lines=11> */
.L_x_1685:
[----:B------:R-:W-:Y:S05]  /*d200*/  BSYNC B1 ;  /* 0x0000000000017941 */ /* 0x000fea0003800000 */
.L_x_1684:
[----:B------:R-:W-:Y:S01]  /*d210*/  VIADD R3, R113, 0x40 ;  /* 0x0000004071037836 */ /* 0x000fe20000000000 */
[----:B------:R-:W-:Y:S04]  /*d220*/  BSSY B1, `(.L_x_1692) ;  /* 0x00000be000017945 */ /* 0x000fe80003800000 */
[----:B------:R-:W-:-:S13]  /*d230*/  ISETP.GE.AND P0, PT, R3, R0, PT ;  /* 0x000000000300720c */ /* 0x000fda0003f06270 */
[----:B------:R-:W-:Y:S05]  /*d240*/  @P0 BRA `(.L_x_1693) ;  /* 0x0000000800ec0947 */ /* 0x000fea0003800000 */
[----:B0123--:R-:W2:Y:S01]  /*d250*/  LDL R14, [R1+0x30] ;  /* 0x00003000010e7983 */ /* 0x00fea20000100800 */
        /* <DEDUP_REMOVED lines=11> */
[----:B------:R-:W-:Y:S01]  /*d310*/  SHF.R.U32.HI R48, RZ, 0x10, R45 ;  /* 0x00000010ff307819 */ /* 0x000fe2000001162d */
[--C-:B------:R-:W-:Y:S01]  /*d320*/  HADD2.F32 R47, -RZ, R100.reuse.H0_H0 ;  /* 0x20000064ff2f7230 */ /* 0x100fe20000004100 */
[----:B------:R-:W-:Y:S01]  /*d330*/  SHF.R.U32.HI R46, RZ, 0x10, R43 ;  /* 0x00000010ff2e7819 */ /* 0x000fe2000001162b */
[----:B------:R-:W-:Y:S01]  /*d340*/  HADD2.F32 R100, -RZ, R100.H1_H1 ;  /* 0x30000064ff647230 */ /* 0x000fe20000004100 */
[----:B------:R-:W-:Y:S01]  /*d350*/  SHF.R.U64 R51, R44, 0x10, R45 ;  /* 0x000000102c337819 */ /* 0x000fe2000000122d */
[----:B------:R-:W-:Y:S01]  /*d360*/  HADD2.F32 R48, -RZ, R48.H0_H0 ;  /* 0x20000030ff307230 */ /* 0x000fe20000004100 */
[----:B------:R-:W-:Y:S01]  /*d370*/  SHF.R.U64 R52, R42, 0x10, R43 ;  /* 0x000000102a347819 */ /* 0x000fe2000000122b */
[----:B------:R-:W-:Y:S02]  /*d380*/  HADD2.F32 R46, -RZ, R46.H0_H0 ;  /* 0x2000002eff2e7230 */ /* 0x000fe40000004100 */
[----:B------:R-:W-:-:S02]  /*d390*/  HADD2.F32 R45, -RZ, R99.H0_H0 ;  /* 0x20000063ff2d7230 */ /* 0x000fc40000004100 */
[----:B------:R-:W-:Y:S02]  /*d3a0*/  HADD2.F32 R99, -RZ, R99.H1_H1 ;  /* 0x30000063ff637230 */ /* 0x000fe40000004100 */
        /* <DEDUP_REMOVED lines=31> */
.L_x_1695:
[----:B------:R-:W-:Y:S05]  /*d5a0*/  BSYNC B2 ;  /* 0x0000000000027941 */ /* 0x000fea0003800000 */
.L_x_1694:
[----:B------:R-:W-:Y:S04]  /*d5b0*/  BSSY B2, `(.L_x_1696) ;  /* 0x000002c000027945 */ /* 0x000fe80003800000 */
[----:B------:R-:W-:Y:S05]  /*d5c0*/  @P1 BRA `(.L_x_1697) ;  /* 0x0000000000a81947 */ /* 0x000fea0003800000 */
[----:B0----5:R-:W0:Y:S01]  /*d5d0*/  LDS.128 R12, [R53+0x6000] ;  /* 0x00600000350c7984 */ /* 0x021e220000000c00 */
        /* <DEDUP_REMOVED lines=41> */
.L_x_1697:
[----:B------:R-:W-:Y:S05]  /*d870*/  BSYNC B2 ;  /* 0x0000000000027941 */ /* 0x000fea0003800000 */
.L_x_1696:
[----:B------:R-:W-:Y:S04]  /*d880*/  BSSY B2, `(.L_x_1698) ;  /* 0x000002c000027945 */ /* 0x000fe80003800000 */
[----:B------:R-:W-:Y:S05]  /*d890*/  @P2 BRA `(.L_x_1699) ;  /* 0x0000000000a82947 */ /* 0x000fea0003800000 */
[----:B01---5:R-:W0:Y:S01]  /*d8a0*/  LDS.128 R12, [R53+0xa000] ;  /* 0x00a00000350c7984 */ /* 0x023e220000000c00 */
        /* <DEDUP_REMOVED lines=41> */
.L_x_1699:
[----:B------:R-:W-:Y:S05]  /*db40*/  BSYNC B2 ;  /* 0x0000000000027941 */ /* 0x000fea0003800000 */
.L_x_1698:
[----:B------:R-:W-:Y:S05]  /*db50*/  @P3 BRA `(.L_x_1693) ;  /* 0x0000000000a83947 */ /* 0x000fea0003800000 */
[----:B012--5:R-:W0:Y:S01]  /*db60*/  LDS.128 R12, [R53+0xe000] ;  /* 0x00e00000350c7984 */ /* 0x027e220000000c00 */
        /* <DEDUP_REMOVED lines=41> */
.L_x_1693:
[----:B------:R-:W-:Y:S05]  /*de00*/  BSYNC B1 ;  /* 0x0000000000017941 */ /* 0x000fea0003800000 */
.L_x_1692:
[----:B------:R-:W-:-:S04]  /*de10*/  IADD3 R3, R113, 0x60, RZ ;  /* 0x0000006071037810 */ /* 0x000fc80007ffe0ff */
[----:B------:R-:W-:-:S13]  /*de20*/  ISETP.GE.AND P0, PT, R3, R0, PT ;  /* 0x000000000300720c */ /* 0x000fda0003f06270 */
[----:B------:R-:W-:Y:S05]  /*de30*/  @P0 BRA `(.L_x_1700) ;  /* 0x0000005400380947 */ /* 0x000fea0003800000 */
[----:B01234-:R-:W2:Y:S01]  /*de40*/  LDL R14, [R1+0x30] ;  /* 0x00003000010e7983 */ /* 0x01fea20000100800 */
        /* <DEDUP_REMOVED lines=12> */
[----:B------:R-:W-:Y:S01]  /*df10*/  HADD2.F32 R29, -RZ, R101.H0_H0 ;  /* 0x20000065ff1d7230 */ /* 0x000fe20000004100 */
[----:B------:R-:W-:Y:S01]  /*df20*/  SHF.R.U32.HI R30, RZ, 0x10, R33 ;  /* 0x00000010ff1e7819 */ /* 0x000fe20000011621 */
[----:B------:R-:W-:Y:S01]  /*df30*/  HADD2.F32 R105, -RZ, R105.H0_H0 ;  /* 0x20000069ff697230 */ /* 0x000fe20000004100 */
[----:B------:R-:W-:Y:S01]  /*df40*/  SHF.R.U32.HI R28, RZ, 0x10, R31 ;  /* 0x00000010ff1c7819 */ /* 0x000fe2000001161f */
[----:B------:R-:W-:Y:S01]  /*df50*/  HADD2.F32 R31, -RZ, R104.H0_H0 ;  /* 0x20000068ff1f7230 */ /* 0x000fe20000004100 */
[----:B------:R-:W-:Y:S01]  /*df60*/  SHF.R.U64 R34, R32, 0x10, R33 ;  /* 0x0000001020227819 */ /* 0x000fe20000001221 */
[----:B------:R-:W-:Y:S02]  /*df70*/  HADD2.F32 R30, -RZ, R30.H0_H0 ;  /* 0x2000001eff1e7230 */ /* 0x000fe40000004100 */
[----:B------:R-:W-:-:S02]  /*df80*/  HADD2.F32 R28, -RZ, R28.H0_H0 ;  /* 0x2000001cff1c7230 */ /* 0x000fc40000004100 */
[----:B------:R-:W-:Y:S02]  /*df90*/  HADD2.F32 R101, -RZ, R101.H1_H1 ;  /* 0x30000065ff657230 */ /* 0x000fe40000004100 */
[--C-:B0-----:R-:W-:Y:S02]  /*dfa0*/  HADD2.F32 R27, -RZ, R15.reuse.H1_H1 ;  /* 0x3000000fff1b7230 */ /* 0x101fe40000004100 */
[----:B------:R-:W-:Y:S02]  /*dfb0*/  HADD2.F32 R26, -RZ, R15.H0_H0 ;  /* 0x2000000fff1a7230 */ /* 0x000fe40000004100 */
[--C-:B------:R-:W-:Y:S02]  /*dfc0*/  HADD2.F32 R0, -RZ, R12.reuse.H0_H0 ;  /* 0x2000000cff007230 */ /* 0x100fe40000004100 */
[C---:B------:R-:W-:Y:S01]  /*dfd0*/  FMUL.FTZ R33, R27.reuse, R30 ;  /* 0x0000001e1b217220 */ /* 0x040fe20000410000 */
[----:B------:R-:W-:Y:S02]  /*dfe0*/  HADD2.F32 R12, -RZ, R12.H1_H1 ;  /* 0x3000000cff0c7230 */ /* 0x000fe40000004100 */
[----:B------:R-:W-:Y:S01]  /*dff0*/  FMUL.FTZ R35, R27, R28 ;  /* 0x0000001c1b237220 */ /* 0x000fe20000410000 */
[----:B------:R-:W-:-:S02]  /*e000*/  HADD2.F32 R15, -RZ, R14.H0_H0 ;  /* 0x2000000eff0f7230 */ /* 0x000fc40000004100 */
[----:B------:R-:W-:Y:S01]  /*e010*/  FFMA.FTZ R32, R26, R28, -R33 ;  /* 0x0000001c1a207223 */ /* 0x000fe20000010821 */
[----:B------:R-:W-:Y:S02]  /*e020*/  HADD2.F32 R14, -RZ, R14.H1_H1 ;  /* 0x3000000eff0e7230 */ /* 0x000fe40000004100 */
[----:B------:R-:W-:Y:S01]  /*e030*/  FMUL.FTZ R27, R12, R31 ;  /* 0x0000001f0c1b7220 */ /* 0x000fe20000410000 */
[--C-:B------:R-:W-:Y:S02]  /*e040*/  HADD2.F32 R3, -RZ, R13.reuse.H0_H0 ;  /* 0x2000000dff037230 */ /* 0x100fe40000004100 */
[----:B------:R-:W-:Y:S01]  /*e050*/  FFMA.FTZ R35, R26, R30, R35 ;  /* 0x0000001e1a237223 */ /* 0x000fe20000010023 */
[-C--:B------:R-:W-:Y:S01]  /*e060*/  FMUL.FTZ R33, R12, R29.reuse ;  /* 0x0000001d0c217220 */ /* 0x080fe20000410000 */
[----:B------:R-:W-:Y:S02]  /*e070*/  HADD2.F32 R13, -RZ, R13.H1_H1 ;  /* 0x3000000dff0d7230 */ /* 0x000fe40000004100 */
[----:B------:R-:W-:Y:S01]  /*e080*/  FFMA.FTZ R27, R0, R29, -R27 ;  /* 0x0000001d001b7223 */ /* 0x000fe2000001081b */
[----:B------:R-:W-:-:S02]  /*e090*/  HADD2.F32 R26, -RZ, R34.H0_H0 ;  /* 0x20000022ff1a7230 */ /* 0x000fc40000004100 */
[C---:B------:R-:W-:Y:S01]  /*e0a0*/  FMUL.FTZ R28, R14.reuse, R105 ;  /* 0x000000690e1c7220 */ /* 0x040fe20000410000 */
[----:B------:R-:W-:Y:S02]  /*e0b0*/  HADD2.F32 R12, -RZ, R36.H0_H0 ;  /* 0x20000024ff0c7230 */ /* 0x000fe40000004100 */
[----:B------:R-:W-:Y:S01]  /*e0c0*/  FMUL.FTZ R30, R14, R101 ;  /* 0x000000650e1e7220 */ /* 0x000fe20000410000 */
[----:B------:R-:W-:Y:S01]  /*e0d0*/  FFMA.FTZ R0, R0, R31, R33 ;  /* 0x0000001f00007223 */ /* 0x000fe20000010021 */
[----:B------:R-:W-:Y:S01]  /*e0e0*/  FMUL.FTZ R14, R13, R26 ;  /* 0x0000001a0d0e7220 */ /* 0x000fe20000410000 */
[----:B------:R-:W-:Y:S01]  /*e0f0*/  FFMA.FTZ R28, R15, R101, -R28 ;  /* 0x000000650f1c7223 */ /* 0x000fe2000001081c */
[-C--:B------:R-:W-:Y:S01]  /*e100*/  FMUL.FTZ R29, R13, R12.reuse ;  /* 0x0000000c0d1d7220 */ /* 0x080fe20000410000 */
[----:B------:R-:W-:Y:S01]  /*e110*/  FFMA.FTZ R105, R15, R105, R30 ;  /* 0x000000690f697223 */ /* 0x000fe2000001001e */
[----:B------:R-:W-:Y:S01]  /*e120*/  FFMA.FTZ R13, R3, R12, -R14 ;  /* 0x0000000c030d7223 */ /* 0x000fe2000001080e */
[----:B------:R-:W-:Y:S01]  /*e130*/  F2FP.F16.F32.PACK_AB R15, R35, R32 ;  /* 0x00000020230f723e */ /* 0x000fe200000000ff */
[----:B------:R-:W-:Y:S01]  /*e140*/  FFMA.FTZ R26, R3, R26, R29 ;  /* 0x0000001a031a7223 */ /* 0x000fe2000001001d */
[----:B------:R-:W-:-:S02]  /*e150*/  F2FP.F16.F32.PACK_AB R12, R0, R27 ;  /* 0x0000001b000c723e */ /* 0x000fc400000000ff */
[----:B------:R-:W-:Y:S02]  /*e160*/  F2FP.F16.F32.PACK_AB R14, R105, R28 ;  /* 0x0000001c690e723e */ /* 0x000fe400000000ff */
[----:B------:R-:W-:-:S05]  /*e170*/  F2FP.F16.F32.PACK_AB R13, R26, R13 ;  /* 0x0000000d1a0d723e */ /* 0x000fca00000000ff */
[----:B------:R0:W-:Y:S02]  /*e180*/  STS.128 [R37+0x3000], R12 ;  /* 0x0030000c25007388 */ /* 0x0001e40000000c00 */
.L_x_1702:
[----:B------:R-:W-:Y:S05]  /*e190*/  BSYNC B1 ;  /* 0x0000000000017941 */ /* 0x000fea0003800000 */
.L_x_1701:
[----:B------:R-:W-:Y:S04]  /*e1a0*/  BSSY B1, `(.L_x_1703) ;  /* 0x000002c000017945 */ /* 0x000fe80003800000 */
[----:B------:R-:W-:Y:S05]  /*e1b0*/  @P1 BRA `(.L_x_1704) ;  /* 0x0000000000a81947 */ /* 0x000fea0003800000 */
[----:B0----5:R-:W0:Y:S01]  /*e1c0*/  LDS.128 R12, [R37+0x7000] ;  /* 0x00700000250c7984 */ /* 0x021e220000000c00 */
        /* <DEDUP_REMOVED lines=8> */
[----:B------:R-:W-:-:S02]  /*e250*/  HADD2.F32 R25, -RZ, R91.H1_H1 ;  /* 0x3000005bff197230 */ /* 0x000fc40000004100 */
[----:B------:R-:W-:Y:S02]  /*e260*/  HADD2.F32 R91, -RZ, R91.H0_H0 ;  /* 0x2000005bff5b7230 */ /* 0x000fe40000004100 */
        /* <DEDUP_REMOVED lines=31> */
.L_x_1704:
[----:B------:R-:W-:Y:S05]  /*e460*/  BSYNC B1 ;  /* 0x0000000000017941 */ /* 0x000fea0003800000 */
.L_x_1703:
[----:B------:R-:W-:Y:S04]  /*e470*/  BSSY B1, `(.L_x_1705) ;  /* 0x000002c000017945 */ /* 0x000fe80003800000 */
[----:B------:R-:W-:Y:S05]  /*e480*/  @P2 BRA `(.L_x_1706) ;  /* 0x0000000000a82947 */ /* 0x000fea0003800000 */
[----:B01---5:R-:W0:Y:S01]  /*e490*/  LDS.128 R12, [R37+0xb000] ;  /* 0x00b00000250c7984 */ /* 0x023e220000000c00 */
[--C-:B------:R-:W-:Y:S01]  /*e4a0*/  SHF.R.U64 R28, R6, 0x10, R7.reuse ;  /* 0x00000010061c7819 */ /* 0x100fe20000001207 */
[--C-:B------:R-:W-:Y:S01]  /*e4b0*/  HADD2.F32 R21, -RZ, R85.reuse.H0_H0 ;  /* 0x20000055ff157230 */ /* 0x100fe20000004100 */
[----:B------:R-:W-:Y:S01]  /*e4c0*/  SHF.R.U32.HI R6, RZ, 0x10, R7 ;  /* 0x00000010ff067819 */ /* 0x000fe20000011607 */
[----:B------:R-:W-:Y:S01]  /*e4d0*/  HADD2.F32 R85, -RZ, R85.H1_H1 ;  /* 0x30000055ff557230 */ /* 0x000fe20000004100 */
[--C-:B------:R-:W-:Y:S02]  /*e4e0*/  SHF.R.U32.HI R20, RZ, 0x10, R11.reuse ;  /* 0x00000010ff147819 */ /* 0x100fe4000001160b */
[----:B------:R-:W-:Y:S01]  /*e4f0*/  SHF.R.U64 R26, R10, 0x10, R11 ;  /* 0x000000100a1a7819 */ /* 0x000fe2000000120b */
[----:B------:R-:W-:Y:S02]  /*e500*/  HADD2.F32 R10, -RZ, R6.H0_H0 ;  /* 0x20000006ff0a7230 */ /* 0x000fe40000004100 */
[----:B------:R-:W-:-:S02]  /*e510*/  HADD2.F32 R20, -RZ, R20.H0_H0 ;  /* 0x20000014ff147230 */ /* 0x000fc40000004100 */
[----:B------:R-:W-:Y:S02]  /*e520*/  HADD2.F32 R11, -RZ, R80.H0_H0 ;  /* 0x20000050ff0b7230 */ /* 0x000fe40000004100 */
[--C-:B0-----:R-:W-:Y:S02]  /*e530*/  HADD2.F32 R7, -RZ, R15.reuse.H0_H0 ;  /* 0x2000000fff077230 */ /* 0x101fe40000004100 */
[----:B------:R-:W-:Y:S02]  /*e540*/  HADD2.F32 R15, -RZ, R15.H1_H1 ;  /* 0x3000000fff0f7230 */ /* 0x000fe40000004100 */
[--C-:B------:R-:W-:Y:S02]  /*e550*/  HADD2.F32 R0, -RZ, R12.reuse.H0_H0 ;  /* 0x2000000cff007230 */ /* 0x100fe40000004100 */
[----:B------:R-:W-:Y:S02]  /*e560*/  HADD2.F32 R12, -RZ, R12.H1_H1 ;  /* 0x3000000cff0c7230 */ /* 0x000fe40000004100 */
[C---:B------:R-:W-:Y:S01]  /*e570*/  FMUL.FTZ R24, R15.reuse, R20 ;  /* 0x000000140f187220 */ /* 0x040fe20000410000 */
[----:B------:R-:W-:Y:S01]  /*e580*/  FMUL.FTZ R25, R15, R10 ;  /* 0x0000000a0f197220 */ /* 0x000fe20000410000 */
[----:B------:R-:W-:-:S02]  /*e590*/  HADD2.F32 R6, -RZ, R14.H0_H0 ;  /* 0x2000000eff067230 */ /* 0x000fc40000004100 */
[C---:B------:R-:W-:Y:S01]  /*e5a0*/  FMUL.FTZ R15, R12.reuse, R21 ;  /* 0x000000150c0f7220 */ /* 0x040fe20000410000 */
[C---:B------:R-:W-:Y:S01]  /*e5b0*/  FFMA.FTZ R24, R7.reuse, R10, -R24 ;  /* 0x0000000a07187223 */ /* 0x040fe20000010818 */
[----:B------:R-:W-:Y:S01]  /*e5c0*/  FFMA.FTZ R27, R7, R20, R25 ;  /* 0x00000014071b7223 */ /* 0x000fe20000010019 */
[----:B------:R-:W-:Y:S02]  /*e5d0*/  HADD2.F32 R14, -RZ, R14.H1_H1 ;  /* 0x3000000eff0e7230 */ /* 0x000fe40000004100 */
[-C--:B------:R-:W-:Y:S01]  /*e5e0*/  FMUL.FTZ R25, R12, R11.reuse ;  /* 0x0000000b0c197220 */ /* 0x080fe20000410000 */
[--C-:B------:R-:W-:Y:S02]  /*e5f0*/  HADD2.F32 R3, -RZ, R13.reuse.H0_H0 ;  /* 0x2000000dff037230 */ /* 0x100fe40000004100 */
[C---:B------:R-:W-:Y:S01]  /*e600*/  FFMA.FTZ R11, R0.reuse, R11, -R15 ;  /* 0x0000000b000b7223 */ /* 0x040fe2000001080f */
[----:B------:R-:W-:Y:S02]  /*e610*/  HADD2.F32 R7, -RZ, R80.H1_H1 ;  /* 0x30000050ff077230 */ /* 0x000fe40000004100 */
[----:B------:R-:W-:Y:S01]  /*e620*/  FFMA.FTZ R0, R0, R21, R25 ;  /* 0x0000001500007223 */ /* 0x000fe20000010019 */
[----:B------:R-:W-:-:S02]  /*e630*/  HADD2.F32 R13, -RZ, R13.H1_H1 ;  /* 0x3000000dff0d7230 */ /* 0x000fc40000004100 */
[C---:B------:R-:W-:Y:S01]  /*e640*/  FMUL.FTZ R21, R14.reuse, R85 ;  /* 0x000000550e157220 */ /* 0x040fe20000410000 */
[----:B------:R-:W-:Y:S02]  /*e650*/  HADD2.F32 R12, -RZ, R26.H0_H0 ;  /* 0x2000001aff0c7230 */ /* 0x000fe40000004100 */
[-C--:B------:R-:W-:Y:S01]  /*e660*/  FMUL.FTZ R20, R14, R7.reuse ;  /* 0x000000070e147220 */ /* 0x080fe20000410000 */
[----:B------:R-:W-:Y:S02]  /*e670*/  HADD2.F32 R10, -RZ, R28.H0_H0 ;  /* 0x2000001cff0a7230 */ /* 0x000fe40000004100 */
[C---:B------:R-:W-:Y:S01]  /*e680*/  FFMA.FTZ R21, R6.reuse, R7, -R21 ;  /* 0x0000000706157223 */ /* 0x040fe20000010815 */
[C---:B------:R-:W-:Y:S01]  /*e690*/  FMUL.FTZ R14, R13.reuse, R12 ;  /* 0x0000000c0d0e7220 */ /* 0x040fe20000410000 */
[----:B------:R-:W-:Y:S01]  /*e6a0*/  FFMA.FTZ R20, R6, R85, R20 ;  /* 0x0000005506147223 */ /* 0x000fe20000010014 */
[-C--:B------:R-:W-:Y:S02]  /*e6b0*/  FMUL.FTZ R15, R13, R10.reuse ;  /* 0x0000000a0d0f7220 */ /* 0x080fe40000410000 */
[----:B------:R-:W-:-:S02]  /*e6c0*/  FFMA.FTZ R13, R3, R10, -R14 ;  /* 0x0000000a030d7223 */ /* 0x000fc4000001080e */
[----:B------:R-:W-:Y:S01]  /*e6d0*/  FFMA.FTZ R6, R3, R12, R15 ;  /* 0x0000000c03067223 */ /* 0x000fe2000001000f */
[----:B------:R-:W-:Y:S02]  /*e6e0*/  F2FP.F16.F32.PACK_AB R15, R27, R24 ;  /* 0x000000181b0f723e */ /* 0x000fe400000000ff */
[----:B------:R-:W-:Y:S02]  /*e6f0*/  F2FP.F16.F32.PACK_AB R14, R20, R21 ;  /* 0x00000015140e723e */ /* 0x000fe400000000ff */
[----:B------:R-:W-:Y:S02]  /*e700*/  F2FP.F16.F32.PACK_AB R12, R0, R11 ;  /* 0x0000000b000c723e */ /* 0x000fe400000000ff */
[----:B------:R-:W-:-:S05]  /*e710*/  F2FP.F16.F32.PACK_AB R13, R6, R13 ;  /* 0x0000000d060d723e */ /* 0x000fca00000000ff */
[----:B------:R2:W-:Y:S02]  /*e720*/  STS.128 [R37+0xb000], R12 ;  /* 0x00b0000c25007388 */ /* 0x0005e40000000c00 */
.L_x_1706:
[----:B------:R-:W-:Y:S05]  /*e730*/  BSYNC B1 ;  /* 0x0000000000017941 */ /* 0x000fea0003800000 */
.L_x_1705:
[----:B------:R-:W-:Y:S05]  /*e740*/  @P3 BRA `(.L_x_1700) ;  /* 0x0000004800f43947 */ /* 0x000fea0003800000 */
[----:B012--5:R-:W0:Y:S01]  /*e750*/  LDS.128 R12, [R37+0xf000] ;  /* 0x00f00000250c7984 */ /* 0x027e220000000c00 */
[--C-:B------:R-:W-:Y:S01]  /*e760*/  SHF.R.U64 R24, R8, 0x10, R9.reuse ;  /* 0x0000001008187819 */ /* 0x100fe20000001209 */
[--C-:B------:R-:W-:Y:S01]  /*e770*/  HADD2.F32 R7, -RZ, R79.reuse.H1_H1 ;  /* 0x3000004fff077230 */ /* 0x100fe20000004100 */
[----:B------:R-:W-:Y:S01]  /*e780*/  SHF.R.U32.HI R8, RZ, 0x10, R9 ;  /* 0x00000010ff087819 */ /* 0x000fe20000011609 */
[----:B------:R-:W-:Y:S01]  /*e790*/  HADD2.F32 R9, -RZ, R78.H1_H1 ;  /* 0x3000004eff097230 */ /* 0x000fe20000004100 */
[--C-:B------:R-:W-:Y:S01]  /*e7a0*/  SHF.R.U32.HI R6, RZ, 0x10, R5.reuse ;  /* 0x00000010ff067819 */ /* 0x100fe20000011605 */
[----:B------:R-:W-:Y:S01]  /*e7b0*/  HADD2.F32 R79, -RZ, R79.H0_H0 ;  /* 0x2000004fff4f7230 */ /* 0x000fe20000004100 */
[----:B------:R-:W-:Y:S01]  /*e7c0*/  SHF.R.U64 R25, R4, 0x10, R5 ;  /* 0x0000001004197819 */ /* 0x000fe20000001205 */
[----:B------:R-:W-:Y:S02]  /*e7d0*/  HADD2.F32 R8, -RZ, R8.H0_H0 ;  /* 0x20000008ff087230 */ /* 0x000fe40000004100 */
[----:B------:R-:W-:-:S02]  /*e7e0*/  HADD2.F32 R6, -RZ, R6.H0_H0 ;  /* 0x20000006ff067230 */ /* 0x000fc40000004100 */
[--C-:B0-----:R-:W-:Y:S02]  /*e7f0*/  HADD2.F32 R5, -RZ, R15.reuse.H0_H0 ;  /* 0x2000000fff057230 */ /* 0x101fe40000004100 */
[----:B------:R-:W-:Y:S02]  /*e800*/  HADD2.F32 R15, -RZ, R15.H1_H1 ;  /* 0x3000000fff0f7230 */ /* 0x000fe40000004100 */
[--C-:B------:R-:W-:Y:S02]  /*e810*/  HADD2.F32 R0, -RZ, R12.reuse.H0_H0 ;  /* 0x2000000cff007230 */ /* 0x100fe40000004100 */
[----:B------:R-:W-:Y:S02]  /*e820*/  HADD2.F32 R12, -RZ, R12.H1_H1 ;  /* 0x3000000cff0c7230 */ /* 0x000fe40000004100 */
[C---:B------:R-:W-:Y:S01]  /*e830*/  FMUL.FTZ R10, R15.reuse, R8 ;  /* 0x000000080f0a7220 */ /* 0x040fe20000410000 */
[----:B------:R-:W-:Y:S01]  /*e840*/  FMUL.FTZ R15, R15, R6 ;  /* 0x000000060f0f7220 */ /* 0x000fe20000410000 */
[----:B------:R-:W-:-:S02]  /*e850*/  HADD2.F32 R4, -RZ, R14.H0_H0 ;  /* 0x2000000eff047230 */ /* 0x000fc40000004100 */
[C---:B------:R-:W-:Y:S01]  /*e860*/  FFMA.FTZ R20, R5.reuse, R6, -R10 ;  /* 0x0000000605147223 */ /* 0x040fe2000001080a */
[----:B------:R-:W-:Y:S01]  /*e870*/  FFMA.FTZ R21, R5, R8, R15 ;  /* 0x0000000805157223 */ /* 0x000fe2000001000f */
[----:B------:R-:W-:Y:S02]  /*e880*/  HADD2.F32 R14, -RZ, R14.H1_H1 ;  /* 0x3000000eff0e7230 */ /* 0x000fe40000004100 */
[C---:B------:R-:W-:Y:S01]  /*e890*/  FMUL.FTZ R11, R12.reuse, R9 ;  /* 0x000000090c0b7220 */ /* 0x040fe20000410000 */
[--C-:B------:R-:W-:Y:S02]  /*e8a0*/  HADD2.F32 R3, -RZ, R13.reuse.H0_H0 ;  /* 0x2000000dff037230 */ /* 0x100fe40000004100 */
[-C--:B------:R-:W-:Y:S01]  /*e8b0*/  FMUL.FTZ R15, R12, R7.reuse ;  /* 0x000000070c0f7220 */ /* 0x080fe20000410000 */
[----:B------:R-:W-:Y:S02]  /*e8c0*/  HADD2.F32 R5, -RZ, R78.H0_H0 ;  /* 0x2000004eff057230 */ /* 0x000fe40000004100 */
[----:B------:R-:W-:Y:S01]  /*e8d0*/  FFMA.FTZ R11, R0, R7, -R11 ;  /* 0x00000007000b7223 */ /* 0x000fe2000001080b */
[----:B------:R-:W-:-:S02]  /*e8e0*/  HADD2.F32 R13, -RZ, R13.H1_H1 ;  /* 0x3000000dff0d7230 */ /* 0x000fc40000004100 */
[----:B------:R-:W-:Y:S01]  /*e8f0*/  FFMA.FTZ R0, R0, R9, R15 ;  /* 0x0000000900007223 */ /* 0x000fe2000001000f */
[----:B------:R-:W-:Y:S02]  /*e900*/  HADD2.F32 R8, -RZ, R24.H0_H0 ;  /* 0x20000018ff087230 */ /* 0x000fe40000004100 */
[C---:B------:R-:W-:Y:S01]  /*e910*/  FMUL.FTZ R7, R14.reuse, R5 ;  /* 0x000000050e077220 */ /* 0x040fe20000410000 */
[----:B------:R-:W-:Y:S02]  /*e920*/  HADD2.F32 R6, -RZ, R25.H0_H0 ;  /* 0x20000019ff067230 */ /* 0x000fe40000004100 */
[-C--:B------:R-:W-:Y:S01]  /*e930*/  FMUL.FTZ R14, R14, R79.reuse ;  /* 0x0000004f0e0e7220 */ /* 0x080fe20000410000 */
[C---:B------:R-:W-:Y:S01]  /*e940*/  FMUL.FTZ R10, R13.reuse, R8 ;  /* 0x000000080d0a7220 */ /* 0x040fe20000410000 */
[C---:B------:R-:W-:Y:S01]  /*e950*/  FFMA.FTZ R79, R4.reuse, R79, -R7 ;  /* 0x0000004f044f7223 */ /* 0x040fe20000010807 */
        /* <DEDUP_REMOVED lines=8> */
[----:B------:R0:W-:Y:S01]  /*e9e0*/  STS.128 [R37+0xf000], R4 ;  /* 0x00f0000425007388 */ /* 0x0001e20000000c00 */
[----:B------:R-:W-:Y:S05]  /*e9f0*/  BRA `(.L_x_1700) ;  /* 0x0000004800487947 */ /* 0x000fea0003800000 */
.L_x_1661:
[----:B------:R-:W0:Y:S01]  /*ea00*/  LDC R76, c[0x0][0x448] ;  /* 0x00011200ff4c7b82 */ /* 0x000e220000000800 */
[----:B------:R-:W-:Y:S01]  /*ea10*/  ULDC.64 UR4, c[0x0][0x3f8] ;  /* 0x0000fe0000047ab9 */ /* 0x000fe20000000a00 */
[----:B------:R-:W-:Y:S01]  /*ea20*/  ULDC.64 UR6, c[0x0][0x408] ;  /* 0x0001020000067ab9 */ /* 0x000fe20000000a00 */
[----:B------:R-:W-:Y:S02]  /*ea30*/  IMAD.MOV.U32 R25, RZ, RZ, R33 ;  /* 0x000000ffff197224 */ /* 0x000fe400078e0021 */
[----:B------:R-:W-:Y:S01]  /*ea40*/  IMAD.MOV.U32 R27, RZ, RZ, R29 ;  /* 0x000000ffff1b7224 */ /* 0x000fe200078e001d */
[----:B0-----:R-:W-:-:S13]  /*ea50*/  ISETP.NE.AND P0, PT, R76, 0x1, PT ;  /* 0x000000014c00780c */ /* 0x001fda0003f05270 */
[----:B------:R-:W0:Y:S08]  /*ea60*/  @P0 LDC R4, c[0x0][0x44c] ;  /* 0x00011300ff040b82 */ /* 0x000e300000000800 */
[----:B------:R-:W1:Y:S01]  /*ea70*/  @P0 LDC R5, c[0x0][0x450] ;  /* 0x00011400ff050b82 */ /* 0x000e620000000800 */
[----:B0-----:R-:W-:-:S05]  /*ea80*/  @P0 IMAD.HI.U32 R4, R3, R4, RZ ;  /* 0x0000000403040227 */ /* 0x001fca00078e00ff */
[----:B-1----:R-:W-:-:S04]  /*ea90*/  @P0 SHF.R.U32.HI R3, RZ, R5, R4 ;  /* 0x00000005ff030219 */ /* 0x002fc80000011604 */
        /* <DEDUP_REMOVED lines=21> */
.L_x_2054:
        /* <DEDUP_REMOVED lines=12> */
[----:B------:R-:W-:Y:S01]  /*ecb0*/  ULDC UR4, c[0x0][0x3f4] ;  /* 0x0000fd0000047ab9 */ /* 0x000fe20000000800 */
[----:B------:R-:W-:Y:S02]  /*ecc0*/  CS2R R66, SRZ ;  /* 0x0000000000427805 */ /* 0x000fe4000001ff00 */
[----:B------:R-:W-:Y:S02]  /*ecd0*/  ISETP.GE.AND P4, PT, R18, UR4, PT ;  /* 0x0000000412007c0c */ /* 0x000fe4000bf86270 */
[----:B------:R-:W-:Y:S02]  /*ece0*/  CS2R R64, SRZ ;  /* 0x0000000000407805 */ /* 0x000fe4000001ff00 */
[----:B------:R-:W-:Y:S02]  /*ecf0*/  ISETP.GE.AND P5, PT, R203, UR4, PT ;  /* 0x00000004cb007c0c */ /* 0x000fe4000bfa6270 */
[----:B------:R-:W-:-:S07]  /*ed00*/  CS2R R58, SRZ ;  /* 0x00000000003a7805 */ /* 0x000fce000001ff00 */
[C---:B------:R-:W-:Y:S01]  /*ed10*/  @!P4 IMAD.SHL.U32 R11, R18.reuse, 0x2, RZ ;  /* 0x00000002120bc824 */ /* 0x040fe200078e00ff */
[----:B------:R-:W-:-:S03]  /*ed20*/  @!P4 SHF.L.U64.HI R24, R18, 0x1, R19 ;  /* 0x000000011218c819 */ /* 0x000fc60000010213 */
[----:B------:R-:W-:Y:S02]  /*ed30*/  @!P5 SHF.L.U32 R5, R201, 0x1, RZ ;  /* 0x00000001c905d819 */ /* 0x000fe400000006ff */
[-C--:B--2---:R-:W-:Y:S02]  /*ed40*/  @!P4 IADD3 R10, P0, R6, R11.reuse, RZ ;  /* 0x0000000b060ac210 */ /* 0x084fe40007f1e0ff */
[----:B----4-:R-:W-:Y:S02]  /*ed50*/  @!P4 IADD3 R4, P1, R14, R11, RZ ;  /* 0x0000000b0e04c210 */ /* 0x010fe40007f3e0ff */
[-C--:B------:R-:W-:Y:S01]  /*ed60*/  @!P5 IADD3 R6, P2, R6, R5.reuse, RZ ;  /* 0x000000050606d210 */ /* 0x080fe20007f5e0ff */
[--C-:B-1----:R-:W-:Y:S01]  /*ed70*/  @!P4 IMAD.X R11, R7, 0x1, R24.reuse, P0 ;  /* 0x00000001070bc824 */ /* 0x102fe200000e0618 */
[----:B------:R-:W-:Y:S01]  /*ed80*/  @!P5 IADD3 R8, P3, R14, R5, RZ ;  /* 0x000000050e08d210 */ /* 0x000fe20007f7e0ff */
[----:B---3--:R-:W-:Y:S01]  /*ed90*/  @!P4 IMAD.X R5, R9, 0x1, R24, P1 ;  /* 0x000000010905c824 */ /* 0x008fe200008e0618 */
[----:B------:R-:W-:-:S02]  /*eda0*/  @!P5 SHF.L.U64.HI R12, R201, 0x1, R224 ;  /* 0x00000001c90cd819 */ /* 0x000fc400000102e0 */
[----:B------:R-:W-:Y:S02]  /*edb0*/  CS2R R56, SRZ ;  /* 0x0000000000387805 */ /* 0x000fe4000001ff00 */
[----:B------:R-:W-:Y:S02]  /*edc0*/  CS2R R70, SRZ ;  /* 0x0000000000467805 */ /* 0x000fe4000001ff00 */
[----:B------:R-:W-:Y:S02]  /*edd0*/  CS2R R68, SRZ ;  /* 0x0000000000447805 */ /* 0x000fe4000001ff00 */
[----:B------:R-:W-:Y:S02]  /*ede0*/  CS2R R62, SRZ ;  /* 0x00000000003e7805 */ /* 0x000fe4000001ff00 */
[----:B------:R-:W-:Y:S01]  /*edf0*/  CS2R R60, SRZ ;  /* 0x00000000003c7805 */ /* 0x000fe2000001ff00 */
[--C-:B------:R-:W-:Y:S01]  /*ee00*/  @!P5 IMAD.X R7, R7, 0x1, R12.reuse, P2 ;  /* 0x000000010707d824 */ /* 0x100fe200010e060c */
[----:B------:R1:W5:Y:S01]  /*ee10*/  @!P4 LD.E.128 R64, desc[UR60][R10.64] ;  /* 0x0000003c0a40c980 */ /* 0x000362000c101d00 */
[----:B------:R-:W-:-:S03]  /*ee20*/  @!P5 IMAD.X R9, R9, 0x1, R12, P3 ;  /* 0x000000010909d824 */ /* 0x000fc600018e060c */
[----:B------:R1:W5:Y:S04]  /*ee30*/  @!P4 LD.E.128 R56, desc[UR60][R4.64] ;  /* 0x0000003c0438c980 */ /* 0x000368000c101d00 */
[----:B------:R1:W5:Y:S04]  /*ee40*/  @!P5 LD.E.128 R68, desc[UR60][R6.64] ;  /* 0x0000003c0644d980 */ /* 0x000368000c101d00 */
[----:B------:R1:W5:Y:S02]  /*ee50*/  @!P5 LD.E.128 R60, desc[UR60][R8.64] ;  /* 0x0000003c083cd980 */ /* 0x000364000c101d00 */
.L_x_1709:
[----:B------:R-:W-:Y:S05]  /*ee60*/  BSYNC B1 ;  /* 0x0000000000017941 */ /* 0x000fea0003800000 */
.L_x_1708:
[----:B-1---5:R-:W-:Y:S01]  /*ee70*/  IMAD.MOV.U32 R4, RZ, RZ, R70 ;  /* 0x000000ffff047224 */ /* 0x022fe200078e0046 */
[----:B------:R-:W-:Y:S01]  /*ee80*/  MOV R5, R71 ;  /* 0x0000004700057202 */ /* 0x000fe20000000f00 */
[----:B--2---:R-:W-:Y:S01]  /*ee90*/  IMAD.MOV.U32 R6, RZ, RZ, R68 ;  /* 0x000000ffff067224 */ /* 0x004fe200078e0044 */
        /* <DEDUP_REMOVED lines=10> */
[----:B------:R-:W-:Y:S02]  /*ef40*/  MOV R7, R65 ;  /* 0x0000004100077202 */ /* 0x000fe40000000f00 */
        /* <DEDUP_REMOVED lines=14> */
[----:B------:R-:W-:-:S02]  /*f030*/  MOV R5, R59 ;  /* 0x0000003b00057202 */ /* 0x000fc40000000f00 */
[----:B------:R-:W-:Y:S02]  /*f040*/  PRMT R102, R4, 0x5410, R6 ;  /* 0x0000541004667816 */ /* 0x000fe40000000006 */
[----:B------:R-:W-:Y:S02]  /*f050*/  PRMT R103, R5, 0x7610, R103 ;  /* 0x0000761005677816 */ /* 0x000fe40000000067 */
[----:B------:R-:W-:Y:S01]  /*f060*/  PRMT R90, R7, 0x7610, R90 ;  /* 0x00007610075a7816 */ /* 0x000fe2000000005a */
[----:B------:R-:W-:Y:S06]  /*f070*/  BRA.DIV UR4, `(.L_x_1710) ;  /* 0x000001e204ec7947 */ /* 0x000fec000b800000 */
[----:B------:R1:W2:Y:S04]  /*f080*/  SHFL.IDX PT, R7, R21, 0x1, 0x181f ;  /* 0x00381f0015077f89 */ /* 0x0002a800000e0000 */
[----:B------:R1:W0:Y:S04]  /*f090*/  SHFL.IDX PT, R6, R20, 0x1, 0x181f ;  /* 0x00381f0014067f89 */ /* 0x00022800000e0000 */
[----:B---3--:R1:W3:Y:S04]  /*f0a0*/  SHFL.IDX PT, R9, R72, 0x1, 0x181f ;  /* 0x00381f0048097f89 */ /* 0x0082e800000e0000 */
[----:B----4-:R1:W4:Y:S02]  /*f0b0*/  SHFL.IDX PT, R14, R3, 0x1, 0x181f ;  /* 0x00381f00030e7f89 */ /* 0x01032400000e0000 */
.L_x_2060:
        /* <DEDUP_REMOVED lines=19> */
[----:B------:R-:W-:Y:S01]  /*f1f0*/  @!P5 IMAD.SHL.U32 R11, R201, 0x2, RZ ;  /* 0x00000002c90bd824 */ /* 0x000fe200078e00ff */
[-C--:B0-----:R-:W-:Y:S02]  /*f200*/  @!P4 IADD3 R10, P0, R6, R5.reuse, RZ ;  /* 0x00000005060ac210 */ /* 0x081fe40007f1e0ff */
[C---:B----4-:R-:W-:Y:S02]  /*f210*/  @!P4 IADD3 R4, P1, R14.reuse, R5, RZ ;  /* 0x000000050e04c210 */ /* 0x050fe40007f3e0ff */
[-C--:B------:R-:W-:Y:S02]  /*f220*/  @!P5 IADD3 R8, P3, R14, R11.reuse, RZ ;  /* 0x0000000b0e08d210 */ /* 0x080fe40007f7e0ff */
[----:B------:R-:W-:Y:S01]  /*f230*/  @!P5 IADD3 R6, P2, R6, R11, RZ ;  /* 0x0000000b0606d210 */ /* 0x000fe20007f5e0ff */
[----:B---3--:R-:W-:Y:S01]  /*f240*/  @!P4 IMAD.X R5, R9, 0x1, R12, P1 ;  /* 0x000000010905c824 */ /* 0x008fe200008e060c */
[----:B------:R-:W-:Y:S02]  /*f250*/  @!P5 SHF.L.U64.HI R14, R201, 0x1, R224 ;  /* 0x00000001c90ed819 */ /* 0x000fe400000102e0 */
[----:B------:R-:W-:-:S02]  /*f260*/  CS2R R40, SRZ ;  /* 0x0000000000287805 */ /* 0x000fc4000001ff00 */
[C---:B--2---:R-:W-:Y:S02]  /*f270*/  @!P4 IADD3.X R11, R7.reuse, R12, RZ, P0, !PT ;  /* 0x0000000c070bc210 */ /* 0x044fe400007fe4ff */
        /* <DEDUP_REMOVED lines=10> */
.L_x_1712:
[----:B------:R-:W-:Y:S05]  /*f320*/  BSYNC B1 ;  /* 0x0000000000017941 */ /* 0x000fea0003800000 */
.L_x_1711:
[----:B0----5:R-:W-:Y:S01]  /*f330*/  IMAD.MOV.U32 R4, RZ, RZ, R54 ;  /* 0x000000ffff047224 */ /* 0x021fe200078e0036 */
[----:B------:R-:W-:Y:S01]  /*f340*/  MOV R6, R52 ;  /* 0x0000003400067202 */ /* 0x000fe20000000f00 */
[----:B------:R-:W-:Y:S01]  /*f350*/  IMAD.MOV.U32 R5, RZ, RZ, R55 ;  /* 0x000000ffff057224 */ /* 0x000fe200078e0037 */
[----:B------:R-:W-:Y:S01]  /*f360*/  UMOV UR4, 0xffffffff ;  /* 0xffffffff00047882 */ /* 0x000fe20000000000 */
[----:B--2---:R-:W-:-:S03]  /*f370*/  IMAD.MOV.U32 R7, RZ, RZ, R53 ;  /* 0x000000ffff077224 */ /* 0x004fc600078e0035 */
[----:B------:R-:W-:Y:S01]  /*f380*/  PRMT R109, R4, 0x5410, R5 ;  /* 0x00005410046d7816 */ /* 0x000fe20000000005 */
[----:B------:R-:W-:Y:S01]  /*f390*/  IMAD.MOV.U32 R4, RZ, RZ, R50 ;  /* 0x000000ffff047224 */ /* 0x000fe200078e0032 */
[----:B------:R-:W-:Y:S01]  /*f3a0*/  PRMT R110, R6, 0x5410, R7 ;  /* 0x00005410066e7816 */ /* 0x000fe20000000007 */
[----:B------:R-:W-:Y:S02]  /*f3b0*/  IMAD.MOV.U32 R5, RZ, RZ, R51 ;  /* 0x000000ffff057224 */ /* 0x000fe400078e0033 */
[----:B------:R-:W-:Y:S02]  /*f3c0*/  IMAD.MOV.U32 R6, RZ, RZ, R48 ;  /* 0x000000ffff067224 */ /* 0x000fe400078e0030 */
[----:B------:R-:W-:Y:S01]  /*f3d0*/  IMAD.MOV.U32 R7, RZ, RZ, R49 ;  /* 0x000000ffff077224 */ /* 0x000fe200078e0031 */
[----:B------:R-:W-:Y:S01]  /*f3e0*/  PRMT R116, R5, 0x5410, R4 ;  /* 0x0000541005747816 */ /* 0x000fe20000000004 */
[----:B------:R-:W-:Y:S01]  /*f3f0*/  IMAD.MOV.U32 R5, RZ, RZ, R47 ;  /* 0x000000ffff057224 */ /* 0x000fe200078e002f */
[----:B------:R-:W-:-:S02]  /*f400*/  MOV R4, R46 ;  /* 0x0000002e00047202 */ /* 0x000fc40000000f00 */
        /* <DEDUP_REMOVED lines=9> */
[----:B------:R-:W-:Y:S02]  /*f4a0*/  PRMT R114, R5, 0x5410, R4 ;  /* 0x0000541005727816 */ /* 0x000fe40000000004 */
[----:B------:R-:W-:Y:S01]  /*f4b0*/  PRMT R113, R7, 0x5410, R6 ;  /* 0x0000541007717816 */ /* 0x000fe20000000006 */
[----:B------:R-:W-:Y:S06]  /*f4c0*/  BRA.DIV UR4, `(.L_x_1713) ;  /* 0x000001e204487947 */ /* 0x000fec000b800000 */
[----:B------:R0:W2:Y:S04]  /*f4d0*/  SHFL.IDX PT, R7, R21, 0x2, 0x181f ;  /* 0x00581f0015077f89 */ /* 0x0000a800000e0000 */
[----:B------:R0:W0:Y:S04]  /*f4e0*/  SHFL.IDX PT, R6, R20, 0x2, 0x181f ;  /* 0x00581f0014067f89 */ /* 0x00002800000e0000 */
[----:B---3--:R3:W0:Y:S04]  /*f4f0*/  SHFL.IDX PT, R9, R72, 0x2, 0x181f ;  /* 0x00581f0048097f89 */ /* 0x00862800000e0000 */
[----:B----4-:R3:W4:Y:S02]  /*f500*/  SHFL.IDX PT, R14, R3, 0x2, 0x181f ;  /* 0x00581f00030e7f89 */ /* 0x01072400000e0000 */
.L_x_2066:
        /* <DEDUP_REMOVED lines=25> */
[----:B--2---:R-:W-:Y:S01]  /*f6a0*/  @!P4 IMAD.X R11, R7, 0x1, R12, P0 ;  /* 0x00000001070bc824 */ /* 0x004fe200000e060c */
[----:B------:R-:W-:Y:S02]  /*f6b0*/  @!P5 SHF.L.U64.HI R14, R201, 0x1, R224 ;  /* 0x00000001c90ed819 */ /* 0x000fe400000102e0 */
[----:B------:R-:W-:-:S02]  /*f6c0*/  CS2R R32, SRZ ;  /* 0x0000000000207805 */ /* 0x000fc4000001ff00 */
[----:B------:R-:W-:Y:S02]  /*f6d0*/  @!P4 IADD3.X R5, R9, R12, RZ, P1, !PT ;  /* 0x0000000c0905c210 */ /* 0x000fe40000ffe4ff */
        /* <DEDUP_REMOVED lines=10> */
.L_x_1715:
[----:B------:R-:W-:Y:S05]  /*f780*/  BSYNC B1 ;  /* 0x0000000000017941 */ /* 0x000fea0003800000 */
.L_x_1714:
[----:B0----5:R-:W-:Y:S01]  /*f790*/  IMAD.MOV.U32 R6, RZ, RZ, R36 ;  /* 0x000000ffff067224 */ /* 0x021fe200078e0024 */
[----:B--2---:R-:W-:Y:S01]  /*f7a0*/  MOV R7, R37 ;  /* 0x0000002500077202 */ /* 0x004fe20000000f00 */
[----:B------:R-:W-:Y:S01]  /*f7b0*/  IMAD.MOV.U32 R4, RZ, RZ, R38 ;  /* 0x000000ffff047224 */ /* 0x000fe200078e0026 */
[----:B------:R-:W-:Y:S01]  /*f7c0*/  UMOV UR4, 0xffffffff ;  /* 0xffffffff00047882 */ /* 0x000fe20000000000 */
[----:B------:R-:W-:Y:S01]  /*f7d0*/  IMAD.MOV.U32 R5, RZ, RZ, R39 ;  /* 0x000000ffff057224 */ /* 0x000fe200078e0027 */
[----:B------:R-:W-:Y:S01]  /*f7e0*/  PRMT R95, R6, 0x5410, R7 ;  /* 0x00005410065f7816 */ /* 0x000fe20000000007 */
[----:B------:R-:W-:Y:S02]  /*f7f0*/  IMAD.MOV.U32 R7, RZ, RZ, R34 ;  /* 0x000000ffff077224 */ /* 0x000fe400078e0022 */
[----:B------:R-:W-:Y:S01]  /*f800*/  IMAD.MOV.U32 R6, RZ, RZ, R35 ;  /* 0x000000ffff067224 */ /* 0x000fe200078e0023 */
[----:B------:R-:W-:Y:S01]  /*f810*/  PRMT R94, R4, 0x5410, R5 ;  /* 0x00005410045e7816 */ /* 0x000fe20000000005 */
[----:B------:R-:W-:-:S02]  /*f820*/  IMAD.MOV.U32 R5, RZ, RZ, R32 ;  /* 0x000000ffff057224 */ /* 0x000fc400078e0020 */
[----:B------:R-:W-:Y:S01]  /*f830*/  IMAD.MOV.U32 R4, RZ, RZ, R33 ;  /* 0x000000ffff047224 */ /* 0x000fe200078e0021 */
[----:B------:R-:W-:Y:S01]  /*f840*/  PRMT R105, R7, 0x5410, R6 ;  /* 0x0000541007697816 */ /* 0x000fe20000000006 */
[----:B------:R-:W-:Y:S01]  /*f850*/  IMAD.MOV.U32 R7, RZ, RZ, R28 ;  /* 0x000000ffff077224 */ /* 0x000fe200078e001c */
[----:B------:R-:W-:Y:S02]  /*f860*/  MOV R6, R29 ;  /* 0x0000001d00067202 */ /* 0x000fe40000000f00 */
[----:B------:R-:W-:Y:S01]  /*f870*/  PRMT R106, R5, 0x5410, R4 ;  /* 0x00005410056a7816 */ /* 0x000fe20000000004 */
[----:B------:R-:W-:Y:S01]  /*f880*/  IMAD.MOV.U32 R5, RZ, RZ, R30 ;  /* 0x000000ffff057224 */ /* 0x000fe200078e001e */
[----:B------:R-:W-:Y:S01]  /*f890*/  PRMT R107, R7, 0x5410, R6 ;  /* 0x00005410076b7816 */ /* 0x000fe20000000006 */
[----:B------:R-:W-:Y:S02]  /*f8a0*/  IMAD.MOV.U32 R4, RZ, RZ, R31 ;  /* 0x000000ffff047224 */ /* 0x000fe400078e001f */
[----:B------:R-:W-:-:S02]  /*f8b0*/  IMAD.MOV.U32 R7, RZ, RZ, R24 ;  /* 0x000000ffff077224 */ /* 0x000fc400078e0018 */
[----:B------:R-:W-:Y:S01]  /*f8c0*/  IMAD.MOV.U32 R6, RZ, RZ, R25 ;  /* 0x000000ffff067224 */ /* 0x000fe200078e0019 */
[----:B------:R-:W-:Y:S01]  /*f8d0*/  PRMT R108, R5, 0x5410, R4 ;  /* 0x00005410056c7816 */ /* 0x000fe20000000004 */
[----:B------:R-:W-:Y:S01]  /*f8e0*/  IMAD.MOV.U32 R5, RZ, RZ, R26 ;  /* 0x000000ffff057224 */ /* 0x000fe200078e001a */
[----:B------:R-:W-:Y:S02]  /*f8f0*/  MOV R4, R27 ;  /* 0x0000001b00047202 */ /* 0x000fe40000000f00 */
[----:B------:R-:W-:Y:S02]  /*f900*/  PRMT R96, R7, 0x5410, R6 ;  /* 0x0000541007607816 */ /* 0x000fe40000000006 */
[----:B------:R-:W-:Y:S02]  /*f910*/  CS2R R6, SRZ ;  /* 0x0000000000067805 */ /* 0x000fe4000001ff00 */
[----:B------:R-:W-:Y:S01]  /*f920*/  PRMT R97, R5, 0x5410, R4 ;  /* 0x0000541005617816 */ /* 0x000fe20000000004 */
[----:B------:R-:W-:Y:S06]  /*f930*/  BRA.DIV UR4, `(.L_x_1716) ;  /* 0x000001de049c7947 */ /* 0x000fec000b800000 */
[----:B-1----:R-:W0:Y:S04]  /*f940*/  SHFL.IDX PT, R21, R21, 0x3, 0x181f ;  /* 0x00781f0015157f89 */ /* 0x002e2800000e0000 */
[----:B------:R-:W1:Y:S04]  /*f950*/  SHFL.IDX PT, R20, R20, 0x3, 0x181f ;  /* 0x00781f0014147f89 */ /* 0x000e6800000e0000 */
[----:B------:R2:W0:Y:S04]  /*f960*/  SHFL.IDX PT, R77, R72, 0x3, 0x181f ;  /* 0x00781f00484d7f89 */ /* 0x00042800000e0000 */
[----:B---3--:R-:W3:Y:S02]  /*f970*/  SHFL.IDX PT, R3, R3, 0x3, 0x181f ;  /* 0x00781f0003037f89 */ /* 0x008ee400000e0000 */
.L_x_2072:
[----:B------:R-:W-:Y:S01]  /*f980*/  VIADD R5, R0, 0x60 ;  /* 0x0000006000057836 */ /* 0x000fe20000000000 */
[----:B------:R-:W-:Y:S01]  /*f990*/  BSSY B1, `(.L_x_1717) ;  /* 0x0000025000017945 */ /* 0x000fe20003800000 */
[----:B------:R-:W-:Y:S02]  /*f9a0*/  CS2R R10, SRZ ;  /* 0x00000000000a7805 */ /* 0x000fe4000001ff00 */
[----:B------:R-:W-:Y:S02]  /*f9b0*/  CS2R R8, SRZ ;  /* 0x0000000000087805 */ /* 0x000fe4000001ff00 */
[----:B------:R-:W-:Y:S02]  /*f9c0*/  CS2R R12, SRZ ;  /* 0x00000000000c7805 */ /* 0x000fe4000001ff00 */
[----:B------:R-:W-:Y:S02]  /*f9d0*/  ISETP.GE.AND P0, PT, R5, R76, PT ;  /* 0x0000004c0500720c */ /* 0x000fe40003f06270 */
[----:B------:R-:W-:-:S02]  /*f9e0*/  CS2R R4, SRZ ;  /* 0x0000000000047805 */ /* 0x000fc4000001ff00 */
[----:B----4-:R-:W-:Y:S02]  /*f9f0*/  CS2R R14, SRZ ;  /* 0x00000000000e7805 */ /* 0x010fe4000001ff00 */
[----:B--2---:R-:W-:Y:S02]  /*fa00*/  CS2R R72, SRZ ;  /* 0x0000000000487805 */ /* 0x004fe4000001ff00 */
[----:B------:R-:W-:-:S05]  /*fa10*/  CS2R R74, SRZ ;  /* 0x00000000004a7805 */ /* 0x000fca000001ff00 */
[----:B------:R-:W-:Y:S05]  /*fa20*/  @P0 BRA `(.L_x_1718) ;  /* 0x00000000006c0947 */ /* 0x000fea0003800000 */
[----:B------:R-:W-:Y:S01]  /*fa30*/  ULDC UR4, c[0x0][0x3f4] ;  /* 0x0000fd0000047ab9 */ /* 0x000fe20000000800 */
[----:B------:R-:W-:Y:S02]  /*fa40*/  CS2R R10, SRZ ;  /* 0x00000000000a7805 */ /* 0x000fe4000001ff00 */
[----:B------:R-:W-:Y:S02]  /*fa50*/  ISETP.GE.AND P4, PT, R18, UR4, PT ;  /* 0x0000000412007c0c */ /* 0x000fe4000bf86270 */
[----:B------:R-:W-:Y:S02]  /*fa60*/  CS2R R8, SRZ ;  /* 0x0000000000087805 */ /* 0x000fe4000001ff00 */
[----:B------:R-:W-:Y:S02]  /*fa70*/  ISETP.GE.AND P5, PT, R203, UR4, PT ;  /* 0x00000004cb007c0c */ /* 0x000fe4000bfa6270 */
[----:B------:R-:W-:Y:S02]  /*fa80*/  CS2R R12, SRZ ;  /* 0x00000000000c7805 */ /* 0x000fe4000001ff00 */
[----:B------:R-:W-:-:S05]  /*fa90*/  CS2R R14, SRZ ;  /* 0x00000000000e7805 */ /* 0x000fca000001ff00 */
[C---:B------:R-:W-:Y:S01]  /*faa0*/  @!P4 IMAD.SHL.U32 R72, R18.reuse, 0x2, RZ ;  /* 0x000000021248c824 */ /* 0x040fe200078e00ff */
[----:B------:R-:W-:-:S03]  /*fab0*/  @!P4 SHF.L.U64.HI R0, R18, 0x1, R19 ;  /* 0x000000011200c819 */ /* 0x000fc60000010213 */
[----:B------:R-:W-:Y:S01]  /*fac0*/  @!P5 IMAD.SHL.U32 R5, R201, 0x2, RZ ;  /* 0x00000002c905d824 */ /* 0x000fe200078e00ff */
[CC--:B-1----:R-:W-:Y:S02]  /*fad0*/  @!P4 IADD3 R6, P0, R20.reuse, R72.reuse, RZ ;  /* 0x000000481406c210 */ /* 0x0c2fe40007f1e0ff */
[----:B---3--:R-:W-:Y:S02]  /*fae0*/  @!P4 IADD3 R72, P1, R3, R72, RZ ;  /* 0x000000480348c210 */ /* 0x008fe40007f3e0ff */
[-C--:B------:R-:W-:Y:S01]  /*faf0*/  @!P5 IADD3 R4, P2, R20, R5.reuse, RZ ;  /* 0x000000051404d210 */ /* 0x080fe20007f5e0ff */
[--C-:B0-----:R-:W-:Y:S01]  /*fb00*/  @!P4 IMAD.X R7, R21, 0x1, R0.reuse, P0 ;  /* 0x000000011507c824 */ /* 0x101fe200000e0600 */
[----:B------:R-:W-:Y:S01]  /*fb10*/  @!P5 IADD3 R20, P3, R3, R5, RZ ;  /* 0x000000050314d210 */ /* 0x000fe20007f7e0ff */
[----:B------:R-:W-:Y:S01]  /*fb20*/  @!P4 IMAD.X R73, R77, 0x1, R0, P1 ;  /* 0x000000014d49c824 */ /* 0x000fe200008e0600 */
[----:B------:R-:W-:Y:S02]  /*fb30*/  @!P5 SHF.L.U64.HI R0, R201, 0x1, R224 ;  /* 0x00000001c900d819 */ /* 0x000fe400000102e0 */
[----:B------:R-:W-:Y:S01]  /*fb40*/  CS2R R74, SRZ ;  /* 0x00000000004a7805 */ /* 0x000fe2000001ff00 */
[----:B------:R-:W5:Y:S01]  /*fb50*/  @!P4 LD.E.128 R12, desc[UR60][R6.64] ;  /* 0x0000003c060cc980 */ /* 0x000f62000c101d00 */
[----:B------:R-:W-:-:S03]  /*fb60*/  @!P5 IADD3.X R5, R21, R0, RZ, P2, !PT ;  /* 0x000000001505d210 */ /* 0x000fc600017fe4ff */
[----:B------:R0:W5:Y:S01]  /*fb70*/  @!P4 LD.E.128 R8, desc[UR60][R72.64] ;  /* 0x0000003c4808c980 */ /* 0x000162000c101d00 */
[----:B------:R-:W-:Y:S01]  /*fb80*/  @!P5 IMAD.X R21, R77, 0x1, R0, P3 ;  /* 0x000000014d15d824 */ /* 0x000fe200018e0600 */
[----:B0-----:R-:W-:Y:S02]  /*fb90*/  CS2R R72, SRZ ;  /* 0x0000000000487805 */ /* 0x001fe4000001ff00 */
[----:B------:R-:W-:-:S04]  /*fba0*/  CS2R R6, SRZ ;  /* 0x0000000000067805 */ /* 0x000fc8000001ff00 */
[----:B------:R0:W5:Y:S02]  /*fbb0*/  @!P5 LD.E.128 R72, desc[UR60][R4.64] ;  /* 0x0000003c0448d980 */ /* 0x000164000c101d00 */
[----:B0-----:R-:W-:-:S06]  /*fbc0*/  CS2R R4, SRZ ;  /* 0x0000000000047805 */ /* 0x001fcc000001ff00 */
[----:B------:R2:W5:Y:S02]  /*fbd0*/  @!P5 LD.E.128 R4, desc[UR60][R20.64] ;  /* 0x0000003c1404d980 */ /* 0x000564000c101d00 */
.L_x_1718:
[----:B------:R-:W-:Y:S05]  /*fbe0*/  BSYNC B1 ;  /* 0x0000000000017941 */ /* 0x000fea0003800000 */
.L_x_1717:
[----:B---3--:R-:W3:Y:S01]  /*fbf0*/  LDL R3, [R1+0x8c] ;  /* 0x00008c0001037983 */ /* 0x008ee20000100800 */
[----:B------:R-:W-:Y:S01]  /*fc00*/  BSSY B1, `(.L_x_1719) ;  /* 0x0000007000017945 */ /* 0x000fe20003800000 */
[----:B---3--:R-:W-:-:S04]  /*fc10*/  LEA.HI R0, R3, R3, RZ, 0x1 ;  /* 0x0000000303007211 */ /* 0x008fc800078f08ff */
[----:B------:R-:W-:-:S05]  /*fc20*/  LOP3.LUT R0, R0, 0xfffffffe, RZ, 0xc0, !PT ;  /* 0xfffffffe00007812 */ /* 0x000fca00078ec0ff */
[----:B------:R-:W-:-:S05]  /*fc30*/  IMAD.IADD R0, R3, 0x1, -R0 ;  /* 0x0000000103007824 */ /* 0x000fca00078e0a00 */
[----:B------:R-:W-:-:S04]  /*fc40*/  SHF.L.U32 R0, R0, 0x1f, RZ ;  /* 0x0000001f00007819 */ /* 0x000fc800000006ff */
[----:B------:R-:W3:Y:S02]  /*fc50*/  SYNCS.PHASECHK.TRANS64.TRYWAIT P0, [R17+URZ+0x30800], R0 ;  /* 0x03080000110075a7 */ /* 0x000ee4000800017f */
[----:B---3--:R-:W-:Y:S05]  /*fc60*/  @!P0 BRA `(.L_x_1720) ;  /* 0x000001dc00448947 */ /* 0x008fea0003800000 */
.L_x_2073:
[----:B------:R-:W-:Y:S05]  /*fc70*/  BSYNC B1 ;  /* 0x0000000000017941 */ /* 0x000fea0003800000 */
.L_x_1719:
[----:B-12---:R-:W2:Y:S04]  /*fc80*/  LDL R20, [R1+0x58] ;  /* 0x0000580001147983 */ /* 0x006ea80000100800 */
[----:B------:R-:W4:Y:S01]  /*fc90*/  LDL R121, [R1+0xc] ;  /* 0x00000c0001797983 */ /* 0x000f220000100800 */
[----:B-----5:R-:W-:Y:S01]  /*fca0*/  IMAD.MOV.U32 R3, RZ, RZ, R6 ;  /* 0x000000ffff037224 */ /* 0x020fe200078e0006 */
[----:B------:R-:W-:Y:S01]  /*fcb0*/  BSSY B1, `(.L_x_1721) ;  /* 0x00000e5000017945 */ /* 0x000fe20003800000 */
[----:B---3--:R-:W-:-:S05]  /*fcc0*/  IMAD.MOV.U32 R0, RZ, RZ, R7 ;  /* 0x000000ffff007224 */ /* 0x008fca00078e0007 */
        /* <DEDUP_REMOVED lines=16> */
[----:B------:R-:W-:Y:S01]  /*fdd0*/  IMAD.MOV.U32 R3, RZ, RZ, R73 ;  /* 0x000000ffff037224 */ /* 0x000fe200078e0049 */
[----:B--2---:R-:W-:Y:S01]  /*fde0*/  VIADDMNMX R0, R76, -R20, 0x80, PT ;  /* 0x000000804c007446 */ /* 0x004fe20003800914 */
[----:B------:R-:W-:-:S03]  /*fdf0*/  IMAD.MOV.U32 R20, RZ, RZ, R72 ;  /* 0x000000ffff147224 */ /* 0x000fc600078e0048 */
[----:B----4-:R-:W-:Y:S02]  /*fe00*/  ISETP.GE.AND P0, PT, R121, R0, PT ;  /* 0x000000007900720c */ /* 0x010fe40003f06270 */
[----:B------:R-:W-:Y:S01]  /*fe10*/  PRMT R88, R20, 0x5410, R3 ;  /* 0x0000541014587816 */ /* 0x000fe20000000003 */
[----:B------:R-:W-:Y:S01]  /*fe20*/  IMAD.MOV.U32 R20, RZ, RZ, R74 ;  /* 0x000000ffff147224 */ /* 0x000fe200078e004a */
[----:B------:R-:W-:-:S04]  /*fe30*/  MOV R3, R75 ;  /* 0x0000004b00037202 */ /* 0x000fc80000000f00 */
[----:B------:R-:W-:-:S05]  /*fe40*/  PRMT R89, R20, 0x5410, R3 ;  /* 0x0000541014597816 */ /* 0x000fca0000000003 */
[----:B------:R-:W-:Y:S05]  /*fe50*/  @P0 BRA `(.L_x_1722) ;  /* 0x0000000c00280947 */ /* 0x000fea0003800000 */
[----:B------:R1:W5:Y:S01]  /*fe60*/  LDL R124, [R1+0x60] ;  /* 0x00006000017c7983 */ /* 0x0003620000100800 */
[----:B------:R-:W2:Y:S03]  /*fe70*/  LDC R3, c[0x0][0x3f4] ;  /* 0x0000fd00ff037b82 */ /* 0x000ea60000000800 */
[----:B------:R1:W5:Y:S04]  /*fe80*/  LDL R123, [R1+0xcc] ;  /* 0x0000cc00017b7983 */ /* 0x0003680000100800 */
[----:B------:R1:W5:Y:S01]  /*fe90*/  LDL R122, [R1+0x6c] ;  /* 0x00006c00017a7983 */ /* 0x0003620000100800 */
[----:B------:R-:W-:Y:S01]  /*fea0*/  BSSY B2, `(.L_x_1723) ;  /* 0x0000063000027945 */ /* 0x000fe20003800000 */
[----:B--2---:R-:W-:-:S13]  /*feb0*/  ISETP.GE.AND P0, PT, R18, R3, PT ;  /* 0x000000031200720c */ /* 0x004fda0003f06270 */
[----:B-1----:R-:W-:Y:S05]  /*fec0*/  @P0 BRA `(.L_x_1724) ;  /* 0x0000000400800947 */ /* 0x002fea0003800000 */
[----:B0-----:R-:W2:Y:S04]  /*fed0*/  LDL R21, [R1+0x80] ;  /* 0x0000800001157983 */ /* 0x001ea80000100800 */
[----:B------:R-:W3:Y:S01]  /*fee0*/  LDL R125, [R1+0x70] ;  /* 0x00007000017d7983 */ /* 0x000ee20000100800 */
[----:B------:R-:W-:Y:S01]  /*fef0*/  HADD2.F32 R90, -RZ, R90.H0_H0 ;  /* 0x2000005aff5a7230 */ /* 0x000fe20000004100 */
[--C-:B------:R-:W-:Y:S01]  /*ff00*/  SHF.R.U64 R64, R64, 0x10, R65.reuse ;  /* 0x0000001040407819 */ /* 0x100fe20000001241 */
[----:B------:R-:W-:Y:S01]  /*ff10*/  HADD2.F32 R104, -RZ, R104.H0_H0 ;  /* 0x20000068ff687230 */ /* 0x000fe20000004100 */
[----:B------:R-:W-:Y:S02]  /*ff20*/  SHF.R.U32.HI R65, RZ, 0x10, R65 ;  /* 0x00000010ff417819 */ /* 0x000fe40000011641 */
[----:B------:R-:W-:Y:S01]  /*ff30*/  SHF.R.U64 R58, R58, 0x10, R59 ;  /* 0x000000103a3a7819 */ /* 0x000fe2000000123b */
[----:B------:R-:W-:Y:S01]  /*ff40*/  HADD2.F32 R64, -RZ, R64.H0_H0 ;  /* 0x20000040ff407230 */ /* 0x000fe20000004100 */
[----:B------:R-:W-:-:S02]  /*ff50*/  SHF.R.U64 R66, R66, 0x10, R67 ;  /* 0x0000001042427819 */ /* 0x000fc40000001243 */
[----:B------:R-:W-:Y:S02]  /*ff60*/  SHF.R.U32.HI R59, RZ, 0x10, R59 ;  /* 0x00000010ff3b7819 */ /* 0x000fe4000001163b */
[----:B------:R-:W-:-:S03]  /*ff70*/  SHF.R.U32.HI R67, RZ, 0x10, R67 ;  /* 0x00000010ff437819 */ /* 0x000fc60000011643 */
[----:B------:R-:W-:Y:S01]  /*ff80*/  HADD2.F32 R59, -RZ, R59.H0_H0 ;  /* 0x2000003bff3b7230 */ /* 0x000fe20000004100 */
[----:B--2---:R-:W-:-:S04]  /*ff90*/  LEA.HI R20, R3, R21, RZ, 0x1d ;  /* 0x0000001503147211 */ /* 0x004fc800078fe8ff */
[----:B------:R-:W-:Y:S01]  /*ffa0*/  SHF.R.S32.HI R21, RZ, 0x1f, R20 ;  /* 0x0000001fff157819 */ /* 0x000fe20000011414 */
[----:B---3--:R-:W0:Y:S03]  /*ffb0*/  LDS.128 R80, [R125] ;  /* 0x000000007d507984 */ /* 0x008e260000000c00 */
[----:B------:R-:W-:Y:S01]  /*ffc0*/  LEA.HI R21, R21, R20, RZ, 0x3 ;  /* 0x0000001415157211 */ /* 0x000fe200078f18ff */
[----:B------:R-:W-:-:S04]  /*ffd0*/  IMAD.SHL.U32 R20, R20, 0x8, RZ ;  /* 0x0000000814147824 */ /* 0x000fc800078e00ff */
[----:B------:R-:W-:Y:S01]  /*ffe0*/  IMAD.SHL.U32 R21, R21, 0x400, RZ ;  /* 0x0000040015157824 */ /* 0x000fe200078e00ff */
[----:B-----5:R-:W-:-:S04]  /*fff0*/  LOP3.LUT R20, R124, 0x38, R20, 0xf8, !PT ;  /* 0x000000387c147812 */ /* 0x020fc800078ef814 */
[----:B------:R-:W-:Y:S02]  /*10000*/  LOP3.LUT R20, R20, R123, RZ, 0x3c, !PT ;  /* 0x0000007b14147212 */ /* 0x000fe400078e3cff */
[----:B------:R-:W-:-:S04]  /*10010*/  LOP3.LUT R21, R21, 0x7fffe000, RZ, 0xc0, !PT ;  /* 0x7fffe00015157812 */ /* 0x000fc800078ec0ff */
[----:B------:R-:W-:Y:S01]  /*10020*/  IADD3 R20, R20, R21, R122 ;  /* 0x0000001514147210 */ /* 0x000fe20007ffe07a */
[----:B------:R-:W-:-:S04]  /*10030*/  HADD2.F32 R21, -RZ, R84.H0_H0 ;  /* 0x20000054ff157230 */ /* 0x000fc80000004100 */
[----:B------:R-:W-:-:S05]  /*10040*/  IMAD R20, R20, 0x2, R17 ;  /* 0x0000000214147824 */ /* 0x000fca00078e0211 */
[----:B------:R-:W1:Y:S01]  /*10050*/  LDS.128 R76, [R20+0x10400] ;  /* 0x01040000144c7984 */ /* 0x000e620000000c00 */
[----:B0-----:R-:W-:Y:S02]  /*10060*/  HADD2.F32 R85, -RZ, R81.H0_H0 ;  /* 0x20000051ff557230 */ /* 0x001fe40000004100 */
[--C-:B-1----:R-:W-:Y:S02]  /*10070*/  HADD2.F32 R91, -RZ, R77.reuse.H0_H0 ;  /* 0x2000004dff5b7230 */ /* 0x102fe40000004100 */
[----:B------:R-:W-:-:S03]  /*10080*/  HADD2.F32 R77, -RZ, R77.H1_H1 ;  /* 0x3000004dff4d7230 */ /* 0x000fc60000004100 */
[----:B------:R-:W-:-:S04]  /*10090*/  FMUL.FTZ R84, R91, R90 ;  /* 0x0000005a5b547220 */ /* 0x000fc80000410000 */
[-C--:B------:R-:W-:Y:S01]  /*100a0*/  FFMA.FTZ R84, R85, R21.reuse, -R84 ;  /* 0x0000001555547223 */ /* 0x080fe20000010854 */
[----:B------:R-:W-:Y:S01]  /*100b0*/  FMUL.FTZ R21, R91, R21 ;  /* 0x000000155b157220 */ /* 0x000fe20000410000 */
[--C-:B------:R-:W-:Y:S02]  /*100c0*/  HADD2.F32 R91, -RZ, R76.reuse.H0_H0 ;  /* 0x2000004cff5b7230 */ /* 0x100fe40000004100 */
[----:B------:R-:W-:Y:S02]  /*100d0*/  HADD2.F32 R76, -RZ, R76.H1_H1 ;  /* 0x3000004cff4c7230 */ /* 0x000fe40000004100 */
[----:B------:R-:W-:Y:S01]  /*100e0*/  FFMA.FTZ R21, R85, R90, R21 ;  /* 0x0000005a55157223 */ /* 0x000fe20000010015 */
[--C-:B------:R-:W-:Y:S01]  /*100f0*/  SHF.R.U32.HI R85, RZ, 0x10, R57.reuse ;  /* 0x00000010ff557819 */ /* 0x100fe20000011639 */
[----:B------:R-:W-:Y:S01]  /*10100*/  HADD2.F32 R90, -RZ, R65.H0_H0 ;  /* 0x20000041ff5a7230 */ /* 0x000fe20000004100 */
[----:B------:R-:W-:Y:S01]  /*10110*/  SHF.R.U64 R57, R56, 0x10, R57 ;  /* 0x0000001038397819 */ /* 0x000fe20000001239 */
[----:B------:R-:W-:-:S02]  /*10120*/  HADD2.F32 R65, -RZ, R81.H1_H1 ;  /* 0x30000051ff417230 */ /* 0x000fc40000004100 */
[----:B------:R-:W-:Y:S02]  /*10130*/  HADD2.F32 R56, -RZ, R85.H0_H0 ;  /* 0x20000055ff387230 */ /* 0x000fe40000004100 */
[--C-:B------:R-:W-:Y:S02]  /*10140*/  HADD2.F32 R85, -RZ, R80.reuse.H0_H0 ;  /* 0x20000050ff557230 */ /* 0x100fe40000004100 */
[----:B------:R-:W-:Y:S02]  /*10150*/  HADD2.F32 R57, -RZ, R57.H0_H0 ;  /* 0x20000039ff397230 */ /* 0x000fe40000004100 */
[C---:B------:R-:W-:Y:S01]  /*10160*/  FMUL.FTZ R81, R77.reuse, R56 ;  /* 0x000000384d517220 */ /* 0x040fe20000410000 */
[-C--:B------:R-:W-:Y:S01]  /*10170*/  FMUL.FTZ R77, R77, R90.reuse ;  /* 0x0000005a4d4d7220 */ /* 0x080fe20000410000 */
[----:B------:R-:W-:Y:S02]  /*10180*/  HADD2.F32 R80, -RZ, R80.H1_H1 ;  /* 0x30000050ff507230 */ /* 0x000fe40000004100 */
[----:B------:R-:W-:Y:S01]  /*10190*/  FFMA.FTZ R90, R65, R90, -R81 ;  /* 0x0000005a415a7223 */ /* 0x000fe20000010851 */
[----:B------:R-:W-:-:S02]  /*101a0*/  HADD2.F32 R81, -RZ, R102.H1_H1 ;  /* 0x30000066ff517230 */ /* 0x000fc40000004100 */
[----:B------:R-:W-:Y:S01]  /*101b0*/  FFMA.FTZ R65, R65, R56, R77 ;  /* 0x0000003841417223 */ /* 0x000fe2000001004d */
[--C-:B------:R-:W-:Y:S02]  /*101c0*/  HADD2.F32 R77, -RZ, R92.reuse.H1_H1 ;  /* 0x3000005cff4d7230 */ /* 0x100fe40000004100 */
[----:B------:R-:W-:Y:S02]  /*101d0*/  HADD2.F32 R92, -RZ, R92.H0_H0 ;  /* 0x2000005cff5c7230 */ /* 0x000fe40000004100 */
[----:B------:R-:W-:Y:S01]  /*101e0*/  FMUL.FTZ R56, R91, R81 ;  /* 0x000000515b387220 */ /* 0x000fe20000410000 */
[----:B------:R-:W-:-:S03]  /*101f0*/  F2FP.F16.F32.PACK_AB R65, R65, R21 ;  /* 0x000000154141723e */ /* 0x000fc600000000ff */
[-C--:B------:R-:W-:Y:S01]  /*10200*/  FFMA.FTZ R56, R85, R77.reuse, -R56 ;  /* 0x0000004d55387223 */ /* 0x080fe20000010838 */
[----:B------:R-:W-:Y:S01]  /*10210*/  FMUL.FTZ R77, R91, R77 ;  /* 0x0000004d5b4d7220 */ /* 0x000fe20000410000 */
[--C-:B------:R-:W-:Y:S02]  /*10220*/  HADD2.F32 R91, -RZ, R78.reuse.H0_H0 ;  /* 0x2000004eff5b7230 */ /* 0x100fe40000004100 */
[----:B------:R-:W-:Y:S02]  /*10230*/  HADD2.F32 R78, -RZ, R78.H1_H1 ;  /* 0x3000004eff4e7230 */ /* 0x000fe40000004100 */
[----:B------:R-:W-:Y:S01]  /*10240*/  FFMA.FTZ R85, R85, R81, R77 ;  /* 0x0000005155557223 */ /* 0x000fe2000001004d */
[----:B------:R-:W-:Y:S02]  /*10250*/  HADD2.F32 R77, -RZ, R102.H0_H0 ;  /* 0x20000066ff4d7230 */ /* 0x000fe40000004100 */
[----:B------:R-:W-:-:S03]  /*10260*/  HADD2.F32 R102, -RZ, R82.H0_H0 ;  /* 0x20000052ff667230 */ /* 0x000fc60000004100 */
[C---:B------:R-:W-:Y:S01]  /*10270*/  FMUL.FTZ R81, R91.reuse, R77 ;  /* 0x0000004d5b517220 */ /* 0x040fe20000410000 */
[----:B------:R-:W-:-:S03]  /*10280*/  FMUL.FTZ R91, R91, R92 ;  /* 0x0000005c5b5b7220 */ /* 0x000fc60000410000 */
[C---:B------:R-:W-:Y:S01]  /*10290*/  FFMA.FTZ R81, R102.reuse, R92, -R81 ;  /* 0x0000005c66517223 */ /* 0x040fe20000010851 */
[----:B------:R-:W-:Y:S02]  /*102a0*/  HADD2.F32 R92, -RZ, R103.H0_H0 ;  /* 0x20000067ff5c7230 */ /* 0x000fe40000004100 */
[----:B------:R-:W-:Y:S01]  /*102b0*/  FFMA.FTZ R77, R102, R77, R91 ;  /* 0x0000004d664d7223 */ /* 0x000fe2000001005b */
[----:B------:R-:W-:Y:S02]  /*102c0*/  HADD2.F32 R103, -RZ, R79.H0_H0 ;  /* 0x2000004fff677230 */ /* 0x000fe40000004100 */
[----:B------:R-:W-:Y:S02]  /*102d0*/  HADD2.F32 R102, -RZ, R83.H0_H0 ;  /* 0x20000053ff667230 */ /* 0x000fe40000004100 */
[----:B------:R-:W-:Y:S02]  /*102e0*/  HADD2.F32 R79, -RZ, R79.H1_H1 ;  /* 0x3000004fff4f7230 */ /* 0x000fe40000004100 */
[C---:B------:R-:W-:Y:S01]  /*102f0*/  FMUL.FTZ R91, R103.reuse, R92 ;  /* 0x0000005c675b7220 */ /* 0x040fe20000410000 */
[----:B------:R-:W-:Y:S01]  /*10300*/  FMUL.FTZ R103, R103, R104 ;  /* 0x0000006867677220 */ /* 0x000fe20000410000 */
[----:B------:R-:W-:-:S02]  /*10310*/  HADD2.F32 R83, -RZ, R83.H1_H1 ;  /* 0x30000053ff537230 */ /* 0x000fc40000004100 */
[C---:B------:R-:W-:Y:S01]  /*10320*/  FFMA.FTZ R91, R102.reuse, R104, -R91 ;  /* 0x00000068665b7223 */ /* 0x040fe2000001085b */
[----:B------:R-:W-:Y:S01]  /*10330*/  FFMA.FTZ R92, R102, R92, R103 ;  /* 0x0000005c665c7223 */ /* 0x000fe20000010067 */
[----:B------:R-:W-:Y:S02]  /*10340*/  HADD2.F32 R102, -RZ, R67.H0_H0 ;  /* 0x20000043ff667230 */ /* 0x000fe40000004100 */
[----:B------:R-:W-:-:S03]  /*10350*/  FMUL.FTZ R67, R79, R59 ;  /* 0x0000003b4f437220 */ /* 0x000fc60000410000 */
[-C--:B------:R-:W-:Y:S01]  /*10360*/  FMUL.FTZ R79, R79, R102.reuse ;  /* 0x000000664f4f7220 */ /* 0x080fe20000410000 */
[----:B------:R-:W-:-:S03]  /*10370*/  FFMA.FTZ R67, R83, R102, -R67 ;  /* 0x0000006653437223 */ /* 0x000fc60000010843 */
[----:B------:R-:W-:Y:S01]  /*10380*/  FFMA.FTZ R83, R83, R59, R79 ;  /* 0x0000003b53537223 */ /* 0x000fe2000001004f */
[C---:B------:R-:W-:Y:S01]  /*10390*/  FMUL.FTZ R59, R76.reuse, R57 ;  /* 0x000000394c3b7220 */ /* 0x040fe20000410000 */
[----:B------:R-:W-:-:S03]  /*103a0*/  FMUL.FTZ R76, R76, R64 ;  /* 0x000000404c4c7220 */ /* 0x000fc60000410000 */
[C---:B------:R-:W-:Y:S01]  /*103b0*/  FFMA.FTZ R64, R80.reuse, R64, -R59 ;  /* 0x0000004050407223 */ /* 0x040fe2000001083b */
[----:B------:R-:W-:Y:S01]  /*103c0*/  FFMA.FTZ R76, R80, R57, R76 ;  /* 0x00000039504c7223 */ /* 0x000fe2000001004c */
[----:B------:R-:W-:Y:S02]  /*103d0*/  HADD2.F32 R57, -RZ, R58.H0_H0 ;  /* 0x2000003aff397230 */ /* 0x000fe40000004100 */
[----:B------:R-:W-:Y:S01]  /*103e0*/  HADD2.F32 R58, -RZ, R66.H0_H0 ;  /* 0x20000042ff3a7230 */ /* 0x000fe20000004100 */
[----:B------:R-:W-:Y:S01]  /*103f0*/  F2FP.F16.F32.PACK_AB R56, R64, R56 ;  /* 0x000000384038723e */ /* 0x000fe200000000ff */
[----:B------:R-:W-:Y:S02]  /*10400*/  HADD2.F32 R66, -RZ, R82.H1_H1 ;  /* 0x30000052ff427230 */ /* 0x000fe40000004100 */
[----:B------:R-:W-:Y:S01]  /*10410*/  FMUL.FTZ R59, R78, R57 ;  /* 0x000000394e3b7220 */ /* 0x000fe20000410000 */
[----:B------:R-:W-:Y:S01]  /*10420*/  F2FP.F16.F32.PACK_AB R64, R76, R85 ;  /* 0x000000554c40723e */ /* 0x000fe200000000ff */
[----:B------:R-:W-:-:S02]  /*10430*/  FMUL.FTZ R78, R78, R58 ;  /* 0x0000003a4e4e7220 */ /* 0x000fc40000410000 */
[C---:B------:R-:W-:Y:S01]  /*10440*/  FFMA.FTZ R58, R66.reuse, R58, -R59 ;  /* 0x0000003a423a7223 */ /* 0x040fe2000001083b */
[----:B------:R-:W-:Y:S01]  /*10450*/  F2FP.F16.F32.PACK_AB R59, R67, R91 ;  /* 0x0000005b433b723e */ /* 0x000fe200000000ff */
[----:B------:R-:W-:Y:S01]  /*10460*/  FFMA.FTZ R66, R66, R57, R78 ;  /* 0x0000003942427223 */ /* 0x000fe2000001004e */
[----:B------:R-:W-:Y:S02]  /*10470*/  F2FP.F16.F32.PACK_AB R57, R90, R84 ;  /* 0x000000545a39723e */ /* 0x000fe400000000ff */
[----:B------:R-:W-:Y:S02]  /*10480*/  F2FP.F16.F32.PACK_AB R58, R58, R81 ;  /* 0x000000513a3a723e */ /* 0x000fe400000000ff */
[----:B------:R-:W-:Y:S02]  /*10490*/  F2FP.F16.F32.PACK_AB R67, R83, R92 ;  /* 0x0000005c5343723e */ /* 0x000fe400000000ff */
[----:B------:R-:W-:Y:S01]  /*104a0*/  F2FP.F16.F32.PACK_AB R66, R66, R77 ;  /* 0x0000004d4242723e */ /* 0x000fe200000000ff */
[----:B------:R1:W-:Y:S04]  /*104b0*/  STS.128 [R125], R56 ;  /* 0x000000387d007388 */ /* 0x0003e80000000c00 */
[----:B------:R1:W-:Y:S02]  /*104c0*/  STS.128 [R20+0x10400], R64 ;  /* 0x0104004014007388 */ /* 0x0003e40000000c00 */
.L_x_1724:
[----:B------:R-:W-:Y:S05]  /*104d0*/  BSYNC B2 ;  /* 0x0000000000027941 */ /* 0x000fea0003800000 */
.L_x_1723:
[----:B------:R-:W-:-:S13]  /*104e0*/  ISETP.GE.AND P0, PT, R203, R3, PT ;  /* 0x00000003cb00720c */ /* 0x000fda0003f06270 */
[----:B------:R-:W-:Y:S05]  /*104f0*/  @P0 BRA `(.L_x_1722) ;  /* 0x0000000400800947 */ /* 0x000fea0003800000 */
[----:B-1----:R-:W2:Y:S04]  /*10500*/  LDL R20, [R1+0xa0] ;  /* 0x0000a00001147983 */ /* 0x002ea80000100800 */
[----:B------:R-:W3:Y:S01]  /*10510*/  LDL R85, [R1+0xc0] ;  /* 0x0000c00001557983 */ /* 0x000ee20000100800 */
[----:B------:R-:W-:Y:S01]  /*10520*/  HADD2.F32 R79, -RZ, R120.H1_H1 ;  /* 0x30000078ff4f7230 */ /* 0x000fe20000004100 */
[--C-:B------:R-:W-:Y:S02]  /*10530*/  SHF.R.U32.HI R78, RZ, 0x10, R61.reuse ;  /* 0x00000010ff4e7819 */ /* 0x100fe4000001163d */
[----:B------:R-:W-:Y:S02]  /*10540*/  SHF.R.U64 R60, R60, 0x10, R61 ;  /* 0x000000103c3c7819 */ /* 0x000fe4000000123d */
[----:B------:R-:W-:Y:S01]  /*10550*/  SHF.R.U64 R68, R68, 0x10, R69 ;  /* 0x0000001044447819 */ /* 0x000fe20000001245 */
[----:B------:R-:W-:Y:S01]  /*10560*/  HADD2.F32 R78, -RZ, R78.H0_H0 ;  /* 0x2000004eff4e7230 */ /* 0x000fe20000004100 */
[----:B------:R-:W-:Y:S01]  /*10570*/  SHF.R.U64 R62, R62, 0x10, R63 ;  /* 0x000000103e3e7819 */ /* 0x000fe2000000123f */
[----:B------:R-:W-:Y:S01]  /*10580*/  HADD2.F32 R60, -RZ, R60.H0_H0 ;  /* 0x2000003cff3c7230 */ /* 0x000fe20000004100 */
[----:B------:R-:W-:Y:S01]  /*10590*/  SHF.R.U64 R70, R70, 0x10, R71 ;  /* 0x0000001046467819 */ /* 0x000fe20000001247 */
[----:B------:R-:W-:-:S02]  /*105a0*/  HADD2.F32 R68, -RZ, R68.H0_H0 ;  /* 0x20000044ff447230 */ /* 0x000fc40000004100 */
[----:B------:R-:W-:Y:S02]  /*105b0*/  HADD2.F32 R62, -RZ, R62.H0_H0 ;  /* 0x2000003eff3e7230 */ /* 0x000fe40000004100 */
[----:B------:R-:W-:Y:S01]  /*105c0*/  HADD2.F32 R70, -RZ, R70.H0_H0 ;  /* 0x20000046ff467230 */ /* 0x000fe20000004100 */
[----:B--2---:R-:W-:-:S04]  /*105d0*/  LEA.HI R3, R3, R20, RZ, 0x1d ;  /* 0x0000001403037211 */ /* 0x004fc800078fe8ff */
[----:B------:R-:W-:Y:S01]  /*105e0*/  SHF.R.S32.HI R20, RZ, 0x1f, R3 ;  /* 0x0000001fff147819 */ /* 0x000fe20000011403 */
[----:B0-----:R-:W-:Y:S01]  /*105f0*/  IMAD.SHL.U32 R21, R3, 0x8, RZ ;  /* 0x0000000803157824 */ /* 0x001fe200078e00ff */
[----:B---3--:R-:W0:Y:S02]  /*10600*/  LDS.128 R64, [R85] ;  /* 0x0000000055407984 */ /* 0x008e240000000c00 */
[----:B------:R-:W-:Y:S02]  /*10610*/  LEA.HI R20, R20, R3, RZ, 0x3 ;  /* 0x0000000314147211 */ /* 0x000fe400078f18ff */
[----:B-----5:R-:W-:-:S03]  /*10620*/  LOP3.LUT R21, R124, 0x38, R21, 0xf8, !PT ;  /* 0x000000387c157812 */ /* 0x020fc600078ef815 */
[----:B------:R-:W-:Y:S01]  /*10630*/  IMAD.SHL.U32 R20, R20, 0x400, RZ ;  /* 0x0000040014147824 */ /* 0x000fe200078e00ff */
[----:B------:R-:W-:-:S04]  /*10640*/  LOP3.LUT R21, R21, R123, RZ, 0x3c, !PT ;  /* 0x0000007b15157212 */ /* 0x000fc800078e3cff */
[----:B------:R-:W-:-:S04]  /*10650*/  LOP3.LUT R20, R20, 0x7fffe000, RZ, 0xc0, !PT ;  /* 0x7fffe00014147812 */ /* 0x000fc800078ec0ff */
[----:B------:R-:W-:Y:S01]  /*10660*/  IADD3 R3, R21, R20, R122 ;  /* 0x0000001415037210 */ /* 0x000fe20007ffe07a */
[----:B------:R-:W-:-:S03]  /*10670*/  HADD2.F32 R20, -RZ, R120.H0_H0 ;  /* 0x20000078ff147230 */ /* 0x000fc60000004100 */
[----:B------:R-:W-:-:S05]  /*10680*/  LEA R3, R3, R17, 0x1 ;  /* 0x0000001103037211 */ /* 0x000fca00078e08ff */
[----:B------:R-:W1:Y:S01]  /*10690*/  LDS.128 R56, [R3+0x10400] ;  /* 0x0104000003387984 */ /* 0x000e620000000c00 */
[--C-:B0-----:R-:W-:Y:S02]  /*106a0*/  HADD2.F32 R76, -RZ, R65.reuse.H0_H0 ;  /* 0x20000041ff4c7230 */ /* 0x101fe40000004100 */
[----:B------:R-:W-:Y:S02]  /*106b0*/  HADD2.F32 R65, -RZ, R65.H1_H1 ;  /* 0x30000041ff417230 */ /* 0x000fe40000004100 */
[----:B-1----:R-:W-:Y:S02]  /*106c0*/  HADD2.F32 R21, -RZ, R57.H0_H0 ;  /* 0x20000039ff157230 */ /* 0x002fe40000004100 */
[--C-:B------:R-:W-:Y:S02]  /*106d0*/  HADD2.F32 R81, -RZ, R58.reuse.H0_H0 ;  /* 0x2000003aff517230 */ /* 0x100fe40000004100 */
[----:B------:R-:W-:Y:S02]  /*106e0*/  HADD2.F32 R83, -RZ, R59.H0_H0 ;  /* 0x2000003bff537230 */ /* 0x000fe40000004100 */
[C---:B------:R-:W-:Y:S01]  /*106f0*/  FMUL.FTZ R77, R21.reuse, R20 ;  /* 0x00000014154d7220 */ /* 0x040fe20000410000 */
[----:B------:R-:W-:Y:S01]  /*10700*/  FMUL.FTZ R21, R21, R79 ;  /* 0x0000004f15157220 */ /* 0x000fe20000410000 */
[----:B------:R-:W-:-:S02]  /*10710*/  HADD2.F32 R58, -RZ, R58.H1_H1 ;  /* 0x3000003aff3a7230 */ /* 0x000fc40000004100 */
[C---:B------:R-:W-:Y:S01]  /*10720*/  FFMA.FTZ R79, R76.reuse, R79, -R77 ;  /* 0x0000004f4c4f7223 */ /* 0x040fe2000001084d */
[----:B------:R-:W-:Y:S01]  /*10730*/  FFMA.FTZ R76, R76, R20, R21 ;  /* 0x000000144c4c7223 */ /* 0x000fe20000010015 */
[----:B------:R-:W-:Y:S01]  /*10740*/  SHF.R.U32.HI R21, RZ, 0x10, R69 ;  /* 0x00000010ff157819 */ /* 0x000fe20000011645 */
[----:B------:R-:W-:Y:S02]  /*10750*/  HADD2.F32 R20, -RZ, R57.H1_H1 ;  /* 0x30000039ff147230 */ /* 0x000fe40000004100 */
[----:B------:R-:W-:Y:S02]  /*10760*/  HADD2.F32 R77, -RZ, R119.H1_H1 ;  /* 0x30000077ff4d7230 */ /* 0x000fe40000004100 */
[----:B------:R-:W-:Y:S02]  /*10770*/  HADD2.F32 R57, -RZ, R21.H0_H0 ;  /* 0x20000015ff397230 */ /* 0x000fe40000004100 */
[----:B------:R-:W-:-:S03]  /*10780*/  FMUL.FTZ R21, R20, R78 ;  /* 0x0000004e14157220 */ /* 0x000fc60000410000 */
[-C--:B------:R-:W-:Y:S01]  /*10790*/  FMUL.FTZ R20, R20, R57.reuse ;  /* 0x0000003914147220 */ /* 0x080fe20000410000 */
[C---:B------:R-:W-:Y:S01]  /*107a0*/  FFMA.FTZ R57, R65.reuse, R57, -R21 ;  /* 0x0000003941397223 */ /* 0x040fe20000010815 */
[----:B------:R-:W-:Y:S02]  /*107b0*/  HADD2.F32 R21, -RZ, R56.H0_H0 ;  /* 0x20000038ff157230 */ /* 0x000fe40000004100 */
[----:B------:R-:W-:Y:S01]  /*107c0*/  FFMA.FTZ R78, R65, R78, R20 ;  /* 0x0000004e414e7223 */ /* 0x000fe20000010014 */
[----:B------:R-:W-:Y:S01]  /*107d0*/  HADD2.F32 R20, -RZ, R119.H0_H0 ;  /* 0x20000077ff147230 */ /* 0x000fe20000004100 */
[----:B------:R-:W-:Y:S01]  /*107e0*/  F2FP.F16.F32.PACK_AB R57, R57, R79 ;  /* 0x0000004f3939723e */ /* 0x000fe200000000ff */
[----:B------:R-:W-:Y:S02]  /*107f0*/  HADD2.F32 R65, -RZ, R64.H0_H0 ;  /* 0x20000040ff417230 */ /* 0x000fe40000004100 */
[----:B------:R-:W-:Y:S02]  /*10800*/  HADD2.F32 R56, -RZ, R56.H1_H1 ;  /* 0x30000038ff387230 */ /* 0x000fe40000004100 */
[C---:B------:R-:W-:Y:S01]  /*10810*/  FMUL.FTZ R80, R21.reuse, R20 ;  /* 0x0000001415507220 */ /* 0x040fe20000410000 */
[----:B------:R-:W-:Y:S01]  /*10820*/  FMUL.FTZ R21, R21, R77 ;  /* 0x0000004d15157220 */ /* 0x000fe20000410000 */
[----:B------:R-:W-:-:S02]  /*10830*/  HADD2.F32 R64, -RZ, R64.H1_H1 ;  /* 0x30000040ff407230 */ /* 0x000fc40000004100 */
[C---:B------:R-:W-:Y:S01]  /*10840*/  FFMA.FTZ R77, R65.reuse, R77, -R80 ;  /* 0x0000004d414d7223 */ /* 0x040fe20000010850 */
[----:B------:R-:W-:Y:S01]  /*10850*/  FFMA.FTZ R65, R65, R20, R21 ;  /* 0x0000001441417223 */ /* 0x000fe20000010015 */
[--C-:B------:R-:W-:Y:S02]  /*10860*/  HADD2.F32 R80, -RZ, R118.reuse.H0_H0 ;  /* 0x20000076ff507230 */ /* 0x100fe40000004100 */
[----:B------:R-:W-:Y:S01]  /*10870*/  FMUL.FTZ R61, R56, R60 ;  /* 0x0000003c383d7220 */ /* 0x000fe20000410000 */
[----:B------:R-:W-:Y:S02]  /*10880*/  HADD2.F32 R21, -RZ, R118.H1_H1 ;  /* 0x30000076ff157230 */ /* 0x000fe40000004100 */
[--C-:B------:R-:W-:Y:S02]  /*10890*/  HADD2.F32 R20, -RZ, R66.reuse.H0_H0 ;  /* 0x20000042ff147230 */ /* 0x100fe40000004100 */
[----:B------:R-:W-:Y:S01]  /*108a0*/  FMUL.FTZ R82, R81, R80 ;  /* 0x0000005051527220 */ /* 0x000fe20000410000 */
[----:B------:R-:W-:-:S02]  /*108b0*/  HADD2.F32 R66, -RZ, R66.H1_H1 ;  /* 0x30000042ff427230 */ /* 0x000fc40000004100 */
[-C--:B------:R-:W-:Y:S01]  /*108c0*/  FMUL.FTZ R81, R81, R21.reuse ;  /* 0x0000001551517220 */ /* 0x080fe20000410000 */
[C---:B------:R-:W-:Y:S01]  /*108d0*/  FFMA.FTZ R21, R20.reuse, R21, -R82 ;  /* 0x0000001514157223 */ /* 0x040fe20000010852 */
[--C-:B------:R-:W-:Y:S02]  /*108e0*/  HADD2.F32 R82, -RZ, R117.reuse.H0_H0 ;  /* 0x20000075ff527230 */ /* 0x100fe40000004100 */
[----:B------:R-:W-:Y:S01]  /*108f0*/  FFMA.FTZ R20, R20, R80, R81 ;  /* 0x0000005014147223 */ /* 0x000fe20000010051 */
[----:B------:R-:W-:Y:S02]  /*10900*/  HADD2.F32 R80, -RZ, R117.H1_H1 ;  /* 0x30000075ff507230 */ /* 0x000fe40000004100 */
[--C-:B------:R-:W-:Y:S02]  /*10910*/  HADD2.F32 R81, -RZ, R67.reuse.H0_H0 ;  /* 0x20000043ff517230 */ /* 0x100fe40000004100 */
[----:B------:R-:W-:Y:S01]  /*10920*/  FMUL.FTZ R84, R83, R82 ;  /* 0x0000005253547220 */ /* 0x000fe20000410000 */
[----:B------:R-:W-:-:S02]  /*10930*/  HADD2.F32 R67, -RZ, R67.H1_H1 ;  /* 0x30000043ff437230 */ /* 0x000fc40000004100 */
[-C--:B------:R-:W-:Y:S01]  /*10940*/  FMUL.FTZ R83, R83, R80.reuse ;  /* 0x0000005053537220 */ /* 0x080fe20000410000 */
[C---:B------:R-:W-:Y:S01]  /*10950*/  FFMA.FTZ R80, R81.reuse, R80, -R84 ;  /* 0x0000005051507223 */ /* 0x040fe20000010854 */
[----:B------:R-:W-:Y:S02]  /*10960*/  SHF.R.U32.HI R84, RZ, 0x10, R71 ;  /* 0x00000010ff547819 */ /* 0x000fe40000011647 */
[----:B------:R-:W-:Y:S01]  /*10970*/  FFMA.FTZ R81, R81, R82, R83 ;  /* 0x0000005251517223 */ /* 0x000fe20000010053 */
[----:B------:R-:W-:Y:S01]  /*10980*/  SHF.R.U32.HI R82, RZ, 0x10, R63 ;  /* 0x00000010ff527819 */ /* 0x000fe2000001163f */
[----:B------:R-:W-:Y:S02]  /*10990*/  HADD2.F32 R83, -RZ, R59.H1_H1 ;  /* 0x3000003bff537230 */ /* 0x000fe40000004100 */
[-C--:B------:R-:W-:Y:S01]  /*109a0*/  FMUL.FTZ R63, R56, R68.reuse ;  /* 0x00000044383f7220 */ /* 0x080fe20000410000 */
[----:B------:R-:W-:Y:S02]  /*109b0*/  HADD2.F32 R59, -RZ, R84.H0_H0 ;  /* 0x20000054ff3b7230 */ /* 0x000fe40000004100 */
[----:B------:R-:W-:Y:S01]  /*109c0*/  FFMA.FTZ R56, R64, R68, -R61 ;  /* 0x0000004440387223 */ /* 0x000fe2000001083d */
[----:B------:R-:W-:-:S02]  /*109d0*/  HADD2.F32 R82, -RZ, R82.H0_H0 ;  /* 0x20000052ff527230 */ /* 0x000fc40000004100 */
[----:B------:R-:W-:Y:S01]  /*109e0*/  FFMA.FTZ R60, R64, R60, R63 ;  /* 0x0000003c403c7223 */ /* 0x000fe2000001003f */
[C---:B------:R-:W-:Y:S01]  /*109f0*/  FMUL.FTZ R61, R58.reuse, R62 ;  /* 0x0000003e3a3d7220 */ /* 0x040fe20000410000 */
[----:B------:R-:W-:Y:S01]  /*10a00*/  FMUL.FTZ R63, R58, R70 ;  /* 0x000000463a3f7220 */ /* 0x000fe20000410000 */
[----:B------:R-:W-:Y:S01]  /*10a10*/  F2FP.F16.F32.PACK_AB R56, R56, R77 ;  /* 0x0000004d3838723e */ /* 0x000fe200000000ff */
        /* <DEDUP_REMOVED lines=10> */
[----:B------:R-:W-:Y:S01]  /*10ac0*/  F2FP.F16.F32.PACK_AB R60, R60, R65 ;  /* 0x000000413c3c723e */ /* 0x000fe200000000ff */
[----:B------:R2:W-:Y:S01]  /*10ad0*/  STS.128 [R85], R56 ;  /* 0x0000003855007388 */ /* 0x0005e20000000c00 */
[----:B------:R-:W-:-:S05]  /*10ae0*/  F2FP.F16.F32.PACK_AB R62, R62, R20 ;  /* 0x000000143e3e723e */ /* 0x000fca00000000ff */
[----:B------:R2:W-:Y:S02]  /*10af0*/  STS.128 [R3+0x10400], R60 ;  /* 0x0104003c03007388 */ /* 0x0005e40000000c00 */
.L_x_1722:
[----:B------:R-:W-:Y:S05]  /*10b00*/  BSYNC B1 ;  /* 0x0000000000017941 */ /* 0x000fea0003800000 */
.L_x_1721:
[----:B--2---:R-:W2:Y:S01]  /*10b10*/  LDL R3, [R1+0xc4] ;  /* 0x0000c40001037983 */ /* 0x004ea20000100800 */
[----:B------:R-:W-:Y:S01]  /*10b20*/  BSSY B1, `(.L_x_1725) ;  /* 0x00000cd000017945 */ /* 0x000fe20003800000 */
[----:B--2---:R-:W-:-:S13]  /*10b30*/  ISETP.GE.AND P0, PT, R3, R0, PT ;  /* 0x000000000300720c */ /* 0x004fda0003f06270 */
[----:B------:R-:W-:Y:S05]  /*10b40*/  @P0 BRA `(.L_x_1726) ;  /* 0x0000000c00280947 */ /* 0x000fea0003800000 */
[----:B0-----:R0:W5:Y:S01]  /*10b50*/  LDL R77, [R1+0x5c] ;  /* 0x00005c00014d7983 */ /* 0x0011620000100800 */
[----:B------:R-:W2:Y:S03]  /*10b60*/  LDC R3, c[0x0][0x3f4] ;  /* 0x0000fd00ff037b82 */ /* 0x000ea60000000800 */
[----:B------:R0:W5:Y:S04]  /*10b70*/  LDL R76, [R1+0xc8] ;  /* 0x0000c800014c7983 */ /* 0x0001680000100800 */
[----:B------:R0:W5:Y:S01]  /*10b80*/  LDL R71, [R1+0x68] ;  /* 0x0000680001477983 */ /* 0x0001620000100800 */
[----:B------:R-:W-:Y:S01]  /*10b90*/  BSSY B2, `(.L_x_1727) ;  /* 0x0000064000027945 */ /* 0x000fe20003800000 */
[----:B--2---:R-:W-:-:S02]  /*10ba0*/  ISETP.GE.AND P0, PT, R18, R3, PT ;  /* 0x000000031200720c */ /* 0x004fc40003f06270 */
[----:B------:R-:W-:-:S11]  /*10bb0*/  ISETP.GE.AND P1, PT, R203, R3, PT ;  /* 0x00000003cb00720c */ /* 0x000fd60003f26270 */
[----:B0-----:R-:W-:Y:S05]  /*10bc0*/  @P0 BRA `(.L_x_1728) ;  /* 0x0000000400800947 */ /* 0x001fea0003800000 */
[----:B-1----:R-:W2:Y:S04]  /*10bd0*/  LDL R20, [R1+0x80] ;  /* 0x0000800001147983 */ /* 0x002ea80000100800 */
[----:B------:R-:W3:Y:S01]  /*10be0*/  LDL R78, [R1+0xbc] ;  /* 0x0000bc00014e7983 */ /* 0x000ee20000100800 */
[----:B------:R-:W-:Y:S01]  /*10bf0*/  HADD2.F32 R64, -RZ, R113.H0_H0 ;  /* 0x20000071ff407230 */ /* 0x000fe20000004100 */
[--C-:B------:R-:W-:Y:S01]  /*10c00*/  SHF.R.U64 R50, R50, 0x10, R51.reuse ;  /* 0x0000001032327819 */ /* 0x100fe20000001233 */
[----:B------:R-:W-:Y:S01]  /*10c10*/  HADD2.F32 R65, -RZ, R115.H0_H0 ;  /* 0x20000073ff417230 */ /* 0x000fe20000004100 */
[----:B------:R-:W-:Y:S01]  /*10c20*/  SHF.R.U32.HI R66, RZ, 0x10, R51 ;  /* 0x00000010ff427819 */ /* 0x000fe20000011633 */
[----:B------:R-:W-:Y:S01]  /*10c30*/  HADD2.F32 R113, -RZ, R113.H1_H1 ;  /* 0x30000071ff717230 */ /* 0x000fe20000004100 */
[--C-:B------:R-:W-:Y:S01]  /*10c40*/  SHF.R.U64 R40, R40, 0x10, R41.reuse ;  /* 0x0000001028287819 */ /* 0x100fe20000001229 */
[----:B------:R-:W-:Y:S01]  /*10c50*/  HADD2.F32 R115, -RZ, R115.H1_H1 ;  /* 0x30000073ff737230 */ /* 0x000fe20000004100 */
[----:B------:R-:W-:Y:S01]  /*10c60*/  SHF.R.U32.HI R41, RZ, 0x10, R41 ;  /* 0x00000010ff297819 */ /* 0x000fe20000011629 */
[--C-:B------:R-:W-:Y:S01]  /*10c70*/  HADD2.F32 R69, -RZ, R116.reuse.H1_H1 ;  /* 0x30000074ff457230 */ /* 0x100fe20000004100 */
[--C-:B------:R-:W-:Y:S01]  /*10c80*/  SHF.R.U64 R42, R42, 0x10, R43.reuse ;  /* 0x000000102a2a7819 */ /* 0x100fe2000000122b */
[----:B------:R-:W-:Y:S01]  /*10c90*/  HADD2.F32 R116, -RZ, R116.H0_H0 ;  /* 0x20000074ff747230 */ /* 0x000fe20000004100 */
[----:B------:R-:W-:Y:S01]  /*10ca0*/  SHF.R.U32.HI R43, RZ, 0x10, R43 ;  /* 0x00000010ff2b7819 */ /* 0x000fe2000001162b */
[----:B------:R-:W-:-:S02]  /*10cb0*/  HADD2.F32 R41, -RZ, R41.H0_H0 ;  /* 0x20000029ff297230 */ /* 0x000fc40000004100 */
[----:B------:R-:W-:Y:S02]  /*10cc0*/  HADD2.F32 R66, -RZ, R66.H0_H0 ;  /* 0x20000042ff427230 */ /* 0x000fe40000004100 */
[----:B------:R-:W-:Y:S02]  /*10cd0*/  HADD2.F32 R43, -RZ, R43.H0_H0 ;  /* 0x2000002bff2b7230 */ /* 0x000fe40000004100 */
[----:B------:R-:W-:Y:S02]  /*10ce0*/  HADD2.F32 R40, -RZ, R40.H0_H0 ;  /* 0x20000028ff287230 */ /* 0x000fe40000004100 */
[----:B------:R-:W-:Y:S02]  /*10cf0*/  HADD2.F32 R42, -RZ, R42.H0_H0 ;  /* 0x2000002aff2a7230 */ /* 0x000fe40000004100 */
[----:B------:R-:W-:Y:S01]  /*10d00*/  HADD2.F32 R50, -RZ, R50.H0_H0 ;  /* 0x20000032ff327230 */ /* 0x000fe20000004100 */
[----:B--2---:R-:W-:-:S04]  /*10d10*/  LEA.HI R20, R3, R20, RZ, 0x1d ;  /* 0x0000001403147211 */ /* 0x004fc800078fe8ff */
[----:B------:R-:W-:Y:S01]  /*10d20*/  SHF.R.S32.HI R57, RZ, 0x1f, R20 ;  /* 0x0000001fff397819 */ /* 0x000fe20000011414 */
[----:B------:R-:W-:Y:S01]  /*10d30*/  IMAD.SHL.U32 R21, R20, 0x8, RZ ;  /* 0x0000000814157824 */ /* 0x000fe200078e00ff */
[----:B---3--:R-:W0:Y:S02]  /*10d40*/  LDS.128 R60, [R78] ;  /* 0x000000004e3c7984 */ /* 0x008e240000000c00 */
[----:B------:R-:W-:Y:S02]  /*10d50*/  LEA.HI R57, R57, R20, RZ, 0x3 ;  /* 0x0000001439397211 */ /* 0x000fe400078f18ff */
[----:B-----5:R-:W-:Y:S02]  /*10d60*/  LOP3.LUT R20, R77, 0x38, R21, 0xf8, !PT ;  /* 0x000000384d147812 */ /* 0x020fe400078ef815 */
[----:B------:R-:W-:Y:S01]  /*10d70*/  SHF.R.U64 R21, R48, 0x10, R49 ;  /* 0x0000001030157819 */ /* 0x000fe20000001231 */
[----:B------:R-:W-:Y:S01]  /*10d80*/  IMAD.SHL.U32 R57, R57, 0x400, RZ ;  /* 0x0000040039397824 */ /* 0x000fe200078e00ff */
[----:B------:R-:W-:-:S02]  /*10d90*/  LOP3.LUT R20, R20, R76, RZ, 0x3c, !PT ;  /* 0x0000004c14147212 */ /* 0x000fc400078e3cff */
[----:B------:R-:W-:Y:S01]  /*10da0*/  SHF.R.U32.HI R48, RZ, 0x10, R49 ;  /* 0x00000010ff307819 */ /* 0x000fe20000011631 */
[----:B------:R-:W-:Y:S01]  /*10db0*/  HADD2.F32 R21, -RZ, R21.H0_H0 ;  /* 0x20000015ff157230 */ /* 0x000fe20000004100 */
[----:B------:R-:W-:-:S04]  /*10dc0*/  LOP3.LUT R57, R57, 0x7fffe000, RZ, 0xc0, !PT ;  /* 0x7fffe00039397812 */ /* 0x000fc800078ec0ff */
[----:B------:R-:W-:-:S05]  /*10dd0*/  IADD3 R20, R20, R57, R71 ;  /* 0x0000003914147210 */ /* 0x000fca0007ffe047 */
[----:B------:R-:W-:-:S05]  /*10de0*/  IMAD R20, R20, 0x2, R17 ;  /* 0x0000000214147824 */ /* 0x000fca00078e0211 */
[----:B------:R-:W1:Y:S01]  /*10df0*/  LDS.128 R56, [R20+0x10400] ;  /* 0x0104000014387984 */ /* 0x000e620000000c00 */
[----:B0-----:R-:W-:Y:S02]  /*10e00*/  HADD2.F32 R67, -RZ, R61.H0_H0 ;  /* 0x2000003dff437230 */ /* 0x001fe40000004100 */
[--C-:B-1----:R-:W-:Y:S02]  /*10e10*/  HADD2.F32 R49, -RZ, R57.reuse.H0_H0 ;  /* 0x20000039ff317230 */ /* 0x102fe40000004100 */
[----:B------:R-:W-:-:S03]  /*10e20*/  HADD2.F32 R57, -RZ, R57.H1_H1 ;  /* 0x30000039ff397230 */ /* 0x000fc60000004100 */
[C---:B------:R-:W-:Y:S01]  /*10e30*/  FMUL.FTZ R51, R49.reuse, R64 ;  /* 0x0000004031337220 */ /* 0x040fe20000410000 */
[----:B------:R-:W-:-:S03]  /*10e40*/  FMUL.FTZ R49, R49, R65 ;  /* 0x0000004131317220 */ /* 0x000fc60000410000 */
[C---:B------:R-:W-:Y:S01]  /*10e50*/  FFMA.FTZ R51, R67.reuse, R65, -R51 ;  /* 0x0000004143337223 */ /* 0x040fe20000010833 */
[----:B------:R-:W-:Y:S01]  /*10e60*/  FFMA.FTZ R49, R67, R64, R49 ;  /* 0x0000004043317223 */ /* 0x000fe20000010031 */
[----:B------:R-:W-:Y:S02]  /*10e70*/  HADD2.F32 R64, -RZ, R48.H0_H0 ;  /* 0x20000030ff407230 */ /* 0x000fe40000004100 */
[----:B------:R-:W-:Y:S02]  /*10e80*/  HADD2.F32 R48, -RZ, R56.H0_H0 ;  /* 0x20000038ff307230 */ /* 0x000fe40000004100 */
[----:B------:R-:W-:Y:S02]  /*10e90*/  HADD2.F32 R67, -RZ, R61.H1_H1 ;  /* 0x3000003dff437230 */ /* 0x000fe40000004100 */
[C---:B------:R-:W-:Y:S01]  /*10ea0*/  FMUL.FTZ R61, R57.reuse, R41 ;  /* 0x00000029393d7220 */ /* 0x040fe20000410000 */
[----:B------:R-:W-:Y:S02]  /*10eb0*/  HADD2.F32 R65, -RZ, R60.H0_H0 ;  /* 0x2000003cff417230 */ /* 0x000fe40000004100 */
[C---:B------:R-:W-:Y:S01]  /*10ec0*/  FMUL.FTZ R68, R48.reuse, R113 ;  /* 0x0000007130447220 */ /* 0x040fe20000410000 */
[-C--:B------:R-:W-:Y:S01]  /*10ed0*/  FMUL.FTZ R57, R57, R64.reuse ;  /* 0x0000004039397220 */ /* 0x080fe20000410000 */
[-C--:B------:R-:W-:Y:S01]  /*10ee0*/  FMUL.FTZ R48, R48, R115.reuse ;  /* 0x0000007330307220 */ /* 0x080fe20000410000 */
[----:B------:R-:W-:Y:S01]  /*10ef0*/  FFMA.FTZ R61, R67, R64, -R61 ;  /* 0x00000040433d7223 */ /* 0x000fe2000001083d */
[----:B------:R-:W-:Y:S01]  /*10f00*/  FFMA.FTZ R68, R65, R115, -R68 ;  /* 0x0000007341447223 */ /* 0x000fe20000010844 */
[----:B------:R-:W-:Y:S01]  /*10f10*/  FFMA.FTZ R57, R67, R41, R57 ;  /* 0x0000002943397223 */ /* 0x000fe20000010039 */
[----:B------:R-:W-:Y:S01]  /*10f20*/  FFMA.FTZ R48, R65, R113, R48 ;  /* 0x0000007141307223 */ /* 0x000fe20000010030 */
[----:B------:R-:W-:-:S02]  /*10f30*/  HADD2.F32 R41, -RZ, R114.H1_H1 ;  /* 0x30000072ff297230 */ /* 0x000fc40000004100 */
[----:B------:R-:W-:Y:S01]  /*10f40*/  HADD2.F32 R65, -RZ, R58.H0_H0 ;  /* 0x2000003aff417230 */ /* 0x000fe20000004100 */
[----:B------:R-:W-:Y:S01]  /*10f50*/  F2FP.F16.F32.PACK_AB R49, R57, R49 ;  /* 0x000000313931723e */ /* 0x000fe200000000ff */
[----:B------:R-:W-:Y:S02]  /*10f60*/  HADD2.F32 R64, -RZ, R60.H1_H1 ;  /* 0x3000003cff407230 */ /* 0x000fe40000004100 */
[--C-:B------:R-:W-:Y:S02]  /*10f70*/  HADD2.F32 R60, -RZ, R62.reuse.H0_H0 ;  /* 0x2000003eff3c7230 */ /* 0x100fe40000004100 */
[C---:B------:R-:W-:Y:S01]  /*10f80*/  FMUL.FTZ R70, R65.reuse, R69 ;  /* 0x0000004541467220 */ /* 0x040fe20000410000 */
[----:B------:R-:W-:Y:S02]  /*10f90*/  HADD2.F32 R67, -RZ, R62.H1_H1 ;  /* 0x3000003eff437230 */ /* 0x000fe40000004100 */
[----:B------:R-:W-:Y:S01]  /*10fa0*/  FMUL.FTZ R62, R65, R41 ;  /* 0x00000029413e7220 */ /* 0x000fe20000410000 */
[----:B------:R-:W-:-:S02]  /*10fb0*/  HADD2.F32 R114, -RZ, R114.H0_H0 ;  /* 0x20000072ff727230 */ /* 0x000fc40000004100 */
[----:B------:R-:W-:Y:S02]  /*10fc0*/  HADD2.F32 R65, -RZ, R63.H0_H0 ;  /* 0x2000003fff417230 */ /* 0x000fe40000004100 */
[C---:B------:R-:W-:Y:S01]  /*10fd0*/  FFMA.FTZ R62, R60.reuse, R69, -R62 ;  /* 0x000000453c3e7223 */ /* 0x040fe2000001083e */
[----:B------:R-:W-:Y:S01]  /*10fe0*/  FFMA.FTZ R60, R60, R41, R70 ;  /* 0x000000293c3c7223 */ /* 0x000fe20000010046 */
[--C-:B------:R-:W-:Y:S02]  /*10ff0*/  HADD2.F32 R41, -RZ, R59.reuse.H0_H0 ;  /* 0x2000003bff297230 */ /* 0x100fe40000004100 */
[----:B------:R-:W-:Y:S02]  /*11000*/  HADD2.F32 R59, -RZ, R59.H1_H1 ;  /* 0x3000003bff3b7230 */ /* 0x000fe40000004100 */
[----:B------:R-:W-:Y:S02]  /*11010*/  HADD2.F32 R63, -RZ, R63.H1_H1 ;  /* 0x3000003fff3f7230 */ /* 0x000fe40000004100 */
[----:B------:R-:W-:Y:S01]  /*11020*/  FMUL.FTZ R69, R41, R114 ;  /* 0x0000007229457220 */ /* 0x000fe20000410000 */
[----:B------:R-:W-:-:S02]  /*11030*/  HADD2.F32 R56, -RZ, R56.H1_H1 ;  /* 0x30000038ff387230 */ /* 0x000fc40000004100 */
[-C--:B------:R-:W-:Y:S01]  /*11040*/  FMUL.FTZ R70, R59, R43.reuse ;  /* 0x0000002b3b467220 */ /* 0x080fe20000410000 */
[----:B------:R-:W-:Y:S01]  /*11050*/  FMUL.FTZ R41, R41, R116 ;  /* 0x0000007429297220 */ /* 0x000fe20000410000 */
[----:B------:R-:W-:Y:S02]  /*11060*/  HADD2.F32 R58, -RZ, R58.H1_H1 ;  /* 0x3000003aff3a7230 */ /* 0x000fe40000004100 */
[----:B------:R-:W-:Y:S01]  /*11070*/  FMUL.FTZ R59, R59, R66 ;  /* 0x000000423b3b7220 */ /* 0x000fe20000410000 */
[C---:B------:R-:W-:Y:S01]  /*11080*/  FFMA.FTZ R69, R65.reuse, R116, -R69 ;  /* 0x0000007441457223 */ /* 0x040fe20000010845 */
[----:B------:R-:W-:Y:S01]  /*11090*/  FFMA.FTZ R65, R65, R114, R41 ;  /* 0x0000007241417223 */ /* 0x000fe20000010029 */
[C---:B------:R-:W-:Y:S01]  /*110a0*/  FFMA.FTZ R70, R63.reuse, R66, -R70 ;  /* 0x000000423f467223 */ /* 0x040fe20000010846 */
[----:B------:R-:W-:Y:S01]  /*110b0*/  FFMA.FTZ R59, R63, R43, R59 ;  /* 0x0000002b3f3b7223 */ /* 0x000fe2000001003b */
[----:B------:R-:W-:Y:S01]  /*110c0*/  FMUL.FTZ R43, R56, R40 ;  /* 0x00000028382b7220 */ /* 0x000fe20000410000 */
[----:B------:R-:W-:Y:S01]  /*110d0*/  FMUL.FTZ R41, R58, R42 ;  /* 0x0000002a3a297220 */ /* 0x000fe20000410000 */
[-C--:B------:R-:W-:Y:S01]  /*110e0*/  FMUL.FTZ R56, R56, R21.reuse ;  /* 0x0000001538387220 */ /* 0x080fe20000410000 */
[-C--:B------:R-:W-:Y:S01]  /*110f0*/  FMUL.FTZ R58, R58, R50.reuse ;  /* 0x000000323a3a7220 */ /* 0x080fe20000410000 */
[C---:B------:R-:W-:Y:S01]  /*11100*/  FFMA.FTZ R21, R64.reuse, R21, -R43 ;  /* 0x0000001540157223 */ /* 0x040fe2000001082b */
[C---:B------:R-:W-:Y:S01]  /*11110*/  FFMA.FTZ R50, R67.reuse, R50, -R41 ;  /* 0x0000003243327223 */ /* 0x040fe20000010829 */
        /* <DEDUP_REMOVED lines=11> */
.L_x_1728:
[----:B------:R-:W-:Y:S05]  /*111d0*/  BSYNC B2 ;  /* 0x0000000000027941 */ /* 0x000fea0003800000 */
.L_x_1727:
[----:B------:R-:W-:Y:S05]  /*111e0*/  @P1 BRA `(.L_x_1726) ;  /* 0x0000000400801947 */ /* 0x000fea0003800000 */
[----:B01----:R-:W2:Y:S04]  /*111f0*/  LDL R20, [R1+0xa0] ;  /* 0x0000a00001147983 */ /* 0x003ea80000100800 */
[----:B------:R-:W3:Y:S01]  /*11200*/  LDL R69, [R1+0xb8] ;  /* 0x0000b80001457983 */ /* 0x000ee20000100800 */
[--C-:B------:R-:W-:Y:S01]  /*11210*/  SHF.R.U64 R21, R44, 0x10, R45.reuse ;  /* 0x000000102c157819 */ /* 0x100fe2000000122d */
[----:B------:R-:W-:Y:S01]  /*11220*/  HADD2.F32 R62, -RZ, R112.H1_H1 ;  /* 0x30000070ff3e7230 */ /* 0x000fe20000004100 */
[----:B------:R-:W-:Y:S01]  /*11230*/  SHF.R.U32.HI R44, RZ, 0x10, R45 ;  /* 0x00000010ff2c7819 */ /* 0x000fe2000001162d */
[----:B------:R-:W-:Y:S01]  /*11240*/  HADD2.F32 R64, -RZ, R110.H1_H1 ;  /* 0x3000006eff407230 */ /* 0x000fe20000004100 */
[--C-:B------:R-:W-:Y:S01]  /*11250*/  SHF.R.U64 R45, R54, 0x10, R55.reuse ;  /* 0x00000010362d7819 */ /* 0x100fe20000001237 */
[----:B------:R-:W-:Y:S01]  /*11260*/  HADD2.F32 R112, -RZ, R112.H0_H0 ;  /* 0x20000070ff707230 */ /* 0x000fe20000004100 */
[----:B------:R-:W-:Y:S01]  /*11270*/  SHF.R.U32.HI R54, RZ, 0x10, R55 ;  /* 0x00000010ff367819 */ /* 0x000fe20000011637 */
[----:B------:R-:W-:Y:S01]  /*11280*/  HADD2.F32 R63, -RZ, R44.H0_H0 ;  /* 0x2000002cff3f7230 */ /* 0x000fe20000004100 */
[--C-:B------:R-:W-:Y:S01]  /*11290*/  SHF.R.U64 R46, R46, 0x10, R47.reuse ;  /* 0x000000102e2e7819 */ /* 0x100fe2000000122f */
[----:B------:R-:W-:Y:S01]  /*112a0*/  HADD2.F32 R110, -RZ, R110.H0_H0 ;  /* 0x2000006eff6e7230 */ /* 0x000fe20000004100 */
[----:B------:R-:W-:Y:S01]  /*112b0*/  SHF.R.U32.HI R47, RZ, 0x10, R47 ;  /* 0x00000010ff2f7819 */ /* 0x000fe2000001162f */
[----:B------:R-:W-:-:S02]  /*112c0*/  HADD2.F32 R65, -RZ, R111.H0_H0 ;  /* 0x2000006fff417230 */ /* 0x000fc40000004100 */
[----:B------:R-:W-:Y:S02]  /*112d0*/  HADD2.F32 R54, -RZ, R54.H0_H0 ;  /* 0x20000036ff367230 */ /* 0x000fe40000004100 */
[----:B------:R-:W-:Y:S01]  /*112e0*/  HADD2.F32 R45, -RZ, R45.H0_H0 ;  /* 0x2000002dff2d7230 */ /* 0x000fe20000004100 */
[----:B--2---:R-:W-:-:S04]  /*112f0*/  LEA.HI R3, R3, R20, RZ, 0x1d ;  /* 0x0000001403037211 */ /* 0x004fc800078fe8ff */
[----:B------:R-:W-:Y:S01]  /*11300*/  SHF.R.S32.HI R40, RZ, 0x1f, R3 ;  /* 0x0000001fff287819 */ /* 0x000fe20000011403 */
[----:B------:R-:W-:-:S03]  /*11310*/  IMAD.SHL.U32 R20, R3, 0x8, RZ ;  /* 0x0000000803147824 */ /* 0x000fc600078e00ff */
[----:B------:R-:W-:Y:S02]  /*11320*/  LEA.HI R40, R40, R3, RZ, 0x3 ;  /* 0x0000000328287211 */ /* 0x000fe400078f18ff */
[----:B-----5:R-:W-:-:S03]  /*11330*/  LOP3.LUT R3, R77, 0x38, R20, 0xf8, !PT ;  /* 0x000000384d037812 */ /* 0x020fc600078ef814 */
[----:B------:R-:W-:Y:S01]  /*11340*/  IMAD.SHL.U32 R40, R40, 0x400, RZ ;  /* 0x0000040028287824 */ /* 0x000fe200078e00ff */
[----:B------:R-:W-:-:S04]  /*11350*/  LOP3.LUT R3, R3, R76, RZ, 0x3c, !PT ;  /* 0x0000004c03037212 */ /* 0x000fc800078e3cff */
[----:B------:R-:W-:Y:S02]  /*11360*/  LOP3.LUT R20, R40, 0x7fffe000, RZ, 0xc0, !PT ;  /* 0x7fffe00028147812 */ /* 0x000fe400078ec0ff */
[----:B---3--:R-:W0:Y:S02]  /*11370*/  LDS.128 R40, [R69] ;  /* 0x0000000045287984 */ /* 0x008e240000000c00 */
[----:B------:R-:W-:-:S04]  /*11380*/  IADD3 R20, R3, R20, R71 ;  /* 0x0000001403147210 */ /* 0x000fc80007ffe047 */
[----:B------:R-:W-:Y:S02]  /*11390*/  LEA R3, R20, R17, 0x1 ;  /* 0x0000001114037211 */ /* 0x000fe400078e08ff */
[--C-:B------:R-:W-:Y:S02]  /*113a0*/  SHF.R.U64 R20, R52, 0x10, R53.reuse ;  /* 0x0000001034147819 */ /* 0x100fe40000001235 */
[----:B------:R-:W-:Y:S01]  /*113b0*/  SHF.R.U32.HI R52, RZ, 0x10, R53 ;  /* 0x00000010ff347819 */ /* 0x000fe20000011635 */
[----:B------:R-:W1:Y:S04]  /*113c0*/  LDS.128 R48, [R3+0x10400] ;  /* 0x0104000003307984 */ /* 0x000e680000000c00 */
[----:B------:R-:W-:Y:S02]  /*113d0*/  HADD2.F32 R52, -RZ, R52.H0_H0 ;  /* 0x20000034ff347230 */ /* 0x000fe40000004100 */
[----:B0-----:R-:W-:-:S02]  /*113e0*/  HADD2.F32 R53, -RZ, R41.H0_H0 ;  /* 0x20000029ff357230 */ /* 0x001fc40000004100 */
[----:B------:R-:W-:Y:S02]  /*113f0*/  HADD2.F32 R55, -RZ, R41.H1_H1 ;  /* 0x30000029ff377230 */ /* 0x000fe40000004100 */
[----:B------:R-:W-:Y:S02]  /*11400*/  HADD2.F32 R41, -RZ, R40.H0_H0 ;  /* 0x20000028ff297230 */ /* 0x000fe40000004100 */
[----:B------:R-:W-:Y:S02]  /*11410*/  HADD2.F32 R56, -RZ, R42.H0_H0 ;  /* 0x2000002aff387230 */ /* 0x000fe40000004100 */
[--C-:B------:R-:W-:Y:S02]  /*11420*/  HADD2.F32 R57, -RZ, R43.reuse.H0_H0 ;  /* 0x2000002bff397230 */ /* 0x100fe40000004100 */
[----:B------:R-:W-:Y:S02]  /*11430*/  HADD2.F32 R43, -RZ, R43.H1_H1 ;  /* 0x3000002bff2b7230 */ /* 0x000fe40000004100 */
[----:B-1----:R-:W-:-:S02]  /*11440*/  HADD2.F32 R61, -RZ, R49.H0_H0 ;  /* 0x20000031ff3d7230 */ /* 0x002fc40000004100 */
[----:B------:R-:W-:Y:S02]  /*11450*/  HADD2.F32 R60, -RZ, R49.H1_H1 ;  /* 0x30000031ff3c7230 */ /* 0x000fe40000004100 */
[----:B------:R-:W-:Y:S02]  /*11460*/  HADD2.F32 R49, -RZ, R48.H0_H0 ;  /* 0x20000030ff317230 */ /* 0x000fe40000004100 */
[C---:B------:R-:W-:Y:S01]  /*11470*/  FMUL.FTZ R66, R61.reuse, R62 ;  /* 0x0000003e3d427220 */ /* 0x040fe20000410000 */
[-C--:B------:R-:W-:Y:S01]  /*11480*/  FMUL.FTZ R68, R61, R64.reuse ;  /* 0x000000403d447220 */ /* 0x080fe20000410000 */
[----:B------:R-:W-:Y:S02]  /*11490*/  HADD2.F32 R58, -RZ, R50.H0_H0 ;  /* 0x20000032ff3a7230 */ /* 0x000fe40000004100 */
[C---:B------:R-:W-:Y:S01]  /*114a0*/  FFMA.FTZ R44, R53.reuse, R64, -R66 ;  /* 0x00000040352c7223 */ /* 0x040fe20000010842 */
[CC--:B------:R-:W-:Y:S01]  /*114b0*/  FMUL.FTZ R64, R60.reuse, R63.reuse ;  /* 0x0000003f3c407220 */ /* 0x0c0fe20000410000 */
[----:B------:R-:W-:Y:S01]  /*114c0*/  FFMA.FTZ R53, R53, R62, R68 ;  /* 0x0000003e35357223 */ /* 0x000fe20000010044 */
[----:B------:R-:W-:Y:S01]  /*114d0*/  FMUL.FTZ R62, R60, R52 ;  /* 0x000000343c3e7220 */ /* 0x000fe20000410000 */
[----:B------:R-:W-:Y:S01]  /*114e0*/  FMUL.FTZ R60, R49, R112 ;  /* 0x00000070313c7220 */ /* 0x000fe20000410000 */
[----:B------:R-:W-:Y:S01]  /*114f0*/  FFMA.FTZ R61, R55, R52, -R64 ;  /* 0x00000034373d7223 */ /* 0x000fe20000010840 */
[----:B------:R-:W-:Y:S01]  /*11500*/  FMUL.FTZ R67, R49, R110 ;  /* 0x0000006e31437220 */ /* 0x000fe20000410000 */
[----:B------:R-:W-:Y:S01]  /*11510*/  FFMA.FTZ R52, R55, R63, R62 ;  /* 0x0000003f37347223 */ /* 0x000fe2000001003e */
[----:B------:R-:W-:-:S02]  /*11520*/  HADD2.F32 R55, -RZ, R109.H0_H0 ;  /* 0x2000006dff377230 */ /* 0x000fc40000004100 */
[C---:B------:R-:W-:Y:S01]  /*11530*/  FFMA.FTZ R49, R41.reuse, R110, -R60 ;  /* 0x0000006e29317223 */ /* 0x040fe2000001083c */
[----:B------:R-:W-:Y:S02]  /*11540*/  HADD2.F32 R59, -RZ, R51.H0_H0 ;  /* 0x20000033ff3b7230 */ /* 0x000fe40000004100 */
[----:B------:R-:W-:Y:S01]  /*11550*/  FFMA.FTZ R112, R41, R112, R67 ;  /* 0x0000007029707223 */ /* 0x000fe20000010043 */
[----:B------:R-:W-:Y:S02]  /*11560*/  HADD2.F32 R62, -RZ, R111.H1_H1 ;  /* 0x3000006fff3e7230 */ /* 0x000fe40000004100 */
[C---:B------:R-:W-:Y:S01]  /*11570*/  FMUL.FTZ R41, R58.reuse, R65 ;  /* 0x000000413a297220 */ /* 0x040fe20000410000 */
[----:B------:R-:W-:Y:S02]  /*11580*/  HADD2.F32 R60, -RZ, R109.H1_H1 ;  /* 0x3000006dff3c7230 */ /* 0x000fe40000004100 */
[----:B------:R-:W-:Y:S01]  /*11590*/  FMUL.FTZ R63, R58, R55 ;  /* 0x000000373a3f7220 */ /* 0x000fe20000410000 */
[----:B------:R-:W-:-:S02]  /*115a0*/  HADD2.F32 R51, -RZ, R51.H1_H1 ;  /* 0x30000033ff337230 */ /* 0x000fc40000004100 */
[C---:B------:R-:W-:Y:S01]  /*115b0*/  FMUL.FTZ R64, R59.reuse, R62 ;  /* 0x0000003e3b407220 */ /* 0x040fe20000410000 */
[----:B------:R-:W-:Y:S02]  /*115c0*/  HADD2.F32 R58, -RZ, R47.H0_H0 ;  /* 0x2000002fff3a7230 */ /* 0x000fe40000004100 */
[-C--:B------:R-:W-:Y:S01]  /*115d0*/  FMUL.FTZ R47, R59, R60.reuse ;  /* 0x0000003c3b2f7220 */ /* 0x080fe20000410000 */
[----:B------:R-:W-:Y:S01]  /*115e0*/  FFMA.FTZ R55, R56, R55, -R41 ;  /* 0x0000003738377223 */ /* 0x000fe20000010829 */
[----:B------:R-:W-:Y:S01]  /*115f0*/  FFMA.FTZ R41, R57, R60, -R64 ;  /* 0x0000003c39297223 */ /* 0x000fe20000010840 */
[C---:B------:R-:W-:Y:S01]  /*11600*/  FMUL.FTZ R60, R51.reuse, R54 ;  /* 0x00000036333c7220 */ /* 0x040fe20000410000 */
[----:B------:R-:W-:Y:S01]  /*11610*/  FMUL.FTZ R66, R51, R58 ;  /* 0x0000003a33427220 */ /* 0x000fe20000410000 */
[----:B------:R-:W-:Y:S01]  /*11620*/  FFMA.FTZ R47, R57, R62, R47 ;  /* 0x0000003e392f7223 */ /* 0x000fe2000001002f */
[----:B------:R-:W-:Y:S02]  /*11630*/  HADD2.F32 R48, -RZ, R48.H1_H1 ;  /* 0x30000030ff307230 */ /* 0x000fe40000004100 */
[----:B------:R-:W-:Y:S01]  /*11640*/  FFMA.FTZ R60, R43, R58, R60 ;  /* 0x0000003a2b3c7223 */ /* 0x000fe2000001003c */
[----:B------:R-:W-:-:S02]  /*11650*/  HADD2.F32 R50, -RZ, R50.H1_H1 ;  /* 0x30000032ff327230 */ /* 0x000fc40000004100 */
[----:B------:R-:W-:Y:S01]  /*11660*/  FFMA.FTZ R66, R43, R54, -R66 ;  /* 0x000000362b427223 */ /* 0x000fe20000010842 */
[----:B------:R-:W-:Y:S02]  /*11670*/  HADD2.F32 R51, -RZ, R21.H0_H0 ;  /* 0x20000015ff337230 */ /* 0x000fe40000004100 */
[----:B------:R-:W-:Y:S01]  /*11680*/  FFMA.FTZ R56, R56, R65, R63 ;  /* 0x0000004138387223 */ /* 0x000fe2000001003f */
[----:B------:R-:W-:Y:S01]  /*11690*/  HADD2.F32 R57, -RZ, R46.H0_H0 ;  /* 0x2000002eff397230 */ /* 0x000fe20000004100 */
[----:B------:R-:W-:Y:S01]  /*116a0*/  F2FP.F16.F32.PACK_AB R47, R60, R47 ;  /* 0x0000002f3c2f723e */ /* 0x000fe200000000ff */
[----:B------:R-:W-:Y:S02]  /*116b0*/  HADD2.F32 R21, -RZ, R20.H0_H0 ;  /* 0x20000014ff157230 */ /* 0x000fe40000004100 */
[----:B------:R-:W-:Y:S01]  /*116c0*/  FMUL.FTZ R43, R48, R51 ;  /* 0x00000033302b7220 */ /* 0x000fe20000410000 */
[----:B------:R-:W-:Y:S02]  /*116d0*/  HADD2.F32 R40, -RZ, R40.H1_H1 ;  /* 0x30000028ff287230 */ /* 0x000fe40000004100 */
[----:B------:R-:W-:Y:S01]  /*116e0*/  FMUL.FTZ R59, R50, R57 ;  /* 0x00000039323b7220 */ /* 0x000fe20000410000 */
[----:B------:R-:W-:-:S02]  /*116f0*/  HADD2.F32 R42, -RZ, R42.H1_H1 ;  /* 0x3000002aff2a7230 */ /* 0x000fc40000004100 */
[----:B------:R-:W-:Y:S01]  /*11700*/  FMUL.FTZ R48, R48, R21 ;  /* 0x0000001530307220 */ /* 0x000fe20000410000 */
[----:B------:R-:W-:Y:S01]  /*11710*/  FMUL.FTZ R50, R50, R45 ;  /* 0x0000002d32327220 */ /* 0x000fe20000410000 */
[----:B------:R-:W-:Y:S01]  /*11720*/  FFMA.FTZ R20, R40, R21, -R43 ;  /* 0x0000001528147223 */ /* 0x000fe2000001082b */
[----:B------:R-:W-:Y:S01]  /*11730*/  F2FP.F16.F32.PACK_AB R43, R66, R41 ;  /* 0x00000029422b723e */ /* 0x000fe200000000ff */
[----:B------:R-:W-:Y:S01]  /*11740*/  FFMA.FTZ R46, R42, R45, -R59 ;  /* 0x0000002d2a2e7223 */ /* 0x000fe2000001083b */
[----:B------:R-:W-:Y:S01]  /*11750*/  FFMA.FTZ R51, R40, R51, R48 ;  /* 0x0000003328337223 */ /* 0x000fe20000010030 */
[----:B------:R-:W-:Y:S01]  /*11760*/  FFMA.FTZ R57, R42, R57, R50 ;  /* 0x000000392a397223 */ /* 0x000fe20000010032 */
[----:B------:R-:W-:Y:S02]  /*11770*/  F2FP.F16.F32.PACK_AB R41, R61, R44 ;  /* 0x0000002c3d29723e */ /* 0x000fe400000000ff */
[----:B------:R-:W-:Y:S02]  /*11780*/  F2FP.F16.F32.PACK_AB R40, R20, R49 ;  /* 0x000000311428723e */ /* 0x000fe400000000ff */
[----:B------:R-:W-:-:S02]  /*11790*/  F2FP.F16.F32.PACK_AB R42, R46, R55 ;  /* 0x000000372e2a723e */ /* 0x000fc400000000ff */
[----:B------:R-:W-:Y:S02]  /*117a0*/  F2FP.F16.F32.PACK_AB R45, R52, R53 ;  /* 0x00000035342d723e */ /* 0x000fe400000000ff */
[----:B------:R-:W-:Y:S01]  /*117b0*/  F2FP.F16.F32.PACK_AB R44, R51, R112 ;  /* 0x00000070332c723e */ /* 0x000fe200000000ff */
[----:B------:R2:W-:Y:S01]  /*117c0*/  STS.128 [R69], R40 ;  /* 0x0000002845007388 */ /* 0x0005e20000000c00 */
[----:B------:R-:W-:-:S05]  /*117d0*/  F2FP.F16.F32.PACK_AB R46, R57, R56 ;  /* 0x00000038392e723e */ /* 0x000fca00000000ff */
[----:B------:R2:W-:Y:S02]  /*117e0*/  STS.128 [R3+0x10400], R44 ;  /* 0x0104002c03007388 */ /* 0x0005e40000000c00 */
.L_x_1726:
[----:B------:R-:W-:Y:S05]  /*117f0*/  BSYNC B1 ;  /* 0x0000000000017941 */ /* 0x000fea0003800000 */
.L_x_1725:
[----:B--2---:R-:W-:Y:S01]  /*11800*/  VIADD R3, R121, 0x40 ;  /* 0x0000004079037836 */ /* 0x004fe20000000000 */
[----:B------:R-:W-:Y:S04]  /*11810*/  BSSY B1, `(.L_x_1729) ;  /* 0x00000d8000017945 */ /* 0x000fe80003800000 */
[----:B------:R-:W-:-:S13]  /*11820*/  ISETP.GE.AND P0, PT, R3, R0, PT ;  /* 0x000000000300720c */ /* 0x000fda0003f06270 */
[----:B------:R-:W-:Y:S05]  /*11830*/  @P0 BRA `(.L_x_1730) ;  /* 0x0000000c00540947 */ /* 0x000fea0003800000 */
[----:B01----:R-:W0:Y:S01]  /*11840*/  LDC R20, c[0x0][0x3f4] ;  /* 0x0000fd00ff147b82 */ /* 0x003e220000000800 */
[----:B------:R-:W-:Y:S01]  /*11850*/  BSSY B2, `(.L_x_1731) ;  /* 0x000006b000027945 */ /* 0x000fe20003800000 */
[-C--:B0-----:R-:W-:Y:S02]  /*11860*/  ISETP.GE.AND P0, PT, R18, R20.reuse, PT ;  /* 0x000000141200720c */ /* 0x081fe40003f06270 */
[----:B------:R-:W-:-:S11]  /*11870*/  ISETP.GE.AND P1, PT, R203, R20, PT ;  /* 0x00000014cb00720c */ /* 0x000fd60003f26270 */
[----:B------:R-:W-:Y:S05]  /*11880*/  @P0 BRA `(.L_x_1732) ;  /* 0x00000004009c0947 */ /* 0x000fea0003800000 */
[----:B------:R-:W2:Y:S04]  /*11890*/  LDL R21, [R1+0x80] ;  /* 0x0000800001157983 */ /* 0x000ea80000100800 */
[----:B------:R-:W3:Y:S01]  /*118a0*/  LDL R63, [R1+0xb4] ;  /* 0x0000b400013f7983 */ /* 0x000ee20000100800 */
[----:B------:R-:W-:Y:S01]  /*118b0*/  IMAD.SHL.U32 R40, R3, 0x40, RZ ;  /* 0x0000004003287824 */ /* 0x000fe200078e00ff */
[----:B------:R-:W-:Y:S01]  /*118c0*/  SHF.R.S32.HI R44, RZ, 0x1f, R3 ;  /* 0x0000001fff2c7819 */ /* 0x000fe20000011403 */
[--C-:B------:R-:W-:Y:S01]  /*118d0*/  HADD2.F32 R56, -RZ, R107.reuse.H1_H1 ;  /* 0x3000006bff387230 */ /* 0x100fe20000004100 */
[--C-:B------:R-:W-:Y:S01]  /*118e0*/  SHF.R.U64 R28, R28, 0x10, R29.reuse ;  /* 0x000000101c1c7819 */ /* 0x100fe2000000121d */
[--C-:B------:R-:W-:Y:S01]  /*118f0*/  HADD2.F32 R58, -RZ, R106.reuse.H1_H1 ;  /* 0x3000006aff3a7230 */ /* 0x100fe20000004100 */
[----:B------:R-:W-:Y:S01]  /*11900*/  LOP3.LUT R41, R40, 0x1c0, RZ, 0xc0, !PT ;  /* 0x000001c028297812 */ /* 0x000fe200078ec0ff */
[----:B------:R-:W-:Y:S01]  /*11910*/  HADD2.F32 R57, -RZ, R106.H0_H0 ;  /* 0x2000006aff397230 */ /* 0x000fe20000004100 */
[----:B------:R-:W-:Y:S01]  /*11920*/  LEA.HI R44, R44, R3, RZ, 0x3 ;  /* 0x000000032c2c7211 */ /* 0x000fe200078f18ff */
[----:B------:R-:W-:Y:S01]  /*11930*/  HADD2.F32 R107, -RZ, R107.H0_H0 ;  /* 0x2000006bff6b7230 */ /* 0x000fe20000004100 */
[----:B------:R-:W-:-:S02]  /*11940*/  SHF.R.U32.HI R52, RZ, 0x10, R29 ;  /* 0x00000010ff347819 */ /* 0x000fc4000001161d */
[--C-:B------:R-:W-:Y:S01]  /*11950*/  SHF.R.U64 R29, R32, 0x10, R33.reuse ;  /* 0x00000010201d7819 */ /* 0x100fe20000001221 */
[----:B------:R-:W-:Y:S01]  /*11960*/  IMAD.SHL.U32 R44, R44, 0x40, RZ ;  /* 0x000000402c2c7824 */ /* 0x000fe200078e00ff */
[----:B------:R-:W-:Y:S01]  /*11970*/  SHF.R.U32.HI R59, RZ, 0x10, R33 ;  /* 0x00000010ff3b7819 */ /* 0x000fe20000011621 */
[----:B------:R-:W-:Y:S01]  /*11980*/  HADD2.F32 R52, -RZ, R52.H0_H0 ;  /* 0x20000034ff347230 */ /* 0x000fe20000004100 */
[--C-:B------:R-:W-:Y:S02]  /*11990*/  SHF.R.U64 R30, R30, 0x10, R31.reuse ;  /* 0x000000101e1e7819 */ /* 0x100fe4000000121f */
[----:B------:R-:W-:Y:S01]  /*119a0*/  LOP3.LUT R45, R44, 0xfffffe00, RZ, 0xc0, !PT ;  /* 0xfffffe002c2d7812 */ /* 0x000fe200078ec0ff */
[----:B------:R-:W-:Y:S01]  /*119b0*/  HADD2.F32 R59, -RZ, R59.H0_H0 ;  /* 0x2000003bff3b7230 */ /* 0x000fe20000004100 */
[----:B------:R-:W-:Y:S02]  /*119c0*/  SHF.R.U32.HI R32, RZ, 0x10, R31 ;  /* 0x00000010ff207819 */ /* 0x000fe4000001161f */
[----:B------:R-:W-:-:S02]  /*119d0*/  SHF.R.U64 R31, R34, 0x10, R35 ;  /* 0x00000010221f7819 */ /* 0x000fc40000001223 */
[----:B------:R-:W-:Y:S01]  /*119e0*/  SHF.R.U32.HI R34, RZ, 0x10, R35 ;  /* 0x00000010ff227819 */ /* 0x000fe20000011623 */
[----:B------:R-:W-:-:S04]  /*119f0*/  HADD2.F32 R32, -RZ, R32.H0_H0 ;  /* 0x20000020ff207230 */ /* 0x000fc80000004100 */
[----:B------:R-:W-:Y:S01]  /*11a00*/  HADD2.F32 R34, -RZ, R34.H0_H0 ;  /* 0x20000022ff227230 */ /* 0x000fe20000004100 */
[----:B--2---:R-:W-:-:S04]  /*11a10*/  LEA.HI R21, R20, R21, RZ, 0x1d ;  /* 0x0000001514157211 */ /* 0x004fc800078fe8ff */
[----:B------:R-:W-:Y:S01]  /*11a20*/  SHF.R.S32.HI R42, RZ, 0x1f, R21 ;  /* 0x0000001fff2a7819 */ /* 0x000fe20000011415 */
[----:B------:R-:W-:-:S03]  /*11a30*/  IMAD.SHL.U32 R40, R21, 0x8, RZ ;  /* 0x0000000815287824 */ /* 0x000fc600078e00ff */
[----:B------:R-:W-:Y:S02]  /*11a40*/  LEA.HI R42, R42, R21, RZ, 0x3 ;  /* 0x000000152a2a7211 */ /* 0x000fe400078f18ff */
[----:B------:R-:W-:Y:S02]  /*11a50*/  LOP3.LUT R21, R41, 0x38, R40, 0xf8, !PT ;  /* 0x0000003829157812 */ /* 0x000fe400078ef828 */
[----:B------:R-:W-:Y:S01]  /*11a60*/  SHF.R.U32.HI R40, RZ, 0x3, R41 ;  /* 0x00000003ff287819 */ /* 0x000fe20000011629 */
[----:B------:R-:W-:-:S03]  /*11a70*/  IMAD.SHL.U32 R42, R42, 0x400, RZ ;  /* 0x000004002a2a7824 */ /* 0x000fc600078e00ff */
[----:B------:R-:W-:Y:S02]  /*11a80*/  LOP3.LUT R21, R21, R40, RZ, 0x3c, !PT ;  /* 0x0000002815157212 */ /* 0x000fe400078e3cff */
[----:B------:R-:W-:Y:S02]  /*11a90*/  LOP3.LUT R44, R42, 0x7fffe000, RZ, 0xc0, !PT ;  /* 0x7fffe0002a2c7812 */ /* 0x000fe400078ec0ff */
[----:B---3--:R-:W0:Y:S02]  /*11aa0*/  LDS.128 R40, [R63] ;  /* 0x000000003f287984 */ /* 0x008e240000000c00 */
[----:B------:R-:W-:-:S04]  /*11ab0*/  IADD3 R44, R21, R44, R45 ;  /* 0x0000002c152c7210 */ /* 0x000fc80007ffe02d */
[----:B------:R-:W-:-:S05]  /*11ac0*/  LEA R21, R44, R17, 0x1 ;  /* 0x000000112c157211 */ /* 0x000fca00078e08ff */
[----:B------:R-:W1:Y:S01]  /*11ad0*/  LDS.128 R44, [R21+0x10400] ;  /* 0x01040000152c7984 */ /* 0x000e620000000c00 */
[--C-:B0-----:R-:W-:Y:S02]  /*11ae0*/  HADD2.F32 R53, -RZ, R41.reuse.H0_H0 ;  /* 0x20000029ff357230 */ /* 0x101fe40000004100 */
[----:B------:R-:W-:Y:S02]  /*11af0*/  HADD2.F32 R50, -RZ, R41.H1_H1 ;  /* 0x30000029ff327230 */ /* 0x000fe40000004100 */
[----:B------:R-:W-:Y:S02]  /*11b00*/  HADD2.F32 R48, -RZ, R40.H0_H0 ;  /* 0x20000028ff307230 */ /* 0x000fe40000004100 */
[----:B------:R-:W-:Y:S02]  /*11b10*/  HADD2.F32 R33, -RZ, R42.H0_H0 ;  /* 0x2000002aff217230 */ /* 0x000fe40000004100 */
[--C-:B------:R-:W-:Y:S02]  /*11b20*/  HADD2.F32 R35, -RZ, R43.reuse.H0_H0 ;  /* 0x2000002bff237230 */ /* 0x100fe40000004100 */
[----:B------:R-:W-:-:S02]  /*11b30*/  HADD2.F32 R43, -RZ, R43.H1_H1 ;  /* 0x3000002bff2b7230 */ /* 0x000fc40000004100 */
[--C-:B-1----:R-:W-:Y:S02]  /*11b40*/  HADD2.F32 R41, -RZ, R45.reuse.H0_H0 ;  /* 0x2000002dff297230 */ /* 0x102fe40000004100 */
[----:B------:R-:W-:Y:S02]  /*11b50*/  HADD2.F32 R54, -RZ, R44.H0_H0 ;  /* 0x2000002cff367230 */ /* 0x000fe40000004100 */
[----:B------:R-:W-:Y:S02]  /*11b60*/  HADD2.F32 R55, -RZ, R45.H1_H1 ;  /* 0x3000002dff377230 */ /* 0x000fe40000004100 */
[C---:B------:R-:W-:Y:S01]  /*11b70*/  FMUL.FTZ R60, R41.reuse, R58 ;  /* 0x0000003a293c7220 */ /* 0x040fe20000410000 */
[-C--:B------:R-:W-:Y:S01]  /*11b80*/  FMUL.FTZ R62, R41, R56.reuse ;  /* 0x00000038293e7220 */ /* 0x080fe20000410000 */
[----:B------:R-:W-:Y:S02]  /*11b90*/  HADD2.F32 R51, -RZ, R46.H0_H0 ;  /* 0x2000002eff337230 */ /* 0x000fe40000004100 */
[C---:B------:R-:W-:Y:S01]  /*11ba0*/  FFMA.FTZ R41, R53.reuse, R56, -R60 ;  /* 0x0000003835297223 */ /* 0x040fe2000001083c */
[----:B------:R-:W-:Y:S01]  /*11bb0*/  FFMA.FTZ R45, R53, R58, R62 ;  /* 0x0000003a352d7223 */ /* 0x000fe2000001003e */
[----:B------:R-:W-:Y:S01]  /*11bc0*/  FMUL.FTZ R53, R54, R57 ;  /* 0x0000003936357220 */ /* 0x000fe20000410000 */
[----:B------:R-:W-:-:S02]  /*11bd0*/  HADD2.F32 R56, -RZ, R105.H0_H0 ;  /* 0x20000069ff387230 */ /* 0x000fc40000004100 */
[-C--:B------:R-:W-:Y:S01]  /*11be0*/  FMUL.FTZ R58, R54, R107.reuse ;  /* 0x0000006b363a7220 */ /* 0x080fe20000410000 */
[--C-:B------:R-:W-:Y:S02]  /*11bf0*/  HADD2.F32 R54, -RZ, R108.reuse.H0_H0 ;  /* 0x2000006cff367230 */ /* 0x100fe40000004100 */
[C---:B------:R-:W-:Y:S01]  /*11c00*/  FFMA.FTZ R53, R48.reuse, R107, -R53 ;  /* 0x0000006b30357223 */ /* 0x040fe20000010835 */
[----:B------:R-:W-:Y:S02]  /*11c10*/  HADD2.F32 R49, -RZ, R47.H0_H0 ;  /* 0x2000002fff317230 */ /* 0x000fe40000004100 */
[----:B------:R-:W-:Y:S01]  /*11c20*/  FFMA.FTZ R48, R48, R57, R58 ;  /* 0x0000003930307223 */ /* 0x000fe2000001003a */
[C---:B------:R-:W-:Y:S01]  /*11c30*/  FMUL.FTZ R60, R51.reuse, R56 ;  /* 0x00000038333c7220 */ /* 0x040fe20000410000 */
[----:B------:R-:W-:Y:S02]  /*11c40*/  HADD2.F32 R58, -RZ, R105.H1_H1 ;  /* 0x30000069ff3a7230 */ /* 0x000fe40000004100 */
[----:B------:R-:W-:Y:S01]  /*11c50*/  FMUL.FTZ R62, R51, R54 ;  /* 0x00000036333e7220 */ /* 0x000fe20000410000 */
[----:B------:R-:W-:-:S02]  /*11c60*/  HADD2.F32 R108, -RZ, R108.H1_H1 ;  /* 0x3000006cff6c7230 */ /* 0x000fc40000004100 */
[----:B------:R-:W-:Y:S01]  /*11c70*/  FFMA.FTZ R51, R33, R54, -R60 ;  /* 0x0000003621337223 */ /* 0x000fe2000001083c */
[----:B------:R-:W-:Y:S02]  /*11c80*/  HADD2.F32 R47, -RZ, R47.H1_H1 ;  /* 0x3000002fff2f7230 */ /* 0x000fe40000004100 */
[----:B------:R-:W-:Y:S01]  /*11c90*/  FMUL.FTZ R54, R49, R58 ;  /* 0x0000003a31367220 */ /* 0x000fe20000410000 */
[----:B------:R-:W-:Y:S01]  /*11ca0*/  FMUL.FTZ R61, R55, R59 ;  /* 0x0000003b373d7220 */ /* 0x000fe20000410000 */
[----:B------:R-:W-:Y:S01]  /*11cb0*/  FMUL.FTZ R49, R49, R108 ;  /* 0x0000006c31317220 */ /* 0x000fe20000410000 */
[----:B------:R-:W-:Y:S01]  /*11cc0*/  FMUL.FTZ R55, R55, R52 ;  /* 0x0000003437377220 */ /* 0x000fe20000410000 */
[----:B------:R-:W-:Y:S01]  /*11cd0*/  FFMA.FTZ R62, R33, R56, R62 ;  /* 0x00000038213e7223 */ /* 0x000fe2000001003e */
[C---:B------:R-:W-:Y:S01]  /*11ce0*/  FFMA.FTZ R54, R35.reuse, R108, -R54 ;  /* 0x0000006c23367223 */ /* 0x040fe20000010836 */
[----:B------:R-:W-:Y:S01]  /*11cf0*/  FFMA.FTZ R49, R35, R58, R49 ;  /* 0x0000003a23317223 */ /* 0x000fe20000010031 */
[----:B------:R-:W-:-:S02]  /*11d00*/  HADD2.F32 R44, -RZ, R44.H1_H1 ;  /* 0x3000002cff2c7230 */ /* 0x000fc40000004100 */
[C---:B------:R-:W-:Y:S01]  /*11d10*/  FMUL.FTZ R56, R47.reuse, R34 ;  /* 0x000000222f387220 */ /* 0x040fe20000410000 */
[----:B------:R-:W-:Y:S02]  /*11d20*/  HADD2.F32 R46, -RZ, R46.H1_H1 ;  /* 0x3000002eff2e7230 */ /* 0x000fe40000004100 */
[----:B------:R-:W-:Y:S01]  /*11d30*/  FMUL.FTZ R58, R47, R32 ;  /* 0x000000202f3a7220 */ /* 0x000fe20000410000 */
[----:B------:R-:W-:Y:S02]  /*11d40*/  HADD2.F32 R33, -RZ, R29.H0_H0 ;  /* 0x2000001dff217230 */ /* 0x000fe40000004100 */
[C---:B------:R-:W-:Y:S01]  /*11d50*/  FFMA.FTZ R52, R50.reuse, R52, -R61 ;  /* 0x0000003432347223 */ /* 0x040fe2000001083d */
[----:B------:R-:W-:Y:S02]  /*11d60*/  HADD2.F32 R35, -RZ, R31.H0_H0 ;  /* 0x2000001fff237230 */ /* 0x000fe40000004100 */
[----:B------:R-:W-:Y:S01]  /*11d70*/  FFMA.FTZ R50, R50, R59, R55 ;  /* 0x0000003b32327223 */ /* 0x000fe20000010037 */
[----:B------:R-:W-:-:S02]  /*11d80*/  HADD2.F32 R29, -RZ, R28.H0_H0 ;  /* 0x2000001cff1d7230 */ /* 0x000fc40000004100 */
[C---:B------:R-:W-:Y:S01]  /*11d90*/  FFMA.FTZ R55, R43.reuse, R32, -R56 ;  /* 0x000000202b377223 */ /* 0x040fe20000010838 */
[----:B------:R-:W-:Y:S02]  /*11da0*/  HADD2.F32 R31, -RZ, R30.H0_H0 ;  /* 0x2000001eff1f7230 */ /* 0x000fe40000004100 */
[----:B------:R-:W-:Y:S01]  /*11db0*/  FFMA.FTZ R58, R43, R34, R58 ;  /* 0x000000222b3a7223 */ /* 0x000fe2000001003a */
[----:B------:R-:W-:Y:S02]  /*11dc0*/  HADD2.F32 R40, -RZ, R40.H1_H1 ;  /* 0x30000028ff287230 */ /* 0x000fe40000004100 */
[----:B------:R-:W-:Y:S01]  /*11dd0*/  FMUL.FTZ R43, R44, R33 ;  /* 0x000000212c2b7220 */ /* 0x000fe20000410000 */
[----:B------:R-:W-:Y:S02]  /*11de0*/  HADD2.F32 R42, -RZ, R42.H1_H1 ;  /* 0x3000002aff2a7230 */ /* 0x000fe40000004100 */
[----:B------:R-:W-:Y:S01]  /*11df0*/  FMUL.FTZ R47, R46, R35 ;  /* 0x000000232e2f7220 */ /* 0x000fe20000410000 */
[----:B------:R-:W-:Y:S01]  /*11e00*/  FMUL.FTZ R44, R44, R29 ;  /* 0x0000001d2c2c7220 */ /* 0x000fe20000410000 */
[----:B------:R-:W-:Y:S01]  /*11e10*/  FMUL.FTZ R46, R46, R31 ;  /* 0x0000001f2e2e7220 */ /* 0x000fe20000410000 */
[----:B------:R-:W-:Y:S01]  /*11e20*/  FFMA.FTZ R28, R40, R29, -R43 ;  /* 0x0000001d281c7223 */ /* 0x000fe2000001082b */
[----:B------:R-:W-:Y:S01]  /*11e30*/  FFMA.FTZ R30, R42, R31, -R47 ;  /* 0x0000001f2a1e7223 */ /* 0x000fe2000001082f */
        /* <DEDUP_REMOVED lines=12> */
.L_x_1732:
[----:B------:R-:W-:Y:S05]  /*11f00*/  BSYNC B2 ;  /* 0x0000000000027941 */ /* 0x000fea0003800000 */
.L_x_1731:
[----:B------:R-:W-:Y:S05]  /*11f10*/  @P1 BRA `(.L_x_1730) ;  /* 0x00000004009c1947 */ /* 0x000fea0003800000 */
[----:B0-----:R-:W2:Y:S04]  /*11f20*/  LDL R28, [R1+0xa0] ;  /* 0x0000a000011c7983 */ /* 0x001ea80000100800 */
[----:B------:R-:W3:Y:S01]  /*11f30*/  LDL R52, [R1+0xb0] ;  /* 0x0000b00001347983 */ /* 0x000ee20000100800 */
[----:B------:R-:W-:Y:S01]  /*11f40*/  IMAD.SHL.U32 R21, R3, 0x40, RZ ;  /* 0x0000004003157824 */ /* 0x000fe200078e00ff */
[----:B------:R-:W-:Y:S01]  /*11f50*/  SHF.R.S32.HI R30, RZ, 0x1f, R3 ;  /* 0x0000001fff1e7819 */ /* 0x000fe20000011403 */
[----:B------:R-:W-:Y:S01]  /*11f60*/  HADD2.F32 R45, -RZ, R95.H1_H1 ;  /* 0x3000005fff2d7230 */ /* 0x000fe20000004100 */
[----:B------:R-:W-:Y:S02]  /*11f70*/  SHF.R.U32.HI R46, RZ, 0x10, R37 ;  /* 0x00000010ff2e7819 */ /* 0x000fe40000011625 */
[----:B------:R-:W-:-:S02]  /*11f80*/  LEA.HI R30, R30, R3, RZ, 0x3 ;  /* 0x000000031e1e7211 */ /* 0x000fc400078f18ff */
[----:B------:R-:W-:Y:S01]  /*11f90*/  SHF.R.U32.HI R44, RZ, 0x10, R25 ;  /* 0x00000010ff2c7819 */ /* 0x000fe20000011619 */
[----:B------:R-:W-:Y:S01]  /*11fa0*/  HADD2.F32 R46, -RZ, R46.H0_H0 ;  /* 0x2000002eff2e7230 */ /* 0x000fe20000004100 */
[----:B------:R-:W-:Y:S01]  /*11fb0*/  SHF.R.U32.HI R51, RZ, 0x10, R27 ;  /* 0x00000010ff337819 */ /* 0x000fe2000001161b */
[----:B------:R-:W-:Y:S01]  /*11fc0*/  IMAD.SHL.U32 R30, R30, 0x40, RZ ;  /* 0x000000401e1e7824 */ /* 0x000fe200078e00ff */
[----:B------:R-:W-:Y:S02]  /*11fd0*/  SHF.R.U32.HI R49, RZ, 0x10, R39 ;  /* 0x00000010ff317819 */ /* 0x000fe40000011627 */
[----:B--2---:R-:W-:Y:S02]  /*11fe0*/  LEA.HI R20, R20, R28, RZ, 0x1d ;  /* 0x0000001c14147211 */ /* 0x004fe400078fe8ff */
[----:B------:R-:W-:Y:S02]  /*11ff0*/  LOP3.LUT R28, R21, 0x1c0, RZ, 0xc0, !PT ;  /* 0x000001c0151c7812 */ /* 0x000fe400078ec0ff */
[----:B------:R-:W-:Y:S01]  /*12000*/  SHF.R.S32.HI R29, RZ, 0x1f, R20 ;  /* 0x0000001fff1d7819 */ /* 0x000fe20000011414 */
[----:B------:R-:W-:-:S03]  /*12010*/  IMAD.SHL.U32 R21, R20, 0x8, RZ ;  /* 0x0000000814157824 */ /* 0x000fc600078e00ff */
[----:B------:R-:W-:Y:S02]  /*12020*/  LEA.HI R29, R29, R20, RZ, 0x3 ;  /* 0x000000141d1d7211 */ /* 0x000fe400078f18ff */
[----:B------:R-:W-:Y:S02]  /*12030*/  LOP3.LUT R3, R28, 0x38, R21, 0xf8, !PT ;  /* 0x000000381c037812 */ /* 0x000fe400078ef815 */
[----:B------:R-:W-:Y:S01]  /*12040*/  SHF.R.U32.HI R28, RZ, 0x3, R28 ;  /* 0x00000003ff1c7819 */ /* 0x000fe2000001161c */
[----:B------:R-:W-:Y:S01]  /*12050*/  IMAD.SHL.U32 R29, R29, 0x400, RZ ;  /* 0x000004001d1d7824 */ /* 0x000fe200078e00ff */
[----:B------:R-:W-:Y:S02]  /*12060*/  LOP3.LUT R21, R30, 0xfffffe00, RZ, 0xc0, !PT ;  /* 0xfffffe001e157812 */ /* 0x000fe400078ec0ff */
[----:B------:R-:W-:Y:S02]  /*12070*/  LOP3.LUT R3, R3, R28, RZ, 0x3c, !PT ;  /* 0x0000001c03037212 */ /* 0x000fe400078e3cff */
[----:B------:R-:W-:-:S02]  /*12080*/  LOP3.LUT R20, R29, 0x7fffe000, RZ, 0xc0, !PT ;  /* 0x7fffe0001d147812 */ /* 0x000fc400078ec0ff */
[----:B---3--:R-:W0:Y:S02]  /*12090*/  LDS.128 R28, [R52] ;  /* 0x00000000341c7984 */ /* 0x008e240000000c00 */
[----:B------:R-:W-:Y:S02]  /*120a0*/  IADD3 R20, R3, R20, R21 ;  /* 0x0000001403147210 */ /* 0x000fe40007ffe015 */
[----:B------:R-:W-:-:S03]  /*120b0*/  SHF.R.U64 R21, R26, 0x10, R27 ;  /* 0x000000101a157819 */ /* 0x000fc6000000121b */
[----:B------:R-:W-:Y:S01]  /*120c0*/  IMAD R3, R20, 0x2, R17 ;  /* 0x0000000214037824 */ /* 0x000fe200078e0211 */
[----:B------:R-:W-:Y:S01]  /*120d0*/  SHF.R.U64 R20, R24, 0x10, R25 ;  /* 0x0000001018147819 */ /* 0x000fe20000001219 */
[----:B------:R-:W-:Y:S01]  /*120e0*/  HADD2.F32 R21, -RZ, R21.H0_H0 ;  /* 0x20000015ff157230 */ /* 0x000fe20000004100 */
[----:B------:R-:W-:Y:S02]  /*120f0*/  SHF.R.U64 R24, R36, 0x10, R37 ;  /* 0x0000001024187819 */ /* 0x000fe40000001225 */
[----:B------:R-:W1:Y:S01]  /*12100*/  LDS.128 R32, [R3+0x10400] ;  /* 0x0104000003207984 */ /* 0x000e620000000c00 */
[----:B------:R-:W-:-:S05]  /*12110*/  SHF.R.U64 R25, R38, 0x10, R39 ;  /* 0x0000001026197819 */ /* 0x000fca0000001227 */
[----:B------:R-:W-:Y:S02]  /*12120*/  HADD2.F32 R25, -RZ, R25.H0_H0 ;  /* 0x20000019ff197230 */ /* 0x000fe40000004100 */
[--C-:B0-----:R-:W-:Y:S02]  /*12130*/  HADD2.F32 R36, -RZ, R29.reuse.H0_H0 ;  /* 0x2000001dff247230 */ /* 0x101fe40000004100 */
[----:B------:R-:W-:Y:S02]  /*12140*/  HADD2.F32 R37, -RZ, R29.H1_H1 ;  /* 0x3000001dff257230 */ /* 0x000fe40000004100 */
[--C-:B------:R-:W-:Y:S02]  /*12150*/  HADD2.F32 R29, -RZ, R96.reuse.H1_H1 ;  /* 0x30000060ff1d7230 */ /* 0x100fe40000004100 */
[----:B------:R-:W-:Y:S02]  /*12160*/  HADD2.F32 R96, -RZ, R96.H0_H0 ;  /* 0x20000060ff607230 */ /* 0x000fe40000004100 */
[----:B------:R-:W-:-:S02]  /*12170*/  HADD2.F32 R27, -RZ, R28.H0_H0 ;  /* 0x2000001cff1b7230 */ /* 0x000fc40000004100 */
[----:B------:R-:W-:Y:S02]  /*12180*/  HADD2.F32 R38, -RZ, R30.H0_H0 ;  /* 0x2000001eff267230 */ /* 0x000fe40000004100 */
[--C-:B-1----:R-:W-:Y:S02]  /*12190*/  HADD2.F32 R26, -RZ, R33.reuse.H0_H0 ;  /* 0x20000021ff1a7230 */ /* 0x102fe40000004100 */
[----:B------:R-:W-:Y:S02]  /*121a0*/  HADD2.F32 R40, -RZ, R33.H1_H1 ;  /* 0x30000021ff287230 */ /* 0x000fe40000004100 */
[----:B------:R-:W-:Y:S02]  /*121b0*/  HADD2.F32 R33, -RZ, R32.H0_H0 ;  /* 0x20000020ff217230 */ /* 0x000fe40000004100 */
[C---:B------:R-:W-:Y:S01]  /*121c0*/  FMUL.FTZ R43, R26.reuse, R45 ;  /* 0x0000002d1a2b7220 */ /* 0x040fe20000410000 */
[----:B------:R-:W-:Y:S01]  /*121d0*/  FMUL.FTZ R47, R26, R29 ;  /* 0x0000001d1a2f7220 */ /* 0x000fe20000410000 */
[----:B------:R-:W-:Y:S01]  /*121e0*/  FMUL.FTZ R48, R40, R46 ;  /* 0x0000002e28307220 */ /* 0x000fe20000410000 */
[----:B------:R-:W-:-:S02]  /*121f0*/  HADD2.F32 R41, -RZ, R34.H0_H0 ;  /* 0x20000022ff297230 */ /* 0x000fc40000004100 */
[C---:B------:R-:W-:Y:S01]  /*12200*/  FFMA.FTZ R26, R36.reuse, R29, -R43 ;  /* 0x0000001d241a7223 */ /* 0x040fe2000001082b */
[----:B------:R-:W-:Y:S02]  /*12210*/  HADD2.F32 R43, -RZ, R44.H0_H0 ;  /* 0x2000002cff2b7230 */ /* 0x000fe40000004100 */
[----:B------:R-:W-:Y:S01]  /*12220*/  FFMA.FTZ R29, R36, R45, R47 ;  /* 0x0000002d241d7223 */ /* 0x000fe2000001002f */
[----:B------:R-:W-:Y:S02]  /*12230*/  HADD2.F32 R44, -RZ, R95.H0_H0 ;  /* 0x2000005fff2c7230 */ /* 0x000fe40000004100 */
[----:B------:R-:W-:Y:S02]  /*12240*/  HADD2.F32 R42, -RZ, R35.H0_H0 ;  /* 0x20000023ff2a7230 */ /* 0x000fe40000004100 */
[-C--:B------:R-:W-:Y:S01]  /*12250*/  FMUL.FTZ R50, R40, R43.reuse ;  /* 0x0000002b28327220 */ /* 0x080fe20000410000 */
[----:B------:R-:W-:Y:S01]  /*12260*/  FFMA.FTZ R45, R37, R43, -R48 ;  /* 0x0000002b252d7223 */ /* 0x000fe20000010830 */
[----:B------:R-:W-:Y:S01]  /*12270*/  FMUL.FTZ R36, R33, R44 ;  /* 0x0000002c21247220 */ /* 0x000fe20000410000 */
[----:B------:R-:W-:-:S02]  /*12280*/  HADD2.F32 R40, -RZ, R94.H0_H0 ;  /* 0x2000005eff287230 */ /* 0x000fc40000004100 */
[-C--:B------:R-:W-:Y:S01]  /*12290*/  FMUL.FTZ R43, R33, R96.reuse ;  /* 0x00000060212b7220 */ /* 0x080fe20000410000 */
[--C-:B------:R-:W-:Y:S02]  /*122a0*/  HADD2.F32 R33, -RZ, R97.reuse.H0_H0 ;  /* 0x20000061ff217230 */ /* 0x100fe40000004100 */
[C---:B------:R-:W-:Y:S01]  /*122b0*/  FFMA.FTZ R96, R27.reuse, R96, -R36 ;  /* 0x000000601b607223 */ /* 0x040fe20000010824 */
[----:B------:R-:W-:Y:S02]  /*122c0*/  HADD2.F32 R97, -RZ, R97.H1_H1 ;  /* 0x30000061ff617230 */ /* 0x000fe40000004100 */
[----:B------:R-:W-:Y:S01]  /*122d0*/  FFMA.FTZ R43, R27, R44, R43 ;  /* 0x0000002c1b2b7223 */ /* 0x000fe2000001002b */
[----:B------:R-:W-:Y:S01]  /*122e0*/  FMUL.FTZ R27, R41, R40 ;  /* 0x00000028291b7220 */ /* 0x000fe20000410000 */
[----:B------:R-:W-:Y:S01]  /*122f0*/  FFMA.FTZ R50, R37, R46, R50 ;  /* 0x0000002e25327223 */ /* 0x000fe20000010032 */
[----:B------:R-:W-:Y:S02]  /*12300*/  HADD2.F32 R94, -RZ, R94.H1_H1 ;  /* 0x3000005eff5e7230 */ /* 0x000fe40000004100 */
[----:B------:R-:W-:Y:S01]  /*12310*/  FMUL.FTZ R41, R41, R33 ;  /* 0x0000002129297220 */ /* 0x000fe20000410000 */
[----:B------:R-:W-:-:S02]  /*12320*/  HADD2.F32 R39, -RZ, R31.H0_H0 ;  /* 0x2000001fff277230 */ /* 0x000fc40000004100 */
[----:B------:R-:W-:Y:S01]  /*12330*/  FFMA.FTZ R37, R38, R33, -R27 ;  /* 0x0000002126257223 */ /* 0x000fe2000001081b */
[----:B------:R-:W-:Y:S02]  /*12340*/  HADD2.F32 R35, -RZ, R35.H1_H1 ;  /* 0x30000023ff237230 */ /* 0x000fe40000004100 */
[C---:B------:R-:W-:Y:S01]  /*12350*/  FMUL.FTZ R27, R42.reuse, R97 ;  /* 0x000000612a1b7220 */ /* 0x040fe20000410000 */
[----:B------:R-:W-:Y:S02]  /*12360*/  HADD2.F32 R44, -RZ, R49.H0_H0 ;  /* 0x20000031ff2c7230 */ /* 0x000fe40000004100 */
[----:B------:R-:W-:Y:S01]  /*12370*/  FMUL.FTZ R46, R42, R94 ;  /* 0x0000005e2a2e7220 */ /* 0x000fe20000410000 */
[----:B------:R-:W-:Y:S02]  /*12380*/  HADD2.F32 R36, -RZ, R51.H0_H0 ;  /* 0x20000033ff247230 */ /* 0x000fe40000004100 */
[----:B------:R-:W-:Y:S01]  /*12390*/  FFMA.FTZ R41, R38, R40, R41 ;  /* 0x0000002826297223 */ /* 0x000fe20000010029 */
[----:B------:R-:W-:-:S02]  /*123a0*/  HADD2.F32 R31, -RZ, R31.H1_H1 ;  /* 0x3000001fff1f7230 */ /* 0x000fc40000004100 */
[----:B------:R-:W-:Y:S01]  /*123b0*/  FMUL.FTZ R38, R35, R44 ;  /* 0x0000002c23267220 */ /* 0x000fe20000410000 */
[----:B------:R-:W-:Y:S02]  /*123c0*/  HADD2.F32 R32, -RZ, R32.H1_H1 ;  /* 0x30000020ff207230 */ /* 0x000fe40000004100 */
[----:B------:R-:W-:Y:S01]  /*123d0*/  FFMA.FTZ R94, R39, R94, R27 ;  /* 0x0000005e275e7223 */ /* 0x000fe2000001001b */
[----:B------:R-:W-:Y:S02]  /*123e0*/  HADD2.F32 R34, -RZ, R34.H1_H1 ;  /* 0x30000022ff227230 */ /* 0x000fe40000004100 */
[----:B------:R-:W-:Y:S01]  /*123f0*/  FMUL.FTZ R40, R35, R36 ;  /* 0x0000002423287220 */ /* 0x000fe20000410000 */
[----:B------:R-:W-:Y:S02]  /*12400*/  HADD2.F32 R33, -RZ, R24.H0_H0 ;  /* 0x20000018ff217230 */ /* 0x000fe40000004100 */
[----:B------:R-:W-:Y:S01]  /*12410*/  FFMA.FTZ R46, R39, R97, -R46 ;  /* 0x00000061272e7223 */ /* 0x000fe2000001082e */
[----:B------:R-:W-:-:S02]  /*12420*/  HADD2.F32 R27, -RZ, R20.H0_H0 ;  /* 0x20000014ff1b7230 */ /* 0x000fc40000004100 */
[C---:B------:R-:W-:Y:S01]  /*12430*/  FFMA.FTZ R47, R31.reuse, R36, -R38 ;  /* 0x000000241f2f7223 */ /* 0x040fe20000010826 */
[----:B------:R-:W-:Y:S02]  /*12440*/  HADD2.F32 R28, -RZ, R28.H1_H1 ;  /* 0x3000001cff1c7230 */ /* 0x000fe40000004100 */
[----:B------:R-:W-:Y:S01]  /*12450*/  FFMA.FTZ R49, R31, R44, R40 ;  /* 0x0000002c1f317223 */ /* 0x000fe20000010028 */
[----:B------:R-:W-:Y:S02]  /*12460*/  HADD2.F32 R30, -RZ, R30.H1_H1 ;  /* 0x3000001eff1e7230 */ /* 0x000fe40000004100 */
[----:B------:R-:W-:Y:S01]  /*12470*/  FMUL.FTZ R31, R32, R33 ;  /* 0x00000021201f7220 */ /* 0x000fe20000410000 */
        /* <DEDUP_REMOVED lines=17> */
.L_x_1730:
[----:B------:R-:W-:Y:S05]  /*12590*/  BSYNC B1 ;  /* 0x0000000000017941 */ /* 0x000fea0003800000 */
.L_x_1729:
[----:B--2---:R-:W-:-:S04]  /*125a0*/  IADD3 R3, R121, 0x60, RZ ;  /* 0x0000006079037810 */ /* 0x004fc80007ffe0ff */
[----:B------:R-:W-:-:S13]  /*125b0*/  ISETP.GE.AND P0, PT, R3, R0, PT ;  /* 0x000000000300720c */ /* 0x000fda0003f06270 */
[----:B------:R-:W-:Y:S05]  /*125c0*/  @P0 BRA `(.L_x_1700) ;  /* 0x0000000c00540947 */ /* 0x000fea0003800000 */
[----:B------:R-:W2:Y:S01]  /*125d0*/  LDC R0, c[0x0][0x3f4] ;  /* 0x0000fd00ff007b82 */ /* 0x000ea20000000800 */
[----:B------:R-:W-:Y:S01]  /*125e0*/  BSSY B1, `(.L_x_1733) ;  /* 0x000006b000017945 */ /* 0x000fe20003800000 */
[-C--:B--2---:R-:W-:Y:S02]  /*125f0*/  ISETP.GE.AND P0, PT, R18, R0.reuse, PT ;  /* 0x000000001200720c */ /* 0x084fe40003f06270 */
[----:B------:R-:W-:-:S11]  /*12600*/  ISETP.GE.AND P1, PT, R203, R0, PT ;  /* 0x00000000cb00720c */ /* 0x000fd60003f26270 */
[----:B------:R-:W-:Y:S05]  /*12610*/  @P0 BRA `(.L_x_1734) ;  /* 0x00000004009c0947 */ /* 0x000fea0003800000 */
[----:B01----:R-:W2:Y:S04]  /*12620*/  LDL R20, [R1+0x80] ;  /* 0x0000800001147983 */ /* 0x003ea80000100800 */
[----:B------:R-:W3:Y:S01]  /*12630*/  LDL R46, [R1+0xac] ;  /* 0x0000ac00012e7983 */ /* 0x000ee20000100800 */
[----:B------:R-:W-:Y:S01]  /*12640*/  IMAD.SHL.U32 R21, R3, 0x40, RZ ;  /* 0x0000004003157824 */ /* 0x000fe200078e00ff */
[----:B------:R-:W-:Y:S01]  /*12650*/  SHF.R.S32.HI R26, RZ, 0x1f, R3 ;  /* 0x0000001fff1a7819 */ /* 0x000fe20000011403 */
[----:B------:R-:W-:Y:S01]  /*12660*/  HADD2.F32 R32, -RZ, R100.H1_H1 ;  /* 0x30000064ff207230 */ /* 0x000fe20000004100 */
[----:B------:R-:W-:Y:S01]  /*12670*/  SHF.R.U64 R45, R12, 0x10, R13 ;  /* 0x000000100c2d7819 */ /* 0x000fe2000000120d */
[--C-:B------:R-:W-:Y:S01]  /*12680*/  HADD2.F32 R34, -RZ, R99.reuse.H1_H1 ;  /* 0x30000063ff227230 */ /* 0x100fe20000004100 */
[----:B------:R-:W-:Y:S01]  /*12690*/  LOP3.LUT R24, R21, 0x1c0, RZ, 0xc0, !PT ;  /* 0x000001c015187812 */ /* 0x000fe200078ec0ff */
[----:B------:R-:W-:Y:S01]  /*126a0*/  HADD2.F32 R99, -RZ, R99.H0_H0 ;  /* 0x20000063ff637230 */ /* 0x000fe20000004100 */
[----:B------:R-:W-:-:S02]  /*126b0*/  LEA.HI R26, R26, R3, RZ, 0x3 ;  /* 0x000000031a1a7211 */ /* 0x000fc400078f18ff */
[--C-:B------:R-:W-:Y:S02]  /*126c0*/  SHF.R.U64 R41, R8, 0x10, R9.reuse ;  /* 0x0000001008297819 */ /* 0x100fe40000001209 */
[----:B------:R-:W-:Y:S01]  /*126d0*/  SHF.R.U32.HI R36, RZ, 0x10, R9 ;  /* 0x00000010ff247819 */ /* 0x000fe20000011609 */
[----:B------:R-:W-:Y:S01]  /*126e0*/  IMAD.SHL.U32 R26, R26, 0x40, RZ ;  /* 0x000000401a1a7824 */ /* 0x000fe200078e00ff */
[--C-:B------:R-:W-:Y:S02]  /*126f0*/  SHF.R.U64 R44, R14, 0x10, R15.reuse ;  /* 0x000000100e2c7819 */ /* 0x100fe4000000120f */
[----:B------:R-:W-:Y:S01]  /*12700*/  SHF.R.U32.HI R43, RZ, 0x10, R15 ;  /* 0x00000010ff2b7819 */ /* 0x000fe2000001160f */
[----:B------:R-:W-:Y:S01]  /*12710*/  HADD2.F32 R36, -RZ, R36.H0_H0 ;  /* 0x20000024ff247230 */ /* 0x000fe20000004100 */
[----:B------:R-:W-:Y:S02]  /*12720*/  LOP3.LUT R28, R26, 0xfffffe00, RZ, 0xc0, !PT ;  /* 0xfffffe001a1c7812 */ /* 0x000fe400078ec0ff */
[----:B------:R-:W-:-:S02]  /*12730*/  SHF.R.U32.HI R37, RZ, 0x10, R11 ;  /* 0x00000010ff257819 */ /* 0x000fc4000001160b */
[----:B------:R-:W-:Y:S02]  /*12740*/  SHF.R.U64 R39, R10, 0x10, R11 ;  /* 0x000000100a277819 */ /* 0x000fe4000000120b */
        /* <DEDUP_REMOVED lines=10> */
[----:B------:R-:W-:Y:S02]  /*127f0*/  IADD3 R20, R20, R21, R28 ;  /* 0x0000001514147210 */ /* 0x000fe40007ffe01c */
[----:B------:R-:W-:-:S03]  /*12800*/  SHF.R.U32.HI R21, RZ, 0x10, R13 ;  /* 0x00000010ff157819 */ /* 0x000fc6000001160d */
[----:B------:R-:W-:-:S05]  /*12810*/  IMAD R20, R20, 0x2, R17 ;  /* 0x0000000214147824 */ /* 0x000fca00078e0211 */
[----:B------:R-:W1:Y:S01]  /*12820*/  LDS.128 R28, [R20+0x10400] ;  /* 0x01040000141c7984 */ /* 0x000e620000000c00 */
[--C-:B0-----:R-:W-:Y:S02]  /*12830*/  HADD2.F32 R9, -RZ, R25.reuse.H0_H0 ;  /* 0x20000019ff097230 */ /* 0x101fe40000004100 */
[----:B------:R-:W-:Y:S02]  /*12840*/  HADD2.F32 R8, -RZ, R24.H0_H0 ;  /* 0x20000018ff087230 */ /* 0x000fe40000004100 */
[----:B------:R-:W-:Y:S02]  /*12850*/  HADD2.F32 R25, -RZ, R25.H1_H1 ;  /* 0x30000019ff197230 */ /* 0x000fe40000004100 */
        /* <DEDUP_REMOVED lines=11> */
[----:B------:R-:W-:-:S02]  /*12910*/  HADD2.F32 R9, -RZ, R100.H0_H0 ;  /* 0x20000064ff097230 */ /* 0x000fc40000004100 */
[C---:B------:R-:W-:Y:S01]  /*12920*/  FMUL.FTZ R42, R29.reuse, R36 ;  /* 0x000000241d2a7220 */ /* 0x040fe20000410000 */
[----:B------:R-:W-:Y:S02]  /*12930*/  HADD2.F32 R32, -RZ, R21.H0_H0 ;  /* 0x20000015ff207230 */ /* 0x000fe40000004100 */
[C---:B------:R-:W-:Y:S01]  /*12940*/  FMUL.FTZ R21, R12.reuse, R99 ;  /* 0x000000630c157220 */ /* 0x040fe20000410000 */
[----:B------:R-:W-:Y:S02]  /*12950*/  HADD2.F32 R14, -RZ, R30.H0_H0 ;  /* 0x2000001eff0e7230 */ /* 0x000fe40000004100 */
[-C--:B------:R-:W-:Y:S01]  /*12960*/  FMUL.FTZ R12, R12, R9.reuse ;  /* 0x000000090c0c7220 */ /* 0x080fe20000410000 */
[----:B------:R-:W-:Y:S02]  /*12970*/  HADD2.F32 R15, -RZ, R31.H0_H0 ;  /* 0x2000001fff0f7230 */ /* 0x000fe40000004100 */
[----:B------:R-:W-:Y:S01]  /*12980*/  FFMA.FTZ R21, R8, R9, -R21 ;  /* 0x0000000908157223 */ /* 0x000fe20000010815 */
[----:B------:R-:W-:Y:S01]  /*12990*/  FMUL.FTZ R34, R29, R32 ;  /* 0x000000201d227220 */ /* 0x000fe20000410000 */
[----:B------:R-:W-:-:S02]  /*129a0*/  HADD2.F32 R9, -RZ, R101.H0_H0 ;  /* 0x20000065ff097230 */ /* 0x000fc40000004100 */
[----:B------:R-:W-:Y:S01]  /*129b0*/  FFMA.FTZ R99, R8, R99, R12 ;  /* 0x0000006308637223 */ /* 0x000fe2000001000c */
[----:B------:R-:W-:Y:S02]  /*129c0*/  HADD2.F32 R98, -RZ, R98.H1_H1 ;  /* 0x30000062ff627230 */ /* 0x000fe40000004100 */
[C---:B------:R-:W-:Y:S01]  /*129d0*/  FFMA.FTZ R29, R25.reuse, R32, -R42 ;  /* 0x00000020191d7223 */ /* 0x040fe2000001082a */
[----:B------:R-:W-:Y:S02]  /*129e0*/  HADD2.F32 R8, -RZ, R101.H1_H1 ;  /* 0x30000065ff087230 */ /* 0x000fe40000004100 */
[----:B------:R-:W-:Y:S01]  /*129f0*/  FFMA.FTZ R33, R25, R36, R34 ;  /* 0x0000002419217223 */ /* 0x000fe20000010022 */
[C---:B------:R-:W-:Y:S01]  /*12a00*/  FMUL.FTZ R25, R14.reuse, R13 ;  /* 0x0000000d0e197220 */ /* 0x040fe20000410000 */
[----:B------:R-:W-:Y:S01]  /*12a10*/  FMUL.FTZ R35, R14, R9 ;  /* 0x000000090e237220 */ /* 0x000fe20000410000 */
[----:B------:R-:W-:Y:S01]  /*12a20*/  FMUL.FTZ R34, R15, R98 ;  /* 0x000000620f227220 */ /* 0x000fe20000410000 */
[----:B------:R-:W-:-:S02]  /*12a30*/  HADD2.F32 R31, -RZ, R31.H1_H1 ;  /* 0x3000001fff1f7230 */ /* 0x000fc40000004100 */
[-C--:B------:R-:W-:Y:S01]  /*12a40*/  FMUL.FTZ R15, R15, R8.reuse ;  /* 0x000000080f0f7220 */ /* 0x080fe20000410000 */
[----:B------:R-:W-:Y:S02]  /*12a50*/  HADD2.F32 R14, -RZ, R37.H0_H0 ;  /* 0x20000025ff0e7230 */ /* 0x000fe40000004100 */
[C---:B------:R-:W-:Y:S01]  /*12a60*/  FFMA.FTZ R32, R10.reuse, R9, -R25 ;  /* 0x000000090a207223 */ /* 0x040fe20000010819 */
[----:B------:R-:W-:Y:S02]  /*12a70*/  HADD2.F32 R12, -RZ, R43.H0_H0 ;  /* 0x2000002bff0c7230 */ /* 0x000fe40000004100 */
[----:B------:R-:W-:Y:S01]  /*12a80*/  FFMA.FTZ R35, R10, R13, R35 ;  /* 0x0000000d0a237223 */ /* 0x000fe20000010023 */
[C---:B------:R-:W-:Y:S01]  /*12a90*/  FFMA.FTZ R34, R11.reuse, R8, -R34 ;  /* 0x000000080b227223 */ /* 0x040fe20000010822 */
[----:B------:R-:W-:Y:S01]  /*12aa0*/  FFMA.FTZ R98, R11, R98, R15 ;  /* 0x000000620b627223 */ /* 0x000fe2000001000f */
[----:B------:R-:W-:Y:S02]  /*12ab0*/  HADD2.F32 R28, -RZ, R28.H1_H1 ;  /* 0x3000001cff1c7230 */ /* 0x000fe40000004100 */
[----:B------:R-:W-:Y:S01]  /*12ac0*/  FMUL.FTZ R10, R31, R14 ;  /* 0x0000000e1f0a7220 */ /* 0x000fe20000410000 */
[----:B------:R-:W-:-:S02]  /*12ad0*/  HADD2.F32 R30, -RZ, R30.H1_H1 ;  /* 0x3000001eff1e7230 */ /* 0x000fc40000004100 */
[-C--:B------:R-:W-:Y:S01]  /*12ae0*/  FMUL.FTZ R8, R31, R12.reuse ;  /* 0x0000000c1f087220 */ /* 0x080fe20000410000 */
[----:B------:R-:W-:Y:S02]  /*12af0*/  HADD2.F32 R13, -RZ, R41.H0_H0 ;  /* 0x20000029ff0d7230 */ /* 0x000fe40000004100 */
[C---:B------:R-:W-:Y:S01]  /*12b00*/  FFMA.FTZ R31, R27.reuse, R12, -R10 ;  /* 0x0000000c1b1f7223 */ /* 0x040fe2000001080a */
[----:B------:R-:W-:Y:S02]  /*12b10*/  HADD2.F32 R15, -RZ, R39.H0_H0 ;  /* 0x20000027ff0f7230 */ /* 0x000fe40000004100 */
[----:B------:R-:W-:Y:S01]  /*12b20*/  FFMA.FTZ R37, R27, R14, R8 ;  /* 0x0000000e1b257223 */ /* 0x000fe20000010008 */
[----:B------:R-:W-:Y:S02]  /*12b30*/  HADD2.F32 R9, -RZ, R45.H0_H0 ;  /* 0x2000002dff097230 */ /* 0x000fe40000004100 */
[----:B------:R-:W-:Y:S01]  /*12b40*/  FMUL.FTZ R25, R28, R13 ;  /* 0x0000000d1c197220 */ /* 0x000fe20000410000 */
[----:B------:R-:W-:-:S02]  /*12b50*/  HADD2.F32 R11, -RZ, R44.H0_H0 ;  /* 0x2000002cff0b7230 */ /* 0x000fc40000004100 */
[----:B------:R-:W-:Y:S01]  /*12b60*/  FMUL.FTZ R27, R30, R15 ;  /* 0x0000000f1e1b7220 */ /* 0x000fe20000410000 */
[----:B------:R-:W-:Y:S02]  /*12b70*/  HADD2.F32 R24, -RZ, R24.H1_H1 ;  /* 0x30000018ff187230 */ /* 0x000fe40000004100 */
[----:B------:R-:W-:Y:S01]  /*12b80*/  FMUL.FTZ R28, R28, R9 ;  /* 0x000000091c1c7220 */ /* 0x000fe20000410000 */
[----:B------:R-:W-:Y:S02]  /*12b90*/  HADD2.F32 R26, -RZ, R26.H1_H1 ;  /* 0x3000001aff1a7230 */ /* 0x000fe40000004100 */
        /* <DEDUP_REMOVED lines=15> */
.L_x_1734:
[----:B------:R-:W-:Y:S05]  /*12c90*/  BSYNC B1 ;  /* 0x0000000000017941 */ /* 0x000fea0003800000 */
.L_x_1733:
[----:B------:R-:W-:Y:S05]  /*12ca0*/  @P1 BRA `(.L_x_1700) ;  /* 0x00000004009c1947 */ /* 0x000fea0003800000 */
[----:B--2---:R-:W2:Y:S04]  /*12cb0*/  LDL R9, [R1+0xa0] ;  /* 0x0000a00001097983 */ /* 0x004ea80000100800 */
[----:B------:R-:W3:Y:S01]  /*12cc0*/  LDL R38, [R1+0xa8] ;  /* 0x0000a80001267983 */ /* 0x000ee20000100800 */
[----:B------:R-:W-:Y:S01]  /*12cd0*/  SHF.L.U32 R8, R3, 0x6, RZ ;  /* 0x0000000603087819 */ /* 0x000fe200000006ff */
[--C-:B------:R-:W-:Y:S01]  /*12ce0*/  HADD2.F32 R25, -RZ, R88.reuse.H1_H1 ;  /* 0x30000058ff197230 */ /* 0x100fe20000004100 */
[----:B------:R-:W-:Y:S01]  /*12cf0*/  SHF.R.S32.HI R10, RZ, 0x1f, R3 ;  /* 0x0000001fff0a7819 */ /* 0x000fe20000011403 */
[--C-:B------:R-:W-:Y:S01]  /*12d00*/  HADD2.F32 R27, -RZ, R87.reuse.H1_H1 ;  /* 0x30000057ff1b7230 */ /* 0x100fe20000004100 */
[----:B------:R-:W-:Y:S01]  /*12d10*/  LOP3.LUT R11, R8, 0x1c0, RZ, 0xc0, !PT ;  /* 0x000001c0080b7812 */ /* 0x000fe200078ec0ff */
[----:B------:R-:W-:Y:S01]  /*12d20*/  HADD2.F32 R26, -RZ, R87.H0_H0 ;  /* 0x20000057ff1a7230 */ /* 0x000fe20000004100 */
[----:B------:R-:W-:Y:S01]  /*12d30*/  LEA.HI R10, R10, R3, RZ, 0x3 ;  /* 0x000000030a0a7211 */ /* 0x000fe200078f18ff */
[----:B------:R-:W-:Y:S01]  /*12d40*/  HADD2.F32 R88, -RZ, R88.H0_H0 ;  /* 0x20000058ff587230 */ /* 0x000fe20000004100 */
[----:B0-----:R-:W-:-:S02]  /*12d50*/  SHF.R.U32.HI R28, RZ, 0x10, R5 ;  /* 0x00000010ff1c7819 */ /* 0x001fc40000011605 */
[--C-:B------:R-:W-:Y:S01]  /*12d60*/  SHF.R.U64 R37, R72, 0x10, R73.reuse ;  /* 0x0000001048257819 */ /* 0x100fe20000001249 */
[----:B------:R-:W-:Y:S01]  /*12d70*/  IMAD.SHL.U32 R10, R10, 0x40, RZ ;  /* 0x000000400a0a7824 */ /* 0x000fe200078e00ff */
[----:B------:R-:W-:Y:S01]  /*12d80*/  SHF.R.U32.HI R72, RZ, 0x10, R73 ;  /* 0x00000010ff487819 */ /* 0x000fe20000011649 */
[----:B------:R-:W-:Y:S01]  /*12d90*/  HADD2.F32 R28, -RZ, R28.H0_H0 ;  /* 0x2000001cff1c7230 */ /* 0x000fe20000004100 */
[----:B------:R-:W-:Y:S02]  /*12da0*/  SHF.R.U64 R35, R4, 0x10, R5 ;  /* 0x0000001004237819 */ /* 0x000fe40000001205 */
[----:B------:R-:W-:Y:S02]  /*12db0*/  LOP3.LUT R12, R10, 0xfffffe00, RZ, 0xc0, !PT ;  /* 0xfffffe000a0c7812 */ /* 0x000fe400078ec0ff */
[--C-:B------:R-:W-:Y:S02]  /*12dc0*/  SHF.R.U64 R34, R6, 0x10, R7.reuse ;  /* 0x0000001006227819 */ /* 0x100fe40000001207 */
[----:B------:R-:W-:-:S02]  /*12dd0*/  SHF.R.U32.HI R33, RZ, 0x10, R7 ;  /* 0x00000010ff217819 */ /* 0x000fc40000011607 */
[--C-:B------:R-:W-:Y:S02]  /*12de0*/  SHF.R.U64 R36, R74, 0x10, R75.reuse ;  /* 0x000000104a247819 */ /* 0x100fe4000000124b */
[----:B------:R-:W-:Y:S02]  /*12df0*/  SHF.R.U32.HI R74, RZ, 0x10, R75 ;  /* 0x00000010ff4a7819 */ /* 0x000fe4000001164b */
        /* <DEDUP_REMOVED lines=10> */
[----:B------:R-:W-:-:S05]  /*12ea0*/  IADD3 R0, R0, R3, R12 ;  /* 0x0000000300007210 */ /* 0x000fca0007ffe00c */
[----:B------:R-:W-:-:S05]  /*12eb0*/  IMAD R0, R0, 0x2, R17 ;  /* 0x0000000200007824 */ /* 0x000fca00078e0211 */
        /* <DEDUP_REMOVED lines=8> */
[----:B------:R-:W-:Y:S02]  /*12f40*/  HADD2.F32 R13, -RZ, R13.H1_H1 ;  /* 0x3000000dff0d7230 */ /* 0x000fe40000004100 */
[----:B------:R-:W-:Y:S02]  /*12f50*/  HADD2.F32 R7, -RZ, R12.H0_H0 ;  /* 0x2000000cff077230 */ /* 0x000fe40000004100 */
[C---:B------:R-:W-:Y:S01]  /*12f60*/  FMUL.FTZ R29, R20.reuse, R27 ;  /* 0x0000001b141d7220 */ /* 0x040fe20000410000 */
[-C--:B------:R-:W-:Y:S01]  /*12f70*/  FMUL.FTZ R31, R20, R25.reuse ;  /* 0x00000019141f7220 */ /* 0x080fe20000410000 */
[----:B------:R-:W-:Y:S02]  /*12f80*/  HADD2.F32 R20, -RZ, R72.H0_H0 ;  /* 0x20000048ff147230 */ /* 0x000fe40000004100 */
[----:B------:R-:W-:Y:S01]  /*12f90*/  FMUL.FTZ R30, R13, R28 ;  /* 0x0000001c0d1e7220 */ /* 0x000fe20000410000 */
[C---:B------:R-:W-:Y:S01]  /*12fa0*/  FFMA.FTZ R29, R4.reuse, R25, -R29 ;  /* 0x00000019041d7223 */ /* 0x040fe2000001081d */
[----:B------:R-:W-:Y:S01]  /*12fb0*/  FFMA.FTZ R31, R4, R27, R31 ;  /* 0x0000001b041f7223 */ /* 0x000fe2000001001f */
[----:B------:R-:W-:Y:S01]  /*12fc0*/  FMUL.FTZ R4, R7, R26 ;  /* 0x0000001a07047220 */ /* 0x000fe20000410000 */
[-C--:B------:R-:W-:Y:S01]  /*12fd0*/  FMUL.FTZ R32, R13, R20.reuse ;  /* 0x000000140d207220 */ /* 0x080fe20000410000 */
[----:B------:R-:W-:Y:S01]  /*12fe0*/  FFMA.FTZ R30, R9, R20, -R30 ;  /* 0x00000014091e7223 */ /* 0x000fe2000001081e */
[----:B------:R-:W-:Y:S01]  /*12ff0*/  FMUL.FTZ R7, R7, R88 ;  /* 0x0000005807077220 */ /* 0x000fe20000410000 */
[----:B------:R-:W-:-:S02]  /*13000*/  HADD2.F32 R21, -RZ, R14.H0_H0 ;  /* 0x2000000eff157230 */ /* 0x000fc40000004100 */
[C---:B------:R-:W-:Y:S01]  /*13010*/  FFMA.FTZ R88, R3.reuse, R88, -R4 ;  /* 0x0000005803587223 */ /* 0x040fe20000010804 */
[--C-:B------:R-:W-:Y:S02]  /*13020*/  HADD2.F32 R20, -RZ, R86.reuse.H0_H0 ;  /* 0x20000056ff147230 */ /* 0x100fe40000004100 */
[----:B------:R-:W-:Y:S01]  /*13030*/  FFMA.FTZ R13, R3, R26, R7 ;  /* 0x0000001a030d7223 */ /* 0x000fe20000010007 */
[----:B------:R-:W-:Y:S02]  /*13040*/  HADD2.F32 R4, -RZ, R89.H0_H0 ;  /* 0x20000059ff047230 */ /* 0x000fe40000004100 */
[----:B------:R-:W-:Y:S01]  /*13050*/  FFMA.FTZ R32, R9, R28, R32 ;  /* 0x0000001c09207223 */ /* 0x000fe20000010020 */
[----:B------:R-:W-:Y:S02]  /*13060*/  HADD2.F32 R24, -RZ, R15.H0_H0 ;  /* 0x2000000fff187230 */ /* 0x000fe40000004100 */
[----:B------:R-:W-:Y:S01]  /*13070*/  FMUL.FTZ R26, R21, R20 ;  /* 0x00000014151a7220 */ /* 0x000fe20000410000 */
[----:B------:R-:W-:-:S02]  /*13080*/  HADD2.F32 R3, -RZ, R86.H1_H1 ;  /* 0x30000056ff037230 */ /* 0x000fc40000004100 */
[-C--:B------:R-:W-:Y:S01]  /*13090*/  FMUL.FTZ R28, R21, R4.reuse ;  /* 0x00000004151c7220 */ /* 0x080fe20000410000 */
[----:B------:R-:W-:Y:S02]  /*130a0*/  HADD2.F32 R89, -RZ, R89.H1_H1 ;  /* 0x30000059ff597230 */ /* 0x000fe40000004100 */
[----:B------:R-:W-:Y:S01]  /*130b0*/  FFMA.FTZ R21, R5, R4, -R26 ;  /* 0x0000000405157223 */ /* 0x000fe2000001081a */
[----:B------:R-:W-:Y:S02]  /*130c0*/  HADD2.F32 R15, -RZ, R15.H1_H1 ;  /* 0x3000000fff0f7230 */ /* 0x000fe40000004100 */
[C---:B------:R-:W-:Y:S01]  /*130d0*/  FMUL.FTZ R7, R24.reuse, R3 ;  /* 0x0000000318077220 */ /* 0x040fe20000410000 */
[----:B------:R-:W-:Y:S02]  /*130e0*/  HADD2.F32 R26, -RZ, R33.H0_H0 ;  /* 0x20000021ff1a7230 */ /* 0x000fe40000004100 */
[----:B------:R-:W-:Y:S01]  /*130f0*/  FMUL.FTZ R24, R24, R89 ;  /* 0x0000005918187220 */ /* 0x000fe20000410000 */
[----:B------:R-:W-:-:S02]  /*13100*/  HADD2.F32 R4, -RZ, R74.H0_H0 ;  /* 0x2000004aff047230 */ /* 0x000fc40000004100 */
[----:B------:R-:W-:Y:S01]  /*13110*/  FFMA.FTZ R28, R5, R20, R28 ;  /* 0x00000014051c7223 */ /* 0x000fe2000001001c */
[C---:B------:R-:W-:Y:S01]  /*13120*/  FFMA.FTZ R89, R6.reuse, R89, -R7 ;  /* 0x0000005906597223 */ /* 0x040fe20000010807 */
[----:B------:R-:W-:Y:S01]  /*13130*/  FFMA.FTZ R24, R6, R3, R24 ;  /* 0x0000000306187223 */ /* 0x000fe20000010018 */
[----:B------:R-:W-:Y:S02]  /*13140*/  HADD2.F32 R12, -RZ, R12.H1_H1 ;  /* 0x3000000cff0c7230 */ /* 0x000fe40000004100 */
[C---:B------:R-:W-:Y:S01]  /*13150*/  FMUL.FTZ R20, R15.reuse, R26 ;  /* 0x0000001a0f147220 */ /* 0x040fe20000410000 */
[----:B------:R-:W-:Y:S02]  /*13160*/  HADD2.F32 R14, -RZ, R14.H1_H1 ;  /* 0x3000000eff0e7230 */ /* 0x000fe40000004100 */
[-C--:B------:R-:W-:Y:S01]  /*13170*/  FMUL.FTZ R6, R15, R4.reuse ;  /* 0x000000040f067220 */ /* 0x080fe20000410000 */
[----:B------:R-:W-:Y:S02]  /*13180*/  HADD2.F32 R7, -RZ, R35.H0_H0 ;  /* 0x20000023ff077230 */ /* 0x000fe40000004100 */
[----:B------:R-:W-:Y:S01]  /*13190*/  FFMA.FTZ R20, R11, R4, -R20 ;  /* 0x000000040b147223 */ /* 0x000fe20000010814 */
[----:B------:R-:W-:-:S02]  /*131a0*/  HADD2.F32 R9, -RZ, R34.H0_H0 ;  /* 0x20000022ff097230 */ /* 0x000fc40000004100 */
[----:B------:R-:W-:Y:S01]  /*131b0*/  FFMA.FTZ R25, R11, R26, R6 ;  /* 0x0000001a0b197223 */ /* 0x000fe20000010006 */
[----:B------:R-:W-:Y:S02]  /*131c0*/  HADD2.F32 R3, -RZ, R37.H0_H0 ;  /* 0x20000025ff037230 */ /* 0x000fe40000004100 */
[----:B------:R-:W-:Y:S01]  /*131d0*/  FMUL.FTZ R11, R12, R7 ;  /* 0x000000070c0b7220 */ /* 0x000fe20000410000 */
[----:B------:R-:W-:Y:S02]  /*131e0*/  HADD2.F32 R5, -RZ, R36.H0_H0 ;  /* 0x20000024ff057230 */ /* 0x000fe40000004100 */
[----:B------:R-:W-:Y:S01]  /*131f0*/  FMUL.FTZ R15, R14, R9 ;  /* 0x000000090e0f7220 */ /* 0x000fe20000410000 */
[----:B------:R-:W-:Y:S02]  /*13200*/  HADD2.F32 R8, -RZ, R8.H1_H1 ;  /* 0x30000008ff087230 */ /* 0x000fe40000004100 */
[----:B------:R-:W-:Y:S01]  /*13210*/  FMUL.FTZ R12, R12, R3 ;  /* 0x000000030c0c7220 */ /* 0x000fe20000410000 */
[----:B------:R-:W-:-:S02]  /*13220*/  HADD2.F32 R10, -RZ, R10.H1_H1 ;  /* 0x3000000aff0a7230 */ /* 0x000fc40000004100 */
[----:B------:R-:W-:Y:S01]  /*13230*/  FMUL.FTZ R14, R14, R5 ;  /* 0x000000050e0e7220 */ /* 0x000fe20000410000 */
[C---:B------:R-:W-:Y:S01]  /*13240*/  FFMA.FTZ R3, R8.reuse, R3, -R11 ;  /* 0x0000000308037223 */ /* 0x040fe2000001080b */
[----:B------:R-:W-:Y:S01]  /*13250*/  FFMA.FTZ R8, R8, R7, R12 ;  /* 0x0000000708087223 */ /* 0x000fe2000001000c */
[C---:B------:R-:W-:Y:S01]  /*13260*/  FFMA.FTZ R6, R10.reuse, R5, -R15 ;  /* 0x000000050a067223 */ /* 0x040fe2000001080f */
[----:B------:R-:W-:Y:S01]  /*13270*/  FFMA.FTZ R15, R10, R9, R14 ;  /* 0x000000090a0f7223 */ /* 0x000fe2000001000e */
[----:B------:R-:W-:Y:S02]  /*13280*/  F2FP.F16.F32.PACK_AB R7, R20, R89 ;  /* 0x000000591407723e */ /* 0x000fe400000000ff */
[----:B------:R-:W-:Y:S02]  /*13290*/  F2FP.F16.F32.PACK_AB R5, R30, R29 ;  /* 0x0000001d1e05723e */ /* 0x000fe400000000ff */
[----:B------:R-:W-:Y:S02]  /*132a0*/  F2FP.F16.F32.PACK_AB R4, R3, R88 ;  /* 0x000000580304723e */ /* 0x000fe400000000ff */
[----:B------:R-:W-:-:S02]  /*132b0*/  F2FP.F16.F32.PACK_AB R6, R6, R21 ;  /* 0x000000150606723e */ /* 0x000fc400000000ff */
[----:B------:R-:W-:Y:S02]  /*132c0*/  F2FP.F16.F32.PACK_AB R11, R25, R24 ;  /* 0x00000018190b723e */ /* 0x000fe400000000ff */
[----:B------:R-:W-:Y:S01]  /*132d0*/  F2FP.F16.F32.PACK_AB R9, R32, R31 ;  /* 0x0000001f2009723e */ /* 0x000fe200000000ff */
[----:B------:R3:W-:Y:S01]  /*132e0*/  STS.128 [R38], R4 ;  /* 0x0000000426007388 */ /* 0x0007e20000000c00 */
[----:B------:R-:W-:Y:S02]  /*132f0*/  F2FP.F16.F32.PACK_AB R8, R8, R13 ;  /* 0x0000000d0808723e */ /* 0x000fe400000000ff */
[----:B------:R-:W-:-:S05]  /*13300*/  F2FP.F16.F32.PACK_AB R10, R15, R28 ;  /* 0x0000001c0f0a723e */ /* 0x000fca00000000ff */
[----:B------:R3:W-:Y:S02]  /*13310*/  STS.128 [R0+0x10400], R8 ;  /* 0x0104000800007388 */ /* 0x0007e40000000c00 */
.L_x_1700:
[----:B------:R-:W-:Y:S05]  /*13320*/  BSYNC B0 ;  /* 0x0000000000007941 */ /* 0x000fea0003800000 */
.L_x_1660:
[----:B------:R-:W-:Y:S01]  /*13330*/  @!PT LDS RZ, [RZ] ;  /* 0x00000000fffff984 */ /* 0x000fe20000000800 */
[----:B------:R-:W-:Y:S01]  /*13340*/  @!PT LDS RZ, [RZ] ;  /* 0x00000000fffff984 */ /* 0x000fe20000000800 */
[----:B------:R-:W-:Y:S01]  /*13350*/  @!PT LDS RZ, [RZ] ;  /* 0x00000000fffff984 */ /* 0x000fe20000000800 */
[----:B------:R-:W-:Y:S01]  /*13360*/  @!PT LDS RZ, [RZ] ;  /* 0x00000000fffff984 */ /* 0x000fe20000000800 */
[----:B------:R1:W-:Y:S06]  /*13370*/  MEMBAR.ALL.CTA ;  /* 0x0000000000007992 */ /* 0x0003ec0000008000 */
[----:B-1----:R-:W1:Y:S01]  /*13380*/  FENCE.VIEW.ASYNC.S ;  /* 0x00000000000073c6 */ /* 0x002e620000000000 */
[----:B------:R-:W-:Y:S05]  /*13390*/  WARPSYNC.ALL ;  /* 0x0000000000007948 */ /* 0x000fea0003800000 */
[----:B-1----:R-:W-:Y:S06]  /*133a0*/  BAR.SYNC.DEFER_BLOCKING 0xd, 0x100 ;  /* 0x0344000000007b1d */ /* 0x002fec0000010000 */
.L_x_1657:
[----:B01-3--:R-:W3:Y:S02]  /*133b0*/  LDL R0, [R1+0x64] ;  /* 0x0000640001007983 */ /* 0x00bee40000100800 */
[----:B---3--:R-:W-:-:S13]  /*133c0*/  R2UR UR4, R0 ;  /* 0x00000000000472ca */ /* 0x008fda00000e0000 */
[----:B------:R-:W-:-:S05]  /*133d0*/  IMAD.U32 R0, RZ, RZ, UR4 ;  /* 0x00000004ff007e24 */ /* 0x000fca000f8e00ff */
[----:B------:R-:W-:-:S13]  /*133e0*/  ISETP.NE.AND P0, PT, R0, 0x3, PT ;  /* 0x000000030000780c */ /* 0x000fda0003f05270 */
[----:B------:R-:W-:Y:S05]  /*133f0*/  @!P0 BRA `(.L_x_1735) ;  /* 0x0000000000048947 */ /* 0x000fea0003800000 */
[----:B------:R-:W-:Y:S01]  /*13400*/  BPT.TRAP 0x1 ;  /* 0x000000040000795c */ /* 0x000fe20000300000 */
.L_x_1735:
[----:B------:R-:W-:Y:S02]  /*13410*/  LEA R0, R202, R17, 0x3 ;  /* 0x00000011ca007211 */ /* 0x000fe400078e18ff */
[----:B------:R-:W-:-:S04]  /*13420*/  SHF.L.U32 R5, R218, 0x1f, RZ ;  /* 0x0000001fda057819 */ /* 0x000fc800000006ff */
[----:B------:R0:W1:Y:S01]  /*13430*/  SYNCS.PHASECHK.TRANS64.TRYWAIT P1, [R0+URZ+0x30830], R5 ;  /* 0x03083005000075a7 */ /* 0x000062000802017f */
[----:B------:R-:W-:Y:S05]  /*13440*/  @!P0 BRA `(.L_x_1736) ;  /* 0x0000000000048947 */ /* 0x000fea0003800000 */
[----:B------:R-:W-:Y:S01]  /*13450*/  BPT.TRAP 0x1 ;  /* 0x000000040000795c */ /* 0x000fe20000300000 */
.L_x_1736:
[----:B------:R-:W-:Y:S01]  /*13460*/  VIADD R3, R17, 0x20400 ;  /* 0x0002040011037836 */ /* 0x000fe20000000000 */
[----:B------:R-:W-:Y:S01]  /*13470*/  LOP3.LUT R6, R2, 0x10000, RZ, 0xfc, !PT ;  /* 0x0001000002067812 */ /* 0x000fe200078efcff */
[----:B------:R-:W-:-:S03]  /*13480*/  IMAD.MOV.U32 R7, RZ, RZ, 0x40000040 ;  /* 0x40000040ff077424 */ /* 0x000fc600078e00ff */
[----:B------:R-:W-:-:S04]  /*13490*/  SHF.R.U32.HI R3, RZ, 0x4, R3 ;  /* 0x00000004ff037819 */ /* 0x000fc80000011603 */
[----:B------:R-:W-:-:S04]  /*134a0*/  LOP3.LUT R3, R3, 0x3fff, RZ, 0xc0, !PT ;  /* 0x00003fff03037812 */ /* 0x000fc800078ec0ff */
[----:B------:R-:W-:-:S05]  /*134b0*/  LOP3.LUT R2, R3, 0x10000, RZ, 0xfc, !PT ;  /* 0x0001000003027812 */ /* 0x000fca00078efcff */
[----:B------:R3:W-:Y:S01]  /*134c0*/  STL [R1+0x50], R2 ;  /* 0x0000500201007387 */ /* 0x0007e20000100800 */
[----:B-1----:R-:W-:Y:S05]  /*134d0*/  @P1 BRA `(.L_x_1737) ;  /* 0x0000000000081947 */ /* 0x002fea0003800000 */
[----:B------:R-:W1:Y:S02]  /*134e0*/  SYNCS.PHASECHK.TRANS64.TRYWAIT P1, [R0+URZ+0x30830], R5 ;  /* 0x03083005000075a7 */ /* 0x000e64000802017f */
[----:B-1----:R-:W-:Y:S05]  /*134f0*/  @!P1 BRA `(.L_x_1738) ;  /* 0x000001a400349947 */ /* 0x002fea0003800000 */
.L_x_1737:
[----:B---3--:R-:W3:Y:S01]  /*13500*/  LDL R2, [R1+0x50] ;  /* 0x0000500001027983 */ /* 0x008ee20000100800 */
[----:B------:R-:W-:Y:S01]  /*13510*/  IMAD.MOV.U32 R3, RZ, RZ, 0x40000040 ;  /* 0x40000040ff037424 */ /* 0x000fe200078e00ff */
[----:B------:R-:W-:Y:S05]  /*13520*/  WARPSYNC.ALL ;  /* 0x0000000000007948 */ /* 0x000fea0003800000 */
[C---:B------:R-:W-:Y:S01]  /*13530*/  R2UR UR4, R6.reuse ;  /* 0x00000000060472ca */ /* 0x040fe200000e0000 */
[----:B--2-45:R-:W-:Y:S01]  /*13540*/  WARPGROUP.ARRIVE ;  /* 0x00000000000079c5 */ /* 0x034fe20000000000 */
[----:B------:R-:W-:Y:S01]  /*13550*/  R2UR UR5, R7 ;  /* 0x00000000070572ca */ /* 0x000fe200000e0000 */
[----:B------:R-:W-:Y:S01]  /*13560*/  VIADD R62, R6, 0x2 ;  /* 0x00000002063e7836 */ /* 0x000fe20000000000 */
[----:B------:R-:W-:Y:S01]  /*13570*/  R2UR UR7, R3 ;  /* 0x00000000030772ca */ /* 0x000fe200000e0000 */
[----:B------:R-:W-:-:S02]  /*13580*/  IMAD.MOV.U32 R63, RZ, RZ, 0x40000040 ;  /* 0x40000040ff3f7424 */ /* 0x000fc400078e00ff */
[----:B01----:R-:W-:Y:S02]  /*13590*/  IMAD.MOV.U32 R5, RZ, RZ, 0x40000040 ;  /* 0x40000040ff057424 */ /* 0x003fe400078e00ff */
[C---:B------:R-:W-:Y:S01]  /*135a0*/  VIADD R60, R6.reuse, 0x4 ;  /* 0x00000004063c7836 */ /* 0x040fe20000000000 */
[----:B------:R0:W-:Y:S01]  /*135b0*/  STL.64 [R1+0x40], R62 ;  /* 0x0000403e01007387 */ /* 0x0001e20000100a00 */
[----:B------:R-:W-:Y:S02]  /*135c0*/  IMAD.MOV.U32 R61, RZ, RZ, 0x40000040 ;  /* 0x40000040ff3d7424 */ /* 0x000fe400078e00ff */
[C---:B------:R-:W-:Y:S02]  /*135d0*/  VIADD R58, R6.reuse, 0x6 ;  /* 0x00000006063a7836 */ /* 0x040fe40000000000 */
[----:B------:R-:W-:Y:S01]  /*135e0*/  IMAD.MOV.U32 R59, RZ, RZ, 0x40000040 ;  /* 0x40000040ff3b7424 */ /* 0x000fe200078e00ff */
[----:B------:R0:W-:Y:S01]  /*135f0*/  STL.64 [R1+0x38], R60 ;  /* 0x0000383c01007387 */ /* 0x0001e20000100a00 */
[----:B------:R-:W-:-:S02]  /*13600*/  VIADD R56, R6, 0x400 ;  /* 0x0000040006387836 */ /* 0x000fc40000000000 */
[----:B------:R-:W-:Y:S01]  /*13610*/  IMAD.MOV.U32 R57, RZ, RZ, 0x40000040 ;  /* 0x40000040ff397424 */ /* 0x000fe200078e00ff */
[----:B------:R0:W-:Y:S01]  /*13620*/  STL.64 [R1+0x28], R58 ;  /* 0x0000283a01007387 */ /* 0x0001e20000100a00 */
[C---:B------:R-:W-:Y:S02]  /*13630*/  VIADD R8, R6.reuse, 0x402 ;  /* 0x0000040206087836 */ /* 0x040fe40000000000 */
[----:B------:R-:W-:Y:S01]  /*13640*/  IMAD.MOV.U32 R9, RZ, RZ, 0x40000040 ;  /* 0x40000040ff097424 */ /* 0x000fe200078e00ff */
[----:B------:R0:W-:Y:S01]  /*13650*/  STL.64 [R1+0x20], R56 ;  /* 0x0000203801007387 */ /* 0x0001e20000100a00 */
[C---:B------:R-:W-:Y:S02]  /*13660*/  VIADD R216, R6.reuse, 0x404 ;  /* 0x0000040406d87836 */ /* 0x040fe40000000000 */
[----:B------:R-:W-:Y:S01]  /*13670*/  IMAD.MOV.U32 R217, RZ, RZ, 0x40000040 ;  /* 0x40000040ffd97424 */ /* 0x000fe200078e00ff */
[----:B------:R0:W-:Y:S01]  /*13680*/  STL.64 [R1+0x18], R8 ;  /* 0x0000180801007387 */ /* 0x0001e20000100a00 */
[----:B------:R-:W-:-:S02]  /*13690*/  VIADD R214, R6, 0x406 ;  /* 0x0000040606d67836 */ /* 0x000fc40000000000 */
[----:B------:R-:W-:Y:S02]  /*136a0*/  IMAD.MOV.U32 R215, RZ, RZ, 0x40000040 ;  /* 0x40000040ffd77424 */ /* 0x000fe400078e00ff */
[C---:B------:R-:W-:Y:S02]  /*136b0*/  VIADD R212, R6.reuse, 0x800 ;  /* 0x0000080006d47836 */ /* 0x040fe40000000000 */
[----:B------:R-:W-:Y:S02]  /*136c0*/  IMAD.MOV.U32 R213, RZ, RZ, 0x40000040 ;  /* 0x40000040ffd57424 */ /* 0x000fe400078e00ff */
[C---:B------:R-:W-:Y:S02]  /*136d0*/  VIADD R210, R6.reuse, 0x802 ;  /* 0x0000080206d27836 */ /* 0x040fe40000000000 */
[----:B------:R-:W-:Y:S02]  /*136e0*/  IMAD.MOV.U32 R211, RZ, RZ, 0x40000040 ;  /* 0x40000040ffd37424 */ /* 0x000fe400078e00ff */
        /* <DEDUP_REMOVED lines=10> */
[----:B------:R-:W-:Y:S02]  /*13790*/  VIADD R10, R6, 0xc06 ;  /* 0x00000c06060a7836 */ /* 0x000fe40000000000 */
[----:B------:R-:W-:Y:S02]  /*137a0*/  IMAD.MOV.U32 R11, RZ, RZ, 0x40000040 ;  /* 0x40000040ff0b7424 */ /* 0x000fe400078e00ff */
[----:B------:R-:W-:-:S02]  /*137b0*/  IMAD.MOV.U32 R3, RZ, RZ, 0x40000040 ;  /* 0x40000040ff037424 */ /* 0x000fc400078e00ff */
[----:B---3--:R-:W-:-:S05]  /*137c0*/  IMAD R2, R202, 0x800, R2 ;  /* 0x00000800ca027824 */ /* 0x008fca00078e0202 */
[C---:B------:R-:W-:Y:S02]  /*137d0*/  R2UR UR6, R2.reuse ;  /* 0x00000000020672ca */ /* 0x040fe400000e0000 */
[----:B------:R-:W-:-:S11]  /*137e0*/  IADD3 R4, R2, 0x2, RZ ;  /* 0x0000000202047810 */ /* 0x000fd60007ffe0ff */
[----:B------:R-:W-:Y:S01]  /*137f0*/  HGMMA.64x64x16.F32 R24, gdesc[UR4], RZ, !UPT, gsb0 ;  /* 0x00e00000041879f0 */ /* 0x000fe2000c0008ff */
[----:B------:R-:W-:Y:S02]  /*13800*/  R2UR UR4, R62 ;  /* 0x000000003e0472ca */ /* 0x000fe400000e0000 */
[----:B------:R-:W-:Y:S02]  /*13810*/  R2UR UR5, R63 ;  /* 0x000000003f0572ca */ /* 0x000fe400000e0000 */
[----:B------:R-:W-:Y:S01]  /*13820*/  R2UR UR6, R4 ;  /* 0x00000000040672ca */ /* 0x000fe200000e0000 */
[----:B------:R-:W-:Y:S01]  /*13830*/  VIADD R4, R2, 0x4 ;  /* 0x0000000402047836 */ /* 0x000fe20000000000 */
[----:B------:R-:W-:Y:S02]  /*13840*/  R2UR UR7, R5 ;  /* 0x00000000050772ca */ /* 0x000fe400000e0000 */
[----:B------:R-:W-:Y:S01]  /*13850*/  MOV R5, 0x40000040 ;  /* 0x4000004000057802 */ /* 0x000fe20000000f00 */
[----:B------:R-:W-:-:S02]  /*13860*/  WARPGROUP.DEPBAR.LE gsb0, 0x0 ;  /* 0x00008000000079c5 */ /* 0x000fc40000010000 */
[----:B------:R-:W-:-:S08]  /*13870*/  WARPGROUP.ARRIVE ;  /* 0x00000000000079c5 */ /* 0x000fd00000000000 */
[----:B------:R-:W-:Y:S01]  /*13880*/  HGMMA.64x64x16.F32 R24, gdesc[UR4], R24, gsb0 ;  /* 0x00e00000041879f0 */ /* 0x000fe20008000818 */
[----:B------:R-:W-:Y:S02]  /*13890*/  R2UR UR4, R60 ;  /* 0x000000003c0472ca */ /* 0x000fe400000e0000 */
[----:B------:R-:W-:Y:S02]  /*138a0*/  R2UR UR5, R61 ;  /* 0x000000003d0572ca */ /* 0x000fe400000e0000 */
[----:B------:R-:W-:Y:S01]  /*138b0*/  R2UR UR6, R4 ;  /* 0x00000000040672ca */ /* 0x000fe200000e0000 */
[----:B------:R-:W-:Y:S01]  /*138c0*/  VIADD R4, R2, 0x6 ;  /* 0x0000000602047836 */ /* 0x000fe20000000000 */
[----:B------:R-:W-:Y:S01]  /*138d0*/  R2UR UR7, R5 ;  /* 0x00000000050772ca */ /* 0x000fe200000e0000 */
[----:B------:R-:W-:Y:S01]  /*138e0*/  IMAD.MOV.U32 R5, RZ, RZ, 0x40000040 ;  /* 0x40000040ff057424 */ /* 0x000fe200078e00ff */
[----:B------:R-:W-:Y:S02]  /*138f0*/  WARPGROUP.DEPBAR.LE gsb0, 0x0 ;  /* 0x00008000000079c5 */ /* 0x000fe40000010000 */
[----:B------:R-:W-:-:S09]  /*13900*/  WARPGROUP.ARRIVE ;  /* 0x00000000000079c5 */ /* 0x000fd20000000000 */
[----:B------:R-:W-:Y:S01]  /*13910*/  HGMMA.64x64x16.F32 R24, gdesc[UR4], R24, gsb0 ;  /* 0x00e00000041879f0 */ /* 0x000fe20008000818 */
[----:B------:R-:W-:Y:S02]  /*13920*/  R2UR UR4, R58 ;  /* 0x000000003a0472ca */ /* 0x000fe400000e0000 */
[----:B------:R-:W-:Y:S02]  /*13930*/  R2UR UR5, R59 ;  /* 0x000000003b0572ca */ /* 0x000fe400000e0000 */
[----:B------:R-:W-:Y:S02]  /*13940*/  R2UR UR6, R4 ;  /* 0x00000000040672ca */ /* 0x000fe400000e0000 */
[----:B------:R-:W-:Y:S01]  /*13950*/  R2UR UR7, R5 ;  /* 0x00000000050772ca */ /* 0x000fe200000e0000 */
[----:B------:R-:W-:Y:S01]  /*13960*/  IMAD.MOV.U32 R5, RZ, RZ, 0x40000040 ;  /* 0x40000040ff057424 */ /* 0x000fe200078e00ff */
[----:B------:R-:W-:Y:S01]  /*13970*/  IADD3 R4, R2, 0x200, RZ ;  /* 0x0000020002047810 */ /* 0x000fe20007ffe0ff */
[----:B------:R-:W-:-:S02]  /*13980*/  WARPGROUP.DEPBAR.LE gsb0, 0x0 ;  /* 0x00008000000079c5 */ /* 0x000fc40000010000 */
[----:B------:R-:W-:-:S08]  /*13990*/  WARPGROUP.ARRIVE ;  /* 0x00000000000079c5 */ /* 0x000fd00000000000 */
[----:B------:R-:W-:Y:S01]  /*139a0*/  HGMMA.64x64x16.F32 R24, gdesc[UR4], R24, gsb0 ;  /* 0x00e00000041879f0 */ /* 0x000fe20008000818 */
        /* <DEDUP_REMOVED lines=84> */
[C---:B------:R-:W-:Y:S01]  /*13ef0*/  VIADD R4, R2.reuse, 0x604 ;  /* 0x0000060402047836 */ /* 0x040fe20000000000 */
[----:B------:R-:W-:Y:S01]  /*13f00*/  R2UR UR7, R5 ;  /* 0x00000000050772ca */ /* 0x000fe200000e0000 */
[----:B------:R-:W-:Y:S01]  /*13f10*/  VIADD R2, R2, 0x606 ;  /* 0x0000060602027836 */ /* 0x000fe20000000000 */
[----:B------:R-:W-:Y:S01]  /*13f20*/  MOV R5, 0x40000040 ;  /* 0x4000004000057802 */ /* 0x000fe20000000f00 */
[----:B------:R-:W-:-:S02]  /*13f30*/  WARPGROUP.DEPBAR.LE gsb0, 0x0 ;  /* 0x00008000000079c5 */ /* 0x000fc40000010000 */
[----:B------:R-:W-:-:S08]  /*13f40*/  WARPGROUP.ARRIVE ;  /* 0x00000000000079c5 */ /* 0x000fd00000000000 */
[----:B------:R-:W-:Y:S01]  /*13f50*/  HGMMA.64x64x16.F32 R24, gdesc[UR4], R24, gsb0 ;  /* 0x00e00000041879f0 */ /* 0x000fe20008000818 */
[----:B------:R-:W-:Y:S02]  /*13f60*/  R2UR UR4, R12 ;  /* 0x000000000c0472ca */ /* 0x000fe400000e0000 */
[----:B------:R-:W-:Y:S02]  /*13f70*/  R2UR UR5, R13 ;  /* 0x000000000d0572ca */ /* 0x000fe400000e0000 */
[----:B------:R-:W-:Y:S02]  /*13f80*/  R2UR UR6, R4 ;  /* 0x00000000040672ca */ /* 0x000fe400000e0000 */
[----:B------:R-:W-:Y:S01]  /*13f90*/  R2UR UR7, R5 ;  /* 0x00000000050772ca */ /* 0x000fe200000e0000 */
[----:B------:R-:W-:Y:S02]  /*13fa0*/  WARPGROUP.DEPBAR.LE gsb0, 0x0 ;  /* 0x00008000000079c5 */ /* 0x000fe40000010000 */
[----:B------:R-:W-:-:S10]  /*13fb0*/  WARPGROUP.ARRIVE ;  /* 0x00000000000079c5 */ /* 0x000fd40000000000 */
[----:B------:R-:W-:Y:S01]  /*13fc0*/  HGMMA.64x64x16.F32 R24, gdesc[UR4], R24, gsb0 ;  /* 0x00e00000041879f0 */ /* 0x000fe20008000818 */
[----:B------:R-:W-:Y:S02]  /*13fd0*/  R2UR UR4, R10 ;  /* 0x000000000a0472ca */ /* 0x000fe400000e0000 */
[----:B------:R-:W-:Y:S02]  /*13fe0*/  R2UR UR5, R11 ;  /* 0x000000000b0572ca */ /* 0x000fe400000e0000 */
[----:B------:R-:W-:Y:S02]  /*13ff0*/  R2UR UR6, R2 ;  /* 0x00000000020672ca */ /* 0x000fe400000e0000 */
[----:B------:R-:W-:Y:S01]  /*14000*/  R2UR UR7, R3 ;  /* 0x00000000030772ca */ /* 0x000fe200000e0000 */
[----:B------:R-:W-:Y:S02]  /*14010*/  WARPGROUP.DEPBAR.LE gsb0, 0x0 ;  /* 0x00008000000079c5 */ /* 0x000fe40000010000 */
[----:B------:R-:W-:-:S10]  /*14020*/  WARPGROUP.ARRIVE ;  /* 0x00000000000079c5 */ /* 0x000fd40000000000 */
[----:B------:R-:W-:Y:S03]  /*14030*/  HGMMA.64x64x16.F32 R24, gdesc[UR4], R24, gsb0 ;  /* 0x00e00000041879f0 */ /* 0x000fe60008000818 */
[----:B------:R-:W-:Y:S02]  /*14040*/  WARPGROUP.DEPBAR.LE gsb0, 0x0 ;  /* 0x00008000000079c5 */ /* 0x000fe40000010000 */
[----:B0-----:R-:W-:Y:S05]  /*14050*/  @!P0 BRA `(.L_x_1739) ;  /* 0x0000000000048947 */ /* 0x001fea0003800000 */
[----:B------:R-:W-:Y:S01]  /*14060*/  BPT.TRAP 0x1 ;  /* 0x000000040000795c */ /* 0x000fe20000300000 */
.L_x_1739:
[----:B------:R-:W2:Y:S01]  /*14070*/  LDL R2, [R1+0x74] ;  /* 0x0000740001027983 */ /* 0x000ea20000100800 */
[----:B------:R-:W0:Y:S03]  /*14080*/  LDC R76, c[0x0][0x448] ;  /* 0x00011200ff4c7b82 */ /* 0x000e260000000800 */
[----:B------:R-:W2:Y:S04]  /*14090*/  LDL R74, [R1+0x58] ;  /* 0x00005800014a7983 */ /* 0x000ea80000100800 */
[----:B------:R-:W3:Y:S01]  /*140a0*/  LDL R8, [R1+0x8] ;  /* 0x0000080001087983 */ /* 0x000ee20000100800 */
[----:B------:R-:W1:Y:S01]  /*140b0*/  LDC.64 R56, c[0x0][0x9e0] ;  /* 0x00027800ff387b82 */ /* 0x000e620000000a00 */
[----:B------:R-:W-:Y:S01]  /*140c0*/  IADD3 R0, R0, 0x30840, RZ ;  /* 0x0003084000007810 */ /* 0x000fe20007ffe0ff */
[----:B------:R-:W-:Y:S01]  /*140d0*/  IMAD.MOV.U32 R64, RZ, RZ, -0x40 ;  /* 0xffffffc0ff407424 */ /* 0x000fe200078e00ff */
[----:B------:R-:W-:Y:S01]  /*140e0*/  LOP3.LUT R16, R16, 0xffffffbf, RZ, 0xc0, !PT ;  /* 0xffffffbf10107812 */ /* 0x000fe200078ec0ff */
[----:B------:R-:W-:Y:S01]  /*140f0*/  ULDC UR4, c[0x0][0x9dc] ;  /* 0x0002770000047ab9 */ /* 0x000fe20000000800 */
[----:B0-----:R-:W-:-:S13]  /*14100*/  ISETP.NE.AND P1, PT, R76, 0x1, PT ;  /* 0x000000014c00780c */ /* 0x001fda0003f25270 */
[----:B------:R-:W0:Y:S08]  /*14110*/  @P1 LDC R3, c[0x0][0x44c] ;  /* 0x00011300ff031b82 */ /* 0x000e300000000800 */
[----:B------:R-:W4:Y:S01]  /*14120*/  @P1 LDC R5, c[0x0][0x450] ;  /* 0x00011400ff051b82 */ /* 0x000f220000000800 */
[----:B------:R-:W-:Y:S01]  /*14130*/  IMAD R64, R93, R64, 0x40 ;  /* 0x000000405d407424 */ /* 0x000fe200078e0240 */
[----:B------:R-:W-:Y:S01]  /*14140*/  @P1 LOP3.LUT R16, R16, 0x40, RZ, 0xfc, !PT ;  /* 0x0000004010101812 */ /* 0x000fe200078efcff */
[----:B------:R-:W-:-:S03]  /*14150*/  IMAD.U32 R223, RZ, RZ, UR4 ;  /* 0x00000004ffdf7e24 */ /* 0x000fc6000f8e00ff */
[----:B------:R-:W-:Y:S02]  /*14160*/  IADD3 R58, -R225, R220, R64 ;  /* 0x000000dce13a7210 */ /* 0x000fe40007ffe140 */
[----:B------:R-:W-:Y:S01]  /*14170*/  LOP3.LUT R16, R16, 0xffffffdf, RZ, 0xc0, !PT ;  /* 0xffffffdf10107812 */ /* 0x000fe200078ec0ff */
[----:B--2---:R-:W-:-:S04]  /*14180*/  IMAD.IADD R4, R2, 0x1, R74 ;  /* 0x0000000102047824 */ /* 0x004fc800078e024a */
[----:B0-----:R-:W-:-:S05]  /*14190*/  @P1 IMAD.HI.U32 R2, R4, R3, RZ ;  /* 0x0000000304021227 */ /* 0x001fca00078e00ff */
[----:B----4-:R-:W-:-:S05]  /*141a0*/  @P1 SHF.R.U32.HI R4, RZ, R5, R2 ;  /* 0x00000005ff041219 */ /* 0x010fca0000011602 */
[----:B------:R-:W0:Y:S01]  /*141b0*/  SHFL.IDX PT, R9, R4, RZ, 0x1c1f ;  /* 0x001c1fff04097589 */ /* 0x000e2200000e0000 */
[----:B---3--:R-:W-:Y:S02]  /*141c0*/  PRMT R0, R8, 0x654, R0 ;  /* 0x0000065408007816 */ /* 0x008fe40000000000 */
[----:B-1----:R-:W-:Y:S02]  /*141d0*/  ISETP.GE.AND P1, PT, R57, 0x1, PT ;  /* 0x000000013900780c */ /* 0x002fe40003f26270 */
[----:B------:R1:W-:Y:S01]  /*141e0*/  SYNCS.ARRIVE.TRANS64.RED.A1T0 RZ, [R0+URZ], RZ ;  /* 0x000000ff00ff79a7 */ /* 0x0003e2000810043f */
[----:B------:R-:W-:Y:S02]  /*141f0*/  LOP3.LUT R8, RZ, R223, RZ, 0x33, !PT ;  /* 0x000000dfff087212 */ /* 0x000fe400078e33ff */
[----:B-1----:R-:W-:-:S04]  /*14200*/  IADD3 R0, -R225, 0x1, R64 ;  /* 0x00000001e1007810 */ /* 0x002fc80007ffe140 */
[----:B------:R-:W-:-:S05]  /*14210*/  IADD3 R5, -R219, R0, R220 ;  /* 0x00000000db057210 */ /* 0x000fca0007ffe1dc */
[C---:B------:R-:W-:Y:S02]  /*14220*/  IMAD.IADD R8, R5.reuse, 0x1, R8 ;  /* 0x0000000105087824 */ /* 0x040fe400078e0208 */
[----:B------:R-:W-:Y:S01]  /*14230*/  IMAD.IADD R5, R5, 0x1, R56 ;  /* 0x0000000105057824 */ /* 0x000fe200078e0238 */
[----:B------:R-:W-:Y:S01]  /*14240*/  @P1 LOP3.LUT R16, R16, 0x20, RZ, 0xfc, !PT ;  /* 0x0000002010101812 */ /* 0x000fe200078efcff */
[----:B0-----:R-:W-:Y:S01]  /*14250*/  IMAD.IADD R62, R8, 0x1, R9 ;  /* 0x00000001083e7824 */ /* 0x001fe200078e0209 */
[----:B------:R-:W-:Y:S02]  /*14260*/  LEA R0, R93, 0xffffffc0, 0x6 ;  /* 0xffffffc05d007811 */ /* 0x000fe400078e30ff */
[----:B------:R-:W-:Y:S01]  /*14270*/  VIADDMNMX R60, R9, R5, R58, PT ;  /* 0x00000005093c7246 */ /* 0x000fe2000380013a */
[----:B------:R-:W-:Y:S06]  /*14280*/  @!P1 BRA `(.L_x_1740) ;  /* 0x0000000000509947 */ /* 0x000fec0003800000 */
[----:B------:R-:W-:Y:S01]  /*14290*/  IADD3 R9, -R219, R220, R9 ;  /* 0x000000dcdb097210 */ /* 0x000fe20007ffe109 */
[----:B------:R-:W-:Y:S03]  /*142a0*/  BSSY B0, `(.L_x_1741) ;  /* 0x000000e000007945 */ /* 0x000fe60003800000 */
        /* <DEDUP_REMOVED lines=9> */
.L_x_1742:
[----:B------:R-:W-:-:S13]  /*14340*/  ISETP.NE.AND P1, PT, R57, 0x1, PT ;  /* 0x000000013900780c */ /* 0x000fda0003f25270 */
[----:B------:R-:W0:Y:S02]  /*14350*/  @P1 LDC.64 R2, c[0x0][0x9e8] ;  /* 0x00027a00ff021b82 */ /* 0x000e240000000a00 */
[----:B0-----:R-:W-:-:S05]  /*14360*/  @P1 IMAD.HI.U32 R2, R9, R2, RZ ;  /* 0x0000000209021227 */ /* 0x001fca00078e00ff */
[----:B------:R-:W-:-:S07]  /*14370*/  @P1 SHF.R.U32.HI R9, RZ, R3, R2 ;  /* 0x00000003ff091219 */ /* 0x000fce0000011602 */
.L_x_1743:
[----:B------:R-:W-:Y:S05]  /*14380*/  BSYNC B0 ;  /* 0x0000000000007941 */ /* 0x000fea0003800000 */
.L_x_1741:
[----:B------:R-:W-:-:S05]  /*14390*/  IMAD R2, R9, R57, -R0 ;  /* 0x0000003909027224 */ /* 0x000fca00078e0a00 */
[----:B------:R-:W-:-:S04]  /*143a0*/  IADD3 R3, -R225, R2, RZ ;  /* 0x00000002e1037210 */ /* 0x000fc80007ffe1ff */
[----:B------:R-:W-:Y:S02]  /*143b0*/  VIMNMX R62, R62, R3, !PT ;  /* 0x000000033e3e7248 */ /* 0x000fe40007fe0100 */
[----:B------:R-:W-:-:S07]  /*143c0*/  VIADDMNMX R60, R3, R57, R60, PT ;  /* 0x00000039033c7246 */ /* 0x000fce000380013c */
.L_x_1740:
        /* <DEDUP_REMOVED lines=10> */
[----:B------:R-:W-:Y:S02]  /*14470*/  FSEL R25, R25, -INF , !P4 ;  /* 0xff80000019197808 */ /* 0x000fe40006000000 */
[----:B------:R-:W-:Y:S02]  /*14480*/  ISETP.LT.OR P3, PT, R60, 0xa, P3 ;  /* 0x0000000a3c00780c */ /* 0x000fe40001f61670 */
[----:B------:R-:W-:-:S02]  /*14490*/  ISETP.GE.AND P4, PT, R64, 0x11, PT ;  /* 0x000000114000780c */ /* 0x000fc40003f86270 */
[----:B------:R-:W-:Y:S01]  /*144a0*/  FSEL R29, R29, -INF , !P3 ;  /* 0xff8000001d1d7808 */ /* 0x000fe20005800000 */
[----:B0-----:R-:W-:Y:S01]  /*144b0*/  IMAD.IADD R8, R8, 0x1, R3 ;  /* 0x0000000108087824 */ /* 0x001fe200078e0203 */
        /* <DEDUP_REMOVED lines=48> */
[C---:B------:R-:W-:Y:S02]  /*147c0*/  ISETP.GE.AND P6, PT, R64.reuse, 0x1, PT ;  /* 0x000000014000780c */ /* 0x040fe40003fc6270 */
[----:B------:R-:W-:Y:S02]  /*147d0*/  FSEL R69, R49, -INF , !P3 ;  /* 0xff80000031457808 */ /* 0x000fe40005800000 */
[----:B------:R-:W-:Y:S02]  /*147e0*/  ISETP.GE.AND P3, PT, R64, 0x39, PT ;  /* 0x000000394000780c */ /* 0x000fe40003f66270 */
[----:B------:R-:W-:Y:S02]  /*147f0*/  P2R R70, PR, RZ, 0x20 ;  /* 0x00000020ff467803 */ /* 0x000fe40000000000 */
[----:B------:R-:W-:-:S02]  /*14800*/  ISETP.GT.AND P4, PT, R62, 0x38, !P3 ;  /* 0x000000383e00780c */ /* 0x000fc40005f84270 */
[----:B------:R-:W-:Y:S02]  /*14810*/  ISETP.GE.AND P5, PT, R64, 0x3a, PT ;  /* 0x0000003a4000780c */ /* 0x000fe40003fa6270 */
[----:B------:R-:W-:Y:S02]  /*14820*/  ISETP.LT.OR P4, PT, R60, 0x39, P4 ;  /* 0x000000393c00780c */ /* 0x000fe40002781670 */
[----:B------:R-:W-:Y:S02]  /*14830*/  VIADDMNMX R58, R3, R5, R58, PT ;  /* 0x00000005033a7246 */ /* 0x000fe4000380013a */
[----:B------:R-:W-:Y:S02]  /*14840*/  FSEL R49, R52, -INF , !P4 ;  /* 0xff80000034317808 */ /* 0x000fe40006000000 */
[----:B------:R-:W-:-:S04]  /*14850*/  ISETP.GT.AND P4, PT, R62, RZ, !P6 ;  /* 0x000000ff3e00720c */ /* 0x000fc80007784270 */
[----:B------:R-:W-:-:S04]  /*14860*/  ISETP.LT.OR P4, PT, R60, 0x1, P4 ;  /* 0x000000013c00780c */ /* 0x000fc80002781670 */
[----:B------:R-:W-:Y:S02]  /*14870*/  FSEL R24, R24, -INF , !P4 ;  /* 0xff80000018187808 */ /* 0x000fe40006000000 */
[----:B------:R-:W-:-:S04]  /*14880*/  ISETP.GT.AND P4, PT, R62, 0x39, !P5 ;  /* 0x000000393e00780c */ /* 0x000fc80006f84270 */
[----:B------:R-:W-:-:S04]  /*14890*/  ISETP.LT.OR P4, PT, R60, 0x3a, P4 ;  /* 0x0000003a3c00780c */ /* 0x000fc80002781670 */
[----:B------:R-:W-:Y:S02]  /*148a0*/  FSEL R53, R53, -INF , !P4 ;  /* 0xff80000035357808 */ /* 0x000fe40006000000 */
[----:B------:R-:W-:-:S13]  /*148b0*/  ISETP.GE.AND P4, PT, R57, 0x1, PT ;  /* 0x000000013900780c */ /* 0x000fda0003f86270 */
[----:B------:R-:W-:Y:S05]  /*148c0*/  @!P4 BRA `(.L_x_1744) ;  /* 0x000000000050c947 */ /* 0x000fea0003800000 */
        /* <DEDUP_REMOVED lines=11> */
.L_x_1746:
[----:B------:R-:W-:-:S13]  /*14980*/  ISETP.NE.AND P4, PT, R57, 0x1, PT ;  /* 0x000000013900780c */ /* 0x000fda0003f85270 */
[----:B------:R-:W0:Y:S02]  /*14990*/  @P4 LDC.64 R2, c[0x0][0x9e8] ;  /* 0x00027a00ff024b82 */ /* 0x000e240000000a00 */
[----:B0-----:R-:W-:-:S05]  /*149a0*/  @P4 IMAD.HI.U32 R2, R5, R2, RZ ;  /* 0x0000000205024227 */ /* 0x001fca00078e00ff */
[----:B------:R-:W-:-:S07]  /*149b0*/  @P4 SHF.R.U32.HI R5, RZ, R3, R2 ;  /* 0x00000003ff054219 */ /* 0x000fce0000011602 */
.L_x_1747:
[----:B------:R-:W-:Y:S05]  /*149c0*/  BSYNC B0 ;  /* 0x0000000000007941 */ /* 0x000fea0003800000 */
.L_x_1745:
[----:B------:R-:W-:-:S04]  /*149d0*/  IMAD R0, R5, R57, -R0 ;  /* 0x0000003905007224 */ /* 0x000fc800078e0a00 */
[----:B------:R-:W-:-:S05]  /*149e0*/  IMAD.IADD R3, R0, 0x1, -R225 ;  /* 0x0000000100037824 */ /* 0x000fca00078e0ae1 */
[----:B------:R-:W-:Y:S02]  /*149f0*/  VIMNMX R8, R8, R3, !PT ;  /* 0x0000000308087248 */ /* 0x000fe40007fe0100 */
[----:B------:R-:W-:-:S07]  /*14a00*/  VIADDMNMX R58, R3, R57, R58, PT ;  /* 0x00000039033a7246 */ /* 0x000fce000380013a */
.L_x_1744:
[----:B------:R-:W-:Y:S01]  /*14a10*/  FMNMX.FTZ R0, R24, R25, !PT ;  /* 0x0000001918007209 */ /* 0x000fe20007810000 */
[----:B------:R-:W-:Y:S01]  /*14a20*/  ULDC UR4, c[0x0][0x988] ;  /* 0x0002620000047ab9 */ /* 0x000fe20000000800 */
[----:B------:R-:W-:Y:S01]  /*14a30*/  ISETP.GT.AND P1, PT, R8, 0x1, !P1 ;  /* 0x000000010800780c */ /* 0x000fe20004f24270 */
[----:B------:R-:W-:Y:S01]  /*14a40*/  IMAD.U32 R2, RZ, RZ, UR4 ;  /* 0x00000004ff027e24 */ /* 0x000fe2000f8e00ff */
        /* <DEDUP_REMOVED lines=13> */
[C---:B------:R-:W-:Y:S02]  /*14b20*/  ISETP.GT.AND P2, PT, R8.reuse, 0x8, !P2 ;  /* 0x000000080800780c */ /* 0x040fe40005744270 */
[----:B------:R-:W-:Y:S02]  /*14b30*/  ISETP.GT.AND P1, PT, R8, 0x10, !P1 ;  /* 0x000000100800780c */ /* 0x000fe40004f24270 */
[----:B------:R-:W-:-:S02]  /*14b40*/  FMNMX.FTZ R0, R63, R0, !PT ;  /* 0x000000003f007209 */ /* 0x000fc40007810000 */
[C---:B------:R-:W-:Y:S02]  /*14b50*/  ISETP.LT.OR P2, PT, R58.reuse, 0x9, P2 ;  /* 0x000000093a00780c */ /* 0x040fe40001741670 */
[----:B------:R-:W-:Y:S02]  /*14b60*/  ISETP.LT.OR P1, PT, R58, 0x11, P1 ;  /* 0x000000113a00780c */ /* 0x000fe40000f21670 */
[----:B------:R-:W-:Y:S02]  /*14b70*/  FMNMX.FTZ R0, R41, R0, !PT ;  /* 0x0000000029007209 */ /* 0x000fe40007810000 */
[----:B------:R-:W-:Y:S02]  /*14b80*/  FSEL R3, R30, -INF , !P2 ;  /* 0xff8000001e037808 */ /* 0x000fe40005000000 */
[----:B------:R-:W-:Y:S02]  /*14b90*/  ISETP.NE.AND P2, PT, R71, RZ, PT ;  /* 0x000000ff4700720c */ /* 0x000fe40003f45270 */
[----:B------:R-:W-:-:S02]  /*14ba0*/  FSEL R71, R34, -INF , !P1 ;  /* 0xff80000022477808 */ /* 0x000fc40004800000 */
[----:B------:R-:W-:Y:S02]  /*14bb0*/  FMNMX.FTZ R0, R65, R0, !PT ;  /* 0x0000000041007209 */ /* 0x000fe40007810000 */
        /* <DEDUP_REMOVED lines=12> */
[----:B------:R-:W-:Y:S01]  /*14c80*/  ISETP.GT.AND P6, PT, R8, RZ, !P6 ;  /* 0x000000ff0800720c */ /* 0x000fe200077c4270 */
[----:B------:R-:W0:Y:S01]  /*14c90*/  SHFL.BFLY PT, R5, R28, 0x2, 0x1f ;  /* 0x0c401f001c057f89 */ /* 0x000e2200000e0000 */
[----:B------:R-:W-:Y:S02]  /*14ca0*/  FSEL R73, R38, -INF , !P1 ;  /* 0xff80000026497808 */ /* 0x000fe40004800000 */
[----:B------:R-:W-:Y:S02]  /*14cb0*/  ISETP.NE.AND P1, PT, R36, RZ, PT ;  /* 0x000000ff2400720c */ /* 0x000fe40003f25270 */
[----:B------:R-:W-:Y:S02]  /*14cc0*/  ISETP.LT.OR P6, PT, R58, 0x1, P6 ;  /* 0x000000013a00780c */ /* 0x000fe400037c1670 */
[----:B------:R-:W-:-:S02]  /*14cd0*/  ISETP.GT.AND P1, PT, R8, 0x19, !P1 ;  /* 0x000000190800780c */ /* 0x000fc40004f24270 */
[----:B------:R-:W-:Y:S02]  /*14ce0*/  FSEL R26, R26, -INF , !P6 ;  /* 0xff8000001a1a7808 */ /* 0x000fe40007000000 */
[----:B------:R-:W-:Y:S02]  /*14cf0*/  ISETP.LT.OR P1, PT, R58, 0x1a, P1 ;  /* 0x0000001a3a00780c */ /* 0x000fe40000f21670 */
[----:B------:R-:W-:Y:S02]  /*14d00*/  FMNMX.FTZ R4, R26, R27, !PT ;  /* 0x0000001b1a047209 */ /* 0x000fe40007810000 */
[----:B------:R-:W-:Y:S02]  /*14d10*/  FSEL R39, R39, -INF , !P1 ;  /* 0xff80000027277808 */ /* 0x000fe40004800000 */
[----:B------:R-:W-:Y:S02]  /*14d20*/  ISETP.NE.AND P1, PT, R68, RZ, PT ;  /* 0x000000ff4400720c */ /* 0x000fe40003f25270 */
[----:B------:R-:W-:-:S02]  /*14d30*/  FMNMX.FTZ R4, R3, R4, !PT ;  /* 0x0000000403047209 */ /* 0x000fc40007810000 */
[----:B------:R-:W-:Y:S02]  /*14d40*/  ISETP.GT.AND P1, PT, R8, 0x20, !P1 ;  /* 0x000000200800780c */ /* 0x000fe40004f24270 */
[----:B------:R-:W-:Y:S02]  /*14d50*/  FMNMX.FTZ R4, R31, R4, !PT ;  /* 0x000000041f047209 */ /* 0x000fe40007810000 */
[----:B------:R-:W-:Y:S02]  /*14d60*/  ISETP.LT.OR P1, PT, R58, 0x21, P1 ;  /* 0x000000213a00780c */ /* 0x000fe40000f21670 */
[----:B0-----:R-:W-:Y:S02]  /*14d70*/  FMNMX.FTZ R30, R28, R5, !PT ;  /* 0x000000051c1e7209 */ /* 0x001fe40007810000 */
[----:B------:R-:W-:Y:S02]  /*14d80*/  FSEL R75, R42, -INF , !P1 ;  /* 0xff8000002a4b7808 */ /* 0x000fe40004800000 */
[----:B------:R-:W-:Y:S01]  /*14d90*/  ISETP.NE.AND P1, PT, R40, RZ, PT ;  /* 0x000000ff2800720c */ /* 0x000fe20003f25270 */
[----:B------:R-:W0:Y:S01]  /*14da0*/  SHFL.BFLY PT, R5, R30, 0x1, 0x1f ;  /* 0x0c201f001e057f89 */ /* 0x000e2200000e0000 */
[----:B------:R-:W-:-:S02]  /*14db0*/  FMNMX.FTZ R4, R71, R4, !PT ;  /* 0x0000000447047209 */ /* 0x000fc40007810000 */
[----:B------:R-:W-:Y:S02]  /*14dc0*/  ISETP.GT.AND P1, PT, R8, 0x21, !P1 ;  /* 0x000000210800780c */ /* 0x000fe40004f24270 */
[----:B------:R-:W-:Y:S02]  /*14dd0*/  ISETP.NE.AND P4, PT, R72, RZ, PT ;  /* 0x000000ff4800720c */ /* 0x000fe40003f85270 */
[----:B------:R-:W-:Y:S02]  /*14de0*/  ISETP.LT.OR P1, PT, R58, 0x22, P1 ;  /* 0x000000223a00780c */ /* 0x000fe40000f21670 */
[----:B------:R-:W-:Y:S02]  /*14df0*/  FMNMX.FTZ R4, R35, R4, !PT ;  /* 0x0000000423047209 */ /* 0x000fe40007810000 */
[----:B------:R-:W-:Y:S02]  /*14e00*/  FSEL R43, R43, -INF , !P1 ;  /* 0xff8000002b2b7808 */ /* 0x000fe40004800000 */
[----:B------:R-:W-:-:S02]  /*14e10*/  ISETP.GT.AND P1, PT, R8, 0x28, !P2 ;  /* 0x000000280800780c */ /* 0x000fc40005724270 */
[----:B------:R-:W-:Y:S02]  /*14e20*/  FMNMX.FTZ R4, R73, R4, !PT ;  /* 0x0000000449047209 */ /* 0x000fe40007810000 */
[----:B------:R-:W-:Y:S02]  /*14e30*/  ISETP.LT.OR P1, PT, R58, 0x29, P1 ;  /* 0x000000293a00780c */ /* 0x000fe40000f21670 */
[----:B------:R-:W-:Y:S02]  /*14e40*/  FMNMX.FTZ R4, R39, R4, !PT ;  /* 0x0000000427047209 */ /* 0x000fe40007810000 */
[----:B------:R-:W-:Y:S02]  /*14e50*/  FSEL R77, R46, -INF , !P1 ;  /* 0xff8000002e4d7808 */ /* 0x000fe40004800000 */
[----:B------:R-:W-:Y:S02]  /*14e60*/  ISETP.GT.AND P1, PT, R8, 0x29, !P4 ;  /* 0x000000290800780c */ /* 0x000fe40006724270 */
[----:B0-----:R-:W-:-:S02]  /*14e70*/  FMNMX.FTZ R5, R30, R5, !PT ;  /* 0x000000051e057209 */ /* 0x001fc40007810000 */
[----:B------:R-:W-:Y:S02]  /*14e80*/  ISETP.LT.OR P1, PT, R58, 0x2a, P1 ;  /* 0x0000002a3a00780c */ /* 0x000fe40000f21670 */
[----:B------:R-:W-:Y:S01]  /*14e90*/  ISETP.NE.AND P2, PT, R44, RZ, PT ;  /* 0x000000ff2c00720c */ /* 0x000fe20003f45270 */
[----:B------:R-:W-:Y:S01]  /*14ea0*/  FMUL.FTZ R0, R5, R2 ;  /* 0x0000000205007220 */ /* 0x000fe20000410000 */
[----:B------:R-:W-:Y:S02]  /*14eb0*/  FSEL R47, R47, -INF , !P1 ;  /* 0xff8000002f2f7808 */ /* 0x000fe40004800000 */
[----:B------:R-:W-:Y:S02]  /*14ec0*/  FSETP.NEU.FTZ.AND P1, PT, R5, -INF , PT ;  /* 0xff8000000500780b */ /* 0x000fe40003f3d000 */
[----:B------:R-:W-:Y:S02]  /*14ed0*/  FMNMX.FTZ R4, R75, R4, !PT ;  /* 0x000000044b047209 */ /* 0x000fe40007810000 */
[----:B------:R-:W-:-:S02]  /*14ee0*/  FSEL R0, R0, RZ, P1 ;  /* 0x000000ff00007208 */ /* 0x000fc40000800000 */
[----:B------:R-:W-:Y:S02]  /*14ef0*/  ISETP.NE.AND P4, PT, R48, RZ, PT ;  /* 0x000000ff3000720c */ /* 0x000fe40003f85270 */
[----:B------:R-:W-:Y:S01]  /*14f00*/  ISETP.GT.AND P1, PT, R8, 0x30, !P2 ;  /* 0x000000300800780c */ /* 0x000fe20005724270 */
[--C-:B------:R-:W-:Y:S01]  /*14f10*/  FFMA.FTZ R196, R24, R2, -R0.reuse ;  /* 0x0000000218c47223 */ /* 0x100fe20000010800 */
[----:B------:R-:W-:Y:S01]  /*14f20*/  FMNMX.FTZ R4, R43, R4, !PT ;  /* 0x000000042b047209 */ /* 0x000fe20007810000 */
[-CC-:B------:R-:W-:Y:S01]  /*14f30*/  FFMA.FTZ R25, R25, R2.reuse, -R0.reuse ;  /* 0x0000000219197223 */ /* 0x180fe20000010800 */
[----:B------:R-:W-:Y:S01]  /*14f40*/  ISETP.GT.AND P2, PT, R8, 0x31, !P4 ;  /* 0x000000310800780c */ /* 0x000fe20006744270 */
[-CC-:B------:R-:W-:Y:S01]  /*14f50*/  FFMA.FTZ R198, R9, R2.reuse, -R0.reuse ;  /* 0x0000000209c67223 */ /* 0x180fe20000010800 */
[----:B------:R-:W-:Y:S01]  /*14f60*/  ISETP.LT.OR P1, PT, R58, 0x31, P1 ;  /* 0x000000313a00780c */ /* 0x000fe20000f21670 */
[--C-:B------:R-:W-:Y:S01]  /*14f70*/  FFMA.FTZ R9, R29, R2, -R0.reuse ;  /* 0x000000021d097223 */ /* 0x100fe20000010800 */
[----:B------:R-:W-:Y:S01]  /*14f80*/  FMNMX.FTZ R4, R77, R4, !PT ;  /* 0x000000044d047209 */ /* 0x000fe20007810000 */
[-CC-:B------:R-:W-:Y:S01]  /*14f90*/  FFMA.FTZ R29, R33, R2.reuse, -R0.reuse ;  /* 0x00000002211d7223 */ /* 0x180fe20000010800 */
[----:B------:R-:W-:Y:S01]  /*14fa0*/  ISETP.GT.AND P3, PT, R8, 0x38, !P3 ;  /* 0x000000380800780c */ /* 0x000fe20005f64270 */
[-CC-:B------:R-:W-:Y:S01]  /*14fb0*/  FFMA.FTZ R33, R37, R2.reuse, -R0.reuse ;  /* 0x0000000225217223 */ /* 0x180fe20000010800 */
[----:B------:R-:W-:Y:S01]  /*14fc0*/  ISETP.LT.OR P2, PT, R58, 0x32, P2 ;  /* 0x000000323a00780c */ /* 0x000fe20001741670 */
[----:B------:R-:W-:Y:S01]  /*14fd0*/  MUFU.EX2 R196, R196 ;  /* 0x000000c400c47308 */ /* 0x000fe20000000800 */
[----:B------:R-:W-:Y:S01]  /*14fe0*/  FSEL R79, R50, -INF , !P1 ;  /* 0xff800000324f7808 */ /* 0x000fe20004800000 */
[--C-:B------:R-:W-:Y:S01]  /*14ff0*/  FFMA.FTZ R37, R41, R2, -R0.reuse ;  /* 0x0000000229257223 */ /* 0x100fe20000010800 */
[----:B------:R-:W-:Y:S01]  /*15000*/  FMNMX.FTZ R4, R47, R4, !PT ;  /* 0x000000042f047209 */ /* 0x000fe20007810000 */
[-CC-:B------:R-:W-:Y:S01]  /*15010*/  FFMA.FTZ R41, R45, R2.reuse, -R0.reuse ;  /* 0x000000022d297223 */ /* 0x180fe20000010800 */
[----:B------:R-:W-:Y:S01]  /*15020*/  ISETP.GT.AND P5, PT, R8, 0x39, !P5 ;  /* 0x000000390800780c */ /* 0x000fe20006fa4270 */
[-CC-:B------:R-:W-:Y:S01]  /*15030*/  FFMA.FTZ R186, R49, R2.reuse, -R0.reuse ;  /* 0x0000000231ba7223 */ /* 0x180fe20000010800 */
[C---:B------:R-:W-:Y:S01]  /*15040*/  ISETP.LT.OR P3, PT, R58.reuse, 0x39, P3 ;  /* 0x000000393a00780c */ /* 0x040fe20001f61670 */
[----:B------:R-:W0:Y:S01]  /*15050*/  MUFU.EX2 R25, R25 ;  /* 0x0000001900197308 */ /* 0x000e220000000800 */
[----:B------:R-:W-:Y:S01]  /*15060*/  FSEL R51, R51, -INF , !P2 ;  /* 0xff80000033337808 */ /* 0x000fe20005000000 */
[--C-:B------:R-:W-:Y:S01]  /*15070*/  FFMA.FTZ R192, R59, R2, -R0.reuse ;  /* 0x000000023bc07223 */ /* 0x100fe20000010800 */
[----:B------:R-:W-:Y:S01]  /*15080*/  FMNMX.FTZ R4, R79, R4, !PT ;  /* 0x000000044f047209 */ /* 0x000fe20007810000 */
[-CC-:B------:R-:W-:Y:S01]  /*15090*/  FFMA.FTZ R194, R61, R2.reuse, -R0.reuse ;  /* 0x000000023dc27223 */ /* 0x180fe20000010800 */
[----:B------:R-:W-:Y:S01]  /*150a0*/  ISETP.LT.OR P5, PT, R58, 0x3a, P5 ;  /* 0x0000003a3a00780c */ /* 0x000fe20002fa1670 */
[-CC-:B------:R-:W-:Y:S01]  /*150b0*/  FFMA.FTZ R188, R63, R2.reuse, -R0.reuse ;  /* 0x000000023fbc7223 */ /* 0x180fe20000010800 */
[----:B------:R-:W-:Y:S01]  /*150c0*/  FSEL R81, R54, -INF , !P3 ;  /* 0xff80000036517808 */ /* 0x000fe20005800000 */
[--C-:B------:R-:W-:Y:S01]  /*150d0*/  FFMA.FTZ R190, R65, R2, -R0.reuse ;  /* 0x0000000241be7223 */ /* 0x100fe20000010800 */
[----:B------:R-:W-:Y:S01]  /*150e0*/  FMNMX.FTZ R4, R51, R4, !PT ;  /* 0x0000000433047209 */ /* 0x000fe20007810000 */
[-CC-:B------:R-:W-:Y:S01]  /*150f0*/  FFMA.FTZ R184, R67, R2.reuse, -R0.reuse ;  /* 0x0000000243b87223 */ /* 0x180fe20000010800 */
[----:B------:R-:W-:Y:S01]  /*15100*/  FSEL R55, R55, -INF , !P5 ;  /* 0xff80000037377808 */ /* 0x000fe20006800000 */
[--C-:B------:R-:W-:Y:S01]  /*15110*/  FFMA.FTZ R45, R69, R2, -R0.reuse ;  /* 0x00000002452d7223 */ /* 0x100fe20000010800 */
[----:B------:R-:W-:Y:S01]  /*15120*/  FMNMX.FTZ R4, R81, R4, !PT ;  /* 0x0000000451047209 */ /* 0x000fe20007810000 */
[----:B------:R-:W-:Y:S01]  /*15130*/  FFMA.FTZ R49, R53, R2, -R0 ;  /* 0x0000000235317223 */ /* 0x000fe20000010800 */
[----:B------:R-:W1:Y:S01]  /*15140*/  MUFU.EX2 R198, R198 ;  /* 0x000000c600c67308 */ /* 0x000e620000000800 */
[----:B------:R-:W-:-:S02]  /*15150*/  ISETP.NE.AND P4, PT, R76, 0x1, PT ;  /* 0x000000014c00780c */ /* 0x000fc40003f85270 */
[----:B------:R-:W-:-:S05]  /*15160*/  FMNMX.FTZ R4, R55, R4, !PT ;  /* 0x0000000437047209 */ /* 0x000fca0007810000 */
[----:B------:R-:W2:Y:S01]  /*15170*/  SHFL.BFLY PT, R83, R4, 0x2, 0x1f ;  /* 0x0c401f0004537f89 */ /* 0x000ea200000e0000 */
[----:B------:R-:W3:Y:S05]  /*15180*/  MUFU.EX2 R9, R9 ;  /* 0x0000000900097308 */ /* 0x000eea0000000800 */
[----:B------:R-:W4:Y:S03]  /*15190*/  @P4 LDC R38, c[0x0][0x450] ;  /* 0x00011400ff264b82 */ /* 0x000f260000000800 */
[----:B------:R-:W5:Y:S08]  /*151a0*/  MUFU.EX2 R192, R192 ;  /* 0x000000c000c07308 */ /* 0x000f700000000800 */
[----:B------:R-:W5:Y:S01]  /*151b0*/  MUFU.EX2 R29, R29 ;  /* 0x0000001d001d7308 */ /* 0x000f620000000800 */
[----:B--2---:R-:W-:-:S07]  /*151c0*/  FMNMX.FTZ R83, R4, R83, !PT ;  /* 0x0000005304537209 */ /* 0x004fce0007810000 */
[----:B------:R-:W2:Y:S01]  /*151d0*/  MUFU.EX2 R194, R194 ;  /* 0x000000c200c27308 */ /* 0x000ea20000000800 */
[----:B------:R-:W0:Y:S07]  /*151e0*/  SHFL.BFLY PT, R4, R83, 0x1, 0x1f ;  /* 0x0c201f0053047f89 */ /* 0x000e2e00000e0000 */
[----:B------:R-:W4:Y:S08]  /*151f0*/  MUFU.EX2 R33, R33 ;  /* 0x0000002100217308 */ /* 0x000f300000000800 */
[----:B------:R-:W-:Y:S08]  /*15200*/  MUFU.EX2 R188, R188 ;  /* 0x000000bc00bc7308 */ /* 0x000ff00000000800 */
[----:B------:R-:W-:Y:S01]  /*15210*/  MUFU.EX2 R37, R37 ;  /* 0x0000002500257308 */ /* 0x000fe20000000800 */
[----:B0-----:R-:W-:-:S04]  /*15220*/  FMNMX.FTZ R4, R83, R4, !PT ;  /* 0x0000000453047209 */ /* 0x001fc80007810000 */
[C---:B------:R-:W-:Y:S01]  /*15230*/  FSETP.NEU.FTZ.AND P1, PT, R4.reuse, -INF , PT ;  /* 0xff8000000400780b */ /* 0x040fe20003f3d000 */
[----:B------:R-:W-:Y:S02]  /*15240*/  FMUL.FTZ R28, R4, R2 ;  /* 0x00000002041c7220 */ /* 0x000fe40000410000 */
[----:B------:R-:W-:Y:S03]  /*15250*/  MUFU.EX2 R190, R190 ;  /* 0x000000be00be7308 */ /* 0x000fe60000000800 */
[----:B------:R-:W-:-:S05]  /*15260*/  FSEL R28, R28, RZ, P1 ;  /* 0x000000ff1c1c7208 */ /* 0x000fca0000800000 */
[----:B------:R-:W-:Y:S01]  /*15270*/  MUFU.EX2 R41, R41 ;  /* 0x0000002900297308 */ /* 0x000fe20000000800 */
[-CC-:B------:R-:W-:Y:S01]  /*15280*/  FFMA.FTZ R197, R26, R2.reuse, -R28.reuse ;  /* 0x000000021ac57223 */ /* 0x180fe2000001081c */
[-CC-:B------:R-:W-:Y:S01]  /*15290*/  FFMA.FTZ R0, R27, R2.reuse, -R28.reuse ;  /* 0x000000021b007223 */ /* 0x180fe2000001081c */
[-CC-:B------:R-:W-:Y:S01]  /*152a0*/  FFMA.FTZ R199, R3, R2.reuse, -R28.reuse ;  /* 0x0000000203c77223 */ /* 0x180fe2000001081c */
[-CC-:B------:R-:W-:Y:S01]  /*152b0*/  FFMA.FTZ R8, R31, R2.reuse, -R28.reuse ;  /* 0x000000021f087223 */ /* 0x180fe2000001081c */
[-CC-:B------:R-:W-:Y:S01]  /*152c0*/  FFMA.FTZ R193, R71, R2.reuse, -R28.reuse ;  /* 0x0000000247c17223 */ /* 0x180fe2000001081c */
[----:B------:R-:W-:Y:S01]  /*152d0*/  FADD.FTZ R3, R196, R25 ;  /* 0x00000019c4037221 */ /* 0x000fe20000010000 */
[-CC-:B------:R-:W-:Y:S01]  /*152e0*/  FFMA.FTZ R24, R35, R2.reuse, -R28.reuse ;  /* 0x0000000223187223 */ /* 0x180fe2000001081c */
[----:B------:R-:W-:Y:S01]  /*152f0*/  MUFU.EX2 R197, R197 ;  /* 0x000000c500c57308 */ /* 0x000fe20000000800 */
[-CC-:B------:R-:W-:Y:S01]  /*15300*/  FFMA.FTZ R195, R73, R2.reuse, -R28.reuse ;  /* 0x0000000249c37223 */ /* 0x180fe2000001081c */
[----:B-1----:R-:W-:Y:S01]  /*15310*/  FADD.FTZ R32, R198, R3 ;  /* 0x00000003c6207221 */ /* 0x002fe20000010000 */
[-CC-:B------:R-:W-:Y:S01]  /*15320*/  FFMA.FTZ R26, R39, R2.reuse, -R28.reuse ;  /* 0x00000002271a7223 */ /* 0x180fe2000001081c */
[-CC-:B------:R-:W-:Y:S01]  /*15330*/  FFMA.FTZ R189, R75, R2.reuse, -R28.reuse ;  /* 0x000000024bbd7223 */ /* 0x180fe2000001081c */
[-C--:B------:R-:W-:Y:S01]  /*15340*/  FFMA.FTZ R30, R43, R2.reuse, -R28 ;  /* 0x000000022b1e7223 */ /* 0x080fe2000001081c */
[----:B---3--:R-:W-:Y:S01]  /*15350*/  FADD.FTZ R3, R9, R32 ;  /* 0x0000002009037221 */ /* 0x008fe20000010000 */
[----:B------:R-:W0:Y:S01]  /*15360*/  @P4 LDC R35, c[0x0][0x44c] ;  /* 0x00011300ff234b82 */ /* 0x000e220000000800 */
[----:B------:R-:W1:Y:S01]  /*15370*/  MUFU.EX2 R0, R0 ;  /* 0x0000000000007308 */ /* 0x000e620000000800 */
[-CC-:B------:R-:W-:Y:S01]  /*15380*/  FFMA.FTZ R191, R77, R2.reuse, -R28.reuse ;  /* 0x000000024dbf7223 */ /* 0x180fe2000001081c */
[----:B-----5:R-:W-:Y:S01]  /*15390*/  FADD.FTZ R36, R192, R3 ;  /* 0x00000003c0247221 */ /* 0x020fe20000010000 */
[-CC-:B------:R-:W-:Y:S01]  /*153a0*/  FFMA.FTZ R32, R47, R2.reuse, -R28.reuse ;  /* 0x000000022f207223 */ /* 0x180fe2000001081c */
[-CC-:B------:R-:W-:Y:S01]  /*153b0*/  FFMA.FTZ R185, R79, R2.reuse, -R28.reuse ;  /* 0x000000024fb97223 */ /* 0x180fe2000001081c */
[----:B------:R-:W-:Y:S01]  /*153c0*/  FFMA.FTZ R51, R51, R2, -R28 ;  /* 0x0000000233337223 */ /* 0x000fe2000001081c */
[----:B------:R-:W-:Y:S01]  /*153d0*/  FADD.FTZ R27, R29, R36 ;  /* 0x000000241d1b7221 */ /* 0x000fe20000010000 */
[----:B------:R-:W-:Y:S01]  /*153e0*/  F2FP.F16.F32.PACK_AB R196, R25, R196 ;  /* 0x000000c419c4723e */ /* 0x000fe200000000ff */
[----:B------:R-:W3:Y:S01]  /*153f0*/  MUFU.EX2 R199, R199 ;  /* 0x000000c700c77308 */ /* 0x000ee20000000800 */
[-CC-:B------:R-:W-:Y:S01]  /*15400*/  FFMA.FTZ R81, R81, R2.reuse, -R28.reuse ;  /* 0x0000000251517223 */ /* 0x180fe2000001081c */
[----:B--2---:R-:W-:Y:S01]  /*15410*/  FADD.FTZ R36, R194, R27 ;  /* 0x0000001bc2247221 */ /* 0x004fe20000010000 */
[----:B------:R-:W-:Y:S01]  /*15420*/  FFMA.FTZ R55, R55, R2, -R28 ;  /* 0x0000000237377223 */ /* 0x000fe2000001081c */
[----:B------:R-:W-:Y:S01]  /*15430*/  F2FP.F16.F32.PACK_AB R198, R9, R198 ;  /* 0x000000c609c6723e */ /* 0x000fe200000000ff */
[----:B------:R-:W-:-:S02]  /*15440*/  IMAD.MOV.U32 R31, RZ, RZ, R74 ;  /* 0x000000ffff1f7224 */ /* 0x000fc400078e004a */
[----:B----4-:R-:W-:Y:S01]  /*15450*/  FADD.FTZ R27, R33, R36 ;  /* 0x00000024211b7221 */ /* 0x010fe20000010000 */
[----:B------:R-:W-:Y:S01]  /*15460*/  F2FP.F16.F32.PACK_AB R192, R29, R192 ;  /* 0x000000c01dc0723e */ /* 0x000fe200000000ff */
[----:B------:R-:W2:Y:S01]  /*15470*/  MUFU.EX2 R8, R8 ;  /* 0x0000000800087308 */ /* 0x000ea20000000800 */
[----:B-1----:R-:W-:Y:S01]  /*15480*/  FADD.FTZ R34, R197, R0 ;  /* 0x00000000c5227221 */ /* 0x002fe20000010000 */
[----:B------:R-:W-:Y:S01]  /*15490*/  FADD.FTZ R36, R188, R27 ;  /* 0x0000001bbc247221 */ /* 0x000fe20000010000 */
[----:B------:R-:W-:Y:S02]  /*154a0*/  F2FP.F16.F32.PACK_AB R197, R0, R197 ;  /* 0x000000c500c5723e */ /* 0x000fe400000000ff */
[----:B------:R-:W-:Y:S01]  /*154b0*/  F2FP.F16.F32.PACK_AB R194, R33, R194 ;  /* 0x000000c221c2723e */ /* 0x000fe200000000ff */
[----:B------:R-:W-:Y:S01]  /*154c0*/  FADD.FTZ R27, R37, R36 ;  /* 0x00000024251b7221 */ /* 0x000fe20000010000 */
[----:B0-----:R-:W-:Y:S01]  /*154d0*/  @P4 IMAD.HI.U32 R35, R74, R35, RZ ;  /* 0x000000234a234227 */ /* 0x001fe200078e00ff */
[----:B------:R-:W0:Y:S03]  /*154e0*/  MUFU.EX2 R193, R193 ;  /* 0x000000c100c17308 */ /* 0x000e260000000800 */
[----:B---3--:R-:W-:Y:S01]  /*154f0*/  FADD.FTZ R3, R199, R34 ;  /* 0x00000022c7037221 */ /* 0x008fe20000010000 */
[----:B------:R-:W-:Y:S01]  /*15500*/  FADD.FTZ R36, R190, R27 ;  /* 0x0000001bbe247221 */ /* 0x000fe20000010000 */
[----:B------:R-:W-:-:S02]  /*15510*/  F2FP.F16.F32.PACK_AB R188, R37, R188 ;  /* 0x000000bc25bc723e */ /* 0x000fc400000000ff */
[----:B------:R-:W-:Y:S01]  /*15520*/  @P4 SHF.R.U32.HI R31, RZ, R38, R35 ;  /* 0x00000026ff1f4219 */ /* 0x000fe20000011623 */
[----:B------:R-:W-:Y:S01]  /*15530*/  FADD.FTZ R27, R41, R36 ;  /* 0x00000024291b7221 */ /* 0x000fe20000010000 */
[----:B------:R-:W-:Y:S01]  /*15540*/  ISETP.GE.AND P4, PT, R57, 0x1, PT ;  /* 0x000000013900780c */ /* 0x000fe20003f86270 */
[----:B------:R-:W1:Y:S01]  /*15550*/  MUFU.EX2 R24, R24 ;  /* 0x0000001800187308 */ /* 0x000e620000000800 */
[C---:B--2---:R-:W-:Y:S01]  /*15560*/  FADD.FTZ R34, R8.reuse, R3 ;  /* 0x0000000308227221 */ /* 0x044fe20000010000 */
[----:B------:R-:W-:Y:S02]  /*15570*/  F2FP.F16.F32.PACK_AB R199, R8, R199 ;  /* 0x000000c708c7723e */ /* 0x000fe400000000ff */
[----:B------:R-:W-:Y:S02]  /*15580*/  F2FP.F16.F32.PACK_AB R190, R41, R190 ;  /* 0x000000be29be723e */ /* 0x000fe400000000ff */
[----:B------:R-:W-:Y:S02]  /*15590*/  IADD3 R8, R93, -0x2, RZ ;  /* 0xfffffffe5d087810 */ /* 0x000fe40007ffe0ff */
[----:B------:R-:W2:Y:S01]  /*155a0*/  MUFU.EX2 R195, R195 ;  /* 0x000000c300c37308 */ /* 0x000ea20000000800 */
[----:B0-----:R-:W-:-:S07]  /*155b0*/  FADD.FTZ R3, R193, R34 ;  /* 0x00000022c1037221 */ /* 0x001fce0000010000 */
[----:B------:R-:W0:Y:S01]  /*155c0*/  MUFU.EX2 R26, R26 ;  /* 0x0000001a001a7308 */ /* 0x000e220000000800 */
[C---:B-1----:R-:W-:Y:S01]  /*155d0*/  FADD.FTZ R34, R24.reuse, R3 ;  /* 0x0000000318227221 */ /* 0x042fe20000010000 */
[----:B------:R-:W-:-:S06]  /*155e0*/  F2FP.F16.F32.PACK_AB R193, R24, R193 ;  /* 0x000000c118c1723e */ /* 0x000fcc00000000ff */
[----:B------:R-:W1:Y:S01]  /*155f0*/  MUFU.EX2 R189, R189 ;  /* 0x000000bd00bd7308 */ /* 0x000e620000000800 */
[----:B--2---:R-:W-:-:S07]  /*15600*/  FADD.FTZ R3, R195, R34 ;  /* 0x00000022c3037221 */ /* 0x004fce0000010000 */
[----:B------:R-:W2:Y:S01]  /*15610*/  MUFU.EX2 R30, R30 ;  /* 0x0000001e001e7308 */ /* 0x000ea20000000800 */
[----:B0-----:R-:W-:Y:S01]  /*15620*/  FADD.FTZ R34, R26, R3 ;  /* 0x000000031a227221 */ /* 0x001fe20000010000 */
[----:B------:R-:W-:Y:S01]  /*15630*/  IMAD.IADD R3, R156, 0x1, R31 ;  /* 0x000000019c037824 */ /* 0x000fe200078e021f */
[----:B------:R-:W-:-:S03]  /*15640*/  F2FP.F16.F32.PACK_AB R195, R26, R195 ;  /* 0x000000c31ac3723e */ /* 0x000fc600000000ff */
[----:B------:R-:W-:Y:S02]  /*15650*/  IMAD.IADD R56, R3, 0x1, R56 ;  /* 0x0000000103387824 */ /* 0x000fe400078e0238 */
[----:B------:R-:W0:Y:S01]  /*15660*/  MUFU.EX2 R184, R184 ;  /* 0x000000b800b87308 */ /* 0x000e220000000800 */
[----:B-1----:R-:W-:-:S07]  /*15670*/  FADD.FTZ R25, R189, R34 ;  /* 0x00000022bd197221 */ /* 0x002fce0000010000 */
[----:B------:R-:W1:Y:S01]  /*15680*/  MUFU.EX2 R191, R191 ;  /* 0x000000bf00bf7308 */ /* 0x000e620000000800 */
[C---:B--2---:R-:W-:Y:S01]  /*15690*/  FADD.FTZ R34, R30.reuse, R25 ;  /* 0x000000191e227221 */ /* 0x044fe20000010000 */
[----:B------:R-:W-:-:S06]  /*156a0*/  F2FP.F16.F32.PACK_AB R189, R30, R189 ;  /* 0x000000bd1ebd723e */ /* 0x000fcc00000000ff */
[----:B------:R-:W2:Y:S01]  /*156b0*/  MUFU.EX2 R45, R45 ;  /* 0x0000002d002d7308 */ /* 0x000ea20000000800 */
[----:B0-----:R-:W-:-:S07]  /*156c0*/  FADD.FTZ R36, R184, R27 ;  /* 0x0000001bb8247221 */ /* 0x001fce0000010000 */
        /* <DEDUP_REMOVED lines=16> */
[----:B-1----:R-:W-:Y:S01]  /*157d0*/  FADD.FTZ R9, R81, R0 ;  /* 0x0000000051097221 */ /* 0x002fe20000010000 */
[C---:B--2---:R-:W-:Y:S01]  /*157e0*/  FADD.FTZ R221, R49.reuse, R38 ;  /* 0x0000002631dd7221 */ /* 0x044fe20000010000 */
[----:B------:R-:W-:Y:S02]  /*157f0*/  F2FP.F16.F32.PACK_AB R186, R49, R186 ;  /* 0x000000ba31ba723e */ /* 0x000fe400000000ff */
[C---:B0-----:R-:W-:Y:S01]  /*15800*/  FADD.FTZ R9, R34.reuse, R9 ;  /* 0x0000000922097221 */ /* 0x041fe20000010000 */
[----:B------:R-:W-:Y:S01]  /*15810*/  F2FP.F16.F32.PACK_AB R187, R34, R81 ;  /* 0x0000005122bb723e */ /* 0x000fe200000000ff */
[----:B------:R-:W-:Y:S06]  /*15820*/  @!P4 BRA `(.L_x_1748) ;  /* 0x000000000048c947 */ /* 0x000fec0003800000 */
        /* <DEDUP_REMOVED lines=11> */
.L_x_1750:
[----:B------:R-:W-:-:S13]  /*158e0*/  ISETP.NE.AND P1, PT, R57, 0x1, PT ;  /* 0x000000013900780c */ /* 0x000fda0003f25270 */
[----:B------:R-:W0:Y:S02]  /*158f0*/  @P1 LDC.64 R24, c[0x0][0x9e8] ;  /* 0x00027a00ff181b82 */ /* 0x000e240000000a00 */
[----:B0-----:R-:W-:-:S05]  /*15900*/  @P1 IMAD.HI.U32 R24, R0, R24, RZ ;  /* 0x0000001800181227 */ /* 0x001fca00078e00ff */
[----:B------:R-:W-:-:S07]  /*15910*/  @P1 SHF.R.U32.HI R0, RZ, R25, R24 ;  /* 0x00000019ff001219 */ /* 0x000fce0000011618 */
.L_x_1751:
[----:B------:R-:W-:Y:S05]  /*15920*/  BSYNC B0 ;  /* 0x0000000000007941 */ /* 0x000fea0003800000 */
.L_x_1749:
[----:B------:R-:W-:-:S05]  /*15930*/  IMAD R57, R0, R57, R57 ;  /* 0x0000003900397224 */ /* 0x000fca00078e0239 */
[----:B------:R-:W-:-:S07]  /*15940*/  VIMNMX R56, R56, R57, PT ;  /* 0x0000003938387248 */ /* 0x000fce0003fe0100 */
.L_x_1748:
[----:B------:R-:W2:Y:S01]  /*15950*/  LDL R25, [R1+0x78] ;  /* 0x0000780001197983 */ /* 0x000ea20000100800 */
[----:B------:R-:W-:Y:S01]  /*15960*/  SHF.R.S32.HI R3, RZ, 0x1f, R56 ;  /* 0x0000001fff037819 */ /* 0x000fe20000011438 */
[----:B------:R-:W-:Y:S01]  /*15970*/  BSSY B1, `(.L_x_1752) ;  /* 0x0000329000017945 */ /* 0x000fe20003800000 */
[----:B------:R-:W-:Y:S01]  /*15980*/  IMAD.MOV.U32 R0, RZ, RZ, 0x3f800000 ;  /* 0x3f800000ff007424 */ /* 0x000fe200078e00ff */
[----:B------:R-:W-:Y:S02]  /*15990*/  CS2R R150, SRZ ;  /* 0x0000000000967805 */ /* 0x000fe4000001ff00 */
[----:B------:R-:W-:Y:S01]  /*159a0*/  LEA.HI R24, R3, R56, RZ, 0x6 ;  /* 0x0000003803187211 */ /* 0x000fe200078f30ff */
[----:B------:R-:W-:Y:S01]  /*159b0*/  IMAD.MOV.U32 R3, RZ, RZ, 0x3f800000 ;  /* 0x3f800000ff037424 */ /* 0x000fe200078e00ff */
[----:B------:R-:W-:Y:S02]  /*159c0*/  CS2R R148, SRZ ;  /* 0x0000000000947805 */ /* 0x000fe4000001ff00 */
[----:B------:R-:W-:-:S02]  /*159d0*/  CS2R R146, SRZ ;  /* 0x0000000000927805 */ /* 0x000fc4000001ff00 */
[----:B------:R-:W-:Y:S02]  /*159e0*/  SHF.R.S32.HI R24, RZ, 0x6, R24 ;  /* 0x00000006ff187819 */ /* 0x000fe40000011418 */
        /* <DEDUP_REMOVED lines=60> */
[----:B--2---:R-:W-:-:S04]  /*15db0*/  VIMNMX R25, R25, R24, !PT ;  /* 0x0000001819197248 */ /* 0x004fc80007fe0100 */
[----:B------:R-:W-:Y:S01]  /*15dc0*/  ISETP.GE.AND P1, PT, R8, R25, PT ;  /* 0x000000190800720c */ /* 0x000fe20003f26270 */
[----:B------:R0:W-:Y:S02]  /*15dd0*/  STL [R1+0x10], R25 ;  /* 0x0000101901007387 */ /* 0x0001e40000100800 */
[----:B0-----:R-:W-:-:S10]  /*15de0*/  CS2R R24, SRZ ;  /* 0x0000000000187805 */ /* 0x001fd4000001ff00 */
[----:B------:R-:W-:Y:S05]  /*15df0*/  @!P1 BRA `(.L_x_1753) ;  /* 0x0000002c00809947 */ /* 0x000fea0003800000 */
[----:B------:R-:W-:Y:S01]  /*15e00*/  BSSY B0, `(.L_x_1754) ;  /* 0x00002db000007945 */ /* 0x000fe20003800000 */
[----:B------:R-:W-:Y:S01]  /*15e10*/  MOV R0, 0x3f800000 ;  /* 0x3f80000000007802 */ /* 0x000fe20000000f00 */
[----:B------:R-:W-:-:S07]  /*15e20*/  IMAD.MOV.U32 R151, RZ, RZ, RZ ;  /* 0x000000ffff977224 */ /* 0x000fce00078e00ff */
.L_x_1775:
[----:B------:R-:W-:-:S05]  /*15e30*/  VIADD R222, R202, 0x1 ;  /* 0x00000001cade7836 */ /* 0x000fca0000000000 */
[----:B------:R-:W-:-:S04]  /*15e40*/  ISETP.NE.AND P1, PT, R222, 0x2, PT ;  /* 0x00000002de00780c */ /* 0x000fc80003f25270 */
[----:B------:R-:W-:Y:S02]  /*15e50*/  SEL R227, RZ, 0x1, P1 ;  /* 0x00000001ffe37807 */ /* 0x000fe40000800000 */
[----:B------:R-:W-:Y:S02]  /*15e60*/  SEL R222, R222, RZ, P1 ;  /* 0x000000ffdede7207 */ /* 0x000fe40000800000 */
[----:B------:R-:W-:Y:S01]  /*15e70*/  LOP3.LUT R227, R218, R227, RZ, 0x3c, !PT ;  /* 0x000000e3dae37212 */ /* 0x000fe200078e3cff */
[----:B------:R-:W-:Y:S06]  /*15e80*/  @!P0 BRA `(.L_x_1755) ;  /* 0x0000000000048947 */ /* 0x000fec0003800000 */
[----:B------:R-:W-:Y:S01]  /*15e90*/  BPT.TRAP 0x1 ;  /* 0x000000040000795c */ /* 0x000fe20000300000 */
.L_x_1755:
[----:B------:R-:W-:Y:S01]  /*15ea0*/  IMAD R223, R222, 0x8, R17 ;  /* 0x00000008dedf7824 */ /* 0x000fe200078e0211 */
[----:B------:R-:W-:-:S04]  /*15eb0*/  SHF.L.U32 R152, R227, 0x1f, RZ ;  /* 0x0000001fe3987819 */ /* 0x000fc800000006ff */
[----:B------:R0:W1:Y:S01]  /*15ec0*/  SYNCS.PHASECHK.TRANS64.TRYWAIT P1, [R223+URZ+0x30830], R152 ;  /* 0x03083098df0075a7 */ /* 0x000062000802017f */
[----:B------:R-:W-:Y:S05]  /*15ed0*/  @!P0 BRA `(.L_x_1756) ;  /* 0x0000000000048947 */ /* 0x000fea0003800000 */
[----:B------:R-:W-:Y:S01]  /*15ee0*/  BPT.TRAP 0x1 ;  /* 0x000000040000795c */ /* 0x000fe20000300000 */
.L_x_1756:
[----:B------:R-:W2:Y:S01]  /*15ef0*/  LDL R2, [R1+0x50] ;  /* 0x0000500001027983 */ /* 0x000ea20000100800 */
[----:B------:R-:W-:Y:S01]  /*15f00*/  BSSY B2, `(.L_x_1757) ;  /* 0x0000007000027945 */ /* 0x000fe20003800000 */
[----:B--2---:R-:W-:-:S04]  /*15f10*/  IMAD R2, R222, 0x800, R2 ;  /* 0x00000800de027824 */ /* 0x004fc800078e0202 */
[C---:B------:R-:W-:Y:S01]  /*15f20*/  VIADD R156, R2.reuse, 0x2 ;  /* 0x00000002029c7836 */ /* 0x040fe20000000000 */
[----:B------:R-:W-:Y:S01]  /*15f30*/  IADD3 R155, R2, 0x4, RZ ;  /* 0x00000004029b7810 */ /* 0x000fe20007ffe0ff */
[----:B-1----:R-:W-:Y:S06]  /*15f40*/  @P1 BRA `(.L_x_1758) ;  /* 0x0000000000081947 */ /* 0x002fec0003800000 */
[----:B------:R-:W1:Y:S02]  /*15f50*/  SYNCS.PHASECHK.TRANS64.TRYWAIT P1, [R223+URZ+0x30830], R152 ;  /* 0x03083098df0075a7 */ /* 0x000e64000802017f */
[----:B-1----:R-:W-:Y:S05]  /*15f60*/  @!P1 BRA `(.L_x_1759) ;  /* 0x0000017800ac9947 */ /* 0x002fea0003800000 */
.L_x_1758:
[----:B------:R-:W-:Y:S05]  /*15f70*/  BSYNC B2 ;  /* 0x0000000000027941 */ /* 0x000fea0003800000 */
.L_x_1757:
[----:B------:R2:W-:Y:S04]  /*15f80*/  STL.64 [R1+0xf8], R18 ;  /* 0x0000f81201007387 */ /* 0x0005e80000100a00 */
[----:B--2---:R-:W2:Y:S04]  /*15f90*/  LDL.64 R18, [R1+0x40] ;  /* 0x0000400001127983 */ /* 0x004ea80000100a00 */
[----:B------:R3:W-:Y:S04]  /*15fa0*/  STL.64 [R1+0xf0], R16 ;  /* 0x0000f01001007387 */ /* 0x0007e80000100a00 */
[----:B---3--:R-:W3:Y:S04]  /*15fb0*/  LDL.64 R16, [R1+0x38] ;  /* 0x0000380001107983 */ /* 0x008ee80000100a00 */
[----:B------:R4:W-:Y:S01]  /*15fc0*/  STL.64 [R1+0xe8], R8 ;  /* 0x0000e80801007387 */ /* 0x0009e20000100a00 */
[----:B01----:R-:W-:-:S03]  /*15fd0*/  IMAD.MOV.U32 R152, RZ, RZ, R2 ;  /* 0x000000ffff987224 */ /* 0x003fc600078e0002 */
[----:B----4-:R-:W4:Y:S02]  /*15fe0*/  LDL.64 R8, [R1+0x28] ;  /* 0x0000280001087983 */ /* 0x010f240000100a00 */
[----:B------:R-:W-:Y:S01]  /*15ff0*/  R2UR UR6, R152 ;  /* 0x00000000980672ca */ /* 0x000fe200000e0000 */
[----:B------:R-:W-:Y:S02]  /*16000*/  IMAD.MOV.U32 R152, RZ, RZ, R156 ;  /* 0x000000ffff987224 */ /* 0x000fe400078e009c */
[----:B------:R-:W-:Y:S01]  /*16010*/  VIADD R154, R2, 0x6 ;  /* 0x00000006029a7836 */ /* 0x000fe20000000000 */
[----:B------:R0:W-:Y:S02]  /*16020*/  STL.64 [R1+0xe0], R4 ;  /* 0x0000e00401007387 */ /* 0x0001e40000100a00 */
[----:B------:R-:W-:Y:S01]  /*16030*/  R2UR UR4, R152 ;  /* 0x00000000980472ca */ /* 0x000fe200000e0000 */
[----:B------:R-:W-:Y:S02]  /*16040*/  IMAD.MOV.U32 R152, RZ, RZ, R155 ;  /* 0x000000ffff987224 */ /* 0x000fe400078e009b */
[----:B------:R-:W-:-:S03]  /*16050*/  IMAD.MOV.U32 R155, RZ, RZ, 0x40000040 ;  /* 0x40000040ff9b7424 */ /* 0x000fc600078e00ff */
[----:B------:R-:W-:Y:S02]  /*16060*/  R2UR UR8, R152 ;  /* 0x00000000980872ca */ /* 0x000fe400000e0000 */
[----:B------:R-:W-:Y:S01]  /*16070*/  IADD3 R152, R2, 0x200, RZ ;  /* 0x0000020002987810 */ /* 0x000fe20007ffe0ff */
[----:B------:R-:W-:Y:S01]  /*16080*/  IMAD.MOV.U32 R153, RZ, RZ, 0x40000040 ;  /* 0x40000040ff997424 */ /* 0x000fe200078e00ff */
[----:B------:R-:W-:Y:S01]  /*16090*/  R2UR UR10, R154 ;  /* 0x000000009a0a72ca */ /* 0x000fe200000e0000 */
[----:B------:R-:W-:Y:S01]  /*160a0*/  VIADD R156, R2, 0x204 ;  /* 0x00000204029c7836 */ /* 0x000fe20000000000 */
[----:B------:R-:W-:Y:S01]  /*160b0*/  R2UR UR14, R152 ;  /* 0x00000000980e72ca */ /* 0x000fe200000e0000 */
[C---:B------:R-:W-:Y:S01]  /*160c0*/  VIADD R152, R2.reuse, 0x206 ;  /* 0x0000020602987836 */ /* 0x040fe20000000000 */
[----:B------:R-:W-:Y:S01]  /*160d0*/  R2UR UR11, R155 ;  /* 0x000000009b0b72ca */ /* 0x000fe200000e0000 */
[----:B------:R-:W-:Y:S01]  /*160e0*/  IMAD.MOV.U32 R157, RZ, RZ, 0x40000040 ;  /* 0x40000040ff9d7424 */ /* 0x000fe200078e00ff */
[C---:B------:R-:W-:Y:S01]  /*160f0*/  R2UR UR5, R153.reuse ;  /* 0x00000000990572ca */ /* 0x040fe200000e0000 */
[----:B------:R-:W-:Y:S01]  /*16100*/  VIADD R154, R2, 0x202 ;  /* 0x00000202029a7836 */ /* 0x000fe20000000000 */
[----:B------:R-:W-:Y:S01]  /*16110*/  R2UR UR26, R152 ;  /* 0x00000000981a72ca */ /* 0x000fe200000e0000 */
[----:B------:R-:W-:Y:S01]  /*16120*/  VIADD R152, R2, 0x404 ;  /* 0x0000040402987836 */ /* 0x000fe20000000000 */
[----:B------:R-:W-:Y:S01]  /*16130*/  R2UR UR22, R156 ;  /* 0x000000009c1672ca */ /* 0x000fe200000e0000 */
[----:B0-----:R-:W4:Y:S01]  /*16140*/  LDL.64 R4, [R1+0x20] ;  /* 0x0000200001047983 */ /* 0x001f220000100a00 */
[----:B------:R-:W-:Y:S01]  /*16150*/  IADD3 R156, R2, 0x400, RZ ;  /* 0x00000400029c7810 */ /* 0x000fe20007ffe0ff */
[-C--:B------:R-:W-:Y:S01]  /*16160*/  FMUL.FTZ R24, R24, R3.reuse ;  /* 0x0000000318187220 */ /* 0x080fe20000410000 */
[----:B------:R-:W-:Y:S01]  /*16170*/  R2UR UR18, R154 ;  /* 0x000000009a1272ca */ /* 0x000fe200000e0000 */
[----:B------:R-:W-:Y:S01]  /*16180*/  VIADD R154, R2, 0x402 ;  /* 0x00000402029a7836 */ /* 0x000fe20000000000 */
[----:B------:R-:W-:Y:S01]  /*16190*/  R2UR UR30, R156 ;  /* 0x000000009c1e72ca */ /* 0x000fe200000e0000 */
[----:B------:R-:W-:Y:S01]  /*161a0*/  VIADD R156, R2, 0x406 ;  /* 0x00000406029c7836 */ /* 0x000fe20000000000 */
[----:B------:R-:W-:Y:S01]  /*161b0*/  R2UR UR38, R152 ;  /* 0x00000000982672ca */ /* 0x000fe200000e0000 */
[----:B------:R-:W-:Y:S01]  /*161c0*/  VIADD R152, R2, 0x600 ;  /* 0x0000060002987836 */ /* 0x000fe20000000000 */
[----:B------:R-:W-:Y:S01]  /*161d0*/  MOV R229, UR11 ;  /* 0x0000000b00e57c02 */ /* 0x000fe20008000f00 */
[----:B------:R-:W-:Y:S01]  /*161e0*/  UMOV UR11, UR5 ;  /* 0x00000005000b7c82 */ /* 0x000fe20008000000 */
[----:B------:R-:W-:Y:S01]  /*161f0*/  MOV R228, UR10 ;  /* 0x0000000a00e47c02 */ /* 0x000fe20008000f00 */
[----:B------:R-:W-:Y:S01]  /*16200*/  UMOV UR10, UR4 ;  /* 0x00000004000a7c82 */ /* 0x000fe20008000000 */
[----:B------:R-:W-:Y:S01]  /*16210*/  R2UR UR7, R153 ;  /* 0x00000000990772ca */ /* 0x000fe200000e0000 */
[-C--:B------:R-:W-:Y:S01]  /*16220*/  FMUL.FTZ R25, R25, R3.reuse ;  /* 0x0000000319197220 */ /* 0x080fe20000410000 */
[----:B------:R-:W-:Y:S01]  /*16230*/  R2UR UR34, R154 ;  /* 0x000000009a2272ca */ /* 0x000fe200000e0000 */
[-C--:B------:R-:W-:Y:S01]  /*16240*/  FMUL.FTZ R28, R28, R3.reuse ;  /* 0x000000031c1c7220 */ /* 0x080fe20000410000 */
[----:B------:R-:W-:Y:S01]  /*16250*/  R2UR UR42, R156 ;  /* 0x000000009c2a72ca */ /* 0x000fe200000e0000 */
[----:B------:R-:W-:Y:S01]  /*16260*/  VIADD R156, R2, 0x602 ;  /* 0x00000602029c7836 */ /* 0x000fe20000000000 */
[----:B------:R-:W-:Y:S01]  /*16270*/  R2UR UR46, R152 ;  /* 0x00000000982e72ca */ /* 0x000fe200000e0000 */
[----:B------:R-:W-:Y:S01]  /*16280*/  VIADD R152, R2, 0x606 ;  /* 0x0000060602987836 */ /* 0x000fe20000000000 */
[----:B------:R-:W-:Y:S01]  /*16290*/  R2UR UR4, R6 ;  /* 0x00000000060472ca */ /* 0x000fe200000e0000 */
[-C--:B------:R-:W-:Y:S01]  /*162a0*/  FMUL.FTZ R29, R29, R3.reuse ;  /* 0x000000031d1d7220 */ /* 0x080fe20000410000 */
[----:B------:R-:W-:Y:S01]  /*162b0*/  R2UR UR5, R7 ;  /* 0x00000000070572ca */ /* 0x000fe200000e0000 */
[-C--:B------:R-:W-:Y:S01]  /*162c0*/  FMUL.FTZ R32, R32, R3.reuse ;  /* 0x0000000320207220 */ /* 0x080fe20000410000 */
[----:B------:R-:W-:Y:S01]  /*162d0*/  IADD3 R154, R2, 0x604, RZ ;  /* 0x00000604029a7810 */ /* 0x000fe20007ffe0ff */
[-C--:B------:R-:W-:Y:S01]  /*162e0*/  FMUL.FTZ R33, R33, R3.reuse ;  /* 0x0000000321217220 */ /* 0x080fe20000410000 */
[C---:B------:R-:W-:Y:S01]  /*162f0*/  R2UR UR9, R153.reuse ;  /* 0x00000000990972ca */ /* 0x040fe200000e0000 */
[-C--:B------:R-:W-:Y:S01]  /*16300*/  FMUL.FTZ R36, R36, R3.reuse ;  /* 0x0000000324247220 */ /* 0x080fe20000410000 */
[----:B------:R-:W-:Y:S01]  /*16310*/  R2UR UR15, R153 ;  /* 0x00000000990f72ca */ /* 0x000fe200000e0000 */
        /* <DEDUP_REMOVED lines=29> */
[----:B------:R-:W-:Y:S01]  /*164f0*/  WARPGROUP.ARRIVE ;  /* 0x00000000000079c5 */ /* 0x000fe20000000000 */
[-C--:B------:R-:W-:Y:S01]  /*16500*/  FMUL.FTZ R68, R68, R3.reuse ;  /* 0x0000000344447220 */ /* 0x080fe20000410000 */
[-C--:B------:R-:W-:Y:S01]  /*16510*/  FMUL.FTZ R69, R69, R3.reuse ;  /* 0x0000000345457220 */ /* 0x080fe20000410000 */
[-C--:B------:R-:W-:Y:S01]  /*16520*/  FMUL.FTZ R72, R72, R3.reuse ;  /* 0x0000000348487220 */ /* 0x080fe20000410000 */
[-C--:B------:R-:W-:Y:S01]  /*16530*/  FMUL.FTZ R73, R73, R3.reuse ;  /* 0x0000000349497220 */ /* 0x080fe20000410000 */
[-C--:B------:R-:W-:Y:S01]  /*16540*/  FMUL.FTZ R76, R76, R3.reuse ;  /* 0x000000034c4c7220 */ /* 0x080fe20000410000 */
[----:B------:R-:W-:Y:S01]  /*16550*/  HGMMA.64x64x16.F32 R152, gdesc[UR4], RZ, !UPT, gsb0 ;  /* 0x00e00000049879f0 */ /* 0x000fe2000c0008ff */
[----:B------:R-:W-:Y:S01]  /*16560*/  UMOV UR6, UR8 ;  /* 0x0000000800067c82 */ /* 0x000fe20008000000 */
[----:B------:R-:W-:Y:S01]  /*16570*/  UMOV UR7, UR9 ;  /* 0x0000000900077c82 */ /* 0x000fe20008000000 */
        /* <DEDUP_REMOVED lines=36> */
[----:B------:R-:W-:-:S02]  /*167c0*/  FMUL.FTZ R149, R149, R3 ;  /* 0x0000000395957220 */ /* 0x000fc40000410000 */
[----:B------:R-:W4:Y:S01]  /*167d0*/  LDL.64 R2, [R1+0x18] ;  /* 0x0000180001027983 */ /* 0x000f220000100a00 */
        /* <DEDUP_REMOVED lines=66> */
[----:B--2---:R-:W-:-:S02]  /*16c00*/  R2UR UR8, R18 ;  /* 0x00000000120872ca */ /* 0x004fc400000e0000 */
[----:B------:R-:W-:Y:S02]  /*16c10*/  R2UR UR9, R19 ;  /* 0x00000000130972ca */ /* 0x000fe400000e0000 */
[----:B------:R-:W-:Y:S01]  /*16c20*/  R2UR UR20, R216 ;  /* 0x00000000d81472ca */ /* 0x000fe200000e0000 */
[----:B------:R0:W5:Y:S10]  /*16c30*/  LDL.LU.64 R18, [R1+0xf8] ;  /* 0x0000f80001127983 */ /* 0x0001740000300a00 */
[----:B------:R-:W-:Y:S01]  /*16c40*/  HGMMA.64x64x16.F32 R152, gdesc[UR8], R152, gsb0 ;  /* 0x00e00000089879f0 */ /* 0x000fe20008000898 */
[----:B---3--:R-:W-:-:S02]  /*16c50*/  R2UR UR4, R16 ;  /* 0x00000000100472ca */ /* 0x008fc400000e0000 */
[----:B------:R-:W-:Y:S02]  /*16c60*/  R2UR UR5, R17 ;  /* 0x00000000110572ca */ /* 0x000fe400000e0000 */
[----:B------:R-:W-:Y:S01]  /*16c70*/  R2UR UR11, R229 ;  /* 0x00000000e50b72ca */ /* 0x000fe200000e0000 */
[----:B------:R0:W5:Y:S01]  /*16c80*/  LDL.LU.64 R16, [R1+0xf0] ;  /* 0x0000f00001107983 */ /* 0x0001620000300a00 */
[----:B------:R-:W-:Y:S01]  /*16c90*/  R2UR UR10, R228 ;  /* 0x00000000e40a72ca */ /* 0x000fe200000e0000 */
[----:B------:R-:W-:Y:S02]  /*16ca0*/  WARPGROUP.DEPBAR.LE gsb0, 0x0 ;  /* 0x00008000000079c5 */ /* 0x000fe40000010000 */
[----:B------:R-:W-:-:S06]  /*16cb0*/  WARPGROUP.ARRIVE ;  /* 0x00000000000079c5 */ /* 0x000fcc0000000000 */
[----:B------:R-:W-:Y:S01]  /*16cc0*/  HGMMA.64x64x16.F32 R152, gdesc[UR4], R152, gsb0 ;  /* 0x00e00000049879f0 */ /* 0x000fe20008000898 */
[----:B----4-:R-:W-:Y:S02]  /*16cd0*/  R2UR UR8, R8 ;  /* 0x00000000080872ca */ /* 0x010fe400000e0000 */
[----:B------:R-:W-:Y:S02]  /*16ce0*/  R2UR UR9, R9 ;  /* 0x00000000090972ca */ /* 0x000fe400000e0000 */
[----:B------:R-:W-:Y:S01]  /*16cf0*/  R2UR UR12, R4 ;  /* 0x00000000040c72ca */ /* 0x000fe200000e0000 */
[----:B------:R0:W5:Y:S01]  /*16d00*/  LDL.LU.64 R8, [R1+0xe8] ;  /* 0x0000e80001087983 */ /* 0x0001620000300a00 */
[----:B------:R-:W-:Y:S02]  /*16d10*/  WARPGROUP.DEPBAR.LE gsb0, 0x0 ;  /* 0x00008000000079c5 */ /* 0x000fe40000010000 */
[----:B------:R-:W-:-:S07]  /*16d20*/  WARPGROUP.ARRIVE ;  /* 0x00000000000079c5 */ /* 0x000fce0000000000 */
[----:B------:R-:W-:Y:S01]  /*16d30*/  HGMMA.64x64x16.F32 R152, gdesc[UR8], R152, gsb0 ;  /* 0x00e00000089879f0 */ /* 0x000fe20008000898 */
[----:B------:R-:W-:Y:S02]  /*16d40*/  R2UR UR13, R5 ;  /* 0x00000000050d72ca */ /* 0x000fe400000e0000 */
[----:B------:R-:W-:Y:S01]  /*16d50*/  R2UR UR16, R2 ;  /* 0x00000000021072ca */ /* 0x000fe200000e0000 */
[----:B------:R0:W5:Y:S01]  /*16d60*/  LDL.LU.64 R4, [R1+0xe0] ;  /* 0x0000e00001047983 */ /* 0x0001620000300a00 */
[----:B------:R-:W-:Y:S02]  /*16d70*/  WARPGROUP.DEPBAR.LE gsb0, 0x0 ;  /* 0x00008000000079c5 */ /* 0x000fe40000010000 */
[----:B------:R-:W-:-:S07]  /*16d80*/  WARPGROUP.ARRIVE ;  /* 0x00000000000079c5 */ /* 0x000fce0000000000 */
[----:B------:R-:W-:Y:S01]  /*16d90*/  HGMMA.64x64x16.F32 R152, gdesc[UR12], R152, gsb0 ;  /* 0x00e000000c9879f0 */ /* 0x000fe20008000898 */
[----:B------:R-:W-:Y:S02]  /*16da0*/  R2UR UR17, R3 ;  /* 0x00000000031172ca */ /* 0x000fe400000e0000 */
[----:B------:R-:W-:Y:S02]  /*16db0*/  WARPGROUP.DEPBAR.LE gsb0, 0x0 ;  /* 0x00008000000079c5 */ /* 0x000fe40000010000 */
[----:B------:R-:W-:-:S09]  /*16dc0*/  WARPGROUP.ARRIVE ;  /* 0x00000000000079c5 */ /* 0x000fd20000000000 */
[----:B------:R-:W-:Y:S01]  /*16dd0*/  HGMMA.64x64x16.F32 R152, gdesc[UR16], R152, gsb0 ;  /* 0x00e00000109879f0 */ /* 0x000fe20008000898 */
[----:B------:R-:W-:Y:S02]  /*16de0*/  R2UR UR21, R217 ;  /* 0x00000000d91572ca */ /* 0x000fe400000e0000 */
[----:B------:R-:W-:Y:S02]  /*16df0*/  WARPGROUP.DEPBAR.LE gsb0, 0x0 ;  /* 0x00008000000079c5 */ /* 0x000fe40000010000 */
[----:B------:R-:W-:-:S09]  /*16e00*/  WARPGROUP.ARRIVE ;  /* 0x00000000000079c5 */ /* 0x000fd20000000000 */
[----:B------:R-:W-:Y:S01]  /*16e10*/  HGMMA.64x64x16.F32 R152, gdesc[UR20], R152, gsb0 ;  /* 0x00e00000149879f0 */ /* 0x000fe20008000898 */
[----:B------:R-:W-:Y:S02]  /*16e20*/  R2UR UR24, R214 ;  /* 0x00000000d61872ca */ /* 0x000fe400000e0000 */
[----:B------:R-:W-:Y:S01]  /*16e30*/  R2UR UR25, R215 ;  /* 0x00000000d71972ca */ /* 0x000fe200000e0000 */
[----:B------:R-:W-:Y:S02]  /*16e40*/  WARPGROUP.DEPBAR.LE gsb0, 0x0 ;  /* 0x00008000000079c5 */ /* 0x000fe40000010000 */
[----:B------:R-:W-:-:S10]  /*16e50*/  WARPGROUP.ARRIVE ;  /* 0x00000000000079c5 */ /* 0x000fd40000000000 */
        /* <DEDUP_REMOVED lines=44> */
.L_x_1760:
[----:B------:R-:W-:Y:S01]  /*17120*/  SHF.L.U32 R0, R218, 0x1f, RZ ;  /* 0x0000001fda007819 */ /* 0x000fe200000006ff */
[----:B-----5:R-:W-:-:S04]  /*17130*/  IMAD R218, R202, 0x8, R17 ;  /* 0x00000008cada7824 */ /* 0x020fc800078e0211 */
[----:B------:R0:W1:Y:S01]  /*17140*/  SYNCS.PHASECHK.TRANS64.TRYWAIT P1, [R218+URZ+0x30850], R0 ;  /* 0x03085000da0075a7 */ /* 0x000062000802017f */
[----:B------:R-:W-:Y:S05]  /*17150*/  @!P0 BRA `(.L_x_1761) ;  /* 0x0000000000048947 */ /* 0x000fea0003800000 */
[----:B------:R-:W-:Y:S01]  /*17160*/  BPT.TRAP 0x1 ;  /* 0x000000040000795c */ /* 0x000fe20000300000 */
.L_x_1761:
[----:B------:R-:W-:Y:S04]  /*17170*/  BSSY B2, `(.L_x_1762) ;  /* 0x0000004000027945 */ /* 0x000fe80003800000 */
[----:B-1----:R-:W-:Y:S05]  /*17180*/  @P1 BRA `(.L_x_1763) ;  /* 0x0000000000081947 */ /* 0x002fea0003800000 */
[----:B------:R-:W1:Y:S02]  /*17190*/  SYNCS.PHASECHK.TRANS64.TRYWAIT P1, [R218+URZ+0x30850], R0 ;  /* 0x03085000da0075a7 */ /* 0x000e64000802017f */
[----:B-1----:R-:W-:Y:S05]  /*171a0*/  @!P1 BRA `(.L_x_1764) ;  /* 0x0000016800309947 */ /* 0x002fea0003800000 */
.L_x_1763:
[----:B------:R-:W-:Y:S05]  /*171b0*/  BSYNC B2 ;  /* 0x0000000000027941 */ /* 0x000fea0003800000 */
.L_x_1762:
[----:B01----:R-:W-:Y:S01]  /*171c0*/  VIADD R0, R17, 0x400 ;  /* 0x0000040011007836 */ /* 0x003fe20000000000 */
[----:B------:R-:W-:Y:S01]  /*171d0*/  WARPGROUP.ARRIVE ;  /* 0x00000000000079c5 */ /* 0x000fe20000000000 */
[----:B------:R-:W-:-:S03]  /*171e0*/  IMAD.MOV.U32 R3, RZ, RZ, 0x40000040 ;  /* 0x40000040ff037424 */ /* 0x000fc600078e00ff */
[----:B------:R-:W-:Y:S02]  /*171f0*/  SHF.R.U32.HI R0, RZ, 0x4, R0 ;  /* 0x00000004ff007819 */ /* 0x000fe40000011600 */
[----:B------:R-:W-:Y:S01]  /*17200*/  R2UR UR7, R3 ;  /* 0x00000000030772ca */ /* 0x000fe200000e0000 */
[----:B------:R-:W-:Y:S01]  /*17210*/  IMAD.MOV.U32 R3, RZ, RZ, 0x40000040 ;  /* 0x40000040ff037424 */ /* 0x000fe200078e00ff */
[----:B------:R-:W-:-:S04]  /*17220*/  LOP3.LUT R0, R0, 0x3fff, RZ, 0xc0, !PT ;  /* 0x00003fff00007812 */ /* 0x000fc800078ec0ff */
[----:B------:R-:W-:-:S05]  /*17230*/  LOP3.LUT R0, R0, 0x2000000, RZ, 0xfc, !PT ;  /* 0x0200000000007812 */ /* 0x000fca00078efcff */
[----:B------:R-:W-:-:S05]  /*17240*/  IMAD R2, R202, 0x800, R0 ;  /* 0x00000800ca027824 */ /* 0x000fca00078e0200 */
[----:B------:R-:W-:-:S13]  /*17250*/  R2UR UR6, R2 ;  /* 0x00000000020672ca */ /* 0x000fda00000e0000 */
[----:B------:R-:W-:Y:S03]  /*17260*/  HGMMA.64x256x16.F32 R24, R196, gdesc[UR4].tnspB, R24, gsb0 ;  /* 0x43e00004c4187df0 */ /* 0x000fe60008000818 */
[----:B------:R-:W-:Y:S02]  /*17270*/  WARPGROUP.DEPBAR.LE gsb0, 0x0 ;  /* 0x00008000000079c5 */ /* 0x000fe40000010000 */
[----:B------:R-:W-:Y:S01]  /*17280*/  IMAD.MOV.U32 R197, RZ, RZ, 0x40000040 ;  /* 0x40000040ffc57424 */ /* 0x000fe200078e00ff */
[----:B------:R-:W-:Y:S01]  /*17290*/  IADD3 R196, R2, 0x80, RZ ;  /* 0x0000008002c47810 */ /* 0x000fe20007ffe0ff */
[----:B------:R-:W-:-:S03]  /*172a0*/  WARPGROUP.ARRIVE ;  /* 0x00000000000079c5 */ /* 0x000fc60000000000 */
[----:B------:R-:W-:Y:S02]  /*172b0*/  R2UR UR6, R196 ;  /* 0x00000000c40672ca */ /* 0x000fe400000e0000 */
[----:B------:R-:W-:-:S15]  /*172c0*/  R2UR UR7, R197 ;  /* 0x00000000c50772ca */ /* 0x000fde00000e0000 */
[----:B------:R-:W-:-:S01]  /*172d0*/  NOP ;  /* 0x0000000000007918 */ /* 0x000fc20000000000 */
[----:B------:R-:W-:Y:S03]  /*172e0*/  HGMMA.64x256x16.F32 R24, R192, gdesc[UR4].tnspB, R24, gsb0 ;  /* 0x43e00004c0187df0 */ /* 0x000fe60008000818 */
[----:B------:R-:W-:Y:S02]  /*172f0*/  WARPGROUP.DEPBAR.LE gsb0, 0x0 ;  /* 0x00008000000079c5 */ /* 0x000fe40000010000 */
[C---:B------:R-:W-:Y:S01]  /*17300*/  VIADD R192, R2.reuse, 0x100 ;  /* 0x0000010002c07836 */ /* 0x040fe20000000000 */
[----:B------:R-:W-:Y:S01]  /*17310*/  WARPGROUP.ARRIVE ;  /* 0x00000000000079c5 */ /* 0x000fe20000000000 */
[----:B------:R-:W-:Y:S02]  /*17320*/  IMAD.MOV.U32 R193, RZ, RZ, 0x40000040 ;  /* 0x40000040ffc17424 */ /* 0x000fe400078e00ff */
[----:B------:R-:W-:Y:S01]  /*17330*/  VIADD R2, R2, 0x180 ;  /* 0x0000018002027836 */ /* 0x000fe20000000000 */
[----:B------:R-:W-:-:S02]  /*17340*/  R2UR UR6, R192 ;  /* 0x00000000c00672ca */ /* 0x000fc400000e0000 */
[----:B------:R-:W-:-:S15]  /*17350*/  R2UR UR7, R193 ;  /* 0x00000000c10772ca */ /* 0x000fde00000e0000 */
[----:B------:R-:W-:-:S01]  /*17360*/  NOP ;  /* 0x0000000000007918 */ /* 0x000fc20000000000 */
        /* <DEDUP_REMOVED lines=10> */
.L_x_1765:
[----:B------:R-:W2:Y:S01]  /*17410*/  LDL R184, [R1+0x58] ;  /* 0x0000580001b87983 */ /* 0x000ea20000100800 */
[----:B------:R-:W0:Y:S01]  /*17420*/  LDC R0, c[0x0][0x448] ;  /* 0x00011200ff007b82 */ /* 0x000e220000000800 */
[----:B------:R-:W-:Y:S02]  /*17430*/  ULDC UR4, c[0x0][0x9dc] ;  /* 0x0002770000047ab9 */ /* 0x000fe40000000800 */
[----:B------:R-:W2:Y:S04]  /*17440*/  LDL R3, [R1+0x74] ;  /* 0x0000740001037983 */ /* 0x000ea80000100800 */
[----:B------:R-:W3:Y:S01]  /*17450*/  LDL R191, [R1+0x8] ;  /* 0x0000080001bf7983 */ /* 0x000ee20000100800 */
[----:B0-----:R-:W-:-:S13]  /*17460*/  ISETP.NE.AND P1, PT, R0, 0x1, PT ;  /* 0x000000010000780c */ /* 0x001fda0003f25270 */
[----:B------:R-:W0:Y:S08]  /*17470*/  @P1 LDC R2, c[0x0][0x44c] ;  /* 0x00011300ff021b82 */ /* 0x000e300000000800 */
[----:B------:R-:W1:Y:S01]  /*17480*/  @P1 LDC R0, c[0x0][0x450] ;  /* 0x00011400ff001b82 */ /* 0x000e620000000800 */
[----:B------:R-:W-:Y:S02]  /*17490*/  LOP3.LUT P5, RZ, R16, 0x20, RZ, 0xc0, !PT ;  /* 0x0000002010ff7812 */ /* 0x000fe400078ac0ff */
[----:B--2---:R-:W-:-:S05]  /*174a0*/  IADD3 R188, R3, R184, RZ ;  /* 0x000000b803bc7210 */ /* 0x004fca0007ffe0ff */
[----:B0-----:R-:W-:-:S05]  /*174b0*/  @P1 IMAD.HI.U32 R2, R188, R2, RZ ;  /* 0x00000002bc021227 */ /* 0x001fca00078e00ff */
[----:B-1----:R-:W-:Y:S01]  /*174c0*/  @P1 SHF.R.U32.HI R188, RZ, R0, R2 ;  /* 0x00000000ffbc1219 */ /* 0x002fe20000011602 */
[----:B------:R-:W-:-:S04]  /*174d0*/  VIADD R0, R223, 0x30840 ;  /* 0x00030840df007836 */ /* 0x000fc80000000000 */
[----:B------:R-:W0:Y:S01]  /*174e0*/  SHFL.IDX PT, R189, R188, RZ, 0x1c1f ;  /* 0x001c1fffbcbd7589 */ /* 0x000e2200000e0000 */
[----:B---3--:R-:W-:-:S04]  /*174f0*/  PRMT R0, R191, 0x654, R0 ;  /* 0x00000654bf007816 */ /* 0x008fc80000000000 */
[----:B------:R1:W-:Y:S01]  /*17500*/  SYNCS.ARRIVE.TRANS64.RED.A1T0 RZ, [R0+URZ], RZ ;  /* 0x000000ff00ff79a7 */ /* 0x0003e2000810043f */
[----:B------:R-:W-:Y:S01]  /*17510*/  IMAD.U32 R223, RZ, RZ, UR4 ;  /* 0x00000004ffdf7e24 */ /* 0x000fe2000f8e00ff */
[----:B------:R-:W-:Y:S01]  /*17520*/  ULDC UR4, c[0x0][0x9e0] ;  /* 0x0002780000047ab9 */ /* 0x000fe20000000800 */
[----:B-1----:R-:W-:-:S03]  /*17530*/  IMAD.SHL.U32 R0, R8, 0x40, RZ ;  /* 0x0000004008007824 */ /* 0x002fc600078e00ff */
[----:B------:R-:W-:Y:S02]  /*17540*/  LOP3.LUT R187, RZ, R223, RZ, 0x33, !PT ;  /* 0x000000dfffbb7212 */ /* 0x000fe400078e33ff */
[----:B------:R-:W-:-:S04]  /*17550*/  IADD3 R186, -R225, 0x1, -R0 ;  /* 0x00000001e1ba7810 */ /* 0x000fc80007ffe900 */
[----:B------:R-:W-:-:S05]  /*17560*/  IADD3 R186, -R219, R186, R220 ;  /* 0x000000badbba7210 */ /* 0x000fca0007ffe1dc */
[----:B------:R-:W-:Y:S02]  /*17570*/  IMAD.IADD R187, R187, 0x1, R186 ;  /* 0x00000001bbbb7824 */ /* 0x000fe400078e02ba */
[----:B------:R-:W-:Y:S02]  /*17580*/  VIADD R186, R186, UR4 ;  /* 0x00000004baba7c36 */ /* 0x000fe40008000000 */
[----:B0-----:R-:W-:-:S03]  /*17590*/  IMAD.IADD R184, R187, 0x1, R189 ;  /* 0x00000001bbb87824 */ /* 0x001fc600078e02bd */
[----:B------:R-:W-:Y:S01]  /*175a0*/  IADD3 R185, R186, R189, RZ ;  /* 0x000000bdbab97210 */ /* 0x000fe20007ffe0ff */
[----:B------:R-:W-:Y:S06]  /*175b0*/  @!P5 BRA `(.L_x_1766) ;  /* 0x000000000060d947 */ /* 0x000fec0003800000 */
[----:B------:R-:W-:Y:S01]  /*175c0*/  IADD3 R189, -R219, R220, R189 ;  /* 0x000000dcdbbd7210 */ /* 0x000fe20007ffe1bd */
[----:B------:R-:W-:Y:S03]  /*175d0*/  BSSY B2, `(.L_x_1767) ;  /* 0x0000012000027945 */ /* 0x000fe60003800000 */
        /* <DEDUP_REMOVED lines=11> */
.L_x_1768:
[----:B------:R-:W-:Y:S02]  /*17690*/  ULDC UR4, c[0x0][0x9e4] ;  /* 0x0002790000047ab9 */ /* 0x000fe40000000800 */
[----:B------:R-:W-:-:S05]  /*176a0*/  IMAD.U32 R190, RZ, RZ, UR4 ;  /* 0x00000004ffbe7e24 */ /* 0x000fca000f8e00ff */
[----:B------:R-:W-:-:S13]  /*176b0*/  ISETP.NE.AND P1, PT, R190, 0x1, PT ;  /* 0x00000001be00780c */ /* 0x000fda0003f25270 */
[----:B------:R-:W0:Y:S02]  /*176c0*/  @P1 LDC.64 R2, c[0x0][0x9e8] ;  /* 0x00027a00ff021b82 */ /* 0x000e240000000a00 */
[----:B0-----:R-:W-:-:S05]  /*176d0*/  @P1 IMAD.HI.U32 R2, R189, R2, RZ ;  /* 0x00000002bd021227 */ /* 0x001fca00078e00ff */
[----:B------:R-:W-:-:S07]  /*176e0*/  @P1 SHF.R.U32.HI R189, RZ, R3, R2 ;  /* 0x00000003ffbd1219 */ /* 0x000fce0000011602 */
.L_x_1769:
[----:B------:R-:W-:Y:S05]  /*176f0*/  BSYNC B2 ;  /* 0x0000000000027941 */ /* 0x000fea0003800000 */
.L_x_1767:
[----:B------:R-:W-:-:S04]  /*17700*/  IMAD R189, R189, R190, -R0 ;  /* 0x000000bebdbd7224 */ /* 0x000fc800078e0a00 */
[----:B------:R-:W-:-:S05]  /*17710*/  IMAD.IADD R189, R189, 0x1, -R225 ;  /* 0x00000001bdbd7824 */ /* 0x000fca00078e0ae1 */
[----:B------:R-:W-:Y:S02]  /*17720*/  VIMNMX R184, R184, R189, !PT ;  /* 0x000000bdb8b87248 */ /* 0x000fe40007fe0100 */
[----:B------:R-:W-:-:S07]  /*17730*/  VIADDMNMX R185, R189, R190, R185, PT ;  /* 0x000000bebdb97246 */ /* 0x000fce00038001b9 */
.L_x_1766:
[----:B------:R-:W-:Y:S01]  /*17740*/  ISETP.GT.AND P1, PT, R8, -0x1, PT ;  /* 0xffffffff0800780c */ /* 0x000fe20003f24270 */
[----:B------:R-:W0:Y:S03]  /*17750*/  SHFL.IDX PT, R188, R188, 0x1, 0x1c1f ;  /* 0x003c1f00bcbc7f89 */ /* 0x000e2600000e0000 */
[C---:B------:R-:W-:Y:S02]  /*17760*/  ISETP.GT.AND P2, PT, R184.reuse, RZ, P1 ;  /* 0x000000ffb800720c */ /* 0x040fe40000f44270 */
[C---:B------:R-:W-:Y:S02]  /*17770*/  ISETP.GT.AND P4, PT, R184.reuse, 0x1, P1 ;  /* 0x00000001b800780c */ /* 0x040fe40000f84270 */
[----:B------:R-:W-:Y:S02]  /*17780*/  ISETP.LT.OR P3, PT, R185, 0x1, P2 ;  /* 0x00000001b900780c */ /* 0x000fe40001761670 */
[----:B------:R-:W-:-:S02]  /*17790*/  ISETP.GT.AND P2, PT, R184, 0x8, P1 ;  /* 0x00000008b800780c */ /* 0x000fc40000f44270 */
[----:B------:R-:W-:Y:S02]  /*177a0*/  FSEL R152, R152, -INF , !P3 ;  /* 0xff80000098987808 */ /* 0x000fe40005800000 */
[----:B------:R-:W-:Y:S02]  /*177b0*/  ISETP.GT.AND P3, PT, R184, 0x9, P1 ;  /* 0x00000009b800780c */ /* 0x000fe40000f64270 */
[C---:B------:R-:W-:Y:S02]  /*177c0*/  ISETP.LT.OR P4, PT, R185.reuse, 0x2, P4 ;  /* 0x00000002b900780c */ /* 0x040fe40002781670 */
[C---:B------:R-:W-:Y:S02]  /*177d0*/  ISETP.LT.OR P2, PT, R185.reuse, 0x9, P2 ;  /* 0x00000009b900780c */ /* 0x040fe40001741670 */
[----:B------:R-:W-:Y:S02]  /*177e0*/  ISETP.LT.OR P3, PT, R185, 0xa, P3 ;  /* 0x0000000ab900780c */ /* 0x000fe40001f61670 */
[----:B------:R-:W-:-:S02]  /*177f0*/  FSEL R153, R153, -INF , !P4 ;  /* 0xff80000099997808 */ /* 0x000fc40006000000 */
[----:B------:R-:W-:Y:S01]  /*17800*/  FSEL R156, R156, -INF , !P2 ;  /* 0xff8000009c9c7808 */ /* 0x000fe20005000000 */
[----:B0-----:R-:W-:Y:S01]  /*17810*/  IMAD.IADD R186, R186, 0x1, R188 ;  /* 0x00000001baba7824 */ /* 0x001fe200078e02bc */
[----:B------:R-:W-:Y:S02]  /*17820*/  FSEL R157, R157, -INF , !P3 ;  /* 0xff8000009d9d7808 */ /* 0x000fe40005800000 */
[C---:B------:R-:W-:Y:S02]  /*17830*/  ISETP.GT.AND P4, PT, R184.reuse, 0x10, P1 ;  /* 0x00000010b800780c */ /* 0x040fe40000f84270 */
[C---:B------:R-:W-:Y:S02]  /*17840*/  ISETP.GT.AND P2, PT, R184.reuse, 0x11, P1 ;  /* 0x00000011b800780c */ /* 0x040fe40000f44270 */
[----:B------:R-:W-:Y:S02]  /*17850*/  ISETP.GT.AND P3, PT, R184, 0x18, P1 ;  /* 0x00000018b800780c */ /* 0x000fe40000f64270 */
[----:B------:R-:W-:-:S02]  /*17860*/  ISETP.LT.OR P4, PT, R185, 0x11, P4 ;  /* 0x00000011b900780c */ /* 0x000fc40002781670 */
[C---:B------:R-:W-:Y:S02]  /*17870*/  ISETP.LT.OR P2, PT, R185.reuse, 0x12, P2 ;  /* 0x00000012b900780c */ /* 0x040fe40001741670 */
[----:B------:R-:W-:Y:S02]  /*17880*/  ISETP.LT.OR P3, PT, R185, 0x19, P3 ;  /* 0x00000019b900780c */ /* 0x000fe40001f61670 */
[----:B------:R-:W-:Y:S02]  /*17890*/  FSEL R160, R160, -INF , !P4 ;  /* 0xff800000a0a07808 */ /* 0x000fe40006000000 */
[----:B------:R-:W-:Y:S02]  /*178a0*/  FSEL R161, R161, -INF , !P2 ;  /* 0xff800000a1a17808 */ /* 0x000fe40005000000 */
[----:B------:R-:W-:Y:S02]  /*178b0*/  FSEL R164, R164, -INF , !P3 ;  /* 0xff800000a4a47808 */ /* 0x000fe40005800000 */
[----:B------:R-:W-:-:S02]  /*178c0*/  ISETP.GT.AND P4, PT, R184, 0x19, P1 ;  /* 0x00000019b800780c */ /* 0x000fc40000f84270 */
[C---:B------:R-:W-:Y:S02]  /*178d0*/  ISETP.GT.AND P2, PT, R184.reuse, 0x20, P1 ;  /* 0x00000020b800780c */ /* 0x040fe40000f44270 */
[----:B------:R-:W-:Y:S02]  /*178e0*/  ISETP.GT.AND P3, PT, R184, 0x21, P1 ;  /* 0x00000021b800780c */ /* 0x000fe40000f64270 */
[C---:B------:R-:W-:Y:S02]  /*178f0*/  ISETP.LT.OR P4, PT, R185.reuse, 0x1a, P4 ;  /* 0x0000001ab900780c */ /* 0x040fe40002781670 */
[C---:B------:R-:W-:Y:S02]  /*17900*/  ISETP.LT.OR P2, PT, R185.reuse, 0x21, P2 ;  /* 0x00000021b900780c */ /* 0x040fe40001741670 */
[----:B------:R-:W-:Y:S02]  /*17910*/  ISETP.LT.OR P3, PT, R185, 0x22, P3 ;  /* 0x00000022b900780c */ /* 0x000fe40001f61670 */
[----:B------:R-:W-:-:S02]  /*17920*/  FSEL R165, R165, -INF , !P4 ;  /* 0xff800000a5a57808 */ /* 0x000fc40006000000 */
[----:B------:R-:W-:Y:S02]  /*17930*/  FSEL R168, R168, -INF , !P2 ;  /* 0xff800000a8a87808 */ /* 0x000fe40005000000 */
        /* <DEDUP_REMOVED lines=16> */
[----:B------:R-:W-:-:S02]  /*17a40*/  IADD3 R187, R187, R188, RZ ;  /* 0x000000bcbbbb7210 */ /* 0x000fc40007ffe0ff */
[----:B------:R-:W-:Y:S02]  /*17a50*/  FSEL R177, R177, -INF , !P4 ;  /* 0xff800000b1b17808 */ /* 0x000fe40006000000 */
[----:B------:R-:W-:Y:S02]  /*17a60*/  FSEL R180, R180, -INF , !P2 ;  /* 0xff800000b4b47808 */ /* 0x000fe40005000000 */
[----:B------:R-:W-:Y:S01]  /*17a70*/  FSEL R181, R181, -INF , !P3 ;  /* 0xff800000b5b57808 */ /* 0x000fe20005800000 */
        /* <DEDUP_REMOVED lines=14> */
.L_x_1772:
[----:B------:R-:W-:Y:S02]  /*17b60*/  ULDC UR4, c[0x0][0x9e4] ;  /* 0x0002790000047ab9 */ /* 0x000fe40000000800 */
[----:B------:R-:W-:-:S05]  /*17b70*/  IMAD.U32 R184, RZ, RZ, UR4 ;  /* 0x00000004ffb87e24 */ /* 0x000fca000f8e00ff */
[----:B------:R-:W-:-:S13]  /*17b80*/  ISETP.NE.AND P2, PT, R184, 0x1, PT ;  /* 0x00000001b800780c */ /* 0x000fda0003f45270 */
[----:B------:R-:W0:Y:S02]  /*17b90*/  @P2 LDC.64 R2, c[0x0][0x9e8] ;  /* 0x00027a00ff022b82 */ /* 0x000e240000000a00 */
[----:B0-----:R-:W-:-:S05]  /*17ba0*/  @P2 IMAD.HI.U32 R2, R188, R2, RZ ;  /* 0x00000002bc022227 */ /* 0x001fca00078e00ff */
[----:B------:R-:W-:-:S07]  /*17bb0*/  @P2 SHF.R.U32.HI R188, RZ, R3, R2 ;  /* 0x00000003ffbc2219 */ /* 0x000fce0000011602 */
.L_x_1773:
[----:B------:R-:W-:Y:S05]  /*17bc0*/  BSYNC B2 ;  /* 0x0000000000027941 */ /* 0x000fea0003800000 */
.L_x_1771:
[----:B------:R-:W-:-:S04]  /*17bd0*/  IMAD R0, R188, R184, -R0 ;  /* 0x000000b8bc007224 */ /* 0x000fc800078e0a00 */
[----:B------:R-:W-:-:S05]  /*17be0*/  IMAD.IADD R0, R0, 0x1, -R225 ;  /* 0x0000000100007824 */ /* 0x000fca00078e0ae1 */
[----:B------:R-:W-:Y:S02]  /*17bf0*/  VIMNMX R187, R187, R0, !PT ;  /* 0x00000000bbbb7248 */ /* 0x000fe40007fe0100 */
[----:B------:R-:W-:-:S07]  /*17c00*/  VIADDMNMX R186, R0, R184, R186, PT ;  /* 0x000000b800ba7246 */ /* 0x000fce00038001ba */
.L_x_1770:
[----:B------:R-:W-:Y:S01]  /*17c10*/  FMNMX.FTZ R2, R152, R5, !PT ;  /* 0x0000000598027209 */ /* 0x000fe20007810000 */
[----:B------:R-:W-:Y:S01]  /*17c20*/  ULDC UR4, c[0x0][0x988] ;  /* 0x0002620000047ab9 */ /* 0x000fe20000000800 */
[----:B------:R-:W-:Y:S02]  /*17c30*/  LOP3.LUT R16, R16, 0xffffdfff, RZ, 0xc0, !PT ;  /* 0xffffdfff10107812 */ /* 0x000fe400078ec0ff */
[----:B------:R-:W-:Y:S02]  /*17c40*/  FMNMX.FTZ R2, R153, R2, !PT ;  /* 0x0000000299027209 */ /* 0x000fe40007810000 */
[C---:B------:R-:W-:Y:S02]  /*17c50*/  ISETP.GT.AND P2, PT, R187.reuse, 0x1, P1 ;  /* 0x00000001bb00780c */ /* 0x040fe40000f44270 */
[----:B------:R-:W-:Y:S02]  /*17c60*/  FMNMX.FTZ R2, R156, R2, !PT ;  /* 0x000000029c027209 */ /* 0x000fe40007810000 */
[----:B------:R-:W-:-:S02]  /*17c70*/  ISETP.GT.AND P3, PT, R187, 0x8, P1 ;  /* 0x00000008bb00780c */ /* 0x000fc40000f64270 */
[----:B------:R-:W-:Y:S02]  /*17c80*/  FMNMX.FTZ R2, R157, R2, !PT ;  /* 0x000000029d027209 */ /* 0x000fe40007810000 */
[----:B------:R-:W-:Y:S02]  /*17c90*/  @P0 LOP3.LUT R16, R16, 0x2000, RZ, 0xfc, !PT ;  /* 0x0000200010100812 */ /* 0x000fe400078efcff */
[----:B------:R-:W-:Y:S02]  /*17ca0*/  FMNMX.FTZ R2, R160, R2, !PT ;  /* 0x00000002a0027209 */ /* 0x000fe40007810000 */
[----:B------:R-:W-:Y:S02]  /*17cb0*/  ISETP.GT.AND P0, PT, R187, 0x21, P1 ;  /* 0x00000021bb00780c */ /* 0x000fe40000f04270 */
[----:B------:R-:W-:Y:S02]  /*17cc0*/  FMNMX.FTZ R2, R161, R2, !PT ;  /* 0x00000002a1027209 */ /* 0x000fe40007810000 */
[----:B------:R-:W-:-:S02]  /*17cd0*/  ISETP.LT.OR P2, PT, R186, 0x2, P2 ;  /* 0x00000002ba00780c */ /* 0x000fc40001741670 */
[----:B------:R-:W-:Y:S02]  /*17ce0*/  FMNMX.FTZ R2, R164, R2, !PT ;  /* 0x00000002a4027209 */ /* 0x000fe40007810000 */
[----:B------:R-:W-:Y:S02]  /*17cf0*/  ISETP.LT.OR P3, PT, R186, 0x9, P3 ;  /* 0x00000009ba00780c */ /* 0x000fe40001f61670 */
[----:B------:R-:W-:Y:S02]  /*17d00*/  FMNMX.FTZ R2, R165, R2, !PT ;  /* 0x00000002a5027209 */ /* 0x000fe40007810000 */
[----:B------:R-:W-:Y:S02]  /*17d10*/  FSEL R0, R155, -INF , !P2 ;  /* 0xff8000009b007808 */ /* 0x000fe40005000000 */
[----:B------:R-:W-:Y:S02]  /*17d20*/  FMNMX.FTZ R2, R168, R2, !PT ;  /* 0x00000002a8027209 */ /* 0x000fe40007810000 */
[----:B------:R-:W-:-:S02]  /*17d30*/  FSEL R158, R158, -INF , !P3 ;  /* 0xff8000009e9e7808 */ /* 0x000fc40005800000 */
[----:B------:R-:W-:Y:S02]  /*17d40*/  FMNMX.FTZ R2, R169, R2, !PT ;  /* 0x00000002a9027209 */ /* 0x000fe40007810000 */
[C---:B------:R-:W-:Y:S02]  /*17d50*/  ISETP.GT.AND P4, PT, R187.reuse, 0x9, P1 ;  /* 0x00000009bb00780c */ /* 0x040fe40000f84270 */
[----:B------:R-:W-:Y:S02]  /*17d60*/  FMNMX.FTZ R2, R172, R2, !PT ;  /* 0x00000002ac027209 */ /* 0x000fe40007810000 */
[----:B------:R-:W-:Y:S02]  /*17d70*/  ISETP.GT.AND P2, PT, R187, 0x10, P1 ;  /* 0x00000010bb00780c */ /* 0x000fe40000f44270 */
[----:B------:R-:W-:Y:S02]  /*17d80*/  FMNMX.FTZ R2, R173, R2, !PT ;  /* 0x00000002ad027209 */ /* 0x000fe40007810000 */
[----:B------:R-:W-:-:S02]  /*17d90*/  ISETP.GT.AND P3, PT, R187, 0x11, P1 ;  /* 0x00000011bb00780c */ /* 0x000fc40000f64270 */
[----:B------:R-:W-:Y:S02]  /*17da0*/  FMNMX.FTZ R2, R176, R2, !PT ;  /* 0x00000002b0027209 */ /* 0x000fe40007810000 */
[----:B------:R-:W-:Y:S02]  /*17db0*/  LOP3.LUT R16, R16, 0xffff7fff, RZ, 0xc0, !PT ;  /* 0xffff7fff10107812 */ /* 0x000fe400078ec0ff */
[----:B------:R-:W-:Y:S02]  /*17dc0*/  FMNMX.FTZ R2, R177, R2, !PT ;  /* 0x00000002b1027209 */ /* 0x000fe40007810000 */
[----:B------:R-:W-:Y:S02]  /*17dd0*/  ISETP.LT.OR P4, PT, R186, 0xa, P4 ;  /* 0x0000000aba00780c */ /* 0x000fe40002781670 */
[----:B------:R-:W-:Y:S02]  /*17de0*/  FMNMX.FTZ R2, R180, R2, !PT ;  /* 0x00000002b4027209 */ /* 0x000fe40007810000 */
[----:B------:R-:W-:-:S02]  /*17df0*/  ISETP.LT.OR P2, PT, R186, 0x11, P2 ;  /* 0x00000011ba00780c */ /* 0x000fc40001741670 */
[----:B------:R-:W-:Y:S02]  /*17e00*/  FMNMX.FTZ R2, R181, R2, !PT ;  /* 0x00000002b5027209 */ /* 0x000fe40007810000 */
[----:B------:R-:W-:Y:S02]  /*17e10*/  ISETP.LT.OR P3, PT, R186, 0x12, P3 ;  /* 0x00000012ba00780c */ /* 0x000fe40001f61670 */
[----:B------:R-:W-:Y:S01]  /*17e20*/  @P0 LOP3.LUT R16, R16, 0x8000, RZ, 0xfc, !PT ;  /* 0x0000800010100812 */ /* 0x000fe200078efcff */
[----:B------:R-:W0:Y:S01]  /*17e30*/  SHFL.BFLY PT, R3, R2, 0x2, 0x1f ;  /* 0x0c401f0002037f89 */ /* 0x000e2200000e0000 */
[----:B------:R-:W-:Y:S02]  /*17e40*/  ISETP.GT.AND P0, PT, R187, RZ, P1 ;  /* 0x000000ffbb00720c */ /* 0x000fe40000f04270 */
[----:B------:R-:W-:Y:S02]  /*17e50*/  FSEL R159, R159, -INF , !P4 ;  /* 0xff8000009f9f7808 */ /* 0x000fe40006000000 */
[----:B------:R-:W-:-:S02]  /*17e60*/  FSEL R162, R162, -INF , !P2 ;  /* 0xff800000a2a27808 */ /* 0x000fc40005000000 */
[----:B------:R-:W-:Y:S02]  /*17e70*/  FSEL R163, R163, -INF , !P3 ;  /* 0xff800000a3a37808 */ /* 0x000fe40005800000 */
[C---:B------:R-:W-:Y:S02]  /*17e80*/  ISETP.GT.AND P4, PT, R187.reuse, 0x18, P1 ;  /* 0x00000018bb00780c */ /* 0x040fe40000f84270 */
[C---:B------:R-:W-:Y:S02]  /*17e90*/  ISETP.GT.AND P2, PT, R187.reuse, 0x19, P1 ;  /* 0x00000019bb00780c */ /* 0x040fe40000f44270 */
[----:B------:R-:W-:Y:S02]  /*17ea0*/  ISETP.GT.AND P3, PT, R187, 0x20, P1 ;  /* 0x00000020bb00780c */ /* 0x000fe40000f64270 */
[C---:B------:R-:W-:Y:S02]  /*17eb0*/  ISETP.LT.OR P4, PT, R186.reuse, 0x19, P4 ;  /* 0x00000019ba00780c */ /* 0x040fe40002781670 */
[----:B------:R-:W-:-:S02]  /*17ec0*/  ISETP.LT.OR P2, PT, R186, 0x1a, P2 ;  /* 0x0000001aba00780c */ /* 0x000fc40001741670 */
[----:B------:R-:W-:Y:S02]  /*17ed0*/  ISETP.LT.OR P3, PT, R186, 0x21, P3 ;  /* 0x00000021ba00780c */ /* 0x000fe40001f61670 */
[----:B------:R-:W-:Y:S02]  /*17ee0*/  LOP3.LUT R16, R16, 0xfffffff7, RZ, 0xc0, !PT ;  /* 0xfffffff710107812 */ /* 0x000fe400078ec0ff */
[----:B------:R-:W-:Y:S02]  /*17ef0*/  FSEL R166, R166, -INF , !P4 ;  /* 0xff800000a6a67808 */ /* 0x000fe40006000000 */
[----:B------:R-:W-:Y:S02]  /*17f00*/  FSEL R167, R167, -INF , !P2 ;  /* 0xff800000a7a77808 */ /* 0x000fe40005000000 */
[----:B------:R-:W-:Y:S02]  /*17f10*/  FSEL R170, R170, -INF , !P3 ;  /* 0xff800000aaaa7808 */ /* 0x000fe40005800000 */
[----:B------:R-:W-:-:S02]  /*17f20*/  ISETP.GT.AND P2, PT, R187, 0x28, P1 ;  /* 0x00000028bb00780c */ /* 0x000fc40000f44270 */
[C---:B------:R-:W-:Y:S02]  /*17f30*/  ISETP.GT.AND P3, PT, R187.reuse, 0x29, P1 ;  /* 0x00000029bb00780c */ /* 0x040fe40000f64270 */
[C---:B------:R-:W-:Y:S02]  /*17f40*/  ISETP.GT.AND P4, PT, R187.reuse, 0x30, P1 ;  /* 0x00000030bb00780c */ /* 0x040fe40000f84270 */
[C---:B------:R-:W-:Y:S02]  /*17f50*/  ISETP.GT.AND P5, PT, R187.reuse, 0x31, P1 ;  /* 0x00000031bb00780c */ /* 0x040fe40000fa4270 */
[C---:B------:R-:W-:Y:S02]  /*17f60*/  ISETP.GT.AND P6, PT, R187.reuse, 0x38, P1 ;  /* 0x00000038bb00780c */ /* 0x040fe40000fc4270 */
[----:B------:R-:W-:Y:S02]  /*17f70*/  ISETP.GT.AND P1, PT, R187, 0x39, P1 ;  /* 0x00000039bb00780c */ /* 0x000fe40000f24270 */
[----:B------:R-:W-:-:S02]  /*17f80*/  @P0 LOP3.LUT R16, R16, 0x8, RZ, 0xfc, !PT ;  /* 0x0000000810100812 */ /* 0x000fc400078efcff */
[----:B0-----:R-:W-:Y:S01]  /*17f90*/  FMNMX.FTZ R3, R2, R3, !PT ;  /* 0x0000000302037209 */ /* 0x001fe20007810000 */
[----:B------:R-:W-:Y:S01]  /*17fa0*/  IMAD.U32 R2, RZ, RZ, UR4 ;  /* 0x00000004ff027e24 */ /* 0x000fe2000f8e00ff */
[C---:B------:R-:W-:Y:S02]  /*17fb0*/  LOP3.LUT P0, RZ, R16.reuse, 0x8000, RZ, 0xc0, !PT ;  /* 0x0000800010ff7812 */ /* 0x040fe4000780c0ff */
[----:B------:R-:W-:Y:S01]  /*17fc0*/  LOP3.LUT R16, R16, 0xfffffffd, RZ, 0xc0, !PT ;  /* 0xfffffffd10107812 */ /* 0x000fe200078ec0ff */
[----:B------:R-:W0:Y:S01]  /*17fd0*/  SHFL.BFLY PT, R155, R3, 0x1, 0x1f ;  /* 0x0c201f00039b7f89 */ /* 0x000e2200000e0000 */
[C---:B------:R-:W-:Y:S02]  /*17fe0*/  ISETP.LT.OR P0, PT, R186.reuse, 0x22, P0 ;  /* 0x00000022ba00780c */ /* 0x040fe40000701670 */
[----:B------:R-:W-:Y:S02]  /*17ff0*/  ISETP.LT.OR P4, PT, R186, 0x31, P4 ;  /* 0x00000031ba00780c */ /* 0x000fe40002781670 */
[----:B------:R-:W-:-:S02]  /*18000*/  @P1 LOP3.LUT R16, R16, 0x2, RZ, 0xfc, !PT ;  /* 0x0000000210101812 */ /* 0x000fc400078efcff */
[----:B------:R-:W-:Y:S02]  /*18010*/  ISETP.LT.OR P5, PT, R186, 0x32, P5 ;  /* 0x00000032ba00780c */ /* 0x000fe40002fa1670 */
[C---:B------:R-:W-:Y:S02]  /*18020*/  LOP3.LUT P1, RZ, R16.reuse, 0x8, RZ, 0xc0, !PT ;  /* 0x0000000810ff7812 */ /* 0x040fe4000782c0ff */
[----:B------:R-:W-:Y:S02]  /*18030*/  LOP3.LUT R16, R16, 0xffffffef, RZ, 0xc0, !PT ;  /* 0xffffffef10107812 */ /* 0x000fe400078ec0ff */
[----:B------:R-:W-:Y:S02]  /*18040*/  ISETP.LT.OR P1, PT, R186, 0x1, P1 ;  /* 0x00000001ba00780c */ /* 0x000fe40000f21670 */
[----:B------:R-:W-:Y:S02]  /*18050*/  @P0 LOP3.LUT R16, R16, 0x10, RZ, 0xfc, !PT ;  /* 0x0000001010100812 */ /* 0x000fe400078efcff */
[----:B------:R-:W-:-:S02]  /*18060*/  ISETP.LT.OR P0, PT, R186, 0x29, P2 ;  /* 0x00000029ba00780c */ /* 0x000fc40001701670 */
[C---:B------:R-:W-:Y:S02]  /*18070*/  LOP3.LUT P2, RZ, R16.reuse, 0x2, RZ, 0xc0, !PT ;  /* 0x0000000210ff7812 */ /* 0x040fe4000784c0ff */
[----:B------:R-:W-:Y:S02]  /*18080*/  LOP3.LUT R16, R16, 0xfffffffb, RZ, 0xc0, !PT ;  /* 0xfffffffb10107812 */ /* 0x000fe400078ec0ff */
[----:B------:R-:W-:Y:S02]  /*18090*/  FSEL R154, R154, -INF , !P1 ;  /* 0xff8000009a9a7808 */ /* 0x000fe40004800000 */
[----:B0-----:R-:W-:Y:S02]  /*180a0*/  FMNMX.FTZ R155, R3, R155, !PT ;  /* 0x0000009b039b7209 */ /* 0x001fe40007810000 */
[----:B------:R-:W-:Y:S02]  /*180b0*/  FSEL R178, R178, -INF , !P4 ;  /* 0xff800000b2b27808 */ /* 0x000fe40006000000 */
[----:B------:R-:W-:-:S02]  /*180c0*/  ISETP.LT.OR P6, PT, R186, 0x39, P6 ;  /* 0x00000039ba00780c */ /* 0x000fc400037c1670 */
[----:B------:R-:W-:Y:S02]  /*180d0*/  @P0 LOP3.LUT R16, R16, 0x4, RZ, 0xfc, !PT ;  /* 0x0000000410100812 */ /* 0x000fe400078efcff */
[----:B------:R-:W-:Y:S02]  /*180e0*/  ISETP.LT.OR P0, PT, R186, 0x2a, P3 ;  /* 0x0000002aba00780c */ /* 0x000fe40001f01670 */
[C---:B------:R-:W-:Y:S02]  /*180f0*/  FSETP.NEU.FTZ.AND P3, PT, R155.reuse, -INF , PT ;  /* 0xff8000009b00780b */ /* 0x040fe40003f7d000 */
[----:B------:R-:W-:Y:S02]  /*18100*/  LOP3.LUT R16, R16, 0xffffbfff, RZ, 0xc0, !PT ;  /* 0xffffbfff10107812 */ /* 0x000fe400078ec0ff */
[----:B------:R-:W-:Y:S02]  /*18110*/  FSEL R3, R155, RZ, P3 ;  /* 0x000000ff9b037208 */ /* 0x000fe40001800000 */
[----:B------:R-:W-:-:S02]  /*18120*/  FSEL R179, R179, -INF , !P5 ;  /* 0xff800000b3b37808 */ /* 0x000fc40006800000 */
[----:B------:R-:W-:Y:S01]  /*18130*/  ISETP.LT.OR P2, PT, R186, 0x3a, P2 ;  /* 0x0000003aba00780c */ /* 0x000fe20001741670 */
[----:B------:R-:W-:Y:S01]  /*18140*/  FADD.FTZ R3, -R3, R5 ;  /* 0x0000000503037221 */ /* 0x000fe20000010100 */
[-C--:B------:R-:W-:Y:S01]  /*18150*/  FMUL.FTZ R5, R155, R2.reuse ;  /* 0x000000029b057220 */ /* 0x080fe20000410000 */
[----:B------:R-:W-:Y:S02]  /*18160*/  @P0 LOP3.LUT R16, R16, 0x4000, RZ, 0xfc, !PT ;  /* 0x0000400010100812 */ /* 0x000fe400078efcff */
[----:B------:R-:W-:Y:S01]  /*18170*/  FSEL R182, R182, -INF , !P6 ;  /* 0xff800000b6b67808 */ /* 0x000fe20007000000 */
[-C--:B------:R-:W-:Y:S01]  /*18180*/  FMUL.FTZ R3, R3, R2.reuse ;  /* 0x0000000203037220 */ /* 0x080fe20000410000 */
[----:B------:R-:W-:Y:S02]  /*18190*/  FSEL R5, R5, RZ, P3 ;  /* 0x000000ff05057208 */ /* 0x000fe40001800000 */
[C---:B------:R-:W-:Y:S02]  /*181a0*/  LOP3.LUT P0, RZ, R16.reuse, 0x10, RZ, 0xc0, !PT ;  /* 0x0000001010ff7812 */ /* 0x040fe4000780c0ff */
[----:B------:R-:W-:Y:S01]  /*181b0*/  LOP3.LUT P3, RZ, R16, 0x4, RZ, 0xc0, !PT ;  /* 0x0000000410ff7812 */ /* 0x000fe2000786c0ff */
[-CC-:B------:R-:W-:Y:S01]  /*181c0*/  FFMA.FTZ R152, R152, R2.reuse, -R5.reuse ;  /* 0x0000000298987223 */ /* 0x180fe20000010805 */
        /* <DEDUP_REMOVED lines=14> */
[----:B------:R-:W-:Y:S01]  /*182b0*/  FFMA.FTZ R5, R181, R2, -R5 ;  /* 0x00000002b5057223 */ /* 0x000fe20000010805 */
[----:B------:R-:W-:Y:S01]  /*182c0*/  FMNMX.FTZ R181, R154, R4, !PT ;  /* 0x000000049ab57209 */ /* 0x000fe20007810000 */
[----:B------:R-:W-:Y:S01]  /*182d0*/  MUFU.EX2 R196, R152 ;  /* 0x0000009800c47308 */ /* 0x000fe20000000800 */
[----:B------:R-:W-:-:S02]  /*182e0*/  FSEL R171, R171, -INF , !P0 ;  /* 0xff800000abab7808 */ /* 0x000fc40004000000 */
[----:B------:R-:W-:Y:S02]  /*182f0*/  FMNMX.FTZ R181, R0, R181, !PT ;  /* 0x000000b500b57209 */ /* 0x000fe40007810000 */
[----:B------:R-:W-:Y:S02]  /*18300*/  LOP3.LUT P0, RZ, R16, 0x4000, RZ, 0xc0, !PT ;  /* 0x0000400010ff7812 */ /* 0x000fe4000780c0ff */
[----:B------:R-:W-:Y:S01]  /*18310*/  FMNMX.FTZ R181, R158, R181, !PT ;  /* 0x000000b59eb57209 */ /* 0x000fe20007810000 */
[----:B------:R-:W0:Y:S01]  /*18320*/  MUFU.EX2 R3, R3 ;  /* 0x0000000300037308 */ /* 0x000e220000000800 */
[----:B------:R-:W-:Y:S02]  /*18330*/  FSEL R174, R174, -INF , !P3 ;  /* 0xff800000aeae7808 */ /* 0x000fe40005800000 */
[----:B------:R-:W-:Y:S02]  /*18340*/  FMNMX.FTZ R181, R159, R181, !PT ;  /* 0x000000b59fb57209 */ /* 0x000fe40007810000 */
[----:B------:R-:W-:-:S02]  /*18350*/  FSEL R175, R175, -INF , !P0 ;  /* 0xff800000afaf7808 */ /* 0x000fc40004000000 */
[----:B------:R-:W-:Y:S01]  /*18360*/  FMNMX.FTZ R181, R162, R181, !PT ;  /* 0x000000b5a2b57209 */ /* 0x000fe20007810000 */
[----:B------:R-:W1:Y:S01]  /*18370*/  MUFU.EX2 R153, R153 ;  /* 0x0000009900997308 */ /* 0x000e620000000800 */
[----:B------:R-:W-:Y:S02]  /*18380*/  FSEL R183, R183, -INF , !P2 ;  /* 0xff800000b7b77808 */ /* 0x000fe40005000000 */
[----:B------:R-:W-:Y:S02]  /*18390*/  FMNMX.FTZ R181, R163, R181, !PT ;  /* 0x000000b5a3b57209 */ /* 0x000fe40007810000 */
[----:B------:R-:W-:Y:S02]  /*183a0*/  LOP3.LUT P0, RZ, R16, 0x2000, RZ, 0xc0, !PT ;  /* 0x0000200010ff7812 */ /* 0x000fe4000780c0ff */
[----:B------:R-:W-:Y:S01]  /*183b0*/  FMNMX.FTZ R181, R166, R181, !PT ;  /* 0x000000b5a6b57209 */ /* 0x000fe20007810000 */
[----:B------:R-:W2:Y:S01]  /*183c0*/  MUFU.EX2 R156, R156 ;  /* 0x0000009c009c7308 */ /* 0x000ea20000000800 */
[----:B0-----:R-:W-:-:S02]  /*183d0*/  FFMA.FTZ R221, R3, R221, R196 ;  /* 0x000000dd03dd7223 */ /* 0x001fc400000100c4 */
[----:B------:R-:W-:-:S04]  /*183e0*/  FMNMX.FTZ R181, R167, R181, !PT ;  /* 0x000000b5a7b57209 */ /* 0x000fc80007810000 */
[----:B------:R-:W-:Y:S01]  /*183f0*/  FMNMX.FTZ R181, R170, R181, !PT ;  /* 0x000000b5aab57209 */ /* 0x000fe20007810000 */
[----:B------:R-:W-:Y:S03]  /*18400*/  MUFU.EX2 R157, R157 ;  /* 0x0000009d009d7308 */ /* 0x000fe60000000800 */
        /* <DEDUP_REMOVED lines=20> */
[----:B0-----:R-:W-:-:S04]  /*18550*/  FMNMX.FTZ R152, R181, R184, !PT ;  /* 0x000000b8b5987209 */ /* 0x001fc80007810000 */
[----:B------:R-:W-:-:S03]  /*18560*/  FSETP.NEU.FTZ.AND P1, PT, R152, -INF , PT ;  /* 0xff8000009800780b */ /* 0x000fc60003f3d000 */
[----:B------:R-:W-:Y:S01]  /*18570*/  MUFU.EX2 R180, R180 ;  /* 0x000000b400b47308 */ /* 0x000fe20000000800 */
[----:B------:R-:W-:-:S05]  /*18580*/  FSEL R181, R152, RZ, P1 ;  /* 0x000000ff98b57208 */ /* 0x000fca0000800000 */
[----:B------:R-:W-:Y:S01]  /*18590*/  FADD.FTZ R4, -R181, R4 ;  /* 0x00000004b5047221 */ /* 0x000fe20000010100 */
[-C--:B------:R-:W-:Y:S01]  /*185a0*/  FMUL.FTZ R181, R152, R2.reuse ;  /* 0x0000000298b57220 */ /* 0x080fe20000410000 */
[----:B------:R-:W-:Y:S02]  /*185b0*/  MUFU.EX2 R5, R5 ;  /* 0x0000000500057308 */ /* 0x000fe40000000800 */
[----:B------:R-:W-:Y:S02]  /*185c0*/  FMUL.FTZ R4, R4, R2 ;  /* 0x0000000204047220 */ /* 0x000fe40000410000 */
[----:B------:R-:W-:-:S05]  /*185d0*/  FSEL R181, R181, RZ, P1 ;  /* 0x000000ffb5b57208 */ /* 0x000fca0000800000 */
        /* <DEDUP_REMOVED lines=17> */
[----:B------:R-:W-:-:S04]  /*186f0*/  FFMA.FTZ R181, R183, R2, -R181 ;  /* 0x00000002b7b57223 */ /* 0x000fc800000108b5 */
[----:B------:R1:W0:Y:S08]  /*18700*/  MUFU.EX2 R0, R4 ;  /* 0x0000000400007308 */ /* 0x0002300000000800 */
[----:B------:R-:W3:Y:S01]  /*18710*/  MUFU.EX2 R158, R158 ;  /* 0x0000009e009e7308 */ /* 0x000ee20000000800 */
[----:B-1----:R-:W-:-:S04]  /*18720*/  FADD.FTZ R4, R153, R221 ;  /* 0x000000dd99047221 */ /* 0x002fc80000010000 */
[----:B--2---:R-:W-:-:S03]  /*18730*/  FADD.FTZ R4, R156, R4 ;  /* 0x000000049c047221 */ /* 0x004fc60000010000 */
[----:B------:R-:W1:Y:S01]  /*18740*/  MUFU.EX2 R159, R159 ;  /* 0x0000009f009f7308 */ /* 0x000e620000000800 */
[----:B0-----:R-:W-:Y:S01]  /*18750*/  FFMA.FTZ R9, R0, R9, R154 ;  /* 0x0000000900097223 */ /* 0x001fe2000001009a */
[----:B------:R-:W-:-:S03]  /*18760*/  FADD.FTZ R4, R157, R4 ;  /* 0x000000049d047221 */ /* 0x000fc60000010000 */
[----:B------:R-:W-:Y:S01]  /*18770*/  FADD.FTZ R9, R197, R9 ;  /* 0x00000009c5097221 */ /* 0x000fe20000010000 */
[----:B------:R-:W-:Y:S02]  /*18780*/  FADD.FTZ R4, R160, R4 ;  /* 0x00000004a0047221 */ /* 0x000fe40000010000 */
[----:B------:R-:W0:Y:S01]  /*18790*/  MUFU.EX2 R162, R162 ;  /* 0x000000a200a27308 */ /* 0x000e220000000800 */
[----:B---3--:R-:W-:Y:S01]  /*187a0*/  FADD.FTZ R9, R158, R9 ;  /* 0x000000099e097221 */ /* 0x008fe20000010000 */
[----:B------:R-:W-:-:S04]  /*187b0*/  FADD.FTZ R4, R161, R4 ;  /* 0x00000004a1047221 */ /* 0x000fc80000010000 */
[----:B------:R-:W-:Y:S02]  /*187c0*/  FADD.FTZ R4, R164, R4 ;  /* 0x00000004a4047221 */ /* 0x000fe40000010000 */
[----:B------:R-:W2:Y:S01]  /*187d0*/  MUFU.EX2 R163, R163 ;  /* 0x000000a300a37308 */ /* 0x000ea20000000800 */
[----:B-1----:R-:W-:Y:S01]  /*187e0*/  FADD.FTZ R9, R159, R9 ;  /* 0x000000099f097221 */ /* 0x002fe20000010000 */
[----:B------:R-:W-:-:S04]  /*187f0*/  FADD.FTZ R4, R165, R4 ;  /* 0x00000004a5047221 */ /* 0x000fc80000010000 */
[----:B------:R-:W-:Y:S02]  /*18800*/  FADD.FTZ R4, R168, R4 ;  /* 0x00000004a8047221 */ /* 0x000fe40000010000 */
[----:B------:R-:W1:Y:S01]  /*18810*/  MUFU.EX2 R166, R166 ;  /* 0x000000a600a67308 */ /* 0x000e620000000800 */
[----:B0-----:R-:W-:Y:S01]  /*18820*/  FADD.FTZ R9, R162, R9 ;  /* 0x00000009a2097221 */ /* 0x001fe20000010000 */
[----:B------:R-:W-:-:S04]  /*18830*/  FADD.FTZ R4, R169, R4 ;  /* 0x00000004a9047221 */ /* 0x000fc80000010000 */
[----:B------:R-:W-:Y:S02]  /*18840*/  FADD.FTZ R4, R172, R4 ;  /* 0x00000004ac047221 */ /* 0x000fe40000010000 */
[----:B------:R-:W0:Y:S01]  /*18850*/  MUFU.EX2 R167, R167 ;  /* 0x000000a700a77308 */ /* 0x000e220000000800 */
[----:B--2---:R-:W-:Y:S01]  /*18860*/  FADD.FTZ R9, R163, R9 ;  /* 0x00000009a3097221 */ /* 0x004fe20000010000 */
        /* <DEDUP_REMOVED lines=8> */
[----:B------:R-:W-:-:S06]  /*188f0*/  FADD.FTZ R221, R5, R4 ;  /* 0x0000000405dd7221 */ /* 0x000fcc0000010000 */
        /* <DEDUP_REMOVED lines=11> */
[----:B0-----:R-:W-:-:S04]  /*189b0*/  FADD.FTZ R9, R179, R9 ;  /* 0x00000009b3097221 */ /* 0x001fc80000010000 */
[----:B--2---:R-:W-:-:S04]  /*189c0*/  FADD.FTZ R9, R182, R9 ;  /* 0x00000009b6097221 */ /* 0x004fc80000010000 */
[----:B-1----:R-:W-:Y:S01]  /*189d0*/  FADD.FTZ R9, R181, R9 ;  /* 0x00000009b5097221 */ /* 0x002fe20000010000 */
[----:B------:R-:W-:Y:S06]  /*189e0*/  @!P0 BRA `(.L_x_1774) ;  /* 0x0000000000048947 */ /* 0x000fec0003800000 */
[----:B------:R-:W-:Y:S01]  /*189f0*/  BPT.TRAP 0x1 ;  /* 0x000000040000795c */ /* 0x000fe20000300000 */
.L_x_1774:
        /* <DEDUP_REMOVED lines=12> */
[----:B------:R-:W-:Y:S01]  /*18ac0*/  F2FP.F16.F32.PACK_AB R193, R163, R162 ;  /* 0x000000a2a3c1723e */ /* 0x000fe200000000ff */
[----:B0-----:R-:W-:Y:S01]  /*18ad0*/  IMAD.MOV.U32 R218, RZ, RZ, R227 ;  /* 0x000000ffffda7224 */ /* 0x001fe200078e00e3 */
        /* <DEDUP_REMOVED lines=9> */
[C---:B--2---:R-:W-:Y:S01]  /*18b70*/  ISETP.GT.AND P1, PT, R8.reuse, R4, PT ;  /* 0x000000040800720c */ /* 0x044fe20003f24270 */
[----:B------:R-:W-:Y:S01]  /*18b80*/  IMAD.MOV.U32 R4, RZ, RZ, R152 ;  /* 0x000000ffff047224 */ /* 0x000fe200078e0098 */
[----:B------:R-:W-:-:S11]  /*18b90*/  IADD3 R8, R8, -0x1, RZ ;  /* 0xffffffff08087810 */ /* 0x000fd60007ffe0ff */
[----:B------:R-:W-:Y:S05]  /*18ba0*/  @P1 BRA `(.L_x_1775) ;  /* 0xffffffd000a01947 */ /* 0x000fea000383ffff */
[----:B------:R-:W-:Y:S05]  /*18bb0*/  BSYNC B0 ;  /* 0x0000000000007941 */ /* 0x000fea0003800000 */
.L_x_1754:
[----:B------:R-:W-:Y:S01]  /*18bc0*/  IMAD.MOV.U32 R4, RZ, RZ, R152 ;  /* 0x000000ffff047224 */ /* 0x000fe200078e0098 */
[----:B------:R-:W-:Y:S01]  /*18bd0*/  MOV R5, R155 ;  /* 0x0000009b00057202 */ /* 0x000fe20000000f00 */
[----:B------:R-:W-:Y:S02]  /*18be0*/  IMAD.MOV.U32 R202, RZ, RZ, R222 ;  /* 0x000000ffffca7224 */ /* 0x000fe400078e00de */
[----:B------:R-:W-:-:S07]  /*18bf0*/  IMAD.MOV.U32 R218, RZ, RZ, R227 ;  /* 0x000000ffffda7224 */ /* 0x000fce00078e00e3 */
.L_x_1753:
[----:B------:R-:W-:Y:S05]  /*18c00*/  BSYNC B1 ;  /* 0x0000000000017941 */ /* 0x000fea0003800000 */
.L_x_1752:
[----:B------:R-:W2:Y:S01]  /*18c10*/  LDL R153, [R1+0x58] ;  /* 0x0000580001997983 */ /* 0x000ea20000100800 */
[----:B------:R-:W0:Y:S01]  /*18c20*/  LDC R152, c[0x0][0x448] ;  /* 0x00011200ff987b82 */ /* 0x000e220000000800 */
[----:B------:R-:W-:-:S07]  /*18c30*/  LOP3.LUT R16, R16, 0xffffffdf, RZ, 0xc0, !PT ;  /* 0xffffffdf10107812 */ /* 0x000fce00078ec0ff */
[----:B------:R-:W1:Y:S01]  /*18c40*/  LDC R155, c[0x0][0x9e4] ;  /* 0x00027900ff9b7b82 */ /* 0x000e620000000800 */
[----:B0-----:R-:W-:-:S13]  /*18c50*/  ISETP.NE.AND P1, PT, R152, 0x1, PT ;  /* 0x000000019800780c */ /* 0x001fda0003f25270 */
[----:B------:R-:W0:Y:S01]  /*18c60*/  @P1 LDC R154, c[0x0][0x44c] ;  /* 0x00011300ff9a1b82 */ /* 0x000e220000000800 */
[----:B------:R-:W-:-:S04]  /*18c70*/  @P1 LOP3.LUT R16, R16, 0x20, RZ, 0xfc, !PT ;  /* 0x0000002010101812 */ /* 0x000fc800078efcff */
[----:B------:R-:W-:-:S03]  /*18c80*/  LOP3.LUT R16, R16, 0xffffffbf, RZ, 0xc0, !PT ;  /* 0xffffffbf10107812 */ /* 0x000fc600078ec0ff */
[----:B------:R-:W3:Y:S01]  /*18c90*/  @P1 LDC R152, c[0x0][0x450] ;  /* 0x00011400ff981b82 */ /* 0x000ee20000000800 */
[----:B--2---:R-:W-:-:S04]  /*18ca0*/  VIADD R153, R153, 0x7f ;  /* 0x0000007f99997836 */ /* 0x004fc80000000000 */
[----:B0-----:R-:W-:-:S05]  /*18cb0*/  @P1 IMAD.HI.U32 R154, R153, R154, RZ ;  /* 0x0000009a999a1227 */ /* 0x001fca00078e00ff */
[----:B---3--:R-:W-:Y:S02]  /*18cc0*/  @P1 SHF.R.U32.HI R153, RZ, R152, R154 ;  /* 0x00000098ff991219 */ /* 0x008fe4000001169a */
[----:B-1----:R-:W-:Y:S02]  /*18cd0*/  ISETP.GE.AND P1, PT, R155, 0x1, PT ;  /* 0x000000019b00780c */ /* 0x002fe40003f26270 */
[----:B------:R-:W-:-:S05]  /*18ce0*/  IADD3 R152, R220, 0x1, -R219 ;  /* 0x00000001dc987810 */ /* 0x000fca0007ffe8db */
[----:B------:R-:W-:-:S04]  /*18cf0*/  IMAD.IADD R153, R152, 0x1, R153 ;  /* 0x0000000198997824 */ /* 0x000fc800078e0299 */
[----:B------:R-:W-:Y:S02]  /*18d00*/  IMAD.IADD R223, R153, 0x1, -R223 ;  /* 0x0000000199df7824 */ /* 0x000fe400078e0adf */
[----:B------:R-:W-:Y:S01]  /*18d10*/  @P1 LOP3.LUT R16, R16, 0x40, RZ, 0xfc, !PT ;  /* 0x0000004010101812 */ /* 0x000fe200078efcff */
[----:B------:R-:W-:Y:S06]  /*18d20*/  @!P1 BRA `(.L_x_1776) ;  /* 0x0000000000489947 */ /* 0x000fec0003800000 */
[----:B------:R-:W-:Y:S01]  /*18d30*/  MOV R154, R153 ;  /* 0x00000099009a7202 */ /* 0x000fe20000000f00 */
        /* <DEDUP_REMOVED lines=10> */
.L_x_1778:
[----:B------:R-:W-:-:S13]  /*18de0*/  ISETP.NE.AND P1, PT, R155, 0x1, PT ;  /* 0x000000019b00780c */ /* 0x000fda0003f25270 */
[----:B------:R-:W0:Y:S02]  /*18df0*/  @P1 LDC.64 R152, c[0x0][0x9e8] ;  /* 0x00027a00ff981b82 */ /* 0x000e240000000a00 */
[----:B0-----:R-:W-:-:S05]  /*18e00*/  @P1 IMAD.HI.U32 R152, R154, R152, RZ ;  /* 0x000000989a981227 */ /* 0x001fca00078e00ff */
[----:B------:R-:W-:-:S07]  /*18e10*/  @P1 SHF.R.U32.HI R154, RZ, R153, R152 ;  /* 0x00000099ff9a1219 */ /* 0x000fce0000011698 */
.L_x_1779:
[----:B------:R-:W-:Y:S05]  /*18e20*/  BSYNC B0 ;  /* 0x0000000000007941 */ /* 0x000fea0003800000 */
.L_x_1777:
[----:B------:R-:W-:-:S05]  /*18e30*/  IMAD R154, R154, R155, RZ ;  /* 0x0000009b9a9a7224 */ /* 0x000fca00078e02ff */
[----:B------:R-:W-:-:S07]  /*18e40*/  VIMNMX R223, R223, R154, !PT ;  /* 0x0000009adfdf7248 */ /* 0x000fce0007fe0100 */
.L_x_1776:
[----:B------:R-:W2:Y:S01]  /*18e50*/  LDL R153, [R1+0x78] ;  /* 0x0000780001997983 */ /* 0x000ea20000100800 */
[----:B------:R-:W-:Y:S01]  /*18e60*/  VIADD R223, R223, 0x3f ;  /* 0x0000003fdfdf7836 */ /* 0x000fe20000000000 */
[----:B------:R-:W-:Y:S04]  /*18e70*/  BSSY B0, `(.L_x_1780) ;  /* 0x0000224000007945 */ /* 0x000fe80003800000 */
[----:B------:R-:W-:-:S04]  /*18e80*/  SHF.R.S32.HI R152, RZ, 0x1f, R223 ;  /* 0x0000001fff987819 */ /* 0x000fc800000114df */
[----:B------:R-:W-:-:S04]  /*18e90*/  LEA.HI R152, R152, R223, RZ, 0x6 ;  /* 0x000000df98987211 */ /* 0x000fc800078f30ff */
[----:B------:R-:W-:-:S04]  /*18ea0*/  SHF.R.S32.HI R152, RZ, 0x6, R152 ;  /* 0x00000006ff987819 */ /* 0x000fc80000011498 */
[----:B--2---:R-:W-:-:S04]  /*18eb0*/  VIMNMX R153, R153, R152, !PT ;  /* 0x0000009899997248 */ /* 0x004fc80007fe0100 */
[----:B------:R-:W-:Y:S01]  /*18ec0*/  ISETP.GE.AND P1, PT, R8, R153, PT ;  /* 0x000000990800720c */ /* 0x000fe20003f26270 */
[----:B------:R0:W-:-:S12]  /*18ed0*/  STL [R1+0x54], R153 ;  /* 0x0000549901007387 */ /* 0x0001d80000100800 */
[----:B0-----:R-:W-:Y:S05]  /*18ee0*/  @!P1 BRA `(.L_x_1781) ;  /* 0x0000002000709947 */ /* 0x001fea0003800000 */
[----:B------:R-:W-:Y:S01]  /*18ef0*/  BSSY B1, `(.L_x_1782) ;  /* 0x000021a000017945 */ /* 0x000fe20003800000 */
[----:B------:R-:W-:Y:S01]  /*18f00*/  IMAD.MOV.U32 R228, RZ, RZ, R8 ;  /* 0x000000ffffe47224 */ /* 0x000fe200078e0008 */
[----:B------:R-:W-:Y:S01]  /*18f10*/  MOV R229, R202 ;  /* 0x000000ca00e57202 */ /* 0x000fe20000000f00 */
[----:B------:R-:W-:Y:S02]  /*18f20*/  IMAD.MOV.U32 R227, RZ, RZ, R4 ;  /* 0x000000ffffe37224 */ /* 0x000fe400078e0004 */
[----:B------:R-:W-:Y:S02]  /*18f30*/  IMAD.MOV.U32 R223, RZ, RZ, R5 ;  /* 0x000000ffffdf7224 */ /* 0x000fe400078e0005 */
[----:B------:R-:W-:-:S07]  /*18f40*/  IMAD.MOV.U32 R8, RZ, RZ, R218 ;  /* 0x000000ffff087224 */ /* 0x000fce00078e00da */
.L_x_1795:
[----:B------:R-:W-:-:S04]  /*18f50*/  ISETP.NE.AND P1, PT, R229, 0x1, PT ;  /* 0x00000001e500780c */ /* 0x000fc80003f25270 */
[----:B------:R-:W-:-:S04]  /*18f60*/  SEL R218, RZ, 0x1, P1 ;  /* 0x00000001ffda7807 */ /* 0x000fc80000800000 */
[----:B------:R-:W-:Y:S01]  /*18f70*/  LOP3.LUT R218, R8, R218, RZ, 0x3c, !PT ;  /* 0x000000da08da7212 */ /* 0x000fe200078e3cff */
[----:B------:R-:W-:Y:S06]  /*18f80*/  @!P0 BRA `(.L_x_1783) ;  /* 0x0000000000048947 */ /* 0x000fec0003800000 */
[----:B------:R-:W-:Y:S01]  /*18f90*/  BPT.TRAP 0x1 ;  /* 0x000000040000795c */ /* 0x000fe20000300000 */
.L_x_1783:
[----:B------:R-:W-:Y:S01]  /*18fa0*/  VIADD R202, R229, 0x1 ;  /* 0x00000001e5ca7836 */ /* 0x000fe20000000000 */
[----:B------:R-:W-:-:S04]  /*18fb0*/  SHF.L.U32 R4, R218, 0x1f, RZ ;  /* 0x0000001fda047819 */ /* 0x000fc800000006ff */
[----:B------:R-:W-:-:S04]  /*18fc0*/  ISETP.NE.AND P1, PT, R202, 0x2, PT ;  /* 0x00000002ca00780c */ /* 0x000fc80003f25270 */
[----:B------:R-:W-:-:S05]  /*18fd0*/  SEL R202, R202, RZ, P1 ;  /* 0x000000ffcaca7207 */ /* 0x000fca0000800000 */
[----:B------:R-:W-:-:S04]  /*18fe0*/  IMAD R222, R202, 0x8, R17 ;  /* 0x00000008cade7824 */ /* 0x000fc800078e0211 */
[----:B------:R0:W1:Y:S01]  /*18ff0*/  SYNCS.PHASECHK.TRANS64.TRYWAIT P1, [R222+URZ+0x30830], R4 ;  /* 0x03083004de0075a7 */ /* 0x000062000802017f */
[----:B------:R-:W-:Y:S05]  /*19000*/  @!P0 BRA `(.L_x_1784) ;  /* 0x0000000000048947 */ /* 0x000fea0003800000 */
[----:B------:R-:W-:Y:S01]  /*19010*/  BPT.TRAP 0x1 ;  /* 0x000000040000795c */ /* 0x000fe20000300000 */
.L_x_1784:
[----:B------:R-:W2:Y:S01]  /*19020*/  LDL R2, [R1+0x50] ;  /* 0x0000500001027983 */ /* 0x000ea20000100800 */
[----:B------:R-:W-:Y:S01]  /*19030*/  BSSY B2, `(.L_x_1785) ;  /* 0x0000007000027945 */ /* 0x000fe20003800000 */
[----:B--2---:R-:W-:-:S04]  /*19040*/  IMAD R2, R202, 0x800, R2 ;  /* 0x00000800ca027824 */ /* 0x004fc800078e0202 */
[C---:B------:R-:W-:Y:S02]  /*19050*/  VIADD R154, R2.reuse, 0x2 ;  /* 0x00000002029a7836 */ /* 0x040fe40000000000 */
[----:B------:R-:W-:Y:S01]  /*19060*/  VIADD R153, R2, 0x4 ;  /* 0x0000000402997836 */ /* 0x000fe20000000000 */
[----:B-1----:R-:W-:Y:S06]  /*19070*/  @P1 BRA `(.L_x_1786) ;  /* 0x0000000000081947 */ /* 0x002fec0003800000 */
[----:B------:R-:W1:Y:S02]  /*19080*/  SYNCS.PHASECHK.TRANS64.TRYWAIT P1, [R222+URZ+0x30830], R4 ;  /* 0x03083004de0075a7 */ /* 0x000e64000802017f */
[----:B-1----:R-:W-:Y:S05]  /*19090*/  @!P1 BRA `(.L_x_1787) ;  /* 0x0000014800889947 */ /* 0x002fea0003800000 */
.L_x_1786:
[----:B------:R-:W-:Y:S05]  /*190a0*/  BSYNC B2 ;  /* 0x0000000000027941 */ /* 0x000fea0003800000 */
.L_x_1785:
[----:B------:R-:W-:Y:S04]  /*190b0*/  STL.64 [R1+0xf8], R22 ;  /* 0x0000f81601007387 */ /* 0x000fe80000100a00 */
[----:B------:R-:W-:Y:S04]  /*190c0*/  STL [R1+0xf0], R18 ;  /* 0x0000f01201007387 */ /* 0x000fe80000100800 */
[----:B------:R2:W-:Y:S04]  /*190d0*/  STL.64 [R1+0xe8], R16 ;  /* 0x0000e81001007387 */ /* 0x0005e80000100a00 */
[----:B--2---:R-:W2:Y:S04]  /*190e0*/  LDL.64 R16, [R1+0x38] ;  /* 0x0000380001107983 */ /* 0x004ea80000100a00 */
[----:B------:R3:W-:Y:S04]  /*190f0*/  STL.64 [R1+0xe0], R8 ;  /* 0x0000e00801007387 */ /* 0x0007e80000100a00 */
[----:B------:R-:W4:Y:S01]  /*19100*/  LDL.64 R22, [R1+0x40] ;  /* 0x0000400001167983 */ /* 0x000f220000100a00 */
[----:B01----:R-:W-:-:S04]  /*19110*/  MOV R4, R2 ;  /* 0x0000000200047202 */ /* 0x003fc80000000f00 */
[----:B------:R-:W-:Y:S01]  /*19120*/  R2UR UR6, R4 ;  /* 0x00000000040672ca */ /* 0x000fe200000e0000 */
[----:B------:R-:W-:Y:S02]  /*19130*/  IMAD.MOV.U32 R4, RZ, RZ, R154 ;  /* 0x000000ffff047224 */ /* 0x000fe400078e009a */
[----:B------:R-:W-:Y:S01]  /*19140*/  VIADD R152, R2, 0x6 ;  /* 0x0000000602987836 */ /* 0x000fe20000000000 */
[----:B---3--:R-:W3:Y:S01]  /*19150*/  LDL.64 R8, [R1+0x28] ;  /* 0x0000280001087983 */ /* 0x008ee20000100a00 */
[----:B------:R-:W-:Y:S01]  /*19160*/  IMAD.MOV.U32 R5, RZ, RZ, 0x40000040 ;  /* 0x40000040ff057424 */ /* 0x000fe200078e00ff */
[----:B------:R-:W-:Y:S01]  /*19170*/  R2UR UR4, R4 ;  /* 0x00000000040472ca */ /* 0x000fe200000e0000 */
[----:B------:R-:W-:Y:S01]  /*19180*/  IMAD.MOV.U32 R4, RZ, RZ, R153 ;  /* 0x000000ffff047224 */ /* 0x000fe200078e0099 */
[----:B------:R-:W-:Y:S01]  /*19190*/  MOV R153, 0x40000040 ;  /* 0x4000004000997802 */ /* 0x000fe20000000f00 */
[----:B------:R-:W-:Y:S01]  /*191a0*/  VIADD R154, R2, 0x204 ;  /* 0x00000204029a7836 */ /* 0x000fe20000000000 */
[----:B------:R-:W-:-:S02]  /*191b0*/  R2UR UR10, R152 ;  /* 0x00000000980a72ca */ /* 0x000fc400000e0000 */
[----:B------:R-:W-:Y:S01]  /*191c0*/  R2UR UR8, R4 ;  /* 0x00000000040872ca */ /* 0x000fe200000e0000 */
[----:B------:R-:W-:Y:S01]  /*191d0*/  VIADD R4, R2, 0x200 ;  /* 0x0000020002047836 */ /* 0x000fe20000000000 */
[----:B------:R-:W-:Y:S01]  /*191e0*/  R2UR UR11, R153 ;  /* 0x00000000990b72ca */ /* 0x000fe200000e0000 */
[-C--:B------:R-:W-:Y:S01]  /*191f0*/  FMUL.FTZ R24, R24, R3.reuse ;  /* 0x0000000318187220 */ /* 0x080fe20000410000 */
[C---:B------:R-:W-:Y:S02]  /*19200*/  R2UR UR7, R5.reuse ;  /* 0x00000000050772ca */ /* 0x040fe400000e0000 */
[----:B------:R-:W-:Y:S01]  /*19210*/  R2UR UR14, R4 ;  /* 0x00000000040e72ca */ /* 0x000fe200000e0000 */
[----:B------:R-:W-:Y:S01]  /*19220*/  VIADD R4, R2, 0x206 ;  /* 0x0000020602047836 */ /* 0x000fe20000000000 */
[----:B------:R-:W-:Y:S01]  /*19230*/  R2UR UR5, R5 ;  /* 0x00000000050572ca */ /* 0x000fe200000e0000 */
[----:B------:R-:W-:Y:S01]  /*19240*/  FMUL.FTZ R25, R25, R3 ;  /* 0x0000000319197220 */ /* 0x000fe20000410000 */
[----:B------:R-:W-:-:S02]  /*19250*/  R2UR UR9, R5 ;  /* 0x00000000050972ca */ /* 0x000fc400000e0000 */
[----:B------:R-:W-:Y:S01]  /*19260*/  R2UR UR26, R4 ;  /* 0x00000000041a72ca */ /* 0x000fe200000e0000 */
[----:B------:R-:W-:Y:S02]  /*19270*/  VIADD R4, R2, 0x404 ;  /* 0x0000040402047836 */ /* 0x000fe40000000000 */
[----:B------:R-:W-:Y:S02]  /*19280*/  MOV R152, UR11 ;  /* 0x0000000b00987c02 */ /* 0x000fe40008000f00 */
[----:B------:R-:W-:Y:S01]  /*19290*/  R2UR UR22, R154 ;  /* 0x000000009a1672ca */ /* 0x000fe200000e0000 */
[----:B------:R-:W-:Y:S01]  /*192a0*/  VIADD R154, R2, 0x400 ;  /* 0x00000400029a7836 */ /* 0x000fe20000000000 */
[----:B------:R-:W-:Y:S01]  /*192b0*/  R2UR UR38, R4 ;  /* 0x00000000042672ca */ /* 0x000fe200000e0000 */
[----:B------:R0:W-:Y:S01]  /*192c0*/  STL [R1+0x14], R152 ;  /* 0x0000149801007387 */ /* 0x0001e20000100800 */
[----:B------:R-:W-:Y:S02]  /*192d0*/  VIADD R4, R2, 0x600 ;  /* 0x0000060002047836 */ /* 0x000fe40000000000 */
[----:B------:R-:W-:Y:S01]  /*192e0*/  R2UR UR30, R154 ;  /* 0x000000009a1e72ca */ /* 0x000fe200000e0000 */
[----:B------:R-:W-:-:S02]  /*192f0*/  VIADD R154, R2, 0x406 ;  /* 0x00000406029a7836 */ /* 0x000fc40000000000 */
[----:B0-----:R-:W-:Y:S01]  /*19300*/  VIADD R152, R2, 0x202 ;  /* 0x0000020202987836 */ /* 0x001fe20000000000 */
[----:B------:R-:W-:Y:S02]  /*19310*/  R2UR UR46, R4 ;  /* 0x00000000042e72ca */ /* 0x000fe400000e0000 */
[----:B------:R-:W-:Y:S02]  /*19320*/  IADD3 R4, R2, 0x606, RZ ;  /* 0x0000060602047810 */ /* 0x000fe40007ffe0ff */
[----:B------:R-:W-:Y:S02]  /*19330*/  R2UR UR18, R152 ;  /* 0x00000000981272ca */ /* 0x000fe400000e0000 */
[----:B------:R-:W-:Y:S01]  /*19340*/  IADD3 R152, R2, 0x402, RZ ;  /* 0x0000040202987810 */ /* 0x000fe20007ffe0ff */
[-C--:B------:R-:W-:Y:S01]  /*19350*/  FMUL.FTZ R28, R28, R3.reuse ;  /* 0x000000031c1c7220 */ /* 0x080fe20000410000 */
[----:B------:R-:W-:Y:S01]  /*19360*/  R2UR UR42, R154 ;  /* 0x000000009a2a72ca */ /* 0x000fe200000e0000 */
[----:B------:R-:W-:Y:S01]  /*19370*/  VIADD R154, R2, 0x602 ;  /* 0x00000602029a7836 */ /* 0x000fe20000000000 */
[----:B------:R-:W-:Y:S01]  /*19380*/  R2UR UR34, R152 ;  /* 0x00000000982272ca */ /* 0x000fe200000e0000 */
[----:B------:R-:W-:Y:S01]  /*19390*/  VIADD R152, R2, 0x604 ;  /* 0x0000060402987836 */ /* 0x000fe20000000000 */
[----:B------:R-:W-:Y:S01]  /*193a0*/  R2UR UR15, R5 ;  /* 0x00000000050f72ca */ /* 0x000fe200000e0000 */
        /* <DEDUP_REMOVED lines=66> */
[----:B------:R-:W3:Y:S01]  /*197d0*/  LDL.64 R4, [R1+0x18] ;  /* 0x0000180001047983 */ /* 0x000ee20000100a00 */
[-C--:B------:R-:W-:Y:S01]  /*197e0*/  FMUL.FTZ R26, R26, R0.reuse ;  /* 0x000000001a1a7220 */ /* 0x080fe20000410000 */
[-C--:B------:R-:W-:Y:S01]  /*197f0*/  FMUL.FTZ R27, R27, R0.reuse ;  /* 0x000000001b1b7220 */ /* 0x080fe20000410000 */
[-C--:B------:R-:W-:Y:S01]  /*19800*/  FMUL.FTZ R30, R30, R0.reuse ;  /* 0x000000001e1e7220 */ /* 0x080fe20000410000 */
[----:B------:R-:W3:Y:S01]  /*19810*/  LDL.64 R2, [R1+0x20] ;  /* 0x0000200001027983 */ /* 0x000ee20000100a00 */
        /* <DEDUP_REMOVED lines=61> */
[----:B------:R-:W3:Y:S01]  /*19bf0*/  LDL.LU R0, [R1+0x14] ;  /* 0x0000140001007983 */ /* 0x000ee20000300800 */
[----:B------:R-:W-:Y:S01]  /*19c00*/  MOV R18, UR10 ;  /* 0x0000000a00127c02 */ /* 0x000fe20008000f00 */
[----:B------:R-:W-:Y:S01]  /*19c10*/  UMOV UR10, UR4 ;  /* 0x00000004000a7c82 */ /* 0x000fe20008000000 */
[----:B------:R-:W-:Y:S01]  /*19c20*/  UMOV UR11, UR5 ;  /* 0x00000005000b7c82 */ /* 0x000fe20008000000 */
[----:B------:R-:W-:Y:S01]  /*19c30*/  R2UR UR4, R6 ;  /* 0x00000000060472ca */ /* 0x000fe200000e0000 */
[----:B------:R-:W-:Y:S01]  /*19c40*/  IMAD.MOV.U32 R155, RZ, RZ, 0x40000040 ;  /* 0x40000040ff9b7424 */ /* 0x000fe200078e00ff */
[----:B------:R-:W-:Y:S02]  /*19c50*/  R2UR UR5, R7 ;  /* 0x00000000070572ca */ /* 0x000fe400000e0000 */
[----:B------:R-:W-:Y:S02]  /*19c60*/  R2UR UR19, R153 ;  /* 0x00000000991372ca */ /* 0x000fe400000e0000 */
[----:B------:R-:W-:-:S02]  /*19c70*/  R2UR UR23, R155 ;  /* 0x000000009b1772ca */ /* 0x000fc400000e0000 */
[----:B------:R-:W-:Y:S02]  /*19c80*/  R2UR UR31, R155 ;  /* 0x000000009b1f72ca */ /* 0x000fe400000e0000 */
[----:B------:R-:W-:Y:S02]  /*19c90*/  R2UR UR35, R153 ;  /* 0x00000000992372ca */ /* 0x000fe400000e0000 */
[C---:B------:R-:W-:Y:S02]  /*19ca0*/  R2UR UR43, R155.reuse ;  /* 0x000000009b2b72ca */ /* 0x040fe400000e0000 */
[----:B------:R-:W-:Y:S02]  /*19cb0*/  R2UR UR50, R154 ;  /* 0x000000009a3272ca */ /* 0x000fe400000e0000 */
[----:B------:R-:W-:Y:S02]  /*19cc0*/  R2UR UR51, R155 ;  /* 0x000000009b3372ca */ /* 0x000fe400000e0000 */
[----:B------:R-:W-:-:S02]  /*19cd0*/  R2UR UR54, R152 ;  /* 0x00000000983672ca */ /* 0x000fc400000e0000 */
[----:B------:R-:W-:Y:S02]  /*19ce0*/  R2UR UR55, R153 ;  /* 0x00000000993772ca */ /* 0x000fe400000e0000 */
[----:B------:R-:W-:-:S06]  /*19cf0*/  WARPGROUP.ARRIVE ;  /* 0x00000000000079c5 */ /* 0x000fcc0000000000 */
[----:B------:R-:W-:Y:S01]  /*19d00*/  HGMMA.64x64x16.F32 R152, gdesc[UR4], RZ, !UPT, gsb0 ;  /* 0x00e00000049879f0 */ /* 0x000fe2000c0008ff */
[----:B------:R-:W-:Y:S01]  /*19d10*/  UMOV UR6, UR8 ;  /* 0x0000000800067c82 */ /* 0x000fe20008000000 */
[----:B------:R-:W-:Y:S01]  /*19d20*/  UMOV UR7, UR9 ;  /* 0x0000000900077c82 */ /* 0x000fe20008000000 */
[----:B----4-:R-:W-:Y:S02]  /*19d30*/  R2UR UR8, R22 ;  /* 0x00000000160872ca */ /* 0x010fe400000e0000 */
[----:B------:R-:W-:Y:S01]  /*19d40*/  R2UR UR9, R23 ;  /* 0x00000000170972ca */ /* 0x000fe200000e0000 */
[----:B------:R-:W-:Y:S02]  /*19d50*/  WARPGROUP.DEPBAR.LE gsb0, 0x0 ;  /* 0x00008000000079c5 */ /* 0x000fe40000010000 */
[----:B------:R-:W-:Y:S01]  /*19d60*/  WARPGROUP.ARRIVE ;  /* 0x00000000000079c5 */ /* 0x000fe20000000000 */
[----:B--2---:R-:W-:Y:S01]  /*19d70*/  R2UR UR4, R16 ;  /* 0x00000000100472ca */ /* 0x004fe200000e0000 */
[----:B------:R0:W5:Y:S08]  /*19d80*/  LDL.LU.64 R22, [R1+0xf8] ;  /* 0x0000f80001167983 */ /* 0x0001700000300a00 */
[----:B------:R-:W-:Y:S01]  /*19d90*/  HGMMA.64x64x16.F32 R152, gdesc[UR8], R152, gsb0 ;  /* 0x00e00000089879f0 */ /* 0x000fe20008000898 */
[----:B------:R-:W-:-:S02]  /*19da0*/  R2UR UR5, R17 ;  /* 0x00000000110572ca */ /* 0x000fc400000e0000 */
[----:B------:R-:W-:Y:S02]  /*19db0*/  WARPGROUP.DEPBAR.LE gsb0, 0x0 ;  /* 0x00008000000079c5 */ /* 0x000fe40000010000 */
[----:B------:R-:W-:-:S09]  /*19dc0*/  WARPGROUP.ARRIVE ;  /* 0x00000000000079c5 */ /* 0x000fd20000000000 */
[----:B------:R-:W-:Y:S01]  /*19dd0*/  HGMMA.64x64x16.F32 R152, gdesc[UR4], R152, gsb0 ;  /* 0x00e00000049879f0 */ /* 0x000fe20008000898 */
[----:B------:R-:W-:Y:S02]  /*19de0*/  R2UR UR10, R18 ;  /* 0x00000000120a72ca */ /* 0x000fe400000e0000 */
[----:B---3--:R-:W-:Y:S01]  /*19df0*/  R2UR UR8, R8 ;  /* 0x00000000080872ca */ /* 0x008fe200000e0000 */
[----:B------:R0:W5:Y:S01]  /*19e00*/  LDL.LU R18, [R1+0xf0] ;  /* 0x0000f00001127983 */ /* 0x0001620000300800 */
[----:B------:R-:W-:Y:S02]  /*19e10*/  R2UR UR9, R9 ;  /* 0x00000000090972ca */ /* 0x000fe400000e0000 */
[----:B------:R-:W-:Y:S01]  /*19e20*/  R2UR UR20, R216 ;  /* 0x00000000d81472ca */ /* 0x000fe200000e0000 */
[----:B------:R0:W5:Y:S01]  /*19e30*/  LDL.LU.64 R16, [R1+0xe8] ;  /* 0x0000e80001107983 */ /* 0x0001620000300a00 */
[----:B------:R-:W-:Y:S02]  /*19e40*/  R2UR UR21, R217 ;  /* 0x00000000d91572ca */ /* 0x000fe400000e0000 */
[----:B------:R-:W-:Y:S01]  /*19e50*/  R2UR UR24, R214 ;  /* 0x00000000d61872ca */ /* 0x000fe200000e0000 */
[----:B------:R0:W5:Y:S01]  /*19e60*/  LDL.LU.64 R8, [R1+0xe0] ;  /* 0x0000e00001087983 */ /* 0x0001620000300a00 */
[----:B------:R-:W-:-:S02]  /*19e70*/  WARPGROUP.DEPBAR.LE gsb0, 0x0 ;  /* 0x00008000000079c5 */ /* 0x000fc40000010000 */
[----:B------:R-:W-:Y:S01]  /*19e80*/  WARPGROUP.ARRIVE ;  /* 0x00000000000079c5 */ /* 0x000fe20000000000 */
[----:B------:R-:W-:-:S13]  /*19e90*/  R2UR UR11, R0 ;  /* 0x00000000000b72ca */ /* 0x000fda00000e0000 */
        /* <DEDUP_REMOVED lines=12> */
[----:B------:R-:W-:-:S06]  /*19f60*/  WARPGROUP.ARRIVE ;  /* 0x00000000000079c5 */ /* 0x000fcc0000000000 */
        /* <DEDUP_REMOVED lines=48> */
.L_x_1788:
[----:B-----5:R-:W-:Y:S01]  /*1a270*/  SHF.L.U32 R0, R8, 0x1f, RZ ;  /* 0x0000001f08007819 */ /* 0x020fe200000006ff */
[----:B------:R-:W-:-:S04]  /*1a280*/  IMAD R8, R229, 0x8, R17 ;  /* 0x00000008e5087824 */ /* 0x000fc800078e0211 */
[----:B------:R0:W1:Y:S01]  /*1a290*/  SYNCS.PHASECHK.TRANS64.TRYWAIT P1, [R8+URZ+0x30850], R0 ;  /* 0x03085000080075a7 */ /* 0x000062000802017f */
[----:B------:R-:W-:Y:S05]  /*1a2a0*/  @!P0 BRA `(.L_x_1789) ;  /* 0x0000000000048947 */ /* 0x000fea0003800000 */
[----:B------:R-:W-:Y:S01]  /*1a2b0*/  BPT.TRAP 0x1 ;  /* 0x000000040000795c */ /* 0x000fe20000300000 */
.L_x_1789:
[----:B------:R-:W-:Y:S04]  /*1a2c0*/  BSSY B2, `(.L_x_1790) ;  /* 0x0000004000027945 */ /* 0x000fe80003800000 */
[----:B-1----:R-:W-:Y:S05]  /*1a2d0*/  @P1 BRA `(.L_x_1791) ;  /* 0x0000000000081947 */ /* 0x002fea0003800000 */
[----:B------:R-:W1:Y:S02]  /*1a2e0*/  SYNCS.PHASECHK.TRANS64.TRYWAIT P1, [R8+URZ+0x30850], R0 ;  /* 0x03085000080075a7 */ /* 0x000e64000802017f */
[----:B-1----:R-:W-:Y:S05]  /*1a2f0*/  @!P1 BRA `(.L_x_1792) ;  /* 0x0000013800049947 */ /* 0x002fea0003800000 */
.L_x_1791:
[----:B------:R-:W-:Y:S05]  /*1a300*/  BSYNC B2 ;  /* 0x0000000000027941 */ /* 0x000fea0003800000 */
.L_x_1790:
[----:B01----:R-:W-:Y:S01]  /*1a310*/  VIADD R0, R17, 0x400 ;  /* 0x0000040011007836 */ /* 0x003fe20000000000 */
[----:B------:R-:W-:Y:S01]  /*1a320*/  WARPGROUP.ARRIVE ;  /* 0x00000000000079c5 */ /* 0x000fe20000000000 */
[----:B------:R-:W-:Y:S01]  /*1a330*/  IMAD.MOV.U32 R3, RZ, RZ, 0x40000040 ;  /* 0x40000040ff037424 */ /* 0x000fe200078e00ff */
[----:B------:R-:W-:Y:S02]  /*1a340*/  MOV R5, 0x40000040 ;  /* 0x4000004000057802 */ /* 0x000fe40000000f00 */
[----:B------:R-:W-:Y:S02]  /*1a350*/  SHF.R.U32.HI R0, RZ, 0x4, R0 ;  /* 0x00000004ff007819 */ /* 0x000fe40000011600 */
[----:B------:R-:W-:Y:S01]  /*1a360*/  R2UR UR7, R3 ;  /* 0x00000000030772ca */ /* 0x000fe200000e0000 */
[----:B------:R-:W-:Y:S01]  /*1a370*/  IMAD.MOV.U32 R3, RZ, RZ, 0x40000040 ;  /* 0x40000040ff037424 */ /* 0x000fe200078e00ff */
[----:B------:R-:W-:-:S04]  /*1a380*/  LOP3.LUT R0, R0, 0x3fff, RZ, 0xc0, !PT ;  /* 0x00003fff00007812 */ /* 0x000fc800078ec0ff */
[----:B------:R-:W-:-:S05]  /*1a390*/  LOP3.LUT R0, R0, 0x2000000, RZ, 0xfc, !PT ;  /* 0x0200000000007812 */ /* 0x000fca00078efcff */
[----:B------:R-:W-:-:S04]  /*1a3a0*/  IMAD R2, R229, 0x800, R0 ;  /* 0x00000800e5027824 */ /* 0x000fc800078e0200 */
[C---:B------:R-:W-:Y:S01]  /*1a3b0*/  VIADD R4, R2.reuse, 0x80 ;  /* 0x0000008002047836 */ /* 0x040fe20000000000 */
[----:B------:R-:W-:-:S13]  /*1a3c0*/  R2UR UR6, R2 ;  /* 0x00000000020672ca */ /* 0x000fda00000e0000 */
        /* <DEDUP_REMOVED lines=25> */
.L_x_1793:
[----:B------:R-:W2:Y:S01]  /*1a560*/  LDL R185, [R1+0x8] ;  /* 0x0000080001b97983 */ /* 0x000ea20000100800 */
[----:B------:R-:W-:Y:S01]  /*1a570*/  FMNMX.FTZ R0, R152, R223, !PT ;  /* 0x000000df98007209 */ /* 0x000fe20007810000 */
[----:B------:R-:W-:Y:S01]  /*1a580*/  ULDC UR4, c[0x0][0x988] ;  /* 0x0002620000047ab9 */ /* 0x000fe20000000800 */
[----:B------:R-:W-:Y:S02]  /*1a590*/  VIADD R222, R222, 0x30840 ;  /* 0x00030840dede7836 */ /* 0x000fe40000000000 */
        /* <DEDUP_REMOVED lines=27> */
[----:B------:R-:W-:Y:S01]  /*1a750*/  FADD.FTZ R3, -R5, R223 ;  /* 0x000000df05037221 */ /* 0x000fe20000010100 */
        /* <DEDUP_REMOVED lines=9> */
[----:B0-----:R-:W-:-:S05]  /*1a7f0*/  FMNMX.FTZ R2, R0, R2, !PT ;  /* 0x0000000200027209 */ /* 0x001fca0007810000 */
[----:B------:R-:W0:Y:S02]  /*1a800*/  SHFL.BFLY PT, R4, R2, 0x1, 0x1f ;  /* 0x0c201f0002047f89 */ /* 0x000e2400000e0000 */
[----:B0-----:R-:W-:Y:S02]  /*1a810*/  FMNMX.FTZ R4, R2, R4, !PT ;  /* 0x0000000402047209 */ /* 0x001fe40007810000 */
[----:B------:R-:W-:-:S03]  /*1a820*/  MOV R2, UR4 ;  /* 0x0000000400027c02 */ /* 0x000fc60008000f00 */
[----:B------:R-:W-:Y:S02]  /*1a830*/  FADD.FTZ R0, -R4, R227 ;  /* 0x000000e304007221 */ /* 0x000fe40000010100 */
[-C--:B------:R-:W-:Y:S01]  /*1a840*/  FMUL.FTZ R184, R5, R2.reuse ;  /* 0x0000000205b87220 */ /* 0x080fe20000410000 */
[-C--:B------:R-:W-:Y:S01]  /*1a850*/  FMUL.FTZ R3, R3, R2.reuse ;  /* 0x0000000203037220 */ /* 0x080fe20000410000 */
[-C--:B------:R-:W-:Y:S02]  /*1a860*/  FMUL.FTZ R0, R0, R2.reuse ;  /* 0x0000000200007220 */ /* 0x080fe40000410000 */
        /* <DEDUP_REMOVED lines=15> */
[-C--:B------:R-:W-:Y:S01]  /*1a960*/  FFMA.FTZ R181, R181, R2.reuse, -R184 ;  /* 0x00000002b5b57223 */ /* 0x080fe200000108b8 */
[-C--:B------:R-:W-:Y:S01]  /*1a970*/  FMUL.FTZ R184, R4, R2.reuse ;  /* 0x0000000204b87220 */ /* 0x080fe20000410000 */
[----:B------:R-:W-:Y:S03]  /*1a980*/  MUFU.EX2 R3, R3 ;  /* 0x0000000300037308 */ /* 0x000fe60000000800 */
[-CC-:B------:R-:W-:Y:S01]  /*1a990*/  FFMA.FTZ R154, R154, R2.reuse, -R184.reuse ;  /* 0x000000029a9a7223 */ /* 0x180fe200000108b8 */
[-CC-:B------:R-:W-:Y:S01]  /*1a9a0*/  FFMA.FTZ R155, R155, R2.reuse, -R184.reuse ;  /* 0x000000029b9b7223 */ /* 0x180fe200000108b8 */
[-CC-:B------:R-:W-:Y:S01]  /*1a9b0*/  FFMA.FTZ R158, R158, R2.reuse, -R184.reuse ;  /* 0x000000029e9e7223 */ /* 0x180fe200000108b8 */
[-CC-:B------:R-:W-:Y:S01]  /*1a9c0*/  FFMA.FTZ R159, R159, R2.reuse, -R184.reuse ;  /* 0x000000029f9f7223 */ /* 0x180fe200000108b8 */
[-CC-:B------:R-:W-:Y:S01]  /*1a9d0*/  FFMA.FTZ R162, R162, R2.reuse, -R184.reuse ;  /* 0x00000002a2a27223 */ /* 0x180fe200000108b8 */
[----:B------:R-:W0:Y:S01]  /*1a9e0*/  MUFU.EX2 R152, R152 ;  /* 0x0000009800987308 */ /* 0x000e220000000800 */
        /* <DEDUP_REMOVED lines=12> */
[----:B------:R-:W1:Y:S01]  /*1aab0*/  MUFU.EX2 R197, R154 ;  /* 0x0000009a00c57308 */ /* 0x000e620000000800 */
[----:B0-----:R-:W-:-:S07]  /*1aac0*/  FFMA.FTZ R221, R3, R221, R152 ;  /* 0x000000dd03dd7223 */ /* 0x001fce0000010098 */
[----:B------:R-:W0:Y:S08]  /*1aad0*/  MUFU.EX2 R153, R153 ;  /* 0x0000009900997308 */ /* 0x000e300000000800 */
[----:B------:R-:W3:Y:S01]  /*1aae0*/  MUFU.EX2 R155, R155 ;  /* 0x0000009b009b7308 */ /* 0x000ee20000000800 */
[----:B-1----:R-:W-:-:S07]  /*1aaf0*/  FFMA.FTZ R9, R0, R9, R197 ;  /* 0x0000000900097223 */ /* 0x002fce00000100c5 */
[----:B------:R-:W1:Y:S01]  /*1ab00*/  MUFU.EX2 R156, R156 ;  /* 0x0000009c009c7308 */ /* 0x000e620000000800 */
[----:B0-----:R-:W-:-:S07]  /*1ab10*/  FADD.FTZ R221, R153, R221 ;  /* 0x000000dd99dd7221 */ /* 0x001fce0000010000 */
[----:B------:R-:W0:Y:S01]  /*1ab20*/  MUFU.EX2 R158, R158 ;  /* 0x0000009e009e7308 */ /* 0x000e220000000800 */
[----:B---3--:R-:W-:Y:S01]  /*1ab30*/  FADD.FTZ R154, R155, R9 ;  /* 0x000000099b9a7221 */ /* 0x008fe20000010000 */
[----:B--2---:R-:W-:-:S06]  /*1ab40*/  PRMT R222, R185, 0x654, R222 ;  /* 0x00000654b9de7816 */ /* 0x004fcc00000000de */
[----:B------:R-:W2:Y:S01]  /*1ab50*/  MUFU.EX2 R157, R157 ;  /* 0x0000009d009d7308 */ /* 0x000ea20000000800 */
[----:B-1----:R-:W-:Y:S01]  /*1ab60*/  FADD.FTZ R9, R156, R221 ;  /* 0x000000dd9c097221 */ /* 0x002fe20000010000 */
[----:B------:R1:W-:Y:S06]  /*1ab70*/  SYNCS.ARRIVE.TRANS64.RED.A1T0 RZ, [R222+URZ], RZ ;  /* 0x000000ffdeff79a7 */ /* 0x0003ec000810043f */
[----:B------:R-:W3:Y:S01]  /*1ab80*/  MUFU.EX2 R159, R159 ;  /* 0x0000009f009f7308 */ /* 0x000ee20000000800 */
[----:B0-----:R-:W-:-:S07]  /*1ab90*/  FADD.FTZ R154, R158, R154 ;  /* 0x0000009a9e9a7221 */ /* 0x001fce0000010000 */
[----:B------:R-:W0:Y:S01]  /*1aba0*/  MUFU.EX2 R160, R160 ;  /* 0x000000a000a07308 */ /* 0x000e220000000800 */
[----:B--2---:R-:W-:-:S07]  /*1abb0*/  FADD.FTZ R9, R157, R9 ;  /* 0x000000099d097221 */ /* 0x004fce0000010000 */
[----:B------:R-:W2:Y:S01]  /*1abc0*/  MUFU.EX2 R162, R162 ;  /* 0x000000a200a27308 */ /* 0x000ea20000000800 */
[----:B---3--:R-:W-:-:S07]  /*1abd0*/  FADD.FTZ R154, R159, R154 ;  /* 0x0000009a9f9a7221 */ /* 0x008fce0000010000 */
        /* <DEDUP_REMOVED lines=43> */
[----:B0-----:R-:W-:Y:S01]  /*1ae90*/  FADD.FTZ R182, R187, R182 ;  /* 0x000000b6bbb67221 */ /* 0x001fe20000010000 */
[----:B--2---:R-:W-:-:S03]  /*1aea0*/  FADD.FTZ R221, R181, R9 ;  /* 0x00000009b5dd7221 */ /* 0x004fc60000010000 */
[----:B---3--:R-:W-:Y:S01]  /*1aeb0*/  FADD.FTZ R9, R154, R182 ;  /* 0x000000b69a097221 */ /* 0x008fe20000010000 */
[----:B-1----:R-:W-:Y:S06]  /*1aec0*/  @!P0 BRA `(.L_x_1794) ;  /* 0x0000000000048947 */ /* 0x002fec0003800000 */
[----:B------:R-:W-:Y:S01]  /*1aed0*/  BPT.TRAP 0x1 ;  /* 0x000000040000795c */ /* 0x000fe20000300000 */
.L_x_1794:
        /* <DEDUP_REMOVED lines=23> */
[----:B------:R-:W-:Y:S02]  /*1b050*/  MOV R229, R202 ;  /* 0x000000ca00e57202 */ /* 0x000fe40000000f00 */
[C---:B--2---:R-:W-:Y:S01]  /*1b060*/  ISETP.GT.AND P1, PT, R228.reuse, R182, PT ;  /* 0x000000b6e400720c */ /* 0x044fe20003f24270 */
[----:B------:R-:W-:-:S12]  /*1b070*/  VIADD R228, R228, 0xffffffff ;  /* 0xffffffffe4e47836 */ /* 0x000fd80000000000 */
[----:B------:R-:W-:Y:S05]  /*1b080*/  @P1 BRA `(.L_x_1795) ;  /* 0xffffffdc00b01947 */ /* 0x000fea000383ffff */
[----:B------:R-:W-:Y:S05]  /*1b090*/  BSYNC B1 ;  /* 0x0000000000017941 */ /* 0x000fea0003800000 */
.L_x_1782:
[----:B------:R-:W-:-:S07]  /*1b0a0*/  IMAD.MOV.U32 R8, RZ, RZ, R228 ;  /* 0x000000ffff087224 */ /* 0x000fce00078e00e4 */
.L_x_1781:
[----:B------:R-:W-:Y:S05]  /*1b0b0*/  BSYNC B0 ;  /* 0x0000000000007941 */ /* 0x000fea0003800000 */
.L_x_1780:
[----:B------:R-:W2:Y:S01]  /*1b0c0*/  LDL R152, [R1+0x78] ;  /* 0x0000780001987983 */ /* 0x000ea20000100800 */
[----:B------:R-:W-:Y:S01]  /*1b0d0*/  BSSY B0, `(.L_x_1796) ;  /* 0x00002e2000007945 */ /* 0x000fe20003800000 */
[----:B--2---:R-:W-:-:S13]  /*1b0e0*/  ISETP.GE.AND P1, PT, R8, R152, PT ;  /* 0x000000980800720c */ /* 0x004fda0003f26270 */
[----:B------:R-:W-:Y:S05]  /*1b0f0*/  @!P1 BRA `(.L_x_1797) ;  /* 0x0000002c007c9947 */ /* 0x000fea0003800000 */
[----:B------:R-:W-:Y:S02]  /*1b100*/  IMAD.MOV.U32 R228, RZ, RZ, R4 ;  /* 0x000000ffffe47224 */ /* 0x000fe400078e0004 */
[----:B------:R-:W-:Y:S02]  /*1b110*/  IMAD.MOV.U32 R227, RZ, RZ, R5 ;  /* 0x000000ffffe37224 */ /* 0x000fe400078e0005 */
[----:B------:R-:W-:Y:S02]  /*1b120*/  IMAD.MOV.U32 R222, RZ, RZ, R218 ;  /* 0x000000ffffde7224 */ /* 0x000fe400078e00da */
[----:B------:R-:W-:-:S07]  /*1b130*/  IMAD.MOV.U32 R229, RZ, RZ, R202 ;  /* 0x000000ffffe57224 */ /* 0x000fce00078e00ca */
.L_x_1818:
[----:B------:R-:W-:-:S04]  /*1b140*/  ISETP.NE.AND P1, PT, R229, 0x1, PT ;  /* 0x00000001e500780c */ /* 0x000fc80003f25270 */
[----:B------:R-:W-:-:S04]  /*1b150*/  SEL R218, RZ, 0x1, P1 ;  /* 0x00000001ffda7807 */ /* 0x000fc80000800000 */
[----:B------:R-:W-:Y:S01]  /*1b160*/  LOP3.LUT R218, R222, R218, RZ, 0x3c, !PT ;  /* 0x000000dadeda7212 */ /* 0x000fe200078e3cff */
[----:B-1----:R-:W-:Y:S06]  /*1b170*/  @!P0 BRA `(.L_x_1798) ;  /* 0x0000000000048947 */ /* 0x002fec0003800000 */
[----:B------:R-:W-:Y:S01]  /*1b180*/  BPT.TRAP 0x1 ;  /* 0x000000040000795c */ /* 0x000fe20000300000 */
.L_x_1798:
[----:B------:R-:W-:Y:S02]  /*1b190*/  IADD3 R202, R229, 0x1, RZ ;  /* 0x00000001e5ca7810 */ /* 0x000fe40007ffe0ff */
[----:B------:R-:W-:Y:S02]  /*1b1a0*/  SHF.L.U32 R4, R218, 0x1f, RZ ;  /* 0x0000001fda047819 */ /* 0x000fe400000006ff */
[----:B------:R-:W-:-:S04]  /*1b1b0*/  ISETP.NE.AND P1, PT, R202, 0x2, PT ;  /* 0x00000002ca00780c */ /* 0x000fc80003f25270 */
[----:B------:R-:W-:-:S05]  /*1b1c0*/  SEL R202, R202, RZ, P1 ;  /* 0x000000ffcaca7207 */ /* 0x000fca0000800000 */
[----:B------:R-:W-:-:S04]  /*1b1d0*/  IMAD R223, R202, 0x8, R17 ;  /* 0x00000008cadf7824 */ /* 0x000fc800078e0211 */
[----:B------:R0:W1:Y:S01]  /*1b1e0*/  SYNCS.PHASECHK.TRANS64.TRYWAIT P1, [R223+URZ+0x30830], R4 ;  /* 0x03083004df0075a7 */ /* 0x000062000802017f */
[----:B------:R-:W-:Y:S05]  /*1b1f0*/  @!P0 BRA `(.L_x_1799) ;  /* 0x0000000000048947 */ /* 0x000fea0003800000 */
[----:B------:R-:W-:Y:S01]  /*1b200*/  BPT.TRAP 0x1 ;  /* 0x000000040000795c */ /* 0x000fe20000300000 */
.L_x_1799:
        /* <DEDUP_REMOVED lines=8> */
.L_x_1801:
[----:B------:R-:W-:Y:S05]  /*1b290*/  BSYNC B1 ;  /* 0x0000000000017941 */ /* 0x000fea0003800000 */
.L_x_1800:
[----:B------:R-:W-:Y:S04]  /*1b2a0*/  STL.64 [R1+0xf8], R22 ;  /* 0x0000f81601007387 */ /* 0x000fe80000100a00 */
[----:B------:R-:W-:Y:S04]  /*1b2b0*/  STL [R1+0xf0], R18 ;  /* 0x0000f01201007387 */ /* 0x000fe80000100800 */
[----:B------:R2:W-:Y:S04]  /*1b2c0*/  STL.64 [R1+0xe8], R16 ;  /* 0x0000e81001007387 */ /* 0x0005e80000100a00 */
[----:B--2---:R-:W2:Y:S04]  /*1b2d0*/  LDL.64 R16, [R1+0x38] ;  /* 0x0000380001107983 */ /* 0x004ea80000100a00 */
[----:B------:R3:W-:Y:S04]  /*1b2e0*/  STL.64 [R1+0xe0], R8 ;  /* 0x0000e00801007387 */ /* 0x0007e80000100a00 */
[----:B------:R-:W4:Y:S01]  /*1b2f0*/  LDL.64 R22, [R1+0x40] ;  /* 0x0000400001167983 */ /* 0x000f220000100a00 */
[----:B01----:R-:W-:-:S05]  /*1b300*/  IMAD.MOV.U32 R4, RZ, RZ, R2 ;  /* 0x000000ffff047224 */ /* 0x003fca00078e0002 */
[----:B------:R-:W-:Y:S01]  /*1b310*/  R2UR UR6, R4 ;  /* 0x00000000040672ca */ /* 0x000fe200000e0000 */
[----:B------:R-:W-:Y:S01]  /*1b320*/  IMAD.MOV.U32 R4, RZ, RZ, R154 ;  /* 0x000000ffff047224 */ /* 0x000fe200078e009a */
[----:B---3--:R-:W3:Y:S01]  /*1b330*/  LDL.64 R8, [R1+0x28] ;  /* 0x0000280001087983 */ /* 0x008ee20000100a00 */
[----:B------:R-:W-:Y:S01]  /*1b340*/  VIADD R152, R2, 0x6 ;  /* 0x0000000602987836 */ /* 0x000fe20000000000 */
[----:B------:R-:W-:Y:S02]  /*1b350*/  MOV R5, 0x40000040 ;  /* 0x4000004000057802 */ /* 0x000fe40000000f00 */
[----:B------:R-:W-:Y:S01]  /*1b360*/  R2UR UR4, R4 ;  /* 0x00000000040472ca */ /* 0x000fe200000e0000 */
[----:B------:R-:W-:Y:S01]  /*1b370*/  IMAD.MOV.U32 R4, RZ, RZ, R153 ;  /* 0x000000ffff047224 */ /* 0x000fe200078e0099 */
[----:B------:R-:W-:Y:S01]  /*1b380*/  R2UR UR10, R152 ;  /* 0x00000000980a72ca */ /* 0x000fe200000e0000 */
[----:B------:R-:W-:Y:S01]  /*1b390*/  IMAD.MOV.U32 R153, RZ, RZ, 0x40000040 ;  /* 0x40000040ff997424 */ /* 0x000fe200078e00ff */
[----:B------:R-:W-:-:S02]  /*1b3a0*/  R2UR UR7, R5 ;  /* 0x00000000050772ca */ /* 0x000fc400000e0000 */
[----:B------:R-:W-:Y:S01]  /*1b3b0*/  R2UR UR8, R4 ;  /* 0x00000000040872ca */ /* 0x000fe200000e0000 */
[C---:B------:R-:W-:Y:S01]  /*1b3c0*/  VIADD R4, R2.reuse, 0x200 ;  /* 0x0000020002047836 */ /* 0x040fe20000000000 */
[----:B------:R-:W-:Y:S01]  /*1b3d0*/  R2UR UR11, R153 ;  /* 0x00000000990b72ca */ /* 0x000fe200000e0000 */
[----:B------:R-:W-:Y:S01]  /*1b3e0*/  VIADD R154, R2, 0x204 ;  /* 0x00000204029a7836 */ /* 0x000fe20000000000 */
[C---:B------:R-:W-:Y:S02]  /*1b3f0*/  R2UR UR5, R5.reuse ;  /* 0x00000000050572ca */ /* 0x040fe400000e0000 */
[----:B------:R-:W-:Y:S01]  /*1b400*/  R2UR UR14, R4 ;  /* 0x00000000040e72ca */ /* 0x000fe200000e0000 */
[----:B------:R-:W-:Y:S01]  /*1b410*/  VIADD R4, R2, 0x206 ;  /* 0x0000020602047836 */ /* 0x000fe20000000000 */
[----:B------:R-:W-:Y:S01]  /*1b420*/  R2UR UR22, R154 ;  /* 0x000000009a1672ca */ /* 0x000fe200000e0000 */
[----:B------:R-:W-:Y:S01]  /*1b430*/  FMUL.FTZ R24, R24, R3 ;  /* 0x0000000318187220 */ /* 0x000fe20000410000 */
[----:B------:R-:W-:-:S02]  /*1b440*/  R2UR UR9, R5 ;  /* 0x00000000050972ca */ /* 0x000fc400000e0000 */
[----:B------:R-:W-:Y:S02]  /*1b450*/  R2UR UR26, R4 ;  /* 0x00000000041a72ca */ /* 0x000fe400000e0000 */
[C---:B------:R-:W-:Y:S02]  /*1b460*/  IADD3 R4, R2.reuse, 0x404, RZ ;  /* 0x0000040402047810 */ /* 0x040fe40007ffe0ff */
[----:B------:R-:W-:Y:S01]  /*1b470*/  MOV R152, UR11 ;  /* 0x0000000b00987c02 */ /* 0x000fe20008000f00 */
[----:B------:R-:W-:Y:S01]  /*1b480*/  VIADD R154, R2, 0x400 ;  /* 0x00000400029a7836 */ /* 0x000fe20000000000 */
[----:B------:R-:W-:Y:S01]  /*1b490*/  R2UR UR38, R4 ;  /* 0x00000000042672ca */ /* 0x000fe200000e0000 */
[----:B------:R-:W-:Y:S02]  /*1b4a0*/  VIADD R4, R2, 0x600 ;  /* 0x0000060002047836 */ /* 0x000fe40000000000 */
[----:B------:R0:W-:Y:S01]  /*1b4b0*/  STL [R1+0x14], R152 ;  /* 0x0000149801007387 */ /* 0x0001e20000100800 */
[----:B------:R-:W-:Y:S01]  /*1b4c0*/  R2UR UR30, R154 ;  /* 0x000000009a1e72ca */ /* 0x000fe200000e0000 */
[----:B------:R-:W-:Y:S01]  /*1b4d0*/  VIADD R154, R2, 0x406 ;  /* 0x00000406029a7836 */ /* 0x000fe20000000000 */
[----:B------:R-:W-:Y:S01]  /*1b4e0*/  R2UR UR46, R4 ;  /* 0x00000000042e72ca */ /* 0x000fe200000e0000 */
[C---:B------:R-:W-:Y:S01]  /*1b4f0*/  VIADD R4, R2.reuse, 0x606 ;  /* 0x0000060602047836 */ /* 0x040fe20000000000 */
[----:B0-----:R-:W-:-:S04]  /*1b500*/  IADD3 R152, R2, 0x202, RZ ;  /* 0x0000020202987810 */ /* 0x001fc80007ffe0ff */
[----:B------:R-:W-:Y:S01]  /*1b510*/  R2UR UR18, R152 ;  /* 0x00000000981272ca */ /* 0x000fe200000e0000 */
[----:B------:R-:W-:Y:S01]  /*1b520*/  VIADD R152, R2, 0x402 ;  /* 0x0000040202987836 */ /* 0x000fe20000000000 */
[----:B------:R-:W-:Y:S01]  /*1b530*/  R2UR UR42, R154 ;  /* 0x000000009a2a72ca */ /* 0x000fe200000e0000 */
[----:B------:R-:W-:Y:S01]  /*1b540*/  VIADD R154, R2, 0x602 ;  /* 0x00000602029a7836 */ /* 0x000fe20000000000 */
[----:B------:R-:W-:Y:S01]  /*1b550*/  R2UR UR15, R5 ;  /* 0x00000000050f72ca */ /* 0x000fe200000e0000 */
[-C--:B------:R-:W-:Y:S01]  /*1b560*/  FMUL.FTZ R25, R25, R3.reuse ;  /* 0x0000000319197220 */ /* 0x080fe20000410000 */
[----:B------:R-:W-:Y:S01]  /*1b570*/  R2UR UR34, R152 ;  /* 0x00000000982272ca */ /* 0x000fe200000e0000 */
[----:B------:R-:W-:Y:S01]  /*1b580*/  VIADD R152, R2, 0x604 ;  /* 0x0000060402987836 */ /* 0x000fe20000000000 */
        /* <DEDUP_REMOVED lines=237> */
.L_x_1803:
[----:B------:R-:W-:Y:S02]  /*1c460*/  SHF.L.U32 R0, R222, 0x1f, RZ ;  /* 0x0000001fde007819 */ /* 0x000fe400000006ff */
[----:B-----5:R-:W-:-:S04]  /*1c470*/  LEA R222, R229, R17, 0x3 ;  /* 0x00000011e5de7211 */ /* 0x020fc800078e18ff */
[----:B------:R0:W1:Y:S01]  /*1c480*/  SYNCS.PHASECHK.TRANS64.TRYWAIT P1, [R222+URZ+0x30850], R0 ;  /* 0x03085000de0075a7 */ /* 0x000062000802017f */
[----:B------:R-:W-:Y:S05]  /*1c490*/  @!P0 BRA `(.L_x_1804) ;  /* 0x0000000000048947 */ /* 0x000fea0003800000 */
[----:B------:R-:W-:Y:S01]  /*1c4a0*/  BPT.TRAP 0x1 ;  /* 0x000000040000795c */ /* 0x000fe20000300000 */
.L_x_1804:
[----:B------:R-:W-:Y:S04]  /*1c4b0*/  BSSY B1, `(.L_x_1805) ;  /* 0x0000004000017945 */ /* 0x000fe80003800000 */
[----:B-1----:R-:W-:Y:S05]  /*1c4c0*/  @P1 BRA `(.L_x_1806) ;  /* 0x0000000000081947 */ /* 0x002fea0003800000 */
[----:B------:R-:W1:Y:S02]  /*1c4d0*/  SYNCS.PHASECHK.TRANS64.TRYWAIT P1, [R222+URZ+0x30850], R0 ;  /* 0x03085000de0075a7 */ /* 0x000e64000802017f */
[----:B-1----:R-:W-:Y:S05]  /*1c4e0*/  @!P1 BRA `(.L_x_1807) ;  /* 0x0000011400b09947 */ /* 0x002fea0003800000 */
.L_x_1806:
[----:B------:R-:W-:Y:S05]  /*1c4f0*/  BSYNC B1 ;  /* 0x0000000000017941 */ /* 0x000fea0003800000 */
.L_x_1805:
[----:B01----:R-:W-:Y:S01]  /*1c500*/  VIADD R0, R17, 0x400 ;  /* 0x0000040011007836 */ /* 0x003fe20000000000 */
[----:B------:R-:W-:Y:S01]  /*1c510*/  WARPGROUP.ARRIVE ;  /* 0x00000000000079c5 */ /* 0x000fe20000000000 */
[----:B------:R-:W-:Y:S02]  /*1c520*/  IMAD.MOV.U32 R3, RZ, RZ, 0x40000040 ;  /* 0x40000040ff037424 */ /* 0x000fe400078e00ff */
[----:B------:R-:W-:Y:S01]  /*1c530*/  IMAD.MOV.U32 R5, RZ, RZ, 0x40000040 ;  /* 0x40000040ff057424 */ /* 0x000fe200078e00ff */
        /* <DEDUP_REMOVED lines=9> */
[----:B------:R-:W-:Y:S02]  /*1c5d0*/  R2UR UR6, R4 ;  /* 0x00000000040672ca */ /* 0x000fe400000e0000 */
[----:B------:R-:W-:Y:S01]  /*1c5e0*/  R2UR UR7, R5 ;  /* 0x00000000050772ca */ /* 0x000fe200000e0000 */
[----:B------:R-:W-:Y:S01]  /*1c5f0*/  IMAD.MOV.U32 R5, RZ, RZ, 0x40000040 ;  /* 0x40000040ff057424 */ /* 0x000fe200078e00ff */
[C---:B------:R-:W-:Y:S01]  /*1c600*/  IADD3 R4, R2.reuse, 0x100, RZ ;  /* 0x0000010002047810 */ /* 0x040fe20007ffe0ff */
        /* <DEDUP_REMOVED lines=20> */
.L_x_1808:
[----:B------:R-:W2:Y:S01]  /*1c750*/  LDL R4, [R1+0x58] ;  /* 0x0000580001047983 */ /* 0x000ea20000100800 */
[----:B------:R-:W0:Y:S03]  /*1c760*/  LDC R0, c[0x0][0x448] ;  /* 0x00011200ff007b82 */ /* 0x000e260000000800 */
[----:B------:R-:W2:Y:S04]  /*1c770*/  LDL R3, [R1+0x74] ;  /* 0x0000740001037983 */ /* 0x000ea80000100800 */
[----:B------:R-:W3:Y:S01]  /*1c780*/  LDL R189, [R1+0x8] ;  /* 0x0000080001bd7983 */ /* 0x000ee20000100800 */
[----:B------:R-:W-:Y:S01]  /*1c790*/  VIADD R223, R223, 0x30840 ;  /* 0x00030840dfdf7836 */ /* 0x000fe20000000000 */
[----:B------:R-:W-:Y:S01]  /*1c7a0*/  ULDC UR4, c[0x0][0x9dc] ;  /* 0x0002770000047ab9 */ /* 0x000fe20000000800 */
[----:B------:R-:W-:Y:S01]  /*1c7b0*/  ULDC UR5, c[0x0][0x9e0] ;  /* 0x0002780000057ab9 */ /* 0x000fe20000000800 */
[----:B0-----:R-:W-:-:S13]  /*1c7c0*/  ISETP.NE.AND P1, PT, R0, 0x1, PT ;  /* 0x000000010000780c */ /* 0x001fda0003f25270 */
[----:B------:R-:W0:Y:S08]  /*1c7d0*/  @P1 LDC R2, c[0x0][0x44c] ;  /* 0x00011300ff021b82 */ /* 0x000e300000000800 */
[----:B------:R-:W1:Y:S01]  /*1c7e0*/  @P1 LDC R0, c[0x0][0x450] ;  /* 0x00011400ff001b82 */ /* 0x000e620000000800 */
[----:B------:R-:W-:Y:S01]  /*1c7f0*/  ULOP3.LUT UR4, URZ, UR4, URZ, 0x33, !UPT ;  /* 0x000000043f047292 */ /* 0x000fe2000f8e333f */
[----:B--2---:R-:W-:-:S06]  /*1c800*/  IMAD.IADD R186, R3, 0x1, R4 ;  /* 0x0000000103ba7824 */ /* 0x004fcc00078e0204 */
[----:B------:R-:W2:Y:S01]  /*1c810*/  LDC R3, c[0x0][0x9e4] ;  /* 0x00027900ff037b82 */ /* 0x000ea20000000800 */
[----:B0-----:R-:W-:-:S05]  /*1c820*/  @P1 IMAD.HI.U32 R2, R186, R2, RZ ;  /* 0x00000002ba021227 */ /* 0x001fca00078e00ff */
[----:B-1----:R-:W-:-:S05]  /*1c830*/  @P1 SHF.R.U32.HI R186, RZ, R0, R2 ;  /* 0x00000000ffba1219 */ /* 0x002fca0000011602 */
[----:B------:R-:W0:Y:S01]  /*1c840*/  SHFL.IDX PT, R187, R186, RZ, 0x1c1f ;  /* 0x001c1fffbabb7589 */ /* 0x000e2200000e0000 */
[----:B------:R-:W-:-:S04]  /*1c850*/  SHF.L.U32 R0, R8, 0x6, RZ ;  /* 0x0000000608007819 */ /* 0x000fc800000006ff */
[----:B------:R-:W-:Y:S02]  /*1c860*/  IADD3 R184, -R225, 0x1, -R0 ;  /* 0x00000001e1b87810 */ /* 0x000fe40007ffe900 */
[----:B--2---:R-:W-:Y:S02]  /*1c870*/  ISETP.GE.AND P5, PT, R3, 0x1, PT ;  /* 0x000000010300780c */ /* 0x004fe40003fa6270 */
[----:B------:R-:W-:Y:S02]  /*1c880*/  IADD3 R184, -R219, R184, R220 ;  /* 0x000000b8dbb87210 */ /* 0x000fe40007ffe1dc */
[----:B---3--:R-:W-:-:S03]  /*1c890*/  PRMT R223, R189, 0x654, R223 ;  /* 0x00000654bddf7816 */ /* 0x008fc600000000df */
[C---:B------:R-:W-:Y:S01]  /*1c8a0*/  VIADD R185, R184.reuse, UR5 ;  /* 0x00000005b8b97c36 */ /* 0x040fe20008000000 */
[----:B------:R1:W-:Y:S01]  /*1c8b0*/  SYNCS.ARRIVE.TRANS64.RED.A1T0 RZ, [R223+URZ], RZ ;  /* 0x000000ffdfff79a7 */ /* 0x0003e2000810043f */
[----:B------:R-:W-:Y:S02]  /*1c8c0*/  VIADD R184, R184, UR4 ;  /* 0x00000004b8b87c36 */ /* 0x000fe40008000000 */
[--C-:B0-----:R-:W-:Y:S02]  /*1c8d0*/  IMAD.IADD R5, R185, 0x1, R187.reuse ;  /* 0x00000001b9057824 */ /* 0x101fe400078e02bb */
[----:B------:R-:W-:Y:S01]  /*1c8e0*/  IMAD.IADD R4, R184, 0x1, R187 ;  /* 0x00000001b8047824 */ /* 0x000fe200078e02bb */
        /* <DEDUP_REMOVED lines=14> */
.L_x_1811:
[----:B------:R-:W-:Y:S02]  /*1c9d0*/  ULDC UR4, c[0x0][0x9e4] ;  /* 0x0002790000047ab9 */ /* 0x000fe40000000800 */
[----:B------:R-:W-:-:S04]  /*1c9e0*/  MOV R188, UR4 ;  /* 0x0000000400bc7c02 */ /* 0x000fc80008000f00 */
[----:B------:R-:W-:-:S13]  /*1c9f0*/  ISETP.NE.AND P1, PT, R188, 0x1, PT ;  /* 0x00000001bc00780c */ /* 0x000fda0003f25270 */
[----:B------:R-:W0:Y:S02]  /*1ca00*/  @P1 LDC.64 R2, c[0x0][0x9e8] ;  /* 0x00027a00ff021b82 */ /* 0x000e240000000a00 */
[----:B0-----:R-:W-:-:S05]  /*1ca10*/  @P1 IMAD.HI.U32 R2, R187, R2, RZ ;  /* 0x00000002bb021227 */ /* 0x001fca00078e00ff */
[----:B------:R-:W-:-:S07]  /*1ca20*/  @P1 SHF.R.U32.HI R187, RZ, R3, R2 ;  /* 0x00000003ffbb1219 */ /* 0x000fce0000011602 */
.L_x_1812:
[----:B------:R-:W-:Y:S05]  /*1ca30*/  BSYNC B1 ;  /* 0x0000000000017941 */ /* 0x000fea0003800000 */
.L_x_1810:
[----:B------:R-:W-:-:S04]  /*1ca40*/  IMAD R187, R187, R188, -R0 ;  /* 0x000000bcbbbb7224 */ /* 0x000fc800078e0a00 */
[----:B------:R-:W-:-:S05]  /*1ca50*/  IMAD.IADD R187, R187, 0x1, -R225 ;  /* 0x00000001bbbb7824 */ /* 0x000fca00078e0ae1 */
[----:B------:R-:W-:Y:S02]  /*1ca60*/  VIMNMX R4, R4, R187, !PT ;  /* 0x000000bb04047248 */ /* 0x000fe40007fe0100 */
[----:B------:R-:W-:-:S07]  /*1ca70*/  VIADDMNMX R5, R187, R188, R5, PT ;  /* 0x000000bcbb057246 */ /* 0x000fce0003800105 */
.L_x_1809:
        /* <DEDUP_REMOVED lines=13> */
[--C-:B0-----:R-:W-:Y:S01]  /*1cb50*/  IMAD.IADD R185, R185, 0x1, R186.reuse ;  /* 0x00000001b9b97824 */ /* 0x101fe200078e02ba */
[----:B------:R-:W-:Y:S01]  /*1cb60*/  FSEL R157, R157, -INF , !P3 ;  /* 0xff8000009d9d7808 */ /* 0x000fe20005800000 */
[----:B------:R-:W-:Y:S01]  /*1cb70*/  IMAD.IADD R184, R184, 0x1, R186 ;  /* 0x00000001b8b87824 */ /* 0x000fe200078e02ba */
        /* <DEDUP_REMOVED lines=50> */
.L_x_1815:
[----:B------:R-:W-:Y:S02]  /*1cea0*/  ULDC UR4, c[0x0][0x9e4] ;  /* 0x0002790000047ab9 */ /* 0x000fe40000000800 */
[----:B------:R-:W-:-:S05]  /*1ceb0*/  IMAD.U32 R4, RZ, RZ, UR4 ;  /* 0x00000004ff047e24 */ /* 0x000fca000f8e00ff */
[----:B------:R-:W-:-:S13]  /*1cec0*/  ISETP.NE.AND P2, PT, R4, 0x1, PT ;  /* 0x000000010400780c */ /* 0x000fda0003f45270 */
[----:B------:R-:W0:Y:S02]  /*1ced0*/  @P2 LDC.64 R2, c[0x0][0x9e8] ;  /* 0x00027a00ff022b82 */ /* 0x000e240000000a00 */
[----:B0-----:R-:W-:-:S05]  /*1cee0*/  @P2 IMAD.HI.U32 R2, R186, R2, RZ ;  /* 0x00000002ba022227 */ /* 0x001fca00078e00ff */
[----:B------:R-:W-:-:S07]  /*1cef0*/  @P2 SHF.R.U32.HI R186, RZ, R3, R2 ;  /* 0x00000003ffba2219 */ /* 0x000fce0000011602 */
.L_x_1816:
[----:B------:R-:W-:Y:S05]  /*1cf00*/  BSYNC B1 ;  /* 0x0000000000017941 */ /* 0x000fea0003800000 */
.L_x_1814:
[----:B------:R-:W-:-:S05]  /*1cf10*/  IMAD R0, R186, R4, -R0 ;  /* 0x00000004ba007224 */ /* 0x000fca00078e0a00 */
[----:B------:R-:W-:-:S04]  /*1cf20*/  IADD3 R0, -R225, R0, RZ ;  /* 0x00000000e1007210 */ /* 0x000fc80007ffe1ff */
[----:B------:R-:W-:Y:S02]  /*1cf30*/  VIMNMX R184, R184, R0, !PT ;  /* 0x00000000b8b87248 */ /* 0x000fe40007fe0100 */
[----:B------:R-:W-:-:S07]  /*1cf40*/  VIADDMNMX R185, R0, R4, R185, PT ;  /* 0x0000000400b97246 */ /* 0x000fce00038001b9 */
.L_x_1813:
[----:B------:R-:W-:Y:S01]  /*1cf50*/  FMNMX.FTZ R0, R152, R227, !PT ;  /* 0x000000e398007209 */ /* 0x000fe20007810000 */
[----:B------:R-:W-:Y:S01]  /*1cf60*/  ULDC UR4, c[0x0][0x988] ;  /* 0x0002620000047ab9 */ /* 0x000fe20000000800 */
[----:B------:R-:W-:Y:S02]  /*1cf70*/  LOP3.LUT R16, R16, 0xffffdfff, RZ, 0xc0, !PT ;  /* 0xffffdfff10107812 */ /* 0x000fe400078ec0ff */
[----:B------:R-:W-:Y:S02]  /*1cf80*/  FMNMX.FTZ R0, R153, R0, !PT ;  /* 0x0000000099007209 */ /* 0x000fe40007810000 */
[----:B------:R-:W-:Y:S02]  /*1cf90*/  ISETP.GT.AND P2, PT, R184, 0x1, P1 ;  /* 0x00000001b800780c */ /* 0x000fe40000f44270 */
[----:B------:R-:W-:Y:S02]  /*1cfa0*/  FMNMX.FTZ R0, R156, R0, !PT ;  /* 0x000000009c007209 */ /* 0x000fe40007810000 */
[----:B------:R-:W-:-:S02]  /*1cfb0*/  ISETP.GT.AND P3, PT, R184, 0x8, P1 ;  /* 0x00000008b800780c */ /* 0x000fc40000f64270 */
[----:B------:R-:W-:Y:S02]  /*1cfc0*/  FMNMX.FTZ R0, R157, R0, !PT ;  /* 0x000000009d007209 */ /* 0x000fe40007810000 */
[----:B------:R-:W-:Y:S02]  /*1cfd0*/  @P0 LOP3.LUT R16, R16, 0x2000, RZ, 0xfc, !PT ;  /* 0x0000200010100812 */ /* 0x000fe400078efcff */
[----:B------:R-:W-:Y:S02]  /*1cfe0*/  FMNMX.FTZ R0, R160, R0, !PT ;  /* 0x00000000a0007209 */ /* 0x000fe40007810000 */
[----:B------:R-:W-:Y:S02]  /*1cff0*/  ISETP.LT.OR P2, PT, R185, 0x2, P2 ;  /* 0x00000002b900780c */ /* 0x000fe40001741670 */
[----:B------:R-:W-:Y:S02]  /*1d000*/  FMNMX.FTZ R0, R161, R0, !PT ;  /* 0x00000000a1007209 */ /* 0x000fe40007810000 */
[----:B------:R-:W-:-:S02]  /*1d010*/  ISETP.LT.OR P3, PT, R185, 0x9, P3 ;  /* 0x00000009b900780c */ /* 0x000fc40001f61670 */
[----:B------:R-:W-:Y:S02]  /*1d020*/  FMNMX.FTZ R0, R164, R0, !PT ;  /* 0x00000000a4007209 */ /* 0x000fe40007810000 */
[----:B------:R-:W-:Y:S02]  /*1d030*/  ISETP.GT.AND P0, PT, R184, 0x21, P1 ;  /* 0x00000021b800780c */ /* 0x000fe40000f04270 */
[----:B------:R-:W-:Y:S02]  /*1d040*/  FMNMX.FTZ R0, R165, R0, !PT ;  /* 0x00000000a5007209 */ /* 0x000fe40007810000 */
[----:B------:R-:W-:Y:S02]  /*1d050*/  FSEL R155, R155, -INF , !P2 ;  /* 0xff8000009b9b7808 */ /* 0x000fe40005000000 */
[----:B------:R-:W-:Y:S02]  /*1d060*/  FMNMX.FTZ R0, R168, R0, !PT ;  /* 0x00000000a8007209 */ /* 0x000fe40007810000 */
[----:B------:R-:W-:-:S02]  /*1d070*/  FSEL R158, R158, -INF , !P3 ;  /* 0xff8000009e9e7808 */ /* 0x000fc40005800000 */
[----:B------:R-:W-:Y:S02]  /*1d080*/  FMNMX.FTZ R0, R169, R0, !PT ;  /* 0x00000000a9007209 */ /* 0x000fe40007810000 */
[----:B------:R-:W-:Y:S02]  /*1d090*/  ISETP.GT.AND P4, PT, R184, 0x9, P1 ;  /* 0x00000009b800780c */ /* 0x000fe40000f84270 */
[----:B------:R-:W-:Y:S02]  /*1d0a0*/  FMNMX.FTZ R0, R172, R0, !PT ;  /* 0x00000000ac007209 */ /* 0x000fe40007810000 */
[C---:B------:R-:W-:Y:S02]  /*1d0b0*/  ISETP.GT.AND P2, PT, R184.reuse, 0x10, P1 ;  /* 0x00000010b800780c */ /* 0x040fe40000f44270 */
[----:B------:R-:W-:Y:S02]  /*1d0c0*/  FMNMX.FTZ R0, R173, R0, !PT ;  /* 0x00000000ad007209 */ /* 0x000fe40007810000 */
[----:B------:R-:W-:-:S02]  /*1d0d0*/  ISETP.GT.AND P3, PT, R184, 0x11, P1 ;  /* 0x00000011b800780c */ /* 0x000fc40000f64270 */
[----:B------:R-:W-:Y:S02]  /*1d0e0*/  FMNMX.FTZ R0, R176, R0, !PT ;  /* 0x00000000b0007209 */ /* 0x000fe40007810000 */
[----:B------:R-:W-:Y:S02]  /*1d0f0*/  ISETP.LT.OR P4, PT, R185, 0xa, P4 ;  /* 0x0000000ab900780c */ /* 0x000fe40002781670 */
[----:B------:R-:W-:Y:S02]  /*1d100*/  FMNMX.FTZ R0, R177, R0, !PT ;  /* 0x00000000b1007209 */ /* 0x000fe40007810000 */
[C---:B------:R-:W-:Y:S02]  /*1d110*/  ISETP.LT.OR P2, PT, R185.reuse, 0x11, P2 ;  /* 0x00000011b900780c */ /* 0x040fe40001741670 */
[----:B------:R-:W-:Y:S02]  /*1d120*/  ISETP.LT.OR P3, PT, R185, 0x12, P3 ;  /* 0x00000012b900780c */ /* 0x000fe40001f61670 */
[----:B------:R-:W-:-:S02]  /*1d130*/  LOP3.LUT R16, R16, 0xffff7fff, RZ, 0xc0, !PT ;  /* 0xffff7fff10107812 */ /* 0x000fc400078ec0ff */
[----:B------:R-:W-:Y:S02]  /*1d140*/  FMNMX.FTZ R0, R180, R0, !PT ;  /* 0x00000000b4007209 */ /* 0x000fe40007810000 */
[----:B------:R-:W-:Y:S02]  /*1d150*/  FSEL R159, R159, -INF , !P4 ;  /* 0xff8000009f9f7808 */ /* 0x000fe40006000000 */
[----:B------:R-:W-:Y:S02]  /*1d160*/  FSEL R162, R162, -INF , !P2 ;  /* 0xff800000a2a27808 */ /* 0x000fe40005000000 */
[----:B------:R-:W-:Y:S02]  /*1d170*/  FSEL R163, R163, -INF , !P3 ;  /* 0xff800000a3a37808 */ /* 0x000fe40005800000 */
[C---:B------:R-:W-:Y:S02]  /*1d180*/  ISETP.GT.AND P4, PT, R184.reuse, 0x18, P1 ;  /* 0x00000018b800780c */ /* 0x040fe40000f84270 */
[----:B------:R-:W-:-:S02]  /*1d190*/  ISETP.GT.AND P2, PT, R184, 0x19, P1 ;  /* 0x00000019b800780c */ /* 0x000fc40000f44270 */
[----:B------:R-:W-:Y:S02]  /*1d1a0*/  ISETP.GT.AND P3, PT, R184, 0x20, P1 ;  /* 0x00000020b800780c */ /* 0x000fe40000f64270 */
[----:B------:R-:W-:Y:S02]  /*1d1b0*/  @P0 LOP3.LUT R16, R16, 0x8000, RZ, 0xfc, !PT ;  /* 0x0000800010100812 */ /* 0x000fe400078efcff */
[----:B------:R-:W-:Y:S02]  /*1d1c0*/  ISETP.GT.AND P0, PT, R184, RZ, P1 ;  /* 0x000000ffb800720c */ /* 0x000fe40000f04270 */
[----:B------:R-:W-:Y:S02]  /*1d1d0*/  FMNMX.FTZ R0, R181, R0, !PT ;  /* 0x00000000b5007209 */ /* 0x000fe40007810000 */
[C---:B------:R-:W-:Y:S02]  /*1d1e0*/  ISETP.LT.OR P4, PT, R185.reuse, 0x19, P4 ;  /* 0x00000019b900780c */ /* 0x040fe40002781670 */
[C---:B------:R-:W-:Y:S01]  /*1d1f0*/  ISETP.LT.OR P2, PT, R185.reuse, 0x1a, P2 ;  /* 0x0000001ab900780c */ /* 0x040fe20001741670 */
[----:B------:R-:W0:Y:S01]  /*1d200*/  SHFL.BFLY PT, R2, R0, 0x2, 0x1f ;  /* 0x0c401f0000027f89 */ /* 0x000e2200000e0000 */
[----:B------:R-:W-:-:S02]  /*1d210*/  ISETP.LT.OR P3, PT, R185, 0x21, P3 ;  /* 0x00000021b900780c */ /* 0x000fc40001f61670 */
[----:B------:R-:W-:Y:S02]  /*1d220*/  FSEL R166, R166, -INF , !P4 ;  /* 0xff800000a6a67808 */ /* 0x000fe40006000000 */
[----:B------:R-:W-:Y:S02]  /*1d230*/  FSEL R167, R167, -INF , !P2 ;  /* 0xff800000a7a77808 */ /* 0x000fe40005000000 */
[----:B------:R-:W-:Y:S02]  /*1d240*/  FSEL R170, R170, -INF , !P3 ;  /* 0xff800000aaaa7808 */ /* 0x000fe40005800000 */
[C---:B------:R-:W-:Y:S02]  /*1d250*/  ISETP.GT.AND P2, PT, R184.reuse, 0x28, P1 ;  /* 0x00000028b800780c */ /* 0x040fe40000f44270 */
[C---:B------:R-:W-:Y:S02]  /*1d260*/  ISETP.GT.AND P3, PT, R184.reuse, 0x29, P1 ;  /* 0x00000029b800780c */ /* 0x040fe40000f64270 */
[----:B------:R-:W-:-:S02]  /*1d270*/  ISETP.GT.AND P4, PT, R184, 0x30, P1 ;  /* 0x00000030b800780c */ /* 0x000fc40000f84270 */
[C---:B------:R-:W-:Y:S02]  /*1d280*/  ISETP.GT.AND P5, PT, R184.reuse, 0x31, P1 ;  /* 0x00000031b800780c */ /* 0x040fe40000fa4270 */
[----:B------:R-:W-:Y:S02]  /*1d290*/  ISETP.GT.AND P6, PT, R184, 0x38, P1 ;  /* 0x00000038b800780c */ /* 0x000fe40000fc4270 */
[----:B------:R-:W-:Y:S02]  /*1d2a0*/  LOP3.LUT R16, R16, 0xfffffff7, RZ, 0xc0, !PT ;  /* 0xfffffff710107812 */ /* 0x000fe400078ec0ff */
[----:B------:R-:W-:Y:S02]  /*1d2b0*/  ISETP.GT.AND P1, PT, R184, 0x39, P1 ;  /* 0x00000039b800780c */ /* 0x000fe40000f24270 */
[----:B------:R-:W-:Y:S02]  /*1d2c0*/  @P0 LOP3.LUT R16, R16, 0x8, RZ, 0xfc, !PT ;  /* 0x0000000810100812 */ /* 0x000fe400078efcff */
[----:B0-----:R-:W-:-:S02]  /*1d2d0*/  FMNMX.FTZ R2, R0, R2, !PT ;  /* 0x0000000200027209 */ /* 0x001fc40007810000 */
[C---:B------:R-:W-:Y:S02]  /*1d2e0*/  LOP3.LUT P0, RZ, R16.reuse, 0x8000, RZ, 0xc0, !PT ;  /* 0x0000800010ff7812 */ /* 0x040fe4000780c0ff */
[----:B------:R-:W-:Y:S01]  /*1d2f0*/  LOP3.LUT R16, R16, 0xfffffffd, RZ, 0xc0, !PT ;  /* 0xfffffffd10107812 */ /* 0x000fe200078ec0ff */
[----:B------:R-:W0:Y:S01]  /*1d300*/  SHFL.BFLY PT, R5, R2, 0x1, 0x1f ;  /* 0x0c201f0002057f89 */ /* 0x000e2200000e0000 */
[C---:B------:R-:W-:Y:S02]  /*1d310*/  ISETP.LT.OR P0, PT, R185.reuse, 0x22, P0 ;  /* 0x00000022b900780c */ /* 0x040fe40000701670 */
[C---:B------:R-:W-:Y:S02]  /*1d320*/  ISETP.LT.OR P4, PT, R185.reuse, 0x31, P4 ;  /* 0x00000031b900780c */ /* 0x040fe40002781670 */
[----:B------:R-:W-:Y:S02]  /*1d330*/  @P1 LOP3.LUT R16, R16, 0x2, RZ, 0xfc, !PT ;  /* 0x0000000210101812 */ /* 0x000fe400078efcff */
[----:B------:R-:W-:-:S02]  /*1d340*/  ISETP.LT.OR P5, PT, R185, 0x32, P5 ;  /* 0x00000032b900780c */ /* 0x000fc40002fa1670 */
[C---:B------:R-:W-:Y:S02]  /*1d350*/  LOP3.LUT P1, RZ, R16.reuse, 0x8, RZ, 0xc0, !PT ;  /* 0x0000000810ff7812 */ /* 0x040fe4000782c0ff */
[----:B------:R-:W-:Y:S02]  /*1d360*/  LOP3.LUT R16, R16, 0xffffffef, RZ, 0xc0, !PT ;  /* 0xffffffef10107812 */ /* 0x000fe400078ec0ff */
[C---:B------:R-:W-:Y:S02]  /*1d370*/  ISETP.LT.OR P1, PT, R185.reuse, 0x1, P1 ;  /* 0x00000001b900780c */ /* 0x040fe40000f21670 */
[----:B------:R-:W-:Y:S02]  /*1d380*/  @P0 LOP3.LUT R16, R16, 0x10, RZ, 0xfc, !PT ;  /* 0x0000001010100812 */ /* 0x000fe400078efcff */
[----:B------:R-:W-:Y:S02]  /*1d390*/  FSEL R154, R154, -INF , !P1 ;  /* 0xff8000009a9a7808 */ /* 0x000fe40004800000 */
[----:B------:R-:W-:-:S02]  /*1d3a0*/  ISETP.LT.OR P0, PT, R185, 0x29, P2 ;  /* 0x00000029b900780c */ /* 0x000fc40001701670 */
[----:B------:R-:W-:Y:S02]  /*1d3b0*/  FMNMX.FTZ R4, R154, R228, !PT ;  /* 0x000000e49a047209 */ /* 0x000fe40007810000 */
[C---:B------:R-:W-:Y:S02]  /*1d3c0*/  LOP3.LUT P2, RZ, R16.reuse, 0x2, RZ, 0xc0, !PT ;  /* 0x0000000210ff7812 */ /* 0x040fe4000784c0ff */
[----:B------:R-:W-:Y:S02]  /*1d3d0*/  FMNMX.FTZ R4, R155, R4, !PT ;  /* 0x000000049b047209 */ /* 0x000fe40007810000 */
[----:B------:R-:W-:Y:S02]  /*1d3e0*/  LOP3.LUT R16, R16, 0xfffffffb, RZ, 0xc0, !PT ;  /* 0xfffffffb10107812 */ /* 0x000fe400078ec0ff */
[----:B------:R-:W-:Y:S02]  /*1d3f0*/  FMNMX.FTZ R4, R158, R4, !PT ;  /* 0x000000049e047209 */ /* 0x000fe40007810000 */
[----:B0-----:R-:W-:Y:S01]  /*1d400*/  FMNMX.FTZ R5, R2, R5, !PT ;  /* 0x0000000502057209 */ /* 0x001fe20007810000 */
[----:B------:R-:W-:Y:S01]  /*1d410*/  IMAD.U32 R2, RZ, RZ, UR4 ;  /* 0x00000004ff027e24 */ /* 0x000fe2000f8e00ff */
[----:B------:R-:W-:-:S02]  /*1d420*/  @P0 LOP3.LUT R16, R16, 0x4, RZ, 0xfc, !PT ;  /* 0x0000000410100812 */ /* 0x000fc400078efcff */
[----:B------:R-:W-:Y:S01]  /*1d430*/  ISETP.LT.OR P0, PT, R185, 0x2a, P3 ;  /* 0x0000002ab900780c */ /* 0x000fe20001f01670 */
[----:B------:R-:W-:Y:S01]  /*1d440*/  FMUL.FTZ R3, R5, R2 ;  /* 0x0000000205037220 */ /* 0x000fe20000410000 */
[----:B------:R-:W-:Y:S02]  /*1d450*/  FMNMX.FTZ R4, R159, R4, !PT ;  /* 0x000000049f047209 */ /* 0x000fe40007810000 */
[----:B------:R-:W-:Y:S02]  /*1d460*/  LOP3.LUT R16, R16, 0xffffbfff, RZ, 0xc0, !PT ;  /* 0xffffbfff10107812 */ /* 0x000fe400078ec0ff */
[----:B------:R-:W-:Y:S02]  /*1d470*/  FMNMX.FTZ R4, R162, R4, !PT ;  /* 0x00000004a2047209 */ /* 0x000fe40007810000 */
[----:B------:R-:W-:Y:S02]  /*1d480*/  FSETP.NEU.FTZ.AND P3, PT, R5, -INF , PT ;  /* 0xff8000000500780b */ /* 0x000fe40003f7d000 */
[----:B------:R-:W-:-:S02]  /*1d490*/  FMNMX.FTZ R4, R163, R4, !PT ;  /* 0x00000004a3047209 */ /* 0x000fc40007810000 */
[----:B------:R-:W-:Y:S02]  /*1d4a0*/  FSEL R0, R5, RZ, P3 ;  /* 0x000000ff05007208 */ /* 0x000fe40001800000 */
[----:B------:R-:W-:Y:S02]  /*1d4b0*/  @P0 LOP3.LUT R16, R16, 0x4000, RZ, 0xfc, !PT ;  /* 0x0000400010100812 */ /* 0x000fe400078efcff */
[----:B------:R-:W-:Y:S01]  /*1d4c0*/  FMNMX.FTZ R4, R166, R4, !PT ;  /* 0x00000004a6047209 */ /* 0x000fe20007810000 */
[----:B------:R-:W-:Y:S01]  /*1d4d0*/  FADD.FTZ R0, -R0, R227 ;  /* 0x000000e300007221 */ /* 0x000fe20000010100 */
[----:B------:R-:W-:Y:S02]  /*1d4e0*/  LOP3.LUT P0, RZ, R16, 0x10, RZ, 0xc0, !PT ;  /* 0x0000001010ff7812 */ /* 0x000fe4000780c0ff */
[----:B------:R-:W-:Y:S01]  /*1d4f0*/  FMNMX.FTZ R4, R167, R4, !PT ;  /* 0x00000004a7047209 */ /* 0x000fe20007810000 */
[----:B------:R-:W-:Y:S01]  /*1d500*/  FMUL.FTZ R184, R0, R2 ;  /* 0x0000000200b87220 */ /* 0x000fe20000410000 */
[----:B------:R-:W-:-:S02]  /*1d510*/  FSEL R3, R3, RZ, P3 ;  /* 0x000000ff03037208 */ /* 0x000fc40001800000 */
[----:B------:R-:W-:Y:S02]  /*1d520*/  LOP3.LUT P3, RZ, R16, 0x4, RZ, 0xc0, !PT ;  /* 0x0000000410ff7812 */ /* 0x000fe4000786c0ff */
[----:B------:R-:W-:Y:S01]  /*1d530*/  FSEL R171, R171, -INF , !P0 ;  /* 0xff800000abab7808 */ /* 0x000fe20004000000 */
[--C-:B------:R-:W-:Y:S01]  /*1d540*/  FFMA.FTZ R152, R152, R2, -R3.reuse ;  /* 0x0000000298987223 */ /* 0x100fe20000010803 */
[----:B------:R-:W-:Y:S01]  /*1d550*/  FMNMX.FTZ R4, R170, R4, !PT ;  /* 0x00000004aa047209 */ /* 0x000fe20007810000 */
[-CC-:B------:R-:W-:Y:S01]  /*1d560*/  FFMA.FTZ R153, R153, R2.reuse, -R3.reuse ;  /* 0x0000000299997223 */ /* 0x180fe20000010803 */
[----:B------:R-:W-:Y:S01]  /*1d570*/  LOP3.LUT P0, RZ, R16, 0x4000, RZ, 0xc0, !PT ;  /* 0x0000400010ff7812 */ /* 0x000fe2000780c0ff */
        /* <DEDUP_REMOVED lines=26> */
[----:B------:R-:W-:Y:S01]  /*1d720*/  FFMA.FTZ R3, R181, R2, -R3 ;  /* 0x00000002b5037223 */ /* 0x000fe20000010803 */
[----:B------:R-:W-:Y:S01]  /*1d730*/  FMNMX.FTZ R4, R182, R4, !PT ;  /* 0x00000004b6047209 */ /* 0x000fe20007810000 */
[----:B------:R-:W-:Y:S01]  /*1d740*/  MUFU.EX2 R152, R152 ;  /* 0x0000009800987308 */ /* 0x000fe20000000800 */
[----:B------:R-:W-:-:S02]  /*1d750*/  LOP3.LUT P0, RZ, R16, 0x2000, RZ, 0xc0, !PT ;  /* 0x0000200010ff7812 */ /* 0x000fc4000780c0ff */
[----:B------:R-:W-:-:S05]  /*1d760*/  FMNMX.FTZ R4, R183, R4, !PT ;  /* 0x00000004b7047209 */ /* 0x000fca0007810000 */
[----:B------:R-:W0:Y:S01]  /*1d770*/  SHFL.BFLY PT, R181, R4, 0x2, 0x1f ;  /* 0x0c401f0004b57f89 */ /* 0x000e2200000e0000 */
[----:B------:R2:W-:Y:S08]  /*1d780*/  MUFU.EX2 R186, R3 ;  /* 0x0000000300ba7308 */ /* 0x0005f00000000800 */
        /* <DEDUP_REMOVED lines=9> */
[C---:B------:R-:W-:Y:S01]  /*1d820*/  FSETP.NEU.FTZ.AND P1, PT, R4.reuse, -INF , PT ;  /* 0xff8000000400780b */ /* 0x040fe20003f3d000 */
[C---:B--2---:R-:W-:Y:S02]  /*1d830*/  FMUL.FTZ R3, R4.reuse, R2 ;  /* 0x0000000204037220 */ /* 0x044fe40000410000 */
[----:B------:R-:W-:Y:S01]  /*1d840*/  MUFU.EX2 R165, R165 ;  /* 0x000000a500a57308 */ /* 0x000fe20000000800 */
[----:B------:R-:W-:Y:S02]  /*1d850*/  FSEL R181, R4, RZ, P1 ;  /* 0x000000ff04b57208 */ /* 0x000fe40000800000 */
[----:B------:R-:W-:-:S03]  /*1d860*/  FSEL R0, R3, RZ, P1 ;  /* 0x000000ff03007208 */ /* 0x000fc60000800000 */
[----:B------:R-:W-:Y:S02]  /*1d870*/  FADD.FTZ R181, -R181, R228 ;  /* 0x000000e4b5b57221 */ /* 0x000fe40000010100 */
[----:B------:R-:W0:Y:S01]  /*1d880*/  MUFU.EX2 R3, R184 ;  /* 0x000000b800037308 */ /* 0x000e220000000800 */
[-CC-:B------:R-:W-:Y:S01]  /*1d890*/  FFMA.FTZ R154, R154, R2.reuse, -R0.reuse ;  /* 0x000000029a9a7223 */ /* 0x180fe20000010800 */
[-CC-:B------:R-:W-:Y:S01]  /*1d8a0*/  FFMA.FTZ R155, R155, R2.reuse, -R0.reuse ;  /* 0x000000029b9b7223 */ /* 0x180fe20000010800 */
[-C--:B------:R-:W-:Y:S01]  /*1d8b0*/  FMUL.FTZ R181, R181, R2.reuse ;  /* 0x00000002b5b57220 */ /* 0x080fe20000410000 */
        /* <DEDUP_REMOVED lines=14> */
[----:B------:R-:W-:Y:S01]  /*1d9a0*/  MUFU.EX2 R154, R154 ;  /* 0x0000009a009a7308 */ /* 0x000fe20000000800 */
[----:B0-----:R-:W-:-:S04]  /*1d9b0*/  FFMA.FTZ R221, R3, R221, R152 ;  /* 0x000000dd03dd7223 */ /* 0x001fc80000010098 */
[----:B------:R-:W-:-:S03]  /*1d9c0*/  FADD.FTZ R221, R153, R221 ;  /* 0x000000dd99dd7221 */ /* 0x000fc60000010000 */
[----:B------:R-:W0:Y:S08]  /*1d9d0*/  MUFU.EX2 R0, R181 ;  /* 0x000000b500007308 */ /* 0x000e300000000800 */
[----:B------:R-:W2:Y:S08]  /*1d9e0*/  MUFU.EX2 R155, R155 ;  /* 0x0000009b009b7308 */ /* 0x000eb00000000800 */
[----:B------:R-:W3:Y:S01]  /*1d9f0*/  MUFU.EX2 R158, R158 ;  /* 0x0000009e009e7308 */ /* 0x000ee20000000800 */
[----:B0-----:R-:W-:-:S07]  /*1da00*/  FFMA.FTZ R9, R0, R9, R154 ;  /* 0x0000000900097223 */ /* 0x001fce000001009a */
[----:B------:R-:W0:Y:S01]  /*1da10*/  MUFU.EX2 R159, R159 ;  /* 0x0000009f009f7308 */ /* 0x000e220000000800 */
[----:B--2---:R-:W-:Y:S01]  /*1da20*/  FADD.FTZ R181, R155, R9 ;  /* 0x000000099bb57221 */ /* 0x004fe20000010000 */
[----:B------:R-:W-:-:S04]  /*1da30*/  FADD.FTZ R9, R156, R221 ;  /* 0x000000dd9c097221 */ /* 0x000fc80000010000 */
[----:B------:R-:W-:Y:S02]  /*1da40*/  FADD.FTZ R9, R157, R9 ;  /* 0x000000099d097221 */ /* 0x000fe40000010000 */
[----:B------:R-:W2:Y:S01]  /*1da50*/  MUFU.EX2 R162, R162 ;  /* 0x000000a200a27308 */ /* 0x000ea20000000800 */
[----:B---3--:R-:W-:Y:S01]  /*1da60*/  FADD.FTZ R181, R158, R181 ;  /* 0x000000b59eb57221 */ /* 0x008fe20000010000 */
[----:B------:R-:W-:-:S04]  /*1da70*/  FADD.FTZ R9, R160, R9 ;  /* 0x00000009a0097221 */ /* 0x000fc80000010000 */
[----:B------:R-:W-:Y:S02]  /*1da80*/  FADD.FTZ R9, R161, R9 ;  /* 0x00000009a1097221 */ /* 0x000fe40000010000 */
[----:B------:R-:W3:Y:S01]  /*1da90*/  MUFU.EX2 R163, R163 ;  /* 0x000000a300a37308 */ /* 0x000ee20000000800 */
[----:B0-----:R-:W-:Y:S01]  /*1daa0*/  FADD.FTZ R181, R159, R181 ;  /* 0x000000b59fb57221 */ /* 0x001fe20000010000 */
[----:B------:R-:W-:-:S04]  /*1dab0*/  FADD.FTZ R9, R164, R9 ;  /* 0x00000009a4097221 */ /* 0x000fc80000010000 */
[----:B------:R-:W-:Y:S02]  /*1dac0*/  FADD.FTZ R9, R165, R9 ;  /* 0x00000009a5097221 */ /* 0x000fe40000010000 */
        /* <DEDUP_REMOVED lines=33> */
[----:B---3--:R-:W-:-:S04]  /*1dce0*/  FADD.FTZ R9, R180, R9 ;  /* 0x00000009b4097221 */ /* 0x008fc80000010000 */
[----:B------:R-:W-:Y:S01]  /*1dcf0*/  FADD.FTZ R221, R186, R9 ;  /* 0x00000009badd7221 */ /* 0x000fe20000010000 */
[----:B0-----:R-:W-:-:S04]  /*1dd00*/  FADD.FTZ R181, R182, R181 ;  /* 0x000000b5b6b57221 */ /* 0x001fc80000010000 */
[----:B--2---:R-:W-:Y:S01]  /*1dd10*/  FADD.FTZ R9, R183, R181 ;  /* 0x000000b5b7097221 */ /* 0x004fe20000010000 */
[----:B------:R-:W-:Y:S06]  /*1dd20*/  @!P0 BRA `(.L_x_1817) ;  /* 0x0000000000048947 */ /* 0x000fec0003800000 */
[----:B------:R-:W-:Y:S01]  /*1dd30*/  BPT.TRAP 0x1 ;  /* 0x000000040000795c */ /* 0x000fe20000300000 */
.L_x_1817:
[----:B------:R-:W2:Y:S01]  /*1dd40*/  LDL R181, [R1+0x78] ;  /* 0x0000780001b57983 */ /* 0x000ea20000100800 */
[----:B------:R-:W-:Y:S01]  /*1dd50*/  VIADD R222, R222, 0x30860 ;  /* 0x00030860dede7836 */ /* 0x000fe20000000000 */
[----:B------:R-:W-:Y:S01]  /*1dd60*/  F2FP.F16.F32.PACK_AB R196, R153, R152 ;  /* 0x0000009899c4723e */ /* 0x000fe200000000ff */
[----:B------:R-:W-:Y:S01]  /*1dd70*/  IMAD.MOV.U32 R228, RZ, RZ, R4 ;  /* 0x000000ffffe47224 */ /* 0x000fe200078e0004 */
        /* <DEDUP_REMOVED lines=19> */
[----:B0-----:R-:W-:Y:S02]  /*1deb0*/  MOV R222, R218 ;  /* 0x000000da00de7202 */ /* 0x001fe40000000f00 */
[C---:B--2---:R-:W-:Y:S01]  /*1dec0*/  ISETP.GT.AND P1, PT, R8.reuse, R181, PT ;  /* 0x000000b50800720c */ /* 0x044fe20003f24270 */
[----:B------:R-:W-:-:S12]  /*1ded0*/  VIADD R8, R8, 0xffffffff ;  /* 0xffffffff08087836 */ /* 0x000fd80000000000 */
[----:B------:R-:W-:Y:S05]  /*1dee0*/  @P1 BRA `(.L_x_1818) ;  /* 0xffffffd000941947 */ /* 0x000fea000383ffff */
.L_x_1797:
[----:B------:R-:W-:Y:S05]  /*1def0*/  BSYNC B0 ;  /* 0x0000000000007941 */ /* 0x000fea0003800000 */
.L_x_1796:
        /* <DEDUP_REMOVED lines=131> */
.L_x_1819:
[----:B------:R-:W-:Y:S01]  /*1e730*/  IMAD R3, R202, 0x8, R17 ;  /* 0x00000008ca037824 */ /* 0x000fe200078e0211 */
[----:B------:R-:W-:-:S04]  /*1e740*/  SHF.L.U32 R0, R218, 0x1f, RZ ;  /* 0x0000001fda007819 */ /* 0x000fc800000006ff */
[----:B------:R0:W2:Y:S01]  /*1e750*/  SYNCS.PHASECHK.TRANS64.TRYWAIT P1, [R3+URZ+0x30850], R0 ;  /* 0x03085000030075a7 */ /* 0x0000a2000802017f */
[----:B------:R-:W-:Y:S05]  /*1e760*/  @!P0 BRA `(.L_x_1820) ;  /* 0x0000000000048947 */ /* 0x000fea0003800000 */
[----:B------:R-:W-:Y:S01]  /*1e770*/  BPT.TRAP 0x1 ;  /* 0x000000040000795c */ /* 0x000fe20000300000 */
.L_x_1820:
[----:B------:R-:W-:Y:S04]  /*1e780*/  BSSY B0, `(.L_x_1821) ;  /* 0x0000004000007945 */ /* 0x000fe80003800000 */
[----:B--2---:R-:W-:Y:S05]  /*1e790*/  @P1 BRA `(.L_x_1822) ;  /* 0x0000000000081947 */ /* 0x004fea0003800000 */
[----:B------:R-:W2:Y:S02]  /*1e7a0*/  SYNCS.PHASECHK.TRANS64.TRYWAIT P1, [R3+URZ+0x30850], R0 ;  /* 0x03085000030075a7 */ /* 0x000ea4000802017f */
[----:B--2---:R-:W-:Y:S05]  /*1e7b0*/  @!P1 BRA `(.L_x_1823) ;  /* 0x000000f400109947 */ /* 0x004fea0003800000 */
.L_x_1822:
[----:B------:R-:W-:Y:S05]  /*1e7c0*/  BSYNC B0 ;  /* 0x0000000000007941 */ /* 0x000fea0003800000 */
.L_x_1821:
[----:B------:R-:W-:Y:S01]  /*1e7d0*/  VIADD R17, R17, 0x400 ;  /* 0x0000040011117836 */ /* 0x000fe20000000000 */
[----:B------:R-:W-:Y:S01]  /*1e7e0*/  WARPGROUP.ARRIVE ;  /* 0x00000000000079c5 */ /* 0x000fe20000000000 */
[----:B------:R-:W-:Y:S01]  /*1e7f0*/  IMAD.MOV.U32 R7, RZ, RZ, 0x40000040 ;  /* 0x40000040ff077424 */ /* 0x000fe200078e00ff */
[----:B0-2---:R-:W0:Y:S01]  /*1e800*/  SHFL.BFLY PT, R0, R221, 0x2, 0x1f ;  /* 0x0c401f00dd007f89 */ /* 0x005e2200000e0000 */
[----:B------:R-:W-:Y:S01]  /*1e810*/  IMAD.MOV.U32 R11, RZ, RZ, 0x40000040 ;  /* 0x40000040ff0b7424 */ /* 0x000fe200078e00ff */
[----:B------:R-:W-:Y:S01]  /*1e820*/  SHF.R.U32.HI R17, RZ, 0x4, R17 ;  /* 0x00000004ff117819 */ /* 0x000fe20000011611 */
[----:B------:R-:W-:Y:S01]  /*1e830*/  IMAD.MOV.U32 R154, RZ, RZ, -0x800000 ;  /* 0xff800000ff9a7424 */ /* 0x000fe200078e00ff */
[----:B------:R-:W-:Y:S01]  /*1e840*/  R2UR UR7, R7 ;  /* 0x00000000070772ca */ /* 0x000fe200000e0000 */
[----:B------:R-:W-:Y:S01]  /*1e850*/  IMAD.MOV.U32 R7, RZ, RZ, 0x40000040 ;  /* 0x40000040ff077424 */ /* 0x000fe200078e00ff */
[----:B------:R-:W-:Y:S02]  /*1e860*/  LOP3.LUT R17, R17, 0x3fff, RZ, 0xc0, !PT ;  /* 0x00003fff11117812 */ /* 0x000fe400078ec0ff */
[----:B------:R-:W-:-:S02]  /*1e870*/  MOV R155, 0xff800000 ;  /* 0xff800000009b7802 */ /* 0x000fc40000000f00 */
[----:B------:R-:W-:-:S05]  /*1e880*/  LOP3.LUT R17, R17, 0x2000000, RZ, 0xfc, !PT ;  /* 0x0200000011117812 */ /* 0x000fca00078efcff */
[----:B------:R-:W-:-:S05]  /*1e890*/  IMAD R6, R202, 0x800, R17 ;  /* 0x00000800ca067824 */ /* 0x000fca00078e0211 */
[C---:B------:R-:W-:Y:S02]  /*1e8a0*/  R2UR UR6, R6.reuse ;  /* 0x00000000060672ca */ /* 0x040fe400000e0000 */
[----:B------:R-:W-:Y:S01]  /*1e8b0*/  IADD3 R10, R6, 0x80, RZ ;  /* 0x00000080060a7810 */ /* 0x000fe20007ffe0ff */
[----:B0-----:R-:W-:-:S10]  /*1e8c0*/  FADD.FTZ R0, R0, R221 ;  /* 0x000000dd00007221 */ /* 0x001fd40000010000 */
        /* <DEDUP_REMOVED lines=19> */
[----:B------:R-:W2:Y:S01]  /*1ea00*/  SHFL.BFLY PT, R7, R0, 0x1, 0x1f ;  /* 0x0c201f0000077f89 */ /* 0x000ea200000e0000 */
[----:B0-----:R-:W-:Y:S01]  /*1ea10*/  FADD.FTZ R6, R6, R9 ;  /* 0x0000000906067221 */ /* 0x001fe20000010000 */
[----:B--2---:R-:W-:-:S04]  /*1ea20*/  FADD.FTZ R0, R0, R7 ;  /* 0x0000000700007221 */ /* 0x004fc80000010000 */
[----:B------:R-:W0:Y:S01]  /*1ea30*/  SHFL.BFLY PT, R8, R6, 0x1, 0x1f ;  /* 0x0c201f0006087f89 */ /* 0x000e2200000e0000 */
[----:B------:R-:W-:-:S13]  /*1ea40*/  FSETP.NE.FTZ.AND P1, PT, R0, RZ, PT ;  /* 0x000000ff0000720b */ /* 0x000fda0003f35000 */
[----:B------:R-:W2:Y:S01]  /*1ea50*/  @P1 MUFU.LG2 R7, R0 ;  /* 0x0000000000071308 */ /* 0x000ea20000000c00 */
[----:B0-----:R-:W-:Y:S01]  /*1ea60*/  FADD.FTZ R6, R6, R8 ;  /* 0x0000000806067221 */ /* 0x001fe20000010000 */
[----:B------:R-:W-:-:S04]  /*1ea70*/  @P1 FMUL.FTZ R8, R2, 0.69314718246459960938 ;  /* 0x3f31721802081820 */ /* 0x000fc80000410000 */
[----:B------:R-:W-:Y:S01]  /*1ea80*/  FSETP.NE.FTZ.AND P2, PT, R6, RZ, PT ;  /* 0x000000ff0600720b */ /* 0x000fe20003f55000 */
[----:B--2---:R-:W-:-:S04]  /*1ea90*/  @P1 FMUL.FTZ R7, R7, 0.69314718246459960938 ;  /* 0x3f31721807071820 */ /* 0x004fc80000410000 */
[----:B------:R-:W-:Y:S01]  /*1eaa0*/  @P1 FFMA.FTZ R155, R8, R5, R7 ;  /* 0x00000005089b1223 */ /* 0x000fe20000010007 */
[----:B------:R-:W-:-:S07]  /*1eab0*/  IMAD.MOV.U32 R5, RZ, RZ, RZ ;  /* 0x000000ffff057224 */ /* 0x000fce00078e00ff */
[----:B------:R-:W0:Y:S01]  /*1eac0*/  @P2 MUFU.LG2 R7, R6 ;  /* 0x0000000600072308 */ /* 0x000e220000000c00 */
[----:B------:R-:W-:-:S07]  /*1ead0*/  @P2 FMUL.FTZ R2, R2, 0.69314718246459960938 ;  /* 0x3f31721802022820 */ /* 0x000fce0000410000 */
[----:B------:R2:W3:Y:S02]  /*1eae0*/  @P1 MUFU.RCP R5, R0 ;  /* 0x0000000000051308 */ /* 0x0004e40000001000 */
[----:B--2---:R-:W-:Y:S02]  /*1eaf0*/  IMAD.MOV.U32 R0, RZ, RZ, RZ ;  /* 0x000000ffff007224 */ /* 0x004fe400078e00ff */
[----:B0-----:R-:W-:-:S04]  /*1eb00*/  @P2 FMUL.FTZ R7, R7, 0.69314718246459960938 ;  /* 0x3f31721807072820 */ /* 0x001fc80000410000 */
[----:B------:R-:W-:Y:S01]  /*1eb10*/  @P2 FFMA.FTZ R154, R2, R4, R7 ;  /* 0x00000004029a2223 */ /* 0x000fe20000010007 */
[----:B------:R0:W2:Y:S01]  /*1eb20*/  @P2 MUFU.RCP R0, R6 ;  /* 0x0000000600002308 */ /* 0x0000a20000001000 */
[----:B------:R-:W-:Y:S02]  /*1eb30*/  WARPGROUP.DEPBAR.LE gsb0, 0x0 ;  /* 0x00008000000079c5 */ /* 0x000fe40000010000 */
[----:B------:R-:W-:-:S06]  /*1eb40*/  WARPGROUP.ARRIVE ;  /* 0x00000000000079c5 */ /* 0x000fcc0000000000 */
[----:B------:R-:W-:Y:S03]  /*1eb50*/  HGMMA.64x256x16.F32 R24, R184, gdesc[UR4].tnspB, R24, gsb0 ;  /* 0x43e00004b8187df0 */ /* 0x000fe60008000818 */
[----:B------:R-:W-:Y:S02]  /*1eb60*/  WARPGROUP.DEPBAR.LE gsb0, 0x0 ;  /* 0x00008000000079c5 */ /* 0x000fe40000010000 */
[----:B---3--:R-:W-:Y:S05]  /*1eb70*/  @!P0 BRA `(.L_x_1824) ;  /* 0x0000000000048947 */ /* 0x008fea0003800000 */
[----:B------:R-:W-:Y:S01]  /*1eb80*/  BPT.TRAP 0x1 ;  /* 0x000000040000795c */ /* 0x000fe20000300000 */
.L_x_1824:
[----:B------:R-:W3:Y:S01]  /*1eb90*/  LDL.LU R2, [R1+0x8] ;  /* 0x0000080001027983 */ /* 0x000ee20000300800 */
[----:B------:R-:W-:-:S03]  /*1eba0*/  VIADD R3, R3, 0x30860 ;  /* 0x0003086003037836 */ /* 0x000fc60000000000 */
[----:B0-----:R-:W4:Y:S01]  /*1ebb0*/  LDL.LU R6, [R1+0x8c] ;  /* 0x00008c0001067983 */ /* 0x001f220000300800 */
[----:B------:R-:W-:Y:S02]  /*1ebc0*/  VIADD R202, R202, 0x1 ;  /* 0x00000001caca7836 */ /* 0x000fe40000000000 */
        /* <DEDUP_REMOVED lines=63> */
[-C--:B--2---:R-:W-:Y:S01]  /*1efc0*/  FMUL.FTZ R4, R26, R0.reuse ;  /* 0x000000001a047220 */ /* 0x084fe20000410000 */
        /* <DEDUP_REMOVED lines=64> */
[----:B---3--:R-:W-:Y:S02]  /*1f3d0*/  PRMT R3, R2, 0x654, R3 ;  /* 0x0000065402037816 */ /* 0x008fe40000000003 */
[----:B----4-:R-:W-:Y:S02]  /*1f3e0*/  IADD3 R6, R6, 0x1, RZ ;  /* 0x0000000106067810 */ /* 0x010fe40007ffe0ff */
[----:B------:R0:W-:Y:S03]  /*1f3f0*/  SYNCS.ARRIVE.TRANS64.RED.A1T0 RZ, [R3+URZ], RZ ;  /* 0x000000ff03ff79a7 */ /* 0x0001e6000810043f */
[----:B------:R2:W-:Y:S01]  /*1f400*/  STL [R1+0x8c], R6 ;  /* 0x00008c0601007387 */ /* 0x0005e20000100800 */
[-C--:B------:R-:W-:Y:S01]  /*1f410*/  FMUL.FTZ R2, R92, R5.reuse ;  /* 0x000000055c027220 */ /* 0x080fe20000410000 */
[----:B0-----:R-:W-:Y:S01]  /*1f420*/  FMUL.FTZ R3, R93, R5 ;  /* 0x000000055d037220 */ /* 0x001fe20000410000 */
[----:B------:R-:W-:Y:S01]  /*1f430*/  FMUL.FTZ R5, R27, R0 ;  /* 0x000000001b057220 */ /* 0x000fe20000410000 */
[----:B------:R-:W-:-:S04]  /*1f440*/  SEL R0, RZ, 0x1, P1 ;  /* 0x00000001ff007807 */ /* 0x000fc80000800000 */
[----:B--2---:R-:W-:-:S07]  /*1f450*/  LOP3.LUT R218, R218, R0, RZ, 0x3c, !PT ;  /* 0x00000000dada7212 */ /* 0x004fce00078e3cff */
.L_x_1650:
[----:B------:R-:W0:Y:S08]  /*1f460*/  S2UR UR4, SR_CgaCtaId ;  /* 0x00000000000479c3 */ /* 0x000e300000008800 */
[----:B------:R-:W-:Y:S01]  /*1f470*/  BAR.SYNC.DEFER_BLOCKING 0x5, 0x180 ;  /* 0x0146000000007b1d */ /* 0x000fe20000010000 */
[----:B------:R-:W-:-:S05]  /*1f480*/  MOV R17, 0x400 ;  /* 0x0000040000117802 */ /* 0x000fca0000000f00 */
[----:B------:R-:W-:Y:S01]  /*1f490*/  BSSY B0, `(.L_x_1825) ;  /* 0x0000486000007945 */ /* 0x000fe20003800000 */
[----:B0-----:R-:W-:-:S05]  /*1f4a0*/  IMAD.U32 R0, RZ, RZ, UR4 ;  /* 0x00000004ff007e24 */ /* 0x001fca000f8e00ff */
[----:B------:R0:W-:Y:S01]  /*1f4b0*/  STL [R1+0x8], R0 ;  /* 0x0000080001007387 */ /* 0x0001e20000100800 */
[----:B------:R-:W-:-:S05]  /*1f4c0*/  LEA R17, R0, R17, 0x18 ;  /* 0x0000001100117211 */ /* 0x000fca00078ec0ff */
[----:B------:R0:W2:Y:S01]  /*1f4d0*/  LDS.128 R24, [R17+0x308d0] ;  /* 0x0308d00011187984 */ /* 0x0000a20000000c00 */
[----:B------:R-:W-:Y:S06]  /*1f4e0*/  BAR.ARV 0x4, 0x180 ;  /* 0x0106000000007b1d */ /* 0x000fec0000002000 */
[----:B------:R-:W-:Y:S05]  /*1f4f0*/  @P0 BRA `(.L_x_1826) ;  /* 0x0000003800740947 */ /* 0x000fea0003800000 */
[----:B------:R-:W3:Y:S01]  /*1f500*/  LDL R8, [R1+0xd4] ;  /* 0x0000d40001087983 */ /* 0x000ee20000100800 */
[----:B0-----:R-:W0:Y:S01]  /*1f510*/  S2R R0, SR_SWINHI ;  /* 0x0000000000007919 */ /* 0x001e220000002f00 */
[----:B------:R-:W-:Y:S01]  /*1f520*/  F2FP.F16.F32.PACK_AB R10, R29, R28 ;  /* 0x0000001c1d0a723e */ /* 0x000fe200000000ff */
[----:B------:R-:W-:Y:S01]  /*1f530*/  ULDC.64 UR6, c[0x0][0xc00] ;  /* 0x0003000000067ab9 */ /* 0x000fe20000000a00 */
[----:B------:R-:W-:Y:S01]  /*1f540*/  F2FP.F16.F32.PACK_AB R11, R31, R30 ;  /* 0x0000001e1f0b723e */ /* 0x000fe200000000ff */
[----:B------:R-:W4:Y:S01]  /*1f550*/  LDL.LU R93, [R1+0x84] ;  /* 0x00008400015d7983 */ /* 0x000f220000300800 */
[----:B------:R-:W-:Y:S01]  /*1f560*/  F2FP.F16.F32.PACK_AB R12, R33, R32 ;  /* 0x00000020210c723e */ /* 0x000fe200000000ff */
[----:B------:R-:W-:Y:S01]  /*1f570*/  ULDC.64 UR4, c[0x0][0xc08] ;  /* 0x0003020000047ab9 */ /* 0x000fe20000000a00 */
[----:B------:R-:W-:Y:S01]  /*1f580*/  F2FP.F16.F32.PACK_AB R13, R35, R34 ;  /* 0x00000022230d723e */ /* 0x000fe200000000ff */
[----:B------:R-:W2:Y:S01]  /*1f590*/  LDL R92, [R1+0x88] ;  /* 0x00008800015c7983 */ /* 0x000ea20000100800 */
[----:B------:R-:W-:-:S02]  /*1f5a0*/  MOV R6, R17 ;  /* 0x0000001100067202 */ /* 0x000fc40000000f00 */
[----:B0-----:R-:W-:Y:S02]  /*1f5b0*/  MOV R7, R0 ;  /* 0x0000000000077202 */ /* 0x001fe40000000f00 */
[----:B------:R-:W-:Y:S02]  /*1f5c0*/  F2FP.F16.F32.PACK_AB R14, R37, R36 ;  /* 0x00000024250e723e */ /* 0x000fe400000000ff */
[----:B------:R-:W-:Y:S01]  /*1f5d0*/  F2FP.F16.F32.PACK_AB R15, R39, R38 ;  /* 0x00000026270f723e */ /* 0x000fe200000000ff */
[----:B------:R-:W-:Y:S01]  /*1f5e0*/  BAR.SYNC.DEFER_BLOCKING 0x1, 0x100 ;  /* 0x0044000000007b1d */ /* 0x000fe20000010000 */
[----:B---3--:R-:W-:-:S03]  /*1f5f0*/  IMAD.WIDE R20, R8, 0x2, R6 ;  /* 0x0000000208147825 */ /* 0x008fc600078e0206 */
        /* <DEDUP_REMOVED lines=9> */
[----:B------:R-:W-:Y:S01]  /*1f690*/  LOP3.LUT R0, R8, 0x380, RZ, 0xc0, !PT ;  /* 0x0000038008007812 */ /* 0x000fe200078ec0ff */
[----:B------:R-:W-:-:S03]  /*1f6a0*/  IMAD.X R9, RZ, RZ, R21, P0 ;  /* 0x000000ffff097224 */ /* 0x000fc600000e0615 */
[----:B------:R-:W-:-:S04]  /*1f6b0*/  SHF.R.U64 R0, R0, 0x3, RZ ;  /* 0x0000000300007819 */ /* 0x000fc800000012ff */
        /* <DEDUP_REMOVED lines=146> */
[----:B0-----:R-:W-:Y:S01]  /*1ffe0*/  IADD3 R0, P0, R20, 0xc060, RZ ;  /* 0x0000c06014007810 */ /* 0x001fe20007f1e0ff */
[----:B------:R-:W2:Y:S03]  /*1fff0*/  LDC.64 R10, c[0x0][0xc00] ;  /* 0x00030000ff0a7b82 */ /* 0x000ea60000000a00 */
        /* <DEDUP_REMOVED lines=11> */
[----:B------:R-:W-:-:S04]  /*200b0*/  ISETP.NE.U32.AND P1, PT, RZ, UR6, PT ;  /* 0x00000006ff007c0c */ /* 0x000fc8000bf25070 */
[----:B------:R-:W-:Y:S01]  /*200c0*/  ISETP.NE.AND.EX P1, PT, RZ, UR7, PT, P1 ;  /* 0x00000007ff007c0c */ /* 0x000fe2000bf25310 */
[----:B--2---:R-:W-:Y:S01]  /*200d0*/  IMAD.WIDE R10, R92, 0x4, R10 ;  /* 0x000000045c0a7825 */ /* 0x004fe200078e020a */
[----:B------:R-:W-:-:S11]  /*200e0*/  MOV R0, RZ ;  /* 0x000000ff00007202 */ /* 0x000fd60000000f00 */
[----:B------:R-:W5:Y:S01]  /*200f0*/  @P1 LDG.E R0, desc[UR60][R10.64] ;  /* 0x0000003c0a001981 */ /* 0x000f62000c1e1900 */
[----:B------:R-:W-:-:S04]  /*20100*/  ISETP.NE.U32.AND P0, PT, RZ, UR4, PT ;  /* 0x00000004ff007c0c */ /* 0x000fc8000bf05070 */
[----:B------:R-:W-:-:S13]  /*20110*/  ISETP.NE.AND.EX P0, PT, RZ, UR5, PT, P0 ;  /* 0x00000005ff007c0c */ /* 0x000fda000bf05300 */
[----:B------:R-:W2:Y:S01]  /*20120*/  @P0 LDC.64 R8, c[0x0][0xc08] ;  /* 0x00030200ff080b82 */ /* 0x000ea20000000a00 */
[----:B------:R-:W-:Y:S02]  /*20130*/  ULDC UR4, c[0x0][0xa88] ;  /* 0x0002a20000047ab9 */ /* 0x000fe40000000800 */
[----:B------:R-:W-:Y:S01]  /*20140*/  IMAD.U32 R24, RZ, RZ, UR4 ;  /* 0x00000004ff187e24 */ /* 0x000fe2000f8e00ff */
[----:B----4-:R-:W-:Y:S01]  /*20150*/  ISETP.NE.AND P2, PT, R93, RZ, PT ;  /* 0x000000ff5d00720c */ /* 0x010fe20003f45270 */
[----:B------:R-:W-:Y:S01]  /*20160*/  ULDC UR4, c[0x0][0xad4] ;  /* 0x0002b50000047ab9 */ /* 0x000fe20000000800 */
[----:B0-----:R-:W-:Y:S02]  /*20170*/  IMAD.MOV.U32 R20, RZ, RZ, 0x9b8 ;  /* 0x000009b8ff147424 */ /* 0x001fe400078e00ff */
[----:B--2---:R-:W-:-:S05]  /*20180*/  @P0 IMAD.WIDE R8, R92, 0x4, R8 ;  /* 0x000000045c080825 */ /* 0x004fca00078e0208 */
[----:B------:R0:W5:Y:S02]  /*20190*/  @P0 LDG.E R24, desc[UR60][R8.64] ;  /* 0x0000003c08180981 */ /* 0x000164000c1e1900 */
[----:B0-----:R-:W-:-:S04]  /*201a0*/  SEL R8, R93, UR4, P2 ;  /* 0x000000045d087c07 */ /* 0x001fc80009000000 */
[----:B------:R-:W-:-:S04]  /*201b0*/  ISETP.GT.AND P2, PT, R8, 0x1, PT ;  /* 0x000000010800780c */ /* 0x000fc80003f44270 */
[----:B------:R-:W-:-:S04]  /*201c0*/  SEL R20, R20, 0x978, P2 ;  /* 0x0000097814147807 */ /* 0x000fc80001000000 */
[----:B------:R0:W2:Y:S08]  /*201d0*/  LDC.64 R12, c[0x0][R20+0x220] ;  /* 0x00008800140c7b82 */ /* 0x0000b00000000a00 */
[----:B------:R0:W3:Y:S01]  /*201e0*/  LDC.64 R8, c[0x0][R20+0x218] ;  /* 0x0000860014087b82 */ /* 0x0000e20000000a00 */
[----:B------:R-:W-:Y:S05]  /*201f0*/  @P0 BRA `(.L_x_1827) ;  /* 0x0000000000100947 */ /* 0x000fea0003800000 */
[----:B------:R-:W-:Y:S05]  /*20200*/  @!P1 BRA `(.L_x_1827) ;  /* 0x00000000000c9947 */ /* 0x000fea0003800000 */
[----:B-----5:R-:W4:Y:S04]  /*20210*/  LDG.E R24, desc[UR60][R10.64] ;  /* 0x0000003c0a187981 */ /* 0x020f28000c1e1900 */
[----:B------:R-:W4:Y:S02]  /*20220*/  LDG.E R10, desc[UR60][R10.64+0x4] ;  /* 0x0000043c0a0a7981 */ /* 0x000f24000c1e1900 */
[----:B----4-:R-:W-:-:S07]  /*20230*/  IMAD.IADD R24, R10, 0x1, -R24 ;  /* 0x000000010a187824 */ /* 0x010fce00078e0a18 */
.L_x_1827:
[----:B------:R-:W4:Y:S01]  /*20240*/  LDL R157, [R1+0x90] ;  /* 0x00009000019d7983 */ /* 0x000f220000100800 */
[----:B------:R-:W1:Y:S03]  /*20250*/  LDC R156, c[0x0][0xbe8] ;  /* 0x0002fa00ff9c7b82 */ /* 0x000e660000000800 */
[----:B------:R-:W4:Y:S04]  /*20260*/  LDL R93, [R1+0x74] ;  /* 0x00007400015d7983 */ /* 0x000f280000100800 */
[----:B------:R-:W4:Y:S04]  /*20270*/  LDL R159, [R1+0x58] ;  /* 0x00005800019f7983 */ /* 0x000f280000100800 */
[----:B------:R-:W4:Y:S04]  /*20280*/  LDL R160, [R1+0xd0] ;  /* 0x0000d00001a07983 */ /* 0x000f280000100800 */
[----:B------:R-:W4:Y:S01]  /*20290*/  LDL R158, [R1+0xa4] ;  /* 0x0000a400019e7983 */ /* 0x000f220000100800 */
[----:B------:R-:W0:Y:S01]  /*202a0*/  LDC.64 R14, c[0x0][R20+0x228] ;  /* 0x00008a00140e7b82 */ /* 0x000e220000000a00 */
[----:B------:R-:W-:-:S04]  /*202b0*/  ISETP.NE.U32.AND P0, PT, RZ, UR6, PT ;  /* 0x00000006ff007c0c */ /* 0x000fc8000bf05070 */
[----:B------:R-:W-:Y:S02]  /*202c0*/  ISETP.NE.AND.EX P0, PT, RZ, UR7, PT, P0 ;  /* 0x00000007ff007c0c */ /* 0x000fe4000bf05300 */
[----:B------:R-:W-:Y:S02]  /*202d0*/  SHF.R.S32.HI R11, RZ, 0x1f, R92 ;  /* 0x0000001fff0b7819 */ /* 0x000fe4000001145c */
[----:B------:R-:W-:Y:S02]  /*202e0*/  SEL R10, R92, RZ, !P0 ;  /* 0x000000ff5c0a7207 */ /* 0x000fe40004000000 */
[----:B-1----:R-:W-:Y:S02]  /*202f0*/  ISETP.NE.AND P1, PT, R156, 0x1, PT ;  /* 0x000000019c00780c */ /* 0x002fe40003f25270 */
[----:B------:R-:W-:Y:S01]  /*20300*/  SEL R11, R11, RZ, !P0 ;  /* 0x000000ff0b0b7207 */ /* 0x000fe20004000000 */
[----:B--2---:R-:W-:-:S04]  /*20310*/  IMAD R13, R13, R10, RZ ;  /* 0x0000000a0d0d7224 */ /* 0x004fc800078e02ff */
[C---:B------:R-:W-:Y:S02]  /*20320*/  IMAD R11, R12.reuse, R11, R13 ;  /* 0x0000000b0c0b7224 */ /* 0x040fe400078e020d */
[----:B------:R-:W-:-:S04]  /*20330*/  IMAD.WIDE.U32 R12, R12, R10, RZ ;  /* 0x0000000a0c0c7225 */ /* 0x000fc800078e00ff */
[-C--:B---3--:R-:W-:Y:S02]  /*20340*/  IMAD R21, R9, R226.reuse, RZ ;  /* 0x000000e209157224 */ /* 0x088fe400078e02ff */
[----:B------:R-:W-:-:S04]  /*20350*/  IMAD.WIDE.U32 R8, R8, R226, RZ ;  /* 0x000000e208087225 */ /* 0x000fc800078e00ff */
[----:B------:R-:W-:Y:S02]  /*20360*/  IMAD.IADD R11, R13, 0x1, R11 ;  /* 0x000000010d0b7824 */ /* 0x000fe400078e020b */
[----:B------:R-:W1:Y:S01]  /*20370*/  @P1 LDC R13, c[0x0][0xbec] ;  /* 0x0002fb00ff0d1b82 */ /* 0x000e620000000800 */
[----:B-----5:R-:W-:Y:S01]  /*20380*/  IADD3 R8, P0, P3, R12, R8, R0 ;  /* 0x000000080c087210 */ /* 0x020fe20007b1e000 */
[----:B------:R-:W-:-:S06]  /*20390*/  IMAD.IADD R92, R9, 0x1, R21 ;  /* 0x00000001095c7824 */ /* 0x000fcc00078e0215 */
[----:B------:R-:W2:Y:S01]  /*203a0*/  @P1 LDC R12, c[0x0][0xbf0] ;  /* 0x0002fc00ff0c1b82 */ /* 0x000ea20000000800 */
[----:B----4-:R-:W-:-:S05]  /*203b0*/  SEL R9, R157, RZ, P2 ;  /* 0x000000ff9d097207 */ /* 0x010fca0001000000 */
[-C--:B0-----:R-:W-:Y:S02]  /*203c0*/  IMAD R21, R15, R9.reuse, RZ ;  /* 0x000000090f157224 */ /* 0x081fe400078e02ff */
[----:B------:R-:W-:Y:S01]  /*203d0*/  IMAD.WIDE.U32 R14, R14, R9, RZ ;  /* 0x000000090e0e7225 */ /* 0x000fe200078e00ff */
[----:B------:R-:W-:-:S04]  /*203e0*/  SHF.R.S32.HI R9, RZ, 0x1f, R0 ;  /* 0x0000001fff097819 */ /* 0x000fc80000011400 */
[----:B------:R-:W-:Y:S02]  /*203f0*/  IADD3.X R11, R11, R92, R9, P0, P3 ;  /* 0x0000005c0b0b7210 */ /* 0x000fe400007e6409 */
[----:B------:R-:W-:-:S05]  /*20400*/  IADD3 R92, R93, R159, RZ ;  /* 0x0000009f5d5c7210 */ /* 0x000fca0007ffe0ff */
[----:B-1----:R-:W-:-:S04]  /*20410*/  @P1 IMAD.HI.U32 R13, R92, R13, RZ ;  /* 0x0000000d5c0d1227 */ /* 0x002fc800078e00ff */
[----:B------:R-:W-:Y:S01]  /*20420*/  IMAD.MOV.U32 R93, RZ, RZ, R92 ;  /* 0x000000ffff5d7224 */ /* 0x000fe200078e005c */
[----:B--2---:R-:W-:Y:S02]  /*20430*/  @P1 SHF.R.U32.HI R93, RZ, R12, R13 ;  /* 0x0000000cff5d1219 */ /* 0x004fe4000001160d */
[----:B------:R0:W1:Y:S01]  /*20440*/  LDC.64 R12, c[0x0][R20+0x210] ;  /* 0x00008400140c7b82 */ /* 0x0000620000000a00 */
[----:B------:R-:W-:Y:S01]  /*20450*/  IMAD.IADD R21, R15, 0x1, R21 ;  /* 0x000000010f157824 */ /* 0x000fe200078e0215 */
[----:B------:R-:W-:Y:S02]  /*20460*/  IADD3 R14, P0, P3, R93, R8, R14 ;  /* 0x000000085d0e7210 */ /* 0x000fe40007b1e00e */
[----:B------:R-:W-:-:S04]  /*20470*/  SHF.R.S32.HI R8, RZ, 0x1f, R93 ;  /* 0x0000001fff087819 */ /* 0x000fc8000001145d */
[----:B------:R-:W-:Y:S02]  /*20480*/  IADD3.X R15, R8, R11, R21, P0, P3 ;  /* 0x0000000b080f7210 */ /* 0x000fe400007e6415 */
[----:B0-----:R-:W0:Y:S01]  /*20490*/  LDC.64 R20, c[0x0][0xba8] ;  /* 0x0002ea00ff147b82 */ /* 0x001e220000000a00 */
[----:B------:R-:W-:-:S04]  /*204a0*/  IMAD.MOV R11, RZ, RZ, -R93 ;  /* 0x000000ffff0b7224 */ /* 0x000fc800078e0a5d */
[----:B------:R-:W-:-:S05]  /*204b0*/  IMAD R11, R156, R11, R92 ;  /* 0x0000000b9c0b7224 */ /* 0x000fca00078e025c */
[----:B------:R-:W-:Y:S01]  /*204c0*/  SHF.R.S32.HI R8, RZ, 0x1f, R11 ;  /* 0x0000001fff087819 */ /* 0x000fe2000001140b */
[----:B0-----:R-:W0:Y:S08]  /*204d0*/  @!P2 LDC R20, c[0x0][0xb50] ;  /* 0x0002d400ff14ab82 */ /* 0x001e300000000800 */
[----:B------:R-:W2:Y:S01]  /*204e0*/  @!P2 LDC R21, c[0x0][0xb54] ;  /* 0x0002d500ff15ab82 */ /* 0x000ea20000000800 */
[----:B-1----:R-:W-:-:S02]  /*204f0*/  IMAD R13, R13, R11, RZ ;  /* 0x0000000b0d0d7224 */ /* 0x002fc400078e02ff */
[----:B------:R-:W-:-:S04]  /*20500*/  IMAD.WIDE.U32 R14, R12, R11, R14 ;  /* 0x0000000b0c0e7225 */ /* 0x000fc800078e000e */
[----:B------:R-:W-:-:S04]  /*20510*/  IMAD R8, R12, R8, R13 ;  /* 0x000000080c087224 */ /* 0x000fc800078e020d */
[----:B------:R-:W-:Y:S01]  /*20520*/  IMAD.IADD R8, R15, 0x1, R8 ;  /* 0x000000010f087824 */ /* 0x000fe200078e0208 */
[----:B0-----:R-:W-:-:S04]  /*20530*/  LEA R20, P0, R14, R20, 0x2 ;  /* 0x000000140e147211 */ /* 0x001fc800078010ff */
[----:B--2---:R-:W-:Y:S01]  /*20540*/  LEA.HI.X R8, R14, R21, R8, 0x2, P0 ;  /* 0x000000150e087211 */ /* 0x004fe200000f1408 */
[----:B------:R-:W-:Y:S04]  /*20550*/  SHFL.IDX PT, R12, R20, RZ, 0x1c1f ;  /* 0x001c1fff140c7589 */ /* 0x000fe800000e0000 */
[----:B------:R-:W0:Y:S04]  /*20560*/  SHFL.IDX PT, R13, R8, RZ, 0x1c1f ;  /* 0x001c1fff080d7589 */ /* 0x000e2800000e0000 */
[----:B------:R1:W-:Y:S04]  /*20570*/  SHFL.IDX PT, R14, R20, 0x1, 0x1c1f ;  /* 0x003c1f00140e7f89 */ /* 0x0003e800000e0000 */
[----:B------:R2:W3:Y:S01]  /*20580*/  SHFL.IDX PT, R15, R8, 0x1, 0x1c1f ;  /* 0x003c1f00080f7f89 */ /* 0x0004e200000e0000 */
[----:B-1----:R-:W-:Y:S01]  /*20590*/  IMAD.IADD R20, R160, 0x1, R159 ;  /* 0x00000001a0147824 */ /* 0x002fe200078e029f */
[----:B------:R-:W-:Y:S01]  /*205a0*/  LOP3.LUT P0, RZ, R158, 0x3, RZ, 0xc0, !PT ;  /* 0x000000039eff7812 */ /* 0x000fe2000780c0ff */
[----:B--2---:R-:W-:-:S03]  /*205b0*/  IMAD R8, R24, R156, RZ ;  /* 0x0000009c18087224 */ /* 0x004fc600078e02ff */
[C---:B------:R-:W-:Y:S02]  /*205c0*/  IADD3 R11, R20.reuse, 0x8, RZ ;  /* 0x00000008140b7810 */ /* 0x040fe40007ffe0ff */
[-C--:B------:R-:W-:Y:S02]  /*205d0*/  ISETP.GE.OR P3, PT, R20, R8.reuse, P0 ;  /* 0x000000081400720c */ /* 0x080fe40000766670 */
[----:B------:R-:W-:-:S11]  /*205e0*/  ISETP.GE.OR P0, PT, R11, R8, P0 ;  /* 0x000000080b00720c */ /* 0x000fd60000706670 */
[----:B0-----:R0:W-:Y:S04]  /*205f0*/  @!P3 ST.E desc[UR60][R12.64], R155 ;  /* 0x0000009b0c00b985 */ /* 0x0011e8000c10193c */
[----:B---3--:R0:W-:Y:S01]  /*20600*/  @!P0 ST.E desc[UR60][R14.64], R154 ;  /* 0x0000009a0e008985 */ /* 0x0081e2000c10193c */
[----:B------:R-:W-:Y:S05]  /*20610*/  @P2 BRA `(.L_x_1828) ;  /* 0x0000000c00d42947 */ /* 0x000fea0003800000 */
[----:B------:R-:W2:Y:S01]  /*20620*/  LDL R160, [R1+0x80] ;  /* 0x0000800001a07983 */ /* 0x000ea20000100800 */
[----:B------:R-:W1:Y:S01]  /*20630*/  @P1 LDC R21, c[0x0][0xbec] ;  /* 0x0002fb00ff151b82 */ /* 0x000e620000000800 */
[----:B------:R-:W-:Y:S02]  /*20640*/  ULDC.64 UR4, c[0x0][0xaa0] ;  /* 0x0002a80000047ab9 */ /* 0x000fe40000000a00 */
[----:B------:R-:W2:Y:S04]  /*20650*/  LDL R158, [R1+0xc] ;  /* 0x00000c00019e7983 */ /* 0x000ea80000100800 */
[----:B------:R3:W5:Y:S01]  /*20660*/  LDL R88, [R1+0x4] ;  /* 0x0000040001587983 */ /* 0x0007620000100800 */
[----:B------:R-:W4:Y:S03]  /*20670*/  @P1 LDC R85, c[0x0][0xbf0] ;  /* 0x0002fc00ff551b82 */ /* 0x000f260000000800 */
[----:B------:R3:W5:Y:S01]  /*20680*/  LDL R87, [R1] ;  /* 0x0000000001577983 */ /* 0x0007620000100800 */
[----:B------:R-:W-:-:S04]  /*20690*/  IMAD R9, R9, UR4, RZ ;  /* 0x0000000409097c24 */ /* 0x000fc8000f8e02ff */
[----:B------:R-:W-:Y:S01]  /*206a0*/  IMAD R9, R0, UR5, R9 ;  /* 0x0000000500097c24 */ /* 0x000fe2000f8e0209 */
[----:B------:R-:W-:Y:S01]  /*206b0*/  SHF.R.S32.HI R11, RZ, 0x1f, R10 ;  /* 0x0000001fff0b7819 */ /* 0x000fe2000001140a */
[----:B------:R-:W-:Y:S01]  /*206c0*/  BSSY B1, `(.L_x_1829) ;  /* 0x00000a6000017945 */ /* 0x000fe20003800000 */
[----:B--2---:R-:W-:-:S04]  /*206d0*/  IMAD R3, R158, 0x8, R160 ;  /* 0x000000089e037824 */ /* 0x004fc800078e02a0 */
[----:B------:R-:W-:-:S04]  /*206e0*/  IMAD.SHL.U32 R3, R3, 0x8, RZ ;  /* 0x0000000803037824 */ /* 0x000fc800078e00ff */
[----:B------:R-:W-:-:S03]  /*206f0*/  IMAD.WIDE R6, R3, 0x2, R6 ;  /* 0x0000000203067825 */ /* 0x000fc600078e0206 */
[C---:B------:R-:W-:Y:S02]  /*20700*/  IADD3 R33, P2, R6.reuse, 0x3000, RZ ;  /* 0x0000300006217810 */ /* 0x040fe40007f5e0ff */
[C---:B0-----:R-:W-:Y:S02]  /*20710*/  IADD3 R13, P4, R6.reuse, 0x1000, RZ ;  /* 0x00001000060d7810 */ /* 0x041fe40007f9e0ff */
[----:B------:R-:W-:Y:S02]  /*20720*/  LOP3.LUT R32, R33, 0x380, RZ, 0xc0, !PT ;  /* 0x0000038021207812 */ /* 0x000fe400078ec0ff */
[----:B------:R-:W-:Y:S02]  /*20730*/  IADD3 R29, P3, R6, 0x2000, RZ ;  /* 0x00002000061d7810 */ /* 0x000fe40007f7e0ff */
[----:B------:R-:W-:Y:S02]  /*20740*/  SHF.R.U64 R32, R32, 0x3, RZ ;  /* 0x0000000320207819 */ /* 0x000fe400000012ff */
[----:B------:R-:W-:-:S02]  /*20750*/  LOP3.LUT R12, R13, 0x380, RZ, 0xc0, !PT ;  /* 0x000003800d0c7812 */ /* 0x000fc400078ec0ff */
[----:B------:R-:W-:Y:S01]  /*20760*/  LOP3.LUT R32, R32, R33, RZ, 0x3c, !PT ;  /* 0x0000002120207212 */ /* 0x000fe200078e3cff */
[----:B------:R-:W-:Y:S01]  /*20770*/  IMAD.X R33, RZ, RZ, R7, P2 ;  /* 0x000000ffff217224 */ /* 0x000fe200010e0607 */
[----:B------:R-:W-:Y:S02]  /*20780*/  IADD3 R57, P2, R6, 0x9000, RZ ;  /* 0x0000900006397810 */ /* 0x000fe40007f5e0ff */
[----:B------:R-:W-:Y:S02]  /*20790*/  LOP3.LUT R28, R29, 0x380, RZ, 0xc0, !PT ;  /* 0x000003801d1c7812 */ /* 0x000fe400078ec0ff */
[----:B------:R-:W-:Y:S01]  /*207a0*/  LOP3.LUT R56, R57, 0x380, RZ, 0xc0, !PT ;  /* 0x0000038039387812 */ /* 0x000fe200078ec0ff */
[----:B------:R-:W-:Y:S01]  /*207b0*/  IMAD R20, R160, 0x20, R158 ;  /* 0x00000020a0147824 */ /* 0x000fe200078e029e */
[----:B------:R-:W-:Y:S01]  /*207c0*/  SHF.R.U64 R12, R12, 0x3, RZ ;  /* 0x000000030c0c7819 */ /* 0x000fe200000012ff */
[----:B------:R-:W5:Y:S01]  /*207d0*/  LD.E.128 R32, desc[UR60][R32.64] ;  /* 0x0000003c20207980 */ /* 0x000f62000c101d00 */
[----:B------:R-:W-:-:S02]  /*207e0*/  SHF.R.U64 R56, R56, 0x3, RZ ;  /* 0x0000000338387819 */ /* 0x000fc400000012ff */
[----:B------:R-:W-:Y:S02]  /*207f0*/  SHF.R.U64 R28, R28, 0x3, RZ ;  /* 0x000000031c1c7819 */ /* 0x000fe400000012ff */
[----:B------:R-:W-:Y:S01]  /*20800*/  LOP3.LUT R56, R56, R57, RZ, 0x3c, !PT ;  /* 0x0000003938387212 */ /* 0x000fe200078e3cff */
[--C-:B------:R-:W-:Y:S01]  /*20810*/  IMAD.X R57, RZ, RZ, R7.reuse, P2 ;  /* 0x000000ffff397224 */ /* 0x100fe200010e0607 */
[----:B------:R-:W-:Y:S02]  /*20820*/  IADD3 R3, P2, R6, 0xf000, RZ ;  /* 0x0000f00006037810 */ /* 0x000fe40007f5e0ff */
[----:B------:R-:W-:Y:S01]  /*20830*/  LOP3.LUT R12, R12, R13, RZ, 0x3c, !PT ;  /* 0x0000000d0c0c7212 */ /* 0x000fe200078e3cff */
[----:B------:R-:W-:Y:S01]  /*20840*/  IMAD.X R13, RZ, RZ, R7, P4 ;  /* 0x000000ffff0d7224 */ /* 0x000fe200020e0607 */
[----:B------:R-:W-:Y:S02]  /*20850*/  LOP3.LUT R2, R3, 0x380, RZ, 0xc0, !PT ;  /* 0x0000038003027812 */ /* 0x000fe400078ec0ff */
[----:B------:R-:W-:-:S02]  /*20860*/  IADD3 R37, P0, R6, 0x4000, RZ ;  /* 0x0000400006257810 */ /* 0x000fc40007f1e0ff */
[C---:B------:R-:W-:Y:S02]  /*20870*/  IADD3 R41, P6, R6.reuse, 0x5000, RZ ;  /* 0x0000500006297810 */ /* 0x040fe40007fde0ff */
[----:B------:R-:W-:Y:S01]  /*20880*/  IADD3 R45, P5, R6, 0x6000, RZ ;  /* 0x00006000062d7810 */ /* 0x000fe20007fbe0ff */
[----:B------:R-:W-:Y:S01]  /*20890*/  IMAD.IADD R20, R159, 0x1, R20 ;  /* 0x000000019f147824 */ /* 0x000fe200078e0214 */
[----:B------:R-:W-:Y:S01]  /*208a0*/  LOP3.LUT R28, R28, R29, RZ, 0x3c, !PT ;  /* 0x0000001d1c1c7212 */ /* 0x000fe200078e3cff */
[--C-:B------:R-:W-:Y:S01]  /*208b0*/  IMAD.X R29, RZ, RZ, R7.reuse, P3 ;  /* 0x000000ffff1d7224 */ /* 0x100fe200018e0607 */
[C---:B------:R-:W-:Y:S01]  /*208c0*/  IADD3 R49, P4, R6.reuse, 0x7000, RZ ;  /* 0x0000700006317810 */ /* 0x040fe20007f9e0ff */
[----:B------:R-:W-:Y:S01]  /*208d0*/  IMAD.X R81, RZ, RZ, R7, P2 ;  /* 0x000000ffff517224 */ /* 0x000fe200010e0607 */
[----:B------:R-:W-:Y:S01]  /*208e0*/  IADD3 R53, P3, R6, 0x8000, RZ ;  /* 0x0000800006357810 */ /* 0x000fe20007f7e0ff */
[----:B------:R-:W5:Y:S01]  /*208f0*/  LD.E.128 R12, desc[UR60][R12.64] ;  /* 0x0000003c0c0c7980 */ /* 0x000f62000c101d00 */
[----:B------:R-:W-:-:S02]  /*20900*/  SHF.R.U64 R2, R2, 0x3, RZ ;  /* 0x0000000302027819 */ /* 0x000fc400000012ff */
[----:B------:R-:W-:Y:S01]  /*20910*/  LOP3.LUT R36, R37, 0x380, RZ, 0xc0, !PT ;  /* 0x0000038025247812 */ /* 0x000fe200078ec0ff */
[----:B------:R-:W5:Y:S01]  /*20920*/  LD.E.128 R28, desc[UR60][R28.64] ;  /* 0x0000003c1c1c7980 */ /* 0x000f62000c101d00 */
[----:B------:R-:W-:Y:S02]  /*20930*/  LOP3.LUT R40, R41, 0x380, RZ, 0xc0, !PT ;  /* 0x0000038029287812 */ /* 0x000fe400078ec0ff */
[----:B------:R-:W-:Y:S01]  /*20940*/  LOP3.LUT R44, R45, 0x380, RZ, 0xc0, !PT ;  /* 0x000003802d2c7812 */ /* 0x000fe200078ec0ff */
[----:B------:R-:W5:Y:S01]  /*20950*/  LD.E.128 R56, desc[UR60][R56.64] ;  /* 0x0000003c38387980 */ /* 0x000f62000c101d00 */
[----:B------:R-:W-:Y:S02]  /*20960*/  LOP3.LUT R48, R49, 0x380, RZ, 0xc0, !PT ;  /* 0x0000038031307812 */ /* 0x000fe400078ec0ff */
[----:B------:R-:W-:Y:S02]  /*20970*/  LOP3.LUT R52, R53, 0x380, RZ, 0xc0, !PT ;  /* 0x0000038035347812 */ /* 0x000fe400078ec0ff */
[----:B------:R-:W-:Y:S01]  /*20980*/  LOP3.LUT R80, R2, R3, RZ, 0x3c, !PT ;  /* 0x0000000302507212 */ /* 0x000fe200078e3cff */
[----:B------:R-:W-:Y:S01]  /*20990*/  IMAD.WIDE.U32 R2, R0, UR4, RZ ;  /* 0x0000000400027c25 */ /* 0x000fe2000f8e00ff */
[----:B------:R-:W-:Y:S01]  /*209a0*/  SHF.R.U64 R36, R36, 0x3, RZ ;  /* 0x0000000324247819 */ /* 0x000fe200000012ff */
[----:B------:R-:W-:Y:S01]  /*209b0*/  ULDC.64 UR4, c[0x0][0xae8] ;  /* 0x0002ba0000047ab9 */ /* 0x000fe20000000a00 */
[----:B------:R-:W-:Y:S01]  /*209c0*/  SHF.R.U64 R40, R40, 0x3, RZ ;  /* 0x0000000328287819 */ /* 0x000fe200000012ff */
[----:B------:R-:W-:Y:S01]  /*209d0*/  IMAD.IADD R3, R3, 0x1, R9 ;  /* 0x0000000103037824 */ /* 0x000fe200078e0209 */
[----:B------:R-:W-:Y:S01]  /*209e0*/  SHF.R.U64 R44, R44, 0x3, RZ ;  /* 0x000000032c2c7819 */ /* 0x000fe200000012ff */
[----:B------:R-:W5:Y:S01]  /*209f0*/  LD.E.128 R80, desc[UR60][R80.64] ;  /* 0x0000003c50507980 */ /* 0x000f62000c101d00 */
[----:B------:R-:W-:-:S02]  /*20a00*/  SHF.R.U64 R48, R48, 0x3, RZ ;  /* 0x0000000330307819 */ /* 0x000fc400000012ff */
[----:B------:R-:W-:Y:S01]  /*20a10*/  SHF.R.U64 R52, R52, 0x3, RZ ;  /* 0x0000000334347819 */ /* 0x000fe200000012ff */
[----:B------:R-:W-:Y:S01]  /*20a20*/  IMAD.WIDE.U32 R2, R226, UR4, R2 ;  /* 0x00000004e2027c25 */ /* 0x000fe2000f8e0002 */
[----:B------:R-:W-:Y:S02]  /*20a30*/  LOP3.LUT R36, R36, R37, RZ, 0x3c, !PT ;  /* 0x0000002524247212 */ /* 0x000fe400078e3cff */
        /* <DEDUP_REMOVED lines=8> */
[----:B------:R-:W-:Y:S01]  /*20ac0*/  IADD3.X R37, RZ, R7, RZ, P0, !PT ;  /* 0x00000007ff257210 */ /* 0x000fe200007fe4ff */
[----:B-1----:R-:W-:Y:S01]  /*20ad0*/  @P1 IMAD.HI.U32 R0, R20, R21, RZ ;  /* 0x0000001514001227 */ /* 0x002fe200078e00ff */
[C---:B------:R-:W-:Y:S01]  /*20ae0*/  IADD3 R61, P0, R6.reuse, 0xa000, RZ ;  /* 0x0000a000063d7810 */ /* 0x040fe20007f1e0ff */
[----:B------:R-:W5:Y:S01]  /*20af0*/  LD.E.128 R40, desc[UR60][R40.64] ;  /* 0x0000003c28287980 */ /* 0x000f62000c101d00 */
[----:B------:R-:W-:-:S02]  /*20b00*/  IADD3 R65, P6, R6, 0xb000, RZ ;  /* 0x0000b00006417810 */ /* 0x000fc40007fde0ff */
[----:B------:R-:W-:Y:S01]  /*20b10*/  IADD3 R69, P5, R6, 0xc000, RZ ;  /* 0x0000c00006457810 */ /* 0x000fe20007fbe0ff */
[----:B------:R-:W-:Y:S01]  /*20b20*/  IMAD R3, R226, UR5, R3 ;  /* 0x00000005e2037c24 */ /* 0x000fe2000f8e0203 */
[C---:B------:R-:W-:Y:S01]  /*20b30*/  IADD3 R73, P4, R6.reuse, 0xd000, RZ ;  /* 0x0000d00006497810 */ /* 0x040fe20007f9e0ff */
[----:B------:R-:W-:Y:S01]  /*20b40*/  ULDC.64 UR4, c[0x0][0xaf0] ;  /* 0x0002bc0000047ab9 */ /* 0x000fe20000000a00 */
[C---:B------:R-:W-:Y:S02]  /*20b50*/  IADD3 R77, P3, R6.reuse, 0xe000, RZ ;  /* 0x0000e000064d7810 */ /* 0x040fe40007f7e0ff */
[----:B------:R-:W-:Y:S01]  /*20b60*/  LOP3.LUT R5, R6, 0x380, RZ, 0xc0, !PT ;  /* 0x0000038006057812 */ /* 0x000fe200078ec0ff */
[----:B------:R-:W-:Y:S01]  /*20b70*/  IMAD.MOV.U32 R9, RZ, RZ, R20 ;  /* 0x000000ffff097224 */ /* 0x000fe200078e0014 */
[----:B------:R-:W-:Y:S01]  /*20b80*/  LOP3.LUT R60, R61, 0x380, RZ, 0xc0, !PT ;  /* 0x000003803d3c7812 */ /* 0x000fe200078ec0ff */
[----:B------:R-:W5:Y:S01]  /*20b90*/  LD.E.128 R36, desc[UR60][R36.64] ;  /* 0x0000003c24247980 */ /* 0x000f62000c101d00 */
[----:B------:R-:W-:-:S02]  /*20ba0*/  LOP3.LUT R64, R65, 0x380, RZ, 0xc0, !PT ;  /* 0x0000038041407812 */ /* 0x000fc400078ec0ff */
[----:B------:R-:W-:Y:S01]  /*20bb0*/  LOP3.LUT R68, R69, 0x380, RZ, 0xc0, !PT ;  /* 0x0000038045447812 */ /* 0x000fe200078ec0ff */
[----:B------:R-:W5:Y:S01]  /*20bc0*/  LD.E.128 R44, desc[UR60][R44.64] ;  /* 0x0000003c2c2c7980 */ /* 0x000f62000c101d00 */
[----:B------:R-:W-:Y:S02]  /*20bd0*/  LOP3.LUT R72, R73, 0x380, RZ, 0xc0, !PT ;  /* 0x0000038049487812 */ /* 0x000fe400078ec0ff */
[----:B------:R-:W-:Y:S01]  /*20be0*/  LOP3.LUT R76, R77, 0x380, RZ, 0xc0, !PT ;  /* 0x000003804d4c7812 */ /* 0x000fe200078ec0ff */
[----:B------:R-:W-:Y:S01]  /*20bf0*/  IMAD R11, R11, UR4, RZ ;  /* 0x000000040b0b7c24 */ /* 0x000fe2000f8e02ff */
[----:B----4-:R-:W-:Y:S01]  /*20c00*/  @P1 SHF.R.U32.HI R9, RZ, R85, R0 ;  /* 0x00000055ff091219 */ /* 0x010fe20000011600 */
[----:B------:R-:W5:Y:S01]  /*20c10*/  LD.E.128 R48, desc[UR60][R48.64] ;  /* 0x0000003c30307980 */ /* 0x000f62000c101d00 */
[----:B------:R-:W-:Y:S02]  /*20c20*/  SHF.R.U64 R60, R60, 0x3, RZ ;  /* 0x000000033c3c7819 */ /* 0x000fe400000012ff */
[----:B------:R-:W-:Y:S01]  /*20c30*/  SHF.R.U64 R64, R64, 0x3, RZ ;  /* 0x0000000340407819 */ /* 0x000fe200000012ff */
[----:B------:R-:W5:Y:S01]  /*20c40*/  LD.E.128 R52, desc[UR60][R52.64] ;  /* 0x0000003c34347980 */ /* 0x000f62000c101d00 */
[----:B------:R-:W-:-:S02]  /*20c50*/  SHF.R.U64 R68, R68, 0x3, RZ ;  /* 0x0000000344447819 */ /* 0x000fc400000012ff */
[----:B------:R-:W-:Y:S02]  /*20c60*/  SHF.R.U64 R72, R72, 0x3, RZ ;  /* 0x0000000348487819 */ /* 0x000fe400000012ff */
[----:B------:R-:W-:Y:S02]  /*20c70*/  SHF.R.U64 R76, R76, 0x3, RZ ;  /* 0x000000034c4c7819 */ /* 0x000fe400000012ff */
[----:B------:R-:W-:Y:S01]  /*20c80*/  SHF.R.U64 R5, R5, 0x3, RZ ;  /* 0x0000000305057819 */ /* 0x000fe200000012ff */
[C---:B------:R-:W-:Y:S01]  /*20c90*/  IMAD R11, R10.reuse, UR5, R11 ;  /* 0x000000050a0b7c24 */ /* 0x040fe2000f8e020b */
[----:B------:R-:W-:Y:S01]  /*20ca0*/  SHF.R.S32.HI R0, RZ, 0x1f, R9 ;  /* 0x0000001fff007819 */ /* 0x000fe20000011409 */
[----:B------:R-:W-:Y:S01]  /*20cb0*/  IMAD.WIDE.U32 R2, R10, UR4, R2 ;  /* 0x000000040a027c25 */ /* 0x000fe2000f8e0002 */
[----:B------:R-:W-:Y:S01]  /*20cc0*/  LOP3.LUT R60, R60, R61, RZ, 0x3c, !PT ;  /* 0x0000003d3c3c7212 */ /* 0x000fe200078e3cff */
[----:B------:R-:W-:Y:S01]  /*20cd0*/  ULDC.64 UR4, c[0x0][0xae0] ;  /* 0x0002b80000047ab9 */ /* 0x000fe20000000a00 */
[----:B------:R-:W-:Y:S01]  /*20ce0*/  LOP3.LUT R64, R64, R65, RZ, 0x3c, !PT ;  /* 0x0000004140407212 */ /* 0x000fe200078e3cff */
[----:B------:R-:W-:Y:S01]  /*20cf0*/  IMAD.MOV R21, RZ, RZ, -R9 ;  /* 0x000000ffff157224 */ /* 0x000fe200078e0a09 */
        /* <DEDUP_REMOVED lines=8> */
[-C--:B------:R-:W-:Y:S01]  /*20d80*/  IADD3.X R61, RZ, R7.reuse, RZ, P0, !PT ;  /* 0x00000007ff3d7210 */ /* 0x080fe200007fe4ff */
[----:B------:R-:W-:Y:S01]  /*20d90*/  IMAD R0, R0, UR4, RZ ;  /* 0x0000000400007c24 */ /* 0x000fe2000f8e02ff */
[----:B------:R-:W-:Y:S01]  /*20da0*/  MOV R5, R7 ;  /* 0x0000000700057202 */ /* 0x000fe20000000f00 */
[----:B------:R-:W5:Y:S01]  /*20db0*/  LD.E.128 R64, desc[UR60][R64.64] ;  /* 0x0000003c40407980 */ /* 0x000f62000c101d00 */
[----:B------:R-:W-:Y:S01]  /*20dc0*/  IADD3 R3, R3, R11, RZ ;  /* 0x0000000b03037210 */ /* 0x000fe20007ffe0ff */
[----:B------:R-:W-:-:S02]  /*20dd0*/  IMAD R11, R156, R21, R20 ;  /* 0x000000159c0b7224 */ /* 0x000fc400078e0214 */
[----:B------:R-:W5:Y:S01]  /*20de0*/  LD.E.128 R60, desc[UR60][R60.64] ;  /* 0x0000003c3c3c7980 */ /* 0x000f62000c101d00 */
[----:B------:R-:W-:-:S03]  /*20df0*/  IMAD R21, R9, UR5, R0 ;  /* 0x0000000509157c24 */ /* 0x000fc6000f8e0200 */
[----:B------:R-:W5:Y:S01]  /*20e00*/  LD.E.128 R4, desc[UR60][R4.64] ;  /* 0x0000003c04047980 */ /* 0x000f62000c101d00 */
[----:B------:R-:W-:-:S03]  /*20e10*/  SHF.R.S32.HI R0, RZ, 0x1f, R11 ;  /* 0x0000001fff007819 */ /* 0x000fc6000001140b */
[----:B------:R-:W5:Y:S01]  /*20e20*/  LD.E.128 R68, desc[UR60][R68.64] ;  /* 0x0000003c44447980 */ /* 0x000f62000c101d00 */
[----:B------:R-:W-:Y:S01]  /*20e30*/  IMAD.WIDE.U32 R2, R9, UR4, R2 ;  /* 0x0000000409027c25 */ /* 0x000fe2000f8e0002 */
[----:B------:R-:W-:Y:S02]  /*20e40*/  ULDC.64 UR4, c[0x0][0xad8] ;  /* 0x0002b60000047ab9 */ /* 0x000fe40000000a00 */
[----:B------:R-:W5:Y:S04]  /*20e50*/  LD.E.128 R72, desc[UR60][R72.64] ;  /* 0x0000003c48487980 */ /* 0x000f68000c101d00 */
[----:B------:R-:W5:Y:S01]  /*20e60*/  LD.E.128 R76, desc[UR60][R76.64] ;  /* 0x0000003c4c4c7980 */ /* 0x000f62000c101d00 */
[----:B------:R-:W-:Y:S01]  /*20e70*/  @!PT LDS RZ, [RZ] ;  /* 0x00000000fffff984 */ /* 0x000fe20000000800 */
[----:B------:R-:W-:Y:S01]  /*20e80*/  @!PT LDS RZ, [RZ] ;  /* 0x00000000fffff984 */ /* 0x000fe20000000800 */
[----:B------:R-:W-:Y:S01]  /*20e90*/  @!PT LDS RZ, [RZ] ;  /* 0x00000000fffff984 */ /* 0x000fe20000000800 */
[----:B------:R-:W-:Y:S01]  /*20ea0*/  @!PT LDS RZ, [RZ] ;  /* 0x00000000fffff984 */ /* 0x000fe20000000800 */
[----:B------:R0:W-:Y:S06]  /*20eb0*/  MEMBAR.ALL.CTA ;  /* 0x0000000000007992 */ /* 0x0001ec0000008000 */
[----:B0-----:R-:W0:Y:S01]  /*20ec0*/  FENCE.VIEW.ASYNC.S ;  /* 0x00000000000073c6 */ /* 0x001e220000000000 */
[----:B------:R-:W-:-:S02]  /*20ed0*/  IMAD.IADD R3, R3, 0x1, R21 ;  /* 0x0000000103037824 */ /* 0x000fc400078e0215 */
[----:B------:R-:W-:Y:S02]  /*20ee0*/  IMAD R0, R0, UR4, RZ ;  /* 0x0000000400007c24 */ /* 0x000fe4000f8e02ff */
[----:B------:R-:W-:Y:S02]  /*20ef0*/  IMAD.IADD R9, R158, 0x1, R159 ;  /* 0x000000019e097824 */ /* 0x000fe400078e029f */
[C---:B------:R-:W-:Y:S02]  /*20f00*/  IMAD R85, R11.reuse, UR5, R0 ;  /* 0x000000050b557c24 */ /* 0x040fe4000f8e0200 */
[----:B------:R-:W-:Y:S01]  /*20f10*/  IMAD.WIDE.U32 R2, R11, UR4, R2 ;  /* 0x000000040b027c25 */ /* 0x000fe2000f8e0002 */
[----:B------:R-:W-:Y:S01]  /*20f20*/  ISETP.GE.AND P2, PT, R9, R8, PT ;  /* 0x000000080900720c */ /* 0x000fe20003f46270 */
[----:B------:R-:W-:Y:S02]  /*20f30*/  ULDC.64 UR4, c[0x0][0xa80] ;  /* 0x0002a00000047ab9 */ /* 0x000fe40000000a00 */
[----:B------:R-:W-:Y:S01]  /*20f40*/  VIADD R0, R17, 0x30820 ;  /* 0x0003082011007836 */ /* 0x000fe20000000000 */
[----:B------:R-:W-:-:S02]  /*20f50*/  IADD3 R3, R3, R85, RZ ;  /* 0x0000005503037210 */ /* 0x000fc40007ffe0ff */
[C---:B------:R-:W-:Y:S02]  /*20f60*/  LEA R24, P3, R2.reuse, UR4, 0x1 ;  /* 0x0000000402187c11 */ /* 0x040fe4000f8608ff */
[----:B------:R-:W-:Y:S02]  /*20f70*/  PRMT R0, RZ, 0x654, R0 ;  /* 0x00000654ff007816 */ /* 0x000fe40000000000 */
[----:B------:R-:W-:Y:S01]  /*20f80*/  LEA.HI.X R86, R2, UR5, R3, 0x1, P3 ;  /* 0x0000000502567c11 */ /* 0x000fe200098f0c03 */
[C---:B------:R-:W-:Y:S02]  /*20f90*/  VIADD R21, R9.reuse, 0x20 ;  /* 0x0000002009157836 */ /* 0x040fe40000000000 */
[----:B------:R-:W-:Y:S01]  /*20fa0*/  VIADD R11, R9, 0x40 ;  /* 0x00000040090b7836 */ /* 0x000fe20000000000 */
[----:B0-----:R3:W-:Y:S01]  /*20fb0*/  SYNCS.ARRIVE.TRANS64.RED.A1T0 RZ, [R0+URZ], RZ ;  /* 0x000000ff00ff79a7 */ /* 0x0017e2000810043f */
[----:B------:R3:W0:Y:S01]  /*20fc0*/  SHFL.IDX PT, R84, R24, RZ, 0x181f ;  /* 0x00181fff18547589 */ /* 0x00062200000e0000 */
[----:B------:R-:W-:-:S03]  /*20fd0*/  ISETP.GE.AND P1, PT, R21, R8, PT ;  /* 0x000000081500720c */ /* 0x000fc60003f26270 */
[----:B------:R3:W1:Y:S01]  /*20fe0*/  SHFL.IDX PT, R85, R86, RZ, 0x181f ;  /* 0x00181fff56557589 */ /* 0x00066200000e0000 */
[----:B------:R-:W-:Y:S01]  /*20ff0*/  ISETP.GE.AND P0, PT, R11, R8, PT ;  /* 0x000000080b00720c */ /* 0x000fe20003f06270 */
[----:B------:R-:W-:-:S12]  /*21000*/  @P2 BRA `(.L_x_1830) ;  /* 0x0000000000442947 */ /* 0x000fd80003800000 */
[----:B------:R-:W-:Y:S02]  /*21010*/  ULDC UR4, c[0x0][0xac8] ;  /* 0x0002b20000047ab9 */ /* 0x000fe40000000800 */
[----:B------:R-:W-:Y:S02]  /*21020*/  ISETP.GE.AND P5, PT, R18, UR4, PT ;  /* 0x0000000412007c0c */ /* 0x000fe4000bfa6270 */
[----:B------:R-:W-:Y:S02]  /*21030*/  ISETP.GE.AND P4, PT, R203, UR4, PT ;  /* 0x00000004cb007c0c */ /* 0x000fe4000bf86270 */
[----:B------:R-:W-:Y:S02]  /*21040*/  ISETP.GE.AND P3, PT, R22, UR4, PT ;  /* 0x0000000416007c0c */ /* 0x000fe4000bf66270 */
[----:B------:R-:W-:-:S07]  /*21050*/  ISETP.GE.AND P2, PT, R23, UR4, PT ;  /* 0x0000000417007c0c */ /* 0x000fce000bf46270 */
[----:B0-----:R-:W-:-:S04]  /*21060*/  @!P5 LEA R2, P6, R18, R84, 0x1 ;  /* 0x000000541202d211 */ /* 0x001fc800078c08ff */
[----:B-1----:R-:W-:Y:S02]  /*21070*/  @!P5 LEA.HI.X R3, R18, R85, R19, 0x1, P6 ;  /* 0x000000551203d211 */ /* 0x002fe400030f0c13 */
        /* <DEDUP_REMOVED lines=10> */
.L_x_1830:
[----:B------:R-:W-:Y:S05]  /*21120*/  BSYNC B1 ;  /* 0x0000000000017941 */ /* 0x000fea0003800000 */
.L_x_1829:
[----:B--2---:R2:W4:Y:S01]  /*21130*/  SHFL.IDX PT, R11, R86, 0x1, 0x181f ;  /* 0x00381f00560b7f89 */ /* 0x00452200000e0000 */
        /* <DEDUP_REMOVED lines=8> */
[CC--:B0-----:R-:W-:Y:S02]  /*211c0*/  @!P4 LEA R2, P6, R18.reuse, R10.reuse, 0x1 ;  /* 0x0000000a1202c211 */ /* 0x0c1fe400078c08ff */
[CC--:B-----5:R-:W-:Y:S02]  /*211d0*/  @!P3 LEA R4, P5, R201.reuse, R10.reuse, 0x1 ;  /* 0x0000000ac904b211 */ /* 0x0e0fe400078a08ff */
[-C--:B----4-:R-:W-:Y:S02]  /*211e0*/  @!P4 LEA.HI.X R3, R18, R11.reuse, R19, 0x1, P6 ;  /* 0x0000000b1203c211 */ /* 0x090fe400030f0c13 */
[-C--:B------:R-:W-:Y:S02]  /*211f0*/  @!P2 LEA R6, P6, R22, R10.reuse, 0x1 ;  /* 0x0000000a1606a211 */ /* 0x080fe400078c08ff */
        /* <DEDUP_REMOVED lines=8> */
.L_x_1832:
[----:B------:R-:W-:Y:S05]  /*21280*/  BSYNC B1 ;  /* 0x0000000000017941 */ /* 0x000fea0003800000 */
.L_x_1831:
[----:B0---4-:R0:W4:Y:S01]  /*21290*/  SHFL.IDX PT, R11, R86, 0x2, 0x181f ;  /* 0x00581f00560b7f89 */ /* 0x01112200000e0000 */
        /* <DEDUP_REMOVED lines=9> */
[-C--:B-----5:R-:W-:Y:S02]  /*21330*/  @!P2 LEA R4, P5, R201, R10.reuse, 0x1 ;  /* 0x0000000ac904a211 */ /* 0x0a0fe400078a08ff */
[-C--:B------:R-:W-:Y:S02]  /*21340*/  @!P1 LEA R6, P4, R22, R10.reuse, 0x1 ;  /* 0x0000000a16069211 */ /* 0x080fe400078808ff */
[-C--:B----4-:R-:W-:Y:S02]  /*21350*/  @!P3 LEA.HI.X R3, R18, R11.reuse, R19, 0x1, P6 ;  /* 0x0000000b1203b211 */ /* 0x090fe400030f0c13 */
        /* <DEDUP_REMOVED lines=8> */
.L_x_1834:
[----:B------:R-:W-:Y:S05]  /*213e0*/  BSYNC B1 ;  /* 0x0000000000017941 */ /* 0x000fea0003800000 */
.L_x_1833:
[----:B------:R-:W-:Y:S01]  /*213f0*/  VIADD R9, R9, 0x60 ;  /* 0x0000006009097836 */ /* 0x000fe20000000000 */
[----:B0---4-:R0:W4:Y:S04]  /*21400*/  SHFL.IDX PT, R11, R86, 0x3, 0x181f ;  /* 0x00781f00560b7f89 */ /* 0x01112800000e0000 */
[----:B------:R-:W-:Y:S01]  /*21410*/  ISETP.GE.AND P0, PT, R9, R8, PT ;  /* 0x000000080900720c */ /* 0x000fe20003f06270 */
[----:B--23--:R-:W2:-:S12]  /*21420*/  SHFL.IDX PT, R24, R24, 0x3, 0x181f ;  /* 0x00781f0018187f89 */ /* 0x00ce9800000e0000 */
[----:B0-----:R-:W-:Y:S05]  /*21430*/  @P0 BRA `(.L_x_1835) ;  /* 0x00000028002c0947 */ /* 0x001fea0003800000 */
[----:B------:R-:W-:Y:S02]  /*21440*/  ULDC UR4, c[0x0][0xac8] ;  /* 0x0002b20000047ab9 */ /* 0x000fe40000000800 */
[----:B------:R-:W-:Y:S02]  /*21450*/  ISETP.GE.AND P3, PT, R18, UR4, PT ;  /* 0x0000000412007c0c */ /* 0x000fe4000bf66270 */
[----:B------:R-:W-:Y:S02]  /*21460*/  ISETP.GE.AND P4, PT, R203, UR4, PT ;  /* 0x00000004cb007c0c */ /* 0x000fe4000bf86270 */
[----:B------:R-:W-:-:S09]  /*21470*/  ISETP.GE.AND P5, PT, R22, UR4, PT ;  /* 0x0000000416007c0c */ /* 0x000fd2000bfa6270 */
[-C--:B--2---:R-:W-:Y:S02]  /*21480*/  @!P3 LEA R2, P0, R18, R24.reuse, 0x1 ;  /* 0x000000181202b211 */ /* 0x084fe400078008ff */
[CC--:B-----5:R-:W-:Y:S02]  /*21490*/  @!P4 LEA R4, P1, R201.reuse, R24.reuse, 0x1 ;  /* 0x00000018c904c211 */ /* 0x0e0fe400078208ff */
[----:B------:R-:W-:Y:S02]  /*214a0*/  @!P5 LEA R6, P2, R22, R24, 0x1 ;  /* 0x000000181606d211 */ /* 0x000fe400078408ff */
[-C--:B----4-:R-:W-:Y:S02]  /*214b0*/  @!P3 LEA.HI.X R3, R18, R11.reuse, R19, 0x1, P0 ;  /* 0x0000000b1203b211 */ /* 0x090fe400000f0c13 */
        /* <DEDUP_REMOVED lines=11> */
.L_x_1828:
[----:B------:R-:W1:Y:S01]  /*21570*/  @P1 LDC R7, c[0x0][0xbec] ;  /* 0x0002fb00ff071b82 */ /* 0x000e620000000800 */
[----:B------:R-:W-:Y:S01]  /*21580*/  ULDC.64 UR4, c[0x0][0xb08] ;  /* 0x0002c20000047ab9 */ /* 0x000fe20000000a00 */
[----:B0-----:R-:W-:Y:S01]  /*21590*/  IMAD.MOV.U32 R12, RZ, RZ, R92 ;  /* 0x000000ffff0c7224 */ /* 0x001fe200078e005c */
[----:B------:R-:W-:Y:S01]  /*215a0*/  IADD3 R154, R225, 0xf0, RZ ;  /* 0x000000f0e19a7810 */ /* 0x000fe20007ffe0ff */
[----:B------:R-:W-:Y:S01]  /*215b0*/  IMAD R9, R9, UR4, RZ ;  /* 0x0000000409097c24 */ /* 0x000fe2000f8e02ff */
[C---:B------:R-:W-:Y:S01]  /*215c0*/  IADD3 R160, R225.reuse, 0xd8, RZ ;  /* 0x000000d8e1a07810 */ /* 0x040fe20007ffe0ff */
[C---:B------:R-:W-:Y:S01]  /*215d0*/  VIADD R158, R225.reuse, 0xe0 ;  /* 0x000000e0e19e7836 */ /* 0x040fe20000000000 */
[C---:B------:R-:W-:Y:S01]  /*215e0*/  IADD3 R166, R225.reuse, 0xc0, RZ ;  /* 0x000000c0e1a67810 */ /* 0x040fe20007ffe0ff */
[----:B------:R-:W0:Y:S01]  /*215f0*/  @P1 LDC R6, c[0x0][0xbf0] ;  /* 0x0002fc00ff061b82 */ /* 0x000e220000000800 */
[----:B------:R-:W-:Y:S01]  /*21600*/  IMAD R9, R0, UR5, R9 ;  /* 0x0000000500097c24 */ /* 0x000fe2000f8e0209 */
[C---:B------:R-:W-:Y:S01]  /*21610*/  IADD3 R172, R225.reuse, 0xa8, RZ ;  /* 0x000000a8e1ac7810 */ /* 0x040fe20007ffe0ff */
[C---:B------:R-:W-:Y:S01]  /*21620*/  VIADD R162, R225.reuse, 0xd0 ;  /* 0x000000d0e1a27836 */ /* 0x040fe20000000000 */
        /* <DEDUP_REMOVED lines=11> */
[----:B------:R-:W-:Y:S01]  /*216e0*/  VIADD R180, R225, 0x88 ;  /* 0x00000088e1b47836 */ /* 0x000fe20000000000 */
[----:B------:R-:W-:Y:S01]  /*216f0*/  BSSY B1, `(.L_x_1836) ;  /* 0x00000f6000017945 */ /* 0x000fe20003800000 */
[----:B-1----:R-:W-:Y:S01]  /*21700*/  @P1 IMAD.HI.U32 R7, R92, R7, RZ ;  /* 0x000000075c071227 */ /* 0x002fe200078e00ff */
[----:B------:R-:W-:-:S02]  /*21710*/  SHF.R.S32.HI R154, RZ, 0x1f, R154 ;  /* 0x0000001fff9a7819 */ /* 0x000fc4000001149a */
[----:B------:R-:W-:Y:S01]  /*21720*/  SHF.R.S32.HI R158, RZ, 0x1f, R158 ;  /* 0x0000001fff9e7819 */ /* 0x000fe2000001149e */
[C---:B------:R-:W-:Y:S01]  /*21730*/  VIADD R182, R225.reuse, 0x80 ;  /* 0x00000080e1b67836 */ /* 0x040fe20000000000 */
[----:B------:R-:W-:Y:S01]  /*21740*/  SHF.R.S32.HI R160, RZ, 0x1f, R160 ;  /* 0x0000001fffa07819 */ /* 0x000fe200000114a0 */
[----:B------:R-:W-:Y:S01]  /*21750*/  VIADD R186, R225, 0x70 ;  /* 0x00000070e1ba7836 */ /* 0x000fe20000000000 */
[----:B0-----:R-:W-:Y:S01]  /*21760*/  @P1 SHF.R.U32.HI R12, RZ, R6, R7 ;  /* 0x00000006ff0c1219 */ /* 0x001fe20000011607 */
[----:B------:R-:W-:Y:S01]  /*21770*/  IMAD.WIDE.U32 R6, R0, UR4, RZ ;  /* 0x0000000400067c25 */ /* 0x000fe2000f8e00ff */
[----:B------:R-:W-:Y:S01]  /*21780*/  ULDC.64 UR4, c[0x0][0xb38] ;  /* 0x0002ce0000047ab9 */ /* 0x000fe20000000a00 */
[----:B------:R-:W-:Y:S02]  /*21790*/  SHF.R.S32.HI R0, RZ, 0x1f, R10 ;  /* 0x0000001fff007819 */ /* 0x000fe4000001140a */
[----:B------:R-:W-:Y:S01]  /*217a0*/  IMAD.IADD R7, R7, 0x1, R9 ;  /* 0x0000000107077824 */ /* 0x000fe200078e0209 */
[----:B------:R-:W-:Y:S01]  /*217b0*/  SHF.R.S32.HI R9, RZ, 0x1f, R12 ;  /* 0x0000001fff097819 */ /* 0x000fe2000001140c */
[----:B------:R-:W-:Y:S01]  /*217c0*/  VIADD R188, R225, 0x68 ;  /* 0x00000068e1bc7836 */ /* 0x000fe20000000000 */
[----:B------:R-:W-:Y:S01]  /*217d0*/  SHF.R.S32.HI R162, RZ, 0x1f, R162 ;  /* 0x0000001fffa27819 */ /* 0x000fe200000114a2 */
[----:B------:R-:W-:Y:S01]  /*217e0*/  IMAD.WIDE.U32 R6, R226, UR4, R6 ;  /* 0x00000004e2067c25 */ /* 0x000fe2000f8e0006 */
[----:B------:R-:W-:-:S02]  /*217f0*/  SHF.R.S32.HI R164, RZ, 0x1f, R164 ;  /* 0x0000001fffa47819 */ /* 0x000fc400000114a4 */
[----:B------:R-:W-:Y:S01]  /*21800*/  SHF.R.S32.HI R166, RZ, 0x1f, R166 ;  /* 0x0000001fffa67819 */ /* 0x000fe200000114a6 */
[----:B------:R-:W-:Y:S01]  /*21810*/  IMAD R7, R226, UR5, R7 ;  /* 0x00000005e2077c24 */ /* 0x000fe2000f8e0207 */
[----:B------:R-:W-:Y:S01]  /*21820*/  ULDC.64 UR4, c[0x0][0xb40] ;  /* 0x0002d00000047ab9 */ /* 0x000fe20000000a00 */
[C---:B------:R-:W-:Y:S01]  /*21830*/  VIADD R192, R225.reuse, 0x58 ;  /* 0x00000058e1c07836 */ /* 0x040fe20000000000 */
[----:B------:R-:W-:Y:S01]  /*21840*/  SHF.R.S32.HI R168, RZ, 0x1f, R168 ;  /* 0x0000001fffa87819 */ /* 0x000fe200000114a8 */
[----:B------:R-:W-:Y:S01]  /*21850*/  IMAD R0, R0, UR4, RZ ;  /* 0x0000000400007c24 */ /* 0x000fe2000f8e02ff */
[----:B------:R-:W-:Y:S01]  /*21860*/  SHF.R.S32.HI R170, RZ, 0x1f, R170 ;  /* 0x0000001fffaa7819 */ /* 0x000fe200000114aa */
[C---:B------:R-:W-:Y:S01]  /*21870*/  IMAD.WIDE.U32 R6, R10.reuse, UR4, R6 ;  /* 0x000000040a067c25 */ /* 0x040fe2000f8e0006 */
[----:B------:R-:W-:Y:S02]  /*21880*/  SHF.R.S32.HI R172, RZ, 0x1f, R172 ;  /* 0x0000001fffac7819 */ /* 0x000fe400000114ac */
[----:B------:R-:W-:Y:S01]  /*21890*/  SHF.R.S32.HI R174, RZ, 0x1f, R174 ;  /* 0x0000001fffae7819 */ /* 0x000fe200000114ae */
[----:B------:R-:W-:Y:S01]  /*218a0*/  IMAD R0, R10, UR5, R0 ;  /* 0x000000050a007c24 */ /* 0x000fe2000f8e0200 */
[----:B------:R-:W-:Y:S01]  /*218b0*/  ULDC.64 UR4, c[0x0][0xb48] ;  /* 0x0002d20000047ab9 */ /* 0x000fe20000000a00 */
[----:B------:R-:W-:Y:S01]  /*218c0*/  VIADD R194, R225, 0x50 ;  /* 0x00000050e1c27836 */ /* 0x000fe20000000000 */
[----:B------:R-:W-:Y:S01]  /*218d0*/  SHF.R.S32.HI R176, RZ, 0x1f, R176 ;  /* 0x0000001fffb07819 */ /* 0x000fe200000114b0 */
[----:B------:R-:W-:Y:S01]  /*218e0*/  IMAD.IADD R7, R7, 0x1, R0 ;  /* 0x0000000107077824 */ /* 0x000fe200078e0200 */
[----:B------:R-:W-:Y:S01]  /*218f0*/  SHF.R.S32.HI R178, RZ, 0x1f, R178 ;  /* 0x0000001fffb27819 */ /* 0x000fe200000114b2 */
[----:B------:R-:W-:Y:S01]  /*21900*/  IMAD.MOV R0, RZ, RZ, -R12 ;  /* 0x000000ffff007224 */ /* 0x000fe200078e0a0c */
[----:B------:R-:W-:Y:S01]  /*21910*/  SHF.R.S32.HI R180, RZ, 0x1f, R180 ;  /* 0x0000001fffb47819 */ /* 0x000fe200000114b4 */
[----:B------:R-:W-:Y:S01]  /*21920*/  IMAD.WIDE.U32 R6, R157, UR4, R6 ;  /* 0x000000049d067c25 */ /* 0x000fe2000f8e0006 */
[----:B------:R-:W-:-:S02]  /*21930*/  SHF.R.S32.HI R182, RZ, 0x1f, R182 ;  /* 0x0000001fffb67819 */ /* 0x000fc400000114b6 */
[----:B------:R-:W-:Y:S01]  /*21940*/  SHF.R.S32.HI R184, RZ, 0x1f, R184 ;  /* 0x0000001fffb87819 */ /* 0x000fe200000114b8 */
[----:B------:R-:W-:Y:S01]  /*21950*/  IMAD R7, R157, UR5, R7 ;  /* 0x000000059d077c24 */ /* 0x000fe2000f8e0207 */
[----:B------:R-:W-:Y:S01]  /*21960*/  ULDC.64 UR4, c[0x0][0xb30] ;  /* 0x0002cc0000047ab9 */ /* 0x000fe20000000a00 */
[----:B------:R-:W-:Y:S01]  /*21970*/  IMAD R0, R156, R0, R92 ;  /* 0x000000009c007224 */ /* 0x000fe200078e025c */
        /* <DEDUP_REMOVED lines=10> */
[----:B------:R-:W-:Y:S01]  /*21a20*/  IMAD R10, R10, UR4, RZ ;  /* 0x000000040a0a7c24 */ /* 0x000fe2000f8e02ff */
[----:B------:R-:W-:Y:S01]  /*21a30*/  IADD3 R7, R7, R9, RZ ;  /* 0x0000000907077210 */ /* 0x000fe20007ffe0ff */
[----:B------:R-:W-:Y:S01]  /*21a40*/  VIADD R156, R225, 0xe8 ;  /* 0x000000e8e19c7836 */ /* 0x000fe20000000000 */
[----:B------:R-:W-:Y:S01]  /*21a50*/  SHF.R.S32.HI R92, RZ, 0x1f, R92 ;  /* 0x0000001fff5c7819 */ /* 0x000fe2000001145c */
[C---:B------:R-:W-:Y:S01]  /*21a60*/  IMAD R10, R0.reuse, UR5, R10 ;  /* 0x00000005000a7c24 */ /* 0x040fe2000f8e020a */
[----:B------:R-:W-:Y:S01]  /*21a70*/  SHF.R.S32.HI R194, RZ, 0x1f, R194 ;  /* 0x0000001fffc27819 */ /* 0x000fe200000114c2 */
[----:B------:R-:W-:Y:S01]  /*21a80*/  IMAD.WIDE.U32 R6, R0, UR4, R6 ;  /* 0x0000000400067c25 */ /* 0x000fe2000f8e0006 */
[----:B------:R-:W-:Y:S01]  /*21a90*/  ULDC.64 UR4, c[0x0][0xb00] ;  /* 0x0002c00000047ab9 */ /* 0x000fe20000000a00 */
[----:B------:R-:W-:-:S02]  /*21aa0*/  SHF.R.S32.HI R156, RZ, 0x1f, R156 ;  /* 0x0000001fff9c7819 */ /* 0x000fc4000001149c */
[----:B------:R-:W-:Y:S01]  /*21ab0*/  IMAD.IADD R9, R7, 0x1, R10 ;  /* 0x0000000107097824 */ /* 0x000fe200078e020a */
[C---:B------:R-:W-:Y:S01]  /*21ac0*/  LEA R0, P0, R6.reuse, UR4, 0x2 ;  /* 0x0000000406007c11 */ /* 0x040fe2000f8010ff */
[C---:B------:R-:W-:Y:S01]  /*21ad0*/  VIADD R198, R225.reuse, 0x40 ;  /* 0x00000040e1c67836 */ /* 0x040fe20000000000 */
[----:B------:R-:W-:Y:S01]  /*21ae0*/  SHF.R.S32.HI R196, RZ, 0x1f, R196 ;  /* 0x0000001fffc47819 */ /* 0x000fe200000114c4 */
[----:B------:R-:W-:Y:S01]  /*21af0*/  VIADD R206, R225, 0x38 ;  /* 0x00000038e1ce7836 */ /* 0x000fe20000000000 */
[----:B------:R-:W-:Y:S01]  /*21b00*/  LEA.HI.X R9, R6, UR5, R9, 0x2, P0 ;  /* 0x0000000506097c11 */ /* 0x000fe200080f1409 */
[----:B------:R-:W-:Y:S01]  /*21b10*/  VIADD R6, R17, 0x30820 ;  /* 0x0003082011067836 */ /* 0x000fe20000000000 */
[----:B------:R-:W-:Y:S01]  /*21b20*/  ISETP.GE.AND P0, PT, R20, R8, PT ;  /* 0x000000081400720c */ /* 0x000fe20003f06270 */
[C---:B------:R-:W-:Y:S01]  /*21b30*/  VIADD R210, R225.reuse, 0x28 ;  /* 0x00000028e1d27836 */ /* 0x040fe20000000000 */
[----:B------:R0:W1:Y:S01]  /*21b40*/  SHFL.IDX PT, R20, R0, RZ, 0x1c1f ;  /* 0x001c1fff00147589 */ /* 0x00006200000e0000 */
[C---:B------:R-:W-:Y:S01]  /*21b50*/  VIADD R212, R225.reuse, 0x20 ;  /* 0x00000020e1d47836 */ /* 0x040fe20000000000 */
[----:B------:R-:W-:Y:S01]  /*21b60*/  PRMT R6, RZ, 0x654, R6 ;  /* 0x00000654ff067816 */ /* 0x000fe20000000006 */
[C---:B------:R-:W-:Y:S01]  /*21b70*/  VIADD R216, R225.reuse, 0x10 ;  /* 0x00000010e1d87836 */ /* 0x040fe20000000000 */
[----:B------:R0:W2:Y:S01]  /*21b80*/  SHFL.IDX PT, R10, R9, RZ, 0x1c1f ;  /* 0x001c1fff090a7589 */ /* 0x0000a200000e0000 */
[C---:B------:R-:W-:Y:S01]  /*21b90*/  VIADD R219, R225.reuse, 0x8 ;  /* 0x00000008e1db7836 */ /* 0x040fe20000000000 */
[----:B------:R0:W-:Y:S01]  /*21ba0*/  SYNCS.ARRIVE.TRANS64.RED.A1T0 RZ, [R6+URZ], RZ ;  /* 0x000000ff06ff79a7 */ /* 0x0001e2000810043f */
        /* <DEDUP_REMOVED lines=18> */
[----:B------:R-:W-:-:S02]  /*21cd0*/  VIADD R169, R225, 0xb0 ;  /* 0x000000b0e1a97836 */ /* 0x000fc40000000000 */
[C---:B------:R-:W-:Y:S02]  /*21ce0*/  VIADD R171, R225.reuse, 0xa8 ;  /* 0x000000a8e1ab7836 */ /* 0x040fe40000000000 */
[C---:B------:R-:W-:Y:S02]  /*21cf0*/  VIADD R173, R225.reuse, 0xa0 ;  /* 0x000000a0e1ad7836 */ /* 0x040fe40000000000 */
[C---:B------:R-:W-:Y:S02]  /*21d00*/  VIADD R175, R225.reuse, 0x98 ;  /* 0x00000098e1af7836 */ /* 0x040fe40000000000 */
[C---:B------:R-:W-:Y:S02]  /*21d10*/  VIADD R177, R225.reuse, 0x90 ;  /* 0x00000090e1b17836 */ /* 0x040fe40000000000 */
[C---:B------:R-:W-:Y:S02]  /*21d20*/  VIADD R179, R225.reuse, 0x88 ;  /* 0x00000088e1b37836 */ /* 0x040fe40000000000 */
        /* <DEDUP_REMOVED lines=15> */
[----:B------:R-:W-:Y:S01]  /*21e20*/  VIADD R217, R225, 0x8 ;  /* 0x00000008e1d97836 */ /* 0x000fe20000000000 */
[----:B012---:R-:W-:Y:S06]  /*21e30*/  @P0 BRA `(.L_x_1837) ;  /* 0x0000000800040947 */ /* 0x007fec0003800000 */
[----:B------:R-:W-:Y:S02]  /*21e40*/  ULDC UR4, c[0x0][0xac8] ;  /* 0x0002b20000047ab9 */ /* 0x000fe40000000800 */
[----:B------:R-:W-:Y:S02]  /*21e50*/  ISETP.GE.AND P0, PT, R225, UR4, PT ;  /* 0x00000004e1007c0c */ /* 0x000fe4000bf06270 */
[----:B------:R-:W-:Y:S02]  /*21e60*/  ISETP.GE.AND P5, PT, R191, UR4, PT ;  /* 0x00000004bf007c0c */ /* 0x000fe4000bfa6270 */
[----:B------:R-:W-:Y:S02]  /*21e70*/  ISETP.GE.AND P4, PT, R189, UR4, PT ;  /* 0x00000004bd007c0c */ /* 0x000fe4000bf86270 */
[----:B------:R-:W-:-:S07]  /*21e80*/  ISETP.GE.AND P3, PT, R187, UR4, PT ;  /* 0x00000004bb007c0c */ /* 0x000fce000bf66270 */
[----:B------:R-:W-:-:S04]  /*21e90*/  @!P0 LEA R6, P1, R225, R20, 0x2 ;  /* 0x00000014e1068211 */ /* 0x000fc800078210ff */
[----:B------:R-:W-:-:S05]  /*21ea0*/  @!P0 LEA.HI.X R7, R225, R10, R220, 0x2, P1 ;  /* 0x0000000ae1078211 */ /* 0x000fca00008f14dc */
        /* <DEDUP_REMOVED lines=55> */
[----:B------:R-:W-:Y:S02]  /*22220*/  @!P0 LEA.HI.X R7, R185, R10, R186, 0x2, P4 ;  /* 0x0000000ab9078211 */ /* 0x000fe400020f14ba */
[----:B------:R-:W-:Y:S02]  /*22230*/  ISETP.GE.AND P4, PT, R177, UR4, PT ;  /* 0x00000004b1007c0c */ /* 0x000fe4000bf86270 */
[-C--:B-1----:R-:W-:Y:S01]  /*22240*/  @!P1 LEA R12, P5, R183, R20.reuse, 0x2 ;  /* 0x00000014b70c9211 */ /* 0x082fe200078a10ff */
[----:B------:R0:W-:Y:S01]  /*22250*/  @!P0 ST.E.64 desc[UR60][R6.64], R80 ;  /* 0x0000005006008985 */ /* 0x0001e2000c101b3c */
[----:B--2---:R-:W-:Y:S02]  /*22260*/  @!P2 LEA R14, P6, R181, R20, 0x2 ;  /* 0x00000014b50ea211 */ /* 0x004fe400078c10ff */
        /* <DEDUP_REMOVED lines=12> */
[----:B------:R-:W-:Y:S02]  /*22330*/  ISETP.GE.AND P0, PT, R169, UR4, PT ;  /* 0x00000004a9007c0c */ /* 0x000fe4000bf06270 */
[----:B--2---:R-:W-:Y:S01]  /*22340*/  @!P5 LEA R14, P6, R175, R20, 0x2 ;  /* 0x00000014af0ed211 */ /* 0x004fe200078c10ff */
[----:B------:R1:W-:Y:S01]  /*22350*/  @!P4 ST.E.64 desc[UR60][R12.64], R96 ;  /* 0x000000600c00c985 */ /* 0x0003e2000c101b3c */
[----:B------:R-:W-:Y:S02]  /*22360*/  ISETP.GE.AND P4, PT, R165, UR4, PT ;  /* 0x00000004a5007c0c */ /* 0x000fe4000bf86270 */
[----:B------:R-:W-:Y:S02]  /*22370*/  @!P5 LEA.HI.X R15, R175, R10, R176, 0x2, P6 ;  /* 0x0000000aaf0fd211 */ /* 0x000fe400030f14b0 */
[----:B0-----:R-:W-:-:S03]  /*22380*/  @!P2 LEA R2, P6, R173, R20, 0x2 ;  /* 0x00000014ad02a211 */ /* 0x001fc600078c10ff */
[----:B------:R-:W-:Y:S01]  /*22390*/  @!P5 ST.E.64 desc[UR60][R14.64], R100 ;  /* 0x000000640e00d985 */ /* 0x000fe2000c101b3c */
[----:B------:R-:W-:Y:S02]  /*223a0*/  @!P1 LEA R6, P3, R171, R20, 0x2 ;  /* 0x00000014ab069211 */ /* 0x000fe400078610ff */
[----:B------:R-:W-:Y:S02]  /*223b0*/  ISETP.GE.AND P5, PT, R167, UR4, PT ;  /* 0x00000004a7007c0c */ /* 0x000fe4000bfa6270 */
[----:B------:R-:W-:Y:S02]  /*223c0*/  @!P2 LEA.HI.X R3, R173, R10, R174, 0x2, P6 ;  /* 0x0000000aad03a211 */ /* 0x000fe400030f14ae */
[----:B-1----:R-:W-:Y:S02]  /*223d0*/  @!P0 LEA R12, P6, R169, R20, 0x2 ;  /* 0x00000014a90c8211 */ /* 0x002fe400078c10ff */
        /* <DEDUP_REMOVED lines=8> */
[----:B-1----:R-:W-:-:S02]  /*22460*/  @!P4 LEA R6, P2, R165, R20, 0x2 ;  /* 0x00000014a506c211 */ /* 0x002fc400078410ff */
[----:B------:R-:W-:Y:S02]  /*22470*/  @!P5 LEA.HI.X R3, R167, R10, R168, 0x2, P1 ;  /* 0x0000000aa703d211 */ /* 0x000fe400008f14a8 */
[----:B--2---:R-:W-:Y:S02]  /*22480*/  @!P3 LEA R12, P6, R163, R20, 0x2 ;  /* 0x00000014a30cb211 */ /* 0x004fe400078c10ff */
        /* <DEDUP_REMOVED lines=10> */
[----:B------:R-:W-:Y:S02]  /*22530*/  @!P0 LEA.HI.X R3, R161, R10, R162, 0x2, P5 ;  /* 0x0000000aa1038211 */ /* 0x000fe400028f14a2 */
[----:B------:R-:W-:Y:S02]  /*22540*/  ISETP.GE.AND P5, PT, R24, UR4, PT ;  /* 0x0000000418007c0c */ /* 0x000fe4000bfa6270 */
[C---:B-1----:R-:W-:Y:S01]  /*22550*/  @!P1 LEA R6, P6, R159.reuse, R20, 0x2 ;  /* 0x000000149f069211 */ /* 0x042fe200078c10ff */
[----:B------:R0:W-:Y:S03]  /*22560*/  @!P0 ST.E.64 desc[UR60][R2.64], R128 ;  /* 0x0000008002008985 */ /* 0x0001e6000c101b3c */
[----:B------:R-:W-:Y:S02]  /*22570*/  @!P1 LEA.HI.X R7, R159, R10, R160, 0x2, P6 ;  /* 0x0000000a9f079211 */ /* 0x000fe400030f14a0 */
[----:B--2---:R-:W-:-:S03]  /*22580*/  @!P3 LEA R12, P6, R155, R20, 0x2 ;  /* 0x000000149b0cb211 */ /* 0x004fc600078c10ff */
[----:B------:R1:W-:Y:S01]  /*22590*/  @!P1 ST.E.64 desc[UR60][R6.64], R132 ;  /* 0x0000008406009985 */ /* 0x0003e2000c101b3c */
[----:B------:R-:W-:Y:S02]  /*225a0*/  @!P3 LEA.HI.X R13, R155, R10, R156, 0x2, P6 ;  /* 0x0000000a9b0db211 */ /* 0x000fe400030f149c */
[----:B0-----:R-:W-:-:S04]  /*225b0*/  @!P4 LEA R2, P0, R157, R20, 0x2 ;  /* 0x000000149d02c211 */ /* 0x001fc800078010ff */
[----:B------:R-:W-:Y:S02]  /*225c0*/  @!P4 LEA.HI.X R3, R157, R10, R158, 0x2, P0 ;  /* 0x0000000a9d03c211 */ /* 0x000fe400000f149e */
[----:B-1----:R-:W-:-:S03]  /*225d0*/  @!P2 LEA R6, P1, R93, R20, 0x2 ;  /* 0x000000145d06a211 */ /* 0x002fc600078210ff */
[----:B------:R0:W-:Y:S01]  /*225e0*/  @!P4 ST.E.64 desc[UR60][R2.64], R136 ;  /* 0x000000880200c985 */ /* 0x0001e2000c101b3c */
[C---:B------:R-:W-:Y:S02]  /*225f0*/  @!P5 LEA R20, P0, R24.reuse, R20, 0x2 ;  /* 0x000000141814d211 */ /* 0x040fe400078010ff */
[-C--:B------:R-:W-:Y:S01]  /*22600*/  @!P2 LEA.HI.X R7, R93, R10.reuse, R154, 0x2, P1 ;  /* 0x0000000a5d07a211 */ /* 0x080fe200008f149a */
[----:B------:R0:W-:Y:S01]  /*22610*/  @!P3 ST.E.64 desc[UR60][R12.64], R140 ;  /* 0x0000008c0c00b985 */ /* 0x0001e2000c101b3c */
[----:B------:R-:W-:-:S03]  /*22620*/  @!P5 LEA.HI.X R21, R24, R10, R92, 0x2, P0 ;  /* 0x0000000a1815d211 */ /* 0x000fc600000f145c */
[----:B------:R0:W-:Y:S04]  /*22630*/  @!P2 ST.E.64 desc[UR60][R6.64], R144 ;  /* 0x000000900600a985 */ /* 0x0001e8000c101b3c */
[----:B------:R0:W-:Y:S02]  /*22640*/  @!P5 ST.E.64 desc[UR60][R20.64], R148 ;  /* 0x000000941400d985 */ /* 0x0001e4000c101b3c */
.L_x_1837:
[----:B------:R-:W-:Y:S05]  /*22650*/  BSYNC B1 ;  /* 0x0000000000017941 */ /* 0x000fea0003800000 */
.L_x_1836:
[----:B------:R-:W-:Y:S01]  /*22660*/  ISETP.GE.AND P0, PT, R11, R8, PT ;  /* 0x000000080b00720c */ /* 0x000fe20003f06270 */
[----:B------:R-:W1:Y:S04]  /*22670*/  SHFL.IDX PT, R9, R9, 0x1, 0x1c1f ;  /* 0x003c1f0009097f89 */ /* 0x000e6800000e0000 */
[----:B------:R-:W2:Y:S08]  /*22680*/  SHFL.IDX PT, R0, R0, 0x1, 0x1c1f ;  /* 0x003c1f0000007f89 */ /* 0x000eb000000e0000 */
[----:B------:R-:W-:Y:S05]  /*22690*/  @P0 BRA `(.L_x_1835) ;  /* 0x0000001400940947 */ /* 0x000fea0003800000 */
[----:B------:R-:W-:Y:S02]  /*226a0*/  ULDC UR4, c[0x0][0xac8] ;  /* 0x0002b20000047ab9 */ /* 0x000fe40000000800 */
[----:B------:R-:W-:Y:S02]  /*226b0*/  ISETP.GE.AND P4, PT, R225, UR4, PT ;  /* 0x00000004e1007c0c */ /* 0x000fe4000bf86270 */
[----:B------:R-:W-:Y:S02]  /*226c0*/  ISETP.GE.AND P2, PT, R217, UR4, PT ;  /* 0x00000004d9007c0c */ /* 0x000fe4000bf46270 */
[----:B------:R-:W-:Y:S02]  /*226d0*/  ISETP.GE.AND P1, PT, R215, UR4, PT ;  /* 0x00000004d7007c0c */ /* 0x000fe4000bf26270 */
[----:B------:R-:W-:-:S07]  /*226e0*/  ISETP.GE.AND P0, PT, R213, UR4, PT ;  /* 0x00000004d5007c0c */ /* 0x000fce000bf06270 */
[----:B0-2---:R-:W-:-:S04]  /*226f0*/  @!P4 LEA R2, P3, R225, R0, 0x2 ;  /* 0x00000000e102c211 */ /* 0x005fc800078610ff */
[----:B-1----:R-:W-:Y:S02]  /*22700*/  @!P4 LEA.HI.X R3, R225, R9, R220, 0x2, P3 ;  /* 0x00000009e103c211 */ /* 0x002fe400018f14dc */
[----:B------:R-:W-:-:S03]  /*22710*/  ISETP.GE.AND P3, PT, R211, UR4, PT ;  /* 0x00000004d3007c0c */ /* 0x000fc6000bf66270 */
[----:B------:R0:W-:Y:S01]  /*22720*/  @!P4 ST.E.64 desc[UR60][R2.64], R4 ;  /* 0x000000040200c985 */ /* 0x0001e2000c101b3c */
[----:B------:R-:W-:Y:S02]  /*22730*/  ISETP.GE.AND P4, PT, R209, UR4, PT ;  /* 0x00000004d1007c0c */ /* 0x000fe4000bf86270 */
[-C--:B0-----:R-:W-:Y:S02]  /*22740*/  @!P2 LEA R2, P6, R217, R0.reuse, 0x2 ;  /* 0x00000000d902a211 */ /* 0x081fe400078c10ff */
[-C--:B------:R-:W-:Y:S02]  /*22750*/  @!P1 LEA R4, P5, R215, R0.reuse, 0x2 ;  /* 0x00000000d7049211 */ /* 0x080fe400078a10ff */
[-C--:B------:R-:W-:Y:S02]  /*22760*/  @!P2 LEA.HI.X R3, R217, R9.reuse, R219, 0x2, P6 ;  /* 0x00000009d903a211 */ /* 0x080fe400030f14db */
[----:B------:R-:W-:Y:S02]  /*22770*/  @!P0 LEA R6, P6, R213, R0, 0x2 ;  /* 0x00000000d5068211 */ /* 0x000fe400078c10ff */
        /* <DEDUP_REMOVED lines=9> */
[-C--:B------:R-:W-:Y:S02]  /*22810*/  @!P3 LEA.HI.X R3, R211, R9.reuse, R212, 0x2, P1 ;  /* 0x00000009d303b211 */ /* 0x080fe400008f14d4 */
[----:B------:R-:W-:Y:S02]  /*22820*/  ISETP.GE.AND P1, PT, R197, UR4, PT ;  /* 0x00000004c5007c0c */ /* 0x000fe4000bf26270 */
[----:B------:R-:W-:Y:S01]  /*22830*/  @!P4 LEA.HI.X R5, R209, R9, R210, 0x2, P2 ;  /* 0x00000009d105c211 */ /* 0x000fe200010f14d2 */
[----:B------:R0:W-:Y:S01]  /*22840*/  @!P3 ST.E.64 desc[UR60][R2.64], R42 ;  /* 0x0000002a0200b985 */ /* 0x0001e2000c101b3c */
[----:B------:R-:W-:Y:S02]  /*22850*/  ISETP.GE.AND P2, PT, R195, UR4, PT ;  /* 0x00000004c3007c0c */ /* 0x000fe4000bf46270 */
[----:B--2---:R-:W-:Y:S01]  /*22860*/  @!P5 LEA R6, P6, R207, R0, 0x2 ;  /* 0x00000000cf06d211 */ /* 0x004fe200078c10ff */
[----:B------:R1:W-:Y:S01]  /*22870*/  @!P4 ST.E.64 desc[UR60][R4.64], R46 ;  /* 0x0000002e0400c985 */ /* 0x0003e2000c101b3c */
[----:B------:R-:W-:-:S02]  /*22880*/  ISETP.GE.AND P3, PT, R193, UR4, PT ;  /* 0x00000004c1007c0c */ /* 0x000fc4000bf66270 */
[----:B------:R-:W-:Y:S02]  /*22890*/  @!P5 LEA.HI.X R7, R207, R9, R208, 0x2, P6 ;  /* 0x00000009cf07d211 */ /* 0x000fe400030f14d0 */
[----:B------:R-:W-:-:S03]  /*228a0*/  ISETP.GE.AND P4, PT, R191, UR4, PT ;  /* 0x00000004bf007c0c */ /* 0x000fc6000bf86270 */
[----:B------:R2:W-:Y:S01]  /*228b0*/  @!P5 ST.E.64 desc[UR60][R6.64], R50 ;  /* 0x000000320600d985 */ /* 0x0005e2000c101b3c */
[-C--:B0-----:R-:W-:Y:S02]  /*228c0*/  @!P0 LEA R2, P6, R199, R0.reuse, 0x2 ;  /* 0x00000000c7028211 */ /* 0x081fe400078c10ff */
[-C--:B-1----:R-:W-:Y:S02]  /*228d0*/  @!P1 LEA R4, P5, R197, R0.reuse, 0x2 ;  /* 0x00000000c5049211 */ /* 0x082fe400078a10ff */
[-C--:B------:R-:W-:Y:S02]  /*228e0*/  @!P0 LEA.HI.X R3, R199, R9.reuse, R206, 0x2, P6 ;  /* 0x00000009c7038211 */ /* 0x080fe400030f14ce */
[----:B------:R-:W-:Y:S02]  /*228f0*/  @!P1 LEA.HI.X R5, R197, R9, R198, 0x2, P5 ;  /* 0x00000009c5059211 */ /* 0x000fe400028f14c6 */
[----:B------:R-:W-:Y:S01]  /*22900*/  ISETP.GE.AND P5, PT, R189, UR4, PT ;  /* 0x00000004bd007c0c */ /* 0x000fe2000bfa6270 */
[----:B------:R0:W-:Y:S01]  /*22910*/  @!P0 ST.E.64 desc[UR60][R2.64], R54 ;  /* 0x0000003602008985 */ /* 0x0001e2000c101b3c */
[----:B--2---:R-:W-:-:S02]  /*22920*/  @!P2 LEA R6, P6, R195, R0, 0x2 ;  /* 0x00000000c306a211 */ /* 0x004fc400078c10ff */
[----:B------:R-:W-:Y:S01]  /*22930*/  ISETP.GE.AND P0, PT, R187, UR4, PT ;  /* 0x00000004bb007c0c */ /* 0x000fe2000bf06270 */
[----:B------:R1:W-:Y:S01]  /*22940*/  @!P1 ST.E.64 desc[UR60][R4.64], R58 ;  /* 0x0000003a04009985 */ /* 0x0003e2000c101b3c */
        /* <DEDUP_REMOVED lines=9> */
[----:B--2---:R-:W-:-:S03]  /*229e0*/  @!P5 LEA R6, P6, R189, R0, 0x2 ;  /* 0x00000000bd06d211 */ /* 0x004fc600078c10ff */
[----:B------:R1:W-:Y:S01]  /*229f0*/  @!P4 ST.E.64 desc[UR60][R4.64], R70 ;  /* 0x000000460400c985 */ /* 0x0003e2000c101b3c */
[----:B------:R-:W-:-:S05]  /*22a00*/  @!P5 LEA.HI.X R7, R189, R9, R190, 0x2, P6 ;  /* 0x00000009bd07d211 */ /* 0x000fca00030f14be */
[----:B------:R2:W-:Y:S01]  /*22a10*/  @!P5 ST.E.64 desc[UR60][R6.64], R74 ;  /* 0x0000004a0600d985 */ /* 0x0005e2000c101b3c */
[----:B------:R-:W-:Y:S02]  /*22a20*/  ISETP.GE.AND P5, PT, R181, UR4, PT ;  /* 0x00000004b5007c0c */ /* 0x000fe4000bfa6270 */
[----:B0-----:R-:W-:-:S04]  /*22a30*/  @!P0 LEA R2, P4, R187, R0, 0x2 ;  /* 0x00000000bb028211 */ /* 0x001fc800078810ff */
[-C--:B------:R-:W-:Y:S02]  /*22a40*/  @!P0 LEA.HI.X R3, R187, R9.reuse, R188, 0x2, P4 ;  /* 0x00000009bb038211 */ /* 0x080fe400020f14bc */
        /* <DEDUP_REMOVED lines=16> */
[-C--:B------:R-:W-:Y:S02]  /*22b50*/  @!P4 LEA.HI.X R5, R179, R9.reuse, R180, 0x2, P0 ;  /* 0x00000009b305c211 */ /* 0x080fe400000f14b4 */
[----:B------:R-:W-:Y:S02]  /*22b60*/  ISETP.GE.AND P0, PT, R171, UR4, PT ;  /* 0x00000004ab007c0c */ /* 0x000fe4000bf06270 */
[----:B--2---:R-:W-:Y:S01]  /*22b70*/  @!P3 LEA R6, P6, R177, R0, 0x2 ;  /* 0x00000000b106b211 */ /* 0x004fe200078c10ff */
[----:B------:R1:W-:Y:S01]  /*22b80*/  @!P4 ST.E.64 desc[UR60][R4.64], R94 ;  /* 0x0000005e0400c985 */ /* 0x0003e2000c101b3c */
[----:B------:R-:W-:Y:S02]  /*22b90*/  ISETP.GE.AND P4, PT, R167, UR4, PT ;  /* 0x00000004a7007c0c */ /* 0x000fe4000bf86270 */
[----:B------:R-:W-:-:S02]  /*22ba0*/  @!P3 LEA.HI.X R7, R177, R9, R178, 0x2, P6 ;  /* 0x00000009b107b211 */ /* 0x000fc400030f14b2 */
[----:B0-----:R-:W-:-:S03]  /*22bb0*/  @!P2 LEA R2, P6, R175, R0, 0x2 ;  /* 0x00000000af02a211 */ /* 0x001fc600078c10ff */
[----:B------:R0:W-:Y:S01]  /*22bc0*/  @!P3 ST.E.64 desc[UR60][R6.64], R98 ;  /* 0x000000620600b985 */ /* 0x0001e2000c101b3c */
[----:B------:R-:W-:Y:S02]  /*22bd0*/  @!P2 LEA.HI.X R3, R175, R9, R176, 0x2, P6 ;  /* 0x00000009af03a211 */ /* 0x000fe400030f14b0 */
[----:B-1----:R-:W-:-:S03]  /*22be0*/  @!P1 LEA R4, P3, R173, R0, 0x2 ;  /* 0x00000000ad049211 */ /* 0x002fc600078610ff */
[----:B------:R1:W-:Y:S01]  /*22bf0*/  @!P2 ST.E.64 desc[UR60][R2.64], R102 ;  /* 0x000000660200a985 */ /* 0x0003e2000c101b3c */
[-C--:B------:R-:W-:Y:S02]  /*22c00*/  @!P1 LEA.HI.X R5, R173, R9.reuse, R174, 0x2, P3 ;  /* 0x00000009ad059211 */ /* 0x080fe400018f14ae */
[----:B------:R-:W-:Y:S02]  /*22c10*/  ISETP.GE.AND P3, PT, R165, UR4, PT ;  /* 0x00000004a5007c0c */ /* 0x000fe4000bf66270 */
[CC--:B0-----:R-:W-:Y:S01]  /*22c20*/  @!P0 LEA R6, P6, R171.reuse, R0.reuse, 0x2 ;  /* 0x00000000ab068211 */ /* 0x0c1fe200078c10ff */
[----:B------:R0:W-:Y:S03]  /*22c30*/  @!P1 ST.E.64 desc[UR60][R4.64], R106 ;  /* 0x0000006a04009985 */ /* 0x0001e6000c101b3c */
[----:B------:R-:W-:Y:S02]  /*22c40*/  @!P0 LEA.HI.X R7, R171, R9, R172, 0x2, P6 ;  /* 0x00000009ab078211 */ /* 0x000fe400030f14ac */
[----:B-1----:R-:W-:-:S03]  /*22c50*/  @!P5 LEA R2, P1, R169, R0, 0x2 ;  /* 0x00000000a902d211 */ /* 0x002fc600078210ff */
        /* <DEDUP_REMOVED lines=8> */
[-C--:B-1----:R-:W-:Y:S01]  /*22ce0*/  @!P3 LEA R6, P6, R165, R0.reuse, 0x2 ;  /* 0x00000000a506b211 */ /* 0x082fe200078c10ff */
[----:B------:R1:W-:Y:S01]  /*22cf0*/  @!P4 ST.E.64 desc[UR60][R4.64], R118 ;  /* 0x000000760400c985 */ /* 0x0003e2000c101b3c */
[----:B------:R-:W-:Y:S02]  /*22d00*/  ISETP.GE.AND P4, PT, R159, UR4, PT ;  /* 0x000000049f007c0c */ /* 0x000fe4000bf86270 */
[----:B------:R-:W-:Y:S02]  /*22d10*/  @!P3 LEA.HI.X R7, R165, R9, R166, 0x2, P6 ;  /* 0x00000009a507b211 */ /* 0x000fe400030f14a6 */
[----:B0-----:R-:W-:-:S03]  /*22d20*/  @!P1 LEA R2, P6, R161, R0, 0x2 ;  /* 0x00000000a1029211 */ /* 0x001fc600078c10ff */
[----:B------:R0:W-:Y:S01]  /*22d30*/  @!P3 ST.E.64 desc[UR60][R6.64], R122 ;  /* 0x0000007a0600b985 */ /* 0x0001e2000c101b3c */
[----:B------:R-:W-:Y:S02]  /*22d40*/  ISETP.GE.AND P3, PT, R157, UR4, PT ;  /* 0x000000049d007c0c */ /* 0x000fe4000bf66270 */
[----:B------:R-:W-:Y:S02]  /*22d50*/  @!P1 LEA.HI.X R3, R161, R9, R162, 0x2, P6 ;  /* 0x00000009a1039211 */ /* 0x000fe400030f14a2 */
[----:B-1----:R-:W-:-:S04]  /*22d60*/  @!P0 LEA R4, P5, R163, R0, 0x2 ;  /* 0x00000000a3048211 */ /* 0x002fc800078a10ff */
[----:B------:R-:W-:Y:S02]  /*22d70*/  @!P0 LEA.HI.X R5, R163, R9, R164, 0x2, P5 ;  /* 0x00000009a3058211 */ /* 0x000fe400028f14a4 */
[----:B------:R-:W-:-:S03]  /*22d80*/  ISETP.GE.AND P5, PT, R93, UR4, PT ;  /* 0x000000045d007c0c */ /* 0x000fc6000bfa6270 */
[----:B------:R1:W-:Y:S04]  /*22d90*/  @!P0 ST.E.64 desc[UR60][R4.64], R126 ;  /* 0x0000007e04008985 */ /* 0x0003e8000c101b3c */
[----:B------:R2:W-:Y:S01]  /*22da0*/  @!P1 ST.E.64 desc[UR60][R2.64], R130 ;  /* 0x0000008202009985 */ /* 0x0005e2000c101b3c */
[----:B0-----:R-:W-:-:S04]  /*22db0*/  @!P2 LEA R6, P1, R155, R0, 0x2 ;  /* 0x000000009b06a211 */ /* 0x001fc800078210ff */
[-C--:B------:R-:W-:Y:S02]  /*22dc0*/  @!P2 LEA.HI.X R7, R155, R9.reuse, R156, 0x2, P1 ;  /* 0x000000099b07a211 */ /* 0x080fe400008f149c */
[-C--:B-1----:R-:W-:Y:S02]  /*22dd0*/  @!P4 LEA R4, P0, R159, R0.reuse, 0x2 ;  /* 0x000000009f04c211 */ /* 0x082fe400078010ff */
[-C--:B--2---:R-:W-:Y:S02]  /*22de0*/  @!P3 LEA R2, P6, R157, R0.reuse, 0x2 ;  /* 0x000000009d02b211 */ /* 0x084fe400078c10ff */
[-C--:B------:R-:W-:Y:S02]  /*22df0*/  @!P4 LEA.HI.X R5, R159, R9.reuse, R160, 0x2, P0 ;  /* 0x000000099f05c211 */ /* 0x080fe400000f14a0 */
[----:B------:R-:W-:Y:S02]  /*22e00*/  @!P5 LEA R10, P0, R93, R0, 0x2 ;  /* 0x000000005d0ad211 */ /* 0x000fe400078010ff */
[-C--:B------:R-:W-:Y:S01]  /*22e10*/  @!P3 LEA.HI.X R3, R157, R9.reuse, R158, 0x2, P6 ;  /* 0x000000099d03b211 */ /* 0x080fe200030f149e */
[----:B------:R0:W-:Y:S01]  /*22e20*/  @!P4 ST.E.64 desc[UR60][R4.64], R134 ;  /* 0x000000860400c985 */ /* 0x0001e2000c101b3c */
[----:B------:R-:W-:-:S02]  /*22e30*/  @!P5 LEA.HI.X R11, R93, R9, R154, 0x2, P0 ;  /* 0x000000095d0bd211 */ /* 0x000fc400000f149a */
[----:B------:R-:W-:Y:S01]  /*22e40*/  ISETP.GE.AND P0, PT, R24, UR4, PT ;  /* 0x0000000418007c0c */ /* 0x000fe2000bf06270 */
[----:B------:R0:W-:Y:S04]  /*22e50*/  @!P3 ST.E.64 desc[UR60][R2.64], R138 ;  /* 0x0000008a0200b985 */ /* 0x0001e8000c101b3c */
[----:B------:R0:W-:Y:S04]  /*22e60*/  @!P2 ST.E.64 desc[UR60][R6.64], R142 ;  /* 0x0000008e0600a985 */ /* 0x0001e8000c101b3c */
[----:B------:R0:W-:Y:S04]  /*22e70*/  @!P5 ST.E.64 desc[UR60][R10.64], R146 ;  /* 0x000000920a00d985 */ /* 0x0001e8000c101b3c */
[----:B------:R-:W-:Y:S05]  /*22e80*/  @P0 BRA `(.L_x_1835) ;  /* 0x0000000c00980947 */ /* 0x000fea0003800000 */
[----:B0-----:R-:W-:-:S04]  /*22e90*/  LEA R2, P0, R24, R0, 0x2 ;  /* 0x0000000018027211 */ /* 0x001fc800078010ff */
[----:B------:R-:W-:-:S05]  /*22ea0*/  LEA.HI.X R3, R24, R9, R92, 0x2, P0 ;  /* 0x0000000918037211 */ /* 0x000fca00000f145c */
[----:B------:R0:W-:Y:S01]  /*22eb0*/  ST.E.64 desc[UR60][R2.64], R150 ;  /* 0x0000009602007985 */ /* 0x0001e2000c101b3c */
[----:B------:R-:W-:Y:S05]  /*22ec0*/  BRA `(.L_x_1835) ;  /* 0x0000000c00887947 */ /* 0x000fea0003800000 */
.L_x_1826:
[----:B------:R-:W3:Y:S01]  /*22ed0*/  LDL R8, [R1+0x88] ;  /* 0x0000880001087983 */ /* 0x000ee20000100800 */
[----:B------:R-:W-:Y:S01]  /*22ee0*/  ULDC.64 UR4, c[0x0][0xc08] ;  /* 0x0003020000047ab9 */ /* 0x000fe20000000a00 */
[----:B------:R-:W3:Y:S01]  /*22ef0*/  LDC.64 R2, c[0x0][0xc00] ;  /* 0x00030000ff027b82 */ /* 0x000ee20000000a00 */
[----:B------:R-:W-:Y:S01]  /*22f00*/  ISETP.NE.U32.AND P0, PT, RZ, UR4, PT ;  /* 0x00000004ff007c0c */ /* 0x000fe2000bf05070 */
[----:B------:R-:W4:Y:S01]  /*22f10*/  LDL R7, [R1+0x84] ;  /* 0x0000840001077983 */ /* 0x000f220000100800 */
[----:B------:R-:W-:Y:S02]  /*22f20*/  IMAD.MOV.U32 R15, RZ, RZ, RZ ;  /* 0x000000ffff0f7224 */ /* 0x000fe400078e00ff */
[----:B------:R-:W-:Y:S01]  /*22f30*/  ISETP.NE.AND.EX P1, PT, RZ, UR5, PT, P0 ;  /* 0x00000005ff007c0c */ /* 0x000fe2000bf25300 */
[----:B------:R-:W-:Y:S02]  /*22f40*/  ULDC.64 UR4, c[0x0][0xc00] ;  /* 0x0003000000047ab9 */ /* 0x000fe40000000a00 */
[----:B------:R-:W-:-:S04]  /*22f50*/  ISETP.NE.U32.AND P0, PT, RZ, UR4, PT ;  /* 0x00000004ff007c0c */ /* 0x000fc8000bf05070 */
[----:B------:R-:W-:-:S06]  /*22f60*/  ISETP.NE.AND.EX P0, PT, RZ, UR5, PT, P0 ;  /* 0x00000005ff007c0c */ /* 0x000fcc000bf05300 */
[----:B------:R-:W1:Y:S01]  /*22f70*/  @P1 LDC.64 R4, c[0x0][0xc08] ;  /* 0x00030200ff041b82 */ /* 0x000e620000000a00 */
[----:B------:R-:W-:Y:S02]  /*22f80*/  ULDC UR4, c[0x0][0xa88] ;  /* 0x0002a20000047ab9 */ /* 0x000fe40000000800 */
[----:B0-----:R-:W-:Y:S01]  /*22f90*/  MOV R0, UR4 ;  /* 0x0000000400007c02 */ /* 0x001fe20008000f00 */
[----:B------:R-:W0:Y:S01]  /*22fa0*/  S2R R35, SR_TID.X ;  /* 0x0000000000237919 */ /* 0x000e220000002100 */
[----:B---3--:R-:W-:-:S04]  /*22fb0*/  IMAD.WIDE R2, R8, 0x4, R2 ;  /* 0x0000000408027825 */ /* 0x008fc800078e0202 */
[----:B-1----:R-:W-:Y:S01]  /*22fc0*/  @P1 IMAD.WIDE R4, R8, 0x4, R4 ;  /* 0x0000000408041825 */ /* 0x002fe200078e0204 */
[----:B------:R1:W5:Y:S04]  /*22fd0*/  @P0 LDG.E R15, desc[UR60][R2.64] ;  /* 0x0000003c020f0981 */ /* 0x000368000c1e1900 */
[----:B------:R1:W5:Y:S01]  /*22fe0*/  @P1 LDG.E R0, desc[UR60][R4.64] ;  /* 0x0000003c04001981 */ /* 0x000362000c1e1900 */
[----:B----4-:R-:W-:Y:S01]  /*22ff0*/  ISETP.NE.AND P2, PT, R7, RZ, PT ;  /* 0x000000ff0700720c */ /* 0x010fe20003f45270 */
[----:B0-----:R-:W-:Y:S01]  /*23000*/  VIADD R6, R35, 0xffffff80 ;  /* 0xffffff8023067836 */ /* 0x001fe20000000000 */
[----:B------:R-:W-:-:S04]  /*23010*/  SHF.R.S32.HI R28, RZ, 0x1f, R8 ;  /* 0x0000001fff1c7819 */ /* 0x000fc80000011408 */
[----:B------:R-:W-:-:S07]  /*23020*/  ISETP.GT.AND P3, PT, R6, 0x7f, PT ;  /* 0x0000007f0600780c */ /* 0x000fce0003f64270 */
[----:B------:R-:W0:Y:S02]  /*23030*/  @!P2 LDC R7, c[0x0][0xad4] ;  /* 0x0002b500ff07ab82 */ /* 0x000e240000000800 */
[----:B0-----:R1:W-:Y:S01]  /*23040*/  @!P2 STL [R1+0x84], R7 ;  /* 0x000084070100a387 */ /* 0x0013e20000100800 */
[----:B------:R-:W-:Y:S01]  /*23050*/  ISETP.GT.AND P2, PT, R7, 0x1, PT ;  /* 0x000000010700780c */ /* 0x000fe20003f44270 */
[----:B------:R-:W-:-:S12]  /*23060*/  @P1 BRA `(.L_x_1838) ;  /* 0x0000000000101947 */ /* 0x000fd80003800000 */
[----:B------:R-:W-:Y:S05]  /*23070*/  @!P0 BRA `(.L_x_1838) ;  /* 0x00000000000c8947 */ /* 0x000fea0003800000 */
[----:B-1----:R-:W3:Y:S04]  /*23080*/  LDG.E R5, desc[UR60][R2.64] ;  /* 0x0000003c02057981 */ /* 0x002ee8000c1e1900 */
[----:B-----5:R-:W3:Y:S02]  /*23090*/  LDG.E R0, desc[UR60][R2.64+0x4] ;  /* 0x0000043c02007981 */ /* 0x020ee4000c1e1900 */
[----:B---3--:R-:W-:-:S07]  /*230a0*/  IMAD.IADD R0, R0, 0x1, -R5 ;  /* 0x0000000100007824 */ /* 0x008fce00078e0a05 */
.L_x_1838:
[----:B------:R-:W-:Y:S01]  /*230b0*/  BSSY B1, `(.L_x_1839) ;  /* 0x0000037000017945 */ /* 0x000fe20003800000 */
[----:B------:R-:W-:Y:S02]  /*230c0*/  SEL R33, R8, RZ, !P0 ;  /* 0x000000ff08217207 */ /* 0x000fe40004000000 */
[----:B------:R-:W-:Y:S02]  /*230d0*/  SEL R28, R28, RZ, !P0 ;  /* 0x000000ff1c1c7207 */ /* 0x000fe40004000000 */
[----:B--2--5:R-:W-:Y:S01]  /*230e0*/  SHF.R.S32.HI R24, RZ, 0x1f, R15 ;  /* 0x0000001fff187819 */ /* 0x024fe2000001140f */
[----:B------:R-:W-:Y:S06]  /*230f0*/  @P3 BRA `(.L_x_1840) ;  /* 0x0000000000c83947 */ /* 0x000fec0003800000 */
[----:B-1----:R-:W2:Y:S01]  /*23100*/  LDL R3, [R1+0x58] ;  /* 0x0000580001037983 */ /* 0x002ea20000100800 */
[----:B------:R-:W0:Y:S02]  /*23110*/  LDC R37, c[0x0][0xbe8] ;  /* 0x0002fa00ff257b82 */ /* 0x000e240000000800 */
[----:B0-----:R-:W-:Y:S01]  /*23120*/  IMAD R2, R0, R37, RZ ;  /* 0x0000002500027224 */ /* 0x001fe200078e02ff */
[----:B--2---:R-:W-:-:S04]  /*23130*/  IADD3 R35, R3, -0x80, R35 ;  /* 0xffffff8003237810 */ /* 0x004fc80007ffe023 */
[----:B------:R-:W-:-:S13]  /*23140*/  ISETP.GE.AND P0, PT, R35, R2, PT ;  /* 0x000000022300720c */ /* 0x000fda0003f06270 */
[----:B------:R-:W-:Y:S05]  /*23150*/  @P0 BRA `(.L_x_1840) ;  /* 0x0000000000b00947 */ /* 0x000fea0003800000 */
[----:B------:R-:W2:Y:S01]  /*23160*/  LDL.LU R30, [R1+0x90] ;  /* 0x00009000011e7983 */ /* 0x000ea20000300800 */
[----:B------:R-:W-:Y:S01]  /*23170*/  IMAD.MOV.U32 R20, RZ, RZ, 0x9b8 ;  /* 0x000009b8ff147424 */ /* 0x000fe200078e00ff */
[----:B------:R-:W-:Y:S01]  /*23180*/  ISETP.GT.AND P0, PT, R7, 0x1, PT ;  /* 0x000000010700780c */ /* 0x000fe20003f04270 */
[----:B------:R-:W0:Y:S01]  /*23190*/  LDC.64 R8, c[0x0][0xba8] ;  /* 0x0002ea00ff087b82 */ /* 0x000e220000000a00 */
[----:B------:R-:W-:Y:S01]  /*231a0*/  ISETP.NE.AND P1, PT, R37, 0x1, PT ;  /* 0x000000012500780c */ /* 0x000fe20003f25270 */
[----:B------:R-:W-:Y:S01]  /*231b0*/  IMAD.MOV.U32 R21, RZ, RZ, R35 ;  /* 0x000000ffff157224 */ /* 0x000fe200078e0023 */
[----:B------:R-:W-:-:S05]  /*231c0*/  SEL R20, R20, 0x978, P0 ;  /* 0x0000097814147807 */ /* 0x000fca0000000000 */
[----:B------:R-:W1:Y:S08]  /*231d0*/  LDC.64 R2, c[0x0][R20+0x220] ;  /* 0x0000880014027b82 */ /* 0x000e700000000a00 */
[----:B------:R-:W3:Y:S08]  /*231e0*/  LDC.64 R10, c[0x0][R20+0x218] ;  /* 0x00008600140a7b82 */ /* 0x000ef00000000a00 */
[----:B------:R-:W4:Y:S08]  /*231f0*/  LDC.64 R4, c[0x0][R20+0x228] ;  /* 0x00008a0014047b82 */ /* 0x000f300000000a00 */
[----:B------:R-:W5:Y:S08]  /*23200*/  @P1 LDC R14, c[0x0][0xbec] ;  /* 0x0002fb00ff0e1b82 */ /* 0x000f700000000800 */
[----:B------:R-:W4:Y:S08]  /*23210*/  LDC.64 R6, c[0x0][R20+0x210] ;  /* 0x0000840014067b82 */ /* 0x000f300000000a00 */
[----:B------:R-:W4:Y:S01]  /*23220*/  @P1 LDC R31, c[0x0][0xbf0] ;  /* 0x0002fc00ff1f1b82 */ /* 0x000f220000000800 */
[----:B-----5:R-:W-:-:S07]  /*23230*/  @P1 IMAD.HI.U32 R14, R35, R14, RZ ;  /* 0x0000000e230e1227 */ /* 0x020fce00078e00ff */
[----:B0-----:R-:W0:Y:S01]  /*23240*/  @!P0 LDC R8, c[0x0][0xb50] ;  /* 0x0002d400ff088b82 */ /* 0x001e220000000800 */
[-C--:B-1----:R-:W-:Y:S02]  /*23250*/  IMAD R3, R3, R33.reuse, RZ ;  /* 0x0000002103037224 */ /* 0x082fe400078e02ff */
[----:B------:R-:W-:-:S05]  /*23260*/  IMAD.WIDE.U32 R12, R2, R33, RZ ;  /* 0x00000021020c7225 */ /* 0x000fca00078e00ff */
[----:B------:R-:W1:Y:S01]  /*23270*/  @!P0 LDC R9, c[0x0][0xb54] ;  /* 0x0002d500ff098b82 */ /* 0x000e620000000800 */
[-C--:B---3--:R-:W-:Y:S02]  /*23280*/  IMAD R29, R11, R226.reuse, RZ ;  /* 0x000000e20b1d7224 */ /* 0x088fe400078e02ff */
[----:B------:R-:W-:Y:S01]  /*23290*/  IMAD.WIDE.U32 R10, R10, R226, RZ ;  /* 0x000000e20a0a7225 */ /* 0x000fe200078e00ff */
[----:B----4-:R-:W-:-:S03]  /*232a0*/  @P1 SHF.R.U32.HI R21, RZ, R31, R14 ;  /* 0x0000001fff151219 */ /* 0x010fc6000001160e */
        /* <DEDUP_REMOVED lines=19> */
[----:B------:R-:W-:Y:S02]  /*233e0*/  IMAD.MOV.U32 R3, RZ, RZ, -0x800000 ;  /* 0xff800000ff037424 */ /* 0x000fe400078e00ff */
[----:B------:R-:W-:-:S05]  /*233f0*/  IMAD.IADD R2, R5, 0x1, R11 ;  /* 0x0000000105027824 */ /* 0x000fca00078e020b */
[----:B-1----:R-:W-:-:S05]  /*23400*/  LEA.HI.X R9, R4, R9, R2, 0x2, P0 ;  /* 0x0000000904097211 */ /* 0x002fca00000f1402 */
[----:B------:R0:W-:Y:S02]  /*23410*/  STG.E desc[UR60][R8.64], R3 ;  /* 0x0000000308007986 */ /* 0x0001e4000c10193c */
.L_x_1840:
[----:B------:R-:W-:Y:S05]  /*23420*/  BSYNC B1 ;  /* 0x0000000000017941 */ /* 0x000fea0003800000 */
.L_x_1839:
[----:B------:R-:W-:Y:S05]  /*23430*/  @P2 BRA `(.L_x_1835) ;  /* 0x00000008002c2947 */ /* 0x000fea0003800000 */
[----:B-1----:R-:W2:Y:S01]  /*23440*/  LDL R4, [R1+0x80] ;  /* 0x0000800001047983 */ /* 0x002ea20000100800 */
[----:B------:R-:W1:Y:S01]  /*23450*/  LDC R11, c[0x0][0xbe8] ;  /* 0x0002fa00ff0b7b82 */ /* 0x000e620000000800 */
[----:B------:R-:W-:Y:S01]  /*23460*/  ULDC.64 UR4, c[0x0][0xaa0] ;  /* 0x0002a80000047ab9 */ /* 0x000fe20000000a00 */
[----:B------:R-:W-:Y:S01]  /*23470*/  ULDC.64 UR6, c[0x0][0xaf0] ;  /* 0x0002bc0000067ab9 */ /* 0x000fe20000000a00 */
[----:B------:R-:W3:Y:S04]  /*23480*/  LDL.LU R10, [R1+0x58] ;  /* 0x00005800010a7983 */ /* 0x000ee80000300800 */
[----:B0-----:R-:W2:Y:S01]  /*23490*/  LDL R8, [R1+0xc] ;  /* 0x00000c0001087983 */ /* 0x001ea20000100800 */
[----:B------:R-:W-:-:S03]  /*234a0*/  IMAD R2, R24, UR4, RZ ;  /* 0x0000000418027c24 */ /* 0x000fc6000f8e02ff */
[----:B------:R0:W5:Y:S01]  /*234b0*/  LDL R20, [R1+0x4] ;  /* 0x0000040001147983 */ /* 0x0001620000100800 */
[C---:B------:R-:W-:Y:S02]  /*234c0*/  IMAD R5, R15.reuse, UR5, R2 ;  /* 0x000000050f057c24 */ /* 0x040fe4000f8e0202 */
[----:B------:R-:W-:Y:S01]  /*234d0*/  IMAD.WIDE.U32 R2, R15, UR4, RZ ;  /* 0x000000040f027c25 */ /* 0x000fe2000f8e00ff */
[----:B------:R0:W5:Y:S01]  /*234e0*/  LDL R14, [R1] ;  /* 0x00000000010e7983 */ /* 0x0001620000100800 */
[----:B------:R-:W-:Y:S01]  /*234f0*/  ULDC.64 UR4, c[0x0][0xae8] ;  /* 0x0002ba0000047ab9 */ /* 0x000fe20000000a00 */
[----:B-1----:R-:W-:-:S13]  /*23500*/  ISETP.NE.AND P0, PT, R11, 0x1, PT ;  /* 0x000000010b00780c */ /* 0x002fda0003f05270 */
[----:B------:R-:W1:Y:S08]  /*23510*/  @P0 LDC R6, c[0x0][0xbec] ;  /* 0x0002fb00ff060b82 */ /* 0x000e700000000800 */
[----:B------:R-:W4:Y:S01]  /*23520*/  @P0 LDC R7, c[0x0][0xbf0] ;  /* 0x0002fc00ff070b82 */ /* 0x000f220000000800 */
[----:B------:R-:W-:-:S03]  /*23530*/  IADD3 R3, R3, R5, RZ ;  /* 0x0000000503037210 */ /* 0x000fc60007ffe0ff */
[----:B------:R-:W-:-:S04]  /*23540*/  IMAD.WIDE.U32 R2, R226, UR4, R2 ;  /* 0x00000004e2027c25 */ /* 0x000fc8000f8e0002 */
[----:B------:R-:W-:Y:S01]  /*23550*/  IMAD R3, R226, UR5, R3 ;  /* 0x00000005e2037c24 */ /* 0x000fe2000f8e0203 */
[----:B------:R-:W-:Y:S01]  /*23560*/  ULDC.64 UR4, c[0x0][0xae0] ;  /* 0x0002b80000047ab9 */ /* 0x000fe20000000a00 */
[----:B------:R-:W-:-:S04]  /*23570*/  IMAD.WIDE.U32 R2, R33, UR6, R2 ;  /* 0x0000000621027c25 */ /* 0x000fc8000f8e0002 */
[----:B------:R-:W-:Y:S01]  /*23580*/  IMAD R13, R0, R11, RZ ;  /* 0x0000000b000d7224 */ /* 0x000fe200078e02ff */
[----:B------:R-:W-:Y:S01]  /*23590*/  BSSY B1, `(.L_x_1841) ;  /* 0x0000033000017945 */ /* 0x000fe20003800000 */
[----:B--2---:R-:W-:-:S04]  /*235a0*/  IMAD R4, R4, 0x20, R8 ;  /* 0x0000002004047824 */ /* 0x004fc800078e0208 */
[----:B---3--:R-:W-:-:S04]  /*235b0*/  IMAD.IADD R9, R10, 0x1, R4 ;  /* 0x000000010a097824 */ /* 0x008fc800078e0204 */
[----:B-1----:R-:W-:-:S04]  /*235c0*/  @P0 IMAD.HI.U32 R4, R9, R6, RZ ;  /* 0x0000000609040227 */ /* 0x002fc800078e00ff */
[----:B------:R-:W-:Y:S01]  /*235d0*/  IMAD.MOV.U32 R5, RZ, RZ, R9 ;  /* 0x000000ffff057224 */ /* 0x000fe200078e0009 */
[----:B----4-:R-:W-:Y:S01]  /*235e0*/  @P0 SHF.R.U32.HI R5, RZ, R7, R4 ;  /* 0x00000007ff050219 */ /* 0x010fe20000011604 */
[----:B------:R-:W-:-:S03]  /*235f0*/  IMAD R6, R28, UR6, RZ ;  /* 0x000000061c067c24 */ /* 0x000fc6000f8e02ff */
[--C-:B------:R-:W-:Y:S01]  /*23600*/  SHF.R.S32.HI R4, RZ, 0x1f, R5.reuse ;  /* 0x0000001fff047819 */ /* 0x100fe20000011405 */
[----:B------:R-:W-:Y:S02]  /*23610*/  IMAD R7, R33, UR7, R6 ;  /* 0x0000000721077c24 */ /* 0x000fe4000f8e0206 */
[----:B------:R-:W-:Y:S02]  /*23620*/  IMAD.MOV R6, RZ, RZ, -R5 ;  /* 0x000000ffff067224 */ /* 0x000fe400078e0a05 */
[----:B------:R-:W-:Y:S02]  /*23630*/  IMAD.IADD R3, R3, 0x1, R7 ;  /* 0x0000000103037824 */ /* 0x000fe400078e0207 */
[----:B------:R-:W-:Y:S02]  /*23640*/  IMAD R4, R4, UR4, RZ ;  /* 0x0000000404047c24 */ /* 0x000fe4000f8e02ff */
[----:B------:R-:W-:Y:S02]  /*23650*/  IMAD R7, R11, R6, R9 ;  /* 0x000000060b077224 */ /* 0x000fe400078e0209 */
[----:B------:R-:W-:-:S02]  /*23660*/  IMAD R9, R5, UR5, R4 ;  /* 0x0000000505097c24 */ /* 0x000fc4000f8e0204 */
[----:B------:R-:W-:Y:S01]  /*23670*/  IMAD.WIDE.U32 R2, R5, UR4, R2 ;  /* 0x0000000405027c25 */ /* 0x000fe2000f8e0002 */
[----:B------:R-:W-:Y:S01]  /*23680*/  SHF.R.S32.HI R4, RZ, 0x1f, R7 ;  /* 0x0000001fff047819 */ /* 0x000fe20000011407 */
[----:B------:R-:W-:Y:S02]  /*23690*/  ULDC.64 UR4, c[0x0][0xad8] ;  /* 0x0002b60000047ab9 */ /* 0x000fe40000000a00 */
[----:B------:R-:W-:Y:S02]  /*236a0*/  IMAD.IADD R3, R3, 0x1, R9 ;  /* 0x0000000103037824 */ /* 0x000fe400078e0209 */
[----:B------:R-:W-:Y:S01]  /*236b0*/  IMAD R4, R4, UR4, RZ ;  /* 0x0000000404047c24 */ /* 0x000fe2000f8e02ff */
[----:B------:R-:W-:Y:S01]  /*236c0*/  IADD3 R12, R8, R10, RZ ;  /* 0x0000000a080c7210 */ /* 0x000fe20007ffe0ff */
[----:B------:R-:W-:-:S04]  /*236d0*/  IMAD.WIDE.U32 R2, R7, UR4, R2 ;  /* 0x0000000407027c25 */ /* 0x000fc8000f8e0002 */
[----:B------:R-:W-:Y:S01]  /*236e0*/  IMAD R5, R7, UR5, R4 ;  /* 0x0000000507057c24 */ /* 0x000fe2000f8e0204 */
[----:B------:R-:W-:Y:S01]  /*236f0*/  ISETP.GE.AND P2, PT, R12, R13, PT ;  /* 0x0000000d0c00720c */ /* 0x000fe20003f46270 */
[----:B------:R-:W-:Y:S02]  /*23700*/  ULDC.64 UR4, c[0x0][0xa80] ;  /* 0x0002a00000047ab9 */ /* 0x000fe40000000a00 */
[----:B------:R-:W-:Y:S01]  /*23710*/  IMAD.IADD R3, R3, 0x1, R5 ;  /* 0x0000000103037824 */ /* 0x000fe200078e0205 */
[----:B------:R-:W-:Y:S01]  /*23720*/  LEA R10, P3, R2, UR4, 0x1 ;  /* 0x00000004020a7c11 */ /* 0x000fe2000f8608ff */
[----:B------:R-:W-:-:S03]  /*23730*/  VIADD R0, R12, 0x20 ;  /* 0x000000200c007836 */ /* 0x000fc60000000000 */
[----:B------:R-:W-:Y:S02]  /*23740*/  LEA.HI.X R11, R2, UR5, R3, 0x1, P3 ;  /* 0x00000005020b7c11 */ /* 0x000fe400098f0c03 */
[-C--:B------:R-:W-:Y:S01]  /*23750*/  ISETP.GE.AND P1, PT, R0, R13.reuse, PT ;  /* 0x0000000d0000720c */ /* 0x080fe20003f26270 */
[----:B------:R-:W-:Y:S01]  /*23760*/  VIADD R0, R12, 0x40 ;  /* 0x000000400c007836 */ /* 0x000fe20000000000 */
[----:B------:R0:W1:Y:S04]  /*23770*/  SHFL.IDX PT, R8, R10, RZ, 0x181f ;  /* 0x00181fff0a087589 */ /* 0x00006800000e0000 */
[----:B------:R0:W2:Y:S01]  /*23780*/  SHFL.IDX PT, R9, R11, RZ, 0x181f ;  /* 0x00181fff0b097589 */ /* 0x0000a200000e0000 */
[----:B------:R-:W-:Y:S01]  /*23790*/  ISETP.GE.AND P0, PT, R0, R13, PT ;  /* 0x0000000d0000720c */ /* 0x000fe20003f06270 */
        /* <DEDUP_REMOVED lines=13> */
[----:B-----5:R-:W-:Y:S02]  /*23870*/  @!P3 LEA.HI.X R7, R22, R9, R20, 0x1, P6 ;  /* 0x000000091607b211 */ /* 0x020fe400030f0c14 */
[----:B------:R-:W-:-:S03]  /*23880*/  @!P2 LEA R8, P6, R23, R8, 0x1 ;  /* 0x000000081708a211 */ /* 0x000fc600078c08ff */
[----:B------:R3:W-:Y:S01]  /*23890*/  @!P3 ST.E.128 desc[UR60][R6.64], RZ ;  /* 0x000000ff0600b985 */ /* 0x0007e2000c101d3c */
[----:B------:R-:W-:-:S05]  /*238a0*/  @!P2 LEA.HI.X R9, R23, R9, R14, 0x1, P6 ;  /* 0x000000091709a211 */ /* 0x000fca00030f0c0e */
[----:B------:R3:W-:Y:S04]  /*238b0*/  @!P2 ST.E.128 desc[UR60][R8.64], RZ ;  /* 0x000000ff0800a985 */ /* 0x0007e8000c101d3c */
.L_x_1842:
[----:B------:R-:W-:Y:S05]  /*238c0*/  BSYNC B1 ;  /* 0x0000000000017941 */ /* 0x000fea0003800000 */
.L_x_1841:
[----:B--23--:R2:W3:Y:S01]  /*238d0*/  SHFL.IDX PT, R9, R11, 0x1, 0x181f ;  /* 0x00381f000b097f89 */ /* 0x00c4e200000e0000 */
[----:B------:R-:W-:Y:S03]  /*238e0*/  BSSY B1, `(.L_x_1843) ;  /* 0x0000014000017945 */ /* 0x000fe60003800000 */
[----:B-1----:R2:W1:Y:S01]  /*238f0*/  SHFL.IDX PT, R8, R10, 0x1, 0x181f ;  /* 0x00381f000a087f89 */ /* 0x00246200000e0000 */
[----:B------:R-:W-:Y:S05]  /*23900*/  @P1 BRA `(.L_x_1844) ;  /* 0x0000000000441947 */ /* 0x000fea0003800000 */
[----:B------:R-:W-:Y:S02]  /*23910*/  ULDC UR4, c[0x0][0xac8] ;  /* 0x0002b20000047ab9 */ /* 0x000fe40000000800 */
[----:B------:R-:W-:Y:S02]  /*23920*/  ISETP.GE.AND P4, PT, R18, UR4, PT ;  /* 0x0000000412007c0c */ /* 0x000fe4000bf86270 */
[----:B------:R-:W-:Y:S02]  /*23930*/  ISETP.GE.AND P3, PT, R203, UR4, PT ;  /* 0x00000004cb007c0c */ /* 0x000fe4000bf66270 */
[----:B------:R-:W-:Y:S02]  /*23940*/  ISETP.GE.AND P2, PT, R22, UR4, PT ;  /* 0x0000000416007c0c */ /* 0x000fe4000bf46270 */
[----:B------:R-:W-:-:S07]  /*23950*/  ISETP.GE.AND P1, PT, R23, UR4, PT ;  /* 0x0000000417007c0c */ /* 0x000fce000bf26270 */
[CC--:B-1----:R-:W-:Y:S02]  /*23960*/  @!P4 LEA R2, P6, R18.reuse, R8.reuse, 0x1 ;  /* 0x000000081202c211 */ /* 0x0c2fe400078c08ff */
[CC--:B------:R-:W-:Y:S02]  /*23970*/  @!P3 LEA R4, P5, R201.reuse, R8.reuse, 0x1 ;  /* 0x00000008c904b211 */ /* 0x0c0fe400078a08ff */
[-C--:B---3--:R-:W-:Y:S02]  /*23980*/  @!P4 LEA.HI.X R3, R18, R9.reuse, R19, 0x1, P6 ;  /* 0x000000091203c211 */ /* 0x088fe400030f0c13 */
[-C--:B------:R-:W-:Y:S02]  /*23990*/  @!P2 LEA R6, P6, R22, R8.reuse, 0x1 ;  /* 0x000000081606a211 */ /* 0x080fe400078c08ff */
[----:B------:R-:W-:Y:S01]  /*239a0*/  @!P3 LEA.HI.X R5, R201, R9, R224, 0x1, P5 ;  /* 0x00000009c905b211 */ /* 0x000fe200028f0ce0 */
[----:B------:R4:W-:Y:S01]  /*239b0*/  @!P4 ST.E.128 desc[UR60][R2.64], RZ ;  /* 0x000000ff0200c985 */ /* 0x0009e2000c101d3c */
[----:B------:R-:W-:-:S02]  /*239c0*/  @!P1 LEA R8, P5, R23, R8, 0x1 ;  /* 0x0000000817089211 */ /* 0x000fc400078a08ff */
[-C--:B-----5:R-:W-:Y:S01]  /*239d0*/  @!P2 LEA.HI.X R7, R22, R9.reuse, R20, 0x1, P6 ;  /* 0x000000091607a211 */ /* 0x0a0fe200030f0c14 */
[----:B------:R4:W-:Y:S01]  /*239e0*/  @!P3 ST.E.128 desc[UR60][R4.64], RZ ;  /* 0x000000ff0400b985 */ /* 0x0009e2000c101d3c */
[----:B------:R-:W-:-:S03]  /*239f0*/  @!P1 LEA.HI.X R9, R23, R9, R14, 0x1, P5 ;  /* 0x0000000917099211 */ /* 0x000fc600028f0c0e */
[----:B------:R4:W-:Y:S04]  /*23a00*/  @!P2 ST.E.128 desc[UR60][R6.64], RZ ;  /* 0x000000ff0600a985 */ /* 0x0009e8000c101d3c */
[----:B------:R4:W-:Y:S02]  /*23a10*/  @!P1 ST.E.128 desc[UR60][R8.64], RZ ;  /* 0x000000ff08009985 */ /* 0x0009e4000c101d3c */
.L_x_1844:
[----:B------:R-:W-:Y:S05]  /*23a20*/  BSYNC B1 ;  /* 0x0000000000017941 */ /* 0x000fea0003800000 */
.L_x_1843:
[----:B---34-:R3:W4:Y:S01]  /*23a30*/  SHFL.IDX PT, R9, R11, 0x2, 0x181f ;  /* 0x00581f000b097f89 */ /* 0x01872200000e0000 */
        /* <DEDUP_REMOVED lines=10> */
[-C--:B------:R-:W-:Y:S02]  /*23ae0*/  @!P1 LEA R6, P4, R22, R8.reuse, 0x1 ;  /* 0x0000000816069211 */ /* 0x080fe400078808ff */
[-C--:B----4-:R-:W-:Y:S02]  /*23af0*/  @!P3 LEA.HI.X R3, R18, R9.reuse, R19, 0x1, P6 ;  /* 0x000000091203b211 */ /* 0x090fe400030f0c13 */
[----:B------:R-:W-:Y:S02]  /*23b00*/  @!P0 LEA R8, P6, R23, R8, 0x1 ;  /* 0x0000000817088211 */ /* 0x000fe400078c08ff */
[-C--:B------:R-:W-:Y:S01]  /*23b10*/  @!P2 LEA.HI.X R5, R201, R9.reuse, R224, 0x1, P5 ;  /* 0x00000009c905a211 */ /* 0x080fe200028f0ce0 */
[----:B------:R1:W-:Y:S01]  /*23b20*/  @!P3 ST.E.128 desc[UR60][R2.64], RZ ;  /* 0x000000ff0200b985 */ /* 0x0003e2000c101d3c */
[----:B-----5:R-:W-:-:S02]  /*23b30*/  @!P1 LEA.HI.X R7, R22, R9, R20, 0x1, P4 ;  /* 0x0000000916079211 */ /* 0x020fc400020f0c14 */
[----:B------:R-:W-:Y:S01]  /*23b40*/  @!P0 LEA.HI.X R9, R23, R9, R14, 0x1, P6 ;  /* 0x0000000917098211 */ /* 0x000fe200030f0c0e */
[----:B------:R1:W-:Y:S04]  /*23b50*/  @!P2 ST.E.128 desc[UR60][R4.64], RZ ;  /* 0x000000ff0400a985 */ /* 0x0003e8000c101d3c */
[----:B------:R1:W-:Y:S04]  /*23b60*/  @!P1 ST.E.128 desc[UR60][R6.64], RZ ;  /* 0x000000ff06009985 */ /* 0x0003e8000c101d3c */
[----:B------:R1:W-:Y:S02]  /*23b70*/  @!P0 ST.E.128 desc[UR60][R8.64], RZ ;  /* 0x000000ff08008985 */ /* 0x0003e4000c101d3c */
.L_x_1846:
[----:B------:R-:W-:Y:S05]  /*23b80*/  BSYNC B1 ;  /* 0x0000000000017941 */ /* 0x000fea0003800000 */
.L_x_1845:
[----:B------:R-:W-:Y:S01]  /*23b90*/  VIADD R0, R12, 0x60 ;  /* 0x000000600c007836 */ /* 0x000fe20000000000 */
[----:B0-23--:R-:W0:Y:S04]  /*23ba0*/  SHFL.IDX PT, R11, R11, 0x3, 0x181f ;  /* 0x00781f000b0b7f89 */ /* 0x00de2800000e0000 */
[----:B------:R-:W-:Y:S01]  /*23bb0*/  ISETP.GE.AND P0, PT, R0, R13, PT ;  /* 0x0000000d0000720c */ /* 0x000fe20003f06270 */
[----:B-1----:R1:W2:-:S12]  /*23bc0*/  SHFL.IDX PT, R8, R10, 0x3, 0x181f ;  /* 0x00781f000a087f89 */ /* 0x00229800000e0000 */
[----:B-1----:R-:W-:Y:S05]  /*23bd0*/  @P0 BRA `(.L_x_1835) ;  /* 0x0000000000440947 */ /* 0x002fea0003800000 */
[----:B------:R-:W-:Y:S02]  /*23be0*/  ULDC UR4, c[0x0][0xac8] ;  /* 0x0002b20000047ab9 */ /* 0x000fe40000000800 */
[----:B------:R-:W-:Y:S02]  /*23bf0*/  ISETP.GE.AND P3, PT, R18, UR4, PT ;  /* 0x0000000412007c0c */ /* 0x000fe4000bf66270 */
[----:B------:R-:W-:Y:S02]  /*23c00*/  ISETP.GE.AND P2, PT, R203, UR4, PT ;  /* 0x00000004cb007c0c */ /* 0x000fe4000bf46270 */
[----:B------:R-:W-:Y:S02]  /*23c10*/  ISETP.GE.AND P1, PT, R22, UR4, PT ;  /* 0x0000000416007c0c */ /* 0x000fe4000bf26270 */
[----:B------:R-:W-:-:S07]  /*23c20*/  ISETP.GE.AND P0, PT, R23, UR4, PT ;  /* 0x0000000417007c0c */ /* 0x000fce000bf06270 */
[-C--:B--2---:R-:W-:Y:S02]  /*23c30*/  @!P3 LEA R2, P6, R18, R8.reuse, 0x1 ;  /* 0x000000081202b211 */ /* 0x084fe400078c08ff */
[-C--:B------:R-:W-:Y:S02]  /*23c40*/  @!P2 LEA R4, P5, R201, R8.reuse, 0x1 ;  /* 0x00000008c904a211 */ /* 0x080fe400078a08ff */
[-C--:B------:R-:W-:Y:S02]  /*23c50*/  @!P1 LEA R6, P4, R22, R8.reuse, 0x1 ;  /* 0x0000000816069211 */ /* 0x080fe400078808ff */
[-C--:B0-----:R-:W-:Y:S02]  /*23c60*/  @!P3 LEA.HI.X R3, R18, R11.reuse, R19, 0x1, P6 ;  /* 0x0000000b1203b211 */ /* 0x081fe400030f0c13 */
[----:B------:R-:W-:Y:S02]  /*23c70*/  @!P0 LEA R8, P6, R23, R8, 0x1 ;  /* 0x0000000817088211 */ /* 0x000fe400078c08ff */
[-C--:B------:R-:W-:Y:S01]  /*23c80*/  @!P2 LEA.HI.X R5, R201, R11.reuse, R224, 0x1, P5 ;  /* 0x0000000bc905a211 */ /* 0x080fe200028f0ce0 */
[----:B------:R0:W-:Y:S01]  /*23c90*/  @!P3 ST.E.128 desc[UR60][R2.64], RZ ;  /* 0x000000ff0200b985 */ /* 0x0001e2000c101d3c */
[----:B-----5:R-:W-:-:S02]  /*23ca0*/  @!P1 LEA.HI.X R7, R22, R11, R20, 0x1, P4 ;  /* 0x0000000b16079211 */ /* 0x020fc400020f0c14 */
[----:B----4-:R-:W-:Y:S01]  /*23cb0*/  @!P0 LEA.HI.X R9, R23, R11, R14, 0x1, P6 ;  /* 0x0000000b17098211 */ /* 0x010fe200030f0c0e */
[----:B------:R0:W-:Y:S04]  /*23cc0*/  @!P2 ST.E.128 desc[UR60][R4.64], RZ ;  /* 0x000000ff0400a985 */ /* 0x0001e8000c101d3c */
[----:B------:R0:W-:Y:S04]  /*23cd0*/  @!P1 ST.E.128 desc[UR60][R6.64], RZ ;  /* 0x000000ff06009985 */ /* 0x0001e8000c101d3c */
[----:B------:R0:W-:Y:S02]  /*23ce0*/  @!P0 ST.E.128 desc[UR60][R8.64], RZ ;  /* 0x000000ff08008985 */ /* 0x0001e4000c101d3c */
.L_x_1835:
[----:B------:R-:W-:Y:S05]  /*23cf0*/  BSYNC B0 ;  /* 0x0000000000007941 */ /* 0x000fea0003800000 */
.L_x_1825:
[----:B------:R-:W-:Y:S02]  /*23d00*/  ULDC UR4, c[0x0][0xc3c] ;  /* 0x00030f0000047ab9 */ /* 0x000fe40000000800 */
[----:B------:R-:W-:-:S13]  /*23d10*/  ISETP.GE.AND P0, PT, R27, UR4, PT ;  /* 0x000000041b007c0c */ /* 0x000fda000bf06270 */
[----:B------:R-:W-:Y:S05]  /*23d20*/  @!P0 BRA `(.L_x_1847) ;  /* 0xfffffdd800f88947 */ /* 0x000fea000383ffff */
[----:B------:R-:W-:Y:S05]  /*23d30*/  BRA `(.L_x_1537) ;  /* 0x0000008400487947 */ /* 0x000fea0003800000 */
.L_x_1535:
        /* <DEDUP_REMOVED lines=16> */
.L_x_1848:
[----:B------:R-:W-:Y:S01]  /*23e40*/  LOP3.LUT R6, R0, 0x1f, RZ, 0xc0, !PT ;  /* 0x0000001f00067812 */ /* 0x000fe200078ec0ff */
[----:B------:R-:W-:Y:S01]  /*23e50*/  ULDC UR4, c[0x0][0xc3c] ;  /* 0x00030f0000047ab9 */ /* 0x000fe20000000800 */
[----:B------:R-:W-:Y:S01]  /*23e60*/  MOV R8, RZ ;  /* 0x000000ff00087202 */ /* 0x000fe20000000f00 */
        /* <DEDUP_REMOVED lines=34> */
[----:B0-----:R-:W-:Y:S02]  /*24090*/  ISETP.GT.AND P6, PT, R9, UR6, PT ;  /* 0x0000000609007c0c */ /* 0x001fe4000bfc4270 */
[----:B------:R-:W-:-:S11]  /*240a0*/  MOV R4, R9 ;  /* 0x0000000900047202 */ /* 0x000fd60000000f00 */
[----:B------:R-:W-:Y:S05]  /*240b0*/  @P6 BRA `(.L_x_1850) ;  /* 0x0000000000a06947 */ /* 0x000fea0003800000 */
[----:B------:R-:W-:Y:S01]  /*240c0*/  IMAD.MOV.U32 R9, RZ, RZ, R4 ;  /* 0x000000ffff097224 */ /* 0x000fe200078e0004 */
[----:B------:R-:W-:Y:S01]  /*240d0*/  UMOV UR4, URZ ;  /* 0x0000003f00047c82 */ /* 0x000fe20008000000 */
[----:B------:R-:W-:-:S05]  /*240e0*/  ULDC UR5, c[0x0][0xc38] ;  /* 0x00030e0000057ab9 */ /* 0x000fca0000000800 */
.L_x_1852:
[----:B------:R-:W0:Y:S01]  /*240f0*/  LDC R2, c[0x0][0xc3c] ;  /* 0x00030f00ff027b82 */ /* 0x000e220000000800 */
[----:B------:R-:W-:Y:S01]  /*24100*/  UIADD3 UR4, UR4, 0x1f, URZ ;  /* 0x0000001f04047890 */ /* 0x000fe2000fffe03f */
[----:B------:R-:W-:Y:S02]  /*24110*/  ULDC UR7, c[0x0][0xc3c] ;  /* 0x00030f0000077ab9 */ /* 0x000fe40000000800 */
[----:B------:R-:W-:-:S03]  /*24120*/  IMAD.U32 R27, RZ, RZ, UR7 ;  /* 0x00000007ff1b7e24 */ /* 0x000fc6000f8e00ff */
[----:B0-----:R-:W-:-:S13]  /*24130*/  ISETP.LE.AND P6, PT, R2, UR4, PT ;  /* 0x0000000402007c0c */ /* 0x001fda000bfc3270 */
[----:B------:R-:W-:Y:S05]  /*24140*/  @P6 BRA `(.L_x_1851) ;  /* 0x0000000800a86947 */ /* 0x000fea0003800000 */
[----:B------:R-:W-:Y:S02]  /*24150*/  VIADD R11, R6, UR4 ;  /* 0x00000004060b7c36 */ /* 0x000fe40008000000 */
[----:B------:R-:W-:Y:S02]  /*24160*/  IMAD.MOV.U32 R7, RZ, RZ, RZ ;  /* 0x000000ffff077224 */ /* 0x000fe400078e00ff */
[----:B------:R-:W-:Y:S01]  /*24170*/  IMAD.MOV.U32 R8, RZ, RZ, RZ ;  /* 0x000000ffff087224 */ /* 0x000fe200078e00ff */
[----:B------:R-:W-:-:S13]  /*24180*/  ISETP.GE.OR P6, PT, R11, R2, !P0 ;  /* 0x000000020b00720c */ /* 0x000fda00047c6670 */
[----:B------:R-:W0:Y:S08]  /*24190*/  @!P6 LDC.64 R4, c[0x0][0xc80] ;  /* 0x00032000ff04eb82 */ /* 0x000e300000000a00 */
[----:B------:R-:W1:Y:S01]  /*241a0*/  @!P6 LDC.64 R2, c[0x0][0xc78] ;  /* 0x00031e00ff02eb82 */ /* 0x000e620000000a00 */
[----:B0-----:R-:W-:-:S05]  /*241b0*/  @!P6 IMAD.WIDE R4, R11, 0x4, R4 ;  /* 0x000000040b04e825 */ /* 0x001fca00078e0204 */
[----:B------:R-:W2:Y:S01]  /*241c0*/  @!P6 LDG.E R7, desc[UR60][R4.64] ;  /* 0x0000003c0407e981 */ /* 0x000ea2000c1e1900 */
[----:B-1----:R-:W-:-:S05]  /*241d0*/  @!P6 IMAD.WIDE R2, R11, 0x4, R2 ;  /* 0x000000040b02e825 */ /* 0x002fca00078e0202 */
[----:B------:R-:W2:Y:S02]  /*241e0*/  @!P6 LDG.E R8, desc[UR60][R2.64] ;  /* 0x0000003c0208e981 */ /* 0x000ea4000c1e1900 */
[----:B--2---:R-:W-:-:S05]  /*241f0*/  IMAD R13, R7, R8, RZ ;  /* 0x00000008070d7224 */ /* 0x004fca00078e02ff */
        /* <DEDUP_REMOVED lines=20> */
.L_x_1850:
[----:B------:R-:W-:Y:S01]  /*24340*/  IADD3 R5, -R4, R9, RZ ;  /* 0x0000000904057210 */ /* 0x000fe20007ffe1ff */
[----:B------:R-:W-:-:S04]  /*24350*/  IMAD.MOV.U32 R24, RZ, RZ, RZ ;  /* 0x000000ffff187224 */ /* 0x000fc800078e00ff */
        /* <DEDUP_REMOVED lines=9> */
[----:B------:R-:W-:-:S05]  /*243f0*/  VIADD R3, R27, 0xffffffff ;  /* 0xffffffff1b037836 */ /* 0x000fca0000000000 */
[----:B------:R0:W1:Y:S02]  /*24400*/  SHFL.IDX PT, R24, R2, R3, 0x1f ;  /* 0x00001f0302187589 */ /* 0x00006400000e0000 */
.L_x_1853:
[----:B-1----:R-:W-:Y:S02]  /*24410*/  IMAD R24, R24, UR5, R5 ;  /* 0x0000000518187c24 */ /* 0x002fe4000f8e0205 */
[----:B------:R-:W-:-:S03]  /*24420*/  VIADD R27, R27, UR4 ;  /* 0x000000041b1b7c36 */ /* 0x000fc60008000000 */
[----:B------:R-:W-:Y:S01]  /*24430*/  IADD3 R4, -R24, UR6, RZ ;  /* 0x0000000618047c10 */ /* 0x000fe2000fffe1ff */
[----:B------:R-:W-:Y:S06]  /*24440*/  @!P1 BRA `(.L_x_1854) ;  /* 0x0000000000e89947 */ /* 0x000fec0003800000 */
[-C--:B--2---:R-:W-:Y:S02]  /*24450*/  IABS R12, R7.reuse ;  /* 0x00000007000c7213 */ /* 0x084fe40000000000 */
[----:B------:R-:W-:Y:S02]  /*24460*/  IABS R5, R8 ;  /* 0x0000000800057213 */ /* 0x000fe40000000000 */
[----:B------:R-:W1:Y:S01]  /*24470*/  I2F.RP R9, R12 ;  /* 0x0000000c00097306 */ /* 0x000e620000209400 */
[----:B------:R-:W-:-:S07]  /*24480*/  IABS R13, R7 ;  /* 0x00000007000d7213 */ /* 0x000fce0000000000 */
[----:B------:R-:W2:Y:S08]  /*24490*/  I2F.RP R10, R5 ;  /* 0x00000005000a7306 */ /* 0x000eb00000209400 */
[----:B-1----:R-:W0:Y:S08]  /*244a0*/  MUFU.RCP R9, R9 ;  /* 0x0000000900097308 */ /* 0x002e300000001000 */
[----:B--2---:R-:W-:Y:S01]  /*244b0*/  MUFU.RCP R10, R10 ;  /* 0x0000000a000a7308 */ /* 0x004fe20000001000 */
[----:B0-----:R-:W-:Y:S01]  /*244c0*/  VIADD R2, R9, 0xffffffe ;  /* 0x0ffffffe09027836 */ /* 0x001fe20000000000 */
[----:B------:R-:W-:-:S06]  /*244d0*/  IABS R9, R4 ;  /* 0x0000000400097213 */ /* 0x000fcc0000000000 */
[----:B------:R0:W1:Y:S02]  /*244e0*/  F2I.FTZ.U32.TRUNC.NTZ R3, R2 ;  /* 0x0000000200037305 */ /* 0x000064000021f000 */
[----:B0-----:R-:W-:Y:S01]  /*244f0*/  MOV R2, RZ ;  /* 0x000000ff00027202 */ /* 0x001fe20000000f00 */
        /* <DEDUP_REMOVED lines=14> */
[----:B------:R-:W0:Y:S01]  /*245e0*/  F2I.FTZ.U32.TRUNC.NTZ R3, R11 ;  /* 0x0000000b00037305 */ /* 0x000e22000021f000 */
[----:B------:R-:W-:-:S05]  /*245f0*/  IABS R12, R8 ;  /* 0x00000008000c7213 */ /* 0x000fca0000000000 */
[----:B------:R-:W-:-:S05]  /*24600*/  IMAD.MOV R12, RZ, RZ, -R12 ;  /* 0x000000ffff0c7224 */ /* 0x000fca00078e0a0c */
[----:B------:R-:W-:-:S05]  /*24610*/  @P0 VIADD R2, R2, 0x1 ;  /* 0x0000000102020836 */ /* 0x000fca0000000000 */
[----:B------:R-:W-:Y:S01]  /*24620*/  MOV R13, R2 ;  /* 0x00000002000d7202 */ /* 0x000fe20000000f00 */
[----:B0-----:R-:W-:-:S04]  /*24630*/  IMAD.MOV R2, RZ, RZ, -R3 ;  /* 0x000000ffff027224 */ /* 0x001fc800078e0a03 */
[----:B------:R-:W-:Y:S01]  /*24640*/  @!P2 IMAD.MOV R13, RZ, RZ, -R13 ;  /* 0x000000ffff0da224 */ /* 0x000fe200078e0a0d */
[----:B------:R-:W-:Y:S01]  /*24650*/  @!P1 LOP3.LUT R13, RZ, R7, RZ, 0x33, !PT ;  /* 0x00000007ff0d9212 */ /* 0x000fe200078e33ff */
[----:B------:R-:W-:Y:S02]  /*24660*/  IMAD R9, R2, R5, RZ ;  /* 0x0000000502097224 */ /* 0x000fe400078e02ff */
[----:B------:R-:W-:Y:S01]  /*24670*/  IMAD.MOV.U32 R2, RZ, RZ, RZ ;  /* 0x000000ffff027224 */ /* 0x000fe200078e00ff */
[----:B------:R-:W-:-:S03]  /*24680*/  IABS R10, R13 ;  /* 0x0000000d000a7213 */ /* 0x000fc60000000000 */
[----:B------:R-:W-:-:S04]  /*24690*/  IMAD.HI.U32 R2, R3, R9, R2 ;  /* 0x0000000903027227 */ /* 0x000fc800078e0002 */
[----:B------:R-:W-:Y:S01]  /*246a0*/  IMAD.MOV.U32 R3, RZ, RZ, R10 ;  /* 0x000000ffff037224 */ /* 0x000fe200078e000a */
[----:B------:R-:W-:-:S03]  /*246b0*/  MOV R10, R12 ;  /* 0x0000000c000a7202 */ /* 0x000fc60000000f00 */
        /* <DEDUP_REMOVED lines=8> */
[----:B------:R-:W-:Y:S02]  /*24740*/  ISETP.GE.U32.AND P0, PT, R10, R5, PT ;  /* 0x000000050a00720c */ /* 0x000fe40003f06070 */
[----:B------:R-:W-:-:S11]  /*24750*/  IADD3 R5, -R13, RZ, RZ ;  /* 0x000000ff0d057210 */ /* 0x000fd60007ffe1ff */
[----:B------:R-:W-:-:S04]  /*24760*/  @P0 VIADD R2, R2, 0x1 ;  /* 0x0000000102020836 */ /* 0x000fc80000000000 */
        /* <DEDUP_REMOVED lines=8> */
.L_x_1854:
[----:B0-----:R-:W0:Y:S02]  /*247f0*/  LDC.64 R2, c[0x0][0xc90] ;  /* 0x00032400ff027b82 */ /* 0x001e240000000a00 */
        /* <DEDUP_REMOVED lines=13> */
[----:B------:R-:W-:Y:S01]  /*248d0*/  IMAD.HI.U32 R2, R3, R11, R2 ;  /* 0x0000000b03027227 */ /* 0x000fe200078e0002 */
[----:B------:R-:W-:-:S05]  /*248e0*/  IADD3 R3, RZ, -R12, RZ ;  /* 0x8000000cff037210 */ /* 0x000fca0007ffe0ff */
        /* <DEDUP_REMOVED lines=17> */
[----:B------:R-:W-:Y:S02]  /*24a00*/  VIADDMNMX R8, R8, UR5, R13, PT ;  /* 0x0000000508087c46 */ /* 0x000fe4000b80010d */
[----:B------:R-:W-:-:S02]  /*24a10*/  IADD3 R9, R9, 0x1000000, R4 ;  /* 0x0100000009097810 */ /* 0x000fc40007ffe004 */
[-C--:B------:R-:W-:Y:S01]  /*24a20*/  IABS R12, R8.reuse ;  /* 0x00000008000c7213 */ /* 0x080fe20000000000 */
[----:B------:R-:W-:Y:S01]  /*24a30*/  IMAD.MOV R26, RZ, RZ, -R8 ;  /* 0x000000ffff1a7224 */ /* 0x000fe200078e0a08 */
[----:B------:R-:W-:Y:S02]  /*24a40*/  IABS R13, R8 ;  /* 0x00000008000d7213 */ /* 0x000fe40000000000 */
[----:B------:R-:W0:Y:S08]  /*24a50*/  I2F.RP R10, R12 ;  /* 0x0000000c000a7306 */ /* 0x000e300000209400 */
[----:B0-----:R-:W0:Y:S02]  /*24a60*/  MUFU.RCP R10, R10 ;  /* 0x0000000a000a7308 */ /* 0x001e240000001000 */
[----:B0-----:R-:W-:-:S06]  /*24a70*/  IADD3 R3, R10, 0xffffffe, RZ ;  /* 0x0ffffffe0a037810 */ /* 0x001fcc0007ffe0ff */
        /* <DEDUP_REMOVED lines=19> */
[----:B------:R-:W-:-:S07]  /*24bb0*/  IMAD R26, R2, R26, R9 ;  /* 0x0000001a021a7224 */ /* 0x000fce00078e0209 */
.L_x_1855:
[----:B------:R-:W-:-:S05]  /*24bc0*/  LOP3.LUT R2, RZ, R2, RZ, 0x33, !PT ;  /* 0x00000002ff027212 */ /* 0x000fca00078e33ff */
[----:B------:R-:W-:Y:S01]  /*24bd0*/  IMAD.IADD R25, R7, 0x1, R2 ;  /* 0x0000000107197824 */ /* 0x000fe200078e0202 */
[----:B------:R-:W-:Y:S06]  /*24be0*/  BRA `(.L_x_1856) ;  /* 0x00000000000c7947 */ /* 0x000fec0003800000 */
.L_x_1851:
[----:B------:R-:W-:Y:S01]  /*24bf0*/  MOV R25, RZ ;  /* 0x000000ff00197202 */ /* 0x000fe20000000f00 */
[----:B------:R-:W-:Y:S02]  /*24c00*/  IMAD.U32 R24, RZ, RZ, UR6 ;  /* 0x00000006ff187e24 */ /* 0x000fe4000f8e00ff */
[----:B------:R-:W-:-:S07]  /*24c10*/  IMAD.MOV.U32 R26, RZ, RZ, RZ ;  /* 0x000000ffff1a7224 */ /* 0x000fce00078e00ff */
.L_x_1856:
[----:B------:R-:W-:-:S13]  /*24c20*/  ISETP.NE.AND P0, PT, R6, RZ, PT ;  /* 0x000000ff0600720c */ /* 0x000fda0003f05270 */
[----:B------:R-:W0:Y:S01]  /*24c30*/  @!P0 S2R R3, SR_CgaCtaId ;  /* 0x0000000000038919 */ /* 0x000e220000008800 */
[----:B------:R-:W-:-:S04]  /*24c40*/  @!P0 MOV R2, 0x400 ;  /* 0x0000040000028802 */ /* 0x000fc80000000f00 */
[----:B0-----:R-:W-:-:S05]  /*24c50*/  @!P0 LEA R2, R3, R2, 0x18 ;  /* 0x0000000203028211 */ /* 0x001fca00078ec0ff */
[----:B------:R1:W-:Y:S01]  /*24c60*/  @!P0 STS.128 [R2+0x308d0], R24 ;  /* 0x0308d01802008388 */ /* 0x0003e20000000c00 */
[----:B------:R-:W-:Y:S06]  /*24c70*/  BAR.ARV 0x5, 0x180 ;  /* 0x0146000000007b1d */ /* 0x000fec0000002000 */
.L_x_1849:
        /* <DEDUP_REMOVED lines=15> */
[----:B------:R-:W-:Y:S01]  /*24d70*/  SHF.L.U32 R33, R4, 0x3, RZ ;  /* 0x0000000304217819 */ /* 0x000fe200000006ff */
[----:B------:R-:W-:Y:S01]  /*24d80*/  IMAD.MOV.U32 R22, RZ, RZ, RZ ;  /* 0x000000ffff167224 */ /* 0x000fe200078e00ff */
[----:B------:R-:W-:Y:S01]  /*24d90*/  LOP3.LUT R36, R36, 0x38, RZ, 0xc0, !PT ;  /* 0x0000003824247812 */ /* 0x000fe200078ec0ff */
[----:B------:R-:W-:Y:S01]  /*24da0*/  IMAD.MOV.U32 R29, RZ, RZ, 0x1 ;  /* 0x00000001ff1d7424 */ /* 0x000fe200078e00ff */
[----:B------:R-:W-:Y:S01]  /*24db0*/  ULDC.64 UR36, c[0x0][0x198] ;  /* 0x0000660000247ab9 */ /* 0x000fe20000000a00 */
[----:B------:R-:W-:Y:S01]  /*24dc0*/  ULDC UR38, c[0x0][0xc] ;  /* 0x0000030000267ab9 */ /* 0x000fe20000000800 */
[----:B------:R-:W-:-:S02]  /*24dd0*/  LOP3.LUT R37, R36, 0xc0, RZ, 0xfc, !PT ;  /* 0x000000c024257812 */ /* 0x000fc400078efcff */
[----:B--2---:R-:W-:Y:S02]  /*24de0*/  R2UR UR4, R2 ;  /* 0x00000000020472ca */ /* 0x004fe400000e0000 */
[----:B------:R-:W-:Y:S01]  /*24df0*/  LOP3.LUT R2, R3, 0x38, R0, 0x78, !PT ;  /* 0x0000003803027812 */ /* 0x000fe200078e7800 */
[----:B------:R-:W-:-:S03]  /*24e00*/  IMAD.SHL.U32 R0, R0, 0x10, RZ ;  /* 0x0000001000007824 */ /* 0x000fc600078e00ff */
[----:B------:R-:W-:Y:S02]  /*24e10*/  LOP3.LUT R33, R2, 0x200, R33, 0xf8, !PT ;  /* 0x0000020002217812 */ /* 0x000fe400078ef821 */
[----:B------:R-:W-:-:S04]  /*24e20*/  SHF.R.U32.HI R2, RZ, 0x3, R4 ;  /* 0x00000003ff027819 */ /* 0x000fc80000011604 */
[----:B------:R-:W-:Y:S01]  /*24e30*/  LOP3.LUT R0, R2, 0x70, R0, 0xf8, !PT ;  /* 0x0000007002007812 */ /* 0x000fe200078ef800 */
[----:B------:R-:W-:Y:S01]  /*24e40*/  ULOP3.LUT UR39, UR4, 0x2, URZ, 0xfc, !UPT ;  /* 0x0000000204277892 */ /* 0x000fe2000f8efc3f */
[C---:B------:R-:W-:Y:S02]  /*24e50*/  LOP3.LUT R2, R36.reuse, 0x40, RZ, 0xfc, !PT ;  /* 0x0000004024027812 */ /* 0x040fe400078efcff */
[----:B------:R-:W-:Y:S01]  /*24e60*/  UMOV UR4, 0x400 ;  /* 0x0000040000047882 */ /* 0x000fe20000000000 */
[----:B------:R-:W-:Y:S01]  /*24e70*/  LOP3.LUT R0, R36, 0x80, RZ, 0xfc, !PT ;  /* 0x0000008024007812 */ /* 0x000fe200078efcff */
[----:B0-----:R-:W-:-:S06]  /*24e80*/  ULEA UR4, UR5, UR4, 0x18 ;  /* 0x0000000405047291 */ /* 0x001fcc000f8ec03f */
[----:B------:R-:W-:-:S05]  /*24e90*/  MOV R17, UR4 ;  /* 0x0000000400117c02 */ /* 0x000fca0008000f00 */
[----:B-1----:R-:W-:-:S07]  /*24ea0*/  IMAD R34, R33, 0x2, R17 ;  /* 0x0000000221227824 */ /* 0x002fce00078e0211 */
.L_x_1984:
[----:B------:R-:W-:Y:S05]  /*24eb0*/  YIELD ;  /* 0x0000000000007946 */ /* 0x000fea0003800000 */
[----:B------:R-:W-:Y:S01]  /*24ec0*/  ULDC.64 UR4, c[0x0][0xa28] ;  /* 0x00028a0000047ab9 */ /* 0x000fe20000000a00 */
[----:B------:R-:W-:Y:S01]  /*24ed0*/  IMAD.MOV.U32 R11, RZ, RZ, RZ ;  /* 0x000000ffff0b7224 */ /* 0x000fe200078e00ff */
[----:B------:R-:W-:Y:S01]  /*24ee0*/  ISETP.NE.U32.AND P0, PT, RZ, UR4, PT ;  /* 0x00000004ff007c0c */ /* 0x000fe2000bf05070 */
[----:B0-----:R-:W0:Y:S01]  /*24ef0*/  LDC.64 R4, c[0x0][0xa00] ;  /* 0x00028000ff047b82 */ /* 0x001e220000000a00 */
[----:B------:R-:W-:Y:S02]  /*24f00*/  ULDC.64 UR6, c[0x0][0xa10] ;  /* 0x0002840000067ab9 */ /* 0x000fe40000000a00 */
[----:B------:R-:W-:Y:S01]  /*24f10*/  ISETP.NE.AND.EX P0, PT, RZ, UR5, PT, P0 ;  /* 0x00000005ff007c0c */ /* 0x000fe2000bf05300 */
[----:B------:R-:W-:-:S12]  /*24f20*/  ULDC.64 UR4, c[0x0][0xa18] ;  /* 0x0002860000047ab9 */ /* 0x000fd80000000a00 */
[----:B-1----:R-:W1:Y:S01]  /*24f30*/  @P0 LDC.64 R2, c[0x0][0xa28] ;  /* 0x00028a00ff020b82 */ /* 0x002e620000000a00 */
[----:B------:R-:W-:Y:S01]  /*24f40*/  ISETP.NE.U32.AND P1, PT, RZ, UR6, PT ;  /* 0x00000006ff007c0c */ /* 0x000fe2000bf25070 */
[----:B-1----:R-:W-:-:S05]  /*24f50*/  @P0 IMAD.WIDE R2, R27, 0x4, R2 ;  /* 0x000000041b020825 */ /* 0x002fca00078e0202 */
[----:B------:R1:W2:Y:S01]  /*24f60*/  @P0 LDG.E R11, desc[UR60][R2.64] ;  /* 0x0000003c020b0981 */ /* 0x0002a2000c1e1900 */
[----:B------:R-:W-:Y:S01]  /*24f70*/  ISETP.NE.U32.AND P0, PT, RZ, UR4, PT ;  /* 0x00000004ff007c0c */ /* 0x000fe2000bf05070 */
[----:B------:R-:W-:Y:S01]  /*24f80*/  IMAD.MOV.U32 R35, RZ, RZ, RZ ;  /* 0x000000ffff237224 */ /* 0x000fe200078e00ff */
[----:B------:R-:W-:Y:S01]  /*24f90*/  ISETP.NE.AND.EX P1, PT, RZ, UR7, PT, P1 ;  /* 0x00000007ff007c0c */ /* 0x000fe2000bf25310 */
[----:B------:R-:W-:Y:S01]  /*24fa0*/  IMAD.MOV.U32 R0, RZ, RZ, RZ ;  /* 0x000000ffff007224 */ /* 0x000fe200078e00ff */
[----:B------:R-:W-:Y:S01]  /*24fb0*/  ISETP.NE.AND.EX P2, PT, RZ, UR5, PT, P0 ;  /* 0x00000005ff007c0c */ /* 0x000fe2000bf45300 */
[----:B------:R-:W-:Y:S01]  /*24fc0*/  ULDC.64 UR4, c[0x0][0xa00] ;  /* 0x0002800000047ab9 */ /* 0x000fe20000000a00 */
[----:B0-----:R-:W-:Y:S01]  /*24fd0*/  IMAD.WIDE R4, R27, 0x4, R4 ;  /* 0x000000041b047825 */ /* 0x001fe200078e0204 */
[----:B------:R-:W-:Y:S01]  /*24fe0*/  ISETP.NE.U32.AND P0, PT, RZ, UR4, PT ;  /* 0x00000004ff007c0c */ /* 0x000fe2000bf05070 */
[----:B-1----:R-:W0:Y:S03]  /*24ff0*/  LDC.64 R2, c[0x0][0xa10] ;  /* 0x00028400ff027b82 */ /* 0x002e260000000a00 */
[----:B------:R-:W-:-:S06]  /*25000*/  ISETP.NE.AND.EX P0, PT, RZ, UR5, PT, P0 ;  /* 0x00000005ff007c0c */ /* 0x000fcc000bf05300 */
[----:B------:R-:W1:Y:S07]  /*25010*/  @P2 LDC.64 R6, c[0x0][0xa18] ;  /* 0x00028600ff062b82 */ /* 0x000e6e0000000a00 */
[----:B------:R-:W5:Y:S01]  /*25020*/  @P0 LDG.E R35, desc[UR60][R4.64] ;  /* 0x0000003c04230981 */ /* 0x000f62000c1e1900 */
[----:B0-----:R-:W-:-:S05]  /*25030*/  IMAD.WIDE R2, R27, 0x4, R2 ;  /* 0x000000041b027825 */ /* 0x001fca00078e0202 */
[----:B------:R-:W5:Y:S01]  /*25040*/  @P1 LDG.E R0, desc[UR60][R2.64] ;  /* 0x0000003c02001981 */ /* 0x000f62000c1e1900 */
[----:B------:R-:W-:Y:S02]  /*25050*/  ULDC UR4, c[0x0][0x288] ;  /* 0x0000a20000047ab9 */ /* 0x000fe40000000800 */
[----:B------:R-:W-:Y:S01]  /*25060*/  IMAD.U32 R31, RZ, RZ, UR4 ;  /* 0x00000004ff1f7e24 */ /* 0x000fe2000f8e00ff */
[----:B------:R-:W-:Y:S02]  /*25070*/  ULDC.64 UR4, c[0x0][0x418] ;  /* 0x0001060000047ab9 */ /* 0x000fe40000000a00 */
[----:B------:R-:W-:-:S03]  /*25080*/  UISETP.NE.U32.AND UP0, UPT, UR4, URZ, UPT ;  /* 0x0000003f0400728c */ /* 0x000fc6000bf05070 */
[----:B------:R-:W-:Y:S01]  /*25090*/  ULDC UR4, c[0x0][0x424] ;  /* 0x0001090000047ab9 */ /* 0x000fe20000000800 */
[----:B------:R-:W-:Y:S01]  /*250a0*/  UISETP.NE.AND.EX UP0, UPT, UR5, URZ, UPT, UP0 ;  /* 0x0000003f0500728c */ /* 0x000fe2000bf05300 */
[----:B-1----:R-:W-:Y:S02]  /*250b0*/  @P2 IMAD.WIDE R6, R27, 0x4, R6 ;  /* 0x000000041b062825 */ /* 0x002fe400078e0206 */
[----:B------:R-:W-:Y:S01]  /*250c0*/  ULDC UR5, c[0x0][0x2f0] ;  /* 0x0000bc0000057ab9 */ /* 0x000fe20000000800 */
[----:B------:R-:W-:Y:S02]  /*250d0*/  USEL UR4, UR4, 0x1, UP0 ;  /* 0x0000000104047887 */ /* 0x000fe40008000000 */
[----:B------:R0:W5:Y:S02]  /*250e0*/  @P2 LDG.E R31, desc[UR60][R6.64] ;  /* 0x0000003c061f2981 */ /* 0x000164000c1e1900 */
[----:B------:R-:W-:-:S03]  /*250f0*/  UIMAD UR4, UR4, UR5, URZ ;  /* 0x00000005040472a4 */ /* 0x000fc6000f8e023f */
[----:B------:R-:W-:-:S03]  /*25100*/  ULDC UR5, c[0x0][0x348] ;  /* 0x0000d20000057ab9 */ /* 0x000fc60000000800 */
[----:B------:R-:W-:Y:S01]  /*25110*/  IMAD.U32 R8, RZ, RZ, UR4 ;  /* 0x00000004ff087e24 */ /* 0x000fe2000f8e00ff */
[----:B0-----:R-:W-:Y:S01]  /*25120*/  MOV R7, UR5 ;  /* 0x0000000500077c02 */ /* 0x001fe20008000f00 */
[----:B--2---:R0:W-:Y:S01]  /*25130*/  STL [R1+0x10], R11 ;  /* 0x0000100b01007387 */ /* 0x0041e20000100800 */
[----:B---3--:R-:W-:Y:S05]  /*25140*/  @P2 BRA `(.L_x_1858) ;  /* 0x0000000000102947 */ /* 0x008fea0003800000 */
[----:B------:R-:W-:Y:S05]  /*25150*/  @!P0 BRA `(.L_x_1858) ;  /* 0x00000000000c8947 */ /* 0x000fea0003800000 */
[----:B------:R-:W2:Y:S04]  /*25160*/  LDG.E R6, desc[UR60][R4.64] ;  /* 0x0000003c04067981 */ /* 0x000ea8000c1e1900 */
[----:B-----5:R-:W2:Y:S02]  /*25170*/  LDG.E R31, desc[UR60][R4.64+0x4] ;  /* 0x0000043c041f7981 */ /* 0x020ea4000c1e1900 */
[----:B--2---:R-:W-:-:S07]  /*25180*/  IMAD.IADD R31, R31, 0x1, -R6 ;  /* 0x000000011f1f7824 */ /* 0x004fce00078e0a06 */
.L_x_1858:
[----:B------:R-:W-:Y:S01]  /*25190*/  ULDC.64 UR4, c[0x0][0xa20] ;  /* 0x0002880000047ab9 */ /* 0x000fe20000000a00 */
[C---:B------:R-:W-:Y:S02]  /*251a0*/  LOP3.LUT R4, R26.reuse, 0xff000000, RZ, 0xc0, !PT ;  /* 0xff0000001a047812 */ /* 0x040fe400078ec0ff */
[----:B------:R-:W-:Y:S02]  /*251b0*/  ISETP.NE.U32.AND P0, PT, RZ, UR4, PT ;  /* 0x00000004ff007c0c */ /* 0x000fe4000bf05070 */
[----:B------:R-:W-:Y:S02]  /*251c0*/  SHF.R.U32.HI R5, RZ, 0x8, R4 ;  /* 0x00000008ff057819 */ /* 0x000fe40000011604 */
[----:B------:R-:W-:Y:S02]  /*251d0*/  ISETP.NE.AND.EX P0, PT, RZ, UR5, PT, P0 ;  /* 0x00000005ff007c0c */ /* 0x000fe4000bf05300 */
[C---:B------:R-:W-:Y:S02]  /*251e0*/  LOP3.LUT R6, R26.reuse, 0xff0000, RZ, 0xc0, !PT ;  /* 0x00ff00001a067812 */ /* 0x040fe400078ec0ff */
[----:B------:R-:W-:-:S02]  /*251f0*/  LOP3.LUT R26, R26, 0xffff, RZ, 0xc0, !PT ;  /* 0x0000ffff1a1a7812 */ /* 0x000fc400078ec0ff */
[----:B------:R-:W-:-:S07]  /*25200*/  LEA.HI R6, R6, R5, RZ, 0x10 ;  /* 0x0000000506067211 */ /* 0x000fce00078f80ff */
[----:B------:R-:W-:Y:S05]  /*25210*/  @!P0 BRA `(.L_x_1859) ;  /* 0x0000000000108947 */ /* 0x000fea0003800000 */
[----:B------:R-:W1:Y:S02]  /*25220*/  LDC.64 R4, c[0x0][0xa20] ;  /* 0x00028800ff047b82 */ /* 0x000e640000000a00 */
[----:B-1----:R-:W-:-:S05]  /*25230*/  IMAD.WIDE R4, R27, 0x4, R4 ;  /* 0x000000041b047825 */ /* 0x002fca00078e0204 */
[----:B------:R1:W5:Y:S01]  /*25240*/  LDG.E R8, desc[UR60][R4.64] ;  /* 0x0000003c04087981 */ /* 0x000362000c1e1900 */
[----:B------:R-:W-:Y:S05]  /*25250*/  BRA `(.L_x_1860) ;  /* 0x0000000000247947 */ /* 0x000fea0003800000 */
.L_x_1859:
[----:B------:R-:W-:Y:S02]  /*25260*/  ULDC.64 UR4, c[0x0][0xa08] ;  /* 0x0002820000047ab9 */ /* 0x000fe40000000a00 */
[----:B------:R-:W-:-:S04]  /*25270*/  ISETP.NE.U32.AND P0, PT, RZ, UR4, PT ;  /* 0x00000004ff007c0c */ /* 0x000fc8000bf05070 */
[----:B------:R-:W-:-:S13]  /*25280*/  ISETP.NE.AND.EX P0, PT, RZ, UR5, PT, P0 ;  /* 0x00000005ff007c0c */ /* 0x000fda000bf05300 */
[----:B------:R-:W-:Y:S05]  /*25290*/  @!P0 BRA `(.L_x_1860) ;  /* 0x0000000000148947 */ /* 0x000fea0003800000 */
[----:B------:R-:W1:Y:S02]  /*252a0*/  LDC.64 R4, c[0x0][0xa08] ;  /* 0x00028200ff047b82 */ /* 0x000e640000000a00 */
[----:B-1----:R-:W-:-:S05]  /*252b0*/  IMAD.WIDE R4, R27, 0x4, R4 ;  /* 0x000000041b047825 */ /* 0x002fca00078e0204 */
[----:B------:R-:W2:Y:S04]  /*252c0*/  LDG.E R8, desc[UR60][R4.64] ;  /* 0x0000003c04087981 */ /* 0x000ea8000c1e1900 */
[----:B------:R-:W2:Y:S02]  /*252d0*/  LDG.E R9, desc[UR60][R4.64+0x4] ;  /* 0x0000043c04097981 */ /* 0x000ea4000c1e1900 */
[----:B--2---:R-:W-:-:S07]  /*252e0*/  IMAD.IADD R8, R9, 0x1, -R8 ;  /* 0x0000000109087824 */ /* 0x004fce00078e0a08 */
.L_x_1860:
[----:B------:R-:W2:Y:S01]  /*252f0*/  @P1 LDG.E R10, desc[UR60][R2.64] ;  /* 0x0000003c020a1981 */ /* 0x000ea2000c1e1900 */
[----:B-1----:R-:W1:Y:S03]  /*25300*/  LDC R4, c[0x0][0x448] ;  /* 0x00011200ff047b82 */ /* 0x002e660000000800 */
[----:B------:R3:W2:Y:S01]  /*25310*/  @P1 LDG.E R5, desc[UR60][R2.64+0x4] ;  /* 0x0000043c02051981 */ /* 0x0006a2000c1e1900 */
[----:B------:R-:W-:Y:S02]  /*25320*/  IMAD.SHL.U32 R25, R25, 0x80, RZ ;  /* 0x0000008019197824 */ /* 0x000fe400078e00ff */
[----:B-----5:R-:W-:-:S03]  /*25330*/  IMAD.IADD R8, R8, 0x1, -R11 ;  /* 0x0000000108087824 */ /* 0x020fc600078e0a0b */
[----:B------:R-:W-:Y:S01]  /*25340*/  IADD3 R9, R25, 0x7f, RZ ;  /* 0x0000007f19097810 */ /* 0x000fe20007ffe0ff */
[----:B---3--:R-:W3:Y:S01]  /*25350*/  LDC.64 R2, c[0x0][0x9e0] ;  /* 0x00027800ff027b82 */ /* 0x008ee20000000a00 */
[----:B-1----:R-:W-:-:S13]  /*25360*/  ISETP.NE.AND P2, PT, R4, 0x1, PT ;  /* 0x000000010400780c */ /* 0x002fda0003f45270 */
[----:B------:R-:W1:Y:S01]  /*25370*/  @P2 LDC R12, c[0x0][0x44c] ;  /* 0x00011300ff0c2b82 */ /* 0x000e620000000800 */
[----:B---3--:R-:W-:-:S07]  /*25380*/  ISETP.GE.AND P3, PT, R3, 0x1, PT ;  /* 0x000000010300780c */ /* 0x008fce0003f66270 */
[----:B------:R-:W3:Y:S01]  /*25390*/  @P2 LDC R4, c[0x0][0x450] ;  /* 0x00011400ff042b82 */ /* 0x000ee20000000800 */
[----:B--2---:R-:W-:Y:S02]  /*253a0*/  @P1 IMAD.IADD R7, R5, 0x1, -R10 ;  /* 0x0000000105071824 */ /* 0x004fe400078e0a0a */
[----:B-1----:R-:W-:-:S04]  /*253b0*/  @P2 IMAD.HI.U32 R5, R9, R12, RZ ;  /* 0x0000000c09052227 */ /* 0x002fc800078e00ff */
[----:B0-----:R-:W-:Y:S01]  /*253c0*/  IMAD.IADD R11, R8, 0x1, R7 ;  /* 0x00000001080b7824 */ /* 0x001fe200078e0207 */
[----:B---3--:R-:W-:-:S03]  /*253d0*/  @P2 SHF.R.U32.HI R9, RZ, R4, R5 ;  /* 0x00000004ff092219 */ /* 0x008fc60000011605 */
[C---:B------:R-:W-:Y:S01]  /*253e0*/  VIADD R4, R11.reuse, 0x3f ;  /* 0x0000003f0b047836 */ /* 0x040fe20000000000 */
[----:B------:R0:W-:Y:S01]  /*253f0*/  STL [R1+0x8], R11 ;  /* 0x0000080b01007387 */ /* 0x0001e20000100800 */
[----:B------:R-:W-:-:S03]  /*25400*/  IADD3 R18, R11, 0x1, -R31 ;  /* 0x000000010b127810 */ /* 0x000fc60007ffe81f */
[----:B------:R-:W-:Y:S02]  /*25410*/  SHF.R.S32.HI R5, RZ, 0x1f, R4 ;  /* 0x0000001fff057819 */ /* 0x000fe40000011404 */
[----:B------:R-:W-:Y:S02]  /*25420*/  IMAD.IADD R9, R18, 0x1, R9 ;  /* 0x0000000112097824 */ /* 0x000fe400078e0209 */
[----:B------:R-:W-:Y:S02]  /*25430*/  LEA.HI R5, R5, R4, RZ, 0x6 ;  /* 0x0000000405057211 */ /* 0x000fe400078f30ff */
[----:B------:R-:W-:Y:S02]  /*25440*/  IMAD.IADD R2, R9, 0x1, R2 ;  /* 0x0000000109027824 */ /* 0x000fe400078e0202 */
[----:B------:R-:W-:Y:S01]  /*25450*/  SHF.R.S32.HI R19, RZ, 0x6, R5 ;  /* 0x00000006ff137819 */ /* 0x000fe20000011405 */
[----:B0-----:R-:W-:Y:S06]  /*25460*/  @!P3 BRA `(.L_x_1861) ;  /* 0x000000000048b947 */ /* 0x001fec0003800000 */
[C---:B------:R-:W-:Y:S01]  /*25470*/  ISETP.GT.AND P0, PT, R9.reuse, RZ, PT ;  /* 0x000000ff0900720c */ /* 0x040fe20003f04270 */
[----:B------:R-:W-:Y:S01]  /*25480*/  BSSY B0, `(.L_x_1862) ;  /* 0x000000e000007945 */ /* 0x000fe20003800000 */
[----:B------:R-:W-:-:S11]  /*25490*/  IADD3 R10, R9, -0x1, RZ ;  /* 0xffffffff090a7810 */ /* 0x000fd60007ffe0ff */
        /* <DEDUP_REMOVED lines=8> */
.L_x_1863:
[----:B------:R-:W-:-:S13]  /*25520*/  ISETP.NE.AND P0, PT, R3, 0x1, PT ;  /* 0x000000010300780c */ /* 0x000fda0003f05270 */
[----:B------:R-:W0:Y:S02]  /*25530*/  @P0 LDC.64 R4, c[0x0][0x9e8] ;  /* 0x00027a00ff040b82 */ /* 0x000e240000000a00 */
[----:B0-----:R-:W-:-:S05]  /*25540*/  @P0 IMAD.HI.U32 R4, R10, R4, RZ ;  /* 0x000000040a040227 */ /* 0x001fca00078e00ff */
[----:B------:R-:W-:-:S07]  /*25550*/  @P0 SHF.R.U32.HI R10, RZ, R5, R4 ;  /* 0x00000005ff0a0219 */ /* 0x000fce0000011604 */
.L_x_1864:
[----:B------:R-:W-:Y:S05]  /*25560*/  BSYNC B0 ;  /* 0x0000000000007941 */ /* 0x000fea0003800000 */
.L_x_1862:
[----:B------:R-:W-:-:S05]  /*25570*/  IMAD R5, R10, R3, R3 ;  /* 0x000000030a057224 */ /* 0x000fca00078e0203 */
[----:B------:R-:W-:-:S07]  /*25580*/  VIMNMX R2, R2, R5, PT ;  /* 0x0000000502027248 */ /* 0x000fce0003fe0100 */
.L_x_1861:
[----:B------:R-:W0:Y:S01]  /*25590*/  @P2 LDC R4, c[0x0][0x44c] ;  /* 0x00011300ff042b82 */ /* 0x000e220000000800 */
[----:B------:R-:W-:Y:S01]  /*255a0*/  VIADD R2, R2, 0x3f ;  /* 0x0000003f02027836 */ /* 0x000fe20000000000 */
[----:B------:R-:W-:-:S06]  /*255b0*/  ULDC UR4, c[0x0][0x9dc] ;  /* 0x0002770000047ab9 */ /* 0x000fcc0000000800 */
[----:B------:R-:W1:Y:S01]  /*255c0*/  @P2 LDC R5, c[0x0][0x450] ;  /* 0x00011400ff052b82 */ /* 0x000e620000000800 */
[----:B0-----:R-:W-:-:S04]  /*255d0*/  @P2 IMAD.HI.U32 R9, R25, R4, RZ ;  /* 0x0000000419092227 */ /* 0x001fc800078e00ff */
[----:B------:R-:W-:Y:S01]  /*255e0*/  IMAD.MOV.U32 R4, RZ, RZ, R25 ;  /* 0x000000ffff047224 */ /* 0x000fe200078e0019 */
[----:B-1----:R-:W-:Y:S01]  /*255f0*/  @P2 SHF.R.U32.HI R4, RZ, R5, R9 ;  /* 0x00000005ff042219 */ /* 0x002fe20000011609 */
[----:B------:R-:W-:Y:S01]  /*25600*/  IMAD.IADD R9, R11, 0x1, -R31 ;  /* 0x000000010b097824 */ /* 0x000fe200078e0a1f */
[----:B------:R-:W-:-:S03]  /*25610*/  SHF.R.S32.HI R5, RZ, 0x1f, R2 ;  /* 0x0000001fff057819 */ /* 0x000fc60000011402 */
[----:B------:R-:W-:Y:S01]  /*25620*/  IMAD.IADD R10, R9, 0x1, R4 ;  /* 0x00000001090a7824 */ /* 0x000fe200078e0204 */
[----:B------:R-:W-:-:S04]  /*25630*/  LEA.HI R5, R5, R2, RZ, 0x6 ;  /* 0x0000000205057211 */ /* 0x000fc800078f30ff */
[----:B------:R-:W-:Y:S02]  /*25640*/  SHF.R.S32.HI R11, RZ, 0x6, R5 ;  /* 0x00000006ff0b7819 */ /* 0x000fe40000011405 */
[----:B------:R-:W-:Y:S02]  /*25650*/  IADD3 R2, R10, -UR4, RZ ;  /* 0x800000040a027c10 */ /* 0x000fe4000fffe0ff */
[----:B------:R-:W-:Y:S01]  /*25660*/  VIMNMX R11, R19, R11, PT ;  /* 0x0000000b130b7248 */ /* 0x000fe20003fe0100 */
        /* <DEDUP_REMOVED lines=11> */
.L_x_1867:
[----:B------:R-:W-:-:S13]  /*25720*/  ISETP.NE.AND P0, PT, R3, 0x1, PT ;  /* 0x000000010300780c */ /* 0x000fda0003f05270 */
[----:B------:R-:W0:Y:S02]  /*25730*/  @P0 LDC.64 R4, c[0x0][0x9e8] ;  /* 0x00027a00ff040b82 */ /* 0x000e240000000a00 */
[----:B0-----:R-:W-:-:S05]  /*25740*/  @P0 IMAD.HI.U32 R4, R10, R4, RZ ;  /* 0x000000040a040227 */ /* 0x001fca00078e00ff */
[----:B------:R-:W-:-:S07]  /*25750*/  @P0 SHF.R.U32.HI R10, RZ, R5, R4 ;  /* 0x00000005ff0a0219 */ /* 0x000fce0000011604 */
.L_x_1868:
[----:B------:R-:W-:Y:S05]  /*25760*/  BSYNC B0 ;  /* 0x0000000000007941 */ /* 0x000fea0003800000 */
.L_x_1866:
[----:B------:R-:W-:-:S05]  /*25770*/  IMAD R3, R10, R3, RZ ;  /* 0x000000030a037224 */ /* 0x000fca00078e02ff */
[----:B------:R-:W-:-:S07]  /*25780*/  VIMNMX R2, R2, R3, !PT ;  /* 0x0000000302027248 */ /* 0x000fce0007fe0100 */
.L_x_1865:
[----:B------:R-:W-:Y:S01]  /*25790*/  SHF.R.S32.HI R3, RZ, 0x1f, R2 ;  /* 0x0000001fff037819 */ /* 0x000fe20000011402 */
[----:B------:R-:W-:Y:S01]  /*257a0*/  BSSY B0, `(.L_x_1869) ;  /* 0x0000026000007945 */ /* 0x000fe20003800000 */
[----:B------:R-:W-:Y:S01]  /*257b0*/  LOP3.LUT R10, R6, 0xff, RZ, 0xc0, !PT ;  /* 0x000000ff060a7812 */ /* 0x000fe200078ec0ff */
[----:B------:R-:W-:Y:S01]  /*257c0*/  IMAD.MOV.U32 R14, RZ, RZ, RZ ;  /* 0x000000ffff0e7224 */ /* 0x000fe200078e00ff */
[----:B------:R-:W-:Y:S02]  /*257d0*/  LEA.HI R3, R3, R2, RZ, 0x6 ;  /* 0x0000000203037211 */ /* 0x000fe400078f30ff */
[----:B------:R-:W-:Y:S02]  /*257e0*/  SHF.R.U32.HI R6, RZ, 0x10, R6 ;  /* 0x00000010ff067819 */ /* 0x000fe40000011606 */
[----:B------:R-:W-:-:S04]  /*257f0*/  SHF.R.S32.HI R3, RZ, 0x6, R3 ;  /* 0x00000006ff037819 */ /* 0x000fc80000011403 */
[----:B------:R-:W-:-:S04]  /*25800*/  VIMNMX R4, RZ, R3, !PT ;  /* 0x00000003ff047248 */ /* 0x000fc80007fe0100 */
[----:B------:R-:W-:-:S13]  /*25810*/  ISETP.GT.AND P0, PT, R11, R4, PT ;  /* 0x000000040b00720c */ /* 0x000fda0003f04270 */
[----:B------:R-:W-:Y:S05]  /*25820*/  @!P0 BRA `(.L_x_1870) ;  /* 0x0000000000748947 */ /* 0x000fea0003800000 */
[----:B------:R-:W-:Y:S01]  /*25830*/  ISETP.NE.AND P0, PT, R6, RZ, PT ;  /* 0x000000ff0600720c */ /* 0x000fe20003f05270 */
[----:B------:R-:W-:-:S03]  /*25840*/  ULDC UR4, c[0x0][0x9f0] ;  /* 0x00027c0000047ab9 */ /* 0x000fc60000000800 */
[----:B------:R-:W-:-:S04]  /*25850*/  SEL R5, R6, UR4, P0 ;  /* 0x0000000406057c07 */ /* 0x000fc80008000000 */
[----:B------:R-:W-:Y:S02]  /*25860*/  IABS R13, R5 ;  /* 0x00000005000d7213 */ /* 0x000fe40000000000 */
[----:B------:R-:W-:Y:S02]  /*25870*/  IADD3 R12, R5, -0x1, R11 ;  /* 0xffffffff050c7810 */ /* 0x000fe40007ffe00b */
[----:B------:R-:W0:Y:S03]  /*25880*/  I2F.RP R2, R13 ;  /* 0x0000000d00027306 */ /* 0x000e260000209400 */
[----:B------:R-:W-:-:S05]  /*25890*/  IMAD.IADD R12, R12, 0x1, -R4 ;  /* 0x000000010c0c7824 */ /* 0x000fca00078e0a04 */
[----:B0-----:R-:W0:Y:S02]  /*258a0*/  MUFU.RCP R2, R2 ;  /* 0x0000000200027308 */ /* 0x001e240000001000 */
[----:B0-----:R-:W-:-:S06]  /*258b0*/  VIADD R2, R2, 0xffffffe ;  /* 0x0ffffffe02027836 */ /* 0x001fcc0000000000 */
        /* <DEDUP_REMOVED lines=19> */
[----:B------:R-:W-:-:S07]  /*259f0*/  @!P2 LOP3.LUT R14, RZ, R5, RZ, 0x33, !PT ;  /* 0x00000005ff0ea212 */ /* 0x000fce00078e33ff */
.L_x_1870:
[----:B------:R-:W-:Y:S05]  /*25a00*/  BSYNC B0 ;  /* 0x0000000000007941 */ /* 0x000fea0003800000 */
.L_x_1869:
[-C--:B------:R-:W-:Y:S01]  /*25a10*/  IMAD R4, R10, R14.reuse, R4 ;  /* 0x0000000e0a047224 */ /* 0x080fe200078e0204 */
[----:B------:R-:W-:Y:S04]  /*25a20*/  BSSY B0, `(.L_x_1871) ;  /* 0x0000190000007945 */ /* 0x000fe80003800000 */
[C---:B------:R-:W-:Y:S01]  /*25a30*/  VIADDMNMX R11, R4.reuse, R14, R11, PT ;  /* 0x0000000e040b7246 */ /* 0x040fe2000380010b */
[----:B------:R-:W-:-:S03]  /*25a40*/  IMAD R4, R4, 0x40, -R8 ;  /* 0x0000004004047824 */ /* 0x000fc600078e0a08 */
[----:B------:R-:W-:Y:S02]  /*25a50*/  LEA R8, R11, -R8, 0x6 ;  /* 0x800000080b087211 */ /* 0x000fe400078e30ff */
[----:B------:R-:W-:Y:S02]  /*25a60*/  VIMNMX R4, RZ, R4, !PT ;  /* 0x00000004ff047248 */ /* 0x000fe40007fe0100 */
[----:B------:R-:W-:-:S04]  /*25a70*/  VIMNMX R7, R8, R7, PT ;  /* 0x0000000708077248 */ /* 0x000fc80003fe0100 */
[----:B------:R-:W-:Y:S02]  /*25a80*/  ISETP.GT.AND P0, PT, R7, R4, PT ;  /* 0x000000040700720c */ /* 0x000fe40003f04270 */
[----:B------:R-:W-:-:S11]  /*25a90*/  SHF.R.U32.HI R4, RZ, 0x6, R4 ;  /* 0x00000006ff047819 */ /* 0x000fd60000011604 */
[----:B------:R-:W-:-:S05]  /*25aa0*/  @P0 VIADD R2, R7, 0x3f ;  /* 0x0000003f07020836 */ /* 0x000fca0000000000 */
[----:B------:R-:W-:-:S04]  /*25ab0*/  @P0 SHF.R.S32.HI R3, RZ, 0x1f, R2 ;  /* 0x0000001fff030819 */ /* 0x000fc80000011402 */
[----:B------:R-:W-:Y:S01]  /*25ac0*/  @P0 LEA.HI R3, R3, R2, RZ, 0x6 ;  /* 0x0000000203030211 */ /* 0x000fe200078f30ff */
[----:B------:R-:W-:-:S03]  /*25ad0*/  IMAD.MOV.U32 R2, RZ, RZ, R4 ;  /* 0x000000ffff027224 */ /* 0x000fc600078e0004 */
[----:B------:R-:W-:Y:S02]  /*25ae0*/  @P0 SHF.R.S32.HI R2, RZ, 0x6, R3 ;  /* 0x00000006ff020819 */ /* 0x000fe40000011403 */
        /* <DEDUP_REMOVED lines=10> */
.L_x_2076:
[----:B-1----:R-:W-:Y:S02]  /*25b90*/  ISETP.NE.AND P0, PT, R14, RZ, PT ;  /* 0x000000ff0e00720c */ /* 0x002fe40003f05270 */
[----:B------:R-:W-:-:S11]  /*25ba0*/  PLOP3.LUT P6, PT, PT, PT, PT, 0x8, 0x0 ;  /* 0x000000000000781c */ /* 0x000fd60003fce170 */
[----:B------:R-:W-:Y:S05]  /*25bb0*/  @P0 BRA `(.L_x_1874) ;  /* 0x00000000000c0947 */ /* 0x000fea0003800000 */
[----:B------:R-:W-:-:S03]  /*25bc0*/  UMOV UR4, 0xffffffff ;  /* 0xffffffff00047882 */ /* 0x000fc60000000000 */
[----:B------:R-:W-:Y:S05]  /*25bd0*/  BRA.DIV UR4, `(.L_x_1875) ;  /* 0x0000008204507947 */ /* 0x000fea000b800000 */
[----:B------:R-:W-:-:S13]  /*25be0*/  ELECT P6, URZ, PT ;  /* 0x00000000003f782f */ /* 0x000fda00038c0000 */
.L_x_1874:
[----:B0-----:R-:W2:Y:S01]  /*25bf0*/  LDL R3, [R1+0x2c] ;  /* 0x00002c0001037983 */ /* 0x001ea20000100800 */
[----:B------:R-:W-:Y:S01]  /*25c00*/  BSSY B1, `(.L_x_1876) ;  /* 0x0000008000017945 */ /* 0x000fe20003800000 */
[----:B--2---:R-:W-:-:S05]  /*25c10*/  VIADD R3, R3, 0x1 ;  /* 0x0000000103037836 */ /* 0x004fca0000000000 */
[----:B------:R-:W-:-:S04]  /*25c20*/  LEA.HI R7, R3, R3, RZ, 0x1 ;  /* 0x0000000303077211 */ /* 0x000fc800078f08ff */
[----:B------:R-:W-:-:S05]  /*25c30*/  LOP3.LUT R7, R7, 0xfffffffe, RZ, 0xc0, !PT ;  /* 0xfffffffe07077812 */ /* 0x000fca00078ec0ff */
[----:B------:R-:W-:-:S05]  /*25c40*/  IMAD.IADD R7, R3, 0x1, -R7 ;  /* 0x0000000103077824 */ /* 0x000fca00078e0a07 */
[----:B------:R-:W-:-:S04]  /*25c50*/  SHF.L.U32 R8, R7, 0x1f, RZ ;  /* 0x0000001f07087819 */ /* 0x000fc800000006ff */
[----:B------:R-:W0:Y:S02]  /*25c60*/  SYNCS.PHASECHK.TRANS64.TRYWAIT P0, [R17+URZ+0x30820], R8 ;  /* 0x03082008110075a7 */ /* 0x000e24000800017f */
[----:B0-----:R-:W-:Y:S05]  /*25c70*/  @!P0 BRA `(.L_x_1877) ;  /* 0x0000008000488947 */ /* 0x001fea0003800000 */
.L_x_2079:
[----:B------:R-:W-:Y:S05]  /*25c80*/  BSYNC B1 ;  /* 0x0000000000017941 */ /* 0x000fea0003800000 */
.L_x_1876:
        /* <DEDUP_REMOVED lines=10> */
.L_x_2080:
[----:B------:R-:W-:Y:S05]  /*25d30*/  BSYNC B2 ;  /* 0x0000000000027941 */ /* 0x000fea0003800000 */
.L_x_1880:
[----:B------:R-:W-:Y:S04]  /*25d40*/  BSSY B2, `(.L_x_1882) ;  /* 0x0000009000027945 */ /* 0x000fe80003800000 */
[----:B------:R-:W-:Y:S05]  /*25d50*/  @P1 BRA `(.L_x_1883) ;  /* 0x00000000001c1947 */ /* 0x000fea0003800000 */
[----:B------:R-:W2:Y:S01]  /*25d60*/  S2R R7, SR_TID.X ;  /* 0x0000000000077919 */ /* 0x000ea20000002100 */
[----:B------:R-:W-:-:S04]  /*25d70*/  MOV R3, 0x8000 ;  /* 0x0000800000037802 */ /* 0x000fc80000000f00 */
[----:B------:R3:W-:Y:S01]  /*25d80*/  SYNCS.ARRIVE.TRANS64 RZ, [R12+URZ+0x30890], R3 ;  /* 0x030890030cff79a7 */ /* 0x0007e2000800003f */
[----:B--2---:R-:W-:-:S04]  /*25d90*/  LOP3.LUT R7, R7, 0x1f, RZ, 0xc0, !PT ;  /* 0x0000001f07077812 */ /* 0x004fc800078ec0ff */
[----:B------:R-:W-:-:S13]  /*25da0*/  ISETP.NE.AND P0, PT, R7, RZ, PT ;  /* 0x000000ff0700720c */ /* 0x000fda0003f05270 */
[----:B---3--:R-:W-:Y:S05]  /*25db0*/  @!P0 BRA `(.L_x_1883) ;  /* 0x0000000000048947 */ /* 0x008fea0003800000 */
[----:B------:R-:W-:Y:S01]  /*25dc0*/  BPT.TRAP 0x1 ;  /* 0x000000040000795c */ /* 0x000fe20000300000 */
.L_x_1883:
[----:B------:R-:W-:Y:S05]  /*25dd0*/  BSYNC B2 ;  /* 0x0000000000027941 */ /* 0x000fea0003800000 */
.L_x_1882:
[----:B------:R-:W-:Y:S01]  /*25de0*/  IMAD.MOV.U32 R15, RZ, RZ, RZ ;  /* 0x000000ffff0f7224 */ /* 0x000fe200078e00ff */
[----:B------:R-:W-:Y:S01]  /*25df0*/  UIADD3 UR4, UP0, UR36, 0x570, URZ ;  /* 0x0000057024047890 */ /* 0x000fe2000ff1e03f */
[----:B0-----:R-:W-:Y:S01]  /*25e00*/  IMAD R8, R2, 0x40, R0 ;  /* 0x0000004002087824 */ /* 0x001fe200078e0200 */
[----:B------:R-:W-:Y:S01]  /*25e10*/  PLOP3.LUT P0, PT, PT, PT, PT, 0x80, 0x0 ;  /* 0x000000000000781c */ /* 0x000fe20003f0f070 */
[----:B------:R-:W-:Y:S01]  /*25e20*/  IMAD R7, R28, 0x8000, R17 ;  /* 0x000080001c077824 */ /* 0x000fe200078e0211 */
[----:B------:R-:W-:Y:S01]  /*25e30*/  R2UR UR10, R15 ;  /* 0x000000000f0a72ca */ /* 0x000fe200000e0000 */
[----:B------:R-:W-:Y:S01]  /*25e40*/  VIADD R8, R8, 0xffffffc0 ;  /* 0xffffffc008087836 */ /* 0x000fe20000000000 */
[----:B------:R-:W-:Y:S01]  /*25e50*/  IADD3 R3, R12, 0x30890, RZ ;  /* 0x000308900c037810 */ /* 0x000fe20007ffe0ff */
[----:B------:R-:W-:Y:S01]  /*25e60*/  IMAD.SHL.U32 R14, R28, 0x4000, RZ ;  /* 0x000040001c0e7824 */ /* 0x000fe200078e00ff */
[----:B------:R-:W-:Y:S01]  /*25e70*/  UIADD3.X UR5, URZ, UR37, URZ, UP0, !UPT ;  /* 0x000000253f057290 */ /* 0x000fe200087fe43f */
[----:B------:R-:W-:Y:S01]  /*25e80*/  VIADD R13, R7, 0x20400 ;  /* 0x00020400070d7836 */ /* 0x000fe20000000000 */
[----:B------:R-:W-:Y:S01]  /*25e90*/  UMOV UR6, 0x0 ;  /* 0x0000000000067882 */ /* 0x000fe20000000000 */
[----:B------:R-:W-:-:S09]  /*25ea0*/  UMOV UR7, 0x12f00000 ;  /* 0x12f0000000077882 */ /* 0x000fd20000000000 */
.L_x_1884:
        /* <DEDUP_REMOVED lines=16> */
.L_x_1885:
        /* <DEDUP_REMOVED lines=16> */
.L_x_1886:
        /* <DEDUP_REMOVED lines=16> */
.L_x_1887:
        /* <DEDUP_REMOVED lines=13> */
.L_x_2081:
[----:B------:R-:W-:Y:S05]  /*26280*/  BSYNC B2 ;  /* 0x0000000000027941 */ /* 0x000fea0003800000 */
.L_x_1888:
[----:B------:R-:W-:Y:S01]  /*26290*/  BSSY B2, `(.L_x_1890) ;  /* 0x000000b000027945 */ /* 0x000fe20003800000 */
[----:B------:R-:W-:Y:S02]  /*262a0*/  IMAD.MOV.U32 R20, RZ, RZ, 0x0 ;  /* 0x00000000ff147424 */ /* 0x000fe400078e00ff */
[----:B------:R-:W-:Y:S01]  /*262b0*/  IMAD.MOV.U32 R21, RZ, RZ, 0x12f00000 ;  /* 0x12f00000ff157424 */ /* 0x000fe200078e00ff */
[----:B------:R-:W-:Y:S06]  /*262c0*/  @P1 BRA `(.L_x_1891) ;  /* 0x00000000001c1947 */ /* 0x000fec0003800000 */
[----:B------:R-:W2:Y:S01]  /*262d0*/  S2R R7, SR_TID.X ;  /* 0x0000000000077919 */ /* 0x000ea20000002100 */
[----:B------:R-:W-:-:S04]  /*262e0*/  IMAD.MOV.U32 R3, RZ, RZ, 0x8000 ;  /* 0x00008000ff037424 */ /* 0x000fc800078e00ff */
[----:B------:R3:W-:Y:S01]  /*262f0*/  SYNCS.ARRIVE.TRANS64 RZ, [R12+URZ+0x308b0], R3 ;  /* 0x0308b0030cff79a7 */ /* 0x0007e2000800003f */
[----:B--2---:R-:W-:-:S04]  /*26300*/  LOP3.LUT R7, R7, 0x1f, RZ, 0xc0, !PT ;  /* 0x0000001f07077812 */ /* 0x004fc800078ec0ff */
[----:B------:R-:W-:-:S13]  /*26310*/  ISETP.NE.AND P0, PT, R7, RZ, PT ;  /* 0x000000ff0700720c */ /* 0x000fda0003f05270 */
[----:B---3--:R-:W-:Y:S05]  /*26320*/  @!P0 BRA `(.L_x_1891) ;  /* 0x0000000000048947 */ /* 0x008fea0003800000 */
[----:B------:R-:W-:Y:S01]  /*26330*/  BPT.TRAP 0x1 ;  /* 0x000000040000795c */ /* 0x000fe20000300000 */
.L_x_1891:
[----:B------:R-:W-:Y:S05]  /*26340*/  BSYNC B2 ;  /* 0x0000000000027941 */ /* 0x000fea0003800000 */
.L_x_1890:
[----:B------:R-:W-:Y:S01]  /*26350*/  R2UR UR10, R15 ;  /* 0x000000000f0a72ca */ /* 0x000fe200000e0000 */
[----:B------:R-:W-:Y:S01]  /*26360*/  IMAD R14, R14, 0x2, R17 ;  /* 0x000000020e0e7824 */ /* 0x000fe200078e0211 */
[----:B------:R-:W-:Y:S01]  /*26370*/  R2UR UR6, R20 ;  /* 0x00000000140672ca */ /* 0x000fe200000e0000 */
[----:B------:R-:W-:Y:S01]  /*26380*/  UIADD3 UR4, UP0, UR36, 0x670, URZ ;  /* 0x0000067024047890 */ /* 0x000fe2000ff1e03f */
[----:B------:R-:W-:Y:S01]  /*26390*/  R2UR UR7, R21 ;  /* 0x00000000150772ca */ /* 0x000fe200000e0000 */
[----:B------:R-:W-:Y:S01]  /*263a0*/  VIADD R3, R14, 0x400 ;  /* 0x000004000e037836 */ /* 0x000fe20000000000 */
[----:B------:R-:W-:Y:S01]  /*263b0*/  PLOP3.LUT P0, PT, PT, PT, PT, 0x80, 0x0 ;  /* 0x000000000000781c */ /* 0x000fe20003f0f070 */
[----:B------:R-:W-:Y:S01]  /*263c0*/  UIADD3.X UR5, URZ, UR37, URZ, UP0, !UPT ;  /* 0x000000253f057290 */ /* 0x000fe200087fe43f */
[----:B01----:R-:W-:-:S11]  /*263d0*/  IADD3 R12, R12, 0x308b0, RZ ;  /* 0x000308b00c0c7810 */ /* 0x003fd60007ffe0ff */
.L_x_1892:
        /* <DEDUP_REMOVED lines=15> */
.L_x_1893:
        /* <DEDUP_REMOVED lines=15> */
.L_x_1894:
        /* <DEDUP_REMOVED lines=15> */
.L_x_1895:
        /* <DEDUP_REMOVED lines=10> */
.L_x_1879:
[----:B------:R-:W-:Y:S05]  /*26750*/  BSYNC B1 ;  /* 0x0000000000017941 */ /* 0x000fea0003800000 */
.L_x_1878:
[----:B0-----:R-:W-:Y:S01]  /*26760*/  IADD3 R8, R2, -0x2, RZ ;  /* 0xfffffffe02087810 */ /* 0x001fe20007ffe0ff */
[----:B------:R-:W-:Y:S01]  /*26770*/  VIADD R28, R28, 0x1 ;  /* 0x000000011c1c7836 */ /* 0x000fe20000000000 */
[----:B------:R-:W-:Y:S02]  /*26780*/  PLOP3.LUT P0, PT, PT, PT, PT, 0x8, 0x0 ;  /* 0x000000000000781c */ /* 0x000fe40003f0e170 */
[----:B------:R-:W-:Y:S02]  /*26790*/  ISETP.GE.AND P2, PT, R8, R4, PT ;  /* 0x000000040800720c */ /* 0x000fe40003f46270 */
[----:B------:R-:W-:-:S04]  /*267a0*/  ISETP.NE.AND P1, PT, R28, 0x2, PT ;  /* 0x000000021c00780c */ /* 0x000fc80003f25270 */
[----:B------:R-:W-:Y:S02]  /*267b0*/  SEL R3, RZ, 0x1, P1 ;  /* 0x00000001ff037807 */ /* 0x000fe40000800000 */
[----:B------:R-:W-:Y:S02]  /*267c0*/  SEL R28, R28, RZ, P1 ;  /* 0x000000ff1c1c7207 */ /* 0x000fe40000800000 */
[----:B------:R-:W-:-:S03]  /*267d0*/  LOP3.LUT R30, R30, R3, RZ, 0x3c, !PT ;  /* 0x000000031e1e7212 */ /* 0x000fc600078e3cff */
[----:B------:R-:W-:Y:S05]  /*267e0*/  @!P2 BRA `(.L_x_1872) ;  /* 0x0000000800cca947 */ /* 0x000fea0003800000 */
.L_x_1914:
[----:B------:R-:W-:Y:S05]  /*267f0*/  YIELD ;  /* 0x0000000000007946 */ /* 0x000fea0003800000 */
[----:B------:R-:W-:Y:S04]  /*26800*/  BSSY B1, `(.L_x_1896) ;  /* 0x00000a9000017945 */ /* 0x000fe80003800000 */
[----:B------:R-:W-:Y:S05]  /*26810*/  @!P6 BRA `(.L_x_1897) ;  /* 0x00000008009ce947 */ /* 0x000fea0003800000 */
[----:B------:R-:W-:Y:S01]  /*26820*/  IMAD R7, R28, 0x8, R17 ;  /* 0x000000081c077824 */ /* 0x000fe200078e0211 */
[----:B------:R-:W-:Y:S01]  /*26830*/  SHF.L.U32 R3, R30, 0x1f, RZ ;  /* 0x0000001f1e037819 */ /* 0x000fe200000006ff */
[----:B------:R-:W0:Y:S01]  /*26840*/  S2R R2, SR_TID.X ;  /* 0x0000000000027919 */ /* 0x000e220000002100 */
[----:B------:R-:W-:Y:S02]  /*26850*/  BSSY B2, `(.L_x_1898) ;  /* 0x0000005000027945 */ /* 0x000fe40003800000 */
[----:B------:R-:W1:Y:S01]  /*26860*/  SYNCS.PHASECHK.TRANS64.TRYWAIT P1, [R7+URZ+0x308a0], R3 ;  /* 0x0308a003070075a7 */ /* 0x000e62000802017f */
[----:B0-----:R-:W-:-:S04]  /*26870*/  LOP3.LUT R2, R2, 0x7f, RZ, 0xc0, !PT ;  /* 0x0000007f02027812 */ /* 0x001fc800078ec0ff */
[----:B------:R-:W-:Y:S01]  /*26880*/  ISETP.NE.AND P2, PT, R2, RZ, PT ;  /* 0x000000ff0200720c */ /* 0x000fe20003f45270 */
[----:B-1----:R-:W-:-:S12]  /*26890*/  @!P1 BRA `(.L_x_1899) ;  /* 0x00000074007c9947 */ /* 0x002fd80003800000 */
.L_x_2082:
[----:B------:R-:W-:Y:S05]  /*268a0*/  BSYNC B2 ;  /* 0x0000000000027941 */ /* 0x000fea0003800000 */
.L_x_1898:
[----:B------:R-:W-:Y:S04]  /*268b0*/  BSSY B2, `(.L_x_1900) ;  /* 0x0000009000027945 */ /* 0x000fe80003800000 */
[----:B------:R-:W-:Y:S05]  /*268c0*/  @P2 BRA `(.L_x_1901) ;  /* 0x00000000001c2947 */ /* 0x000fea0003800000 */
[----:B------:R-:W1:Y:S01]  /*268d0*/  S2R R11, SR_TID.X ;  /* 0x00000000000b7919 */ /* 0x000e620000002100 */
[----:B------:R-:W-:-:S04]  /*268e0*/  IMAD.MOV.U32 R2, RZ, RZ, 0x8000 ;  /* 0x00008000ff027424 */ /* 0x000fc800078e00ff */
[----:B------:R2:W-:Y:S01]  /*268f0*/  SYNCS.ARRIVE.TRANS64 RZ, [R7+URZ+0x30890], R2 ;  /* 0x0308900207ff79a7 */ /* 0x0005e2000800003f */
[----:B-1----:R-:W-:-:S04]  /*26900*/  LOP3.LUT R11, R11, 0x1f, RZ, 0xc0, !PT ;  /* 0x0000001f0b0b7812 */ /* 0x002fc800078ec0ff */
[----:B------:R-:W-:-:S13]  /*26910*/  ISETP.NE.AND P1, PT, R11, RZ, PT ;  /* 0x000000ff0b00720c */ /* 0x000fda0003f25270 */
[----:B--2---:R-:W-:Y:S05]  /*26920*/  @!P1 BRA `(.L_x_1901) ;  /* 0x0000000000049947 */ /* 0x004fea0003800000 */
[----:B------:R-:W-:Y:S01]  /*26930*/  BPT.TRAP 0x1 ;  /* 0x000000040000795c */ /* 0x000fe20000300000 */
.L_x_1901:
[----:B------:R-:W-:Y:S05]  /*26940*/  BSYNC B2 ;  /* 0x0000000000027941 */ /* 0x000fea0003800000 */
.L_x_1900:
[----:B------:R-:W-:Y:S01]  /*26950*/  IMAD.MOV.U32 R14, RZ, RZ, RZ ;  /* 0x000000ffff0e7224 */ /* 0x000fe200078e00ff */
[----:B------:R-:W-:Y:S01]  /*26960*/  UIADD3 UR4, UP0, UR36, 0x570, URZ ;  /* 0x0000057024047890 */ /* 0x000fe2000ff1e03f */
[----:B------:R-:W-:Y:S01]  /*26970*/  IMAD R11, R28, 0x8000, R17 ;  /* 0x000080001c0b7824 */ /* 0x000fe200078e0211 */
[----:B------:R-:W-:Y:S01]  /*26980*/  PLOP3.LUT P1, PT, PT, PT, PT, 0x80, 0x0 ;  /* 0x000000000000781c */ /* 0x000fe20003f2f070 */
[----:B------:R-:W-:Y:S01]  /*26990*/  IMAD R12, R8, 0x40, R0 ;  /* 0x00000040080c7824 */ /* 0x000fe200078e0200 */
[----:B------:R-:W-:Y:S01]  /*269a0*/  R2UR UR10, R14 ;  /* 0x000000000e0a72ca */ /* 0x000fe200000e0000 */
[----:B------:R-:W-:Y:S01]  /*269b0*/  VIADD R13, R11, 0x20400 ;  /* 0x000204000b0d7836 */ /* 0x000fe20000000000 */
[----:B------:R-:W-:Y:S01]  /*269c0*/  IADD3 R2, R7, 0x30890, RZ ;  /* 0x0003089007027810 */ /* 0x000fe20007ffe0ff */
[----:B------:R-:W-:Y:S01]  /*269d0*/  UIADD3.X UR5, URZ, UR37, URZ, UP0, !UPT ;  /* 0x000000253f057290 */ /* 0x000fe200087fe43f */
[----:B------:R-:W-:Y:S01]  /*269e0*/  UMOV UR6, 0x0 ;  /* 0x0000000000067882 */ /* 0x000fe20000000000 */
[----:B------:R-:W-:-:S10]  /*269f0*/  UMOV UR7, 0x12f00000 ;  /* 0x12f0000000077882 */ /* 0x000fd40000000000 */
.L_x_1902:
        /* <DEDUP_REMOVED lines=10> */
[----:B------:R-:W-:Y:S01]  /*26aa0*/  IMAD.MOV.U32 R21, RZ, RZ, 0x40 ;  /* 0x00000040ff157424 */ /* 0x000fe200078e00ff */
[----:B------:R-:W-:Y:S01]  /*26ab0*/  PLOP3.LUT P1, PT, PT, PT, PT, 0x80, 0x0 ;  /* 0x000000000000781c */ /* 0x000fe20003f2f070 */
[----:B------:R-:W-:Y:S01]  /*26ac0*/  VIADD R13, R11, 0x22400 ;  /* 0x000224000b0d7836 */ /* 0x000fe20000000000 */
[----:B------:R-:W-:Y:S01]  /*26ad0*/  UMOV UR6, 0x0 ;  /* 0x0000000000067882 */ /* 0x000fe20000000000 */
[----:B------:R-:W-:Y:S01]  /*26ae0*/  UMOV UR7, 0x12f00000 ;  /* 0x12f0000000077882 */ /* 0x000fe20000000000 */
[----:B------:R-:W-:-:S15]  /*26af0*/  R2UR UR10, R21 ;  /* 0x00000000150a72ca */ /* 0x000fde00000e0000 */
.L_x_1903:
        /* <DEDUP_REMOVED lines=16> */
.L_x_1904:
        /* <DEDUP_REMOVED lines=10> */
[----:B------:R-:W-:Y:S01]  /*26ca0*/  MOV R15, 0xc0 ;  /* 0x000000c0000f7802 */ /* 0x000fe20000000f00 */
[----:B------:R-:W-:Y:S01]  /*26cb0*/  VIADD R13, R11, 0x26400 ;  /* 0x000264000b0d7836 */ /* 0x000fe20000000000 */
[----:B------:R-:W-:Y:S01]  /*26cc0*/  PLOP3.LUT P1, PT, PT, PT, PT, 0x80, 0x0 ;  /* 0x000000000000781c */ /* 0x000fe20003f2f070 */
[----:B------:R-:W-:Y:S01]  /*26cd0*/  UMOV UR6, 0x0 ;  /* 0x0000000000067882 */ /* 0x000fe20000000000 */
[----:B------:R-:W-:Y:S01]  /*26ce0*/  R2UR UR10, R15 ;  /* 0x000000000f0a72ca */ /* 0x000fe200000e0000 */
[----:B------:R-:W-:-:S14]  /*26cf0*/  UMOV UR7, 0x12f00000 ;  /* 0x12f0000000077882 */ /* 0x000fdc0000000000 */
.L_x_1905:
        /* <DEDUP_REMOVED lines=10> */
[----:B------:R-:W1:Y:S01]  /*26da0*/  SYNCS.PHASECHK.TRANS64.TRYWAIT P1, [R7+URZ+0x308c0], R3 ;  /* 0x0308c003070075a7 */ /* 0x000e62000802017f */
[----:B------:R-:W-:Y:S04]  /*26db0*/  BSSY B2, `(.L_x_1906) ;  /* 0x0000002000027945 */ /* 0x000fe80003800000 */
[----:B-1----:R-:W-:Y:S05]  /*26dc0*/  @!P1 BRA `(.L_x_1907) ;  /* 0x0000007000449947 */ /* 0x002fea0003800000 */
.L_x_2083:
[----:B------:R-:W-:Y:S05]  /*26dd0*/  BSYNC B2 ;  /* 0x0000000000027941 */ /* 0x000fea0003800000 */
.L_x_1906:
[----:B------:R-:W-:Y:S01]  /*26de0*/  BSSY B2, `(.L_x_1908) ;  /* 0x000000b000027945 */ /* 0x000fe20003800000 */
[----:B------:R-:W-:Y:S02]  /*26df0*/  IMAD.MOV.U32 R2, RZ, RZ, 0x0 ;  /* 0x00000000ff027424 */ /* 0x000fe400078e00ff */
[----:B01----:R-:W-:Y:S01]  /*26e00*/  IMAD.MOV.U32 R3, RZ, RZ, 0x12f00000 ;  /* 0x12f00000ff037424 */ /* 0x003fe200078e00ff */
[----:B------:R-:W-:Y:S06]  /*26e10*/  @P2 BRA `(.L_x_1909) ;  /* 0x00000000001c2947 */ /* 0x000fec0003800000 */
[----:B------:R-:W0:Y:S01]  /*26e20*/  S2R R23, SR_TID.X ;  /* 0x0000000000177919 */ /* 0x000e220000002100 */
[----:B------:R-:W-:-:S04]  /*26e30*/  IMAD.MOV.U32 R13, RZ, RZ, 0x8000 ;  /* 0x00008000ff0d7424 */ /* 0x000fc800078e00ff */
[----:B------:R1:W-:Y:S01]  /*26e40*/  SYNCS.ARRIVE.TRANS64 RZ, [R7+URZ+0x308b0], R13 ;  /* 0x0308b00d07ff79a7 */ /* 0x0003e2000800003f */
[----:B0-----:R-:W-:-:S04]  /*26e50*/  LOP3.LUT R23, R23, 0x1f, RZ, 0xc0, !PT ;  /* 0x0000001f17177812 */ /* 0x001fc800078ec0ff */
[----:B------:R-:W-:-:S13]  /*26e60*/  ISETP.NE.AND P1, PT, R23, RZ, PT ;  /* 0x000000ff1700720c */ /* 0x000fda0003f25270 */
[----:B-1----:R-:W-:Y:S05]  /*26e70*/  @!P1 BRA `(.L_x_1909) ;  /* 0x0000000000049947 */ /* 0x002fea0003800000 */
[----:B------:R-:W-:Y:S01]  /*26e80*/  BPT.TRAP 0x1 ;  /* 0x000000040000795c */ /* 0x000fe20000300000 */
.L_x_1909:
[----:B------:R-:W-:Y:S05]  /*26e90*/  BSYNC B2 ;  /* 0x0000000000027941 */ /* 0x000fea0003800000 */
.L_x_1908:
[----:B------:R-:W-:Y:S01]  /*26ea0*/  R2UR UR10, R14 ;  /* 0x000000000e0a72ca */ /* 0x000fe200000e0000 */
[----:B------:R-:W-:Y:S01]  /*26eb0*/  UIADD3 UR4, UP0, UR36, 0x670, URZ ;  /* 0x0000067024047890 */ /* 0x000fe2000ff1e03f */
[----:B------:R-:W-:Y:S01]  /*26ec0*/  R2UR UR6, R2 ;  /* 0x00000000020672ca */ /* 0x000fe200000e0000 */
[----:B------:R-:W-:Y:S01]  /*26ed0*/  VIADD R7, R7, 0x308b0 ;  /* 0x000308b007077836 */ /* 0x000fe20000000000 */
[----:B------:R-:W-:Y:S01]  /*26ee0*/  R2UR UR7, R3 ;  /* 0x00000000030772ca */ /* 0x000fe200000e0000 */
[----:B------:R-:W-:Y:S01]  /*26ef0*/  UIADD3.X UR5, URZ, UR37, URZ, UP0, !UPT ;  /* 0x000000253f057290 */ /* 0x000fe200087fe43f */
[----:B------:R-:W-:Y:S02]  /*26f00*/  PLOP3.LUT P1, PT, PT, PT, PT, 0x80, 0x0 ;  /* 0x000000000000781c */ /* 0x000fe40003f2f070 */
[----:B------:R-:W-:-:S11]  /*26f10*/  IADD3 R13, R11, 0x400, RZ ;  /* 0x000004000b0d7810 */ /* 0x000fd60007ffe0ff */
.L_x_1910:
        /* <DEDUP_REMOVED lines=15> */
.L_x_1911:
        /* <DEDUP_REMOVED lines=15> */
.L_x_1912:
        /* <DEDUP_REMOVED lines=15> */
.L_x_1913:
        /* <DEDUP_REMOVED lines=10> */
.L_x_1897:
[----:B------:R-:W-:Y:S05]  /*27290*/  BSYNC B1 ;  /* 0x0000000000017941 */ /* 0x000fea0003800000 */
.L_x_1896:
[----:B------:R-:W-:Y:S01]  /*272a0*/  ISETP.GT.AND P2, PT, R8, R4, PT ;  /* 0x000000040800720c */ /* 0x000fe20003f44270 */
[----:B------:R-:W-:Y:S02]  /*272b0*/  VIADD R28, R28, 0x1 ;  /* 0x000000011c1c7836 */ /* 0x000fe40000000000 */
[----:B------:R-:W-:-:S03]  /*272c0*/  VIADD R8, R8, 0xffffffff ;  /* 0xffffffff08087836 */ /* 0x000fc60000000000 */
[----:B------:R-:W-:-:S04]  /*272d0*/  ISETP.NE.AND P1, PT, R28, 0x2, PT ;  /* 0x000000021c00780c */ /* 0x000fc80003f25270 */
[----:B------:R-:W-:Y:S02]  /*272e0*/  SEL R3, RZ, 0x1, P1 ;  /* 0x00000001ff037807 */ /* 0x000fe40000800000 */
[----:B------:R-:W-:Y:S02]  /*272f0*/  SEL R28, R28, RZ, P1 ;  /* 0x000000ff1c1c7207 */ /* 0x000fe40000800000 */
[----:B------:R-:W-:Y:S01]  /*27300*/  LOP3.LUT R30, R30, R3, RZ, 0x3c, !PT ;  /* 0x000000031e1e7212 */ /* 0x000fe200078e3cff */
[----:B------:R-:W-:Y:S06]  /*27310*/  @P2 BRA `(.L_x_1914) ;  /* 0xfffffff400342947 */ /* 0x000fec000383ffff */
.L_x_1872:
[----:B------:R-:W-:Y:S05]  /*27320*/  BSYNC B0 ;  /* 0x0000000000007941 */ /* 0x000fea0003800000 */
.L_x_1871:
[----:B------:R-:W0:Y:S01]  /*27330*/  LDC R0, c[0x0][0x448] ;  /* 0x00011200ff007b82 */ /* 0x000e220000000800 */
[----:B------:R-:W-:Y:S01]  /*27340*/  IADD3 R7, R25, 0x7f, RZ ;  /* 0x0000007f19077810 */ /* 0x000fe20007ffe0ff */
[----:B------:R-:W-:Y:S06]  /*27350*/  @!P0 WARPSYNC.ALL ;  /* 0x0000000000008948 */ /* 0x000fec0003800000 */
[----:B------:R-:W-:Y:S01]  /*27360*/  @!P0 BAR.SYNC.DEFER_BLOCKING 0xc, 0x180 ;  /* 0x0306000000008b1d */ /* 0x000fe20000010000 */
[----:B0-----:R-:W-:-:S13]  /*27370*/  ISETP.NE.AND P1, PT, R0, 0x1, PT ;  /* 0x000000010000780c */ /* 0x001fda0003f25270 */
[----:B------:R-:W0:Y:S08]  /*27380*/  @P1 LDC R0, c[0x0][0x44c] ;  /* 0x00011300ff001b82 */ /* 0x000e300000000800 */
[----:B------:R-:W1:Y:S01]  /*27390*/  @P1 LDC R3, c[0x0][0x450] ;  /* 0x00011400ff031b82 */ /* 0x000e620000000800 */
[----:B0-----:R-:W-:-:S05]  /*273a0*/  @P1 IMAD.HI.U32 R0, R7, R0, RZ ;  /* 0x0000000007001227 */ /* 0x001fca00078e00ff */
[----:B-1----:R-:W-:Y:S02]  /*273b0*/  @P1 SHF.R.U32.HI R7, RZ, R3, R0 ;  /* 0x00000003ff071219 */ /* 0x002fe40000011600 */
[----:B------:R-:W0:Y:S03]  /*273c0*/  LDC.64 R2, c[0x0][0x9e0] ;  /* 0x00027800ff027b82 */ /* 0x000e260000000a00 */
[----:B------:R-:W-:Y:S01]  /*273d0*/  IMAD.IADD R7, R18, 0x1, R7 ;  /* 0x0000000112077824 */ /* 0x000fe200078e0207 */
[----:B0-----:R-:W-:-:S03]  /*273e0*/  ISETP.GE.AND P2, PT, R3, 0x1, PT ;  /* 0x000000010300780c */ /* 0x001fc60003f46270 */
[----:B------:R-:W-:-:S10]  /*273f0*/  IMAD.IADD R2, R7, 0x1, R2 ;  /* 0x0000000107027824 */ /* 0x000fd400078e0202 */
[----:B------:R-:W-:Y:S05]  /*27400*/  @!P2 BRA `(.L_x_1915) ;  /* 0x000000000048a947 */ /* 0x000fea0003800000 */
        /* <DEDUP_REMOVED lines=11> */
.L_x_1917:
[----:B------:R-:W-:-:S13]  /*274c0*/  ISETP.NE.AND P0, PT, R3, 0x1, PT ;  /* 0x000000010300780c */ /* 0x000fda0003f05270 */
[----:B------:R-:W0:Y:S02]  /*274d0*/  @P0 LDC.64 R4, c[0x0][0x9e8] ;  /* 0x00027a00ff040b82 */ /* 0x000e240000000a00 */
[----:B0-----:R-:W-:-:S05]  /*274e0*/  @P0 IMAD.HI.U32 R4, R0, R4, RZ ;  /* 0x0000000400040227 */ /* 0x001fca00078e00ff */
[----:B------:R-:W-:-:S07]  /*274f0*/  @P0 SHF.R.U32.HI R0, RZ, R5, R4 ;  /* 0x00000005ff000219 */ /* 0x000fce0000011604 */
.L_x_1918:
[----:B------:R-:W-:Y:S05]  /*27500*/  BSYNC B0 ;  /* 0x0000000000007941 */ /* 0x000fea0003800000 */
.L_x_1916:
[----:B------:R-:W-:-:S05]  /*27510*/  IMAD R5, R0, R3, R3 ;  /* 0x0000000300057224 */ /* 0x000fca00078e0203 */
[----:B------:R-:W-:-:S07]  /*27520*/  VIMNMX R2, R2, R5, PT ;  /* 0x0000000502027248 */ /* 0x000fce0003fe0100 */
.L_x_1915:
[----:B------:R-:W0:Y:S01]  /*27530*/  @P1 LDC R4, c[0x0][0x44c] ;  /* 0x00011300ff041b82 */ /* 0x000e220000000800 */
[----:B------:R-:W-:Y:S01]  /*27540*/  VIADD R2, R2, 0x3f ;  /* 0x0000003f02027836 */ /* 0x000fe20000000000 */
[----:B------:R-:W-:-:S04]  /*27550*/  ULDC UR4, c[0x0][0x9dc] ;  /* 0x0002770000047ab9 */ /* 0x000fc80000000800 */
[----:B------:R-:W-:Y:S02]  /*27560*/  SHF.R.S32.HI R5, RZ, 0x1f, R2 ;  /* 0x0000001fff057819 */ /* 0x000fe40000011402 */
[----:B------:R-:W1:Y:S02]  /*27570*/  @P1 LDC R0, c[0x0][0x450] ;  /* 0x00011400ff001b82 */ /* 0x000e640000000800 */
[----:B------:R-:W-:Y:S02]  /*27580*/  LEA.HI R5, R5, R2, RZ, 0x6 ;  /* 0x0000000205057211 */ /* 0x000fe400078f30ff */
[----:B------:R-:W-:Y:S01]  /*27590*/  MOV R2, R25 ;  /* 0x0000001900027202 */ /* 0x000fe20000000f00 */
        /* <DEDUP_REMOVED lines=17> */
.L_x_1921:
[----:B------:R-:W-:-:S13]  /*276b0*/  ISETP.NE.AND P0, PT, R3, 0x1, PT ;  /* 0x000000010300780c */ /* 0x000fda0003f05270 */
[----:B------:R-:W0:Y:S02]  /*276c0*/  @P0 LDC.64 R4, c[0x0][0x9e8] ;  /* 0x00027a00ff040b82 */ /* 0x000e240000000a00 */
[----:B0-----:R-:W-:-:S05]  /*276d0*/  @P0 IMAD.HI.U32 R4, R2, R4, RZ ;  /* 0x0000000402040227 */ /* 0x001fca00078e00ff */
[----:B------:R-:W-:-:S07]  /*276e0*/  @P0 SHF.R.U32.HI R2, RZ, R5, R4 ;  /* 0x00000005ff020219 */ /* 0x000fce0000011604 */
.L_x_1922:
[----:B------:R-:W-:Y:S05]  /*276f0*/  BSYNC B0 ;  /* 0x0000000000007941 */ /* 0x000fea0003800000 */
.L_x_1920:
[----:B------:R-:W-:-:S05]  /*27700*/  IMAD R3, R2, R3, RZ ;  /* 0x0000000302037224 */ /* 0x000fca00078e02ff */
[----:B------:R-:W-:-:S07]  /*27710*/  VIMNMX R0, R0, R3, !PT ;  /* 0x0000000300007248 */ /* 0x000fce0007fe0100 */
.L_x_1919:
[----:B------:R-:W-:Y:S01]  /*27720*/  ISETP.NE.AND P1, PT, R6, RZ, PT ;  /* 0x000000ff0600720c */ /* 0x000fe20003f25270 */
[----:B------:R-:W-:Y:S01]  /*27730*/  BSSY B0, `(.L_x_1923) ;  /* 0x0000024000007945 */ /* 0x000fe20003800000 */
[----:B------:R-:W-:-:S04]  /*27740*/  SHF.R.S32.HI R3, RZ, 0x1f, R0 ;  /* 0x0000001fff037819 */ /* 0x000fc80000011400 */
[----:B------:R-:W-:-:S04]  /*27750*/  LEA.HI R3, R3, R0, RZ, 0x6 ;  /* 0x0000000003037211 */ /* 0x000fc800078f30ff */
[----:B------:R-:W-:Y:S01]  /*27760*/  SHF.R.S32.HI R0, RZ, 0x6, R3 ;  /* 0x00000006ff007819 */ /* 0x000fe20000011403 */
[----:B------:R-:W-:Y:S02]  /*27770*/  IMAD.MOV.U32 R3, RZ, RZ, RZ ;  /* 0x000000ffff037224 */ /* 0x000fe400078e00ff */
[----:B------:R-:W0:Y:S01]  /*27780*/  @!P1 LDC R6, c[0x0][0x9f0] ;  /* 0x00027c00ff069b82 */ /* 0x000e220000000800 */
[----:B------:R-:W-:-:S04]  /*27790*/  VIMNMX R0, RZ, R0, !PT ;  /* 0x00000000ff007248 */ /* 0x000fc80007fe0100 */
[----:B------:R-:W-:-:S13]  /*277a0*/  ISETP.GT.AND P0, PT, R19, R0, PT ;  /* 0x000000001300720c */ /* 0x000fda0003f04270 */
[----:B------:R-:W-:Y:S05]  /*277b0*/  @!P0 BRA `(.L_x_1924) ;  /* 0x00000000006c8947 */ /* 0x000fea0003800000 */
[-C--:B0-----:R-:W-:Y:S02]  /*277c0*/  IABS R4, R6.reuse ;  /* 0x0000000600047213 */ /* 0x081fe40000000000 */
[----:B------:R-:W-:Y:S02]  /*277d0*/  MOV R2, RZ ;  /* 0x000000ff00027202 */ /* 0x000fe40000000f00 */
[----:B------:R-:W0:Y:S01]  /*277e0*/  I2F.RP R5, R4 ;  /* 0x0000000400057306 */ /* 0x000e220000209400 */
[----:B------:R-:W-:-:S07]  /*277f0*/  IABS R8, R6 ;  /* 0x0000000600087213 */ /* 0x000fce0000000000 */
[----:B0-----:R-:W0:Y:S02]  /*27800*/  MUFU.RCP R5, R5 ;  /* 0x0000000500057308 */ /* 0x001e240000001000 */
[----:B0-----:R-:W-:-:S06]  /*27810*/  VIADD R7, R5, 0xffffffe ;  /* 0x0ffffffe05077836 */ /* 0x001fcc0000000000 */
[----:B------:R0:W1:Y:S02]  /*27820*/  F2I.FTZ.U32.TRUNC.NTZ R3, R7 ;  /* 0x0000000700037305 */ /* 0x000064000021f000 */
[----:B0-----:R-:W-:Y:S02]  /*27830*/  IMAD.MOV R7, RZ, RZ, -R8 ;  /* 0x000000ffff077224 */ /* 0x001fe400078e0a08 */
[----:B-1----:R-:W-:-:S04]  /*27840*/  IMAD.MOV R9, RZ, RZ, -R3 ;  /* 0x000000ffff097224 */ /* 0x002fc800078e0a03 */
[----:B------:R-:W-:-:S04]  /*27850*/  IMAD R9, R9, R4, RZ ;  /* 0x0000000409097224 */ /* 0x000fc800078e02ff */
[----:B------:R-:W-:Y:S01]  /*27860*/  IMAD.HI.U32 R2, R3, R9, R2 ;  /* 0x0000000903027227 */ /* 0x000fe200078e0002 */
[----:B------:R-:W-:-:S05]  /*27870*/  IADD3 R3, R6, -0x1, R19 ;  /* 0xffffffff06037810 */ /* 0x000fca0007ffe013 */
[----:B------:R-:W-:-:S05]  /*27880*/  IMAD.IADD R3, R3, 0x1, -R0 ;  /* 0x0000000103037824 */ /* 0x000fca00078e0a00 */
[----:B------:R-:W-:Y:S02]  /*27890*/  IABS R5, R3 ;  /* 0x0000000300057213 */ /* 0x000fe40000000000 */
[----:B------:R-:W-:-:S03]  /*278a0*/  LOP3.LUT R3, R3, R6, RZ, 0x3c, !PT ;  /* 0x0000000603037212 */ /* 0x000fc600078e3cff */
[----:B------:R-:W-:Y:S01]  /*278b0*/  IMAD.HI.U32 R2, R2, R5, RZ ;  /* 0x0000000502027227 */ /* 0x000fe200078e00ff */
[----:B------:R-:W-:-:S03]  /*278c0*/  ISETP.GE.AND P2, PT, R3, RZ, PT ;  /* 0x000000ff0300720c */ /* 0x000fc60003f46270 */
[----:B------:R-:W-:-:S05]  /*278d0*/  IMAD R5, R2, R7, R5 ;  /* 0x0000000702057224 */ /* 0x000fca00078e0205 */
[----:B------:R-:W-:-:S13]  /*278e0*/  ISETP.GT.U32.AND P1, PT, R4, R5, PT ;  /* 0x000000050400720c */ /* 0x000fda0003f24070 */
[----:B------:R-:W-:Y:S02]  /*278f0*/  @!P1 IMAD.IADD R5, R5, 0x1, -R4 ;  /* 0x0000000105059824 */ /* 0x000fe400078e0a04 */
[----:B------:R-:W-:Y:S01]  /*27900*/  @!P1 VIADD R2, R2, 0x1 ;  /* 0x0000000102029836 */ /* 0x000fe20000000000 */
[----:B------:R-:W-:Y:S02]  /*27910*/  ISETP.NE.AND P1, PT, R6, RZ, PT ;  /* 0x000000ff0600720c */ /* 0x000fe40003f25270 */
[----:B------:R-:W-:-:S13]  /*27920*/  ISETP.GE.U32.AND P0, PT, R5, R4, PT ;  /* 0x000000040500720c */ /* 0x000fda0003f06070 */
[----:B------:R-:W-:-:S05]  /*27930*/  @P0 VIADD R2, R2, 0x1 ;  /* 0x0000000102020836 */ /* 0x000fca0000000000 */
[----:B------:R-:W-:Y:S02]  /*27940*/  @!P2 IADD3 R2, -R2, RZ, RZ ;  /* 0x000000ff0202a210 */ /* 0x000fe40007ffe1ff */
[----:B------:R-:W-:-:S05]  /*27950*/  @!P1 LOP3.LUT R2, RZ, R6, RZ, 0x33, !PT ;  /* 0x00000006ff029212 */ /* 0x000fca00078e33ff */
[----:B------:R-:W-:-:S07]  /*27960*/  IMAD.MOV.U32 R3, RZ, RZ, R2 ;  /* 0x000000ffff037224 */ /* 0x000fce00078e0002 */
.L_x_1924:
[----:B------:R-:W-:Y:S05]  /*27970*/  BSYNC B0 ;  /* 0x0000000000007941 */ /* 0x000fea0003800000 */
.L_x_1923:
[-C--:B------:R-:W-:Y:S01]  /*27980*/  IMAD R0, R10, R3.reuse, R0 ;  /* 0x000000030a007224 */ /* 0x080fe200078e0200 */
        /* <DEDUP_REMOVED lines=13> */
[----:B------:R-:W1:Y:S02]  /*27a60*/  FLO.U32 R0, UR4 ;  /* 0x0000000400007d00 */ /* 0x000e6400080e0000 */
        /* <DEDUP_REMOVED lines=9> */
.L_x_1926:
        /* <DEDUP_REMOVED lines=8> */
[----:B------:R-:W-:Y:S01]  /*27b80*/  IMAD.U32 R4, RZ, RZ, UR6 ;  /* 0x00000006ff047e24 */ /* 0x000fe2000f8e00ff */
[----:B------:R-:W-:Y:S01]  /*27b90*/  MOV R7, UR9 ;  /* 0x0000000900077c02 */ /* 0x000fe20008000f00 */
[----:B------:R-:W1:Y:S01]  /*27ba0*/  LDC.64 R2, c[0x4][R2] ;  /* 0x0100000002027b82 */ /* 0x000e620000000a00 */
[----:B------:R-:W-:Y:S02]  /*27bb0*/  IMAD.U32 R5, RZ, RZ, UR7 ;  /* 0x00000007ff057e24 */ /* 0x000fe4000f8e00ff */
[----:B0-----:R-:W-:Y:S02]  /*27bc0*/  IMAD.U32 R6, RZ, RZ, UR8 ;  /* 0x00000008ff067e24 */ /* 0x001fe4000f8e00ff */
[----:B------:R-:W-:-:S02]  /*27bd0*/  IMAD.U32 R10, RZ, RZ, UR4 ;  /* 0x00000004ff0a7e24 */ /* 0x000fc4000f8e00ff */
[----:B------:R-:W-:Y:S02]  /*27be0*/  IMAD.U32 R11, RZ, RZ, UR5 ;  /* 0x00000005ff0b7e24 */ /* 0x000fe4000f8e00ff */
[----:B------:R-:W-:Y:S02]  /*27bf0*/  IMAD.MOV.U32 R8, RZ, RZ, 0x70 ;  /* 0x00000070ff087424 */ /* 0x000fe400078e00ff */
[----:B------:R-:W-:Y:S02]  /*27c00*/  IMAD.MOV.U32 R12, RZ, RZ, 0x1 ;  /* 0x00000001ff0c7424 */ /* 0x000fe400078e00ff */
[----:B------:R-:W-:-:S07]  /*27c10*/  IMAD.MOV.U32 R13, RZ, RZ, RZ ;  /* 0x000000ffff0d7224 */ /* 0x000fce00078e00ff */
[----:B------:R-:W-:-:S07]  /*27c20*/  LEPC R20, `(.L_x_1929) ;  /* 0x000000001014794e */ /* 0x000fce0000000000 */
[----:B-1----:R-:W-:Y:S05]  /*27c30*/  CALL.ABS.NOINC R2 ;  /* 0x0000000002007343 */ /* 0x002fea0003c00000 */
.L_x_1929:
[----:B------:R-:W-:Y:S05]  /*27c40*/  BSYNC B6 ;  /* 0x0000000000067941 */ /* 0x000fea0003800000 */
.L_x_1928:
        /* <DEDUP_REMOVED lines=11> */
[----:B------:R-:W-:Y:S02]  /*27d00*/  IMAD.U32 R5, RZ, RZ, UR7 ;  /* 0x00000007ff057e24 */ /* 0x000fe4000f8e00ff */
[----:B0-----:R-:W-:Y:S02]  /*27d10*/  IMAD.U32 R6, RZ, RZ, UR8 ;  /* 0x00000008ff067e24 */ /* 0x001fe4000f8e00ff */
[----:B------:R-:W-:-:S02]  /*27d20*/  IMAD.U32 R7, RZ, RZ, UR9 ;  /* 0x00000009ff077e24 */ /* 0x000fc4000f8e00ff */
[----:B------:R-:W-:Y:S02]  /*27d30*/  IMAD.U32 R10, RZ, RZ, UR4 ;  /* 0x00000004ff0a7e24 */ /* 0x000fe4000f8e00ff */
[----:B------:R-:W-:Y:S02]  /*27d40*/  IMAD.MOV.U32 R8, RZ, RZ, 0x70 ;  /* 0x00000070ff087424 */ /* 0x000fe400078e00ff */
[----:B------:R-:W-:Y:S02]  /*27d50*/  IMAD.MOV.U32 R12, RZ, RZ, 0x1 ;  /* 0x00000001ff0c7424 */ /* 0x000fe400078e00ff */
[----:B-1----:R-:W-:-:S07]  /*27d60*/  IMAD.MOV.U32 R13, RZ, RZ, RZ ;  /* 0x000000ffff0d7224 */ /* 0x002fce00078e00ff */
[----:B------:R-:W-:-:S07]  /*27d70*/  LEPC R20, `(.L_x_1932) ;  /* 0x000000001014794e */ /* 0x000fce0000000000 */
[----:B--2---:R-:W-:Y:S05]  /*27d80*/  CALL.ABS.NOINC R2 ;  /* 0x0000000002007343 */ /* 0x004fea0003c00000 */
.L_x_1932:
[----:B------:R0:W1:Y:S01]  /*27d90*/  LDC.64 R2, c[0x4][R18] ;  /* 0x0100000012027b82 */ /* 0x0000620000000a00 */
[----:B------:R-:W-:Y:S01]  /*27da0*/  ULDC.64 UR4, c[0x4][0x138] ;  /* 0x01004e0000047ab9 */ /* 0x000fe20000000a00 */
[----:B------:R-:W-:Y:S01]  /*27db0*/  ULDC.64 UR6, c[0x4][0x140] ;  /* 0x0100500000067ab9 */ /* 0x000fe20000000a00 */
[----:B------:R-:W-:Y:S01]  /*27dc0*/  ULDC.64 UR8, c[0x4][0xd0] ;  /* 0x0100340000087ab9 */ /* 0x000fe20000000a00 */
[----:B------:R-:W-:Y:S01]  /*27dd0*/  IMAD.U32 R4, RZ, RZ, UR4 ;  /* 0x00000004ff047e24 */ /* 0x000fe2000f8e00ff */
[----:B------:R-:W-:Y:S01]  /*27de0*/  MOV R6, UR6 ;  /* 0x0000000600067c02 */ /* 0x000fe20008000f00 */
[----:B------:R-:W-:Y:S01]  /*27df0*/  IMAD.U32 R5, RZ, RZ, UR5 ;  /* 0x00000005ff057e24 */ /* 0x000fe2000f8e00ff */
[----:B------:R-:W-:Y:S01]  /*27e00*/  MOV R13, RZ ;  /* 0x000000ff000d7202 */ /* 0x000fe20000000f00 */
[----:B------:R-:W-:Y:S02]  /*27e10*/  IMAD.U32 R7, RZ, RZ, UR7 ;  /* 0x00000007ff077e24 */ /* 0x000fe4000f8e00ff */
[----:B------:R-:W-:-:S02]  /*27e20*/  IMAD.U32 R10, RZ, RZ, UR8 ;  /* 0x00000008ff0a7e24 */ /* 0x000fc4000f8e00ff */
[----:B------:R-:W-:Y:S02]  /*27e30*/  IMAD.U32 R11, RZ, RZ, UR9 ;  /* 0x00000009ff0b7e24 */ /* 0x000fe4000f8e00ff */
[----:B------:R-:W-:Y:S02]  /*27e40*/  IMAD.MOV.U32 R8, RZ, RZ, 0x70 ;  /* 0x00000070ff087424 */ /* 0x000fe400078e00ff */
[----:B0-----:R-:W-:-:S07]  /*27e50*/  IMAD.MOV.U32 R12, RZ, RZ, 0x1 ;  /* 0x00000001ff0c7424 */ /* 0x001fce00078e00ff */
[----:B------:R-:W-:-:S07]  /*27e60*/  LEPC R20, `(.L_x_1931) ;  /* 0x000000001014794e */ /* 0x000fce0000000000 */
[----:B-1----:R-:W-:Y:S05]  /*27e70*/  CALL.ABS.NOINC R2 ;  /* 0x0000000002007343 */ /* 0x002fea0003c00000 */
.L_x_1931:
[----:B------:R-:W-:Y:S05]  /*27e80*/  BSYNC B6 ;  /* 0x0000000000067941 */ /* 0x000fea0003800000 */
.L_x_1930:
[----:B------:R-:W-:Y:S01]  /*27e90*/  ULDC.64 UR4, c[0x0][0x9f8] ;  /* 0x00027e0000047ab9 */ /* 0x000fe20000000a00 */
[----:B------:R-:W2:Y:S01]  /*27ea0*/  LDL R20, [R1+0x8] ;  /* 0x0000080001147983 */ /* 0x000ea20000100800 */
[----:B------:R-:W-:-:S03]  /*27eb0*/  ISETP.NE.U32.AND P0, PT, RZ, UR4, PT ;  /* 0x00000004ff007c0c */ /* 0x000fc6000bf05070 */
[----:B------:R-:W3:Y:S01]  /*27ec0*/  LDL R19, [R1+0x10] ;  /* 0x0000100001137983 */ /* 0x000ee20000100800 */
[----:B------:R-:W-:Y:S01]  /*27ed0*/  ISETP.NE.AND.EX P0, PT, RZ, UR5, PT, P0 ;  /* 0x00000005ff007c0c */ /* 0x000fe2000bf05300 */
[----:B------:R-:W-:Y:S01]  /*27ee0*/  IMAD.MOV.U32 R32, RZ, RZ, R27 ;  /* 0x000000ffff207224 */ /* 0x000fe200078e001b */
[----:B------:R-:W1:Y:S01]  /*27ef0*/  LDC R5, c[0x0][0x430] ;  /* 0x00010c00ff057b82 */ /* 0x000e620000000800 */
[----:B------:R-:W4:Y:S01]  /*27f00*/  S2R R18, SR_TID.X ;  /* 0x0000000000127919 */ /* 0x000f220000002100 */
[----:B------:R-:W-:Y:S01]  /*27f10*/  VIADD R7, R23, 0xffffffff ;  /* 0xffffffff17077836 */ /* 0x000fe20000000000 */
[----:B------:R-:W-:Y:S01]  /*27f20*/  LOP3.LUT R16, R16, 0xfffffffe, RZ, 0xc0, !PT ;  /* 0xfffffffe10107812 */ /* 0x000fe200078ec0ff */
[----:B------:R-:W-:-:S07]  /*27f30*/  ULDC UR4, c[0x0][0x2f4] ;  /* 0x0000bd0000047ab9 */ /* 0x000fce0000000800 */
[----:B------:R-:W0:Y:S01]  /*27f40*/  @P0 LDC.64 R2, c[0x0][0x9f8] ;  /* 0x00027e00ff020b82 */ /* 0x000e220000000a00 */
[----:B----4-:R-:W-:Y:S01]  /*27f50*/  LOP3.LUT R18, R18, 0x7f, RZ, 0xc0, !PT ;  /* 0x0000007f12127812 */ /* 0x010fe200078ec0ff */
[----:B0-----:R-:W-:-:S05]  /*27f60*/  @P0 IMAD.WIDE R2, R27, 0x4, R2 ;  /* 0x000000041b020825 */ /* 0x001fca00078e0202 */
[----:B------:R0:W4:Y:S01]  /*27f70*/  @P0 LDG.E R32, desc[UR60][R2.64] ;  /* 0x0000003c02200981 */ /* 0x000122000c1e1900 */
[----:B------:R-:W-:Y:S02]  /*27f80*/  SHF.R.U32.HI R21, RZ, 0x3, R18 ;  /* 0x00000003ff157819 */ /* 0x000fe40000011612 */
[----:B-1----:R-:W-:Y:S01]  /*27f90*/  ISETP.NE.AND P1, PT, R5, 0x1, PT ;  /* 0x000000010500780c */ /* 0x002fe20003f25270 */
[----:B------:R-:W1:-:S12]  /*27fa0*/  S2R R18, SR_TID.X ;  /* 0x0000000000127919 */ /* 0x000e580000002100 */
[----:B------:R-:W0:Y:S08]  /*27fb0*/  @P1 LDC R9, c[0x0][0x434] ;  /* 0x00010d00ff091b82 */ /* 0x000e300000000800 */
[----:B------:R-:W0:Y:S01]  /*27fc0*/  @P1 LDC R6, c[0x0][0x438] ;  /* 0x00010e00ff061b82 */ /* 0x000e220000000800 */
[----:B-1----:R-:W-:-:S05]  /*27fd0*/  IMAD.SHL.U32 R18, R18, 0x10, RZ ;  /* 0x0000001012127824 */ /* 0x002fca00078e00ff */
[----:B------:R-:W-:-:S05]  /*27fe0*/  LOP3.LUT R18, R21, 0x70, R18, 0xf8, !PT ;  /* 0x0000007015127812 */ /* 0x000fca00078ef812 */
[----:B------:R-:W-:Y:S01]  /*27ff0*/  IMAD R0, R7, 0x40, R18 ;  /* 0x0000004007007824 */ /* 0x000fe200078e0212 */
[----:B------:R-:W-:-:S04]  /*28000*/  LOP3.LUT R10, R36, 0x40, RZ, 0xfc, !PT ;  /* 0x00000040240a7812 */ /* 0x000fc800078efcff */
[----:B------:R-:W-:Y:S01]  /*28010*/  ISETP.GE.AND P3, PT, R10, UR4, PT ;  /* 0x000000040a007c0c */ /* 0x000fe2000bf66270 */
[----:B------:R-:W-:Y:S01]  /*28020*/  UMOV UR5, 0xffffffff ;  /* 0xffffffff00057882 */ /* 0x000fe20000000000 */
[----:B--2---:R-:W-:-:S04]  /*28030*/  ISETP.GE.AND P0, PT, R0, R20, PT ;  /* 0x000000140000720c */ /* 0x004fc80003f06270 */
[----:B------:R-:W-:Y:S01]  /*28040*/  ISETP.GT.U32.OR P0, PT, R18, 0x3f, P0 ;  /* 0x0000003f1200780c */ /* 0x000fe20000704470 */
[----:B---3--:R-:W-:-:S04]  /*28050*/  IMAD.IADD R0, R0, 0x1, R19 ;  /* 0x0000000100007824 */ /* 0x008fc800078e0213 */
[----:B0-----:R-:W-:Y:S01]  /*28060*/  @P1 IMAD.HI.U32 R9, R0, R9, RZ ;  /* 0x0000000900091227 */ /* 0x001fe200078e00ff */
[----:B------:R-:W-:-:S04]  /*28070*/  MOV R4, R0 ;  /* 0x0000000000047202 */ /* 0x000fc80000000f00 */
[----:B------:R-:W-:-:S03]  /*28080*/  @P1 SHF.R.U32.HI R4, RZ, R6, R9 ;  /* 0x00000006ff041219 */ /* 0x000fc60000011609 */
[----:B------:R-:W0:Y:S02]  /*28090*/  @!P0 LDC.64 R2, c[0x0][0x428] ;  /* 0x00010a00ff028b82 */ /* 0x000e240000000a00 */
[----:B------:R-:W-:-:S04]  /*280a0*/  IMAD.MOV R6, RZ, RZ, -R4 ;  /* 0x000000ffff067224 */ /* 0x000fc800078e0a04 */
[----:B------:R-:W-:Y:S01]  /*280b0*/  IMAD R0, R5, R6, R0 ;  /* 0x0000000605007224 */ /* 0x000fe200078e0200 */
[----:B------:R-:W-:Y:S02]  /*280c0*/  @!P0 SHF.R.S32.HI R5, RZ, 0x1f, R4 ;  /* 0x0000001fff058819 */ /* 0x000fe40000011404 */
[----:B----4-:R-:W-:Y:S01]  /*280d0*/  SHF.R.S32.HI R8, RZ, 0x1f, R32 ;  /* 0x0000001fff087819 */ /* 0x010fe20000011420 */
[----:B0-----:R-:W-:-:S04]  /*280e0*/  @!P0 IMAD.WIDE.U32 R4, R32, R2, R4 ;  /* 0x0000000220048225 */ /* 0x001fc800078e0004 */
[----:B------:R-:W-:Y:S01]  /*280f0*/  @!P0 IMAD R6, R8, R2, RZ ;  /* 0x0000000208068224 */ /* 0x000fe200078e02ff */
[----:B------:R0:W-:Y:S03]  /*28100*/  STL [R1+0x14], R8 ;  /* 0x0000140801007387 */ /* 0x0001e60000100800 */
[----:B------:R-:W-:Y:S02]  /*28110*/  @!P0 IMAD R6, R32, R3, R6 ;  /* 0x0000000320068224 */ /* 0x000fe400078e0206 */
[----:B------:R-:W1:Y:S02]  /*28120*/  @!P0 LDC.64 R2, c[0x0][0x418] ;  /* 0x00010600ff028b82 */ /* 0x000e640000000a00 */
[----:B------:R-:W-:Y:S02]  /*28130*/  @!P0 IMAD.IADD R6, R5, 0x1, R6 ;  /* 0x0000000105068824 */ /* 0x000fe400078e0206 */
[----:B------:R-:W-:Y:S01]  /*28140*/  IMAD.MOV.U32 R5, RZ, RZ, RZ ;  /* 0x000000ffff057224 */ /* 0x000fe200078e00ff */
[----:B-1----:R-:W-:-:S04]  /*28150*/  @!P0 LEA R2, P1, R4, R2, 0x2 ;  /* 0x0000000204028211 */ /* 0x002fc800078210ff */
[----:B------:R-:W-:Y:S01]  /*28160*/  @!P0 LEA.HI.X R3, R4, R3, R6, 0x2, P1 ;  /* 0x0000000304038211 */ /* 0x000fe200008f1406 */
[----:B------:R-:W-:-:S04]  /*28170*/  IMAD.U32 R4, RZ, RZ, UR39 ;  /* 0x00000027ff047e24 */ /* 0x000fc8000f8e00ff */
[----:B------:R1:W5:Y:S01]  /*28180*/  @!P0 LDG.E R5, desc[UR60][R2.64] ;  /* 0x0000003c02058981 */ /* 0x000362000c1e1900 */
[----:B------:R-:W-:Y:S02]  /*28190*/  ISETP.GT.U32.AND P0, PT, R18, 0x3f, PT ;  /* 0x0000003f1200780c */ /* 0x000fe40003f04070 */
[----:B------:R-:W-:Y:S02]  /*281a0*/  ISETP.NE.AND P2, PT, R4, 0x3, PT ;  /* 0x000000030400780c */ /* 0x000fe40003f45270 */
[----:B0-----:R-:W-:-:S04]  /*281b0*/  LOP3.LUT R8, R36, 0x80, RZ, 0xfc, !PT ;  /* 0x0000008024087812 */ /* 0x001fc800078efcff */
[----:B------:R-:W-:-:S05]  /*281c0*/  ISETP.GE.AND P1, PT, R8, UR4, PT ;  /* 0x0000000408007c0c */ /* 0x000fca000bf26270 */
[----:B------:R-:W-:Y:S02]  /*281d0*/  @P0 LOP3.LUT R16, R16, 0x1, RZ, 0xfc, !PT ;  /* 0x0000000110100812 */ /* 0x000fe400078efcff */
[----:B------:R-:W-:Y:S02]  /*281e0*/  ISETP.GE.AND P0, PT, R36, UR4, PT ;  /* 0x0000000424007c0c */ /* 0x000fe4000bf06270 */
[----:B------:R-:W-:-:S04]  /*281f0*/  LOP3.LUT R16, R16, 0xffffffdf, RZ, 0xc0, !PT ;  /* 0xffffffdf10107812 */ /* 0x000fc800078ec0ff */
[----:B------:R-:W-:-:S04]  /*28200*/  @P2 LOP3.LUT R16, R16, 0x20, RZ, 0xfc, !PT ;  /* 0x0000002010102812 */ /* 0x000fc800078efcff */
[----:B------:R-:W-:-:S04]  /*28210*/  LOP3.LUT R16, R16, 0xffffffef, RZ, 0xc0, !PT ;  /* 0xffffffef10107812 */ /* 0x000fc800078ec0ff */
        /* <DEDUP_REMOVED lines=8> */
[----:B-1----:R-:W-:Y:S06]  /*282a0*/  BRA.DIV UR5, `(.L_x_1933) ;  /* 0x0000005e05207947 */ /* 0x002fec000b800000 */
.L_x_2086:
[----:B------:R-:W-:Y:S01]  /*282b0*/  IMAD.MOV.U32 R23, RZ, RZ, R7 ;  /* 0x000000ffff177224 */ /* 0x000fe200078e0007 */
[----:B------:R-:W-:Y:S06]  /*282c0*/  @!P2 BRA `(.L_x_1934) ;  /* 0x000000000004a947 */ /* 0x000fec0003800000 */
[----:B------:R-:W-:Y:S01]  /*282d0*/  BPT.TRAP 0x1 ;  /* 0x000000040000795c */ /* 0x000fe20000300000 */
.L_x_1934:
[----:B------:R-:W-:Y:S01]  /*282e0*/  SHF.R.S32.HI R6, RZ, 0x1f, R0 ;  /* 0x0000001fff067819 */ /* 0x000fe20000011400 */
[----:B------:R-:W-:Y:S01]  /*282f0*/  ULDC.64 UR4, c[0x0][0x328] ;  /* 0x0000ca0000047ab9 */ /* 0x000fe20000000a00 */
[----:B-----5:R-:W-:Y:S01]  /*28300*/  SHF.R.S32.HI R8, RZ, 0x1f, R5 ;  /* 0x0000001fff087819 */ /* 0x020fe20000011405 */
[----:B------:R-:W-:Y:S01]  /*28310*/  ULDC.64 UR6, c[0x0][0x318] ;  /* 0x0000c60000067ab9 */ /* 0x000fe20000000a00 */
[----:B------:R-:W-:Y:S01]  /*28320*/  BSSY B0, `(.L_x_1935) ;  /* 0x0000013000007945 */ /* 0x000fe20003800000 */
        /* <DEDUP_REMOVED lines=18> */
.L_x_2087:
[----:B------:R-:W-:Y:S05]  /*28450*/  BSYNC B0 ;  /* 0x0000000000007941 */ /* 0x000fea0003800000 */
.L_x_1935:
[----:B------:R-:W2:Y:S01]  /*28460*/  LDL R10, [R1+0x8] ;  /* 0x00000800010a7983 */ /* 0x000ea20000100800 */
[----:B------:R-:W-:Y:S01]  /*28470*/  ULDC.64 UR4, c[0x0][0x300] ;  /* 0x0000c00000047ab9 */ /* 0x000fe20000000a00 */
[----:B------:R-:W-:Y:S01]  /*28480*/  ULDC.64 UR6, c[0x0][0x2e8] ;  /* 0x0000ba0000067ab9 */ /* 0x000fe20000000a00 */
[----:B------:R-:W-:Y:S01]  /*28490*/  IMAD R6, R6, UR4, RZ ;  /* 0x0000000406067c24 */ /* 0x000fe2000f8e02ff */
[----:B------:R-:W1:Y:S01]  /*284a0*/  S2R R9, SR_TID.X ;  /* 0x0000000000097919 */ /* 0x000e620000002100 */
[----:B0-----:R-:W-:Y:S01]  /*284b0*/  IMAD.WIDE.U32 R2, R0, UR4, RZ ;  /* 0x0000000400027c25 */ /* 0x001fe2000f8e00ff */
[C---:B------:R-:W-:Y:S02]  /*284c0*/  LOP3.LUT P5, RZ, R16.reuse, 0x10, RZ, 0xc0, !PT ;  /* 0x0000001010ff7812 */ /* 0x040fe400078ac0ff */
[----:B------:R-:W-:Y:S01]  /*284d0*/  LOP3.LUT P4, RZ, R16, 0x8, RZ, 0xc0, !PT ;  /* 0x0000000810ff7812 */ /* 0x000fe2000788c0ff */
        /* <DEDUP_REMOVED lines=14> */
[----:B------:R-:W-:Y:S02]  /*285c0*/  LEA.HI.X R6, R2, UR7, R6, 0x1, P0 ;  /* 0x0000000702067c11 */ /* 0x000fe400080f0c06 */
[----:B-1----:R-:W-:-:S04]  /*285d0*/  LOP3.LUT R9, R9, 0x7f, RZ, 0xc0, !PT ;  /* 0x0000007f09097812 */ /* 0x002fc800078ec0ff */
[----:B------:R-:W-:Y:S01]  /*285e0*/  SHF.R.U32.HI R9, RZ, 0x3, R9 ;  /* 0x00000003ff097819 */ /* 0x000fe20000011609 */
[----:B--2---:R-:W-:Y:S01]  /*285f0*/  IMAD R5, R7, -0x40, R10 ;  /* 0xffffffc007057824 */ /* 0x004fe200078e020a */
[----:B------:R-:W-:-:S03]  /*28600*/  LEA R7, R22, R33, 0xe ;  /* 0x0000002116077211 */ /* 0x000fc600078e70ff */
        /* <DEDUP_REMOVED lines=28> */
[----:B------:R-:W-:Y:S01]  /*287d0*/  @P0 LEA R9, R7, R17, 0x1 ;  /* 0x0000001107090211 */ /* 0x000fe200078e08ff */
        /* <DEDUP_REMOVED lines=8> */
.L_x_2097:
        /* <DEDUP_REMOVED lines=13> */
.L_x_1938:
        /* <DEDUP_REMOVED lines=10> */
.L_x_1939:
[----:B------:R1:W-:Y:S02]  /*289d0*/  SYNCS.ARRIVE.TRANS64.A1T0 RZ, [R4+URZ+0x30830], RZ ;  /* 0x030830ff04ff79a7 */ /* 0x0003e4000810003f */
[----:B------:R-:W-:Y:S05]  /*289e0*/  WARPSYNC.ALL ;  /* 0x0000000000007948 */ /* 0x000fea0003800000 */
[----:B------:R-:W-:Y:S01]  /*289f0*/  ULDC.64 UR4, c[0x0][0xa00] ;  /* 0x0002800000047ab9 */ /* 0x000fe20000000a00 */
[----:B0-----:R-:W-:Y:S01]  /*28a00*/  VIADD R2, R17, 0x10400 ;  /* 0x0001040011027836 */ /* 0x001fe20000000000 */
[----:B------:R-:W-:Y:S01]  /*28a10*/  BAR.SYNC.DEFER_BLOCKING 0x8, 0x180 ;  /* 0x0206000000007b1d */ /* 0x000fe20000010000 */
[----:B------:R-:W-:Y:S02]  /*28a20*/  ISETP.NE.U32.AND P0, PT, RZ, UR4, PT ;  /* 0x00000004ff007c0c */ /* 0x000fe4000bf05070 */
[----:B------:R-:W-:-:S02]  /*28a30*/  SHF.R.S32.HI R0, RZ, 0x1f, R27 ;  /* 0x0000001fff007819 */ /* 0x000fc4000001141b */
[----:B------:R-:W-:Y:S01]  /*28a40*/  ISETP.NE.AND.EX P0, PT, RZ, UR5, PT, P0 ;  /* 0x00000005ff007c0c */ /* 0x000fe2000bf05300 */
[----:B------:R-:W-:Y:S01]  /*28a50*/  ULDC.64 UR4, c[0x0][0x298] ;  /* 0x0000a60000047ab9 */ /* 0x000fe20000000a00 */
[----:B------:R-:W-:Y:S01]  /*28a60*/  LOP3.LUT P1, RZ, R2, 0x3ff, RZ, 0xc0, !PT ;  /* 0x000003ff02ff7812 */ /* 0x000fe2000782c0ff */
[----:B------:R-:W-:Y:S01]  /*28a70*/  BSSY B6, `(.L_x_1940) ;  /* 0x000001c000067945 */ /* 0x000fe20003800000 */
[----:B------:R-:W-:Y:S02]  /*28a80*/  SEL R0, R0, RZ, !P0 ;  /* 0x000000ff00007207 */ /* 0x000fe40004000000 */
[----:B------:R-:W-:-:S03]  /*28a90*/  SEL R2, R27, RZ, !P0 ;  /* 0x000000ff1b027207 */ /* 0x000fc60004000000 */
[----:B------:R0:W-:Y:S04]  /*28aa0*/  STL [R1+0x30], R0 ;  /* 0x0000300001007387 */ /* 0x0001e80000100800 */
[----:B------:R2:W-:Y:S01]  /*28ab0*/  STL [R1+0x1c], R2 ;  /* 0x00001c0201007387 */ /* 0x0005e20000100800 */
[----:B0-----:R-:W-:Y:S01]  /*28ac0*/  SHF.R.S32.HI R0, RZ, 0x1f, R35 ;  /* 0x0000001fff007819 */ /* 0x001fe20000011423 */
[----:B--2---:R-:W-:-:S04]  /*28ad0*/  IMAD.WIDE.U32 R2, R35, UR4, RZ ;  /* 0x0000000423027c25 */ /* 0x004fc8000f8e00ff */
[----:B------:R-:W-:Y:S01]  /*28ae0*/  IMAD R0, R0, UR4, RZ ;  /* 0x0000000400007c24 */ /* 0x000fe2000f8e02ff */
[----:B------:R0:W-:Y:S03]  /*28af0*/  STL.64 [R1+0x20], R2 ;  /* 0x0000200201007387 */ /* 0x0001e60000100a00 */
[----:B------:R-:W-:-:S04]  /*28b00*/  IMAD R0, R35, UR5, R0 ;  /* 0x0000000523007c24 */ /* 0x000fc8000f8e0200 */
[----:B------:R-:W-:Y:S01]  /*28b10*/  IMAD.IADD R35, R3, 0x1, R0 ;  /* 0x0000000103237824 */ /* 0x000fe200078e0200 */
[----:B------:R-:W-:Y:S06]  /*28b20*/  @!P1 BRA `(.L_x_1941) ;  /* 0x0000000000409947 */ /* 0x000fec0003800000 */
[----:B0-----:R-:W-:Y:S01]  /*28b30*/  MOV R2, 0x0 ;  /* 0x0000000000027802 */ /* 0x001fe20000000f00 */
[----:B------:R-:W-:Y:S01]  /*28b40*/  ULDC.64 UR4, c[0x4][0x138] ;  /* 0x01004e0000047ab9 */ /* 0x000fe20000000a00 */
[----:B------:R-:W-:Y:S01]  /*28b50*/  ULDC.64 UR6, c[0x4][0x140] ;  /* 0x0100500000067ab9 */ /* 0x000fe20000000a00 */
[----:B------:R-:W-:Y:S01]  /*28b60*/  ULDC.64 UR8, c[0x4][0xb0] ;  /* 0x01002c0000087ab9 */ /* 0x000fe20000000a00 */
[----:B-1----:R-:W-:Y:S01]  /*28b70*/  IMAD.U32 R4, RZ, RZ, UR4 ;  /* 0x00000004ff047e24 */ /* 0x002fe2000f8e00ff */
        /* <DEDUP_REMOVED lines=11> */
.L_x_1941:
[----:B------:R-:W-:Y:S05]  /*28c30*/  BSYNC B6 ;  /* 0x0000000000067941 */ /* 0x000fea0003800000 */
.L_x_1940:
[----:B------:R-:W2:Y:S01]  /*28c40*/  LDL.LU R20, [R1+0x30] ;  /* 0x0000300001147983 */ /* 0x000ea20000300800 */
[----:B------:R-:W-:Y:S01]  /*28c50*/  ULDC.64 UR4, c[0x0][0x2d8] ;  /* 0x0000b60000047ab9 */ /* 0x000fe20000000a00 */
[----:B------:R-:W3:Y:S02]  /*28c60*/  LDC R7, c[0x0][0x448] ;  /* 0x00011200ff077b82 */ /* 0x000ee40000000800 */
[----:B------:R-:W4:Y:S04]  /*28c70*/  LDL.LU R21, [R1+0x1c] ;  /* 0x00001c0001157983 */ /* 0x000f280000300800 */
[----:B0-----:R-:W5:Y:S01]  /*28c80*/  LDL.LU.64 R2, [R1+0x20] ;  /* 0x0000200001027983 */ /* 0x001f620000300a00 */
[C---:B------:R-:W-:Y:S02]  /*28c90*/  LOP3.LUT R9, R36.reuse, 0x40, RZ, 0xfc, !PT ;  /* 0x0000004024097812 */ /* 0x040fe400078efcff */
[----:B------:R-:W-:-:S02]  /*28ca0*/  LOP3.LUT R8, R36, 0x80, RZ, 0xfc, !PT ;  /* 0x0000008024087812 */ /* 0x000fc400078efcff */
[----:B---3--:R-:W-:-:S13]  /*28cb0*/  ISETP.NE.AND P0, PT, R7, 0x1, PT ;  /* 0x000000010700780c */ /* 0x008fda0003f05270 */
[----:B------:R-:W0:Y:S01]  /*28cc0*/  @P0 LDC R6, c[0x0][0x44c] ;  /* 0x00011300ff060b82 */ /* 0x000e220000000800 */
[----:B-----5:R-:W-:Y:S02]  /*28cd0*/  IMAD.MOV.U32 R3, RZ, RZ, R35 ;  /* 0x000000ffff037224 */ /* 0x020fe400078e0023 */
[----:B------:R-:W-:-:S04]  /*28ce0*/  IMAD.WIDE.U32 R2, R26, UR4, R2 ;  /* 0x000000041a027c25 */ /* 0x000fc8000f8e0002 */
[----:B------:R-:W-:Y:S01]  /*28cf0*/  IMAD R3, R26, UR5, R3 ;  /* 0x000000051a037c24 */ /* 0x000fe2000f8e0203 */
[----:B------:R-:W-:Y:S02]  /*28d00*/  ULDC.64 UR4, c[0x0][0x2e0] ;  /* 0x0000b80000047ab9 */ /* 0x000fe40000000a00 */
[----:B--2---:R-:W-:Y:S02]  /*28d10*/  IMAD R0, R20, UR4, RZ ;  /* 0x0000000414007c24 */ /* 0x004fe4000f8e02ff */
[----:B------:R-:W2:Y:S01]  /*28d20*/  S2R R20, SR_TID.X ;  /* 0x0000000000147919 */ /* 0x000ea20000002100 */
[----:B----4-:R-:W-:-:S04]  /*28d30*/  IMAD.WIDE.U32 R2, R21, UR4, R2 ;  /* 0x0000000415027c25 */ /* 0x010fc8000f8e0002 */
[----:B------:R-:W-:Y:S01]  /*28d40*/  IMAD R0, R21, UR5, R0 ;  /* 0x0000000515007c24 */ /* 0x000fe2000f8e0200 */
[----:B------:R-:W-:-:S03]  /*28d50*/  ULDC.64 UR4, c[0x0][0x2d0] ;  /* 0x0000b40000047ab9 */ /* 0x000fc60000000a00 */
[----:B------:R-:W-:Y:S02]  /*28d60*/  IMAD.IADD R3, R3, 0x1, R0 ;  /* 0x0000000103037824 */ /* 0x000fe400078e0200 */
[----:B------:R-:W3:Y:S01]  /*28d70*/  @P0 LDC R0, c[0x0][0x450] ;  /* 0x00011400ff000b82 */ /* 0x000ee20000000800 */
[----:B--2---:R-:W-:-:S04]  /*28d80*/  LOP3.LUT R20, R20, 0x7f, RZ, 0xc0, !PT ;  /* 0x0000007f14147812 */ /* 0x004fc800078ec0ff */
[----:B------:R-:W-:Y:S02]  /*28d90*/  SHF.R.U32.HI R21, RZ, 0x3, R20 ;  /* 0x00000003ff157819 */ /* 0x000fe40000011614 */
[----:B------:R-:W2:Y:S02]  /*28da0*/  S2R R20, SR_TID.X ;  /* 0x0000000000147919 */ /* 0x000ea40000002100 */
[----:B--2---:R-:W-:-:S05]  /*28db0*/  IMAD.SHL.U32 R20, R20, 0x10, RZ ;  /* 0x0000001014147824 */ /* 0x004fca00078e00ff */
[----:B------:R-:W-:-:S05]  /*28dc0*/  LOP3.LUT R20, R21, 0x70, R20, 0xf8, !PT ;  /* 0x0000007015147812 */ /* 0x000fca00078ef814 */
[----:B------:R-:W-:Y:S02]  /*28dd0*/  IMAD.IADD R5, R20, 0x1, R25 ;  /* 0x0000000114057824 */ /* 0x000fe400078e0219 */
[----:B------:R-:W2:Y:S02]  /*28de0*/  S2R R20, SR_TID.X ;  /* 0x0000000000147919 */ /* 0x000ea40000002100 */
[----:B0-----:R-:W-:Y:S01]  /*28df0*/  @P0 IMAD.HI.U32 R6, R5, R6, RZ ;  /* 0x0000000605060227 */ /* 0x001fe200078e00ff */
[----:B-1----:R-:W-:-:S04]  /*28e00*/  MOV R4, R5 ;  /* 0x0000000500047202 */ /* 0x002fc80000000f00 */
[----:B---3--:R-:W-:-:S05]  /*28e10*/  @P0 SHF.R.U32.HI R4, RZ, R0, R6 ;  /* 0x00000000ff040219 */ /* 0x008fca0000011606 */
[----:B------:R-:W-:Y:S02]  /*28e20*/  IMAD.MOV R0, RZ, RZ, -R4 ;  /* 0x000000ffff007224 */ /* 0x000fe400078e0a04 */
[----:B------:R-:W-:-:S04]  /*28e30*/  IMAD.WIDE.U32 R2, R4, UR4, R2 ;  /* 0x0000000404027c25 */ /* 0x000fc8000f8e0002 */
[----:B------:R-:W-:Y:S01]  /*28e40*/  IMAD R0, R7, R0, R5 ;  /* 0x0000000007007224 */ /* 0x000fe200078e0205 */
[----:B------:R-:W-:-:S05]  /*28e50*/  SHF.R.S32.HI R5, RZ, 0x1f, R4 ;  /* 0x0000001fff057819 */ /* 0x000fca0000011404 */
[----:B------:R-:W-:-:S04]  /*28e60*/  IMAD R5, R5, UR4, RZ ;  /* 0x0000000405057c24 */ /* 0x000fc8000f8e02ff */
[----:B------:R-:W-:Y:S01]  /*28e70*/  IMAD R5, R4, UR5, R5 ;  /* 0x0000000504057c24 */ /* 0x000fe2000f8e0205 */
[----:B------:R-:W-:Y:S01]  /*28e80*/  SHF.R.S32.HI R4, RZ, 0x1f, R0 ;  /* 0x0000001fff047819 */ /* 0x000fe20000011400 */
[----:B------:R-:W-:Y:S02]  /*28e90*/  ULDC.64 UR4, c[0x0][0x2c8] ;  /* 0x0000b20000047ab9 */ /* 0x000fe40000000a00 */
[----:B------:R-:W-:Y:S01]  /*28ea0*/  IMAD.IADD R3, R3, 0x1, R5 ;  /* 0x0000000103037824 */ /* 0x000fe200078e0205 */
[----:B--2---:R-:W-:Y:S01]  /*28eb0*/  LOP3.LUT R20, R20, 0x7f, RZ, 0xc0, !PT ;  /* 0x0000007f14147812 */ /* 0x004fe200078ec0ff */
[----:B------:R-:W-:Y:S02]  /*28ec0*/  IMAD R4, R4, UR4, RZ ;  /* 0x0000000404047c24 */ /* 0x000fe4000f8e02ff */
[----:B------:R-:W-:-:S04]  /*28ed0*/  IMAD.WIDE.U32 R2, R0, UR4, R2 ;  /* 0x0000000400027c25 */ /* 0x000fc8000f8e0002 */
[----:B------:R-:W-:Y:S01]  /*28ee0*/  IMAD R5, R0, UR5, R4 ;  /* 0x0000000500057c24 */ /* 0x000fe2000f8e0204 */
[----:B------:R-:W-:Y:S02]  /*28ef0*/  ULDC.64 UR4, c[0x0][0x280] ;  /* 0x0000a00000047ab9 */ /* 0x000fe40000000a00 */
[----:B------:R-:W-:Y:S01]  /*28f00*/  LEA R4, P0, R2, UR4, 0x1 ;  /* 0x0000000402047c11 */ /* 0x000fe2000f8008ff */
[----:B------:R-:W-:Y:S01]  /*28f10*/  IMAD.IADD R0, R3, 0x1, R5 ;  /* 0x0000000103007824 */ /* 0x000fe200078e0205 */
[----:B------:R-:W-:Y:S02]  /*28f20*/  ULDC UR4, c[0x0][0x2b8] ;  /* 0x0000ae0000047ab9 */ /* 0x000fe40000000800 */
[----:B------:R-:W-:Y:S02]  /*28f30*/  ISETP.GE.AND P4, PT, R36, UR4, PT ;  /* 0x0000000424007c0c */ /* 0x000fe4000bf86270 */
[----:B------:R-:W-:Y:S01]  /*28f40*/  LEA.HI.X R0, R2, UR5, R0, 0x1, P0 ;  /* 0x0000000502007c11 */ /* 0x000fe200080f0c00 */
[----:B------:R-:W-:Y:S01]  /*28f50*/  UMOV UR5, 0xffffffff ;  /* 0xffffffff00057882 */ /* 0x000fe20000000000 */
[----:B------:R-:W-:-:S02]  /*28f60*/  ISETP.GE.AND P3, PT, R9, UR4, PT ;  /* 0x0000000409007c0c */ /* 0x000fc4000bf66270 */
[----:B------:R-:W-:Y:S02]  /*28f70*/  ISETP.GE.AND P2, PT, R8, UR4, PT ;  /* 0x0000000408007c0c */ /* 0x000fe4000bf46270 */
[----:B------:R-:W-:Y:S02]  /*28f80*/  ISETP.GE.AND P1, PT, R37, UR4, PT ;  /* 0x0000000425007c0c */ /* 0x000fe4000bf26270 */
[----:B------:R-:W-:Y:S01]  /*28f90*/  SHF.R.U32.HI R8, RZ, 0x3, R20 ;  /* 0x00000003ff087819 */ /* 0x000fe20000011614 */
[----:B------:R-:W-:Y:S10]  /*28fa0*/  BRA.DIV UR5, `(.L_x_1942) ;  /* 0x0000005605847947 */ /* 0x000ff4000b800000 */
[----:B------:R-:W0:Y:S01]  /*28fb0*/  SHFL.IDX PT, R3, R4, RZ, 0x181f ;  /* 0x00181fff04037589 */ /* 0x000e2200000e0000 */
[----:B------:R-:W-:Y:S02]  /*28fc0*/  IMAD R5, R31, R7, RZ ;  /* 0x000000071f057224 */ /* 0x000fe400078e02ff */
[----:B------:R-:W-:Y:S01]  /*28fd0*/  IMAD.IADD R25, R8, 0x1, R25 ;  /* 0x0000000108197824 */ /* 0x000fe200078e0219 */
[----:B------:R-:W1:Y:S04]  /*28fe0*/  SHFL.IDX PT, R2, R0, RZ, 0x181f ;  /* 0x00181fff00027589 */ /* 0x000e6800000e0000 */
[----:B------:R-:W-:Y:S01]  /*28ff0*/  ISETP.GE.AND P0, PT, R25, R5, PT ;  /* 0x000000051900720c */ /* 0x000fe20003f06270 */
[----:B------:R-:W-:-:S12]  /*29000*/  SHFL.IDX PT, R14, R4, 0x7, 0x181f ;  /* 0x00f81f00040e7f89 */ /* 0x000fd800000e0000 */
[----:B0-----:R-:W-:-:S05]  /*29010*/  @!P0 LEA R6, P5, R36, R3, 0x1 ;  /* 0x0000000324068211 */ /* 0x001fca00078a08ff */
[----:B-1----:R-:W-:Y:S01]  /*29020*/  @!P0 IMAD.X R3, RZ, RZ, R2, P5 ;  /* 0x000000ffff038224 */ /* 0x002fe200028e0602 */
[----:B------:R-:W-:Y:S01]  /*29030*/  @!P0 MOV R2, R6 ;  /* 0x0000000600028202 */ /* 0x000fe20000000f00 */
[----:B------:R-:W-:-:S04]  /*29040*/  VIADD R6, R25, 0x10 ;  /* 0x0000001019067836 */ /* 0x000fc80000000000 */
        /* <DEDUP_REMOVED lines=10> */
[----:B------:R-:W-:Y:S02]  /*290f0*/  @!P0 IMAD.MOV.U32 R3, RZ, RZ, R7 ;  /* 0x000000ffff038224 */ /* 0x000fe400078e0007 */
[----:B------:R-:W-:-:S03]  /*29100*/  VIADD R6, R25, 0x20 ;  /* 0x0000002019067836 */ /* 0x000fc60000000000 */
        /* <DEDUP_REMOVED lines=58> */
[----:B------:R0:W1:Y:S01]  /*294b0*/  SHFL.IDX PT, R6, R0, 0x7, 0x181f ;  /* 0x00f81f0000067f89 */ /* 0x00006200000e0000 */
[----:B------:R-:W-:-:S05]  /*294c0*/  @!P0 MOV R3, R7 ;  /* 0x0000000700038202 */ /* 0x000fca0000000f00 */
[----:B------:R0:W-:Y:S04]  /*294d0*/  @!P0 LDGSTS.E.BYPASS.LTC128B.128 [R34+0x13400], desc[UR60][R2.64], !P4 ;  /* 0x1340000002228fae */ /* 0x0001e8000e101d7c */
[----:B------:R0:W-:Y:S04]  /*294e0*/  @!P0 LDGSTS.E.BYPASS.LTC128B.128 [R34+0x17400], desc[UR60][R2.64+0x80], !P3 ;  /* 0x1740008002228fae */ /* 0x0001e8000d901d7c */
[----:B------:R0:W-:Y:S04]  /*294f0*/  @!P0 LDGSTS.E.BYPASS.LTC128B.128 [R34+0x1b400], desc[UR60][R2.64+0x100], !P2 ;  /* 0x1b40010002228fae */ /* 0x0001e8000d101d7c */
[----:B------:R0:W-:Y:S02]  /*29500*/  @!P0 LDGSTS.E.BYPASS.LTC128B.128 [R34+0x1f400], desc[UR60][R2.64+0x180], !P1 ;  /* 0x1f40018002228fae */ /* 0x0001e4000c901d7c */
.L_x_2114:
[----:B0-----:R-:W-:Y:S01]  /*29510*/  VIADD R0, R25, 0x70 ;  /* 0x0000007019007836 */ /* 0x001fe20000000000 */
[----:B------:R-:W-:Y:S04]  /*29520*/  BSSY B0, `(.L_x_1943) ;  /* 0x000000c000007945 */ /* 0x000fe80003800000 */
[----:B------:R-:W-:-:S13]  /*29530*/  ISETP.GE.AND P0, PT, R0, R5, PT ;  /* 0x000000050000720c */ /* 0x000fda0003f06270 */
[----:B------:R-:W-:Y:S05]  /*29540*/  @P0 BRA `(.L_x_1944) ;  /* 0x0000000000240947 */ /* 0x000fea0003800000 */
[----:B------:R-:W-:-:S05]  /*29550*/  LEA R2, P0, R36, R14, 0x1 ;  /* 0x0000000e24027211 */ /* 0x000fca00078008ff */
        /* <DEDUP_REMOVED lines=8> */
.L_x_1944:
[----:B------:R-:W-:Y:S05]  /*295e0*/  BSYNC B0 ;  /* 0x0000000000007941 */ /* 0x000fea0003800000 */
.L_x_1943:
[----:B------:R-:W-:Y:S01]  /*295f0*/  NOP ;  /* 0x0000000000007918 */ /* 0x000fe20000000000 */
[----:B------:R-:W-:-:S13]  /*29600*/  PLOP3.LUT P0, PT, PT, PT, PT, 0x80, 0x0 ;  /* 0x000000000000781c */ /* 0x000fda0003f0f070 */
.L_x_1945:
        /* <DEDUP_REMOVED lines=20> */
.L_x_2115:
[----:B------:R-:W-:Y:S05]  /*29750*/  BSYNC B0 ;  /* 0x0000000000007941 */ /* 0x000fea0003800000 */
.L_x_1946:
[----:B------:R-:W2:Y:S01]  /*29760*/  LDL R2, [R1+0xc] ;  /* 0x00000c0001027983 */ /* 0x000ea20000100800 */
[----:B------:R-:W-:Y:S01]  /*29770*/  BSSY B0, `(.L_x_1948) ;  /* 0x00000fe000007945 */ /* 0x000fe20003800000 */
[----:B--2---:R-:W-:-:S13]  /*29780*/  ISETP.GE.AND P0, PT, R7, R2, PT ;  /* 0x000000020700720c */ /* 0x004fda0003f06270 */
[----:B------:R-:W-:Y:S05]  /*29790*/  @!P0 BRA `(.L_x_1949) ;  /* 0x0000000c00ec8947 */ /* 0x000fea0003800000 */
[C---:B------:R-:W-:Y:S01]  /*297a0*/  LOP3.LUT R3, R36.reuse, 0x40, RZ, 0xfc, !PT ;  /* 0x0000004024037812 */ /* 0x040fe200078efcff */
[----:B------:R-:W-:Y:S01]  /*297b0*/  ULDC UR4, c[0x0][0x2f4] ;  /* 0x0000bd0000047ab9 */ /* 0x000fe20000000800 */
[C---:B------:R-:W-:Y:S01]  /*297c0*/  LOP3.LUT R2, R36.reuse, 0x80, RZ, 0xfc, !PT ;  /* 0x0000008024027812 */ /* 0x040fe200078efcff */
[----:B------:R-:W-:Y:S01]  /*297d0*/  IMAD.MOV.U32 R10, RZ, RZ, R29 ;  /* 0x000000ffff0a7224 */ /* 0x000fe200078e001d */
[----:B-1----:R-:W-:Y:S01]  /*297e0*/  MOV R6, R22 ;  /* 0x0000001600067202 */ /* 0x002fe20000000f00 */
[----:B------:R-:W-:Y:S01]  /*297f0*/  IMAD.MOV.U32 R31, RZ, RZ, R23 ;  /* 0x000000ffff1f7224 */ /* 0x000fe200078e0017 */
[----:B------:R-:W-:Y:S02]  /*29800*/  ISETP.GE.AND P4, PT, R36, UR4, PT ;  /* 0x0000000424007c0c */ /* 0x000fe4000bf86270 */
[----:B------:R-:W-:Y:S02]  /*29810*/  ISETP.GE.AND P3, PT, R3, UR4, PT ;  /* 0x0000000403007c0c */ /* 0x000fe4000bf66270 */
[----:B------:R-:W-:-:S02]  /*29820*/  ISETP.GE.AND P2, PT, R2, UR4, PT ;  /* 0x0000000402007c0c */ /* 0x000fc4000bf46270 */
[----:B------:R-:W-:-:S13]  /*29830*/  ISETP.GE.AND P1, PT, R37, UR4, PT ;  /* 0x0000000425007c0c */ /* 0x000fda000bf26270 */
.L_x_1962:
[----:B0-----:R-:W2:Y:S01]  /*29840*/  LDL R0, [R1+0x10] ;  /* 0x0000100001007983 */ /* 0x001ea20000100800 */
[----:B------:R-:W0:Y:S03]  /*29850*/  LDC R12, c[0x0][0x430] ;  /* 0x00010c00ff0c7b82 */ /* 0x000e260000000800 */
[----:B------:R-:W3:Y:S01]  /*29860*/  LDL R8, [R1+0x14] ;  /* 0x0000140001087983 */ /* 0x000ee20000100800 */
[----:B------:R-:W1:Y:S01]  /*29870*/  S2R R2, SR_TID.X ;  /* 0x0000000000027919 */ /* 0x000e620000002100 */
[----:B------:R-:W4:Y:S01]  /*29880*/  S2R R4, SR_TID.X ;  /* 0x0000000000047919 */ /* 0x000f220000002100 */
[----:B0-----:R-:W-:-:S13]  /*29890*/  ISETP.NE.AND P0, PT, R12, 0x1, PT ;  /* 0x000000010c00780c */ /* 0x001fda0003f05270 */
[----:B------:R-:W0:Y:S01]  /*298a0*/  @P0 LDC R3, c[0x0][0x434] ;  /* 0x00010d00ff030b82 */ /* 0x000e220000000800 */
[----:B-1----:R-:W-:Y:S01]  /*298b0*/  LOP3.LUT R2, R2, 0x7f, RZ, 0xc0, !PT ;  /* 0x0000007f02027812 */ /* 0x002fe200078ec0ff */
[----:B----4-:R-:W-:-:S03]  /*298c0*/  IMAD.SHL.U32 R4, R4, 0x10, RZ ;  /* 0x0000001004047824 */ /* 0x010fc600078e00ff */
[----:B------:R-:W-:-:S04]  /*298d0*/  SHF.R.U32.HI R2, RZ, 0x3, R2 ;  /* 0x00000003ff027819 */ /* 0x000fc80000011602 */
[----:B------:R-:W-:Y:S02]  /*298e0*/  LOP3.LUT R4, R2, 0x70, R4, 0xf8, !PT ;  /* 0x0000007002047812 */ /* 0x000fe400078ef804 */
[----:B------:R-:W1:Y:S02]  /*298f0*/  @P0 LDC R2, c[0x0][0x438] ;  /* 0x00010e00ff020b82 */ /* 0x000e640000000800 */
[----:B------:R-:W-:Y:S01]  /*29900*/  ISETP.GT.U32.AND P6, PT, R4, 0x3f, PT ;  /* 0x0000003f0400780c */ /* 0x000fe20003fc4070 */
[----:B--2---:R-:W-:-:S04]  /*29910*/  IMAD R0, R7, 0x40, R0 ;  /* 0x0000004007007824 */ /* 0x004fc800078e0200 */
[----:B------:R-:W-:-:S08]  /*29920*/  IMAD.IADD R0, R4, 0x1, R0 ;  /* 0x0000000104007824 */ /* 0x000fd000078e0200 */
[----:B------:R-:W2:Y:S01]  /*29930*/  @!P6 LDC.64 R4, c[0x0][0x428] ;  /* 0x00010a00ff04eb82 */ /* 0x000ea20000000a00 */
[----:B0-----:R-:W-:Y:S01]  /*29940*/  @P0 IMAD.HI.U32 R3, R0, R3, RZ ;  /* 0x0000000300030227 */ /* 0x001fe200078e00ff */
[----:B------:R-:W-:-:S04]  /*29950*/  MOV R11, R0 ;  /* 0x00000000000b7202 */ /* 0x000fc80000000f00 */
[----:B-1----:R-:W-:-:S04]  /*29960*/  @P0 SHF.R.U32.HI R11, RZ, R2, R3 ;  /* 0x00000002ff0b0219 */ /* 0x002fc80000011603 */
[--C-:B------:R-:W-:Y:S01]  /*29970*/  @!P6 SHF.R.S32.HI R3, RZ, 0x1f, R11.reuse ;  /* 0x0000001fff03e819 */ /* 0x100fe2000001140b */
[----:B------:R-:W-:-:S04]  /*29980*/  @!P6 IMAD.MOV.U32 R2, RZ, RZ, R11 ;  /* 0x000000ffff02e224 */ /* 0x000fc800078e000b */
[----:B--2---:R-:W-:-:S04]  /*29990*/  @!P6 IMAD.WIDE.U32 R2, R32, R4, R2 ;  /* 0x000000042002e225 */ /* 0x004fc800078e0002 */
[----:B---3--:R-:W-:Y:S02]  /*299a0*/  @!P6 IMAD R4, R8, R4, RZ ;  /* 0x000000040804e224 */ /* 0x008fe400078e02ff */
[----:B------:R-:W0:Y:S02]  /*299b0*/  @!P6 LDC.64 R8, c[0x0][0x418] ;  /* 0x00010600ff08eb82 */ /* 0x000e240000000a00 */
[----:B------:R-:W-:-:S04]  /*299c0*/  @!P6 IMAD R5, R32, R5, R4 ;  /* 0x000000052005e224 */ /* 0x000fc800078e0204 */
[----:B------:R-:W-:Y:S02]  /*299d0*/  @!P6 IMAD.IADD R3, R5, 0x1, R3 ;  /* 0x000000010503e824 */ /* 0x000fe400078e0203 */
[----:B------:R-:W-:-:S04]  /*299e0*/  IMAD.MOV R5, RZ, RZ, -R11 ;  /* 0x000000ffff057224 */ /* 0x000fc800078e0a0b */
[----:B------:R-:W-:Y:S02]  /*299f0*/  IMAD R5, R12, R5, R0 ;  /* 0x000000050c057224 */ /* 0x000fe400078e0200 */
[----:B------:R-:W-:Y:S01]  /*29a00*/  IMAD.MOV.U32 R0, RZ, RZ, RZ ;  /* 0x000000ffff007224 */ /* 0x000fe200078e00ff */
[----:B0-----:R-:W-:-:S04]  /*29a10*/  @!P6 LEA R8, P0, R2, R8, 0x2 ;  /* 0x000000080208e211 */ /* 0x001fc800078010ff */
[----:B------:R-:W-:-:S05]  /*29a20*/  @!P6 LEA.HI.X R9, R2, R9, R3, 0x2, P0 ;  /* 0x000000090209e211 */ /* 0x000fca00000f1403 */
[----:B------:R0:W5:Y:S01]  /*29a30*/  @!P6 LDG.E R0, desc[UR60][R8.64] ;  /* 0x0000003c0800e981 */ /* 0x000162000c1e1900 */
[----:B------:R-:W-:Y:S01]  /*29a40*/  LOP3.LUT P5, RZ, R16, 0x20, RZ, 0xc0, !PT ;  /* 0x0000002010ff7812 */ /* 0x000fe200078ac0ff */
[----:B------:R-:W-:-:S05]  /*29a50*/  VIADD R22, R6, 0x1 ;  /* 0x0000000106167836 */ /* 0x000fca0000000000 */
[C---:B------:R-:W-:Y:S01]  /*29a60*/  ISETP.NE.AND P0, PT, R22.reuse, 0x2, PT ;  /* 0x000000021600780c */ /* 0x040fe20003f05270 */
[----:B------:R-:W-:Y:S05]  /*29a70*/  YIELD ;  /* 0x0000000000007946 */ /* 0x000fea0003800000 */
[----:B------:R-:W-:Y:S02]  /*29a80*/  SEL R29, RZ, 0x1, P0 ;  /* 0x00000001ff1d7807 */ /* 0x000fe40000000000 */
[----:B------:R-:W-:Y:S02]  /*29a90*/  SEL R22, R22, RZ, P0 ;  /* 0x000000ff16167207 */ /* 0x000fe40000000000 */
[----:B------:R-:W-:-:S02]  /*29aa0*/  MOV R23, R7 ;  /* 0x0000000700177202 */ /* 0x000fc40000000f00 */
[----:B------:R-:W-:Y:S01]  /*29ab0*/  LOP3.LUT R29, R10, R29, RZ, 0x3c, !PT ;  /* 0x0000001d0a1d7212 */ /* 0x000fe200078e3cff */
[----:B0-----:R-:W-:Y:S06]  /*29ac0*/  @!P5 BRA `(.L_x_1950) ;  /* 0x000000000004d947 */ /* 0x001fec0003800000 */
[----:B------:R-:W-:Y:S01]  /*29ad0*/  BPT.TRAP 0x1 ;  /* 0x000000040000795c */ /* 0x000fe20000300000 */
.L_x_1950:
[----:B------:R-:W-:Y:S01]  /*29ae0*/  IMAD R7, R22, 0x8, R17 ;  /* 0x0000000816077824 */ /* 0x000fe200078e0211 */
[----:B------:R-:W-:Y:S01]  /*29af0*/  SHF.L.U32 R2, R29, 0x1f, RZ ;  /* 0x0000001f1d027819 */ /* 0x000fe200000006ff */
[----:B------:R-:W-:Y:S03]  /*29b00*/  BSSY B1, `(.L_x_1951) ;  /* 0x0000003000017945 */ /* 0x000fe60003800000 */
[----:B------:R-:W0:Y:S02]  /*29b10*/  SYNCS.PHASECHK.TRANS64.TRYWAIT P0, [R7+URZ+0x30840], R2 ;  /* 0x03084002070075a7 */ /* 0x000e24000800017f */
[----:B0-----:R-:W-:Y:S05]  /*29b20*/  @!P0 BRA `(.L_x_1952) ;  /* 0x00000054008c8947 */ /* 0x001fea0003800000 */
.L_x_2116:
[----:B------:R-:W-:Y:S05]  /*29b30*/  BSYNC B1 ;  /* 0x0000000000017941 */ /* 0x000fea0003800000 */
.L_x_1951:
[----:B------:R-:W-:Y:S01]  /*29b40*/  SHF.R.S32.HI R20, RZ, 0x1f, R5 ;  /* 0x0000001fff147819 */ /* 0x000fe20000011405 */
[----:B------:R-:W-:Y:S01]  /*29b50*/  ULDC.64 UR4, c[0x0][0x300] ;  /* 0x0000c00000047ab9 */ /* 0x000fe20000000a00 */
[----:B-----5:R-:W-:Y:S01]  /*29b60*/  SHF.R.S32.HI R25, RZ, 0x1f, R0 ;  /* 0x0000001fff197819 */ /* 0x020fe20000011400 */
[C---:B0-----:R-:W-:Y:S01]  /*29b70*/  IMAD.WIDE.U32 R2, R5.reuse, UR4, RZ ;  /* 0x0000000405027c25 */ /* 0x041fe2000f8e00ff */
        /* <DEDUP_REMOVED lines=30> */
[----:B0-----:R-:W-:-:S04]  /*29d60*/  IADD3 R2, P0, R2, R4, RZ ;  /* 0x0000000402027210 */ /* 0x001fc80007f1e0ff */
[----:B-1----:R-:W-:-:S05]  /*29d70*/  IADD3.X R3, RZ, R3, RZ, P0, !PT ;  /* 0x00000003ff037210 */ /* 0x002fca00007fe4ff */
        /* <DEDUP_REMOVED lines=23> */
.L_x_2126:
        /* <DEDUP_REMOVED lines=17> */
.L_x_1954:
        /* <DEDUP_REMOVED lines=10> */
.L_x_1955:
[----:B------:R2:W-:Y:S01]  /*2a0a0*/  SYNCS.ARRIVE.TRANS64.A1T0 RZ, [R7+URZ+0x30830], RZ ;  /* 0x030830ff07ff79a7 */ /* 0x0005e2000810003f */
[----:B------:R-:W-:Y:S05]  /*2a0b0*/  @!P6 BRA `(.L_x_1956) ;  /* 0x000000000004e947 */ /* 0x000fea0003800000 */
[----:B------:R-:W-:Y:S01]  /*2a0c0*/  BPT.TRAP 0x1 ;  /* 0x000000040000795c */ /* 0x000fe20000300000 */
.L_x_1956:
[----:B-1----:R-:W-:Y:S01]  /*2a0d0*/  SHF.L.U32 R2, R10, 0x1f, RZ ;  /* 0x0000001f0a027819 */ /* 0x002fe200000006ff */
[----:B--2---:R-:W-:Y:S01]  /*2a0e0*/  IMAD R7, R6, 0x8, R17 ;  /* 0x0000000806077824 */ /* 0x004fe200078e0211 */
[----:B------:R-:W-:Y:S03]  /*2a0f0*/  BSSY B1, `(.L_x_1957) ;  /* 0x0000003000017945 */ /* 0x000fe60003800000 */
[----:B------:R-:W1:Y:S02]  /*2a100*/  SYNCS.PHASECHK.TRANS64.TRYWAIT P0, [R7+URZ+0x30860], R2 ;  /* 0x03086002070075a7 */ /* 0x000e64000800017f */
[----:B-1----:R-:W-:Y:S05]  /*2a110*/  @!P0 BRA `(.L_x_1958) ;  /* 0x0000005400988947 */ /* 0x002fea0003800000 */
.L_x_2127:
[----:B------:R-:W-:Y:S05]  /*2a120*/  BSYNC B1 ;  /* 0x0000000000017941 */ /* 0x000fea0003800000 */
.L_x_1957:
[----:B0-----:R-:W2:Y:S01]  /*2a130*/  LDL R8, [R1+0x8] ;  /* 0x0000080001087983 */ /* 0x001ea20000100800 */
[----:B------:R-:W0:Y:S01]  /*2a140*/  S2R R3, SR_TID.X ;  /* 0x0000000000037919 */ /* 0x000e220000002100 */
[----:B------:R-:W-:Y:S01]  /*2a150*/  UMOV UR4, 0xffffffff ;  /* 0xffffffff00047882 */ /* 0x000fe20000000000 */
[----:B------:R-:W-:Y:S02]  /*2a160*/  LEA R6, R6, R33, 0xe ;  /* 0x0000002106067211 */ /* 0x000fe400078e70ff */
[----:B0-----:R-:W-:-:S04]  /*2a170*/  LOP3.LUT R3, R3, 0x7f, RZ, 0xc0, !PT ;  /* 0x0000007f03037812 */ /* 0x001fc800078ec0ff */
[----:B------:R-:W-:Y:S01]  /*2a180*/  SHF.R.U32.HI R3, RZ, 0x3, R3 ;  /* 0x00000003ff037819 */ /* 0x000fe20000011603 */
[----:B--2---:R-:W-:-:S04]  /*2a190*/  IMAD R8, R31, -0x40, R8 ;  /* 0xffffffc01f087824 */ /* 0x004fc800078e0208 */
[----:B------:R-:W-:Y:S01]  /*2a1a0*/  IMAD.IADD R8, R8, 0x1, -R3 ;  /* 0x0000000108087824 */ /* 0x000fe200078e0a03 */
[----:B------:R-:W-:Y:S06]  /*2a1b0*/  BRA.DIV UR4, `(.L_x_1959) ;  /* 0x0000005604847947 */ /* 0x000fec000b800000 */
[----:B-1----:R-:W0:Y:S01]  /*2a1c0*/  SHFL.IDX PT, R2, R18, RZ, 0x181f ;  /* 0x00181fff12027589 */ /* 0x002e2200000e0000 */
[----:B------:R-:W-:-:S03]  /*2a1d0*/  IMAD R6, R6, 0x2, R17 ;  /* 0x0000000206067824 */ /* 0x000fc600078e0211 */
        /* <DEDUP_REMOVED lines=38> */
.L_x_2137:
[----:B-1----:R-:W-:Y:S01]  /*2a440*/  IADD3 R2, P0, R2, R4, RZ ;  /* 0x0000000402027210 */ /* 0x002fe20007f1e0ff */
[----:B------:R-:W-:Y:S01]  /*2a450*/  ULDC.64 UR4, c[0x0][0x328] ;  /* 0x0000ca0000047ab9 */ /* 0x000fe20000000a00 */
[----:B------:R-:W-:Y:S01]  /*2a460*/  ULDC.64 UR6, c[0x0][0x318] ;  /* 0x0000c60000067ab9 */ /* 0x000fe20000000a00 */
[----:B------:R-:W-:Y:S01]  /*2a470*/  IMAD R20, R20, UR4, RZ ;  /* 0x0000000414147c24 */ /* 0x000fe2000f8e02ff */
[----:B------:R-:W-:Y:S02]  /*2a480*/  IADD3.X R3, RZ, R19, RZ, P0, !PT ;  /* 0x00000013ff037210 */ /* 0x000fe400007fe4ff */
        /* <DEDUP_REMOVED lines=23> */
[----:B0-----:R-:W-:-:S04]  /*2a600*/  LEA R18, P0, R2, UR6, 0x1 ;  /* 0x0000000602127c11 */ /* 0x001fc8000f8008ff */
[----:B------:R-:W-:Y:S02]  /*2a610*/  LEA.HI.X R19, R2, UR7, R3, 0x1, P0 ;  /* 0x0000000702137c11 */ /* 0x000fe400080f0c03 */
[----:B------:R-:W-:-:S13]  /*2a620*/  PLOP3.LUT P0, PT, PT, PT, PT, 0x80, 0x0 ;  /* 0x000000000000781c */ /* 0x000fda0003f0f070 */
.L_x_1960:
        /* <DEDUP_REMOVED lines=10> */
.L_x_1961:
[----:B------:R-:W2:Y:S01]  /*2a6d0*/  LDL R0, [R1+0xc] ;  /* 0x00000c0001007983 */ /* 0x000ea20000100800 */
[----:B------:R0:W-:Y:S01]  /*2a6e0*/  SYNCS.ARRIVE.TRANS64.A1T0 RZ, [R7+URZ+0x30850], RZ ;  /* 0x030850ff07ff79a7 */ /* 0x0001e2000810003f */
[----:B------:R-:W-:Y:S01]  /*2a6f0*/  IMAD.MOV.U32 R6, RZ, RZ, R22 ;  /* 0x000000ffff067224 */ /* 0x000fe200078e0016 */
[----:B------:R-:W-:Y:S01]  /*2a700*/  MOV R31, R23 ;  /* 0x00000017001f7202 */ /* 0x000fe20000000f00 */
[----:B------:R-:W-:Y:S02]  /*2a710*/  IMAD.MOV.U32 R10, RZ, RZ, R29 ;  /* 0x000000ffff0a7224 */ /* 0x000fe400078e001d */
[C---:B0-----:R-:W-:Y:S01]  /*2a720*/  VIADD R7, R23.reuse, 0xffffffff ;  /* 0xffffffff17077836 */ /* 0x041fe20000000000 */
[----:B--2---:R-:W-:-:S13]  /*2a730*/  ISETP.GT.AND P0, PT, R23, R0, PT ;  /* 0x000000001700720c */ /* 0x004fda0003f04270 */
[----:B------:R-:W-:Y:S05]  /*2a740*/  @P0 BRA `(.L_x_1962) ;  /* 0xfffffff0003c0947 */ /* 0x000fea000383ffff */
.L_x_1949:
[----:B------:R-:W-:Y:S05]  /*2a750*/  BSYNC B0 ;  /* 0x0000000000007941 */ /* 0x000fea0003800000 */
.L_x_1948:
        /* <DEDUP_REMOVED lines=17> */
.L_x_1964:
[----:B------:R-:W-:Y:S05]  /*2a870*/  BSYNC B0 ;  /* 0x0000000000007941 */ /* 0x000fea0003800000 */
.L_x_1963:
[----:B------:R-:W-:-:S13]  /*2a880*/  LOP3.LUT P0, RZ, R16, 0x20, RZ, 0xc0, !PT ;  /* 0x0000002010ff7812 */ /* 0x000fda000780c0ff */
[----:B------:R-:W-:Y:S05]  /*2a890*/  @!P0 BRA `(.L_x_1965) ;  /* 0x0000000000048947 */ /* 0x000fea0003800000 */
[----:B------:R-:W-:Y:S01]  /*2a8a0*/  BPT.TRAP 0x1 ;  /* 0x000000040000795c */ /* 0x000fe20000300000 */
.L_x_1965:
[----:B------:R-:W2:Y:S01]  /*2a8b0*/  LDL.LU R0, [R1+0x8] ;  /* 0x0000080001007983 */ /* 0x000ea20000300800 */
[----:B------:R-:W-:Y:S01]  /*2a8c0*/  IMAD R4, R22, 0x8, R17 ;  /* 0x0000000816047824 */ /* 0x000fe200078e0211 */
[----:B------:R-:W-:Y:S01]  /*2a8d0*/  SHF.L.U32 R3, R29, 0x1f, RZ ;  /* 0x0000001f1d037819 */ /* 0x000fe200000006ff */
[----:B------:R-:W-:Y:S03]  /*2a8e0*/  BSSY B0, `(.L_x_1966) ;  /* 0x0000004000007945 */ /* 0x000fe60003800000 */
[----:B------:R-:W0:Y:S01]  /*2a8f0*/  SYNCS.PHASECHK.TRANS64.TRYWAIT P0, [R4+URZ+0x30860], R3 ;  /* 0x03086003040075a7 */ /* 0x000e22000800017f */
[----:B--2---:R-:W-:Y:S01]  /*2a900*/  IMAD R5, R23, -0x40, R0 ;  /* 0xffffffc017057824 */ /* 0x004fe200078e0200 */
[----:B0-----:R-:W-:Y:S06]  /*2a910*/  @!P0 BRA `(.L_x_1967) ;  /* 0x0000005400288947 */ /* 0x001fec0003800000 */
.L_x_2138:
[----:B------:R-:W-:Y:S05]  /*2a920*/  BSYNC B0 ;  /* 0x0000000000007941 */ /* 0x000fea0003800000 */
.L_x_1966:
[----:B------:R-:W2:Y:S01]  /*2a930*/  S2R R0, SR_TID.X ;  /* 0x0000000000007919 */ /* 0x000ea20000002100 */
[----:B------:R-:W-:Y:S01]  /*2a940*/  UMOV UR4, 0xffffffff ;  /* 0xffffffff00047882 */ /* 0x000fe20000000000 */
[----:B--2---:R-:W-:-:S04]  /*2a950*/  LOP3.LUT R0, R0, 0x7f, RZ, 0xc0, !PT ;  /* 0x0000007f00007812 */ /* 0x004fc800078ec0ff */
[----:B------:R-:W-:-:S05]  /*2a960*/  SHF.R.U32.HI R0, RZ, 0x3, R0 ;  /* 0x00000003ff007819 */ /* 0x000fca0000011600 */
[----:B------:R-:W-:Y:S02]  /*2a970*/  IMAD.IADD R5, R5, 0x1, -R0 ;  /* 0x0000000105057824 */ /* 0x000fe400078e0a00 */
[----:B------:R-:W-:Y:S01]  /*2a980*/  IMAD R0, R22, 0x4000, R33 ;  /* 0x0000400016007824 */ /* 0x000fe200078e0221 */
[----:B------:R-:W-:Y:S06]  /*2a990*/  BRA.DIV UR4, `(.L_x_1968) ;  /* 0x00000056041c7947 */ /* 0x000fec000b800000 */
[----:B------:R-:W1:Y:S01]  /*2a9a0*/  SHFL.IDX PT, R14, R18, RZ, 0x181f ;  /* 0x00181fff120e7589 */ /* 0x000e6200000e0000 */
[----:B------:R-:W-:Y:S01]  /*2a9b0*/  ULDC UR4, c[0x0][0x2f4] ;  /* 0x0000bd0000047ab9 */ /* 0x000fe20000000800 */
[C---:B------:R-:W-:Y:S01]  /*2a9c0*/  IMAD.SHL.U32 R8, R36.reuse, 0x2, RZ ;  /* 0x0000000224087824 */ /* 0x040fe200078e00ff */
[C---:B------:R-:W-:Y:S01]  /*2a9d0*/  ISETP.GE.AND P3, PT, R36.reuse, UR4, PT ;  /* 0x0000000424007c0c */ /* 0x040fe2000bf66270 */
[----:B0-----:R-:W0:Y:S01]  /*2a9e0*/  SHFL.IDX PT, R3, R19, RZ, 0x181f ;  /* 0x00181fff13037589 */ /* 0x001e2200000e0000 */
[----:B------:R-:W-:Y:S01]  /*2a9f0*/  LOP3.LUT R2, R36, 0x40, RZ, 0xfc, !PT ;  /* 0x0000004024027812 */ /* 0x000fe200078efcff */
[----:B------:R-:W-:Y:S01]  /*2aa00*/  IMAD R0, R0, 0x2, R17 ;  /* 0x0000000200007824 */ /* 0x000fe200078e0211 */
[----:B------:R-:W-:Y:S02]  /*2aa10*/  ISETP.LT.OR P4, PT, R5, 0x1, P3 ;  /* 0x000000010500780c */ /* 0x000fe40001f81670 */
[----:B------:R-:W-:Y:S02]  /*2aa20*/  ISETP.GE.AND P2, PT, R2, UR4, PT ;  /* 0x0000000402007c0c */ /* 0x000fe4000bf46270 */
[----:B------:R-:W-:-:S04]  /*2aa30*/  LOP3.LUT R2, R36, 0x80, RZ, 0xfc, !PT ;  /* 0x0000008024027812 */ /* 0x000fc800078efcff */
[----:B------:R-:W-:Y:S02]  /*2aa40*/  ISETP.GE.AND P1, PT, R2, UR4, PT ;  /* 0x0000000402007c0c */ /* 0x000fe4000bf26270 */
[----:B-1----:R-:W-:Y:S02]  /*2aa50*/  IADD3 R6, P0, R14, R8, RZ ;  /* 0x000000080e067210 */ /* 0x002fe40007f1e0ff */
[----:B------:R-:W1:Y:S02]  /*2aa60*/  SHFL.IDX PT, R14, R18, 0x1, 0x181f ;  /* 0x00381f00120e7f89 */ /* 0x000e6400000e0000 */
[----:B0-----:R-:W-:Y:S02]  /*2aa70*/  IADD3.X R7, RZ, R3, RZ, P0, !PT ;  /* 0x00000003ff077210 */ /* 0x001fe400007fe4ff */
        /* <DEDUP_REMOVED lines=12> */
[C---:B------:R-:W-:Y:S01]  /*2ab40*/  ISETP.LT.OR P4, PT, R5.reuse, 0x11, P3 ;  /* 0x000000110500780c */ /* 0x040fe20001f81670 */
[----:B--2---:R-:W0:Y:S04]  /*2ab50*/  SHFL.IDX PT, R6, R19, 0x2, 0x181f ;  /* 0x00581f0013067f89 */ /* 0x004e2800000e0000 */
        /* <DEDUP_REMOVED lines=8> */
[----:B-1----:R-:W-:Y:S02]  /*2abe0*/  IADD3 R2, P4, R14, R8, RZ ;  /* 0x000000080e027210 */ /* 0x002fe40007f9e0ff */
[----:B------:R1:W3:Y:S03]  /*2abf0*/  SHFL.IDX PT, R14, R18, 0x3, 0x181f ;  /* 0x00781f00120e7f89 */ /* 0x0002e600000e0000 */
        /* <DEDUP_REMOVED lines=9> */
.L_x_2148:
        /* <DEDUP_REMOVED lines=15> */
.L_x_1969:
        /* <DEDUP_REMOVED lines=10> */
.L_x_1970:
[----:B------:R1:W-:Y:S01]  /*2ae20*/  SYNCS.ARRIVE.TRANS64.A1T0 RZ, [R4+URZ+0x30850], RZ ;  /* 0x030850ff04ff79a7 */ /* 0x0003e2000810003f */
[----:B------:R-:W-:-:S05]  /*2ae30*/  VIADD R22, R22, 0x1 ;  /* 0x0000000116167836 */ /* 0x000fca0000000000 */
[----:B------:R-:W-:-:S04]  /*2ae40*/  ISETP.NE.AND P0, PT, R22, 0x2, PT ;  /* 0x000000021600780c */ /* 0x000fc80003f05270 */
[----:B0-----:R-:W-:Y:S02]  /*2ae50*/  SEL R0, RZ, 0x1, P0 ;  /* 0x00000001ff007807 */ /* 0x001fe40000000000 */
[----:B------:R-:W-:Y:S02]  /*2ae60*/  SEL R22, R22, RZ, P0 ;  /* 0x000000ff16167207 */ /* 0x000fe40000000000 */
[----:B-1----:R-:W-:-:S07]  /*2ae70*/  LOP3.LUT R29, R29, R0, RZ, 0x3c, !PT ;  /* 0x000000001d1d7212 */ /* 0x002fce00078e3cff */
.L_x_1927:
[----:B------:R-:W-:Y:S05]  /*2ae80*/  BSYNC B7 ;  /* 0x0000000000077941 */ /* 0x000fea0003800000 */
.L_x_1925:
[----:B------:R-:W-:-:S13]  /*2ae90*/  LOP3.LUT P0, RZ, R16, 0x40, RZ, 0xc0, !PT ;  /* 0x0000004010ff7812 */ /* 0x000fda000780c0ff */
[----:B------:R-:W-:Y:S05]  /*2aea0*/  @!P0 BRA `(.L_x_1971) ;  /* 0x0000000000248947 */ /* 0x000fea0003800000 */
[----:B------:R-:W-:Y:S05]  /*2aeb0*/  WARPSYNC.ALL ;  /* 0x0000000000007948 */ /* 0x000fea0003800000 */
[----:B------:R-:W1:Y:S08]  /*2aec0*/  S2UR UR5, SR_CgaCtaId ;  /* 0x00000000000579c3 */ /* 0x000e700000008800 */
[----:B------:R-:W-:Y:S06]  /*2aed0*/  BAR.SYNC.DEFER_BLOCKING 0x5, 0x180 ;  /* 0x0146000000007b1d */ /* 0x000fec0000010000 */
[----:B------:R-:W-:-:S02]  /*2aee0*/  UMOV UR4, 0x400 ;  /* 0x0000040000047882 */ /* 0x000fc40000000000 */
[----:B-1----:R-:W-:-:S06]  /*2aef0*/  ULEA UR4, UR5, UR4, 0x18 ;  /* 0x0000000405047291 */ /* 0x002fcc000f8ec03f */
[----:B------:R-:W-:-:S05]  /*2af00*/  IMAD.U32 R17, RZ, RZ, UR4 ;  /* 0x00000004ff117e24 */ /* 0x000fca000f8e00ff */
[----:B------:R1:W2:Y:S01]  /*2af10*/  LDS.128 R24, [R17+0x308d0] ;  /* 0x0308d00011187984 */ /* 0x0002a20000000c00 */
[----:B------:R-:W-:Y:S06]  /*2af20*/  BAR.ARV 0x4, 0x180 ;  /* 0x0106000000007b1d */ /* 0x000fec0000002000 */
[----:B------:R-:W-:Y:S05]  /*2af30*/  BRA `(.L_x_1972) ;  /* 0x0000000c00d47947 */ /* 0x000fea0003800000 */
.L_x_1971:
[----:B------:R-:W1:Y:S01]  /*2af40*/  S2R R10, SR_TID.X ;  /* 0x00000000000a7919 */ /* 0x000e620000002100 */
[----:B------:R-:W-:Y:S01]  /*2af50*/  UMOV UR4, 0xffffffff ;  /* 0xffffffff00047882 */ /* 0x000fe20000000000 */
[----:B-1----:R-:W-:-:S04]  /*2af60*/  LOP3.LUT R10, R10, 0x1f, RZ, 0xc0, !PT ;  /* 0x0000001f0a0a7812 */ /* 0x002fc800078ec0ff */
[----:B------:R-:W-:Y:S01]  /*2af70*/  ISETP.NE.AND P0, PT, R10, 0x1f, PT ;  /* 0x0000001f0a00780c */ /* 0x000fe20003f05270 */
[----:B------:R-:W-:-:S12]  /*2af80*/  BRA.DIV UR4, `(.L_x_1973) ;  /* 0x0000005604447947 */ /* 0x000fd8000b800000 */
[----:B------:R-:W-:Y:S01]  /*2af90*/  IADD3 R9, R27, R10, RZ ;  /* 0x0000000a1b097210 */ /* 0x000fe20007ffe0ff */
[----:B------:R-:W-:-:S03]  /*2afa0*/  ULDC UR4, c[0x0][0xc3c] ;  /* 0x00030f0000047ab9 */ /* 0x000fc60000000800 */
        /* <DEDUP_REMOVED lines=8> */
[C---:B------:R-:W-:Y:S01]  /*2b030*/  ISETP.GE.U32.AND P2, PT, R10.reuse, 0x2, PT ;  /* 0x000000020a00780c */ /* 0x040fe20003f46070 */
[----:B------:R-:W-:Y:S01]  /*2b040*/  IMAD.MOV.U32 R8, RZ, RZ, RZ ;  /* 0x000000ffff087224 */ /* 0x000fe200078e00ff */
[C---:B------:R-:W-:Y:S01]  /*2b050*/  ISETP.GE.U32.AND P3, PT, R10.reuse, 0x4, PT ;  /* 0x000000040a00780c */ /* 0x040fe20003f66070 */
[----:B------:R-:W-:Y:S01]  /*2b060*/  SHFL.IDX PT, R0, R24, RZ, 0x1f ;  /* 0x00001fff18007589 */ /* 0x000fe200000e0000 */
[C---:B------:R-:W-:Y:S02]  /*2b070*/  ISETP.GE.U32.AND P4, PT, R10.reuse, 0x8, PT ;  /* 0x000000080a00780c */ /* 0x040fe40003f86070 */
[----:B------:R-:W-:Y:S01]  /*2b080*/  ISETP.GE.U32.AND P5, PT, R10, 0x10, PT ;  /* 0x000000100a00780c */ /* 0x000fe20003fa6070 */
[----:B0-----:R0:W-:Y:S02]  /*2b090*/  SHFL.IDX PT, R6, R24, 0x1, 0x1f ;  /* 0x00201f0018067f89 */ /* 0x0011e400000e0000 */
[----:B0-----:R-:W-:-:S02]  /*2b0a0*/  IMAD.MOV.U32 R24, RZ, RZ, RZ ;  /* 0x000000ffff187224 */ /* 0x001fc400078e00ff */
[----:B---3--:R-:W-:Y:S02]  /*2b0b0*/  @!P1 IMAD.MOV.U32 R25, RZ, RZ, R7 ;  /* 0x000000ffff199224 */ /* 0x008fe400078e0007 */
        /* <DEDUP_REMOVED lines=19> */
.L_x_2158:
[----:B------:R-:W-:Y:S02]  /*2b1f0*/  ULDC UR4, c[0x0][0xc38] ;  /* 0x00030e0000047ab9 */ /* 0x000fe40000000800 */
[----:B------:R-:W-:-:S04]  /*2b200*/  IMAD.U32 R4, RZ, RZ, UR4 ;  /* 0x00000004ff047e24 */ /* 0x000fc8000f8e00ff */
[----:B-1----:R-:W-:-:S05]  /*2b210*/  IMAD R5, R14, R4, RZ ;  /* 0x000000040e057224 */ /* 0x002fca00078e02ff */
[----:B------:R-:W-:-:S04]  /*2b220*/  IADD3 R6, R6, R5, RZ ;  /* 0x0000000506067210 */ /* 0x000fc80007ffe0ff */
[----:B------:R-:W-:-:S13]  /*2b230*/  ISETP.GT.AND P6, PT, R6, R0, PT ;  /* 0x000000000600720c */ /* 0x000fda0003fc4270 */
[----:B------:R-:W-:Y:S05]  /*2b240*/  @P6 BRA `(.L_x_1974) ;  /* 0x0000000000a46947 */ /* 0x000fea0003800000 */
.L_x_1977:
[----:B------:R-:W1:Y:S01]  /*2b250*/  LDC R2, c[0x0][0xc3c] ;  /* 0x00030f00ff027b82 */ /* 0x000e620000000800 */
[----:B------:R-:W-:-:S05]  /*2b260*/  VIADD R27, R27, 0x1f ;  /* 0x0000001f1b1b7836 */ /* 0x000fca0000000000 */
[----:B-1----:R-:W-:-:S13]  /*2b270*/  ISETP.GE.AND P6, PT, R27, R2, PT ;  /* 0x000000021b00720c */ /* 0x002fda0003fc6270 */
[----:B------:R-:W-:Y:S05]  /*2b280*/  @P6 BRA `(.L_x_1975) ;  /* 0x0000000800bc6947 */ /* 0x000fea0003800000 */
[----:B0-----:R-:W0:Y:S01]  /*2b290*/  S2R R3, SR_TID.X ;  /* 0x0000000000037919 */ /* 0x001e220000002100 */
[----:B------:R-:W-:Y:S01]  /*2b2a0*/  IMAD.MOV.U32 R25, RZ, RZ, RZ ;  /* 0x000000ffff197224 */ /* 0x000fe200078e00ff */
[----:B0-----:R-:W-:-:S05]  /*2b2b0*/  LOP3.LUT R3, R3, 0x1f, RZ, 0xc0, !PT ;  /* 0x0000001f03037812 */ /* 0x001fca00078ec0ff */
[----:B------:R-:W-:-:S05]  /*2b2c0*/  IMAD.IADD R7, R27, 0x1, R3 ;  /* 0x000000011b077824 */ /* 0x000fca00078e0203 */
[----:B------:R-:W-:-:S13]  /*2b2d0*/  ISETP.GE.OR P6, PT, R7, R2, !P0 ;  /* 0x000000020700720c */ /* 0x000fda00047c6670 */
[----:B------:R-:W0:Y:S08]  /*2b2e0*/  @!P6 LDC.64 R2, c[0x0][0xc80] ;  /* 0x00032000ff02eb82 */ /* 0x000e300000000a00 */
[----:B------:R-:W1:Y:S01]  /*2b2f0*/  @!P6 LDC.64 R4, c[0x0][0xc78] ;  /* 0x00031e00ff04eb82 */ /* 0x000e620000000a00 */
[----:B------:R-:W-:Y:S02]  /*2b300*/  IMAD.MOV.U32 R8, RZ, RZ, RZ ;  /* 0x000000ffff087224 */ /* 0x000fe400078e00ff */
[----:B0-----:R-:W-:-:S05]  /*2b310*/  @!P6 IMAD.WIDE R2, R7, 0x4, R2 ;  /* 0x000000040702e825 */ /* 0x001fca00078e0202 */
[----:B------:R1:W2:Y:S02]  /*2b320*/  @!P6 LDG.E R25, desc[UR60][R2.64] ;  /* 0x0000003c0219e981 */ /* 0x0002a4000c1e1900 */
[----:B-1----:R-:W-:-:S05]  /*2b330*/  @!P6 IMAD.WIDE R2, R7, 0x4, R4 ;  /* 0x000000040702e825 */ /* 0x002fca00078e0204 */
        /* <DEDUP_REMOVED lines=20> */
.L_x_2166:
[----:B------:R-:W-:Y:S02]  /*2b480*/  ULDC UR4, c[0x0][0xc38] ;  /* 0x00030e0000047ab9 */ /* 0x000fe40000000800 */
[----:B------:R-:W-:-:S04]  /*2b490*/  IMAD.U32 R4, RZ, RZ, UR4 ;  /* 0x00000004ff047e24 */ /* 0x000fc8000f8e00ff */
[----:B-1----:R-:W-:-:S04]  /*2b4a0*/  IMAD R5, R14, R4, RZ ;  /* 0x000000040e057224 */ /* 0x002fc800078e02ff */
[----:B------:R-:W-:-:S05]  /*2b4b0*/  IMAD.IADD R6, R5, 0x1, R6 ;  /* 0x0000000105067824 */ /* 0x000fca00078e0206 */
[----:B------:R-:W-:-:S13]  /*2b4c0*/  ISETP.GT.AND P6, PT, R6, R0, PT ;  /* 0x000000000600720c */ /* 0x000fda0003fc4270 */
[----:B------:R-:W-:Y:S05]  /*2b4d0*/  @!P6 BRA `(.L_x_1977) ;  /* 0xfffffffc005ce947 */ /* 0x000fea000383ffff */
.L_x_1974:
[----:B------:R-:W-:Y:S01]  /*2b4e0*/  IADD3 R5, -R5, R6, RZ ;  /* 0x0000000605057210 */ /* 0x000fe20007ffe1ff */
[----:B------:R-:W-:-:S04]  /*2b4f0*/  UMOV UR4, 0xffffffff ;  /* 0xffffffff00047882 */ /* 0x000fc80000000000 */
        /* <DEDUP_REMOVED lines=8> */
.L_x_2171:
[----:B------:R-:W-:-:S13]  /*2b580*/  ISETP.NE.AND P0, PT, R2, RZ, PT ;  /* 0x000000ff0200720c */ /* 0x000fda0003f05270 */
[----:B------:R-:W-:Y:S05]  /*2b590*/  @!P0 BRA `(.L_x_1979) ;  /* 0x0000000000108947 */ /* 0x000fea0003800000 */
[----:B------:R-:W-:Y:S01]  /*2b5a0*/  UMOV UR4, 0xffffffff ;  /* 0xffffffff00047882 */ /* 0x000fe20000000000 */
[----:B-1----:R-:W-:Y:S02]  /*2b5b0*/  VIADD R12, R12, 0xffffffff ;  /* 0xffffffff0c0c7836 */ /* 0x002fe40000000000 */
[----:B------:R-:W-:Y:S05]  /*2b5c0*/  BRA.DIV UR4, `(.L_x_1980) ;  /* 0x0000005a04007947 */ /* 0x000fea000b800000 */
[----:B------:R4:W1:Y:S02]  /*2b5d0*/  SHFL.IDX PT, R24, R3, R12, 0x1f ;  /* 0x00001f0c03187589 */ /* 0x00086400000e0000 */
.L_x_1979:
[----:B---3--:R-:W-:Y:S01]  /*2b5e0*/  ISETP.NE.AND P0, PT, R8, 0x1, PT ;  /* 0x000000010800780c */ /* 0x008fe20003f05270 */
[----:B-1----:R-:W-:-:S04]  /*2b5f0*/  IMAD R24, R24, R4, R5 ;  /* 0x0000000418187224 */ /* 0x002fc800078e0205 */
[----:B------:R-:W-:-:S08]  /*2b600*/  IMAD.IADD R0, R0, 0x1, -R24 ;  /* 0x0000000100007824 */ /* 0x000fd000078e0a18 */
[----:B------:R-:W-:Y:S05]  /*2b610*/  @!P0 BRA `(.L_x_1981) ;  /* 0x0000000000dc8947 */ /* 0x000fea0003800000 */
[----:B--2---:R-:W-:Y:S02]  /*2b620*/  IABS R4, R25 ;  /* 0x0000001900047213 */ /* 0x004fe40000000000 */
[----:B------:R-:W-:Y:S02]  /*2b630*/  IABS R5, R8 ;  /* 0x0000000800057213 */ /* 0x000fe40000000000 */
[----:B------:R-:W1:Y:S08]  /*2b640*/  I2F.RP R6, R4 ;  /* 0x0000000400067306 */ /* 0x000e700000209400 */
[----:B------:R-:W2:Y:S08]  /*2b650*/  I2F.RP R9, R5 ;  /* 0x0000000500097306 */ /* 0x000eb00000209400 */
[----:B-1----:R-:W1:Y:S08]  /*2b660*/  MUFU.RCP R6, R6 ;  /* 0x0000000600067308 */ /* 0x002e700000001000 */
[----:B--2---:R-:W-:Y:S01]  /*2b670*/  MUFU.RCP R9, R9 ;  /* 0x0000000900097308 */ /* 0x004fe20000001000 */
[----:B-1----:R-:W-:-:S07]  /*2b680*/  VIADD R2, R6, 0xffffffe ;  /* 0x0ffffffe06027836 */ /* 0x002fce0000000000 */
[----:B0---4-:R0:W1:Y:S02]  /*2b690*/  F2I.FTZ.U32.TRUNC.NTZ R3, R2 ;  /* 0x0000000200037305 */ /* 0x011064000021f000 */
[----:B0-----:R-:W-:Y:S01]  /*2b6a0*/  MOV R2, RZ ;  /* 0x000000ff00027202 */ /* 0x001fe20000000f00 */
[----:B-1----:R-:W-:-:S04]  /*2b6b0*/  IMAD.MOV R7, RZ, RZ, -R3 ;  /* 0x000000ffff077224 */ /* 0x002fc800078e0a03 */
[----:B------:R-:W-:-:S04]  /*2b6c0*/  IMAD R7, R7, R4, RZ ;  /* 0x0000000407077224 */ /* 0x000fc800078e02ff */
[----:B------:R-:W-:Y:S01]  /*2b6d0*/  IMAD.HI.U32 R3, R3, R7, R2 ;  /* 0x0000000703037227 */ /* 0x000fe200078e0002 */
[----:B------:R-:W-:Y:S02]  /*2b6e0*/  IABS R7, R0 ;  /* 0x0000000000077213 */ /* 0x000fe40000000000 */
[----:B------:R-:W-:-:S03]  /*2b6f0*/  IABS R2, R25 ;  /* 0x0000001900027213 */ /* 0x000fc60000000000 */
[----:B------:R-:W-:-:S04]  /*2b700*/  IMAD.HI.U32 R6, R3, R7, RZ ;  /* 0x0000000703067227 */ /* 0x000fc800078e00ff */
[----:B------:R-:W-:Y:S02]  /*2b710*/  IMAD.MOV R2, RZ, RZ, -R2 ;  /* 0x000000ffff027224 */ /* 0x000fe400078e0a02 */
[----:B------:R-:W-:Y:S02]  /*2b720*/  VIADD R3, R9, 0xffffffe ;  /* 0x0ffffffe09037836 */ /* 0x000fe40000000000 */
[----:B------:R-:W-:-:S04]  /*2b730*/  IMAD R7, R6, R2, R7 ;  /* 0x0000000206077224 */ /* 0x000fc800078e0207 */
[----:B------:R-:W0:Y:S01]  /*2b740*/  F2I.FTZ.U32.TRUNC.NTZ R3, R3 ;  /* 0x0000000300037305 */ /* 0x000e22000021f000 */
[----:B------:R-:W-:-:S13]  /*2b750*/  ISETP.GT.U32.AND P1, PT, R4, R7, PT ;  /* 0x000000070400720c */ /* 0x000fda0003f24070 */
[----:B------:R-:W-:Y:S01]  /*2b760*/  @!P1 IMAD.IADD R7, R7, 0x1, -R4 ;  /* 0x0000000107079824 */ /* 0x000fe200078e0a04 */
[----:B------:R-:W-:Y:S01]  /*2b770*/  @!P1 IADD3 R6, R6, 0x1, RZ ;  /* 0x0000000106069810 */ /* 0x000fe20007ffe0ff */
[----:B0-----:R-:W-:Y:S01]  /*2b780*/  IMAD.MOV R2, RZ, RZ, -R3 ;  /* 0x000000ffff027224 */ /* 0x001fe200078e0a03 */
[----:B------:R-:W-:Y:S02]  /*2b790*/  ISETP.NE.AND P1, PT, R25, RZ, PT ;  /* 0x000000ff1900720c */ /* 0x000fe40003f25270 */
[----:B------:R-:W-:Y:S01]  /*2b7a0*/  ISETP.GE.U32.AND P0, PT, R7, R4, PT ;  /* 0x000000040700720c */ /* 0x000fe20003f06070 */
[----:B------:R-:W-:Y:S02]  /*2b7b0*/  IMAD R7, R2, R5, RZ ;  /* 0x0000000502077224 */ /* 0x000fe400078e02ff */
        /* <DEDUP_REMOVED lines=21> */
[----:B------:R-:W-:-:S06]  /*2b910*/  @P0 IADD3 R4, R4, 0x1, RZ ;  /* 0x0000000104040810 */ /* 0x000fcc0007ffe0ff */
[----:B------:R-:W-:Y:S01]  /*2b920*/  @!P2 IMAD.MOV R4, RZ, RZ, -R4 ;  /* 0x000000ffff04a224 */ /* 0x000fe200078e0a04 */
[----:B------:R-:W-:-:S05]  /*2b930*/  @!P1 LOP3.LUT R4, RZ, R8, RZ, 0x33, !PT ;  /* 0x00000008ff049212 */ /* 0x000fca00078e33ff */
[--C-:B------:R-:W-:Y:S02]  /*2b940*/  IMAD.MOV R5, RZ, RZ, -R4.reuse ;  /* 0x000000ffff057224 */ /* 0x100fe400078e0a04 */
[C---:B------:R-:W-:Y:S02]  /*2b950*/  IMAD R3, R8.reuse, 0x1000000, R4 ;  /* 0x0100000008037824 */ /* 0x040fe400078e0204 */
[----:B------:R-:W-:-:S04]  /*2b960*/  IMAD R8, R8, R5, R6 ;  /* 0x0000000508087224 */ /* 0x000fc800078e0206 */
[----:B------:R-:W-:Y:S01]  /*2b970*/  IMAD R26, R8, 0x10000, R3 ;  /* 0x00010000081a7824 */ /* 0x000fe200078e0203 */
[----:B------:R-:W-:Y:S06]  /*2b980*/  BRA `(.L_x_1982) ;  /* 0x0000000000f07947 */ /* 0x000fec0003800000 */
.L_x_1981:
        /* <DEDUP_REMOVED lines=8> */
[----:B0-----:R-:W-:-:S06]  /*2ba10*/  IADD3 R9, R8, 0xffffffe, RZ ;  /* 0x0ffffffe08097810 */ /* 0x001fcc0007ffe0ff */
        /* <DEDUP_REMOVED lines=16> */
[----:B------:R-:W-:-:S06]  /*2bb20*/  @P0 IADD3 R2, R2, 0x1, RZ ;  /* 0x0000000102020810 */ /* 0x000fcc0007ffe0ff */
[----:B------:R-:W-:Y:S01]  /*2bb30*/  @!P2 IMAD.MOV R2, RZ, RZ, -R2 ;  /* 0x000000ffff02a224 */ /* 0x000fe200078e0a02 */
[----:B------:R-:W-:-:S05]  /*2bb40*/  @!P1 LOP3.LUT R2, RZ, R5, RZ, 0x33, !PT ;  /* 0x00000005ff029212 */ /* 0x000fca00078e33ff */
[----:B------:R-:W-:Y:S02]  /*2bb50*/  IMAD R6, R7, R2, RZ ;  /* 0x0000000207067224 */ /* 0x000fe400078e02ff */
[----:B------:R-:W-:Y:S02]  /*2bb60*/  IMAD.MOV R2, RZ, RZ, -R2 ;  /* 0x000000ffff027224 */ /* 0x000fe400078e0a02 */
[----:B------:R-:W-:Y:S02]  /*2bb70*/  IMAD.MOV R3, RZ, RZ, -R6 ;  /* 0x000000ffff037224 */ /* 0x000fe400078e0a06 */
[----:B------:R-:W-:Y:S01]  /*2bb80*/  IMAD R5, R5, R2, R0 ;  /* 0x0000000205057224 */ /* 0x000fe200078e0200 */
[----:B------:R-:W-:Y:S02]  /*2bb90*/  MOV R2, RZ ;  /* 0x000000ff00027202 */ /* 0x000fe40000000f00 */
[----:B------:R-:W-:-:S04]  /*2bba0*/  VIADDMNMX R4, R3, R4, R7, PT ;  /* 0x0000000403047246 */ /* 0x000fc80003800107 */
[----:B------:R-:W-:-:S04]  /*2bbb0*/  IABS R7, R4 ;  /* 0x0000000400077213 */ /* 0x000fc80000000000 */
[----:B------:R-:W0:Y:S08]  /*2bbc0*/  I2F.RP R8, R7 ;  /* 0x0000000700087306 */ /* 0x000e300000209400 */
[----:B0-----:R-:W0:Y:S02]  /*2bbd0*/  MUFU.RCP R8, R8 ;  /* 0x0000000800087308 */ /* 0x001e240000001000 */
[----:B0-----:R-:W-:-:S06]  /*2bbe0*/  VIADD R3, R8, 0xffffffe ;  /* 0x0ffffffe08037836 */ /* 0x001fcc0000000000 */
[----:B------:R-:W0:Y:S02]  /*2bbf0*/  F2I.FTZ.U32.TRUNC.NTZ R3, R3 ;  /* 0x0000000300037305 */ /* 0x000e24000021f000 */
[----:B0-----:R-:W-:-:S04]  /*2bc00*/  IMAD.MOV R0, RZ, RZ, -R3 ;  /* 0x000000ffff007224 */ /* 0x001fc800078e0a03 */
[----:B------:R-:W-:Y:S01]  /*2bc10*/  IMAD R9, R0, R7, RZ ;  /* 0x0000000700097224 */ /* 0x000fe200078e02ff */
[----:B------:R-:W-:-:S03]  /*2bc20*/  IABS R0, R4 ;  /* 0x0000000400007213 */ /* 0x000fc60000000000 */
        /* <DEDUP_REMOVED lines=10> */
[----:B------:R-:W-:Y:S02]  /*2bcd0*/  LOP3.LUT R0, R5, R4, RZ, 0x3c, !PT ;  /* 0x0000000405007212 */ /* 0x000fe400078e3cff */
[----:B------:R-:W-:Y:S02]  /*2bce0*/  IADD3 R5, R6, 0x1000000, R5 ;  /* 0x0100000006057810 */ /* 0x000fe40007ffe005 */
[----:B------:R-:W-:-:S07]  /*2bcf0*/  ISETP.GE.AND P2, PT, R0, RZ, PT ;  /* 0x000000ff0000720c */ /* 0x000fce0003f46270 */
[----:B------:R-:W-:-:S06]  /*2bd00*/  @P0 VIADD R2, R2, 0x1 ;  /* 0x0000000102020836 */ /* 0x000fcc0000000000 */
[----:B------:R-:W-:Y:S01]  /*2bd10*/  @!P2 IMAD.MOV R2, RZ, RZ, -R2 ;  /* 0x000000ffff02a224 */ /* 0x000fe200078e0a02 */
[----:B------:R-:W-:Y:S02]  /*2bd20*/  @!P1 LOP3.LUT R2, RZ, R4, RZ, 0x33, !PT ;  /* 0x00000004ff029212 */ /* 0x000fe400078e33ff */
[----:B------:R-:W-:-:S05]  /*2bd30*/  IADD3 R4, -R4, RZ, RZ ;  /* 0x000000ff04047210 */ /* 0x000fca0007ffe1ff */
[----:B------:R-:W-:-:S07]  /*2bd40*/  IMAD R26, R2, R4, R5 ;  /* 0x00000004021a7224 */ /* 0x000fce00078e0205 */
.L_x_1982:
[----:B------:R-:W-:-:S05]  /*2bd50*/  LOP3.LUT R2, RZ, R2, RZ, 0x33, !PT ;  /* 0x00000002ff027212 */ /* 0x000fca00078e33ff */
[----:B------:R-:W-:Y:S01]  /*2bd60*/  IMAD.IADD R25, R25, 0x1, R2 ;  /* 0x0000000119197824 */ /* 0x000fe200078e0202 */
[----:B------:R-:W-:Y:S06]  /*2bd70*/  BRA `(.L_x_1983) ;  /* 0x00000000001c7947 */ /* 0x000fec0003800000 */
.L_x_1975:
[----:B------:R-:W-:Y:S01]  /*2bd80*/  UMOV UR4, URZ ;  /* 0x0000003f00047c82 */ /* 0x000fe20008000000 */
[----:B------:R-:W-:Y:S01]  /*2bd90*/  UMOV UR5, URZ ;  /* 0x0000003f00057c82 */ /* 0x000fe20008000000 */
[----:B------:R-:W-:Y:S01]  /*2bda0*/  ULDC UR6, c[0x0][0xc3c] ;  /* 0x00030f0000067ab9 */ /* 0x000fe20000000800 */
[----:B------:R-:W-:Y:S02]  /*2bdb0*/  IMAD.MOV.U32 R24, RZ, RZ, R0 ;  /* 0x000000ffff187224 */ /* 0x000fe400078e0000 */
[----:B------:R-:W-:Y:S02]  /*2bdc0*/  IMAD.U32 R25, RZ, RZ, UR4 ;  /* 0x00000004ff197e24 */ /* 0x000fe4000f8e00ff */
[----:B------:R-:W-:Y:S02]  /*2bdd0*/  IMAD.U32 R26, RZ, RZ, UR5 ;  /* 0x00000005ff1a7e24 */ /* 0x000fe4000f8e00ff */
[----:B------:R-:W-:-:S07]  /*2bde0*/  IMAD.U32 R27, RZ, RZ, UR6 ;  /* 0x00000006ff1b7e24 */ /* 0x000fce000f8e00ff */
.L_x_1983:
[----:B------:R-:W1:Y:S01]  /*2bdf0*/  S2R R0, SR_TID.X ;  /* 0x0000000000007919 */ /* 0x000e620000002100 */
[----:B------:R-:W-:Y:S05]  /*2be00*/  WARPSYNC.ALL ;  /* 0x0000000000007948 */ /* 0x000fea0003800000 */
[----:B------:R-:W-:Y:S01]  /*2be10*/  BAR.SYNC.DEFER_BLOCKING 0x4, 0x180 ;  /* 0x0106000000007b1d */ /* 0x000fe20000010000 */
[----:B-1----:R-:W-:-:S04]  /*2be20*/  LOP3.LUT R0, R0, 0x1f, RZ, 0xc0, !PT ;  /* 0x0000001f00007812 */ /* 0x002fc800078ec0ff */
[----:B------:R-:W-:-:S13]  /*2be30*/  ISETP.NE.AND P0, PT, R0, RZ, PT ;  /* 0x000000ff0000720c */ /* 0x000fda0003f05270 */
[----:B0-----:R-:W0:Y:S01]  /*2be40*/  @!P0 S2R R3, SR_CgaCtaId ;  /* 0x0000000000038919 */ /* 0x001e220000008800 */
[----:B------:R-:W-:-:S04]  /*2be50*/  @!P0 MOV R0, 0x400 ;  /* 0x0000040000008802 */ /* 0x000fc80000000f00 */
[----:B0-----:R-:W-:-:S05]  /*2be60*/  @!P0 LEA R17, R3, R0, 0x18 ;  /* 0x0000000003118211 */ /* 0x001fca00078ec0ff */
[----:B------:R3:W-:Y:S01]  /*2be70*/  @!P0 STS.128 [R17+0x308d0], R24 ;  /* 0x0308d01811008388 */ /* 0x0007e20000000c00 */
[----:B------:R-:W-:Y:S06]  /*2be80*/  BAR.ARV 0x5, 0x180 ;  /* 0x0146000000007b1d */ /* 0x000fec0000002000 */
.L_x_1972:
[----:B------:R-:W-:Y:S02]  /*2be90*/  ULDC UR4, c[0x0][0xc3c] ;  /* 0x00030f0000047ab9 */ /* 0x000fe40000000800 */
[----:B--2---:R-:W-:-:S13]  /*2bea0*/  ISETP.GE.AND P0, PT, R27, UR4, PT ;  /* 0x000000041b007c0c */ /* 0x004fda000bf06270 */
[----:B------:R-:W-:Y:S05]  /*2beb0*/  @!P0 BRA `(.L_x_1984) ;  /* 0xffffff8c00fc8947 */ /* 0x000fea000383ffff */
[----:B------:R-:W-:Y:S05]  /*2bec0*/  BSYNC B8 ;  /* 0x0000000000087941 */ /* 0x000fea0003800000 */
.L_x_1857:
[----:B------:R-:W2:Y:S01]  /*2bed0*/  LDL.LU R0, [R1+0x2c] ;  /* 0x00002c0001007983 */ /* 0x000ea20000300800 */
[----:B------:R-:W-:Y:S01]  /*2bee0*/  BSSY B0, `(.L_x_1985) ;  /* 0x000000b000007945 */ /* 0x000fe20003800000 */
[----:B------:R-:W4:Y:S01]  /*2bef0*/  S2R R5, SR_CgaCtaId ;  /* 0x0000000000057919 */ /* 0x000f220000008800 */
[----:B--2---:R-:W-:-:S04]  /*2bf00*/  IADD3 R0, R0, 0x1, RZ ;  /* 0x0000000100007810 */ /* 0x004fc80007ffe0ff */
        /* <DEDUP_REMOVED lines=8> */
.L_x_2174:
[----:B------:R-:W-:Y:S05]  /*2bf90*/  BSYNC B0 ;  /* 0x0000000000007941 */ /* 0x000fea0003800000 */
.L_x_1985:
[----:B------:R-:W-:-:S03]  /*2bfa0*/  UMOV UR4, 0xffffffff ;  /* 0xffffffff00047882 */ /* 0x000fc60000000000 */
[----:B------:R-:W-:Y:S05]  /*2bfb0*/  BRA.DIV UR4, `(.L_x_1987) ;  /* 0x0000004e04c07947 */ /* 0x000fea000b800000 */
[----:B-1----:R-:W1:Y:S02]  /*2bfc0*/  S2R R0, SR_TID.X ;  /* 0x0000000000007919 */ /* 0x002e640000002100 */
[----:B-1----:R-:W-:-:S04]  /*2bfd0*/  SHF.R.U32.HI R0, RZ, 0x5, R0 ;  /* 0x00000005ff007819 */ /* 0x002fc80000011600 */
[----:B------:R-:W-:-:S05]  /*2bfe0*/  LOP3.LUT R0, R0, 0x3, RZ, 0xc0, !PT ;  /* 0x0000000300007812 */ /* 0x000fca00078ec0ff */
[----:B------:R1:W2:Y:S02]  /*2bff0*/  SHFL.IDX PT, R14, R0, RZ, 0x1f ;  /* 0x00001fff000e7589 */ /* 0x0002a400000e0000 */
.L_x_2177:
[----:B--2---:R-:W-:-:S13]  /*2c000*/  ISETP.NE.AND P0, PT, R14, RZ, PT ;  /* 0x000000ff0e00720c */ /* 0x004fda0003f05270 */
[----:B------:R-:W-:Y:S05]  /*2c010*/  @P0 BRA `(.L_x_1537) ;  /* 0x0000000000900947 */ /* 0x000fea0003800000 */
[----:B------:R-:W-:-:S03]  /*2c020*/  UMOV UR4, 0xffffffff ;  /* 0xffffffff00047882 */ /* 0x000fc60000000000 */
[----:B------:R-:W-:Y:S05]  /*2c030*/  BRA.DIV UR4, `(.L_x_1988) ;  /* 0x0000004e04d47947 */ /* 0x000fea000b800000 */
[----:B------:R-:W-:-:S13]  /*2c040*/  ELECT P6, URZ, PT ;  /* 0x00000000003f782f */ /* 0x000fda00038c0000 */
.L_x_2180:
[----:B------:R-:W-:Y:S05]  /*2c050*/  @!P6 BRA `(.L_x_1537) ;  /* 0x000000000080e947 */ /* 0x000fea0003800000 */
[----:B-1----:R-:W2:Y:S02]  /*2c060*/  LDL R0, [R1+0xd8] ;  /* 0x0000d80001007983 */ /* 0x002ea40000100800 */
[----:B--2---:R-:W-:-:S13]  /*2c070*/  R2UR UR4, R0 ;  /* 0x00000000000472ca */ /* 0x004fda00000e0000 */
[----:B------:R-:W-:-:S06]  /*2c080*/  ULOP3.LUT UR4, UR4, 0x2, URZ, 0xfc, !UPT ;  /* 0x0000000204047892 */ /* 0x000fcc000f8efc3f */
[----:B------:R-:W-:-:S05]  /*2c090*/  IMAD.U32 R0, RZ, RZ, UR4 ;  /* 0x00000004ff007e24 */ /* 0x000fca000f8e00ff */
[----:B------:R-:W-:-:S13]  /*2c0a0*/  ISETP.NE.AND P0, PT, R0, 0x3, PT ;  /* 0x000000030000780c */ /* 0x000fda0003f05270 */
[----:B------:R-:W-:Y:S05]  /*2c0b0*/  @!P0 BRA `(.L_x_1989) ;  /* 0x0000000000048947 */ /* 0x000fea0003800000 */
[----:B------:R-:W-:Y:S01]  /*2c0c0*/  BPT.TRAP 0x1 ;  /* 0x000000040000795c */ /* 0x000fe20000300000 */
.L_x_1989:
[C---:B------:R-:W-:Y:S01]  /*2c0d0*/  IMAD R3, R22.reuse, 0x8, R5 ;  /* 0x0000000816037824 */ /* 0x040fe200078e0205 */
[----:B------:R-:W-:Y:S01]  /*2c0e0*/  SHF.L.U32 R2, R29, 0x1f, RZ ;  /* 0x0000001f1d027819 */ /* 0x000fe200000006ff */
[----:B------:R-:W-:-:S03]  /*2c0f0*/  VIADD R22, R22, 0x1 ;  /* 0x0000000116167836 */ /* 0x000fc60000000000 */
[----:B------:R-:W1:Y:S02]  /*2c100*/  SYNCS.PHASECHK.TRANS64.TRYWAIT P1, [R3+URZ+0x30840], R2 ;  /* 0x03084002030075a7 */ /* 0x000e64000802017f */
[----:B------:R-:W-:-:S04]  /*2c110*/  ISETP.NE.AND P2, PT, R22, 0x2, PT ;  /* 0x000000021600780c */ /* 0x000fc80003f45270 */
[----:B------:R-:W-:Y:S01]  /*2c120*/  SEL R0, RZ, 0x1, P2 ;  /* 0x00000001ff007807 */ /* 0x000fe20001000000 */
[----:B-1----:R-:W-:Y:S08]  /*2c130*/  @!P1 BRA `(.L_x_1990) ;  /* 0x0000004c00b49947 */ /* 0x002ff00003800000 */
.L_x_2181:
[----:B------:R-:W-:Y:S02]  /*2c140*/  SEL R22, R22, RZ, P2 ;  /* 0x000000ff16167207 */ /* 0x000fe40001000000 */
[----:B------:R-:W-:Y:S01]  /*2c150*/  LOP3.LUT R0, R29, R0, RZ, 0x3c, !PT ;  /* 0x000000001d007212 */ /* 0x000fe200078e3cff */
[----:B------:R-:W-:Y:S06]  /*2c160*/  @!P0 BRA `(.L_x_1991) ;  /* 0x0000000000048947 */ /* 0x000fec0003800000 */
[----:B------:R-:W-:Y:S01]  /*2c170*/  BPT.TRAP 0x1 ;  /* 0x000000040000795c */ /* 0x000fe20000300000 */
.L_x_1991:
[----:B------:R-:W-:Y:S01]  /*2c180*/  IMAD R5, R22, 0x8, R5 ;  /* 0x0000000816057824 */ /* 0x000fe200078e0205 */
[----:B------:R-:W-:-:S04]  /*2c190*/  SHF.L.U32 R0, R0, 0x1f, RZ ;  /* 0x0000001f00007819 */ /* 0x000fc800000006ff */
[----:B------:R-:W2:Y:S02]  /*2c1a0*/  SYNCS.PHASECHK.TRANS64.TRYWAIT P1, [R5+URZ+0x30840], R0 ;  /* 0x03084000050075a7 */ /* 0x000ea4000802017f */
[----:B--2---:R-:W-:Y:S05]  /*2c1b0*/  @!P1 BRA `(.L_x_1992) ;  /* 0x0000004c00a89947 */ /* 0x004fea0003800000 */
.L_x_2182:
[----:B------:R-:W-:Y:S05]  /*2c1c0*/  @!P0 BRA `(.L_x_1993) ;  /* 0x0000000000048947 */ /* 0x000fea0003800000 */
[----:B------:R-:W-:Y:S01]  /*2c1d0*/  BPT.TRAP 0x1 ;  /* 0x000000040000795c */ /* 0x000fe20000300000 */
.L_x_1993:
[----:B------:R-:W4:Y:S02]  /*2c1e0*/  SYNCS.PHASECHK.TRANS64.TRYWAIT P1, [R3+URZ+0x30860], R2 ;  /* 0x03086002030075a7 */ /* 0x000f24000802017f */
[----:B----4-:R-:W-:Y:S05]  /*2c1f0*/  @!P1 BRA `(.L_x_1994) ;  /* 0x0000004c00ac9947 */ /* 0x010fea0003800000 */
.L_x_2183:
[----:B------:R-:W-:Y:S05]  /*2c200*/  @!P0 BRA `(.L_x_1995) ;  /* 0x0000000000048947 */ /* 0x000fea0003800000 */
[----:B------:R-:W-:Y:S01]  /*2c210*/  BPT.TRAP 0x1 ;  /* 0x000000040000795c */ /* 0x000fe20000300000 */
.L_x_1995:
[----:B------:R0:W0:Y:S02]  /*2c220*/  SYNCS.PHASECHK.TRANS64.TRYWAIT P0, [R5+URZ+0x30860], R0 ;  /* 0x03086000050075a7 */ /* 0x000024000800017f */
[----:B0-----:R-:W-:Y:S05]  /*2c230*/  @!P0 NANOSLEEP.SYNCS 0x989680 ;  /* 0x009896800000895d */ /* 0x001fea0003900000 */
[----:B------:R-:W0:Y:S02]  /*2c240*/  @!P0 SYNCS.PHASECHK.TRANS64 P0, [R5+URZ+0x30860], R0 ;  /* 0x03086000050085a7 */ /* 0x000e24000800007f */
[----:B0-----:R-:W-:Y:S05]  /*2c250*/  @!P0 BRA `(.L_x_1995) ;  /* 0xfffffffc00f08947 */ /* 0x001fea000383ffff */
.L_x_1537:
[----:B------:R-:W-:Y:S05]  /*2c260*/  BSYNC B9 ;  /* 0x0000000000097941 */ /* 0x000fea0003800000 */
.L_x_1534:
[----:B------:R-:W-:Y:S05]  /*2c270*/  EXIT ;  /* 0x000000000000794d */ /* 0x000fea0003800000 */
.L_x_1565:
[----:B0-----:R0:W1:Y:S02]  /*2c280*/  SYNCS.PHASECHK.TRANS64.TRYWAIT P6, [R88+URZ+0x30890], R100 ;  /* 0x03089064580075a7 */ /* 0x00106400080c017f */
[----:B-1----:R-:W-:Y:S05]  /*2c290*/  @!P6 NANOSLEEP.SYNCS 0x989680 ;  /* 0x009896800000e95d */ /* 0x002fea0003900000 */
[----:B------:R-:W1:Y:S02]  /*2c2a0*/  @!P6 SYNCS.PHASECHK.TRANS64 P6, [R88+URZ+0x30890], R100 ;  /* 0x030890645800e5a7 */ /* 0x000e6400080c007f */
[----:B-1----:R-:W-:Y:S05]  /*2c2b0*/  @!P6 BRA `(.L_x_1565) ;  /* 0xfffffffc00f0e947 */ /* 0x002fea000383ffff */
[----:B------:R-:W-:Y:S05]  /*2c2c0*/  BRA `(.L_x_1996) ;  /* 0xfffffd7800a07947 */ /* 0x000fea000383ffff */
.L_x_1566:
[----:B------:R-:W-:Y:S01]  /*2c2d0*/  BSSY B1, `(.L_x_1997) ;  /* 0x0000008000017945 */ /* 0x000fe20003800000 */
[----:B------:R-:W-:Y:S01]  /*2c2e0*/  MOV R13, R105 ;  /* 0x00000069000d7202 */ /* 0x000fe20000000f00 */
[----:B------:R-:W-:Y:S02]  /*2c2f0*/  IMAD.MOV.U32 R12, RZ, RZ, RZ ;  /* 0x000000ffff0c7224 */ /* 0x000fe400078e00ff */
[----:B------:R-:W-:Y:S02]  /*2c300*/  IMAD.MOV.U32 R11, RZ, RZ, 0x181f ;  /* 0x0000181fff0b7424 */ /* 0x000fe400078e00ff */
[----:B------:R-:W-:-:S07]  /*2c310*/  IMAD.MOV.U32 R15, RZ, RZ, -0x1 ;  /* 0xffffffffff0f7424 */ /* 0x000fce00078e00ff */
[----:B0-----:R-:W-:Y:S05]  /*2c320*/  WARPSYNC.COLLECTIVE R15, `(.L_x_1998) ;  /* 0x000000000f087348 */ /* 0x001fea0003c00000 */
[----:B------:R1:W2:Y:S02]  /*2c330*/  SHFL.IDX P6, R14, R13, R12, R11 ;  /* 0x0000000c0d0e7389 */ /* 0x0002a400000c000b */
[----:B012---:R-:W-:Y:S01]  /*2c340*/  ENDCOLLECTIVE ;  /* 0x000000000000791b */ /* 0x007fe20003800000 */
.L_x_1998:
[----:B------:R-:W-:Y:S05]  /*2c350*/  BSYNC B1 ;  /* 0x0000000000017941 */ /* 0x000fea0003800000 */
.L_x_1997:
        /* <DEDUP_REMOVED lines=8> */
.L_x_1999:
[----:B------:R-:W-:Y:S01]  /*2c3e0*/  IMAD.MOV.U32 R11, RZ, RZ, R14 ;  /* 0x000000ffff0b7224 */ /* 0x000fe200078e000e */
[----:B------:R-:W-:Y:S06]  /*2c3f0*/  BRA `(.L_x_2000) ;  /* 0xfffffd7800687947 */ /* 0x000fec000383ffff */
.L_x_1583:
[----:B------:R-:W-:Y:S01]  /*2c400*/  BSSY B1, `(.L_x_2001) ;  /* 0x0000008000017945 */ /* 0x000fe20003800000 */
[----:B0---4-:R-:W-:Y:S01]  /*2c410*/  IMAD.MOV.U32 R13, RZ, RZ, R105 ;  /* 0x000000ffff0d7224 */ /* 0x011fe200078e0069 */
[----:B---3--:R-:W-:Y:S01]  /*2c420*/  MOV R11, 0x181f ;  /* 0x0000181f000b7802 */ /* 0x008fe20000000f00 */
[----:B------:R-:W-:Y:S02]  /*2c430*/  IMAD.MOV.U32 R12, RZ, RZ, 0x1 ;  /* 0x00000001ff0c7424 */ /* 0x000fe400078e00ff */
[----:B------:R-:W-:-:S07]  /*2c440*/  IMAD.MOV.U32 R15, RZ, RZ, -0x1 ;  /* 0xffffffffff0f7424 */ /* 0x000fce00078e00ff */
[----:B-12---:R-:W-:Y:S05]  /*2c450*/  WARPSYNC.COLLECTIVE R15, `(.L_x_2002) ;  /* 0x000000000f087348 */ /* 0x006fea0003c00000 */
[----:B------:R0:W3:Y:S02]  /*2c460*/  SHFL.IDX P6, R14, R13, R12, R11 ;  /* 0x0000000c0d0e7389 */ /* 0x0000e400000c000b */
[----:B0123--:R-:W-:Y:S01]  /*2c470*/  ENDCOLLECTIVE ;  /* 0x000000000000791b */ /* 0x00ffe20003800000 */
.L_x_2002:
[----:B------:R-:W-:Y:S05]  /*2c480*/  BSYNC B1 ;  /* 0x0000000000017941 */ /* 0x000fea0003800000 */
.L_x_2001:
[----:B------:R-:W-:Y:S01]  /*2c490*/  IMAD.MOV.U32 R13, RZ, RZ, R104 ;  /* 0x000000ffff0d7224 */ /* 0x000fe200078e0068 */
[----:B------:R-:W-:Y:S01]  /*2c4a0*/  MOV R15, 0xffffffff ;  /* 0xffffffff000f7802 */ /* 0x000fe20000000f00 */
[----:B------:R-:W-:Y:S02]  /*2c4b0*/  IMAD.MOV.U32 R12, RZ, RZ, 0x1 ;  /* 0x00000001ff0c7424 */ /* 0x000fe400078e00ff */
[----:B------:R-:W-:Y:S02]  /*2c4c0*/  IMAD.MOV.U32 R11, RZ, RZ, 0x181f ;  /* 0x0000181fff0b7424 */ /* 0x000fe400078e00ff */
[----:B------:R-:W-:-:S07]  /*2c4d0*/  IMAD.MOV.U32 R105, RZ, RZ, R14 ;  /* 0x000000ffff697224 */ /* 0x000fce00078e000e */
[----:B------:R-:W-:Y:S05]  /*2c4e0*/  WARPSYNC.COLLECTIVE R15, `(.L_x_2003) ;  /* 0x000000000f087348 */ /* 0x000fea0003c00000 */
[----:B------:R0:W1:Y:S02]  /*2c4f0*/  SHFL.IDX P6, R14, R13, R12, R11 ;  /* 0x0000000c0d0e7389 */ /* 0x00006400000c000b */
[----:B01----:R-:W-:Y:S01]  /*2c500*/  ENDCOLLECTIVE ;  /* 0x000000000000791b */ /* 0x003fe20003800000 */
.L_x_2003:
[----:B------:R-:W-:Y:S01]  /*2c510*/  IMAD.MOV.U32 R104, RZ, RZ, R14 ;  /* 0x000000ffff687224 */ /* 0x000fe200078e000e */
[----:B------:R-:W-:Y:S06]  /*2c520*/  BRA `(.L_x_2004) ;  /* 0xfffffd8400ac7947 */ /* 0x000fec000383ffff */
.L_x_1605:
[----:B0-----:R0:W1:Y:S02]  /*2c530*/  SYNCS.PHASECHK.TRANS64.TRYWAIT P6, [R88+URZ+0x30890], R100 ;  /* 0x03089064580075a7 */ /* 0x00106400080c017f */
[----:B-1----:R-:W-:Y:S05]  /*2c540*/  @!P6 NANOSLEEP.SYNCS 0x989680 ;  /* 0x009896800000e95d */ /* 0x002fea0003900000 */
[----:B------:R-:W1:Y:S02]  /*2c550*/  @!P6 SYNCS.PHASECHK.TRANS64 P6, [R88+URZ+0x30890], R100 ;  /* 0x030890645800e5a7 */ /* 0x000e6400080c007f */
[----:B-1----:R-:W-:Y:S05]  /*2c560*/  @!P6 BRA `(.L_x_1605) ;  /* 0xfffffffc00f0e947 */ /* 0x002fea000383ffff */
[----:B------:R-:W-:Y:S05]  /*2c570*/  BRA `(.L_x_2005) ;  /* 0xfffffd9c00347947 */ /* 0x000fea000383ffff */
.L_x_1606:
[----:B------:R-:W-:Y:S01]  /*2c580*/  BSSY B1, `(.L_x_2006) ;  /* 0x0000008000017945 */ /* 0x000fe20003800000 */
[----:B------:R-:W-:Y:S02]  /*2c590*/  IMAD.MOV.U32 R13, RZ, RZ, R105 ;  /* 0x000000ffff0d7224 */ /* 0x000fe400078e0069 */
[----:B------:R-:W-:Y:S02]  /*2c5a0*/  IMAD.MOV.U32 R12, RZ, RZ, RZ ;  /* 0x000000ffff0c7224 */ /* 0x000fe400078e00ff */
[----:B------:R-:W-:Y:S02]  /*2c5b0*/  IMAD.MOV.U32 R11, RZ, RZ, 0x181f ;  /* 0x0000181fff0b7424 */ /* 0x000fe400078e00ff */
[----:B------:R-:W-:-:S07]  /*2c5c0*/  IMAD.MOV.U32 R15, RZ, RZ, -0x1 ;  /* 0xffffffffff0f7424 */ /* 0x000fce00078e00ff */
[----:B0-----:R-:W-:Y:S05]  /*2c5d0*/  WARPSYNC.COLLECTIVE R15, `(.L_x_2007) ;  /* 0x000000000f087348 */ /* 0x001fea0003c00000 */
[----:B------:R1:W2:Y:S02]  /*2c5e0*/  SHFL.IDX P6, R14, R13, R12, R11 ;  /* 0x0000000c0d0e7389 */ /* 0x0002a400000c000b */
[----:B012---:R-:W-:Y:S01]  /*2c5f0*/  ENDCOLLECTIVE ;  /* 0x000000000000791b */ /* 0x007fe20003800000 */
.L_x_2007:
[----:B------:R-:W-:Y:S05]  /*2c600*/  BSYNC B1 ;  /* 0x0000000000017941 */ /* 0x000fea0003800000 */
.L_x_2006:
[----:B------:R-:W-:Y:S01]  /*2c610*/  IMAD.MOV.U32 R13, RZ, RZ, R104 ;  /* 0x000000ffff0d7224 */ /* 0x000fe200078e0068 */
[----:B------:R-:W-:Y:S01]  /*2c620*/  MOV R103, R14 ;  /* 0x0000000e00677202 */ /* 0x000fe20000000f00 */
[----:B------:R-:W-:Y:S02]  /*2c630*/  IMAD.MOV.U32 R12, RZ, RZ, RZ ;  /* 0x000000ffff0c7224 */ /* 0x000fe400078e00ff */
[----:B------:R-:W-:Y:S02]  /*2c640*/  IMAD.MOV.U32 R11, RZ, RZ, 0x181f ;  /* 0x0000181fff0b7424 */ /* 0x000fe400078e00ff */
[----:B------:R-:W-:-:S07]  /*2c650*/  IMAD.MOV.U32 R15, RZ, RZ, -0x1 ;  /* 0xffffffffff0f7424 */ /* 0x000fce00078e00ff */
[----:B------:R-:W-:Y:S05]  /*2c660*/  WARPSYNC.COLLECTIVE R15, `(.L_x_2008) ;  /* 0x000000000f087348 */ /* 0x000fea0003c00000 */
[----:B------:R0:W1:Y:S02]  /*2c670*/  SHFL.IDX P6, R14, R13, R12, R11 ;  /* 0x0000000c0d0e7389 */ /* 0x00006400000c000b */
[----:B01----:R-:W-:Y:S01]  /*2c680*/  ENDCOLLECTIVE ;  /* 0x000000000000791b */ /* 0x003fe20003800000 */
.L_x_2008:
[----:B------:R-:W-:Y:S01]  /*2c690*/  IMAD.MOV.U32 R11, RZ, RZ, R14 ;  /* 0x000000ffff0b7224 */ /* 0x000fe200078e000e */
[----:B------:R-:W-:Y:S06]  /*2c6a0*/  BRA `(.L_x_2009) ;  /* 0xfffffd9c00007947 */ /* 0x000fec000383ffff */
.L_x_1615:
[----:B------:R-:W-:Y:S01]  /*2c6b0*/  BSSY B1, `(.L_x_2010) ;  /* 0x0000008000017945 */ /* 0x000fe20003800000 */
[----:B---34-:R-:W-:Y:S01]  /*2c6c0*/  MOV R13, R105 ;  /* 0x00000069000d7202 */ /* 0x018fe20000000f00 */
[----:B------:R-:W-:Y:S02]  /*2c6d0*/  IMAD.MOV.U32 R12, RZ, RZ, 0x1 ;  /* 0x00000001ff0c7424 */ /* 0x000fe400078e00ff */
[----:B------:R-:W-:Y:S02]  /*2c6e0*/  IMAD.MOV.U32 R11, RZ, RZ, 0x181f ;  /* 0x0000181fff0b7424 */ /* 0x000fe400078e00ff */
[----:B------:R-:W-:-:S07]  /*2c6f0*/  IMAD.MOV.U32 R15, RZ, RZ, -0x1 ;  /* 0xffffffffff0f7424 */ /* 0x000fce00078e00ff */
[----:B012---:R-:W-:Y:S05]  /*2c700*/  WARPSYNC.COLLECTIVE R15, `(.L_x_2011) ;  /* 0x000000000f087348 */ /* 0x007fea0003c00000 */
[----:B------:R3:W4:Y:S02]  /*2c710*/  SHFL.IDX P6, R14, R13, R12, R11 ;  /* 0x0000000c0d0e7389 */ /* 0x00072400000c000b */
[----:B01234-:R-:W-:Y:S01]  /*2c720*/  ENDCOLLECTIVE ;  /* 0x000000000000791b */ /* 0x01ffe20003800000 */
.L_x_2011:
[----:B------:R-:W-:Y:S05]  /*2c730*/  BSYNC B1 ;  /* 0x0000000000017941 */ /* 0x000fea0003800000 */
.L_x_2010:
        /* <DEDUP_REMOVED lines=8> */
.L_x_2012:
[----:B------:R-:W-:Y:S01]  /*2c7c0*/  IMAD.MOV.U32 R104, RZ, RZ, R14 ;  /* 0x000000ffff687224 */ /* 0x000fe200078e000e */
[----:B------:R-:W-:Y:S06]  /*2c7d0*/  BRA `(.L_x_2013) ;  /* 0xfffffda800ac7947 */ /* 0x000fec000383ffff */
.L_x_1624:
[----:B0-----:R0:W1:Y:S02]  /*2c7e0*/  SYNCS.PHASECHK.TRANS64.TRYWAIT P0, [R88+URZ+0x30890], R100 ;  /* 0x03089064580075a7 */ /* 0x001064000800017f */
[----:B-1----:R-:W-:Y:S05]  /*2c7f0*/  @!P0 NANOSLEEP.SYNCS 0x989680 ;  /* 0x009896800000895d */ /* 0x002fea0003900000 */
[----:B------:R-:W1:Y:S02]  /*2c800*/  @!P0 SYNCS.PHASECHK.TRANS64 P0, [R88+URZ+0x30890], R100 ;  /* 0x03089064580085a7 */ /* 0x000e64000800007f */
[----:B-1----:R-:W-:Y:S05]  /*2c810*/  @!P0 BRA `(.L_x_1624) ;  /* 0xfffffffc00f08947 */ /* 0x002fea000383ffff */
[----:B------:R-:W-:Y:S05]  /*2c820*/  BRA `(.L_x_2014) ;  /* 0xfffffdb800987947 */ /* 0x000fea000383ffff */
.L_x_1625:
        /* <DEDUP_REMOVED lines=8> */
.L_x_2016:
[----:B------:R-:W-:Y:S05]  /*2c8b0*/  BSYNC B1 ;  /* 0x0000000000017941 */ /* 0x000fea0003800000 */
.L_x_2015:
[----:B------:R-:W-:Y:S01]  /*2c8c0*/  IMAD.MOV.U32 R13, RZ, RZ, R40 ;  /* 0x000000ffff0d7224 */ /* 0x000fe200078e0028 */
[----:B------:R-:W-:Y:S01]  /*2c8d0*/  MOV R15, 0xffffffff ;  /* 0xffffffff000f7802 */ /* 0x000fe20000000f00 */
[----:B------:R-:W-:Y:S02]  /*2c8e0*/  IMAD.MOV.U32 R12, RZ, RZ, RZ ;  /* 0x000000ffff0c7224 */ /* 0x000fe400078e00ff */
[----:B------:R-:W-:Y:S02]  /*2c8f0*/  IMAD.MOV.U32 R11, RZ, RZ, 0x181f ;  /* 0x0000181fff0b7424 */ /* 0x000fe400078e00ff */
[----:B------:R-:W-:-:S07]  /*2c900*/  IMAD.MOV.U32 R39, RZ, RZ, R14 ;  /* 0x000000ffff277224 */ /* 0x000fce00078e000e */
[----:B------:R-:W-:Y:S05]  /*2c910*/  WARPSYNC.COLLECTIVE R15, `(.L_x_2017) ;  /* 0x000000000f087348 */ /* 0x000fea0003c00000 */
[----:B------:R0:W1:Y:S02]  /*2c920*/  SHFL.IDX P6, R14, R13, R12, R11 ;  /* 0x0000000c0d0e7389 */ /* 0x00006400000c000b */
[----:B01----:R-:W-:Y:S01]  /*2c930*/  ENDCOLLECTIVE ;  /* 0x000000000000791b */ /* 0x003fe20003800000 */
.L_x_2017:
[----:B------:R-:W-:Y:S01]  /*2c940*/  IMAD.MOV.U32 R38, RZ, RZ, R14 ;  /* 0x000000ffff267224 */ /* 0x000fe200078e000e */
[----:B------:R-:W-:Y:S06]  /*2c950*/  BRA `(.L_x_2018) ;  /* 0xfffffdb800b87947 */ /* 0x000fec000383ffff */
.L_x_1628:
[----:B------:R-:W-:Y:S01]  /*2c960*/  BSSY B1, `(.L_x_2019) ;  /* 0x0000008000017945 */ /* 0x000fe20003800000 */
[----:B----4-:R-:W-:Y:S02]  /*2c970*/  IMAD.MOV.U32 R13, RZ, RZ, R41 ;  /* 0x000000ffff0d7224 */ /* 0x010fe400078e0029 */
[----:B------:R-:W-:Y:S02]  /*2c980*/  IMAD.MOV.U32 R12, RZ, RZ, 0x1 ;  /* 0x00000001ff0c7424 */ /* 0x000fe400078e00ff */
[----:B------:R-:W-:Y:S02]  /*2c990*/  IMAD.MOV.U32 R11, RZ, RZ, 0x181f ;  /* 0x0000181fff0b7424 */ /* 0x000fe400078e00ff */
[----:B------:R-:W-:-:S07]  /*2c9a0*/  IMAD.MOV.U32 R15, RZ, RZ, -0x1 ;  /* 0xffffffffff0f7424 */ /* 0x000fce00078e00ff */
[----:B0123--:R-:W-:Y:S05]  /*2c9b0*/  WARPSYNC.COLLECTIVE R15, `(.L_x_2020) ;  /* 0x000000000f087348 */ /* 0x00ffea0003c00000 */
[----:B------:R4:W0:Y:S02]  /*2c9c0*/  SHFL.IDX P6, R14, R13, R12, R11 ;  /* 0x0000000c0d0e7389 */ /* 0x00082400000c000b */
[----:B01234-:R-:W-:Y:S01]  /*2c9d0*/  ENDCOLLECTIVE ;  /* 0x000000000000791b */ /* 0x01ffe20003800000 */
.L_x_2020:
[----:B------:R-:W-:Y:S05]  /*2c9e0*/  BSYNC B1 ;  /* 0x0000000000017941 */ /* 0x000fea0003800000 */
.L_x_2019:
[----:B------:R-:W-:Y:S01]  /*2c9f0*/  IMAD.MOV.U32 R13, RZ, RZ, R40 ;  /* 0x000000ffff0d7224 */ /* 0x000fe200078e0028 */
[----:B------:R-:W-:Y:S01]  /*2ca00*/  MOV R39, R14 ;  /* 0x0000000e00277202 */ /* 0x000fe20000000f00 */
[----:B------:R-:W-:Y:S02]  /*2ca10*/  IMAD.MOV.U32 R12, RZ, RZ, 0x1 ;  /* 0x00000001ff0c7424 */ /* 0x000fe400078e00ff */
[----:B------:R-:W-:Y:S02]  /*2ca20*/  IMAD.MOV.U32 R11, RZ, RZ, 0x181f ;  /* 0x0000181fff0b7424 */ /* 0x000fe400078e00ff */
[----:B------:R-:W-:-:S07]  /*2ca30*/  IMAD.MOV.U32 R15, RZ, RZ, -0x1 ;  /* 0xffffffffff0f7424 */ /* 0x000fce00078e00ff */
[----:B------:R-:W-:Y:S05]  /*2ca40*/  WARPSYNC.COLLECTIVE R15, `(.L_x_2021) ;  /* 0x000000000f087348 */ /* 0x000fea0003c00000 */
[----:B------:R0:W1:Y:S02]  /*2ca50*/  SHFL.IDX P6, R14, R13, R12, R11 ;  /* 0x0000000c0d0e7389 */ /* 0x00006400000c000b */
[----:B01----:R-:W-:Y:S01]  /*2ca60*/  ENDCOLLECTIVE ;  /* 0x000000000000791b */ /* 0x003fe20003800000 */
.L_x_2021:
[----:B------:R-:W-:Y:S01]  /*2ca70*/  IMAD.MOV.U32 R38, RZ, RZ, R14 ;  /* 0x000000ffff267224 */ /* 0x000fe200078e000e */
[----:B------:R-:W-:Y:S06]  /*2ca80*/  BRA `(.L_x_2022) ;  /* 0xfffffdb800e47947 */ /* 0x000fec000383ffff */
.L_x_1632:
[----:B------:R0:W0:Y:S02]  /*2ca90*/  SYNCS.PHASECHK.TRANS64.TRYWAIT P4, [R88+URZ+0x308b0], R100 ;  /* 0x0308b064580075a7 */ /* 0x000024000808017f */
[----:B0-----:R-:W-:Y:S05]  /*2caa0*/  @!P4 NANOSLEEP.SYNCS 0x989680 ;  /* 0x009896800000c95d */ /* 0x001fea0003900000 */
[----:B------:R-:W0:Y:S02]  /*2cab0*/  @!P4 SYNCS.PHASECHK.TRANS64 P4, [R88+URZ+0x308b0], R100 ;  /* 0x0308b0645800c5a7 */ /* 0x000e24000808007f */
[----:B0-----:R-:W-:Y:S05]  /*2cac0*/  @!P4 BRA `(.L_x_1632) ;  /* 0xfffffffc00f0c947 */ /* 0x001fea000383ffff */
[----:B------:R-:W-:Y:S05]  /*2cad0*/  BRA `(.L_x_2023) ;  /* 0xfffffdbc008c7947 */ /* 0x000fea000383ffff */
.L_x_1662:
[----:B------:R-:W-:Y:S01]  /*2cae0*/  BSSY B1, `(.L_x_2024) ;  /* 0x0000008000017945 */ /* 0x000fe20003800000 */
[----:B------:R-:W-:Y:S01]  /*2caf0*/  MOV R13, R32 ;  /* 0x00000020000d7202 */ /* 0x000fe20000000f00 */
[----:B------:R-:W-:Y:S02]  /*2cb00*/  IMAD.MOV.U32 R12, RZ, RZ, RZ ;  /* 0x000000ffff0c7224 */ /* 0x000fe400078e00ff */
[----:B------:R-:W-:Y:S02]  /*2cb10*/  IMAD.MOV.U32 R11, RZ, RZ, 0x181f ;  /* 0x0000181fff0b7424 */ /* 0x000fe400078e00ff */
[----:B------:R-:W-:-:S07]  /*2cb20*/  IMAD.MOV.U32 R15, RZ, RZ, -0x1 ;  /* 0xffffffffff0f7424 */ /* 0x000fce00078e00ff */
[----:B------:R-:W-:Y:S05]  /*2cb30*/  WARPSYNC.COLLECTIVE R15, `(.L_x_2025) ;  /* 0x000000000f087348 */ /* 0x000fea0003c00000 */
[----:B------:R0:W1:Y:S02]  /*2cb40*/  SHFL.IDX P6, R14, R13, R12, R11 ;  /* 0x0000000c0d0e7389 */ /* 0x00006400000c000b */
[----:B01----:R-:W-:Y:S01]  /*2cb50*/  ENDCOLLECTIVE ;  /* 0x000000000000791b */ /* 0x003fe20003800000 */
.L_x_2025:
[----:B------:R-:W-:Y:S05]  /*2cb60*/  BSYNC B1 ;  /* 0x0000000000017941 */ /* 0x000fea0003800000 */
.L_x_2024:
        /* <DEDUP_REMOVED lines=8> */
.L_x_2026:
[----:B------:R-:W-:Y:S02]  /*2cbf0*/  IMAD.MOV.U32 R13, RZ, RZ, R33 ;  /* 0x000000ffff0d7224 */ /* 0x000fe400078e0021 */
[----:B------:R-:W-:-:S07]  /*2cc00*/  IMAD.MOV.U32 R8, RZ, RZ, R14 ;  /* 0x000000ffff087224 */ /* 0x000fce00078e000e */
[----:B------:R-:W-:Y:S05]  /*2cc10*/  WARPSYNC.COLLECTIVE R15, `(.L_x_2027) ;  /* 0x000000000f087348 */ /* 0x000fea0003c00000 */
[----:B------:R0:W1:Y:S02]  /*2cc20*/  SHFL.IDX P6, R14, R13, R12, R11 ;  /* 0x0000000c0d0e7389 */ /* 0x00006400000c000b */
[----:B01----:R-:W-:Y:S01]  /*2cc30*/  ENDCOLLECTIVE ;  /* 0x000000000000791b */ /* 0x003fe20003800000 */
.L_x_2027:
[----:B------:R-:W-:Y:S01]  /*2cc40*/  MOV R13, R31 ;  /* 0x0000001f000d7202 */ /* 0x000fe20000000f00 */
[----:B------:R-:W-:-:S07]  /*2cc50*/  IMAD.MOV.U32 R26, RZ, RZ, R14 ;  /* 0x000000ffff1a7224 */ /* 0x000fce00078e000e */
[----:B------:R-:W-:Y:S05]  /*2cc60*/  WARPSYNC.COLLECTIVE R15, `(.L_x_2028) ;  /* 0x000000000f087348 */ /* 0x000fea0003c00000 */
[----:B------:R0:W1:Y:S02]  /*2cc70*/  SHFL.IDX P6, R14, R13, R12, R11 ;  /* 0x0000000c0d0e7389 */ /* 0x00006400000c000b */
[----:B01----:R-:W-:Y:S01]  /*2cc80*/  ENDCOLLECTIVE ;  /* 0x000000000000791b */ /* 0x003fe20003800000 */
.L_x_2028:
[----:B------:R-:W-:Y:S01]  /*2cc90*/  IMAD.MOV.U32 R5, RZ, RZ, R14 ;  /* 0x000000ffff057224 */ /* 0x000fe200078e000e */
[----:B------:R-:W-:Y:S06]  /*2cca0*/  BRA `(.L_x_2029) ;  /* 0xfffffdd400587947 */ /* 0x000fec000383ffff */
.L_x_1665:
[----:B------:R-:W-:Y:S01]  /*2ccb0*/  BSSY B1, `(.L_x_2030) ;  /* 0x0000008000017945 */ /* 0x000fe20003800000 */
[----:B------:R-:W-:Y:S02]  /*2ccc0*/  IMAD.MOV.U32 R13, RZ, RZ, R32 ;  /* 0x000000ffff0d7224 */ /* 0x000fe400078e0020 */
[----:B------:R-:W-:Y:S02]  /*2ccd0*/  IMAD.MOV.U32 R12, RZ, RZ, 0x1 ;  /* 0x00000001ff0c7424 */ /* 0x000fe400078e00ff */
[----:B------:R-:W-:Y:S02]  /*2cce0*/  IMAD.MOV.U32 R11, RZ, RZ, 0x181f ;  /* 0x0000181fff0b7424 */ /* 0x000fe400078e00ff */
[----:B------:R-:W-:-:S07]  /*2ccf0*/  IMAD.MOV.U32 R15, RZ, RZ, -0x1 ;  /* 0xffffffffff0f7424 */ /* 0x000fce00078e00ff */
[----:B0-23--:R-:W-:Y:S05]  /*2cd00*/  WARPSYNC.COLLECTIVE R15, `(.L_x_2031) ;  /* 0x000000000f087348 */ /* 0x00dfea0003c00000 */
[----:B------:R1:W4:Y:S02]  /*2cd10*/  SHFL.IDX P6, R14, R13, R12, R11 ;  /* 0x0000000c0d0e7389 */ /* 0x00032400000c000b */
[----:B01234-:R-:W-:Y:S01]  /*2cd20*/  ENDCOLLECTIVE ;  /* 0x000000000000791b */ /* 0x01ffe20003800000 */
.L_x_2031:
[----:B------:R-:W-:Y:S05]  /*2cd30*/  BSYNC B1 ;  /* 0x0000000000017941 */ /* 0x000fea0003800000 */
.L_x_2030:
        /* <DEDUP_REMOVED lines=8> */
.L_x_2032:
[----:B------:R-:W-:Y:S01]  /*2cdc0*/  MOV R13, R33 ;  /* 0x00000021000d7202 */ /* 0x000fe20000000f00 */
[----:B------:R-:W-:-:S07]  /*2cdd0*/  IMAD.MOV.U32 R8, RZ, RZ, R14 ;  /* 0x000000ffff087224 */ /* 0x000fce00078e000e */
[----:B------:R-:W-:Y:S05]  /*2cde0*/  WARPSYNC.COLLECTIVE R15, `(.L_x_2033) ;  /* 0x000000000f087348 */ /* 0x000fea0003c00000 */
[----:B------:R0:W1:Y:S02]  /*2cdf0*/  SHFL.IDX P6, R14, R13, R12, R11 ;  /* 0x0000000c0d0e7389 */ /* 0x00006400000c000b */
[----:B01----:R-:W-:Y:S01]  /*2ce00*/  ENDCOLLECTIVE ;  /* 0x000000000000791b */ /* 0x003fe20003800000 */
.L_x_2033:
[----:B------:R-:W-:Y:S02]  /*2ce10*/  IMAD.MOV.U32 R13, RZ, RZ, R31 ;  /* 0x000000ffff0d7224 */ /* 0x000fe400078e001f */
[----:B------:R-:W-:-:S07]  /*2ce20*/  IMAD.MOV.U32 R26, RZ, RZ, R14 ;  /* 0x000000ffff1a7224 */ /* 0x000fce00078e000e */
[----:B------:R-:W-:Y:S05]  /*2ce30*/  WARPSYNC.COLLECTIVE R15, `(.L_x_2034) ;  /* 0x000000000f087348 */ /* 0x000fea0003c00000 */
[----:B------:R0:W1:Y:S02]  /*2ce40*/  SHFL.IDX P6, R14, R13, R12, R11 ;  /* 0x0000000c0d0e7389 */ /* 0x00006400000c000b */
[----:B01----:R-:W-:Y:S01]  /*2ce50*/  ENDCOLLECTIVE ;  /* 0x000000000000791b */ /* 0x003fe20003800000 */
.L_x_2034:
[----:B------:R-:W-:Y:S01]  /*2ce60*/  IMAD.MOV.U32 R5, RZ, RZ, R14 ;  /* 0x000000ffff057224 */ /* 0x000fe200078e000e */
[----:B------:R-:W-:Y:S06]  /*2ce70*/  BRA `(.L_x_2035) ;  /* 0xfffffdd800787947 */ /* 0x000fec000383ffff */
.L_x_1668:
[----:B------:R-:W-:Y:S01]  /*2ce80*/  BSSY B1, `(.L_x_2036) ;  /* 0x0000008000017945 */ /* 0x000fe20003800000 */
[----:B------:R-:W-:Y:S01]  /*2ce90*/  IMAD.MOV.U32 R13, RZ, RZ, R32 ;  /* 0x000000ffff0d7224 */ /* 0x000fe200078e0020 */
[----:B------:R-:W-:Y:S01]  /*2cea0*/  MOV R11, 0x181f ;  /* 0x0000181f000b7802 */ /* 0x000fe20000000f00 */
[----:B------:R-:W-:Y:S02]  /*2ceb0*/  IMAD.MOV.U32 R12, RZ, RZ, 0x2 ;  /* 0x00000002ff0c7424 */ /* 0x000fe400078e00ff */
[----:B------:R-:W-:-:S07]  /*2cec0*/  IMAD.MOV.U32 R15, RZ, RZ, -0x1 ;  /* 0xffffffffff0f7424 */ /* 0x000fce00078e00ff */
[----:B-1-34-:R-:W-:Y:S05]  /*2ced0*/  WARPSYNC.COLLECTIVE R15, `(.L_x_2037) ;  /* 0x000000000f087348 */ /* 0x01afea0003c00000 */
[----:B------:R0:W2:Y:S02]  /*2cee0*/  SHFL.IDX P6, R14, R13, R12, R11 ;  /* 0x0000000c0d0e7389 */ /* 0x0000a400000c000b */
[----:B01234-:R-:W-:Y:S01]  /*2cef0*/  ENDCOLLECTIVE ;  /* 0x000000000000791b */ /* 0x01ffe20003800000 */
.L_x_2037:
[----:B------:R-:W-:Y:S05]  /*2cf00*/  BSYNC B1 ;  /* 0x0000000000017941 */ /* 0x000fea0003800000 */
.L_x_2036:
        /* <DEDUP_REMOVED lines=8> */
.L_x_2038:
[----:B------:R-:W-:Y:S02]  /*2cf90*/  IMAD.MOV.U32 R13, RZ, RZ, R33 ;  /* 0x000000ffff0d7224 */ /* 0x000fe400078e0021 */
[----:B------:R-:W-:-:S07]  /*2cfa0*/  IMAD.MOV.U32 R8, RZ, RZ, R14 ;  /* 0x000000ffff087224 */ /* 0x000fce00078e000e */
[----:B------:R-:W-:Y:S05]  /*2cfb0*/  WARPSYNC.COLLECTIVE R15, `(.L_x_2039) ;  /* 0x000000000f087348 */ /* 0x000fea0003c00000 */
[----:B------:R0:W1:Y:S02]  /*2cfc0*/  SHFL.IDX P6, R14, R13, R12, R11 ;  /* 0x0000000c0d0e7389 */ /* 0x00006400000c000b */
[----:B01----:R-:W-:Y:S01]  /*2cfd0*/  ENDCOLLECTIVE ;  /* 0x000000000000791b */ /* 0x003fe20003800000 */
.L_x_2039:
[----:B------:R-:W-:Y:S02]  /*2cfe0*/  IMAD.MOV.U32 R13, RZ, RZ, R31 ;  /* 0x000000ffff0d7224 */ /* 0x000fe400078e001f */
[----:B------:R-:W-:-:S07]  /*2cff0*/  IMAD.MOV.U32 R78, RZ, RZ, R14 ;  /* 0x000000ffff4e7224 */ /* 0x000fce00078e000e */
[----:B------:R-:W-:Y:S05]  /*2d000*/  WARPSYNC.COLLECTIVE R15, `(.L_x_2040) ;  /* 0x000000000f087348 */ /* 0x000fea0003c00000 */
[----:B------:R0:W1:Y:S02]  /*2d010*/  SHFL.IDX P6, R14, R13, R12, R11 ;  /* 0x0000000c0d0e7389 */ /* 0x00006400000c000b */
[----:B01----:R-:W-:Y:S01]  /*2d020*/  ENDCOLLECTIVE ;  /* 0x000000000000791b */ /* 0x003fe20003800000 */
.L_x_2040:
[----:B------:R-:W-:Y:S01]  /*2d030*/  IMAD.MOV.U32 R5, RZ, RZ, R14 ;  /* 0x000000ffff057224 */ /* 0x000fe200078e000e */
[----:B------:R-:W-:Y:S06]  /*2d040*/  BRA `(.L_x_2041) ;  /* 0xfffffddc00707947 */ /* 0x000fec000383ffff */
.L_x_1671:
[----:B------:R-:W-:Y:S01]  /*2d050*/  BSSY B1, `(.L_x_2042) ;  /* 0x0000008000017945 */ /* 0x000fe20003800000 */
[----:B------:R-:W-:Y:S01]  /*2d060*/  MOV R13, R32 ;  /* 0x00000020000d7202 */ /* 0x000fe20000000f00 */
[----:B------:R-:W-:Y:S02]  /*2d070*/  IMAD.MOV.U32 R12, RZ, RZ, 0x3 ;  /* 0x00000003ff0c7424 */ /* 0x000fe400078e00ff */
[----:B------:R-:W-:Y:S02]  /*2d080*/  IMAD.MOV.U32 R11, RZ, RZ, 0x181f ;  /* 0x0000181fff0b7424 */ /* 0x000fe400078e00ff */
[----:B------:R-:W-:-:S07]  /*2d090*/  IMAD.MOV.U32 R15, RZ, RZ, -0x1 ;  /* 0xffffffffff0f7424 */ /* 0x000fce00078e00ff */
[----:B-1--4-:R-:W-:Y:S05]  /*2d0a0*/  WARPSYNC.COLLECTIVE R15, `(.L_x_2043) ;  /* 0x000000000f087348 */ /* 0x012fea0003c00000 */
[----:B------:R0:W2:Y:S02]  /*2d0b0*/  SHFL.IDX P6, R14, R13, R12, R11 ;  /* 0x0000000c0d0e7389 */ /* 0x0000a400000c000b */
[----:B012-4-:R-:W-:Y:S01]  /*2d0c0*/  ENDCOLLECTIVE ;  /* 0x000000000000791b */ /* 0x017fe20003800000 */
.L_x_2043:
[----:B------:R-:W-:Y:S05]  /*2d0d0*/  BSYNC B1 ;  /* 0x0000000000017941 */ /* 0x000fea0003800000 */
.L_x_2042:
        /* <DEDUP_REMOVED lines=8> */
.L_x_2044:
[----:B------:R-:W-:Y:S02]  /*2d160*/  IMAD.MOV.U32 R13, RZ, RZ, R33 ;  /* 0x000000ffff0d7224 */ /* 0x000fe400078e0021 */
[----:B------:R-:W-:-:S07]  /*2d170*/  IMAD.MOV.U32 R80, RZ, RZ, R14 ;  /* 0x000000ffff507224 */ /* 0x000fce00078e000e */
[----:B------:R-:W-:Y:S05]  /*2d180*/  WARPSYNC.COLLECTIVE R15, `(.L_x_2045) ;  /* 0x000000000f087348 */ /* 0x000fea0003c00000 */
[----:B------:R0:W1:Y:S02]  /*2d190*/  SHFL.IDX P6, R14, R13, R12, R11 ;  /* 0x0000000c0d0e7389 */ /* 0x00006400000c000b */
[----:B01----:R-:W-:Y:S01]  /*2d1a0*/  ENDCOLLECTIVE ;  /* 0x000000000000791b */ /* 0x003fe20003800000 */
.L_x_2045:
[----:B------:R-:W-:Y:S01]  /*2d1b0*/  MOV R13, R31 ;  /* 0x0000001f000d7202 */ /* 0x000fe20000000f00 */
[----:B------:R-:W-:-:S07]  /*2d1c0*/  IMAD.MOV.U32 R79, RZ, RZ, R14 ;  /* 0x000000ffff4f7224 */ /* 0x000fce00078e000e */
[----:B------:R-:W-:Y:S05]  /*2d1d0*/  WARPSYNC.COLLECTIVE R15, `(.L_x_2046) ;  /* 0x000000000f087348 */ /* 0x000fea0003c00000 */
[----:B------:R0:W1:Y:S02]  /*2d1e0*/  SHFL.IDX P6, R14, R13, R12, R11 ;  /* 0x0000000c0d0e7389 */ /* 0x00006400000c000b */
[----:B01----:R-:W-:Y:S01]  /*2d1f0*/  ENDCOLLECTIVE ;  /* 0x000000000000791b */ /* 0x003fe20003800000 */
.L_x_2046:
[----:B------:R-:W-:Y:S01]  /*2d200*/  IMAD.MOV.U32 R12, RZ, RZ, R14 ;  /* 0x000000ffff0c7224 */ /* 0x000fe200078e000e */
[----:B------:R-:W-:Y:S06]  /*2d210*/  BRA `(.L_x_2047) ;  /* 0xfffffde000707947 */ /* 0x000fec000383ffff */
.L_x_1675:
[----:B0-----:R0:W1:Y:S02]  /*2d220*/  SYNCS.PHASECHK.TRANS64.TRYWAIT P0, [R17+URZ+0x30800], R0 ;  /* 0x03080000110075a7 */ /* 0x001064000800017f */
[----:B-1----:R-:W-:Y:S05]  /*2d230*/  @!P0 NANOSLEEP.SYNCS 0x989680 ;  /* 0x009896800000895d */ /* 0x002fea0003900000 */
[----:B------:R-:W1:Y:S02]  /*2d240*/  @!P0 SYNCS.PHASECHK.TRANS64 P0, [R17+URZ+0x30800], R0 ;  /* 0x03080000110085a7 */ /* 0x000e64000800007f */
[----:B-1----:R-:W-:Y:S05]  /*2d250*/  @!P0 BRA `(.L_x_1675) ;  /* 0xfffffffc00f08947 */ /* 0x002fea000383ffff */
[----:B------:R-:W-:Y:S05]  /*2d260*/  BRA `(.L_x_2048) ;  /* 0xfffffde400787947 */ /* 0x000fea000383ffff */
.L_x_1707:
        /* <DEDUP_REMOVED lines=8> */
.L_x_2050:
[----:B------:R-:W-:Y:S05]  /*2d2f0*/  BSYNC B1 ;  /* 0x0000000000017941 */ /* 0x000fea0003800000 */
.L_x_2049:
        /* <DEDUP_REMOVED lines=8> */
.L_x_2051:
[----:B------:R-:W-:Y:S01]  /*2d380*/  MOV R13, R72 ;  /* 0x00000048000d7202 */ /* 0x000fe20000000f00 */
[----:B------:R-:W-:-:S07]  /*2d390*/  IMAD.MOV.U32 R6, RZ, RZ, R14 ;  /* 0x000000ffff067224 */ /* 0x000fce00078e000e */
[----:B------:R-:W-:Y:S05]  /*2d3a0*/  WARPSYNC.COLLECTIVE R15, `(.L_x_2052) ;  /* 0x000000000f087348 */ /* 0x000fea0003c00000 */
[----:B------:R0:W1:Y:S02]  /*2d3b0*/  SHFL.IDX P6, R14, R13, R12, R11 ;  /* 0x0000000c0d0e7389 */ /* 0x00006400000c000b */
[----:B01----:R-:W-:Y:S01]  /*2d3c0*/  ENDCOLLECTIVE ;  /* 0x000000000000791b */ /* 0x003fe20003800000 */
.L_x_2052:
[----:B------:R-:W-:Y:S02]  /*2d3d0*/  IMAD.MOV.U32 R13, RZ, RZ, R3 ;  /* 0x000000ffff0d7224 */ /* 0x000fe400078e0003 */
[----:B------:R-:W-:-:S07]  /*2d3e0*/  IMAD.MOV.U32 R9, RZ, RZ, R14 ;  /* 0x000000ffff097224 */ /* 0x000fce00078e000e */
[----:B------:R-:W-:Y:S05]  /*2d3f0*/  WARPSYNC.COLLECTIVE R15, `(.L_x_2053) ;  /* 0x000000000f087348 */ /* 0x000fea0003c00000 */
[----:B------:R0:W1:Y:S02]  /*2d400*/  SHFL.IDX P6, R14, R13, R12, R11 ;  /* 0x0000000c0d0e7389 */ /* 0x00006400000c000b */
[----:B01----:R-:W-:Y:S01]  /*2d410*/  ENDCOLLECTIVE ;  /* 0x000000000000791b */ /* 0x003fe20003800000 */
.L_x_2053:
[----:B------:R-:W-:Y:S05]  /*2d420*/  BRA `(.L_x_2054) ;  /* 0xfffffe1400f07947 */ /* 0x000fea000383ffff */
.L_x_1710:
[----:B------:R-:W-:Y:S01]  /*2d430*/  BSSY B1, `(.L_x_2055) ;  /* 0x0000008000017945 */ /* 0x000fe20003800000 */
[----:B------:R-:W-:Y:S01]  /*2d440*/  IMAD.MOV.U32 R13, RZ, RZ, R21 ;  /* 0x000000ffff0d7224 */ /* 0x000fe200078e0015 */
[----:B------:R-:W-:Y:S01]  /*2d450*/  MOV R15, 0xffffffff ;  /* 0xffffffff000f7802 */ /* 0x000fe20000000f00 */
[----:B------:R-:W-:Y:S02]  /*2d460*/  IMAD.MOV.U32 R12, RZ, RZ, 0x1 ;  /* 0x00000001ff0c7424 */ /* 0x000fe400078e00ff */
[----:B------:R-:W-:-:S07]  /*2d470*/  IMAD.MOV.U32 R11, RZ, RZ, 0x181f ;  /* 0x0000181fff0b7424 */ /* 0x000fce00078e00ff */
[----:B0--34-:R-:W-:Y:S05]  /*2d480*/  WARPSYNC.COLLECTIVE R15, `(.L_x_2056) ;  /* 0x000000000f087348 */ /* 0x019fea0003c00000 */
[----:B----4-:R1:W2:Y:S02]  /*2d490*/  SHFL.IDX P6, R14, R13, R12, R11 ;  /* 0x0000000c0d0e7389 */ /* 0x0102a400000c000b */
[----:B0123--:R-:W-:Y:S01]  /*2d4a0*/  ENDCOLLECTIVE ;  /* 0x000000000000791b */ /* 0x00ffe20003800000 */
.L_x_2056:
[----:B------:R-:W-:Y:S05]  /*2d4b0*/  BSYNC B1 ;  /* 0x0000000000017941 */ /* 0x000fea0003800000 */
.L_x_2055:
[----:B------:R-:W-:Y:S02]  /*2d4c0*/  IMAD.MOV.U32 R13, RZ, RZ, R20 ;  /* 0x000000ffff0d7224 */ /* 0x000fe400078e0014 */
[----:B------:R-:W-:Y:S02]  /*2d4d0*/  IMAD.MOV.U32 R12, RZ, RZ, 0x1 ;  /* 0x00000001ff0c7424 */ /* 0x000fe400078e00ff */
[----:B------:R-:W-:Y:S02]  /*2d4e0*/  IMAD.MOV.U32 R11, RZ, RZ, 0x181f ;  /* 0x0000181fff0b7424 */ /* 0x000fe400078e00ff */
[----:B------:R-:W-:Y:S02]  /*2d4f0*/  IMAD.MOV.U32 R15, RZ, RZ, -0x1 ;  /* 0xffffffffff0f7424 */ /* 0x000fe400078e00ff */
[----:B------:R-:W-:-:S07]  /*2d500*/  IMAD.MOV.U32 R7, RZ, RZ, R14 ;  /* 0x000000ffff077224 */ /* 0x000fce00078e000e */
[----:B------:R-:W-:Y:S05]  /*2d510*/  WARPSYNC.COLLECTIVE R15, `(.L_x_2057) ;  /* 0x000000000f087348 */ /* 0x000fea0003c00000 */
[----:B------:R0:W1:Y:S02]  /*2d520*/  SHFL.IDX P6, R14, R13, R12, R11 ;  /* 0x0000000c0d0e7389 */ /* 0x00006400000c000b */
[----:B01----:R-:W-:Y:S01]  /*2d530*/  ENDCOLLECTIVE ;  /* 0x000000000000791b */ /* 0x003fe20003800000 */
.L_x_2057:
[----:B------:R-:W-:Y:S01]  /*2d540*/  IMAD.MOV.U32 R13, RZ, RZ, R72 ;  /* 0x000000ffff0d7224 */ /* 0x000fe200078e0048 */
[----:B------:R-:W-:-:S07]  /*2d550*/  MOV R6, R14 ;  /* 0x0000000e00067202 */ /* 0x000fce0000000f00 */
[----:B------:R-:W-:Y:S05]  /*2d560*/  WARPSYNC.COLLECTIVE R15, `(.L_x_2058) ;  /* 0x000000000f087348 */ /* 0x000fea0003c00000 */
[----:B------:R0:W1:Y:S02]  /*2d570*/  SHFL.IDX P6, R14, R13, R12, R11 ;  /* 0x0000000c0d0e7389 */ /* 0x00006400000c000b */
[----:B01----:R-:W-:Y:S01]  /*2d580*/  ENDCOLLECTIVE ;  /* 0x000000000000791b */ /* 0x003fe20003800000 */
.L_x_2058:
[----:B------:R-:W-:Y:S02]  /*2d590*/  IMAD.MOV.U32 R13, RZ, RZ, R3 ;  /* 0x000000ffff0d7224 */ /* 0x000fe400078e0003 */
[----:B------:R-:W-:-:S07]  /*2d5a0*/  IMAD.MOV.U32 R9, RZ, RZ, R14 ;  /* 0x000000ffff097224 */ /* 0x000fce00078e000e */
[----:B------:R-:W-:Y:S05]  /*2d5b0*/  WARPSYNC.COLLECTIVE R15, `(.L_x_2059) ;  /* 0x000000000f087348 */ /* 0x000fea0003c00000 */
[----:B------:R0:W1:Y:S02]  /*2d5c0*/  SHFL.IDX P6, R14, R13, R12, R11 ;  /* 0x0000000c0d0e7389 */ /* 0x00006400000c000b */
[----:B01----:R-:W-:Y:S01]  /*2d5d0*/  ENDCOLLECTIVE ;  /* 0x000000000000791b */ /* 0x003fe20003800000 */
.L_x_2059:
[----:B------:R-:W-:Y:S05]  /*2d5e0*/  BRA `(.L_x_2060) ;  /* 0xfffffe1800b47947 */ /* 0x000fea000383ffff */
.L_x_1713:
[----:B------:R-:W-:Y:S01]  /*2d5f0*/  BSSY B1, `(.L_x_2061) ;  /* 0x0000008000017945 */ /* 0x000fe20003800000 */
[----:B------:R-:W-:Y:S01]  /*2d600*/  IMAD.MOV.U32 R13, RZ, RZ, R21 ;  /* 0x000000ffff0d7224 */ /* 0x000fe200078e0015 */
[----:B------:R-:W-:Y:S01]  /*2d610*/  MOV R11, 0x181f ;  /* 0x0000181f000b7802 */ /* 0x000fe20000000f00 */
[----:B------:R-:W-:Y:S02]  /*2d620*/  IMAD.MOV.U32 R12, RZ, RZ, 0x2 ;  /* 0x00000002ff0c7424 */ /* 0x000fe400078e00ff */
[----:B------:R-:W-:-:S07]  /*2d630*/  IMAD.MOV.U32 R15, RZ, RZ, -0x1 ;  /* 0xffffffffff0f7424 */ /* 0x000fce00078e00ff */
[----:B-1-34-:R-:W-:Y:S05]  /*2d640*/  WARPSYNC.COLLECTIVE R15, `(.L_x_2062) ;  /* 0x000000000f087348 */ /* 0x01afea0003c00000 */
[----:B----4-:R0:W2:Y:S02]  /*2d650*/  SHFL.IDX P6, R14, R13, R12, R11 ;  /* 0x0000000c0d0e7389 */ /* 0x0100a400000c000b */
[----:B0123--:R-:W-:Y:S01]  /*2d660*/  ENDCOLLECTIVE ;  /* 0x000000000000791b */ /* 0x00ffe20003800000 */
.L_x_2062:
[----:B------:R-:W-:Y:S05]  /*2d670*/  BSYNC B1 ;  /* 0x0000000000017941 */ /* 0x000fea0003800000 */
.L_x_2061:
        /* <DEDUP_REMOVED lines=8> */
.L_x_2063:
[----:B------:R-:W-:Y:S02]  /*2d700*/  IMAD.MOV.U32 R13, RZ, RZ, R72 ;  /* 0x000000ffff0d7224 */ /* 0x000fe400078e0048 */
[----:B------:R-:W-:-:S07]  /*2d710*/  IMAD.MOV.U32 R6, RZ, RZ, R14 ;  /* 0x000000ffff067224 */ /* 0x000fce00078e000e */
[----:B------:R-:W-:Y:S05]  /*2d720*/  WARPSYNC.COLLECTIVE R15, `(.L_x_2064) ;  /* 0x000000000f087348 */ /* 0x000fea0003c00000 */
[----:B------:R0:W1:Y:S02]  /*2d730*/  SHFL.IDX P6, R14, R13, R12, R11 ;  /* 0x0000000c0d0e7389 */ /* 0x00006400000c000b */
[----:B01----:R-:W-:Y:S01]  /*2d740*/  ENDCOLLECTIVE ;  /* 0x000000000000791b */ /* 0x003fe20003800000 */
.L_x_2064:
[----:B------:R-:W-:Y:S02]  /*2d750*/  IMAD.MOV.U32 R13, RZ, RZ, R3 ;  /* 0x000000ffff0d7224 */ /* 0x000fe400078e0003 */
[----:B------:R-:W-:-:S07]  /*2d760*/  IMAD.MOV.U32 R9, RZ, RZ, R14 ;  /* 0x000000ffff097224 */ /* 0x000fce00078e000e */
[----:B------:R-:W-:Y:S05]  /*2d770*/  WARPSYNC.COLLECTIVE R15, `(.L_x_2065) ;  /* 0x000000000f087348 */ /* 0x000fea0003c00000 */
[----:B------:R0:W1:Y:S02]  /*2d780*/  SHFL.IDX P6, R14, R13, R12, R11 ;  /* 0x0000000c0d0e7389 */ /* 0x00006400000c000b */
[----:B01----:R-:W-:Y:S01]  /*2d790*/  ENDCOLLECTIVE ;  /* 0x000000000000791b */ /* 0x003fe20003800000 */
.L_x_2065:
[----:B------:R-:W-:Y:S05]  /*2d7a0*/  BRA `(.L_x_2066) ;  /* 0xfffffe1c00587947 */ /* 0x000fea000383ffff */
.L_x_1716:
        /* <DEDUP_REMOVED lines=8> */
.L_x_2068:
[----:B------:R-:W-:Y:S05]  /*2d830*/  BSYNC B1 ;  /* 0x0000000000017941 */ /* 0x000fea0003800000 */
.L_x_2067:
        /* <DEDUP_REMOVED lines=8> */
.L_x_2069:
[----:B------:R-:W-:Y:S02]  /*2d8c0*/  IMAD.MOV.U32 R13, RZ, RZ, R72 ;  /* 0x000000ffff0d7224 */ /* 0x000fe400078e0048 */
[----:B------:R-:W-:-:S07]  /*2d8d0*/  IMAD.MOV.U32 R20, RZ, RZ, R14 ;  /* 0x000000ffff147224 */ /* 0x000fce00078e000e */
[----:B------:R-:W-:Y:S05]  /*2d8e0*/  WARPSYNC.COLLECTIVE R15, `(.L_x_2070) ;  /* 0x000000000f087348 */ /* 0x000fea0003c00000 */
[----:B------:R0:W1:Y:S02]  /*2d8f0*/  SHFL.IDX P6, R14, R13, R12, R11 ;  /* 0x0000000c0d0e7389 */ /* 0x00006400000c000b */
[----:B01----:R-:W-:Y:S01]  /*2d900*/  ENDCOLLECTIVE ;  /* 0x000000000000791b */ /* 0x003fe20003800000 */
.L_x_2070:
[----:B------:R-:W-:Y:S02]  /*2d910*/  IMAD.MOV.U32 R13, RZ, RZ, R3 ;  /* 0x000000ffff0d7224 */ /* 0x000fe400078e0003 */
[----:B------:R-:W-:-:S07]  /*2d920*/  IMAD.MOV.U32 R77, RZ, RZ, R14 ;  /* 0x000000ffff4d7224 */ /* 0x000fce00078e000e */
[----:B------:R-:W-:Y:S05]  /*2d930*/  WARPSYNC.COLLECTIVE R15, `(.L_x_2071) ;  /* 0x000000000f087348 */ /* 0x000fea0003c00000 */
[----:B------:R0:W1:Y:S02]  /*2d940*/  SHFL.IDX P6, R14, R13, R12, R11 ;  /* 0x0000000c0d0e7389 */ /* 0x00006400000c000b */
[----:B01----:R-:W-:Y:S01]  /*2d950*/  ENDCOLLECTIVE ;  /* 0x000000000000791b */ /* 0x003fe20003800000 */
.L_x_2071:
[----:B------:R-:W-:Y:S01]  /*2d960*/  MOV R3, R14 ;  /* 0x0000000e00037202 */ /* 0x000fe20000000f00 */
[----:B------:R-:W-:Y:S06]  /*2d970*/  BRA `(.L_x_2072) ;  /* 0xfffffe2000007947 */ /* 0x000fec000383ffff */
.L_x_1720:
[----:B---3--:R3:W4:Y:S02]  /*2d980*/  SYNCS.PHASECHK.TRANS64.TRYWAIT P0, [R17+URZ+0x30800], R0 ;  /* 0x03080000110075a7 */ /* 0x008724000800017f */
[----:B----4-:R-:W-:Y:S05]  /*2d990*/  @!P0 NANOSLEEP.SYNCS 0x989680 ;  /* 0x009896800000895d */ /* 0x010fea0003900000 */
[----:B------:R-:W4:Y:S02]  /*2d9a0*/  @!P0 SYNCS.PHASECHK.TRANS64 P0, [R17+URZ+0x30800], R0 ;  /* 0x03080000110085a7 */ /* 0x000f24000800007f */
[----:B----4-:R-:W-:Y:S05]  /*2d9b0*/  @!P0 BRA `(.L_x_1720) ;  /* 0xfffffffc00f08947 */ /* 0x010fea000383ffff */
[----:B------:R-:W-:Y:S05]  /*2d9c0*/  BRA `(.L_x_2073) ;  /* 0xfffffe2000a87947 */ /* 0x000fea000383ffff */
.L_x_1738:
[----:B-1----:R1:W0:Y:S02]  /*2d9d0*/  SYNCS.PHASECHK.TRANS64.TRYWAIT P1, [R0+URZ+0x30830], R5 ;  /* 0x03083005000075a7 */ /* 0x002224000802017f */
[----:B0-----:R-:W-:Y:S05]  /*2d9e0*/  @!P1 NANOSLEEP.SYNCS 0x989680 ;  /* 0x009896800000995d */ /* 0x001fea0003900000 */
[----:B------:R-:W0:Y:S02]  /*2d9f0*/  @!P1 SYNCS.PHASECHK.TRANS64 P1, [R0+URZ+0x30830], R5 ;  /* 0x03083005000095a7 */ /* 0x000e24000802007f */
[----:B0-----:R-:W-:Y:S05]  /*2da00*/  @!P1 BRA `(.L_x_1738) ;  /* 0xfffffffc00f09947 */ /* 0x001fea000383ffff */
[----:B------:R-:W-:Y:S05]  /*2da10*/  BRA `(.L_x_1737) ;  /* 0xfffffe5800b87947 */ /* 0x000fea000383ffff */
.L_x_1759:
[----:B-1----:R1:W2:Y:S02]  /*2da20*/  SYNCS.PHASECHK.TRANS64.TRYWAIT P1, [R223+URZ+0x30830], R152 ;  /* 0x03083098df0075a7 */ /* 0x0022a4000802017f */
[----:B--2---:R-:W-:Y:S05]  /*2da30*/  @!P1 NANOSLEEP.SYNCS 0x989680 ;  /* 0x009896800000995d */ /* 0x004fea0003900000 */
[----:B------:R-:W2:Y:S02]  /*2da40*/  @!P1 SYNCS.PHASECHK.TRANS64 P1, [R223+URZ+0x30830], R152 ;  /* 0x03083098df0095a7 */ /* 0x000ea4000802007f */
[----:B--2---:R-:W-:Y:S05]  /*2da50*/  @!P1 BRA `(.L_x_1759) ;  /* 0xfffffffc00f09947 */ /* 0x004fea000383ffff */
[----:B------:R-:W-:Y:S05]  /*2da60*/  BRA `(.L_x_1758) ;  /* 0xfffffe8400407947 */ /* 0x000fea000383ffff */
.L_x_1764:
[----:B-1----:R1:W2:Y:S02]  /*2da70*/  SYNCS.PHASECHK.TRANS64.TRYWAIT P1, [R218+URZ+0x30850], R0 ;  /* 0x03085000da0075a7 */ /* 0x0022a4000802017f */
[----:B--2---:R-:W-:Y:S05]  /*2da80*/  @!P1 NANOSLEEP.SYNCS 0x989680 ;  /* 0x009896800000995d */ /* 0x004fea0003900000 */
[----:B------:R-:W2:Y:S02]  /*2da90*/  @!P1 SYNCS.PHASECHK.TRANS64 P1, [R218+URZ+0x30850], R0 ;  /* 0x03085000da0095a7 */ /* 0x000ea4000802007f */
[----:B--2---:R-:W-:Y:S05]  /*2daa0*/  @!P1 BRA `(.L_x_1764) ;  /* 0xfffffffc00f09947 */ /* 0x004fea000383ffff */
[----:B------:R-:W-:Y:S05]  /*2dab0*/  BRA `(.L_x_1763) ;  /* 0xfffffe9400bc7947 */ /* 0x000fea000383ffff */
.L_x_1787:
[----:B-1----:R1:W2:Y:S02]  /*2dac0*/  SYNCS.PHASECHK.TRANS64.TRYWAIT P1, [R222+URZ+0x30830], R4 ;  /* 0x03083004de0075a7 */ /* 0x0022a4000802017f */
[----:B--2---:R-:W-:Y:S05]  /*2dad0*/  @!P1 NANOSLEEP.SYNCS 0x989680 ;  /* 0x009896800000995d */ /* 0x004fea0003900000 */
[----:B------:R-:W2:Y:S02]  /*2dae0*/  @!P1 SYNCS.PHASECHK.TRANS64 P1, [R222+URZ+0x30830], R4 ;  /* 0x03083004de0095a7 */ /* 0x000ea4000802007f */
[----:B--2---:R-:W-:Y:S05]  /*2daf0*/  @!P1 BRA `(.L_x_1787) ;  /* 0xfffffffc00f09947 */ /* 0x004fea000383ffff */
[----:B------:R-:W-:Y:S05]  /*2db00*/  BRA `(.L_x_1786) ;  /* 0xfffffeb400647947 */ /* 0x000fea000383ffff */
.L_x_1792:
[----:B-1----:R1:W2:Y:S02]  /*2db10*/  SYNCS.PHASECHK.TRANS64.TRYWAIT P1, [R8+URZ+0x30850], R0 ;  /* 0x03085000080075a7 */ /* 0x0022a4000802017f */
[----:B--2---:R-:W-:Y:S05]  /*2db20*/  @!P1 NANOSLEEP.SYNCS 0x989680 ;  /* 0x009896800000995d */ /* 0x004fea0003900000 */
[----:B------:R-:W2:Y:S02]  /*2db30*/  @!P1 SYNCS.PHASECHK.TRANS64 P1, [R8+URZ+0x30850], R0 ;  /* 0x03085000080095a7 */ /* 0x000ea4000802007f */
[----:B--2---:R-:W-:Y:S05]  /*2db40*/  @!P1 BRA `(.L_x_1792) ;  /* 0xfffffffc00f09947 */ /* 0x004fea000383ffff */
[----:B------:R-:W-:Y:S05]  /*2db50*/  BRA `(.L_x_1791) ;  /* 0xfffffec400e87947 */ /* 0x000fea000383ffff */
.L_x_1802:
[----:B-1----:R1:W2:Y:S02]  /*2db60*/  SYNCS.PHASECHK.TRANS64.TRYWAIT P1, [R223+URZ+0x30830], R4 ;  /* 0x03083004df0075a7 */ /* 0x0022a4000802017f */
[----:B--2---:R-:W-:Y:S05]  /*2db70*/  @!P1 NANOSLEEP.SYNCS 0x989680 ;  /* 0x009896800000995d */ /* 0x004fea0003900000 */
[----:B------:R-:W2:Y:S02]  /*2db80*/  @!P1 SYNCS.PHASECHK.TRANS64 P1, [R223+URZ+0x30830], R4 ;  /* 0x03083004df0095a7 */ /* 0x000ea4000802007f */
[----:B--2---:R-:W-:Y:S05]  /*2db90*/  @!P1 BRA `(.L_x_1802) ;  /* 0xfffffffc00f09947 */ /* 0x004fea000383ffff */
[----:B------:R-:W-:Y:S05]  /*2dba0*/  BRA `(.L_x_1801) ;  /* 0xfffffed400b87947 */ /* 0x000fea000383ffff */
.L_x_1807:
[----:B-1----:R1:W2:Y:S02]  /*2dbb0*/  SYNCS.PHASECHK.TRANS64.TRYWAIT P1, [R222+URZ+0x30850], R0 ;  /* 0x03085000de0075a7 */ /* 0x0022a4000802017f */
[----:B--2---:R-:W-:Y:S05]  /*2dbc0*/  @!P1 NANOSLEEP.SYNCS 0x989680 ;  /* 0x009896800000995d */ /* 0x004fea0003900000 */
[----:B------:R-:W2:Y:S02]  /*2dbd0*/  @!P1 SYNCS.PHASECHK.TRANS64 P1, [R222+URZ+0x30850], R0 ;  /* 0x03085000de0095a7 */ /* 0x000ea4000802007f */
[----:B--2---:R-:W-:Y:S05]  /*2dbe0*/  @!P1 BRA `(.L_x_1807) ;  /* 0xfffffffc00f09947 */ /* 0x004fea000383ffff */
[----:B------:R-:W-:Y:S05]  /*2dbf0*/  BRA `(.L_x_1806) ;  /* 0xfffffee8003c7947 */ /* 0x000fea000383ffff */
.L_x_1823:
[----:B--2---:R2:W3:Y:S02]  /*2dc00*/  SYNCS.PHASECHK.TRANS64.TRYWAIT P1, [R3+URZ+0x30850], R0 ;  /* 0x03085000030075a7 */ /* 0x0044e4000802017f */
[----:B---3--:R-:W-:Y:S05]  /*2dc10*/  @!P1 NANOSLEEP.SYNCS 0x989680 ;  /* 0x009896800000995d */ /* 0x008fea0003900000 */
[----:B------:R-:W3:Y:S02]  /*2dc20*/  @!P1 SYNCS.PHASECHK.TRANS64 P1, [R3+URZ+0x30850], R0 ;  /* 0x03085000030095a7 */ /* 0x000ee4000802007f */
[----:B---3--:R-:W-:Y:S05]  /*2dc30*/  @!P1 BRA `(.L_x_1823) ;  /* 0xfffffffc00f09947 */ /* 0x008fea000383ffff */
[----:B------:R-:W-:Y:S05]  /*2dc40*/  BRA `(.L_x_1822) ;  /* 0xffffff0800dc7947 */ /* 0x000fea000383ffff */
.L_x_1873:
[----:B------:R-:W0:Y:S01]  /*2dc50*/  S2R R12, SR_TID.X ;  /* 0x00000000000c7919 */ /* 0x000e220000002100 */
[----:B------:R-:W-:Y:S01]  /*2dc60*/  BSSY B1, `(.L_x_2074) ;  /* 0x000000a000017945 */ /* 0x000fe20003800000 */
[----:B------:R-:W-:Y:S02]  /*2dc70*/  IMAD.MOV.U32 R11, RZ, RZ, 0x1f ;  /* 0x0000001fff0b7424 */ /* 0x000fe400078e00ff */
[----:B------:R-:W-:Y:S01]  /*2dc80*/  IMAD.MOV.U32 R15, RZ, RZ, -0x1 ;  /* 0xffffffffff0f7424 */ /* 0x000fe200078e00ff */
[----:B0-----:R-:W-:-:S04]  /*2dc90*/  SHF.R.U32.HI R12, RZ, 0x5, R12 ;  /* 0x00000005ff0c7819 */ /* 0x001fc8000001160c */
[----:B------:R-:W-:-:S05]  /*2dca0*/  LOP3.LUT R12, R12, 0x3, RZ, 0xc0, !PT ;  /* 0x000000030c0c7812 */ /* 0x000fca00078ec0ff */
[----:B------:R-:W-:Y:S02]  /*2dcb0*/  IMAD.MOV.U32 R13, RZ, RZ, R12 ;  /* 0x000000ffff0d7224 */ /* 0x000fe400078e000c */
[----:B------:R-:W-:-:S07]  /*2dcc0*/  IMAD.MOV.U32 R12, RZ, RZ, RZ ;  /* 0x000000ffff0c7224 */ /* 0x000fce00078e00ff */
[----:B------:R-:W-:Y:S05]  /*2dcd0*/  WARPSYNC.COLLECTIVE R15, `(.L_x_2075) ;  /* 0x000000000f087348 */ /* 0x000fea0003c00000 */
[----:B------:R0:W1:Y:S02]  /*2dce0*/  SHFL.IDX P6, R14, R13, R12, R11 ;  /* 0x0000000c0d0e7389 */ /* 0x00006400000c000b */
[----:B01----:R-:W-:Y:S01]  /*2dcf0*/  ENDCOLLECTIVE ;  /* 0x000000000000791b */ /* 0x003fe20003800000 */
.L_x_2075:
[----:B------:R-:W-:Y:S05]  /*2dd00*/  BSYNC B1 ;  /* 0x0000000000017941 */ /* 0x000fea0003800000 */
.L_x_2074:
[----:B------:R-:W-:Y:S05]  /*2dd10*/  BRA `(.L_x_2076) ;  /* 0xffffff7c009c7947 */ /* 0x000fea000383ffff */
.L_x_1875:
[----:B------:R-:W-:Y:S01]  /*2dd20*/  BSSY B1, `(.L_x_2077) ;  /* 0x0000006000017945 */ /* 0x000fe20003800000 */
[----:B------:R-:W-:-:S07]  /*2dd30*/  IMAD.MOV.U32 R15, RZ, RZ, -0x1 ;  /* 0xffffffffff0f7424 */ /* 0x000fce00078e00ff */
[----:B0-----:R-:W-:Y:S05]  /*2dd40*/  WARPSYNC.COLLECTIVE R15, `(.L_x_2078) ;  /* 0x000000000f0c7348 */ /* 0x001fea0003c00000 */
[----:B------:R-:W-:Y:S02]  /*2dd50*/  ELECT P6, UR62, PT ;  /* 0x00000000003e782f */ /* 0x000fe400038c0000 */
[----:B------:R-:W-:Y:S01]  /*2dd60*/  MOV R14, UR62 ;  /* 0x0000003e000e7c02 */ /* 0x000fe20008000f00 */
[----:B0-----:R-:W-:Y:S10]  /*2dd70*/  ENDCOLLECTIVE ;  /* 0x000000000000791b */ /* 0x001ff40003800000 */
.L_x_2078:
[----:B------:R-:W-:Y:S05]  /*2dd80*/  BSYNC B1 ;  /* 0x0000000000017941 */ /* 0x000fea0003800000 */
.L_x_2077:
[----:B------:R-:W-:Y:S05]  /*2dd90*/  BRA `(.L_x_1874) ;  /* 0xffffff7c00947947 */ /* 0x000fea000383ffff */
.L_x_1877:
[----:B0-----:R0:W1:Y:S02]  /*2dda0*/  SYNCS.PHASECHK.TRANS64.TRYWAIT P0, [R17+URZ+0x30820], R8 ;  /* 0x03082008110075a7 */ /* 0x001064000800017f */
[----:B-1----:R-:W-:Y:S05]  /*2ddb0*/  @!P0 NANOSLEEP.SYNCS 0x989680 ;  /* 0x009896800000895d */ /* 0x002fea0003900000 */
[----:B------:R-:W1:Y:S02]  /*2ddc0*/  @!P0 SYNCS.PHASECHK.TRANS64 P0, [R17+URZ+0x30820], R8 ;  /* 0x03082008110085a7 */ /* 0x000e64000800007f */
[----:B-1----:R-:W-:Y:S05]  /*2ddd0*/  @!P0 BRA `(.L_x_1877) ;  /* 0xfffffffc00f08947 */ /* 0x002fea000383ffff */
[----:B------:R-:W-:Y:S05]  /*2dde0*/  BRA `(.L_x_2079) ;  /* 0xffffff7c00a47947 */ /* 0x000fea000383ffff */
.L_x_1881:
[----:B-1----:R1:W2:Y:S02]  /*2ddf0*/  SYNCS.PHASECHK.TRANS64.TRYWAIT P0, [R12+URZ+0x308a0], R11 ;  /* 0x0308a00b0c0075a7 */ /* 0x0022a4000800017f */
[----:B--2---:R-:W-:Y:S05]  /*2de00*/  @!P0 NANOSLEEP.SYNCS 0x989680 ;  /* 0x009896800000895d */ /* 0x004fea0003900000 */
[----:B------:R-:W2:Y:S02]  /*2de10*/  @!P0 SYNCS.PHASECHK.TRANS64 P0, [R12+URZ+0x308a0], R11 ;  /* 0x0308a00b0c0085a7 */ /* 0x000ea4000800007f */
[----:B--2---:R-:W-:Y:S05]  /*2de20*/  @!P0 BRA `(.L_x_1881) ;  /* 0xfffffffc00f08947 */ /* 0x004fea000383ffff */
[----:B------:R-:W-:Y:S05]  /*2de30*/  BRA `(.L_x_2080) ;  /* 0xffffff7c00bc7947 */ /* 0x000fea000383ffff */
.L_x_1889:
[----:B0-----:R0:W2:Y:S02]  /*2de40*/  SYNCS.PHASECHK.TRANS64.TRYWAIT P0, [R12+URZ+0x308c0], R11 ;  /* 0x0308c00b0c0075a7 */ /* 0x0010a4000800017f */
[----:B--2---:R-:W-:Y:S05]  /*2de50*/  @!P0 NANOSLEEP.SYNCS 0x989680 ;  /* 0x009896800000895d */ /* 0x004fea0003900000 */
[----:B------:R-:W2:Y:S02]  /*2de60*/  @!P0 SYNCS.PHASECHK.TRANS64 P0, [R12+URZ+0x308c0], R11 ;  /* 0x0308c00b0c0085a7 */ /* 0x000ea4000800007f */
[----:B--2---:R-:W-:Y:S05]  /*2de70*/  @!P0 BRA `(.L_x_1889) ;  /* 0xfffffffc00f08947 */ /* 0x004fea000383ffff */
[----:B------:R-:W-:Y:S05]  /*2de80*/  BRA `(.L_x_2081) ;  /* 0xffffff8000fc7947 */ /* 0x000fea000383ffff */
.L_x_1899:
[----:B0-----:R0:W1:Y:S02]  /*2de90*/  SYNCS.PHASECHK.TRANS64.TRYWAIT P1, [R7+URZ+0x308a0], R3 ;  /* 0x0308a003070075a7 */ /* 0x001064000802017f */
[----:B-1----:R-:W-:Y:S05]  /*2dea0*/  @!P1 NANOSLEEP.SYNCS 0x989680 ;  /* 0x009896800000995d */ /* 0x002fea0003900000 */
[----:B------:R-:W1:Y:S02]  /*2deb0*/  @!P1 SYNCS.PHASECHK.TRANS64 P1, [R7+URZ+0x308a0], R3 ;  /* 0x0308a003070095a7 */ /* 0x000e64000802007f */
[----:B-1----:R-:W-:Y:S05]  /*2dec0*/  @!P1 BRA `(.L_x_1899) ;  /* 0xfffffffc00f09947 */ /* 0x002fea000383ffff */
[----:B------:R-:W-:Y:S05]  /*2ded0*/  BRA `(.L_x_2082) ;  /* 0xffffff8800707947 */ /* 0x000fea000383ffff */
.L_x_1907:
[----:B-1----:R1:W2:Y:S02]  /*2dee0*/  SYNCS.PHASECHK.TRANS64.TRYWAIT P1, [R7+URZ+0x308c0], R3 ;  /* 0x0308c003070075a7 */ /* 0x0022a4000802017f */
[----:B--2---:R-:W-:Y:S05]  /*2def0*/  @!P1 NANOSLEEP.SYNCS 0x989680 ;  /* 0x009896800000995d */ /* 0x004fea0003900000 */
[----:B------:R-:W2:Y:S02]  /*2df00*/  @!P1 SYNCS.PHASECHK.TRANS64 P1, [R7+URZ+0x308c0], R3 ;  /* 0x0308c003070095a7 */ /* 0x000ea4000802007f */
[----:B--2---:R-:W-:Y:S05]  /*2df10*/  @!P1 BRA `(.L_x_1907) ;  /* 0xfffffffc00f09947 */ /* 0x004fea000383ffff */
[----:B------:R-:W-:Y:S05]  /*2df20*/  BRA `(.L_x_2083) ;  /* 0xffffff8c00a87947 */ /* 0x000fea000383ffff */
.L_x_1933:
[----:B------:R-:W0:Y:S01]  /*2df30*/  S2R R8, SR_TID.X ;  /* 0x0000000000087919 */ /* 0x000e220000002100 */
[----:B------:R-:W-:Y:S01]  /*2df40*/  BSSY B0, `(.L_x_2084) ;  /* 0x000000a000007945 */ /* 0x000fe20003800000 */
[----:B------:R-:W-:Y:S02]  /*2df50*/  IMAD.MOV.U32 R12, RZ, RZ, RZ ;  /* 0x000000ffff0c7224 */ /* 0x000fe400078e00ff */
[----:B------:R-:W-:Y:S02]  /*2df60*/  IMAD.MOV.U32 R11, RZ, RZ, 0x1f ;  /* 0x0000001fff0b7424 */ /* 0x000fe400078e00ff */
[----:B------:R-:W-:Y:S01]  /*2df70*/  IMAD.MOV.U32 R15, RZ, RZ, -0x1 ;  /* 0xffffffffff0f7424 */ /* 0x000fe200078e00ff */
[----:B0-----:R-:W-:-:S04]  /*2df80*/  SHF.R.U32.HI R8, RZ, 0x5, R8 ;  /* 0x00000005ff087819 */ /* 0x001fc80000011608 */
[----:B------:R-:W-:-:S04]  /*2df90*/  LOP3.LUT R8, R8, 0x3, RZ, 0xc0, !PT ;  /* 0x0000000308087812 */ /* 0x000fc800078ec0ff */
[----:B------:R-:W-:-:S07]  /*2dfa0*/  MOV R13, R8 ;  /* 0x00000008000d7202 */ /* 0x000fce0000000f00 */
[----:B-----5:R-:W-:Y:S05]  /*2dfb0*/  WARPSYNC.COLLECTIVE R15, `(.L_x_2085) ;  /* 0x000000000f087348 */ /* 0x020fea0003c00000 */
[----:B------:R0:W1:Y:S02]  /*2dfc0*/  SHFL.IDX P6, R14, R13, R12, R11 ;  /* 0x0000000c0d0e7389 */ /* 0x00006400000c000b */
[----:B01---5:R-:W-:Y:S01]  /*2dfd0*/  ENDCOLLECTIVE ;  /* 0x000000000000791b */ /* 0x023fe20003800000 */
.L_x_2085:
[----:B------:R-:W-:Y:S05]  /*2dfe0*/  BSYNC B0 ;  /* 0x0000000000007941 */ /* 0x000fea0003800000 */
.L_x_2084:
[----:B------:R-:W-:Y:S05]  /*2dff0*/  BRA `(.L_x_2086) ;  /* 0xffffffa000ac7947 */ /* 0x000fea000383ffff */
.L_x_1936:
[----:B0-----:R0:W1:Y:S02]  /*2e000*/  SYNCS.PHASECHK.TRANS64.TRYWAIT P0, [R4+URZ+0x30840], R2 ;  /* 0x03084002040075a7 */ /* 0x001064000800017f */
[----:B-1----:R-:W-:Y:S05]  /*2e010*/  @!P0 NANOSLEEP.SYNCS 0x989680 ;  /* 0x009896800000895d */ /* 0x002fea0003900000 */
[----:B------:R-:W1:Y:S02]  /*2e020*/  @!P0 SYNCS.PHASECHK.TRANS64 P0, [R4+URZ+0x30840], R2 ;  /* 0x03084002040085a7 */ /* 0x000e64000800007f */
[----:B-1----:R-:W-:Y:S05]  /*2e030*/  @!P0 BRA `(.L_x_1936) ;  /* 0xfffffffc00f08947 */ /* 0x002fea000383ffff */
[----:B------:R-:W-:Y:S05]  /*2e040*/  BRA `(.L_x_2087) ;  /* 0xffffffa400007947 */ /* 0x000fea000383ffff */
.L_x_1937:
        /* <DEDUP_REMOVED lines=8> */
.L_x_2089:
[----:B------:R-:W-:Y:S05]  /*2e0d0*/  BSYNC B0 ;  /* 0x0000000000007941 */ /* 0x000fea0003800000 */
.L_x_2088:
[----:B------:R-:W-:Y:S01]  /*2e0e0*/  IMAD.MOV.U32 R13, RZ, RZ, R0 ;  /* 0x000000ffff0d7224 */ /* 0x000fe200078e0000 */
[----:B------:R-:W-:Y:S01]  /*2e0f0*/  MOV R15, 0xffffffff ;  /* 0xffffffff000f7802 */ /* 0x000fe20000000f00 */
[----:B------:R-:W-:Y:S02]  /*2e100*/  IMAD.MOV.U32 R12, RZ, RZ, RZ ;  /* 0x000000ffff0c7224 */ /* 0x000fe400078e00ff */
[----:B------:R-:W-:Y:S02]  /*2e110*/  IMAD.MOV.U32 R11, RZ, RZ, 0x181f ;  /* 0x0000181fff0b7424 */ /* 0x000fe400078e00ff */
[----:B------:R-:W-:Y:S02]  /*2e120*/  IMAD.MOV.U32 R2, RZ, RZ, R14 ;  /* 0x000000ffff027224 */ /* 0x000fe400078e000e */
[----:B------:R-:W-:-:S07]  /*2e130*/  @P0 IMAD R9, R7, 0x2, R17 ;  /* 0x0000000207090824 */ /* 0x000fce00078e0211 */
[----:B------:R-:W-:Y:S05]  /*2e140*/  WARPSYNC.COLLECTIVE R15, `(.L_x_2090) ;  /* 0x000000000f087348 */ /* 0x000fea0003c00000 */
[----:B------:R0:W1:Y:S02]  /*2e150*/  SHFL.IDX P6, R14, R13, R12, R11 ;  /* 0x0000000c0d0e7389 */ /* 0x00006400000c000b */
[----:B01----:R-:W-:Y:S01]  /*2e160*/  ENDCOLLECTIVE ;  /* 0x000000000000791b */ /* 0x003fe20003800000 */
.L_x_2090:
[----:B------:R-:W-:Y:S02]  /*2e170*/  IMAD.MOV.U32 R13, RZ, RZ, R6 ;  /* 0x000000ffff0d7224 */ /* 0x000fe400078e0006 */
[----:B------:R-:W-:Y:S02]  /*2e180*/  IMAD.MOV.U32 R12, RZ, RZ, 0x1 ;  /* 0x00000001ff0c7424 */ /* 0x000fe400078e00ff */
[----:B------:R-:W-:-:S07]  /*2e190*/  IMAD.MOV.U32 R3, RZ, RZ, R14 ;  /* 0x000000ffff037224 */ /* 0x000fce00078e000e */
[----:B------:R-:W-:Y:S05]  /*2e1a0*/  WARPSYNC.COLLECTIVE R15, `(.L_x_2091) ;  /* 0x000000000f087348 */ /* 0x000fea0003c00000 */
[----:B------:R0:W1:Y:S02]  /*2e1b0*/  SHFL.IDX P6, R14, R13, R12, R11 ;  /* 0x0000000c0d0e7389 */ /* 0x00006400000c000b */
[----:B01----:R-:W-:Y:S01]  /*2e1c0*/  ENDCOLLECTIVE ;  /* 0x000000000000791b */ /* 0x003fe20003800000 */
.L_x_2091:
[----:B------:R-:W-:-:S05]  /*2e1d0*/  @P0 LEA R3, P1, R36, R3, 0x1 ;  /* 0x0000000324030211 */ /* 0x000fca00078208ff */
[----:B------:R-:W-:-:S05]  /*2e1e0*/  @P0 IMAD.X R2, RZ, RZ, R2, P1 ;  /* 0x000000ffff020224 */ /* 0x000fca00008e0602 */
[----:B------:R-:W-:Y:S01]  /*2e1f0*/  @P0 LOP3.LUT R3, R3, R2, RZ, 0x3c, !PT ;  /* 0x0000000203030212 */ /* 0x000fe200078e3cff */
[----:B------:R-:W-:-:S03]  /*2e200*/  IMAD.MOV.U32 R13, RZ, RZ, R0 ;  /* 0x000000ffff0d7224 */ /* 0x000fc600078e0000 */
[----:B------:R-:W-:-:S04]  /*2e210*/  @P0 LOP3.LUT R2, R3, R2, RZ, 0x3c, !PT ;  /* 0x0000000203020212 */ /* 0x000fc800078e3cff */
[----:B------:R-:W-:Y:S02]  /*2e220*/  @P0 LOP3.LUT R3, R3, R2, RZ, 0x3c, !PT ;  /* 0x0000000203030212 */ /* 0x000fe400078e3cff */
[----:B------:R-:W-:-:S07]  /*2e230*/  MOV R8, R14 ;  /* 0x0000000e00087202 */ /* 0x000fce0000000f00 */
[----:B------:R-:W-:Y:S05]  /*2e240*/  WARPSYNC.COLLECTIVE R15, `(.L_x_2092) ;  /* 0x000000000f087348 */ /* 0x000fea0003c00000 */
[----:B------:R0:W1:Y:S02]  /*2e250*/  SHFL.IDX P6, R14, R13, R12, R11 ;  /* 0x0000000c0d0e7389 */ /* 0x00006400000c000b */
[----:B01----:R-:W-:Y:S01]  /*2e260*/  ENDCOLLECTIVE ;  /* 0x000000000000791b */ /* 0x003fe20003800000 */
.L_x_2092:
[----:B------:R-:W-:Y:S01]  /*2e270*/  @!PT LDS RZ, [RZ] ;  /* 0x00000000fffff984 */ /* 0x000fe20000000800 */
[----:B------:R-:W-:Y:S01]  /*2e280*/  @!PT LDS RZ, [RZ] ;  /* 0x00000000fffff984 */ /* 0x000fe20000000800 */
[----:B------:R-:W-:Y:S01]  /*2e290*/  @!PT LDS RZ, [RZ] ;  /* 0x00000000fffff984 */ /* 0x000fe20000000800 */
[----:B------:R-:W-:Y:S04]  /*2e2a0*/  @P0 LDGSTS.E.BYPASS.LTC128B.128 [R9+0x20400], desc[UR60][R2.64], !P5 ;  /* 0x2040000002090fae */ /* 0x000fe8000e901d7c */
[----:B------:R-:W-:Y:S04]  /*2e2b0*/  @P0 LDGSTS.E.BYPASS.LTC128B.128 [R9+0x22400], desc[UR60][R2.64+0x80], !P4 ;  /* 0x2240008002090fae */ /* 0x000fe8000e101d7c */
[----:B------:R-:W-:Y:S01]  /*2e2c0*/  @P0 LDGSTS.E.BYPASS.LTC128B.128 [R9+0x24400], desc[UR60][R2.64+0x100], !P3 ;  /* 0x2440010002090fae */ /* 0x000fe2000d901d7c */
[----:B------:R-:W-:Y:S01]  /*2e2d0*/  IMAD.MOV.U32 R13, RZ, RZ, R6 ;  /* 0x000000ffff0d7224 */ /* 0x000fe200078e0006 */
[----:B------:R-:W-:-:S02]  /*2e2e0*/  MOV R12, 0x2 ;  /* 0x00000002000c7802 */ /* 0x000fc40000000f00 */
[----:B------:R0:W-:Y:S01]  /*2e2f0*/  @P0 LDGSTS.E.BYPASS.LTC128B.128 [R9+0x26400], desc[UR60][R2.64+0x180], !P2 ;  /* 0x2640018002090fae */ /* 0x0001e2000d101d7c */
[----:B------:R-:W-:Y:S01]  /*2e300*/  ISETP.GE.AND P0, PT, R5, 0x11, PT ;  /* 0x000000110500780c */ /* 0x000fe20003f06270 */
[----:B0-----:R-:W-:-:S12]  /*2e310*/  IMAD.MOV.U32 R2, RZ, RZ, R14 ;  /* 0x000000ffff027224 */ /* 0x001fd800078e000e */
[----:B------:R-:W-:Y:S05]  /*2e320*/  WARPSYNC.COLLECTIVE R15, `(.L_x_2093) ;  /* 0x000000000f087348 */ /* 0x000fea0003c00000 */
[----:B------:R0:W1:Y:S02]  /*2e330*/  SHFL.IDX P6, R14, R13, R12, R11 ;  /* 0x0000000c0d0e7389 */ /* 0x00006400000c000b */
[----:B01----:R-:W-:Y:S01]  /*2e340*/  ENDCOLLECTIVE ;  /* 0x000000000000791b */ /* 0x003fe20003800000 */
.L_x_2093:
        /* <DEDUP_REMOVED lines=16> */
.L_x_2094:
[----:B------:R-:W-:Y:S01]  /*2e450*/  @P0 IMAD R9, R7, 0x2, R17 ;  /* 0x0000000207090824 */ /* 0x000fe200078e0211 */
[----:B------:R-:W-:Y:S01]  /*2e460*/  MOV R13, R6 ;  /* 0x00000006000d7202 */ /* 0x000fe20000000f00 */
[----:B------:R-:W-:Y:S02]  /*2e470*/  IMAD.MOV.U32 R12, RZ, RZ, 0x3 ;  /* 0x00000003ff0c7424 */ /* 0x000fe400078e00ff */
[----:B------:R-:W-:-:S07]  /*2e480*/  IMAD.MOV.U32 R2, RZ, RZ, R14 ;  /* 0x000000ffff027224 */ /* 0x000fce00078e000e */
[----:B------:R-:W-:Y:S05]  /*2e490*/  WARPSYNC.COLLECTIVE R15, `(.L_x_2095) ;  /* 0x000000000f087348 */ /* 0x000fea0003c00000 */
[----:B------:R0:W1:Y:S02]  /*2e4a0*/  SHFL.IDX P6, R14, R13, R12, R11 ;  /* 0x0000000c0d0e7389 */ /* 0x00006400000c000b */
[----:B01----:R-:W-:Y:S01]  /*2e4b0*/  ENDCOLLECTIVE ;  /* 0x000000000000791b */ /* 0x003fe20003800000 */
.L_x_2095:
        /* <DEDUP_REMOVED lines=14> */
.L_x_2096:
[----:B------:R-:W-:Y:S01]  /*2e5a0*/  IMAD.MOV.U32 R0, RZ, RZ, R14 ;  /* 0x000000ffff007224 */ /* 0x000fe200078e000e */
[----:B------:R-:W-:Y:S06]  /*2e5b0*/  BRA `(.L_x_2097) ;  /* 0xffffffa000a87947 */ /* 0x000fec000383ffff */
.L_x_1942:
[----:B------:R-:W-:Y:S01]  /*2e5c0*/  IMAD.MOV.U32 R13, RZ, RZ, R0 ;  /* 0x000000ffff0d7224 */ /* 0x000fe200078e0000 */
[----:B------:R-:W-:Y:S01]  /*2e5d0*/  MOV R12, RZ ;  /* 0x000000ff000c7202 */ /* 0x000fe20000000f00 */
[----:B------:R-:W-:Y:S01]  /*2e5e0*/  IMAD.MOV.U32 R11, RZ, RZ, 0x181f ;  /* 0x0000181fff0b7424 */ /* 0x000fe200078e00ff */
[----:B------:R-:W-:Y:S01]  /*2e5f0*/  IADD3 R25, R8, R25, RZ ;  /* 0x0000001908197210 */ /* 0x000fe20007ffe0ff */
[----:B------:R-:W-:Y:S02]  /*2e600*/  IMAD.MOV.U32 R15, RZ, RZ, -0x1 ;  /* 0xffffffffff0f7424 */ /* 0x000fe400078e00ff */
[----:B------:R-:W-:-:S07]  /*2e610*/  IMAD R5, R31, R7, RZ ;  /* 0x000000071f057224 */ /* 0x000fce00078e02ff */
[----:B------:R-:W-:Y:S05]  /*2e620*/  WARPSYNC.COLLECTIVE R15, `(.L_x_2098) ;  /* 0x000000000f087348 */ /* 0x000fea0003c00000 */
[----:B------:R0:W1:Y:S02]  /*2e630*/  SHFL.IDX P6, R14, R13, R12, R11 ;  /* 0x0000000c0d0e7389 */ /* 0x00006400000c000b */
[----:B01----:R-:W-:Y:S01]  /*2e640*/  ENDCOLLECTIVE ;  /* 0x000000000000791b */ /* 0x003fe20003800000 */
.L_x_2098:
[----:B------:R-:W-:Y:S01]  /*2e650*/  ISETP.GE.AND P0, PT, R25, R5, PT ;  /* 0x000000051900720c */ /* 0x000fe20003f06270 */
[----:B------:R-:W-:Y:S02]  /*2e660*/  IMAD.MOV.U32 R13, RZ, RZ, R4 ;  /* 0x000000ffff0d7224 */ /* 0x000fe400078e0004 */
[----:B------:R-:W-:-:S10]  /*2e670*/  IMAD.MOV.U32 R2, RZ, RZ, R14 ;  /* 0x000000ffff027224 */ /* 0x000fd400078e000e */
[----:B------:R-:W-:Y:S05]  /*2e680*/  WARPSYNC.COLLECTIVE R15, `(.L_x_2099) ;  /* 0x000000000f087348 */ /* 0x000fea0003c00000 */
[----:B------:R0:W1:Y:S02]  /*2e690*/  SHFL.IDX P6, R14, R13, R12, R11 ;  /* 0x0000000c0d0e7389 */ /* 0x00006400000c000b */
[----:B01----:R-:W-:Y:S01]  /*2e6a0*/  ENDCOLLECTIVE ;  /* 0x000000000000791b */ /* 0x003fe20003800000 */
.L_x_2099:
[----:B------:R-:W-:Y:S02]  /*2e6b0*/  IMAD.MOV.U32 R13, RZ, RZ, R0 ;  /* 0x000000ffff0d7224 */ /* 0x000fe400078e0000 */
[----:B------:R-:W-:Y:S02]  /*2e6c0*/  IMAD.MOV.U32 R12, RZ, RZ, 0x1 ;  /* 0x00000001ff0c7424 */ /* 0x000fe400078e00ff */
[----:B------:R-:W-:-:S07]  /*2e6d0*/  IMAD.MOV.U32 R3, RZ, RZ, R14 ;  /* 0x000000ffff037224 */ /* 0x000fce00078e000e */
[----:B------:R-:W-:Y:S05]  /*2e6e0*/  WARPSYNC.COLLECTIVE R15, `(.L_x_2100) ;  /* 0x000000000f087348 */ /* 0x000fea0003c00000 */
[----:B------:R0:W1:Y:S02]  /*2e6f0*/  SHFL.IDX P6, R14, R13, R12, R11 ;  /* 0x0000000c0d0e7389 */ /* 0x00006400000c000b */
[----:B01----:R-:W-:Y:S01]  /*2e700*/  ENDCOLLECTIVE ;  /* 0x000000000000791b */ /* 0x003fe20003800000 */
.L_x_2100:
[----:B------:R-:W-:-:S05]  /*2e710*/  @!P0 LEA R6, P5, R36, R3, 0x1 ;  /* 0x0000000324068211 */ /* 0x000fca00078a08ff */
[----:B------:R-:W-:Y:S02]  /*2e720*/  @!P0 IMAD.X R3, RZ, RZ, R2, P5 ;  /* 0x000000ffff038224 */ /* 0x000fe400028e0602 */
[----:B------:R-:W-:Y:S02]  /*2e730*/  @!P0 IMAD.MOV.U32 R2, RZ, RZ, R6 ;  /* 0x000000ffff028224 */ /* 0x000fe400078e0006 */
[----:B------:R-:W-:Y:S02]  /*2e740*/  VIADD R6, R25, 0x10 ;  /* 0x0000001019067836 */ /* 0x000fe40000000000 */
[----:B------:R-:W-:Y:S01]  /*2e750*/  IMAD.MOV.U32 R13, RZ, RZ, R4 ;  /* 0x000000ffff0d7224 */ /* 0x000fe200078e0004 */
[----:B------:R-:W-:Y:S01]  /*2e760*/  @!PT LDS RZ, [RZ] ;  /* 0x00000000fffff984 */ /* 0x000fe20000000800 */
[----:B------:R-:W-:Y:S01]  /*2e770*/  @!PT LDS RZ, [RZ] ;  /* 0x00000000fffff984 */ /* 0x000fe20000000800 */
[----:B------:R-:W-:Y:S01]  /*2e780*/  @!PT LDS RZ, [RZ] ;  /* 0x00000000fffff984 */ /* 0x000fe20000000800 */
[----:B------:R-:W-:Y:S04]  /*2e790*/  @!P0 LDGSTS.E.BYPASS.LTC128B.128 [R34+0x10400], desc[UR60][R2.64], !P4 ;  /* 0x1040000002228fae */ /* 0x000fe8000e101d7c */
[----:B------:R-:W-:Y:S04]  /*2e7a0*/  @!P0 LDGSTS.E.BYPASS.LTC128B.128 [R34+0x14400], desc[UR60][R2.64+0x80], !P3 ;  /* 0x1440008002228fae */ /* 0x000fe8000d901d7c */
[----:B------:R-:W-:Y:S04]  /*2e7b0*/  @!P0 LDGSTS.E.BYPASS.LTC128B.128 [R34+0x18400], desc[UR60][R2.64+0x100], !P2 ;  /* 0x1840010002228fae */ /* 0x000fe8000d101d7c */
[----:B------:R0:W-:Y:S01]  /*2e7c0*/  @!P0 LDGSTS.E.BYPASS.LTC128B.128 [R34+0x1c400], desc[UR60][R2.64+0x180], !P1 ;  /* 0x1c40018002228fae */ /* 0x0001e2000c901d7c */
[----:B------:R-:W-:-:S02]  /*2e7d0*/  ISETP.GE.AND P0, PT, R6, R5, PT ;  /* 0x000000050600720c */ /* 0x000fc40003f06270 */
[----:B0-----:R-:W-:-:S11]  /*2e7e0*/  MOV R2, R14 ;  /* 0x0000000e00027202 */ /* 0x001fd60000000f00 */
[----:B------:R-:W-:Y:S05]  /*2e7f0*/  WARPSYNC.COLLECTIVE R15, `(.L_x_2101) ;  /* 0x000000000f087348 */ /* 0x000fea0003c00000 */
[----:B------:R0:W1:Y:S02]  /*2e800*/  SHFL.IDX P6, R14, R13, R12, R11 ;  /* 0x0000000c0d0e7389 */ /* 0x00006400000c000b */
[----:B01----:R-:W-:Y:S01]  /*2e810*/  ENDCOLLECTIVE ;  /* 0x000000000000791b */ /* 0x003fe20003800000 */
.L_x_2101:
[----:B------:R-:W-:Y:S02]  /*2e820*/  IMAD.MOV.U32 R13, RZ, RZ, R0 ;  /* 0x000000ffff0d7224 */ /* 0x000fe400078e0000 */
[----:B------:R-:W-:Y:S02]  /*2e830*/  IMAD.MOV.U32 R12, RZ, RZ, 0x2 ;  /* 0x00000002ff0c7424 */ /* 0x000fe400078e00ff */
[----:B------:R-:W-:-:S07]  /*2e840*/  IMAD.MOV.U32 R3, RZ, RZ, R14 ;  /* 0x000000ffff037224 */ /* 0x000fce00078e000e */
[----:B------:R-:W-:Y:S05]  /*2e850*/  WARPSYNC.COLLECTIVE R15, `(.L_x_2102) ;  /* 0x000000000f087348 */ /* 0x000fea0003c00000 */
[----:B------:R0:W1:Y:S02]  /*2e860*/  SHFL.IDX P6, R14, R13, R12, R11 ;  /* 0x0000000c0d0e7389 */ /* 0x00006400000c000b */
[----:B01----:R-:W-:Y:S01]  /*2e870*/  ENDCOLLECTIVE ;  /* 0x000000000000791b */ /* 0x003fe20003800000 */
.L_x_2102:
[----:B------:R-:W-:-:S05]  /*2e880*/  @!P0 LEA R6, P5, R36, R3, 0x1 ;  /* 0x0000000324068211 */ /* 0x000fca00078a08ff */
[----:B------:R-:W-:Y:S02]  /*2e890*/  @!P0 IMAD.X R7, RZ, RZ, R2, P5 ;  /* 0x000000ffff078224 */ /* 0x000fe400028e0602 */
[----:B------:R-:W-:Y:S01]  /*2e8a0*/  @!P0 IMAD.MOV.U32 R2, RZ, RZ, R6 ;  /* 0x000000ffff028224 */ /* 0x000fe200078e0006 */
[----:B------:R-:W-:Y:S01]  /*2e8b0*/  IADD3 R6, R25, 0x20, RZ ;  /* 0x0000002019067810 */ /* 0x000fe20007ffe0ff */
[----:B------:R-:W-:Y:S02]  /*2e8c0*/  @!P0 IMAD.MOV.U32 R3, RZ, RZ, R7 ;  /* 0x000000ffff038224 */ /* 0x000fe400078e0007 */
[----:B------:R-:W-:-:S03]  /*2e8d0*/  IMAD.MOV.U32 R13, RZ, RZ, R4 ;  /* 0x000000ffff0d7224 */ /* 0x000fc600078e0004 */
[----:B------:R-:W-:Y:S01]  /*2e8e0*/  @!PT LDS RZ, [RZ] ;  /* 0x00000000fffff984 */ /* 0x000fe20000000800 */
[----:B------:R-:W-:Y:S01]  /*2e8f0*/  @!PT LDS RZ, [RZ] ;  /* 0x00000000fffff984 */ /* 0x000fe20000000800 */
[----:B------:R-:W-:Y:S01]  /*2e900*/  @!PT LDS RZ, [RZ] ;  /* 0x00000000fffff984 */ /* 0x000fe20000000800 */
[----:B------:R-:W-:Y:S04]  /*2e910*/  @!P0 LDGSTS.E.BYPASS.LTC128B.128 [R34+0x10c00], desc[UR60][R2.64], !P4 ;  /* 0x10c0000002228fae */ /* 0x000fe8000e101d7c */
[----:B------:R-:W-:Y:S04]  /*2e920*/  @!P0 LDGSTS.E.BYPASS.LTC128B.128 [R34+0x14c00], desc[UR60][R2.64+0x80], !P3 ;  /* 0x14c0008002228fae */ /* 0x000fe8000d901d7c */
[----:B------:R-:W-:Y:S04]  /*2e930*/  @!P0 LDGSTS.E.BYPASS.LTC128B.128 [R34+0x18c00], desc[UR60][R2.64+0x100], !P2 ;  /* 0x18c0010002228fae */ /* 0x000fe8000d101d7c */
[----:B------:R0:W-:Y:S01]  /*2e940*/  @!P0 LDGSTS.E.BYPASS.LTC128B.128 [R34+0x1cc00], desc[UR60][R2.64+0x180], !P1 ;  /* 0x1cc0018002228fae */ /* 0x0001e2000c901d7c */
[----:B------:R-:W-:Y:S01]  /*2e950*/  ISETP.GE.AND P0, PT, R6, R5, PT ;  /* 0x000000050600720c */ /* 0x000fe20003f06270 */
[----:B0-----:R-:W-:-:S12]  /*2e960*/  IMAD.MOV.U32 R2, RZ, RZ, R14 ;  /* 0x000000ffff027224 */ /* 0x001fd800078e000e */
[----:B------:R-:W-:Y:S05]  /*2e970*/  WARPSYNC.COLLECTIVE R15, `(.L_x_2103) ;  /* 0x000000000f087348 */ /* 0x000fea0003c00000 */
[----:B------:R0:W1:Y:S02]  /*2e980*/  SHFL.IDX P6, R14, R13, R12, R11 ;  /* 0x0000000c0d0e7389 */ /* 0x00006400000c000b */
[----:B01----:R-:W-:Y:S01]  /*2e990*/  ENDCOLLECTIVE ;  /* 0x000000000000791b */ /* 0x003fe20003800000 */
.L_x_2103:
[----:B------:R-:W-:Y:S02]  /*2e9a0*/  IMAD.MOV.U32 R13, RZ, RZ, R0 ;  /* 0x000000ffff0d7224 */ /* 0x000fe400078e0000 */
[----:B------:R-:W-:Y:S02]  /*2e9b0*/  IMAD.MOV.U32 R12, RZ, RZ, 0x3 ;  /* 0x00000003ff0c7424 */ /* 0x000fe400078e00ff */
[----:B------:R-:W-:-:S07]  /*2e9c0*/  IMAD.MOV.U32 R3, RZ, RZ, R14 ;  /* 0x000000ffff037224 */ /* 0x000fce00078e000e */
[----:B------:R-:W-:Y:S05]  /*2e9d0*/  WARPSYNC.COLLECTIVE R15, `(.L_x_2104) ;  /* 0x000000000f087348 */ /* 0x000fea0003c00000 */
[----:B------:R0:W1:Y:S02]  /*2e9e0*/  SHFL.IDX P6, R14, R13, R12, R11 ;  /* 0x0000000c0d0e7389 */ /* 0x00006400000c000b */
[----:B01----:R-:W-:Y:S01]  /*2e9f0*/  ENDCOLLECTIVE ;  /* 0x000000000000791b */ /* 0x003fe20003800000 */
.L_x_2104:
[----:B------:R-:W-:-:S04]  /*2ea00*/  @!P0 LEA R6, P5, R36, R3, 0x1 ;  /* 0x0000000324068211 */ /* 0x000fc800078a08ff */
[----:B------:R-:W-:Y:S01]  /*2ea10*/  @!P0 IADD3.X R7, RZ, R2, RZ, P5, !PT ;  /* 0x00000002ff078210 */ /* 0x000fe20002ffe4ff */
[----:B------:R-:W-:Y:S02]  /*2ea20*/  @!P0 IMAD.MOV.U32 R2, RZ, RZ, R6 ;  /* 0x000000ffff028224 */ /* 0x000fe400078e0006 */
[----:B------:R-:W-:Y:S02]  /*2ea30*/  VIADD R6, R25, 0x30 ;  /* 0x0000003019067836 */ /* 0x000fe40000000000 */
        /* <DEDUP_REMOVED lines=14> */
.L_x_2105:
[----:B------:R-:W-:Y:S02]  /*2eb20*/  IMAD.MOV.U32 R13, RZ, RZ, R0 ;  /* 0x000000ffff0d7224 */ /* 0x000fe400078e0000 */
[----:B------:R-:W-:Y:S02]  /*2eb30*/  IMAD.MOV.U32 R12, RZ, RZ, 0x4 ;  /* 0x00000004ff0c7424 */ /* 0x000fe400078e00ff */
[----:B------:R-:W-:-:S07]  /*2eb40*/  IMAD.MOV.U32 R3, RZ, RZ, R14 ;  /* 0x000000ffff037224 */ /* 0x000fce00078e000e */
[----:B------:R-:W-:Y:S05]  /*2eb50*/  WARPSYNC.COLLECTIVE R15, `(.L_x_2106) ;  /* 0x000000000f087348 */ /* 0x000fea0003c00000 */
[----:B------:R0:W1:Y:S02]  /*2eb60*/  SHFL.IDX P6, R14, R13, R12, R11 ;  /* 0x0000000c0d0e7389 */ /* 0x00006400000c000b */
[----:B01----:R-:W-:Y:S01]  /*2eb70*/  ENDCOLLECTIVE ;  /* 0x000000000000791b */ /* 0x003fe20003800000 */
.L_x_2106:
        /* <DEDUP_REMOVED lines=18> */
.L_x_2107:
[----:B------:R-:W-:Y:S02]  /*2eca0*/  IMAD.MOV.U32 R13, RZ, RZ, R0 ;  /* 0x000000ffff0d7224 */ /* 0x000fe400078e0000 */
[----:B------:R-:W-:Y:S02]  /*2ecb0*/  IMAD.MOV.U32 R12, RZ, RZ, 0x5 ;  /* 0x00000005ff0c7424 */ /* 0x000fe400078e00ff */
[----:B------:R-:W-:-:S07]  /*2ecc0*/  IMAD.MOV.U32 R3, RZ, RZ, R14 ;  /* 0x000000ffff037224 */ /* 0x000fce00078e000e */
[----:B------:R-:W-:Y:S05]  /*2ecd0*/  WARPSYNC.COLLECTIVE R15, `(.L_x_2108) ;  /* 0x000000000f087348 */ /* 0x000fea0003c00000 */
[----:B------:R0:W1:Y:S02]  /*2ece0*/  SHFL.IDX P6, R14, R13, R12, R11 ;  /* 0x0000000c0d0e7389 */ /* 0x00006400000c000b */
[----:B01----:R-:W-:Y:S01]  /*2ecf0*/  ENDCOLLECTIVE ;  /* 0x000000000000791b */ /* 0x003fe20003800000 */
.L_x_2108:
        /* <DEDUP_REMOVED lines=18> */
.L_x_2109:
[----:B------:R-:W-:Y:S02]  /*2ee20*/  IMAD.MOV.U32 R13, RZ, RZ, R0 ;  /* 0x000000ffff0d7224 */ /* 0x000fe400078e0000 */
[----:B------:R-:W-:Y:S02]  /*2ee30*/  IMAD.MOV.U32 R12, RZ, RZ, 0x6 ;  /* 0x00000006ff0c7424 */ /* 0x000fe400078e00ff */
[----:B------:R-:W-:-:S07]  /*2ee40*/  IMAD.MOV.U32 R3, RZ, RZ, R14 ;  /* 0x000000ffff037224 */ /* 0x000fce00078e000e */
[----:B------:R-:W-:Y:S05]  /*2ee50*/  WARPSYNC.COLLECTIVE R15, `(.L_x_2110) ;  /* 0x000000000f087348 */ /* 0x000fea0003c00000 */
[----:B------:R0:W1:Y:S02]  /*2ee60*/  SHFL.IDX P6, R14, R13, R12, R11 ;  /* 0x0000000c0d0e7389 */ /* 0x00006400000c000b */
[----:B01----:R-:W-:Y:S01]  /*2ee70*/  ENDCOLLECTIVE ;  /* 0x000000000000791b */ /* 0x003fe20003800000 */
.L_x_2110:
        /* <DEDUP_REMOVED lines=18> */
.L_x_2111:
[----:B------:R-:W-:Y:S02]  /*2efa0*/  IMAD.MOV.U32 R13, RZ, RZ, R0 ;  /* 0x000000ffff0d7224 */ /* 0x000fe400078e0000 */
[----:B------:R-:W-:Y:S02]  /*2efb0*/  IMAD.MOV.U32 R12, RZ, RZ, 0x7 ;  /* 0x00000007ff0c7424 */ /* 0x000fe400078e00ff */
[----:B------:R-:W-:-:S07]  /*2efc0*/  IMAD.MOV.U32 R3, RZ, RZ, R14 ;  /* 0x000000ffff037224 */ /* 0x000fce00078e000e */
[----:B------:R-:W-:Y:S05]  /*2efd0*/  WARPSYNC.COLLECTIVE R15, `(.L_x_2112) ;  /* 0x000000000f087348 */ /* 0x000fea0003c00000 */
[----:B------:R0:W1:Y:S02]  /*2efe0*/  SHFL.IDX P6, R14, R13, R12, R11 ;  /* 0x0000000c0d0e7389 */ /* 0x00006400000c000b */
[----:B01----:R-:W-:Y:S01]  /*2eff0*/  ENDCOLLECTIVE ;  /* 0x000000000000791b */ /* 0x003fe20003800000 */
.L_x_2112:
[----:B------:R-:W-:-:S04]  /*2f000*/  @!P0 LEA R6, P5, R36, R3, 0x1 ;  /* 0x0000000324068211 */ /* 0x000fc800078a08ff */
[----:B------:R-:W-:Y:S01]  /*2f010*/  @!P0 IADD3.X R7, RZ, R2, RZ, P5, !PT ;  /* 0x00000002ff078210 */ /* 0x000fe20002ffe4ff */
[----:B------:R-:W-:-:S04]  /*2f020*/  @!P0 IMAD.MOV.U32 R2, RZ, RZ, R6 ;  /* 0x000000ffff028224 */ /* 0x000fc800078e0006 */
[----:B------:R-:W-:Y:S01]  /*2f030*/  @!P0 IMAD.MOV.U32 R3, RZ, RZ, R7 ;  /* 0x000000ffff038224 */ /* 0x000fe200078e0007 */
[----:B------:R-:W-:-:S04]  /*2f040*/  MOV R13, R4 ;  /* 0x00000004000d7202 */ /* 0x000fc80000000f00 */
[----:B------:R-:W-:Y:S01]  /*2f050*/  @!PT LDS RZ, [RZ] ;  /* 0x00000000fffff984 */ /* 0x000fe20000000800 */
[----:B------:R-:W-:Y:S01]  /*2f060*/  @!PT LDS RZ, [RZ] ;  /* 0x00000000fffff984 */ /* 0x000fe20000000800 */
[----:B------:R-:W-:Y:S01]  /*2f070*/  @!PT LDS RZ, [RZ] ;  /* 0x00000000fffff984 */ /* 0x000fe20000000800 */
[----:B------:R0:W-:Y:S04]  /*2f080*/  @!P0 LDGSTS.E.BYPASS.LTC128B.128 [R34+0x13400], desc[UR60][R2.64], !P4 ;  /* 0x1340000002228fae */ /* 0x0001e8000e101d7c */
[----:B------:R0:W-:Y:S01]  /*2f090*/  @!P0 LDGSTS.E.BYPASS.LTC128B.128 [R34+0x17400], desc[UR60][R2.64+0x80], !P3 ;  /* 0x1740008002228fae */ /* 0x0001e2000d901d7c */
[----:B------:R-:W-:-:S03]  /*2f0a0*/  IMAD.MOV.U32 R6, RZ, RZ, R14 ;  /* 0x000000ffff067224 */ /* 0x000fc600078e000e */
[----:B------:R0:W-:Y:S04]  /*2f0b0*/  @!P0 LDGSTS.E.BYPASS.LTC128B.128 [R34+0x1b400], desc[UR60][R2.64+0x100], !P2 ;  /* 0x1b40010002228fae */ /* 0x0001e8000d101d7c */
[----:B------:R0:W-:Y:S02]  /*2f0c0*/  @!P0 LDGSTS.E.BYPASS.LTC128B.128 [R34+0x1f400], desc[UR60][R2.64+0x180], !P1 ;  /* 0x1f40018002228fae */ /* 0x0001e4000c901d7c */
[----:B0-----:R-:W-:Y:S05]  /*2f0d0*/  WARPSYNC.COLLECTIVE R15, `(.L_x_2113) ;  /* 0x000000000f087348 */ /* 0x001fea0003c00000 */
[----:B------:R1:W2:Y:S02]  /*2f0e0*/  SHFL.IDX P6, R14, R13, R12, R11 ;  /* 0x0000000c0d0e7389 */ /* 0x0002a400000c000b */
[----:B012---:R-:W-:Y:S01]  /*2f0f0*/  ENDCOLLECTIVE ;  /* 0x000000000000791b */ /* 0x007fe20003800000 */
.L_x_2113:
[----:B------:R-:W-:Y:S05]  /*2f100*/  BRA `(.L_x_2114) ;  /* 0xffffffa400007947 */ /* 0x000fea000383ffff */
.L_x_1947:
[----:B0-----:R0:W2:Y:S02]  /*2f110*/  SYNCS.PHASECHK.TRANS64.TRYWAIT P0, [R17+URZ+0x30820], R0 ;  /* 0x03082000110075a7 */ /* 0x0010a4000800017f */
[----:B--2---:R-:W-:Y:S05]  /*2f120*/  @!P0 NANOSLEEP.SYNCS 0x989680 ;  /* 0x009896800000895d */ /* 0x004fea0003900000 */
[----:B------:R-:W2:Y:S02]  /*2f130*/  @!P0 SYNCS.PHASECHK.TRANS64 P0, [R17+URZ+0x30820], R0 ;  /* 0x03082000110085a7 */ /* 0x000ea4000800007f */
[----:B--2---:R-:W-:Y:S05]  /*2f140*/  @!P0 BRA `(.L_x_1947) ;  /* 0xfffffffc00f08947 */ /* 0x004fea000383ffff */
[----:B------:R-:W-:Y:S05]  /*2f150*/  BRA `(.L_x_2115) ;  /* 0xffffffa4007c7947 */ /* 0x000fea000383ffff */
.L_x_1952:
[----:B0-----:R0:W1:Y:S02]  /*2f160*/  SYNCS.PHASECHK.TRANS64.TRYWAIT P0, [R7+URZ+0x30840], R2 ;  /* 0x03084002070075a7 */ /* 0x001064000800017f */
[----:B-1----:R-:W-:Y:S05]  /*2f170*/  @!P0 NANOSLEEP.SYNCS 0x989680 ;  /* 0x009896800000895d */ /* 0x002fea0003900000 */
[----:B------:R-:W1:Y:S02]  /*2f180*/  @!P0 SYNCS.PHASECHK.TRANS64 P0, [R7+URZ+0x30840], R2 ;  /* 0x03084002070085a7 */ /* 0x000e64000800007f */
[----:B-1----:R-:W-:Y:S05]  /*2f190*/  @!P0 BRA `(.L_x_1952) ;  /* 0xfffffffc00f08947 */ /* 0x002fea000383ffff */
[----:B------:R-:W-:Y:S05]  /*2f1a0*/  BRA `(.L_x_2116) ;  /* 0xffffffa800607947 */ /* 0x000fea000383ffff */
.L_x_1953:
        /* <DEDUP_REMOVED lines=8> */
.L_x_2118:
[----:B------:R-:W-:Y:S05]  /*2f230*/  BSYNC B1 ;  /* 0x0000000000017941 */ /* 0x000fea0003800000 */
.L_x_2117:
[----:B------:R-:W-:Y:S01]  /*2f240*/  MOV R13, R8 ;  /* 0x00000008000d7202 */ /* 0x000fe20000000f00 */
[----:B------:R-:W-:Y:S01]  /*2f250*/  IMAD.MOV.U32 R12, RZ, RZ, RZ ;  /* 0x000000ffff0c7224 */ /* 0x000fe200078e00ff */
[----:B------:R-:W-:Y:S01]  /*2f260*/  LOP3.LUT R16, R16, 0xffff7fff, RZ, 0xc0, !PT ;  /* 0xffff7fff10107812 */ /* 0x000fe200078ec0ff */
[----:B------:R-:W-:Y:S02]  /*2f270*/  IMAD.MOV.U32 R11, RZ, RZ, 0x181f ;  /* 0x0000181fff0b7424 */ /* 0x000fe400078e00ff */
[----:B------:R-:W-:Y:S01]  /*2f280*/  IMAD.MOV.U32 R15, RZ, RZ, -0x1 ;  /* 0xffffffffff0f7424 */ /* 0x000fe200078e00ff */
[----:B------:R-:W-:Y:S01]  /*2f290*/  @P3 LOP3.LUT R16, R16, 0x8000, RZ, 0xfc, !PT ;  /* 0x0000800010103812 */ /* 0x000fe200078efcff */
[----:B------:R-:W-:Y:S02]  /*2f2a0*/  IMAD.MOV.U32 R3, RZ, RZ, R14 ;  /* 0x000000ffff037224 */ /* 0x000fe400078e000e */
[----:B------:R-:W-:-:S07]  /*2f2b0*/  IMAD.SHL.U32 R4, R36, 0x2, RZ ;  /* 0x0000000224047824 */ /* 0x000fce00078e00ff */
[----:B------:R-:W-:Y:S05]  /*2f2c0*/  WARPSYNC.COLLECTIVE R15, `(.L_x_2119) ;  /* 0x000000000f087348 */ /* 0x000fea0003c00000 */
[----:B------:R0:W1:Y:S02]  /*2f2d0*/  SHFL.IDX P6, R14, R13, R12, R11 ;  /* 0x0000000c0d0e7389 */ /* 0x00006400000c000b */
[----:B01----:R-:W-:Y:S01]  /*2f2e0*/  ENDCOLLECTIVE ;  /* 0x000000000000791b */ /* 0x003fe20003800000 */
.L_x_2119:
[C---:B------:R-:W-:Y:S01]  /*2f2f0*/  LOP3.LUT P3, RZ, R16.reuse, 0x10, RZ, 0xc0, !PT ;  /* 0x0000001010ff7812 */ /* 0x040fe2000786c0ff */
[----:B------:R-:W-:Y:S01]  /*2f300*/  IMAD R9, R9, 0x2, R17 ;  /* 0x0000000209097824 */ /* 0x000fe200078e0211 */
[----:B------:R-:W-:-:S04]  /*2f310*/  LOP3.LUT R16, R16, 0xffffbfff, RZ, 0xc0, !PT ;  /* 0xffffbfff10107812 */ /* 0x000fc800078ec0ff */
[----:B------:R-:W-:-:S04]  /*2f320*/  @P2 LOP3.LUT R16, R16, 0x4000, RZ, 0xfc, !PT ;  /* 0x0000400010102812 */ /* 0x000fc800078efcff */
[C---:B------:R-:W-:Y:S02]  /*2f330*/  LOP3.LUT P2, RZ, R16.reuse, 0x8, RZ, 0xc0, !PT ;  /* 0x0000000810ff7812 */ /* 0x040fe4000784c0ff */
[----:B------:R-:W-:Y:S01]  /*2f340*/  LOP3.LUT R16, R16, 0xffffdfff, RZ, 0xc0, !PT ;  /* 0xffffdfff10107812 */ /* 0x000fe200078ec0ff */
[----:B------:R-:W-:Y:S02]  /*2f350*/  IMAD.MOV.U32 R13, RZ, RZ, R21 ;  /* 0x000000ffff0d7224 */ /* 0x000fe400078e0015 */
[----:B------:R-:W-:Y:S01]  /*2f360*/  IMAD.MOV.U32 R12, RZ, RZ, 0x1 ;  /* 0x00000001ff0c7424 */ /* 0x000fe200078e00ff */
[----:B------:R-:W-:-:S04]  /*2f370*/  @P1 LOP3.LUT R16, R16, 0x2000, RZ, 0xfc, !PT ;  /* 0x0000200010101812 */ /* 0x000fc800078efcff */
[----:B------:R-:W-:Y:S01]  /*2f380*/  LOP3.LUT P1, RZ, R16, 0x4, RZ, 0xc0, !PT ;  /* 0x0000000410ff7812 */ /* 0x000fe2000782c0ff */
[----:B------:R-:W-:-:S12]  /*2f390*/  IMAD.MOV.U32 R2, RZ, RZ, R14 ;  /* 0x000000ffff027224 */ /* 0x000fd800078e000e */
[----:B------:R-:W-:Y:S05]  /*2f3a0*/  WARPSYNC.COLLECTIVE R15, `(.L_x_2120) ;  /* 0x000000000f087348 */ /* 0x000fea0003c00000 */
[----:B------:R0:W1:Y:S02]  /*2f3b0*/  SHFL.IDX P6, R14, R13, R12, R11 ;  /* 0x0000000c0d0e7389 */ /* 0x00006400000c000b */
[----:B01----:R-:W-:Y:S01]  /*2f3c0*/  ENDCOLLECTIVE ;  /* 0x000000000000791b */ /* 0x003fe20003800000 */
.L_x_2120:
[----:B------:R-:W-:-:S04]  /*2f3d0*/  IADD3 R2, P0, R2, R4, RZ ;  /* 0x0000000402027210 */ /* 0x000fc80007f1e0ff */
[----:B------:R-:W-:-:S05]  /*2f3e0*/  IADD3.X R3, RZ, R3, RZ, P0, !PT ;  /* 0x00000003ff037210 */ /* 0x000fca00007fe4ff */
        /* <DEDUP_REMOVED lines=12> */
.L_x_2121:
[----:B------:R-:W-:Y:S02]  /*2f4b0*/  IMAD.MOV.U32 R13, RZ, RZ, R21 ;  /* 0x000000ffff0d7224 */ /* 0x000fe400078e0015 */
[----:B------:R-:W-:Y:S01]  /*2f4c0*/  IMAD.MOV.U32 R12, RZ, RZ, 0x2 ;  /* 0x00000002ff0c7424 */ /* 0x000fe200078e00ff */
[----:B------:R-:W-:-:S07]  /*2f4d0*/  MOV R2, R14 ;  /* 0x0000000e00027202 */ /* 0x000fce0000000f00 */
[----:B------:R-:W-:Y:S05]  /*2f4e0*/  WARPSYNC.COLLECTIVE R15, `(.L_x_2122) ;  /* 0x000000000f087348 */ /* 0x000fea0003c00000 */
[----:B------:R0:W1:Y:S02]  /*2f4f0*/  SHFL.IDX P6, R14, R13, R12, R11 ;  /* 0x0000000c0d0e7389 */ /* 0x00006400000c000b */
[----:B01----:R-:W-:Y:S01]  /*2f500*/  ENDCOLLECTIVE ;  /* 0x000000000000791b */ /* 0x003fe20003800000 */
.L_x_2122:
        /* <DEDUP_REMOVED lines=14> */
.L_x_2123:
[----:B------:R-:W-:Y:S02]  /*2f5f0*/  IMAD.MOV.U32 R13, RZ, RZ, R21 ;  /* 0x000000ffff0d7224 */ /* 0x000fe400078e0015 */
[----:B------:R-:W-:Y:S01]  /*2f600*/  IMAD.MOV.U32 R12, RZ, RZ, 0x3 ;  /* 0x00000003ff0c7424 */ /* 0x000fe200078e00ff */
[----:B------:R-:W-:-:S07]  /*2f610*/  MOV R2, R14 ;  /* 0x0000000e00027202 */ /* 0x000fce0000000f00 */
[----:B------:R-:W-:Y:S05]  /*2f620*/  WARPSYNC.COLLECTIVE R15, `(.L_x_2124) ;  /* 0x000000000f087348 */ /* 0x000fea0003c00000 */
[----:B------:R0:W1:Y:S02]  /*2f630*/  SHFL.IDX P6, R14, R13, R12, R11 ;  /* 0x0000000c0d0e7389 */ /* 0x00006400000c000b */
[----:B01----:R-:W-:Y:S01]  /*2f640*/  ENDCOLLECTIVE ;  /* 0x000000000000791b */ /* 0x003fe20003800000 */
.L_x_2124:
[----:B------:R-:W-:-:S05]  /*2f650*/  IADD3 R2, P0, R2, R4, RZ ;  /* 0x0000000402027210 */ /* 0x000fca0007f1e0ff */
[----:B------:R-:W-:-:S05]  /*2f660*/  IMAD.X R3, RZ, RZ, R35, P0 ;  /* 0x000000ffff037224 */ /* 0x000fca00000e0623 */
[----:B------:R-:W-:Y:S01]  /*2f670*/  @!PT LDS RZ, [RZ] ;  /* 0x00000000fffff984 */ /* 0x000fe20000000800 */
[----:B------:R-:W-:Y:S01]  /*2f680*/  @!PT LDS RZ, [RZ] ;  /* 0x00000000fffff984 */ /* 0x000fe20000000800 */
[----:B------:R-:W-:Y:S01]  /*2f690*/  @!PT LDS RZ, [RZ] ;  /* 0x00000000fffff984 */ /* 0x000fe20000000800 */
[----:B------:R0:W-:Y:S01]  /*2f6a0*/  LDGSTS.E.BYPASS.LTC128B.128 [R9+0x21400], desc[UR60][R2.64], !P3 ;  /* 0x2140000002097fae */ /* 0x0001e2000d901d7c */
[C---:B------:R-:W-:Y:S01]  /*2f6b0*/  LOP3.LUT P3, RZ, R16.reuse, 0x8000, RZ, 0xc0, !PT ;  /* 0x0000800010ff7812 */ /* 0x040fe2000786c0ff */
[----:B------:R-:W-:Y:S02]  /*2f6c0*/  IMAD.MOV.U32 R13, RZ, RZ, R8 ;  /* 0x000000ffff0d7224 */ /* 0x000fe400078e0008 */
        /* <DEDUP_REMOVED lines=9> */
.L_x_2125:
[----:B------:R-:W-:Y:S01]  /*2f760*/  MOV R2, R14 ;  /* 0x0000000e00027202 */ /* 0x000fe20000000f00 */
[----:B------:R-:W-:Y:S06]  /*2f770*/  BRA `(.L_x_2126) ;  /* 0xffffffa400dc7947 */ /* 0x000fec000383ffff */
.L_x_1958:
[----:B-1----:R1:W2:Y:S02]  /*2f780*/  SYNCS.PHASECHK.TRANS64.TRYWAIT P0, [R7+URZ+0x30860], R2 ;  /* 0x03086002070075a7 */ /* 0x0022a4000800017f */
[----:B--2---:R-:W-:Y:S05]  /*2f790*/  @!P0 NANOSLEEP.SYNCS 0x989680 ;  /* 0x009896800000895d */ /* 0x004fea0003900000 */
[----:B------:R-:W2:Y:S02]  /*2f7a0*/  @!P0 SYNCS.PHASECHK.TRANS64 P0, [R7+URZ+0x30860], R2 ;  /* 0x03086002070085a7 */ /* 0x000ea4000800007f */
[----:B--2---:R-:W-:Y:S05]  /*2f7b0*/  @!P0 BRA `(.L_x_1958) ;  /* 0xfffffffc00f08947 */ /* 0x004fea000383ffff */
[----:B------:R-:W-:Y:S05]  /*2f7c0*/  BRA `(.L_x_2127) ;  /* 0xffffffa800547947 */ /* 0x000fea000383ffff */
.L_x_1959:
        /* <DEDUP_REMOVED lines=8> */
.L_x_2129:
[----:B------:R-:W-:Y:S05]  /*2f850*/  BSYNC B1 ;  /* 0x0000000000017941 */ /* 0x000fea0003800000 */
.L_x_2128:
[----:B------:R-:W-:Y:S01]  /*2f860*/  MOV R13, R18 ;  /* 0x00000012000d7202 */ /* 0x000fe20000000f00 */
[----:B------:R-:W-:Y:S01]  /*2f870*/  IMAD.MOV.U32 R12, RZ, RZ, RZ ;  /* 0x000000ffff0c7224 */ /* 0x000fe200078e00ff */
[----:B------:R-:W-:Y:S01]  /*2f880*/  LEA R6, R6, R17, 0x1 ;  /* 0x0000001106067211 */ /* 0x000fe200078e08ff */
[----:B------:R-:W-:Y:S02]  /*2f890*/  IMAD.MOV.U32 R11, RZ, RZ, 0x181f ;  /* 0x0000181fff0b7424 */ /* 0x000fe400078e00ff */
[----:B------:R-:W-:Y:S02]  /*2f8a0*/  IMAD.MOV.U32 R15, RZ, RZ, -0x1 ;  /* 0xffffffffff0f7424 */ /* 0x000fe400078e00ff */
[----:B------:R-:W-:-:S07]  /*2f8b0*/  IMAD.MOV.U32 R3, RZ, RZ, R14 ;  /* 0x000000ffff037224 */ /* 0x000fce00078e000e */
[----:B------:R-:W-:Y:S05]  /*2f8c0*/  WARPSYNC.COLLECTIVE R15, `(.L_x_2130) ;  /* 0x000000000f087348 */ /* 0x000fea0003c00000 */
[----:B------:R0:W1:Y:S02]  /*2f8d0*/  SHFL.IDX P6, R14, R13, R12, R11 ;  /* 0x0000000c0d0e7389 */ /* 0x00006400000c000b */
[----:B01----:R-:W-:Y:S01]  /*2f8e0*/  ENDCOLLECTIVE ;  /* 0x000000000000791b */ /* 0x003fe20003800000 */
.L_x_2130:
[----:B------:R-:W-:Y:S02]  /*2f8f0*/  IMAD.MOV.U32 R13, RZ, RZ, R19 ;  /* 0x000000ffff0d7224 */ /* 0x000fe400078e0013 */
[----:B------:R-:W-:Y:S02]  /*2f900*/  IMAD.MOV.U32 R12, RZ, RZ, 0x1 ;  /* 0x00000001ff0c7424 */ /* 0x000fe400078e00ff */
[----:B------:R-:W-:-:S07]  /*2f910*/  IMAD.MOV.U32 R2, RZ, RZ, R14 ;  /* 0x000000ffff027224 */ /* 0x000fce00078e000e */
[----:B------:R-:W-:Y:S05]  /*2f920*/  WARPSYNC.COLLECTIVE R15, `(.L_x_2131) ;  /* 0x000000000f087348 */ /* 0x000fea0003c00000 */
[----:B------:R0:W1:Y:S02]  /*2f930*/  SHFL.IDX P6, R14, R13, R12, R11 ;  /* 0x0000000c0d0e7389 */ /* 0x00006400000c000b */
[----:B01----:R-:W-:Y:S01]  /*2f940*/  ENDCOLLECTIVE ;  /* 0x000000000000791b */ /* 0x003fe20003800000 */
.L_x_2131:
        /* <DEDUP_REMOVED lines=18> */
.L_x_2132:
[----:B------:R-:W-:Y:S02]  /*2fa70*/  IMAD.MOV.U32 R13, RZ, RZ, R19 ;  /* 0x000000ffff0d7224 */ /* 0x000fe400078e0013 */
[----:B------:R-:W-:Y:S02]  /*2fa80*/  IMAD.MOV.U32 R12, RZ, RZ, 0x2 ;  /* 0x00000002ff0c7424 */ /* 0x000fe400078e00ff */
[----:B------:R-:W-:-:S07]  /*2fa90*/  IMAD.MOV.U32 R2, RZ, RZ, R14 ;  /* 0x000000ffff027224 */ /* 0x000fce00078e000e */
[----:B------:R-:W-:Y:S05]  /*2faa0*/  WARPSYNC.COLLECTIVE R15, `(.L_x_2133) ;  /* 0x000000000f087348 */ /* 0x000fea0003c00000 */
[----:B------:R0:W1:Y:S02]  /*2fab0*/  SHFL.IDX P6, R14, R13, R12, R11 ;  /* 0x0000000c0d0e7389 */ /* 0x00006400000c000b */
[----:B01----:R-:W-:Y:S01]  /*2fac0*/  ENDCOLLECTIVE ;  /* 0x000000000000791b */ /* 0x003fe20003800000 */
.L_x_2133:
[----:B------:R-:W-:-:S04]  /*2fad0*/  IADD3 R2, P0, R2, R4, RZ ;  /* 0x0000000402027210 */ /* 0x000fc80007f1e0ff */
[----:B------:R-:W-:Y:S02]  /*2fae0*/  IADD3.X R3, RZ, R3, RZ, P0, !PT ;  /* 0x00000003ff037210 */ /* 0x000fe400007fe4ff */
        /* <DEDUP_REMOVED lines=16> */
.L_x_2134:
[----:B------:R-:W-:Y:S02]  /*2fbf0*/  IMAD.MOV.U32 R13, RZ, RZ, R19 ;  /* 0x000000ffff0d7224 */ /* 0x000fe400078e0013 */
[----:B------:R-:W-:Y:S02]  /*2fc00*/  IMAD.MOV.U32 R12, RZ, RZ, 0x3 ;  /* 0x00000003ff0c7424 */ /* 0x000fe400078e00ff */
[----:B------:R-:W-:-:S07]  /*2fc10*/  IMAD.MOV.U32 R2, RZ, RZ, R14 ;  /* 0x000000ffff027224 */ /* 0x000fce00078e000e */
[----:B------:R-:W-:Y:S05]  /*2fc20*/  WARPSYNC.COLLECTIVE R15, `(.L_x_2135) ;  /* 0x000000000f087348 */ /* 0x000fea0003c00000 */
[----:B------:R0:W1:Y:S02]  /*2fc30*/  SHFL.IDX P6, R14, R13, R12, R11 ;  /* 0x0000000c0d0e7389 */ /* 0x00006400000c000b */
[----:B01----:R-:W-:Y:S01]  /*2fc40*/  ENDCOLLECTIVE ;  /* 0x000000000000791b */ /* 0x003fe20003800000 */
.L_x_2135:
[----:B------:R-:W-:-:S04]  /*2fc50*/  IADD3 R2, P0, R2, R4, RZ ;  /* 0x0000000402027210 */ /* 0x000fc80007f1e0ff */
[----:B------:R-:W-:Y:S02]  /*2fc60*/  IADD3.X R3, RZ, R3, RZ, P0, !PT ;  /* 0x00000003ff037210 */ /* 0x000fe400007fe4ff */
        /* <DEDUP_REMOVED lines=11> */
.L_x_2136:
[----:B------:R-:W-:Y:S01]  /*2fd20*/  @!PT LDS RZ, [RZ] ;  /* 0x00000000fffff984 */ /* 0x000fe20000000800 */
[----:B------:R-:W-:Y:S01]  /*2fd30*/  @!PT LDS RZ, [RZ] ;  /* 0x00000000fffff984 */ /* 0x000fe20000000800 */
[----:B------:R-:W-:Y:S01]  /*2fd40*/  @!PT LDS RZ, [RZ] ;  /* 0x00000000fffff984 */ /* 0x000fe20000000800 */
[----:B------:R-:W-:Y:S01]  /*2fd50*/  LDGSTS.E.BYPASS.LTC128B.128 [R6+0x3400], desc[UR60][R2.64+0x80], !P0 ;  /* 0x0340008002067fae */ /* 0x000fe2000c101d7c */
[----:B------:R-:W-:-:S13]  /*2fd60*/  ISETP.LT.OR P0, PT, R8, 0x21, P2 ;  /* 0x000000210800780c */ /* 0x000fda0001701670 */
[----:B------:R-:W-:Y:S01]  /*2fd70*/  LDGSTS.E.BYPASS.LTC128B.128 [R6+0x5400], desc[UR60][R2.64+0x100], !P0 ;  /* 0x0540010002067fae */ /* 0x000fe2000c101d7c */
[----:B------:R-:W-:-:S13]  /*2fd80*/  ISETP.LT.OR P0, PT, R8, 0x21, P1 ;  /* 0x000000210800780c */ /* 0x000fda0000f01670 */
[----:B------:R0:W-:Y:S02]  /*2fd90*/  LDGSTS.E.BYPASS.LTC128B.128 [R6+0x7400], desc[UR60][R2.64+0x180], !P0 ;  /* 0x0740018002067fae */ /* 0x0001e4000c101d7c */
[----:B0-----:R-:W-:Y:S01]  /*2fda0*/  IMAD.MOV.U32 R2, RZ, RZ, R14 ;  /* 0x000000ffff027224 */ /* 0x001fe200078e000e */
[----:B------:R-:W-:Y:S06]  /*2fdb0*/  BRA `(.L_x_2137) ;  /* 0xffffffa400a07947 */ /* 0x000fec000383ffff */
.L_x_1967:
[----:B0-----:R0:W2:Y:S02]  /*2fdc0*/  SYNCS.PHASECHK.TRANS64.TRYWAIT P0, [R4+URZ+0x30860], R3 ;  /* 0x03086003040075a7 */ /* 0x0010a4000800017f */
[----:B--2---:R-:W-:Y:S05]  /*2fdd0*/  @!P0 NANOSLEEP.SYNCS 0x989680 ;  /* 0x009896800000895d */ /* 0x004fea0003900000 */
[----:B------:R-:W2:Y:S02]  /*2fde0*/  @!P0 SYNCS.PHASECHK.TRANS64 P0, [R4+URZ+0x30860], R3 ;  /* 0x03086003040085a7 */ /* 0x000ea4000800007f */
[----:B--2---:R-:W-:Y:S05]  /*2fdf0*/  @!P0 BRA `(.L_x_1967) ;  /* 0xfffffffc00f08947 */ /* 0x004fea000383ffff */
[----:B------:R-:W-:Y:S05]  /*2fe00*/  BRA `(.L_x_2138) ;  /* 0xffffffa800c47947 */ /* 0x000fea000383ffff */
.L_x_1968:
[----:B------:R-:W-:Y:S01]  /*2fe10*/  BSSY B0, `(.L_x_2139) ;  /* 0x0000008000007945 */ /* 0x000fe20003800000 */
[----:B------:R-:W-:Y:S01]  /*2fe20*/  MOV R13, R19 ;  /* 0x00000013000d7202 */ /* 0x000fe20000000f00 */
[----:B------:R-:W-:Y:S02]  /*2fe30*/  IMAD.MOV.U32 R12, RZ, RZ, RZ ;  /* 0x000000ffff0c7224 */ /* 0x000fe400078e00ff */
[----:B------:R-:W-:Y:S02]  /*2fe40*/  IMAD.MOV.U32 R11, RZ, RZ, 0x181f ;  /* 0x0000181fff0b7424 */ /* 0x000fe400078e00ff */
[----:B------:R-:W-:-:S07]  /*2fe50*/  IMAD.MOV.U32 R15, RZ, RZ, -0x1 ;  /* 0xffffffffff0f7424 */ /* 0x000fce00078e00ff */
[----:B01----:R-:W-:Y:S05]  /*2fe60*/  WARPSYNC.COLLECTIVE R15, `(.L_x_2140) ;  /* 0x000000000f087348 */ /* 0x003fea0003c00000 */
[----:B------:R2:W3:Y:S02]  /*2fe70*/  SHFL.IDX P6, R14, R13, R12, R11 ;  /* 0x0000000c0d0e7389 */ /* 0x0004e400000c000b */
[----:B0123--:R-:W-:Y:S01]  /*2fe80*/  ENDCOLLECTIVE ;  /* 0x000000000000791b */ /* 0x00ffe20003800000 */
.L_x_2140:
[----:B------:R-:W-:Y:S05]  /*2fe90*/  BSYNC B0 ;  /* 0x0000000000007941 */ /* 0x000fea0003800000 */
.L_x_2139:
[----:B------:R-:W-:Y:S01]  /*2fea0*/  IMAD.MOV.U32 R13, RZ, RZ, R18 ;  /* 0x000000ffff0d7224 */ /* 0x000fe200078e0012 */
[----:B------:R-:W-:Y:S01]  /*2feb0*/  MOV R12, RZ ;  /* 0x000000ff000c7202 */ /* 0x000fe20000000f00 */
[----:B------:R-:W-:Y:S01]  /*2fec0*/  IMAD.MOV.U32 R11, RZ, RZ, 0x181f ;  /* 0x0000181fff0b7424 */ /* 0x000fe200078e00ff */
[C---:B------:R-:W-:Y:S01]  /*2fed0*/  LOP3.LUT R7, R36.reuse, 0x40, RZ, 0xfc, !PT ;  /* 0x0000004024077812 */ /* 0x040fe200078efcff */
[----:B------:R-:W-:Y:S01]  /*2fee0*/  IMAD.MOV.U32 R15, RZ, RZ, -0x1 ;  /* 0xffffffffff0f7424 */ /* 0x000fe200078e00ff */
[C---:B------:R-:W-:Y:S01]  /*2fef0*/  LOP3.LUT R6, R36.reuse, 0x80, RZ, 0xfc, !PT ;  /* 0x0000008024067812 */ /* 0x040fe200078efcff */
[----:B------:R-:W-:Y:S02]  /*2ff00*/  IMAD.MOV.U32 R3, RZ, RZ, R14 ;  /* 0x000000ffff037224 */ /* 0x000fe400078e000e */
[----:B------:R-:W-:-:S07]  /*2ff10*/  IMAD.SHL.U32 R8, R36, 0x2, RZ ;  /* 0x0000000224087824 */ /* 0x000fce00078e00ff */
[----:B------:R-:W-:Y:S05]  /*2ff20*/  WARPSYNC.COLLECTIVE R15, `(.L_x_2141) ;  /* 0x000000000f087348 */ /* 0x000fea0003c00000 */
[----:B------:R0:W1:Y:S02]  /*2ff30*/  SHFL.IDX P6, R14, R13, R12, R11 ;  /* 0x0000000c0d0e7389 */ /* 0x00006400000c000b */
[----:B01----:R-:W-:Y:S01]  /*2ff40*/  ENDCOLLECTIVE ;  /* 0x000000000000791b */ /* 0x003fe20003800000 */
.L_x_2141:
[----:B------:R-:W-:Y:S01]  /*2ff50*/  ULDC UR4, c[0x0][0x2f4] ;  /* 0x0000bd0000047ab9 */ /* 0x000fe20000000800 */
[----:B------:R-:W-:Y:S01]  /*2ff60*/  IMAD R0, R0, 0x2, R17 ;  /* 0x0000000200007824 */ /* 0x000fe200078e0211 */
[----:B------:R-:W-:Y:S02]  /*2ff70*/  ISETP.GE.AND P3, PT, R36, UR4, PT ;  /* 0x0000000424007c0c */ /* 0x000fe4000bf66270 */
[----:B------:R-:W-:Y:S02]  /*2ff80*/  ISETP.GE.AND P2, PT, R7, UR4, PT ;  /* 0x0000000407007c0c */ /* 0x000fe4000bf46270 */
[----:B------:R-:W-:Y:S02]  /*2ff90*/  ISETP.LT.OR P4, PT, R5, 0x1, P3 ;  /* 0x000000010500780c */ /* 0x000fe40001f81670 */
[----:B------:R-:W-:Y:S02]  /*2ffa0*/  ISETP.GE.AND P1, PT, R6, UR4, PT ;  /* 0x0000000406007c0c */ /* 0x000fe4000bf26270 */
[----:B------:R-:W-:Y:S01]  /*2ffb0*/  MOV R13, R19 ;  /* 0x00000013000d7202 */ /* 0x000fe20000000f00 */
        /* <DEDUP_REMOVED lines=14> */
.L_x_2142:
[----:B------:R-:W-:Y:S01]  /*300a0*/  @!PT LDS RZ, [RZ] ;  /* 0x00000000fffff984 */ /* 0x000fe20000000800 */
[----:B------:R-:W-:Y:S01]  /*300b0*/  @!PT LDS RZ, [RZ] ;  /* 0x00000000fffff984 */ /* 0x000fe20000000800 */
[----:B------:R-:W-:Y:S01]  /*300c0*/  @!PT LDS RZ, [RZ] ;  /* 0x00000000fffff984 */ /* 0x000fe20000000800 */
[----:B------:R-:W-:Y:S01]  /*300d0*/  LDGSTS.E.BYPASS.LTC128B.128 [R0+0x4400], desc[UR60][R2.64+0x100], !P4 ;  /* 0x0440010002007fae */ /* 0x000fe2000e101d7c */
[----:B------:R-:W-:Y:S01]  /*300e0*/  ISETP.LT.OR P4, PT, R5, 0x1, P0 ;  /* 0x000000010500780c */ /* 0x000fe20000781670 */
[----:B------:R-:W-:-:S12]  /*300f0*/  IMAD.MOV.U32 R13, RZ, RZ, R18 ;  /* 0x000000ffff0d7224 */ /* 0x000fd800078e0012 */
[----:B------:R0:W-:Y:S02]  /*30100*/  LDGSTS.E.BYPASS.LTC128B.128 [R0+0x6400], desc[UR60][R2.64+0x180], !P4 ;  /* 0x0640018002007fae */ /* 0x0001e4000e101d7c */
[----:B0-----:R-:W-:-:S07]  /*30110*/  IMAD.MOV.U32 R3, RZ, RZ, R14 ;  /* 0x000000ffff037224 */ /* 0x001fce00078e000e */
[----:B------:R-:W-:Y:S05]  /*30120*/  WARPSYNC.COLLECTIVE R15, `(.L_x_2143) ;  /* 0x000000000f087348 */ /* 0x000fea0003c00000 */
[----:B------:R0:W1:Y:S02]  /*30130*/  SHFL.IDX P6, R14, R13, R12, R11 ;  /* 0x0000000c0d0e7389 */ /* 0x00006400000c000b */
[----:B01----:R-:W-:Y:S01]  /*30140*/  ENDCOLLECTIVE ;  /* 0x000000000000791b */ /* 0x003fe20003800000 */
.L_x_2143:
[----:B------:R-:W-:Y:S01]  /*30150*/  IMAD.MOV.U32 R13, RZ, RZ, R19 ;  /* 0x000000ffff0d7224 */ /* 0x000fe200078e0013 */
[----:B------:R-:W-:Y:S02]  /*30160*/  MOV R12, 0x2 ;  /* 0x00000002000c7802 */ /* 0x000fe40000000f00 */
[----:B------:R-:W-:-:S13]  /*30170*/  IADD3 R2, P4, R14, R8, RZ ;  /* 0x000000080e027210 */ /* 0x000fda0007f9e0ff */
[----:B------:R-:W-:Y:S05]  /*30180*/  WARPSYNC.COLLECTIVE R15, `(.L_x_2144) ;  /* 0x000000000f087348 */ /* 0x000fea0003c00000 */
[----:B------:R0:W1:Y:S02]  /*30190*/  SHFL.IDX P6, R14, R13, R12, R11 ;  /* 0x0000000c0d0e7389 */ /* 0x00006400000c000b */
[----:B01----:R-:W-:Y:S01]  /*301a0*/  ENDCOLLECTIVE ;  /* 0x000000000000791b */ /* 0x003fe20003800000 */
.L_x_2144:
        /* <DEDUP_REMOVED lines=12> */
.L_x_2145:
        /* <DEDUP_REMOVED lines=14> */
.L_x_2146:
        /* <DEDUP_REMOVED lines=12> */
.L_x_2147:
        /* <DEDUP_REMOVED lines=9> */
.L_x_1973:
        /* <DEDUP_REMOVED lines=8> */
.L_x_2150:
[----:B------:R-:W-:Y:S05]  /*30520*/  BSYNC B0 ;  /* 0x0000000000007941 */ /* 0x000fea0003800000 */
.L_x_2149:
[----:B------:R-:W-:Y:S01]  /*30530*/  IMAD.MOV.U32 R13, RZ, RZ, R24 ;  /* 0x000000ffff0d7224 */ /* 0x000fe200078e0018 */
[----:B------:R-:W-:Y:S01]  /*30540*/  MOV R0, R14 ;  /* 0x0000000e00007202 */ /* 0x000fe20000000f00 */
[----:B------:R-:W-:Y:S01]  /*30550*/  IMAD.MOV.U32 R12, RZ, RZ, 0x1 ;  /* 0x00000001ff0c7424 */ /* 0x000fe200078e00ff */
[----:B------:R-:W-:Y:S01]  /*30560*/  IADD3 R9, R27, R10, RZ ;  /* 0x0000000a1b097210 */ /* 0x000fe20007ffe0ff */
[----:B------:R-:W-:Y:S02]  /*30570*/  IMAD.MOV.U32 R11, RZ, RZ, 0x1f ;  /* 0x0000001fff0b7424 */ /* 0x000fe400078e00ff */
[----:B------:R-:W-:-:S07]  /*30580*/  IMAD.MOV.U32 R15, RZ, RZ, -0x1 ;  /* 0xffffffffff0f7424 */ /* 0x000fce00078e00ff */
[----:B------:R-:W-:Y:S05]  /*30590*/  WARPSYNC.COLLECTIVE R15, `(.L_x_2151) ;  /* 0x000000000f087348 */ /* 0x000fea0003c00000 */
[----:B------:R0:W1:Y:S02]  /*305a0*/  SHFL.IDX P6, R14, R13, R12, R11 ;  /* 0x0000000c0d0e7389 */ /* 0x00006400000c000b */
[----:B01----:R-:W-:Y:S01]  /*305b0*/  ENDCOLLECTIVE ;  /* 0x000000000000791b */ /* 0x003fe20003800000 */
.L_x_2151:
[----:B------:R-:W-:Y:S02]  /*305c0*/  ULDC UR4, c[0x0][0xc3c] ;  /* 0x00030f0000047ab9 */ /* 0x000fe40000000800 */
[----:B------:R-:W-:-:S13]  /*305d0*/  ISETP.GE.OR P1, PT, R9, UR4, !P0 ;  /* 0x0000000409007c0c */ /* 0x000fda000c726670 */
[----:B------:R-:W0:Y:S08]  /*305e0*/  @!P1 LDC.64 R2, c[0x0][0xc80] ;  /* 0x00032000ff029b82 */ /* 0x000e300000000a00 */
[----:B------:R-:W1:Y:S01]  /*305f0*/  @!P1 LDC.64 R4, c[0x0][0xc78] ;  /* 0x00031e00ff049b82 */ /* 0x000e620000000a00 */
[----:B------:R-:W-:Y:S01]  /*30600*/  CS2R R24, SRZ ;  /* 0x0000000000187805 */ /* 0x000fe2000001ff00 */
[----:B------:R-:W-:-:S02]  /*30610*/  IMAD.MOV.U32 R8, RZ, RZ, RZ ;  /* 0x000000ffff087224 */ /* 0x000fc400078e00ff */
[----:B------:R-:W-:Y:S02]  /*30620*/  IMAD.MOV.U32 R11, RZ, RZ, RZ ;  /* 0x000000ffff0b7224 */ /* 0x000fe400078e00ff */
[----:B------:R-:W-:Y:S02]  /*30630*/  IMAD.MOV.U32 R6, RZ, RZ, R14 ;  /* 0x000000ffff067224 */ /* 0x000fe400078e000e */
[----:B0-----:R-:W-:-:S05]  /*30640*/  @!P1 IMAD.WIDE R2, R9, 0x4, R2 ;  /* 0x0000000409029825 */ /* 0x001fca00078e0202 */
[----:B------:R1:W2:Y:S02]  /*30650*/  @!P1 LDG.E R7, desc[UR60][R2.64] ;  /* 0x0000003c02079981 */ /* 0x0002a4000c1e1900 */
[----:B-1----:R-:W-:-:S05]  /*30660*/  @!P1 IMAD.WIDE R2, R9, 0x4, R4 ;  /* 0x0000000409029825 */ /* 0x002fca00078e0204 */
[----:B------:R-:W3:Y:S01]  /*30670*/  @!P1 LDG.E R4, desc[UR60][R2.64] ;  /* 0x0000003c02049981 */ /* 0x000ee2000c1e1900 */
[C---:B------:R-:W-:Y:S02]  /*30680*/  ISETP.GE.U32.AND P2, PT, R10.reuse, 0x2, PT ;  /* 0x000000020a00780c */ /* 0x040fe40003f46070 */
[C---:B------:R-:W-:Y:S02]  /*30690*/  ISETP.GE.U32.AND P3, PT, R10.reuse, 0x4, PT ;  /* 0x000000040a00780c */ /* 0x040fe40003f66070 */
[C---:B------:R-:W-:Y:S02]  /*306a0*/  ISETP.GE.U32.AND P4, PT, R10.reuse, 0x8, PT ;  /* 0x000000080a00780c */ /* 0x040fe40003f86070 */
[C---:B------:R-:W-:Y:S01]  /*306b0*/  ISETP.GE.U32.AND P5, PT, R10.reuse, 0x10, PT ;  /* 0x000000100a00780c */ /* 0x040fe20003fa6070 */
[----:B--2---:R-:W-:Y:S02]  /*306c0*/  @!P1 IMAD.MOV.U32 R25, RZ, RZ, R7 ;  /* 0x000000ffff199224 */ /* 0x004fe400078e0007 */
[----:B---3--:R-:W-:Y:S01]  /*306d0*/  @!P1 IMAD.MOV.U32 R8, RZ, RZ, R4 ;  /* 0x000000ffff089224 */ /* 0x008fe200078e0004 */
[----:B------:R-:W-:-:S03]  /*306e0*/  ISETP.NE.AND P1, PT, R10, RZ, PT ;  /* 0x000000ff0a00720c */ /* 0x000fc60003f25270 */
[----:B------:R-:W-:-:S10]  /*306f0*/  IMAD R13, R8, R25, RZ ;  /* 0x00000019080d7224 */ /* 0x000fd400078e02ff */
[----:B------:R-:W-:Y:S05]  /*30700*/  WARPSYNC.COLLECTIVE R15, `(.L_x_2152) ;  /* 0x000000000f087348 */ /* 0x000fea0003c00000 */
[----:B------:R0:W1:Y:S02]  /*30710*/  SHFL.UP P6, R14, R13, R12, R11 ;  /* 0x0400000c0d0e7389 */ /* 0x00006400000c000b */
[----:B01----:R-:W-:Y:S01]  /*30720*/  ENDCOLLECTIVE ;  /* 0x000000000000791b */ /* 0x003fe20003800000 */
.L_x_2152:
[----:B------:R-:W-:Y:S01]  /*30730*/  IMAD.MOV.U32 R12, RZ, RZ, 0x2 ;  /* 0x00000002ff0c7424 */ /* 0x000fe200078e00ff */
[----:B------:R-:W-:-:S05]  /*30740*/  SEL R4, R14, RZ, P1 ;  /* 0x000000ff0e047207 */ /* 0x000fca0000800000 */
[----:B------:R-:W-:-:S05]  /*30750*/  IMAD.IADD R4, R13, 0x1, R4 ;  /* 0x000000010d047824 */ /* 0x000fca00078e0204 */
[----:B------:R-:W-:-:S07]  /*30760*/  MOV R13, R4 ;  /* 0x00000004000d7202 */ /* 0x000fce0000000f00 */
[----:B------:R-:W-:Y:S05]  /*30770*/  WARPSYNC.COLLECTIVE R15, `(.L_x_2153) ;  /* 0x000000000f087348 */ /* 0x000fea0003c00000 */
[----:B------:R0:W1:Y:S02]  /*30780*/  SHFL.UP P6, R14, R13, R12, R11 ;  /* 0x0400000c0d0e7389 */ /* 0x00006400000c000b */
[----:B01----:R-:W-:Y:S01]  /*30790*/  ENDCOLLECTIVE ;  /* 0x000000000000791b */ /* 0x003fe20003800000 */
.L_x_2153:
[----:B------:R-:W-:Y:S01]  /*307a0*/  IMAD.MOV.U32 R12, RZ, RZ, 0x4 ;  /* 0x00000004ff0c7424 */ /* 0x000fe200078e00ff */
[----:B------:R-:W-:-:S05]  /*307b0*/  SEL R3, R14, RZ, P2 ;  /* 0x000000ff0e037207 */ /* 0x000fca0001000000 */
[----:B------:R-:W-:-:S04]  /*307c0*/  IMAD.IADD R2, R4, 0x1, R3 ;  /* 0x0000000104027824 */ /* 0x000fc800078e0203 */
[----:B------:R-:W-:-:S07]  /*307d0*/  IMAD.MOV.U32 R13, RZ, RZ, R2 ;  /* 0x000000ffff0d7224 */ /* 0x000fce00078e0002 */
[----:B------:R-:W-:Y:S05]  /*307e0*/  WARPSYNC.COLLECTIVE R15, `(.L_x_2154) ;  /* 0x000000000f087348 */ /* 0x000fea0003c00000 */
[----:B------:R0:W1:Y:S02]  /*307f0*/  SHFL.UP P6, R14, R13, R12, R11 ;  /* 0x0400000c0d0e7389 */ /* 0x00006400000c000b */
[----:B01----:R-:W-:Y:S01]  /*30800*/  ENDCOLLECTIVE ;  /* 0x000000000000791b */ /* 0x003fe20003800000 */
.L_x_2154:
[----:B------:R-:W-:Y:S01]  /*30810*/  IMAD.MOV.U32 R12, RZ, RZ, 0x8 ;  /* 0x00000008ff0c7424 */ /* 0x000fe200078e00ff */
[----:B------:R-:W-:-:S05]  /*30820*/  SEL R3, R14, RZ, P3 ;  /* 0x000000ff0e037207 */ /* 0x000fca0001800000 */
[----:B------:R-:W-:-:S05]  /*30830*/  IMAD.IADD R3, R2, 0x1, R3 ;  /* 0x0000000102037824 */ /* 0x000fca00078e0203 */
[----:B------:R-:W-:-:S07]  /*30840*/  MOV R13, R3 ;  /* 0x00000003000d7202 */ /* 0x000fce0000000f00 */
[----:B------:R-:W-:Y:S05]  /*30850*/  WARPSYNC.COLLECTIVE R15, `(.L_x_2155) ;  /* 0x000000000f087348 */ /* 0x000fea0003c00000 */
[----:B------:R0:W1:Y:S02]  /*30860*/  SHFL.UP P6, R14, R13, R12, R11 ;  /* 0x0400000c0d0e7389 */ /* 0x00006400000c000b */
[----:B01----:R-:W-:Y:S01]  /*30870*/  ENDCOLLECTIVE ;  /* 0x000000000000791b */ /* 0x003fe20003800000 */
.L_x_2155:
[----:B------:R-:W-:Y:S01]  /*30880*/  IMAD.MOV.U32 R12, RZ, RZ, 0x10 ;  /* 0x00000010ff0c7424 */ /* 0x000fe200078e00ff */
[----:B------:R-:W-:-:S05]  /*30890*/  SEL R4, R14, RZ, P4 ;  /* 0x000000ff0e047207 */ /* 0x000fca0002000000 */
[----:B------:R-:W-:-:S04]  /*308a0*/  IMAD.IADD R4, R3, 0x1, R4 ;  /* 0x0000000103047824 */ /* 0x000fc800078e0204 */
[----:B------:R-:W-:-:S07]  /*308b0*/  IMAD.MOV.U32 R13, RZ, RZ, R4 ;  /* 0x000000ffff0d7224 */ /* 0x000fce00078e0004 */
[----:B------:R-:W-:Y:S05]  /*308c0*/  WARPSYNC.COLLECTIVE R15, `(.L_x_2156) ;  /* 0x000000000f087348 */ /* 0x000fea0003c00000 */
[----:B------:R0:W1:Y:S02]  /*308d0*/  SHFL.UP P6, R14, R13, R12, R11 ;  /* 0x0400000c0d0e7389 */ /* 0x00006400000c000b */
[----:B01----:R-:W-:Y:S01]  /*308e0*/  ENDCOLLECTIVE ;  /* 0x000000000000791b */ /* 0x003fe20003800000 */
.L_x_2156:
[----:B------:R-:W-:Y:S02]  /*308f0*/  IMAD.MOV.U32 R12, RZ, RZ, 0x1f ;  /* 0x0000001fff0c7424 */ /* 0x000fe400078e00ff */
[----:B------:R-:W-:Y:S01]  /*30900*/  IMAD.MOV.U32 R11, RZ, RZ, 0x1f ;  /* 0x0000001fff0b7424 */ /* 0x000fe200078e00ff */
[----:B------:R-:W-:-:S05]  /*30910*/  SEL R3, R14, RZ, P5 ;  /* 0x000000ff0e037207 */ /* 0x000fca0002800000 */
[----:B------:R-:W-:-:S05]  /*30920*/  IMAD.IADD R3, R4, 0x1, R3 ;  /* 0x0000000104037824 */ /* 0x000fca00078e0203 */
[----:B------:R-:W-:-:S07]  /*30930*/  MOV R13, R3 ;  /* 0x00000003000d7202 */ /* 0x000fce0000000f00 */
[----:B------:R-:W-:Y:S05]  /*30940*/  WARPSYNC.COLLECTIVE R15, `(.L_x_2157) ;  /* 0x000000000f087348 */ /* 0x000fea0003c00000 */
[----:B------:R0:W1:Y:S02]  /*30950*/  SHFL.IDX P6, R14, R13, R12, R11 ;  /* 0x0000000c0d0e7389 */ /* 0x00006400000c000b */
[----:B01----:R-:W-:Y:S01]  /*30960*/  ENDCOLLECTIVE ;  /* 0x000000000000791b */ /* 0x003fe20003800000 */
.L_x_2157:
[----:B------:R-:W-:Y:S05]  /*30970*/  BRA `(.L_x_2158) ;  /* 0xffffffa8001c7947 */ /* 0x000fea000383ffff */
.L_x_1976:
[----:B------:R-:W-:Y:S01]  /*30980*/  BSSY B0, `(.L_x_2159) ;  /* 0x0000007000007945 */ /* 0x000fe20003800000 */
[----:B------:R-:W-:Y:S02]  /*30990*/  IMAD.MOV.U32 R12, RZ, RZ, 0x1 ;  /* 0x00000001ff0c7424 */ /* 0x000fe400078e00ff */
[----:B------:R-:W-:Y:S02]  /*309a0*/  IMAD.MOV.U32 R11, RZ, RZ, RZ ;  /* 0x000000ffff0b7224 */ /* 0x000fe400078e00ff */
[----:B------:R-:W-:-:S07]  /*309b0*/  IMAD.MOV.U32 R15, RZ, RZ, -0x1 ;  /* 0xffffffffff0f7424 */ /* 0x000fce00078e00ff */
[----:B------:R-:W-:Y:S05]  /*309c0*/  WARPSYNC.COLLECTIVE R15, `(.L_x_2160) ;  /* 0x000000000f087348 */ /* 0x000fea0003c00000 */
[----:B------:R0:W1:Y:S02]  /*309d0*/  SHFL.UP P6, R14, R13, R12, R11 ;  /* 0x0400000c0d0e7389 */ /* 0x00006400000c000b */
[----:B01----:R-:W-:Y:S01]  /*309e0*/  ENDCOLLECTIVE ;  /* 0x000000000000791b */ /* 0x003fe20003800000 */
.L_x_2160:
[----:B------:R-:W-:Y:S05]  /*309f0*/  BSYNC B0 ;  /* 0x0000000000007941 */ /* 0x000fea0003800000 */
.L_x_2159:
[----:B------:R-:W-:Y:S01]  /*30a00*/  SEL R14, R14, RZ, P1 ;  /* 0x000000ff0e0e7207 */ /* 0x000fe20000800000 */
[----:B------:R-:W-:Y:S02]  /*30a10*/  IMAD.MOV.U32 R12, RZ, RZ, 0x2 ;  /* 0x00000002ff0c7424 */ /* 0x000fe400078e00ff */
[----:B------:R-:W-:Y:S01]  /*30a20*/  IMAD.MOV.U32 R11, RZ, RZ, RZ ;  /* 0x000000ffff0b7224 */ /* 0x000fe200078e00ff */
[----:B------:R-:W-:Y:S01]  /*30a30*/  IADD3 R13, R13, R14, RZ ;  /* 0x0000000e0d0d7210 */ /* 0x000fe20007ffe0ff */
[----:B------:R-:W-:-:S07]  /*30a40*/  IMAD.MOV.U32 R15, RZ, RZ, -0x1 ;  /* 0xffffffffff0f7424 */ /* 0x000fce00078e00ff */
[----:B------:R-:W-:Y:S05]  /*30a50*/  WARPSYNC.COLLECTIVE R15, `(.L_x_2161) ;  /* 0x000000000f087348 */ /* 0x000fea0003c00000 */
[----:B------:R0:W1:Y:S02]  /*30a60*/  SHFL.UP P6, R14, R13, R12, R11 ;  /* 0x0400000c0d0e7389 */ /* 0x00006400000c000b */
[----:B01----:R-:W-:Y:S01]  /*30a70*/  ENDCOLLECTIVE ;  /* 0x000000000000791b */ /* 0x003fe20003800000 */
.L_x_2161:
[----:B------:R-:W-:Y:S02]  /*30a80*/  MOV R12, 0x4 ;  /* 0x00000004000c7802 */ /* 0x000fe40000000f00 */
[----:B------:R-:W-:-:S05]  /*30a90*/  SEL R2, R14, RZ, P2 ;  /* 0x000000ff0e027207 */ /* 0x000fca0001000000 */
[----:B------:R-:W-:-:S04]  /*30aa0*/  IMAD.IADD R2, R13, 0x1, R2 ;  /* 0x000000010d027824 */ /* 0x000fc800078e0202 */
[----:B------:R-:W-:-:S07]  /*30ab0*/  IMAD.MOV.U32 R13, RZ, RZ, R2 ;  /* 0x000000ffff0d7224 */ /* 0x000fce00078e0002 */
[----:B------:R-:W-:Y:S05]  /*30ac0*/  WARPSYNC.COLLECTIVE R15, `(.L_x_2162) ;  /* 0x000000000f087348 */ /* 0x000fea0003c00000 */
[----:B------:R0:W1:Y:S02]  /*30ad0*/  SHFL.UP P6, R14, R13, R12, R11 ;  /* 0x0400000c0d0e7389 */ /* 0x00006400000c000b */
[----:B01----:R-:W-:Y:S01]  /*30ae0*/  ENDCOLLECTIVE ;  /* 0x000000000000791b */ /* 0x003fe20003800000 */
.L_x_2162:
[----:B------:R-:W-:Y:S01]  /*30af0*/  IMAD.MOV.U32 R12, RZ, RZ, 0x8 ;  /* 0x00000008ff0c7424 */ /* 0x000fe200078e00ff */
[----:B------:R-:W-:-:S05]  /*30b00*/  SEL R3, R14, RZ, P3 ;  /* 0x000000ff0e037207 */ /* 0x000fca0001800000 */
[----:B------:R-:W-:-:S04]  /*30b10*/  IMAD.IADD R3, R2, 0x1, R3 ;  /* 0x0000000102037824 */ /* 0x000fc800078e0203 */
[----:B------:R-:W-:-:S07]  /*30b20*/  IMAD.MOV.U32 R13, RZ, RZ, R3 ;  /* 0x000000ffff0d7224 */ /* 0x000fce00078e0003 */
[----:B------:R-:W-:Y:S05]  /*30b30*/  WARPSYNC.COLLECTIVE R15, `(.L_x_2163) ;  /* 0x000000000f087348 */ /* 0x000fea0003c00000 */
[----:B------:R0:W1:Y:S02]  /*30b40*/  SHFL.UP P6, R14, R13, R12, R11 ;  /* 0x0400000c0d0e7389 */ /* 0x00006400000c000b */
[----:B01----:R-:W-:Y:S01]  /*30b50*/  ENDCOLLECTIVE ;  /* 0x000000000000791b */ /* 0x003fe20003800000 */
.L_x_2163:
[----:B------:R-:W-:Y:S02]  /*30b60*/  MOV R12, 0x10 ;  /* 0x00000010000c7802 */ /* 0x000fe40000000f00 */
[----:B------:R-:W-:-:S05]  /*30b70*/  SEL R4, R14, RZ, P4 ;  /* 0x000000ff0e047207 */ /* 0x000fca0002000000 */
[----:B------:R-:W-:-:S04]  /*30b80*/  IMAD.IADD R4, R3, 0x1, R4 ;  /* 0x0000000103047824 */ /* 0x000fc800078e0204 */
[----:B------:R-:W-:-:S07]  /*30b90*/  IMAD.MOV.U32 R13, RZ, RZ, R4 ;  /* 0x000000ffff0d7224 */ /* 0x000fce00078e0004 */
[----:B------:R-:W-:Y:S05]  /*30ba0*/  WARPSYNC.COLLECTIVE R15, `(.L_x_2164) ;  /* 0x000000000f087348 */ /* 0x000fea0003c00000 */
[----:B------:R0:W1:Y:S02]  /*30bb0*/  SHFL.UP P6, R14, R13, R12, R11 ;  /* 0x0400000c0d0e7389 */ /* 0x00006400000c000b */
[----:B01----:R-:W-:Y:S01]  /*30bc0*/  ENDCOLLECTIVE ;  /* 0x000000000000791b */ /* 0x003fe20003800000 */
.L_x_2164:
        /* <DEDUP_REMOVED lines=8> */
.L_x_2165:
[----:B------:R-:W-:Y:S05]  /*30c50*/  BRA `(.L_x_2166) ;  /* 0xffffffa800087947 */ /* 0x000fea000383ffff */
.L_x_1978:
[----:B------:R-:W-:Y:S01]  /*30c60*/  BSSY B0, `(.L_x_2167) ;  /* 0x0000006000007945 */ /* 0x000fe20003800000 */
[----:B------:R-:W-:Y:S01]  /*30c70*/  PLOP3.LUT P6, PT, P6, PT, PT, 0x8, 0x0 ;  /* 0x000000000000781c */ /* 0x000fe200037ce170 */
[----:B------:R-:W-:-:S12]  /*30c80*/  IMAD.MOV.U32 R15, RZ, RZ, -0x1 ;  /* 0xffffffffff0f7424 */ /* 0x000fd800078e00ff */
[----:B0-----:R-:W-:Y:S05]  /*30c90*/  WARPSYNC.COLLECTIVE R15, `(.L_x_2168) ;  /* 0x000000000f087348 */ /* 0x001fea0003c00000 */
[----:B------:R-:W-:Y:S01]  /*30ca0*/  VOTE.ANY R14, PT, P6 ;  /* 0x00000000000e7806 */ /* 0x000fe200030e0100 */
[----:B0-----:R-:W-:Y:S06]  /*30cb0*/  ENDCOLLECTIVE ;  /* 0x000000000000791b */ /* 0x001fec0003800000 */
.L_x_2168:
[----:B------:R-:W-:Y:S05]  /*30cc0*/  BSYNC B0 ;  /* 0x0000000000007941 */ /* 0x000fea0003800000 */
.L_x_2167:
[----:B------:R-:W-:Y:S01]  /*30cd0*/  MOV R2, R14 ;  /* 0x0000000e00027202 */ /* 0x000fe20000000f00 */
[----:B------:R-:W-:Y:S02]  /*30ce0*/  IMAD.MOV.U32 R13, RZ, RZ, R25 ;  /* 0x000000ffff0d7224 */ /* 0x000fe400078e0019 */
[----:B------:R-:W-:Y:S01]  /*30cf0*/  IMAD.MOV.U32 R11, RZ, RZ, 0x1f ;  /* 0x0000001fff0b7424 */ /* 0x000fe200078e00ff */
[----:B------:R0:W1:Y:S01]  /*30d00*/  POPC R12, R2 ;  /* 0x00000002000c7309 */ /* 0x0000620000000000 */
[----:B------:R-:W-:-:S07]  /*30d10*/  IMAD.MOV.U32 R15, RZ, RZ, -0x1 ;  /* 0xffffffffff0f7424 */ /* 0x000fce00078e00ff */
[----:B01----:R-:W-:Y:S05]  /*30d20*/  WARPSYNC.COLLECTIVE R15, `(.L_x_2169) ;  /* 0x000000000f087348 */ /* 0x003fea0003c00000 */
[----:B-1----:R1:W2:Y:S02]  /*30d30*/  SHFL.IDX P6, R14, R13, R12, R11 ;  /* 0x0000000c0d0e7389 */ /* 0x0022a400000c000b */
[----:B012---:R-:W-:Y:S01]  /*30d40*/  ENDCOLLECTIVE ;  /* 0x000000000000791b */ /* 0x007fe20003800000 */
.L_x_2169:
[----:B------:R-:W-:Y:S02]  /*30d50*/  IMAD.IADD R27, R12, 0x1, R27 ;  /* 0x000000010c1b7824 */ /* 0x000fe400078e021b */
[----:B------:R-:W-:Y:S02]  /*30d60*/  IMAD.MOV.U32 R13, RZ, RZ, R8 ;  /* 0x000000ffff0d7224 */ /* 0x000fe400078e0008 */
[----:B------:R-:W-:-:S07]  /*30d70*/  IMAD.MOV.U32 R25, RZ, RZ, R14 ;  /* 0x000000ffff197224 */ /* 0x000fce00078e000e */
[----:B------:R-:W-:Y:S05]  /*30d80*/  WARPSYNC.COLLECTIVE R15, `(.L_x_2170) ;  /* 0x000000000f087348 */ /* 0x000fea0003c00000 */
[----:B------:R0:W1:Y:S02]  /*30d90*/  SHFL.IDX P6, R14, R13, R12, R11 ;  /* 0x0000000c0d0e7389 */ /* 0x00006400000c000b */
[----:B01----:R-:W-:Y:S01]  /*30da0*/  ENDCOLLECTIVE ;  /* 0x000000000000791b */ /* 0x003fe20003800000 */
.L_x_2170:
[----:B------:R-:W-:Y:S01]  /*30db0*/  MOV R8, R14 ;  /* 0x0000000e00087202 */ /* 0x000fe20000000f00 */
[----:B------:R-:W-:Y:S06]  /*30dc0*/  BRA `(.L_x_2171) ;  /* 0xffffffa400ec7947 */ /* 0x000fec000383ffff */
.L_x_1980:
[----:B------:R-:W-:Y:S01]  /*30dd0*/  BSSY B0, `(.L_x_2172) ;  /* 0x0000007000007945 */ /* 0x000fe20003800000 */
[----:B------:R-:W-:Y:S02]  /*30de0*/  IMAD.MOV.U32 R13, RZ, RZ, R3 ;  /* 0x000000ffff0d7224 */ /* 0x000fe400078e0003 */
[----:B------:R-:W-:Y:S02]  /*30df0*/  IMAD.MOV.U32 R11, RZ, RZ, 0x1f ;  /* 0x0000001fff0b7424 */ /* 0x000fe400078e00ff */
[----:B------:R-:W-:-:S07]  /*30e00*/  IMAD.MOV.U32 R15, RZ, RZ, -0x1 ;  /* 0xffffffffff0f7424 */ /* 0x000fce00078e00ff */
[----:B0-23--:R-:W-:Y:S05]  /*30e10*/  WARPSYNC.COLLECTIVE R15, `(.L_x_2173) ;  /* 0x000000000f087348 */ /* 0x00dfea0003c00000 */
[----:B------:R1:W4:Y:S02]  /*30e20*/  SHFL.IDX P6, R14, R13, R12, R11 ;  /* 0x0000000c0d0e7389 */ /* 0x00032400000c000b */
[----:B01234-:R-:W-:Y:S01]  /*30e30*/  ENDCOLLECTIVE ;  /* 0x000000000000791b */ /* 0x01ffe20003800000 */
.L_x_2173:
[----:B------:R-:W-:Y:S05]  /*30e40*/  BSYNC B0 ;  /* 0x0000000000007941 */ /* 0x000fea0003800000 */
.L_x_2172:
[----:B------:R-:W-:Y:S01]  /*30e50*/  IMAD.MOV.U32 R24, RZ, RZ, R14 ;  /* 0x000000ffff187224 */ /* 0x000fe200078e000e */
[----:B------:R-:W-:Y:S06]  /*30e60*/  BRA `(.L_x_1979) ;  /* 0xffffffa400dc7947 */ /* 0x000fec000383ffff */
.L_x_1986:
[----:B-1----:R1:W2:Y:S02]  /*30e70*/  SYNCS.PHASECHK.TRANS64.TRYWAIT P0, [R5+URZ+0x30820], R0 ;  /* 0x03082000050075a7 */ /* 0x0022a4000800017f */
[----:B--2---:R-:W-:Y:S05]  /*30e80*/  @!P0 NANOSLEEP.SYNCS 0x989680 ;  /* 0x009896800000895d */ /* 0x004fea0003900000 */
[----:B------:R-:W2:Y:S02]  /*30e90*/  @!P0 SYNCS.PHASECHK.TRANS64 P0, [R5+URZ+0x30820], R0 ;  /* 0x03082000050085a7 */ /* 0x000ea4000800007f */
[----:B--2---:R-:W-:Y:S05]  /*30ea0*/  @!P0 BRA `(.L_x_1986) ;  /* 0xfffffffc00f08947 */ /* 0x004fea000383ffff */
[----:B------:R-:W-:Y:S05]  /*30eb0*/  BRA `(.L_x_2174) ;  /* 0xffffffb000347947 */ /* 0x000fea000383ffff */
.L_x_1987:
[----:B------:R-:W2:Y:S01]  /*30ec0*/  S2R R2, SR_TID.X ;  /* 0x0000000000027919 */ /* 0x000ea20000002100 */
[----:B------:R-:W-:Y:S01]  /*30ed0*/  BSSY B0, `(.L_x_2175) ;  /* 0x000000a000007945 */ /* 0x000fe20003800000 */
[----:B------:R-:W-:Y:S02]  /*30ee0*/  IMAD.MOV.U32 R12, RZ, RZ, RZ ;  /* 0x000000ffff0c7224 */ /* 0x000fe400078e00ff */
[----:B------:R-:W-:Y:S02]  /*30ef0*/  IMAD.MOV.U32 R11, RZ, RZ, 0x1f ;  /* 0x0000001fff0b7424 */ /* 0x000fe400078e00ff */
[----:B------:R-:W-:Y:S01]  /*30f00*/  IMAD.MOV.U32 R15, RZ, RZ, -0x1 ;  /* 0xffffffffff0f7424 */ /* 0x000fe200078e00ff */
[----:B--2---:R-:W-:-:S04]  /*30f10*/  SHF.R.U32.HI R2, RZ, 0x5, R2 ;  /* 0x00000005ff027819 */ /* 0x004fc80000011602 */
[----:B------:R-:W-:-:S04]  /*30f20*/  LOP3.LUT R2, R2, 0x3, RZ, 0xc0, !PT ;  /* 0x0000000302027812 */ /* 0x000fc800078ec0ff */
[----:B------:R-:W-:-:S07]  /*30f30*/  MOV R13, R2 ;  /* 0x00000002000d7202 */ /* 0x000fce0000000f00 */
[----:B01-3--:R-:W-:Y:S05]  /*30f40*/  WARPSYNC.COLLECTIVE R15, `(.L_x_2176) ;  /* 0x000000000f087348 */ /* 0x00bfea0003c00000 */
[----:B------:R2:W4:Y:S02]  /*30f50*/  SHFL.IDX P6, R14, R13, R12, R11 ;  /* 0x0000000c0d0e7389 */ /* 0x00052400000c000b */
[----:B01234-:R-:W-:Y:S01]  /*30f60*/  ENDCOLLECTIVE ;  /* 0x000000000000791b */ /* 0x01ffe20003800000 */
.L_x_2176:
[----:B------:R-:W-:Y:S05]  /*30f70*/  BSYNC B0 ;  /* 0x0000000000007941 */ /* 0x000fea0003800000 */
.L_x_2175:
[----:B------:R-:W-:Y:S05]  /*30f80*/  BRA `(.L_x_2177) ;  /* 0xffffffb0001c7947 */ /* 0x000fea000383ffff */
.L_x_1988:
[----:B------:R-:W-:Y:S01]  /*30f90*/  BSSY B0, `(.L_x_2178) ;  /* 0x0000006000007945 */ /* 0x000fe20003800000 */
[----:B------:R-:W-:-:S07]  /*30fa0*/  IMAD.MOV.U32 R15, RZ, RZ, -0x1 ;  /* 0xffffffffff0f7424 */ /* 0x000fce00078e00ff */
[----:B01-3--:R-:W-:Y:S05]  /*30fb0*/  WARPSYNC.COLLECTIVE R15, `(.L_x_2179) ;  /* 0x000000000f0c7348 */ /* 0x00bfea0003c00000 */
[----:B------:R-:W-:Y:S02]  /*30fc0*/  ELECT P6, UR62, PT ;  /* 0x00000000003e782f */ /* 0x000fe400038c0000 */
[----:B------:R-:W-:Y:S01]  /*30fd0*/  MOV R14, UR62 ;  /* 0x0000003e000e7c02 */ /* 0x000fe20008000f00 */
[----:B01-3--:R-:W-:Y:S10]  /*30fe0*/  ENDCOLLECTIVE ;  /* 0x000000000000791b */ /* 0x00bff40003800000 */
.L_x_2179:
[----:B------:R-:W-:Y:S05]  /*30ff0*/  BSYNC B0 ;  /* 0x0000000000007941 */ /* 0x000fea0003800000 */
.L_x_2178:
[----:B------:R-:W-:Y:S05]  /*31000*/  BRA `(.L_x_2180) ;  /* 0xffffffb000107947 */ /* 0x000fea000383ffff */
.L_x_1990:
[----:B-1----:R1:W2:Y:S02]  /*31010*/  SYNCS.PHASECHK.TRANS64.TRYWAIT P1, [R3+URZ+0x30840], R2 ;  /* 0x03084002030075a7 */ /* 0x0022a4000802017f */
[----:B--2---:R-:W-:Y:S05]  /*31020*/  @!P1 NANOSLEEP.SYNCS 0x989680 ;  /* 0x009896800000995d */ /* 0x004fea0003900000 */
[----:B------:R-:W2:Y:S02]  /*31030*/  @!P1 SYNCS.PHASECHK.TRANS64 P1, [R3+URZ+0x30840], R2 ;  /* 0x03084002030095a7 */ /* 0x000ea4000802007f */
[----:B--2---:R-:W-:Y:S05]  /*31040*/  @!P1 BRA `(.L_x_1990) ;  /* 0xfffffffc00f09947 */ /* 0x004fea000383ffff */
[----:B------:R-:W-:Y:S05]  /*31050*/  BRA `(.L_x_2181) ;  /* 0xffffffb000387947 */ /* 0x000fea000383ffff */
.L_x_1992:
[----:B--2---:R2:W4:Y:S02]  /*31060*/  SYNCS.PHASECHK.TRANS64.TRYWAIT P1, [R5+URZ+0x30840], R0 ;  /* 0x03084000050075a7 */ /* 0x004524000802017f */
[----:B----4-:R-:W-:Y:S05]  /*31070*/  @!P1 NANOSLEEP.SYNCS 0x989680 ;  /* 0x009896800000995d */ /* 0x010fea0003900000 */
[----:B------:R-:W4:Y:S02]  /*31080*/  @!P1 SYNCS.PHASECHK.TRANS64 P1, [R5+URZ+0x30840], R0 ;  /* 0x03084000050095a7 */ /* 0x000f24000802007f */
[----:B----4-:R-:W-:Y:S05]  /*31090*/  @!P1 BRA `(.L_x_1992) ;  /* 0xfffffffc00f09947 */ /* 0x010fea000383ffff */
[----:B------:R-:W-:Y:S05]  /*310a0*/  BRA `(.L_x_2182) ;  /* 0xffffffb000447947 */ /* 0x000fea000383ffff */
.L_x_1994:
[----:B----4-:R4:W0:Y:S02]  /*310b0*/  SYNCS.PHASECHK.TRANS64.TRYWAIT P1, [R3+URZ+0x30860], R2 ;  /* 0x03086002030075a7 */ /* 0x010824000802017f */
[----:B0-----:R-:W-:Y:S05]  /*310c0*/  @!P1 NANOSLEEP.SYNCS 0x989680 ;  /* 0x009896800000995d */ /* 0x001fea0003900000 */
[----:B------:R-:W0:Y:S02]  /*310d0*/  @!P1 SYNCS.PHASECHK.TRANS64 P1, [R3+URZ+0x30860], R2 ;  /* 0x03086002030095a7 */ /* 0x000e24000802007f */
[----:B0-----:R-:W-:Y:S05]  /*310e0*/  @!P1 BRA `(.L_x_1994) ;  /* 0xfffffffc00f09947 */ /* 0x001fea000383ffff */
[----:B------:R-:W-:Y:S05]  /*310f0*/  BRA `(.L_x_2183) ;  /* 0xffffffb000407947 */ /* 0x000fea000383ffff */
.L_x_2184:
        /* <DEDUP_REMOVED lines=16> */
.L_x_15974:


//--------------------- .text._ZN7cutlass13device_kernelIN5flash11enable_sm90INS1_16FlashAttnFwdSm90INS1_25CollectiveMainloopFwdSm90ILi2EN4cute5tupleIJNS5_1CILi1EEES8_S8_EEENS6_IJNS7_ILi128EEENS7_ILi80EEENS7_ILi256EEEEEELi256ENS_6half_tEfNS_4arch4Sm90ELb1ELb0ELb0ELb0ELb1ELb0ELb0ELb1ELb1ELb1ELb1ELb0EEENS1_21CollectiveEpilogueFwdINS6_IJSA_SC_SB_EEES9_SE_SG_Li256ELb0ELb1ELb1ELb0EEENS1_19SingleTileSchedulerILb0ELb1ELb1ELi128EEEEEEEEEvNT_6ParamsE --------------------------
	.section	.text._ZN7cutlass13device_kernelIN5flash11enable_sm90INS1_16FlashAttnFwdSm90INS1_25CollectiveMainloopFwdSm90ILi2EN4cute5tupleIJNS5_1CILi1EEES8_S8_EEENS6_IJNS7_ILi128EEENS7_ILi80EEENS7_ILi256EEEEEELi256ENS_6half_tEfNS_4arch4Sm90ELb1ELb0ELb0ELb0ELb1ELb0ELb0ELb1ELb1ELb1ELb1ELb0EEENS1_21CollectiveEpilogueFwdINS6_IJSA_SC_SB_EEES9_SE_SG_Li256ELb0ELb1ELb1ELb0EEENS1_19SingleTileSchedulerILb0ELb1ELb1ELi128EEEEEEEEEvNT_6ParamsE,"ax",@progbits
	.align	128
.text._ZN7cutlass13device_kernelIN5flash11enable_sm90INS1_16FlashAttnFwdSm90INS1_25CollectiveMainloopFwdSm90ILi2EN4cute5tupleIJNS5_1CILi1EEES8_S8_EEENS6_IJNS7_ILi128EEENS7_ILi80EEENS7_ILi256EEEEEELi256ENS_6half_tEfNS_4arch4Sm90ELb1ELb0ELb0ELb0ELb1ELb0ELb0ELb1ELb1ELb1ELb1ELb0EEENS1_21CollectiveEpilogueFwdINS6_IJSA_SC_SB_EEES9_SE_SG_Li256ELb0ELb1ELb1ELb0EEENS1_19SingleTileSchedulerILb0ELb1ELb1ELi128EEEEEEEEEvNT_6ParamsE:
        .type           _ZN7cutlass13device_kernelIN5flash11enable_sm90INS1_16FlashAttnFwdSm90INS1_25CollectiveMainloopFwdSm90ILi2EN4cute5tupleIJNS5_1CILi1EEES8_S8_EEENS6_IJNS7_ILi128EEENS7_ILi80EEENS7_ILi256EEEEEELi256ENS_6half_tEfNS_4arch4Sm90ELb1ELb0ELb0ELb0ELb1ELb0ELb0ELb1ELb1ELb1ELb1ELb0EEENS1_21CollectiveEpilogueFwdINS6_IJSA_SC_SB_EEES9_SE_SG_Li256ELb0ELb1ELb1ELb0EEENS1_19SingleTileSchedulerILb0ELb1ELb1ELi128EEEEEEEEEvNT_6ParamsE,@function
        .size           _ZN7cutlass13device_kernelIN5flash11enable_sm90INS1_16FlashAttnFwdSm90INS1_25CollectiveMainloopFwdSm90ILi2EN4cute5tupleIJNS5_1CILi1EEES8_S8_EEENS6_IJNS7_ILi128EEENS7_ILi80EEENS7_ILi256EEEEEELi256ENS_6half_tEfNS_4arch4Sm90ELb1ELb0ELb0ELb0ELb1ELb0ELb0ELb1ELb1ELb1ELb1ELb0EEENS1_21CollectiveEpilogueFwdINS6_IJSA_SC_SB_EEES9_SE_SG_Li256ELb0ELb1ELb1ELb0EEENS1_19SingleTileSchedulerILb0ELb1ELb1ELi128EEEEEEEEEvNT_6ParamsE,(.L_x_15975 - _ZN7cutlass13device_kernelIN5flash11enable_sm90INS1_16FlashAttnFwdSm90INS1_25CollectiveMainloopFwdSm90ILi2EN4cute5tupleIJNS5_1CILi1EEES8_S8_EEENS6_IJNS7_ILi128EEENS7_ILi80EEENS7_ILi256EEEEEELi256ENS_6half_tEfNS_4arch4Sm90ELb1ELb0ELb0ELb0ELb1ELb0ELb0ELb1ELb1ELb1ELb1ELb0EEENS1_21CollectiveEpilogueFwdINS6_IJSA_SC_SB_EEES9_SE_SG_Li256ELb0ELb1ELb1ELb0EEENS1_19SingleTileSchedulerILb0ELb1ELb1ELi128EEEEEEEEEvNT_6ParamsE)
        .other          _ZN7cutlass13device_kernelIN5flash11enable_sm90INS1_16FlashAttnFwdSm90INS1_25CollectiveMainloopFwdSm90ILi2EN4cute5tupleIJNS5_1CILi1EEES8_S8_EEENS6_IJNS7_ILi128EEENS7_ILi80EEENS7_ILi256EEEEEELi256ENS_6half_tEfNS_4arch4Sm90ELb1ELb0ELb0ELb0ELb1ELb0ELb0ELb1ELb1ELb1ELb1ELb0EEENS1_21CollectiveEpilogueFwdINS6_IJSA_SC_SB_EEES9_SE_SG_Li256ELb0ELb1ELb1ELb0EEENS1_19SingleTileSchedulerILb0ELb1ELb1ELi128EEEEEEEEEvNT_6ParamsE,@"STO_CUDA_ENTRY STV_DEFAULT"
_ZN7cutlass13device_kernelIN5flash11enable_sm90INS1_16FlashAttnFwdSm90INS1_25CollectiveMainloopFwdSm90ILi2EN4cute5tupleIJNS5_1CILi1EEES8_S8_EEENS6_IJNS7_ILi128EEENS7_ILi80EEENS7_ILi256EEEEEELi256ENS_6half_tEfNS_4arch4Sm90ELb1ELb0ELb0ELb0ELb1ELb0ELb0ELb1ELb1ELb1ELb1ELb0EEENS1_21CollectiveEpilogueFwdINS6_IJSA_SC_SB_EEES9_SE_SG_Li256ELb0ELb1ELb1ELb0EEENS1_19SingleTileSchedulerILb0ELb1ELb1ELi128EEEEEEEEEvNT_6ParamsE:
        /* <DEDUP_REMOVED lines=45> */
.L_x_2185:
        /* <DEDUP_REMOVED lines=22> */
.L_x_2186:
        /* <DEDUP_REMOVED lines=18> */
.L_x_2187:
        /* <DEDUP_REMOVED lines=22> */
.L_x_2188:
        /* <DEDUP_REMOVED lines=23> */
.L_x_2189:
        /* <DEDUP_REMOVED lines=10> */
.L_x_2192:
        /* <DEDUP_REMOVED lines=19> */
[----:B------:R-:W1:Y:S01]  /*09f0*/  S2UR UR60, SR_CTAID.X ;  /* 0x00000000003c79c3 */ /* 0x000e620000002500 */
[----:B------:R-:W-:Y:S01]  /*0a00*/  ULDC UR4, c[0x0][0x448] ;  /* 0x0001120000047ab9 */ /* 0x000fe20000000800 */
[----:B------:R-:W-:Y:S01]  /*0a10*/  ULDC UR6, c[0x0][0x424] ;  /* 0x0001090000067ab9 */ /* 0x000fe20000000800 */
[----:B------:R-:W-:Y:S01]  /*0a20*/  UISETP.NE.AND UP1, UPT, UR4, 0x1, UPT ;  /* 0x000000010400788c */ /* 0x000fe2000bf25270 */
[----:B------:R-:W-:Y:S02]  /*0a30*/  ULDC UR7, c[0x0][0x288] ;  /* 0x0000a20000077ab9 */ /* 0x000fe40000000800 */
[----:B------:R-:W-:Y:S01]  /*0a40*/  ULDC.64 UR4, c[0x0][0x418] ;  /* 0x0001060000047ab9 */ /* 0x000fe20000000a00 */
[----:B------:R-:W-:Y:S02]  /*0a50*/  UIADD3 UR7, -UR7, 0x50, URZ ;  /* 0x0000005007077890 */ /* 0x000fe4000fffe13f */
[----:B------:R-:W-:Y:S02]  /*0a60*/  UISETP.NE.U32.AND UP0, UPT, UR4, URZ, UPT ;  /* 0x0000003f0400728c */ /* 0x000fe4000bf05070 */
[----:B------:R-:W-:-:S02]  /*0a70*/  UP2UR UR4, UPR, URZ, 0x2 ;  /* 0x000000023f047883 */ /* 0x000fc40008000000 */
[----:B------:R-:W-:Y:S01]  /*0a80*/  UISETP.NE.AND.EX UP0, UPT, UR5, URZ, UPT, UP0 ;  /* 0x0000003f0500728c */ /* 0x000fe2000bf05300 */
[----:B------:R-:W-:Y:S02]  /*0a90*/  ULDC UR8, c[0x0][0x2f0] ;  /* 0x0000bc0000087ab9 */ /* 0x000fe40000000800 */
[----:B------:R-:W-:Y:S01]  /*0aa0*/  @UP1 ULDC UR5, c[0x0][0x44c] ;  /* 0x0001130000051ab9 */ /* 0x000fe20000000800 */
[----:B------:R-:W-:Y:S01]  /*0ab0*/  IMAD.U32 R19, RZ, RZ, UR4 ;  /* 0x00000004ff137e24 */ /* 0x000fe2000f8e00ff */
[----:B------:R-:W-:Y:S01]  /*0ac0*/  USEL UR11, UR6, 0x1, UP0 ;  /* 0x00000001060b7887 */ /* 0x000fe20008000000 */
[----:B------:R-:W-:Y:S01]  /*0ad0*/  @UP1 ULDC UR10, c[0x0][0x450] ;  /* 0x00011400000a1ab9 */ /* 0x000fe20000000800 */
[----:B------:R-:W-:Y:S02]  /*0ae0*/  USHF.R.U32.HI UR12, URZ, 0x10, UR9 ;  /* 0x000000103f0c7899 */ /* 0x000fe40008011609 */
[----:B------:R-:W-:Y:S02]  /*0af0*/  UIMAD UR7, UR11, UR8, UR7 ;  /* 0x000000080b0772a4 */ /* 0x000fe4000f8e0207 */
[----:B------:R-:W-:Y:S01]  /*0b00*/  MOV R18, UR11 ;  /* 0x0000000b00127c02 */ /* 0x000fe20008000f00 */
[----:B-1----:R-:W-:-:S04]  /*0b10*/  USHF.L.U32 UR60, UR60, 0x7, URZ ;  /* 0x000000073c3c7899 */ /* 0x002fc8000800063f */
[----:B------:R-:W-:Y:S02]  /*0b20*/  @UP1 UIADD3 UR4, UR60, 0x7f, URZ ;  /* 0x0000007f3c041890 */ /* 0x000fe4000fffe03f */
[----:B------:R-:W-:Y:S02]  /*0b30*/  UIADD3 UR6, UR60, 0x7f, URZ ;  /* 0x0000007f3c067890 */ /* 0x000fe4000fffe03f */
[----:B------:R-:W-:Y:S02]  /*0b40*/  UIMAD.WIDE.U32 UR4, UR4, UR5, URZ ;  /* 0x00000005040472a5 */ /* 0x000fe4000f8e003f */
[----:B------:R-:W-:Y:S02]  /*0b50*/  UIMAD UR4, UR11, UR8, 0x4f ;  /* 0x0000004f0b0474a4 */ /* 0x000fe4000f8e0208 */
[----:B------:R-:W-:Y:S02]  /*0b60*/  @UP1 USHF.R.U32.HI UR6, URZ, UR10, UR5 ;  /* 0x0000000a3f061299 */ /* 0x000fe40008011605 */
[----:B------:R-:W-:-:S02]  /*0b70*/  UIMAD.WIDE UR4, UR4, 0x66666667, URZ ;  /* 0x66666667040478a5 */ /* 0x000fc4000f8e023f */
[----:B------:R-:W-:Y:S02]  /*0b80*/  UIADD3 UR6, UR7, UR6, URZ ;  /* 0x0000000607067290 */ /* 0x000fe4000fffe03f */
[----:B------:R-:W-:Y:S02]  /*0b90*/  USHF.R.U32.HI UR4, URZ, 0x1f, UR5 ;  /* 0x0000001f3f047899 */ /* 0x000fe40008011605 */
[----:B------:R-:W-:Y:S02]  /*0ba0*/  UIMAD.WIDE UR6, UR6, 0x66666667, URZ ;  /* 0x66666667060678a5 */ /* 0x000fe4000f8e023f */
[----:B------:R-:W-:Y:S02]  /*0bb0*/  ULEA.HI.SX32 UR4, UR5, UR4, 0x1b ;  /* 0x0000000405047291 */ /* 0x000fe4000f8fda3f */
[----:B------:R-:W-:-:S04]  /*0bc0*/  USHF.R.U32.HI UR6, URZ, 0x1f, UR7 ;  /* 0x0000001f3f067899 */ /* 0x000fc80008011607 */
[----:B------:R-:W-:Y:S02]  /*0bd0*/  ULEA.HI.SX32 UR6, UR7, UR6, 0x1b ;  /* 0x0000000607067291 */ /* 0x000fe4000f8fda3f */
[----:B------:R-:W-:Y:S02]  /*0be0*/  ULOP3.LUT UR7, UR9, 0xffff, URZ, 0xc0, !UPT ;  /* 0x0000ffff09077892 */ /* 0x000fe4000f8ec03f */
[----:B------:R-:W-:-:S04]  /*0bf0*/  UISETP.LT.AND UP0, UPT, UR4, UR6, UPT ;  /* 0x000000060400728c */ /* 0x000fc8000bf01270 */
[----:B------:R-:W-:Y:S02]  /*0c00*/  USEL UR11, UR4, UR6, UP0 ;  /* 0x00000006040b7287 */ /* 0x000fe40008000000 */
[----:B------:R-:W-:Y:S02]  /*0c10*/  UISETP.NE.AND UP0, UPT, UR12, URZ, UPT ;  /* 0x0000003f0c00728c */ /* 0x000fe4000bf05270 */
[----:B------:R-:W-:Y:S01]  /*0c20*/  UISETP.GE.AND UP1, UPT, UR11, 0x1, UPT ;  /* 0x000000010b00788c */ /* 0x000fe2000bf26270 */
[----:B------:R-:W-:-:S05]  /*0c30*/  UMOV UR4, URZ ;  /* 0x0000003f00047c82 */ /* 0x000fca0008000000 */
[----:B------:R-:W-:-:S03]  /*0c40*/  PLOP3.LUT P0, PT, PT, PT, UP1, 0x80, 0x0 ;  /* 0x000000000000781c */ /* 0x000fc60003f0f018 */
[----:B------:R-:W-:-:S10]  /*0c50*/  @!UP0 ULDC UR12, c[0x0][0x9f0] ;  /* 0x00027c00000c8ab9 */ /* 0x000fd40000000800 */
[----:B------:R-:W-:Y:S05]  /*0c60*/  @!P0 BRA `(.L_x_2194) ;  /* 0x0000000000848947 */ /* 0x000fea0003800000 */
[----:B------:R-:W-:Y:S01]  /*0c70*/  IMAD.U32 R3, RZ, RZ, UR12 ;  /* 0x0000000cff037e24 */ /* 0x000fe2000f8e00ff */
[----:B------:R-:W-:Y:S01]  /*0c80*/  UIADD3 UR6, UR12, -0x1, UR11 ;  /* 0xffffffff0c067890 */ /* 0x000fe2000fffe00b */
[----:B------:R-:W-:-:S03]  /*0c90*/  UMOV UR4, URZ ;  /* 0x0000003f00047c82 */ /* 0x000fc60008000000 */
[-C--:B------:R-:W-:Y:S02]  /*0ca0*/  IABS R0, R3.reuse ;  /* 0x0000000300007213 */ /* 0x080fe40000000000 */
[----:B------:R-:W-:Y:S01]  /*0cb0*/  IMAD.U32 R4, RZ, RZ, UR6 ;  /* 0x00000006ff047e24 */ /* 0x000fe2000f8e00ff */
[----:B------:R-:W-:Y:S01]  /*0cc0*/  IABS R5, R3 ;  /* 0x0000000300057213 */ /* 0x000fe20000000000 */
[----:B------:R-:W-:Y:S01]  /*0cd0*/  ULOP3.LUT UR6, UR6, UR12, URZ, 0x3c, !UPT ;  /* 0x0000000c06067292 */ /* 0x000fe2000f8e3c3f */
[----:B------:R-:W-:Y:S02]  /*0ce0*/  R2UR UR13, R0 ;  /* 0x00000000000d72ca */ /* 0x000fe400000e0000 */
[----:B------:R-:W-:-:S05]  /*0cf0*/  IABS R4, R4 ;  /* 0x0000000400047213 */ /* 0x000fca0000000000 */
[----:B------:R-:W-:-:S05]  /*0d00*/  IMAD.MOV.U32 R3, RZ, RZ, R4 ;  /* 0x000000ffff037224 */ /* 0x000fca00078e0004 */
[----:B------:R-:W-:Y:S01]  /*0d10*/  R2UR UR10, R3 ;  /* 0x00000000030a72ca */ /* 0x000fe200000e0000 */
[----:B------:R-:W1:Y:S08]  /*0d20*/  I2F.RP R0, UR13 ;  /* 0x0000000d00007d06 */ /* 0x000e700008209400 */
[----:B-1----:R-:W0:Y:S02]  /*0d30*/  MUFU.RCP R0, R0 ;  /* 0x0000000000007308 */ /* 0x002e240000001000 */
[----:B0-----:R-:W-:Y:S01]  /*0d40*/  VIADD R2, R0, 0xffffffe ;  /* 0x0ffffffe00027836 */ /* 0x001fe20000000000 */
[----:B------:R-:W-:-:S05]  /*0d50*/  IADD3 R0, RZ, -R5, RZ ;  /* 0x80000005ff007210 */ /* 0x000fca0007ffe0ff */
        /* <DEDUP_REMOVED lines=18> */
.L_x_2194:
[----:B------:R-:W-:Y:S01]  /*0e80*/  UIMAD UR6, UR7, UR4, URZ ;  /* 0x00000004070672a4 */ /* 0x000fe2000f8e023f */
[----:B------:R-:W-:Y:S01]  /*0e90*/  IMAD.U32 R0, RZ, RZ, UR11 ;  /* 0x0000000bff007e24 */ /* 0x000fe2000f8e00ff */
[----:B------:R-:W-:Y:S01]  /*0ea0*/  R2UR UR5, R18 ;  /* 0x00000000120572ca */ /* 0x000fe200000e0000 */
[----:B------:R-:W-:Y:S01]  /*0eb0*/  IMAD.U32 R3, RZ, RZ, UR4 ;  /* 0x00000004ff037e24 */ /* 0x000fe2000f8e00ff */
[----:B------:R-:W-:Y:S01]  /*0ec0*/  PLOP3.LUT P0, PT, PT, PT, PT, 0x80, 0x0 ;  /* 0x000000000000781c */ /* 0x000fe20003f0f070 */
[----:B------:R-:W-:Y:S01]  /*0ed0*/  VIADD R17, R25, 0xffffff80 ;  /* 0xffffff8019117836 */ /* 0x000fe20000000000 */
[----:B0-----:R-:W-:Y:S01]  /*0ee0*/  MOV R2, RZ ;  /* 0x000000ff00027202 */ /* 0x001fe20000000f00 */
[----:B------:R-:W-:Y:S01]  /*0ef0*/  IMAD.U32 R22, RZ, RZ, UR6 ;  /* 0x00000006ff167e24 */ /* 0x000fe2000f8e00ff */
[----:B------:R-:W-:Y:S02]  /*0f00*/  VIADDMNMX R0, R3, UR6, R0, PT ;  /* 0x0000000603007c46 */ /* 0x000fe4000b800100 */
[----:B------:R-:W-:-:S02]  /*0f10*/  CS2R R150, SRZ ;  /* 0x0000000000967805 */ /* 0x000fc4000001ff00 */
[----:B------:R-:W-:Y:S02]  /*0f20*/  CS2R R148, SRZ ;  /* 0x0000000000947805 */ /* 0x000fe4000001ff00 */
[----:B------:R-:W-:Y:S02]  /*0f30*/  CS2R R146, SRZ ;  /* 0x0000000000927805 */ /* 0x000fe4000001ff00 */
[----:B------:R-:W-:Y:S01]  /*0f40*/  R2UR UR61, R0 ;  /* 0x00000000003d72ca */ /* 0x000fe200000e0000 */
[----:B------:R-:W-:Y:S01]  /*0f50*/  IMAD.MOV.U32 R0, RZ, RZ, RZ ;  /* 0x000000ffff007224 */ /* 0x000fe200078e00ff */
[----:B------:R-:W-:Y:S01]  /*0f60*/  CS2R R144, SRZ ;  /* 0x0000000000907805 */ /* 0x000fe2000001ff00 */
[----:B------:R-:W-:Y:S01]  /*0f70*/  UIMAD UR4, UR5, UR8, URZ ;  /* 0x00000008050472a4 */ /* 0x000fe2000f8e023f */
[----:B------:R-:W-:Y:S02]  /*0f80*/  CS2R R142, SRZ ;  /* 0x00000000008e7805 */ /* 0x000fe4000001ff00 */
[----:B------:R-:W-:-:S02]  /*0f90*/  CS2R R140, SRZ ;  /* 0x00000000008c7805 */ /* 0x000fc4000001ff00 */
[----:B------:R-:W-:Y:S02]  /*0fa0*/  CS2R R138, SRZ ;  /* 0x00000000008a7805 */ /* 0x000fe4000001ff00 */
[----:B------:R-:W-:Y:S02]  /*0fb0*/  CS2R R136, SRZ ;  /* 0x0000000000887805 */ /* 0x000fe4000001ff00 */
[----:B------:R-:W-:Y:S01]  /*0fc0*/  CS2R R134, SRZ ;  /* 0x0000000000867805 */ /* 0x000fe2000001ff00 */
[----:B------:R-:W-:Y:S01]  /*0fd0*/  IMAD.U32 R152, RZ, RZ, UR4 ;  /* 0x00000004ff987e24 */ /* 0x000fe2000f8e00ff */
        /* <DEDUP_REMOVED lines=66> */
[----:B------:R-:W-:Y:S02]  /*1400*/  IMAD.U32 R16, RZ, RZ, UR8 ;  /* 0x00000008ff107e24 */ /* 0x000fe4000f8e00ff */
        /* <DEDUP_REMOVED lines=15> */
[----:B------:R-:W-:Y:S01]  /*1500*/  MOV R5, UR5 ;  /* 0x0000000500057c02 */ /* 0x000fe20008000f00 */
[----:B------:R-:W-:Y:S01]  /*1510*/  ULDC.64 UR4, c[0x4][0x140] ;  /* 0x0100500000047ab9 */ /* 0x000fe20000000a00 */
[----:B------:R-:W-:Y:S01]  /*1520*/  IMAD.U32 R10, RZ, RZ, UR6 ;  /* 0x00000006ff0a7e24 */ /* 0x000fe2000f8e00ff */
[----:B------:R-:W-:Y:S01]  /*1530*/  MOV R8, 0x70 ;  /* 0x0000007000087802 */ /* 0x000fe20000000f00 */
[----:B------:R-:W-:Y:S02]  /*1540*/  IMAD.U32 R6, RZ, RZ, UR4 ;  /* 0x00000004ff067e24 */ /* 0x000fe4000f8e00ff */
[----:B------:R-:W-:-:S02]  /*1550*/  IMAD.U32 R7, RZ, RZ, UR5 ;  /* 0x00000005ff077e24 */ /* 0x000fc4000f8e00ff */
[----:B------:R-:W-:Y:S02]  /*1560*/  IMAD.U32 R11, RZ, RZ, UR7 ;  /* 0x00000007ff0b7e24 */ /* 0x000fe4000f8e00ff */
[----:B------:R-:W-:Y:S02]  /*1570*/  IMAD.MOV.U32 R12, RZ, RZ, 0x1 ;  /* 0x00000001ff0c7424 */ /* 0x000fe400078e00ff */
[----:B0-----:R-:W-:-:S07]  /*1580*/  IMAD.MOV.U32 R13, RZ, RZ, RZ ;  /* 0x000000ffff0d7224 */ /* 0x001fce00078e00ff */
[----:B------:R-:W-:-:S07]  /*1590*/  LEPC R20, `(.L_x_2196) ;  /* 0x000000001014794e */ /* 0x000fce0000000000 */
[----:B-1----:R-:W-:Y:S05]  /*15a0*/  CALL.ABS.NOINC R2 ;  /* 0x0000000002007343 */ /* 0x002fea0003c00000 */
.L_x_2196:
[----:B------:R-:W-:Y:S02]  /*15b0*/  R2UR UR4, R16 ;  /* 0x00000000100472ca */ /* 0x000fe400000e0000 */
[----:B------:R-:W-:-:S11]  /*15c0*/  SHF.L.U32 R0, RZ, 0x1f, RZ ;  /* 0x0000001fff007819 */ /* 0x000fd600000006ff */
[----:B------:R-:W0:Y:S02]  /*15d0*/  SYNCS.PHASECHK.TRANS64.TRYWAIT P0, [UR4+0x38800], R0 ;  /* 0x03880000ff0075a7 */ /* 0x000e240008000144 */
[----:B0-----:R-:W-:Y:S05]  /*15e0*/  @!P0 BRA `(.L_x_2197) ;  /* 0x0000013400688947 */ /* 0x001fea0003800000 */
.L_x_2284:
[----:B------:R-:W2:Y:S02]  /*15f0*/  LDL R2, [R1+0x4] ;  /* 0x0000040001027983 */ /* 0x000ea40000100800 */
[----:B--2---:R-:W-:-:S13]  /*1600*/  R2UR UR4, R2 ;  /* 0x00000000020472ca */ /* 0x004fda00000e0000 */
[----:B------:R-:W-:-:S06]  /*1610*/  ULOP3.LUT UR4, UR4, 0x1, URZ, 0xfc, !UPT ;  /* 0x0000000104047892 */ /* 0x000fcc000f8efc3f */
[----:B------:R-:W-:-:S05]  /*1620*/  IMAD.U32 R2, RZ, RZ, UR4 ;  /* 0x00000004ff027e24 */ /* 0x000fca000f8e00ff */
[----:B------:R-:W-:-:S13]  /*1630*/  ISETP.NE.AND P0, PT, R2, 0x3, PT ;  /* 0x000000030200780c */ /* 0x000fda0003f05270 */
[----:B------:R-:W-:Y:S05]  /*1640*/  @!P0 BRA `(.L_x_2198) ;  /* 0x0000000000048947 */ /* 0x000fea0003800000 */
[----:B------:R-:W-:Y:S01]  /*1650*/  BPT.TRAP 0x1 ;  /* 0x000000040000795c */ /* 0x000fe20000300000 */
.L_x_2198:
[----:B------:R-:W-:-:S13]  /*1660*/  R2UR UR4, R16 ;  /* 0x00000000100472ca */ /* 0x000fda00000e0000 */
[----:B------:R1:W2:Y:S01]  /*1670*/  SYNCS.PHASECHK.TRANS64.TRYWAIT P1, [UR4+0x38830], R0 ;  /* 0x03883000ff0075a7 */ /* 0x0002a20008020144 */
[----:B------:R-:W-:Y:S05]  /*1680*/  @!P0 BRA `(.L_x_2199) ;  /* 0x0000000000048947 */ /* 0x000fea0003800000 */
[----:B------:R-:W-:Y:S01]  /*1690*/  BPT.TRAP 0x1 ;  /* 0x000000040000795c */ /* 0x000fe20000300000 */
.L_x_2199:
[----:B------:R-:W-:-:S05]  /*16a0*/  IMAD.U32 R4, RZ, RZ, UR36 ;  /* 0x00000024ff047e24 */ /* 0x000fca000f8e00ff */
[----:B------:R-:W-:Y:S01]  /*16b0*/  LOP3.LUT R4, R4, 0x10000, RZ, 0xfc, !PT ;  /* 0x0001000004047812 */ /* 0x000fe200078efcff */
[----:B--2---:R-:W-:Y:S06]  /*16c0*/  @P1 BRA `(.L_x_2200) ;  /* 0x00000000000c1947 */ /* 0x004fec0003800000 */
[----:B------:R-:W-:-:S13]  /*16d0*/  R2UR UR4, R16 ;  /* 0x00000000100472ca */ /* 0x000fda00000e0000 */
[----:B------:R-:W2:Y:S02]  /*16e0*/  SYNCS.PHASECHK.TRANS64.TRYWAIT P1, [UR4+0x38830], R0 ;  /* 0x03883000ff0075a7 */ /* 0x000ea40008020144 */
[----:B--2---:R-:W-:Y:S05]  /*16f0*/  @!P1 BRA `(.L_x_2201) ;  /* 0x0000013400409947 */ /* 0x004fea0003800000 */
.L_x_2200:
[----:B------:R-:W-:Y:S05]  /*1700*/  WARPSYNC.ALL ;  /* 0x0000000000007948 */ /* 0x000fea0003800000 */
[----:B------:R-:W-:Y:S02]  /*1710*/  MOV R5, 0x40000040 ;  /* 0x4000004000057802 */ /* 0x000fe40000000f00 */
        /* <DEDUP_REMOVED lines=18> */
[----:B------:R-:W-:Y:S01]  /*1840*/  R2UR UR21, R5 ;  /* 0x00000000051572ca */ /* 0x000fe200000e0000 */
[----:B------:R-:W-:Y:S01]  /*1850*/  IMAD.U32 R11, RZ, RZ, UR27 ;  /* 0x0000001bff0b7e24 */ /* 0x000fe2000f8e00ff */
[----:B------:R-:W-:Y:S01]  /*1860*/  R2UR UR4, R4 ;  /* 0x00000000040472ca */ /* 0x000fe200000e0000 */
[----:B------:R-:W-:Y:S01]  /*1870*/  ULOP3.LUT UR6, UR6, 0x3fff, URZ, 0xc0, !UPT ;  /* 0x00003fff06067892 */ /* 0x000fe2000f8ec03f */
[----:B------:R-:W-:Y:S01]  /*1880*/  UMOV UR31, 0x40000040 ;  /* 0x40000040001f7882 */ /* 0x000fe20000000000 */
[----:B------:R-:W-:-:S02]  /*1890*/  UMOV UR35, 0x40000040 ;  /* 0x4000004000237882 */ /* 0x000fc40000000000 */
[----:B------:R-:W-:Y:S01]  /*18a0*/  ULOP3.LUT UR24, UR6, 0x10000, URZ, 0xfc, !UPT ;  /* 0x0001000006187892 */ /* 0x000fe2000f8efc3f */
[----:B------:R-:W-:Y:S01]  /*18b0*/  UMOV UR39, 0x40000040 ;  /* 0x4000004000277882 */ /* 0x000fe20000000000 */
[----:B------:R-:W-:Y:S02]  /*18c0*/  UMOV UR43, 0x40000040 ;  /* 0x40000040002b7882 */ /* 0x000fe40000000000 */
[----:B------:R-:W-:Y:S02]  /*18d0*/  UIADD3 UR10, UR24, 0x80, URZ ;  /* 0x00000080180a7890 */ /* 0x000fe4000fffe03f */
[----:B------:R-:W-:Y:S02]  /*18e0*/  UIADD3 UR14, UR24, 0x100, URZ ;  /* 0x00000100180e7890 */ /* 0x000fe4000fffe03f */
[----:B------:R-:W-:Y:S01]  /*18f0*/  IMAD.U32 R15, RZ, RZ, UR24 ;  /* 0x00000018ff0f7e24 */ /* 0x000fe2000f8e00ff */
[----:B------:R-:W-:Y:S01]  /*1900*/  UMOV UR6, UR24 ;  /* 0x0000001800067c82 */ /* 0x000fe20008000000 */
[----:B------:R-:W-:Y:S01]  /*1910*/  UIADD3 UR18, UR24, 0x180, URZ ;  /* 0x0000018018127890 */ /* 0x000fe2000fffe03f */
[----:B------:R-:W-:Y:S01]  /*1920*/  HGMMA.64x16x16.F32 R56, gdesc[UR4], RZ, !UPT, gsb0 ;  /* 0x00200000043879f0 */ /* 0x000fe2000c0008ff */
[----:B------:R-:W-:Y:S01]  /*1930*/  UIADD3 UR22, UR24, 0x200, URZ ;  /* 0x0000020018167890 */ /* 0x000fe2000fffe03f */
[----:B------:R-:W-:Y:S01]  /*1940*/  R2UR UR6, R4 ;  /* 0x00000000040672ca */ /* 0x000fe200000e0000 */
[----:B------:R-:W-:Y:S01]  /*1950*/  UMOV UR5, 0x40000040 ;  /* 0x4000004000057882 */ /* 0x000fe20000000000 */
[----:B------:R-:W-:Y:S01]  /*1960*/  UIADD3 UR7, UR24, 0x204, URZ ;  /* 0x0000020418077890 */ /* 0x000fe2000fffe03f */
[----:B------:R-:W-:Y:S01]  /*1970*/  UMOV UR47, 0x40000040 ;  /* 0x40000040002f7882 */ /* 0x000fe20000000000 */
[----:B------:R-:W-:Y:S01]  /*1980*/  UMOV UR51, 0x40000040 ;  /* 0x4000004000337882 */ /* 0x000fe20000000000 */
[----:B------:R-:W-:Y:S01]  /*1990*/  UMOV UR55, 0x40000040 ;  /* 0x4000004000377882 */ /* 0x000fe20000000000 */
[----:B------:R-:W-:-:S07]  /*19a0*/  UMOV UR59, 0x40000040 ;  /* 0x40000040003b7882 */ /* 0x000fce0000000000 */
[----:B------:R-:W-:-:S07]  /*19b0*/  UIADD3 UR4, UR6, 0x2, URZ ;  /* 0x0000000206047890 */ /* 0x000fce000fffe03f */
[----:B------:R-:W-:Y:S01]  /*19c0*/  UMOV UR26, UR4 ;  /* 0x00000004001a7c82 */ /* 0x000fe20008000000 */
[----:B------:R-:W-:Y:S01]  /*19d0*/  UIADD3 UR4, UR24, 0x202, URZ ;  /* 0x0000020218047890 */ /* 0x000fe2000fffe03f */
[----:B------:R-:W-:Y:S01]  /*19e0*/  IMAD.U32 R10, RZ, RZ, UR26 ;  /* 0x0000001aff0a7e24 */ /* 0x000fe2000f8e00ff */
        /* <DEDUP_REMOVED lines=24> */
[----:B------:R-:W-:Y:S02]  /*1b70*/  UMOV UR23, 0x40000040 ;  /* 0x4000004000177882 */ /* 0x000fe40000000000 */
        /* <DEDUP_REMOVED lines=27> */
[----:B------:R-:W-:-:S06]  /*1d30*/  UMOV UR27, 0x40000040 ;  /* 0x40000040001b7882 */ /* 0x000fcc0000000000 */
        /* <DEDUP_REMOVED lines=55> */
[----:B------:R-:W-:Y:S01]  /*20b0*/  UMOV UR15, 0x40000040 ;  /* 0x40000040000f7882 */ /* 0x000fe20000000000 */
[----:B------:R-:W-:-:S04]  /*20c0*/  UMOV UR21, UR13 ;  /* 0x0000000d00157c82 */ /* 0x000fc80008000000 */
[----:B------:R-:W-:Y:S01]  /*20d0*/  UMOV UR20, UR12 ;  /* 0x0000000c00147c82 */ /* 0x000fe20008000000 */
        /* <DEDUP_REMOVED lines=14> */
[----:B------:R-:W-:Y:S02]  /*21c0*/  UMOV UR11, UR24 ;  /* 0x00000018000b7c82 */ /* 0x000fe40008000000 */
[----:B------:R-:W-:Y:S02]  /*21d0*/  UIADD3 UR14, UR11, 0x280, URZ ;  /* 0x000002800b0e7890 */ /* 0x000fe4000fffe03f */
[----:B------:R-:W-:Y:S02]  /*21e0*/  UIADD3 UR18, UR11, 0x300, URZ ;  /* 0x000003000b127890 */ /* 0x000fe4000fffe03f */
[----:B------:R-:W-:Y:S02]  /*21f0*/  UIADD3 UR22, UR11, 0x380, URZ ;  /* 0x000003800b167890 */ /* 0x000fe4000fffe03f */
        /* <DEDUP_REMOVED lines=8> */
[----:B------:R-:W-:Y:S02]  /*2280*/  UIADD3 UR54, UR11, 0x780, URZ ;  /* 0x000007800b367890 */ /* 0x000fe4000fffe03f */
[----:B------:R-:W-:Y:S02]  /*2290*/  UIADD3 UR10, UR11, 0x980, URZ ;  /* 0x000009800b0a7890 */ /* 0x000fe4000fffe03f */
        /* <DEDUP_REMOVED lines=34> */
[----:B------:R-:W-:Y:S01]  /*24c0*/  MOV R9, UR15 ;  /* 0x0000000f00097c02 */ /* 0x000fe20008000f00 */
        /* <DEDUP_REMOVED lines=345> */
.L_x_2202:
[----:B------:R-:W-:Y:S01]  /*3a60*/  LOP3.LUT R0, R65, 0xffffff80, RZ, 0xc0, !PT ;  /* 0xffffff8041007812 */ /* 0x000fe200078ec0ff */
[----:B------:R-:W-:Y:S01]  /*3a70*/  UMOV UR7, 0xffffffb0 ;  /* 0xffffffb000077882 */ /* 0x000fe20000000000 */
[----:B------:R-:W-:Y:S01]  /*3a80*/  R2UR UR6, R19 ;  /* 0x00000000130672ca */ /* 0x000fe200000e0000 */
[----:B------:R-:W-:Y:S01]  /*3a90*/  UIMAD UR7, UR61, UR7, 0x51 ;  /* 0x000000513d0774a4 */ /* 0x000fe2000f8e0207 */
[----:B------:R-:W-:Y:S01]  /*3aa0*/  LEA.HI R64, R64, R17, RZ, 0x2 ;  /* 0x0000001140407211 */ /* 0x000fe200078f10ff */
[----:B------:R-:W-:Y:S01]  /*3ab0*/  IMAD.IADD R0, R17, 0x1, -R0 ;  /* 0x0000000111007824 */ /* 0x000fe200078e0a00 */
[----:B------:R-:W-:Y:S01]  /*3ac0*/  LEA.HI R7, R66, R66, RZ, 0x1 ;  /* 0x0000004242077211 */ /* 0x000fe200078f08ff */
[----:B------:R-:W-:Y:S01]  /*3ad0*/  ULDC UR14, c[0x0][0x288] ;  /* 0x0000a200000e7ab9 */ /* 0x000fe20000000800 */
[----:B------:R-:W-:Y:S01]  /*3ae0*/  LOP3.LUT R64, R64, 0xfffffffc, RZ, 0xc0, !PT ;  /* 0xfffffffc40407812 */ /* 0x000fe200078ec0ff */
[----:B------:R-:W-:Y:S01]  /*3af0*/  UIADD3 UR18, UR61, -0x2, URZ ;  /* 0xfffffffe3d127890 */ /* 0x000fe2000fffe03f */
[----:B------:R-:W-:-:S02]  /*3b00*/  SHF.R.S32.HI R3, RZ, 0x1f, R0 ;  /* 0x0000001fff037819 */ /* 0x000fc40000011400 */
[----:B------:R-:W-:Y:S02]  /*3b10*/  CS2R R150, SRZ ;  /* 0x0000000000967805 */ /* 0x000fe4000001ff00 */
[----:B------:R-:W-:Y:S01]  /*3b20*/  LOP3.LUT R7, R7, 0x3fffffe, RZ, 0xc0, !PT ;  /* 0x03fffffe07077812 */ /* 0x000fe200078ec0ff */
[----:B------:R-:W-:Y:S01]  /*3b30*/  IMAD.IADD R64, R17, 0x1, -R64 ;  /* 0x0000000111407824 */ /* 0x000fe200078e0a40 */
[CC--:B------:R-:W-:Y:S01]  /*3b40*/  LEA.HI R2, R3.reuse, R0.reuse, RZ, 0x2 ;  /* 0x0000000003027211 */ /* 0x0c0fe200078f10ff */
[----:B------:R-:W-:Y:S01]  /*3b50*/  UISETP.NE.AND UP0, UPT, UR6, URZ, UPT ;  /* 0x0000003f0600728c */ /* 0x000fe2000bf05270 */
[----:B------:R-:W-:Y:S01]  /*3b60*/  LEA.HI R6, R3, R0, RZ, 0x5 ;  /* 0x0000000003067211 */ /* 0x000fe200078f28ff */
[----:B------:R-:W-:Y:S01]  /*3b70*/  IMAD.IADD R7, R66, 0x1, -R7 ;  /* 0x0000000142077824 */ /* 0x000fe200078e0a07 */
[--C-:B------:R-:W-:Y:S01]  /*3b80*/  SHF.R.S32.HI R3, RZ, 0x2, R2.reuse ;  /* 0x00000002ff037819 */ /* 0x100fe20000011402 */
[----:B------:R-:W-:Y:S01]  /*3b90*/  IMAD.U32 R212, RZ, RZ, UR18 ;  /* 0x00000012ffd47e24 */ /* 0x000fe2000f8e00ff */
[----:B------:R-:W-:-:S02]  /*3ba0*/  SHF.R.S32.HI R12, RZ, 0x1f, R2 ;  /* 0x0000001fff0c7819 */ /* 0x000fc40000011402 */
[----:B------:R-:W-:Y:S02]  /*3bb0*/  CS2R R148, SRZ ;  /* 0x0000000000947805 */ /* 0x000fe4000001ff00 */
[----:B------:R-:W-:Y:S02]  /*3bc0*/  SHF.R.S32.HI R6, RZ, 0x5, R6 ;  /* 0x00000005ff067819 */ /* 0x000fe40000011406 */
[----:B------:R-:W-:Y:S02]  /*3bd0*/  CS2R R146, SRZ ;  /* 0x0000000000927805 */ /* 0x000fe4000001ff00 */
[----:B------:R-:W-:Y:S02]  /*3be0*/  LEA.HI R12, R12, R3, RZ, 0x3 ;  /* 0x000000030c0c7211 */ /* 0x000fe400078f18ff */
[----:B------:R-:W-:Y:S02]  /*3bf0*/  CS2R R144, SRZ ;  /* 0x0000000000907805 */ /* 0x000fe4000001ff00 */
[----:B------:R-:W-:Y:S01]  /*3c00*/  LEA.HI R13, R64, R64, RZ, 0x1 ;  /* 0x00000040400d7211 */ /* 0x000fe200078f08ff */
[----:B------:R-:W-:Y:S01]  /*3c10*/  @UP0 ULDC UR6, c[0x0][0x44c] ;  /* 0x0001130000060ab9 */ /* 0x000fe20000000800 */
[----:B------:R-:W-:Y:S01]  /*3c20*/  LEA R6, R6, UR60, 0x4 ;  /* 0x0000003c06067c11 */ /* 0x000fe2000f8e20ff */
[----:B------:R-:W-:Y:S01]  /*3c30*/  @UP0 ULDC UR10, c[0x0][0x44c] ;  /* 0x00011300000a0ab9 */ /* 0x000fe20000000800 */
[----:B------:R-:W-:Y:S01]  /*3c40*/  LOP3.LUT R12, R12, 0xfffffff8, RZ, 0xc0, !PT ;  /* 0xfffffff80c0c7812 */ /* 0x000fe200078ec0ff */
[----:B------:R-:W-:Y:S01]  /*3c50*/  @UP0 ULDC UR15, c[0x0][0x450] ;  /* 0x00011400000f0ab9 */ /* 0x000fe20000000800 */
[----:B------:R-:W-:-:S02]  /*3c60*/  LOP3.LUT R13, R13, 0x1ffffffe, RZ, 0xc0, !PT ;  /* 0x1ffffffe0d0d7812 */ /* 0x000fc400078ec0ff */
[----:B------:R-:W-:Y:S02]  /*3c70*/  CS2R R142, SRZ ;  /* 0x00000000008e7805 */ /* 0x000fe4000001ff00 */
[----:B------:R-:W-:Y:S02]  /*3c80*/  IADD3 R6, R6, R3, -R12 ;  /* 0x0000000306067210 */ /* 0x000fe40007ffe80c */
[----:B------:R-:W-:Y:S02]  /*3c90*/  CS2R R140, SRZ ;  /* 0x00000000008c7805 */ /* 0x000fe4000001ff00 */
[----:B------:R-:W-:Y:S01]  /*3ca0*/  PLOP3.LUT P1, PT, PT, PT, UP0, 0x80, 0x0 ;  /* 0x000000000000781c */ /* 0x000fe20003f2f008 */
[----:B------:R-:W-:Y:S01]  /*3cb0*/  IMAD.IADD R13, R64, 0x1, -R13 ;  /* 0x00000001400d7824 */ /* 0x000fe200078e0a0d */
[----:B------:R-:W-:Y:S02]  /*3cc0*/  LEA R6, R7, R6, 0x6 ;  /* 0x0000000607067211 */ /* 0x000fe400078e30ff */
[----:B------:R-:W-:-:S02]  /*3cd0*/  CS2R R138, SRZ ;  /* 0x00000000008a7805 */ /* 0x000fc4000001ff00 */
[----:B------:R-:W-:Y:S02]  /*3ce0*/  PLOP3.LUT P2, PT, PT, PT, UP0, 0x80, 0x0 ;  /* 0x000000000000781c */ /* 0x000fe40003f4f008 */
[----:B------:R-:W-:Y:S02]  /*3cf0*/  CS2R R136, SRZ ;  /* 0x0000000000887805 */ /* 0x000fe4000001ff00 */
[----:B------:R-:W-:Y:S01]  /*3d00*/  R2UR UR22, R152 ;  /* 0x00000000981672ca */ /* 0x000fe200000e0000 */
[----:B------:R-:W-:Y:S01]  /*3d10*/  IMAD R14, R13, 0x8, R6 ;  /* 0x000000080d0e7824 */ /* 0x000fe200078e0206 */
[----:B------:R-:W-:Y:S01]  /*3d20*/  LOP3.LUT R17, R2, 0x7ffffffc, RZ, 0xc0, !PT ;  /* 0x7ffffffc02117812 */ /* 0x000fe200078ec0ff */
[----:B------:R-:W-:Y:S01]  /*3d30*/  IMAD.U32 R2, RZ, RZ, UR7 ;  /* 0x00000007ff027e24 */ /* 0x000fe2000f8e00ff */
[----:B------:R-:W-:Y:S01]  /*3d40*/  R2UR UR11, R16 ;  /* 0x00000000100b72ca */ /* 0x000fe200000e0000 */
[----:B------:R-:W-:Y:S01]  /*3d50*/  IMAD.MOV.U32 R3, RZ, RZ, R14 ;  /* 0x000000ffff037224 */ /* 0x000fe200078e000e */
[----:B------:R-:W-:Y:S01]  /*3d60*/  R2UR UR19, R22 ;  /* 0x00000000161372ca */ /* 0x000fe200000e0000 */
[----:B------:R-:W-:Y:S01]  /*3d70*/  @P1 IMAD.HI.U32 R6, R14, UR6, RZ ;  /* 0x000000060e061c27 */ /* 0x000fe2000f8e00ff */
[----:B------:R-:W-:Y:S01]  /*3d80*/  @UP0 ULDC UR6, c[0x0][0x450] ;  /* 0x0001140000060ab9 */ /* 0x000fe20000000800 */
[----:B------:R-:W-:-:S02]  /*3d90*/  CS2R R134, SRZ ;  /* 0x0000000000867805 */ /* 0x000fc4000001ff00 */
[----:B------:R-:W-:Y:S01]  /*3da0*/  CS2R R132, SRZ ;  /* 0x0000000000847805 */ /* 0x000fe2000001ff00 */
[----:B------:R-:W-:Y:S01]  /*3db0*/  IMAD.IADD R17, R0, 0x1, -R17 ;  /* 0x0000000100117824 */ /* 0x000fe200078e0a11 */
[----:B------:R-:W-:Y:S01]  /*3dc0*/  @P2 SHF.R.U32.HI R3, RZ, UR6, R6 ;  /* 0x00000006ff032c19 */ /* 0x000fe20008011606 */
[----:B------:R-:W-:Y:S02]  /*3dd0*/  UIMAD UR6, UR61, -0x50, UR22 ;  /* 0xffffffb03d0678a4 */ /* 0x000fe4000f8e0216 */
[----:B------:R-:W-:Y:S01]  /*3de0*/  IMAD.U32 R7, RZ, RZ, UR22 ;  /* 0x00000016ff077e24 */ /* 0x000fe2000f8e00ff */
[----:B------:R-:W-:Y:S01]  /*3df0*/  CS2R R130, SRZ ;  /* 0x0000000000827805 */ /* 0x000fe2000001ff00 */
[----:B------:R-:W-:Y:S01]  /*3e00*/  IMAD R2, R17, -0x2, R2 ;  /* 0xfffffffe11027824 */ /* 0x000fe200078e0202 */
[----:B------:R-:W0:Y:S01]  /*3e10*/  SHFL.IDX PT, R6, R3, 0x1, 0x1c1f ;  /* 0x003c1f0003067f89 */ /* 0x000e2200000e0000 */
[----:B------:R-:W-:Y:S01]  /*3e20*/  UIADD3 UR6, UR6, 0x50, URZ ;  /* 0x0000005006067890 */ /* 0x000fe2000fffe03f */
[----:B------:R-:W-:Y:S01]  /*3e30*/  CS2R R128, SRZ ;  /* 0x0000000000807805 */ /* 0x000fe2000001ff00 */
[----:B------:R-:W-:Y:S01]  /*3e40*/  UIADD3 UR7, UR11, 0x38840, URZ ;  /* 0x000388400b077890 */ /* 0x000fe2000fffe03f */
[----:B------:R-:W-:Y:S01]  /*3e50*/  IADD3 R7, R2, -UR14, R7 ;  /* 0x8000000e02077c10 */ /* 0x000fe2000fffe007 */
[----:B------:R-:W-:Y:S01]  /*3e60*/  UIMAD.WIDE.U32 UR10, UR60, UR10, URZ ;  /* 0x0000000a3c0a72a5 */ /* 0x000fe2000f8e003f */
[----:B------:R-:W-:-:S02]  /*3e70*/  CS2R R126, SRZ ;  /* 0x00000000007e7805 */ /* 0x000fc4000001ff00 */
[----:B------:R-:W-:Y:S01]  /*3e80*/  MOV R0, UR6 ;  /* 0x0000000600007c02 */ /* 0x000fe20008000f00 */
[----:B------:R-:W-:Y:S01]  /*3e90*/  ULDC UR6, c[0x0][0x988] ;  /* 0x0002620000067ab9 */ /* 0x000fe20000000800 */
[----:B------:R-:W-:Y:S01]  /*3ea0*/  @UP0 USHF.R.U32.HI UR60, URZ, UR15, UR11 ;  /* 0x0000000f3f3c0299 */ /* 0x000fe2000801160b */
[----:B------:R-:W-:Y:S01]  /*3eb0*/  CS2R R124, SRZ ;  /* 0x00000000007c7805 */ /* 0x000fe2000001ff00 */
[----:B------:R-:W-:Y:S01]  /*3ec0*/  UMOV UR61, URZ ;  /* 0x0000003f003d7c82 */ /* 0x000fe20008000000 */
[----:B------:R-:W-:Y:S01]  /*3ed0*/  IMAD R0, R17, -0x2, R0 ;  /* 0xfffffffe11007824 */ /* 0x000fe200078e0200 */
[----:B------:R-:W-:Y:S01]  /*3ee0*/  UIADD3 UR10, UR60, -UR14, UR22 ;  /* 0x8000000e3c0a7290 */ /* 0x000fe2000fffe016 */
[----:B------:R-:W1:Y:S01]  /*3ef0*/  S2UR UR22, SR_CgaCtaId ;  /* 0x00000000001679c3 */ /* 0x000e620000008800 */
[----:B------:R-:W-:Y:S02]  /*3f00*/  CS2R R122, SRZ ;  /* 0x00000000007a7805 */ /* 0x000fe4000001ff00 */
[----:B------:R-:W-:Y:S01]  /*3f10*/  CS2R R120, SRZ ;  /* 0x0000000000787805 */ /* 0x000fe2000001ff00 */
[----:B------:R-:W-:Y:S01]  /*3f20*/  UIMAD.WIDE UR10, UR10, 0x66666667, URZ ;  /* 0x666666670a0a78a5 */ /* 0x000fe2000f8e023f */
[----:B------:R-:W-:-:S02]  /*3f30*/  CS2R R118, SRZ ;  /* 0x0000000000767805 */ /* 0x000fc4000001ff00 */
[----:B------:R-:W-:Y:S02]  /*3f40*/  CS2R R116, SRZ ;  /* 0x0000000000747805 */ /* 0x000fe4000001ff00 */
[----:B------:R-:W-:Y:S01]  /*3f50*/  CS2R R114, SRZ ;  /* 0x0000000000727805 */ /* 0x000fe2000001ff00 */
[----:B------:R-:W-:Y:S01]  /*3f60*/  USHF.R.U32.HI UR10, URZ, 0x1f, UR11 ;  /* 0x0000001f3f0a7899 */ /* 0x000fe2000801160b */
[----:B------:R-:W-:Y:S02]  /*3f70*/  CS2R R112, SRZ ;  /* 0x0000000000707805 */ /* 0x000fe4000001ff00 */
[----:B------:R-:W-:Y:S02]  /*3f80*/  CS2R R110, SRZ ;  /* 0x00000000006e7805 */ /* 0x000fe4000001ff00 */
[----:B0-----:R-:W-:Y:S01]  /*3f90*/  VIADDMNMX R6, R6, R7, R0, PT ;  /* 0x0000000706067246 */ /* 0x001fe20003800100 */
[----:B------:R-:W-:Y:S01]  /*3fa0*/  ULEA.HI.SX32 UR10, UR11, UR10, 0x1b ;  /* 0x0000000a0b0a7291 */ /* 0x000fe2000f8fda3f */
[----:B------:R-:W-:-:S02]  /*3fb0*/  CS2R R108, SRZ ;  /* 0x00000000006c7805 */ /* 0x000fc4000001ff00 */
[----:B------:R-:W-:Y:S02]  /*3fc0*/  CS2R R106, SRZ ;  /* 0x00000000006a7805 */ /* 0x000fe4000001ff00 */
[C---:B------:R-:W-:Y:S01]  /*3fd0*/  ISETP.GT.AND P1, PT, R6.reuse, RZ, PT ;  /* 0x000000ff0600720c */ /* 0x040fe20003f24270 */
[----:B------:R-:W-:Y:S01]  /*3fe0*/  UISETP.LT.AND UP0, UPT, UR19, UR10, UPT ;  /* 0x0000000a1300728c */ /* 0x000fe2000bf01270 */
[C---:B------:R-:W-:Y:S02]  /*3ff0*/  ISETP.GT.AND P2, PT, R6.reuse, 0x1, PT ;  /* 0x000000010600780c */ /* 0x040fe40003f44270 */
[----:B------:R-:W-:Y:S02]  /*4000*/  CS2R R104, SRZ ;  /* 0x0000000000687805 */ /* 0x000fe4000001ff00 */
[----:B------:R-:W-:Y:S01]  /*4010*/  ISETP.GT.AND P3, PT, R6, 0x8, PT ;  /* 0x000000080600780c */ /* 0x000fe20003f64270 */
[----:B------:R-:W-:Y:S01]  /*4020*/  USEL UR11, UR19, UR10, !UP0 ;  /* 0x0000000a130b7287 */ /* 0x000fe2000c000000 */
[----:B------:R-:W-:-:S02]  /*4030*/  FSEL R58, R58, -INF , P1 ;  /* 0xff8000003a3a7808 */ /* 0x000fc40000800000 */
[----:B------:R-:W-:Y:S02]  /*4040*/  CS2R R102, SRZ ;  /* 0x0000000000667805 */ /* 0x000fe4000001ff00 */
[----:B------:R-:W-:Y:S01]  /*4050*/  FSEL R59, R59, -INF , P2 ;  /* 0xff8000003b3b7808 */ /* 0x000fe20001000000 */
[----:B------:R-:W-:Y:S01]  /*4060*/  UISETP.GE.AND UP0, UPT, UR18, UR11, UPT ;  /* 0x0000000b1200728c */ /* 0x000fe2000bf06270 */
[----:B------:R-:W-:Y:S01]  /*4070*/  ISETP.GT.AND P1, PT, R6, 0x9, PT ;  /* 0x000000090600780c */ /* 0x000fe20003f24270 */
[----:B-1----:R-:W-:Y:S01]  /*4080*/  UPRMT UR7, UR22, 0x654, UR7 ;  /* 0x0000065416077896 */ /* 0x002fe20008000007 */
[----:B------:R-:W-:Y:S02]  /*4090*/  FSEL R62, R62, -INF , P3 ;  /* 0xff8000003e3e7808 */ /* 0x000fe40001800000 */
[----:B------:R-:W-:Y:S02]  /*40a0*/  CS2R R100, SRZ ;  /* 0x0000000000647805 */ /* 0x000fe4000001ff00 */
[----:B------:R-:W-:-:S02]  /*40b0*/  FMNMX.FTZ R13, R58, R59, !PT ;  /* 0x0000003b3a0d7209 */ /* 0x000fc40007810000 */
[----:B------:R-:W-:Y:S02]  /*40c0*/  CS2R R98, SRZ ;  /* 0x0000000000627805 */ /* 0x000fe4000001ff00 */
[----:B------:R-:W-:Y:S02]  /*40d0*/  ISETP.GT.AND P2, PT, R6, 0x10, PT ;  /* 0x000000100600780c */ /* 0x000fe40003f44270 */
[----:B------:R-:W-:Y:S02]  /*40e0*/  CS2R R96, SRZ ;  /* 0x0000000000607805 */ /* 0x000fe4000001ff00 */
[----:B------:R-:W-:Y:S02]  /*40f0*/  FSEL R63, R63, -INF , P1 ;  /* 0xff8000003f3f7808 */ /* 0x000fe40000800000 */
[----:B------:R-:W-:Y:S02]  /*4100*/  CS2R R94, SRZ ;  /* 0x00000000005e7805 */ /* 0x000fe4000001ff00 */
[----:B------:R-:W-:Y:S01]  /*4110*/  FMNMX.FTZ R2, R62, R13, !PT ;  /* 0x0000000d3e027209 */ /* 0x000fe20007810000 */
[----:B------:R-:W-:Y:S01]  /*4120*/  SYNCS.ARRIVE.TRANS64.RED.A1T0 RZ, [UR7], RZ ;  /* 0x000000ffffff79a7 */ /* 0x000fe20008100407 */
[----:B------:R-:W-:Y:S01]  /*4130*/  ISETP.GT.AND P1, PT, R6, 0x11, PT ;  /* 0x000000110600780c */ /* 0x000fe20003f24270 */
[----:B------:R-:W-:Y:S01]  /*4140*/  UMOV UR7, URZ ;  /* 0x0000003f00077c82 */ /* 0x000fe20008000000 */
[----:B------:R-:W-:-:S02]  /*4150*/  FSEL R50, R50, -INF , P2 ;  /* 0xff80000032327808 */ /* 0x000fc40001000000 */
[----:B------:R-:W-:Y:S02]  /*4160*/  CS2R R92, SRZ ;  /* 0x00000000005c7805 */ /* 0x000fe4000001ff00 */
[----:B------:R-:W-:Y:S02]  /*4170*/  FMNMX.FTZ R13, R63, R2, !PT ;  /* 0x000000023f0d7209 */ /* 0x000fe40007810000 */
[----:B------:R-:W-:Y:S02]  /*4180*/  CS2R R90, SRZ ;  /* 0x00000000005a7805 */ /* 0x000fe4000001ff00 */
[----:B------:R-:W-:Y:S02]  /*4190*/  ISETP.GT.AND P2, PT, R6, 0x18, PT ;  /* 0x000000180600780c */ /* 0x000fe40003f44270 */
[----:B------:R-:W-:Y:S02]  /*41a0*/  CS2R R88, SRZ ;  /* 0x0000000000587805 */ /* 0x000fe4000001ff00 */
        /* <DEDUP_REMOVED lines=25> */
[----:B------:R-:W-:Y:S02]  /*4340*/  FMNMX.FTZ R2, R42, R13, !PT ;  /* 0x0000000d2a027209 */ /* 0x000fe40007810000 */
[----:B------:R-:W-:Y:S02]  /*4350*/  ISETP.GT.AND P1, PT, R6, 0x29, PT ;  /* 0x000000290600780c */ /* 0x000fe40003f24270 */
[----:B------:R-:W-:Y:S02]  /*4360*/  FSEL R46, R46, -INF , P2 ;  /* 0xff8000002e2e7808 */ /* 0x000fe40001000000 */
[----:B------:R-:W-:Y:S02]  /*4370*/  FMNMX.FTZ R13, R43, R2, !PT ;  /* 0x000000022b0d7209 */ /* 0x000fe40007810000 */
[----:B------:R-:W-:Y:S02]  /*4380*/  ISETP.GT.AND P2, PT, R6, 0x30, PT ;  /* 0x000000300600780c */ /* 0x000fe40003f44270 */
        /* <DEDUP_REMOVED lines=20> */
[----:B------:R-:W-:Y:S02]  /*44d0*/  FSEL R30, R30, -INF , P2 ;  /* 0xff8000001e1e7808 */ /* 0x000fe40001000000 */
[----:B------:R-:W-:Y:S02]  /*44e0*/  FMNMX.FTZ R13, R27, R2, !PT ;  /* 0x000000021b0d7209 */ /* 0x000fe40007810000 */
[----:B------:R-:W-:Y:S02]  /*44f0*/  ISETP.GT.AND P1, PT, R6, 0x49, PT ;  /* 0x000000490600780c */ /* 0x000fe40003f24270 */
[----:B------:R-:W-:Y:S02]  /*4500*/  FMNMX.FTZ R2, R30, R13, !PT ;  /* 0x0000000d1e027209 */ /* 0x000fe40007810000 */
[----:B------:R-:W-:-:S02]  /*4510*/  FSEL R31, R31, -INF , P1 ;  /* 0xff8000001f1f7808 */ /* 0x000fc40000800000 */
[----:B------:R-:W-:Y:S02]  /*4520*/  MOV R213, UR11 ;  /* 0x0000000b00d57c02 */ /* 0x000fe40008000f00 */
[----:B------:R-:W-:Y:S02]  /*4530*/  FMNMX.FTZ R6, R31, R2, !PT ;  /* 0x000000021f067209 */ /* 0x000fe40007810000 */
[----:B------:R-:W0:Y:S04]  /*4540*/  SHFL.IDX PT, R2, R3, RZ, 0x1c1f ;  /* 0x001c1fff03027589 */ /* 0x000e2800000e0000 */
[----:B------:R-:W1:Y:S01]  /*4550*/  SHFL.BFLY PT, R13, R6, 0x2, 0x1f ;  /* 0x0c401f00060d7f89 */ /* 0x000e6200000e0000 */
[----:B0-----:R-:W-:-:S04]  /*4560*/  VIADDMNMX R2, R2, R7, R0, PT ;  /* 0x0000000702027246 */ /* 0x001fc80003800100 */
        /* <DEDUP_REMOVED lines=8> */
[----:B------:R-:W-:Y:S02]  /*45f0*/  FSEL R61, R61, -INF , P1 ;  /* 0xff8000003d3d7808 */ /* 0x000fe40000800000 */
[----:B------:R-:W-:Y:S02]  /*4600*/  ISETP.GT.AND P1, PT, R2, 0x10, PT ;  /* 0x000000100200780c */ /* 0x000fe40003f24270 */
[----:B------:R-:W-:Y:S02]  /*4610*/  FMNMX.FTZ R0, R60, R3, !PT ;  /* 0x000000033c007209 */ /* 0x000fe40007810000 */
        /* <DEDUP_REMOVED lines=45> */
[----:B-1----:R-:W-:Y:S02]  /*48f0*/  FMNMX.FTZ R13, R6, R13, !PT ;  /* 0x0000000d060d7209 */ /* 0x002fe40007810000 */
[----:B------:R-:W-:Y:S02]  /*4900*/  FSEL R29, R29, -INF , P2 ;  /* 0xff8000001d1d7808 */ /* 0x000fe40001000000 */
[----:B------:R-:W-:Y:S01]  /*4910*/  FMNMX.FTZ R0, R28, R7, !PT ;  /* 0x000000071c007209 */ /* 0x000fe20007810000 */
[----:B------:R-:W0:Y:S03]  /*4920*/  SHFL.BFLY PT, R12, R13, 0x1, 0x1f ;  /* 0x0c201f000d0c7f89 */ /* 0x000e2600000e0000 */
[----:B------:R-:W-:-:S05]  /*4930*/  FMNMX.FTZ R0, R29, R0, !PT ;  /* 0x000000001d007209 */ /* 0x000fca0007810000 */
[----:B------:R-:W1:Y:S01]  /*4940*/  SHFL.BFLY PT, R7, R0, 0x2, 0x1f ;  /* 0x0c401f0000077f89 */ /* 0x000e6200000e0000 */
[----:B0-----:R-:W-:-:S04]  /*4950*/  FMNMX.FTZ R3, R13, R12, !PT ;  /* 0x0000000c0d037209 */ /* 0x001fc80007810000 */
[C---:B------:R-:W-:Y:S01]  /*4960*/  FSETP.NEU.FTZ.AND P4, PT, R3.reuse, -INF , PT ;  /* 0xff8000000300780b */ /* 0x040fe20003f9d000 */
[----:B------:R-:W-:Y:S01]  /*4970*/  FMUL.FTZ R6, R3, UR6 ;  /* 0x0000000603067c20 */ /* 0x000fe20008410000 */
[----:B-1----:R-:W-:-:S04]  /*4980*/  FMNMX.FTZ R7, R0, R7, !PT ;  /* 0x0000000700077209 */ /* 0x002fc80007810000 */
[----:B------:R-:W-:Y:S02]  /*4990*/  FSEL R12, R6, RZ, P4 ;  /* 0x000000ff060c7208 */ /* 0x000fe40002000000 */
[----:B------:R-:W0:Y:S03]  /*49a0*/  SHFL.BFLY PT, R6, R7, 0x1, 0x1f ;  /* 0x0c201f0007067f89 */ /* 0x000e2600000e0000 */
        /* <DEDUP_REMOVED lines=22> */
[----:B0-----:R-:W-:Y:S01]  /*4b10*/  FMNMX.FTZ R6, R7, R6, !PT ;  /* 0x0000000607067209 */ /* 0x001fe20007810000 */
[----:B------:R-:W-:Y:S03]  /*4b20*/  MUFU.EX2 R62, R62 ;  /* 0x0000003e003e7308 */ /* 0x000fe60000000800 */
[C---:B------:R-:W-:Y:S01]  /*4b30*/  FSETP.NEU.FTZ.AND P1, PT, R6.reuse, -INF , PT ;  /* 0xff8000000600780b */ /* 0x040fe20003f3d000 */
[----:B------:R-:W-:-:S04]  /*4b40*/  FMUL.FTZ R0, R6, UR6 ;  /* 0x0000000606007c20 */ /* 0x000fc80008410000 */
[----:B------:R-:W0:Y:S01]  /*4b50*/  MUFU.EX2 R63, R63 ;  /* 0x0000003f003f7308 */ /* 0x000e220000000800 */
[----:B------:R-:W-:Y:S02]  /*4b60*/  FSEL R0, R0, RZ, P1 ;  /* 0x000000ff00007208 */ /* 0x000fe40000800000 */
[----:B------:R-:W-:Y:S02]  /*4b70*/  PLOP3.LUT P1, PT, PT, PT, UP0, 0x80, 0x0 ;  /* 0x000000000000781c */ /* 0x000fe40003f2f008 */
        /* <DEDUP_REMOVED lines=24> */
[----:B0-----:R-:W-:-:S07]  /*4d00*/  F2FP.F16.F32.PACK_AB R211, R63, R62 ;  /* 0x0000003e3fd3723e */ /* 0x001fce00000000ff */
[----:B------:R-:W0:Y:S01]  /*4d10*/  MUFU.EX2 R61, R61 ;  /* 0x0000003d003d7308 */ /* 0x000e220000000800 */
[----:B-1----:R-:W-:Y:S01]  /*4d20*/  FADD.FTZ R7, R56, R57 ;  /* 0x0000003938077221 */ /* 0x002fe20000010000 */
[----:B------:R-:W-:Y:S02]  /*4d30*/  F2FP.F16.F32.PACK_AB R208, R57, R56 ;  /* 0x0000003839d0723e */ /* 0x000fe400000000ff */
[----:B------:R-:W-:-:S04]  /*4d40*/  CS2R R56, SRZ ;  /* 0x0000000000387805 */ /* 0x000fc8000001ff00 */
[----:B------:R-:W1:Y:S01]  /*4d50*/  MUFU.EX2 R48, R48 ;  /* 0x0000003000307308 */ /* 0x000e620000000800 */
[----:B--2---:R-:W-:Y:S01]  /*4d60*/  FADD.FTZ R2, R60, R7 ;  /* 0x000000073c027221 */ /* 0x004fe20000010000 */
[----:B------:R-:W-:Y:S01]  /*4d70*/  FADD.FTZ R7, R58, R59 ;  /* 0x0000003b3a077221 */ /* 0x000fe20000010000 */
[----:B------:R-:W-:-:S05]  /*4d80*/  CS2R R58, SRZ ;  /* 0x00000000003a7805 */ /* 0x000fca000001ff00 */
[----:B------:R-:W2:Y:S01]  /*4d90*/  MUFU.EX2 R49, R49 ;  /* 0x0000003100317308 */ /* 0x000ea20000000800 */
[C---:B0-----:R-:W-:Y:S01]  /*4da0*/  FADD.FTZ R13, R61.reuse, R2 ;  /* 0x000000023d0d7221 */ /* 0x041fe20000010000 */
[----:B------:R-:W-:Y:S01]  /*4db0*/  FADD.FTZ R2, R62, R7 ;  /* 0x000000073e027221 */ /* 0x000fe20000010000 */
[----:B------:R-:W-:Y:S02]  /*4dc0*/  F2FP.F16.F32.PACK_AB R210, R61, R60 ;  /* 0x0000003c3dd2723e */ /* 0x000fe400000000ff */
[----:B------:R-:W-:Y:S01]  /*4dd0*/  CS2R R60, SRZ ;  /* 0x00000000003c7805 */ /* 0x000fe2000001ff00 */
[----:B------:R-:W-:Y:S01]  /*4de0*/  FADD.FTZ R7, R63, R2 ;  /* 0x000000023f077221 */ /* 0x000fe20000010000 */
[----:B------:R-:W-:Y:S01]  /*4df0*/  CS2R R62, SRZ ;  /* 0x00000000003e7805 */ /* 0x000fe2000001ff00 */
[----:B------:R-:W0:Y:S01]  /*4e00*/  MUFU.EX2 R50, R50 ;  /* 0x0000003200327308 */ /* 0x000e220000000800 */
[----:B-1----:R-:W-:-:S07]  /*4e10*/  FADD.FTZ R20, R48, R13 ;  /* 0x0000000d30147221 */ /* 0x002fce0000010000 */
[----:B------:R-:W1:Y:S01]  /*4e20*/  MUFU.EX2 R52, R52 ;  /* 0x0000003400347308 */ /* 0x000e620000000800 */
[C---:B--2---:R-:W-:Y:S01]  /*4e30*/  FADD.FTZ R13, R49.reuse, R20 ;  /* 0x00000014310d7221 */ /* 0x044fe20000010000 */
[----:B------:R-:W-:Y:S02]  /*4e40*/  F2FP.F16.F32.PACK_AB R204, R49, R48 ;  /* 0x0000003031cc723e */ /* 0x000fe400000000ff */
[----:B------:R-:W-:-:S04]  /*4e50*/  CS2R R48, SRZ ;  /* 0x0000000000307805 */ /* 0x000fc8000001ff00 */
[----:B------:R-:W2:Y:S01]  /*4e60*/  MUFU.EX2 R51, R51 ;  /* 0x0000003300337308 */ /* 0x000ea20000000800 */
[----:B0-----:R-:W-:-:S07]  /*4e70*/  FADD.FTZ R2, R50, R7 ;  /* 0x0000000732027221 */ /* 0x001fce0000010000 */
[----:B------:R-:W0:Y:S01]  /*4e80*/  MUFU.EX2 R53, R53 ;  /* 0x0000003500357308 */ /* 0x000e220000000800 */
[----:B-1----:R-:W-:-:S07]  /*4e90*/  FADD.FTZ R20, R52, R13 ;  /* 0x0000000d34147221 */ /* 0x002fce0000010000 */
[----:B------:R-:W1:Y:S01]  /*4ea0*/  MUFU.EX2 R54, R54 ;  /* 0x0000003600367308 */ /* 0x000e620000000800 */
[C---:B--2---:R-:W-:Y:S01]  /*4eb0*/  FADD.FTZ R7, R51.reuse, R2 ;  /* 0x0000000233077221 */ /* 0x044fe20000010000 */
[----:B------:R-:W-:Y:S02]  /*4ec0*/  F2FP.F16.F32.PACK_AB R205, R51, R50 ;  /* 0x0000003233cd723e */ /* 0x000fe400000000ff */
[----:B------:R-:W-:-:S04]  /*4ed0*/  CS2R R50, SRZ ;  /* 0x0000000000327805 */ /* 0x000fc8000001ff00 */
[----:B------:R-:W2:Y:S01]  /*4ee0*/  MUFU.EX2 R40, R40 ;  /* 0x0000002800287308 */ /* 0x000ea20000000800 */
[C---:B0-----:R-:W-:Y:S01]  /*4ef0*/  FADD.FTZ R13, R53.reuse, R20 ;  /* 0x00000014350d7221 */ /* 0x041fe20000010000 */
[----:B------:R-:W-:Y:S02]  /*4f00*/  F2FP.F16.F32.PACK_AB R206, R53, R52 ;  /* 0x0000003435ce723e */ /* 0x000fe400000000ff */
[----:B------:R-:W-:-:S04]  /*4f10*/  CS2R R52, SRZ ;  /* 0x0000000000347805 */ /* 0x000fc8000001ff00 */
[----:B------:R-:W0:Y:S01]  /*4f20*/  MUFU.EX2 R55, R55 ;  /* 0x0000003700377308 */ /* 0x000e220000000800 */
[----:B-1----:R-:W-:-:S07]  /*4f30*/  FADD.FTZ R2, R54, R7 ;  /* 0x0000000736027221 */ /* 0x002fce0000010000 */
[----:B------:R-:W1:Y:S01]  /*4f40*/  MUFU.EX2 R41, R41 ;  /* 0x0000002900297308 */ /* 0x000e620000000800 */
[----:B--2---:R-:W-:-:S07]  /*4f50*/  FADD.FTZ R20, R40, R13 ;  /* 0x0000000d28147221 */ /* 0x004fce0000010000 */
[----:B------:R-:W2:Y:S01]  /*4f60*/  MUFU.EX2 R42, R42 ;  /* 0x0000002a002a7308 */ /* 0x000ea20000000800 */
[C---:B0-----:R-:W-:Y:S01]  /*4f70*/  FADD.FTZ R7, R55.reuse, R2 ;  /* 0x0000000237077221 */ /* 0x041fe20000010000 */
[----:B------:R-:W-:Y:S02]  /*4f80*/  F2FP.F16.F32.PACK_AB R207, R55, R54 ;  /* 0x0000003637cf723e */ /* 0x000fe400000000ff */
[----:B------:R-:W-:-:S04]  /*4f90*/  CS2R R54, SRZ ;  /* 0x0000000000367805 */ /* 0x000fc8000001ff00 */
[----:B------:R-:W0:Y:S01]  /*4fa0*/  MUFU.EX2 R44, R44 ;  /* 0x0000002c002c7308 */ /* 0x000e220000000800 */
[C---:B-1----:R-:W-:Y:S01]  /*4fb0*/  FADD.FTZ R13, R41.reuse, R20 ;  /* 0x00000014290d7221 */ /* 0x042fe20000010000 */
[----:B------:R-:W-:Y:S02]  /*4fc0*/  F2FP.F16.F32.PACK_AB R200, R41, R40 ;  /* 0x0000002829c8723e */ /* 0x000fe400000000ff */
[----:B------:R-:W-:-:S04]  /*4fd0*/  CS2R R40, SRZ ;  /* 0x0000000000287805 */ /* 0x000fc8000001ff00 */
[----:B------:R-:W1:Y:S01]  /*4fe0*/  MUFU.EX2 R43, R43 ;  /* 0x0000002b002b7308 */ /* 0x000e620000000800 */
[----:B--2---:R-:W-:-:S07]  /*4ff0*/  FADD.FTZ R2, R42, R7 ;  /* 0x000000072a027221 */ /* 0x004fce0000010000 */
[----:B------:R-:W2:Y:S01]  /*5000*/  MUFU.EX2 R45, R45 ;  /* 0x0000002d002d7308 */ /* 0x000ea20000000800 */
[----:B0-----:R-:W-:-:S07]  /*5010*/  FADD.FTZ R20, R44, R13 ;  /* 0x0000000d2c147221 */ /* 0x001fce0000010000 */
[----:B------:R-:W0:Y:S01]  /*5020*/  MUFU.EX2 R46, R46 ;  /* 0x0000002e002e7308 */ /* 0x000e220000000800 */
[C---:B-1----:R-:W-:Y:S01]  /*5030*/  FADD.FTZ R7, R43.reuse, R2 ;  /* 0x000000022b077221 */ /* 0x042fe20000010000 */
[----:B------:R-:W-:Y:S02]  /*5040*/  F2FP.F16.F32.PACK_AB R201, R43, R42 ;  /* 0x0000002a2bc9723e */ /* 0x000fe400000000ff */
[----:B------:R-:W-:-:S04]  /*5050*/  CS2R R42, SRZ ;  /* 0x00000000002a7805 */ /* 0x000fc8000001ff00 */
        /* <DEDUP_REMOVED lines=32> */
[----:B------:R-:W-:Y:S01]  /*5260*/  MUFU.EX2 R26, R26 ;  /* 0x0000001a001a7308 */ /* 0x000fe20000000800 */
[C---:B-1----:R-:W-:Y:S01]  /*5270*/  FADD.FTZ R13, R39.reuse, R2 ;  /* 0x00000002270d7221 */ /* 0x042fe20000010000 */
[----:B------:R-:W-:Y:S02]  /*5280*/  F2FP.F16.F32.PACK_AB R199, R39, R38 ;  /* 0x0000002627c7723e */ /* 0x000fe400000000ff */
[----:B------:R-:W-:-:S04]  /*5290*/  CS2R R38, SRZ ;  /* 0x0000000000267805 */ /* 0x000fc8000001ff00 */
[----:B------:R-:W0:Y:S01]  /*52a0*/  MUFU.EX2 R28, R28 ;  /* 0x0000001c001c7308 */ /* 0x000e220000000800 */
[C---:B--2---:R-:W-:Y:S01]  /*52b0*/  FADD.FTZ R21, R25.reuse, R20 ;  /* 0x0000001419157221 */ /* 0x044fe20000010000 */
[----:B------:R-:W-:Y:S02]  /*52c0*/  F2FP.F16.F32.PACK_AB R192, R25, R24 ;  /* 0x0000001819c0723e */ /* 0x000fe400000000ff */
[----:B------:R-:W-:-:S04]  /*52d0*/  CS2R R24, SRZ ;  /* 0x0000000000187805 */ /* 0x000fc8000001ff00 */
[----:B------:R-:W1:Y:S08]  /*52e0*/  MUFU.EX2 R27, R27 ;  /* 0x0000001b001b7308 */ /* 0x000e700000000800 */
[----:B------:R-:W2:Y:S01]  /*52f0*/  MUFU.EX2 R30, R30 ;  /* 0x0000001e001e7308 */ /* 0x000ea20000000800 */
[----:B0-----:R-:W-:-:S07]  /*5300*/  FADD.FTZ R2, R28, R21 ;  /* 0x000000151c027221 */ /* 0x001fce0000010000 */
[----:B------:R0:W3:Y:S01]  /*5310*/  MUFU.EX2 R7, R0 ;  /* 0x0000000000077308 */ /* 0x0000e20000000800 */
[----:B-1----:R-:W-:-:S07]  /*5320*/  F2FP.F16.F32.PACK_AB R193, R27, R26 ;  /* 0x0000001a1bc1723e */ /* 0x002fce00000000ff */
[----:B------:R2:W1:Y:S01]  /*5330*/  MUFU.EX2 R195, R12 ;  /* 0x0000000c00c37308 */ /* 0x0004620000000800 */
[----:B0-----:R-:W-:-:S04]  /*5340*/  FADD.FTZ R0, R26, R13 ;  /* 0x0000000d1a007221 */ /* 0x001fc80000010000 */
[----:B------:R-:W-:Y:S01]  /*5350*/  FADD.FTZ R21, R27, R0 ;  /* 0x000000001b157221 */ /* 0x000fe20000010000 */
[----:B------:R-:W-:Y:S01]  /*5360*/  IMAD.MOV.U32 R0, RZ, RZ, 0x3f800000 ;  /* 0x3f800000ff007424 */ /* 0x000fe200078e00ff */
[----:B------:R-:W-:Y:S02]  /*5370*/  CS2R R26, SRZ ;  /* 0x00000000001a7805 */ /* 0x000fe4000001ff00 */
[----:B--2---:R-:W-:Y:S01]  /*5380*/  FADD.FTZ R12, R30, R21 ;  /* 0x000000151e0c7221 */ /* 0x004fe20000010000 */
[C---:B---3--:R-:W-:Y:S01]  /*5390*/  FADD.FTZ R13, R7.reuse, R2 ;  /* 0x00000002070d7221 */ /* 0x048fe20000010000 */
[----:B------:R-:W-:Y:S01]  /*53a0*/  F2FP.F16.F32.PACK_AB R194, R7, R28 ;  /* 0x0000001c07c2723e */ /* 0x000fe200000000ff */
[----:B------:R-:W-:Y:S01]  /*53b0*/  IMAD.U32 R7, RZ, RZ, UR7 ;  /* 0x00000007ff077e24 */ /* 0x000fe2000f8e00ff */
[----:B------:R-:W-:Y:S01]  /*53c0*/  CS2R R28, SRZ ;  /* 0x00000000001c7805 */ /* 0x000fe2000001ff00 */
[----:B------:R-:W-:Y:S02]  /*53d0*/  IMAD.MOV.U32 R2, RZ, RZ, 0x3f800000 ;  /* 0x3f800000ff027424 */ /* 0x000fe400078e00ff */
[C---:B-1----:R-:W-:Y:S01]  /*53e0*/  FADD.FTZ R12, R195.reuse, R12 ;  /* 0x0000000cc30c7221 */ /* 0x042fe20000010000 */
[----:B------:R-:W-:-:S02]  /*53f0*/  F2FP.F16.F32.PACK_AB R195, R195, R30 ;  /* 0x0000001ec3c3723e */ /* 0x000fc400000000ff */
[----:B------:R-:W-:Y:S01]  /*5400*/  CS2R R30, SRZ ;  /* 0x00000000001e7805 */ /* 0x000fe2000001ff00 */
[----:B------:R-:W-:Y:S06]  /*5410*/  @!P1 BRA `(.L_x_2203) ;  /* 0x0000004000889947 */ /* 0x000fec0003800000 */
[----:B------:R-:W-:Y:S01]  /*5420*/  R2UR UR7, R212 ;  /* 0x00000000d40772ca */ /* 0x000fe200000e0000 */
[----:B------:R-:W-:Y:S01]  /*5430*/  UMOV UR6, URZ ;  /* 0x0000003f00067c82 */ /* 0x000fe20008000000 */
[----:B------:R-:W-:Y:S01]  /*5440*/  IMAD.MOV.U32 R21, RZ, RZ, R3 ;  /* 0x000000ffff157224 */ /* 0x000fe200078e0003 */
[----:B------:R-:W-:Y:S01]  /*5450*/  MOV R2, 0x3f800000 ;  /* 0x3f80000000027802 */ /* 0x000fe20000000f00 */
[----:B------:R-:W-:Y:S02]  /*5460*/  IMAD.MOV.U32 R20, RZ, RZ, R6 ;  /* 0x000000ffff147224 */ /* 0x000fe400078e0006 */
[----:B------:R-:W-:Y:S02]  /*5470*/  IMAD.U32 R217, RZ, RZ, UR6 ;  /* 0x00000006ffd97e24 */ /* 0x000fe4000f8e00ff */
[----:B------:R-:W-:Y:S02]  /*5480*/  IMAD.MOV.U32 R151, RZ, RZ, RZ ;  /* 0x000000ffff977224 */ /* 0x000fe400078e00ff */
[----:B------:R-:W-:-:S03]  /*5490*/  IMAD.U32 R214, RZ, RZ, UR6 ;  /* 0x00000006ffd67e24 */ /* 0x000fc6000f8e00ff */
[----:B------:R-:W-:-:S07]  /*54a0*/  IMAD.U32 R212, RZ, RZ, UR7 ;  /* 0x00000007ffd47e24 */ /* 0x000fce000f8e00ff */
.L_x_2214:
[----:B------:R-:W-:Y:S02]  /*54b0*/  R2UR UR6, R214 ;  /* 0x00000000d60672ca */ /* 0x000fe400000e0000 */
[----:B------:R-:W-:-:S11]  /*54c0*/  R2UR UR7, R217 ;  /* 0x00000000d90772ca */ /* 0x000fd600000e0000 */
[----:B------:R-:W-:-:S04]  /*54d0*/  UISETP.NE.AND UP0, UPT, UR6, 0x1, UPT ;  /* 0x000000010600788c */ /* 0x000fc8000bf05270 */
[----:B------:R-:W-:-:S04]  /*54e0*/  USEL UR6, URZ, 0x1, UP0 ;  /* 0x000000013f067887 */ /* 0x000fc80008000000 */
[----:B------:R-:W-:-:S06]  /*54f0*/  ULOP3.LUT UR6, UR7, UR6, URZ, 0x3c, !UPT ;  /* 0x0000000607067292 */ /* 0x000fcc000f8e3c3f */
[----:B------:R-:W-:Y:S01]  /*5500*/  IMAD.U32 R7, RZ, RZ, UR6 ;  /* 0x00000006ff077e24 */ /* 0x000fe2000f8e00ff */
[----:B------:R-:W-:Y:S06]  /*5510*/  @!P0 BRA `(.L_x_2204) ;  /* 0x0000000000048947 */ /* 0x000fec0003800000 */
[----:B------:R-:W-:Y:S01]  /*5520*/  BPT.TRAP 0x1 ;  /* 0x000000040000795c */ /* 0x000fe20000300000 */
.L_x_2204:
[----:B------:R-:W-:Y:S02]  /*5530*/  R2UR UR10, R214 ;  /* 0x00000000d60a72ca */ /* 0x000fe400000e0000 */
[----:B------:R-:W-:Y:S02]  /*5540*/  R2UR UR6, R16 ;  /* 0x00000000100672ca */ /* 0x000fe400000e0000 */
[----:B------:R-:W-:-:S09]  /*5550*/  R2UR UR7, R7 ;  /* 0x00000000070772ca */ /* 0x000fd200000e0000 */
[----:B------:R-:W-:-:S04]  /*5560*/  UIADD3 UR61, UR10, 0x1, URZ ;  /* 0x000000010a3d7890 */ /* 0x000fc8000fffe03f */
[----:B------:R-:W-:Y:S01]  /*5570*/  UISETP.NE.AND UP0, UPT, UR61, 0x2, UPT ;  /* 0x000000023d00788c */ /* 0x000fe2000bf05270 */
[----:B------:R-:W-:-:S03]  /*5580*/  MOV R6, UR7 ;  /* 0x0000000700067c02 */ /* 0x000fc60008000f00 */
[----:B------:R-:W-:Y:S01]  /*5590*/  USEL UR61, UR61, URZ, UP0 ;  /* 0x0000003f3d3d7287 */ /* 0x000fe20008000000 */
[----:B------:R-:W-:-:S03]  /*55a0*/  SHF.L.U32 R6, R6, 0x1f, RZ ;  /* 0x0000001f06067819 */ /* 0x000fc600000006ff */
[----:B------:R-:W-:-:S06]  /*55b0*/  ULEA UR6, UR61, UR6, 0x3 ;  /* 0x000000063d067291 */ /* 0x000fcc000f8e183f */
[----:B------:R-:W-:-:S03]  /*55c0*/  IMAD.U32 R3, RZ, RZ, UR6 ;  /* 0x00000006ff037e24 */ /* 0x000fc6000f8e00ff */
[----:B------:R0:W1:Y:S01]  /*55d0*/  SYNCS.PHASECHK.TRANS64.TRYWAIT P1, [UR6+0x38830], R6 ;  /* 0x03883006ff0075a7 */ /* 0x0000620008020146 */
[----:B------:R-:W-:Y:S05]  /*55e0*/  @!P0 BRA `(.L_x_2205) ;  /* 0x0000000000048947 */ /* 0x000fea0003800000 */
[----:B------:R-:W-:Y:S01]  /*55f0*/  BPT.TRAP 0x1 ;  /* 0x000000040000795c */ /* 0x000fe20000300000 */
.L_x_2205:
[----:B-1----:R-:W-:Y:S05]  /*5600*/  @P1 BRA `(.L_x_2206) ;  /* 0x00000000000c1947 */ /* 0x002fea0003800000 */
[----:B------:R-:W-:-:S13]  /*5610*/  R2UR UR6, R3 ;  /* 0x00000000030672ca */ /* 0x000fda00000e0000 */
[----:B------:R-:W1:Y:S02]  /*5620*/  SYNCS.PHASECHK.TRANS64.TRYWAIT P1, [UR6+0x38830], R6 ;  /* 0x03883006ff0075a7 */ /* 0x000e640008020146 */
[----:B-1----:R-:W-:Y:S05]  /*5630*/  @!P1 BRA `(.L_x_2207) ;  /* 0x000000f4008c9947 */ /* 0x002fea0003800000 */
.L_x_2206:
[----:B------:R-:W-:Y:S01]  /*5640*/  R2UR UR6, R15 ;  /* 0x000000000f0672ca */ /* 0x000fe200000e0000 */
[----:B------:R-:W-:Y:S01]  /*5650*/  WARPGROUP.ARRIVE ;  /* 0x00000000000079c5 */ /* 0x000fe20000000000 */
[----:B-1----:R-:W-:Y:S01]  /*5660*/  MOV R153, UR49 ;  /* 0x0000003100997c02 */ /* 0x002fe20008000f00 */
[----:B------:R-:W-:Y:S01]  /*5670*/  UMOV UR51, 0x40000040 ;  /* 0x4000004000337882 */ /* 0x000fe20000000000 */
[----:B------:R-:W-:Y:S01]  /*5680*/  MOV R154, UR48 ;  /* 0x00000030009a7c02 */ /* 0x000fe20008000f00 */
        /* <DEDUP_REMOVED lines=8> */
[----:B------:R-:W-:Y:S01]  /*5710*/  UIMAD UR60, UR61, 0xa00, UR6 ;  /* 0x00000a003d3c78a4 */ /* 0x000fe2000f8e0206 */
[----:B0-----:R-:W-:Y:S01]  /*5720*/  MOV R6, UR45 ;  /* 0x0000002d00067c02 */ /* 0x001fe20008000f00 */
        /* <DEDUP_REMOVED lines=9> */
[----:B------:R-:W-:Y:S01]  /*57c0*/  R2UR UR48, R4 ;  /* 0x00000000043072ca */ /* 0x000fe200000e0000 */
[----:B------:R-:W-:Y:S01]  /*57d0*/  UMOV UR51, 0x40000040 ;  /* 0x4000004000337882 */ /* 0x000fe20000000000 */
[----:B------:R-:W-:Y:S01]  /*57e0*/  UMOV UR46, UR6 ;  /* 0x00000006002e7c82 */ /* 0x000fe20008000000 */
[----:B------:R-:W-:Y:S01]  /*57f0*/  R2UR UR49, R5 ;  /* 0x00000000053172ca */ /* 0x000fe200000e0000 */
[----:B------:R-:W-:Y:S01]  /*5800*/  UIADD3 UR6, UR60, 0x180, URZ ;  /* 0x000001803c067890 */ /* 0x000fe2000fffe03f */
[----:B------:R-:W-:Y:S01]  /*5810*/  MOV R216, UR52 ;  /* 0x0000003400d87c02 */ /* 0x000fe20008000f00 */
[----:B------:R-:W-:Y:S01]  /*5820*/  UIADD3 UR7, UR60, 0x182, URZ ;  /* 0x000001823c077890 */ /* 0x000fe2000fffe03f */
[----:B------:R-:W-:Y:S01]  /*5830*/  R2UR UR52, R10 ;  /* 0x000000000a3472ca */ /* 0x000fe200000e0000 */
[----:B------:R-:W-:Y:S01]  /*5840*/  UIADD3 UR14, UR60, 0x280, URZ ;  /* 0x000002803c0e7890 */ /* 0x000fe2000fffe03f */
[----:B------:R-:W-:Y:S01]  /*5850*/  R2UR UR53, R11 ;  /* 0x000000000b3572ca */ /* 0x000fe200000e0000 */
        /* <DEDUP_REMOVED lines=12> */
[----:B------:R-:W-:Y:S01]  /*5920*/  UMOV UR11, UR53 ;  /* 0x00000035000b7c82 */ /* 0x000fe20008000000 */
        /* <DEDUP_REMOVED lines=150> */
[----:B------:R-:W-:-:S03]  /*6290*/  FMUL.FTZ R151, R151, R2 ;  /* 0x0000000297977220 */ /* 0x000fc60000410000 */
[----:B------:R-:W-:Y:S01]  /*62a0*/  HGMMA.64x16x16.F32 R160, gdesc[UR48], RZ, !UPT, gsb0 ;  /* 0x0020000030a079f0 */ /* 0x000fe2000c0008ff */
[----:B------:R-:W-:Y:S01]  /*62b0*/  R2UR UR49, R153 ;  /* 0x00000000993172ca */ /* 0x000fe200000e0000 */
[----:B------:R-:W-:Y:S01]  /*62c0*/  UIADD3 UR50, UR60, 0x782, URZ ;  /* 0x000007823c327890 */ /* 0x000fe2000fffe03f */
[----:B------:R-:W-:Y:S01]  /*62d0*/  R2UR UR48, R154 ;  /* 0x000000009a3072ca */ /* 0x000fe200000e0000 */
        /* <DEDUP_REMOVED lines=15> */
[----:B------:R-:W-:Y:S01]  /*63d0*/  MOV R215, UR8 ;  /* 0x0000000800d77c02 */ /* 0x000fe20008000f00 */
        /* <DEDUP_REMOVED lines=426> */
.L_x_2208:
[----:B------:R-:W-:Y:S02]  /*7e80*/  R2UR UR10, R16 ;  /* 0x00000000100a72ca */ /* 0x000fe400000e0000 */
        /* <DEDUP_REMOVED lines=8> */
.L_x_2209:
[----:B-1----:R-:W-:Y:S05]  /*7f10*/  @P1 BRA `(.L_x_2210) ;  /* 0x0000000000081947 */ /* 0x002fea0003800000 */
[----:B------:R-:W1:Y:S02]  /*7f20*/  SYNCS.PHASECHK.TRANS64.TRYWAIT P1, [UR10+0x38850], R0 ;  /* 0x03885000ff0075a7 */ /* 0x000e64000802014a */
[----:B-1----:R-:W-:Y:S05]  /*7f30*/  @!P1 BRA `(.L_x_2211) ;  /* 0x000000cc00689947 */ /* 0x002fea0003800000 */
.L_x_2210:
[----:B------:R-:W-:Y:S01]  /*7f40*/  R2UR UR6, R16 ;  /* 0x00000000100672ca */ /* 0x000fe200000e0000 */
[----:B------:R-:W-:Y:S01]  /*7f50*/  WARPGROUP.ARRIVE ;  /* 0x00000000000079c5 */ /* 0x000fe20000000000 */
[----:B------:R-:W-:-:S11]  /*7f60*/  R2UR UR7, R214 ;  /* 0x00000000d60772ca */ /* 0x000fd600000e0000 */
[----:B------:R-:W-:-:S04]  /*7f70*/  UIADD3 UR6, UR6, 0x400, URZ ;  /* 0x0000040006067890 */ /* 0x000fc8000fffe03f */
[----:B------:R-:W-:-:S04]  /*7f80*/  USHF.R.U32.HI UR6, URZ, 0x4, UR6 ;  /* 0x000000043f067899 */ /* 0x000fc80008011606 */
[----:B------:R-:W-:-:S04]  /*7f90*/  ULOP3.LUT UR6, UR6, 0x3fff, URZ, 0xc0, !UPT ;  /* 0x00003fff06067892 */ /* 0x000fc8000f8ec03f */
[----:B------:R-:W-:-:S04]  /*7fa0*/  ULOP3.LUT UR6, UR6, 0x2800000, URZ, 0xfc, !UPT ;  /* 0x0280000006067892 */ /* 0x000fc8000f8efc3f */
[----:B------:R-:W-:-:S03]  /*7fb0*/  UIMAD UR11, UR7, 0xa00, UR6 ;  /* 0x00000a00070b78a4 */ /* 0x000fc6000f8e0206 */
        /* <DEDUP_REMOVED lines=30> */
.L_x_2212:
[----:B------:R-:W-:Y:S01]  /*81a0*/  R2UR UR6, R19 ;  /* 0x00000000130672ca */ /* 0x000fe200000e0000 */
[----:B01----:R-:W-:Y:S01]  /*81b0*/  IMAD.MOV.U32 R0, RZ, RZ, R14 ;  /* 0x000000ffff007224 */ /* 0x003fe200078e000e */
[----:B------:R-:W-:Y:S01]  /*81c0*/  R2UR UR7, R212 ;  /* 0x00000000d40772ca */ /* 0x000fe200000e0000 */
[----:B------:R-:W-:Y:S01]  /*81d0*/  ULDC UR14, c[0x0][0x2f0] ;  /* 0x0000bc00000e7ab9 */ /* 0x000fe20000000800 */
[----:B------:R-:W-:Y:S02]  /*81e0*/  R2UR UR11, R18 ;  /* 0x00000000120b72ca */ /* 0x000fe400000e0000 */
[----:B------:R-:W-:-:S07]  /*81f0*/  MOV R195, UR14 ;  /* 0x0000000e00c37c02 */ /* 0x000fce0008000f00 */
[----:B------:R-:W-:-:S06]  /*8200*/  UISETP.NE.AND UP0, UPT, UR6, URZ, UPT ;  /* 0x0000003f0600728c */ /* 0x000fcc000bf05270 */
[----:B------:R-:W-:Y:S02]  /*8210*/  PLOP3.LUT P1, PT, PT, PT, UP0, 0x80, 0x0 ;  /* 0x000000000000781c */ /* 0x000fe40003f2f008 */
[----:B------:R-:W-:-:S03]  /*8220*/  PLOP3.LUT P2, PT, PT, PT, UP0, 0x80, 0x0 ;  /* 0x000000000000781c */ /* 0x000fc60003f4f008 */
[----:B------:R-:W-:-:S08]  /*8230*/  @UP0 ULDC UR6, c[0x0][0x44c] ;  /* 0x0001130000060ab9 */ /* 0x000fd00000000800 */
[----:B------:R-:W-:Y:S01]  /*8240*/  @P1 IMAD.HI.U32 R2, R14, UR6, RZ ;  /* 0x000000060e021c27 */ /* 0x000fe2000f8e00ff */
[----:B------:R-:W-:-:S04]  /*8250*/  @UP0 ULDC UR6, c[0x0][0x450] ;  /* 0x0001140000060ab9 */ /* 0x000fc80000000800 */
[----:B------:R-:W-:Y:S01]  /*8260*/  @P2 SHF.R.U32.HI R0, RZ, UR6, R2 ;  /* 0x00000006ff002c19 */ /* 0x000fe20008011602 */
[----:B------:R-:W-:Y:S01]  /*8270*/  UMOV UR6, 0x1 ;  /* 0x0000000100067882 */ /* 0x000fe20000000000 */
[----:B------:R-:W-:Y:S01]  /*8280*/  IMAD.MOV.U32 R2, RZ, RZ, -0x2 ;  /* 0xfffffffeff027424 */ /* 0x000fe200078e00ff */
[----:B------:R-:W-:Y:S02]  /*8290*/  UIMAD UR6, UR7, -0x50, UR6 ;  /* 0xffffffb0070678a4 */ /* 0x000fe4000f8e0206 */
[----:B------:R-:W0:Y:S01]  /*82a0*/  SHFL.IDX PT, R193, R0, RZ, 0x1c1f ;  /* 0x001c1fff00c17589 */ /* 0x000e2200000e0000 */
[----:B------:R-:W-:-:S03]  /*82b0*/  ULDC UR7, c[0x0][0x288] ;  /* 0x0000a20000077ab9 */ /* 0x000fc60000000800 */
[----:B------:R-:W-:Y:S01]  /*82c0*/  IMAD R2, R17, R2, UR6 ;  /* 0x0000000611027e24 */ /* 0x000fe2000f8e0202 */
[----:B------:R-:W-:-:S03]  /*82d0*/  ULDC UR6, c[0x0][0x988] ;  /* 0x0002620000067ab9 */ /* 0x000fc60000000800 */
[----:B------:R-:W-:Y:S01]  /*82e0*/  IMAD R2, R195, UR11, R2 ;  /* 0x0000000bc3027c24 */ /* 0x000fe2000f8e0202 */
[----:B------:R-:W1:Y:S04]  /*82f0*/  S2UR UR11, SR_CgaCtaId ;  /* 0x00000000000b79c3 */ /* 0x000e680000008800 */
[----:B0-----:R-:W-:-:S04]  /*8300*/  IADD3 R6, R193, -UR7, R2 ;  /* 0x80000007c1067c10 */ /* 0x001fc8000fffe002 */
[C---:B------:R-:W-:Y:S02]  /*8310*/  ISETP.GT.AND P1, PT, R6.reuse, RZ, PT ;  /* 0x000000ff0600720c */ /* 0x040fe40003f24270 */
[----:B------:R-:W-:Y:S02]  /*8320*/  ISETP.GT.AND P2, PT, R6, 0x1, PT ;  /* 0x000000010600780c */ /* 0x000fe40003f44270 */
[----:B------:R-:W-:Y:S02]  /*8330*/  FSEL R193, R184, -INF , P1 ;  /* 0xff800000b8c17808 */ /* 0x000fe40000800000 */
[----:B------:R-:W-:Y:S02]  /*8340*/  ISETP.GT.AND P1, PT, R6, 0x8, PT ;  /* 0x000000080600780c */ /* 0x000fe40003f24270 */
[----:B------:R-:W-:Y:S02]  /*8350*/  FSEL R185, R185, -INF , P2 ;  /* 0xff800000b9b97808 */ /* 0x000fe40001000000 */
[----:B------:R-:W-:-:S02]  /*8360*/  FMNMX.FTZ R184, R193, R20, !PT ;  /* 0x00000014c1b87209 */ /* 0x000fc40007810000 */
[----:B------:R-:W-:Y:S02]  /*8370*/  ISETP.GT.AND P2, PT, R6, 0x9, PT ;  /* 0x000000090600780c */ /* 0x000fe40003f44270 */
[----:B------:R-:W-:Y:S02]  /*8380*/  FSEL R188, R188, -INF , P1 ;  /* 0xff800000bcbc7808 */ /* 0x000fe40000800000 */
[----:B------:R-:W-:Y:S02]  /*8390*/  FMNMX.FTZ R195, R185, R184, !PT ;  /* 0x000000b8b9c37209 */ /* 0x000fe40007810000 */
        /* <DEDUP_REMOVED lines=48> */
[----:B------:R-:W-:Y:S02]  /*86a0*/  FSEL R157, R157, -INF , P2 ;  /* 0xff8000009d9d7808 */ /* 0x000fe40001000000 */
[----:B------:R-:W-:Y:S02]  /*86b0*/  FMNMX.FTZ R6, R156, R195, !PT ;  /* 0x000000c39c067209 */ /* 0x000fe40007810000 */
[----:B------:R-:W0:Y:S02]  /*86c0*/  SHFL.IDX PT, R195, R0, 0x1, 0x1c1f ;  /* 0x003c1f0000c37f89 */ /* 0x000e2400000e0000 */
[----:B------:R-:W-:-:S05]  /*86d0*/  FMNMX.FTZ R184, R157, R6, !PT ;  /* 0x000000069db87209 */ /* 0x000fca0007810000 */
[----:B------:R-:W2:Y:S01]  /*86e0*/  SHFL.BFLY PT, R197, R184, 0x2, 0x1f ;  /* 0x0c401f00b8c57f89 */ /* 0x000ea200000e0000 */
[----:B0-----:R-:W-:Y:S02]  /*86f0*/  IADD3 R2, R195, -UR7, R2 ;  /* 0x80000007c3027c10 */ /* 0x001fe4000fffe002 */
[----:B------:R-:W-:Y:S02]  /*8700*/  R2UR UR7, R3 ;  /* 0x00000000030772ca */ /* 0x000fe400000e0000 */
[C---:B------:R-:W-:Y:S02]  /*8710*/  ISETP.GT.AND P1, PT, R2.reuse, RZ, PT ;  /* 0x000000ff0200720c */ /* 0x040fe40003f24270 */
[----:B------:R-:W-:Y:S02]  /*8720*/  ISETP.GT.AND P2, PT, R2, 0x1, PT ;  /* 0x000000010200780c */ /* 0x000fe40003f44270 */
[----:B--2---:R-:W-:Y:S02]  /*8730*/  FMNMX.FTZ R197, R184, R197, !PT ;  /* 0x000000c5b8c57209 */ /* 0x004fe40007810000 */
[----:B------:R-:W-:-:S02]  /*8740*/  FSEL R186, R186, -INF , P1 ;  /* 0xff800000baba7808 */ /* 0x000fc40000800000 */
[----:B------:R-:W-:Y:S01]  /*8750*/  ISETP.GT.AND P1, PT, R2, 0x8, PT ;  /* 0x000000080200780c */ /* 0x000fe20003f24270 */
[----:B------:R-:W0:Y:S01]  /*8760*/  SHFL.BFLY PT, R192, R197, 0x1, 0x1f ;  /* 0x0c201f00c5c07f89 */ /* 0x000e2200000e0000 */
[----:B------:R-:W-:Y:S01]  /*8770*/  FSEL R187, R187, -INF , P2 ;  /* 0xff800000bbbb7808 */ /* 0x000fe20001000000 */
[----:B------:R-:W-:Y:S01]  /*8780*/  UIADD3 UR7, UR7, 0x38840, URZ ;  /* 0x0003884007077890 */ /* 0x000fe2000fffe03f */
[----:B------:R-:W-:Y:S02]  /*8790*/  FMNMX.FTZ R6, R186, R21, !PT ;  /* 0x00000015ba067209 */ /* 0x000fe40007810000 */
[----:B------:R-:W-:Y:S01]  /*87a0*/  ISETP.GT.AND P2, PT, R2, 0x9, PT ;  /* 0x000000090200780c */ /* 0x000fe20003f44270 */
[----:B-1----:R-:W-:Y:S01]  /*87b0*/  UPRMT UR7, UR11, 0x654, UR7 ;  /* 0x000006540b077896 */ /* 0x002fe20008000007 */
[----:B------:R-:W-:Y:S02]  /*87c0*/  FSEL R190, R190, -INF , P1 ;  /* 0xff800000bebe7808 */ /* 0x000fe40000800000 */
[----:B------:R-:W-:-:S02]  /*87d0*/  FMNMX.FTZ R195, R187, R6, !PT ;  /* 0x00000006bbc37209 */ /* 0x000fc40007810000 */
[----:B------:R-:W-:Y:S02]  /*87e0*/  FSEL R191, R191, -INF , P2 ;  /* 0xff800000bfbf7808 */ /* 0x000fe40001000000 */
[----:B------:R-:W-:Y:S02]  /*87f0*/  ISETP.GT.AND P1, PT, R2, 0x10, PT ;  /* 0x000000100200780c */ /* 0x000fe40003f24270 */
[----:B------:R-:W-:Y:S01]  /*8800*/  FMNMX.FTZ R0, R190, R195, !PT ;  /* 0x000000c3be007209 */ /* 0x000fe20007810000 */
[----:B------:R-:W-:Y:S01]  /*8810*/  SYNCS.ARRIVE.TRANS64.RED.A1T0 RZ, [UR7], RZ ;  /* 0x000000ffffff79a7 */ /* 0x000fe20008100407 */
[----:B------:R-:W-:Y:S02]  /*8820*/  ISETP.GT.AND P2, PT, R2, 0x11, PT ;  /* 0x000000110200780c */ /* 0x000fe40003f44270 */
[----:B------:R-:W-:Y:S02]  /*8830*/  FSEL R178, R178, -INF , P1 ;  /* 0xff800000b2b27808 */ /* 0x000fe40000800000 */
[----:B------:R-:W-:-:S02]  /*8840*/  FMNMX.FTZ R3, R191, R0, !PT ;  /* 0x00000000bf037209 */ /* 0x000fc40007810000 */
[----:B------:R-:W-:Y:S02]  /*8850*/  ISETP.GT.AND P3, PT, R2, 0x18, PT ;  /* 0x000000180200780c */ /* 0x000fe40003f64270 */
[----:B0-----:R-:W-:Y:S02]  /*8860*/  FMNMX.FTZ R6, R197, R192, !PT ;  /* 0x000000c0c5067209 */ /* 0x001fe40007810000 */
[----:B------:R-:W-:Y:S02]  /*8870*/  FSEL R179, R179, -INF , P2 ;  /* 0xff800000b3b37808 */ /* 0x000fe40001000000 */
[----:B------:R-:W-:Y:S01]  /*8880*/  FMNMX.FTZ R0, R178, R3, !PT ;  /* 0x00000003b2007209 */ /* 0x000fe20007810000 */
[C---:B------:R-:W-:Y:S01]  /*8890*/  FMUL.FTZ R184, R6.reuse, UR6 ;  /* 0x0000000606b87c20 */ /* 0x040fe20008410000 */
[----:B------:R-:W-:Y:S02]  /*88a0*/  FSETP.NEU.FTZ.AND P1, PT, R6, -INF , PT ;  /* 0xff8000000600780b */ /* 0x000fe40003f3d000 */
[----:B------:R-:W-:-:S02]  /*88b0*/  ISETP.GT.AND P4, PT, R2, 0x19, PT ;  /* 0x000000190200780c */ /* 0x000fc40003f84270 */
[----:B------:R-:W-:Y:S02]  /*88c0*/  FSEL R182, R182, -INF , P3 ;  /* 0xff800000b6b67808 */ /* 0x000fe40001800000 */
[----:B------:R-:W-:Y:S02]  /*88d0*/  FMNMX.FTZ R3, R179, R0, !PT ;  /* 0x00000000b3037209 */ /* 0x000fe40007810000 */
[----:B------:R-:W-:Y:S02]  /*88e0*/  FSEL R0, R184, RZ, P1 ;  /* 0x000000ffb8007208 */ /* 0x000fe40000800000 */
[----:B------:R-:W-:Y:S02]  /*88f0*/  ISETP.GT.AND P2, PT, R2, 0x20, PT ;  /* 0x000000200200780c */ /* 0x000fe40003f44270 */
[----:B------:R-:W-:Y:S01]  /*8900*/  FSEL R183, R183, -INF , P4 ;  /* 0xff800000b7b77808 */ /* 0x000fe20002000000 */
[--C-:B------:R-:W-:Y:S01]  /*8910*/  FFMA.FTZ R210, R188, UR6, -R0.reuse ;  /* 0x00000006bcd27c23 */ /* 0x100fe20008010800 */
[----:B------:R-:W-:Y:S01]  /*8920*/  FMNMX.FTZ R184, R182, R3, !PT ;  /* 0x00000003b6b87209 */ /* 0x000fe20007810000 */
[--C-:B------:R-:W-:Y:S01]  /*8930*/  FFMA.FTZ R208, R185, UR6, -R0.reuse ;  /* 0x00000006b9d07c23 */ /* 0x100fe20008010800 */
[----:B------:R-:W-:Y:S01]  /*8940*/  ISETP.GT.AND P3, PT, R2, 0x21, PT ;  /* 0x000000210200780c */ /* 0x000fe20003f64270 */
[--C-:B------:R-:W-:Y:S01]  /*8950*/  FFMA.FTZ R204, R176, UR6, -R0.reuse ;  /* 0x00000006b0cc7c23 */ /* 0x100fe20008010800 */
        /* <DEDUP_REMOVED lines=16> */
[----:B------:R-:W-:Y:S01]  /*8a60*/  FSEL R175, R175, -INF , P3 ;  /* 0xff800000afaf7808 */ /* 0x000fe20001800000 */
[--C-:B------:R-:W-:Y:S01]  /*8a70*/  FFMA.FTZ R153, R153, UR6, -R0.reuse ;  /* 0x0000000699997c23 */ /* 0x100fe20008010800 */
[----:B------:R-:W-:Y:S01]  /*8a80*/  ISETP.GT.AND P2, PT, R2, 0x30, PT ;  /* 0x000000300200780c */ /* 0x000fe20003f44270 */
[--C-:B------:R-:W-:Y:S01]  /*8a90*/  FFMA.FTZ R194, R156, UR6, -R0.reuse ;  /* 0x000000069cc27c23 */ /* 0x100fe20008010800 */
[----:B------:R-:W-:Y:S01]  /*8aa0*/  FMNMX.FTZ R192, R174, R3, !PT ;  /* 0x00000003aec07209 */ /* 0x000fe20007810000 */
[----:B------:R-:W-:Y:S01]  /*8ab0*/  FFMA.FTZ R157, R157, UR6, -R0 ;  /* 0x000000069d9d7c23 */ /* 0x000fe20008010800 */
[----:B------:R-:W-:Y:S01]  /*8ac0*/  ISETP.GT.AND P3, PT, R2, 0x31, PT ;  /* 0x000000310200780c */ /* 0x000fe20003f64270 */
[----:B------:R-:W-:Y:S01]  /*8ad0*/  MUFU.EX2 R171, R193 ;  /* 0x000000c100ab7308 */ /* 0x000fe20000000800 */
[----:B------:R-:W-:-:S02]  /*8ae0*/  FSEL R162, R162, -INF , P2 ;  /* 0xff800000a2a27808 */ /* 0x000fc40001000000 */
[----:B------:R-:W-:Y:S01]  /*8af0*/  FMNMX.FTZ R3, R175, R192, !PT ;  /* 0x000000c0af037209 */ /* 0x000fe20007810000 */
[----:B------:R-:W-:Y:S01]  /*8b00*/  FFMA.FTZ R192, R152, UR6, -R0 ;  /* 0x0000000698c07c23 */ /* 0x000fe20008010800 */
[----:B------:R-:W-:Y:S02]  /*8b10*/  ISETP.GT.AND P2, PT, R2, 0x38, PT ;  /* 0x000000380200780c */ /* 0x000fe40003f44270 */
[----:B------:R-:W-:Y:S01]  /*8b20*/  FSEL R163, R163, -INF , P3 ;  /* 0xff800000a3a37808 */ /* 0x000fe20001800000 */
[----:B------:R-:W-:Y:S01]  /*8b30*/  MUFU.EX2 R208, R208 ;  /* 0x000000d000d07308 */ /* 0x000fe20000000800 */
[----:B------:R-:W-:Y:S02]  /*8b40*/  FMNMX.FTZ R188, R162, R3, !PT ;  /* 0x00000003a2bc7209 */ /* 0x000fe40007810000 */
[----:B------:R-:W-:Y:S02]  /*8b50*/  ISETP.GT.AND P3, PT, R2, 0x39, PT ;  /* 0x000000390200780c */ /* 0x000fe40003f64270 */
[----:B------:R-:W-:-:S02]  /*8b60*/  FSEL R166, R166, -INF , P2 ;  /* 0xff800000a6a67808 */ /* 0x000fc40001000000 */
[----:B------:R-:W-:Y:S01]  /*8b70*/  FMNMX.FTZ R3, R163, R188, !PT ;  /* 0x000000bca3037209 */ /* 0x000fe20007810000 */
[----:B------:R-:W-:Y:S01]  /*8b80*/  MUFU.EX2 R210, R210 ;  /* 0x000000d200d27308 */ /* 0x000fe20000000800 */
[----:B------:R-:W-:Y:S02]  /*8b90*/  FSEL R185, R167, -INF , P3 ;  /* 0xff800000a7b97808 */ /* 0x000fe40001800000 */
[----:B------:R-:W-:Y:S02]  /*8ba0*/  ISETP.GT.AND P2, PT, R2, 0x40, PT ;  /* 0x000000400200780c */ /* 0x000fe40003f44270 */
[----:B------:R-:W-:Y:S02]  /*8bb0*/  FMNMX.FTZ R188, R166, R3, !PT ;  /* 0x00000003a6bc7209 */ /* 0x000fe40007810000 */
[----:B------:R-:W-:Y:S01]  /*8bc0*/  ISETP.GT.AND P3, PT, R2, 0x41, PT ;  /* 0x000000410200780c */ /* 0x000fe20003f64270 */
[----:B------:R0:W-:Y:S01]  /*8bd0*/  MUFU.EX2 R167, R189 ;  /* 0x000000bd00a77308 */ /* 0x0001e20000000800 */
[----:B------:R-:W-:-:S02]  /*8be0*/  FSEL R154, R154, -INF , P2 ;  /* 0xff8000009a9a7808 */ /* 0x000fc40001000000 */
[----:B------:R-:W-:Y:S02]  /*8bf0*/  FMNMX.FTZ R3, R185, R188, !PT ;  /* 0x000000bcb9037209 */ /* 0x000fe40007810000 */
[----:B------:R-:W-:Y:S02]  /*8c00*/  ISETP.GT.AND P2, PT, R2, 0x48, PT ;  /* 0x000000480200780c */ /* 0x000fe40003f44270 */
[----:B------:R-:W-:Y:S01]  /*8c10*/  FSEL R176, R155, -INF , P3 ;  /* 0xff8000009bb07808 */ /* 0x000fe20001800000 */
[--C-:B------:R-:W-:Y:S01]  /*8c20*/  FFMA.FTZ R155, R165, UR6, -R0.reuse ;  /* 0x00000006a59b7c23 */ /* 0x100fe20008010800 */
[----:B------:R-:W-:Y:S01]  /*8c30*/  FMNMX.FTZ R3, R154, R3, !PT ;  /* 0x000000039a037209 */ /* 0x000fe20007810000 */
[--C-:B0-----:R-:W-:Y:S01]  /*8c40*/  FFMA.FTZ R189, R177, UR6, -R0.reuse ;  /* 0x00000006b1bd7c23 */ /* 0x101fe20008010800 */
[----:B------:R-:W-:Y:S01]  /*8c50*/  ISETP.GT.AND P3, PT, R2, 0x49, PT ;  /* 0x000000490200780c */ /* 0x000fe20003f64270 */
[--C-:B------:R-:W-:Y:S01]  /*8c60*/  FFMA.FTZ R177, R169, UR6, -R0.reuse ;  /* 0x00000006a9b17c23 */ /* 0x100fe20008010800 */
[----:B------:R-:W-:Y:S01]  /*8c70*/  FSEL R158, R158, -INF , P2 ;  /* 0xff8000009e9e7808 */ /* 0x000fe20001000000 */
[--C-:B------:R-:W-:Y:S01]  /*8c80*/  FFMA.FTZ R169, R173, UR6, -R0.reuse ;  /* 0x00000006ada97c23 */ /* 0x100fe20008010800 */
[----:B------:R-:W-:Y:S01]  /*8c90*/  FMNMX.FTZ R3, R176, R3, !PT ;  /* 0x00000003b0037209 */ /* 0x000fe20007810000 */
[----:B------:R-:W-:Y:S01]  /*8ca0*/  MUFU.EX2 R204, R204 ;  /* 0x000000cc00cc7308 */ /* 0x000fe20000000800 */
[----:B------:R-:W-:Y:S01]  /*8cb0*/  FSEL R188, R159, -INF , P3 ;  /* 0xff8000009fbc7808 */ /* 0x000fe20001800000 */
[----:B------:R-:W-:Y:S01]  /*8cc0*/  FFMA.FTZ R159, R161, UR6, -R0 ;  /* 0x00000006a19f7c23 */ /* 0x000fe20008010800 */
[----:B------:R-:W-:-:S02]  /*8cd0*/  FMNMX.FTZ R3, R158, R3, !PT ;  /* 0x000000039e037209 */ /* 0x000fc40007810000 */
[----:B------:R-:W-:Y:S02]  /*8ce0*/  FSEL R165, R6, RZ, P1 ;  /* 0x000000ff06a57208 */ /* 0x000fe40000800000 */
[----:B------:R-:W-:Y:S01]  /*8cf0*/  FMNMX.FTZ R3, R188, R3, !PT ;  /* 0x00000003bc037209 */ /* 0x000fe20007810000 */
[----:B------:R-:W-:Y:S02]  /*8d00*/  MUFU.EX2 R189, R189 ;  /* 0x000000bd00bd7308 */ /* 0x000fe40000000800 */
[----:B------:R-:W-:Y:S02]  /*8d10*/  FADD.FTZ R165, -R165, R20 ;  /* 0x00000014a5a57221 */ /* 0x000fe40000010100 */
[----:B------:R-:W0:Y:S02]  /*8d20*/  SHFL.BFLY PT, R2, R3, 0x2, 0x1f ;  /* 0x0c401f0003027f89 */ /* 0x000e2400000e0000 */
[----:B------:R-:W-:Y:S02]  /*8d30*/  FMUL.FTZ R165, R165, UR6 ;  /* 0x00000006a5a57c20 */ /* 0x000fe40008410000 */
        /* <DEDUP_REMOVED lines=11> */
[C---:B------:R-:W-:Y:S02]  /*8df0*/  FMUL.FTZ R161, R3.reuse, UR6 ;  /* 0x0000000603a17c20 */ /* 0x040fe40008410000 */
[----:B------:R-:W-:Y:S01]  /*8e00*/  MUFU.EX2 R159, R159 ;  /* 0x0000009f009f7308 */ /* 0x000fe20000000800 */
[----:B------:R-:W-:Y:S02]  /*8e10*/  FSEL R0, R3, RZ, P2 ;  /* 0x000000ff03007208 */ /* 0x000fe40001000000 */
[----:B------:R-:W-:-:S03]  /*8e20*/  FSEL R161, R161, RZ, P2 ;  /* 0x000000ffa1a17208 */ /* 0x000fc60001000000 */
[----:B------:R-:W-:Y:S02]  /*8e30*/  FADD.FTZ R2, -R0, R21 ;  /* 0x0000001500027221 */ /* 0x000fe40000010100 */
        /* <DEDUP_REMOVED lines=20> */
[----:B0-----:R-:W-:Y:S01]  /*8f80*/  FFMA.FTZ R13, R0, R13, R171 ;  /* 0x0000000d000d7223 */ /* 0x001fe200000100ab */
[----:B------:R-:W-:-:S03]  /*8f90*/  FFMA.FTZ R158, R158, UR6, -R161 ;  /* 0x000000069e9e7c23 */ /* 0x000fc600080108a1 */
[----:B------:R-:W-:-:S03]  /*8fa0*/  FADD.FTZ R13, R208, R13 ;  /* 0x0000000dd00d7221 */ /* 0x000fc60000010000 */
[----:B------:R-:W0:Y:S01]  /*8fb0*/  MUFU.EX2 R152, R152 ;  /* 0x0000009800987308 */ /* 0x000e220000000800 */
[----:B------:R-:W-:-:S07]  /*8fc0*/  FADD.FTZ R170, R210, R13 ;  /* 0x0000000dd2aa7221 */ /* 0x000fce0000010000 */
[----:B------:R-:W2:Y:S01]  /*8fd0*/  MUFU.EX2 R211, R211 ;  /* 0x000000d300d37308 */ /* 0x000ea20000000800 */
[----:B-1----:R-:W-:-:S07]  /*8fe0*/  FFMA.FTZ R21, R2, R12, R209 ;  /* 0x0000000c02157223 */ /* 0x002fce00000100d1 */
[----:B------:R-:W1:Y:S01]  /*8ff0*/  MUFU.EX2 R156, R156 ;  /* 0x0000009c009c7308 */ /* 0x000e620000000800 */
[----:B0-----:R-:W-:Y:S01]  /*9000*/  FADD.FTZ R12, R152, R21 ;  /* 0x00000015980c7221 */ /* 0x001fe20000010000 */
[----:B------:R-:W-:-:S04]  /*9010*/  FADD.FTZ R21, R167, R170 ;  /* 0x000000aaa7157221 */ /* 0x000fc80000010000 */
[----:B------:R-:W-:Y:S02]  /*9020*/  FADD.FTZ R166, R204, R21 ;  /* 0x00000015cca67221 */ /* 0x000fe40000010000 */
[----:B------:R-:W0:Y:S01]  /*9030*/  MUFU.EX2 R205, R205 ;  /* 0x000000cd00cd7308 */ /* 0x000e220000000800 */
[----:B--2---:R-:W-:Y:S01]  /*9040*/  FADD.FTZ R13, R211, R12 ;  /* 0x0000000cd30d7221 */ /* 0x004fe20000010000 */
[----:B------:R-:W-:Y:S01]  /*9050*/  FADD.FTZ R21, R189, R166 ;  /* 0x000000a6bd157221 */ /* 0x000fe20000010000 */
[----:B------:R-:W-:-:S03]  /*9060*/  FFMA.FTZ R166, R185, UR6, -R161 ;  /* 0x00000006b9a67c23 */ /* 0x000fc600080108a1 */
[----:B------:R-:W-:Y:S02]  /*9070*/  FADD.FTZ R170, R206, R21 ;  /* 0x00000015ceaa7221 */ /* 0x000fe40000010000 */
[----:B------:R-:W2:Y:S01]  /*9080*/  MUFU.EX2 R160, R160 ;  /* 0x000000a000a07308 */ /* 0x000ea20000000800 */
[----:B-1----:R-:W-:Y:S01]  /*9090*/  FADD.FTZ R12, R156, R13 ;  /* 0x0000000d9c0c7221 */ /* 0x002fe20000010000 */
[----:B------:R-:W-:-:S04]  /*90a0*/  FADD.FTZ R21, R181, R170 ;  /* 0x000000aab5157221 */ /* 0x000fc80000010000 */
[----:B------:R-:W-:Y:S02]  /*90b0*/  FADD.FTZ R154, R200, R21 ;  /* 0x00000015c89a7221 */ /* 0x000fe40000010000 */
[----:B------:R-:W1:Y:S01]  /*90c0*/  MUFU.EX2 R207, R207 ;  /* 0x000000cf00cf7308 */ /* 0x000e620000000800 */
[----:B0-----:R-:W-:Y:S01]  /*90d0*/  FADD.FTZ R13, R205, R12 ;  /* 0x0000000ccd0d7221 */ /* 0x001fe20000010000 */
[----:B------:R-:W-:Y:S01]  /*90e0*/  FADD.FTZ R21, R177, R154 ;  /* 0x0000009ab1157221 */ /* 0x000fe20000010000 */
[--C-:B------:R-:W-:Y:S01]  /*90f0*/  FFMA.FTZ R154, R176, UR6, -R161.reuse ;  /* 0x00000006b09a7c23 */ /* 0x100fe200080108a1 */
[----:B------:R-:W-:Y:S02]  /*9100*/  FFMA.FTZ R161, R188, UR6, -R161 ;  /* 0x00000006bca17c23 */ /* 0x000fe400080108a1 */
[----:B------:R-:W-:Y:S02]  /*9110*/  FADD.FTZ R170, R202, R21 ;  /* 0x00000015caaa7221 */ /* 0x000fe40000010000 */
[----:B------:R-:W0:Y:S01]  /*9120*/  MUFU.EX2 R164, R164 ;  /* 0x000000a400a47308 */ /* 0x000e220000000800 */
[----:B--2---:R-:W-:Y:S01]  /*9130*/  FADD.FTZ R12, R160, R13 ;  /* 0x0000000da00c7221 */ /* 0x004fe20000010000 */
[----:B------:R-:W-:-:S04]  /*9140*/  FADD.FTZ R21, R169, R170 ;  /* 0x000000aaa9157221 */ /* 0x000fc80000010000 */
[----:B------:R-:W-:Y:S02]  /*9150*/  FADD.FTZ R170, R196, R21 ;  /* 0x00000015c4aa7221 */ /* 0x000fe40000010000 */
[----:B------:R-:W2:Y:S01]  /*9160*/  MUFU.EX2 R201, R201 ;  /* 0x000000c900c97308 */ /* 0x000ea20000000800 */
[----:B-1----:R-:W-:Y:S01]  /*9170*/  FADD.FTZ R13, R207, R12 ;  /* 0x0000000ccf0d7221 */ /* 0x002fe20000010000 */
[----:B------:R-:W-:-:S06]  /*9180*/  FADD.FTZ R21, R159, R170 ;  /* 0x000000aa9f157221 */ /* 0x000fcc0000010000 */
        /* <DEDUP_REMOVED lines=33> */
[----:B--2---:R-:W-:Y:S01]  /*93a0*/  FADD.FTZ R21, R158, R13 ;  /* 0x0000000d9e157221 */ /* 0x004fe20000010000 */
[----:B-1----:R-:W-:-:S03]  /*93b0*/  FADD.FTZ R13, R157, R12 ;  /* 0x0000000c9d0d7221 */ /* 0x002fc60000010000 */
[----:B0-----:R-:W-:Y:S01]  /*93c0*/  FADD.FTZ R12, R161, R21 ;  /* 0x00000015a10c7221 */ /* 0x001fe20000010000 */
[----:B------:R-:W-:Y:S06]  /*93d0*/  @!P0 BRA `(.L_x_2213) ;  /* 0x0000000000048947 */ /* 0x000fec0003800000 */
[----:B------:R-:W-:Y:S01]  /*93e0*/  BPT.TRAP 0x1 ;  /* 0x000000040000795c */ /* 0x000fe20000300000 */
.L_x_2213:
[----:B------:R-:W0:Y:S01]  /*93f0*/  S2UR UR14, SR_CgaCtaId ;  /* 0x00000000000e79c3 */ /* 0x000e220000008800 */
[----:B------:R-:W-:Y:S01]  /*9400*/  R2UR UR11, R213 ;  /* 0x00000000d50b72ca */ /* 0x000fe200000e0000 */
[----:B------:R-:W-:Y:S01]  /*9410*/  UIADD3 UR10, UR10, 0x38860, URZ ;  /* 0x000388600a0a7890 */ /* 0x000fe2000fffe03f */
[----:B------:R-:W-:Y:S01]  /*9420*/  R2UR UR7, R212 ;  /* 0x00000000d40772ca */ /* 0x000fe200000e0000 */
[----:B------:R-:W-:Y:S01]  /*9430*/  IMAD.MOV.U32 R21, RZ, RZ, R3 ;  /* 0x000000ffff157224 */ /* 0x000fe200078e0003 */
[----:B------:R-:W-:Y:S01]  /*9440*/  F2FP.F16.F32.PACK_AB R201, R20, R201 ;  /* 0x000000c914c9723e */ /* 0x000fe200000000ff */
[----:B------:R-:W-:Y:S01]  /*9450*/  IMAD.MOV.U32 R20, RZ, RZ, R6 ;  /* 0x000000ffff147224 */ /* 0x000fe200078e0006 */
[----:B------:R-:W-:Y:S01]  /*9460*/  F2FP.F16.F32.PACK_AB R208, R208, R171 ;  /* 0x000000abd0d0723e */ /* 0x000fe200000000ff */
[----:B------:R-:W-:Y:S01]  /*9470*/  IMAD.U32 R214, RZ, RZ, UR61 ;  /* 0x0000003dffd67e24 */ /* 0x000fe2000f8e00ff */
[----:B------:R-:W-:Y:S02]  /*9480*/  F2FP.F16.F32.PACK_AB R209, R152, R209 ;  /* 0x000000d198d1723e */ /* 0x000fe400000000ff */
[----:B------:R-:W-:-:S02]  /*9490*/  F2FP.F16.F32.PACK_AB R210, R167, R210 ;  /* 0x000000d2a7d2723e */ /* 0x000fc400000000ff */
[----:B------:R-:W-:Y:S02]  /*94a0*/  F2FP.F16.F32.PACK_AB R211, R156, R211 ;  /* 0x000000d39cd3723e */ /* 0x000fe400000000ff */
[----:B------:R-:W-:Y:S01]  /*94b0*/  F2FP.F16.F32.PACK_AB R204, R189, R204 ;  /* 0x000000ccbdcc723e */ /* 0x000fe200000000ff */
[----:B------:R-:W-:Y:S01]  /*94c0*/  UISETP.GT.AND UP0, UPT, UR7, UR11, UPT ;  /* 0x0000000b0700728c */ /* 0x000fe2000bf04270 */
[----:B------:R-:W-:Y:S01]  /*94d0*/  F2FP.F16.F32.PACK_AB R205, R160, R205 ;  /* 0x000000cda0cd723e */ /* 0x000fe200000000ff */
[----:B------:R-:W-:Y:S01]  /*94e0*/  UIADD3 UR7, UR7, -0x1, URZ ;  /* 0xffffffff07077890 */ /* 0x000fe2000fffe03f */
[----:B------:R-:W-:Y:S02]  /*94f0*/  F2FP.F16.F32.PACK_AB R206, R181, R206 ;  /* 0x000000ceb5ce723e */ /* 0x000fe400000000ff */
[----:B------:R-:W-:Y:S02]  /*9500*/  F2FP.F16.F32.PACK_AB R207, R164, R207 ;  /* 0x000000cfa4cf723e */ /* 0x000fe400000000ff */
[----:B------:R-:W-:Y:S01]  /*9510*/  PLOP3.LUT P1, PT, PT, PT, UP0, 0x80, 0x0 ;  /* 0x000000000000781c */ /* 0x000fe20003f2f008 */
[----:B0-----:R-:W-:Y:S01]  /*9520*/  UPRMT UR10, UR14, 0x654, UR10 ;  /* 0x000006540e0a7896 */ /* 0x001fe2000800000a */
[----:B------:R-:W-:-:S02]  /*9530*/  MOV R212, UR7 ;  /* 0x0000000700d47c02 */ /* 0x000fc40008000f00 */
        /* <DEDUP_REMOVED lines=12> */
[----:B------:R-:W-:Y:S02]  /*9600*/  F2FP.F16.F32.PACK_AB R194, R157, R194 ;  /* 0x000000c29dc2723e */ /* 0x000fe400000000ff */
[----:B------:R-:W-:Y:S01]  /*9610*/  F2FP.F16.F32.PACK_AB R195, R161, R158 ;  /* 0x0000009ea1c3723e */ /* 0x000fe200000000ff */
[----:B------:R-:W-:Y:S06]  /*9620*/  @P1 BRA `(.L_x_2214) ;  /* 0xffffffbc00a01947 */ /* 0x000fec000383ffff */
[----:B------:R-:W-:-:S07]  /*9630*/  IMAD.U32 R212, RZ, RZ, UR7 ;  /* 0x00000007ffd47e24 */ /* 0x000fce000f8e00ff */
.L_x_2203:
[----:B------:R-:W-:Y:S02]  /*9640*/  R2UR UR10, R22 ;  /* 0x00000000160a72ca */ /* 0x000fe400000e0000 */
[----:B------:R-:W-:-:S13]  /*9650*/  R2UR UR7, R212 ;  /* 0x00000000d40772ca */ /* 0x000fda00000e0000 */
[----:B------:R-:W-:-:S06]  /*9660*/  UISETP.GE.AND UP0, UPT, UR7, UR10, UPT ;  /* 0x0000000a0700728c */ /* 0x000fcc000bf06270 */
[----:B------:R-:W-:-:S13]  /*9670*/  PLOP3.LUT P1, PT, PT, PT, UP0, 0x80, 0x0 ;  /* 0x000000000000781c */ /* 0x000fda0003f2f008 */
[----:B------:R-:W-:Y:S05]  /*9680*/  @!P1 BRA `(.L_x_2215) ;  /* 0x0000003800bc9947 */ /* 0x000fea0003800000 */
[----:B------:R-:W-:Y:S01]  /*9690*/  R2UR UR6, R7 ;  /* 0x00000000070672ca */ /* 0x000fe200000e0000 */
[----:B------:R-:W-:Y:S01]  /*96a0*/  IMAD.MOV.U32 R14, RZ, RZ, R3 ;  /* 0x000000ffff0e7224 */ /* 0x000fe200078e0003 */
[----:B------:R-:W-:Y:S01]  /*96b0*/  UMOV UR7, UR61 ;  /* 0x0000003d00077c82 */ /* 0x000fe20008000000 */
[----:B------:R-:W-:-:S10]  /*96c0*/  IMAD.MOV.U32 R17, RZ, RZ, R6 ;  /* 0x000000ffff117224 */ /* 0x000fd400078e0006 */
[----:B------:R-:W-:-:S07]  /*96d0*/  IMAD.U32 R213, RZ, RZ, UR6 ;  /* 0x00000006ffd57e24 */ /* 0x000fce000f8e00ff */
.L_x_2226:
        /* <DEDUP_REMOVED lines=9> */
.L_x_2216:
        /* <DEDUP_REMOVED lines=8> */
.L_x_2217:
[----:B-1----:R-:W-:Y:S05]  /*97f0*/  @P1 BRA `(.L_x_2218) ;  /* 0x0000000000081947 */ /* 0x002fea0003800000 */
[----:B------:R-:W1:Y:S02]  /*9800*/  SYNCS.PHASECHK.TRANS64.TRYWAIT P1, [UR60+0x38830], R3 ;  /* 0x03883003ff0075a7 */ /* 0x000e64000802017c */
[----:B-1----:R-:W-:Y:S05]  /*9810*/  @!P1 BRA `(.L_x_2219) ;  /* 0x000000b400489947 */ /* 0x002fea0003800000 */
.L_x_2218:
        /* <DEDUP_REMOVED lines=35> */
[----:B------:R-:W-:Y:S01]  /*9a50*/  R2UR UR14, R10 ;  /* 0x000000000a0e72ca */ /* 0x000fe200000e0000 */
[----:B------:R-:W-:Y:S01]  /*9a60*/  UMOV UR54, UR10 ;  /* 0x0000000a00367c82 */ /* 0x000fe20008000000 */
[----:B------:R-:W-:Y:S01]  /*9a70*/  R2UR UR15, R11 ;  /* 0x000000000b0f72ca */ /* 0x000fe200000e0000 */
        /* <DEDUP_REMOVED lines=613> */
.L_x_2220:
        /* <DEDUP_REMOVED lines=8> */
.L_x_2221:
[----:B-1----:R-:W-:Y:S05]  /*c150*/  @P1 BRA `(.L_x_2222) ;  /* 0x0000000000081947 */ /* 0x002fea0003800000 */
[----:B------:R-:W1:Y:S02]  /*c160*/  SYNCS.PHASECHK.TRANS64.TRYWAIT P1, [UR10+0x38850], R0 ;  /* 0x03885000ff0075a7 */ /* 0x000e64000802014a */
[----:B-1----:R-:W-:Y:S05]  /*c170*/  @!P1 BRA `(.L_x_2223) ;  /* 0x0000008c00089947 */ /* 0x002fea0003800000 */
.L_x_2222:
[----:B------:R-:W-:Y:S01]  /*c180*/  R2UR UR6, R16 ;  /* 0x00000000100672ca */ /* 0x000fe200000e0000 */
[----:B------:R-:W-:-:S12]  /*c190*/  WARPGROUP.ARRIVE ;  /* 0x00000000000079c5 */ /* 0x000fd80000000000 */
        /* <DEDUP_REMOVED lines=35> */
.L_x_2224:
[----:B01----:R-:W-:Y:S01]  /*c3d0*/  FMNMX.FTZ R0, R184, R17, !PT ;  /* 0x00000011b8007209 */ /* 0x003fe20007810000 */
[----:B------:R-:W-:Y:S01]  /*c3e0*/  ULDC UR6, c[0x0][0x988] ;  /* 0x0002620000067ab9 */ /* 0x000fe20000000800 */
[----:B------:R-:W-:Y:S01]  /*c3f0*/  FMNMX.FTZ R2, R186, R14, !PT ;  /* 0x0000000eba027209 */ /* 0x000fe20007810000 */
[----:B------:R-:W0:Y:S01]  /*c400*/  S2UR UR7, SR_CgaCtaId ;  /* 0x00000000000779c3 */ /* 0x000e220000008800 */
[----:B------:R-:W-:Y:S01]  /*c410*/  FMNMX.FTZ R3, R185, R0, !PT ;  /* 0x00000000b9037209 */ /* 0x000fe20007810000 */
[----:B------:R-:W-:Y:S01]  /*c420*/  UIADD3 UR60, UR60, 0x38840, URZ ;  /* 0x000388403c3c7890 */ /* 0x000fe2000fffe03f */
        /* <DEDUP_REMOVED lines=10> */
[----:B------:R-:W-:Y:S01]  /*c4d0*/  FMNMX.FTZ R2, R182, R19, !PT ;  /* 0x00000013b6027209 */ /* 0x000fe20007810000 */
[----:B0-----:R-:W-:Y:S01]  /*c4e0*/  UPRMT UR60, UR7, 0x654, UR60 ;  /* 0x00000654073c7896 */ /* 0x001fe2000800003c */
[----:B------:R-:W-:Y:S02]  /*c4f0*/  FMNMX.FTZ R3, R181, R0, !PT ;  /* 0x00000000b5037209 */ /* 0x000fe40007810000 */
[----:B------:R-:W-:Y:S02]  /*c500*/  FMNMX.FTZ R19, R183, R2, !PT ;  /* 0x00000002b7137209 */ /* 0x000fe40007810000 */
[----:B------:R-:W-:Y:S02]  /*c510*/  FMNMX.FTZ R0, R168, R3, !PT ;  /* 0x00000003a8007209 */ /* 0x000fe40007810000 */
[----:B------:R-:W-:-:S02]  /*c520*/  FMNMX.FTZ R2, R170, R19, !PT ;  /* 0x00000013aa027209 */ /* 0x000fc40007810000 */
[----:B------:R-:W-:Y:S01]  /*c530*/  FMNMX.FTZ R3, R169, R0, !PT ;  /* 0x00000000a9037209 */ /* 0x000fe20007810000 */
[----:B------:R-:W-:Y:S01]  /*c540*/  SYNCS.ARRIVE.TRANS64.RED.A1T0 RZ, [UR60], RZ ;  /* 0x000000ffffff79a7 */ /* 0x000fe2000810043c */
        /* <DEDUP_REMOVED lines=20> */
[----:B------:R-:W-:-:S03]  /*c690*/  FMNMX.FTZ R2, R159, R2, !PT ;  /* 0x000000029f027209 */ /* 0x000fc60007810000 */
[----:B------:R-:W0:Y:S04]  /*c6a0*/  SHFL.BFLY PT, R3, R0, 0x2, 0x1f ;  /* 0x0c401f0000037f89 */ /* 0x000e2800000e0000 */
[----:B------:R-:W1:Y:S01]  /*c6b0*/  SHFL.BFLY PT, R19, R2, 0x2, 0x1f ;  /* 0x0c401f0002137f89 */ /* 0x000e6200000e0000 */
[----:B0-----:R-:W-:Y:S02]  /*c6c0*/  FMNMX.FTZ R18, R0, R3, !PT ;  /* 0x0000000300127209 */ /* 0x001fe40007810000 */
[----:B-1----:R-:W-:-:S03]  /*c6d0*/  FMNMX.FTZ R19, R2, R19, !PT ;  /* 0x0000001302137209 */ /* 0x002fc60007810000 */
[----:B------:R-:W0:Y:S04]  /*c6e0*/  SHFL.BFLY PT, R3, R18, 0x1, 0x1f ;  /* 0x0c201f0012037f89 */ /* 0x000e2800000e0000 */
[----:B------:R-:W1:Y:S01]  /*c6f0*/  SHFL.BFLY PT, R20, R19, 0x1, 0x1f ;  /* 0x0c201f0013147f89 */ /* 0x000e6200000e0000 */
[----:B0-----:R-:W-:Y:S02]  /*c700*/  FMNMX.FTZ R6, R18, R3, !PT ;  /* 0x0000000312067209 */ /* 0x001fe40007810000 */
[----:B-1----:R-:W-:-:S03]  /*c710*/  FMNMX.FTZ R3, R19, R20, !PT ;  /* 0x0000001413037209 */ /* 0x002fc60007810000 */
[C---:B------:R-:W-:Y:S01]  /*c720*/  FADD.FTZ R17, -R6.reuse, R17 ;  /* 0x0000001106117221 */ /* 0x040fe20000010100 */
[----:B------:R-:W-:Y:S01]  /*c730*/  FMUL.FTZ R193, R6, UR6 ;  /* 0x0000000606c17c20 */ /* 0x000fe20008410000 */
[----:B------:R-:W-:Y:S02]  /*c740*/  FADD.FTZ R14, -R3, R14 ;  /* 0x0000000e030e7221 */ /* 0x000fe40000010100 */
[----:B------:R-:W-:Y:S01]  /*c750*/  FMUL.FTZ R20, R17, UR6 ;  /* 0x0000000611147c20 */ /* 0x000fe20008410000 */
        /* <DEDUP_REMOVED lines=23> */
[----:B------:R-:W-:Y:S01]  /*c8d0*/  FFMA.FTZ R153, R153, UR6, -R193 ;  /* 0x0000000699997c23 */ /* 0x000fe200080108c1 */
        /* <DEDUP_REMOVED lines=11> */
[----:B------:R-:W2:Y:S01]  /*c990*/  MUFU.EX2 R209, R209 ;  /* 0x000000d100d17308 */ /* 0x000ea20000000800 */
[----:B-1----:R-:W-:Y:S01]  /*c9a0*/  FFMA.FTZ R13, R0, R13, R17 ;  /* 0x0000000d000d7223 */ /* 0x002fe20000010011 */
[--C-:B------:R-:W-:Y:S01]  /*c9b0*/  FFMA.FTZ R197, R162, UR6, -R14.reuse ;  /* 0x00000006a2c57c23 */ /* 0x100fe2000801080e */
[--C-:B------:R-:W-:Y:S01]  /*c9c0*/  FFMA.FTZ R162, R163, UR6, -R14.reuse ;  /* 0x00000006a3a27c23 */ /* 0x100fe2000801080e */
[--C-:B------:R-:W-:Y:S01]  /*c9d0*/  FFMA.FTZ R199, R166, UR6, -R14.reuse ;  /* 0x00000006a6c77c23 */ /* 0x100fe2000801080e */
[--C-:B------:R-:W-:Y:S01]  /*c9e0*/  FFMA.FTZ R203, R174, UR6, -R14.reuse ;  /* 0x00000006aecb7c23 */ /* 0x100fe2000801080e */
[--C-:B------:R-:W-:Y:S01]  /*c9f0*/  FFMA.FTZ R164, R175, UR6, -R14.reuse ;  /* 0x00000006afa47c23 */ /* 0x100fe2000801080e */
[----:B------:R-:W-:Y:S01]  /*ca00*/  FFMA.FTZ R157, R157, UR6, -R193 ;  /* 0x000000069d9d7c23 */ /* 0x000fe200080108c1 */
[----:B------:R-:W1:Y:S01]  /*ca10*/  MUFU.EX2 R18, R18 ;  /* 0x0000001200127308 */ /* 0x000e620000000800 */
[----:B0-----:R-:W-:Y:S01]  /*ca20*/  FADD.FTZ R13, R208, R13 ;  /* 0x0000000dd00d7221 */ /* 0x001fe20000010000 */
[--C-:B------:R-:W-:Y:S01]  /*ca30*/  FFMA.FTZ R193, R154, UR6, -R14.reuse ;  /* 0x000000069ac17c23 */ /* 0x100fe2000801080e */
[--C-:B------:R-:W-:Y:S01]  /*ca40*/  FFMA.FTZ R155, R155, UR6, -R14.reuse ;  /* 0x000000069b9b7c23 */ /* 0x100fe2000801080e */
[----:B------:R-:W-:-:S04]  /*ca50*/  FFMA.FTZ R158, R158, UR6, -R14 ;  /* 0x000000069e9e7c23 */ /* 0x000fc8000801080e */
[----:B------:R-:W0:Y:S01]  /*ca60*/  MUFU.EX2 R210, R210 ;  /* 0x000000d200d27308 */ /* 0x000e220000000800 */
[----:B--2---:R-:W-:-:S07]  /*ca70*/  FFMA.FTZ R171, R2, R12, R209 ;  /* 0x0000000c02ab7223 */ /* 0x004fce00000100d1 */
        /* <DEDUP_REMOVED lines=16> */
[--C-:B------:R-:W-:Y:S01]  /*cb80*/  FFMA.FTZ R166, R167, UR6, -R14.reuse ;  /* 0x00000006a7a67c23 */ /* 0x100fe2000801080e */
[----:B------:R-:W-:-:S05]  /*cb90*/  FFMA.FTZ R14, R159, UR6, -R14 ;  /* 0x000000069f0e7c23 */ /* 0x000fca000801080e */
        /* <DEDUP_REMOVED lines=34> */
[----:B------:R-:W-:Y:S01]  /*cdc0*/  MUFU.EX2 R165, R165 ;  /* 0x000000a500a57308 */ /* 0x000fe20000000800 */
[----:B0-----:R-:W-:-:S07]  /*cdd0*/  FADD.FTZ R154, R198, R163 ;  /* 0x000000a3c69a7221 */ /* 0x001fce0000010000 */
[----:B------:R-:W0:Y:S01]  /*cde0*/  MUFU.EX2 R166, R166 ;  /* 0x000000a600a67308 */ /* 0x000e220000000800 */
[----:B--2---:R-:W-:-:S07]  /*cdf0*/  FADD.FTZ R13, R199, R12 ;  /* 0x0000000cc70d7221 */ /* 0x004fce0000010000 */
        /* <DEDUP_REMOVED lines=20> */
.L_x_2225:
[----:B------:R-:W0:Y:S01]  /*cf40*/  S2UR UR14, SR_CgaCtaId ;  /* 0x00000000000e79c3 */ /* 0x000e220000008800 */
[----:B------:R-:W-:Y:S01]  /*cf50*/  R2UR UR11, R22 ;  /* 0x00000000160b72ca */ /* 0x000fe200000e0000 */
[----:B------:R-:W-:Y:S01]  /*cf60*/  UIADD3 UR10, UR10, 0x38860, URZ ;  /* 0x000388600a0a7890 */ /* 0x000fe2000fffe03f */
[----:B------:R-:W-:Y:S02]  /*cf70*/  R2UR UR7, R212 ;  /* 0x00000000d40772ca */ /* 0x000fe400000e0000 */
[----:B------:R-:W-:Y:S01]  /*cf80*/  F2FP.F16.F32.PACK_AB R208, R208, R17 ;  /* 0x00000011d0d0723e */ /* 0x000fe200000000ff */
[----:B------:R-:W-:Y:S01]  /*cf90*/  IMAD.MOV.U32 R17, RZ, RZ, R6 ;  /* 0x000000ffff117224 */ /* 0x000fe200078e0006 */
[----:B------:R-:W-:Y:S01]  /*cfa0*/  F2FP.F16.F32.PACK_AB R195, R14, R195 ;  /* 0x000000c30ec3723e */ /* 0x000fe200000000ff */
[----:B------:R-:W-:Y:S01]  /*cfb0*/  IMAD.MOV.U32 R14, RZ, RZ, R3 ;  /* 0x000000ffff0e7224 */ /* 0x000fe200078e0003 */
[----:B------:R-:W-:Y:S02]  /*cfc0*/  F2FP.F16.F32.PACK_AB R209, R18, R209 ;  /* 0x000000d112d1723e */ /* 0x000fe400000000ff */
[----:B------:R-:W-:-:S02]  /*cfd0*/  F2FP.F16.F32.PACK_AB R210, R19, R210 ;  /* 0x000000d213d2723e */ /* 0x000fc400000000ff */
[----:B------:R-:W-:Y:S02]  /*cfe0*/  F2FP.F16.F32.PACK_AB R211, R20, R211 ;  /* 0x000000d314d3723e */ /* 0x000fe400000000ff */
[----:B------:R-:W-:Y:S01]  /*cff0*/  F2FP.F16.F32.PACK_AB R204, R21, R204 ;  /* 0x000000cc15cc723e */ /* 0x000fe200000000ff */
[----:B------:R-:W-:Y:S01]  /*d000*/  UISETP.GT.AND UP0, UPT, UR7, UR11, UPT ;  /* 0x0000000b0700728c */ /* 0x000fe2000bf04270 */
[----:B------:R-:W-:Y:S02]  /*d010*/  F2FP.F16.F32.PACK_AB R205, R152, R205 ;  /* 0x000000cd98cd723e */ /* 0x000fe400000000ff */
[----:B------:R-:W-:Y:S02]  /*d020*/  F2FP.F16.F32.PACK_AB R206, R177, R206 ;  /* 0x000000ceb1ce723e */ /* 0x000fe400000000ff */
[----:B------:R-:W-:Y:S02]  /*d030*/  F2FP.F16.F32.PACK_AB R207, R156, R207 ;  /* 0x000000cf9ccf723e */ /* 0x000fe400000000ff */
[----:B------:R-:W-:Y:S01]  /*d040*/  PLOP3.LUT P1, PT, PT, PT, UP0, 0x80, 0x0 ;  /* 0x000000000000781c */ /* 0x000fe20003f2f008 */
[----:B0-----:R-:W-:Y:S01]  /*d050*/  UPRMT UR10, UR14, 0x654, UR10 ;  /* 0x000006540e0a7896 */ /* 0x001fe2000800000a */
[----:B------:R-:W-:-:S02]  /*d060*/  F2FP.F16.F32.PACK_AB R200, R169, R200 ;  /* 0x000000c8a9c8723e */ /* 0x000fc400000000ff */
[----:B------:R-:W-:Y:S02]  /*d070*/  F2FP.F16.F32.PACK_AB R201, R160, R201 ;  /* 0x000000c9a0c9723e */ /* 0x000fe400000000ff */
[----:B------:R-:W-:Y:S02]  /*d080*/  F2FP.F16.F32.PACK_AB R202, R173, R202 ;  /* 0x000000caadca723e */ /* 0x000fe400000000ff */
[----:B------:R-:W-:Y:S02]  /*d090*/  F2FP.F16.F32.PACK_AB R203, R164, R203 ;  /* 0x000000cba4cb723e */ /* 0x000fe400000000ff */
[----:B------:R-:W-:Y:S01]  /*d0a0*/  SYNCS.ARRIVE.TRANS64.RED.A1T0 RZ, [UR10], RZ ;  /* 0x000000ffffff79a7 */ /* 0x000fe2000810040a */
[----:B------:R-:W-:Y:S01]  /*d0b0*/  UIADD3 UR10, UR7, -0x1, URZ ;  /* 0xffffffff070a7890 */ /* 0x000fe2000fffe03f */
[----:B------:R-:W-:Y:S02]  /*d0c0*/  R2UR UR7, R7 ;  /* 0x00000000070772ca */ /* 0x000fe400000e0000 */
[----:B------:R-:W-:-:S02]  /*d0d0*/  F2FP.F16.F32.PACK_AB R196, R161, R196 ;  /* 0x000000c4a1c4723e */ /* 0x000fc400000000ff */
[----:B------:R-:W-:Y:S01]  /*d0e0*/  F2FP.F16.F32.PACK_AB R197, R162, R197 ;  /* 0x000000c5a2c5723e */ /* 0x000fe200000000ff */
[----:B------:R-:W-:Y:S01]  /*d0f0*/  IMAD.U32 R212, RZ, RZ, UR10 ;  /* 0x0000000affd47e24 */ /* 0x000fe2000f8e00ff */
[----:B------:R-:W-:Y:S02]  /*d100*/  F2FP.F16.F32.PACK_AB R198, R165, R198 ;  /* 0x000000c6a5c6723e */ /* 0x000fe400000000ff */
[----:B------:R-:W-:Y:S02]  /*d110*/  F2FP.F16.F32.PACK_AB R199, R166, R199 ;  /* 0x000000c7a6c7723e */ /* 0x000fe400000000ff */
[----:B------:R-:W-:Y:S02]  /*d120*/  F2FP.F16.F32.PACK_AB R192, R153, R192 ;  /* 0x000000c099c0723e */ /* 0x000fe400000000ff */
[----:B------:R-:W-:Y:S02]  /*d130*/  F2FP.F16.F32.PACK_AB R193, R167, R193 ;  /* 0x000000c1a7c1723e */ /* 0x000fe400000000ff */
[----:B------:R-:W-:Y:S01]  /*d140*/  MOV R213, UR7 ;  /* 0x0000000700d57c02 */ /* 0x000fe20008000f00 */
[----:B------:R-:W-:Y:S01]  /*d150*/  UMOV UR7, UR61 ;  /* 0x0000003d00077c82 */ /* 0x000fe20008000000 */
[----:B------:R-:W-:Y:S01]  /*d160*/  F2FP.F16.F32.PACK_AB R194, R157, R194 ;  /* 0x000000c29dc2723e */ /* 0x000fe200000000ff */
[----:B------:R-:W-:Y:S06]  /*d170*/  @P1 BRA `(.L_x_2226) ;  /* 0xffffffc400581947 */ /* 0x000fec000383ffff */
.L_x_2215:
        /* <DEDUP_REMOVED lines=131> */
.L_x_2227:
        /* <DEDUP_REMOVED lines=8> */
.L_x_2228:
[----:B-1----:R-:W-:Y:S05]  /*da30*/  @P1 BRA `(.L_x_2229) ;  /* 0x0000000000081947 */ /* 0x002fea0003800000 */
[----:B------:R-:W1:Y:S02]  /*da40*/  SYNCS.PHASECHK.TRANS64.TRYWAIT P1, [UR5+0x38850], R0 ;  /* 0x03885000ff0075a7 */ /* 0x000e640008020145 */
[----:B-1----:R-:W-:Y:S05]  /*da50*/  @!P1 BRA `(.L_x_2230) ;  /* 0x0000007000e89947 */ /* 0x002fea0003800000 */
.L_x_2229:
[----:B------:R-:W-:Y:S01]  /*da60*/  R2UR UR4, R16 ;  /* 0x00000000100472ca */ /* 0x000fe200000e0000 */
[----:B------:R-:W-:Y:S01]  /*da70*/  WARPGROUP.ARRIVE ;  /* 0x00000000000079c5 */ /* 0x000fe20000000000 */
[----:B------:R-:W-:Y:S01]  /*da80*/  UMOV UR11, 0x40000040 ;  /* 0x40000040000b7882 */ /* 0x000fe20000000000 */
[----:B01----:R-:W0:Y:S04]  /*da90*/  SHFL.BFLY PT, R0, R13, 0x2, 0x1f ;  /* 0x0c401f000d007f89 */ /* 0x003e2800000e0000 */
[----:B------:R-:W1:Y:S06]  /*daa0*/  SHFL.BFLY PT, R5, R12, 0x2, 0x1f ;  /* 0x0c401f000c057f89 */ /* 0x000e6c00000e0000 */
[----:B------:R-:W-:-:S04]  /*dab0*/  UIADD3 UR4, UR4, 0x400, URZ ;  /* 0x0000040004047890 */ /* 0x000fc8000fffe03f */
[----:B------:R-:W-:-:S04]  /*dac0*/  USHF.R.U32.HI UR4, URZ, 0x4, UR4 ;  /* 0x000000043f047899 */ /* 0x000fc80008011604 */
[----:B------:R-:W-:-:S04]  /*dad0*/  ULOP3.LUT UR4, UR4, 0x3fff, URZ, 0xc0, !UPT ;  /* 0x00003fff04047892 */ /* 0x000fc8000f8ec03f */
[----:B------:R-:W-:Y:S01]  /*dae0*/  ULOP3.LUT UR4, UR4, 0x2800000, URZ, 0xfc, !UPT ;  /* 0x0280000004047892 */ /* 0x000fe2000f8efc3f */
[----:B0-----:R-:W-:Y:S01]  /*daf0*/  FADD.FTZ R0, R0, R13 ;  /* 0x0000000d00007221 */ /* 0x001fe20000010000 */
[----:B------:R-:W-:Y:S02]  /*db00*/  IMAD.U32 R13, RZ, RZ, UR6 ;  /* 0x00000006ff0d7e24 */ /* 0x000fe4000f8e00ff */
[----:B------:R-:W-:Y:S01]  /*db10*/  UIMAD UR4, UR61, 0xa00, UR4 ;  /* 0x00000a003d0478a4 */ /* 0x000fe2000f8e0204 */
[----:B-1----:R-:W-:-:S03]  /*db20*/  FADD.FTZ R2, R5, R12 ;  /* 0x0000000c05027221 */ /* 0x002fc60000010000 */
        /* <DEDUP_REMOVED lines=9> */
[----:B------:R-:W-:Y:S02]  /*dbc0*/  CS2R R4, SRZ ;  /* 0x0000000000047805 */ /* 0x000fe4000001ff00 */
[----:B------:R-:W-:Y:S02]  /*dbd0*/  MOV R0, 0xff800000 ;  /* 0xff80000000007802 */ /* 0x000fe40000000f00 */
[----:B------:R-:W-:Y:S01]  /*dbe0*/  FSETP.NE.FTZ.AND P1, PT, R11, RZ, PT ;  /* 0x000000ff0b00720b */ /* 0x000fe20003f35000 */
[----:B-1----:R-:W-:Y:S01]  /*dbf0*/  FADD.FTZ R14, R2, R7 ;  /* 0x00000007020e7221 */ /* 0x002fe20000010000 */
[----:B------:R-:W-:-:S02]  /*dc00*/  IMAD.U32 R7, RZ, RZ, UR6 ;  /* 0x00000006ff077e24 */ /* 0x000fc4000f8e00ff */
[----:B------:R-:W-:Y:S02]  /*dc10*/  IMAD.MOV.U32 R2, RZ, RZ, -0x800000 ;  /* 0xff800000ff027424 */ /* 0x000fe400078e00ff */
        /* <DEDUP_REMOVED lines=37> */
.L_x_2231:
        /* <DEDUP_REMOVED lines=133> */
.L_x_2195:
[----:B------:R-:W-:Y:S05]  /*e6c0*/  @P0 BRA `(.L_x_2232) ;  /* 0x0000002000600947 */ /* 0x000fea0003800000 */
[----:B------:R-:W0:Y:S01]  /*e6d0*/  S2R R3, SR_TID.X ;  /* 0x0000000000037919 */ /* 0x000e220000002100 */
[----:B------:R-:W-:Y:S01]  /*e6e0*/  R2UR UR13, R23 ;  /* 0x00000000170d72ca */ /* 0x000fe200000e0000 */
[----:B------:R-:W1:Y:S01]  /*e6f0*/  S2UR UR12, SR_CTAID.Z ;  /* 0x00000000000c79c3 */ /* 0x000e620000002700 */
[----:B------:R-:W-:Y:S01]  /*e700*/  ULDC.64 UR8, c[0x0][0xbd0] ;  /* 0x0002f40000087ab9 */ /* 0x000fe20000000a00 */
[----:B------:R-:W-:Y:S01]  /*e710*/  ULDC.64 UR14, c[0x0][0x208] ;  /* 0x00008200000e7ab9 */ /* 0x000fe20000000a00 */
[----:B------:R-:W-:Y:S05]  /*e720*/  BSSY B0, `(.L_x_2233) ;  /* 0x000014c000007945 */ /* 0x000fea0003800000 */
[----:B------:R-:W2:Y:S04]  /*e730*/  LDC.64 R18, c[0x0][0xbd8] ;  /* 0x0002f600ff127b82 */ /* 0x000ea80000000a00 */
[----:B------:R-:W-:-:S02]  /*e740*/  USHF.R.S32.HI UR7, URZ, 0x1f, UR13 ;  /* 0x0000001f3f077899 */ /* 0x000fc4000801140d */
[----:B------:R-:W-:Y:S02]  /*e750*/  UIMAD.WIDE.U32 UR4, UR13, UR8, URZ ;  /* 0x000000080d0472a5 */ /* 0x000fe4000f8e003f */
[----:B------:R-:W-:Y:S01]  /*e760*/  UIMAD UR6, UR7, UR8, URZ ;  /* 0x00000008070672a4 */ /* 0x000fe2000f8e023f */
[----:B------:R-:W3:Y:S03]  /*e770*/  S2UR UR11, SR_CTAID.Y ;  /* 0x00000000000b79c3 */ /* 0x000ee60000002600 */
[----:B------:R-:W-:-:S03]  /*e780*/  UIMAD UR6, UR13, UR9, UR6 ;  /* 0x000000090d0672a4 */ /* 0x000fc6000f8e0206 */
[----:B------:R-:W-:Y:S01]  /*e790*/  ULDC.64 UR8, c[0x0][0xb38] ;  /* 0x0002ce0000087ab9 */ /* 0x000fe20000000a00 */
[----:B------:R-:W-:Y:S01]  /*e7a0*/  UIADD3 UR6, UR5, UR6, URZ ;  /* 0x0000000605067290 */ /* 0x000fe2000fffe03f */
[----:B------:R-:W3:Y:S01]  /*e7b0*/  LDC R153, c[0x0][0xc50] ;  /* 0x00031400ff997b82 */ /* 0x000ee20000000800 */
[----:B-1----:R-:W-:Y:S02]  /*e7c0*/  USHF.R.S32.HI UR10, URZ, 0x1f, UR12 ;  /* 0x0000001f3f0a7899 */ /* 0x002fe4000801140c */
[----:B------:R-:W-:Y:S01]  /*e7d0*/  UIMAD UR7, UR7, UR8, URZ ;  /* 0x00000008070772a4 */ /* 0x000fe2000f8e023f */
[----:B0-----:R-:W-:-:S04]  /*e7e0*/  VIADD R5, R3, 0xffffff80 ;  /* 0xffffff8003057836 */ /* 0x001fc80000000000 */
[----:B------:R-:W0:Y:S01]  /*e7f0*/  LDC.64 R20, c[0x0][0xb40] ;  /* 0x0002d000ff147b82 */ /* 0x000e220000000a00 */
[----:B------:R-:W-:-:S04]  /*e800*/  SHF.R.S32.HI R4, RZ, 0x1f, R5 ;  /* 0x0000001fff047819 */ /* 0x000fc80000011405 */
[CC--:B------:R-:W-:Y:S02]  /*e810*/  LEA.HI R6, R4.reuse, R5.reuse, RZ, 0x7 ;  /* 0x0000000504067211 */ /* 0x0c0fe400078f38ff */
[----:B------:R-:W-:Y:S02]  /*e820*/  LEA.HI R11, R4, R5, RZ, 0x2 ;  /* 0x00000005040b7211 */ /* 0x000fe400078f10ff */
[----:B------:R-:W-:Y:S02]  /*e830*/  LOP3.LUT R8, R6, 0xffffff80, RZ, 0xc0, !PT ;  /* 0xffffff8006087812 */ /* 0x000fe400078ec0ff */
[----:B------:R-:W-:-:S03]  /*e840*/  SHF.R.S32.HI R7, RZ, 0x7, R6 ;  /* 0x00000007ff077819 */ /* 0x000fc60000011406 */
[----:B------:R-:W-:Y:S01]  /*e850*/  IMAD.IADD R3, R5, 0x1, -R8 ;  /* 0x0000000105037824 */ /* 0x000fe200078e0a08 */
[----:B------:R-:W-:Y:S01]  /*e860*/  LEA.HI R4, R6, R7, RZ, 0x1 ;  /* 0x0000000706047211 */ /* 0x000fe200078f08ff */
[----:B------:R-:W1:Y:S01]  /*e870*/  LDC R8, c[0x0][0xbe8] ;  /* 0x0002fa00ff087b82 */ /* 0x000e620000000800 */
        /* <DEDUP_REMOVED lines=12> */
[----:B------:R-:W-:Y:S01]  /*e940*/  LOP3.LUT R10, R10, 0x7ffffffc, RZ, 0xc0, !PT ;  /* 0x7ffffffc0a0a7812 */ /* 0x000fe200078ec0ff */
[----:B------:R-:W-:Y:S01]  /*e950*/  BAR.SYNC.DEFER_BLOCKING 0x1, 0x100 ;  /* 0x0044000000007b1d */ /* 0x000fe20000010000 */
[----:B-1----:R-:W-:Y:S01]  /*e960*/  ISETP.NE.AND P0, PT, R8, 0x1, PT ;  /* 0x000000010800780c */ /* 0x002fe20003f05270 */
[----:B------:R-:W-:Y:S01]  /*e970*/  IMAD.IADD R4, R9, 0x1, -R14 ;  /* 0x0000000109047824 */ /* 0x000fe200078e0a0e */
[----:B------:R-:W-:Y:S02]  /*e980*/  LOP3.LUT R14, R7, 0x1ffffffe, RZ, 0xc0, !PT ;  /* 0x1ffffffe070e7812 */ /* 0x000fe400078ec0ff */
[----:B------:R-:W-:Y:S01]  /*e990*/  SHF.R.S32.HI R7, RZ, 0x5, R12 ;  /* 0x00000005ff077819 */ /* 0x000fe2000001140c */
[----:B--2---:R-:W-:Y:S01]  /*e9a0*/  IMAD R12, R18, UR10, RZ ;  /* 0x0000000a120c7c24 */ /* 0x004fe2000f8e02ff */
[----:B------:R-:W1:Y:S01]  /*e9b0*/  S2R R9, SR_CTAID.X ;  /* 0x0000000000097919 */ /* 0x000e620000002500 */
[----:B------:R-:W-:Y:S01]  /*e9c0*/  IMAD.IADD R11, R5, 0x1, -R14 ;  /* 0x00000001050b7824 */ /* 0x000fe200078e0a0e */
[----:B------:R-:W-:Y:S01]  /*e9d0*/  MOV R5, UR5 ;  /* 0x0000000500057c02 */ /* 0x000fe20008000f00 */
[----:B------:R-:W-:-:S02]  /*e9e0*/  IMAD R7, R7, 0x10, R4 ;  /* 0x0000001007077824 */ /* 0x000fc400078e0204 */
[----:B------:R-:W-:Y:S02]  /*e9f0*/  IMAD.U32 R4, RZ, RZ, UR4 ;  /* 0x00000004ff047e24 */ /* 0x000fe4000f8e00ff */
[----:B------:R-:W2:Y:S01]  /*ea00*/  @P0 LDC R14, c[0x0][0xbec] ;  /* 0x0002fb00ff0e0b82 */ /* 0x000ea20000000800 */
[----:B------:R-:W-:Y:S01]  /*ea10*/  IMAD R16, R6, 0x40, R7 ;  /* 0x0000004006107824 */ /* 0x000fe200078e0207 */
[----:B------:R-:W-:Y:S01]  /*ea20*/  UIMAD.WIDE.U32 UR4, UR13, UR8, URZ ;  /* 0x000000080d0472a5 */ /* 0x000fe2000f8e003f */
        /* <DEDUP_REMOVED lines=14> */
[----:B------:R-:W-:-:S04]  /*eb10*/  ULDC.64 UR6, c[0x0][0xb48] ;  /* 0x0002d20000067ab9 */ /* 0x000fc80000000a00 */
[----:B------:R-:W3:Y:S01]  /*eb20*/  @P0 LDC R155, c[0x0][0xbf0] ;  /* 0x0002fc00ff9b0b82 */ /* 0x000ee20000000800 */
[----:B-1----:R-:W-:Y:S01]  /*eb30*/  IMAD R11, R9, 0x80, R6 ;  /* 0x00000080090b7824 */ /* 0x002fe200078e0206 */
[----:B------:R-:W-:Y:S01]  /*eb40*/  MOV R6, UR4 ;  /* 0x0000000400067c02 */ /* 0x000fe20008000f00 */
[----:B------:R-:W-:Y:S02]  /*eb50*/  ULDC.64 UR4, c[0x0][0xbe0] ;  /* 0x0002f80000047ab9 */ /* 0x000fe40000000a00 */
[----:B--2---:R-:W-:-:S04]  /*eb60*/  @P0 IMAD.HI.U32 R12, R11, R14, RZ ;  /* 0x0000000e0b0c0227 */ /* 0x004fc800078e00ff */
        /* <DEDUP_REMOVED lines=8> */
[----:B------:R-:W-:Y:S01]  /*ebf0*/  IMAD.MOV.U32 R15, RZ, RZ, R11 ;  /* 0x000000ffff0f7224 */ /* 0x000fe200078e000b */
[----:B---3--:R-:W-:Y:S01]  /*ec00*/  @P0 SHF.R.U32.HI R15, RZ, R155, R22 ;  /* 0x0000009bff0f0219 */ /* 0x008fe20000011616 */
[C---:B------:R-:W-:Y:S02]  /*ec10*/  IMAD R12, R14.reuse, UR4, RZ ;  /* 0x000000040e0c7c24 */ /* 0x040fe4000f8e02ff */
        /* <DEDUP_REMOVED lines=73> */
[----:B------:R-:W-:Y:S01]  /*f0b0*/  VIADD R22, R3, 0x50 ;  /* 0x0000005003167836 */ /* 0x000fe20000000000 */
[----:B------:R-:W-:-:S02]  /*f0c0*/  ISETP.GE.AND P0, PT, R18, UR4, PT ;  /* 0x0000000412007c0c */ /* 0x000fc4000bf06270 */
[----:B------:R-:W-:Y:S02]  /*f0d0*/  ISETP.GE.AND P1, PT, R19, UR4, PT ;  /* 0x0000000413007c0c */ /* 0x000fe4000bf26270 */
[C---:B------:R-:W-:Y:S02]  /*f0e0*/  IADD3 R20, R3.reuse, 0x40, RZ ;  /* 0x0000004003147810 */ /* 0x040fe40007ffe0ff */
        /* <DEDUP_REMOVED lines=8> */
[----:B---34-:R-:W-:Y:S01]  /*f170*/  @!P2 IMAD.WIDE R10, R3, 0x4, R4 ;  /* 0x00000004030aa825 */ /* 0x018fe200078e0204 */
[----:B------:R-:W-:-:S02]  /*f180*/  ISETP.GE.AND P6, PT, R22, UR4, PT ;  /* 0x0000000416007c0c */ /* 0x000fc4000bfc6270 */
[----:B------:R-:W-:Y:S01]  /*f190*/  @!P0 LEA.HI R18, R18, R18, RZ, 0x1 ;  /* 0x0000001212128211 */ /* 0x000fe200078f08ff */
        /* <DEDUP_REMOVED lines=13> */
[----:B------:R-:W-:Y:S02]  /*f270*/  @!P0 LOP3.LUT R11, R18, 0xfffffffe, RZ, 0xc0, !PT ;  /* 0xfffffffe120b8812 */ /* 0x000fe400078ec0ff */
[----:B------:R-:W-:Y:S01]  /*f280*/  @!P2 LEA.HI R0, R0, R0, RZ, 0x1 ;  /* 0x000000000000a211 */ /* 0x000fe200078f08ff */
[----:B-1----:R-:W-:Y:S01]  /*f290*/  VIADD R28, R3, 0x60 ;  /* 0x00000060031c7836 */ /* 0x002fe20000000000 */
[----:B------:R-:W-:Y:S01]  /*f2a0*/  @!P1 LOP3.LUT R13, R19, 0xfffffffe, RZ, 0xc0, !PT ;  /* 0xfffffffe130d9812 */ /* 0x000fe200078ec0ff */
        /* <DEDUP_REMOVED lines=147> */
.L_x_2234:
[----:B------:R-:W-:Y:S05]  /*fbe0*/  BSYNC B0 ;  /* 0x0000000000007941 */ /* 0x000fea0003800000 */
.L_x_2233:
[----:B------:R-:W-:Y:S01]  /*fbf0*/  ISETP.GE.AND P0, PT, R9, R8, PT ;  /* 0x000000080900720c */ /* 0x000fe20003f06270 */
[----:B0---4-:R1:W4:Y:S04]  /*fc00*/  SHFL.IDX PT, R5, R7, 0x1, 0x1c1f ;  /* 0x003c1f0007057f89 */ /* 0x01132800000e0000 */
[----:B---3--:R1:W3:Y:S08]  /*fc10*/  SHFL.IDX PT, R4, R6, 0x1, 0x1c1f ;  /* 0x003c1f0006047f89 */ /* 0x0082f000000e0000 */
[----:B-1----:R-:W-:Y:S05]  /*fc20*/  @P0 BRA `(.L_x_2193) ;  /* 0x0000004c00d00947 */ /* 0x002fea0003800000 */
        /* <DEDUP_REMOVED lines=17> */
[----:B---34-:R-:W-:Y:S01]  /*fd40*/  @!P0 IMAD.WIDE R6, R3, 0x4, R4 ;  /* 0x0000000403068825 */ /* 0x018fe200078e0204 */
[----:B------:R-:W-:-:S02]  /*fd50*/  ISETP.GE.AND P4, PT, R16, UR4, PT ;  /* 0x0000000410007c0c */ /* 0x000fc4000bf86270 */
        /* <DEDUP_REMOVED lines=75> */
[----:B------:R-:W-:-:S02]  /*10210*/  IADD3 R18, R3, 0x88, RZ ;  /* 0x0000008803127810 */ /* 0x000fc40007ffe0ff */
[----:B------:R-:W-:Y:S01]  /*10220*/  @!P0 LOP3.LUT R19, R19, 0xfffffffe, RZ, 0xc0, !PT ;  /* 0xfffffffe13138812 */ /* 0x000fe200078ec0ff */
        /* <DEDUP_REMOVED lines=32> */
[C---:B------:R-:W-:Y:S01]  /*10430*/  VIADD R20, R3.reuse, 0xc8 ;  /* 0x000000c803147836 */ /* 0x040fe20000000000 */
[----:B------:R-:W-:Y:S01]  /*10440*/  ISETP.GE.AND P5, PT, R18, UR4, PT ;  /* 0x0000000412007c0c */ /* 0x000fe2000bfa6270 */
[----:B------:R-:W-:Y:S01]  /*10450*/  VIADD R0, R3, 0xd0 ;  /* 0x000000d003007836 */ /* 0x000fe20000000000 */
[----:B------:R-:W-:-:S02]  /*10460*/  @!P2 LEA.HI R17, R17, R17, RZ, 0x1 ;  /* 0x000000111111a211 */ /* 0x000fc400078f08ff */
[----:B------:R-:W-:Y:S02]  /*10470*/  @!P1 LEA.HI R19, R19, R19, RZ, 0x1 ;  /* 0x0000001313139211 */ /* 0x000fe400078f08ff */
[----:B---3--:R-:W-:Y:S01]  /*10480*/  @!P4 LOP3.LUT R13, R2, 0xfffffffe, RZ, 0xc0, !PT ;  /* 0xfffffffe020dc812 */ /* 0x008fe200078ec0ff */
        /* <DEDUP_REMOVED lines=10> */
[----:B------:R-:W-:Y:S01]  /*10530*/  IADD3 R2, R3, 0xd8, RZ ;  /* 0x000000d803027810 */ /* 0x000fe20007ffe0ff */
[--C-:B------:R-:W-:Y:S01]  /*10540*/  @!P2 IMAD.WIDE R12, R17, 0x4, R4.reuse ;  /* 0x00000004110ca825 */ /* 0x100fe200078e0204 */
[----:B------:R-:W-:Y:S01]  /*10550*/  @!P5 LEA.HI R18, R18, R18, RZ, 0x1 ;  /* 0x000000121212d211 */ /* 0x000fe200078f08ff */
[----:B------:R2:W-:Y:S02]  /*10560*/  @!P3 ST.E.64 desc[UR6][R10.64], R110 ;  /* 0x0000006e0a00b985 */ /* 0x0005e4000c101b06 */
[----:B------:R-:W-:-:S02]  /*10570*/  @!P1 IMAD.WIDE R14, R19, 0x4, R4 ;  /* 0x00000004130e9825 */ /* 0x000fc400078e0204 */
[----:B------:R-:W-:Y:S01]  /*10580*/  @!P2 ST.E.64 desc[UR6][R12.64], R114 ;  /* 0x000000720c00a985 */ /* 0x000fe2000c101b06 */
[----:B------:R-:W-:Y:S01]  /*10590*/  @!P6 LEA.HI R20, R20, R20, RZ, 0x1 ;  /* 0x000000141414e211 */ /* 0x000fe200078f08ff */
[C---:B------:R-:W-:Y:S01]  /*105a0*/  VIADD R16, R3.reuse, 0xe0 ;  /* 0x000000e003107836 */ /* 0x040fe20000000000 */
[----:B0-----:R-:W-:Y:S01]  /*105b0*/  @!P5 LOP3.LUT R7, R18, 0xfffffffe, RZ, 0xc0, !PT ;  /* 0xfffffffe1207d812 */ /* 0x001fe200078ec0ff */
[C---:B------:R-:W-:Y:S01]  /*105c0*/  VIADD R17, R3.reuse, 0xe8 ;  /* 0x000000e803117836 */ /* 0x040fe20000000000 */
[----:B------:R-:W-:Y:S01]  /*105d0*/  @!P1 ST.E.64 desc[UR6][R14.64], R118 ;  /* 0x000000760e009985 */ /* 0x000fe2000c101b06 */
[----:B------:R-:W-:Y:S01]  /*105e0*/  VIADD R19, R3, 0xf0 ;  /* 0x000000f003137836 */ /* 0x000fe20000000000 */
[----:B------:R-:W-:Y:S01]  /*105f0*/  ISETP.GE.AND P1, PT, R2, UR4, PT ;  /* 0x0000000402007c0c */ /* 0x000fe2000bf26270 */
[----:B------:R-:W-:Y:S01]  /*10600*/  @!P5 IMAD.WIDE R6, R7, 0x4, R4 ;  /* 0x000000040706d825 */ /* 0x000fe200078e0204 */
[----:B------:R-:W-:Y:S02]  /*10610*/  ISETP.GE.AND P2, PT, R16, UR4, PT ;  /* 0x0000000410007c0c */ /* 0x000fe4000bf46270 */
[----:B------:R-:W-:Y:S01]  /*10620*/  ISETP.GE.AND P3, PT, R17, UR4, PT ;  /* 0x0000000411007c0c */ /* 0x000fe2000bf66270 */
[----:B------:R-:W-:Y:S01]  /*10630*/  VIADD R3, R3, 0xf8 ;  /* 0x000000f803037836 */ /* 0x000fe20000000000 */
[----:B------:R-:W-:Y:S01]  /*10640*/  ISETP.GE.AND P4, PT, R19, UR4, PT ;  /* 0x0000000413007c0c */ /* 0x000fe2000bf86270 */
[----:B------:R0:W-:Y:S01]  /*10650*/  @!P5 ST.E.64 desc[UR6][R6.64], R122 ;  /* 0x0000007a0600d985 */ /* 0x0001e2000c101b06 */
[----:B------:R-:W-:-:S02]  /*10660*/  @!P0 LEA.HI R0, R0, R0, RZ, 0x1 ;  /* 0x0000000000008211 */ /* 0x000fc400078f08ff */
[----:B-1----:R-:W-:Y:S02]  /*10670*/  @!P6 LOP3.LUT R9, R20, 0xfffffffe, RZ, 0xc0, !PT ;  /* 0xfffffffe1409e812 */ /* 0x002fe400078ec0ff */
[----:B--2---:R-:W-:Y:S02]  /*10680*/  @!P0 LOP3.LUT R11, R0, 0xfffffffe, RZ, 0xc0, !PT ;  /* 0xfffffffe000b8812 */ /* 0x004fe400078ec0ff */
[----:B------:R-:W-:Y:S01]  /*10690*/  @!P1 LEA.HI R2, R2, R2, RZ, 0x1 ;  /* 0x0000000202029211 */ /* 0x000fe200078f08ff */
[--C-:B------:R-:W-:Y:S01]  /*106a0*/  @!P6 IMAD.WIDE R8, R9, 0x4, R4.reuse ;  /* 0x000000040908e825 */ /* 0x100fe200078e0204 */
[----:B------:R-:W-:Y:S02]  /*106b0*/  @!P2 LEA.HI R16, R16, R16, RZ, 0x1 ;  /* 0x000000101010a211 */ /* 0x000fe400078f08ff */
[----:B------:R-:W-:Y:S02]  /*106c0*/  @!P3 LEA.HI R17, R17, R17, RZ, 0x1 ;  /* 0x000000111111b211 */ /* 0x000fe400078f08ff */
[----:B------:R1:W-:Y:S01]  /*106d0*/  @!P6 ST.E.64 desc[UR6][R8.64], R126 ;  /* 0x0000007e0800e985 */ /* 0x0003e2000c101b06 */
[----:B0-----:R-:W-:Y:S01]  /*106e0*/  @!P0 IMAD.WIDE R6, R11, 0x4, R4 ;  /* 0x000000040b068825 */ /* 0x001fe200078e0204 */
[----:B------:R-:W-:-:S02]  /*106f0*/  @!P4 LEA.HI R19, R19, R19, RZ, 0x1 ;  /* 0x000000131313c211 */ /* 0x000fc400078f08ff */
[----:B------:R-:W-:Y:S02]  /*10700*/  @!P1 LOP3.LUT R13, R2, 0xfffffffe, RZ, 0xc0, !PT ;  /* 0xfffffffe020d9812 */ /* 0x000fe400078ec0ff */
[----:B------:R0:W-:Y:S01]  /*10710*/  @!P0 ST.E.64 desc[UR6][R6.64], R130 ;  /* 0x0000008206008985 */ /* 0x0001e2000c101b06 */
[----:B------:R-:W-:Y:S02]  /*10720*/  @!P2 LOP3.LUT R15, R16, 0xfffffffe, RZ, 0xc0, !PT ;  /* 0xfffffffe100fa812 */ /* 0x000fe400078ec0ff */
[----:B------:R-:W-:Y:S02]  /*10730*/  ISETP.GE.AND P0, PT, R3, UR4, PT ;  /* 0x0000000403007c0c */ /* 0x000fe4000bf06270 */
        /* <DEDUP_REMOVED lines=17> */
.L_x_2232:
        /* <DEDUP_REMOVED lines=26> */
[----:B------:R-:W-:Y:S01]  /*109f0*/  MOV R3, UR5 ;  /* 0x0000000500037c02 */ /* 0x000fe20008000f00 */
[----:B------:R-:W-:Y:S01]  /*10a00*/  UIADD3 UR6, UR5, UR6, URZ ;  /* 0x0000000605067290 */ /* 0x000fe2000fffe03f */
[----:B------:R-:W-:Y:S02]  /*10a10*/  IMAD.U32 R2, RZ, RZ, UR4 ;  /* 0x00000004ff027e24 */ /* 0x000fe4000f8e00ff */
[----:B------:R-:W-:Y:S02]  /*10a20*/  ULDC.64 UR4, c[0x0][0xbe0] ;  /* 0x0002f80000047ab9 */ /* 0x000fe40000000a00 */
[----:B------:R-:W0:Y:S01]  /*10a30*/  S2UR UR10, SR_CTAID.Y ;  /* 0x00000000000a79c3 */ /* 0x000e220000002600 */
[----:B------:R-:W-:-:S02]  /*10a40*/  IMAD.U32 R3, RZ, RZ, UR6 ;  /* 0x00000006ff037e24 */ /* 0x000fc4000f8e00ff */
[C---:B-1----:R-:W-:Y:S02]  /*10a50*/  IMAD R12, R10.reuse, UR8, RZ ;  /* 0x000000080a0c7c24 */ /* 0x042fe4000f8e02ff */
[----:B------:R-:W-:-:S03]  /*10a60*/  IMAD.WIDE.U32 R2, R10, UR7, R2 ;  /* 0x000000070a027c25 */ /* 0x000fc6000f8e0002 */
[----:B------:R-:W0:Y:S01]  /*10a70*/  LDC R8, c[0x0][0xc50] ;  /* 0x00031400ff087b82 */ /* 0x000e220000000800 */
[----:B--2---:R-:W-:-:S04]  /*10a80*/  @P0 IMAD.HI.U32 R4, R0, R7, RZ ;  /* 0x0000000700040227 */ /* 0x004fc800078e00ff */
[----:B------:R-:W-:Y:S02]  /*10a90*/  IMAD R7, RZ, RZ, -UR11 ;  /* 0x8000000bff077e24 */ /* 0x000fe4000f8e02ff */
[----:B------:R-:W-:Y:S01]  /*10aa0*/  IMAD R11, R11, UR7, R12 ;  /* 0x000000070b0b7c24 */ /* 0x000fe2000f8e020c */
        /* <DEDUP_REMOVED lines=24> */
.L_x_2191:
        /* <DEDUP_REMOVED lines=18> */
.L_x_2235:
[----:B------:R-:W-:Y:S01]  /*10d50*/  ULDC UR42, c[0x0][0xc50] ;  /* 0x00031400002a7ab9 */ /* 0x000fe20000000800 */
[----:B------:R-:W-:Y:S01]  /*10d60*/  UMOV UR39, UR6 ;  /* 0x0000000600277c82 */ /* 0x000fe20008000000 */
[----:B------:R-:W-:-:S11]  /*10d70*/  UISETP.NE.AND UP0, UPT, UR42, 0x1, UPT ;  /* 0x000000012a00788c */ /* 0x000fd6000bf05270 */
[----:B------:R-:W-:Y:S01]  /*10d80*/  @UP0 ULDC UR4, c[0x0][0xc54] ;  /* 0x0003150000040ab9 */ /* 0x000fe20000000800 */
[----:B------:R-:W-:Y:S01]  /*10d90*/  @UP0 ULDC UR7, c[0x0][0xc58] ;  /* 0x0003160000070ab9 */ /* 0x000fe20000000800 */
[----:B------:R-:W-:-:S04]  /*10da0*/  UIMAD.WIDE.U32 UR4, UR6, UR4, URZ ;  /* 0x00000004060472a5 */ /* 0x000fc8000f8e003f */
[----:B------:R-:W-:-:S12]  /*10db0*/  @UP0 USHF.R.U32.HI UR39, URZ, UR7, UR5 ;  /* 0x000000073f270299 */ /* 0x000fd80008011605 */
.L_x_2236:
        /* <DEDUP_REMOVED lines=12> */
[----:B0-----:R-:W-:-:S04]  /*10e80*/  ISETP.NE.U32.AND P0, PT, R2, RZ, PT ;  /* 0x000000ff0200720c */ /* 0x001fc80003f05070 */
[----:B------:R-:W-:-:S13]  /*10e90*/  ISETP.NE.AND.EX P0, PT, R3, RZ, PT, P0 ;  /* 0x000000ff0300720c */ /* 0x000fda0003f05300 */
[----:B------:R-:W0:Y:S08]  /*10ea0*/  @P0 LDC.64 R2, c[0x0][0xa28] ;  /* 0x00028a00ff020b82 */ /* 0x000e300000000a00 */
[----:B------:R-:W1:Y:S01]  /*10eb0*/  S2UR UR46, SR_CTAID.X ;  /* 0x00000000002e79c3 */ /* 0x000e620000002500 */
[----:B0-----:R-:W-:-:S05]  /*10ec0*/  @P0 IMAD.WIDE R2, R26, 0x4, R2 ;  /* 0x000000041a020825 */ /* 0x001fca00078e0202 */
[----:B------:R0:W5:Y:S01]  /*10ed0*/  @P0 LDG.E R23, desc[UR4][R2.64] ;  /* 0x0000000402170981 */ /* 0x000162000c1e1900 */
[----:B------:R-:W-:Y:S01]  /*10ee0*/  ULDC UR4, c[0x0][0x448] ;  /* 0x0001120000047ab9 */ /* 0x000fe20000000800 */
[----:B------:R-:W-:Y:S02]  /*10ef0*/  USHF.R.U32.HI UR9, URZ, 0x10, UR42 ;  /* 0x000000103f097899 */ /* 0x000fe4000801162a */
[----:B------:R-:W-:Y:S02]  /*10f00*/  UISETP.NE.AND UP1, UPT, UR4, 0x1, UPT ;  /* 0x000000010400788c */ /* 0x000fe4000bf25270 */
[----:B-1----:R-:W-:Y:S01]  /*10f10*/  ULEA UR6, UR46, 0x7f, 0x7 ;  /* 0x0000007f2e067891 */ /* 0x002fe2000f8e383f */
[----:B------:R-:W-:Y:S01]  /*10f20*/  ULDC.64 UR4, c[0x0][0x418] ;  /* 0x0001060000047ab9 */ /* 0x000fe20000000a00 */
[----:B------:R-:W-:Y:S02]  /*10f30*/  UP2UR UR47, UPR, URZ, 0x2 ;  /* 0x000000023f2f7883 */ /* 0x000fe40008000000 */
[----:B------:R-:W-:-:S02]  /*10f40*/  UISETP.NE.U32.AND UP0, UPT, UR4, URZ, UPT ;  /* 0x0000003f0400728c */ /* 0x000fc4000bf05070 */
[----:B------:R-:W-:Y:S02]  /*10f50*/  ULOP3.LUT UR42, UR42, 0xffff, URZ, 0xc0, !UPT ;  /* 0x0000ffff2a2a7892 */ /* 0x000fe4000f8ec03f */
[----:B------:R-:W-:Y:S01]  /*10f60*/  UISETP.NE.AND.EX UP0, UPT, UR5, URZ, UPT, UP0 ;  /* 0x0000003f0500728c */ /* 0x000fe2000bf05300 */
[----:B------:R-:W-:Y:S02]  /*10f70*/  ULDC UR4, c[0x0][0x424] ;  /* 0x0001090000047ab9 */ /* 0x000fe40000000800 */
[----:B------:R-:W-:Y:S01]  /*10f80*/  @UP1 ULDC UR5, c[0x0][0x44c] ;  /* 0x0001130000051ab9 */ /* 0x000fe20000000800 */
[----:B------:R-:W-:Y:S02]  /*10f90*/  USEL UR40, UR4, 0x1, UP0 ;  /* 0x0000000104287887 */ /* 0x000fe40008000000 */
[----:B------:R-:W-:Y:S02]  /*10fa0*/  UIMAD.WIDE.U32 UR4, UR6, UR5, URZ ;  /* 0x00000005060472a5 */ /* 0x000fe4000f8e003f */
[----:B------:R-:W-:Y:S01]  /*10fb0*/  UIMAD UR40, UR40, UR7, URZ ;  /* 0x00000007282872a4 */ /* 0x000fe2000f8e023f */
[----:B------:R-:W-:-:S02]  /*10fc0*/  UMOV UR38, URZ ;  /* 0x0000003f00267c82 */ /* 0x000fc40008000000 */
[----:B------:R-:W-:Y:S01]  /*10fd0*/  @UP1 ULDC UR7, c[0x0][0x450] ;  /* 0x0001140000071ab9 */ /* 0x000fe20000000800 */
[----:B------:R-:W-:Y:S02]  /*10fe0*/  UIADD3 UR4, UR40, 0x4f, URZ ;  /* 0x0000004f28047890 */ /* 0x000fe4000fffe03f */
[----:B------:R-:W-:Y:S02]  /*10ff0*/  @UP1 USHF.R.U32.HI UR6, URZ, UR7, UR5 ;  /* 0x000000073f061299 */ /* 0x000fe40008011605 */
[----:B------:R-:W-:-:S04]  /*11000*/  UIADD3 UR5, UR40, 0x50, -UR8 ;  /* 0x0000005028057890 */ /* 0x000fc8000fffe808 */
[----:B------:R-:W-:Y:S02]  /*11010*/  UIADD3 UR6, UR5, UR6, URZ ;  /* 0x0000000605067290 */ /* 0x000fe4000fffe03f */
[----:B------:R-:W-:Y:S02]  /*11020*/  UIMAD.WIDE UR4, UR4, 0x66666667, URZ ;  /* 0x66666667040478a5 */ /* 0x000fe4000f8e023f */
[----:B------:R-:W-:Y:S02]  /*11030*/  UIMAD.WIDE UR6, UR6, 0x66666667, URZ ;  /* 0x66666667060678a5 */ /* 0x000fe4000f8e023f */
[----:B------:R-:W-:Y:S02]  /*11040*/  USHF.R.U32.HI UR41, URZ, 0x1f, UR5 ;  /* 0x0000001f3f297899 */ /* 0x000fe40008011605 */
[----:B------:R-:W-:Y:S02]  /*11050*/  USHF.R.U32.HI UR43, URZ, 0x1f, UR7 ;  /* 0x0000001f3f2b7899 */ /* 0x000fe40008011607 */
[----:B------:R-:W-:-:S02]  /*11060*/  ULEA.HI.SX32 UR41, UR5, UR41, 0x1b ;  /* 0x0000002905297291 */ /* 0x000fc4000f8fda3f */
[----:B------:R-:W-:-:S04]  /*11070*/  ULEA.HI.SX32 UR43, UR7, UR43, 0x1b ;  /* 0x0000002b072b7291 */ /* 0x000fc8000f8fda3f */
[----:B------:R-:W-:-:S04]  /*11080*/  UISETP.LT.AND UP0, UPT, UR41, UR43, UPT ;  /* 0x0000002b2900728c */ /* 0x000fc8000bf01270 */
[----:B------:R-:W-:Y:S02]  /*11090*/  USEL UR11, UR41, UR43, UP0 ;  /* 0x0000002b290b7287 */ /* 0x000fe40008000000 */
[----:B------:R-:W-:Y:S02]  /*110a0*/  UISETP.NE.AND UP0, UPT, UR9, URZ, UPT ;  /* 0x0000003f0900728c */ /* 0x000fe4000bf05270 */
[----:B------:R-:W-:-:S06]  /*110b0*/  UISETP.GE.AND UP1, UPT, UR11, 0x1, UPT ;  /* 0x000000010b00788c */ /* 0x000fcc000bf26270 */
[----:B------:R-:W-:-:S03]  /*110c0*/  PLOP3.LUT P0, PT, PT, PT, UP1, 0x80, 0x0 ;  /* 0x000000000000781c */ /* 0x000fc60003f0f018 */
[----:B------:R-:W-:-:S10]  /*110d0*/  @!UP0 ULDC UR9, c[0x0][0x9f0] ;  /* 0x00027c0000098ab9 */ /* 0x000fd40000000800 */
[----:B0-----:R-:W-:Y:S05]  /*110e0*/  @!P0 BRA `(.L_x_2238) ;  /* 0x0000000000788947 */ /* 0x001fea0003800000 */
[----:B------:R-:W-:Y:S01]  /*110f0*/  IABS R2, UR9 ;  /* 0x0000000900027c13 */ /* 0x000fe20008000000 */
[----:B------:R-:W-:Y:S02]  /*11100*/  UIADD3 UR6, UR9, -0x1, UR11 ;  /* 0xffffffff09067890 */ /* 0x000fe4000fffe00b */
[----:B------:R-:W-:Y:S01]  /*11110*/  IABS R5, UR9 ;  /* 0x0000000900057c13 */ /* 0x000fe20008000000 */
[----:B------:R-:W-:Y:S01]  /*11120*/  UMOV UR4, URZ ;  /* 0x0000003f00047c82 */ /* 0x000fe20008000000 */
        /* <DEDUP_REMOVED lines=26> */
.L_x_2238:
[----:B------:R-:W-:Y:S02]  /*112d0*/  UIMAD UR48, UR42, UR38, URZ ;  /* 0x000000262a3072a4 */ /* 0x000fe4000f8e023f */
[----:B------:R-:W-:Y:S02]  /*112e0*/  IMAD.U32 R2, RZ, RZ, UR38 ;  /* 0x00000026ff027e24 */ /* 0x000fe4000f8e00ff */
[----:B------:R-:W-:Y:S02]  /*112f0*/  IMAD.MOV.U32 R6, RZ, RZ, 0x1 ;  /* 0x00000001ff067424 */ /* 0x000fe400078e00ff */
[----:B------:R-:W-:-:S05]  /*11300*/  IMAD.U32 R19, RZ, RZ, UR48 ;  /* 0x00000030ff137e24 */ /* 0x000fca000f8e00ff */
[----:B------:R-:W-:Y:S02]  /*11310*/  VIADDMNMX R19, R19, R2, UR11, PT ;  /* 0x0000000b13137e46 */ /* 0x000fe4000b800102 */
[----:B------:R-:W-:Y:S02]  /*11320*/  MOV R2, RZ ;  /* 0x000000ff00027202 */ /* 0x000fe40000000f00 */
        /* <DEDUP_REMOVED lines=18> */
[----:B------:R-:W-:Y:S01]  /*11450*/  MOV R13, RZ ;  /* 0x000000ff000d7202 */ /* 0x000fe20000000f00 */
[----:B------:R-:W-:-:S02]  /*11460*/  IMAD.U32 R10, RZ, RZ, UR4 ;  /* 0x00000004ff0a7e24 */ /* 0x000fc4000f8e00ff */
[----:B------:R-:W-:Y:S02]  /*11470*/  IMAD.U32 R11, RZ, RZ, UR5 ;  /* 0x00000005ff0b7e24 */ /* 0x000fe4000f8e00ff */
[----:B------:R-:W-:Y:S02]  /*11480*/  IMAD.MOV.U32 R8, RZ, RZ, 0x70 ;  /* 0x00000070ff087424 */ /* 0x000fe400078e00ff */
[----:B------:R-:W-:-:S07]  /*11490*/  IMAD.MOV.U32 R12, RZ, RZ, 0x1 ;  /* 0x00000001ff0c7424 */ /* 0x000fce00078e00ff */
[----:B------:R-:W-:-:S07]  /*114a0*/  LEPC R20, `(.L_x_2239) ;  /* 0x000000001014794e */ /* 0x000fce0000000000 */
[----:B0----5:R-:W-:Y:S05]  /*114b0*/  CALL.ABS.NOINC R2 ;  /* 0x0000000002007343 */ /* 0x021fea0003c00000 */
.L_x_2239:
        /* <DEDUP_REMOVED lines=19> */
[----:B-1---5:R-:W-:Y:S05]  /*115f0*/  CALL.ABS.NOINC R2 ;  /* 0x0000000002007343 */ /* 0x022fea0003c00000 */
.L_x_2241:
[----:B------:R0:W1:Y:S01]  /*11600*/  LDC.64 R2, c[0x4][R16] ;  /* 0x0100000010027b82 */ /* 0x0000620000000a00 */
[----:B------:R-:W-:Y:S01]  /*11610*/  ULDC.64 UR4, c[0x4][0x138] ;  /* 0x01004e0000047ab9 */ /* 0x000fe20000000a00 */
[----:B------:R-:W-:Y:S01]  /*11620*/  ULDC.64 UR6, c[0x4][0x140] ;  /* 0x0100500000067ab9 */ /* 0x000fe20000000a00 */
[----:B------:R-:W-:Y:S01]  /*11630*/  MOV R4, UR4 ;  /* 0x0000000400047c02 */ /* 0x000fe20008000f00 */
        /* <DEDUP_REMOVED lines=11> */
.L_x_2240:
[----:B------:R-:W0:Y:S01]  /*116f0*/  LDC.64 R2, c[0x0][0x9f8] ;  /* 0x00027e00ff027b82 */ /* 0x000e220000000a00 */
[----:B------:R-:W-:Y:S01]  /*11700*/  IMAD.MOV.U32 R34, RZ, RZ, R26 ;  /* 0x000000ffff227224 */ /* 0x000fe200078e001a */
[----:B------:R-:W-:-:S06]  /*11710*/  ULDC.64 UR4, c[0x0][0x208] ;  /* 0x0000820000047ab9 */ /* 0x000fcc0000000a00 */
[----:B------:R-:W1:Y:S01]  /*11720*/  LDC R18, c[0x0][0x430] ;  /* 0x00010c00ff127b82 */ /* 0x000e620000000800 */
[----:B0-----:R-:W-:-:S04]  /*11730*/  ISETP.NE.U32.AND P0, PT, R2, RZ, PT ;  /* 0x000000ff0200720c */ /* 0x001fc80003f05070 */
[----:B------:R-:W-:-:S13]  /*11740*/  ISETP.NE.AND.EX P0, PT, R3, RZ, PT, P0 ;  /* 0x000000ff0300720c */ /* 0x000fda0003f05300 */
[----:B------:R-:W0:Y:S02]  /*11750*/  @P0 LDC.64 R2, c[0x0][0x9f8] ;  /* 0x00027e00ff020b82 */ /* 0x000e240000000a00 */
[----:B0-----:R-:W-:-:S05]  /*11760*/  @P0 IMAD.WIDE R2, R26, 0x4, R2 ;  /* 0x000000041a020825 */ /* 0x001fca00078e0202 */
[----:B------:R0:W2:Y:S01]  /*11770*/  @P0 LDG.E R34, desc[UR4][R2.64] ;  /* 0x0000000402220981 */ /* 0x0000a2000c1e1900 */
[----:B------:R-:W-:Y:S01]  /*11780*/  SHF.L.U32 R24, R25, 0x4, RZ ;  /* 0x0000000419187819 */ /* 0x000fe200000006ff */
[----:B------:R-:W-:Y:S01]  /*11790*/  VIADD R29, R19, 0xffffffff ;  /* 0xffffffff131d7836 */ /* 0x000fe20000000000 */
[----:B------:R-:W-:Y:S02]  /*117a0*/  LOP3.LUT R6, R25, 0x7f, RZ, 0xc0, !PT ;  /* 0x0000007f19067812 */ /* 0x000fe400078ec0ff */
[----:B------:R-:W-:Y:S02]  /*117b0*/  LOP3.LUT R24, R24, 0x70, RZ, 0xc0, !PT ;  /* 0x0000007018187812 */ /* 0x000fe400078ec0ff */
[----:B------:R-:W-:Y:S02]  /*117c0*/  SHF.R.U32.HI R0, RZ, 0x3, R6 ;  /* 0x00000003ff007819 */ /* 0x000fe40000011606 */
[----:B-1----:R-:W-:Y:S02]  /*117d0*/  ISETP.NE.AND P1, PT, R18, 0x1, PT ;  /* 0x000000011200780c */ /* 0x002fe40003f25270 */
[----:B------:R-:W-:-:S02]  /*117e0*/  LOP3.LUT R17, R24, R0, RZ, 0xfc, !PT ;  /* 0x0000000018117212 */ /* 0x000fc400078efcff */
[----:B------:R-:W-:-:S03]  /*117f0*/  LOP3.LUT R16, R16, 0xffffffbf, RZ, 0xc0, !PT ;  /* 0xffffffbf10107812 */ /* 0x000fc600078ec0ff */
[----:B------:R-:W-:-:S04]  /*11800*/  IMAD R4, R29, 0x50, R17 ;  /* 0x000000501d047824 */ /* 0x000fc800078e0211 */
[C---:B-----5:R-:W-:Y:S01]  /*11810*/  IMAD.IADD R7, R4.reuse, 0x1, R23 ;  /* 0x0000000104077824 */ /* 0x060fe200078e0217 */
[----:B------:R-:W-:Y:S01]  /*11820*/  ISETP.GE.AND P0, PT, R4, UR40, PT ;  /* 0x0000002804007c0c */ /* 0x000fe2000bf06270 */
[----:B------:R-:W1:Y:S01]  /*11830*/  @P1 LDC R0, c[0x0][0x434] ;  /* 0x00010d00ff001b82 */ /* 0x000e620000000800 */
[----:B------:R-:W-:Y:S01]  /*11840*/  @P1 LOP3.LUT R16, R16, 0x40, RZ, 0xfc, !PT ;  /* 0x0000004010101812 */ /* 0x000fe200078efcff */
[----:B------:R-:W-:Y:S01]  /*11850*/  IMAD.MOV.U32 R10, RZ, RZ, R7 ;  /* 0x000000ffff0a7224 */ /* 0x000fe200078e0007 */
[----:B------:R-:W-:-:S05]  /*11860*/  ISETP.GT.U32.OR P0, PT, R17, 0x4f, P0 ;  /* 0x0000004f1100780c */ /* 0x000fca0000704470 */
[----:B0-----:R-:W0:Y:S08]  /*11870*/  @P1 LDC R3, c[0x0][0x438] ;  /* 0x00010e00ff031b82 */ /* 0x001e300000000800 */
[----:B------:R-:W3:Y:S08]  /*11880*/  @!P0 LDC.64 R8, c[0x0][0x428] ;  /* 0x00010a00ff088b82 */ /* 0x000ef00000000a00 */
[----:B------:R-:W4:Y:S01]  /*11890*/  @!P0 LDC.64 R4, c[0x0][0x418] ;  /* 0x00010600ff048b82 */ /* 0x000f220000000a00 */
[----:B-1----:R-:W-:-:S05]  /*118a0*/  @P1 IMAD.HI.U32 R0, R7, R0, RZ ;  /* 0x0000000007001227 */ /* 0x002fca00078e00ff */
[----:B0-----:R-:W-:-:S04]  /*118b0*/  @P1 SHF.R.U32.HI R10, RZ, R3, R0 ;  /* 0x00000003ff0a1219 */ /* 0x001fc80000011600 */
[--C-:B------:R-:W-:Y:S01]  /*118c0*/  @!P0 SHF.R.S32.HI R3, RZ, 0x1f, R10.reuse ;  /* 0x0000001fff038819 */ /* 0x100fe2000001140a */
[----:B------:R-:W-:Y:S01]  /*118d0*/  @!P0 IMAD.MOV.U32 R2, RZ, RZ, R10 ;  /* 0x000000ffff028224 */ /* 0x000fe200078e000a */
[----:B------:R-:W-:Y:S02]  /*118e0*/  LOP3.LUT R16, R16, 0xffffffef, RZ, 0xc0, !PT ;  /* 0xffffffef10107812 */ /* 0x000fe400078ec0ff */
[----:B--2---:R-:W-:Y:S01]  /*118f0*/  SHF.R.S32.HI R11, RZ, 0x1f, R34 ;  /* 0x0000001fff0b7819 */ /* 0x004fe20000011422 */
[----:B---3--:R-:W-:-:S04]  /*11900*/  @!P0 IMAD.WIDE.U32 R2, R34, R8, R2 ;  /* 0x0000000822028225 */ /* 0x008fc800078e0002 */
[----:B------:R-:W-:Y:S01]  /*11910*/  @!P0 IMAD R0, R11, R8, RZ ;  /* 0x000000080b008224 */ /* 0x000fe200078e02ff */
[----:B----4-:R-:W-:Y:S01]  /*11920*/  @!P0 LEA R4, P1, R2, R4, 0x2 ;  /* 0x0000000402048211 */ /* 0x010fe200078210ff */
[----:B------:R0:W-:Y:S02]  /*11930*/  STL [R1], R11 ;  /* 0x0000000b01007387 */ /* 0x0001e40000100800 */
[----:B------:R-:W-:-:S05]  /*11940*/  @!P0 IMAD R9, R34, R9, R0 ;  /* 0x0000000922098224 */ /* 0x000fca00078e0200 */
[----:B------:R-:W-:-:S04]  /*11950*/  @!P0 IADD3 R0, R3, R9, RZ ;  /* 0x0000000903008210 */ /* 0x000fc80007ffe0ff */
[----:B------:R-:W-:Y:S01]  /*11960*/  @!P0 LEA.HI.X R5, R2, R5, R0, 0x2, P1 ;  /* 0x0000000502058211 */ /* 0x000fe200008f1400 */
[----:B------:R-:W-:-:S06]  /*11970*/  IMAD.MOV.U32 R0, RZ, RZ, RZ ;  /* 0x000000ffff007224 */ /* 0x000fcc00078e00ff */
[----:B------:R1:W5:Y:S01]  /*11980*/  @!P0 LDG.E R0, desc[UR4][R4.64] ;  /* 0x0000000404008981 */ /* 0x000362000c1e1900 */
[----:B------:R-:W-:Y:S01]  /*11990*/  ULDC UR4, c[0x0][0x2f4] ;  /* 0x0000bd0000047ab9 */ /* 0x000fe20000000800 */
[----:B------:R-:W-:Y:S01]  /*119a0*/  UMOV UR5, 0xffffffff ;  /* 0xffffffff00057882 */ /* 0x000fe20000000000 */
[----:B-1----:R-:W-:-:S05]  /*119b0*/  IMAD.SHL.U32 R4, R25, 0x8, RZ ;  /* 0x0000000819047824 */ /* 0x002fca00078e00ff */
        /* <DEDUP_REMOVED lines=15> */
[----:B0-----:R-:W-:Y:S06]  /*11ab0*/  BRA.DIV UR5, `(.L_x_2242) ;  /* 0x0000003205e87947 */ /* 0x001fec000b800000 */
.L_x_2286:
[----:B------:R-:W2:Y:S01]  /*11ac0*/  LDL R2, [R1+0x4] ;  /* 0x0000040001027983 */ /* 0x000ea20000100800 */
[----:B------:R-:W-:Y:S01]  /*11ad0*/  ISETP.GT.U32.AND P1, PT, R17, 0x4f, PT ;  /* 0x0000004f1100780c */ /* 0x000fe20003f24070 */
[----:B------:R-:W-:Y:S01]  /*11ae0*/  IMAD.MOV R8, RZ, RZ, -R10 ;  /* 0x000000ffff087224 */ /* 0x000fe200078e0a0a */
[----:B------:R-:W-:Y:S02]  /*11af0*/  LOP3.LUT R16, R16, 0xfffffffe, RZ, 0xc0, !PT ;  /* 0xfffffffe10107812 */ /* 0x000fe400078ec0ff */
[----:B------:R-:W-:Y:S01]  /*11b00*/  MOV R33, UR39 ;  /* 0x0000002700217c02 */ /* 0x000fe20008000f00 */
[----:B------:R-:W-:-:S03]  /*11b10*/  IMAD R8, R18, R8, R7 ;  /* 0x0000000812087224 */ /* 0x000fc600078e0207 */
[----:B------:R-:W-:-:S05]  /*11b20*/  SHF.R.S32.HI R33, RZ, 0x1f, R33 ;  /* 0x0000001fff217819 */ /* 0x000fca0000011421 */
[----:B------:R-:W-:-:S04]  /*11b30*/  @P1 LOP3.LUT R16, R16, 0x1, RZ, 0xfc, !PT ;  /* 0x0000000110101812 */ /* 0x000fc800078efcff */
[----:B------:R-:W-:Y:S02]  /*11b40*/  LOP3.LUT R16, R16, 0xffffffdf, RZ, 0xc0, !PT ;  /* 0xffffffdf10107812 */ /* 0x000fe400078ec0ff */
[----:B--2---:R-:W-:-:S13]  /*11b50*/  R2UR UR4, R2 ;  /* 0x00000000020472ca */ /* 0x004fda00000e0000 */
[----:B------:R-:W-:-:S06]  /*11b60*/  ULOP3.LUT UR4, UR4, 0x2, URZ, 0xfc, !UPT ;  /* 0x0000000204047892 */ /* 0x000fcc000f8efc3f */
[----:B------:R-:W-:-:S05]  /*11b70*/  IMAD.U32 R2, RZ, RZ, UR4 ;  /* 0x00000004ff027e24 */ /* 0x000fca000f8e00ff */
[----:B------:R-:W-:-:S13]  /*11b80*/  ISETP.NE.AND P0, PT, R2, 0x3, PT ;  /* 0x000000030200780c */ /* 0x000fda0003f05270 */
[----:B------:R-:W-:Y:S01]  /*11b90*/  @P0 LOP3.LUT R16, R16, 0x20, RZ, 0xfc, !PT ;  /* 0x0000002010100812 */ /* 0x000fe200078efcff */
[----:B------:R-:W-:Y:S06]  /*11ba0*/  @!P0 BRA `(.L_x_2243) ;  /* 0x0000000000048947 */ /* 0x000fec0003800000 */
[----:B------:R-:W-:Y:S01]  /*11bb0*/  BPT.TRAP 0x1 ;  /* 0x000000040000795c */ /* 0x000fe20000300000 */
.L_x_2243:
        /* <DEDUP_REMOVED lines=26> */
.L_x_2287:
        /* <DEDUP_REMOVED lines=20> */
[----:B------:R-:W-:Y:S01]  /*11ea0*/  VIADD R7, R3, UR4 ;  /* 0x0000000403077c36 */ /* 0x000fe20008000000 */
[----:B------:R-:W-:Y:S01]  /*11eb0*/  LOP3.LUT R3, R4, 0x1c0, RZ, 0xc0, !PT ;  /* 0x000001c004037812 */ /* 0x000fe200078ec0ff */
[----:B------:R-:W-:-:S03]  /*11ec0*/  UMOV UR4, 0xffffffff ;  /* 0xffffffff00047882 */ /* 0x000fc60000000000 */
[----:B------:R-:W-:Y:S02]  /*11ed0*/  LEA.HI.X R7, R2, UR7, R7, 0x1, P0 ;  /* 0x0000000702077c11 */ /* 0x000fe400080f0c07 */
[----:B------:R-:W-:Y:S02]  /*11ee0*/  MOV R2, 0xffffffb0 ;  /* 0xffffffb000027802 */ /* 0x000fe40000000f00 */
[----:B------:R-:W-:-:S03]  /*11ef0*/  LOP3.LUT R4, R3, 0x38, R4, 0xf8, !PT ;  /* 0x0000003803047812 */ /* 0x000fc600078ef804 */
[----:B------:R-:W-:Y:S01]  /*11f00*/  IMAD R6, R29, R2, UR40 ;  /* 0x000000281d067e24 */ /* 0x000fe2000f8e0202 */
[----:B------:R-:W-:-:S03]  /*11f10*/  LOP3.LUT R4, R4, 0x38, R25, 0x78, !PT ;  /* 0x0000003804047812 */ /* 0x000fc600078e7819 */
[----:B------:R-:W-:Y:S01]  /*11f20*/  IMAD.IADD R6, R6, 0x1, -R27 ;  /* 0x0000000106067824 */ /* 0x000fe200078e0a1b */
[----:B------:R-:W-:-:S04]  /*11f30*/  LOP3.LUT R31, R4, 0x200, R31, 0xf8, !PT ;  /* 0x00000200041f7812 */ /* 0x000fc800078ef81f */
        /* <DEDUP_REMOVED lines=44> */
.L_x_2299:
[----:B------:R-:W-:Y:S01]  /*12200*/  ISETP.GE.AND P0, PT, R6, 0x41, PT ;  /* 0x000000410600780c */ /* 0x000fe20003f06270 */
[----:B------:R-:W-:Y:S01]  /*12210*/  BSSY B0, `(.L_x_2246) ;  /* 0x0000012000007945 */ /* 0x000fe20003800000 */
[----:B-1----:R-:W-:Y:S02]  /*12220*/  IMAD.MOV.U32 R2, RZ, RZ, R14 ;  /* 0x000000ffff027224 */ /* 0x002fe400078e000e */
[----:B--2---:R-:W-:-:S09]  /*12230*/  IMAD.MOV.U32 R3, RZ, RZ, R4 ;  /* 0x000000ffff037224 */ /* 0x004fd200078e0004 */
        /* <DEDUP_REMOVED lines=15> */
.L_x_2247:
[----:B------:R-:W-:Y:S05]  /*12330*/  BSYNC B0 ;  /* 0x0000000000007941 */ /* 0x000fea0003800000 */
.L_x_2246:
[----:B------:R-:W-:Y:S01]  /*12340*/  NOP ;  /* 0x0000000000007918 */ /* 0x000fe20000000000 */
[----:B------:R-:W-:Y:S01]  /*12350*/  SYNCS.ARRIVE.TRANS64.RED.A0T1 RZ, [UR44+0x38830], RZ ;  /* 0x038830ffffff79a7 */ /* 0x000fe2000820042c */
[----:B------:R-:W-:Y:S01]  /*12360*/  ARRIVES.LDGSTSBAR.64.TRANSCNT [UR44+0x38830] ;  /* 0x03883000ff0079b0 */ /* 0x000fe20008000aac */
[----:B------:R-:W-:Y:S01]  /*12370*/  NOP ;  /* 0x0000000000007918 */ /* 0x000fe20000000000 */
[----:B------:R-:W-:-:S13]  /*12380*/  LOP3.LUT P0, RZ, R16, 0x20, RZ, 0xc0, !PT ;  /* 0x0000002010ff7812 */ /* 0x000fda000780c0ff */
[----:B------:R-:W-:Y:S05]  /*12390*/  @!P0 BRA `(.L_x_2248) ;  /* 0x0000000000048947 */ /* 0x000fea0003800000 */
[----:B------:R-:W-:Y:S01]  /*123a0*/  BPT.TRAP 0x1 ;  /* 0x000000040000795c */ /* 0x000fe20000300000 */
.L_x_2248:
        /* <DEDUP_REMOVED lines=18> */
[----:B------:R-:W-:Y:S01]  /*124d0*/  MOV R4, UR6 ;  /* 0x0000000600047c02 */ /* 0x000fe20008000f00 */
[----:B------:R-:W-:Y:S01]  /*124e0*/  IMAD.U32 R5, RZ, RZ, UR7 ;  /* 0x00000007ff057e24 */ /* 0x000fe2000f8e00ff */
        /* <DEDUP_REMOVED lines=9> */
[----:B0-----:R-:W-:Y:S05]  /*12580*/  CALL.ABS.NOINC R2 ;  /* 0x0000000002007343 */ /* 0x001fea0003c00000 */
.L_x_2249:
[----:B0-----:R-:W0:Y:S01]  /*12590*/  S2R R2, SR_TID.X ;  /* 0x0000000000027919 */ /* 0x001e220000002100 */
[----:B------:R-:W-:Y:S01]  /*125a0*/  UISETP.NE.AND UP0, UPT, UR47, URZ, UPT ;  /* 0x0000003f2f00728c */ /* 0x000fe2000bf05270 */
[----:B------:R-:W-:Y:S01]  /*125b0*/  IMAD.U32 R0, RZ, RZ, UR46 ;  /* 0x0000002eff007e24 */ /* 0x000fe2000f8e00ff */
[----:B------:R-:W1:Y:S01]  /*125c0*/  LDC R7, c[0x0][0x448] ;  /* 0x00011200ff077b82 */ /* 0x000e620000000800 */
[----:B------:R-:W-:Y:S02]  /*125d0*/  IMAD.U32 R4, RZ, RZ, UR36 ;  /* 0x00000024ff047e24 */ /* 0x000fe4000f8e00ff */
[----:B------:R-:W-:Y:S01]  /*125e0*/  IMAD.U32 R5, RZ, RZ, UR37 ;  /* 0x00000025ff057e24 */ /* 0x000fe2000f8e00ff */
[----:B------:R-:W-:Y:S01]  /*125f0*/  PLOP3.LUT P0, PT, PT, PT, UP0, 0x80, 0x0 ;  /* 0x000000000000781c */ /* 0x000fe20003f0f008 */
[----:B------:R-:W-:-:S04]  /*12600*/  IMAD.U32 R3, RZ, RZ, UR45 ;  /* 0x0000002dff037e24 */ /* 0x000fc8000f8e00ff */
[----:B------:R-:W-:Y:S01]  /*12610*/  @UP0 ULDC UR4, c[0x0][0x44c] ;  /* 0x0001130000040ab9 */ /* 0x000fe20000000800 */
[----:B0-----:R-:W-:-:S04]  /*12620*/  LOP3.LUT R2, R2, 0x7f, RZ, 0xc0, !PT ;  /* 0x0000007f02027812 */ /* 0x001fc800078ec0ff */
[----:B------:R-:W-:-:S04]  /*12630*/  SHF.R.U32.HI R2, RZ, 0x3, R2 ;  /* 0x00000003ff027819 */ /* 0x000fc80000011602 */
[----:B------:R-:W-:-:S04]  /*12640*/  LOP3.LUT R2, R24, R2, RZ, 0xfc, !PT ;  /* 0x0000000218027212 */ /* 0x000fc800078efcff */
[----:B------:R-:W-:-:S05]  /*12650*/  LEA R0, R0, R2, 0x7 ;  /* 0x0000000200007211 */ /* 0x000fca00078e38ff */
[----:B------:R-:W-:Y:S01]  /*12660*/  @P0 IMAD.HI.U32 R2, R0, UR4, RZ ;  /* 0x0000000400020c27 */ /* 0x000fe2000f8e00ff */
[----:B------:R-:W-:Y:S01]  /*12670*/  PLOP3.LUT P0, PT, PT, PT, UP0, 0x80, 0x0 ;  /* 0x000000000000781c */ /* 0x000fe20003f0f008 */
[----:B------:R-:W-:Y:S02]  /*12680*/  @UP0 ULDC UR4, c[0x0][0x450] ;  /* 0x0001140000040ab9 */ /* 0x000fe40000000800 */
[----:B------:R-:W-:-:S10]  /*12690*/  IMAD.MOV.U32 R9, RZ, RZ, R0 ;  /* 0x000000ffff097224 */ /* 0x000fd400078e0000 */
[----:B------:R-:W-:Y:S01]  /*126a0*/  @P0 SHF.R.U32.HI R9, RZ, UR4, R2 ;  /* 0x00000004ff090c19 */ /* 0x000fe20008011602 */
[----:B------:R-:W-:Y:S01]  /*126b0*/  ULDC.64 UR4, c[0x0][0x2e0] ;  /* 0x0000b80000047ab9 */ /* 0x000fe20000000a00 */
[----:B------:R-:W-:Y:S01]  /*126c0*/  MOV R2, R4 ;  /* 0x0000000400027202 */ /* 0x000fe20000000f00 */
[----:B------:R-:W-:Y:S02]  /*126d0*/  IMAD R25, R25, UR4, RZ ;  /* 0x0000000419197c24 */ /* 0x000fe4000f8e02ff */
[----:B------:R-:W-:Y:S02]  /*126e0*/  IMAD.MOV R5, RZ, RZ, -R9 ;  /* 0x000000ffff057224 */ /* 0x000fe400078e0a09 */
[----:B------:R-:W-:-:S04]  /*126f0*/  IMAD.WIDE.U32 R2, R26, UR4, R2 ;  /* 0x000000041a027c25 */ /* 0x000fc8000f8e0002 */
[----:B-1----:R-:W-:Y:S01]  /*12700*/  IMAD R5, R7, R5, R0 ;  /* 0x0000000507057224 */ /* 0x002fe200078e0200 */
[----:B------:R-:W-:Y:S01]  /*12710*/  SHF.R.S32.HI R0, RZ, 0x1f, R9 ;  /* 0x0000001fff007819 */ /* 0x000fe20000011409 */
[----:B------:R-:W-:Y:S01]  /*12720*/  IMAD R25, R26, UR5, R25 ;  /* 0x000000051a197c24 */ /* 0x000fe2000f8e0219 */
[----:B------:R-:W-:-:S03]  /*12730*/  ULDC.64 UR4, c[0x0][0x2d0] ;  /* 0x0000b40000047ab9 */ /* 0x000fc60000000a00 */
[----:B------:R-:W-:Y:S02]  /*12740*/  IMAD.IADD R3, R3, 0x1, R25 ;  /* 0x0000000103037824 */ /* 0x000fe400078e0219 */
        /* <DEDUP_REMOVED lines=21> */
[----:B------:R-:W-:Y:S01]  /*128a0*/  MOV R8, UR46 ;  /* 0x0000002e00087c02 */ /* 0x000fe20008000f00 */
[----:B------:R-:W-:Y:S01]  /*128b0*/  ULDC UR4, c[0x0][0x288] ;  /* 0x0000a20000047ab9 */ /* 0x000fe20000000800 */
[----:B------:R-:W-:Y:S01]  /*128c0*/  ULDC.64 UR6, c[0x0][0x208] ;  /* 0x0000820000067ab9 */ /* 0x000fe20000000a00 */
[----:B------:R-:W0:Y:S01]  /*128d0*/  SHFL.IDX PT, R2, R0, RZ, 0x181f ;  /* 0x00181fff00027589 */ /* 0x000e2200000e0000 */
[----:B------:R-:W-:Y:S02]  /*128e0*/  IMAD R7, R7, UR4, RZ ;  /* 0x0000000407077c24 */ /* 0x000fe4000f8e02ff */
[----:B------:R-:W-:Y:S01]  /*128f0*/  IMAD R8, R8, 0x80, R27 ;  /* 0x0000008008087824 */ /* 0x000fe200078e021b */
[----:B------:R-:W-:Y:S03]  /*12900*/  SHFL.IDX PT, R5, R6, 0x1, 0x181f ;  /* 0x00381f0006057f89 */ /* 0x000fe600000e0000 */
[C---:B------:R-:W-:Y:S01]  /*12910*/  VIADD R10, R8.reuse, 0x10 ;  /* 0x00000010080a7836 */ /* 0x040fe20000000000 */
[----:B------:R-:W-:Y:S01]  /*12920*/  ISETP.GE.AND P0, PT, R8, R7, PT ;  /* 0x000000070800720c */ /* 0x000fe20003f06270 */
[----:B------:R-:W1:Y:S04]  /*12930*/  SHFL.IDX PT, R4, R0, 0x1, 0x181f ;  /* 0x00381f0000047f89 */ /* 0x000e6800000e0000 */
[----:B------:R-:W-:Y:S08]  /*12940*/  SHFL.IDX PT, R14, R0, 0x7, 0x181f ;  /* 0x00f81f00000e7f89 */ /* 0x000ff000000e0000 */
        /* <DEDUP_REMOVED lines=64> */
.L_x_2316:
[----:B------:R-:W-:Y:S01]  /*12d50*/  VIADD R8, R8, 0x70 ;  /* 0x0000007008087836 */ /* 0x000fe20000000000 */
[----:B------:R-:W-:Y:S01]  /*12d60*/  BSSY B0, `(.L_x_2251) ;  /* 0x000000f000007945 */ /* 0x000fe20003800000 */
[----:B-1----:R-:W-:Y:S01]  /*12d70*/  IMAD.MOV.U32 R2, RZ, RZ, R14 ;  /* 0x000000ffff027224 */ /* 0x002fe200078e000e */
[----:B------:R-:W-:Y:S02]  /*12d80*/  MOV R3, R6 ;  /* 0x0000000600037202 */ /* 0x000fe40000000f00 */
[----:B------:R-:W-:-:S13]  /*12d90*/  ISETP.GE.AND P0, PT, R8, R7, PT ;  /* 0x000000070800720c */ /* 0x000fda0003f06270 */
        /* <DEDUP_REMOVED lines=11> */
.L_x_2252:
[----:B------:R-:W-:Y:S05]  /*12e50*/  BSYNC B0 ;  /* 0x0000000000007941 */ /* 0x000fea0003800000 */
.L_x_2251:
        /* <DEDUP_REMOVED lines=11> */
.L_x_2317:
[----:B------:R-:W-:Y:S01]  /*12f10*/  ISETP.GE.AND P0, PT, R19, UR48, PT ;  /* 0x0000003013007c0c */ /* 0x000fe2000bf06270 */
[----:B------:R-:W-:-:S12]  /*12f20*/  IMAD.MOV.U32 R21, RZ, RZ, RZ ;  /* 0x000000ffff157224 */ /* 0x000fd800078e00ff */
[----:B------:R-:W-:Y:S05]  /*12f30*/  @!P0 BRA `(.L_x_2254) ;  /* 0x0000001000888947 */ /* 0x000fea0003800000 */
[----:B0-----:R-:W0:Y:S01]  /*12f40*/  S2R R2, SR_TID.X ;  /* 0x0000000000027919 */ /* 0x001e220000002100 */
[----:B------:R-:W-:Y:S01]  /*12f50*/  UIADD3 UR4, UR42, 0x1, URZ ;  /* 0x000000012a047890 */ /* 0x000fe2000fffe03f */
[----:B------:R-:W-:Y:S01]  /*12f60*/  LOP3.LUT R0, RZ, UR41, RZ, 0x33, !PT ;  /* 0x00000029ff007c12 */ /* 0x000fe2000f8e33ff */
[----:B------:R-:W-:Y:S01]  /*12f70*/  ULOP3.LUT UR5, URZ, UR43, URZ, 0x33, !UPT ;  /* 0x0000002b3f057292 */ /* 0x000fe2000f8e333f */
[----:B------:R-:W-:Y:S01]  /*12f80*/  BSSY B0, `(.L_x_2254) ;  /* 0x000011d000007945 */ /* 0x000fe20003800000 */
[----:B------:R-:W-:Y:S01]  /*12f90*/  UIMAD UR4, UR4, UR38, URZ ;  /* 0x00000026040472a4 */ /* 0x000fe2000f8e023f */
[----:B------:R-:W-:-:S05]  /*12fa0*/  IMAD.MOV.U32 R20, RZ, RZ, RZ ;  /* 0x000000ffff147224 */ /* 0x000fca00078e00ff */
[----:B------:R-:W-:Y:S01]  /*12fb0*/  LOP3.LUT R3, RZ, UR4, RZ, 0x33, !PT ;  /* 0x00000004ff037c12 */ /* 0x000fe2000f8e33ff */
[----:B------:R-:W-:Y:S02]  /*12fc0*/  ULDC UR4, c[0x0][0x2f4] ;  /* 0x0000bd0000047ab9 */ /* 0x000fe40000000800 */
[----:B------:R-:W-:Y:S02]  /*12fd0*/  ISETP.GE.AND P4, PT, R22, UR4, PT ;  /* 0x0000000416007c0c */ /* 0x000fe4000bf86270 */
[----:B------:R-:W-:Y:S02]  /*12fe0*/  VIMNMX3 R0, R0, UR5, R3, !PT ;  /* 0x0000000500007c0f */ /* 0x000fe4000f800103 */
        /* <DEDUP_REMOVED lines=8> */
[----:B------:R-:W-:Y:S01]  /*13070*/  IMAD.SHL.U32 R2, R22, 0x2, RZ ;  /* 0x0000000216027824 */ /* 0x000fe200078e00ff */
[----:B------:R-:W-:Y:S01]  /*13080*/  IADD3 R3, R23, -0xf0, RZ ;  /* 0xffffff1017037810 */ /* 0x000fe20007ffe0ff */
[----:B------:R-:W-:Y:S02]  /*13090*/  IMAD.MOV.U32 R23, RZ, RZ, 0x1 ;  /* 0x00000001ff177424 */ /* 0x000fe400078e00ff */
[C---:B------:R-:W-:Y:S02]  /*130a0*/  IMAD R5, R0.reuse, 0x50, R5 ;  /* 0x0000005000057824 */ /* 0x040fe400078e0205 */
[----:B------:R-:W-:Y:S02]  /*130b0*/  IMAD R10, R0, -0x50, R3 ;  /* 0xffffffb0000a7824 */ /* 0x000fe400078e0203 */
[----:B------:R-:W-:-:S07]  /*130c0*/  VIADD R0, R5, 0xa0 ;  /* 0x000000a005007836 */ /* 0x000fce0000000000 */
.L_x_2267:
[----:B------:R-:W2:Y:S01]  /*130d0*/  LDL R8, [R1] ;  /* 0x0000000001087983 */ /* 0x000ea20000100800 */
[----:B------:R-:W0:Y:S01]  /*130e0*/  LDC R3, c[0x0][0x430] ;  /* 0x00010c00ff037b82 */ /* 0x000e220000000800 */
[----:B------:R-:W1:Y:S01]  /*130f0*/  S2R R2, SR_TID.X ;  /* 0x0000000000027919 */ /* 0x000e620000002100 */
[----:B------:R-:W3:Y:S01]  /*13100*/  S2R R4, SR_TID.X ;  /* 0x0000000000047919 */ /* 0x000ee20000002100 */
[----:B0-----:R-:W-:Y:S02]  /*13110*/  ISETP.NE.AND P0, PT, R3, 0x1, PT ;  /* 0x000000010300780c */ /* 0x001fe40003f05270 */
[----:B-1----:R-:W-:-:S11]  /*13120*/  SHF.L.U32 R2, R2, 0x4, RZ ;  /* 0x0000000402027819 */ /* 0x002fd600000006ff */
[----:B------:R-:W0:Y:S01]  /*13130*/  @P0 LDC R3, c[0x0][0x434] ;  /* 0x00010d00ff030b82 */ /* 0x000e220000000800 */
[----:B---3--:R-:W-:Y:S02]  /*13140*/  LOP3.LUT R4, R4, 0x7f, RZ, 0xc0, !PT ;  /* 0x0000007f04047812 */ /* 0x008fe400078ec0ff */
[----:B------:R-:W-:Y:S02]  /*13150*/  LOP3.LUT R2, R2, 0x70, RZ, 0xc0, !PT ;  /* 0x0000007002027812 */ /* 0x000fe400078ec0ff */
[----:B------:R-:W-:-:S03]  /*13160*/  SHF.R.U32.HI R4, RZ, 0x3, R4 ;  /* 0x00000003ff047819 */ /* 0x000fc60000011604 */
[----:B------:R-:W1:Y:S01]  /*13170*/  @P0 LDC R5, c[0x0][0x438] ;  /* 0x00010e00ff050b82 */ /* 0x000e620000000800 */
[----:B------:R-:W-:-:S04]  /*13180*/  LOP3.LUT R2, R2, R4, RZ, 0xfc, !PT ;  /* 0x0000000402027212 */ /* 0x000fc800078efcff */
[----:B------:R-:W-:Y:S01]  /*13190*/  ISETP.GT.U32.AND P6, PT, R2, 0x4f, PT ;  /* 0x0000004f0200780c */ /* 0x000fe20003fc4070 */
[----:B------:R-:W-:-:S12]  /*131a0*/  IMAD.MOV.U32 R9, RZ, RZ, R10 ;  /* 0x000000ffff097224 */ /* 0x000fd800078e000a */
[----:B------:R-:W2:Y:S01]  /*131b0*/  @!P6 LDC.64 R6, c[0x0][0x428] ;  /* 0x00010a00ff06eb82 */ /* 0x000ea20000000a00 */
[----:B0-----:R-:W-:-:S05]  /*131c0*/  @P0 IMAD.HI.U32 R2, R10, R3, RZ ;  /* 0x000000030a020227 */ /* 0x001fca00078e00ff */
        /* <DEDUP_REMOVED lines=21> */
.L_x_2255:
[----:B------:R-:W-:Y:S01]  /*13320*/  LEA R19, R21, UR44, 0x3 ;  /* 0x0000002c15137c11 */ /* 0x000fe2000f8e18ff */
[----:B------:R-:W-:Y:S01]  /*13330*/  BSSY B1, `(.L_x_2256) ;  /* 0x0000004000017945 */ /* 0x000fe20003800000 */
[----:B------:R-:W-:-:S04]  /*13340*/  SHF.L.U32 R2, R26, 0x1f, RZ ;  /* 0x0000001f1a027819 */ /* 0x000fc800000006ff */
[----:B------:R-:W1:Y:S02]  /*13350*/  SYNCS.PHASECHK.TRANS64.TRYWAIT P0, [R19+URZ+0x38840], R2 ;  /* 0x03884002130075a7 */ /* 0x000e64000800017f */
[----:B-1----:R-:W-:Y:S05]  /*13360*/  @!P0 BRA `(.L_x_2257) ;  /* 0x0000002c00848947 */ /* 0x002fea0003800000 */
.L_x_2318:
[----:B------:R-:W-:Y:S05]  /*13370*/  BSYNC B1 ;  /* 0x0000000000017941 */ /* 0x000fea0003800000 */
.L_x_2256:
        /* <DEDUP_REMOVED lines=26> */
[----:B------:R-:W-:-:S04]  /*13520*/  UMOV UR4, 0xffffffff ;  /* 0xffffffff00047882 */ /* 0x000fc80000000000 */
[----:B------:R-:W-:Y:S01]  /*13530*/  LEA.HI.X R27, R2, UR7, R27, 0x1, P0 ;  /* 0x00000007021b7c11 */ /* 0x000fe200080f0c1b */
[----:B------:R-:W-:Y:S06]  /*13540*/  BRA.DIV UR4, `(.L_x_2258) ;  /* 0x0000002e04207947 */ /* 0x000fec000b800000 */
[----:B------:R-:W0:Y:S01]  /*13550*/  SHFL.IDX PT, R14, R24, RZ, 0x181f ;  /* 0x00181fff180e7589 */ /* 0x000e2200000e0000 */
[----:B------:R-:W-:Y:S01]  /*13560*/  SHF.L.U32 R12, R22, 0x1, RZ ;  /* 0x00000001160c7819 */ /* 0x000fe200000006ff */
[----:B------:R-:W-:Y:S01]  /*13570*/  ULDC.64 UR4, c[0x0][0x208] ;  /* 0x0000820000047ab9 */ /* 0x000fe20000000a00 */
[----:B------:R-:W-:Y:S01]  /*13580*/  LOP3.LUT R16, R16, 0xffffff7f, RZ, 0xc0, !PT ;  /* 0xffffff7f10107812 */ /* 0x000fe200078ec0ff */
        /* <DEDUP_REMOVED lines=16> */
[----:B0-----:R-:W-:-:S05]  /*13690*/  IADD3 R4, P0, R11, R12, RZ ;  /* 0x0000000c0b047210 */ /* 0x001fca0007f1e0ff */
[----:B-1----:R-:W-:Y:S01]  /*136a0*/  IMAD.X R5, RZ, RZ, R5, P0 ;  /* 0x000000ffff057224 */ /* 0x002fe200000e0605 */
        /* <DEDUP_REMOVED lines=22> */
.L_x_2330:
[----:B0-----:R-:W-:Y:S01]  /*13810*/  SHF.L.U32 R2, R22, 0x1, RZ ;  /* 0x0000000116027819 */ /* 0x001fe200000006ff */
[----:B------:R-:W-:Y:S01]  /*13820*/  ULDC.64 UR4, c[0x0][0x208] ;  /* 0x0000820000047ab9 */ /* 0x000fe20000000a00 */
[----:B------:R-:W-:Y:S02]  /*13830*/  P2R R4, PR, RZ, 0x2 ;  /* 0x00000002ff047803 */ /* 0x000fe40000000000 */
[----:B------:R-:W-:Y:S02]  /*13840*/  IADD3 R2, P0, R14, R2, RZ ;  /* 0x000000020e027210 */ /* 0x000fe40007f1e0ff */
[C---:B------:R-:W-:Y:S02]  /*13850*/  LOP3.LUT P1, RZ, R16.reuse, 0x10, RZ, 0xc0, !PT ;  /* 0x0000001010ff7812 */ /* 0x040fe4000782c0ff */
[C---:B------:R-:W-:Y:S01]  /*13860*/  LOP3.LUT P6, RZ, R16.reuse, 0x4, RZ, 0xc0, !PT ;  /* 0x0000000410ff7812 */ /* 0x040fe200078cc0ff */
[----:B------:R-:W-:Y:S01]  /*13870*/  IMAD.X R3, RZ, RZ, R27, P0 ;  /* 0x000000ffff037224 */ /* 0x000fe200000e061b */
[----:B------:R-:W-:-:S09]  /*13880*/  LOP3.LUT P0, RZ, R16, 0x8, RZ, 0xc0, !PT ;  /* 0x0000000810ff7812 */ /* 0x000fd2000780c0ff */
[----:B------:R-:W-:Y:S01]  /*13890*/  @!PT LDS RZ, [RZ] ;  /* 0x00000000fffff984 */ /* 0x000fe20000000800 */
[----:B------:R-:W-:Y:S01]  /*138a0*/  @!PT LDS RZ, [RZ] ;  /* 0x00000000fffff984 */ /* 0x000fe20000000800 */
[----:B------:R-:W-:Y:S01]  /*138b0*/  @!PT LDS RZ, [RZ] ;  /* 0x00000000fffff984 */ /* 0x000fe20000000800 */
[----:B------:R0:W-:Y:S01]  /*138c0*/  LDGSTS.E.BYPASS.LTC128B.128 [R25+0x26400], desc[UR4][R2.64], !P1 ;  /* 0x2640000002197fae */ /* 0x0001e2000c901d44 */
[----:B------:R-:W-:-:S03]  /*138d0*/  ISETP.NE.AND P1, PT, R4, RZ, PT ;  /* 0x000000ff0400720c */ /* 0x000fc60003f25270 */
[----:B------:R0:W-:Y:S01]  /*138e0*/  LDGSTS.E.BYPASS.LTC128B.128 [R25+0x28c00], desc[UR4][R2.64+0x80], !P0 ;  /* 0x28c0008002197fae */ /* 0x0001e2000c101d44 */
[----:B------:R-:W-:-:S03]  /*138f0*/  PLOP3.LUT P0, PT, PT, PT, PT, 0x80, 0x0 ;  /* 0x000000000000781c */ /* 0x000fc60003f0f070 */
[----:B------:R0:W-:Y:S04]  /*13900*/  LDGSTS.E.BYPASS.LTC128B.128 [R25+0x2b400], desc[UR4][R2.64+0x100], !P6 ;  /* 0x2b40010002197fae */ /* 0x0001e8000f101d44 */
[----:B------:R0:W-:Y:S01]  /*13910*/  LDGSTS.E.BYPASS.LTC128B.128 [R25+0x2dc00], desc[UR4][R2.64+0x180], !P5 ;  /* 0x2dc0018002197fae */ /* 0x0001e2000e901d44 */
[----:B------:R-:W-:-:S05]  /*13920*/  NOP ;  /* 0x0000000000007918 */ /* 0x000fca0000000000 */
.L_x_2259:
        /* <DEDUP_REMOVED lines=10> */
.L_x_2260:
[----:B------:R1:W-:Y:S01]  /*139d0*/  SYNCS.ARRIVE.TRANS64.A1T0 RZ, [R19+URZ+0x38830], RZ ;  /* 0x038830ff13ff79a7 */ /* 0x0003e2000810003f */
[----:B------:R-:W-:Y:S05]  /*139e0*/  @!P6 BRA `(.L_x_2261) ;  /* 0x000000000004e947 */ /* 0x000fea0003800000 */
[----:B------:R-:W-:Y:S01]  /*139f0*/  BPT.TRAP 0x1 ;  /* 0x000000040000795c */ /* 0x000fe20000300000 */
.L_x_2261:
[----:B0-----:R-:W-:Y:S01]  /*13a00*/  SHF.L.U32 R3, R23, 0x1f, RZ ;  /* 0x0000001f17037819 */ /* 0x001fe200000006ff */
[----:B------:R-:W-:Y:S01]  /*13a10*/  BSSY B1, `(.L_x_2262) ;  /* 0x0000004000017945 */ /* 0x000fe20003800000 */
[----:B------:R-:W-:-:S04]  /*13a20*/  LEA R4, R20, UR44, 0x3 ;  /* 0x0000002c14047c11 */ /* 0x000fc8000f8e18ff */
[----:B------:R-:W0:Y:S02]  /*13a30*/  SYNCS.PHASECHK.TRANS64.TRYWAIT P0, [R4+URZ+0x38860], R3 ;  /* 0x03886003040075a7 */ /* 0x000e24000800017f */
[----:B0-----:R-:W-:Y:S05]  /*13a40*/  @!P0 BRA `(.L_x_2263) ;  /* 0x0000002c00ac8947 */ /* 0x001fea0003800000 */
.L_x_2331:
[----:B------:R-:W-:Y:S05]  /*13a50*/  BSYNC B1 ;  /* 0x0000000000017941 */ /* 0x000fea0003800000 */
.L_x_2262:
[----:B------:R-:W-:Y:S01]  /*13a60*/  UMOV UR4, 0xffffffff ;  /* 0xffffffff00047882 */ /* 0x000fe20000000000 */
[----:B------:R-:W-:Y:S02]  /*13a70*/  IMAD R5, R20, 0x5000, R31 ;  /* 0x0000500014057824 */ /* 0x000fe400078e021f */
[----:B------:R-:W-:Y:S01]  /*13a80*/  IMAD.SHL.U32 R6, R22, 0x2, RZ ;  /* 0x0000000216067824 */ /* 0x000fe200078e00ff */
        /* <DEDUP_REMOVED lines=53> */
.L_x_2343:
        /* <DEDUP_REMOVED lines=26> */
.L_x_2265:
        /* <DEDUP_REMOVED lines=10> */
.L_x_2266:
[----:B------:R-:W-:Y:S01]  /*14020*/  R2UR UR4, R33 ;  /* 0x00000000210472ca */ /* 0x000fe200000e0000 */
[----:B------:R-:W-:Y:S01]  /*14030*/  ULDC.64 UR6, c[0x0][0x330] ;  /* 0x0000cc0000067ab9 */ /* 0x000fe20000000a00 */
[----:B------:R-:W-:Y:S01]  /*14040*/  MOV R18, R2 ;  /* 0x0000000200127202 */ /* 0x000fe20000000f00 */
[----:B------:R-:W-:Y:S01]  /*14050*/  IMAD.U32 R3, RZ, RZ, UR6 ;  /* 0x00000006ff037e24 */ /* 0x000fe2000f8e00ff */
[----:B------:R0:W-:Y:S01]  /*14060*/  SYNCS.ARRIVE.TRANS64.A1T0 RZ, [R4+URZ+0x38850], RZ ;  /* 0x038850ff04ff79a7 */ /* 0x0001e2000810003f */
[----:B------:R-:W-:Y:S01]  /*14070*/  VIADD R29, R29, 0xffffffff ;  /* 0xffffffff1d1d7836 */ /* 0x000fe20000000000 */
[----:B------:R-:W-:Y:S01]  /*14080*/  IADD3 R10, R10, -0x50, RZ ;  /* 0xffffffb00a0a7810 */ /* 0x000fe20007ffe0ff */
[----:B------:R-:W-:-:S04]  /*14090*/  IMAD.WIDE.U32 R18, R3, UR39, R18 ;  /* 0x0000002703127c25 */ /* 0x000fc8000f8e0012 */
[----:B------:R-:W-:Y:S02]  /*140a0*/  VIADD R0, R0, 0x50 ;  /* 0x0000005000007836 */ /* 0x000fe40000000000 */
        /* <DEDUP_REMOVED lines=11> */
.L_x_2254:
[----:B------:R-:W-:-:S13]  /*14160*/  LOP3.LUT P0, RZ, R16, 0x20, RZ, 0xc0, !PT ;  /* 0x0000002010ff7812 */ /* 0x000fda000780c0ff */
[----:B------:R-:W-:Y:S05]  /*14170*/  @!P0 BRA `(.L_x_2268) ;  /* 0x0000000000048947 */ /* 0x000fea0003800000 */
[----:B------:R-:W-:Y:S01]  /*14180*/  BPT.TRAP 0x1 ;  /* 0x000000040000795c */ /* 0x000fe20000300000 */
.L_x_2268:
[C---:B0-----:R-:W-:Y:S01]  /*14190*/  LEA R0, R21.reuse, UR44, 0x3 ;  /* 0x0000002c15007c11 */ /* 0x041fe2000f8e18ff */
[----:B------:R-:W0:Y:S01]  /*141a0*/  S2R R6, SR_TID.X ;  /* 0x0000000000067919 */ /* 0x000e220000002100 */
[----:B------:R-:W-:Y:S01]  /*141b0*/  SHF.L.U32 R3, R26, 0x1f, RZ ;  /* 0x0000001f1a037819 */ /* 0x000fe200000006ff */
[----:B------:R-:W-:Y:S01]  /*141c0*/  IMAD.MOV.U32 R2, RZ, RZ, -0x50 ;  /* 0xffffffb0ff027424 */ /* 0x000fe200078e00ff */
[----:B------:R-:W-:Y:S01]  /*141d0*/  BSSY B0, `(.L_x_2269) ;  /* 0x0000008000007945 */ /* 0x000fe20003800000 */
[----:B------:R-:W-:Y:S01]  /*141e0*/  IMAD R4, R21, 0x5000, R31 ;  /* 0x0000500015047824 */ /* 0x000fe200078e021f */
[----:B------:R-:W1:Y:S01]  /*141f0*/  SYNCS.PHASECHK.TRANS64.TRYWAIT P0, [R0+URZ+0x38860], R3 ;  /* 0x03886003000075a7 */ /* 0x000e62000800017f */
[----:B------:R-:W-:Y:S01]  /*14200*/  IMAD R5, R29, R2, UR40 ;  /* 0x000000281d057e24 */ /* 0x000fe2000f8e0202 */
[----:B0-----:R-:W-:-:S04]  /*14210*/  LOP3.LUT R6, R6, 0x7f, RZ, 0xc0, !PT ;  /* 0x0000007f06067812 */ /* 0x001fc800078ec0ff */
[----:B------:R-:W-:-:S05]  /*14220*/  SHF.R.U32.HI R6, RZ, 0x3, R6 ;  /* 0x00000003ff067819 */ /* 0x000fca0000011606 */
[----:B------:R-:W-:Y:S01]  /*14230*/  IMAD.IADD R5, R5, 0x1, -R6 ;  /* 0x0000000105057824 */ /* 0x000fe200078e0a06 */
[----:B-1----:R-:W-:Y:S06]  /*14240*/  @!P0 BRA `(.L_x_2270) ;  /* 0x0000002c008c8947 */ /* 0x002fec0003800000 */
.L_x_2344:
[----:B------:R-:W-:Y:S05]  /*14250*/  BSYNC B0 ;  /* 0x0000000000007941 */ /* 0x000fea0003800000 */
.L_x_2269:
        /* <DEDUP_REMOVED lines=9> */
[----:B------:R-:W1:Y:S01]  /*142f0*/  SHFL.IDX PT, R14, R17, 0x1, 0x181f ;  /* 0x00381f00110e7f89 */ /* 0x000e6200000e0000 */
        /* <DEDUP_REMOVED lines=14> */
[----:B-1----:R-:W-:Y:S01]  /*143e0*/  MOV R2, R14 ;  /* 0x0000000e00027202 */ /* 0x002fe20000000f00 */
[----:B--2---:R-:W-:Y:S01]  /*143f0*/  IMAD.MOV.U32 R3, RZ, RZ, R6 ;  /* 0x000000ffff037224 */ /* 0x004fe200078e0006 */
[----:B------:R-:W0:Y:S03]  /*14400*/  SHFL.IDX PT, R14, R17, 0x2, 0x181f ;  /* 0x00581f00110e7f89 */ /* 0x000e2600000e0000 */
[----:B------:R-:W-:Y:S01]  /*14410*/  IMAD.WIDE.U32 R2, R22, 0x2, R2 ;  /* 0x0000000216027825 */ /* 0x000fe200078e0002 */
        /* <DEDUP_REMOVED lines=9> */
[----:B0-----:R-:W-:Y:S02]  /*144b0*/  IMAD.MOV.U32 R2, RZ, RZ, R14 ;  /* 0x000000ffff027224 */ /* 0x001fe400078e000e */
[----:B-1----:R-:W-:Y:S01]  /*144c0*/  IMAD.MOV.U32 R3, RZ, RZ, R6 ;  /* 0x000000ffff037224 */ /* 0x002fe200078e0006 */
[----:B------:R-:W-:Y:S01]  /*144d0*/  SHFL.IDX PT, R14, R17, 0x3, 0x181f ;  /* 0x00781f00110e7f89 */ /* 0x000fe200000e0000 */
[----:B------:R-:W-:-:S03]  /*144e0*/  IMAD.WIDE.U32 R2, R22, 0x2, R2 ;  /* 0x0000000216027825 */ /* 0x000fc600078e0002 */
[----:B------:R-:W0:Y:S04]  /*144f0*/  SHFL.IDX PT, R6, R18, 0x3, 0x181f ;  /* 0x00781f0012067f89 */ /* 0x000e2800000e0000 */
[----:B------:R-:W-:Y:S01]  /*14500*/  LDGSTS.E.BYPASS.LTC128B.128 [R4+0x1400], desc[UR6][R2.64], !P5 ;  /* 0x0140000002047fae */ /* 0x000fe2000e901d46 */
[----:B------:R-:W-:-:S03]  /*14510*/  ISETP.LT.OR P5, PT, R5, 0x21, P1 ;  /* 0x000000210500780c */ /* 0x000fc60000fa1670 */
[----:B------:R-:W-:Y:S01]  /*14520*/  LDGSTS.E.BYPASS.LTC128B.128 [R4+0x3c00], desc[UR6][R2.64+0x80], !P4 ;  /* 0x03c0008002047fae */ /* 0x000fe2000e101d46 */
[----:B------:R-:W-:-:S03]  /*14530*/  ISETP.LT.OR P4, PT, R5, 0x21, P0 ;  /* 0x000000210500780c */ /* 0x000fc60000781670 */
[----:B------:R-:W1:Y:S06]  /*14540*/  SHFL.IDX PT, R18, R18, 0x4, 0x181f ;  /* 0x00981f0012127f89 */ /* 0x000e6c00000e0000 */
[----:B------:R-:W-:Y:S01]  /*14550*/  LDGSTS.E.BYPASS.LTC128B.128 [R4+0x6400], desc[UR6][R2.64+0x100], !P5 ;  /* 0x0640010002047fae */ /* 0x000fe2000e901d46 */
[----:B------:R-:W-:-:S03]  /*14560*/  ISETP.LT.OR P5, PT, R5, 0x31, P2 ;  /* 0x000000310500780c */ /* 0x000fc600017a1670 */
[----:B------:R0:W-:Y:S01]  /*14570*/  LDGSTS.E.BYPASS.LTC128B.128 [R4+0x8c00], desc[UR6][R2.64+0x180], !P4 ;  /* 0x08c0018002047fae */ /* 0x0001e2000e101d46 */
[----:B------:R-:W-:Y:S02]  /*14580*/  ISETP.LT.OR P4, PT, R5, 0x31, P3 ;  /* 0x000000310500780c */ /* 0x000fe40001f81670 */
[----:B0-----:R-:W-:Y:S01]  /*14590*/  MOV R3, R6 ;  /* 0x0000000600037202 */ /* 0x001fe20000000f00 */
[----:B------:R-:W-:Y:S02]  /*145a0*/  IMAD.MOV.U32 R2, RZ, RZ, R14 ;  /* 0x000000ffff027224 */ /* 0x000fe400078e000e */
[----:B------:R0:W2:Y:S01]  /*145b0*/  SHFL.IDX PT, R14, R17, 0x4, 0x181f ;  /* 0x00981f00110e7f89 */ /* 0x0000a200000e0000 */
[----:B------:R-:W-:Y:S02]  /*145c0*/  IMAD.MOV.U32 R6, RZ, RZ, RZ ;  /* 0x000000ffff067224 */ /* 0x000fe400078e00ff */
[----:B------:R-:W-:-:S05]  /*145d0*/  IMAD.WIDE.U32 R2, R22, 0x2, R2 ;  /* 0x0000000216027825 */ /* 0x000fca00078e0002 */
[----:B------:R0:W-:Y:S01]  /*145e0*/  LDGSTS.E.BYPASS.LTC128B.128 [R4+0x1c00], desc[UR6][R2.64], !P5 ;  /* 0x01c0000002047fae */ /* 0x0001e2000e901d46 */
[----:B------:R-:W-:-:S03]  /*145f0*/  ISETP.LT.OR P5, PT, R5, 0x31, P1 ;  /* 0x000000310500780c */ /* 0x000fc60000fa1670 */
[----:B------:R0:W-:Y:S01]  /*14600*/  LDGSTS.E.BYPASS.LTC128B.128 [R4+0x4400], desc[UR6][R2.64+0x80], !P4 ;  /* 0x0440008002047fae */ /* 0x0001e2000e101d46 */
[----:B------:R-:W-:-:S09]  /*14610*/  ISETP.LT.OR P4, PT, R5, 0x31, P0 ;  /* 0x000000310500780c */ /* 0x000fd20000781670 */
[----:B------:R0:W-:Y:S04]  /*14620*/  LDGSTS.E.BYPASS.LTC128B.128 [R4+0x6c00], desc[UR6][R2.64+0x100], !P5 ;  /* 0x06c0010002047fae */ /* 0x0001e8000e901d46 */
[----:B-12---:R0:W-:Y:S02]  /*14630*/  LDGSTS.E.BYPASS.LTC128B.128 [R4+0x9400], desc[UR6][R2.64+0x180], !P4 ;  /* 0x0940018002047fae */ /* 0x0061e4000e101d46 */
.L_x_2356:
        /* <DEDUP_REMOVED lines=17> */
.L_x_2272:
        /* <DEDUP_REMOVED lines=10> */
.L_x_2273:
[----:B------:R-:W-:Y:S01]  /*147f0*/  VIADD R2, R21, 0x1 ;  /* 0x0000000115027836 */ /* 0x000fe20000000000 */
[----:B------:R1:W-:Y:S04]  /*14800*/  SYNCS.ARRIVE.TRANS64.A1T0 RZ, [R0+URZ+0x38850], RZ ;  /* 0x038850ff00ff79a7 */ /* 0x0003e8000810003f */
[----:B------:R-:W-:-:S04]  /*14810*/  ISETP.NE.AND P0, PT, R2, 0x2, PT ;  /* 0x000000020200780c */ /* 0x000fc80003f05270 */
[----:B------:R-:W-:Y:S02]  /*14820*/  SEL R3, RZ, 0x1, P0 ;  /* 0x00000001ff037807 */ /* 0x000fe40000000000 */
[----:B------:R-:W-:Y:S02]  /*14830*/  SEL R2, R2, RZ, P0 ;  /* 0x000000ff02027207 */ /* 0x000fe40000000000 */
[----:B-1----:R-:W-:-:S07]  /*14840*/  LOP3.LUT R0, R26, R3, RZ, 0x3c, !PT ;  /* 0x000000031a007212 */ /* 0x002fce00078e3cff */
.L_x_2237:
[----:B0-----:R-:W0:Y:S01]  /*14850*/  S2R R4, SR_CgaCtaId ;  /* 0x0000000000047919 */ /* 0x001e220000008800 */
[----:B------:R-:W-:Y:S02]  /*14860*/  MOV R3, 0x400 ;  /* 0x0000040000037802 */ /* 0x000fe40000000f00 */
[----:B------:R-:W-:Y:S02]  /*14870*/  SHF.L.U32 R6, R6, 0x1f, RZ ;  /* 0x0000001f06067819 */ /* 0x000fe400000006ff */
[----:B0-----:R-:W-:-:S04]  /*14880*/  LEA R7, R4, R3, 0x18 ;  /* 0x0000000304077211 */ /* 0x001fc800078ec0ff */
[----:B------:R-:W0:Y:S02]  /*14890*/  SYNCS.PHASECHK.TRANS64.TRYWAIT P0, [R7+URZ+0x38820], R6 ;  /* 0x03882006070075a7 */ /* 0x000e24000800017f */
[----:B0-----:R-:W-:Y:S05]  /*148a0*/  @!P0 BRA `(.L_x_2274) ;  /* 0x0000002c00f88947 */ /* 0x001fea0003800000 */
.L_x_2357:
[----:B------:R-:W-:-:S03]  /*148b0*/  UMOV UR4, 0xffffffff ;  /* 0xffffffff00047882 */ /* 0x000fc60000000000 */
[----:B------:R-:W-:Y:S05]  /*148c0*/  BRA.DIV UR4, `(.L_x_2275) ;  /* 0x0000003204047947 */ /* 0x000fea000b800000 */
[----:B------:R-:W1:Y:S02]  /*148d0*/  S2R R3, SR_TID.X ;  /* 0x0000000000037919 */ /* 0x000e640000002100 */
[----:B-1----:R-:W-:-:S04]  /*148e0*/  SHF.R.U32.HI R3, RZ, 0x5, R3 ;  /* 0x00000005ff037819 */ /* 0x002fc80000011603 */
[----:B------:R-:W-:-:S05]  /*148f0*/  LOP3.LUT R3, R3, 0x3, RZ, 0xc0, !PT ;  /* 0x0000000303037812 */ /* 0x000fca00078ec0ff */
[----:B------:R1:W2:Y:S02]  /*14900*/  SHFL.IDX PT, R14, R3, RZ, 0x1f ;  /* 0x00001fff030e7589 */ /* 0x0002a400000e0000 */
.L_x_2360:
[----:B--2---:R-:W-:-:S13]  /*14910*/  ISETP.NE.AND P0, PT, R14, RZ, PT ;  /* 0x000000ff0e00720c */ /* 0x004fda0003f05270 */
[----:B------:R-:W-:Y:S05]  /*14920*/  @P0 BRA `(.L_x_2193) ;  /* 0x0000000000900947 */ /* 0x000fea0003800000 */
[----:B------:R-:W-:-:S03]  /*14930*/  UMOV UR4, 0xffffffff ;  /* 0xffffffff00047882 */ /* 0x000fc60000000000 */
[----:B------:R-:W-:Y:S05]  /*14940*/  BRA.DIV UR4, `(.L_x_2276) ;  /* 0x0000003204187947 */ /* 0x000fea000b800000 */
[----:B------:R-:W-:-:S13]  /*14950*/  ELECT P6, URZ, PT ;  /* 0x00000000003f782f */ /* 0x000fda00038c0000 */
.L_x_2363:
        /* <DEDUP_REMOVED lines=8> */
.L_x_2277:
[----:B------:R-:W-:Y:S01]  /*149e0*/  IMAD R5, R2, 0x8, R7 ;  /* 0x0000000802057824 */ /* 0x000fe200078e0207 */
[----:B------:R-:W-:Y:S01]  /*149f0*/  SHF.L.U32 R4, R0, 0x1f, RZ ;  /* 0x0000001f00047819 */ /* 0x000fe200000006ff */
[----:B------:R-:W-:-:S03]  /*14a00*/  VIADD R2, R2, 0x1 ;  /* 0x0000000102027836 */ /* 0x000fc60000000000 */
[----:B------:R-:W1:Y:S02]  /*14a10*/  SYNCS.PHASECHK.TRANS64.TRYWAIT P1, [R5+URZ+0x38840], R4 ;  /* 0x03884004050075a7 */ /* 0x000e64000802017f */
[----:B------:R-:W-:-:S04]  /*14a20*/  ISETP.NE.AND P2, PT, R2, 0x2, PT ;  /* 0x000000020200780c */ /* 0x000fc80003f45270 */
[----:B------:R-:W-:Y:S01]  /*14a30*/  SEL R3, RZ, 0x1, P2 ;  /* 0x00000001ff037807 */ /* 0x000fe20001000000 */
[----:B-1----:R-:W-:Y:S08]  /*14a40*/  @!P1 BRA `(.L_x_2278) ;  /* 0x0000002c00f89947 */ /* 0x002ff00003800000 */
.L_x_2364:
[----:B------:R-:W-:Y:S02]  /*14a50*/  SEL R2, R2, RZ, P2 ;  /* 0x000000ff02027207 */ /* 0x000fe40001000000 */
[----:B------:R-:W-:Y:S01]  /*14a60*/  LOP3.LUT R0, R0, R3, RZ, 0x3c, !PT ;  /* 0x0000000300007212 */ /* 0x000fe200078e3cff */
[----:B------:R-:W-:Y:S06]  /*14a70*/  @!P0 BRA `(.L_x_2279) ;  /* 0x0000000000048947 */ /* 0x000fec0003800000 */
[----:B------:R-:W-:Y:S01]  /*14a80*/  BPT.TRAP 0x1 ;  /* 0x000000040000795c */ /* 0x000fe20000300000 */
.L_x_2279:
[----:B------:R-:W-:Y:S01]  /*14a90*/  IMAD R3, R2, 0x8, R7 ;  /* 0x0000000802037824 */ /* 0x000fe200078e0207 */
[----:B------:R-:W-:-:S04]  /*14aa0*/  SHF.L.U32 R0, R0, 0x1f, RZ ;  /* 0x0000001f00007819 */ /* 0x000fc800000006ff */
[----:B------:R-:W2:Y:S02]  /*14ab0*/  SYNCS.PHASECHK.TRANS64.TRYWAIT P1, [R3+URZ+0x38840], R0 ;  /* 0x03884000030075a7 */ /* 0x000ea4000802017f */
[----:B--2---:R-:W-:Y:S05]  /*14ac0*/  @!P1 BRA `(.L_x_2280) ;  /* 0x0000002c00ec9947 */ /* 0x004fea0003800000 */
.L_x_2365:
[----:B------:R-:W-:Y:S05]  /*14ad0*/  @!P0 BRA `(.L_x_2281) ;  /* 0x0000000000048947 */ /* 0x000fea0003800000 */
[----:B------:R-:W-:Y:S01]  /*14ae0*/  BPT.TRAP 0x1 ;  /* 0x000000040000795c */ /* 0x000fe20000300000 */
.L_x_2281:
[----:B------:R-:W3:Y:S02]  /*14af0*/  SYNCS.PHASECHK.TRANS64.TRYWAIT P1, [R5+URZ+0x38860], R4 ;  /* 0x03886004050075a7 */ /* 0x000ee4000802017f */
[----:B---3--:R-:W-:Y:S05]  /*14b00*/  @!P1 BRA `(.L_x_2282) ;  /* 0x0000002c00f09947 */ /* 0x008fea0003800000 */
.L_x_2366:
[----:B------:R-:W-:Y:S05]  /*14b10*/  @!P0 BRA `(.L_x_2283) ;  /* 0x0000000000048947 */ /* 0x000fea0003800000 */
[----:B------:R-:W-:Y:S01]  /*14b20*/  BPT.TRAP 0x1 ;  /* 0x000000040000795c */ /* 0x000fe20000300000 */
.L_x_2283:
[----:B----4-:R4:W0:Y:S02]  /*14b30*/  SYNCS.PHASECHK.TRANS64.TRYWAIT P0, [R3+URZ+0x38860], R0 ;  /* 0x03886000030075a7 */ /* 0x010824000800017f */
[----:B0-----:R-:W-:Y:S05]  /*14b40*/  @!P0 NANOSLEEP.SYNCS 0x989680 ;  /* 0x009896800000895d */ /* 0x001fea0003900000 */
[----:B------:R-:W0:Y:S02]  /*14b50*/  @!P0 SYNCS.PHASECHK.TRANS64 P0, [R3+URZ+0x38860], R0 ;  /* 0x03886000030085a7 */ /* 0x000e24000800007f */
[----:B0-----:R-:W-:Y:S05]  /*14b60*/  @!P0 BRA `(.L_x_2283) ;  /* 0xfffffffc00f08947 */ /* 0x001fea000383ffff */
.L_x_2193:
[----:B------:R-:W-:Y:S05]  /*14b70*/  BSYNC B6 ;  /* 0x0000000000067941 */ /* 0x000fea0003800000 */
.L_x_2190:
[----:B------:R-:W-:Y:S05]  /*14b80*/  EXIT ;  /* 0x000000000000794d */ /* 0x000fea0003800000 */
.L_x_2197:
[----:B------:R-:W-:-:S13]  /*14b90*/  R2UR UR4, R16 ;  /* 0x00000000100472ca */ /* 0x000fda00000e0000 */
[----:B0-----:R-:W-:-:S04]  /*14ba0*/  IMAD.U32 R3, RZ, RZ, UR4 ;  /* 0x00000004ff037e24 */ /* 0x001fc8000f8e00ff */
[----:B------:R0:W1:Y:S03]  /*14bb0*/  SYNCS.PHASECHK.TRANS64.TRYWAIT P0, [R3+URZ+0x38800], R0 ;  /* 0x03880000030075a7 */ /* 0x000066000800017f */
[----:B-1----:R-:W-:Y:S05]  /*14bc0*/  @!P0 NANOSLEEP.SYNCS 0x989680 ;  /* 0x009896800000895d */ /* 0x002fea0003900000 */
[----:B------:R-:W1:Y:S02]  /*14bd0*/  @!P0 SYNCS.PHASECHK.TRANS64 P0, [R3+URZ+0x38800], R0 ;  /* 0x03880000030085a7 */ /* 0x000e64000800007f */
[----:B-1----:R-:W-:Y:S05]  /*14be0*/  @!P0 BRA `(.L_x_2197) ;  /* 0xfffffffc00e88947 */ /* 0x002fea000383ffff */
[----:B------:R-:W-:Y:S05]  /*14bf0*/  BRA `(.L_x_2284) ;  /* 0xfffffec8007c7947 */ /* 0x000fea000383ffff */
.L_x_2201:
[----:B------:R-:W-:-:S13]  /*14c00*/  R2UR UR4, R16 ;  /* 0x00000000100472ca */ /* 0x000fda00000e0000 */
[----:B0-----:R-:W-:-:S04]  /*14c10*/  MOV R3, UR4 ;  /* 0x0000000400037c02 */ /* 0x001fc80008000f00 */
[----:B------:R0:W2:Y:S03]  /*14c20*/  SYNCS.PHASECHK.TRANS64.TRYWAIT P1, [R3+URZ+0x38830], R0 ;  /* 0x03883000030075a7 */ /* 0x0000a6000802017f */
[----:B--2---:R-:W-:Y:S05]  /*14c30*/  @!P1 NANOSLEEP.SYNCS 0x989680 ;  /* 0x009896800000995d */ /* 0x004fea0003900000 */
[----:B------:R-:W2:Y:S02]  /*14c40*/  @!P1 SYNCS.PHASECHK.TRANS64 P1, [R3+URZ+0x38830], R0 ;  /* 0x03883000030095a7 */ /* 0x000ea4000802007f */
[----:B--2---:R-:W-:Y:S05]  /*14c50*/  @!P1 BRA `(.L_x_2201) ;  /* 0xfffffffc00e89947 */ /* 0x004fea000383ffff */
[----:B------:R-:W-:Y:S05]  /*14c60*/  BRA `(.L_x_2200) ;  /* 0xfffffec800a47947 */ /* 0x000fea000383ffff */
.L_x_2207:
[----:B------:R-:W-:-:S13]  /*14c70*/  R2UR UR6, R3 ;  /* 0x00000000030672ca */ /* 0x000fda00000e0000 */
[----:B-1----:R-:W-:-:S04]  /*14c80*/  IMAD.U32 R153, RZ, RZ, UR6 ;  /* 0x00000006ff997e24 */ /* 0x002fc8000f8e00ff */
[----:B------:R1:W2:Y:S03]  /*14c90*/  SYNCS.PHASECHK.TRANS64.TRYWAIT P1, [R153+URZ+0x38830], R6 ;  /* 0x03883006990075a7 */ /* 0x0002a6000802017f */
[----:B--2---:R-:W-:Y:S05]  /*14ca0*/  @!P1 NANOSLEEP.SYNCS 0x989680 ;  /* 0x009896800000995d */ /* 0x004fea0003900000 */
[----:B------:R-:W2:Y:S02]  /*14cb0*/  @!P1 SYNCS.PHASECHK.TRANS64 P1, [R153+URZ+0x38830], R6 ;  /* 0x03883006990095a7 */ /* 0x000ea4000802007f */
[----:B--2---:R-:W-:Y:S05]  /*14cc0*/  @!P1 BRA `(.L_x_2207) ;  /* 0xfffffffc00e89947 */ /* 0x004fea000383ffff */
[----:B------:R-:W-:Y:S05]  /*14cd0*/  BRA `(.L_x_2206) ;  /* 0xffffff0800587947 */ /* 0x000fea000383ffff */
.L_x_2211:
[----:B-1----:R-:W-:-:S04]  /*14ce0*/  IMAD.U32 R215, RZ, RZ, UR10 ;  /* 0x0000000affd77e24 */ /* 0x002fc8000f8e00ff */
[----:B------:R1:W2:Y:S03]  /*14cf0*/  SYNCS.PHASECHK.TRANS64.TRYWAIT P1, [R215+URZ+0x38850], R0 ;  /* 0x03885000d70075a7 */ /* 0x0002a6000802017f */
[----:B--2---:R-:W-:Y:S05]  /*14d00*/  @!P1 NANOSLEEP.SYNCS 0x989680 ;  /* 0x009896800000995d */ /* 0x004fea0003900000 */
[----:B------:R-:W2:Y:S02]  /*14d10*/  @!P1 SYNCS.PHASECHK.TRANS64 P1, [R215+URZ+0x38850], R0 ;  /* 0x03885000d70095a7 */ /* 0x000ea4000802007f */
[----:B--2---:R-:W-:Y:S05]  /*14d20*/  @!P1 BRA `(.L_x_2211) ;  /* 0xfffffffc00ec9947 */ /* 0x004fea000383ffff */
[----:B------:R-:W-:Y:S05]  /*14d30*/  BRA `(.L_x_2210) ;  /* 0xffffff3000807947 */ /* 0x000fea000383ffff */
.L_x_2219:
[----:B-1----:R-:W-:-:S04]  /*14d40*/  IMAD.U32 R6, RZ, RZ, UR60 ;  /* 0x0000003cff067e24 */ /* 0x002fc8000f8e00ff */
[----:B------:R1:W2:Y:S03]  /*14d50*/  SYNCS.PHASECHK.TRANS64.TRYWAIT P1, [R6+URZ+0x38830], R3 ;  /* 0x03883003060075a7 */ /* 0x0002a6000802017f */
[----:B--2---:R-:W-:Y:S05]  /*14d60*/  @!P1 NANOSLEEP.SYNCS 0x989680 ;  /* 0x009896800000995d */ /* 0x004fea0003900000 */
[----:B------:R-:W2:Y:S02]  /*14d70*/  @!P1 SYNCS.PHASECHK.TRANS64 P1, [R6+URZ+0x38830], R3 ;  /* 0x03883003060095a7 */ /* 0x000ea4000802007f */
[----:B--2---:R-:W-:Y:S05]  /*14d80*/  @!P1 BRA `(.L_x_2219) ;  /* 0xfffffffc00ec9947 */ /* 0x004fea000383ffff */
[----:B------:R-:W-:Y:S05]  /*14d90*/  BRA `(.L_x_2218) ;  /* 0xffffff4800a07947 */ /* 0x000fea000383ffff */
.L_x_2223:
[----:B-1----:R-:W-:-:S04]  /*14da0*/  IMAD.U32 R3, RZ, RZ, UR10 ;  /* 0x0000000aff037e24 */ /* 0x002fc8000f8e00ff */
[----:B------:R1:W2:Y:S03]  /*14db0*/  SYNCS.PHASECHK.TRANS64.TRYWAIT P1, [R3+URZ+0x38850], R0 ;  /* 0x03885000030075a7 */ /* 0x0002a6000802017f */
[----:B--2---:R-:W-:Y:S05]  /*14dc0*/  @!P1 NANOSLEEP.SYNCS 0x989680 ;  /* 0x009896800000995d */ /* 0x004fea0003900000 */
[----:B------:R-:W2:Y:S02]  /*14dd0*/  @!P1 SYNCS.PHASECHK.TRANS64 P1, [R3+URZ+0x38850], R0 ;  /* 0x03885000030095a7 */ /* 0x000ea4000802007f */
[----:B--2---:R-:W-:Y:S05]  /*14de0*/  @!P1 BRA `(.L_x_2223) ;  /* 0xfffffffc00ec9947 */ /* 0x004fea000383ffff */
[----:B------:R-:W-:Y:S05]  /*14df0*/  BRA `(.L_x_2222) ;  /* 0xffffff7000e07947 */ /* 0x000fea000383ffff */
.L_x_2230:
[----:B-1----:R-:W-:-:S04]  /*14e00*/  MOV R5, UR5 ;  /* 0x0000000500057c02 */ /* 0x002fc80008000f00 */
[----:B------:R1:W2:Y:S03]  /*14e10*/  SYNCS.PHASECHK.TRANS64.TRYWAIT P1, [R5+URZ+0x38850], R0 ;  /* 0x03885000050075a7 */ /* 0x0002a6000802017f */
[----:B--2---:R-:W-:Y:S05]  /*14e20*/  @!P1 NANOSLEEP.SYNCS 0x989680 ;  /* 0x009896800000995d */ /* 0x004fea0003900000 */
[----:B------:R-:W2:Y:S02]  /*14e30*/  @!P1 SYNCS.PHASECHK.TRANS64 P1, [R5+URZ+0x38850], R0 ;  /* 0x03885000050095a7 */ /* 0x000ea4000802007f */
[----:B--2---:R-:W-:Y:S05]  /*14e40*/  @!P1 BRA `(.L_x_2230) ;  /* 0xfffffffc00ec9947 */ /* 0x004fea000383ffff */
[----:B------:R-:W-:Y:S05]  /*14e50*/  BRA `(.L_x_2229) ;  /* 0xffffff8c00007947 */ /* 0x000fea000383ffff */
.L_x_2242:
[----:B------:R-:W-:Y:S02]  /*14e60*/  IMAD.MOV.U32 R13, RZ, RZ, R27 ;  /* 0x000000ffff0d7224 */ /* 0x000fe400078e001b */
[----:B------:R-:W-:Y:S02]  /*14e70*/  IMAD.MOV.U32 R12, RZ, RZ, RZ ;  /* 0x000000ffff0c7224 */ /* 0x000fe400078e00ff */
[----:B------:R-:W-:Y:S02]  /*14e80*/  IMAD.MOV.U32 R11, RZ, RZ, 0x1f ;  /* 0x0000001fff0b7424 */ /* 0x000fe400078e00ff */
[----:B------:R-:W-:-:S07]  /*14e90*/  IMAD.MOV.U32 R15, RZ, RZ, -0x1 ;  /* 0xffffffffff0f7424 */ /* 0x000fce00078e00ff */
[----:B-----5:R-:W-:Y:S05]  /*14ea0*/  WARPSYNC.COLLECTIVE R15, `(.L_x_2285) ;  /* 0x000000000f087348 */ /* 0x020fea0003c00000 */
[----:B------:R0:W1:Y:S02]  /*14eb0*/  SHFL.IDX P6, R14, R13, R12, R11 ;  /* 0x0000000c0d0e7389 */ /* 0x00006400000c000b */
[----:B01---5:R-:W-:Y:S01]  /*14ec0*/  ENDCOLLECTIVE ;  /* 0x000000000000791b */ /* 0x023fe20003800000 */
.L_x_2285:
[----:B------:R-:W-:Y:S05]  /*14ed0*/  BRA `(.L_x_2286) ;  /* 0xffffffc800f87947 */ /* 0x000fea000383ffff */
.L_x_2244:
[----:B0-----:R-:W-:-:S04]  /*14ee0*/  MOV R3, UR44 ;  /* 0x0000002c00037c02 */ /* 0x001fc80008000f00 */
[----:B------:R0:W1:Y:S03]  /*14ef0*/  SYNCS.PHASECHK.TRANS64.TRYWAIT P0, [R3+URZ+0x38840], R2 ;  /* 0x03884002030075a7 */ /* 0x000066000800017f */
[----:B-1----:R-:W-:Y:S05]  /*14f00*/  @!P0 NANOSLEEP.SYNCS 0x989680 ;  /* 0x009896800000895d */ /* 0x002fea0003900000 */
[----:B------:R-:W1:Y:S02]  /*14f10*/  @!P0 SYNCS.PHASECHK.TRANS64 P0, [R3+URZ+0x38840], R2 ;  /* 0x03884002030085a7 */ /* 0x000e64000800007f */
[----:B-1----:R-:W-:Y:S05]  /*14f20*/  @!P0 BRA `(.L_x_2244) ;  /* 0xfffffffc00ec8947 */ /* 0x002fea000383ffff */
[----:B------:R-:W-:Y:S05]  /*14f30*/  BRA `(.L_x_2287) ;  /* 0xffffffcc00887947 */ /* 0x000fea000383ffff */
.L_x_2245:
        /* <DEDUP_REMOVED lines=8> */
.L_x_2289:
[----:B------:R-:W-:Y:S05]  /*14fc0*/  BSYNC B0 ;  /* 0x0000000000007941 */ /* 0x000fea0003800000 */
.L_x_2288:
[----:B------:R-:W-:Y:S01]  /*14fd0*/  IMAD.MOV.U32 R13, RZ, RZ, R0 ;  /* 0x000000ffff0d7224 */ /* 0x000fe200078e0000 */
[----:B------:R-:W-:Y:S01]  /*14fe0*/  MOV R5, R14 ;  /* 0x0000000e00057202 */ /* 0x000fe20000000f00 */
[----:B------:R-:W-:Y:S01]  /*14ff0*/  IMAD.MOV.U32 R12, RZ, RZ, RZ ;  /* 0x000000ffff0c7224 */ /* 0x000fe200078e00ff */
[C---:B------:R-:W-:Y:S01]  /*15000*/  LOP3.LUT P4, RZ, R16.reuse, 0x10, RZ, 0xc0, !PT ;  /* 0x0000001010ff7812 */ /* 0x040fe2000788c0ff */
[----:B------:R-:W-:Y:S01]  /*15010*/  IMAD.MOV.U32 R11, RZ, RZ, 0x181f ;  /* 0x0000181fff0b7424 */ /* 0x000fe200078e00ff */
[C---:B------:R-:W-:Y:S01]  /*15020*/  LOP3.LUT P3, RZ, R16.reuse, 0x8, RZ, 0xc0, !PT ;  /* 0x0000000810ff7812 */ /* 0x040fe2000786c0ff */
[----:B------:R-:W-:Y:S01]  /*15030*/  IMAD.MOV.U32 R15, RZ, RZ, -0x1 ;  /* 0xffffffffff0f7424 */ /* 0x000fe200078e00ff */
[C---:B------:R-:W-:Y:S02]  /*15040*/  LOP3.LUT P2, RZ, R16.reuse, 0x4, RZ, 0xc0, !PT ;  /* 0x0000000410ff7812 */ /* 0x040fe4000784c0ff */
[----:B------:R-:W-:-:S13]  /*15050*/  LOP3.LUT P1, RZ, R16, 0x2, RZ, 0xc0, !PT ;  /* 0x0000000210ff7812 */ /* 0x000fda000782c0ff */
[----:B------:R-:W-:Y:S05]  /*15060*/  WARPSYNC.COLLECTIVE R15, `(.L_x_2290) ;  /* 0x000000000f087348 */ /* 0x000fea0003c00000 */
[----:B------:R0:W1:Y:S02]  /*15070*/  SHFL.IDX P6, R14, R13, R12, R11 ;  /* 0x0000000c0d0e7389 */ /* 0x00006400000c000b */
[----:B01----:R-:W-:Y:S01]  /*15080*/  ENDCOLLECTIVE ;  /* 0x000000000000791b */ /* 0x003fe20003800000 */
.L_x_2290:
[----:B------:R-:W-:Y:S01]  /*15090*/  @P0 LEA R9, R31, UR44, 0x1 ;  /* 0x0000002c1f090c11 */ /* 0x000fe2000f8e08ff */
        /* <DEDUP_REMOVED lines=16> */
.L_x_2291:
[----:B------:R-:W-:Y:S01]  /*151a0*/  @P0 LEA R21, R31, UR44, 0x1 ;  /* 0x0000002c1f150c11 */ /* 0x000fe2000f8e08ff */
[----:B------:R-:W-:Y:S02]  /*151b0*/  IMAD.MOV.U32 R13, RZ, RZ, R0 ;  /* 0x000000ffff0d7224 */ /* 0x000fe400078e0000 */
[----:B------:R-:W-:-:S07]  /*151c0*/  IMAD.MOV.U32 R3, RZ, RZ, R14 ;  /* 0x000000ffff037224 */ /* 0x000fce00078e000e */
[----:B------:R-:W-:Y:S05]  /*151d0*/  WARPSYNC.COLLECTIVE R15, `(.L_x_2292) ;  /* 0x000000000f087348 */ /* 0x000fea0003c00000 */
[----:B------:R0:W1:Y:S02]  /*151e0*/  SHFL.IDX P6, R14, R13, R12, R11 ;  /* 0x0000000c0d0e7389 */ /* 0x00006400000c000b */
[----:B01----:R-:W-:Y:S01]  /*151f0*/  ENDCOLLECTIVE ;  /* 0x000000000000791b */ /* 0x003fe20003800000 */
.L_x_2292:
        /* <DEDUP_REMOVED lines=16> */
.L_x_2293:
[----:B------:R-:W-:Y:S01]  /*15300*/  @P0 LEA R9, R31, UR44, 0x1 ;  /* 0x0000002c1f090c11 */ /* 0x000fe2000f8e08ff */
[----:B------:R-:W-:Y:S02]  /*15310*/  IMAD.MOV.U32 R13, RZ, RZ, R0 ;  /* 0x000000ffff0d7224 */ /* 0x000fe400078e0000 */
[----:B------:R-:W-:-:S07]  /*15320*/  IMAD.MOV.U32 R5, RZ, RZ, R14 ;  /* 0x000000ffff057224 */ /* 0x000fce00078e000e */
[----:B------:R-:W-:Y:S05]  /*15330*/  WARPSYNC.COLLECTIVE R15, `(.L_x_2294) ;  /* 0x000000000f087348 */ /* 0x000fea0003c00000 */
[----:B------:R0:W1:Y:S02]  /*15340*/  SHFL.IDX P6, R14, R13, R12, R11 ;  /* 0x0000000c0d0e7389 */ /* 0x00006400000c000b */
[----:B01----:R-:W-:Y:S01]  /*15350*/  ENDCOLLECTIVE ;  /* 0x000000000000791b */ /* 0x003fe20003800000 */
.L_x_2294:
        /* <DEDUP_REMOVED lines=16> */
.L_x_2295:
[----:B------:R-:W-:Y:S01]  /*15460*/  @P0 LEA R21, R31, UR44, 0x1 ;  /* 0x0000002c1f150c11 */ /* 0x000fe2000f8e08ff */
[----:B------:R-:W-:Y:S02]  /*15470*/  IMAD.MOV.U32 R13, RZ, RZ, R0 ;  /* 0x000000ffff0d7224 */ /* 0x000fe400078e0000 */
[----:B------:R-:W-:-:S07]  /*15480*/  IMAD.MOV.U32 R3, RZ, RZ, R14 ;  /* 0x000000ffff037224 */ /* 0x000fce00078e000e */
[----:B------:R-:W-:Y:S05]  /*15490*/  WARPSYNC.COLLECTIVE R15, `(.L_x_2296) ;  /* 0x000000000f087348 */ /* 0x000fea0003c00000 */
[----:B------:R0:W1:Y:S02]  /*154a0*/  SHFL.IDX P6, R14, R13, R12, R11 ;  /* 0x0000000c0d0e7389 */ /* 0x00006400000c000b */
[----:B01----:R-:W-:Y:S01]  /*154b0*/  ENDCOLLECTIVE ;  /* 0x000000000000791b */ /* 0x003fe20003800000 */
.L_x_2296:
        /* <DEDUP_REMOVED lines=15> */
.L_x_2297:
[----:B------:R-:W-:Y:S02]  /*155b0*/  IMAD.MOV.U32 R13, RZ, RZ, R0 ;  /* 0x000000ffff0d7224 */ /* 0x000fe400078e0000 */
[----:B------:R-:W-:-:S07]  /*155c0*/  IMAD.MOV.U32 R4, RZ, RZ, R14 ;  /* 0x000000ffff047224 */ /* 0x000fce00078e000e */
[----:B------:R-:W-:Y:S05]  /*155d0*/  WARPSYNC.COLLECTIVE R15, `(.L_x_2298) ;  /* 0x000000000f087348 */ /* 0x000fea0003c00000 */
[----:B------:R0:W1:Y:S02]  /*155e0*/  SHFL.IDX P6, R14, R13, R12, R11 ;  /* 0x0000000c0d0e7389 */ /* 0x00006400000c000b */
[----:B01----:R-:W-:Y:S01]  /*155f0*/  ENDCOLLECTIVE ;  /* 0x000000000000791b */ /* 0x003fe20003800000 */
.L_x_2298:
[----:B------:R-:W-:Y:S05]  /*15600*/  BRA `(.L_x_2299) ;  /* 0xffffffc800fc7947 */ /* 0x000fea000383ffff */
.L_x_2250:
[----:B------:R-:W-:Y:S01]  /*15610*/  MOV R13, R6 ;  /* 0x00000006000d7202 */ /* 0x000fe20000000f00 */
[----:B------:R-:W-:Y:S02]  /*15620*/  IMAD.MOV.U32 R12, RZ, RZ, RZ ;  /* 0x000000ffff0c7224 */ /* 0x000fe400078e00ff */
[----:B------:R-:W-:Y:S02]  /*15630*/  IMAD.MOV.U32 R11, RZ, RZ, 0x181f ;  /* 0x0000181fff0b7424 */ /* 0x000fe400078e00ff */
[----:B------:R-:W-:Y:S02]  /*15640*/  IMAD.MOV.U32 R15, RZ, RZ, -0x1 ;  /* 0xffffffffff0f7424 */ /* 0x000fe400078e00ff */
[----:B------:R-:W-:-:S07]  /*15650*/  IMAD.U32 R8, RZ, RZ, UR46 ;  /* 0x0000002eff087e24 */ /* 0x000fce000f8e00ff */
[----:B------:R-:W-:Y:S05]  /*15660*/  WARPSYNC.COLLECTIVE R15, `(.L_x_2300) ;  /* 0x000000000f087348 */ /* 0x000fea0003c00000 */
[----:B------:R0:W1:Y:S02]  /*15670*/  SHFL.IDX P6, R14, R13, R12, R11 ;  /* 0x0000000c0d0e7389 */ /* 0x00006400000c000b */
[----:B01----:R-:W-:Y:S01]  /*15680*/  ENDCOLLECTIVE ;  /* 0x000000000000791b */ /* 0x003fe20003800000 */
.L_x_2300:
[----:B------:R-:W-:-:S04]  /*15690*/  IMAD R8, R8, 0x80, R27 ;  /* 0x0000008008087824 */ /* 0x000fc800078e021b */
[----:B------:R-:W-:Y:S01]  /*156a0*/  VIADD R4, R8, 0x10 ;  /* 0x0000001008047836 */ /* 0x000fe20000000000 */
[----:B------:R-:W-:Y:S01]  /*156b0*/  MOV R13, R0 ;  /* 0x00000000000d7202 */ /* 0x000fe20000000f00 */
[----:B------:R-:W-:-:S07]  /*156c0*/  IMAD.MOV.U32 R3, RZ, RZ, R14 ;  /* 0x000000ffff037224 */ /* 0x000fce00078e000e */
[----:B------:R-:W-:Y:S05]  /*156d0*/  WARPSYNC.COLLECTIVE R15, `(.L_x_2301) ;  /* 0x000000000f087348 */ /* 0x000fea0003c00000 */
[----:B------:R0:W1:Y:S02]  /*156e0*/  SHFL.IDX P6, R14, R13, R12, R11 ;  /* 0x0000000c0d0e7389 */ /* 0x00006400000c000b */
[----:B01----:R-:W-:Y:S01]  /*156f0*/  ENDCOLLECTIVE ;  /* 0x000000000000791b */ /* 0x003fe20003800000 */
.L_x_2301:
        /* <DEDUP_REMOVED lines=20> */
.L_x_2302:
[----:B------:R-:W-:Y:S02]  /*15840*/  IADD3 R2, R8, 0x20, RZ ;  /* 0x0000002008027810 */ /* 0x000fe40007ffe0ff */
[----:B------:R-:W-:Y:S01]  /*15850*/  @!P0 LEA R21, R31, UR44, 0x1 ;  /* 0x0000002c1f158c11 */ /* 0x000fe2000f8e08ff */
[----:B------:R-:W-:Y:S02]  /*15860*/  IMAD.MOV.U32 R13, RZ, RZ, R0 ;  /* 0x000000ffff0d7224 */ /* 0x000fe400078e0000 */
[----:B------:R-:W-:-:S07]  /*15870*/  IMAD.MOV.U32 R5, RZ, RZ, R14 ;  /* 0x000000ffff057224 */ /* 0x000fce00078e000e */
[----:B------:R-:W-:Y:S05]  /*15880*/  WARPSYNC.COLLECTIVE R15, `(.L_x_2303) ;  /* 0x000000000f087348 */ /* 0x000fea0003c00000 */
[----:B------:R0:W1:Y:S02]  /*15890*/  SHFL.IDX P6, R14, R13, R12, R11 ;  /* 0x0000000c0d0e7389 */ /* 0x00006400000c000b */
[----:B01----:R-:W-:Y:S01]  /*158a0*/  ENDCOLLECTIVE ;  /* 0x000000000000791b */ /* 0x003fe20003800000 */
.L_x_2303:
[----:B------:R-:W-:Y:S01]  /*158b0*/  ULDC.64 UR4, c[0x0][0x208] ;  /* 0x0000820000047ab9 */ /* 0x000fe20000000a00 */
[----:B------:R-:W-:Y:S02]  /*158c0*/  IMAD.MOV.U32 R13, RZ, RZ, R6 ;  /* 0x000000ffff0d7224 */ /* 0x000fe400078e0006 */
        /* <DEDUP_REMOVED lines=14> */
.L_x_2304:
[----:B------:R-:W-:Y:S01]  /*159b0*/  VIADD R4, R8, 0x30 ;  /* 0x0000003008047836 */ /* 0x000fe20000000000 */
[----:B------:R-:W-:Y:S01]  /*159c0*/  @!P0 LEA R9, R31, UR44, 0x1 ;  /* 0x0000002c1f098c11 */ /* 0x000fe2000f8e08ff */
[----:B------:R-:W-:Y:S02]  /*159d0*/  IMAD.MOV.U32 R13, RZ, RZ, R0 ;  /* 0x000000ffff0d7224 */ /* 0x000fe400078e0000 */
[----:B------:R-:W-:-:S07]  /*159e0*/  IMAD.MOV.U32 R3, RZ, RZ, R14 ;  /* 0x000000ffff037224 */ /* 0x000fce00078e000e */
[----:B------:R-:W-:Y:S05]  /*159f0*/  WARPSYNC.COLLECTIVE R15, `(.L_x_2305) ;  /* 0x000000000f087348 */ /* 0x000fea0003c00000 */
[----:B------:R0:W1:Y:S02]  /*15a00*/  SHFL.IDX P6, R14, R13, R12, R11 ;  /* 0x0000000c0d0e7389 */ /* 0x00006400000c000b */
[----:B01----:R-:W-:Y:S01]  /*15a10*/  ENDCOLLECTIVE ;  /* 0x000000000000791b */ /* 0x003fe20003800000 */
.L_x_2305:
        /* <DEDUP_REMOVED lines=16> */
.L_x_2306:
[----:B------:R-:W-:Y:S01]  /*15b20*/  VIADD R2, R8, 0x40 ;  /* 0x0000004008027836 */ /* 0x000fe20000000000 */
[----:B------:R-:W-:Y:S02]  /*15b30*/  @!P0 LEA R21, R31, UR44, 0x1 ;  /* 0x0000002c1f158c11 */ /* 0x000fe4000f8e08ff */
[----:B------:R-:W-:Y:S01]  /*15b40*/  MOV R13, R0 ;  /* 0x00000000000d7202 */ /* 0x000fe20000000f00 */
[----:B------:R-:W-:-:S07]  /*15b50*/  IMAD.MOV.U32 R5, RZ, RZ, R14 ;  /* 0x000000ffff057224 */ /* 0x000fce00078e000e */
[----:B------:R-:W-:Y:S05]  /*15b60*/  WARPSYNC.COLLECTIVE R15, `(.L_x_2307) ;  /* 0x000000000f087348 */ /* 0x000fea0003c00000 */
[----:B------:R0:W1:Y:S02]  /*15b70*/  SHFL.IDX P6, R14, R13, R12, R11 ;  /* 0x0000000c0d0e7389 */ /* 0x00006400000c000b */
[----:B01----:R-:W-:Y:S01]  /*15b80*/  ENDCOLLECTIVE ;  /* 0x000000000000791b */ /* 0x003fe20003800000 */
.L_x_2307:
        /* <DEDUP_REMOVED lines=16> */
.L_x_2308:
[----:B------:R-:W-:Y:S01]  /*15c90*/  VIADD R4, R8, 0x50 ;  /* 0x0000005008047836 */ /* 0x000fe20000000000 */
[----:B------:R-:W-:Y:S01]  /*15ca0*/  @!P0 LEA R9, R31, UR44, 0x1 ;  /* 0x0000002c1f098c11 */ /* 0x000fe2000f8e08ff */
[----:B------:R-:W-:Y:S01]  /*15cb0*/  IMAD.MOV.U32 R13, RZ, RZ, R0 ;  /* 0x000000ffff0d7224 */ /* 0x000fe200078e0000 */
[----:B------:R-:W-:-:S07]  /*15cc0*/  MOV R3, R14 ;  /* 0x0000000e00037202 */ /* 0x000fce0000000f00 */
[----:B------:R-:W-:Y:S05]  /*15cd0*/  WARPSYNC.COLLECTIVE R15, `(.L_x_2309) ;  /* 0x000000000f087348 */ /* 0x000fea0003c00000 */
[----:B------:R0:W1:Y:S02]  /*15ce0*/  SHFL.IDX P6, R14, R13, R12, R11 ;  /* 0x0000000c0d0e7389 */ /* 0x00006400000c000b */
[----:B01----:R-:W-:Y:S01]  /*15cf0*/  ENDCOLLECTIVE ;  /* 0x000000000000791b */ /* 0x003fe20003800000 */
.L_x_2309:
        /* <DEDUP_REMOVED lines=16> */
.L_x_2310:
[----:B------:R-:W-:Y:S01]  /*15e00*/  VIADD R2, R8, 0x60 ;  /* 0x0000006008027836 */ /* 0x000fe20000000000 */
[----:B------:R-:W-:Y:S01]  /*15e10*/  @!P0 LEA R21, R31, UR44, 0x1 ;  /* 0x0000002c1f158c11 */ /* 0x000fe2000f8e08ff */
[----:B------:R-:W-:Y:S02]  /*15e20*/  IMAD.MOV.U32 R13, RZ, RZ, R0 ;  /* 0x000000ffff0d7224 */ /* 0x000fe400078e0000 */
[----:B------:R-:W-:-:S07]  /*15e30*/  IMAD.MOV.U32 R5, RZ, RZ, R14 ;  /* 0x000000ffff057224 */ /* 0x000fce00078e000e */
[----:B------:R-:W-:Y:S05]  /*15e40*/  WARPSYNC.COLLECTIVE R15, `(.L_x_2311) ;  /* 0x000000000f087348 */ /* 0x000fea0003c00000 */
[----:B------:R0:W1:Y:S02]  /*15e50*/  SHFL.IDX P6, R14, R13, R12, R11 ;  /* 0x0000000c0d0e7389 */ /* 0x00006400000c000b */
[----:B01----:R-:W-:Y:S01]  /*15e60*/  ENDCOLLECTIVE ;  /* 0x000000000000791b */ /* 0x003fe20003800000 */
.L_x_2311:
        /* <DEDUP_REMOVED lines=16> */
.L_x_2312:
[----:B------:R-:W-:Y:S01]  /*15f70*/  @!P0 LEA R9, R31, UR44, 0x1 ;  /* 0x0000002c1f098c11 */ /* 0x000fe2000f8e08ff */
[----:B------:R-:W-:Y:S02]  /*15f80*/  IMAD.MOV.U32 R13, RZ, RZ, R0 ;  /* 0x000000ffff0d7224 */ /* 0x000fe400078e0000 */
[----:B------:R-:W-:-:S07]  /*15f90*/  IMAD.MOV.U32 R3, RZ, RZ, R14 ;  /* 0x000000ffff037224 */ /* 0x000fce00078e000e */
[----:B------:R-:W-:Y:S05]  /*15fa0*/  WARPSYNC.COLLECTIVE R15, `(.L_x_2313) ;  /* 0x000000000f087348 */ /* 0x000fea0003c00000 */
[----:B------:R0:W1:Y:S02]  /*15fb0*/  SHFL.IDX P6, R14, R13, R12, R11 ;  /* 0x0000000c0d0e7389 */ /* 0x00006400000c000b */
[----:B01----:R-:W-:Y:S01]  /*15fc0*/  ENDCOLLECTIVE ;  /* 0x000000000000791b */ /* 0x003fe20003800000 */
.L_x_2313:
        /* <DEDUP_REMOVED lines=15> */
.L_x_2314:
[----:B------:R-:W-:Y:S02]  /*160c0*/  IMAD.MOV.U32 R13, RZ, RZ, R0 ;  /* 0x000000ffff0d7224 */ /* 0x000fe400078e0000 */
[----:B------:R-:W-:-:S07]  /*160d0*/  IMAD.MOV.U32 R6, RZ, RZ, R14 ;  /* 0x000000ffff067224 */ /* 0x000fce00078e000e */
[----:B------:R-:W-:Y:S05]  /*160e0*/  WARPSYNC.COLLECTIVE R15, `(.L_x_2315) ;  /* 0x000000000f087348 */ /* 0x000fea0003c00000 */
[----:B------:R0:W1:Y:S02]  /*160f0*/  SHFL.IDX P6, R14, R13, R12, R11 ;  /* 0x0000000c0d0e7389 */ /* 0x00006400000c000b */
[----:B01----:R-:W-:Y:S01]  /*16100*/  ENDCOLLECTIVE ;  /* 0x000000000000791b */ /* 0x003fe20003800000 */
.L_x_2315:
[----:B------:R-:W-:Y:S05]  /*16110*/  BRA `(.L_x_2316) ;  /* 0xffffffcc000c7947 */ /* 0x000fea000383ffff */
.L_x_2253:
[----:B0-----:R-:W-:-:S04]  /*16120*/  IMAD.U32 R3, RZ, RZ, UR44 ;  /* 0x0000002cff037e24 */ /* 0x001fc8000f8e00ff */
[----:B------:R0:W1:Y:S03]  /*16130*/  SYNCS.PHASECHK.TRANS64.TRYWAIT P0, [R3+URZ+0x38820], R0 ;  /* 0x03882000030075a7 */ /* 0x000066000800017f */
[----:B-1----:R-:W-:Y:S05]  /*16140*/  @!P0 NANOSLEEP.SYNCS 0x989680 ;  /* 0x009896800000895d */ /* 0x002fea0003900000 */
[----:B------:R-:W1:Y:S02]  /*16150*/  @!P0 SYNCS.PHASECHK.TRANS64 P0, [R3+URZ+0x38820], R0 ;  /* 0x03882000030085a7 */ /* 0x000e64000800007f */
[----:B-1----:R-:W-:Y:S05]  /*16160*/  @!P0 BRA `(.L_x_2253) ;  /* 0xfffffffc00ec8947 */ /* 0x002fea000383ffff */
[----:B------:R-:W-:Y:S05]  /*16170*/  BRA `(.L_x_2317) ;  /* 0xffffffcc00647947 */ /* 0x000fea000383ffff */
.L_x_2257:
[----:B-1----:R1:W2:Y:S02]  /*16180*/  SYNCS.PHASECHK.TRANS64.TRYWAIT P0, [R19+URZ+0x38840], R2 ;  /* 0x03884002130075a7 */ /* 0x0022a4000800017f */
[----:B--2---:R-:W-:Y:S05]  /*16190*/  @!P0 NANOSLEEP.SYNCS 0x989680 ;  /* 0x009896800000895d */ /* 0x004fea0003900000 */
[----:B------:R-:W2:Y:S02]  /*161a0*/  @!P0 SYNCS.PHASECHK.TRANS64 P0, [R19+URZ+0x38840], R2 ;  /* 0x03884002130085a7 */ /* 0x000ea4000800007f */
[----:B--2---:R-:W-:Y:S05]  /*161b0*/  @!P0 BRA `(.L_x_2257) ;  /* 0xfffffffc00f08947 */ /* 0x004fea000383ffff */
[----:B------:R-:W-:Y:S05]  /*161c0*/  BRA `(.L_x_2318) ;  /* 0xffffffd000687947 */ /* 0x000fea000383ffff */
.L_x_2258:
        /* <DEDUP_REMOVED lines=8> */
.L_x_2320:
[----:B------:R-:W-:Y:S05]  /*16250*/  BSYNC B1 ;  /* 0x0000000000017941 */ /* 0x000fea0003800000 */
.L_x_2319:
[----:B------:R-:W-:Y:S01]  /*16260*/  MOV R13, R24 ;  /* 0x00000018000d7202 */ /* 0x000fe20000000f00 */
[----:B------:R-:W-:Y:S01]  /*16270*/  IMAD.MOV.U32 R12, RZ, RZ, RZ ;  /* 0x000000ffff0c7224 */ /* 0x000fe200078e00ff */
[----:B------:R-:W-:Y:S01]  /*16280*/  P2R R4, PR, RZ, 0x8 ;  /* 0x00000008ff047803 */ /* 0x000fe20000000000 */
[----:B------:R-:W-:Y:S01]  /*16290*/  IMAD.MOV.U32 R11, RZ, RZ, 0x181f ;  /* 0x0000181fff0b7424 */ /* 0x000fe200078e00ff */
[C---:B------:R-:W-:Y:S01]  /*162a0*/  LOP3.LUT P3, RZ, R16.reuse, 0x10, RZ, 0xc0, !PT ;  /* 0x0000001010ff7812 */ /* 0x040fe2000786c0ff */
[----:B------:R-:W-:Y:S01]  /*162b0*/  IMAD.MOV.U32 R15, RZ, RZ, -0x1 ;  /* 0xffffffffff0f7424 */ /* 0x000fe200078e00ff */
[----:B------:R-:W-:Y:S01]  /*162c0*/  P2R R6, PR, RZ, 0x4 ;  /* 0x00000004ff067803 */ /* 0x000fe20000000000 */
[----:B------:R-:W-:Y:S01]  /*162d0*/  IMAD.MOV.U32 R3, RZ, RZ, R14 ;  /* 0x000000ffff037224 */ /* 0x000fe200078e000e */
[----:B------:R-:W-:Y:S01]  /*162e0*/  LOP3.LUT P2, RZ, R16, 0x8, RZ, 0xc0, !PT ;  /* 0x0000000810ff7812 */ /* 0x000fe2000784c0ff */
[----:B------:R-:W-:-:S12]  /*162f0*/  IMAD.SHL.U32 R32, R22, 0x2, RZ ;  /* 0x0000000216207824 */ /* 0x000fd800078e00ff */
[----:B------:R-:W-:Y:S05]  /*16300*/  WARPSYNC.COLLECTIVE R15, `(.L_x_2321) ;  /* 0x000000000f087348 */ /* 0x000fea0003c00000 */
[----:B------:R0:W1:Y:S02]  /*16310*/  SHFL.IDX P6, R14, R13, R12, R11 ;  /* 0x0000000c0d0e7389 */ /* 0x00006400000c000b */
[----:B01----:R-:W-:Y:S01]  /*16320*/  ENDCOLLECTIVE ;  /* 0x000000000000791b */ /* 0x003fe20003800000 */
.L_x_2321:
[----:B------:R-:W-:Y:S01]  /*16330*/  P2R R7, PR, RZ, 0x2 ;  /* 0x00000002ff077803 */ /* 0x000fe20000000000 */
[----:B------:R-:W-:Y:S01]  /*16340*/  ULDC.64 UR4, c[0x0][0x208] ;  /* 0x0000820000047ab9 */ /* 0x000fe20000000a00 */
[----:B------:R-:W-:Y:S02]  /*16350*/  LOP3.LUT P1, RZ, R16, 0x4, RZ, 0xc0, !PT ;  /* 0x0000000410ff7812 */ /* 0x000fe4000782c0ff */
[----:B------:R-:W-:Y:S01]  /*16360*/  LEA R25, R25, UR44, 0x1 ;  /* 0x0000002c19197c11 */ /* 0x000fe2000f8e08ff */
[----:B------:R-:W-:Y:S02]  /*16370*/  IMAD.MOV.U32 R13, RZ, RZ, R27 ;  /* 0x000000ffff0d7224 */ /* 0x000fe400078e001b */
[----:B------:R-:W-:Y:S01]  /*16380*/  IMAD.MOV.U32 R12, RZ, RZ, 0x1 ;  /* 0x00000001ff0c7424 */ /* 0x000fe200078e00ff */
        /* <DEDUP_REMOVED lines=12> */
.L_x_2322:
[----:B------:R-:W-:Y:S02]  /*16450*/  IMAD.MOV.U32 R13, RZ, RZ, R24 ;  /* 0x000000ffff0d7224 */ /* 0x000fe400078e0018 */
[----:B------:R-:W-:-:S07]  /*16460*/  IMAD.MOV.U32 R5, RZ, RZ, R14 ;  /* 0x000000ffff057224 */ /* 0x000fce00078e000e */
[----:B------:R-:W-:Y:S05]  /*16470*/  WARPSYNC.COLLECTIVE R15, `(.L_x_2323) ;  /* 0x000000000f087348 */ /* 0x000fea0003c00000 */
[----:B------:R0:W1:Y:S02]  /*16480*/  SHFL.IDX P6, R14, R13, R12, R11 ;  /* 0x0000000c0d0e7389 */ /* 0x00006400000c000b */
[----:B01----:R-:W-:Y:S01]  /*16490*/  ENDCOLLECTIVE ;  /* 0x000000000000791b */ /* 0x003fe20003800000 */
.L_x_2323:
[----:B------:R-:W-:Y:S01]  /*164a0*/  ULDC.64 UR4, c[0x0][0x208] ;  /* 0x0000820000047ab9 */ /* 0x000fe20000000a00 */
[----:B------:R-:W-:Y:S02]  /*164b0*/  IMAD.MOV.U32 R13, RZ, RZ, R27 ;  /* 0x000000ffff0d7224 */ /* 0x000fe400078e001b */
[----:B------:R-:W-:Y:S01]  /*164c0*/  IMAD.MOV.U32 R12, RZ, RZ, 0x2 ;  /* 0x00000002ff0c7424 */ /* 0x000fe200078e00ff */
[----:B------:R-:W-:-:S04]  /*164d0*/  MOV R11, R14 ;  /* 0x0000000e000b7202 */ /* 0x000fc80000000f00 */
        /* <DEDUP_REMOVED lines=13> */
.L_x_2324:
[----:B------:R-:W-:Y:S01]  /*165b0*/  IMAD.MOV.U32 R13, RZ, RZ, R24 ;  /* 0x000000ffff0d7224 */ /* 0x000fe200078e0018 */
[----:B------:R-:W-:-:S07]  /*165c0*/  MOV R5, R14 ;  /* 0x0000000e00057202 */ /* 0x000fce0000000f00 */
[----:B------:R-:W-:Y:S05]  /*165d0*/  WARPSYNC.COLLECTIVE R15, `(.L_x_2325) ;  /* 0x000000000f087348 */ /* 0x000fea0003c00000 */
[----:B------:R0:W1:Y:S02]  /*165e0*/  SHFL.IDX P6, R14, R13, R12, R11 ;  /* 0x0000000c0d0e7389 */ /* 0x00006400000c000b */
[----:B01----:R-:W-:Y:S01]  /*165f0*/  ENDCOLLECTIVE ;  /* 0x000000000000791b */ /* 0x003fe20003800000 */
.L_x_2325:
[----:B------:R-:W-:Y:S01]  /*16600*/  ULDC.64 UR4, c[0x0][0x208] ;  /* 0x0000820000047ab9 */ /* 0x000fe20000000a00 */
[----:B------:R-:W-:Y:S01]  /*16610*/  MOV R13, R27 ;  /* 0x0000001b000d7202 */ /* 0x000fe20000000f00 */
[----:B------:R-:W-:Y:S02]  /*16620*/  IMAD.MOV.U32 R12, RZ, RZ, 0x3 ;  /* 0x00000003ff0c7424 */ /* 0x000fe400078e00ff */
[----:B------:R-:W-:-:S05]  /*16630*/  IMAD.MOV.U32 R11, RZ, RZ, R14 ;  /* 0x000000ffff0b7224 */ /* 0x000fca00078e000e */
[----:B------:R-:W-:Y:S01]  /*16640*/  IADD3 R2, P0, R11, R32, RZ ;  /* 0x000000200b027210 */ /* 0x000fe20007f1e0ff */
[----:B------:R-:W-:-:S04]  /*16650*/  IMAD.MOV.U32 R11, RZ, RZ, 0x181f ;  /* 0x0000181fff0b7424 */ /* 0x000fc800078e00ff */
[----:B------:R-:W-:Y:S02]  /*16660*/  IMAD.X R3, RZ, RZ, R5, P0 ;  /* 0x000000ffff037224 */ /* 0x000fe400000e0605 */
[----:B------:R-:W-:-:S03]  /*16670*/  IMAD.SHL.U32 R5, R22, 0x2, RZ ;  /* 0x0000000216057824 */ /* 0x000fc600078e00ff */
        /* <DEDUP_REMOVED lines=10> */
.L_x_2326:
[----:B------:R-:W-:Y:S01]  /*16720*/  MOV R13, R24 ;  /* 0x00000018000d7202 */ /* 0x000fe20000000f00 */
[----:B------:R-:W-:-:S07]  /*16730*/  IMAD.MOV.U32 R32, RZ, RZ, R14 ;  /* 0x000000ffff207224 */ /* 0x000fce00078e000e */
[----:B------:R-:W-:Y:S05]  /*16740*/  WARPSYNC.COLLECTIVE R15, `(.L_x_2327) ;  /* 0x000000000f087348 */ /* 0x000fea0003c00000 */
[----:B------:R0:W1:Y:S02]  /*16750*/  SHFL.IDX P6, R14, R13, R12, R11 ;  /* 0x0000000c0d0e7389 */ /* 0x00006400000c000b */
[----:B01----:R-:W-:Y:S01]  /*16760*/  ENDCOLLECTIVE ;  /* 0x000000000000791b */ /* 0x003fe20003800000 */
.L_x_2327:
        /* <DEDUP_REMOVED lines=19> */
.L_x_2328:
[----:B------:R-:W-:Y:S02]  /*168a0*/  IMAD.MOV.U32 R13, RZ, RZ, R24 ;  /* 0x000000ffff0d7224 */ /* 0x000fe400078e0018 */
[----:B------:R-:W-:-:S07]  /*168b0*/  IMAD.MOV.U32 R27, RZ, RZ, R14 ;  /* 0x000000ffff1b7224 */ /* 0x000fce00078e000e */
[----:B------:R-:W-:Y:S05]  /*168c0*/  WARPSYNC.COLLECTIVE R15, `(.L_x_2329) ;  /* 0x000000000f087348 */ /* 0x000fea0003c00000 */
[----:B------:R0:W1:Y:S02]  /*168d0*/  SHFL.IDX P6, R14, R13, R12, R11 ;  /* 0x0000000c0d0e7389 */ /* 0x00006400000c000b */
[----:B01----:R-:W-:Y:S01]  /*168e0*/  ENDCOLLECTIVE ;  /* 0x000000000000791b */ /* 0x003fe20003800000 */
.L_x_2329:
[----:B------:R-:W-:Y:S05]  /*168f0*/  BRA `(.L_x_2330) ;  /* 0xffffffcc00c47947 */ /* 0x000fea000383ffff */
.L_x_2263:
[----:B0-----:R0:W2:Y:S02]  /*16900*/  SYNCS.PHASECHK.TRANS64.TRYWAIT P0, [R4+URZ+0x38860], R3 ;  /* 0x03886003040075a7 */ /* 0x0010a4000800017f */
[----:B--2---:R-:W-:Y:S05]  /*16910*/  @!P0 NANOSLEEP.SYNCS 0x989680 ;  /* 0x009896800000895d */ /* 0x004fea0003900000 */
[----:B------:R-:W2:Y:S02]  /*16920*/  @!P0 SYNCS.PHASECHK.TRANS64 P0, [R4+URZ+0x38860], R3 ;  /* 0x03886003040085a7 */ /* 0x000ea4000800007f */
[----:B--2---:R-:W-:Y:S05]  /*16930*/  @!P0 BRA `(.L_x_2263) ;  /* 0xfffffffc00f08947 */ /* 0x004fea000383ffff */
[----:B------:R-:W-:Y:S05]  /*16940*/  BRA `(.L_x_2331) ;  /* 0xffffffd000407947 */ /* 0x000fea000383ffff */
.L_x_2264:
        /* <DEDUP_REMOVED lines=8> */
.L_x_2333:
[----:B------:R-:W-:Y:S05]  /*169d0*/  BSYNC B1 ;  /* 0x0000000000017941 */ /* 0x000fea0003800000 */
.L_x_2332:
[----:B------:R-:W-:Y:S01]  /*169e0*/  IMAD.MOV.U32 R13, RZ, RZ, R17 ;  /* 0x000000ffff0d7224 */ /* 0x000fe200078e0011 */
[----:B------:R-:W-:Y:S01]  /*169f0*/  MOV R15, 0xffffffff ;  /* 0xffffffff000f7802 */ /* 0x000fe20000000f00 */
[----:B------:R-:W-:Y:S01]  /*16a00*/  IMAD.MOV.U32 R12, RZ, RZ, RZ ;  /* 0x000000ffff0c7224 */ /* 0x000fe200078e00ff */
[----:B------:R-:W-:Y:S01]  /*16a10*/  MOV R3, R14 ;  /* 0x0000000e00037202 */ /* 0x000fe20000000f00 */
[----:B------:R-:W-:Y:S01]  /*16a20*/  IMAD.MOV.U32 R11, RZ, RZ, 0x181f ;  /* 0x0000181fff0b7424 */ /* 0x000fe200078e00ff */
[----:B------:R-:W-:-:S07]  /*16a30*/  LEA R5, R5, UR44, 0x1 ;  /* 0x0000002c05057c11 */ /* 0x000fce000f8e08ff */
[----:B------:R-:W-:Y:S05]  /*16a40*/  WARPSYNC.COLLECTIVE R15, `(.L_x_2334) ;  /* 0x000000000f087348 */ /* 0x000fea0003c00000 */
[----:B------:R0:W1:Y:S02]  /*16a50*/  SHFL.IDX P6, R14, R13, R12, R11 ;  /* 0x0000000c0d0e7389 */ /* 0x00006400000c000b */
[----:B01----:R-:W-:Y:S01]  /*16a60*/  ENDCOLLECTIVE ;  /* 0x000000000000791b */ /* 0x003fe20003800000 */
.L_x_2334:
[----:B------:R-:W-:Y:S01]  /*16a70*/  ULDC.64 UR4, c[0x0][0x208] ;  /* 0x0000820000047ab9 */ /* 0x000fe20000000a00 */
[----:B------:R-:W-:Y:S02]  /*16a80*/  IMAD.MOV.U32 R13, RZ, RZ, R18 ;  /* 0x000000ffff0d7224 */ /* 0x000fe400078e0012 */
        /* <DEDUP_REMOVED lines=17> */
.L_x_2335:
[----:B------:R-:W-:Y:S01]  /*16ba0*/  IMAD.MOV.U32 R13, RZ, RZ, R17 ;  /* 0x000000ffff0d7224 */ /* 0x000fe200078e0011 */
[----:B------:R-:W-:-:S07]  /*16bb0*/  MOV R3, R14 ;  /* 0x0000000e00037202 */ /* 0x000fce0000000f00 */
[----:B------:R-:W-:Y:S05]  /*16bc0*/  WARPSYNC.COLLECTIVE R15, `(.L_x_2336) ;  /* 0x000000000f087348 */ /* 0x000fea0003c00000 */
[----:B------:R0:W1:Y:S02]  /*16bd0*/  SHFL.IDX P6, R14, R13, R12, R11 ;  /* 0x0000000c0d0e7389 */ /* 0x00006400000c000b */
[----:B01----:R-:W-:Y:S01]  /*16be0*/  ENDCOLLECTIVE ;  /* 0x000000000000791b */ /* 0x003fe20003800000 */
.L_x_2336:
        /* <DEDUP_REMOVED lines=19> */
.L_x_2337:
[----:B------:R-:W-:Y:S02]  /*16d20*/  IMAD.MOV.U32 R13, RZ, RZ, R17 ;  /* 0x000000ffff0d7224 */ /* 0x000fe400078e0011 */
[----:B------:R-:W-:-:S07]  /*16d30*/  IMAD.MOV.U32 R3, RZ, RZ, R14 ;  /* 0x000000ffff037224 */ /* 0x000fce00078e000e */
[----:B------:R-:W-:Y:S05]  /*16d40*/  WARPSYNC.COLLECTIVE R15, `(.L_x_2338) ;  /* 0x000000000f087348 */ /* 0x000fea0003c00000 */
[----:B------:R0:W1:Y:S02]  /*16d50*/  SHFL.IDX P6, R14, R13, R12, R11 ;  /* 0x0000000c0d0e7389 */ /* 0x00006400000c000b */
[----:B01----:R-:W-:Y:S01]  /*16d60*/  ENDCOLLECTIVE ;  /* 0x000000000000791b */ /* 0x003fe20003800000 */
.L_x_2338:
        /* <DEDUP_REMOVED lines=19> */
.L_x_2339:
[----:B------:R-:W-:Y:S02]  /*16ea0*/  IMAD.MOV.U32 R13, RZ, RZ, R17 ;  /* 0x000000ffff0d7224 */ /* 0x000fe400078e0011 */
[----:B------:R-:W-:-:S07]  /*16eb0*/  IMAD.MOV.U32 R3, RZ, RZ, R14 ;  /* 0x000000ffff037224 */ /* 0x000fce00078e000e */
[----:B------:R-:W-:Y:S05]  /*16ec0*/  WARPSYNC.COLLECTIVE R15, `(.L_x_2340) ;  /* 0x000000000f087348 */ /* 0x000fea0003c00000 */
[----:B------:R0:W1:Y:S02]  /*16ed0*/  SHFL.IDX P6, R14, R13, R12, R11 ;  /* 0x0000000c0d0e7389 */ /* 0x00006400000c000b */
[----:B01----:R-:W-:Y:S01]  /*16ee0*/  ENDCOLLECTIVE ;  /* 0x000000000000791b */ /* 0x003fe20003800000 */
.L_x_2340:
        /* <DEDUP_REMOVED lines=19> */
.L_x_2341:
[----:B------:R-:W-:Y:S01]  /*17020*/  MOV R13, R17 ;  /* 0x00000011000d7202 */ /* 0x000fe20000000f00 */
[----:B------:R-:W-:-:S07]  /*17030*/  IMAD.MOV.U32 R18, RZ, RZ, R14 ;  /* 0x000000ffff127224 */ /* 0x000fce00078e000e */
[----:B------:R-:W-:Y:S05]  /*17040*/  WARPSYNC.COLLECTIVE R15, `(.L_x_2342) ;  /* 0x000000000f087348 */ /* 0x000fea0003c00000 */
[----:B------:R0:W1:Y:S02]  /*17050*/  SHFL.IDX P6, R14, R13, R12, R11 ;  /* 0x0000000c0d0e7389 */ /* 0x00006400000c000b */
[----:B01----:R-:W-:Y:S01]  /*17060*/  ENDCOLLECTIVE ;  /* 0x000000000000791b */ /* 0x003fe20003800000 */
.L_x_2342:
[----:B------:R-:W-:Y:S05]  /*17070*/  BRA `(.L_x_2343) ;  /* 0xffffffcc00587947 */ /* 0x000fea000383ffff */
.L_x_2270:
[----:B0-----:R0:W1:Y:S02]  /*17080*/  SYNCS.PHASECHK.TRANS64.TRYWAIT P0, [R0+URZ+0x38860], R3 ;  /* 0x03886003000075a7 */ /* 0x001064000800017f */
[----:B-1----:R-:W-:Y:S05]  /*17090*/  @!P0 NANOSLEEP.SYNCS 0x989680 ;  /* 0x009896800000895d */ /* 0x002fea0003900000 */
[----:B------:R-:W1:Y:S02]  /*170a0*/  @!P0 SYNCS.PHASECHK.TRANS64 P0, [R0+URZ+0x38860], R3 ;  /* 0x03886003000085a7 */ /* 0x000e64000800007f */
[----:B-1----:R-:W-:Y:S05]  /*170b0*/  @!P0 BRA `(.L_x_2270) ;  /* 0xfffffffc00f08947 */ /* 0x002fea000383ffff */
[----:B------:R-:W-:Y:S05]  /*170c0*/  BRA `(.L_x_2344) ;  /* 0xffffffd000607947 */ /* 0x000fea000383ffff */
.L_x_2271:
[----:B------:R-:W-:Y:S01]  /*170d0*/  BSSY B0, `(.L_x_2345) ;  /* 0x0000008000007945 */ /* 0x000fe20003800000 */
[----:B------:R-:W-:Y:S01]  /*170e0*/  IMAD.MOV.U32 R13, RZ, RZ, R18 ;  /* 0x000000ffff0d7224 */ /* 0x000fe200078e0012 */
[----:B------:R-:W-:Y:S01]  /*170f0*/  MOV R15, 0xffffffff ;  /* 0xffffffff000f7802 */ /* 0x000fe20000000f00 */
[----:B------:R-:W-:Y:S02]  /*17100*/  IMAD.MOV.U32 R12, RZ, RZ, RZ ;  /* 0x000000ffff0c7224 */ /* 0x000fe400078e00ff */
[----:B------:R-:W-:-:S07]  /*17110*/  IMAD.MOV.U32 R11, RZ, RZ, 0x181f ;  /* 0x0000181fff0b7424 */ /* 0x000fce00078e00ff */
[----:B0-----:R-:W-:Y:S05]  /*17120*/  WARPSYNC.COLLECTIVE R15, `(.L_x_2346) ;  /* 0x000000000f087348 */ /* 0x001fea0003c00000 */
[----:B------:R1:W2:Y:S02]  /*17130*/  SHFL.IDX P6, R14, R13, R12, R11 ;  /* 0x0000000c0d0e7389 */ /* 0x0002a400000c000b */
[----:B012---:R-:W-:Y:S01]  /*17140*/  ENDCOLLECTIVE ;  /* 0x000000000000791b */ /* 0x007fe20003800000 */
.L_x_2346:
[----:B------:R-:W-:Y:S05]  /*17150*/  BSYNC B0 ;  /* 0x0000000000007941 */ /* 0x000fea0003800000 */
.L_x_2345:
        /* <DEDUP_REMOVED lines=9> */
.L_x_2347:
        /* <DEDUP_REMOVED lines=8> */
[----:B------:R-:W-:Y:S01]  /*17270*/  IMAD.MOV.U32 R13, RZ, RZ, R18 ;  /* 0x000000ffff0d7224 */ /* 0x000fe200078e0012 */
[----:B------:R-:W-:Y:S01]  /*17280*/  MOV R12, 0x1 ;  /* 0x00000001000c7802 */ /* 0x000fe20000000f00 */
        /* <DEDUP_REMOVED lines=16> */
.L_x_2348:
[----:B------:R-:W-:Y:S02]  /*17390*/  IMAD.MOV.U32 R13, RZ, RZ, R17 ;  /* 0x000000ffff0d7224 */ /* 0x000fe400078e0011 */
[----:B------:R-:W-:-:S07]  /*173a0*/  IMAD.MOV.U32 R6, RZ, RZ, R14 ;  /* 0x000000ffff067224 */ /* 0x000fce00078e000e */
[----:B------:R-:W-:Y:S05]  /*173b0*/  WARPSYNC.COLLECTIVE R15, `(.L_x_2349) ;  /* 0x000000000f087348 */ /* 0x000fea0003c00000 */
[----:B------:R0:W1:Y:S02]  /*173c0*/  SHFL.IDX P6, R14, R13, R12, R11 ;  /* 0x0000000c0d0e7389 */ /* 0x00006400000c000b */
[----:B01----:R-:W-:Y:S01]  /*173d0*/  ENDCOLLECTIVE ;  /* 0x000000000000791b */ /* 0x003fe20003800000 */
.L_x_2349:
        /* <DEDUP_REMOVED lines=20> */
.L_x_2350:
[----:B------:R-:W-:Y:S01]  /*17520*/  MOV R13, R17 ;  /* 0x00000011000d7202 */ /* 0x000fe20000000f00 */
[----:B------:R-:W-:-:S07]  /*17530*/  IMAD.MOV.U32 R6, RZ, RZ, R14 ;  /* 0x000000ffff067224 */ /* 0x000fce00078e000e */
[----:B------:R-:W-:Y:S05]  /*17540*/  WARPSYNC.COLLECTIVE R15, `(.L_x_2351) ;  /* 0x000000000f087348 */ /* 0x000fea0003c00000 */
[----:B------:R0:W1:Y:S02]  /*17550*/  SHFL.IDX P6, R14, R13, R12, R11 ;  /* 0x0000000c0d0e7389 */ /* 0x00006400000c000b */
[----:B01----:R-:W-:Y:S01]  /*17560*/  ENDCOLLECTIVE ;  /* 0x000000000000791b */ /* 0x003fe20003800000 */
.L_x_2351:
[----:B------:R-:W-:Y:S01]  /*17570*/  ULDC.64 UR4, c[0x0][0x208] ;  /* 0x0000820000047ab9 */ /* 0x000fe20000000a00 */
[----:B------:R-:W-:Y:S02]  /*17580*/  IMAD.MOV.U32 R3, RZ, RZ, R6 ;  /* 0x000000ffff037224 */ /* 0x000fe400078e0006 */
        /* <DEDUP_REMOVED lines=18> */
.L_x_2352:
[----:B------:R-:W-:Y:S02]  /*176b0*/  IMAD.MOV.U32 R13, RZ, RZ, R17 ;  /* 0x000000ffff0d7224 */ /* 0x000fe400078e0011 */
[----:B------:R-:W-:-:S07]  /*176c0*/  IMAD.MOV.U32 R6, RZ, RZ, R14 ;  /* 0x000000ffff067224 */ /* 0x000fce00078e000e */
[----:B------:R-:W-:Y:S05]  /*176d0*/  WARPSYNC.COLLECTIVE R15, `(.L_x_2353) ;  /* 0x000000000f087348 */ /* 0x000fea0003c00000 */
[----:B------:R0:W1:Y:S02]  /*176e0*/  SHFL.IDX P6, R14, R13, R12, R11 ;  /* 0x0000000c0d0e7389 */ /* 0x00006400000c000b */
[----:B01----:R-:W-:Y:S01]  /*176f0*/  ENDCOLLECTIVE ;  /* 0x000000000000791b */ /* 0x003fe20003800000 */
.L_x_2353:
        /* <DEDUP_REMOVED lines=19> */
.L_x_2354:
[----:B------:R-:W-:Y:S01]  /*17830*/  MOV R13, R17 ;  /* 0x00000011000d7202 */ /* 0x000fe20000000f00 */
[----:B------:R-:W-:-:S07]  /*17840*/  IMAD.MOV.U32 R18, RZ, RZ, R14 ;  /* 0x000000ffff127224 */ /* 0x000fce00078e000e */
[----:B------:R-:W-:Y:S05]  /*17850*/  WARPSYNC.COLLECTIVE R15, `(.L_x_2355) ;  /* 0x000000000f087348 */ /* 0x000fea0003c00000 */
[----:B------:R0:W1:Y:S02]  /*17860*/  SHFL.IDX P6, R14, R13, R12, R11 ;  /* 0x0000000c0d0e7389 */ /* 0x00006400000c000b */
[----:B01----:R-:W-:Y:S01]  /*17870*/  ENDCOLLECTIVE ;  /* 0x000000000000791b */ /* 0x003fe20003800000 */
.L_x_2355:
[----:B------:R-:W-:Y:S05]  /*17880*/  BRA `(.L_x_2356) ;  /* 0xffffffcc006c7947 */ /* 0x000fea000383ffff */
.L_x_2274:
[----:B0-----:R0:W1:Y:S02]  /*17890*/  SYNCS.PHASECHK.TRANS64.TRYWAIT P0, [R7+URZ+0x38820], R6 ;  /* 0x03882006070075a7 */ /* 0x001064000800017f */
[----:B-1----:R-:W-:Y:S05]  /*178a0*/  @!P0 NANOSLEEP.SYNCS 0x989680 ;  /* 0x009896800000895d */ /* 0x002fea0003900000 */
[----:B------:R-:W1:Y:S02]  /*178b0*/  @!P0 SYNCS.PHASECHK.TRANS64 P0, [R7+URZ+0x38820], R6 ;  /* 0x03882006070085a7 */ /* 0x000e64000800007f */
[----:B-1----:R-:W-:Y:S05]  /*178c0*/  @!P0 BRA `(.L_x_2274) ;  /* 0xfffffffc00f08947 */ /* 0x002fea000383ffff */
[----:B------:R-:W-:Y:S05]  /*178d0*/  BRA `(.L_x_2357) ;  /* 0xffffffcc00f47947 */ /* 0x000fea000383ffff */
.L_x_2275:
[----:B------:R-:W1:Y:S01]  /*178e0*/  S2R R3, SR_TID.X ;  /* 0x0000000000037919 */ /* 0x000e620000002100 */
[----:B------:R-:W-:Y:S01]  /*178f0*/  BSSY B0, `(.L_x_2358) ;  /* 0x000000a000007945 */ /* 0x000fe20003800000 */
[----:B------:R-:W-:Y:S01]  /*17900*/  IMAD.MOV.U32 R12, RZ, RZ, RZ ;  /* 0x000000ffff0c7224 */ /* 0x000fe200078e00ff */
[----:B------:R-:W-:Y:S01]  /*17910*/  MOV R11, 0x1f ;  /* 0x0000001f000b7802 */ /* 0x000fe20000000f00 */
[----:B------:R-:W-:Y:S01]  /*17920*/  IMAD.MOV.U32 R15, RZ, RZ, -0x1 ;  /* 0xffffffffff0f7424 */ /* 0x000fe200078e00ff */
[----:B-1----:R-:W-:-:S04]  /*17930*/  SHF.R.U32.HI R3, RZ, 0x5, R3 ;  /* 0x00000005ff037819 */ /* 0x002fc80000011603 */
[----:B------:R-:W-:-:S05]  /*17940*/  LOP3.LUT R3, R3, 0x3, RZ, 0xc0, !PT ;  /* 0x0000000303037812 */ /* 0x000fca00078ec0ff */
[----:B------:R-:W-:-:S07]  /*17950*/  IMAD.MOV.U32 R13, RZ, RZ, R3 ;  /* 0x000000ffff0d7224 */ /* 0x000fce00078e0003 */
[----:B0----5:R-:W-:Y:S05]  /*17960*/  WARPSYNC.COLLECTIVE R15, `(.L_x_2359) ;  /* 0x000000000f087348 */ /* 0x021fea0003c00000 */
[----:B------:R1:W2:Y:S02]  /*17970*/  SHFL.IDX P6, R14, R13, R12, R11 ;  /* 0x0000000c0d0e7389 */ /* 0x0002a400000c000b */
[----:B012--5:R-:W-:Y:S01]  /*17980*/  ENDCOLLECTIVE ;  /* 0x000000000000791b */ /* 0x027fe20003800000 */
.L_x_2359:
[----:B------:R-:W-:Y:S05]  /*17990*/  BSYNC B0 ;  /* 0x0000000000007941 */ /* 0x000fea0003800000 */
.L_x_2358:
[----:B------:R-:W-:Y:S05]  /*179a0*/  BRA `(.L_x_2360) ;  /* 0xffffffcc00d87947 */ /* 0x000fea000383ffff */
.L_x_2276:
[----:B------:R-:W-:Y:S01]  /*179b0*/  BSSY B0, `(.L_x_2361) ;  /* 0x0000006000007945 */ /* 0x000fe20003800000 */
[----:B------:R-:W-:-:S07]  /*179c0*/  IMAD.MOV.U32 R15, RZ, RZ, -0x1 ;  /* 0xffffffffff0f7424 */ /* 0x000fce00078e00ff */
[----:B01---5:R-:W-:Y:S05]  /*179d0*/  WARPSYNC.COLLECTIVE R15, `(.L_x_2362) ;  /* 0x000000000f0c7348 */ /* 0x023fea0003c00000 */
[----:B------:R-:W-:Y:S02]  /*179e0*/  ELECT P6, UR62, PT ;  /* 0x00000000003e782f */ /* 0x000fe400038c0000 */
[----:B------:R-:W-:Y:S01]  /*179f0*/  MOV R14, UR62 ;  /* 0x0000003e000e7c02 */ /* 0x000fe20008000f00 */
[----:B01---5:R-:W-:Y:S10]  /*17a00*/  ENDCOLLECTIVE ;  /* 0x000000000000791b */ /* 0x023ff40003800000 */
.L_x_2362:
[----:B------:R-:W-:Y:S05]  /*17a10*/  BSYNC B0 ;  /* 0x0000000000007941 */ /* 0x000fea0003800000 */
.L_x_2361:
[----:B------:R-:W-:Y:S05]  /*17a20*/  BRA `(.L_x_2363) ;  /* 0xffffffcc00cc7947 */ /* 0x000fea000383ffff */
.L_x_2278:
[----:B-1----:R1:W2:Y:S02]  /*17a30*/  SYNCS.PHASECHK.TRANS64.TRYWAIT P1, [R5+URZ+0x38840], R4 ;  /* 0x03884004050075a7 */ /* 0x0022a4000802017f */
[----:B--2---:R-:W-:Y:S05]  /*17a40*/  @!P1 NANOSLEEP.SYNCS 0x989680 ;  /* 0x009896800000995d */ /* 0x004fea0003900000 */
[----:B------:R-:W2:Y:S02]  /*17a50*/  @!P1 SYNCS.PHASECHK.TRANS64 P1, [R5+URZ+0x38840], R4 ;  /* 0x03884004050095a7 */ /* 0x000ea4000802007f */
[----:B--2---:R-:W-:Y:S05]  /*17a60*/  @!P1 BRA `(.L_x_2278) ;  /* 0xfffffffc00f09947 */ /* 0x004fea000383ffff */
[----:B------:R-:W-:Y:S05]  /*17a70*/  BRA `(.L_x_2364) ;  /* 0xffffffcc00f47947 */ /* 0x000fea000383ffff */
.L_x_2280:
[----:B--2---:R2:W3:Y:S02]  /*17a80*/  SYNCS.PHASECHK.TRANS64.TRYWAIT P1, [R3+URZ+0x38840], R0 ;  /* 0x03884000030075a7 */ /* 0x0044e4000802017f */
[----:B---3--:R-:W-:Y:S05]  /*17a90*/  @!P1 NANOSLEEP.SYNCS 0x989680 ;  /* 0x009896800000995d */ /* 0x008fea0003900000 */
[----:B------:R-:W3:Y:S02]  /*17aa0*/  @!P1 SYNCS.PHASECHK.TRANS64 P1, [R3+URZ+0x38840], R0 ;  /* 0x03884000030095a7 */ /* 0x000ee4000802007f */
[----:B---3--:R-:W-:Y:S05]  /*17ab0*/  @!P1 BRA `(.L_x_2280) ;  /* 0xfffffffc00f09947 */ /* 0x008fea000383ffff */
[----:B------:R-:W-:Y:S05]  /*17ac0*/  BRA `(.L_x_2365) ;  /* 0xffffffd000007947 */ /* 0x000fea000383ffff */
.L_x_2282:
[----:B---3--:R3:W4:Y:S02]  /*17ad0*/  SYNCS.PHASECHK.TRANS64.TRYWAIT P1, [R5+URZ+0x38860], R4 ;  /* 0x03886004050075a7 */ /* 0x008724000802017f */
[----:B----4-:R-:W-:Y:S05]  /*17ae0*/  @!P1 NANOSLEEP.SYNCS 0x989680 ;  /* 0x009896800000995d */ /* 0x010fea0003900000 */
[----:B------:R-:W4:Y:S02]  /*17af0*/  @!P1 SYNCS.PHASECHK.TRANS64 P1, [R5+URZ+0x38860], R4 ;  /* 0x03886004050095a7 */ /* 0x000f24000802007f */
[----:B----4-:R-:W-:Y:S05]  /*17b00*/  @!P1 BRA `(.L_x_2282) ;  /* 0xfffffffc00f09947 */ /* 0x010fea000383ffff */
[----:B------:R-:W-:Y:S05]  /*17b10*/  BRA `(.L_x_2366) ;  /* 0xffffffcc00fc7947 */ /* 0x000fea000383ffff */
.L_x_2367:
        /* <DEDUP_REMOVED lines=14> */
.L_x_15975:


//--------------------- .text._ZN7cutlass13device_kernelIN5flash11enable_sm90INS1_16FlashAttnFwdSm90INS1_25CollectiveMainloopFwdSm90ILi2EN4cute5tupleIJNS5_1CILi1EEES8_S8_EEENS6_IJNS7_ILi128EEENS7_ILi80EEENS7_ILi256EEEEEELi256ENS_6half_tEfNS_4arch4Sm90ELb1ELb0ELb0ELb1ELb1ELb0ELb0ELb1ELb1ELb1ELb1ELb0EEENS1_21CollectiveEpilogueFwdINS6_IJSA_SC_SB_EEES9_SE_SG_Li256ELb1ELb1ELb1ELb0EEENS1_36VarlenDynamicPersistentTileSchedulerILi128ELi80ELi256ELi128ELb1ELb1ELb1ELb1ELb1ELb1EEEEEEEEEvNT_6ParamsE --------------------------
	.section	.text._ZN7cutlass13device_kernelIN5flash11enable_sm90INS1_16FlashAttnFwdSm90INS1_25CollectiveMainloopFwdSm90ILi2EN4cute5tupleIJNS5_1CILi1EEES8_S8_EEENS6_IJNS7_ILi128EEENS7_ILi80EEENS7_ILi256EEEEEELi256ENS_6half_tEfNS_4arch4Sm90ELb1ELb0ELb0ELb1ELb1ELb0ELb0ELb1ELb1ELb1ELb1ELb0EEENS1_21CollectiveEpilogueFwdINS6_IJSA_SC_SB_EEES9_SE_SG_Li256ELb1ELb1ELb1ELb0EEENS1_36VarlenDynamicPersistentTileSchedulerILi128ELi80ELi256ELi128ELb1ELb1ELb1ELb1ELb1ELb1EEEEEEEEEvNT_6ParamsE,"ax",@progbits
	.align	128
.text._ZN7cutlass13device_kernelIN5flash11enable_sm90INS1_16FlashAttnFwdSm90INS1_25CollectiveMainloopFwdSm90ILi2EN4cute5tupleIJNS5_1CILi1EEES8_S8_EEENS6_IJNS7_ILi128EEENS7_ILi80EEENS7_ILi256EEEEEELi256ENS_6half_tEfNS_4arch4Sm90ELb1ELb0ELb0ELb1ELb1ELb0ELb0ELb1ELb1ELb1ELb1ELb0EEENS1_21CollectiveEpilogueFwdINS6_IJSA_SC_SB_EEES9_SE_SG_Li256ELb1ELb1ELb1ELb0EEENS1_36VarlenDynamicPersistentTileSchedulerILi128ELi80ELi256ELi128ELb1ELb1ELb1ELb1ELb1ELb1EEEEEEEEEvNT_6ParamsE:
        .type           _ZN7cutlass13device_kernelIN5flash11enable_sm90INS1_16FlashAttnFwdSm90INS1_25CollectiveMainloopFwdSm90ILi2EN4cute5tupleIJNS5_1CILi1EEES8_S8_EEENS6_IJNS7_ILi128EEENS7_ILi80EEENS7_ILi256EEEEEELi256ENS_6half_tEfNS_4arch4Sm90ELb1ELb0ELb0ELb1ELb1ELb0ELb0ELb1ELb1ELb1ELb1ELb0EEENS1_21CollectiveEpilogueFwdINS6_IJSA_SC_SB_EEES9_SE_SG_Li256ELb1ELb1ELb1ELb0EEENS1_36VarlenDynamicPersistentTileSchedulerILi128ELi80ELi256ELi128ELb1ELb1ELb1ELb1ELb1ELb1EEEEEEEEEvNT_6ParamsE,@function
        .size           _ZN7cutlass13device_kernelIN5flash11enable_sm90INS1_16FlashAttnFwdSm90INS1_25CollectiveMainloopFwdSm90ILi2EN4cute5tupleIJNS5_1CILi1EEES8_S8_EEENS6_IJNS7_ILi128EEENS7_ILi80EEENS7_ILi256EEEEEELi256ENS_6half_tEfNS_4arch4Sm90ELb1ELb0ELb0ELb1ELb1ELb0ELb0ELb1ELb1ELb1ELb1ELb0EEENS1_21CollectiveEpilogueFwdINS6_IJSA_SC_SB_EEES9_SE_SG_Li256ELb1ELb1ELb1ELb0EEENS1_36VarlenDynamicPersistentTileSchedulerILi128ELi80ELi256ELi128ELb1ELb1ELb1ELb1ELb1ELb1EEEEEEEEEvNT_6ParamsE,(.L_x_15976 - _ZN7cutlass13device_kernelIN5flash11enable_sm90INS1_16FlashAttnFwdSm90INS1_25CollectiveMainloopFwdSm90ILi2EN4cute5tupleIJNS5_1CILi1EEES8_S8_EEENS6_IJNS7_ILi128EEENS7_ILi80EEENS7_ILi256EEEEEELi256ENS_6half_tEfNS_4arch4Sm90ELb1ELb0ELb0ELb1ELb1ELb0ELb0ELb1ELb1ELb1ELb1ELb0EEENS1_21CollectiveEpilogueFwdINS6_IJSA_SC_SB_EEES9_SE_SG_Li256ELb1ELb1ELb1ELb0EEENS1_36VarlenDynamicPersistentTileSchedulerILi128ELi80ELi256ELi128ELb1ELb1ELb1ELb1ELb1ELb1EEEEEEEEEvNT_6ParamsE)
        .other          _ZN7cutlass13device_kernelIN5flash11enable_sm90INS1_16FlashAttnFwdSm90INS1_25CollectiveMainloopFwdSm90ILi2EN4cute5tupleIJNS5_1CILi1EEES8_S8_EEENS6_IJNS7_ILi128EEENS7_ILi80EEENS7_ILi256EEEEEELi256ENS_6half_tEfNS_4arch4Sm90ELb1ELb0ELb0ELb1ELb1ELb0ELb0ELb1ELb1ELb1ELb1ELb0EEENS1_21CollectiveEpilogueFwdINS6_IJSA_SC_SB_EEES9_SE_SG_Li256ELb1ELb1ELb1ELb0EEENS1_36VarlenDynamicPersistentTileSchedulerILi128ELi80ELi256ELi128ELb1ELb1ELb1ELb1ELb1ELb1EEEEEEEEEvNT_6ParamsE,@"STO_CUDA_ENTRY STV_DEFAULT"
_ZN7cutlass13device_kernelIN5flash11enable_sm90INS1_16FlashAttnFwdSm90INS1_25CollectiveMainloopFwdSm90ILi2EN4cute5tupleIJNS5_1CILi1EEES8_S8_EEENS6_IJNS7_ILi128EEENS7_ILi80EEENS7_ILi256EEEEEELi256ENS_6half_tEfNS_4arch4Sm90ELb1ELb0ELb0ELb1ELb1ELb0ELb0ELb1ELb1ELb1ELb1ELb0EEENS1_21CollectiveEpilogueFwdINS6_IJSA_SC_SB_EEES9_SE_SG_Li256ELb1ELb1ELb1ELb0EEENS1_36VarlenDynamicPersistentTileSchedulerILi128ELi80ELi256ELi128ELb1ELb1ELb1ELb1ELb1ELb1EEEEEEEEEvNT_6ParamsE:
        /* <DEDUP_REMOVED lines=45> */
.L_x_2368:
        /* <DEDUP_REMOVED lines=22> */
.L_x_2369:
        /* <DEDUP_REMOVED lines=18> */
.L_x_2370:
        /* <DEDUP_REMOVED lines=22> */
.L_x_2371:
        /* <DEDUP_REMOVED lines=23> */
.L_x_2372:
        /* <DEDUP_REMOVED lines=10> */
.L_x_2374:
        /* <DEDUP_REMOVED lines=54> */
[----:B------:R-:W-:Y:S01]  /*0c20*/  LOP3.LUT R9, R9, 0x7ffffffc, RZ, 0xc0, !PT ;  /* 0x7ffffffc09097812 */ /* 0x000fe200078ec0ff */
[----:B------:R-:W-:Y:S01]  /*0c30*/  IMAD.IADD R2, R3, 0x1, -R2 ;  /* 0x0000000103027824 */ /* 0x000fe200078e0a02 */
[----:B------:R-:W-:-:S02]  /*0c40*/  SHF.R.S32.HI R8, RZ, 0x5, R8 ;  /* 0x00000005ff087819 */ /* 0x000fc40000011408 */
[----:B------:R-:W-:Y:S01]  /*0c50*/  LOP3.LUT R3, R0, 0x1ffffffe, RZ, 0xc0, !PT ;  /* 0x1ffffffe00037812 */ /* 0x000fe200078ec0ff */
[----:B------:R-:W-:Y:S02]  /*0c60*/  IMAD R0, R7, 0x8, R6 ;  /* 0x0000000807007824 */ /* 0x000fe400078e0206 */
[----:B------:R-:W-:Y:S02]  /*0c70*/  IMAD.IADD R9, R13, 0x1, -R9 ;  /* 0x000000010d097824 */ /* 0x000fe400078e0a09 */
[----:B------:R-:W-:Y:S01]  /*0c80*/  IMAD R11, R8, 0x10, R11 ;  /* 0x00000010080b7824 */ /* 0x000fe200078e020b */
[----:B------:R0:W-:Y:S01]  /*0c90*/  STL [R1+0x40], R0 ;  /* 0x0000400001007387 */ /* 0x0001e20000100800 */
[----:B------:R-:W-:Y:S02]  /*0ca0*/  IMAD.SHL.U32 R23, R9, 0x2, RZ ;  /* 0x0000000209177824 */ /* 0x000fe400078e00ff */
[----:B------:R-:W-:Y:S02]  /*0cb0*/  IMAD.IADD R3, R12, 0x1, -R3 ;  /* 0x000000010c037824 */ /* 0x000fe400078e0a03 */
[----:B------:R-:W-:-:S02]  /*0cc0*/  VIADD R22, R23, 0x8 ;  /* 0x0000000817167836 */ /* 0x000fc40000000000 */
[C---:B------:R-:W-:Y:S02]  /*0cd0*/  VIADD R21, R23.reuse, 0x10 ;  /* 0x0000001017157836 */ /* 0x040fe40000000000 */
[C---:B------:R-:W-:Y:S01]  /*0ce0*/  VIADD R20, R23.reuse, 0x18 ;  /* 0x0000001817147836 */ /* 0x040fe20000000000 */
[----:B------:R-:W-:Y:S01]  /*0cf0*/  SHF.R.S32.HI R25, RZ, 0x1f, R22 ;  /* 0x0000001fff197819 */ /* 0x000fe20000011416 */
[----:B0-----:R-:W-:Y:S01]  /*0d00*/  IMAD R0, R2, 0x40, R11 ;  /* 0x0000004002007824 */ /* 0x001fe200078e020b */
[----:B------:R-:W-:Y:S01]  /*0d10*/  SHF.R.S32.HI R24, RZ, 0x1f, R21 ;  /* 0x0000001fff187819 */ /* 0x000fe20000011415 */
[----:B------:R-:W-:Y:S01]  /*0d20*/  IMAD.U32 R2, RZ, RZ, UR8 ;  /* 0x00000008ff027e24 */ /* 0x000fe2000f8e00ff */
[----:B------:R-:W-:Y:S01]  /*0d30*/  SHF.R.S32.HI R22, RZ, 0x1f, R20 ;  /* 0x0000001fff167819 */ /* 0x000fe20000011414 */
[C---:B------:R-:W-:Y:S01]  /*0d40*/  VIADD R19, R23.reuse, 0x20 ;  /* 0x0000002017137836 */ /* 0x040fe20000000000 */
[----:B------:R-:W-:Y:S01]  /*0d50*/  STL [R1+0x3c], R0 ;  /* 0x00003c0001007387 */ /* 0x000fe20000100800 */
[----:B------:R-:W-:-:S02]  /*0d60*/  VIADD R18, R23, 0x28 ;  /* 0x0000002817127836 */ /* 0x000fc40000000000 */
        /* <DEDUP_REMOVED lines=12> */
[----:B0-----:R-:W-:Y:S01]  /*0e30*/  IMAD.U32 R2, RZ, RZ, UR4 ;  /* 0x00000004ff027e24 */ /* 0x001fe2000f8e00ff */
        /* <DEDUP_REMOVED lines=34> */
[----:B------:R-:W-:Y:S01]  /*1060*/  SHF.R.S32.HI R2, RZ, 0x1f, R222 ;  /* 0x0000001fff027819 */ /* 0x000fe200000114de */
[----:B------:R-:W-:-:S07]  /*1070*/  IMAD.U32 R18, RZ, RZ, UR4 ;  /* 0x00000004ff127e24 */ /* 0x000fce000f8e00ff */
.L_x_2438:
[----:B------:R-:W-:Y:S01]  /*1080*/  ULDC.64 UR8, c[0x0][0xc88] ;  /* 0x0003220000087ab9 */ /* 0x000fe20000000a00 */
[----:B------:R-:W-:Y:S01]  /*1090*/  ULDC.64 UR10, c[0x0][0xa18] ;  /* 0x00028600000a7ab9 */ /* 0x000fe20000000a00 */
[----:B------:R-:W-:Y:S02]  /*10a0*/  UIMAD.WIDE UR8, UR7, 0x4, UR8 ;  /* 0x00000004070878a5 */ /* 0x000fe4000f8e0208 */
[----:B------:R-:W-:Y:S01]  /*10b0*/  UISETP.NE.U32.AND UP1, UPT, UR10, URZ, UPT ;  /* 0x0000003f0a00728c */ /* 0x000fe2000bf25070 */
[----:B------:R-:W-:-:S03]  /*10c0*/  ULDC UR7, c[0x0][0x424] ;  /* 0x0001090000077ab9 */ /* 0x000fc60000000800 */
[----:B0123--:R-:W-:Y:S02]  /*10d0*/  IMAD.U32 R2, RZ, RZ, UR8 ;  /* 0x00000008ff027e24 */ /* 0x00ffe4000f8e00ff */
[----:B------:R-:W-:Y:S01]  /*10e0*/  IMAD.U32 R3, RZ, RZ, UR9 ;  /* 0x00000009ff037e24 */ /* 0x000fe2000f8e00ff */
        /* <DEDUP_REMOVED lines=9> */
[----:B------:R-:W-:Y:S01]  /*1180*/  IMAD.U32 R220, RZ, RZ, UR4 ;  /* 0x00000004ffdc7e24 */ /* 0x000fe2000f8e00ff */
[----:B------:R-:W-:-:S04]  /*1190*/  @UP0 ULEA UR8, UP2, UR4, UR8, 0x2 ;  /* 0x0000000804080291 */ /* 0x000fc8000f84103f */
[----:B------:R-:W-:Y:S02]  /*11a0*/  @UP0 ULEA.HI.X UR9, UR4, UR9, UR12, 0x2, UP2 ;  /* 0x0000000904090291 */ /* 0x000fe400090f140c */
[----:B------:R-:W-:Y:S01]  /*11b0*/  IMAD.U32 R6, RZ, RZ, UR12 ;  /* 0x0000000cff067e24 */ /* 0x000fe2000f8e00ff */
[----:B------:R-:W-:Y:S01]  /*11c0*/  @UP1 ULEA UR10, UP0, UR4, UR10, 0x2 ;  /* 0x0000000a040a1291 */ /* 0x000fe2000f80103f */
[----:B------:R-:W-:-:S03]  /*11d0*/  IMAD.U32 R2, RZ, RZ, UR8 ;  /* 0x00000008ff027e24 */ /* 0x000fc6000f8e00ff */
[----:B------:R-:W-:Y:S01]  /*11e0*/  @UP1 ULEA.HI.X UR11, UR4, UR11, UR12, 0x2, UP0 ;  /* 0x0000000b040b1291 */ /* 0x000fe200080f140c */
[----:B------:R-:W-:Y:S01]  /*11f0*/  IMAD.U32 R3, RZ, RZ, UR9 ;  /* 0x00000009ff037e24 */ /* 0x000fe2000f8e00ff */
[----:B------:R-:W-:Y:S01]  /*1200*/  ULDC.64 UR8, c[0x0][0x418] ;  /* 0x0001060000087ab9 */ /* 0x000fe20000000a00 */
[----:B------:R-:W-:Y:S01]  /*1210*/  IMAD.U32 R4, RZ, RZ, UR10 ;  /* 0x0000000aff047e24 */ /* 0x000fe2000f8e00ff */
[----:B------:R0:W-:Y:S02]  /*1220*/  STL [R1+0x30], R6 ;  /* 0x0000300601007387 */ /* 0x0001e40000100800 */
[----:B------:R-:W-:Y:S02]  /*1230*/  IMAD.U32 R5, RZ, RZ, UR11 ;  /* 0x0000000bff057e24 */ /* 0x000fe4000f8e00ff */
[----:B------:R-:W2:Y:S01]  /*1240*/  @P0 LDG.E R2, desc[UR38][R2.64] ;  /* 0x0000002602020981 */ /* 0x000ea2000c1e1900 */
[----:B------:R-:W-:Y:S01]  /*1250*/  UISETP.NE.U32.AND UP0, UPT, UR8, URZ, UPT ;  /* 0x0000003f0800728c */ /* 0x000fe2000bf05070 */
[----:B------:R-:W-:-:S02]  /*1260*/  ULDC.64 UR10, c[0x0][0xa20] ;  /* 0x00028800000a7ab9 */ /* 0x000fc40000000a00 */
[----:B------:R-:W3:Y:S01]  /*1270*/  @P2 LDG.E R4, desc[UR38][R4.64] ;  /* 0x0000002604042981 */ /* 0x000ee2000c1e1900 */
[----:B------:R-:W-:Y:S01]  /*1280*/  UISETP.NE.AND.EX UP0, UPT, UR9, URZ, UPT, UP0 ;  /* 0x0000003f0900728c */ /* 0x000fe2000bf05300 */
[----:B------:R-:W-:Y:S01]  /*1290*/  ISETP.NE.U32.AND P1, PT, RZ, UR10, PT ;  /* 0x0000000aff007c0c */ /* 0x000fe2000bf25070 */
[----:B------:R-:W-:Y:S02]  /*12a0*/  ULOP3.LUT UR9, UR5, 0xffff, URZ, 0xc0, !UPT ;  /* 0x0000ffff05097892 */ /* 0x000fe4000f8ec03f */
[----:B------:R-:W-:Y:S01]  /*12b0*/  USEL UR7, UR7, 0x1, UP0 ;  /* 0x0000000107077887 */ /* 0x000fe20008000000 */
[----:B------:R-:W-:Y:S01]  /*12c0*/  ISETP.NE.AND.EX P1, PT, RZ, UR11, PT, P1 ;  /* 0x0000000bff007c0c */ /* 0x000fe2000bf25310 */
[----:B------:R-:W-:Y:S01]  /*12d0*/  ULDC UR8, c[0x0][0x2f0] ;  /* 0x0000bc0000087ab9 */ /* 0x000fe20000000800 */
[----:B------:R-:W-:Y:S01]  /*12e0*/  UMOV UR4, URZ ;  /* 0x0000003f00047c82 */ /* 0x000fe20008000000 */
[----:B-----5:R-:W-:Y:S01]  /*12f0*/  IMAD.U32 R0, RZ, RZ, UR9 ;  /* 0x00000009ff007e24 */ /* 0x020fe2000f8e00ff */
[----:B------:R-:W-:-:S04]  /*1300*/  UIMAD UR7, UR7, UR8, URZ ;  /* 0x00000008070772a4 */ /* 0x000fc8000f8e023f */
[----:B------:R0:W-:Y:S01]  /*1310*/  STL [R1+0x2c], R0 ;  /* 0x00002c0001007387 */ /* 0x0001e20000100800 */
[----:B--2---:R-:W-:Y:S02]  /*1320*/  @P0 R2UR UR4, R2 ;  /* 0x00000000020402ca */ /* 0x004fe400000e0000 */
[----:B---3--:R-:W-:-:S13]  /*1330*/  @P2 R2UR UR8, R4 ;  /* 0x00000000040822ca */ /* 0x008fda00000e0000 */
[----:B------:R-:W-:Y:S01]  /*1340*/  IMAD.U32 R22, RZ, RZ, UR8 ;  /* 0x00000008ff167e24 */ /* 0x000fe2000f8e00ff */
[----:B0---4-:R-:W-:Y:S06]  /*1350*/  @P2 BRA `(.L_x_2375) ;  /* 0x0000000000442947 */ /* 0x011fec0003800000 */
[----:B------:R-:W-:Y:S02]  /*1360*/  ULDC.64 UR8, c[0x0][0xa00] ;  /* 0x0002800000087ab9 */ /* 0x000fe40000000a00 */
[----:B------:R-:W-:Y:S01]  /*1370*/  ISETP.NE.U32.AND P0, PT, RZ, UR8, PT ;  /* 0x00000008ff007c0c */ /* 0x000fe2000bf05070 */
[----:B------:R-:W-:Y:S02]  /*1380*/  ULDC UR8, c[0x0][0x288] ;  /* 0x0000a20000087ab9 */ /* 0x000fe40000000800 */
[----:B------:R-:W-:Y:S01]  /*1390*/  IMAD.U32 R22, RZ, RZ, UR8 ;  /* 0x00000008ff167e24 */ /* 0x000fe2000f8e00ff */
[----:B------:R-:W-:-:S13]  /*13a0*/  ISETP.NE.AND.EX P0, PT, RZ, UR9, PT, P0 ;  /* 0x00000009ff007c0c */ /* 0x000fda000bf05300 */
[----:B------:R-:W-:Y:S05]  /*13b0*/  @!P0 BRA `(.L_x_2375) ;  /* 0x00000000002c8947 */ /* 0x000fea0003800000 */
[----:B------:R-:W-:Y:S01]  /*13c0*/  R2UR UR12, R220 ;  /* 0x00000000dc0c72ca */ /* 0x000fe200000e0000 */
[----:B------:R-:W-:-:S12]  /*13d0*/  ULDC.64 UR8, c[0x0][0xa00] ;  /* 0x0002800000087ab9 */ /* 0x000fd80000000a00 */
[----:B------:R-:W-:-:S06]  /*13e0*/  UIMAD.WIDE UR8, UR12, 0x4, UR8 ;  /* 0x000000040c0878a5 */ /* 0x000fcc000f8e0208 */
[----:B------:R-:W-:Y:S02]  /*13f0*/  IMAD.U32 R2, RZ, RZ, UR8 ;  /* 0x00000008ff027e24 */ /* 0x000fe4000f8e00ff */
[----:B------:R-:W-:-:S05]  /*1400*/  IMAD.U32 R3, RZ, RZ, UR9 ;  /* 0x00000009ff037e24 */ /* 0x000fca000f8e00ff */
[----:B------:R-:W2:Y:S04]  /*1410*/  LDG.E R4, desc[UR38][R2.64] ;  /* 0x0000002602047981 */ /* 0x000ea8000c1e1900 */
[----:B------:R-:W3:Y:S01]  /*1420*/  LDG.E R0, desc[UR38][R2.64+0x4] ;  /* 0x0000042602007981 */ /* 0x000ee2000c1e1900 */
[----:B--2---:R-:W-:Y:S02]  /*1430*/  R2UR UR8, R4 ;  /* 0x00000000040872ca */ /* 0x004fe400000e0000 */
[----:B---3--:R-:W-:-:S13]  /*1440*/  R2UR UR9, R0 ;  /* 0x00000000000972ca */ /* 0x008fda00000e0000 */
[----:B------:R-:W-:-:S06]  /*1450*/  UIADD3 UR8, -UR8, UR9, URZ ;  /* 0x0000000908087290 */ /* 0x000fcc000fffe13f */
[----:B------:R-:W-:-:S07]  /*1460*/  IMAD.U32 R22, RZ, RZ, UR8 ;  /* 0x00000008ff167e24 */ /* 0x000fce000f8e00ff */
.L_x_2375:
[----:B------:R-:W-:Y:S05]  /*1470*/  @!P1 BRA `(.L_x_2376) ;  /* 0x0000000000249947 */ /* 0x000fea0003800000 */
[----:B------:R-:W-:Y:S02]  /*1480*/  R2UR UR8, R220 ;  /* 0x00000000dc0872ca */ /* 0x000fe400000e0000 */
[----:B------:R-:W-:-:S11]  /*1490*/  R2UR UR9, R6 ;  /* 0x00000000060972ca */ /* 0x000fd600000e0000 */
[----:B------:R-:W-:-:S04]  /*14a0*/  ULEA UR7, UP0, UR8, UR10, 0x2 ;  /* 0x0000000a08077291 */ /* 0x000fc8000f80103f */
[----:B------:R-:W-:Y:S02]  /*14b0*/  ULEA.HI.X UR8, UR8, UR11, UR9, 0x2, UP0 ;  /* 0x0000000b08087291 */ /* 0x000fe400080f1409 */
[----:B------:R-:W-:-:S04]  /*14c0*/  IMAD.U32 R2, RZ, RZ, UR7 ;  /* 0x00000007ff027e24 */ /* 0x000fc8000f8e00ff */
[----:B------:R-:W-:-:S05]  /*14d0*/  IMAD.U32 R3, RZ, RZ, UR8 ;  /* 0x00000008ff037e24 */ /* 0x000fca000f8e00ff */
[----:B------:R-:W2:Y:S02]  /*14e0*/  LDG.E R2, desc[UR38][R2.64] ;  /* 0x0000002602027981 */ /* 0x000ea4000c1e1900 */
[----:B--2---:R-:W-:Y:S01]  /*14f0*/  R2UR UR7, R2 ;  /* 0x00000000020772ca */ /* 0x004fe200000e0000 */
[----:B------:R-:W-:-:S14]  /*1500*/  BRA `(.L_x_2377) ;  /* 0x0000000000387947 */ /* 0x000fdc0003800000 */
.L_x_2376:
[----:B------:R-:W-:Y:S02]  /*1510*/  ULDC.64 UR8, c[0x0][0xa08] ;  /* 0x0002820000087ab9 */ /* 0x000fe40000000a00 */
[----:B------:R-:W-:-:S04]  /*1520*/  ISETP.NE.U32.AND P0, PT, RZ, UR8, PT ;  /* 0x00000008ff007c0c */ /* 0x000fc8000bf05070 */
        /* <DEDUP_REMOVED lines=12> */
.L_x_2377:
[----:B------:R-:W-:Y:S01]  /*15f0*/  ULDC UR8, c[0x0][0x448] ;  /* 0x0001120000087ab9 */ /* 0x000fe20000000800 */
[----:B------:R-:W-:Y:S01]  /*1600*/  R2UR UR9, R22 ;  /* 0x00000000160972ca */ /* 0x000fe200000e0000 */
[----:B------:R-:W-:Y:S02]  /*1610*/  UISETP.NE.AND UP0, UPT, UR8, 0x1, UPT ;  /* 0x000000010800788c */ /* 0x000fe4000bf05270 */
[----:B------:R-:W-:Y:S02]  /*1620*/  USHF.L.U32 UR6, UR6, 0x7, URZ ;  /* 0x0000000706067899 */ /* 0x000fe4000800063f */
[----:B------:R-:W-:Y:S02]  /*1630*/  UIADD3 UR10, -UR4, UR7, URZ ;  /* 0x00000007040a7290 */ /* 0x000fe4000fffe13f */
[----:B------:R-:W-:Y:S02]  /*1640*/  UP2UR UR4, UPR, URZ, 0x1 ;  /* 0x000000013f047883 */ /* 0x000fe40008000000 */
[----:B------:R-:W-:-:S02]  /*1650*/  UIADD3 UR8, UR6, 0x7f, URZ ;  /* 0x0000007f06087890 */ /* 0x000fc4000fffe03f */
[----:B------:R-:W-:Y:S01]  /*1660*/  IMAD.U32 R215, RZ, RZ, UR6 ;  /* 0x00000006ffd77e24 */ /* 0x000fe2000f8e00ff */
[----:B------:R-:W-:Y:S01]  /*1670*/  @UP0 ULDC UR6, c[0x0][0x44c] ;  /* 0x0001130000060ab9 */ /* 0x000fe20000000800 */
[----:B------:R-:W-:Y:S01]  /*1680*/  IMAD.U32 R213, RZ, RZ, UR4 ;  /* 0x00000004ffd57e24 */ /* 0x000fe2000f8e00ff */
[----:B------:R-:W-:Y:S01]  /*1690*/  UIMAD.WIDE.U32 UR6, UR8, UR6, URZ ;  /* 0x00000006080672a5 */ /* 0x000fe2000f8e003f */
[----:B------:R-:W-:Y:S01]  /*16a0*/  IMAD.U32 R212, RZ, RZ, UR10 ;  /* 0x0000000affd47e24 */ /* 0x000fe2000f8e00ff */
[----:B------:R-:W-:Y:S02]  /*16b0*/  UIADD3 UR4, UR10, 0x50, -UR9 ;  /* 0x000000500a047890 */ /* 0x000fe4000fffe809 */
[----:B------:R-:W-:Y:S01]  /*16c0*/  UIADD3 UR6, UR10, 0x4f, URZ ;  /* 0x0000004f0a067890 */ /* 0x000fe2000fffe03f */
[----:B------:R-:W-:Y:S02]  /*16d0*/  @UP0 ULDC UR9, c[0x0][0x450] ;  /* 0x0001140000090ab9 */ /* 0x000fe40000000800 */
[----:B------:R-:W-:-:S02]  /*16e0*/  @UP0 USHF.R.U32.HI UR8, URZ, UR9, UR7 ;  /* 0x000000093f080299 */ /* 0x000fc40008011607 */
[----:B------:R-:W-:Y:S02]  /*16f0*/  UIMAD.WIDE UR6, UR6, 0x66666667, URZ ;  /* 0x66666667060678a5 */ /* 0x000fe4000f8e023f */
[----:B------:R-:W-:Y:S02]  /*1700*/  UIADD3 UR8, UR4, UR8, URZ ;  /* 0x0000000804087290 */ /* 0x000fe4000fffe03f */
[----:B------:R-:W-:Y:S02]  /*1710*/  USHF.R.U32.HI UR4, URZ, 0x1f, UR7 ;  /* 0x0000001f3f047899 */ /* 0x000fe40008011607 */
[----:B------:R-:W-:Y:S02]  /*1720*/  UIMAD.WIDE UR8, UR8, 0x66666667, URZ ;  /* 0x66666667080878a5 */ /* 0x000fe4000f8e023f */
[----:B------:R-:W-:Y:S02]  /*1730*/  ULEA.HI.SX32 UR7, UR7, UR4, 0x1b ;  /* 0x0000000407077291 */ /* 0x000fe4000f8fda3f */
[----:B------:R-:W-:-:S02]  /*1740*/  USHF.R.U32.HI UR6, URZ, 0x1f, UR9 ;  /* 0x0000001f3f067899 */ /* 0x000fc40008011609 */
[----:B------:R-:W-:Y:S02]  /*1750*/  ULOP3.LUT UR4, UR5, 0xff000000, URZ, 0xc0, !UPT ;  /* 0xff00000005047892 */ /* 0x000fe4000f8ec03f */
[----:B------:R-:W-:Y:S02]  /*1760*/  ULEA.HI.SX32 UR6, UR9, UR6, 0x1b ;  /* 0x0000000609067291 */ /* 0x000fe4000f8fda3f */
[----:B------:R-:W-:Y:S02]  /*1770*/  ULOP3.LUT UR5, UR5, 0xff0000, URZ, 0xc0, !UPT ;  /* 0x00ff000005057892 */ /* 0x000fe4000f8ec03f */
[----:B------:R-:W-:Y:S02]  /*1780*/  UISETP.LT.AND UP0, UPT, UR7, UR6, UPT ;  /* 0x000000060700728c */ /* 0x000fe4000bf01270 */
[----:B------:R-:W-:Y:S02]  /*1790*/  USHF.R.U32.HI UR4, URZ, 0x8, UR4 ;  /* 0x000000083f047899 */ /* 0x000fe40008011604 */
[----:B------:R-:W-:-:S02]  /*17a0*/  USEL UR9, UR7, UR6, UP0 ;  /* 0x0000000607097287 */ /* 0x000fc40008000000 */
[----:B------:R-:W-:Y:S02]  /*17b0*/  ULEA.HI UR5, UR5, UR4, URZ, 0x10 ;  /* 0x0000000405057291 */ /* 0x000fe4000f8f803f */
[----:B------:R-:W-:Y:S02]  /*17c0*/  UISETP.GE.AND UP0, UPT, UR9, 0x1, UPT ;  /* 0x000000010900788c */ /* 0x000fe4000bf06270 */
[----:B------:R-:W-:Y:S02]  /*17d0*/  ULOP3.LUT UR6, UR5, 0xff, URZ, 0xc0, !UPT ;  /* 0x000000ff05067892 */ /* 0x000fe4000f8ec03f */
[----:B------:R-:W-:Y:S02]  /*17e0*/  USHF.R.U32.HI UR5, URZ, 0x10, UR5 ;  /* 0x000000103f057899 */ /* 0x000fe40008011605 */
[----:B------:R-:W-:Y:S01]  /*17f0*/  PLOP3.LUT P0, PT, PT, PT, UP0, 0x80, 0x0 ;  /* 0x000000000000781c */ /* 0x000fe20003f0f008 */
[----:B------:R-:W-:Y:S01]  /*1800*/  UMOV UR4, URZ ;  /* 0x0000003f00047c82 */ /* 0x000fe20008000000 */
[----:B------:R-:W-:-:S02]  /*1810*/  IMAD.U32 R221, RZ, RZ, UR6 ;  /* 0x00000006ffdd7e24 */ /* 0x000fc4000f8e00ff */
[----:B------:R-:W-:-:S09]  /*1820*/  IMAD.U32 R217, RZ, RZ, UR5 ;  /* 0x00000005ffd97e24 */ /* 0x000fd2000f8e00ff */
[----:B------:R-:W-:Y:S05]  /*1830*/  @!P0 BRA `(.L_x_2378) ;  /* 0x0000000000948947 */ /* 0x000fea0003800000 */
        /* <DEDUP_REMOVED lines=37> */
.L_x_2378:
[----:B------:R-:W-:Y:S01]  /*1a90*/  R2UR UR5, R221 ;  /* 0x00000000dd0572ca */ /* 0x000fe200000e0000 */
[----:B------:R-:W-:Y:S01]  /*1aa0*/  IMAD.U32 R0, RZ, RZ, UR9 ;  /* 0x00000009ff007e24 */ /* 0x000fe2000f8e00ff */
[----:B------:R-:W-:Y:S01]  /*1ab0*/  PLOP3.LUT P0, PT, PT, PT, PT, 0x80, 0x0 ;  /* 0x000000000000781c */ /* 0x000fe20003f0f070 */
[----:B------:R-:W-:Y:S01]  /*1ac0*/  IMAD.U32 R3, RZ, RZ, UR4 ;  /* 0x00000004ff037e24 */ /* 0x000fe2000f8e00ff */
[----:B------:R-:W-:Y:S01]  /*1ad0*/  CS2R R150, SRZ ;  /* 0x0000000000967805 */ /* 0x000fe2000001ff00 */
[----:B------:R-:W-:Y:S01]  /*1ae0*/  IMAD.MOV.U32 R2, RZ, RZ, RZ ;  /* 0x000000ffff027224 */ /* 0x000fe200078e00ff */
        /* <DEDUP_REMOVED lines=15> */
[----:B------:R-:W-:Y:S02]  /*1be0*/  CS2R R124, SRZ ;  /* 0x00000000007c7805 */ /* 0x000fe4000001ff00 */
[----:B------:R-:W-:-:S02]  /*1bf0*/  CS2R R122, SRZ ;  /* 0x00000000007a7805 */ /* 0x000fc4000001ff00 */
[----:B------:R-:W-:Y:S01]  /*1c00*/  R2UR UR60, R0 ;  /* 0x00000000003c72ca */ /* 0x000fe200000e0000 */
[----:B------:R-:W-:Y:S01]  /*1c10*/  IMAD.MOV.U32 R0, RZ, RZ, RZ ;  /* 0x000000ffff007224 */ /* 0x000fe200078e00ff */
        /* <DEDUP_REMOVED lines=56> */
[----:B------:R-:W-:Y:S02]  /*1fa0*/  UIADD3 UR6, UR7, 0x14400, URZ ;  /* 0x0001440007067890 */ /* 0x000fe4000fffe03f */
[----:B------:R-:W-:Y:S02]  /*1fb0*/  IMAD.U32 R17, RZ, RZ, UR7 ;  /* 0x00000007ff117e24 */ /* 0x000fe4000f8e00ff */
[----:B0-----:R-:W-:Y:S01]  /*1fc0*/  VIADD R0, R0, 0xffffff80 ;  /* 0xffffff8000007836 */ /* 0x001fe20000000000 */
[----:B------:R-:W-:-:S04]  /*1fd0*/  ULOP3.LUT UP0, URZ, UR6, 0x9f, URZ, 0xc0, !UPT ;  /* 0x0000009f063f7892 */ /* 0x000fc8000f80c03f */
[----:B------:R-:W-:Y:S02]  /*1fe0*/  SHF.R.S32.HI R3, RZ, 0x1f, R0 ;  /* 0x0000001fff037819 */ /* 0x000fe40000011400 */
        /* <DEDUP_REMOVED lines=28> */
.L_x_2380:
[----:B------:R-:W2:Y:S04]  /*21b0*/  LDL R19, [R1+0x34] ;  /* 0x0000340001137983 */ /* 0x000ea80000100800 */
[----:B------:R-:W3:Y:S01]  /*21c0*/  LDL R2, [R1+0x44] ;  /* 0x0000440001027983 */ /* 0x000ee20000100800 */
[----:B------:R-:W-:Y:S02]  /*21d0*/  R2UR UR6, R17 ;  /* 0x00000000110672ca */ /* 0x000fe400000e0000 */
        /* <DEDUP_REMOVED lines=11> */
.L_x_2529:
[----:B------:R-:W-:Y:S05]  /*2290*/  @!P0 BRA `(.L_x_2382) ;  /* 0x0000000000048947 */ /* 0x000fea0003800000 */
[----:B------:R-:W-:Y:S01]  /*22a0*/  BPT.TRAP 0x1 ;  /* 0x000000040000795c */ /* 0x000fe20000300000 */
.L_x_2382:
[----:B------:R-:W-:Y:S01]  /*22b0*/  R2UR UR5, R18 ;  /* 0x00000000120572ca */ /* 0x000fe200000e0000 */
[----:B0-----:R-:W-:Y:S01]  /*22c0*/  IMAD.U32 R0, RZ, RZ, UR36 ;  /* 0x00000024ff007e24 */ /* 0x001fe2000f8e00ff */
[----:B------:R-:W-:-:S11]  /*22d0*/  R2UR UR4, R17 ;  /* 0x00000000110472ca */ /* 0x000fd600000e0000 */
[----:B------:R-:W-:Y:S02]  /*22e0*/  IMAD.U32 R3, RZ, RZ, UR5 ;  /* 0x00000005ff037e24 */ /* 0x000fe4000f8e00ff */
[----:B------:R-:W-:-:S03]  /*22f0*/  LEA R0, R0, UR4, 0x3 ;  /* 0x0000000400007c11 */ /* 0x000fc6000f8e18ff */
[----:B------:R-:W-:-:S04]  /*2300*/  SHF.L.U32 R3, R3, 0x1f, RZ ;  /* 0x0000001f03037819 */ /* 0x000fc800000006ff */
[----:B------:R0:W1:Y:S01]  /*2310*/  SYNCS.PHASECHK.TRANS64.TRYWAIT P1, [R0+URZ+0x38830], R3 ;  /* 0x03883003000075a7 */ /* 0x000062000802017f */
[----:B------:R-:W-:Y:S05]  /*2320*/  @!P0 BRA `(.L_x_2383) ;  /* 0x0000000000048947 */ /* 0x000fea0003800000 */
[----:B------:R-:W-:Y:S01]  /*2330*/  BPT.TRAP 0x1 ;  /* 0x000000040000795c */ /* 0x000fe20000300000 */
.L_x_2383:
[----:B-1----:R-:W-:Y:S05]  /*2340*/  @P1 BRA `(.L_x_2384) ;  /* 0x0000000000081947 */ /* 0x002fea0003800000 */
[----:B------:R-:W1:Y:S02]  /*2350*/  SYNCS.PHASECHK.TRANS64.TRYWAIT P1, [R0+URZ+0x38830], R3 ;  /* 0x03883003000075a7 */ /* 0x000e64000802017f */
[----:B-1----:R-:W-:Y:S05]  /*2360*/  @!P1 BRA `(.L_x_2385) ;  /* 0x00000178003c9947 */ /* 0x002fea0003800000 */
.L_x_2384:
        /* <DEDUP_REMOVED lines=23> */
[----:B01----:R-:W-:Y:S01]  /*24e0*/  MOV R3, UR38 ;  /* 0x0000002600037c02 */ /* 0x003fe20008000f00 */
[----:B------:R-:W-:Y:S01]  /*24f0*/  UMOV UR43, 0x40000040 ;  /* 0x40000040002b7882 */ /* 0x000fe20000000000 */
[----:B------:R-:W-:Y:S01]  /*2500*/  UMOV UR47, 0x40000040 ;  /* 0x40000040002f7882 */ /* 0x000fe20000000000 */
[----:B------:R-:W-:Y:S01]  /*2510*/  ULOP3.LUT UR6, UR4, 0x10000, URZ, 0xfc, !UPT ;  /* 0x0001000004067892 */ /* 0x000fe2000f8efc3f */
[----:B------:R-:W-:Y:S01]  /*2520*/  MOV R4, UR36 ;  /* 0x0000002400047c02 */ /* 0x000fe20008000f00 */
[----:B------:R-:W-:Y:S01]  /*2530*/  UMOV UR51, 0x40000040 ;  /* 0x4000004000337882 */ /* 0x000fe20000000000 */
[----:B------:R-:W-:Y:S01]  /*2540*/  UMOV UR55, 0x40000040 ;  /* 0x4000004000377882 */ /* 0x000fe20000000000 */
[----:B------:R-:W-:-:S02]  /*2550*/  UIMAD UR4, UR36, 0xa00, UR6 ;  /* 0x00000a00240478a4 */ /* 0x000fc4000f8e0206 */
[----:B------:R-:W-:Y:S01]  /*2560*/  IMAD.U32 R20, RZ, RZ, UR6 ;  /* 0x00000006ff147e24 */ /* 0x000fe2000f8e00ff */
[----:B------:R-:W-:Y:S01]  /*2570*/  UMOV UR37, 0x40000040 ;  /* 0x4000004000257882 */ /* 0x000fe20000000000 */
[----:B------:R-:W-:Y:S01]  /*2580*/  UIADD3 UR10, UR4, 0x80, URZ ;  /* 0x00000080040a7890 */ /* 0x000fe2000fffe03f */
[----:B------:R-:W-:Y:S01]  /*2590*/  IMAD.U32 R7, RZ, RZ, UR37 ;  /* 0x00000025ff077e24 */ /* 0x000fe2000f8e00ff */
[----:B------:R-:W-:Y:S02]  /*25a0*/  UIADD3 UR14, UR4, 0x100, URZ ;  /* 0x00000100040e7890 */ /* 0x000fe4000fffe03f */
[----:B------:R-:W-:Y:S01]  /*25b0*/  UMOV UR18, UR4 ;  /* 0x0000000400127c82 */ /* 0x000fe20008000000 */
[----:B------:R-:W-:Y:S01]  /*25c0*/  UIADD3 UR6, UR4, 0x200, URZ ;  /* 0x0000020004067890 */ /* 0x000fe2000fffe03f */
[----:B------:R-:W-:Y:S01]  /*25d0*/  HGMMA.64x16x16.F32 R56, gdesc[UR16], RZ, !UPT, gsb0 ;  /* 0x00200000103879f0 */ /* 0x000fe2000c0008ff */
[----:B------:R-:W-:Y:S01]  /*25e0*/  UIADD3 UR7, UR4, 0x2, URZ ;  /* 0x0000000204077890 */ /* 0x000fe2000fffe03f */
[----:B------:R-:W-:Y:S01]  /*25f0*/  UMOV UR19, 0x40000040 ;  /* 0x4000004000137882 */ /* 0x000fe20000000000 */
[----:B------:R-:W-:-:S02]  /*2600*/  UIADD3 UR22, UR4, 0x384, URZ ;  /* 0x0000038404167890 */ /* 0x000fc4000fffe03f */
[----:B------:R-:W-:-:S03]  /*2610*/  UIADD3 UR26, UR4, 0x386, URZ ;  /* 0x00000386041a7890 */ /* 0x000fc6000fffe03f */
[----:B------:R-:W-:Y:S01]  /*2620*/  UMOV UR18, UR7 ;  /* 0x0000000700127c82 */ /* 0x000fe20008000000 */
        /* <DEDUP_REMOVED lines=8> */
[----:B------:R-:W-:Y:S01]  /*26b0*/  UIADD3 UR58, UR4, 0x806, URZ ;  /* 0x00000806043a7890 */ /* 0x000fe2000fffe03f */
        /* <DEDUP_REMOVED lines=22> */
[----:B------:R-:W-:Y:S02]  /*2820*/  UMOV UR17, 0x40000040 ;  /* 0x4000004000117882 */ /* 0x000fe40000000000 */
[----:B------:R-:W-:Y:S01]  /*2830*/  UMOV UR13, UR17 ;  /* 0x00000011000d7c82 */ /* 0x000fe20008000000 */
[----:B------:R-:W-:-:S03]  /*2840*/  IMAD.U32 R13, RZ, RZ, UR17 ;  /* 0x00000011ff0d7e24 */ /* 0x000fc6000f8e00ff */
[----:B------:R-:W-:Y:S01]  /*2850*/  UMOV UR16, UR6 ;  /* 0x0000000600107c82 */ /* 0x000fe20008000000 */
[----:B------:R-:W-:Y:S01]  /*2860*/  UIADD3 UR6, UR4, 0x202, URZ ;  /* 0x0000020204067890 */ /* 0x000fe2000fffe03f */
[----:B------:R-:W-:Y:S01]  /*2870*/  IMAD.U32 R12, RZ, RZ, UR16 ;  /* 0x00000010ff0c7e24 */ /* 0x000fe2000f8e00ff */
[----:B------:R-:W-:Y:S01]  /*2880*/  UMOV UR12, UR16 ;  /* 0x00000010000c7c82 */ /* 0x000fe20008000000 */
        /* <DEDUP_REMOVED lines=180> */
[----:B------:R-:W-:Y:S02]  /*33d0*/  UMOV UR15, UR37 ;  /* 0x00000025000f7c82 */ /* 0x000fe40008000000 */
        /* <DEDUP_REMOVED lines=253> */
[----:B------:R-:W-:Y:S02]  /*43b0*/  UIADD3 UR6, UR5, 0xc06, URZ ;  /* 0x00000c0605067890 */ /* 0x000fe4000fffe03f */
[----:B------:R-:W-:-:S05]  /*43c0*/  UIADD3 UR5, UR4, 0x786, URZ ;  /* 0x0000078604057890 */ /* 0x000fca000fffe03f */
[----:B------:R-:W-:Y:S01]  /*43d0*/  UMOV UR36, UR6 ;  /* 0x0000000600247c82 */ /* 0x000fe20008000000 */
[----:B------:R-:W-:Y:S01]  /*43e0*/  UIADD3 UR6, UR4, 0x906, URZ ;  /* 0x0000090604067890 */ /* 0x000fe2000fffe03f */
[----:B------:R-:W-:Y:S01]  /*43f0*/  IMAD.U32 R6, RZ, RZ, UR36 ;  /* 0x00000024ff067e24 */ /* 0x000fe2000f8e00ff */
[----:B------:R-:W-:Y:S01]  /*4400*/  UMOV UR38, UR5 ;  /* 0x0000000500267c82 */ /* 0x000fe20008000000 */
[----:B------:R-:W-:Y:S01]  /*4410*/  UMOV UR56, UR36 ;  /* 0x0000002400387c82 */ /* 0x000fe20008000000 */
[----:B------:R-:W-:Y:S01]  /*4420*/  UIADD3 UR5, UR4, 0x886, URZ ;  /* 0x0000088604057890 */ /* 0x000fe2000fffe03f */
[----:B------:R-:W-:Y:S02]  /*4430*/  UMOV UR14, UR36 ;  /* 0x00000024000e7c82 */ /* 0x000fe40008000000 */
[----:B------:R-:W-:Y:S01]  /*4440*/  UMOV UR4, UR14 ;  /* 0x0000000e00047c82 */ /* 0x000fe20008000000 */
[----:B------:R-:W-:Y:S02]  /*4450*/  WARPGROUP.DEPBAR.LE gsb0, 0x0 ;  /* 0x00008000000079c5 */ /* 0x000fe40000010000 */
[----:B------:R-:W-:-:S06]  /*4460*/  WARPGROUP.ARRIVE ;  /* 0x00000000000079c5 */ /* 0x000fcc0000000000 */
[----:B------:R-:W-:Y:S03]  /*4470*/  HGMMA.64x16x16.F32 R24, gdesc[UR52], R24, gsb0 ;  /* 0x00200000341879f0 */ /* 0x000fe60008000818 */
[----:B------:R-:W-:Y:S02]  /*4480*/  WARPGROUP.DEPBAR.LE gsb0, 0x0 ;  /* 0x00008000000079c5 */ /* 0x000fe40000010000 */
[----:B------:R-:W-:-:S06]  /*4490*/  WARPGROUP.ARRIVE ;  /* 0x00000000000079c5 */ /* 0x000fcc0000000000 */
[----:B------:R-:W-:Y:S01]  /*44a0*/  HGMMA.64x16x16.F32 R56, gdesc[UR36], R56, gsb0 ;  /* 0x00200000243879f0 */ /* 0x000fe20008000838 */
[----:B------:R-:W-:Y:S02]  /*44b0*/  R2UR UR39, R2 ;  /* 0x00000000022772ca */ /* 0x000fe400000e0000 */
        /* <DEDUP_REMOVED lines=26> */
.L_x_2386:
[----:B------:R-:W-:Y:S02]  /*4660*/  R2UR UR4, R213 ;  /* 0x00000000d50472ca */ /* 0x000fe400000e0000 */
[----:B------:R-:W-:Y:S02]  /*4670*/  CS2R R150, SRZ ;  /* 0x0000000000967805 */ /* 0x000fe4000001ff00 */
[----:B------:R-:W-:Y:S02]  /*4680*/  R2UR UR7, R215 ;  /* 0x00000000d70772ca */ /* 0x000fe400000e0000 */
[----:B------:R-:W-:Y:S02]  /*4690*/  CS2R R148, SRZ ;  /* 0x0000000000947805 */ /* 0x000fe4000001ff00 */
[----:B------:R-:W-:Y:S02]  /*46a0*/  R2UR UR15, R212 ;  /* 0x00000000d40f72ca */ /* 0x000fe400000e0000 */
[----:B------:R-:W-:-:S02]  /*46b0*/  CS2R R146, SRZ ;  /* 0x0000000000927805 */ /* 0x000fc4000001ff00 */
[----:B------:R-:W-:Y:S02]  /*46c0*/  R2UR UR18, R22 ;  /* 0x00000000161272ca */ /* 0x000fe400000e0000 */
[----:B------:R-:W-:Y:S02]  /*46d0*/  CS2R R144, SRZ ;  /* 0x0000000000907805 */ /* 0x000fe4000001ff00 */
[----:B------:R-:W-:Y:S02]  /*46e0*/  R2UR UR14, R214 ;  /* 0x00000000d60e72ca */ /* 0x000fe400000e0000 */
[----:B------:R-:W-:Y:S02]  /*46f0*/  CS2R R142, SRZ ;  /* 0x00000000008e7805 */ /* 0x000fe4000001ff00 */
[----:B------:R-:W-:Y:S02]  /*4700*/  CS2R R140, SRZ ;  /* 0x00000000008c7805 */ /* 0x000fe4000001ff00 */
[----:B------:R-:W-:-:S02]  /*4710*/  CS2R R138, SRZ ;  /* 0x00000000008a7805 */ /* 0x000fc4000001ff00 */
[----:B------:R-:W-:Y:S01]  /*4720*/  CS2R R136, SRZ ;  /* 0x0000000000887805 */ /* 0x000fe2000001ff00 */
[----:B------:R-:W-:Y:S01]  /*4730*/  UISETP.NE.AND UP0, UPT, UR4, URZ, UPT ;  /* 0x0000003f0400728c */ /* 0x000fe2000bf05270 */
[----:B------:R-:W-:Y:S01]  /*4740*/  CS2R R134, SRZ ;  /* 0x0000000000867805 */ /* 0x000fe2000001ff00 */
[----:B------:R-:W-:Y:S01]  /*4750*/  VIADD R2, R216, UR7 ;  /* 0x00000007d8027c36 */ /* 0x000fe20008000000 */
[----:B------:R-:W-:Y:S01]  /*4760*/  UMOV UR10, UR7 ;  /* 0x00000007000a7c82 */ /* 0x000fe20008000000 */
[----:B------:R-:W-:Y:S01]  /*4770*/  UIMAD UR5, UR60, -0x50, UR15 ;  /* 0xffffffb03c0578a4 */ /* 0x000fe2000f8e020f */
[----:B------:R-:W-:Y:S02]  /*4780*/  CS2R R132, SRZ ;  /* 0x0000000000847805 */ /* 0x000fe4000001ff00 */
[----:B------:R-:W-:Y:S01]  /*4790*/  PLOP3.LUT P1, PT, PT, PT, UP0, 0x80, 0x0 ;  /* 0x000000000000781c */ /* 0x000fe20003f2f008 */
[----:B------:R-:W-:Y:S01]  /*47a0*/  IMAD.U32 R19, RZ, RZ, UR18 ;  /* 0x00000012ff137e24 */ /* 0x000fe2000f8e00ff */
[----:B------:R-:W-:-:S02]  /*47b0*/  PLOP3.LUT P2, PT, PT, PT, UP0, 0x80, 0x0 ;  /* 0x000000000000781c */ /* 0x000fc40003f4f008 */
[----:B------:R-:W-:Y:S01]  /*47c0*/  CS2R R130, SRZ ;  /* 0x0000000000827805 */ /* 0x000fe2000001ff00 */
[----:B------:R-:W-:Y:S01]  /*47d0*/  IMAD.U32 R64, RZ, RZ, UR5 ;  /* 0x00000005ff407e24 */ /* 0x000fe2000f8e00ff */
[----:B------:R-:W-:Y:S01]  /*47e0*/  @UP0 ULDC UR4, c[0x0][0x44c] ;  /* 0x0001130000040ab9 */ /* 0x000fe20000000800 */
[----:B------:R-:W-:Y:S01]  /*47f0*/  ULDC UR5, c[0x0][0x988] ;  /* 0x0002620000057ab9 */ /* 0x000fe20000000800 */
[----:B------:R-:W-:Y:S01]  /*4800*/  @UP0 ULDC UR6, c[0x0][0x44c] ;  /* 0x0001130000060ab9 */ /* 0x000fe20000000800 */
[----:B------:R-:W-:Y:S01]  /*4810*/  @UP0 ULDC UR11, c[0x0][0x450] ;  /* 0x00011400000b0ab9 */ /* 0x000fe20000000800 */
[----:B------:R-:W-:Y:S01]  /*4820*/  UIMAD.WIDE.U32 UR6, UR7, UR6, URZ ;  /* 0x00000006070672a5 */ /* 0x000fe2000f8e003f */
[----:B------:R-:W-:Y:S02]  /*4830*/  CS2R R128, SRZ ;  /* 0x0000000000807805 */ /* 0x000fe4000001ff00 */
[----:B------:R-:W-:Y:S02]  /*4840*/  CS2R R126, SRZ ;  /* 0x00000000007e7805 */ /* 0x000fe4000001ff00 */
[----:B------:R-:W-:Y:S01]  /*4850*/  CS2R R124, SRZ ;  /* 0x00000000007c7805 */ /* 0x000fe2000001ff00 */
[----:B------:R-:W-:Y:S01]  /*4860*/  @P1 IMAD.HI.U32 R3, R2, UR4, RZ ;  /* 0x0000000402031c27 */ /* 0x000fe2000f8e00ff */
[----:B------:R-:W-:Y:S01]  /*4870*/  @UP0 ULDC UR4, c[0x0][0x450] ;  /* 0x0001140000040ab9 */ /* 0x000fe20000000800 */
[----:B------:R-:W-:Y:S01]  /*4880*/  @UP0 USHF.R.U32.HI UR10, URZ, UR11, UR7 ;  /* 0x0000000b3f0a0299 */ /* 0x000fe20008011607 */
[----:B------:R-:W-:-:S02]  /*4890*/  CS2R R122, SRZ ;  /* 0x00000000007a7805 */ /* 0x000fc4000001ff00 */
[----:B------:R-:W-:Y:S02]  /*48a0*/  CS2R R120, SRZ ;  /* 0x0000000000787805 */ /* 0x000fe4000001ff00 */
[----:B------:R-:W-:Y:S01]  /*48b0*/  @P2 SHF.R.U32.HI R2, RZ, UR4, R3 ;  /* 0x00000004ff022c19 */ /* 0x000fe20008011603 */
[----:B------:R-:W-:Y:S01]  /*48c0*/  UIMAD UR4, UR60, -0x50, URZ ;  /* 0xffffffb03c0478a4 */ /* 0x000fe2000f8e023f */
[----:B------:R-:W-:Y:S01]  /*48d0*/  IADD3 R3, -R23, 0x50, R64 ;  /* 0x0000005017037810 */ /* 0x000fe20007ffe140 */
[----:B------:R-:W-:Y:S01]  /*48e0*/  UIADD3 UR6, UR10, UR15, -UR18 ;  /* 0x0000000f0a067290 */ /* 0x000fe2000fffe812 */
[----:B------:R-:W-:Y:S01]  /*48f0*/  CS2R R118, SRZ ;  /* 0x0000000000767805 */ /* 0x000fe2000001ff00 */
[----:B------:R-:W0:Y:S01]  /*4900*/  SHFL.IDX PT, R5, R2, 0x1, 0x1c1f ;  /* 0x003c1f0002057f89 */ /* 0x000e2200000e0000 */
[----:B------:R-:W-:Y:S01]  /*4910*/  UIADD3 UR60, UR60, -0x2, URZ ;  /* 0xfffffffe3c3c7890 */ /* 0x000fe2000fffe03f */
[----:B------:R-:W-:Y:S01]  /*4920*/  IMAD.U32 R4, RZ, RZ, UR4 ;  /* 0x00000004ff047e24 */ /* 0x000fe2000f8e00ff */
[----:B------:R-:W-:Y:S01]  /*4930*/  R2UR UR4, R0 ;  /* 0x00000000000472ca */ /* 0x000fe200000e0000 */
[----:B------:R-:W1:Y:S01]  /*4940*/  SHFL.IDX PT, R2, R2, RZ, 0x1c1f ;  /* 0x001c1fff02027589 */ /* 0x000e6200000e0000 */
[----:B------:R-:W-:Y:S01]  /*4950*/  UIMAD.WIDE UR6, UR6, 0x66666667, URZ ;  /* 0x66666667060678a5 */ /* 0x000fe2000f8e023f */
[----:B------:R-:W-:-:S02]  /*4960*/  CS2R R116, SRZ ;  /* 0x0000000000747805 */ /* 0x000fc4000001ff00 */
[----:B------:R-:W-:Y:S02]  /*4970*/  IADD3 R4, -R23, 0x51, R4 ;  /* 0x0000005117047810 */ /* 0x000fe40007ffe104 */
[----:B------:R-:W-:Y:S01]  /*4980*/  CS2R R114, SRZ ;  /* 0x0000000000727805 */ /* 0x000fe2000001ff00 */
[----:B------:R-:W-:Y:S01]  /*4990*/  USHF.R.U32.HI UR6, URZ, 0x1f, UR7 ;  /* 0x0000001f3f067899 */ /* 0x000fe20008011607 */
[----:B------:R-:W-:Y:S02]  /*49a0*/  CS2R R112, SRZ ;  /* 0x0000000000707805 */ /* 0x000fe4000001ff00 */
[----:B------:R-:W-:Y:S01]  /*49b0*/  IADD3 R4, -R19, UR15, R4 ;  /* 0x0000000f13047c10 */ /* 0x000fe2000fffe104 */
[----:B------:R-:W2:Y:S01]  /*49c0*/  S2UR UR15, SR_CgaCtaId ;  /* 0x00000000000f79c3 */ /* 0x000ea20000008800 */
[----:B------:R-:W-:Y:S01]  /*49d0*/  ULEA.HI.SX32 UR6, UR7, UR6, 0x1b ;  /* 0x0000000607067291 */ /* 0x000fe2000f8fda3f */
[----:B------:R-:W-:Y:S02]  /*49e0*/  CS2R R110, SRZ ;  /* 0x00000000006e7805 */ /* 0x000fe4000001ff00 */
[----:B------:R-:W-:Y:S01]  /*49f0*/  CS2R R108, SRZ ;  /* 0x00000000006c7805 */ /* 0x000fe2000001ff00 */
[----:B------:R-:W-:Y:S01]  /*4a00*/  UIADD3 UR4, UR4, 0x38840, URZ ;  /* 0x0003884004047890 */ /* 0x000fe2000fffe03f */
[----:B------:R-:W-:Y:S01]  /*4a10*/  CS2R R106, SRZ ;  /* 0x00000000006a7805 */ /* 0x000fe2000001ff00 */
[----:B------:R-:W-:Y:S01]  /*4a20*/  UISETP.LT.AND UP0, UPT, UR14, UR6, UPT ;  /* 0x000000060e00728c */ /* 0x000fe2000bf01270 */
[----:B------:R-:W-:-:S02]  /*4a30*/  CS2R R104, SRZ ;  /* 0x0000000000687805 */ /* 0x000fc4000001ff00 */
[----:B------:R-:W-:Y:S02]  /*4a40*/  CS2R R102, SRZ ;  /* 0x0000000000667805 */ /* 0x000fe4000001ff00 */
[----:B------:R-:W-:Y:S01]  /*4a50*/  CS2R R100, SRZ ;  /* 0x0000000000647805 */ /* 0x000fe2000001ff00 */
[----:B------:R-:W-:Y:S01]  /*4a60*/  USEL UR7, UR14, UR6, !UP0 ;  /* 0x000000060e077287 */ /* 0x000fe2000c000000 */
[----:B------:R-:W-:Y:S02]  /*4a70*/  CS2R R98, SRZ ;  /* 0x0000000000627805 */ /* 0x000fe4000001ff00 */
[----:B0-----:R-:W-:Y:S02]  /*4a80*/  VIADDMNMX R5, R5, R4, R3, PT ;  /* 0x0000000405057246 */ /* 0x001fe40003800103 */
[----:B------:R-:W-:Y:S01]  /*4a90*/  CS2R R96, SRZ ;  /* 0x0000000000607805 */ /* 0x000fe2000001ff00 */
[----:B------:R-:W-:Y:S01]  /*4aa0*/  UISETP.GE.AND UP0, UPT, UR60, UR7, UPT ;  /* 0x000000073c00728c */ /* 0x000fe2000bf06270 */
[----:B------:R-:W-:-:S02]  /*4ab0*/  CS2R R94, SRZ ;  /* 0x00000000005e7805 */ /* 0x000fc4000001ff00 */
[C---:B------:R-:W-:Y:S02]  /*4ac0*/  ISETP.GT.AND P1, PT, R5.reuse, RZ, PT ;  /* 0x000000ff0500720c */ /* 0x040fe40003f24270 */
[----:B------:R-:W-:Y:S02]  /*4ad0*/  CS2R R92, SRZ ;  /* 0x00000000005c7805 */ /* 0x000fe4000001ff00 */
[C---:B------:R-:W-:Y:S02]  /*4ae0*/  ISETP.GT.AND P2, PT, R5.reuse, 0x1, PT ;  /* 0x000000010500780c */ /* 0x040fe40003f44270 */
[----:B------:R-:W-:Y:S02]  /*4af0*/  CS2R R90, SRZ ;  /* 0x00000000005a7805 */ /* 0x000fe4000001ff00 */
[----:B------:R-:W-:Y:S02]  /*4b00*/  ISETP.GT.AND P3, PT, R5, 0x8, PT ;  /* 0x000000080500780c */ /* 0x000fe40003f64270 */
[----:B------:R-:W-:-:S02]  /*4b10*/  CS2R R88, SRZ ;  /* 0x0000000000587805 */ /* 0x000fc4000001ff00 */
[----:B------:R-:W-:Y:S02]  /*4b20*/  FSEL R19, R58, -INF , P1 ;  /* 0xff8000003a137808 */ /* 0x000fe40000800000 */
[----:B------:R-:W-:Y:S02]  /*4b30*/  CS2R R86, SRZ ;  /* 0x0000000000567805 */ /* 0x000fe4000001ff00 */
[----:B------:R-:W-:Y:S01]  /*4b40*/  FSEL R59, R59, -INF , P2 ;  /* 0xff8000003b3b7808 */ /* 0x000fe20001000000 */
[----:B--2---:R-:W-:Y:S01]  /*4b50*/  UPRMT UR4, UR15, 0x654, UR4 ;  /* 0x000006540f047896 */ /* 0x004fe20008000004 */
[----:B------:R-:W-:Y:S02]  /*4b60*/  ISETP.GT.AND P1, PT, R5, 0x9, PT ;  /* 0x000000090500780c */ /* 0x000fe40003f24270 */
[----:B------:R-:W-:Y:S02]  /*4b70*/  CS2R R84, SRZ ;  /* 0x0000000000547805 */ /* 0x000fe4000001ff00 */
[----:B------:R-:W-:-:S02]  /*4b80*/  FSEL R21, R62, -INF , P3 ;  /* 0xff8000003e157808 */ /* 0x000fc40001800000 */
[----:B------:R-:W-:Y:S02]  /*4b90*/  CS2R R82, SRZ ;  /* 0x0000000000527805 */ /* 0x000fe4000001ff00 */
[----:B------:R-:W-:Y:S02]  /*4ba0*/  FMNMX.FTZ R58, R19, R59, !PT ;  /* 0x0000003b133a7209 */ /* 0x000fe40007810000 */
[----:B------:R-:W-:Y:S02]  /*4bb0*/  ISETP.GT.AND P2, PT, R5, 0x10, PT ;  /* 0x000000100500780c */ /* 0x000fe40003f44270 */
[----:B------:R-:W-:Y:S01]  /*4bc0*/  FSEL R63, R63, -INF , P1 ;  /* 0xff8000003f3f7808 */ /* 0x000fe20000800000 */
[----:B------:R-:W-:Y:S01]  /*4bd0*/  SYNCS.ARRIVE.TRANS64.RED.A1T0 RZ, [UR4], RZ ;  /* 0x000000ffffff79a7 */ /* 0x000fe20008100404 */
        /* <DEDUP_REMOVED lines=47> */
[----:B------:R-:W-:Y:S02]  /*4ed0*/  FMNMX.FTZ R58, R5, R58, !PT ;  /* 0x0000003a053a7209 */ /* 0x000fe40007810000 */
[----:B-1----:R-:W-:Y:S02]  /*4ee0*/  VIADDMNMX R3, R2, R4, R3, PT ;  /* 0x0000000402037246 */ /* 0x002fe40003800103 */
[----:B------:R-:W-:-:S02]  /*4ef0*/  FMNMX.FTZ R58, R31, R58, !PT ;  /* 0x0000003a1f3a7209 */ /* 0x000fc40007810000 */
[C---:B------:R-:W-:Y:S02]  /*4f00*/  ISETP.GT.AND P1, PT, R3.reuse, RZ, PT ;  /* 0x000000ff0300720c */ /* 0x040fe40003f24270 */
[C---:B------:R-:W-:Y:S01]  /*4f10*/  ISETP.GT.AND P2, PT, R3.reuse, 0x1, PT ;  /* 0x000000010300780c */ /* 0x040fe20003f44270 */
[----:B------:R-:W0:Y:S01]  /*4f20*/  SHFL.BFLY PT, R79, R58, 0x2, 0x1f ;  /* 0x0c401f003a4f7f89 */ /* 0x000e2200000e0000 */
[----:B------:R-:W-:Y:S02]  /*4f30*/  ISETP.GT.AND P3, PT, R3, 0x8, PT ;  /* 0x000000080300780c */ /* 0x000fe40003f64270 */
[----:B------:R-:W-:Y:S02]  /*4f40*/  FSEL R56, R56, -INF , P1 ;  /* 0xff80000038387808 */ /* 0x000fe40000800000 */
[----:B------:R-:W-:Y:S02]  /*4f50*/  FSEL R57, R57, -INF , P2 ;  /* 0xff80000039397808 */ /* 0x000fe40001000000 */
[----:B------:R-:W-:-:S02]  /*4f60*/  ISETP.GT.AND P1, PT, R3, 0x9, PT ;  /* 0x000000090300780c */ /* 0x000fc40003f24270 */
[----:B------:R-:W-:Y:S02]  /*4f70*/  FSEL R60, R60, -INF , P3 ;  /* 0xff8000003c3c7808 */ /* 0x000fe40001800000 */
[----:B------:R-:W-:Y:S02]  /*4f80*/  FSEL R61, R61, -INF , P1 ;  /* 0xff8000003d3d7808 */ /* 0x000fe40000800000 */
[C---:B------:R-:W-:Y:S02]  /*4f90*/  ISETP.GT.AND P1, PT, R3.reuse, 0x10, PT ;  /* 0x000000100300780c */ /* 0x040fe40003f24270 */
[C---:B------:R-:W-:Y:S02]  /*4fa0*/  ISETP.GT.AND P2, PT, R3.reuse, 0x11, PT ;  /* 0x000000110300780c */ /* 0x040fe40003f44270 */
[----:B------:R-:W-:Y:S02]  /*4fb0*/  FSEL R48, R48, -INF , P1 ;  /* 0xff80000030307808 */ /* 0x000fe40000800000 */
[----:B------:R-:W-:-:S02]  /*4fc0*/  ISETP.GT.AND P1, PT, R3, 0x18, PT ;  /* 0x000000180300780c */ /* 0x000fc40003f24270 */
[----:B------:R-:W-:Y:S02]  /*4fd0*/  FSEL R49, R49, -INF , P2 ;  /* 0xff80000031317808 */ /* 0x000fe40001000000 */
[----:B------:R-:W-:Y:S02]  /*4fe0*/  ISETP.GT.AND P3, PT, R3, 0x19, PT ;  /* 0x000000190300780c */ /* 0x000fe40003f64270 */
[----:B0-----:R-:W-:Y:S02]  /*4ff0*/  FMNMX.FTZ R4, R58, R79, !PT ;  /* 0x0000004f3a047209 */ /* 0x001fe40007810000 */
[----:B------:R-:W-:Y:S02]  /*5000*/  FMNMX.FTZ R79, R56, R57, !PT ;  /* 0x00000039384f7209 */ /* 0x000fe40007810000 */
[----:B------:R-:W-:Y:S01]  /*5010*/  FSEL R52, R52, -INF , P1 ;  /* 0xff80000034347808 */ /* 0x000fe20000800000 */
[----:B------:R-:W0:Y:S01]  /*5020*/  SHFL.BFLY PT, R81, R4, 0x1, 0x1f ;  /* 0x0c201f0004517f89 */ /* 0x000e2200000e0000 */
[----:B------:R-:W-:-:S02]  /*5030*/  FMNMX.FTZ R2, R60, R79, !PT ;  /* 0x0000004f3c027209 */ /* 0x000fc40007810000 */
[----:B------:R-:W-:Y:S02]  /*5040*/  FSEL R53, R53, -INF , P3 ;  /* 0xff80000035357808 */ /* 0x000fe40001800000 */
[----:B------:R-:W-:Y:S02]  /*5050*/  FMNMX.FTZ R79, R61, R2, !PT ;  /* 0x000000023d4f7209 */ /* 0x000fe40007810000 */
[C---:B------:R-:W-:Y:S02]  /*5060*/  ISETP.GT.AND P1, PT, R3.reuse, 0x20, PT ;  /* 0x000000200300780c */ /* 0x040fe40003f24270 */
[----:B------:R-:W-:Y:S02]  /*5070*/  FMNMX.FTZ R2, R48, R79, !PT ;  /* 0x0000004f30027209 */ /* 0x000fe40007810000 */
[----:B------:R-:W-:Y:S02]  /*5080*/  ISETP.GT.AND P2, PT, R3, 0x21, PT ;  /* 0x000000210300780c */ /* 0x000fe40003f44270 */
[----:B------:R-:W-:-:S02]  /*5090*/  FMNMX.FTZ R79, R49, R2, !PT ;  /* 0x00000002314f7209 */ /* 0x000fc40007810000 */
[----:B------:R-:W-:Y:S02]  /*50a0*/  FSEL R40, R40, -INF , P1 ;  /* 0xff80000028287808 */ /* 0x000fe40000800000 */
[----:B------:R-:W-:Y:S02]  /*50b0*/  FMNMX.FTZ R2, R52, R79, !PT ;  /* 0x0000004f34027209 */ /* 0x000fe40007810000 */
[----:B------:R-:W-:Y:S02]  /*50c0*/  ISETP.GT.AND P3, PT, R3, 0x28, PT ;  /* 0x000000280300780c */ /* 0x000fe40003f64270 */
[----:B------:R-:W-:Y:S02]  /*50d0*/  FMNMX.FTZ R79, R53, R2, !PT ;  /* 0x00000002354f7209 */ /* 0x000fe40007810000 */
[----:B------:R-:W-:Y:S02]  /*50e0*/  FSEL R41, R41, -INF , P2 ;  /* 0xff80000029297808 */ /* 0x000fe40001000000 */
[----:B0-----:R-:W-:-:S02]  /*50f0*/  FMNMX.FTZ R4, R4, R81, !PT ;  /* 0x0000005104047209 */ /* 0x001fc40007810000 */
[----:B------:R-:W-:Y:S02]  /*5100*/  CS2R R80, SRZ ;  /* 0x0000000000507805 */ /* 0x000fe4000001ff00 */
[----:B------:R-:W-:Y:S02]  /*5110*/  FMNMX.FTZ R26, R40, R79, !PT ;  /* 0x0000004f281a7209 */ /* 0x000fe40007810000 */
[C---:B------:R-:W-:Y:S01]  /*5120*/  FSETP.NEU.FTZ.AND P4, PT, R4.reuse, -INF , PT ;  /* 0xff8000000400780b */ /* 0x040fe20003f9d000 */
[----:B------:R-:W-:Y:S01]  /*5130*/  FMUL.FTZ R2, R4, UR5 ;  /* 0x0000000504027c20 */ /* 0x000fe20008410000 */
[----:B------:R-:W-:Y:S02]  /*5140*/  ISETP.GT.AND P1, PT, R3, 0x29, PT ;  /* 0x000000290300780c */ /* 0x000fe40003f24270 */
[----:B------:R-:W-:Y:S02]  /*5150*/  FSEL R44, R44, -INF , P3 ;  /* 0xff8000002c2c7808 */ /* 0x000fe40001800000 */
[----:B------:R-:W-:-:S02]  /*5160*/  FMNMX.FTZ R79, R41, R26, !PT ;  /* 0x0000001a294f7209 */ /* 0x000fc40007810000 */
[----:B------:R-:W-:Y:S02]  /*5170*/  FSEL R2, R2, RZ, P4 ;  /* 0x000000ff02027208 */ /* 0x000fe40002000000 */
[----:B------:R-:W-:Y:S02]  /*5180*/  FSEL R45, R45, -INF , P1 ;  /* 0xff8000002d2d7808 */ /* 0x000fe40000800000 */
[----:B------:R-:W-:Y:S01]  /*5190*/  ISETP.GT.AND P1, PT, R3, 0x30, PT ;  /* 0x000000300300780c */ /* 0x000fe20003f24270 */
[--C-:B------:R-:W-:Y:S01]  /*51a0*/  FFMA.FTZ R209, R19, UR5, -R2.reuse ;  /* 0x0000000513d17c23 */ /* 0x100fe20008010802 */
[----:B------:R-:W-:Y:S01]  /*51b0*/  FMNMX.FTZ R26, R44, R79, !PT ;  /* 0x0000004f2c1a7209 */ /* 0x000fe20007810000 */
[--C-:B------:R-:W-:Y:S01]  /*51c0*/  FFMA.FTZ R211, R21, UR5, -R2.reuse ;  /* 0x0000000515d37c23 */ /* 0x100fe20008010802 */
[----:B------:R-:W-:Y:S01]  /*51d0*/  ISETP.GT.AND P2, PT, R3, 0x31, PT ;  /* 0x000000310300780c */ /* 0x000fe20003f44270 */
[--C-:B------:R-:W-:Y:S01]  /*51e0*/  FFMA.FTZ R63, R63, UR5, -R2.reuse ;  /* 0x000000053f3f7c23 */ /* 0x100fe20008010802 */
[----:B------:R-:W-:Y:S01]  /*51f0*/  FSEL R32, R32, -INF , P1 ;  /* 0xff80000020207808 */ /* 0x000fe20000800000 */
[----:B------:R-:W-:Y:S01]  /*5200*/  MUFU.EX2 R209, R209 ;  /* 0x000000d100d17308 */ /* 0x000fe20000000800 */
[----:B------:R-:W-:Y:S01]  /*5210*/  FMNMX.FTZ R19, R45, R26, !PT ;  /* 0x0000001a2d137209 */ /* 0x000fe20007810000 */
[--C-:B------:R-:W-:Y:S01]  /*5220*/  FFMA.FTZ R26, R59, UR5, -R2.reuse ;  /* 0x000000053b1a7c23 */ /* 0x100fe20008010802 */
[----:B------:R-:W-:Y:S01]  /*5230*/  ISETP.GT.AND P1, PT, R3, 0x38, PT ;  /* 0x000000380300780c */ /* 0x000fe20003f24270 */
[--C-:B------:R-:W-:Y:S01]  /*5240*/  FFMA.FTZ R65, R65, UR5, -R2.reuse ;  /* 0x0000000541417c23 */ /* 0x100fe20008010802 */
[----:B------:R-:W-:Y:S01]  /*5250*/  FSEL R33, R33, -INF , P2 ;  /* 0xff80000021217808 */ /* 0x000fe20001000000 */
[--C-:B------:R-:W-:Y:S01]  /*5260*/  FFMA.FTZ R5, R5, UR5, -R2.reuse ;  /* 0x0000000505057c23 */ /* 0x100fe20008010802 */
[----:B------:R-:W-:Y:S01]  /*5270*/  FMNMX.FTZ R30, R32, R19, !PT ;  /* 0x00000013201e7209 */ /* 0x000fe20007810000 */
[----:B------:R-:W0:Y:S01]  /*5280*/  MUFU.EX2 R26, R26 ;  /* 0x0000001a001a7308 */ /* 0x000e220000000800 */
[----:B------:R-:W-:Y:S01]  /*5290*/  ISETP.GT.AND P2, PT, R3, 0x39, PT ;  /* 0x000000390300780c */ /* 0x000fe20003f44270 */
[--C-:B------:R-:W-:Y:S01]  /*52a0*/  FFMA.FTZ R51, R51, UR5, -R2.reuse ;  /* 0x0000000533337c23 */ /* 0x100fe20008010802 */
[----:B------:R-:W-:Y:S01]  /*52b0*/  FSEL R36, R36, -INF , P1 ;  /* 0xff80000024247808 */ /* 0x000fe20000800000 */
[--C-:B------:R-:W-:Y:S01]  /*52c0*/  FFMA.FTZ R67, R67, UR5, -R2.reuse ;  /* 0x0000000543437c23 */ /* 0x100fe20008010802 */
[----:B------:R-:W-:Y:S01]  /*52d0*/  FMNMX.FTZ R19, R33, R30, !PT ;  /* 0x0000001e21137209 */ /* 0x000fe20007810000 */
[--C-:B------:R-:W-:Y:S01]  /*52e0*/  FFMA.FTZ R55, R55, UR5, -R2.reuse ;  /* 0x0000000537377c23 */ /* 0x100fe20008010802 */
[----:B------:R-:W-:Y:S01]  /*52f0*/  FSEL R37, R37, -INF , P2 ;  /* 0xff80000025257808 */ /* 0x000fe20001000000 */
[----:B------:R-:W-:Y:S01]  /*5300*/  MUFU.EX2 R211, R211 ;  /* 0x000000d300d37308 */ /* 0x000fe20000000800 */
[----:B------:R-:W-:Y:S01]  /*5310*/  ISETP.GT.AND P1, PT, R3, 0x40, PT ;  /* 0x000000400300780c */ /* 0x000fe20003f24270 */
[--C-:B------:R-:W-:Y:S01]  /*5320*/  FFMA.FTZ R69, R69, UR5, -R2.reuse ;  /* 0x0000000545457c23 */ /* 0x100fe20008010802 */
[----:B------:R-:W-:Y:S01]  /*5330*/  FMNMX.FTZ R30, R36, R19, !PT ;  /* 0x00000013241e7209 */ /* 0x000fe20007810000 */
[--C-:B------:R-:W-:Y:S01]  /*5340*/  FFMA.FTZ R43, R43, UR5, -R2.reuse ;  /* 0x000000052b2b7c23 */ /* 0x100fe20008010802 */
[----:B------:R-:W-:Y:S01]  /*5350*/  ISETP.GT.AND P2, PT, R3, 0x41, PT ;  /* 0x000000410300780c */ /* 0x000fe20003f44270 */
[----:B------:R-:W-:Y:S01]  /*5360*/  FFMA.FTZ R71, R71, UR5, -R2 ;  /* 0x0000000547477c23 */ /* 0x000fe20008010802 */
[----:B------:R-:W-:Y:S01]  /*5370*/  FSEL R24, R24, -INF , P1 ;  /* 0xff80000018187808 */ /* 0x000fe20000800000 */
[----:B------:R-:W-:Y:S01]  /*5380*/  MUFU.EX2 R34, R63 ;  /* 0x0000003f00227308 */ /* 0x000fe20000000800 */
[----:B------:R-:W-:Y:S01]  /*5390*/  FMNMX.FTZ R19, R37, R30, !PT ;  /* 0x0000001e25137209 */ /* 0x000fe20007810000 */
[----:B0-----:R-:W-:Y:S01]  /*53a0*/  FADD.FTZ R62, R209, R26 ;  /* 0x0000001ad13e7221 */ /* 0x001fe20000010000 */
[----:B------:R-:W-:Y:S01]  /*53b0*/  ISETP.GT.AND P1, PT, R3, 0x48, PT ;  /* 0x000000480300780c */ /* 0x000fe20003f24270 */
[--C-:B------:R-:W-:Y:S01]  /*53c0*/  FFMA.FTZ R47, R47, UR5, -R2.reuse ;  /* 0x000000052f2f7c23 */ /* 0x100fe20008010802 */
[----:B------:R-:W-:Y:S01]  /*53d0*/  FSEL R25, R25, -INF , P2 ;  /* 0xff80000019197808 */ /* 0x000fe20001000000 */
[--C-:B------:R-:W-:Y:S01]  /*53e0*/  FFMA.FTZ R197, R73, UR5, -R2.reuse ;  /* 0x0000000549c57c23 */ /* 0x100fe20008010802 */
[----:B------:R-:W-:Y:S01]  /*53f0*/  FMNMX.FTZ R30, R24, R19, !PT ;  /* 0x00000013181e7209 */ /* 0x000fe20007810000 */
[----:B------:R-:W-:Y:S01]  /*5400*/  MUFU.EX2 R65, R65 ;  /* 0x0000004100417308 */ /* 0x000fe20000000800 */
        /* <DEDUP_REMOVED lines=8> */
[----:B------:R-:W-:Y:S01]  /*5490*/  FMNMX.FTZ R30, R28, R3, !PT ;  /* 0x000000031c1e7209 */ /* 0x000fe20007810000 */
[--C-:B------:R-:W-:Y:S01]  /*54a0*/  FFMA.FTZ R77, R77, UR5, -R2.reuse ;  /* 0x000000054d4d7c23 */ /* 0x100fe20008010802 */
[----:B------:R-:W-:Y:S01]  /*54b0*/  F2FP.F16.F32.PACK_AB R209, R26, R209 ;  /* 0x000000d11ad1723e */ /* 0x000fe200000000ff */
[--C-:B------:R-:W-:Y:S01]  /*54c0*/  FFMA.FTZ R27, R27, UR5, -R2.reuse ;  /* 0x000000051b1b7c23 */ /* 0x100fe20008010802 */
[----:B------:R-:W-:Y:S01]  /*54d0*/  FMNMX.FTZ R30, R29, R30, !PT ;  /* 0x0000001e1d1e7209 */ /* 0x000fe20007810000 */
[----:B------:R-:W-:Y:S01]  /*54e0*/  FFMA.FTZ R2, R31, UR5, -R2 ;  /* 0x000000051f027c23 */ /* 0x000fe20008010802 */
[----:B------:R-:W-:Y:S01]  /*54f0*/  CS2R R78, SRZ ;  /* 0x00000000004e7805 */ /* 0x000fe2000001ff00 */
[----:B------:R-:W0:Y:S01]  /*5500*/  MUFU.EX2 R38, R51 ;  /* 0x0000003300267308 */ /* 0x000e220000000800 */
[----:B------:R-:W-:Y:S01]  /*5510*/  CS2R R74, SRZ ;  /* 0x00000000004a7805 */ /* 0x000fe2000001ff00 */
[----:B------:R-:W1:Y:S01]  /*5520*/  SHFL.BFLY PT, R3, R30, 0x2, 0x1f ;  /* 0x0c401f001e037f89 */ /* 0x000e6200000e0000 */
[----:B------:R-:W-:-:S05]  /*5530*/  CS2R R72, SRZ ;  /* 0x0000000000487805 */ /* 0x000fca000001ff00 */
        /* <DEDUP_REMOVED lines=11> */
[----:B0-----:R-:W-:-:S05]  /*55f0*/  FMNMX.FTZ R3, R19, R30, !PT ;  /* 0x0000001e13037209 */ /* 0x001fca0007810000 */
[----:B------:R-:W-:Y:S01]  /*5600*/  MUFU.EX2 R197, R197 ;  /* 0x000000c500c57308 */ /* 0x000fe20000000800 */
[C---:B------:R-:W-:Y:S01]  /*5610*/  FSETP.NEU.FTZ.AND P1, PT, R3.reuse, -INF , PT ;  /* 0xff8000000300780b */ /* 0x040fe20003f3d000 */
[----:B------:R-:W-:-:S06]  /*5620*/  FMUL.FTZ R19, R3, UR5 ;  /* 0x0000000503137c20 */ /* 0x000fcc0008410000 */
[----:B------:R-:W-:Y:S01]  /*5630*/  MUFU.EX2 R54, R35 ;  /* 0x0000002300367308 */ /* 0x000fe20000000800 */
[----:B------:R-:W-:Y:S02]  /*5640*/  FSEL R19, R19, RZ, P1 ;  /* 0x000000ff13137208 */ /* 0x000fe40000800000 */
[----:B------:R-:W-:Y:S02]  /*5650*/  PLOP3.LUT P1, PT, PT, PT, UP0, 0x80, 0x0 ;  /* 0x000000000000781c */ /* 0x000fe40003f2f008 */
[----:B--2---:R-:W-:Y:S01]  /*5660*/  F2FP.F16.F32.PACK_AB R203, R50, R71 ;  /* 0x0000004732cb723e */ /* 0x004fe200000000ff */
        /* <DEDUP_REMOVED lines=22> */
[----:B------:R-:W1:Y:S08]  /*57d0*/  MUFU.EX2 R60, R60 ;  /* 0x0000003c003c7308 */ /* 0x000e700000000800 */
[----:B------:R-:W2:Y:S01]  /*57e0*/  MUFU.EX2 R61, R61 ;  /* 0x0000003d003d7308 */ /* 0x000ea20000000800 */
[----:B0-----:R-:W-:Y:S01]  /*57f0*/  FADD.FTZ R5, R56, R57 ;  /* 0x0000003938057221 */ /* 0x001fe20000010000 */
[----:B------:R-:W-:-:S02]  /*5800*/  F2FP.F16.F32.PACK_AB R208, R57, R56 ;  /* 0x0000003839d0723e */ /* 0x000fc400000000ff */
[----:B------:R-:W-:-:S04]  /*5810*/  CS2R R56, SRZ ;  /* 0x0000000000387805 */ /* 0x000fc8000001ff00 */
[----:B------:R-:W0:Y:S01]  /*5820*/  MUFU.EX2 R48, R48 ;  /* 0x0000003000307308 */ /* 0x000e220000000800 */
[----:B-1----:R-:W-:Y:S01]  /*5830*/  FADD.FTZ R64, R60, R5 ;  /* 0x000000053c407221 */ /* 0x002fe20000010000 */
[----:B------:R-:W-:Y:S01]  /*5840*/  FADD.FTZ R5, R211, R62 ;  /* 0x0000003ed3057221 */ /* 0x000fe20000010000 */
[----:B------:R-:W-:-:S03]  /*5850*/  F2FP.F16.F32.PACK_AB R211, R34, R211 ;  /* 0x000000d322d3723e */ /* 0x000fc600000000ff */
[----:B------:R-:W-:Y:S01]  /*5860*/  FADD.FTZ R62, R34, R5 ;  /* 0x00000005223e7221 */ /* 0x000fe20000010000 */
[----:B------:R-:W-:Y:S01]  /*5870*/  CS2R R34, SRZ ;  /* 0x0000000000227805 */ /* 0x000fe2000001ff00 */
[----:B------:R-:W1:Y:S01]  /*5880*/  MUFU.EX2 R49, R49 ;  /* 0x0000003100317308 */ /* 0x000e620000000800 */
[----:B--2---:R-:W-:Y:S01]  /*5890*/  FADD.FTZ R21, R61, R64 ;  /* 0x000000403d157221 */ /* 0x004fe20000010000 */
[----:B------:R-:W-:Y:S01]  /*58a0*/  FADD.FTZ R5, R65, R62 ;  /* 0x0000003e41057221 */ /* 0x000fe20000010000 */
[----:B------:R-:W-:Y:S02]  /*58b0*/  F2FP.F16.F32.PACK_AB R210, R61, R60 ;  /* 0x0000003c3dd2723e */ /* 0x000fe400000000ff */
[----:B------:R-:W-:Y:S02]  /*58c0*/  CS2R R64, SRZ ;  /* 0x0000000000407805 */ /* 0x000fe4000001ff00 */
[----:B------:R-:W-:Y:S01]  /*58d0*/  CS2R R60, SRZ ;  /* 0x00000000003c7805 */ /* 0x000fe2000001ff00 */
[----:B------:R-:W2:Y:S01]  /*58e0*/  MUFU.EX2 R52, R52 ;  /* 0x0000003400347308 */ /* 0x000ea20000000800 */
[----:B0-----:R-:W-:-:S07]  /*58f0*/  FADD.FTZ R0, R48, R21 ;  /* 0x0000001530007221 */ /* 0x001fce0000010000 */
[----:B------:R-:W0:Y:S01]  /*5900*/  MUFU.EX2 R53, R53 ;  /* 0x0000003500357308 */ /* 0x000e220000000800 */
[C---:B-1----:R-:W-:Y:S01]  /*5910*/  FADD.FTZ R21, R49.reuse, R0 ;  /* 0x0000000031157221 */ /* 0x042fe20000010000 */
[----:B------:R-:W-:Y:S01]  /*5920*/  FADD.FTZ R0, R38, R5 ;  /* 0x0000000526007221 */ /* 0x000fe20000010000 */
[----:B------:R-:W-:Y:S02]  /*5930*/  F2FP.F16.F32.PACK_AB R204, R49, R48 ;  /* 0x0000003031cc723e */ /* 0x000fe400000000ff */
[----:B------:R-:W-:Y:S01]  /*5940*/  CS2R R48, SRZ ;  /* 0x0000000000307805 */ /* 0x000fe2000001ff00 */
[----:B------:R-:W-:Y:S01]  /*5950*/  FADD.FTZ R5, R67, R0 ;  /* 0x0000000043057221 */ /* 0x000fe20000010000 */
[----:B------:R-:W-:Y:S01]  /*5960*/  CS2R R66, SRZ ;  /* 0x0000000000427805 */ /* 0x000fe2000001ff00 */
[----:B------:R-:W1:Y:S01]  /*5970*/  MUFU.EX2 R40, R40 ;  /* 0x0000002800287308 */ /* 0x000e620000000800 */
[----:B--2---:R-:W-:Y:S01]  /*5980*/  FADD.FTZ R62, R52, R21 ;  /* 0x00000015343e7221 */ /* 0x004fe20000010000 */
[----:B------:R-:W-:Y:S01]  /*5990*/  FADD.FTZ R0, R42, R5 ;  /* 0x000000052a007221 */ /* 0x000fe20000010000 */
[----:B------:R-:W-:-:S03]  /*59a0*/  CS2R R42, SRZ ;  /* 0x00000000002a7805 */ /* 0x000fc6000001ff00 */
[----:B------:R-:W-:Y:S01]  /*59b0*/  FADD.FTZ R5, R69, R0 ;  /* 0x0000000045057221 */ /* 0x000fe20000010000 */
[----:B------:R-:W-:Y:S01]  /*59c0*/  CS2R R68, SRZ ;  /* 0x0000000000447805 */ /* 0x000fe2000001ff00 */
[----:B------:R-:W2:Y:S01]  /*59d0*/  MUFU.EX2 R41, R41 ;  /* 0x0000002900297308 */ /* 0x000ea20000000800 */
[C---:B0-----:R-:W-:Y:S01]  /*59e0*/  FADD.FTZ R21, R53.reuse, R62 ;  /* 0x0000003e35157221 */ /* 0x041fe20000010000 */
[----:B------:R-:W-:Y:S01]  /*59f0*/  FADD.FTZ R0, R46, R5 ;  /* 0x000000052e007221 */ /* 0x000fe20000010000 */
[----:B------:R-:W-:Y:S02]  /*5a00*/  F2FP.F16.F32.PACK_AB R206, R53, R52 ;  /* 0x0000003435ce723e */ /* 0x000fe400000000ff */
[----:B------:R-:W-:Y:S02]  /*5a10*/  CS2R R52, SRZ ;  /* 0x0000000000347805 */ /* 0x000fe4000001ff00 */
[----:B------:R-:W-:Y:S01]  /*5a20*/  CS2R R46, SRZ ;  /* 0x00000000002e7805 */ /* 0x000fe2000001ff00 */
[----:B------:R-:W-:Y:S01]  /*5a30*/  FADD.FTZ R5, R71, R0 ;  /* 0x0000000047057221 */ /* 0x000fe20000010000 */
[----:B------:R-:W-:Y:S01]  /*5a40*/  CS2R R70, SRZ ;  /* 0x0000000000467805 */ /* 0x000fe2000001ff00 */
[----:B------:R-:W0:Y:S01]  /*5a50*/  MUFU.EX2 R44, R44 ;  /* 0x0000002c002c7308 */ /* 0x000e220000000800 */
[----:B-1----:R-:W-:Y:S01]  /*5a60*/  FADD.FTZ R62, R40, R21 ;  /* 0x00000015283e7221 */ /* 0x002fe20000010000 */
[----:B------:R-:W-:Y:S01]  /*5a70*/  FADD.FTZ R0, R50, R5 ;  /* 0x0000000532007221 */ /* 0x000fe20000010000 */
[----:B------:R-:W-:-:S05]  /*5a80*/  CS2R R50, SRZ ;  /* 0x0000000000327805 */ /* 0x000fca000001ff00 */
[----:B------:R-:W1:Y:S01]  /*5a90*/  MUFU.EX2 R45, R45 ;  /* 0x0000002d002d7308 */ /* 0x000e620000000800 */
[C---:B--2---:R-:W-:Y:S01]  /*5aa0*/  FADD.FTZ R21, R41.reuse, R62 ;  /* 0x0000003e29157221 */ /* 0x044fe20000010000 */
[----:B------:R-:W-:Y:S02]  /*5ab0*/  F2FP.F16.F32.PACK_AB R200, R41, R40 ;  /* 0x0000002829c8723e */ /* 0x000fe400000000ff */
[----:B------:R-:W-:Y:S02]  /*5ac0*/  CS2R R62, SRZ ;  /* 0x00000000003e7805 */ /* 0x000fe4000001ff00 */
[----:B------:R-:W-:Y:S02]  /*5ad0*/  CS2R R40, SRZ ;  /* 0x0000000000287805 */ /* 0x000fe4000001ff00 */
[----:B------:R-:W2:Y:S01]  /*5ae0*/  MUFU.EX2 R32, R32 ;  /* 0x0000002000207308 */ /* 0x000ea20000000800 */
[----:B0-----:R-:W-:-:S07]  /*5af0*/  FADD.FTZ R26, R44, R21 ;  /* 0x000000152c1a7221 */ /* 0x001fce0000010000 */
[----:B------:R-:W0:Y:S01]  /*5b00*/  MUFU.EX2 R33, R33 ;  /* 0x0000002100217308 */ /* 0x000e220000000800 */
[C---:B-1----:R-:W-:Y:S01]  /*5b10*/  FADD.FTZ R21, R45.reuse, R26 ;  /* 0x0000001a2d157221 */ /* 0x042fe20000010000 */
[----:B------:R-:W-:Y:S02]  /*5b20*/  F2FP.F16.F32.PACK_AB R202, R45, R44 ;  /* 0x0000002c2dca723e */ /* 0x000fe400000000ff */
[----:B------:R-:W-:-:S04]  /*5b30*/  CS2R R44, SRZ ;  /* 0x00000000002c7805 */ /* 0x000fc8000001ff00 */
[----:B------:R-:W-:Y:S01]  /*5b40*/  MUFU.EX2 R36, R36 ;  /* 0x0000002400247308 */ /* 0x000fe20000000800 */
[----:B--2---:R-:W-:Y:S01]  /*5b50*/  FADD.FTZ R26, R32, R21 ;  /* 0x00000015201a7221 */ /* 0x004fe20000010000 */
[----:B------:R-:W-:Y:S01]  /*5b60*/  FADD.FTZ R21, R197, R0 ;  /* 0x00000000c5157221 */ /* 0x000fe20000010000 */
[----:B------:R-:W-:-:S03]  /*5b70*/  F2FP.F16.F32.PACK_AB R197, R54, R197 ;  /* 0x000000c536c5723e */ /* 0x000fc600000000ff */
[----:B------:R-:W-:Y:S01]  /*5b80*/  FADD.FTZ R0, R54, R21 ;  /* 0x0000001536007221 */ /* 0x000fe20000010000 */
[----:B------:R-:W-:Y:S01]  /*5b90*/  CS2R R54, SRZ ;  /* 0x0000000000367805 */ /* 0x000fe2000001ff00 */
[----:B------:R-:W1:Y:S01]  /*5ba0*/  MUFU.EX2 R199, R199 ;  /* 0x000000c700c77308 */ /* 0x000e620000000800 */
[----:B0-----:R-:W-:-:S07]  /*5bb0*/  F2FP.F16.F32.PACK_AB R196, R33, R32 ;  /* 0x0000002021c4723e */ /* 0x001fce00000000ff */
[----:B------:R-:W0:Y:S08]  /*5bc0*/  MUFU.EX2 R37, R37 ;  /* 0x0000002500257308 */ /* 0x000e300000000800 */
[----:B------:R2:W3:Y:S01]  /*5bd0*/  MUFU.EX2 R58, R39 ;  /* 0x00000027003a7308 */ /* 0x0004e20000000800 */
[----:B-1----:R-:W-:-:S07]  /*5be0*/  FADD.FTZ R21, R199, R0 ;  /* 0x00000000c7157221 */ /* 0x002fce0000010000 */
[----:B------:R-:W-:Y:S01]  /*5bf0*/  MUFU.EX2 R24, R24 ;  /* 0x0000001800187308 */ /* 0x000fe20000000800 */
[----:B0-----:R-:W-:Y:S02]  /*5c00*/  F2FP.F16.F32.PACK_AB R198, R37, R36 ;  /* 0x0000002425c6723e */ /* 0x001fe400000000ff */
[----:B--2---:R-:W-:-:S05]  /*5c10*/  CS2R R38, SRZ ;  /* 0x0000000000267805 */ /* 0x004fca000001ff00 */
[----:B------:R-:W-:Y:S01]  /*5c20*/  MUFU.EX2 R77, R77 ;  /* 0x0000004d004d7308 */ /* 0x000fe20000000800 */
[C---:B---3--:R-:W-:Y:S01]  /*5c30*/  FADD.FTZ R0, R58.reuse, R21 ;  /* 0x000000153a007221 */ /* 0x048fe20000010000 */
[----:B------:R-:W-:Y:S02]  /*5c40*/  F2FP.F16.F32.PACK_AB R199, R58, R199 ;  /* 0x000000c73ac7723e */ /* 0x000fe400000000ff */
[----:B------:R-:W-:-:S04]  /*5c50*/  CS2R R58, SRZ ;  /* 0x00000000003a7805 */ /* 0x000fc8000001ff00 */
[----:B------:R0:W1:Y:S08]  /*5c60*/  MUFU.EX2 R30, R27 ;  /* 0x0000001b001e7308 */ /* 0x0000700000000800 */
[----:B------:R-:W2:Y:S01]  /*5c70*/  MUFU.EX2 R25, R25 ;  /* 0x0000001900197308 */ /* 0x000ea20000000800 */
[----:B0-----:R-:W-:Y:S01]  /*5c80*/  FADD.FTZ R27, R33, R26 ;  /* 0x0000001a211b7221 */ /* 0x001fe20000010000 */
[----:B------:R-:W-:-:S03]  /*5c90*/  CS2R R32, SRZ ;  /* 0x0000000000207805 */ /* 0x000fc6000001ff00 */
[----:B------:R-:W-:-:S03]  /*5ca0*/  FADD.FTZ R26, R36, R27 ;  /* 0x0000001b241a7221 */ /* 0x000fc60000010000 */
[----:B------:R-:W0:Y:S01]  /*5cb0*/  MUFU.EX2 R28, R28 ;  /* 0x0000001c001c7308 */ /* 0x000e220000000800 */
[----:B------:R-:W-:Y:S01]  /*5cc0*/  FADD.FTZ R27, R37, R26 ;  /* 0x0000001a251b7221 */ /* 0x000fe20000010000 */
[----:B-1----:R-:W-:Y:S02]  /*5cd0*/  F2FP.F16.F32.PACK_AB R193, R30, R77 ;  /* 0x0000004d1ec1723e */ /* 0x002fe400000000ff */
[----:B------:R-:W-:Y:S01]  /*5ce0*/  CS2R R36, SRZ ;  /* 0x0000000000247805 */ /* 0x000fe2000001ff00 */
[----:B------:R-:W-:-:S03]  /*5cf0*/  FADD.FTZ R26, R24, R27 ;  /* 0x0000001b181a7221 */ /* 0x000fc60000010000 */
[----:B------:R1:W3:Y:S01]  /*5d00*/  MUFU.EX2 R5, R19 ;  /* 0x0000001300057308 */ /* 0x0002e20000000800 */
[C---:B--2---:R-:W-:Y:S01]  /*5d10*/  FADD.FTZ R21, R25.reuse, R26 ;  /* 0x0000001a19157221 */ /* 0x044fe20000010000 */
[----:B------:R-:W-:Y:S02]  /*5d20*/  F2FP.F16.F32.PACK_AB R192, R25, R24 ;  /* 0x0000001819c0723e */ /* 0x000fe400000000ff */
[----:B------:R-:W-:-:S04]  /*5d30*/  CS2R R24, SRZ ;  /* 0x0000000000187805 */ /* 0x000fc8000001ff00 */
[----:B------:R-:W2:Y:S01]  /*5d40*/  MUFU.EX2 R2, R2 ;  /* 0x0000000200027308 */ /* 0x000ea20000000800 */
[----:B-1----:R-:W-:Y:S01]  /*5d50*/  FADD.FTZ R19, R77, R0 ;  /* 0x000000004d137221 */ /* 0x002fe20000010000 */
[----:B0-----:R-:W-:Y:S01]  /*5d60*/  FADD.FTZ R26, R28, R21 ;  /* 0x000000151c1a7221 */ /* 0x001fe20000010000 */
[----:B------:R-:W-:Y:S02]  /*5d70*/  CS2R R76, SRZ ;  /* 0x00000000004c7805 */ /* 0x000fe4000001ff00 */
[----:B------:R-:W-:Y:S01]  /*5d80*/  FADD.FTZ R0, R30, R19 ;  /* 0x000000131e007221 */ /* 0x000fe20000010000 */
[----:B------:R-:W-:-:S03]  /*5d90*/  CS2R R30, SRZ ;  /* 0x00000000001e7805 */ /* 0x000fc6000001ff00 */
[----:B------:R-:W-:Y:S01]  /*5da0*/  FADD.FTZ R21, R195, R0 ;  /* 0x00000000c3157221 */ /* 0x000fe20000010000 */
[C---:B---3--:R-:W-:Y:S01]  /*5db0*/  FADD.FTZ R19, R5.reuse, R26 ;  /* 0x0000001a05137221 */ /* 0x048fe20000010000 */
[----:B------:R-:W-:Y:S01]  /*5dc0*/  F2FP.F16.F32.PACK_AB R194, R5, R28 ;  /* 0x0000001c05c2723e */ /* 0x000fe200000000ff */
[----:B------:R-:W-:Y:S01]  /*5dd0*/  IMAD.MOV.U32 R0, RZ, RZ, 0x3f800000 ;  /* 0x3f800000ff007424 */ /* 0x000fe200078e00ff */
[----:B------:R-:W-:Y:S02]  /*5de0*/  CS2R R28, SRZ ;  /* 0x00000000001c7805 */ /* 0x000fe4000001ff00 */
[----:B------:R-:W-:Y:S01]  /*5df0*/  CS2R R26, SRZ ;  /* 0x00000000001a7805 */ /* 0x000fe2000001ff00 */
[C---:B--2---:R-:W-:Y:S01]  /*5e00*/  FADD.FTZ R5, R2.reuse, R21 ;  /* 0x0000001502057221 */ /* 0x044fe20000010000 */
[----:B------:R-:W-:Y:S01]  /*5e10*/  IMAD.U32 R21, RZ, RZ, UR7 ;  /* 0x00000007ff157e24 */ /* 0x000fe2000f8e00ff */
[----:B------:R-:W-:Y:S01]  /*5e20*/  F2FP.F16.F32.PACK_AB R195, R2, R195 ;  /* 0x000000c302c3723e */ /* 0x000fe200000000ff */
[----:B------:R-:W-:Y:S01]  /*5e30*/  IMAD.MOV.U32 R2, RZ, RZ, 0x3f800000 ;  /* 0x3f800000ff027424 */ /* 0x000fe200078e00ff */
[----:B------:R-:W-:Y:S06]  /*5e40*/  @!P1 BRA `(.L_x_2387) ;  /* 0x0000003c00a49947 */ /* 0x000fec0003800000 */
[----:B------:R-:W-:Y:S01]  /*5e50*/  R2UR UR4, R18 ;  /* 0x00000000120472ca */ /* 0x000fe200000e0000 */
[----:B------:R-:W-:Y:S01]  /*5e60*/  IMAD.MOV.U32 R227, RZ, RZ, R4 ;  /* 0x000000ffffe37224 */ /* 0x000fe200078e0004 */
[----:B------:R-:W-:Y:S01]  /*5e70*/  UMOV UR37, UR36 ;  /* 0x0000002400257c82 */ /* 0x000fe20008000000 */
[----:B------:R-:W-:Y:S02]  /*5e80*/  IMAD.MOV.U32 R228, RZ, RZ, R3 ;  /* 0x000000ffffe47224 */ /* 0x000fe400078e0003 */
[----:B------:R-:W-:Y:S02]  /*5e90*/  IMAD.MOV.U32 R2, RZ, RZ, 0x3f800000 ;  /* 0x3f800000ff027424 */ /* 0x000fe400078e00ff */
[----:B------:R-:W-:-:S06]  /*5ea0*/  IMAD.MOV.U32 R151, RZ, RZ, RZ ;  /* 0x000000ffff977224 */ /* 0x000fcc00078e00ff */
[----:B------:R-:W-:-:S07]  /*5eb0*/  IMAD.U32 R229, RZ, RZ, UR4 ;  /* 0x00000004ffe57e24 */ /* 0x000fce000f8e00ff */
.L_x_2398:
[----:B------:R-:W-:Y:S01]  /*5ec0*/  R2UR UR5, R229 ;  /* 0x00000000e50572ca */ /* 0x000fe200000e0000 */
[----:B------:R-:W-:-:S04]  /*5ed0*/  UISETP.NE.AND UP0, UPT, UR37, 0x1, UPT ;  /* 0x000000012500788c */ /* 0x000fc8000bf05270 */
[----:B------:R-:W-:-:S08]  /*5ee0*/  USEL UR4, URZ, 0x1, UP0 ;  /* 0x000000013f047887 */ /* 0x000fd00008000000 */
[----:B------:R-:W-:-:S06]  /*5ef0*/  ULOP3.LUT UR4, UR5, UR4, URZ, 0x3c, !UPT ;  /* 0x0000000405047292 */ /* 0x000fcc000f8e3c3f */
[----:B------:R-:W-:Y:S01]  /*5f00*/  IMAD.U32 R18, RZ, RZ, UR4 ;  /* 0x00000004ff127e24 */ /* 0x000fe2000f8e00ff */
[----:B------:R-:W-:Y:S06]  /*5f10*/  @!P0 BRA `(.L_x_2388) ;  /* 0x0000000000048947 */ /* 0x000fec0003800000 */
[----:B------:R-:W-:Y:S01]  /*5f20*/  BPT.TRAP 0x1 ;  /* 0x000000040000795c */ /* 0x000fe20000300000 */
.L_x_2388:
        /* <DEDUP_REMOVED lines=11> */
.L_x_2389:
[----:B-1----:R-:W-:Y:S05]  /*5fe0*/  @P1 BRA `(.L_x_2390) ;  /* 0x0000000000081947 */ /* 0x002fea0003800000 */
[----:B------:R-:W1:Y:S02]  /*5ff0*/  SYNCS.PHASECHK.TRANS64.TRYWAIT P1, [UR61+0x38830], R3 ;  /* 0x03883003ff0075a7 */ /* 0x000e64000802017d */
[----:B-1----:R-:W-:Y:S05]  /*6000*/  @!P1 BRA `(.L_x_2391) ;  /* 0x0000013c00289947 */ /* 0x002fea0003800000 */
.L_x_2390:
[----:B------:R-:W-:Y:S01]  /*6010*/  R2UR UR4, R20 ;  /* 0x00000000140472ca */ /* 0x000fe200000e0000 */
[----:B------:R-:W-:Y:S01]  /*6020*/  WARPGROUP.ARRIVE ;  /* 0x00000000000079c5 */ /* 0x000fe20000000000 */
[----:B------:R-:W-:Y:S01]  /*6030*/  R2UR UR6, R14 ;  /* 0x000000000e0672ca */ /* 0x000fe200000e0000 */
[----:B------:R-:W-:Y:S01]  /*6040*/  UMOV UR59, 0x40000040 ;  /* 0x40000040003b7882 */ /* 0x000fe20000000000 */
        /* <DEDUP_REMOVED lines=9> */
[----:B------:R-:W-:Y:S01]  /*60e0*/  UIMAD UR4, UR36, 0xa00, UR4 ;  /* 0x00000a00240478a4 */ /* 0x000fe2000f8e0204 */
[-C--:B------:R-:W-:Y:S01]  /*60f0*/  FMUL.FTZ R24, R24, R0.reuse ;  /* 0x0000000018187220 */ /* 0x080fe20000410000 */
[----:B------:R-:W-:Y:S01]  /*6100*/  UMOV UR56, UR6 ;  /* 0x0000000600387c82 */ /* 0x000fe20008000000 */
[----:B------:R-:W-:Y:S01]  /*6110*/  UMOV UR35, 0x40000040 ;  /* 0x4000004000237882 */ /* 0x000fe20000000000 */
[----:B------:R-:W-:Y:S01]  /*6120*/  UMOV UR57, UR7 ;  /* 0x0000000700397c82 */ /* 0x000fe20008000000 */
[----:B------:R-:W-:Y:S01]  /*6130*/  UIADD3 UR18, UR4, 0x284, URZ ;  /* 0x0000028404127890 */ /* 0x000fe2000fffe03f */
[-C--:B------:R-:W-:Y:S01]  /*6140*/  FMUL.FTZ R25, R25, R0.reuse ;  /* 0x0000000019197220 */ /* 0x080fe20000410000 */
[----:B------:R-:W-:Y:S01]  /*6150*/  UMOV UR58, UR4 ;  /* 0x00000004003a7c82 */ /* 0x000fe20008000000 */
[----:B------:R-:W-:Y:S01]  /*6160*/  UIADD3 UR22, UR4, 0x286, URZ ;  /* 0x0000028604167890 */ /* 0x000fe2000fffe03f */
[----:B------:R-:W-:Y:S01]  /*6170*/  HGMMA.64x16x16.F32 R184, gdesc[UR56], RZ, !UPT, gsb0 ;  /* 0x0020000038b879f0 */ /* 0x000fe2000c0008ff */
[----:B------:R-:W-:Y:S01]  /*6180*/  UIADD3 UR58, UR4, 0x80, URZ ;  /* 0x00000080043a7890 */ /* 0x000fe2000fffe03f */
[-C--:B------:R-:W-:Y:S01]  /*6190*/  FMUL.FTZ R28, R28, R0.reuse ;  /* 0x000000001c1c7220 */ /* 0x080fe20000410000 */
[----:B------:R-:W-:Y:S01]  /*61a0*/  UMOV UR59, 0x40000040 ;  /* 0x40000040003b7882 */ /* 0x000fe20000000000 */
[----:B------:R-:W-:Y:S01]  /*61b0*/  UMOV UR56, UR6 ;  /* 0x0000000600387c82 */ /* 0x000fe20008000000 */
[----:B------:R-:W-:Y:S01]  /*61c0*/  UMOV UR57, UR7 ;  /* 0x0000000700397c82 */ /* 0x000fe20008000000 */
        /* <DEDUP_REMOVED lines=54> */
[----:B------:R-:W-:Y:S01]  /*6530*/  UIADD3 UR58, UR4, 0x100, URZ ;  /* 0x00000100043a7890 */ /* 0x000fe2000fffe03f */
[-C--:B------:R-:W-:Y:S01]  /*6540*/  FMUL.FTZ R109, R109, R0.reuse ;  /* 0x000000006d6d7220 */ /* 0x080fe20000410000 */
[----:B------:R-:W-:Y:S01]  /*6550*/  UMOV UR59, 0x40000040 ;  /* 0x40000040003b7882 */ /* 0x000fe20000000000 */
        /* <DEDUP_REMOVED lines=97> */
[----:B------:R-:W-:Y:S01]  /*6b70*/  UMOV UR59, 0x40000040 ;  /* 0x40000040003b7882 */ /* 0x000fe20000000000 */
[----:B------:R-:W-:Y:S01]  /*6b80*/  UMOV UR56, UR6 ;  /* 0x0000000600387c82 */ /* 0x000fe20008000000 */
[----:B------:R-:W-:Y:S01]  /*6b90*/  UMOV UR57, UR7 ;  /* 0x0000000700397c82 */ /* 0x000fe20008000000 */
[----:B------:R-:W-:Y:S02]  /*6ba0*/  R2UR UR6, R8 ;  /* 0x00000000080672ca */ /* 0x000fe400000e0000 */
[----:B------:R-:W-:Y:S01]  /*6bb0*/  R2UR UR7, R9 ;  /* 0x00000000090772ca */ /* 0x000fe200000e0000 */
[----:B------:R-:W-:Y:S02]  /*6bc0*/  WARPGROUP.DEPBAR.LE gsb0, 0x0 ;  /* 0x00008000000079c5 */ /* 0x000fe40000010000 */
[----:B------:R-:W-:-:S06]  /*6bd0*/  WARPGROUP.ARRIVE ;  /* 0x00000000000079c5 */ /* 0x000fcc0000000000 */
[----:B------:R-:W-:Y:S01]  /*6be0*/  HGMMA.64x16x16.F32 R152, gdesc[UR56], RZ, !UPT, gsb0 ;  /* 0x00200000389879f0 */ /* 0x000fe2000c0008ff */
[----:B------:R-:W-:Y:S01]  /*6bf0*/  UIADD3 UR58, UR4, 0x2, URZ ;  /* 0x00000002043a7890 */ /* 0x000fe2000fffe03f */
[----:B------:R-:W-:Y:S01]  /*6c00*/  UMOV UR59, 0x40000040 ;  /* 0x40000040003b7882 */ /* 0x000fe20000000000 */
[----:B------:R-:W-:Y:S01]  /*6c10*/  UMOV UR56, UR14 ;  /* 0x0000000e00387c82 */ /* 0x000fe20008000000 */
[----:B------:R-:W-:Y:S01]  /*6c20*/  UMOV UR57, UR15 ;  /* 0x0000000f00397c82 */ /* 0x000fe20008000000 */
[----:B------:R-:W-:Y:S02]  /*6c30*/  WARPGROUP.DEPBAR.LE gsb0, 0x0 ;  /* 0x00008000000079c5 */ /* 0x000fe40000010000 */
[----:B------:R-:W-:-:S06]  /*6c40*/  WARPGROUP.ARRIVE ;  /* 0x00000000000079c5 */ /* 0x000fcc0000000000 */
[----:B------:R-:W-:Y:S01]  /*6c50*/  HGMMA.64x16x16.F32 R184, gdesc[UR56], R184, gsb0 ;  /* 0x0020000038b879f0 */ /* 0x000fe200080008b8 */
        /* <DEDUP_REMOVED lines=25> */
[----:B------:R-:W-:Y:S01]  /*6df0*/  UIADD3 UR14, UR4, 0x282, URZ ;  /* 0x00000282040e7890 */ /* 0x000fe2000fffe03f */
[----:B------:R-:W-:Y:S01]  /*6e00*/  UMOV UR15, 0x40000040 ;  /* 0x40000040000f7882 */ /* 0x000fe20000000000 */
        /* <DEDUP_REMOVED lines=102> */
[----:B------:R-:W-:Y:S02]  /*7470*/  R2UR UR10, R6 ;  /* 0x00000000060a72ca */ /* 0x000fe400000e0000 */
[----:B------:R-:W-:-:S11]  /*7480*/  R2UR UR11, R7 ;  /* 0x00000000070b72ca */ /* 0x000fd600000e0000 */
[----:B------:R-:W-:Y:S02]  /*7490*/  UMOV UR56, UR10 ;  /* 0x0000000a00387c82 */ /* 0x000fe40008000000 */
[----:B------:R-:W-:Y:S01]  /*74a0*/  UMOV UR57, UR11 ;  /* 0x0000000b00397c82 */ /* 0x000fe20008000000 */
[----:B------:R-:W-:Y:S01]  /*74b0*/  UMOV UR5, UR11 ;  /* 0x0000000b00057c82 */ /* 0x000fe20008000000 */
        /* <DEDUP_REMOVED lines=259> */
[----:B------:R-:W-:Y:S05]  /*84f0*/  @!P0 BRA `(.L_x_2392) ;  /* 0x0000000000048947 */ /* 0x000fea0003800000 */
[----:B------:R-:W-:Y:S01]  /*8500*/  BPT.TRAP 0x1 ;  /* 0x000000040000795c */ /* 0x000fe20000300000 */
.L_x_2392:
        /* <DEDUP_REMOVED lines=8> */
.L_x_2393:
[----:B---3--:R-:W-:Y:S05]  /*8590*/  @P1 BRA `(.L_x_2394) ;  /* 0x0000000000081947 */ /* 0x008fea0003800000 */
[----:B------:R-:W3:Y:S02]  /*85a0*/  SYNCS.PHASECHK.TRANS64.TRYWAIT P1, [UR4+0x38850], R0 ;  /* 0x03885000ff0075a7 */ /* 0x000ee40008020144 */
[----:B---3--:R-:W-:Y:S05]  /*85b0*/  @!P1 BRA `(.L_x_2395) ;  /* 0x0000011400d49947 */ /* 0x008fea0003800000 */
.L_x_2394:
        /* <DEDUP_REMOVED lines=37> */
.L_x_2396:
[----:B------:R-:W-:Y:S01]  /*8810*/  R2UR UR6, R213 ;  /* 0x00000000d50672ca */ /* 0x000fe200000e0000 */
[----:B------:R-:W-:Y:S01]  /*8820*/  UIADD3 UR61, UR61, 0x38840, URZ ;  /* 0x000388403d3d7890 */ /* 0x000fe2000fffe03f */
[----:B------:R-:W-:Y:S02]  /*8830*/  R2UR UR5, R215 ;  /* 0x00000000d70572ca */ /* 0x000fe400000e0000 */
[----:B------:R-:W-:Y:S02]  /*8840*/  R2UR UR10, R22 ;  /* 0x00000000160a72ca */ /* 0x000fe400000e0000 */
[----:B------:R-:W-:Y:S02]  /*8850*/  R2UR UR7, R212 ;  /* 0x00000000d40772ca */ /* 0x000fe400000e0000 */
[----:B------:R-:W-:-:S04]  /*8860*/  LOP3.LUT R16, R16, 0xfffffbff, RZ, 0xc0, !PT ;  /* 0xfffffbff10107812 */ /* 0x000fc800078ec0ff */
[----:B------:R-:W-:Y:S01]  /*8870*/  @P0 LOP3.LUT R16, R16, 0x400, RZ, 0xfc, !PT ;  /* 0x0000040010100812 */ /* 0x000fe200078efcff */
[----:B------:R-:W-:Y:S02]  /*8880*/  UISETP.NE.AND UP0, UPT, UR6, URZ, UPT ;  /* 0x0000003f0600728c */ /* 0x000fe4000bf05270 */
[----:B01----:R-:W-:Y:S01]  /*8890*/  VIADD R3, R216, UR5 ;  /* 0x00000005d8037c36 */ /* 0x003fe20008000000 */
[----:B------:R-:W-:Y:S01]  /*88a0*/  UIMAD UR5, UR60, -0x50, URZ ;  /* 0xffffffb03c0578a4 */ /* 0x000fe2000f8e023f */
[----:B---3--:R-:W-:Y:S01]  /*88b0*/  IMAD.U32 R2, RZ, RZ, UR10 ;  /* 0x0000000aff027e24 */ /* 0x008fe2000f8e00ff */
[----:B------:R-:W-:Y:S02]  /*88c0*/  LOP3.LUT R16, R16, 0xfffff7ff, RZ, 0xc0, !PT ;  /* 0xfffff7ff10107812 */ /* 0x000fe400078ec0ff */
[----:B------:R-:W-:Y:S02]  /*88d0*/  PLOP3.LUT P1, PT, PT, PT, UP0, 0x80, 0x0 ;  /* 0x000000000000781c */ /* 0x000fe40003f2f008 */
[----:B------:R-:W-:-:S02]  /*88e0*/  PLOP3.LUT P2, PT, PT, PT, UP0, 0x80, 0x0 ;  /* 0x000000000000781c */ /* 0x000fc40003f4f008 */
[----:B------:R-:W-:-:S09]  /*88f0*/  @UP0 ULDC UR6, c[0x0][0x44c] ;  /* 0x0001130000060ab9 */ /* 0x000fd20000000800 */
[----:B--2---:R-:W-:Y:S01]  /*8900*/  @P1 IMAD.HI.U32 R0, R3, UR6, RZ ;  /* 0x0000000603001c27 */ /* 0x004fe2000f8e00ff */
[----:B------:R-:W-:-:S04]  /*8910*/  @UP0 ULDC UR6, c[0x0][0x450] ;  /* 0x0001140000060ab9 */ /* 0x000fc80000000800 */
[----:B------:R-:W-:Y:S01]  /*8920*/  @P2 SHF.R.U32.HI R3, RZ, UR6, R0 ;  /* 0x00000006ff032c19 */ /* 0x000fe20008011600 */
[----:B------:R-:W-:Y:S01]  /*8930*/  IMAD.U32 R0, RZ, RZ, UR5 ;  /* 0x00000005ff007e24 */ /* 0x000fe2000f8e00ff */
[----:B------:R-:W-:Y:S01]  /*8940*/  ULDC UR5, c[0x0][0x988] ;  /* 0x0002620000057ab9 */ /* 0x000fe20000000800 */
[----:B------:R-:W0:Y:S03]  /*8950*/  S2UR UR6, SR_CgaCtaId ;  /* 0x00000000000679c3 */ /* 0x000e260000008800 */
[----:B------:R-:W-:-:S04]  /*8960*/  IADD3 R0, -R23, 0x1, R0 ;  /* 0x0000000117007810 */ /* 0x000fc80007ffe100 */
[----:B------:R-:W-:Y:S02]  /*8970*/  IADD3 R0, -R2, UR7, R0 ;  /* 0x0000000702007c10 */ /* 0x000fe4000fffe100 */
[----:B------:R-:W1:Y:S04]  /*8980*/  SHFL.IDX PT, R2, R3, RZ, 0x1c1f ;  /* 0x001c1fff03027589 */ /* 0x000e6800000e0000 */
[----:B------:R-:W2:Y:S01]  /*8990*/  SHFL.IDX PT, R3, R3, 0x1, 0x1c1f ;  /* 0x003c1f0003037f89 */ /* 0x000ea200000e0000 */
[----:B0-----:R-:W-:Y:S01]  /*89a0*/  UPRMT UR61, UR6, 0x654, UR61 ;  /* 0x00000654063d7896 */ /* 0x001fe2000800003d */
[----:B-1----:R-:W-:-:S08]  /*89b0*/  IMAD.IADD R2, R0, 0x1, R2 ;  /* 0x0000000100027824 */ /* 0x002fd000078e0202 */
[----:B------:R-:W-:Y:S01]  /*89c0*/  SYNCS.ARRIVE.TRANS64.RED.A1T0 RZ, [UR61], RZ ;  /* 0x000000ffffff79a7 */ /* 0x000fe2000810043d */
[----:B--2---:R-:W-:Y:S01]  /*89d0*/  IMAD.IADD R0, R0, 0x1, R3 ;  /* 0x0000000100007824 */ /* 0x004fe200078e0203 */
[C---:B------:R-:W-:Y:S02]  /*89e0*/  ISETP.GT.AND P4, PT, R2.reuse, RZ, PT ;  /* 0x000000ff0200720c */ /* 0x040fe40003f84270 */
[----:B------:R-:W-:Y:S02]  /*89f0*/  ISETP.GT.AND P3, PT, R2, 0x1, PT ;  /* 0x000000010200780c */ /* 0x000fe40003f64270 */
[----:B------:R-:W-:Y:S02]  /*8a00*/  FSEL R184, R184, -INF , P4 ;  /* 0xff800000b8b87808 */ /* 0x000fe40002000000 */
[----:B------:R-:W-:Y:S02]  /*8a10*/  FSEL R185, R185, -INF , P3 ;  /* 0xff800000b9b97808 */ /* 0x000fe40001800000 */
[----:B------:R-:W-:-:S02]  /*8a20*/  ISETP.GT.AND P2, PT, R2, 0x8, PT ;  /* 0x000000080200780c */ /* 0x000fc40003f44270 */
[C---:B------:R-:W-:Y:S02]  /*8a30*/  ISETP.GT.AND P6, PT, R2.reuse, 0x9, PT ;  /* 0x000000090200780c */ /* 0x040fe40003fc4270 */
[C---:B------:R-:W-:Y:S02]  /*8a40*/  ISETP.GT.AND P1, PT, R2.reuse, 0x10, PT ;  /* 0x000000100200780c */ /* 0x040fe40003f24270 */
[C---:B------:R-:W-:Y:S02]  /*8a50*/  ISETP.GT.AND P5, PT, R2.reuse, 0x11, PT ;  /* 0x000000110200780c */ /* 0x040fe40003fa4270 */
[C---:B------:R-:W-:Y:S02]  /*8a60*/  ISETP.GT.AND P4, PT, R2.reuse, 0x18, PT ;  /* 0x000000180200780c */ /* 0x040fe40003f84270 */
[----:B------:R-:W-:Y:S02]  /*8a70*/  ISETP.GT.AND P3, PT, R2, 0x19, PT ;  /* 0x000000190200780c */ /* 0x000fe40003f64270 */
[----:B------:R-:W-:-:S02]  /*8a80*/  FSEL R188, R188, -INF , P2 ;  /* 0xff800000bcbc7808 */ /* 0x000fc40001000000 */
[----:B------:R-:W-:Y:S02]  /*8a90*/  FSEL R189, R189, -INF , P6 ;  /* 0xff800000bdbd7808 */ /* 0x000fe40003000000 */
[----:B------:R-:W-:Y:S02]  /*8aa0*/  FSEL R176, R176, -INF , P1 ;  /* 0xff800000b0b07808 */ /* 0x000fe40000800000 */
[----:B------:R-:W-:Y:S02]  /*8ab0*/  FSEL R177, R177, -INF , P5 ;  /* 0xff800000b1b17808 */ /* 0x000fe40002800000 */
        /* <DEDUP_REMOVED lines=20> */
[----:B------:R-:W-:-:S02]  /*8c00*/  FMNMX.FTZ R2, R184, R228, !PT ;  /* 0x000000e4b8027209 */ /* 0x000fc40007810000 */
[----:B------:R-:W-:Y:S02]  /*8c10*/  FSEL R164, R164, -INF , P2 ;  /* 0xff800000a4a47808 */ /* 0x000fe40001000000 */
[----:B------:R-:W-:Y:S02]  /*8c20*/  FMNMX.FTZ R2, R185, R2, !PT ;  /* 0x00000002b9027209 */ /* 0x000fe40007810000 */
[----:B------:R-:W-:Y:S02]  /*8c30*/  FSEL R165, R165, -INF , P6 ;  /* 0xff800000a5a57808 */ /* 0x000fe40003000000 */
[----:B------:R-:W-:Y:S02]  /*8c40*/  FMNMX.FTZ R2, R188, R2, !PT ;  /* 0x00000002bc027209 */ /* 0x000fe40007810000 */
[----:B------:R-:W-:Y:S02]  /*8c50*/  FSEL R152, R152, -INF , P1 ;  /* 0xff80000098987808 */ /* 0x000fe40000800000 */
[----:B------:R-:W-:-:S02]  /*8c60*/  FMNMX.FTZ R2, R189, R2, !PT ;  /* 0x00000002bd027209 */ /* 0x000fc40007810000 */
[----:B------:R-:W-:Y:S02]  /*8c70*/  FSEL R153, R153, -INF , P5 ;  /* 0xff80000099997808 */ /* 0x000fe40002800000 */
[----:B------:R-:W-:Y:S02]  /*8c80*/  FMNMX.FTZ R2, R176, R2, !PT ;  /* 0x00000002b0027209 */ /* 0x000fe40007810000 */
[----:B------:R-:W-:Y:S02]  /*8c90*/  FSEL R156, R156, -INF , P4 ;  /* 0xff8000009c9c7808 */ /* 0x000fe40002000000 */
[----:B------:R-:W-:Y:S02]  /*8ca0*/  FMNMX.FTZ R2, R177, R2, !PT ;  /* 0x00000002b1027209 */ /* 0x000fe40007810000 */
[----:B------:R-:W-:Y:S02]  /*8cb0*/  FSEL R157, R157, -INF , P3 ;  /* 0xff8000009d9d7808 */ /* 0x000fe40001800000 */
[----:B------:R-:W-:-:S02]  /*8cc0*/  FMNMX.FTZ R2, R180, R2, !PT ;  /* 0x00000002b4027209 */ /* 0x000fc40007810000 */
[----:B------:R-:W-:Y:S02]  /*8cd0*/  ISETP.GT.AND P2, PT, R0, RZ, PT ;  /* 0x000000ff0000720c */ /* 0x000fe40003f44270 */
[----:B------:R-:W-:Y:S02]  /*8ce0*/  FMNMX.FTZ R2, R181, R2, !PT ;  /* 0x00000002b5027209 */ /* 0x000fe40007810000 */
[----:B------:R-:W-:Y:S02]  /*8cf0*/  FSEL R186, R186, -INF , P2 ;  /* 0xff800000baba7808 */ /* 0x000fe40001000000 */
        /* <DEDUP_REMOVED lines=8> */
[----:B------:R-:W-:-:S02]  /*8d80*/  FMNMX.FTZ R2, R160, R2, !PT ;  /* 0x00000002a0027209 */ /* 0x000fc40007810000 */
[----:B------:R-:W-:Y:S02]  /*8d90*/  ISETP.GT.AND P2, PT, R0, 0x9, PT ;  /* 0x000000090000780c */ /* 0x000fe40003f44270 */
[----:B------:R-:W-:Y:S02]  /*8da0*/  FMNMX.FTZ R2, R161, R2, !PT ;  /* 0x00000002a1027209 */ /* 0x000fe40007810000 */
[----:B------:R-:W-:Y:S02]  /*8db0*/  FSEL R191, R191, -INF , P2 ;  /* 0xff800000bfbf7808 */ /* 0x000fe40001000000 */
[----:B------:R-:W-:Y:S02]  /*8dc0*/  FMNMX.FTZ R2, R164, R2, !PT ;  /* 0x00000002a4027209 */ /* 0x000fe40007810000 */
[----:B------:R-:W-:Y:S02]  /*8dd0*/  ISETP.GT.AND P2, PT, R0, 0x10, PT ;  /* 0x000000100000780c */ /* 0x000fe40003f44270 */
        /* <DEDUP_REMOVED lines=9> */
[C---:B------:R-:W-:Y:S02]  /*8e70*/  ISETP.GT.AND P1, PT, R0.reuse, 0x21, PT ;  /* 0x000000210000780c */ /* 0x040fe40003f24270 */
[----:B------:R-:W-:Y:S01]  /*8e80*/  ISETP.GT.AND P2, PT, R0, 0x18, PT ;  /* 0x000000180000780c */ /* 0x000fe20003f44270 */
[----:B------:R-:W0:Y:S01]  /*8e90*/  SHFL.BFLY PT, R3, R2, 0x2, 0x1f ;  /* 0x0c401f0002037f89 */ /* 0x000e2200000e0000 */
[----:B------:R-:W-:Y:S02]  /*8ea0*/  FSEL R171, R171, -INF , P1 ;  /* 0xff800000abab7808 */ /* 0x000fe40000800000 */
[----:B------:R-:W-:-:S02]  /*8eb0*/  FSEL R182, R182, -INF , P2 ;  /* 0xff800000b6b67808 */ /* 0x000fc40001000000 */
[C---:B------:R-:W-:Y:S02]  /*8ec0*/  ISETP.GT.AND P1, PT, R0.reuse, 0x39, PT ;  /* 0x000000390000780c */ /* 0x040fe40003f24270 */
[----:B------:R-:W-:Y:S02]  /*8ed0*/  ISETP.GT.AND P2, PT, R0, 0x19, PT ;  /* 0x000000190000780c */ /* 0x000fe40003f44270 */
[----:B------:R-:W-:Y:S02]  /*8ee0*/  @P0 LOP3.LUT R16, R16, 0x800, RZ, 0xfc, !PT ;  /* 0x0000080010100812 */ /* 0x000fe400078efcff */
[----:B------:R-:W-:Y:S02]  /*8ef0*/  FSEL R183, R183, -INF , P2 ;  /* 0xff800000b7b77808 */ /* 0x000fe40001000000 */
[----:B------:R-:W-:Y:S02]  /*8f00*/  ISETP.GT.AND P2, PT, R0, 0x20, PT ;  /* 0x000000200000780c */ /* 0x000fe40003f44270 */
[----:B------:R-:W-:-:S02]  /*8f10*/  LOP3.LUT R16, R16, 0xffffefff, RZ, 0xc0, !PT ;  /* 0xffffefff10107812 */ /* 0x000fc400078ec0ff */
[----:B------:R-:W-:Y:S02]  /*8f20*/  FSEL R170, R170, -INF , P2 ;  /* 0xff800000aaaa7808 */ /* 0x000fe40001000000 */
[----:B------:R-:W-:Y:S02]  /*8f30*/  @P1 LOP3.LUT R16, R16, 0x1000, RZ, 0xfc, !PT ;  /* 0x0000100010101812 */ /* 0x000fe400078efcff */
[C---:B------:R-:W-:Y:S02]  /*8f40*/  ISETP.GT.AND P1, PT, R0.reuse, 0x28, PT ;  /* 0x000000280000780c */ /* 0x040fe40003f24270 */
[----:B------:R-:W-:Y:S02]  /*8f50*/  ISETP.GT.AND P0, PT, R0, 0x29, PT ;  /* 0x000000290000780c */ /* 0x000fe40003f04270 */
[----:B0-----:R-:W-:Y:S02]  /*8f60*/  FMNMX.FTZ R3, R2, R3, !PT ;  /* 0x0000000302037209 */ /* 0x001fe40007810000 */
[----:B------:R-:W-:-:S02]  /*8f70*/  FSEL R174, R174, -INF , P1 ;  /* 0xff800000aeae7808 */ /* 0x000fc40000800000 */
[----:B------:R-:W-:Y:S01]  /*8f80*/  FSEL R175, R175, -INF , P0 ;  /* 0xff800000afaf7808 */ /* 0x000fe20000000000 */
[----:B------:R-:W0:Y:S01]  /*8f90*/  SHFL.BFLY PT, R2, R3, 0x1, 0x1f ;  /* 0x0c201f0003027f89 */ /* 0x000e2200000e0000 */
[----:B------:R-:W-:Y:S02]  /*8fa0*/  LOP3.LUT P0, RZ, R16, 0x800, RZ, 0xc0, !PT ;  /* 0x0000080010ff7812 */ /* 0x000fe4000780c0ff */
[C---:B------:R-:W-:Y:S02]  /*8fb0*/  ISETP.GT.AND P2, PT, R0.reuse, 0x40, PT ;  /* 0x000000400000780c */ /* 0x040fe40003f44270 */
[C---:B------:R-:W-:Y:S02]  /*8fc0*/  ISETP.GT.AND P3, PT, R0.reuse, 0x41, PT ;  /* 0x000000410000780c */ /* 0x040fe40003f64270 */
[C---:B------:R-:W-:Y:S02]  /*8fd0*/  ISETP.GT.AND P4, PT, R0.reuse, 0x48, PT ;  /* 0x000000480000780c */ /* 0x040fe40003f84270 */
[----:B------:R-:W-:-:S02]  /*8fe0*/  ISETP.GT.AND P5, PT, R0, 0x49, PT ;  /* 0x000000490000780c */ /* 0x000fc40003fa4270 */
[----:B------:R-:W-:Y:S02]  /*8ff0*/  FSEL R162, R162, -INF , P0 ;  /* 0xff800000a2a27808 */ /* 0x000fe40000000000 */
[----:B------:R-:W-:Y:S02]  /*9000*/  LOP3.LUT P1, RZ, R16, 0x1000, RZ, 0xc0, !PT ;  /* 0x0000100010ff7812 */ /* 0x000fe4000782c0ff */
[----:B------:R-:W-:Y:S02]  /*9010*/  FSEL R154, R154, -INF , P2 ;  /* 0xff8000009a9a7808 */ /* 0x000fe40001000000 */
[----:B------:R-:W-:Y:S02]  /*9020*/  FSEL R167, R167, -INF , P1 ;  /* 0xff800000a7a77808 */ /* 0x000fe40000800000 */
[----:B------:R-:W-:Y:S02]  /*9030*/  FSEL R155, R155, -INF , P3 ;  /* 0xff8000009b9b7808 */ /* 0x000fe40001800000 */
[----:B------:R-:W-:-:S02]  /*9040*/  FSEL R158, R158, -INF , P4 ;  /* 0xff8000009e9e7808 */ /* 0x000fc40002000000 */
[----:B------:R-:W-:Y:S02]  /*9050*/  FSEL R159, R159, -INF , P5 ;  /* 0xff8000009f9f7808 */ /* 0x000fe40002800000 */
[----:B0-----:R-:W-:Y:S02]  /*9060*/  FMNMX.FTZ R3, R3, R2, !PT ;  /* 0x0000000203037209 */ /* 0x001fe40007810000 */
[----:B------:R-:W-:Y:S02]  /*9070*/  LOP3.LUT P0, RZ, R16, 0x400, RZ, 0xc0, !PT ;  /* 0x0000040010ff7812 */ /* 0x000fe4000780c0ff */
[C---:B------:R-:W-:Y:S01]  /*9080*/  FSETP.NEU.FTZ.AND P6, PT, R3.reuse, -INF , PT ;  /* 0xff8000000300780b */ /* 0x040fe20003fdd000 */
[----:B------:R-:W-:-:S03]  /*9090*/  FMUL.FTZ R4, R3, UR5 ;  /* 0x0000000503047c20 */ /* 0x000fc60008410000 */
[----:B------:R-:W-:Y:S02]  /*90a0*/  FSEL R2, R3, RZ, P6 ;  /* 0x000000ff03027208 */ /* 0x000fe40003000000 */
[----:B------:R-:W-:Y:S02]  /*90b0*/  FSEL R4, R4, RZ, P6 ;  /* 0x000000ff04047208 */ /* 0x000fe40003000000 */
[----:B------:R-:W-:Y:S01]  /*90c0*/  ISETP.GT.AND P6, PT, R0, 0x31, PT ;  /* 0x000000310000780c */ /* 0x000fe20003fc4270 */
[----:B------:R-:W-:Y:S02]  /*90d0*/  FADD.FTZ R2, -R2, R228 ;  /* 0x000000e402027221 */ /* 0x000fe40000010100 */
        /* <DEDUP_REMOVED lines=20> */
[----:B------:R-:W-:Y:S01]  /*9220*/  FMNMX.FTZ R4, R186, R227, !PT ;  /* 0x000000e3ba047209 */ /* 0x000fe20007810000 */
[----:B------:R-:W-:Y:S01]  /*9230*/  FMUL.FTZ R2, R2, UR5 ;  /* 0x0000000502027c20 */ /* 0x000fe20008410000 */
[----:B------:R-:W-:Y:S01]  /*9240*/  FSEL R163, R163, -INF , P6 ;  /* 0xff800000a3a37808 */ /* 0x000fe20003000000 */
[----:B------:R-:W-:Y:S01]  /*9250*/  MUFU.EX2 R184, R184 ;  /* 0x000000b800b87308 */ /* 0x000fe20000000800 */
[----:B------:R-:W-:-:S02]  /*9260*/  FMNMX.FTZ R4, R187, R4, !PT ;  /* 0x00000004bb047209 */ /* 0x000fc40007810000 */
[----:B------:R-:W-:Y:S02]  /*9270*/  ISETP.GT.AND P6, PT, R0, 0x38, PT ;  /* 0x000000380000780c */ /* 0x000fe40003fc4270 */
[----:B------:R-:W-:Y:S02]  /*9280*/  FMNMX.FTZ R4, R190, R4, !PT ;  /* 0x00000004be047209 */ /* 0x000fe40007810000 */
[----:B------:R-:W-:Y:S01]  /*9290*/  FSEL R166, R166, -INF , P6 ;  /* 0xff800000a6a67808 */ /* 0x000fe20003000000 */
[----:B------:R-:W-:Y:S01]  /*92a0*/  MUFU.EX2 R185, R185 ;  /* 0x000000b900b97308 */ /* 0x000fe20000000800 */
[----:B------:R-:W-:-:S04]  /*92b0*/  FMNMX.FTZ R4, R191, R4, !PT ;  /* 0x00000004bf047209 */ /* 0x000fc80007810000 */
[----:B------:R-:W-:-:S03]  /*92c0*/  FMNMX.FTZ R4, R178, R4, !PT ;  /* 0x00000004b2047209 */ /* 0x000fc60007810000 */
        /* <DEDUP_REMOVED lines=22> */
[----:B------:R-:W-:-:S05]  /*9430*/  FMNMX.FTZ R4, R159, R0, !PT ;  /* 0x000000009f047209 */ /* 0x000fca0007810000 */
[----:B------:R-:W0:Y:S02]  /*9440*/  SHFL.BFLY PT, R0, R4, 0x2, 0x1f ;  /* 0x0c401f0004007f89 */ /* 0x000e2400000e0000 */
        /* <DEDUP_REMOVED lines=16> */
[----:B------:R-:W-:Y:S01]  /*9550*/  MUFU.EX2 R156, R156 ;  /* 0x0000009c009c7308 */ /* 0x000fe20000000800 */
[--C-:B------:R-:W-:Y:S01]  /*9560*/  FFMA.FTZ R186, R186, UR5, -R0.reuse ;  /* 0x00000005baba7c23 */ /* 0x100fe20008010800 */
[--C-:B------:R-:W-:Y:S01]  /*9570*/  FFMA.FTZ R187, R187, UR5, -R0.reuse ;  /* 0x00000005bbbb7c23 */ /* 0x100fe20008010800 */
[----:B------:R-:W-:Y:S01]  /*9580*/  FMUL.FTZ R192, R192, UR5 ;  /* 0x00000005c0c07c20 */ /* 0x000fe20008410000 */
        /* <DEDUP_REMOVED lines=18> */
[----:B------:R-:W-:Y:S08]  /*96b0*/  MUFU.EX2 R186, R186 ;  /* 0x000000ba00ba7308 */ /* 0x000ff00000000800 */
[----:B------:R-:W0:Y:S08]  /*96c0*/  MUFU.EX2 R0, R2 ;  /* 0x0000000200007308 */ /* 0x000e300000000800 */
[----:B------:R-:W1:Y:S08]  /*96d0*/  MUFU.EX2 R2, R192 ;  /* 0x000000c000027308 */ /* 0x000e700000000800 */
[----:B------:R-:W2:Y:S01]  /*96e0*/  MUFU.EX2 R187, R187 ;  /* 0x000000bb00bb7308 */ /* 0x000ea20000000800 */
[----:B0-----:R-:W-:-:S04]  /*96f0*/  FFMA.FTZ R19, R0, R19, R184 ;  /* 0x0000001300137223 */ /* 0x001fc800000100b8 */
[----:B------:R-:W-:-:S03]  /*9700*/  FADD.FTZ R19, R185, R19 ;  /* 0x00000013b9137221 */ /* 0x000fc60000010000 */
[----:B------:R-:W0:Y:S01]  /*9710*/  MUFU.EX2 R190, R190 ;  /* 0x000000be00be7308 */ /* 0x000e220000000800 */
[----:B-1----:R-:W-:-:S07]  /*9720*/  FFMA.FTZ R5, R2, R5, R186 ;  /* 0x0000000502057223 */ /* 0x002fce00000100ba */
        /* <DEDUP_REMOVED lines=57> */
.L_x_2397:
[----:B------:R-:W0:Y:S01]  /*9ac0*/  S2UR UR7, SR_CgaCtaId ;  /* 0x00000000000779c3 */ /* 0x000e220000008800 */
[----:B------:R-:W-:Y:S01]  /*9ad0*/  R2UR UR6, R21 ;  /* 0x00000000150672ca */ /* 0x000fe200000e0000 */
[----:B------:R-:W-:Y:S01]  /*9ae0*/  UIADD3 UR4, UR4, 0x38860, URZ ;  /* 0x0003886004047890 */ /* 0x000fe2000fffe03f */
[----:B------:R-:W-:Y:S01]  /*9af0*/  F2FP.F16.F32.PACK_AB R208, R185, R184 ;  /* 0x000000b8b9d0723e */ /* 0x000fe200000000ff */
[----:B------:R-:W-:Y:S01]  /*9b00*/  UMOV UR37, UR36 ;  /* 0x0000002400257c82 */ /* 0x000fe20008000000 */
[----:B------:R-:W-:Y:S01]  /*9b10*/  F2FP.F16.F32.PACK_AB R209, R187, R186 ;  /* 0x000000babbd1723e */ /* 0x000fe200000000ff */
[----:B------:R-:W-:Y:S01]  /*9b20*/  IMAD.MOV.U32 R227, RZ, RZ, R4 ;  /* 0x000000ffffe37224 */ /* 0x000fe200078e0004 */
[----:B------:R-:W-:Y:S01]  /*9b30*/  F2FP.F16.F32.PACK_AB R210, R189, R188 ;  /* 0x000000bcbdd2723e */ /* 0x000fe200000000ff */
[----:B------:R-:W-:Y:S01]  /*9b40*/  IMAD.MOV.U32 R228, RZ, RZ, R3 ;  /* 0x000000ffffe47224 */ /* 0x000fe200078e0003 */
[----:B------:R-:W-:Y:S02]  /*9b50*/  F2FP.F16.F32.PACK_AB R211, R191, R190 ;  /* 0x000000bebfd3723e */ /* 0x000fe400000000ff */
[----:B------:R-:W-:-:S02]  /*9b60*/  F2FP.F16.F32.PACK_AB R204, R177, R176 ;  /* 0x000000b0b1cc723e */ /* 0x000fc400000000ff */
[----:B------:R-:W-:Y:S01]  /*9b70*/  F2FP.F16.F32.PACK_AB R205, R179, R178 ;  /* 0x000000b2b3cd723e */ /* 0x000fe200000000ff */
[----:B------:R-:W-:Y:S01]  /*9b80*/  UISETP.GT.AND UP0, UPT, UR60, UR6, UPT ;  /* 0x000000063c00728c */ /* 0x000fe2000bf04270 */
[----:B------:R-:W-:Y:S01]  /*9b90*/  F2FP.F16.F32.PACK_AB R206, R181, R180 ;  /* 0x000000b4b5ce723e */ /* 0x000fe200000000ff */
[----:B------:R-:W-:Y:S01]  /*9ba0*/  UIADD3 UR60, UR60, -0x1, URZ ;  /* 0xffffffff3c3c7890 */ /* 0x000fe2000fffe03f */
[----:B------:R-:W-:Y:S02]  /*9bb0*/  F2FP.F16.F32.PACK_AB R207, R183, R182 ;  /* 0x000000b6b7cf723e */ /* 0x000fe400000000ff */
[----:B------:R-:W-:Y:S02]  /*9bc0*/  F2FP.F16.F32.PACK_AB R200, R169, R168 ;  /* 0x000000a8a9c8723e */ /* 0x000fe400000000ff */
[----:B------:R-:W-:Y:S02]  /*9bd0*/  PLOP3.LUT P1, PT, PT, PT, UP0, 0x80, 0x0 ;  /* 0x000000000000781c */ /* 0x000fe40003f2f008 */
        /* <DEDUP_REMOVED lines=15> */
[----:B------:R-:W-:Y:S06]  /*9cd0*/  @P1 BRA `(.L_x_2398) ;  /* 0xffffffc000781947 */ /* 0x000fec000383ffff */
.L_x_2387:
[----:B------:R-:W-:-:S13]  /*9ce0*/  R2UR UR4, R214 ;  /* 0x00000000d60472ca */ /* 0x000fda00000e0000 */
[----:B------:R-:W-:-:S06]  /*9cf0*/  UISETP.GE.AND UP0, UPT, UR60, UR4, UPT ;  /* 0x000000043c00728c */ /* 0x000fcc000bf06270 */
[----:B------:R-:W-:-:S13]  /*9d00*/  PLOP3.LUT P1, PT, PT, PT, UP0, 0x80, 0x0 ;  /* 0x000000000000781c */ /* 0x000fda0003f2f008 */
[----:B------:R-:W-:Y:S05]  /*9d10*/  @!P1 BRA `(.L_x_2399) ;  /* 0x0000003400c09947 */ /* 0x000fea0003800000 */
[----:B------:R-:W-:Y:S01]  /*9d20*/  R2UR UR61, R18 ;  /* 0x00000000123d72ca */ /* 0x000fe200000e0000 */
[----:B------:R-:W-:Y:S01]  /*9d30*/  IMAD.MOV.U32 R21, RZ, RZ, R4 ;  /* 0x000000ffff157224 */ /* 0x000fe200078e0004 */
[----:B------:R-:W-:Y:S01]  /*9d40*/  UMOV UR37, UR36 ;  /* 0x0000002400257c82 */ /* 0x000fe20008000000 */
[----:B------:R-:W-:-:S12]  /*9d50*/  IMAD.MOV.U32 R22, RZ, RZ, R3 ;  /* 0x000000ffff167224 */ /* 0x000fd800078e0003 */
.L_x_2410:
        /* <DEDUP_REMOVED lines=8> */
.L_x_2400:
        /* <DEDUP_REMOVED lines=8> */
.L_x_2401:
[----:B-1----:R-:W-:Y:S05]  /*9e60*/  @P1 BRA `(.L_x_2402) ;  /* 0x0000000000081947 */ /* 0x002fea0003800000 */
[----:B------:R-:W1:Y:S02]  /*9e70*/  SYNCS.PHASECHK.TRANS64.TRYWAIT P1, [UR4+0x38830], R3 ;  /* 0x03883003ff0075a7 */ /* 0x000e640008020144 */
[----:B-1----:R-:W-:Y:S05]  /*9e80*/  @!P1 BRA `(.L_x_2403) ;  /* 0x000000fc00b89947 */ /* 0x002fea0003800000 */
.L_x_2402:
        /* <DEDUP_REMOVED lines=25> */
[----:B------:R-:W-:Y:S01]  /*a020*/  UMOV UR56, UR6 ;  /* 0x0000000600387c82 */ /* 0x000fe20008000000 */
[----:B------:R-:W-:Y:S01]  /*a030*/  UMOV UR57, UR7 ;  /* 0x0000000700397c82 */ /* 0x000fe20008000000 */
        /* <DEDUP_REMOVED lines=57> */
[----:B------:R-:W-:Y:S01]  /*a3d0*/  UMOV UR56, UR6 ;  /* 0x0000000600387c82 */ /* 0x000fe20008000000 */
[----:B------:R-:W-:Y:S01]  /*a3e0*/  UMOV UR57, UR7 ;  /* 0x0000000700397c82 */ /* 0x000fe20008000000 */
        /* <DEDUP_REMOVED lines=506> */
.L_x_2404:
[----:B------:R-:W-:Y:S01]  /*c390*/  R2UR UR4, R17 ;  /* 0x00000000110472ca */ /* 0x000fe200000e0000 */
[----:B------:R-:W-:-:S05]  /*c3a0*/  IMAD.U32 R0, RZ, RZ, UR61 ;  /* 0x0000003dff007e24 */ /* 0x000fca000f8e00ff */
[----:B------:R-:W-:-:S07]  /*c3b0*/  SHF.L.U32 R0, R0, 0x1f, RZ ;  /* 0x0000001f00007819 */ /* 0x000fce00000006ff */
[----:B------:R-:W-:-:S09]  /*c3c0*/  ULEA UR4, UR37, UR4, 0x3 ;  /* 0x0000000425047291 */ /* 0x000fd2000f8e183f */
[----:B------:R2:W3:Y:S01]  /*c3d0*/  SYNCS.PHASECHK.TRANS64.TRYWAIT P1, [UR4+0x38850], R0 ;  /* 0x03885000ff0075a7 */ /* 0x0004e20008020144 */
[----:B------:R-:W-:Y:S05]  /*c3e0*/  @!P0 BRA `(.L_x_2405) ;  /* 0x0000000000048947 */ /* 0x000fea0003800000 */
[----:B------:R-:W-:Y:S01]  /*c3f0*/  BPT.TRAP 0x1 ;  /* 0x000000040000795c */ /* 0x000fe20000300000 */
.L_x_2405:
[----:B---3--:R-:W-:Y:S05]  /*c400*/  @P1 BRA `(.L_x_2406) ;  /* 0x0000000000081947 */ /* 0x008fea0003800000 */
[----:B------:R-:W3:Y:S02]  /*c410*/  SYNCS.PHASECHK.TRANS64.TRYWAIT P1, [UR4+0x38850], R0 ;  /* 0x03885000ff0075a7 */ /* 0x000ee40008020144 */
[----:B---3--:R-:W-:Y:S05]  /*c420*/  @!P1 BRA `(.L_x_2407) ;  /* 0x000000d800689947 */ /* 0x008fea0003800000 */
.L_x_2406:
        /* <DEDUP_REMOVED lines=37> */
.L_x_2408:
[----:B--23--:R-:W-:Y:S01]  /*c680*/  FMNMX.FTZ R0, R184, R22, !PT ;  /* 0x00000016b8007209 */ /* 0x00cfe20007810000 */
[----:B------:R-:W-:Y:S01]  /*c690*/  ULDC UR5, c[0x0][0x988] ;  /* 0x0002620000057ab9 */ /* 0x000fe20000000800 */
[----:B------:R-:W2:Y:S01]  /*c6a0*/  S2UR UR7, SR_CgaCtaId ;  /* 0x00000000000779c3 */ /* 0x000ea20000008800 */
[----:B------:R-:W-:Y:S02]  /*c6b0*/  R2UR UR6, R17 ;  /* 0x00000000110672ca */ /* 0x000fe400000e0000 */
[----:B------:R-:W-:-:S04]  /*c6c0*/  FMNMX.FTZ R0, R185, R0, !PT ;  /* 0x00000000b9007209 */ /* 0x000fc80007810000 */
[----:B------:R-:W-:-:S04]  /*c6d0*/  FMNMX.FTZ R0, R188, R0, !PT ;  /* 0x00000000bc007209 */ /* 0x000fc80007810000 */
[----:B------:R-:W-:-:S03]  /*c6e0*/  FMNMX.FTZ R0, R189, R0, !PT ;  /* 0x00000000bd007209 */ /* 0x000fc60007810000 */
[----:B------:R-:W-:Y:S01]  /*c6f0*/  ULEA UR6, UR36, UR6, 0x3 ;  /* 0x0000000624067291 */ /* 0x000fe2000f8e183f */
[----:B------:R-:W-:-:S03]  /*c700*/  FMNMX.FTZ R0, R176, R0, !PT ;  /* 0x00000000b0007209 */ /* 0x000fc60007810000 */
[----:B------:R-:W-:Y:S01]  /*c710*/  UIADD3 UR6, UR6, 0x38840, URZ ;  /* 0x0003884006067890 */ /* 0x000fe2000fffe03f */
        /* <DEDUP_REMOVED lines=20> */
[----:B01----:R-:W0:Y:S01]  /*c860*/  SHFL.BFLY PT, R3, R2, 0x1, 0x1f ;  /* 0x0c201f0002037f89 */ /* 0x003e2200000e0000 */
        /* <DEDUP_REMOVED lines=154> */
.L_x_2409:
[----:B------:R-:W0:Y:S01]  /*d210*/  S2UR UR7, SR_CgaCtaId ;  /* 0x00000000000779c3 */ /* 0x000e220000008800 */
[----:B------:R-:W-:Y:S01]  /*d220*/  R2UR UR6, R214 ;  /* 0x00000000d60672ca */ /* 0x000fe200000e0000 */
[----:B------:R-:W-:Y:S01]  /*d230*/  UIADD3 UR4, UR4, 0x38860, URZ ;  /* 0x0003886004047890 */ /* 0x000fe2000fffe03f */
[----:B------:R-:W-:Y:S01]  /*d240*/  R2UR UR61, R18 ;  /* 0x00000000123d72ca */ /* 0x000fe200000e0000 */
        /* <DEDUP_REMOVED lines=21> */
[----:B------:R-:W-:Y:S02]  /*d3a0*/  F2FP.F16.F32.PACK_AB R197, R163, R162 ;  /* 0x000000a2a3c5723e */ /* 0x000fe400000000ff */
[----:B------:R-:W-:Y:S02]  /*d3b0*/  F2FP.F16.F32.PACK_AB R198, R165, R164 ;  /* 0x000000a4a5c6723e */ /* 0x000fe400000000ff */
[----:B------:R-:W-:-:S02]  /*d3c0*/  F2FP.F16.F32.PACK_AB R199, R167, R166 ;  /* 0x000000a6a7c7723e */ /* 0x000fc400000000ff */
[----:B------:R-:W-:Y:S02]  /*d3d0*/  F2FP.F16.F32.PACK_AB R192, R153, R152 ;  /* 0x0000009899c0723e */ /* 0x000fe400000000ff */
[----:B------:R-:W-:Y:S02]  /*d3e0*/  F2FP.F16.F32.PACK_AB R193, R155, R154 ;  /* 0x0000009a9bc1723e */ /* 0x000fe400000000ff */
[----:B------:R-:W-:Y:S02]  /*d3f0*/  F2FP.F16.F32.PACK_AB R194, R157, R156 ;  /* 0x0000009c9dc2723e */ /* 0x000fe400000000ff */
[----:B------:R-:W-:Y:S01]  /*d400*/  F2FP.F16.F32.PACK_AB R195, R195, R158 ;  /* 0x0000009ec3c3723e */ /* 0x000fe200000000ff */
[----:B------:R-:W-:Y:S06]  /*d410*/  @P1 BRA `(.L_x_2410) ;  /* 0xffffffc800501947 */ /* 0x000fec000383ffff */
.L_x_2399:
        /* <DEDUP_REMOVED lines=131> */
.L_x_2411:
        /* <DEDUP_REMOVED lines=8> */
.L_x_2412:
[----:B-1----:R-:W-:Y:S05]  /*dcd0*/  @P1 BRA `(.L_x_2413) ;  /* 0x0000000000081947 */ /* 0x002fea0003800000 */
[----:B------:R-:W1:Y:S02]  /*dce0*/  SYNCS.PHASECHK.TRANS64.TRYWAIT P1, [UR8+0x38850], R0 ;  /* 0x03885000ff0075a7 */ /* 0x000e640008020148 */
[----:B-1----:R-:W-:Y:S05]  /*dcf0*/  @!P1 BRA `(.L_x_2414) ;  /* 0x000000c0004c9947 */ /* 0x002fea0003800000 */
.L_x_2413:
[----:B------:R-:W-:Y:S01]  /*dd00*/  R2UR UR4, R17 ;  /* 0x00000000110472ca */ /* 0x000fe200000e0000 */
[----:B------:R-:W-:Y:S01]  /*dd10*/  WARPGROUP.ARRIVE ;  /* 0x00000000000079c5 */ /* 0x000fe20000000000 */
[----:B------:R-:W-:Y:S01]  /*dd20*/  UMOV UR7, 0x40000040 ;  /* 0x4000004000077882 */ /* 0x000fe20000000000 */
[----:B01----:R-:W0:Y:S01]  /*dd30*/  SHFL.BFLY PT, R0, R19, 0x2, 0x1f ;  /* 0x0c401f0013007f89 */ /* 0x003e2200000e0000 */
[----:B------:R-:W-:Y:S02]  /*dd40*/  IMAD.MOV.U32 R6, RZ, RZ, RZ ;  /* 0x000000ffff067224 */ /* 0x000fe400078e00ff */
[----:B------:R-:W-:Y:S01]  /*dd50*/  IMAD.U32 R8, RZ, RZ, UR5 ;  /* 0x00000005ff087e24 */ /* 0x000fe2000f8e00ff */
[----:B------:R-:W1:Y:S01]  /*dd60*/  SHFL.BFLY PT, R2, R5, 0x2, 0x1f ;  /* 0x0c401f0005027f89 */ /* 0x000e6200000e0000 */
[----:B------:R-:W-:-:S05]  /*dd70*/  IMAD.U32 R12, RZ, RZ, UR5 ;  /* 0x00000005ff0c7e24 */ /* 0x000fca000f8e00ff */
[----:B------:R-:W-:-:S04]  /*dd80*/  UIADD3 UR4, UR4, 0x400, URZ ;  /* 0x0000040004047890 */ /* 0x000fc8000fffe03f */
[----:B------:R-:W-:-:S04]  /*dd90*/  USHF.R.U32.HI UR4, URZ, 0x4, UR4 ;  /* 0x000000043f047899 */ /* 0x000fc80008011604 */
[----:B------:R-:W-:-:S04]  /*dda0*/  ULOP3.LUT UR4, UR4, 0x3fff, URZ, 0xc0, !UPT ;  /* 0x00003fff04047892 */ /* 0x000fc8000f8ec03f */
[----:B------:R-:W-:Y:S01]  /*ddb0*/  ULOP3.LUT UR4, UR4, 0x2800000, URZ, 0xfc, !UPT ;  /* 0x0280000004047892 */ /* 0x000fe2000f8efc3f */
[----:B0-----:R-:W-:-:S03]  /*ddc0*/  FADD.FTZ R0, R0, R19 ;  /* 0x0000001300007221 */ /* 0x001fc60000010000 */
[----:B------:R-:W-:Y:S01]  /*ddd0*/  UIMAD UR4, UR36, 0xa00, UR4 ;  /* 0x00000a00240478a4 */ /* 0x000fe2000f8e0204 */
[----:B-1----:R-:W-:Y:S01]  /*dde0*/  FADD.FTZ R2, R2, R5 ;  /* 0x0000000502027221 */ /* 0x002fe20000010000 */
[----:B------:R-:W0:Y:S01]  /*ddf0*/  SHFL.BFLY PT, R7, R0, 0x1, 0x1f ;  /* 0x0c201f0000077f89 */ /* 0x000e2200000e0000 */
[----:B------:R-:W-:-:S04]  /*de00*/  IMAD.MOV.U32 R5, RZ, RZ, RZ ;  /* 0x000000ffff057224 */ /* 0x000fc800078e00ff */
[----:B------:R-:W-:Y:S01]  /*de10*/  UMOV UR6, UR4 ;  /* 0x0000000400067c82 */ /* 0x000fe20008000000 */
[----:B------:R-:W1:Y:S01]  /*de20*/  SHFL.BFLY PT, R9, R2, 0x1, 0x1f ;  /* 0x0c201f0002097f89 */ /* 0x000e6200000e0000 */
[----:B------:R-:W-:Y:S01]  /*de30*/  HGMMA.64x256x16.F32 R24, R208, gdesc[UR4].tnspB, R24, gsb0 ;  /* 0x43e00004d0187df0 */ /* 0x000fe20008000818 */
[----:B------:R-:W-:Y:S01]  /*de40*/  UIADD3 UR6, UR4, 0x80, URZ ;  /* 0x0000008004067890 */ /* 0x000fe2000fffe03f */
[----:B------:R-:W-:Y:S01]  /*de50*/  UMOV UR7, 0x40000040 ;  /* 0x4000004000077882 */ /* 0x000fe20000000000 */
[----:B0-----:R-:W-:Y:S01]  /*de60*/  FADD.FTZ R10, R0, R7 ;  /* 0x00000007000a7221 */ /* 0x001fe20000010000 */
[----:B------:R-:W-:Y:S02]  /*de70*/  IMAD.MOV.U32 R0, RZ, RZ, -0x800000 ;  /* 0xff800000ff007424 */ /* 0x000fe400078e00ff */
[----:B-1----:R-:W-:Y:S02]  /*de80*/  FADD.FTZ R11, R2, R9 ;  /* 0x00000009020b7221 */ /* 0x002fe40000010000 */
[----:B------:R-:W-:Y:S01]  /*de90*/  FSETP.NE.FTZ.AND P1, PT, R10, RZ, PT ;  /* 0x000000ff0a00720b */ /* 0x000fe20003f35000 */
[----:B------:R-:W-:-:S02]  /*dea0*/  IMAD.MOV.U32 R2, RZ, RZ, -0x800000 ;  /* 0xff800000ff027424 */ /* 0x000fc400078e00ff */
[----:B------:R-:W-:-:S10]  /*deb0*/  FSETP.NE.FTZ.AND P2, PT, R11, RZ, PT ;  /* 0x000000ff0b00720b */ /* 0x000fd40003f55000 */
[----:B------:R-:W0:Y:S01]  /*dec0*/  @P1 MUFU.LG2 R7, R10 ;  /* 0x0000000a00071308 */ /* 0x000e220000000c00 */
[----:B------:R-:W-:Y:S02]  /*ded0*/  @P1 FMUL.FTZ R8, R8, 0.69314718246459960938 ;  /* 0x3f31721808081820 */ /* 0x000fe40000410000 */
[----:B------:R-:W-:-:S05]  /*dee0*/  @P2 FMUL.FTZ R12, R12, 0.69314718246459960938 ;  /* 0x3f3172180c0c2820 */ /* 0x000fca0000410000 */
        /* <DEDUP_REMOVED lines=31> */
.L_x_2415:
[----:B------:R-:W2:Y:S01]  /*e0e0*/  LDL.LU R3, [R1+0x34] ;  /* 0x0000340001037983 */ /* 0x000ea20000300800 */
[----:B------:R-:W0:Y:S01]  /*e0f0*/  S2UR UR6, SR_CgaCtaId ;  /* 0x00000000000679c3 */ /* 0x000e220000008800 */
[----:B------:R-:W-:Y:S01]  /*e100*/  UIADD3 UR4, UR8, 0x38860, URZ ;  /* 0x0003886008047890 */ /* 0x000fe2000fffe03f */
[-C--:B------:R-:W-:Y:S01]  /*e110*/  FMUL.FTZ R24, R24, R6.reuse ;  /* 0x0000000618187220 */ /* 0x080fe20000410000 */
        /* <DEDUP_REMOVED lines=134> */
[----:B--2---:R-:W-:-:S13]  /*e980*/  R2UR UR5, R3 ;  /* 0x00000000030572ca */ /* 0x004fda00000e0000 */
[----:B------:R-:W-:-:S06]  /*e990*/  UIADD3 UR5, UR5, 0x1, URZ ;  /* 0x0000000105057890 */ /* 0x000fcc000fffe03f */
[----:B------:R-:W-:Y:S01]  /*e9a0*/  IMAD.U32 R3, RZ, RZ, UR5 ;  /* 0x00000005ff037e24 */ /* 0x000fe2000f8e00ff */
[----:B------:R-:W-:-:S04]  /*e9b0*/  R2UR UR5, R18 ;  /* 0x00000000120572ca */ /* 0x000fc800000e0000 */
[----:B------:R0:W-:Y:S09]  /*e9c0*/  STL [R1+0x34], R3 ;  /* 0x0000340301007387 */ /* 0x0001f20000100800 */
[----:B------:R-:W-:-:S06]  /*e9d0*/  ULOP3.LUT UR5, UR5, UR4, URZ, 0x3c, !UPT ;  /* 0x0000000405057292 */ /* 0x000fcc000f8e3c3f */
[----:B0-----:R-:W-:-:S07]  /*e9e0*/  IMAD.U32 R18, RZ, RZ, UR5 ;  /* 0x00000005ff127e24 */ /* 0x001fce000f8e00ff */
.L_x_2379:
[----:B------:R-:W0:Y:S08]  /*e9f0*/  S2UR UR4, SR_CgaCtaId ;  /* 0x00000000000479c3 */ /* 0x000e300000008800 */
[----:B------:R-:W-:Y:S06]  /*ea00*/  BAR.SYNC.DEFER_BLOCKING 0x5, 0x180 ;  /* 0x0146000000007b1d */ /* 0x000fec0000010000 */
[----:B------:R-:W-:Y:S01]  /*ea10*/  UMOV UR8, 0x400 ;  /* 0x0000040000087882 */ /* 0x000fe20000000000 */
[----:B------:R-:W-:Y:S01]  /*ea20*/  BSSY B0, `(.L_x_2416) ;  /* 0x00004c6000007945 */ /* 0x000fe20003800000 */
[----:B0-----:R-:W-:-:S09]  /*ea30*/  ULEA UR8, UR4, UR8, 0x18 ;  /* 0x0000000804087291 */ /* 0x001fd2000f8ec03f */
[----:B------:R-:W0:Y:S02]  /*ea40*/  LDS.128 R4, [UR8+0x388d0] ;  /* 0x0388d008ff047984 */ /* 0x000e240008000c00 */
[----:B0-----:R-:W-:Y:S02]  /*ea50*/  R2UR UR6, R5 ;  /* 0x00000000050672ca */ /* 0x001fe400000e0000 */
[----:B------:R-:W-:Y:S02]  /*ea60*/  R2UR UR5, R6 ;  /* 0x00000000060572ca */ /* 0x000fe400000e0000 */
[----:B------:R-:W-:Y:S01]  /*ea70*/  R2UR UR7, R7 ;  /* 0x00000000070772ca */ /* 0x000fe200000e0000 */
[----:B------:R-:W-:Y:S06]  /*ea80*/  BAR.ARV 0x4, 0x180 ;  /* 0x0106000000007b1d */ /* 0x000fec0000002000 */
[----:B------:R-:W-:Y:S08]  /*ea90*/  @P0 BRA `(.L_x_2417) ;  /* 0x0000003800e80947 */ /* 0x000ff00003800000 */
[----:B------:R-:W2:Y:S01]  /*eaa0*/  LDL.LU R8, [R1+0x30] ;  /* 0x0000300001087983 */ /* 0x000ea20000300800 */
[----:B------:R-:W0:Y:S01]  /*eab0*/  S2UR UR4, SR_SWINHI ;  /* 0x00000000000479c3 */ /* 0x000e220000002f00 */
[----:B------:R-:W-:Y:S01]  /*eac0*/  IMAD.MOV.U32 R12, RZ, RZ, 0x2 ;  /* 0x00000002ff0c7424 */ /* 0x000fe200078e00ff */
[----:B------:R-:W-:Y:S01]  /*ead0*/  F2FP.F16.F32.PACK_AB R6, R29, R28 ;  /* 0x0000001c1d06723e */ /* 0x000fe200000000ff */
[----:B------:R-:W3:Y:S01]  /*eae0*/  LDL R3, [R1+0x40] ;  /* 0x0000400001037983 */ /* 0x000ee20000100800 */
[----:B------:R-:W-:Y:S01]  /*eaf0*/  F2FP.F16.F32.PACK_AB R7, R31, R30 ;  /* 0x0000001e1f07723e */ /* 0x000fe200000000ff */
[----:B------:R-:W-:Y:S01]  /*eb00*/  ULDC.64 UR16, c[0x0][0xc00] ;  /* 0x0003000000107ab9 */ /* 0x000fe20000000a00 */
[----:B------:R-:W-:Y:S01]  /*eb10*/  R2UR UR9, R220 ;  /* 0x00000000dc0972ca */ /* 0x000fe200000e0000 */
[----:B------:R-:W-:Y:S01]  /*eb20*/  ULDC.64 UR12, c[0x0][0xc00] ;  /* 0x00030000000c7ab9 */ /* 0x000fe20000000a00 */
[----:B------:R-:W4:Y:S01]  /*eb30*/  LDL R172, [R1+0x2c] ;  /* 0x00002c0001ac7983 */ /* 0x000f220000100800 */
[----:B------:R-:W-:Y:S01]  /*eb40*/  ULDC.64 UR14, c[0x0][0xc08] ;  /* 0x00030200000e7ab9 */ /* 0x000fe20000000a00 */
[----:B------:R-:W-:Y:S01]  /*eb50*/  R2UR UR20, R217 ;  /* 0x00000000d91472ca */ /* 0x000fe200000e0000 */
[----:B------:R-:W-:Y:S01]  /*eb60*/  ULDC UR22, c[0x0][0xbe8] ;  /* 0x0002fa0000167ab9 */ /* 0x000fe20000000800 */
[----:B------:R-:W-:-:S02]  /*eb70*/  R2UR UR28, R215 ;  /* 0x00000000d71c72ca */ /* 0x000fc400000e0000 */
[----:B------:R-:W-:-:S05]  /*eb80*/  R2UR UR19, R221 ;  /* 0x00000000dd1372ca */ /* 0x000fca00000e0000 */
[----:B------:R-:W-:Y:S01]  /*eb90*/  UIMAD.WIDE UR12, UR9, 0x4, UR12 ;  /* 0x00000004090c78a5 */ /* 0x000fe2000f8e020c */
[----:B------:R-:W-:Y:S01]  /*eba0*/  UMOV UR10, UR8 ;  /* 0x00000008000a7c82 */ /* 0x000fe20008000000 */
[----:B0-----:R-:W-:Y:S01]  /*ebb0*/  UMOV UR11, UR4 ;  /* 0x00000004000b7c82 */ /* 0x001fe20008000000 */
[----:B------:R-:W-:Y:S01]  /*ebc0*/  UISETP.NE.U32.AND UP0, UPT, UR14, URZ, UPT ;  /* 0x0000003f0e00728c */ /* 0x000fe2000bf05070 */
[----:B------:R-:W-:-:S03]  /*ebd0*/  ULDC UR4, c[0x0][0xad4] ;  /* 0x0002b50000047ab9 */ /* 0x000fc60000000800 */
[----:B------:R-:W-:-:S11]  /*ebe0*/  UISETP.NE.AND.EX UP0, UPT, UR15, URZ, UPT, UP0 ;  /* 0x0000003f0f00728c */ /* 0x000fd6000bf05300 */
[----:B------:R-:W-:Y:S01]  /*ebf0*/  @UP0 ULEA UR14, UP1, UR9, UR14, 0x2 ;  /* 0x0000000e090e0291 */ /* 0x000fe2000f82103f */
[----:B------:R-:W-:Y:S01]  /*ec00*/  BAR.SYNC.DEFER_BLOCKING 0x1, 0x100 ;  /* 0x0044000000007b1d */ /* 0x000fe20000010000 */
[----:B--2---:R-:W-:Y:S01]  /*ec10*/  R2UR UR18, R8 ;  /* 0x00000000081272ca */ /* 0x004fe200000e0000 */
[----:B---3--:R-:W-:-:S03]  /*ec20*/  IMAD.WIDE R12, R3, R12, UR10 ;  /* 0x0000000a030c7e25 */ /* 0x008fc6000f8e020c */
[C---:B------:R-:W-:Y:S02]  /*ec30*/  IADD3 R15, P1, R12.reuse, 0x20, RZ ;  /* 0x000000200c0f7810 */ /* 0x040fe40007f3e0ff */
[----:B------:R-:W-:Y:S02]  /*ec40*/  IADD3 R159, P4, R12, 0x60, RZ ;  /* 0x000000600c9f7810 */ /* 0x000fe40007f9e0ff */
[----:B------:R-:W-:Y:S02]  /*ec50*/  LOP3.LUT R14, R15, 0x380, RZ, 0xc0, !PT ;  /* 0x000003800f0e7812 */ /* 0x000fe400078ec0ff */
[----:B------:R-:W-:Y:S02]  /*ec60*/  LOP3.LUT R158, R159, 0x380, RZ, 0xc0, !PT ;  /* 0x000003809f9e7812 */ /* 0x000fe400078ec0ff */
[----:B------:R-:W-:Y:S02]  /*ec70*/  SHF.R.U64 R14, R14, 0x3, RZ ;  /* 0x000000030e0e7819 */ /* 0x000fe400000012ff */
[----:B------:R-:W-:-:S02]  /*ec80*/  LOP3.LUT R5, R12, 0x380, RZ, 0xc0, !PT ;  /* 0x000003800c057812 */ /* 0x000fc400078ec0ff */
[----:B------:R-:W-:Y:S01]  /*ec90*/  LOP3.LUT R14, R14, R15, RZ, 0x3c, !PT ;  /* 0x0000000f0e0e7212 */ /* 0x000fe200078e3cff */
[----:B------:R-:W-:Y:S01]  /*eca0*/  IMAD.X R15, RZ, RZ, R13, P1 ;  /* 0x000000ffff0f7224 */ /* 0x000fe200008e060d */
[----:B------:R-:W-:Y:S02]  /*ecb0*/  SHF.R.U64 R158, R158, 0x3, RZ ;  /* 0x000000039e9e7819 */ /* 0x000fe400000012ff */
[----:B------:R-:W-:Y:S02]  /*ecc0*/  SHF.R.U64 R5, R5, 0x3, RZ ;  /* 0x0000000305057819 */ /* 0x000fe400000012ff */
[C---:B------:R-:W-:Y:S02]  /*ecd0*/  IADD3 R157, P0, R12.reuse, 0x40, RZ ;  /* 0x000000400c9d7810 */ /* 0x040fe40007f1e0ff */
[C---:B------:R-:W-:Y:S02]  /*ece0*/  IADD3 R161, P3, R12.reuse, 0x4000, RZ ;  /* 0x000040000ca17810 */ /* 0x040fe40007f7e0ff */
[----:B------:R-:W-:-:S02]  /*ecf0*/  IADD3 R165, P5, R12, 0x4040, RZ ;  /* 0x000040400ca57810 */ /* 0x000fc40007fbe0ff */
[C---:B------:R-:W-:Y:S02]  /*ed00*/  IADD3 R167, P2, R12.reuse, 0x4060, RZ ;  /* 0x000040600ca77810 */ /* 0x040fe40007f5e0ff */
[C---:B------:R-:W-:Y:S02]  /*ed10*/  IADD3 R169, P1, R12.reuse, 0x8000, RZ ;  /* 0x000080000ca97810 */ /* 0x040fe40007f3e0ff */
[----:B------:R-:W-:Y:S02]  /*ed20*/  IADD3 R163, P6, R12, 0x4020, RZ ;  /* 0x000040200ca37810 */ /* 0x000fe40007fde0ff */
[----:B------:R-:W-:Y:S01]  /*ed30*/  LOP3.LUT R158, R158, R159, RZ, 0x3c, !PT ;  /* 0x0000009f9e9e7212 */ /* 0x000fe200078e3cff */
[--C-:B------:R-:W-:Y:S01]  /*ed40*/  IMAD.X R159, RZ, RZ, R13.reuse, P4 ;  /* 0x000000ffff9f7224 */ /* 0x100fe200020e060d */
[----:B------:R-:W-:Y:S01]  /*ed50*/  LOP3.LUT R4, R5, R12, RZ, 0x3c, !PT ;  /* 0x0000000c05047212 */ /* 0x000fe200078e3cff */
[----:B------:R-:W-:Y:S01]  /*ed60*/  IMAD.MOV.U32 R5, RZ, RZ, R13 ;  /* 0x000000ffff057224 */ /* 0x000fe200078e000d */
[----:B------:R-:W-:-:S02]  /*ed70*/  LOP3.LUT R156, R157, 0x380, RZ, 0xc0, !PT ;  /* 0x000003809d9c7812 */ /* 0x000fc400078ec0ff */
[----:B------:R-:W-:Y:S02]  /*ed80*/  LOP3.LUT R160, R161, 0x380, RZ, 0xc0, !PT ;  /* 0x00000380a1a07812 */ /* 0x000fe400078ec0ff */
[----:B------:R-:W-:Y:S02]  /*ed90*/  LOP3.LUT R164, R165, 0x380, RZ, 0xc0, !PT ;  /* 0x00000380a5a47812 */ /* 0x000fe400078ec0ff */
[----:B------:R-:W-:Y:S02]  /*eda0*/  LOP3.LUT R166, R167, 0x380, RZ, 0xc0, !PT ;  /* 0x00000380a7a67812 */ /* 0x000fe400078ec0ff */
[----:B------:R-:W-:Y:S02]  /*edb0*/  LOP3.LUT R168, R169, 0x380, RZ, 0xc0, !PT ;  /* 0x00000380a9a87812 */ /* 0x000fe400078ec0ff */
[----:B------:R-:W-:Y:S02]  /*edc0*/  IADD3 R9, P4, R12, 0x8040, RZ ;  /* 0x000080400c097810 */ /* 0x000fe40007f9e0ff */
[----:B------:R-:W-:-:S02]  /*edd0*/  LOP3.LUT R162, R163, 0x380, RZ, 0xc0, !PT ;  /* 0x00000380a3a27812 */ /* 0x000fc400078ec0ff */
[----:B------:R-:W-:Y:S02]  /*ede0*/  SHF.R.U64 R156, R156, 0x3, RZ ;  /* 0x000000039c9c7819 */ /* 0x000fe400000012ff */
[----:B------:R-:W-:Y:S02]  /*edf0*/  SHF.R.U64 R160, R160, 0x3, RZ ;  /* 0x00000003a0a07819 */ /* 0x000fe400000012ff */
[----:B------:R-:W-:Y:S02]  /*ee00*/  SHF.R.U64 R164, R164, 0x3, RZ ;  /* 0x00000003a4a47819 */ /* 0x000fe400000012ff */
[----:B------:R-:W-:Y:S02]  /*ee10*/  SHF.R.U64 R166, R166, 0x3, RZ ;  /* 0x00000003a6a67819 */ /* 0x000fe400000012ff */
[----:B------:R-:W-:Y:S02]  /*ee20*/  SHF.R.U64 R168, R168, 0x3, RZ ;  /* 0x00000003a8a87819 */ /* 0x000fe400000012ff */
[----:B------:R-:W-:-:S02]  /*ee30*/  MOV R3, R4 ;  /* 0x0000000400037202 */ /* 0x000fc40000000f00 */
[----:B------:R-:W-:Y:S02]  /*ee40*/  LOP3.LUT R8, R9, 0x380, RZ, 0xc0, !PT ;  /* 0x0000038009087812 */ /* 0x000fe400078ec0ff */
[----:B------:R-:W-:Y:S02]  /*ee50*/  SHF.R.U64 R162, R162, 0x3, RZ ;  /* 0x00000003a2a27819 */ /* 0x000fe400000012ff */
        /* <DEDUP_REMOVED lines=14> */
[----:B------:R-:W-:Y:S01]  /*ef40*/  LOP3.LUT R162, R162, R163, RZ, 0x3c, !PT ;  /* 0x000000a3a2a27212 */ /* 0x000fe200078e3cff */
[----:B------:R-:W-:Y:S01]  /*ef50*/  IMAD.X R163, RZ, RZ, R13, P6 ;  /* 0x000000ffffa37224 */ /* 0x000fe200030e060d */
[----:B------:R-:W-:-:S02]  /*ef60*/  IADD3 R171, P0, R12, 0x8020, RZ ;  /* 0x000080200cab7810 */ /* 0x000fc40007f1e0ff */
[C---:B------:R-:W-:Y:S02]  /*ef70*/  IADD3 R11, P3, R12.reuse, 0x8060, RZ ;  /* 0x000080600c0b7810 */ /* 0x040fe40007f7e0ff */
[C---:B------:R-:W-:Y:S02]  /*ef80*/  IADD3 R152, P5, R12.reuse, 0xc020, RZ ;  /* 0x0000c0200c987810 */ /* 0x040fe40007fbe0ff */
[C---:B------:R-:W-:Y:S02]  /*ef90*/  IADD3 R155, P2, R12.reuse, 0xc040, RZ ;  /* 0x0000c0400c9b7810 */ /* 0x040fe40007f5e0ff */
[C---:B------:R-:W-:Y:S02]  /*efa0*/  IADD3 R20, P1, R12.reuse, 0xc060, RZ ;  /* 0x0000c0600c147810 */ /* 0x040fe40007f3e0ff */
[----:B------:R-:W-:Y:S02]  /*efb0*/  IADD3 R10, P6, R12, 0xc000, RZ ;  /* 0x0000c0000c0a7810 */ /* 0x000fe40007fde0ff */
[----:B------:R-:W-:Y:S01]  /*efc0*/  LOP3.LUT R170, R171, 0x380, RZ, 0xc0, !PT ;  /* 0x00000380abaa7812 */ /* 0x000fe200078ec0ff */
[--C-:B0-----:R-:W-:Y:S01]  /*efd0*/  IMAD.X R5, RZ, RZ, R13.reuse, P4 ;  /* 0x000000ffff057224 */ /* 0x101fe200020e060d */
[----:B------:R-:W-:Y:S01]  /*efe0*/  LOP3.LUT R4, R8, R9, RZ, 0x3c, !PT ;  /* 0x0000000908047212 */ /* 0x000fe200078e3cff */
[----:B------:R-:W-:Y:S01]  /*eff0*/  IMAD.X R9, RZ, RZ, R13, P3 ;  /* 0x000000ffff097224 */ /* 0x000fe200018e060d */
[----:B------:R-:W-:-:S02]  /*f000*/  LOP3.LUT R8, R11, 0x380, RZ, 0xc0, !PT ;  /* 0x000003800b087812 */ /* 0x000fc400078ec0ff */
[----:B------:R-:W-:Y:S02]  /*f010*/  LOP3.LUT R153, R152, 0x380, RZ, 0xc0, !PT ;  /* 0x0000038098997812 */ /* 0x000fe400078ec0ff */
[----:B------:R-:W-:Y:S02]  /*f020*/  LOP3.LUT R154, R155, 0x380, RZ, 0xc0, !PT ;  /* 0x000003809b9a7812 */ /* 0x000fe400078ec0ff */
[----:B------:R-:W-:Y:S02]  /*f030*/  LOP3.LUT R21, R20, 0x380, RZ, 0xc0, !PT ;  /* 0x0000038014157812 */ /* 0x000fe400078ec0ff */
[----:B------:R-:W-:Y:S02]  /*f040*/  LOP3.LUT R3, R10, 0x380, RZ, 0xc0, !PT ;  /* 0x000003800a037812 */ /* 0x000fe400078ec0ff */
[----:B------:R-:W-:Y:S02]  /*f050*/  MOV R17, R4 ;  /* 0x0000000400117202 */ /* 0x000fe40000000f00 */
[----:B------:R-:W-:-:S02]  /*f060*/  SHF.R.U64 R170, R170, 0x3, RZ ;  /* 0x00000003aaaa7819 */ /* 0x000fc400000012ff */
[----:B------:R-:W-:Y:S02]  /*f070*/  SHF.R.U64 R8, R8, 0x3, RZ ;  /* 0x0000000308087819 */ /* 0x000fe400000012ff */
[----:B------:R-:W-:Y:S02]  /*f080*/  SHF.R.U64 R153, R153, 0x3, RZ ;  /* 0x0000000399997819 */ /* 0x000fe400000012ff */
[----:B------:R-:W-:Y:S02]  /*f090*/  SHF.R.U64 R154, R154, 0x3, RZ ;  /* 0x000000039a9a7819 */ /* 0x000fe400000012ff */
[----:B------:R-:W-:Y:S02]  /*f0a0*/  SHF.R.U64 R21, R21, 0x3, RZ ;  /* 0x0000000315157819 */ /* 0x000fe400000012ff */
[----:B------:R-:W-:Y:S02]  /*f0b0*/  MOV R14, R14 ;  /* 0x0000000e000e7202 */ /* 0x000fe40000000f00 */
[----:B------:R-:W-:-:S02]  /*f0c0*/  F2FP.F16.F32.PACK_AB R4, R33, R32 ;  /* 0x000000202104723e */ /* 0x000fc400000000ff */
[----:B------:R-:W-:Y:S02]  /*f0d0*/  F2FP.F16.F32.PACK_AB R5, R35, R34 ;  /* 0x000000222305723e */ /* 0x000fe400000000ff */
[----:B------:R-:W-:Y:S02]  /*f0e0*/  F2FP.F16.F32.PACK_AB R6, R37, R36 ;  /* 0x000000242506723e */ /* 0x000fe400000000ff */
[----:B------:R-:W-:Y:S02]  /*f0f0*/  F2FP.F16.F32.PACK_AB R7, R39, R38 ;  /* 0x000000262707723e */ /* 0x000fe400000000ff */
        /* <DEDUP_REMOVED lines=12> */
[----:B------:R-:W-:-:S02]  /*f1c0*/  LOP3.LUT R10, R3, R10, RZ, 0x3c, !PT ;  /* 0x0000000a030a7212 */ /* 0x000fc400078e3cff */
[----:B------:R-:W-:Y:S02]  /*f1d0*/  MOV R156, R156 ;  /* 0x0000009c009c7202 */ /* 0x000fe40000000f00 */
[----:B------:R-:W-:Y:S02]  /*f1e0*/  F2FP.F16.F32.PACK_AB R12, R41, R40 ;  /* 0x00000028290c723e */ /* 0x000fe400000000ff */
[----:B------:R-:W-:Y:S02]  /*f1f0*/  F2FP.F16.F32.PACK_AB R13, R43, R42 ;  /* 0x0000002a2b0d723e */ /* 0x000fe400000000ff */
[----:B------:R-:W-:Y:S02]  /*f200*/  F2FP.F16.F32.PACK_AB R15, R47, R46 ;  /* 0x0000002e2f0f723e */ /* 0x000fe400000000ff */
[----:B------:R-:W-:Y:S02]  /*f210*/  MOV R158, R158 ;  /* 0x0000009e009e7202 */ /* 0x000fe40000000f00 */
[----:B------:R-:W-:-:S02]  /*f220*/  MOV R161, R160 ;  /* 0x000000a000a17202 */ /* 0x000fc40000000f00 */
[----:B------:R-:W-:Y:S02]  /*f230*/  MOV R160, R8 ;  /* 0x0000000800a07202 */ /* 0x000fe40000000f00 */
[----:B0-----:R-:W-:Y:S02]  /*f240*/  F2FP.F16.F32.PACK_AB R14, R45, R44 ;  /* 0x0000002c2d0e723e */ /* 0x001fe400000000ff */
[----:B------:R-:W-:Y:S02]  /*f250*/  F2FP.F16.F32.PACK_AB R4, R49, R48 ;  /* 0x000000303104723e */ /* 0x000fe400000000ff */
[----:B------:R-:W-:Y:S01]  /*f260*/  F2FP.F16.F32.PACK_AB R5, R51, R50 ;  /* 0x000000323305723e */ /* 0x000fe200000000ff */
[----:B------:R0:W-:Y:S01]  /*f270*/  STSM.16.M88.4 [R156], R12 ;  /* 0x0000000c9c007844 */ /* 0x0001e20000000200 */
[----:B------:R-:W-:Y:S02]  /*f280*/  F2FP.F16.F32.PACK_AB R6, R53, R52 ;  /* 0x000000343506723e */ /* 0x000fe400000000ff */
[----:B------:R-:W-:-:S02]  /*f290*/  F2FP.F16.F32.PACK_AB R7, R55, R54 ;  /* 0x000000363707723e */ /* 0x000fc400000000ff */
[----:B------:R-:W-:Y:S02]  /*f2a0*/  MOV R3, R10 ;  /* 0x0000000a00037202 */ /* 0x000fe40000000f00 */
[----:B------:R-:W-:Y:S01]  /*f2b0*/  F2FP.F16.F32.PACK_AB R8, R57, R56 ;  /* 0x000000383908723e */ /* 0x000fe200000000ff */
[----:B------:R1:W-:Y:S01]  /*f2c0*/  STSM.16.M88.4 [R158], R4 ;  /* 0x000000049e007844 */ /* 0x0003e20000000200 */
[----:B------:R-:W-:Y:S02]  /*f2d0*/  F2FP.F16.F32.PACK_AB R9, R59, R58 ;  /* 0x0000003a3b09723e */ /* 0x000fe400000000ff */
[----:B------:R-:W-:Y:S02]  /*f2e0*/  F2FP.F16.F32.PACK_AB R10, R61, R60 ;  /* 0x0000003c3d0a723e */ /* 0x000fe400000000ff */
[----:B------:R-:W-:Y:S02]  /*f2f0*/  F2FP.F16.F32.PACK_AB R11, R63, R62 ;  /* 0x0000003e3f0b723e */ /* 0x000fe400000000ff */
[----:B------:R-:W-:-:S02]  /*f300*/  MOV R162, R162 ;  /* 0x000000a200a27202 */ /* 0x000fc40000000f00 */
[----:B------:R-:W-:Y:S01]  /*f310*/  MOV R19, R152 ;  /* 0x0000009800137202 */ /* 0x000fe20000000f00 */
[----:B------:R2:W-:Y:S01]  /*f320*/  STSM.16.M88.4 [R161], R8 ;  /* 0x00000008a1007844 */ /* 0x0005e20000000200 */
[----:B------:R-:W-:Y:S02]  /*f330*/  MOV R22, R154 ;  /* 0x0000009a00167202 */ /* 0x000fe40000000f00 */
[----:B0-----:R-:W-:Y:S02]  /*f340*/  F2FP.F16.F32.PACK_AB R12, R65, R64 ;  /* 0x00000040410c723e */ /* 0x001fe400000000ff */
[----:B------:R-:W-:Y:S02]  /*f350*/  F2FP.F16.F32.PACK_AB R13, R67, R66 ;  /* 0x00000042430d723e */ /* 0x000fe400000000ff */
        /* <DEDUP_REMOVED lines=9> */
[----:B------:R-:W-:Y:S01]  /*f3f0*/  F2FP.F16.F32.PACK_AB R156, R81, R80 ;  /* 0x00000050519c723e */ /* 0x000fe200000000ff */
[----:B------:R3:W-:Y:S01]  /*f400*/  STSM.16.M88.4 [R164], R152 ;  /* 0x00000098a4007844 */ /* 0x0007e20000000200 */
[----:B------:R-:W-:Y:S02]  /*f410*/  F2FP.F16.F32.PACK_AB R157, R83, R82 ;  /* 0x00000052539d723e */ /* 0x000fe400000000ff */
[----:B-1----:R-:W-:Y:S02]  /*f420*/  F2FP.F16.F32.PACK_AB R158, R85, R84 ;  /* 0x00000054559e723e */ /* 0x002fe400000000ff */
[----:B------:R-:W-:Y:S02]  /*f430*/  F2FP.F16.F32.PACK_AB R159, R87, R86 ;  /* 0x00000056579f723e */ /* 0x000fe400000000ff */
[----:B------:R-:W-:Y:S02]  /*f440*/  MOV R168, R168 ;  /* 0x000000a800a87202 */ /* 0x000fe40000000f00 */
[----:B------:R-:W-:Y:S01]  /*f450*/  F2FP.F16.F32.PACK_AB R4, R89, R88 ;  /* 0x000000585904723e */ /* 0x000fe200000000ff */
[----:B------:R1:W-:Y:S01]  /*f460*/  STSM.16.M88.4 [R166], R156 ;  /* 0x0000009ca6007844 */ /* 0x0003e20000000200 */
[----:B------:R-:W-:-:S02]  /*f470*/  F2FP.F16.F32.PACK_AB R5, R91, R90 ;  /* 0x0000005a5b05723e */ /* 0x000fc400000000ff */
[----:B------:R-:W-:Y:S02]  /*f480*/  F2FP.F16.F32.PACK_AB R6, R93, R92 ;  /* 0x0000005c5d06723e */ /* 0x000fe400000000ff */
[----:B------:R-:W-:Y:S02]  /*f490*/  F2FP.F16.F32.PACK_AB R7, R95, R94 ;  /* 0x0000005e5f07723e */ /* 0x000fe400000000ff */
[----:B------:R-:W-:Y:S02]  /*f4a0*/  MOV R170, R170 ;  /* 0x000000aa00aa7202 */ /* 0x000fe40000000f00 */
[----:B--2---:R-:W-:Y:S01]  /*f4b0*/  F2FP.F16.F32.PACK_AB R8, R97, R96 ;  /* 0x000000606108723e */ /* 0x004fe200000000ff */
[----:B------:R-:W-:Y:S01]  /*f4c0*/  STSM.16.M88.4 [R168], R4 ;  /* 0x00000004a8007844 */ /* 0x000fe20000000200 */
[----:B------:R-:W-:Y:S02]  /*f4d0*/  F2FP.F16.F32.PACK_AB R9, R99, R98 ;  /* 0x000000626309723e */ /* 0x000fe400000000ff */
[----:B------:R-:W-:-:S02]  /*f4e0*/  F2FP.F16.F32.PACK_AB R10, R101, R100 ;  /* 0x00000064650a723e */ /* 0x000fc400000000ff */
[----:B------:R-:W-:Y:S02]  /*f4f0*/  F2FP.F16.F32.PACK_AB R11, R103, R102 ;  /* 0x00000066670b723e */ /* 0x000fe400000000ff */
[----:B0-----:R-:W-:Y:S02]  /*f500*/  F2FP.F16.F32.PACK_AB R12, R105, R104 ;  /* 0x00000068690c723e */ /* 0x001fe400000000ff */
[----:B------:R-:W-:Y:S01]  /*f510*/  F2FP.F16.F32.PACK_AB R13, R107, R106 ;  /* 0x0000006a6b0d723e */ /* 0x000fe200000000ff */
[----:B------:R-:W-:Y:S01]  /*f520*/  STSM.16.M88.4 [R170], R8 ;  /* 0x00000008aa007844 */ /* 0x000fe20000000200 */
[----:B------:R-:W-:Y:S02]  /*f530*/  F2FP.F16.F32.PACK_AB R14, R109, R108 ;  /* 0x0000006c6d0e723e */ /* 0x000fe400000000ff */
[----:B------:R-:W-:Y:S02]  /*f540*/  F2FP.F16.F32.PACK_AB R15, R111, R110 ;  /* 0x0000006e6f0f723e */ /* 0x000fe400000000ff */
[----:B---3--:R-:W-:-:S02]  /*f550*/  F2FP.F16.F32.PACK_AB R152, R113, R112 ;  /* 0x000000707198723e */ /* 0x008fc400000000ff */
[----:B------:R-:W-:Y:S01]  /*f560*/  F2FP.F16.F32.PACK_AB R153, R115, R114 ;  /* 0x000000727399723e */ /* 0x000fe200000000ff */
[----:B------:R0:W-:Y:S01]  /*f570*/  STSM.16.M88.4 [R17], R12 ;  /* 0x0000000c11007844 */ /* 0x0001e20000000200 */
[----:B------:R-:W-:Y:S02]  /*f580*/  F2FP.F16.F32.PACK_AB R154, R117, R116 ;  /* 0x00000074759a723e */ /* 0x000fe400000000ff */
[----:B------:R-:W-:Y:S02]  /*f590*/  F2FP.F16.F32.PACK_AB R155, R119, R118 ;  /* 0x00000076779b723e */ /* 0x000fe400000000ff */
[----:B-1----:R-:W-:Y:S02]  /*f5a0*/  F2FP.F16.F32.PACK_AB R156, R121, R120 ;  /* 0x00000078799c723e */ /* 0x002fe400000000ff */
[----:B------:R-:W-:Y:S01]  /*f5b0*/  F2FP.F16.F32.PACK_AB R157, R123, R122 ;  /* 0x0000007a7b9d723e */ /* 0x000fe200000000ff */
[----:B------:R1:W-:Y:S01]  /*f5c0*/  STSM.16.M88.4 [R160], R152 ;  /* 0x00000098a0007844 */ /* 0x0003e20000000200 */
[----:B------:R-:W-:-:S02]  /*f5d0*/  F2FP.F16.F32.PACK_AB R158, R125, R124 ;  /* 0x0000007c7d9e723e */ /* 0x000fc400000000ff */
[----:B------:R-:W-:Y:S02]  /*f5e0*/  F2FP.F16.F32.PACK_AB R159, R127, R126 ;  /* 0x0000007e7f9f723e */ /* 0x000fe400000000ff */
[----:B------:R-:W-:Y:S02]  /*f5f0*/  F2FP.F16.F32.PACK_AB R161, R131, R130 ;  /* 0x0000008283a1723e */ /* 0x000fe400000000ff */
[----:B------:R-:W-:Y:S01]  /*f600*/  F2FP.F16.F32.PACK_AB R162, R133, R132 ;  /* 0x0000008485a2723e */ /* 0x000fe200000000ff */
[----:B------:R-:W-:Y:S01]  /*f610*/  STSM.16.M88.4 [R3], R156 ;  /* 0x0000009c03007844 */ /* 0x000fe20000000200 */
[----:B------:R-:W-:Y:S01]  /*f620*/  F2FP.F16.F32.PACK_AB R163, R135, R134 ;  /* 0x0000008687a3723e */ /* 0x000fe200000000ff */
[----:B0-----:R-:W-:Y:S01]  /*f630*/  IMAD.U32 R12, RZ, RZ, UR12 ;  /* 0x0000000cff0c7e24 */ /* 0x001fe2000f8e00ff */
[----:B------:R-:W-:Y:S01]  /*f640*/  F2FP.F16.F32.PACK_AB R4, R137, R136 ;  /* 0x000000888904723e */ /* 0x000fe200000000ff */
[----:B------:R-:W-:Y:S01]  /*f650*/  IMAD.U32 R13, RZ, RZ, UR13 ;  /* 0x0000000dff0d7e24 */ /* 0x000fe2000f8e00ff */
[----:B------:R-:W-:-:S02]  /*f660*/  F2FP.F16.F32.PACK_AB R5, R139, R138 ;  /* 0x0000008a8b05723e */ /* 0x000fc400000000ff */
[----:B------:R-:W-:Y:S02]  /*f670*/  F2FP.F16.F32.PACK_AB R6, R141, R140 ;  /* 0x0000008c8d06723e */ /* 0x000fe400000000ff */
[----:B-1----:R-:W-:Y:S02]  /*f680*/  F2FP.F16.F32.PACK_AB R160, R129, R128 ;  /* 0x0000008081a0723e */ /* 0x002fe400000000ff */
[----:B------:R-:W-:Y:S02]  /*f690*/  F2FP.F16.F32.PACK_AB R7, R143, R142 ;  /* 0x0000008e8f07723e */ /* 0x000fe400000000ff */
[----:B------:R-:W-:Y:S01]  /*f6a0*/  MOV R20, R20 ;  /* 0x0000001400147202 */ /* 0x000fe20000000f00 */
[----:B------:R-:W-:Y:S01]  /*f6b0*/  STSM.16.M88.4 [R19], R160 ;  /* 0x000000a013007844 */ /* 0x000fe20000000200 */
[----:B------:R-:W-:Y:S02]  /*f6c0*/  F2FP.F16.F32.PACK_AB R8, R145, R144 ;  /* 0x000000909108723e */ /* 0x000fe400000000ff */
[----:B------:R-:W-:Y:S01]  /*f6d0*/  F2FP.F16.F32.PACK_AB R9, R147, R146 ;  /* 0x000000929309723e */ /* 0x000fe200000000ff */
[----:B------:R0:W-:Y:S01]  /*f6e0*/  STSM.16.M88.4 [R22], R4 ;  /* 0x0000000416007844 */ /* 0x0001e20000000200 */
[----:B------:R-:W-:-:S02]  /*f6f0*/  F2FP.F16.F32.PACK_AB R10, R149, R148 ;  /* 0x00000094950a723e */ /* 0x000fc400000000ff */
[----:B------:R-:W-:Y:S02]  /*f700*/  F2FP.F16.F32.PACK_AB R11, R151, R150 ;  /* 0x00000096970b723e */ /* 0x000fe400000000ff */
[----:B------:R-:W-:Y:S01]  /*f710*/  ISETP.NE.U32.AND P0, PT, RZ, UR16, PT ;  /* 0x00000010ff007c0c */ /* 0x000fe2000bf05070 */
[----:B------:R-:W-:Y:S01]  /*f720*/  UMOV UR25, 0x9b8 ;  /* 0x000009b800197882 */ /* 0x000fe20000000000 */
[----:B----4-:R-:W-:Y:S01]  /*f730*/  R2UR UR26, R172 ;  /* 0x00000000ac1a72ca */ /* 0x010fe200000e0000 */
[----:B------:R1:W-:Y:S01]  /*f740*/  STSM.16.M88.4 [R20], R8 ;  /* 0x0000000814007844 */ /* 0x0003e20000000200 */
[----:B------:R-:W-:Y:S01]  /*f750*/  BAR.SYNC.DEFER_BLOCKING 0x1, 0x100 ;  /* 0x0044000000007b1d */ /* 0x000fe20000010000 */
[----:B------:R-:W-:-:S13]  /*f760*/  ISETP.NE.AND.EX P0, PT, RZ, UR17, PT, P0 ;  /* 0x00000011ff007c0c */ /* 0x000fda000bf05300 */
[----:B------:R-:W2:Y:S01]  /*f770*/  @P0 LDG.E R12, desc[UR38][R12.64] ;  /* 0x000000260c0c0981 */ /* 0x000ea2000c1e1900 */
[----:B------:R-:W-:Y:S01]  /*f780*/  PLOP3.LUT P4, PT, PT, PT, UP0, 0x80, 0x0 ;  /* 0x000000000000781c */ /* 0x000fe20003f8f008 */
[----:B------:R-:W-:Y:S01]  /*f790*/  @UP0 ULEA.HI.X UR15, UR9, UR15, UR18, 0x2, UP1 ;  /* 0x0000000f090f0291 */ /* 0x000fe200088f1412 */
[----:B0-----:R-:W-:-:S05]  /*f7a0*/  IMAD.U32 R4, RZ, RZ, UR14 ;  /* 0x0000000eff047e24 */ /* 0x001fca000f8e00ff */
[----:B------:R-:W-:-:S06]  /*f7b0*/  IMAD.U32 R5, RZ, RZ, UR15 ;  /* 0x0000000fff057e24 */ /* 0x000fcc000f8e00ff */
[----:B------:R0:W3:Y:S01]  /*f7c0*/  @P4 LDG.E R6, desc[UR38][R4.64] ;  /* 0x0000002604064981 */ /* 0x0000e2000c1e1900 */
[----:B------:R-:W-:Y:S01]  /*f7d0*/  UISETP.NE.AND UP0, UPT, UR20, URZ, UPT ;  /* 0x0000003f1400728c */ /* 0x000fe2000bf05270 */
[----:B------:R-:W-:Y:S01]  /*f7e0*/  VIADD R3, R216, UR28 ;  /* 0x0000001cd8037c36 */ /* 0x000fe20008000000 */
[----:B------:R-:W-:Y:S02]  /*f7f0*/  UISETP.NE.AND UP1, UPT, UR22, 0x1, UPT ;  /* 0x000000011600788c */ /* 0x000fe4000bf25270 */
[----:B------:R-:W-:Y:S02]  /*f800*/  USEL UR4, UR20, UR4, UP0 ;  /* 0x0000000414047287 */ /* 0x000fe40008000000 */
[----:B------:R-:W-:Y:S02]  /*f810*/  UISETP.NE.U32.AND UP0, UPT, UR16, URZ, UPT ;  /* 0x0000003f1000728c */ /* 0x000fe4000bf05070 */
[----:B------:R-:W-:Y:S01]  /*f820*/  UISETP.GT.AND UP2, UPT, UR4, 0x1, UPT ;  /* 0x000000010400788c */ /* 0x000fe2000bf44270 */
[----:B------:R-:W-:Y:S01]  /*f830*/  PLOP3.LUT P1, PT, PT, PT, UP1, 0x80, 0x0 ;  /* 0x000000000000781c */ /* 0x000fe20003f2f018 */
[----:B------:R-:W-:Y:S01]  /*f840*/  UISETP.NE.AND.EX UP0, UPT, UR17, URZ, UPT, UP0 ;  /* 0x0000003f1100728c */ /* 0x000fe2000bf05300 */
[----:B0-----:R-:W-:Y:S01]  /*f850*/  IMAD.MOV.U32 R5, RZ, RZ, R3 ;  /* 0x000000ffff057224 */ /* 0x001fe200078e0003 */
[----:B------:R-:W-:Y:S01]  /*f860*/  USEL UR25, UR25, 0x978, UP2 ;  /* 0x0000097819197887 */ /* 0x000fe20009000000 */
[----:B------:R-:W-:Y:S01]  /*f870*/  UMOV UR4, URZ ;  /* 0x0000003f00047c82 */ /* 0x000fe20008000000 */
[----:B------:R-:W-:Y:S01]  /*f880*/  USEL UR9, UR9, URZ, !UP0 ;  /* 0x0000003f09097287 */ /* 0x000fe2000c000000 */
[----:B------:R-:W-:Y:S01]  /*f890*/  @UP1 ULDC UR27, c[0x0][0xbec] ;  /* 0x0002fb00001b1ab9 */ /* 0x000fe20000000800 */
[----:B------:R-:W-:-:S02]  /*f8a0*/  USEL UR23, UR19, URZ, UP2 ;  /* 0x0000003f13177287 */ /* 0x000fc40009000000 */
[----:B------:R-:W-:-:S04]  /*f8b0*/  USEL UR24, UR18, URZ, !UP0 ;  /* 0x0000003f12187287 */ /* 0x000fc8000c000000 */
[----:B------:R-:W-:Y:S01]  /*f8c0*/  @P1 IMAD.HI.U32 R4, R3, UR27, RZ ;  /* 0x0000001b03041c27 */ /* 0x000fe2000f8e00ff */
[----:B------:R-:W-:Y:S01]  /*f8d0*/  @UP1 ULDC UR30, c[0x0][0xbf0] ;  /* 0x0002fc00001e1ab9 */ /* 0x000fe20000000800 */
[----:B------:R-:W-:Y:S01]  /*f8e0*/  ULDC.64 UR18, c[0x0][UR25+0x220] ;  /* 0x0000880019127abb */ /* 0x000fe20008000a00 */
[----:B------:R-:W-:Y:S01]  /*f8f0*/  ULDC.64 UR16, c[0x0][UR25+0x218] ;  /* 0x0000860019107abb */ /* 0x000fe20008000a00 */
[----:B------:R-:W-:Y:S01]  /*f900*/  UIMAD UR19, UR19, UR9, URZ ;  /* 0x00000009131372a4 */ /* 0x000fe2000f8e023f */
[----:B------:R-:W-:Y:S01]  /*f910*/  @P1 SHF.R.U32.HI R5, RZ, UR30, R4 ;  /* 0x0000001eff051c19 */ /* 0x000fe20008011604 */
[----:B------:R-:W-:Y:S01]  /*f920*/  ULDC.64 UR20, c[0x0][UR25+0x228] ;  /* 0x00008a0019147abb */ /* 0x000fe20008000a00 */
[----:B------:R-:W-:Y:S02]  /*f930*/  UIMAD.WIDE.U32 UR14, UR16, UR26, URZ ;  /* 0x0000001a100e72a5 */ /* 0x000fe4000f8e003f */
[----:B------:R-:W-:Y:S01]  /*f940*/  UIMAD UR26, UR17, UR26, URZ ;  /* 0x0000001a111a72a4 */ /* 0x000fe2000f8e023f */
[----:B------:R-:W-:Y:S01]  /*f950*/  IMAD.MOV R4, RZ, RZ, -R5 ;  /* 0x000000ffff047224 */ /* 0x000fe200078e0a05 */
[----:B------:R-:W-:-:S02]  /*f960*/  UIMAD.WIDE.U32 UR28, UR20, UR23, URZ ;  /* 0x00000017141c72a5 */ /* 0x000fc4000f8e003f */
[----:B------:R-:W-:Y:S01]  /*f970*/  UIMAD.WIDE.U32 UR16, UR18, UR9, URZ ;  /* 0x00000009121072a5 */ /* 0x000fe2000f8e003f */
[----:B------:R-:W-:Y:S01]  /*f980*/  IMAD R7, R4, UR22, R3 ;  /* 0x0000001604077c24 */ /* 0x000fe2000f8e0203 */
[----:B------:R-:W-:Y:S02]  /*f990*/  UIMAD UR20, UR21, UR23, URZ ;  /* 0x00000017151472a4 */ /* 0x000fe4000f8e023f */
[----:B------:R-:W-:Y:S01]  /*f9a0*/  UIMAD UR19, UR18, UR24, UR19 ;  /* 0x00000018121372a4 */ /* 0x000fe2000f8e0213 */
[----:B-1----:R-:W-:Y:S01]  /*f9b0*/  IMAD.U32 R8, RZ, RZ, UR28 ;  /* 0x0000001cff087e24 */ /* 0x002fe2000f8e00ff */
[----:B------:R-:W-:Y:S02]  /*f9c0*/  UIADD3 UR20, UR29, UR20, URZ ;  /* 0x000000141d147290 */ /* 0x000fe4000fffe03f */
[----:B------:R-:W-:Y:S02]  /*f9d0*/  UIADD3 UR19, UR17, UR19, URZ ;  /* 0x0000001311137290 */ /* 0x000fe4000fffe03f */
[----:B------:R-:W-:-:S02]  /*f9e0*/  UIADD3 UR26, UR15, UR26, URZ ;  /* 0x0000001a0f1a7290 */ /* 0x000fc4000fffe03f */
[----:B------:R-:W-:Y:S01]  /*f9f0*/  IMAD.U32 R10, RZ, RZ, UR20 ;  /* 0x00000014ff0a7e24 */ /* 0x000fe2000f8e00ff */
[----:B--2---:R-:W-:-:S13]  /*fa00*/  @P0 R2UR UR4, R12 ;  /* 0x000000000c0402ca */ /* 0x004fda00000e0000 */
        /* <DEDUP_REMOVED lines=15> */
[----:B---3--:R-:W-:Y:S02]  /*fb00*/  @P4 R2UR UR14, R6 ;  /* 0x00000000060e42ca */ /* 0x008fe400000e0000 */
[----:B------:R-:W-:Y:S01]  /*fb10*/  IMAD.IADD R5, R5, 0x1, R9 ;  /* 0x0000000105057824 */ /* 0x000fe200078e0209 */
[----:B------:R-:W-:-:S04]  /*fb20*/  LEA R9, P2, R4, UR18, 0x2 ;  /* 0x0000001204097c11 */ /* 0x000fc8000f8410ff */
[----:B------:R-:W-:Y:S01]  /*fb30*/  LEA.HI.X R10, R4, UR19, R5, 0x2, P2 ;  /* 0x00000013040a7c11 */ /* 0x000fe200090f1405 */
[----:B------:R-:W-:Y:S08]  /*fb40*/  @P4 BRA `(.L_x_2418) ;  /* 0x0000000000284947 */ /* 0x000ff00003800000 */
        /* <DEDUP_REMOVED lines=10> */
.L_x_2418:
[----:B------:R-:W2:Y:S04]  /*fbf0*/  LDL R11, [R1+0x3c] ;  /* 0x00003c00010b7983 */ /* 0x000ea80000100800 */
[----:B------:R-:W3:Y:S01]  /*fc00*/  LDL R8, [R1+0x38] ;  /* 0x0000380001087983 */ /* 0x000ee20000100800 */
[----:B------:R-:W-:Y:S01]  /*fc10*/  R2UR UR12, R215 ;  /* 0x00000000d70c72ca */ /* 0x000fe200000e0000 */
[----:B------:R-:W-:Y:S01]  /*fc20*/  UIMAD UR16, UR14, UR22, URZ ;  /* 0x000000160e1072a4 */ /* 0x000fe2000f8e023f */
[----:B------:R-:W-:Y:S01]  /*fc30*/  PLOP3.LUT P3, PT, PT, PT, UP2, 0x80, 0x0 ;  /* 0x000000000000781c */ /* 0x000fe20003f6f028 */
        /* <DEDUP_REMOVED lines=40> */
[----:B------:R-:W-:Y:S01]  /*fec0*/  UIMAD UR12, UR17, UR14, URZ ;  /* 0x0000000e110c72a4 */ /* 0x000fe2000f8e023f */
[----:B------:R-:W-:Y:S01]  /*fed0*/  LOP3.LUT R48, R49, 0x380, RZ, 0xc0, !PT ;  /* 0x0000038031307812 */ /* 0x000fe200078ec0ff */
[----:B------:R-:W-:Y:S01]  /*fee0*/  UIMAD.WIDE.U32 UR10, UR4, UR14, URZ ;  /* 0x0000000e040a72a5 */ /* 0x000fe2000f8e003f */
        /* <DEDUP_REMOVED lines=8> */
[----:B------:R-:W-:Y:S01]  /*ff70*/  UIMAD UR12, UR4, UR15, UR12 ;  /* 0x0000000f040c72a4 */ /* 0x000fe2000f8e020c */
[C---:B------:R-:W-:Y:S01]  /*ff80*/  IADD3 R41, P4, R2.reuse, 0x7000, RZ ;  /* 0x0000700002297810 */ /* 0x040fe20007f9e0ff */
[----:B------:R-:W-:Y:S01]  /*ff90*/  @UP1 ULDC UR14, c[0x0][0xbec] ;  /* 0x0002fb00000e1ab9 */ /* 0x000fe20000000800 */
        /* <DEDUP_REMOVED lines=11> */
[----:B------:R-:W-:Y:S01]  /*10050*/  IMAD.X R49, RZ, RZ, R3, P2 ;  /* 0x000000ffff317224 */ /* 0x000fe200010e0603 */
[----:B------:R-:W-:-:S02]  /*10060*/  IADD3 R5, P2, R2, 0xf000, RZ ;  /* 0x0000f00002057810 */ /* 0x000fc40007f5e0ff */
[----:B------:R-:W-:Y:S02]  /*10070*/  SHF.R.U64 R28, R28, 0x3, RZ ;  /* 0x000000031c1c7819 */ /* 0x000fe400000012ff */
[----:B------:R-:W-:Y:S02]  /*10080*/  SHF.R.U64 R32, R32, 0x3, RZ ;  /* 0x0000000320207819 */ /* 0x000fe400000012ff */
[----:B------:R-:W-:Y:S01]  /*10090*/  SHF.R.U64 R7, R7, 0x3, RZ ;  /* 0x0000000307077819 */ /* 0x000fe200000012ff */
[----:B------:R-:W-:Y:S01]  /*100a0*/  UIADD3 UR11, UR11, UR12, URZ ;  /* 0x0000000c0b0b7290 */ /* 0x000fe2000fffe03f */
[----:B------:R-:W-:Y:S01]  /*100b0*/  SHF.R.U64 R36, R36, 0x3, RZ ;  /* 0x0000000324247819 */ /* 0x000fe200000012ff */
[----:B------:R-:W-:Y:S01]  /*100c0*/  USHF.R.S32.HI UR4, URZ, 0x1f, UR9 ;  /* 0x0000001f3f047899 */ /* 0x000fe20008011409 */
[----:B------:R-:W-:Y:S01]  /*100d0*/  SHF.R.U64 R40, R40, 0x3, RZ ;  /* 0x0000000328287819 */ /* 0x000fe200000012ff */
[----:B------:R-:W-:Y:S01]  /*100e0*/  ULDC.64 UR12, c[0x0][0xae8] ;  /* 0x0002ba00000c7ab9 */ /* 0x000fe20000000a00 */
[----:B------:R-:W-:Y:S01]  /*100f0*/  SHF.R.U64 R44, R44, 0x3, RZ ;  /* 0x000000032c2c7819 */ /* 0x000fe200000012ff */
[--C-:B------:R-:W-:Y:S01]  /*10100*/  IMAD.X R73, RZ, RZ, R3.reuse, P2 ;  /* 0x000000ffff497224 */ /* 0x100fe200010e0603 */
[----:B------:R-:W-:Y:S01]  /*10110*/  LOP3.LUT R4, R5, 0x380, RZ, 0xc0, !PT ;  /* 0x0000038005047812 */ /* 0x000fe200078ec0ff */
[----:B------:R-:W5:Y:S01]  /*10120*/  LD.E.128 R48, desc[UR38][R48.64] ;  /* 0x0000002630307980 */ /* 0x000f62000c101d00 */
        /* <DEDUP_REMOVED lines=11> */
[----:B------:R-:W-:Y:S01]  /*101e0*/  UIMAD.WIDE.U32 UR10, UR19, UR12, UR10 ;  /* 0x0000000c130a72a5 */ /* 0x000fe2000f8e000a */
[C---:B------:R-:W-:Y:S01]  /*101f0*/  IADD3 R57, P6, R2.reuse, 0xb000, RZ ;  /* 0x0000b00002397810 */ /* 0x040fe20007fde0ff */
[----:B------:R-:W5:Y:S01]  /*10200*/  LD.E.128 R28, desc[UR38][R28.64] ;  /* 0x000000261c1c7980 */ /* 0x000f62000c101d00 */
[----:B------:R-:W-:-:S02]  /*10210*/  IADD3 R61, P5, R2, 0xc000, RZ ;  /* 0x0000c000023d7810 */ /* 0x000fc40007fbe0ff */
[C---:B------:R-:W-:Y:S01]  /*10220*/  IADD3 R65, P4, R2.reuse, 0xd000, RZ ;  /* 0x0000d00002417810 */ /* 0x040fe20007f9e0ff */
[----:B------:R-:W5:Y:S01]  /*10230*/  LD.E.128 R32, desc[UR38][R32.64] ;  /* 0x0000002620207980 */ /* 0x000f62000c101d00 */
[----:B------:R-:W-:Y:S02]  /*10240*/  IADD3 R69, P3, R2, 0xe000, RZ ;  /* 0x0000e00002457810 */ /* 0x000fe40007f7e0ff */
[----:B------:R-:W-:Y:S01]  /*10250*/  SHF.R.U64 R4, R4, 0x3, RZ ;  /* 0x0000000304047819 */ /* 0x000fe200000012ff */
[----:B------:R-:W5:Y:S01]  /*10260*/  LD.E.128 R36, desc[UR38][R36.64] ;  /* 0x0000002624247980 */ /* 0x000f62000c101d00 */
[----:B------:R-:W-:Y:S02]  /*10270*/  LOP3.LUT R2, R7, R2, RZ, 0x3c, !PT ;  /* 0x0000000207027212 */ /* 0x000fe400078e3cff */
[----:B------:R-:W-:Y:S01]  /*10280*/  LOP3.LUT R72, R4, R5, RZ, 0x3c, !PT ;  /* 0x0000000504487212 */ /* 0x000fe200078e3cff */
[----:B------:R-:W-:Y:S01]  /*10290*/  UIMAD UR11, UR19, UR13, UR11 ;  /* 0x0000000d130b72a4 */ /* 0x000fe2000f8e020b */
[----:B------:R-:W-:Y:S01]  /*102a0*/  LOP3.LUT R52, R53, 0x380, RZ, 0xc0, !PT ;  /* 0x0000038035347812 */ /* 0x000fe200078ec0ff */
[----:B------:R0:W5:Y:S01]  /*102b0*/  LD.E.128 R4, desc[UR38][R2.64] ;  /* 0x0000002602047980 */ /* 0x000162000c101d00 */
[----:B------:R-:W-:Y:S01]  /*102c0*/  ULDC.64 UR12, c[0x0][0xaf0] ;  /* 0x0002bc00000c7ab9 */ /* 0x000fe20000000a00 */
[----:B------:R-:W-:Y:S01]  /*102d0*/  LOP3.LUT R56, R57, 0x380, RZ, 0xc0, !PT ;  /* 0x0000038039387812 */ /* 0x000fe200078ec0ff */
[----:B------:R-:W-:Y:S01]  /*102e0*/  UIMAD UR4, UR4, UR12, URZ ;  /* 0x0000000c040472a4 */ /* 0x000fe2000f8e023f */
[----:B------:R-:W-:Y:S01]  /*102f0*/  LOP3.LUT R60, R61, 0x380, RZ, 0xc0, !PT ;  /* 0x000003803d3c7812 */ /* 0x000fe200078ec0ff */
[----:B------:R-:W5:Y:S01]  /*10300*/  LD.E.128 R40, desc[UR38][R40.64] ;  /* 0x0000002628287980 */ /* 0x000f62000c101d00 */
[----:B------:R-:W-:-:S02]  /*10310*/  LOP3.LUT R64, R65, 0x380, RZ, 0xc0, !PT ;  /* 0x0000038041407812 */ /* 0x000fc400078ec0ff */
[----:B------:R-:W-:Y:S01]  /*10320*/  LOP3.LUT R68, R69, 0x380, RZ, 0xc0, !PT ;  /* 0x0000038045447812 */ /* 0x000fe200078ec0ff */
[----:B------:R-:W5:Y:S01]  /*10330*/  LD.E.128 R44, desc[UR38][R44.64] ;  /* 0x000000262c2c7980 */ /* 0x000f62000c101d00 */
[----:B0-----:R-:W-:Y:S01]  /*10340*/  IMAD R2, R20, 0x20, R17 ;  /* 0x0000002014027824 */ /* 0x001fe200078e0211 */
[----:B------:R-:W-:Y:S01]  /*10350*/  UIMAD UR4, UR9, UR13, UR4 ;  /* 0x0000000d090472a4 */ /* 0x000fe2000f8e0204 */
[----:B------:R-:W-:Y:S01]  /*10360*/  SHF.R.U64 R52, R52, 0x3, RZ ;  /* 0x0000000334347819 */ /* 0x000fe200000012ff */
[----:B------:R-:W5:Y:S01]  /*10370*/  LD.E.128 R72, desc[UR38][R72.64] ;  /* 0x0000002648487980 */ /* 0x000f62000c101d00 */
[----:B------:R-:W-:Y:S01]  /*10380*/  VIADD R22, R2, UR18 ;  /* 0x0000001202167c36 */ /* 0x000fe20008000000 */
[----:B------:R-:W-:Y:S01]  /*10390*/  UIMAD.WIDE.U32 UR10, UR9, UR12, UR10 ;  /* 0x0000000c090a72a5 */ /* 0x000fe2000f8e000a */
[----:B------:R-:W-:Y:S02]  /*103a0*/  SHF.R.U64 R56, R56, 0x3, RZ ;  /* 0x0000000338387819 */ /* 0x000fe400000012ff */
[----:B------:R-:W-:Y:S01]  /*103b0*/  @P1 IMAD.HI.U32 R2, R22, UR14, RZ ;  /* 0x0000000e16021c27 */ /* 0x000fe2000f8e00ff */
[----:B------:R-:W-:Y:S01]  /*103c0*/  @UP1 ULDC UR9, c[0x0][0xbf0] ;  /* 0x0002fc0000091ab9 */ /* 0x000fe20000000800 */
[----:B------:R-:W-:-:S02]  /*103d0*/  SHF.R.U64 R60, R60, 0x3, RZ ;  /* 0x000000033c3c7819 */ /* 0x000fc400000012ff */
[----:B------:R-:W-:Y:S01]  /*103e0*/  IMAD.MOV.U32 R19, RZ, RZ, R22 ;  /* 0x000000ffff137224 */ /* 0x000fe200078e0016 */
[----:B------:R-:W-:Y:S02]  /*103f0*/  SHF.R.U64 R64, R64, 0x3, RZ ;  /* 0x0000000340407819 */ /* 0x000fe400000012ff */
[----:B------:R-:W-:Y:S02]  /*10400*/  SHF.R.U64 R68, R68, 0x3, RZ ;  /* 0x0000000344447819 */ /* 0x000fe400000012ff */
[----:B------:R-:W-:Y:S01]  /*10410*/  @P1 SHF.R.U32.HI R19, RZ, UR9, R2 ;  /* 0x00000009ff131c19 */ /* 0x000fe20008011602 */
[----:B------:R-:W-:Y:S01]  /*10420*/  UIADD3 UR4, UR11, UR4, URZ ;  /* 0x000000040b047290 */ /* 0x000fe2000fffe03f */
        /* <DEDUP_REMOVED lines=10> */
[--C-:B------:R-:W-:Y:S01]  /*104d0*/  SHF.R.S32.HI R20, RZ, 0x1f, R19.reuse ;  /* 0x0000001fff147819 */ /* 0x100fe20000011413 */
[----:B------:R-:W-:Y:S01]  /*104e0*/  IMAD.MOV R21, RZ, RZ, -R19 ;  /* 0x000000ffff157224 */ /* 0x000fe200078e0a13 */
[----:B------:R-:W5:Y:S01]  /*104f0*/  LD.E.128 R52, desc[UR38][R52.64] ;  /* 0x0000002634347980 */ /* 0x000f62000c101d00 */
[----:B------:R-:W-:-:S02]  /*10500*/  IMAD.U32 R2, RZ, RZ, UR10 ;  /* 0x0000000aff027e24 */ /* 0x000fc4000f8e00ff */
[----:B------:R-:W-:Y:S01]  /*10510*/  IMAD.U32 R3, RZ, RZ, UR11 ;  /* 0x0000000bff037e24 */ /* 0x000fe2000f8e00ff */
[----:B------:R-:W-:Y:S01]  /*10520*/  ULDC.64 UR10, c[0x0][0xae0] ;  /* 0x0002b800000a7ab9 */ /* 0x000fe20000000a00 */
[----:B------:R-:W-:Y:S01]  /*10530*/  IMAD.U32 R3, RZ, RZ, UR4 ;  /* 0x00000004ff037e24 */ /* 0x000fe2000f8e00ff */
[----:B------:R-:W5:Y:S01]  /*10540*/  LD.E.128 R56, desc[UR38][R56.64] ;  /* 0x0000002638387980 */ /* 0x000f62000c101d00 */
[----:B------:R-:W-:Y:S02]  /*10550*/  IMAD R20, R20, UR10, RZ ;  /* 0x0000000a14147c24 */ /* 0x000fe4000f8e02ff */
[----:B------:R-:W-:Y:S01]  /*10560*/  IMAD R21, R21, UR22, R22 ;  /* 0x0000001615157c24 */ /* 0x000fe2000f8e0216 */
[----:B------:R-:W5:Y:S01]  /*10570*/  LD.E.128 R60, desc[UR38][R60.64] ;  /* 0x000000263c3c7980 */ /* 0x000f62000c101d00 */
[----:B------:R-:W-:-:S03]  /*10580*/  IMAD.WIDE.U32 R2, R19, UR10, R2 ;  /* 0x0000000a13027c25 */ /* 0x000fc6000f8e0002 */
[----:B------:R-:W5:Y:S01]  /*10590*/  LD.E.128 R64, desc[UR38][R64.64] ;  /* 0x0000002640407980 */ /* 0x000f62000c101d00 */
[----:B------:R-:W-:Y:S01]  /*105a0*/  IMAD R77, R19, UR11, R20 ;  /* 0x0000000b134d7c24 */ /* 0x000fe2000f8e0214 */
[----:B------:R-:W-:Y:S01]  /*105b0*/  SHF.R.S32.HI R19, RZ, 0x1f, R21 ;  /* 0x0000001fff137819 */ /* 0x000fe20000011415 */
[----:B------:R-:W-:Y:S01]  /*105c0*/  ULDC.64 UR10, c[0x0][0xad8] ;  /* 0x0002b600000a7ab9 */ /* 0x000fe20000000a00 */
[----:B------:R-:W5:Y:S01]  /*105d0*/  LD.E.128 R68, desc[UR38][R68.64] ;  /* 0x0000002644447980 */ /* 0x000f62000c101d00 */
[----:B------:R-:W-:Y:S02]  /*105e0*/  IMAD.IADD R3, R3, 0x1, R77 ;  /* 0x0000000103037824 */ /* 0x000fe400078e024d */
[----:B------:R-:W-:Y:S01]  /*105f0*/  IMAD R20, R19, UR10, RZ ;  /* 0x0000000a13147c24 */ /* 0x000fe2000f8e02ff */
[----:B------:R-:W-:Y:S01]  /*10600*/  @!PT LDS RZ, [RZ] ;  /* 0x00000000fffff984 */ /* 0x000fe20000000800 */
[----:B------:R-:W-:Y:S01]  /*10610*/  @!PT LDS RZ, [RZ] ;  /* 0x00000000fffff984 */ /* 0x000fe20000000800 */
[----:B------:R-:W-:Y:S01]  /*10620*/  @!PT LDS RZ, [RZ] ;  /* 0x00000000fffff984 */ /* 0x000fe20000000800 */
[----:B------:R-:W-:Y:S01]  /*10630*/  @!PT LDS RZ, [RZ] ;  /* 0x00000000fffff984 */ /* 0x000fe20000000800 */
[----:B------:R0:W-:Y:S06]  /*10640*/  MEMBAR.ALL.CTA ;  /* 0x0000000000007992 */ /* 0x0001ec0000008000 */
[----:B0-----:R-:W0:Y:S01]  /*10650*/  FENCE.VIEW.ASYNC.S ;  /* 0x00000000000073c6 */ /* 0x001e220000000000 */
[----:B------:R-:W-:-:S02]  /*10660*/  VIADD R22, R17, UR18 ;  /* 0x0000001211167c36 */ /* 0x000fc40008000000 */
[C---:B------:R-:W-:Y:S02]  /*10670*/  IMAD R17, R21.reuse, UR11, R20 ;  /* 0x0000000b15117c24 */ /* 0x040fe4000f8e0214 */
[----:B------:R-:W-:Y:S01]  /*10680*/  IMAD.WIDE.U32 R2, R21, UR10, R2 ;  /* 0x0000000a15027c25 */ /* 0x000fe2000f8e0002 */
[----:B------:R-:W-:-:S03]  /*10690*/  ULDC.64 UR10, c[0x0][0xa80] ;  /* 0x0002a000000a7ab9 */ /* 0x000fc60000000a00 */
[----:B------:R-:W-:Y:S02]  /*106a0*/  VIADD R19, R22, 0x20 ;  /* 0x0000002016137836 */ /* 0x000fe40000000000 */
[----:B------:R-:W-:Y:S01]  /*106b0*/  IMAD.IADD R3, R3, 0x1, R17 ;  /* 0x0000000103037824 */ /* 0x000fe200078e0211 */
[C---:B------:R-:W-:Y:S01]  /*106c0*/  LEA R17, P2, R2.reuse, UR10, 0x1 ;  /* 0x0000000a02117c11 */ /* 0x040fe2000f8408ff */
[----:B------:R-:W-:Y:S01]  /*106d0*/  UIADD3 UR8, UR8, 0x38820, URZ ;  /* 0x0003882008087890 */ /* 0x000fe2000fffe03f */
[----:B------:R-:W-:Y:S02]  /*106e0*/  ISETP.GE.AND P1, PT, R19, UR16, PT ;  /* 0x0000001013007c0c */ /* 0x000fe4000bf26270 */
[----:B------:R-:W-:Y:S02]  /*106f0*/  LEA.HI.X R19, R2, UR11, R3, 0x1, P2 ;  /* 0x0000000b02137c11 */ /* 0x000fe400090f0c03 */
[C---:B------:R-:W-:Y:S01]  /*10700*/  ISETP.GE.AND P2, PT, R22.reuse, UR16, PT ;  /* 0x0000001016007c0c */ /* 0x040fe2000bf46270 */
[----:B------:R-:W-:Y:S01]  /*10710*/  UPRMT UR8, URZ, 0x654, UR8 ;  /* 0x000006543f087896 */ /* 0x000fe20008000008 */
[----:B------:R-:W-:-:S02]  /*10720*/  VIADD R20, R22, 0x40 ;  /* 0x0000004016147836 */ /* 0x000fc40000000000 */
[C---:B------:R-:W-:Y:S02]  /*10730*/  VIADD R80, R0.reuse, 0x40 ;  /* 0x0000004000507836 */ /* 0x040fe40000000000 */
[C---:B------:R-:W-:Y:S02]  /*10740*/  VIADD R84, R0.reuse, 0x80 ;  /* 0x0000008000547836 */ /* 0x040fe40000000000 */
[----:B------:R-:W-:Y:S01]  /*10750*/  VIADD R86, R0, 0xc0 ;  /* 0x000000c000567836 */ /* 0x000fe20000000000 */
[----:B0-----:R0:W1:Y:S01]  /*10760*/  SHFL.IDX PT, R81, R17, RZ, 0x181f ;  /* 0x00181fff11517589 */ /* 0x00106200000e0000 */
[----:B------:R-:W-:Y:S01]  /*10770*/  SYNCS.ARRIVE.TRANS64.RED.A1T0 RZ, [UR8], RZ ;  /* 0x000000ffffff79a7 */ /* 0x000fe20008100408 */
[----:B------:R-:W-:Y:S02]  /*10780*/  BSSY B1, `(.L_x_2420) ;  /* 0x0000019000017945 */ /* 0x000fe40003800000 */
[----:B------:R0:W2:Y:S01]  /*10790*/  SHFL.IDX PT, R79, R19, RZ, 0x181f ;  /* 0x00181fff134f7589 */ /* 0x0000a200000e0000 */
[----:B------:R-:W-:-:S02]  /*107a0*/  ISETP.GE.AND P0, PT, R20, UR16, PT ;  /* 0x0000001014007c0c */ /* 0x000fc4000bf06270 */
[----:B------:R-:W-:Y:S02]  /*107b0*/  SHF.R.S32.HI R87, RZ, 0x1f, R0 ;  /* 0x0000001fff577819 */ /* 0x000fe40000011400 */
        /* <DEDUP_REMOVED lines=21> */
.L_x_2421:
[----:B------:R-:W-:Y:S05]  /*10910*/  BSYNC B1 ;  /* 0x0000000000017941 */ /* 0x000fea0003800000 */
.L_x_2420:
        /* <DEDUP_REMOVED lines=21> */
.L_x_2423:
[----:B------:R-:W-:Y:S05]  /*10a70*/  BSYNC B1 ;  /* 0x0000000000017941 */ /* 0x000fea0003800000 */
.L_x_2422:
        /* <DEDUP_REMOVED lines=21> */
.L_x_2425:
[----:B------:R-:W-:Y:S05]  /*10bd0*/  BSYNC B1 ;  /* 0x0000000000017941 */ /* 0x000fea0003800000 */
.L_x_2424:
[----:B0-----:R-:W-:Y:S01]  /*10be0*/  VIADD R2, R22, 0x60 ;  /* 0x0000006016027836 */ /* 0x001fe20000000000 */
[----:B---3--:R-:W0:Y:S04]  /*10bf0*/  SHFL.IDX PT, R19, R19, 0x3, 0x181f ;  /* 0x00781f0013137f89 */ /* 0x008e2800000e0000 */
[----:B------:R-:W-:Y:S01]  /*10c00*/  ISETP.GE.AND P0, PT, R2, UR16, PT ;  /* 0x0000001002007c0c */ /* 0x000fe2000bf06270 */
[----:B------:R-:W3:-:S12]  /*10c10*/  SHFL.IDX PT, R17, R17, 0x3, 0x181f ;  /* 0x00781f0011117f89 */ /* 0x000ed800000e0000 */
        /* <DEDUP_REMOVED lines=20> */
.L_x_2419:
        /* <DEDUP_REMOVED lines=25> */
[----:B------:R-:W-:Y:S01]  /*10ef0*/  VIADD R172, R23, 0x60 ;  /* 0x0000006017ac7836 */ /* 0x000fe20000000000 */
[----:B------:R-:W-:Y:S01]  /*10f00*/  ULDC.64 UR12, c[0x0][0xb48] ;  /* 0x0002d200000c7ab9 */ /* 0x000fe20000000a00 */
[----:B------:R-:W-:Y:S01]  /*10f10*/  @UP1 ULDC UR9, c[0x0][0xbec] ;  /* 0x0002fb0000091ab9 */ /* 0x000fe20000000800 */
[----:B------:R-:W-:Y:S01]  /*10f20*/  UIADD3 UR11, UR11, UR4, URZ ;  /* 0x000000040b0b7290 */ /* 0x000fe2000fffe03f */
[----:B------:R-:W-:Y:S01]  /*10f30*/  @P1 IMAD.HI.U32 R0, R3, UR9, RZ ;  /* 0x0000000903001c27 */ /* 0x000fe2000f8e00ff */
[----:B------:R-:W-:Y:S01]  /*10f40*/  UPRMT UR8, URZ, 0x654, UR8 ;  /* 0x000006543f087896 */ /* 0x000fe20008000008 */
[----:B------:R-:W-:Y:S01]  /*10f50*/  BSSY B1, `(.L_x_2427) ;  /* 0x00000df000017945 */ /* 0x000fe20003800000 */
[----:B------:R-:W-:Y:S01]  /*10f60*/  @UP1 ULDC UR4, c[0x0][0xbf0] ;  /* 0x0002fc0000041ab9 */ /* 0x000fe20000000800 */
[----:B------:R-:W-:Y:S01]  /*10f70*/  UIMAD.WIDE.U32 UR10, UR16, UR12, UR10 ;  /* 0x0000000c100a72a5 */ /* 0x000fe2000f8e000a */
[----:B------:R-:W-:Y:S01]  /*10f80*/  @P1 SHF.R.U32.HI R5, RZ, UR4, R0 ;  /* 0x00000004ff051c19 */ /* 0x000fe20008011600 */
[C---:B------:R-:W-:Y:S01]  /*10f90*/  VIADD R174, R23.reuse, 0x58 ;  /* 0x0000005817ae7836 */ /* 0x040fe20000000000 */
[----:B------:R-:W-:Y:S01]  /*10fa0*/  SHF.R.S32.HI R20, RZ, 0x1f, R222 ;  /* 0x0000001fff147819 */ /* 0x000fe200000114de */
[----:B------:R-:W-:Y:S01]  /*10fb0*/  UIMAD UR4, UR16, UR13, UR11 ;  /* 0x0000000d100472a4 */ /* 0x000fe2000f8e020b */
[--C-:B------:R-:W-:Y:S01]  /*10fc0*/  SHF.R.S32.HI R0, RZ, 0x1f, R5.reuse ;  /* 0x0000001fff007819 */ /* 0x100fe20000011405 */
[----:B------:R-:W-:Y:S01]  /*10fd0*/  IMAD.MOV R2, RZ, RZ, -R5 ;  /* 0x000000ffff027224 */ /* 0x000fe200078e0a05 */
[----:B------:R-:W-:Y:S01]  /*10fe0*/  ULDC.64 UR12, c[0x0][0xb30] ;  /* 0x0002cc00000c7ab9 */ /* 0x000fe20000000a00 */
[----:B------:R-:W-:Y:S01]  /*10ff0*/  VIADD R176, R23, 0x50 ;  /* 0x0000005017b07836 */ /* 0x000fe20000000000 */
[----:B------:R-:W-:Y:S01]  /*11000*/  SYNCS.ARRIVE.TRANS64.RED.A1T0 RZ, [UR8], RZ ;  /* 0x000000ffffff79a7 */ /* 0x000fe20008100408 */
        /* <DEDUP_REMOVED lines=32> */
[C---:B------:R-:W-:Y:S01]  /*11210*/  VIADD R184, R23.reuse, 0x30 ;  /* 0x0000003017b87836 */ /* 0x040fe20000000000 */
[----:B------:R-:W-:Y:S01]  /*11220*/  SHF.R.S32.HI R170, RZ, 0x1f, R170 ;  /* 0x0000001fffaa7819 */ /* 0x000fe200000114aa */
[C---:B------:R-:W-:Y:S01]  /*11230*/  VIADD R186, R23.reuse, 0x28 ;  /* 0x0000002817ba7836 */ /* 0x040fe20000000000 */
        /* <DEDUP_REMOVED lines=36> */
[----:B------:R-:W-:Y:S01]  /*11480*/  VIADD R193, R23, 0x8 ;  /* 0x0000000817c17836 */ /* 0x000fe20000000000 */
[----:B012---:R-:W-:Y:S06]  /*11490*/  @P2 BRA `(.L_x_2428) ;  /* 0x0000000800282947 */ /* 0x007fec0003800000 */
[----:B------:R-:W-:Y:S01]  /*114a0*/  ULDC UR4, c[0x0][0xac8] ;  /* 0x0002b20000047ab9 */ /* 0x000fe20000000800 */
[----:B------:R-:W-:Y:S01]  /*114b0*/  SHF.R.S32.HI R9, RZ, 0x1f, R219 ;  /* 0x0000001fff097819 */ /* 0x000fe200000114db */
        /* <DEDUP_REMOVED lines=14> */
[----:B0-----:R-:W-:Y:S01]  /*115a0*/  @!P3 LEA R4, P6, R191, R2, 0x2 ;  /* 0x00000002bf04b211 */ /* 0x001fe200078c10ff */
[----:B------:R-:W-:-:S03]  /*115b0*/  VIADD R25, R23, 0xe0 ;  /* 0x000000e017197836 */ /* 0x000fc60000000000 */
        /* <DEDUP_REMOVED lines=55> */
[----:B0-----:R-:W-:-:S04]  /*11930*/  @!P4 LEA R4, P6, R163, R2, 0x2 ;  /* 0x00000002a304c211 */ /* 0x001fc800078c10ff */
[----:B------:R-:W-:Y:S02]  /*11940*/  @!P4 LEA.HI.X R5, R163, R3, R164, 0x2, P6 ;  /* 0x00000003a305c211 */ /* 0x000fe400030f14a4 */
[----:B-1----:R-:W-:-:S03]  /*11950*/  @!P1 LEA R6, P5, R161, R2, 0x2 ;  /* 0x00000002a1069211 */ /* 0x002fc600078a10ff */
[----:B------:R0:W-:Y:S01]  /*11960*/  @!P4 ST.E.64 desc[UR38][R4.64], R88 ;  /* 0x000000580400c985 */ /* 0x0001e2000c101b26 */
[----:B------:R-:W-:Y:S02]  /*11970*/  ISETP.GE.AND P4, PT, R155, UR4, PT ;  /* 0x000000049b007c0c */ /* 0x000fe4000bf86270 */
[----:B------:R-:W-:Y:S02]  /*11980*/  @!P1 LEA.HI.X R7, R161, R3, R162, 0x2, P5 ;  /* 0x00000003a1079211 */ /* 0x000fe400028f14a2 */
[----:B------:R-:W-:-:S03]  /*11990*/  @!P2 LEA R10, P5, R157, R2, 0x2 ;  /* 0x000000029d0aa211 */ /* 0x000fc600078a10ff */
[----:B------:R1:W-:Y:S01]  /*119a0*/  @!P1 ST.E.64 desc[UR38][R6.64], R92 ;  /* 0x0000005c06009985 */ /* 0x0003e2000c101b26 */
[----:B------:R-:W-:Y:S02]  /*119b0*/  @!P2 LEA.HI.X R11, R157, R3, R158, 0x2, P5 ;  /* 0x000000039d0ba211 */ /* 0x000fe400028f149e */
[----:B0-----:R-:W-:-:S03]  /*119c0*/  @!P3 LEA R4, P6, R159, R2, 0x2 ;  /* 0x000000029f04b211 */ /* 0x001fc600078c10ff */
[----:B------:R-:W-:Y:S02]  /*119d0*/  @!P4 LEA R12, P1, R155, R2, 0x2 ;  /* 0x000000029b0cc211 */ /* 0x000fe400078210ff */
[-C--:B------:R-:W-:Y:S02]  /*119e0*/  @!P3 LEA.HI.X R5, R159, R3.reuse, R160, 0x2, P6 ;  /* 0x000000039f05b211 */ /* 0x080fe400030f14a0 */
[----:B------:R-:W-:Y:S02]  /*119f0*/  ISETP.GE.AND P6, PT, R226, UR4, PT ;  /* 0x00000004e2007c0c */ /* 0x000fe4000bfc6270 */
[----:B------:R-:W-:Y:S01]  /*11a00*/  @!P4 LEA.HI.X R13, R155, R3, R156, 0x2, P1 ;  /* 0x000000039b0dc211 */ /* 0x000fe200008f149c */
[----:B------:R0:W-:Y:S01]  /*11a10*/  @!P3 ST.E.64 desc[UR38][R4.64], R96 ;  /* 0x000000600400b985 */ /* 0x0001e2000c101b26 */
[----:B------:R-:W-:Y:S02]  /*11a20*/  ISETP.GE.AND P3, PT, R225, UR4, PT ;  /* 0x00000004e1007c0c */ /* 0x000fe4000bf66270 */
[----:B------:R-:W-:Y:S01]  /*11a30*/  ISETP.GE.AND P1, PT, R223, UR4, PT ;  /* 0x00000004df007c0c */ /* 0x000fe2000bf26270 */
[----:B------:R2:W-:Y:S01]  /*11a40*/  @!P2 ST.E.64 desc[UR38][R10.64], R100 ;  /* 0x000000640a00a985 */ /* 0x0005e2000c101b26 */
[----:B------:R-:W-:-:S03]  /*11a50*/  ISETP.GE.AND P2, PT, R224, UR4, PT ;  /* 0x00000004e0007c0c */ /* 0x000fc6000bf46270 */
[----:B------:R3:W-:Y:S02]  /*11a60*/  @!P4 ST.E.64 desc[UR38][R12.64], R104 ;  /* 0x000000680c00c985 */ /* 0x0007e4000c101b26 */
[----:B------:R-:W-:-:S04]  /*11a70*/  @!P6 LEA R14, P5, R226, R2, 0x2 ;  /* 0x00000002e20ee211 */ /* 0x000fc800078a10ff */
[-C--:B------:R-:W-:Y:S02]  /*11a80*/  @!P6 LEA.HI.X R15, R226, R3.reuse, R154, 0x2, P5 ;  /* 0x00000003e20fe211 */ /* 0x080fe400028f149a */
[----:B------:R-:W-:Y:S02]  /*11a90*/  ISETP.GE.AND P5, PT, R222, UR4, PT ;  /* 0x00000004de007c0c */ /* 0x000fe4000bfa6270 */
[CC--:B-1----:R-:W-:Y:S01]  /*11aa0*/  @!P2 LEA R6, P4, R224.reuse, R2.reuse, 0x2 ;  /* 0x00000002e006a211 */ /* 0x0c2fe200078810ff */
[----:B------:R1:W-:Y:S01]  /*11ab0*/  @!P6 ST.E.64 desc[UR38][R14.64], R108 ;  /* 0x0000006c0e00e985 */ /* 0x0003e2000c101b26 */
[C---:B0-----:R-:W-:Y:S02]  /*11ac0*/  @!P3 LEA R4, P6, R225.reuse, R2, 0x2 ;  /* 0x00000002e104b211 */ /* 0x041fe400078c10ff */
[-C--:B------:R-:W-:Y:S02]  /*11ad0*/  @!P2 LEA.HI.X R7, R224, R3.reuse, R152, 0x2, P4 ;  /* 0x00000003e007a211 */ /* 0x080fe400020f1498 */
[----:B------:R-:W-:-:S02]  /*11ae0*/  @!P3 LEA.HI.X R5, R225, R3, R153, 0x2, P6 ;  /* 0x00000003e105b211 */ /* 0x000fc400030f1499 */
[----:B------:R-:W-:Y:S02]  /*11af0*/  ISETP.GE.AND P4, PT, R219, UR4, PT ;  /* 0x00000004db007c0c */ /* 0x000fe4000bf86270 */
[CC--:B--2---:R-:W-:Y:S01]  /*11b00*/  @!P1 LEA R10, P6, R223.reuse, R2.reuse, 0x2 ;  /* 0x00000002df0a9211 */ /* 0x0c4fe200078c10ff */
[----:B------:R-:W-:Y:S03]  /*11b10*/  @!P3 ST.E.64 desc[UR38][R4.64], R112 ;  /* 0x000000700400b985 */ /* 0x000fe6000c101b26 */
[----:B------:R-:W-:Y:S01]  /*11b20*/  @!P1 LEA.HI.X R11, R223, R3, R22, 0x2, P6 ;  /* 0x00000003df0b9211 */ /* 0x000fe200030f1416 */
[----:B------:R0:W-:Y:S01]  /*11b30*/  @!P2 ST.E.64 desc[UR38][R6.64], R116 ;  /* 0x000000740600a985 */ /* 0x0001e2000c101b26 */
[----:B---3--:R-:W-:-:S03]  /*11b40*/  @!P5 LEA R12, P2, R222, R2, 0x2 ;  /* 0x00000002de0cd211 */ /* 0x008fc600078410ff */
[----:B------:R2:W-:Y:S01]  /*11b50*/  @!P1 ST.E.64 desc[UR38][R10.64], R120 ;  /* 0x000000780a009985 */ /* 0x0005e2000c101b26 */
[-C--:B------:R-:W-:Y:S02]  /*11b60*/  @!P5 LEA.HI.X R13, R222, R3.reuse, R20, 0x2, P2 ;  /* 0x00000003de0dd211 */ /* 0x080fe400010f1414 */
[----:B------:R-:W-:Y:S02]  /*11b70*/  ISETP.GE.AND P2, PT, R218, UR4, PT ;  /* 0x00000004da007c0c */ /* 0x000fe4000bf46270 */
[----:B-1----:R-:W-:Y:S01]  /*11b80*/  @!P4 LEA R14, P3, R219, R2, 0x2 ;  /* 0x00000002db0ec211 */ /* 0x002fe200078610ff */
[----:B------:R1:W-:Y:S01]  /*11b90*/  @!P5 ST.E.64 desc[UR38][R12.64], R124 ;  /* 0x0000007c0c00d985 */ /* 0x0003e2000c101b26 */
[----:B------:R-:W-:Y:S02]  /*11ba0*/  ISETP.GE.AND P1, PT, R25, UR4, PT ;  /* 0x0000000419007c0c */ /* 0x000fe4000bf26270 */
[----:B------:R-:W-:Y:S02]  /*11bb0*/  @!P4 LEA.HI.X R15, R219, R3, R9, 0x2, P3 ;  /* 0x00000003db0fc211 */ /* 0x000fe400018f1409 */
[----:B------:R-:W-:-:S02]  /*11bc0*/  ISETP.GE.AND P3, PT, R17, UR4, PT ;  /* 0x0000000411007c0c */ /* 0x000fc4000bf66270 */
[----:B0-----:R-:W-:Y:S01]  /*11bd0*/  SHF.R.S32.HI R7, RZ, 0x1f, R218 ;  /* 0x0000001fff077819 */ /* 0x001fe200000114da */
[----:B------:R0:W-:Y:S01]  /*11be0*/  @!P4 ST.E.64 desc[UR38][R14.64], R128 ;  /* 0x000000800e00c985 */ /* 0x0001e2000c101b26 */
[----:B------:R-:W-:Y:S02]  /*11bf0*/  ISETP.GE.AND P4, PT, R19, UR4, PT ;  /* 0x0000000413007c0c */ /* 0x000fe4000bf86270 */
[CC--:B------:R-:W-:Y:S02]  /*11c00*/  @!P2 LEA R6, P5, R218.reuse, R2.reuse, 0x2 ;  /* 0x00000002da06a211 */ /* 0x0c0fe400078a10ff */
[----:B------:R-:W-:Y:S02]  /*11c10*/  SHF.R.S32.HI R5, RZ, 0x1f, R25 ;  /* 0x0000001fff057819 */ /* 0x000fe40000011419 */
[----:B------:R-:W-:Y:S02]  /*11c20*/  @!P1 LEA R4, P6, R25, R2, 0x2 ;  /* 0x0000000219049211 */ /* 0x000fe400078c10ff */
[----:B------:R-:W-:-:S02]  /*11c30*/  @!P2 LEA.HI.X R7, R218, R3, R7, 0x2, P5 ;  /* 0x00000003da07a211 */ /* 0x000fc400028f1407 */
[----:B------:R-:W-:Y:S02]  /*11c40*/  ISETP.GE.AND P5, PT, R21, UR4, PT ;  /* 0x0000000415007c0c */ /* 0x000fe4000bfa6270 */
[-C--:B------:R-:W-:Y:S01]  /*11c50*/  @!P1 LEA.HI.X R5, R25, R3.reuse, R5, 0x2, P6 ;  /* 0x0000000319059211 */ /* 0x080fe200030f1405 */
[----:B------:R0:W-:Y:S01]  /*11c60*/  @!P2 ST.E.64 desc[UR38][R6.64], R132 ;  /* 0x000000840600a985 */ /* 0x0001e2000c101b26 */
[----:B------:R-:W-:Y:S02]  /*11c70*/  SHF.R.S32.HI R9, RZ, 0x1f, R17 ;  /* 0x0000001fff097819 */ /* 0x000fe40000011411 */
[C---:B--2---:R-:W-:Y:S01]  /*11c80*/  @!P3 LEA R10, P6, R17.reuse, R2, 0x2 ;  /* 0x00000002110ab211 */ /* 0x044fe200078c10ff */
[----:B------:R0:W-:Y:S03]  /*11c90*/  @!P1 ST.E.64 desc[UR38][R4.64], R136 ;  /* 0x0000008804009985 */ /* 0x0001e6000c101b26 */
[----:B------:R-:W-:-:S02]  /*11ca0*/  @!P3 LEA.HI.X R11, R17, R3, R9, 0x2, P6 ;  /* 0x00000003110bb211 */ /* 0x000fc400030f1409 */
[----:B------:R-:W-:Y:S02]  /*11cb0*/  SHF.R.S32.HI R9, RZ, 0x1f, R19 ;  /* 0x0000001fff097819 */ /* 0x000fe40000011413 */
[CC--:B-1----:R-:W-:Y:S01]  /*11cc0*/  @!P4 LEA R12, P6, R19.reuse, R2.reuse, 0x2 ;  /* 0x00000002130cc211 */ /* 0x0c2fe200078c10ff */
[----:B------:R0:W-:Y:S03]  /*11cd0*/  @!P3 ST.E.64 desc[UR38][R10.64], R140 ;  /* 0x0000008c0a00b985 */ /* 0x0001e6000c101b26 */
[-C--:B------:R-:W-:Y:S02]  /*11ce0*/  @!P4 LEA.HI.X R13, R19, R3.reuse, R9, 0x2, P6 ;  /* 0x00000003130dc211 */ /* 0x080fe400030f1409 */
[----:B------:R-:W-:Y:S02]  /*11cf0*/  SHF.R.S32.HI R9, RZ, 0x1f, R21 ;  /* 0x0000001fff097819 */ /* 0x000fe40000011415 */
[C---:B------:R-:W-:Y:S01]  /*11d00*/  @!P5 LEA R2, P6, R21.reuse, R2, 0x2 ;  /* 0x000000021502d211 */ /* 0x040fe200078c10ff */
[----:B------:R0:W-:Y:S03]  /*11d10*/  @!P4 ST.E.64 desc[UR38][R12.64], R144 ;  /* 0x000000900c00c985 */ /* 0x0001e6000c101b26 */
[----:B------:R-:W-:-:S05]  /*11d20*/  @!P5 LEA.HI.X R3, R21, R3, R9, 0x2, P6 ;  /* 0x000000031503d211 */ /* 0x000fca00030f1409 */
[----:B------:R0:W-:Y:S04]  /*11d30*/  @!P5 ST.E.64 desc[UR38][R2.64], R148 ;  /* 0x000000940200d985 */ /* 0x0001e8000c101b26 */
.L_x_2428:
[----:B------:R-:W-:Y:S05]  /*11d40*/  BSYNC B1 ;  /* 0x0000000000017941 */ /* 0x000fea0003800000 */
.L_x_2427:
[----:B0-----:R0:W1:Y:S04]  /*11d50*/  SHFL.IDX PT, R3, R8, 0x1, 0x1c1f ;  /* 0x003c1f0008037f89 */ /* 0x00106800000e0000 */
        /* <DEDUP_REMOVED lines=64> */
[----:B0-----:R-:W-:Y:S01]  /*12160*/  @!P3 LEA R10, P4, R167, R2, 0x2 ;  /* 0x00000002a70ab211 */ /* 0x001fe200078810ff */
[----:B------:R0:W-:Y:S01]  /*12170*/  @!P2 ST.E.64 desc[UR38][R8.64], R78 ;  /* 0x0000004e0800a985 */ /* 0x0001e2000c101b26 */
[----:B------:R-:W-:Y:S02]  /*12180*/  ISETP.GE.AND P2, PT, R159, UR4, PT ;  /* 0x000000049f007c0c */ /* 0x000fe4000bf46270 */
[----:B------:R-:W-:-:S02]  /*12190*/  @!P3 LEA.HI.X R11, R167, R3, R168, 0x2, P4 ;  /* 0x00000003a70bb211 */ /* 0x000fc400020f14a8 */
[-C--:B-1----:R-:W-:Y:S02]  /*121a0*/  @!P6 LEA R4, P4, R165, R2.reuse, 0x2 ;  /* 0x00000002a504e211 */ /* 0x082fe400078810ff */
[-C--:B---3--:R-:W-:Y:S01]  /*121b0*/  @!P0 LEA R6, P5, R163, R2.reuse, 0x2 ;  /* 0x00000002a3068211 */ /* 0x088fe200078a10ff */
        /* <DEDUP_REMOVED lines=14> */
[CC--:B-1----:R-:W-:Y:S01]  /*122a0*/  @!P3 LEA R10, P4, R157.reuse, R2.reuse, 0x2 ;  /* 0x000000029d0ab211 */ /* 0x0c2fe200078810ff */
        /* <DEDUP_REMOVED lines=23> */
[-C--:B0-----:R-:W-:Y:S01]  /*12420*/  @!P0 LEA R6, P6, R219, R2.reuse, 0x2 ;  /* 0x00000002db068211 */ /* 0x081fe200078c10ff */
[----:B------:R0:W-:Y:S01]  /*12430*/  @!P3 ST.E.64 desc[UR38][R8.64], R122 ;  /* 0x0000007a0800b985 */ /* 0x0001e2000c101b26 */
[----:B------:R-:W-:Y:S01]  /*12440*/  SHF.R.S32.HI R11, RZ, 0x1f, R218 ;  /* 0x0000001fff0b7819 */ /* 0x000fe200000114da */
[----:B--2---:R-:W-:Y:S01]  /*12450*/  VIADD R13, R23, 0xe8 ;  /* 0x000000e8170d7836 */ /* 0x004fe20000000000 */
[C---:B------:R-:W-:Y:S02]  /*12460*/  @!P1 LEA R4, P5, R222.reuse, R2, 0x2 ;  /* 0x00000002de049211 */ /* 0x040fe400078a10ff */
[-C--:B------:R-:W-:Y:S02]  /*12470*/  @!P0 LEA.HI.X R7, R219, R3.reuse, R0, 0x2, P6 ;  /* 0x00000003db078211 */ /* 0x080fe400030f1400 */
[----:B------:R-:W-:Y:S02]  /*12480*/  ISETP.GE.AND P3, PT, R13, UR4, PT ;  /* 0x000000040d007c0c */ /* 0x000fe4000bf66270 */
[----:B------:R-:W-:-:S02]  /*12490*/  @!P1 LEA.HI.X R5, R222, R3, R20, 0x2, P5 ;  /* 0x00000003de059211 */ /* 0x000fc400028f1414 */
[CC--:B------:R-:W-:Y:S02]  /*124a0*/  @!P2 LEA R10, P5, R218.reuse, R2.reuse, 0x2 ;  /* 0x00000002da0aa211 */ /* 0x0c0fe400078a10ff */
[----:B------:R-:W-:Y:S01]  /*124b0*/  ISETP.GE.AND P6, PT, R17, UR4, PT ;  /* 0x0000000411007c0c */ /* 0x000fe2000bfc6270 */
[----:B------:R1:W-:Y:S01]  /*124c0*/  @!P1 ST.E.64 desc[UR38][R4.64], R126 ;  /* 0x0000007e04009985 */ /* 0x0003e2000c101b26 */
[----:B------:R-:W-:Y:S02]  /*124d0*/  @!P2 LEA.HI.X R11, R218, R3, R11, 0x2, P5 ;  /* 0x00000003da0ba211 */ /* 0x000fe400028f140b */
[----:B------:R-:W-:Y:S01]  /*124e0*/  SHF.R.S32.HI R0, RZ, 0x1f, R19 ;  /* 0x0000001fff007819 */ /* 0x000fe20000011413 */
        /* <DEDUP_REMOVED lines=21> */
.L_x_2417:
[----:B------:R-:W2:Y:S01]  /*12640*/  LDL R8, [R1+0x30] ;  /* 0x0000300001087983 */ /* 0x000ea20000100800 */
[----:B------:R-:W-:Y:S01]  /*12650*/  R2UR UR4, R220 ;  /* 0x00000000dc0472ca */ /* 0x000fe200000e0000 */
[----:B------:R-:W-:Y:S01]  /*12660*/  ULDC.64 UR8, c[0x0][0xc00] ;  /* 0x0003000000087ab9 */ /* 0x000fe20000000a00 */
[----:B------:R-:W-:Y:S01]  /*12670*/  R2UR UR10, R217 ;  /* 0x00000000d90a72ca */ /* 0x000fe200000e0000 */
[----:B------:R-:W-:-:S04]  /*12680*/  UISETP.NE.U32.AND UP0, UPT, UR8, URZ, UPT ;  /* 0x0000003f0800728c */ /* 0x000fc8000bf05070 */
[----:B------:R-:W-:-:S03]  /*12690*/  UISETP.NE.AND.EX UP0, UPT, UR9, URZ, UPT, UP0 ;  /* 0x0000003f0900728c */ /* 0x000fc6000bf05300 */
[----:B------:R-:W-:-:S03]  /*126a0*/  ULDC.64 UR8, c[0x0][0xc00] ;  /* 0x0003000000087ab9 */ /* 0x000fc60000000a00 */
[----:B------:R-:W-:Y:S01]  /*126b0*/  UIMAD.WIDE UR8, UR4, 0x4, UR8 ;  /* 0x00000004040878a5 */ /* 0x000fe2000f8e0208 */
[----:B------:R-:W-:-:S05]  /*126c0*/  PLOP3.LUT P1, PT, PT, PT, UP0, 0x80, 0x0 ;  /* 0x000000000000781c */ /* 0x000fca0003f2f008 */
[----:B------:R-:W-:Y:S02]  /*126d0*/  IMAD.U32 R2, RZ, RZ, UR8 ;  /* 0x00000008ff027e24 */ /* 0x000fe4000f8e00ff */
[----:B------:R-:W-:Y:S01]  /*126e0*/  IMAD.U32 R3, RZ, RZ, UR9 ;  /* 0x00000009ff037e24 */ /* 0x000fe2000f8e00ff */
[----:B------:R-:W-:Y:S02]  /*126f0*/  ULDC.64 UR8, c[0x0][0xc08] ;  /* 0x0003020000087ab9 */ /* 0x000fe40000000a00 */
[----:B------:R-:W-:-:S03]  /*12700*/  UISETP.NE.U32.AND UP1, UPT, UR8, URZ, UPT ;  /* 0x0000003f0800728c */ /* 0x000fc6000bf25070 */
[----:B------:R-:W3:Y:S01]  /*12710*/  @P1 LDG.E R7, desc[UR38][R2.64] ;  /* 0x0000002602071981 */ /* 0x000ee2000c1e1900 */
[----:B------:R-:W-:-:S06]  /*12720*/  UISETP.NE.AND.EX UP1, UPT, UR9, URZ, UPT, UP1 ;  /* 0x0000003f0900728c */ /* 0x000fcc000bf25310 */
[----:B------:R-:W-:-:S05]  /*12730*/  PLOP3.LUT P2, PT, PT, PT, UP1, 0x80, 0x0 ;  /* 0x000000000000781c */ /* 0x000fca0003f4f018 */
[----:B------:R-:W-:-:S06]  /*12740*/  @UP1 ULEA UR8, UP2, UR4, UR8, 0x2 ;  /* 0x0000000804081291 */ /* 0x000fcc000f84103f */
[----:B------:R-:W-:Y:S01]  /*12750*/  IMAD.U32 R4, RZ, RZ, UR8 ;  /* 0x00000008ff047e24 */ /* 0x000fe2000f8e00ff */
[----:B--2---:R-:W-:-:S13]  /*12760*/  R2UR UR11, R8 ;  /* 0x00000000080b72ca */ /* 0x004fda00000e0000 */
[----:B------:R-:W-:-:S03]  /*12770*/  @UP1 ULEA.HI.X UR9, UR4, UR9, UR11, 0x2, UP2 ;  /* 0x0000000904091291 */ /* 0x000fc600090f140b */
[----:B------:R-:W-:Y:S02]  /*12780*/  ULDC UR4, c[0x0][0xa88] ;  /* 0x0002a20000047ab9 */ /* 0x000fe40000000800 */
[----:B------:R-:W-:Y:S02]  /*12790*/  IMAD.U32 R0, RZ, RZ, UR4 ;  /* 0x00000004ff007e24 */ /* 0x000fe4000f8e00ff */
[----:B------:R-:W-:-:S05]  /*127a0*/  IMAD.U32 R5, RZ, RZ, UR9 ;  /* 0x00000009ff057e24 */ /* 0x000fca000f8e00ff */
[----:B------:R0:W5:Y:S01]  /*127b0*/  @P2 LDG.E R0, desc[UR38][R4.64] ;  /* 0x0000002604002981 */ /* 0x000162000c1e1900 */
[----:B------:R-:W1:Y:S01]  /*127c0*/  S2R R6, SR_TID.X ;  /* 0x0000000000067919 */ /* 0x000e620000002100 */
[----:B------:R-:W-:Y:S01]  /*127d0*/  UMOV UR4, URZ ;  /* 0x0000003f00047c82 */ /* 0x000fe20008000000 */
[----:B---3--:R-:W-:Y:S01]  /*127e0*/  @P1 R2UR UR4, R7 ;  /* 0x00000000070412ca */ /* 0x008fe200000e0000 */
[----:B------:R-:W-:-:S11]  /*127f0*/  UISETP.NE.AND UP1, UPT, UR10, URZ, UPT ;  /* 0x0000003f0a00728c */ /* 0x000fd6000bf25270 */
[----:B------:R-:W-:Y:S01]  /*12800*/  @!UP1 ULDC UR10, c[0x0][0xad4] ;  /* 0x0002b500000a9ab9 */ /* 0x000fe20000000800 */
[----:B------:R-:W-:Y:S01]  /*12810*/  USHF.R.S32.HI UR21, URZ, 0x1f, UR4 ;  /* 0x0000001f3f157899 */ /* 0x000fe20008011404 */
[----:B------:R-:W-:Y:S02]  /*12820*/  IMAD.U32 R217, RZ, RZ, UR10 ;  /* 0x0000000affd97e24 */ /* 0x000fe4000f8e00ff */
[----:B-1----:R-:W-:-:S05]  /*12830*/  VIADD R6, R6, 0xffffff80 ;  /* 0xffffff8006067836 */ /* 0x002fca0000000000 */
[----:B------:R-:W-:Y:S01]  /*12840*/  ISETP.GT.AND P0, PT, R6, 0x7f, PT ;  /* 0x0000007f0600780c */ /* 0x000fe20003f04270 */
[----:B0-----:R-:W-:-:S12]  /*12850*/  @P2 BRA `(.L_x_2429) ;  /* 0x0000000000102947 */ /* 0x001fd80003800000 */
[----:B------:R-:W-:Y:S05]  /*12860*/  @!P1 BRA `(.L_x_2429) ;  /* 0x00000000000c9947 */ /* 0x000fea0003800000 */
[----:B------:R-:W2:Y:S04]  /*12870*/  LDG.E R5, desc[UR38][R2.64] ;  /* 0x0000002602057981 */ /* 0x000ea8000c1e1900 */
[----:B-----5:R-:W2:Y:S02]  /*12880*/  LDG.E R0, desc[UR38][R2.64+0x4] ;  /* 0x0000042602007981 */ /* 0x020ea4000c1e1900 */
[----:B--2---:R-:W-:-:S07]  /*12890*/  IMAD.IADD R0, R0, 0x1, -R5 ;  /* 0x0000000100007824 */ /* 0x004fce00078e0a05 */
.L_x_2429:
[----:B------:R-:W-:Y:S01]  /*128a0*/  R2UR UR9, R220 ;  /* 0x00000000dc0972ca */ /* 0x000fe200000e0000 */
[----:B------:R-:W-:Y:S01]  /*128b0*/  BSSY B1, `(.L_x_2430) ;  /* 0x000003f000017945 */ /* 0x000fe20003800000 */
[----:B------:R-:W-:-:S11]  /*128c0*/  R2UR UR8, R8 ;  /* 0x00000000080872ca */ /* 0x000fd600000e0000 */
[----:B------:R-:W-:Y:S02]  /*128d0*/  USEL UR12, UR9, URZ, !UP0 ;  /* 0x0000003f090c7287 */ /* 0x000fe4000c000000 */
[----:B------:R-:W-:Y:S01]  /*128e0*/  USEL UR13, UR8, URZ, !UP0 ;  /* 0x0000003f080d7287 */ /* 0x000fe2000c000000 */
[----:B------:R-:W-:Y:S11]  /*128f0*/  @P0 BRA `(.L_x_2431) ;  /* 0x0000000000e80947 */ /* 0x000ff60003800000 */
[----:B------:R-:W0:Y:S01]  /*12900*/  S2R R4, SR_TID.X ;  /* 0x0000000000047919 */ /* 0x000e220000002100 */
[----:B------:R-:W1:Y:S01]  /*12910*/  LDC R9, c[0x0][0xbe8] ;  /* 0x0002fa00ff097b82 */ /* 0x000e620000000800 */
[----:B------:R-:W-:-:S13]  /*12920*/  R2UR UR8, R215 ;  /* 0x00000000d70872ca */ /* 0x000fda00000e0000 */
[----:B------:R-:W-:Y:S02]  /*12930*/  IMAD.U32 R3, RZ, RZ, UR8 ;  /* 0x00000008ff037e24 */ /* 0x000fe4000f8e00ff */
[----:B-1---5:R-:W-:-:S03]  /*12940*/  IMAD R2, R0, R9, RZ ;  /* 0x0000000900027224 */ /* 0x022fc600078e02ff */
[----:B0-----:R-:W-:-:S04]  /*12950*/  IADD3 R4, R3, -0x80, R4 ;  /* 0xffffff8003047810 */ /* 0x001fc80007ffe004 */
[----:B------:R-:W-:-:S13]  /*12960*/  ISETP.GE.AND P0, PT, R4, R2, PT ;  /* 0x000000020400720c */ /* 0x000fda0003f06270 */
[----:B------:R-:W-:Y:S05]  /*12970*/  @P0 BRA `(.L_x_2431) ;  /* 0x0000000000c80947 */ /* 0x000fea0003800000 */
[----:B------:R-:W2:Y:S01]  /*12980*/  LDL R5, [R1+0x2c] ;  /* 0x00002c0001057983 */ /* 0x000ea20000100800 */
[----:B------:R-:W-:Y:S01]  /*12990*/  ISETP.NE.AND P0, PT, R9, 0x1, PT ;  /* 0x000000010900780c */ /* 0x000fe20003f05270 */
[----:B------:R-:W-:Y:S01]  /*129a0*/  UMOV UR19, 0x9b8 ;  /* 0x000009b800137882 */ /* 0x000fe20000000000 */
[----:B------:R-:W-:Y:S02]  /*129b0*/  R2UR UR9, R217 ;  /* 0x00000000d90972ca */ /* 0x000fe400000e0000 */
[----:B------:R-:W-:-:S09]  /*129c0*/  R2UR UR8, R221 ;  /* 0x00000000dd0872ca */ /* 0x000fd200000e0000 */
        /* <DEDUP_REMOVED lines=8> */
[----:B------:R-:W-:Y:S02]  /*12a50*/  UIMAD UR15, UR15, UR12, URZ ;  /* 0x0000000c0f0f72a4 */ /* 0x000fe4000f8e023f */
[----:B------:R-:W-:Y:S01]  /*12a60*/  UIMAD.WIDE.U32 UR22, UR16, UR18, URZ ;  /* 0x00000012101672a5 */ /* 0x000fe2000f8e003f */
[----:B0-----:R-:W-:Y:S01]  /*12a70*/  @P0 IMAD.HI.U32 R2, R4, R3, RZ ;  /* 0x0000000304020227 */ /* 0x001fe200078e00ff */
[----:B------:R-:W-:Y:S02]  /*12a80*/  UIMAD UR16, UR17, UR18, URZ ;  /* 0x00000012111072a4 */ /* 0x000fe4000f8e023f */
[----:B------:R-:W-:Y:S02]  /*12a90*/  UIMAD UR15, UR14, UR13, UR15 ;  /* 0x0000000d0e0f72a4 */ /* 0x000fe4000f8e020f */
[----:B------:R-:W-:-:S02]  /*12aa0*/  UIADD3 UR16, UR23, UR16, URZ ;  /* 0x0000001017107290 */ /* 0x000fc4000fffe03f */
[----:B------:R-:W-:-:S04]  /*12ab0*/  IMAD.U32 R3, RZ, RZ, UR23 ;  /* 0x00000017ff037e24 */ /* 0x000fc8000f8e00ff */
[----:B------:R-:W-:Y:S01]  /*12ac0*/  IMAD.U32 R8, RZ, RZ, UR16 ;  /* 0x00000010ff087e24 */ /* 0x000fe2000f8e00ff */
[----:B--2---:R-:W-:Y:S01]  /*12ad0*/  R2UR UR20, R5 ;  /* 0x00000000051472ca */ /* 0x004fe200000e0000 */
[----:B------:R-:W-:Y:S01]  /*12ae0*/  IMAD.MOV.U32 R5, RZ, RZ, R4 ;  /* 0x000000ffff057224 */ /* 0x000fe200078e0004 */
[----:B-1----:R-:W-:Y:S01]  /*12af0*/  @P0 SHF.R.U32.HI R5, RZ, R7, R2 ;  /* 0x00000007ff050219 */ /* 0x002fe20000011602 */
[----:B------:R-:W-:-:S04]  /*12b00*/  IMAD.U32 R2, RZ, RZ, UR22 ;  /* 0x00000016ff027e24 */ /* 0x000fc8000f8e00ff */
[----:B------:R-:W-:-:S04]  /*12b10*/  IMAD.MOV R7, RZ, RZ, -R5 ;  /* 0x000000ffff077224 */ /* 0x000fc800078e0a05 */
[----:B------:R-:W-:Y:S02]  /*12b20*/  IMAD R7, R9, R7, R4 ;  /* 0x0000000709077224 */ /* 0x000fe400078e0204 */
[----:B------:R-:W-:Y:S02]  /*12b30*/  UIMAD.WIDE.U32 UR10, UR8, UR20, URZ ;  /* 0x00000014080a72a5 */ /* 0x000fe4000f8e003f */
[----:B------:R-:W-:Y:S01]  /*12b40*/  UIMAD UR20, UR9, UR20, URZ ;  /* 0x00000014091472a4 */ /* 0x000fe2000f8e023f */
[----:B------:R-:W-:Y:S01]  /*12b50*/  SHF.R.S32.HI R4, RZ, 0x1f, R7 ;  /* 0x0000001fff047819 */ /* 0x000fe20000011407 */
[----:B------:R-:W-:Y:S02]  /*12b60*/  UIMAD.WIDE.U32 UR8, UR14, UR12, URZ ;  /* 0x0000000c0e0872a5 */ /* 0x000fe4000f8e003f */
[----:B------:R-:W-:Y:S02]  /*12b70*/  UIADD3 UR20, UR11, UR20, URZ ;  /* 0x000000140b147290 */ /* 0x000fe4000fffe03f */
[----:B------:R-:W-:-:S02]  /*12b80*/  UIADD3 UR10, UP1, UP2, UR8, UR10, UR4 ;  /* 0x0000000a080a7290 */ /* 0x000fc4000fa3e004 */
[----:B------:R-:W-:-:S03]  /*12b90*/  UIADD3 UR15, UR9, UR15, URZ ;  /* 0x0000000f090f7290 */ /* 0x000fc6000fffe03f */
[----:B------:R-:W-:Y:S01]  /*12ba0*/  ULDC.64 UR8, c[0x0][UR19+0x210] ;  /* 0x0000840013087abb */ /* 0x000fe20008000a00 */
[----:B------:R-:W-:Y:S01]  /*12bb0*/  IADD3 R2, P0, P1, R5, UR10, R2 ;  /* 0x0000000a05027c10 */ /* 0x000fe2000f91e002 */
[----:B------:R-:W-:Y:S01]  /*12bc0*/  UIADD3.X UR10, UR15, UR20, UR21, UP1, UP2 ;  /* 0x000000140f0a7290 */ /* 0x000fe20008fe4415 */
[----:B------:R-:W-:Y:S01]  /*12bd0*/  SHF.R.S32.HI R5, RZ, 0x1f, R5 ;  /* 0x0000001fff057819 */ /* 0x000fe20000011405 */
[----:B------:R-:W-:-:S04]  /*12be0*/  IMAD R9, R7, UR9, RZ ;  /* 0x0000000907097c24 */ /* 0x000fc8000f8e02ff */
[----:B------:R-:W-:Y:S01]  /*12bf0*/  IADD3.X R3, R5, UR10, R8, P0, P1 ;  /* 0x0000000a05037c10 */ /* 0x000fe200087e2408 */
[----:B------:R-:W-:Y:S01]  /*12c00*/  IMAD R9, R4, UR8, R9 ;  /* 0x0000000804097c24 */ /* 0x000fe2000f8e0209 */
[----:B------:R-:W-:Y:S01]  /*12c10*/  ULDC.64 UR10, c[0x0][0xba8] ;  /* 0x0002ea00000a7ab9 */ /* 0x000fe20000000a00 */
        /* <DEDUP_REMOVED lines=8> */
.L_x_2431:
[----:B------:R-:W-:Y:S05]  /*12ca0*/  BSYNC B1 ;  /* 0x0000000000017941 */ /* 0x000fea0003800000 */
.L_x_2430:
        /* <DEDUP_REMOVED lines=14> */
[----:B------:R-:W-:Y:S01]  /*12d90*/  ULDC.64 UR10, c[0x0][0xae8] ;  /* 0x0002ba00000a7ab9 */ /* 0x000fe20000000a00 */
[----:B-1----:R-:W-:-:S13]  /*12da0*/  ISETP.NE.AND P0, PT, R11, 0x1, PT ;  /* 0x000000010b00780c */ /* 0x002fda0003f05270 */
[----:B------:R-:W0:Y:S01]  /*12db0*/  @P0 LDC R7, c[0x0][0xbf0] ;  /* 0x0002fc00ff070b82 */ /* 0x000e220000000800 */
[----:B--2---:R-:W-:Y:S02]  /*12dc0*/  R2UR UR15, R2 ;  /* 0x00000000020f72ca */ /* 0x004fe400000e0000 */
[----:B------:R-:W-:-:S05]  /*12dd0*/  LEA.HI R2, R3, R6, RZ, 0x3 ;  /* 0x0000000603027211 */ /* 0x000fca00078f18ff */
[----:B------:R-:W1:Y:S01]  /*12de0*/  @P0 LDC R3, c[0x0][0xbec] ;  /* 0x0002fb00ff030b82 */ /* 0x000e620000000800 */
[----:B------:R-:W-:Y:S02]  /*12df0*/  LOP3.LUT R5, R2, 0xfffffff8, RZ, 0xc0, !PT ;  /* 0xfffffff802057812 */ /* 0x000fe400078ec0ff */
[----:B------:R-:W-:-:S03]  /*12e00*/  SHF.R.S32.HI R13, RZ, 0x3, R2 ;  /* 0x00000003ff0d7819 */ /* 0x000fc60000011402 */
[----:B------:R-:W-:Y:S01]  /*12e10*/  IMAD.IADD R8, R6, 0x1, -R5 ;  /* 0x0000000106087824 */ /* 0x000fe200078e0a05 */
[----:B------:R-:W-:-:S03]  /*12e20*/  UIMAD.WIDE.U32 UR8, UR15, UR10, UR8 ;  /* 0x0000000a0f0872a5 */ /* 0x000fc6000f8e0008 */
[----:B------:R-:W-:Y:S01]  /*12e30*/  IMAD R2, R8, 0x20, R13 ;  /* 0x0000002008027824 */ /* 0x000fe200078e020d */
[----:B------:R-:W-:-:S03]  /*12e40*/  UIMAD UR9, UR15, UR11, UR9 ;  /* 0x0000000b0f0972a4 */ /* 0x000fc6000f8e0209 */
[----:B------:R-:W-:Y:S01]  /*12e50*/  VIADD R6, R2, UR14 ;  /* 0x0000000e02067c36 */ /* 0x000fe20008000000 */
[----:B------:R-:W-:Y:S02]  /*12e60*/  ULDC.64 UR10, c[0x0][0xaf0] ;  /* 0x0002bc00000a7ab9 */ /* 0x000fe40000000a00 */
[----:B------:R-:W-:Y:S01]  /*12e70*/  UIMAD UR13, UR13, UR10, URZ ;  /* 0x0000000a0d0d72a4 */ /* 0x000fe2000f8e023f */
[----:B------:R-:W-:-:S03]  /*12e80*/  IMAD.MOV.U32 R5, RZ, RZ, R6 ;  /* 0x000000ffff057224 */ /* 0x000fc600078e0006 */
[----:B------:R-:W-:Y:S01]  /*12e90*/  UIMAD UR4, UR12, UR11, UR13 ;  /* 0x0000000b0c0472a4 */ /* 0x000fe2000f8e020d */
[----:B-1----:R-:W-:Y:S01]  /*12ea0*/  @P0 IMAD.HI.U32 R2, R6, R3, RZ ;  /* 0x0000000306020227 */ /* 0x002fe200078e00ff */
[----:B------:R-:W-:-:S03]  /*12eb0*/  UIMAD.WIDE.U32 UR12, UR12, UR10, UR8 ;  /* 0x0000000a0c0c72a5 */ /* 0x000fc6000f8e0008 */
[----:B------:R-:W-:Y:S01]  /*12ec0*/  ULDC.64 UR8, c[0x0][0xae0] ;  /* 0x0002b80000087ab9 */ /* 0x000fe20000000a00 */
[----:B0-----:R-:W-:Y:S01]  /*12ed0*/  @P0 SHF.R.U32.HI R5, RZ, R7, R2 ;  /* 0x00000007ff050219 */ /* 0x001fe20000011602 */
[----:B------:R-:W-:Y:S02]  /*12ee0*/  UIADD3 UR4, UR13, UR4, URZ ;  /* 0x000000040d047290 */ /* 0x000fe4000fffe03f */
[----:B------:R-:W-:Y:S01]  /*12ef0*/  IMAD.U32 R3, RZ, RZ, UR13 ;  /* 0x0000000dff037e24 */ /* 0x000fe2000f8e00ff */
[--C-:B------:R-:W-:Y:S01]  /*12f00*/  SHF.R.S32.HI R4, RZ, 0x1f, R5.reuse ;  /* 0x0000001fff047819 */ /* 0x100fe20000011405 */
[----:B------:R-:W-:Y:S02]  /*12f10*/  IMAD.MOV R7, RZ, RZ, -R5 ;  /* 0x000000ffff077224 */ /* 0x000fe400078e0a05 */
[----:B------:R-:W-:Y:S02]  /*12f20*/  IMAD.U32 R2, RZ, RZ, UR12 ;  /* 0x0000000cff027e24 */ /* 0x000fe4000f8e00ff */
[----:B------:R-:W-:-:S02]  /*12f30*/  IMAD R7, R11, R7, R6 ;  /* 0x000000070b077224 */ /* 0x000fc400078e0206 */
        /* <DEDUP_REMOVED lines=8> */
[----:B------:R-:W-:Y:S02]  /*12fc0*/  VIADD R6, R13, UR14 ;  /* 0x0000000e0d067c36 */ /* 0x000fe40008000000 */
        /* <DEDUP_REMOVED lines=40> */
.L_x_2433:
[----:B------:R-:W-:Y:S05]  /*13250*/  BSYNC B1 ;  /* 0x0000000000017941 */ /* 0x000fea0003800000 */
.L_x_2432:
        /* <DEDUP_REMOVED lines=21> */
.L_x_2435:
[----:B------:R-:W-:Y:S05]  /*133b0*/  BSYNC B1 ;  /* 0x0000000000017941 */ /* 0x000fea0003800000 */
.L_x_2434:
        /* <DEDUP_REMOVED lines=21> */
.L_x_2437:
[----:B------:R-:W-:Y:S05]  /*13510*/  BSYNC B1 ;  /* 0x0000000000017941 */ /* 0x000fea0003800000 */
.L_x_2436:
[----:B0-----:R-:W-:Y:S01]  /*13520*/  VIADD R0, R6, 0x60 ;  /* 0x0000006006007836 */ /* 0x001fe20000000000 */
[----:B--2-4-:R-:W2:Y:S04]  /*13530*/  SHFL.IDX PT, R4, R4, 0x3, 0x181f ;  /* 0x00781f0004047f89 */ /* 0x014ea800000e0000 */
[----:B------:R-:W-:Y:S01]  /*13540*/  ISETP.GE.AND P0, PT, R0, R11, PT ;  /* 0x0000000b0000720c */ /* 0x000fe20003f06270 */
[----:B-1-3--:R1:W3:-:S12]  /*13550*/  SHFL.IDX PT, R2, R5, 0x3, 0x181f ;  /* 0x00781f0005027f89 */ /* 0x00a2d800000e0000 */
[----:B-1----:R-:W-:Y:S05]  /*13560*/  @P0 BRA `(.L_x_2426) ;  /* 0x0000000000440947 */ /* 0x002fea0003800000 */
[----:B------:R-:W-:Y:S02]  /*13570*/  ULDC UR4, c[0x0][0xac8] ;  /* 0x0002b20000047ab9 */ /* 0x000fe40000000800 */
[----:B------:R-:W-:Y:S02]  /*13580*/  ISETP.GE.AND P3, PT, R7, UR4, PT ;  /* 0x0000000407007c0c */ /* 0x000fe4000bf66270 */
[----:B------:R-:W-:Y:S02]  /*13590*/  ISETP.GE.AND P2, PT, R15, UR4, PT ;  /* 0x000000040f007c0c */ /* 0x000fe4000bf46270 */
[----:B------:R-:W-:Y:S02]  /*135a0*/  ISETP.GE.AND P1, PT, R13, UR4, PT ;  /* 0x000000040d007c0c */ /* 0x000fe4000bf26270 */
[----:B------:R-:W-:-:S07]  /*135b0*/  ISETP.GE.AND P0, PT, R9, UR4, PT ;  /* 0x0000000409007c0c */ /* 0x000fce000bf06270 */
[----:B---3--:R-:W-:-:S04]  /*135c0*/  @!P3 LEA R6, P4, R7, R2, 0x1 ;  /* 0x000000020706b211 */ /* 0x008fc800078808ff */
[----:B--2---:R-:W-:Y:S02]  /*135d0*/  @!P3 LEA.HI.X R7, R7, R4, R14, 0x1, P4 ;  /* 0x000000040707b211 */ /* 0x004fe400020f0c0e */
        /* <DEDUP_REMOVED lines=10> */
.L_x_2426:
[----:B------:R-:W-:Y:S05]  /*13680*/  BSYNC B0 ;  /* 0x0000000000007941 */ /* 0x000fea0003800000 */
.L_x_2416:
[----:B------:R-:W-:Y:S02]  /*13690*/  ULDC UR4, c[0x0][0xc3c] ;  /* 0x00030f0000047ab9 */ /* 0x000fe40000000800 */
[----:B------:R-:W-:-:S06]  /*136a0*/  UISETP.GE.AND UP0, UPT, UR7, UR4, UPT ;  /* 0x000000040700728c */ /* 0x000fcc000bf06270 */
[----:B------:R-:W-:-:S13]  /*136b0*/  PLOP3.LUT P0, PT, PT, PT, UP0, 0x80, 0x0 ;  /* 0x000000000000781c */ /* 0x000fda0003f0f008 */
[----:B------:R-:W-:Y:S05]  /*136c0*/  @!P0 BRA `(.L_x_2438) ;  /* 0xfffffed8006c8947 */ /* 0x000fea000383ffff */
[----:B------:R-:W-:Y:S05]  /*136d0*/  EXIT ;  /* 0x000000000000794d */ /* 0x000fea0003800000 */
.L_x_2373:
        /* <DEDUP_REMOVED lines=16> */
.L_x_2439:
        /* <DEDUP_REMOVED lines=43> */
.L_x_2443:
        /* <DEDUP_REMOVED lines=35> */
.L_x_2441:
        /* <DEDUP_REMOVED lines=13> */
.L_x_2444:
        /* <DEDUP_REMOVED lines=62> */
.L_x_2445:
        /* <DEDUP_REMOVED lines=61> */
.L_x_2446:
[----:B------:R-:W-:-:S05]  /*14540*/  LOP3.LUT R25, RZ, R2, RZ, 0x33, !PT ;  /* 0x00000002ff197212 */ /* 0x000fca00078e33ff */
[----:B------:R-:W-:Y:S01]  /*14550*/  IMAD.IADD R25, R6, 0x1, R25 ;  /* 0x0000000106197824 */ /* 0x000fe200078e0219 */
[----:B------:R-:W-:Y:S06]  /*14560*/  BRA `(.L_x_2447) ;  /* 0x0000000000147947 */ /* 0x000fec0003800000 */
.L_x_2442:
[----:B------:R-:W-:Y:S01]  /*14570*/  ULDC UR4, c[0x0][0xc3c] ;  /* 0x00030f0000047ab9 */ /* 0x000fe20000000800 */
[----:B------:R-:W-:Y:S02]  /*14580*/  IMAD.MOV.U32 R25, RZ, RZ, RZ ;  /* 0x000000ffff197224 */ /* 0x000fe400078e00ff */
[----:B------:R-:W-:Y:S02]  /*14590*/  IMAD.U32 R24, RZ, RZ, UR6 ;  /* 0x00000006ff187e24 */ /* 0x000fe4000f8e00ff */
[----:B------:R-:W-:Y:S02]  /*145a0*/  IMAD.MOV.U32 R26, RZ, RZ, RZ ;  /* 0x000000ffff1a7224 */ /* 0x000fe400078e00ff */
[----:B------:R-:W-:-:S07]  /*145b0*/  IMAD.U32 R27, RZ, RZ, UR4 ;  /* 0x00000004ff1b7e24 */ /* 0x000fce000f8e00ff */
.L_x_2447:
[----:B------:R-:W-:-:S13]  /*145c0*/  ISETP.NE.AND P0, PT, R7, RZ, PT ;  /* 0x000000ff0700720c */ /* 0x000fda0003f05270 */
[----:B------:R-:W0:Y:S01]  /*145d0*/  @!P0 S2R R3, SR_CgaCtaId ;  /* 0x0000000000038919 */ /* 0x000e220000008800 */
[----:B------:R-:W-:-:S04]  /*145e0*/  @!P0 MOV R2, 0x400 ;  /* 0x0000040000028802 */ /* 0x000fc80000000f00 */
[----:B0-----:R-:W-:-:S05]  /*145f0*/  @!P0 LEA R2, R3, R2, 0x18 ;  /* 0x0000000203028211 */ /* 0x001fca00078ec0ff */
[----:B------:R1:W-:Y:S01]  /*14600*/  @!P0 STS.128 [R2+0x388d0], R24 ;  /* 0x0388d01802008388 */ /* 0x0003e20000000c00 */
[----:B------:R-:W-:Y:S06]  /*14610*/  BAR.ARV 0x5, 0x180 ;  /* 0x0146000000007b1d */ /* 0x000fec0000002000 */
.L_x_2440:
        /* <DEDUP_REMOVED lines=31> */
.L_x_2515:
        /* <DEDUP_REMOVED lines=49> */
.L_x_2449:
        /* <DEDUP_REMOVED lines=9> */
.L_x_2450:
        /* <DEDUP_REMOVED lines=9> */
.L_x_2451:
[----:B------:R-:W4:Y:S01]  /*14c40*/  LDL R5, [R1+0x10] ;  /* 0x0000100001057983 */ /* 0x000f220000100800 */
[----:B-123--:R-:W1:Y:S01]  /*14c50*/  LDC R2, c[0x0][0x448] ;  /* 0x00011200ff027b82 */ /* 0x00ee620000000800 */
[----:B-----5:R-:W-:Y:S01]  /*14c60*/  IMAD.IADD R0, R0, 0x1, -R6 ;  /* 0x0000000100007824 */ /* 0x020fe200078e0a06 */
[----:B------:R-:W-:Y:S01]  /*14c70*/  LOP3.LUT R16, R16, 0xfffffeff, RZ, 0xc0, !PT ;  /* 0xfffffeff10107812 */ /* 0x000fe200078ec0ff */
[----:B------:R-:W-:Y:S03]  /*14c80*/  BSSY B0, `(.L_x_2452) ;  /* 0x0000039000007945 */ /* 0x000fe60003800000 */
[----:B------:R2:W-:Y:S01]  /*14c90*/  STL [R1], R0 ;  /* 0x0000000001007387 */ /* 0x0005e20000100800 */
[----:B-1----:R-:W-:Y:S01]  /*14ca0*/  ISETP.NE.AND P0, PT, R2, 0x1, PT ;  /* 0x000000010200780c */ /* 0x002fe20003f05270 */
[----:B------:R-:W-:-:S04]  /*14cb0*/  IMAD.SHL.U32 R2, R25, 0x80, RZ ;  /* 0x0000008019027824 */ /* 0x000fc800078e00ff */
[----:B------:R-:W-:-:S08]  /*14cc0*/  VIADD R2, R2, 0x7f ;  /* 0x0000007f02027836 */ /* 0x000fd00000000000 */
[----:B------:R-:W1:Y:S01]  /*14cd0*/  @P0 LDC R3, c[0x0][0x44c] ;  /* 0x00011300ff030b82 */ /* 0x000e620000000800 */
[----:B------:R-:W-:-:S07]  /*14ce0*/  @P0 LOP3.LUT R16, R16, 0x100, RZ, 0xfc, !PT ;  /* 0x0000010010100812 */ /* 0x000fce00078efcff */
[----:B0-----:R-:W0:Y:S01]  /*14cf0*/  @P0 LDC R4, c[0x0][0x450] ;  /* 0x00011400ff040b82 */ /* 0x001e220000000800 */
[----:B-1----:R-:W-:-:S05]  /*14d00*/  @P0 IMAD.HI.U32 R3, R2, R3, RZ ;  /* 0x0000000302030227 */ /* 0x002fca00078e00ff */
[----:B0-----:R-:W-:Y:S02]  /*14d10*/  @P0 SHF.R.U32.HI R2, RZ, R4, R3 ;  /* 0x00000004ff020219 */ /* 0x001fe40000011603 */
[C---:B----4-:R-:W-:Y:S01]  /*14d20*/  IADD3 R3, R0.reuse, 0x50, -R5 ;  /* 0x0000005000037810 */ /* 0x050fe20007ffe805 */
[----:B--2---:R-:W-:-:S04]  /*14d30*/  VIADD R0, R0, 0x4f ;  /* 0x0000004f00007836 */ /* 0x004fc80000000000 */
[----:B------:R-:W-:-:S04]  /*14d40*/  IMAD.HI R0, R0, 0x66666667, RZ ;  /* 0x6666666700007827 */ /* 0x000fc800078e02ff */
[----:B------:R-:W-:Y:S01]  /*14d50*/  IMAD.IADD R2, R3, 0x1, R2 ;  /* 0x0000000103027824 */ /* 0x000fe200078e0202 */
[----:B------:R-:W-:-:S03]  /*14d60*/  SHF.R.U32.HI R3, RZ, 0x1f, R0 ;  /* 0x0000001fff037819 */ /* 0x000fc60000011600 */
[----:B------:R-:W-:Y:S01]  /*14d70*/  IMAD.HI R2, R2, 0x66666667, RZ ;  /* 0x6666666702027827 */ /* 0x000fe200078e02ff */
[----:B------:R-:W-:-:S04]  /*14d80*/  LEA.HI.SX32 R0, R0, R3, 0x1b ;  /* 0x0000000300007211 */ /* 0x000fc800078fdaff */
[----:B------:R-:W-:-:S04]  /*14d90*/  SHF.R.U32.HI R3, RZ, 0x1f, R2 ;  /* 0x0000001fff037819 */ /* 0x000fc80000011602 */
[----:B------:R-:W-:Y:S02]  /*14da0*/  LEA.HI.SX32 R3, R2, R3, 0x1b ;  /* 0x0000000302037211 */ /* 0x000fe400078fdaff */
[----:B------:R-:W-:Y:S02]  /*14db0*/  LOP3.LUT R2, R26, 0xff000000, RZ, 0xc0, !PT ;  /* 0xff0000001a027812 */ /* 0x000fe400078ec0ff */
[----:B------:R-:W-:Y:S02]  /*14dc0*/  VIMNMX R0, R0, R3, PT ;  /* 0x0000000300007248 */ /* 0x000fe40003fe0100 */
[----:B------:R-:W-:Y:S02]  /*14dd0*/  SHF.R.U32.HI R2, RZ, 0x8, R2 ;  /* 0x00000008ff027819 */ /* 0x000fe40000011602 */
[----:B------:R-:W-:Y:S02]  /*14de0*/  ISETP.GE.AND P0, PT, R0, 0x1, PT ;  /* 0x000000010000780c */ /* 0x000fe40003f06270 */
[----:B------:R-:W-:-:S04]  /*14df0*/  LOP3.LUT R3, R26, 0xff0000, RZ, 0xc0, !PT ;  /* 0x00ff00001a037812 */ /* 0x000fc800078ec0ff */
[----:B------:R-:W-:Y:S01]  /*14e00*/  LEA.HI R2, R3, R2, RZ, 0x10 ;  /* 0x0000000203027211 */ /* 0x000fe200078f80ff */
[----:B------:R-:W-:-:S03]  /*14e10*/  IMAD.MOV.U32 R3, RZ, RZ, RZ ;  /* 0x000000ffff037224 */ /* 0x000fc600078e00ff */
[----:B------:R-:W-:-:S03]  /*14e20*/  LOP3.LUT R4, R2, 0xff, RZ, 0xc0, !PT ;  /* 0x000000ff02047812 */ /* 0x000fc600078ec0ff */
[----:B------:R-:W-:Y:S05]  /*14e30*/  @!P0 BRA `(.L_x_2453) ;  /* 0x0000000000748947 */ /* 0x000fea0003800000 */
        /* <DEDUP_REMOVED lines=10> */
[----:B------:R-:W0:Y:S02]  /*14ee0*/  F2I.FTZ.U32.TRUNC.NTZ R3, R10 ;  /* 0x0000000a00037305 */ /* 0x000e24000021f000 */
[----:B0-----:R-:W-:-:S04]  /*14ef0*/  IMAD.MOV R2, RZ, RZ, -R3 ;  /* 0x000000ffff027224 */ /* 0x001fc800078e0a03 */
[----:B------:R-:W-:Y:S02]  /*14f00*/  IMAD R8, R2, R7, RZ ;  /* 0x0000000702087224 */ /* 0x000fe400078e02ff */
[----:B------:R-:W-:-:S04]  /*14f10*/  IMAD.MOV.U32 R2, RZ, RZ, RZ ;  /* 0x000000ffff027224 */ /* 0x000fc800078e00ff */
        /* <DEDUP_REMOVED lines=12> */
[----:B------:R-:W-:-:S04]  /*14fe0*/  IMAD.MOV.U32 R3, RZ, RZ, R8 ;  /* 0x000000ffff037224 */ /* 0x000fc800078e0008 */
[----:B------:R-:W-:Y:S01]  /*14ff0*/  @!P2 IMAD.MOV R3, RZ, RZ, -R3 ;  /* 0x000000ffff03a224 */ /* 0x000fe200078e0a03 */
[----:B------:R-:W-:-:S07]  /*15000*/  @!P1 LOP3.LUT R3, RZ, R5, RZ, 0x33, !PT ;  /* 0x00000005ff039212 */ /* 0x000fce00078e33ff */
.L_x_2453:
[----:B------:R-:W-:Y:S05]  /*15010*/  BSYNC B0 ;  /* 0x0000000000007941 */ /* 0x000fea0003800000 */
.L_x_2452:
        /* <DEDUP_REMOVED lines=24> */
.L_x_2455:
        /* <DEDUP_REMOVED lines=20> */
.L_x_2458:
[----:B------:R-:W-:Y:S05]  /*152e0*/  BSYNC B6 ;  /* 0x0000000000067941 */ /* 0x000fea0003800000 */
.L_x_2457:
        /* <DEDUP_REMOVED lines=20> */
.L_x_2461:
        /* <DEDUP_REMOVED lines=15> */
.L_x_2460:
[----:B------:R-:W-:Y:S05]  /*15520*/  BSYNC B6 ;  /* 0x0000000000067941 */ /* 0x000fea0003800000 */
.L_x_2459:
[----:B------:R-:W-:Y:S01]  /*15530*/  ULDC.64 UR4, c[0x0][0x9f8] ;  /* 0x00027e0000047ab9 */ /* 0x000fe20000000a00 */
[----:B------:R-:W0:Y:S01]  /*15540*/  LDC R9, c[0x0][0x430] ;  /* 0x00010c00ff097b82 */ /* 0x000e220000000800 */
[----:B------:R-:W-:-:S04]  /*15550*/  ISETP.NE.U32.AND P0, PT, RZ, UR4, PT ;  /* 0x00000004ff007c0c */ /* 0x000fc8000bf05070 */
[----:B------:R-:W-:-:S13]  /*15560*/  ISETP.NE.AND.EX P0, PT, RZ, UR5, PT, P0 ;  /* 0x00000005ff007c0c */ /* 0x000fda000bf05300 */
[----:B------:R-:W-:Y:S01]  /*15570*/  @P0 IADD3 R18, P1, R18, UR4, RZ ;  /* 0x0000000412120c10 */ /* 0x000fe2000ff3e0ff */
[----:B------:R-:W-:-:S03]  /*15580*/  ULDC UR4, c[0x0][0x2f4] ;  /* 0x0000bd0000047ab9 */ /* 0x000fc60000000800 */
[----:B------:R-:W-:-:S05]  /*15590*/  @P0 IADD3.X R19, R19, UR5, RZ, P1, !PT ;  /* 0x0000000513130c10 */ /* 0x000fca0008ffe4ff */
[----:B------:R1:W5:Y:S01]  /*155a0*/  @P0 LDG.E R30, desc[UR38][R18.64] ;  /* 0x00000026121e0981 */ /* 0x000362000c1e1900 */
[----:B------:R-:W-:Y:S01]  /*155b0*/  ISETP.GE.AND P0, PT, R32, UR4, PT ;  /* 0x0000000420007c0c */ /* 0x000fe2000bf06270 */
[----:B------:R-:W-:Y:S01]  /*155c0*/  UMOV UR5, 0xffffffff ;  /* 0xffffffff00057882 */ /* 0x000fe20000000000 */
[----:B------:R-:W-:Y:S02]  /*155d0*/  ISETP.GE.AND P2, PT, R37, UR4, PT ;  /* 0x0000000425007c0c */ /* 0x000fe4000bf46270 */
[----:B------:R-:W-:Y:S02]  /*155e0*/  LOP3.LUT R16, R16, 0xffffffef, RZ, 0xc0, !PT ;  /* 0xffffffef10107812 */ /* 0x000fe400078ec0ff */
[----:B------:R-:W-:-:S07]  /*155f0*/  ISETP.GE.AND P1, PT, R36, UR4, PT ;  /* 0x0000000424007c0c */ /* 0x000fce000bf26270 */
        /* <DEDUP_REMOVED lines=9> */
.L_x_2532:
[----:B------:R-:W2:Y:S04]  /*15690*/  LDL R0, [R1+0x20] ;  /* 0x0000200001007983 */ /* 0x000ea80000100800 */
[----:B------:R-:W3:Y:S04]  /*156a0*/  LDL R5, [R1] ;  /* 0x0000000001057983 */ /* 0x000ee80000100800 */
[----:B------:R-:W4:Y:S01]  /*156b0*/  LDL R2, [R1+0x8] ;  /* 0x0000080001027983 */ /* 0x000f220000100800 */
[----:B------:R-:W0:Y:S01]  /*156c0*/  S2R R3, SR_TID.X ;  /* 0x0000000000037919 */ /* 0x000e220000002100 */
[----:B------:R-:W1:Y:S01]  /*156d0*/  S2R R8, SR_TID.X ;  /* 0x0000000000087919 */ /* 0x000e620000002100 */
[----:B------:R-:W-:-:S02]  /*156e0*/  ISETP.NE.AND P1, PT, R9, 0x1, PT ;  /* 0x000000010900780c */ /* 0x000fc40003f25270 */
[----:B0-----:R-:W-:-:S04]  /*156f0*/  LOP3.LUT R3, R3, 0x7f, RZ, 0xc0, !PT ;  /* 0x0000007f03037812 */ /* 0x001fc800078ec0ff */
[----:B------:R-:W-:Y:S01]  /*15700*/  SHF.R.U32.HI R3, RZ, 0x3, R3 ;  /* 0x00000003ff037819 */ /* 0x000fe20000011603 */
[----:B-1----:R-:W-:-:S05]  /*15710*/  IMAD.SHL.U32 R8, R8, 0x10, RZ ;  /* 0x0000001008087824 */ /* 0x002fca00078e00ff */
[----:B------:R-:W-:Y:S02]  /*15720*/  LOP3.LUT R8, R3, 0x70, R8, 0xf8, !PT ;  /* 0x0000007003087812 */ /* 0x000fe400078ef808 */
[----:B------:R-:W0:Y:S01]  /*15730*/  @P1 LDC R3, c[0x0][0x434] ;  /* 0x00010d00ff031b82 */ /* 0x000e220000000800 */
[----:B-----5:R-:W-:Y:S02]  /*15740*/  SHF.R.S32.HI R10, RZ, 0x1f, R30 ;  /* 0x0000001fff0a7819 */ /* 0x020fe4000001141e */
[----:B------:R-:W-:-:S04]  /*15750*/  LOP3.LUT R16, R16, 0xffffffbf, RZ, 0xc0, !PT ;  /* 0xffffffbf10107812 */ /* 0x000fc800078ec0ff */
[----:B------:R-:W-:Y:S01]  /*15760*/  @P1 LOP3.LUT R16, R16, 0x40, RZ, 0xfc, !PT ;  /* 0x0000004010101812 */ /* 0x000fe200078efcff */
[----:B------:R1:W-:Y:S03]  /*15770*/  STL [R1+0xc], R10 ;  /* 0x00000c0a01007387 */ /* 0x0003e60000100800 */
[----:B------:R-:W-:Y:S02]  /*15780*/  LOP3.LUT R16, R16, 0xffffffdf, RZ, 0xc0, !PT ;  /* 0xffffffdf10107812 */ /* 0x000fe400078ec0ff */
[----:B------:R-:W-:Y:S01]  /*15790*/  LOP3.LUT R26, R26, 0xffff, RZ, 0xc0, !PT ;  /* 0x0000ffff1a1a7812 */ /* 0x000fe200078ec0ff */
[----:B--2---:R-:W-:Y:S02]  /*157a0*/  VIADD R22, R0, 0xffffffff ;  /* 0xffffffff00167836 */ /* 0x004fe40000000000 */
[----:B------:R-:W2:Y:S02]  /*157b0*/  @P1 LDC R0, c[0x0][0x438] ;  /* 0x00010e00ff001b82 */ /* 0x000ea40000000800 */
[----:B------:R-:W-:-:S05]  /*157c0*/  IMAD R6, R22, 0x50, R8 ;  /* 0x0000005016067824 */ /* 0x000fca00078e0208 */
[C---:B---3--:R-:W-:Y:S01]  /*157d0*/  ISETP.GE.AND P0, PT, R6.reuse, R5, PT ;  /* 0x000000050600720c */ /* 0x048fe20003f06270 */
[----:B----4-:R-:W-:-:S03]  /*157e0*/  IMAD.IADD R6, R6, 0x1, R2 ;  /* 0x0000000106067824 */ /* 0x010fc600078e0202 */
[----:B------:R-:W-:Y:S01]  /*157f0*/  ISETP.GT.U32.OR P0, PT, R8, 0x4f, P0 ;  /* 0x0000004f0800780c */ /* 0x000fe20000704470 */
[----:B0-----:R-:W-:-:S04]  /*15800*/  @P1 IMAD.HI.U32 R3, R6, R3, RZ ;  /* 0x0000000306031227 */ /* 0x001fc800078e00ff */
[----:B------:R-:W-:Y:S01]  /*15810*/  IMAD.MOV.U32 R7, RZ, RZ, R6 ;  /* 0x000000ffff077224 */ /* 0x000fe200078e0006 */
[----:B--2---:R-:W-:-:S07]  /*15820*/  @P1 SHF.R.U32.HI R7, RZ, R0, R3 ;  /* 0x00000000ff071219 */ /* 0x004fce0000011603 */
        /* <DEDUP_REMOVED lines=8> */
[----:B0-----:R-:W-:-:S04]  /*158b0*/  @!P0 LEA R2, P1, R4, R2, 0x2 ;  /* 0x0000000204028211 */ /* 0x001fc800078210ff */
[----:B------:R-:W-:Y:S01]  /*158c0*/  @!P0 LEA.HI.X R3, R4, R3, R0, 0x2, P1 ;  /* 0x0000000304038211 */ /* 0x000fe200008f1400 */
[----:B------:R-:W-:-:S06]  /*158d0*/  IMAD.MOV.U32 R0, RZ, RZ, RZ ;  /* 0x000000ffff007224 */ /* 0x000fcc00078e00ff */
[----:B------:R0:W5:Y:S02]  /*158e0*/  @!P0 LDG.E R0, desc[UR38][R2.64] ;  /* 0x0000002602008981 */ /* 0x000164000c1e1900 */
[----:B0-----:R-:W-:-:S05]  /*158f0*/  IMAD.U32 R2, RZ, RZ, UR36 ;  /* 0x00000024ff027e24 */ /* 0x001fca000f8e00ff */
[----:B------:R-:W-:Y:S02]  /*15900*/  ISETP.NE.AND P2, PT, R2, 0x3, PT ;  /* 0x000000030200780c */ /* 0x000fe40003f45270 */
[----:B------:R-:W-:Y:S01]  /*15910*/  ISETP.GT.U32.AND P0, PT, R8, 0x4f, PT ;  /* 0x0000004f0800780c */ /* 0x000fe20003f04070 */
[----:B------:R-:W-:-:S10]  /*15920*/  IMAD.MOV R5, RZ, RZ, -R7 ;  /* 0x000000ffff057224 */ /* 0x000fd400078e0a07 */
[----:B------:R-:W-:-:S04]  /*15930*/  @P2 LOP3.LUT R16, R16, 0x20, RZ, 0xfc, !PT ;  /* 0x0000002010102812 */ /* 0x000fc800078efcff */
[----:B------:R-:W-:Y:S01]  /*15940*/  LOP3.LUT R16, R16, 0xfffffffe, RZ, 0xc0, !PT ;  /* 0xfffffffe10107812 */ /* 0x000fe200078ec0ff */
[----:B------:R-:W-:-:S03]  /*15950*/  IMAD R4, R9, R5, R6 ;  /* 0x0000000509047224 */ /* 0x000fc600078e0206 */
[----:B------:R-:W-:Y:S01]  /*15960*/  @P0 LOP3.LUT R16, R16, 0x1, RZ, 0xfc, !PT ;  /* 0x0000000110100812 */ /* 0x000fe200078efcff */
[----:B-1----:R-:W-:Y:S06]  /*15970*/  @!P2 BRA `(.L_x_2463) ;  /* 0x000000000004a947 */ /* 0x002fec0003800000 */
[----:B------:R-:W-:Y:S01]  /*15980*/  BPT.TRAP 0x1 ;  /* 0x000000040000795c */ /* 0x000fe20000300000 */
.L_x_2463:
        /* <DEDUP_REMOVED lines=23> */
.L_x_2533:
[----:B------:R-:W-:Y:S05]  /*15b00*/  BSYNC B0 ;  /* 0x0000000000007941 */ /* 0x000fea0003800000 */
.L_x_2464:
        /* <DEDUP_REMOVED lines=74> */
.L_x_2545:
[----:B------:R-:W-:Y:S01]  /*15fb0*/  ISETP.GE.AND P0, PT, R4, 0x41, PT ;  /* 0x000000410400780c */ /* 0x000fe20003f06270 */
[----:B------:R-:W-:-:S12]  /*15fc0*/  BSSY B0, `(.L_x_2467) ;  /* 0x0000010000007945 */ /* 0x000fd80003800000 */
[----:B------:R-:W-:Y:S05]  /*15fd0*/  @!P0 BRA `(.L_x_2468) ;  /* 0x0000000000388947 */ /* 0x000fea0003800000 */
[C---:B------:R-:W-:Y:S01]  /*15fe0*/  LOP3.LUT P4, RZ, R16.reuse, 0x10, RZ, 0xc0, !PT ;  /* 0x0000001010ff7812 */ /* 0x040fe2000788c0ff */
        /* <DEDUP_REMOVED lines=13> */
.L_x_2468:
[----:B------:R-:W-:Y:S05]  /*160c0*/  BSYNC B0 ;  /* 0x0000000000007941 */ /* 0x000fea0003800000 */
.L_x_2467:
[----:B------:R-:W-:Y:S01]  /*160d0*/  NOP ;  /* 0x0000000000007918 */ /* 0x000fe20000000000 */
[----:B------:R-:W-:-:S13]  /*160e0*/  PLOP3.LUT P0, PT, PT, PT, PT, 0x80, 0x0 ;  /* 0x000000000000781c */ /* 0x000fda0003f0f070 */
.L_x_2469:
        /* <DEDUP_REMOVED lines=10> */
.L_x_2470:
        /* <DEDUP_REMOVED lines=35> */
.L_x_2472:
[----:B------:R-:W-:Y:S05]  /*163c0*/  BSYNC B6 ;  /* 0x0000000000067941 */ /* 0x000fea0003800000 */
.L_x_2471:
[----:B------:R-:W4:Y:S01]  /*163d0*/  LDL.LU R2, [R1+0x28] ;  /* 0x0000280001027983 */ /* 0x000f220000300800 */
[----:B------:R-:W-:Y:S01]  /*163e0*/  ULDC.64 UR6, c[0x0][0x2e0] ;  /* 0x0000b80000067ab9 */ /* 0x000fe20000000a00 */
[----:B------:R-:W-:Y:S01]  /*163f0*/  IMAD.MOV.U32 R3, RZ, RZ, R35 ;  /* 0x000000ffff037224 */ /* 0x000fe200078e0023 */
[----:B------:R-:W-:Y:S01]  /*16400*/  ULDC.64 UR4, c[0x0][0x2d8] ;  /* 0x0000b60000047ab9 */ /* 0x000fe20000000a00 */
[----:B------:R-:W2:Y:S04]  /*16410*/  LDL.LU.64 R20, [R1+0x18] ;  /* 0x0000180001147983 */ /* 0x000ea80000300a00 */
[----:B------:R0:W5:Y:S01]  /*16420*/  LDL R9, [R1+0x10] ;  /* 0x0000100001097983 */ /* 0x0001620000100800 */
[----:B----4-:R-:W-:Y:S02]  /*16430*/  IMAD.MOV.U32 R0, RZ, RZ, R2 ;  /* 0x000000ffff007224 */ /* 0x010fe400078e0002 */
[----:B--2---:R-:W-:Y:S01]  /*16440*/  IMAD.MOV.U32 R2, RZ, RZ, R20 ;  /* 0x000000ffff027224 */ /* 0x004fe200078e0014 */
[----:B------:R-:W1:Y:S01]  /*16450*/  LDC R21, c[0x0][0x448] ;  /* 0x00011200ff157b82 */ /* 0x000e620000000800 */
[----:B------:R-:W2:Y:S01]  /*16460*/  S2R R20, SR_TID.X ;  /* 0x0000000000147919 */ /* 0x000ea20000002100 */
[----:B------:R-:W-:-:S02]  /*16470*/  IMAD R4, R0, UR6, RZ ;  /* 0x0000000600047c24 */ /* 0x000fc4000f8e02ff */
[----:B------:R-:W-:-:S04]  /*16480*/  IMAD.WIDE.U32 R2, R26, UR4, R2 ;  /* 0x000000041a027c25 */ /* 0x000fc8000f8e0002 */
[----:B------:R-:W-:Y:S01]  /*16490*/  IMAD R3, R26, UR5, R3 ;  /* 0x000000051a037c24 */ /* 0x000fe2000f8e0203 */
[----:B------:R-:W-:Y:S01]  /*164a0*/  ULDC.64 UR4, c[0x0][0x2d0] ;  /* 0x0000b40000047ab9 */ /* 0x000fe20000000a00 */
[C---:B------:R-:W-:Y:S02]  /*164b0*/  IMAD R4, R29.reuse, UR7, R4 ;  /* 0x000000071d047c24 */ /* 0x040fe4000f8e0204 */
[----:B------:R-:W-:Y:S01]  /*164c0*/  IMAD.WIDE.U32 R2, R29, UR6, R2 ;  /* 0x000000061d027c25 */ /* 0x000fe2000f8e0002 */
[----:B-1----:R-:W-:Y:S02]  /*164d0*/  ISETP.NE.AND P6, PT, R21, 0x1, PT ;  /* 0x000000011500780c */ /* 0x002fe40003fc5270 */
[----:B--2---:R-:W-:-:S04]  /*164e0*/  LOP3.LUT R20, R20, 0x7f, RZ, 0xc0, !PT ;  /* 0x0000007f14147812 */ /* 0x004fc800078ec0ff */
[----:B------:R-:W-:-:S07]  /*164f0*/  SHF.R.U32.HI R21, RZ, 0x3, R20 ;  /* 0x00000003ff157819 */ /* 0x000fce0000011614 */
[----:B------:R-:W1:Y:S01]  /*16500*/  @P6 LDC R7, c[0x0][0x44c] ;  /* 0x00011300ff076b82 */ /* 0x000e620000000800 */
[----:B------:R-:W2:Y:S07]  /*16510*/  S2R R20, SR_TID.X ;  /* 0x0000000000147919 */ /* 0x000eae0000002100 */
[----:B---3--:R-:W3:Y:S01]  /*16520*/  @P6 LDC R5, c[0x0][0x450] ;  /* 0x00011400ff056b82 */ /* 0x008ee20000000800 */
[----:B--2---:R-:W-:-:S05]  /*16530*/  IMAD.SHL.U32 R20, R20, 0x10, RZ ;  /* 0x0000001014147824 */ /* 0x004fca00078e00ff */
[----:B------:R-:W-:-:S05]  /*16540*/  LOP3.LUT R20, R21, 0x70, R20, 0xf8, !PT ;  /* 0x0000007015147812 */ /* 0x000fca00078ef814 */
[----:B------:R-:W-:-:S04]  /*16550*/  IMAD R6, R25, 0x80, R20 ;  /* 0x0000008019067824 */ /* 0x000fc800078e0214 */
[----:B-1----:R-:W-:-:S04]  /*16560*/  @P6 IMAD.HI.U32 R7, R6, R7, RZ ;  /* 0x0000000706076227 */ /* 0x002fc800078e00ff */
[----:B------:R-:W-:Y:S01]  /*16570*/  IMAD.MOV.U32 R0, RZ, RZ, R6 ;  /* 0x000000ffff007224 */ /* 0x000fe200078e0006 */
[----:B---3--:R-:W-:Y:S02]  /*16580*/  @P6 SHF.R.U32.HI R0, RZ, R5, R7 ;  /* 0x00000005ff006219 */ /* 0x008fe40000011607 */
[----:B------:R-:W1:Y:S01]  /*16590*/  LDC R5, c[0x0][0x448] ;  /* 0x00011200ff057b82 */ /* 0x000e620000000800 */
[----:B------:R-:W-:Y:S02]  /*165a0*/  IMAD.IADD R3, R3, 0x1, R4 ;  /* 0x0000000103037824 */ /* 0x000fe400078e0204 */
[----:B------:R-:W-:Y:S01]  /*165b0*/  IMAD.MOV R4, RZ, RZ, -R0 ;  /* 0x000000ffff047224 */ /* 0x000fe200078e0a00 */
[----:B------:R-:W2:Y:S01]  /*165c0*/  S2R R20, SR_TID.X ;  /* 0x0000000000147919 */ /* 0x000ea20000002100 */
[----:B------:R-:W-:-:S04]  /*165d0*/  IMAD.WIDE.U32 R2, R0, UR4, R2 ;  /* 0x0000000400027c25 */ /* 0x000fc8000f8e0002 */
[----:B-1----:R-:W-:Y:S01]  /*165e0*/  IMAD R4, R5, R4, R6 ;  /* 0x0000000405047224 */ /* 0x002fe200078e0206 */
[----:B------:R-:W-:-:S05]  /*165f0*/  SHF.R.S32.HI R6, RZ, 0x1f, R0 ;  /* 0x0000001fff067819 */ /* 0x000fca0000011400 */
        /* <DEDUP_REMOVED lines=11> */
[----:B------:R-:W-:Y:S01]  /*166b0*/  ULDC UR4, c[0x0][0x2b8] ;  /* 0x0000ae0000047ab9 */ /* 0x000fe20000000800 */
[----:B--2---:R-:W-:-:S03]  /*166c0*/  LOP3.LUT R20, R20, 0x7f, RZ, 0xc0, !PT ;  /* 0x0000007f14147812 */ /* 0x004fc600078ec0ff */
[----:B------:R-:W-:Y:S01]  /*166d0*/  LEA.HI.X R0, R2, UR5, R3, 0x1, P0 ;  /* 0x0000000502007c11 */ /* 0x000fe200080f0c03 */
[----:B------:R-:W-:Y:S01]  /*166e0*/  UMOV UR5, 0xffffffff ;  /* 0xffffffff00057882 */ /* 0x000fe20000000000 */
[----:B------:R-:W-:Y:S02]  /*166f0*/  ISETP.GE.AND P4, PT, R32, UR4, PT ;  /* 0x0000000420007c0c */ /* 0x000fe4000bf86270 */
[----:B------:R-:W-:Y:S02]  /*16700*/  ISETP.GE.AND P3, PT, R37, UR4, PT ;  /* 0x0000000425007c0c */ /* 0x000fe4000bf66270 */
[----:B------:R-:W-:Y:S02]  /*16710*/  ISETP.GE.AND P2, PT, R36, UR4, PT ;  /* 0x0000000424007c0c */ /* 0x000fe4000bf46270 */
[----:B------:R-:W-:Y:S02]  /*16720*/  ISETP.GE.AND P1, PT, R34, UR4, PT ;  /* 0x0000000422007c0c */ /* 0x000fe4000bf26270 */
[----:B------:R-:W-:Y:S01]  /*16730*/  SHF.R.U32.HI R8, RZ, 0x3, R20 ;  /* 0x00000003ff087819 */ /* 0x000fe20000011614 */
[----:B0-----:R-:W-:Y:S10]  /*16740*/  BRA.DIV UR5, `(.L_x_2473) ;  /* 0x0000003e05dc7947 */ /* 0x001ff4000b800000 */
[----:B------:R-:W0:Y:S01]  /*16750*/  SHFL.IDX PT, R14, R4, RZ, 0x181f ;  /* 0x00181fff040e7589 */ /* 0x000e2200000e0000 */
[----:B-----5:R-:W-:Y:S02]  /*16760*/  IMAD R5, R9, R5, RZ ;  /* 0x0000000509057224 */ /* 0x020fe400078e02ff */
[----:B------:R-:W-:Y:S01]  /*16770*/  IMAD R25, R25, 0x80, R8 ;  /* 0x0000008019197824 */ /* 0x000fe200078e0208 */
        /* <DEDUP_REMOVED lines=83> */
.L_x_2562:
        /* <DEDUP_REMOVED lines=13> */
.L_x_2475:
[----:B------:R-:W-:Y:S05]  /*16d80*/  BSYNC B0 ;  /* 0x0000000000007941 */ /* 0x000fea0003800000 */
.L_x_2474:
[----:B------:R-:W-:Y:S01]  /*16d90*/  NOP ;  /* 0x0000000000007918 */ /* 0x000fe20000000000 */
[----:B------:R-:W-:-:S13]  /*16da0*/  PLOP3.LUT P0, PT, PT, PT, PT, 0x80, 0x0 ;  /* 0x000000000000781c */ /* 0x000fda0003f0f070 */
.L_x_2476:
        /* <DEDUP_REMOVED lines=8> */
[----:B--2---:R-:W-:-:S05]  /*16e30*/  VIADD R2, R2, 0x1 ;  /* 0x0000000102027836 */ /* 0x004fca0000000000 */
[----:B------:R-:W-:Y:S01]  /*16e40*/  LEA.HI R0, R2, R2, RZ, 0x1 ;  /* 0x0000000202007211 */ /* 0x000fe200078f08ff */
[----:B------:R0:W-:Y:S03]  /*16e50*/  STL [R1+0x24], R2 ;  /* 0x0000240201007387 */ /* 0x0001e60000100800 */
[----:B------:R-:W-:-:S05]  /*16e60*/  LOP3.LUT R0, R0, 0xfffffffe, RZ, 0xc0, !PT ;  /* 0xfffffffe00007812 */ /* 0x000fca00078ec0ff */
[----:B0-----:R-:W-:Y:S02]  /*16e70*/  IMAD.IADD R2, R2, 0x1, -R0 ;  /* 0x0000000102027824 */ /* 0x001fe400078e0a00 */
[----:B---3--:R-:W-:-:S03]  /*16e80*/  VIADD R0, R3, 0xfffffffe ;  /* 0xfffffffe03007836 */ /* 0x008fc60000000000 */
[----:B------:R-:W-:Y:S01]  /*16e90*/  SHF.L.U32 R2, R2, 0x1f, RZ ;  /* 0x0000001f02027819 */ /* 0x000fe200000006ff */
[----:B------:R-:W-:Y:S01]  /*16ea0*/  NOP ;  /* 0x0000000000007918 */ /* 0x000fe20000000000 */
[----:B------:R0:W-:Y:S01]  /*16eb0*/  SYNCS.ARRIVE.TRANS64.A1T0 RZ, [R17+URZ+0x38800], RZ ;  /* 0x038800ff11ff79a7 */ /* 0x0001e2000810003f */
[----:B------:R-:W-:Y:S01]  /*16ec0*/  BSSY B0, `(.L_x_2477) ;  /* 0x0000003000007945 */ /* 0x000fe20003800000 */
[----:B------:R-:W2:Y:S03]  /*16ed0*/  SYNCS.PHASECHK.TRANS64.TRYWAIT P0, [R17+URZ+0x38820], R2 ;  /* 0x03882002110075a7 */ /* 0x000ea6000800017f */
[----:B0-2---:R-:W-:Y:S05]  /*16ee0*/  @!P0 BRA `(.L_x_2478) ;  /* 0x0000004000ac8947 */ /* 0x005fea0003800000 */
.L_x_2563:
[----:B------:R-:W-:Y:S05]  /*16ef0*/  BSYNC B0 ;  /* 0x0000000000007941 */ /* 0x000fea0003800000 */
.L_x_2477:
        /* <DEDUP_REMOVED lines=12> */
.L_x_2493:
        /* <DEDUP_REMOVED lines=14> */
[----:B--2---:R-:W-:-:S04]  /*170a0*/  IMAD R6, R0, 0x50, R6 ;  /* 0x0000005000067824 */ /* 0x004fc800078e0206 */
[----:B------:R-:W-:-:S04]  /*170b0*/  IMAD.IADD R6, R9, 0x1, R6 ;  /* 0x0000000109067824 */ /* 0x000fc800078e0206 */
[----:B0-----:R-:W-:-:S04]  /*170c0*/  @P0 IMAD.HI.U32 R3, R6, R3, RZ ;  /* 0x0000000306030227 */ /* 0x001fc800078e00ff */
[----:B------:R-:W-:Y:S01]  /*170d0*/  IMAD.MOV.U32 R10, RZ, RZ, R6 ;  /* 0x000000ffff0a7224 */ /* 0x000fe200078e0006 */
[----:B----4-:R-:W-:Y:S01]  /*170e0*/  @P0 SHF.R.U32.HI R10, RZ, R2, R3 ;  /* 0x00000002ff0a0219 */ /* 0x010fe20000011603 */
        /* <DEDUP_REMOVED lines=24> */
.L_x_2481:
[----:B------:R-:W-:Y:S01]  /*17270*/  IMAD R6, R23, 0x8, R17 ;  /* 0x0000000817067824 */ /* 0x000fe200078e0211 */
[----:B------:R-:W-:Y:S01]  /*17280*/  SHF.L.U32 R3, R28, 0x1f, RZ ;  /* 0x0000001f1c037819 */ /* 0x000fe200000006ff */
[----:B------:R-:W-:Y:S03]  /*17290*/  BSSY B1, `(.L_x_2482) ;  /* 0x0000003000017945 */ /* 0x000fe60003800000 */
[----:B------:R-:W0:Y:S02]  /*172a0*/  SYNCS.PHASECHK.TRANS64.TRYWAIT P0, [R6+URZ+0x38840], R3 ;  /* 0x03884003060075a7 */ /* 0x000e24000800017f */
[----:B0-----:R-:W-:Y:S05]  /*172b0*/  @!P0 BRA `(.L_x_2483) ;  /* 0x0000003c00cc8947 */ /* 0x001fea0003800000 */
.L_x_2564:
[----:B------:R-:W-:Y:S05]  /*172c0*/  BSYNC B1 ;  /* 0x0000000000017941 */ /* 0x000fea0003800000 */
.L_x_2482:
        /* <DEDUP_REMOVED lines=67> */
.L_x_2576:
        /* <DEDUP_REMOVED lines=17> */
.L_x_2485:
        /* <DEDUP_REMOVED lines=10> */
.L_x_2486:
[----:B------:R3:W-:Y:S01]  /*178b0*/  SYNCS.ARRIVE.TRANS64.A1T0 RZ, [R6+URZ+0x38830], RZ ;  /* 0x038830ff06ff79a7 */ /* 0x0007e2000810003f */
[----:B------:R-:W-:Y:S05]  /*178c0*/  @!P6 BRA `(.L_x_2487) ;  /* 0x000000000004e947 */ /* 0x000fea0003800000 */
[----:B------:R-:W-:Y:S01]  /*178d0*/  BPT.TRAP 0x1 ;  /* 0x000000040000795c */ /* 0x000fe20000300000 */
.L_x_2487:
[----:B--2---:R-:W-:Y:S01]  /*178e0*/  SHF.L.U32 R2, R20, 0x1f, RZ ;  /* 0x0000001f14027819 */ /* 0x004fe200000006ff */
[----:B---3--:R-:W-:Y:S01]  /*178f0*/  IMAD R6, R7, 0x8, R17 ;  /* 0x0000000807067824 */ /* 0x008fe200078e0211 */
[----:B------:R-:W-:Y:S03]  /*17900*/  BSSY B1, `(.L_x_2488) ;  /* 0x0000003000017945 */ /* 0x000fe60003800000 */
[----:B------:R-:W2:Y:S02]  /*17910*/  SYNCS.PHASECHK.TRANS64.TRYWAIT P0, [R6+URZ+0x38860], R2 ;  /* 0x03886002060075a7 */ /* 0x000ea4000800017f */
[----:B--2---:R-:W-:Y:S05]  /*17920*/  @!P0 BRA `(.L_x_2489) ;  /* 0x0000004000088947 */ /* 0x004fea0003800000 */
.L_x_2577:
[----:B------:R-:W-:Y:S05]  /*17930*/  BSYNC B1 ;  /* 0x0000000000017941 */ /* 0x000fea0003800000 */
.L_x_2488:
[----:B0-----:R-:W3:Y:S01]  /*17940*/  LDL R8, [R1] ;  /* 0x0000000001087983 */ /* 0x001ee20000100800 */
[----:B------:R-:W0:Y:S01]  /*17950*/  S2R R3, SR_TID.X ;  /* 0x0000000000037919 */ /* 0x000e220000002100 */
[----:B------:R-:W-:Y:S01]  /*17960*/  UMOV UR4, 0xffffffff ;  /* 0xffffffff00047882 */ /* 0x000fe20000000000 */
[----:B------:R-:W-:Y:S01]  /*17970*/  IMAD R7, R7, 0x5000, R31 ;  /* 0x0000500007077824 */ /* 0x000fe200078e021f */
[----:B0-----:R-:W-:-:S04]  /*17980*/  LOP3.LUT R3, R3, 0x7f, RZ, 0xc0, !PT ;  /* 0x0000007f03037812 */ /* 0x001fc800078ec0ff */
[----:B------:R-:W-:Y:S01]  /*17990*/  SHF.R.U32.HI R3, RZ, 0x3, R3 ;  /* 0x00000003ff037819 */ /* 0x000fe20000011603 */
[----:B---3--:R-:W-:-:S04]  /*179a0*/  IMAD R8, R29, -0x50, R8 ;  /* 0xffffffb01d087824 */ /* 0x008fc800078e0208 */
[----:B------:R-:W-:Y:S01]  /*179b0*/  IMAD.IADD R8, R8, 0x1, -R3 ;  /* 0x0000000108087824 */ /* 0x000fe200078e0a03 */
[----:B------:R-:W-:Y:S06]  /*179c0*/  BRA.DIV UR4, `(.L_x_2490) ;  /* 0x0000003e04f47947 */ /* 0x000fec000b800000 */
[----:B--2---:R-:W0:Y:S01]  /*179d0*/  SHFL.IDX PT, R2, R18, RZ, 0x181f ;  /* 0x00181fff12027589 */ /* 0x004e2200000e0000 */
[----:B------:R-:W-:-:S03]  /*179e0*/  IMAD R7, R7, 0x2, R17 ;  /* 0x0000000207077824 */ /* 0x000fc600078e0211 */
[----:B------:R-:W2:Y:S04]  /*179f0*/  SHFL.IDX PT, R3, R19, RZ, 0x181f ;  /* 0x00181fff13037589 */ /* 0x000ea800000e0000 */
[----:B-1----:R-:W-:Y:S01]  /*17a00*/  SHFL.IDX PT, R14, R18, 0x4, 0x181f ;  /* 0x00981f00120e7f89 */ /* 0x002fe200000e0000 */
[----:B0-----:R-:W-:-:S05]  /*17a10*/  IADD3 R2, P0, R2, R0, RZ ;  /* 0x0000000002027210 */ /* 0x001fca0007f1e0ff */
        /* <DEDUP_REMOVED lines=46> */
.L_x_2589:
        /* <DEDUP_REMOVED lines=31> */
.L_x_2491:
        /* <DEDUP_REMOVED lines=10> */
.L_x_2492:
        /* <DEDUP_REMOVED lines=8> */
.L_x_2480:
[----:B------:R-:W-:Y:S05]  /*18010*/  BSYNC B0 ;  /* 0x0000000000007941 */ /* 0x000fea0003800000 */
.L_x_2479:
        /* <DEDUP_REMOVED lines=17> */
.L_x_2495:
[----:B------:R-:W-:Y:S05]  /*18130*/  BSYNC B0 ;  /* 0x0000000000007941 */ /* 0x000fea0003800000 */
.L_x_2494:
[----:B------:R-:W-:-:S13]  /*18140*/  LOP3.LUT P0, RZ, R16, 0x20, RZ, 0xc0, !PT ;  /* 0x0000002010ff7812 */ /* 0x000fda000780c0ff */
[----:B------:R-:W-:Y:S05]  /*18150*/  @!P0 BRA `(.L_x_2496) ;  /* 0x0000000000048947 */ /* 0x000fea0003800000 */
[----:B------:R-:W-:Y:S01]  /*18160*/  BPT.TRAP 0x1 ;  /* 0x000000040000795c */ /* 0x000fe20000300000 */
.L_x_2496:
[----:B------:R-:W2:Y:S01]  /*18170*/  LDL.LU R0, [R1] ;  /* 0x0000000001007983 */ /* 0x000ea20000300800 */
[----:B------:R-:W-:Y:S01]  /*18180*/  IMAD R4, R23, 0x8, R17 ;  /* 0x0000000817047824 */ /* 0x000fe200078e0211 */
[----:B------:R-:W-:Y:S01]  /*18190*/  SHF.L.U32 R3, R28, 0x1f, RZ ;  /* 0x0000001f1c037819 */ /* 0x000fe200000006ff */
[----:B------:R-:W-:Y:S03]  /*181a0*/  BSSY B0, `(.L_x_2497) ;  /* 0x0000004000007945 */ /* 0x000fe60003800000 */
[----:B------:R-:W0:Y:S01]  /*181b0*/  SYNCS.PHASECHK.TRANS64.TRYWAIT P0, [R4+URZ+0x38860], R3 ;  /* 0x03886003040075a7 */ /* 0x000e22000800017f */
[----:B--2---:R-:W-:Y:S01]  /*181c0*/  IMAD R5, R22, -0x50, R0 ;  /* 0xffffffb016057824 */ /* 0x004fe200078e0200 */
[----:B0-----:R-:W-:Y:S06]  /*181d0*/  @!P0 BRA `(.L_x_2498) ;  /* 0x0000003c00c88947 */ /* 0x001fec0003800000 */
.L_x_2590:
[----:B------:R-:W-:Y:S05]  /*181e0*/  BSYNC B0 ;  /* 0x0000000000007941 */ /* 0x000fea0003800000 */
.L_x_2497:
[----:B------:R-:W2:Y:S01]  /*181f0*/  S2R R0, SR_TID.X ;  /* 0x0000000000007919 */ /* 0x000ea20000002100 */
[----:B------:R-:W-:Y:S01]  /*18200*/  UMOV UR4, 0xffffffff ;  /* 0xffffffff00047882 */ /* 0x000fe20000000000 */
[----:B--2---:R-:W-:-:S04]  /*18210*/  LOP3.LUT R0, R0, 0x7f, RZ, 0xc0, !PT ;  /* 0x0000007f00007812 */ /* 0x004fc800078ec0ff */
[----:B------:R-:W-:-:S05]  /*18220*/  SHF.R.U32.HI R0, RZ, 0x3, R0 ;  /* 0x00000003ff007819 */ /* 0x000fca0000011600 */
[----:B------:R-:W-:Y:S02]  /*18230*/  IMAD.IADD R5, R5, 0x1, -R0 ;  /* 0x0000000105057824 */ /* 0x000fe400078e0a00 */
[----:B------:R-:W-:Y:S01]  /*18240*/  IMAD R0, R23, 0x5000, R31 ;  /* 0x0000500017007824 */ /* 0x000fe200078e021f */
        /* <DEDUP_REMOVED lines=58> */
.L_x_2602:
        /* <DEDUP_REMOVED lines=15> */
.L_x_2500:
        /* <DEDUP_REMOVED lines=10> */
.L_x_2501:
[----:B------:R1:W-:Y:S01]  /*18780*/  SYNCS.ARRIVE.TRANS64.A1T0 RZ, [R4+URZ+0x38850], RZ ;  /* 0x038850ff04ff79a7 */ /* 0x0003e2000810003f */
[----:B------:R-:W-:-:S05]  /*18790*/  VIADD R23, R23, 0x1 ;  /* 0x0000000117177836 */ /* 0x000fca0000000000 */
[----:B------:R-:W-:-:S04]  /*187a0*/  ISETP.NE.AND P0, PT, R23, 0x2, PT ;  /* 0x000000021700780c */ /* 0x000fc80003f05270 */
[----:B0-----:R-:W-:Y:S02]  /*187b0*/  SEL R3, RZ, 0x1, P0 ;  /* 0x00000001ff037807 */ /* 0x001fe40000000000 */
[----:B------:R-:W-:Y:S02]  /*187c0*/  SEL R23, R23, RZ, P0 ;  /* 0x000000ff17177207 */ /* 0x000fe40000000000 */
[----:B-1----:R-:W-:-:S07]  /*187d0*/  LOP3.LUT R28, R28, R3, RZ, 0x3c, !PT ;  /* 0x000000031c1c7212 */ /* 0x002fce00078e3cff */
.L_x_2456:
[----:B------:R-:W-:Y:S05]  /*187e0*/  BSYNC B7 ;  /* 0x0000000000077941 */ /* 0x000fea0003800000 */
.L_x_2454:
        /* <DEDUP_REMOVED lines=11> */
.L_x_2502:
        /* <DEDUP_REMOVED lines=43> */
.L_x_2612:
[----:B------:R-:W-:Y:S02]  /*18b50*/  ULDC UR4, c[0x0][0xc38] ;  /* 0x00030e0000047ab9 */ /* 0x000fe40000000800 */
[----:B------:R-:W-:-:S04]  /*18b60*/  IMAD.U32 R5, RZ, RZ, UR4 ;  /* 0x00000004ff057e24 */ /* 0x000fc8000f8e00ff */
[----:B-1----:R-:W-:-:S04]  /*18b70*/  IMAD R14, R14, R5, RZ ;  /* 0x000000050e0e7224 */ /* 0x002fc800078e02ff */
[----:B------:R-:W-:-:S05]  /*18b80*/  IMAD.IADD R7, R7, 0x1, R14 ;  /* 0x0000000107077824 */ /* 0x000fca00078e020e */
[----:B------:R-:W-:-:S13]  /*18b90*/  ISETP.GT.AND P6, PT, R7, R0, PT ;  /* 0x000000000700720c */ /* 0x000fda0003fc4270 */
[----:B------:R-:W-:Y:S05]  /*18ba0*/  @P6 BRA `(.L_x_2505) ;  /* 0x0000000000a46947 */ /* 0x000fea0003800000 */
.L_x_2508:
        /* <DEDUP_REMOVED lines=35> */
.L_x_2620:
[----:B------:R-:W-:Y:S02]  /*18de0*/  ULDC UR4, c[0x0][0xc38] ;  /* 0x00030e0000047ab9 */ /* 0x000fe40000000800 */
[----:B------:R-:W-:-:S04]  /*18df0*/  IMAD.U32 R5, RZ, RZ, UR4 ;  /* 0x00000004ff057e24 */ /* 0x000fc8000f8e00ff */
[----:B-1----:R-:W-:-:S04]  /*18e00*/  IMAD R14, R14, R5, RZ ;  /* 0x000000050e0e7224 */ /* 0x002fc800078e02ff */
[----:B------:R-:W-:-:S05]  /*18e10*/  IMAD.IADD R7, R14, 0x1, R7 ;  /* 0x000000010e077824 */ /* 0x000fca00078e0207 */
[----:B------:R-:W-:-:S13]  /*18e20*/  ISETP.GT.AND P6, PT, R7, R0, PT ;  /* 0x000000000700720c */ /* 0x000fda0003fc4270 */
[----:B------:R-:W-:Y:S05]  /*18e30*/  @!P6 BRA `(.L_x_2508) ;  /* 0xfffffffc005ce947 */ /* 0x000fea000383ffff */
.L_x_2505:
        /* <DEDUP_REMOVED lines=10> */
.L_x_2625:
[----:B------:R-:W-:-:S13]  /*18ee0*/  ISETP.NE.AND P0, PT, R3, RZ, PT ;  /* 0x000000ff0300720c */ /* 0x000fda0003f05270 */
[----:B------:R-:W-:Y:S05]  /*18ef0*/  @!P0 BRA `(.L_x_2510) ;  /* 0x0000000000108947 */ /* 0x000fea0003800000 */
[----:B------:R-:W-:Y:S01]  /*18f00*/  UMOV UR4, 0xffffffff ;  /* 0xffffffff00047882 */ /* 0x000fe20000000000 */
[----:B-1----:R-:W-:Y:S02]  /*18f10*/  VIADD R12, R12, 0xffffffff ;  /* 0xffffffff0c0c7836 */ /* 0x002fe40000000000 */
[----:B------:R-:W-:Y:S05]  /*18f20*/  BRA.DIV UR4, `(.L_x_2511) ;  /* 0x0000004204dc7947 */ /* 0x000fea000b800000 */
[----:B------:R4:W1:Y:S02]  /*18f30*/  SHFL.IDX PT, R6, R2, R12, 0x1f ;  /* 0x00001f0c02067589 */ /* 0x00086400000e0000 */
.L_x_2510:
        /* <DEDUP_REMOVED lines=59> */
.L_x_2512:
        /* <DEDUP_REMOVED lines=60> */
.L_x_2513:
[----:B------:R-:W-:-:S05]  /*196b0*/  LOP3.LUT R2, RZ, R2, RZ, 0x33, !PT ;  /* 0x00000002ff027212 */ /* 0x000fca00078e33ff */
[----:B------:R-:W-:Y:S01]  /*196c0*/  IMAD.IADD R25, R25, 0x1, R2 ;  /* 0x0000000119197824 */ /* 0x000fe200078e0202 */
[----:B------:R-:W-:Y:S06]  /*196d0*/  BRA `(.L_x_2514) ;  /* 0x00000000001c7947 */ /* 0x000fec0003800000 */
.L_x_2506:
[----:B------:R-:W-:Y:S01]  /*196e0*/  UMOV UR4, URZ ;  /* 0x0000003f00047c82 */ /* 0x000fe20008000000 */
[----:B------:R-:W-:Y:S01]  /*196f0*/  UMOV UR5, URZ ;  /* 0x0000003f00057c82 */ /* 0x000fe20008000000 */
[----:B------:R-:W-:Y:S01]  /*19700*/  ULDC UR6, c[0x0][0xc3c] ;  /* 0x00030f0000067ab9 */ /* 0x000fe20000000800 */
[----:B------:R-:W-:Y:S02]  /*19710*/  IMAD.MOV.U32 R24, RZ, RZ, R0 ;  /* 0x000000ffff187224 */ /* 0x000fe400078e0000 */
[----:B------:R-:W-:Y:S02]  /*19720*/  IMAD.U32 R25, RZ, RZ, UR4 ;  /* 0x00000004ff197e24 */ /* 0x000fe4000f8e00ff */
[----:B------:R-:W-:Y:S02]  /*19730*/  IMAD.U32 R26, RZ, RZ, UR5 ;  /* 0x00000005ff1a7e24 */ /* 0x000fe4000f8e00ff */
[----:B------:R-:W-:-:S07]  /*19740*/  IMAD.U32 R27, RZ, RZ, UR6 ;  /* 0x00000006ff1b7e24 */ /* 0x000fce000f8e00ff */
.L_x_2514:
        /* <DEDUP_REMOVED lines=10> */
.L_x_2503:
[----:B------:R-:W-:Y:S02]  /*197f0*/  ULDC UR4, c[0x0][0xc3c] ;  /* 0x00030f0000047ab9 */ /* 0x000fe40000000800 */
[----:B-1----:R-:W-:-:S13]  /*19800*/  ISETP.GE.AND P0, PT, R27, UR4, PT ;  /* 0x000000041b007c0c */ /* 0x002fda000bf06270 */
[----:B------:R-:W-:Y:S05]  /*19810*/  @!P0 BRA `(.L_x_2515) ;  /* 0xffffffac00fc8947 */ /* 0x000fea000383ffff */
[----:B------:R-:W-:Y:S05]  /*19820*/  BSYNC B8 ;  /* 0x0000000000087941 */ /* 0x000fea0003800000 */
.L_x_2448:
        /* <DEDUP_REMOVED lines=12> */
.L_x_2628:
[----:B------:R-:W-:Y:S05]  /*198f0*/  BSYNC B0 ;  /* 0x0000000000007941 */ /* 0x000fea0003800000 */
.L_x_2516:
[----:B------:R-:W-:-:S03]  /*19900*/  UMOV UR4, 0xffffffff ;  /* 0xffffffff00047882 */ /* 0x000fc60000000000 */
[----:B------:R-:W-:Y:S05]  /*19910*/  BRA.DIV UR4, `(.L_x_2518) ;  /* 0x0000003a049c7947 */ /* 0x000fea000b800000 */
[----:B-1----:R-:W1:Y:S02]  /*19920*/  S2R R0, SR_TID.X ;  /* 0x0000000000007919 */ /* 0x002e640000002100 */
[----:B-1----:R-:W-:-:S04]  /*19930*/  SHF.R.U32.HI R0, RZ, 0x5, R0 ;  /* 0x00000005ff007819 */ /* 0x002fc80000011600 */
[----:B------:R-:W-:-:S05]  /*19940*/  LOP3.LUT R0, R0, 0x3, RZ, 0xc0, !PT ;  /* 0x0000000300007812 */ /* 0x000fca00078ec0ff */
[----:B------:R1:W3:Y:S02]  /*19950*/  SHFL.IDX PT, R14, R0, RZ, 0x1f ;  /* 0x00001fff000e7589 */ /* 0x0002e400000e0000 */
.L_x_2631:
[----:B---3--:R-:W-:Y:S01]  /*19960*/  ISETP.NE.AND P0, PT, R14, RZ, PT ;  /* 0x000000ff0e00720c */ /* 0x008fe20003f05270 */
[----:B------:R-:W-:-:S12]  /*19970*/  BSSY B0, `(.L_x_2519) ;  /* 0x0000026000007945 */ /* 0x000fd80003800000 */
[----:B------:R-:W-:Y:S05]  /*19980*/  @P0 BRA `(.L_x_2520) ;  /* 0x0000000000900947 */ /* 0x000fea0003800000 */
[----:B------:R-:W-:-:S03]  /*19990*/  UMOV UR4, 0xffffffff ;  /* 0xffffffff00047882 */ /* 0x000fc60000000000 */
[----:B------:R-:W-:Y:S05]  /*199a0*/  BRA.DIV UR4, `(.L_x_2521) ;  /* 0x0000003a04ac7947 */ /* 0x000fea000b800000 */
[----:B------:R-:W-:-:S13]  /*199b0*/  ELECT P6, URZ, PT ;  /* 0x00000000003f782f */ /* 0x000fda00038c0000 */
.L_x_2634:
        /* <DEDUP_REMOVED lines=8> */
.L_x_2522:
[C---:B------:R-:W-:Y:S01]  /*19a40*/  IMAD R5, R23.reuse, 0x8, R4 ;  /* 0x0000000817057824 */ /* 0x040fe200078e0204 */
[----:B------:R-:W-:Y:S01]  /*19a50*/  SHF.L.U32 R0, R28, 0x1f, RZ ;  /* 0x0000001f1c007819 */ /* 0x000fe200000006ff */
[----:B------:R-:W-:-:S03]  /*19a60*/  VIADD R23, R23, 0x1 ;  /* 0x0000000117177836 */ /* 0x000fc60000000000 */
[----:B------:R-:W1:Y:S02]  /*19a70*/  SYNCS.PHASECHK.TRANS64.TRYWAIT P1, [R5+URZ+0x38840], R0 ;  /* 0x03884000050075a7 */ /* 0x000e64000802017f */
[----:B------:R-:W-:-:S04]  /*19a80*/  ISETP.NE.AND P2, PT, R23, 0x2, PT ;  /* 0x000000021700780c */ /* 0x000fc80003f45270 */
[----:B------:R-:W-:Y:S01]  /*19a90*/  SEL R3, RZ, 0x1, P2 ;  /* 0x00000001ff037807 */ /* 0x000fe20001000000 */
[----:B-1----:R-:W-:Y:S08]  /*19aa0*/  @!P1 BRA `(.L_x_2523) ;  /* 0x00000038008c9947 */ /* 0x002ff00003800000 */
.L_x_2635:
[----:B------:R-:W-:Y:S02]  /*19ab0*/  SEL R23, R23, RZ, P2 ;  /* 0x000000ff17177207 */ /* 0x000fe40001000000 */
[----:B------:R-:W-:Y:S01]  /*19ac0*/  LOP3.LUT R2, R28, R3, RZ, 0x3c, !PT ;  /* 0x000000031c027212 */ /* 0x000fe200078e3cff */
[----:B------:R-:W-:Y:S06]  /*19ad0*/  @!P0 BRA `(.L_x_2524) ;  /* 0x0000000000048947 */ /* 0x000fec0003800000 */
[----:B------:R-:W-:Y:S01]  /*19ae0*/  BPT.TRAP 0x1 ;  /* 0x000000040000795c */ /* 0x000fe20000300000 */
.L_x_2524:
[----:B------:R-:W-:Y:S01]  /*19af0*/  IMAD R23, R23, 0x8, R4 ;  /* 0x0000000817177824 */ /* 0x000fe200078e0204 */
[----:B------:R-:W-:-:S04]  /*19b00*/  SHF.L.U32 R2, R2, 0x1f, RZ ;  /* 0x0000001f02027819 */ /* 0x000fc800000006ff */
[----:B------:R-:W3:Y:S02]  /*19b10*/  SYNCS.PHASECHK.TRANS64.TRYWAIT P1, [R23+URZ+0x38840], R2 ;  /* 0x03884002170075a7 */ /* 0x000ee4000802017f */
[----:B---3--:R-:W-:Y:S05]  /*19b20*/  @!P1 BRA `(.L_x_2525) ;  /* 0x0000003800809947 */ /* 0x008fea0003800000 */
.L_x_2636:
[----:B------:R-:W-:Y:S05]  /*19b30*/  @!P0 BRA `(.L_x_2526) ;  /* 0x0000000000048947 */ /* 0x000fea0003800000 */
[----:B------:R-:W-:Y:S01]  /*19b40*/  BPT.TRAP 0x1 ;  /* 0x000000040000795c */ /* 0x000fe20000300000 */
.L_x_2526:
[----:B------:R-:W4:Y:S02]  /*19b50*/  SYNCS.PHASECHK.TRANS64.TRYWAIT P1, [R5+URZ+0x38860], R0 ;  /* 0x03886000050075a7 */ /* 0x000f24000802017f */
[----:B----4-:R-:W-:Y:S05]  /*19b60*/  @!P1 BRA `(.L_x_2527) ;  /* 0x0000003800849947 */ /* 0x010fea0003800000 */
.L_x_2637:
[----:B------:R-:W-:Y:S05]  /*19b70*/  @!P0 BRA `(.L_x_2528) ;  /* 0x0000000000048947 */ /* 0x000fea0003800000 */
[----:B------:R-:W-:Y:S01]  /*19b80*/  BPT.TRAP 0x1 ;  /* 0x000000040000795c */ /* 0x000fe20000300000 */
.L_x_2528:
[----:B------:R0:W0:Y:S02]  /*19b90*/  SYNCS.PHASECHK.TRANS64.TRYWAIT P0, [R23+URZ+0x38860], R2 ;  /* 0x03886002170075a7 */ /* 0x000024000800017f */
[----:B0-----:R-:W-:Y:S05]  /*19ba0*/  @!P0 NANOSLEEP.SYNCS 0x989680 ;  /* 0x009896800000895d */ /* 0x001fea0003900000 */
[----:B------:R-:W0:Y:S02]  /*19bb0*/  @!P0 SYNCS.PHASECHK.TRANS64 P0, [R23+URZ+0x38860], R2 ;  /* 0x03886002170085a7 */ /* 0x000e24000800007f */
[----:B0-----:R-:W-:Y:S05]  /*19bc0*/  @!P0 BRA `(.L_x_2528) ;  /* 0xfffffffc00f08947 */ /* 0x001fea000383ffff */
.L_x_2520:
[----:B------:R-:W-:Y:S05]  /*19bd0*/  BSYNC B0 ;  /* 0x0000000000007941 */ /* 0x000fea0003800000 */
.L_x_2519:
[----:B------:R-:W-:Y:S05]  /*19be0*/  EXIT ;  /* 0x000000000000794d */ /* 0x000fea0003800000 */
.L_x_2381:
[----:B------:R-:W-:-:S13]  /*19bf0*/  R2UR UR4, R17 ;  /* 0x00000000110472ca */ /* 0x000fda00000e0000 */
[----:B0-----:R-:W-:-:S04]  /*19c00*/  IMAD.U32 R3, RZ, RZ, UR4 ;  /* 0x00000004ff037e24 */ /* 0x001fc8000f8e00ff */
[----:B------:R0:W1:Y:S03]  /*19c10*/  SYNCS.PHASECHK.TRANS64.TRYWAIT P1, [R3+URZ+0x38800], R0 ;  /* 0x03880000030075a7 */ /* 0x000066000802017f */
[----:B-1----:R-:W-:Y:S05]  /*19c20*/  @!P1 NANOSLEEP.SYNCS 0x989680 ;  /* 0x009896800000995d */ /* 0x002fea0003900000 */
[----:B------:R-:W1:Y:S02]  /*19c30*/  @!P1 SYNCS.PHASECHK.TRANS64 P1, [R3+URZ+0x38800], R0 ;  /* 0x03880000030095a7 */ /* 0x000e64000802007f */
[----:B-1----:R-:W-:Y:S05]  /*19c40*/  @!P1 BRA `(.L_x_2381) ;  /* 0xfffffffc00e89947 */ /* 0x002fea000383ffff */
[----:B------:R-:W-:Y:S05]  /*19c50*/  BRA `(.L_x_2529) ;  /* 0xfffffe84008c7947 */ /* 0x000fea000383ffff */
.L_x_2385:
[----:B-1----:R1:W2:Y:S02]  /*19c60*/  SYNCS.PHASECHK.TRANS64.TRYWAIT P1, [R0+URZ+0x38830], R3 ;  /* 0x03883003000075a7 */ /* 0x0022a4000802017f */
[----:B--2---:R-:W-:Y:S05]  /*19c70*/  @!P1 NANOSLEEP.SYNCS 0x989680 ;  /* 0x009896800000995d */ /* 0x004fea0003900000 */
[----:B------:R-:W2:Y:S02]  /*19c80*/  @!P1 SYNCS.PHASECHK.TRANS64 P1, [R0+URZ+0x38830], R3 ;  /* 0x03883003000095a7 */ /* 0x000ea4000802007f */
[----:B--2---:R-:W-:Y:S05]  /*19c90*/  @!P1 BRA `(.L_x_2385) ;  /* 0xfffffffc00f09947 */ /* 0x004fea000383ffff */
[----:B------:R-:W-:Y:S05]  /*19ca0*/  BRA `(.L_x_2384) ;  /* 0xfffffe8400b07947 */ /* 0x000fea000383ffff */
.L_x_2391:
[----:B-1----:R-:W-:-:S04]  /*19cb0*/  IMAD.U32 R4, RZ, RZ, UR61 ;  /* 0x0000003dff047e24 */ /* 0x002fc8000f8e00ff */
[----:B------:R1:W2:Y:S03]  /*19cc0*/  SYNCS.PHASECHK.TRANS64.TRYWAIT P1, [R4+URZ+0x38830], R3 ;  /* 0x03883003040075a7 */ /* 0x0002a6000802017f */
[----:B--2---:R-:W-:Y:S05]  /*19cd0*/  @!P1 NANOSLEEP.SYNCS 0x989680 ;  /* 0x009896800000995d */ /* 0x004fea0003900000 */
[----:B------:R-:W2:Y:S02]  /*19ce0*/  @!P1 SYNCS.PHASECHK.TRANS64 P1, [R4+URZ+0x38830], R3 ;  /* 0x03883003040095a7 */ /* 0x000ea4000802007f */
[----:B--2---:R-:W-:Y:S05]  /*19cf0*/  @!P1 BRA `(.L_x_2391) ;  /* 0xfffffffc00ec9947 */ /* 0x004fea000383ffff */
[----:B------:R-:W-:Y:S05]  /*19d00*/  BRA `(.L_x_2390) ;  /* 0xfffffec000c07947 */ /* 0x000fea000383ffff */
.L_x_2395:
[----:B---3--:R-:W-:-:S04]  /*19d10*/  IMAD.U32 R2, RZ, RZ, UR4 ;  /* 0x00000004ff027e24 */ /* 0x008fc8000f8e00ff */
[----:B------:R3:W4:Y:S03]  /*19d20*/  SYNCS.PHASECHK.TRANS64.TRYWAIT P1, [R2+URZ+0x38850], R0 ;  /* 0x03885000020075a7 */ /* 0x000726000802017f */
[----:B----4-:R-:W-:Y:S05]  /*19d30*/  @!P1 NANOSLEEP.SYNCS 0x989680 ;  /* 0x009896800000995d */ /* 0x010fea0003900000 */
[----:B------:R-:W4:Y:S02]  /*19d40*/  @!P1 SYNCS.PHASECHK.TRANS64 P1, [R2+URZ+0x38850], R0 ;  /* 0x03885000020095a7 */ /* 0x000f24000802007f */
[----:B----4-:R-:W-:Y:S05]  /*19d50*/  @!P1 BRA `(.L_x_2395) ;  /* 0xfffffffc00ec9947 */ /* 0x010fea000383ffff */
[----:B------:R-:W-:Y:S05]  /*19d60*/  BRA `(.L_x_2394) ;  /* 0xfffffee800147947 */ /* 0x000fea000383ffff */
.L_x_2403:
[----:B-1----:R-:W-:-:S04]  /*19d70*/  IMAD.U32 R4, RZ, RZ, UR4 ;  /* 0x00000004ff047e24 */ /* 0x002fc8000f8e00ff */
[----:B------:R1:W2:Y:S03]  /*19d80*/  SYNCS.PHASECHK.TRANS64.TRYWAIT P1, [R4+URZ+0x38830], R3 ;  /* 0x03883003040075a7 */ /* 0x0002a6000802017f */
[----:B--2---:R-:W-:Y:S05]  /*19d90*/  @!P1 NANOSLEEP.SYNCS 0x989680 ;  /* 0x009896800000995d */ /* 0x004fea0003900000 */
[----:B------:R-:W2:Y:S02]  /*19da0*/  @!P1 SYNCS.PHASECHK.TRANS64 P1, [R4+URZ+0x38830], R3 ;  /* 0x03883003040095a7 */ /* 0x000ea4000802007f */
[----:B--2---:R-:W-:Y:S05]  /*19db0*/  @!P1 BRA `(.L_x_2403) ;  /* 0xfffffffc00ec9947 */ /* 0x004fea000383ffff */
[----:B------:R-:W-:Y:S05]  /*19dc0*/  BRA `(.L_x_2402) ;  /* 0xffffff0000307947 */ /* 0x000fea000383ffff */
.L_x_2407:
[----:B---3--:R-:W-:-:S04]  /*19dd0*/  IMAD.U32 R2, RZ, RZ, UR4 ;  /* 0x00000004ff027e24 */ /* 0x008fc8000f8e00ff */
[----:B------:R3:W4:Y:S03]  /*19de0*/  SYNCS.PHASECHK.TRANS64.TRYWAIT P1, [R2+URZ+0x38850], R0 ;  /* 0x03885000020075a7 */ /* 0x000726000802017f */
[----:B----4-:R-:W-:Y:S05]  /*19df0*/  @!P1 NANOSLEEP.SYNCS 0x989680 ;  /* 0x009896800000995d */ /* 0x010fea0003900000 */
[----:B------:R-:W4:Y:S02]  /*19e00*/  @!P1 SYNCS.PHASECHK.TRANS64 P1, [R2+URZ+0x38850], R0 ;  /* 0x03885000020095a7 */ /* 0x000f24000802007f */
[----:B----4-:R-:W-:Y:S05]  /*19e10*/  @!P1 BRA `(.L_x_2407) ;  /* 0xfffffffc00ec9947 */ /* 0x010fea000383ffff */
[----:B------:R-:W-:Y:S05]  /*19e20*/  BRA `(.L_x_2406) ;  /* 0xffffff2400807947 */ /* 0x000fea000383ffff */
.L_x_2414:
[----:B-1----:R-:W-:-:S04]  /*19e30*/  IMAD.U32 R7, RZ, RZ, UR8 ;  /* 0x00000008ff077e24 */ /* 0x002fc8000f8e00ff */
[----:B------:R1:W2:Y:S03]  /*19e40*/  SYNCS.PHASECHK.TRANS64.TRYWAIT P1, [R7+URZ+0x38850], R0 ;  /* 0x03885000070075a7 */ /* 0x0002a6000802017f */
[----:B--2---:R-:W-:Y:S05]  /*19e50*/  @!P1 NANOSLEEP.SYNCS 0x989680 ;  /* 0x009896800000995d */ /* 0x004fea0003900000 */
[----:B------:R-:W2:Y:S02]  /*19e60*/  @!P1 SYNCS.PHASECHK.TRANS64 P1, [R7+URZ+0x38850], R0 ;  /* 0x03885000070095a7 */ /* 0x000ea4000802007f */
[----:B--2---:R-:W-:Y:S05]  /*19e70*/  @!P1 BRA `(.L_x_2414) ;  /* 0xfffffffc00ec9947 */ /* 0x004fea000383ffff */
[----:B------:R-:W-:Y:S05]  /*19e80*/  BRA `(.L_x_2413) ;  /* 0xffffff3c009c7947 */ /* 0x000fea000383ffff */
.L_x_2462:
        /* <DEDUP_REMOVED lines=11> */
.L_x_2531:
[----:B------:R-:W-:Y:S05]  /*19f40*/  BSYNC B0 ;  /* 0x0000000000007941 */ /* 0x000fea0003800000 */
.L_x_2530:
[----:B------:R-:W-:Y:S05]  /*19f50*/  BRA `(.L_x_2532) ;  /* 0xffffffb400cc7947 */ /* 0x000fea000383ffff */
.L_x_2465:
[----:B0-----:R0:W1:Y:S02]  /*19f60*/  SYNCS.PHASECHK.TRANS64.TRYWAIT P0, [R5+URZ+0x38840], R2 ;  /* 0x03884002050075a7 */ /* 0x001064000800017f */
[----:B-1----:R-:W-:Y:S05]  /*19f70*/  @!P0 NANOSLEEP.SYNCS 0x989680 ;  /* 0x009896800000895d */ /* 0x002fea0003900000 */
[----:B------:R-:W1:Y:S02]  /*19f80*/  @!P0 SYNCS.PHASECHK.TRANS64 P0, [R5+URZ+0x38840], R2 ;  /* 0x03884002050085a7 */ /* 0x000e64000800007f */
[----:B-1----:R-:W-:Y:S05]  /*19f90*/  @!P0 BRA `(.L_x_2465) ;  /* 0xfffffffc00f08947 */ /* 0x002fea000383ffff */
[----:B------:R-:W-:Y:S05]  /*19fa0*/  BRA `(.L_x_2533) ;  /* 0xffffffb800d47947 */ /* 0x000fea000383ffff */
.L_x_2466:
        /* <DEDUP_REMOVED lines=8> */
.L_x_2535:
[----:B------:R-:W-:Y:S05]  /*1a030*/  BSYNC B0 ;  /* 0x0000000000007941 */ /* 0x000fea0003800000 */
.L_x_2534:
[----:B------:R-:W-:Y:S01]  /*1a040*/  IMAD.MOV.U32 R13, RZ, RZ, R0 ;  /* 0x000000ffff0d7224 */ /* 0x000fe200078e0000 */
[C---:B------:R-:W-:Y:S01]  /*1a050*/  LOP3.LUT P5, RZ, R16.reuse, 0x10, RZ, 0xc0, !PT ;  /* 0x0000001010ff7812 */ /* 0x040fe200078ac0ff */
[----:B------:R-:W-:Y:S01]  /*1a060*/  IMAD.MOV.U32 R12, RZ, RZ, RZ ;  /* 0x000000ffff0c7224 */ /* 0x000fe200078e00ff */
[C---:B------:R-:W-:Y:S01]  /*1a070*/  LOP3.LUT P4, RZ, R16.reuse, 0x8, RZ, 0xc0, !PT ;  /* 0x0000000810ff7812 */ /* 0x040fe2000788c0ff */
[----:B------:R-:W-:Y:S01]  /*1a080*/  IMAD.MOV.U32 R11, RZ, RZ, 0x181f ;  /* 0x0000181fff0b7424 */ /* 0x000fe200078e00ff */
[C---:B------:R-:W-:Y:S01]  /*1a090*/  LOP3.LUT P3, RZ, R16.reuse, 0x4, RZ, 0xc0, !PT ;  /* 0x0000000410ff7812 */ /* 0x040fe2000786c0ff */
[----:B------:R-:W-:Y:S01]  /*1a0a0*/  IMAD.MOV.U32 R15, RZ, RZ, -0x1 ;  /* 0xffffffffff0f7424 */ /* 0x000fe200078e00ff */
[----:B------:R-:W-:Y:S01]  /*1a0b0*/  LOP3.LUT P2, RZ, R16, 0x2, RZ, 0xc0, !PT ;  /* 0x0000000210ff7812 */ /* 0x000fe2000784c0ff */
[----:B------:R-:W-:Y:S02]  /*1a0c0*/  IMAD.MOV.U32 R2, RZ, RZ, R14 ;  /* 0x000000ffff027224 */ /* 0x000fe400078e000e */
[----:B------:R-:W-:-:S10]  /*1a0d0*/  @P0 IMAD R9, R7, 0x2, R17 ;  /* 0x0000000207090824 */ /* 0x000fd400078e0211 */
[----:B------:R-:W-:Y:S05]  /*1a0e0*/  WARPSYNC.COLLECTIVE R15, `(.L_x_2536) ;  /* 0x000000000f087348 */ /* 0x000fea0003c00000 */
[----:B------:R0:W1:Y:S02]  /*1a0f0*/  SHFL.IDX P6, R14, R13, R12, R11 ;  /* 0x0000000c0d0e7389 */ /* 0x00006400000c000b */
[----:B01----:R-:W-:Y:S01]  /*1a100*/  ENDCOLLECTIVE ;  /* 0x000000000000791b */ /* 0x003fe20003800000 */
.L_x_2536:
[----:B------:R-:W-:Y:S02]  /*1a110*/  IMAD.MOV.U32 R13, RZ, RZ, R6 ;  /* 0x000000ffff0d7224 */ /* 0x000fe400078e0006 */
[----:B------:R-:W-:Y:S02]  /*1a120*/  IMAD.MOV.U32 R12, RZ, RZ, 0x1 ;  /* 0x00000001ff0c7424 */ /* 0x000fe400078e00ff */
[----:B------:R-:W-:-:S07]  /*1a130*/  IMAD.MOV.U32 R3, RZ, RZ, R14 ;  /* 0x000000ffff037224 */ /* 0x000fce00078e000e */
[----:B------:R-:W-:Y:S05]  /*1a140*/  WARPSYNC.COLLECTIVE R15, `(.L_x_2537) ;  /* 0x000000000f087348 */ /* 0x000fea0003c00000 */
[----:B------:R0:W1:Y:S02]  /*1a150*/  SHFL.IDX P6, R14, R13, R12, R11 ;  /* 0x0000000c0d0e7389 */ /* 0x00006400000c000b */
[----:B01----:R-:W-:Y:S01]  /*1a160*/  ENDCOLLECTIVE ;  /* 0x000000000000791b */ /* 0x003fe20003800000 */
.L_x_2537:
        /* <DEDUP_REMOVED lines=10> */
.L_x_2538:
        /* <DEDUP_REMOVED lines=14> */
.L_x_2539:
        /* <DEDUP_REMOVED lines=16> */
.L_x_2540:
[----:B------:R-:W-:Y:S02]  /*1a3f0*/  @P0 IMAD R9, R7, 0x2, R17 ;  /* 0x0000000207090824 */ /* 0x000fe400078e0211 */
[----:B------:R-:W-:Y:S02]  /*1a400*/  IMAD.MOV.U32 R13, RZ, RZ, R6 ;  /* 0x000000ffff0d7224 */ /* 0x000fe400078e0006 */
[----:B------:R-:W-:Y:S02]  /*1a410*/  IMAD.MOV.U32 R12, RZ, RZ, 0x3 ;  /* 0x00000003ff0c7424 */ /* 0x000fe400078e00ff */
[----:B------:R-:W-:-:S07]  /*1a420*/  IMAD.MOV.U32 R2, RZ, RZ, R14 ;  /* 0x000000ffff027224 */ /* 0x000fce00078e000e */
[----:B------:R-:W-:Y:S05]  /*1a430*/  WARPSYNC.COLLECTIVE R15, `(.L_x_2541) ;  /* 0x000000000f087348 */ /* 0x000fea0003c00000 */
[----:B------:R0:W1:Y:S02]  /*1a440*/  SHFL.IDX P6, R14, R13, R12, R11 ;  /* 0x0000000c0d0e7389 */ /* 0x00006400000c000b */
[----:B01----:R-:W-:Y:S01]  /*1a450*/  ENDCOLLECTIVE ;  /* 0x000000000000791b */ /* 0x003fe20003800000 */
.L_x_2541:
        /* <DEDUP_REMOVED lines=15> */
.L_x_2542:
[----:B------:R-:W-:Y:S02]  /*1a550*/  @P0 IMAD R21, R7, 0x2, R17 ;  /* 0x0000000207150824 */ /* 0x000fe400078e0211 */
[----:B------:R-:W-:Y:S02]  /*1a560*/  IMAD.MOV.U32 R13, RZ, RZ, R6 ;  /* 0x000000ffff0d7224 */ /* 0x000fe400078e0006 */
[----:B------:R-:W-:Y:S02]  /*1a570*/  IMAD.MOV.U32 R12, RZ, RZ, 0x4 ;  /* 0x00000004ff0c7424 */ /* 0x000fe400078e00ff */
[----:B------:R-:W-:-:S07]  /*1a580*/  IMAD.MOV.U32 R2, RZ, RZ, R14 ;  /* 0x000000ffff027224 */ /* 0x000fce00078e000e */
[----:B------:R-:W-:Y:S05]  /*1a590*/  WARPSYNC.COLLECTIVE R15, `(.L_x_2543) ;  /* 0x000000000f087348 */ /* 0x000fea0003c00000 */
[----:B------:R0:W1:Y:S02]  /*1a5a0*/  SHFL.IDX P6, R14, R13, R12, R11 ;  /* 0x0000000c0d0e7389 */ /* 0x00006400000c000b */
[----:B01----:R-:W-:Y:S01]  /*1a5b0*/  ENDCOLLECTIVE ;  /* 0x000000000000791b */ /* 0x003fe20003800000 */
.L_x_2543:
        /* <DEDUP_REMOVED lines=14> */
.L_x_2544:
[----:B------:R-:W-:Y:S01]  /*1a6a0*/  IMAD.MOV.U32 R0, RZ, RZ, R14 ;  /* 0x000000ffff007224 */ /* 0x000fe200078e000e */
[----:B------:R-:W-:Y:S06]  /*1a6b0*/  BRA `(.L_x_2545) ;  /* 0xffffffb8003c7947 */ /* 0x000fec000383ffff */
.L_x_2473:
[----:B------:R-:W-:Y:S02]  /*1a6c0*/  IMAD.MOV.U32 R13, RZ, RZ, R0 ;  /* 0x000000ffff0d7224 */ /* 0x000fe400078e0000 */
[----:B------:R-:W-:Y:S02]  /*1a6d0*/  IMAD.MOV.U32 R12, RZ, RZ, RZ ;  /* 0x000000ffff0c7224 */ /* 0x000fe400078e00ff */
[----:B------:R-:W-:Y:S02]  /*1a6e0*/  IMAD.MOV.U32 R11, RZ, RZ, 0x181f ;  /* 0x0000181fff0b7424 */ /* 0x000fe400078e00ff */
[----:B------:R-:W-:Y:S02]  /*1a6f0*/  IMAD.MOV.U32 R15, RZ, RZ, -0x1 ;  /* 0xffffffffff0f7424 */ /* 0x000fe400078e00ff */
[----:B-----5:R-:W-:Y:S02]  /*1a700*/  IMAD R5, R9, R5, RZ ;  /* 0x0000000509057224 */ /* 0x020fe400078e02ff */
[----:B------:R-:W-:-:S07]  /*1a710*/  IMAD R25, R25, 0x80, R8 ;  /* 0x0000008019197824 */ /* 0x000fce00078e0208 */
[----:B------:R-:W-:Y:S05]  /*1a720*/  WARPSYNC.COLLECTIVE R15, `(.L_x_2546) ;  /* 0x000000000f087348 */ /* 0x000fea0003c00000 */
[----:B------:R0:W1:Y:S02]  /*1a730*/  SHFL.IDX P6, R14, R13, R12, R11 ;  /* 0x0000000c0d0e7389 */ /* 0x00006400000c000b */
[----:B01----:R-:W-:Y:S01]  /*1a740*/  ENDCOLLECTIVE ;  /* 0x000000000000791b */ /* 0x003fe20003800000 */
.L_x_2546:
[C---:B------:R-:W-:Y:S01]  /*1a750*/  VIADD R6, R25.reuse, 0x10 ;  /* 0x0000001019067836 */ /* 0x040fe20000000000 */
[----:B------:R-:W-:Y:S01]  /*1a760*/  ISETP.GE.AND P0, PT, R25, R5, PT ;  /* 0x000000051900720c */ /* 0x000fe20003f06270 */
[----:B------:R-:W-:Y:S02]  /*1a770*/  IMAD.MOV.U32 R13, RZ, RZ, R4 ;  /* 0x000000ffff0d7224 */ /* 0x000fe400078e0004 */
[----:B------:R-:W-:-:S10]  /*1a780*/  IMAD.MOV.U32 R2, RZ, RZ, R14 ;  /* 0x000000ffff027224 */ /* 0x000fd400078e000e */
[----:B------:R-:W-:Y:S05]  /*1a790*/  WARPSYNC.COLLECTIVE R15, `(.L_x_2547) ;  /* 0x000000000f087348 */ /* 0x000fea0003c00000 */
[----:B------:R0:W1:Y:S02]  /*1a7a0*/  SHFL.IDX P6, R14, R13, R12, R11 ;  /* 0x0000000c0d0e7389 */ /* 0x00006400000c000b */
[----:B01----:R-:W-:Y:S01]  /*1a7b0*/  ENDCOLLECTIVE ;  /* 0x000000000000791b */ /* 0x003fe20003800000 */
.L_x_2547:
        /* <DEDUP_REMOVED lines=8> */
.L_x_2548:
        /* <DEDUP_REMOVED lines=14> */
.L_x_2549:
        /* <DEDUP_REMOVED lines=8> */
.L_x_2550:
        /* <DEDUP_REMOVED lines=15> */
.L_x_2551:
        /* <DEDUP_REMOVED lines=8> */
.L_x_2552:
        /* <DEDUP_REMOVED lines=15> */
.L_x_2553:
        /* <DEDUP_REMOVED lines=8> */
.L_x_2554:
        /* <DEDUP_REMOVED lines=15> */
.L_x_2555:
        /* <DEDUP_REMOVED lines=8> */
.L_x_2556:
        /* <DEDUP_REMOVED lines=15> */
.L_x_2557:
        /* <DEDUP_REMOVED lines=8> */
.L_x_2558:
        /* <DEDUP_REMOVED lines=14> */
.L_x_2559:
        /* <DEDUP_REMOVED lines=8> */
.L_x_2560:
        /* <DEDUP_REMOVED lines=13> */
.L_x_2561:
[----:B------:R-:W-:Y:S05]  /*1b190*/  BRA `(.L_x_2562) ;  /* 0xffffffb800c47947 */ /* 0x000fea000383ffff */
.L_x_2478:
[----:B0-----:R0:W2:Y:S02]  /*1b1a0*/  SYNCS.PHASECHK.TRANS64.TRYWAIT P0, [R17+URZ+0x38820], R2 ;  /* 0x03882002110075a7 */ /* 0x0010a4000800017f */
[----:B--2---:R-:W-:Y:S05]  /*1b1b0*/  @!P0 NANOSLEEP.SYNCS 0x989680 ;  /* 0x009896800000895d */ /* 0x004fea0003900000 */
[----:B------:R-:W2:Y:S02]  /*1b1c0*/  @!P0 SYNCS.PHASECHK.TRANS64 P0, [R17+URZ+0x38820], R2 ;  /* 0x03882002110085a7 */ /* 0x000ea4000800007f */
[----:B--2---:R-:W-:Y:S05]  /*1b1d0*/  @!P0 BRA `(.L_x_2478) ;  /* 0xfffffffc00f08947 */ /* 0x004fea000383ffff */
[----:B------:R-:W-:Y:S05]  /*1b1e0*/  BRA `(.L_x_2563) ;  /* 0xffffffbc00407947 */ /* 0x000fea000383ffff */
.L_x_2483:
[----:B0-----:R0:W2:Y:S02]  /*1b1f0*/  SYNCS.PHASECHK.TRANS64.TRYWAIT P0, [R6+URZ+0x38840], R3 ;  /* 0x03884003060075a7 */ /* 0x0010a4000800017f */
[----:B--2---:R-:W-:Y:S05]  /*1b200*/  @!P0 NANOSLEEP.SYNCS 0x989680 ;  /* 0x009896800000895d */ /* 0x004fea0003900000 */
[----:B------:R-:W2:Y:S02]  /*1b210*/  @!P0 SYNCS.PHASECHK.TRANS64 P0, [R6+URZ+0x38840], R3 ;  /* 0x03884003060085a7 */ /* 0x000ea4000800007f */
[----:B--2---:R-:W-:Y:S05]  /*1b220*/  @!P0 BRA `(.L_x_2483) ;  /* 0xfffffffc00f08947 */ /* 0x004fea000383ffff */
[----:B------:R-:W-:Y:S05]  /*1b230*/  BRA `(.L_x_2564) ;  /* 0xffffffc000207947 */ /* 0x000fea000383ffff */
.L_x_2484:
        /* <DEDUP_REMOVED lines=8> */
.L_x_2566:
[----:B------:R-:W-:Y:S05]  /*1b2c0*/  BSYNC B1 ;  /* 0x0000000000017941 */ /* 0x000fea0003800000 */
.L_x_2565:
        /* <DEDUP_REMOVED lines=12> */
.L_x_2567:
        /* <DEDUP_REMOVED lines=13> */
.L_x_2568:
        /* <DEDUP_REMOVED lines=14> */
.L_x_2569:
[----:B------:R-:W-:Y:S02]  /*1b540*/  IMAD.MOV.U32 R13, RZ, RZ, R10 ;  /* 0x000000ffff0d7224 */ /* 0x000fe400078e000a */
[----:B------:R-:W-:Y:S02]  /*1b550*/  IMAD.MOV.U32 R12, RZ, RZ, 0x2 ;  /* 0x00000002ff0c7424 */ /* 0x000fe400078e00ff */
[----:B------:R-:W-:-:S07]  /*1b560*/  IMAD.MOV.U32 R2, RZ, RZ, R14 ;  /* 0x000000ffff027224 */ /* 0x000fce00078e000e */
[----:B------:R-:W-:Y:S05]  /*1b570*/  WARPSYNC.COLLECTIVE R15, `(.L_x_2570) ;  /* 0x000000000f087348 */ /* 0x000fea0003c00000 */
[----:B------:R0:W1:Y:S02]  /*1b580*/  SHFL.IDX P6, R14, R13, R12, R11 ;  /* 0x0000000c0d0e7389 */ /* 0x00006400000c000b */
[----:B01----:R-:W-:Y:S01]  /*1b590*/  ENDCOLLECTIVE ;  /* 0x000000000000791b */ /* 0x003fe20003800000 */
.L_x_2570:
        /* <DEDUP_REMOVED lines=14> */
.L_x_2571:
[----:B------:R-:W-:Y:S02]  /*1b680*/  IMAD.MOV.U32 R13, RZ, RZ, R10 ;  /* 0x000000ffff0d7224 */ /* 0x000fe400078e000a */
[----:B------:R-:W-:Y:S02]  /*1b690*/  IMAD.MOV.U32 R12, RZ, RZ, 0x3 ;  /* 0x00000003ff0c7424 */ /* 0x000fe400078e00ff */
[----:B------:R-:W-:-:S07]  /*1b6a0*/  IMAD.MOV.U32 R2, RZ, RZ, R14 ;  /* 0x000000ffff027224 */ /* 0x000fce00078e000e */
[----:B------:R-:W-:Y:S05]  /*1b6b0*/  WARPSYNC.COLLECTIVE R15, `(.L_x_2572) ;  /* 0x000000000f087348 */ /* 0x000fea0003c00000 */
[----:B------:R0:W1:Y:S02]  /*1b6c0*/  SHFL.IDX P6, R14, R13, R12, R11 ;  /* 0x0000000c0d0e7389 */ /* 0x00006400000c000b */
[----:B01----:R-:W-:Y:S01]  /*1b6d0*/  ENDCOLLECTIVE ;  /* 0x000000000000791b */ /* 0x003fe20003800000 */
.L_x_2572:
        /* <DEDUP_REMOVED lines=14> */
.L_x_2573:
[----:B------:R-:W-:Y:S02]  /*1b7c0*/  IMAD.MOV.U32 R13, RZ, RZ, R10 ;  /* 0x000000ffff0d7224 */ /* 0x000fe400078e000a */
[----:B------:R-:W-:Y:S02]  /*1b7d0*/  IMAD.MOV.U32 R12, RZ, RZ, 0x4 ;  /* 0x00000004ff0c7424 */ /* 0x000fe400078e00ff */
[----:B------:R-:W-:-:S07]  /*1b7e0*/  IMAD.MOV.U32 R2, RZ, RZ, R14 ;  /* 0x000000ffff027224 */ /* 0x000fce00078e000e */
[----:B------:R-:W-:Y:S05]  /*1b7f0*/  WARPSYNC.COLLECTIVE R15, `(.L_x_2574) ;  /* 0x000000000f087348 */ /* 0x000fea0003c00000 */
[----:B------:R0:W1:Y:S02]  /*1b800*/  SHFL.IDX P6, R14, R13, R12, R11 ;  /* 0x0000000c0d0e7389 */ /* 0x00006400000c000b */
[----:B01----:R-:W-:Y:S01]  /*1b810*/  ENDCOLLECTIVE ;  /* 0x000000000000791b */ /* 0x003fe20003800000 */
.L_x_2574:
        /* <DEDUP_REMOVED lines=17> */
.L_x_2575:
[----:B------:R-:W-:Y:S01]  /*1b930*/  IMAD.MOV.U32 R2, RZ, RZ, R14 ;  /* 0x000000ffff027224 */ /* 0x000fe200078e000e */
[----:B------:R-:W-:Y:S06]  /*1b940*/  BRA `(.L_x_2576) ;  /* 0xffffffbc006c7947 */ /* 0x000fec000383ffff */
.L_x_2489:
[----:B--2---:R2:W3:Y:S02]  /*1b950*/  SYNCS.PHASECHK.TRANS64.TRYWAIT P0, [R6+URZ+0x38860], R2 ;  /* 0x03886002060075a7 */ /* 0x0044e4000800017f */
[----:B---3--:R-:W-:Y:S05]  /*1b960*/  @!P0 NANOSLEEP.SYNCS 0x989680 ;  /* 0x009896800000895d */ /* 0x008fea0003900000 */
[----:B------:R-:W3:Y:S02]  /*1b970*/  @!P0 SYNCS.PHASECHK.TRANS64 P0, [R6+URZ+0x38860], R2 ;  /* 0x03886002060085a7 */ /* 0x000ee4000800007f */
[----:B---3--:R-:W-:Y:S05]  /*1b980*/  @!P0 BRA `(.L_x_2489) ;  /* 0xfffffffc00f08947 */ /* 0x008fea000383ffff */
[----:B------:R-:W-:Y:S05]  /*1b990*/  BRA `(.L_x_2577) ;  /* 0xffffffbc00e47947 */ /* 0x000fea000383ffff */
.L_x_2490:
[----:B------:R-:W-:Y:S01]  /*1b9a0*/  BSSY B1, `(.L_x_2578) ;  /* 0x0000008000017945 */ /* 0x000fe20003800000 */
[----:B------:R-:W-:Y:S02]  /*1b9b0*/  IMAD.MOV.U32 R13, RZ, RZ, R19 ;  /* 0x000000ffff0d7224 */ /* 0x000fe400078e0013 */
[----:B------:R-:W-:Y:S02]  /*1b9c0*/  IMAD.MOV.U32 R12, RZ, RZ, RZ ;  /* 0x000000ffff0c7224 */ /* 0x000fe400078e00ff */
[----:B------:R-:W-:Y:S02]  /*1b9d0*/  IMAD.MOV.U32 R11, RZ, RZ, 0x181f ;  /* 0x0000181fff0b7424 */ /* 0x000fe400078e00ff */
[----:B------:R-:W-:-:S07]  /*1b9e0*/  IMAD.MOV.U32 R15, RZ, RZ, -0x1 ;  /* 0xffffffffff0f7424 */ /* 0x000fce00078e00ff */
[----:B-12---:R-:W-:Y:S05]  /*1b9f0*/  WARPSYNC.COLLECTIVE R15, `(.L_x_2579) ;  /* 0x000000000f087348 */ /* 0x006fea0003c00000 */
[----:B-1----:R0:W1:Y:S02]  /*1ba00*/  SHFL.IDX P6, R14, R13, R12, R11 ;  /* 0x0000000c0d0e7389 */ /* 0x00206400000c000b */
[----:B012---:R-:W-:Y:S01]  /*1ba10*/  ENDCOLLECTIVE ;  /* 0x000000000000791b */ /* 0x007fe20003800000 */
.L_x_2579:
[----:B------:R-:W-:Y:S05]  /*1ba20*/  BSYNC B1 ;  /* 0x0000000000017941 */ /* 0x000fea0003800000 */
.L_x_2578:
        /* <DEDUP_REMOVED lines=9> */
.L_x_2580:
[----:B------:R-:W-:Y:S02]  /*1bac0*/  IMAD.MOV.U32 R13, RZ, RZ, R19 ;  /* 0x000000ffff0d7224 */ /* 0x000fe400078e0013 */
[----:B------:R-:W-:Y:S02]  /*1bad0*/  IMAD.MOV.U32 R12, RZ, RZ, 0x1 ;  /* 0x00000001ff0c7424 */ /* 0x000fe400078e00ff */
[----:B------:R-:W-:-:S07]  /*1bae0*/  IMAD.MOV.U32 R2, RZ, RZ, R14 ;  /* 0x000000ffff027224 */ /* 0x000fce00078e000e */
[----:B------:R-:W-:Y:S05]  /*1baf0*/  WARPSYNC.COLLECTIVE R15, `(.L_x_2581) ;  /* 0x000000000f087348 */ /* 0x000fea0003c00000 */
[----:B------:R0:W1:Y:S02]  /*1bb00*/  SHFL.IDX P6, R14, R13, R12, R11 ;  /* 0x0000000c0d0e7389 */ /* 0x00006400000c000b */
[----:B01----:R-:W-:Y:S01]  /*1bb10*/  ENDCOLLECTIVE ;  /* 0x000000000000791b */ /* 0x003fe20003800000 */
.L_x_2581:
        /* <DEDUP_REMOVED lines=18> */
.L_x_2582:
[----:B------:R-:W-:Y:S02]  /*1bc40*/  IMAD.MOV.U32 R13, RZ, RZ, R19 ;  /* 0x000000ffff0d7224 */ /* 0x000fe400078e0013 */
[----:B------:R-:W-:Y:S02]  /*1bc50*/  IMAD.MOV.U32 R12, RZ, RZ, 0x2 ;  /* 0x00000002ff0c7424 */ /* 0x000fe400078e00ff */
[----:B------:R-:W-:-:S07]  /*1bc60*/  IMAD.MOV.U32 R2, RZ, RZ, R14 ;  /* 0x000000ffff027224 */ /* 0x000fce00078e000e */
[----:B------:R-:W-:Y:S05]  /*1bc70*/  WARPSYNC.COLLECTIVE R15, `(.L_x_2583) ;  /* 0x000000000f087348 */ /* 0x000fea0003c00000 */
[----:B------:R0:W1:Y:S02]  /*1bc80*/  SHFL.IDX P6, R14, R13, R12, R11 ;  /* 0x0000000c0d0e7389 */ /* 0x00006400000c000b */
[----:B01----:R-:W-:Y:S01]  /*1bc90*/  ENDCOLLECTIVE ;  /* 0x000000000000791b */ /* 0x003fe20003800000 */
.L_x_2583:
        /* <DEDUP_REMOVED lines=18> */
.L_x_2584:
[----:B------:R-:W-:Y:S02]  /*1bdc0*/  IMAD.MOV.U32 R13, RZ, RZ, R19 ;  /* 0x000000ffff0d7224 */ /* 0x000fe400078e0013 */
[----:B------:R-:W-:Y:S02]  /*1bdd0*/  IMAD.MOV.U32 R12, RZ, RZ, 0x3 ;  /* 0x00000003ff0c7424 */ /* 0x000fe400078e00ff */
[----:B------:R-:W-:-:S07]  /*1bde0*/  IMAD.MOV.U32 R2, RZ, RZ, R14 ;  /* 0x000000ffff027224 */ /* 0x000fce00078e000e */
[----:B------:R-:W-:Y:S05]  /*1bdf0*/  WARPSYNC.COLLECTIVE R15, `(.L_x_2585) ;  /* 0x000000000f087348 */ /* 0x000fea0003c00000 */
[----:B------:R0:W1:Y:S02]  /*1be00*/  SHFL.IDX P6, R14, R13, R12, R11 ;  /* 0x0000000c0d0e7389 */ /* 0x00006400000c000b */
[----:B01----:R-:W-:Y:S01]  /*1be10*/  ENDCOLLECTIVE ;  /* 0x000000000000791b */ /* 0x003fe20003800000 */
.L_x_2585:
        /* <DEDUP_REMOVED lines=18> */
.L_x_2586:
[----:B------:R-:W-:Y:S02]  /*1bf40*/  IMAD.MOV.U32 R13, RZ, RZ, R19 ;  /* 0x000000ffff0d7224 */ /* 0x000fe400078e0013 */
[----:B------:R-:W-:Y:S02]  /*1bf50*/  IMAD.MOV.U32 R12, RZ, RZ, 0x4 ;  /* 0x00000004ff0c7424 */ /* 0x000fe400078e00ff */
[----:B------:R-:W-:-:S07]  /*1bf60*/  IMAD.MOV.U32 R2, RZ, RZ, R14 ;  /* 0x000000ffff027224 */ /* 0x000fce00078e000e */
[----:B------:R-:W-:Y:S05]  /*1bf70*/  WARPSYNC.COLLECTIVE R15, `(.L_x_2587) ;  /* 0x000000000f087348 */ /* 0x000fea0003c00000 */
[----:B------:R0:W1:Y:S02]  /*1bf80*/  SHFL.IDX P6, R14, R13, R12, R11 ;  /* 0x0000000c0d0e7389 */ /* 0x00006400000c000b */
[----:B01----:R-:W-:Y:S01]  /*1bf90*/  ENDCOLLECTIVE ;  /* 0x000000000000791b */ /* 0x003fe20003800000 */
.L_x_2587:
        /* <DEDUP_REMOVED lines=13> */
.L_x_2588:
        /* <DEDUP_REMOVED lines=9> */
.L_x_2498:
[----:B0-----:R0:W2:Y:S02]  /*1c100*/  SYNCS.PHASECHK.TRANS64.TRYWAIT P0, [R4+URZ+0x38860], R3 ;  /* 0x03886003040075a7 */ /* 0x0010a4000800017f */
[----:B--2---:R-:W-:Y:S05]  /*1c110*/  @!P0 NANOSLEEP.SYNCS 0x989680 ;  /* 0x009896800000895d */ /* 0x004fea0003900000 */
[----:B------:R-:W2:Y:S02]  /*1c120*/  @!P0 SYNCS.PHASECHK.TRANS64 P0, [R4+URZ+0x38860], R3 ;  /* 0x03886003040085a7 */ /* 0x000ea4000800007f */
[----:B--2---:R-:W-:Y:S05]  /*1c130*/  @!P0 BRA `(.L_x_2498) ;  /* 0xfffffffc00f08947 */ /* 0x004fea000383ffff */
[----:B------:R-:W-:Y:S05]  /*1c140*/  BRA `(.L_x_2590) ;  /* 0xffffffc000247947 */ /* 0x000fea000383ffff */
.L_x_2499:
        /* <DEDUP_REMOVED lines=8> */
.L_x_2592:
[----:B------:R-:W-:Y:S05]  /*1c1d0*/  BSYNC B0 ;  /* 0x0000000000007941 */ /* 0x000fea0003800000 */
.L_x_2591:
        /* <DEDUP_REMOVED lines=9> */
.L_x_2593:
        /* <DEDUP_REMOVED lines=21> */
.L_x_2594:
        /* <DEDUP_REMOVED lines=11> */
.L_x_2595:
[----:B------:R-:W-:Y:S02]  /*1c470*/  IMAD.MOV.U32 R13, RZ, RZ, R19 ;  /* 0x000000ffff0d7224 */ /* 0x000fe400078e0013 */
[----:B------:R-:W-:Y:S01]  /*1c480*/  IMAD.MOV.U32 R12, RZ, RZ, 0x2 ;  /* 0x00000002ff0c7424 */ /* 0x000fe200078e00ff */
[----:B------:R-:W-:-:S13]  /*1c490*/  IADD3 R2, P4, R14, R8, RZ ;  /* 0x000000080e027210 */ /* 0x000fda0007f9e0ff */
[----:B------:R-:W-:Y:S05]  /*1c4a0*/  WARPSYNC.COLLECTIVE R15, `(.L_x_2596) ;  /* 0x000000000f087348 */ /* 0x000fea0003c00000 */
[----:B------:R0:W1:Y:S02]  /*1c4b0*/  SHFL.IDX P6, R14, R13, R12, R11 ;  /* 0x0000000c0d0e7389 */ /* 0x00006400000c000b */
[----:B01----:R-:W-:Y:S01]  /*1c4c0*/  ENDCOLLECTIVE ;  /* 0x000000000000791b */ /* 0x003fe20003800000 */
.L_x_2596:
        /* <DEDUP_REMOVED lines=12> */
.L_x_2597:
        /* <DEDUP_REMOVED lines=14> */
.L_x_2598:
        /* <DEDUP_REMOVED lines=12> */
.L_x_2599:
        /* <DEDUP_REMOVED lines=14> */
.L_x_2600:
        /* <DEDUP_REMOVED lines=12> */
.L_x_2601:
        /* <DEDUP_REMOVED lines=9> */
.L_x_2504:
        /* <DEDUP_REMOVED lines=8> */
.L_x_2604:
[----:B------:R-:W-:Y:S05]  /*1c9e0*/  BSYNC B0 ;  /* 0x0000000000007941 */ /* 0x000fea0003800000 */
.L_x_2603:
        /* <DEDUP_REMOVED lines=9> */
.L_x_2605:
        /* <DEDUP_REMOVED lines=24> */
.L_x_2606:
[----:B------:R-:W-:Y:S01]  /*1cc00*/  IMAD.MOV.U32 R12, RZ, RZ, 0x2 ;  /* 0x00000002ff0c7424 */ /* 0x000fe200078e00ff */
[----:B------:R-:W-:-:S05]  /*1cc10*/  SEL R14, R14, RZ, P1 ;  /* 0x000000ff0e0e7207 */ /* 0x000fca0000800000 */
[----:B------:R-:W-:-:S04]  /*1cc20*/  IMAD.IADD R5, R13, 0x1, R14 ;  /* 0x000000010d057824 */ /* 0x000fc800078e020e */
[----:B------:R-:W-:-:S07]  /*1cc30*/  IMAD.MOV.U32 R13, RZ, RZ, R5 ;  /* 0x000000ffff0d7224 */ /* 0x000fce00078e0005 */
[----:B------:R-:W-:Y:S05]  /*1cc40*/  WARPSYNC.COLLECTIVE R15, `(.L_x_2607) ;  /* 0x000000000f087348 */ /* 0x000fea0003c00000 */
[----:B------:R0:W1:Y:S02]  /*1cc50*/  SHFL.UP P6, R14, R13, R12, R11 ;  /* 0x0400000c0d0e7389 */ /* 0x00006400000c000b */
[----:B01----:R-:W-:Y:S01]  /*1cc60*/  ENDCOLLECTIVE ;  /* 0x000000000000791b */ /* 0x003fe20003800000 */
.L_x_2607:
[----:B------:R-:W-:Y:S01]  /*1cc70*/  IMAD.MOV.U32 R12, RZ, RZ, 0x4 ;  /* 0x00000004ff0c7424 */ /* 0x000fe200078e00ff */
[----:B------:R-:W-:-:S05]  /*1cc80*/  SEL R2, R14, RZ, P2 ;  /* 0x000000ff0e027207 */ /* 0x000fca0001000000 */
[----:B------:R-:W-:-:S04]  /*1cc90*/  IMAD.IADD R2, R5, 0x1, R2 ;  /* 0x0000000105027824 */ /* 0x000fc800078e0202 */
[----:B------:R-:W-:-:S07]  /*1cca0*/  IMAD.MOV.U32 R13, RZ, RZ, R2 ;  /* 0x000000ffff0d7224 */ /* 0x000fce00078e0002 */
[----:B------:R-:W-:Y:S05]  /*1ccb0*/  WARPSYNC.COLLECTIVE R15, `(.L_x_2608) ;  /* 0x000000000f087348 */ /* 0x000fea0003c00000 */
[----:B------:R0:W1:Y:S02]  /*1ccc0*/  SHFL.UP P6, R14, R13, R12, R11 ;  /* 0x0400000c0d0e7389 */ /* 0x00006400000c000b */
[----:B01----:R-:W-:Y:S01]  /*1ccd0*/  ENDCOLLECTIVE ;  /* 0x000000000000791b */ /* 0x003fe20003800000 */
.L_x_2608:
[----:B------:R-:W-:Y:S01]  /*1cce0*/  IMAD.MOV.U32 R12, RZ, RZ, 0x8 ;  /* 0x00000008ff0c7424 */ /* 0x000fe200078e00ff */
[----:B------:R-:W-:-:S05]  /*1ccf0*/  SEL R3, R14, RZ, P3 ;  /* 0x000000ff0e037207 */ /* 0x000fca0001800000 */
[----:B------:R-:W-:-:S04]  /*1cd00*/  IMAD.IADD R3, R2, 0x1, R3 ;  /* 0x0000000102037824 */ /* 0x000fc800078e0203 */
[----:B------:R-:W-:-:S07]  /*1cd10*/  IMAD.MOV.U32 R13, RZ, RZ, R3 ;  /* 0x000000ffff0d7224 */ /* 0x000fce00078e0003 */
[----:B------:R-:W-:Y:S05]  /*1cd20*/  WARPSYNC.COLLECTIVE R15, `(.L_x_2609) ;  /* 0x000000000f087348 */ /* 0x000fea0003c00000 */
[----:B------:R0:W1:Y:S02]  /*1cd30*/  SHFL.UP P6, R14, R13, R12, R11 ;  /* 0x0400000c0d0e7389 */ /* 0x00006400000c000b */
[----:B01----:R-:W-:Y:S01]  /*1cd40*/  ENDCOLLECTIVE ;  /* 0x000000000000791b */ /* 0x003fe20003800000 */
.L_x_2609:
[----:B------:R-:W-:Y:S01]  /*1cd50*/  IMAD.MOV.U32 R12, RZ, RZ, 0x10 ;  /* 0x00000010ff0c7424 */ /* 0x000fe200078e00ff */
[----:B------:R-:W-:-:S05]  /*1cd60*/  SEL R14, R14, RZ, P4 ;  /* 0x000000ff0e0e7207 */ /* 0x000fca0002000000 */
[----:B------:R-:W-:-:S04]  /*1cd70*/  IMAD.IADD R5, R3, 0x1, R14 ;  /* 0x0000000103057824 */ /* 0x000fc800078e020e */
[----:B------:R-:W-:-:S07]  /*1cd80*/  IMAD.MOV.U32 R13, RZ, RZ, R5 ;  /* 0x000000ffff0d7224 */ /* 0x000fce00078e0005 */
[----:B------:R-:W-:Y:S05]  /*1cd90*/  WARPSYNC.COLLECTIVE R15, `(.L_x_2610) ;  /* 0x000000000f087348 */ /* 0x000fea0003c00000 */
[----:B------:R0:W1:Y:S02]  /*1cda0*/  SHFL.UP P6, R14, R13, R12, R11 ;  /* 0x0400000c0d0e7389 */ /* 0x00006400000c000b */
[----:B01----:R-:W-:Y:S01]  /*1cdb0*/  ENDCOLLECTIVE ;  /* 0x000000000000791b */ /* 0x003fe20003800000 */
.L_x_2610:
        /* <DEDUP_REMOVED lines=8> */
.L_x_2611:
[----:B------:R-:W-:Y:S05]  /*1ce40*/  BRA `(.L_x_2612) ;  /* 0xffffffbc00407947 */ /* 0x000fea000383ffff */
.L_x_2507:
[----:B------:R-:W-:Y:S01]  /*1ce50*/  BSSY B0, `(.L_x_2613) ;  /* 0x0000007000007945 */ /* 0x000fe20003800000 */
[----:B------:R-:W-:Y:S02]  /*1ce60*/  IMAD.MOV.U32 R12, RZ, RZ, 0x1 ;  /* 0x00000001ff0c7424 */ /* 0x000fe400078e00ff */
[----:B------:R-:W-:Y:S02]  /*1ce70*/  IMAD.MOV.U32 R11, RZ, RZ, RZ ;  /* 0x000000ffff0b7224 */ /* 0x000fe400078e00ff */
[----:B------:R-:W-:-:S07]  /*1ce80*/  IMAD.MOV.U32 R15, RZ, RZ, -0x1 ;  /* 0xffffffffff0f7424 */ /* 0x000fce00078e00ff */
[----:B------:R-:W-:Y:S05]  /*1ce90*/  WARPSYNC.COLLECTIVE R15, `(.L_x_2614) ;  /* 0x000000000f087348 */ /* 0x000fea0003c00000 */
[----:B------:R0:W1:Y:S02]  /*1cea0*/  SHFL.UP P6, R14, R13, R12, R11 ;  /* 0x0400000c0d0e7389 */ /* 0x00006400000c000b */
[----:B01----:R-:W-:Y:S01]  /*1ceb0*/  ENDCOLLECTIVE ;  /* 0x000000000000791b */ /* 0x003fe20003800000 */
.L_x_2614:
[----:B------:R-:W-:Y:S05]  /*1cec0*/  BSYNC B0 ;  /* 0x0000000000007941 */ /* 0x000fea0003800000 */
.L_x_2613:
        /* <DEDUP_REMOVED lines=8> */
.L_x_2615:
[----:B------:R-:W-:Y:S01]  /*1cf50*/  IMAD.MOV.U32 R12, RZ, RZ, 0x4 ;  /* 0x00000004ff0c7424 */ /* 0x000fe200078e00ff */
[----:B------:R-:W-:-:S05]  /*1cf60*/  SEL R2, R14, RZ, P2 ;  /* 0x000000ff0e027207 */ /* 0x000fca0001000000 */
[----:B------:R-:W-:-:S04]  /*1cf70*/  IMAD.IADD R2, R13, 0x1, R2 ;  /* 0x000000010d027824 */ /* 0x000fc800078e0202 */
[----:B------:R-:W-:-:S07]  /*1cf80*/  IMAD.MOV.U32 R13, RZ, RZ, R2 ;  /* 0x000000ffff0d7224 */ /* 0x000fce00078e0002 */
[----:B------:R-:W-:Y:S05]  /*1cf90*/  WARPSYNC.COLLECTIVE R15, `(.L_x_2616) ;  /* 0x000000000f087348 */ /* 0x000fea0003c00000 */
[----:B------:R0:W1:Y:S02]  /*1cfa0*/  SHFL.UP P6, R14, R13, R12, R11 ;  /* 0x0400000c0d0e7389 */ /* 0x00006400000c000b */
[----:B01----:R-:W-:Y:S01]  /*1cfb0*/  ENDCOLLECTIVE ;  /* 0x000000000000791b */ /* 0x003fe20003800000 */
.L_x_2616:
[----:B------:R-:W-:Y:S01]  /*1cfc0*/  IMAD.MOV.U32 R12, RZ, RZ, 0x8 ;  /* 0x00000008ff0c7424 */ /* 0x000fe200078e00ff */
[----:B------:R-:W-:-:S05]  /*1cfd0*/  SEL R3, R14, RZ, P3 ;  /* 0x000000ff0e037207 */ /* 0x000fca0001800000 */
[----:B------:R-:W-:-:S04]  /*1cfe0*/  IMAD.IADD R3, R2, 0x1, R3 ;  /* 0x0000000102037824 */ /* 0x000fc800078e0203 */
[----:B------:R-:W-:-:S07]  /*1cff0*/  IMAD.MOV.U32 R13, RZ, RZ, R3 ;  /* 0x000000ffff0d7224 */ /* 0x000fce00078e0003 */
[----:B------:R-:W-:Y:S05]  /*1d000*/  WARPSYNC.COLLECTIVE R15, `(.L_x_2617) ;  /* 0x000000000f087348 */ /* 0x000fea0003c00000 */
[----:B------:R0:W1:Y:S02]  /*1d010*/  SHFL.UP P6, R14, R13, R12, R11 ;  /* 0x0400000c0d0e7389 */ /* 0x00006400000c000b */
[----:B01----:R-:W-:Y:S01]  /*1d020*/  ENDCOLLECTIVE ;  /* 0x000000000000791b */ /* 0x003fe20003800000 */
.L_x_2617:
[----:B------:R-:W-:Y:S01]  /*1d030*/  IMAD.MOV.U32 R12, RZ, RZ, 0x10 ;  /* 0x00000010ff0c7424 */ /* 0x000fe200078e00ff */
[----:B------:R-:W-:-:S05]  /*1d040*/  SEL R14, R14, RZ, P4 ;  /* 0x000000ff0e0e7207 */ /* 0x000fca0002000000 */
[----:B------:R-:W-:-:S04]  /*1d050*/  IMAD.IADD R5, R3, 0x1, R14 ;  /* 0x0000000103057824 */ /* 0x000fc800078e020e */
[----:B------:R-:W-:-:S07]  /*1d060*/  IMAD.MOV.U32 R13, RZ, RZ, R5 ;  /* 0x000000ffff0d7224 */ /* 0x000fce00078e0005 */
[----:B------:R-:W-:Y:S05]  /*1d070*/  WARPSYNC.COLLECTIVE R15, `(.L_x_2618) ;  /* 0x000000000f087348 */ /* 0x000fea0003c00000 */
[----:B------:R0:W1:Y:S02]  /*1d080*/  SHFL.UP P6, R14, R13, R12, R11 ;  /* 0x0400000c0d0e7389 */ /* 0x00006400000c000b */
[----:B01----:R-:W-:Y:S01]  /*1d090*/  ENDCOLLECTIVE ;  /* 0x000000000000791b */ /* 0x003fe20003800000 */
.L_x_2618:
        /* <DEDUP_REMOVED lines=8> */
.L_x_2619:
[----:B------:R-:W-:Y:S05]  /*1d120*/  BRA `(.L_x_2620) ;  /* 0xffffffbc002c7947 */ /* 0x000fea000383ffff */
.L_x_2509:
[----:B------:R-:W-:Y:S01]  /*1d130*/  BSSY B0, `(.L_x_2621) ;  /* 0x0000006000007945 */ /* 0x000fe20003800000 */
[----:B------:R-:W-:Y:S01]  /*1d140*/  PLOP3.LUT P6, PT, P6, PT, PT, 0x8, 0x0 ;  /* 0x000000000000781c */ /* 0x000fe200037ce170 */
[----:B------:R-:W-:-:S12]  /*1d150*/  IMAD.MOV.U32 R15, RZ, RZ, -0x1 ;  /* 0xffffffffff0f7424 */ /* 0x000fd800078e00ff */
[----:B0-----:R-:W-:Y:S05]  /*1d160*/  WARPSYNC.COLLECTIVE R15, `(.L_x_2622) ;  /* 0x000000000f087348 */ /* 0x001fea0003c00000 */
[----:B------:R-:W-:Y:S01]  /*1d170*/  VOTE.ANY R14, PT, P6 ;  /* 0x00000000000e7806 */ /* 0x000fe200030e0100 */
[----:B0-----:R-:W-:Y:S06]  /*1d180*/  ENDCOLLECTIVE ;  /* 0x000000000000791b */ /* 0x001fec0003800000 */
.L_x_2622:
[----:B------:R-:W-:Y:S05]  /*1d190*/  BSYNC B0 ;  /* 0x0000000000007941 */ /* 0x000fea0003800000 */
.L_x_2621:
        /* <DEDUP_REMOVED lines=8> */
.L_x_2623:
[----:B------:R-:W-:Y:S02]  /*1d220*/  IMAD.IADD R27, R12, 0x1, R27 ;  /* 0x000000010c1b7824 */ /* 0x000fe400078e021b */
[----:B------:R-:W-:Y:S02]  /*1d230*/  IMAD.MOV.U32 R13, RZ, RZ, R4 ;  /* 0x000000ffff0d7224 */ /* 0x000fe400078e0004 */
[----:B------:R-:W-:-:S07]  /*1d240*/  IMAD.MOV.U32 R25, RZ, RZ, R14 ;  /* 0x000000ffff197224 */ /* 0x000fce00078e000e */
[----:B------:R-:W-:Y:S05]  /*1d250*/  WARPSYNC.COLLECTIVE R15, `(.L_x_2624) ;  /* 0x000000000f087348 */ /* 0x000fea0003c00000 */
[----:B------:R0:W1:Y:S02]  /*1d260*/  SHFL.IDX P6, R14, R13, R12, R11 ;  /* 0x0000000c0d0e7389 */ /* 0x00006400000c000b */
[----:B01----:R-:W-:Y:S01]  /*1d270*/  ENDCOLLECTIVE ;  /* 0x000000000000791b */ /* 0x003fe20003800000 */
.L_x_2624:
[----:B------:R-:W-:Y:S01]  /*1d280*/  IMAD.MOV.U32 R4, RZ, RZ, R14 ;  /* 0x000000ffff047224 */ /* 0x000fe200078e000e */
[----:B------:R-:W-:Y:S06]  /*1d290*/  BRA `(.L_x_2625) ;  /* 0xffffffbc00107947 */ /* 0x000fec000383ffff */
.L_x_2511:
[----:B------:R-:W-:Y:S01]  /*1d2a0*/  BSSY B0, `(.L_x_2626) ;  /* 0x0000007000007945 */ /* 0x000fe20003800000 */
[----:B------:R-:W-:Y:S02]  /*1d2b0*/  IMAD.MOV.U32 R13, RZ, RZ, R2 ;  /* 0x000000ffff0d7224 */ /* 0x000fe400078e0002 */
[----:B------:R-:W-:Y:S02]  /*1d2c0*/  IMAD.MOV.U32 R11, RZ, RZ, 0x1f ;  /* 0x0000001fff0b7424 */ /* 0x000fe400078e00ff */
[----:B------:R-:W-:-:S07]  /*1d2d0*/  IMAD.MOV.U32 R15, RZ, RZ, -0x1 ;  /* 0xffffffffff0f7424 */ /* 0x000fce00078e00ff */
[----:B0-23--:R-:W-:Y:S05]  /*1d2e0*/  WARPSYNC.COLLECTIVE R15, `(.L_x_2627) ;  /* 0x000000000f087348 */ /* 0x00dfea0003c00000 */
[----:B------:R1:W4:Y:S02]  /*1d2f0*/  SHFL.IDX P6, R14, R13, R12, R11 ;  /* 0x0000000c0d0e7389 */ /* 0x00032400000c000b */
[----:B01234-:R-:W-:Y:S01]  /*1d300*/  ENDCOLLECTIVE ;  /* 0x000000000000791b */ /* 0x01ffe20003800000 */
.L_x_2627:
[----:B------:R-:W-:Y:S05]  /*1d310*/  BSYNC B0 ;  /* 0x0000000000007941 */ /* 0x000fea0003800000 */
.L_x_2626:
[----:B------:R-:W-:Y:S01]  /*1d320*/  IMAD.MOV.U32 R6, RZ, RZ, R14 ;  /* 0x000000ffff067224 */ /* 0x000fe200078e000e */
[----:B------:R-:W-:Y:S06]  /*1d330*/  BRA `(.L_x_2510) ;  /* 0xffffffbc00007947 */ /* 0x000fec000383ffff */
.L_x_2517:
[----:B-1----:R1:W3:Y:S02]  /*1d340*/  SYNCS.PHASECHK.TRANS64.TRYWAIT P0, [R4+URZ+0x38820], R0 ;  /* 0x03882000040075a7 */ /* 0x0022e4000800017f */
[----:B---3--:R-:W-:Y:S05]  /*1d350*/  @!P0 NANOSLEEP.SYNCS 0x989680 ;  /* 0x009896800000895d */ /* 0x008fea0003900000 */
[----:B------:R-:W3:Y:S02]  /*1d360*/  @!P0 SYNCS.PHASECHK.TRANS64 P0, [R4+URZ+0x38820], R0 ;  /* 0x03882000040085a7 */ /* 0x000ee4000800007f */
[----:B---3--:R-:W-:Y:S05]  /*1d370*/  @!P0 BRA `(.L_x_2517) ;  /* 0xfffffffc00f08947 */ /* 0x008fea000383ffff */
[----:B------:R-:W-:Y:S05]  /*1d380*/  BRA `(.L_x_2628) ;  /* 0xffffffc400587947 */ /* 0x000fea000383ffff */
.L_x_2518:
        /* <DEDUP_REMOVED lines=11> */
.L_x_2630:
[----:B------:R-:W-:Y:S05]  /*1d440*/  BSYNC B0 ;  /* 0x0000000000007941 */ /* 0x000fea0003800000 */
.L_x_2629:
[----:B------:R-:W-:Y:S05]  /*1d450*/  BRA `(.L_x_2631) ;  /* 0xffffffc400407947 */ /* 0x000fea000383ffff */
.L_x_2521:
[----:B------:R-:W-:Y:S01]  /*1d460*/  BSSY B1, `(.L_x_2632) ;  /* 0x0000006000017945 */ /* 0x000fe20003800000 */
[----:B------:R-:W-:-:S07]  /*1d470*/  IMAD.MOV.U32 R15, RZ, RZ, -0x1 ;  /* 0xffffffffff0f7424 */ /* 0x000fce00078e00ff */
[----:B012---:R-:W-:Y:S05]  /*1d480*/  WARPSYNC.COLLECTIVE R15, `(.L_x_2633) ;  /* 0x000000000f0c7348 */ /* 0x007fea0003c00000 */
[----:B------:R-:W-:Y:S02]  /*1d490*/  ELECT P6, UR62, PT ;  /* 0x00000000003e782f */ /* 0x000fe400038c0000 */
[----:B------:R-:W-:Y:S01]  /*1d4a0*/  MOV R14, UR62 ;  /* 0x0000003e000e7c02 */ /* 0x000fe20008000f00 */
[----:B012---:R-:W-:Y:S10]  /*1d4b0*/  ENDCOLLECTIVE ;  /* 0x000000000000791b */ /* 0x007ff40003800000 */
.L_x_2633:
[----:B------:R-:W-:Y:S05]  /*1d4c0*/  BSYNC B1 ;  /* 0x0000000000017941 */ /* 0x000fea0003800000 */
.L_x_2632:
[----:B------:R-:W-:Y:S05]  /*1d4d0*/  BRA `(.L_x_2634) ;  /* 0xffffffc400387947 */ /* 0x000fea000383ffff */
.L_x_2523:
[----:B-1----:R1:W3:Y:S02]  /*1d4e0*/  SYNCS.PHASECHK.TRANS64.TRYWAIT P1, [R5+URZ+0x38840], R0 ;  /* 0x03884000050075a7 */ /* 0x0022e4000802017f */
[----:B---3--:R-:W-:Y:S05]  /*1d4f0*/  @!P1 NANOSLEEP.SYNCS 0x989680 ;  /* 0x009896800000995d */ /* 0x008fea0003900000 */
[----:B------:R-:W3:Y:S02]  /*1d500*/  @!P1 SYNCS.PHASECHK.TRANS64 P1, [R5+URZ+0x38840], R0 ;  /* 0x03884000050095a7 */ /* 0x000ee4000802007f */
[----:B---3--:R-:W-:Y:S05]  /*1d510*/  @!P1 BRA `(.L_x_2523) ;  /* 0xfffffffc00f09947 */ /* 0x008fea000383ffff */
[----:B------:R-:W-:Y:S05]  /*1d520*/  BRA `(.L_x_2635) ;  /* 0xffffffc400607947 */ /* 0x000fea000383ffff */
.L_x_2525:
[----:B---3--:R3:W4:Y:S02]  /*1d530*/  SYNCS.PHASECHK.TRANS64.TRYWAIT P1, [R23+URZ+0x38840], R2 ;  /* 0x03884002170075a7 */ /* 0x008724000802017f */
[----:B----4-:R-:W-:Y:S05]  /*1d540*/  @!P1 NANOSLEEP.SYNCS 0x989680 ;  /* 0x009896800000995d */ /* 0x010fea0003900000 */
[----:B------:R-:W4:Y:S02]  /*1d550*/  @!P1 SYNCS.PHASECHK.TRANS64 P1, [R23+URZ+0x38840], R2 ;  /* 0x03884002170095a7 */ /* 0x000f24000802007f */
[----:B----4-:R-:W-:Y:S05]  /*1d560*/  @!P1 BRA `(.L_x_2525) ;  /* 0xfffffffc00f09947 */ /* 0x010fea000383ffff */
[----:B------:R-:W-:Y:S05]  /*1d570*/  BRA `(.L_x_2636) ;  /* 0xffffffc4006c7947 */ /* 0x000fea000383ffff */
.L_x_2527:
[----:B----4-:R4:W0:Y:S02]  /*1d580*/  SYNCS.PHASECHK.TRANS64.TRYWAIT P1, [R5+URZ+0x38860], R0 ;  /* 0x03886000050075a7 */ /* 0x010824000802017f */
[----:B0-----:R-:W-:Y:S05]  /*1d590*/  @!P1 NANOSLEEP.SYNCS 0x989680 ;  /* 0x009896800000995d */ /* 0x001fea0003900000 */
[----:B------:R-:W0:Y:S02]  /*1d5a0*/  @!P1 SYNCS.PHASECHK.TRANS64 P1, [R5+URZ+0x38860], R0 ;  /* 0x03886000050095a7 */ /* 0x000e24000802007f */
[----:B0-----:R-:W-:Y:S05]  /*1d5b0*/  @!P1 BRA `(.L_x_2527) ;  /* 0xfffffffc00f09947 */ /* 0x001fea000383ffff */
[----:B------:R-:W-:Y:S05]  /*1d5c0*/  BRA `(.L_x_2637) ;  /* 0xffffffc400687947 */ /* 0x000fea000383ffff */
.L_x_2638:
        /* <DEDUP_REMOVED lines=11> */
.L_x_15976:


//--------------------- .text._ZN7cutlass13device_kernelIN5flash11enable_sm90INS1_16FlashAttnFwdSm90INS1_25CollectiveMainloopFwdSm90ILi2EN4cute5tupleIJNS5_1CILi1EEES8_S8_EEENS6_IJNS7_ILi128EEENS7_ILi80EEENS7_ILi256EEEEEELi256ENS_6half_tEfNS_4arch4Sm90ELb1ELb0ELb0ELb1ELb1ELb1ELb0ELb1ELb1ELb1ELb1ELb0EEENS1_21CollectiveEpilogueFwdINS6_IJSA_SC_SB_EEES9_SE_SG_Li256ELb1ELb1ELb1ELb0EEENS1_36VarlenDynamicPersistentTileSchedulerILi128ELi80ELi256ELi128ELb1ELb1ELb1ELb1ELb1ELb1EEEEEEEEEvNT_6ParamsE --------------------------
	.section	.text._ZN7cutlass13device_kernelIN5flash11enable_sm90INS1_16FlashAttnFwdSm90INS1_25CollectiveMainloopFwdSm90ILi2EN4cute5tupleIJNS5_1CILi1EEES8_S8_EEENS6_IJNS7_ILi128EEENS7_ILi80EEENS7_ILi256EEEEEELi256ENS_6half_tEfNS_4arch4Sm90ELb1ELb0ELb0ELb1ELb1ELb1ELb0ELb1ELb1ELb1ELb1ELb0EEENS1_21CollectiveEpilogueFwdINS6_IJSA_SC_SB_EEES9_SE_SG_Li256ELb1ELb1ELb1ELb0EEENS1_36VarlenDynamicPersistentTileSchedulerILi128ELi80ELi256ELi128ELb1ELb1ELb1ELb1ELb1ELb1EEEEEEEEEvNT_6ParamsE,"ax",@progbits
	.align	128
.text._ZN7cutlass13device_kernelIN5flash11enable_sm90INS1_16FlashAttnFwdSm90INS1_25CollectiveMainloopFwdSm90ILi2EN4cute5tupleIJNS5_1CILi1EEES8_S8_EEENS6_IJNS7_ILi128EEENS7_ILi80EEENS7_ILi256EEEEEELi256ENS_6half_tEfNS_4arch4Sm90ELb1ELb0ELb0ELb1ELb1ELb1ELb0ELb1ELb1ELb1ELb1ELb0EEENS1_21CollectiveEpilogueFwdINS6_IJSA_SC_SB_EEES9_SE_SG_Li256ELb1ELb1ELb1ELb0EEENS1_36VarlenDynamicPersistentTileSchedulerILi128ELi80ELi256ELi128ELb1ELb1ELb1ELb1ELb1ELb1EEEEEEEEEvNT_6ParamsE:
        .type           _ZN7cutlass13device_kernelIN5flash11enable_sm90INS1_16FlashAttnFwdSm90INS1_25CollectiveMainloopFwdSm90ILi2EN4cute5tupleIJNS5_1CILi1EEES8_S8_EEENS6_IJNS7_ILi128EEENS7_ILi80EEENS7_ILi256EEEEEELi256ENS_6half_tEfNS_4arch4Sm90ELb1ELb0ELb0ELb1ELb1ELb1ELb0ELb1ELb1ELb1ELb1ELb0EEENS1_21CollectiveEpilogueFwdINS6_IJSA_SC_SB_EEES9_SE_SG_Li256ELb1ELb1ELb1ELb0EEENS1_36VarlenDynamicPersistentTileSchedulerILi128ELi80ELi256ELi128ELb1ELb1ELb1ELb1ELb1ELb1EEEEEEEEEvNT_6ParamsE,@function
        .size           _ZN7cutlass13device_kernelIN5flash11enable_sm90INS1_16FlashAttnFwdSm90INS1_25CollectiveMainloopFwdSm90ILi2EN4cute5tupleIJNS5_1CILi1EEES8_S8_EEENS6_IJNS7_ILi128EEENS7_ILi80EEENS7_ILi256EEEEEELi256ENS_6half_tEfNS_4arch4Sm90ELb1ELb0ELb0ELb1ELb1ELb1ELb0ELb1ELb1ELb1ELb1ELb0EEENS1_21CollectiveEpilogueFwdINS6_IJSA_SC_SB_EEES9_SE_SG_Li256ELb1ELb1ELb1ELb0EEENS1_36VarlenDynamicPersistentTileSchedulerILi128ELi80ELi256ELi128ELb1ELb1ELb1ELb1ELb1ELb1EEEEEEEEEvNT_6ParamsE,(.L_x_15977 - _ZN7cutlass13device_kernelIN5flash11enable_sm90INS1_16FlashAttnFwdSm90INS1_25CollectiveMainloopFwdSm90ILi2EN4cute5tupleIJNS5_1CILi1EEES8_S8_EEENS6_IJNS7_ILi128EEENS7_ILi80EEENS7_ILi256EEEEEELi256ENS_6half_tEfNS_4arch4Sm90ELb1ELb0ELb0ELb1ELb1ELb1ELb0ELb1ELb1ELb1ELb1ELb0EEENS1_21CollectiveEpilogueFwdINS6_IJSA_SC_SB_EEES9_SE_SG_Li256ELb1ELb1ELb1ELb0EEENS1_36VarlenDynamicPersistentTileSchedulerILi128ELi80ELi256ELi128ELb1ELb1ELb1ELb1ELb1ELb1EEEEEEEEEvNT_6ParamsE)
        .other          _ZN7cutlass13device_kernelIN5flash11enable_sm90INS1_16FlashAttnFwdSm90INS1_25CollectiveMainloopFwdSm90ILi2EN4cute5tupleIJNS5_1CILi1EEES8_S8_EEENS6_IJNS7_ILi128EEENS7_ILi80EEENS7_ILi256EEEEEELi256ENS_6half_tEfNS_4arch4Sm90ELb1ELb0ELb0ELb1ELb1ELb1ELb0ELb1ELb1ELb1ELb1ELb0EEENS1_21CollectiveEpilogueFwdINS6_IJSA_SC_SB_EEES9_SE_SG_Li256ELb1ELb1ELb1ELb0EEENS1_36VarlenDynamicPersistentTileSchedulerILi128ELi80ELi256ELi128ELb1ELb1ELb1ELb1ELb1ELb1EEEEEEEEEvNT_6ParamsE,@"STO_CUDA_ENTRY STV_DEFAULT"
_ZN7cutlass13device_kernelIN5flash11enable_sm90INS1_16FlashAttnFwdSm90INS1_25CollectiveMainloopFwdSm90ILi2EN4cute5tupleIJNS5_1CILi1EEES8_S8_EEENS6_IJNS7_ILi128EEENS7_ILi80EEENS7_ILi256EEEEEELi256ENS_6half_tEfNS_4arch4Sm90ELb1ELb0ELb0ELb1ELb1ELb1ELb0ELb1ELb1ELb1ELb1ELb0EEENS1_21CollectiveEpilogueFwdINS6_IJSA_SC_SB_EEES9_SE_SG_Li256ELb1ELb1ELb1ELb0EEENS1_36VarlenDynamicPersistentTileSchedulerILi128ELi80ELi256ELi128ELb1ELb1ELb1ELb1ELb1ELb1EEEEEEEEEvNT_6ParamsE:
        /* <DEDUP_REMOVED lines=18> */
.L_x_2640:
[----:B------:R-:W-:Y:S05]  /*0120*/  BSYNC B0 ;  /* 0x0000000000007941 */ /* 0x000fea0003800000 */
.L_x_2639:
        /* <DEDUP_REMOVED lines=41> */
.L_x_2641:
        /* <DEDUP_REMOVED lines=22> */
.L_x_2642:
        /* <DEDUP_REMOVED lines=18> */
.L_x_2643:
        /* <DEDUP_REMOVED lines=22> */
.L_x_2644:
        /* <DEDUP_REMOVED lines=22> */
.L_x_2645:
[----:B------:R-:W-:Y:S01]  /*0900*/  PLOP3.LUT P0, PT, PT, PT, UP0, 0x80, 0x0 ;  /* 0x000000000000781c */ /* 0x000fe20003f0f008 */
[----:B------:R-:W-:Y:S01]  /*0910*/  UMOV UR60, 0x1 ;  /* 0x00000001003c7882 */ /* 0x000fe20000000000 */
[----:B------:R-:W-:Y:S01]  /*0920*/  NOP ;  /* 0x0000000000007918 */ /* 0x000fe20000000000 */
[----:B------:R-:W-:Y:S01]  /*0930*/  USEL UR60, UR60, 0x2, !UP0 ;  /* 0x000000023c3c7887 */ /* 0x000fe2000c000000 */
[----:B------:R-:W-:Y:S01]  /*0940*/  BSSY B9, `(.L_x_2646) ;  /* 0x00031a3000097945 */ /* 0x000fe20003800000 */
[----:B012-4-:R-:W-:Y:S08]  /*0950*/  BAR.SYNC.DEFER_BLOCKING 0x0 ;  /* 0x0000000000007b1d */ /* 0x017ff00000010000 */
[----:B------:R-:W-:Y:S05]  /*0960*/  @!P0 BRA `(.L_x_2647) ;  /* 0x00000294008c8947 */ /* 0x000fea0003800000 */
.L_x_2648:
        /* <DEDUP_REMOVED lines=10> */
[----:B------:R-:W-:-:S05]  /*0a10*/  LEA R23, R228, R23, 0x18 ;  /* 0x00000017e4177211 */ /* 0x000fca00078ec0ff */
        /* <DEDUP_REMOVED lines=13> */
[----:B------:R-:W-:Y:S01]  /*0af0*/  LOP3.LUT R5, R2, 0xffffff80, RZ, 0xc0, !PT ;  /* 0xffffff8002057812 */ /* 0x000fe200078ec0ff */
[----:B------:R-:W-:Y:S01]  /*0b00*/  UIADD3 UR4, UR4, 0x14400, URZ ;  /* 0x0001440004047890 */ /* 0x000fe2000fffe03f */
[CC--:B------:R-:W-:Y:S02]  /*0b10*/  LEA.HI R225, R3.reuse, R0.reuse, RZ, 0x3 ;  /* 0x0000000003e17211 */ /* 0x0c0fe400078f18ff */
[----:B------:R-:W-:Y:S01]  /*0b20*/  LEA.HI R4, R3, R0, RZ, 0x4 ;  /* 0x0000000003047211 */ /* 0x000fe200078f20ff */
[----:B------:R-:W-:Y:S01]  /*0b30*/  IMAD.IADD R21, R0, 0x1, -R5 ;  /* 0x0000000100157824 */ /* 0x000fe200078e0a05 */
[----:B------:R-:W-:-:S02]  /*0b40*/  LOP3.LUT R11, R9, 0xfffffffc, RZ, 0xc0, !PT ;  /* 0xfffffffc090b7812 */ /* 0x000fc400078ec0ff */
[CC--:B------:R-:W-:Y:S02]  /*0b50*/  LEA.HI R6, R3.reuse, R0.reuse, RZ, 0x5 ;  /* 0x0000000003067211 */ /* 0x0c0fe400078f28ff */
[----:B------:R-:W-:Y:S01]  /*0b60*/  SHF.R.S32.HI R9, RZ, 0x1f, R21 ;  /* 0x0000001fff097819 */ /* 0x000fe20000011415 */
[----:B------:R-:W-:Y:S01]  /*0b70*/  IMAD.IADD R12, R0, 0x1, -R11 ;  /* 0x00000001000c7824 */ /* 0x000fe200078e0a0b */
[----:B------:R-:W-:Y:S01]  /*0b80*/  LEA.HI R8, R3, R0, RZ, 0x6 ;  /* 0x0000000003087211 */ /* 0x000fe200078f30ff */
[----:B------:R-:W-:Y:S01]  /*0b90*/  IMAD.SHL.U32 R6, R6, 0x20, RZ ;  /* 0x0000002006067824 */ /* 0x000fe200078e00ff */
[----:B------:R-:W-:Y:S01]  /*0ba0*/  LOP3.LUT R7, R225, 0xfffffff8, RZ, 0xc0, !PT ;  /* 0xfffffff8e1077812 */ /* 0x000fe200078ec0ff */
[----:B------:R-:W-:Y:S01]  /*0bb0*/  STL [R1+0x130], R21 ;  /* 0x0001301501007387 */ /* 0x000fe20000100800 */
[----:B------:R-:W-:Y:S01]  /*0bc0*/  LOP3.LUT R3, R4, 0x3fffff0, RZ, 0xc0, !PT ;  /* 0x03fffff004037812 */ /* 0x000fe200078ec0ff */
[----:B------:R-:W-:Y:S01]  /*0bd0*/  IMAD.SHL.U32 R8, R8, 0x8, RZ ;  /* 0x0000000808087824 */ /* 0x000fe200078e00ff */
[----:B------:R-:W-:Y:S01]  /*0be0*/  LEA.HI R10, R9, R21, RZ, 0x2 ;  /* 0x00000015090a7211 */ /* 0x000fe200078f10ff */
[C---:B------:R-:W-:Y:S01]  /*0bf0*/  IMAD.IADD R16, R0.reuse, 0x1, -R7 ;  /* 0x0000000100107824 */ /* 0x040fe200078e0a07 */
[----:B------:R-:W-:-:S02]  /*0c00*/  IADD3 R5, R0, -R3, RZ ;  /* 0x8000000300057210 */ /* 0x000fc40007ffe0ff */
[--C-:B------:R-:W-:Y:S02]  /*0c10*/  SHF.R.S32.HI R0, RZ, 0x2, R10.reuse ;  /* 0x00000002ff007819 */ /* 0x100fe4000001140a */
[----:B------:R-:W-:Y:S01]  /*0c20*/  SHF.R.S32.HI R11, RZ, 0x1f, R10 ;  /* 0x0000001fff0b7819 */ /* 0x000fe2000001140a */
[----:B------:R0:W-:Y:S01]  /*0c30*/  STL [R1+0x80], R16 ;  /* 0x0000801001007387 */ /* 0x0001e20000100800 */
[----:B------:R-:W-:Y:S02]  /*0c40*/  SHF.R.S32.HI R7, RZ, 0x4, R4 ;  /* 0x00000004ff077819 */ /* 0x000fe40000011404 */
[----:B------:R-:W-:Y:S02]  /*0c50*/  LEA.HI R11, R11, R0, RZ, 0x3 ;  /* 0x000000000b0b7211 */ /* 0x000fe400078f18ff */
[----:B------:R-:W-:Y:S02]  /*0c60*/  SHF.R.S32.HI R3, RZ, 0x7, R2 ;  /* 0x00000007ff037819 */ /* 0x000fe40000011402 */
[----:B------:R-:W-:-:S02]  /*0c70*/  LOP3.LUT R11, R11, 0xfffffff8, RZ, 0xc0, !PT ;  /* 0xfffffff80b0b7812 */ /* 0x000fc400078ec0ff */
[----:B------:R-:W-:Y:S02]  /*0c80*/  LEA.HI R9, R9, R21, RZ, 0x5 ;  /* 0x0000001509097211 */ /* 0x000fe400078f28ff */
[----:B------:R-:W-:Y:S01]  /*0c90*/  LEA.HI R4, R4, R7, RZ, 0x1 ;  /* 0x0000000704047211 */ /* 0x000fe200078f08ff */
[----:B------:R-:W-:Y:S01]  /*0ca0*/  IMAD.IADD R0, R0, 0x1, -R11 ;  /* 0x0000000100007824 */ /* 0x000fe200078e0a0b */
[C---:B------:R-:W-:Y:S01]  /*0cb0*/  SHF.L.U32 R216, R16.reuse, 0x2, RZ ;  /* 0x0000000210d87819 */ /* 0x040fe200000006ff */
[----:B0-----:R-:W-:Y:S01]  /*0cc0*/  IMAD.SHL.U32 R16, R16, 0x8, RZ ;  /* 0x0000000810107824 */ /* 0x001fe200078e00ff */
[----:B------:R-:W-:Y:S02]  /*0cd0*/  LEA.HI R2, R2, R3, RZ, 0x1 ;  /* 0x0000000302027211 */ /* 0x000fe400078f08ff */
[----:B------:R-:W-:Y:S01]  /*0ce0*/  SHF.R.S32.HI R9, RZ, 0x5, R9 ;  /* 0x00000005ff097819 */ /* 0x000fe20000011409 */
[----:B------:R-:W-:Y:S01]  /*0cf0*/  VIADD R222, R216, 0x40 ;  /* 0x00000040d8de7836 */ /* 0x000fe20000000000 */
[----:B------:R-:W-:Y:S01]  /*0d00*/  LOP3.LUT R6, R6, 0xfffffc00, RZ, 0xc0, !PT ;  /* 0xfffffc0006067812 */ /* 0x000fe200078ec0ff */
[----:B------:R-:W-:Y:S01]  /*0d10*/  VIADD R221, R216, 0x20 ;  /* 0x00000020d8dd7836 */ /* 0x000fe20000000000 */
[----:B------:R-:W-:Y:S01]  /*0d20*/  LOP3.LUT R4, R4, 0x1ffffffe, RZ, 0xc0, !PT ;  /* 0x1ffffffe04047812 */ /* 0x000fe200078ec0ff */
[----:B------:R-:W-:Y:S01]  /*0d30*/  IMAD R9, R9, 0x10, R0 ;  /* 0x0000001009097824 */ /* 0x000fe200078e0200 */
[----:B------:R-:W-:Y:S01]  /*0d40*/  SHF.R.S32.HI R225, RZ, 0x3, R225 ;  /* 0x00000003ffe17819 */ /* 0x000fe200000114e1 */
[----:B------:R-:W-:Y:S01]  /*0d50*/  IMAD R5, R5, 0x40, R6 ;  /* 0x0000004005057824 */ /* 0x000fe200078e0206 */
[----:B------:R-:W-:Y:S01]  /*0d60*/  LOP3.LUT R2, R2, 0x3fffffe, RZ, 0xc0, !PT ;  /* 0x03fffffe02027812 */ /* 0x000fe200078ec0ff */
[C---:B------:R-:W-:Y:S01]  /*0d70*/  VIADD R223, R216.reuse, 0x60 ;  /* 0x00000060d8df7836 */ /* 0x040fe20000000000 */
[----:B------:R-:W-:Y:S01]  /*0d80*/  IADD3 R4, R7, -R4, RZ ;  /* 0x8000000407047210 */ /* 0x000fe20007ffe0ff */
[----:B------:R-:W-:Y:S01]  /*0d90*/  IMAD.SHL.U32 R0, R225, 0x40, RZ ;  /* 0x00000040e1007824 */ /* 0x000fe200078e00ff */
[----:B------:R-:W-:Y:S01]  /*0da0*/  IADD3 R214, R216, R222, RZ ;  /* 0x000000ded8d67210 */ /* 0x000fe20007ffe0ff */
[----:B------:R-:W-:Y:S01]  /*0db0*/  IMAD.IADD R2, R3, 0x1, -R2 ;  /* 0x0000000103027824 */ /* 0x000fe200078e0a02 */
[----:B------:R-:W-:Y:S01]  /*0dc0*/  LOP3.LUT R25, R8, 0xfffffe00, RZ, 0xc0, !PT ;  /* 0xfffffe0008197812 */ /* 0x000fe200078ec0ff */
[----:B------:R-:W-:Y:S01]  /*0dd0*/  IMAD R3, R4, 0x8, R5 ;  /* 0x0000000804037824 */ /* 0x000fe200078e0205 */
[----:B------:R-:W-:Y:S01]  /*0de0*/  LOP3.LUT R19, R0, 0x1c0, RZ, 0xc0, !PT ;  /* 0x000001c000137812 */ /* 0x000fe200078ec0ff */
[----:B------:R-:W-:Y:S01]  /*0df0*/  VIADD R7, R225, 0x20 ;  /* 0x00000020e1077836 */ /* 0x000fe20000000000 */
[----:B------:R-:W-:Y:S01]  /*0e00*/  LEA.HI R0, R12, R12, RZ, 0x1 ;  /* 0x0000000c0c007211 */ /* 0x000fe200078f08ff */
[----:B------:R-:W-:Y:S01]  /*0e10*/  VIADD R22, R16, 0xc0 ;  /* 0x000000c010167836 */ /* 0x000fe20000000000 */
[----:B------:R-:W-:Y:S01]  /*0e20*/  SHF.R.S32.HI R5, RZ, 0x1f, R214 ;  /* 0x0000001fff057819 */ /* 0x000fe200000114d6 */
[----:B------:R0:W-:Y:S01]  /*0e30*/  STL [R1+0x1c4], R3 ;  /* 0x0001c40301007387 */ /* 0x0001e20000100800 */
[----:B------:R-:W-:Y:S01]  /*0e40*/  IMAD.SHL.U32 R4, R7, 0x40, RZ ;  /* 0x0000004007047824 */ /* 0x000fe200078e00ff */
[----:B------:R-:W-:-:S02]  /*0e50*/  SHF.R.S32.HI R6, RZ, 0x1f, R7 ;  /* 0x0000001fff067819 */ /* 0x000fc40000011407 */
[CC--:B------:R-:W-:Y:S01]  /*0e60*/  LEA.HI R212, R5.reuse, R214.reuse, RZ, 0x3 ;  /* 0x000000d605d47211 */ /* 0x0c0fe200078f18ff */
[----:B------:R-:W-:Y:S01]  /*0e70*/  STL [R1+0x5c], R25 ;  /* 0x00005c1901007387 */ /* 0x000fe20000100800 */
[----:B------:R-:W-:Y:S02]  /*0e80*/  LOP3.LUT R24, R4, 0x1c0, RZ, 0xc0, !PT ;  /* 0x000001c004187812 */ /* 0x000fe400078ec0ff */
[----:B------:R-:W-:Y:S02]  /*0e90*/  SHF.R.U32.HI R26, RZ, 0x3, R19 ;  /* 0x00000003ff1a7819 */ /* 0x000fe40000011613 */
[----:B0-----:R-:W-:Y:S02]  /*0ea0*/  LOP3.LUT R3, R0, 0x1ffffffe, RZ, 0xc0, !PT ;  /* 0x1ffffffe00037812 */ /* 0x001fe400078ec0ff */
[----:B------:R-:W-:Y:S02]  /*0eb0*/  LEA.HI R0, R5, R214, RZ, 0x6 ;  /* 0x000000d605007211 */ /* 0x000fe400078f30ff */
[----:B------:R-:W-:Y:S01]  /*0ec0*/  LEA R11, R2, R9, 0x6 ;  /* 0x00000009020b7211 */ /* 0x000fe200078e30ff */
[----:B------:R-:W-:Y:S01]  /*0ed0*/  VIADD R9, R225, 0x40 ;  /* 0x00000040e1097836 */ /* 0x000fe20000000000 */
[----:B------:R-:W-:Y:S01]  /*0ee0*/  LEA.HI R6, R6, R7, RZ, 0x3 ;  /* 0x0000000706067211 */ /* 0x000fe200078f18ff */
[----:B------:R-:W-:Y:S01]  /*0ef0*/  IMAD.SHL.U32 R4, R0, 0x80, RZ ;  /* 0x0000008000047824 */ /* 0x000fe200078e00ff */
[----:B------:R-:W-:Y:S01]  /*0f00*/  LOP3.LUT R0, R19, 0x38, R212, 0xf8, !PT ;  /* 0x0000003813007812 */ /* 0x000fe200078ef8d4 */
[----:B------:R-:W-:Y:S01]  /*0f10*/  IMAD.IADD R3, R12, 0x1, -R3 ;  /* 0x000000010c037824 */ /* 0x000fe200078e0a03 */
[----:B------:R-:W-:Y:S01]  /*0f20*/  SHF.R.S32.HI R2, RZ, 0x1f, R9 ;  /* 0x0000001fff027819 */ /* 0x000fe20000011409 */
[----:B------:R-:W-:Y:S01]  /*0f30*/  IMAD.SHL.U32 R6, R6, 0x40, RZ ;  /* 0x0000004006067824 */ /* 0x000fe200078e00ff */
[----:B------:R-:W-:Y:S01]  /*0f40*/  LOP3.LUT R5, R0, R26, RZ, 0x3c, !PT ;  /* 0x0000001a00057212 */ /* 0x000fe200078e3cff */
[----:B------:R-:W-:Y:S01]  /*0f50*/  IMAD R3, R3, 0x8, R11 ;  /* 0x0000000803037824 */ /* 0x000fe200078e020b */
[----:B------:R-:W-:Y:S01]  /*0f60*/  MOV R0, UR5 ;  /* 0x0000000500007c02 */ /* 0x000fe20008000f00 */
[----:B------:R-:W-:Y:S01]  /*0f70*/  IMAD.SHL.U32 R0, R9, 0x40, RZ ;  /* 0x0000004009007824 */ /* 0x000fe200078e00ff */
[----:B------:R-:W-:-:S02]  /*0f80*/  SHF.R.U32.HI R20, RZ, 0x3, R24 ;  /* 0x00000003ff147819 */ /* 0x000fc40000011618 */
[----:B------:R-:W-:Y:S02]  /*0f90*/  LOP3.LUT R7, R24, 0x38, R212, 0xf8, !PT ;  /* 0x0000003818077812 */ /* 0x000fe400078ef8d4 */
[----:B------:R-:W-:Y:S02]  /*0fa0*/  LOP3.LUT R4, R4, 0xffffe000, RZ, 0xc0, !PT ;  /* 0xffffe00004047812 */ /* 0x000fe400078ec0ff */
[----:B------:R-:W-:Y:S02]  /*0fb0*/  LEA.HI R2, R2, R9, RZ, 0x3 ;  /* 0x0000000902027211 */ /* 0x000fe400078f18ff */
[----:B------:R-:W-:Y:S01]  /*0fc0*/  LOP3.LUT R18, R6, 0xfffffe00, RZ, 0xc0, !PT ;  /* 0xfffffe0006127812 */ /* 0x000fe200078ec0ff */
[----:B------:R-:W-:Y:S01]  /*0fd0*/  IMAD.MOV.U32 R6, RZ, RZ, R14 ;  /* 0x000000ffff067224 */ /* 0x000fe200078e000e */
[----:B------:R-:W-:Y:S02]  /*0fe0*/  LOP3.LUT R9, R0, 0x1c0, RZ, 0xc0, !PT ;  /* 0x000001c000097812 */ /* 0x000fe400078ec0ff */
[----:B------:R-:W-:Y:S01]  /*0ff0*/  LOP3.LUT R0, R19, 0x38, R16, 0xf8, !PT ;  /* 0x0000003813007812 */ /* 0x000fe200078ef810 */
[----:B------:R-:W-:Y:S01]  /*1000*/  STL [R1+0x58], R18 ;  /* 0x0000581201007387 */ /* 0x000fe20000100800 */
[----:B------:R-:W-:Y:S01]  /*1010*/  LOP3.LUT R7, R7, R20, RZ, 0x3c, !PT ;  /* 0x0000001407077212 */ /* 0x000fe200078e3cff */
[----:B------:R-:W-:Y:S01]  /*1020*/  VIADD R19, R16, 0x80 ;  /* 0x0000008010137836 */ /* 0x000fe20000000000 */
[----:B------:R-:W-:Y:S01]  /*1030*/  IADD3 R8, R5, R4, R25 ;  /* 0x0000000405087210 */ /* 0x000fe20007ffe019 */
[----:B------:R-:W-:Y:S01]  /*1040*/  IMAD.MOV.U32 R5, RZ, RZ, R13 ;  /* 0x000000ffff057224 */ /* 0x000fe200078e000d */
[----:B------:R-:W-:Y:S01]  /*1050*/  MOV R12, UR4 ;  /* 0x00000004000c7c02 */ /* 0x000fe20008000f00 */
[----:B------:R-:W-:Y:S01]  /*1060*/  STL [R1+0x1c0], R11 ;  /* 0x0001c00b01007387 */ /* 0x000fe20000100800 */
[----:B------:R-:W-:-:S02]  /*1070*/  LOP3.LUT R10, R10, 0x7ffffffc, RZ, 0xc0, !PT ;  /* 0x7ffffffc0a0a7812 */ /* 0x000fc400078ec0ff */
[----:B------:R-:W-:Y:S01]  /*1080*/  SHF.L.U32 R2, R2, 0x6, RZ ;  /* 0x0000000602027819 */ /* 0x000fe200000006ff */
[----:B------:R-:W-:Y:S01]  /*1090*/  STL [R1+0x94], RZ ;  /* 0x000094ff01007387 */ /* 0x000fe20000100800 */
[----:B------:R-:W-:Y:S01]  /*10a0*/  LOP3.LUT R13, R25, R0, R26, 0xf6, !PT ;  /* 0x00000000190d7212 */ /* 0x000fe200078ef61a */
[----:B------:R-:W-:Y:S01]  /*10b0*/  IMAD.IADD R10, R21, 0x1, -R10 ;  /* 0x00000001150a7824 */ /* 0x000fe200078e0a0a */
[----:B------:R-:W-:Y:S01]  /*10c0*/  IADD3 R4, R7, R4, R18 ;  /* 0x0000000407047210 */ /* 0x000fe20007ffe012 */
[----:B------:R-:W-:Y:S01]  /*10d0*/  IMAD.MOV.U32 R7, RZ, RZ, R15 ;  /* 0x000000ffff077224 */ /* 0x000fe200078e000f */
[----:B------:R-:W-:Y:S01]  /*10e0*/  SHF.R.S32.HI R14, RZ, 0x1f, R221 ;  /* 0x0000001fff0e7819 */ /* 0x000fe200000114dd */
[----:B------:R0:W-:Y:S01]  /*10f0*/  STL [R1+0x11c], R12 ;  /* 0x00011c0c01007387 */ /* 0x0001e20000100800 */
[----:B------:R-:W-:Y:S01]  /*1100*/  SHF.R.S32.HI R15, RZ, 0x1f, R222 ;  /* 0x0000001fff0f7819 */ /* 0x000fe200000114de */
[----:B------:R-:W-:Y:S01]  /*1110*/  IMAD.SHL.U32 R45, R10, 0x2, RZ ;  /* 0x000000020a2d7824 */ /* 0x000fe200078e00ff */
[----:B------:R-:W-:Y:S01]  /*1120*/  LOP3.LUT R2, R2, 0xfffffe00, RZ, 0xc0, !PT ;  /* 0xfffffe0002027812 */ /* 0x000fe200078ec0ff */
[----:B------:R1:W-:Y:S01]  /*1130*/  STL [R1+0x7c], R13 ;  /* 0x00007c0d01007387 */ /* 0x0003e20000100800 */
[----:B------:R-:W-:Y:S01]  /*1140*/  LOP3.LUT R0, R24, 0x38, R16, 0xf8, !PT ;  /* 0x0000003818007812 */ /* 0x000fe200078ef810 */
[C---:B------:R-:W-:Y:S01]  /*1150*/  VIADD R44, R45.reuse, 0x8 ;  /* 0x000000082d2c7836 */ /* 0x040fe20000000000 */
[C---:B------:R-:W-:Y:S01]  /*1160*/  IADD3 R42, R45.reuse, 0x18, RZ ;  /* 0x000000182d2a7810 */ /* 0x040fe20007ffe0ff */
[----:B------:R2:W-:Y:S01]  /*1170*/  STL [R1+0x128], R14 ;  /* 0x0001280e01007387 */ /* 0x0005e20000100800 */
[----:B------:R-:W-:Y:S01]  /*1180*/  LOP3.LUT R0, R18, R0, R20, 0xf6, !PT ;  /* 0x0000000012007212 */ /* 0x000fe200078ef614 */
[----:B------:R-:W-:Y:S01]  /*1190*/  VIADD R43, R45, 0x10 ;  /* 0x000000102d2b7836 */ /* 0x000fe20000000000 */
[----:B0-----:R-:W-:Y:S01]  /*11a0*/  SHF.R.U32.HI R12, RZ, 0x3, R9 ;  /* 0x00000003ff0c7819 */ /* 0x001fe20000011609 */
[----:B------:R-:W-:Y:S01]  /*11b0*/  STL [R1+0x124], R15 ;  /* 0x0001240f01007387 */ /* 0x000fe20000100800 */
[----:B------:R-:W-:Y:S01]  /*11c0*/  LOP3.LUT R9, R9, 0x38, R16, 0xf8, !PT ;  /* 0x0000003809097812 */ /* 0x000fe200078ef810 */
[----:B------:R-:W-:Y:S01]  /*11d0*/  VIADD R41, R45, 0x20 ;  /* 0x000000202d297836 */ /* 0x000fe20000000000 */
[----:B-1----:R-:W-:Y:S01]  /*11e0*/  LEA R13, R13, UR4, 0x1 ;  /* 0x000000040d0d7c11 */ /* 0x002fe2000f8e08ff */
[----:B------:R0:W-:Y:S01]  /*11f0*/  STL [R1+0x54], R2 ;  /* 0x0000540201007387 */ /* 0x0001e20000100800 */
[----:B------:R-:W-:Y:S01]  /*1200*/  LOP3.LUT R9, R2, R9, R12, 0xf6, !PT ;  /* 0x0000000902097212 */ /* 0x000fe200078ef60c */
[C---:B------:R-:W-:Y:S01]  /*1210*/  VIADD R40, R45.reuse, 0x28 ;  /* 0x000000282d287836 */ /* 0x040fe20000000000 */
[----:B--2---:R-:W-:Y:S01]  /*1220*/  SHF.R.S32.HI R14, RZ, 0x1f, R223 ;  /* 0x0000001fff0e7819 */ /* 0x004fe200000114df */
[C---:B------:R-:W-:Y:S01]  /*1230*/  VIADD R39, R45.reuse, 0x30 ;  /* 0x000000302d277836 */ /* 0x040fe20000000000 */
[C---:B------:R-:W-:Y:S01]  /*1240*/  IADD3 R37, R45.reuse, 0x40, RZ ;  /* 0x000000402d257810 */ /* 0x040fe20007ffe0ff */
[C---:B------:R-:W-:Y:S01]  /*1250*/  VIADD R38, R45.reuse, 0x38 ;  /* 0x000000382d267836 */ /* 0x040fe20000000000 */
[C---:B------:R-:W-:Y:S01]  /*1260*/  IADD3 R32, R45.reuse, 0x68, RZ ;  /* 0x000000682d207810 */ /* 0x040fe20007ffe0ff */
[----:B------:R-:W-:Y:S01]  /*1270*/  STL [R1+0x120], R14 ;  /* 0x0001200e01007387 */ /* 0x000fe20000100800 */
[C---:B------:R-:W-:Y:S01]  /*1280*/  VIADD R36, R45.reuse, 0x48 ;  /* 0x000000482d247836 */ /* 0x040fe20000000000 */
[----:B0-----:R-:W-:Y:S01]  /*1290*/  SHF.R.S32.HI R2, RZ, 0x3, R212 ;  /* 0x00000003ff027819 */ /* 0x001fe200000114d4 */
[C---:B------:R-:W-:Y:S01]  /*12a0*/  VIADD R35, R45.reuse, 0x50 ;  /* 0x000000502d237836 */ /* 0x040fe20000000000 */
[----:B------:R-:W-:Y:S01]  /*12b0*/  STL [R1+0x64], R13 ;  /* 0x0000640d01007387 */ /* 0x000fe20000100800 */
[C---:B------:R-:W-:Y:S01]  /*12c0*/  VIADD R34, R45.reuse, 0x58 ;  /* 0x000000582d227836 */ /* 0x040fe20000000000 */
[C---:B------:R-:W-:Y:S01]  /*12d0*/  IADD3 R27, R45.reuse, 0x90, RZ ;  /* 0x000000902d1b7810 */ /* 0x040fe20007ffe0ff */
[C---:B------:R-:W-:Y:S01]  /*12e0*/  VIADD R33, R45.reuse, 0x60 ;  /* 0x000000602d217836 */ /* 0x040fe20000000000 */
[----:B------:R-:W-:Y:S01]  /*12f0*/  STL [R1+0x74], R45 ;  /* 0x0000742d01007387 */ /* 0x000fe20000100800 */
[C---:B------:R-:W-:Y:S01]  /*1300*/  VIADD R31, R45.reuse, 0x70 ;  /* 0x000000702d1f7836 */ /* 0x040fe20000000000 */
[C---:B------:R-:W-:Y:S01]  /*1310*/  IADD3 R20, R45.reuse, 0xb8, RZ ;  /* 0x000000b82d147810 */ /* 0x040fe20007ffe0ff */
[C---:B------:R-:W-:Y:S01]  /*1320*/  VIADD R30, R45.reuse, 0x78 ;  /* 0x000000782d1e7836 */ /* 0x040fe20000000000 */
[----:B------:R0:W-:Y:S01]  /*1330*/  STL [R1+0x12c], R2 ;  /* 0x00012c0201007387 */ /* 0x0001e20000100800 */
[C---:B------:R-:W-:Y:S01]  /*1340*/  VIADD R29, R45.reuse, 0x80 ;  /* 0x000000802d1d7836 */ /* 0x040fe20000000000 */
[C---:B------:R-:W-:Y:S01]  /*1350*/  IADD3 R12, R45.reuse, 0xe0, RZ ;  /* 0x000000e02d0c7810 */ /* 0x040fe20007ffe0ff */
[C---:B------:R-:W-:Y:S01]  /*1360*/  VIADD R28, R45.reuse, 0x88 ;  /* 0x000000882d1c7836 */ /* 0x040fe20000000000 */
[----:B------:R-:W-:Y:S01]  /*1370*/  LOP3.LUT R212, R212, 0xfffffff8, RZ, 0xc0, !PT ;  /* 0xfffffff8d4d47812 */ /* 0x000fe200078ec0ff */
[C---:B------:R-:W-:Y:S01]  /*1380*/  VIADD R26, R45.reuse, 0x98 ;  /* 0x000000982d1a7836 */ /* 0x040fe20000000000 */
[----:B------:R-:W-:Y:S01]  /*1390*/  SHF.R.S32.HI R217, RZ, 0x1f, R216 ;  /* 0x0000001fffd97819 */ /* 0x000fe200000114d8 */
[C---:B------:R-:W-:Y:S01]  /*13a0*/  VIADD R25, R45.reuse, 0xa0 ;  /* 0x000000a02d197836 */ /* 0x040fe20000000000 */
[----:B------:R-:W-:Y:S01]  /*13b0*/  SHF.R.S32.HI R17, RZ, 0x1f, R16 ;  /* 0x0000001fff117819 */ /* 0x000fe20000011410 */
[C---:B------:R-:W-:Y:S01]  /*13c0*/  VIADD R24, R45.reuse, 0xa8 ;  /* 0x000000a82d187836 */ /* 0x040fe20000000000 */
[----:B0-----:R-:W-:Y:S01]  /*13d0*/  LEA R2, R0, UR4, 0x1 ;  /* 0x0000000400027c11 */ /* 0x001fe2000f8e08ff */
[----:B------:R-:W-:Y:S01]  /*13e0*/  VIADD R21, R45, 0xb0 ;  /* 0x000000b02d157836 */ /* 0x000fe20000000000 */
        /* <DEDUP_REMOVED lines=12> */
[----:B------:R-:W-:Y:S01]  /*14b0*/  SHF.R.S32.HI R215, RZ, 0x1f, R212 ;  /* 0x0000001fffd77819 */ /* 0x000fe200000114d4 */
[----:B0-----:R-:W-:-:S02]  /*14c0*/  VIADD R2, R45, 0xf0 ;  /* 0x000000f02d027836 */ /* 0x001fc40000000000 */
[----:B------:R-:W-:Y:S01]  /*14d0*/  STL [R1+0x110], R43 ;  /* 0x0001102b01007387 */ /* 0x000fe20000100800 */
[----:B-1----:R-:W-:-:S03]  /*14e0*/  VIADD R0, R45, 0xf8 ;  /* 0x000000f82d007836 */ /* 0x002fc60000000000 */
[----:B------:R0:W-:Y:S01]  /*14f0*/  STL [R1+0x10c], R42 ;  /* 0x00010c2a01007387 */ /* 0x0001e20000100800 */
[----:B--2---:R-:W-:-:S03]  /*1500*/  SHF.R.S32.HI R44, RZ, 0x1f, R44 ;  /* 0x0000001fff2c7819 */ /* 0x004fc6000001142c */
[----:B------:R1:W-:Y:S04]  /*1510*/  STL [R1+0x108], R41 ;  /* 0x0001082901007387 */ /* 0x0003e80000100800 */
[----:B------:R-:W-:Y:S01]  /*1520*/  STL [R1+0x104], R40 ;  /* 0x0001042801007387 */ /* 0x000fe20000100800 */
[----:B0-----:R-:W-:-:S03]  /*1530*/  SHF.R.S32.HI R42, RZ, 0x1f, R42 ;  /* 0x0000001fff2a7819 */ /* 0x001fc6000001142a */
[----:B------:R0:W-:Y:S01]  /*1540*/  STL [R1+0x100], R39 ;  /* 0x0001002701007387 */ /* 0x0001e20000100800 */
[----:B-1----:R-:W-:-:S03]  /*1550*/  SHF.R.S32.HI R41, RZ, 0x1f, R41 ;  /* 0x0000001fff297819 */ /* 0x002fc60000011429 */
        /* <DEDUP_REMOVED lines=40> */
[----:B------:R-:W-:Y:S04]  /*17e0*/  STL [R1+0x1ac], R44 ;  /* 0x0001ac2c01007387 */ /* 0x000fe80000100800 */
[----:B------:R1:W-:Y:S01]  /*17f0*/  STL [R1+0x9c], R0 ;  /* 0x00009c0001007387 */ /* 0x0003e20000100800 */
[----:B0-----:R-:W-:-:S03]  /*1800*/  SHF.R.S32.HI R2, RZ, 0x1f, R2 ;  /* 0x0000001fff027819 */ /* 0x001fc60000011402 */
[----:B------:R0:W-:Y:S04]  /*1810*/  STL [R1+0x1a8], R9 ;  /* 0x0001a80901007387 */ /* 0x0001e80000100800 */
[----:B------:R-:W-:Y:S01]  /*1820*/  STL [R1+0x1a4], R42 ;  /* 0x0001a42a01007387 */ /* 0x000fe20000100800 */
[----:B-1----:R-:W-:-:S03]  /*1830*/  SHF.R.S32.HI R0, RZ, 0x1f, R0 ;  /* 0x0000001fff007819 */ /* 0x002fc60000011400 */
        /* <DEDUP_REMOVED lines=34> */
[----:B------:R-:W-:Y:S04]  /*1a60*/  STL [R1+0x13c], R9 ;  /* 0x00013c0901007387 */ /* 0x000fe80000100800 */
[----:B------:R0:W-:Y:S04]  /*1a70*/  STL [R1+0x138], R2 ;  /* 0x0001380201007387 */ /* 0x0001e80000100800 */
[----:B------:R1:W-:Y:S04]  /*1a80*/  STL [R1+0x134], R0 ;  /* 0x0001340001007387 */ /* 0x0003e80000100800 */
[----:B------:R2:W-:Y:S01]  /*1a90*/  STL [R1+0x78], R3 ;  /* 0x0000780301007387 */ /* 0x0005e20000100800 */
[----:B0-----:R-:W-:-:S02]  /*1aa0*/  LEA R2, R8, UR4, 0x1 ;  /* 0x0000000408027c11 */ /* 0x001fc4000f8e08ff */
[----:B-1----:R-:W-:-:S05]  /*1ab0*/  LEA R0, R4, UR4, 0x1 ;  /* 0x0000000404007c11 */ /* 0x002fca000f8e08ff */
[----:B------:R2:W-:Y:S04]  /*1ac0*/  STL [R1+0x1b4], R0 ;  /* 0x0001b40001007387 */ /* 0x0005e80000100800 */
[----:B------:R2:W-:Y:S02]  /*1ad0*/  STL [R1+0x1bc], R2 ;  /* 0x0001bc0201007387 */ /* 0x0005e40000100800 */
.L_x_2927:
[----:B0-23--:R-:W0:Y:S01]  /*1ae0*/  LDC.64 R2, c[0x0][0xc88] ;  /* 0x00032200ff027b82 */ /* 0x00de220000000a00 */
[----:B------:R-:W-:Y:S01]  /*1af0*/  ULDC.64 UR10, c[0x0][0x208] ;  /* 0x00008200000a7ab9 */ /* 0x000fe20000000a00 */
[----:B------:R-:W-:Y:S01]  /*1b00*/  ULDC.64 UR4, c[0x0][0xa28] ;  /* 0x00028a0000047ab9 */ /* 0x000fe20000000a00 */
[----:B------:R-:W-:Y:S01]  /*1b10*/  ULDC.64 UR8, c[0x0][0xa18] ;  /* 0x0002860000087ab9 */ /* 0x000fe20000000a00 */
[----:B------:R-:W-:Y:S01]  /*1b20*/  ULDC.64 UR6, c[0x0][0xa08] ;  /* 0x0002820000067ab9 */ /* 0x000fe20000000a00 */
[----:B0-----:R-:W-:-:S05]  /*1b30*/  IMAD.WIDE R2, R7, 0x4, R2 ;  /* 0x0000000407027825 */ /* 0x001fca00078e0202 */
[----:B------:R-:W2:Y:S01]  /*1b40*/  LDG.E R25, desc[UR10][R2.64] ;  /* 0x0000000a02197981 */ /* 0x000ea2000c1e1900 */
[----:B------:R-:W-:Y:S01]  /*1b50*/  ISETP.NE.U32.AND P2, PT, RZ, UR4, PT ;  /* 0x00000004ff007c0c */ /* 0x000fe2000bf45070 */
[----:B----4-:R-:W-:Y:S01]  /*1b60*/  IMAD.MOV.U32 R11, RZ, RZ, RZ ;  /* 0x000000ffff0b7224 */ /* 0x010fe200078e00ff */
[----:B------:R-:W-:Y:S01]  /*1b70*/  ISETP.NE.U32.AND P1, PT, RZ, UR8, PT ;  /* 0x00000008ff007c0c */ /* 0x000fe2000bf25070 */
[----:B------:R-:W-:Y:S01]  /*1b80*/  IMAD.MOV.U32 R115, RZ, RZ, RZ ;  /* 0x000000ffff737224 */ /* 0x000fe200078e00ff */
[----:B------:R-:W-:Y:S02]  /*1b90*/  ISETP.NE.AND.EX P2, PT, RZ, UR5, PT, P2 ;  /* 0x00000005ff007c0c */ /* 0x000fe4000bf45320 */
[----:B------:R-:W-:Y:S02]  /*1ba0*/  ISETP.NE.AND.EX P1, PT, RZ, UR9, PT, P1 ;  /* 0x00000009ff007c0c */ /* 0x000fe4000bf25310 */
[----:B------:R-:W-:-:S04]  /*1bb0*/  ISETP.NE.U32.AND P0, PT, RZ, UR6, PT ;  /* 0x00000006ff007c0c */ /* 0x000fc8000bf05070 */
[----:B------:R-:W-:Y:S02]  /*1bc0*/  ISETP.NE.AND.EX P0, PT, RZ, UR7, PT, P0 ;  /* 0x00000007ff007c0c */ /* 0x000fe4000bf05300 */
[----:B--2---:R-:W-:Y:S01]  /*1bd0*/  SHF.R.S32.HI R0, RZ, 0x1f, R25 ;  /* 0x0000001fff007819 */ /* 0x004fe20000011419 */
[----:B------:R-:W-:Y:S02]  /*1be0*/  STL [R1+0x88], R25 ;  /* 0x0000881901007387 */ /* 0x000fe40000100800 */
[C---:B------:R-:W-:Y:S02]  /*1bf0*/  @P2 LEA R8, P3, R25.reuse, UR4, 0x2 ;  /* 0x0000000419082c11 */ /* 0x040fe4000f8610ff */
[C---:B------:R-:W-:Y:S01]  /*1c00*/  SHF.L.U32 R28, R25.reuse, 0x2, RZ ;  /* 0x00000002191c7819 */ /* 0x040fe200000006ff */
[----:B------:R0:W-:Y:S01]  /*1c10*/  STL [R1+0x118], R0 ;  /* 0x0001180001007387 */ /* 0x0001e20000100800 */
[C-C-:B------:R-:W-:Y:S01]  /*1c20*/  @P2 LEA.HI.X R9, R25.reuse, UR5, R0.reuse, 0x2, P3 ;  /* 0x0000000519092c11 */ /* 0x140fe200098f1400 */
[----:B------:R-:W-:Y:S01]  /*1c30*/  ULDC UR4, c[0x0][0x288] ;  /* 0x0000a20000047ab9 */ /* 0x000fe20000000800 */
[----:B------:R-:W-:Y:S01]  /*1c40*/  SHF.L.U64.HI R27, R25, 0x2, R0 ;  /* 0x00000002191b7819 */ /* 0x000fe20000010200 */
[----:B------:R-:W-:Y:S01]  /*1c50*/  STL [R1+0x8c], R28 ;  /* 0x00008c1c01007387 */ /* 0x000fe20000100800 */
[----:B------:R-:W-:-:S03]  /*1c60*/  IADD3 R2, P4, R28, UR6, RZ ;  /* 0x000000061c027c10 */ /* 0x000fc6000ff9e0ff */
[----:B-1---5:R1:W5:Y:S01]  /*1c70*/  @P2 LDG.E R11, desc[UR10][R8.64] ;  /* 0x0000000a080b2981 */ /* 0x022362000c1e1900 */
[----:B------:R-:W-:Y:S01]  /*1c80*/  IADD3.X R3, R27, UR7, RZ, P4, !PT ;  /* 0x000000071b037c10 */ /* 0x000fe2000a7fe4ff */
[----:B0-----:R-:W-:Y:S01]  /*1c90*/  IMAD.U32 R0, RZ, RZ, UR4 ;  /* 0x00000004ff007e24 */ /* 0x001fe2000f8e00ff */
[----:B------:R-:W-:Y:S01]  /*1ca0*/  ULDC.64 UR4, c[0x0][0x418] ;  /* 0x0001060000047ab9 */ /* 0x000fe20000000a00 */
[----:B------:R-:W-:Y:S01]  /*1cb0*/  ULDC.64 UR6, c[0x0][0xa20] ;  /* 0x0002880000067ab9 */ /* 0x000fe20000000a00 */
[----:B------:R-:W-:Y:S01]  /*1cc0*/  LOP3.LUT R4, R6, 0xff000000, RZ, 0xc0, !PT ;  /* 0xff00000006047812 */ /* 0x000fe200078ec0ff */
[----:B------:R-:W-:Y:S01]  /*1cd0*/  STL [R1+0x90], R27 ;  /* 0x0000901b01007387 */ /* 0x000fe20000100800 */
[----:B-1----:R-:W-:-:S03]  /*1ce0*/  @P1 IADD3 R8, P2, R28, UR8, RZ ;  /* 0x000000081c081c10 */ /* 0x002fc6000ff5e0ff */
[----:B------:R0:W5:Y:S01]  /*1cf0*/  @P0 LDG.E R115, desc[UR10][R2.64] ;  /* 0x0000000a02730981 */ /* 0x000162000c1e1900 */
[----:B------:R-:W-:-:S05]  /*1d00*/  @P1 IADD3.X R9, R27, UR9, RZ, P2, !PT ;  /* 0x000000091b091c10 */ /* 0x000fca00097fe4ff */
[----:B------:R-:W2:Y:S01]  /*1d10*/  @P1 LDG.E R0, desc[UR10][R8.64] ;  /* 0x0000000a08001981 */ /* 0x000ea2000c1e1900 */
[----:B------:R-:W-:-:S03]  /*1d20*/  UISETP.NE.U32.AND UP0, UPT, UR4, URZ, UPT ;  /* 0x0000003f0400728c */ /* 0x000fc6000bf05070 */
[----:B------:R-:W-:Y:S01]  /*1d30*/  ULDC UR4, c[0x0][0x424] ;  /* 0x0001090000047ab9 */ /* 0x000fe20000000800 */
[----:B------:R-:W-:Y:S01]  /*1d40*/  UISETP.NE.AND.EX UP0, UPT, UR5, URZ, UPT, UP0 ;  /* 0x0000003f0500728c */ /* 0x000fe2000bf05300 */
[----:B------:R-:W-:Y:S02]  /*1d50*/  ISETP.NE.U32.AND P2, PT, RZ, UR6, PT ;  /* 0x00000006ff007c0c */ /* 0x000fe4000bf45070 */
[----:B------:R-:W-:Y:S01]  /*1d60*/  ULDC UR5, c[0x0][0x2f0] ;  /* 0x0000bc0000057ab9 */ /* 0x000fe20000000800 */
[----:B------:R-:W-:Y:S01]  /*1d70*/  USEL UR4, UR4, 0x1, UP0 ;  /* 0x0000000104047887 */ /* 0x000fe20008000000 */
[----:B------:R-:W-:Y:S02]  /*1d80*/  SHF.R.U32.HI R7, RZ, 0x8, R4 ;  /* 0x00000008ff077819 */ /* 0x000fe40000011604 */
[----:B------:R-:W-:Y:S01]  /*1d90*/  ISETP.NE.AND.EX P2, PT, RZ, UR7, PT, P2 ;  /* 0x00000007ff007c0c */ /* 0x000fe2000bf45320 */
[----:B------:R-:W-:-:S03]  /*1da0*/  UIMAD UR4, UR4, UR5, URZ ;  /* 0x00000005040472a4 */ /* 0x000fc6000f8e023f */
[----:B------:R-:W-:Y:S01]  /*1db0*/  ULDC UR5, c[0x0][0x348] ;  /* 0x0000d20000057ab9 */ /* 0x000fe20000000800 */
[C---:B------:R-:W-:Y:S01]  /*1dc0*/  LOP3.LUT R224, R6.reuse, 0xffff, RZ, 0xc0, !PT ;  /* 0x0000ffff06e07812 */ /* 0x040fe200078ec0ff */
[----:B--2---:R1:W-:Y:S01]  /*1dd0*/  STL [R1+0x60], R0 ;  /* 0x0000600001007387 */ /* 0x0043e20000100800 */
[----:B------:R-:W-:Y:S01]  /*1de0*/  IMAD.MOV.U32 R10, RZ, RZ, R0 ;  /* 0x000000ffff0a7224 */ /* 0x000fe200078e0000 */
[----:B-1----:R-:W-:-:S04]  /*1df0*/  LOP3.LUT R0, R6, 0xff0000, RZ, 0xc0, !PT ;  /* 0x00ff000006007812 */ /* 0x002fc800078ec0ff */
[----:B------:R-:W-:Y:S01]  /*1e00*/  LEA.HI R8, R0, R7, RZ, 0x10 ;  /* 0x0000000700087211 */ /* 0x000fe200078f80ff */
[----:B0-----:R-:W-:Y:S06]  /*1e10*/  @P1 BRA `(.L_x_2650) ;  /* 0x00000000002c1947 */ /* 0x001fec0003800000 */
        /* <DEDUP_REMOVED lines=9> */
[----:B--2---:R-:W-:-:S05]  /*1eb0*/  IADD3 R10, -R0, R9, RZ ;  /* 0x00000009000a7210 */ /* 0x004fca0007ffe1ff */
[----:B------:R0:W-:Y:S02]  /*1ec0*/  STL [R1+0x60], R10 ;  /* 0x0000600a01007387 */ /* 0x0001e40000100800 */
.L_x_2650:
[----:B------:R-:W-:Y:S02]  /*1ed0*/  IMAD.U32 R24, RZ, RZ, UR5 ;  /* 0x00000005ff187e24 */ /* 0x000fe4000f8e00ff */
[----:B------:R-:W-:Y:S01]  /*1ee0*/  IMAD.U32 R26, RZ, RZ, UR4 ;  /* 0x00000004ff1a7e24 */ /* 0x000fe2000f8e00ff */
[----:B------:R-:W-:Y:S06]  /*1ef0*/  @!P2 BRA `(.L_x_2651) ;  /* 0x000000000014a947 */ /* 0x000fec0003800000 */
[----:B------:R-:W-:Y:S01]  /*1f00*/  IADD3 R2, P0, R28, UR6, RZ ;  /* 0x000000061c027c10 */ /* 0x000fe2000ff1e0ff */
[----:B------:R-:W-:-:S03]  /*1f10*/  ULDC.64 UR4, c[0x0][0x208] ;  /* 0x0000820000047ab9 */ /* 0x000fc60000000a00 */
[----:B------:R-:W-:-:S05]  /*1f20*/  IADD3.X R3, R27, UR7, RZ, P0, !PT ;  /* 0x000000071b037c10 */ /* 0x000fca00087fe4ff */
[----:B------:R1:W5:Y:S01]  /*1f30*/  LDG.E R26, desc[UR4][R2.64] ;  /* 0x00000004021a7981 */ /* 0x000362000c1e1900 */
[----:B------:R-:W-:Y:S05]  /*1f40*/  BRA `(.L_x_2652) ;  /* 0x0000000000147947 */ /* 0x000fea0003800000 */
.L_x_2651:
[----:B------:R-:W-:Y:S05]  /*1f50*/  @!P0 BRA `(.L_x_2652) ;  /* 0x0000000000108947 */ /* 0x000fea0003800000 */
[----:B------:R-:W-:Y:S02]  /*1f60*/  ULDC.64 UR4, c[0x0][0x208] ;  /* 0x0000820000047ab9 */ /* 0x000fe40000000a00 */
[----:B------:R-:W2:Y:S04]  /*1f70*/  LDG.E R7, desc[UR4][R2.64] ;  /* 0x0000000402077981 */ /* 0x000ea8000c1e1900 */
[----:B------:R-:W2:Y:S02]  /*1f80*/  LDG.E R26, desc[UR4][R2.64+0x4] ;  /* 0x00000404021a7981 */ /* 0x000ea4000c1e1900 */
[----:B--2---:R-:W-:-:S07]  /*1f90*/  IMAD.IADD R26, R26, 0x1, -R7 ;  /* 0x000000011a1a7824 */ /* 0x004fce00078e0a07 */
.L_x_2652:
[----:B------:R-:W-:Y:S01]  /*1fa0*/  ULDC.64 UR4, c[0x0][0xa10] ;  /* 0x0002840000047ab9 */ /* 0x000fe20000000a00 */
[----:B------:R-:W-:Y:S01]  /*1fb0*/  ULDC.64 UR6, c[0x0][0x208] ;  /* 0x0000820000067ab9 */ /* 0x000fe20000000a00 */
[----:B------:R-:W-:Y:S01]  /*1fc0*/  ISETP.NE.U32.AND P0, PT, RZ, UR4, PT ;  /* 0x00000004ff007c0c */ /* 0x000fe2000bf05070 */
[----:B------:R-:W2:Y:S03]  /*1fd0*/  LDC R4, c[0x0][0x448] ;  /* 0x00011200ff047b82 */ /* 0x000ea60000000800 */
[----:B------:R-:W-:Y:S01]  /*1fe0*/  ISETP.NE.AND.EX P0, PT, RZ, UR5, PT, P0 ;  /* 0x00000005ff007c0c */ /* 0x000fe2000bf05300 */
[----:B------:R-:W-:-:S12]  /*1ff0*/  ULDC.64 UR4, c[0x0][0xa30] ;  /* 0x00028c0000047ab9 */ /* 0x000fd80000000a00 */
[----:B-1----:R-:W1:Y:S02]  /*2000*/  @P0 LDC.64 R2, c[0x0][0xa10] ;  /* 0x00028400ff020b82 */ /* 0x002e640000000a00 */
[----:B-1----:R-:W-:-:S05]  /*2010*/  @P0 IMAD.WIDE R2, R25, 0x4, R2 ;  /* 0x0000000419020825 */ /* 0x002fca00078e0202 */
[----:B------:R-:W3:Y:S04]  /*2020*/  @P0 LDG.E R0, desc[UR6][R2.64] ;  /* 0x0000000602000981 */ /* 0x000ee8000c1e1900 */
[----:B------:R1:W3:Y:S01]  /*2030*/  @P0 LDG.E R7, desc[UR6][R2.64+0x4] ;  /* 0x0000040602070981 */ /* 0x0002e2000c1e1900 */
[----:B------:R-:W-:Y:S01]  /*2040*/  ISETP.NE.U32.AND P1, PT, RZ, UR4, PT ;  /* 0x00000004ff007c0c */ /* 0x000fe2000bf25070 */
[----:B-----5:R-:W-:-:S03]  /*2050*/  IMAD.MOV.U32 R152, RZ, RZ, R26 ;  /* 0x000000ffff987224 */ /* 0x020fc600078e001a */
[----:B------:R-:W-:-:S13]  /*2060*/  ISETP.NE.AND.EX P1, PT, RZ, UR5, PT, P1 ;  /* 0x00000005ff007c0c */ /* 0x000fda000bf25310 */
[----:B-1----:R-:W-:-:S04]  /*2070*/  @P1 IADD3 R2, P2, R28, UR4, RZ ;  /* 0x000000041c021c10 */ /* 0x002fc8000ff5e0ff */
[----:B------:R-:W-:-:S05]  /*2080*/  @P1 IADD3.X R3, R27, UR5, RZ, P2, !PT ;  /* 0x000000051b031c10 */ /* 0x000fca00097fe4ff */
[----:B------:R1:W5:Y:S01]  /*2090*/  @P1 LDG.E R152, desc[UR6][R2.64] ;  /* 0x0000000602981981 */ /* 0x000362000c1e1900 */
[----:B--2---:R-:W-:Y:S01]  /*20a0*/  ISETP.NE.AND P1, PT, R4, 0x1, PT ;  /* 0x000000010400780c */ /* 0x004fe20003f25270 */
[----:B------:R-:W-:Y:S01]  /*20b0*/  IMAD.IADD R11, R26, 0x1, -R11 ;  /* 0x000000011a0b7824 */ /* 0x000fe200078e0a0b */
[----:B------:R-:W-:Y:S01]  /*20c0*/  SHF.L.U32 R5, R5, 0x7, RZ ;  /* 0x0000000705057819 */ /* 0x000fe200000006ff */
[----:B------:R-:W-:Y:S01]  /*20d0*/  BSSY B0, `(.L_x_2653) ;  /* 0x0000039000007945 */ /* 0x000fe20003800000 */
[----:B------:R-:W-:-:S03]  /*20e0*/  LOP3.LUT R12, R8, 0xff, RZ, 0xc0, !PT ;  /* 0x000000ff080c7812 */ /* 0x000fc600078ec0ff */
[----:B------:R-:W-:Y:S01]  /*20f0*/  VIADD R4, R5, 0x7f ;  /* 0x0000007f05047836 */ /* 0x000fe20000000000 */
[----:B------:R-:W-:Y:S05]  /*2100*/  STL [R1+0x68], R5 ;  /* 0x0000680501007387 */ /* 0x000fea0000100800 */
[----:B------:R-:W2:Y:S08]  /*2110*/  @P1 LDC R9, c[0x0][0x44c] ;  /* 0x00011300ff091b82 */ /* 0x000eb00000000800 */
[----:B------:R-:W4:Y:S01]  /*2120*/  @P1 LDC R13, c[0x0][0x450] ;  /* 0x00011400ff0d1b82 */ /* 0x000f220000000800 */
[----:B---3--:R-:W-:-:S02]  /*2130*/  @P0 IMAD.IADD R24, R7, 0x1, -R0 ;  /* 0x0000000107180824 */ /* 0x008fc400078e0a00 */
[----:B--2---:R-:W-:-:S04]  /*2140*/  @P1 IMAD.HI.U32 R0, R4, R9, RZ ;  /* 0x0000000904001227 */ /* 0x004fc800078e00ff */
[----:B-1----:R-:W-:Y:S01]  /*2150*/  IMAD.IADD R2, R11, 0x1, R24 ;  /* 0x000000010b027824 */ /* 0x002fe200078e0218 */
[----:B----4-:R-:W-:-:S04]  /*2160*/  @P1 SHF.R.U32.HI R4, RZ, R13, R0 ;  /* 0x0000000dff041219 */ /* 0x010fc80000011600 */
[C---:B------:R-:W-:Y:S01]  /*2170*/  IADD3 R130, R2.reuse, 0x50, -R10 ;  /* 0x0000005002827810 */ /* 0x040fe20007ffe80a */
[----:B------:R1:W-:Y:S01]  /*2180*/  STL [R1+0x6c], R2 ;  /* 0x00006c0201007387 */ /* 0x0003e20000100800 */
[----:B------:R-:W-:-:S03]  /*2190*/  IADD3 R0, R2, 0x4f, RZ ;  /* 0x0000004f02007810 */ /* 0x000fc60007ffe0ff */
[----:B------:R-:W-:Y:S01]  /*21a0*/  IMAD.IADD R4, R130, 0x1, R4 ;  /* 0x0000000182047824 */ /* 0x000fe200078e0204 */
[----:B------:R2:W-:Y:S01]  /*21b0*/  STL [R1+0x98], R12 ;  /* 0x0000980c01007387 */ /* 0x0005e20000100800 */
[----:B------:R-:W-:-:S04]  /*21c0*/  IMAD.HI R0, R0, 0x66666667, RZ ;  /* 0x6666666700007827 */ /* 0x000fc800078e02ff */
[----:B------:R-:W-:Y:S01]  /*21d0*/  IMAD.HI R4, R4, 0x66666667, RZ ;  /* 0x6666666704047827 */ /* 0x000fe200078e02ff */
[----:B------:R-:W-:Y:S02]  /*21e0*/  SHF.R.U32.HI R131, RZ, 0x1f, R0 ;  /* 0x0000001fff837819 */ /* 0x000fe40000011600 */
[----:B-1----:R-:W-:Y:S02]  /*21f0*/  SHF.R.U32.HI R2, RZ, 0x10, R8 ;  /* 0x00000010ff027819 */ /* 0x002fe40000011608 */
[----:B------:R-:W-:Y:S02]  /*2200*/  SHF.R.U32.HI R3, RZ, 0x1f, R4 ;  /* 0x0000001fff037819 */ /* 0x000fe40000011604 */
[----:B------:R-:W-:Y:S01]  /*2210*/  LEA.HI.SX32 R131, R0, R131, 0x1b ;  /* 0x0000008300837211 */ /* 0x000fe200078fdaff */
[----:B------:R2:W-:Y:S01]  /*2220*/  STL [R1+0x84], R2 ;  /* 0x0000840201007387 */ /* 0x0005e20000100800 */
[----:B------:R-:W-:Y:S01]  /*2230*/  LEA.HI.SX32 R4, R4, R3, 0x1b ;  /* 0x0000000304047211 */ /* 0x000fe200078fdaff */
[----:B------:R-:W-:-:S03]  /*2240*/  IMAD.MOV.U32 R0, RZ, RZ, RZ ;  /* 0x000000ffff007224 */ /* 0x000fc600078e00ff */
[----:B------:R-:W-:-:S04]  /*2250*/  VIMNMX R6, R131, R4, PT ;  /* 0x0000000483067248 */ /* 0x000fc80003fe0100 */
[----:B------:R-:W-:-:S13]  /*2260*/  ISETP.GE.AND P0, PT, R6, 0x1, PT ;  /* 0x000000010600780c */ /* 0x000fda0003f06270 */
[----:B--2---:R-:W-:Y:S05]  /*2270*/  @!P0 BRA `(.L_x_2654) ;  /* 0x0000000000788947 */ /* 0x004fea0003800000 */
[----:B------:R-:W-:Y:S01]  /*2280*/  ISETP.NE.AND P0, PT, R2, RZ, PT ;  /* 0x000000ff0200720c */ /* 0x000fe20003f05270 */
[----:B------:R-:W-:-:S03]  /*2290*/  ULDC UR4, c[0x0][0x9f0] ;  /* 0x00027c0000047ab9 */ /* 0x000fc60000000800 */
[----:B------:R-:W-:-:S04]  /*22a0*/  SEL R9, R2, UR4, P0 ;  /* 0x0000000402097c07 */ /* 0x000fc80008000000 */
[-C--:B------:R-:W-:Y:S02]  /*22b0*/  IABS R5, R9.reuse ;  /* 0x0000000900057213 */ /* 0x080fe40000000000 */
[----:B------:R-:W-:Y:S02]  /*22c0*/  IADD3 R0, R9, -0x1, R6 ;  /* 0xffffffff09007810 */ /* 0x000fe40007ffe006 */
[----:B------:R-:W1:Y:S01]  /*22d0*/  I2F.RP R4, R5 ;  /* 0x0000000500047306 */ /* 0x000e620000209400 */
[----:B0-----:R-:W-:-:S04]  /*22e0*/  IABS R10, R9 ;  /* 0x00000009000a7213 */ /* 0x001fc80000000000 */
[----:B------:R-:W-:-:S03]  /*22f0*/  IADD3 R10, RZ, -R10, RZ ;  /* 0x8000000aff0a7210 */ /* 0x000fc60007ffe0ff */
[----:B-1----:R-:W0:Y:S02]  /*2300*/  MUFU.RCP R4, R4 ;  /* 0x0000000400047308 */ /* 0x002e240000001000 */
[----:B0-----:R-:W-:Y:S01]  /*2310*/  VIADD R2, R4, 0xffffffe ;  /* 0x0ffffffe04027836 */ /* 0x001fe20000000000 */
[----:B------:R-:W-:Y:S02]  /*2320*/  IABS R4, R0 ;  /* 0x0000000000047213 */ /* 0x000fe40000000000 */
[----:B------:R-:W-:-:S03]  /*2330*/  LOP3.LUT R0, R0, R9, RZ, 0x3c, !PT ;  /* 0x0000000900007212 */ /* 0x000fc600078e3cff */
[----:B------:R0:W1:Y:S01]  /*2340*/  F2I.FTZ.U32.TRUNC.NTZ R3, R2 ;  /* 0x0000000200037305 */ /* 0x000062000021f000 */
[----:B------:R-:W-:Y:S01]  /*2350*/  ISETP.GE.AND P2, PT, R0, RZ, PT ;  /* 0x000000ff0000720c */ /* 0x000fe20003f46270 */
[----:B0-----:R-:W-:Y:S02]  /*2360*/  IMAD.MOV.U32 R2, RZ, RZ, RZ ;  /* 0x000000ffff027224 */ /* 0x001fe400078e00ff */
        /* <DEDUP_REMOVED lines=12> */
[----:B------:R-:W-:-:S04]  /*2430*/  IMAD.MOV.U32 R0, RZ, RZ, R3 ;  /* 0x000000ffff007224 */ /* 0x000fc800078e0003 */
[----:B------:R-:W-:Y:S01]  /*2440*/  @!P2 IMAD.MOV R0, RZ, RZ, -R0 ;  /* 0x000000ffff00a224 */ /* 0x000fe200078e0a00 */
[----:B------:R-:W-:-:S07]  /*2450*/  @!P1 LOP3.LUT R0, RZ, R9, RZ, 0x33, !PT ;  /* 0x00000009ff009212 */ /* 0x000fce00078e33ff */
.L_x_2654:
[----:B------:R-:W-:Y:S05]  /*2460*/  BSYNC B0 ;  /* 0x0000000000007941 */ /* 0x000fea0003800000 */
.L_x_2653:
[----:B------:R-:W-:-:S05]  /*2470*/  IMAD R3, R12, R0, RZ ;  /* 0x000000000c037224 */ /* 0x000fca00078e02ff */
[C---:B------:R-:W-:Y:S01]  /*2480*/  VIADDMNMX R0, R3.reuse, R0, R6, PT ;  /* 0x0000000003007246 */ /* 0x040fe20003800106 */
[----:B------:R-:W-:-:S04]  /*2490*/  IMAD R3, R3, 0x50, -R11 ;  /* 0x0000005003037824 */ /* 0x000fc800078e0a0b */
[----:B------:R-:W-:Y:S01]  /*24a0*/  IMAD R5, R0, 0x50, -R11 ;  /* 0x0000005000057824 */ /* 0x000fe200078e0a0b */
[----:B------:R-:W-:-:S04]  /*24b0*/  VIMNMX R3, RZ, R3, !PT ;  /* 0x00000003ff037248 */ /* 0x000fc80007fe0100 */
[----:B------:R-:W-:-:S04]  /*24c0*/  VIMNMX R0, R5, R24, PT ;  /* 0x0000001805007248 */ /* 0x000fc80003fe0100 */
[----:B------:R-:W-:Y:S01]  /*24d0*/  ISETP.GT.AND P0, PT, R0, R3, PT ;  /* 0x000000030000720c */ /* 0x000fe20003f04270 */
[----:B------:R-:W-:-:S05]  /*24e0*/  IMAD.WIDE.U32 R2, R3, -0x33333333, RZ ;  /* 0xcccccccd03027825 */ /* 0x000fca00078e00ff */
[----:B------:R-:W-:-:S05]  /*24f0*/  SHF.R.U32.HI R113, RZ, 0x6, R3 ;  /* 0x00000006ff717819 */ /* 0x000fca0000011603 */
[----:B------:R-:W-:Y:S02]  /*2500*/  IMAD.MOV.U32 R2, RZ, RZ, R113 ;  /* 0x000000ffff027224 */ /* 0x000fe400078e0071 */
        /* <DEDUP_REMOVED lines=15> */
[----:B0-----:R-:W-:Y:S01]  /*2600*/  MOV R10, UR6 ;  /* 0x00000006000a7c02 */ /* 0x001fe20008000f00 */
        /* <DEDUP_REMOVED lines=11> */
.L_x_2657:
[----:B------:R-:W-:Y:S05]  /*26c0*/  BSYNC B6 ;  /* 0x0000000000067941 */ /* 0x000fea0003800000 */
.L_x_2656:
        /* <DEDUP_REMOVED lines=20> */
.L_x_2659:
[----:B------:R-:W-:Y:S05]  /*2810*/  BSYNC B6 ;  /* 0x0000000000067941 */ /* 0x000fea0003800000 */
.L_x_2658:
[----:B------:R-:W-:Y:S01]  /*2820*/  ULDC.64 UR4, c[0x0][0x9f8] ;  /* 0x00027e0000047ab9 */ /* 0x000fe20000000a00 */
[----:B------:R-:W1:Y:S01]  /*2830*/  LDC R7, c[0x0][0x3f4] ;  /* 0x0000fd00ff077b82 */ /* 0x000e620000000800 */
[----:B------:R-:W-:Y:S01]  /*2840*/  ISETP.NE.U32.AND P0, PT, RZ, UR4, PT ;  /* 0x00000004ff007c0c */ /* 0x000fe2000bf05070 */
[----:B------:R-:W-:Y:S01]  /*2850*/  ULDC.64 UR6, c[0x0][0x208] ;  /* 0x0000820000067ab9 */ /* 0x000fe20000000a00 */
[----:B------:R-:W-:Y:S01]  /*2860*/  MOV R0, R25 ;  /* 0x0000001900007202 */ /* 0x000fe20000000f00 */
[----:B------:R-:W2:Y:S01]  /*2870*/  LDL R20, [R1+0x54] ;  /* 0x0000540001147983 */ /* 0x000ea20000100800 */
[----:B------:R-:W-:-:S03]  /*2880*/  ISETP.NE.AND.EX P0, PT, RZ, UR5, PT, P0 ;  /* 0x00000005ff007c0c */ /* 0x000fc6000bf05300 */
[----:B------:R-:W3:Y:S01]  /*2890*/  LDC.64 R96, c[0x0][0x3f8] ;  /* 0x0000fe00ff607b82 */ /* 0x000ee20000000a00 */
[----:B------:R-:W-:-:S07]  /*28a0*/  SHF.R.S32.HI R9, RZ, 0x1f, R225 ;  /* 0x0000001fff097819 */ /* 0x000fce00000114e1 */
[----:B------:R-:W4:Y:S02]  /*28b0*/  LDC.64 R90, c[0x0][0x408] ;  /* 0x00010200ff5a7b82 */ /* 0x000f240000000a00 */
[----:B------:R-:W-:Y:S01]  /*28c0*/  @P0 IADD3 R4, P1, R28, UR4, RZ ;  /* 0x000000041c040c10 */ /* 0x000fe2000ff3e0ff */
[----:B------:R-:W-:Y:S01]  /*28d0*/  ULDC UR4, c[0x0][0x2f4] ;  /* 0x0000bd0000047ab9 */ /* 0x000fe20000000800 */
[----:B------:R-:W2:Y:S02]  /*28e0*/  LDL R28, [R1+0x5c] ;  /* 0x00005c00011c7983 */ /* 0x000ea40000100800 */
[----:B------:R-:W-:Y:S02]  /*28f0*/  @P0 IADD3.X R5, R27, UR5, RZ, P1, !PT ;  /* 0x000000051b050c10 */ /* 0x000fe40008ffe4ff */
[----:B------:R-:W4:Y:S01]  /*2900*/  LDL R27, [R1+0x58] ;  /* 0x00005800011b7983 */ /* 0x000f220000100800 */
[----:B------:R-:W-:-:S03]  /*2910*/  ISETP.GE.AND P1, PT, R214, UR4, PT ;  /* 0x00000004d6007c0c */ /* 0x000fc6000bf26270 */
[----:B------:R0:W2:Y:S01]  /*2920*/  @P0 LDG.E R0, desc[UR6][R4.64] ;  /* 0x0000000604000981 */ /* 0x0000a2000c1e1900 */
[----:B------:R-:W-:Y:S02]  /*2930*/  SEL R6, RZ, 0xffffffff, P1 ;  /* 0xffffffffff067807 */ /* 0x000fe40000800000 */
[----:B------:R-:W-:Y:S02]  /*2940*/  ISETP.GE.AND P0, PT, R16, UR4, PT ;  /* 0x0000000410007c0c */ /* 0x000fe4000bf06270 */
[----:B------:R-:W-:Y:S01]  /*2950*/  ISETP.GE.AND P2, PT, R19, UR4, PT ;  /* 0x0000000413007c0c */ /* 0x000fe2000bf46270 */
[----:B------:R-:W-:Y:S01]  /*2960*/  IMAD.SHL.U32 R6, R6, 0x2, RZ ;  /* 0x0000000206067824 */ /* 0x000fe200078e00ff */
[----:B------:R-:W-:Y:S01]  /*2970*/  SEL R3, RZ, 0x1, P0 ;  /* 0x00000001ff037807 */ /* 0x000fe20000000000 */
[----:B---3--:R-:W-:Y:S01]  /*2980*/  IMAD R8, R9, R96, RZ ;  /* 0x0000006009087224 */ /* 0x008fe200078e02ff */
[----:B0-----:R-:W-:Y:S02]  /*2990*/  SEL R4, RZ, 0x4, P2 ;  /* 0x00000004ff047807 */ /* 0x001fe40001000000 */
[----:B------:R-:W-:-:S02]  /*29a0*/  LOP3.LUT R3, R6, 0x2, R3, 0xe2, !PT ;  /* 0x0000000206037812 */ /* 0x000fc400078ee203 */
[-C--:B-1----:R-:W-:Y:S02]  /*29b0*/  ISETP.GE.AND P2, PT, R16, R7.reuse, PT ;  /* 0x000000071000720c */ /* 0x082fe40003f46270 */
[----:B------:R-:W-:Y:S01]  /*29c0*/  LOP3.LUT R4, R3, R4, RZ, 0xfc, !PT ;  /* 0x0000000403047212 */ /* 0x000fe200078efcff */
[-C--:B------:R-:W-:Y:S01]  /*29d0*/  IMAD.WIDE.U32 R100, R225, R96.reuse, R216 ;  /* 0x00000060e1647225 */ /* 0x080fe200078e00d8 */
[----:B------:R-:W-:Y:S02]  /*29e0*/  SEL R3, R7, RZ, P2 ;  /* 0x000000ff07037207 */ /* 0x000fe40001000000 */
[----:B------:R-:W-:Y:S01]  /*29f0*/  ISETP.GE.AND P1, PT, R214, R7, PT ;  /* 0x00000007d600720c */ /* 0x000fe20003f26270 */
[C---:B------:R-:W-:Y:S02]  /*2a00*/  IMAD R5, R225.reuse, R97, R8 ;  /* 0x00000061e1057224 */ /* 0x040fe400078e0208 */
[----:B------:R-:W-:Y:S01]  /*2a10*/  IMAD.WIDE.U32 R98, R225, R96, R16 ;  /* 0x00000060e1627225 */ /* 0x000fe200078e0010 */
[----:B------:R-:W-:-:S03]  /*2a20*/  IADD3 R3, R16, R3, RZ ;  /* 0x0000000310037210 */ /* 0x000fc60007ffe0ff */
[C---:B------:R-:W-:Y:S02]  /*2a30*/  VIADD R31, R225.reuse, 0x20 ;  /* 0x00000020e11f7836 */ /* 0x040fe40000000000 */
[----:B------:R-:W-:Y:S02]  /*2a40*/  VIADD R25, R225, 0x20 ;  /* 0x00000020e1197836 */ /* 0x000fe40000000000 */
[----:B------:R-:W-:Y:S02]  /*2a50*/  IMAD.IADD R101, R101, 0x1, R5 ;  /* 0x0000000165657824 */ /* 0x000fe400078e0205 */
[----:B------:R-:W-:Y:S01]  /*2a60*/  IMAD.IADD R99, R5, 0x1, R99 ;  /* 0x0000000105637824 */ /* 0x000fe200078e0263 */
[----:B------:R-:W-:Y:S01]  /*2a70*/  SEL R5, R7, RZ, P1 ;  /* 0x000000ff07057207 */ /* 0x000fe20000800000 */
[----:B------:R-:W-:Y:S01]  /*2a80*/  IMAD.SHL.U32 R31, R31, 0x40, RZ ;  /* 0x000000401f1f7824 */ /* 0x000fe200078e00ff */
[----:B------:R-:W-:Y:S01]  /*2a90*/  SHF.R.S32.HI R10, RZ, 0x1f, R3 ;  /* 0x0000001fff0a7819 */ /* 0x000fe20000011403 */
[----:B------:R-:W-:-:S02]  /*2aa0*/  IMAD.SHL.U32 R25, R25, 0x40, RZ ;  /* 0x0000004019197824 */ /* 0x000fc400078e00ff */
[----:B------:R-:W-:Y:S01]  /*2ab0*/  IMAD.IADD R8, R214, 0x1, R5 ;  /* 0x00000001d6087824 */ /* 0x000fe200078e0205 */
[CC--:B------:R-:W-:Y:S02]  /*2ac0*/  LEA.HI R5, R10.reuse, R3.reuse, RZ, 0x6 ;  /* 0x000000030a057211 */ /* 0x0c0fe400078f30ff */
[----:B------:R-:W-:Y:S02]  /*2ad0*/  LEA.HI R10, R10, R3, RZ, 0x3 ;  /* 0x000000030a0a7211 */ /* 0x000fe400078f18ff */
[----:B------:R-:W-:Y:S02]  /*2ae0*/  LOP3.LUT R31, R31, 0x1c0, RZ, 0xc0, !PT ;  /* 0x000001c01f1f7812 */ /* 0x000fe400078ec0ff */
[----:B------:R-:W-:Y:S02]  /*2af0*/  LOP3.LUT R25, R25, 0x1c0, RZ, 0xc0, !PT ;  /* 0x000001c019197812 */ /* 0x000fe400078ec0ff */
[----:B------:R-:W-:Y:S02]  /*2b00*/  SHF.R.S32.HI R5, RZ, 0x6, R5 ;  /* 0x00000006ff057819 */ /* 0x000fe40000011405 */
[----:B------:R-:W-:-:S02]  /*2b10*/  LOP3.LUT R11, R31, 0x38, R10, 0xf8, !PT ;  /* 0x000000381f0b7812 */ /* 0x000fc400078ef80a */
[----:B------:R-:W-:-:S04]  /*2b20*/  SHF.R.U32.HI R25, RZ, 0x3, R25 ;  /* 0x00000003ff197819 */ /* 0x000fc80000011619 */
[----:B------:R-:W-:Y:S01]  /*2b30*/  LOP3.LUT R12, R11, R25, RZ, 0x3c, !PT ;  /* 0x000000190b0c7212 */ /* 0x000fe200078e3cff */
[----:B----4-:R-:W-:-:S05]  /*2b40*/  IMAD R125, R5, 0x1400, R27 ;  /* 0x00001400057d7824 */ /* 0x010fca00078e021b */
[----:B------:R-:W-:Y:S02]  /*2b50*/  IADD3 R125, R125, R12, RZ ;  /* 0x0000000c7d7d7210 */ /* 0x000fe40007ffe0ff */
[----:B------:R-:W3:Y:S01]  /*2b60*/  LDL R12, [R1+0x80] ;  /* 0x00008000010c7983 */ /* 0x000ee20000100800 */
[-C--:B------:R-:W-:Y:S01]  /*2b70*/  IMAD R6, R9, R90.reuse, RZ ;  /* 0x0000005a09067224 */ /* 0x080fe200078e02ff */
[C---:B------:R-:W-:Y:S01]  /*2b80*/  SHF.L.U32 R29, R225.reuse, 0x6, RZ ;  /* 0x00000006e11d7819 */ /* 0x040fe200000006ff */
[C---:B------:R-:W-:Y:S02]  /*2b90*/  IMAD.SHL.U32 R32, R225.reuse, 0x40, RZ ;  /* 0x00000040e1207824 */ /* 0x040fe400078e00ff */
[----:B------:R-:W-:-:S04]  /*2ba0*/  IMAD.WIDE.U32 R94, R225, R90, R216 ;  /* 0x0000005ae15e7225 */ /* 0x000fc800078e00d8 */
[C---:B------:R-:W-:Y:S02]  /*2bb0*/  IMAD R9, R225.reuse, R91, R6 ;  /* 0x0000005be1097224 */ /* 0x040fe400078e0206 */
[----:B------:R-:W-:Y:S01]  /*2bc0*/  IMAD.WIDE.U32 R92, R225, R90, R16 ;  /* 0x0000005ae15c7225 */ /* 0x000fe200078e0010 */
[----:B------:R-:W-:Y:S02]  /*2bd0*/  LOP3.LUT R32, R32, 0x1c0, RZ, 0xc0, !PT ;  /* 0x000001c020207812 */ /* 0x000fe400078ec0ff */
[----:B------:R-:W-:Y:S01]  /*2be0*/  LOP3.LUT R29, R29, 0x1c0, RZ, 0xc0, !PT ;  /* 0x000001c01d1d7812 */ /* 0x000fe200078ec0ff */
[----:B------:R-:W-:Y:S01]  /*2bf0*/  IMAD.IADD R95, R95, 0x1, R9 ;  /* 0x000000015f5f7824 */ /* 0x000fe200078e0209 */
[----:B------:R-:W-:Y:S01]  /*2c00*/  IADD3 R15, R225, 0x40, RZ ;  /* 0x00000040e10f7810 */ /* 0x000fe20007ffe0ff */
[----:B------:R-:W-:Y:S01]  /*2c10*/  IMAD.IADD R93, R9, 0x1, R93 ;  /* 0x00000001095d7824 */ /* 0x000fe200078e025d */
[----:B------:R-:W-:Y:S01]  /*2c20*/  SHF.R.S32.HI R9, RZ, 0x1f, R8 ;  /* 0x0000001fff097819 */ /* 0x000fe20000011408 */
[----:B------:R-:W-:Y:S01]  /*2c30*/  VIADD R30, R225, 0x40 ;  /* 0x00000040e11e7836 */ /* 0x000fe20000000000 */
[----:B------:R-:W0:Y:S01]  /*2c40*/  S2R R157, SR_TID.X ;  /* 0x00000000009d7919 */ /* 0x000e220000002100 */
[----:B------:R-:W-:Y:S01]  /*2c50*/  LOP3.LUT R3, R32, 0x38, R10, 0xf8, !PT ;  /* 0x0000003820037812 */ /* 0x000fe200078ef80a */
[----:B------:R-:W-:Y:S01]  /*2c60*/  IMAD.SHL.U32 R15, R15, 0x40, RZ ;  /* 0x000000400f0f7824 */ /* 0x000fe200078e00ff */
[----:B------:R-:W-:Y:S01]  /*2c70*/  SHF.R.U32.HI R29, RZ, 0x3, R29 ;  /* 0x00000003ff1d7819 */ /* 0x000fe2000001161d */
[----:B------:R-:W-:Y:S01]  /*2c80*/  IMAD.SHL.U32 R30, R30, 0x40, RZ ;  /* 0x000000401e1e7824 */ /* 0x000fe200078e00ff */
[----:B------:R-:W-:-:S02]  /*2c90*/  LEA.HI R21, R9, R8, RZ, 0x3 ;  /* 0x0000000809157211 */ /* 0x000fc400078f18ff */
[----:B------:R-:W-:Y:S01]  /*2ca0*/  LEA.HI R8, R9, R8, RZ, 0x6 ;  /* 0x0000000809087211 */ /* 0x000fe200078f30ff */
[----:B--2---:R-:W-:Y:S01]  /*2cb0*/  IMAD R127, R5, 0x1400, R28 ;  /* 0x00001400057f7824 */ /* 0x004fe200078e021c */
[----:B------:R-:W-:Y:S01]  /*2cc0*/  LOP3.LUT R6, R3, R29, RZ, 0x3c, !PT ;  /* 0x0000001d03067212 */ /* 0x000fe200078e3cff */
[----:B------:R-:W-:Y:S01]  /*2cd0*/  IMAD R123, R5, 0x1400, R20 ;  /* 0x00001400057b7824 */ /* 0x000fe200078e0214 */
[----:B------:R-:W-:Y:S02]  /*2ce0*/  LOP3.LUT R30, R30, 0x1c0, RZ, 0xc0, !PT ;  /* 0x000001c01e1e7812 */ /* 0x000fe400078ec0ff */
[----:B------:R-:W-:Y:S02]  /*2cf0*/  LOP3.LUT R15, R15, 0x1c0, RZ, 0xc0, !PT ;  /* 0x000001c00f0f7812 */ /* 0x000fe400078ec0ff */
[----:B------:R-:W-:Y:S02]  /*2d00*/  SHF.R.S32.HI R8, RZ, 0x6, R8 ;  /* 0x00000006ff087819 */ /* 0x000fe40000011408 */
[----:B------:R-:W-:Y:S01]  /*2d10*/  LOP3.LUT R5, R31, 0x38, R21, 0xf8, !PT ;  /* 0x000000381f057812 */ /* 0x000fe200078ef815 */
[----:B------:R-:W-:Y:S01]  /*2d20*/  IMAD.IADD R127, R127, 0x1, R6 ;  /* 0x000000017f7f7824 */ /* 0x000fe200078e0206 */
[----:B------:R-:W-:Y:S01]  /*2d30*/  SHF.R.U32.HI R15, RZ, 0x3, R15 ;  /* 0x00000003ff0f7819 */ /* 0x000fe2000001160f */
[----:B------:R-:W-:Y:S01]  /*2d40*/  IMAD R124, R8, 0x1400, R27 ;  /* 0x00001400087c7824 */ /* 0x000fe200078e021b */
[----:B------:R-:W-:-:S02]  /*2d50*/  LOP3.LUT R3, R32, 0x38, R21, 0xf8, !PT ;  /* 0x0000003820037812 */ /* 0x000fc400078ef815 */
[----:B------:R-:W-:Y:S02]  /*2d60*/  LOP3.LUT R6, R30, 0x38, R21, 0xf8, !PT ;  /* 0x000000381e067812 */ /* 0x000fe400078ef815 */
[----:B------:R-:W-:Y:S02]  /*2d70*/  LOP3.LUT R5, R5, R25, RZ, 0x3c, !PT ;  /* 0x0000001905057212 */ /* 0x000fe400078e3cff */
[----:B-----5:R-:W-:Y:S01]  /*2d80*/  SHF.R.S32.HI R11, RZ, 0x1f, R152 ;  /* 0x0000001fff0b7819 */ /* 0x020fe20000011498 */
[C---:B------:R-:W-:Y:S01]  /*2d90*/  IMAD R126, R8.reuse, 0x1400, R28 ;  /* 0x00001400087e7824 */ /* 0x040fe200078e021c */
[----:B------:R-:W-:Y:S01]  /*2da0*/  LOP3.LUT R3, R3, R29, RZ, 0x3c, !PT ;  /* 0x0000001d03037212 */ /* 0x000fe200078e3cff */
[----:B------:R-:W-:Y:S01]  /*2db0*/  IMAD R122, R8, 0x1400, R20 ;  /* 0x00001400087a7824 */ /* 0x000fe200078e0214 */
[-C--:B------:R-:W-:Y:S01]  /*2dc0*/  LOP3.LUT R9, R6, R15.reuse, RZ, 0x3c, !PT ;  /* 0x0000000f06097212 */ /* 0x080fe200078e3cff */
[----:B------:R-:W-:Y:S01]  /*2dd0*/  IMAD.IADD R124, R124, 0x1, R5 ;  /* 0x000000017c7c7824 */ /* 0x000fe200078e0205 */
[----:B------:R-:W-:Y:S01]  /*2de0*/  LOP3.LUT R13, R30, 0x38, R10, 0xf8, !PT ;  /* 0x000000381e0d7812 */ /* 0x000fe200078ef80a */
[----:B------:R-:W-:Y:S01]  /*2df0*/  IMAD R5, R11, R96, RZ ;  /* 0x000000600b057224 */ /* 0x000fe200078e02ff */
[----:B------:R-:W-:Y:S01]  /*2e00*/  ISETP.GE.AND P0, PT, R22, UR4, PT ;  /* 0x0000000416007c0c */ /* 0x000fe2000bf06270 */
[----:B------:R-:W-:Y:S01]  /*2e10*/  IMAD.IADD R126, R126, 0x1, R3 ;  /* 0x000000017e7e7824 */ /* 0x000fe200078e0203 */
[----:B------:R-:W-:Y:S01]  /*2e20*/  LOP3.LUT R14, R13, R15, RZ, 0x3c, !PT ;  /* 0x0000000f0d0e7212 */ /* 0x000fe200078e3cff */
[----:B------:R-:W-:Y:S01]  /*2e30*/  IMAD.IADD R122, R122, 0x1, R9 ;  /* 0x000000017a7a7824 */ /* 0x000fe200078e0209 */
[C-C-:B------:R-:W-:Y:S01]  /*2e40*/  SHF.L.U64.HI R3, R96.reuse, 0x5, R97.reuse ;  /* 0x0000000560037819 */ /* 0x140fe20000010261 */
[----:B------:R-:W-:Y:S01]  /*2e50*/  IMAD R9, R97, 0x50, RZ ;  /* 0x0000005061097824 */ /* 0x000fe200078e02ff */
[----:B------:R-:W-:Y:S01]  /*2e60*/  SHF.L.U64.HI R105, R96, 0x6, R97 ;  /* 0x0000000660697819 */ /* 0x000fe20000010261 */
[----:B------:R-:W-:Y:S01]  /*2e70*/  IMAD R13, R152, R97, R5 ;  /* 0x00000061980d7224 */ /* 0x000fe200078e0205 */
[C---:B------:R-:W-:Y:S01]  /*2e80*/  SHF.L.U32 R102, R96.reuse, 0x5, RZ ;  /* 0x0000000560667819 */ /* 0x040fe200000006ff */
[----:B------:R-:W-:-:S02]  /*2e90*/  IMAD.SHL.U32 R106, R96, 0x40, RZ ;  /* 0x00000040606a7824 */ /* 0x000fc400078e00ff */
[----:B------:R-:W-:Y:S01]  /*2ea0*/  IMAD.WIDE.U32 R100, R152, R96, R100 ;  /* 0x0000006098647225 */ /* 0x000fe200078e0064 */
[----:B------:R-:W-:-:S03]  /*2eb0*/  SEL R5, RZ, 0x8, P0 ;  /* 0x00000008ff057807 */ /* 0x000fc60000000000 */
[----:B------:R-:W-:-:S04]  /*2ec0*/  IMAD.WIDE.U32 R98, R152, R96, R98 ;  /* 0x0000006098627225 */ /* 0x000fc800078e0062 */
[----:B------:R-:W-:-:S04]  /*2ed0*/  IMAD.WIDE.U32 R96, R96, 0x50, RZ ;  /* 0x0000005060607825 */ /* 0x000fc800078e00ff */
[-C--:B------:R-:W-:Y:S01]  /*2ee0*/  IMAD R11, R11, R90.reuse, RZ ;  /* 0x0000005a0b0b7224 */ /* 0x080fe200078e02ff */
[C---:B------:R-:W-:Y:S01]  /*2ef0*/  SHF.L.U64.HI R103, R90.reuse, 0x5, R91 ;  /* 0x000000055a677819 */ /* 0x040fe2000001025b */
[----:B------:R-:W-:Y:S01]  /*2f00*/  IMAD.IADD R116, R97, 0x1, R9 ;  /* 0x0000000161747824 */ /* 0x000fe200078e0209 */
[----:B------:R-:W-:Y:S01]  /*2f10*/  SHF.L.U64.HI R107, R90, 0x6, R91 ;  /* 0x000000065a6b7819 */ /* 0x000fe2000001025b */
[----:B------:R-:W-:Y:S01]  /*2f20*/  IMAD R117, R91, 0x50, RZ ;  /* 0x000000505b757824 */ /* 0x000fe200078e02ff */
[----:B------:R-:W-:Y:S01]  /*2f30*/  LOP3.LUT R27, R4, R5, RZ, 0xfc, !PT ;  /* 0x00000005041b7212 */ /* 0x000fe200078efcff */
[----:B------:R-:W-:Y:S01]  /*2f40*/  IMAD R11, R152, R91, R11 ;  /* 0x0000005b980b7224 */ /* 0x000fe200078e020b */
[----:B------:R-:W-:Y:S01]  /*2f50*/  SHF.R.S32.HI R9, RZ, 0x3, R10 ;  /* 0x00000003ff097819 */ /* 0x000fe2000001140a */
[C---:B------:R-:W-:Y:S01]  /*2f60*/  IMAD.SHL.U32 R104, R90.reuse, 0x20, RZ ;  /* 0x000000205a687824 */ /* 0x040fe200078e00ff */
[----:B------:R-:W-:Y:S01]  /*2f70*/  SHF.R.S32.HI R20, RZ, 0x3, R21 ;  /* 0x00000003ff147819 */ /* 0x000fe20000011415 */
[----:B------:R-:W-:Y:S01]  /*2f80*/  IMAD.SHL.U32 R108, R90, 0x40, RZ ;  /* 0x000000405a6c7824 */ /* 0x000fe200078e00ff */
[----:B------:R-:W-:Y:S01]  /*2f90*/  LOP3.LUT R10, R10, 0xfffffff8, RZ, 0xc0, !PT ;  /* 0xfffffff80a0a7812 */ /* 0x000fe200078ec0ff */
[----:B------:R-:W-:Y:S01]  /*2fa0*/  IMAD.WIDE.U32 R94, R152, R90, R94 ;  /* 0x0000005a985e7225 */ /* 0x000fe200078e005e */
[----:B------:R-:W-:-:S03]  /*2fb0*/  LOP3.LUT R21, R21, 0xfffffff8, RZ, 0xc0, !PT ;  /* 0xfffffff815157812 */ /* 0x000fc600078ec0ff */
[----:B------:R-:W-:Y:S01]  /*2fc0*/  IMAD.WIDE.U32 R92, R152, R90, R92 ;  /* 0x0000005a985c7225 */ /* 0x000fe200078e005c */
[----:B------:R-:W-:-:S03]  /*2fd0*/  SHF.L.U32 R112, R7, 0x1, RZ ;  /* 0x0000000107707819 */ /* 0x000fc600000006ff */
[----:B------:R-:W-:Y:S01]  /*2fe0*/  IMAD.WIDE.U32 R90, R90, 0x50, RZ ;  /* 0x000000505a5a7825 */ /* 0x000fe200078e00ff */
[----:B------:R-:W-:-:S03]  /*2ff0*/  LOP3.LUT R25, R27, 0x2, RZ, 0xc0, !PT ;  /* 0x000000021b197812 */ /* 0x000fc600078ec0ff */
[----:B------:R-:W-:Y:S01]  /*3000*/  IMAD.IADD R115, R115, 0x1, R26 ;  /* 0x0000000173737824 */ /* 0x000fe200078e021a */
[----:B------:R-:W-:Y:S01]  /*3010*/  LOP3.LUT R26, R27, 0x4, RZ, 0xc0, !PT ;  /* 0x000000041b1a7812 */ /* 0x000fe200078ec0ff */
[----:B------:R-:W-:Y:S01]  /*3020*/  IMAD.IADD R123, R123, 0x1, R14 ;  /* 0x000000017b7b7824 */ /* 0x000fe200078e020e */
[----:B0-----:R-:W-:Y:S01]  /*3030*/  LEA.HI R157, R157, 0x8, RZ, 0x19 ;  /* 0x000000089d9d7811 */ /* 0x001fe200078fc8ff */
        /* <DEDUP_REMOVED lines=8> */
[----:B------:R-:W-:Y:S02]  /*30c0*/  SHF.R.S32.HI R28, RZ, 0x1f, R10 ;  /* 0x0000001fff1c7819 */ /* 0x000fe4000001140a */
[----:B------:R-:W-:Y:S01]  /*30d0*/  SHF.R.S32.HI R29, RZ, 0x1f, R21 ;  /* 0x0000001fff1d7819 */ /* 0x000fe20000011415 */
[----:B---3--:R-:W-:-:S07]  /*30e0*/  IMAD R109, R12, 0x20, R225 ;  /* 0x000000200c6d7824 */ /* 0x008fce00078e02e1 */
.L_x_2776:
[----:B--2---:R-:W2:Y:S01]  /*30f0*/  LDL R34, [R1+0x7c] ;  /* 0x00007c0001227983 */ /* 0x004ea20000100800 */
[----:B------:R-:W0:Y:S01]  /*3100*/  LDC R32, c[0x0][0x430] ;  /* 0x00010c00ff207b82 */ /* 0x000e220000000800 */
[----:B------:R-:W-:Y:S01]  /*3110*/  VIADD R2, R2, 0xffffffff ;  /* 0xffffffff02027836 */ /* 0x000fe20000000000 */
[----:B------:R-:W-:-:S03]  /*3120*/  ULDC.64 UR4, c[0x0][0x208] ;  /* 0x0000820000047ab9 */ /* 0x000fc60000000a00 */
[----:B---3--:R-:W-:-:S03]  /*3130*/  IMAD R11, R2, 0x50, R109 ;  /* 0x00000050020b7824 */ /* 0x008fc600078e026d */
        /* <DEDUP_REMOVED lines=14> */
[----:B------:R-:W-:Y:S01]  /*3220*/  @!P0 IMAD R33, R0, R15, R30 ;  /* 0x0000000f00218224 */ /* 0x000fe200078e021e */
[----:B------:R-:W-:-:S05]  /*3230*/  @!P0 MOV R30, R11 ;  /* 0x0000000b001e8202 */ /* 0x000fca0000000f00 */
[----:B------:R-:W-:-:S04]  /*3240*/  @!P0 IMAD.WIDE.U32 R14, R0, R14, R30 ;  /* 0x0000000e000e8225 */ /* 0x000fc800078e001e */
[----:B------:R-:W-:Y:S01]  /*3250*/  @!P0 IMAD.IADD R15, R15, 0x1, R33 ;  /* 0x000000010f0f8824 */ /* 0x000fe200078e0221 */
[----:B---3--:R-:W-:Y:S01]  /*3260*/  @!P0 LEA R12, P3, R14, R12, 0x2 ;  /* 0x0000000c0e0c8211 */ /* 0x008fe200078610ff */
[----:B------:R-:W-:-:S03]  /*3270*/  IMAD.MOV.U32 R30, RZ, RZ, RZ ;  /* 0x000000ffff1e7224 */ /* 0x000fc600078e00ff */
[----:B------:R-:W-:-:S05]  /*3280*/  @!P0 LEA.HI.X R13, R14, R13, R15, 0x2, P3 ;  /* 0x0000000d0e0d8211 */ /* 0x000fca00018f140f */
[----:B------:R0:W5:Y:S01]  /*3290*/  @!P0 LDG.E R30, desc[UR4][R12.64] ;  /* 0x000000040c1e8981 */ /* 0x000162000c1e1900 */
[----:B------:R-:W-:Y:S01]  /*32a0*/  ISETP.GE.AND P0, PT, R111, 0x1, PT ;  /* 0x000000016f00780c */ /* 0x000fe20003f06270 */
[----:B------:R-:W-:Y:S01]  /*32b0*/  IMAD.MOV R31, RZ, RZ, -R11 ;  /* 0x000000ffff1f7224 */ /* 0x000fe200078e0a0b */
[----:B------:R-:W-:Y:S01]  /*32c0*/  ISETP.GT.AND P3, PT, R2, R113, PT ;  /* 0x000000710200720c */ /* 0x000fe20003f64270 */
[----:B------:R-:W-:Y:S05]  /*32d0*/  YIELD ;  /* 0x0000000000007946 */ /* 0x000fea0003800000 */
[----:B------:R-:W-:Y:S01]  /*32e0*/  BSSY B0, `(.L_x_2660) ;  /* 0x0000815000007945 */ /* 0x000fe20003800000 */
[----:B------:R-:W-:Y:S01]  /*32f0*/  IMAD R31, R32, R31, R35 ;  /* 0x0000001f201f7224 */ /* 0x000fe200078e0223 */
[----:B------:R-:W-:Y:S01]  /*3300*/  P2R R110, PR, RZ, 0x8 ;  /* 0x00000008ff6e7803 */ /* 0x000fe20000000000 */
        /* <DEDUP_REMOVED lines=10> */
[----:B------:R-:W-:Y:S02]  /*33b0*/  IMAD R87, R2, -0x50, R24 ;  /* 0xffffffb002577824 */ /* 0x000fe400078e0218 */
[----:B------:R-:W-:Y:S01]  /*33c0*/  IMAD R11, R31, UR5, R14 ;  /* 0x000000051f0b7c24 */ /* 0x000fe2000f8e020e */
[----:B------:R-:W-:Y:S01]  /*33d0*/  ULDC.64 UR4, c[0x0][0x310] ;  /* 0x0000c40000047ab9 */ /* 0x000fe20000000a00 */
[----:B------:R-:W-:Y:S01]  /*33e0*/  IMAD R14, R116, R2, RZ ;  /* 0x00000002740e7224 */ /* 0x000fe200078e02ff */
[----:B------:R-:W-:Y:S01]  /*33f0*/  VIMNMX R87, R87, 0x50, PT ;  /* 0x0000005057577848 */ /* 0x000fe20003fe0100 */
[----:B------:R-:W-:Y:S01]  /*3400*/  IMAD R15, R86, UR4, RZ ;  /* 0x00000004560f7c24 */ /* 0x000fe2000f8e02ff */
[----:B------:R-:W-:-:S02]  /*3410*/  IADD3 R13, R13, R11, RZ ;  /* 0x0000000b0d0d7210 */ /* 0x000fc40007ffe0ff */
[----:B------:R-:W-:Y:S01]  /*3420*/  SHF.R.S32.HI R11, RZ, 0x1f, R2 ;  /* 0x0000001fff0b7819 */ /* 0x000fe20000011402 */
[C---:B------:R-:W-:Y:S02]  /*3430*/  IMAD R15, R30.reuse, UR5, R15 ;  /* 0x000000051e0f7c24 */ /* 0x040fe4000f8e020f */
[----:B------:R-:W-:Y:S01]  /*3440*/  IMAD.WIDE.U32 R12, R30, UR4, R12 ;  /* 0x000000041e0c7c25 */ /* 0x000fe2000f8e000c */
[----:B------:R-:W-:-:S03]  /*3450*/  ULDC.64 UR4, c[0x0][0x308] ;  /* 0x0000c20000047ab9 */ /* 0x000fc60000000a00 */
[----:B------:R-:W-:Y:S02]  /*3460*/  IMAD.IADD R13, R13, 0x1, R15 ;  /* 0x000000010d0d7824 */ /* 0x000fe400078e020f */
        /* <DEDUP_REMOVED lines=27> */
[----:B------:R-:W-:Y:S02]  /*3620*/  IADD3 R33, P4, R94, R12, RZ ;  /* 0x0000000c5e217210 */ /* 0x000fe40007f9e0ff */
[----:B------:R-:W-:Y:S02]  /*3630*/  CS2R R76, SRZ ;  /* 0x00000000004c7805 */ /* 0x000fe4000001ff00 */
[----:B------:R-:W-:Y:S01]  /*3640*/  ISETP.GE.AND P5, PT, R216, R111, PT ;  /* 0x0000006fd800720c */ /* 0x000fe20003fa6270 */
[----:B------:R-:W-:Y:S01]  /*3650*/  IMAD.X R35, R11, 0x1, R5, P0 ;  /* 0x000000010b237824 */ /* 0x000fe200000e0605 */
[----:B------:R-:W-:Y:S02]  /*3660*/  LEA R34, P0, R32, UR4, 0x1 ;  /* 0x0000000420227c11 */ /* 0x000fe4000f8008ff */
[----:B------:R-:W-:-:S02]  /*3670*/  CS2R R78, SRZ ;  /* 0x00000000004e7805 */ /* 0x000fc4000001ff00 */
[----:B------:R-:W-:Y:S01]  /*3680*/  IADD3.X R36, R80, R7, RZ, P4, !PT ;  /* 0x0000000750247210 */ /* 0x000fe200027fe4ff */
[----:B------:R-:W-:Y:S01]  /*3690*/  ULDC.64 UR6, c[0x0][0x208] ;  /* 0x0000820000067ab9 */ /* 0x000fe20000000a00 */
[----:B------:R-:W-:Y:S01]  /*36a0*/  LEA.HI.X R35, R32, UR5, R35, 0x1, P0 ;  /* 0x0000000520237c11 */ /* 0x000fe200080f0c23 */
[----:B------:R-:W-:Y:S01]  /*36b0*/  ULDC.64 UR4, c[0x0][0x400] ;  /* 0x0001000000047ab9 */ /* 0x000fe20000000a00 */
[----:B------:R-:W-:Y:S02]  /*36c0*/  ISETP.GE.AND P4, PT, R221, R111, PT ;  /* 0x0000006fdd00720c */ /* 0x000fe40003f86270 */
[C---:B------:R-:W-:Y:S01]  /*36d0*/  LEA R32, P0, R33.reuse, UR4, 0x1 ;  /* 0x0000000421207c11 */ /* 0x040fe2000f8008ff */
[----:B------:R0:W5:Y:S03]  /*36e0*/  @!P5 LDG.E.64 R76, desc[UR6][R34.64] ;  /* 0x00000006224cd981 */ /* 0x000166000c1e1b00 */
[----:B------:R-:W-:-:S02]  /*36f0*/  LEA.HI.X R33, R33, UR5, R36, 0x1, P0 ;  /* 0x0000000521217c11 */ /* 0x000fc400080f0c24 */
        /* <DEDUP_REMOVED lines=15> */
.L_x_2664:
[----:B------:R-:W-:Y:S05]  /*37f0*/  BSYNC B1 ;  /* 0x0000000000017941 */ /* 0x000fea0003800000 */
.L_x_2663:
[----:B0----5:R-:W-:Y:S01]  /*3800*/  IMAD.MOV.U32 R32, RZ, RZ, R64 ;  /* 0x000000ffff207224 */ /* 0x021fe200078e0040 */
[----:B------:R-:W-:Y:S01]  /*3810*/  BSSY B1, `(.L_x_2665) ;  /* 0x0000047000017945 */ /* 0x000fe20003800000 */
[----:B------:R-:W-:Y:S01]  /*3820*/  IMAD.MOV.U32 R34, RZ, RZ, R65 ;  /* 0x000000ffff227224 */ /* 0x000fe200078e0041 */
[----:B------:R-:W-:Y:S01]  /*3830*/  CS2R R52, SRZ ;  /* 0x0000000000347805 */ /* 0x000fe2000001ff00 */
[----:B------:R-:W-:Y:S01]  /*3840*/  IMAD.MOV.U32 R33, RZ, RZ, R68 ;  /* 0x000000ffff217224 */ /* 0x000fe200078e0044 */
[----:B------:R-:W-:Y:S01]  /*3850*/  PRMT R145, R32, 0x7610, R145 ;  /* 0x0000761020917816 */ /* 0x000fe20000000091 */
[----:B------:R-:W-:Y:S01]  /*3860*/  IMAD.MOV.U32 R32, RZ, RZ, R69 ;  /* 0x000000ffff207224 */ /* 0x000fe200078e0045 */
[----:B------:R-:W-:Y:S01]  /*3870*/  PRMT R144, R34, 0x7610, R144 ;  /* 0x0000761022907816 */ /* 0x000fe20000000090 */
[----:B------:R-:W-:Y:S01]  /*3880*/  IMAD.MOV.U32 R34, RZ, RZ, R76 ;  /* 0x000000ffff227224 */ /* 0x000fe200078e004c */
[----:B------:R-:W-:Y:S01]  /*3890*/  PRMT R147, R33, 0x7610, R147 ;  /* 0x0000761021937816 */ /* 0x000fe20000000093 */
[----:B------:R-:W-:Y:S01]  /*38a0*/  VIADD R35, R225, 0x20 ;  /* 0x00000020e1237836 */ /* 0x000fe20000000000 */
[----:B------:R-:W-:Y:S01]  /*38b0*/  PRMT R146, R32, 0x7610, R146 ;  /* 0x0000761020927816 */ /* 0x000fe20000000092 */
[----:B------:R-:W-:Y:S01]  /*38c0*/  IMAD.MOV.U32 R32, RZ, RZ, R73 ;  /* 0x000000ffff207224 */ /* 0x000fe200078e0049 */
[----:B------:R-:W-:-:S02]  /*38d0*/  MOV R33, R72 ;  /* 0x0000004800217202 */ /* 0x000fc40000000f00 */
[----:B------:R-:W-:Y:S02]  /*38e0*/  CS2R R56, SRZ ;  /* 0x0000000000387805 */ /* 0x000fe4000001ff00 */
[----:B------:R-:W-:Y:S02]  /*38f0*/  PRMT R121, R34, 0x7610, R121 ;  /* 0x0000761022797816 */ /* 0x000fe40000000079 */
[----:B------:R-:W-:Y:S02]  /*3900*/  CS2R R60, SRZ ;  /* 0x00000000003c7805 */ /* 0x000fe4000001ff00 */
[----:B------:R-:W-:Y:S01]  /*3910*/  PRMT R148, R32, 0x5410, R33 ;  /* 0x0000541020947816 */ /* 0x000fe20000000021 */
[----:B------:R-:W-:Y:S01]  /*3920*/  IMAD.MOV.U32 R33, RZ, RZ, R77 ;  /* 0x000000ffff217224 */ /* 0x000fe200078e004d */
[----:B------:R-:W-:Y:S01]  /*3930*/  MOV R34, R67 ;  /* 0x0000004300227202 */ /* 0x000fe20000000f00 */
[----:B------:R-:W-:Y:S01]  /*3940*/  IMAD.MOV.U32 R32, RZ, RZ, R66 ;  /* 0x000000ffff207224 */ /* 0x000fe200078e0042 */
[----:B------:R-:W-:-:S02]  /*3950*/  ISETP.GE.AND P4, PT, R35, R87, PT ;  /* 0x000000572300720c */ /* 0x000fc40003f86270 */
[----:B------:R-:W-:Y:S02]  /*3960*/  CS2R R50, SRZ ;  /* 0x0000000000327805 */ /* 0x000fe4000001ff00 */
        /* <DEDUP_REMOVED lines=13> */
[----:B------:R-:W-:Y:S02]  /*3a40*/  CS2R R58, SRZ ;  /* 0x00000000003a7805 */ /* 0x000fe4000001ff00 */
[----:B------:R-:W-:Y:S02]  /*3a50*/  PRMT R150, R33, 0x5410, R34 ;  /* 0x0000541021967816 */ /* 0x000fe40000000022 */
[----:B------:R-:W-:Y:S02]  /*3a60*/  CS2R R62, SRZ ;  /* 0x00000000003e7805 */ /* 0x000fe4000001ff00 */
        /* <DEDUP_REMOVED lines=11> */
[----:B------:R-:W-:Y:S02]  /*3b20*/  LEA R34, P0, R32, UR4, 0x1 ;  /* 0x0000000420227c11 */ /* 0x000fe4000f8008ff */
[----:B------:R-:W-:Y:S02]  /*3b30*/  ISETP.GE.AND P5, PT, R216, R111, PT ;  /* 0x0000006fd800720c */ /* 0x000fe40003fa6270 */
[----:B------:R-:W-:Y:S02]  /*3b40*/  LEA.HI.X R35, R32, UR5, R35, 0x1, P0 ;  /* 0x0000000520237c11 */ /* 0x000fe400080f0c23 */
[----:B------:R-:W-:-:S04]  /*3b50*/  LEA R32, P0, R33, UR6, 0x1 ;  /* 0x0000000621207c11 */ /* 0x000fc8000f8008ff */
[----:B------:R-:W-:Y:S02]  /*3b60*/  LEA.HI.X R33, R33, UR7, R36, 0x1, P0 ;  /* 0x0000000721217c11 */ /* 0x000fe400080f0c24 */
[-C--:B------:R-:W-:Y:S02]  /*3b70*/  ISETP.GE.AND P0, PT, R221, R111.reuse, PT ;  /* 0x0000006fdd00720c */ /* 0x080fe40003f06270 */
[----:B------:R-:W-:Y:S02]  /*3b80*/  CS2R R56, SRZ ;  /* 0x0000000000387805 */ /* 0x000fe4000001ff00 */
[----:B------:R-:W-:Y:S01]  /*3b90*/  CS2R R58, SRZ ;  /* 0x00000000003a7805 */ /* 0x000fe2000001ff00 */
        /* <DEDUP_REMOVED lines=8> */
[----:B------:R-:W-:-:S02]  /*3c20*/  CS2R R54, SRZ ;  /* 0x0000000000367805 */ /* 0x000fc4000001ff00 */
[----:B------:R-:W-:Y:S01]  /*3c30*/  CS2R R50, SRZ ;  /* 0x0000000000327805 */ /* 0x000fe2000001ff00 */
[----:B------:R0:W5:Y:S04]  /*3c40*/  @!P5 LDG.E.64 R52, desc[UR8][R34.64+0x80] ;  /* 0x000080082234d981 */ /* 0x000168000c1e1b00 */
[----:B------:R0:W5:Y:S04]  /*3c50*/  @!P5 LDG.E.64 R54, desc[UR8][R32.64+0x80] ;  /* 0x000080082036d981 */ /* 0x000168000c1e1b00 */
[----:B------:R0:W5:Y:S04]  /*3c60*/  @!P0 LDG.E.64 R48, desc[UR8][R34.64+0xc0] ;  /* 0x0000c00822308981 */ /* 0x000168000c1e1b00 */
[----:B------:R0:W5:Y:S02]  /*3c70*/  @!P0 LDG.E.64 R50, desc[UR8][R32.64+0xc0] ;  /* 0x0000c00820328981 */ /* 0x000164000c1e1b00 */
.L_x_2666:
[----:B------:R-:W-:Y:S05]  /*3c80*/  BSYNC B1 ;  /* 0x0000000000017941 */ /* 0x000fea0003800000 */
.L_x_2665:
[----:B0----5:R-:W-:Y:S01]  /*3c90*/  MOV R33, R52 ;  /* 0x0000003400217202 */ /* 0x021fe20000000f00 */
[----:B------:R-:W-:Y:S01]  /*3ca0*/  IMAD.MOV.U32 R32, RZ, RZ, R53 ;  /* 0x000000ffff207224 */ /* 0x000fe200078e0035 */
[----:B------:R-:W-:Y:S01]  /*3cb0*/  BSSY B1, `(.L_x_2667) ;  /* 0x0000043000017945 */ /* 0x000fe20003800000 */
[----:B------:R-:W-:Y:S01]  /*3cc0*/  VIADD R36, R225, 0x40 ;  /* 0x00000040e1247836 */ /* 0x000fe20000000000 */
[----:B------:R-:W-:Y:S01]  /*3cd0*/  PRMT R137, R137, 0x5410, R33 ;  /* 0x0000541089897816 */ /* 0x000fe20000000021 */
[----:B------:R-:W-:Y:S01]  /*3ce0*/  IMAD.MOV.U32 R33, RZ, RZ, R60 ;  /* 0x000000ffff217224 */ /* 0x000fe200078e003c */
        /* <DEDUP_REMOVED lines=26> */
[----:B------:R-:W-:-:S02]  /*3e90*/  PRMT R135, R35, 0x5410, R34 ;  /* 0x0000541023877816 */ /* 0x000fc40000000022 */
[----:B------:R-:W-:Y:S02]  /*3ea0*/  CS2R R34, SRZ ;  /* 0x0000000000227805 */ /* 0x000fe4000001ff00 */
        /* <DEDUP_REMOVED lines=35> */
.L_x_2668:
[----:B------:R-:W-:Y:S05]  /*40e0*/  BSYNC B1 ;  /* 0x0000000000017941 */ /* 0x000fea0003800000 */
.L_x_2667:
        /* <DEDUP_REMOVED lines=15> */
[----:B------:R-:W-:Y:S02]  /*41e0*/  IMAD.MOV.U32 R12, RZ, RZ, R34 ;  /* 0x000000ffff0c7224 */ /* 0x000fe400078e0022 */
        /* <DEDUP_REMOVED lines=14> */
[----:B------:R-:W-:Y:S06]  /*42d0*/  @!P0 BRA `(.L_x_2669) ;  /* 0x0000000000048947 */ /* 0x000fec0003800000 */
[----:B------:R-:W-:Y:S01]  /*42e0*/  BPT.TRAP 0x1 ;  /* 0x000000040000795c */ /* 0x000fe20000300000 */
.L_x_2669:
[----:B------:R-:W-:Y:S01]  /*42f0*/  IMAD R88, R213, 0x8, R23 ;  /* 0x00000008d5587824 */ /* 0x000fe200078e0217 */
[----:B------:R-:W-:Y:S01]  /*4300*/  SHF.L.U32 R89, R227, 0x1f, RZ ;  /* 0x0000001fe3597819 */ /* 0x000fe200000006ff */
[----:B------:R-:W-:Y:S03]  /*4310*/  BSSY B1, `(.L_x_2670) ;  /* 0x0000003000017945 */ /* 0x000fe60003800000 */
[----:B------:R-:W0:Y:S02]  /*4320*/  SYNCS.PHASECHK.TRANS64.TRYWAIT P6, [R88+URZ+0x38890], R89 ;  /* 0x03889059580075a7 */ /* 0x000e2400080c017f */
[----:B0-----:R-:W-:Y:S05]  /*4330*/  @!P6 BRA `(.L_x_2671) ;  /* 0x000002e00014e947 */ /* 0x001fea0003800000 */
.L_x_3062:
[----:B------:R-:W-:Y:S05]  /*4340*/  BSYNC B1 ;  /* 0x0000000000017941 */ /* 0x000fea0003800000 */
.L_x_2670:
[----:B------:R-:W-:-:S03]  /*4350*/  UMOV UR4, 0xffffffff ;  /* 0xffffffff00047882 */ /* 0x000fc60000000000 */
[----:B------:R-:W-:Y:S05]  /*4360*/  BRA.DIV UR4, `(.L_x_2672) ;  /* 0x000002e2041c7947 */ /* 0x000fea000b800000 */
[----:B------:R1:W2:Y:S04]  /*4370*/  SHFL.IDX PT, R80, R118, RZ, 0x181f ;  /* 0x00181fff76507589 */ /* 0x0002a800000e0000 */
[----:B------:R1:W3:Y:S02]  /*4380*/  SHFL.IDX PT, R11, R119, RZ, 0x181f ;  /* 0x00181fff770b7589 */ /* 0x0002e400000e0000 */
.L_x_3066:
        /* <DEDUP_REMOVED lines=51> */
.L_x_2678:
[----:B------:R-:W-:Y:S05]  /*46c0*/  BSYNC B3 ;  /* 0x0000000000037941 */ /* 0x000fea0003800000 */
.L_x_2677:
[----:B---3--:R-:W-:Y:S01]  /*46d0*/  LEA R76, P3, R16, R11, 0x1 ;  /* 0x0000000b104c7211 */ /* 0x008fe200078608ff */
[----:B------:R-:W-:-:S03]  /*46e0*/  ULDC.64 UR4, c[0x0][0x208] ;  /* 0x0000820000047ab9 */ /* 0x000fc60000000a00 */
[----:B--2---:R-:W-:-:S05]  /*46f0*/  LEA.HI.X R77, R16, R80, R17, 0x1, P3 ;  /* 0x00000050104d7211 */ /* 0x004fca00018f0c11 */
[----:B0-----:R4:W-:Y:S04]  /*4700*/  ST.E.128 desc[UR4][R76.64], R12 ;  /* 0x0000000c4c007985 */ /* 0x0019e8000c101d04 */
.L_x_2676:
[----:B------:R-:W-:Y:S05]  /*4710*/  BSYNC B2 ;  /* 0x0000000000027941 */ /* 0x000fea0003800000 */
.L_x_2675:
        /* <DEDUP_REMOVED lines=48> */
.L_x_2682:
[----:B------:R-:W-:Y:S05]  /*4a20*/  BSYNC B3 ;  /* 0x0000000000037941 */ /* 0x000fea0003800000 */
.L_x_2681:
[----:B---3--:R-:W-:Y:S01]  /*4a30*/  LEA R72, P3, R212, R11, 0x1 ;  /* 0x0000000bd4487211 */ /* 0x008fe200078608ff */
[----:B------:R-:W-:-:S03]  /*4a40*/  ULDC.64 UR4, c[0x0][0x208] ;  /* 0x0000820000047ab9 */ /* 0x000fc60000000a00 */
[----:B--2---:R-:W-:-:S05]  /*4a50*/  LEA.HI.X R73, R212, R80, R215, 0x1, P3 ;  /* 0x00000050d4497211 */ /* 0x004fca00018f0cd7 */
[----:B0-----:R0:W-:Y:S04]  /*4a60*/  ST.E.128 desc[UR4][R72.64], R12 ;  /* 0x0000000c48007985 */ /* 0x0011e8000c101d04 */
.L_x_2680:
[----:B------:R-:W-:Y:S05]  /*4a70*/  BSYNC B2 ;  /* 0x0000000000027941 */ /* 0x000fea0003800000 */
.L_x_2679:
        /* <DEDUP_REMOVED lines=50> */
.L_x_2686:
[----:B------:R-:W-:Y:S05]  /*4da0*/  BSYNC B3 ;  /* 0x0000000000037941 */ /* 0x000fea0003800000 */
.L_x_2685:
[----:B---3--:R-:W-:Y:S01]  /*4db0*/  LEA R68, P3, R19, R11, 0x1 ;  /* 0x0000000b13447211 */ /* 0x008fe200078608ff */
[----:B------:R-:W-:-:S03]  /*4dc0*/  ULDC.64 UR4, c[0x0][0x208] ;  /* 0x0000820000047ab9 */ /* 0x000fc60000000a00 */
[----:B--2---:R-:W-:-:S05]  /*4dd0*/  LEA.HI.X R69, R19, R80, R219, 0x1, P3 ;  /* 0x0000005013457211 */ /* 0x004fca00018f0cdb */
[----:B----4-:R0:W-:Y:S04]  /*4de0*/  ST.E.128 desc[UR4][R68.64], R12 ;  /* 0x0000000c44007985 */ /* 0x0101e8000c101d04 */
.L_x_2684:
[----:B------:R-:W-:Y:S05]  /*4df0*/  BSYNC B2 ;  /* 0x0000000000027941 */ /* 0x000fea0003800000 */
.L_x_2683:
        /* <DEDUP_REMOVED lines=18> */
[----:B------:R-:W-:Y:S01]  /*4f20*/  FFMA.FTZ R65, R69, R68, -R65 ;  /* 0x0000004445417223 */ /* 0x000fe20000010841 */
[----:B------:R-:W-:Y:S01]  /*4f30*/  MOV R69, R12 ;  /* 0x0000000c00457202 */ /* 0x000fe20000000f00 */
[----:B------:R-:W-:Y:S01]  /*4f40*/  FFMA.FTZ R13, R67, R68, R13 ;  /* 0x00000044430d7223 */ /* 0x000fe2000001000d */
[----:B------:R-:W-:Y:S02]  /*4f50*/  IMAD.MOV.U32 R67, RZ, RZ, R15 ;  /* 0x000000ffff437224 */ /* 0x000fe400078e000f */
        /* <DEDUP_REMOVED lines=27> */
.L_x_2688:
[----:B------:R-:W-:Y:S05]  /*5110*/  BSYNC B2 ;  /* 0x0000000000027941 */ /* 0x000fea0003800000 */
.L_x_2687:
[----:B---3--:R-:W-:Y:S01]  /*5120*/  LEA R64, P3, R22, R11, 0x1 ;  /* 0x0000000b16407211 */ /* 0x008fe200078608ff */
[----:B------:R-:W-:-:S03]  /*5130*/  ULDC.64 UR4, c[0x0][0x208] ;  /* 0x0000820000047ab9 */ /* 0x000fc60000000a00 */
[----:B--2---:R-:W-:-:S05]  /*5140*/  LEA.HI.X R65, R22, R80, R218, 0x1, P3 ;  /* 0x0000005016417211 */ /* 0x004fca00018f0cda */
[----:B----4-:R0:W-:Y:S04]  /*5150*/  ST.E.128 desc[UR4][R64.64], R12 ;  /* 0x0000000c40007985 */ /* 0x0101e8000c101d04 */
.L_x_2674:
[----:B------:R-:W-:Y:S05]  /*5160*/  BSYNC B1 ;  /* 0x0000000000017941 */ /* 0x000fea0003800000 */
.L_x_2673:
[----:B------:R-:W-:-:S03]  /*5170*/  UMOV UR4, 0xffffffff ;  /* 0xffffffff00047882 */ /* 0x000fc60000000000 */
[----:B------:R-:W-:Y:S05]  /*5180*/  BRA.DIV UR4, `(.L_x_2689) ;  /* 0x000002d204e07947 */ /* 0x000fea000b800000 */
[----:B0-----:R0:W0:Y:S04]  /*5190*/  SHFL.IDX PT, R64, R118, 0x1, 0x181f ;  /* 0x00381f0076407f89 */ /* 0x00102800000e0000 */
[----:B---3--:R3:W0:Y:S02]  /*51a0*/  SHFL.IDX PT, R11, R119, 0x1, 0x181f ;  /* 0x00381f00770b7f89 */ /* 0x00862400000e0000 */
.L_x_3070:
        /* <DEDUP_REMOVED lines=40> */
[----:B------:R-:W-:-:S03]  /*5430*/  IMAD.MOV.U32 R13, RZ, RZ, R60 ;  /* 0x000000ffff0d7224 */ /* 0x000fc600078e003c */
        /* <DEDUP_REMOVED lines=12> */
.L_x_2695:
[----:B------:R-:W-:Y:S05]  /*5500*/  BSYNC B3 ;  /* 0x0000000000037941 */ /* 0x000fea0003800000 */
.L_x_2694:
[----:B0-----:R-:W-:Y:S01]  /*5510*/  LEA R60, P3, R16, R11, 0x1 ;  /* 0x0000000b103c7211 */ /* 0x001fe200078608ff */
[----:B------:R-:W-:-:S03]  /*5520*/  ULDC.64 UR4, c[0x0][0x208] ;  /* 0x0000820000047ab9 */ /* 0x000fc60000000a00 */
[----:B------:R-:W-:-:S05]  /*5530*/  LEA.HI.X R61, R16, R64, R17, 0x1, P3 ;  /* 0x00000040103d7211 */ /* 0x000fca00018f0c11 */
[----:B------:R0:W-:Y:S04]  /*5540*/  ST.E.128 desc[UR4][R60.64], R12 ;  /* 0x0000000c3c007985 */ /* 0x0001e8000c101d04 */
.L_x_2693:
[----:B------:R-:W-:Y:S05]  /*5550*/  BSYNC B2 ;  /* 0x0000000000027941 */ /* 0x000fea0003800000 */
.L_x_2692:
[----:B------:R-:W-:Y:S01]  /*5560*/  ISETP.NE.AND P3, PT, R25, RZ, PT ;  /* 0x000000ff1900720c */ /* 0x000fe20003f65270 */
[----:B------:R-:W-:-:S12]  /*5570*/  BSSY B2, `(.L_x_2696) ;  /* 0x0000037000027945 */ /* 0x000fd80003800000 */
[----:B------:R-:W-:Y:S05]  /*5580*/  @!P3 BRA `(.L_x_2697) ;  /* 0x0000000000d4b947 */ /* 0x000fea0003800000 */
[----:B0---4-:R0:W4:Y:S01]  /*5590*/  LDS.128 R12, [R84+0x27c00] ;  /* 0x027c0000540c7984 */ /* 0x0111220000000c00 */
[----:B------:R-:W-:Y:S01]  /*55a0*/  ISETP.GE.AND P3, PT, R221, R111, PT ;  /* 0x0000006fdd00720c */ /* 0x000fe20003f66270 */
[----:B------:R-:W-:-:S12]  /*55b0*/  BSSY B3, `(.L_x_2698) ;  /* 0x000002e000037945 */ /* 0x000fd80003800000 */
[----:B0-----:R-:W-:Y:S05]  /*55c0*/  @P3 BRA `(.L_x_2699) ;  /* 0x0000000000b03947 */ /* 0x001fea0003800000 */
[----:B------:R-:W-:Y:S02]  /*55d0*/  SHF.R.U64 R61, R58, 0x10, R59 ;  /* 0x000000103a3d7819 */ /* 0x000fe4000000123b */
[----:B----4-:R-:W-:Y:S02]  /*55e0*/  MOV R60, R13 ;  /* 0x0000000d003c7202 */ /* 0x010fe40000000f00 */
[----:B------:R-:W-:Y:S01]  /*55f0*/  SHF.R.U64 R56, R56, 0x10, R57 ;  /* 0x0000001038387819 */ /* 0x000fe20000001239 */
[----:B------:R-:W-:Y:S01]  /*5600*/  HADD2.F32 R13, -RZ, R61.H0_H0 ;  /* 0x2000003dff0d7230 */ /* 0x000fe20000004100 */
[----:B------:R-:W-:Y:S01]  /*5610*/  SHF.R.U32.HI R58, RZ, 0x10, R59 ;  /* 0x00000010ff3a7819 */ /* 0x000fe2000001163b */
[--C-:B------:R-:W-:Y:S01]  /*5620*/  HADD2.F32 R59, -RZ, R60.reuse.H1_H1 ;  /* 0x3000003cff3b7230 */ /* 0x100fe20000004100 */
[----:B------:R-:W-:Y:S01]  /*5630*/  SHF.R.U32.HI R57, RZ, 0x10, R57 ;  /* 0x00000010ff397819 */ /* 0x000fe20000011639 */
        /* <DEDUP_REMOVED lines=37> */
.L_x_2699:
[----:B------:R-:W-:Y:S05]  /*5890*/  BSYNC B3 ;  /* 0x0000000000037941 */ /* 0x000fea0003800000 */
.L_x_2698:
[----:B------:R-:W-:Y:S01]  /*58a0*/  LEA R56, P3, R212, R11, 0x1 ;  /* 0x0000000bd4387211 */ /* 0x000fe200078608ff */
[----:B------:R-:W-:-:S03]  /*58b0*/  ULDC.64 UR4, c[0x0][0x208] ;  /* 0x0000820000047ab9 */ /* 0x000fc60000000a00 */
[----:B------:R-:W-:-:S05]  /*58c0*/  LEA.HI.X R57, R212, R64, R215, 0x1, P3 ;  /* 0x00000040d4397211 */ /* 0x000fca00018f0cd7 */
[----:B----4-:R0:W-:Y:S04]  /*58d0*/  ST.E.128 desc[UR4][R56.64], R12 ;  /* 0x0000000c38007985 */ /* 0x0101e8000c101d04 */
.L_x_2697:
[----:B------:R-:W-:Y:S05]  /*58e0*/  BSYNC B2 ;  /* 0x0000000000027941 */ /* 0x000fea0003800000 */
.L_x_2696:
        /* <DEDUP_REMOVED lines=22> */
[----:B------:R-:W-:-:S04]  /*5a50*/  MOV R13, R15 ;  /* 0x0000000f000d7202 */ /* 0x000fc80000000f00 */
        /* <DEDUP_REMOVED lines=14> */
[----:B------:R-:W-:-:S03]  /*5b40*/  IMAD.MOV.U32 R13, RZ, RZ, R52 ;  /* 0x000000ffff0d7224 */ /* 0x000fc600078e0034 */
        /* <DEDUP_REMOVED lines=13> */
.L_x_2703:
[----:B------:R-:W-:Y:S05]  /*5c20*/  BSYNC B3 ;  /* 0x0000000000037941 */ /* 0x000fea0003800000 */
.L_x_2702:
[----:B------:R-:W-:Y:S01]  /*5c30*/  LEA R52, P3, R19, R11, 0x1 ;  /* 0x0000000b13347211 */ /* 0x000fe200078608ff */
[----:B------:R-:W-:-:S03]  /*5c40*/  ULDC.64 UR4, c[0x0][0x208] ;  /* 0x0000820000047ab9 */ /* 0x000fc60000000a00 */
[----:B------:R-:W-:-:S05]  /*5c50*/  LEA.HI.X R53, R19, R64, R219, 0x1, P3 ;  /* 0x0000004013357211 */ /* 0x000fca00018f0cdb */
[----:B----4-:R0:W-:Y:S04]  /*5c60*/  ST.E.128 desc[UR4][R52.64], R12 ;  /* 0x0000000c34007985 */ /* 0x0101e8000c101d04 */
.L_x_2701:
[----:B------:R-:W-:Y:S05]  /*5c70*/  BSYNC B2 ;  /* 0x0000000000027941 */ /* 0x000fea0003800000 */
.L_x_2700:
        /* <DEDUP_REMOVED lines=51> */
.L_x_2705:
[----:B------:R-:W-:Y:S05]  /*5fb0*/  BSYNC B2 ;  /* 0x0000000000027941 */ /* 0x000fea0003800000 */
.L_x_2704:
[----:B------:R-:W-:Y:S01]  /*5fc0*/  LEA R48, P3, R22, R11, 0x1 ;  /* 0x0000000b16307211 */ /* 0x000fe200078608ff */
[----:B------:R-:W-:-:S03]  /*5fd0*/  ULDC.64 UR4, c[0x0][0x208] ;  /* 0x0000820000047ab9 */ /* 0x000fc60000000a00 */
[----:B------:R-:W-:-:S05]  /*5fe0*/  LEA.HI.X R49, R22, R64, R218, 0x1, P3 ;  /* 0x0000004016317211 */ /* 0x000fca00018f0cda */
[----:B----4-:R0:W-:Y:S04]  /*5ff0*/  ST.E.128 desc[UR4][R48.64], R12 ;  /* 0x0000000c30007985 */ /* 0x0101e8000c101d04 */
.L_x_2691:
[----:B------:R-:W-:Y:S05]  /*6000*/  BSYNC B1 ;  /* 0x0000000000017941 */ /* 0x000fea0003800000 */
.L_x_2690:
[----:B------:R-:W-:-:S03]  /*6010*/  UMOV UR4, 0xffffffff ;  /* 0xffffffff00047882 */ /* 0x000fc60000000000 */
[----:B------:R-:W-:Y:S05]  /*6020*/  BRA.DIV UR4, `(.L_x_2706) ;  /* 0x000002c604847947 */ /* 0x000fea000b800000 */
[----:B01----:R-:W0:Y:S04]  /*6030*/  SHFL.IDX PT, R118, R118, 0x2, 0x181f ;  /* 0x00581f0076767f89 */ /* 0x003e2800000e0000 */
[----:B---3--:R-:W1:Y:S02]  /*6040*/  SHFL.IDX PT, R119, R119, 0x2, 0x181f ;  /* 0x00581f0077777f89 */ /* 0x008e6400000e0000 */
.L_x_3074:
        /* <DEDUP_REMOVED lines=23> */
[----:B------:R-:W-:Y:S02]  /*61c0*/  IMAD.MOV.U32 R13, RZ, RZ, R15 ;  /* 0x000000ffff0d7224 */ /* 0x000fe400078e000f */
[----:B------:R-:W-:-:S02]  /*61d0*/  HADD2.F32 R15, -RZ, R47.H0_H0 ;  /* 0x2000002fff0f7230 */ /* 0x000fc40000004100 */
[----:B------:R-:W-:Y:S01]  /*61e0*/  HADD2.F32 R44, -RZ, R44.H0_H0 ;  /* 0x2000002cff2c7230 */ /* 0x000fe20000004100 */
[----:B------:R-:W-:Y:S01]  /*61f0*/  F2FP.F16.F32.PACK_AB R46, R48, R46 ;  /* 0x0000002e302e723e */ /* 0x000fe200000000ff */
[--C-:B------:R-:W-:Y:S02]  /*6200*/  HADD2.F32 R11, -RZ, R13.reuse.H1_H1 ;  /* 0x3000000dff0b7230 */ /* 0x100fe40000004100 */
        /* <DEDUP_REMOVED lines=22> */
[----:B------:R-:W-:Y:S02]  /*6370*/  F2FP.F16.F32.PACK_AB R139, R139, R12 ;  /* 0x0000000c8b8b723e */ /* 0x000fe400000000ff */
[----:B------:R-:W-:-:S03]  /*6380*/  MOV R12, R44 ;  /* 0x0000002c000c7202 */ /* 0x000fc60000000f00 */
[----:B------:R-:W-:-:S07]  /*6390*/  IMAD.MOV.U32 R14, RZ, RZ, R139 ;  /* 0x000000ffff0e7224 */ /* 0x000fce00078e008b */
.L_x_2711:
[----:B------:R-:W-:Y:S05]  /*63a0*/  BSYNC B2 ;  /* 0x0000000000027941 */ /* 0x000fea0003800000 */
.L_x_2710:
[----:B-1----:R-:W-:Y:S01]  /*63b0*/  LEA R44, P3, R16, R119, 0x1 ;  /* 0x00000077102c7211 */ /* 0x002fe200078608ff */
[----:B------:R-:W-:-:S03]  /*63c0*/  ULDC.64 UR4, c[0x0][0x208] ;  /* 0x0000820000047ab9 */ /* 0x000fc60000000a00 */
[----:B0-----:R-:W-:-:S05]  /*63d0*/  LEA.HI.X R45, R16, R118, R17, 0x1, P3 ;  /* 0x00000076102d7211 */ /* 0x001fca00018f0c11 */
[----:B----4-:R3:W-:Y:S04]  /*63e0*/  ST.E.128 desc[UR4][R44.64], R12 ;  /* 0x0000000c2c007985 */ /* 0x0107e8000c101d04 */
.L_x_2709:
[----:B------:R-:W-:Y:S05]  /*63f0*/  BSYNC B1 ;  /* 0x0000000000017941 */ /* 0x000fea0003800000 */
.L_x_2708:
        /* <DEDUP_REMOVED lines=9> */
[----:B------:R-:W-:Y:S01]  /*6490*/  SHF.R.U64 R46, R42, 0x10, R43 ;  /* 0x000000102a2e7819 */ /* 0x000fe2000000122b */
[----:B----4-:R-:W-:Y:S01]  /*64a0*/  IMAD.MOV.U32 R42, RZ, RZ, R13 ;  /* 0x000000ffff2a7224 */ /* 0x010fe200078e000d */
[----:B------:R-:W-:Y:S02]  /*64b0*/  SHF.R.U64 R13, R40, 0x10, R41 ;  /* 0x00000010280d7819 */ /* 0x000fe40000001229 */
        /* <DEDUP_REMOVED lines=10> */
[----:B------:R-:W-:Y:S01]  /*6560*/  IMAD.MOV.U32 R11, RZ, RZ, R15 ;  /* 0x000000ffff0b7224 */ /* 0x000fe200078e000f */
[----:B------:R-:W-:Y:S01]  /*6570*/  MOV R13, R12 ;  /* 0x0000000c000d7202 */ /* 0x000fe20000000f00 */
[----:B------:R-:W-:Y:S02]  /*6580*/  HADD2.F32 R12, -RZ, R43.H0_H0 ;  /* 0x2000002bff0c7230 */ /* 0x000fe40000004100 */
        /* <DEDUP_REMOVED lines=9> */
[--C-:B------:R-:W-:Y:S02]  /*6620*/  HADD2.F32 R15, -RZ, R13.reuse.H1_H1 ;  /* 0x3000000dff0f7230 */ /* 0x100fe40000004100 */
[----:B------:R-:W-:-:S02]  /*6630*/  HADD2.F32 R13, -RZ, R13.H0_H0 ;  /* 0x2000000dff0d7230 */ /* 0x000fc40000004100 */
[--C-:B------:R-:W-:Y:S02]  /*6640*/  HADD2.F32 R40, -RZ, R132.reuse.H0_H0 ;  /* 0x20000084ff287230 */ /* 0x100fe40000004100 */
[-C--:B------:R-:W-:Y:S01]  /*6650*/  FMUL.FTZ R43, R15, R11.reuse ;  /* 0x0000000b0f2b7220 */ /* 0x080fe20000410000 */
[----:B------:R-:W-:Y:S02]  /*6660*/  HADD2.F32 R133, -RZ, R133.H1_H1 ;  /* 0x30000085ff857230 */ /* 0x000fe40000004100 */
[C---:B------:R-:W-:Y:S01]  /*6670*/  FMUL.FTZ R11, R13.reuse, R11 ;  /* 0x0000000b0d0b7220 */ /* 0x040fe20000410000 */
[----:B------:R-:W-:Y:S02]  /*6680*/  HADD2.F32 R132, -RZ, R132.H1_H1 ;  /* 0x30000084ff847230 */ /* 0x000fe40000004100 */
[-C--:B------:R-:W-:Y:S01]  /*6690*/  FFMA.FTZ R43, R13, R40.reuse, -R43 ;  /* 0x000000280d2b7223 */ /* 0x080fe2000001082b */
[--C-:B------:R-:W-:Y:S02]  /*66a0*/  HADD2.F32 R13, -RZ, R14.reuse.H1_H1 ;  /* 0x3000000eff0d7230 */ /* 0x100fe40000004100 */
[----:B------:R-:W-:Y:S01]  /*66b0*/  FFMA.FTZ R11, R15, R40, R11 ;  /* 0x000000280f0b7223 */ /* 0x000fe2000001000b */
[----:B------:R-:W-:Y:S01]  /*66c0*/  HADD2.F32 R14, -RZ, R14.H0_H0 ;  /* 0x2000000eff0e7230 */ /* 0x000fe20000004100 */
[----:B------:R-:W-:Y:S01]  /*66d0*/  F2FP.F16.F32.PACK_AB R41, R12, R41 ;  /* 0x000000290c29723e */ /* 0x000fe200000000ff */
[----:B------:R-:W-:-:S02]  /*66e0*/  FMUL.FTZ R15, R13, R133 ;  /* 0x000000850d0f7220 */ /* 0x000fc40000410000 */
[----:B------:R-:W-:Y:S01]  /*66f0*/  F2FP.F16.F32.PACK_AB R11, R11, R43 ;  /* 0x0000002b0b0b723e */ /* 0x000fe200000000ff */
[C---:B------:R-:W-:Y:S01]  /*6700*/  FMUL.FTZ R133, R14.reuse, R133 ;  /* 0x000000850e857220 */ /* 0x040fe20000410000 */
[----:B------:R-:W-:-:S03]  /*6710*/  FFMA.FTZ R15, R14, R132, -R15 ;  /* 0x000000840e0f7223 */ /* 0x000fc6000001080f */
[----:B------:R-:W-:Y:S01]  /*6720*/  FFMA.FTZ R133, R13, R132, R133 ;  /* 0x000000840d857223 */ /* 0x000fe20000010085 */
[----:B------:R-:W-:Y:S02]  /*6730*/  IMAD.MOV.U32 R12, RZ, RZ, R11 ;  /* 0x000000ffff0c7224 */ /* 0x000fe400078e000b */
[----:B------:R-:W-:Y:S02]  /*6740*/  IMAD.MOV.U32 R13, RZ, RZ, R42 ;  /* 0x000000ffff0d7224 */ /* 0x000fe400078e002a */
[----:B------:R-:W-:-:S05]  /*6750*/  F2FP.F16.F32.PACK_AB R15, R133, R15 ;  /* 0x0000000f850f723e */ /* 0x000fca00000000ff */
[----:B------:R-:W-:Y:S02]  /*6760*/  IMAD.MOV.U32 R14, RZ, RZ, R15 ;  /* 0x000000ffff0e7224 */ /* 0x000fe400078e000f */
[----:B------:R-:W-:-:S07]  /*6770*/  IMAD.MOV.U32 R15, RZ, RZ, R41 ;  /* 0x000000ffff0f7224 */ /* 0x000fce00078e0029 */
.L_x_2715:
[----:B------:R-:W-:Y:S05]  /*6780*/  BSYNC B2 ;  /* 0x0000000000027941 */ /* 0x000fea0003800000 */
.L_x_2714:
[----:B------:R-:W-:Y:S02]  /*6790*/  ULDC.64 UR4, c[0x0][0x208] ;  /* 0x0000820000047ab9 */ /* 0x000fe40000000a00 */
[----:B----4-:R0:W-:Y:S03]  /*67a0*/  ST.E.128 desc[UR4][R44.64], R12 ;  /* 0x0000000c2c007985 */ /* 0x0101e6000c101d04 */
.L_x_2713:
[----:B------:R-:W-:Y:S05]  /*67b0*/  BSYNC B1 ;  /* 0x0000000000017941 */ /* 0x000fea0003800000 */
.L_x_2712:
        /* <DEDUP_REMOVED lines=49> */
[----:B------:R-:W-:-:S07]  /*6ad0*/  MOV R13, R36 ;  /* 0x00000024000d7202 */ /* 0x000fce0000000f00 */
.L_x_2719:
[----:B------:R-:W-:Y:S05]  /*6ae0*/  BSYNC B2 ;  /* 0x0000000000027941 */ /* 0x000fea0003800000 */
.L_x_2718:
[----:B------:R-:W-:Y:S02]  /*6af0*/  ULDC.64 UR4, c[0x0][0x208] ;  /* 0x0000820000047ab9 */ /* 0x000fe40000000a00 */
[----:B---3--:R0:W-:Y:S03]  /*6b00*/  ST.E.128 desc[UR4][R40.64], R12 ;  /* 0x0000000c28007985 */ /* 0x0081e6000c101d04 */
.L_x_2717:
[----:B------:R-:W-:Y:S05]  /*6b10*/  BSYNC B1 ;  /* 0x0000000000017941 */ /* 0x000fea0003800000 */
.L_x_2716:
        /* <DEDUP_REMOVED lines=10> */
[----:B------:R-:W-:Y:S01]  /*6bc0*/  SHF.R.U32.HI R32, RZ, 0x10, R33 ;  /* 0x00000010ff207819 */ /* 0x000fe20000011621 */
[----:B------:R-:W-:Y:S01]  /*6bd0*/  IMAD.MOV.U32 R33, RZ, RZ, R13 ;  /* 0x000000ffff217224 */ /* 0x000fe200078e000d */
[--C-:B------:R-:W-:Y:S01]  /*6be0*/  SHF.R.U64 R42, R34, 0x10, R35.reuse ;  /* 0x00000010222a7819 */ /* 0x100fe20000001223 */
[----:B------:R-:W-:Y:S01]  /*6bf0*/  HADD2.F32 R34, -RZ, R15.H1_H1 ;  /* 0x3000000fff227230 */ /* 0x000fe20000004100 */
[----:B------:R-:W-:Y:S01]  /*6c00*/  SHF.R.U32.HI R11, RZ, 0x10, R35 ;  /* 0x00000010ff0b7819 */ /* 0x000fe20000011623 */
[----:B------:R-:W-:Y:S02]  /*6c10*/  HADD2.F32 R38, -RZ, R38.H0_H0 ;  /* 0x20000026ff267230 */ /* 0x000fe40000004100 */
        /* <DEDUP_REMOVED lines=35> */
.L_x_2721:
[----:B------:R-:W-:Y:S05]  /*6e50*/  BSYNC B1 ;  /* 0x0000000000017941 */ /* 0x000fea0003800000 */
.L_x_2720:
[----:B------:R-:W-:Y:S02]  /*6e60*/  ULDC.64 UR4, c[0x0][0x208] ;  /* 0x0000820000047ab9 */ /* 0x000fe40000000a00 */
[----:B---3--:R0:W-:Y:S01]  /*6e70*/  ST.E.128 desc[UR4][R36.64], R12 ;  /* 0x0000000c24007985 */ /* 0x0081e2000c101d04 */
[----:B------:R-:W-:Y:S05]  /*6e80*/  BRA `(.L_x_2707) ;  /* 0x0000004400687947 */ /* 0x000fea0003800000 */
.L_x_2662:
        /* <DEDUP_REMOVED lines=14> */
[-C--:B------:R-:W-:Y:S02]  /*6f70*/  ISETP.GE.AND P4, PT, R16, R111.reuse, PT ;  /* 0x0000006f1000720c */ /* 0x080fe40003f86270 */
[----:B------:R-:W-:Y:S02]  /*6f80*/  CS2R R38, SRZ ;  /* 0x0000000000267805 */ /* 0x000fe4000001ff00 */
[----:B------:R-:W-:Y:S01]  /*6f90*/  LEA R40, P5, R32, UR4, 0x1 ;  /* 0x0000000420287c11 */ /* 0x000fe2000f8a08ff */
[----:B------:R-:W-:Y:S01]  /*6fa0*/  IMAD.X R33, R11, 0x1, R6, P0 ;  /* 0x000000010b217824 */ /* 0x000fe200000e0606 */
[----:B------:R-:W-:Y:S02]  /*6fb0*/  ISETP.GE.AND P0, PT, R214, R111, PT ;  /* 0x0000006fd600720c */ /* 0x000fe40003f06270 */
[----:B------:R-:W-:-:S02]  /*6fc0*/  CS2R R36, SRZ ;  /* 0x0000000000247805 */ /* 0x000fc4000001ff00 */
[----:B------:R-:W-:Y:S01]  /*6fd0*/  CS2R R34, SRZ ;  /* 0x0000000000227805 */ /* 0x000fe2000001ff00 */
[----:B------:R-:W-:Y:S01]  /*6fe0*/  ULDC.64 UR6, c[0x0][0x208] ;  /* 0x0000820000067ab9 */ /* 0x000fe20000000a00 */
[----:B------:R-:W-:Y:S01]  /*6ff0*/  LEA.HI.X R41, R32, UR5, R33, 0x1, P5 ;  /* 0x0000000520297c11 */ /* 0x000fe2000a8f0c21 */
[----:B------:R-:W-:Y:S01]  /*7000*/  ULDC.64 UR4, c[0x0][0x400] ;  /* 0x0001000000047ab9 */ /* 0x000fe20000000a00 */
[----:B------:R-:W-:Y:S02]  /*7010*/  IADD3 R42, P5, R92, R12, RZ ;  /* 0x0000000c5c2a7210 */ /* 0x000fe40007fbe0ff */
[----:B------:R-:W-:Y:S02]  /*7020*/  CS2R R32, SRZ ;  /* 0x0000000000207805 */ /* 0x000fe4000001ff00 */
[----:B------:R-:W-:Y:S01]  /*7030*/  CS2R R46, SRZ ;  /* 0x00000000002e7805 */ /* 0x000fe2000001ff00 */
[----:B------:R-:W5:Y:S01]  /*7040*/  @!P4 LDG.E.128 R36, desc[UR6][R40.64] ;  /* 0x000000062824c981 */ /* 0x000f62000c1e1d00 */
[----:B------:R-:W-:-:S02]  /*7050*/  IADD3.X R43, R80, R8, RZ, P5, !PT ;  /* 0x00000008502b7210 */ /* 0x000fc40002ffe4ff */
[C---:B------:R-:W-:Y:S01]  /*7060*/  LEA R48, P5, R42.reuse, UR4, 0x1 ;  /* 0x000000042a307c11 */ /* 0x040fe2000f8a08ff */
[----:B------:R0:W5:Y:S01]  /*7070*/  @!P0 LDG.E.128 R32, desc[UR6][R40.64+0x80] ;  /* 0x0000800628208981 */ /* 0x000162000c1e1d00 */
[----:B------:R-:W-:Y:S02]  /*7080*/  CS2R R44, SRZ ;  /* 0x00000000002c7805 */ /* 0x000fe4000001ff00 */
[----:B------:R-:W-:Y:S02]  /*7090*/  LEA.HI.X R49, R42, UR5, R43, 0x1, P5 ;  /* 0x000000052a317c11 */ /* 0x000fe4000a8f0c2b */
[----:B------:R-:W-:-:S03]  /*70a0*/  CS2R R42, SRZ ;  /* 0x00000000002a7805 */ /* 0x000fc6000001ff00 */
[----:B------:R1:W5:Y:S01]  /*70b0*/  @!P4 LDG.E.128 R44, desc[UR6][R48.64] ;  /* 0x00000006302cc981 */ /* 0x000362000c1e1d00 */
[----:B0-----:R-:W-:-:S06]  /*70c0*/  CS2R R40, SRZ ;  /* 0x0000000000287805 */ /* 0x001fcc000001ff00 */
[----:B------:R1:W5:Y:S02]  /*70d0*/  @!P0 LDG.E.128 R40, desc[UR6][R48.64+0x80] ;  /* 0x0000800630288981 */ /* 0x000364000c1e1d00 */
.L_x_2723:
[----:B------:R-:W-:Y:S05]  /*70e0*/  BSYNC B1 ;  /* 0x0000000000017941 */ /* 0x000fea0003800000 */
.L_x_2722:
[----:B-1---5:R-:W-:Y:S01]  /*70f0*/  IMAD.MOV.U32 R48, RZ, RZ, R34 ;  /* 0x000000ffff307224 */ /* 0x022fe200078e0022 */
        /* <DEDUP_REMOVED lines=50> */
[----:B------:R-:W-:Y:S02]  /*7420*/  LEA R64, P5, R50, UR6, 0x1 ;  /* 0x0000000632407c11 */ /* 0x000fe4000f8a08ff */
[----:B------:R-:W-:Y:S02]  /*7430*/  LEA.HI.X R57, R48, UR5, R49, 0x1, P0 ;  /* 0x0000000530397c11 */ /* 0x000fe400080f0c31 */
[----:B------:R-:W-:Y:S02]  /*7440*/  CS2R R48, SRZ ;  /* 0x0000000000307805 */ /* 0x000fe4000001ff00 */
[----:B------:R-:W-:-:S02]  /*7450*/  LEA.HI.X R65, R50, UR7, R51, 0x1, P5 ;  /* 0x0000000732417c11 */ /* 0x000fc4000a8f0c33 */
[----:B------:R-:W-:Y:S02]  /*7460*/  CS2R R50, SRZ ;  /* 0x0000000000327805 */ /* 0x000fe4000001ff00 */
[-C--:B------:R-:W-:Y:S02]  /*7470*/  ISETP.GE.AND P0, PT, R16, R111.reuse, PT ;  /* 0x0000006f1000720c */ /* 0x080fe40003f06270 */
[----:B------:R-:W-:Y:S02]  /*7480*/  ISETP.GE.AND P5, PT, R214, R111, PT ;  /* 0x0000006fd600720c */ /* 0x000fe40003fa6270 */
[----:B------:R-:W-:Y:S02]  /*7490*/  CS2R R62, SRZ ;  /* 0x00000000003e7805 */ /* 0x000fe4000001ff00 */
[----:B------:R-:W-:Y:S02]  /*74a0*/  CS2R R60, SRZ ;  /* 0x00000000003c7805 */ /* 0x000fe4000001ff00 */
[----:B------:R-:W-:-:S05]  /*74b0*/  CS2R R58, SRZ ;  /* 0x00000000003a7805 */ /* 0x000fca000001ff00 */
[----:B------:R-:W5:Y:S04]  /*74c0*/  @!P0 LDG.E.128 R52, desc[UR8][R56.64] ;  /* 0x0000000838348981 */ /* 0x000f68000c1e1d00 */
[----:B------:R0:W5:Y:S04]  /*74d0*/  @!P5 LDG.E.128 R48, desc[UR8][R56.64+0x80] ;  /* 0x000080083830d981 */ /* 0x000168000c1e1d00 */
[----:B------:R1:W5:Y:S01]  /*74e0*/  @!P0 LDG.E.128 R60, desc[UR8][R64.64] ;  /* 0x00000008403c8981 */ /* 0x000362000c1e1d00 */
[----:B0-----:R-:W-:-:S06]  /*74f0*/  CS2R R56, SRZ ;  /* 0x0000000000387805 */ /* 0x001fcc000001ff00 */
[----:B------:R1:W5:Y:S02]  /*7500*/  @!P5 LDG.E.128 R56, desc[UR8][R64.64+0x80] ;  /* 0x000080084038d981 */ /* 0x000364000c1e1d00 */
.L_x_2725:
[----:B------:R-:W-:Y:S05]  /*7510*/  BSYNC B1 ;  /* 0x0000000000017941 */ /* 0x000fea0003800000 */
.L_x_2724:
[----:B-----5:R-:W-:Y:S01]  /*7520*/  IMAD.MOV.U32 R66, RZ, RZ, R51 ;  /* 0x000000ffff427224 */ /* 0x020fe200078e0033 */
[----:B-1----:R-:W-:Y:S01]  /*7530*/  MOV R65, R48 ;  /* 0x0000003000417202 */ /* 0x002fe20000000f00 */
        /* <DEDUP_REMOVED lines=17> */
[----:B------:R-:W-:Y:S02]  /*7650*/  CS2R R74, SRZ ;  /* 0x00000000004a7805 */ /* 0x000fe4000001ff00 */
        /* <DEDUP_REMOVED lines=39> */
.L_x_2727:
[----:B------:R-:W-:Y:S05]  /*78d0*/  BSYNC B1 ;  /* 0x0000000000017941 */ /* 0x000fea0003800000 */
.L_x_2726:
        /* <DEDUP_REMOVED lines=32> */
.L_x_2728:
[----:B------:R-:W-:Y:S01]  /*7ae0*/  IMAD R88, R213, 0x8, R23 ;  /* 0x00000008d5587824 */ /* 0x000fe200078e0217 */
[----:B------:R-:W-:Y:S01]  /*7af0*/  SHF.L.U32 R89, R227, 0x1f, RZ ;  /* 0x0000001fe3597819 */ /* 0x000fe200000006ff */
[----:B------:R-:W-:Y:S03]  /*7b00*/  BSSY B1, `(.L_x_2729) ;  /* 0x0000003000017945 */ /* 0x000fe60003800000 */
[----:B------:R-:W0:Y:S02]  /*7b10*/  SYNCS.PHASECHK.TRANS64.TRYWAIT P6, [R88+URZ+0x38890], R89 ;  /* 0x03889059580075a7 */ /* 0x000e2400080c017f */
[----:B0-----:R-:W-:Y:S05]  /*7b20*/  @!P6 BRA `(.L_x_2730) ;  /* 0x000002ac0010e947 */ /* 0x001fea0003800000 */
.L_x_3075:
[----:B------:R-:W-:Y:S05]  /*7b30*/  BSYNC B1 ;  /* 0x0000000000017941 */ /* 0x000fea0003800000 */
.L_x_2729:
[----:B------:R-:W1:Y:S01]  /*7b40*/  LDC R128, c[0x0][0x2f4] ;  /* 0x0000bd00ff807b82 */ /* 0x000e620000000800 */
[----:B------:R-:W-:Y:S01]  /*7b50*/  UMOV UR4, 0xffffffff ;  /* 0xffffffff00047882 */ /* 0x000fe20000000000 */
[----:B-1----:R-:W-:Y:S02]  /*7b60*/  IMAD.IADD R129, R128, 0x1, -R112 ;  /* 0x0000000180817824 */ /* 0x002fe400078e0a70 */
[----:B------:R-:W-:Y:S05]  /*7b70*/  BRA.DIV UR4, `(.L_x_2731) ;  /* 0x000002ae04107947 */ /* 0x000fea000b800000 */
[----:B------:R1:W2:Y:S04]  /*7b80*/  SHFL.IDX PT, R121, R118, RZ, 0x181f ;  /* 0x00181fff76797589 */ /* 0x0002a800000e0000 */
[----:B------:R1:W3:Y:S02]  /*7b90*/  SHFL.IDX PT, R11, R119, RZ, 0x181f ;  /* 0x00181fff770b7589 */ /* 0x0002e400000e0000 */
.L_x_3079:
        /* <DEDUP_REMOVED lines=35> */
[----:B------:R-:W-:Y:S01]  /*7dd0*/  SHF.R.U64 R36, R36, 0x10, R37 ;  /* 0x0000001024247819 */ /* 0x000fe20000001225 */
[----:B------:R-:W-:Y:S01]  /*7de0*/  HADD2.F32 R140, -RZ, R140.H0_H0 ;  /* 0x2000008cff8c7230 */ /* 0x000fe20000004100 */
[----:B------:R-:W-:Y:S01]  /*7df0*/  SHF.R.U64 R44, R44, 0x10, R45 ;  /* 0x000000102c2c7819 */ /* 0x000fe2000000122d */
[----:B------:R-:W-:Y:S01]  /*7e00*/  HADD2.F32 R81, -RZ, R134.H0_H0 ;  /* 0x20000086ff517230 */ /* 0x000fe20000004100 */
[----:B------:R-:W-:Y:S01]  /*7e10*/  SHF.R.U64 R38, R38, 0x10, R39 ;  /* 0x0000001026267819 */ /* 0x000fe20000001227 */
[----:B------:R-:W-:Y:S02]  /*7e20*/  HADD2.F32 R141, -RZ, R133.H0_H0 ;  /* 0x20000085ff8d7230 */ /* 0x000fe40000004100 */
[----:B------:R-:W-:Y:S02]  /*7e30*/  HADD2.F32 R139, -RZ, R139.H0_H0 ;  /* 0x2000008bff8b7230 */ /* 0x000fe40000004100 */
[----:B------:R-:W-:Y:S01]  /*7e40*/  FMUL.FTZ R13, R81, R140 ;  /* 0x0000008c510d7220 */ /* 0x000fe20000410000 */
[----:B------:R-:W-:-:S02]  /*7e50*/  HADD2.F32 R44, -RZ, R44.H0_H0 ;  /* 0x2000002cff2c7230 */ /* 0x000fc40000004100 */
[C---:B------:R-:W-:Y:S01]  /*7e60*/  FMUL.FTZ R140, R141.reuse, R140 ;  /* 0x0000008c8d8c7220 */ /* 0x040fe20000410000 */
[----:B------:R-:W-:Y:S02]  /*7e70*/  HADD2.F32 R38, -RZ, R38.H0_H0 ;  /* 0x20000026ff267230 */ /* 0x000fe40000004100 */
[-C--:B------:R-:W-:Y:S01]  /*7e80*/  FFMA.FTZ R13, R141, R139.reuse, -R13 ;  /* 0x0000008b8d0d7223 */ /* 0x080fe2000001080d */
[----:B------:R-:W-:Y:S01]  /*7e90*/  FFMA.FTZ R81, R81, R139, R140 ;  /* 0x0000008b51517223 */ /* 0x000fe2000001008c */
[----:B------:R-:W-:Y:S01]  /*7ea0*/  SHF.R.U32.HI R140, RZ, 0x10, R45 ;  /* 0x00000010ff8c7819 */ /* 0x000fe2000001162d */
[----:B------:R-:W-:Y:S01]  /*7eb0*/  HADD2.F32 R45, -RZ, R133.H1_H1 ;  /* 0x30000085ff2d7230 */ /* 0x000fe20000004100 */
[----:B------:R-:W-:Y:S01]  /*7ec0*/  SHF.R.U32.HI R139, RZ, 0x10, R37 ;  /* 0x00000010ff8b7819 */ /* 0x000fe20000011625 */
[----:B------:R-:W-:Y:S02]  /*7ed0*/  HADD2.F32 R37, -RZ, R134.H1_H1 ;  /* 0x30000086ff257230 */ /* 0x000fe40000004100 */
[----:B------:R-:W-:-:S02]  /*7ee0*/  HADD2.F32 R140, -RZ, R140.H0_H0 ;  /* 0x2000008cff8c7230 */ /* 0x000fc40000004100 */
[----:B------:R-:W-:Y:S02]  /*7ef0*/  HADD2.F32 R139, -RZ, R139.H0_H0 ;  /* 0x2000008bff8b7230 */ /* 0x000fe40000004100 */
[----:B------:R-:W-:Y:S02]  /*7f00*/  IMAD.MOV.U32 R134, RZ, RZ, R83 ;  /* 0x000000ffff867224 */ /* 0x000fe400078e0053 */
[-C--:B------:R-:W-:Y:S01]  /*7f10*/  FMUL.FTZ R133, R37, R140.reuse ;  /* 0x0000008c25857220 */ /* 0x080fe20000410000 */
[----:B------:R-:W-:-:S03]  /*7f20*/  FMUL.FTZ R140, R45, R140 ;  /* 0x0000008c2d8c7220 */ /* 0x000fc60000410000 */
[-C--:B------:R-:W-:Y:S01]  /*7f30*/  FFMA.FTZ R45, R45, R139.reuse, -R133 ;  /* 0x0000008b2d2d7223 */ /* 0x080fe20000010885 */
[----:B------:R-:W-:Y:S02]  /*7f40*/  IMAD.MOV.U32 R133, RZ, RZ, R15 ;  /* 0x000000ffff857224 */ /* 0x000fe400078e000f */
[----:B------:R-:W-:Y:S01]  /*7f50*/  FFMA.FTZ R37, R37, R139, R140 ;  /* 0x0000008b25257223 */ /* 0x000fe2000001008c */
[----:B------:R-:W-:Y:S02]  /*7f60*/  HADD2.F32 R140, -RZ, R162.H0_H0 ;  /* 0x200000a2ff8c7230 */ /* 0x000fe40000004100 */
[----:B------:R-:W-:Y:S01]  /*7f70*/  HADD2.F32 R83, -RZ, R134.H0_H0 ;  /* 0x20000086ff537230 */ /* 0x000fe20000004100 */
[----:B------:R-:W-:Y:S01]  /*7f80*/  F2FP.F16.F32.PACK_AB R13, R45, R13 ;  /* 0x0000000d2d0d723e */ /* 0x000fe200000000ff */
        /* <DEDUP_REMOVED lines=8> */
[----:B------:R-:W-:Y:S02]  /*8010*/  HADD2.F32 R141, -RZ, R162.H1_H1 ;  /* 0x300000a2ff8d7230 */ /* 0x000fe40000004100 */
[----:B------:R-:W-:Y:S01]  /*8020*/  FFMA.FTZ R83, R83, R139, R140 ;  /* 0x0000008b53537223 */ /* 0x000fe2000001008c */
[----:B------:R-:W-:-:S02]  /*8030*/  SHF.R.U32.HI R139, RZ, 0x10, R39 ;  /* 0x00000010ff8b7819 */ /* 0x000fc40000011627 */
[--C-:B------:R-:W-:Y:S02]  /*8040*/  SHF.R.U64 R39, R46, 0x10, R47.reuse ;  /* 0x000000102e277819 */ /* 0x100fe4000000122f */
[----:B------:R-:W-:Y:S01]  /*8050*/  SHF.R.U32.HI R47, RZ, 0x10, R47 ;  /* 0x00000010ff2f7819 */ /* 0x000fe2000001162f */
[----:B------:R-:W-:Y:S02]  /*8060*/  HADD2.F32 R139, -RZ, R139.H0_H0 ;  /* 0x2000008bff8b7230 */ /* 0x000fe40000004100 */
[----:B------:R-:W-:Y:S02]  /*8070*/  HADD2.F32 R39, -RZ, R39.H0_H0 ;  /* 0x20000027ff277230 */ /* 0x000fe40000004100 */
[----:B------:R-:W-:-:S05]  /*8080*/  HADD2.F32 R47, -RZ, R47.H0_H0 ;  /* 0x2000002fff2f7230 */ /* 0x000fca0000004100 */
[----:B------:R-:W-:-:S04]  /*8090*/  FMUL.FTZ R46, R134, R47 ;  /* 0x0000002f862e7220 */ /* 0x000fc80000410000 */
[C---:B------:R-:W-:Y:S01]  /*80a0*/  FFMA.FTZ R46, R133.reuse, R139, -R46 ;  /* 0x0000008b852e7223 */ /* 0x040fe2000001082e */
[----:B------:R-:W-:Y:S01]  /*80b0*/  FMUL.FTZ R133, R133, R47 ;  /* 0x0000002f85857220 */ /* 0x000fe20000410000 */
[----:B------:R-:W-:-:S03]  /*80c0*/  IMAD.MOV.U32 R47, RZ, RZ, R12 ;  /* 0x000000ffff2f7224 */ /* 0x000fc600078e000c */
[----:B------:R-:W-:Y:S01]  /*80d0*/  FFMA.FTZ R12, R134, R139, R133 ;  /* 0x0000008b860c7223 */ /* 0x000fe20000010085 */
[--C-:B------:R-:W-:Y:S01]  /*80e0*/  HADD2.F32 R134, -RZ, R80.reuse.H0_H0 ;  /* 0x20000050ff867230 */ /* 0x100fe20000004100 */
[----:B------:R-:W-:Y:S01]  /*80f0*/  F2FP.F16.F32.PACK_AB R15, R46, R15 ;  /* 0x0000000f2e0f723e */ /* 0x000fe200000000ff */
[----:B------:R-:W-:Y:S02]  /*8100*/  HADD2.F32 R133, -RZ, R47.H0_H0 ;  /* 0x2000002fff857230 */ /* 0x000fe40000004100 */
[----:B------:R-:W-:Y:S02]  /*8110*/  HADD2.F32 R139, -RZ, R161.H1_H1 ;  /* 0x300000a1ff8b7230 */ /* 0x000fe40000004100 */
[-C--:B------:R-:W-:Y:S01]  /*8120*/  FMUL.FTZ R140, R134, R141.reuse ;  /* 0x0000008d868c7220 */ /* 0x080fe20000410000 */
[----:B------:R-:W-:Y:S02]  /*8130*/  HADD2.F32 R80, -RZ, R80.H1_H1 ;  /* 0x30000050ff507230 */ /* 0x000fe40000004100 */
[C---:B------:R-:W-:Y:S01]  /*8140*/  FMUL.FTZ R141, R133.reuse, R141 ;  /* 0x0000008d858d7220 */ /* 0x040fe20000410000 */
[----:B------:R-:W-:Y:S01]  /*8150*/  F2FP.F16.F32.PACK_AB R83, R12, R83 ;  /* 0x000000530c53723e */ /* 0x000fe200000000ff */
[----:B------:R-:W-:-:S02]  /*8160*/  FFMA.FTZ R133, R133, R139, -R140 ;  /* 0x0000008b85857223 */ /* 0x000fc4000001088c */
[----:B------:R-:W-:Y:S01]  /*8170*/  FFMA.FTZ R134, R134, R139, R141 ;  /* 0x0000008b86867223 */ /* 0x000fe2000001008d */
[----:B------:R-:W-:Y:S02]  /*8180*/  HADD2.F32 R139, -RZ, R47.H1_H1 ;  /* 0x3000002fff8b7230 */ /* 0x000fe40000004100 */
[----:B------:R-:W-:Y:S02]  /*8190*/  HADD2.F32 R47, -RZ, R36.H0_H0 ;  /* 0x20000024ff2f7230 */ /* 0x000fe40000004100 */
[-C--:B------:R-:W-:Y:S01]  /*81a0*/  FMUL.FTZ R36, R80, R44.reuse ;  /* 0x0000002c50247220 */ /* 0x080fe20000410000 */
[--C-:B------:R-:W-:Y:S02]  /*81b0*/  HADD2.F32 R141, -RZ, R160.reuse.H1_H1 ;  /* 0x300000a0ff8d7230 */ /* 0x100fe40000004100 */
[C---:B------:R-:W-:Y:S01]  /*81c0*/  FMUL.FTZ R44, R139.reuse, R44 ;  /* 0x0000002c8b2c7220 */ /* 0x040fe20000410000 */
[----:B------:R-:W-:Y:S01]  /*81d0*/  FFMA.FTZ R36, R139, R47, -R36 ;  /* 0x0000002f8b247223 */ /* 0x000fe20000010824 */
[----:B------:R-:W-:-:S02]  /*81e0*/  HADD2.F32 R139, -RZ, R160.H0_H0 ;  /* 0x200000a0ff8b7230 */ /* 0x000fc40000004100 */
[----:B------:R-:W-:Y:S01]  /*81f0*/  FFMA.FTZ R44, R80, R47, R44 ;  /* 0x0000002f502c7223 */ /* 0x000fe2000001002c */
[----:B------:R-:W-:Y:S02]  /*8200*/  HADD2.F32 R47, -RZ, R82.H0_H0 ;  /* 0x20000052ff2f7230 */ /* 0x000fe40000004100 */
[----:B------:R-:W-:Y:S01]  /*8210*/  HADD2.F32 R80, -RZ, R14.H0_H0 ;  /* 0x2000000eff507230 */ /* 0x000fe20000004100 */
[----:B------:R-:W-:Y:S01]  /*8220*/  F2FP.F16.F32.PACK_AB R36, R36, R133 ;  /* 0x000000852424723e */ /* 0x000fe200000000ff */
[----:B------:R-:W-:Y:S02]  /*8230*/  HADD2.F32 R82, -RZ, R82.H1_H1 ;  /* 0x30000052ff527230 */ /* 0x000fe40000004100 */
[CC--:B------:R-:W-:Y:S01]  /*8240*/  FMUL.FTZ R140, R47.reuse, R141.reuse ;  /* 0x0000008d2f8c7220 */ /* 0x0c0fe20000410000 */
[----:B------:R-:W-:Y:S02]  /*8250*/  HADD2.F32 R14, -RZ, R14.H1_H1 ;  /* 0x3000000eff0e7230 */ /* 0x000fe40000004100 */
[----:B------:R-:W-:Y:S01]  /*8260*/  FMUL.FTZ R141, R80, R141 ;  /* 0x0000008d508d7220 */ /* 0x000fe20000410000 */
[----:B------:R-:W-:Y:S01]  /*8270*/  F2FP.F16.F32.PACK_AB R44, R44, R134 ;  /* 0x000000862c2c723e */ /* 0x000fe200000000ff */
[-C--:B------:R-:W-:Y:S01]  /*8280*/  FFMA.FTZ R140, R80, R139.reuse, -R140 ;  /* 0x0000008b508c7223 */ /* 0x080fe2000001088c */
[----:B------:R-:W-:Y:S01]  /*8290*/  MOV R12, R36 ;  /* 0x00000024000c7202 */ /* 0x000fe20000000f00 */
[----:B------:R-:W-:Y:S01]  /*82a0*/  FFMA.FTZ R141, R47, R139, R141 ;  /* 0x0000008b2f8d7223 */ /* 0x000fe2000001008d */
[-C--:B------:R-:W-:Y:S01]  /*82b0*/  FMUL.FTZ R47, R82, R39.reuse ;  /* 0x00000027522f7220 */ /* 0x080fe20000410000 */
[----:B------:R-:W-:Y:S01]  /*82c0*/  FMUL.FTZ R39, R14, R39 ;  /* 0x000000270e277220 */ /* 0x000fe20000410000 */
[----:B------:R-:W-:-:S02]  /*82d0*/  IMAD.MOV.U32 R80, RZ, RZ, R44 ;  /* 0x000000ffff507224 */ /* 0x000fc400078e002c */
[-C--:B------:R-:W-:Y:S01]  /*82e0*/  FFMA.FTZ R47, R14, R38.reuse, -R47 ;  /* 0x000000260e2f7223 */ /* 0x080fe2000001082f */
[----:B------:R-:W-:-:S04]  /*82f0*/  FFMA.FTZ R39, R82, R38, R39 ;  /* 0x0000002652277223 */ /* 0x000fc80000010027 */
[----:B------:R-:W-:Y:S02]  /*8300*/  F2FP.F16.F32.PACK_AB R47, R47, R140 ;  /* 0x0000008c2f2f723e */ /* 0x000fe400000000ff */
[----:B------:R-:W-:-:S03]  /*8310*/  F2FP.F16.F32.PACK_AB R39, R39, R141 ;  /* 0x0000008d2727723e */ /* 0x000fc600000000ff */
[----:B------:R-:W-:Y:S02]  /*8320*/  IMAD.MOV.U32 R14, RZ, RZ, R47 ;  /* 0x000000ffff0e7224 */ /* 0x000fe400078e002f */
[----:B------:R-:W-:-:S07]  /*8330*/  IMAD.MOV.U32 R82, RZ, RZ, R39 ;  /* 0x000000ffff527224 */ /* 0x000fce00078e0027 */
.L_x_2737:
[----:B------:R-:W-:Y:S05]  /*8340*/  BSYNC B3 ;  /* 0x0000000000037941 */ /* 0x000fea0003800000 */
.L_x_2736:
[----:B------:R-:W-:Y:S01]  /*8350*/  LEA R36, P3, R10, R11, 0x1 ;  /* 0x0000000b0a247211 */ /* 0x000fe200078608ff */
[----:B------:R-:W-:-:S03]  /*8360*/  ULDC.64 UR4, c[0x0][0x208] ;  /* 0x0000820000047ab9 */ /* 0x000fc60000000a00 */
[----:B--2---:R-:W-:Y:S02]  /*8370*/  LEA.HI.X R37, R10, R121, R28, 0x1, P3 ;  /* 0x000000790a257211 */ /* 0x004fe400018f0c1c */
[----:B------:R-:W-:-:S03]  /*8380*/  ISETP.GE.AND P3, PT, R132, R128, PT ;  /* 0x000000808400720c */ /* 0x000fc60003f66270 */
[----:B----4-:R2:W-:Y:S10]  /*8390*/  ST.E.128 desc[UR4][R36.64], R12 ;  /* 0x0000000c24007985 */ /* 0x0105f4000c101d04 */
[----:B--2---:R-:W-:-:S05]  /*83a0*/  @!P3 IMAD.WIDE R12, R132, 0x2, R120 ;  /* 0x00000002840cb825 */ /* 0x004fca00078e0278 */
[----:B---3--:R3:W-:Y:S02]  /*83b0*/  @!P3 ST.E.128 desc[UR4][R12.64], R80 ;  /* 0x000000500c00b985 */ /* 0x0087e4000c101d04 */
.L_x_2735:
[----:B------:R-:W-:Y:S05]  /*83c0*/  BSYNC B2 ;  /* 0x0000000000027941 */ /* 0x000fea0003800000 */
.L_x_2734:
[----:B------:R-:W-:-:S13]  /*83d0*/  ISETP.NE.AND P3, PT, R25, RZ, PT ;  /* 0x000000ff1900720c */ /* 0x000fda0003f65270 */
[----:B------:R-:W-:Y:S05]  /*83e0*/  @!P3 BRA `(.L_x_2733) ;  /* 0x0000000400f0b947 */ /* 0x000fea0003800000 */
[----:B------:R-:W4:Y:S01]  /*83f0*/  LDL R15, [R1+0x5c] ;  /* 0x00005c00010f7983 */ /* 0x000f220000100800 */
[----:B---3--:R-:W-:Y:S01]  /*8400*/  SEL R12, R112, R129, !P1 ;  /* 0x00000081700c7207 */ /* 0x008fe20004800000 */
        /* <DEDUP_REMOVED lines=16> */
[----:B----4-:R-:W-:-:S04]  /*8510*/  IMAD R13, R13, 0x1400, R15 ;  /* 0x000014000d0d7824 */ /* 0x010fc800078e020f */
        /* <DEDUP_REMOVED lines=11> */
[----:B------:R-:W-:Y:S01]  /*85d0*/  HADD2.F32 R47, -RZ, R159.H1_H1 ;  /* 0x3000009fff2f7230 */ /* 0x000fe20000004100 */
[----:B------:R-:W-:Y:S01]  /*85e0*/  SHF.R.U32.HI R33, RZ, 0x10, R33 ;  /* 0x00000010ff217819 */ /* 0x000fe20000011621 */
[--C-:B------:R-:W-:Y:S01]  /*85f0*/  HADD2.F32 R13, -RZ, R46.reuse.H0_H0 ;  /* 0x2000002eff0d7230 */ /* 0x100fe20000004100 */
[----:B------:R-:W-:Y:S01]  /*8600*/  SHF.R.U64 R34, R34, 0x10, R35 ;  /* 0x0000001022227819 */ /* 0x000fe20000001223 */
[----:B------:R-:W-:Y:S02]  /*8610*/  HADD2.F32 R81, -RZ, R45.H0_H0 ;  /* 0x2000002dff517230 */ /* 0x000fe40000004100 */
        /* <DEDUP_REMOVED lines=81> */
.L_x_2739:
[----:B------:R-:W-:Y:S05]  /*8b30*/  BSYNC B2 ;  /* 0x0000000000027941 */ /* 0x000fea0003800000 */
.L_x_2738:
[----:B------:R-:W-:Y:S01]  /*8b40*/  LEA R32, P3, R21, R11, 0x1 ;  /* 0x0000000b15207211 */ /* 0x000fe200078608ff */
[----:B------:R-:W-:-:S03]  /*8b50*/  ULDC.64 UR4, c[0x0][0x208] ;  /* 0x0000820000047ab9 */ /* 0x000fc60000000a00 */
[----:B--2---:R-:W-:Y:S02]  /*8b60*/  LEA.HI.X R33, R21, R121, R29, 0x1, P3 ;  /* 0x0000007915217211 */ /* 0x004fe400018f0c1d */
[----:B------:R-:W-:-:S03]  /*8b70*/  ISETP.GE.AND P3, PT, R44, R128, PT ;  /* 0x000000802c00720c */ /* 0x000fc60003f66270 */
[----:B----4-:R4:W-:Y:S10]  /*8b80*/  ST.E.128 desc[UR4][R32.64], R12 ;  /* 0x0000000c20007985 */ /* 0x0109f4000c101d04 */
[----:B------:R-:W-:-:S05]  /*8b90*/  @!P3 IMAD.WIDE R120, R44, 0x2, R120 ;  /* 0x000000022c78b825 */ /* 0x000fca00078e0278 */
[----:B---3--:R4:W-:Y:S02]  /*8ba0*/  @!P3 ST.E.128 desc[UR4][R120.64], R36 ;  /* 0x000000247800b985 */ /* 0x0089e4000c101d04 */
.L_x_2733:
[----:B------:R-:W-:Y:S05]  /*8bb0*/  BSYNC B1 ;  /* 0x0000000000017941 */ /* 0x000fea0003800000 */
.L_x_2732:
[----:B------:R-:W-:-:S03]  /*8bc0*/  UMOV UR4, 0xffffffff ;  /* 0xffffffff00047882 */ /* 0x000fc60000000000 */
[----:B------:R-:W-:Y:S05]  /*8bd0*/  BRA.DIV UR4, `(.L_x_2740) ;  /* 0x0000029e04447947 */ /* 0x000fea000b800000 */
[----:B----4-:R4:W0:Y:S04]  /*8be0*/  SHFL.IDX PT, R37, R118, 0x1, 0x181f ;  /* 0x00381f0076257f89 */ /* 0x01082800000e0000 */
[----:B---3--:R4:W3:Y:S02]  /*8bf0*/  SHFL.IDX PT, R11, R119, 0x1, 0x181f ;  /* 0x00381f00770b7f89 */ /* 0x0088e400000e0000 */
.L_x_3083:
        /* <DEDUP_REMOVED lines=8> */
[C---:B------:R-:W-:Y:S01]  /*8c80*/  VIADD R14, R225.reuse, 0x20 ;  /* 0x00000020e10e7836 */ /* 0x040fe20000000000 */
[----:B------:R-:W-:Y:S01]  /*8c90*/  ISETP.GE.AND P3, PT, R16, R111, PT ;  /* 0x0000006f1000720c */ /* 0x000fe20003f66270 */
[----:B------:R-:W-:Y:S01]  /*8ca0*/  VIADD R32, R225, 0x20 ;  /* 0x00000020e1207836 */ /* 0x000fe20000000000 */
[----:B------:R-:W-:Y:S01]  /*8cb0*/  SHF.R.S32.HI R13, RZ, 0x1f, R12 ;  /* 0x0000001fff0d7819 */ /* 0x000fe2000001140c */
[----:B------:R-:W-:Y:S01]  /*8cc0*/  IMAD.SHL.U32 R14, R14, 0x40, RZ ;  /* 0x000000400e0e7824 */ /* 0x000fe200078e00ff */
[----:B------:R-:W-:Y:S01]  /*8cd0*/  BSSY B3, `(.L_x_2745) ;  /* 0x000006e000037945 */ /* 0x000fe20003800000 */
[----:B------:R-:W-:Y:S01]  /*8ce0*/  IMAD.SHL.U32 R32, R32, 0x40, RZ ;  /* 0x0000004020207824 */ /* 0x000fe200078e00ff */
[----:B------:R-:W-:Y:S02]  /*8cf0*/  LEA.HI R13, R13, R12, RZ, 0x4 ;  /* 0x0000000c0d0d7211 */ /* 0x000fe400078f20ff */
[----:B------:R-:W-:-:S02]  /*8d00*/  LOP3.LUT R14, R14, 0x1c0, RZ, 0xc0, !PT ;  /* 0x000001c00e0e7812 */ /* 0x000fc400078ec0ff */
[----:B------:R-:W-:Y:S02]  /*8d10*/  LEA.HI.SX32 R40, R13, R9, 0x1c ;  /* 0x000000090d287211 */ /* 0x000fe400078fe2ff */
[----:B------:R-:W-:Y:S02]  /*8d20*/  LOP3.LUT R32, R32, 0x1c0, RZ, 0xc0, !PT ;  /* 0x000001c020207812 */ /* 0x000fe400078ec0ff */
[----:B------:R-:W-:Y:S02]  /*8d30*/  SHF.R.S32.HI R13, RZ, 0x1f, R40 ;  /* 0x0000001fff0d7819 */ /* 0x000fe40000011428 */
[----:B------:R-:W-:Y:S02]  /*8d40*/  SHF.R.U32.HI R14, RZ, 0x3, R14 ;  /* 0x00000003ff0e7819 */ /* 0x000fe4000001160e */
[----:B------:R-:W-:Y:S02]  /*8d50*/  LEA.HI R13, R13, R40, RZ, 0x3 ;  /* 0x000000280d0d7211 */ /* 0x000fe400078f18ff */
[----:B------:R-:W-:-:S02]  /*8d60*/  SHF.L.U32 R40, R40, 0x3, RZ ;  /* 0x0000000328287819 */ /* 0x000fc400000006ff */
[----:B------:R-:W-:Y:S02]  /*8d70*/  SHF.R.S32.HI R13, RZ, 0x3, R13 ;  /* 0x00000003ff0d7819 */ /* 0x000fe4000001140d */
[----:B------:R-:W-:-:S04]  /*8d80*/  LOP3.LUT R12, R32, 0x38, R40, 0xf8, !PT ;  /* 0x00000038200c7812 */ /* 0x000fc800078ef828 */
[----:B------:R-:W-:Y:S01]  /*8d90*/  LOP3.LUT R12, R12, R14, RZ, 0x3c, !PT ;  /* 0x0000000e0c0c7212 */ /* 0x000fe200078e3cff */
[----:B---3--:R-:W-:-:S05]  /*8da0*/  IMAD R13, R13, 0x1400, R15 ;  /* 0x000014000d0d7824 */ /* 0x008fca00078e020f */
[----:B------:R-:W-:-:S05]  /*8db0*/  IADD3 R12, R13, R12, RZ ;  /* 0x0000000c0d0c7210 */ /* 0x000fca0007ffe0ff */
[C---:B------:R-:W-:Y:S02]  /*8dc0*/  IMAD R32, R213.reuse, 0x5000, R12 ;  /* 0x00005000d5207824 */ /* 0x040fe400078e020c */
[----:B------:R-:W-:Y:S02]  /*8dd0*/  IMAD R12, R213, 0x5000, R125 ;  /* 0x00005000d50c7824 */ /* 0x000fe400078e027d */
[--C-:B------:R-:W-:Y:S02]  /*8de0*/  IMAD R32, R32, 0x2, R23.reuse ;  /* 0x0000000220207824 */ /* 0x100fe400078e0217 */
[----:B------:R-:W-:-:S04]  /*8df0*/  IMAD R12, R12, 0x2, R23 ;  /* 0x000000020c0c7824 */ /* 0x000fc800078e0217 */
        /* <DEDUP_REMOVED lines=54> */
[----:B------:R-:W-:-:S02]  /*9160*/  IMAD.MOV.U32 R13, RZ, RZ, R33 ;  /* 0x000000ffff0d7224 */ /* 0x000fc400078e0021 */
[----:B------:R-:W-:Y:S02]  /*9170*/  IMAD.MOV.U32 R33, RZ, RZ, R38 ;  /* 0x000000ffff217224 */ /* 0x000fe400078e0026 */
[----:B------:R-:W-:Y:S01]  /*9180*/  FFMA.FTZ R15, R35, R54, R15 ;  /* 0x00000036230f7223 */ /* 0x000fe2000001000f */
[--C-:B------:R-:W-:Y:S01]  /*9190*/  HADD2.F32 R35, -RZ, R32.reuse.H0_H0 ;  /* 0x20000020ff237230 */ /* 0x100fe20000004100 */
[----:B------:R-:W-:Y:S01]  /*91a0*/  F2FP.F16.F32.PACK_AB R45, R45, R46 ;  /* 0x0000002e2d2d723e */ /* 0x000fe200000000ff */
[----:B------:R-:W-:Y:S02]  /*91b0*/  HADD2.F32 R32, -RZ, R32.H1_H1 ;  /* 0x30000020ff207230 */ /* 0x000fe40000004100 */
[----:B------:R-:W-:Y:S01]  /*91c0*/  F2FP.F16.F32.PACK_AB R41, R15, R41 ;  /* 0x000000290f29723e */ /* 0x000fe200000000ff */
[-C--:B------:R-:W-:Y:S01]  /*91d0*/  FMUL.FTZ R52, R35, R154.reuse ;  /* 0x0000009a23347220 */ /* 0x080fe20000410000 */
[----:B------:R-:W-:Y:S01]  /*91e0*/  FMUL.FTZ R154, R47, R154 ;  /* 0x0000009a2f9a7220 */ /* 0x000fe20000410000 */
[----:B------:R-:W-:-:S02]  /*91f0*/  IMAD.MOV.U32 R15, RZ, RZ, R45 ;  /* 0x000000ffff0f7224 */ /* 0x000fc400078e002d */
        /* <DEDUP_REMOVED lines=18> */
[----:B------:R-:W-:Y:S02]  /*9320*/  MOV R32, R60 ;  /* 0x0000003c00207202 */ /* 0x000fe40000000f00 */
        /* <DEDUP_REMOVED lines=8> */
.L_x_2746:
[----:B------:R-:W-:Y:S05]  /*93b0*/  BSYNC B3 ;  /* 0x0000000000037941 */ /* 0x000fea0003800000 */
.L_x_2745:
[----:B------:R-:W-:Y:S01]  /*93c0*/  LEA R38, P3, R10, R11, 0x1 ;  /* 0x0000000b0a267211 */ /* 0x000fe200078608ff */
[----:B------:R-:W-:-:S03]  /*93d0*/  ULDC.64 UR4, c[0x0][0x208] ;  /* 0x0000820000047ab9 */ /* 0x000fc60000000a00 */
[----:B0-----:R-:W-:Y:S02]  /*93e0*/  LEA.HI.X R39, R10, R37, R28, 0x1, P3 ;  /* 0x000000250a277211 */ /* 0x001fe400018f0c1c */
[----:B------:R-:W-:-:S03]  /*93f0*/  ISETP.GE.AND P3, PT, R40, R128, PT ;  /* 0x000000802800720c */ /* 0x000fc60003f66270 */
[----:B------:R0:W-:Y:S10]  /*9400*/  ST.E.128 desc[UR4][R38.64], R12 ;  /* 0x0000000c26007985 */ /* 0x0001f4000c101d04 */
[----:B0-----:R-:W-:-:S05]  /*9410*/  @!P3 IMAD.WIDE R12, R40, 0x2, R36 ;  /* 0x00000002280cb825 */ /* 0x001fca00078e0224 */
[----:B---3--:R3:W-:Y:S02]  /*9420*/  @!P3 ST.E.128 desc[UR4][R12.64], R32 ;  /* 0x000000200c00b985 */ /* 0x0087e4000c101d04 */
.L_x_2744:
[----:B------:R-:W-:Y:S05]  /*9430*/  BSYNC B2 ;  /* 0x0000000000027941 */ /* 0x000fea0003800000 */
.L_x_2743:
[----:B------:R-:W-:-:S13]  /*9440*/  ISETP.NE.AND P3, PT, R25, RZ, PT ;  /* 0x000000ff1900720c */ /* 0x000fda0003f65270 */
[----:B------:R-:W-:Y:S05]  /*9450*/  @!P3 BRA `(.L_x_2742) ;  /* 0x0000000400f4b947 */ /* 0x000fea0003800000 */
[----:B------:R-:W5:Y:S01]  /*9460*/  LDL R15, [R1+0x58] ;  /* 0x00005800010f7983 */ /* 0x000f620000100800 */
[----:B---3--:R-:W-:Y:S01]  /*9470*/  SEL R12, R112, R129, !P1 ;  /* 0x00000081700c7207 */ /* 0x008fe20004800000 */
[C---:B------:R-:W-:Y:S01]  /*9480*/  VIADD R14, R225.reuse, 0x20 ;  /* 0x00000020e10e7836 */ /* 0x040fe20000000000 */
[----:B------:R-:W-:Y:S01]  /*9490*/  ISETP.GE.AND P3, PT, R214, R111, PT ;  /* 0x0000006fd600720c */ /* 0x000fe20003f66270 */
[----:B------:R-:W-:Y:S01]  /*94a0*/  VIADD R32, R225, 0x20 ;  /* 0x00000020e1207836 */ /* 0x000fe20000000000 */
[----:B------:R-:W-:Y:S01]  /*94b0*/  SHF.R.S32.HI R13, RZ, 0x1f, R12 ;  /* 0x0000001fff0d7819 */ /* 0x000fe2000001140c */
[----:B------:R-:W-:Y:S01]  /*94c0*/  IMAD.SHL.U32 R14, R14, 0x40, RZ ;  /* 0x000000400e0e7824 */ /* 0x000fe200078e00ff */
[----:B------:R-:W-:Y:S02]  /*94d0*/  BSSY B2, `(.L_x_2747) ;  /* 0x000006e000027945 */ /* 0x000fe40003800000 */
[----:B------:R-:W-:Y:S02]  /*94e0*/  LEA.HI R13, R13, R12, RZ, 0x4 ;  /* 0x0000000c0d0d7211 */ /* 0x000fe400078f20ff */
[----:B------:R-:W-:-:S02]  /*94f0*/  SHF.L.U32 R32, R32, 0x6, RZ ;  /* 0x0000000620207819 */ /* 0x000fc400000006ff */
[----:B------:R-:W-:Y:S02]  /*9500*/  LEA.HI.SX32 R40, R13, R20, 0x1c ;  /* 0x000000140d287211 */ /* 0x000fe400078fe2ff */
[----:B------:R-:W-:Y:S02]  /*9510*/  LOP3.LUT R32, R32, 0x1c0, RZ, 0xc0, !PT ;  /* 0x000001c020207812 */ /* 0x000fe400078ec0ff */
[----:B------:R-:W-:Y:S02]  /*9520*/  SHF.R.S32.HI R13, RZ, 0x1f, R40 ;  /* 0x0000001fff0d7819 */ /* 0x000fe40000011428 */
[----:B------:R-:W-:Y:S02]  /*9530*/  LOP3.LUT R14, R14, 0x1c0, RZ, 0xc0, !PT ;  /* 0x000001c00e0e7812 */ /* 0x000fe400078ec0ff */
[----:B------:R-:W-:Y:S01]  /*9540*/  LEA.HI R13, R13, R40, RZ, 0x3 ;  /* 0x000000280d0d7211 */ /* 0x000fe200078f18ff */
[----:B------:R-:W-:Y:S01]  /*9550*/  IMAD.SHL.U32 R40, R40, 0x8, RZ ;  /* 0x0000000828287824 */ /* 0x000fe200078e00ff */
[----:B------:R-:W-:-:S02]  /*9560*/  SHF.R.U32.HI R14, RZ, 0x3, R14 ;  /* 0x00000003ff0e7819 */ /* 0x000fc4000001160e */
[----:B------:R-:W-:Y:S02]  /*9570*/  SHF.R.S32.HI R13, RZ, 0x3, R13 ;  /* 0x00000003ff0d7819 */ /* 0x000fe4000001140d */
[----:B------:R-:W-:-:S04]  /*9580*/  LOP3.LUT R12, R32, 0x38, R40, 0xf8, !PT ;  /* 0x00000038200c7812 */ /* 0x000fc800078ef828 */
[----:B------:R-:W-:Y:S01]  /*9590*/  LOP3.LUT R12, R12, R14, RZ, 0x3c, !PT ;  /* 0x0000000e0c0c7212 */ /* 0x000fe200078e3cff */
[----:B-----5:R-:W-:-:S04]  /*95a0*/  IMAD R13, R13, 0x1400, R15 ;  /* 0x000014000d0d7824 */ /* 0x020fc800078e020f */
[----:B------:R-:W-:-:S04]  /*95b0*/  IMAD.IADD R12, R13, 0x1, R12 ;  /* 0x000000010d0c7824 */ /* 0x000fc800078e020c */
        /* <DEDUP_REMOVED lines=93> */
[----:B------:R-:W-:Y:S01]  /*9b90*/  IMAD.MOV.U32 R14, RZ, RZ, R39 ;  /* 0x000000ffff0e7224 */ /* 0x000fe200078e0027 */
[----:B------:R-:W-:-:S07]  /*9ba0*/  MOV R34, R44 ;  /* 0x0000002c00227202 */ /* 0x000fce0000000f00 */
.L_x_2748:
[----:B------:R-:W-:Y:S05]  /*9bb0*/  BSYNC B2 ;  /* 0x0000000000027941 */ /* 0x000fea0003800000 */
.L_x_2747:
[----:B------:R-:W-:Y:S01]  /*9bc0*/  ISETP.GE.AND P4, PT, R40, R128, PT ;  /* 0x000000802800720c */ /* 0x000fe20003f86270 */
[----:B------:R-:W-:Y:S01]  /*9bd0*/  ULDC.64 UR4, c[0x0][0x208] ;  /* 0x0000820000047ab9 */ /* 0x000fe20000000a00 */
[----:B------:R-:W-:-:S04]  /*9be0*/  LEA R38, P3, R21, R11, 0x1 ;  /* 0x0000000b15267211 */ /* 0x000fc800078608ff */
[----:B0-----:R-:W-:-:S05]  /*9bf0*/  LEA.HI.X R39, R21, R37, R29, 0x1, P3 ;  /* 0x0000002515277211 */ /* 0x001fca00018f0c1d */
[----:B------:R0:W-:Y:S02]  /*9c00*/  ST.E.128 desc[UR4][R38.64], R12 ;  /* 0x0000000c26007985 */ /* 0x0001e4000c101d04 */
[----:B------:R-:W-:-:S05]  /*9c10*/  @!P4 IMAD.WIDE R36, R40, 0x2, R36 ;  /* 0x000000022824c825 */ /* 0x000fca00078e0224 */
[----:B---3--:R0:W-:Y:S02]  /*9c20*/  @!P4 ST.E.128 desc[UR4][R36.64], R32 ;  /* 0x000000202400c985 */ /* 0x0081e4000c101d04 */
.L_x_2742:
[----:B------:R-:W-:Y:S05]  /*9c30*/  BSYNC B1 ;  /* 0x0000000000017941 */ /* 0x000fea0003800000 */
.L_x_2741:
[----:B------:R-:W-:-:S03]  /*9c40*/  UMOV UR4, 0xffffffff ;  /* 0xffffffff00047882 */ /* 0x000fc60000000000 */
[----:B------:R-:W-:Y:S05]  /*9c50*/  BRA.DIV UR4, `(.L_x_2749) ;  /* 0x0000028e04707947 */ /* 0x000fea000b800000 */
[----:B-1--4-:R-:W1:Y:S04]  /*9c60*/  SHFL.IDX PT, R118, R118, 0x2, 0x181f ;  /* 0x00581f0076767f89 */ /* 0x012e6800000e0000 */
[----:B------:R-:W4:Y:S02]  /*9c70*/  SHFL.IDX PT, R119, R119, 0x2, 0x181f ;  /* 0x00581f0077777f89 */ /* 0x000f2400000e0000 */
.L_x_3087:
        /* <DEDUP_REMOVED lines=8> */
[C---:B------:R-:W-:Y:S01]  /*9d00*/  VIADD R32, R225.reuse, 0x40 ;  /* 0x00000040e1207836 */ /* 0x040fe20000000000 */
[----:B------:R-:W-:Y:S01]  /*9d10*/  IADD3 R14, R225, 0x40, RZ ;  /* 0x00000040e10e7810 */ /* 0x000fe20007ffe0ff */
[----:B------:R-:W-:Y:S01]  /*9d20*/  BSSY B2, `(.L_x_2752) ;  /* 0x0000071000027945 */ /* 0x000fe20003800000 */
[----:B------:R-:W-:Y:S01]  /*9d30*/  SHF.R.S32.HI R12, RZ, 0x1f, R11 ;  /* 0x0000001fff0c7819 */ /* 0x000fe2000001140b */
[----:B------:R-:W-:Y:S01]  /*9d40*/  IMAD.SHL.U32 R32, R32, 0x40, RZ ;  /* 0x0000004020207824 */ /* 0x000fe200078e00ff */
[----:B------:R-:W-:Y:S01]  /*9d50*/  ISETP.GE.AND P3, PT, R16, R111, PT ;  /* 0x0000006f1000720c */ /* 0x000fe20003f66270 */
[----:B------:R-:W-:Y:S01]  /*9d60*/  IMAD.SHL.U32 R14, R14, 0x40, RZ ;  /* 0x000000400e0e7824 */ /* 0x000fe200078e00ff */
[----:B------:R-:W-:Y:S02]  /*9d70*/  LEA.HI R11, R12, R11, RZ, 0x4 ;  /* 0x0000000b0c0b7211 */ /* 0x000fe400078f20ff */
[----:B------:R-:W-:-:S02]  /*9d80*/  LOP3.LUT R32, R32, 0x1c0, RZ, 0xc0, !PT ;  /* 0x000001c020207812 */ /* 0x000fc400078ec0ff */
[----:B------:R-:W-:Y:S02]  /*9d90*/  LEA.HI.SX32 R11, R11, R9, 0x1c ;  /* 0x000000090b0b7211 */ /* 0x000fe400078fe2ff */
[----:B------:R-:W-:Y:S02]  /*9da0*/  LOP3.LUT R14, R14, 0x1c0, RZ, 0xc0, !PT ;  /* 0x000001c00e0e7812 */ /* 0x000fe400078ec0ff */
[----:B------:R-:W-:Y:S02]  /*9db0*/  SHF.R.S32.HI R13, RZ, 0x1f, R11 ;  /* 0x0000001fff0d7819 */ /* 0x000fe4000001140b */
[----:B------:R-:W-:Y:S02]  /*9dc0*/  SHF.R.U32.HI R14, RZ, 0x3, R14 ;  /* 0x00000003ff0e7819 */ /* 0x000fe4000001160e */
        /* <DEDUP_REMOVED lines=9> */
[----:B------:R-:W-:-:S03]  /*9e60*/  IMAD R32, R32, 0x2, R23 ;  /* 0x0000000220207824 */ /* 0x000fc600078e0217 */
[----:B------:R-:W-:-:S03]  /*9e70*/  LEA R12, R12, R23, 0x1 ;  /* 0x000000170c0c7211 */ /* 0x000fc600078e08ff */
        /* <DEDUP_REMOVED lines=61> */
[CC--:B------:R-:W-:Y:S01]  /*a250*/  FMUL.FTZ R47, R35.reuse, R145.reuse ;  /* 0x00000091232f7220 */ /* 0x0c0fe20000410000 */
        /* <DEDUP_REMOVED lines=29> */
.L_x_2753:
[----:B------:R-:W-:Y:S05]  /*a430*/  BSYNC B2 ;  /* 0x0000000000027941 */ /* 0x000fea0003800000 */
.L_x_2752:
[----:B------:R-:W-:Y:S01]  /*a440*/  ISETP.GE.AND P4, PT, R11, R128, PT ;  /* 0x000000800b00720c */ /* 0x000fe20003f86270 */
[----:B------:R-:W-:Y:S01]  /*a450*/  ULDC.64 UR4, c[0x0][0x208] ;  /* 0x0000820000047ab9 */ /* 0x000fe20000000a00 */
[----:B------:R-:W-:-:S04]  /*a460*/  LEA R38, P3, R10, R119, 0x1 ;  /* 0x000000770a267211 */ /* 0x000fc800078608ff */
[----:B------:R-:W-:-:S05]  /*a470*/  LEA.HI.X R39, R10, R118, R28, 0x1, P3 ;  /* 0x000000760a277211 */ /* 0x000fca00018f0c1c */
[----:B-1----:R1:W-:Y:S02]  /*a480*/  ST.E.128 desc[UR4][R38.64], R12 ;  /* 0x0000000c26007985 */ /* 0x0023e4000c101d04 */
[----:B-1----:R-:W-:-:S05]  /*a490*/  @!P4 IMAD.WIDE R12, R11, 0x2, R36 ;  /* 0x000000020b0cc825 */ /* 0x002fca00078e0224 */
[----:B0-----:R0:W-:Y:S02]  /*a4a0*/  @!P4 ST.E.128 desc[UR4][R12.64], R32 ;  /* 0x000000200c00c985 */ /* 0x0011e4000c101d04 */
.L_x_2751:
[----:B------:R-:W-:Y:S05]  /*a4b0*/  BSYNC B1 ;  /* 0x0000000000017941 */ /* 0x000fea0003800000 */
.L_x_2750:
[----:B------:R-:W-:-:S13]  /*a4c0*/  ISETP.NE.AND P3, PT, R25, RZ, PT ;  /* 0x000000ff1900720c */ /* 0x000fda0003f65270 */
[----:B------:R-:W-:Y:S05]  /*a4d0*/  @!P3 BRA `(.L_x_2707) ;  /* 0x0000000c00d4b947 */ /* 0x000fea0003800000 */
[----:B------:R-:W4:Y:S01]  /*a4e0*/  LDL R15, [R1+0x54] ;  /* 0x00005400010f7983 */ /* 0x000f220000100800 */
[----:B------:R-:W-:Y:S01]  /*a4f0*/  SEL R129, R112, R129, !P1 ;  /* 0x0000008170817207 */ /* 0x000fe20004800000 */
[C---:B------:R-:W-:Y:S01]  /*a500*/  VIADD R14, R225.reuse, 0x40 ;  /* 0x00000040e10e7836 */ /* 0x040fe20000000000 */
[----:B------:R-:W-:Y:S01]  /*a510*/  ISETP.GE.AND P4, PT, R214, R111, PT ;  /* 0x0000006fd600720c */ /* 0x000fe20003f86270 */
[----:B0--3--:R-:W-:Y:S01]  /*a520*/  VIADD R12, R225, 0x40 ;  /* 0x00000040e10c7836 */ /* 0x009fe20000000000 */
[----:B------:R-:W-:Y:S01]  /*a530*/  SHF.R.S32.HI R11, RZ, 0x1f, R129 ;  /* 0x0000001fff0b7819 */ /* 0x000fe20000011481 */
[----:B------:R-:W-:Y:S01]  /*a540*/  IMAD.SHL.U32 R14, R14, 0x40, RZ ;  /* 0x000000400e0e7824 */ /* 0x000fe200078e00ff */
[----:B------:R-:W-:Y:S01]  /*a550*/  LEA R38, P3, R21, R119, 0x1 ;  /* 0x0000007715267211 */ /* 0x000fe200078608ff */
[----:B------:R-:W-:Y:S01]  /*a560*/  IMAD.SHL.U32 R12, R12, 0x40, RZ ;  /* 0x000000400c0c7824 */ /* 0x000fe200078e00ff */
[----:B------:R-:W-:Y:S01]  /*a570*/  LEA.HI R11, R11, R129, RZ, 0x4 ;  /* 0x000000810b0b7211 */ /* 0x000fe200078f20ff */
[----:B------:R-:W-:Y:S01]  /*a580*/  BSSY B1, `(.L_x_2754) ;  /* 0x000006a000017945 */ /* 0x000fe20003800000 */
        /* <DEDUP_REMOVED lines=8> */
[----:B------:R-:W-:Y:S02]  /*a610*/  LOP3.LUT R12, R12, 0x38, R11, 0xf8, !PT ;  /* 0x000000380c0c7812 */ /* 0x000fe400078ef80b */
[----:B------:R-:W-:Y:S02]  /*a620*/  LEA.HI.X R39, R21, R118, R29, 0x1, P3 ;  /* 0x0000007615277211 */ /* 0x000fe400018f0c1d */
        /* <DEDUP_REMOVED lines=10> */
[----:B------:R-:W-:Y:S01]  /*a6d0*/  HADD2.F32 R43, -RZ, R135.H0_H0 ;  /* 0x20000087ff2b7230 */ /* 0x000fe20000004100 */
[----:B------:R-:W-:Y:S01]  /*a6e0*/  SHF.R.U64 R72, R72, 0x10, R73 ;  /* 0x0000001048487819 */ /* 0x000fe20000001249 */
[----:B-1----:R-:W-:Y:S01]  /*a6f0*/  HADD2.F32 R40, -RZ, R33.H0_H0 ;  /* 0x20000021ff287230 */ /* 0x002fe20000004100 */
[----:B------:R-:W-:Y:S01]  /*a700*/  SHF.R.U64 R64, R64, 0x10, R65 ;  /* 0x0000001040407819 */ /* 0x000fe20000001241 */
[----:B0-----:R-:W-:Y:S01]  /*a710*/  HADD2.F32 R41, -RZ, R13.H0_H0 ;  /* 0x2000000dff297230 */ /* 0x001fe20000004100 */
[----:B------:R-:W-:Y:S01]  /*a720*/  SHF.R.U64 R74, R74, 0x10, R75 ;  /* 0x000000104a4a7819 */ /* 0x000fe2000000124b */
[----:B------:R-:W-:Y:S02]  /*a730*/  HADD2.F32 R42, -RZ, R137.H0_H0 ;  /* 0x20000089ff2a7230 */ /* 0x000fe40000004100 */
[-C--:B------:R-:W-:Y:S01]  /*a740*/  FMUL.FTZ R44, R40, R43.reuse ;  /* 0x0000002b282c7220 */ /* 0x080fe20000410000 */
[----:B------:R-:W-:Y:S02]  /*a750*/  HADD2.F32 R135, -RZ, R135.H1_H1 ;  /* 0x30000087ff877230 */ /* 0x000fe40000004100 */
[----:B------:R-:W-:Y:S01]  /*a760*/  FMUL.FTZ R43, R41, R43 ;  /* 0x0000002b292b7220 */ /* 0x000fe20000410000 */
[----:B------:R-:W-:-:S02]  /*a770*/  HADD2.F32 R137, -RZ, R137.H1_H1 ;  /* 0x30000089ff897230 */ /* 0x000fc40000004100 */
        /* <DEDUP_REMOVED lines=15> */
[----:B------:R-:W-:Y:S02]  /*a870*/  HADD2.F32 R44, -RZ, R136.H0_H0 ;  /* 0x20000088ff2c7230 */ /* 0x000fe40000004100 */
        /* <DEDUP_REMOVED lines=9> */
[----:B------:R-:W-:Y:S01]  /*a910*/  FFMA.FTZ R46, R43, R45, -R46 ;  /* 0x0000002d2b2e7223 */ /* 0x000fe2000001082e */
[----:B------:R-:W-:-:S02]  /*a920*/  HADD2.F32 R43, -RZ, R15.H1_H1 ;  /* 0x3000000fff2b7230 */ /* 0x000fc40000004100 */
[----:B------:R-:W-:Y:S01]  /*a930*/  FFMA.FTZ R44, R42, R45, R44 ;  /* 0x0000002d2a2c7223 */ /* 0x000fe2000001002c */
[----:B------:R-:W-:Y:S01]  /*a940*/  SHF.R.U32.HI R42, RZ, 0x10, R75 ;  /* 0x00000010ff2a7819 */ /* 0x000fe2000001164b */
[----:B------:R-:W-:Y:S01]  /*a950*/  HADD2.F32 R138, -RZ, R138.H1_H1 ;  /* 0x3000008aff8a7230 */ /* 0x000fe20000004100 */
        /* <DEDUP_REMOVED lines=8> */
[----:B------:R-:W-:Y:S02]  /*a9e0*/  MOV R33, R40 ;  /* 0x0000002800217202 */ /* 0x000fe40000000f00 */
        /* <DEDUP_REMOVED lines=33> */
[----:B------:R-:W-:Y:S01]  /*ac00*/  F2FP.F16.F32.PACK_AB R34, R74, R136 ;  /* 0x000000884a22723e */ /* 0x000fe200000000ff */
[----:B------:R-:W-:-:S07]  /*ac10*/  IMAD.MOV.U32 R35, RZ, RZ, R42 ;  /* 0x000000ffff237224 */ /* 0x000fce00078e002a */
.L_x_2755:
[----:B------:R-:W-:Y:S05]  /*ac20*/  BSYNC B1 ;  /* 0x0000000000017941 */ /* 0x000fea0003800000 */
.L_x_2754:
        /* <DEDUP_REMOVED lines=8> */
.L_x_2661:
[----:B------:R-:W-:-:S04]  /*acb0*/  ULOP3.LUT UR4, UR60, 0x1, URZ, 0xfc, !UPT ;  /* 0x000000013c047892 */ /* 0x000fc8000f8efc3f */
[----:B------:R-:W-:-:S06]  /*acc0*/  UISETP.NE.AND UP0, UPT, UR4, 0x3, UPT ;  /* 0x000000030400788c */ /* 0x000fcc000bf05270 */
[----:B------:R-:W-:-:S13]  /*acd0*/  PLOP3.LUT P0, PT, PT, PT, UP0, 0x80, 0x0 ;  /* 0x000000000000781c */ /* 0x000fda0003f0f008 */
[----:B------:R-:W-:Y:S05]  /*ace0*/  @!P0 BRA `(.L_x_2756) ;  /* 0x0000000000048947 */ /* 0x000fea0003800000 */
[----:B------:R-:W-:Y:S01]  /*acf0*/  BPT.TRAP 0x1 ;  /* 0x000000040000795c */ /* 0x000fe20000300000 */
.L_x_2756:
[----:B------:R-:W-:Y:S01]  /*ad00*/  IMAD R88, R213, 0x8, R23 ;  /* 0x00000008d5587824 */ /* 0x000fe200078e0217 */
[----:B------:R-:W-:Y:S01]  /*ad10*/  SHF.L.U32 R89, R227, 0x1f, RZ ;  /* 0x0000001fe3597819 */ /* 0x000fe200000006ff */
[----:B------:R-:W-:Y:S01]  /*ad20*/  BSSY B1, `(.L_x_2757) ;  /* 0x0000004000017945 */ /* 0x000fe20003800000 */
[----:B------:R-:W-:Y:S02]  /*ad30*/  SHF.R.S32.HI R85, RZ, 0x1f, R31 ;  /* 0x0000001fff557819 */ /* 0x000fe4000001141f */
[----:B------:R-:W0:Y:S02]  /*ad40*/  SYNCS.PHASECHK.TRANS64.TRYWAIT P3, [R88+URZ+0x38890], R89 ;  /* 0x03889059580075a7 */ /* 0x000e24000806017f */
[----:B0-----:R-:W-:Y:S05]  /*ad50*/  @!P3 BRA `(.L_x_2758) ;  /* 0x0000027c007cb947 */ /* 0x001fea0003800000 */
.L_x_3088:
[----:B------:R-:W-:Y:S05]  /*ad60*/  BSYNC B1 ;  /* 0x0000000000017941 */ /* 0x000fea0003800000 */
.L_x_2757:
        /* <DEDUP_REMOVED lines=14> */
[----:B------:R-:W-:Y:S01]  /*ae50*/  IMAD.IADD R36, R87, 0x1, -R225 ;  /* 0x0000000157247824 */ /* 0x000fe200078e0ae1 */
[----:B------:R-:W-:-:S03]  /*ae60*/  IADD3 R13, R13, R15, RZ ;  /* 0x0000000f0d0d7210 */ /* 0x000fc60007ffe0ff */
        /* <DEDUP_REMOVED lines=9> */
.L_x_3092:
[----:B------:R-:W-:Y:S04]  /*af00*/  BSSY B1, `(.L_x_2760) ;  /* 0x0000018000017945 */ /* 0x000fe80003800000 */
[----:B------:R-:W-:Y:S05]  /*af10*/  @!P3 BRA `(.L_x_2761) ;  /* 0x000000000058b947 */ /* 0x000fea0003800000 */
[----:B------:R-:W-:Y:S01]  /*af20*/  ULDC UR4, c[0x0][0x2f4] ;  /* 0x0000bd0000047ab9 */ /* 0x000fe20000000800 */
[----:B------:R-:W-:Y:S01]  /*af30*/  ULDC.64 UR6, c[0x0][0x208] ;  /* 0x0000820000067ab9 */ /* 0x000fe20000000a00 */
[----:B------:R-:W-:Y:S02]  /*af40*/  ISETP.GE.AND P4, PT, R16, UR4, PT ;  /* 0x0000000410007c0c */ /* 0x000fe4000bf86270 */
[----:B------:R-:W-:-:S11]  /*af50*/  ISETP.GE.AND P3, PT, R214, UR4, PT ;  /* 0x00000004d6007c0c */ /* 0x000fd6000bf66270 */
[----:B------:R-:W4:Y:S01]  /*af60*/  @!P4 LDS.128 R12, [R84+0x24400] ;  /* 0x02440000540cc984 */ /* 0x000f220000000c00 */
[----:B---3--:R-:W-:-:S04]  /*af70*/  @!P4 LEA R32, P5, R16, R11, 0x1 ;  /* 0x0000000b1020c211 */ /* 0x008fc800078a08ff */
[----:B--2---:R-:W-:-:S05]  /*af80*/  @!P4 LEA.HI.X R33, R16, R37, R17, 0x1, P5 ;  /* 0x000000251021c211 */ /* 0x004fca00028f0c11 */
[----:B----4-:R2:W-:Y:S01]  /*af90*/  @!P4 ST.E.128 desc[UR6][R32.64], R12 ;  /* 0x0000000c2000c985 */ /* 0x0105e2000c101d06 */
[----:B------:R-:W-:-:S03]  /*afa0*/  ISETP.GE.AND P4, PT, R19, UR4, PT ;  /* 0x0000000413007c0c */ /* 0x000fc6000bf86270 */
[----:B------:R-:W3:Y:S01]  /*afb0*/  @!P3 LDS.128 R12, [R84+0x26c00] ;  /* 0x026c0000540cb984 */ /* 0x000ee20000000c00 */
[----:B--2---:R-:W-:-:S04]  /*afc0*/  @!P3 LEA R32, P5, R212, R11, 0x1 ;  /* 0x0000000bd420b211 */ /* 0x004fc800078a08ff */
[----:B------:R-:W-:-:S05]  /*afd0*/  @!P3 LEA.HI.X R33, R212, R37, R215, 0x1, P5 ;  /* 0x00000025d421b211 */ /* 0x000fca00028f0cd7 */
[----:B---3--:R2:W-:Y:S01]  /*afe0*/  @!P3 ST.E.128 desc[UR6][R32.64], R12 ;  /* 0x0000000c2000b985 */ /* 0x0085e2000c101d06 */
[----:B------:R-:W-:-:S03]  /*aff0*/  ISETP.GE.AND P3, PT, R22, UR4, PT ;  /* 0x0000000416007c0c */ /* 0x000fc6000bf66270 */
[----:B------:R-:W3:Y:S01]  /*b000*/  @!P4 LDS.128 R12, [R84+0x29400] ;  /* 0x02940000540cc984 */ /* 0x000ee20000000c00 */
[----:B--2---:R-:W-:-:S04]  /*b010*/  @!P4 LEA R32, P5, R19, R11, 0x1 ;  /* 0x0000000b1320c211 */ /* 0x004fc800078a08ff */
[----:B------:R-:W-:-:S05]  /*b020*/  @!P4 LEA.HI.X R33, R19, R37, R219, 0x1, P5 ;  /* 0x000000251321c211 */ /* 0x000fca00028f0cdb */
[----:B---3--:R2:W-:Y:S04]  /*b030*/  @!P4 ST.E.128 desc[UR6][R32.64], R12 ;  /* 0x0000000c2000c985 */ /* 0x0085e8000c101d06 */
[----:B------:R-:W3:Y:S01]  /*b040*/  @!P3 LDS.128 R12, [R84+0x2bc00] ;  /* 0x02bc0000540cb984 */ /* 0x000ee20000000c00 */
[----:B--2---:R-:W-:-:S04]  /*b050*/  @!P3 LEA R32, P4, R22, R11, 0x1 ;  /* 0x0000000b1620b211 */ /* 0x004fc800078808ff */
[----:B------:R-:W-:-:S05]  /*b060*/  @!P3 LEA.HI.X R33, R22, R37, R218, 0x1, P4 ;  /* 0x000000251621b211 */ /* 0x000fca00020f0cda */
[----:B---3--:R4:W-:Y:S04]  /*b070*/  @!P3 ST.E.128 desc[UR6][R32.64], R12 ;  /* 0x0000000c2000b985 */ /* 0x0089e8000c101d06 */
.L_x_2761:
[----:B------:R-:W-:Y:S05]  /*b080*/  BSYNC B1 ;  /* 0x0000000000017941 */ /* 0x000fea0003800000 */
.L_x_2760:
[----:B------:R-:W-:-:S03]  /*b090*/  UMOV UR4, 0xffffffff ;  /* 0xffffffff00047882 */ /* 0x000fc60000000000 */
[----:B------:R-:W-:Y:S05]  /*b0a0*/  BRA.DIV UR4, `(.L_x_2762) ;  /* 0x0000027e04087947 */ /* 0x000fea000b800000 */
[----:B--2---:R2:W0:Y:S04]  /*b0b0*/  SHFL.IDX PT, R37, R35, 0x1, 0x181f ;  /* 0x00381f0023257f89 */ /* 0x00442800000e0000 */
[----:B---3--:R2:W3:Y:S02]  /*b0c0*/  SHFL.IDX PT, R11, R34, 0x1, 0x181f ;  /* 0x00381f00220b7f89 */ /* 0x0084e400000e0000 */
.L_x_3096:
[----:B------:R-:W-:Y:S01]  /*b0d0*/  ISETP.GE.AND P3, PT, R36, 0x21, PT ;  /* 0x000000212400780c */ /* 0x000fe20003f66270 */
[----:B------:R-:W-:-:S12]  /*b0e0*/  BSSY B1, `(.L_x_2763) ;  /* 0x0000018000017945 */ /* 0x000fd80003800000 */
[----:B------:R-:W-:Y:S05]  /*b0f0*/  @!P3 BRA `(.L_x_2764) ;  /* 0x000000000058b947 */ /* 0x000fea0003800000 */
[----:B------:R-:W-:Y:S01]  /*b100*/  ULDC UR4, c[0x0][0x2f4] ;  /* 0x0000bd0000047ab9 */ /* 0x000fe20000000800 */
[----:B------:R-:W-:Y:S01]  /*b110*/  ULDC.64 UR6, c[0x0][0x208] ;  /* 0x0000820000067ab9 */ /* 0x000fe20000000a00 */
[----:B------:R-:W-:Y:S02]  /*b120*/  ISETP.GE.AND P5, PT, R16, UR4, PT ;  /* 0x0000000410007c0c */ /* 0x000fe4000bfa6270 */
[----:B------:R-:W-:-:S11]  /*b130*/  ISETP.GE.AND P4, PT, R214, UR4, PT ;  /* 0x00000004d6007c0c */ /* 0x000fd6000bf86270 */
[----:B----4-:R-:W4:Y:S01]  /*b140*/  @!P5 LDS.128 R12, [R84+0x25400] ;  /* 0x02540000540cd984 */ /* 0x010f220000000c00 */
[----:B---3--:R-:W-:-:S04]  /*b150*/  @!P5 LEA R32, P3, R16, R11, 0x1 ;  /* 0x0000000b1020d211 */ /* 0x008fc800078608ff */
[----:B0-----:R-:W-:Y:S02]  /*b160*/  @!P5 LEA.HI.X R33, R16, R37, R17, 0x1, P3 ;  /* 0x000000251021d211 */ /* 0x001fe400018f0c11 */
[----:B------:R-:W-:-:S03]  /*b170*/  ISETP.GE.AND P3, PT, R19, UR4, PT ;  /* 0x0000000413007c0c */ /* 0x000fc6000bf66270 */
[----:B----4-:R0:W-:Y:S04]  /*b180*/  @!P5 ST.E.128 desc[UR6][R32.64], R12 ;  /* 0x0000000c2000d985 */ /* 0x0101e8000c101d06 */
[----:B------:R-:W3:Y:S01]  /*b190*/  @!P4 LDS.128 R12, [R84+0x27c00] ;  /* 0x027c0000540cc984 */ /* 0x000ee20000000c00 */
[----:B0-----:R-:W-:-:S04]  /*b1a0*/  @!P4 LEA R32, P5, R212, R11, 0x1 ;  /* 0x0000000bd420c211 */ /* 0x001fc800078a08ff */
[----:B------:R-:W-:-:S05]  /*b1b0*/  @!P4 LEA.HI.X R33, R212, R37, R215, 0x1, P5 ;  /* 0x00000025d421c211 */ /* 0x000fca00028f0cd7 */
[----:B---3--:R0:W-:Y:S01]  /*b1c0*/  @!P4 ST.E.128 desc[UR6][R32.64], R12 ;  /* 0x0000000c2000c985 */ /* 0x0081e2000c101d06 */
[----:B------:R-:W-:-:S03]  /*b1d0*/  ISETP.GE.AND P4, PT, R22, UR4, PT ;  /* 0x0000000416007c0c */ /* 0x000fc6000bf86270 */
[----:B------:R-:W3:Y:S01]  /*b1e0*/  @!P3 LDS.128 R12, [R84+0x2a400] ;  /* 0x02a40000540cb984 */ /* 0x000ee20000000c00 */
[----:B0-----:R-:W-:-:S04]  /*b1f0*/  @!P3 LEA R32, P5, R19, R11, 0x1 ;  /* 0x0000000b1320b211 */ /* 0x001fc800078a08ff */
[----:B------:R-:W-:-:S05]  /*b200*/  @!P3 LEA.HI.X R33, R19, R37, R219, 0x1, P5 ;  /* 0x000000251321b211 */ /* 0x000fca00028f0cdb */
[----:B---3--:R0:W-:Y:S04]  /*b210*/  @!P3 ST.E.128 desc[UR6][R32.64], R12 ;  /* 0x0000000c2000b985 */ /* 0x0081e8000c101d06 */
[----:B------:R-:W3:Y:S01]  /*b220*/  @!P4 LDS.128 R12, [R84+0x2cc00] ;  /* 0x02cc0000540cc984 */ /* 0x000ee20000000c00 */
[----:B0-----:R-:W-:-:S04]  /*b230*/  @!P4 LEA R32, P3, R22, R11, 0x1 ;  /* 0x0000000b1620c211 */ /* 0x001fc800078608ff */
[----:B------:R-:W-:-:S05]  /*b240*/  @!P4 LEA.HI.X R33, R22, R37, R218, 0x1, P3 ;  /* 0x000000251621c211 */ /* 0x000fca00018f0cda */
[----:B---3--:R0:W-:Y:S04]  /*b250*/  @!P4 ST.E.128 desc[UR6][R32.64], R12 ;  /* 0x0000000c2000c985 */ /* 0x0081e8000c101d06 */
.L_x_2764:
[----:B------:R-:W-:Y:S05]  /*b260*/  BSYNC B1 ;  /* 0x0000000000017941 */ /* 0x000fea0003800000 */
.L_x_2763:
[----:B------:R-:W-:-:S03]  /*b270*/  UMOV UR4, 0xffffffff ;  /* 0xffffffff00047882 */ /* 0x000fc60000000000 */
[----:B------:R-:W-:Y:S05]  /*b280*/  BRA.DIV UR4, `(.L_x_2765) ;  /* 0x0000027a04dc7947 */ /* 0x000fea000b800000 */
[----:B-12---:R-:W1:Y:S04]  /*b290*/  SHFL.IDX PT, R35, R35, 0x2, 0x181f ;  /* 0x00581f0023237f89 */ /* 0x006e6800000e0000 */
[----:B------:R-:W2:Y:S02]  /*b2a0*/  SHFL.IDX PT, R34, R34, 0x2, 0x181f ;  /* 0x00581f0022227f89 */ /* 0x000ea400000e0000 */
.L_x_3100:
[----:B------:R-:W-:-:S13]  /*b2b0*/  ISETP.GE.AND P3, PT, R36, 0x41, PT ;  /* 0x000000412400780c */ /* 0x000fda0003f66270 */
[----:B------:R-:W-:Y:S05]  /*b2c0*/  @!P3 BRA `(.L_x_2707) ;  /* 0x000000000058b947 */ /* 0x000fea0003800000 */
[----:B------:R-:W-:Y:S01]  /*b2d0*/  ULDC UR4, c[0x0][0x2f4] ;  /* 0x0000bd0000047ab9 */ /* 0x000fe20000000800 */
[----:B------:R-:W-:Y:S01]  /*b2e0*/  ULDC.64 UR6, c[0x0][0x208] ;  /* 0x0000820000067ab9 */ /* 0x000fe20000000a00 */
[----:B------:R-:W-:Y:S02]  /*b2f0*/  ISETP.GE.AND P5, PT, R16, UR4, PT ;  /* 0x0000000410007c0c */ /* 0x000fe4000bfa6270 */
[----:B------:R-:W-:-:S11]  /*b300*/  ISETP.GE.AND P4, PT, R214, UR4, PT ;  /* 0x00000004d6007c0c */ /* 0x000fd6000bf86270 */
[----:B0---4-:R-:W0:Y:S01]  /*b310*/  @!P5 LDS.128 R12, [R84+0x26400] ;  /* 0x02640000540cd984 */ /* 0x011e220000000c00 */
        /* <DEDUP_REMOVED lines=11> */
[----:B------:R-:W-:-:S05]  /*b3d0*/  @!P3 LEA.HI.X R33, R19, R35, R219, 0x1, P5 ;  /* 0x000000231321b211 */ /* 0x000fca00028f0cdb */
[----:B-1----:R0:W-:Y:S04]  /*b3e0*/  @!P3 ST.E.128 desc[UR6][R32.64], R12 ;  /* 0x0000000c2000b985 */ /* 0x0021e8000c101d06 */
[----:B------:R-:W1:Y:S01]  /*b3f0*/  @!P4 LDS.128 R12, [R84+0x2dc00] ;  /* 0x02dc0000540cc984 */ /* 0x000e620000000c00 */
[----:B0-----:R-:W-:-:S04]  /*b400*/  @!P4 LEA R32, P3, R22, R34, 0x1 ;  /* 0x000000221620c211 */ /* 0x001fc800078608ff */
[----:B------:R-:W-:-:S05]  /*b410*/  @!P4 LEA.HI.X R33, R22, R35, R218, 0x1, P3 ;  /* 0x000000231621c211 */ /* 0x000fca00018f0cda */
[----:B-1----:R0:W-:Y:S04]  /*b420*/  @!P4 ST.E.128 desc[UR6][R32.64], R12 ;  /* 0x0000000c2000c985 */ /* 0x0021e8000c101d06 */
.L_x_2707:
[----:B------:R-:W-:Y:S05]  /*b430*/  BSYNC B0 ;  /* 0x0000000000007941 */ /* 0x000fea0003800000 */
.L_x_2660:
        /* <DEDUP_REMOVED lines=12> */
[----:B------:R-:W-:-:S05]  /*b500*/  @!P3 VIADD R11, R88, 0x388a0 ;  /* 0x000388a0580bb836 */ /* 0x000fca0000000000 */
[----:B------:R-:W-:-:S04]  /*b510*/  @!P3 PRMT R11, RZ, 0x654, R11 ;  /* 0x00000654ff0bb816 */ /* 0x000fc8000000000b */
[----:B------:R3:W-:Y:S01]  /*b520*/  @!P3 SYNCS.ARRIVE.TRANS64.RED.A1T0 RZ, [R11+URZ], RZ ;  /* 0x000000ff0bffb9a7 */ /* 0x0007e2000810043f */
[----:B------:R-:W-:Y:S05]  /*b530*/  @!P0 BRA `(.L_x_2767) ;  /* 0x0000000000048947 */ /* 0x000fea0003800000 */
[----:B------:R-:W-:Y:S01]  /*b540*/  BPT.TRAP 0x1 ;  /* 0x000000040000795c */ /* 0x000fe20000300000 */
.L_x_2767:
[----:B------:R-:W-:Y:S05]  /*b550*/  BSYNC B0 ;  /* 0x0000000000007941 */ /* 0x000fea0003800000 */
.L_x_2766:
[----:B------:R-:W5:Y:S01]  /*b560*/  SYNCS.PHASECHK.TRANS64.TRYWAIT P0, [R88+URZ+0x388b0], R89 ;  /* 0x0388b059580075a7 */ /* 0x000f62000800017f */
[----:B------:R-:W-:Y:S01]  /*b570*/  ULDC UR61, c[0x0][0x2f4] ;  /* 0x0000bd00003d7ab9 */ /* 0x000fe20000000800 */
[----:B------:R-:W-:Y:S04]  /*b580*/  BSSY B0, `(.L_x_2768) ;  /* 0x0000002000007945 */ /* 0x000fe80003800000 */
[----:B-----5:R-:W-:Y:S05]  /*b590*/  @!P0 BRA `(.L_x_2769) ;  /* 0x0000027800648947 */ /* 0x020fea0003800000 */
.L_x_3101:
[----:B------:R-:W-:Y:S05]  /*b5a0*/  BSYNC B0 ;  /* 0x0000000000007941 */ /* 0x000fea0003800000 */
.L_x_2768:
[----:B------:R-:W-:Y:S01]  /*b5b0*/  ULDC.64 UR4, c[0x0][0x328] ;  /* 0x0000ca0000047ab9 */ /* 0x000fe20000000a00 */
[----:B------:R-:W-:Y:S01]  /*b5c0*/  IADD3 R87, -R225, R87, RZ ;  /* 0x00000057e1577210 */ /* 0x000fe20007ffe1ff */
[----:B0---4-:R-:W-:Y:S01]  /*b5d0*/  IMAD R14, R85, UR4, RZ ;  /* 0x00000004550e7c24 */ /* 0x011fe2000f8e02ff */
[----:B------:R-:W-:Y:S01]  /*b5e0*/  ULDC.64 UR6, c[0x0][0x318] ;  /* 0x0000c60000067ab9 */ /* 0x000fe20000000a00 */
[----:B------:R-:W-:Y:S01]  /*b5f0*/  IMAD.WIDE.U32 R12, R31, UR4, RZ ;  /* 0x000000041f0c7c25 */ /* 0x000fe2000f8e00ff */
[C---:B------:R-:W-:Y:S01]  /*b600*/  ISETP.GE.AND P4, PT, R87.reuse, 0x1, PT ;  /* 0x000000015700780c */ /* 0x040fe20003f86270 */
[----:B------:R-:W-:Y:S01]  /*b610*/  BSSY B0, `(.L_x_2770) ;  /* 0x0000026000007945 */ /* 0x000fe20003800000 */
[----:B------:R-:W-:Y:S01]  /*b620*/  ISETP.GE.AND P0, PT, R87, 0x21, PT ;  /* 0x000000215700780c */ /* 0x000fe20003f06270 */
[----:B------:R-:W-:Y:S01]  /*b630*/  IMAD R31, R31, UR5, R14 ;  /* 0x000000051f1f7c24 */ /* 0x000fe2000f8e020e */
[----:B------:R-:W-:Y:S02]  /*b640*/  ULDC.64 UR4, c[0x0][0x338] ;  /* 0x0000ce0000047ab9 */ /* 0x000fe40000000a00 */
[----:B---3--:R-:W-:-:S02]  /*b650*/  IMAD R11, R86, UR4, RZ ;  /* 0x00000004560b7c24 */ /* 0x008fc4000f8e02ff */
        /* <DEDUP_REMOVED lines=8> */
[----:B-1----:R-:W-:Y:S01]  /*b6e0*/  LEA.HI.X R32, R12, UR7, R13, 0x1, P5 ;  /* 0x000000070c207c11 */ /* 0x002fe2000a8f0c0d */
[----:B------:R0:W1:Y:S04]  /*b6f0*/  SHFL.IDX PT, R35, R11, RZ, 0x181f ;  /* 0x00181fff0b237589 */ /* 0x00006800000e0000 */
        /* <DEDUP_REMOVED lines=23> */
.L_x_2771:
[----:B------:R-:W-:Y:S05]  /*b870*/  BSYNC B0 ;  /* 0x0000000000007941 */ /* 0x000fea0003800000 */
.L_x_2770:
[----:B---3--:R3:W0:Y:S01]  /*b880*/  SHFL.IDX PT, R33, R32, 0x1, 0x181f ;  /* 0x00381f0020217f89 */ /* 0x00862200000e0000 */
[----:B------:R-:W-:Y:S03]  /*b890*/  BSSY B0, `(.L_x_2772) ;  /* 0x0000018000007945 */ /* 0x000fe60003800000 */
[----:B-1----:R3:W1:Y:S01]  /*b8a0*/  SHFL.IDX PT, R35, R11, 0x1, 0x181f ;  /* 0x00381f000b237f89 */ /* 0x00266200000e0000 */
[----:B------:R-:W-:Y:S05]  /*b8b0*/  @!P0 BRA `(.L_x_2773) ;  /* 0x0000000000548947 */ /* 0x000fea0003800000 */
[----:B------:R-:W-:Y:S01]  /*b8c0*/  ISETP.GE.AND P5, PT, R16, UR61, PT ;  /* 0x0000003d10007c0c */ /* 0x000fe2000bfa6270 */
[----:B------:R-:W-:Y:S01]  /*b8d0*/  ULDC.64 UR4, c[0x0][0x208] ;  /* 0x0000820000047ab9 */ /* 0x000fe20000000a00 */
[----:B------:R-:W-:-:S11]  /*b8e0*/  ISETP.GE.AND P4, PT, R214, UR61, PT ;  /* 0x0000003dd6007c0c */ /* 0x000fd6000bf86270 */
[----:B----4-:R-:W4:Y:S01]  /*b8f0*/  @!P5 LDS.128 R12, [R84+0x1400] ;  /* 0x00140000540cd984 */ /* 0x010f220000000c00 */
[----:B-1----:R-:W-:-:S04]  /*b900*/  @!P5 LEA R30, P0, R16, R35, 0x1 ;  /* 0x00000023101ed211 */ /* 0x002fc800078008ff */
[----:B0-----:R-:W-:Y:S02]  /*b910*/  @!P5 LEA.HI.X R31, R16, R33, R17, 0x1, P0 ;  /* 0x00000021101fd211 */ /* 0x001fe400000f0c11 */
[----:B------:R-:W-:-:S03]  /*b920*/  ISETP.GE.AND P0, PT, R19, UR61, PT ;  /* 0x0000003d13007c0c */ /* 0x000fc6000bf06270 */
[----:B----4-:R0:W-:Y:S04]  /*b930*/  @!P5 ST.E.128 desc[UR4][R30.64], R12 ;  /* 0x0000000c1e00d985 */ /* 0x0101e8000c101d04 */
        /* <DEDUP_REMOVED lines=13> */
.L_x_2773:
[----:B------:R-:W-:Y:S05]  /*ba10*/  BSYNC B0 ;  /* 0x0000000000007941 */ /* 0x000fea0003800000 */
.L_x_2772:
[----:B------:R-:W-:Y:S01]  /*ba20*/  ISETP.GE.AND P0, PT, R87, 0x41, PT ;  /* 0x000000415700780c */ /* 0x000fe20003f06270 */
[----:B0-----:R0:W0:Y:S01]  /*ba30*/  SHFL.IDX PT, R33, R32, 0x2, 0x181f ;  /* 0x00581f0020217f89 */ /* 0x00102200000e0000 */
[----:B------:R-:W-:Y:S03]  /*ba40*/  BSSY B0, `(.L_x_2774) ;  /* 0x0000018000007945 */ /* 0x000fe60003800000 */
[----:B---3--:R-:W3:Y:S08]  /*ba50*/  SHFL.IDX PT, R11, R11, 0x2, 0x181f ;  /* 0x00581f000b0b7f89 */ /* 0x008ef000000e0000 */
[----:B------:R-:W-:Y:S05]  /*ba60*/  @!P0 BRA `(.L_x_2775) ;  /* 0x0000000000548947 */ /* 0x000fea0003800000 */
[----:B------:R-:W-:Y:S01]  /*ba70*/  ISETP.GE.AND P5, PT, R16, UR61, PT ;  /* 0x0000003d10007c0c */ /* 0x000fe2000bfa6270 */
[----:B------:R-:W-:Y:S01]  /*ba80*/  ULDC.64 UR4, c[0x0][0x208] ;  /* 0x0000820000047ab9 */ /* 0x000fe20000000a00 */
        /* <DEDUP_REMOVED lines=19> */
.L_x_2775:
[----:B------:R-:W-:Y:S05]  /*bbc0*/  BSYNC B0 ;  /* 0x0000000000007941 */ /* 0x000fea0003800000 */
.L_x_2774:
[----:B------:R-:W-:Y:S01]  /*bbd0*/  @!PT LDS RZ, [RZ] ;  /* 0x00000000fffff984 */ /* 0x000fe20000000800 */
[----:B------:R-:W-:Y:S01]  /*bbe0*/  @!PT LDS RZ, [RZ] ;  /* 0x00000000fffff984 */ /* 0x000fe20000000800 */
[----:B------:R-:W-:Y:S01]  /*bbf0*/  @!PT LDS RZ, [RZ] ;  /* 0x00000000fffff984 */ /* 0x000fe20000000800 */
[----:B------:R-:W-:Y:S01]  /*bc00*/  @!PT LDS RZ, [RZ] ;  /* 0x00000000fffff984 */ /* 0x000fe20000000800 */
[----:B------:R5:W-:Y:S06]  /*bc10*/  MEMBAR.ALL.CTA ;  /* 0x0000000000007992 */ /* 0x000bec0000008000 */
[----:B-----5:R-:W5:Y:S01]  /*bc20*/  FENCE.VIEW.ASYNC.S ;  /* 0x00000000000073c6 */ /* 0x020f620000000000 */
[----:B------:R-:W-:Y:S01]  /*bc30*/  @!P3 VIADD R88, R88, 0x388c0 ;  /* 0x000388c05858b836 */ /* 0x000fe20000000000 */
[----:B-----5:R0:W-:Y:S01]  /*bc40*/  BAR.SYNC.DEFER_BLOCKING R157, 0x80 ;  /* 0x0002009d0000751d */ /* 0x0201e20000010000 */
[----:B------:R-:W-:Y:S01]  /*bc50*/  ISETP.NE.AND P4, PT, R110, RZ, PT ;  /* 0x000000ff6e00720c */ /* 0x000fe20003f85270 */
[----:B------:R-:W-:-:S02]  /*bc60*/  VIADD R213, R213, 0x1 ;  /* 0x00000001d5d57836 */ /* 0x000fc40000000000 */
[----:B------:R-:W-:Y:S02]  /*bc70*/  @!P3 PRMT R88, RZ, 0x654, R88 ;  /* 0x00000654ff58b816 */ /* 0x000fe40000000058 */
[----:B------:R-:W-:Y:S02]  /*bc80*/  PLOP3.LUT P0, PT, PT, PT, PT, 0x8, 0x0 ;  /* 0x000000000000781c */ /* 0x000fe40003f0e170 */
[----:B------:R1:W-:Y:S01]  /*bc90*/  @!P3 SYNCS.ARRIVE.TRANS64.RED.A1T0 RZ, [R88+URZ], RZ ;  /* 0x000000ff58ffb9a7 */ /* 0x0003e2000810043f */
[----:B------:R-:W-:-:S04]  /*bca0*/  ISETP.NE.AND P3, PT, R213, 0x2, PT ;  /* 0x00000002d500780c */ /* 0x000fc80003f65270 */
[----:B0---4-:R-:W-:Y:S02]  /*bcb0*/  SEL R12, RZ, 0x1, P3 ;  /* 0x00000001ff0c7807 */ /* 0x011fe40001800000 */
[----:B------:R-:W-:Y:S02]  /*bcc0*/  SEL R213, R213, RZ, P3 ;  /* 0x000000ffd5d57207 */ /* 0x000fe40001800000 */
[----:B------:R-:W-:Y:S01]  /*bcd0*/  LOP3.LUT R227, R227, R12, RZ, 0x3c, !PT ;  /* 0x0000000ce3e37212 */ /* 0x000fe200078e3cff */
[----:B-1----:R-:W-:Y:S06]  /*bce0*/  @P4 BRA `(.L_x_2776) ;  /* 0xffffff7400004947 */ /* 0x002fec000383ffff */
.L_x_2655:
[----:B---3--:R-:W3:Y:S01]  /*bcf0*/  LDL R11, [R1+0x68] ;  /* 0x00006800010b7983 */ /* 0x008ee20000100800 */
[----:B------:R-:W1:Y:S01]  /*bd00*/  LDC R0, c[0x0][0x448] ;  /* 0x00011200ff007b82 */ /* 0x000e620000000800 */
[----:B------:R-:W-:Y:S01]  /*bd10*/  BSSY B0, `(.L_x_2777) ;  /* 0x0000011000007945 */ /* 0x000fe20003800000 */
[----:B------:R-:W-:Y:S02]  /*bd20*/  MOV R2, RZ ;  /* 0x000000ff00027202 */ /* 0x000fe40000000f00 */
[----:B-1----:R-:W-:-:S13]  /*bd30*/  ISETP.NE.AND P1, PT, R0, 0x1, PT ;  /* 0x000000010000780c */ /* 0x002fda0003f25270 */
[----:B------:R-:W1:Y:S08]  /*bd40*/  @P1 LDC R0, c[0x0][0x44c] ;  /* 0x00011300ff001b82 */ /* 0x000e700000000800 */
[----:B------:R-:W4:Y:S01]  /*bd50*/  @P1 LDC R5, c[0x0][0x450] ;  /* 0x00011400ff051b82 */ /* 0x000f220000000800 */
[----:B---3--:R-:W-:-:S04]  /*bd60*/  VIADD R3, R11, 0x7f ;  /* 0x0000007f0b037836 */ /* 0x008fc80000000000 */
[----:B-1----:R-:W-:-:S05]  /*bd70*/  @P1 IMAD.HI.U32 R0, R3, R0, RZ ;  /* 0x0000000003001227 */ /* 0x002fca00078e00ff */
[----:B----4-:R-:W-:-:S05]  /*bd80*/  @P1 SHF.R.U32.HI R3, RZ, R5, R0 ;  /* 0x00000005ff031219 */ /* 0x010fca0000011600 */
[----:B------:R-:W-:-:S04]  /*bd90*/  IMAD.IADD R3, R130, 0x1, R3 ;  /* 0x0000000182037824 */ /* 0x000fc800078e0203 */
[----:B------:R-:W-:-:S05]  /*bda0*/  IMAD.HI R3, R3, 0x66666667, RZ ;  /* 0x6666666703037827 */ /* 0x000fca00078e02ff */
[----:B------:R-:W-:-:S04]  /*bdb0*/  SHF.R.U32.HI R0, RZ, 0x1f, R3 ;  /* 0x0000001fff007819 */ /* 0x000fc80000011603 */
[----:B------:R-:W-:-:S04]  /*bdc0*/  LEA.HI.SX32 R0, R3, R0, 0x1b ;  /* 0x0000000003007211 */ /* 0x000fc800078fdaff */
[----:B------:R-:W-:-:S04]  /*bdd0*/  VIMNMX R131, R131, R0, PT ;  /* 0x0000000083837248 */ /* 0x000fc80003fe0100 */
[----:B------:R-:W-:Y:S01]  /*bde0*/  ISETP.GE.AND P1, PT, R131, 0x1, PT ;  /* 0x000000018300780c */ /* 0x000fe20003f26270 */
[----:B------:R-:W-:-:S12]  /*bdf0*/  @P0 BRA `(.L_x_2778) ;  /* 0x0000000000080947 */ /* 0x000fd80003800000 */
[----:B------:R-:W1:Y:S02]  /*be00*/  FENCE.VIEW.ASYNC.G ;  /* 0x00000000000073c6 */ /* 0x000e640000000100 */
[----:B-1----:R-:W-:Y:S06]  /*be10*/  BAR.ARV 0xc, 0x180 ;  /* 0x0306000000007b1d */ /* 0x002fec0000002000 */
.L_x_2778:
[----:B------:R-:W-:Y:S05]  /*be20*/  BSYNC B0 ;  /* 0x0000000000007941 */ /* 0x000fea0003800000 */
.L_x_2777:
[----:B------:R-:W-:Y:S04]  /*be30*/  BSSY B0, `(.L_x_2779) ;  /* 0x0000021000007945 */ /* 0x000fe80003800000 */
[----:B------:R-:W-:Y:S05]  /*be40*/  @!P1 BRA `(.L_x_2780) ;  /* 0x00000000007c9947 */ /* 0x000fea0003800000 */
[----:B------:R-:W3:Y:S01]  /*be50*/  LDL R0, [R1+0x84] ;  /* 0x0000840001007983 */ /* 0x000ee20000100800 */
[----:B------:R-:W-:Y:S01]  /*be60*/  ULDC UR4, c[0x0][0x9f0] ;  /* 0x00027c0000047ab9 */ /* 0x000fe20000000800 */
[----:B---3--:R-:W-:-:S04]  /*be70*/  ISETP.NE.AND P0, PT, R0, RZ, PT ;  /* 0x000000ff0000720c */ /* 0x008fc80003f05270 */
[----:B------:R-:W-:-:S04]  /*be80*/  SEL R6, R0, UR4, P0 ;  /* 0x0000000400067c07 */ /* 0x000fc80008000000 */
[-C--:B------:R-:W-:Y:S02]  /*be90*/  IABS R5, R6.reuse ;  /* 0x0000000600057213 */ /* 0x080fe40000000000 */
[----:B------:R-:W-:Y:S02]  /*bea0*/  IABS R9, R6 ;  /* 0x0000000600097213 */ /* 0x000fe40000000000 */
[----:B------:R-:W1:Y:S01]  /*beb0*/  I2F.RP R4, R5 ;  /* 0x0000000500047306 */ /* 0x000e620000209400 */
[----:B------:R-:W-:Y:S02]  /*bec0*/  IADD3 R0, R6, -0x1, R131 ;  /* 0xffffffff06007810 */ /* 0x000fe40007ffe083 */
[----:B------:R-:W-:-:S05]  /*bed0*/  IMAD.MOV R9, RZ, RZ, -R9 ;  /* 0x000000ffff097224 */ /* 0x000fca00078e0a09 */
[----:B-1----:R-:W1:Y:S02]  /*bee0*/  MUFU.RCP R4, R4 ;  /* 0x0000000400047308 */ /* 0x002e640000001000 */
[----:B-1----:R-:W-:Y:S01]  /*bef0*/  VIADD R2, R4, 0xffffffe ;  /* 0x0ffffffe04027836 */ /* 0x002fe20000000000 */
[----:B------:R-:W-:Y:S02]  /*bf00*/  IABS R4, R0 ;  /* 0x0000000000047213 */ /* 0x000fe40000000000 */
[----:B------:R-:W-:-:S03]  /*bf10*/  LOP3.LUT R0, R0, R6, RZ, 0x3c, !PT ;  /* 0x0000000600007212 */ /* 0x000fc600078e3cff */
[----:B------:R1:W3:Y:S01]  /*bf20*/  F2I.FTZ.U32.TRUNC.NTZ R3, R2 ;  /* 0x0000000200037305 */ /* 0x0002e2000021f000 */
[----:B------:R-:W-:Y:S01]  /*bf30*/  ISETP.GE.AND P2, PT, R0, RZ, PT ;  /* 0x000000ff0000720c */ /* 0x000fe20003f46270 */
[----:B-1----:R-:W-:Y:S02]  /*bf40*/  IMAD.MOV.U32 R2, RZ, RZ, RZ ;  /* 0x000000ffff027224 */ /* 0x002fe400078e00ff */
[----:B---3--:R-:W-:-:S04]  /*bf50*/  IMAD.MOV R8, RZ, RZ, -R3 ;  /* 0x000000ffff087224 */ /* 0x008fc800078e0a03 */
[----:B------:R-:W-:-:S04]  /*bf60*/  IMAD R7, R8, R5, RZ ;  /* 0x0000000508077224 */ /* 0x000fc800078e02ff */
[----:B------:R-:W-:Y:S01]  /*bf70*/  IMAD.HI.U32 R3, R3, R7, R2 ;  /* 0x0000000703037227 */ /* 0x000fe200078e0002 */
[----:B------:R-:W-:-:S05]  /*bf80*/  MOV R2, R9 ;  /* 0x0000000900027202 */ /* 0x000fca0000000f00 */
[----:B------:R-:W-:-:S04]  /*bf90*/  IMAD.HI.U32 R3, R3, R4, RZ ;  /* 0x0000000403037227 */ /* 0x000fc800078e00ff */
[----:B------:R-:W-:-:S05]  /*bfa0*/  IMAD R2, R3, R2, R4 ;  /* 0x0000000203027224 */ /* 0x000fca00078e0204 */
[----:B------:R-:W-:-:S13]  /*bfb0*/  ISETP.GT.U32.AND P1, PT, R5, R2, PT ;  /* 0x000000020500720c */ /* 0x000fda0003f24070 */
[----:B------:R-:W-:Y:S02]  /*bfc0*/  @!P1 IMAD.IADD R2, R2, 0x1, -R5 ;  /* 0x0000000102029824 */ /* 0x000fe400078e0a05 */
[----:B------:R-:W-:Y:S01]  /*bfd0*/  @!P1 VIADD R3, R3, 0x1 ;  /* 0x0000000103039836 */ /* 0x000fe20000000000 */
[----:B------:R-:W-:Y:S02]  /*bfe0*/  ISETP.NE.AND P1, PT, R6, RZ, PT ;  /* 0x000000ff0600720c */ /* 0x000fe40003f25270 */
[----:B------:R-:W-:-:S13]  /*bff0*/  ISETP.GE.U32.AND P0, PT, R2, R5, PT ;  /* 0x000000050200720c */ /* 0x000fda0003f06070 */
[----:B------:R-:W-:-:S04]  /*c000*/  @P0 VIADD R3, R3, 0x1 ;  /* 0x0000000103030836 */ /* 0x000fc80000000000 */
[----:B------:R-:W-:-:S05]  /*c010*/  IMAD.MOV.U32 R2, RZ, RZ, R3 ;  /* 0x000000ffff027224 */ /* 0x000fca00078e0003 */
[----:B------:R-:W-:Y:S02]  /*c020*/  @!P2 IADD3 R2, -R2, RZ, RZ ;  /* 0x000000ff0202a210 */ /* 0x000fe40007ffe1ff */
[----:B------:R-:W-:-:S07]  /*c030*/  @!P1 LOP3.LUT R2, RZ, R6, RZ, 0x33, !PT ;  /* 0x00000006ff029212 */ /* 0x000fce00078e33ff */
.L_x_2780:
[----:B------:R-:W-:Y:S05]  /*c040*/  BSYNC B0 ;  /* 0x0000000000007941 */ /* 0x000fea0003800000 */
.L_x_2779:
[----:B------:R-:W3:Y:S01]  /*c050*/  LDL R0, [R1+0x98] ;  /* 0x0000980001007983 */ /* 0x000ee20000100800 */
[----:B------:R-:W-:Y:S01]  /*c060*/  PLOP3.LUT P0, PT, PT, PT, PT, 0x80, 0x0 ;  /* 0x000000000000781c */ /* 0x000fe20003f0f070 */
[----:B------:R-:W-:Y:S01]  /*c070*/  IMAD.MOV.U32 R153, RZ, RZ, RZ ;  /* 0x000000ffff997224 */ /* 0x000fe200078e00ff */
[----:B------:R-:W-:Y:S01]  /*c080*/  CS2R R150, SRZ ;  /* 0x0000000000967805 */ /* 0x000fe2000001ff00 */
[----:B------:R-:W-:Y:S01]  /*c090*/  IMAD.MOV.U32 R154, RZ, RZ, RZ ;  /* 0x000000ffff9a7224 */ /* 0x000fe200078e00ff */
        /* <DEDUP_REMOVED lines=13> */
[----:B--2---:R-:W-:Y:S02]  /*c170*/  CS2R R120, SRZ ;  /* 0x0000000000787805 */ /* 0x004fe4000001ff00 */
        /* <DEDUP_REMOVED lines=53> */
[----:B-1----:R-:W-:Y:S05]  /*c4d0*/  @!P1 BRA `(.L_x_2781) ;  /* 0x0000019000b49947 */ /* 0x002fea0003800000 */
[----:B------:R-:W2:Y:S02]  /*c4e0*/  LDL R0, [R1+0x11c] ;  /* 0x00011c0001007983 */ /* 0x000ea40000100800 */
[----:B--2---:R-:W-:Y:S02]  /*c4f0*/  R2UR UR4, R0 ;  /* 0x00000000000472ca */ /* 0x004fe400000e0000 */
[----:B------:R-:W1:Y:S11]  /*c500*/  S2R R0, SR_TID.X ;  /* 0x0000000000007919 */ /* 0x000e760000002100 */
[----:B------:R-:W-:-:S06]  /*c510*/  ULOP3.LUT UP0, URZ, UR4, 0x9f, URZ, 0xc0, !UPT ;  /* 0x0000009f043f7892 */ /* 0x000fcc000f80c03f */
[----:B------:R-:W-:Y:S01]  /*c520*/  PLOP3.LUT P0, PT, PT, PT, UP0, 0x80, 0x0 ;  /* 0x000000000000781c */ /* 0x000fe20003f0f008 */
[----:B-1----:R-:W-:-:S05]  /*c530*/  VIADD R0, R0, 0xffffff80 ;  /* 0xffffff8000007836 */ /* 0x002fca0000000000 */
[----:B------:R-:W-:-:S04]  /*c540*/  SHF.R.S32.HI R3, RZ, 0x1f, R0 ;  /* 0x0000001fff037819 */ /* 0x000fc80000011400 */
[----:B------:R-:W-:-:S04]  /*c550*/  LEA.HI R3, R3, R0, RZ, 0x7 ;  /* 0x0000000003037211 */ /* 0x000fc800078f38ff */
[----:B------:R-:W-:-:S06]  /*c560*/  SHF.R.S32.HI R0, RZ, 0x7, R3 ;  /* 0x00000007ff007819 */ /* 0x000fcc0000011403 */
[----:B------:R-:W1:Y:S02]  /*c570*/  SHFL.IDX PT, R0, R0, RZ, 0x1f ;  /* 0x00001fff00007589 */ /* 0x000e6400000e0000 */
[----:B-1----:R-:W-:-:S04]  /*c580*/  LEA.HI R3, R0, R0, RZ, 0x1 ;  /* 0x0000000000037211 */ /* 0x002fc800078f08ff */
        /* <DEDUP_REMOVED lines=9> */
[----:B------:R-:W-:Y:S01]  /*c620*/  MOV R4, UR4 ;  /* 0x0000000400047c02 */ /* 0x000fe20008000f00 */
[----:B------:R-:W-:Y:S01]  /*c630*/  IMAD.U32 R5, RZ, RZ, UR5 ;  /* 0x00000005ff057e24 */ /* 0x000fe2000f8e00ff */
[----:B------:R-:W-:Y:S01]  /*c640*/  ULDC.64 UR4, c[0x4][0xb8] ;  /* 0x01002e0000047ab9 */ /* 0x000fe20000000a00 */
[----:B------:R-:W1:Y:S01]  /*c650*/  LDC.64 R14, c[0x4][R14] ;  /* 0x010000000e0e7b82 */ /* 0x000e620000000a00 */
[----:B------:R-:W-:Y:S01]  /*c660*/  IMAD.U32 R6, RZ, RZ, UR6 ;  /* 0x00000006ff067e24 */ /* 0x000fe2000f8e00ff */
[----:B------:R-:W-:Y:S01]  /*c670*/  MOV R11, UR5 ;  /* 0x00000005000b7c02 */ /* 0x000fe20008000f00 */
[----:B------:R-:W-:Y:S02]  /*c680*/  IMAD.U32 R7, RZ, RZ, UR7 ;  /* 0x00000007ff077e24 */ /* 0x000fe4000f8e00ff */
[----:B0-----:R-:W-:-:S02]  /*c690*/  IMAD.U32 R10, RZ, RZ, UR4 ;  /* 0x00000004ff0a7e24 */ /* 0x001fc4000f8e00ff */
[----:B------:R-:W-:Y:S02]  /*c6a0*/  IMAD.MOV.U32 R8, RZ, RZ, 0x70 ;  /* 0x00000070ff087424 */ /* 0x000fe400078e00ff */
[----:B------:R-:W-:Y:S02]  /*c6b0*/  IMAD.MOV.U32 R12, RZ, RZ, 0x1 ;  /* 0x00000001ff0c7424 */ /* 0x000fe400078e00ff */
[----:B------:R-:W-:-:S07]  /*c6c0*/  IMAD.MOV.U32 R13, RZ, RZ, RZ ;  /* 0x000000ffff0d7224 */ /* 0x000fce00078e00ff */
[----:B------:R-:W-:-:S07]  /*c6d0*/  LEPC R20, `(.L_x_2782) ;  /* 0x000000001014794e */ /* 0x000fce0000000000 */
[----:B-1---5:R-:W-:Y:S05]  /*c6e0*/  CALL.ABS.NOINC R14 ;  /* 0x000000000e007343 */ /* 0x022fea0003c00000 */
.L_x_2782:
        /* <DEDUP_REMOVED lines=8> */
[----:B------:R1:W2:Y:S03]  /*c770*/  SYNCS.PHASECHK.TRANS64.TRYWAIT P0, [R23+URZ+0x38800], R0 ;  /* 0x03880000170075a7 */ /* 0x0002a6000800017f */
[----:B--2---:R-:W-:Y:S05]  /*c780*/  @!P0 NANOSLEEP.SYNCS 0x989680 ;  /* 0x009896800000895d */ /* 0x004fea0003900000 */
[----:B------:R-:W2:Y:S01]  /*c790*/  @!P0 SYNCS.PHASECHK.TRANS64 P0, [R23+URZ+0x38800], R0 ;  /* 0x03880000170085a7 */ /* 0x000ea2000800007f */
[----:B------:R-:W-:Y:S04]  /*c7a0*/  BSSY B0, `(.L_x_2784) ;  /* 0x0000006000007945 */ /* 0x000fe80003800000 */
[----:B--2---:R-:W-:Y:S05]  /*c7b0*/  @P0 BRA `(.L_x_2785) ;  /* 0x0000000000100947 */ /* 0x004fea0003800000 */
.L_x_2786:
[----:B--2---:R2:W3:Y:S02]  /*c7c0*/  SYNCS.PHASECHK.TRANS64.TRYWAIT P0, [R23+URZ+0x38800], R0 ;  /* 0x03880000170075a7 */ /* 0x0044e4000800017f */
[----:B---3--:R-:W-:Y:S05]  /*c7d0*/  @!P0 NANOSLEEP.SYNCS 0x989680 ;  /* 0x009896800000895d */ /* 0x008fea0003900000 */
[----:B------:R-:W3:Y:S02]  /*c7e0*/  @!P0 SYNCS.PHASECHK.TRANS64 P0, [R23+URZ+0x38800], R0 ;  /* 0x03880000170085a7 */ /* 0x000ee4000800007f */
[----:B---3--:R-:W-:Y:S05]  /*c7f0*/  @!P0 BRA `(.L_x_2786) ;  /* 0xfffffffc00f08947 */ /* 0x008fea000383ffff */
.L_x_2785:
[----:B------:R-:W-:Y:S05]  /*c800*/  BSYNC B0 ;  /* 0x0000000000007941 */ /* 0x000fea0003800000 */
.L_x_2784:
[----:B------:R-:W-:Y:S05]  /*c810*/  BRA `(.L_x_2787) ;  /* 0x0000009400e07947 */ /* 0x000fea0003800000 */
.L_x_2783:
[----:B------:R-:W2:Y:S01]  /*c820*/  LDL R0, [R1+0x11c] ;  /* 0x00011c0001007983 */ /* 0x000ea20000100800 */
[----:B------:R-:W-:Y:S01]  /*c830*/  ULDC.64 UR6, c[0x0][0x408] ;  /* 0x0001020000067ab9 */ /* 0x000fe20000000a00 */
[----:B--2---:R-:W-:Y:S02]  /*c840*/  R2UR UR4, R0 ;  /* 0x00000000000472ca */ /* 0x004fe400000e0000 */
[----:B-----5:R-:W-:-:S05]  /*c850*/  SHF.R.S32.HI R0, RZ, 0x1f, R152 ;  /* 0x0000001fff007819 */ /* 0x020fca0000011498 */
[----:B------:R-:W-:-:S04]  /*c860*/  IMAD R5, R0, UR6, RZ ;  /* 0x0000000600057c24 */ /* 0x000fc8000f8e02ff */
[----:B------:R-:W-:Y:S02]  /*c870*/  IMAD R5, R152, UR7, R5 ;  /* 0x0000000798057c24 */ /* 0x000fe4000f8e0205 */
[----:B------:R-:W-:-:S03]  /*c880*/  ULOP3.LUT UP0, URZ, UR4, 0x3ff, URZ, 0xc0, !UPT ;  /* 0x000003ff043f7892 */ /* 0x000fc6000f80c03f */
[----:B------:R-:W-:Y:S02]  /*c890*/  ULDC.64 UR4, c[0x0][0x3f8] ;  /* 0x0000fe0000047ab9 */ /* 0x000fe40000000a00 */
[----:B------:R-:W-:Y:S01]  /*c8a0*/  IMAD R3, R0, UR4, RZ ;  /* 0x0000000400037c24 */ /* 0x000fe2000f8e02ff */
[----:B------:R-:W-:Y:S01]  /*c8b0*/  PLOP3.LUT P0, PT, PT, PT, UP0, 0x80, 0x0 ;  /* 0x000000000000781c */ /* 0x000fe20003f0f008 */
[----:B------:R-:W-:-:S04]  /*c8c0*/  IMAD.WIDE.U32 R24, R152, UR4, RZ ;  /* 0x0000000498187c25 */ /* 0x000fc8000f8e00ff */
[C---:B------:R-:W-:Y:S02]  /*c8d0*/  IMAD R3, R152.reuse, UR5, R3 ;  /* 0x0000000598037c24 */ /* 0x040fe4000f8e0203 */
[----:B------:R-:W-:-:S03]  /*c8e0*/  IMAD.WIDE.U32 R152, R152, UR6, RZ ;  /* 0x0000000698987c25 */ /* 0x000fc6000f8e00ff */
[----:B------:R-:W-:Y:S01]  /*c8f0*/  IADD3 R73, R3, R25, RZ ;  /* 0x0000001903497210 */ /* 0x000fe20007ffe0ff */
[----:B------:R-:W-:Y:S02]  /*c900*/  IMAD.IADD R27, R5, 0x1, R153 ;  /* 0x00000001051b7824 */ /* 0x000fe400078e0299 */
[----:B------:R-:W-:Y:S05]  /*c910*/  @!P0 BRA `(.L_x_2788) ;  /* 0x0000000000408947 */ /* 0x000fea0003800000 */
[----:B------:R-:W-:Y:S01]  /*c920*/  MOV R14, 0x0 ;  /* 0x00000000000e7802 */ /* 0x000fe20000000f00 */
[----:B------:R-:W-:Y:S01]  /*c930*/  ULDC.64 UR4, c[0x4][0x138] ;  /* 0x01004e0000047ab9 */ /* 0x000fe20000000a00 */
[----:B------:R-:W-:Y:S01]  /*c940*/  ULDC.64 UR6, c[0x4][0x140] ;  /* 0x0100500000067ab9 */ /* 0x000fe20000000a00 */
[----:B------:R-:W-:Y:S01]  /*c950*/  IMAD.U32 R4, RZ, RZ, UR4 ;  /* 0x00000004ff047e24 */ /* 0x000fe2000f8e00ff */
[----:B------:R-:W-:Y:S01]  /*c960*/  MOV R7, UR7 ;  /* 0x0000000700077c02 */ /* 0x000fe20008000f00 */
[----:B------:R-:W-:Y:S01]  /*c970*/  IMAD.U32 R5, RZ, RZ, UR5 ;  /* 0x00000005ff057e24 */ /* 0x000fe2000f8e00ff */
[----:B------:R-:W1:Y:S01]  /*c980*/  LDC.64 R14, c[0x4][R14] ;  /* 0x010000000e0e7b82 */ /* 0x000e620000000a00 */
[----:B------:R-:W-:Y:S01]  /*c990*/  ULDC.64 UR4, c[0x4][0xb0] ;  /* 0x01002c0000047ab9 */ /* 0x000fe20000000a00 */
[----:B------:R-:W-:Y:S01]  /*c9a0*/  IMAD.U32 R6, RZ, RZ, UR6 ;  /* 0x00000006ff067e24 */ /* 0x000fe2000f8e00ff */
[----:B------:R-:W-:Y:S01]  /*c9b0*/  MOV R13, RZ ;  /* 0x000000ff000d7202 */ /* 0x000fe20000000f00 */
[----:B0-----:R-:W-:-:S02]  /*c9c0*/  IMAD.U32 R10, RZ, RZ, UR4 ;  /* 0x00000004ff0a7e24 */ /* 0x001fc4000f8e00ff */
[----:B------:R-:W-:Y:S02]  /*c9d0*/  IMAD.U32 R11, RZ, RZ, UR5 ;  /* 0x00000005ff0b7e24 */ /* 0x000fe4000f8e00ff */
[----:B------:R-:W-:Y:S02]  /*c9e0*/  IMAD.MOV.U32 R8, RZ, RZ, 0x70 ;  /* 0x00000070ff087424 */ /* 0x000fe400078e00ff */
[----:B------:R-:W-:-:S07]  /*c9f0*/  IMAD.MOV.U32 R12, RZ, RZ, 0x1 ;  /* 0x00000001ff0c7424 */ /* 0x000fce00078e00ff */
[----:B------:R-:W-:-:S07]  /*ca00*/  LEPC R20, `(.L_x_2788) ;  /* 0x000000001014794e */ /* 0x000fce0000000000 */
[----:B-1----:R-:W-:Y:S05]  /*ca10*/  CALL.ABS.NOINC R14 ;  /* 0x000000000e007343 */ /* 0x002fea0003c00000 */
.L_x_2788:
[----:B------:R-:W2:Y:S01]  /*ca20*/  LDL R21, [R1+0x68] ;  /* 0x0000680001157983 */ /* 0x000ea20000100800 */
[----:B------:R-:W-:-:S03]  /*ca30*/  ULDC.U8 UR4, c[0x0][0x410] ;  /* 0x0001040000047ab9 */ /* 0x000fc60000000000 */
[----:B------:R-:W3:Y:S01]  /*ca40*/  LDL R20, [R1+0x80] ;  /* 0x0000800001147983 */ /* 0x000ee20000100800 */
[----:B------:R-:W-:Y:S01]  /*ca50*/  ISETP.NE.AND P0, PT, RZ, UR4, PT ;  /* 0x00000004ff007c0c */ /* 0x000fe2000bf05270 */
[----:B------:R-:W-:Y:S01]  /*ca60*/  BSSY B0, `(.L_x_2789) ;  /* 0x000094b000007945 */ /* 0x000fe20003800000 */
[----:B--2---:R-:W-:-:S04]  /*ca70*/  IMAD.IADD R0, R225, 0x1, R21 ;  /* 0x00000001e1007824 */ /* 0x004fc800078e0215 */
[----:B---3--:R-:W-:-:S07]  /*ca80*/  IMAD R3, R20, 0x20, R0 ;  /* 0x0000002014037824 */ /* 0x008fce00078e0200 */
[----:B------:R-:W-:Y:S05]  /*ca90*/  @!P0 BRA `(.L_x_2790) ;  /* 0x0000004800508947 */ /* 0x000fea0003800000 */
[----:B------:R-:W1:Y:S01]  /*caa0*/  LDC R20, c[0x0][0x448] ;  /* 0x00011200ff147b82 */ /* 0x000e620000000800 */
[----:B------:R-:W-:Y:S01]  /*cab0*/  ULDC.64 UR4, c[0x0][0x3f8] ;  /* 0x0000fe0000047ab9 */ /* 0x000fe20000000a00 */
[----:B------:R-:W-:Y:S01]  /*cac0*/  ULDC.64 UR6, c[0x0][0x408] ;  /* 0x0001020000067ab9 */ /* 0x000fe20000000a00 */
[----:B------:R-:W-:Y:S02]  /*cad0*/  IMAD.MOV.U32 R6, RZ, RZ, R24 ;  /* 0x000000ffff067224 */ /* 0x000fe400078e0018 */
[----:B------:R-:W-:Y:S01]  /*cae0*/  IMAD.MOV.U32 R7, RZ, RZ, R73 ;  /* 0x000000ffff077224 */ /* 0x000fe200078e0049 */
[----:B-1----:R-:W-:-:S13]  /*caf0*/  ISETP.NE.AND P0, PT, R20, 0x1, PT ;  /* 0x000000011400780c */ /* 0x002fda0003f05270 */
[----:B------:R-:W1:Y:S08]  /*cb00*/  @P0 LDC R4, c[0x0][0x44c] ;  /* 0x00011300ff040b82 */ /* 0x000e700000000800 */
[----:B------:R-:W2:Y:S01]  /*cb10*/  @P0 LDC R5, c[0x0][0x450] ;  /* 0x00011400ff050b82 */ /* 0x000ea20000000800 */
[----:B-1----:R-:W-:-:S05]  /*cb20*/  @P0 IMAD.HI.U32 R4, R3, R4, RZ ;  /* 0x0000000403040227 */ /* 0x002fca00078e00ff */
[----:B--2---:R-:W-:Y:S01]  /*cb30*/  @P0 SHF.R.U32.HI R3, RZ, R5, R4 ;  /* 0x00000005ff030219 */ /* 0x004fe20000011604 */
[----:B------:R-:W-:Y:S01]  /*cb40*/  IMAD.MOV.U32 R5, RZ, RZ, R27 ;  /* 0x000000ffff057224 */ /* 0x000fe200078e001b */
[----:B------:R-:W-:Y:S02]  /*cb50*/  MOV R4, R152 ;  /* 0x0000009800047202 */ /* 0x000fe40000000f00 */
[----:B------:R-:W-:Y:S01]  /*cb60*/  SHF.R.S32.HI R8, RZ, 0x1f, R3 ;  /* 0x0000001fff087819 */ /* 0x000fe20000011403 */
[----:B------:R-:W-:-:S04]  /*cb70*/  IMAD.WIDE.U32 R6, R3, UR4, R6 ;  /* 0x0000000403067c25 */ /* 0x000fc8000f8e0006 */
[C---:B0-----:R-:W-:Y:S02]  /*cb80*/  IMAD R10, R8.reuse, UR4, RZ ;  /* 0x00000004080a7c24 */ /* 0x041fe4000f8e02ff */
        /* <DEDUP_REMOVED lines=18> */
.L_x_3107:
[----:B------:R-:W5:Y:S01]  /*ccb0*/  LDL R3, [R1+0x60] ;  /* 0x0000600001037983 */ /* 0x000f620000100800 */
        /* <DEDUP_REMOVED lines=8> */
[----:B------:R-:W-:Y:S01]  /*cd40*/  CS2R R76, SRZ ;  /* 0x00000000004c7805 */ /* 0x000fe2000001ff00 */
[----:B-----5:R-:W-:-:S05]  /*cd50*/  IMAD R3, R3, R20, RZ ;  /* 0x0000001403037224 */ /* 0x020fca00078e02ff */
[----:B------:R-:W-:-:S13]  /*cd60*/  ISETP.GE.AND P0, PT, R0, R3, PT ;  /* 0x000000030000720c */ /* 0x000fda0003f06270 */
[----:B------:R-:W-:Y:S05]  /*cd70*/  @P0 BRA `(.L_x_2793) ;  /* 0x0000000000c40947 */ /* 0x000fea0003800000 */
[----:B------:R-:W3:Y:S01]  /*cd80*/  LDL R11, [R1+0x128] ;  /* 0x00012800010b7983 */ /* 0x000ee20000100800 */
[----:B------:R-:W-:-:S03]  /*cd90*/  ULDC UR4, c[0x0][0x3f4] ;  /* 0x0000fd0000047ab9 */ /* 0x000fc60000000800 */
[----:B------:R-:W3:Y:S04]  /*cda0*/  LDL R10, [R1+0x124] ;  /* 0x00012400010a7983 */ /* 0x000ee80000100800 */
[----:B------:R-:W3:Y:S01]  /*cdb0*/  LDL R5, [R1+0x120] ;  /* 0x0001200001057983 */ /* 0x000ee20000100800 */
[----:B------:R-:W-:Y:S02]  /*cdc0*/  ISETP.GE.AND P3, PT, R216, UR4, PT ;  /* 0x00000004d8007c0c */ /* 0x000fe4000bf66270 */
[----:B------:R-:W-:Y:S02]  /*cdd0*/  CS2R R74, SRZ ;  /* 0x00000000004a7805 */ /* 0x000fe4000001ff00 */
[----:B------:R-:W-:Y:S02]  /*cde0*/  ISETP.GE.AND P2, PT, R221, UR4, PT ;  /* 0x00000004dd007c0c */ /* 0x000fe4000bf46270 */
[----:B------:R-:W-:-:S02]  /*cdf0*/  CS2R R76, SRZ ;  /* 0x00000000004c7805 */ /* 0x000fc4000001ff00 */
[----:B------:R-:W-:Y:S01]  /*ce00*/  ISETP.GE.AND P1, PT, R222, UR4, PT ;  /* 0x00000004de007c0c */ /* 0x000fe2000bf26270 */
[----:B------:R-:W-:Y:S01]  /*ce10*/  ULDC.64 UR6, c[0x0][0x208] ;  /* 0x0000820000067ab9 */ /* 0x000fe20000000a00 */
[----:B------:R-:W-:-:S03]  /*ce20*/  ISETP.GE.AND P0, PT, R223, UR4, PT ;  /* 0x00000004df007c0c */ /* 0x000fc6000bf06270 */
        /* <DEDUP_REMOVED lines=9> */
[----:B------:R-:W-:-:S02]  /*cec0*/  CS2R R70, SRZ ;  /* 0x0000000000467805 */ /* 0x000fc4000001ff00 */
[----:B------:R-:W-:Y:S02]  /*ced0*/  CS2R R72, SRZ ;  /* 0x0000000000487805 */ /* 0x000fe4000001ff00 */
[----:B------:R-:W-:Y:S02]  /*cee0*/  CS2R R66, SRZ ;  /* 0x0000000000427805 */ /* 0x000fe4000001ff00 */
[----:B------:R-:W-:Y:S02]  /*cef0*/  CS2R R68, SRZ ;  /* 0x0000000000447805 */ /* 0x000fe4000001ff00 */
[----:B------:R-:W-:Y:S02]  /*cf00*/  CS2R R62, SRZ ;  /* 0x00000000003e7805 */ /* 0x000fe4000001ff00 */
[----:B------:R-:W-:Y:S01]  /*cf10*/  CS2R R64, SRZ ;  /* 0x0000000000407805 */ /* 0x000fe2000001ff00 */
[----:B------:R1:W5:Y:S04]  /*cf20*/  @!P3 LD.E.64 R74, desc[UR6][R24.64] ;  /* 0x00000006184ab980 */ /* 0x000368000c101b00 */
[----:B------:R1:W5:Y:S01]  /*cf30*/  @!P3 LD.E.64 R76, desc[UR6][R20.64] ;  /* 0x00000006144cb980 */ /* 0x000362000c101b00 */
[----:B------:R-:W-:Y:S01]  /*cf40*/  @!P2 SHF.L.U64.HI R34, R221, 0x1, R11 ;  /* 0x00000001dd22a819 */ /* 0x000fe2000001020b */
[C---:B------:R-:W-:Y:S01]  /*cf50*/  @!P1 IMAD.SHL.U32 R11, R222.reuse, 0x2, RZ ;  /* 0x00000002de0b9824 */ /* 0x040fe200078e00ff */
[----:B------:R-:W-:-:S03]  /*cf60*/  @!P1 SHF.L.U64.HI R28, R222, 0x1, R10 ;  /* 0x00000001de1c9819 */ /* 0x000fc6000001020a */
[----:B------:R-:W-:Y:S01]  /*cf70*/  @!P2 IMAD.X R13, R9, 0x1, R34, P5 ;  /* 0x00000001090da824 */ /* 0x000fe200028e0622 */
[-C--:B------:R-:W-:Y:S02]  /*cf80*/  @!P1 IADD3 R10, P4, R6, R11.reuse, RZ ;  /* 0x0000000b060a9210 */ /* 0x080fe40007f9e0ff */
[C---:B------:R-:W-:Y:S01]  /*cf90*/  @!P0 SHF.L.U64.HI R26, R223.reuse, 0x1, R5 ;  /* 0x00000001df1a8819 */ /* 0x040fe20000010205 */
[----:B------:R-:W-:Y:S01]  /*cfa0*/  @!P0 IMAD.SHL.U32 R5, R223, 0x2, RZ ;  /* 0x00000002df058824 */ /* 0x000fe200078e00ff */
[C---:B------:R-:W-:Y:S01]  /*cfb0*/  @!P2 IADD3.X R15, R7.reuse, R34, RZ, P6, !PT ;  /* 0x00000022070fa210 */ /* 0x040fe200037fe4ff */
[----:B------:R1:W5:Y:S01]  /*cfc0*/  @!P2 LD.E.64 R72, desc[UR6][R12.64] ;  /* 0x000000060c48a980 */ /* 0x000362000c101b00 */
[----:B------:R-:W-:Y:S01]  /*cfd0*/  @!P1 IADD3 R4, P6, R8, R11, RZ ;  /* 0x0000000b08049210 */ /* 0x000fe20007fde0ff */
[--C-:B------:R-:W-:Y:S01]  /*cfe0*/  @!P1 IMAD.X R11, R7, 0x1, R28.reuse, P4 ;  /* 0x00000001070b9824 */ /* 0x100fe200020e061c */
[-C--:B------:R-:W-:Y:S01]  /*cff0*/  @!P0 IADD3 R6, P5, R6, R5.reuse, RZ ;  /* 0x0000000506068210 */ /* 0x080fe20007fbe0ff */
[----:B------:R1:W5:Y:S01]  /*d000*/  @!P2 LD.E.64 R70, desc[UR6][R14.64] ;  /* 0x000000060e46a980 */ /* 0x000362000c101b00 */
[----:B------:R-:W-:Y:S01]  /*d010*/  @!P0 IADD3 R8, P4, R8, R5, RZ ;  /* 0x0000000508088210 */ /* 0x000fe20007f9e0ff */
[----:B------:R-:W-:-:S02]  /*d020*/  @!P1 IMAD.X R5, R9, 0x1, R28, P6 ;  /* 0x0000000109059824 */ /* 0x000fc400030e061c */
[----:B------:R-:W-:Y:S01]  /*d030*/  @!P0 IMAD.X R7, R7, 0x1, R26, P5 ;  /* 0x0000000107078824 */ /* 0x000fe200028e061a */
[----:B------:R-:W-:Y:S01]  /*d040*/  @!P0 IADD3.X R9, R9, R26, RZ, P4, !PT ;  /* 0x0000001a09098210 */ /* 0x000fe200027fe4ff */
[----:B------:R1:W5:Y:S04]  /*d050*/  @!P1 LD.E.64 R66, desc[UR6][R10.64] ;  /* 0x000000060a429980 */ /* 0x000368000c101b00 */
[----:B------:R1:W5:Y:S04]  /*d060*/  @!P1 LD.E.64 R68, desc[UR6][R4.64] ;  /* 0x0000000604449980 */ /* 0x000368000c101b00 */
[----:B------:R1:W5:Y:S04]  /*d070*/  @!P0 LD.E.64 R62, desc[UR6][R6.64] ;  /* 0x00000006063e8980 */ /* 0x000368000c101b00 */
[----:B------:R1:W5:Y:S02]  /*d080*/  @!P0 LD.E.64 R64, desc[UR6][R8.64] ;  /* 0x0000000608408980 */ /* 0x000364000c101b00 */
.L_x_2793:
[----:B------:R-:W-:Y:S05]  /*d090*/  BSYNC B1 ;  /* 0x0000000000017941 */ /* 0x000fea0003800000 */
.L_x_2792:
[----:B-12--5:R-:W-:Y:S01]  /*d0a0*/  IMAD.MOV.U32 R6, RZ, RZ, R66 ;  /* 0x000000ffff067224 */ /* 0x026fe200078e0042 */
[----:B------:R-:W-:Y:S01]  /*d0b0*/  UMOV UR4, 0xffffffff ;  /* 0xffffffff00047882 */ /* 0x000fe20000000000 */
        /* <DEDUP_REMOVED lines=12> */
[----:B------:R-:W-:Y:S01]  /*d180*/  PRMT R89, R7, 0x5410, R6 ;  /* 0x0000541007597816 */ /* 0x000fe20000000006 */
[----:B------:R-:W-:Y:S01]  /*d190*/  IMAD.MOV.U32 R7, RZ, RZ, R69 ;  /* 0x000000ffff077224 */ /* 0x000fe200078e0045 */
[----:B------:R-:W-:Y:S01]  /*d1a0*/  PRMT R111, R111, 0x5410, R4 ;  /* 0x000054106f6f7816 */ /* 0x000fe20000000004 */
[----:B------:R-:W-:Y:S01]  /*d1b0*/  IMAD.MOV.U32 R4, RZ, RZ, R64 ;  /* 0x000000ffff047224 */ /* 0x000fe200078e0040 */
        /* <DEDUP_REMOVED lines=19> */
.L_x_3113:
        /* <DEDUP_REMOVED lines=11> */
[----:B------:R-:W2:Y:S01]  /*d3a0*/  LDL R5, [R1+0x124] ;  /* 0x0001240001057983 */ /* 0x000ea20000100800 */
[----:B------:R-:W-:-:S03]  /*d3b0*/  ULDC UR4, c[0x0][0x3f4] ;  /* 0x0000fd0000047ab9 */ /* 0x000fc60000000800 */
[----:B------:R-:W2:Y:S04]  /*d3c0*/  LDL R11, [R1+0x128] ;  /* 0x00012800010b7983 */ /* 0x000ea80000100800 */
[----:B------:R-:W2:Y:S01]  /*d3d0*/  LDL R10, [R1+0x120] ;  /* 0x00012000010a7983 */ /* 0x000ea20000100800 */
[----:B------:R-:W-:Y:S02]  /*d3e0*/  ISETP.GE.AND P3, PT, R216, UR4, PT ;  /* 0x00000004d8007c0c */ /* 0x000fe4000bf66270 */
[----:B------:R-:W-:Y:S02]  /*d3f0*/  ISETP.GE.AND P2, PT, R221, UR4, PT ;  /* 0x00000004dd007c0c */ /* 0x000fe4000bf46270 */
[----:B------:R-:W-:Y:S02]  /*d400*/  ISETP.GE.AND P1, PT, R222, UR4, PT ;  /* 0x00000004de007c0c */ /* 0x000fe4000bf26270 */
[----:B------:R-:W-:-:S07]  /*d410*/  ISETP.GE.AND P0, PT, R223, UR4, PT ;  /* 0x00000004df007c0c */ /* 0x000fce000bf06270 */
[C---:B------:R-:W-:Y:S01]  /*d420*/  @!P3 IMAD.SHL.U32 R21, R216.reuse, 0x2, RZ ;  /* 0x00000002d815b824 */ /* 0x040fe200078e00ff */
[----:B------:R-:W-:Y:S01]  /*d430*/  @!P3 SHF.L.U64.HI R4, R216, 0x1, R217 ;  /* 0x00000001d804b819 */ /* 0x000fe200000102d9 */
[----:B------:R-:W-:-:S03]  /*d440*/  @!P2 IMAD.SHL.U32 R13, R221, 0x2, RZ ;  /* 0x00000002dd0da824 */ /* 0x000fc600078e00ff */
[-C--:B----4-:R-:W-:Y:S02]  /*d450*/  @!P3 IADD3 R20, P4, R8, R21.reuse, RZ ;  /* 0x000000150814b210 */ /* 0x090fe40007f9e0ff */
[C---:B0-----:R-:W-:Y:S02]  /*d460*/  @!P3 IADD3 R24, P5, R6.reuse, R21, RZ ;  /* 0x000000150618b210 */ /* 0x041fe40007fbe0ff */
[-C--:B------:R-:W-:Y:S01]  /*d470*/  @!P2 IADD3 R14, P6, R6, R13.reuse, RZ ;  /* 0x0000000d060ea210 */ /* 0x080fe20007fde0ff */
[--C-:B---3--:R-:W-:Y:S02]  /*d480*/  @!P3 IMAD.X R21, R9, 0x1, R4.reuse, P4 ;  /* 0x000000010915b824 */ /* 0x108fe400020e0604 */
[----:B--2---:R-:W-:Y:S01]  /*d490*/  @!P3 IMAD.X R25, R7, 0x1, R4, P5 ;  /* 0x000000010719b824 */ /* 0x004fe200028e0604 */
[----:B------:R-:W-:Y:S01]  /*d4a0*/  @!P2 IADD3 R12, P5, R8, R13, RZ ;  /* 0x0000000d080ca210 */ /* 0x000fe20007fbe0ff */
[----:B------:R-:W-:Y:S01]  /*d4b0*/  @!P0 IMAD.SHL.U32 R27, R223, 0x2, RZ ;  /* 0x00000002df1b8824 */ /* 0x000fe200078e00ff */
[----:B------:R-:W-:-:S02]  /*d4c0*/  CS2R R58, SRZ ;  /* 0x00000000003a7805 */ /* 0x000fc4000001ff00 */
[----:B------:R-:W-:Y:S02]  /*d4d0*/  CS2R R60, SRZ ;  /* 0x00000000003c7805 */ /* 0x000fe4000001ff00 */
[----:B------:R-:W-:Y:S02]  /*d4e0*/  CS2R R54, SRZ ;  /* 0x0000000000367805 */ /* 0x000fe4000001ff00 */
[----:B------:R-:W-:Y:S02]  /*d4f0*/  CS2R R56, SRZ ;  /* 0x0000000000387805 */ /* 0x000fe4000001ff00 */
[----:B------:R-:W-:Y:S02]  /*d500*/  CS2R R50, SRZ ;  /* 0x0000000000327805 */ /* 0x000fe4000001ff00 */
[----:B------:R-:W-:Y:S02]  /*d510*/  CS2R R52, SRZ ;  /* 0x0000000000347805 */ /* 0x000fe4000001ff00 */
[----:B------:R-:W-:-:S02]  /*d520*/  CS2R R46, SRZ ;  /* 0x00000000002e7805 */ /* 0x000fc4000001ff00 */
[----:B------:R-:W-:Y:S01]  /*d530*/  CS2R R48, SRZ ;  /* 0x0000000000307805 */ /* 0x000fe2000001ff00 */
[----:B------:R-:W-:Y:S02]  /*d540*/  ULDC.64 UR6, c[0x0][0x208] ;  /* 0x0000820000067ab9 */ /* 0x000fe40000000a00 */
[----:B------:R0:W5:Y:S04]  /*d550*/  @!P3 LD.E.64 R58, desc[UR6][R24.64] ;  /* 0x00000006183ab980 */ /* 0x000168000c101b00 */
[----:B------:R0:W5:Y:S01]  /*d560*/  @!P3 LD.E.64 R60, desc[UR6][R20.64] ;  /* 0x00000006143cb980 */ /* 0x000162000c101b00 */
[C---:B------:R-:W-:Y:S02]  /*d570*/  @!P1 SHF.L.U64.HI R28, R222.reuse, 0x1, R5 ;  /* 0x00000001de1c9819 */ /* 0x040fe40000010205 */
[----:B------:R-:W-:-:S02]  /*d580*/  @!P1 SHF.L.U32 R5, R222, 0x1, RZ ;  /* 0x00000001de059819 */ /* 0x000fc400000006ff */
[----:B------:R-:W-:Y:S02]  /*d590*/  @!P2 SHF.L.U64.HI R26, R221, 0x1, R11 ;  /* 0x00000001dd1aa819 */ /* 0x000fe4000001020b */
[----:B------:R-:W-:Y:S02]  /*d5a0*/  @!P0 SHF.L.U64.HI R34, R223, 0x1, R10 ;  /* 0x00000001df228819 */ /* 0x000fe4000001020a */
[-C--:B------:R-:W-:Y:S01]  /*d5b0*/  @!P1 IADD3 R10, P4, R6, R5.reuse, RZ ;  /* 0x00000005060a9210 */ /* 0x080fe20007f9e0ff */
[----:B------:R-:W-:Y:S01]  /*d5c0*/  @!P2 IMAD.X R15, R7, 0x1, R26, P6 ;  /* 0x00000001070fa824 */ /* 0x000fe200030e061a */
[----:B------:R-:W-:Y:S02]  /*d5d0*/  @!P1 IADD3 R4, P6, R8, R5, RZ ;  /* 0x0000000508049210 */ /* 0x000fe40007fde0ff */
[----:B------:R-:W-:Y:S01]  /*d5e0*/  @!P2 IADD3.X R13, R9, R26, RZ, P5, !PT ;  /* 0x0000001a090da210 */ /* 0x000fe20002ffe4ff */
[--C-:B------:R-:W-:Y:S01]  /*d5f0*/  @!P1 IMAD.X R11, R7, 0x1, R28.reuse, P4 ;  /* 0x00000001070b9824 */ /* 0x100fe200020e061c */
[-C--:B------:R-:W-:Y:S01]  /*d600*/  @!P0 IADD3 R6, P5, R6, R27.reuse, RZ ;  /* 0x0000001b06068210 */ /* 0x080fe20007fbe0ff */
[----:B------:R0:W5:Y:S01]  /*d610*/  @!P2 LD.E.64 R54, desc[UR6][R14.64] ;  /* 0x000000060e36a980 */ /* 0x000162000c101b00 */
[----:B------:R-:W-:Y:S01]  /*d620*/  @!P0 IADD3 R8, P4, R8, R27, RZ ;  /* 0x0000001b08088210 */ /* 0x000fe20007f9e0ff */
[----:B------:R-:W-:-:S02]  /*d630*/  @!P1 IMAD.X R5, R9, 0x1, R28, P6 ;  /* 0x0000000109059824 */ /* 0x000fc400030e061c */
[--C-:B------:R-:W-:Y:S01]  /*d640*/  @!P0 IMAD.X R7, R7, 0x1, R34.reuse, P5 ;  /* 0x0000000107078824 */ /* 0x100fe200028e0622 */
[----:B------:R0:W5:Y:S01]  /*d650*/  @!P2 LD.E.64 R56, desc[UR6][R12.64] ;  /* 0x000000060c38a980 */ /* 0x000162000c101b00 */
[----:B------:R-:W-:-:S03]  /*d660*/  @!P0 IMAD.X R9, R9, 0x1, R34, P4 ;  /* 0x0000000109098824 */ /* 0x000fc600020e0622 */
[----:B------:R0:W5:Y:S04]  /*d670*/  @!P1 LD.E.64 R50, desc[UR6][R10.64] ;  /* 0x000000060a329980 */ /* 0x000168000c101b00 */
[----:B------:R0:W5:Y:S04]  /*d680*/  @!P1 LD.E.64 R52, desc[UR6][R4.64] ;  /* 0x0000000604349980 */ /* 0x000168000c101b00 */
[----:B------:R0:W5:Y:S04]  /*d690*/  @!P0 LD.E.64 R46, desc[UR6][R6.64] ;  /* 0x00000006062e8980 */ /* 0x000168000c101b00 */
[----:B------:R0:W5:Y:S02]  /*d6a0*/  @!P0 LD.E.64 R48, desc[UR6][R8.64] ;  /* 0x0000000608308980 */ /* 0x000164000c101b00 */
.L_x_2796:
[----:B------:R-:W-:Y:S05]  /*d6b0*/  BSYNC B1 ;  /* 0x0000000000017941 */ /* 0x000fea0003800000 */
.L_x_2795:
[----:B0----5:R-:W-:Y:S01]  /*d6c0*/  IMAD.MOV.U32 R5, RZ, RZ, R47 ;  /* 0x000000ffff057224 */ /* 0x021fe200078e002f */
[----:B------:R-:W-:Y:S01]  /*d6d0*/  MOV R4, R46 ;  /* 0x0000002e00047202 */ /* 0x000fe20000000f00 */
[----:B------:R-:W-:Y:S01]  /*d6e0*/  IMAD.MOV.U32 R6, RZ, RZ, R50 ;  /* 0x000000ffff067224 */ /* 0x000fe200078e0032 */
[----:B------:R-:W-:Y:S01]  /*d6f0*/  UMOV UR4, 0xffffffff ;  /* 0xffffffff00047882 */ /* 0x000fe20000000000 */
[----:B--2---:R-:W-:Y:S01]  /*d700*/  IMAD.MOV.U32 R7, RZ, RZ, R51 ;  /* 0x000000ffff077224 */ /* 0x004fe200078e0033 */
[----:B------:R-:W-:Y:S01]  /*d710*/  PRMT R91, R4, 0x5410, R5 ;  /* 0x00005410045b7816 */ /* 0x000fe20000000005 */
[----:B------:R-:W-:Y:S01]  /*d720*/  IMAD.MOV.U32 R4, RZ, RZ, R54 ;  /* 0x000000ffff047224 */ /* 0x000fe200078e0036 */
[----:B------:R-:W-:Y:S01]  /*d730*/  PRMT R96, R96, 0x5410, R6 ;  /* 0x0000541060607816 */ /* 0x000fe20000000006 */
[----:B------:R-:W-:Y:S01]  /*d740*/  IMAD.MOV.U32 R6, RZ, RZ, R58 ;  /* 0x000000ffff067224 */ /* 0x000fe200078e003a */
[----:B------:R-:W-:Y:S01]  /*d750*/  PRMT R97, R7, 0x7610, R97 ;  /* 0x0000761007617816 */ /* 0x000fe20000000061 */
[----:B------:R-:W-:Y:S01]  /*d760*/  IMAD.MOV.U32 R7, RZ, RZ, R59 ;  /* 0x000000ffff077224 */ /* 0x000fe200078e003b */
[----:B------:R-:W-:-:S04]  /*d770*/  MOV R5, R55 ;  /* 0x0000003700057202 */ /* 0x000fc80000000f00 */
[----:B------:R-:W-:Y:S01]  /*d780*/  PRMT R101, R4, 0x5410, R5 ;  /* 0x0000541004657816 */ /* 0x000fe20000000005 */
[----:B------:R-:W-:Y:S01]  /*d790*/  IMAD.MOV.U32 R4, RZ, RZ, R48 ;  /* 0x000000ffff047224 */ /* 0x000fe200078e0030 */
[----:B------:R-:W-:Y:S01]  /*d7a0*/  PRMT R103, R6, 0x5410, R7 ;  /* 0x0000541006677816 */ /* 0x000fe20000000007 */
[----:B------:R-:W-:Y:S01]  /*d7b0*/  IMAD.MOV.U32 R5, RZ, RZ, R49 ;  /* 0x000000ffff057224 */ /* 0x000fe200078e0031 */
[----:B------:R-:W-:Y:S01]  /*d7c0*/  MOV R6, R52 ;  /* 0x0000003400067202 */ /* 0x000fe20000000f00 */
[----:B------:R-:W-:-:S03]  /*d7d0*/  IMAD.MOV.U32 R7, RZ, RZ, R53 ;  /* 0x000000ffff077224 */ /* 0x000fc600078e0035 */
[----:B------:R-:W-:Y:S01]  /*d7e0*/  PRMT R92, R4, 0x5410, R5 ;  /* 0x00005410045c7816 */ /* 0x000fe20000000005 */
[----:B------:R-:W-:Y:S01]  /*d7f0*/  IMAD.MOV.U32 R4, RZ, RZ, R56 ;  /* 0x000000ffff047224 */ /* 0x000fe200078e0038 */
[----:B------:R-:W-:Y:S01]  /*d800*/  PRMT R97, R97, 0x5410, R6 ;  /* 0x0000541061617816 */ /* 0x000fe20000000006 */
[----:B------:R-:W-:Y:S01]  /*d810*/  IMAD.MOV.U32 R5, RZ, RZ, R57 ;  /* 0x000000ffff057224 */ /* 0x000fe200078e0039 */
[----:B------:R-:W-:Y:S01]  /*d820*/  PRMT R98, R7, 0x7610, R98 ;  /* 0x0000761007627816 */ /* 0x000fe20000000062 */
[----:B------:R-:W-:Y:S01]  /*d830*/  IMAD.MOV.U32 R6, RZ, RZ, R60 ;  /* 0x000000ffff067224 */ /* 0x000fe200078e003c */
[----:B------:R-:W-:Y:S02]  /*d840*/  MOV R7, R61 ;  /* 0x0000003d00077202 */ /* 0x000fe40000000f00 */
[----:B------:R-:W-:Y:S02]  /*d850*/  PRMT R102, R4, 0x5410, R5 ;  /* 0x0000541004667816 */ /* 0x000fe40000000005 */
[----:B------:R-:W-:Y:S01]  /*d860*/  PRMT R104, R6, 0x5410, R7 ;  /* 0x0000541006687816 */ /* 0x000fe20000000007 */
[----:B------:R-:W-:Y:S06]  /*d870*/  BRA.DIV UR4, `(.L_x_2797) ;  /* 0x0000025a04a87947 */ /* 0x000fec000b800000 */
[----:B------:R0:W2:Y:S04]  /*d880*/  SHFL.IDX PT, R7, R33, 0x2, 0x181f ;  /* 0x00581f0021077f89 */ /* 0x0000a800000e0000 */
[----:B------:R0:W0:Y:S04]  /*d890*/  SHFL.IDX PT, R6, R32, 0x2, 0x181f ;  /* 0x00581f0020067f89 */ /* 0x00002800000e0000 */
[----:B---3--:R3:W0:Y:S04]  /*d8a0*/  SHFL.IDX PT, R9, R31, 0x2, 0x181f ;  /* 0x00581f001f097f89 */ /* 0x00862800000e0000 */
[----:B----4-:R3:W4:Y:S02]  /*d8b0*/  SHFL.IDX PT, R8, R30, 0x2, 0x181f ;  /* 0x00581f001e087f89 */ /* 0x01072400000e0000 */
.L_x_3119:
        /* <DEDUP_REMOVED lines=14> */
[----:B------:R-:W3:Y:S04]  /*d9a0*/  LDL R10, [R1+0x120] ;  /* 0x00012000010a7983 */ /* 0x000ee80000100800 */
[----:B------:R-:W3:Y:S01]  /*d9b0*/  LDL R5, [R1+0x124] ;  /* 0x0001240001057983 */ /* 0x000ee20000100800 */
[----:B------:R-:W-:Y:S02]  /*d9c0*/  ISETP.GE.AND P3, PT, R216, UR4, PT ;  /* 0x00000004d8007c0c */ /* 0x000fe4000bf66270 */
[----:B------:R-:W-:Y:S02]  /*d9d0*/  ISETP.GE.AND P2, PT, R221, UR4, PT ;  /* 0x00000004dd007c0c */ /* 0x000fe4000bf46270 */
[----:B------:R-:W-:Y:S02]  /*d9e0*/  ISETP.GE.AND P1, PT, R222, UR4, PT ;  /* 0x00000004de007c0c */ /* 0x000fe4000bf26270 */
[----:B------:R-:W-:-:S07]  /*d9f0*/  ISETP.GE.AND P0, PT, R223, UR4, PT ;  /* 0x00000004df007c0c */ /* 0x000fce000bf06270 */
[C---:B------:R-:W-:Y:S01]  /*da00*/  @!P3 IMAD.SHL.U32 R21, R216.reuse, 0x2, RZ ;  /* 0x00000002d815b824 */ /* 0x040fe200078e00ff */
[----:B------:R-:W-:Y:S01]  /*da10*/  @!P3 SHF.L.U64.HI R4, R216, 0x1, R217 ;  /* 0x00000001d804b819 */ /* 0x000fe200000102d9 */
[----:B------:R-:W-:-:S03]  /*da20*/  @!P2 IMAD.SHL.U32 R15, R221, 0x2, RZ ;  /* 0x00000002dd0fa824 */ /* 0x000fc600078e00ff */
[-C--:B0-----:R-:W-:Y:S01]  /*da30*/  @!P3 IADD3 R24, P5, R6, R21.reuse, RZ ;  /* 0x000000150618b210 */ /* 0x081fe20007fbe0ff */
[----:B------:R-:W-:Y:S01]  /*da40*/  @!P1 IMAD.SHL.U32 R13, R222, 0x2, RZ ;  /* 0x00000002de0d9824 */ /* 0x000fe200078e00ff */
[----:B----4-:R-:W-:Y:S02]  /*da50*/  @!P3 IADD3 R20, P4, R8, R21, RZ ;  /* 0x000000150814b210 */ /* 0x010fe40007f9e0ff */
[-C--:B------:R-:W-:Y:S01]  /*da60*/  @!P2 IADD3 R14, P6, R6, R15.reuse, RZ ;  /* 0x0000000f060ea210 */ /* 0x080fe20007fde0ff */
[--C-:B--2---:R-:W-:Y:S01]  /*da70*/  @!P3 IMAD.X R25, R7, 0x1, R4.reuse, P5 ;  /* 0x000000010719b824 */ /* 0x104fe200028e0604 */
[----:B------:R-:W-:Y:S01]  /*da80*/  @!P2 IADD3 R12, P5, R8, R15, RZ ;  /* 0x0000000f080ca210 */ /* 0x000fe20007fbe0ff */
[----:B------:R-:W-:Y:S01]  /*da90*/  @!P3 IMAD.X R21, R9, 0x1, R4, P4 ;  /* 0x000000010915b824 */ /* 0x000fe200020e0604 */
[----:B------:R-:W-:Y:S02]  /*daa0*/  @!P0 SHF.L.U32 R27, R223, 0x1, RZ ;  /* 0x00000001df1b8819 */ /* 0x000fe400000006ff */
[----:B------:R-:W-:-:S02]  /*dab0*/  CS2R R42, SRZ ;  /* 0x00000000002a7805 */ /* 0x000fc4000001ff00 */
[----:B------:R-:W-:Y:S02]  /*dac0*/  CS2R R44, SRZ ;  /* 0x00000000002c7805 */ /* 0x000fe4000001ff00 */
[----:B------:R-:W-:Y:S02]  /*dad0*/  CS2R R38, SRZ ;  /* 0x0000000000267805 */ /* 0x000fe4000001ff00 */
[----:B------:R-:W-:Y:S02]  /*dae0*/  CS2R R40, SRZ ;  /* 0x0000000000287805 */ /* 0x000fe4000001ff00 */
[----:B------:R-:W-:Y:S02]  /*daf0*/  CS2R R34, SRZ ;  /* 0x0000000000227805 */ /* 0x000fe4000001ff00 */
[----:B------:R-:W-:Y:S02]  /*db00*/  CS2R R36, SRZ ;  /* 0x0000000000247805 */ /* 0x000fe4000001ff00 */
[----:B------:R-:W-:Y:S01]  /*db10*/  CS2R R28, SRZ ;  /* 0x00000000001c7805 */ /* 0x000fe2000001ff00 */
[----:B------:R-:W-:-:S02]  /*db20*/  ULDC.64 UR6, c[0x0][0x208] ;  /* 0x0000820000067ab9 */ /* 0x000fc40000000a00 */
[----:B------:R0:W5:Y:S04]  /*db30*/  @!P3 LD.E.64 R42, desc[UR6][R24.64] ;  /* 0x00000006182ab980 */ /* 0x000168000c101b00 */
[----:B------:R0:W5:Y:S01]  /*db40*/  @!P3 LD.E.64 R44, desc[UR6][R20.64] ;  /* 0x00000006142cb980 */ /* 0x000162000c101b00 */
[----:B---3--:R-:W-:Y:S02]  /*db50*/  @!P2 SHF.L.U64.HI R11, R221, 0x1, R11 ;  /* 0x00000001dd0ba819 */ /* 0x008fe4000001020b */
[----:B------:R-:W-:-:S03]  /*db60*/  @!P0 SHF.L.U64.HI R26, R223, 0x1, R10 ;  /* 0x00000001df1a8819 */ /* 0x000fc6000001020a */
[----:B------:R-:W-:Y:S01]  /*db70*/  @!P2 IMAD.X R15, R7, 0x1, R11, P6 ;  /* 0x00000001070fa824 */ /* 0x000fe200030e060b */
[-C--:B------:R-:W-:Y:S02]  /*db80*/  @!P1 IADD3 R10, P4, R6, R13.reuse, RZ ;  /* 0x0000000d060a9210 */ /* 0x080fe40007f9e0ff */
[----:B------:R-:W-:Y:S02]  /*db90*/  @!P1 SHF.L.U64.HI R5, R222, 0x1, R5 ;  /* 0x00000001de059819 */ /* 0x000fe40000010205 */
[----:B------:R-:W-:Y:S01]  /*dba0*/  @!P1 IADD3 R4, P6, R8, R13, RZ ;  /* 0x0000000d08049210 */ /* 0x000fe20007fde0ff */
[----:B------:R-:W-:Y:S01]  /*dbb0*/  @!P2 IMAD.X R13, R9, 0x1, R11, P5 ;  /* 0x00000001090da824 */ /* 0x000fe200028e060b */
[----:B------:R-:W-:Y:S01]  /*dbc0*/  @!P1 IADD3.X R11, R7, R5, RZ, P4, !PT ;  /* 0x00000005070b9210 */ /* 0x000fe200027fe4ff */
[----:B------:R0:W5:Y:S01]  /*dbd0*/  @!P2 LD.E.64 R38, desc[UR6][R14.64] ;  /* 0x000000060e26a980 */ /* 0x000162000c101b00 */
[-C--:B------:R-:W-:Y:S02]  /*dbe0*/  @!P0 IADD3 R6, P5, R6, R27.reuse, RZ ;  /* 0x0000001b06068210 */ /* 0x080fe40007fbe0ff */
[----:B------:R-:W-:Y:S01]  /*dbf0*/  @!P0 IADD3 R8, P4, R8, R27, RZ ;  /* 0x0000001b08088210 */ /* 0x000fe20007f9e0ff */
[----:B------:R-:W-:Y:S01]  /*dc00*/  @!P1 IMAD.X R5, R9, 0x1, R5, P6 ;  /* 0x0000000109059824 */ /* 0x000fe200030e0605 */
[----:B------:R0:W5:Y:S01]  /*dc10*/  @!P2 LD.E.64 R40, desc[UR6][R12.64] ;  /* 0x000000060c28a980 */ /* 0x000162000c101b00 */
[----:B------:R-:W-:-:S02]  /*dc20*/  @!P0 IMAD.X R7, R7, 0x1, R26, P5 ;  /* 0x0000000107078824 */ /* 0x000fc400028e061a */
[----:B------:R-:W-:Y:S01]  /*dc30*/  @!P0 IMAD.X R9, R9, 0x1, R26, P4 ;  /* 0x0000000109098824 */ /* 0x000fe200020e061a */
[----:B------:R-:W-:Y:S01]  /*dc40*/  CS2R R26, SRZ ;  /* 0x00000000001a7805 */ /* 0x000fe2000001ff00 */
[----:B------:R0:W5:Y:S04]  /*dc50*/  @!P1 LD.E.64 R34, desc[UR6][R10.64] ;  /* 0x000000060a229980 */ /* 0x000168000c101b00 */
[----:B------:R0:W5:Y:S04]  /*dc60*/  @!P1 LD.E.64 R36, desc[UR6][R4.64] ;  /* 0x0000000604249980 */ /* 0x000168000c101b00 */
[----:B------:R0:W5:Y:S04]  /*dc70*/  @!P0 LD.E.64 R28, desc[UR6][R6.64] ;  /* 0x00000006061c8980 */ /* 0x000168000c101b00 */
[----:B------:R0:W5:Y:S02]  /*dc80*/  @!P0 LD.E.64 R26, desc[UR6][R8.64] ;  /* 0x00000006081a8980 */ /* 0x000164000c101b00 */
.L_x_2799:
[----:B------:R-:W-:Y:S05]  /*dc90*/  BSYNC B1 ;  /* 0x0000000000017941 */ /* 0x000fea0003800000 */
.L_x_2798:
[----:B0-2--5:R-:W-:Y:S01]  /*dca0*/  IMAD.MOV.U32 R7, RZ, RZ, R28 ;  /* 0x000000ffff077224 */ /* 0x025fe200078e001c */
[----:B------:R-:W-:Y:S01]  /*dcb0*/  MOV R6, R29 ;  /* 0x0000001d00067202 */ /* 0x000fe20000000f00 */
[----:B------:R-:W-:Y:S01]  /*dcc0*/  IMAD.MOV.U32 R5, RZ, RZ, R34 ;  /* 0x000000ffff057224 */ /* 0x000fe200078e0022 */
[----:B------:R-:W-:Y:S01]  /*dcd0*/  UMOV UR4, 0xffffffff ;  /* 0xffffffff00047882 */ /* 0x000fe20000000000 */
[----:B------:R-:W-:Y:S01]  /*dce0*/  IMAD.MOV.U32 R4, RZ, RZ, R35 ;  /* 0x000000ffff047224 */ /* 0x000fe200078e0023 */
[----:B------:R-:W-:Y:S01]  /*dcf0*/  PRMT R81, R7, 0x5410, R6 ;  /* 0x0000541007517816 */ /* 0x000fe20000000006 */
        /* <DEDUP_REMOVED lines=15> */
[----:B------:R-:W-:Y:S02]  /*ddf0*/  IMAD.MOV.U32 R4, RZ, RZ, R45 ;  /* 0x000000ffff047224 */ /* 0x000fe400078e002d */
[----:B------:R-:W-:Y:S01]  /*de00*/  IMAD.MOV.U32 R7, RZ, RZ, R40 ;  /* 0x000000ffff077224 */ /* 0x000fe200078e0028 */
[----:B------:R-:W-:Y:S01]  /*de10*/  PRMT R99, R99, 0x5410, R5 ;  /* 0x0000541063637816 */ /* 0x000fe20000000005 */
[----:B------:R-:W-:Y:S01]  /*de20*/  IMAD.MOV.U32 R6, RZ, RZ, R41 ;  /* 0x000000ffff067224 */ /* 0x000fe200078e0029 */
[----:B------:R-:W-:Y:S02]  /*de30*/  PRMT R100, R4, 0x7610, R100 ;  /* 0x0000761004647816 */ /* 0x000fe40000000064 */
[----:B------:R-:W-:-:S02]  /*de40*/  CS2R R4, SRZ ;  /* 0x0000000000047805 */ /* 0x000fc4000001ff00 */
[----:B------:R-:W-:Y:S01]  /*de50*/  PRMT R94, R7, 0x5410, R6 ;  /* 0x00005410075e7816 */ /* 0x000fe20000000006 */
[----:B------:R-:W-:Y:S06]  /*de60*/  BRA.DIV UR4, `(.L_x_2800) ;  /* 0x0000025604a07947 */ /* 0x000fec000b800000 */
[----:B------:R0:W2:Y:S04]  /*de70*/  SHFL.IDX PT, R78, R33, 0x3, 0x181f ;  /* 0x00781f00214e7f89 */ /* 0x0000a800000e0000 */
[----:B------:R0:W0:Y:S04]  /*de80*/  SHFL.IDX PT, R80, R32, 0x3, 0x181f ;  /* 0x00781f0020507f89 */ /* 0x00002800000e0000 */
[----:B------:R0:W0:Y:S04]  /*de90*/  SHFL.IDX PT, R79, R31, 0x3, 0x181f ;  /* 0x00781f001f4f7f89 */ /* 0x00002800000e0000 */
[----:B------:R0:W0:Y:S02]  /*dea0*/  SHFL.IDX PT, R12, R30, 0x3, 0x181f ;  /* 0x00781f001e0c7f89 */ /* 0x00002400000e0000 */
.L_x_3125:
[----:B------:R-:W-:Y:S01]  /*deb0*/  IADD3 R0, R0, 0x60, RZ ;  /* 0x0000006000007810 */ /* 0x000fe20007ffe0ff */
[----:B------:R-:W-:Y:S01]  /*dec0*/  BSSY B1, `(.L_x_2801) ;  /* 0x000003b000017945 */ /* 0x000fe20003800000 */
[----:B------:R-:W-:Y:S02]  /*ded0*/  CS2R R6, SRZ ;  /* 0x0000000000067805 */ /* 0x000fe4000001ff00 */
[----:B------:R-:W-:Y:S02]  /*dee0*/  CS2R R20, SRZ ;  /* 0x0000000000147805 */ /* 0x000fe4000001ff00 */
[----:B------:R-:W-:Y:S02]  /*def0*/  ISETP.GE.AND P0, PT, R0, R3, PT ;  /* 0x000000030000720c */ /* 0x000fe40003f06270 */
[----:B01-3--:R-:W-:Y:S02]  /*df00*/  CS2R R30, SRZ ;  /* 0x00000000001e7805 */ /* 0x00bfe4000001ff00 */
[----:B----4-:R-:W-:-:S02]  /*df10*/  CS2R R8, SRZ ;  /* 0x0000000000087805 */ /* 0x010fc4000001ff00 */
[----:B------:R-:W-:Y:S02]  /*df20*/  CS2R R10, SRZ ;  /* 0x00000000000a7805 */ /* 0x000fe4000001ff00 */
[----:B------:R-:W-:Y:S02]  /*df30*/  CS2R R24, SRZ ;  /* 0x0000000000187805 */ /* 0x000fe4000001ff00 */
[----:B------:R-:W-:-:S03]  /*df40*/  CS2R R32, SRZ ;  /* 0x0000000000207805 */ /* 0x000fc6000001ff00 */
[----:B------:R-:W-:Y:S05]  /*df50*/  @P0 BRA `(.L_x_2802) ;  /* 0x0000000000c40947 */ /* 0x000fea0003800000 */
[----:B------:R-:W3:Y:S01]  /*df60*/  LDL R15, [R1+0x128] ;  /* 0x00012800010f7983 */ /* 0x000ee20000100800 */
[----:B------:R-:W-:-:S03]  /*df70*/  ULDC UR4, c[0x0][0x3f4] ;  /* 0x0000fd0000047ab9 */ /* 0x000fc60000000800 */
[----:B------:R-:W4:Y:S04]  /*df80*/  LDL R13, [R1+0x124] ;  /* 0x00012400010d7983 */ /* 0x000f280000100800 */
[----:B------:R-:W4:Y:S01]  /*df90*/  LDL R14, [R1+0x120] ;  /* 0x00012000010e7983 */ /* 0x000f220000100800 */
[----:B------:R-:W-:Y:S02]  /*dfa0*/  ISETP.GE.AND P2, PT, R216, UR4, PT ;  /* 0x00000004d8007c0c */ /* 0x000fe4000bf46270 */
[----:B------:R-:W-:Y:S02]  /*dfb0*/  CS2R R30, SRZ ;  /* 0x00000000001e7805 */ /* 0x000fe4000001ff00 */
[----:B------:R-:W-:Y:S01]  /*dfc0*/  ISETP.GE.AND P3, PT, R221, UR4, PT ;  /* 0x00000004dd007c0c */ /* 0x000fe2000bf66270 */
[----:B------:R-:W-:Y:S01]  /*dfd0*/  ULDC.64 UR6, c[0x0][0x208] ;  /* 0x0000820000067ab9 */ /* 0x000fe20000000a00 */
[----:B------:R-:W-:-:S07]  /*dfe0*/  CS2R R32, SRZ ;  /* 0x0000000000207805 */ /* 0x000fce000001ff00 */
[C---:B------:R-:W-:Y:S01]  /*dff0*/  @!P2 IMAD.SHL.U32 R4, R216.reuse, 0x2, RZ ;  /* 0x00000002d804a824 */ /* 0x040fe200078e00ff */
[----:B------:R-:W-:-:S03]  /*e000*/  @!P2 SHF.L.U64.HI R5, R216, 0x1, R217 ;  /* 0x00000001d805a819 */ /* 0x000fc600000102d9 */
[----:B------:R-:W-:Y:S01]  /*e010*/  @!P3 IMAD.SHL.U32 R0, R221, 0x2, RZ ;  /* 0x00000002dd00b824 */ /* 0x000fe200078e00ff */
[-C--:B------:R-:W-:Y:S02]  /*e020*/  @!P2 IADD3 R6, P0, R80, R4.reuse, RZ ;  /* 0x000000045006a210 */ /* 0x080fe40007f1e0ff */
[----:B------:R-:W-:-:S03]  /*e030*/  @!P2 IADD3 R4, P1, R12, R4, RZ ;  /* 0x000000040c04a210 */ /* 0x000fc60007f3e0ff */
[--C-:B--2---:R-:W-:Y:S02]  /*e040*/  @!P2 IMAD.X R7, R78, 0x1, R5.reuse, P0 ;  /* 0x000000014e07a824 */ /* 0x104fe400000e0605 */
[----:B------:R-:W-:Y:S01]  /*e050*/  @!P2 IMAD.X R5, R79, 0x1, R5, P1 ;  /* 0x000000014f05a824 */ /* 0x000fe200008e0605 */
[----:B------:R-:W-:Y:S02]  /*e060*/  ISETP.GE.AND P1, PT, R222, UR4, PT ;  /* 0x00000004de007c0c */ /* 0x000fe4000bf26270 */
[----:B------:R0:W5:Y:S04]  /*e070*/  @!P2 LD.E.64 R30, desc[UR6][R6.64] ;  /* 0x00000006061ea980 */ /* 0x000168000c101b00 */
[----:B------:R1:W5:Y:S01]  /*e080*/  @!P2 LD.E.64 R32, desc[UR6][R4.64] ;  /* 0x000000060420a980 */ /* 0x000362000c101b00 */
[----:B0-----:R-:W-:-:S02]  /*e090*/  @!P3 IADD3 R6, P0, R80, R0, RZ ;  /* 0x000000005006b210 */ /* 0x001fc40007f1e0ff */
[----:B------:R-:W-:Y:S02]  /*e0a0*/  CS2R R24, SRZ ;  /* 0x0000000000187805 */ /* 0x000fe4000001ff00 */
[----:B------:R-:W-:Y:S02]  /*e0b0*/  CS2R R20, SRZ ;  /* 0x0000000000147805 */ /* 0x000fe4000001ff00 */
[----:B------:R-:W-:Y:S02]  /*e0c0*/  ISETP.GE.AND P2, PT, R223, UR4, PT ;  /* 0x00000004df007c0c */ /* 0x000fe4000bf46270 */
[----:B------:R-:W-:Y:S02]  /*e0d0*/  CS2R R10, SRZ ;  /* 0x00000000000a7805 */ /* 0x000fe4000001ff00 */
[----:B---3--:R-:W-:-:S04]  /*e0e0*/  @!P3 SHF.L.U64.HI R8, R221, 0x1, R15 ;  /* 0x00000001dd08b819 */ /* 0x008fc8000001020f */
[----:B------:R-:W-:Y:S02]  /*e0f0*/  @!P3 IADD3.X R7, R78, R8, RZ, P0, !PT ;  /* 0x000000084e07b210 */ /* 0x000fe400007fe4ff */
[----:B-1----:R-:W-:-:S03]  /*e100*/  @!P3 IADD3 R4, P0, R12, R0, RZ ;  /* 0x000000000c04b210 */ /* 0x002fc60007f1e0ff */
[----:B------:R0:W5:Y:S02]  /*e110*/  @!P3 LD.E.64 R20, desc[UR6][R6.64] ;  /* 0x000000060614b980 */ /* 0x000164000c101b00 */
[----:B------:R-:W-:Y:S02]  /*e120*/  @!P3 IMAD.X R5, R79, 0x1, R8, P0 ;  /* 0x000000014f05b824 */ /* 0x000fe400000e0608 */
[C---:B------:R-:W-:Y:S01]  /*e130*/  @!P1 IMAD.SHL.U32 R8, R222.reuse, 0x2, RZ ;  /* 0x00000002de089824 */ /* 0x040fe200078e00ff */
[----:B----4-:R-:W-:Y:S02]  /*e140*/  @!P1 SHF.L.U64.HI R0, R222, 0x1, R13 ;  /* 0x00000001de009819 */ /* 0x010fe4000001020d */
[----:B------:R1:W5:Y:S01]  /*e150*/  @!P3 LD.E.64 R24, desc[UR6][R4.64] ;  /* 0x000000060418b980 */ /* 0x000362000c101b00 */
[----:B0-----:R-:W-:Y:S02]  /*e160*/  CS2R R6, SRZ ;  /* 0x0000000000067805 */ /* 0x001fe4000001ff00 */
[----:B-1----:R-:W-:-:S05]  /*e170*/  @!P1 IADD3 R4, P0, R80, R8, RZ ;  /* 0x0000000850049210 */ /* 0x002fca0007f1e0ff */
[----:B------:R-:W-:Y:S01]  /*e180*/  @!P1 IMAD.X R5, R78, 0x1, R0, P0 ;  /* 0x000000014e059824 */ /* 0x000fe200000e0600 */
[----:B------:R-:W-:-:S04]  /*e190*/  @!P2 SHF.L.U32 R13, R223, 0x1, RZ ;  /* 0x00000001df0da819 */ /* 0x000fc800000006ff */
[----:B------:R0:W5:Y:S02]  /*e1a0*/  @!P1 LD.E.64 R6, desc[UR6][R4.64] ;  /* 0x0000000604069980 */ /* 0x000164000c101b00 */
[----:B0-----:R-:W-:-:S05]  /*e1b0*/  @!P1 IADD3 R4, P0, R12, R8, RZ ;  /* 0x000000080c049210 */ /* 0x001fca0007f1e0ff */
[----:B------:R-:W-:Y:S01]  /*e1c0*/  @!P1 IMAD.X R5, R79, 0x1, R0, P0 ;  /* 0x000000014f059824 */ /* 0x000fe200000e0600 */
[-C--:B------:R-:W-:Y:S02]  /*e1d0*/  @!P2 IADD3 R8, P0, R80, R13.reuse, RZ ;  /* 0x0000000d5008a210 */ /* 0x080fe40007f1e0ff */
[----:B------:R-:W-:Y:S02]  /*e1e0*/  @!P2 SHF.L.U64.HI R0, R223, 0x1, R14 ;  /* 0x00000001df00a819 */ /* 0x000fe4000001020e */
[----:B------:R0:W5:Y:S01]  /*e1f0*/  @!P1 LD.E.64 R10, desc[UR6][R4.64] ;  /* 0x00000006040a9980 */ /* 0x000162000c101b00 */
[----:B------:R-:W-:Y:S02]  /*e200*/  @!P2 IADD3 R12, P1, R12, R13, RZ ;  /* 0x0000000d0c0ca210 */ /* 0x000fe40007f3e0ff */
[--C-:B------:R-:W-:Y:S01]  /*e210*/  @!P2 IMAD.X R9, R78, 0x1, R0.reuse, P0 ;  /* 0x000000014e09a824 */ /* 0x100fe200000e0600 */
[----:B0-----:R-:W-:Y:S02]  /*e220*/  CS2R R4, SRZ ;  /* 0x0000000000047805 */ /* 0x001fe4000001ff00 */
[----:B------:R-:W-:-:S04]  /*e230*/  @!P2 IMAD.X R13, R79, 0x1, R0, P1 ;  /* 0x000000014f0da824 */ /* 0x000fc800008e0600 */
[----:B------:R0:W5:Y:S02]  /*e240*/  @!P2 LD.E.64 R4, desc[UR6][R8.64] ;  /* 0x000000060804a980 */ /* 0x000164000c101b00 */
[----:B0-----:R-:W-:-:S06]  /*e250*/  CS2R R8, SRZ ;  /* 0x0000000000087805 */ /* 0x001fcc000001ff00 */
[----:B------:R0:W5:Y:S02]  /*e260*/  @!P2 LD.E.64 R8, desc[UR6][R12.64] ;  /* 0x000000060c08a980 */ /* 0x000164000c101b00 */
.L_x_2802:
[----:B------:R-:W-:Y:S05]  /*e270*/  BSYNC B1 ;  /* 0x0000000000017941 */ /* 0x000fea0003800000 */
.L_x_2801:
[----:B0-----:R-:W3:Y:S01]  /*e280*/  LDL R12, [R1+0x94] ;  /* 0x00009400010c7983 */ /* 0x001ee20000100800 */
[----:B------:R-:W-:Y:S01]  /*e290*/  BSSY B1, `(.L_x_2803) ;  /* 0x0000007000017945 */ /* 0x000fe20003800000 */
[----:B---3--:R-:W-:-:S04]  /*e2a0*/  LEA.HI R0, R12, R12, RZ, 0x1 ;  /* 0x0000000c0c007211 */ /* 0x008fc800078f08ff */
[----:B------:R-:W-:-:S05]  /*e2b0*/  LOP3.LUT R0, R0, 0xfffffffe, RZ, 0xc0, !PT ;  /* 0xfffffffe00007812 */ /* 0x000fca00078ec0ff */
[----:B------:R-:W-:-:S05]  /*e2c0*/  IMAD.IADD R0, R12, 0x1, -R0 ;  /* 0x000000010c007824 */ /* 0x000fca00078e0a00 */
[----:B------:R-:W-:-:S04]  /*e2d0*/  SHF.L.U32 R0, R0, 0x1f, RZ ;  /* 0x0000001f00007819 */ /* 0x000fc800000006ff */
[----:B------:R-:W0:Y:S02]  /*e2e0*/  SYNCS.PHASECHK.TRANS64.TRYWAIT P0, [R23+URZ+0x38800], R0 ;  /* 0x03880000170075a7 */ /* 0x000e24000800017f */
[----:B0-----:R-:W-:Y:S05]  /*e2f0*/  @!P0 BRA `(.L_x_2804) ;  /* 0x0000025000f08947 */ /* 0x001fea0003800000 */
.L_x_3126:
[----:B------:R-:W-:Y:S05]  /*e300*/  BSYNC B1 ;  /* 0x0000000000017941 */ /* 0x000fea0003800000 */
.L_x_2803:
[----:B------:R-:W3:Y:S01]  /*e310*/  LDL R13, [R1+0x68] ;  /* 0x00006800010d7983 */ /* 0x000ee20000100800 */
[----:B-----5:R-:W-:Y:S01]  /*e320*/  IMAD.MOV.U32 R12, RZ, RZ, R4 ;  /* 0x000000ffff0c7224 */ /* 0x020fe200078e0004 */
[----:B0-----:R-:W-:Y:S01]  /*e330*/  MOV R0, R5 ;  /* 0x0000000500007202 */ /* 0x001fe20000000f00 */
[----:B------:R-:W-:Y:S03]  /*e340*/  BSSY B1, `(.L_x_2805) ;  /* 0x00000d3000017945 */ /* 0x000fe60003800000 */
[----:B--2---:R-:W-:Y:S01]  /*e350*/  PRMT R78, R12, 0x5410, R0 ;  /* 0x000054100c4e7816 */ /* 0x004fe20000000000 */
        /* <DEDUP_REMOVED lines=13> */
[----:B------:R-:W-:-:S04]  /*e430*/  MOV R0, R11 ;  /* 0x0000000b00007202 */ /* 0x000fc80000000f00 */
[----:B------:R-:W-:Y:S01]  /*e440*/  PRMT R83, R12, 0x5410, R0 ;  /* 0x000054100c537816 */ /* 0x000fe20000000000 */
[----:B------:R-:W-:Y:S01]  /*e450*/  IMAD.MOV.U32 R12, RZ, RZ, R24 ;  /* 0x000000ffff0c7224 */ /* 0x000fe200078e0018 */
[----:B---3--:R-:W-:Y:S01]  /*e460*/  VIADDMNMX R0, R3, -R13, 0x80, PT ;  /* 0x0000008003007446 */ /* 0x008fe2000380090d */
        /* <DEDUP_REMOVED lines=14> */
[----:B------:R-:W-:Y:S02]  /*e550*/  SHF.R.U64 R3, R74, 0x10, R75 ;  /* 0x000000104a037819 */ /* 0x000fe4000000124b */
[--C-:B------:R-:W-:Y:S02]  /*e560*/  SHF.R.U64 R74, R76, 0x10, R77.reuse ;  /* 0x000000104c4a7819 */ /* 0x100fe4000000124d */
[----:B------:R-:W-:Y:S01]  /*e570*/  SHF.R.U32.HI R76, RZ, 0x10, R77 ;  /* 0x00000010ff4c7819 */ /* 0x000fe2000001164d */
[----:B------:R-:W-:Y:S01]  /*e580*/  HADD2.F32 R3, -RZ, R3.H0_H0 ;  /* 0x20000003ff037230 */ /* 0x000fe20000004100 */
[----:B------:R-:W-:Y:S01]  /*e590*/  SHF.R.U32.HI R75, RZ, 0x10, R75 ;  /* 0x00000010ff4b7819 */ /* 0x000fe2000001164b */
[----:B------:R-:W-:Y:S02]  /*e5a0*/  HADD2.F32 R74, -RZ, R74.H0_H0 ;  /* 0x2000004aff4a7230 */ /* 0x000fe40000004100 */
[----:B------:R-:W-:-:S02]  /*e5b0*/  HADD2.F32 R76, -RZ, R76.H0_H0 ;  /* 0x2000004cff4c7230 */ /* 0x000fc40000004100 */
[----:B------:R-:W-:Y:S02]  /*e5c0*/  HADD2.F32 R75, -RZ, R75.H0_H0 ;  /* 0x2000004bff4b7230 */ /* 0x000fe40000004100 */
[--C-:B0-----:R-:W-:Y:S02]  /*e5d0*/  HADD2.F32 R77, -RZ, R15.reuse.H1_H1 ;  /* 0x3000000fff4d7230 */ /* 0x101fe40000004100 */
[----:B------:R-:W-:-:S03]  /*e5e0*/  HADD2.F32 R15, -RZ, R15.H0_H0 ;  /* 0x2000000fff0f7230 */ /* 0x000fc60000004100 */
[----:B------:R-:W-:-:S04]  /*e5f0*/  FMUL.FTZ R87, R77, R76 ;  /* 0x0000004c4d577220 */ /* 0x000fc80000410000 */
[-C--:B------:R-:W-:Y:S01]  /*e600*/  FFMA.FTZ R87, R15, R75.reuse, -R87 ;  /* 0x0000004b0f577223 */ /* 0x080fe20000010857 */
[----:B------:R-:W-:Y:S01]  /*e610*/  FMUL.FTZ R75, R77, R75 ;  /* 0x0000004b4d4b7220 */ /* 0x000fe20000410000 */
[----:B------:R-:W-:-:S03]  /*e620*/  HADD2.F32 R77, -RZ, R12.H1_H1 ;  /* 0x3000000cff4d7230 */ /* 0x000fc60000004100 */
[----:B------:R-:W-:Y:S01]  /*e630*/  FFMA.FTZ R15, R15, R76, R75 ;  /* 0x0000004c0f0f7223 */ /* 0x000fe2000001004b */
[----:B------:R-:W-:Y:S02]  /*e640*/  HADD2.F32 R76, -RZ, R112.H0_H0 ;  /* 0x20000070ff4c7230 */ /* 0x000fe40000004100 */
[----:B------:R-:W-:Y:S02]  /*e650*/  HADD2.F32 R75, -RZ, R89.H1_H1 ;  /* 0x30000059ff4b7230 */ /* 0x000fe40000004100 */
[----:B------:R-:W-:Y:S01]  /*e660*/  F2FP.F16.F32.PACK_AB R15, R15, R87 ;  /* 0x000000570f0f723e */ /* 0x000fe200000000ff */
[----:B------:R-:W-:Y:S02]  /*e670*/  HADD2.F32 R87, -RZ, R12.H0_H0 ;  /* 0x2000000cff577230 */ /* 0x000fe40000004100 */
[----:B------:R-:W-:-:S04]  /*e680*/  FMUL.FTZ R12, R77, R76 ;  /* 0x0000004c4d0c7220 */ /* 0x000fc80000410000 */
[-C--:B------:R-:W-:Y:S01]  /*e690*/  FFMA.FTZ R12, R87, R75.reuse, -R12 ;  /* 0x0000004b570c7223 */ /* 0x080fe2000001080c */
[----:B------:R-:W-:Y:S01]  /*e6a0*/  FMUL.FTZ R75, R77, R75 ;  /* 0x0000004b4d4b7220 */ /* 0x000fe20000410000 */
[----:B------:R-:W-:-:S03]  /*e6b0*/  HADD2.F32 R77, -RZ, R14.H1_H1 ;  /* 0x3000000eff4d7230 */ /* 0x000fc60000004100 */
[----:B------:R-:W-:Y:S01]  /*e6c0*/  FFMA.FTZ R75, R87, R76, R75 ;  /* 0x0000004c574b7223 */ /* 0x000fe2000001004b */
[----:B------:R-:W-:Y:S02]  /*e6d0*/  HADD2.F32 R76, -RZ, R112.H1_H1 ;  /* 0x30000070ff4c7230 */ /* 0x000fe40000004100 */
[----:B------:R-:W-:Y:S02]  /*e6e0*/  HADD2.F32 R87, -RZ, R89.H0_H0 ;  /* 0x20000059ff577230 */ /* 0x000fe40000004100 */
[----:B------:R-:W-:Y:S02]  /*e6f0*/  HADD2.F32 R89, -RZ, R14.H0_H0 ;  /* 0x2000000eff597230 */ /* 0x000fe40000004100 */
[----:B------:R-:W-:Y:S01]  /*e700*/  FMUL.FTZ R14, R77, R76 ;  /* 0x0000004c4d0e7220 */ /* 0x000fe20000410000 */
[----:B------:R-:W-:Y:S01]  /*e710*/  F2FP.F16.F32.PACK_AB R12, R75, R12 ;  /* 0x0000000c4b0c723e */ /* 0x000fe200000000ff */
[-C--:B------:R-:W-:Y:S02]  /*e720*/  FMUL.FTZ R77, R77, R87.reuse ;  /* 0x000000574d4d7220 */ /* 0x080fe40000410000 */
[----:B------:R-:W-:Y:S01]  /*e730*/  FFMA.FTZ R14, R89, R87, -R14 ;  /* 0x00000057590e7223 */ /* 0x000fe2000001080e */
[----:B------:R-:W-:-:S02]  /*e740*/  HADD2.F32 R87, -RZ, R13.H0_H0 ;  /* 0x2000000dff577230 */ /* 0x000fc40000004100 */
[----:B------:R-:W-:Y:S01]  /*e750*/  FFMA.FTZ R76, R89, R76, R77 ;  /* 0x0000004c594c7223 */ /* 0x000fe2000001004d */
[----:B------:R-:W-:-:S04]  /*e760*/  HADD2.F32 R77, -RZ, R13.H1_H1 ;  /* 0x3000000dff4d7230 */ /* 0x000fc80000004100 */
[----:B------:R-:W-:Y:S01]  /*e770*/  F2FP.F16.F32.PACK_AB R14, R76, R14 ;  /* 0x0000000e4c0e723e */ /* 0x000fe200000000ff */
[----:B------:R-:W-:-:S04]  /*e780*/  FMUL.FTZ R13, R77, R74 ;  /* 0x0000004a4d0d7220 */ /* 0x000fc80000410000 */
[-C--:B------:R-:W-:Y:S01]  /*e790*/  FFMA.FTZ R13, R87, R3.reuse, -R13 ;  /* 0x00000003570d7223 */ /* 0x080fe2000001080d */
[----:B------:R-:W-:-:S04]  /*e7a0*/  FMUL.FTZ R3, R77, R3 ;  /* 0x000000034d037220 */ /* 0x000fc80000410000 */
[----:B------:R-:W-:-:S05]  /*e7b0*/  FFMA.FTZ R3, R87, R74, R3 ;  /* 0x0000004a57037223 */ /* 0x000fca0000010003 */
[----:B------:R-:W-:-:S05]  /*e7c0*/  F2FP.F16.F32.PACK_AB R13, R3, R13 ;  /* 0x0000000d030d723e */ /* 0x000fca00000000ff */
[----:B------:R0:W-:Y:S02]  /*e7d0*/  STS.128 [R113], R12 ;  /* 0x0000000c71007388 */ /* 0x0001e40000000c00 */
.L_x_2808:
[----:B------:R-:W-:Y:S05]  /*e7e0*/  BSYNC B2 ;  /* 0x0000000000027941 */ /* 0x000fea0003800000 */
.L_x_2807:
[----:B------:R-:W-:Y:S01]  /*e7f0*/  ISETP.GE.AND P0, PT, R221, R109, PT ;  /* 0x0000006ddd00720c */ /* 0x000fe20003f06270 */
[----:B------:R-:W-:-:S12]  /*e800*/  BSSY B2, `(.L_x_2809) ;  /* 0x000002c000027945 */ /* 0x000fd80003800000 */
        /* <DEDUP_REMOVED lines=19> */
[--C-:B------:R-:W-:Y:S02]  /*e940*/  HADD2.F32 R76, -RZ, R12.reuse.H1_H1 ;  /* 0x3000000cff4c7230 */ /* 0x100fe40000004100 */
        /* <DEDUP_REMOVED lines=23> */
.L_x_2810:
[----:B------:R-:W-:Y:S05]  /*eac0*/  BSYNC B2 ;  /* 0x0000000000027941 */ /* 0x000fea0003800000 */
.L_x_2809:
[-C--:B------:R-:W-:Y:S01]  /*ead0*/  ISETP.GE.AND P0, PT, R222, R109.reuse, PT ;  /* 0x0000006dde00720c */ /* 0x080fe20003f06270 */
[----:B------:R-:W-:Y:S01]  /*eae0*/  BSSY B2, `(.L_x_2811) ;  /* 0x000002d000027945 */ /* 0x000fe20003800000 */
[----:B------:R-:W-:-:S11]  /*eaf0*/  ISETP.GE.AND P1, PT, R223, R109, PT ;  /* 0x0000006ddf00720c */ /* 0x000fd60003f26270 */
[----:B------:R-:W-:Y:S05]  /*eb00*/  @P0 BRA `(.L_x_2812) ;  /* 0x0000000000a80947 */ /* 0x000fea0003800000 */
[----:B01---5:R-:W0:Y:S01]  /*eb10*/  LDS.128 R12, [R113+0x8000] ;  /* 0x00800000710c7984 */ /* 0x023e220000000c00 */
        /* <DEDUP_REMOVED lines=41> */
.L_x_2812:
[----:B------:R-:W-:Y:S05]  /*edb0*/  BSYNC B2 ;  /* 0x0000000000027941 */ /* 0x000fea0003800000 */
.L_x_2811:
[----:B------:R-:W-:Y:S05]  /*edc0*/  @P1 BRA `(.L_x_2806) ;  /* 0x0000000000a81947 */ /* 0x000fea0003800000 */
[----:B012--5:R-:W0:Y:S01]  /*edd0*/  LDS.128 R12, [R113+0xc000] ;  /* 0x00c00000710c7984 */ /* 0x027e220000000c00 */
        /* <DEDUP_REMOVED lines=28> */
[----:B------:R-:W-:Y:S02]  /*efa0*/  HADD2.F32 R14, -RZ, R14.H0_H0 ;  /* 0x2000000eff0e7230 */ /* 0x000fe40000004100 */
[----:B------:R-:W-:Y:S01]  /*efb0*/  FMUL.FTZ R68, R66, R65 ;  /* 0x0000004142447220 */ /* 0x000fe20000410000 */
[----:B------:R-:W-:Y:S01]  /*efc0*/  F2FP.F16.F32.PACK_AB R12, R12, R63 ;  /* 0x0000003f0c0c723e */ /* 0x000fe200000000ff */
[----:B------:R-:W-:-:S02]  /*efd0*/  FMUL.FTZ R66, R66, R67 ;  /* 0x0000004342427220 */ /* 0x000fc40000410000 */
[----:B------:R-:W-:Y:S01]  /*efe0*/  FFMA.FTZ R68, R14, R67, -R68 ;  /* 0x000000430e447223 */ /* 0x000fe20000010844 */
[C---:B------:R-:W-:Y:S01]  /*eff0*/  FMUL.FTZ R67, R64.reuse, R69 ;  /* 0x0000004540437220 */ /* 0x040fe20000410000 */
[-C--:B------:R-:W-:Y:S01]  /*f000*/  FMUL.FTZ R64, R64, R62.reuse ;  /* 0x0000003e40407220 */ /* 0x080fe20000410000 */
[----:B------:R-:W-:Y:S02]  /*f010*/  FFMA.FTZ R14, R14, R65, R66 ;  /* 0x000000410e0e7223 */ /* 0x000fe40000010042 */
[C---:B------:R-:W-:Y:S01]  /*f020*/  FFMA.FTZ R67, R13.reuse, R62, -R67 ;  /* 0x0000003e0d437223 */ /* 0x040fe20000010843 */
[----:B------:R-:W-:Y:S02]  /*f030*/  FFMA.FTZ R13, R13, R69, R64 ;  /* 0x000000450d0d7223 */ /* 0x000fe40000010040 */
[----:B------:R-:W-:-:S03]  /*f040*/  F2FP.F16.F32.PACK_AB R14, R14, R68 ;  /* 0x000000440e0e723e */ /* 0x000fc600000000ff */
[----:B------:R-:W-:-:S05]  /*f050*/  F2FP.F16.F32.PACK_AB R13, R13, R67 ;  /* 0x000000430d0d723e */ /* 0x000fca00000000ff */
[----:B------:R3:W-:Y:S02]  /*f060*/  STS.128 [R113+0xc000], R12 ;  /* 0x00c0000c71007388 */ /* 0x0007e40000000c00 */
.L_x_2806:
[----:B------:R-:W-:Y:S05]  /*f070*/  BSYNC B1 ;  /* 0x0000000000017941 */ /* 0x000fea0003800000 */
.L_x_2805:
[----:B------:R-:W-:Y:S01]  /*f080*/  IADD3 R3, R225, 0x20, RZ ;  /* 0x00000020e1037810 */ /* 0x000fe20007ffe0ff */
[----:B------:R-:W-:Y:S03]  /*f090*/  BSSY B1, `(.L_x_2813) ;  /* 0x00000bb000017945 */ /* 0x000fe60003800000 */
[----:B------:R-:W-:-:S13]  /*f0a0*/  ISETP.GE.AND P0, PT, R3, R0, PT ;  /* 0x000000000300720c */ /* 0x000fda0003f06270 */
[----:B------:R-:W-:Y:S05]  /*f0b0*/  @P0 BRA `(.L_x_2814) ;  /* 0x0000000800e00947 */ /* 0x000fea0003800000 */
[----:B------:R4:W5:Y:S01]  /*f0c0*/  LDL R69, [R1+0x64] ;  /* 0x0000640001457983 */ /* 0x0009620000100800 */
[----:B------:R-:W0:Y:S01]  /*f0d0*/  LDC R3, c[0x0][0x3f4] ;  /* 0x0000fd00ff037b82 */ /* 0x000e220000000800 */
[----:B------:R-:W-:Y:S01]  /*f0e0*/  BSSY B2, `(.L_x_2815) ;  /* 0x0000030000027945 */ /* 0x000fe20003800000 */
[-C--:B0-----:R-:W-:Y:S02]  /*f0f0*/  ISETP.GE.AND P0, PT, R216, R3.reuse, PT ;  /* 0x00000003d800720c */ /* 0x081fe40003f06270 */
[-C--:B------:R-:W-:Y:S02]  /*f100*/  ISETP.GE.AND P1, PT, R221, R3.reuse, PT ;  /* 0x00000003dd00720c */ /* 0x080fe40003f26270 */
[-C--:B------:R-:W-:Y:S02]  /*f110*/  ISETP.GE.AND P2, PT, R222, R3.reuse, PT ;  /* 0x00000003de00720c */ /* 0x080fe40003f46270 */
[----:B------:R-:W-:-:S07]  /*f120*/  ISETP.GE.AND P3, PT, R223, R3, PT ;  /* 0x00000003df00720c */ /* 0x000fce0003f66270 */
[----:B----4-:R-:W-:Y:S06]  /*f130*/  @P0 BRA `(.L_x_2816) ;  /* 0x0000000000a80947 */ /* 0x010fec0003800000 */
[----:B-123-5:R-:W0:Y:S01]  /*f140*/  LDS.128 R12, [R69+0x1000] ;  /* 0x00100000450c7984 */ /* 0x02ee220000000c00 */
        /* <DEDUP_REMOVED lines=15> */
[----:B------:R-:W-:Y:S02]  /*f240*/  HADD2.F32 R64, -RZ, R12.H0_H0 ;  /* 0x2000000cff407230 */ /* 0x000fe40000004100 */
[CC--:B------:R-:W-:Y:S01]  /*f250*/  FMUL.FTZ R67, R15.reuse, R60.reuse ;  /* 0x0000003c0f437220 */ /* 0x0c0fe20000410000 */
        /* <DEDUP_REMOVED lines=8> */
[----:B------:R-:W-:Y:S01]  /*f2e0*/  FMUL.FTZ R60, R14, R103 ;  /* 0x000000670e3c7220 */ /* 0x000fe20000410000 */
        /* <DEDUP_REMOVED lines=15> */
.L_x_2816:
[----:B------:R-:W-:Y:S05]  /*f3e0*/  BSYNC B2 ;  /* 0x0000000000027941 */ /* 0x000fea0003800000 */
.L_x_2815:
[----:B------:R-:W-:Y:S04]  /*f3f0*/  BSSY B2, `(.L_x_2817) ;  /* 0x000002c000027945 */ /* 0x000fe80003800000 */
[----:B------:R-:W-:Y:S05]  /*f400*/  @P1 BRA `(.L_x_2818) ;  /* 0x0000000000a81947 */ /* 0x000fea0003800000 */
[----:B0123-5:R-:W0:Y:S01]  /*f410*/  LDS.128 R12, [R69+0x5000] ;  /* 0x00500000450c7984 */ /* 0x02fe220000000c00 */
        /* <DEDUP_REMOVED lines=41> */
.L_x_2818:
[----:B------:R-:W-:Y:S05]  /*f6b0*/  BSYNC B2 ;  /* 0x0000000000027941 */ /* 0x000fea0003800000 */
.L_x_2817:
[----:B------:R-:W-:Y:S04]  /*f6c0*/  BSSY B2, `(.L_x_2819) ;  /* 0x000002c000027945 */ /* 0x000fe80003800000 */
[----:B------:R-:W-:Y:S05]  /*f6d0*/  @P2 BRA `(.L_x_2820) ;  /* 0x0000000000a82947 */ /* 0x000fea0003800000 */
[----:B012345:R-:W0:Y:S01]  /*f6e0*/  LDS.128 R12, [R69+0x9000] ;  /* 0x00900000450c7984 */ /* 0x03fe220000000c00 */
[----:B------:R-:W-:Y:S01]  /*f6f0*/  SHF.R.U64 R3, R50, 0x10, R51 ;  /* 0x0000001032037819 */ /* 0x000fe20000001233 */
[--C-:B------:R-:W-:Y:S01]  /*f700*/  HADD2.F32 R55, -RZ, R97.reuse.H1_H1 ;  /* 0x30000061ff377230 */ /* 0x100fe20000004100 */
[--C-:B------:R-:W-:Y:S01]  /*f710*/  SHF.R.U64 R50, R52, 0x10, R53.reuse ;  /* 0x0000001034327819 */ /* 0x100fe20000001235 */
[----:B------:R-:W-:Y:S01]  /*f720*/  HADD2.F32 R97, -RZ, R97.H0_H0 ;  /* 0x20000061ff617230 */ /* 0x000fe20000004100 */
[----:B------:R-:W-:Y:S01]  /*f730*/  SHF.R.U32.HI R52, RZ, 0x10, R53 ;  /* 0x00000010ff347819 */ /* 0x000fe20000011635 */
[----:B------:R-:W-:Y:S01]  /*f740*/  HADD2.F32 R53, -RZ, R96.H1_H1 ;  /* 0x30000060ff357230 */ /* 0x000fe20000004100 */
[----:B------:R-:W-:Y:S01]  /*f750*/  SHF.R.U32.HI R51, RZ, 0x10, R51 ;  /* 0x00000010ff337819 */ /* 0x000fe20000011633 */
[----:B------:R-:W-:Y:S02]  /*f760*/  HADD2.F32 R50, -RZ, R50.H0_H0 ;  /* 0x20000032ff327230 */ /* 0x000fe40000004100 */
[----:B------:R-:W-:-:S02]  /*f770*/  HADD2.F32 R52, -RZ, R52.H0_H0 ;  /* 0x20000034ff347230 */ /* 0x000fc40000004100 */
[----:B------:R-:W-:Y:S02]  /*f780*/  HADD2.F32 R51, -RZ, R51.H0_H0 ;  /* 0x20000033ff337230 */ /* 0x000fe40000004100 */
[----:B------:R-:W-:Y:S02]  /*f790*/  HADD2.F32 R3, -RZ, R3.H0_H0 ;  /* 0x20000003ff037230 */ /* 0x000fe40000004100 */
[--C-:B0-----:R-:W-:Y:S02]  /*f7a0*/  HADD2.F32 R54, -RZ, R15.reuse.H0_H0 ;  /* 0x2000000fff367230 */ /* 0x101fe40000004100 */
[----:B------:R-:W-:Y:S02]  /*f7b0*/  HADD2.F32 R15, -RZ, R15.H1_H1 ;  /* 0x3000000fff0f7230 */ /* 0x000fe40000004100 */
[--C-:B------:R-:W-:Y:S02]  /*f7c0*/  HADD2.F32 R56, -RZ, R12.reuse.H0_H0 ;  /* 0x2000000cff387230 */ /* 0x100fe40000004100 */
[----:B------:R-:W-:-:S02]  /*f7d0*/  HADD2.F32 R12, -RZ, R12.H1_H1 ;  /* 0x3000000cff0c7230 */ /* 0x000fc40000004100 */
[C---:B------:R-:W-:Y:S01]  /*f7e0*/  FMUL.FTZ R59, R15.reuse, R52 ;  /* 0x000000340f3b7220 */ /* 0x040fe20000410000 */
[--C-:B------:R-:W-:Y:S02]  /*f7f0*/  HADD2.F32 R57, -RZ, R14.reuse.H0_H0 ;  /* 0x2000000eff397230 */ /* 0x100fe40000004100 */
[-C--:B------:R-:W-:Y:S01]  /*f800*/  FMUL.FTZ R15, R15, R51.reuse ;  /* 0x000000330f0f7220 */ /* 0x080fe20000410000 */
[----:B------:R-:W-:Y:S02]  /*f810*/  HADD2.F32 R14, -RZ, R14.H1_H1 ;  /* 0x3000000eff0e7230 */ /* 0x000fe40000004100 */
[----:B------:R-:W-:Y:S01]  /*f820*/  FFMA.FTZ R59, R54, R51, -R59 ;  /* 0x00000033363b7223 */ /* 0x000fe2000001083b */
[----:B------:R-:W-:Y:S02]  /*f830*/  HADD2.F32 R58, -RZ, R13.H0_H0 ;  /* 0x2000000dff3a7230 */ /* 0x000fe40000004100 */
[----:B------:R-:W-:Y:S01]  /*f840*/  FMUL.FTZ R60, R12, R55 ;  /* 0x000000370c3c7220 */ /* 0x000fe20000410000 */
[----:B------:R-:W-:-:S02]  /*f850*/  HADD2.F32 R51, -RZ, R98.H0_H0 ;  /* 0x20000062ff337230 */ /* 0x000fc40000004100 */
[----:B------:R-:W-:Y:S01]  /*f860*/  FFMA.FTZ R15, R54, R52, R15 ;  /* 0x00000034360f7223 */ /* 0x000fe2000001000f */
[----:B------:R-:W-:Y:S02]  /*f870*/  HADD2.F32 R13, -RZ, R13.H1_H1 ;  /* 0x3000000dff0d7230 */ /* 0x000fe40000004100 */
[-C--:B------:R-:W-:Y:S01]  /*f880*/  FMUL.FTZ R12, R12, R53.reuse ;  /* 0x000000350c0c7220 */ /* 0x080fe20000410000 */
[----:B------:R-:W-:Y:S01]  /*f890*/  FFMA.FTZ R60, R56, R53, -R60 ;  /* 0x00000035383c7223 */ /* 0x000fe2000001083c */
[C---:B------:R-:W-:Y:S01]  /*f8a0*/  FMUL.FTZ R52, R14.reuse, R51 ;  /* 0x000000330e347220 */ /* 0x040fe20000410000 */
[----:B------:R-:W-:Y:S01]  /*f8b0*/  FMUL.FTZ R53, R14, R97 ;  /* 0x000000610e357220 */ /* 0x000fe20000410000 */
[CC--:B------:R-:W-:Y:S01]  /*f8c0*/  FMUL.FTZ R14, R13.reuse, R50.reuse ;  /* 0x000000320d0e7220 */ /* 0x0c0fe20000410000 */
[----:B------:R-:W-:Y:S01]  /*f8d0*/  FMUL.FTZ R13, R13, R3 ;  /* 0x000000030d0d7220 */ /* 0x000fe20000410000 */
        /* <DEDUP_REMOVED lines=10> */
.L_x_2820:
[----:B------:R-:W-:Y:S05]  /*f980*/  BSYNC B2 ;  /* 0x0000000000027941 */ /* 0x000fea0003800000 */
.L_x_2819:
[----:B------:R-:W-:Y:S05]  /*f990*/  @P3 BRA `(.L_x_2814) ;  /* 0x0000000000a83947 */ /* 0x000fea0003800000 */
[----:B012345:R-:W0:Y:S01]  /*f9a0*/  LDS.128 R12, [R69+0xd000] ;  /* 0x00d00000450c7984 */ /* 0x03fe220000000c00 */
[----:B------:R-:W-:Y:S01]  /*f9b0*/  SHF.R.U64 R3, R46, 0x10, R47 ;  /* 0x000000102e037819 */ /* 0x000fe2000000122f */
[--C-:B------:R-:W-:Y:S01]  /*f9c0*/  HADD2.F32 R51, -RZ, R92.reuse.H0_H0 ;  /* 0x2000005cff337230 */ /* 0x100fe20000004100 */
[--C-:B------:R-:W-:Y:S01]  /*f9d0*/  SHF.R.U64 R46, R48, 0x10, R49.reuse ;  /* 0x00000010302e7819 */ /* 0x100fe20000001231 */
[----:B------:R-:W-:Y:S01]  /*f9e0*/  HADD2.F32 R92, -RZ, R92.H1_H1 ;  /* 0x3000005cff5c7230 */ /* 0x000fe20000004100 */
[----:B------:R-:W-:Y:S01]  /*f9f0*/  SHF.R.U32.HI R48, RZ, 0x10, R49 ;  /* 0x00000010ff307819 */ /* 0x000fe20000011631 */
[----:B------:R-:W-:Y:S01]  /*fa00*/  HADD2.F32 R49, -RZ, R91.H0_H0 ;  /* 0x2000005bff317230 */ /* 0x000fe20000004100 */
[----:B------:R-:W-:Y:S01]  /*fa10*/  SHF.R.U32.HI R47, RZ, 0x10, R47 ;  /* 0x00000010ff2f7819 */ /* 0x000fe2000001162f */
[----:B------:R-:W-:Y:S02]  /*fa20*/  HADD2.F32 R46, -RZ, R46.H0_H0 ;  /* 0x2000002eff2e7230 */ /* 0x000fe40000004100 */
[----:B------:R-:W-:-:S02]  /*fa30*/  HADD2.F32 R48, -RZ, R48.H0_H0 ;  /* 0x20000030ff307230 */ /* 0x000fc40000004100 */
[----:B------:R-:W-:Y:S02]  /*fa40*/  HADD2.F32 R47, -RZ, R47.H0_H0 ;  /* 0x2000002fff2f7230 */ /* 0x000fe40000004100 */
[----:B------:R-:W-:Y:S02]  /*fa50*/  HADD2.F32 R91, -RZ, R91.H1_H1 ;  /* 0x3000005bff5b7230 */ /* 0x000fe40000004100 */
[----:B------:R-:W-:Y:S02]  /*fa60*/  HADD2.F32 R3, -RZ, R3.H0_H0 ;  /* 0x20000003ff037230 */ /* 0x000fe40000004100 */
[--C-:B0-----:R-:W-:Y:S02]  /*fa70*/  HADD2.F32 R50, -RZ, R15.reuse.H0_H0 ;  /* 0x2000000fff327230 */ /* 0x101fe40000004100 */
[----:B------:R-:W-:Y:S02]  /*fa80*/  HADD2.F32 R15, -RZ, R15.H1_H1 ;  /* 0x3000000fff0f7230 */ /* 0x000fe40000004100 */
[----:B------:R-:W-:-:S02]  /*fa90*/  HADD2.F32 R52, -RZ, R12.H0_H0 ;  /* 0x2000000cff347230 */ /* 0x000fc40000004100 */
[----:B------:R-:W-:Y:S02]  /*faa0*/  HADD2.F32 R12, -RZ, R12.H1_H1 ;  /* 0x3000000cff0c7230 */ /* 0x000fe40000004100 */
[CC--:B------:R-:W-:Y:S01]  /*fab0*/  FMUL.FTZ R55, R15.reuse, R48.reuse ;  /* 0x000000300f377220 */ /* 0x0c0fe20000410000 */
[----:B------:R-:W-:Y:S01]  /*fac0*/  FMUL.FTZ R15, R15, R47 ;  /* 0x0000002f0f0f7220 */ /* 0x000fe20000410000 */
[--C-:B------:R-:W-:Y:S02]  /*fad0*/  HADD2.F32 R54, -RZ, R13.reuse.H0_H0 ;  /* 0x2000000dff367230 */ /* 0x100fe40000004100 */
[--C-:B------:R-:W-:Y:S02]  /*fae0*/  HADD2.F32 R53, -RZ, R14.reuse.H0_H0 ;  /* 0x2000000eff357230 */ /* 0x100fe40000004100 */
[----:B------:R-:W-:Y:S01]  /*faf0*/  FFMA.FTZ R48, R50, R48, R15 ;  /* 0x0000003032307223 */ /* 0x000fe2000001000f */
[----:B------:R-:W-:Y:S02]  /*fb00*/  HADD2.F32 R13, -RZ, R13.H1_H1 ;  /* 0x3000000dff0d7230 */ /* 0x000fe40000004100 */
[----:B------:R-:W-:Y:S01]  /*fb10*/  FMUL.FTZ R15, R12, R49 ;  /* 0x000000310c0f7220 */ /* 0x000fe20000410000 */
[----:B------:R-:W-:-:S02]  /*fb20*/  HADD2.F32 R14, -RZ, R14.H1_H1 ;  /* 0x3000000eff0e7230 */ /* 0x000fc40000004100 */
[----:B------:R-:W-:Y:S01]  /*fb30*/  FMUL.FTZ R56, R12, R51 ;  /* 0x000000330c387220 */ /* 0x000fe20000410000 */
[----:B------:R-:W-:Y:S01]  /*fb40*/  FFMA.FTZ R55, R50, R47, -R55 ;  /* 0x0000002f32377223 */ /* 0x000fe20000010837 */
[----:B------:R-:W-:Y:S01]  /*fb50*/  FFMA.FTZ R51, R52, R51, R15 ;  /* 0x0000003334337223 */ /* 0x000fe2000001000f */
[C---:B------:R-:W-:Y:S01]  /*fb60*/  FMUL.FTZ R15, R13.reuse, R46 ;  /* 0x0000002e0d0f7220 */ /* 0x040fe20000410000 */
[CC--:B------:R-:W-:Y:S01]  /*fb70*/  FMUL.FTZ R50, R14.reuse, R92.reuse ;  /* 0x0000005c0e327220 */ /* 0x0c0fe20000410000 */
[----:B------:R-:W-:Y:S01]  /*fb80*/  FMUL.FTZ R47, R14, R91 ;  /* 0x0000005b0e2f7220 */ /* 0x000fe20000410000 */
[----:B------:R-:W-:Y:S01]  /*fb90*/  FMUL.FTZ R13, R13, R3 ;  /* 0x000000030d0d7220 */ /* 0x000fe20000410000 */
[----:B------:R-:W-:Y:S01]  /*fba0*/  FFMA.FTZ R12, R52, R49, -R56 ;  /* 0x00000031340c7223 */ /* 0x000fe20000010838 */
        /* <DEDUP_REMOVED lines=9> */
.L_x_2814:
[----:B------:R-:W-:Y:S05]  /*fc40*/  BSYNC B1 ;  /* 0x0000000000017941 */ /* 0x000fea0003800000 */
.L_x_2813:
[----:B------:R-:W-:Y:S01]  /*fc50*/  VIADD R3, R225, 0x40 ;  /* 0x00000040e1037836 */ /* 0x000fe20000000000 */
[----:B------:R-:W-:Y:S04]  /*fc60*/  BSSY B1, `(.L_x_2821) ;  /* 0x00000bb000017945 */ /* 0x000fe80003800000 */
        /* <DEDUP_REMOVED lines=10> */
[----:B--2345:R-:W0:Y:S01]  /*fd10*/  LDS.128 R12, [R54+0x2000] ;  /* 0x00200000360c7984 */ /* 0x03ce220000000c00 */
[----:B------:R-:W-:Y:S02]  /*fd20*/  SHF.R.U32.HI R50, RZ, 0x10, R45 ;  /* 0x00000010ff327819 */ /* 0x000fe4000001162d */
[--C-:B------:R-:W-:Y:S02]  /*fd30*/  SHF.R.U32.HI R49, RZ, 0x10, R43.reuse ;  /* 0x00000010ff317819 */ /* 0x100fe4000001162b */
[----:B------:R-:W-:Y:S01]  /*fd40*/  SHF.R.U64 R3, R42, 0x10, R43 ;  /* 0x000000102a037819 */ /* 0x000fe2000000122b */
[----:B------:R-:W-:Y:S01]  /*fd50*/  HADD2.F32 R50, -RZ, R50.H0_H0 ;  /* 0x20000032ff327230 */ /* 0x000fe20000004100 */
[----:B------:R-:W-:Y:S01]  /*fd60*/  SHF.R.U64 R42, R44, 0x10, R45 ;  /* 0x000000102c2a7819 */ /* 0x000fe2000000122d */
[----:B------:R-:W-:Y:S02]  /*fd70*/  HADD2.F32 R49, -RZ, R49.H0_H0 ;  /* 0x20000031ff317230 */ /* 0x000fe40000004100 */
[----:B------:R-:W-:-:S02]  /*fd80*/  HADD2.F32 R45, -RZ, R98.H1_H1 ;  /* 0x30000062ff2d7230 */ /* 0x000fc40000004100 */
[--C-:B------:R-:W-:Y:S02]  /*fd90*/  HADD2.F32 R43, -RZ, R99.reuse.H1_H1 ;  /* 0x30000063ff2b7230 */ /* 0x100fe40000004100 */
        /* <DEDUP_REMOVED lines=9> */
[--C-:B------:R-:W-:Y:S02]  /*fe30*/  HADD2.F32 R12, -RZ, R14.reuse.H0_H0 ;  /* 0x2000000eff0c7230 */ /* 0x100fe40000004100 */
[C---:B------:R-:W-:Y:S01]  /*fe40*/  FMUL.FTZ R51, R48.reuse, R43 ;  /* 0x0000002b30337220 */ /* 0x040fe20000410000 */
[-C--:B------:R-:W-:Y:S01]  /*fe50*/  FMUL.FTZ R53, R48, R45.reuse ;  /* 0x0000002d30357220 */ /* 0x080fe20000410000 */
[----:B------:R-:W-:Y:S02]  /*fe60*/  HADD2.F32 R14, -RZ, R14.H1_H1 ;  /* 0x3000000eff0e7230 */ /* 0x000fe40000004100 */
[----:B------:R-:W-:Y:S02]  /*fe70*/  HADD2.F32 R15, -RZ, R13.H0_H0 ;  /* 0x2000000dff0f7230 */ /* 0x000fe40000004100 */
[----:B------:R-:W-:Y:S01]  /*fe80*/  FFMA.FTZ R45, R44, R45, -R51 ;  /* 0x0000002d2c2d7223 */ /* 0x000fe20000010833 */
[----:B------:R-:W-:-:S02]  /*fe90*/  HADD2.F32 R49, -RZ, R100.H0_H0 ;  /* 0x20000064ff317230 */ /* 0x000fc40000004100 */
[----:B------:R-:W-:Y:S01]  /*fea0*/  FFMA.FTZ R44, R44, R43, R53 ;  /* 0x0000002b2c2c7223 */ /* 0x000fe20000010035 */
[----:B------:R-:W-:Y:S02]  /*feb0*/  HADD2.F32 R48, -RZ, R42.H0_H0 ;  /* 0x2000002aff307230 */ /* 0x000fe40000004100 */
[C---:B------:R-:W-:Y:S01]  /*fec0*/  FMUL.FTZ R50, R14.reuse, R99 ;  /* 0x000000630e327220 */ /* 0x040fe20000410000 */
[----:B------:R-:W-:Y:S02]  /*fed0*/  HADD2.F32 R13, -RZ, R13.H1_H1 ;  /* 0x3000000dff0d7230 */ /* 0x000fe40000004100 */
[-C--:B------:R-:W-:Y:S01]  /*fee0*/  FMUL.FTZ R43, R14, R49.reuse ;  /* 0x000000310e2b7220 */ /* 0x080fe20000410000 */
[----:B------:R-:W-:Y:S02]  /*fef0*/  HADD2.F32 R42, -RZ, R3.H0_H0 ;  /* 0x20000003ff2a7230 */ /* 0x000fe40000004100 */
[C---:B------:R-:W-:Y:S01]  /*ff00*/  FFMA.FTZ R50, R12.reuse, R49, R50 ;  /* 0x000000310c327223 */ /* 0x040fe20000010032 */
[C---:B------:R-:W-:Y:S01]  /*ff10*/  FMUL.FTZ R14, R13.reuse, R48 ;  /* 0x000000300d0e7220 */ /* 0x040fe20000410000 */
[----:B------:R-:W-:Y:S01]  /*ff20*/  FFMA.FTZ R43, R12, R99, -R43 ;  /* 0x000000630c2b7223 */ /* 0x000fe2000001082b */
[-C--:B------:R-:W-:Y:S01]  /*ff30*/  FMUL.FTZ R3, R13, R42.reuse ;  /* 0x0000002a0d037220 */ /* 0x080fe20000410000 */
[----:B------:R-:W-:Y:S01]  /*ff40*/  F2FP.F16.F32.PACK_AB R12, R44, R45 ;  /* 0x0000002d2c0c723e */ /* 0x000fe200000000ff */
[----:B------:R-:W-:-:S02]  /*ff50*/  FFMA.FTZ R13, R15, R42, -R14 ;  /* 0x0000002a0f0d7223 */ /* 0x000fc4000001080e */
[----:B------:R-:W-:Y:S01]  /*ff60*/  FFMA.FTZ R48, R15, R48, R3 ;  /* 0x000000300f307223 */ /* 0x000fe20000010003 */
[----:B------:R-:W-:Y:S02]  /*ff70*/  F2FP.F16.F32.PACK_AB R15, R47, R46 ;  /* 0x0000002e2f0f723e */ /* 0x000fe400000000ff */
[----:B------:R-:W-:Y:S02]  /*ff80*/  F2FP.F16.F32.PACK_AB R14, R50, R43 ;  /* 0x0000002b320e723e */ /* 0x000fe400000000ff */
[----:B------:R-:W-:-:S05]  /*ff90*/  F2FP.F16.F32.PACK_AB R13, R48, R13 ;  /* 0x0000000d300d723e */ /* 0x000fca00000000ff */
[----:B------:R0:W-:Y:S02]  /*ffa0*/  STS.128 [R54+0x2000], R12 ;  /* 0x0020000c36007388 */ /* 0x0001e40000000c00 */
.L_x_2824:
[----:B------:R-:W-:Y:S05]  /*ffb0*/  BSYNC B2 ;  /* 0x0000000000027941 */ /* 0x000fea0003800000 */
.L_x_2823:
[----:B------:R-:W-:Y:S04]  /*ffc0*/  BSSY B2, `(.L_x_2825) ;  /* 0x000002c000027945 */ /* 0x000fe80003800000 */
[----:B------:R-:W-:Y:S05]  /*ffd0*/  @P1 BRA `(.L_x_2826) ;  /* 0x0000000000a81947 */ /* 0x000fea0003800000 */
[----:B0-2345:R-:W0:Y:S01]  /*ffe0*/  LDS.128 R12, [R54+0x6000] ;  /* 0x00600000360c7984 */ /* 0x03de220000000c00 */
[----:B------:R-:W-:Y:S01]  /*fff0*/  SHF.R.U32.HI R47, RZ, 0x10, R41 ;  /* 0x00000010ff2f7819 */ /* 0x000fe20000011629 */
[----:B------:R-:W-:Y:S01]  /*10000*/  HADD2.F32 R45, -RZ, R93.H0_H0 ;  /* 0x2000005dff2d7230 */ /* 0x000fe20000004100 */
        /* <DEDUP_REMOVED lines=15> */
[C---:B------:R-:W-:Y:S01]  /*10100*/  FMUL.FTZ R49, R42.reuse, R39 ;  /* 0x000000272a317220 */ /* 0x040fe20000410000 */
[----:B------:R-:W-:Y:S02]  /*10110*/  HADD2.F32 R41, -RZ, R14.H1_H1 ;  /* 0x3000000eff297230 */ /* 0x000fe40000004100 */
[C---:B------:R-:W-:Y:S01]  /*10120*/  FFMA.FTZ R44, R43.reuse, R47, R44 ;  /* 0x0000002f2b2c7223 */ /* 0x040fe2000001002c */
[--C-:B------:R-:W-:Y:S02]  /*10130*/  HADD2.F32 R12, -RZ, R13.reuse.H0_H0 ;  /* 0x2000000dff0c7230 */ /* 0x100fe40000004100 */
[----:B------:R-:W-:Y:S01]  /*10140*/  FMUL.FTZ R47, R42, R45 ;  /* 0x0000002d2a2f7220 */ /* 0x000fe20000410000 */
[----:B------:R-:W-:Y:S02]  /*10150*/  HADD2.F32 R14, -RZ, R13.H1_H1 ;  /* 0x3000000dff0e7230 */ /* 0x000fe40000004100 */
[----:B------:R-:W-:Y:S01]  /*10160*/  FFMA.FTZ R13, R43, R46, -R48 ;  /* 0x0000002e2b0d7223 */ /* 0x000fe20000010830 */
[----:B------:R-:W-:-:S02]  /*10170*/  HADD2.F32 R43, -RZ, R38.H0_H0 ;  /* 0x20000026ff2b7230 */ /* 0x000fc40000004100 */
[C---:B------:R-:W-:Y:S01]  /*10180*/  FFMA.FTZ R49, R40.reuse, R45, -R49 ;  /* 0x0000002d28317223 */ /* 0x040fe20000010831 */
[----:B------:R-:W-:Y:S02]  /*10190*/  HADD2.F32 R42, -RZ, R93.H1_H1 ;  /* 0x3000005dff2a7230 */ /* 0x000fe40000004100 */
[----:B------:R-:W-:Y:S01]  /*101a0*/  FFMA.FTZ R40, R40, R39, R47 ;  /* 0x0000002728287223 */ /* 0x000fe2000001002f */
[C---:B------:R-:W-:Y:S01]  /*101b0*/  FMUL.FTZ R38, R41.reuse, R94 ;  /* 0x0000005e29267220 */ /* 0x040fe20000410000 */
[C---:B------:R-:W-:Y:S01]  /*101c0*/  FMUL.FTZ R39, R14.reuse, R43 ;  /* 0x0000002b0e277220 */ /* 0x040fe20000410000 */
        /* <DEDUP_REMOVED lines=9> */
[----:B------:R-:W-:-:S05]  /*10260*/  F2FP.F16.F32.PACK_AB R13, R38, R39 ;  /* 0x00000027260d723e */ /* 0x000fca00000000ff */
[----:B------:R1:W-:Y:S02]  /*10270*/  STS.128 [R54+0x6000], R12 ;  /* 0x0060000c36007388 */ /* 0x0003e40000000c00 */
.L_x_2826:
[----:B------:R-:W-:Y:S05]  /*10280*/  BSYNC B2 ;  /* 0x0000000000027941 */ /* 0x000fea0003800000 */
.L_x_2825:
[----:B------:R-:W-:Y:S04]  /*10290*/  BSSY B2, `(.L_x_2827) ;  /* 0x000002c000027945 */ /* 0x000fe80003800000 */
[----:B------:R-:W-:Y:S05]  /*102a0*/  @P2 BRA `(.L_x_2828) ;  /* 0x0000000000a82947 */ /* 0x000fea0003800000 */
[----:B012345:R-:W0:Y:S01]  /*102b0*/  LDS.128 R12, [R54+0xa000] ;  /* 0x00a00000360c7984 */ /* 0x03fe220000000c00 */
        /* <DEDUP_REMOVED lines=41> */
.L_x_2828:
[----:B------:R-:W-:Y:S05]  /*10550*/  BSYNC B2 ;  /* 0x0000000000027941 */ /* 0x000fea0003800000 */
.L_x_2827:
[----:B------:R-:W-:Y:S05]  /*10560*/  @P3 BRA `(.L_x_2822) ;  /* 0x0000000000a83947 */ /* 0x000fea0003800000 */
[----:B012345:R-:W0:Y:S01]  /*10570*/  LDS.128 R12, [R54+0xe000] ;  /* 0x00e00000360c7984 */ /* 0x03fe220000000c00 */
        /* <DEDUP_REMOVED lines=41> */
.L_x_2822:
[----:B------:R-:W-:Y:S05]  /*10810*/  BSYNC B1 ;  /* 0x0000000000017941 */ /* 0x000fea0003800000 */
.L_x_2821:
[----:B------:R-:W-:-:S05]  /*10820*/  VIADD R3, R225, 0x60 ;  /* 0x00000060e1037836 */ /* 0x000fca0000000000 */
        /* <DEDUP_REMOVED lines=11> */
[----:B------:R-:W-:Y:S01]  /*108e0*/  SHF.R.U64 R36, R30, 0x10, R31 ;  /* 0x000000101e247819 */ /* 0x000fe2000000121f */
[----:B------:R-:W-:Y:S01]  /*108f0*/  HADD2.F32 R29, -RZ, R95.H0_H0 ;  /* 0x2000005fff1d7230 */ /* 0x000fe20000004100 */
[----:B------:R-:W-:Y:S01]  /*10900*/  SHF.R.U32.HI R30, RZ, 0x10, R33 ;  /* 0x00000010ff1e7819 */ /* 0x000fe20000011621 */
[----:B------:R-:W-:Y:S01]  /*10910*/  HADD2.F32 R100, -RZ, R100.H1_H1 ;  /* 0x30000064ff647230 */ /* 0x000fe20000004100 */
[----:B------:R-:W-:Y:S01]  /*10920*/  SHF.R.U32.HI R28, RZ, 0x10, R31 ;  /* 0x00000010ff1c7819 */ /* 0x000fe2000001161f */
        /* <DEDUP_REMOVED lines=24> */
[-C--:B------:R-:W-:Y:S01]  /*10ab0*/  FMUL.FTZ R31, R14, R95.reuse ;  /* 0x0000005f0e1f7220 */ /* 0x080fe20000410000 */
        /* <DEDUP_REMOVED lines=11> */
.L_x_2831:
[----:B------:R-:W-:Y:S05]  /*10b70*/  BSYNC B1 ;  /* 0x0000000000017941 */ /* 0x000fea0003800000 */
.L_x_2830:
[----:B------:R-:W-:Y:S04]  /*10b80*/  BSSY B1, `(.L_x_2832) ;  /* 0x000002c000017945 */ /* 0x000fe80003800000 */
[----:B------:R-:W-:Y:S05]  /*10b90*/  @P1 BRA `(.L_x_2833) ;  /* 0x0000000000a81947 */ /* 0x000fea0003800000 */
[----:B0-2345:R-:W0:Y:S01]  /*10ba0*/  LDS.128 R12, [R37+0x7000] ;  /* 0x00700000250c7984 */ /* 0x03de220000000c00 */
        /* <DEDUP_REMOVED lines=41> */
.L_x_2833:
[----:B------:R-:W-:Y:S05]  /*10e40*/  BSYNC B1 ;  /* 0x0000000000017941 */ /* 0x000fea0003800000 */
.L_x_2832:
[----:B------:R-:W-:Y:S04]  /*10e50*/  BSSY B1, `(.L_x_2834) ;  /* 0x000002c000017945 */ /* 0x000fe80003800000 */
[----:B------:R-:W-:Y:S05]  /*10e60*/  @P2 BRA `(.L_x_2835) ;  /* 0x0000000000a82947 */ /* 0x000fea0003800000 */
[----:B012345:R-:W0:Y:S01]  /*10e70*/  LDS.128 R12, [R37+0xb000] ;  /* 0x00b00000250c7984 */ /* 0x03fe220000000c00 */
        /* <DEDUP_REMOVED lines=8> */
[----:B------:R-:W-:Y:S02]  /*10f00*/  HADD2.F32 R11, -RZ, R80.H1_H1 ;  /* 0x30000050ff0b7230 */ /* 0x000fe40000004100 */
        /* <DEDUP_REMOVED lines=14> */
[----:B------:R-:W-:Y:S02]  /*10ff0*/  HADD2.F32 R7, -RZ, R80.H0_H0 ;  /* 0x20000050ff077230 */ /* 0x000fe40000004100 */
        /* <DEDUP_REMOVED lines=17> */
.L_x_2835:
[----:B------:R-:W-:Y:S05]  /*11110*/  BSYNC B1 ;  /* 0x0000000000017941 */ /* 0x000fea0003800000 */
.L_x_2834:
[----:B------:R-:W-:Y:S05]  /*11120*/  @P3 BRA `(.L_x_2829) ;  /* 0x0000004c00783947 */ /* 0x000fea0003800000 */
[----:B012345:R-:W0:Y:S01]  /*11130*/  LDS.128 R12, [R37+0xf000] ;  /* 0x00f00000250c7984 */ /* 0x03fe220000000c00 */
[--C-:B------:R-:W-:Y:S01]  /*11140*/  SHF.R.U64 R24, R8, 0x10, R9.reuse ;  /* 0x0000001008187819 */ /* 0x100fe20000001209 */
[----:B------:R-:W-:Y:S01]  /*11150*/  HADD2.F32 R7, -RZ, R78.H0_H0 ;  /* 0x2000004eff077230 */ /* 0x000fe20000004100 */
[----:B------:R-:W-:Y:S01]  /*11160*/  SHF.R.U32.HI R8, RZ, 0x10, R9 ;  /* 0x00000010ff087819 */ /* 0x000fe20000011609 */
[--C-:B------:R-:W-:Y:S01]  /*11170*/  HADD2.F32 R9, -RZ, R79.reuse.H0_H0 ;  /* 0x2000004fff097230 */ /* 0x100fe20000004100 */
[--C-:B------:R-:W-:Y:S01]  /*11180*/  SHF.R.U32.HI R6, RZ, 0x10, R5.reuse ;  /* 0x00000010ff067819 */ /* 0x100fe20000011605 */
[----:B------:R-:W-:Y:S01]  /*11190*/  HADD2.F32 R79, -RZ, R79.H1_H1 ;  /* 0x3000004fff4f7230 */ /* 0x000fe20000004100 */
        /* <DEDUP_REMOVED lines=10> */
[--C-:B------:R-:W-:Y:S02]  /*11240*/  HADD2.F32 R3, -RZ, R13.reuse.H0_H0 ;  /* 0x2000000dff037230 */ /* 0x100fe40000004100 */
[C---:B------:R-:W-:Y:S01]  /*11250*/  FFMA.FTZ R21, R5.reuse, R8, R15 ;  /* 0x0000000805157223 */ /* 0x040fe2000001000f */
[----:B------:R-:W-:Y:S02]  /*11260*/  HADD2.F32 R14, -RZ, R14.H1_H1 ;  /* 0x3000000eff0e7230 */ /* 0x000fe40000004100 */
[C---:B------:R-:W-:Y:S01]  /*11270*/  FMUL.FTZ R11, R12.reuse, R9 ;  /* 0x000000090c0b7220 */ /* 0x040fe20000410000 */
[----:B------:R-:W-:Y:S02]  /*11280*/  HADD2.F32 R13, -RZ, R13.H1_H1 ;  /* 0x3000000dff0d7230 */ /* 0x000fe40000004100 */
[----:B------:R-:W-:Y:S01]  /*11290*/  FFMA.FTZ R20, R5, R6, -R10 ;  /* 0x0000000605147223 */ /* 0x000fe2000001080a */
[----:B------:R-:W-:Y:S02]  /*112a0*/  HADD2.F32 R8, -RZ, R24.H0_H0 ;  /* 0x20000018ff087230 */ /* 0x000fe40000004100 */
[----:B------:R-:W-:Y:S01]  /*112b0*/  FMUL.FTZ R15, R12, R7 ;  /* 0x000000070c0f7220 */ /* 0x000fe20000410000 */
[----:B------:R-:W-:-:S02]  /*112c0*/  HADD2.F32 R5, -RZ, R78.H1_H1 ;  /* 0x3000004eff057230 */ /* 0x000fc40000004100 */
[----:B------:R-:W-:Y:S01]  /*112d0*/  FFMA.FTZ R11, R0, R7, -R11 ;  /* 0x00000007000b7223 */ /* 0x000fe2000001080b */
[----:B------:R-:W-:Y:S02]  /*112e0*/  HADD2.F32 R6, -RZ, R25.H0_H0 ;  /* 0x20000019ff067230 */ /* 0x000fe40000004100 */
[C---:B------:R-:W-:Y:S01]  /*112f0*/  FMUL.FTZ R7, R14.reuse, R79 ;  /* 0x0000004f0e077220 */ /* 0x040fe20000410000 */
[C---:B------:R-:W-:Y:S01]  /*11300*/  FMUL.FTZ R10, R13.reuse, R8 ;  /* 0x000000080d0a7220 */ /* 0x040fe20000410000 */
[----:B------:R-:W-:Y:S01]  /*11310*/  FMUL.FTZ R14, R14, R5 ;  /* 0x000000050e0e7220 */ /* 0x000fe20000410000 */
[----:B------:R-:W-:Y:S01]  /*11320*/  FFMA.FTZ R0, R0, R9, R15 ;  /* 0x0000000900007223 */ /* 0x000fe2000001000f */
        /* <DEDUP_REMOVED lines=9> */
[----:B------:R0:W-:Y:S01]  /*113c0*/  STS.128 [R37+0xf000], R4 ;  /* 0x00f0000425007388 */ /* 0x0001e20000000c00 */
[----:B------:R-:W-:Y:S05]  /*113d0*/  BRA `(.L_x_2829) ;  /* 0x0000004800cc7947 */ /* 0x000fea0003800000 */
.L_x_2790:
[----:B------:R-:W1:Y:S01]  /*113e0*/  LDC R76, c[0x0][0x448] ;  /* 0x00011200ff4c7b82 */ /* 0x000e620000000800 */
[----:B------:R-:W-:Y:S01]  /*113f0*/  ULDC.64 UR4, c[0x0][0x3f8] ;  /* 0x0000fe0000047ab9 */ /* 0x000fe20000000a00 */
[----:B------:R-:W-:Y:S01]  /*11400*/  ULDC.64 UR6, c[0x0][0x408] ;  /* 0x0001020000067ab9 */ /* 0x000fe20000000a00 */
        /* <DEDUP_REMOVED lines=25> */
[----:B------:R1:W2:Y:S04]  /*115a0*/  SHFL.IDX PT, R7, R72, RZ, 0x181f ;  /* 0x00181fff48077589 */ /* 0x0002a800000e0000 */
[----:B------:R1:W3:Y:S04]  /*115b0*/  SHFL.IDX PT, R6, R21, RZ, 0x181f ;  /* 0x00181fff15067589 */ /* 0x0002e800000e0000 */
[----:B------:R1:W4:Y:S04]  /*115c0*/  SHFL.IDX PT, R9, R20, RZ, 0x181f ;  /* 0x00181fff14097589 */ /* 0x00032800000e0000 */
[----:B------:R1:W0:Y:S02]  /*115d0*/  SHFL.IDX PT, R14, R3, RZ, 0x181f ;  /* 0x00181fff030e7589 */ /* 0x00022400000e0000 */
.L_x_3132:
        /* <DEDUP_REMOVED lines=13> */
[----:B------:R-:W-:Y:S01]  /*116b0*/  ULDC UR4, c[0x0][0x3f4] ;  /* 0x0000fd0000047ab9 */ /* 0x000fe20000000800 */
[----:B------:R-:W-:Y:S02]  /*116c0*/  CS2R R66, SRZ ;  /* 0x0000000000427805 */ /* 0x000fe4000001ff00 */
[----:B------:R-:W-:Y:S02]  /*116d0*/  ISETP.GE.AND P4, PT, R16, UR4, PT ;  /* 0x0000000410007c0c */ /* 0x000fe4000bf86270 */
[----:B------:R-:W-:Y:S02]  /*116e0*/  CS2R R64, SRZ ;  /* 0x0000000000407805 */ /* 0x000fe4000001ff00 */
[----:B------:R-:W-:Y:S02]  /*116f0*/  ISETP.GE.AND P5, PT, R214, UR4, PT ;  /* 0x00000004d6007c0c */ /* 0x000fe4000bfa6270 */
[----:B------:R-:W-:Y:S01]  /*11700*/  CS2R R58, SRZ ;  /* 0x00000000003a7805 */ /* 0x000fe2000001ff00 */
[----:B------:R-:W-:-:S06]  /*11710*/  ULDC.64 UR6, c[0x0][0x208] ;  /* 0x0000820000067ab9 */ /* 0x000fcc0000000a00 */
[C---:B------:R-:W-:Y:S01]  /*11720*/  @!P4 IMAD.SHL.U32 R11, R16.reuse, 0x2, RZ ;  /* 0x00000002100bc824 */ /* 0x040fe200078e00ff */
[----:B------:R-:W-:-:S03]  /*11730*/  @!P4 SHF.L.U64.HI R24, R16, 0x1, R17 ;  /* 0x000000011018c819 */ /* 0x000fc60000010211 */
[C---:B------:R-:W-:Y:S01]  /*11740*/  @!P5 IMAD.SHL.U32 R5, R212.reuse, 0x2, RZ ;  /* 0x00000002d405d824 */ /* 0x040fe200078e00ff */
[----:B------:R-:W-:Y:S02]  /*11750*/  @!P5 SHF.L.U64.HI R12, R212, 0x1, R215 ;  /* 0x00000001d40cd819 */ /* 0x000fe400000102d7 */
[-C--:B0--3--:R-:W-:Y:S02]  /*11760*/  @!P4 IADD3 R10, P0, R6, R11.reuse, RZ ;  /* 0x0000000b060ac210 */ /* 0x089fe40007f1e0ff */
[----:B------:R-:W-:Y:S02]  /*11770*/  @!P4 IADD3 R4, P1, R14, R11, RZ ;  /* 0x0000000b0e04c210 */ /* 0x000fe40007f3e0ff */
[-C--:B------:R-:W-:Y:S02]  /*11780*/  @!P5 IADD3 R6, P2, R6, R5.reuse, RZ ;  /* 0x000000050606d210 */ /* 0x080fe40007f5e0ff */
[----:B------:R-:W-:Y:S01]  /*11790*/  @!P5 IADD3 R8, P3, R14, R5, RZ ;  /* 0x000000050e08d210 */ /* 0x000fe20007f7e0ff */
[----:B----4-:R-:W-:Y:S01]  /*117a0*/  @!P4 IMAD.X R5, R9, 0x1, R24, P1 ;  /* 0x000000010905c824 */ /* 0x010fe200008e0618 */
[----:B--2---:R-:W-:-:S02]  /*117b0*/  @!P4 IADD3.X R11, R7, R24, RZ, P0, !PT ;  /* 0x00000018070bc210 */ /* 0x004fc400007fe4ff */
        /* <DEDUP_REMOVED lines=11> */
.L_x_2838:
[----:B------:R-:W-:Y:S05]  /*11870*/  BSYNC B1 ;  /* 0x0000000000017941 */ /* 0x000fea0003800000 */
.L_x_2837:
[----:B0----5:R-:W-:Y:S01]  /*11880*/  IMAD.MOV.U32 R4, RZ, RZ, R70 ;  /* 0x000000ffff047224 */ /* 0x021fe200078e0046 */
[----:B------:R-:W-:Y:S01]  /*11890*/  MOV R5, R71 ;  /* 0x0000004700057202 */ /* 0x000fe20000000f00 */
[----:B---3--:R-:W-:Y:S01]  /*118a0*/  IMAD.MOV.U32 R6, RZ, RZ, R68 ;  /* 0x000000ffff067224 */ /* 0x008fe200078e0044 */
[----:B------:R-:W-:Y:S01]  /*118b0*/  UMOV UR4, 0xffffffff ;  /* 0xffffffff00047882 */ /* 0x000fe20000000000 */
[----:B--2---:R-:W-:Y:S01]  /*118c0*/  IMAD.MOV.U32 R7, RZ, RZ, R69 ;  /* 0x000000ffff077224 */ /* 0x004fe200078e0045 */
[----:B------:R-:W-:Y:S01]  /*118d0*/  PRMT R118, R118, 0x5410, R4 ;  /* 0x0000541076767816 */ /* 0x000fe20000000004 */
[----:B------:R-:W-:Y:S01]  /*118e0*/  IMAD.MOV.U32 R4, RZ, RZ, R66 ;  /* 0x000000ffff047224 */ /* 0x000fe200078e0042 */
[----:B------:R-:W-:Y:S01]  /*118f0*/  PRMT R117, R117, 0x5410, R5 ;  /* 0x0000541075757816 */ /* 0x000fe20000000005 */
[----:B------:R-:W-:Y:S01]  /*11900*/  IMAD.MOV.U32 R5, RZ, RZ, R67 ;  /* 0x000000ffff057224 */ /* 0x000fe200078e0043 */
[----:B------:R-:W-:Y:S02]  /*11910*/  PRMT R119, R119, 0x5410, R6 ;  /* 0x0000541077777816 */ /* 0x000fe40000000006 */
[----:B------:R-:W-:-:S02]  /*11920*/  CS2R R54, SRZ ;  /* 0x0000000000367805 */ /* 0x000fc4000001ff00 */
        /* <DEDUP_REMOVED lines=20> */
[----:B------:R-:W-:Y:S02]  /*11a70*/  PRMT R103, R5, 0x7610, R103 ;  /* 0x0000761005677816 */ /* 0x000fe40000000067 */
[----:B------:R-:W-:Y:S02]  /*11a80*/  PRMT R102, R102, 0x5410, R6 ;  /* 0x0000541066667816 */ /* 0x000fe40000000006 */
[----:B------:R-:W-:Y:S01]  /*11a90*/  PRMT R87, R7, 0x7610, R87 ;  /* 0x0000761007577816 */ /* 0x000fe20000000057 */
[----:B------:R-:W-:Y:S06]  /*11aa0*/  BRA.DIV UR4, `(.L_x_2839) ;  /* 0x0000021e04887947 */ /* 0x000fec000b800000 */
[----:B------:R0:W2:Y:S04]  /*11ab0*/  SHFL.IDX PT, R7, R72, 0x1, 0x181f ;  /* 0x00381f0048077f89 */ /* 0x0000a800000e0000 */
[----:B------:R0:W3:Y:S04]  /*11ac0*/  SHFL.IDX PT, R6, R21, 0x1, 0x181f ;  /* 0x00381f0015067f89 */ /* 0x0000e800000e0000 */
[----:B----4-:R0:W4:Y:S04]  /*11ad0*/  SHFL.IDX PT, R9, R20, 0x1, 0x181f ;  /* 0x00381f0014097f89 */ /* 0x01012800000e0000 */
[----:B------:R0:W0:Y:S02]  /*11ae0*/  SHFL.IDX PT, R14, R3, 0x1, 0x181f ;  /* 0x00381f00030e7f89 */ /* 0x00002400000e0000 */
.L_x_3138:
[----:B------:R-:W-:Y:S01]  /*11af0*/  IADD3 R5, R0, 0x20, RZ ;  /* 0x0000002000057810 */ /* 0x000fe20007ffe0ff */
[----:B------:R-:W-:Y:S01]  /*11b00*/  BSSY B1, `(.L_x_2840) ;  /* 0x0000026000017945 */ /* 0x000fe20003800000 */
[----:B------:R-:W-:Y:S02]  /*11b10*/  CS2R R52, SRZ ;  /* 0x0000000000347805 */ /* 0x000fe4000001ff00 */
[----:B------:R-:W-:Y:S02]  /*11b20*/  CS2R R50, SRZ ;  /* 0x0000000000327805 */ /* 0x000fe4000001ff00 */
[----:B------:R-:W-:Y:S02]  /*11b30*/  ISETP.GE.AND P0, PT, R5, R76, PT ;  /* 0x0000004c0500720c */ /* 0x000fe40003f06270 */
[----:B------:R-:W-:Y:S02]  /*11b40*/  CS2R R48, SRZ ;  /* 0x0000000000307805 */ /* 0x000fe4000001ff00 */
[----:B------:R-:W-:-:S02]  /*11b50*/  CS2R R46, SRZ ;  /* 0x00000000002e7805 */ /* 0x000fc4000001ff00 */
        /* <DEDUP_REMOVED lines=13> */
[----:B------:R-:W-:Y:S01]  /*11c30*/  @!P5 IMAD.SHL.U32 R11, R212, 0x2, RZ ;  /* 0x00000002d40bd824 */ /* 0x000fe200078e00ff */
[-C--:B---3--:R-:W-:Y:S02]  /*11c40*/  @!P4 IADD3 R10, P0, R6, R5.reuse, RZ ;  /* 0x00000005060ac210 */ /* 0x088fe40007f1e0ff */
[C---:B0-----:R-:W-:Y:S02]  /*11c50*/  @!P4 IADD3 R4, P1, R14.reuse, R5, RZ ;  /* 0x000000050e04c210 */ /* 0x041fe40007f3e0ff */
[-C--:B------:R-:W-:Y:S02]  /*11c60*/  @!P5 IADD3 R8, P3, R14, R11.reuse, RZ ;  /* 0x0000000b0e08d210 */ /* 0x080fe40007f7e0ff */
[----:B------:R-:W-:Y:S01]  /*11c70*/  @!P5 SHF.L.U64.HI R14, R212, 0x1, R215 ;  /* 0x00000001d40ed819 */ /* 0x000fe200000102d7 */
[--C-:B----4-:R-:W-:Y:S01]  /*11c80*/  @!P4 IMAD.X R5, R9, 0x1, R12.reuse, P1 ;  /* 0x000000010905c824 */ /* 0x110fe200008e060c */
[----:B------:R-:W-:Y:S01]  /*11c90*/  @!P5 IADD3 R6, P2, R6, R11, RZ ;  /* 0x0000000b0606d210 */ /* 0x000fe20007f5e0ff */
[----:B--2---:R-:W-:Y:S01]  /*11ca0*/  @!P4 IMAD.X R11, R7, 0x1, R12, P0 ;  /* 0x00000001070bc824 */ /* 0x004fe200000e060c */
[----:B------:R-:W-:-:S02]  /*11cb0*/  CS2R R40, SRZ ;  /* 0x0000000000287805 */ /* 0x000fc4000001ff00 */
[----:B------:R-:W-:Y:S02]  /*11cc0*/  CS2R R54, SRZ ;  /* 0x0000000000367805 */ /* 0x000fe4000001ff00 */
[----:B------:R-:W-:Y:S02]  /*11cd0*/  CS2R R52, SRZ ;  /* 0x0000000000347805 */ /* 0x000fe4000001ff00 */
[----:B------:R-:W-:Y:S02]  /*11ce0*/  CS2R R46, SRZ ;  /* 0x00000000002e7805 */ /* 0x000fe4000001ff00 */
[----:B------:R-:W-:Y:S02]  /*11cf0*/  CS2R R44, SRZ ;  /* 0x00000000002c7805 */ /* 0x000fe4000001ff00 */
[----:B------:R-:W-:Y:S01]  /*11d00*/  @!P5 IADD3.X R7, R7, R14, RZ, P2, !PT ;  /* 0x0000000e0707d210 */ /* 0x000fe200017fe4ff */
[----:B------:R-:W-:Y:S01]  /*11d10*/  @!P5 IMAD.X R9, R9, 0x1, R14, P3 ;  /* 0x000000010909d824 */ /* 0x000fe200018e060e */
[----:B------:R0:W5:Y:S04]  /*11d20*/  @!P4 LD.E.128 R48, desc[UR6][R10.64] ;  /* 0x000000060a30c980 */ /* 0x000168000c101d00 */
[----:B------:R0:W5:Y:S04]  /*11d30*/  @!P4 LD.E.128 R40, desc[UR6][R4.64] ;  /* 0x000000060428c980 */ /* 0x000168000c101d00 */
[----:B------:R0:W5:Y:S04]  /*11d40*/  @!P5 LD.E.128 R52, desc[UR6][R6.64] ;  /* 0x000000060634d980 */ /* 0x000168000c101d00 */
[----:B------:R0:W5:Y:S02]  /*11d50*/  @!P5 LD.E.128 R44, desc[UR6][R8.64] ;  /* 0x00000006082cd980 */ /* 0x000164000c101d00 */
.L_x_2841:
[----:B------:R-:W-:Y:S05]  /*11d60*/  BSYNC B1 ;  /* 0x0000000000017941 */ /* 0x000fea0003800000 */
.L_x_2840:
[----:B0----5:R-:W-:Y:S01]  /*11d70*/  IMAD.MOV.U32 R4, RZ, RZ, R54 ;  /* 0x000000ffff047224 */ /* 0x021fe200078e0036 */
[----:B--2---:R-:W-:Y:S01]  /*11d80*/  MOV R7, R53 ;  /* 0x0000003500077202 */ /* 0x004fe20000000f00 */
[----:B------:R-:W-:Y:S01]  /*11d90*/  IMAD.MOV.U32 R5, RZ, RZ, R55 ;  /* 0x000000ffff057224 */ /* 0x000fe200078e0037 */
[----:B------:R-:W-:Y:S01]  /*11da0*/  UMOV UR4, 0xffffffff ;  /* 0xffffffff00047882 */ /* 0x000fe20000000000 */
[----:B---3--:R-:W-:-:S03]  /*11db0*/  IMAD.MOV.U32 R6, RZ, RZ, R52 ;  /* 0x000000ffff067224 */ /* 0x008fc600078e0034 */
        /* <DEDUP_REMOVED lines=18> */
[----:B------:R-:W-:-:S05]  /*11ee0*/  IMAD.MOV.U32 R7, RZ, RZ, R41 ;  /* 0x000000ffff077224 */ /* 0x000fca00078e0029 */
[----:B------:R-:W-:Y:S01]  /*11ef0*/  PRMT R113, R7, 0x5410, R6 ;  /* 0x0000541007717816 */ /* 0x000fe20000000006 */
[----:B------:R-:W-:Y:S06]  /*11f00*/  BRA.DIV UR4, `(.L_x_2842) ;  /* 0x0000021a04e07947 */ /* 0x000fec000b800000 */
[----:B------:R0:W2:Y:S04]  /*11f10*/  SHFL.IDX PT, R7, R72, 0x2, 0x181f ;  /* 0x00581f0048077f89 */ /* 0x0000a800000e0000 */
[----:B------:R0:W3:Y:S04]  /*11f20*/  SHFL.IDX PT, R6, R21, 0x2, 0x181f ;  /* 0x00581f0015067f89 */ /* 0x0000e800000e0000 */
[----:B----4-:R0:W4:Y:S04]  /*11f30*/  SHFL.IDX PT, R9, R20, 0x2, 0x181f ;  /* 0x00581f0014097f89 */ /* 0x01012800000e0000 */
[----:B------:R0:W0:Y:S02]  /*11f40*/  SHFL.IDX PT, R8, R3, 0x2, 0x181f ;  /* 0x00581f0003087f89 */ /* 0x00002400000e0000 */
.L_x_3144:
        /* <DEDUP_REMOVED lines=21> */
[----:B------:R-:W-:Y:S02]  /*120a0*/  @!P5 SHF.L.U32 R5, R212, 0x1, RZ ;  /* 0x00000001d405d819 */ /* 0x000fe400000006ff */
[-C--:B---3--:R-:W-:Y:S02]  /*120b0*/  @!P4 IADD3 R10, P0, R6, R11.reuse, RZ ;  /* 0x0000000b060ac210 */ /* 0x088fe40007f1e0ff */
[----:B0-----:R-:W-:Y:S02]  /*120c0*/  @!P4 IADD3 R4, P1, R8, R11, RZ ;  /* 0x0000000b0804c210 */ /* 0x001fe40007f3e0ff */
[-C--:B------:R-:W-:Y:S01]  /*120d0*/  @!P5 IADD3 R6, P2, R6, R5.reuse, RZ ;  /* 0x000000050606d210 */ /* 0x080fe20007f5e0ff */
[--C-:B--2---:R-:W-:Y:S01]  /*120e0*/  @!P4 IMAD.X R11, R7, 0x1, R12.reuse, P0 ;  /* 0x00000001070bc824 */ /* 0x104fe200000e060c */
[----:B------:R-:W-:Y:S01]  /*120f0*/  @!P5 IADD3 R8, P3, R8, R5, RZ ;  /* 0x000000050808d210 */ /* 0x000fe20007f7e0ff */
[----:B----4-:R-:W-:Y:S01]  /*12100*/  @!P4 IMAD.X R5, R9, 0x1, R12, P1 ;  /* 0x000000010905c824 */ /* 0x010fe200008e060c */
        /* <DEDUP_REMOVED lines=12> */
.L_x_2844:
[----:B------:R-:W-:Y:S05]  /*121d0*/  BSYNC B1 ;  /* 0x0000000000017941 */ /* 0x000fea0003800000 */
.L_x_2843:
[----:B0--3-5:R-:W-:Y:S01]  /*121e0*/  IMAD.MOV.U32 R6, RZ, RZ, R39 ;  /* 0x000000ffff067224 */ /* 0x029fe200078e0027 */
[----:B--2---:R-:W-:Y:S01]  /*121f0*/  MOV R7, R38 ;  /* 0x0000002600077202 */ /* 0x004fe20000000f00 */
        /* <DEDUP_REMOVED lines=19> */
[----:B------:R-:W-:Y:S01]  /*12330*/  MOV R4, R27 ;  /* 0x0000001b00047202 */ /* 0x000fe20000000f00 */
[----:B------:R-:W-:-:S03]  /*12340*/  IMAD.MOV.U32 R5, RZ, RZ, R26 ;  /* 0x000000ffff057224 */ /* 0x000fc600078e001a */
[----:B------:R-:W-:Y:S02]  /*12350*/  PRMT R96, R7, 0x5410, R6 ;  /* 0x0000541007607816 */ /* 0x000fe40000000006 */
[----:B------:R-:W-:Y:S02]  /*12360*/  CS2R R6, SRZ ;  /* 0x0000000000067805 */ /* 0x000fe4000001ff00 */
[----:B------:R-:W-:Y:S01]  /*12370*/  PRMT R97, R5, 0x5410, R4 ;  /* 0x0000541005617816 */ /* 0x000fe20000000004 */
[----:B------:R-:W-:Y:S06]  /*12380*/  BRA.DIV UR4, `(.L_x_2845) ;  /* 0x0000021a04347947 */ /* 0x000fec000b800000 */
[----:B------:R0:W2:Y:S04]  /*12390*/  SHFL.IDX PT, R78, R21, 0x3, 0x181f ;  /* 0x00781f00154e7f89 */ /* 0x0000a800000e0000 */
[----:B------:R0:W3:Y:S04]  /*123a0*/  SHFL.IDX PT, R77, R72, 0x3, 0x181f ;  /* 0x00781f00484d7f89 */ /* 0x0000e800000e0000 */
[----:B-1----:R0:W1:Y:S04]  /*123b0*/  SHFL.IDX PT, R21, R20, 0x3, 0x181f ;  /* 0x00781f0014157f89 */ /* 0x00206800000e0000 */
[----:B------:R-:W0:Y:S02]  /*123c0*/  SHFL.IDX PT, R3, R3, 0x3, 0x181f ;  /* 0x00781f0003037f89 */ /* 0x000e2400000e0000 */
.L_x_3150:
[----:B------:R-:W-:Y:S01]  /*123d0*/  VIADD R0, R0, 0x60 ;  /* 0x0000006000007836 */ /* 0x000fe20000000000 */
[----:B------:R-:W-:Y:S01]  /*123e0*/  BSSY B1, `(.L_x_2846) ;  /* 0x0000026000017945 */ /* 0x000fe20003800000 */
[----:B------:R-:W-:Y:S02]  /*123f0*/  CS2R R4, SRZ ;  /* 0x0000000000047805 */ /* 0x000fe4000001ff00 */
[----:B------:R-:W-:Y:S02]  /*12400*/  CS2R R10, SRZ ;  /* 0x00000000000a7805 */ /* 0x000fe4000001ff00 */
[----:B----4-:R-:W-:Y:S02]  /*12410*/  CS2R R8, SRZ ;  /* 0x0000000000087805 */ /* 0x010fe4000001ff00 */
[----:B------:R-:W-:Y:S02]  /*12420*/  ISETP.GE.AND P0, PT, R0, R76, PT ;  /* 0x0000004c0000720c */ /* 0x000fe40003f06270 */
[----:B------:R-:W-:-:S02]  /*12430*/  CS2R R12, SRZ ;  /* 0x00000000000c7805 */ /* 0x000fc4000001ff00 */
[----:B------:R-:W-:Y:S02]  /*12440*/  CS2R R14, SRZ ;  /* 0x00000000000e7805 */ /* 0x000fe4000001ff00 */
[----:B0-----:R-:W-:Y:S02]  /*12450*/  CS2R R72, SRZ ;  /* 0x0000000000487805 */ /* 0x001fe4000001ff00 */
[----:B------:R-:W-:-:S05]  /*12460*/  CS2R R74, SRZ ;  /* 0x00000000004a7805 */ /* 0x000fca000001ff00 */
[----:B------:R-:W-:Y:S05]  /*12470*/  @P0 BRA `(.L_x_2847) ;  /* 0x0000000000700947 */ /* 0x000fea0003800000 */
[----:B------:R-:W-:Y:S01]  /*12480*/  ULDC UR4, c[0x0][0x3f4] ;  /* 0x0000fd0000047ab9 */ /* 0x000fe20000000800 */
[----:B------:R-:W-:Y:S01]  /*12490*/  ULDC.64 UR6, c[0x0][0x208] ;  /* 0x0000820000067ab9 */ /* 0x000fe20000000a00 */
[----:B------:R-:W-:Y:S02]  /*124a0*/  ISETP.GE.AND P1, PT, R16, UR4, PT ;  /* 0x0000000410007c0c */ /* 0x000fe4000bf26270 */
[----:B------:R-:W-:Y:S02]  /*124b0*/  CS2R R12, SRZ ;  /* 0x00000000000c7805 */ /* 0x000fe4000001ff00 */
[----:B------:R-:W-:Y:S02]  /*124c0*/  ISETP.GE.AND P2, PT, R214, UR4, PT ;  /* 0x00000004d6007c0c */ /* 0x000fe4000bf46270 */
[----:B------:R-:W-:-:S07]  /*124d0*/  CS2R R14, SRZ ;  /* 0x00000000000e7805 */ /* 0x000fce000001ff00 */
[C---:B------:R-:W-:Y:S01]  /*124e0*/  @!P1 IMAD.SHL.U32 R4, R16.reuse, 0x2, RZ ;  /* 0x0000000210049824 */ /* 0x040fe200078e00ff */
[----:B------:R-:W-:-:S04]  /*124f0*/  @!P1 SHF.L.U64.HI R0, R16, 0x1, R17 ;  /* 0x0000000110009819 */ /* 0x000fc80000010211 */
[----:B--2---:R-:W-:-:S05]  /*12500*/  @!P1 IADD3 R6, P0, R78, R4, RZ ;  /* 0x000000044e069210 */ /* 0x004fca0007f1e0ff */
[--C-:B---3--:R-:W-:Y:S01]  /*12510*/  @!P1 IMAD.X R7, R77, 0x1, R0.reuse, P0 ;  /* 0x000000014d079824 */ /* 0x108fe200000e0600 */
[----:B------:R-:W-:Y:S02]  /*12520*/  @!P1 IADD3 R4, P0, R3, R4, RZ ;  /* 0x0000000403049210 */ /* 0x000fe40007f1e0ff */
[----:B------:R-:W-:Y:S02]  /*12530*/  CS2R R10, SRZ ;  /* 0x00000000000a7805 */ /* 0x000fe4000001ff00 */
[----:B------:R-:W-:Y:S02]  /*12540*/  CS2R R8, SRZ ;  /* 0x0000000000087805 */ /* 0x000fe4000001ff00 */
[C---:B------:R-:W-:Y:S02]  /*12550*/  @!P2 SHF.L.U32 R20, R212.reuse, 0x1, RZ ;  /* 0x00000001d414a819 */ /* 0x040fe400000006ff */
[----:B------:R-:W-:Y:S01]  /*12560*/  CS2R R72, SRZ ;  /* 0x0000000000487805 */ /* 0x000fe2000001ff00 */
[----:B-1----:R-:W-:Y:S01]  /*12570*/  @!P1 IMAD.X R5, R21, 0x1, R0, P0 ;  /* 0x0000000115059824 */ /* 0x002fe200000e0600 */
[----:B------:R-:W-:-:S02]  /*12580*/  @!P2 SHF.L.U64.HI R0, R212, 0x1, R215 ;  /* 0x00000001d400a819 */ /* 0x000fc400000102d7 */
[----:B------:R-:W-:Y:S01]  /*12590*/  CS2R R74, SRZ ;  /* 0x00000000004a7805 */ /* 0x000fe2000001ff00 */
[----:B------:R-:W5:Y:S04]  /*125a0*/  @!P1 LD.E.128 R12, desc[UR6][R6.64] ;  /* 0x00000006060c9980 */ /* 0x000f68000c101d00 */
[----:B------:R0:W5:Y:S02]  /*125b0*/  @!P1 LD.E.128 R8, desc[UR6][R4.64] ;  /* 0x0000000604089980 */ /* 0x000164000c101d00 */
[-C--:B0-----:R-:W-:Y:S02]  /*125c0*/  @!P2 IADD3 R4, P0, R78, R20.reuse, RZ ;  /* 0x000000144e04a210 */ /* 0x081fe40007f1e0ff */
[----:B------:R-:W-:-:S03]  /*125d0*/  @!P2 IADD3 R20, P1, R3, R20, RZ ;  /* 0x000000140314a210 */ /* 0x000fc60007f3e0ff */
[--C-:B------:R-:W-:Y:S01]  /*125e0*/  @!P2 IMAD.X R5, R77, 0x1, R0.reuse, P0 ;  /* 0x000000014d05a824 */ /* 0x100fe200000e0600 */
[----:B------:R-:W-:Y:S01]  /*125f0*/  CS2R R6, SRZ ;  /* 0x0000000000067805 */ /* 0x000fe2000001ff00 */
[----:B------:R-:W-:-:S03]  /*12600*/  @!P2 IMAD.X R21, R21, 0x1, R0, P1 ;  /* 0x000000011515a824 */ /* 0x000fc600008e0600 */
[----:B------:R0:W5:Y:S02]  /*12610*/  @!P2 LD.E.128 R72, desc[UR6][R4.64] ;  /* 0x000000060448a980 */ /* 0x000164000c101d00 */
[----:B0-----:R-:W-:-:S06]  /*12620*/  CS2R R4, SRZ ;  /* 0x0000000000047805 */ /* 0x001fcc000001ff00 */
[----:B------:R0:W5:Y:S02]  /*12630*/  @!P2 LD.E.128 R4, desc[UR6][R20.64] ;  /* 0x000000061404a980 */ /* 0x000164000c101d00 */
.L_x_2847:
[----:B------:R-:W-:Y:S05]  /*12640*/  BSYNC B1 ;  /* 0x0000000000017941 */ /* 0x000fea0003800000 */
.L_x_2846:
[----:B------:R-:W4:Y:S01]  /*12650*/  LDL R3, [R1+0x94] ;  /* 0x0000940001037983 */ /* 0x000f220000100800 */
[----:B------:R-:W-:Y:S01]  /*12660*/  BSSY B1, `(.L_x_2848) ;  /* 0x0000007000017945 */ /* 0x000fe20003800000 */
[----:B----4-:R-:W-:-:S04]  /*12670*/  LEA.HI R0, R3, R3, RZ, 0x1 ;  /* 0x0000000303007211 */ /* 0x010fc800078f08ff */
[----:B------:R-:W-:-:S05]  /*12680*/  LOP3.LUT R0, R0, 0xfffffffe, RZ, 0xc0, !PT ;  /* 0xfffffffe00007812 */ /* 0x000fca00078ec0ff */
[----:B------:R-:W-:-:S05]  /*12690*/  IMAD.IADD R0, R3, 0x1, -R0 ;  /* 0x0000000103007824 */ /* 0x000fca00078e0a00 */
[----:B------:R-:W-:-:S04]  /*126a0*/  SHF.L.U32 R0, R0, 0x1f, RZ ;  /* 0x0000001f00007819 */ /* 0x000fc800000006ff */
[----:B------:R-:W4:Y:S02]  /*126b0*/  SYNCS.PHASECHK.TRANS64.TRYWAIT P0, [R23+URZ+0x38800], R0 ;  /* 0x03880000170075a7 */ /* 0x000f24000800017f */
[----:B----4-:R-:W-:Y:S05]  /*126c0*/  @!P0 BRA `(.L_x_2849) ;  /* 0x0000021400d88947 */ /* 0x010fea0003800000 */
.L_x_3151:
[----:B------:R-:W-:Y:S05]  /*126d0*/  BSYNC B1 ;  /* 0x0000000000017941 */ /* 0x000fea0003800000 */
.L_x_2848:
[----:B0-----:R-:W2:Y:S01]  /*126e0*/  LDL R20, [R1+0x68] ;  /* 0x0000680001147983 */ /* 0x001ea20000100800 */
[----:B-----5:R-:W-:Y:S01]  /*126f0*/  IMAD.MOV.U32 R3, RZ, RZ, R6 ;  /* 0x000000ffff037224 */ /* 0x020fe200078e0006 */
[----:B----4-:R-:W-:Y:S01]  /*12700*/  MOV R0, R7 ;  /* 0x0000000700007202 */ /* 0x010fe20000000f00 */
[----:B------:R-:W-:Y:S03]  /*12710*/  BSSY B1, `(.L_x_2850) ;  /* 0x00000e7000017945 */ /* 0x000fe60003800000 */
        /* <DEDUP_REMOVED lines=17> */
[----:B--2---:R-:W-:Y:S01]  /*12830*/  VIADDMNMX R0, R76, -R20, 0x80, PT ;  /* 0x000000804c007446 */ /* 0x004fe20003800914 */
[----:B------:R-:W-:-:S03]  /*12840*/  IMAD.MOV.U32 R20, RZ, RZ, R72 ;  /* 0x000000ffff147224 */ /* 0x000fc600078e0048 */
[----:B------:R-:W-:Y:S02]  /*12850*/  ISETP.GE.AND P0, PT, R225, R0, PT ;  /* 0x00000000e100720c */ /* 0x000fe40003f06270 */
[----:B------:R-:W-:Y:S01]  /*12860*/  PRMT R92, R20, 0x5410, R3 ;  /* 0x00005410145c7816 */ /* 0x000fe20000000003 */
[----:B------:R-:W-:Y:S02]  /*12870*/  IMAD.MOV.U32 R20, RZ, RZ, R74 ;  /* 0x000000ffff147224 */ /* 0x000fe400078e004a */
[----:B------:R-:W-:-:S05]  /*12880*/  IMAD.MOV.U32 R3, RZ, RZ, R75 ;  /* 0x000000ffff037224 */ /* 0x000fca00078e004b */
        /* <DEDUP_REMOVED lines=10> */
[----:B--2---:R-:W-:-:S13]  /*12930*/  ISETP.GE.AND P0, PT, R16, R3, PT ;  /* 0x000000031000720c */ /* 0x004fda0003f06270 */
[----:B0-----:R-:W-:Y:S05]  /*12940*/  @P0 BRA `(.L_x_2853) ;  /* 0x0000000400800947 */ /* 0x001fea0003800000 */
[----:B-1----:R-:W2:Y:S04]  /*12950*/  LDL R21, [R1+0x80] ;  /* 0x0000800001157983 */ /* 0x002ea80000100800 */
[----:B------:R-:W4:Y:S01]  /*12960*/  LDL R124, [R1+0x64] ;  /* 0x00006400017c7983 */ /* 0x000f220000100800 */
[----:B------:R-:W-:Y:S01]  /*12970*/  HADD2.F32 R87, -RZ, R87.H0_H0 ;  /* 0x20000057ff577230 */ /* 0x000fe20000004100 */
[--C-:B------:R-:W-:Y:S01]  /*12980*/  SHF.R.U64 R64, R64, 0x10, R65.reuse ;  /* 0x0000001040407819 */ /* 0x100fe20000001241 */
[----:B------:R-:W-:Y:S01]  /*12990*/  HADD2.F32 R104, -RZ, R104.H0_H0 ;  /* 0x20000068ff687230 */ /* 0x000fe20000004100 */
[----:B------:R-:W-:Y:S02]  /*129a0*/  SHF.R.U32.HI R65, RZ, 0x10, R65 ;  /* 0x00000010ff417819 */ /* 0x000fe40000011641 */
[----:B------:R-:W-:Y:S01]  /*129b0*/  SHF.R.U64 R66, R66, 0x10, R67 ;  /* 0x0000001042427819 */ /* 0x000fe20000001243 */
[----:B------:R-:W-:Y:S01]  /*129c0*/  HADD2.F32 R64, -RZ, R64.H0_H0 ;  /* 0x20000040ff407230 */ /* 0x000fe20000004100 */
[----:B------:R-:W-:-:S02]  /*129d0*/  SHF.R.U64 R58, R58, 0x10, R59 ;  /* 0x000000103a3a7819 */ /* 0x000fc4000000123b */
[----:B--2---:R-:W-:-:S04]  /*129e0*/  LEA.HI R20, R3, R21, RZ, 0x1d ;  /* 0x0000001503147211 */ /* 0x004fc800078fe8ff */
[----:B------:R-:W-:Y:S01]  /*129f0*/  SHF.R.S32.HI R21, RZ, 0x1f, R20 ;  /* 0x0000001fff157819 */ /* 0x000fe20000011414 */
[----:B----4-:R-:W0:Y:S03]  /*12a00*/  LDS.128 R80, [R124] ;  /* 0x000000007c507984 */ /* 0x010e260000000c00 */
[----:B------:R-:W-:Y:S01]  /*12a10*/  LEA.HI R21, R21, R20, RZ, 0x3 ;  /* 0x0000001415157211 */ /* 0x000fe200078f18ff */
[----:B------:R-:W-:-:S04]  /*12a20*/  IMAD.SHL.U32 R20, R20, 0x8, RZ ;  /* 0x0000000814147824 */ /* 0x000fc800078e00ff */
[----:B------:R-:W-:Y:S01]  /*12a30*/  IMAD.SHL.U32 R21, R21, 0x400, RZ ;  /* 0x0000040015157824 */ /* 0x000fe200078e00ff */
[----:B------:R-:W-:-:S04]  /*12a40*/  LOP3.LUT R20, R123, 0x38, R20, 0xf8, !PT ;  /* 0x000000387b147812 */ /* 0x000fc800078ef814 */
[----:B------:R-:W-:Y:S02]  /*12a50*/  LOP3.LUT R20, R20, R122, RZ, 0x3c, !PT ;  /* 0x0000007a14147212 */ /* 0x000fe400078e3cff */
[----:B------:R-:W-:-:S04]  /*12a60*/  LOP3.LUT R21, R21, 0x7fffe000, RZ, 0xc0, !PT ;  /* 0x7fffe00015157812 */ /* 0x000fc800078ec0ff */
[----:B-----5:R-:W-:Y:S01]  /*12a70*/  IADD3 R20, R20, R21, R121 ;  /* 0x0000001514147210 */ /* 0x020fe20007ffe079 */
[----:B------:R-:W-:-:S04]  /*12a80*/  HADD2.F32 R21, -RZ, R85.H0_H0 ;  /* 0x20000055ff157230 */ /* 0x000fc80000004100 */
[----:B------:R-:W-:-:S05]  /*12a90*/  IMAD R20, R20, 0x2, R23 ;  /* 0x0000000214147824 */ /* 0x000fca00078e0217 */
[----:B---3--:R-:W1:Y:S01]  /*12aa0*/  LDS.128 R76, [R20+0x14400] ;  /* 0x01440000144c7984 */ /* 0x008e620000000c00 */
        /* <DEDUP_REMOVED lines=22> */
[----:B------:R-:W-:Y:S02]  /*12c10*/  HADD2.F32 R77, -RZ, R89.H0_H0 ;  /* 0x20000059ff4d7230 */ /* 0x000fe40000004100 */
[----:B------:R-:W-:Y:S02]  /*12c20*/  HADD2.F32 R102, -RZ, R102.H0_H0 ;  /* 0x20000066ff667230 */ /* 0x000fe40000004100 */
[----:B------:R-:W-:Y:S01]  /*12c30*/  FMUL.FTZ R56, R88, R81 ;  /* 0x0000005158387220 */ /* 0x000fe20000410000 */
[----:B------:R-:W-:-:S03]  /*12c40*/  F2FP.F16.F32.PACK_AB R65, R65, R21 ;  /* 0x000000154141723e */ /* 0x000fc600000000ff */
[-C--:B------:R-:W-:Y:S01]  /*12c50*/  FFMA.FTZ R56, R86, R77.reuse, -R56 ;  /* 0x0000004d56387223 */ /* 0x080fe20000010838 */
[----:B------:R-:W-:Y:S01]  /*12c60*/  FMUL.FTZ R77, R88, R77 ;  /* 0x0000004d584d7220 */ /* 0x000fe20000410000 */
[----:B------:R-:W-:-:S03]  /*12c70*/  HADD2.F32 R88, -RZ, R82.H0_H0 ;  /* 0x20000052ff587230 */ /* 0x000fc60000004100 */
[----:B------:R-:W-:Y:S01]  /*12c80*/  FFMA.FTZ R86, R86, R81, R77 ;  /* 0x0000005156567223 */ /* 0x000fe2000001004d */
[----:B------:R-:W-:Y:S02]  /*12c90*/  HADD2.F32 R77, -RZ, R89.H1_H1 ;  /* 0x30000059ff4d7230 */ /* 0x000fe40000004100 */
[--C-:B------:R-:W-:Y:S02]  /*12ca0*/  HADD2.F32 R89, -RZ, R78.reuse.H0_H0 ;  /* 0x2000004eff597230 */ /* 0x100fe40000004100 */
[----:B------:R-:W-:-:S03]  /*12cb0*/  HADD2.F32 R78, -RZ, R78.H1_H1 ;  /* 0x3000004eff4e7230 */ /* 0x000fc60000004100 */
[C---:B------:R-:W-:Y:S01]  /*12cc0*/  FMUL.FTZ R81, R89.reuse, R77 ;  /* 0x0000004d59517220 */ /* 0x040fe20000410000 */
[----:B------:R-:W-:-:S03]  /*12cd0*/  FMUL.FTZ R89, R89, R102 ;  /* 0x0000006659597220 */ /* 0x000fc60000410000 */
[C---:B------:R-:W-:Y:S01]  /*12ce0*/  FFMA.FTZ R81, R88.reuse, R102, -R81 ;  /* 0x0000006658517223 */ /* 0x040fe20000010851 */
[----:B------:R-:W-:Y:S01]  /*12cf0*/  FFMA.FTZ R77, R88, R77, R89 ;  /* 0x0000004d584d7223 */ /* 0x000fe20000010059 */
[----:B------:R-:W-:Y:S02]  /*12d00*/  HADD2.F32 R88, -RZ, R103.H0_H0 ;  /* 0x20000067ff587230 */ /* 0x000fe40000004100 */
        /* <DEDUP_REMOVED lines=8> */
[----:B------:R-:W-:Y:S02]  /*12d90*/  SHF.R.U32.HI R102, RZ, 0x10, R67 ;  /* 0x00000010ff667819 */ /* 0x000fe40000011643 */
[----:B------:R-:W-:-:S03]  /*12da0*/  SHF.R.U32.HI R67, RZ, 0x10, R59 ;  /* 0x00000010ff437819 */ /* 0x000fc6000001163b */
[----:B------:R-:W-:Y:S02]  /*12db0*/  HADD2.F32 R102, -RZ, R102.H0_H0 ;  /* 0x20000066ff667230 */ /* 0x000fe40000004100 */
[----:B------:R-:W-:-:S05]  /*12dc0*/  HADD2.F32 R67, -RZ, R67.H0_H0 ;  /* 0x20000043ff437230 */ /* 0x000fca0000004100 */
[C---:B------:R-:W-:Y:S01]  /*12dd0*/  FMUL.FTZ R59, R79.reuse, R67 ;  /* 0x000000434f3b7220 */ /* 0x040fe20000410000 */
[----:B------:R-:W-:-:S03]  /*12de0*/  FMUL.FTZ R79, R79, R102 ;  /* 0x000000664f4f7220 */ /* 0x000fc60000410000 */
[C---:B------:R-:W-:Y:S01]  /*12df0*/  FFMA.FTZ R59, R83.reuse, R102, -R59 ;  /* 0x00000066533b7223 */ /* 0x040fe2000001083b */
[----:B------:R-:W-:Y:S01]  /*12e00*/  FFMA.FTZ R67, R83, R67, R79 ;  /* 0x0000004353437223 */ /* 0x000fe2000001004f */
[C---:B------:R-:W-:Y:S01]  /*12e10*/  FMUL.FTZ R79, R76.reuse, R57 ;  /* 0x000000394c4f7220 */ /* 0x040fe20000410000 */
[-C--:B------:R-:W-:Y:S02]  /*12e20*/  FMUL.FTZ R76, R76, R64.reuse ;  /* 0x000000404c4c7220 */ /* 0x080fe40000410000 */
[----:B------:R-:W-:Y:S01]  /*12e30*/  F2FP.F16.F32.PACK_AB R59, R59, R89 ;  /* 0x000000593b3b723e */ /* 0x000fe200000000ff */
[C---:B------:R-:W-:Y:S01]  /*12e40*/  FFMA.FTZ R64, R80.reuse, R64, -R79 ;  /* 0x0000004050407223 */ /* 0x040fe2000001084f */
[----:B------:R-:W-:Y:S01]  /*12e50*/  FFMA.FTZ R76, R80, R57, R76 ;  /* 0x00000039504c7223 */ /* 0x000fe2000001004c */
[----:B------:R-:W-:Y:S01]  /*12e60*/  HADD2.F32 R57, -RZ, R58.H0_H0 ;  /* 0x2000003aff397230 */ /* 0x000fe20000004100 */
[----:B------:R-:W-:Y:S01]  /*12e70*/  F2FP.F16.F32.PACK_AB R67, R67, R88 ;  /* 0x000000584343723e */ /* 0x000fe200000000ff */
[----:B------:R-:W-:Y:S01]  /*12e80*/  HADD2.F32 R58, -RZ, R66.H0_H0 ;  /* 0x20000042ff3a7230 */ /* 0x000fe20000004100 */
[----:B------:R-:W-:Y:S01]  /*12e90*/  F2FP.F16.F32.PACK_AB R56, R64, R56 ;  /* 0x000000384038723e */ /* 0x000fe200000000ff */
[----:B------:R-:W-:-:S02]  /*12ea0*/  HADD2.F32 R66, -RZ, R82.H1_H1 ;  /* 0x30000052ff427230 */ /* 0x000fc40000004100 */
[-C--:B------:R-:W-:Y:S01]  /*12eb0*/  FMUL.FTZ R79, R78, R57.reuse ;  /* 0x000000394e4f7220 */ /* 0x080fe20000410000 */
[----:B------:R-:W-:Y:S01]  /*12ec0*/  F2FP.F16.F32.PACK_AB R64, R76, R86 ;  /* 0x000000564c40723e */ /* 0x000fe200000000ff */
[-C--:B------:R-:W-:Y:S02]  /*12ed0*/  FMUL.FTZ R78, R78, R58.reuse ;  /* 0x0000003a4e4e7220 */ /* 0x080fe40000410000 */
[C---:B------:R-:W-:Y:S02]  /*12ee0*/  FFMA.FTZ R58, R66.reuse, R58, -R79 ;  /* 0x0000003a423a7223 */ /* 0x040fe4000001084f */
[----:B------:R-:W-:Y:S01]  /*12ef0*/  FFMA.FTZ R66, R66, R57, R78 ;  /* 0x0000003942427223 */ /* 0x000fe2000001004e */
[----:B------:R-:W-:Y:S02]  /*12f00*/  F2FP.F16.F32.PACK_AB R57, R87, R85 ;  /* 0x000000555739723e */ /* 0x000fe400000000ff */
[----:B------:R-:W-:Y:S02]  /*12f10*/  F2FP.F16.F32.PACK_AB R58, R58, R81 ;  /* 0x000000513a3a723e */ /* 0x000fe400000000ff */
[----:B------:R-:W-:-:S03]  /*12f20*/  F2FP.F16.F32.PACK_AB R66, R66, R77 ;  /* 0x0000004d4242723e */ /* 0x000fc600000000ff */
[----:B------:R0:W-:Y:S04]  /*12f30*/  STS.128 [R124], R56 ;  /* 0x000000387c007388 */ /* 0x0001e80000000c00 */
[----:B------:R0:W-:Y:S02]  /*12f40*/  STS.128 [R20+0x14400], R64 ;  /* 0x0144004014007388 */ /* 0x0001e40000000c00 */
.L_x_2853:
[----:B------:R-:W-:Y:S05]  /*12f50*/  BSYNC B2 ;  /* 0x0000000000027941 */ /* 0x000fea0003800000 */
.L_x_2852:
[----:B------:R-:W-:-:S13]  /*12f60*/  ISETP.GE.AND P0, PT, R214, R3, PT ;  /* 0x00000003d600720c */ /* 0x000fda0003f06270 */
[----:B------:R-:W-:Y:S05]  /*12f70*/  @P0 BRA `(.L_x_2851) ;  /* 0x0000000400800947 */ /* 0x000fea0003800000 */
[----:B0-----:R-:W2:Y:S04]  /*12f80*/  LDL R20, [R1+0x12c] ;  /* 0x00012c0001147983 */ /* 0x001ea80000100800 */
[----:B------:R-:W4:Y:S01]  /*12f90*/  LDL R86, [R1+0x1bc] ;  /* 0x0001bc0001567983 */ /* 0x000f220000100800 */
        /* <DEDUP_REMOVED lines=13> */
[----:B----4-:R-:W0:Y:S03]  /*13070*/  LDS.128 R64, [R86] ;  /* 0x0000000056407984 */ /* 0x010e260000000c00 */
[----:B------:R-:W-:Y:S02]  /*13080*/  LEA.HI R20, R20, R3, RZ, 0x3 ;  /* 0x0000000314147211 */ /* 0x000fe400078f18ff */
[----:B------:R-:W-:-:S03]  /*13090*/  SHF.L.U32 R3, R3, 0x3, RZ ;  /* 0x0000000303037819 */ /* 0x000fc600000006ff */
[----:B------:R-:W-:Y:S01]  /*130a0*/  IMAD.SHL.U32 R20, R20, 0x400, RZ ;  /* 0x0000040014147824 */ /* 0x000fe200078e00ff */
[----:B------:R-:W-:-:S04]  /*130b0*/  LOP3.LUT R3, R123, 0x38, R3, 0xf8, !PT ;  /* 0x000000387b037812 */ /* 0x000fc800078ef803 */
[----:B------:R-:W-:Y:S02]  /*130c0*/  LOP3.LUT R3, R3, R122, RZ, 0x3c, !PT ;  /* 0x0000007a03037212 */ /* 0x000fe400078e3cff */
[----:B------:R-:W-:-:S04]  /*130d0*/  LOP3.LUT R20, R20, 0x7fffe000, RZ, 0xc0, !PT ;  /* 0x7fffe00014147812 */ /* 0x000fc800078ec0ff */
[----:B-----5:R-:W-:Y:S01]  /*130e0*/  IADD3 R3, R3, R20, R121 ;  /* 0x0000001403037210 */ /* 0x020fe20007ffe079 */
[----:B------:R-:W-:-:S04]  /*130f0*/  HADD2.F32 R20, -RZ, R120.H0_H0 ;  /* 0x20000078ff147230 */ /* 0x000fc80000004100 */
[----:B------:R-:W-:-:S05]  /*13100*/  IMAD R3, R3, 0x2, R23 ;  /* 0x0000000203037824 */ /* 0x000fca00078e0217 */
[----:B------:R-:W1:Y:S01]  /*13110*/  LDS.128 R56, [R3+0x14400] ;  /* 0x0144000003387984 */ /* 0x000e620000000c00 */
[--C-:B0-----:R-:W-:Y:S02]  /*13120*/  HADD2.F32 R76, -RZ, R65.reuse.H0_H0 ;  /* 0x20000041ff4c7230 */ /* 0x101fe40000004100 */
[----:B------:R-:W-:Y:S02]  /*13130*/  HADD2.F32 R65, -RZ, R65.H1_H1 ;  /* 0x30000041ff417230 */ /* 0x000fe40000004100 */
[----:B-1----:R-:W-:Y:S02]  /*13140*/  HADD2.F32 R21, -RZ, R57.H0_H0 ;  /* 0x20000039ff157230 */ /* 0x002fe40000004100 */
[--C-:B------:R-:W-:Y:S02]  /*13150*/  HADD2.F32 R81, -RZ, R58.reuse.H0_H0 ;  /* 0x2000003aff517230 */ /* 0x100fe40000004100 */
[----:B------:R-:W-:Y:S02]  /*13160*/  HADD2.F32 R83, -RZ, R59.H0_H0 ;  /* 0x2000003bff537230 */ /* 0x000fe40000004100 */
[C---:B---3--:R-:W-:Y:S01]  /*13170*/  FMUL.FTZ R77, R21.reuse, R20 ;  /* 0x00000014154d7220 */ /* 0x048fe20000410000 */
        /* <DEDUP_REMOVED lines=64> */
.L_x_2851:
[----:B------:R-:W-:Y:S05]  /*13580*/  BSYNC B1 ;  /* 0x0000000000017941 */ /* 0x000fea0003800000 */
.L_x_2850:
[----:B--2---:R-:W-:Y:S01]  /*13590*/  VIADD R3, R225, 0x20 ;  /* 0x00000020e1037836 */ /* 0x004fe20000000000 */
[----:B------:R-:W-:Y:S04]  /*135a0*/  BSSY B1, `(.L_x_2854) ;  /* 0x00000d2000017945 */ /* 0x000fe80003800000 */
[----:B------:R-:W-:-:S13]  /*135b0*/  ISETP.GE.AND P0, PT, R3, R0, PT ;  /* 0x000000000300720c */ /* 0x000fda0003f06270 */
[----:B------:R-:W-:Y:S05]  /*135c0*/  @P0 BRA `(.L_x_2855) ;  /* 0x0000000c003c0947 */ /* 0x000fea0003800000 */
[----:B---3--:R2:W5:Y:S01]  /*135d0*/  LDL R77, [R1+0x58] ;  /* 0x00005800014d7983 */ /* 0x0085620000100800 */
[----:B------:R-:W3:Y:S01]  /*135e0*/  LDC R3, c[0x0][0x3f4] ;  /* 0x0000fd00ff037b82 */ /* 0x000ee20000000800 */
[C---:B------:R-:W-:Y:S01]  /*135f0*/  VIADD R78, R225.reuse, 0x20 ;  /* 0x00000020e14e7836 */ /* 0x040fe20000000000 */
[----:B------:R-:W-:Y:S01]  /*13600*/  BSSY B2, `(.L_x_2856) ;  /* 0x000006a000027945 */ /* 0x000fe20003800000 */
[----:B------:R-:W-:-:S03]  /*13610*/  VIADD R79, R225, 0x20 ;  /* 0x00000020e14f7836 */ /* 0x000fc60000000000 */
[----:B------:R-:W-:Y:S01]  /*13620*/  SHF.L.U32 R78, R78, 0x6, RZ ;  /* 0x000000064e4e7819 */ /* 0x000fe200000006ff */
[----:B------:R-:W-:-:S03]  /*13630*/  IMAD.SHL.U32 R79, R79, 0x40, RZ ;  /* 0x000000404f4f7824 */ /* 0x000fc600078e00ff */
[----:B------:R-:W-:Y:S02]  /*13640*/  LOP3.LUT R78, R78, 0x1c0, RZ, 0xc0, !PT ;  /* 0x000001c04e4e7812 */ /* 0x000fe400078ec0ff */
[----:B------:R-:W-:Y:S02]  /*13650*/  LOP3.LUT R79, R79, 0x1c0, RZ, 0xc0, !PT ;  /* 0x000001c04f4f7812 */ /* 0x000fe400078ec0ff */
[----:B------:R-:W-:Y:S02]  /*13660*/  SHF.R.U32.HI R78, RZ, 0x3, R78 ;  /* 0x00000003ff4e7819 */ /* 0x000fe4000001164e */
[-C--:B---3--:R-:W-:Y:S02]  /*13670*/  ISETP.GE.AND P0, PT, R16, R3.reuse, PT ;  /* 0x000000031000720c */ /* 0x088fe40003f06270 */
[----:B------:R-:W-:-:S11]  /*13680*/  ISETP.GE.AND P1, PT, R214, R3, PT ;  /* 0x00000003d600720c */ /* 0x000fd60003f26270 */
[----:B--2---:R-:W-:Y:S05]  /*13690*/  @P0 BRA `(.L_x_2857) ;  /* 0x0000000400800947 */ /* 0x004fea0003800000 */
[----:B0-----:R-:W2:Y:S04]  /*136a0*/  LDL R20, [R1+0x80] ;  /* 0x0000800001147983 */ /* 0x001ea80000100800 */
[----:B------:R-:W3:Y:S01]  /*136b0*/  LDL R80, [R1+0x1b8] ;  /* 0x0001b80001507983 */ /* 0x000ee20000100800 */
[--C-:B------:R-:W-:Y:S01]  /*136c0*/  HADD2.F32 R66, -RZ, R115.reuse.H0_H0 ;  /* 0x20000073ff427230 */ /* 0x100fe20000004100 */
[----:B------:R-:W-:Y:S01]  /*136d0*/  SHF.R.U64 R48, R48, 0x10, R49 ;  /* 0x0000001030307819 */ /* 0x000fe20000001231 */
[----:B------:R-:W-:Y:S01]  /*136e0*/  HADD2.F32 R115, -RZ, R115.H1_H1 ;  /* 0x30000073ff737230 */ /* 0x000fe20000004100 */
[----:B------:R-:W-:Y:S01]  /*136f0*/  SHF.R.U64 R42, R42, 0x10, R43 ;  /* 0x000000102a2a7819 */ /* 0x000fe2000000122b */
[--C-:B------:R-:W-:Y:S02]  /*13700*/  HADD2.F32 R70, -RZ, R116.reuse.H1_H1 ;  /* 0x30000074ff467230 */ /* 0x100fe40000004100 */
[----:B------:R-:W-:-:S02]  /*13710*/  HADD2.F32 R116, -RZ, R116.H0_H0 ;  /* 0x20000074ff747230 */ /* 0x000fc40000004100 */
[----:B------:R-:W-:Y:S02]  /*13720*/  HADD2.F32 R42, -RZ, R42.H0_H0 ;  /* 0x2000002aff2a7230 */ /* 0x000fe40000004100 */
[----:B------:R-:W-:Y:S01]  /*13730*/  HADD2.F32 R48, -RZ, R48.H0_H0 ;  /* 0x20000030ff307230 */ /* 0x000fe20000004100 */
[----:B--2---:R-:W-:-:S04]  /*13740*/  LEA.HI R20, R3, R20, RZ, 0x1d ;  /* 0x0000001403147211 */ /* 0x004fc800078fe8ff */
[----:B-1----:R-:W-:Y:S01]  /*13750*/  SHF.R.S32.HI R21, RZ, 0x1f, R20 ;  /* 0x0000001fff157819 */ /* 0x002fe20000011414 */
[----:B------:R-:W-:Y:S01]  /*13760*/  IMAD.SHL.U32 R56, R20, 0x8, RZ ;  /* 0x0000000814387824 */ /* 0x000fe200078e00ff */
[----:B---3--:R-:W0:Y:S02]  /*13770*/  LDS.128 R60, [R80] ;  /* 0x00000000503c7984 */ /* 0x008e240000000c00 */
[----:B------:R-:W-:Y:S02]  /*13780*/  LEA.HI R21, R21, R20, RZ, 0x3 ;  /* 0x0000001415157211 */ /* 0x000fe400078f18ff */
[----:B------:R-:W-:-:S03]  /*13790*/  LOP3.LUT R56, R79, 0x38, R56, 0xf8, !PT ;  /* 0x000000384f387812 */ /* 0x000fc600078ef838 */
[----:B------:R-:W-:Y:S01]  /*137a0*/  IMAD.SHL.U32 R21, R21, 0x400, RZ ;  /* 0x0000040015157824 */ /* 0x000fe200078e00ff */
[----:B------:R-:W-:-:S04]  /*137b0*/  LOP3.LUT R56, R56, R78, RZ, 0x3c, !PT ;  /* 0x0000004e38387212 */ /* 0x000fc800078e3cff */
[----:B------:R-:W-:-:S04]  /*137c0*/  LOP3.LUT R21, R21, 0x7fffe000, RZ, 0xc0, !PT ;  /* 0x7fffe00015157812 */ /* 0x000fc800078ec0ff */
[----:B-----5:R-:W-:Y:S01]  /*137d0*/  IADD3 R20, R56, R21, R77 ;  /* 0x0000001538147210 */ /* 0x020fe20007ffe04d */
[--C-:B------:R-:W-:Y:S02]  /*137e0*/  HADD2.F32 R21, -RZ, R113.reuse.H0_H0 ;  /* 0x20000071ff157230 */ /* 0x100fe40000004100 */
[----:B------:R-:W-:Y:S01]  /*137f0*/  HADD2.F32 R113, -RZ, R113.H1_H1 ;  /* 0x30000071ff717230 */ /* 0x000fe20000004100 */
[----:B------:R-:W-:-:S05]  /*13800*/  LEA R20, R20, R23, 0x1 ;  /* 0x0000001714147211 */ /* 0x000fca00078e08ff */
[----:B------:R-:W1:Y:S01]  /*13810*/  LDS.128 R56, [R20+0x14400] ;  /* 0x0144000014387984 */ /* 0x000e620000000c00 */
[----:B0-----:R-:W-:Y:S02]  /*13820*/  HADD2.F32 R65, -RZ, R61.H0_H0 ;  /* 0x2000003dff417230 */ /* 0x001fe40000004100 */
[--C-:B------:R-:W-:Y:S02]  /*13830*/  HADD2.F32 R69, -RZ, R62.reuse.H0_H0 ;  /* 0x2000003eff457230 */ /* 0x100fe40000004100 */
[----:B------:R-:W-:Y:S02]  /*13840*/  HADD2.F32 R62, -RZ, R62.H1_H1 ;  /* 0x3000003eff3e7230 */ /* 0x000fe40000004100 */
[----:B-1----:R-:W-:-:S05]  /*13850*/  HADD2.F32 R64, -RZ, R57.H0_H0 ;  /* 0x20000039ff407230 */ /* 0x002fca0000004100 */
[C---:B------:R-:W-:Y:S01]  /*13860*/  FMUL.FTZ R67, R64.reuse, R21 ;  /* 0x0000001540437220 */ /* 0x040fe20000410000 */
[----:B------:R-:W-:-:S03]  /*13870*/  FMUL.FTZ R68, R64, R66 ;  /* 0x0000004240447220 */ /* 0x000fc60000410000 */
[C---:B------:R-:W-:Y:S01]  /*13880*/  FFMA.FTZ R64, R65.reuse, R66, -R67 ;  /* 0x0000004241407223 */ /* 0x040fe20000010843 */
[----:B------:R-:W-:Y:S01]  /*13890*/  FFMA.FTZ R21, R65, R21, R68 ;  /* 0x0000001541157223 */ /* 0x000fe20000010044 */
[----:B------:R-:W-:Y:S01]  /*138a0*/  SHF.R.U32.HI R65, RZ, 0x10, R41 ;  /* 0x00000010ff417819 */ /* 0x000fe20000011629 */
[----:B------:R-:W-:Y:S01]  /*138b0*/  HADD2.F32 R66, -RZ, R57.H1_H1 ;  /* 0x30000039ff427230 */ /* 0x000fe20000004100 */
[----:B------:R-:W-:Y:S01]  /*138c0*/  SHF.R.U32.HI R68, RZ, 0x10, R49 ;  /* 0x00000010ff447819 */ /* 0x000fe20000011631 */
[----:B------:R-:W-:Y:S01]  /*138d0*/  HADD2.F32 R57, -RZ, R61.H1_H1 ;  /* 0x3000003dff397230 */ /* 0x000fe20000004100 */
[----:B------:R-:W-:Y:S01]  /*138e0*/  SHF.R.U64 R41, R40, 0x10, R41 ;  /* 0x0000001028297819 */ /* 0x000fe20000001229 */
[----:B------:R-:W-:Y:S01]  /*138f0*/  HADD2.F32 R65, -RZ, R65.H0_H0 ;  /* 0x20000041ff417230 */ /* 0x000fe20000004100 */
[----:B------:R-:W-:Y:S01]  /*13900*/  SHF.R.U32.HI R40, RZ, 0x10, R43 ;  /* 0x00000010ff287819 */ /* 0x000fe2000001162b */
[----:B------:R-:W-:Y:S01]  /*13910*/  HADD2.F32 R68, -RZ, R68.H0_H0 ;  /* 0x20000044ff447230 */ /* 0x000fe20000004100 */
[----:B------:R-:W-:Y:S01]  /*13920*/  SHF.R.U64 R49, R50, 0x10, R51 ;  /* 0x0000001032317819 */ /* 0x000fe20000001233 */
[----:B------:R-:W-:-:S02]  /*13930*/  HADD2.F32 R67, -RZ, R58.H0_H0 ;  /* 0x2000003aff437230 */ /* 0x000fc40000004100 */
[CC--:B------:R-:W-:Y:S01]  /*13940*/  FMUL.FTZ R61, R66.reuse, R65.reuse ;  /* 0x00000041423d7220 */ /* 0x0c0fe20000410000 */
[----:B------:R-:W-:Y:S01]  /*13950*/  SHF.R.U32.HI R50, RZ, 0x10, R51 ;  /* 0x00000010ff327819 */ /* 0x000fe20000011633 */
        /* <DEDUP_REMOVED lines=8> */
[----:B------:R-:W-:Y:S02]  /*139e0*/  HADD2.F32 R56, -RZ, R56.H1_H1 ;  /* 0x30000038ff387230 */ /* 0x000fe40000004100 */
[C---:B------:R-:W-:Y:S01]  /*139f0*/  FMUL.FTZ R66, R65.reuse, R113 ;  /* 0x0000007141427220 */ /* 0x040fe20000410000 */
[-C--:B------:R-:W-:Y:S01]  /*13a00*/  FMUL.FTZ R65, R65, R115.reuse ;  /* 0x0000007341417220 */ /* 0x080fe20000410000 */
[----:B------:R-:W-:Y:S02]  /*13a10*/  HADD2.F32 R58, -RZ, R58.H1_H1 ;  /* 0x3000003aff3a7230 */ /* 0x000fe40000004100 */
[C---:B------:R-:W-:Y:S01]  /*13a20*/  FFMA.FTZ R66, R61.reuse, R115, -R66 ;  /* 0x000000733d427223 */ /* 0x040fe20000010842 */
[----:B------:R-:W-:Y:S01]  /*13a30*/  FFMA.FTZ R61, R61, R113, R65 ;  /* 0x000000713d3d7223 */ /* 0x000fe20000010041 */
[--C-:B------:R-:W-:Y:S02]  /*13a40*/  HADD2.F32 R65, -RZ, R114.reuse.H1_H1 ;  /* 0x30000072ff417230 */ /* 0x100fe40000004100 */
[----:B------:R-:W-:-:S02]  /*13a50*/  HADD2.F32 R114, -RZ, R114.H0_H0 ;  /* 0x20000072ff727230 */ /* 0x000fc40000004100 */
[----:B------:R-:W-:Y:S02]  /*13a60*/  HADD2.F32 R41, -RZ, R41.H0_H0 ;  /* 0x20000029ff297230 */ /* 0x000fe40000004100 */
[-C--:B------:R-:W-:Y:S01]  /*13a70*/  FMUL.FTZ R71, R67, R65.reuse ;  /* 0x0000004143477220 */ /* 0x080fe20000410000 */
[C---:B------:R-:W-:Y:S01]  /*13a80*/  FFMA.FTZ R65, R69.reuse, R65, R76 ;  /* 0x0000004145417223 */ /* 0x040fe2000001004c */
[----:B------:R-:W-:Y:S02]  /*13a90*/  HADD2.F32 R49, -RZ, R49.H0_H0 ;  /* 0x20000031ff317230 */ /* 0x000fe40000004100 */
[----:B------:R-:W-:Y:S01]  /*13aa0*/  FFMA.FTZ R67, R69, R70, -R71 ;  /* 0x0000004645437223 */ /* 0x000fe20000010847 */
[--C-:B------:R-:W-:Y:S02]  /*13ab0*/  HADD2.F32 R71, -RZ, R59.reuse.H0_H0 ;  /* 0x2000003bff477230 */ /* 0x100fe40000004100 */
[----:B------:R-:W-:Y:S02]  /*13ac0*/  HADD2.F32 R59, -RZ, R59.H1_H1 ;  /* 0x3000003bff3b7230 */ /* 0x000fe40000004100 */
[----:B------:R-:W-:-:S02]  /*13ad0*/  HADD2.F32 R69, -RZ, R63.H0_H0 ;  /* 0x2000003fff457230 */ /* 0x000fc40000004100 */
[----:B------:R-:W-:Y:S01]  /*13ae0*/  FMUL.FTZ R70, R71, R114 ;  /* 0x0000007247467220 */ /* 0x000fe20000410000 */
[----:B------:R-:W-:Y:S02]  /*13af0*/  HADD2.F32 R63, -RZ, R63.H1_H1 ;  /* 0x3000003fff3f7230 */ /* 0x000fe40000004100 */
[C---:B------:R-:W-:Y:S01]  /*13b00*/  FMUL.FTZ R43, R59.reuse, R40 ;  /* 0x000000283b2b7220 */ /* 0x040fe20000410000 */
[----:B------:R-:W-:Y:S01]  /*13b10*/  FMUL.FTZ R59, R59, R50 ;  /* 0x000000323b3b7220 */ /* 0x000fe20000410000 */
[----:B------:R-:W-:Y:S02]  /*13b20*/  HADD2.F32 R60, -RZ, R60.H1_H1 ;  /* 0x3000003cff3c7230 */ /* 0x000fe40000004100 */
[----:B------:R-:W-:Y:S01]  /*13b30*/  FMUL.FTZ R71, R71, R116 ;  /* 0x0000007447477220 */ /* 0x000fe20000410000 */
[C---:B------:R-:W-:Y:S01]  /*13b40*/  FFMA.FTZ R43, R63.reuse, R50, -R43 ;  /* 0x000000323f2b7223 */ /* 0x040fe2000001082b */
[----:B------:R-:W-:Y:S01]  /*13b50*/  FFMA.FTZ R51, R63, R40, R59 ;  /* 0x000000283f337223 */ /* 0x000fe2000001003b */
[----:B------:R-:W-:Y:S01]  /*13b60*/  FMUL.FTZ R40, R56, R41 ;  /* 0x0000002938287220 */ /* 0x000fe20000410000 */
[----:B------:R-:W-:Y:S01]  /*13b70*/  FMUL.FTZ R50, R58, R42 ;  /* 0x0000002a3a327220 */ /* 0x000fe20000410000 */
[----:B------:R-:W-:Y:S01]  /*13b80*/  FMUL.FTZ R56, R56, R48 ;  /* 0x0000003038387220 */ /* 0x000fe20000410000 */
[-C--:B------:R-:W-:Y:S01]  /*13b90*/  FMUL.FTZ R58, R58, R49.reuse ;  /* 0x000000313a3a7220 */ /* 0x080fe20000410000 */
[C---:B------:R-:W-:Y:S01]  /*13ba0*/  FFMA.FTZ R70, R69.reuse, R116, -R70 ;  /* 0x0000007445467223 */ /* 0x040fe20000010846 */
[----:B------:R-:W-:Y:S01]  /*13bb0*/  FFMA.FTZ R40, R60, R48, -R40 ;  /* 0x000000303c287223 */ /* 0x000fe20000010828 */
        /* <DEDUP_REMOVED lines=14> */
.L_x_2857:
[----:B------:R-:W-:Y:S05]  /*13ca0*/  BSYNC B2 ;  /* 0x0000000000027941 */ /* 0x000fea0003800000 */
.L_x_2856:
[----:B------:R-:W-:Y:S05]  /*13cb0*/  @P1 BRA `(.L_x_2855) ;  /* 0x0000000400801947 */ /* 0x000fea0003800000 */
[----:B0-2---:R-:W2:Y:S04]  /*13cc0*/  LDL R20, [R1+0x12c] ;  /* 0x00012c0001147983 */ /* 0x005ea80000100800 */
[----:B------:R-:W3:Y:S01]  /*13cd0*/  LDL R65, [R1+0x1b4] ;  /* 0x0001b40001417983 */ /* 0x000ee20000100800 */
[----:B------:R-:W-:Y:S01]  /*13ce0*/  HADD2.F32 R60, -RZ, R112.H1_H1 ;  /* 0x30000070ff3c7230 */ /* 0x000fe20000004100 */
[----:B------:R-:W-:Y:S01]  /*13cf0*/  SHF.R.U64 R46, R46, 0x10, R47 ;  /* 0x000000102e2e7819 */ /* 0x000fe2000000122f */
[----:B------:R-:W-:Y:S02]  /*13d00*/  HADD2.F32 R58, -RZ, R110.H1_H1 ;  /* 0x3000006eff3a7230 */ /* 0x000fe40000004100 */
[----:B------:R-:W-:Y:S02]  /*13d10*/  HADD2.F32 R112, -RZ, R112.H0_H0 ;  /* 0x20000070ff707230 */ /* 0x000fe40000004100 */
[----:B------:R-:W-:-:S02]  /*13d20*/  HADD2.F32 R110, -RZ, R110.H0_H0 ;  /* 0x2000006eff6e7230 */ /* 0x000fc40000004100 */
        /* <DEDUP_REMOVED lines=8> */
[----:B------:R-:W-:Y:S02]  /*13db0*/  LOP3.LUT R3, R3, R78, RZ, 0x3c, !PT ;  /* 0x0000004e03037212 */ /* 0x000fe400078e3cff */
[--C-:B------:R-:W-:Y:S02]  /*13dc0*/  SHF.R.U64 R21, R44, 0x10, R45.reuse ;  /* 0x000000102c157819 */ /* 0x100fe4000000122d */
[----:B------:R-:W-:Y:S02]  /*13dd0*/  LOP3.LUT R20, R20, 0x7fffe000, RZ, 0xc0, !PT ;  /* 0x7fffe00014147812 */ /* 0x000fe400078ec0ff */
[----:B------:R-:W-:Y:S01]  /*13de0*/  SHF.R.U32.HI R44, RZ, 0x10, R45 ;  /* 0x00000010ff2c7819 */ /* 0x000fe2000001162d */
[----:B------:R-:W-:Y:S01]  /*13df0*/  HADD2.F32 R21, -RZ, R21.H0_H0 ;  /* 0x20000015ff157230 */ /* 0x000fe20000004100 */
[----:B-----5:R-:W-:Y:S02]  /*13e00*/  IADD3 R3, R3, R20, R77 ;  /* 0x0000001403037210 */ /* 0x020fe40007ffe04d */
[--C-:B------:R-:W-:Y:S01]  /*13e10*/  SHF.R.U64 R20, R52, 0x10, R53.reuse ;  /* 0x0000001034147819 */ /* 0x100fe20000001235 */
[----:B------:R-:W-:Y:S01]  /*13e20*/  HADD2.F32 R44, -RZ, R44.H0_H0 ;  /* 0x2000002cff2c7230 */ /* 0x000fe20000004100 */
[----:B------:R-:W-:Y:S01]  /*13e30*/  SHF.R.U32.HI R52, RZ, 0x10, R53 ;  /* 0x00000010ff347819 */ /* 0x000fe20000011635 */
[----:B------:R-:W-:Y:S01]  /*13e40*/  IMAD R3, R3, 0x2, R23 ;  /* 0x0000000203037824 */ /* 0x000fe200078e0217 */
[----:B------:R-:W-:Y:S01]  /*13e50*/  SHF.R.U32.HI R53, RZ, 0x10, R47 ;  /* 0x00000010ff357819 */ /* 0x000fe2000001162f */
[----:B------:R-:W-:Y:S01]  /*13e60*/  HADD2.F32 R20, -RZ, R20.H0_H0 ;  /* 0x20000014ff147230 */ /* 0x000fe20000004100 */
[--C-:B------:R-:W-:Y:S01]  /*13e70*/  SHF.R.U64 R45, R54, 0x10, R55.reuse ;  /* 0x00000010362d7819 */ /* 0x100fe20000001237 */
[----:B------:R-:W-:Y:S01]  /*13e80*/  HADD2.F32 R52, -RZ, R52.H0_H0 ;  /* 0x20000034ff347230 */ /* 0x000fe20000004100 */
[----:B------:R-:W1:Y:S01]  /*13e90*/  LDS.128 R48, [R3+0x14400] ;  /* 0x0144000003307984 */ /* 0x000e620000000c00 */
[----:B------:R-:W-:Y:S01]  /*13ea0*/  SHF.R.U32.HI R54, RZ, 0x10, R55 ;  /* 0x00000010ff367819 */ /* 0x000fe20000011637 */
[----:B------:R-:W-:-:S02]  /*13eb0*/  HADD2.F32 R53, -RZ, R53.H0_H0 ;  /* 0x20000035ff357230 */ /* 0x000fc40000004100 */
[----:B------:R-:W-:Y:S02]  /*13ec0*/  HADD2.F32 R45, -RZ, R45.H0_H0 ;  /* 0x2000002dff2d7230 */ /* 0x000fe40000004100 */
[----:B------:R-:W-:Y:S02]  /*13ed0*/  HADD2.F32 R54, -RZ, R54.H0_H0 ;  /* 0x20000036ff367230 */ /* 0x000fe40000004100 */
[--C-:B0-----:R-:W-:Y:S02]  /*13ee0*/  HADD2.F32 R47, -RZ, R41.reuse.H0_H0 ;  /* 0x20000029ff2f7230 */ /* 0x101fe40000004100 */
[----:B------:R-:W-:Y:S02]  /*13ef0*/  HADD2.F32 R55, -RZ, R41.H1_H1 ;  /* 0x30000029ff377230 */ /* 0x000fe40000004100 */
[----:B------:R-:W-:Y:S02]  /*13f00*/  HADD2.F32 R41, -RZ, R40.H0_H0 ;  /* 0x20000028ff297230 */ /* 0x000fe40000004100 */
[----:B------:R-:W-:-:S02]  /*13f10*/  HADD2.F32 R56, -RZ, R42.H0_H0 ;  /* 0x2000002aff387230 */ /* 0x000fc40000004100 */
[--C-:B------:R-:W-:Y:S02]  /*13f20*/  HADD2.F32 R57, -RZ, R43.reuse.H0_H0 ;  /* 0x2000002bff397230 */ /* 0x100fe40000004100 */
[----:B------:R-:W-:Y:S02]  /*13f30*/  HADD2.F32 R43, -RZ, R43.H1_H1 ;  /* 0x3000002bff2b7230 */ /* 0x000fe40000004100 */
[----:B------:R-:W-:Y:S02]  /*13f40*/  HADD2.F32 R40, -RZ, R40.H1_H1 ;  /* 0x30000028ff287230 */ /* 0x000fe40000004100 */
[----:B------:R-:W-:Y:S02]  /*13f50*/  HADD2.F32 R42, -RZ, R42.H1_H1 ;  /* 0x3000002aff2a7230 */ /* 0x000fe40000004100 */
[--C-:B-1----:R-:W-:Y:S02]  /*13f60*/  HADD2.F32 R59, -RZ, R49.reuse.H0_H0 ;  /* 0x20000031ff3b7230 */ /* 0x102fe40000004100 */
[----:B------:R-:W-:-:S02]  /*13f70*/  HADD2.F32 R61, -RZ, R49.H1_H1 ;  /* 0x30000031ff3d7230 */ /* 0x000fc40000004100 */
[----:B------:R-:W-:Y:S02]  /*13f80*/  HADD2.F32 R49, -RZ, R48.H0_H0 ;  /* 0x20000030ff317230 */ /* 0x000fe40000004100 */
[C---:B------:R-:W-:Y:S01]  /*13f90*/  FMUL.FTZ R63, R59.reuse, R60 ;  /* 0x0000003c3b3f7220 */ /* 0x040fe20000410000 */
[-C--:B------:R-:W-:Y:S01]  /*13fa0*/  FMUL.FTZ R59, R59, R58.reuse ;  /* 0x0000003a3b3b7220 */ /* 0x080fe20000410000 */
[----:B------:R-:W-:Y:S02]  /*13fb0*/  HADD2.F32 R62, -RZ, R50.H0_H0 ;  /* 0x20000032ff3e7230 */ /* 0x000fe40000004100 */
[----:B------:R-:W-:Y:S01]  /*13fc0*/  FFMA.FTZ R63, R47, R58, -R63 ;  /* 0x0000003a2f3f7223 */ /* 0x000fe2000001083f */
[----:B------:R-:W-:Y:S01]  /*13fd0*/  FMUL.FTZ R58, R61, R44 ;  /* 0x0000002c3d3a7220 */ /* 0x000fe20000410000 */
[----:B------:R-:W-:Y:S01]  /*13fe0*/  FFMA.FTZ R59, R47, R60, R59 ;  /* 0x0000003c2f3b7223 */ /* 0x000fe2000001003b */
[----:B------:R-:W-:Y:S01]  /*13ff0*/  FMUL.FTZ R61, R61, R52 ;  /* 0x000000343d3d7220 */ /* 0x000fe20000410000 */
[----:B------:R-:W-:Y:S01]  /*14000*/  FMUL.FTZ R47, R49, R112 ;  /* 0x00000070312f7220 */ /* 0x000fe20000410000 */
[----:B------:R-:W-:Y:S01]  /*14010*/  FFMA.FTZ R58, R55, R52, -R58 ;  /* 0x00000034373a7223 */ /* 0x000fe2000001083a */
[----:B------:R-:W-:-:S02]  /*14020*/  HADD2.F32 R52, -RZ, R111.H0_H0 ;  /* 0x2000006fff347230 */ /* 0x000fc40000004100 */
[----:B------:R-:W-:Y:S01]  /*14030*/  FMUL.FTZ R49, R49, R110 ;  /* 0x0000006e31317220 */ /* 0x000fe20000410000 */
[----:B------:R-:W-:Y:S01]  /*14040*/  FFMA.FTZ R61, R55, R44, R61 ;  /* 0x0000002c373d7223 */ /* 0x000fe2000001003d */
[C---:B------:R-:W-:Y:S01]  /*14050*/  FFMA.FTZ R110, R41.reuse, R110, -R47 ;  /* 0x0000006e296e7223 */ /* 0x040fe2000001082f */
[----:B------:R-:W-:Y:S02]  /*14060*/  HADD2.F32 R64, -RZ, R51.H0_H0 ;  /* 0x20000033ff407230 */ /* 0x000fe40000004100 */
[----:B------:R-:W-:Y:S01]  /*14070*/  FFMA.FTZ R44, R41, R112, R49 ;  /* 0x00000070292c7223 */ /* 0x000fe20000010031 */
[----:B------:R-:W-:Y:S02]  /*14080*/  HADD2.F32 R47, -RZ, R109.H0_H0 ;  /* 0x2000006dff2f7230 */ /* 0x000fe40000004100 */
[----:B------:R-:W-:Y:S01]  /*14090*/  FMUL.FTZ R49, R62, R52 ;  /* 0x000000343e317220 */ /* 0x000fe20000410000 */
[----:B------:R-:W-:Y:S02]  /*140a0*/  HADD2.F32 R51, -RZ, R51.H1_H1 ;  /* 0x30000033ff337230 */ /* 0x000fe40000004100 */
[----:B------:R-:W-:-:S02]  /*140b0*/  HADD2.F32 R48, -RZ, R48.H1_H1 ;  /* 0x30000030ff307230 */ /* 0x000fc40000004100 */
[-C--:B------:R-:W-:Y:S01]  /*140c0*/  FMUL.FTZ R62, R62, R47.reuse ;  /* 0x0000002f3e3e7220 */ /* 0x080fe20000410000 */
[C---:B------:R-:W-:Y:S01]  /*140d0*/  FFMA.FTZ R49, R56.reuse, R47, -R49 ;  /* 0x0000002f38317223 */ /* 0x040fe20000010831 */
[----:B------:R-:W-:Y:S02]  /*140e0*/  HADD2.F32 R111, -RZ, R111.H1_H1 ;  /* 0x3000006fff6f7230 */ /* 0x000fe40000004100 */
[C---:B------:R-:W-:Y:S01]  /*140f0*/  FMUL.FTZ R47, R51.reuse, R53 ;  /* 0x00000035332f7220 */ /* 0x040fe20000410000 */
[----:B------:R-:W-:Y:S02]  /*14100*/  HADD2.F32 R50, -RZ, R50.H1_H1 ;  /* 0x30000032ff327230 */ /* 0x000fe40000004100 */
[----:B------:R-:W-:Y:S01]  /*14110*/  FMUL.FTZ R51, R51, R54 ;  /* 0x0000003633337220 */ /* 0x000fe20000410000 */
[----:B------:R-:W-:Y:S02]  /*14120*/  HADD2.F32 R109, -RZ, R109.H1_H1 ;  /* 0x3000006dff6d7230 */ /* 0x000fe40000004100 */
[----:B------:R-:W-:Y:S01]  /*14130*/  FFMA.FTZ R62, R56, R52, R62 ;  /* 0x00000034383e7223 */ /* 0x000fe2000001003e */
[----:B------:R-:W-:Y:S01]  /*14140*/  FMUL.FTZ R52, R48, R21 ;  /* 0x0000001530347220 */ /* 0x000fe20000410000 */
[----:B------:R-:W-:Y:S01]  /*14150*/  FMUL.FTZ R41, R64, R111 ;  /* 0x0000006f40297220 */ /* 0x000fe20000410000 */
[C---:B------:R-:W-:Y:S01]  /*14160*/  FFMA.FTZ R47, R43.reuse, R54, -R47 ;  /* 0x000000362b2f7223 */ /* 0x040fe2000001082f */
[----:B------:R-:W-:Y:S01]  /*14170*/  FFMA.FTZ R51, R43, R53, R51 ;  /* 0x000000352b337223 */ /* 0x000fe20000010033 */
[----:B------:R-:W-:Y:S01]  /*14180*/  FMUL.FTZ R48, R48, R20 ;  /* 0x0000001430307220 */ /* 0x000fe20000410000 */
[----:B------:R-:W-:Y:S01]  /*14190*/  FMUL.FTZ R43, R50, R46 ;  /* 0x0000002e322b7220 */ /* 0x000fe20000410000 */
[----:B------:R-:W-:Y:S01]  /*141a0*/  FMUL.FTZ R64, R64, R109 ;  /* 0x0000006d40407220 */ /* 0x000fe20000410000 */
[----:B------:R-:W-:Y:S01]  /*141b0*/  FMUL.FTZ R50, R50, R45 ;  /* 0x0000002d32327220 */ /* 0x000fe20000410000 */
[C---:B------:R-:W-:Y:S01]  /*141c0*/  FFMA.FTZ R41, R57.reuse, R109, -R41 ;  /* 0x0000006d39297223 */ /* 0x040fe20000010829 */
[C---:B------:R-:W-:Y:S01]  /*141d0*/  FFMA.FTZ R21, R40.reuse, R21, R48 ;  /* 0x0000001528157223 */ /* 0x040fe20000010030 */
[----:B------:R-:W-:Y:S01]  /*141e0*/  FFMA.FTZ R20, R40, R20, -R52 ;  /* 0x0000001428147223 */ /* 0x000fe20000010834 */
        /* <DEDUP_REMOVED lines=13> */
.L_x_2855:
[----:B------:R-:W-:Y:S05]  /*142c0*/  BSYNC B1 ;  /* 0x0000000000017941 */ /* 0x000fea0003800000 */
.L_x_2854:
[----:B----4-:R-:W-:Y:S01]  /*142d0*/  VIADD R3, R225, 0x40 ;  /* 0x00000040e1037836 */ /* 0x010fe20000000000 */
[----:B------:R-:W-:Y:S04]  /*142e0*/  BSSY B1, `(.L_x_2858) ;  /* 0x00000dd000017945 */ /* 0x000fe80003800000 */
[----:B------:R-:W-:-:S13]  /*142f0*/  ISETP.GE.AND P0, PT, R3, R0, PT ;  /* 0x000000000300720c */ /* 0x000fda0003f06270 */
[----:B------:R-:W-:Y:S05]  /*14300*/  @P0 BRA `(.L_x_2859) ;  /* 0x0000000c00680947 */ /* 0x000fea0003800000 */
[----:B0-----:R0:W5:Y:S01]  /*14310*/  LDL R59, [R1+0x54] ;  /* 0x00005400013b7983 */ /* 0x0011620000100800 */
[----:B------:R-:W4:Y:S01]  /*14320*/  LDC R3, c[0x0][0x3f4] ;  /* 0x0000fd00ff037b82 */ /* 0x000f220000000800 */
[C---:B------:R-:W-:Y:S01]  /*14330*/  IADD3 R61, R225.reuse, 0x40, RZ ;  /* 0x00000040e13d7810 */ /* 0x040fe20007ffe0ff */
[----:B------:R-:W-:Y:S01]  /*14340*/  VIADD R63, R225, 0x40 ;  /* 0x00000040e13f7836 */ /* 0x000fe20000000000 */
[----:B------:R-:W-:Y:S03]  /*14350*/  BSSY B2, `(.L_x_2860) ;  /* 0x0000069000027945 */ /* 0x000fe60003800000 */
[----:B------:R-:W-:Y:S02]  /*14360*/  IMAD.SHL.U32 R61, R61, 0x40, RZ ;  /* 0x000000403d3d7824 */ /* 0x000fe400078e00ff */
[----:B------:R-:W-:-:S03]  /*14370*/  IMAD.SHL.U32 R63, R63, 0x40, RZ ;  /* 0x000000403f3f7824 */ /* 0x000fc600078e00ff */
[----:B------:R-:W-:Y:S02]  /*14380*/  LOP3.LUT R61, R61, 0x1c0, RZ, 0xc0, !PT ;  /* 0x000001c03d3d7812 */ /* 0x000fe400078ec0ff */
[----:B------:R-:W-:Y:S02]  /*14390*/  LOP3.LUT R63, R63, 0x1c0, RZ, 0xc0, !PT ;  /* 0x000001c03f3f7812 */ /* 0x000fe400078ec0ff */
[----:B------:R-:W-:Y:S02]  /*143a0*/  SHF.R.U32.HI R61, RZ, 0x3, R61 ;  /* 0x00000003ff3d7819 */ /* 0x000fe4000001163d */
[-C--:B----4-:R-:W-:Y:S02]  /*143b0*/  ISETP.GE.AND P0, PT, R16, R3.reuse, PT ;  /* 0x000000031000720c */ /* 0x090fe40003f06270 */
[----:B------:R-:W-:-:S11]  /*143c0*/  ISETP.GE.AND P1, PT, R214, R3, PT ;  /* 0x00000003d600720c */ /* 0x000fd60003f26270 */
[----:B0-----:R-:W-:Y:S05]  /*143d0*/  @P0 BRA `(.L_x_2861) ;  /* 0x0000000400800947 */ /* 0x001fea0003800000 */
[----:B--2---:R-:W2:Y:S04]  /*143e0*/  LDL R20, [R1+0x80] ;  /* 0x0000800001147983 */ /* 0x004ea80000100800 */
[----:B------:R-:W4:Y:S01]  /*143f0*/  LDL R64, [R1+0x1b0] ;  /* 0x0001b00001407983 */ /* 0x000f220000100800 */
[--C-:B------:R-:W-:Y:S01]  /*14400*/  HADD2.F32 R53, -RZ, R106.reuse.H1_H1 ;  /* 0x3000006aff357230 */ /* 0x100fe20000004100 */
[----:B------:R-:W-:Y:S01]  /*14410*/  SHF.R.U64 R30, R30, 0x10, R31 ;  /* 0x000000101e1e7819 */ /* 0x000fe2000000121f */
[--C-:B------:R-:W-:Y:S02]  /*14420*/  HADD2.F32 R51, -RZ, R107.reuse.H1_H1 ;  /* 0x3000006bff337230 */ /* 0x100fe40000004100 */
[----:B------:R-:W-:Y:S02]  /*14430*/  HADD2.F32 R106, -RZ, R106.H0_H0 ;  /* 0x2000006aff6a7230 */ /* 0x000fe40000004100 */
[----:B------:R-:W-:Y:S01]  /*14440*/  HADD2.F32 R107, -RZ, R107.H0_H0 ;  /* 0x2000006bff6b7230 */ /* 0x000fe20000004100 */
[----:B--2---:R-:W-:-:S04]  /*14450*/  LEA.HI R20, R3, R20, RZ, 0x1d ;  /* 0x0000001403147211 */ /* 0x004fc800078fe8ff */
[----:B------:R-:W-:Y:S01]  /*14460*/  SHF.R.S32.HI R41, RZ, 0x1f, R20 ;  /* 0x0000001fff297819 */ /* 0x000fe20000011414 */
[----:B-1----:R-:W-:-:S03]  /*14470*/  IMAD.SHL.U32 R21, R20, 0x8, RZ ;  /* 0x0000000814157824 */ /* 0x002fc600078e00ff */
[----:B------:R-:W-:Y:S02]  /*14480*/  LEA.HI R41, R41, R20, RZ, 0x3 ;  /* 0x0000001429297211 */ /* 0x000fe400078f18ff */
[----:B------:R-:W-:Y:S02]  /*14490*/  LOP3.LUT R20, R63, 0x38, R21, 0xf8, !PT ;  /* 0x000000383f147812 */ /* 0x000fe400078ef815 */
[----:B------:R-:W-:Y:S02]  /*144a0*/  SHF.L.U32 R41, R41, 0xa, RZ ;  /* 0x0000000a29297819 */ /* 0x000fe400000006ff */
[----:B------:R-:W-:Y:S02]  /*144b0*/  LOP3.LUT R20, R20, R61, RZ, 0x3c, !PT ;  /* 0x0000003d14147212 */ /* 0x000fe400078e3cff */
[----:B------:R-:W-:Y:S02]  /*144c0*/  LOP3.LUT R21, R41, 0x7fffe000, RZ, 0xc0, !PT ;  /* 0x7fffe00029157812 */ /* 0x000fe400078ec0ff */
[----:B----4-:R-:W0:Y:S02]  /*144d0*/  LDS.128 R40, [R64] ;  /* 0x0000000040287984 */ /* 0x010e240000000c00 */
[----:B-----5:R-:W-:-:S02]  /*144e0*/  IADD3 R20, R20, R21, R59 ;  /* 0x0000001514147210 */ /* 0x020fc40007ffe03b */
[----:B------:R-:W-:Y:S02]  /*144f0*/  SHF.R.U64 R21, R28, 0x10, R29 ;  /* 0x000000101c157819 */ /* 0x000fe4000000121d */
[----:B------:R-:W-:Y:S01]  /*14500*/  SHF.R.U64 R28, R32, 0x10, R33 ;  /* 0x00000010201c7819 */ /* 0x000fe20000001221 */
[----:B------:R-:W-:Y:S01]  /*14510*/  IMAD R20, R20, 0x2, R23 ;  /* 0x0000000214147824 */ /* 0x000fe200078e0217 */
[----:B------:R-:W-:Y:S01]  /*14520*/  SHF.R.U32.HI R32, RZ, 0x10, R33 ;  /* 0x00000010ff207819 */ /* 0x000fe20000011621 */
[----:B------:R-:W-:Y:S01]  /*14530*/  HADD2.F32 R21, -RZ, R21.H0_H0 ;  /* 0x20000015ff157230 */ /* 0x000fe20000004100 */
[----:B------:R-:W-:Y:S02]  /*14540*/  SHF.R.U32.HI R33, RZ, 0x10, R31 ;  /* 0x00000010ff217819 */ /* 0x000fe4000001161f */
[----:B------:R-:W1:Y:S01]  /*14550*/  LDS.128 R44, [R20+0x14400] ;  /* 0x01440000142c7984 */ /* 0x000e620000000c00 */
[----:B------:R-:W-:Y:S01]  /*14560*/  SHF.R.U32.HI R29, RZ, 0x10, R29 ;  /* 0x00000010ff1d7819 */ /* 0x000fe2000001161d */
[----:B------:R-:W-:Y:S01]  /*14570*/  HADD2.F32 R32, -RZ, R32.H0_H0 ;  /* 0x20000020ff207230 */ /* 0x000fe20000004100 */
[----:B------:R-:W-:-:S02]  /*14580*/  SHF.R.U64 R31, R34, 0x10, R35 ;  /* 0x00000010221f7819 */ /* 0x000fc40000001223 */
[----:B------:R-:W-:Y:S01]  /*14590*/  SHF.R.U32.HI R35, RZ, 0x10, R35 ;  /* 0x00000010ff237819 */ /* 0x000fe20000011623 */
        /* <DEDUP_REMOVED lines=8> */
[--C-:B-1----:R-:W-:Y:S02]  /*14620*/  HADD2.F32 R52, -RZ, R45.reuse.H0_H0 ;  /* 0x2000002dff347230 */ /* 0x102fe40000004100 */
[----:B------:R-:W-:Y:S02]  /*14630*/  HADD2.F32 R54, -RZ, R45.H1_H1 ;  /* 0x3000002dff367230 */ /* 0x000fe40000004100 */
[----:B------:R-:W-:Y:S02]  /*14640*/  HADD2.F32 R45, -RZ, R44.H0_H0 ;  /* 0x2000002cff2d7230 */ /* 0x000fe40000004100 */
[C---:B------:R-:W-:Y:S01]  /*14650*/  FMUL.FTZ R56, R52.reuse, R53 ;  /* 0x0000003534387220 */ /* 0x040fe20000410000 */
[----:B------:R-:W-:Y:S01]  /*14660*/  FMUL.FTZ R52, R52, R51 ;  /* 0x0000003334347220 */ /* 0x000fe20000410000 */
[----:B------:R-:W-:-:S02]  /*14670*/  HADD2.F32 R55, -RZ, R46.H0_H0 ;  /* 0x2000002eff377230 */ /* 0x000fc40000004100 */
[----:B------:R-:W-:Y:S01]  /*14680*/  FFMA.FTZ R56, R34, R51, -R56 ;  /* 0x0000003322387223 */ /* 0x000fe20000010838 */
[C---:B------:R-:W-:Y:S01]  /*14690*/  FMUL.FTZ R51, R54.reuse, R32 ;  /* 0x0000002036337220 */ /* 0x040fe20000410000 */
[----:B------:R-:W-:Y:S01]  /*146a0*/  FMUL.FTZ R54, R54, R29 ;  /* 0x0000001d36367220 */ /* 0x000fe20000410000 */
[----:B------:R-:W-:Y:S01]  /*146b0*/  FFMA.FTZ R52, R34, R53, R52 ;  /* 0x0000003522347223 */ /* 0x000fe20000010034 */
[C---:B------:R-:W-:Y:S01]  /*146c0*/  FMUL.FTZ R34, R45.reuse, R106 ;  /* 0x0000006a2d227220 */ /* 0x040fe20000410000 */
[C---:B------:R-:W-:Y:S01]  /*146d0*/  FFMA.FTZ R29, R48.reuse, R29, -R51 ;  /* 0x0000001d301d7223 */ /* 0x040fe20000010833 */
[----:B------:R-:W-:Y:S02]  /*146e0*/  HADD2.F32 R51, -RZ, R105.H0_H0 ;  /* 0x20000069ff337230 */ /* 0x000fe40000004100 */
[----:B------:R-:W-:Y:S01]  /*146f0*/  FFMA.FTZ R54, R48, R32, R54 ;  /* 0x0000002030367223 */ /* 0x000fe20000010036 */
[----:B------:R-:W-:Y:S01]  /*14700*/  FMUL.FTZ R45, R45, R107 ;  /* 0x0000006b2d2d7220 */ /* 0x000fe20000410000 */
[----:B------:R-:W-:-:S02]  /*14710*/  HADD2.F32 R48, -RZ, R108.H0_H0 ;  /* 0x2000006cff307230 */ /* 0x000fc40000004100 */
[----:B------:R-:W-:Y:S01]  /*14720*/  FFMA.FTZ R34, R41, R107, -R34 ;  /* 0x0000006b29227223 */ /* 0x000fe20000010822 */
[----:B------:R-:W-:Y:S01]  /*14730*/  FMUL.FTZ R60, R55, R51 ;  /* 0x00000033373c7220 */ /* 0x000fe20000410000 */
[----:B------:R-:W-:Y:S02]  /*14740*/  HADD2.F32 R57, -RZ, R47.H0_H0 ;  /* 0x2000002fff397230 */ /* 0x000fe40000004100 */
[----:B------:R-:W-:Y:S01]  /*14750*/  FFMA.FTZ R32, R41, R106, R45 ;  /* 0x0000006a29207223 */ /* 0x000fe2000001002d */
[----:B------:R-:W-:Y:S02]  /*14760*/  HADD2.F32 R108, -RZ, R108.H1_H1 ;  /* 0x3000006cff6c7230 */ /* 0x000fe40000004100 */
[-C--:B------:R-:W-:Y:S01]  /*14770*/  FFMA.FTZ R41, R49, R48.reuse, -R60 ;  /* 0x0000003031297223 */ /* 0x080fe2000001083c */
[----:B------:R-:W-:Y:S02]  /*14780*/  HADD2.F32 R105, -RZ, R105.H1_H1 ;  /* 0x30000069ff697230 */ /* 0x000fe40000004100 */
[----:B------:R-:W-:Y:S01]  /*14790*/  FMUL.FTZ R58, R55, R48 ;  /* 0x00000030373a7220 */ /* 0x000fe20000410000 */
[----:B------:R-:W-:-:S02]  /*147a0*/  HADD2.F32 R60, -RZ, R33.H0_H0 ;  /* 0x20000021ff3c7230 */ /* 0x000fc40000004100 */
[CC--:B------:R-:W-:Y:S01]  /*147b0*/  FMUL.FTZ R62, R57.reuse, R108.reuse ;  /* 0x0000006c393e7220 */ /* 0x0c0fe20000410000 */
[----:B------:R-:W-:Y:S02]  /*147c0*/  HADD2.F32 R47, -RZ, R47.H1_H1 ;  /* 0x3000002fff2f7230 */ /* 0x000fe40000004100 */
[----:B------:R-:W-:Y:S01]  /*147d0*/  FMUL.FTZ R33, R57, R105 ;  /* 0x0000006939217220 */ /* 0x000fe20000410000 */
[----:B------:R-:W-:Y:S02]  /*147e0*/  HADD2.F32 R48, -RZ, R35.H0_H0 ;  /* 0x20000023ff307230 */ /* 0x000fe40000004100 */
[----:B------:R-:W-:Y:S01]  /*147f0*/  FFMA.FTZ R49, R49, R51, R58 ;  /* 0x0000003331317223 */ /* 0x000fe2000001003a */
[C---:B------:R-:W-:Y:S01]  /*14800*/  FFMA.FTZ R35, R50.reuse, R105, R62 ;  /* 0x0000006932237223 */ /* 0x040fe2000001003e */
[----:B------:R-:W-:Y:S01]  /*14810*/  FFMA.FTZ R108, R50, R108, -R33 ;  /* 0x0000006c326c7223 */ /* 0x000fe20000010821 */
        /* <DEDUP_REMOVED lines=8> */
[----:B------:R-:W-:Y:S02]  /*148a0*/  HADD2.F32 R40, -RZ, R40.H1_H1 ;  /* 0x30000028ff287230 */ /* 0x000fe40000004100 */
[----:B------:R-:W-:Y:S01]  /*148b0*/  FMUL.FTZ R43, R44, R45 ;  /* 0x0000002d2c2b7220 */ /* 0x000fe20000410000 */
[----:B------:R-:W-:-:S02]  /*148c0*/  HADD2.F32 R42, -RZ, R42.H1_H1 ;  /* 0x3000002aff2a7230 */ /* 0x000fc40000004100 */
[----:B------:R-:W-:Y:S01]  /*148d0*/  FMUL.FTZ R51, R46, R31 ;  /* 0x0000001f2e337220 */ /* 0x000fe20000410000 */
[----:B------:R-:W-:Y:S01]  /*148e0*/  FMUL.FTZ R44, R44, R21 ;  /* 0x000000152c2c7220 */ /* 0x000fe20000410000 */
[----:B------:R-:W-:Y:S01]  /*148f0*/  FMUL.FTZ R46, R46, R47 ;  /* 0x0000002f2e2e7220 */ /* 0x000fe20000410000 */
[----:B------:R-:W-:Y:S01]  /*14900*/  FFMA.FTZ R43, R40, R21, -R43 ;  /* 0x00000015282b7223 */ /* 0x000fe2000001082b */
[----:B------:R-:W-:Y:S01]  /*14910*/  FFMA.FTZ R30, R42, R47, -R51 ;  /* 0x0000002f2a1e7223 */ /* 0x000fe20000010833 */
[----:B------:R-:W-:Y:S01]  /*14920*/  FFMA.FTZ R45, R40, R45, R44 ;  /* 0x0000002d282d7223 */ /* 0x000fe2000001002c */
        /* <DEDUP_REMOVED lines=8> */
[----:B------:R-:W-:Y:S02]  /*149b0*/  F2FP.F16.F32.PACK_AB R32, R45, R32 ;  /* 0x000000202d20723e */ /* 0x000fe400000000ff */
[----:B------:R-:W-:-:S05]  /*149c0*/  F2FP.F16.F32.PACK_AB R34, R46, R49 ;  /* 0x000000312e22723e */ /* 0x000fca00000000ff */
[----:B------:R0:W-:Y:S02]  /*149d0*/  STS.128 [R20+0x14400], R32 ;  /* 0x0144002014007388 */ /* 0x0001e40000000c00 */
.L_x_2861:
[----:B------:R-:W-:Y:S05]  /*149e0*/  BSYNC B2 ;  /* 0x0000000000027941 */ /* 0x000fea0003800000 */
.L_x_2860:
[----:B------:R-:W-:Y:S05]  /*149f0*/  @P1 BRA `(.L_x_2859) ;  /* 0x0000000400ac1947 */ /* 0x000fea0003800000 */
[----:B-1----:R-:W4:Y:S04]  /*14a00*/  LDL R21, [R1+0x12c] ;  /* 0x00012c0001157983 */ /* 0x002f280000100800 */
[----:B0-2---:R-:W2:Y:S01]  /*14a10*/  LDL R20, [R1+0x11c] ;  /* 0x00011c0001147983 */ /* 0x005ea20000100800 */
[----:B------:R-:W-:Y:S01]  /*14a20*/  SHF.R.U32.HI R43, RZ, 0x10, R37 ;  /* 0x00000010ff2b7819 */ /* 0x000fe20000011625 */
[----:B------:R-:W-:Y:S01]  /*14a30*/  HADD2.F32 R49, -RZ, R96.H1_H1 ;  /* 0x30000060ff317230 */ /* 0x000fe20000004100 */
[----:B------:R-:W-:Y:S01]  /*14a40*/  SHF.R.U32.HI R40, RZ, 0x10, R25 ;  /* 0x00000010ff287819 */ /* 0x000fe20000011619 */
[----:B------:R-:W-:Y:S02]  /*14a50*/  HADD2.F32 R51, -RZ, R95.H1_H1 ;  /* 0x3000005fff337230 */ /* 0x000fe40000004100 */
[----:B------:R-:W-:-:S02]  /*14a60*/  HADD2.F32 R50, -RZ, R43.H0_H0 ;  /* 0x2000002bff327230 */ /* 0x000fc40000004100 */
[----:B------:R-:W-:Y:S02]  /*14a70*/  HADD2.F32 R48, -RZ, R95.H0_H0 ;  /* 0x2000005fff307230 */ /* 0x000fe40000004100 */
[----:B------:R-:W-:Y:S02]  /*14a80*/  HADD2.F32 R96, -RZ, R96.H0_H0 ;  /* 0x20000060ff607230 */ /* 0x000fe40000004100 */
[----:B----4-:R-:W-:Y:S01]  /*14a90*/  IMAD.MOV.U32 R28, RZ, RZ, R21 ;  /* 0x000000ffff1c7224 */ /* 0x010fe200078e0015 */
[----:B------:R-:W-:Y:S02]  /*14aa0*/  SHF.R.S32.HI R21, RZ, 0x1f, R214 ;  /* 0x0000001fff157819 */ /* 0x000fe400000114d6 */
[----:B--2---:R-:W-:Y:S02]  /*14ab0*/  R2UR UR4, R20 ;  /* 0x00000000140472ca */ /* 0x004fe400000e0000 */
[----:B------:R-:W-:Y:S02]  /*14ac0*/  LEA.HI R20, R21, R214, RZ, 0x6 ;  /* 0x000000d615147211 */ /* 0x000fe400078f30ff */
[----:B------:R-:W-:-:S02]  /*14ad0*/  LEA.HI R3, R3, R28, RZ, 0x1d ;  /* 0x0000001c03037211 */ /* 0x000fc400078fe8ff */
[----:B------:R-:W-:Y:S01]  /*14ae0*/  LEA.HI R21, R21, R214, RZ, 0x3 ;  /* 0x000000d615157211 */ /* 0x000fe200078f18ff */
[----:B------:R-:W-:Y:S01]  /*14af0*/  IMAD.SHL.U32 R20, R20, 0x80, RZ ;  /* 0x0000008014147824 */ /* 0x000fe200078e00ff */
[----:B------:R-:W-:Y:S02]  /*14b00*/  SHF.R.S32.HI R28, RZ, 0x1f, R3 ;  /* 0x0000001fff1c7819 */ /* 0x000fe40000011403 */
[----:B------:R-:W-:Y:S02]  /*14b10*/  LOP3.LUT R29, R63, 0x38, R21, 0xf8, !PT ;  /* 0x000000383f1d7812 */ /* 0x000fe400078ef815 */
[----:B------:R-:W-:Y:S01]  /*14b20*/  LOP3.LUT R21, R20, 0xffffe000, RZ, 0xc0, !PT ;  /* 0xffffe00014157812 */ /* 0x000fe200078ec0ff */
[----:B------:R-:W-:Y:S01]  /*14b30*/  IMAD.SHL.U32 R20, R3, 0x8, RZ ;  /* 0x0000000803147824 */ /* 0x000fe200078e00ff */
[----:B------:R-:W-:Y:S02]  /*14b40*/  LEA.HI R28, R28, R3, RZ, 0x3 ;  /* 0x000000031c1c7211 */ /* 0x000fe400078f18ff */
[----:B------:R-:W-:-:S02]  /*14b50*/  LOP3.LUT R30, R29, R61, RZ, 0x3c, !PT ;  /* 0x0000003d1d1e7212 */ /* 0x000fc400078e3cff */
[----:B------:R-:W-:Y:S02]  /*14b60*/  LOP3.LUT R20, R63, 0x38, R20, 0xf8, !PT ;  /* 0x000000383f147812 */ /* 0x000fe400078ef814 */
[----:B------:R-:W-:Y:S02]  /*14b70*/  SHF.L.U32 R28, R28, 0xa, RZ ;  /* 0x0000000a1c1c7819 */ /* 0x000fe400000006ff */
[----:B-----5:R-:W-:Y:S02]  /*14b80*/  IADD3 R3, R30, R21, R59 ;  /* 0x000000151e037210 */ /* 0x020fe40007ffe03b */
[----:B------:R-:W-:Y:S02]  /*14b90*/  LOP3.LUT R20, R20, R61, RZ, 0x3c, !PT ;  /* 0x0000003d14147212 */ /* 0x000fe400078e3cff */
[----:B------:R-:W-:Y:S02]  /*14ba0*/  LOP3.LUT R21, R28, 0x7fffe000, RZ, 0xc0, !PT ;  /* 0x7fffe0001c157812 */ /* 0x000fe400078ec0ff */
[----:B------:R-:W-:-:S02]  /*14bb0*/  LEA R3, R3, UR4, 0x1 ;  /* 0x0000000403037c11 */ /* 0x000fc4000f8e08ff */
[----:B------:R-:W-:Y:S02]  /*14bc0*/  IADD3 R20, R20, R21, R59 ;  /* 0x0000001514147210 */ /* 0x000fe40007ffe03b */
[----:B------:R-:W-:Y:S01]  /*14bd0*/  SHF.R.U64 R21, R24, 0x10, R25 ;  /* 0x0000001018157819 */ /* 0x000fe20000001219 */
[----:B------:R-:W0:Y:S01]  /*14be0*/  LDS.128 R28, [R3] ;  /* 0x00000000031c7984 */ /* 0x000e220000000c00 */
[----:B------:R-:W-:Y:S01]  /*14bf0*/  SHF.R.U64 R25, R26, 0x10, R27 ;  /* 0x000000101a197819 */ /* 0x000fe2000000121b */
[----:B------:R-:W-:Y:S01]  /*14c00*/  IMAD R20, R20, 0x2, R23 ;  /* 0x0000000214147824 */ /* 0x000fe200078e0217 */
[--C-:B------:R-:W-:Y:S01]  /*14c10*/  SHF.R.U64 R26, R38, 0x10, R39.reuse ;  /* 0x00000010261a7819 */ /* 0x100fe20000001227 */
[----:B------:R-:W-:Y:S01]  /*14c20*/  HADD2.F32 R21, -RZ, R21.H0_H0 ;  /* 0x20000015ff157230 */ /* 0x000fe20000004100 */
[----:B------:R-:W-:Y:S01]  /*14c30*/  SHF.R.U32.HI R38, RZ, 0x10, R39 ;  /* 0x00000010ff267819 */ /* 0x000fe20000011627 */
[----:B------:R-:W-:Y:S01]  /*14c40*/  HADD2.F32 R25, -RZ, R25.H0_H0 ;  /* 0x20000019ff197230 */ /* 0x000fe20000004100 */
[----:B------:R-:W1:Y:S01]  /*14c50*/  LDS.128 R32, [R20+0x14400] ;  /* 0x0144000014207984 */ /* 0x000e620000000c00 */
[----:B------:R-:W-:-:S02]  /*14c60*/  SHF.R.U64 R24, R36, 0x10, R37 ;  /* 0x0000001024187819 */ /* 0x000fc40000001225 */
[----:B------:R-:W-:Y:S01]  /*14c70*/  SHF.R.U32.HI R27, RZ, 0x10, R27 ;  /* 0x00000010ff1b7819 */ /* 0x000fe2000001161b */
[--C-:B0-----:R-:W-:Y:S02]  /*14c80*/  HADD2.F32 R44, -RZ, R29.reuse.H0_H0 ;  /* 0x2000001dff2c7230 */ /* 0x101fe40000004100 */
[----:B------:R-:W-:Y:S02]  /*14c90*/  HADD2.F32 R39, -RZ, R29.H1_H1 ;  /* 0x3000001dff277230 */ /* 0x000fe40000004100 */
[----:B------:R-:W-:Y:S02]  /*14ca0*/  HADD2.F32 R37, -RZ, R28.H0_H0 ;  /* 0x2000001cff257230 */ /* 0x000fe40000004100 */
[----:B------:R-:W-:Y:S02]  /*14cb0*/  HADD2.F32 R29, -RZ, R31.H0_H0 ;  /* 0x2000001fff1d7230 */ /* 0x000fe40000004100 */
[--C-:B-1----:R-:W-:Y:S02]  /*14cc0*/  HADD2.F32 R46, -RZ, R33.reuse.H0_H0 ;  /* 0x20000021ff2e7230 */ /* 0x102fe40000004100 */
[----:B------:R-:W-:-:S02]  /*14cd0*/  HADD2.F32 R47, -RZ, R33.H1_H1 ;  /* 0x30000021ff2f7230 */ /* 0x000fc40000004100 */
[----:B------:R-:W-:Y:S02]  /*14ce0*/  HADD2.F32 R45, -RZ, R32.H0_H0 ;  /* 0x20000020ff2d7230 */ /* 0x000fe40000004100 */
[C---:B------:R-:W-:Y:S01]  /*14cf0*/  FMUL.FTZ R33, R46.reuse, R51 ;  /* 0x000000332e217220 */ /* 0x040fe20000410000 */
[-C--:B------:R-:W-:Y:S01]  /*14d00*/  FMUL.FTZ R43, R46, R49.reuse ;  /* 0x000000312e2b7220 */ /* 0x080fe20000410000 */
[----:B------:R-:W-:Y:S02]  /*14d10*/  HADD2.F32 R46, -RZ, R40.H0_H0 ;  /* 0x20000028ff2e7230 */ /* 0x000fe40000004100 */
[C---:B------:R-:W-:Y:S01]  /*14d20*/  FMUL.FTZ R52, R47.reuse, R50 ;  /* 0x000000322f347220 */ /* 0x040fe20000410000 */
[C---:B------:R-:W-:Y:S01]  /*14d30*/  FFMA.FTZ R33, R44.reuse, R49, -R33 ;  /* 0x000000312c217223 */ /* 0x040fe20000010821 */
[----:B------:R-:W-:Y:S01]  /*14d40*/  FFMA.FTZ R40, R44, R51, R43 ;  /* 0x000000332c287223 */ /* 0x000fe2000001002b */
[----:B------:R-:W-:Y:S02]  /*14d50*/  HADD2.F32 R41, -RZ, R35.H0_H0 ;  /* 0x20000023ff297230 */ /* 0x000fe40000004100 */
[-C--:B------:R-:W-:Y:S01]  /*14d60*/  FMUL.FTZ R54, R47, R46.reuse ;  /* 0x0000002e2f367220 */ /* 0x080fe20000410000 */
[----:B------:R-:W-:Y:S01]  /*14d70*/  FFMA.FTZ R44, R39, R46, -R52 ;  /* 0x0000002e272c7223 */ /* 0x000fe20000010834 */
[----:B------:R-:W-:Y:S01]  /*14d80*/  FMUL.FTZ R46, R45, R48 ;  /* 0x000000302d2e7220 */ /* 0x000fe20000410000 */
[----:B------:R-:W-:-:S02]  /*14d90*/  HADD2.F32 R47, -RZ, R94.H0_H0 ;  /* 0x2000005eff2f7230 */ /* 0x000fc40000004100 */
[-C--:B------:R-:W-:Y:S01]  /*14da0*/  FMUL.FTZ R49, R45, R96.reuse ;  /* 0x000000602d317220 */ /* 0x080fe20000410000 */
[----:B------:R-:W-:Y:S02]  /*14db0*/  HADD2.F32 R94, -RZ, R94.H1_H1 ;  /* 0x3000005eff5e7230 */ /* 0x000fe40000004100 */
[----:B------:R-:W-:Y:S01]  /*14dc0*/  FFMA.FTZ R43, R37, R96, -R46 ;  /* 0x00000060252b7223 */ /* 0x000fe2000001082e */
[----:B------:R-:W-:Y:S02]  /*14dd0*/  HADD2.F32 R46, -RZ, R97.H1_H1 ;  /* 0x30000061ff2e7230 */ /* 0x000fe40000004100 */
[----:B------:R-:W-:Y:S01]  /*14de0*/  FFMA.FTZ R39, R39, R50, R54 ;  /* 0x0000003227277223 */ /* 0x000fe20000010036 */
[----:B------:R-:W-:Y:S01]  /*14df0*/  FFMA.FTZ R37, R37, R48, R49 ;  /* 0x0000003025257223 */ /* 0x000fe20000010031 */
[----:B------:R-:W-:Y:S02]  /*14e00*/  HADD2.F32 R42, -RZ, R34.H0_H0 ;  /* 0x20000022ff2a7230 */ /* 0x000fe40000004100 */
[----:B------:R-:W-:Y:S01]  /*14e10*/  FMUL.FTZ R50, R41, R94 ;  /* 0x0000005e29327220 */ /* 0x000fe20000410000 */
[----:B------:R-:W-:-:S02]  /*14e20*/  HADD2.F32 R48, -RZ, R38.H0_H0 ;  /* 0x20000026ff307230 */ /* 0x000fc40000004100 */
[-C--:B------:R-:W-:Y:S01]  /*14e30*/  FMUL.FTZ R41, R41, R46.reuse ;  /* 0x0000002e29297220 */ /* 0x080fe20000410000 */
[----:B------:R-:W-:Y:S02]  /*14e40*/  HADD2.F32 R35, -RZ, R35.H1_H1 ;  /* 0x30000023ff237230 */ /* 0x000fe40000004100 */
[----:B------:R-:W-:Y:S01]  /*14e50*/  FMUL.FTZ R49, R42, R47 ;  /* 0x0000002f2a317220 */ /* 0x000fe20000410000 */
[----:B------:R-:W-:Y:S02]  /*14e60*/  HADD2.F32 R38, -RZ, R27.H0_H0 ;  /* 0x2000001bff267230 */ /* 0x000fe40000004100 */
[C---:B------:R-:W-:Y:S01]  /*14e70*/  FFMA.FTZ R50, R29.reuse, R46, -R50 ;  /* 0x0000002e1d327223 */ /* 0x040fe20000010832 */
[----:B------:R-:W-:Y:S02]  /*14e80*/  HADD2.F32 R45, -RZ, R97.H0_H0 ;  /* 0x20000061ff2d7230 */ /* 0x000fe40000004100 */
[----:B------:R-:W-:Y:S01]  /*14e90*/  FFMA.FTZ R41, R29, R94, R41 ;  /* 0x0000005e1d297223 */ /* 0x000fe20000010029 */
[----:B------:R-:W-:-:S02]  /*14ea0*/  HADD2.F32 R36, -RZ, R30.H0_H0 ;  /* 0x2000001eff247230 */ /* 0x000fc40000004100 */
[C---:B------:R-:W-:Y:S01]  /*14eb0*/  FMUL.FTZ R52, R35.reuse, R48 ;  /* 0x0000003023347220 */ /* 0x040fe20000410000 */
[----:B------:R-:W-:Y:S02]  /*14ec0*/  HADD2.F32 R31, -RZ, R31.H1_H1 ;  /* 0x3000001fff1f7230 */ /* 0x000fe40000004100 */
[----:B------:R-:W-:Y:S01]  /*14ed0*/  FMUL.FTZ R46, R35, R38 ;  /* 0x00000026232e7220 */ /* 0x000fe20000410000 */
[----:B------:R-:W-:Y:S02]  /*14ee0*/  HADD2.F32 R32, -RZ, R32.H1_H1 ;  /* 0x30000020ff207230 */ /* 0x000fe40000004100 */
[-C--:B------:R-:W-:Y:S01]  /*14ef0*/  FMUL.FTZ R51, R42, R45.reuse ;  /* 0x0000002d2a337220 */ /* 0x080fe20000410000 */
[----:B------:R-:W-:Y:S02]  /*14f00*/  HADD2.F32 R34, -RZ, R34.H1_H1 ;  /* 0x30000022ff227230 */ /* 0x000fe40000004100 */
[----:B------:R-:W-:Y:S01]  /*14f10*/  FFMA.FTZ R42, R36, R45, -R49 ;  /* 0x0000002d242a7223 */ /* 0x000fe20000010831 */
        /* <DEDUP_REMOVED lines=25> */
.L_x_2859:
[----:B------:R-:W-:Y:S05]  /*150b0*/  BSYNC B1 ;  /* 0x0000000000017941 */ /* 0x000fea0003800000 */
.L_x_2858:
[----:B----4-:R-:W-:-:S05]  /*150c0*/  VIADD R3, R225, 0x60 ;  /* 0x00000060e1037836 */ /* 0x010fca0000000000 */
[----:B------:R-:W-:-:S13]  /*150d0*/  ISETP.GE.AND P0, PT, R3, R0, PT ;  /* 0x000000000300720c */ /* 0x000fda0003f06270 */
[----:B------:R-:W-:Y:S05]  /*150e0*/  @P0 BRA `(.L_x_2829) ;  /* 0x0000000c00880947 */ /* 0x000fea0003800000 */
[----:B------:R4:W5:Y:S01]  /*150f0*/  LDL R46, [R1+0x11c] ;  /* 0x00011c00012e7983 */ /* 0x0009620000100800 */
[----:B-1----:R-:W1:Y:S01]  /*15100*/  LDC R21, c[0x0][0x3f4] ;  /* 0x0000fd00ff157b82 */ /* 0x002e620000000800 */
[----:B------:R-:W-:Y:S01]  /*15110*/  BSSY B1, `(.L_x_2862) ;  /* 0x000006e000017945 */ /* 0x000fe20003800000 */
[-C--:B-1----:R-:W-:Y:S02]  /*15120*/  ISETP.GE.AND P0, PT, R16, R21.reuse, PT ;  /* 0x000000151000720c */ /* 0x082fe40003f06270 */
[----:B------:R-:W-:-:S11]  /*15130*/  ISETP.GE.AND P1, PT, R214, R21, PT ;  /* 0x00000015d600720c */ /* 0x000fd60003f26270 */
[----:B----4-:R-:W-:Y:S05]  /*15140*/  @P0 BRA `(.L_x_2863) ;  /* 0x0000000400a80947 */ /* 0x010fea0003800000 */
[----:B------:R-:W4:Y:S01]  /*15150*/  LDL R25, [R1+0x80] ;  /* 0x0000800001197983 */ /* 0x000f220000100800 */
[----:B------:R-:W-:Y:S01]  /*15160*/  SHF.R.S32.HI R0, RZ, 0x1f, R3 ;  /* 0x0000001fff007819 */ /* 0x000fe20000011403 */
[----:B------:R-:W-:Y:S01]  /*15170*/  IMAD.SHL.U32 R24, R3, 0x40, RZ ;  /* 0x0000004003187824 */ /* 0x000fe200078e00ff */
[----:B-----5:R-:W-:Y:S01]  /*15180*/  R2UR UR4, R46 ;  /* 0x000000002e0472ca */ /* 0x020fe200000e0000 */
[--C-:B------:R-:W-:Y:S01]  /*15190*/  HADD2.F32 R37, -RZ, R98.reuse.H1_H1 ;  /* 0x30000062ff257230 */ /* 0x100fe20000004100 */
[----:B0-2---:R-:W-:Y:S01]  /*151a0*/  LEA.HI R20, R0, R3, RZ, 0x3 ;  /* 0x0000000300147211 */ /* 0x005fe200078f18ff */
[----:B------:R-:W-:Y:S01]  /*151b0*/  HADD2.F32 R36, -RZ, R101.H1_H1 ;  /* 0x30000065ff247230 */ /* 0x000fe20000004100 */
[----:B------:R-:W-:Y:S01]  /*151c0*/  LOP3.LUT R27, R24, 0x1c0, RZ, 0xc0, !PT ;  /* 0x000001c0181b7812 */ /* 0x000fe200078ec0ff */
[----:B------:R-:W-:Y:S01]  /*151d0*/  HADD2.F32 R98, -RZ, R98.H0_H0 ;  /* 0x20000062ff627230 */ /* 0x000fe20000004100 */
[----:B------:R-:W-:Y:S01]  /*151e0*/  SHF.R.U64 R10, R10, 0x10, R11 ;  /* 0x000000100a0a7819 */ /* 0x000fe2000000120b */
[----:B------:R-:W-:Y:S01]  /*151f0*/  IMAD.SHL.U32 R20, R20, 0x40, RZ ;  /* 0x0000004014147824 */ /* 0x000fe200078e00ff */
[----:B------:R-:W-:-:S02]  /*15200*/  SHF.R.U32.HI R29, RZ, 0x3, R27 ;  /* 0x00000003ff1d7819 */ /* 0x000fc4000001161b */
[----:B------:R-:W-:Y:S02]  /*15210*/  LOP3.LUT R24, R27, 0x38, R16, 0xf8, !PT ;  /* 0x000000381b187812 */ /* 0x000fe400078ef810 */
[----:B------:R-:W-:Y:S02]  /*15220*/  LOP3.LUT R28, R20, 0xfffffe00, RZ, 0xc0, !PT ;  /* 0xfffffe00141c7812 */ /* 0x000fe400078ec0ff */
[----:B------:R-:W-:Y:S02]  /*15230*/  SHF.R.U32.HI R40, RZ, 0x10, R11 ;  /* 0x00000010ff287819 */ /* 0x000fe4000001160b */
[----:B------:R-:W-:Y:S02]  /*15240*/  SHF.R.U64 R11, R12, 0x10, R13 ;  /* 0x000000100c0b7819 */ /* 0x000fe4000000120d */
[--C-:B------:R-:W-:Y:S01]  /*15250*/  SHF.R.U64 R14, R14, 0x10, R15.reuse ;  /* 0x000000100e0e7819 */ /* 0x100fe2000000120f */
[----:B------:R-:W-:Y:S01]  /*15260*/  HADD2.F32 R40, -RZ, R40.H0_H0 ;  /* 0x20000028ff287230 */ /* 0x000fe20000004100 */
[----:B------:R-:W-:Y:S01]  /*15270*/  SHF.R.U32.HI R39, RZ, 0x10, R15 ;  /* 0x00000010ff277819 */ /* 0x000fe2000001160f */
[----:B------:R-:W-:Y:S01]  /*15280*/  HADD2.F32 R11, -RZ, R11.H0_H0 ;  /* 0x2000000bff0b7230 */ /* 0x000fe20000004100 */
[----:B------:R-:W-:-:S02]  /*15290*/  SHF.R.U32.HI R43, RZ, 0x10, R9 ;  /* 0x00000010ff2b7819 */ /* 0x000fc40000011609 */
[----:B------:R-:W-:Y:S02]  /*152a0*/  SHF.R.U32.HI R45, RZ, 0x10, R13 ;  /* 0x00000010ff2d7819 */ /* 0x000fe4000001160d */
[----:B------:R-:W-:Y:S02]  /*152b0*/  SHF.R.U64 R8, R8, 0x10, R9 ;  /* 0x0000001008087819 */ /* 0x000fe40000001209 */
[----:B----4-:R-:W-:-:S04]  /*152c0*/  LEA.HI R0, R21, R25, RZ, 0x1d ;  /* 0x0000001915007211 */ /* 0x010fc800078fe8ff */
[----:B------:R-:W-:Y:S02]  /*152d0*/  SHF.R.S32.HI R25, RZ, 0x1f, R0 ;  /* 0x0000001fff197819 */ /* 0x000fe40000011400 */
[----:B------:R-:W-:Y:S02]  /*152e0*/  SHF.L.U32 R20, R0, 0x3, RZ ;  /* 0x0000000300147819 */ /* 0x000fe400000006ff */
[----:B------:R-:W-:Y:S02]  /*152f0*/  LEA.HI R25, R25, R0, RZ, 0x3 ;  /* 0x0000000019197211 */ /* 0x000fe400078f18ff */
[----:B------:R-:W-:Y:S02]  /*15300*/  LOP3.LUT R20, R27, 0x38, R20, 0xf8, !PT ;  /* 0x000000381b147812 */ /* 0x000fe400078ef814 */
[----:B------:R-:W-:Y:S01]  /*15310*/  LOP3.LUT R0, R28, R24, R29, 0xf6, !PT ;  /* 0x000000181c007212 */ /* 0x000fe200078ef61d */
[----:B------:R-:W-:Y:S01]  /*15320*/  IMAD.SHL.U32 R25, R25, 0x400, RZ ;  /* 0x0000040019197824 */ /* 0x000fe200078e00ff */
[----:B------:R-:W-:-:S02]  /*15330*/  LOP3.LUT R20, R20, R29, RZ, 0x3c, !PT ;  /* 0x0000001d14147212 */ /* 0x000fc400078e3cff */
[----:B------:R-:W-:Y:S02]  /*15340*/  LEA R0, R0, UR4, 0x1 ;  /* 0x0000000400007c11 */ /* 0x000fe4000f8e08ff */
[----:B------:R-:W-:-:S03]  /*15350*/  LOP3.LUT R29, R25, 0x7fffe000, RZ, 0xc0, !PT ;  /* 0x7fffe000191d7812 */ /* 0x000fc600078ec0ff */
[----:B------:R-:W0:Y:S01]  /*15360*/  LDS.128 R24, [R0] ;  /* 0x0000000000187984 */ /* 0x000e220000000c00 */
[----:B------:R-:W-:-:S05]  /*15370*/  IADD3 R20, R20, R29, R28 ;  /* 0x0000001d14147210 */ /* 0x000fca0007ffe01c */
[----:B------:R-:W-:-:S05]  /*15380*/  IMAD R20, R20, 0x2, R23 ;  /* 0x0000000214147824 */ /* 0x000fca00078e0217 */
[----:B------:R-:W1:Y:S01]  /*15390*/  LDS.128 R28, [R20+0x14400] ;  /* 0x01440000141c7984 */ /* 0x000e620000000c00 */
[--C-:B0-----:R-:W-:Y:S02]  /*153a0*/  HADD2.F32 R15, -RZ, R27.reuse.H0_H0 ;  /* 0x2000001bff0f7230 */ /* 0x101fe40000004100 */
[----:B------:R-:W-:Y:S02]  /*153b0*/  HADD2.F32 R33, -RZ, R27.H1_H1 ;  /* 0x3000001bff217230 */ /* 0x000fe40000004100 */
[--C-:B------:R-:W-:Y:S02]  /*153c0*/  HADD2.F32 R32, -RZ, R25.reuse.H0_H0 ;  /* 0x20000019ff207230 */ /* 0x100fe40000004100 */
[----:B------:R-:W-:Y:S02]  /*153d0*/  HADD2.F32 R25, -RZ, R25.H1_H1 ;  /* 0x30000019ff197230 */ /* 0x000fe40000004100 */
[----:B------:R-:W-:Y:S02]  /*153e0*/  HADD2.F32 R13, -RZ, R24.H0_H0 ;  /* 0x20000018ff0d7230 */ /* 0x000fe40000004100 */
[----:B------:R-:W-:-:S02]  /*153f0*/  HADD2.F32 R9, -RZ, R26.H0_H0 ;  /* 0x2000001aff097230 */ /* 0x000fc40000004100 */
[--C-:B-1----:R-:W-:Y:S02]  /*15400*/  HADD2.F32 R12, -RZ, R31.reuse.H0_H0 ;  /* 0x2000001fff0c7230 */ /* 0x102fe40000004100 */
[----:B------:R-:W-:Y:S02]  /*15410*/  HADD2.F32 R27, -RZ, R31.H1_H1 ;  /* 0x3000001fff1b7230 */ /* 0x000fe40000004100 */
[--C-:B------:R-:W-:Y:S02]  /*15420*/  HADD2.F32 R34, -RZ, R29.reuse.H0_H0 ;  /* 0x2000001dff227230 */ /* 0x100fe40000004100 */
[C---:B------:R-:W-:Y:S01]  /*15430*/  FMUL.FTZ R38, R12.reuse, R37 ;  /* 0x000000250c267220 */ /* 0x040fe20000410000 */
[-C--:B------:R-:W-:Y:S01]  /*15440*/  FMUL.FTZ R42, R12, R36.reuse ;  /* 0x000000240c2a7220 */ /* 0x080fe20000410000 */
[----:B------:R-:W-:Y:S02]  /*15450*/  HADD2.F32 R35, -RZ, R29.H1_H1 ;  /* 0x3000001dff237230 */ /* 0x000fe40000004100 */
[----:B------:R-:W-:Y:S01]  /*15460*/  FFMA.FTZ R12, R15, R36, -R38 ;  /* 0x000000240f0c7223 */ /* 0x000fe20000010826 */
[----:B------:R-:W-:-:S02]  /*15470*/  HADD2.F32 R36, -RZ, R39.H0_H0 ;  /* 0x20000027ff247230 */ /* 0x000fc40000004100 */
[----:B------:R-:W-:Y:S01]  /*15480*/  FFMA.FTZ R15, R15, R37, R42 ;  /* 0x000000250f0f7223 */ /* 0x000fe2000001002a */
[----:B------:R-:W-:Y:S02]  /*15490*/  HADD2.F32 R39, -RZ, R99.H1_H1 ;  /* 0x30000063ff277230 */ /* 0x000fe40000004100 */
[C---:B------:R-:W-:Y:S01]  /*154a0*/  FMUL.FTZ R38, R27.reuse, R40 ;  /* 0x000000281b267220 */ /* 0x040fe20000410000 */
[----:B------:R-:W-:Y:S02]  /*154b0*/  HADD2.F32 R37, -RZ, R100.H1_H1 ;  /* 0x30000064ff257230 */ /* 0x000fe40000004100 */
[-C--:B------:R-:W-:Y:S01]  /*154c0*/  FMUL.FTZ R42, R27, R36.reuse ;  /* 0x000000241b2a7220 */ /* 0x080fe20000410000 */
[----:B------:R-:W-:Y:S02]  /*154d0*/  HADD2.F32 R31, -RZ, R28.H0_H0 ;  /* 0x2000001cff1f7230 */ /* 0x000fe40000004100 */
[----:B------:R-:W-:Y:S01]  /*154e0*/  FFMA.FTZ R27, R33, R36, -R38 ;  /* 0x00000024211b7223 */ /* 0x000fe20000010826 */
[----:B------:R-:W-:Y:S01]  /*154f0*/  FMUL.FTZ R41, R34, R39 ;  /* 0x0000002722297220 */ /* 0x000fe20000410000 */
[----:B------:R-:W-:-:S02]  /*15500*/  HADD2.F32 R38, -RZ, R43.H0_H0 ;  /* 0x2000002bff267230 */ /* 0x000fc40000004100 */
[-C--:B------:R-:W-:Y:S01]  /*15510*/  FMUL.FTZ R36, R34, R37.reuse ;  /* 0x0000002522247220 */ /* 0x080fe20000410000 */
[----:B------:R-:W-:Y:S02]  /*15520*/  HADD2.F32 R34, -RZ, R45.H0_H0 ;  /* 0x2000002dff227230 */ /* 0x000fe40000004100 */
[C---:B------:R-:W-:Y:S01]  /*15530*/  FFMA.FTZ R41, R32.reuse, R37, -R41 ;  /* 0x0000002520297223 */ /* 0x040fe20000010829 */
[----:B------:R-:W-:Y:S02]  /*15540*/  HADD2.F32 R100, -RZ, R100.H0_H0 ;  /* 0x20000064ff647230 */ /* 0x000fe40000004100 */
[----:B------:R-:W-:Y:S01]  /*15550*/  FFMA.FTZ R39, R32, R39, R36 ;  /* 0x0000002720277223 */ /* 0x000fe20000010024 */
[----:B------:R-:W-:Y:S01]  /*15560*/  FMUL.FTZ R32, R35, R38 ;  /* 0x0000002623207220 */ /* 0x000fe20000410000 */
[----:B------:R-:W-:Y:S02]  /*15570*/  HADD2.F32 R36, -RZ, R99.H0_H0 ;  /* 0x20000063ff247230 */ /* 0x000fe40000004100 */
[----:B------:R-:W-:Y:S01]  /*15580*/  FFMA.FTZ R44, R33, R40, R42 ;  /* 0x00000028212c7223 */ /* 0x000fe2000001002a */
[-C--:B------:R-:W-:Y:S01]  /*15590*/  FMUL.FTZ R42, R35, R34.reuse ;  /* 0x00000022232a7220 */ /* 0x080fe20000410000 */
[----:B------:R-:W-:Y:S01]  /*155a0*/  FFMA.FTZ R40, R25, R34, -R32 ;  /* 0x0000002219287223 */ /* 0x000fe20000010820 */
[----:B------:R-:W-:-:S02]  /*155b0*/  HADD2.F32 R29, -RZ, R30.H0_H0 ;  /* 0x2000001eff1d7230 */ /* 0x000fc40000004100 */
[C---:B------:R-:W-:Y:S01]  /*155c0*/  FMUL.FTZ R34, R31.reuse, R36 ;  /* 0x000000241f227220 */ /* 0x040fe20000410000 */
[----:B------:R-:W-:Y:S02]  /*155d0*/  HADD2.F32 R32, -RZ, R101.H0_H0 ;  /* 0x20000065ff207230 */ /* 0x000fe40000004100 */
[----:B------:R-:W-:Y:S01]  /*155e0*/  FMUL.FTZ R31, R31, R100 ;  /* 0x000000641f1f7220 */ /* 0x000fe20000410000 */
[----:B------:R-:W-:Y:S01]  /*155f0*/  FFMA.FTZ R42, R25, R38, R42 ;  /* 0x00000026192a7223 */ /* 0x000fe2000001002a */
[----:B------:R-:W-:Y:S01]  /*15600*/  FMUL.FTZ R38, R29, R98 ;  /* 0x000000621d267220 */ /* 0x000fe20000410000 */
[----:B------:R-:W-:Y:S02]  /*15610*/  HADD2.F32 R28, -RZ, R28.H1_H1 ;  /* 0x3000001cff1c7230 */ /* 0x000fe40000004100 */
[----:B------:R-:W-:Y:S01]  /*15620*/  FFMA.FTZ R31, R13, R36, R31 ;  /* 0x000000240d1f7223 */ /* 0x000fe2000001001f */
[----:B------:R-:W-:Y:S01]  /*15630*/  FMUL.FTZ R36, R29, R32 ;  /* 0x000000201d247220 */ /* 0x000fe20000410000 */
[----:B------:R-:W-:-:S02]  /*15640*/  HADD2.F32 R30, -RZ, R30.H1_H1 ;  /* 0x3000001eff1e7230 */ /* 0x000fc40000004100 */
[----:B------:R-:W-:Y:S01]  /*15650*/  FFMA.FTZ R34, R13, R100, -R34 ;  /* 0x000000640d227223 */ /* 0x000fe20000010822 */
[----:B------:R-:W-:Y:S02]  /*15660*/  HADD2.F32 R25, -RZ, R8.H0_H0 ;  /* 0x20000008ff197230 */ /* 0x000fe40000004100 */
[C---:B------:R-:W-:Y:S01]  /*15670*/  FFMA.FTZ R38, R9.reuse, R32, -R38 ;  /* 0x0000002009267223 */ /* 0x040fe20000010826 */
[----:B------:R-:W-:Y:S01]  /*15680*/  HADD2.F32 R29, -RZ, R10.H0_H0 ;  /* 0x2000000aff1d7230 */ /* 0x000fe20000004100 */
[----:B------:R-:W-:Y:S01]  /*15690*/  F2FP.F16.F32.PACK_AB R15, R44, R15 ;  /* 0x0000000f2c0f723e */ /* 0x000fe200000000ff */
        /* <DEDUP_REMOVED lines=21> */
.L_x_2863:
[----:B------:R-:W-:Y:S05]  /*157f0*/  BSYNC B1 ;  /* 0x0000000000017941 */ /* 0x000fea0003800000 */
.L_x_2862:
[----:B------:R-:W-:Y:S05]  /*15800*/  @P1 BRA `(.L_x_2829) ;  /* 0x0000000400c01947 */ /* 0x000fea0003800000 */
[----:B-1----:R-:W4:Y:S01]  /*15810*/  LDL R10, [R1+0x12c] ;  /* 0x00012c00010a7983 */ /* 0x002f220000100800 */
[----:B------:R-:W-:Y:S01]  /*15820*/  SHF.R.S32.HI R8, RZ, 0x1f, R3 ;  /* 0x0000001fff087819 */ /* 0x000fe20000011403 */
[----:B------:R-:W-:Y:S01]  /*15830*/  IMAD.SHL.U32 R0, R3, 0x40, RZ ;  /* 0x0000004003007824 */ /* 0x000fe200078e00ff */
[----:B------:R-:W-:Y:S01]  /*15840*/  SHF.R.S32.HI R9, RZ, 0x1f, R214 ;  /* 0x0000001fff097819 */ /* 0x000fe200000114d6 */
[--C-:B0-----:R-:W-:Y:S01]  /*15850*/  HADD2.F32 R30, -RZ, R93.reuse.H1_H1 ;  /* 0x3000005dff1e7230 */ /* 0x101fe20000004100 */
[----:B------:R-:W-:Y:S01]  /*15860*/  LEA.HI R3, R8, R3, RZ, 0x3 ;  /* 0x0000000308037211 */ /* 0x000fe200078f18ff */
[--C-:B------:R-:W-:Y:S01]  /*15870*/  HADD2.F32 R34, -RZ, R90.reuse.H1_H1 ;  /* 0x3000005aff227230 */ /* 0x100fe20000004100 */
[----:B------:R-:W-:Y:S01]  /*15880*/  LOP3.LUT R8, R0, 0x1c0, RZ, 0xc0, !PT ;  /* 0x000001c000087812 */ /* 0x000fe200078ec0ff */
[----:B------:R-:W-:Y:S01]  /*15890*/  HADD2.F32 R90, -RZ, R90.H0_H0 ;  /* 0x2000005aff5a7230 */ /* 0x000fe20000004100 */
[-C--:B------:R-:W-:Y:S01]  /*158a0*/  LEA.HI R0, R9, R214.reuse, RZ, 0x6 ;  /* 0x000000d609007211 */ /* 0x080fe200078f30ff */
[----:B------:R-:W-:Y:S01]  /*158b0*/  IMAD.SHL.U32 R3, R3, 0x40, RZ ;  /* 0x0000004003037824 */ /* 0x000fe200078e00ff */
[----:B------:R-:W-:Y:S01]  /*158c0*/  LEA.HI R9, R9, R214, RZ, 0x3 ;  /* 0x000000d609097211 */ /* 0x000fe200078f18ff */
[----:B------:R-:W-:Y:S01]  /*158d0*/  HADD2.F32 R93, -RZ, R93.H0_H0 ;  /* 0x2000005dff5d7230 */ /* 0x000fe20000004100 */
[----:B------:R-:W-:-:S02]  /*158e0*/  SHF.L.U32 R11, R0, 0x7, RZ ;  /* 0x00000007000b7819 */ /* 0x000fc400000006ff */
[----:B------:R-:W-:Y:S02]  /*158f0*/  LOP3.LUT R13, R3, 0xfffffe00, RZ, 0xc0, !PT ;  /* 0xfffffe00030d7812 */ /* 0x000fe400078ec0ff */
[----:B------:R-:W-:Y:S02]  /*15900*/  LOP3.LUT R9, R8, 0x38, R9, 0xf8, !PT ;  /* 0x0000003808097812 */ /* 0x000fe400078ef809 */
[----:B------:R-:W-:Y:S02]  /*15910*/  LOP3.LUT R12, R11, 0xffffe000, RZ, 0xc0, !PT ;  /* 0xffffe0000b0c7812 */ /* 0x000fe400078ec0ff */
[----:B-----5:R-:W-:Y:S02]  /*15920*/  R2UR UR4, R46 ;  /* 0x000000002e0472ca */ /* 0x020fe400000e0000 */
[--C-:B--2---:R-:W-:Y:S02]  /*15930*/  SHF.R.U64 R20, R74, 0x10, R75.reuse ;  /* 0x000000104a147819 */ /* 0x104fe4000000124b */
[----:B------:R-:W-:-:S02]  /*15940*/  SHF.R.U32.HI R74, RZ, 0x10, R75 ;  /* 0x00000010ff4a7819 */ /* 0x000fc4000001164b */
[--C-:B------:R-:W-:Y:S02]  /*15950*/  SHF.R.U32.HI R29, RZ, 0x10, R7.reuse ;  /* 0x00000010ff1d7819 */ /* 0x100fe40000011607 */
[----:B------:R-:W-:Y:S02]  /*15960*/  SHF.R.U64 R6, R6, 0x10, R7 ;  /* 0x0000001006067819 */ /* 0x000fe40000001207 */
[--C-:B------:R-:W-:Y:S01]  /*15970*/  SHF.R.U64 R7, R72, 0x10, R73.reuse ;  /* 0x0000001048077819 */ /* 0x100fe20000001249 */
[----:B------:R-:W-:Y:S01]  /*15980*/  HADD2.F32 R29, -RZ, R29.H0_H0 ;  /* 0x2000001dff1d7230 */ /* 0x000fe20000004100 */
[----:B------:R-:W-:Y:S02]  /*15990*/  SHF.R.U32.HI R72, RZ, 0x10, R73 ;  /* 0x00000010ff487819 */ /* 0x000fe40000011649 */
[--C-:B------:R-:W-:Y:S01]  /*159a0*/  SHF.R.U32.HI R37, RZ, 0x10, R5.reuse ;  /* 0x00000010ff257819 */ /* 0x100fe20000011605 */
[----:B------:R-:W-:Y:S01]  /*159b0*/  HADD2.F32 R7, -RZ, R7.H0_H0 ;  /* 0x20000007ff077230 */ /* 0x000fe20000004100 */
[----:B------:R-:W-:-:S02]  /*159c0*/  SHF.R.U64 R39, R4, 0x10, R5 ;  /* 0x0000001004277819 */ /* 0x000fc40000001205 */
[----:B----4-:R-:W-:Y:S02]  /*159d0*/  LEA.HI R21, R21, R10, RZ, 0x1d ;  /* 0x0000000a15157211 */ /* 0x010fe400078fe8ff */
[----:B------:R-:W-:Y:S02]  /*159e0*/  SHF.R.U32.HI R10, RZ, 0x3, R8 ;  /* 0x00000003ff0a7819 */ /* 0x000fe40000011608 */
[----:B------:R-:W-:Y:S01]  /*159f0*/  SHF.R.S32.HI R0, RZ, 0x1f, R21 ;  /* 0x0000001fff007819 */ /* 0x000fe20000011415 */
[----:B------:R-:W-:Y:S01]  /*15a00*/  IMAD.SHL.U32 R3, R21, 0x8, RZ ;  /* 0x0000000815037824 */ /* 0x000fe200078e00ff */
[----:B------:R-:W-:Y:S02]  /*15a10*/  LOP3.LUT R9, R9, R10, RZ, 0x3c, !PT ;  /* 0x0000000a09097212 */ /* 0x000fe400078e3cff */
[----:B------:R-:W-:Y:S02]  /*15a20*/  LEA.HI R0, R0, R21, RZ, 0x3 ;  /* 0x0000001500007211 */ /* 0x000fe400078f18ff */
[----:B------:R-:W-:-:S02]  /*15a30*/  LOP3.LUT R3, R8, 0x38, R3, 0xf8, !PT ;  /* 0x0000003808037812 */ /* 0x000fc400078ef803 */
[----:B------:R-:W-:Y:S01]  /*15a40*/  IADD3 R9, R9, R12, R13 ;  /* 0x0000000c09097210 */ /* 0x000fe20007ffe00d */
[----:B------:R-:W-:Y:S01]  /*15a50*/  IMAD.SHL.U32 R8, R0, 0x400, RZ ;  /* 0x0000040000087824 */ /* 0x000fe200078e00ff */
[----:B------:R-:W-:Y:S02]  /*15a60*/  LOP3.LUT R3, R3, R10, RZ, 0x3c, !PT ;  /* 0x0000000a03037212 */ /* 0x000fe400078e3cff */
        /* <DEDUP_REMOVED lines=21> */
[----:B------:R-:W-:-:S02]  /*15bc0*/  HADD2.F32 R32, -RZ, R91.H1_H1 ;  /* 0x3000005bff207230 */ /* 0x000fc40000004100 */
[-C--:B------:R-:W-:Y:S01]  /*15bd0*/  FMUL.FTZ R21, R28, R27.reuse ;  /* 0x0000001b1c157220 */ /* 0x080fe20000410000 */
[----:B------:R-:W-:Y:S02]  /*15be0*/  HADD2.F32 R30, -RZ, R92.H1_H1 ;  /* 0x3000005cff1e7230 */ /* 0x000fe40000004100 */
[C---:B------:R-:W-:Y:S01]  /*15bf0*/  FFMA.FTZ R38, R24.reuse, R27, -R35 ;  /* 0x0000001b18267223 */ /* 0x040fe20000010823 */
[----:B------:R-:W-:Y:S02]  /*15c00*/  HADD2.F32 R25, -RZ, R13.H1_H1 ;  /* 0x3000000dff197230 */ /* 0x000fe40000004100 */
[----:B------:R-:W-:Y:S01]  /*15c10*/  FFMA.FTZ R40, R24, R29, R21 ;  /* 0x0000001d18287223 */ /* 0x000fe20000010015 */
[C---:B------:R-:W-:Y:S01]  /*15c20*/  FMUL.FTZ R34, R15.reuse, R32 ;  /* 0x000000200f227220 */ /* 0x040fe20000410000 */
[----:B------:R-:W-:Y:S02]  /*15c30*/  HADD2.F32 R28, -RZ, R37.H0_H0 ;  /* 0x20000025ff1c7230 */ /* 0x000fe40000004100 */
[----:B------:R-:W-:Y:S01]  /*15c40*/  FMUL.FTZ R15, R15, R30 ;  /* 0x0000001e0f0f7220 */ /* 0x000fe20000410000 */
[----:B------:R-:W-:-:S02]  /*15c50*/  HADD2.F32 R24, -RZ, R72.H0_H0 ;  /* 0x20000048ff187230 */ /* 0x000fc40000004100 */
[----:B------:R-:W-:Y:S01]  /*15c60*/  FFMA.FTZ R34, R5, R30, -R34 ;  /* 0x0000001e05227223 */ /* 0x000fe20000010822 */
[----:B------:R-:W-:Y:S02]  /*15c70*/  HADD2.F32 R13, -RZ, R12.H0_H0 ;  /* 0x2000000cff0d7230 */ /* 0x000fe40000004100 */
[C---:B------:R-:W-:Y:S01]  /*15c80*/  FMUL.FTZ R30, R25.reuse, R28 ;  /* 0x0000001c191e7220 */ /* 0x040fe20000410000 */
[----:B------:R-:W-:Y:S02]  /*15c90*/  HADD2.F32 R91, -RZ, R91.H0_H0 ;  /* 0x2000005bff5b7230 */ /* 0x000fe40000004100 */
[----:B------:R-:W-:Y:S01]  /*15ca0*/  FMUL.FTZ R36, R25, R24 ;  /* 0x0000001819247220 */ /* 0x000fe20000410000 */
[----:B------:R-:W-:Y:S02]  /*15cb0*/  HADD2.F32 R26, -RZ, R14.H0_H0 ;  /* 0x2000000eff1a7230 */ /* 0x000fe40000004100 */
[----:B------:R-:W-:Y:S01]  /*15cc0*/  FFMA.FTZ R32, R5, R32, R15 ;  /* 0x0000002005207223 */ /* 0x000fe2000001000f */
[----:B------:R-:W-:-:S02]  /*15cd0*/  HADD2.F32 R92, -RZ, R92.H0_H0 ;  /* 0x2000005cff5c7230 */ /* 0x000fc40000004100 */
[----:B------:R-:W-:Y:S01]  /*15ce0*/  FMUL.FTZ R5, R13, R91 ;  /* 0x0000005b0d057220 */ /* 0x000fe20000410000 */
[C---:B------:R-:W-:Y:S01]  /*15cf0*/  FFMA.FTZ R25, R9.reuse, R24, -R30 ;  /* 0x0000001809197223 */ /* 0x040fe2000001081e */
[----:B------:R-:W-:Y:S01]  /*15d00*/  FFMA.FTZ R27, R9, R28, R36 ;  /* 0x0000001c091b7223 */ /* 0x000fe20000010024 */
[----:B------:R-:W-:Y:S01]  /*15d10*/  FMUL.FTZ R28, R26, R90 ;  /* 0x0000005a1a1c7220 */ /* 0x000fe20000410000 */
[-C--:B------:R-:W-:Y:S01]  /*15d20*/  FMUL.FTZ R24, R13, R92.reuse ;  /* 0x0000005c0d187220 */ /* 0x080fe20000410000 */
[----:B------:R-:W-:Y:S02]  /*15d30*/  HADD2.F32 R12, -RZ, R12.H1_H1 ;  /* 0x3000000cff0c7230 */ /* 0x000fe40000004100 */
[----:B------:R-:W-:Y:S01]  /*15d40*/  FFMA.FTZ R92, R4, R92, -R5 ;  /* 0x0000005c045c7223 */ /* 0x000fe20000010805 */
[----:B------:R-:W-:Y:S02]  /*15d50*/  HADD2.F32 R14, -RZ, R14.H1_H1 ;  /* 0x3000000eff0e7230 */ /* 0x000fe40000004100 */
[----:B------:R-:W-:Y:S01]  /*15d60*/  FMUL.FTZ R26, R26, R93 ;  /* 0x0000005d1a1a7220 */ /* 0x000fe20000410000 */
[----:B------:R-:W-:-:S02]  /*15d70*/  HADD2.F32 R9, -RZ, R39.H0_H0 ;  /* 0x20000027ff097230 */ /* 0x000fc40000004100 */
[C---:B------:R-:W-:Y:S01]  /*15d80*/  FFMA.FTZ R28, R11.reuse, R93, -R28 ;  /* 0x0000005d0b1c7223 */ /* 0x040fe2000001081c */
[----:B------:R-:W-:Y:S02]  /*15d90*/  HADD2.F32 R13, -RZ, R6.H0_H0 ;  /* 0x20000006ff0d7230 */ /* 0x000fe40000004100 */
[----:B------:R-:W-:Y:S01]  /*15da0*/  FFMA.FTZ R26, R11, R90, R26 ;  /* 0x0000005a0b1a7223 */ /* 0x000fe2000001001a */
        /* <DEDUP_REMOVED lines=8> */
[----:B------:R-:W-:Y:S01]  /*15e30*/  FFMA.FTZ R24, R4, R91, R24 ;  /* 0x0000005b04187223 */ /* 0x000fe20000010018 */
        /* <DEDUP_REMOVED lines=13> */
.L_x_2829:
[----:B------:R-:W-:Y:S05]  /*15f10*/  BSYNC B0 ;  /* 0x0000000000007941 */ /* 0x000fea0003800000 */
.L_x_2789:
        /* <DEDUP_REMOVED lines=8> */
.L_x_2787:
[----:B------:R-:W-:-:S06]  /*15fa0*/  ULOP3.LUT UR4, UR60, 0x1, URZ, 0xfc, !UPT ;  /* 0x000000013c047892 */ /* 0x000fcc000f8efc3f */
[----:B-12-4-:R-:W-:-:S05]  /*15fb0*/  IMAD.U32 R0, RZ, RZ, UR4 ;  /* 0x00000004ff007e24 */ /* 0x016fca000f8e00ff */
[----:B------:R-:W-:-:S13]  /*15fc0*/  ISETP.NE.AND P0, PT, R0, 0x3, PT ;  /* 0x000000030000780c */ /* 0x000fda0003f05270 */
[----:B------:R-:W-:Y:S05]  /*15fd0*/  @!P0 BRA `(.L_x_2864) ;  /* 0x0000000000048947 */ /* 0x000fea0003800000 */
[----:B------:R-:W-:Y:S01]  /*15fe0*/  BPT.TRAP 0x1 ;  /* 0x000000040000795c */ /* 0x000fe20000300000 */
.L_x_2864:
[----:B------:R-:W-:Y:S02]  /*15ff0*/  LEA R0, R220, R23, 0x3 ;  /* 0x00000017dc007211 */ /* 0x000fe400078e18ff */
[----:B------:R-:W-:-:S04]  /*16000*/  SHF.L.U32 R3, R226, 0x1f, RZ ;  /* 0x0000001fe2037819 */ /* 0x000fc800000006ff */
[----:B------:R1:W2:Y:S01]  /*16010*/  SYNCS.PHASECHK.TRANS64.TRYWAIT P1, [R0+URZ+0x38830], R3 ;  /* 0x03883003000075a7 */ /* 0x0002a2000802017f */
[----:B------:R-:W-:Y:S05]  /*16020*/  @!P0 BRA `(.L_x_2865) ;  /* 0x0000000000048947 */ /* 0x000fea0003800000 */
[----:B------:R-:W-:Y:S01]  /*16030*/  BPT.TRAP 0x1 ;  /* 0x000000040000795c */ /* 0x000fe20000300000 */
.L_x_2865:
[----:B--2---:R-:W-:Y:S05]  /*16040*/  @P1 BRA `(.L_x_2866) ;  /* 0x0000000000081947 */ /* 0x004fea0003800000 */
[----:B------:R-:W2:Y:S02]  /*16050*/  SYNCS.PHASECHK.TRANS64.TRYWAIT P1, [R0+URZ+0x38830], R3 ;  /* 0x03883003000075a7 */ /* 0x000ea4000802017f */
[----:B--2---:R-:W-:Y:S05]  /*16060*/  @!P1 BRA `(.L_x_2867) ;  /* 0x000001dc00849947 */ /* 0x004fea0003800000 */
.L_x_2866:
[----:B------:R-:W-:Y:S05]  /*16070*/  WARPSYNC.ALL ;  /* 0x0000000000007948 */ /* 0x000fea0003800000 */
[----:B-12---:R-:W-:Y:S01]  /*16080*/  VIADD R3, R23, 0x24400 ;  /* 0x0002440017037836 */ /* 0x006fe20000000000 */
[----:B------:R-:W-:Y:S01]  /*16090*/  R2UR UR20, R84 ;  /* 0x00000000541472ca */ /* 0x000fe200000e0000 */
[----:B0-----:R-:W-:Y:S01]  /*160a0*/  IMAD.MOV.U32 R5, RZ, RZ, 0x40000040 ;  /* 0x40000040ff057424 */ /* 0x001fe200078e00ff */
[----:B-----5:R-:W-:Y:S01]  /*160b0*/  WARPGROUP.ARRIVE ;  /* 0x00000000000079c5 */ /* 0x020fe20000000000 */
[----:B------:R-:W-:Y:S01]  /*160c0*/  UMOV UR25, 0x40000040 ;  /* 0x4000004000197882 */ /* 0x000fe20000000000 */
[----:B------:R-:W-:Y:S01]  /*160d0*/  SHF.R.U32.HI R3, RZ, 0x4, R3 ;  /* 0x00000004ff037819 */ /* 0x000fe20000011603 */
[----:B------:R-:W-:Y:S01]  /*160e0*/  UMOV UR17, UR25 ;  /* 0x0000001900117c82 */ /* 0x000fe20008000000 */
[----:B------:R-:W-:Y:S01]  /*160f0*/  R2UR UR27, R5 ;  /* 0x00000000051b72ca */ /* 0x000fe200000e0000 */
[----:B------:R-:W-:Y:S01]  /*16100*/  UMOV UR5, UR17 ;  /* 0x0000001100057c82 */ /* 0x000fe20008000000 */
[----:B------:R-:W-:Y:S01]  /*16110*/  LOP3.LUT R3, R3, 0x3fff, RZ, 0xc0, !PT ;  /* 0x00003fff03037812 */ /* 0x000fe200078ec0ff */
[----:B------:R-:W-:Y:S01]  /*16120*/  IMAD.MOV.U32 R7, RZ, RZ, 0x40000040 ;  /* 0x40000040ff077424 */ /* 0x000fe200078e00ff */
[----:B------:R-:W-:Y:S01]  /*16130*/  MOV R9, 0x40000040 ;  /* 0x4000004000097802 */ /* 0x000fe20000000f00 */
[----:B------:R-:W-:Y:S01]  /*16140*/  UMOV UR9, UR17 ;  /* 0x0000001100097c82 */ /* 0x000fe20008000000 */
[----:B------:R-:W-:Y:S01]  /*16150*/  LOP3.LUT R229, R3, 0x10000, RZ, 0xfc, !PT ;  /* 0x0001000003e57812 */ /* 0x000fe200078efcff */
[----:B------:R-:W-:Y:S01]  /*16160*/  ULOP3.LUT UR20, UR20, 0x10000, URZ, 0xfc, !UPT ;  /* 0x0001000014147892 */ /* 0x000fe2000f8efc3f */
[----:B------:R-:W-:Y:S01]  /*16170*/  R2UR UR7, R9 ;  /* 0x00000000090772ca */ /* 0x000fe200000e0000 */
[----:B------:R-:W-:Y:S01]  /*16180*/  UMOV UR13, UR17 ;  /* 0x00000011000d7c82 */ /* 0x000fe20008000000 */
[----:B------:R-:W-:Y:S01]  /*16190*/  R2UR UR11, R7 ;  /* 0x00000000070b72ca */ /* 0x000fe200000e0000 */
[----:B------:R-:W-:Y:S01]  /*161a0*/  IMAD R4, R220, 0xa00, R229 ;  /* 0x00000a00dc047824 */ /* 0x000fe200078e02e5 */
[----:B------:R-:W-:Y:S01]  /*161b0*/  R2UR UR15, R9 ;  /* 0x00000000090f72ca */ /* 0x000fe200000e0000 */
[----:B------:R-:W-:Y:S01]  /*161c0*/  IMAD.MOV.U32 R11, RZ, RZ, 0x40000040 ;  /* 0x40000040ff0b7424 */ /* 0x000fe200078e00ff */
[----:B------:R-:W-:Y:S01]  /*161d0*/  UMOV UR24, UR20 ;  /* 0x0000001400187c82 */ /* 0x000fe20008000000 */
[C---:B------:R-:W-:Y:S01]  /*161e0*/  VIADD R8, R4.reuse, 0x80 ;  /* 0x0000008004087836 */ /* 0x040fe20000000000 */
[C---:B------:R-:W-:Y:S01]  /*161f0*/  R2UR UR26, R4.reuse ;  /* 0x00000000041a72ca */ /* 0x040fe200000e0000 */
[----:B------:R-:W-:Y:S01]  /*16200*/  UMOV UR16, UR24 ;  /* 0x0000001800107c82 */ /* 0x000fe20008000000 */
[----:B------:R-:W-:Y:S01]  /*16210*/  VIADD R6, R4, 0x100 ;  /* 0x0000010004067836 */ /* 0x000fe20000000000 */
[----:B------:R-:W-:Y:S01]  /*16220*/  UMOV UR4, UR16 ;  /* 0x0000001000047c82 */ /* 0x000fe20008000000 */
[----:B------:R-:W-:Y:S01]  /*16230*/  R2UR UR6, R8 ;  /* 0x00000000080672ca */ /* 0x000fe200000e0000 */
[----:B------:R-:W-:Y:S01]  /*16240*/  UMOV UR8, UR16 ;  /* 0x0000001000087c82 */ /* 0x000fe20008000000 */
[----:B------:R-:W-:Y:S01]  /*16250*/  VIADD R8, R4, 0x180 ;  /* 0x0000018004087836 */ /* 0x000fe20000000000 */
[----:B------:R-:W-:Y:S01]  /*16260*/  R2UR UR10, R6 ;  /* 0x00000000060a72ca */ /* 0x000fe200000e0000 */
[----:B------:R-:W-:Y:S01]  /*16270*/  UMOV UR12, UR16 ;  /* 0x00000010000c7c82 */ /* 0x000fe20008000000 */
[----:B------:R-:W-:Y:S01]  /*16280*/  VIADD R6, R4, 0x200 ;  /* 0x0000020004067836 */ /* 0x000fe20000000000 */
[----:B------:R-:W-:Y:S01]  /*16290*/  R2UR UR19, R7 ;  /* 0x00000000071372ca */ /* 0x000fe200000e0000 */
[----:B------:R-:W-:Y:S01]  /*162a0*/  IMAD.MOV.U32 R7, RZ, RZ, 0x40000040 ;  /* 0x40000040ff077424 */ /* 0x000fe200078e00ff */
[----:B------:R-:W-:Y:S01]  /*162b0*/  R2UR UR14, R8 ;  /* 0x00000000080e72ca */ /* 0x000fe200000e0000 */
[----:B------:R-:W-:Y:S01]  /*162c0*/  HGMMA.64x16x16.F32 R56, gdesc[UR24], RZ, !UPT, gsb0 ;  /* 0x00200000183879f0 */ /* 0x000fe2000c0008ff */
[----:B------:R-:W-:Y:S01]  /*162d0*/  R2UR UR18, R6 ;  /* 0x00000000061272ca */ /* 0x000fe200000e0000 */
[----:B------:R-:W-:Y:S01]  /*162e0*/  VIADD R6, R4, 0x2 ;  /* 0x0000000204067836 */ /* 0x000fe20000000000 */
[----:B------:R-:W-:Y:S01]  /*162f0*/  R2UR UR27, R7 ;  /* 0x00000000071b72ca */ /* 0x000fe200000e0000 */
[----:B---3--:R-:W-:Y:S01]  /*16300*/  IMAD.U32 R12, RZ, RZ, UR24 ;  /* 0x00000018ff0c7e24 */ /* 0x008fe2000f8e00ff */
[----:B------:R-:W-:Y:S01]  /*16310*/  MOV R13, UR25 ;  /* 0x00000019000d7c02 */ /* 0x000fe20008000f00 */
[----:B------:R-:W-:Y:S01]  /*16320*/  UMOV UR25, 0x40000040 ;  /* 0x4000004000197882 */ /* 0x000fe20000000000 */
[----:B------:R-:W-:Y:S01]  /*16330*/  R2UR UR26, R6 ;  /* 0x00000000061a72ca */ /* 0x000fe200000e0000 */
[C---:B------:R-:W-:Y:S01]  /*16340*/  VIADD R8, R4.reuse, 0x82 ;  /* 0x0000008204087836 */ /* 0x040fe20000000000 */
[----:B------:R-:W-:Y:S01]  /*16350*/  MOV R9, 0x40000040 ;  /* 0x4000004000097802 */ /* 0x000fe20000000f00 */
[C---:B------:R-:W-:Y:S01]  /*16360*/  VIADD R10, R4.reuse, 0x102 ;  /* 0x00000102040a7836 */ /* 0x040fe20000000000 */
[----:B------:R0:W-:Y:S01]  /*16370*/  STL.64 [R1+0x48], R12 ;  /* 0x0000480c01007387 */ /* 0x0001e20000100a00 */
[----:B------:R-:W-:Y:S01]  /*16380*/  VIADD R6, R4, 0x182 ;  /* 0x0000018204067836 */ /* 0x000fe20000000000 */
[----:B------:R-:W-:Y:S01]  /*16390*/  UIADD3 UR56, UR20, 0x804, URZ ;  /* 0x0000080414387890 */ /* 0x000fe2000fffe03f */
        /* <DEDUP_REMOVED lines=8> */
[----:B0-----:R-:W-:Y:S01]  /*16420*/  IMAD.U32 R13, RZ, RZ, UR25 ;  /* 0x00000019ff0d7e24 */ /* 0x001fe2000f8e00ff */
        /* <DEDUP_REMOVED lines=18> */
[----:B------:R-:W-:Y:S01]  /*16550*/  HGMMA.64x16x16.F32 R40, gdesc[UR8], RZ, !UPT, gsb0 ;  /* 0x00200000082879f0 */ /* 0x000fe2000c0008ff */
[----:B------:R-:W-:Y:S02]  /*16560*/  R2UR UR10, R10 ;  /* 0x000000000a0a72ca */ /* 0x000fe400000e0000 */
[----:B------:R-:W-:Y:S01]  /*16570*/  R2UR UR11, R11 ;  /* 0x000000000b0b72ca */ /* 0x000fe200000e0000 */
[----:B------:R-:W-:Y:S01]  /*16580*/  IMAD.MOV.U32 R11, RZ, RZ, 0x40000040 ;  /* 0x40000040ff0b7424 */ /* 0x000fe200078e00ff */
[----:B------:R-:W-:Y:S01]  /*16590*/  IADD3 R10, R4, 0x104, RZ ;  /* 0x00000104040a7810 */ /* 0x000fe20007ffe0ff */
        /* <DEDUP_REMOVED lines=52> */
[----:B------:R-:W-:Y:S02]  /*168e0*/  R2UR UR14, R6 ;  /* 0x00000000060e72ca */ /* 0x000fe400000e0000 */
[----:B------:R-:W-:Y:S01]  /*168f0*/  R2UR UR15, R7 ;  /* 0x00000000070f72ca */ /* 0x000fe200000e0000 */
[----:B------:R-:W-:Y:S01]  /*16900*/  IMAD.MOV.U32 R7, RZ, RZ, 0x40000040 ;  /* 0x40000040ff077424 */ /* 0x000fe200078e00ff */
[----:B------:R-:W-:Y:S01]  /*16910*/  IADD3 R6, R4, 0x6, RZ ;  /* 0x0000000604067810 */ /* 0x000fe20007ffe0ff */
        /* <DEDUP_REMOVED lines=21> */
[----:B------:R-:W-:Y:S01]  /*16a70*/  IMAD.MOV.U32 R7, RZ, RZ, 0x40000040 ;  /* 0x40000040ff077424 */ /* 0x000fe200078e00ff */
[----:B------:R-:W-:Y:S01]  /*16a80*/  IADD3 R6, R4, 0x186, RZ ;  /* 0x0000018604067810 */ /* 0x000fe20007ffe0ff */
[----:B0-----:R-:W-:Y:S01]  /*16a90*/  IMAD.U32 R13, RZ, RZ, UR25 ;  /* 0x00000019ff0d7e24 */ /* 0x001fe2000f8e00ff */
[----:B------:R-:W-:Y:S02]  /*16aa0*/  WARPGROUP.DEPBAR.LE gsb0, 0x0 ;  /* 0x00008000000079c5 */ /* 0x000fe40000010000 */
[----:B------:R-:W-:-:S06]  /*16ab0*/  WARPGROUP.ARRIVE ;  /* 0x00000000000079c5 */ /* 0x000fcc0000000000 */
[----:B------:R-:W-:Y:S01]  /*16ac0*/  HGMMA.64x16x16.F32 R48, gdesc[UR4], R48, gsb0 ;  /* 0x00200000043079f0 */ /* 0x000fe20008000830 */
[----:B------:R-:W-:Y:S01]  /*16ad0*/  UIADD3 UR4, UR20, 0x6, URZ ;  /* 0x0000000614047890 */ /* 0x000fe2000fffe03f */
[----:B------:R-:W-:Y:S01]  /*16ae0*/  R2UR UR6, R8 ;  /* 0x00000000080672ca */ /* 0x000fe200000e0000 */
[----:B------:R-:W-:Y:S01]  /*16af0*/  VIADD R8, R4, 0x206 ;  /* 0x0000020604087836 */ /* 0x000fe20000000000 */
[----:B------:R-:W-:Y:S01]  /*16b00*/  R2UR UR7, R9 ;  /* 0x00000000090772ca */ /* 0x000fe200000e0000 */
[----:B------:R-:W-:-:S03]  /*16b10*/  IMAD.MOV.U32 R9, RZ, RZ, 0x40000040 ;  /* 0x40000040ff097424 */ /* 0x000fc600078e00ff */
[----:B------:R-:W-:Y:S02]  /*16b20*/  UMOV UR24, UR4 ;  /* 0x0000000400187c82 */ /* 0x000fe40008000000 */
[----:B------:R-:W-:-:S05]  /*16b30*/  MOV R12, UR24 ;  /* 0x00000018000c7c02 */ /* 0x000fca0008000f00 */
        /* <DEDUP_REMOVED lines=37> */
[----:B------:R-:W-:Y:S01]  /*16d90*/  MOV R7, 0x40000040 ;  /* 0x4000004000077802 */ /* 0x000fe20000000f00 */
        /* <DEDUP_REMOVED lines=37> */
[----:B------:R-:W-:Y:S02]  /*16ff0*/  R2UR UR18, R8 ;  /* 0x00000000081272ca */ /* 0x000fe400000e0000 */
[----:B------:R-:W-:Y:S01]  /*17000*/  R2UR UR19, R9 ;  /* 0x00000000091372ca */ /* 0x000fe200000e0000 */
[----:B------:R-:W-:Y:S01]  /*17010*/  IMAD.MOV.U32 R9, RZ, RZ, 0x40000040 ;  /* 0x40000040ff097424 */ /* 0x000fe200078e00ff */
[----:B------:R-:W-:Y:S01]  /*17020*/  IADD3 R8, R4, 0x302, RZ ;  /* 0x0000030204087810 */ /* 0x000fe20007ffe0ff */
        /* <DEDUP_REMOVED lines=47> */
[----:B------:R-:W-:-:S02]  /*17320*/  R2UR UR19, R9 ;  /* 0x00000000091372ca */ /* 0x000fc400000e0000 */
[----:B------:R-:W-:Y:S01]  /*17330*/  MOV R9, 0x40000040 ;  /* 0x4000004000097802 */ /* 0x000fe20000000f00 */
[----:B------:R-:W-:Y:S02]  /*17340*/  WARPGROUP.DEPBAR.LE gsb0, 0x0 ;  /* 0x00008000000079c5 */ /* 0x000fe40000010000 */
        /* <DEDUP_REMOVED lines=165> */
[----:B------:R0:W-:Y:S01]  /*17da0*/  STL.64 [R1], R12 ;  /* 0x0000000c01007387 */ /* 0x0001e20000100a00 */
        /* <DEDUP_REMOVED lines=73> */
[----:B------:R-:W-:Y:S01]  /*18240*/  R2UR UR15, R9 ;  /* 0x00000000090f72ca */ /* 0x000fe200000e0000 */
[----:B------:R-:W-:Y:S01]  /*18250*/  IMAD.MOV.U32 R9, RZ, RZ, 0x40000040 ;  /* 0x40000040ff097424 */ /* 0x000fe200078e00ff */
[----:B------:R-:W-:Y:S01]  /*18260*/  IADD3 R8, R4, 0x586, RZ ;  /* 0x0000058604087810 */ /* 0x000fe20007ffe0ff */
        /* <DEDUP_REMOVED lines=171> */
[C---:B------:R-:W-:Y:S01]  /*18d20*/  IADD3 R8, R4.reuse, 0x806, RZ ;  /* 0x0000080604087810 */ /* 0x040fe20007ffe0ff */
[----:B------:R-:W-:Y:S01]  /*18d30*/  VIADD R4, R4, 0x986 ;  /* 0x0000098604047836 */ /* 0x000fe20000000000 */
        /* <DEDUP_REMOVED lines=49> */
.L_x_2868:
[----:B------:R-:W2:Y:S01]  /*19050*/  LDL R3, [R1+0x78] ;  /* 0x0000780001037983 */ /* 0x000ea20000100800 */
[----:B------:R-:W0:Y:S01]  /*19060*/  LDC R4, c[0x0][0x448] ;  /* 0x00011200ff047b82 */ /* 0x000e220000000800 */
[----:B------:R-:W-:Y:S02]  /*19070*/  ULDC UR4, c[0x0][0x988] ;  /* 0x0002620000047ab9 */ /* 0x000fe40000000800 */
[----:B------:R-:W2:Y:S04]  /*19080*/  LDL R69, [R1+0x68] ;  /* 0x0000680001457983 */ /* 0x000ea80000100800 */
[----:B------:R-:W3:Y:S04]  /*19090*/  LDL R65, [R1+0x6c] ;  /* 0x00006c0001417983 */ /* 0x000ee80000100800 */
[----:B------:R-:W4:Y:S04]  /*190a0*/  LDL R8, [R1+0x74] ;  /* 0x0000740001087983 */ /* 0x000f280000100800 */
[----:B------:R-:W5:Y:S01]  /*190b0*/  LDL R67, [R1+0x60] ;  /* 0x0000600001437983 */ /* 0x000f620000100800 */
[----:B------:R-:W-:Y:S01]  /*190c0*/  LOP3.LUT R18, R18, 0xffffffef, RZ, 0xc0, !PT ;  /* 0xffffffef12127812 */ /* 0x000fe200078ec0ff */
[----:B------:R-:W-:Y:S01]  /*190d0*/  ULDC UR38, c[0x0][0x988] ;  /* 0x0002620000267ab9 */ /* 0x000fe20000000800 */
[----:B------:R-:W-:Y:S01]  /*190e0*/  ULDC UR39, c[0x0][0x988] ;  /* 0x0002620000277ab9 */ /* 0x000fe20000000800 */
[----:B0-----:R-:W-:-:S13]  /*190f0*/  ISETP.NE.AND P5, PT, R4, 0x1, PT ;  /* 0x000000010400780c */ /* 0x001fda0003fa5270 */
[----:B------:R-:W0:Y:S08]  /*19100*/  @P5 LDC R4, c[0x0][0x44c] ;  /* 0x00011300ff045b82 */ /* 0x000e300000000800 */
[----:B------:R-:W1:Y:S01]  /*19110*/  @P5 LDC R5, c[0x0][0x450] ;  /* 0x00011400ff055b82 */ /* 0x000e620000000800 */
[----:B--2---:R-:W-:-:S04]  /*19120*/  IMAD.IADD R3, R3, 0x1, R69 ;  /* 0x0000000103037824 */ /* 0x004fc800078e0245 */
[----:B0-----:R-:W-:-:S05]  /*19130*/  @P5 IMAD.HI.U32 R4, R3, R4, RZ ;  /* 0x0000000403045227 */ /* 0x001fca00078e00ff */
[----:B-1----:R-:W-:-:S05]  /*19140*/  @P5 SHF.R.U32.HI R3, RZ, R5, R4 ;  /* 0x00000005ff035219 */ /* 0x002fca0000011604 */
[----:B------:R-:W0:Y:S01]  /*19150*/  SHFL.IDX PT, R7, R3, 0x1, 0x1c1f ;  /* 0x003c1f0003077f89 */ /* 0x000e2200000e0000 */
[C---:B------:R-:W-:Y:S02]  /*19160*/  IMAD R4, R2.reuse, -0x50, RZ ;  /* 0xffffffb002047824 */ /* 0x040fe400078e02ff */
[----:B---3--:R-:W-:-:S03]  /*19170*/  IMAD R5, R2, -0x50, R65 ;  /* 0xffffffb002057824 */ /* 0x008fc600078e0241 */
[C---:B----4-:R-:W-:Y:S02]  /*19180*/  IADD3 R6, -R8.reuse, 0x51, R4 ;  /* 0x0000005108067810 */ /* 0x050fe40007ffe104 */
[----:B------:R-:W-:Y:S02]  /*19190*/  IADD3 R4, -R8, 0x50, R5 ;  /* 0x0000005008047810 */ /* 0x000fe40007ffe105 */
[----:B-----5:R-:W-:-:S04]  /*191a0*/  IADD3 R5, -R67, R6, R65 ;  /* 0x0000000643057210 */ /* 0x020fc80007ffe141 */
        /* <DEDUP_REMOVED lines=56> */
[----:B------:R-:W-:Y:S01]  /*19530*/  FMNMX.FTZ R9, R64, R9, !PT ;  /* 0x0000000940097209 */ /* 0x000fe20007810000 */
[----:B------:R-:W0:Y:S01]  /*19540*/  SHFL.IDX PT, R3, R3, RZ, 0x1c1f ;  /* 0x001c1fff03037589 */ /* 0x000e2200000e0000 */
[----:B------:R-:W-:Y:S02]  /*19550*/  FSEL R66, R31, -INF , P1 ;  /* 0xff8000001f427808 */ /* 0x000fe40000800000 */
[----:B------:R-:W-:Y:S01]  /*19560*/  FMNMX.FTZ R9, R30, R9, !PT ;  /* 0x000000091e097209 */ /* 0x000fe20007810000 */
[----:B------:R-:W1:Y:S03]  /*19570*/  @P5 LDC R31, c[0x0][0x450] ;  /* 0x00011400ff1f5b82 */ /* 0x000e660000000800 */
[----:B------:R-:W-:-:S05]  /*19580*/  FMNMX.FTZ R9, R66, R9, !PT ;  /* 0x0000000942097209 */ /* 0x000fca0007810000 */
[----:B------:R-:W2:Y:S01]  /*19590*/  SHFL.BFLY PT, R70, R9, 0x2, 0x1f ;  /* 0x0c401f0009467f89 */ /* 0x000ea200000e0000 */
[----:B0-----:R-:W-:-:S04]  /*195a0*/  VIADDMNMX R5, R3, R5, R4, PT ;  /* 0x0000000503057246 */ /* 0x001fc80003800104 */
[C---:B------:R-:W-:Y:S02]  /*195b0*/  ISETP.GT.AND P1, PT, R5.reuse, RZ, PT ;  /* 0x000000ff0500720c */ /* 0x040fe40003f24270 */
[C---:B------:R-:W-:Y:S02]  /*195c0*/  ISETP.GT.AND P2, PT, R5.reuse, 0x1, PT ;  /* 0x000000010500780c */ /* 0x040fe40003f44270 */
[----:B------:R-:W-:Y:S02]  /*195d0*/  ISETP.GT.AND P3, PT, R5, 0x8, PT ;  /* 0x000000080500780c */ /* 0x000fe40003f64270 */
[----:B------:R-:W-:Y:S02]  /*195e0*/  FSEL R56, R56, -INF , P1 ;  /* 0xff80000038387808 */ /* 0x000fe40000800000 */
[----:B------:R-:W-:Y:S02]  /*195f0*/  FSEL R57, R57, -INF , P2 ;  /* 0xff80000039397808 */ /* 0x000fe40001000000 */
[----:B--2---:R-:W-:-:S02]  /*19600*/  FMNMX.FTZ R4, R9, R70, !PT ;  /* 0x0000004609047209 */ /* 0x004fc40007810000 */
[----:B------:R-:W-:Y:S02]  /*19610*/  ISETP.GT.AND P1, PT, R5, 0x9, PT ;  /* 0x000000090500780c */ /* 0x000fe40003f24270 */
[----:B------:R-:W-:Y:S02]  /*19620*/  FSEL R60, R60, -INF , P3 ;  /* 0xff8000003c3c7808 */ /* 0x000fe40001800000 */
[----:B------:R-:W-:Y:S01]  /*19630*/  FMNMX.FTZ R3, R56, R57, !PT ;  /* 0x0000003938037209 */ /* 0x000fe20007810000 */
[----:B------:R-:W0:Y:S01]  /*19640*/  SHFL.BFLY PT, R11, R4, 0x1, 0x1f ;  /* 0x0c201f00040b7f89 */ /* 0x000e2200000e0000 */
[----:B------:R-:W-:Y:S02]  /*19650*/  FSEL R70, R61, -INF , P1 ;  /* 0xff8000003d467808 */ /* 0x000fe40000800000 */
[----:B------:R-:W-:Y:S02]  /*19660*/  ISETP.GT.AND P1, PT, R5, 0x10, PT ;  /* 0x000000100500780c */ /* 0x000fe40003f24270 */
[----:B------:R-:W-:-:S02]  /*19670*/  FMNMX.FTZ R3, R60, R3, !PT ;  /* 0x000000033c037209 */ /* 0x000fc40007810000 */
[C---:B------:R-:W-:Y:S02]  /*19680*/  ISETP.GT.AND P2, PT, R5.reuse, 0x11, PT ;  /* 0x000000110500780c */ /* 0x040fe40003f44270 */
        /* <DEDUP_REMOVED lines=9> */
[----:B------:R-:W-:Y:S02]  /*19720*/  ISETP.GT.AND P1, PT, R5, 0x20, PT ;  /* 0x000000200500780c */ /* 0x000fe40003f24270 */
[----:B------:R-:W-:-:S02]  /*19730*/  FMNMX.FTZ R7, R52, R7, !PT ;  /* 0x0000000734077209 */ /* 0x000fc40007810000 */
[C---:B------:R-:W-:Y:S02]  /*19740*/  ISETP.GT.AND P2, PT, R5.reuse, 0x21, PT ;  /* 0x000000210500780c */ /* 0x040fe40003f44270 */
[----:B------:R-:W-:Y:S02]  /*19750*/  FSEL R40, R40, -INF , P1 ;  /* 0xff80000028287808 */ /* 0x000fe40000800000 */
[----:B------:R-:W-:Y:S02]  /*19760*/  FMNMX.FTZ R7, R74, R7, !PT ;  /* 0x000000074a077209 */ /* 0x000fe40007810000 */
[----:B0-----:R-:W-:Y:S02]  /*19770*/  FMNMX.FTZ R4, R4, R11, !PT ;  /* 0x0000000b04047209 */ /* 0x001fe40007810000 */
[----:B------:R-:W-:Y:S02]  /*19780*/  MOV R3, UR4 ;  /* 0x0000000400037c02 */ /* 0x000fe40008000f00 */
[----:B------:R-:W-:-:S02]  /*19790*/  ISETP.GT.AND P3, PT, R5, 0x28, PT ;  /* 0x000000280500780c */ /* 0x000fc40003f64270 */
[----:B------:R-:W-:Y:S02]  /*197a0*/  FSEL R76, R41, -INF , P2 ;  /* 0xff800000294c7808 */ /* 0x000fe40001000000 */
[----:B------:R-:W-:Y:S02]  /*197b0*/  FMNMX.FTZ R9, R40, R7, !PT ;  /* 0x0000000728097209 */ /* 0x000fe40007810000 */
[----:B------:R-:W-:Y:S01]  /*197c0*/  ISETP.GT.AND P1, PT, R5, 0x29, PT ;  /* 0x000000290500780c */ /* 0x000fe20003f24270 */
[----:B------:R-:W-:Y:S01]  /*197d0*/  FMUL.FTZ R11, R4, R3 ;  /* 0x00000003040b7220 */ /* 0x000fe20000410000 */
[----:B------:R-:W-:Y:S02]  /*197e0*/  FSEL R44, R44, -INF , P3 ;  /* 0xff8000002c2c7808 */ /* 0x000fe40001800000 */
[----:B------:R-:W-:Y:S02]  /*197f0*/  FMNMX.FTZ R9, R76, R9, !PT ;  /* 0x000000094c097209 */ /* 0x000fe40007810000 */
[----:B------:R-:W-:-:S02]  /*19800*/  FSETP.NEU.FTZ.AND P4, PT, R4, -INF , PT ;  /* 0xff8000000400780b */ /* 0x000fc40003f9d000 */
[----:B------:R-:W-:Y:S02]  /*19810*/  FSEL R78, R45, -INF , P1 ;  /* 0xff8000002d4e7808 */ /* 0x000fe40000800000 */
[----:B------:R-:W-:Y:S02]  /*19820*/  ISETP.GT.AND P1, PT, R5, 0x30, PT ;  /* 0x000000300500780c */ /* 0x000fe40003f24270 */
[----:B------:R-:W-:Y:S02]  /*19830*/  FMNMX.FTZ R9, R44, R9, !PT ;  /* 0x000000092c097209 */ /* 0x000fe40007810000 */
[----:B------:R-:W-:Y:S02]  /*19840*/  FSEL R7, R11, RZ, P4 ;  /* 0x000000ff0b077208 */ /* 0x000fe40002000000 */
[----:B------:R-:W-:Y:S02]  /*19850*/  ISETP.GT.AND P2, PT, R5, 0x31, PT ;  /* 0x000000310500780c */ /* 0x000fe40003f44270 */
[----:B------:R-:W-:-:S02]  /*19860*/  FSEL R32, R32, -INF , P1 ;  /* 0xff80000020207808 */ /* 0x000fc40000800000 */
[----:B------:R-:W-:Y:S01]  /*19870*/  FMNMX.FTZ R9, R78, R9, !PT ;  /* 0x000000094e097209 */ /* 0x000fe20007810000 */
[--C-:B------:R-:W-:Y:S01]  /*19880*/  FFMA.FTZ R209, R80, R3, -R7.reuse ;  /* 0x0000000350d17223 */ /* 0x100fe20000010807 */
[----:B------:R-:W-:Y:S02]  /*19890*/  ISETP.GT.AND P1, PT, R5, 0x38, PT ;  /* 0x000000380500780c */ /* 0x000fe40003f24270 */
[----:B------:R-:W-:Y:S02]  /*198a0*/  FSEL R80, R33, -INF , P2 ;  /* 0xff80000021507808 */ /* 0x000fe40001000000 */
[----:B------:R-:W-:Y:S01]  /*198b0*/  FMNMX.FTZ R9, R32, R9, !PT ;  /* 0x0000000920097209 */ /* 0x000fe20007810000 */
[----:B------:R-:W-:Y:S01]  /*198c0*/  FFMA.FTZ R11, R68, R3, -R7 ;  /* 0x00000003440b7223 */ /* 0x000fe20000010807 */
[----:B------:R-:W-:Y:S02]  /*198d0*/  ISETP.GT.AND P2, PT, R5, 0x39, PT ;  /* 0x000000390500780c */ /* 0x000fe40003f44270 */
[----:B------:R-:W-:-:S02]  /*198e0*/  FSEL R68, R36, -INF , P1 ;  /* 0xff80000024447808 */ /* 0x000fc40000800000 */
[----:B------:R-:W-:Y:S02]  /*198f0*/  FMNMX.FTZ R9, R80, R9, !PT ;  /* 0x0000000950097209 */ /* 0x000fe40007810000 */
[----:B------:R-:W-:Y:S02]  /*19900*/  FSEL R82, R37, -INF , P2 ;  /* 0xff80000025527808 */ /* 0x000fe40001000000 */
[C---:B------:R-:W-:Y:S02]  /*19910*/  ISETP.GT.AND P1, PT, R5.reuse, 0x40, PT ;  /* 0x000000400500780c */ /* 0x040fe40003f24270 */
[----:B------:R-:W-:Y:S02]  /*19920*/  FMNMX.FTZ R9, R68, R9, !PT ;  /* 0x0000000944097209 */ /* 0x000fe40007810000 */
[----:B------:R-:W-:Y:S02]  /*19930*/  ISETP.GT.AND P2, PT, R5, 0x41, PT ;  /* 0x000000410500780c */ /* 0x000fe40003f44270 */
[----:B------:R-:W-:-:S02]  /*19940*/  FSEL R24, R24, -INF , P1 ;  /* 0xff80000018187808 */ /* 0x000fc40000800000 */
[----:B------:R-:W-:Y:S01]  /*19950*/  FMNMX.FTZ R9, R82, R9, !PT ;  /* 0x0000000952097209 */ /* 0x000fe20007810000 */
[----:B------:R-:W-:Y:S01]  /*19960*/  FFMA.FTZ R211, R62, R3, -R7 ;  /* 0x000000033ed37223 */ /* 0x000fe20000010807 */
[----:B------:R-:W-:Y:S02]  /*19970*/  ISETP.GT.AND P1, PT, R5, 0x48, PT ;  /* 0x000000480500780c */ /* 0x000fe40003f24270 */
[----:B------:R-:W-:Y:S02]  /*19980*/  FSEL R62, R25, -INF , P2 ;  /* 0xff800000193e7808 */ /* 0x000fe40001000000 */
[----:B------:R-:W-:Y:S02]  /*19990*/  FMNMX.FTZ R9, R24, R9, !PT ;  /* 0x0000000918097209 */ /* 0x000fe40007810000 */
[----:B------:R-:W-:Y:S02]  /*199a0*/  ISETP.GT.AND P2, PT, R5, 0x49, PT ;  /* 0x000000490500780c */ /* 0x000fe40003f44270 */
[----:B------:R-:W-:-:S02]  /*199b0*/  FSEL R84, R28, -INF , P1 ;  /* 0xff8000001c547808 */ /* 0x000fc40000800000 */
[----:B------:R-:W-:Y:S02]  /*199c0*/  FMNMX.FTZ R9, R62, R9, !PT ;  /* 0x000000093e097209 */ /* 0x000fe40007810000 */
[----:B------:R-:W-:Y:S02]  /*199d0*/  FSEL R86, R29, -INF , P2 ;  /* 0xff8000001d567808 */ /* 0x000fe40001000000 */
[----:B------:R-:W-:-:S04]  /*199e0*/  FMNMX.FTZ R9, R84, R9, !PT ;  /* 0x0000000954097209 */ /* 0x000fc80007810000 */
[----:B------:R-:W-:Y:S01]  /*199f0*/  FMNMX.FTZ R9, R86, R9, !PT ;  /* 0x0000000956097209 */ /* 0x000fe20007810000 */
[----:B------:R-:W-:-:S04]  /*19a00*/  FFMA.FTZ R28, R6, R3, -R7 ;  /* 0x00000003061c7223 */ /* 0x000fc80000010807 */
[----:B------:R-:W0:Y:S02]  /*19a10*/  SHFL.BFLY PT, R6, R9, 0x2, 0x1f ;  /* 0x0c401f0009067f89 */ /* 0x000e2400000e0000 */
[----:B0-----:R-:W-:-:S05]  /*19a20*/  FMNMX.FTZ R6, R9, R6, !PT ;  /* 0x0000000609067209 */ /* 0x001fca0007810000 */
[----:B------:R-:W0:Y:S02]  /*19a30*/  SHFL.BFLY PT, R5, R6, 0x1, 0x1f ;  /* 0x0c201f0006057f89 */ /* 0x000e2400000e0000 */
[----:B0-----:R-:W-:Y:S02]  /*19a40*/  FMNMX.FTZ R5, R6, R5, !PT ;  /* 0x0000000506057209 */ /* 0x001fe40007810000 */
[----:B------:R-:W0:Y:S02]  /*19a50*/  @P5 LDC R6, c[0x0][0x44c] ;  /* 0x00011300ff065b82 */ /* 0x000e240000000800 */
[C---:B------:R-:W-:Y:S01]  /*19a60*/  FSETP.NEU.FTZ.AND P1, PT, R5.reuse, -INF , PT ;  /* 0xff8000000500780b */ /* 0x040fe20003f3d000 */
[----:B------:R-:W-:-:S05]  /*19a70*/  FMUL.FTZ R13, R5, R3 ;  /* 0x00000003050d7220 */ /* 0x000fca0000410000 */
[----:B------:R-:W-:-:S05]  /*19a80*/  FSEL R13, R13, RZ, P1 ;  /* 0x000000ff0d0d7208 */ /* 0x000fca0000800000 */
[-CC-:B------:R-:W-:Y:S02]  /*19a90*/  FFMA.FTZ R196, R32, R3.reuse, -R13.reuse ;  /* 0x0000000320c47223 */ /* 0x180fe4000001080d */
[----:B------:R-:W2:Y:S01]  /*19aa0*/  LDL R32, [R1+0x70] ;  /* 0x0000700001207983 */ /* 0x000ea20000100800 */
[-CC-:B------:R-:W-:Y:S01]  /*19ab0*/  FFMA.FTZ R208, R56, R3.reuse, -R13.reuse ;  /* 0x0000000338d07223 */ /* 0x180fe2000001080d */
[-CC-:B------:R-:W-:Y:S01]  /*19ac0*/  FFMA.FTZ R9, R57, R3.reuse, -R13.reuse ;  /* 0x0000000339097223 */ /* 0x180fe2000001080d */
[-C--:B------:R-:W-:Y:S01]  /*19ad0*/  FFMA.FTZ R210, R60, R3.reuse, -R13 ;  /* 0x000000033cd27223 */ /* 0x080fe2000001080d */
[----:B------:R-:W-:Y:S01]  /*19ae0*/  MUFU.EX2 R209, R209 ;  /* 0x000000d100d17308 */ /* 0x000fe20000000800 */
[-CC-:B------:R-:W-:Y:S01]  /*19af0*/  FFMA.FTZ R14, R14, R3.reuse, -R7.reuse ;  /* 0x000000030e0e7223 */ /* 0x180fe20000010807 */
[----:B------:R-:W-:-:S06]  /*19b00*/  FFMA.FTZ R205, R50, R3, -R7 ;  /* 0x0000000332cd7223 */ /* 0x000fcc0000010807 */
[----:B------:R3:W4:Y:S01]  /*19b10*/  MUFU.EX2 R36, R11 ;  /* 0x0000000b00247308 */ /* 0x0007220000000800 */
[----:B------:R-:W-:-:S07]  /*19b20*/  FFMA.FTZ R204, R48, R3, -R13 ;  /* 0x0000000330cc7223 */ /* 0x000fce000001080d */
[----:B------:R-:W-:Y:S01]  /*19b30*/  MUFU.EX2 R208, R208 ;  /* 0x000000d000d07308 */ /* 0x000fe20000000800 */
[----:B---3--:R-:W-:-:S07]  /*19b40*/  FFMA.FTZ R11, R70, R3, -R13 ;  /* 0x00000003460b7223 */ /* 0x008fce000001080d */
[----:B------:R-:W3:Y:S01]  /*19b50*/  MUFU.EX2 R9, R9 ;  /* 0x0000000900097308 */ /* 0x000ee20000000800 */
[----:B------:R-:W-:-:S07]  /*19b60*/  FFMA.FTZ R15, R72, R3, -R13 ;  /* 0x00000003480f7223 */ /* 0x000fce000001080d */
[----:B------:R-:W5:Y:S01]  /*19b70*/  MUFU.EX2 R211, R211 ;  /* 0x000000d300d37308 */ /* 0x000f620000000800 */
[----:B0-----:R-:W-:-:S07]  /*19b80*/  @P5 IMAD.HI.U32 R6, R69, R6, RZ ;  /* 0x0000000645065227 */ /* 0x001fce00078e00ff */
[----:B------:R-:W0:Y:S01]  /*19b90*/  MUFU.EX2 R210, R210 ;  /* 0x000000d200d27308 */ /* 0x000e220000000800 */
[-CC-:B------:R-:W-:Y:S01]  /*19ba0*/  FFMA.FTZ R207, R54, R3.reuse, -R7.reuse ;  /* 0x0000000336cf7223 */ /* 0x180fe20000010807 */
[----:B------:R-:W-:-:S06]  /*19bb0*/  FFMA.FTZ R193, R26, R3, -R7 ;  /* 0x000000031ac17223 */ /* 0x000fcc0000010807 */
[----:B------:R-:W0:Y:S01]  /*19bc0*/  MUFU.EX2 R14, R14 ;  /* 0x0000000e000e7308 */ /* 0x000e220000000800 */
[----:B------:R-:W-:Y:S01]  /*19bd0*/  FFMA.FTZ R206, R52, R3, -R13 ;  /* 0x0000000334ce7223 */ /* 0x000fe2000001080d */
[----:B------:R-:W-:-:S06]  /*19be0*/  IMAD.MOV.U32 R26, RZ, RZ, R69 ;  /* 0x000000ffff1a7224 */ /* 0x000fcc00078e0045 */
[----:B------:R-:W0:Y:S01]  /*19bf0*/  MUFU.EX2 R11, R11 ;  /* 0x0000000b000b7308 */ /* 0x000e220000000800 */
[----:B-1----:R-:W-:Y:S01]  /*19c00*/  @P5 SHF.R.U32.HI R26, RZ, R31, R6 ;  /* 0x0000001fff1a5219 */ /* 0x002fe20000011606 */
[----:B----4-:R-:W-:-:S06]  /*19c10*/  FADD.FTZ R6, R209, R36 ;  /* 0x00000024d1067221 */ /* 0x010fcc0000010000 */
[----:B------:R-:W1:Y:S01]  /*19c20*/  MUFU.EX2 R205, R205 ;  /* 0x000000cd00cd7308 */ /* 0x000e620000000800 */
[----:B------:R-:W-:Y:S01]  /*19c30*/  FFMA.FTZ R50, R8, R3, -R7 ;  /* 0x0000000308327223 */ /* 0x000fe20000010807 */
[----:B---3--:R-:W-:-:S06]  /*19c40*/  FADD.FTZ R31, R208, R9 ;  /* 0x00000009d01f7221 */ /* 0x008fcc0000010000 */
[----:B------:R-:W3:Y:S01]  /*19c50*/  MUFU.EX2 R204, R204 ;  /* 0x000000cc00cc7308 */ /* 0x000ee20000000800 */
[----:B------:R-:W-:Y:S01]  /*19c60*/  FFMA.FTZ R21, R74, R3, -R13 ;  /* 0x000000034a157223 */ /* 0x000fe2000001080d */
[----:B------:R-:W-:Y:S02]  /*19c70*/  VIADD R29, R0, 0x38840 ;  /* 0x00038840001d7836 */ /* 0x000fe40000000000 */
[----:B-----5:R-:W-:-:S04]  /*19c80*/  FADD.FTZ R33, R211, R6 ;  /* 0x00000006d3217221 */ /* 0x020fc80000010000 */
[----:B------:R-:W4:Y:S01]  /*19c90*/  MUFU.EX2 R28, R28 ;  /* 0x0000001c001c7308 */ /* 0x000f220000000800 */
[----:B------:R-:W-:Y:S01]  /*19ca0*/  FFMA.FTZ R201, R42, R3, -R7 ;  /* 0x000000032ac97223 */ /* 0x000fe20000010807 */
[----:B0-----:R-:W-:-:S06]  /*19cb0*/  FADD.FTZ R6, R210, R31 ;  /* 0x0000001fd2067221 */ /* 0x001fcc0000010000 */
[----:B------:R-:W0:Y:S01]  /*19cc0*/  MUFU.EX2 R15, R15 ;  /* 0x0000000f000f7308 */ /* 0x000e220000000800 */
[-C--:B------:R-:W-:Y:S01]  /*19cd0*/  FFMA.FTZ R195, R30, R3.reuse, -R7 ;  /* 0x000000031ec37223 */ /* 0x080fe20000010807 */
[----:B------:R-:W-:Y:S01]  /*19ce0*/  FFMA.FTZ R200, R40, R3, -R13 ;  /* 0x0000000328c87223 */ /* 0x000fe2000001080d */
[----:B------:R-:W-:-:S05]  /*19cf0*/  IADD3 R30, R26, R65, -R67 ;  /* 0x000000411a1e7210 */ /* 0x000fca0007ffe843 */
[----:B------:R-:W5:Y:S01]  /*19d00*/  MUFU.EX2 R207, R207 ;  /* 0x000000cf00cf7308 */ /* 0x000f620000000800 */
[----:B------:R-:W-:Y:S01]  /*19d10*/  PRMT R0, R228, 0x654, R29 ;  /* 0x00000654e4007816 */ /* 0x000fe2000000001d */
[----:B------:R-:W-:Y:S01]  /*19d20*/  FADD.FTZ R26, R14, R33 ;  /* 0x000000210e1a7221 */ /* 0x000fe20000010000 */
[----:B------:R-:W-:-:S05]  /*19d30*/  FFMA.FTZ R10, R10, R3, -R7 ;  /* 0x000000030a0a7223 */ /* 0x000fca0000010807 */
[----:B------:R-:W5:Y:S01]  /*19d40*/  MUFU.EX2 R206, R206 ;  /* 0x000000ce00ce7308 */ /* 0x000f620000000800 */
[----:B------:R-:W-:Y:S01]  /*19d50*/  FADD.FTZ R31, R11, R6 ;  /* 0x000000060b1f7221 */ /* 0x000fe20000010000 */
[-C--:B------:R-:W-:Y:S01]  /*19d60*/  FFMA.FTZ R25, R76, R3.reuse, -R13 ;  /* 0x000000034c197223 */ /* 0x080fe2000001080d */
[----:B------:R3:W-:Y:S05]  /*19d70*/  SYNCS.ARRIVE.TRANS64.RED.A1T0 RZ, [R0+URZ], RZ ;  /* 0x000000ff00ff79a7 */ /* 0x0007ea000810043f */
[----:B------:R-:W5:Y:S01]  /*19d80*/  MUFU.EX2 R50, R50 ;  /* 0x0000003200327308 */ /* 0x000f620000000800 */
[----:B-1----:R-:W-:Y:S01]  /*19d90*/  FADD.FTZ R33, R205, R26 ;  /* 0x0000001acd217221 */ /* 0x002fe20000010000 */
[----:B------:R-:W-:Y:S01]  /*19da0*/  FFMA.FTZ R203, R46, R3, -R7 ;  /* 0x000000032ecb7223 */ /* 0x000fe20000010807 */
[----:B---3--:R-:W-:-:S05]  /*19db0*/  FADD.FTZ R0, R204, R31 ;  /* 0x0000001fcc007221 */ /* 0x008fca0000010000 */
[----:B------:R-:W1:Y:S01]  /*19dc0*/  MUFU.EX2 R21, R21 ;  /* 0x0000001500157308 */ /* 0x000e620000000800 */
[----:B------:R-:W-:Y:S01]  /*19dd0*/  FFMA.FTZ R202, R44, R3, -R13 ;  /* 0x000000032cca7223 */ /* 0x000fe2000001080d */
[----:B----4-:R-:W-:-:S06]  /*19de0*/  FADD.FTZ R6, R28, R33 ;  /* 0x000000211c067221 */ /* 0x010fcc0000010000 */
[----:B------:R-:W3:Y:S01]  /*19df0*/  MUFU.EX2 R201, R201 ;  /* 0x000000c900c97308 */ /* 0x000ee20000000800 */
[----:B------:R-:W-:Y:S01]  /*19e00*/  FFMA.FTZ R12, R12, R3, -R7 ;  /* 0x000000030c0c7223 */ /* 0x000fe20000010807 */
[----:B0-----:R-:W-:-:S06]  /*19e10*/  FADD.FTZ R31, R15, R0 ;  /* 0x000000000f1f7221 */ /* 0x001fcc0000010000 */
[----:B------:R-:W0:Y:S01]  /*19e20*/  MUFU.EX2 R200, R200 ;  /* 0x000000c800c87308 */ /* 0x000e220000000800 */
[----:B------:R-:W-:Y:S01]  /*19e30*/  FFMA.FTZ R27, R78, R3, -R13 ;  /* 0x000000034e1b7223 */ /* 0x000fe2000001080d */
[----:B-----5:R-:W-:-:S06]  /*19e40*/  FADD.FTZ R33, R207, R6 ;  /* 0x00000006cf217221 */ /* 0x020fcc0000010000 */
[----:B------:R-:W4:Y:S01]  /*19e50*/  MUFU.EX2 R10, R10 ;  /* 0x0000000a000a7308 */ /* 0x000f220000000800 */
[----:B------:R-:W-:Y:S01]  /*19e60*/  FFMA.FTZ R197, R34, R3, -R7 ;  /* 0x0000000322c57223 */ /* 0x000fe20000010807 */
[----:B------:R-:W-:-:S06]  /*19e70*/  FADD.FTZ R0, R206, R31 ;  /* 0x0000001fce007221 */ /* 0x000fcc0000010000 */
[----:B------:R-:W5:Y:S01]  /*19e80*/  MUFU.EX2 R25, R25 ;  /* 0x0000001900197308 */ /* 0x000f620000000800 */
[----:B------:R-:W-:Y:S01]  /*19e90*/  FADD.FTZ R6, R50, R33 ;  /* 0x0000002132067221 */ /* 0x000fe20000010000 */
[----:B------:R-:W-:-:S06]  /*19ea0*/  FFMA.FTZ R20, R20, R3, -R7 ;  /* 0x0000000314147223 */ /* 0x000fcc0000010807 */
[----:B------:R-:W5:Y:S01]  /*19eb0*/  MUFU.EX2 R203, R203 ;  /* 0x000000cb00cb7308 */ /* 0x000f620000000800 */
[----:B-1----:R-:W-:-:S07]  /*19ec0*/  FADD.FTZ R31, R21, R0 ;  /* 0x00000000151f7221 */ /* 0x002fce0000010000 */
[----:B------:R-:W1:Y:S01]  /*19ed0*/  MUFU.EX2 R202, R202 ;  /* 0x000000ca00ca7308 */ /* 0x000e620000000800 */
[----:B------:R-:W-:Y:S01]  /*19ee0*/  FFMA.FTZ R80, R80, R3, -R13 ;  /* 0x0000000350507223 */ /* 0x000fe2000001080d */
[----:B---3--:R-:W-:-:S06]  /*19ef0*/  FADD.FTZ R33, R201, R6 ;  /* 0x00000006c9217221 */ /* 0x008fcc0000010000 */
[----:B------:R-:W3:Y:S01]  /*19f00*/  MUFU.EX2 R12, R12 ;  /* 0x0000000c000c7308 */ /* 0x000ee20000000800 */
[----:B0-----:R-:W-:Y:S01]  /*19f10*/  FADD.FTZ R0, R200, R31 ;  /* 0x0000001fc8007221 */ /* 0x001fe20000010000 */
[----:B------:R-:W-:-:S06]  /*19f20*/  FFMA.FTZ R198, R68, R3, -R13 ;  /* 0x0000000344c67223 */ /* 0x000fcc000001080d */
[----:B------:R-:W0:Y:S01]  /*19f30*/  MUFU.EX2 R27, R27 ;  /* 0x0000001b001b7308 */ /* 0x000e220000000800 */
[-C--:B------:R-:W-:Y:S01]  /*19f40*/  FFMA.FTZ R199, R38, R3.reuse, -R7 ;  /* 0x0000000326c77223 */ /* 0x080fe20000010807 */
[----:B------:R-:W-:Y:S01]  /*19f50*/  FFMA.FTZ R192, R24, R3, -R13 ;  /* 0x0000000318c07223 */ /* 0x000fe2000001080d */
[----:B----4-:R-:W-:-:S05]  /*19f60*/  FADD.FTZ R24, R10, R33 ;  /* 0x000000210a187221 */ /* 0x010fca0000010000 */
[----:B------:R-:W4:Y:S01]  /*19f70*/  MUFU.EX2 R197, R197 ;  /* 0x000000c500c57308 */ /* 0x000f220000000800 */
[----:B-----5:R-:W-:-:S07]  /*19f80*/  FADD.FTZ R31, R25, R0 ;  /* 0x00000000191f7221 */ /* 0x020fce0000010000 */
[----:B------:R-:W5:Y:S01]  /*19f90*/  MUFU.EX2 R196, R196 ;  /* 0x000000c400c47308 */ /* 0x000f620000000800 */
[-C--:B------:R-:W-:Y:S01]  /*19fa0*/  FFMA.FTZ R34, R58, R3.reuse, -R7 ;  /* 0x000000033a227223 */ /* 0x080fe20000010807 */
[----:B------:R-:W-:Y:S01]  /*19fb0*/  FFMA.FTZ R82, R82, R3, -R13 ;  /* 0x0000000352527223 */ /* 0x000fe2000001080d */
[----:B------:R-:W-:-:S05]  /*19fc0*/  FADD.FTZ R33, R203, R24 ;  /* 0x00000018cb217221 */ /* 0x000fca0000010000 */
[----:B------:R-:W5:Y:S01]  /*19fd0*/  MUFU.EX2 R20, R20 ;  /* 0x0000001400147308 */ /* 0x000f620000000800 */
[----:B-1----:R-:W-:-:S07]  /*19fe0*/  FADD.FTZ R0, R202, R31 ;  /* 0x0000001fca007221 */ /* 0x002fce0000010000 */
[----:B------:R-:W1:Y:S01]  /*19ff0*/  MUFU.EX2 R29, R80 ;  /* 0x00000050001d7308 */ /* 0x000e620000000800 */
[-CC-:B------:R-:W-:Y:S01]  /*1a000*/  FFMA.FTZ R8, R64, R3.reuse, -R7.reuse ;  /* 0x0000000340087223 */ /* 0x180fe20000010807 */
[----:B------:R-:W-:Y:S01]  /*1a010*/  FFMA.FTZ R66, R66, R3, -R7 ;  /* 0x0000000342427223 */ /* 0x000fe20000010807 */
[----:B---3--:R-:W-:-:S05]  /*1a020*/  FADD.FTZ R24, R12, R33 ;  /* 0x000000210c187221 */ /* 0x008fca0000010000 */
[----:B------:R-:W3:Y:S01]  /*1a030*/  MUFU.EX2 R198, R198 ;  /* 0x000000c600c67308 */ /* 0x000ee20000000800 */
[----:B0-----:R-:W-:-:S07]  /*1a040*/  FADD.FTZ R31, R27, R0 ;  /* 0x000000001b1f7221 */ /* 0x001fce0000010000 */
[----:B------:R-:W0:Y:S01]  /*1a050*/  MUFU.EX2 R199, R199 ;  /* 0x000000c700c77308 */ /* 0x000e220000000800 */
[----:B------:R-:W-:-:S04]  /*1a060*/  IMAD.HI R30, R30, 0x66666667, RZ ;  /* 0x666666671e1e7827 */ /* 0x000fc800078e02ff */
[-C--:B------:R-:W-:Y:S01]  /*1a070*/  FFMA.FTZ R62, R62, R3.reuse, -R13 ;  /* 0x000000033e3e7223 */ /* 0x080fe2000001080d */
[----:B----4-:R-:W-:Y:S02]  /*1a080*/  FADD.FTZ R33, R197, R24 ;  /* 0x00000018c5217221 */ /* 0x010fe40000010000 */
[----:B------:R-:W4:Y:S01]  /*1a090*/  MUFU.EX2 R7, R82 ;  /* 0x0000005200077308 */ /* 0x000f220000000800 */
[----:B-----5:R-:W-:Y:S01]  /*1a0a0*/  FADD.FTZ R0, R196, R31 ;  /* 0x0000001fc4007221 */ /* 0x020fe20000010000 */
[----:B------:R-:W-:-:S06]  /*1a0b0*/  FFMA.FTZ R84, R84, R3, -R13 ;  /* 0x0000000354547223 */ /* 0x000fcc000001080d */
[----:B------:R-:W5:Y:S01]  /*1a0c0*/  MUFU.EX2 R34, R34 ;  /* 0x0000002200227308 */ /* 0x000f620000000800 */
[----:B------:R-:W-:Y:S01]  /*1a0d0*/  FFMA.FTZ R86, R86, R3, -R13 ;  /* 0x0000000356567223 */ /* 0x000fe2000001080d */
[----:B------:R-:W-:Y:S01]  /*1a0e0*/  F2FP.F16.F32.PACK_AB R211, R14, R211 ;  /* 0x000000d30ed3723e */ /* 0x000fe200000000ff */
[----:B------:R-:W-:-:S05]  /*1a0f0*/  FADD.FTZ R14, R20, R33 ;  /* 0x00000021140e7221 */ /* 0x000fca0000010000 */
[----:B------:R-:W5:Y:S01]  /*1a100*/  MUFU.EX2 R192, R192 ;  /* 0x000000c000c07308 */ /* 0x000f620000000800 */
[----:B------:R-:W-:Y:S01]  /*1a110*/  SHF.R.U32.HI R35, RZ, 0x1f, R30 ;  /* 0x0000001fff237819 */ /* 0x000fe2000001161e */
[----:B-1----:R-:W-:-:S06]  /*1a120*/  FADD.FTZ R33, R29, R0 ;  /* 0x000000001d217221 */ /* 0x002fcc0000010000 */
[----:B------:R-:W1:Y:S01]  /*1a130*/  MUFU.EX2 R193, R193 ;  /* 0x000000c100c17308 */ /* 0x000e620000000800 */
[----:B------:R-:W-:Y:S01]  /*1a140*/  LEA.HI.SX32 R6, R30, R35, 0x1b ;  /* 0x000000231e067211 */ /* 0x000fe200078fdaff */
[----:B---3--:R-:W-:-:S06]  /*1a150*/  FADD.FTZ R0, R198, R33 ;  /* 0x00000021c6007221 */ /* 0x008fcc0000010000 */
[----:B------:R-:W3:Y:S01]  /*1a160*/  MUFU.EX2 R13, R62 ;  /* 0x0000003e000d7308 */ /* 0x000ee20000000800 */
[----:B0-----:R-:W-:-:S07]  /*1a170*/  FADD.FTZ R35, R199, R14 ;  /* 0x0000000ec7237221 */ /* 0x001fce0000010000 */
[----:B------:R-:W0:Y:S01]  /*1a180*/  MUFU.EX2 R8, R8 ;  /* 0x0000000800087308 */ /* 0x000e220000000800 */
[----:B------:R-:W-:Y:S01]  /*1a190*/  F2FP.F16.F32.PACK_AB R208, R9, R208 ;  /* 0x000000d009d0723e */ /* 0x000fe200000000ff */
[----:B----4-:R-:W-:Y:S01]  /*1a1a0*/  FADD.FTZ R9, R7, R0 ;  /* 0x0000000007097221 */ /* 0x010fe20000010000 */
[----:B------:R-:W-:Y:S01]  /*1a1b0*/  F2FP.F16.F32.PACK_AB R201, R10, R201 ;  /* 0x000000c90ac9723e */ /* 0x000fe200000000ff */
[----:B-----5:R-:W-:Y:S02]  /*1a1c0*/  FADD.FTZ R10, R34, R35 ;  /* 0x00000023220a7221 */ /* 0x020fe40000010000 */
[----:B------:R-:W-:Y:S02]  /*1a1d0*/  FADD.FTZ R0, R192, R9 ;  /* 0x00000009c0007221 */ /* 0x000fe40000010000 */
[----:B-1----:R-:W-:Y:S01]  /*1a1e0*/  FADD.FTZ R9, R193, R10 ;  /* 0x0000000ac1097221 */ /* 0x002fe20000010000 */
[----:B------:R-:W-:Y:S01]  /*1a1f0*/  F2FP.F16.F32.PACK_AB R210, R11, R210 ;  /* 0x000000d20bd2723e */ /* 0x000fe200000000ff */
[----:B------:R-:W-:Y:S01]  /*1a200*/  MUFU.EX2 R195, R195 ;  /* 0x000000c300c37308 */ /* 0x000fe20000000800 */
[----:B---3--:R-:W-:Y:S01]  /*1a210*/  FADD.FTZ R11, R13, R0 ;  /* 0x000000000d0b7221 */ /* 0x008fe20000010000 */
[----:B0-----:R-:W-:-:S06]  /*1a220*/  FADD.FTZ R0, R8, R9 ;  /* 0x0000000908007221 */ /* 0x001fcc0000010000 */
[----:B------:R-:W0:Y:S01]  /*1a230*/  MUFU.EX2 R84, R84 ;  /* 0x0000005400547308 */ /* 0x000e220000000800 */
[----:B------:R-:W-:Y:S01]  /*1a240*/  VIADD R9, R2, 0xfffffffe ;  /* 0xfffffffe02097836 */ /* 0x000fe20000000000 */
[----:B--2---:R-:W-:-:S06]  /*1a250*/  VIMNMX R32, R32, R6, !PT ;  /* 0x0000000620207248 */ /* 0x004fcc0007fe0100 */
[----:B------:R-:W1:Y:S01]  /*1a260*/  MUFU.EX2 R31, R86 ;  /* 0x00000056001f7308 */ /* 0x000e620000000800 */
[----:B------:R-:W-:-:S07]  /*1a270*/  ISETP.GE.AND P1, PT, R9, R32, PT ;  /* 0x000000200900720c */ /* 0x000fce0003f26270 */
[----:B------:R-:W2:Y:S01]  /*1a280*/  MUFU.EX2 R66, R66 ;  /* 0x0000004200427308 */ /* 0x000ea20000000800 */
[----:B------:R-:W-:Y:S01]  /*1a290*/  F2FP.F16.F32.PACK_AB R198, R7, R198 ;  /* 0x000000c607c6723e */ /* 0x000fe200000000ff */
[----:B0-----:R-:W-:Y:S01]  /*1a2a0*/  FADD.FTZ R10, R84, R11 ;  /* 0x0000000b540a7221 */ /* 0x001fe20000010000 */
[----:B------:R-:W-:Y:S01]  /*1a2b0*/  FADD.FTZ R7, R195, R0 ;  /* 0x00000000c3077221 */ /* 0x000fe20000010000 */
[----:B------:R-:W-:Y:S01]  /*1a2c0*/  BSSY B0, `(.L_x_2869) ;  /* 0x000055c000007945 */ /* 0x000fe20003800000 */
[----:B------:R-:W-:Y:S01]  /*1a2d0*/  F2FP.F16.F32.PACK_AB R197, R20, R197 ;  /* 0x000000c514c5723e */ /* 0x000fe200000000ff */
[----:B------:R0:W-:Y:S01]  /*1a2e0*/  STL [R1+0x50], R32 ;  /* 0x0000502001007387 */ /* 0x0001e20000100800 */
[----:B------:R-:W-:Y:S01]  /*1a2f0*/  F2FP.F16.F32.PACK_AB R206, R21, R206 ;  /* 0x000000ce15ce723e */ /* 0x000fe200000000ff */
[----:B------:R-:W-:Y:S01]  /*1a300*/  IMAD.MOV.U32 R2, RZ, RZ, 0x3f800000 ;  /* 0x3f800000ff027424 */ /* 0x000fe200078e00ff */
[----:B------:R-:W-:Y:S01]  /*1a310*/  F2FP.F16.F32.PACK_AB R209, R36, R209 ;  /* 0x000000d124d1723e */ /* 0x000fe200000000ff */
[----:B-1----:R-:W-:Y:S01]  /*1a320*/  FADD.FTZ R21, R31, R10 ;  /* 0x0000000a1f157221 */ /* 0x002fe20000010000 */
[----:B------:R-:W-:-:S02]  /*1a330*/  F2FP.F16.F32.PACK_AB R205, R28, R205 ;  /* 0x000000cd1ccd723e */ /* 0x000fc400000000ff */
[----:B------:R-:W-:Y:S02]  /*1a340*/  CS2R R150, SRZ ;  /* 0x0000000000967805 */ /* 0x000fe4000001ff00 */
[----:B------:R-:W-:Y:S02]  /*1a350*/  F2FP.F16.F32.PACK_AB R207, R50, R207 ;  /* 0x000000cf32cf723e */ /* 0x000fe400000000ff */
[----:B------:R-:W-:Y:S02]  /*1a360*/  CS2R R148, SRZ ;  /* 0x0000000000947805 */ /* 0x000fe4000001ff00 */
[----:B------:R-:W-:Y:S02]  /*1a370*/  F2FP.F16.F32.PACK_AB R199, R34, R199 ;  /* 0x000000c722c7723e */ /* 0x000fe400000000ff */
[----:B------:R-:W-:Y:S02]  /*1a380*/  CS2R R146, SRZ ;  /* 0x0000000000927805 */ /* 0x000fe4000001ff00 */
[----:B------:R-:W-:Y:S01]  /*1a390*/  F2FP.F16.F32.PACK_AB R200, R25, R200 ;  /* 0x000000c819c8723e */ /* 0x000fe200000000ff */
[----:B--2---:R-:W-:Y:S01]  /*1a3a0*/  FADD.FTZ R20, R66, R7 ;  /* 0x0000000742147221 */ /* 0x004fe20000010000 */
[----:B------:R-:W-:-:S02]  /*1a3b0*/  F2FP.F16.F32.PACK_AB R202, R27, R202 ;  /* 0x000000ca1bca723e */ /* 0x000fc400000000ff */
[----:B------:R-:W-:Y:S02]  /*1a3c0*/  CS2R R144, SRZ ;  /* 0x0000000000907805 */ /* 0x000fe4000001ff00 */
[----:B------:R-:W-:Y:S02]  /*1a3d0*/  F2FP.F16.F32.PACK_AB R196, R29, R196 ;  /* 0x000000c41dc4723e */ /* 0x000fe400000000ff */
[----:B------:R-:W-:Y:S02]  /*1a3e0*/  CS2R R142, SRZ ;  /* 0x00000000008e7805 */ /* 0x000fe4000001ff00 */
[----:B------:R-:W-:Y:S02]  /*1a3f0*/  F2FP.F16.F32.PACK_AB R194, R31, R84 ;  /* 0x000000541fc2723e */ /* 0x000fe400000000ff */
[----:B------:R-:W-:Y:S02]  /*1a400*/  CS2R R140, SRZ ;  /* 0x00000000008c7805 */ /* 0x000fe4000001ff00 */
[----:B------:R-:W-:-:S02]  /*1a410*/  F2FP.F16.F32.PACK_AB R195, R66, R195 ;  /* 0x000000c342c3723e */ /* 0x000fc400000000ff */
[----:B------:R-:W-:Y:S02]  /*1a420*/  CS2R R138, SRZ ;  /* 0x00000000008a7805 */ /* 0x000fe4000001ff00 */
[----:B------:R-:W-:Y:S02]  /*1a430*/  @P5 LOP3.LUT R18, R18, 0x10, RZ, 0xfc, !PT ;  /* 0x0000001012125812 */ /* 0x000fe400078efcff */
[----:B------:R-:W-:Y:S02]  /*1a440*/  CS2R R136, SRZ ;  /* 0x0000000000887805 */ /* 0x000fe4000001ff00 */
[----:B------:R-:W-:Y:S02]  /*1a450*/  F2FP.F16.F32.PACK_AB R203, R12, R203 ;  /* 0x000000cb0ccb723e */ /* 0x000fe400000000ff */
[----:B------:R-:W-:Y:S02]  /*1a460*/  CS2R R134, SRZ ;  /* 0x0000000000867805 */ /* 0x000fe4000001ff00 */
[----:B------:R-:W-:-:S02]  /*1a470*/  F2FP.F16.F32.PACK_AB R204, R15, R204 ;  /* 0x000000cc0fcc723e */ /* 0x000fc400000000ff */
[----:B------:R-:W-:Y:S02]  /*1a480*/  CS2R R132, SRZ ;  /* 0x0000000000847805 */ /* 0x000fe4000001ff00 */
[----:B------:R-:W-:Y:S02]  /*1a490*/  F2FP.F16.F32.PACK_AB R192, R13, R192 ;  /* 0x000000c00dc0723e */ /* 0x000fe400000000ff */
[----:B------:R-:W-:Y:S02]  /*1a4a0*/  CS2R R130, SRZ ;  /* 0x0000000000827805 */ /* 0x000fe4000001ff00 */
[----:B------:R-:W-:Y:S02]  /*1a4b0*/  F2FP.F16.F32.PACK_AB R193, R8, R193 ;  /* 0x000000c108c1723e */ /* 0x000fe400000000ff */
[----:B------:R-:W-:Y:S02]  /*1a4c0*/  CS2R R128, SRZ ;  /* 0x0000000000807805 */ /* 0x000fe4000001ff00 */
[----:B------:R-:W-:-:S02]  /*1a4d0*/  MOV R0, 0x3f800000 ;  /* 0x3f80000000007802 */ /* 0x000fc40000000f00 */
        /* <DEDUP_REMOVED lines=47> */
[----:B0-----:R-:W-:-:S02]  /*1a7d0*/  CS2R R32, SRZ ;  /* 0x0000000000207805 */ /* 0x001fc4000001ff00 */
[----:B------:R-:W-:Y:S02]  /*1a7e0*/  CS2R R30, SRZ ;  /* 0x00000000001e7805 */ /* 0x000fe4000001ff00 */
[----:B------:R-:W-:Y:S02]  /*1a7f0*/  CS2R R28, SRZ ;  /* 0x00000000001c7805 */ /* 0x000fe4000001ff00 */
[----:B------:R-:W-:Y:S02]  /*1a800*/  CS2R R26, SRZ ;  /* 0x00000000001a7805 */ /* 0x000fe4000001ff00 */
[----:B------:R-:W-:Y:S01]  /*1a810*/  CS2R R24, SRZ ;  /* 0x0000000000187805 */ /* 0x000fe2000001ff00 */
[----:B------:R-:W-:Y:S06]  /*1a820*/  @!P1 BRA `(.L_x_2870) ;  /* 0x0000005000149947 */ /* 0x000fec0003800000 */
[----:B------:R-:W-:Y:S01]  /*1a830*/  BSSY B1, `(.L_x_2870) ;  /* 0x0000504000017945 */ /* 0x000fe20003800000 */
[----:B------:R-:W-:Y:S01]  /*1a840*/  IMAD.MOV.U32 R15, RZ, RZ, R4 ;  /* 0x000000ffff0f7224 */ /* 0x000fe200078e0004 */
[----:B------:R-:W-:Y:S01]  /*1a850*/  MOV R2, 0x3f800000 ;  /* 0x3f80000000027802 */ /* 0x000fe20000000f00 */
[----:B------:R-:W-:Y:S02]  /*1a860*/  IMAD.MOV.U32 R14, RZ, RZ, R5 ;  /* 0x000000ffff0e7224 */ /* 0x000fe400078e0005 */
[----:B------:R-:W-:Y:S02]  /*1a870*/  IMAD.MOV.U32 R11, RZ, RZ, R226 ;  /* 0x000000ffff0b7224 */ /* 0x000fe400078e00e2 */
[----:B------:R-:W-:Y:S02]  /*1a880*/  IMAD.MOV.U32 R8, RZ, RZ, R220 ;  /* 0x000000ffff087224 */ /* 0x000fe400078e00dc */
[----:B------:R-:W-:-:S07]  /*1a890*/  IMAD.MOV.U32 R151, RZ, RZ, RZ ;  /* 0x000000ffff977224 */ /* 0x000fce00078e00ff */
.L_x_2883:
[----:B------:R-:W-:-:S04]  /*1a8a0*/  ISETP.NE.AND P1, PT, R8, 0x1, PT ;  /* 0x000000010800780c */ /* 0x000fc80003f25270 */
[----:B------:R-:W-:-:S04]  /*1a8b0*/  SEL R226, RZ, 0x1, P1 ;  /* 0x00000001ffe27807 */ /* 0x000fc80000800000 */
[----:B------:R-:W-:Y:S01]  /*1a8c0*/  LOP3.LUT R226, R11, R226, RZ, 0x3c, !PT ;  /* 0x000000e20be27212 */ /* 0x000fe200078e3cff */
[----:B------:R-:W-:Y:S06]  /*1a8d0*/  @!P0 BRA `(.L_x_2871) ;  /* 0x0000000000048947 */ /* 0x000fec0003800000 */
[----:B------:R-:W-:Y:S01]  /*1a8e0*/  BPT.TRAP 0x1 ;  /* 0x000000040000795c */ /* 0x000fe20000300000 */
.L_x_2871:
        /* <DEDUP_REMOVED lines=8> */
.L_x_2872:
[----:B------:R-:W-:Y:S01]  /*1a970*/  IMAD R4, R220, 0xa00, R229 ;  /* 0x00000a00dc047824 */ /* 0x000fe200078e02e5 */
[----:B------:R-:W-:Y:S01]  /*1a980*/  BSSY B2, `(.L_x_2873) ;  /* 0x0000006000027945 */ /* 0x000fe20003800000 */
[----:B------:R-:W-:Y:S02]  /*1a990*/  MOV R5, 0x40000040 ;  /* 0x4000004000057802 */ /* 0x000fe40000000f00 */
[----:B------:R-:W-:Y:S01]  /*1a9a0*/  VIADD R6, R4, 0x80 ;  /* 0x0000008004067836 */ /* 0x000fe20000000000 */
[----:B-1----:R-:W-:Y:S06]  /*1a9b0*/  @P1 BRA `(.L_x_2874) ;  /* 0x0000000000081947 */ /* 0x002fec0003800000 */
[----:B------:R-:W1:Y:S02]  /*1a9c0*/  SYNCS.PHASECHK.TRANS64.TRYWAIT P1, [R10+URZ+0x38830], R3 ;  /* 0x038830030a0075a7 */ /* 0x000e64000802017f */
[----:B-1----:R-:W-:Y:S05]  /*1a9d0*/  @!P1 BRA `(.L_x_2875) ;  /* 0x00000194003c9947 */ /* 0x002fea0003800000 */
.L_x_2874:
[----:B------:R-:W-:Y:S05]  /*1a9e0*/  BSYNC B2 ;  /* 0x0000000000027941 */ /* 0x000fea0003800000 */
.L_x_2873:
[----:B------:R-:W2:Y:S04]  /*1a9f0*/  LDL.64 R152, [R1+0x38] ;  /* 0x0000380001987983 */ /* 0x000ea80000100a00 */
[----:B------:R-:W3:Y:S04]  /*1aa00*/  LDL.64 R156, [R1+0x48] ;  /* 0x00004800019c7983 */ /* 0x000ee80000100a00 */
[----:B------:R-:W4:Y:S01]  /*1aa10*/  LDL.64 R154, [R1+0x40] ;  /* 0x00004000019a7983 */ /* 0x000f220000100a00 */
[----:B------:R-:W-:Y:S02]  /*1aa20*/  R2UR UR10, R4 ;  /* 0x00000000040a72ca */ /* 0x000fe400000e0000 */
[----:B------:R-:W-:Y:S01]  /*1aa30*/  R2UR UR11, R5 ;  /* 0x00000000050b72ca */ /* 0x000fe200000e0000 */
[----:B------:R-:W-:Y:S01]  /*1aa40*/  WARPGROUP.ARRIVE ;  /* 0x00000000000079c5 */ /* 0x000fe20000000000 */
[----:B------:R-:W-:Y:S01]  /*1aa50*/  IMAD.MOV.U32 R7, RZ, RZ, 0x40000040 ;  /* 0x40000040ff077424 */ /* 0x000fe200078e00ff */
[----:B------:R-:W-:-:S04]  /*1aa60*/  R2UR UR6, R6 ;  /* 0x00000000060672ca */ /* 0x000fc800000e0000 */
[----:B------:R-:W-:Y:S01]  /*1aa70*/  R2UR UR7, R7 ;  /* 0x00000000070772ca */ /* 0x000fe200000e0000 */
[C---:B------:R-:W-:Y:S01]  /*1aa80*/  VIADD R6, R4.reuse, 0x100 ;  /* 0x0000010004067836 */ /* 0x040fe20000000000 */
[----:B------:R-:W-:Y:S01]  /*1aa90*/  MOV R13, 0x40000040 ;  /* 0x40000040000d7802 */ /* 0x000fe20000000f00 */
[----:B------:R-:W-:Y:S01]  /*1aaa0*/  VIADD R12, R4, 0x180 ;  /* 0x00000180040c7836 */ /* 0x000fe20000000000 */
[----:B--2---:R-:W-:Y:S02]  /*1aab0*/  R2UR UR46, R152 ;  /* 0x00000000982e72ca */ /* 0x004fe400000e0000 */
[----:B------:R-:W-:Y:S02]  /*1aac0*/  R2UR UR47, R153 ;  /* 0x00000000992f72ca */ /* 0x000fe400000e0000 */
        /* <DEDUP_REMOVED lines=25> */
[----:B------:R-:W-:Y:S02]  /*1ac60*/  VIADD R6, R4, 0x200 ;  /* 0x0000020004067836 */ /* 0x000fe40000000000 */
[----:B------:R-:W-:-:S03]  /*1ac70*/  IMAD.MOV.U32 R7, RZ, RZ, 0x40000040 ;  /* 0x40000040ff077424 */ /* 0x000fc600078e00ff */
[----:B------:R-:W-:Y:S02]  /*1ac80*/  R2UR UR34, R6 ;  /* 0x00000000062272ca */ /* 0x000fe400000e0000 */
[----:B------:R-:W-:Y:S02]  /*1ac90*/  R2UR UR35, R7 ;  /* 0x00000000072372ca */ /* 0x000fe400000e0000 */
[----:B----4-:R-:W-:Y:S02]  /*1aca0*/  R2UR UR28, R154 ;  /* 0x000000009a1c72ca */ /* 0x010fe400000e0000 */
[----:B------:R-:W-:Y:S01]  /*1acb0*/  R2UR UR29, R155 ;  /* 0x000000009b1d72ca */ /* 0x000fe200000e0000 */
[----:B------:R-:W-:Y:S01]  /*1acc0*/  UMOV UR32, UR12 ;  /* 0x0000000c00207c82 */ /* 0x000fe20008000000 */
[----:B------:R-:W-:Y:S01]  /*1acd0*/  UMOV UR33, UR13 ;  /* 0x0000000d00217c82 */ /* 0x000fe20008000000 */
[----:B------:R-:W-:Y:S02]  /*1ace0*/  WARPGROUP.DEPBAR.LE gsb0, 0x0 ;  /* 0x00008000000079c5 */ /* 0x000fe40000010000 */
[----:B------:R-:W-:Y:S01]  /*1acf0*/  VIADD R12, R4, 0x2 ;  /* 0x00000002040c7836 */ /* 0x000fe20000000000 */
[----:B--2---:R-:W-:-:S02]  /*1ad00*/  R2UR UR42, R152 ;  /* 0x00000000982a72ca */ /* 0x004fc400000e0000 */
        /* <DEDUP_REMOVED lines=42> */
[----:B------:R-:W-:Y:S01]  /*1afb0*/  VIADD R6, R4, 0x4 ;  /* 0x0000000404067836 */ /* 0x000fe20000000000 */
[----:B------:R-:W-:Y:S01]  /*1afc0*/  UMOV UR8, UR46 ;  /* 0x0000002e00087c82 */ /* 0x000fe20008000000 */
[----:B------:R-:W-:Y:S01]  /*1afd0*/  IMAD.MOV.U32 R7, RZ, RZ, 0x40000040 ;  /* 0x40000040ff077424 */ /* 0x000fe200078e00ff */
        /* <DEDUP_REMOVED lines=13> */
[----:B------:R-:W-:Y:S01]  /*1b0b0*/  VIADD R6, R4, 0x84 ;  /* 0x0000008404067836 */ /* 0x000fe20000000000 */
[----:B------:R-:W-:Y:S01]  /*1b0c0*/  UMOV UR33, UR47 ;  /* 0x0000002f00217c82 */ /* 0x000fe20008000000 */
[----:B------:R-:W2:Y:S01]  /*1b0d0*/  LDL.64 R12, [R1+0x28] ;  /* 0x00002800010c7983 */ /* 0x000ea20000100a00 */
[----:B------:R-:W-:-:S02]  /*1b0e0*/  WARPGROUP.DEPBAR.LE gsb0, 0x0 ;  /* 0x00008000000079c5 */ /* 0x000fc40000010000 */
[----:B------:R-:W-:-:S07]  /*1b0f0*/  WARPGROUP.ARRIVE ;  /* 0x00000000000079c5 */ /* 0x000fce0000000000 */
[----:B------:R-:W-:Y:S01]  /*1b100*/  HGMMA.64x16x16.F32 R184, gdesc[UR8], R184, gsb0 ;  /* 0x0020000008b879f0 */ /* 0x000fe200080008b8 */
[----:B------:R-:W-:Y:S02]  /*1b110*/  MOV R7, 0x40000040 ;  /* 0x4000004000077802 */ /* 0x000fe40000000f00 */
        /* <DEDUP_REMOVED lines=170> */
[----:B------:R-:W-:Y:S02]  /*1bbc0*/  VIADD R6, R4, 0x284 ;  /* 0x0000028404067836 */ /* 0x000fe40000000000 */
[----:B------:R-:W-:-:S03]  /*1bbd0*/  IMAD.MOV.U32 R7, RZ, RZ, 0x40000040 ;  /* 0x40000040ff077424 */ /* 0x000fc600078e00ff */
        /* <DEDUP_REMOVED lines=95> */
[----:B------:R-:W2:Y:S01]  /*1c1d0*/  LDL.64 R12, [R1] ;  /* 0x00000000010c7983 */ /* 0x000ea20000100a00 */
[----:B------:R-:W-:Y:S02]  /*1c1e0*/  R2UR UR10, R6 ;  /* 0x00000000060a72ca */ /* 0x000fe400000e0000 */
[----:B------:R-:W-:-:S06]  /*1c1f0*/  R2UR UR11, R7 ;  /* 0x00000000070b72ca */ /* 0x000fcc00000e0000 */
[----:B------:R-:W-:Y:S02]  /*1c200*/  UMOV UR8, UR46 ;  /* 0x0000002e00087c82 */ /* 0x000fe40008000000 */
[----:B------:R-:W-:Y:S01]  /*1c210*/  UMOV UR9, UR47 ;  /* 0x0000002f00097c82 */ /* 0x000fe20008000000 */
[----:B------:R-:W-:Y:S02]  /*1c220*/  WARPGROUP.DEPBAR.LE gsb0, 0x0 ;  /* 0x00008000000079c5 */ /* 0x000fe40000010000 */
[----:B------:R-:W-:-:S06]  /*1c230*/  WARPGROUP.ARRIVE ;  /* 0x00000000000079c5 */ /* 0x000fcc0000000000 */
        /* <DEDUP_REMOVED lines=485> */
.L_x_2876:
[----:B------:R-:W-:Y:S01]  /*1e090*/  SHF.L.U32 R0, R11, 0x1f, RZ ;  /* 0x0000001f0b007819 */ /* 0x000fe200000006ff */
[----:B------:R-:W-:-:S04]  /*1e0a0*/  IMAD R6, R8, 0x8, R23 ;  /* 0x0000000808067824 */ /* 0x000fc800078e0217 */
[----:B------:R2:W3:Y:S01]  /*1e0b0*/  SYNCS.PHASECHK.TRANS64.TRYWAIT P1, [R6+URZ+0x38850], R0 ;  /* 0x03885000060075a7 */ /* 0x0004e2000802017f */
[----:B------:R-:W-:Y:S05]  /*1e0c0*/  @!P0 BRA `(.L_x_2877) ;  /* 0x0000000000048947 */ /* 0x000fea0003800000 */
[----:B------:R-:W-:Y:S01]  /*1e0d0*/  BPT.TRAP 0x1 ;  /* 0x000000040000795c */ /* 0x000fe20000300000 */
.L_x_2877:
[----:B------:R-:W-:Y:S04]  /*1e0e0*/  BSSY B2, `(.L_x_2878) ;  /* 0x0000004000027945 */ /* 0x000fe80003800000 */
[----:B---3--:R-:W-:Y:S05]  /*1e0f0*/  @P1 BRA `(.L_x_2879) ;  /* 0x0000000000081947 */ /* 0x008fea0003800000 */
[----:B------:R-:W3:Y:S02]  /*1e100*/  SYNCS.PHASECHK.TRANS64.TRYWAIT P1, [R6+URZ+0x38850], R0 ;  /* 0x03885000060075a7 */ /* 0x000ee4000802017f */
[----:B---3--:R-:W-:Y:S05]  /*1e110*/  @!P1 BRA `(.L_x_2880) ;  /* 0x0000015c00809947 */ /* 0x008fea0003800000 */
.L_x_2879:
[----:B------:R-:W-:Y:S05]  /*1e120*/  BSYNC B2 ;  /* 0x0000000000027941 */ /* 0x000fea0003800000 */
.L_x_2878:
        /* <DEDUP_REMOVED lines=15> */
[----:B------:R-:W-:Y:S01]  /*1e220*/  R2UR UR7, R5 ;  /* 0x00000000050772ca */ /* 0x000fe200000e0000 */
[----:B------:R-:W-:Y:S01]  /*1e230*/  IMAD.MOV.U32 R5, RZ, RZ, 0x40000040 ;  /* 0x40000040ff057424 */ /* 0x000fe200078e00ff */
[----:B------:R-:W-:Y:S02]  /*1e240*/  WARPGROUP.DEPBAR.LE gsb0, 0x0 ;  /* 0x00008000000079c5 */ /* 0x000fe40000010000 */
[----:B------:R-:W-:-:S15]  /*1e250*/  WARPGROUP.ARRIVE ;  /* 0x00000000000079c5 */ /* 0x000fde0000000000 */
[----:B------:R-:W-:-:S06]  /*1e260*/  NOP ;  /* 0x0000000000007918 */ /* 0x000fcc0000000000 */
        /* <DEDUP_REMOVED lines=25> */
.L_x_2881:
[----:B------:R-:W2:Y:S01]  /*1e400*/  LDL R8, [R1+0x68] ;  /* 0x0000680001087983 */ /* 0x000ea20000100800 */
[----:B------:R-:W0:Y:S03]  /*1e410*/  LDC R2, c[0x0][0x448] ;  /* 0x00011200ff027b82 */ /* 0x000e260000000800 */
[----:B------:R-:W2:Y:S04]  /*1e420*/  LDL R0, [R1+0x78] ;  /* 0x0000780001007983 */ /* 0x000ea80000100800 */
[----:B------:R-:W3:Y:S04]  /*1e430*/  LDL R7, [R1+0x74] ;  /* 0x0000740001077983 */ /* 0x000ee80000100800 */
[----:B------:R-:W4:Y:S04]  /*1e440*/  LDL R5, [R1+0x6c] ;  /* 0x00006c0001057983 */ /* 0x000f280000100800 */
[----:B------:R-:W4:Y:S01]  /*1e450*/  LDL R4, [R1+0x60] ;  /* 0x0000600001047983 */ /* 0x000f220000100800 */
[----:B------:R-:W-:Y:S01]  /*1e460*/  LOP3.LUT R18, R18, 0xffffff7f, RZ, 0xc0, !PT ;  /* 0xffffff7f12127812 */ /* 0x000fe200078ec0ff */
[----:B------:R-:W-:-:S03]  /*1e470*/  VIADD R10, R10, 0x38840 ;  /* 0x000388400a0a7836 */ /* 0x000fc60000000000 */
[----:B------:R-:W-:Y:S02]  /*1e480*/  @P0 LOP3.LUT R18, R18, 0x80, RZ, 0xfc, !PT ;  /* 0x0000008012120812 */ /* 0x000fe400078efcff */
[----:B------:R-:W-:Y:S02]  /*1e490*/  PRMT R10, R228, 0x654, R10 ;  /* 0x00000654e40a7816 */ /* 0x000fe4000000000a */
[----:B0-----:R-:W-:Y:S02]  /*1e4a0*/  ISETP.NE.AND P1, PT, R2, 0x1, PT ;  /* 0x000000010200780c */ /* 0x001fe40003f25270 */
[----:B------:R-:W-:Y:S01]  /*1e4b0*/  LOP3.LUT R18, R18, 0xfffffeff, RZ, 0xc0, !PT ;  /* 0xfffffeff12127812 */ /* 0x000fe200078ec0ff */
[----:B------:R0:W-:Y:S10]  /*1e4c0*/  SYNCS.ARRIVE.TRANS64.RED.A1T0 RZ, [R10+URZ], RZ ;  /* 0x000000ff0aff79a7 */ /* 0x0001f4000810043f */
[----:B------:R-:W1:Y:S08]  /*1e4d0*/  @P1 LDC R3, c[0x0][0x44c] ;  /* 0x00011300ff031b82 */ /* 0x000e700000000800 */
[----:B------:R-:W5:Y:S01]  /*1e4e0*/  @P1 LDC R2, c[0x0][0x450] ;  /* 0x00011400ff021b82 */ /* 0x000f620000000800 */
[----:B--2---:R-:W-:-:S04]  /*1e4f0*/  IMAD.IADD R0, R0, 0x1, R8 ;  /* 0x0000000100007824 */ /* 0x004fc800078e0208 */
[----:B-1----:R-:W-:-:S05]  /*1e500*/  @P1 IMAD.HI.U32 R3, R0, R3, RZ ;  /* 0x0000000300031227 */ /* 0x002fca00078e00ff */
[----:B-----5:R-:W-:Y:S01]  /*1e510*/  @P1 SHF.R.U32.HI R0, RZ, R2, R3 ;  /* 0x00000002ff001219 */ /* 0x020fe20000011603 */
[----:B------:R-:W-:-:S04]  /*1e520*/  IMAD R3, R9, -0x50, RZ ;  /* 0xffffffb009037824 */ /* 0x000fc800078e02ff */
[----:B------:R-:W1:Y:S01]  /*1e530*/  SHFL.IDX PT, R2, R0, RZ, 0x1c1f ;  /* 0x001c1fff00027589 */ /* 0x000e6200000e0000 */
[----:B---3--:R-:W-:-:S03]  /*1e540*/  IADD3 R3, -R7, 0x1, R3 ;  /* 0x0000000107037810 */ /* 0x008fc60007ffe103 */
[----:B------:R-:W2:Y:S01]  /*1e550*/  SHFL.IDX PT, R0, R0, 0x1, 0x1c1f ;  /* 0x003c1f0000007f89 */ /* 0x000ea200000e0000 */
[----:B----4-:R-:W-:-:S04]  /*1e560*/  IADD3 R3, -R4, R3, R5 ;  /* 0x0000000304037210 */ /* 0x010fc80007ffe105 */
[----:B-1----:R-:W-:-:S04]  /*1e570*/  IADD3 R2, R3, R2, RZ ;  /* 0x0000000203027210 */ /* 0x002fc80007ffe0ff */
[C---:B------:R-:W-:Y:S01]  /*1e580*/  ISETP.GT.AND P2, PT, R2.reuse, RZ, PT ;  /* 0x000000ff0200720c */ /* 0x040fe20003f44270 */
[----:B--2---:R-:W-:Y:S01]  /*1e590*/  IMAD.IADD R0, R3, 0x1, R0 ;  /* 0x0000000103007824 */ /* 0x004fe200078e0200 */
        /* <DEDUP_REMOVED lines=9> */
[C---:B------:R-:W-:Y:S02]  /*1e630*/  ISETP.GT.AND P2, PT, R2.reuse, 0x11, PT ;  /* 0x000000110200780c */ /* 0x040fe40003f44270 */
[----:B------:R-:W-:-:S02]  /*1e640*/  ISETP.GT.AND P1, PT, R2, 0x18, PT ;  /* 0x000000180200780c */ /* 0x000fc40003f24270 */
[C---:B------:R-:W-:Y:S02]  /*1e650*/  ISETP.GT.AND P5, PT, R2.reuse, 0x19, PT ;  /* 0x000000190200780c */ /* 0x040fe40003fa4270 */
[C---:B------:R-:W-:Y:S02]  /*1e660*/  ISETP.GT.AND P4, PT, R2.reuse, 0x20, PT ;  /* 0x000000200200780c */ /* 0x040fe40003f84270 */
[----:B------:R-:W-:Y:S02]  /*1e670*/  ISETP.GT.AND P3, PT, R2, 0x21, PT ;  /* 0x000000210200780c */ /* 0x000fe40003f64270 */
[----:B------:R-:W-:Y:S02]  /*1e680*/  FSEL R177, R177, -INF , P2 ;  /* 0xff800000b1b17808 */ /* 0x000fe40001000000 */
[----:B------:R-:W-:Y:S02]  /*1e690*/  FSEL R180, R180, -INF , P1 ;  /* 0xff800000b4b47808 */ /* 0x000fe40000800000 */
[----:B------:R-:W-:-:S02]  /*1e6a0*/  FSEL R181, R181, -INF , P5 ;  /* 0xff800000b5b57808 */ /* 0x000fc40002800000 */
[----:B------:R-:W-:Y:S02]  /*1e6b0*/  FSEL R168, R168, -INF , P4 ;  /* 0xff800000a8a87808 */ /* 0x000fe40002000000 */
[----:B------:R-:W-:Y:S02]  /*1e6c0*/  FSEL R169, R169, -INF , P3 ;  /* 0xff800000a9a97808 */ /* 0x000fe40001800000 */
[C---:B------:R-:W-:Y:S02]  /*1e6d0*/  ISETP.GT.AND P2, PT, R2.reuse, 0x28, PT ;  /* 0x000000280200780c */ /* 0x040fe40003f44270 */
[C---:B------:R-:W-:Y:S02]  /*1e6e0*/  ISETP.GT.AND P1, PT, R2.reuse, 0x29, PT ;  /* 0x000000290200780c */ /* 0x040fe40003f24270 */
[C---:B------:R-:W-:Y:S02]  /*1e6f0*/  ISETP.GT.AND P5, PT, R2.reuse, 0x30, PT ;  /* 0x000000300200780c */ /* 0x040fe40003fa4270 */
[----:B------:R-:W-:-:S02]  /*1e700*/  ISETP.GT.AND P4, PT, R2, 0x31, PT ;  /* 0x000000310200780c */ /* 0x000fc40003f84270 */
[----:B------:R-:W-:Y:S02]  /*1e710*/  ISETP.GT.AND P3, PT, R2, 0x38, PT ;  /* 0x000000380200780c */ /* 0x000fe40003f64270 */
[----:B------:R-:W-:Y:S02]  /*1e720*/  FSEL R172, R172, -INF , P2 ;  /* 0xff800000acac7808 */ /* 0x000fe40001000000 */
[----:B------:R-:W-:Y:S02]  /*1e730*/  FSEL R173, R173, -INF , P1 ;  /* 0xff800000adad7808 */ /* 0x000fe40000800000 */
[----:B------:R-:W-:Y:S02]  /*1e740*/  FSEL R160, R160, -INF , P5 ;  /* 0xff800000a0a07808 */ /* 0x000fe40002800000 */
[----:B------:R-:W-:Y:S02]  /*1e750*/  FSEL R161, R161, -INF , P4 ;  /* 0xff800000a1a17808 */ /* 0x000fe40002000000 */
[----:B------:R-:W-:-:S02]  /*1e760*/  FSEL R164, R164, -INF , P3 ;  /* 0xff800000a4a47808 */ /* 0x000fc40001800000 */
        /* <DEDUP_REMOVED lines=16> */
[----:B------:R-:W-:Y:S02]  /*1e870*/  ISETP.GT.AND P2, PT, R0, RZ, PT ;  /* 0x000000ff0000720c */ /* 0x000fe40003f44270 */
[----:B------:R-:W-:-:S02]  /*1e880*/  FMNMX.FTZ R2, R180, R2, !PT ;  /* 0x00000002b4027209 */ /* 0x000fc40007810000 */
[----:B------:R-:W-:Y:S02]  /*1e890*/  FSEL R186, R186, -INF , P2 ;  /* 0xff800000baba7808 */ /* 0x000fe40001000000 */
[----:B------:R-:W-:Y:S02]  /*1e8a0*/  FMNMX.FTZ R2, R181, R2, !PT ;  /* 0x00000002b5027209 */ /* 0x000fe40007810000 */
[----:B------:R-:W-:Y:S02]  /*1e8b0*/  ISETP.GT.AND P2, PT, R0, 0x10, PT ;  /* 0x000000100000780c */ /* 0x000fe40003f44270 */
        /* <DEDUP_REMOVED lines=17> */
[----:B------:R-:W-:Y:S02]  /*1e9d0*/  FSEL R190, R190, -INF , P4 ;  /* 0xff800000bebe7808 */ /* 0x000fe40002000000 */
[----:B------:R-:W-:Y:S02]  /*1e9e0*/  FMNMX.FTZ R2, R153, R2, !PT ;  /* 0x0000000299027209 */ /* 0x000fe40007810000 */
[----:B------:R-:W-:Y:S02]  /*1e9f0*/  ISETP.GT.AND P5, PT, R0, 0x9, PT ;  /* 0x000000090000780c */ /* 0x000fe40003fa4270 */
[----:B------:R-:W-:-:S02]  /*1ea00*/  FMNMX.FTZ R2, R156, R2, !PT ;  /* 0x000000029c027209 */ /* 0x000fc40007810000 */
[C---:B------:R-:W-:Y:S02]  /*1ea10*/  ISETP.GT.AND P3, PT, R0.reuse, 0x11, PT ;  /* 0x000000110000780c */ /* 0x040fe40003f64270 */
[----:B------:R-:W-:Y:S02]  /*1ea20*/  FMNMX.FTZ R2, R157, R2, !PT ;  /* 0x000000029d027209 */ /* 0x000fe40007810000 */
[----:B------:R-:W-:Y:S02]  /*1ea30*/  ISETP.GT.AND P4, PT, R0, 0x18, PT ;  /* 0x000000180000780c */ /* 0x000fe40003f84270 */
[----:B------:R-:W-:Y:S01]  /*1ea40*/  @P0 LOP3.LUT R18, R18, 0x100, RZ, 0xfc, !PT ;  /* 0x0000010012120812 */ /* 0x000fe200078efcff */
[----:B------:R-:W1:Y:S01]  /*1ea50*/  SHFL.BFLY PT, R3, R2, 0x2, 0x1f ;  /* 0x0c401f0002037f89 */ /* 0x000e6200000e0000 */
[----:B------:R-:W-:Y:S02]  /*1ea60*/  FSEL R191, R191, -INF , P5 ;  /* 0xff800000bfbf7808 */ /* 0x000fe40002800000 */
[----:B------:R-:W-:-:S02]  /*1ea70*/  FSEL R179, R179, -INF , P3 ;  /* 0xff800000b3b37808 */ /* 0x000fc40001800000 */
[----:B------:R-:W-:Y:S02]  /*1ea80*/  FSEL R182, R182, -INF , P4 ;  /* 0xff800000b6b67808 */ /* 0x000fe40002000000 */
[C---:B------:R-:W-:Y:S02]  /*1ea90*/  ISETP.GT.AND P5, PT, R0.reuse, 0x19, PT ;  /* 0x000000190000780c */ /* 0x040fe40003fa4270 */
[C---:B------:R-:W-:Y:S02]  /*1eaa0*/  ISETP.GT.AND P4, PT, R0.reuse, 0x20, PT ;  /* 0x000000200000780c */ /* 0x040fe40003f84270 */
[----:B------:R-:W-:Y:S02]  /*1eab0*/  ISETP.GT.AND P3, PT, R0, 0x21, PT ;  /* 0x000000210000780c */ /* 0x000fe40003f64270 */
[----:B------:R-:W-:Y:S02]  /*1eac0*/  LOP3.LUT R18, R18, 0xfffffdff, RZ, 0xc0, !PT ;  /* 0xfffffdff12127812 */ /* 0x000fe400078ec0ff */
[----:B------:R-:W-:-:S02]  /*1ead0*/  FSEL R183, R183, -INF , P5 ;  /* 0xff800000b7b77808 */ /* 0x000fc40002800000 */
[----:B------:R-:W-:Y:S02]  /*1eae0*/  FSEL R170, R170, -INF , P4 ;  /* 0xff800000aaaa7808 */ /* 0x000fe40002000000 */
[----:B------:R-:W-:Y:S02]  /*1eaf0*/  FSEL R171, R171, -INF , P3 ;  /* 0xff800000abab7808 */ /* 0x000fe40001800000 */
[----:B------:R-:W-:Y:S02]  /*1eb00*/  @P2 LOP3.LUT R18, R18, 0x200, RZ, 0xfc, !PT ;  /* 0x0000020012122812 */ /* 0x000fe400078efcff */
[----:B------:R-:W-:Y:S02]  /*1eb10*/  ISETP.GT.AND P3, PT, R0, 0x40, PT ;  /* 0x000000400000780c */ /* 0x000fe40003f64270 */
[----:B-1----:R-:W-:Y:S02]  /*1eb20*/  FMNMX.FTZ R3, R2, R3, !PT ;  /* 0x0000000302037209 */ /* 0x002fe40007810000 */
[----:B------:R-:W-:-:S02]  /*1eb30*/  ISETP.GT.AND P4, PT, R0, 0x41, PT ;  /* 0x000000410000780c */ /* 0x000fc40003f84270 */
[C---:B------:R-:W-:Y:S01]  /*1eb40*/  ISETP.GT.AND P5, PT, R0.reuse, 0x48, PT ;  /* 0x000000480000780c */ /* 0x040fe20003fa4270 */
[----:B------:R-:W1:Y:S01]  /*1eb50*/  SHFL.BFLY PT, R5, R3, 0x1, 0x1f ;  /* 0x0c201f0003057f89 */ /* 0x000e6200000e0000 */
[C---:B------:R-:W-:Y:S02]  /*1eb60*/  ISETP.GT.AND P6, PT, R0.reuse, 0x49, PT ;  /* 0x000000490000780c */ /* 0x040fe40003fc4270 */
[C---:B------:R-:W-:Y:S02]  /*1eb70*/  ISETP.GT.AND P2, PT, R0.reuse, 0x29, PT ;  /* 0x000000290000780c */ /* 0x040fe40003f44270 */
[----:B------:R-:W-:Y:S02]  /*1eb80*/  ISETP.GT.AND P0, PT, R0, 0x30, PT ;  /* 0x000000300000780c */ /* 0x000fe40003f04270 */
[----:B------:R-:W-:Y:S02]  /*1eb90*/  FSEL R175, R175, -INF , P2 ;  /* 0xff800000afaf7808 */ /* 0x000fe40001000000 */
[----:B------:R-:W-:-:S02]  /*1eba0*/  FSEL R162, R162, -INF , P0 ;  /* 0xff800000a2a27808 */ /* 0x000fc40000000000 */
[C---:B------:R-:W-:Y:S02]  /*1ebb0*/  LOP3.LUT P0, RZ, R18.reuse, 0x100, RZ, 0xc0, !PT ;  /* 0x0000010012ff7812 */ /* 0x040fe4000780c0ff */
[----:B------:R-:W-:Y:S02]  /*1ebc0*/  LOP3.LUT P2, RZ, R18, 0x200, RZ, 0xc0, !PT ;  /* 0x0000020012ff7812 */ /* 0x000fe4000784c0ff */
[----:B------:R-:W-:Y:S02]  /*1ebd0*/  FSEL R163, R163, -INF , P0 ;  /* 0xff800000a3a37808 */ /* 0x000fe40000000000 */
[----:B------:R-:W-:Y:S02]  /*1ebe0*/  FSEL R167, R167, -INF , P2 ;  /* 0xff800000a7a77808 */ /* 0x000fe40001000000 */
[----:B------:R-:W-:Y:S02]  /*1ebf0*/  FSEL R154, R154, -INF , P3 ;  /* 0xff8000009a9a7808 */ /* 0x000fe40001800000 */
[----:B------:R-:W-:-:S02]  /*1ec00*/  FSEL R155, R155, -INF , P4 ;  /* 0xff8000009b9b7808 */ /* 0x000fc40002000000 */
[----:B------:R-:W-:Y:S02]  /*1ec10*/  FSEL R158, R158, -INF , P5 ;  /* 0xff8000009e9e7808 */ /* 0x000fe40002800000 */
[----:B-1----:R-:W-:Y:S01]  /*1ec20*/  FMNMX.FTZ R5, R3, R5, !PT ;  /* 0x0000000503057209 */ /* 0x002fe20007810000 */
[----:B------:R-:W-:Y:S01]  /*1ec30*/  IMAD.U32 R3, RZ, RZ, UR39 ;  /* 0x00000027ff037e24 */ /* 0x000fe2000f8e00ff */
[----:B------:R-:W-:Y:S02]  /*1ec40*/  FSEL R159, R159, -INF , P6 ;  /* 0xff8000009f9f7808 */ /* 0x000fe40003000000 */
[C---:B------:R-:W-:Y:S01]  /*1ec50*/  FSETP.NEU.FTZ.AND P1, PT, R5.reuse, -INF , PT ;  /* 0xff8000000500780b */ /* 0x040fe20003f3d000 */
[C---:B------:R-:W-:Y:S01]  /*1ec60*/  FMUL.FTZ R4, R5.reuse, R3 ;  /* 0x0000000305047220 */ /* 0x040fe20000410000 */
[----:B------:R-:W-:Y:S02]  /*1ec70*/  LOP3.LUT P0, RZ, R18, 0x80, RZ, 0xc0, !PT ;  /* 0x0000008012ff7812 */ /* 0x000fe4000780c0ff */
[----:B------:R-:W-:-:S02]  /*1ec80*/  FSEL R2, R5, RZ, P1 ;  /* 0x000000ff05027208 */ /* 0x000fc40000800000 */
[----:B------:R-:W-:Y:S02]  /*1ec90*/  FSEL R4, R4, RZ, P1 ;  /* 0x000000ff04047208 */ /* 0x000fe40000800000 */
[----:B------:R-:W-:Y:S01]  /*1eca0*/  ISETP.GT.AND P1, PT, R0, 0x38, PT ;  /* 0x000000380000780c */ /* 0x000fe20003f24270 */
[----:B------:R-:W-:Y:S01]  /*1ecb0*/  FADD.FTZ R2, -R2, R14 ;  /* 0x0000000e02027221 */ /* 0x000fe20000010100 */
[----:B------:R-:W-:Y:S01]  /*1ecc0*/  FMNMX.FTZ R0, R186, R15, !PT ;  /* 0x0000000fba007209 */ /* 0x000fe20007810000 */
[-CC-:B------:R-:W-:Y:S01]  /*1ecd0*/  FFMA.FTZ R184, R184, R3.reuse, -R4.reuse ;  /* 0x00000003b8b87223 */ /* 0x180fe20000010804 */
[----:B------:R-:W-:Y:S01]  /*1ece0*/  FSEL R166, R166, -INF , P1 ;  /* 0xff800000a6a67808 */ /* 0x000fe20000800000 */
[-CC-:B------:R-:W-:Y:S01]  /*1ecf0*/  FFMA.FTZ R185, R185, R3.reuse, -R4.reuse ;  /* 0x00000003b9b97223 */ /* 0x180fe20000010804 */
[----:B------:R-:W-:Y:S01]  /*1ed00*/  FMNMX.FTZ R0, R187, R0, !PT ;  /* 0x00000000bb007209 */ /* 0x000fe20007810000 */
[-CC-:B------:R-:W-:Y:S01]  /*1ed10*/  FFMA.FTZ R188, R188, R3.reuse, -R4.reuse ;  /* 0x00000003bcbc7223 */ /* 0x180fe20000010804 */
[-CC-:B------:R-:W-:Y:S01]  /*1ed20*/  FFMA.FTZ R189, R189, R3.reuse, -R4.reuse ;  /* 0x00000003bdbd7223 */ /* 0x180fe20000010804 */
        /* <DEDUP_REMOVED lines=20> */
[-C--:B------:R-:W-:Y:S01]  /*1ee70*/  FFMA.FTZ R157, R157, R3.reuse, -R4 ;  /* 0x000000039d9d7223 */ /* 0x080fe20000010804 */
[----:B------:R-:W-:Y:S01]  /*1ee80*/  FMNMX.FTZ R0, R183, R0, !PT ;  /* 0x00000000b7007209 */ /* 0x000fe20007810000 */
[----:B------:R-:W-:Y:S01]  /*1ee90*/  FMUL.FTZ R2, R2, R3 ;  /* 0x0000000302027220 */ /* 0x000fe20000410000 */
[----:B------:R-:W-:Y:S02]  /*1eea0*/  MUFU.EX2 R184, R184 ;  /* 0x000000b800b87308 */ /* 0x000fe40000000800 */
[----:B------:R-:W-:-:S04]  /*1eeb0*/  FMNMX.FTZ R0, R170, R0, !PT ;  /* 0x00000000aa007209 */ /* 0x000fc80007810000 */
[----:B------:R-:W-:Y:S02]  /*1eec0*/  FMNMX.FTZ R0, R171, R0, !PT ;  /* 0x00000000ab007209 */ /* 0x000fe40007810000 */
        /* <DEDUP_REMOVED lines=15> */
[----:B------:R-:W-:Y:S03]  /*1efc0*/  MUFU.EX2 R180, R180 ;  /* 0x000000b400b47308 */ /* 0x000fe60000000800 */
[----:B------:R-:W1:Y:S05]  /*1efd0*/  SHFL.BFLY PT, R0, R4, 0x2, 0x1f ;  /* 0x0c401f0004007f89 */ /* 0x000e6a00000e0000 */
        /* <DEDUP_REMOVED lines=11> */
[----:B------:R-:W-:-:S03]  /*1f090*/  FMUL.FTZ R0, R4, R3 ;  /* 0x0000000304007220 */ /* 0x000fc60000410000 */
[----:B------:R-:W-:-:S03]  /*1f0a0*/  FSEL R7, R4, RZ, P1 ;  /* 0x000000ff04077208 */ /* 0x000fc60000800000 */
[----:B------:R-:W-:Y:S01]  /*1f0b0*/  MUFU.EX2 R164, R164 ;  /* 0x000000a400a47308 */ /* 0x000fe20000000800 */
[----:B------:R-:W-:Y:S01]  /*1f0c0*/  FSEL R0, R0, RZ, P1 ;  /* 0x000000ff00007208 */ /* 0x000fe20000800000 */
[----:B------:R-:W-:-:S04]  /*1f0d0*/  FADD.FTZ R7, -R7, R15 ;  /* 0x0000000f07077221 */ /* 0x000fc80000010100 */
        /* <DEDUP_REMOVED lines=21> */
[----:B------:R-:W-:Y:S08]  /*1f230*/  MUFU.EX2 R186, R186 ;  /* 0x000000ba00ba7308 */ /* 0x000ff00000000800 */
[----:B------:R-:W1:Y:S08]  /*1f240*/  MUFU.EX2 R0, R2 ;  /* 0x0000000200007308 */ /* 0x000e700000000800 */
[----:B------:R2:W3:Y:S08]  /*1f250*/  MUFU.EX2 R2, R7 ;  /* 0x0000000700027308 */ /* 0x0004f00000000800 */
[----:B------:R-:W4:Y:S01]  /*1f260*/  MUFU.EX2 R187, R187 ;  /* 0x000000bb00bb7308 */ /* 0x000f220000000800 */
[----:B-1----:R-:W-:-:S04]  /*1f270*/  FFMA.FTZ R21, R0, R21, R184 ;  /* 0x0000001500157223 */ /* 0x002fc800000100b8 */
[----:B--2---:R-:W-:-:S03]  /*1f280*/  FADD.FTZ R7, R185, R21 ;  /* 0x00000015b9077221 */ /* 0x004fc60000010000 */
[----:B------:R-:W1:Y:S01]  /*1f290*/  MUFU.EX2 R190, R190 ;  /* 0x000000be00be7308 */ /* 0x000e620000000800 */
[----:B---3--:R-:W-:Y:S01]  /*1f2a0*/  FFMA.FTZ R20, R2, R20, R186 ;  /* 0x0000001402147223 */ /* 0x008fe200000100ba */
[----:B------:R-:W-:-:S04]  /*1f2b0*/  FADD.FTZ R7, R188, R7 ;  /* 0x00000007bc077221 */ /* 0x000fc80000010000 */
[----:B------:R-:W-:Y:S02]  /*1f2c0*/  FADD.FTZ R7, R189, R7 ;  /* 0x00000007bd077221 */ /* 0x000fe40000010000 */
[----:B------:R-:W2:Y:S01]  /*1f2d0*/  MUFU.EX2 R191, R191 ;  /* 0x000000bf00bf7308 */ /* 0x000ea20000000800 */
[----:B----4-:R-:W-:Y:S01]  /*1f2e0*/  FADD.FTZ R8, R187, R20 ;  /* 0x00000014bb087221 */ /* 0x010fe20000010000 */
[----:B------:R-:W-:-:S04]  /*1f2f0*/  FADD.FTZ R7, R176, R7 ;  /* 0x00000007b0077221 */ /* 0x000fc80000010000 */
[----:B------:R-:W-:Y:S02]  /*1f300*/  FADD.FTZ R7, R177, R7 ;  /* 0x00000007b1077221 */ /* 0x000fe40000010000 */
[----:B------:R-:W3:Y:S01]  /*1f310*/  MUFU.EX2 R178, R178 ;  /* 0x000000b200b27308 */ /* 0x000ee20000000800 */
        /* <DEDUP_REMOVED lines=17> */
[----:B------:R-:W-:-:S06]  /*1f430*/  FADD.FTZ R7, R164, R7 ;  /* 0x00000007a4077221 */ /* 0x000fcc0000010000 */
[----:B------:R-:W2:Y:S01]  /*1f440*/  MUFU.EX2 R171, R171 ;  /* 0x000000ab00ab7308 */ /* 0x000ea20000000800 */
[----:B---3--:R-:W-:-:S07]  /*1f450*/  FADD.FTZ R8, R183, R8 ;  /* 0x00000008b7087221 */ /* 0x008fce0000010000 */
[----:B------:R-:W3:Y:S01]  /*1f460*/  MUFU.EX2 R174, R174 ;  /* 0x000000ae00ae7308 */ /* 0x000ee20000000800 */
[----:B-1----:R-:W-:-:S07]  /*1f470*/  FADD.FTZ R8, R170, R8 ;  /* 0x00000008aa087221 */ /* 0x002fce0000010000 */
[----:B------:R-:W1:Y:S01]  /*1f480*/  MUFU.EX2 R175, R175 ;  /* 0x000000af00af7308 */ /* 0x000e620000000800 */
[----:B--2---:R-:W-:-:S07]  /*1f490*/  FADD.FTZ R8, R171, R8 ;  /* 0x00000008ab087221 */ /* 0x004fce0000010000 */
        /* <DEDUP_REMOVED lines=25> */
[----:B---3--:R-:W-:Y:S01]  /*1f630*/  FADD.FTZ R8, R158, R8 ;  /* 0x000000089e087221 */ /* 0x008fe20000010000 */
[----:B-1----:R-:W-:-:S03]  /*1f640*/  FADD.FTZ R21, R157, R7 ;  /* 0x000000079d157221 */ /* 0x002fc60000010000 */
[----:B--2---:R-:W-:Y:S01]  /*1f650*/  FADD.FTZ R20, R159, R8 ;  /* 0x000000089f147221 */ /* 0x004fe20000010000 */
[----:B0-----:R-:W-:Y:S06]  /*1f660*/  @!P0 BRA `(.L_x_2882) ;  /* 0x0000000000048947 */ /* 0x001fec0003800000 */
[----:B------:R-:W-:Y:S01]  /*1f670*/  BPT.TRAP 0x1 ;  /* 0x000000040000795c */ /* 0x000fe20000300000 */
.L_x_2882:
        /* <DEDUP_REMOVED lines=28> */
[C---:B--2---:R-:W-:Y:S01]  /*1f840*/  ISETP.GT.AND P1, PT, R9.reuse, R7, PT ;  /* 0x000000070900720c */ /* 0x044fe20003f24270 */
[----:B------:R-:W-:-:S12]  /*1f850*/  VIADD R9, R9, 0xffffffff ;  /* 0xffffffff09097836 */ /* 0x000fd80000000000 */
[----:B0-----:R-:W-:Y:S05]  /*1f860*/  @P1 BRA `(.L_x_2883) ;  /* 0xffffffb0000c1947 */ /* 0x001fea000383ffff */
[----:B------:R-:W-:Y:S05]  /*1f870*/  BSYNC B1 ;  /* 0x0000000000017941 */ /* 0x000fea0003800000 */
.L_x_2870:
[----:B------:R-:W-:Y:S05]  /*1f880*/  BSYNC B0 ;  /* 0x0000000000007941 */ /* 0x000fea0003800000 */
.L_x_2869:
[----:B------:R-:W2:Y:S01]  /*1f890*/  LDL R6, [R1+0x70] ;  /* 0x0000700001067983 */ /* 0x000ea20000100800 */
[----:B------:R-:W-:Y:S01]  /*1f8a0*/  BSSY B0, `(.L_x_2884) ;  /* 0x0000494000007945 */ /* 0x000fe20003800000 */
[----:B--2---:R-:W-:-:S13]  /*1f8b0*/  ISETP.GE.AND P1, PT, R9, R6, PT ;  /* 0x000000060900720c */ /* 0x004fda0003f26270 */
[----:B------:R-:W-:Y:S05]  /*1f8c0*/  @!P1 BRA `(.L_x_2885) ;  /* 0x0000004800449947 */ /* 0x000fea0003800000 */
[----:B------:R-:W-:Y:S01]  /*1f8d0*/  IMAD.MOV.U32 R14, RZ, RZ, R4 ;  /* 0x000000ffff0e7224 */ /* 0x000fe200078e0004 */
[----:B------:R-:W-:Y:S01]  /*1f8e0*/  MOV R11, R5 ;  /* 0x00000005000b7202 */ /* 0x000fe20000000f00 */
[----:B------:R-:W-:Y:S02]  /*1f8f0*/  IMAD.MOV.U32 R10, RZ, RZ, R226 ;  /* 0x000000ffff0a7224 */ /* 0x000fe400078e00e2 */
[----:B------:R-:W-:-:S07]  /*1f900*/  IMAD.MOV.U32 R8, RZ, RZ, R220 ;  /* 0x000000ffff087224 */ /* 0x000fce00078e00dc */
.L_x_2898:
[----:B------:R-:W-:-:S05]  /*1f910*/  VIADD R15, R8, 0x1 ;  /* 0x00000001080f7836 */ /* 0x000fca0000000000 */
[----:B------:R-:W-:-:S04]  /*1f920*/  ISETP.NE.AND P1, PT, R15, 0x2, PT ;  /* 0x000000020f00780c */ /* 0x000fc80003f25270 */
[----:B------:R-:W-:Y:S02]  /*1f930*/  SEL R15, R15, RZ, P1 ;  /* 0x000000ff0f0f7207 */ /* 0x000fe40000800000 */
[----:B------:R-:W-:-:S03]  /*1f940*/  SEL R226, RZ, 0x1, P1 ;  /* 0x00000001ffe27807 */ /* 0x000fc60000800000 */
[----:B------:R-:W-:Y:S01]  /*1f950*/  IMAD.MOV.U32 R220, RZ, RZ, R15 ;  /* 0x000000ffffdc7224 */ /* 0x000fe200078e000f */
[----:B------:R-:W-:Y:S01]  /*1f960*/  LOP3.LUT R226, R10, R226, RZ, 0x3c, !PT ;  /* 0x000000e20ae27212 */ /* 0x000fe200078e3cff */
[----:B------:R-:W-:Y:S06]  /*1f970*/  @!P0 BRA `(.L_x_2886) ;  /* 0x0000000000048947 */ /* 0x000fec0003800000 */
[----:B------:R-:W-:Y:S01]  /*1f980*/  BPT.TRAP 0x1 ;  /* 0x000000040000795c */ /* 0x000fe20000300000 */
.L_x_2886:
[----:B------:R-:W-:Y:S02]  /*1f990*/  LEA R3, R220, R23, 0x3 ;  /* 0x00000017dc037211 */ /* 0x000fe400078e18ff */
[----:B------:R-:W-:-:S04]  /*1f9a0*/  SHF.L.U32 R6, R226, 0x1f, RZ ;  /* 0x0000001fe2067819 */ /* 0x000fc800000006ff */
[----:B------:R0:W1:Y:S01]  /*1f9b0*/  SYNCS.PHASECHK.TRANS64.TRYWAIT P1, [R3+URZ+0x38830], R6 ;  /* 0x03883006030075a7 */ /* 0x000062000802017f */
[----:B------:R-:W-:Y:S05]  /*1f9c0*/  @!P0 BRA `(.L_x_2887) ;  /* 0x0000000000048947 */ /* 0x000fea0003800000 */
[----:B------:R-:W-:Y:S01]  /*1f9d0*/  BPT.TRAP 0x1 ;  /* 0x000000040000795c */ /* 0x000fe20000300000 */
.L_x_2887:
[----:B------:R-:W-:Y:S01]  /*1f9e0*/  IMAD R4, R220, 0xa00, R229 ;  /* 0x00000a00dc047824 */ /* 0x000fe200078e02e5 */
[----:B------:R-:W-:Y:S01]  /*1f9f0*/  BSSY B1, `(.L_x_2888) ;  /* 0x0000006000017945 */ /* 0x000fe20003800000 */
[----:B------:R-:W-:Y:S02]  /*1fa00*/  IMAD.MOV.U32 R5, RZ, RZ, 0x40000040 ;  /* 0x40000040ff057424 */ /* 0x000fe400078e00ff */
[----:B------:R-:W-:Y:S01]  /*1fa10*/  VIADD R7, R4, 0x80 ;  /* 0x0000008004077836 */ /* 0x000fe20000000000 */
[----:B-1----:R-:W-:Y:S06]  /*1fa20*/  @P1 BRA `(.L_x_2889) ;  /* 0x0000000000081947 */ /* 0x002fec0003800000 */
[----:B------:R-:W1:Y:S02]  /*1fa30*/  SYNCS.PHASECHK.TRANS64.TRYWAIT P1, [R3+URZ+0x38830], R6 ;  /* 0x03883006030075a7 */ /* 0x000e64000802017f */
[----:B-1----:R-:W-:Y:S05]  /*1fa40*/  @!P1 BRA `(.L_x_2890) ;  /* 0x0000014400489947 */ /* 0x002fea0003800000 */
.L_x_2889:
[----:B------:R-:W-:Y:S05]  /*1fa50*/  BSYNC B1 ;  /* 0x0000000000017941 */ /* 0x000fea0003800000 */
.L_x_2888:
[----:B------:R-:W2:Y:S04]  /*1fa60*/  LDL.64 R152, [R1+0x38] ;  /* 0x0000380001987983 */ /* 0x000ea80000100a00 */
[----:B------:R-:W3:Y:S04]  /*1fa70*/  LDL.64 R156, [R1+0x48] ;  /* 0x00004800019c7983 */ /* 0x000ee80000100a00 */
[----:B------:R-:W4:Y:S01]  /*1fa80*/  LDL.64 R154, [R1+0x40] ;  /* 0x00004000019a7983 */ /* 0x000f220000100a00 */
[----:B------:R-:W-:Y:S02]  /*1fa90*/  R2UR UR10, R4 ;  /* 0x00000000040a72ca */ /* 0x000fe400000e0000 */
[----:B------:R-:W-:Y:S01]  /*1faa0*/  R2UR UR11, R5 ;  /* 0x00000000050b72ca */ /* 0x000fe200000e0000 */
[----:B------:R-:W-:Y:S01]  /*1fab0*/  WARPGROUP.ARRIVE ;  /* 0x00000000000079c5 */ /* 0x000fe20000000000 */
[----:B01----:R-:W-:-:S02]  /*1fac0*/  IMAD.MOV.U32 R6, RZ, RZ, R7 ;  /* 0x000000ffff067224 */ /* 0x003fc400078e0007 */
[----:B------:R-:W-:-:S03]  /*1fad0*/  IMAD.MOV.U32 R7, RZ, RZ, 0x40000040 ;  /* 0x40000040ff077424 */ /* 0x000fc600078e00ff */
[----:B------:R-:W-:Y:S02]  /*1fae0*/  R2UR UR6, R6 ;  /* 0x00000000060672ca */ /* 0x000fe400000e0000 */
[----:B------:R-:W-:Y:S02]  /*1faf0*/  R2UR UR7, R7 ;  /* 0x00000000070772ca */ /* 0x000fe400000e0000 */
[C---:B------:R-:W-:Y:S01]  /*1fb00*/  IADD3 R6, R4.reuse, 0x100, RZ ;  /* 0x0000010004067810 */ /* 0x040fe20007ffe0ff */
        /* <DEDUP_REMOVED lines=29> */
[----:B------:R-:W-:Y:S01]  /*1fce0*/  VIADD R6, R4, 0x200 ;  /* 0x0000020004067836 */ /* 0x000fe20000000000 */
[----:B------:R-:W-:-:S04]  /*1fcf0*/  MOV R7, 0x40000040 ;  /* 0x4000004000077802 */ /* 0x000fc80000000f00 */
        /* <DEDUP_REMOVED lines=73> */
[----:B------:R-:W-:Y:S01]  /*20190*/  IMAD.MOV.U32 R7, RZ, RZ, 0x40000040 ;  /* 0x40000040ff077424 */ /* 0x000fe200078e00ff */
[----:B------:R-:W-:-:S04]  /*201a0*/  R2UR UR6, R6 ;  /* 0x00000000060672ca */ /* 0x000fc800000e0000 */
        /* <DEDUP_REMOVED lines=263> */
[----:B------:R-:W-:Y:S02]  /*21220*/  IADD3 R6, R4, 0x500, RZ ;  /* 0x0000050004067810 */ /* 0x000fe40007ffe0ff */
        /* <DEDUP_REMOVED lines=494> */
.L_x_2891:
[----:B------:R-:W-:Y:S02]  /*23110*/  SHF.L.U32 R0, R10, 0x1f, RZ ;  /* 0x0000001f0a007819 */ /* 0x000fe400000006ff */
[----:B------:R-:W-:-:S04]  /*23120*/  LEA R6, R8, R23, 0x3 ;  /* 0x0000001708067211 */ /* 0x000fc800078e18ff */
[----:B------:R0:W1:Y:S01]  /*23130*/  SYNCS.PHASECHK.TRANS64.TRYWAIT P1, [R6+URZ+0x38850], R0 ;  /* 0x03885000060075a7 */ /* 0x000062000802017f */
[----:B------:R-:W-:Y:S05]  /*23140*/  @!P0 BRA `(.L_x_2892) ;  /* 0x0000000000048947 */ /* 0x000fea0003800000 */
[----:B------:R-:W-:Y:S01]  /*23150*/  BPT.TRAP 0x1 ;  /* 0x000000040000795c */ /* 0x000fe20000300000 */
.L_x_2892:
[----:B------:R-:W-:Y:S04]  /*23160*/  BSSY B1, `(.L_x_2893) ;  /* 0x0000004000017945 */ /* 0x000fe80003800000 */
[----:B-1----:R-:W-:Y:S05]  /*23170*/  @P1 BRA `(.L_x_2894) ;  /* 0x0000000000081947 */ /* 0x002fea0003800000 */
[----:B------:R-:W1:Y:S02]  /*23180*/  SYNCS.PHASECHK.TRANS64.TRYWAIT P1, [R6+URZ+0x38850], R0 ;  /* 0x03885000060075a7 */ /* 0x000e64000802017f */
[----:B-1----:R-:W-:Y:S05]  /*23190*/  @!P1 BRA `(.L_x_2895) ;  /* 0x0000010c00889947 */ /* 0x002fea0003800000 */
.L_x_2894:
[----:B------:R-:W-:Y:S05]  /*231a0*/  BSYNC B1 ;  /* 0x0000000000017941 */ /* 0x000fea0003800000 */
.L_x_2893:
[----:B01----:R-:W-:Y:S01]  /*231b0*/  VIADD R0, R23, 0x400 ;  /* 0x0000040017007836 */ /* 0x003fe20000000000 */
[----:B------:R-:W-:Y:S01]  /*231c0*/  WARPGROUP.ARRIVE ;  /* 0x00000000000079c5 */ /* 0x000fe20000000000 */
[----:B------:R-:W-:Y:S02]  /*231d0*/  IMAD.MOV.U32 R3, RZ, RZ, 0x40000040 ;  /* 0x40000040ff037424 */ /* 0x000fe400078e00ff */
[----:B------:R-:W-:Y:S01]  /*231e0*/  IMAD.MOV.U32 R5, RZ, RZ, 0x40000040 ;  /* 0x40000040ff057424 */ /* 0x000fe200078e00ff */
[----:B------:R-:W-:Y:S02]  /*231f0*/  SHF.R.U32.HI R0, RZ, 0x4, R0 ;  /* 0x00000004ff007819 */ /* 0x000fe40000011600 */
[----:B------:R-:W-:Y:S02]  /*23200*/  R2UR UR7, R3 ;  /* 0x00000000030772ca */ /* 0x000fe400000e0000 */
[----:B------:R-:W-:Y:S02]  /*23210*/  LOP3.LUT R0, R0, 0x3fff, RZ, 0xc0, !PT ;  /* 0x00003fff00007812 */ /* 0x000fe400078ec0ff */
[----:B------:R-:W-:-:S02]  /*23220*/  MOV R3, 0x40000040 ;  /* 0x4000004000037802 */ /* 0x000fc40000000f00 */
        /* <DEDUP_REMOVED lines=37> */
.L_x_2896:
[----:B------:R-:W-:Y:S01]  /*23480*/  FMNMX.FTZ R0, R184, R11, !PT ;  /* 0x0000000bb8007209 */ /* 0x000fe20007810000 */
[----:B------:R-:W-:Y:S02]  /*23490*/  IMAD R2, R15, 0x8, R23 ;  /* 0x000000080f027824 */ /* 0x000fe400078e0217 */
[----:B------:R-:W-:Y:S01]  /*234a0*/  IMAD.U32 R3, RZ, RZ, UR38 ;  /* 0x00000026ff037e24 */ /* 0x000fe2000f8e00ff */
[----:B------:R-:W-:Y:S01]  /*234b0*/  FMNMX.FTZ R0, R185, R0, !PT ;  /* 0x00000000b9007209 */ /* 0x000fe20007810000 */
[----:B------:R-:W-:-:S03]  /*234c0*/  VIADD R2, R2, 0x38840 ;  /* 0x0003884002027836 */ /* 0x000fc60000000000 */
[----:B------:R-:W-:Y:S02]  /*234d0*/  FMNMX.FTZ R0, R188, R0, !PT ;  /* 0x00000000bc007209 */ /* 0x000fe40007810000 */
[----:B------:R-:W-:Y:S02]  /*234e0*/  PRMT R2, R228, 0x654, R2 ;  /* 0x00000654e4027816 */ /* 0x000fe40000000002 */
[----:B------:R-:W-:Y:S02]  /*234f0*/  FMNMX.FTZ R0, R189, R0, !PT ;  /* 0x00000000bd007209 */ /* 0x000fe40007810000 */
[----:B------:R0:W-:Y:S02]  /*23500*/  SYNCS.ARRIVE.TRANS64.RED.A1T0 RZ, [R2+URZ], RZ ;  /* 0x000000ff02ff79a7 */ /* 0x0001e4000810043f */
        /* <DEDUP_REMOVED lines=16> */
[----:B0-----:R-:W0:Y:S02]  /*23610*/  SHFL.BFLY PT, R2, R0, 0x2, 0x1f ;  /* 0x0c401f0000027f89 */ /* 0x001e2400000e0000 */
        /* <DEDUP_REMOVED lines=88> */
[----:B------:R-:W-:Y:S01]  /*23ba0*/  FFMA.FTZ R195, R159, R3, -R10 ;  /* 0x000000039fc37223 */ /* 0x000fe2000001080a */
        /* <DEDUP_REMOVED lines=68> */
.L_x_2897:
        /* <DEDUP_REMOVED lines=8> */
[----:B------:R-:W-:Y:S01]  /*24070*/  F2FP.F16.F32.PACK_AB R209, R187, R186 ;  /* 0x000000babbd1723e */ /* 0x000fe200000000ff */
[----:B------:R-:W-:Y:S01]  /*24080*/  IMAD.MOV.U32 R8, RZ, RZ, R220 ;  /* 0x000000ffff087224 */ /* 0x000fe200078e00dc */
        /* <DEDUP_REMOVED lines=18> */
[C---:B--2---:R-:W-:Y:S02]  /*241b0*/  ISETP.GT.AND P1, PT, R9.reuse, R7, PT ;  /* 0x000000070900720c */ /* 0x044fe40003f24270 */
[----:B------:R-:W-:-:S11]  /*241c0*/  IADD3 R9, R9, -0x1, RZ ;  /* 0xffffffff09097810 */ /* 0x000fd60007ffe0ff */
[----:B0-----:R-:W-:Y:S05]  /*241d0*/  @P1 BRA `(.L_x_2898) ;  /* 0xffffffb400cc1947 */ /* 0x001fea000383ffff */
.L_x_2885:
[----:B------:R-:W-:Y:S05]  /*241e0*/  BSYNC B0 ;  /* 0x0000000000007941 */ /* 0x000fea0003800000 */
.L_x_2884:
        /* <DEDUP_REMOVED lines=131> */
.L_x_2899:
[----:B------:R-:W-:Y:S02]  /*24a20*/  LEA R10, R220, R23, 0x3 ;  /* 0x00000017dc0a7211 */ /* 0x000fe400078e18ff */
[----:B------:R-:W-:-:S04]  /*24a30*/  SHF.L.U32 R0, R226, 0x1f, RZ ;  /* 0x0000001fe2007819 */ /* 0x000fc800000006ff */
[----:B------:R0:W1:Y:S01]  /*24a40*/  SYNCS.PHASECHK.TRANS64.TRYWAIT P1, [R10+URZ+0x38850], R0 ;  /* 0x038850000a0075a7 */ /* 0x000062000802017f */
[----:B------:R-:W-:Y:S05]  /*24a50*/  @!P0 BRA `(.L_x_2900) ;  /* 0x0000000000048947 */ /* 0x000fea0003800000 */
[----:B------:R-:W-:Y:S01]  /*24a60*/  BPT.TRAP 0x1 ;  /* 0x000000040000795c */ /* 0x000fe20000300000 */
.L_x_2900:
[----:B------:R-:W-:Y:S04]  /*24a70*/  BSSY B0, `(.L_x_2901) ;  /* 0x0000004000007945 */ /* 0x000fe80003800000 */
[----:B-1----:R-:W-:Y:S05]  /*24a80*/  @P1 BRA `(.L_x_2902) ;  /* 0x0000000000081947 */ /* 0x002fea0003800000 */
[----:B------:R-:W1:Y:S02]  /*24a90*/  SYNCS.PHASECHK.TRANS64.TRYWAIT P1, [R10+URZ+0x38850], R0 ;  /* 0x038850000a0075a7 */ /* 0x000e64000802017f */
[----:B-1----:R-:W-:Y:S05]  /*24aa0*/  @!P1 BRA `(.L_x_2903) ;  /* 0x000000f400589947 */ /* 0x002fea0003800000 */
.L_x_2902:
[----:B------:R-:W-:Y:S05]  /*24ab0*/  BSYNC B0 ;  /* 0x0000000000007941 */ /* 0x000fea0003800000 */
.L_x_2901:
[----:B------:R-:W-:Y:S01]  /*24ac0*/  VIADD R23, R23, 0x400 ;  /* 0x0000040017177836 */ /* 0x000fe20000000000 */
[----:B------:R-:W-:Y:S01]  /*24ad0*/  WARPGROUP.ARRIVE ;  /* 0x00000000000079c5 */ /* 0x000fe20000000000 */
[----:B------:R-:W-:Y:S01]  /*24ae0*/  IMAD.MOV.U32 R7, RZ, RZ, 0x40000040 ;  /* 0x40000040ff077424 */ /* 0x000fe200078e00ff */
[----:B01----:R-:W0:Y:S01]  /*24af0*/  SHFL.BFLY PT, R0, R21, 0x2, 0x1f ;  /* 0x0c401f0015007f89 */ /* 0x003e2200000e0000 */
[----:B------:R-:W-:Y:S01]  /*24b00*/  IMAD.MOV.U32 R9, RZ, RZ, 0x40000040 ;  /* 0x40000040ff097424 */ /* 0x000fe200078e00ff */
[----:B------:R-:W-:Y:S01]  /*24b10*/  SHF.R.U32.HI R23, RZ, 0x4, R23 ;  /* 0x00000004ff177819 */ /* 0x000fe20000011617 */
[----:B------:R-:W-:Y:S01]  /*24b20*/  IMAD.MOV.U32 R154, RZ, RZ, -0x800000 ;  /* 0xff800000ff9a7424 */ /* 0x000fe200078e00ff */
[----:B------:R-:W-:Y:S01]  /*24b30*/  R2UR UR7, R7 ;  /* 0x00000000070772ca */ /* 0x000fe200000e0000 */
[----:B------:R-:W-:Y:S01]  /*24b40*/  IMAD.MOV.U32 R153, RZ, RZ, -0x800000 ;  /* 0xff800000ff997424 */ /* 0x000fe200078e00ff */
[----:B------:R-:W-:Y:S02]  /*24b50*/  LOP3.LUT R23, R23, 0x3fff, RZ, 0xc0, !PT ;  /* 0x00003fff17177812 */ /* 0x000fe400078ec0ff */
[----:B------:R-:W-:-:S02]  /*24b60*/  MOV R7, 0x40000040 ;  /* 0x4000004000077802 */ /* 0x000fc40000000f00 */
[----:B------:R-:W-:-:S05]  /*24b70*/  LOP3.LUT R23, R23, 0x2800000, RZ, 0xfc, !PT ;  /* 0x0280000017177812 */ /* 0x000fca00078efcff */
[----:B------:R-:W-:-:S04]  /*24b80*/  IMAD R6, R220, 0xa00, R23 ;  /* 0x00000a00dc067824 */ /* 0x000fc800078e0217 */
[C---:B------:R-:W-:Y:S01]  /*24b90*/  VIADD R8, R6.reuse, 0x80 ;  /* 0x0000008006087836 */ /* 0x040fe20000000000 */
[----:B------:R-:W-:Y:S01]  /*24ba0*/  R2UR UR6, R6 ;  /* 0x00000000060672ca */ /* 0x000fe200000e0000 */
[----:B0-----:R-:W-:-:S05]  /*24bb0*/  FADD.FTZ R0, R0, R21 ;  /* 0x0000001500007221 */ /* 0x001fca0000010000 */
[----:B------:R-:W0:Y:S07]  /*24bc0*/  SHFL.BFLY PT, R2, R0, 0x1, 0x1f ;  /* 0x0c201f0000027f89 */ /* 0x000e2e00000e0000 */
[----:B------:R-:W-:Y:S01]  /*24bd0*/  HGMMA.64x256x16.F32 R24, R208, gdesc[UR4].tnspB, R24, gsb0 ;  /* 0x43e00004d0187df0 */ /* 0x000fe20008000818 */
[----:B------:R-:W-:Y:S02]  /*24be0*/  R2UR UR6, R8 ;  /* 0x00000000080672ca */ /* 0x000fe400000e0000 */
[----:B------:R-:W-:Y:S01]  /*24bf0*/  R2UR UR7, R9 ;  /* 0x00000000090772ca */ /* 0x000fe200000e0000 */
[----:B------:R-:W-:Y:S01]  /*24c00*/  IMAD.MOV.U32 R9, RZ, RZ, 0x40000040 ;  /* 0x40000040ff097424 */ /* 0x000fe200078e00ff */
[----:B------:R-:W-:Y:S01]  /*24c10*/  IADD3 R8, R6, 0x100, RZ ;  /* 0x0000010006087810 */ /* 0x000fe20007ffe0ff */
[----:B0-----:R-:W-:-:S05]  /*24c20*/  FADD.FTZ R0, R0, R2 ;  /* 0x0000000200007221 */ /* 0x001fca0000010000 */
[----:B------:R-:W-:-:S13]  /*24c30*/  FSETP.NE.FTZ.AND P1, PT, R0, RZ, PT ;  /* 0x000000ff0000720b */ /* 0x000fda0003f35000 */
[----:B------:R-:W0:Y:S02]  /*24c40*/  @P1 MUFU.LG2 R2, R0 ;  /* 0x0000000000021308 */ /* 0x000e240000000c00 */
[----:B0-----:R-:W-:Y:S01]  /*24c50*/  @P1 FMUL.FTZ R2, R2, 0.69314718246459960938 ;  /* 0x3f31721802021820 */ /* 0x001fe20000410000 */
[----:B------:R-:W-:Y:S02]  /*24c60*/  WARPGROUP.DEPBAR.LE gsb0, 0x0 ;  /* 0x00008000000079c5 */ /* 0x000fe40000010000 */
[----:B------:R-:W-:-:S06]  /*24c70*/  WARPGROUP.ARRIVE ;  /* 0x00000000000079c5 */ /* 0x000fcc0000000000 */
        /* <DEDUP_REMOVED lines=18> */
[----:B------:R-:W0:Y:S02]  /*24da0*/  SHFL.BFLY PT, R6, R20, 0x2, 0x1f ;  /* 0x0c401f0014067f89 */ /* 0x000e2400000e0000 */
[----:B0-----:R-:W-:-:S05]  /*24db0*/  FADD.FTZ R6, R6, R20 ;  /* 0x0000001406067221 */ /* 0x001fca0000010000 */
[----:B------:R-:W0:Y:S02]  /*24dc0*/  SHFL.BFLY PT, R7, R6, 0x1, 0x1f ;  /* 0x0c201f0006077f89 */ /* 0x000e2400000e0000 */
[----:B0-----:R-:W-:Y:S01]  /*24dd0*/  FADD.FTZ R6, R6, R7 ;  /* 0x0000000706067221 */ /* 0x001fe20000010000 */
[----:B------:R-:W-:-:S04]  /*24de0*/  @P1 FMUL.FTZ R7, R3, 0.69314718246459960938 ;  /* 0x3f31721803071820 */ /* 0x000fc80000410000 */
[----:B------:R-:W-:Y:S01]  /*24df0*/  FSETP.NE.FTZ.AND P2, PT, R6, RZ, PT ;  /* 0x000000ff0600720b */ /* 0x000fe20003f55000 */
[----:B------:R-:W-:Y:S01]  /*24e00*/  @P1 FFMA.FTZ R154, R7, R5, R2 ;  /* 0x00000005079a1223 */ /* 0x000fe20000010002 */
[----:B------:R-:W-:-:S06]  /*24e10*/  IMAD.MOV.U32 R2, RZ, RZ, RZ ;  /* 0x000000ffff027224 */ /* 0x000fcc00078e00ff */
[----:B------:R0:W-:Y:S05]  /*24e20*/  @P1 MUFU.RCP R2, R0 ;  /* 0x0000000000021308 */ /* 0x0001ea0000001000 */
[----:B------:R-:W-:-:S03]  /*24e30*/  @P2 FMUL.FTZ R3, R3, 0.69314718246459960938 ;  /* 0x3f31721803032820 */ /* 0x000fc60000410000 */
[----:B------:R-:W1:Y:S01]  /*24e40*/  @P2 MUFU.LG2 R5, R6 ;  /* 0x0000000600052308 */ /* 0x000e620000000c00 */
[----:B0-----:R-:W-:-:S07]  /*24e50*/  IMAD.MOV.U32 R0, RZ, RZ, RZ ;  /* 0x000000ffff007224 */ /* 0x001fce00078e00ff */
[----:B------:R0:W2:Y:S01]  /*24e60*/  @P2 MUFU.RCP R0, R6 ;  /* 0x0000000600002308 */ /* 0x0000a20000001000 */
[----:B-1----:R-:W-:-:S04]  /*24e70*/  @P2 FMUL.FTZ R5, R5, 0.69314718246459960938 ;  /* 0x3f31721805052820 */ /* 0x002fc80000410000 */
[----:B------:R-:W-:Y:S01]  /*24e80*/  @P2 FFMA.FTZ R153, R3, R4, R5 ;  /* 0x0000000403992223 */ /* 0x000fe20000010005 */
[----:B------:R-:W-:Y:S02]  /*24e90*/  WARPGROUP.DEPBAR.LE gsb0, 0x0 ;  /* 0x00008000000079c5 */ /* 0x000fe40000010000 */
[----:B------:R-:W-:-:S06]  /*24ea0*/  WARPGROUP.ARRIVE ;  /* 0x00000000000079c5 */ /* 0x000fcc0000000000 */
[----:B------:R-:W-:Y:S03]  /*24eb0*/  HGMMA.64x256x16.F32 R24, R192, gdesc[UR4].tnspB, R24, gsb0 ;  /* 0x43e00004c0187df0 */ /* 0x000fe60008000818 */
[----:B------:R-:W-:Y:S02]  /*24ec0*/  WARPGROUP.DEPBAR.LE gsb0, 0x0 ;  /* 0x00008000000079c5 */ /* 0x000fe40000010000 */
[----:B0-2---:R-:W-:Y:S05]  /*24ed0*/  @!P0 BRA `(.L_x_2904) ;  /* 0x0000000000048947 */ /* 0x005fea0003800000 */
[----:B------:R-:W-:Y:S01]  /*24ee0*/  BPT.TRAP 0x1 ;  /* 0x000000040000795c */ /* 0x000fe20000300000 */
.L_x_2904:
[----:B------:R-:W2:Y:S01]  /*24ef0*/  LDL.LU R3, [R1+0x94] ;  /* 0x0000940001037983 */ /* 0x000ea20000300800 */
[----:B------:R-:W-:Y:S01]  /*24f00*/  IADD3 R10, R10, 0x38860, RZ ;  /* 0x000388600a0a7810 */ /* 0x000fe20007ffe0ff */
[----:B------:R-:W-:Y:S02]  /*24f10*/  VIADD R220, R220, 0x1 ;  /* 0x00000001dcdc7836 */ /* 0x000fe40000000000 */
[-C--:B------:R-:W-:Y:S01]  /*24f20*/  FMUL.FTZ R26, R26, R0.reuse ;  /* 0x000000001a1a7220 */ /* 0x080fe20000410000 */
[-C--:B------:R-:W-:Y:S01]  /*24f30*/  FMUL.FTZ R27, R27, R0.reuse ;  /* 0x000000001b1b7220 */ /* 0x080fe20000410000 */
[----:B------:R-:W-:Y:S01]  /*24f40*/  PRMT R10, R228, 0x654, R10 ;  /* 0x00000654e40a7816 */ /* 0x000fe2000000000a */
[-C--:B------:R-:W-:Y:S01]  /*24f50*/  FMUL.FTZ R30, R30, R0.reuse ;  /* 0x000000001e1e7220 */ /* 0x080fe20000410000 */
[----:B------:R-:W-:Y:S01]  /*24f60*/  ISETP.NE.AND P1, PT, R220, 0x2, PT ;  /* 0x00000002dc00780c */ /* 0x000fe20003f25270 */
[-C--:B------:R-:W-:Y:S01]  /*24f70*/  FMUL.FTZ R31, R31, R0.reuse ;  /* 0x000000001f1f7220 */ /* 0x080fe20000410000 */
[----:B------:R1:W-:Y:S01]  /*24f80*/  SYNCS.ARRIVE.TRANS64.RED.A1T0 RZ, [R10+URZ], RZ ;  /* 0x000000ff0aff79a7 */ /* 0x0003e2000810043f */
        /* <DEDUP_REMOVED lines=60> */
[----:B------:R-:W-:Y:S01]  /*25350*/  SEL R0, RZ, 0x1, P1 ;  /* 0x00000001ff007807 */ /* 0x000fe20000800000 */
        /* <DEDUP_REMOVED lines=65> */
[----:B------:R-:W-:Y:S02]  /*25770*/  LOP3.LUT R226, R226, R0, RZ, 0x3c, !PT ;  /* 0x00000000e2e27212 */ /* 0x000fe400078e3cff */
[----:B------:R-:W-:Y:S01]  /*25780*/  SEL R220, R220, RZ, P1 ;  /* 0x000000ffdcdc7207 */ /* 0x000fe20000800000 */
[----:B--2---:R-:W-:-:S05]  /*25790*/  VIADD R3, R3, 0x1 ;  /* 0x0000000103037836 */ /* 0x004fca0000000000 */
[----:B------:R1:W-:Y:S03]  /*257a0*/  STL [R1+0x94], R3 ;  /* 0x0000940301007387 */ /* 0x0003e60000100800 */
.L_x_2781:
[----:B------:R-:W2:Y:S08]  /*257b0*/  S2UR UR4, SR_CgaCtaId ;  /* 0x00000000000479c3 */ /* 0x000eb00000008800 */
[----:B------:R-:W-:Y:S01]  /*257c0*/  BAR.SYNC.DEFER_BLOCKING 0x5, 0x180 ;  /* 0x0146000000007b1d */ /* 0x000fe20000010000 */
[----:B------:R-:W-:-:S05]  /*257d0*/  MOV R23, 0x400 ;  /* 0x0000040000177802 */ /* 0x000fca0000000f00 */
[----:B------:R-:W-:Y:S01]  /*257e0*/  BSSY B0, `(.L_x_2905) ;  /* 0x0000477000007945 */ /* 0x000fe20003800000 */
[----:B--2---:R-:W-:-:S05]  /*257f0*/  IMAD.U32 R228, RZ, RZ, UR4 ;  /* 0x00000004ffe47e24 */ /* 0x004fca000f8e00ff */
[----:B------:R-:W-:-:S05]  /*25800*/  LEA R23, R228, R23, 0x18 ;  /* 0x00000017e4177211 */ /* 0x000fca00078ec0ff */
[----:B------:R2:W3:Y:S01]  /*25810*/  LDS.128 R4, [R23+0x388d0] ;  /* 0x0388d00017047984 */ /* 0x0004e20000000c00 */
[----:B------:R-:W-:Y:S06]  /*25820*/  BAR.ARV 0x4, 0x180 ;  /* 0x0106000000007b1d */ /* 0x000fec0000002000 */
[----:B------:R-:W-:Y:S05]  /*25830*/  @P0 BRA `(.L_x_2906) ;  /* 0x0000003800200947 */ /* 0x000fea0003800000 */
[----:B------:R-:W4:Y:S01]  /*25840*/  LDL R2, [R1+0x1c4] ;  /* 0x0001c40001027983 */ /* 0x000f220000100800 */
[----:B------:R-:W2:Y:S01]  /*25850*/  S2R R0, SR_SWINHI ;  /* 0x0000000000007919 */ /* 0x000ea20000002f00 */
[----:B01----:R-:W-:Y:S01]  /*25860*/  F2FP.F16.F32.PACK_AB R10, R29, R28 ;  /* 0x0000001c1d0a723e */ /* 0x003fe200000000ff */
[----:B------:R-:W-:Y:S01]  /*25870*/  ULDC.64 UR6, c[0x0][0xc00] ;  /* 0x0003000000067ab9 */ /* 0x000fe20000000a00 */
[----:B------:R-:W-:Y:S01]  /*25880*/  F2FP.F16.F32.PACK_AB R11, R31, R30 ;  /* 0x0000001e1f0b723e */ /* 0x000fe200000000ff */
[----:B------:R-:W4:Y:S01]  /*25890*/  LDL.LU R155, [R1+0x8c] ;  /* 0x00008c00019b7983 */ /* 0x000f220000300800 */
[----:B------:R-:W-:Y:S01]  /*258a0*/  F2FP.F16.F32.PACK_AB R12, R33, R32 ;  /* 0x00000020210c723e */ /* 0x000fe200000000ff */
[----:B------:R-:W-:Y:S01]  /*258b0*/  ULDC.64 UR4, c[0x0][0xc08] ;  /* 0x0003020000047ab9 */ /* 0x000fe20000000a00 */
[----:B------:R-:W-:Y:S01]  /*258c0*/  F2FP.F16.F32.PACK_AB R13, R35, R34 ;  /* 0x00000022230d723e */ /* 0x000fe200000000ff */
[----:B-----5:R-:W4:Y:S01]  /*258d0*/  LDL.LU R152, [R1+0x90] ;  /* 0x0000900001987983 */ /* 0x020f220000300800 */
[----:B------:R-:W-:-:S02]  /*258e0*/  F2FP.F16.F32.PACK_AB R14, R37, R36 ;  /* 0x00000024250e723e */ /* 0x000fc400000000ff */
[----:B------:R-:W-:Y:S01]  /*258f0*/  F2FP.F16.F32.PACK_AB R15, R39, R38 ;  /* 0x00000026270f723e */ /* 0x000fe200000000ff */
[----:B---3--:R-:W3:Y:S01]  /*25900*/  LDL.LU R4, [R1+0x84] ;  /* 0x0000840001047983 */ /* 0x008ee20000300800 */
[----:B------:R-:W-:Y:S02]  /*25910*/  MOV R20, R23 ;  /* 0x0000001700147202 */ /* 0x000fe40000000f00 */
[----:B--2---:R-:W-:Y:S01]  /*25920*/  MOV R21, R0 ;  /* 0x0000000000157202 */ /* 0x004fe20000000f00 */
[----:B------:R-:W-:Y:S02]  /*25930*/  BAR.SYNC.DEFER_BLOCKING 0x1, 0x100 ;  /* 0x0044000000007b1d */ /* 0x000fe40000010000 */
[----:B----4-:R-:W-:-:S03]  /*25940*/  IMAD.WIDE R2, R2, 0x2, R20 ;  /* 0x0000000202027825 */ /* 0x010fc600078e0214 */
        /* <DEDUP_REMOVED lines=160> */
[----:B------:R-:W-:Y:S01]  /*26350*/  IMAD.X R3, RZ, RZ, R3, P0 ;  /* 0x000000ffff037224 */ /* 0x000fe200000e0603 */
[----:B------:R-:W-:Y:S02]  /*26360*/  IADD3 R10, P0, R155, UR6, RZ ;  /* 0x000000069b0a7c10 */ /* 0x000fe4000ff1e0ff */
[----:B------:R-:W-:Y:S02]  /*26370*/  SHF.R.U64 R2, R2, 0x3, RZ ;  /* 0x0000000302027819 */ /* 0x000fe400000012ff */
[----:B------:R-:W-:Y:S02]  /*26380*/  IADD3.X R11, R152, UR7, RZ, P0, !PT ;  /* 0x00000007980b7c10 */ /* 0x000fe400087fe4ff */
[----:B------:R-:W-:Y:S02]  /*26390*/  ISETP.NE.U32.AND P0, PT, RZ, UR4, PT ;  /* 0x00000004ff007c0c */ /* 0x000fe4000bf05070 */
[----:B------:R-:W-:-:S02]  /*263a0*/  LOP3.LUT R2, R2, R0, RZ, 0x3c, !PT ;  /* 0x0000000002027212 */ /* 0x000fc400078e3cff */
[----:B------:R-:W-:Y:S02]  /*263b0*/  ISETP.NE.AND.EX P0, PT, RZ, UR5, PT, P0 ;  /* 0x00000005ff007c0c */ /* 0x000fe4000bf05300 */
[----:B------:R-:W-:Y:S02]  /*263c0*/  MOV R2, R2 ;  /* 0x0000000200027202 */ /* 0x000fe40000000f00 */
[----:B------:R-:W-:Y:S02]  /*263d0*/  F2FP.F16.F32.PACK_AB R12, R145, R144 ;  /* 0x00000090910c723e */ /* 0x000fe400000000ff */
[----:B------:R-:W-:Y:S02]  /*263e0*/  F2FP.F16.F32.PACK_AB R13, R147, R146 ;  /* 0x00000092930d723e */ /* 0x000fe400000000ff */
[----:B------:R-:W-:Y:S02]  /*263f0*/  F2FP.F16.F32.PACK_AB R14, R149, R148 ;  /* 0x00000094950e723e */ /* 0x000fe400000000ff */
[----:B------:R-:W-:-:S05]  /*26400*/  F2FP.F16.F32.PACK_AB R15, R151, R150 ;  /* 0x00000096970f723e */ /* 0x000fca00000000ff */
[----:B------:R0:W-:Y:S01]  /*26410*/  STSM.16.M88.4 [R2], R12 ;  /* 0x0000000c02007844 */ /* 0x0001e20000000200 */
[----:B------:R-:W-:Y:S01]  /*26420*/  BAR.SYNC.DEFER_BLOCKING 0x1, 0x100 ;  /* 0x0044000000007b1d */ /* 0x000fe20000010000 */
[----:B------:R-:W-:-:S04]  /*26430*/  @P0 IADD3 R8, P2, R155, UR4, RZ ;  /* 0x000000049b080c10 */ /* 0x000fc8000ff5e0ff */
[----:B------:R-:W-:Y:S01]  /*26440*/  @P0 IADD3.X R9, R152, UR5, RZ, P2, !PT ;  /* 0x0000000598090c10 */ /* 0x000fe200097fe4ff */
[----:B------:R-:W-:Y:S01]  /*26450*/  ULDC UR4, c[0x0][0xa88] ;  /* 0x0002a20000047ab9 */ /* 0x000fe20000000800 */
[C---:B---3--:R-:W-:Y:S01]  /*26460*/  ISETP.NE.AND P2, PT, R4.reuse, RZ, PT ;  /* 0x000000ff0400720c */ /* 0x048fe20003f45270 */
[----:B------:R-:W-:Y:S01]  /*26470*/  IMAD.U32 R0, RZ, RZ, UR4 ;  /* 0x00000004ff007e24 */ /* 0x000fe2000f8e00ff */
[----:B------:R-:W-:Y:S02]  /*26480*/  ULDC UR4, c[0x0][0xad4] ;  /* 0x0002b50000047ab9 */ /* 0x000fe40000000800 */
[----:B0-----:R-:W-:Y:S01]  /*26490*/  SEL R2, R4, UR4, P2 ;  /* 0x0000000404027c07 */ /* 0x001fe20009000000 */
[----:B------:R-:W-:-:S03]  /*264a0*/  IMAD.MOV.U32 R15, RZ, RZ, 0x9b8 ;  /* 0x000009b8ff0f7424 */ /* 0x000fc600078e00ff */
[----:B------:R-:W-:Y:S01]  /*264b0*/  ISETP.GT.AND P2, PT, R2, 0x1, PT ;  /* 0x000000010200780c */ /* 0x000fe20003f44270 */
[----:B------:R-:W-:-:S03]  /*264c0*/  ULDC.64 UR8, c[0x0][0x208] ;  /* 0x0000820000087ab9 */ /* 0x000fc60000000a00 */
[----:B------:R-:W-:Y:S01]  /*264d0*/  SEL R15, R15, 0x978, P2 ;  /* 0x000009780f0f7807 */ /* 0x000fe20001000000 */
[----:B------:R0:W5:Y:S03]  /*264e0*/  @P0 LDG.E R0, desc[UR8][R8.64] ;  /* 0x0000000808000981 */ /* 0x000166000c1e1900 */
[----:B------:R1:W2:Y:S08]  /*264f0*/  LDC.64 R12, c[0x0][R15+0x220] ;  /* 0x000088000f0c7b82 */ /* 0x0002b00000000a00 */
        /* <DEDUP_REMOVED lines=8> */
[----:B-----5:R-:W3:Y:S04]  /*26580*/  LDG.E R0, desc[UR4][R10.64] ;  /* 0x000000040a007981 */ /* 0x020ee8000c1e1900 */
[----:B-1----:R-:W3:Y:S02]  /*26590*/  LDG.E R10, desc[UR4][R10.64+0x4] ;  /* 0x000004040a0a7981 */ /* 0x002ee4000c1e1900 */
[----:B---3--:R-:W-:-:S07]  /*265a0*/  IMAD.IADD R0, R10, 0x1, -R0 ;  /* 0x000000010a007824 */ /* 0x008fce00078e0a00 */
.L_x_2907:
[----:B------:R-:W3:Y:S01]  /*265b0*/  LDL.LU R2, [R1+0x88] ;  /* 0x0000880001027983 */ /* 0x000ee20000300800 */
[----:B------:R-:W4:Y:S03]  /*265c0*/  LDC R156, c[0x0][0xbe8] ;  /* 0x0002fa00ff9c7b82 */ /* 0x000f260000000800 */
[----:B------:R-:W2:Y:S04]  /*265d0*/  LDL.LU R4, [R1+0x118] ;  /* 0x0001180001047983 */ /* 0x000ea80000300800 */
[----:B------:R-:W2:Y:S04]  /*265e0*/  LDL R157, [R1+0x98] ;  /* 0x00009800019d7983 */ /* 0x000ea80000100800 */
[----:B------:R-:W2:Y:S04]  /*265f0*/  LDL R155, [R1+0x78] ;  /* 0x00007800019b7983 */ /* 0x000ea80000100800 */
[----:B------:R-:W2:Y:S04]  /*26600*/  LDL R158, [R1+0x68] ;  /* 0x00006800019e7983 */ /* 0x000ea80000100800 */
[----:B------:R-:W2:Y:S04]  /*26610*/  LDL R160, [R1+0x1c0] ;  /* 0x0001c00001a07983 */ /* 0x000ea80000100800 */
[----:B------:R-:W2:Y:S01]  /*26620*/  LDL R159, [R1+0x130] ;  /* 0x00013000019f7983 */ /* 0x000ea20000100800 */
[----:B-1----:R-:W1:Y:S01]  /*26630*/  LDC.64 R10, c[0x0][R15+0x228] ;  /* 0x00008a000f0a7b82 */ /* 0x002e620000000a00 */
[----:B------:R-:W-:-:S02]  /*26640*/  ISETP.NE.U32.AND P0, PT, RZ, UR6, PT ;  /* 0x00000006ff007c0c */ /* 0x000fc4000bf05070 */
[----:B----4-:R-:W-:Y:S02]  /*26650*/  ISETP.NE.AND P1, PT, R156, 0x1, PT ;  /* 0x000000019c00780c */ /* 0x010fe40003f25270 */
[----:B------:R-:W-:Y:S01]  /*26660*/  ISETP.NE.AND.EX P0, PT, RZ, UR7, PT, P0 ;  /* 0x00000007ff007c0c */ /* 0x000fe2000bf05300 */
[-C--:B0-----:R-:W-:Y:S02]  /*26670*/  IMAD R14, R9, R224.reuse, RZ ;  /* 0x000000e0090e7224 */ /* 0x081fe400078e02ff */
[----:B------:R-:W-:-:S05]  /*26680*/  IMAD.WIDE.U32 R8, R8, R224, RZ ;  /* 0x000000e008087225 */ /* 0x000fca00078e00ff */
[----:B------:R-:W-:-:S03]  /*26690*/  IADD3 R14, R9, R14, RZ ;  /* 0x0000000e090e7210 */ /* 0x000fc60007ffe0ff */
[----:B------:R-:W0:Y:S01]  /*266a0*/  @P1 LDC R9, c[0x0][0xbec] ;  /* 0x0002fb00ff091b82 */ /* 0x000e220000000800 */
[----:B-----5:R-:W-:Y:S01]  /*266b0*/  IMAD R0, R0, R156, RZ ;  /* 0x0000009c00007224 */ /* 0x020fe200078e02ff */
[----:B------:R-:W-:Y:S01]  /*266c0*/  ULDC.64 UR4, c[0x0][0x208] ;  /* 0x0000820000047ab9 */ /* 0x000fe20000000a00 */
[----:B---3--:R-:W-:Y:S02]  /*266d0*/  SEL R2, R2, RZ, !P0 ;  /* 0x000000ff02027207 */ /* 0x008fe40004000000 */
[----:B--2---:R-:W-:-:S03]  /*266e0*/  SEL R4, R4, RZ, !P0 ;  /* 0x000000ff04047207 */ /* 0x004fc60004000000 */
[----:B------:R-:W-:-:S04]  /*266f0*/  IMAD R13, R13, R2, RZ ;  /* 0x000000020d0d7224 */ /* 0x000fc800078e02ff */
[C---:B------:R-:W-:Y:S02]  /*26700*/  IMAD R4, R12.reuse, R4, R13 ;  /* 0x000000040c047224 */ /* 0x040fe400078e020d */
[----:B------:R-:W-:-:S03]  /*26710*/  IMAD.WIDE.U32 R12, R12, R2, RZ ;  /* 0x000000020c0c7225 */ /* 0x000fc600078e00ff */
[----:B------:R-:W-:Y:S02]  /*26720*/  IADD3 R12, P0, P3, R12, R8, R3 ;  /* 0x000000080c0c7210 */ /* 0x000fe40007b1e003 */
[----:B------:R-:W2:Y:S01]  /*26730*/  @P1 LDC R8, c[0x0][0xbf0] ;  /* 0x0002fc00ff081b82 */ /* 0x000ea20000000800 */
[----:B------:R-:W-:Y:S01]  /*26740*/  IMAD.IADD R13, R13, 0x1, R4 ;  /* 0x000000010d0d7824 */ /* 0x000fe200078e0204 */
[----:B------:R-:W-:-:S05]  /*26750*/  SEL R4, R157, RZ, P2 ;  /* 0x000000ff9d047207 */ /* 0x000fca0001000000 */
[-C--:B-1----:R-:W-:Y:S02]  /*26760*/  IMAD R152, R11, R4.reuse, RZ ;  /* 0x000000040b987224 */ /* 0x082fe400078e02ff */
[----:B------:R-:W-:Y:S01]  /*26770*/  IMAD.WIDE.U32 R10, R10, R4, RZ ;  /* 0x000000040a0a7225 */ /* 0x000fe200078e00ff */
[----:B------:R-:W-:-:S04]  /*26780*/  SHF.R.S32.HI R4, RZ, 0x1f, R3 ;  /* 0x0000001fff047819 */ /* 0x000fc80000011403 */
[----:B------:R-:W-:Y:S01]  /*26790*/  IADD3.X R13, R13, R14, R4, P0, P3 ;  /* 0x0000000e0d0d7210 */ /* 0x000fe200007e6404 */
[----:B------:R-:W-:-:S04]  /*267a0*/  IMAD.IADD R14, R155, 0x1, R158 ;  /* 0x000000019b0e7824 */ /* 0x000fc800078e029e */
[----:B0-----:R-:W-:-:S04]  /*267b0*/  @P1 IMAD.HI.U32 R9, R14, R9, RZ ;  /* 0x000000090e091227 */ /* 0x001fc800078e00ff */
[----:B------:R-:W-:Y:S01]  /*267c0*/  IMAD.MOV.U32 R155, RZ, RZ, R14 ;  /* 0x000000ffff9b7224 */ /* 0x000fe200078e000e */
[----:B--2---:R-:W-:Y:S02]  /*267d0*/  @P1 SHF.R.U32.HI R155, RZ, R8, R9 ;  /* 0x00000008ff9b1219 */ /* 0x004fe40000011609 */
[----:B------:R0:W1:Y:S03]  /*267e0*/  LDC.64 R8, c[0x0][R15+0x210] ;  /* 0x000084000f087b82 */ /* 0x0000660000000a00 */
[----:B0-----:R-:W-:-:S04]  /*267f0*/  IMAD.MOV R15, RZ, RZ, -R155 ;  /* 0x000000ffff0f7224 */ /* 0x001fc800078e0a9b */
[----:B------:R-:W-:Y:S01]  /*26800*/  IMAD R15, R156, R15, R14 ;  /* 0x0000000f9c0f7224 */ /* 0x000fe200078e020e */
[----:B------:R-:W-:Y:S01]  /*26810*/  IADD3 R10, P0, P3, R155, R12, R10 ;  /* 0x0000000c9b0a7210 */ /* 0x000fe20007b1e00a */
[----:B------:R-:W-:Y:S01]  /*26820*/  IMAD.IADD R152, R11, 0x1, R152 ;  /* 0x000000010b987824 */ /* 0x000fe200078e0298 */
[----:B------:R-:W-:Y:S02]  /*26830*/  SHF.R.S32.HI R11, RZ, 0x1f, R155 ;  /* 0x0000001fff0b7819 */ /* 0x000fe4000001149b */
[----:B------:R-:W-:Y:S02]  /*26840*/  SHF.R.S32.HI R12, RZ, 0x1f, R15 ;  /* 0x0000001fff0c7819 */ /* 0x000fe4000001140f */
[----:B------:R-:W-:Y:S01]  /*26850*/  IADD3.X R11, R11, R13, R152, P0, P3 ;  /* 0x0000000d0b0b7210 */ /* 0x000fe200007e6498 */
[----:B-1----:R-:W-:-:S04]  /*26860*/  IMAD R9, R9, R15, RZ ;  /* 0x0000000f09097224 */ /* 0x002fc800078e02ff */
[C---:B------:R-:W-:Y:S02]  /*26870*/  IMAD R9, R8.reuse, R12, R9 ;  /* 0x0000000c08097224 */ /* 0x040fe400078e0209 */
[----:B------:R-:W0:Y:S01]  /*26880*/  LDC.64 R12, c[0x0][0xba8] ;  /* 0x0002ea00ff0c7b82 */ /* 0x000e220000000a00 */
[----:B------:R-:W-:-:S07]  /*26890*/  IMAD.WIDE.U32 R10, R8, R15, R10 ;  /* 0x0000000f080a7225 */ /* 0x000fce00078e000a */
[----:B0-----:R-:W0:Y:S08]  /*268a0*/  @!P2 LDC R12, c[0x0][0xb50] ;  /* 0x0002d400ff0cab82 */ /* 0x001e300000000800 */
[----:B------:R-:W1:Y:S01]  /*268b0*/  @!P2 LDC R13, c[0x0][0xb54] ;  /* 0x0002d500ff0dab82 */ /* 0x000e620000000800 */
[----:B------:R-:W-:Y:S02]  /*268c0*/  IADD3 R9, R11, R9, RZ ;  /* 0x000000090b097210 */ /* 0x000fe40007ffe0ff */
[----:B0-----:R-:W-:-:S04]  /*268d0*/  LEA R12, P0, R10, R12, 0x2 ;  /* 0x0000000c0a0c7211 */ /* 0x001fc800078010ff */
[----:B-1----:R-:W-:Y:S01]  /*268e0*/  LEA.HI.X R13, R10, R13, R9, 0x2, P0 ;  /* 0x0000000d0a0d7211 */ /* 0x002fe200000f1409 */
[----:B------:R-:W-:Y:S04]  /*268f0*/  SHFL.IDX PT, R8, R12, RZ, 0x1c1f ;  /* 0x001c1fff0c087589 */ /* 0x000fe800000e0000 */
[----:B------:R-:W0:Y:S04]  /*26900*/  SHFL.IDX PT, R9, R13, RZ, 0x1c1f ;  /* 0x001c1fff0d097589 */ /* 0x000e2800000e0000 */
[----:B------:R-:W-:Y:S04]  /*26910*/  SHFL.IDX PT, R10, R12, 0x1, 0x1c1f ;  /* 0x003c1f000c0a7f89 */ /* 0x000fe800000e0000 */
[----:B------:R1:W2:Y:S01]  /*26920*/  SHFL.IDX PT, R11, R13, 0x1, 0x1c1f ;  /* 0x003c1f000d0b7f89 */ /* 0x0002a200000e0000 */
[----:B------:R-:W-:Y:S01]  /*26930*/  LOP3.LUT P0, RZ, R159, 0x3, RZ, 0xc0, !PT ;  /* 0x000000039fff7812 */ /* 0x000fe2000780c0ff */
[----:B-1----:R-:W-:-:S04]  /*26940*/  IMAD.IADD R13, R160, 0x1, R158 ;  /* 0x00000001a00d7824 */ /* 0x002fc800078e029e */
[C---:B------:R-:W-:Y:S01]  /*26950*/  VIADD R12, R13.reuse, 0x8 ;  /* 0x000000080d0c7836 */ /* 0x040fe20000000000 */
[----:B------:R-:W-:-:S04]  /*26960*/  ISETP.GE.OR P3, PT, R13, R0, P0 ;  /* 0x000000000d00720c */ /* 0x000fc80000766670 */
[----:B------:R-:W-:-:S09]  /*26970*/  ISETP.GE.OR P0, PT, R12, R0, P0 ;  /* 0x000000000c00720c */ /* 0x000fd20000706670 */
[----:B0-----:R0:W-:Y:S04]  /*26980*/  @!P3 ST.E desc[UR4][R8.64], R154 ;  /* 0x0000009a0800b985 */ /* 0x0011e8000c101904 */
[----:B--2---:R0:W-:Y:S01]  /*26990*/  @!P0 ST.E desc[UR4][R10.64], R153 ;  /* 0x000000990a008985 */ /* 0x0041e2000c101904 */
[----:B------:R-:W-:Y:S05]  /*269a0*/  @P2 BRA `(.L_x_2908) ;  /* 0x0000000c00e02947 */ /* 0x000fea0003800000 */
[----:B------:R-:W0:Y:S01]  /*269b0*/  LDL R159, [R1+0x80] ;  /* 0x00008000019f7983 */ /* 0x000e220000100800 */
[----:B------:R-:W1:Y:S01]  /*269c0*/  @P1 LDC R85, c[0x0][0xbec] ;  /* 0x0002fb00ff551b82 */ /* 0x000e620000000800 */
[----:B------:R-:W-:-:S07]  /*269d0*/  ULDC.64 UR4, c[0x0][0x208] ;  /* 0x0000820000047ab9 */ /* 0x000fce0000000a00 */
[----:B------:R-:W2:Y:S01]  /*269e0*/  @P1 LDC R82, c[0x0][0xbf0] ;  /* 0x0002fc00ff521b82 */ /* 0x000ea20000000800 */
[----:B------:R-:W-:Y:S01]  /*269f0*/  SHF.R.S32.HI R83, RZ, 0x1f, R2 ;  /* 0x0000001fff537819 */ /* 0x000fe20000011402 */
[----:B------:R-:W-:Y:S01]  /*26a00*/  BSSY B1, `(.L_x_2909) ;  /* 0x00000aa000017945 */ /* 0x000fe20003800000 */
[----:B0-----:R-:W-:-:S04]  /*26a10*/  IMAD R9, R225, 0x8, R159 ;  /* 0x00000008e1097824 */ /* 0x001fc800078e029f */
        /* <DEDUP_REMOVED lines=38> */
[----:B------:R-:W-:Y:S01]  /*26c80*/  LOP3.LUT R32, R32, R33, RZ, 0x3c, !PT ;  /* 0x0000002120207212 */ /* 0x000fe200078e3cff */
[--C-:B------:R-:W-:Y:S01]  /*26c90*/  IMAD.X R33, RZ, RZ, R21.reuse, P0 ;  /* 0x000000ffff217224 */ /* 0x100fe200000e0615 */
        /* <DEDUP_REMOVED lines=9> */
[----:B------:R-:W-:Y:S01]  /*26d30*/  IADD3.X R41, RZ, R21, RZ, P5, !PT ;  /* 0x00000015ff297210 */ /* 0x000fe20002ffe4ff */
[----:B------:R-:W5:Y:S01]  /*26d40*/  LD.E.128 R32, desc[UR4][R32.64] ;  /* 0x0000000420207980 */ /* 0x000f62000c101d00 */
[----:B------:R-:W-:-:S02]  /*26d50*/  IADD3 R57, P0, R20, 0xa000, RZ ;  /* 0x0000a00014397810 */ /* 0x000fc40007f1e0ff */
[C---:B------:R-:W-:Y:S01]  /*26d60*/  IADD3 R61, P6, R20.reuse, 0xb000, RZ ;  /* 0x0000b000143d7810 */ /* 0x040fe20007fde0ff */
        /* <DEDUP_REMOVED lines=13> */
[----:B------:R-:W-:Y:S01]  /*26e40*/  LOP3.LUT R72, R73, 0x380, RZ, 0xc0, !PT ;  /* 0x0000038049487812 */ /* 0x000fe200078ec0ff */
[----:B------:R-:W5:Y:S01]  /*26e50*/  LD.E.128 R52, desc[UR4][R52.64] ;  /* 0x0000000434347980 */ /* 0x000f62000c101d00 */
        /* <DEDUP_REMOVED lines=19> */
[----:B------:R-:W5:Y:S01]  /*26f90*/  LD.E.128 R56, desc[UR4][R56.64] ;  /* 0x0000000438387980 */ /* 0x000f62000c101d00 */
[----:B------:R-:W-:-:S02]  /*26fa0*/  IADD3.X R61, RZ, R21, RZ, P6, !PT ;  /* 0x00000015ff3d7210 */ /* 0x000fc400037fe4ff */
[----:B------:R-:W-:Y:S01]  /*26fb0*/  MOV R9, R21 ;  /* 0x0000001500097202 */ /* 0x000fe20000000f00 */
[----:B------:R-:W5:Y:S01]  /*26fc0*/  LD.E.128 R64, desc[UR4][R64.64] ;  /* 0x0000000440407980 */ /* 0x000f62000c101d00 */
[----:B------:R-:W-:-:S03]  /*26fd0*/  LOP3.LUT R76, R10, R11, RZ, 0x3c, !PT ;  /* 0x0000000b0a4c7212 */ /* 0x000fc600078e3cff */
        /* <DEDUP_REMOVED lines=17> */
[----:B------:R-:W-:Y:S02]  /*270f0*/  IMAD.IADD R21, R21, 0x1, R81 ;  /* 0x0000000115157824 */ /* 0x000fe400078e0251 */
[----:B------:R-:W-:Y:S02]  /*27100*/  IMAD.IADD R80, R158, 0x1, R80 ;  /* 0x000000019e507824 */ /* 0x000fe400078e0250 */
[----:B------:R-:W-:-:S04]  /*27110*/  IMAD.WIDE.U32 R20, R224, UR4, R20 ;  /* 0x00000004e0147c25 */ /* 0x000fc8000f8e0014 */
[----:B------:R-:W-:Y:S01]  /*27120*/  IMAD R21, R224, UR5, R21 ;  /* 0x00000005e0157c24 */ /* 0x000fe2000f8e0215 */
[----:B------:R-:W-:Y:S01]  /*27130*/  ULDC.64 UR4, c[0x0][0xaf0] ;  /* 0x0002bc0000047ab9 */ /* 0x000fe20000000a00 */
[----:B-1----:R-:W-:-:S04]  /*27140*/  @P1 IMAD.HI.U32 R3, R80, R85, RZ ;  /* 0x0000005550031227 */ /* 0x002fc800078e00ff */
[----:B------:R-:W-:Y:S02]  /*27150*/  IMAD R83, R83, UR4, RZ ;  /* 0x0000000453537c24 */ /* 0x000fe4000f8e02ff */
[----:B------:R-:W-:Y:S01]  /*27160*/  IMAD.MOV.U32 R81, RZ, RZ, R80 ;  /* 0x000000ffff517224 */ /* 0x000fe200078e0050 */
[----:B--2---:R-:W-:Y:S01]  /*27170*/  @P1 SHF.R.U32.HI R81, RZ, R82, R3 ;  /* 0x00000052ff511219 */ /* 0x004fe20000011603 */
[C---:B------:R-:W-:Y:S02]  /*27180*/  IMAD R83, R2.reuse, UR5, R83 ;  /* 0x0000000502537c24 */ /* 0x040fe4000f8e0253 */
[----:B------:R-:W-:Y:S01]  /*27190*/  IMAD.WIDE.U32 R2, R2, UR4, R20 ;  /* 0x0000000402027c25 */ /* 0x000fe2000f8e0014 */
[----:B------:R-:W-:Y:S01]  /*271a0*/  IADD3 R21, -R81, RZ, RZ ;  /* 0x000000ff51157210 */ /* 0x000fe20007ffe1ff */
[----:B------:R-:W-:Y:S01]  /*271b0*/  ULDC.64 UR4, c[0x0][0xae0] ;  /* 0x0002b80000047ab9 */ /* 0x000fe20000000a00 */
[----:B------:R-:W-:Y:S01]  /*271c0*/  SHF.R.S32.HI R4, RZ, 0x1f, R81 ;  /* 0x0000001fff047819 */ /* 0x000fe20000011451 */
[----:B------:R-:W-:-:S02]  /*271d0*/  IMAD.IADD R3, R3, 0x1, R83 ;  /* 0x0000000103037824 */ /* 0x000fc400078e0253 */
[----:B------:R-:W-:Y:S02]  /*271e0*/  IMAD R21, R156, R21, R80 ;  /* 0x000000159c157224 */ /* 0x000fe400078e0250 */
[----:B------:R-:W-:Y:S02]  /*271f0*/  IMAD R4, R4, UR4, RZ ;  /* 0x0000000404047c24 */ /* 0x000fe4000f8e02ff */
[----:B------:R-:W-:Y:S01]  /*27200*/  IMAD.WIDE.U32 R2, R81, UR4, R2 ;  /* 0x0000000451027c25 */ /* 0x000fe2000f8e0002 */
[----:B------:R-:W-:-:S03]  /*27210*/  SHF.R.S32.HI R20, RZ, 0x1f, R21 ;  /* 0x0000001fff147819 */ /* 0x000fc60000011415 */
[----:B------:R-:W-:Y:S01]  /*27220*/  IMAD R83, R81, UR5, R4 ;  /* 0x0000000551537c24 */ /* 0x000fe2000f8e0204 */
[----:B------:R-:W-:Y:S01]  /*27230*/  ULDC.64 UR4, c[0x0][0xad8] ;  /* 0x0002b60000047ab9 */ /* 0x000fe20000000a00 */
[----:B------:R-:W-:Y:S02]  /*27240*/  IMAD.IADD R4, R225, 0x1, R158 ;  /* 0x00000001e1047824 */ /* 0x000fe400078e029e */
[----:B------:R-:W-:Y:S02]  /*27250*/  IMAD.IADD R3, R3, 0x1, R83 ;  /* 0x0000000103037824 */ /* 0x000fe400078e0253 */
[----:B------:R-:W-:Y:S02]  /*27260*/  IMAD R20, R20, UR4, RZ ;  /* 0x0000000414147c24 */ /* 0x000fe4000f8e02ff */
[----:B------:R-:W-:Y:S01]  /*27270*/  IMAD.WIDE.U32 R2, R21, UR4, R2 ;  /* 0x0000000415027c25 */ /* 0x000fe2000f8e0002 */
[----:B------:R-:W-:-:S03]  /*27280*/  ISETP.GE.AND P2, PT, R4, R0, PT ;  /* 0x000000000400720c */ /* 0x000fc60003f46270 */
[----:B------:R-:W-:Y:S01]  /*27290*/  IMAD R85, R21, UR5, R20 ;  /* 0x0000000515557c24 */ /* 0x000fe2000f8e0214 */
[----:B------:R-:W-:Y:S01]  /*272a0*/  ULDC.64 UR4, c[0x0][0xa80] ;  /* 0x0002a00000047ab9 */ /* 0x000fe20000000a00 */
[----:B------:R-:W-:Y:S02]  /*272b0*/  IADD3 R20, R23, 0x38820, RZ ;  /* 0x0003882017147810 */ /* 0x000fe40007ffe0ff */
[----:B------:R-:W-:Y:S01]  /*272c0*/  IMAD.IADD R85, R3, 0x1, R85 ;  /* 0x0000000103557824 */ /* 0x000fe200078e0255 */
[C---:B------:R-:W-:Y:S02]  /*272d0*/  LEA R84, P3, R2.reuse, UR4, 0x1 ;  /* 0x0000000402547c11 */ /* 0x040fe4000f8608ff */
[----:B------:R-:W-:Y:S02]  /*272e0*/  PRMT R20, RZ, 0x654, R20 ;  /* 0x00000654ff147816 */ /* 0x000fe40000000014 */
[----:B------:R-:W-:Y:S01]  /*272f0*/  LEA.HI.X R85, R2, UR5, R85, 0x1, P3 ;  /* 0x0000000502557c11 */ /* 0x000fe200098f0c55 */
[C---:B------:R-:W-:Y:S01]  /*27300*/  VIADD R81, R4.reuse, 0x20 ;  /* 0x0000002004517836 */ /* 0x040fe20000000000 */
[----:B0-----:R0:W-:Y:S01]  /*27310*/  SYNCS.ARRIVE.TRANS64.RED.A1T0 RZ, [R20+URZ], RZ ;  /* 0x000000ff14ff79a7 */ /* 0x0011e2000810043f */
[----:B------:R-:W-:Y:S01]  /*27320*/  VIADD R21, R4, 0x40 ;  /* 0x0000004004157836 */ /* 0x000fe20000000000 */
[----:B------:R0:W1:Y:S04]  /*27330*/  SHFL.IDX PT, R87, R84, RZ, 0x181f ;  /* 0x00181fff54577589 */ /* 0x00006800000e0000 */
[----:B------:R0:W2:Y:S01]  /*27340*/  SHFL.IDX PT, R83, R85, RZ, 0x181f ;  /* 0x00181fff55537589 */ /* 0x0000a200000e0000 */
[----:B------:R-:W-:-:S02]  /*27350*/  ISETP.GE.AND P1, PT, R81, R0, PT ;  /* 0x000000005100720c */ /* 0x000fc40003f26270 */
        /* <DEDUP_REMOVED lines=20> */
.L_x_2910:
[----:B------:R-:W-:Y:S05]  /*274a0*/  BSYNC B1 ;  /* 0x0000000000017941 */ /* 0x000fea0003800000 */
.L_x_2909:
        /* <DEDUP_REMOVED lines=22> */
.L_x_2912:
[----:B------:R-:W-:Y:S05]  /*27610*/  BSYNC B1 ;  /* 0x0000000000017941 */ /* 0x000fea0003800000 */
.L_x_2911:
        /* <DEDUP_REMOVED lines=22> */
.L_x_2914:
[----:B------:R-:W-:Y:S05]  /*27780*/  BSYNC B1 ;  /* 0x0000000000017941 */ /* 0x000fea0003800000 */
.L_x_2913:
[----:B0-----:R-:W-:Y:S01]  /*27790*/  VIADD R3, R4, 0x60 ;  /* 0x0000006004037836 */ /* 0x001fe20000000000 */
[----:B---3--:R-:W0:Y:S04]  /*277a0*/  SHFL.IDX PT, R85, R85, 0x3, 0x181f ;  /* 0x00781f0055557f89 */ /* 0x008e2800000e0000 */
[----:B------:R-:W-:Y:S01]  /*277b0*/  ISETP.GE.AND P0, PT, R3, R0, PT ;  /* 0x000000000300720c */ /* 0x000fe20003f06270 */
[----:B------:R3:W0:-:S12]  /*277c0*/  SHFL.IDX PT, R13, R84, 0x3, 0x181f ;  /* 0x00781f00540d7f89 */ /* 0x00061800000e0000 */
[----:B---3--:R-:W-:Y:S05]  /*277d0*/  @P0 BRA `(.L_x_2915) ;  /* 0x0000002400dc0947 */ /* 0x008fea0003800000 */
[----:B------:R-:W-:Y:S01]  /*277e0*/  ULDC UR4, c[0x0][0xac8] ;  /* 0x0002b20000047ab9 */ /* 0x000fe20000000800 */
[----:B------:R-:W-:Y:S01]  /*277f0*/  ULDC.64 UR6, c[0x0][0x208] ;  /* 0x0000820000067ab9 */ /* 0x000fe20000000a00 */
[----:B------:R-:W-:Y:S02]  /*27800*/  ISETP.GE.AND P3, PT, R16, UR4, PT ;  /* 0x0000000410007c0c */ /* 0x000fe4000bf66270 */
[----:B------:R-:W-:Y:S02]  /*27810*/  ISETP.GE.AND P4, PT, R214, UR4, PT ;  /* 0x00000004d6007c0c */ /* 0x000fe4000bf86270 */
[----:B------:R-:W-:-:S09]  /*27820*/  ISETP.GE.AND P5, PT, R19, UR4, PT ;  /* 0x0000000413007c0c */ /* 0x000fd2000bfa6270 */
[-C--:B0-----:R-:W-:Y:S02]  /*27830*/  @!P3 LEA R2, P0, R16, R13.reuse, 0x1 ;  /* 0x0000000d1002b211 */ /* 0x081fe400078008ff */
[----:B------:R-:W-:Y:S02]  /*27840*/  @!P4 LEA R8, P1, R212, R13, 0x1 ;  /* 0x0000000dd408c211 */ /* 0x000fe400078208ff */
[----:B------:R-:W-:Y:S02]  /*27850*/  @!P3 LEA.HI.X R3, R16, R85, R17, 0x1, P0 ;  /* 0x000000551003b211 */ /* 0x000fe400000f0c11 */
        /* <DEDUP_REMOVED lines=8> */
[----:B---3--:R-:W-:Y:S01]  /*278e0*/  LEA R2, P0, R22, R13, 0x1 ;  /* 0x0000000d16027211 */ /* 0x008fe200078008ff */
[----:B------:R-:W-:-:S03]  /*278f0*/  ULDC.64 UR4, c[0x0][0x208] ;  /* 0x0000820000047ab9 */ /* 0x000fc60000000a00 */
[----:B------:R-:W-:-:S05]  /*27900*/  LEA.HI.X R3, R22, R85, R218, 0x1, P0 ;  /* 0x0000005516037211 */ /* 0x000fca00000f0cda */
[----:B------:R0:W-:Y:S01]  /*27910*/  ST.E.128 desc[UR4][R2.64], R76 ;  /* 0x0000004c02007985 */ /* 0x0001e2000c101d04 */
[----:B------:R-:W-:Y:S05]  /*27920*/  BRA `(.L_x_2915) ;  /* 0x0000002400887947 */ /* 0x000fea0003800000 */
.L_x_2908:
[----:B0-----:R-:W0:Y:S01]  /*27930*/  @P1 LDC R9, c[0x0][0xbec] ;  /* 0x0002fb00ff091b82 */ /* 0x001e220000000800 */
[----:B------:R-:W-:Y:S01]  /*27940*/  ULDC.64 UR4, c[0x0][0xb08] ;  /* 0x0002c20000047ab9 */ /* 0x000fe20000000a00 */
[----:B------:R-:W-:Y:S01]  /*27950*/  IMAD.MOV.U32 R10, RZ, RZ, R14 ;  /* 0x000000ffff0a7224 */ /* 0x000fe200078e000e */
[----:B------:R1:W5:Y:S01]  /*27960*/  LDL R211, [R1+0x1a8] ;  /* 0x0001a80001d37983 */ /* 0x0003620000100800 */
[----:B------:R-:W-:-:S03]  /*27970*/  IMAD R4, R4, UR4, RZ ;  /* 0x0000000404047c24 */ /* 0x000fc6000f8e02ff */
[----:B------:R1:W5:Y:S01]  /*27980*/  LDL R210, [R1+0x110] ;  /* 0x0001100001d27983 */ /* 0x0003620000100800 */
[----:B------:R-:W2:Y:S01]  /*27990*/  @P1 LDC R8, c[0x0][0xbf0] ;  /* 0x0002fc00ff081b82 */ /* 0x000ea20000000800 */
[----:B------:R-:W-:Y:S02]  /*279a0*/  IMAD R4, R3, UR5, R4 ;  /* 0x0000000503047c24 */ /* 0x000fe4000f8e0204 */
        /* <DEDUP_REMOVED lines=8> */
[----:B------:R-:W-:Y:S01]  /*27a30*/  IMAD.WIDE.U32 R8, R3, UR4, RZ ;  /* 0x0000000403087c25 */ /* 0x000fe2000f8e00ff */
        /* <DEDUP_REMOVED lines=26> */
[----:B------:R-:W-:Y:S01]  /*27be0*/  SHF.R.S32.HI R4, RZ, 0x1f, R2 ;  /* 0x0000001fff047819 */ /* 0x000fe20000011402 */
[C---:B------:R-:W-:Y:S01]  /*27bf0*/  IMAD.WIDE.U32 R8, R10.reuse, UR4, R8 ;  /* 0x000000040a087c25 */ /* 0x040fe2000f8e0008 */
[----:B------:R1:W5:Y:S03]  /*27c00*/  LDL R196, [R1+0xf4] ;  /* 0x0000f40001c47983 */ /* 0x0003660000100800 */
[----:B------:R-:W-:Y:S01]  /*27c10*/  IMAD R3, R10, UR5, R3 ;  /* 0x000000050a037c24 */ /* 0x000fe2000f8e0203 */
[----:B------:R-:W-:Y:S01]  /*27c20*/  ULDC.64 UR4, c[0x0][0xb28] ;  /* 0x0002ca0000047ab9 */ /* 0x000fe20000000a00 */
[----:B------:R1:W5:Y:S01]  /*27c30*/  LDL R195, [R1+0x188] ;  /* 0x0001880001c37983 */ /* 0x0003620000100800 */
[----:B------:R-:W-:-:S02]  /*27c40*/  IMAD R4, R4, UR4, RZ ;  /* 0x0000000404047c24 */ /* 0x000fc4000f8e02ff */
[----:B------:R-:W-:Y:S01]  /*27c50*/  IMAD.IADD R9, R9, 0x1, R3 ;  /* 0x0000000109097824 */ /* 0x000fe200078e0203 */
[----:B------:R1:W5:Y:S01]  /*27c60*/  LDL R194, [R1+0xf0] ;  /* 0x0000f00001c27983 */ /* 0x0003620000100800 */
[C---:B------:R-:W-:Y:S02]  /*27c70*/  IMAD R4, R2.reuse, UR5, R4 ;  /* 0x0000000502047c24 */ /* 0x040fe4000f8e0204 */
[----:B------:R-:W-:Y:S01]  /*27c80*/  IMAD.WIDE.U32 R8, R2, UR4, R8 ;  /* 0x0000000402087c25 */ /* 0x000fe2000f8e0008 */
[----:B------:R-:W-:Y:S01]  /*27c90*/  ULDC.64 UR4, c[0x0][0xb00] ;  /* 0x0002c00000047ab9 */ /* 0x000fe20000000a00 */
[----:B------:R1:W5:Y:S02]  /*27ca0*/  LDL R193, [R1+0x184] ;  /* 0x0001840001c17983 */ /* 0x0003640000100800 */
[----:B------:R-:W-:Y:S01]  /*27cb0*/  IMAD.IADD R20, R9, 0x1, R4 ;  /* 0x0000000109147824 */ /* 0x000fe200078e0204 */
[C---:B------:R-:W-:Y:S01]  /*27cc0*/  LEA R4, P0, R8.reuse, UR4, 0x2 ;  /* 0x0000000408047c11 */ /* 0x040fe2000f8010ff */
[----:B------:R1:W5:Y:S03]  /*27cd0*/  LDL R192, [R1+0xec] ;  /* 0x0000ec0001c07983 */ /* 0x0003660000100800 */
[----:B------:R-:W-:Y:S01]  /*27ce0*/  LEA.HI.X R20, R8, UR5, R20, 0x2, P0 ;  /* 0x0000000508147c11 */ /* 0x000fe200080f1414 */
[----:B------:R1:W5:Y:S01]  /*27cf0*/  LDL R191, [R1+0x180] ;  /* 0x0001800001bf7983 */ /* 0x0003620000100800 */
[----:B------:R-:W-:-:S03]  /*27d00*/  ISETP.GE.AND P0, PT, R13, R0, PT ;  /* 0x000000000d00720c */ /* 0x000fc60003f06270 */
        /* <DEDUP_REMOVED lines=40> */
[----:B------:R-:W-:-:S04]  /*27f90*/  IADD3 R2, R23, 0x38820, RZ ;  /* 0x0003882017027810 */ /* 0x000fc80007ffe0ff */
[----:B------:R-:W-:Y:S01]  /*27fa0*/  PRMT R2, RZ, 0x654, R2 ;  /* 0x00000654ff027816 */ /* 0x000fe20000000002 */
[----:B------:R1:W0:Y:S01]  /*27fb0*/  SHFL.IDX PT, R3, R20, RZ, 0x1c1f ;  /* 0x001c1fff14037589 */ /* 0x00022200000e0000 */
[----:B------:R-:W-:Y:S02]  /*27fc0*/  BSSY B1, `(.L_x_2916) ;  /* 0x0000086000017945 */ /* 0x000fe40003800000 */
[----:B------:R2:W-:Y:S02]  /*27fd0*/  SYNCS.ARRIVE.TRANS64.RED.A1T0 RZ, [R2+URZ], RZ ;  /* 0x000000ff02ff79a7 */ /* 0x0005e4000810043f */
[----:B--2---:R1:W2:Y:S01]  /*27fe0*/  SHFL.IDX PT, R2, R4, RZ, 0x1c1f ;  /* 0x001c1fff04027589 */ /* 0x0042a200000e0000 */
[----:B------:R-:W-:Y:S05]  /*27ff0*/  @P0 BRA `(.L_x_2917) ;  /* 0x0000000800080947 */ /* 0x000fea0003800000 */
[----:B------:R-:W3:Y:S01]  /*28000*/  LDL R11, [R1+0x74] ;  /* 0x00007400010b7983 */ /* 0x000ee20000100800 */
[----:B------:R-:W-:Y:S01]  /*28010*/  ULDC UR4, c[0x0][0xac8] ;  /* 0x0002b20000047ab9 */ /* 0x000fe20000000800 */
[----:B------:R-:W-:Y:S01]  /*28020*/  ULDC.64 UR6, c[0x0][0x208] ;  /* 0x0000820000067ab9 */ /* 0x000fe20000000a00 */
[----:B-----5:R-:W-:Y:S02]  /*28030*/  ISETP.GE.AND P5, PT, R192, UR4, PT ;  /* 0x00000004c0007c0c */ /* 0x020fe4000bfa6270 */
[----:B------:R-:W-:Y:S02]  /*28040*/  ISETP.GE.AND P4, PT, R190, UR4, PT ;  /* 0x00000004be007c0c */ /* 0x000fe4000bf86270 */
[----:B------:R-:W-:Y:S02]  /*28050*/  ISETP.GE.AND P3, PT, R188, UR4, PT ;  /* 0x00000004bc007c0c */ /* 0x000fe4000bf66270 */
[----:B---3--:R-:W-:-:S13]  /*28060*/  ISETP.GE.AND P0, PT, R11, UR4, PT ;  /* 0x000000040b007c0c */ /* 0x008fda000bf06270 */
        /* <DEDUP_REMOVED lines=70> */
[----:B--2---:R-:W-:-:S03]  /*284d0*/  @!P4 LEA R10, P0, R178, R2, 0x2 ;  /* 0x00000002b20ac211 */ /* 0x004fc600078010ff */
[----:B------:R0:W-:Y:S01]  /*284e0*/  @!P3 ST.E.64 desc[UR6][R8.64], R92 ;  /* 0x0000005c0800b985 */ /* 0x0001e2000c101b06 */
[-C--:B------:R-:W-:Y:S02]  /*284f0*/  @!P4 LEA.HI.X R11, R178, R3.reuse, R179, 0x2, P0 ;  /* 0x00000003b20bc211 */ /* 0x080fe400000f14b3 */
[----:B------:R-:W-:Y:S02]  /*28500*/  ISETP.GE.AND P0, PT, R170, UR4, PT ;  /* 0x00000004aa007c0c */ /* 0x000fe4000bf06270 */
[-C--:B---3--:R-:W-:Y:S01]  /*28510*/  @!P5 LEA R14, P6, R176, R2.reuse, 0x2 ;  /* 0x00000002b00ed211 */ /* 0x088fe200078c10ff */
[----:B------:R2:W-:Y:S01]  /*28520*/  @!P4 ST.E.64 desc[UR6][R10.64], R96 ;  /* 0x000000600a00c985 */ /* 0x0005e2000c101b06 */
[----:B------:R-:W-:Y:S02]  /*28530*/  ISETP.GE.AND P4, PT, R166, UR4, PT ;  /* 0x00000004a6007c0c */ /* 0x000fe4000bf86270 */
[----:B------:R-:W-:Y:S02]  /*28540*/  @!P5 LEA.HI.X R15, R176, R3, R177, 0x2, P6 ;  /* 0x00000003b00fd211 */ /* 0x000fe400030f14b1 */
[----:B0-----:R-:W-:-:S03]  /*28550*/  @!P2 LEA R8, P6, R174, R2, 0x2 ;  /* 0x00000002ae08a211 */ /* 0x001fc600078c10ff */
[----:B------:R0:W-:Y:S01]  /*28560*/  @!P5 ST.E.64 desc[UR6][R14.64], R100 ;  /* 0x000000640e00d985 */ /* 0x0001e2000c101b06 */
[----:B------:R-:W-:Y:S02]  /*28570*/  ISETP.GE.AND P5, PT, R168, UR4, PT ;  /* 0x00000004a8007c0c */ /* 0x000fe4000bfa6270 */
[----:B------:R-:W-:Y:S02]  /*28580*/  @!P2 LEA.HI.X R9, R174, R3, R175, 0x2, P6 ;  /* 0x00000003ae09a211 */ /* 0x000fe400030f14af */
[----:B--2---:R-:W-:-:S03]  /*28590*/  @!P1 LEA R10, P3, R172, R2, 0x2 ;  /* 0x00000002ac0a9211 */ /* 0x004fc600078610ff */
[----:B------:R2:W-:Y:S01]  /*285a0*/  @!P2 ST.E.64 desc[UR6][R8.64], R104 ;  /* 0x000000680800a985 */ /* 0x0005e2000c101b06 */
[-C--:B------:R-:W-:Y:S02]  /*285b0*/  @!P1 LEA.HI.X R11, R172, R3.reuse, R173, 0x2, P3 ;  /* 0x00000003ac0b9211 */ /* 0x080fe400018f14ad */
[----:B------:R-:W-:Y:S02]  /*285c0*/  ISETP.GE.AND P3, PT, R164, UR4, PT ;  /* 0x00000004a4007c0c */ /* 0x000fe4000bf66270 */
[CC--:B0-----:R-:W-:Y:S01]  /*285d0*/  @!P0 LEA R14, P6, R170.reuse, R2.reuse, 0x2 ;  /* 0x00000002aa0e8211 */ /* 0x0c1fe200078c10ff */
[----:B------:R0:W-:Y:S03]  /*285e0*/  @!P1 ST.E.64 desc[UR6][R10.64], R108 ;  /* 0x0000006c0a009985 */ /* 0x0001e6000c101b06 */
[----:B------:R-:W-:Y:S02]  /*285f0*/  @!P0 LEA.HI.X R15, R170, R3, R171, 0x2, P6 ;  /* 0x00000003aa0f8211 */ /* 0x000fe400030f14ab */
[----:B--2---:R-:W-:-:S03]  /*28600*/  @!P5 LEA R8, P1, R168, R2, 0x2 ;  /* 0x00000002a808d211 */ /* 0x004fc600078210ff */
        /* <DEDUP_REMOVED lines=8> */
[-C--:B--2---:R-:W-:Y:S01]  /*28690*/  @!P3 LEA R14, P6, R164, R2.reuse, 0x2 ;  /* 0x00000002a40eb211 */ /* 0x084fe200078c10ff */
[----:B------:R2:W-:Y:S01]  /*286a0*/  @!P4 ST.E.64 desc[UR6][R10.64], R120 ;  /* 0x000000780a00c985 */ /* 0x0005e2000c101b06 */
[----:B------:R-:W-:Y:S02]  /*286b0*/  ISETP.GE.AND P4, PT, R158, UR4, PT ;  /* 0x000000049e007c0c */ /* 0x000fe4000bf86270 */
[----:B------:R-:W-:Y:S02]  /*286c0*/  @!P3 LEA.HI.X R15, R164, R3, R165, 0x2, P6 ;  /* 0x00000003a40fb211 */ /* 0x000fe400030f14a5 */
[----:B0-----:R-:W-:-:S03]  /*286d0*/  @!P0 LEA R8, P5, R162, R2, 0x2 ;  /* 0x00000002a2088211 */ /* 0x001fc600078a10ff */
[----:B------:R0:W-:Y:S01]  /*286e0*/  @!P3 ST.E.64 desc[UR6][R14.64], R124 ;  /* 0x0000007c0e00b985 */ /* 0x0001e2000c101b06 */
[----:B------:R-:W-:Y:S02]  /*286f0*/  ISETP.GE.AND P3, PT, R156, UR4, PT ;  /* 0x000000049c007c0c */ /* 0x000fe4000bf66270 */
[-C--:B------:R-:W-:Y:S02]  /*28700*/  @!P0 LEA.HI.X R9, R162, R3.reuse, R163, 0x2, P5 ;  /* 0x00000003a2098211 */ /* 0x080fe400028f14a3 */
[----:B------:R-:W-:Y:S02]  /*28710*/  ISETP.GE.AND P5, PT, R152, UR4, PT ;  /* 0x0000000498007c0c */ /* 0x000fe4000bfa6270 */
[C---:B--2---:R-:W-:Y:S01]  /*28720*/  @!P1 LEA R10, P6, R160.reuse, R2, 0x2 ;  /* 0x00000002a00a9211 */ /* 0x044fe200078c10ff */
[----:B------:R2:W-:Y:S03]  /*28730*/  @!P0 ST.E.64 desc[UR6][R8.64], R128 ;  /* 0x0000008008008985 */ /* 0x0005e6000c101b06 */
[----:B------:R-:W-:-:S03]  /*28740*/  @!P1 LEA.HI.X R11, R160, R3, R161, 0x2, P6 ;  /* 0x00000003a00b9211 */ /* 0x000fc600030f14a1 */
[CC--:B0-----:R-:W-:Y:S02]  /*28750*/  @!P3 LEA R14, P6, R156.reuse, R2.reuse, 0x2 ;  /* 0x000000029c0eb211 */ /* 0x0c1fe400078c10ff */
[----:B------:R0:W-:Y:S02]  /*28760*/  @!P1 ST.E.64 desc[UR6][R10.64], R132 ;  /* 0x000000840a009985 */ /* 0x0001e4000c101b06 */
[----:B------:R-:W-:Y:S02]  /*28770*/  @!P3 LEA.HI.X R15, R156, R3, R157, 0x2, P6 ;  /* 0x000000039c0fb211 */ /* 0x000fe400030f149d */
[----:B--2---:R-:W-:-:S04]  /*28780*/  @!P4 LEA R8, P0, R158, R2, 0x2 ;  /* 0x000000029e08c211 */ /* 0x004fc800078010ff */
[----:B------:R-:W-:Y:S02]  /*28790*/  @!P4 LEA.HI.X R9, R158, R3, R159, 0x2, P0 ;  /* 0x000000039e09c211 */ /* 0x000fe400000f149f */
[----:B0-----:R-:W-:-:S03]  /*287a0*/  @!P2 LEA R10, P1, R154, R2, 0x2 ;  /* 0x000000029a0aa211 */ /* 0x001fc600078210ff */
[----:B------:R3:W-:Y:S01]  /*287b0*/  @!P4 ST.E.64 desc[UR6][R8.64], R136 ;  /* 0x000000880800c985 */ /* 0x0007e2000c101b06 */
[----:B------:R-:W-:Y:S02]  /*287c0*/  @!P5 LEA R2, P0, R152, R2, 0x2 ;  /* 0x000000029802d211 */ /* 0x000fe400078010ff */
[-C--:B------:R-:W-:Y:S01]  /*287d0*/  @!P2 LEA.HI.X R11, R154, R3.reuse, R155, 0x2, P1 ;  /* 0x000000039a0ba211 */ /* 0x080fe200008f149b */
[----:B------:R3:W-:Y:S01]  /*287e0*/  @!P3 ST.E.64 desc[UR6][R14.64], R140 ;  /* 0x0000008c0e00b985 */ /* 0x0007e2000c101b06 */
[----:B------:R-:W-:-:S03]  /*287f0*/  @!P5 LEA.HI.X R3, R152, R3, R153, 0x2, P0 ;  /* 0x000000039803d211 */ /* 0x000fc600000f1499 */
[----:B------:R3:W-:Y:S04]  /*28800*/  @!P2 ST.E.64 desc[UR6][R10.64], R144 ;  /* 0x000000900a00a985 */ /* 0x0007e8000c101b06 */
[----:B------:R3:W-:Y:S02]  /*28810*/  @!P5 ST.E.64 desc[UR6][R2.64], R148 ;  /* 0x000000940200d985 */ /* 0x0007e4000c101b06 */
.L_x_2917:
[----:B------:R-:W-:Y:S05]  /*28820*/  BSYNC B1 ;  /* 0x0000000000017941 */ /* 0x000fea0003800000 */
.L_x_2916:
[----:B------:R-:W-:Y:S01]  /*28830*/  ISETP.GE.AND P0, PT, R12, R0, PT ;  /* 0x000000000c00720c */ /* 0x000fe20003f06270 */
[----:B------:R4:W0:Y:S04]  /*28840*/  SHFL.IDX PT, R21, R20, 0x1, 0x1c1f ;  /* 0x003c1f0014157f89 */ /* 0x00082800000e0000 */
[----:B-1----:R4:W1:Y:S08]  /*28850*/  SHFL.IDX PT, R20, R4, 0x1, 0x1c1f ;  /* 0x003c1f0004147f89 */ /* 0x00287000000e0000 */
[----:B----4-:R-:W-:Y:S05]  /*28860*/  @P0 BRA `(.L_x_2915) ;  /* 0x0000001400b80947 */ /* 0x010fea0003800000 */
[----:B--23--:R-:W2:Y:S01]  /*28870*/  LDL R2, [R1+0x74] ;  /* 0x0000740001027983 */ /* 0x00cea20000100800 */
[----:B------:R-:W-:Y:S01]  /*28880*/  ULDC UR4, c[0x0][0xac8] ;  /* 0x0002b20000047ab9 */ /* 0x000fe20000000800 */
[----:B------:R-:W-:Y:S01]  /*28890*/  ULDC.64 UR6, c[0x0][0x208] ;  /* 0x0000820000067ab9 */ /* 0x000fe20000000a00 */
[----:B-----5:R-:W-:Y:S02]  /*288a0*/  ISETP.GE.AND P2, PT, R224, UR4, PT ;  /* 0x00000004e0007c0c */ /* 0x020fe4000bf46270 */
[----:B------:R-:W-:Y:S02]  /*288b0*/  ISETP.GE.AND P1, PT, R210, UR4, PT ;  /* 0x00000004d2007c0c */ /* 0x000fe4000bf26270 */
[----:B------:R-:W-:Y:S02]  /*288c0*/  ISETP.GE.AND P0, PT, R208, UR4, PT ;  /* 0x00000004d0007c0c */ /* 0x000fe4000bf06270 */
[----:B------:R-:W-:-:S09]  /*288d0*/  ISETP.GE.AND P4, PT, R204, UR4, PT ;  /* 0x00000004cc007c0c */ /* 0x000fd2000bf86270 */
[----:B-1----:R-:W-:-:S04]  /*288e0*/  @!P1 LEA R8, P5, R210, R20, 0x2 ;  /* 0x00000014d2089211 */ /* 0x002fc800078a10ff */
[----:B0-----:R-:W-:Y:S02]  /*288f0*/  @!P1 LEA.HI.X R9, R210, R21, R211, 0x2, P5 ;  /* 0x00000015d2099211 */ /* 0x001fe400028f14d3 */
[----:B------:R-:W-:Y:S02]  /*28900*/  ISETP.GE.AND P5, PT, R202, UR4, PT ;  /* 0x00000004ca007c0c */ /* 0x000fe4000bfa6270 */
[----:B--2---:R-:W-:-:S13]  /*28910*/  ISETP.GE.AND P3, PT, R2, UR4, PT ;  /* 0x0000000402007c0c */ /* 0x004fda000bf66270 */
[----:B------:R-:W-:-:S05]  /*28920*/  @!P3 IMAD.WIDE R2, R2, 0x4, R20 ;  /* 0x000000040202b825 */ /* 0x000fca00078e0214 */
        /* <DEDUP_REMOVED lines=11> */
[----:B-1----:R-:W-:Y:S02]  /*289e0*/  @!P4 LEA R8, P2, R204, R20, 0x2 ;  /* 0x00000014cc08c211 */ /* 0x002fe400078410ff */
[----:B------:R-:W-:-:S02]  /*289f0*/  @!P3 LEA.HI.X R3, R206, R21, R207, 0x2, P1 ;  /* 0x00000015ce03b211 */ /* 0x000fc400008f14cf */
[----:B------:R-:W-:Y:S02]  /*28a00*/  ISETP.GE.AND P1, PT, R198, UR4, PT ;  /* 0x00000004c6007c0c */ /* 0x000fe4000bf26270 */
[-C--:B------:R-:W-:Y:S01]  /*28a10*/  @!P4 LEA.HI.X R9, R204, R21.reuse, R205, 0x2, P2 ;  /* 0x00000015cc09c211 */ /* 0x080fe200010f14cd */
[----:B------:R0:W-:Y:S01]  /*28a20*/  @!P3 ST.E.64 desc[UR6][R2.64], R42 ;  /* 0x0000002a0200b985 */ /* 0x0001e2000c101b06 */
[----:B------:R-:W-:Y:S02]  /*28a30*/  ISETP.GE.AND P2, PT, R196, UR4, PT ;  /* 0x00000004c4007c0c */ /* 0x000fe4000bf46270 */
[----:B--2---:R-:W-:Y:S01]  /*28a40*/  @!P5 LEA R10, P6, R202, R20, 0x2 ;  /* 0x00000014ca0ad211 */ /* 0x004fe200078c10ff */
[----:B------:R1:W-:Y:S01]  /*28a50*/  @!P4 ST.E.64 desc[UR6][R8.64], R46 ;  /* 0x0000002e0800c985 */ /* 0x0003e2000c101b06 */
[----:B------:R-:W-:Y:S02]  /*28a60*/  ISETP.GE.AND P3, PT, R194, UR4, PT ;  /* 0x00000004c2007c0c */ /* 0x000fe4000bf66270 */
[----:B------:R-:W-:-:S02]  /*28a70*/  @!P5 LEA.HI.X R11, R202, R21, R203, 0x2, P6 ;  /* 0x00000015ca0bd211 */ /* 0x000fc400030f14cb */
        /* <DEDUP_REMOVED lines=82> */
[----:B------:R-:W-:Y:S02]  /*28fa0*/  @!P2 LEA.HI.X R11, R156, R21, R157, 0x2, P1 ;  /* 0x000000159c0ba211 */ /* 0x000fe400008f149d */
[----:B-1----:R-:W-:-:S04]  /*28fb0*/  @!P4 LEA R8, P0, R160, R20, 0x2 ;  /* 0x00000014a008c211 */ /* 0x002fc800078010ff */
[-C--:B------:R-:W-:Y:S02]  /*28fc0*/  @!P4 LEA.HI.X R9, R160, R21.reuse, R161, 0x2, P0 ;  /* 0x00000015a009c211 */ /* 0x080fe400000f14a1 */
[-C--:B------:R-:W-:Y:S02]  /*28fd0*/  @!P5 LEA R12, P0, R154, R20.reuse, 0x2 ;  /* 0x000000149a0cd211 */ /* 0x080fe400078010ff */
[----:B--2---:R-:W-:Y:S01]  /*28fe0*/  @!P3 LEA R2, P6, R158, R20, 0x2 ;  /* 0x000000149e02b211 */ /* 0x004fe200078c10ff */
        /* <DEDUP_REMOVED lines=8> */
[----:B0-----:R-:W-:Y:S01]  /*29070*/  LEA R2, P0, R152, R20, 0x2 ;  /* 0x0000001498027211 */ /* 0x001fe200078010ff */
[----:B------:R-:W-:-:S03]  /*29080*/  ULDC.64 UR4, c[0x0][0x208] ;  /* 0x0000820000047ab9 */ /* 0x000fc60000000a00 */
[----:B------:R-:W-:-:S05]  /*29090*/  LEA.HI.X R3, R152, R21, R153, 0x2, P0 ;  /* 0x0000001598037211 */ /* 0x000fca00000f1499 */
[----:B------:R0:W-:Y:S01]  /*290a0*/  ST.E.64 desc[UR4][R2.64], R150 ;  /* 0x0000009602007985 */ /* 0x0001e2000c101b04 */
[----:B------:R-:W-:Y:S05]  /*290b0*/  BRA `(.L_x_2915) ;  /* 0x0000000c00a47947 */ /* 0x000fea0003800000 */
.L_x_2906:
[----:B---3--:R-:W3:Y:S01]  /*290c0*/  LDL.LU R4, [R1+0x8c] ;  /* 0x00008c0001047983 */ /* 0x008ee20000300800 */
[----:B------:R-:W-:Y:S01]  /*290d0*/  ULDC.64 UR6, c[0x0][0xc08] ;  /* 0x0003020000067ab9 */ /* 0x000fe20000000a00 */
[----:B------:R-:W-:Y:S02]  /*290e0*/  ULDC.64 UR4, c[0x0][0xc00] ;  /* 0x0003000000047ab9 */ /* 0x000fe40000000a00 */
[----:B------:R-:W4:Y:S04]  /*290f0*/  LDL.LU R0, [R1+0x90] ;  /* 0x0000900001007983 */ /* 0x000f280000300800 */
[----:B01----:R-:W2:Y:S01]  /*29100*/  LDL R10, [R1+0x84] ;  /* 0x00008400010a7983 */ /* 0x003ea20000100800 */
[----:B------:R-:W-:Y:S01]  /*29110*/  ISETP.NE.U32.AND P1, PT, RZ, UR6, PT ;  /* 0x00000006ff007c0c */ /* 0x000fe2000bf25070 */
[----:B------:R-:W-:Y:S01]  /*29120*/  IMAD.MOV.U32 R25, RZ, RZ, RZ ;  /* 0x000000ffff197224 */ /* 0x000fe200078e00ff */
[----:B------:R-:W-:Y:S01]  /*29130*/  ISETP.NE.U32.AND P0, PT, RZ, UR4, PT ;  /* 0x00000004ff007c0c */ /* 0x000fe2000bf05070 */
[----:B------:R-:W-:Y:S01]  /*29140*/  ULDC.64 UR8, c[0x0][0x208] ;  /* 0x0000820000087ab9 */ /* 0x000fe20000000a00 */
[----:B------:R-:W-:Y:S01]  /*29150*/  ISETP.NE.AND.EX P1, PT, RZ, UR7, PT, P1 ;  /* 0x00000007ff007c0c */ /* 0x000fe2000bf25310 */
[----:B------:R-:W0:Y:S01]  /*29160*/  S2R R35, SR_TID.X ;  /* 0x0000000000237919 */ /* 0x000e220000002100 */
[----:B------:R-:W-:-:S02]  /*29170*/  ISETP.NE.AND.EX P0, PT, RZ, UR5, PT, P0 ;  /* 0x00000005ff007c0c */ /* 0x000fc4000bf05300 */
[----:B---3--:R-:W-:-:S04]  /*29180*/  IADD3 R2, P2, R4, UR4, RZ ;  /* 0x0000000404027c10 */ /* 0x008fc8000ff5e0ff */
[----:B----4-:R-:W-:-:S05]  /*29190*/  IADD3.X R3, R0, UR5, RZ, P2, !PT ;  /* 0x0000000500037c10 */ /* 0x010fca00097fe4ff */
[----:B------:R-:W-:Y:S01]  /*291a0*/  @P1 IADD3 R8, P2, R4, UR6, RZ ;  /* 0x0000000604081c10 */ /* 0x000fe2000ff5e0ff */
[----:B------:R-:W-:Y:S01]  /*291b0*/  ULDC UR4, c[0x0][0xa88] ;  /* 0x0002a20000047ab9 */ /* 0x000fe20000000800 */
[----:B------:R1:W5:Y:S02]  /*291c0*/  @P0 LDG.E R25, desc[UR8][R2.64] ;  /* 0x0000000802190981 */ /* 0x000364000c1e1900 */
[----:B------:R-:W-:Y:S01]  /*291d0*/  @P1 IADD3.X R9, R0, UR7, RZ, P2, !PT ;  /* 0x0000000700091c10 */ /* 0x000fe200097fe4ff */
[----:B------:R-:W-:Y:S01]  /*291e0*/  IMAD.U32 R0, RZ, RZ, UR4 ;  /* 0x00000004ff007e24 */ /* 0x000fe2000f8e00ff */
[----:B--2---:R-:W-:Y:S01]  /*291f0*/  ISETP.NE.AND P2, PT, R10, RZ, PT ;  /* 0x000000ff0a00720c */ /* 0x004fe20003f45270 */
[----:B0-----:R-:W-:-:S04]  /*29200*/  VIADD R4, R35, 0xffffff80 ;  /* 0xffffff8023047836 */ /* 0x001fc80000000000 */
[----:B------:R1:W5:Y:S01]  /*29210*/  @P1 LDG.E R0, desc[UR8][R8.64] ;  /* 0x0000000808001981 */ /* 0x000362000c1e1900 */
[----:B------:R-:W-:-:S07]  /*29220*/  ISETP.GT.AND P3, PT, R4, 0x7f, PT ;  /* 0x0000007f0400780c */ /* 0x000fce0003f64270 */
[----:B------:R-:W0:Y:S02]  /*29230*/  @!P2 LDC R10, c[0x0][0xad4] ;  /* 0x0002b500ff0aab82 */ /* 0x000e240000000800 */
[----:B0-----:R1:W-:Y:S01]  /*29240*/  @!P2 STL [R1+0x84], R10 ;  /* 0x0000840a0100a387 */ /* 0x0013e20000100800 */
[----:B------:R-:W-:Y:S01]  /*29250*/  ISETP.GT.AND P2, PT, R10, 0x1, PT ;  /* 0x000000010a00780c */ /* 0x000fe20003f44270 */
[----:B------:R-:W-:-:S12]  /*29260*/  @P1 BRA `(.L_x_2918) ;  /* 0x0000000000141947 */ /* 0x000fd80003800000 */
[----:B------:R-:W-:Y:S05]  /*29270*/  @!P0 BRA `(.L_x_2918) ;  /* 0x0000000000108947 */ /* 0x000fea0003800000 */
[----:B------:R-:W-:Y:S02]  /*29280*/  ULDC.64 UR4, c[0x0][0x208] ;  /* 0x0000820000047ab9 */ /* 0x000fe40000000a00 */
[----:B-1----:R-:W2:Y:S04]  /*29290*/  LDG.E R9, desc[UR4][R2.64] ;  /* 0x0000000402097981 */ /* 0x002ea8000c1e1900 */
[----:B-----5:R-:W2:Y:S02]  /*292a0*/  LDG.E R0, desc[UR4][R2.64+0x4] ;  /* 0x0000040402007981 */ /* 0x020ea4000c1e1900 */
[----:B--2---:R-:W-:-:S07]  /*292b0*/  IMAD.IADD R0, R0, 0x1, -R9 ;  /* 0x0000000100007824 */ /* 0x004fce00078e0a09 */
.L_x_2918:
[----:B-1----:R-:W2:Y:S04]  /*292c0*/  LDL.LU R3, [R1+0x88] ;  /* 0x0000880001037983 */ /* 0x002ea80000300800 */
        /* <DEDUP_REMOVED lines=8> */
[----:B0-----:R-:W-:Y:S01]  /*29350*/  IMAD R2, R0, R37, RZ ;  /* 0x0000002500027224 */ /* 0x001fe200078e02ff */
[----:B--2---:R-:W-:-:S04]  /*29360*/  IADD3 R35, R3, -0x80, R35 ;  /* 0xffffff8003237810 */ /* 0x004fc80007ffe023 */
[----:B------:R-:W-:-:S13]  /*29370*/  ISETP.GE.AND P0, PT, R35, R2, PT ;  /* 0x000000022300720c */ /* 0x000fda0003f06270 */
[----:B------:R-:W-:Y:S05]  /*29380*/  @P0 BRA `(.L_x_2920) ;  /* 0x0000000000b40947 */ /* 0x000fea0003800000 */
[----:B------:R-:W2:Y:S01]  /*29390*/  LDL.LU R30, [R1+0x98] ;  /* 0x00009800011e7983 */ /* 0x000ea20000300800 */
[----:B------:R-:W-:Y:S01]  /*293a0*/  ISETP.GT.AND P0, PT, R10, 0x1, PT ;  /* 0x000000010a00780c */ /* 0x000fe20003f04270 */
[----:B------:R-:W0:Y:S01]  /*293b0*/  LDC.64 R12, c[0x0][0xba8] ;  /* 0x0002ea00ff0c7b82 */ /* 0x000e220000000a00 */
[----:B------:R-:W-:Y:S01]  /*293c0*/  MOV R24, 0x9b8 ;  /* 0x000009b800187802 */ /* 0x000fe20000000f00 */
[----:B------:R-:W-:Y:S01]  /*293d0*/  IMAD.MOV.U32 R27, RZ, RZ, R35 ;  /* 0x000000ffff1b7224 */ /* 0x000fe200078e0023 */
[----:B------:R-:W-:Y:S01]  /*293e0*/  ISETP.NE.AND P1, PT, R37, 0x1, PT ;  /* 0x000000012500780c */ /* 0x000fe20003f25270 */
[----:B------:R-:W-:Y:S01]  /*293f0*/  ULDC.64 UR4, c[0x0][0x208] ;  /* 0x0000820000047ab9 */ /* 0x000fe20000000a00 */
[----:B------:R-:W-:-:S04]  /*29400*/  SEL R24, R24, 0x978, P0 ;  /* 0x0000097818187807 */ /* 0x000fc80000000000 */
        /* <DEDUP_REMOVED lines=16> */
[----:B------:R-:W-:Y:S02]  /*29510*/  IMAD.IADD R29, R15, 0x1, R29 ;  /* 0x000000010f1d7824 */ /* 0x000fe400078e021d */
[----:B------:R-:W-:Y:S02]  /*29520*/  IMAD.MOV R2, RZ, RZ, -R27 ;  /* 0x000000ffff027224 */ /* 0x000fe400078e0a1b */
[----:B------:R-:W-:Y:S01]  /*29530*/  IMAD.IADD R31, R21, 0x1, R31 ;  /* 0x00000001151f7824 */ /* 0x000fe200078e021f */
[----:B--2---:R-:W-:-:S05]  /*29540*/  SEL R3, R30, RZ, P0 ;  /* 0x000000ff1e037207 */ /* 0x004fca0000000000 */
[-C--:B------:R-:W-:Y:S02]  /*29550*/  IMAD R15, R9, R3.reuse, RZ ;  /* 0x00000003090f7224 */ /* 0x080fe400078e02ff */
[----:B------:R-:W-:-:S04]  /*29560*/  IMAD.WIDE.U32 R8, R8, R3, RZ ;  /* 0x0000000308087225 */ /* 0x000fc800078e00ff */
[----:B------:R-:W-:Y:S01]  /*29570*/  IMAD R3, R37, R2, R35 ;  /* 0x0000000225037224 */ /* 0x000fe200078e0223 */
[----:B------:R-:W-:Y:S02]  /*29580*/  IADD3.X R2, R31, R29, R26, P1, P3 ;  /* 0x0000001d1f027210 */ /* 0x000fe40000fe641a */
[----:B------:R-:W-:Y:S02]  /*29590*/  IADD3 R8, P0, P1, R27, R14, R8 ;  /* 0x0000000e1b087210 */ /* 0x000fe4000791e008 */
[----:B------:R-:W-:Y:S02]  /*295a0*/  IADD3 R15, R9, R15, RZ ;  /* 0x0000000f090f7210 */ /* 0x000fe40007ffe0ff */
        /* <DEDUP_REMOVED lines=11> */
.L_x_2920:
[----:B------:R-:W-:Y:S05]  /*29660*/  BSYNC B1 ;  /* 0x0000000000017941 */ /* 0x000fea0003800000 */
.L_x_2919:
[----:B------:R-:W-:Y:S05]  /*29670*/  @P2 BRA `(.L_x_2915) ;  /* 0x0000000800342947 */ /* 0x000fea0003800000 */
[----:B------:R-:W2:Y:S01]  /*29680*/  LDL.LU R2, [R1+0x68] ;  /* 0x0000680001027983 */ /* 0x000ea20000300800 */
[----:B------:R-:W1:Y:S01]  /*29690*/  LDC R15, c[0x0][0xbe8] ;  /* 0x0002fa00ff0f7b82 */ /* 0x000e620000000800 */
[----:B------:R-:W-:Y:S01]  /*296a0*/  ULDC.64 UR4, c[0x0][0xaa0] ;  /* 0x0002a80000047ab9 */ /* 0x000fe20000000a00 */
[----:B------:R-:W-:Y:S01]  /*296b0*/  ULDC.64 UR6, c[0x0][0xaf0] ;  /* 0x0002bc0000067ab9 */ /* 0x000fe20000000a00 */
[----:B------:R-:W3:Y:S01]  /*296c0*/  LDL R4, [R1+0x80] ;  /* 0x0000800001047983 */ /* 0x000ee20000100800 */
[----:B------:R-:W-:Y:S01]  /*296d0*/  BSSY B1, `(.L_x_2921) ;  /* 0x0000042000017945 */ /* 0x000fe20003800000 */
[----:B-1----:R-:W-:Y:S01]  /*296e0*/  ISETP.NE.AND P0, PT, R15, 0x1, PT ;  /* 0x000000010f00780c */ /* 0x002fe20003f05270 */
[----:B------:R-:W-:-:S12]  /*296f0*/  IMAD R21, R0, R15, RZ ;  /* 0x0000000f00157224 */ /* 0x000fd800078e02ff */
[----:B------:R-:W1:Y:S08]  /*29700*/  @P0 LDC R8, c[0x0][0xbec] ;  /* 0x0002fb00ff080b82 */ /* 0x000e700000000800 */
[----:B------:R-:W4:Y:S01]  /*29710*/  @P0 LDC R11, c[0x0][0xbf0] ;  /* 0x0002fc00ff0b0b82 */ /* 0x000f220000000800 */
[----:B--2---:R-:W-:Y:S02]  /*29720*/  IMAD.MOV.U32 R10, RZ, RZ, R2 ;  /* 0x000000ffff0a7224 */ /* 0x004fe400078e0002 */
[----:B------:R-:W-:-:S02]  /*29730*/  IMAD R2, R26, UR4, RZ ;  /* 0x000000041a027c24 */ /* 0x000fc4000f8e02ff */
[----:B---3--:R-:W-:Y:S02]  /*29740*/  IMAD R4, R4, 0x20, R225 ;  /* 0x0000002004047824 */ /* 0x008fe400078e02e1 */
[C---:B------:R-:W-:Y:S02]  /*29750*/  IMAD R9, R25.reuse, UR5, R2 ;  /* 0x0000000519097c24 */ /* 0x040fe4000f8e0202 */
[----:B0-----:R-:W-:Y:S01]  /*29760*/  IMAD.WIDE.U32 R2, R25, UR4, RZ ;  /* 0x0000000419027c25 */ /* 0x001fe2000f8e00ff */
[----:B------:R-:W-:-:S03]  /*29770*/  ULDC.64 UR4, c[0x0][0xae8] ;  /* 0x0002ba0000047ab9 */ /* 0x000fc60000000a00 */
[----:B------:R-:W-:Y:S01]  /*29780*/  IMAD.IADD R13, R10, 0x1, R4 ;  /* 0x000000010a0d7824 */ /* 0x000fe200078e0204 */
[----:B------:R-:W-:Y:S01]  /*29790*/  IADD3 R3, R3, R9, RZ ;  /* 0x0000000903037210 */ /* 0x000fe20007ffe0ff */
[----:B------:R-:W-:Y:S02]  /*297a0*/  IMAD.IADD R20, R225, 0x1, R10 ;  /* 0x00000001e1147824 */ /* 0x000fe400078e020a */
[----:B-1----:R-:W-:-:S03]  /*297b0*/  @P0 IMAD.HI.U32 R4, R13, R8, RZ ;  /* 0x000000080d040227 */ /* 0x002fc600078e00ff */
[----:B------:R-:W-:Y:S01]  /*297c0*/  ISETP.GE.AND P2, PT, R20, R21, PT ;  /* 0x000000151400720c */ /* 0x000fe20003f46270 */
[----:B------:R-:W-:-:S04]  /*297d0*/  IMAD.WIDE.U32 R2, R224, UR4, R2 ;  /* 0x00000004e0027c25 */ /* 0x000fc8000f8e0002 */
[----:B------:R-:W-:Y:S01]  /*297e0*/  IMAD.MOV.U32 R9, RZ, RZ, R13 ;  /* 0x000000ffff097224 */ /* 0x000fe200078e000d */
[----:B----4-:R-:W-:Y:S01]  /*297f0*/  @P0 SHF.R.U32.HI R9, RZ, R11, R4 ;  /* 0x0000000bff090219 */ /* 0x010fe20000011604 */
[----:B------:R-:W-:Y:S02]  /*29800*/  IMAD R8, R28, UR6, RZ ;  /* 0x000000061c087c24 */ /* 0x000fe4000f8e02ff */
[----:B------:R-:W-:Y:S01]  /*29810*/  IMAD R3, R224, UR5, R3 ;  /* 0x00000005e0037c24 */ /* 0x000fe2000f8e0203 */
[----:B------:R-:W-:Y:S01]  /*29820*/  SHF.R.S32.HI R4, RZ, 0x1f, R9 ;  /* 0x0000001fff047819 */ /* 0x000fe20000011409 */
[C---:B------:R-:W-:Y:S01]  /*29830*/  IMAD R11, R33.reuse, UR7, R8 ;  /* 0x00000007210b7c24 */ /* 0x040fe2000f8e0208 */
[----:B------:R-:W-:Y:S01]  /*29840*/  ULDC.64 UR4, c[0x0][0xae0] ;  /* 0x0002b80000047ab9 */ /* 0x000fe20000000a00 */
        /* <DEDUP_REMOVED lines=9> */
[----:B------:R-:W-:Y:S01]  /*298e0*/  VIADD R0, R20, 0x20 ;  /* 0x0000002014007836 */ /* 0x000fe20000000000 */
[----:B------:R-:W-:Y:S01]  /*298f0*/  IADD3 R3, R3, R13, RZ ;  /* 0x0000000d03037210 */ /* 0x000fe20007ffe0ff */
[----:B------:R-:W-:-:S03]  /*29900*/  IMAD R4, R4, UR4, RZ ;  /* 0x0000000404047c24 */ /* 0x000fc6000f8e02ff */
[----:B------:R-:W-:Y:S01]  /*29910*/  ISETP.GE.AND P1, PT, R0, R21, PT ;  /* 0x000000150000720c */ /* 0x000fe20003f26270 */
[C---:B------:R-:W-:Y:S02]  /*29920*/  IMAD R9, R11.reuse, UR5, R4 ;  /* 0x000000050b097c24 */ /* 0x040fe4000f8e0204 */
[----:B------:R-:W-:Y:S01]  /*29930*/  IMAD.WIDE.U32 R2, R11, UR4, R2 ;  /* 0x000000040b027c25 */ /* 0x000fe2000f8e0002 */
[----:B------:R-:W-:-:S03]  /*29940*/  ULDC.64 UR4, c[0x0][0xa80] ;  /* 0x0002a00000047ab9 */ /* 0x000fc60000000a00 */
[----:B------:R-:W-:Y:S01]  /*29950*/  IMAD.IADD R3, R3, 0x1, R9 ;  /* 0x0000000103037824 */ /* 0x000fe200078e0209 */
[----:B------:R-:W-:Y:S01]  /*29960*/  LEA R4, P3, R2, UR4, 0x1 ;  /* 0x0000000402047c11 */ /* 0x000fe2000f8608ff */
[----:B------:R-:W-:-:S03]  /*29970*/  VIADD R0, R20, 0x40 ;  /* 0x0000004014007836 */ /* 0x000fc60000000000 */
[----:B------:R-:W-:Y:S01]  /*29980*/  LEA.HI.X R14, R2, UR5, R3, 0x1, P3 ;  /* 0x00000005020e7c11 */ /* 0x000fe200098f0c03 */
[----:B------:R0:W1:Y:S01]  /*29990*/  SHFL.IDX PT, R15, R4, RZ, 0x181f ;  /* 0x00181fff040f7589 */ /* 0x00006200000e0000 */
[----:B------:R-:W-:-:S03]  /*299a0*/  ISETP.GE.AND P0, PT, R0, R21, PT ;  /* 0x000000150000720c */ /* 0x000fc60003f06270 */
[----:B------:R0:W2:Y:S01]  /*299b0*/  SHFL.IDX PT, R13, R14, RZ, 0x181f ;  /* 0x00181fff0e0d7589 */ /* 0x0000a200000e0000 */
[----:B------:R-:W-:Y:S09]  /*299c0*/  @P2 BRA `(.L_x_2922) ;  /* 0x0000000000482947 */ /* 0x000ff20003800000 */
        /* <DEDUP_REMOVED lines=18> */
.L_x_2922:
[----:B------:R-:W-:Y:S05]  /*29af0*/  BSYNC B1 ;  /* 0x0000000000017941 */ /* 0x000fea0003800000 */
.L_x_2921:
[----:B--23--:R2:W3:Y:S01]  /*29b00*/  SHFL.IDX PT, R13, R14, 0x1, 0x181f ;  /* 0x00381f000e0d7f89 */ /* 0x00c4e200000e0000 */
[----:B------:R-:W-:Y:S03]  /*29b10*/  BSSY B1, `(.L_x_2923) ;  /* 0x0000015000017945 */ /* 0x000fe60003800000 */
[----:B------:R2:W4:Y:S01]  /*29b20*/  SHFL.IDX PT, R11, R4, 0x1, 0x181f ;  /* 0x00381f00040b7f89 */ /* 0x00052200000e0000 */
[----:B------:R-:W-:Y:S05]  /*29b30*/  @P1 BRA `(.L_x_2924) ;  /* 0x0000000000481947 */ /* 0x000fea0003800000 */
[----:B------:R-:W-:Y:S01]  /*29b40*/  ULDC UR4, c[0x0][0xac8] ;  /* 0x0002b20000047ab9 */ /* 0x000fe20000000800 */
[----:B------:R-:W-:Y:S01]  /*29b50*/  ULDC.64 UR6, c[0x0][0x208] ;  /* 0x0000820000067ab9 */ /* 0x000fe20000000a00 */
        /* <DEDUP_REMOVED lines=16> */
.L_x_2924:
[----:B------:R-:W-:Y:S05]  /*29c60*/  BSYNC B1 ;  /* 0x0000000000017941 */ /* 0x000fea0003800000 */
.L_x_2923:
[----:B---3--:R3:W0:Y:S01]  /*29c70*/  SHFL.IDX PT, R13, R14, 0x2, 0x181f ;  /* 0x00581f000e0d7f89 */ /* 0x00862200000e0000 */
        /* <DEDUP_REMOVED lines=15> */
[----:B------:R0:W-:Y:S01]  /*29d70*/  @!P3 ST.E.128 desc[UR6][R2.64], RZ ;  /* 0x000000ff0200b985 */ /* 0x0001e2000c101d06 */
[----:B----4-:R-:W-:-:S02]  /*29d80*/  @!P1 LEA.HI.X R11, R19, R13, R219, 0x1, P4 ;  /* 0x0000000d130b9211 */ /* 0x010fc400020f0cdb */
[----:B------:R-:W-:Y:S01]  /*29d90*/  @!P0 LEA.HI.X R13, R22, R13, R218, 0x1, P6 ;  /* 0x0000000d160d8211 */ /* 0x000fe200030f0cda */
[----:B------:R0:W-:Y:S04]  /*29da0*/  @!P2 ST.E.128 desc[UR6][R8.64], RZ ;  /* 0x000000ff0800a985 */ /* 0x0001e8000c101d06 */
[----:B------:R0:W-:Y:S04]  /*29db0*/  @!P1 ST.E.128 desc[UR6][R10.64], RZ ;  /* 0x000000ff0a009985 */ /* 0x0001e8000c101d06 */
[----:B------:R0:W-:Y:S02]  /*29dc0*/  @!P0 ST.E.128 desc[UR6][R12.64], RZ ;  /* 0x000000ff0c008985 */ /* 0x0001e4000c101d06 */
.L_x_2926:
[----:B------:R-:W-:Y:S05]  /*29dd0*/  BSYNC B1 ;  /* 0x0000000000017941 */ /* 0x000fea0003800000 */
.L_x_2925:
[----:B------:R-:W-:Y:S01]  /*29de0*/  IADD3 R0, R20, 0x60, RZ ;  /* 0x0000006014007810 */ /* 0x000fe20007ffe0ff */
[----:B0-----:R0:W0:Y:S03]  /*29df0*/  SHFL.IDX PT, R13, R14, 0x3, 0x181f ;  /* 0x00781f000e0d7f89 */ /* 0x00102600000e0000 */
[----:B------:R-:W-:Y:S01]  /*29e00*/  ISETP.GE.AND P0, PT, R0, R21, PT ;  /* 0x000000150000720c */ /* 0x000fe20003f06270 */
[----:B------:R0:W0:-:S12]  /*29e10*/  SHFL.IDX PT, R9, R4, 0x3, 0x181f ;  /* 0x00781f0004097f89 */ /* 0x00001800000e0000 */
        /* <DEDUP_REMOVED lines=19> */
.L_x_2915:
[----:B------:R-:W-:Y:S05]  /*29f50*/  BSYNC B0 ;  /* 0x0000000000007941 */ /* 0x000fea0003800000 */
.L_x_2905:
[----:B------:R-:W-:Y:S02]  /*29f60*/  ULDC UR4, c[0x0][0xc3c] ;  /* 0x00030f0000047ab9 */ /* 0x000fe40000000800 */
[----:B------:R-:W-:-:S13]  /*29f70*/  ISETP.GE.AND P0, PT, R7, UR4, PT ;  /* 0x0000000407007c0c */ /* 0x000fda000bf06270 */
[----:B------:R-:W-:Y:S05]  /*29f80*/  @!P0 BRA `(.L_x_2927) ;  /* 0xfffffd7800d48947 */ /* 0x000fea000383ffff */
[----:B------:R-:W-:Y:S05]  /*29f90*/  BRA `(.L_x_2649) ;  /* 0x0000008000f47947 */ /* 0x000fea0003800000 */
.L_x_2647:
[----:B------:R-:W-:-:S08]  /*29fa0*/  NOP ;  /* 0x0000000000007918 */ /* 0x000fd00000000000 */
[----:B------:R-:W0:-:S00]  /*29fb0*/  USETMAXREG.DEALLOC.CTAPOOL 0x28 ;  /* 0x00000028000079c8 */ /* 0x000e0000080e0500 */
        /* <DEDUP_REMOVED lines=14> */
.L_x_2928:
        /* <DEDUP_REMOVED lines=44> */
.L_x_2932:
        /* <DEDUP_REMOVED lines=38> */
.L_x_2930:
        /* <DEDUP_REMOVED lines=13> */
.L_x_2933:
        /* <DEDUP_REMOVED lines=14> */
[----:B0-----:R-:W-:Y:S01]  /*2a770*/  IMAD.MOV.U32 R2, RZ, RZ, RZ ;  /* 0x000000ffff027224 */ /* 0x001fe200078e00ff */
[----:B-1----:R-:W-:-:S05]  /*2a780*/  IADD3 R11, RZ, -R3, RZ ;  /* 0x80000003ff0b7210 */ /* 0x002fca0007ffe0ff */
        /* <DEDUP_REMOVED lines=9> */
[----:B------:R-:W-:Y:S01]  /*2a820*/  @!P1 IMAD.IADD R3, R3, 0x1, -R12 ;  /* 0x0000000103039824 */ /* 0x000fe200078e0a0c */
[----:B------:R-:W-:Y:S02]  /*2a830*/  @!P1 IADD3 R2, R2, 0x1, RZ ;  /* 0x0000000102029810 */ /* 0x000fe40007ffe0ff */
        /* <DEDUP_REMOVED lines=9> */
[----:B------:R-:W-:Y:S01]  /*2a8d0*/  IMAD R11, R13, R4, RZ ;  /* 0x000000040d0b7224 */ /* 0x000fe200078e02ff */
[----:B------:R-:W-:Y:S01]  /*2a8e0*/  IADD3 R12, RZ, -R2, RZ ;  /* 0x80000002ff0c7210 */ /* 0x000fe20007ffe0ff */
[----:B------:R-:W-:Y:S01]  /*2a8f0*/  IMAD.MOV.U32 R2, RZ, RZ, RZ ;  /* 0x000000ffff027224 */ /* 0x000fe200078e00ff */
[----:B------:R-:W-:-:S03]  /*2a900*/  IABS R8, R10 ;  /* 0x0000000a00087213 */ /* 0x000fc60000000000 */
[----:B------:R-:W-:-:S04]  /*2a910*/  IMAD.HI.U32 R2, R3, R11, R2 ;  /* 0x0000000b03027227 */ /* 0x000fc800078e0002 */
[----:B------:R-:W-:Y:S02]  /*2a920*/  IMAD.MOV.U32 R3, RZ, RZ, R8 ;  /* 0x000000ffff037224 */ /* 0x000fe400078e0008 */
[----:B------:R-:W-:Y:S02]  /*2a930*/  IMAD.MOV.U32 R8, RZ, RZ, R12 ;  /* 0x000000ffff087224 */ /* 0x000fe400078e000c */
[----:B------:R-:W-:-:S04]  /*2a940*/  IMAD.HI.U32 R2, R2, R3, RZ ;  /* 0x0000000302027227 */ /* 0x000fc800078e00ff */
[----:B------:R-:W-:-:S05]  /*2a950*/  IMAD R3, R2, R8, R3 ;  /* 0x0000000802037224 */ /* 0x000fca00078e0203 */
[----:B------:R-:W-:-:S13]  /*2a960*/  ISETP.GT.U32.AND P1, PT, R4, R3, PT ;  /* 0x000000030400720c */ /* 0x000fda0003f24070 */
[----:B------:R-:W-:Y:S01]  /*2a970*/  @!P1 IMAD.IADD R3, R3, 0x1, -R4 ;  /* 0x0000000103039824 */ /* 0x000fe200078e0a04 */
[----:B------:R-:W-:Y:S02]  /*2a980*/  @!P1 IADD3 R2, R2, 0x1, RZ ;  /* 0x0000000102029810 */ /* 0x000fe40007ffe0ff */
        /* <DEDUP_REMOVED lines=9> */
[C---:B------:R-:W-:Y:S01]  /*2aa20*/  IMAD R26, R9.reuse, R26, R10 ;  /* 0x0000001a091a7224 */ /* 0x040fe200078e020a */
[----:B------:R-:W-:Y:S01]  /*2aa30*/  LEA R9, R9, R2, 0x18 ;  /* 0x0000000209097211 */ /* 0x000fe200078ec0ff */
[----:B------:R-:W-:-:S04]  /*2aa40*/  IMAD R2, R6, R3, R5 ;  /* 0x0000000306027224 */ /* 0x000fc800078e0205 */
[----:B------:R-:W-:Y:S01]  /*2aa50*/  IMAD R26, R26, 0x10000, R9 ;  /* 0x000100001a1a7824 */ /* 0x000fe200078e0209 */
[----:B------:R-:W-:Y:S06]  /*2aa60*/  BRA `(.L_x_2935) ;  /* 0x0000000000f87947 */ /* 0x000fec0003800000 */
.L_x_2934:
[----:B------:R-:W0:Y:S01]  /*2aa70*/  LDC.64 R2, c[0x0][0xc90] ;  /* 0x00032400ff027b82 */ /* 0x000e220000000a00 */
[----:B------:R-:W-:Y:S01]  /*2aa80*/  ULDC.64 UR6, c[0x0][0x208] ;  /* 0x0000820000067ab9 */ /* 0x000fe20000000a00 */
        /* <DEDUP_REMOVED lines=27> */
[----:B------:R-:W-:Y:S02]  /*2ac40*/  IMAD R11, R13, R2, RZ ;  /* 0x000000020d0b7224 */ /* 0x000fe400078e02ff */
[----:B------:R-:W-:Y:S02]  /*2ac50*/  IMAD.MOV R2, RZ, RZ, -R2 ;  /* 0x000000ffff027224 */ /* 0x000fe400078e0a02 */
[----:B------:R-:W-:Y:S02]  /*2ac60*/  IMAD.MOV R3, RZ, RZ, -R11 ;  /* 0x000000ffff037224 */ /* 0x000fe400078e0a0b */
[----:B------:R-:W-:Y:S02]  /*2ac70*/  IMAD R4, R4, R2, R5 ;  /* 0x0000000204047224 */ /* 0x000fe400078e0205 */
[----:B------:R-:W-:Y:S01]  /*2ac80*/  IMAD.MOV.U32 R2, RZ, RZ, RZ ;  /* 0x000000ffff027224 */ /* 0x000fe200078e00ff */
[----:B------:R-:W-:-:S04]  /*2ac90*/  VIADDMNMX R13, R3, UR5, R13, PT ;  /* 0x00000005030d7c46 */ /* 0x000fc8000b80010d */
[-C--:B------:R-:W-:Y:S02]  /*2aca0*/  IABS R10, R13.reuse ;  /* 0x0000000d000a7213 */ /* 0x080fe40000000000 */
[----:B------:R-:W-:Y:S02]  /*2acb0*/  IABS R12, R13 ;  /* 0x0000000d000c7213 */ /* 0x000fe40000000000 */
[----:B------:R-:W0:Y:S01]  /*2acc0*/  I2F.RP R8, R10 ;  /* 0x0000000a00087306 */ /* 0x000e220000209400 */
[----:B------:R-:W-:-:S07]  /*2acd0*/  IADD3 R26, -R13, RZ, RZ ;  /* 0x000000ff0d1a7210 */ /* 0x000fce0007ffe1ff */
[----:B0-----:R-:W0:Y:S02]  /*2ace0*/  MUFU.RCP R8, R8 ;  /* 0x0000000800087308 */ /* 0x001e240000001000 */
[----:B0-----:R-:W-:-:S06]  /*2acf0*/  VIADD R3, R8, 0xffffffe ;  /* 0x0ffffffe08037836 */ /* 0x001fcc0000000000 */
[----:B------:R-:W0:Y:S02]  /*2ad00*/  F2I.FTZ.U32.TRUNC.NTZ R3, R3 ;  /* 0x0000000300037305 */ /* 0x000e24000021f000 */
[----:B0-----:R-:W-:-:S05]  /*2ad10*/  IADD3 R9, RZ, -R3, RZ ;  /* 0x80000003ff097210 */ /* 0x001fca0007ffe0ff */
        /* <DEDUP_REMOVED lines=19> */
.L_x_2935:
[----:B------:R-:W-:-:S05]  /*2ae50*/  LOP3.LUT R25, RZ, R2, RZ, 0x33, !PT ;  /* 0x00000002ff197212 */ /* 0x000fca00078e33ff */
[----:B------:R-:W-:Y:S01]  /*2ae60*/  IMAD.IADD R25, R6, 0x1, R25 ;  /* 0x0000000106197824 */ /* 0x000fe200078e0219 */
[----:B------:R-:W-:Y:S06]  /*2ae70*/  BRA `(.L_x_2936) ;  /* 0x00000000000c7947 */ /* 0x000fec0003800000 */
.L_x_2931:
[----:B------:R-:W-:Y:S01]  /*2ae80*/  IMAD.MOV.U32 R25, RZ, RZ, RZ ;  /* 0x000000ffff197224 */ /* 0x000fe200078e00ff */
[----:B------:R-:W-:Y:S01]  /*2ae90*/  MOV R26, RZ ;  /* 0x000000ff001a7202 */ /* 0x000fe20000000f00 */
[----:B------:R-:W-:-:S07]  /*2aea0*/  IMAD.U32 R24, RZ, RZ, UR6 ;  /* 0x00000006ff187e24 */ /* 0x000fce000f8e00ff */
.L_x_2936:
[----:B------:R-:W-:-:S13]  /*2aeb0*/  ISETP.NE.AND P0, PT, R7, RZ, PT ;  /* 0x000000ff0700720c */ /* 0x000fda0003f05270 */
[----:B------:R-:W0:Y:S01]  /*2aec0*/  @!P0 S2R R3, SR_CgaCtaId ;  /* 0x0000000000038919 */ /* 0x000e220000008800 */
[----:B------:R-:W-:-:S04]  /*2aed0*/  @!P0 MOV R2, 0x400 ;  /* 0x0000040000028802 */ /* 0x000fc80000000f00 */
[----:B0-----:R-:W-:-:S05]  /*2aee0*/  @!P0 LEA R2, R3, R2, 0x18 ;  /* 0x0000000203028211 */ /* 0x001fca00078ec0ff */
[----:B------:R1:W-:Y:S01]  /*2aef0*/  @!P0 STS.128 [R2+0x388d0], R24 ;  /* 0x0388d01802008388 */ /* 0x0003e20000000c00 */
[----:B------:R-:W-:Y:S06]  /*2af00*/  BAR.ARV 0x5, 0x180 ;  /* 0x0146000000007b1d */ /* 0x000fec0000002000 */
.L_x_2929:
        /* <DEDUP_REMOVED lines=8> */
[C---:B------:R-:W-:Y:S01]  /*2af90*/  IMAD.SHL.U32 R34, R0.reuse, 0x8, RZ ;  /* 0x0000000800227824 */ /* 0x040fe200078e00ff */
[----:B------:R-:W-:Y:S01]  /*2afa0*/  LOP3.LUT R4, R0, 0x7f, RZ, 0xc0, !PT ;  /* 0x0000007f00047812 */ /* 0x000fe200078ec0ff */
[----:B------:R-:W-:Y:S01]  /*2afb0*/  UMOV UR4, 0x400 ;  /* 0x0000040000047882 */ /* 0x000fe20000000000 */
[----:B------:R-:W-:Y:S01]  /*2afc0*/  BSSY B8, `(.L_x_2937) ;  /* 0x0000703000087945 */ /* 0x000fe20003800000 */
[----:B------:R-:W-:Y:S01]  /*2afd0*/  IMAD.MOV.U32 R30, RZ, RZ, 0x1 ;  /* 0x00000001ff1e7424 */ /* 0x000fe200078e00ff */
[----:B------:R-:W-:Y:S01]  /*2afe0*/  LOP3.LUT R3, R34, 0x1f8, RZ, 0xc0, !PT ;  /* 0x000001f822037812 */ /* 0x000fe200078ec0ff */
[----:B------:R-:W-:Y:S01]  /*2aff0*/  IMAD.MOV.U32 R28, RZ, RZ, RZ ;  /* 0x000000ffff1c7224 */ /* 0x000fe200078e00ff */
[----:B------:R-:W-:Y:S01]  /*2b000*/  SHF.L.U32 R33, R4, 0x3, RZ ;  /* 0x0000000304217819 */ /* 0x000fe200000006ff */
[----:B------:R-:W-:Y:S01]  /*2b010*/  IMAD.MOV.U32 R29, RZ, RZ, 0x1 ;  /* 0x00000001ff1d7424 */ /* 0x000fe200078e00ff */
[----:B-1----:R-:W-:Y:S01]  /*2b020*/  LOP3.LUT R2, R3, 0x38, R0, 0x78, !PT ;  /* 0x0000003803027812 */ /* 0x002fe200078e7800 */
[----:B------:R-:W-:Y:S01]  /*2b030*/  IMAD.SHL.U32 R0, R0, 0x10, RZ ;  /* 0x0000001000007824 */ /* 0x000fe200078e00ff */
[----:B------:R-:W-:Y:S01]  /*2b040*/  LOP3.LUT R34, R34, 0x38, RZ, 0xc0, !PT ;  /* 0x0000003822227812 */ /* 0x000fe200078ec0ff */
[----:B------:R-:W-:Y:S01]  /*2b050*/  ULDC.64 UR38, c[0x0][0x198] ;  /* 0x0000660000267ab9 */ /* 0x000fe20000000a00 */
[----:B------:R-:W-:Y:S01]  /*2b060*/  LOP3.LUT R33, R2, 0x200, R33, 0xf8, !PT ;  /* 0x0000020002217812 */ /* 0x000fe200078ef821 */
[----:B------:R-:W-:Y:S01]  /*2b070*/  ULOP3.LUT UR37, UR60, 0x2, URZ, 0xfc, !UPT ;  /* 0x000000023c257892 */ /* 0x000fe2000f8efc3f */
[----:B------:R-:W-:Y:S01]  /*2b080*/  SHF.R.U32.HI R2, RZ, 0x3, R4 ;  /* 0x00000003ff027819 */ /* 0x000fe20000011604 */
[----:B------:R-:W-:Y:S01]  /*2b090*/  ULDC UR36, c[0x0][0xc] ;  /* 0x0000030000247ab9 */ /* 0x000fe20000000800 */
[----:B------:R-:W-:-:S02]  /*2b0a0*/  MOV R23, RZ ;  /* 0x000000ff00177202 */ /* 0x000fc40000000f00 */
[----:B------:R-:W-:Y:S02]  /*2b0b0*/  LOP3.LUT R0, R2, 0x70, R0, 0xf8, !PT ;  /* 0x0000007002007812 */ /* 0x000fe400078ef800 */
[C---:B------:R-:W-:Y:S01]  /*2b0c0*/  LOP3.LUT R2, R34.reuse, 0x40, RZ, 0xfc, !PT ;  /* 0x0000004022027812 */ /* 0x040fe200078efcff */
[----:B0-----:R-:W-:Y:S01]  /*2b0d0*/  ULEA UR4, UR5, UR4, 0x18 ;  /* 0x0000000405047291 */ /* 0x001fe2000f8ec03f */
[C---:B------:R-:W-:Y:S02]  /*2b0e0*/  LOP3.LUT R0, R34.reuse, 0x80, RZ, 0xfc, !PT ;  /* 0x0000008022007812 */ /* 0x040fe400078efcff */
[----:B------:R-:W-:-:S03]  /*2b0f0*/  LOP3.LUT R37, R34, 0xc0, RZ, 0xfc, !PT ;  /* 0x000000c022257812 */ /* 0x000fc600078efcff */
[----:B------:R-:W-:-:S04]  /*2b100*/  IMAD.U32 R16, RZ, RZ, UR4 ;  /* 0x00000004ff107e24 */ /* 0x000fc8000f8e00ff */
[----:B--2---:R-:W-:-:S07]  /*2b110*/  IMAD R36, R33, 0x2, R16 ;  /* 0x0000000221247824 */ /* 0x004fce00078e0210 */
.L_x_3050:
[----:B0-----:R-:W0:Y:S01]  /*2b120*/  LDC.64 R2, c[0x0][0xc88] ;  /* 0x00032200ff027b82 */ /* 0x001e220000000a00 */
[----:B------:R-:W-:Y:S01]  /*2b130*/  ULDC.64 UR4, c[0x0][0x208] ;  /* 0x0000820000047ab9 */ /* 0x000fe20000000a00 */
[----:B0-----:R-:W-:-:S05]  /*2b140*/  IMAD.WIDE R2, R27, 0x4, R2 ;  /* 0x000000041b027825 */ /* 0x001fca00078e0202 */
[----:B------:R-:W2:Y:S01]  /*2b150*/  LDG.E R31, desc[UR4][R2.64] ;  /* 0x00000004021f7981 */ /* 0x000ea2000c1e1900 */
        /* <DEDUP_REMOVED lines=8> */
[----:B------:R-:W-:-:S04]  /*2b1e0*/  ISETP.NE.U32.AND P2, PT, RZ, UR8, PT ;  /* 0x00000008ff007c0c */ /* 0x000fc8000bf45070 */
[----:B------:R-:W-:Y:S02]  /*2b1f0*/  ISETP.NE.AND.EX P2, PT, RZ, UR9, PT, P2 ;  /* 0x00000009ff007c0c */ /* 0x000fe4000bf45320 */
[----:B--2---:R-:W-:-:S05]  /*2b200*/  SHF.R.S32.HI R0, RZ, 0x1f, R31 ;  /* 0x0000001fff007819 */ /* 0x004fca000001141f */
[C---:B------:R-:W-:Y:S01]  /*2b210*/  @P0 LEA R2, P1, R31.reuse, UR4, 0x2 ;  /* 0x000000041f020c11 */ /* 0x040fe2000f8210ff */
[C---:B------:R-:W-:Y:S01]  /*2b220*/  IMAD.SHL.U32 R17, R31.reuse, 0x4, RZ ;  /* 0x000000041f117824 */ /* 0x040fe200078e00ff */
[C-C-:B------:R-:W-:Y:S01]  /*2b230*/  SHF.L.U64.HI R19, R31.reuse, 0x2, R0.reuse ;  /* 0x000000021f137819 */ /* 0x140fe20000010200 */
[----:B------:R0:W-:Y:S01]  /*2b240*/  STL [R1+0x20], R0 ;  /* 0x0000200001007387 */ /* 0x0001e20000100800 */
[----:B------:R-:W-:Y:S01]  /*2b250*/  @P0 LEA.HI.X R3, R31, UR5, R0, 0x2, P1 ;  /* 0x000000051f030c11 */ /* 0x000fe200088f1400 */
[----:B------:R-:W-:-:S04]  /*2b260*/  ULDC.64 UR4, c[0x0][0xa00] ;  /* 0x0002800000047ab9 */ /* 0x000fc80000000a00 */
[----:B-1----:R1:W2:Y:S01]  /*2b270*/  @P0 LDG.E R12, desc[UR10][R2.64] ;  /* 0x0000000a020c0981 */ /* 0x0022a2000c1e1900 */
[----:B------:R-:W-:Y:S01]  /*2b280*/  ISETP.NE.U32.AND P0, PT, RZ, UR4, PT ;  /* 0x00000004ff007c0c */ /* 0x000fe2000bf05070 */
[----:B------:R-:W-:Y:S01]  /*2b290*/  IMAD.MOV.U32 R35, RZ, RZ, RZ ;  /* 0x000000ffff237224 */ /* 0x000fe200078e00ff */
[----:B------:R-:W-:Y:S01]  /*2b2a0*/  ISETP.NE.U32.AND P1, PT, RZ, UR6, PT ;  /* 0x00000006ff007c0c */ /* 0x000fe2000bf25070 */
[----:B0-----:R-:W-:Y:S01]  /*2b2b0*/  IMAD.MOV.U32 R0, RZ, RZ, RZ ;  /* 0x000000ffff007224 */ /* 0x001fe200078e00ff */
[----:B------:R-:W-:Y:S02]  /*2b2c0*/  ISETP.NE.AND.EX P0, PT, RZ, UR5, PT, P0 ;  /* 0x00000005ff007c0c */ /* 0x000fe4000bf05300 */
[----:B------:R-:W-:Y:S02]  /*2b2d0*/  ISETP.NE.AND.EX P1, PT, RZ, UR7, PT, P1 ;  /* 0x00000007ff007c0c */ /* 0x000fe4000bf25310 */
[C---:B------:R-:W-:Y:S02]  /*2b2e0*/  IADD3 R4, P4, R17.reuse, UR6, RZ ;  /* 0x0000000611047c10 */ /* 0x040fe4000ff9e0ff */
[----:B-1----:R-:W-:Y:S01]  /*2b2f0*/  IADD3 R2, P3, R17, UR4, RZ ;  /* 0x0000000411027c10 */ /* 0x002fe2000ff7e0ff */
[----:B------:R-:W-:Y:S01]  /*2b300*/  ULDC UR4, c[0x0][0x288] ;  /* 0x0000a20000047ab9 */ /* 0x000fe20000000800 */
[----:B------:R-:W-:-:S02]  /*2b310*/  IADD3.X R5, R19, UR7, RZ, P4, !PT ;  /* 0x0000000713057c10 */ /* 0x000fc4000a7fe4ff */
[----:B------:R-:W-:Y:S02]  /*2b320*/  IADD3.X R3, R19, UR5, RZ, P3, !PT ;  /* 0x0000000513037c10 */ /* 0x000fe40009ffe4ff */
[----:B------:R-:W-:Y:S02]  /*2b330*/  @P2 IADD3 R6, P3, R17, UR8, RZ ;  /* 0x0000000811062c10 */ /* 0x000fe4000ff7e0ff */
[----:B------:R-:W-:Y:S01]  /*2b340*/  MOV R8, UR4 ;  /* 0x0000000400087c02 */ /* 0x000fe20008000f00 */
[----:B------:R-:W-:Y:S01]  /*2b350*/  ULDC.64 UR4, c[0x0][0x418] ;  /* 0x0001060000047ab9 */ /* 0x000fe20000000a00 */
[----:B------:R-:W-:Y:S01]  /*2b360*/  @P2 IADD3.X R7, R19, UR9, RZ, P3, !PT ;  /* 0x0000000913072c10 */ /* 0x000fe20009ffe4ff */
[----:B------:R-:W5:Y:S04]  /*2b370*/  @P0 LDG.E R35, desc[UR10][R2.64] ;  /* 0x0000000a02230981 */ /* 0x000f68000c1e1900 */
[----:B---3--:R0:W3:Y:S01]  /*2b380*/  @P2 LDG.E R8, desc[UR10][R6.64] ;  /* 0x0000000a06082981 */ /* 0x0080e2000c1e1900 */
        /* <DEDUP_REMOVED lines=9> */
[----:B---3--:R0:W-:Y:S04]  /*2b420*/  STL [R1+0x1c], R8 ;  /* 0x00001c0801007387 */ /* 0x0081e80000100800 */
[----:B--2---:R1:W-:Y:S01]  /*2b430*/  STL [R1+0x10], R12 ;  /* 0x0000100c01007387 */ /* 0x0043e20000100800 */
[----:B------:R-:W-:Y:S02]  /*2b440*/  IMAD.MOV.U32 R11, RZ, RZ, R8 ;  /* 0x000000ffff0b7224 */ /* 0x000fe400078e0008 */
[----:B0-----:R-:W-:Y:S01]  /*2b450*/  IMAD.U32 R8, RZ, RZ, UR4 ;  /* 0x00000004ff087e24 */ /* 0x001fe2000f8e00ff */
[----:B------:R-:W-:Y:S06]  /*2b460*/  @P2 BRA `(.L_x_2938) ;  /* 0x0000000000182947 */ /* 0x000fec0003800000 */
[----:B------:R-:W-:Y:S05]  /*2b470*/  @!P0 BRA `(.L_x_2938) ;  /* 0x0000000000148947 */ /* 0x000fea0003800000 */
[----:B------:R-:W-:Y:S02]  /*2b480*/  ULDC.64 UR4, c[0x0][0x208] ;  /* 0x0000820000047ab9 */ /* 0x000fe40000000a00 */
[----:B------:R-:W2:Y:S04]  /*2b490*/  LDG.E R10, desc[UR4][R2.64] ;  /* 0x00000004020a7981 */ /* 0x000ea8000c1e1900 */
[----:B------:R-:W2:Y:S02]  /*2b4a0*/  LDG.E R7, desc[UR4][R2.64+0x4] ;  /* 0x0000040402077981 */ /* 0x000ea4000c1e1900 */
[----:B--2---:R-:W-:-:S05]  /*2b4b0*/  IADD3 R11, -R10, R7, RZ ;  /* 0x000000070a0b7210 */ /* 0x004fca0007ffe1ff */
[----:B------:R0:W-:Y:S02]  /*2b4c0*/  STL [R1+0x1c], R11 ;  /* 0x00001c0b01007387 */ /* 0x0001e40000100800 */
.L_x_2938:
[----:B------:R-:W-:Y:S01]  /*2b4d0*/  ULDC.64 UR4, c[0x0][0xa20] ;  /* 0x0002880000047ab9 */ /* 0x000fe20000000a00 */
[C---:B------:R-:W-:Y:S01]  /*2b4e0*/  LOP3.LUT R2, R26.reuse, 0xff000000, RZ, 0xc0, !PT ;  /* 0xff0000001a027812 */ /* 0x040fe200078ec0ff */
[----:B------:R-:W-:Y:S01]  /*2b4f0*/  IMAD.MOV.U32 R32, RZ, RZ, R31 ;  /* 0x000000ffff207224 */ /* 0x000fe200078e001f */
[----:B------:R-:W-:Y:S02]  /*2b500*/  ISETP.NE.U32.AND P0, PT, RZ, UR4, PT ;  /* 0x00000004ff007c0c */ /* 0x000fe4000bf05070 */
[----:B------:R-:W-:Y:S02]  /*2b510*/  SHF.R.U32.HI R2, RZ, 0x8, R2 ;  /* 0x00000008ff027819 */ /* 0x000fe40000011602 */
[----:B------:R-:W-:Y:S02]  /*2b520*/  ISETP.NE.AND.EX P0, PT, RZ, UR5, PT, P0 ;  /* 0x00000005ff007c0c */ /* 0x000fe4000bf05300 */
[C---:B------:R-:W-:Y:S02]  /*2b530*/  LOP3.LUT R7, R26.reuse, 0xff0000, RZ, 0xc0, !PT ;  /* 0x00ff00001a077812 */ /* 0x040fe400078ec0ff */
        /* <DEDUP_REMOVED lines=8> */
.L_x_2939:
[----:B------:R-:W-:Y:S02]  /*2b5c0*/  ULDC.64 UR4, c[0x0][0xa08] ;  /* 0x0002820000047ab9 */ /* 0x000fe40000000a00 */
[----:B------:R-:W-:-:S04]  /*2b5d0*/  ISETP.NE.U32.AND P0, PT, RZ, UR4, PT ;  /* 0x00000004ff007c0c */ /* 0x000fc8000bf05070 */
[----:B------:R-:W-:-:S13]  /*2b5e0*/  ISETP.NE.AND.EX P0, PT, RZ, UR5, PT, P0 ;  /* 0x00000005ff007c0c */ /* 0x000fda000bf05300 */
[----:B------:R-:W-:Y:S05]  /*2b5f0*/  @!P0 BRA `(.L_x_2940) ;  /* 0x0000000000188947 */ /* 0x000fea0003800000 */
[----:B------:R-:W2:Y:S01]  /*2b600*/  LDC.64 R2, c[0x0][0xa08] ;  /* 0x00028200ff027b82 */ /* 0x000ea20000000a00 */
[----:B------:R-:W-:Y:S01]  /*2b610*/  ULDC.64 UR4, c[0x0][0x208] ;  /* 0x0000820000047ab9 */ /* 0x000fe20000000a00 */
[----:B--2---:R-:W-:-:S05]  /*2b620*/  IMAD.WIDE R2, R32, 0x4, R2 ;  /* 0x0000000420027825 */ /* 0x004fca00078e0202 */
[----:B------:R-:W2:Y:S04]  /*2b630*/  LDG.E R8, desc[UR4][R2.64] ;  /* 0x0000000402087981 */ /* 0x000ea8000c1e1900 */
[----:B------:R-:W2:Y:S02]  /*2b640*/  LDG.E R9, desc[UR4][R2.64+0x4] ;  /* 0x0000040402097981 */ /* 0x000ea4000c1e1900 */
[----:B--2---:R-:W-:-:S07]  /*2b650*/  IMAD.IADD R8, R9, 0x1, -R8 ;  /* 0x0000000109087824 */ /* 0x004fce00078e0a08 */
.L_x_2940:
[----:B------:R-:W-:Y:S01]  /*2b660*/  ULDC.64 UR4, c[0x0][0x208] ;  /* 0x0000820000047ab9 */ /* 0x000fe20000000a00 */
[----:B--2---:R-:W2:Y:S01]  /*2b670*/  LDC R3, c[0x0][0x448] ;  /* 0x00011200ff037b82 */ /* 0x004ea20000000800 */
[----:B------:R-:W3:Y:S04]  /*2b680*/  @P1 LDG.E R2, desc[UR4][R4.64] ;  /* 0x0000000404021981 */ /* 0x000ee8000c1e1900 */
[----:B-1----:R1:W3:Y:S01]  /*2b690*/  @P1 LDG.E R5, desc[UR4][R4.64+0x4] ;  /* 0x0000040404051981 */ /* 0x0022e2000c1e1900 */
[----:B-----5:R-:W-:Y:S01]  /*2b6a0*/  IMAD.IADD R8, R8, 0x1, -R12 ;  /* 0x0000000108087824 */ /* 0x020fe200078e0a0c */
[----:B------:R-:W-:Y:S01]  /*2b6b0*/  BSSY B0, `(.L_x_2941) ;  /* 0x0000037000007945 */ /* 0x000fe20003800000 */
[----:B------:R-:W-:Y:S02]  /*2b6c0*/  LOP3.LUT R21, R7, 0xff, RZ, 0xc0, !PT ;  /* 0x000000ff07157812 */ /* 0x000fe400078ec0ff */
[----:B--2---:R-:W-:-:S13]  /*2b6d0*/  ISETP.NE.AND P0, PT, R3, 0x1, PT ;  /* 0x000000010300780c */ /* 0x004fda0003f05270 */
[----:B-1----:R-:W1:Y:S08]  /*2b6e0*/  @P0 LDC R4, c[0x0][0x44c] ;  /* 0x00011300ff040b82 */ /* 0x002e700000000800 */
[----:B------:R-:W2:Y:S01]  /*2b6f0*/  @P0 LDC R3, c[0x0][0x450] ;  /* 0x00011400ff030b82 */ /* 0x000ea20000000800 */
[----:B---3--:R-:W-:Y:S01]  /*2b700*/  @P1 IMAD.IADD R6, R5, 0x1, -R2 ;  /* 0x0000000105061824 */ /* 0x008fe200078e0a02 */
[----:B------:R-:W-:-:S05]  /*2b710*/  SHF.L.U32 R2, R25, 0x7, RZ ;  /* 0x0000000719027819 */ /* 0x000fca00000006ff */
[----:B------:R-:W-:-:S04]  /*2b720*/  VIADD R2, R2, 0x7f ;  /* 0x0000007f02027836 */ /* 0x000fc80000000000 */
[----:B-1----:R-:W-:-:S05]  /*2b730*/  @P0 IMAD.HI.U32 R4, R2, R4, RZ ;  /* 0x0000000402040227 */ /* 0x002fca00078e00ff */
[----:B--2---:R-:W-:Y:S01]  /*2b740*/  @P0 SHF.R.U32.HI R2, RZ, R3, R4 ;  /* 0x00000003ff020219 */ /* 0x004fe20000011604 */
[----:B------:R-:W-:Y:S01]  /*2b750*/  IMAD.IADD R3, R8, 0x1, R6 ;  /* 0x0000000108037824 */ /* 0x000fe200078e0206 */
[----:B------:R-:W-:-:S04]  /*2b760*/  SHF.R.U32.HI R4, RZ, 0x10, R7 ;  /* 0x00000010ff047819 */ /* 0x000fc80000011607 */
[C---:B------:R-:W-:Y:S01]  /*2b770*/  IADD3 R20, R3.reuse, 0x4f, RZ ;  /* 0x0000004f03147810 */ /* 0x040fe20007ffe0ff */
[----:B------:R1:W-:Y:S01]  /*2b780*/  STL [R1+0x8], R3 ;  /* 0x0000080301007387 */ /* 0x0003e20000100800 */
[----:B------:R-:W-:-:S03]  /*2b790*/  IADD3 R5, R3, 0x50, -R11 ;  /* 0x0000005003057810 */ /* 0x000fc60007ffe80b */
[----:B------:R-:W-:-:S04]  /*2b7a0*/  IMAD.HI R20, R20, 0x66666667, RZ ;  /* 0x6666666714147827 */ /* 0x000fc800078e02ff */
[----:B------:R-:W-:Y:S01]  /*2b7b0*/  IMAD.IADD R2, R5, 0x1, R2 ;  /* 0x0000000105027824 */ /* 0x000fe200078e0202 */
[----:B-1----:R-:W-:-:S03]  /*2b7c0*/  SHF.R.U32.HI R3, RZ, 0x1f, R20 ;  /* 0x0000001fff037819 */ /* 0x002fc60000011614 */
[----:B------:R-:W-:Y:S01]  /*2b7d0*/  IMAD.HI R2, R2, 0x66666667, RZ ;  /* 0x6666666702027827 */ /* 0x000fe200078e02ff */
[----:B------:R-:W-:-:S04]  /*2b7e0*/  LEA.HI.SX32 R20, R20, R3, 0x1b ;  /* 0x0000000314147211 */ /* 0x000fc800078fdaff */
[----:B------:R-:W-:-:S04]  /*2b7f0*/  SHF.R.U32.HI R3, RZ, 0x1f, R2 ;  /* 0x0000001fff037819 */ /* 0x000fc80000011602 */
[----:B------:R-:W-:Y:S01]  /*2b800*/  LEA.HI.SX32 R3, R2, R3, 0x1b ;  /* 0x0000000302037211 */ /* 0x000fe200078fdaff */
[----:B------:R-:W-:-:S03]  /*2b810*/  IMAD.MOV.U32 R2, RZ, RZ, RZ ;  /* 0x000000ffff027224 */ /* 0x000fc600078e00ff */
[----:B------:R-:W-:-:S04]  /*2b820*/  VIMNMX R9, R20, R3, PT ;  /* 0x0000000314097248 */ /* 0x000fc80003fe0100 */
[----:B------:R-:W-:-:S13]  /*2b830*/  ISETP.GE.AND P0, PT, R9, 0x1, PT ;  /* 0x000000010900780c */ /* 0x000fda0003f06270 */
[----:B------:R-:W-:Y:S05]  /*2b840*/  @!P0 BRA `(.L_x_2942) ;  /* 0x0000000000748947 */ /* 0x000fea0003800000 */
[----:B------:R-:W-:Y:S01]  /*2b850*/  ISETP.NE.AND P0, PT, R4, RZ, PT ;  /* 0x000000ff0400720c */ /* 0x000fe20003f05270 */
[----:B------:R-:W-:-:S03]  /*2b860*/  ULDC UR4, c[0x0][0x9f0] ;  /* 0x00027c0000047ab9 */ /* 0x000fc60000000800 */
[----:B------:R-:W-:-:S04]  /*2b870*/  SEL R7, R4, UR4, P0 ;  /* 0x0000000404077c07 */ /* 0x000fc80008000000 */
[----:B------:R-:W-:Y:S02]  /*2b880*/  IABS R10, R7 ;  /* 0x00000007000a7213 */ /* 0x000fe40000000000 */
[----:B0-----:R-:W-:Y:S02]  /*2b890*/  IADD3 R11, R7, -0x1, R9 ;  /* 0xffffffff070b7810 */ /* 0x001fe40007ffe009 */
[----:B------:R-:W0:Y:S08]  /*2b8a0*/  I2F.RP R2, R10 ;  /* 0x0000000a00027306 */ /* 0x000e300000209400 */
[----:B0-----:R-:W0:Y:S02]  /*2b8b0*/  MUFU.RCP R2, R2 ;  /* 0x0000000200027308 */ /* 0x001e240000001000 */
[----:B0-----:R-:W-:-:S06]  /*2b8c0*/  VIADD R2, R2, 0xffffffe ;  /* 0x0ffffffe02027836 */ /* 0x001fcc0000000000 */
[----:B------:R0:W1:Y:S02]  /*2b8d0*/  F2I.FTZ.U32.TRUNC.NTZ R3, R2 ;  /* 0x0000000200037305 */ /* 0x000064000021f000 */
[----:B0-----:R-:W-:-:S04]  /*2b8e0*/  LOP3.LUT R2, R11, R7, RZ, 0x3c, !PT ;  /* 0x000000070b027212 */ /* 0x001fc800078e3cff */
[----:B------:R-:W-:Y:S02]  /*2b8f0*/  ISETP.GE.AND P3, PT, R2, RZ, PT ;  /* 0x000000ff0200720c */ /* 0x000fe40003f66270 */
[----:B-1----:R-:W-:-:S05]  /*2b900*/  IADD3 R2, RZ, -R3, RZ ;  /* 0x80000003ff027210 */ /* 0x002fca0007ffe0ff */
[----:B------:R-:W-:Y:S02]  /*2b910*/  IMAD R12, R2, R10, RZ ;  /* 0x0000000a020c7224 */ /* 0x000fe400078e02ff */
[----:B------:R-:W-:-:S04]  /*2b920*/  IMAD.MOV.U32 R2, RZ, RZ, RZ ;  /* 0x000000ffff027224 */ /* 0x000fc800078e00ff */
[----:B------:R-:W-:Y:S01]  /*2b930*/  IMAD.HI.U32 R12, R3, R12, R2 ;  /* 0x0000000c030c7227 */ /* 0x000fe200078e0002 */
[----:B------:R-:W-:Y:S02]  /*2b940*/  IABS R2, R7 ;  /* 0x0000000700027213 */ /* 0x000fe40000000000 */
[----:B------:R-:W-:-:S03]  /*2b950*/  IABS R3, R11 ;  /* 0x0000000b00037213 */ /* 0x000fc60000000000 */
[----:B------:R-:W-:-:S04]  /*2b960*/  IMAD.MOV R2, RZ, RZ, -R2 ;  /* 0x000000ffff027224 */ /* 0x000fc800078e0a02 */
        /* <DEDUP_REMOVED lines=11> */
.L_x_2942:
[----:B------:R-:W-:Y:S05]  /*2ba20*/  BSYNC B0 ;  /* 0x0000000000007941 */ /* 0x000fea0003800000 */
.L_x_2941:
[-C--:B------:R-:W-:Y:S01]  /*2ba30*/  IMAD R3, R21, R2.reuse, RZ ;  /* 0x0000000215037224 */ /* 0x080fe200078e02ff */
[----:B------:R-:W-:Y:S04]  /*2ba40*/  BSSY B0, `(.L_x_2943) ;  /* 0x0000191000007945 */ /* 0x000fe80003800000 */
        /* <DEDUP_REMOVED lines=9> */
[----:B------:R-:W-:-:S05]  /*2bae0*/  @P0 IADD3 R2, R2, 0x4f, RZ ;  /* 0x0000004f02020810 */ /* 0x000fca0007ffe0ff */
[----:B------:R-:W-:-:S05]  /*2baf0*/  @P0 IMAD.HI R2, R2, 0x66666667, RZ ;  /* 0x6666666702020827 */ /* 0x000fca00078e02ff */
[----:B------:R-:W-:-:S04]  /*2bb00*/  @P0 SHF.R.U32.HI R7, RZ, 0x1f, R2 ;  /* 0x0000001fff070819 */ /* 0x000fc80000011602 */
[----:B------:R-:W-:Y:S02]  /*2bb10*/  @P0 LEA.HI.SX32 R3, R2, R7, 0x1b ;  /* 0x0000000702030211 */ /* 0x000fe400078fdaff */
[----:B------:R-:W-:Y:S02]  /*2bb20*/  PLOP3.LUT P0, PT, PT, PT, PT, 0x80, 0x0 ;  /* 0x000000000000781c */ /* 0x000fe40003f0f070 */
[----:B------:R-:W-:-:S13]  /*2bb30*/  ISETP.GT.AND P2, PT, R3, R6, PT ;  /* 0x000000060300720c */ /* 0x000fda0003f44270 */
[----:B------:R-:W-:Y:S05]  /*2bb40*/  @!P2 BRA `(.L_x_2944) ;  /* 0x000000180000a947 */ /* 0x000fea0003800000 */
[----:B------:R-:W-:Y:S01]  /*2bb50*/  UMOV UR4, 0xffffffff ;  /* 0xffffffff00047882 */ /* 0x000fe20000000000 */
[----:B------:R-:W-:Y:S02]  /*2bb60*/  SEL R2, R32, RZ, !P1 ;  /* 0x000000ff20027207 */ /* 0x000fe40004800000 */
[----:B------:R-:W-:Y:S05]  /*2bb70*/  BRA.DIV UR4, `(.L_x_2945) ;  /* 0x0000008604387947 */ /* 0x000fea000b800000 */
[----:B------:R-:W1:Y:S02]  /*2bb80*/  S2R R7, SR_TID.X ;  /* 0x0000000000077919 */ /* 0x000e640000002100 */
[----:B-1----:R-:W-:-:S04]  /*2bb90*/  SHF.R.U32.HI R7, RZ, 0x5, R7 ;  /* 0x00000005ff077819 */ /* 0x002fc80000011607 */
[----:B------:R-:W-:-:S05]  /*2bba0*/  LOP3.LUT R7, R7, 0x3, RZ, 0xc0, !PT ;  /* 0x0000000307077812 */ /* 0x000fca00078ec0ff */
[----:B------:R1:W2:Y:S02]  /*2bbb0*/  SHFL.IDX PT, R14, R7, RZ, 0x1f ;  /* 0x00001fff070e7589 */ /* 0x0002a400000e0000 */
.L_x_3154:
[----:B--2---:R-:W-:Y:S02]  /*2bbc0*/  ISETP.NE.AND P0, PT, R14, RZ, PT ;  /* 0x000000ff0e00720c */ /* 0x004fe40003f05270 */
[----:B------:R-:W-:-:S11]  /*2bbd0*/  PLOP3.LUT P6, PT, PT, PT, PT, 0x8, 0x0 ;  /* 0x000000000000781c */ /* 0x000fd60003fce170 */
[----:B------:R-:W-:Y:S05]  /*2bbe0*/  @P0 BRA `(.L_x_2946) ;  /* 0x00000000000c0947 */ /* 0x000fea0003800000 */
[----:B------:R-:W-:-:S03]  /*2bbf0*/  UMOV UR4, 0xffffffff ;  /* 0xffffffff00047882 */ /* 0x000fc60000000000 */
[----:B------:R-:W-:Y:S05]  /*2bc00*/  BRA.DIV UR4, `(.L_x_2947) ;  /* 0x0000008604487947 */ /* 0x000fea000b800000 */
[----:B------:R-:W-:-:S13]  /*2bc10*/  ELECT P6, URZ, PT ;  /* 0x00000000003f782f */ /* 0x000fda00038c0000 */
.L_x_2946:
[----:B-1----:R-:W2:Y:S01]  /*2bc20*/  LDL R7, [R1+0x2c] ;  /* 0x00002c0001077983 */ /* 0x002ea20000100800 */
[----:B------:R-:W-:Y:S01]  /*2bc30*/  BSSY B1, `(.L_x_2948) ;  /* 0x0000008000017945 */ /* 0x000fe20003800000 */
[----:B--2---:R-:W-:-:S05]  /*2bc40*/  VIADD R7, R7, 0x1 ;  /* 0x0000000107077836 */ /* 0x004fca0000000000 */
[----:B------:R-:W-:-:S04]  /*2bc50*/  LEA.HI R8, R7, R7, RZ, 0x1 ;  /* 0x0000000707087211 */ /* 0x000fc800078f08ff */
[----:B------:R-:W-:-:S05]  /*2bc60*/  LOP3.LUT R8, R8, 0xfffffffe, RZ, 0xc0, !PT ;  /* 0xfffffffe08087812 */ /* 0x000fca00078ec0ff */
[----:B------:R-:W-:-:S05]  /*2bc70*/  IMAD.IADD R7, R7, 0x1, -R8 ;  /* 0x0000000107077824 */ /* 0x000fca00078e0a08 */
[----:B------:R-:W-:-:S04]  /*2bc80*/  SHF.L.U32 R7, R7, 0x1f, RZ ;  /* 0x0000001f07077819 */ /* 0x000fc800000006ff */
[----:B------:R-:W1:Y:S02]  /*2bc90*/  SYNCS.PHASECHK.TRANS64.TRYWAIT P0, [R16+URZ+0x38820], R7 ;  /* 0x03882007100075a7 */ /* 0x000e64000800017f */
[----:B-1----:R-:W-:Y:S05]  /*2bca0*/  @!P0 BRA `(.L_x_2949) ;  /* 0x0000008400408947 */ /* 0x002fea0003800000 */
.L_x_3157:
[----:B------:R-:W-:Y:S05]  /*2bcb0*/  BSYNC B1 ;  /* 0x0000000000017941 */ /* 0x000fea0003800000 */
.L_x_2948:
[----:B------:R-:W-:Y:S04]  /*2bcc0*/  BSSY B1, `(.L_x_2950) ;  /* 0x00000ab000017945 */ /* 0x000fe80003800000 */
[----:B------:R-:W-:Y:S05]  /*2bcd0*/  @!P6 BRA `(.L_x_2951) ;  /* 0x0000000800a4e947 */ /* 0x000fea0003800000 */
[----:B0-----:R-:W-:Y:S01]  /*2bce0*/  LEA R11, R28, R16, 0x3 ;  /* 0x000000101c0b7211 */ /* 0x001fe200078e18ff */
[----:B------:R-:W0:Y:S01]  /*2bcf0*/  S2R R8, SR_TID.X ;  /* 0x0000000000087919 */ /* 0x000e220000002100 */
[----:B------:R-:W-:Y:S01]  /*2bd00*/  SHF.L.U32 R10, R30, 0x1f, RZ ;  /* 0x0000001f1e0a7819 */ /* 0x000fe200000006ff */
[----:B------:R-:W-:Y:S03]  /*2bd10*/  BSSY B2, `(.L_x_2952) ;  /* 0x0000005000027945 */ /* 0x000fe60003800000 */
[----:B------:R-:W2:Y:S01]  /*2bd20*/  SYNCS.PHASECHK.TRANS64.TRYWAIT P0, [R11+URZ+0x388a0], R10 ;  /* 0x0388a00a0b0075a7 */ /* 0x000ea2000800017f */
[----:B0-----:R-:W-:-:S04]  /*2bd30*/  LOP3.LUT R8, R8, 0x7f, RZ, 0xc0, !PT ;  /* 0x0000007f08087812 */ /* 0x001fc800078ec0ff */
[----:B------:R-:W-:Y:S01]  /*2bd40*/  ISETP.NE.AND P1, PT, R8, RZ, PT ;  /* 0x000000ff0800720c */ /* 0x000fe20003f25270 */
[----:B--2---:R-:W-:-:S12]  /*2bd50*/  @!P0 BRA `(.L_x_2953) ;  /* 0x0000008400288947 */ /* 0x004fd80003800000 */
.L_x_3158:
[----:B------:R-:W-:Y:S05]  /*2bd60*/  BSYNC B2 ;  /* 0x0000000000027941 */ /* 0x000fea0003800000 */
.L_x_2952:
[----:B------:R-:W-:Y:S04]  /*2bd70*/  BSSY B2, `(.L_x_2954) ;  /* 0x0000009000027945 */ /* 0x000fe80003800000 */
[----:B------:R-:W-:Y:S05]  /*2bd80*/  @P1 BRA `(.L_x_2955) ;  /* 0x00000000001c1947 */ /* 0x000fea0003800000 */
[----:B------:R-:W2:Y:S01]  /*2bd90*/  S2R R8, SR_TID.X ;  /* 0x0000000000087919 */ /* 0x000ea20000002100 */
[----:B-1----:R-:W-:-:S04]  /*2bda0*/  IMAD.MOV.U32 R7, RZ, RZ, 0xa000 ;  /* 0x0000a000ff077424 */ /* 0x002fc800078e00ff */
[----:B------:R3:W-:Y:S01]  /*2bdb0*/  SYNCS.ARRIVE.TRANS64 RZ, [R11+URZ+0x38890], R7 ;  /* 0x038890070bff79a7 */ /* 0x0007e2000800003f */
[----:B--2---:R-:W-:-:S04]  /*2bdc0*/  LOP3.LUT R8, R8, 0x1f, RZ, 0xc0, !PT ;  /* 0x0000001f08087812 */ /* 0x004fc800078ec0ff */
[----:B------:R-:W-:-:S13]  /*2bdd0*/  ISETP.NE.AND P0, PT, R8, RZ, PT ;  /* 0x000000ff0800720c */ /* 0x000fda0003f05270 */
[----:B---3--:R-:W-:Y:S05]  /*2bde0*/  @!P0 BRA `(.L_x_2955) ;  /* 0x0000000000048947 */ /* 0x008fea0003800000 */
[----:B------:R-:W-:Y:S01]  /*2bdf0*/  BPT.TRAP 0x1 ;  /* 0x000000040000795c */ /* 0x000fe20000300000 */
.L_x_2955:
[----:B------:R-:W-:Y:S05]  /*2be00*/  BSYNC B2 ;  /* 0x0000000000027941 */ /* 0x000fea0003800000 */
.L_x_2954:
[----:B-1----:R-:W-:Y:S01]  /*2be10*/  IMAD.MOV.U32 R7, RZ, RZ, RZ ;  /* 0x000000ffff077224 */ /* 0x002fe200078e00ff */
[----:B------:R-:W-:Y:S01]  /*2be20*/  UIADD3 UR4, UP0, UR38, 0x570, URZ ;  /* 0x0000057026047890 */ /* 0x000fe2000ff1e03f */
[----:B------:R-:W-:Y:S01]  /*2be30*/  IMAD R8, R3, 0x50, R0 ;  /* 0x0000005003087824 */ /* 0x000fe200078e0200 */
[----:B------:R-:W-:Y:S01]  /*2be40*/  PLOP3.LUT P0, PT, PT, PT, PT, 0x80, 0x0 ;  /* 0x000000000000781c */ /* 0x000fe20003f0f070 */
[----:B------:R-:W-:Y:S01]  /*2be50*/  IMAD R9, R28, 0xa000, R16 ;  /* 0x0000a0001c097824 */ /* 0x000fe200078e0210 */
[----:B------:R-:W-:Y:S01]  /*2be60*/  R2UR UR10, R7 ;  /* 0x00000000070a72ca */ /* 0x000fe200000e0000 */
[----:B------:R-:W-:Y:S01]  /*2be70*/  VIADD R8, R8, 0xffffffb0 ;  /* 0xffffffb008087836 */ /* 0x000fe20000000000 */
[----:B------:R-:W-:Y:S01]  /*2be80*/  IADD3 R7, R11, 0x38890, RZ ;  /* 0x000388900b077810 */ /* 0x000fe20007ffe0ff */
[----:B------:R-:W-:Y:S01]  /*2be90*/  VIADD R12, R9, 0x24400 ;  /* 0x00024400090c7836 */ /* 0x000fe20000000000 */
[----:B------:R-:W-:Y:S01]  /*2bea0*/  UIADD3.X UR5, URZ, UR39, URZ, UP0, !UPT ;  /* 0x000000273f057290 */ /* 0x000fe200087fe43f */
[----:B------:R-:W-:Y:S01]  /*2beb0*/  UMOV UR6, 0x0 ;  /* 0x0000000000067882 */ /* 0x000fe20000000000 */
[----:B------:R-:W-:-:S10]  /*2bec0*/  UMOV UR7, 0x12f00000 ;  /* 0x12f0000000077882 */ /* 0x000fd40000000000 */
.L_x_2956:
        /* <DEDUP_REMOVED lines=16> */
.L_x_2957:
        /* <DEDUP_REMOVED lines=16> */
.L_x_2958:
        /* <DEDUP_REMOVED lines=16> */
.L_x_2959:
        /* <DEDUP_REMOVED lines=13> */
.L_x_3159:
[----:B------:R-:W-:Y:S05]  /*2c2a0*/  BSYNC B2 ;  /* 0x0000000000027941 */ /* 0x000fea0003800000 */
.L_x_2960:
[----:B------:R-:W-:Y:S01]  /*2c2b0*/  BSSY B2, `(.L_x_2962) ;  /* 0x000000b000027945 */ /* 0x000fe20003800000 */
[----:B------:R-:W-:Y:S01]  /*2c2c0*/  MOV R12, 0x0 ;  /* 0x00000000000c7802 */ /* 0x000fe20000000f00 */
[----:B------:R-:W-:Y:S02]  /*2c2d0*/  IMAD.MOV.U32 R13, RZ, RZ, 0x12f00000 ;  /* 0x12f00000ff0d7424 */ /* 0x000fe400078e00ff */
[----:B------:R-:W-:Y:S05]  /*2c2e0*/  @P1 BRA `(.L_x_2963) ;  /* 0x00000000001c1947 */ /* 0x000fea0003800000 */
[----:B01----:R-:W0:Y:S01]  /*2c2f0*/  S2R R10, SR_TID.X ;  /* 0x00000000000a7919 */ /* 0x003e220000002100 */
[----:B------:R-:W-:-:S04]  /*2c300*/  IMAD.MOV.U32 R7, RZ, RZ, 0xa000 ;  /* 0x0000a000ff077424 */ /* 0x000fc800078e00ff */
[----:B------:R2:W-:Y:S01]  /*2c310*/  SYNCS.ARRIVE.TRANS64 RZ, [R11+URZ+0x388b0], R7 ;  /* 0x0388b0070bff79a7 */ /* 0x0005e2000800003f */
[----:B0-----:R-:W-:-:S04]  /*2c320*/  LOP3.LUT R10, R10, 0x1f, RZ, 0xc0, !PT ;  /* 0x0000001f0a0a7812 */ /* 0x001fc800078ec0ff */
[----:B------:R-:W-:-:S13]  /*2c330*/  ISETP.NE.AND P0, PT, R10, RZ, PT ;  /* 0x000000ff0a00720c */ /* 0x000fda0003f05270 */
[----:B--2---:R-:W-:Y:S05]  /*2c340*/  @!P0 BRA `(.L_x_2963) ;  /* 0x0000000000048947 */ /* 0x004fea0003800000 */
[----:B------:R-:W-:Y:S01]  /*2c350*/  BPT.TRAP 0x1 ;  /* 0x000000040000795c */ /* 0x000fe20000300000 */
.L_x_2963:
[----:B------:R-:W-:Y:S05]  /*2c360*/  BSYNC B2 ;  /* 0x0000000000027941 */ /* 0x000fea0003800000 */
.L_x_2962:
[----:B------:R-:W-:Y:S01]  /*2c370*/  R2UR UR6, R12 ;  /* 0x000000000c0672ca */ /* 0x000fe200000e0000 */
[----:B------:R-:W-:Y:S01]  /*2c380*/  IMAD.MOV.U32 R7, RZ, RZ, RZ ;  /* 0x000000ffff077224 */ /* 0x000fe200078e00ff */
[----:B------:R-:W-:Y:S01]  /*2c390*/  R2UR UR7, R13 ;  /* 0x000000000d0772ca */ /* 0x000fe200000e0000 */
[----:B------:R-:W-:Y:S01]  /*2c3a0*/  UIADD3 UR4, UP0, UR38, 0x670, URZ ;  /* 0x0000067026047890 */ /* 0x000fe2000ff1e03f */
[----:B------:R-:W-:Y:S02]  /*2c3b0*/  PLOP3.LUT P0, PT, PT, PT, PT, 0x80, 0x0 ;  /* 0x000000000000781c */ /* 0x000fe40003f0f070 */
[----:B------:R-:W-:Y:S01]  /*2c3c0*/  R2UR UR10, R7 ;  /* 0x00000000070a72ca */ /* 0x000fe200000e0000 */
[----:B------:R-:W-:Y:S01]  /*2c3d0*/  VIADD R7, R9, 0x400 ;  /* 0x0000040009077836 */ /* 0x000fe20000000000 */
[----:B01----:R-:W-:Y:S01]  /*2c3e0*/  IADD3 R11, R11, 0x388b0, RZ ;  /* 0x000388b00b0b7810 */ /* 0x003fe20007ffe0ff */
[----:B------:R-:W-:-:S12]  /*2c3f0*/  UIADD3.X UR5, URZ, UR39, URZ, UP0, !UPT ;  /* 0x000000273f057290 */ /* 0x000fd800087fe43f */
.L_x_2964:
        /* <DEDUP_REMOVED lines=15> */
.L_x_2965:
        /* <DEDUP_REMOVED lines=15> */
.L_x_2966:
        /* <DEDUP_REMOVED lines=15> */
.L_x_2967:
        /* <DEDUP_REMOVED lines=9> */
[----:B--2---:R-:W-:Y:S05]  /*2c760*/  @P0 BRA.U.ANY `(.L_x_2967) ;  /* 0xfffffffd00d80947 */ /* 0x004fea000393ffff */
.L_x_2951:
[----:B------:R-:W-:Y:S05]  /*2c770*/  BSYNC B1 ;  /* 0x0000000000017941 */ /* 0x000fea0003800000 */
.L_x_2950:
[----:B0-----:R-:W-:Y:S01]  /*2c780*/  VIADD R11, R3, 0xfffffffe ;  /* 0xfffffffe030b7836 */ /* 0x001fe20000000000 */
        /* <DEDUP_REMOVED lines=8> */
.L_x_2986:
[----:B------:R-:W-:Y:S05]  /*2c810*/  YIELD ;  /* 0x0000000000007946 */ /* 0x000fea0003800000 */
[----:B------:R-:W-:Y:S04]  /*2c820*/  BSSY B1, `(.L_x_2968) ;  /* 0x00000aa000017945 */ /* 0x000fe80003800000 */
[----:B------:R-:W-:Y:S05]  /*2c830*/  @!P6 BRA `(.L_x_2969) ;  /* 0x0000000800a0e947 */ /* 0x000fea0003800000 */
[----:B------:R-:W-:Y:S01]  /*2c840*/  IMAD R10, R28, 0x8, R16 ;  /* 0x000000081c0a7824 */ /* 0x000fe200078e0210 */
[----:B------:R-:W-:Y:S01]  /*2c850*/  SHF.L.U32 R9, R30, 0x1f, RZ ;  /* 0x0000001f1e097819 */ /* 0x000fe200000006ff */
[----:B------:R-:W0:Y:S01]  /*2c860*/  S2R R3, SR_TID.X ;  /* 0x0000000000037919 */ /* 0x000e220000002100 */
[----:B------:R-:W-:Y:S02]  /*2c870*/  BSSY B2, `(.L_x_2970) ;  /* 0x0000005000027945 */ /* 0x000fe40003800000 */
[----:B------:R-:W2:Y:S01]  /*2c880*/  SYNCS.PHASECHK.TRANS64.TRYWAIT P1, [R10+URZ+0x388a0], R9 ;  /* 0x0388a0090a0075a7 */ /* 0x000ea2000802017f */
[----:B0-----:R-:W-:-:S04]  /*2c890*/  LOP3.LUT R3, R3, 0x7f, RZ, 0xc0, !PT ;  /* 0x0000007f03037812 */ /* 0x001fc800078ec0ff */
[----:B------:R-:W-:Y:S01]  /*2c8a0*/  ISETP.NE.AND P2, PT, R3, RZ, PT ;  /* 0x000000ff0300720c */ /* 0x000fe20003f45270 */
[----:B--2---:R-:W-:-:S12]  /*2c8b0*/  @!P1 BRA `(.L_x_2971) ;  /* 0x0000007800789947 */ /* 0x004fd80003800000 */
.L_x_3160:
[----:B------:R-:W-:Y:S05]  /*2c8c0*/  BSYNC B2 ;  /* 0x0000000000027941 */ /* 0x000fea0003800000 */
.L_x_2970:
[----:B------:R-:W-:Y:S04]  /*2c8d0*/  BSSY B2, `(.L_x_2972) ;  /* 0x0000009000027945 */ /* 0x000fe80003800000 */
[----:B------:R-:W-:Y:S05]  /*2c8e0*/  @P2 BRA `(.L_x_2973) ;  /* 0x00000000001c2947 */ /* 0x000fea0003800000 */
[----:B-1----:R-:W1:Y:S01]  /*2c8f0*/  S2R R7, SR_TID.X ;  /* 0x0000000000077919 */ /* 0x002e620000002100 */
[----:B------:R-:W-:-:S04]  /*2c900*/  MOV R3, 0xa000 ;  /* 0x0000a00000037802 */ /* 0x000fc80000000f00 */
[----:B------:R2:W-:Y:S01]  /*2c910*/  SYNCS.ARRIVE.TRANS64 RZ, [R10+URZ+0x38890], R3 ;  /* 0x038890030aff79a7 */ /* 0x0005e2000800003f */
[----:B-1----:R-:W-:-:S04]  /*2c920*/  LOP3.LUT R7, R7, 0x1f, RZ, 0xc0, !PT ;  /* 0x0000001f07077812 */ /* 0x002fc800078ec0ff */
[----:B------:R-:W-:-:S13]  /*2c930*/  ISETP.NE.AND P1, PT, R7, RZ, PT ;  /* 0x000000ff0700720c */ /* 0x000fda0003f25270 */
[----:B--2---:R-:W-:Y:S05]  /*2c940*/  @!P1 BRA `(.L_x_2973) ;  /* 0x0000000000049947 */ /* 0x004fea0003800000 */
[----:B------:R-:W-:Y:S01]  /*2c950*/  BPT.TRAP 0x1 ;  /* 0x000000040000795c */ /* 0x000fe20000300000 */
.L_x_2973:
[----:B------:R-:W-:Y:S05]  /*2c960*/  BSYNC B2 ;  /* 0x0000000000027941 */ /* 0x000fea0003800000 */
.L_x_2972:
[----:B------:R-:W-:Y:S01]  /*2c970*/  IMAD.MOV.U32 R14, RZ, RZ, RZ ;  /* 0x000000ffff0e7224 */ /* 0x000fe200078e00ff */
[----:B------:R-:W-:Y:S01]  /*2c980*/  UIADD3 UR4, UP0, UR38, 0x570, URZ ;  /* 0x0000057026047890 */ /* 0x000fe2000ff1e03f */
[----:B------:R-:W-:Y:S01]  /*2c990*/  IMAD R8, R28, 0xa000, R16 ;  /* 0x0000a0001c087824 */ /* 0x000fe200078e0210 */
[----:B------:R-:W-:Y:S01]  /*2c9a0*/  PLOP3.LUT P1, PT, PT, PT, PT, 0x80, 0x0 ;  /* 0x000000000000781c */ /* 0x000fe20003f2f070 */
[----:B-1----:R-:W-:Y:S01]  /*2c9b0*/  IMAD R7, R11, 0x50, R0 ;  /* 0x000000500b077824 */ /* 0x002fe200078e0200 */
[----:B------:R-:W-:Y:S01]  /*2c9c0*/  R2UR UR10, R14 ;  /* 0x000000000e0a72ca */ /* 0x000fe200000e0000 */
[----:B------:R-:W-:Y:S01]  /*2c9d0*/  VIADD R3, R10, 0x38890 ;  /* 0x000388900a037836 */ /* 0x000fe20000000000 */
[----:B------:R-:W-:Y:S01]  /*2c9e0*/  UIADD3.X UR5, URZ, UR39, URZ, UP0, !UPT ;  /* 0x000000273f057290 */ /* 0x000fe200087fe43f */
[----:B------:R-:W-:Y:S01]  /*2c9f0*/  VIADD R12, R8, 0x24400 ;  /* 0x00024400080c7836 */ /* 0x000fe20000000000 */
[----:B------:R-:W-:Y:S01]  /*2ca00*/  UMOV UR6, 0x0 ;  /* 0x0000000000067882 */ /* 0x000fe20000000000 */
[----:B------:R-:W-:-:S10]  /*2ca10*/  UMOV UR7, 0x12f00000 ;  /* 0x12f0000000077882 */ /* 0x000fd40000000000 */
.L_x_2974:
        /* <DEDUP_REMOVED lines=11> */
[----:B------:R-:W-:Y:S01]  /*2cad0*/  UMOV UR6, 0x0 ;  /* 0x0000000000067882 */ /* 0x000fe20000000000 */
[----:B------:R-:W-:Y:S01]  /*2cae0*/  PLOP3.LUT P1, PT, PT, PT, PT, 0x80, 0x0 ;  /* 0x000000000000781c */ /* 0x000fe20003f2f070 */
[----:B------:R-:W-:Y:S01]  /*2caf0*/  UMOV UR7, 0x12f00000 ;  /* 0x12f0000000077882 */ /* 0x000fe20000000000 */
[----:B------:R-:W-:Y:S01]  /*2cb00*/  R2UR UR10, R12 ;  /* 0x000000000c0a72ca */ /* 0x000fe200000e0000 */
[----:B------:R-:W-:-:S14]  /*2cb10*/  VIADD R12, R8, 0x26c00 ;  /* 0x00026c00080c7836 */ /* 0x000fdc0000000000 */
.L_x_2975:
        /* <DEDUP_REMOVED lines=16> */
.L_x_2976:
        /* <DEDUP_REMOVED lines=16> */
.L_x_2977:
        /* <DEDUP_REMOVED lines=13> */
.L_x_3161:
[----:B------:R-:W-:Y:S05]  /*2cdf0*/  BSYNC B2 ;  /* 0x0000000000027941 */ /* 0x000fea0003800000 */
.L_x_2978:
[----:B------:R-:W-:Y:S01]  /*2ce00*/  BSSY B2, `(.L_x_2980) ;  /* 0x000000b000027945 */ /* 0x000fe20003800000 */
[----:B------:R-:W-:Y:S02]  /*2ce10*/  IMAD.MOV.U32 R12, RZ, RZ, 0x0 ;  /* 0x00000000ff0c7424 */ /* 0x000fe400078e00ff */
[----:B------:R-:W-:Y:S01]  /*2ce20*/  IMAD.MOV.U32 R13, RZ, RZ, 0x12f00000 ;  /* 0x12f00000ff0d7424 */ /* 0x000fe200078e00ff */
[----:B------:R-:W-:Y:S06]  /*2ce30*/  @P2 BRA `(.L_x_2981) ;  /* 0x00000000001c2947 */ /* 0x000fec0003800000 */
[----:B01----:R-:W0:Y:S01]  /*2ce40*/  S2R R9, SR_TID.X ;  /* 0x0000000000097919 */ /* 0x003e220000002100 */
[----:B------:R-:W-:-:S04]  /*2ce50*/  MOV R3, 0xa000 ;  /* 0x0000a00000037802 */ /* 0x000fc80000000f00 */
[----:B------:R2:W-:Y:S01]  /*2ce60*/  SYNCS.ARRIVE.TRANS64 RZ, [R10+URZ+0x388b0], R3 ;  /* 0x0388b0030aff79a7 */ /* 0x0005e2000800003f */
[----:B0-----:R-:W-:-:S04]  /*2ce70*/  LOP3.LUT R9, R9, 0x1f, RZ, 0xc0, !PT ;  /* 0x0000001f09097812 */ /* 0x001fc800078ec0ff */
[----:B------:R-:W-:-:S13]  /*2ce80*/  ISETP.NE.AND P1, PT, R9, RZ, PT ;  /* 0x000000ff0900720c */ /* 0x000fda0003f25270 */
[----:B--2---:R-:W-:Y:S05]  /*2ce90*/  @!P1 BRA `(.L_x_2981) ;  /* 0x0000000000049947 */ /* 0x004fea0003800000 */
[----:B------:R-:W-:Y:S01]  /*2cea0*/  BPT.TRAP 0x1 ;  /* 0x000000040000795c */ /* 0x000fe20000300000 */
.L_x_2981:
[----:B------:R-:W-:Y:S05]  /*2ceb0*/  BSYNC B2 ;  /* 0x0000000000027941 */ /* 0x000fea0003800000 */
.L_x_2980:
[----:B------:R-:W-:Y:S01]  /*2cec0*/  R2UR UR10, R14 ;  /* 0x000000000e0a72ca */ /* 0x000fe200000e0000 */
[----:B------:R-:W-:Y:S01]  /*2ced0*/  UIADD3 UR4, UP0, UR38, 0x670, URZ ;  /* 0x0000067026047890 */ /* 0x000fe2000ff1e03f */
[----:B------:R-:W-:Y:S01]  /*2cee0*/  R2UR UR6, R12 ;  /* 0x000000000c0672ca */ /* 0x000fe200000e0000 */
[----:B01----:R-:W-:Y:S01]  /*2cef0*/  VIADD R10, R10, 0x388b0 ;  /* 0x000388b00a0a7836 */ /* 0x003fe20000000000 */
[----:B------:R-:W-:Y:S01]  /*2cf00*/  R2UR UR7, R13 ;  /* 0x000000000d0772ca */ /* 0x000fe200000e0000 */
[----:B------:R-:W-:Y:S01]  /*2cf10*/  VIADD R3, R8, 0x400 ;  /* 0x0000040008037836 */ /* 0x000fe20000000000 */
[----:B------:R-:W-:Y:S01]  /*2cf20*/  PLOP3.LUT P1, PT, PT, PT, PT, 0x80, 0x0 ;  /* 0x000000000000781c */ /* 0x000fe20003f2f070 */
[----:B------:R-:W-:-:S12]  /*2cf30*/  UIADD3.X UR5, URZ, UR39, URZ, UP0, !UPT ;  /* 0x000000273f057290 */ /* 0x000fd800087fe43f */
.L_x_2982:
        /* <DEDUP_REMOVED lines=11> */
[----:B------:R-:W-:Y:S02]  /*2cff0*/  R2UR UR6, R12 ;  /* 0x000000000c0672ca */ /* 0x000fe400000e0000 */
[----:B------:R-:W-:Y:S02]  /*2d000*/  R2UR UR7, R13 ;  /* 0x000000000d0772ca */ /* 0x000fe400000e0000 */
[----:B------:R-:W-:Y:S02]  /*2d010*/  R2UR UR10, R9 ;  /* 0x00000000090a72ca */ /* 0x000fe400000e0000 */
[----:B------:R-:W-:Y:S02]  /*2d020*/  PLOP3.LUT P1, PT, PT, PT, PT, 0x80, 0x0 ;  /* 0x000000000000781c */ /* 0x000fe40003f2f070 */
[----:B------:R-:W-:-:S11]  /*2d030*/  IADD3 R3, R8, 0x2c00, RZ ;  /* 0x00002c0008037810 */ /* 0x000fd60007ffe0ff */
.L_x_2983:
        /* <DEDUP_REMOVED lines=15> */
.L_x_2984:
        /* <DEDUP_REMOVED lines=15> */
.L_x_2985:
        /* <DEDUP_REMOVED lines=10> */
.L_x_2969:
[----:B------:R-:W-:Y:S05]  /*2d2c0*/  BSYNC B1 ;  /* 0x0000000000017941 */ /* 0x000fea0003800000 */
.L_x_2968:
[C---:B------:R-:W-:Y:S01]  /*2d2d0*/  ISETP.GT.AND P2, PT, R11.reuse, R6, PT ;  /* 0x000000060b00720c */ /* 0x040fe20003f44270 */
[----:B------:R-:W-:Y:S01]  /*2d2e0*/  VIADD R28, R28, 0x1 ;  /* 0x000000011c1c7836 */ /* 0x000fe20000000000 */
[----:B------:R-:W-:-:S04]  /*2d2f0*/  IADD3 R11, R11, -0x1, RZ ;  /* 0xffffffff0b0b7810 */ /* 0x000fc80007ffe0ff */
[----:B------:R-:W-:-:S04]  /*2d300*/  ISETP.NE.AND P1, PT, R28, 0x2, PT ;  /* 0x000000021c00780c */ /* 0x000fc80003f25270 */
[----:B------:R-:W-:Y:S02]  /*2d310*/  SEL R3, RZ, 0x1, P1 ;  /* 0x00000001ff037807 */ /* 0x000fe40000800000 */
[----:B------:R-:W-:Y:S02]  /*2d320*/  SEL R28, R28, RZ, P1 ;  /* 0x000000ff1c1c7207 */ /* 0x000fe40000800000 */
[----:B------:R-:W-:Y:S01]  /*2d330*/  LOP3.LUT R30, R30, R3, RZ, 0x3c, !PT ;  /* 0x000000031e1e7212 */ /* 0x000fe200078e3cff */
[----:B------:R-:W-:Y:S06]  /*2d340*/  @P2 BRA `(.L_x_2986) ;  /* 0xfffffff400302947 */ /* 0x000fec000383ffff */
.L_x_2944:
[----:B------:R-:W-:Y:S05]  /*2d350*/  BSYNC B0 ;  /* 0x0000000000007941 */ /* 0x000fea0003800000 */
.L_x_2943:
[----:B------:R-:W2:Y:S01]  /*2d360*/  LDC R0, c[0x0][0x448] ;  /* 0x00011200ff007b82 */ /* 0x000ea20000000800 */
[----:B------:R-:W-:Y:S01]  /*2d370*/  LEA R2, R25, 0x7f, 0x7 ;  /* 0x0000007f19027811 */ /* 0x000fe200078e38ff */
[----:B------:R-:W-:Y:S06]  /*2d380*/  @!P0 WARPSYNC.ALL ;  /* 0x0000000000008948 */ /* 0x000fec0003800000 */
[----:B------:R-:W-:Y:S01]  /*2d390*/  @!P0 BAR.SYNC.DEFER_BLOCKING 0xc, 0x180 ;  /* 0x0306000000008b1d */ /* 0x000fe20000010000 */
[----:B------:R-:W-:-:S05]  /*2d3a0*/  ISETP.NE.AND P2, PT, R4, RZ, PT ;  /* 0x000000ff0400720c */ /* 0x000fca0003f45270 */
[----:B------:R-:W-:Y:S08]  /*2d3b0*/  BSSY B0, `(.L_x_2987) ;  /* 0x0000029000007945 */ /* 0x000ff00003800000 */
[----:B------:R-:W3:Y:S01]  /*2d3c0*/  @!P2 LDC R4, c[0x0][0x9f0] ;  /* 0x00027c00ff04ab82 */ /* 0x000ee20000000800 */
[----:B--2---:R-:W-:-:S13]  /*2d3d0*/  ISETP.NE.AND P1, PT, R0, 0x1, PT ;  /* 0x000000010000780c */ /* 0x004fda0003f25270 */
[----:B------:R-:W2:Y:S08]  /*2d3e0*/  @P1 LDC R3, c[0x0][0x44c] ;  /* 0x00011300ff031b82 */ /* 0x000eb00000000800 */
[----:B------:R-:W4:Y:S01]  /*2d3f0*/  @P1 LDC R0, c[0x0][0x450] ;  /* 0x00011400ff001b82 */ /* 0x000f220000000800 */
[----:B--2---:R-:W-:-:S05]  /*2d400*/  @P1 IMAD.HI.U32 R3, R2, R3, RZ ;  /* 0x0000000302031227 */ /* 0x004fca00078e00ff */
[----:B----4-:R-:W-:Y:S01]  /*2d410*/  @P1 SHF.R.U32.HI R2, RZ, R0, R3 ;  /* 0x00000000ff021219 */ /* 0x010fe20000011603 */
[----:B------:R-:W-:-:S04]  /*2d420*/  IMAD.MOV.U32 R0, RZ, RZ, RZ ;  /* 0x000000ffff007224 */ /* 0x000fc800078e00ff */
[----:B------:R-:W-:-:S04]  /*2d430*/  IMAD.IADD R2, R5, 0x1, R2 ;  /* 0x0000000105027824 */ /* 0x000fc800078e0202 */
[----:B------:R-:W-:-:S05]  /*2d440*/  IMAD.HI R2, R2, 0x66666667, RZ ;  /* 0x6666666702027827 */ /* 0x000fca00078e02ff */
[----:B------:R-:W-:-:S04]  /*2d450*/  SHF.R.U32.HI R3, RZ, 0x1f, R2 ;  /* 0x0000001fff037819 */ /* 0x000fc80000011602 */
[----:B------:R-:W-:-:S04]  /*2d460*/  LEA.HI.SX32 R3, R2, R3, 0x1b ;  /* 0x0000000302037211 */ /* 0x000fc800078fdaff */
[----:B------:R-:W-:-:S04]  /*2d470*/  VIMNMX R20, R20, R3, PT ;  /* 0x0000000314147248 */ /* 0x000fc80003fe0100 */
[----:B------:R-:W-:-:S13]  /*2d480*/  ISETP.GE.AND P1, PT, R20, 0x1, PT ;  /* 0x000000011400780c */ /* 0x000fda0003f26270 */
[----:B---3--:R-:W-:Y:S05]  /*2d490*/  @!P1 BRA `(.L_x_2988) ;  /* 0x0000000000689947 */ /* 0x008fea0003800000 */
[-C--:B------:R-:W-:Y:S02]  /*2d4a0*/  IABS R0, R4.reuse ;  /* 0x0000000400007213 */ /* 0x080fe40000000000 */
[----:B------:R-:W-:Y:S02]  /*2d4b0*/  IABS R6, R4 ;  /* 0x0000000400067213 */ /* 0x000fe40000000000 */
[----:B-1----:R-:W1:Y:S03]  /*2d4c0*/  I2F.RP R7, R0 ;  /* 0x0000000000077306 */ /* 0x002e660000209400 */
[----:B------:R-:W-:-:S05]  /*2d4d0*/  IMAD.MOV R6, RZ, RZ, -R6 ;  /* 0x000000ffff067224 */ /* 0x000fca00078e0a06 */
[----:B-1----:R-:W1:Y:S02]  /*2d4e0*/  MUFU.RCP R7, R7 ;  /* 0x0000000700077308 */ /* 0x002e640000001000 */
[----:B-1----:R-:W-:-:S06]  /*2d4f0*/  VIADD R8, R7, 0xffffffe ;  /* 0x0ffffffe07087836 */ /* 0x002fcc0000000000 */
[----:B------:R-:W1:Y:S02]  /*2d500*/  F2I.FTZ.U32.TRUNC.NTZ R3, R8 ;  /* 0x0000000800037305 */ /* 0x000e64000021f000 */
[----:B-1----:R-:W-:-:S05]  /*2d510*/  IADD3 R2, RZ, -R3, RZ ;  /* 0x80000003ff027210 */ /* 0x002fca0007ffe0ff */
        /* <DEDUP_REMOVED lines=10> */
[----:B------:R-:W-:Y:S01]  /*2d5c0*/  @!P1 IMAD.IADD R2, R2, 0x1, -R0 ;  /* 0x0000000102029824 */ /* 0x000fe200078e0a00 */
[----:B------:R-:W-:Y:S02]  /*2d5d0*/  @!P1 IADD3 R5, R5, 0x1, RZ ;  /* 0x0000000105059810 */ /* 0x000fe40007ffe0ff */
[----:B------:R-:W-:Y:S02]  /*2d5e0*/  ISETP.NE.AND P1, PT, R4, RZ, PT ;  /* 0x000000ff0400720c */ /* 0x000fe40003f25270 */
[----:B------:R-:W-:-:S13]  /*2d5f0*/  ISETP.GE.U32.AND P0, PT, R2, R0, PT ;  /* 0x000000000200720c */ /* 0x000fda0003f06070 */
[----:B------:R-:W-:-:S04]  /*2d600*/  @P0 VIADD R5, R5, 0x1 ;  /* 0x0000000105050836 */ /* 0x000fc80000000000 */
[----:B------:R-:W-:-:S04]  /*2d610*/  IMAD.MOV.U32 R0, RZ, RZ, R5 ;  /* 0x000000ffff007224 */ /* 0x000fc800078e0005 */
[----:B------:R-:W-:Y:S01]  /*2d620*/  @!P2 IMAD.MOV R0, RZ, RZ, -R0 ;  /* 0x000000ffff00a224 */ /* 0x000fe200078e0a00 */
[----:B------:R-:W-:-:S07]  /*2d630*/  @!P1 LOP3.LUT R0, RZ, R4, RZ, 0x33, !PT ;  /* 0x00000004ff009212 */ /* 0x000fce00078e33ff */
.L_x_2988:
[----:B------:R-:W-:Y:S05]  /*2d640*/  BSYNC B0 ;  /* 0x0000000000007941 */ /* 0x000fea0003800000 */
.L_x_2987:
[-C--:B------:R-:W-:Y:S01]  /*2d650*/  IMAD R3, R21, R0.reuse, RZ ;  /* 0x0000000015037224 */ /* 0x080fe200078e02ff */
[----:B------:R-:W-:Y:S04]  /*2d660*/  BSSY B7, `(.L_x_2989) ;  /* 0x0000392000077945 */ /* 0x000fe80003800000 */
[----:B------:R-:W-:Y:S01]  /*2d670*/  VIADDMNMX R2, R3, R0, R20, PT ;  /* 0x0000000003027246 */ /* 0x000fe20003800114 */
[----:B------:R2:W-:Y:S03]  /*2d680*/  STL [R1+0xc], R3 ;  /* 0x00000c0301007387 */ /* 0x0005e60000100800 */
[----:B------:R-:W-:Y:S01]  /*2d690*/  ISETP.GT.AND P0, PT, R2, R3, PT ;  /* 0x000000030200720c */ /* 0x000fe20003f04270 */
[----:B------:R2:W-:-:S12]  /*2d6a0*/  STL [R1+0x28], R2 ;  /* 0x0000280201007387 */ /* 0x0005d80000100800 */
[----:B--2---:R-:W-:Y:S05]  /*2d6b0*/  @P0 BRA `(.L_x_2990) ;  /* 0x0000000000480947 */ /* 0x004fea0003800000 */
[----:B------:R-:W2:Y:S02]  /*2d6c0*/  S2R R2, SR_TID.X ;  /* 0x0000000000027919 */ /* 0x000ea40000002100 */
[----:B--2---:R-:W-:-:S04]  /*2d6d0*/  LOP3.LUT R2, R2, 0x7f, RZ, 0xc0, !PT ;  /* 0x0000007f02027812 */ /* 0x004fc800078ec0ff */
[----:B------:R-:W-:-:S13]  /*2d6e0*/  ISETP.NE.AND P0, PT, R2, RZ, PT ;  /* 0x000000ff0200720c */ /* 0x000fda0003f05270 */
[----:B------:R-:W-:Y:S05]  /*2d6f0*/  @P0 BRA `(.L_x_2991) ;  /* 0x0000003800200947 */ /* 0x000fea0003800000 */
[----:B------:R-:W2:Y:S01]  /*2d700*/  S2R R5, SR_LANEID ;  /* 0x0000000000057919 */ /* 0x000ea20000000000 */
[----:B------:R-:W-:Y:S01]  /*2d710*/  VOTEU.ANY UR4, UPT, PT ;  /* 0x0000000000047886 */ /* 0x000fe200038e0100 */
[----:B------:R-:W3:Y:S01]  /*2d720*/  LDC.64 R2, c[0x0][0xc60] ;  /* 0x00031800ff027b82 */ /* 0x000ee20000000a00 */
[----:B------:R-:W2:Y:S01]  /*2d730*/  FLO.U32 R0, UR4 ;  /* 0x0000000400007d00 */ /* 0x000ea200080e0000 */
[----:B------:R-:W-:Y:S01]  /*2d740*/  ULDC.64 UR6, c[0x0][0x208] ;  /* 0x0000820000067ab9 */ /* 0x000fe20000000a00 */
[----:B--2---:R-:W-:-:S06]  /*2d750*/  ISETP.EQ.U32.AND P0, PT, R0, R5, PT ;  /* 0x000000050000720c */ /* 0x004fcc0003f02070 */
[----:B------:R-:W3:Y:S07]  /*2d760*/  POPC R5, UR4 ;  /* 0x0000000400057d09 */ /* 0x000eee0008000000 */
[----:B---3--:R-:W2:Y:S01]  /*2d770*/  @P0 ATOMG.E.ADD.STRONG.GPU PT, R3, desc[UR6][R2.64], R5 ;  /* 0x00000005020309a8 */ /* 0x008ea200081ee1c6 */
[----:B------:R-:W3:Y:S02]  /*2d780*/  S2R R4, SR_LTMASK ;  /* 0x0000000000047919 */ /* 0x000ee40000003900 */
[----:B---3--:R-:W-:-:S04]  /*2d790*/  LOP3.LUT R4, R4, UR4, RZ, 0xc0, !PT ;  /* 0x0000000404047c12 */ /* 0x008fc8000f8ec0ff */
[----:B-1----:R-:W1:Y:S01]  /*2d7a0*/  POPC R7, R4 ;  /* 0x0000000400077309 */ /* 0x002e620000000000 */
[----:B--2---:R-:W1:Y:S02]  /*2d7b0*/  SHFL.IDX PT, R0, R3, R0, 0x1f ;  /* 0x00001f0003007589 */ /* 0x004e6400000e0000 */
[----:B-1----:R-:W-:Y:S01]  /*2d7c0*/  IADD3 R24, R0, UR36, R7 ;  /* 0x0000002400187c10 */ /* 0x002fe2000fffe007 */
[----:B------:R-:W-:Y:S06]  /*2d7d0*/  BRA `(.L_x_2991) ;  /* 0x0000003400e87947 */ /* 0x000fec0003800000 */
.L_x_2990:
        /* <DEDUP_REMOVED lines=8> */
[----:B------:R-:W-:Y:S01]  /*2d860*/  IMAD.U32 R4, RZ, RZ, UR6 ;  /* 0x00000006ff047e24 */ /* 0x000fe2000f8e00ff */
[----:B-1----:R-:W-:Y:S01]  /*2d870*/  MOV R7, UR9 ;  /* 0x0000000900077c02 */ /* 0x002fe20008000f00 */
[----:B------:R-:W1:Y:S01]  /*2d880*/  LDC.64 R2, c[0x4][R2] ;  /* 0x0100000002027b82 */ /* 0x000e620000000a00 */
[----:B------:R-:W-:Y:S01]  /*2d890*/  IMAD.U32 R5, RZ, RZ, UR7 ;  /* 0x00000007ff057e24 */ /* 0x000fe2000f8e00ff */
[----:B------:R-:W-:Y:S01]  /*2d8a0*/  MOV R12, 0x1 ;  /* 0x00000001000c7802 */ /* 0x000fe20000000f00 */
[----:B------:R-:W-:Y:S02]  /*2d8b0*/  IMAD.U32 R6, RZ, RZ, UR8 ;  /* 0x00000008ff067e24 */ /* 0x000fe4000f8e00ff */
[----:B------:R-:W-:-:S02]  /*2d8c0*/  IMAD.U32 R10, RZ, RZ, UR4 ;  /* 0x00000004ff0a7e24 */ /* 0x000fc4000f8e00ff */
[----:B0-----:R-:W-:Y:S02]  /*2d8d0*/  IMAD.U32 R11, RZ, RZ, UR5 ;  /* 0x00000005ff0b7e24 */ /* 0x001fe4000f8e00ff */
[----:B------:R-:W-:Y:S02]  /*2d8e0*/  IMAD.MOV.U32 R8, RZ, RZ, 0x70 ;  /* 0x00000070ff087424 */ /* 0x000fe400078e00ff */
[----:B------:R-:W-:-:S07]  /*2d8f0*/  IMAD.MOV.U32 R13, RZ, RZ, RZ ;  /* 0x000000ffff0d7224 */ /* 0x000fce00078e00ff */
[----:B------:R-:W-:-:S07]  /*2d900*/  LEPC R20, `(.L_x_2993) ;  /* 0x000000001014794e */ /* 0x000fce0000000000 */
[----:B-1----:R-:W-:Y:S05]  /*2d910*/  CALL.ABS.NOINC R2 ;  /* 0x0000000002007343 */ /* 0x002fea0003c00000 */
.L_x_2993:
[----:B------:R-:W-:Y:S05]  /*2d920*/  BSYNC B6 ;  /* 0x0000000000067941 */ /* 0x000fea0003800000 */
.L_x_2992:
        /* <DEDUP_REMOVED lines=8> */
[----:B------:R2:W3:Y:S01]  /*2d9b0*/  LDC.64 R2, c[0x4][R22] ;  /* 0x0100000016027b82 */ /* 0x0004e20000000a00 */
[----:B------:R-:W-:Y:S01]  /*2d9c0*/  IMAD.U32 R4, RZ, RZ, UR6 ;  /* 0x00000006ff047e24 */ /* 0x000fe2000f8e00ff */
[----:B------:R-:W-:Y:S01]  /*2d9d0*/  MOV R5, UR7 ;  /* 0x0000000700057c02 */ /* 0x000fe20008000f00 */
[----:B------:R-:W-:Y:S01]  /*2d9e0*/  IMAD.U32 R6, RZ, RZ, UR8 ;  /* 0x00000008ff067e24 */ /* 0x000fe2000f8e00ff */
[----:B0-----:R-:W-:Y:S01]  /*2d9f0*/  MOV R11, UR5 ;  /* 0x00000005000b7c02 */ /* 0x001fe20008000f00 */
[----:B-1----:R-:W-:Y:S02]  /*2da00*/  IMAD.U32 R7, RZ, RZ, UR9 ;  /* 0x00000009ff077e24 */ /* 0x002fe4000f8e00ff */
[----:B------:R-:W-:-:S02]  /*2da10*/  IMAD.U32 R10, RZ, RZ, UR4 ;  /* 0x00000004ff0a7e24 */ /* 0x000fc4000f8e00ff */
[----:B------:R-:W-:Y:S02]  /*2da20*/  IMAD.MOV.U32 R8, RZ, RZ, 0x70 ;  /* 0x00000070ff087424 */ /* 0x000fe400078e00ff */
[----:B------:R-:W-:Y:S02]  /*2da30*/  IMAD.MOV.U32 R12, RZ, RZ, 0x1 ;  /* 0x00000001ff0c7424 */ /* 0x000fe400078e00ff */
[----:B--2---:R-:W-:-:S07]  /*2da40*/  IMAD.MOV.U32 R13, RZ, RZ, RZ ;  /* 0x000000ffff0d7224 */ /* 0x004fce00078e00ff */
[----:B------:R-:W-:-:S07]  /*2da50*/  LEPC R20, `(.L_x_2996) ;  /* 0x000000001014794e */ /* 0x000fce0000000000 */
[----:B---3--:R-:W-:Y:S05]  /*2da60*/  CALL.ABS.NOINC R2 ;  /* 0x0000000002007343 */ /* 0x008fea0003c00000 */
.L_x_2996:
[----:B------:R0:W1:Y:S01]  /*2da70*/  LDC.64 R2, c[0x4][R22] ;  /* 0x0100000016027b82 */ /* 0x0000620000000a00 */
[----:B------:R-:W-:Y:S01]  /*2da80*/  ULDC.64 UR4, c[0x4][0x138] ;  /* 0x01004e0000047ab9 */ /* 0x000fe20000000a00 */
[----:B------:R-:W-:Y:S01]  /*2da90*/  ULDC.64 UR6, c[0x4][0x140] ;  /* 0x0100500000067ab9 */ /* 0x000fe20000000a00 */
[----:B------:R-:W-:Y:S01]  /*2daa0*/  ULDC.64 UR8, c[0x4][0xa8] ;  /* 0x01002a0000087ab9 */ /* 0x000fe20000000a00 */
[----:B------:R-:W-:Y:S01]  /*2dab0*/  MOV R4, UR4 ;  /* 0x0000000400047c02 */ /* 0x000fe20008000f00 */
[----:B------:R-:W-:Y:S01]  /*2dac0*/  IMAD.U32 R5, RZ, RZ, UR5 ;  /* 0x00000005ff057e24 */ /* 0x000fe2000f8e00ff */
[----:B------:R-:W-:Y:S01]  /*2dad0*/  MOV R10, UR8 ;  /* 0x00000008000a7c02 */ /* 0x000fe20008000f00 */
[----:B------:R-:W-:Y:S01]  /*2dae0*/  IMAD.U32 R6, RZ, RZ, UR6 ;  /* 0x00000006ff067e24 */ /* 0x000fe2000f8e00ff */
[----:B------:R-:W-:Y:S01]  /*2daf0*/  MOV R13, RZ ;  /* 0x000000ff000d7202 */ /* 0x000fe20000000f00 */
[----:B------:R-:W-:Y:S02]  /*2db00*/  IMAD.U32 R7, RZ, RZ, UR7 ;  /* 0x00000007ff077e24 */ /* 0x000fe4000f8e00ff */
[----:B------:R-:W-:-:S02]  /*2db10*/  IMAD.U32 R11, RZ, RZ, UR9 ;  /* 0x00000009ff0b7e24 */ /* 0x000fc4000f8e00ff */
[----:B------:R-:W-:Y:S02]  /*2db20*/  IMAD.MOV.U32 R8, RZ, RZ, 0x70 ;  /* 0x00000070ff087424 */ /* 0x000fe400078e00ff */
[----:B0-----:R-:W-:-:S07]  /*2db30*/  IMAD.MOV.U32 R12, RZ, RZ, 0x1 ;  /* 0x00000001ff0c7424 */ /* 0x001fce00078e00ff */
[----:B------:R-:W-:-:S07]  /*2db40*/  LEPC R20, `(.L_x_2995) ;  /* 0x000000001014794e */ /* 0x000fce0000000000 */
[----:B-1----:R-:W-:Y:S05]  /*2db50*/  CALL.ABS.NOINC R2 ;  /* 0x0000000002007343 */ /* 0x002fea0003c00000 */
.L_x_2995:
[----:B------:R-:W-:Y:S05]  /*2db60*/  BSYNC B6 ;  /* 0x0000000000067941 */ /* 0x000fea0003800000 */
.L_x_2994:
[----:B------:R-:W2:Y:S01]  /*2db70*/  LDL R22, [R1+0x28] ;  /* 0x0000280001167983 */ /* 0x000ea20000100800 */
[----:B------:R-:W-:-:S03]  /*2db80*/  ULDC.64 UR4, c[0x0][0x9f8] ;  /* 0x00027e0000047ab9 */ /* 0x000fc60000000a00 */
[----:B-1----:R-:W3:Y:S01]  /*2db90*/  LDL R7, [R1+0x8] ;  /* 0x0000080001077983 */ /* 0x002ee20000100800 */
        /* <DEDUP_REMOVED lines=25> */
[----:B------:R-:W-:Y:S01]  /*2dd30*/  ISETP.GT.U32.OR P0, PT, R20, 0x4f, P0 ;  /* 0x0000004f1400780c */ /* 0x000fe20000704470 */
[----:B----4-:R-:W-:-:S04]  /*2dd40*/  IMAD.IADD R5, R5, 0x1, R21 ;  /* 0x0000000105057824 */ /* 0x010fc800078e0215 */
[----:B0-----:R-:W-:-:S08]  /*2dd50*/  @P1 IMAD.HI.U32 R7, R5, R4, RZ ;  /* 0x0000000405071227 */ /* 0x001fd000078e00ff */
[----:B------:R-:W0:Y:S01]  /*2dd60*/  @!P0 LDC.64 R2, c[0x0][0x428] ;  /* 0x00010a00ff028b82 */ /* 0x000e220000000a00 */
[----:B------:R-:W-:Y:S02]  /*2dd70*/  MOV R4, R5 ;  /* 0x0000000500047202 */ /* 0x000fe40000000f00 */
[----:B-1----:R-:W-:Y:S02]  /*2dd80*/  @P1 SHF.R.U32.HI R4, RZ, R6, R7 ;  /* 0x00000006ff041219 */ /* 0x002fe40000011607 */
[----:B------:R-:W-:-:S03]  /*2dd90*/  SHF.R.S32.HI R8, RZ, 0x1f, R32 ;  /* 0x0000001fff087819 */ /* 0x000fc60000011420 */
[----:B------:R-:W-:-:S04]  /*2dda0*/  IMAD.MOV R6, RZ, RZ, -R4 ;  /* 0x000000ffff067224 */ /* 0x000fc800078e0a04 */
[----:B------:R-:W-:Y:S01]  /*2ddb0*/  IMAD R0, R0, R6, R5 ;  /* 0x0000000600007224 */ /* 0x000fe200078e0205 */
[--C-:B------:R-:W-:Y:S01]  /*2ddc0*/  @!P0 SHF.R.S32.HI R5, RZ, 0x1f, R4.reuse ;  /* 0x0000001fff058819 */ /* 0x100fe20000011404 */
[-C--:B0-----:R-:W-:Y:S02]  /*2ddd0*/  @!P0 IMAD R6, R8, R2.reuse, RZ ;  /* 0x0000000208068224 */ /* 0x081fe400078e02ff */
[----:B------:R-:W-:-:S04]  /*2dde0*/  @!P0 IMAD.WIDE.U32 R4, R32, R2, R4 ;  /* 0x0000000220048225 */ /* 0x000fc800078e0004 */
[----:B------:R-:W-:Y:S02]  /*2ddf0*/  @!P0 IMAD R6, R32, R3, R6 ;  /* 0x0000000320068224 */ /* 0x000fe400078e0206 */
[----:B------:R-:W0:Y:S02]  /*2de00*/  @!P0 LDC.64 R2, c[0x0][0x418] ;  /* 0x00010600ff028b82 */ /* 0x000e240000000a00 */
[----:B------:R-:W-:Y:S01]  /*2de10*/  @!P0 IMAD.IADD R6, R5, 0x1, R6 ;  /* 0x0000000105068824 */ /* 0x000fe200078e0206 */
[----:B------:R-:W-:Y:S02]  /*2de20*/  MOV R7, UR37 ;  /* 0x0000002500077c02 */ /* 0x000fe40008000f00 */
        /* <DEDUP_REMOVED lines=23> */
.L_x_3164:
[----:B------:R-:W-:Y:S05]  /*2dfa0*/  @!P2 BRA `(.L_x_2998) ;  /* 0x000000000004a947 */ /* 0x000fea0003800000 */
[----:B------:R-:W-:Y:S01]  /*2dfb0*/  BPT.TRAP 0x1 ;  /* 0x000000040000795c */ /* 0x000fe20000300000 */
.L_x_2998:
        /* <DEDUP_REMOVED lines=23> */
.L_x_3165:
[----:B------:R-:W-:Y:S05]  /*2e130*/  BSYNC B0 ;  /* 0x0000000000007941 */ /* 0x000fea0003800000 */
.L_x_2999:
        /* <DEDUP_REMOVED lines=28> */
[----:B------:R-:W-:Y:S01]  /*2e300*/  ULDC.64 UR4, c[0x0][0x208] ;  /* 0x0000820000047ab9 */ /* 0x000fe20000000a00 */
[C---:B------:R-:W-:Y:S01]  /*2e310*/  LOP3.LUT P4, RZ, R18.reuse, 0x8, RZ, 0xc0, !PT ;  /* 0x0000000812ff7812 */ /* 0x040fe2000788c0ff */
[----:B------:R-:W1:Y:S01]  /*2e320*/  SHFL.IDX PT, R2, R6, RZ, 0x181f ;  /* 0x00181fff06027589 */ /* 0x000e6200000e0000 */
[C---:B------:R-:W-:Y:S02]  /*2e330*/  LOP3.LUT P3, RZ, R18.reuse, 0x4, RZ, 0xc0, !PT ;  /* 0x0000000412ff7812 */ /* 0x040fe4000786c0ff */
[----:B------:R-:W-:Y:S01]  /*2e340*/  LOP3.LUT P2, RZ, R18, 0x2, RZ, 0xc0, !PT ;  /* 0x0000000212ff7812 */ /* 0x000fe2000784c0ff */
[----:B------:R-:W-:Y:S01]  /*2e350*/  SHFL.IDX PT, R8, R6, 0x1, 0x181f ;  /* 0x00381f0006087f89 */ /* 0x000fe200000e0000 */
[----:B------:R-:W-:Y:S02]  /*2e360*/  @P0 LEA R9, R7, R16, 0x1 ;  /* 0x0000001007090211 */ /* 0x000fe400078e08ff */
[----:B0-----:R-:W-:-:S05]  /*2e370*/  @P0 LEA R3, P1, R34, R3, 0x1 ;  /* 0x0000000322030211 */ /* 0x001fca00078208ff */
[----:B-1----:R-:W-:Y:S01]  /*2e380*/  @P0 IMAD.X R2, RZ, RZ, R2, P1 ;  /* 0x000000ffff020224 */ /* 0x002fe200008e0602 */
[----:B------:R-:W-:-:S04]  /*2e390*/  ISETP.GE.AND P1, PT, R4, 0x11, PT ;  /* 0x000000110400780c */ /* 0x000fc80003f26270 */
[----:B------:R-:W-:-:S04]  /*2e3a0*/  @P0 LOP3.LUT R3, R3, R2, RZ, 0x3c, !PT ;  /* 0x0000000203030212 */ /* 0x000fc800078e3cff */
[----:B------:R-:W-:-:S04]  /*2e3b0*/  @P0 LOP3.LUT R2, R3, R2, RZ, 0x3c, !PT ;  /* 0x0000000203020212 */ /* 0x000fc800078e3cff */
[----:B------:R-:W-:Y:S01]  /*2e3c0*/  @P0 LOP3.LUT R3, R3, R2, RZ, 0x3c, !PT ;  /* 0x0000000203030212 */ /* 0x000fe200078e3cff */
[----:B------:R-:W-:-:S04]  /*2e3d0*/  @P1 IMAD R21, R7, 0x2, R16 ;  /* 0x0000000207151824 */ /* 0x000fc800078e0210 */
        /* <DEDUP_REMOVED lines=14> */
[----:B------:R-:W-:-:S02]  /*2e4c0*/  @P1 LEA R9, R7, R16, 0x1 ;  /* 0x0000001007091211 */ /* 0x000fc400078e08ff */
        /* <DEDUP_REMOVED lines=18> */
.L_x_3177:
        /* <DEDUP_REMOVED lines=18> */
.L_x_3003:
[----:B------:R-:W-:Y:S05]  /*2e710*/  BSYNC B0 ;  /* 0x0000000000007941 */ /* 0x000fea0003800000 */
.L_x_3002:
[----:B------:R-:W-:Y:S01]  /*2e720*/  NOP ;  /* 0x0000000000007918 */ /* 0x000fe20000000000 */
[----:B------:R-:W-:-:S13]  /*2e730*/  PLOP3.LUT P0, PT, PT, PT, PT, 0x80, 0x0 ;  /* 0x000000000000781c */ /* 0x000fda0003f0f070 */
.L_x_3004:
        /* <DEDUP_REMOVED lines=11> */
.L_x_3005:
        /* <DEDUP_REMOVED lines=17> */
[----:B0-----:R-:W-:Y:S02]  /*2e900*/  VIADD R2, R16, 0x14400 ;  /* 0x0001440010027836 */ /* 0x001fe40000000000 */
[----:B------:R-:W-:-:S03]  /*2e910*/  IMAD.IADD R35, R5, 0x1, R0 ;  /* 0x0000000105237824 */ /* 0x000fc600078e0200 */
[----:B------:R-:W-:-:S13]  /*2e920*/  LOP3.LUT P0, RZ, R2, 0x3ff, RZ, 0xc0, !PT ;  /* 0x000003ff02ff7812 */ /* 0x000fda000780c0ff */
[----:B-1----:R-:W-:Y:S05]  /*2e930*/  @!P0 BRA `(.L_x_3007) ;  /* 0x0000000000408947 */ /* 0x002fea0003800000 */
[----:B------:R-:W-:Y:S01]  /*2e940*/  MOV R2, 0x0 ;  /* 0x0000000000027802 */ /* 0x000fe20000000f00 */
        /* <DEDUP_REMOVED lines=15> */
.L_x_3007:
[----:B------:R-:W-:Y:S05]  /*2ea40*/  BSYNC B6 ;  /* 0x0000000000067941 */ /* 0x000fea0003800000 */
.L_x_3006:
[----:B------:R-:W3:Y:S01]  /*2ea50*/  LDL.LU R20, [R1+0x30] ;  /* 0x0000300001147983 */ /* 0x000ee20000300800 */
[----:B------:R-:W-:Y:S01]  /*2ea60*/  ULDC.64 UR4, c[0x0][0x2d8] ;  /* 0x0000b60000047ab9 */ /* 0x000fe20000000a00 */
[----:B------:R-:W0:Y:S02]  /*2ea70*/  LDC R7, c[0x0][0x448] ;  /* 0x00011200ff077b82 */ /* 0x000e240000000800 */
[----:B------:R-:W4:Y:S04]  /*2ea80*/  LDL.LU.64 R2, [R1+0x20] ;  /* 0x0000200001027983 */ /* 0x000f280000300a00 */
[----:B------:R1:W5:Y:S01]  /*2ea90*/  LDL R9, [R1+0x1c] ;  /* 0x00001c0001097983 */ /* 0x0003620000100800 */
[----:B0-----:R-:W-:-:S13]  /*2eaa0*/  ISETP.NE.AND P0, PT, R7, 0x1, PT ;  /* 0x000000010700780c */ /* 0x001fda0003f05270 */
[----:B------:R-:W0:Y:S01]  /*2eab0*/  @P0 LDC R6, c[0x0][0x44c] ;  /* 0x00011300ff060b82 */ /* 0x000e220000000800 */
[C---:B------:R-:W-:Y:S02]  /*2eac0*/  LOP3.LUT R10, R34.reuse, 0x40, RZ, 0xfc, !PT ;  /* 0x00000040220a7812 */ /* 0x040fe400078efcff */
[----:B--2---:R-:W-:Y:S01]  /*2ead0*/  LOP3.LUT R8, R34, 0x80, RZ, 0xfc, !PT ;  /* 0x0000008022087812 */ /* 0x004fe200078efcff */
[----:B----4-:R-:W-:Y:S02]  /*2eae0*/  IMAD.MOV.U32 R3, RZ, RZ, R35 ;  /* 0x000000ffff037224 */ /* 0x010fe400078e0023 */
        /* <DEDUP_REMOVED lines=14> */
[----:B------:R-:W-:-:S04]  /*2ebd0*/  LOP3.LUT R20, R21, 0x70, R20, 0xf8, !PT ;  /* 0x0000007015147812 */ /* 0x000fc800078ef814 */
[----:B------:R-:W-:-:S05]  /*2ebe0*/  LEA R5, R25, R20, 0x7 ;  /* 0x0000001419057211 */ /* 0x000fca00078e38ff */
        /* <DEDUP_REMOVED lines=20> */
[----:B0-----:R-:W-:Y:S02]  /*2ed30*/  LOP3.LUT R20, R20, 0x7f, RZ, 0xc0, !PT ;  /* 0x0000007f14147812 */ /* 0x001fe400078ec0ff */
[----:B------:R-:W-:Y:S01]  /*2ed40*/  LEA.HI.X R0, R2, UR5, R0, 0x1, P0 ;  /* 0x0000000502007c11 */ /* 0x000fe200080f0c00 */
[----:B------:R-:W-:Y:S01]  /*2ed50*/  UMOV UR5, 0xffffffff ;  /* 0xffffffff00057882 */ /* 0x000fe20000000000 */
[----:B------:R-:W-:-:S02]  /*2ed60*/  ISETP.GE.AND P4, PT, R34, UR4, PT ;  /* 0x0000000422007c0c */ /* 0x000fc4000bf86270 */
[----:B------:R-:W-:Y:S02]  /*2ed70*/  ISETP.GE.AND P3, PT, R10, UR4, PT ;  /* 0x000000040a007c0c */ /* 0x000fe4000bf66270 */
[----:B------:R-:W-:Y:S02]  /*2ed80*/  ISETP.GE.AND P2, PT, R8, UR4, PT ;  /* 0x0000000408007c0c */ /* 0x000fe4000bf46270 */
[----:B------:R-:W-:Y:S02]  /*2ed90*/  ISETP.GE.AND P0, PT, R37, UR4, PT ;  /* 0x0000000425007c0c */ /* 0x000fe4000bf06270 */
[----:B------:R-:W-:Y:S01]  /*2eda0*/  SHF.R.U32.HI R8, RZ, 0x3, R20 ;  /* 0x00000003ff087819 */ /* 0x000fe20000011614 */
[----:B-1----:R-:W-:Y:S10]  /*2edb0*/  BRA.DIV UR5, `(.L_x_3008) ;  /* 0x0000005e057c7947 */ /* 0x002ff4000b800000 */
[----:B------:R-:W0:Y:S01]  /*2edc0*/  SHFL.IDX PT, R3, R4, RZ, 0x181f ;  /* 0x00181fff04037589 */ /* 0x000e2200000e0000 */
[----:B-----5:R-:W-:Y:S01]  /*2edd0*/  IMAD R5, R9, R7, RZ ;  /* 0x0000000709057224 */ /* 0x020fe200078e02ff */
[----:B------:R-:W-:Y:S01]  /*2ede0*/  ULDC.64 UR4, c[0x0][0x208] ;  /* 0x0000820000047ab9 */ /* 0x000fe20000000a00 */
[----:B------:R-:W-:Y:S01]  /*2edf0*/  IMAD R25, R25, 0x80, R8 ;  /* 0x0000008019197824 */ /* 0x000fe200078e0208 */
[----:B------:R-:W1:Y:S04]  /*2ee00*/  SHFL.IDX PT, R2, R0, RZ, 0x181f ;  /* 0x00181fff00027589 */ /* 0x000e6800000e0000 */
[----:B------:R-:W-:Y:S01]  /*2ee10*/  ISETP.GE.AND P1, PT, R25, R5, PT ;  /* 0x000000051900720c */ /* 0x000fe20003f26270 */
[----:B------:R-:W-:-:S12]  /*2ee20*/  SHFL.IDX PT, R14, R4, 0x7, 0x181f ;  /* 0x00f81f00040e7f89 */ /* 0x000fd800000e0000 */
        /* <DEDUP_REMOVED lines=13> */
[----:B------:R-:W-:Y:S01]  /*2ef00*/  @!P1 IMAD.MOV.U32 R2, RZ, RZ, R6 ;  /* 0x000000ffff029224 */ /* 0x000fe200078e0006 */
[----:B------:R-:W-:Y:S01]  /*2ef10*/  IADD3 R6, R25, 0x20, RZ ;  /* 0x0000002019067810 */ /* 0x000fe20007ffe0ff */
        /* <DEDUP_REMOVED lines=65> */
.L_x_3194:
        /* <DEDUP_REMOVED lines=14> */
.L_x_3010:
[----:B------:R-:W-:Y:S05]  /*2f410*/  BSYNC B0 ;  /* 0x0000000000007941 */ /* 0x000fea0003800000 */
.L_x_3009:
[----:B------:R-:W-:Y:S01]  /*2f420*/  NOP ;  /* 0x0000000000007918 */ /* 0x000fe20000000000 */
[----:B------:R-:W-:-:S13]  /*2f430*/  PLOP3.LUT P0, PT, PT, PT, PT, 0x80, 0x0 ;  /* 0x000000000000781c */ /* 0x000fda0003f0f070 */
.L_x_3011:
        /* <DEDUP_REMOVED lines=11> */
[----:B------:R-:W-:-:S05]  /*2f4f0*/  LOP3.LUT R0, R0, 0xfffffffe, RZ, 0xc0, !PT ;  /* 0xfffffffe00007812 */ /* 0x000fca00078ec0ff */
[----:B0-----:R-:W-:Y:S01]  /*2f500*/  IMAD.IADD R3, R3, 0x1, -R0 ;  /* 0x0000000103037824 */ /* 0x001fe200078e0a00 */
[----:B---3--:R-:W-:-:S04]  /*2f510*/  IADD3 R0, R2, -0x2, RZ ;  /* 0xfffffffe02007810 */ /* 0x008fc80007ffe0ff */
[----:B------:R-:W-:Y:S01]  /*2f520*/  SHF.L.U32 R3, R3, 0x1f, RZ ;  /* 0x0000001f03037819 */ /* 0x000fe200000006ff */
[----:B------:R-:W-:Y:S01]  /*2f530*/  NOP ;  /* 0x0000000000007918 */ /* 0x000fe20000000000 */
[----:B------:R0:W-:Y:S01]  /*2f540*/  SYNCS.ARRIVE.TRANS64.A1T0 RZ, [R16+URZ+0x38800], RZ ;  /* 0x038800ff10ff79a7 */ /* 0x0001e2000810003f */
[----:B------:R-:W-:Y:S01]  /*2f550*/  BSSY B0, `(.L_x_3012) ;  /* 0x0000003000007945 */ /* 0x000fe20003800000 */
[----:B------:R-:W2:Y:S03]  /*2f560*/  SYNCS.PHASECHK.TRANS64.TRYWAIT P0, [R16+URZ+0x38820], R3 ;  /* 0x03882003100075a7 */ /* 0x000ea6000800017f */
[----:B0-2---:R-:W-:Y:S05]  /*2f570*/  @!P0 BRA `(.L_x_3013) ;  /* 0x00000060007c8947 */ /* 0x005fea0003800000 */
.L_x_3195:
[----:B------:R-:W-:Y:S05]  /*2f580*/  BSYNC B0 ;  /* 0x0000000000007941 */ /* 0x000fea0003800000 */
.L_x_3012:
        /* <DEDUP_REMOVED lines=8> */
[----:B------:R-:W-:Y:S01]  /*2f610*/  ISETP.GE.AND P4, PT, R34, UR4, PT ;  /* 0x0000000422007c0c */ /* 0x000fe2000bf86270 */
[----:B------:R-:W-:Y:S01]  /*2f620*/  IMAD.MOV.U32 R20, RZ, RZ, R29 ;  /* 0x000000ffff147224 */ /* 0x000fe200078e001d */
[----:B------:R-:W-:Y:S01]  /*2f630*/  ISETP.GE.AND P3, PT, R4, UR4, PT ;  /* 0x0000000404007c0c */ /* 0x000fe2000bf66270 */
[----:B------:R-:W-:Y:S01]  /*2f640*/  IMAD.MOV.U32 R31, RZ, RZ, R22 ;  /* 0x000000ffff1f7224 */ /* 0x000fe200078e0016 */
[----:B------:R-:W-:Y:S02]  /*2f650*/  ISETP.GE.AND P2, PT, R2, UR4, PT ;  /* 0x0000000402007c0c */ /* 0x000fe4000bf46270 */
[----:B------:R-:W-:-:S13]  /*2f660*/  ISETP.GE.AND P1, PT, R37, UR4, PT ;  /* 0x0000000425007c0c */ /* 0x000fda000bf26270 */
.L_x_3028:
[----:B------:R-:W1:Y:S01]  /*2f670*/  LDL R5, [R1+0x10] ;  /* 0x0000100001057983 */ /* 0x000e620000100800 */
[----:B------:R-:W2:Y:S03]  /*2f680*/  LDC R11, c[0x0][0x430] ;  /* 0x00010c00ff0b7b82 */ /* 0x000ea60000000800 */
[----:B------:R-:W3:Y:S01]  /*2f690*/  LDL R8, [R1+0x14] ;  /* 0x0000140001087983 */ /* 0x000ee20000100800 */
[----:B------:R-:W4:Y:S01]  /*2f6a0*/  S2R R2, SR_TID.X ;  /* 0x0000000000027919 */ /* 0x000f220000002100 */
[----:B------:R-:W4:Y:S01]  /*2f6b0*/  S2R R4, SR_TID.X ;  /* 0x0000000000047919 */ /* 0x000f220000002100 */
[----:B--2---:R-:W-:-:S13]  /*2f6c0*/  ISETP.NE.AND P0, PT, R11, 0x1, PT ;  /* 0x000000010b00780c */ /* 0x004fda0003f05270 */
[----:B0-----:R-:W0:Y:S01]  /*2f6d0*/  @P0 LDC R3, c[0x0][0x434] ;  /* 0x00010d00ff030b82 */ /* 0x001e220000000800 */
[----:B----4-:R-:W-:-:S04]  /*2f6e0*/  LOP3.LUT R2, R2, 0x7f, RZ, 0xc0, !PT ;  /* 0x0000007f02027812 */ /* 0x010fc800078ec0ff */
[----:B------:R-:W-:Y:S02]  /*2f6f0*/  SHF.R.U32.HI R2, RZ, 0x3, R2 ;  /* 0x00000003ff027819 */ /* 0x000fe40000011602 */
[----:B------:R-:W-:-:S04]  /*2f700*/  SHF.L.U32 R4, R4, 0x4, RZ ;  /* 0x0000000404047819 */ /* 0x000fc800000006ff */
[----:B------:R-:W-:Y:S02]  /*2f710*/  LOP3.LUT R4, R2, 0x70, R4, 0xf8, !PT ;  /* 0x0000007002047812 */ /* 0x000fe400078ef804 */
[----:B------:R-:W2:Y:S02]  /*2f720*/  @P0 LDC R2, c[0x0][0x438] ;  /* 0x00010e00ff020b82 */ /* 0x000ea40000000800 */
[----:B------:R-:W-:Y:S01]  /*2f730*/  ISETP.GT.U32.AND P5, PT, R4, 0x4f, PT ;  /* 0x0000004f0400780c */ /* 0x000fe20003fa4070 */
[----:B------:R-:W-:Y:S01]  /*2f740*/  IMAD.U32 R12, RZ, RZ, UR37 ;  /* 0x00000025ff0c7e24 */ /* 0x000fe2000f8e00ff */
[----:B------:R-:W-:Y:S01]  /*2f750*/  ULDC.64 UR4, c[0x0][0x208] ;  /* 0x0000820000047ab9 */ /* 0x000fe20000000a00 */
[----:B------:R-:W-:Y:S02]  /*2f760*/  VIADD R23, R7, 0x1 ;  /* 0x0000000107177836 */ /* 0x000fe40000000000 */
[----:B------:R-:W-:Y:S02]  /*2f770*/  IMAD.MOV.U32 R22, RZ, RZ, R0 ;  /* 0x000000ffff167224 */ /* 0x000fe400078e0000 */
[----:B-1----:R-:W-:-:S04]  /*2f780*/  IMAD R6, R0, 0x50, R5 ;  /* 0x0000005000067824 */ /* 0x002fc800078e0205 */
[----:B------:R-:W-:Y:S02]  /*2f790*/  IMAD.IADD R6, R4, 0x1, R6 ;  /* 0x0000000104067824 */ /* 0x000fe400078e0206 */
[----:B------:R-:W1:Y:S02]  /*2f7a0*/  @!P5 LDC.64 R4, c[0x0][0x428] ;  /* 0x00010a00ff04db82 */ /* 0x000e640000000a00 */
[----:B0-----:R-:W-:-:S04]  /*2f7b0*/  @P0 IMAD.HI.U32 R3, R6, R3, RZ ;  /* 0x0000000306030227 */ /* 0x001fc800078e00ff */
[----:B------:R-:W-:Y:S01]  /*2f7c0*/  IMAD.MOV.U32 R10, RZ, RZ, R6 ;  /* 0x000000ffff0a7224 */ /* 0x000fe200078e0006 */
[----:B--2---:R-:W-:-:S04]  /*2f7d0*/  @P0 SHF.R.U32.HI R10, RZ, R2, R3 ;  /* 0x00000002ff0a0219 */ /* 0x004fc80000011603 */
[--C-:B------:R-:W-:Y:S01]  /*2f7e0*/  @!P5 SHF.R.S32.HI R3, RZ, 0x1f, R10.reuse ;  /* 0x0000001fff03d819 */ /* 0x100fe2000001140a */
[----:B------:R-:W-:-:S04]  /*2f7f0*/  @!P5 IMAD.MOV.U32 R2, RZ, RZ, R10 ;  /* 0x000000ffff02d224 */ /* 0x000fc800078e000a */
[----:B-1----:R-:W-:-:S04]  /*2f800*/  @!P5 IMAD.WIDE.U32 R2, R32, R4, R2 ;  /* 0x000000042002d225 */ /* 0x002fc800078e0002 */
[----:B---3--:R-:W-:Y:S02]  /*2f810*/  @!P5 IMAD R4, R8, R4, RZ ;  /* 0x000000040804d224 */ /* 0x008fe400078e02ff */
[----:B------:R-:W0:Y:S02]  /*2f820*/  @!P5 LDC.64 R8, c[0x0][0x418] ;  /* 0x00010600ff08db82 */ /* 0x000e240000000a00 */
[----:B------:R-:W-:Y:S01]  /*2f830*/  @!P5 IMAD R5, R32, R5, R4 ;  /* 0x000000052005d224 */ /* 0x000fe200078e0204 */
[----:B------:R-:W-:-:S04]  /*2f840*/  MOV R4, RZ ;  /* 0x000000ff00047202 */ /* 0x000fc80000000f00 */
        /* <DEDUP_REMOVED lines=14> */
.L_x_3016:
[----:B------:R-:W-:Y:S01]  /*2f930*/  IMAD R6, R23, 0x8, R16 ;  /* 0x0000000817067824 */ /* 0x000fe200078e0210 */
[----:B------:R-:W-:Y:S01]  /*2f940*/  SHF.L.U32 R3, R29, 0x1f, RZ ;  /* 0x0000001f1d037819 */ /* 0x000fe200000006ff */
[----:B------:R-:W-:Y:S03]  /*2f950*/  BSSY B1, `(.L_x_3017) ;  /* 0x0000003000017945 */ /* 0x000fe60003800000 */
[----:B------:R-:W0:Y:S02]  /*2f960*/  SYNCS.PHASECHK.TRANS64.TRYWAIT P0, [R6+URZ+0x38840], R3 ;  /* 0x03884003060075a7 */ /* 0x000e24000800017f */
[----:B0-----:R-:W-:Y:S05]  /*2f970*/  @!P0 BRA `(.L_x_3018) ;  /* 0x0000005c00908947 */ /* 0x001fea0003800000 */
.L_x_3196:
[----:B------:R-:W-:Y:S05]  /*2f980*/  BSYNC B1 ;  /* 0x0000000000017941 */ /* 0x000fea0003800000 */
.L_x_3017:
        /* <DEDUP_REMOVED lines=14> */
[----:B------:R-:W-:-:S04]  /*2fa70*/  ULDC.64 UR4, c[0x0][0x308] ;  /* 0x0000c20000047ab9 */ /* 0x000fc80000000a00 */
[----:B------:R-:W-:-:S03]  /*2fa80*/  IADD3 R3, R3, R0, RZ ;  /* 0x0000000003037210 */ /* 0x000fc60007ffe0ff */
        /* <DEDUP_REMOVED lines=8> */
[----:B------:R-:W-:Y:S01]  /*2fb10*/  IMAD.SHL.U32 R0, R34, 0x2, RZ ;  /* 0x0000000222007824 */ /* 0x000fe200078e00ff */
[----:B------:R-:W-:Y:S01]  /*2fb20*/  ULDC.64 UR4, c[0x0][0x208] ;  /* 0x0000820000047ab9 */ /* 0x000fe20000000a00 */
        /* <DEDUP_REMOVED lines=42> */
.L_x_3208:
[----:B------:R-:W-:Y:S01]  /*2fdd0*/  LOP3.LUT R18, R18, 0xffffff7f, RZ, 0xc0, !PT ;  /* 0xffffff7f12127812 */ /* 0x000fe200078ec0ff */
[----:B------:R-:W-:Y:S01]  /*2fde0*/  ULDC.64 UR4, c[0x0][0x208] ;  /* 0x0000820000047ab9 */ /* 0x000fe20000000a00 */
        /* <DEDUP_REMOVED lines=16> */
.L_x_3020:
[----:B------:R-:W-:Y:S02]  /*2fef0*/  PLOP3.LUT P5, PT, P5, P0, PT, 0xa2, 0x0 ;  /* 0x000000000000781c */ /* 0x000fe40002fa1472 */
[----:B------:R-:W-:-:S08]  /*2ff00*/  @P0 R2UR P5, UR4, R6 ;  /* 0x00000000060402ca */ /* 0x000fd000000a0000 */
[----:B------:R-:W-:-:S05]  /*2ff10*/  @P0 PLOP3.LUT P0, PT, P5, PT, PT, 0x80, 0x0 ;  /* 0x000000000000081c */ /* 0x000fca0002f0f070 */
[----:B------:R-:W-:Y:S01]  /*2ff20*/  @!P5 SYNCS.ARRIVE.TRANS64.RED.A0T1 RZ, [UR4+0x38830], RZ ;  /* 0x038830ffffffd9a7 */ /* 0x000fe20008200404 */
[----:B------:R-:W-:Y:S07]  /*2ff30*/  @!P5 ARRIVES.LDGSTSBAR.64.TRANSCNT [UR4+0x38830] ;  /* 0x03883000ff00d9b0 */ /* 0x000fee0008000a84 */
[----:B------:R-:W-:Y:S05]  /*2ff40*/  @P0 BRA.U.ANY `(.L_x_3020) ;  /* 0xfffffffd00e80947 */ /* 0x000fea000393ffff */
[----:B------:R-:W-:Y:S01]  /*2ff50*/  NOP ;  /* 0x0000000000007918 */ /* 0x000fe20000000000 */
[----:B-1----:R-:W-:-:S04]  /*2ff60*/  MOV R2, UR37 ;  /* 0x0000002500027c02 */ /* 0x002fc80008000f00 */
[----:B------:R-:W-:-:S13]  /*2ff70*/  ISETP.NE.AND P6, PT, R2, 0x3, PT ;  /* 0x000000030200780c */ /* 0x000fda0003fc5270 */
[----:B------:R-:W-:Y:S05]  /*2ff80*/  @!P6 BRA `(.L_x_3021) ;  /* 0x000000000004e947 */ /* 0x000fea0003800000 */
[----:B------:R-:W-:Y:S01]  /*2ff90*/  BPT.TRAP 0x1 ;  /* 0x000000040000795c */ /* 0x000fe20000300000 */
.L_x_3021:
[----:B------:R1:W-:Y:S01]  /*2ffa0*/  SYNCS.ARRIVE.TRANS64.A1T0 RZ, [R6+URZ+0x38830], RZ ;  /* 0x038830ff06ff79a7 */ /* 0x0003e2000810003f */
[----:B------:R-:W-:Y:S05]  /*2ffb0*/  @!P6 BRA `(.L_x_3022) ;  /* 0x000000000004e947 */ /* 0x000fea0003800000 */
[----:B------:R-:W-:Y:S01]  /*2ffc0*/  BPT.TRAP 0x1 ;  /* 0x000000040000795c */ /* 0x000fe20000300000 */
.L_x_3022:
[----:B------:R-:W-:Y:S01]  /*2ffd0*/  SHF.L.U32 R2, R20, 0x1f, RZ ;  /* 0x0000001f14027819 */ /* 0x000fe200000006ff */
[----:B-1----:R-:W-:Y:S01]  /*2ffe0*/  IMAD R6, R7, 0x8, R16 ;  /* 0x0000000807067824 */ /* 0x002fe200078e0210 */
[----:B------:R-:W-:Y:S03]  /*2fff0*/  BSSY B1, `(.L_x_3023) ;  /* 0x0000003000017945 */ /* 0x000fe60003800000 */
[----:B------:R-:W1:Y:S02]  /*30000*/  SYNCS.PHASECHK.TRANS64.TRYWAIT P0, [R6+URZ+0x38860], R2 ;  /* 0x03886002060075a7 */ /* 0x000e64000800017f */
[----:B-1----:R-:W-:Y:S05]  /*30010*/  @!P0 BRA `(.L_x_3024) ;  /* 0x0000005c00d08947 */ /* 0x002fea0003800000 */
.L_x_3209:
[----:B------:R-:W-:Y:S05]  /*30020*/  BSYNC B1 ;  /* 0x0000000000017941 */ /* 0x000fea0003800000 */
.L_x_3023:
[----:B0-----:R-:W2:Y:S01]  /*30030*/  LDL R8, [R1+0x8] ;  /* 0x0000080001087983 */ /* 0x001ea20000100800 */
        /* <DEDUP_REMOVED lines=9> */
[----:B------:R-:W-:Y:S01]  /*300d0*/  LEA R7, R7, R16, 0x1 ;  /* 0x0000001007077211 */ /* 0x000fe200078e08ff */
        /* <DEDUP_REMOVED lines=51> */
.L_x_3221:
        /* <DEDUP_REMOVED lines=32> */
.L_x_3026:
        /* <DEDUP_REMOVED lines=11> */
.L_x_3027:
[----:B------:R-:W2:Y:S01]  /*306c0*/  LDL R2, [R1+0xc] ;  /* 0x00000c0001027983 */ /* 0x000ea20000100800 */
[----:B------:R3:W-:Y:S01]  /*306d0*/  SYNCS.ARRIVE.TRANS64.A1T0 RZ, [R6+URZ+0x38850], RZ ;  /* 0x038850ff06ff79a7 */ /* 0x0007e2000810003f */
[C---:B------:R-:W-:Y:S01]  /*306e0*/  IADD3 R0, R22.reuse, -0x1, RZ ;  /* 0xffffffff16007810 */ /* 0x040fe20007ffe0ff */
[----:B------:R-:W-:Y:S02]  /*306f0*/  IMAD.MOV.U32 R7, RZ, RZ, R23 ;  /* 0x000000ffff077224 */ /* 0x000fe400078e0017 */
[----:B------:R-:W-:Y:S02]  /*30700*/  IMAD.MOV.U32 R20, RZ, RZ, R29 ;  /* 0x000000ffff147224 */ /* 0x000fe400078e001d */
[----:B------:R-:W-:Y:S01]  /*30710*/  IMAD.MOV.U32 R31, RZ, RZ, R22 ;  /* 0x000000ffff1f7224 */ /* 0x000fe200078e0016 */
[----:B--2---:R-:W-:-:S13]  /*30720*/  ISETP.GT.AND P0, PT, R22, R2, PT ;  /* 0x000000021600720c */ /* 0x004fda0003f04270 */
[----:B---3--:R-:W-:Y:S05]  /*30730*/  @P0 BRA `(.L_x_3028) ;  /* 0xffffffec00cc0947 */ /* 0x008fea000383ffff */
.L_x_3015:
[----:B------:R-:W-:Y:S05]  /*30740*/  BSYNC B0 ;  /* 0x0000000000007941 */ /* 0x000fea0003800000 */
.L_x_3014:
        /* <DEDUP_REMOVED lines=15> */
[----:B------:R-:W0:Y:S01]  /*30840*/  POPC R7, R4 ;  /* 0x0000000400077309 */ /* 0x000e220000000000 */
[----:B--2---:R-:W0:Y:S02]  /*30850*/  SHFL.IDX PT, R0, R3, R0, 0x1f ;  /* 0x00001f0003007589 */ /* 0x004e2400000e0000 */
[----:B0-----:R-:W-:-:S07]  /*30860*/  IADD3 R24, R0, UR36, R7 ;  /* 0x0000002400187c10 */ /* 0x001fce000fffe007 */
.L_x_3030:
[----:B------:R-:W-:Y:S05]  /*30870*/  BSYNC B0 ;  /* 0x0000000000007941 */ /* 0x000fea0003800000 */
.L_x_3029:
[----:B------:R-:W-:-:S04]  /*30880*/  MOV R0, UR37 ;  /* 0x0000002500007c02 */ /* 0x000fc80008000f00 */
[----:B------:R-:W-:-:S13]  /*30890*/  ISETP.NE.AND P0, PT, R0, 0x3, PT ;  /* 0x000000030000780c */ /* 0x000fda0003f05270 */
[----:B------:R-:W-:Y:S05]  /*308a0*/  @!P0 BRA `(.L_x_3031) ;  /* 0x0000000000048947 */ /* 0x000fea0003800000 */
[----:B------:R-:W-:Y:S01]  /*308b0*/  BPT.TRAP 0x1 ;  /* 0x000000040000795c */ /* 0x000fe20000300000 */
.L_x_3031:
[----:B------:R-:W2:Y:S01]  /*308c0*/  LDL.LU R0, [R1+0x8] ;  /* 0x0000080001007983 */ /* 0x000ea20000300800 */
[----:B------:R-:W-:Y:S01]  /*308d0*/  IMAD R4, R23, 0x8, R16 ;  /* 0x0000000817047824 */ /* 0x000fe200078e0210 */
[----:B0-----:R-:W-:Y:S01]  /*308e0*/  SHF.L.U32 R3, R29, 0x1f, RZ ;  /* 0x0000001f1d037819 */ /* 0x001fe200000006ff */
[----:B------:R-:W-:Y:S03]  /*308f0*/  BSSY B0, `(.L_x_3032) ;  /* 0x0000004000007945 */ /* 0x000fe60003800000 */
[----:B------:R-:W0:Y:S01]  /*30900*/  SYNCS.PHASECHK.TRANS64.TRYWAIT P0, [R4+URZ+0x38860], R3 ;  /* 0x03886003040075a7 */ /* 0x000e22000800017f */
[----:B--2---:R-:W-:Y:S01]  /*30910*/  IMAD R5, R22, -0x50, R0 ;  /* 0xffffffb016057824 */ /* 0x004fe200078e0200 */
[----:B0-----:R-:W-:Y:S06]  /*30920*/  @!P0 BRA `(.L_x_3033) ;  /* 0x0000005c00808947 */ /* 0x001fec0003800000 */
.L_x_3222:
[----:B------:R-:W-:Y:S05]  /*30930*/  BSYNC B0 ;  /* 0x0000000000007941 */ /* 0x000fea0003800000 */
.L_x_3032:
[----:B------:R-:W2:Y:S01]  /*30940*/  S2R R0, SR_TID.X ;  /* 0x0000000000007919 */ /* 0x000ea20000002100 */
[----:B------:R-:W-:Y:S01]  /*30950*/  UMOV UR4, 0xffffffff ;  /* 0xffffffff00047882 */ /* 0x000fe20000000000 */
[----:B------:R-:W-:Y:S01]  /*30960*/  IMAD R7, R23, 0x5000, R33 ;  /* 0x0000500017077824 */ /* 0x000fe200078e0221 */
        /* <DEDUP_REMOVED lines=54> */
[----:B------:R3:W1:Y:S01]  /*30cd0*/  SHFL.IDX PT, R14, R17, 0x4, 0x181f ;  /* 0x00981f00110e7f89 */ /* 0x00066200000e0000 */
        /* <DEDUP_REMOVED lines=9> */
.L_x_3234:
        /* <DEDUP_REMOVED lines=16> */
.L_x_3035:
[----:B------:R-:W-:Y:S02]  /*30e70*/  PLOP3.LUT P1, PT, P1, P0, PT, 0xa2, 0x0 ;  /* 0x000000000000781c */ /* 0x000fe40000f21472 */
[----:B------:R-:W-:-:S08]  /*30e80*/  @P0 R2UR P1, UR4, R4 ;  /* 0x00000000040402ca */ /* 0x000fd00000020000 */
[----:B------:R-:W-:-:S05]  /*30e90*/  @P0 PLOP3.LUT P0, PT, P1, PT, PT, 0x80, 0x0 ;  /* 0x000000000000081c */ /* 0x000fca0000f0f070 */
[----:B------:R-:W-:Y:S01]  /*30ea0*/  @!P1 SYNCS.ARRIVE.TRANS64.RED.A0T1 RZ, [UR4+0x38850], RZ ;  /* 0x038850ffffff99a7 */ /* 0x000fe20008200404 */
[----:B------:R-:W-:Y:S07]  /*30eb0*/  @!P1 ARRIVES.LDGSTSBAR.64.TRANSCNT [UR4+0x38850] ;  /* 0x03885000ff0099b0 */ /* 0x000fee0008000a84 */
[----:B------:R-:W-:Y:S05]  /*30ec0*/  @P0 BRA.U.ANY `(.L_x_3035) ;  /* 0xfffffffd00e80947 */ /* 0x000fea000393ffff */
[----:B------:R-:W-:Y:S01]  /*30ed0*/  NOP ;  /* 0x0000000000007918 */ /* 0x000fe20000000000 */
[----:B0-----:R-:W-:-:S05]  /*30ee0*/  IMAD.U32 R0, RZ, RZ, UR37 ;  /* 0x00000025ff007e24 */ /* 0x001fca000f8e00ff */
[----:B------:R-:W-:-:S13]  /*30ef0*/  ISETP.NE.AND P2, PT, R0, 0x3, PT ;  /* 0x000000030000780c */ /* 0x000fda0003f45270 */
[----:B------:R-:W-:Y:S05]  /*30f00*/  @!P2 BRA `(.L_x_3036) ;  /* 0x000000000004a947 */ /* 0x000fea0003800000 */
[----:B------:R-:W-:Y:S01]  /*30f10*/  BPT.TRAP 0x1 ;  /* 0x000000040000795c */ /* 0x000fe20000300000 */
.L_x_3036:
[----:B------:R0:W-:Y:S01]  /*30f20*/  SYNCS.ARRIVE.TRANS64.A1T0 RZ, [R4+URZ+0x38850], RZ ;  /* 0x038850ff04ff79a7 */ /* 0x0001e2000810003f */
[----:B------:R-:W-:-:S05]  /*30f30*/  VIADD R23, R23, 0x1 ;  /* 0x0000000117177836 */ /* 0x000fca0000000000 */
[----:B------:R-:W-:-:S04]  /*30f40*/  ISETP.NE.AND P0, PT, R23, 0x2, PT ;  /* 0x000000021700780c */ /* 0x000fc80003f05270 */
[----:B------:R-:W-:Y:S02]  /*30f50*/  SEL R0, RZ, 0x1, P0 ;  /* 0x00000001ff007807 */ /* 0x000fe40000000000 */
[----:B------:R-:W-:Y:S02]  /*30f60*/  SEL R23, R23, RZ, P0 ;  /* 0x000000ff17177207 */ /* 0x000fe40000000000 */
[----:B0-----:R-:W-:-:S07]  /*30f70*/  LOP3.LUT R29, R29, R0, RZ, 0x3c, !PT ;  /* 0x000000001d1d7212 */ /* 0x001fce00078e3cff */
.L_x_2991:
[----:B------:R-:W-:Y:S05]  /*30f80*/  BSYNC B7 ;  /* 0x0000000000077941 */ /* 0x000fea0003800000 */
.L_x_2989:
[----:B------:R-:W-:-:S13]  /*30f90*/  LOP3.LUT P0, RZ, R18, 0x40, RZ, 0xc0, !PT ;  /* 0x0000004012ff7812 */ /* 0x000fda000780c0ff */
[----:B------:R-:W-:Y:S05]  /*30fa0*/  @!P0 BRA `(.L_x_3037) ;  /* 0x0000000000248947 */ /* 0x000fea0003800000 */
[----:B------:R-:W-:Y:S05]  /*30fb0*/  WARPSYNC.ALL ;  /* 0x0000000000007948 */ /* 0x000fea0003800000 */
[----:B------:R-:W2:Y:S08]  /*30fc0*/  S2UR UR5, SR_CgaCtaId ;  /* 0x00000000000579c3 */ /* 0x000eb00000008800 */
[----:B------:R-:W-:Y:S06]  /*30fd0*/  BAR.SYNC.DEFER_BLOCKING 0x5, 0x180 ;  /* 0x0146000000007b1d */ /* 0x000fec0000010000 */
[----:B------:R-:W-:-:S02]  /*30fe0*/  UMOV UR4, 0x400 ;  /* 0x0000040000047882 */ /* 0x000fc40000000000 */
[----:B--2---:R-:W-:-:S06]  /*30ff0*/  ULEA UR4, UR5, UR4, 0x18 ;  /* 0x0000000405047291 */ /* 0x004fcc000f8ec03f */
[----:B-1----:R-:W-:-:S05]  /*31000*/  MOV R16, UR4 ;  /* 0x0000000400107c02 */ /* 0x002fca0008000f00 */
[----:B------:R1:W2:Y:S01]  /*31010*/  LDS.128 R24, [R16+0x388d0] ;  /* 0x0388d00010187984 */ /* 0x0002a20000000c00 */
[----:B------:R-:W-:Y:S06]  /*31020*/  BAR.ARV 0x4, 0x180 ;  /* 0x0106000000007b1d */ /* 0x000fec0000002000 */
[----:B------:R-:W-:Y:S05]  /*31030*/  BRA `(.L_x_3038) ;  /* 0x0000000c00e07947 */ /* 0x000fea0003800000 */
.L_x_3037:
[----:B------:R-:W2:Y:S01]  /*31040*/  S2R R8, SR_TID.X ;  /* 0x0000000000087919 */ /* 0x000ea20000002100 */
[----:B------:R-:W-:Y:S01]  /*31050*/  UMOV UR4, 0xffffffff ;  /* 0xffffffff00047882 */ /* 0x000fe20000000000 */
[----:B--2---:R-:W-:-:S04]  /*31060*/  LOP3.LUT R8, R8, 0x1f, RZ, 0xc0, !PT ;  /* 0x0000001f08087812 */ /* 0x004fc800078ec0ff */
[----:B------:R-:W-:Y:S01]  /*31070*/  ISETP.NE.AND P0, PT, R8, 0x1f, PT ;  /* 0x0000001f0800780c */ /* 0x000fe20003f05270 */
[----:B------:R-:W-:-:S12]  /*31080*/  BRA.DIV UR4, `(.L_x_3039) ;  /* 0x0000005e04a87947 */ /* 0x000fd8000b800000 */
[----:B-1----:R-:W-:Y:S01]  /*31090*/  IMAD.IADD R7, R27, 0x1, R8 ;  /* 0x000000011b077824 */ /* 0x002fe200078e0208 */
[----:B------:R-:W-:Y:S01]  /*310a0*/  ULDC UR4, c[0x0][0xc3c] ;  /* 0x00030f0000047ab9 */ /* 0x000fe20000000800 */
[----:B------:R-:W-:-:S03]  /*310b0*/  ULDC.64 UR6, c[0x0][0x208] ;  /* 0x0000820000067ab9 */ /* 0x000fc60000000a00 */
        /* <DEDUP_REMOVED lines=13> */
[----:B------:R-:W-:Y:S01]  /*31190*/  SHFL.IDX PT, R7, R24, 0x1, 0x1f ;  /* 0x00201f0018077f89 */ /* 0x000fe200000e0000 */
[----:B------:R-:W-:Y:S01]  /*311a0*/  ISETP.GE.U32.AND P5, PT, R8, 0x10, PT ;  /* 0x000000100800780c */ /* 0x000fe20003fa6070 */
[----:B---3--:R-:W-:-:S02]  /*311b0*/  @!P1 IMAD.MOV.U32 R25, RZ, RZ, R6 ;  /* 0x000000ffff199224 */ /* 0x008fc400078e0006 */
[----:B------:R-:W-:Y:S02]  /*311c0*/  IMAD.MOV.U32 R6, RZ, RZ, RZ ;  /* 0x000000ffff067224 */ /* 0x000fe400078e00ff */
[----:B--2---:R-:W-:Y:S01]  /*311d0*/  @!P1 IMAD.MOV.U32 R4, RZ, RZ, R5 ;  /* 0x000000ffff049224 */ /* 0x004fe200078e0005 */
[----:B------:R-:W-:-:S03]  /*311e0*/  ISETP.NE.AND P1, PT, R8, RZ, PT ;  /* 0x000000ff0800720c */ /* 0x000fc60003f25270 */
[----:B------:R-:W-:-:S05]  /*311f0*/  IMAD R13, R4, R25, RZ ;  /* 0x00000019040d7224 */ /* 0x000fca00078e02ff */
        /* <DEDUP_REMOVED lines=15> */
[----:B------:R1:W2:Y:S02]  /*312f0*/  SHFL.IDX PT, R14, R2, 0x1f, 0x1f ;  /* 0x03e01f00020e7f89 */ /* 0x0002a400000e0000 */
.L_x_3244:
[----:B------:R-:W-:Y:S02]  /*31300*/  ULDC UR4, c[0x0][0xc38] ;  /* 0x00030e0000047ab9 */ /* 0x000fe40000000800 */
[----:B------:R-:W-:-:S05]  /*31310*/  MOV R5, UR4 ;  /* 0x0000000400057c02 */ /* 0x000fca0008000f00 */
[----:B--2---:R-:W-:-:S04]  /*31320*/  IMAD R14, R14, R5, RZ ;  /* 0x000000050e0e7224 */ /* 0x004fc800078e02ff */
[----:B------:R-:W-:-:S05]  /*31330*/  IMAD.IADD R7, R7, 0x1, R14 ;  /* 0x0000000107077824 */ /* 0x000fca00078e020e */
[----:B------:R-:W-:-:S13]  /*31340*/  ISETP.GT.AND P6, PT, R7, R0, PT ;  /* 0x000000000700720c */ /* 0x000fda0003fc4270 */
[----:B------:R-:W-:Y:S05]  /*31350*/  @P6 BRA `(.L_x_3040) ;  /* 0x0000000000a86947 */ /* 0x000fea0003800000 */
.L_x_3043:
[----:B-1----:R-:W1:Y:S01]  /*31360*/  LDC R2, c[0x0][0xc3c] ;  /* 0x00030f00ff027b82 */ /* 0x002e620000000800 */
[----:B------:R-:W-:-:S05]  /*31370*/  VIADD R27, R27, 0x1f ;  /* 0x0000001f1b1b7836 */ /* 0x000fca0000000000 */
[----:B-1----:R-:W-:-:S13]  /*31380*/  ISETP.GE.AND P6, PT, R27, R2, PT ;  /* 0x000000021b00720c */ /* 0x002fda0003fc6270 */
[----:B------:R-:W-:Y:S05]  /*31390*/  @P6 BRA `(.L_x_3041) ;  /* 0x0000000800c46947 */ /* 0x000fea0003800000 */
[----:B------:R-:W1:Y:S01]  /*313a0*/  S2R R3, SR_TID.X ;  /* 0x0000000000037919 */ /* 0x000e620000002100 */
[----:B------:R-:W-:Y:S01]  /*313b0*/  MOV R25, RZ ;  /* 0x000000ff00197202 */ /* 0x000fe20000000f00 */
[----:B------:R-:W-:Y:S01]  /*313c0*/  ULDC.64 UR4, c[0x0][0x208] ;  /* 0x0000820000047ab9 */ /* 0x000fe20000000a00 */
[----:B-1----:R-:W-:-:S05]  /*313d0*/  LOP3.LUT R3, R3, 0x1f, RZ, 0xc0, !PT ;  /* 0x0000001f03037812 */ /* 0x002fca00078ec0ff */
[----:B------:R-:W-:-:S05]  /*313e0*/  IMAD.IADD R9, R27, 0x1, R3 ;  /* 0x000000011b097824 */ /* 0x000fca00078e0203 */
[----:B------:R-:W-:-:S13]  /*313f0*/  ISETP.GE.OR P6, PT, R9, R2, !P0 ;  /* 0x000000020900720c */ /* 0x000fda00047c6670 */
[----:B------:R-:W1:Y:S08]  /*31400*/  @!P6 LDC.64 R2, c[0x0][0xc80] ;  /* 0x00032000ff02eb82 */ /* 0x000e700000000a00 */
[----:B------:R-:W2:Y:S01]  /*31410*/  @!P6 LDC.64 R4, c[0x0][0xc78] ;  /* 0x00031e00ff04eb82 */ /* 0x000ea20000000a00 */
[----:B-1----:R-:W-:-:S05]  /*31420*/  @!P6 IMAD.WIDE R2, R9, 0x4, R2 ;  /* 0x000000040902e825 */ /* 0x002fca00078e0202 */
[----:B------:R2:W3:Y:S02]  /*31430*/  @!P6 LDG.E R25, desc[UR4][R2.64] ;  /* 0x000000040219e981 */ /* 0x0004e4000c1e1900 */
[----:B--2---:R-:W-:-:S04]  /*31440*/  @!P6 IMAD.WIDE R2, R9, 0x4, R4 ;  /* 0x000000040902e825 */ /* 0x004fc800078e0204 */
[----:B------:R-:W-:-:S06]  /*31450*/  IMAD.MOV.U32 R4, RZ, RZ, RZ ;  /* 0x000000ffff047224 */ /* 0x000fcc00078e00ff */
[----:B------:R-:W3:Y:S01]  /*31460*/  @!P6 LDG.E R4, desc[UR4][R2.64] ;  /* 0x000000040204e981 */ /* 0x000ee2000c1e1900 */
[----:B------:R-:W-:Y:S01]  /*31470*/  UMOV UR4, 0xffffffff ;  /* 0xffffffff00047882 */ /* 0x000fe20000000000 */
[----:B---3--:R-:W-:Y:S02]  /*31480*/  IMAD R13, R4, R25, RZ ;  /* 0x00000019040d7224 */ /* 0x008fe400078e02ff */
[----:B------:R-:W-:Y:S05]  /*31490*/  BRA.DIV UR4, `(.L_x_3042) ;  /* 0x0000005e04e47947 */ /* 0x000fea000b800000 */
        /* <DEDUP_REMOVED lines=16> */
.L_x_3252:
[----:B------:R-:W-:Y:S02]  /*315a0*/  ULDC UR4, c[0x0][0xc38] ;  /* 0x00030e0000047ab9 */ /* 0x000fe40000000800 */
[----:B------:R-:W-:-:S04]  /*315b0*/  IMAD.U32 R5, RZ, RZ, UR4 ;  /* 0x00000004ff057e24 */ /* 0x000fc8000f8e00ff */
[----:B--2---:R-:W-:-:S05]  /*315c0*/  IMAD R14, R14, R5, RZ ;  /* 0x000000050e0e7224 */ /* 0x004fca00078e02ff */
[----:B------:R-:W-:-:S04]  /*315d0*/  IADD3 R7, R14, R7, RZ ;  /* 0x000000070e077210 */ /* 0x000fc80007ffe0ff */
[----:B------:R-:W-:-:S13]  /*315e0*/  ISETP.GT.AND P6, PT, R7, R0, PT ;  /* 0x000000000700720c */ /* 0x000fda0003fc4270 */
[----:B------:R-:W-:Y:S05]  /*315f0*/  @!P6 BRA `(.L_x_3043) ;  /* 0xfffffffc0058e947 */ /* 0x000fea000383ffff */
.L_x_3040:
[----:B------:R-:W-:Y:S01]  /*31600*/  IMAD.IADD R7, R7, 0x1, -R14 ;  /* 0x0000000107077824 */ /* 0x000fe200078e0a0e */
[----:B------:R-:W-:-:S03]  /*31610*/  UMOV UR4, 0xffffffff ;  /* 0xffffffff00047882 */ /* 0x000fc60000000000 */
[----:B------:R-:W-:-:S05]  /*31620*/  IMAD R3, R2, R5, R7 ;  /* 0x0000000502037224 */ /* 0x000fca00078e0207 */
[----:B------:R-:W-:Y:S01]  /*31630*/  ISETP.GT.AND P6, PT, R3, R0, PT ;  /* 0x000000000300720c */ /* 0x000fe20003fc4270 */
[----:B------:R-:W-:-:S12]  /*31640*/  BRA.DIV UR4, `(.L_x_3044) ;  /* 0x0000006204307947 */ /* 0x000fd8000b800000 */
[----:B------:R-:W-:-:S04]  /*31650*/  VOTE.ANY R3, PT, !P6 ;  /* 0x0000000000037806 */ /* 0x000fc800070e0100 */
[----:B------:R-:W2:Y:S02]  /*31660*/  POPC R12, R3 ;  /* 0x00000003000c7309 */ /* 0x000ea40000000000 */
[----:B--2---:R2:W3:Y:S01]  /*31670*/  SHFL.IDX PT, R25, R25, R12, 0x1f ;  /* 0x00001f0c19197589 */ /* 0x0044e200000e0000 */
[----:B------:R-:W-:-:S03]  /*31680*/  IMAD.IADD R27, R12, 0x1, R27 ;  /* 0x000000010c1b7824 */ /* 0x000fc600078e021b */
[----:B------:R2:W4:Y:S04]  /*31690*/  SHFL.IDX PT, R4, R4, R12, 0x1f ;  /* 0x00001f0c04047589 */ /* 0x00052800000e0000 */
.L_x_3257:
[----:B------:R-:W-:-:S13]  /*316a0*/  ISETP.NE.AND P0, PT, R3, RZ, PT ;  /* 0x000000ff0300720c */ /* 0x000fda0003f05270 */
[----:B------:R-:W-:Y:S05]  /*316b0*/  @!P0 BRA `(.L_x_3045) ;  /* 0x0000000000108947 */ /* 0x000fea0003800000 */
[----:B------:R-:W-:Y:S01]  /*316c0*/  UMOV UR4, 0xffffffff ;  /* 0xffffffff00047882 */ /* 0x000fe20000000000 */
[----:B--2---:R-:W-:Y:S02]  /*316d0*/  VIADD R12, R12, 0xffffffff ;  /* 0xffffffff0c0c7836 */ /* 0x004fe40000000000 */
[----:B------:R-:W-:Y:S05]  /*316e0*/  BRA.DIV UR4, `(.L_x_3046) ;  /* 0x0000006204647947 */ /* 0x000fea000b800000 */
[----:B------:R2:W0:Y:S02]  /*316f0*/  SHFL.IDX PT, R6, R2, R12, 0x1f ;  /* 0x00001f0c02067589 */ /* 0x00042400000e0000 */
.L_x_3045:
[----:B----4-:R-:W-:Y:S01]  /*31700*/  ISETP.NE.AND P0, PT, R4, 0x1, PT ;  /* 0x000000010400780c */ /* 0x010fe20003f05270 */
[----:B0-----:R-:W-:-:S05]  /*31710*/  IMAD R24, R6, R5, R7 ;  /* 0x0000000506187224 */ /* 0x001fca00078e0207 */
[----:B------:R-:W-:-:S07]  /*31720*/  IADD3 R0, R0, -R24, RZ ;  /* 0x8000001800007210 */ /* 0x000fce0007ffe0ff */
[----:B------:R-:W-:Y:S05]  /*31730*/  @!P0 BRA `(.L_x_3047) ;  /* 0x0000000000dc8947 */ /* 0x000fea0003800000 */
[-C--:B---3--:R-:W-:Y:S02]  /*31740*/  IABS R5, R25.reuse ;  /* 0x0000001900057213 */ /* 0x088fe40000000000 */
[----:B------:R-:W-:Y:S02]  /*31750*/  IABS R6, R4 ;  /* 0x0000000400067213 */ /* 0x000fe40000000000 */
[----:B------:R-:W0:Y:S08]  /*31760*/  I2F.RP R7, R5 ;  /* 0x0000000500077306 */ /* 0x000e300000209400 */
[----:B------:R-:W3:Y:S08]  /*31770*/  I2F.RP R8, R6 ;  /* 0x0000000600087306 */ /* 0x000ef00000209400 */
[----:B0-----:R-:W1:Y:S08]  /*31780*/  MUFU.RCP R7, R7 ;  /* 0x0000000700077308 */ /* 0x001e700000001000 */
[----:B---3--:R-:W-:Y:S01]  /*31790*/  MUFU.RCP R8, R8 ;  /* 0x0000000800087308 */ /* 0x008fe20000001000 */
[----:B-12---:R-:W-:Y:S01]  /*317a0*/  VIADD R2, R7, 0xffffffe ;  /* 0x0ffffffe07027836 */ /* 0x006fe20000000000 */
[----:B------:R-:W-:-:S06]  /*317b0*/  IABS R7, R25 ;  /* 0x0000001900077213 */ /* 0x000fcc0000000000 */
[----:B------:R0:W1:Y:S02]  /*317c0*/  F2I.FTZ.U32.TRUNC.NTZ R3, R2 ;  /* 0x0000000200037305 */ /* 0x000064000021f000 */
[----:B0-----:R-:W-:Y:S02]  /*317d0*/  IMAD.MOV.U32 R2, RZ, RZ, RZ ;  /* 0x000000ffff027224 */ /* 0x001fe400078e00ff */
[----:B-1----:R-:W-:-:S04]  /*317e0*/  IMAD.MOV R10, RZ, RZ, -R3 ;  /* 0x000000ffff0a7224 */ /* 0x002fc800078e0a03 */
[----:B------:R-:W-:-:S04]  /*317f0*/  IMAD R9, R10, R5, RZ ;  /* 0x000000050a097224 */ /* 0x000fc800078e02ff */
[----:B------:R-:W-:Y:S01]  /*31800*/  IMAD.HI.U32 R3, R3, R9, R2 ;  /* 0x0000000903037227 */ /* 0x000fe200078e0002 */
[----:B------:R-:W-:Y:S02]  /*31810*/  IABS R2, R0 ;  /* 0x0000000000027213 */ /* 0x000fe40000000000 */
[----:B------:R-:W-:-:S03]  /*31820*/  IADD3 R9, RZ, -R7, RZ ;  /* 0x80000007ff097210 */ /* 0x000fc60007ffe0ff */
[----:B------:R-:W-:-:S04]  /*31830*/  IMAD.HI.U32 R7, R3, R2, RZ ;  /* 0x0000000203077227 */ /* 0x000fc800078e00ff */
[----:B------:R-:W-:Y:S02]  /*31840*/  IMAD R2, R7, R9, R2 ;  /* 0x0000000907027224 */ /* 0x000fe400078e0202 */
[----:B------:R-:W-:-:S03]  /*31850*/  VIADD R3, R8, 0xffffffe ;  /* 0x0ffffffe08037836 */ /* 0x000fc60000000000 */
[----:B------:R-:W-:-:S03]  /*31860*/  ISETP.GT.U32.AND P1, PT, R5, R2, PT ;  /* 0x000000020500720c */ /* 0x000fc60003f24070 */
[----:B------:R-:W0:Y:S10]  /*31870*/  F2I.FTZ.U32.TRUNC.NTZ R3, R3 ;  /* 0x0000000300037305 */ /* 0x000e34000021f000 */
[----:B------:R-:W-:-:S02]  /*31880*/  @!P1 IMAD.IADD R2, R2, 0x1, -R5 ;  /* 0x0000000102029824 */ /* 0x000fc400078e0a05 */
[----:B------:R-:W-:Y:S01]  /*31890*/  @!P1 VIADD R7, R7, 0x1 ;  /* 0x0000000107079836 */ /* 0x000fe20000000000 */
[----:B------:R-:W-:Y:S02]  /*318a0*/  ISETP.NE.AND P1, PT, R25, RZ, PT ;  /* 0x000000ff1900720c */ /* 0x000fe40003f25270 */
[----:B------:R-:W-:Y:S01]  /*318b0*/  ISETP.GE.U32.AND P0, PT, R2, R5, PT ;  /* 0x000000050200720c */ /* 0x000fe20003f06070 */
[----:B0-----:R-:W-:Y:S01]  /*318c0*/  IMAD.MOV R5, RZ, RZ, -R3 ;  /* 0x000000ffff057224 */ /* 0x001fe200078e0a03 */
[----:B------:R-:W-:-:S03]  /*318d0*/  MOV R2, RZ ;  /* 0x000000ff00027202 */ /* 0x000fc60000000f00 */
[----:B------:R-:W-:-:S04]  /*318e0*/  IMAD R5, R5, R6, RZ ;  /* 0x0000000605057224 */ /* 0x000fc800078e02ff */
[----:B------:R-:W-:Y:S01]  /*318f0*/  IMAD.HI.U32 R5, R3, R5, R2 ;  /* 0x0000000503057227 */ /* 0x000fe200078e0002 */
[----:B------:R-:W-:Y:S02]  /*31900*/  LOP3.LUT R2, R0, R25, RZ, 0x3c, !PT ;  /* 0x0000001900027212 */ /* 0x000fe400078e3cff */
[----:B------:R-:W-:Y:S01]  /*31910*/  IABS R3, R4 ;  /* 0x0000000400037213 */ /* 0x000fe20000000000 */
[----:B------:R-:W-:Y:S01]  /*31920*/  @P0 VIADD R7, R7, 0x1 ;  /* 0x0000000107070836 */ /* 0x000fe20000000000 */
[----:B------:R-:W-:Y:S02]  /*31930*/  ISETP.GE.AND P2, PT, R2, RZ, PT ;  /* 0x000000ff0200720c */ /* 0x000fe40003f46270 */
[----:B------:R-:W-:-:S11]  /*31940*/  IADD3 R3, RZ, -R3, RZ ;  /* 0x80000003ff037210 */ /* 0x000fd60007ffe0ff */
[----:B------:R-:W-:Y:S01]  /*31950*/  @!P2 IMAD.MOV R7, RZ, RZ, -R7 ;  /* 0x000000ffff07a224 */ /* 0x000fe200078e0a07 */
[----:B------:R-:W-:-:S04]  /*31960*/  @!P1 LOP3.LUT R7, RZ, R25, RZ, 0x33, !PT ;  /* 0x00000019ff079212 */ /* 0x000fc800078e33ff */
[----:B------:R-:W-:-:S05]  /*31970*/  IABS R2, R7 ;  /* 0x0000000700027213 */ /* 0x000fca0000000000 */
        /* <DEDUP_REMOVED lines=9> */
[----:B------:R-:W-:-:S05]  /*31a10*/  @P0 VIADD R5, R5, 0x1 ;  /* 0x0000000105050836 */ /* 0x000fca0000000000 */
[----:B------:R-:W-:Y:S02]  /*31a20*/  @!P2 IADD3 R5, -R5, RZ, RZ ;  /* 0x000000ff0505a210 */ /* 0x000fe40007ffe1ff */
[----:B------:R-:W-:-:S05]  /*31a30*/  @!P1 LOP3.LUT R5, RZ, R4, RZ, 0x33, !PT ;  /* 0x00000004ff059212 */ /* 0x000fca00078e33ff */
[--C-:B------:R-:W-:Y:S02]  /*31a40*/  IMAD.MOV R2, RZ, RZ, -R5.reuse ;  /* 0x000000ffff027224 */ /* 0x100fe400078e0a05 */
[C---:B------:R-:W-:Y:S02]  /*31a50*/  IMAD R5, R4.reuse, 0x1000000, R5 ;  /* 0x0100000004057824 */ /* 0x040fe400078e0205 */
[--C-:B------:R-:W-:Y:S02]  /*31a60*/  IMAD R4, R4, R2, R7.reuse ;  /* 0x0000000204047224 */ /* 0x100fe400078e0207 */
[----:B------:R-:W-:-:S03]  /*31a70*/  IMAD.MOV R2, RZ, RZ, -R7 ;  /* 0x000000ffff027224 */ /* 0x000fc600078e0a07 */
[----:B------:R-:W-:Y:S01]  /*31a80*/  LEA R26, R4, R5, 0x10 ;  /* 0x00000005041a7211 */ /* 0x000fe200078e80ff */
[----:B------:R-:W-:Y:S01]  /*31a90*/  IMAD R2, R25, R2, R0 ;  /* 0x0000000219027224 */ /* 0x000fe200078e0200 */
[----:B------:R-:W-:Y:S06]  /*31aa0*/  BRA `(.L_x_3048) ;  /* 0x0000000000f47947 */ /* 0x000fec0003800000 */
.L_x_3047:
[----:B-12---:R-:W0:Y:S01]  /*31ab0*/  LDC.64 R2, c[0x0][0xc90] ;  /* 0x00032400ff027b82 */ /* 0x006e220000000a00 */
[----:B------:R-:W-:Y:S01]  /*31ac0*/  ULDC.64 UR4, c[0x0][0x208] ;  /* 0x0000820000047ab9 */ /* 0x000fe20000000a00 */
[----:B0-----:R-:W-:-:S05]  /*31ad0*/  IMAD.WIDE R2, R27, 0x4, R2 ;  /* 0x000000041b027825 */ /* 0x001fca00078e0202 */
[----:B------:R0:W3:Y:S02]  /*31ae0*/  LDG.E R6, desc[UR4][R2.64] ;  /* 0x0000000402067981 */ /* 0x0000e4000c1e1900 */
[----:B0-----:R-:W-:Y:S02]  /*31af0*/  IMAD.MOV.U32 R2, RZ, RZ, RZ ;  /* 0x000000ffff027224 */ /* 0x001fe400078e00ff */
[----:B---3--:R-:W-:-:S05]  /*31b00*/  IMAD R7, R25, R6, RZ ;  /* 0x0000000619077224 */ /* 0x008fca00078e02ff */
        /* <DEDUP_REMOVED lines=35> */
[----:B0-----:R-:W-:-:S05]  /*31d40*/  IADD3 R7, RZ, -R3, RZ ;  /* 0x80000003ff077210 */ /* 0x001fca0007ffe0ff */
[----:B------:R-:W-:-:S04]  /*31d50*/  IMAD R7, R7, R6, RZ ;  /* 0x0000000607077224 */ /* 0x000fc800078e02ff */
[----:B------:R-:W-:Y:S01]  /*31d60*/  IMAD.HI.U32 R2, R3, R7, R2 ;  /* 0x0000000703027227 */ /* 0x000fe200078e0002 */
[----:B------:R-:W-:-:S03]  /*31d70*/  IABS R7, R0 ;  /* 0x0000000000077213 */ /* 0x000fc60000000000 */
[----:B------:R-:W-:Y:S02]  /*31d80*/  IMAD.MOV R3, RZ, RZ, -R8 ;  /* 0x000000ffff037224 */ /* 0x000fe400078e0a08 */
        /* <DEDUP_REMOVED lines=15> */
.L_x_3048:
[----:B------:R-:W-:-:S04]  /*31e80*/  LOP3.LUT R2, RZ, R2, RZ, 0x33, !PT ;  /* 0x00000002ff027212 */ /* 0x000fc800078e33ff */
[----:B------:R-:W-:Y:S01]  /*31e90*/  IADD3 R25, R25, R2, RZ ;  /* 0x0000000219197210 */ /* 0x000fe20007ffe0ff */
[----:B------:R-:W-:Y:S06]  /*31ea0*/  BRA `(.L_x_3049) ;  /* 0x00000000001c7947 */ /* 0x000fec0003800000 */
.L_x_3041:
[----:B------:R-:W-:Y:S01]  /*31eb0*/  UMOV UR4, URZ ;  /* 0x0000003f00047c82 */ /* 0x000fe20008000000 */
[----:B------:R-:W-:Y:S01]  /*31ec0*/  UMOV UR5, URZ ;  /* 0x0000003f00057c82 */ /* 0x000fe20008000000 */
[----:B------:R-:W-:Y:S01]  /*31ed0*/  ULDC UR6, c[0x0][0xc3c] ;  /* 0x00030f0000067ab9 */ /* 0x000fe20000000800 */
[----:B------:R-:W-:Y:S01]  /*31ee0*/  IMAD.MOV.U32 R24, RZ, RZ, R0 ;  /* 0x000000ffff187224 */ /* 0x000fe200078e0000 */
[----:B------:R-:W-:Y:S01]  /*31ef0*/  MOV R27, UR6 ;  /* 0x00000006001b7c02 */ /* 0x000fe20008000f00 */
[----:B------:R-:W-:Y:S02]  /*31f00*/  IMAD.U32 R25, RZ, RZ, UR4 ;  /* 0x00000004ff197e24 */ /* 0x000fe4000f8e00ff */
[----:B------:R-:W-:-:S07]  /*31f10*/  IMAD.U32 R26, RZ, RZ, UR5 ;  /* 0x00000005ff1a7e24 */ /* 0x000fce000f8e00ff */
.L_x_3049:
[----:B------:R-:W1:Y:S01]  /*31f20*/  S2R R0, SR_TID.X ;  /* 0x0000000000007919 */ /* 0x000e620000002100 */
[----:B------:R-:W-:Y:S05]  /*31f30*/  WARPSYNC.ALL ;  /* 0x0000000000007948 */ /* 0x000fea0003800000 */
[----:B------:R-:W-:Y:S01]  /*31f40*/  BAR.SYNC.DEFER_BLOCKING 0x4, 0x180 ;  /* 0x0106000000007b1d */ /* 0x000fe20000010000 */
[----:B-1----:R-:W-:-:S04]  /*31f50*/  LOP3.LUT R0, R0, 0x1f, RZ, 0xc0, !PT ;  /* 0x0000001f00007812 */ /* 0x002fc800078ec0ff */
[----:B------:R-:W-:-:S13]  /*31f60*/  ISETP.NE.AND P0, PT, R0, RZ, PT ;  /* 0x000000ff0000720c */ /* 0x000fda0003f05270 */
[----:B------:R-:W1:Y:S01]  /*31f70*/  @!P0 S2R R3, SR_CgaCtaId ;  /* 0x0000000000038919 */ /* 0x000e620000008800 */
[----:B------:R-:W-:-:S04]  /*31f80*/  @!P0 MOV R0, 0x400 ;  /* 0x0000040000008802 */ /* 0x000fc80000000f00 */
[----:B-1----:R-:W-:-:S05]  /*31f90*/  @!P0 LEA R16, R3, R0, 0x18 ;  /* 0x0000000003108211 */ /* 0x002fca00078ec0ff */
[----:B------:R3:W-:Y:S01]  /*31fa0*/  @!P0 STS.128 [R16+0x388d0], R24 ;  /* 0x0388d01810008388 */ /* 0x0007e20000000c00 */
[----:B------:R-:W-:Y:S06]  /*31fb0*/  BAR.ARV 0x5, 0x180 ;  /* 0x0146000000007b1d */ /* 0x000fec0000002000 */
.L_x_3038:
[----:B------:R-:W-:Y:S02]  /*31fc0*/  ULDC UR4, c[0x0][0xc3c] ;  /* 0x00030f0000047ab9 */ /* 0x000fe40000000800 */
[----:B--2---:R-:W-:-:S13]  /*31fd0*/  ISETP.GE.AND P0, PT, R27, UR4, PT ;  /* 0x000000041b007c0c */ /* 0x004fda000bf06270 */
[----:B------:R-:W-:Y:S05]  /*31fe0*/  @!P0 BRA `(.L_x_3050) ;  /* 0xffffff90004c8947 */ /* 0x000fea000383ffff */
[----:B------:R-:W-:Y:S05]  /*31ff0*/  BSYNC B8 ;  /* 0x0000000000087941 */ /* 0x000fea0003800000 */
.L_x_2937:
[----:B------:R-:W2:Y:S01]  /*32000*/  LDL.LU R0, [R1+0x2c] ;  /* 0x00002c0001007983 */ /* 0x000ea20000300800 */
[----:B------:R-:W-:Y:S01]  /*32010*/  BSSY B0, `(.L_x_3051) ;  /* 0x000000b000007945 */ /* 0x000fe20003800000 */
[----:B------:R-:W4:Y:S01]  /*32020*/  S2R R5, SR_CgaCtaId ;  /* 0x0000000000057919 */ /* 0x000f220000008800 */
[----:B--2---:R-:W-:-:S05]  /*32030*/  VIADD R0, R0, 0x1 ;  /* 0x0000000100007836 */ /* 0x004fca0000000000 */
        /* <DEDUP_REMOVED lines=8> */
.L_x_3260:
[----:B------:R-:W-:Y:S05]  /*320c0*/  BSYNC B0 ;  /* 0x0000000000007941 */ /* 0x000fea0003800000 */
.L_x_3051:
[----:B------:R-:W-:-:S03]  /*320d0*/  UMOV UR4, 0xffffffff ;  /* 0xffffffff00047882 */ /* 0x000fc60000000000 */
[----:B------:R-:W-:Y:S05]  /*320e0*/  BRA.DIV UR4, `(.L_x_3053) ;  /* 0x0000005a04207947 */ /* 0x000fea000b800000 */
[----:B-1----:R-:W1:Y:S02]  /*320f0*/  S2R R0, SR_TID.X ;  /* 0x0000000000007919 */ /* 0x002e640000002100 */
[----:B-1----:R-:W-:-:S04]  /*32100*/  SHF.R.U32.HI R0, RZ, 0x5, R0 ;  /* 0x00000005ff007819 */ /* 0x002fc80000011600 */
[----:B------:R-:W-:-:S05]  /*32110*/  LOP3.LUT R0, R0, 0x3, RZ, 0xc0, !PT ;  /* 0x0000000300007812 */ /* 0x000fca00078ec0ff */
[----:B------:R1:W2:Y:S02]  /*32120*/  SHFL.IDX PT, R14, R0, RZ, 0x1f ;  /* 0x00001fff000e7589 */ /* 0x0002a400000e0000 */
.L_x_3263:
[----:B--2---:R-:W-:-:S13]  /*32130*/  ISETP.NE.AND P0, PT, R14, RZ, PT ;  /* 0x000000ff0e00720c */ /* 0x004fda0003f05270 */
[----:B------:R-:W-:Y:S05]  /*32140*/  @P0 BRA `(.L_x_2649) ;  /* 0x0000000000880947 */ /* 0x000fea0003800000 */
[----:B------:R-:W-:-:S03]  /*32150*/  UMOV UR4, 0xffffffff ;  /* 0xffffffff00047882 */ /* 0x000fc60000000000 */
[----:B------:R-:W-:Y:S05]  /*32160*/  BRA.DIV UR4, `(.L_x_3054) ;  /* 0x0000005a04347947 */ /* 0x000fea000b800000 */
[----:B------:R-:W-:-:S13]  /*32170*/  ELECT P6, URZ, PT ;  /* 0x00000000003f782f */ /* 0x000fda00038c0000 */
.L_x_3266:
[----:B------:R-:W-:Y:S05]  /*32180*/  @!P6 BRA `(.L_x_2649) ;  /* 0x000000000078e947 */ /* 0x000fea0003800000 */
[----:B------:R-:W-:-:S06]  /*32190*/  ULOP3.LUT UR4, UR60, 0x2, URZ, 0xfc, !UPT ;  /* 0x000000023c047892 */ /* 0x000fcc000f8efc3f */
[----:B-1----:R-:W-:-:S05]  /*321a0*/  IMAD.U32 R0, RZ, RZ, UR4 ;  /* 0x00000004ff007e24 */ /* 0x002fca000f8e00ff */
[----:B------:R-:W-:-:S13]  /*321b0*/  ISETP.NE.AND P0, PT, R0, 0x3, PT ;  /* 0x000000030000780c */ /* 0x000fda0003f05270 */
[----:B------:R-:W-:Y:S05]  /*321c0*/  @!P0 BRA `(.L_x_3055) ;  /* 0x0000000000048947 */ /* 0x000fea0003800000 */
[----:B------:R-:W-:Y:S01]  /*321d0*/  BPT.TRAP 0x1 ;  /* 0x000000040000795c */ /* 0x000fe20000300000 */
.L_x_3055:
[C---:B------:R-:W-:Y:S01]  /*321e0*/  LEA R3, R23.reuse, R5, 0x3 ;  /* 0x0000000517037211 */ /* 0x040fe200078e18ff */
[----:B------:R-:W-:Y:S01]  /*321f0*/  VIADD R23, R23, 0x1 ;  /* 0x0000000117177836 */ /* 0x000fe20000000000 */
[----:B------:R-:W-:-:S04]  /*32200*/  SHF.L.U32 R2, R29, 0x1f, RZ ;  /* 0x0000001f1d027819 */ /* 0x000fc800000006ff */
[----:B------:R-:W1:Y:S01]  /*32210*/  SYNCS.PHASECHK.TRANS64.TRYWAIT P1, [R3+URZ+0x38840], R2 ;  /* 0x03884002030075a7 */ /* 0x000e62000802017f */
[----:B------:R-:W-:-:S04]  /*32220*/  ISETP.NE.AND P2, PT, R23, 0x2, PT ;  /* 0x000000021700780c */ /* 0x000fc80003f45270 */
[----:B------:R-:W-:Y:S01]  /*32230*/  SEL R0, RZ, 0x1, P2 ;  /* 0x00000001ff007807 */ /* 0x000fe20001000000 */
[----:B-1----:R-:W-:Y:S08]  /*32240*/  @!P1 BRA `(.L_x_3056) ;  /* 0x00000058001c9947 */ /* 0x002ff00003800000 */
.L_x_3267:
[----:B------:R-:W-:Y:S02]  /*32250*/  SEL R23, R23, RZ, P2 ;  /* 0x000000ff17177207 */ /* 0x000fe40001000000 */
[----:B------:R-:W-:Y:S01]  /*32260*/  LOP3.LUT R0, R29, R0, RZ, 0x3c, !PT ;  /* 0x000000001d007212 */ /* 0x000fe200078e3cff */
[----:B------:R-:W-:Y:S06]  /*32270*/  @!P0 BRA `(.L_x_3057) ;  /* 0x0000000000048947 */ /* 0x000fec0003800000 */
[----:B------:R-:W-:Y:S01]  /*32280*/  BPT.TRAP 0x1 ;  /* 0x000000040000795c */ /* 0x000fe20000300000 */
.L_x_3057:
[----:B------:R-:W-:Y:S01]  /*32290*/  IMAD R23, R23, 0x8, R5 ;  /* 0x0000000817177824 */ /* 0x000fe200078e0205 */
[----:B------:R-:W-:-:S04]  /*322a0*/  SHF.L.U32 R0, R0, 0x1f, RZ ;  /* 0x0000001f00007819 */ /* 0x000fc800000006ff */
[----:B------:R-:W2:Y:S02]  /*322b0*/  SYNCS.PHASECHK.TRANS64.TRYWAIT P1, [R23+URZ+0x38840], R0 ;  /* 0x03884000170075a7 */ /* 0x000ea4000802017f */
[----:B--2---:R-:W-:Y:S05]  /*322c0*/  @!P1 BRA `(.L_x_3058) ;  /* 0x0000005800109947 */ /* 0x004fea0003800000 */
.L_x_3268:
[----:B------:R-:W-:Y:S05]  /*322d0*/  @!P0 BRA `(.L_x_3059) ;  /* 0x0000000000048947 */ /* 0x000fea0003800000 */
[----:B------:R-:W-:Y:S01]  /*322e0*/  BPT.TRAP 0x1 ;  /* 0x000000040000795c */ /* 0x000fe20000300000 */
.L_x_3059:
[----:B------:R-:W4:Y:S02]  /*322f0*/  SYNCS.PHASECHK.TRANS64.TRYWAIT P1, [R3+URZ+0x38860], R2 ;  /* 0x03886002030075a7 */ /* 0x000f24000802017f */
[----:B----4-:R-:W-:Y:S05]  /*32300*/  @!P1 BRA `(.L_x_3060) ;  /* 0x0000005800149947 */ /* 0x010fea0003800000 */
.L_x_3269:
[----:B------:R-:W-:Y:S05]  /*32310*/  @!P0 BRA `(.L_x_3061) ;  /* 0x0000000000048947 */ /* 0x000fea0003800000 */
[----:B------:R-:W-:Y:S01]  /*32320*/  BPT.TRAP 0x1 ;  /* 0x000000040000795c */ /* 0x000fe20000300000 */
.L_x_3061:
[----:B------:R0:W0:Y:S02]  /*32330*/  SYNCS.PHASECHK.TRANS64.TRYWAIT P0, [R23+URZ+0x38860], R0 ;  /* 0x03886000170075a7 */ /* 0x000024000800017f */
[----:B0-----:R-:W-:Y:S05]  /*32340*/  @!P0 NANOSLEEP.SYNCS 0x989680 ;  /* 0x009896800000895d */ /* 0x001fea0003900000 */
[----:B------:R-:W0:Y:S02]  /*32350*/  @!P0 SYNCS.PHASECHK.TRANS64 P0, [R23+URZ+0x38860], R0 ;  /* 0x03886000170085a7 */ /* 0x000e24000800007f */
[----:B0-----:R-:W-:Y:S05]  /*32360*/  @!P0 BRA `(.L_x_3061) ;  /* 0xfffffffc00f08947 */ /* 0x001fea000383ffff */
.L_x_2649:
[----:B------:R-:W-:Y:S05]  /*32370*/  BSYNC B9 ;  /* 0x0000000000097941 */ /* 0x000fea0003800000 */
.L_x_2646:
[----:B------:R-:W-:Y:S05]  /*32380*/  EXIT ;  /* 0x000000000000794d */ /* 0x000fea0003800000 */
.L_x_2671:
[----:B0-----:R0:W1:Y:S02]  /*32390*/  SYNCS.PHASECHK.TRANS64.TRYWAIT P6, [R88+URZ+0x38890], R89 ;  /* 0x03889059580075a7 */ /* 0x00106400080c017f */
[----:B-1----:R-:W-:Y:S05]  /*323a0*/  @!P6 NANOSLEEP.SYNCS 0x989680 ;  /* 0x009896800000e95d */ /* 0x002fea0003900000 */
[----:B------:R-:W1:Y:S02]  /*323b0*/  @!P6 SYNCS.PHASECHK.TRANS64 P6, [R88+URZ+0x38890], R89 ;  /* 0x038890595800e5a7 */ /* 0x000e6400080c007f */
[----:B-1----:R-:W-:Y:S05]  /*323c0*/  @!P6 BRA `(.L_x_2671) ;  /* 0xfffffffc00f0e947 */ /* 0x002fea000383ffff */
[----:B------:R-:W-:Y:S05]  /*323d0*/  BRA `(.L_x_3062) ;  /* 0xfffffd1c00d87947 */ /* 0x000fea000383ffff */
.L_x_2672:
        /* <DEDUP_REMOVED lines=8> */
.L_x_3064:
[----:B------:R-:W-:Y:S05]  /*32460*/  BSYNC B1 ;  /* 0x0000000000017941 */ /* 0x000fea0003800000 */
.L_x_3063:
[----:B------:R-:W-:Y:S01]  /*32470*/  MOV R13, R119 ;  /* 0x00000077000d7202 */ /* 0x000fe20000000f00 */
[----:B------:R-:W-:Y:S02]  /*32480*/  IMAD.MOV.U32 R12, RZ, RZ, RZ ;  /* 0x000000ffff0c7224 */ /* 0x000fe400078e00ff */
[----:B------:R-:W-:Y:S02]  /*32490*/  IMAD.MOV.U32 R11, RZ, RZ, 0x181f ;  /* 0x0000181fff0b7424 */ /* 0x000fe400078e00ff */
[----:B------:R-:W-:Y:S02]  /*324a0*/  IMAD.MOV.U32 R15, RZ, RZ, -0x1 ;  /* 0xffffffffff0f7424 */ /* 0x000fe400078e00ff */
[----:B------:R-:W-:-:S07]  /*324b0*/  IMAD.MOV.U32 R80, RZ, RZ, R14 ;  /* 0x000000ffff507224 */ /* 0x000fce00078e000e */
[----:B------:R-:W-:Y:S05]  /*324c0*/  WARPSYNC.COLLECTIVE R15, `(.L_x_3065) ;  /* 0x000000000f087348 */ /* 0x000fea0003c00000 */
[----:B------:R0:W1:Y:S02]  /*324d0*/  SHFL.IDX P6, R14, R13, R12, R11 ;  /* 0x0000000c0d0e7389 */ /* 0x00006400000c000b */
[----:B01----:R-:W-:Y:S01]  /*324e0*/  ENDCOLLECTIVE ;  /* 0x000000000000791b */ /* 0x003fe20003800000 */
.L_x_3065:
[----:B------:R-:W-:Y:S01]  /*324f0*/  MOV R11, R14 ;  /* 0x0000000e000b7202 */ /* 0x000fe20000000f00 */
[----:B------:R-:W-:Y:S06]  /*32500*/  BRA `(.L_x_3066) ;  /* 0xfffffd1c00a07947 */ /* 0x000fec000383ffff */
.L_x_2689:
[----:B------:R-:W-:Y:S01]  /*32510*/  BSSY B1, `(.L_x_3067) ;  /* 0x0000008000017945 */ /* 0x000fe20003800000 */
[----:B0---4-:R-:W-:Y:S01]  /*32520*/  IMAD.MOV.U32 R13, RZ, RZ, R118 ;  /* 0x000000ffff0d7224 */ /* 0x011fe200078e0076 */
[----:B------:R-:W-:Y:S01]  /*32530*/  MOV R15, 0xffffffff ;  /* 0xffffffff000f7802 */ /* 0x000fe20000000f00 */
[----:B------:R-:W-:Y:S02]  /*32540*/  IMAD.MOV.U32 R12, RZ, RZ, 0x1 ;  /* 0x00000001ff0c7424 */ /* 0x000fe400078e00ff */
[----:B---3--:R-:W-:-:S07]  /*32550*/  IMAD.MOV.U32 R11, RZ, RZ, 0x181f ;  /* 0x0000181fff0b7424 */ /* 0x008fce00078e00ff */
[----:B-12---:R-:W-:Y:S05]  /*32560*/  WARPSYNC.COLLECTIVE R15, `(.L_x_3068) ;  /* 0x000000000f087348 */ /* 0x006fea0003c00000 */
[----:B------:R0:W3:Y:S02]  /*32570*/  SHFL.IDX P6, R14, R13, R12, R11 ;  /* 0x0000000c0d0e7389 */ /* 0x0000e400000c000b */
[----:B0123--:R-:W-:Y:S01]  /*32580*/  ENDCOLLECTIVE ;  /* 0x000000000000791b */ /* 0x00ffe20003800000 */
.L_x_3068:
[----:B------:R-:W-:Y:S05]  /*32590*/  BSYNC B1 ;  /* 0x0000000000017941 */ /* 0x000fea0003800000 */
.L_x_3067:
        /* <DEDUP_REMOVED lines=8> */
.L_x_3069:
[----:B------:R-:W-:Y:S01]  /*32620*/  IMAD.MOV.U32 R11, RZ, RZ, R14 ;  /* 0x000000ffff0b7224 */ /* 0x000fe200078e000e */
[----:B------:R-:W-:Y:S06]  /*32630*/  BRA `(.L_x_3070) ;  /* 0xfffffd2800dc7947 */ /* 0x000fec000383ffff */
.L_x_2706:
[----:B------:R-:W-:Y:S01]  /*32640*/  BSSY B1, `(.L_x_3071) ;  /* 0x0000008000017945 */ /* 0x000fe20003800000 */
[----:B0---4-:R-:W-:Y:S01]  /*32650*/  IMAD.MOV.U32 R13, RZ, RZ, R118 ;  /* 0x000000ffff0d7224 */ /* 0x011fe200078e0076 */
[----:B------:R-:W-:Y:S01]  /*32660*/  MOV R12, 0x2 ;  /* 0x00000002000c7802 */ /* 0x000fe20000000f00 */
[----:B------:R-:W-:Y:S02]  /*32670*/  IMAD.MOV.U32 R11, RZ, RZ, 0x181f ;  /* 0x0000181fff0b7424 */ /* 0x000fe400078e00ff */
[----:B------:R-:W-:-:S07]  /*32680*/  IMAD.MOV.U32 R15, RZ, RZ, -0x1 ;  /* 0xffffffffff0f7424 */ /* 0x000fce00078e00ff */
[----:B-123--:R-:W-:Y:S05]  /*32690*/  WARPSYNC.COLLECTIVE R15, `(.L_x_3072) ;  /* 0x000000000f087348 */ /* 0x00efea0003c00000 */
[----:B------:R0:W4:Y:S02]  /*326a0*/  SHFL.IDX P6, R14, R13, R12, R11 ;  /* 0x0000000c0d0e7389 */ /* 0x00012400000c000b */
[----:B01234-:R-:W-:Y:S01]  /*326b0*/  ENDCOLLECTIVE ;  /* 0x000000000000791b */ /* 0x01ffe20003800000 */
.L_x_3072:
[----:B------:R-:W-:Y:S05]  /*326c0*/  BSYNC B1 ;  /* 0x0000000000017941 */ /* 0x000fea0003800000 */
.L_x_3071:
[----:B------:R-:W-:Y:S01]  /*326d0*/  MOV R13, R119 ;  /* 0x00000077000d7202 */ /* 0x000fe20000000f00 */
[----:B------:R-:W-:Y:S02]  /*326e0*/  IMAD.MOV.U32 R12, RZ, RZ, 0x2 ;  /* 0x00000002ff0c7424 */ /* 0x000fe400078e00ff */
[----:B------:R-:W-:Y:S02]  /*326f0*/  IMAD.MOV.U32 R11, RZ, RZ, 0x181f ;  /* 0x0000181fff0b7424 */ /* 0x000fe400078e00ff */
[----:B------:R-:W-:Y:S02]  /*32700*/  IMAD.MOV.U32 R15, RZ, RZ, -0x1 ;  /* 0xffffffffff0f7424 */ /* 0x000fe400078e00ff */
[----:B------:R-:W-:-:S07]  /*32710*/  IMAD.MOV.U32 R118, RZ, RZ, R14 ;  /* 0x000000ffff767224 */ /* 0x000fce00078e000e */
[----:B------:R-:W-:Y:S05]  /*32720*/  WARPSYNC.COLLECTIVE R15, `(.L_x_3073) ;  /* 0x000000000f087348 */ /* 0x000fea0003c00000 */
[----:B------:R0:W1:Y:S02]  /*32730*/  SHFL.IDX P6, R14, R13, R12, R11 ;  /* 0x0000000c0d0e7389 */ /* 0x00006400000c000b */
[----:B01----:R-:W-:Y:S01]  /*32740*/  ENDCOLLECTIVE ;  /* 0x000000000000791b */ /* 0x003fe20003800000 */
.L_x_3073:
[----:B------:R-:W-:Y:S01]  /*32750*/  MOV R119, R14 ;  /* 0x0000000e00777202 */ /* 0x000fe20000000f00 */
[----:B------:R-:W-:Y:S06]  /*32760*/  BRA `(.L_x_3074) ;  /* 0xfffffd3800387947 */ /* 0x000fec000383ffff */
.L_x_2730:
[----:B0-----:R0:W1:Y:S02]  /*32770*/  SYNCS.PHASECHK.TRANS64.TRYWAIT P6, [R88+URZ+0x38890], R89 ;  /* 0x03889059580075a7 */ /* 0x00106400080c017f */
[----:B-1----:R-:W-:Y:S05]  /*32780*/  @!P6 NANOSLEEP.SYNCS 0x989680 ;  /* 0x009896800000e95d */ /* 0x002fea0003900000 */
[----:B------:R-:W1:Y:S02]  /*32790*/  @!P6 SYNCS.PHASECHK.TRANS64 P6, [R88+URZ+0x38890], R89 ;  /* 0x038890595800e5a7 */ /* 0x000e6400080c007f */
[----:B-1----:R-:W-:Y:S05]  /*327a0*/  @!P6 BRA `(.L_x_2730) ;  /* 0xfffffffc00f0e947 */ /* 0x002fea000383ffff */
[----:B------:R-:W-:Y:S05]  /*327b0*/  BRA `(.L_x_3075) ;  /* 0xfffffd5000dc7947 */ /* 0x000fea000383ffff */
.L_x_2731:
        /* <DEDUP_REMOVED lines=8> */
.L_x_3077:
[----:B------:R-:W-:Y:S05]  /*32840*/  BSYNC B1 ;  /* 0x0000000000017941 */ /* 0x000fea0003800000 */
.L_x_3076:
[----:B------:R-:W-:Y:S01]  /*32850*/  IMAD.MOV.U32 R13, RZ, RZ, R119 ;  /* 0x000000ffff0d7224 */ /* 0x000fe200078e0077 */
[----:B------:R-:W-:Y:S01]  /*32860*/  MOV R11, 0x181f ;  /* 0x0000181f000b7802 */ /* 0x000fe20000000f00 */
[----:B------:R-:W-:Y:S02]  /*32870*/  IMAD.MOV.U32 R12, RZ, RZ, RZ ;  /* 0x000000ffff0c7224 */ /* 0x000fe400078e00ff */
[----:B------:R-:W-:Y:S02]  /*32880*/  IMAD.MOV.U32 R15, RZ, RZ, -0x1 ;  /* 0xffffffffff0f7424 */ /* 0x000fe400078e00ff */
[----:B------:R-:W-:-:S07]  /*32890*/  IMAD.MOV.U32 R121, RZ, RZ, R14 ;  /* 0x000000ffff797224 */ /* 0x000fce00078e000e */
[----:B------:R-:W-:Y:S05]  /*328a0*/  WARPSYNC.COLLECTIVE R15, `(.L_x_3078) ;  /* 0x000000000f087348 */ /* 0x000fea0003c00000 */
[----:B------:R0:W1:Y:S02]  /*328b0*/  SHFL.IDX P6, R14, R13, R12, R11 ;  /* 0x0000000c0d0e7389 */ /* 0x00006400000c000b */
[----:B01----:R-:W-:Y:S01]  /*328c0*/  ENDCOLLECTIVE ;  /* 0x000000000000791b */ /* 0x003fe20003800000 */
.L_x_3078:
[----:B------:R-:W-:Y:S01]  /*328d0*/  IMAD.MOV.U32 R11, RZ, RZ, R14 ;  /* 0x000000ffff0b7224 */ /* 0x000fe200078e000e */
[----:B------:R-:W-:Y:S06]  /*328e0*/  BRA `(.L_x_3079) ;  /* 0xfffffd5000ac7947 */ /* 0x000fec000383ffff */
.L_x_2740:
        /* <DEDUP_REMOVED lines=8> */
.L_x_3081:
[----:B------:R-:W-:Y:S05]  /*32970*/  BSYNC B1 ;  /* 0x0000000000017941 */ /* 0x000fea0003800000 */
.L_x_3080:
        /* <DEDUP_REMOVED lines=8> */
.L_x_3082:
[----:B------:R-:W-:Y:S01]  /*32a00*/  MOV R11, R14 ;  /* 0x0000000e000b7202 */ /* 0x000fe20000000f00 */
[----:B------:R-:W-:Y:S06]  /*32a10*/  BRA `(.L_x_3083) ;  /* 0xfffffd6000787947 */ /* 0x000fec000383ffff */
.L_x_2749:
[----:B------:R-:W-:Y:S01]  /*32a20*/  BSSY B1, `(.L_x_3084) ;  /* 0x0000008000017945 */ /* 0x000fe20003800000 */
[----:B0--3--:R-:W-:Y:S01]  /*32a30*/  IMAD.MOV.U32 R13, RZ, RZ, R118 ;  /* 0x000000ffff0d7224 */ /* 0x009fe200078e0076 */
[----:B------:R-:W-:Y:S01]  /*32a40*/  MOV R15, 0xffffffff ;  /* 0xffffffff000f7802 */ /* 0x000fe20000000f00 */
[----:B------:R-:W-:Y:S02]  /*32a50*/  IMAD.MOV.U32 R12, RZ, RZ, 0x2 ;  /* 0x00000002ff0c7424 */ /* 0x000fe400078e00ff */
[----:B------:R-:W-:-:S07]  /*32a60*/  IMAD.MOV.U32 R11, RZ, RZ, 0x181f ;  /* 0x0000181fff0b7424 */ /* 0x000fce00078e00ff */
[----:B-12-4-:R-:W-:Y:S05]  /*32a70*/  WARPSYNC.COLLECTIVE R15, `(.L_x_3085) ;  /* 0x000000000f087348 */ /* 0x016fea0003c00000 */
[----:B------:R0:W3:Y:S02]  /*32a80*/  SHFL.IDX P6, R14, R13, R12, R11 ;  /* 0x0000000c0d0e7389 */ /* 0x0000e400000c000b */
[----:B01234-:R-:W-:Y:S01]  /*32a90*/  ENDCOLLECTIVE ;  /* 0x000000000000791b */ /* 0x01ffe20003800000 */
.L_x_3085:
[----:B------:R-:W-:Y:S05]  /*32aa0*/  BSYNC B1 ;  /* 0x0000000000017941 */ /* 0x000fea0003800000 */
.L_x_3084:
        /* <DEDUP_REMOVED lines=8> */
.L_x_3086:
[----:B------:R-:W-:Y:S01]  /*32b30*/  IMAD.MOV.U32 R119, RZ, RZ, R14 ;  /* 0x000000ffff777224 */ /* 0x000fe200078e000e */
[----:B------:R-:W-:Y:S06]  /*32b40*/  BRA `(.L_x_3087) ;  /* 0xfffffd70004c7947 */ /* 0x000fec000383ffff */
.L_x_2758:
[----:B0-----:R0:W1:Y:S02]  /*32b50*/  SYNCS.PHASECHK.TRANS64.TRYWAIT P3, [R88+URZ+0x38890], R89 ;  /* 0x03889059580075a7 */ /* 0x001064000806017f */
[----:B-1----:R-:W-:Y:S05]  /*32b60*/  @!P3 NANOSLEEP.SYNCS 0x989680 ;  /* 0x009896800000b95d */ /* 0x002fea0003900000 */
[----:B------:R-:W1:Y:S02]  /*32b70*/  @!P3 SYNCS.PHASECHK.TRANS64 P3, [R88+URZ+0x38890], R89 ;  /* 0x038890595800b5a7 */ /* 0x000e64000806007f */
[----:B-1----:R-:W-:Y:S05]  /*32b80*/  @!P3 BRA `(.L_x_2758) ;  /* 0xfffffffc00f0b947 */ /* 0x002fea000383ffff */
[----:B------:R-:W-:Y:S05]  /*32b90*/  BRA `(.L_x_3088) ;  /* 0xfffffd8000707947 */ /* 0x000fea000383ffff */
.L_x_2759:
        /* <DEDUP_REMOVED lines=8> */
.L_x_3090:
[----:B------:R-:W-:Y:S05]  /*32c20*/  BSYNC B1 ;  /* 0x0000000000017941 */ /* 0x000fea0003800000 */
.L_x_3089:
        /* <DEDUP_REMOVED lines=8> */
.L_x_3091:
[----:B------:R-:W-:Y:S01]  /*32cb0*/  MOV R11, R14 ;  /* 0x0000000e000b7202 */ /* 0x000fe20000000f00 */
[----:B------:R-:W-:Y:S06]  /*32cc0*/  BRA `(.L_x_3092) ;  /* 0xfffffd80008c7947 */ /* 0x000fec000383ffff */
.L_x_2762:
[----:B------:R-:W-:Y:S01]  /*32cd0*/  BSSY B1, `(.L_x_3093) ;  /* 0x0000008000017945 */ /* 0x000fe20003800000 */
[----:B----4-:R-:W-:Y:S01]  /*32ce0*/  IMAD.MOV.U32 R13, RZ, RZ, R35 ;  /* 0x000000ffff0d7224 */ /* 0x010fe200078e0023 */
[----:B------:R-:W-:Y:S01]  /*32cf0*/  MOV R15, 0xffffffff ;  /* 0xffffffff000f7802 */ /* 0x000fe20000000f00 */
[----:B------:R-:W-:Y:S02]  /*32d00*/  IMAD.MOV.U32 R12, RZ, RZ, 0x1 ;  /* 0x00000001ff0c7424 */ /* 0x000fe400078e00ff */
[----:B---3--:R-:W-:-:S07]  /*32d10*/  IMAD.MOV.U32 R11, RZ, RZ, 0x181f ;  /* 0x0000181fff0b7424 */ /* 0x008fce00078e00ff */
[----:B012---:R-:W-:Y:S05]  /*32d20*/  WARPSYNC.COLLECTIVE R15, `(.L_x_3094) ;  /* 0x000000000f087348 */ /* 0x007fea0003c00000 */
[----:B------:R3:W4:Y:S02]  /*32d30*/  SHFL.IDX P6, R14, R13, R12, R11 ;  /* 0x0000000c0d0e7389 */ /* 0x00072400000c000b */
[----:B01234-:R-:W-:Y:S01]  /*32d40*/  ENDCOLLECTIVE ;  /* 0x000000000000791b */ /* 0x01ffe20003800000 */
.L_x_3094:
[----:B------:R-:W-:Y:S05]  /*32d50*/  BSYNC B1 ;  /* 0x0000000000017941 */ /* 0x000fea0003800000 */
.L_x_3093:
        /* <DEDUP_REMOVED lines=8> */
.L_x_3095:
[----:B------:R-:W-:Y:S01]  /*32de0*/  IMAD.MOV.U32 R11, RZ, RZ, R14 ;  /* 0x000000ffff0b7224 */ /* 0x000fe200078e000e */
[----:B------:R-:W-:Y:S06]  /*32df0*/  BRA `(.L_x_3096) ;  /* 0xfffffd8000b47947 */ /* 0x000fec000383ffff */
.L_x_2765:
        /* <DEDUP_REMOVED lines=8> */
.L_x_3098:
[----:B------:R-:W-:Y:S05]  /*32e80*/  BSYNC B1 ;  /* 0x0000000000017941 */ /* 0x000fea0003800000 */
.L_x_3097:
        /* <DEDUP_REMOVED lines=8> */
.L_x_3099:
[----:B------:R-:W-:Y:S01]  /*32f10*/  MOV R34, R14 ;  /* 0x0000000e00227202 */ /* 0x000fe20000000f00 */
[----:B------:R-:W-:Y:S06]  /*32f20*/  BRA `(.L_x_3100) ;  /* 0xfffffd8000e07947 */ /* 0x000fec000383ffff */
.L_x_2769:
[----:B------:R0:W0:Y:S02]  /*32f30*/  SYNCS.PHASECHK.TRANS64.TRYWAIT P0, [R88+URZ+0x388b0], R89 ;  /* 0x0388b059580075a7 */ /* 0x000024000800017f */
[----:B0-----:R-:W-:Y:S05]  /*32f40*/  @!P0 NANOSLEEP.SYNCS 0x989680 ;  /* 0x009896800000895d */ /* 0x001fea0003900000 */
[----:B------:R-:W0:Y:S02]  /*32f50*/  @!P0 SYNCS.PHASECHK.TRANS64 P0, [R88+URZ+0x388b0], R89 ;  /* 0x0388b059580085a7 */ /* 0x000e24000800007f */
[----:B0-----:R-:W-:Y:S05]  /*32f60*/  @!P0 BRA `(.L_x_2769) ;  /* 0xfffffffc00f08947 */ /* 0x001fea000383ffff */
[----:B------:R-:W-:Y:S05]  /*32f70*/  BRA `(.L_x_3101) ;  /* 0xfffffd8400887947 */ /* 0x000fea000383ffff */
.L_x_2791:
[----:B------:R-:W-:Y:S01]  /*32f80*/  BSSY B1, `(.L_x_3102) ;  /* 0x0000008000017945 */ /* 0x000fe20003800000 */
[----:B------:R-:W-:Y:S01]  /*32f90*/  IMAD.MOV.U32 R13, RZ, RZ, R33 ;  /* 0x000000ffff0d7224 */ /* 0x000fe200078e0021 */
[----:B------:R-:W-:Y:S01]  /*32fa0*/  MOV R15, 0xffffffff ;  /* 0xffffffff000f7802 */ /* 0x000fe20000000f00 */
[----:B------:R-:W-:Y:S02]  /*32fb0*/  IMAD.MOV.U32 R12, RZ, RZ, RZ ;  /* 0x000000ffff0c7224 */ /* 0x000fe400078e00ff */
[----:B------:R-:W-:-:S07]  /*32fc0*/  IMAD.MOV.U32 R11, RZ, RZ, 0x181f ;  /* 0x0000181fff0b7424 */ /* 0x000fce00078e00ff */
[----:B------:R-:W-:Y:S05]  /*32fd0*/  WARPSYNC.COLLECTIVE R15, `(.L_x_3103) ;  /* 0x000000000f087348 */ /* 0x000fea0003c00000 */
[----:B------:R0:W1:Y:S02]  /*32fe0*/  SHFL.IDX P6, R14, R13, R12, R11 ;  /* 0x0000000c0d0e7389 */ /* 0x00006400000c000b */
[----:B01----:R-:W-:Y:S01]  /*32ff0*/  ENDCOLLECTIVE ;  /* 0x000000000000791b */ /* 0x003fe20003800000 */
.L_x_3103:
[----:B------:R-:W-:Y:S05]  /*33000*/  BSYNC B1 ;  /* 0x0000000000017941 */ /* 0x000fea0003800000 */
.L_x_3102:
        /* <DEDUP_REMOVED lines=8> */
.L_x_3104:
[----:B------:R-:W-:Y:S02]  /*33090*/  IMAD.MOV.U32 R13, RZ, RZ, R31 ;  /* 0x000000ffff0d7224 */ /* 0x000fe400078e001f */
[----:B------:R-:W-:-:S07]  /*330a0*/  IMAD.MOV.U32 R6, RZ, RZ, R14 ;  /* 0x000000ffff067224 */ /* 0x000fce00078e000e */
[----:B------:R-:W-:Y:S05]  /*330b0*/  WARPSYNC.COLLECTIVE R15, `(.L_x_3105) ;  /* 0x000000000f087348 */ /* 0x000fea0003c00000 */
[----:B------:R0:W1:Y:S02]  /*330c0*/  SHFL.IDX P6, R14, R13, R12, R11 ;  /* 0x0000000c0d0e7389 */ /* 0x00006400000c000b */
[----:B01----:R-:W-:Y:S01]  /*330d0*/  ENDCOLLECTIVE ;  /* 0x000000000000791b */ /* 0x003fe20003800000 */
.L_x_3105:
[----:B------:R-:W-:Y:S01]  /*330e0*/  IMAD.MOV.U32 R13, RZ, RZ, R30 ;  /* 0x000000ffff0d7224 */ /* 0x000fe200078e001e */
[----:B------:R-:W-:-:S07]  /*330f0*/  MOV R9, R14 ;  /* 0x0000000e00097202 */ /* 0x000fce0000000f00 */
[----:B------:R-:W-:Y:S05]  /*33100*/  WARPSYNC.COLLECTIVE R15, `(.L_x_3106) ;  /* 0x000000000f087348 */ /* 0x000fea0003c00000 */
[----:B------:R0:W1:Y:S02]  /*33110*/  SHFL.IDX P6, R14, R13, R12, R11 ;  /* 0x0000000c0d0e7389 */ /* 0x00006400000c000b */
[----:B01----:R-:W-:Y:S01]  /*33120*/  ENDCOLLECTIVE ;  /* 0x000000000000791b */ /* 0x003fe20003800000 */
.L_x_3106:
[----:B------:R-:W-:Y:S01]  /*33130*/  IMAD.MOV.U32 R8, RZ, RZ, R14 ;  /* 0x000000ffff087224 */ /* 0x000fe200078e000e */
[----:B------:R-:W-:Y:S06]  /*33140*/  BRA `(.L_x_3107) ;  /* 0xfffffd9800d87947 */ /* 0x000fec000383ffff */
.L_x_2794:
[----:B------:R-:W-:Y:S01]  /*33150*/  BSSY B1, `(.L_x_3108) ;  /* 0x0000008000017945 */ /* 0x000fe20003800000 */
[----:B------:R-:W-:Y:S01]  /*33160*/  IMAD.MOV.U32 R13, RZ, RZ, R33 ;  /* 0x000000ffff0d7224 */ /* 0x000fe200078e0021 */
[----:B------:R-:W-:Y:S01]  /*33170*/  MOV R12, 0x1 ;  /* 0x00000001000c7802 */ /* 0x000fe20000000f00 */
[----:B------:R-:W-:Y:S02]  /*33180*/  IMAD.MOV.U32 R11, RZ, RZ, 0x181f ;  /* 0x0000181fff0b7424 */ /* 0x000fe400078e00ff */
[----:B------:R-:W-:-:S07]  /*33190*/  IMAD.MOV.U32 R15, RZ, RZ, -0x1 ;  /* 0xffffffffff0f7424 */ /* 0x000fce00078e00ff */
[----:B0--34-:R-:W-:Y:S05]  /*331a0*/  WARPSYNC.COLLECTIVE R15, `(.L_x_3109) ;  /* 0x000000000f087348 */ /* 0x019fea0003c00000 */
[----:B------:R1:W2:Y:S02]  /*331b0*/  SHFL.IDX P6, R14, R13, R12, R11 ;  /* 0x0000000c0d0e7389 */ /* 0x0002a400000c000b */
[----:B01234-:R-:W-:Y:S01]  /*331c0*/  ENDCOLLECTIVE ;  /* 0x000000000000791b */ /* 0x01ffe20003800000 */
.L_x_3109:
[----:B------:R-:W-:Y:S05]  /*331d0*/  BSYNC B1 ;  /* 0x0000000000017941 */ /* 0x000fea0003800000 */
.L_x_3108:
        /* <DEDUP_REMOVED lines=8> */
.L_x_3110:
[----:B------:R-:W-:Y:S01]  /*33260*/  IMAD.MOV.U32 R13, RZ, RZ, R31 ;  /* 0x000000ffff0d7224 */ /* 0x000fe200078e001f */
[----:B------:R-:W-:-:S07]  /*33270*/  MOV R6, R14 ;  /* 0x0000000e00067202 */ /* 0x000fce0000000f00 */
[----:B------:R-:W-:Y:S05]  /*33280*/  WARPSYNC.COLLECTIVE R15, `(.L_x_3111) ;  /* 0x000000000f087348 */ /* 0x000fea0003c00000 */
[----:B------:R0:W1:Y:S02]  /*33290*/  SHFL.IDX P6, R14, R13, R12, R11 ;  /* 0x0000000c0d0e7389 */ /* 0x00006400000c000b */
[----:B01----:R-:W-:Y:S01]  /*332a0*/  ENDCOLLECTIVE ;  /* 0x000000000000791b */ /* 0x003fe20003800000 */
.L_x_3111:
[----:B------:R-:W-:Y:S02]  /*332b0*/  IMAD.MOV.U32 R13, RZ, RZ, R30 ;  /* 0x000000ffff0d7224 */ /* 0x000fe400078e001e */
[----:B------:R-:W-:-:S07]  /*332c0*/  IMAD.MOV.U32 R9, RZ, RZ, R14 ;  /* 0x000000ffff097224 */ /* 0x000fce00078e000e */
[----:B------:R-:W-:Y:S05]  /*332d0*/  WARPSYNC.COLLECTIVE R15, `(.L_x_3112) ;  /* 0x000000000f087348 */ /* 0x000fea0003c00000 */
[----:B------:R0:W1:Y:S02]  /*332e0*/  SHFL.IDX P6, R14, R13, R12, R11 ;  /* 0x0000000c0d0e7389 */ /* 0x00006400000c000b */
[----:B01----:R-:W-:Y:S01]  /*332f0*/  ENDCOLLECTIVE ;  /* 0x000000000000791b */ /* 0x003fe20003800000 */
.L_x_3112:
[----:B------:R-:W-:Y:S01]  /*33300*/  MOV R8, R14 ;  /* 0x0000000e00087202 */ /* 0x000fe20000000f00 */
[----:B------:R-:W-:Y:S06]  /*33310*/  BRA `(.L_x_3113) ;  /* 0xfffffd9c00f47947 */ /* 0x000fec000383ffff */
.L_x_2797:
[----:B------:R-:W-:Y:S01]  /*33320*/  BSSY B1, `(.L_x_3114) ;  /* 0x0000008000017945 */ /* 0x000fe20003800000 */
[----:B------:R-:W-:Y:S01]  /*33330*/  IMAD.MOV.U32 R13, RZ, RZ, R33 ;  /* 0x000000ffff0d7224 */ /* 0x000fe200078e0021 */
[----:B------:R-:W-:Y:S01]  /*33340*/  MOV R15, 0xffffffff ;  /* 0xffffffff000f7802 */ /* 0x000fe20000000f00 */
[----:B------:R-:W-:Y:S02]  /*33350*/  IMAD.MOV.U32 R12, RZ, RZ, 0x2 ;  /* 0x00000002ff0c7424 */ /* 0x000fe400078e00ff */
[----:B------:R-:W-:-:S07]  /*33360*/  IMAD.MOV.U32 R11, RZ, RZ, 0x181f ;  /* 0x0000181fff0b7424 */ /* 0x000fce00078e00ff */
[----:B-1-34-:R-:W-:Y:S05]  /*33370*/  WARPSYNC.COLLECTIVE R15, `(.L_x_3115) ;  /* 0x000000000f087348 */ /* 0x01afea0003c00000 */
[----:B------:R0:W2:Y:S02]  /*33380*/  SHFL.IDX P6, R14, R13, R12, R11 ;  /* 0x0000000c0d0e7389 */ /* 0x0000a400000c000b */
[----:B01234-:R-:W-:Y:S01]  /*33390*/  ENDCOLLECTIVE ;  /* 0x000000000000791b */ /* 0x01ffe20003800000 */
.L_x_3115:
[----:B------:R-:W-:Y:S05]  /*333a0*/  BSYNC B1 ;  /* 0x0000000000017941 */ /* 0x000fea0003800000 */
.L_x_3114:
        /* <DEDUP_REMOVED lines=8> */
.L_x_3116:
[----:B------:R-:W-:Y:S02]  /*33430*/  IMAD.MOV.U32 R13, RZ, RZ, R31 ;  /* 0x000000ffff0d7224 */ /* 0x000fe400078e001f */
[----:B------:R-:W-:-:S07]  /*33440*/  IMAD.MOV.U32 R6, RZ, RZ, R14 ;  /* 0x000000ffff067224 */ /* 0x000fce00078e000e */
[----:B------:R-:W-:Y:S05]  /*33450*/  WARPSYNC.COLLECTIVE R15, `(.L_x_3117) ;  /* 0x000000000f087348 */ /* 0x000fea0003c00000 */
[----:B------:R0:W1:Y:S02]  /*33460*/  SHFL.IDX P6, R14, R13, R12, R11 ;  /* 0x0000000c0d0e7389 */ /* 0x00006400000c000b */
[----:B01----:R-:W-:Y:S01]  /*33470*/  ENDCOLLECTIVE ;  /* 0x000000000000791b */ /* 0x003fe20003800000 */
.L_x_3117:
[----:B------:R-:W-:Y:S01]  /*33480*/  IMAD.MOV.U32 R13, RZ, RZ, R30 ;  /* 0x000000ffff0d7224 */ /* 0x000fe200078e001e */
[----:B------:R-:W-:-:S07]  /*33490*/  MOV R9, R14 ;  /* 0x0000000e00097202 */ /* 0x000fce0000000f00 */
[----:B------:R-:W-:Y:S05]  /*334a0*/  WARPSYNC.COLLECTIVE R15, `(.L_x_3118) ;  /* 0x000000000f087348 */ /* 0x000fea0003c00000 */
[----:B------:R0:W1:Y:S02]  /*334b0*/  SHFL.IDX P6, R14, R13, R12, R11 ;  /* 0x0000000c0d0e7389 */ /* 0x00006400000c000b */
[----:B01----:R-:W-:Y:S01]  /*334c0*/  ENDCOLLECTIVE ;  /* 0x000000000000791b */ /* 0x003fe20003800000 */
.L_x_3118:
[----:B------:R-:W-:Y:S01]  /*334d0*/  IMAD.MOV.U32 R8, RZ, RZ, R14 ;  /* 0x000000ffff087224 */ /* 0x000fe200078e000e */
[----:B------:R-:W-:Y:S06]  /*334e0*/  BRA `(.L_x_3119) ;  /* 0xfffffda000f47947 */ /* 0x000fec000383ffff */
.L_x_2800:
        /* <DEDUP_REMOVED lines=8> */
.L_x_3121:
[----:B------:R-:W-:Y:S05]  /*33570*/  BSYNC B1 ;  /* 0x0000000000017941 */ /* 0x000fea0003800000 */
.L_x_3120:
        /* <DEDUP_REMOVED lines=8> */
.L_x_3122:
[----:B------:R-:W-:Y:S01]  /*33600*/  IMAD.MOV.U32 R13, RZ, RZ, R31 ;  /* 0x000000ffff0d7224 */ /* 0x000fe200078e001f */
[----:B------:R-:W-:-:S07]  /*33610*/  MOV R80, R14 ;  /* 0x0000000e00507202 */ /* 0x000fce0000000f00 */
[----:B------:R-:W-:Y:S05]  /*33620*/  WARPSYNC.COLLECTIVE R15, `(.L_x_3123) ;  /* 0x000000000f087348 */ /* 0x000fea0003c00000 */
[----:B------:R0:W1:Y:S02]  /*33630*/  SHFL.IDX P6, R14, R13, R12, R11 ;  /* 0x0000000c0d0e7389 */ /* 0x00006400000c000b */
[----:B01----:R-:W-:Y:S01]  /*33640*/  ENDCOLLECTIVE ;  /* 0x000000000000791b */ /* 0x003fe20003800000 */
.L_x_3123:
[----:B------:R-:W-:Y:S02]  /*33650*/  IMAD.MOV.U32 R13, RZ, RZ, R30 ;  /* 0x000000ffff0d7224 */ /* 0x000fe400078e001e */
[----:B------:R-:W-:-:S07]  /*33660*/  IMAD.MOV.U32 R79, RZ, RZ, R14 ;  /* 0x000000ffff4f7224 */ /* 0x000fce00078e000e */
[----:B------:R-:W-:Y:S05]  /*33670*/  WARPSYNC.COLLECTIVE R15, `(.L_x_3124) ;  /* 0x000000000f087348 */ /* 0x000fea0003c00000 */
[----:B------:R0:W1:Y:S02]  /*33680*/  SHFL.IDX P6, R14, R13, R12, R11 ;  /* 0x0000000c0d0e7389 */ /* 0x00006400000c000b */
[----:B01----:R-:W-:Y:S01]  /*33690*/  ENDCOLLECTIVE ;  /* 0x000000000000791b */ /* 0x003fe20003800000 */
.L_x_3124:
[----:B------:R-:W-:Y:S01]  /*336a0*/  MOV R12, R14 ;  /* 0x0000000e000c7202 */ /* 0x000fe20000000f00 */
[----:B------:R-:W-:Y:S06]  /*336b0*/  BRA `(.L_x_3125) ;  /* 0xfffffda400fc7947 */ /* 0x000fec000383ffff */
.L_x_2804:
[----:B0-----:R0:W1:Y:S02]  /*336c0*/  SYNCS.PHASECHK.TRANS64.TRYWAIT P0, [R23+URZ+0x38800], R0 ;  /* 0x03880000170075a7 */ /* 0x001064000800017f */
[----:B-1----:R-:W-:Y:S05]  /*336d0*/  @!P0 NANOSLEEP.SYNCS 0x989680 ;  /* 0x009896800000895d */ /* 0x002fea0003900000 */
[----:B------:R-:W1:Y:S02]  /*336e0*/  @!P0 SYNCS.PHASECHK.TRANS64 P0, [R23+URZ+0x38800], R0 ;  /* 0x03880000170085a7 */ /* 0x000e64000800007f */
[----:B-1----:R-:W-:Y:S05]  /*336f0*/  @!P0 BRA `(.L_x_2804) ;  /* 0xfffffffc00f08947 */ /* 0x002fea000383ffff */
[----:B------:R-:W-:Y:S05]  /*33700*/  BRA `(.L_x_3126) ;  /* 0xfffffda800fc7947 */ /* 0x000fea000383ffff */
.L_x_2836:
        /* <DEDUP_REMOVED lines=8> */
.L_x_3128:
[----:B------:R-:W-:Y:S05]  /*33790*/  BSYNC B1 ;  /* 0x0000000000017941 */ /* 0x000fea0003800000 */
.L_x_3127:
        /* <DEDUP_REMOVED lines=8> */
.L_x_3129:
[----:B------:R-:W-:Y:S02]  /*33820*/  IMAD.MOV.U32 R13, RZ, RZ, R20 ;  /* 0x000000ffff0d7224 */ /* 0x000fe400078e0014 */
[----:B------:R-:W-:-:S07]  /*33830*/  IMAD.MOV.U32 R6, RZ, RZ, R14 ;  /* 0x000000ffff067224 */ /* 0x000fce00078e000e */
[----:B------:R-:W-:Y:S05]  /*33840*/  WARPSYNC.COLLECTIVE R15, `(.L_x_3130) ;  /* 0x000000000f087348 */ /* 0x000fea0003c00000 */
[----:B------:R0:W1:Y:S02]  /*33850*/  SHFL.IDX P6, R14, R13, R12, R11 ;  /* 0x0000000c0d0e7389 */ /* 0x00006400000c000b */
[----:B01----:R-:W-:Y:S01]  /*33860*/  ENDCOLLECTIVE ;  /* 0x000000000000791b */ /* 0x003fe20003800000 */
.L_x_3130:
[----:B------:R-:W-:Y:S01]  /*33870*/  IMAD.MOV.U32 R13, RZ, RZ, R3 ;  /* 0x000000ffff0d7224 */ /* 0x000fe200078e0003 */
[----:B------:R-:W-:-:S07]  /*33880*/  MOV R9, R14 ;  /* 0x0000000e00097202 */ /* 0x000fce0000000f00 */
[----:B------:R-:W-:Y:S05]  /*33890*/  WARPSYNC.COLLECTIVE R15, `(.L_x_3131) ;  /* 0x000000000f087348 */ /* 0x000fea0003c00000 */
[----:B------:R0:W1:Y:S02]  /*338a0*/  SHFL.IDX P6, R14, R13, R12, R11 ;  /* 0x0000000c0d0e7389 */ /* 0x00006400000c000b */
[----:B01----:R-:W-:Y:S01]  /*338b0*/  ENDCOLLECTIVE ;  /* 0x000000000000791b */ /* 0x003fe20003800000 */
.L_x_3131:
[----:B------:R-:W-:Y:S05]  /*338c0*/  BRA `(.L_x_3132) ;  /* 0xfffffddc00447947 */ /* 0x000fea000383ffff */
.L_x_2839:
[----:B------:R-:W-:Y:S01]  /*338d0*/  BSSY B1, `(.L_x_3133) ;  /* 0x0000008000017945 */ /* 0x000fe20003800000 */
[----:B------:R-:W-:Y:S01]  /*338e0*/  IMAD.MOV.U32 R13, RZ, RZ, R72 ;  /* 0x000000ffff0d7224 */ /* 0x000fe200078e0048 */
[----:B------:R-:W-:Y:S01]  /*338f0*/  MOV R11, 0x181f ;  /* 0x0000181f000b7802 */ /* 0x000fe20000000f00 */
[----:B------:R-:W-:Y:S02]  /*33900*/  IMAD.MOV.U32 R12, RZ, RZ, 0x1 ;  /* 0x00000001ff0c7424 */ /* 0x000fe400078e00ff */
[----:B------:R-:W-:-:S07]  /*33910*/  IMAD.MOV.U32 R15, RZ, RZ, -0x1 ;  /* 0xffffffffff0f7424 */ /* 0x000fce00078e00ff */
[----:B-1--4-:R-:W-:Y:S05]  /*33920*/  WARPSYNC.COLLECTIVE R15, `(.L_x_3134) ;  /* 0x000000000f087348 */ /* 0x012fea0003c00000 */
[----:B------:R0:W2:Y:S02]  /*33930*/  SHFL.IDX P6, R14, R13, R12, R11 ;  /* 0x0000000c0d0e7389 */ /* 0x0000a400000c000b */
[----:B012-4-:R-:W-:Y:S01]  /*33940*/  ENDCOLLECTIVE ;  /* 0x000000000000791b */ /* 0x017fe20003800000 */
.L_x_3134:
[----:B------:R-:W-:Y:S05]  /*33950*/  BSYNC B1 ;  /* 0x0000000000017941 */ /* 0x000fea0003800000 */
.L_x_3133:
        /* <DEDUP_REMOVED lines=8> */
.L_x_3135:
[----:B------:R-:W-:Y:S01]  /*339e0*/  MOV R13, R20 ;  /* 0x00000014000d7202 */ /* 0x000fe20000000f00 */
[----:B------:R-:W-:-:S07]  /*339f0*/  IMAD.MOV.U32 R6, RZ, RZ, R14 ;  /* 0x000000ffff067224 */ /* 0x000fce00078e000e */
[----:B------:R-:W-:Y:S05]  /*33a00*/  WARPSYNC.COLLECTIVE R15, `(.L_x_3136) ;  /* 0x000000000f087348 */ /* 0x000fea0003c00000 */
[----:B------:R0:W1:Y:S02]  /*33a10*/  SHFL.IDX P6, R14, R13, R12, R11 ;  /* 0x0000000c0d0e7389 */ /* 0x00006400000c000b */
[----:B01----:R-:W-:Y:S01]  /*33a20*/  ENDCOLLECTIVE ;  /* 0x000000000000791b */ /* 0x003fe20003800000 */
.L_x_3136:
[----:B------:R-:W-:Y:S02]  /*33a30*/  IMAD.MOV.U32 R13, RZ, RZ, R3 ;  /* 0x000000ffff0d7224 */ /* 0x000fe400078e0003 */
[----:B------:R-:W-:-:S07]  /*33a40*/  IMAD.MOV.U32 R9, RZ, RZ, R14 ;  /* 0x000000ffff097224 */ /* 0x000fce00078e000e */
[----:B------:R-:W-:Y:S05]  /*33a50*/  WARPSYNC.COLLECTIVE R15, `(.L_x_3137) ;  /* 0x000000000f087348 */ /* 0x000fea0003c00000 */
[----:B------:R0:W1:Y:S02]  /*33a60*/  SHFL.IDX P6, R14, R13, R12, R11 ;  /* 0x0000000c0d0e7389 */ /* 0x00006400000c000b */
[----:B01----:R-:W-:Y:S01]  /*33a70*/  ENDCOLLECTIVE ;  /* 0x000000000000791b */ /* 0x003fe20003800000 */
.L_x_3137:
[----:B------:R-:W-:Y:S05]  /*33a80*/  BRA `(.L_x_3138) ;  /* 0xfffffde000187947 */ /* 0x000fea000383ffff */
.L_x_2842:
        /* <DEDUP_REMOVED lines=8> */
.L_x_3140:
[----:B------:R-:W-:Y:S05]  /*33b10*/  BSYNC B1 ;  /* 0x0000000000017941 */ /* 0x000fea0003800000 */
.L_x_3139:
        /* <DEDUP_REMOVED lines=8> */
.L_x_3141:
[----:B------:R-:W-:Y:S01]  /*33ba0*/  IMAD.MOV.U32 R13, RZ, RZ, R20 ;  /* 0x000000ffff0d7224 */ /* 0x000fe200078e0014 */
[----:B------:R-:W-:-:S07]  /*33bb0*/  MOV R6, R14 ;  /* 0x0000000e00067202 */ /* 0x000fce0000000f00 */
[----:B------:R-:W-:Y:S05]  /*33bc0*/  WARPSYNC.COLLECTIVE R15, `(.L_x_3142) ;  /* 0x000000000f087348 */ /* 0x000fea0003c00000 */
[----:B------:R0:W1:Y:S02]  /*33bd0*/  SHFL.IDX P6, R14, R13, R12, R11 ;  /* 0x0000000c0d0e7389 */ /* 0x00006400000c000b */
[----:B01----:R-:W-:Y:S01]  /*33be0*/  ENDCOLLECTIVE ;  /* 0x000000000000791b */ /* 0x003fe20003800000 */
.L_x_3142:
[----:B------:R-:W-:Y:S02]  /*33bf0*/  IMAD.MOV.U32 R13, RZ, RZ, R3 ;  /* 0x000000ffff0d7224 */ /* 0x000fe400078e0003 */
[----:B------:R-:W-:-:S07]  /*33c00*/  IMAD.MOV.U32 R9, RZ, RZ, R14 ;  /* 0x000000ffff097224 */ /* 0x000fce00078e000e */
[----:B------:R-:W-:Y:S05]  /*33c10*/  WARPSYNC.COLLECTIVE R15, `(.L_x_3143) ;  /* 0x000000000f087348 */ /* 0x000fea0003c00000 */
[----:B------:R0:W1:Y:S02]  /*33c20*/  SHFL.IDX P6, R14, R13, R12, R11 ;  /* 0x0000000c0d0e7389 */ /* 0x00006400000c000b */
[----:B01----:R-:W-:Y:S01]  /*33c30*/  ENDCOLLECTIVE ;  /* 0x000000000000791b */ /* 0x003fe20003800000 */
.L_x_3143:
[----:B------:R-:W-:Y:S01]  /*33c40*/  MOV R8, R14 ;  /* 0x0000000e00087202 */ /* 0x000fe20000000f00 */
[----:B------:R-:W-:Y:S06]  /*33c50*/  BRA `(.L_x_3144) ;  /* 0xfffffde000bc7947 */ /* 0x000fec000383ffff */
.L_x_2845:
[----:B------:R-:W-:Y:S01]  /*33c60*/  BSSY B1, `(.L_x_3145) ;  /* 0x0000008000017945 */ /* 0x000fe20003800000 */
[----:B------:R-:W-:Y:S01]  /*33c70*/  IMAD.MOV.U32 R13, RZ, RZ, R72 ;  /* 0x000000ffff0d7224 */ /* 0x000fe200078e0048 */
[----:B------:R-:W-:Y:S01]  /*33c80*/  MOV R15, 0xffffffff ;  /* 0xffffffff000f7802 */ /* 0x000fe20000000f00 */
[----:B------:R-:W-:Y:S02]  /*33c90*/  IMAD.MOV.U32 R12, RZ, RZ, 0x3 ;  /* 0x00000003ff0c7424 */ /* 0x000fe400078e00ff */
[----:B------:R-:W-:-:S07]  /*33ca0*/  IMAD.MOV.U32 R11, RZ, RZ, 0x181f ;  /* 0x0000181fff0b7424 */ /* 0x000fce00078e00ff */
[----:B-1--4-:R-:W-:Y:S05]  /*33cb0*/  WARPSYNC.COLLECTIVE R15, `(.L_x_3146) ;  /* 0x000000000f087348 */ /* 0x012fea0003c00000 */
[----:B------:R0:W2:Y:S02]  /*33cc0*/  SHFL.IDX P6, R14, R13, R12, R11 ;  /* 0x0000000c0d0e7389 */ /* 0x0000a400000c000b */
[----:B012-4-:R-:W-:Y:S01]  /*33cd0*/  ENDCOLLECTIVE ;  /* 0x000000000000791b */ /* 0x017fe20003800000 */
.L_x_3146:
[----:B------:R-:W-:Y:S05]  /*33ce0*/  BSYNC B1 ;  /* 0x0000000000017941 */ /* 0x000fea0003800000 */
.L_x_3145:
        /* <DEDUP_REMOVED lines=8> */
.L_x_3147:
[----:B------:R-:W-:Y:S02]  /*33d70*/  IMAD.MOV.U32 R13, RZ, RZ, R20 ;  /* 0x000000ffff0d7224 */ /* 0x000fe400078e0014 */
[----:B------:R-:W-:-:S07]  /*33d80*/  IMAD.MOV.U32 R78, RZ, RZ, R14 ;  /* 0x000000ffff4e7224 */ /* 0x000fce00078e000e */
[----:B------:R-:W-:Y:S05]  /*33d90*/  WARPSYNC.COLLECTIVE R15, `(.L_x_3148) ;  /* 0x000000000f087348 */ /* 0x000fea0003c00000 */
[----:B------:R0:W1:Y:S02]  /*33da0*/  SHFL.IDX P6, R14, R13, R12, R11 ;  /* 0x0000000c0d0e7389 */ /* 0x00006400000c000b */
[----:B01----:R-:W-:Y:S01]  /*33db0*/  ENDCOLLECTIVE ;  /* 0x000000000000791b */ /* 0x003fe20003800000 */
.L_x_3148:
[----:B------:R-:W-:Y:S01]  /*33dc0*/  IMAD.MOV.U32 R13, RZ, RZ, R3 ;  /* 0x000000ffff0d7224 */ /* 0x000fe200078e0003 */
[----:B------:R-:W-:-:S07]  /*33dd0*/  MOV R21, R14 ;  /* 0x0000000e00157202 */ /* 0x000fce0000000f00 */
[----:B------:R-:W-:Y:S05]  /*33de0*/  WARPSYNC.COLLECTIVE R15, `(.L_x_3149) ;  /* 0x000000000f087348 */ /* 0x000fea0003c00000 */
[----:B------:R0:W1:Y:S02]  /*33df0*/  SHFL.IDX P6, R14, R13, R12, R11 ;  /* 0x0000000c0d0e7389 */ /* 0x00006400000c000b */
[----:B01----:R-:W-:Y:S01]  /*33e00*/  ENDCOLLECTIVE ;  /* 0x000000000000791b */ /* 0x003fe20003800000 */
.L_x_3149:
[----:B------:R-:W-:Y:S01]  /*33e10*/  IMAD.MOV.U32 R3, RZ, RZ, R14 ;  /* 0x000000ffff037224 */ /* 0x000fe200078e000e */
[----:B------:R-:W-:Y:S06]  /*33e20*/  BRA `(.L_x_3150) ;  /* 0xfffffde400687947 */ /* 0x000fec000383ffff */
.L_x_2849:
[----:B----4-:R4:W0:Y:S02]  /*33e30*/  SYNCS.PHASECHK.TRANS64.TRYWAIT P0, [R23+URZ+0x38800], R0 ;  /* 0x03880000170075a7 */ /* 0x010824000800017f */
[----:B0-----:R-:W-:Y:S05]  /*33e40*/  @!P0 NANOSLEEP.SYNCS 0x989680 ;  /* 0x009896800000895d */ /* 0x001fea0003900000 */
[----:B------:R-:W0:Y:S02]  /*33e50*/  @!P0 SYNCS.PHASECHK.TRANS64 P0, [R23+URZ+0x38800], R0 ;  /* 0x03880000170085a7 */ /* 0x000e24000800007f */
[----:B0-----:R-:W-:Y:S05]  /*33e60*/  @!P0 BRA `(.L_x_2849) ;  /* 0xfffffffc00f08947 */ /* 0x001fea000383ffff */
[----:B------:R-:W-:Y:S05]  /*33e70*/  BRA `(.L_x_3151) ;  /* 0xfffffde800147947 */ /* 0x000fea000383ffff */
.L_x_2867:
[----:B--2---:R2:W4:Y:S02]  /*33e80*/  SYNCS.PHASECHK.TRANS64.TRYWAIT P1, [R0+URZ+0x38830], R3 ;  /* 0x03883003000075a7 */ /* 0x004524000802017f */
[----:B----4-:R-:W-:Y:S05]  /*33e90*/  @!P1 NANOSLEEP.SYNCS 0x989680 ;  /* 0x009896800000995d */ /* 0x010fea0003900000 */
[----:B------:R-:W4:Y:S02]  /*33ea0*/  @!P1 SYNCS.PHASECHK.TRANS64 P1, [R0+URZ+0x38830], R3 ;  /* 0x03883003000095a7 */ /* 0x000f24000802007f */
[----:B----4-:R-:W-:Y:S05]  /*33eb0*/  @!P1 BRA `(.L_x_2867) ;  /* 0xfffffffc00f09947 */ /* 0x010fea000383ffff */
[----:B------:R-:W-:Y:S05]  /*33ec0*/  BRA `(.L_x_2866) ;  /* 0xfffffe2000687947 */ /* 0x000fea000383ffff */
.L_x_2875:
[----:B-1----:R1:W2:Y:S02]  /*33ed0*/  SYNCS.PHASECHK.TRANS64.TRYWAIT P1, [R10+URZ+0x38830], R3 ;  /* 0x038830030a0075a7 */ /* 0x0022a4000802017f */
[----:B--2---:R-:W-:Y:S05]  /*33ee0*/  @!P1 NANOSLEEP.SYNCS 0x989680 ;  /* 0x009896800000995d */ /* 0x004fea0003900000 */
[----:B------:R-:W2:Y:S02]  /*33ef0*/  @!P1 SYNCS.PHASECHK.TRANS64 P1, [R10+URZ+0x38830], R3 ;  /* 0x038830030a0095a7 */ /* 0x000ea4000802007f */
[----:B--2---:R-:W-:Y:S05]  /*33f00*/  @!P1 BRA `(.L_x_2875) ;  /* 0xfffffffc00f09947 */ /* 0x004fea000383ffff */
[----:B------:R-:W-:Y:S05]  /*33f10*/  BRA `(.L_x_2874) ;  /* 0xfffffe6800b07947 */ /* 0x000fea000383ffff */
.L_x_2880:
[----:B---3--:R3:W4:Y:S02]  /*33f20*/  SYNCS.PHASECHK.TRANS64.TRYWAIT P1, [R6+URZ+0x38850], R0 ;  /* 0x03885000060075a7 */ /* 0x008724000802017f */
[----:B----4-:R-:W-:Y:S05]  /*33f30*/  @!P1 NANOSLEEP.SYNCS 0x989680 ;  /* 0x009896800000995d */ /* 0x010fea0003900000 */
[----:B------:R-:W4:Y:S02]  /*33f40*/  @!P1 SYNCS.PHASECHK.TRANS64 P1, [R6+URZ+0x38850], R0 ;  /* 0x03885000060095a7 */ /* 0x000f24000802007f */
[----:B----4-:R-:W-:Y:S05]  /*33f50*/  @!P1 BRA `(.L_x_2880) ;  /* 0xfffffffc00f09947 */ /* 0x010fea000383ffff */
[----:B------:R-:W-:Y:S05]  /*33f60*/  BRA `(.L_x_2879) ;  /* 0xfffffea0006c7947 */ /* 0x000fea000383ffff */
.L_x_2890:
[----:B-1----:R1:W2:Y:S02]  /*33f70*/  SYNCS.PHASECHK.TRANS64.TRYWAIT P1, [R3+URZ+0x38830], R6 ;  /* 0x03883006030075a7 */ /* 0x0022a4000802017f */
[----:B--2---:R-:W-:Y:S05]  /*33f80*/  @!P1 NANOSLEEP.SYNCS 0x989680 ;  /* 0x009896800000995d */ /* 0x004fea0003900000 */
[----:B------:R-:W2:Y:S02]  /*33f90*/  @!P1 SYNCS.PHASECHK.TRANS64 P1, [R3+URZ+0x38830], R6 ;  /* 0x03883006030095a7 */ /* 0x000ea4000802007f */
[----:B--2---:R-:W-:Y:S05]  /*33fa0*/  @!P1 BRA `(.L_x_2890) ;  /* 0xfffffffc00f09947 */ /* 0x004fea000383ffff */
[----:B------:R-:W-:Y:S05]  /*33fb0*/  BRA `(.L_x_2889) ;  /* 0xfffffeb800a47947 */ /* 0x000fea000383ffff */
.L_x_2895:
[----:B-1----:R1:W2:Y:S02]  /*33fc0*/  SYNCS.PHASECHK.TRANS64.TRYWAIT P1, [R6+URZ+0x38850], R0 ;  /* 0x03885000060075a7 */ /* 0x0022a4000802017f */
[----:B--2---:R-:W-:Y:S05]  /*33fd0*/  @!P1 NANOSLEEP.SYNCS 0x989680 ;  /* 0x009896800000995d */ /* 0x004fea0003900000 */
[----:B------:R-:W2:Y:S02]  /*33fe0*/  @!P1 SYNCS.PHASECHK.TRANS64 P1, [R6+URZ+0x38850], R0 ;  /* 0x03885000060095a7 */ /* 0x000ea4000802007f */
[----:B--2---:R-:W-:Y:S05]  /*33ff0*/  @!P1 BRA `(.L_x_2895) ;  /* 0xfffffffc00f09947 */ /* 0x004fea000383ffff */
[----:B------:R-:W-:Y:S05]  /*34000*/  BRA `(.L_x_2894) ;  /* 0xfffffef000647947 */ /* 0x000fea000383ffff */
.L_x_2903:
[----:B-1----:R1:W2:Y:S02]  /*34010*/  SYNCS.PHASECHK.TRANS64.TRYWAIT P1, [R10+URZ+0x38850], R0 ;  /* 0x038850000a0075a7 */ /* 0x0022a4000802017f */
[----:B--2---:R-:W-:Y:S05]  /*34020*/  @!P1 NANOSLEEP.SYNCS 0x989680 ;  /* 0x009896800000995d */ /* 0x004fea0003900000 */
[----:B------:R-:W2:Y:S02]  /*34030*/  @!P1 SYNCS.PHASECHK.TRANS64 P1, [R10+URZ+0x38850], R0 ;  /* 0x038850000a0095a7 */ /* 0x000ea4000802007f */
[----:B--2---:R-:W-:Y:S05]  /*34040*/  @!P1 BRA `(.L_x_2903) ;  /* 0xfffffffc00f09947 */ /* 0x004fea000383ffff */
[----:B------:R-:W-:Y:S05]  /*34050*/  BRA `(.L_x_2902) ;  /* 0xffffff0800947947 */ /* 0x000fea000383ffff */
.L_x_2945:
[----:B------:R-:W1:Y:S01]  /*34060*/  S2R R10, SR_TID.X ;  /* 0x00000000000a7919 */ /* 0x000e620000002100 */
[----:B------:R-:W-:Y:S01]  /*34070*/  BSSY B1, `(.L_x_3152) ;  /* 0x000000a000017945 */ /* 0x000fe20003800000 */
[----:B------:R-:W-:Y:S01]  /*34080*/  MOV R12, RZ ;  /* 0x000000ff000c7202 */ /* 0x000fe20000000f00 */
[----:B0-----:R-:W-:Y:S02]  /*34090*/  IMAD.MOV.U32 R11, RZ, RZ, 0x1f ;  /* 0x0000001fff0b7424 */ /* 0x001fe400078e00ff */
[----:B------:R-:W-:Y:S01]  /*340a0*/  IMAD.MOV.U32 R15, RZ, RZ, -0x1 ;  /* 0xffffffffff0f7424 */ /* 0x000fe200078e00ff */
[----:B-1----:R-:W-:-:S04]  /*340b0*/  SHF.R.U32.HI R10, RZ, 0x5, R10 ;  /* 0x00000005ff0a7819 */ /* 0x002fc8000001160a */
[----:B------:R-:W-:-:S05]  /*340c0*/  LOP3.LUT R10, R10, 0x3, RZ, 0xc0, !PT ;  /* 0x000000030a0a7812 */ /* 0x000fca00078ec0ff */
[----:B------:R-:W-:-:S07]  /*340d0*/  IMAD.MOV.U32 R13, RZ, RZ, R10 ;  /* 0x000000ffff0d7224 */ /* 0x000fce00078e000a */
[----:B------:R-:W-:Y:S05]  /*340e0*/  WARPSYNC.COLLECTIVE R15, `(.L_x_3153) ;  /* 0x000000000f087348 */ /* 0x000fea0003c00000 */
[----:B------:R0:W1:Y:S02]  /*340f0*/  SHFL.IDX P6, R14, R13, R12, R11 ;  /* 0x0000000c0d0e7389 */ /* 0x00006400000c000b */
[----:B01----:R-:W-:Y:S01]  /*34100*/  ENDCOLLECTIVE ;  /* 0x000000000000791b */ /* 0x003fe20003800000 */
.L_x_3153:
[----:B------:R-:W-:Y:S05]  /*34110*/  BSYNC B1 ;  /* 0x0000000000017941 */ /* 0x000fea0003800000 */
.L_x_3152:
[----:B------:R-:W-:Y:S05]  /*34120*/  BRA `(.L_x_3154) ;  /* 0xffffff7800a47947 */ /* 0x000fea000383ffff */
.L_x_2947:
[----:B------:R-:W-:Y:S01]  /*34130*/  BSSY B1, `(.L_x_3155) ;  /* 0x0000006000017945 */ /* 0x000fe20003800000 */
[----:B------:R-:W-:-:S07]  /*34140*/  IMAD.MOV.U32 R15, RZ, RZ, -0x1 ;  /* 0xffffffffff0f7424 */ /* 0x000fce00078e00ff */
[----:B01----:R-:W-:Y:S05]  /*34150*/  WARPSYNC.COLLECTIVE R15, `(.L_x_3156) ;  /* 0x000000000f0c7348 */ /* 0x003fea0003c00000 */
[----:B------:R-:W-:Y:S02]  /*34160*/  ELECT P6, UR62, PT ;  /* 0x00000000003e782f */ /* 0x000fe400038c0000 */
[----:B------:R-:W-:Y:S01]  /*34170*/  MOV R14, UR62 ;  /* 0x0000003e000e7c02 */ /* 0x000fe20008000f00 */
[----:B01----:R-:W-:Y:S10]  /*34180*/  ENDCOLLECTIVE ;  /* 0x000000000000791b */ /* 0x003ff40003800000 */
.L_x_3156:
[----:B------:R-:W-:Y:S05]  /*34190*/  BSYNC B1 ;  /* 0x0000000000017941 */ /* 0x000fea0003800000 */
.L_x_3155:
[----:B------:R-:W-:Y:S05]  /*341a0*/  BRA `(.L_x_2946) ;  /* 0xffffff78009c7947 */ /* 0x000fea000383ffff */
.L_x_2949:
[----:B-1----:R1:W2:Y:S02]  /*341b0*/  SYNCS.PHASECHK.TRANS64.TRYWAIT P0, [R16+URZ+0x38820], R7 ;  /* 0x03882007100075a7 */ /* 0x0022a4000800017f */
[----:B--2---:R-:W-:Y:S05]  /*341c0*/  @!P0 NANOSLEEP.SYNCS 0x989680 ;  /* 0x009896800000895d */ /* 0x004fea0003900000 */
[----:B------:R-:W2:Y:S02]  /*341d0*/  @!P0 SYNCS.PHASECHK.TRANS64 P0, [R16+URZ+0x38820], R7 ;  /* 0x03882007100085a7 */ /* 0x000ea4000800007f */
[----:B--2---:R-:W-:Y:S05]  /*341e0*/  @!P0 BRA `(.L_x_2949) ;  /* 0xfffffffc00f08947 */ /* 0x004fea000383ffff */
[----:B------:R-:W-:Y:S05]  /*341f0*/  BRA `(.L_x_3157) ;  /* 0xffffff7800ac7947 */ /* 0x000fea000383ffff */
.L_x_2953:
[----:B0-----:R0:W2:Y:S02]  /*34200*/  SYNCS.PHASECHK.TRANS64.TRYWAIT P0, [R11+URZ+0x388a0], R10 ;  /* 0x0388a00a0b0075a7 */ /* 0x0010a4000800017f */
[----:B--2---:R-:W-:Y:S05]  /*34210*/  @!P0 NANOSLEEP.SYNCS 0x989680 ;  /* 0x009896800000895d */ /* 0x004fea0003900000 */
[----:B------:R-:W2:Y:S02]  /*34220*/  @!P0 SYNCS.PHASECHK.TRANS64 P0, [R11+URZ+0x388a0], R10 ;  /* 0x0388a00a0b0085a7 */ /* 0x000ea4000800007f */
[----:B--2---:R-:W-:Y:S05]  /*34230*/  @!P0 BRA `(.L_x_2953) ;  /* 0xfffffffc00f08947 */ /* 0x004fea000383ffff */
[----:B------:R-:W-:Y:S05]  /*34240*/  BRA `(.L_x_3158) ;  /* 0xffffff7800c47947 */ /* 0x000fea000383ffff */
.L_x_2961:
[----:B-1----:R1:W2:Y:S02]  /*34250*/  SYNCS.PHASECHK.TRANS64.TRYWAIT P0, [R11+URZ+0x388c0], R10 ;  /* 0x0388c00a0b0075a7 */ /* 0x0022a4000800017f */
[----:B--2---:R-:W-:Y:S05]  /*34260*/  @!P0 NANOSLEEP.SYNCS 0x989680 ;  /* 0x009896800000895d */ /* 0x004fea0003900000 */
[----:B------:R-:W2:Y:S02]  /*34270*/  @!P0 SYNCS.PHASECHK.TRANS64 P0, [R11+URZ+0x388c0], R10 ;  /* 0x0388c00a0b0085a7 */ /* 0x000ea4000800007f */
[----:B--2---:R-:W-:Y:S05]  /*34280*/  @!P0 BRA `(.L_x_2961) ;  /* 0xfffffffc00f08947 */ /* 0x004fea000383ffff */
[----:B------:R-:W-:Y:S05]  /*34290*/  BRA `(.L_x_3159) ;  /* 0xffffff8000007947 */ /* 0x000fea000383ffff */
.L_x_2971:
[----:B0-----:R0:W2:Y:S02]  /*342a0*/  SYNCS.PHASECHK.TRANS64.TRYWAIT P1, [R10+URZ+0x388a0], R9 ;  /* 0x0388a0090a0075a7 */ /* 0x0010a4000802017f */
[----:B--2---:R-:W-:Y:S05]  /*342b0*/  @!P1 NANOSLEEP.SYNCS 0x989680 ;  /* 0x009896800000995d */ /* 0x004fea0003900000 */
[----:B------:R-:W2:Y:S02]  /*342c0*/  @!P1 SYNCS.PHASECHK.TRANS64 P1, [R10+URZ+0x388a0], R9 ;  /* 0x0388a0090a0095a7 */ /* 0x000ea4000802007f */
[----:B--2---:R-:W-:Y:S05]  /*342d0*/  @!P1 BRA `(.L_x_2971) ;  /* 0xfffffffc00f09947 */ /* 0x004fea000383ffff */
[----:B------:R-:W-:Y:S05]  /*342e0*/  BRA `(.L_x_3160) ;  /* 0xffffff8400747947 */ /* 0x000fea000383ffff */
.L_x_2979:
[----:B-1----:R1:W2:Y:S02]  /*342f0*/  SYNCS.PHASECHK.TRANS64.TRYWAIT P1, [R10+URZ+0x388c0], R9 ;  /* 0x0388c0090a0075a7 */ /* 0x0022a4000802017f */
[----:B--2---:R-:W-:Y:S05]  /*34300*/  @!P1 NANOSLEEP.SYNCS 0x989680 ;  /* 0x009896800000995d */ /* 0x004fea0003900000 */
[----:B------:R-:W2:Y:S02]  /*34310*/  @!P1 SYNCS.PHASECHK.TRANS64 P1, [R10+URZ+0x388c0], R9 ;  /* 0x0388c0090a0095a7 */ /* 0x000ea4000802007f */
[----:B--2---:R-:W-:Y:S05]  /*34320*/  @!P1 BRA `(.L_x_2979) ;  /* 0xfffffffc00f09947 */ /* 0x004fea000383ffff */
[----:B------:R-:W-:Y:S05]  /*34330*/  BRA `(.L_x_3161) ;  /* 0xffffff8800ac7947 */ /* 0x000fea000383ffff */
.L_x_2997:
        /* <DEDUP_REMOVED lines=11> */
.L_x_3163:
[----:B------:R-:W-:Y:S05]  /*343f0*/  BSYNC B0 ;  /* 0x0000000000007941 */ /* 0x000fea0003800000 */
.L_x_3162:
[----:B------:R-:W-:Y:S05]  /*34400*/  BRA `(.L_x_3164) ;  /* 0xffffff9800e47947 */ /* 0x000fea000383ffff */
.L_x_3000:
[----:B0-----:R0:W1:Y:S02]  /*34410*/  SYNCS.PHASECHK.TRANS64.TRYWAIT P0, [R5+URZ+0x38840], R2 ;  /* 0x03884002050075a7 */ /* 0x001064000800017f */
[----:B-1----:R-:W-:Y:S05]  /*34420*/  @!P0 NANOSLEEP.SYNCS 0x989680 ;  /* 0x009896800000895d */ /* 0x002fea0003900000 */
[----:B------:R-:W1:Y:S02]  /*34430*/  @!P0 SYNCS.PHASECHK.TRANS64 P0, [R5+URZ+0x38840], R2 ;  /* 0x03884002050085a7 */ /* 0x000e64000800007f */
[----:B-1----:R-:W-:Y:S05]  /*34440*/  @!P0 BRA `(.L_x_3000) ;  /* 0xfffffffc00f08947 */ /* 0x002fea000383ffff */
[----:B------:R-:W-:Y:S05]  /*34450*/  BRA `(.L_x_3165) ;  /* 0xffffff9c00347947 */ /* 0x000fea000383ffff */
.L_x_3001:
        /* <DEDUP_REMOVED lines=8> */
.L_x_3167:
[----:B------:R-:W-:Y:S05]  /*344e0*/  BSYNC B0 ;  /* 0x0000000000007941 */ /* 0x000fea0003800000 */
.L_x_3166:
[----:B------:R-:W-:Y:S01]  /*344f0*/  IMAD.MOV.U32 R13, RZ, RZ, R0 ;  /* 0x000000ffff0d7224 */ /* 0x000fe200078e0000 */
[----:B------:R-:W-:Y:S01]  /*34500*/  MOV R15, 0xffffffff ;  /* 0xffffffff000f7802 */ /* 0x000fe20000000f00 */
[----:B------:R-:W-:Y:S01]  /*34510*/  IMAD.MOV.U32 R12, RZ, RZ, RZ ;  /* 0x000000ffff0c7224 */ /* 0x000fe200078e00ff */
[----:B------:R-:W-:Y:S01]  /*34520*/  MOV R2, R14 ;  /* 0x0000000e00027202 */ /* 0x000fe20000000f00 */
[----:B------:R-:W-:Y:S01]  /*34530*/  IMAD.MOV.U32 R11, RZ, RZ, 0x181f ;  /* 0x0000181fff0b7424 */ /* 0x000fe200078e00ff */
[C---:B------:R-:W-:Y:S01]  /*34540*/  LOP3.LUT P5, RZ, R18.reuse, 0x10, RZ, 0xc0, !PT ;  /* 0x0000001012ff7812 */ /* 0x040fe200078ac0ff */
[----:B------:R-:W-:Y:S01]  /*34550*/  @P0 IMAD R9, R7, 0x2, R16 ;  /* 0x0000000207090824 */ /* 0x000fe200078e0210 */
[----:B------:R-:W-:-:S13]  /*34560*/  LOP3.LUT P4, RZ, R18, 0x8, RZ, 0xc0, !PT ;  /* 0x0000000812ff7812 */ /* 0x000fda000788c0ff */
[----:B------:R-:W-:Y:S05]  /*34570*/  WARPSYNC.COLLECTIVE R15, `(.L_x_3168) ;  /* 0x000000000f087348 */ /* 0x000fea0003c00000 */
[----:B------:R0:W1:Y:S02]  /*34580*/  SHFL.IDX P6, R14, R13, R12, R11 ;  /* 0x0000000c0d0e7389 */ /* 0x00006400000c000b */
[----:B01----:R-:W-:Y:S01]  /*34590*/  ENDCOLLECTIVE ;  /* 0x000000000000791b */ /* 0x003fe20003800000 */
.L_x_3168:
[C---:B------:R-:W-:Y:S01]  /*345a0*/  LOP3.LUT P3, RZ, R18.reuse, 0x4, RZ, 0xc0, !PT ;  /* 0x0000000412ff7812 */ /* 0x040fe2000786c0ff */
[----:B------:R-:W-:Y:S01]  /*345b0*/  ULDC.64 UR4, c[0x0][0x208] ;  /* 0x0000820000047ab9 */ /* 0x000fe20000000a00 */
[----:B------:R-:W-:Y:S02]  /*345c0*/  LOP3.LUT P2, RZ, R18, 0x2, RZ, 0xc0, !PT ;  /* 0x0000000212ff7812 */ /* 0x000fe4000784c0ff */
[----:B------:R-:W-:Y:S01]  /*345d0*/  MOV R13, R6 ;  /* 0x00000006000d7202 */ /* 0x000fe20000000f00 */
[----:B------:R-:W-:Y:S02]  /*345e0*/  IMAD.MOV.U32 R12, RZ, RZ, 0x1 ;  /* 0x00000001ff0c7424 */ /* 0x000fe400078e00ff */
[----:B------:R-:W-:-:S05]  /*345f0*/  IMAD.MOV.U32 R3, RZ, RZ, R14 ;  /* 0x000000ffff037224 */ /* 0x000fca00078e000e */
[----:B------:R-:W-:-:S05]  /*34600*/  @P0 LEA R3, P1, R34, R3, 0x1 ;  /* 0x0000000322030211 */ /* 0x000fca00078208ff */
[----:B------:R-:W-:Y:S01]  /*34610*/  @P0 IMAD.X R2, RZ, RZ, R2, P1 ;  /* 0x000000ffff020224 */ /* 0x000fe200008e0602 */
[----:B------:R-:W-:-:S04]  /*34620*/  ISETP.GE.AND P1, PT, R4, 0x11, PT ;  /* 0x000000110400780c */ /* 0x000fc80003f26270 */
[----:B------:R-:W-:-:S04]  /*34630*/  @P0 LOP3.LUT R3, R3, R2, RZ, 0x3c, !PT ;  /* 0x0000000203030212 */ /* 0x000fc800078e3cff */
[----:B------:R-:W-:-:S04]  /*34640*/  @P0 LOP3.LUT R2, R3, R2, RZ, 0x3c, !PT ;  /* 0x0000000203020212 */ /* 0x000fc800078e3cff */
[----:B------:R-:W-:Y:S01]  /*34650*/  @P0 LOP3.LUT R3, R3, R2, RZ, 0x3c, !PT ;  /* 0x0000000203030212 */ /* 0x000fe200078e3cff */
[----:B------:R-:W-:-:S04]  /*34660*/  @P1 IMAD R21, R7, 0x2, R16 ;  /* 0x0000000207151824 */ /* 0x000fc800078e0210 */
        /* <DEDUP_REMOVED lines=10> */
.L_x_3169:
[----:B------:R-:W-:Y:S02]  /*34710*/  IMAD.MOV.U32 R13, RZ, RZ, R0 ;  /* 0x000000ffff0d7224 */ /* 0x000fe400078e0000 */
[----:B------:R-:W-:-:S07]  /*34720*/  IMAD.MOV.U32 R8, RZ, RZ, R14 ;  /* 0x000000ffff087224 */ /* 0x000fce00078e000e */
[----:B------:R-:W-:Y:S05]  /*34730*/  WARPSYNC.COLLECTIVE R15, `(.L_x_3170) ;  /* 0x000000000f087348 */ /* 0x000fea0003c00000 */
[----:B------:R0:W1:Y:S02]  /*34740*/  SHFL.IDX P6, R14, R13, R12, R11 ;  /* 0x0000000c0d0e7389 */ /* 0x00006400000c000b */
[----:B01----:R-:W-:Y:S01]  /*34750*/  ENDCOLLECTIVE ;  /* 0x000000000000791b */ /* 0x003fe20003800000 */
.L_x_3170:
[----:B------:R-:W-:Y:S01]  /*34760*/  ULDC.64 UR4, c[0x0][0x208] ;  /* 0x0000820000047ab9 */ /* 0x000fe20000000a00 */
[----:B------:R-:W-:Y:S01]  /*34770*/  IMAD.MOV.U32 R13, RZ, RZ, R6 ;  /* 0x000000ffff0d7224 */ /* 0x000fe200078e0006 */
[----:B------:R-:W-:Y:S02]  /*34780*/  MOV R12, 0x2 ;  /* 0x00000002000c7802 */ /* 0x000fe40000000f00 */
        /* <DEDUP_REMOVED lines=14> */
.L_x_3171:
[----:B------:R-:W-:Y:S02]  /*34870*/  @P1 IMAD R9, R7, 0x2, R16 ;  /* 0x0000000207091824 */ /* 0x000fe400078e0210 */
[----:B------:R-:W-:Y:S02]  /*34880*/  IMAD.MOV.U32 R13, RZ, RZ, R0 ;  /* 0x000000ffff0d7224 */ /* 0x000fe400078e0000 */
[----:B------:R-:W-:-:S07]  /*34890*/  IMAD.MOV.U32 R8, RZ, RZ, R14 ;  /* 0x000000ffff087224 */ /* 0x000fce00078e000e */
[----:B------:R-:W-:Y:S05]  /*348a0*/  WARPSYNC.COLLECTIVE R15, `(.L_x_3172) ;  /* 0x000000000f087348 */ /* 0x000fea0003c00000 */
[----:B------:R0:W1:Y:S02]  /*348b0*/  SHFL.IDX P6, R14, R13, R12, R11 ;  /* 0x0000000c0d0e7389 */ /* 0x00006400000c000b */
[----:B01----:R-:W-:Y:S01]  /*348c0*/  ENDCOLLECTIVE ;  /* 0x000000000000791b */ /* 0x003fe20003800000 */
.L_x_3172:
[----:B------:R-:W-:Y:S01]  /*348d0*/  ULDC.64 UR4, c[0x0][0x208] ;  /* 0x0000820000047ab9 */ /* 0x000fe20000000a00 */
[----:B------:R-:W-:Y:S02]  /*348e0*/  IMAD.MOV.U32 R13, RZ, RZ, R6 ;  /* 0x000000ffff0d7224 */ /* 0x000fe400078e0006 */
[----:B------:R-:W-:Y:S02]  /*348f0*/  IMAD.MOV.U32 R12, RZ, RZ, 0x3 ;  /* 0x00000003ff0c7424 */ /* 0x000fe400078e00ff */
        /* <DEDUP_REMOVED lines=14> */
.L_x_3173:
[----:B------:R-:W-:Y:S01]  /*349e0*/  @P1 LEA R21, R7, R16, 0x1 ;  /* 0x0000001007151211 */ /* 0x000fe200078e08ff */
[----:B------:R-:W-:Y:S01]  /*349f0*/  IMAD.MOV.U32 R13, RZ, RZ, R0 ;  /* 0x000000ffff0d7224 */ /* 0x000fe200078e0000 */
[----:B------:R-:W-:-:S07]  /*34a00*/  MOV R8, R14 ;  /* 0x0000000e00087202 */ /* 0x000fce0000000f00 */
[----:B------:R-:W-:Y:S05]  /*34a10*/  WARPSYNC.COLLECTIVE R15, `(.L_x_3174) ;  /* 0x000000000f087348 */ /* 0x000fea0003c00000 */
[----:B------:R0:W1:Y:S02]  /*34a20*/  SHFL.IDX P6, R14, R13, R12, R11 ;  /* 0x0000000c0d0e7389 */ /* 0x00006400000c000b */
[----:B01----:R-:W-:Y:S01]  /*34a30*/  ENDCOLLECTIVE ;  /* 0x000000000000791b */ /* 0x003fe20003800000 */
.L_x_3174:
        /* <DEDUP_REMOVED lines=16> */
.L_x_3175:
[----:B------:R-:W-:Y:S01]  /*34b40*/  MOV R13, R0 ;  /* 0x00000000000d7202 */ /* 0x000fe20000000f00 */
[----:B------:R-:W-:-:S07]  /*34b50*/  IMAD.MOV.U32 R8, RZ, RZ, R14 ;  /* 0x000000ffff087224 */ /* 0x000fce00078e000e */
[----:B------:R-:W-:Y:S05]  /*34b60*/  WARPSYNC.COLLECTIVE R15, `(.L_x_3176) ;  /* 0x000000000f087348 */ /* 0x000fea0003c00000 */
[----:B------:R0:W1:Y:S02]  /*34b70*/  SHFL.IDX P6, R14, R13, R12, R11 ;  /* 0x0000000c0d0e7389 */ /* 0x00006400000c000b */
[----:B01----:R-:W-:Y:S01]  /*34b80*/  ENDCOLLECTIVE ;  /* 0x000000000000791b */ /* 0x003fe20003800000 */
.L_x_3176:
[----:B------:R-:W-:Y:S01]  /*34b90*/  IMAD.MOV.U32 R0, RZ, RZ, R14 ;  /* 0x000000ffff007224 */ /* 0x000fe200078e000e */
[----:B------:R-:W-:Y:S06]  /*34ba0*/  BRA `(.L_x_3177) ;  /* 0xffffff9800907947 */ /* 0x000fec000383ffff */
.L_x_3008:
[----:B------:R-:W-:Y:S01]  /*34bb0*/  IMAD.MOV.U32 R13, RZ, RZ, R0 ;  /* 0x000000ffff0d7224 */ /* 0x000fe200078e0000 */
[----:B------:R-:W-:Y:S01]  /*34bc0*/  MOV R11, 0x181f ;  /* 0x0000181f000b7802 */ /* 0x000fe20000000f00 */
[----:B------:R-:W-:Y:S02]  /*34bd0*/  IMAD.MOV.U32 R12, RZ, RZ, RZ ;  /* 0x000000ffff0c7224 */ /* 0x000fe400078e00ff */
[----:B------:R-:W-:Y:S02]  /*34be0*/  IMAD.MOV.U32 R15, RZ, RZ, -0x1 ;  /* 0xffffffffff0f7424 */ /* 0x000fe400078e00ff */
[----:B-----5:R-:W-:Y:S02]  /*34bf0*/  IMAD R5, R9, R7, RZ ;  /* 0x0000000709057224 */ /* 0x020fe400078e02ff */
[----:B------:R-:W-:-:S07]  /*34c00*/  IMAD R25, R25, 0x80, R8 ;  /* 0x0000008019197824 */ /* 0x000fce00078e0208 */
[----:B------:R-:W-:Y:S05]  /*34c10*/  WARPSYNC.COLLECTIVE R15, `(.L_x_3178) ;  /* 0x000000000f087348 */ /* 0x000fea0003c00000 */
[----:B------:R0:W1:Y:S02]  /*34c20*/  SHFL.IDX P6, R14, R13, R12, R11 ;  /* 0x0000000c0d0e7389 */ /* 0x00006400000c000b */
[----:B01----:R-:W-:Y:S01]  /*34c30*/  ENDCOLLECTIVE ;  /* 0x000000000000791b */ /* 0x003fe20003800000 */
.L_x_3178:
[----:B------:R-:W-:Y:S01]  /*34c40*/  ISETP.GE.AND P1, PT, R25, R5, PT ;  /* 0x000000051900720c */ /* 0x000fe20003f26270 */
[----:B------:R-:W-:Y:S02]  /*34c50*/  IMAD.MOV.U32 R13, RZ, RZ, R4 ;  /* 0x000000ffff0d7224 */ /* 0x000fe400078e0004 */
[----:B------:R-:W-:-:S10]  /*34c60*/  IMAD.MOV.U32 R2, RZ, RZ, R14 ;  /* 0x000000ffff027224 */ /* 0x000fd400078e000e */
[----:B------:R-:W-:Y:S05]  /*34c70*/  WARPSYNC.COLLECTIVE R15, `(.L_x_3179) ;  /* 0x000000000f087348 */ /* 0x000fea0003c00000 */
[----:B------:R0:W1:Y:S02]  /*34c80*/  SHFL.IDX P6, R14, R13, R12, R11 ;  /* 0x0000000c0d0e7389 */ /* 0x00006400000c000b */
[----:B01----:R-:W-:Y:S01]  /*34c90*/  ENDCOLLECTIVE ;  /* 0x000000000000791b */ /* 0x003fe20003800000 */
.L_x_3179:
[----:B------:R-:W-:Y:S01]  /*34ca0*/  ULDC.64 UR4, c[0x0][0x208] ;  /* 0x0000820000047ab9 */ /* 0x000fe20000000a00 */
[----:B------:R-:W-:Y:S02]  /*34cb0*/  IMAD.MOV.U32 R13, RZ, RZ, R0 ;  /* 0x000000ffff0d7224 */ /* 0x000fe400078e0000 */
[----:B------:R-:W-:Y:S01]  /*34cc0*/  IMAD.MOV.U32 R12, RZ, RZ, 0x1 ;  /* 0x00000001ff0c7424 */ /* 0x000fe200078e00ff */
[----:B------:R-:W-:-:S04]  /*34cd0*/  MOV R3, R14 ;  /* 0x0000000e00037202 */ /* 0x000fc80000000f00 */
[----:B------:R-:W-:-:S05]  /*34ce0*/  @!P1 LEA R6, P5, R34, R3, 0x1 ;  /* 0x0000000322069211 */ /* 0x000fca00078a08ff */
[----:B------:R-:W-:Y:S02]  /*34cf0*/  @!P1 IMAD.X R3, RZ, RZ, R2, P5 ;  /* 0x000000ffff039224 */ /* 0x000fe400028e0602 */
[----:B------:R-:W-:Y:S01]  /*34d00*/  @!P1 IMAD.MOV.U32 R2, RZ, RZ, R6 ;  /* 0x000000ffff029224 */ /* 0x000fe200078e0006 */
[----:B------:R-:W-:-:S04]  /*34d10*/  IADD3 R6, R25, 0x10, RZ ;  /* 0x0000001019067810 */ /* 0x000fc80007ffe0ff */
        /* <DEDUP_REMOVED lines=11> */
.L_x_3180:
[----:B------:R-:W-:Y:S01]  /*34dd0*/  MOV R13, R4 ;  /* 0x00000004000d7202 */ /* 0x000fe20000000f00 */
[----:B------:R-:W-:-:S07]  /*34de0*/  IMAD.MOV.U32 R2, RZ, RZ, R14 ;  /* 0x000000ffff027224 */ /* 0x000fce00078e000e */
[----:B------:R-:W-:Y:S05]  /*34df0*/  WARPSYNC.COLLECTIVE R15, `(.L_x_3181) ;  /* 0x000000000f087348 */ /* 0x000fea0003c00000 */
[----:B------:R0:W1:Y:S02]  /*34e00*/  SHFL.IDX P6, R14, R13, R12, R11 ;  /* 0x0000000c0d0e7389 */ /* 0x00006400000c000b */
[----:B01----:R-:W-:Y:S01]  /*34e10*/  ENDCOLLECTIVE ;  /* 0x000000000000791b */ /* 0x003fe20003800000 */
.L_x_3181:
[----:B------:R-:W-:Y:S01]  /*34e20*/  ULDC.64 UR4, c[0x0][0x208] ;  /* 0x0000820000047ab9 */ /* 0x000fe20000000a00 */
[----:B------:R-:W-:Y:S02]  /*34e30*/  IMAD.MOV.U32 R13, RZ, RZ, R0 ;  /* 0x000000ffff0d7224 */ /* 0x000fe400078e0000 */
[----:B------:R-:W-:Y:S02]  /*34e40*/  IMAD.MOV.U32 R12, RZ, RZ, 0x2 ;  /* 0x00000002ff0c7424 */ /* 0x000fe400078e00ff */
[----:B------:R-:W-:-:S05]  /*34e50*/  IMAD.MOV.U32 R3, RZ, RZ, R14 ;  /* 0x000000ffff037224 */ /* 0x000fca00078e000e */
[----:B------:R-:W-:-:S05]  /*34e60*/  @!P1 LEA R6, P5, R34, R3, 0x1 ;  /* 0x0000000322069211 */ /* 0x000fca00078a08ff */
[----:B------:R-:W-:Y:S02]  /*34e70*/  @!P1 IMAD.X R7, RZ, RZ, R2, P5 ;  /* 0x000000ffff079224 */ /* 0x000fe400028e0602 */
[----:B------:R-:W-:Y:S02]  /*34e80*/  @!P1 IMAD.MOV.U32 R2, RZ, RZ, R6 ;  /* 0x000000ffff029224 */ /* 0x000fe400078e0006 */
[----:B------:R-:W-:Y:S01]  /*34e90*/  VIADD R6, R25, 0x20 ;  /* 0x0000002019067836 */ /* 0x000fe20000000000 */
[----:B------:R-:W-:-:S05]  /*34ea0*/  @!P1 MOV R3, R7 ;  /* 0x0000000700039202 */ /* 0x000fca0000000f00 */
        /* <DEDUP_REMOVED lines=11> */
.L_x_3182:
[----:B------:R-:W-:Y:S01]  /*34f60*/  IMAD.MOV.U32 R13, RZ, RZ, R4 ;  /* 0x000000ffff0d7224 */ /* 0x000fe200078e0004 */
[----:B------:R-:W-:-:S07]  /*34f70*/  MOV R2, R14 ;  /* 0x0000000e00027202 */ /* 0x000fce0000000f00 */
[----:B------:R-:W-:Y:S05]  /*34f80*/  WARPSYNC.COLLECTIVE R15, `(.L_x_3183) ;  /* 0x000000000f087348 */ /* 0x000fea0003c00000 */
[----:B------:R0:W1:Y:S02]  /*34f90*/  SHFL.IDX P6, R14, R13, R12, R11 ;  /* 0x0000000c0d0e7389 */ /* 0x00006400000c000b */
[----:B01----:R-:W-:Y:S01]  /*34fa0*/  ENDCOLLECTIVE ;  /* 0x000000000000791b */ /* 0x003fe20003800000 */
.L_x_3183:
[----:B------:R-:W-:Y:S01]  /*34fb0*/  ULDC.64 UR4, c[0x0][0x208] ;  /* 0x0000820000047ab9 */ /* 0x000fe20000000a00 */
[----:B------:R-:W-:Y:S01]  /*34fc0*/  IMAD.MOV.U32 R13, RZ, RZ, R0 ;  /* 0x000000ffff0d7224 */ /* 0x000fe200078e0000 */
[----:B------:R-:W-:Y:S01]  /*34fd0*/  MOV R12, 0x3 ;  /* 0x00000003000c7802 */ /* 0x000fe20000000f00 */
        /* <DEDUP_REMOVED lines=17> */
.L_x_3184:
[----:B------:R-:W-:Y:S02]  /*350f0*/  IMAD.MOV.U32 R13, RZ, RZ, R4 ;  /* 0x000000ffff0d7224 */ /* 0x000fe400078e0004 */
[----:B------:R-:W-:-:S07]  /*35100*/  IMAD.MOV.U32 R2, RZ, RZ, R14 ;  /* 0x000000ffff027224 */ /* 0x000fce00078e000e */
[----:B------:R-:W-:Y:S05]  /*35110*/  WARPSYNC.COLLECTIVE R15, `(.L_x_3185) ;  /* 0x000000000f087348 */ /* 0x000fea0003c00000 */
[----:B------:R0:W1:Y:S02]  /*35120*/  SHFL.IDX P6, R14, R13, R12, R11 ;  /* 0x0000000c0d0e7389 */ /* 0x00006400000c000b */
[----:B01----:R-:W-:Y:S01]  /*35130*/  ENDCOLLECTIVE ;  /* 0x000000000000791b */ /* 0x003fe20003800000 */
.L_x_3185:
[----:B------:R-:W-:Y:S01]  /*35140*/  ULDC.64 UR4, c[0x0][0x208] ;  /* 0x0000820000047ab9 */ /* 0x000fe20000000a00 */
[----:B------:R-:W-:Y:S01]  /*35150*/  MOV R13, R0 ;  /* 0x00000000000d7202 */ /* 0x000fe20000000f00 */
[----:B------:R-:W-:Y:S02]  /*35160*/  IMAD.MOV.U32 R12, RZ, RZ, 0x4 ;  /* 0x00000004ff0c7424 */ /* 0x000fe400078e00ff */
[----:B------:R-:W-:-:S05]  /*35170*/  IMAD.MOV.U32 R3, RZ, RZ, R14 ;  /* 0x000000ffff037224 */ /* 0x000fca00078e000e */
[----:B------:R-:W-:-:S04]  /*35180*/  @!P1 LEA R6, P5, R34, R3, 0x1 ;  /* 0x0000000322069211 */ /* 0x000fc800078a08ff */
[----:B------:R-:W-:Y:S01]  /*35190*/  @!P1 IADD3.X R7, RZ, R2, RZ, P5, !PT ;  /* 0x00000002ff079210 */ /* 0x000fe20002ffe4ff */
[----:B------:R-:W-:Y:S02]  /*351a0*/  @!P1 IMAD.MOV.U32 R2, RZ, RZ, R6 ;  /* 0x000000ffff029224 */ /* 0x000fe400078e0006 */
        /* <DEDUP_REMOVED lines=13> */
.L_x_3186:
[----:B------:R-:W-:Y:S02]  /*35280*/  IMAD.MOV.U32 R13, RZ, RZ, R4 ;  /* 0x000000ffff0d7224 */ /* 0x000fe400078e0004 */
[----:B------:R-:W-:-:S07]  /*35290*/  IMAD.MOV.U32 R2, RZ, RZ, R14 ;  /* 0x000000ffff027224 */ /* 0x000fce00078e000e */
[----:B------:R-:W-:Y:S05]  /*352a0*/  WARPSYNC.COLLECTIVE R15, `(.L_x_3187) ;  /* 0x000000000f087348 */ /* 0x000fea0003c00000 */
[----:B------:R0:W1:Y:S02]  /*352b0*/  SHFL.IDX P6, R14, R13, R12, R11 ;  /* 0x0000000c0d0e7389 */ /* 0x00006400000c000b */
[----:B01----:R-:W-:Y:S01]  /*352c0*/  ENDCOLLECTIVE ;  /* 0x000000000000791b */ /* 0x003fe20003800000 */
.L_x_3187:
[----:B------:R-:W-:Y:S01]  /*352d0*/  ULDC.64 UR4, c[0x0][0x208] ;  /* 0x0000820000047ab9 */ /* 0x000fe20000000a00 */
[----:B------:R-:W-:Y:S02]  /*352e0*/  IMAD.MOV.U32 R13, RZ, RZ, R0 ;  /* 0x000000ffff0d7224 */ /* 0x000fe400078e0000 */
[----:B------:R-:W-:Y:S01]  /*352f0*/  IMAD.MOV.U32 R12, RZ, RZ, 0x5 ;  /* 0x00000005ff0c7424 */ /* 0x000fe200078e00ff */
[----:B------:R-:W-:-:S04]  /*35300*/  MOV R3, R14 ;  /* 0x0000000e00037202 */ /* 0x000fc80000000f00 */
[----:B------:R-:W-:-:S05]  /*35310*/  @!P1 LEA R6, P5, R34, R3, 0x1 ;  /* 0x0000000322069211 */ /* 0x000fca00078a08ff */
[----:B------:R-:W-:Y:S02]  /*35320*/  @!P1 IMAD.X R7, RZ, RZ, R2, P5 ;  /* 0x000000ffff079224 */ /* 0x000fe400028e0602 */
[----:B------:R-:W-:Y:S01]  /*35330*/  @!P1 IMAD.MOV.U32 R2, RZ, RZ, R6 ;  /* 0x000000ffff029224 */ /* 0x000fe200078e0006 */
[----:B------:R-:W-:Y:S01]  /*35340*/  IADD3 R6, R25, 0x50, RZ ;  /* 0x0000005019067810 */ /* 0x000fe20007ffe0ff */
        /* <DEDUP_REMOVED lines=12> */
.L_x_3188:
[----:B------:R-:W-:Y:S01]  /*35410*/  MOV R13, R4 ;  /* 0x00000004000d7202 */ /* 0x000fe20000000f00 */
[----:B------:R-:W-:-:S07]  /*35420*/  IMAD.MOV.U32 R2, RZ, RZ, R14 ;  /* 0x000000ffff027224 */ /* 0x000fce00078e000e */
[----:B------:R-:W-:Y:S05]  /*35430*/  WARPSYNC.COLLECTIVE R15, `(.L_x_3189) ;  /* 0x000000000f087348 */ /* 0x000fea0003c00000 */
[----:B------:R0:W1:Y:S02]  /*35440*/  SHFL.IDX P6, R14, R13, R12, R11 ;  /* 0x0000000c0d0e7389 */ /* 0x00006400000c000b */
[----:B01----:R-:W-:Y:S01]  /*35450*/  ENDCOLLECTIVE ;  /* 0x000000000000791b */ /* 0x003fe20003800000 */
.L_x_3189:
        /* <DEDUP_REMOVED lines=20> */
.L_x_3190:
[----:B------:R-:W-:Y:S01]  /*355a0*/  IMAD.MOV.U32 R13, RZ, RZ, R4 ;  /* 0x000000ffff0d7224 */ /* 0x000fe200078e0004 */
[----:B------:R-:W-:-:S07]  /*355b0*/  MOV R2, R14 ;  /* 0x0000000e00027202 */ /* 0x000fce0000000f00 */
[----:B------:R-:W-:Y:S05]  /*355c0*/  WARPSYNC.COLLECTIVE R15, `(.L_x_3191) ;  /* 0x000000000f087348 */ /* 0x000fea0003c00000 */
[----:B------:R0:W1:Y:S02]  /*355d0*/  SHFL.IDX P6, R14, R13, R12, R11 ;  /* 0x0000000c0d0e7389 */ /* 0x00006400000c000b */
[----:B01----:R-:W-:Y:S01]  /*355e0*/  ENDCOLLECTIVE ;  /* 0x000000000000791b */ /* 0x003fe20003800000 */
.L_x_3191:
[----:B------:R-:W-:Y:S01]  /*355f0*/  ULDC.64 UR4, c[0x0][0x208] ;  /* 0x0000820000047ab9 */ /* 0x000fe20000000a00 */
[----:B------:R-:W-:Y:S02]  /*35600*/  IMAD.MOV.U32 R13, RZ, RZ, R0 ;  /* 0x000000ffff0d7224 */ /* 0x000fe400078e0000 */
[----:B------:R-:W-:Y:S02]  /*35610*/  IMAD.MOV.U32 R12, RZ, RZ, 0x7 ;  /* 0x00000007ff0c7424 */ /* 0x000fe400078e00ff */
        /* <DEDUP_REMOVED lines=15> */
.L_x_3192:
[----:B------:R-:W-:Y:S01]  /*35710*/  IMAD.MOV.U32 R13, RZ, RZ, R4 ;  /* 0x000000ffff0d7224 */ /* 0x000fe200078e0004 */
[----:B------:R-:W-:-:S07]  /*35720*/  MOV R6, R14 ;  /* 0x0000000e00067202 */ /* 0x000fce0000000f00 */
[----:B------:R-:W-:Y:S05]  /*35730*/  WARPSYNC.COLLECTIVE R15, `(.L_x_3193) ;  /* 0x000000000f087348 */ /* 0x000fea0003c00000 */
[----:B------:R0:W1:Y:S02]  /*35740*/  SHFL.IDX P6, R14, R13, R12, R11 ;  /* 0x0000000c0d0e7389 */ /* 0x00006400000c000b */
[----:B01----:R-:W-:Y:S01]  /*35750*/  ENDCOLLECTIVE ;  /* 0x000000000000791b */ /* 0x003fe20003800000 */
.L_x_3193:
[----:B------:R-:W-:Y:S05]  /*35760*/  BRA `(.L_x_3194) ;  /* 0xffffff9800f07947 */ /* 0x000fea000383ffff */
.L_x_3013:
[----:B0-----:R0:W2:Y:S02]  /*35770*/  SYNCS.PHASECHK.TRANS64.TRYWAIT P0, [R16+URZ+0x38820], R3 ;  /* 0x03882003100075a7 */ /* 0x0010a4000800017f */
[----:B--2---:R-:W-:Y:S05]  /*35780*/  @!P0 NANOSLEEP.SYNCS 0x989680 ;  /* 0x009896800000895d */ /* 0x004fea0003900000 */
[----:B------:R-:W2:Y:S02]  /*35790*/  @!P0 SYNCS.PHASECHK.TRANS64 P0, [R16+URZ+0x38820], R3 ;  /* 0x03882003100085a7 */ /* 0x000ea4000800007f */
[----:B--2---:R-:W-:Y:S05]  /*357a0*/  @!P0 BRA `(.L_x_3013) ;  /* 0xfffffffc00f08947 */ /* 0x004fea000383ffff */
[----:B------:R-:W-:Y:S05]  /*357b0*/  BRA `(.L_x_3195) ;  /* 0xffffff9c00707947 */ /* 0x000fea000383ffff */
.L_x_3018:
[----:B0-----:R0:W1:Y:S02]  /*357c0*/  SYNCS.PHASECHK.TRANS64.TRYWAIT P0, [R6+URZ+0x38840], R3 ;  /* 0x03884003060075a7 */ /* 0x001064000800017f */
[----:B-1----:R-:W-:Y:S05]  /*357d0*/  @!P0 NANOSLEEP.SYNCS 0x989680 ;  /* 0x009896800000895d */ /* 0x002fea0003900000 */
[----:B------:R-:W1:Y:S02]  /*357e0*/  @!P0 SYNCS.PHASECHK.TRANS64 P0, [R6+URZ+0x38840], R3 ;  /* 0x03884003060085a7 */ /* 0x000e64000800007f */
[----:B-1----:R-:W-:Y:S05]  /*357f0*/  @!P0 BRA `(.L_x_3018) ;  /* 0xfffffffc00f08947 */ /* 0x002fea000383ffff */
[----:B------:R-:W-:Y:S05]  /*35800*/  BRA `(.L_x_3196) ;  /* 0xffffffa0005c7947 */ /* 0x000fea000383ffff */
.L_x_3019:
        /* <DEDUP_REMOVED lines=8> */
.L_x_3198:
[----:B------:R-:W-:Y:S05]  /*35890*/  BSYNC B1 ;  /* 0x0000000000017941 */ /* 0x000fea0003800000 */
.L_x_3197:
[----:B------:R-:W-:Y:S01]  /*358a0*/  IMAD.MOV.U32 R13, RZ, RZ, R8 ;  /* 0x000000ffff0d7224 */ /* 0x000fe200078e0008 */
[----:B------:R-:W-:Y:S01]  /*358b0*/  MOV R12, RZ ;  /* 0x000000ff000c7202 */ /* 0x000fe20000000f00 */
[----:B------:R-:W-:Y:S01]  /*358c0*/  IMAD.MOV.U32 R11, RZ, RZ, 0x181f ;  /* 0x0000181fff0b7424 */ /* 0x000fe200078e00ff */
[----:B------:R-:W-:Y:S01]  /*358d0*/  LOP3.LUT R18, R18, 0xfffffdff, RZ, 0xc0, !PT ;  /* 0xfffffdff12127812 */ /* 0x000fe200078ec0ff */
[----:B------:R-:W-:Y:S01]  /*358e0*/  IMAD.MOV.U32 R15, RZ, RZ, -0x1 ;  /* 0xffffffffff0f7424 */ /* 0x000fe200078e00ff */
[----:B------:R-:W-:Y:S01]  /*358f0*/  SHF.L.U32 R0, R34, 0x1, RZ ;  /* 0x0000000122007819 */ /* 0x000fe200000006ff */
[----:B------:R-:W-:Y:S01]  /*35900*/  IMAD.MOV.U32 R3, RZ, RZ, R14 ;  /* 0x000000ffff037224 */ /* 0x000fe200078e000e */
[----:B------:R-:W-:Y:S01]  /*35910*/  @P3 LOP3.LUT R18, R18, 0x200, RZ, 0xfc, !PT ;  /* 0x0000020012123812 */ /* 0x000fe200078efcff */
[----:B------:R-:W-:-:S07]  /*35920*/  IMAD R9, R9, 0x2, R16 ;  /* 0x0000000209097824 */ /* 0x000fce00078e0210 */
[----:B------:R-:W-:Y:S05]  /*35930*/  WARPSYNC.COLLECTIVE R15, `(.L_x_3199) ;  /* 0x000000000f087348 */ /* 0x000fea0003c00000 */
[----:B------:R0:W1:Y:S02]  /*35940*/  SHFL.IDX P6, R14, R13, R12, R11 ;  /* 0x0000000c0d0e7389 */ /* 0x00006400000c000b */
[----:B01----:R-:W-:Y:S01]  /*35950*/  ENDCOLLECTIVE ;  /* 0x000000000000791b */ /* 0x003fe20003800000 */
.L_x_3199:
[----:B------:R-:W-:Y:S01]  /*35960*/  ULDC.64 UR4, c[0x0][0x208] ;  /* 0x0000820000047ab9 */ /* 0x000fe20000000a00 */
[C---:B------:R-:W-:Y:S02]  /*35970*/  LOP3.LUT P3, RZ, R18.reuse, 0x10, RZ, 0xc0, !PT ;  /* 0x0000001012ff7812 */ /* 0x040fe4000786c0ff */
[----:B------:R-:W-:-:S04]  /*35980*/  LOP3.LUT R18, R18, 0xfffffeff, RZ, 0xc0, !PT ;  /* 0xfffffeff12127812 */ /* 0x000fc800078ec0ff */
[----:B------:R-:W-:-:S04]  /*35990*/  @P2 LOP3.LUT R18, R18, 0x100, RZ, 0xfc, !PT ;  /* 0x0000010012122812 */ /* 0x000fc800078efcff */
[C---:B------:R-:W-:Y:S02]  /*359a0*/  LOP3.LUT P2, RZ, R18.reuse, 0x8, RZ, 0xc0, !PT ;  /* 0x0000000812ff7812 */ /* 0x040fe4000784c0ff */
[----:B------:R-:W-:Y:S01]  /*359b0*/  LOP3.LUT R18, R18, 0xffffff7f, RZ, 0xc0, !PT ;  /* 0xffffff7f12127812 */ /* 0x000fe200078ec0ff */
[----:B------:R-:W-:Y:S01]  /*359c0*/  IMAD.MOV.U32 R13, RZ, RZ, R10 ;  /* 0x000000ffff0d7224 */ /* 0x000fe200078e000a */
[----:B------:R-:W-:Y:S02]  /*359d0*/  MOV R12, 0x1 ;  /* 0x00000001000c7802 */ /* 0x000fe40000000f00 */
[----:B------:R-:W-:-:S04]  /*359e0*/  @P1 LOP3.LUT R18, R18, 0x80, RZ, 0xfc, !PT ;  /* 0x0000008012121812 */ /* 0x000fc800078efcff */
[----:B------:R-:W-:Y:S01]  /*359f0*/  LOP3.LUT P1, RZ, R18, 0x4, RZ, 0xc0, !PT ;  /* 0x0000000412ff7812 */ /* 0x000fe2000782c0ff */
[----:B------:R-:W-:-:S05]  /*35a00*/  IMAD.MOV.U32 R2, RZ, RZ, R14 ;  /* 0x000000ffff027224 */ /* 0x000fca00078e000e */
        /* <DEDUP_REMOVED lines=12> */
.L_x_3200:
[----:B------:R-:W-:Y:S02]  /*35ad0*/  IMAD.MOV.U32 R13, RZ, RZ, R8 ;  /* 0x000000ffff0d7224 */ /* 0x000fe400078e0008 */
[----:B------:R-:W-:-:S07]  /*35ae0*/  IMAD.MOV.U32 R35, RZ, RZ, R14 ;  /* 0x000000ffff237224 */ /* 0x000fce00078e000e */
[----:B------:R-:W-:Y:S05]  /*35af0*/  WARPSYNC.COLLECTIVE R15, `(.L_x_3201) ;  /* 0x000000000f087348 */ /* 0x000fea0003c00000 */
[----:B------:R0:W1:Y:S02]  /*35b00*/  SHFL.IDX P6, R14, R13, R12, R11 ;  /* 0x0000000c0d0e7389 */ /* 0x00006400000c000b */
[----:B01----:R-:W-:Y:S01]  /*35b10*/  ENDCOLLECTIVE ;  /* 0x000000000000791b */ /* 0x003fe20003800000 */
.L_x_3201:
        /* <DEDUP_REMOVED lines=16> */
.L_x_3202:
[----:B------:R-:W-:Y:S01]  /*35c20*/  MOV R13, R8 ;  /* 0x00000008000d7202 */ /* 0x000fe20000000f00 */
[----:B------:R-:W-:-:S07]  /*35c30*/  IMAD.MOV.U32 R35, RZ, RZ, R14 ;  /* 0x000000ffff237224 */ /* 0x000fce00078e000e */
[----:B------:R-:W-:Y:S05]  /*35c40*/  WARPSYNC.COLLECTIVE R15, `(.L_x_3203) ;  /* 0x000000000f087348 */ /* 0x000fea0003c00000 */
[----:B------:R0:W1:Y:S02]  /*35c50*/  SHFL.IDX P6, R14, R13, R12, R11 ;  /* 0x0000000c0d0e7389 */ /* 0x00006400000c000b */
[----:B01----:R-:W-:Y:S01]  /*35c60*/  ENDCOLLECTIVE ;  /* 0x000000000000791b */ /* 0x003fe20003800000 */
.L_x_3203:
[----:B------:R-:W-:Y:S01]  /*35c70*/  ULDC.64 UR4, c[0x0][0x208] ;  /* 0x0000820000047ab9 */ /* 0x000fe20000000a00 */
[----:B------:R-:W-:Y:S01]  /*35c80*/  IMAD.MOV.U32 R13, RZ, RZ, R10 ;  /* 0x000000ffff0d7224 */ /* 0x000fe200078e000a */
[----:B------:R-:W-:Y:S01]  /*35c90*/  MOV R12, 0x3 ;  /* 0x00000003000c7802 */ /* 0x000fe20000000f00 */
        /* <DEDUP_REMOVED lines=13> */
.L_x_3204:
[----:B------:R-:W-:Y:S02]  /*35d70*/  IMAD.MOV.U32 R13, RZ, RZ, R8 ;  /* 0x000000ffff0d7224 */ /* 0x000fe400078e0008 */
[----:B------:R-:W-:-:S07]  /*35d80*/  IMAD.MOV.U32 R35, RZ, RZ, R14 ;  /* 0x000000ffff237224 */ /* 0x000fce00078e000e */
[----:B------:R-:W-:Y:S05]  /*35d90*/  WARPSYNC.COLLECTIVE R15, `(.L_x_3205) ;  /* 0x000000000f087348 */ /* 0x000fea0003c00000 */
[----:B------:R0:W1:Y:S02]  /*35da0*/  SHFL.IDX P6, R14, R13, R12, R11 ;  /* 0x0000000c0d0e7389 */ /* 0x00006400000c000b */
[----:B01----:R-:W-:Y:S01]  /*35db0*/  ENDCOLLECTIVE ;  /* 0x000000000000791b */ /* 0x003fe20003800000 */
.L_x_3205:
        /* <DEDUP_REMOVED lines=19> */
.L_x_3206:
[----:B------:R-:W-:Y:S01]  /*35ef0*/  MOV R13, R8 ;  /* 0x00000008000d7202 */ /* 0x000fe20000000f00 */
[----:B------:R-:W-:-:S07]  /*35f00*/  IMAD.MOV.U32 R35, RZ, RZ, R14 ;  /* 0x000000ffff237224 */ /* 0x000fce00078e000e */
[----:B------:R-:W-:Y:S05]  /*35f10*/  WARPSYNC.COLLECTIVE R15, `(.L_x_3207) ;  /* 0x000000000f087348 */ /* 0x000fea0003c00000 */
[----:B------:R0:W1:Y:S02]  /*35f20*/  SHFL.IDX P6, R14, R13, R12, R11 ;  /* 0x0000000c0d0e7389 */ /* 0x00006400000c000b */
[----:B01----:R-:W-:Y:S01]  /*35f30*/  ENDCOLLECTIVE ;  /* 0x000000000000791b */ /* 0x003fe20003800000 */
.L_x_3207:
[----:B------:R-:W-:Y:S01]  /*35f40*/  IMAD.MOV.U32 R2, RZ, RZ, R14 ;  /* 0x000000ffff027224 */ /* 0x000fe200078e000e */
[----:B------:R-:W-:Y:S06]  /*35f50*/  BRA `(.L_x_3208) ;  /* 0xffffff9c009c7947 */ /* 0x000fec000383ffff */
.L_x_3024:
[----:B-1----:R1:W2:Y:S02]  /*35f60*/  SYNCS.PHASECHK.TRANS64.TRYWAIT P0, [R6+URZ+0x38860], R2 ;  /* 0x03886002060075a7 */ /* 0x0022a4000800017f */
[----:B--2---:R-:W-:Y:S05]  /*35f70*/  @!P0 NANOSLEEP.SYNCS 0x989680 ;  /* 0x009896800000895d */ /* 0x004fea0003900000 */
[----:B------:R-:W2:Y:S02]  /*35f80*/  @!P0 SYNCS.PHASECHK.TRANS64 P0, [R6+URZ+0x38860], R2 ;  /* 0x03886002060085a7 */ /* 0x000ea4000800007f */
[----:B--2---:R-:W-:Y:S05]  /*35f90*/  @!P0 BRA `(.L_x_3024) ;  /* 0xfffffffc00f08947 */ /* 0x004fea000383ffff */
[----:B------:R-:W-:Y:S05]  /*35fa0*/  BRA `(.L_x_3209) ;  /* 0xffffffa0001c7947 */ /* 0x000fea000383ffff */
.L_x_3025:
[----:B------:R-:W-:Y:S01]  /*35fb0*/  BSSY B1, `(.L_x_3210) ;  /* 0x0000008000017945 */ /* 0x000fe20003800000 */
[----:B------:R-:W-:Y:S01]  /*35fc0*/  IMAD.MOV.U32 R13, RZ, RZ, R19 ;  /* 0x000000ffff0d7224 */ /* 0x000fe200078e0013 */
[----:B------:R-:W-:Y:S01]  /*35fd0*/  MOV R11, 0x181f ;  /* 0x0000181f000b7802 */ /* 0x000fe20000000f00 */
[----:B------:R-:W-:Y:S02]  /*35fe0*/  IMAD.MOV.U32 R12, RZ, RZ, RZ ;  /* 0x000000ffff0c7224 */ /* 0x000fe400078e00ff */
[----:B------:R-:W-:-:S07]  /*35ff0*/  IMAD.MOV.U32 R15, RZ, RZ, -0x1 ;  /* 0xffffffffff0f7424 */ /* 0x000fce00078e00ff */
[----:B-1----:R-:W-:Y:S05]  /*36000*/  WARPSYNC.COLLECTIVE R15, `(.L_x_3211) ;  /* 0x000000000f087348 */ /* 0x002fea0003c00000 */
[----:B------:R0:W2:Y:S02]  /*36010*/  SHFL.IDX P6, R14, R13, R12, R11 ;  /* 0x0000000c0d0e7389 */ /* 0x0000a400000c000b */
[----:B012---:R-:W-:Y:S01]  /*36020*/  ENDCOLLECTIVE ;  /* 0x000000000000791b */ /* 0x007fe20003800000 */
.L_x_3211:
[----:B------:R-:W-:Y:S05]  /*36030*/  BSYNC B1 ;  /* 0x0000000000017941 */ /* 0x000fea0003800000 */
.L_x_3210:
        /* <DEDUP_REMOVED lines=9> */
.L_x_3212:
[----:B------:R-:W-:Y:S01]  /*360d0*/  ULDC.64 UR4, c[0x0][0x208] ;  /* 0x0000820000047ab9 */ /* 0x000fe20000000a00 */
[----:B------:R-:W-:Y:S02]  /*360e0*/  IMAD.MOV.U32 R13, RZ, RZ, R19 ;  /* 0x000000ffff0d7224 */ /* 0x000fe400078e0013 */
[----:B------:R-:W-:Y:S02]  /*360f0*/  IMAD.MOV.U32 R12, RZ, RZ, 0x1 ;  /* 0x00000001ff0c7424 */ /* 0x000fe400078e00ff */
[----:B------:R-:W-:-:S05]  /*36100*/  IMAD.MOV.U32 R2, RZ, RZ, R14 ;  /* 0x000000ffff027224 */ /* 0x000fca00078e000e */
        /* <DEDUP_REMOVED lines=16> */
.L_x_3213:
[----:B------:R-:W-:Y:S01]  /*36210*/  IMAD.MOV.U32 R13, RZ, RZ, R17 ;  /* 0x000000ffff0d7224 */ /* 0x000fe200078e0011 */
[----:B------:R-:W-:-:S07]  /*36220*/  MOV R3, R14 ;  /* 0x0000000e00037202 */ /* 0x000fce0000000f00 */
[----:B------:R-:W-:Y:S05]  /*36230*/  WARPSYNC.COLLECTIVE R15, `(.L_x_3214) ;  /* 0x000000000f087348 */ /* 0x000fea0003c00000 */
[----:B------:R0:W1:Y:S02]  /*36240*/  SHFL.IDX P6, R14, R13, R12, R11 ;  /* 0x0000000c0d0e7389 */ /* 0x00006400000c000b */
[----:B01----:R-:W-:Y:S01]  /*36250*/  ENDCOLLECTIVE ;  /* 0x000000000000791b */ /* 0x003fe20003800000 */
.L_x_3214:
        /* <DEDUP_REMOVED lines=20> */
.L_x_3215:
[----:B------:R-:W-:Y:S02]  /*363a0*/  IMAD.MOV.U32 R13, RZ, RZ, R17 ;  /* 0x000000ffff0d7224 */ /* 0x000fe400078e0011 */
[----:B------:R-:W-:-:S07]  /*363b0*/  IMAD.MOV.U32 R3, RZ, RZ, R14 ;  /* 0x000000ffff037224 */ /* 0x000fce00078e000e */
[----:B------:R-:W-:Y:S05]  /*363c0*/  WARPSYNC.COLLECTIVE R15, `(.L_x_3216) ;  /* 0x000000000f087348 */ /* 0x000fea0003c00000 */
[----:B------:R0:W1:Y:S02]  /*363d0*/  SHFL.IDX P6, R14, R13, R12, R11 ;  /* 0x0000000c0d0e7389 */ /* 0x00006400000c000b */
[----:B01----:R-:W-:Y:S01]  /*363e0*/  ENDCOLLECTIVE ;  /* 0x000000000000791b */ /* 0x003fe20003800000 */
.L_x_3216:
[----:B------:R-:W-:Y:S01]  /*363f0*/  ULDC.64 UR4, c[0x0][0x208] ;  /* 0x0000820000047ab9 */ /* 0x000fe20000000a00 */
[----:B------:R-:W-:Y:S02]  /*36400*/  IMAD.MOV.U32 R13, RZ, RZ, R19 ;  /* 0x000000ffff0d7224 */ /* 0x000fe400078e0013 */
        /* <DEDUP_REMOVED lines=18> */
.L_x_3217:
[----:B------:R-:W-:Y:S01]  /*36530*/  IMAD.MOV.U32 R13, RZ, RZ, R17 ;  /* 0x000000ffff0d7224 */ /* 0x000fe200078e0011 */
[----:B------:R-:W-:-:S07]  /*36540*/  MOV R3, R14 ;  /* 0x0000000e00037202 */ /* 0x000fce0000000f00 */
[----:B------:R-:W-:Y:S05]  /*36550*/  WARPSYNC.COLLECTIVE R15, `(.L_x_3218) ;  /* 0x000000000f087348 */ /* 0x000fea0003c00000 */
[----:B------:R0:W1:Y:S02]  /*36560*/  SHFL.IDX P6, R14, R13, R12, R11 ;  /* 0x0000000c0d0e7389 */ /* 0x00006400000c000b */
[----:B01----:R-:W-:Y:S01]  /*36570*/  ENDCOLLECTIVE ;  /* 0x000000000000791b */ /* 0x003fe20003800000 */
.L_x_3218:
        /* <DEDUP_REMOVED lines=20> */
.L_x_3219:
[----:B------:R-:W-:Y:S02]  /*366c0*/  IMAD.MOV.U32 R13, RZ, RZ, R17 ;  /* 0x000000ffff0d7224 */ /* 0x000fe400078e0011 */
[----:B------:R-:W-:-:S07]  /*366d0*/  IMAD.MOV.U32 R19, RZ, RZ, R14 ;  /* 0x000000ffff137224 */ /* 0x000fce00078e000e */
[----:B------:R-:W-:Y:S05]  /*366e0*/  WARPSYNC.COLLECTIVE R15, `(.L_x_3220) ;  /* 0x000000000f087348 */ /* 0x000fea0003c00000 */
[----:B------:R0:W1:Y:S02]  /*366f0*/  SHFL.IDX P6, R14, R13, R12, R11 ;  /* 0x0000000c0d0e7389 */ /* 0x00006400000c000b */
[----:B01----:R-:W-:Y:S01]  /*36700*/  ENDCOLLECTIVE ;  /* 0x000000000000791b */ /* 0x003fe20003800000 */
.L_x_3220:
[----:B------:R-:W-:Y:S01]  /*36710*/  MOV R2, R14 ;  /* 0x0000000e00027202 */ /* 0x000fe20000000f00 */
[----:B------:R-:W-:Y:S06]  /*36720*/  BRA `(.L_x_3221) ;  /* 0xffffff9c00387947 */ /* 0x000fec000383ffff */
.L_x_3033:
[----:B0-----:R0:W2:Y:S02]  /*36730*/  SYNCS.PHASECHK.TRANS64.TRYWAIT P0, [R4+URZ+0x38860], R3 ;  /* 0x03886003040075a7 */ /* 0x0010a4000800017f */
[----:B--2---:R-:W-:Y:S05]  /*36740*/  @!P0 NANOSLEEP.SYNCS 0x989680 ;  /* 0x009896800000895d */ /* 0x004fea0003900000 */
[----:B------:R-:W2:Y:S02]  /*36750*/  @!P0 SYNCS.PHASECHK.TRANS64 P0, [R4+URZ+0x38860], R3 ;  /* 0x03886003040085a7 */ /* 0x000ea4000800007f */
[----:B--2---:R-:W-:Y:S05]  /*36760*/  @!P0 BRA `(.L_x_3033) ;  /* 0xfffffffc00f08947 */ /* 0x004fea000383ffff */
[----:B------:R-:W-:Y:S05]  /*36770*/  BRA `(.L_x_3222) ;  /* 0xffffffa0006c7947 */ /* 0x000fea000383ffff */
.L_x_3034:
        /* <DEDUP_REMOVED lines=8> */
.L_x_3224:
[----:B------:R-:W-:Y:S05]  /*36800*/  BSYNC B0 ;  /* 0x0000000000007941 */ /* 0x000fea0003800000 */
.L_x_3223:
[----:B------:R-:W-:Y:S01]  /*36810*/  IMAD.MOV.U32 R13, RZ, RZ, R17 ;  /* 0x000000ffff0d7224 */ /* 0x000fe200078e0011 */
[----:B------:R-:W-:Y:S01]  /*36820*/  MOV R11, 0x181f ;  /* 0x0000181f000b7802 */ /* 0x000fe20000000f00 */
[----:B------:R-:W-:Y:S01]  /*36830*/  IMAD.MOV.U32 R12, RZ, RZ, RZ ;  /* 0x000000ffff0c7224 */ /* 0x000fe200078e00ff */
        /* <DEDUP_REMOVED lines=8> */
.L_x_3225:
[----:B------:R-:W-:Y:S01]  /*368c0*/  ULDC UR4, c[0x0][0x2f4] ;  /* 0x0000bd0000047ab9 */ /* 0x000fe20000000800 */
[----:B------:R-:W-:Y:S01]  /*368d0*/  ULDC.64 UR6, c[0x0][0x208] ;  /* 0x0000820000067ab9 */ /* 0x000fe20000000a00 */
[----:B------:R-:W-:Y:S02]  /*368e0*/  ISETP.GE.AND P3, PT, R34, UR4, PT ;  /* 0x0000000422007c0c */ /* 0x000fe4000bf66270 */
[----:B------:R-:W-:Y:S02]  /*368f0*/  ISETP.GE.AND P2, PT, R0, UR4, PT ;  /* 0x0000000400007c0c */ /* 0x000fe4000bf46270 */
[----:B------:R-:W-:Y:S02]  /*36900*/  ISETP.LT.OR P4, PT, R5, 0x1, P3 ;  /* 0x000000010500780c */ /* 0x000fe40001f81670 */
[----:B------:R-:W-:Y:S02]  /*36910*/  LEA R0, R7, R16, 0x1 ;  /* 0x0000001007007211 */ /* 0x000fe400078e08ff */
[----:B------:R-:W-:Y:S01]  /*36920*/  ISETP.GE.AND P1, PT, R6, UR4, PT ;  /* 0x0000000406007c0c */ /* 0x000fe2000bf26270 */
[----:B------:R-:W-:-:S02]  /*36930*/  IMAD.MOV.U32 R13, RZ, RZ, R19 ;  /* 0x000000ffff0d7224 */ /* 0x000fc400078e0013 */
        /* <DEDUP_REMOVED lines=10> */
[----:B------:R-:W-:-:S04]  /*369e0*/  ISETP.GE.AND P0, PT, R37, UR4, PT ;  /* 0x0000000425007c0c */ /* 0x000fc8000bf06270 */
[----:B------:R0:W-:Y:S01]  /*369f0*/  LDGSTS.E.BYPASS.LTC128B.128 [R0+0x5400], desc[UR6][R2.64+0x100], !P4 ;  /* 0x0540010002007fae */ /* 0x0001e2000e101d46 */
[----:B------:R-:W-:-:S13]  /*36a00*/  ISETP.LT.OR P4, PT, R5, 0x1, P0 ;  /* 0x000000010500780c */ /* 0x000fda0000781670 */
[----:B------:R0:W-:Y:S02]  /*36a10*/  LDGSTS.E.BYPASS.LTC128B.128 [R0+0x7c00], desc[UR6][R2.64+0x180], !P4 ;  /* 0x07c0018002007fae */ /* 0x0001e4000e101d46 */
[----:B0-----:R-:W-:Y:S05]  /*36a20*/  WARPSYNC.COLLECTIVE R15, `(.L_x_3226) ;  /* 0x000000000f087348 */ /* 0x001fea0003c00000 */
[----:B------:R1:W2:Y:S02]  /*36a30*/  SHFL.IDX P6, R14, R13, R12, R11 ;  /* 0x0000000c0d0e7389 */ /* 0x0002a400000c000b */
[----:B012---:R-:W-:Y:S01]  /*36a40*/  ENDCOLLECTIVE ;  /* 0x000000000000791b */ /* 0x007fe20003800000 */
.L_x_3226:
[----:B------:R-:W-:Y:S01]  /*36a50*/  MOV R13, R17 ;  /* 0x00000011000d7202 */ /* 0x000fe20000000f00 */
[----:B------:R-:W-:-:S07]  /*36a60*/  IMAD.MOV.U32 R3, RZ, RZ, R14 ;  /* 0x000000ffff037224 */ /* 0x000fce00078e000e */
[----:B------:R-:W-:Y:S05]  /*36a70*/  WARPSYNC.COLLECTIVE R15, `(.L_x_3227) ;  /* 0x000000000f087348 */ /* 0x000fea0003c00000 */
[----:B------:R0:W1:Y:S02]  /*36a80*/  SHFL.IDX P6, R14, R13, R12, R11 ;  /* 0x0000000c0d0e7389 */ /* 0x00006400000c000b */
[----:B01----:R-:W-:Y:S01]  /*36a90*/  ENDCOLLECTIVE ;  /* 0x000000000000791b */ /* 0x003fe20003800000 */
.L_x_3227:
        /* <DEDUP_REMOVED lines=19> */
.L_x_3228:
[----:B------:R-:W-:Y:S01]  /*36bd0*/  IMAD.MOV.U32 R13, RZ, RZ, R17 ;  /* 0x000000ffff0d7224 */ /* 0x000fe200078e0011 */
[----:B------:R-:W-:-:S07]  /*36be0*/  MOV R7, R14 ;  /* 0x0000000e00077202 */ /* 0x000fce0000000f00 */
[----:B------:R-:W-:Y:S05]  /*36bf0*/  WARPSYNC.COLLECTIVE R15, `(.L_x_3229) ;  /* 0x000000000f087348 */ /* 0x000fea0003c00000 */
[----:B------:R0:W1:Y:S02]  /*36c00*/  SHFL.IDX P6, R14, R13, R12, R11 ;  /* 0x0000000c0d0e7389 */ /* 0x00006400000c000b */
[----:B01----:R-:W-:Y:S01]  /*36c10*/  ENDCOLLECTIVE ;  /* 0x000000000000791b */ /* 0x003fe20003800000 */
.L_x_3229:
        /* <DEDUP_REMOVED lines=19> */
.L_x_3230:
[----:B------:R-:W-:Y:S02]  /*36d50*/  IMAD.MOV.U32 R13, RZ, RZ, R17 ;  /* 0x000000ffff0d7224 */ /* 0x000fe400078e0011 */
[----:B------:R-:W-:-:S07]  /*36d60*/  IMAD.MOV.U32 R3, RZ, RZ, R14 ;  /* 0x000000ffff037224 */ /* 0x000fce00078e000e */
[----:B------:R-:W-:Y:S05]  /*36d70*/  WARPSYNC.COLLECTIVE R15, `(.L_x_3231) ;  /* 0x000000000f087348 */ /* 0x000fea0003c00000 */
[----:B------:R0:W1:Y:S02]  /*36d80*/  SHFL.IDX P6, R14, R13, R12, R11 ;  /* 0x0000000c0d0e7389 */ /* 0x00006400000c000b */
[----:B01----:R-:W-:Y:S01]  /*36d90*/  ENDCOLLECTIVE ;  /* 0x000000000000791b */ /* 0x003fe20003800000 */
.L_x_3231:
        /* <DEDUP_REMOVED lines=19> */
.L_x_3232:
[----:B------:R-:W-:Y:S02]  /*36ed0*/  IMAD.MOV.U32 R13, RZ, RZ, R17 ;  /* 0x000000ffff0d7224 */ /* 0x000fe400078e0011 */
[----:B------:R-:W-:-:S07]  /*36ee0*/  IMAD.MOV.U32 R19, RZ, RZ, R14 ;  /* 0x000000ffff137224 */ /* 0x000fce00078e000e */
[----:B------:R-:W-:Y:S05]  /*36ef0*/  WARPSYNC.COLLECTIVE R15, `(.L_x_3233) ;  /* 0x000000000f087348 */ /* 0x000fea0003c00000 */
[----:B------:R0:W1:Y:S02]  /*36f00*/  SHFL.IDX P6, R14, R13, R12, R11 ;  /* 0x0000000c0d0e7389 */ /* 0x00006400000c000b */
[----:B01----:R-:W-:Y:S01]  /*36f10*/  ENDCOLLECTIVE ;  /* 0x000000000000791b */ /* 0x003fe20003800000 */
.L_x_3233:
[----:B------:R-:W-:Y:S05]  /*36f20*/  BRA `(.L_x_3234) ;  /* 0xffffff9c00907947 */ /* 0x000fea000383ffff */
.L_x_3039:
[----:B------:R-:W-:Y:S01]  /*36f30*/  BSSY B0, `(.L_x_3235) ;  /* 0x0000008000007945 */ /* 0x000fe20003800000 */
[----:B------:R-:W-:Y:S01]  /*36f40*/  MOV R13, R24 ;  /* 0x00000018000d7202 */ /* 0x000fe20000000f00 */
[----:B------:R-:W-:Y:S02]  /*36f50*/  IMAD.MOV.U32 R12, RZ, RZ, RZ ;  /* 0x000000ffff0c7224 */ /* 0x000fe400078e00ff */
[----:B0-----:R-:W-:Y:S02]  /*36f60*/  IMAD.MOV.U32 R11, RZ, RZ, 0x1f ;  /* 0x0000001fff0b7424 */ /* 0x001fe400078e00ff */
[----:B------:R-:W-:-:S07]  /*36f70*/  IMAD.MOV.U32 R15, RZ, RZ, -0x1 ;  /* 0xffffffffff0f7424 */ /* 0x000fce00078e00ff */
[----:B-1----:R-:W-:Y:S05]  /*36f80*/  WARPSYNC.COLLECTIVE R15, `(.L_x_3236) ;  /* 0x000000000f087348 */ /* 0x002fea0003c00000 */
[----:B------:R0:W2:Y:S02]  /*36f90*/  SHFL.IDX P6, R14, R13, R12, R11 ;  /* 0x0000000c0d0e7389 */ /* 0x0000a400000c000b */
[----:B012---:R-:W-:Y:S01]  /*36fa0*/  ENDCOLLECTIVE ;  /* 0x000000000000791b */ /* 0x007fe20003800000 */
.L_x_3236:
[----:B------:R-:W-:Y:S05]  /*36fb0*/  BSYNC B0 ;  /* 0x0000000000007941 */ /* 0x000fea0003800000 */
.L_x_3235:
[----:B------:R-:W-:Y:S01]  /*36fc0*/  IMAD.MOV.U32 R13, RZ, RZ, R24 ;  /* 0x000000ffff0d7224 */ /* 0x000fe200078e0018 */
[----:B------:R-:W-:Y:S01]  /*36fd0*/  MOV R15, 0xffffffff ;  /* 0xffffffff000f7802 */ /* 0x000fe20000000f00 */
[----:B------:R-:W-:Y:S01]  /*36fe0*/  IMAD.MOV.U32 R12, RZ, RZ, 0x1 ;  /* 0x00000001ff0c7424 */ /* 0x000fe200078e00ff */
[----:B------:R-:W-:Y:S01]  /*36ff0*/  MOV R0, R14 ;  /* 0x0000000e00007202 */ /* 0x000fe20000000f00 */
[----:B------:R-:W-:Y:S02]  /*37000*/  IMAD.MOV.U32 R11, RZ, RZ, 0x1f ;  /* 0x0000001fff0b7424 */ /* 0x000fe400078e00ff */
[----:B------:R-:W-:-:S07]  /*37010*/  IMAD.IADD R9, R27, 0x1, R8 ;  /* 0x000000011b097824 */ /* 0x000fce00078e0208 */
[----:B------:R-:W-:Y:S05]  /*37020*/  WARPSYNC.COLLECTIVE R15, `(.L_x_3237) ;  /* 0x000000000f087348 */ /* 0x000fea0003c00000 */
[----:B------:R0:W1:Y:S02]  /*37030*/  SHFL.IDX P6, R14, R13, R12, R11 ;  /* 0x0000000c0d0e7389 */ /* 0x00006400000c000b */
[----:B01----:R-:W-:Y:S01]  /*37040*/  ENDCOLLECTIVE ;  /* 0x000000000000791b */ /* 0x003fe20003800000 */
.L_x_3237:
[----:B------:R-:W-:Y:S01]  /*37050*/  ULDC UR4, c[0x0][0xc3c] ;  /* 0x00030f0000047ab9 */ /* 0x000fe20000000800 */
[----:B------:R-:W-:Y:S01]  /*37060*/  ULDC.64 UR6, c[0x0][0x208] ;  /* 0x0000820000067ab9 */ /* 0x000fe20000000a00 */
        /* <DEDUP_REMOVED lines=14> */
[----:B------:R-:W-:Y:S02]  /*37150*/  ISETP.GE.U32.AND P5, PT, R8, 0x10, PT ;  /* 0x000000100800780c */ /* 0x000fe40003fa6070 */
[----:B--2---:R-:W-:-:S02]  /*37160*/  @!P1 MOV R25, R6 ;  /* 0x0000000600199202 */ /* 0x004fc40000000f00 */
[----:B------:R-:W-:Y:S01]  /*37170*/  MOV R6, RZ ;  /* 0x000000ff00067202 */ /* 0x000fe20000000f00 */
[----:B---3--:R-:W-:Y:S01]  /*37180*/  @!P1 IMAD.MOV.U32 R4, RZ, RZ, R5 ;  /* 0x000000ffff049224 */ /* 0x008fe200078e0005 */
[----:B------:R-:W-:-:S03]  /*37190*/  ISETP.NE.AND P1, PT, R8, RZ, PT ;  /* 0x000000ff0800720c */ /* 0x000fc60003f25270 */
[----:B------:R-:W-:-:S10]  /*371a0*/  IMAD R13, R4, R25, RZ ;  /* 0x00000019040d7224 */ /* 0x000fd400078e02ff */
[----:B------:R-:W-:Y:S05]  /*371b0*/  WARPSYNC.COLLECTIVE R15, `(.L_x_3238) ;  /* 0x000000000f087348 */ /* 0x000fea0003c00000 */
[----:B------:R0:W1:Y:S02]  /*371c0*/  SHFL.UP P6, R14, R13, R12, R11 ;  /* 0x0400000c0d0e7389 */ /* 0x00006400000c000b */
[----:B01----:R-:W-:Y:S01]  /*371d0*/  ENDCOLLECTIVE ;  /* 0x000000000000791b */ /* 0x003fe20003800000 */
.L_x_3238:
[----:B------:R-:W-:Y:S01]  /*371e0*/  IMAD.MOV.U32 R12, RZ, RZ, 0x2 ;  /* 0x00000002ff0c7424 */ /* 0x000fe200078e00ff */
[----:B------:R-:W-:-:S04]  /*371f0*/  SEL R14, R14, RZ, P1 ;  /* 0x000000ff0e0e7207 */ /* 0x000fc80000800000 */
[----:B------:R-:W-:-:S05]  /*37200*/  IADD3 R5, R13, R14, RZ ;  /* 0x0000000e0d057210 */ /* 0x000fca0007ffe0ff */
[----:B------:R-:W-:-:S07]  /*37210*/  IMAD.MOV.U32 R13, RZ, RZ, R5 ;  /* 0x000000ffff0d7224 */ /* 0x000fce00078e0005 */
[----:B------:R-:W-:Y:S05]  /*37220*/  WARPSYNC.COLLECTIVE R15, `(.L_x_3239) ;  /* 0x000000000f087348 */ /* 0x000fea0003c00000 */
[----:B------:R0:W1:Y:S02]  /*37230*/  SHFL.UP P6, R14, R13, R12, R11 ;  /* 0x0400000c0d0e7389 */ /* 0x00006400000c000b */
[----:B01----:R-:W-:Y:S01]  /*37240*/  ENDCOLLECTIVE ;  /* 0x000000000000791b */ /* 0x003fe20003800000 */
.L_x_3239:
[----:B------:R-:W-:Y:S01]  /*37250*/  IMAD.MOV.U32 R12, RZ, RZ, 0x4 ;  /* 0x00000004ff0c7424 */ /* 0x000fe200078e00ff */
[----:B------:R-:W-:-:S05]  /*37260*/  SEL R2, R14, RZ, P2 ;  /* 0x000000ff0e027207 */ /* 0x000fca0001000000 */
[----:B------:R-:W-:-:S05]  /*37270*/  IMAD.IADD R2, R5, 0x1, R2 ;  /* 0x0000000105027824 */ /* 0x000fca00078e0202 */
[----:B------:R-:W-:-:S07]  /*37280*/  MOV R13, R2 ;  /* 0x00000002000d7202 */ /* 0x000fce0000000f00 */
[----:B------:R-:W-:Y:S05]  /*37290*/  WARPSYNC.COLLECTIVE R15, `(.L_x_3240) ;  /* 0x000000000f087348 */ /* 0x000fea0003c00000 */
[----:B------:R0:W1:Y:S02]  /*372a0*/  SHFL.UP P6, R14, R13, R12, R11 ;  /* 0x0400000c0d0e7389 */ /* 0x00006400000c000b */
[----:B01----:R-:W-:Y:S01]  /*372b0*/  ENDCOLLECTIVE ;  /* 0x000000000000791b */ /* 0x003fe20003800000 */
.L_x_3240:
[----:B------:R-:W-:Y:S02]  /*372c0*/  MOV R12, 0x8 ;  /* 0x00000008000c7802 */ /* 0x000fe40000000f00 */
[----:B------:R-:W-:-:S05]  /*372d0*/  SEL R3, R14, RZ, P3 ;  /* 0x000000ff0e037207 */ /* 0x000fca0001800000 */
[----:B------:R-:W-:-:S04]  /*372e0*/  IMAD.IADD R3, R2, 0x1, R3 ;  /* 0x0000000102037824 */ /* 0x000fc800078e0203 */
[----:B------:R-:W-:-:S07]  /*372f0*/  IMAD.MOV.U32 R13, RZ, RZ, R3 ;  /* 0x000000ffff0d7224 */ /* 0x000fce00078e0003 */
[----:B------:R-:W-:Y:S05]  /*37300*/  WARPSYNC.COLLECTIVE R15, `(.L_x_3241) ;  /* 0x000000000f087348 */ /* 0x000fea0003c00000 */
[----:B------:R0:W1:Y:S02]  /*37310*/  SHFL.UP P6, R14, R13, R12, R11 ;  /* 0x0400000c0d0e7389 */ /* 0x00006400000c000b */
[----:B01----:R-:W-:Y:S01]  /*37320*/  ENDCOLLECTIVE ;  /* 0x000000000000791b */ /* 0x003fe20003800000 */
.L_x_3241:
[----:B------:R-:W-:Y:S01]  /*37330*/  IMAD.MOV.U32 R12, RZ, RZ, 0x10 ;  /* 0x00000010ff0c7424 */ /* 0x000fe200078e00ff */
[----:B------:R-:W-:-:S05]  /*37340*/  SEL R14, R14, RZ, P4 ;  /* 0x000000ff0e0e7207 */ /* 0x000fca0002000000 */
[----:B------:R-:W-:-:S04]  /*37350*/  IMAD.IADD R5, R3, 0x1, R14 ;  /* 0x0000000103057824 */ /* 0x000fc800078e020e */
[----:B------:R-:W-:-:S07]  /*37360*/  IMAD.MOV.U32 R13, RZ, RZ, R5 ;  /* 0x000000ffff0d7224 */ /* 0x000fce00078e0005 */
[----:B------:R-:W-:Y:S05]  /*37370*/  WARPSYNC.COLLECTIVE R15, `(.L_x_3242) ;  /* 0x000000000f087348 */ /* 0x000fea0003c00000 */
[----:B------:R0:W1:Y:S02]  /*37380*/  SHFL.UP P6, R14, R13, R12, R11 ;  /* 0x0400000c0d0e7389 */ /* 0x00006400000c000b */
[----:B01----:R-:W-:Y:S01]  /*37390*/  ENDCOLLECTIVE ;  /* 0x000000000000791b */ /* 0x003fe20003800000 */
.L_x_3242:
        /* <DEDUP_REMOVED lines=8> */
.L_x_3243:
[----:B------:R-:W-:Y:S05]  /*37420*/  BRA `(.L_x_3244) ;  /* 0xffffff9c00b47947 */ /* 0x000fea000383ffff */
.L_x_3042:
[----:B------:R-:W-:Y:S01]  /*37430*/  BSSY B0, `(.L_x_3245) ;  /* 0x0000007000007945 */ /* 0x000fe20003800000 */
[----:B------:R-:W-:Y:S02]  /*37440*/  IMAD.MOV.U32 R12, RZ, RZ, 0x1 ;  /* 0x00000001ff0c7424 */ /* 0x000fe400078e00ff */
[----:B0-----:R-:W-:Y:S02]  /*37450*/  IMAD.MOV.U32 R11, RZ, RZ, RZ ;  /* 0x000000ffff0b7224 */ /* 0x001fe400078e00ff */
[----:B------:R-:W-:-:S07]  /*37460*/  IMAD.MOV.U32 R15, RZ, RZ, -0x1 ;  /* 0xffffffffff0f7424 */ /* 0x000fce00078e00ff */
[----:B------:R-:W-:Y:S05]  /*37470*/  WARPSYNC.COLLECTIVE R15, `(.L_x_3246) ;  /* 0x000000000f087348 */ /* 0x000fea0003c00000 */
[----:B------:R0:W1:Y:S02]  /*37480*/  SHFL.UP P6, R14, R13, R12, R11 ;  /* 0x0400000c0d0e7389 */ /* 0x00006400000c000b */
[----:B01----:R-:W-:Y:S01]  /*37490*/  ENDCOLLECTIVE ;  /* 0x000000000000791b */ /* 0x003fe20003800000 */
.L_x_3246:
[----:B------:R-:W-:Y:S05]  /*374a0*/  BSYNC B0 ;  /* 0x0000000000007941 */ /* 0x000fea0003800000 */
.L_x_3245:
        /* <DEDUP_REMOVED lines=8> */
.L_x_3247:
[----:B------:R-:W-:Y:S01]  /*37530*/  IMAD.MOV.U32 R12, RZ, RZ, 0x4 ;  /* 0x00000004ff0c7424 */ /* 0x000fe200078e00ff */
[----:B------:R-:W-:-:S04]  /*37540*/  SEL R2, R14, RZ, P2 ;  /* 0x000000ff0e027207 */ /* 0x000fc80001000000 */
[----:B------:R-:W-:-:S05]  /*37550*/  IADD3 R2, R13, R2, RZ ;  /* 0x000000020d027210 */ /* 0x000fca0007ffe0ff */
[----:B------:R-:W-:-:S07]  /*37560*/  IMAD.MOV.U32 R13, RZ, RZ, R2 ;  /* 0x000000ffff0d7224 */ /* 0x000fce00078e0002 */
[----:B------:R-:W-:Y:S05]  /*37570*/  WARPSYNC.COLLECTIVE R15, `(.L_x_3248) ;  /* 0x000000000f087348 */ /* 0x000fea0003c00000 */
[----:B------:R0:W1:Y:S02]  /*37580*/  SHFL.UP P6, R14, R13, R12, R11 ;  /* 0x0400000c0d0e7389 */ /* 0x00006400000c000b */
[----:B01----:R-:W-:Y:S01]  /*37590*/  ENDCOLLECTIVE ;  /* 0x000000000000791b */ /* 0x003fe20003800000 */
.L_x_3248:
[----:B------:R-:W-:Y:S01]  /*375a0*/  IMAD.MOV.U32 R12, RZ, RZ, 0x8 ;  /* 0x00000008ff0c7424 */ /* 0x000fe200078e00ff */
[----:B------:R-:W-:-:S05]  /*375b0*/  SEL R3, R14, RZ, P3 ;  /* 0x000000ff0e037207 */ /* 0x000fca0001800000 */
[----:B------:R-:W-:-:S05]  /*375c0*/  IMAD.IADD R3, R2, 0x1, R3 ;  /* 0x0000000102037824 */ /* 0x000fca00078e0203 */
[----:B------:R-:W-:-:S07]  /*375d0*/  MOV R13, R3 ;  /* 0x00000003000d7202 */ /* 0x000fce0000000f00 */
[----:B------:R-:W-:Y:S05]  /*375e0*/  WARPSYNC.COLLECTIVE R15, `(.L_x_3249) ;  /* 0x000000000f087348 */ /* 0x000fea0003c00000 */
[----:B------:R0:W1:Y:S02]  /*375f0*/  SHFL.UP P6, R14, R13, R12, R11 ;  /* 0x0400000c0d0e7389 */ /* 0x00006400000c000b */
[----:B01----:R-:W-:Y:S01]  /*37600*/  ENDCOLLECTIVE ;  /* 0x000000000000791b */ /* 0x003fe20003800000 */
.L_x_3249:
[----:B------:R-:W-:Y:S02]  /*37610*/  MOV R12, 0x10 ;  /* 0x00000010000c7802 */ /* 0x000fe40000000f00 */
[----:B------:R-:W-:-:S05]  /*37620*/  SEL R14, R14, RZ, P4 ;  /* 0x000000ff0e0e7207 */ /* 0x000fca0002000000 */
[----:B------:R-:W-:-:S04]  /*37630*/  IMAD.IADD R5, R3, 0x1, R14 ;  /* 0x0000000103057824 */ /* 0x000fc800078e020e */
[----:B------:R-:W-:-:S07]  /*37640*/  IMAD.MOV.U32 R13, RZ, RZ, R5 ;  /* 0x000000ffff0d7224 */ /* 0x000fce00078e0005 */
[----:B------:R-:W-:Y:S05]  /*37650*/  WARPSYNC.COLLECTIVE R15, `(.L_x_3250) ;  /* 0x000000000f087348 */ /* 0x000fea0003c00000 */
[----:B------:R0:W1:Y:S02]  /*37660*/  SHFL.UP P6, R14, R13, R12, R11 ;  /* 0x0400000c0d0e7389 */ /* 0x00006400000c000b */
[----:B01----:R-:W-:Y:S01]  /*37670*/  ENDCOLLECTIVE ;  /* 0x000000000000791b */ /* 0x003fe20003800000 */
.L_x_3250:
[----:B------:R-:W-:Y:S01]  /*37680*/  IMAD.MOV.U32 R12, RZ, RZ, 0x1f ;  /* 0x0000001fff0c7424 */ /* 0x000fe200078e00ff */
[----:B------:R-:W-:Y:S02]  /*37690*/  MOV R11, 0x1f ;  /* 0x0000001f000b7802 */ /* 0x000fe40000000f00 */
[----:B------:R-:W-:-:S05]  /*376a0*/  SEL R2, R14, RZ, P5 ;  /* 0x000000ff0e027207 */ /* 0x000fca0002800000 */
[----:B------:R-:W-:-:S04]  /*376b0*/  IMAD.IADD R2, R5, 0x1, R2 ;  /* 0x0000000105027824 */ /* 0x000fc800078e0202 */
[----:B------:R-:W-:-:S07]  /*376c0*/  IMAD.MOV.U32 R13, RZ, RZ, R2 ;  /* 0x000000ffff0d7224 */ /* 0x000fce00078e0002 */
[----:B------:R-:W-:Y:S05]  /*376d0*/  WARPSYNC.COLLECTIVE R15, `(.L_x_3251) ;  /* 0x000000000f087348 */ /* 0x000fea0003c00000 */
[----:B------:R0:W1:Y:S02]  /*376e0*/  SHFL.IDX P6, R14, R13, R12, R11 ;  /* 0x0000000c0d0e7389 */ /* 0x00006400000c000b */
[----:B01----:R-:W-:Y:S01]  /*376f0*/  ENDCOLLECTIVE ;  /* 0x000000000000791b */ /* 0x003fe20003800000 */
.L_x_3251:
[----:B------:R-:W-:Y:S05]  /*37700*/  BRA `(.L_x_3252) ;  /* 0xffffff9c00a47947 */ /* 0x000fea000383ffff */
.L_x_3044:
[----:B------:R-:W-:Y:S01]  /*37710*/  BSSY B0, `(.L_x_3253) ;  /* 0x0000006000007945 */ /* 0x000fe20003800000 */
[----:B------:R-:W-:Y:S01]  /*37720*/  PLOP3.LUT P6, PT, P6, PT, PT, 0x8, 0x0 ;  /* 0x000000000000781c */ /* 0x000fe200037ce170 */
[----:B------:R-:W-:-:S12]  /*37730*/  IMAD.MOV.U32 R15, RZ, RZ, -0x1 ;  /* 0xffffffffff0f7424 */ /* 0x000fd800078e00ff */
[----:B01----:R-:W-:Y:S05]  /*37740*/  WARPSYNC.COLLECTIVE R15, `(.L_x_3254) ;  /* 0x000000000f087348 */ /* 0x003fea0003c00000 */
[----:B------:R-:W-:Y:S01]  /*37750*/  VOTE.ANY R14, PT, P6 ;  /* 0x00000000000e7806 */ /* 0x000fe200030e0100 */
[----:B01----:R-:W-:Y:S06]  /*37760*/  ENDCOLLECTIVE ;  /* 0x000000000000791b */ /* 0x003fec0003800000 */
.L_x_3254:
[----:B------:R-:W-:Y:S05]  /*37770*/  BSYNC B0 ;  /* 0x0000000000007941 */ /* 0x000fea0003800000 */
.L_x_3253:
[----:B------:R-:W-:Y:S01]  /*37780*/  IMAD.MOV.U32 R3, RZ, RZ, R14 ;  /* 0x000000ffff037224 */ /* 0x000fe200078e000e */
[----:B------:R-:W-:Y:S01]  /*37790*/  MOV R11, 0x1f ;  /* 0x0000001f000b7802 */ /* 0x000fe20000000f00 */
[----:B------:R-:W-:Y:S02]  /*377a0*/  IMAD.MOV.U32 R13, RZ, RZ, R25 ;  /* 0x000000ffff0d7224 */ /* 0x000fe400078e0019 */
[----:B------:R0:W1:Y:S01]  /*377b0*/  POPC R12, R3 ;  /* 0x00000003000c7309 */ /* 0x0000620000000000 */
[----:B------:R-:W-:-:S07]  /*377c0*/  IMAD.MOV.U32 R15, RZ, RZ, -0x1 ;  /* 0xffffffffff0f7424 */ /* 0x000fce00078e00ff */
[----:B01----:R-:W-:Y:S05]  /*377d0*/  WARPSYNC.COLLECTIVE R15, `(.L_x_3255) ;  /* 0x000000000f087348 */ /* 0x003fea0003c00000 */
[----:B-1----:R1:W2:Y:S02]  /*377e0*/  SHFL.IDX P6, R14, R13, R12, R11 ;  /* 0x0000000c0d0e7389 */ /* 0x0022a400000c000b */
[----:B012---:R-:W-:Y:S01]  /*377f0*/  ENDCOLLECTIVE ;  /* 0x000000000000791b */ /* 0x007fe20003800000 */
.L_x_3255:
[----:B------:R-:W-:Y:S02]  /*37800*/  IMAD.IADD R27, R12, 0x1, R27 ;  /* 0x000000010c1b7824 */ /* 0x000fe400078e021b */
[----:B------:R-:W-:Y:S02]  /*37810*/  IMAD.MOV.U32 R13, RZ, RZ, R4 ;  /* 0x000000ffff0d7224 */ /* 0x000fe400078e0004 */
[----:B------:R-:W-:-:S07]  /*37820*/  IMAD.MOV.U32 R25, RZ, RZ, R14 ;  /* 0x000000ffff197224 */ /* 0x000fce00078e000e */
[----:B------:R-:W-:Y:S05]  /*37830*/  WARPSYNC.COLLECTIVE R15, `(.L_x_3256) ;  /* 0x000000000f087348 */ /* 0x000fea0003c00000 */
[----:B------:R0:W1:Y:S02]  /*37840*/  SHFL.IDX P6, R14, R13, R12, R11 ;  /* 0x0000000c0d0e7389 */ /* 0x00006400000c000b */
[----:B01----:R-:W-:Y:S01]  /*37850*/  ENDCOLLECTIVE ;  /* 0x000000000000791b */ /* 0x003fe20003800000 */
.L_x_3256:
[----:B------:R-:W-:Y:S01]  /*37860*/  MOV R4, R14 ;  /* 0x0000000e00047202 */ /* 0x000fe20000000f00 */
[----:B------:R-:W-:Y:S06]  /*37870*/  BRA `(.L_x_3257) ;  /* 0xffffff9c00887947 */ /* 0x000fec000383ffff */
.L_x_3046:
[----:B------:R-:W-:Y:S01]  /*37880*/  BSSY B0, `(.L_x_3258) ;  /* 0x0000007000007945 */ /* 0x000fe20003800000 */
[----:B------:R-:W-:Y:S01]  /*37890*/  IMAD.MOV.U32 R13, RZ, RZ, R2 ;  /* 0x000000ffff0d7224 */ /* 0x000fe200078e0002 */
[----:B------:R-:W-:Y:S01]  /*378a0*/  MOV R15, 0xffffffff ;  /* 0xffffffff000f7802 */ /* 0x000fe20000000f00 */
[----:B0-----:R-:W-:-:S07]  /*378b0*/  IMAD.MOV.U32 R11, RZ, RZ, 0x1f ;  /* 0x0000001fff0b7424 */ /* 0x001fce00078e00ff */
[----:B-1-34-:R-:W-:Y:S05]  /*378c0*/  WARPSYNC.COLLECTIVE R15, `(.L_x_3259) ;  /* 0x000000000f087348 */ /* 0x01afea0003c00000 */
[----:B------:R0:W2:Y:S02]  /*378d0*/  SHFL.IDX P6, R14, R13, R12, R11 ;  /* 0x0000000c0d0e7389 */ /* 0x0000a400000c000b */
[----:B01234-:R-:W-:Y:S01]  /*378e0*/  ENDCOLLECTIVE ;  /* 0x000000000000791b */ /* 0x01ffe20003800000 */
.L_x_3259:
[----:B------:R-:W-:Y:S05]  /*378f0*/  BSYNC B0 ;  /* 0x0000000000007941 */ /* 0x000fea0003800000 */
.L_x_3258:
[----:B------:R-:W-:Y:S01]  /*37900*/  IMAD.MOV.U32 R6, RZ, RZ, R14 ;  /* 0x000000ffff067224 */ /* 0x000fe200078e000e */
[----:B------:R-:W-:Y:S06]  /*37910*/  BRA `(.L_x_3045) ;  /* 0xffffff9c00787947 */ /* 0x000fec000383ffff */
.L_x_3052:
[----:B-1----:R1:W2:Y:S02]  /*37920*/  SYNCS.PHASECHK.TRANS64.TRYWAIT P0, [R5+URZ+0x38820], R0 ;  /* 0x03882000050075a7 */ /* 0x0022a4000800017f */
[----:B--2---:R-:W-:Y:S05]  /*37930*/  @!P0 NANOSLEEP.SYNCS 0x989680 ;  /* 0x009896800000895d */ /* 0x004fea0003900000 */
[----:B------:R-:W2:Y:S02]  /*37940*/  @!P0 SYNCS.PHASECHK.TRANS64 P0, [R5+URZ+0x38820], R0 ;  /* 0x03882000050085a7 */ /* 0x000ea4000800007f */
[----:B--2---:R-:W-:Y:S05]  /*37950*/  @!P0 BRA `(.L_x_3052) ;  /* 0xfffffffc00f08947 */ /* 0x004fea000383ffff */
[----:B------:R-:W-:Y:S05]  /*37960*/  BRA `(.L_x_3260) ;  /* 0xffffffa400d47947 */ /* 0x000fea000383ffff */
.L_x_3053:
[----:B------:R-:W2:Y:S01]  /*37970*/  S2R R2, SR_TID.X ;  /* 0x0000000000027919 */ /* 0x000ea20000002100 */
[----:B------:R-:W-:Y:S01]  /*37980*/  BSSY B0, `(.L_x_3261) ;  /* 0x000000a000007945 */ /* 0x000fe20003800000 */
[----:B------:R-:W-:Y:S01]  /*37990*/  IMAD.MOV.U32 R12, RZ, RZ, RZ ;  /* 0x000000ffff0c7224 */ /* 0x000fe200078e00ff */
[----:B0-----:R-:W-:Y:S01]  /*379a0*/  MOV R11, 0x1f ;  /* 0x0000001f000b7802 */ /* 0x001fe20000000f00 */
[----:B------:R-:W-:Y:S01]  /*379b0*/  IMAD.MOV.U32 R15, RZ, RZ, -0x1 ;  /* 0xffffffffff0f7424 */ /* 0x000fe200078e00ff */
[----:B--2---:R-:W-:-:S04]  /*379c0*/  SHF.R.U32.HI R2, RZ, 0x5, R2 ;  /* 0x00000005ff027819 */ /* 0x004fc80000011602 */
[----:B------:R-:W-:-:S05]  /*379d0*/  LOP3.LUT R2, R2, 0x3, RZ, 0xc0, !PT ;  /* 0x0000000302027812 */ /* 0x000fca00078ec0ff */
[----:B------:R-:W-:-:S07]  /*379e0*/  IMAD.MOV.U32 R13, RZ, RZ, R2 ;  /* 0x000000ffff0d7224 */ /* 0x000fce00078e0002 */
[----:B-1-3--:R-:W-:Y:S05]  /*379f0*/  WARPSYNC.COLLECTIVE R15, `(.L_x_3262) ;  /* 0x000000000f087348 */ /* 0x00afea0003c00000 */
[----:B------:R0:W2:Y:S02]  /*37a00*/  SHFL.IDX P6, R14, R13, R12, R11 ;  /* 0x0000000c0d0e7389 */ /* 0x0000a400000c000b */
[----:B0123--:R-:W-:Y:S01]  /*37a10*/  ENDCOLLECTIVE ;  /* 0x000000000000791b */ /* 0x00ffe20003800000 */
.L_x_3262:
[----:B------:R-:W-:Y:S05]  /*37a20*/  BSYNC B0 ;  /* 0x0000000000007941 */ /* 0x000fea0003800000 */
.L_x_3261:
[----:B------:R-:W-:Y:S05]  /*37a30*/  BRA `(.L_x_3263) ;  /* 0xffffffa400bc7947 */ /* 0x000fea000383ffff */
.L_x_3054:
[----:B------:R-:W-:Y:S01]  /*37a40*/  BSSY B0, `(.L_x_3264) ;  /* 0x0000006000007945 */ /* 0x000fe20003800000 */
[----:B------:R-:W-:-:S07]  /*37a50*/  IMAD.MOV.U32 R15, RZ, RZ, -0x1 ;  /* 0xffffffffff0f7424 */ /* 0x000fce00078e00ff */
[----:B01-3--:R-:W-:Y:S05]  /*37a60*/  WARPSYNC.COLLECTIVE R15, `(.L_x_3265) ;  /* 0x000000000f0c7348 */ /* 0x00bfea0003c00000 */
[----:B------:R-:W-:Y:S02]  /*37a70*/  ELECT P6, UR62, PT ;  /* 0x00000000003e782f */ /* 0x000fe400038c0000 */
[----:B------:R-:W-:Y:S01]  /*37a80*/  MOV R14, UR62 ;  /* 0x0000003e000e7c02 */ /* 0x000fe20008000f00 */
[----:B01-3--:R-:W-:Y:S10]  /*37a90*/  ENDCOLLECTIVE ;  /* 0x000000000000791b */ /* 0x00bff40003800000 */
.L_x_3265:
[----:B------:R-:W-:Y:S05]  /*37aa0*/  BSYNC B0 ;  /* 0x0000000000007941 */ /* 0x000fea0003800000 */
.L_x_3264:
[----:B------:R-:W-:Y:S05]  /*37ab0*/  BRA `(.L_x_3266) ;  /* 0xffffffa400b07947 */ /* 0x000fea000383ffff */
.L_x_3056:
[----:B-1----:R1:W2:Y:S02]  /*37ac0*/  SYNCS.PHASECHK.TRANS64.TRYWAIT P1, [R3+URZ+0x38840], R2 ;  /* 0x03884002030075a7 */ /* 0x0022a4000802017f */
[----:B--2---:R-:W-:Y:S05]  /*37ad0*/  @!P1 NANOSLEEP.SYNCS 0x989680 ;  /* 0x009896800000995d */ /* 0x004fea0003900000 */
[----:B------:R-:W2:Y:S02]  /*37ae0*/  @!P1 SYNCS.PHASECHK.TRANS64 P1, [R3+URZ+0x38840], R2 ;  /* 0x03884002030095a7 */ /* 0x000ea4000802007f */
[----:B--2---:R-:W-:Y:S05]  /*37af0*/  @!P1 BRA `(.L_x_3056) ;  /* 0xfffffffc00f09947 */ /* 0x004fea000383ffff */
[----:B------:R-:W-:Y:S05]  /*37b00*/  BRA `(.L_x_3267) ;  /* 0xffffffa400d07947 */ /* 0x000fea000383ffff */
.L_x_3058:
[----:B--2---:R2:W4:Y:S02]  /*37b10*/  SYNCS.PHASECHK.TRANS64.TRYWAIT P1, [R23+URZ+0x38840], R0 ;  /* 0x03884000170075a7 */ /* 0x004524000802017f */
[----:B----4-:R-:W-:Y:S05]  /*37b20*/  @!P1 NANOSLEEP.SYNCS 0x989680 ;  /* 0x009896800000995d */ /* 0x010fea0003900000 */
[----:B------:R-:W4:Y:S02]  /*37b30*/  @!P1 SYNCS.PHASECHK.TRANS64 P1, [R23+URZ+0x38840], R0 ;  /* 0x03884000170095a7 */ /* 0x000f24000802007f */
[----:B----4-:R-:W-:Y:S05]  /*37b40*/  @!P1 BRA `(.L_x_3058) ;  /* 0xfffffffc00f09947 */ /* 0x010fea000383ffff */
[----:B------:R-:W-:Y:S05]  /*37b50*/  BRA `(.L_x_3268) ;  /* 0xffffffa400dc7947 */ /* 0x000fea000383ffff */
.L_x_3060:
[----:B----4-:R4:W0:Y:S02]  /*37b60*/  SYNCS.PHASECHK.TRANS64.TRYWAIT P1, [R3+URZ+0x38860], R2 ;  /* 0x03886002030075a7 */ /* 0x010824000802017f */
[----:B0-----:R-:W-:Y:S05]  /*37b70*/  @!P1 NANOSLEEP.SYNCS 0x989680 ;  /* 0x009896800000995d */ /* 0x001fea0003900000 */
[----:B------:R-:W0:Y:S02]  /*37b80*/  @!P1 SYNCS.PHASECHK.TRANS64 P1, [R3+URZ+0x38860], R2 ;  /* 0x03886002030095a7 */ /* 0x000e24000802007f */
[----:B0-----:R-:W-:Y:S05]  /*37b90*/  @!P1 BRA `(.L_x_3060) ;  /* 0xfffffffc00f09947 */ /* 0x001fea000383ffff */
[----:B------:R-:W-:Y:S05]  /*37ba0*/  BRA `(.L_x_3269) ;  /* 0xffffffa400d87947 */ /* 0x000fea000383ffff */
.L_x_3270:
        /* <DEDUP_REMOVED lines=13> */
.L_x_15977:


//--------------------- .text._ZN7cutlass13device_kernelIN5flash11enable_sm90INS1_16FlashAttnFwdSm90INS1_25CollectiveMainloopFwdSm90ILi2EN4cute5tupleIJNS5_1CILi1EEES8_S8_EEENS6_IJNS7_ILi128EEENS7_ILi96EEENS7_ILi192EEEEEELi192ENS_6half_tEfNS_4arch4Sm90ELb0ELb0ELb0ELb0ELb1ELb0ELb0ELb1ELb1ELb1ELb1ELb0EEENS1_21CollectiveEpilogueFwdINS6_IJSA_SC_SB_EEES9_SE_SG_Li256ELb0ELb1ELb1ELb0EEENS1_19SingleTileSchedulerILb0ELb1ELb1ELi128EEEEEEEEEvNT_6ParamsE --------------------------
	.section	.text._ZN7cutlass13device_kernelIN5flash11enable_sm90INS1_16FlashAttnFwdSm90INS1_25CollectiveMainloopFwdSm90ILi2EN4cute5tupleIJNS5_1CILi1EEES8_S8_EEENS6_IJNS7_ILi128EEENS7_ILi96EEENS7_ILi192EEEEEELi192ENS_6half_tEfNS_4arch4Sm90ELb0ELb0ELb0ELb0ELb1ELb0ELb0ELb1ELb1ELb1ELb1ELb0EEENS1_21CollectiveEpilogueFwdINS6_IJSA_SC_SB_EEES9_SE_SG_Li256ELb0ELb1ELb1ELb0EEENS1_19SingleTileSchedulerILb0ELb1ELb1ELi128EEEEEEEEEvNT_6ParamsE,"ax",@progbits
	.align	128
.text._ZN7cutlass13device_kernelIN5flash11enable_sm90INS1_16FlashAttnFwdSm90INS1_25CollectiveMainloopFwdSm90ILi2EN4cute5tupleIJNS5_1CILi1EEES8_S8_EEENS6_IJNS7_ILi128EEENS7_ILi96EEENS7_ILi192EEEEEELi192ENS_6half_tEfNS_4arch4Sm90ELb0ELb0ELb0ELb0ELb1ELb0ELb0ELb1ELb1ELb1ELb1ELb0EEENS1_21CollectiveEpilogueFwdINS6_IJSA_SC_SB_EEES9_SE_SG_Li256ELb0ELb1ELb1ELb0EEENS1_19SingleTileSchedulerILb0ELb1ELb1ELi128EEEEEEEEEvNT_6ParamsE:
        .type           _ZN7cutlass13device_kernelIN5flash11enable_sm90INS1_16FlashAttnFwdSm90INS1_25CollectiveMainloopFwdSm90ILi2EN4cute5tupleIJNS5_1CILi1EEES8_S8_EEENS6_IJNS7_ILi128EEENS7_ILi96EEENS7_ILi192EEEEEELi192ENS_6half_tEfNS_4arch4Sm90ELb0ELb0ELb0ELb0ELb1ELb0ELb0ELb1ELb1ELb1ELb1ELb0EEENS1_21CollectiveEpilogueFwdINS6_IJSA_SC_SB_EEES9_SE_SG_Li256ELb0ELb1ELb1ELb0EEENS1_19SingleTileSchedulerILb0ELb1ELb1ELi128EEEEEEEEEvNT_6ParamsE,@function
        .size           _ZN7cutlass13device_kernelIN5flash11enable_sm90INS1_16FlashAttnFwdSm90INS1_25CollectiveMainloopFwdSm90ILi2EN4cute5tupleIJNS5_1CILi1EEES8_S8_EEENS6_IJNS7_ILi128EEENS7_ILi96EEENS7_ILi192EEEEEELi192ENS_6half_tEfNS_4arch4Sm90ELb0ELb0ELb0ELb0ELb1ELb0ELb0ELb1ELb1ELb1ELb1ELb0EEENS1_21CollectiveEpilogueFwdINS6_IJSA_SC_SB_EEES9_SE_SG_Li256ELb0ELb1ELb1ELb0EEENS1_19SingleTileSchedulerILb0ELb1ELb1ELi128EEEEEEEEEvNT_6ParamsE,(.L_x_15978 - _ZN7cutlass13device_kernelIN5flash11enable_sm90INS1_16FlashAttnFwdSm90INS1_25CollectiveMainloopFwdSm90ILi2EN4cute5tupleIJNS5_1CILi1EEES8_S8_EEENS6_IJNS7_ILi128EEENS7_ILi96EEENS7_ILi192EEEEEELi192ENS_6half_tEfNS_4arch4Sm90ELb0ELb0ELb0ELb0ELb1ELb0ELb0ELb1ELb1ELb1ELb1ELb0EEENS1_21CollectiveEpilogueFwdINS6_IJSA_SC_SB_EEES9_SE_SG_Li256ELb0ELb1ELb1ELb0EEENS1_19SingleTileSchedulerILb0ELb1ELb1ELi128EEEEEEEEEvNT_6ParamsE)
        .other          _ZN7cutlass13device_kernelIN5flash11enable_sm90INS1_16FlashAttnFwdSm90INS1_25CollectiveMainloopFwdSm90ILi2EN4cute5tupleIJNS5_1CILi1EEES8_S8_EEENS6_IJNS7_ILi128EEENS7_ILi96EEENS7_ILi192EEEEEELi192ENS_6half_tEfNS_4arch4Sm90ELb0ELb0ELb0ELb0ELb1ELb0ELb0ELb1ELb1ELb1ELb1ELb0EEENS1_21CollectiveEpilogueFwdINS6_IJSA_SC_SB_EEES9_SE_SG_Li256ELb0ELb1ELb1ELb0EEENS1_19SingleTileSchedulerILb0ELb1ELb1ELi128EEEEEEEEEvNT_6ParamsE,@"STO_CUDA_ENTRY STV_DEFAULT"
_ZN7cutlass13device_kernelIN5flash11enable_sm90INS1_16FlashAttnFwdSm90INS1_25CollectiveMainloopFwdSm90ILi2EN4cute5tupleIJNS5_1CILi1EEES8_S8_EEENS6_IJNS7_ILi128EEENS7_ILi96EEENS7_ILi192EEEEEELi192ENS_6half_tEfNS_4arch4Sm90ELb0ELb0ELb0ELb0ELb1ELb0ELb0ELb1ELb1ELb1ELb1ELb0EEENS1_21CollectiveEpilogueFwdINS6_IJSA_SC_SB_EEES9_SE_SG_Li256ELb0ELb1ELb1ELb0EEENS1_19SingleTileSchedulerILb0ELb1ELb1ELi128EEEEEEEEEvNT_6ParamsE:
        /* <DEDUP_REMOVED lines=45> */
.L_x_3271:
        /* <DEDUP_REMOVED lines=22> */
.L_x_3272:
        /* <DEDUP_REMOVED lines=18> */
.L_x_3273:
        /* <DEDUP_REMOVED lines=22> */
.L_x_3274:
        /* <DEDUP_REMOVED lines=23> */
.L_x_3275:
        /* <DEDUP_REMOVED lines=11> */
.L_x_3278:
        /* <DEDUP_REMOVED lines=20> */
[----:B------:R-:W-:Y:S01]  /*0a10*/  ULDC UR43, c[0x0][0x424] ;  /* 0x00010900002b7ab9 */ /* 0x000fe20000000800 */
[----:B------:R-:W-:Y:S02]  /*0a20*/  UISETP.NE.U32.AND UP0, UPT, UR4, URZ, UPT ;  /* 0x0000003f0400728c */ /* 0x000fe4000bf05070 */
[----:B------:R-:W-:Y:S02]  /*0a30*/  ULOP3.LUT UR39, UR7, 0xffff, URZ, 0xc0, !UPT ;  /* 0x0000ffff07277892 */ /* 0x000fe4000f8ec03f */
[----:B------:R-:W-:Y:S01]  /*0a40*/  UISETP.NE.AND.EX UP0, UPT, UR5, URZ, UPT, UP0 ;  /* 0x0000003f0500728c */ /* 0x000fe2000bf05300 */
[----:B------:R-:W-:-:S03]  /*0a50*/  ULDC UR4, c[0x0][0x2f0] ;  /* 0x0000bc0000047ab9 */ /* 0x000fc60000000800 */
[----:B------:R-:W-:-:S04]  /*0a60*/  USEL UR43, UR43, 0x1, UP0 ;  /* 0x000000012b2b7887 */ /* 0x000fc80008000000 */
[----:B------:R-:W-:-:S04]  /*0a70*/  UIMAD UR43, UR43, UR4, URZ ;  /* 0x000000042b2b72a4 */ /* 0x000fc8000f8e023f */
[----:B------:R-:W-:Y:S02]  /*0a80*/  UISETP.GE.AND UP0, UPT, UR43, 0x1, UPT ;  /* 0x000000012b00788c */ /* 0x000fe4000bf06270 */
[----:B------:R-:W-:-:S04]  /*0a90*/  UIADD3 UR4, UR43, 0x5f, URZ ;  /* 0x0000005f2b047890 */ /* 0x000fc8000fffe03f */
        /* <DEDUP_REMOVED lines=10> */
[----:B------:R-:W-:Y:S01]  /*0b40*/  MOV R3, UR7 ;  /* 0x0000000700037c02 */ /* 0x000fe20008000f00 */
[----:B------:R-:W-:-:S03]  /*0b50*/  UIADD3 UR8, UR6, -0x1, UR7 ;  /* 0xffffffff06087890 */ /* 0x000fc6000fffe007 */
[-C--:B------:R-:W-:Y:S02]  /*0b60*/  IABS R0, R3.reuse ;  /* 0x0000000300007213 */ /* 0x080fe40000000000 */
[----:B------:R-:W-:Y:S01]  /*0b70*/  IABS R5, R3 ;  /* 0x0000000300057213 */ /* 0x000fe20000000000 */
[----:B------:R-:W-:Y:S01]  /*0b80*/  IMAD.U32 R4, RZ, RZ, UR8 ;  /* 0x00000008ff047e24 */ /* 0x000fe2000f8e00ff */
[----:B------:R-:W-:Y:S01]  /*0b90*/  R2UR UR11, R0 ;  /* 0x00000000000b72ca */ /* 0x000fe200000e0000 */
[----:B------:R-:W-:-:S03]  /*0ba0*/  ULOP3.LUT UR8, UR8, UR7, URZ, 0x3c, !UPT ;  /* 0x0000000708087292 */ /* 0x000fc6000f8e3c3f */
[----:B------:R-:W-:-:S05]  /*0bb0*/  IABS R4, R4 ;  /* 0x0000000400047213 */ /* 0x000fca0000000000 */
[----:B------:R-:W-:-:S04]  /*0bc0*/  IMAD.MOV.U32 R3, RZ, RZ, R4 ;  /* 0x000000ffff037224 */ /* 0x000fc800078e0004 */
[----:B------:R-:W1:Y:S01]  /*0bd0*/  I2F.RP R0, UR11 ;  /* 0x0000000b00007d06 */ /* 0x000e620008209400 */
[----:B------:R-:W-:-:S07]  /*0be0*/  R2UR UR10, R3 ;  /* 0x00000000030a72ca */ /* 0x000fce00000e0000 */
        /* <DEDUP_REMOVED lines=21> */
.L_x_3280:
[----:B------:R-:W-:Y:S01]  /*0d40*/  UIMAD UR39, UR39, UR4, URZ ;  /* 0x00000004272772a4 */ /* 0x000fe2000f8e023f */
[----:B------:R-:W-:Y:S01]  /*0d50*/  IMAD.U32 R0, RZ, RZ, UR6 ;  /* 0x00000006ff007e24 */ /* 0x000fe2000f8e00ff */
[----:B------:R-:W-:Y:S01]  /*0d60*/  PLOP3.LUT P0, PT, PT, PT, PT, 0x80, 0x0 ;  /* 0x000000000000781c */ /* 0x000fe20003f0f070 */
[----:B------:R-:W-:Y:S01]  /*0d70*/  IMAD.U32 R3, RZ, RZ, UR4 ;  /* 0x00000004ff037e24 */ /* 0x000fe2000f8e00ff */
[----:B0-----:R-:W-:Y:S01]  /*0d80*/  MOV R2, RZ ;  /* 0x000000ff00027202 */ /* 0x001fe20000000f00 */
[----:B------:R-:W-:Y:S01]  /*0d90*/  VIADD R17, R25, 0xffffff80 ;  /* 0xffffff8019117836 */ /* 0x000fe20000000000 */
[----:B------:R-:W-:Y:S01]  /*0da0*/  CS2R R118, SRZ ;  /* 0x0000000000767805 */ /* 0x000fe2000001ff00 */
[----:B------:R-:W-:Y:S01]  /*0db0*/  IMAD.MOV.U32 R5, RZ, RZ, RZ ;  /* 0x000000ffff057224 */ /* 0x000fe200078e00ff */
[----:B------:R-:W-:Y:S02]  /*0dc0*/  VIADDMNMX R0, R3, UR39, R0, PT ;  /* 0x0000002703007c46 */ /* 0x000fe4000b800100 */
[----:B------:R-:W-:-:S02]  /*0dd0*/  CS2R R116, SRZ ;  /* 0x0000000000747805 */ /* 0x000fc4000001ff00 */
[----:B------:R-:W-:Y:S02]  /*0de0*/  CS2R R114, SRZ ;  /* 0x0000000000727805 */ /* 0x000fe4000001ff00 */
[----:B------:R-:W-:Y:S02]  /*0df0*/  CS2R R112, SRZ ;  /* 0x0000000000707805 */ /* 0x000fe4000001ff00 */
[----:B------:R-:W-:Y:S02]  /*0e00*/  R2UR UR42, R0 ;  /* 0x00000000002a72ca */ /* 0x000fe400000e0000 */
        /* <DEDUP_REMOVED lines=12> */
[----:B------:R-:W-:Y:S01]  /*0ed0*/  UISETP.GT.AND UP0, UPT, UR42, UR39, UPT ;  /* 0x000000272a00728c */ /* 0x000fe2000bf04270 */
[----:B------:R-:W-:Y:S02]  /*0ee0*/  CS2R R86, SRZ ;  /* 0x0000000000567805 */ /* 0x000fe4000001ff00 */
[----:B------:R-:W-:Y:S02]  /*0ef0*/  CS2R R84, SRZ ;  /* 0x0000000000547805 */ /* 0x000fe4000001ff00 */
[----:B------:R-:W-:-:S02]  /*0f00*/  CS2R R82, SRZ ;  /* 0x0000000000527805 */ /* 0x000fc4000001ff00 */
[----:B------:R-:W-:Y:S02]  /*0f10*/  CS2R R80, SRZ ;  /* 0x0000000000507805 */ /* 0x000fe4000001ff00 */
[----:B------:R-:W-:Y:S02]  /*0f20*/  CS2R R78, SRZ ;  /* 0x00000000004e7805 */ /* 0x000fe4000001ff00 */
[----:B------:R-:W-:Y:S02]  /*0f30*/  PLOP3.LUT P1, PT, PT, PT, UP0, 0x80, 0x0 ;  /* 0x000000000000781c */ /* 0x000fe40003f2f008 */
        /* <DEDUP_REMOVED lines=35> */
[----:B------:R-:W-:-:S04]  /*1170*/  UIADD3 UR6, UR38, 0x12400, URZ ;  /* 0x0001240026067890 */ /* 0x000fc8000fffe03f */
        /* <DEDUP_REMOVED lines=26> */
.L_x_3282:
[----:B------:R-:W-:-:S04]  /*1320*/  SHF.L.U32 R0, RZ, 0x1f, RZ ;  /* 0x0000001fff007819 */ /* 0x000fc800000006ff */
[----:B------:R-:W0:Y:S02]  /*1330*/  SYNCS.PHASECHK.TRANS64.TRYWAIT P0, [UR38+0x30800], R0 ;  /* 0x03080000ff0075a7 */ /* 0x000e240008000166 */
[----:B0-----:R-:W-:Y:S05]  /*1340*/  @!P0 BRA `(.L_x_3283) ;  /* 0x000000ac00a88947 */ /* 0x001fea0003800000 */
.L_x_3356:
[----:B------:R-:W2:Y:S02]  /*1350*/  LDL R2, [R1+0x4] ;  /* 0x0000040001027983 */ /* 0x000ea40000100800 */
[----:B--2---:R-:W-:-:S13]  /*1360*/  R2UR UR4, R2 ;  /* 0x00000000020472ca */ /* 0x004fda00000e0000 */
[----:B------:R-:W-:-:S06]  /*1370*/  ULOP3.LUT UR4, UR4, 0x1, URZ, 0xfc, !UPT ;  /* 0x0000000104047892 */ /* 0x000fcc000f8efc3f */
[----:B------:R-:W-:-:S05]  /*1380*/  IMAD.U32 R2, RZ, RZ, UR4 ;  /* 0x00000004ff027e24 */ /* 0x000fca000f8e00ff */
[----:B------:R-:W-:-:S13]  /*1390*/  ISETP.NE.AND P0, PT, R2, 0x3, PT ;  /* 0x000000030200780c */ /* 0x000fda0003f05270 */
[----:B------:R-:W-:Y:S05]  /*13a0*/  @!P0 BRA `(.L_x_3284) ;  /* 0x0000000000048947 */ /* 0x000fea0003800000 */
[----:B------:R-:W-:Y:S01]  /*13b0*/  BPT.TRAP 0x1 ;  /* 0x000000040000795c */ /* 0x000fe20000300000 */
.L_x_3284:
[----:B------:R1:W2:Y:S01]  /*13c0*/  SYNCS.PHASECHK.TRANS64.TRYWAIT P1, [UR38+0x30830], R0 ;  /* 0x03083000ff0075a7 */ /* 0x0002a20008020166 */
[----:B------:R-:W-:Y:S05]  /*13d0*/  @!P0 BRA `(.L_x_3285) ;  /* 0x0000000000048947 */ /* 0x000fea0003800000 */
[----:B------:R-:W-:Y:S01]  /*13e0*/  BPT.TRAP 0x1 ;  /* 0x000000040000795c */ /* 0x000fe20000300000 */
.L_x_3285:
[----:B------:R-:W-:Y:S01]  /*13f0*/  MOV R6, UR40 ;  /* 0x0000002800067c02 */ /* 0x000fe20008000f00 */
[----:B------:R-:W-:Y:S01]  /*1400*/  IMAD.MOV.U32 R5, RZ, RZ, RZ ;  /* 0x000000ffff057224 */ /* 0x000fe200078e00ff */
[----:B--2---:R-:W-:Y:S06]  /*1410*/  @P1 BRA `(.L_x_3286) ;  /* 0x0000000000081947 */ /* 0x004fec0003800000 */
[----:B------:R-:W2:Y:S02]  /*1420*/  SYNCS.PHASECHK.TRANS64.TRYWAIT P1, [UR38+0x30830], R0 ;  /* 0x03083000ff0075a7 */ /* 0x000ea40008020166 */
[----:B--2---:R-:W-:Y:S05]  /*1430*/  @!P1 BRA `(.L_x_3287) ;  /* 0x000000ac00849947 */ /* 0x004fea0003800000 */
.L_x_3286:
[----:B------:R-:W-:Y:S05]  /*1440*/  WARPSYNC.ALL ;  /* 0x0000000000007948 */ /* 0x000fea0003800000 */
[----:B------:R-:W-:Y:S01]  /*1450*/  IMAD.MOV.U32 R119, RZ, RZ, RZ ;  /* 0x000000ffff777224 */ /* 0x000fe200078e00ff */
[----:B------:R-:W-:Y:S01]  /*1460*/  LOP3.LUT R6, R6, 0x10000, RZ, 0xfc, !PT ;  /* 0x0001000006067812 */ /* 0x000fe200078efcff */
[----:B------:R-:W-:Y:S01]  /*1470*/  IMAD.MOV.U32 R7, RZ, RZ, 0x40000040 ;  /* 0x40000040ff077424 */ /* 0x000fe200078e00ff */
[----:B------:R-:W-:Y:S02]  /*1480*/  UIADD3 UR4, UR38, 0x1e400, URZ ;  /* 0x0001e40026047890 */ /* 0x000fe4000fffe03f */
[----:B------:R-:W-:Y:S01]  /*1490*/  R2UR UR8, R6 ;  /* 0x00000000060872ca */ /* 0x000fe200000e0000 */
[----:B------:R-:W-:Y:S01]  /*14a0*/  WARPGROUP.ARRIVE ;  /* 0x00000000000079c5 */ /* 0x000fe20000000000 */
[----:B------:R-:W-:Y:S01]  /*14b0*/  R2UR UR9, R7 ;  /* 0x00000000070972ca */ /* 0x000fe200000e0000 */
[----:B------:R-:W-:Y:S01]  /*14c0*/  USHF.R.U32.HI UR4, URZ, 0x4, UR4 ;  /* 0x000000043f047899 */ /* 0x000fe20008011604 */
[----:B------:R-:W-:Y:S01]  /*14d0*/  UMOV UR11, 0x40000040 ;  /* 0x40000040000b7882 */ /* 0x000fe20000000000 */
[----:B------:R-:W-:-:S02]  /*14e0*/  UMOV UR7, 0x40000040 ;  /* 0x4000004000077882 */ /* 0x000fc40000000000 */
[----:B------:R-:W-:Y:S01]  /*14f0*/  ULOP3.LUT UR4, UR4, 0x3fff, URZ, 0xc0, !UPT ;  /* 0x00003fff04047892 */ /* 0x000fe2000f8ec03f */
[----:B------:R-:W-:Y:S01]  /*1500*/  UMOV UR13, 0x40000040 ;  /* 0x40000040000d7882 */ /* 0x000fe20000000000 */
[----:B------:R-:W-:Y:S02]  /*1510*/  UMOV UR15, 0x40000040 ;  /* 0x40000040000f7882 */ /* 0x000fe40000000000 */
[----:B------:R-:W-:Y:S01]  /*1520*/  ULOP3.LUT UR57, UR4, 0x10000, URZ, 0xfc, !UPT ;  /* 0x0001000004397892 */ /* 0x000fe2000f8efc3f */
[----:B------:R-:W-:Y:S01]  /*1530*/  UMOV UR17, 0x40000040 ;  /* 0x4000004000117882 */ /* 0x000fe20000000000 */
[----:B------:R-:W-:Y:S02]  /*1540*/  UMOV UR19, 0x40000040 ;  /* 0x4000004000137882 */ /* 0x000fe40000000000 */
[----:B------:R-:W-:Y:S02]  /*1550*/  UIADD3 UR6, UR57, 0x2, URZ ;  /* 0x0000000239067890 */ /* 0x000fe4000fffe03f */
[----:B------:R-:W-:-:S02]  /*1560*/  UIADD3 UR14, UR57, 0x4, URZ ;  /* 0x00000004390e7890 */ /* 0x000fc4000fffe03f */
[----:B------:R-:W-:Y:S01]  /*1570*/  UMOV UR10, UR57 ;  /* 0x00000039000a7c82 */ /* 0x000fe20008000000 */
[----:B------:R-:W-:Y:S01]  /*1580*/  UIADD3 UR18, UR57, 0x6, URZ ;  /* 0x0000000639127890 */ /* 0x000fe2000fffe03f */
[----:B------:R-:W-:Y:S01]  /*1590*/  HGMMA.64x96x16.F32 R24, gdesc[UR8], RZ, !UPT, gsb0 ;  /* 0x01600000081879f0 */ /* 0x000fe2000c0008ff */
[----:B------:R-:W-:Y:S01]  /*15a0*/  R2UR UR10, R6 ;  /* 0x00000000060a72ca */ /* 0x000fe200000e0000 */
[----:B------:R-:W-:Y:S01]  /*15b0*/  UMOV UR9, 0x40000040 ;  /* 0x4000004000097882 */ /* 0x000fe20000000000 */
[----:B------:R-:W-:Y:S01]  /*15c0*/  UIADD3 UR22, UR57, 0x300, URZ ;  /* 0x0000030039167890 */ /* 0x000fe2000fffe03f */
[----:B------:R-:W-:Y:S01]  /*15d0*/  UMOV UR5, UR9 ;  /* 0x0000000900057c82 */ /* 0x000fe20008000000 */
[----:B------:R-:W-:Y:S01]  /*15e0*/  UMOV UR21, 0x40000040 ;  /* 0x4000004000157882 */ /* 0x000fe20000000000 */
[----:B------:R-:W-:Y:S01]  /*15f0*/  UMOV UR23, 0x40000040 ;  /* 0x4000004000177882 */ /* 0x000fe20000000000 */
[----:B------:R-:W-:Y:S01]  /*1600*/  UIADD3 UR26, UR57, 0x302, URZ ;  /* 0x00000302391a7890 */ /* 0x000fe2000fffe03f */
[----:B------:R-:W-:Y:S01]  /*1610*/  UMOV UR25, 0x40000040 ;  /* 0x4000004000197882 */ /* 0x000fe20000000000 */
[----:B------:R-:W-:Y:S01]  /*1620*/  UMOV UR27, 0x40000040 ;  /* 0x40000040001b7882 */ /* 0x000fe20000000000 */
[----:B------:R-:W-:-:S04]  /*1630*/  UIADD3 UR30, UR57, 0x304, URZ ;  /* 0x00000304391e7890 */ /* 0x000fc8000fffe03f */
[----:B------:R-:W-:Y:S02]  /*1640*/  UIADD3 UR8, UR10, 0x2, URZ ;  /* 0x000000020a087890 */ /* 0x000fe4000fffe03f */
[----:B------:R-:W-:Y:S02]  /*1650*/  UIADD3 UR12, UR10, 0x4, URZ ;  /* 0x000000040a0c7890 */ /* 0x000fe4000fffe03f */
[----:B------:R-:W-:Y:S02]  /*1660*/  UIADD3 UR16, UR10, 0x6, URZ ;  /* 0x000000060a107890 */ /* 0x000fe4000fffe03f */
[----:B------:R-:W-:Y:S01]  /*1670*/  UIADD3 UR20, UR10, 0x400, URZ ;  /* 0x000004000a147890 */ /* 0x000fe2000fffe03f */
[----:B------:R-:W-:Y:S01]  /*1680*/  UMOV UR4, UR8 ;  /* 0x0000000800047c82 */ /* 0x000fe20008000000 */
[----:B------:R-:W-:Y:S02]  /*1690*/  UIADD3 UR24, UR10, 0x402, URZ ;  /* 0x000004020a187890 */ /* 0x000fe4000fffe03f */
[----:B------:R-:W-:Y:S01]  /*16a0*/  UIADD3 UR28, UR10, 0x404, URZ ;  /* 0x000004040a1c7890 */ /* 0x000fe2000fffe03f */
[----:B------:R-:W-:Y:S01]  /*16b0*/  UMOV UR29, 0x40000040 ;  /* 0x40000040001d7882 */ /* 0x000fe20000000000 */
[----:B------:R-:W-:Y:S01]  /*16c0*/  UMOV UR31, 0x40000040 ;  /* 0x40000040001f7882 */ /* 0x000fe20000000000 */
        /* <DEDUP_REMOVED lines=12> */
[----:B------:R-:W-:Y:S01]  /*1790*/  HGMMA.64x96x16.F32 R24, gdesc[UR4], R24, gsb0 ;  /* 0x01600000041879f0 */ /* 0x000fe20008000818 */
[----:B------:R-:W-:Y:S01]  /*17a0*/  UIADD3 UR6, UR57, 0x306, URZ ;  /* 0x0000030639067890 */ /* 0x000fe2000fffe03f */
[----:B------:R-:W-:Y:S01]  /*17b0*/  UMOV UR4, UR32 ;  /* 0x0000002000047c82 */ /* 0x000fe20008000000 */
[----:B------:R-:W-:Y:S01]  /*17c0*/  UMOV UR5, UR33 ;  /* 0x0000002100057c82 */ /* 0x000fe20008000000 */
[----:B------:R-:W-:Y:S01]  /*17d0*/  UMOV UR7, 0x40000040 ;  /* 0x4000004000077882 */ /* 0x000fe20000000000 */
[----:B------:R-:W-:Y:S02]  /*17e0*/  WARPGROUP.DEPBAR.LE gsb0, 0x0 ;  /* 0x00008000000079c5 */ /* 0x000fe40000010000 */
[----:B------:R-:W-:-:S06]  /*17f0*/  WARPGROUP.ARRIVE ;  /* 0x00000000000079c5 */ /* 0x000fcc0000000000 */
[----:B------:R-:W-:Y:S03]  /*1800*/  HGMMA.64x96x16.F32 R24, gdesc[UR12], R24, gsb0 ;  /* 0x016000000c1879f0 */ /* 0x000fe60008000818 */
        /* <DEDUP_REMOVED lines=44> */
[----:B------:R-:W-:Y:S05]  /*1ad0*/  @!P0 BRA `(.L_x_3288) ;  /* 0x0000000000048947 */ /* 0x000fea0003800000 */
[----:B------:R-:W-:Y:S01]  /*1ae0*/  BPT.TRAP 0x1 ;  /* 0x000000040000795c */ /* 0x000fe20000300000 */
.L_x_3288:
[----:B------:R-:W-:Y:S01]  /*1af0*/  LOP3.LUT R18, R18, 0xffffff80, RZ, 0xc0, !PT ;  /* 0xffffff8012127812 */ /* 0x000fe200078ec0ff */
[----:B01----:R-:W-:Y:S01]  /*1b00*/  IMAD.MOV.U32 R0, RZ, RZ, -0x2 ;  /* 0xfffffffeff007424 */ /* 0x003fe200078e00ff */
[----:B------:R-:W-:Y:S01]  /*1b10*/  ULDC UR4, c[0x0][0x988] ;  /* 0x0002620000047ab9 */ /* 0x000fe20000000800 */
[----:B------:R-:W-:Y:S01]  /*1b20*/  P2R R12, PR, RZ, 0x1 ;  /* 0x00000001ff0c7803 */ /* 0x000fe20000000000 */
[----:B------:R-:W0:Y:S01]  /*1b30*/  S2UR UR5, SR_CgaCtaId ;  /* 0x00000000000579c3 */ /* 0x000e220000008800 */
[----:B------:R-:W-:Y:S01]  /*1b40*/  IADD3 R18, R17, -R18, RZ ;  /* 0x8000001211127210 */ /* 0x000fe20007ffe0ff */
[----:B------:R-:W-:Y:S01]  /*1b50*/  UIADD3 UR60, UR42, -0x2, URZ ;  /* 0xfffffffe2a3c7890 */ /* 0x000fe2000fffe03f */
[-C--:B------:R-:W-:Y:S01]  /*1b60*/  MOV R118, R119.reuse ;  /* 0x0000007700767202 */ /* 0x080fe20000000f00 */
[----:B------:R-:W-:Y:S01]  /*1b70*/  UMOV UR56, URZ ;  /* 0x0000003f00387c82 */ /* 0x000fe20008000000 */
[----:B------:R-:W-:Y:S01]  /*1b80*/  SHF.R.S32.HI R3, RZ, 0x1f, R18 ;  /* 0x0000001fff037819 */ /* 0x000fe20000011412 */
[----:B------:R-:W-:Y:S01]  /*1b90*/  UISETP.GE.AND UP0, UPT, UR60, UR39, UPT ;  /* 0x000000273c00728c */ /* 0x000fe2000bf06270 */
[--C-:B------:R-:W-:Y:S01]  /*1ba0*/  IMAD.MOV.U32 R117, RZ, RZ, R119.reuse ;  /* 0x000000ffff757224 */ /* 0x100fe200078e0077 */
[-C--:B------:R-:W-:Y:S01]  /*1bb0*/  MOV R114, R119.reuse ;  /* 0x0000007700727202 */ /* 0x080fe20000000f00 */
        /* <DEDUP_REMOVED lines=12> */
[--C-:B------:R-:W-:Y:S01]  /*1c80*/  IMAD.MOV.U32 R109, RZ, RZ, R119.reuse ;  /* 0x000000ffff6d7224 */ /* 0x100fe200078e0077 */
[-C--:B------:R-:W-:Y:S01]  /*1c90*/  MOV R94, R119.reuse ;  /* 0x00000077005e7202 */ /* 0x080fe20000000f00 */
[----:B------:R-:W-:Y:S01]  /*1ca0*/  IMAD R3, R3, R0, 0x60 ;  /* 0x0000006003037424 */ /* 0x000fe200078e0200 */
[-C--:B------:R-:W-:Y:S01]  /*1cb0*/  MOV R90, R119.reuse ;  /* 0x00000077005a7202 */ /* 0x080fe20000000f00 */
[----:B------:R-:W-:Y:S01]  /*1cc0*/  IMAD.U32 R0, RZ, RZ, UR42 ;  /* 0x0000002aff007e24 */ /* 0x000fe2000f8e00ff */
[-C--:B------:R-:W-:Y:S01]  /*1cd0*/  MOV R86, R119.reuse ;  /* 0x0000007700567202 */ /* 0x080fe20000000f00 */
[--C-:B------:R-:W-:Y:S01]  /*1ce0*/  IMAD.MOV.U32 R108, RZ, RZ, R119.reuse ;  /* 0x000000ffff6c7224 */ /* 0x100fe200078e0077 */
[----:B------:R-:W-:Y:S01]  /*1cf0*/  IADD3 R3, R3, UR43, RZ ;  /* 0x0000002b03037c10 */ /* 0x000fe2000fffe0ff */
[--C-:B------:R-:W-:Y:S01]  /*1d00*/  IMAD.MOV.U32 R107, RZ, RZ, R119.reuse ;  /* 0x000000ffff6b7224 */ /* 0x100fe200078e0077 */
[-C--:B------:R-:W-:Y:S01]  /*1d10*/  MOV R82, R119.reuse ;  /* 0x0000007700527202 */ /* 0x080fe20000000f00 */
[----:B------:R-:W-:Y:S01]  /*1d20*/  IMAD.MOV.U32 R105, RZ, RZ, R119 ;  /* 0x000000ffff697224 */ /* 0x000fe200078e0077 */
        /* <DEDUP_REMOVED lines=22> */
[----:B------:R-:W-:Y:S01]  /*1e90*/  IMAD.MOV.U32 R72, RZ, RZ, R119 ;  /* 0x000000ffff487224 */ /* 0x000fe200078e0077 */
[----:B------:R-:W-:-:S02]  /*1ea0*/  FSEL R31, R31, -INF , P3 ;  /* 0xff8000001f1f7808 */ /* 0x000fc40001800000 */
[----:B------:R-:W-:Y:S02]  /*1eb0*/  FMNMX.FTZ R0, R13, R0, !PT ;  /* 0x000000000d007209 */ /* 0x000fe40007810000 */
        /* <DEDUP_REMOVED lines=17> */
[----:B------:R-:W-:Y:S01]  /*1fd0*/  FSEL R73, R42, -INF , P4 ;  /* 0xff8000002a497808 */ /* 0x000fe20002000000 */
[----:B------:R-:W-:Y:S01]  /*1fe0*/  IMAD.MOV.U32 R42, RZ, RZ, R119 ;  /* 0x000000ffff2a7224 */ /* 0x000fe200078e0077 */
[----:B------:R-:W-:Y:S02]  /*1ff0*/  FMNMX.FTZ R0, R39, R0, !PT ;  /* 0x0000000027007209 */ /* 0x000fe40007810000 */
[----:B------:R-:W-:Y:S02]  /*2000*/  FSEL R17, R32, -INF , P2 ;  /* 0xff80000020117808 */ /* 0x000fe40001000000 */
[----:B------:R-:W-:Y:S02]  /*2010*/  ISETP.GT.AND P2, PT, R3, 0x28, PT ;  /* 0x000000280300780c */ /* 0x000fe40003f44270 */
[----:B------:R-:W-:Y:S02]  /*2020*/  FSEL R75, R43, -INF , P3 ;  /* 0xff8000002b4b7808 */ /* 0x000fe40001800000 */
[----:B------:R-:W-:-:S02]  /*2030*/  FMNMX.FTZ R0, R73, R0, !PT ;  /* 0x0000000049007209 */ /* 0x000fc40007810000 */
[----:B------:R-:W-:Y:S02]  /*2040*/  FSEL R33, R33, -INF , P1 ;  /* 0xff80000021217808 */ /* 0x000fe40000800000 */
[----:B------:R-:W-:Y:S02]  /*2050*/  ISETP.GT.AND P1, PT, R3, 0x29, PT ;  /* 0x000000290300780c */ /* 0x000fe40003f24270 */
[----:B------:R-:W-:Y:S01]  /*2060*/  FSEL R77, R46, -INF , P2 ;  /* 0xff8000002e4d7808 */ /* 0x000fe20001000000 */
[----:B------:R-:W-:Y:S01]  /*2070*/  IMAD.MOV.U32 R46, RZ, RZ, R119 ;  /* 0x000000ffff2e7224 */ /* 0x000fe200078e0077 */
        /* <DEDUP_REMOVED lines=9> */
[----:B------:R-:W-:Y:S01]  /*2110*/  FSEL R43, R40, -INF , P4 ;  /* 0xff800000282b7808 */ /* 0x000fe20002000000 */
[----:B------:R-:W-:Y:S01]  /*2120*/  IMAD.MOV.U32 R40, RZ, RZ, R119 ;  /* 0x000000ffff287224 */ /* 0x000fe200078e0077 */
        /* <DEDUP_REMOVED lines=15> */
[--C-:B------:R-:W-:Y:S01]  /*2220*/  IMAD.MOV.U32 R58, RZ, RZ, R119.reuse ;  /* 0x000000ffff3a7224 */ /* 0x100fe200078e0077 */
[----:B------:R-:W-:Y:S02]  /*2230*/  FMNMX.FTZ R0, R87, R0, !PT ;  /* 0x0000000057007209 */ /* 0x000fe40007810000 */
[----:B------:R-:W-:Y:S01]  /*2240*/  FSEL R51, R48, -INF , P6 ;  /* 0xff80000030337808 */ /* 0x000fe20003000000 */
[----:B------:R-:W-:Y:S01]  /*2250*/  IMAD.MOV.U32 R48, RZ, RZ, R119 ;  /* 0x000000ffff307224 */ /* 0x000fe200078e0077 */
        /* <DEDUP_REMOVED lines=27> */
[----:B------:R-:W-:-:S02]  /*2410*/  FMNMX.FTZ R0, R97, R0, !PT ;  /* 0x0000000061007209 */ /* 0x000fc40007810000 */
[----:B------:R-:W-:Y:S02]  /*2420*/  FSEL R61, R61, -INF , P5 ;  /* 0xff8000003d3d7808 */ /* 0x000fe40002800000 */
[----:B------:R-:W-:Y:S02]  /*2430*/  FMNMX.FTZ R3, R71, R0, !PT ;  /* 0x0000000047037209 */ /* 0x000fe40007810000 */
[----:B------:R-:W-:Y:S02]  /*2440*/  FSEL R65, R65, -INF , P3 ;  /* 0xff80000041417808 */ /* 0x000fe40001800000 */
[----:B------:R-:W-:Y:S01]  /*2450*/  FSEL R69, R69, -INF , P1 ;  /* 0xff80000045457808 */ /* 0x000fe20000800000 */
[----:B------:R-:W1:Y:S01]  /*2460*/  SHFL.BFLY PT, R0, R3, 0x2, 0x1f ;  /* 0x0c401f0003007f89 */ /* 0x000e6200000e0000 */
[-C--:B------:R-:W-:Y:S02]  /*2470*/  MOV R62, R119.reuse ;  /* 0x00000077003e7202 */ /* 0x080fe40000000f00 */
[----:B------:R-:W-:-:S02]  /*2480*/  MOV R56, R119 ;  /* 0x0000007700387202 */ /* 0x000fc40000000f00 */
[-C--:B------:R-:W-:Y:S02]  /*2490*/  MOV R50, R119.reuse ;  /* 0x0000007700327202 */ /* 0x080fe40000000f00 */
[-C--:B------:R-:W-:Y:S02]  /*24a0*/  MOV R44, R119.reuse ;  /* 0x00000077002c7202 */ /* 0x080fe40000000f00 */
[----:B------:R-:W-:Y:S02]  /*24b0*/  MOV R38, R119 ;  /* 0x0000007700267202 */ /* 0x000fe40000000f00 */
[----:B-1----:R-:W-:Y:S01]  /*24c0*/  FMNMX.FTZ R8, R3, R0, !PT ;  /* 0x0000000003087209 */ /* 0x002fe20007810000 */
[----:B------:R-:W-:Y:S01]  /*24d0*/  IMAD.U32 R0, RZ, RZ, UR4 ;  /* 0x00000004ff007e24 */ /* 0x000fe2000f8e00ff */
[----:B------:R-:W-:-:S03]  /*24e0*/  UIADD3 UR4, UR38, 0x30840, URZ ;  /* 0x0003084026047890 */ /* 0x000fc6000fffe03f */
[----:B------:R-:W1:Y:S01]  /*24f0*/  SHFL.BFLY PT, R99, R8, 0x1, 0x1f ;  /* 0x0c201f0008637f89 */ /* 0x000e6200000e0000 */
[----:B0-----:R-:W-:-:S09]  /*2500*/  UPRMT UR4, UR5, 0x654, UR4 ;  /* 0x0000065405047896 */ /* 0x001fd20008000004 */
[----:B------:R-:W-:Y:S01]  /*2510*/  SYNCS.ARRIVE.TRANS64.RED.A1T0 RZ, [UR4], RZ ;  /* 0x000000ffffff79a7 */ /* 0x000fe20008100404 */
[----:B-1----:R-:W-:Y:S01]  /*2520*/  FMNMX.FTZ R4, R8, R99, !PT ;  /* 0x0000006308047209 */ /* 0x002fe20007810000 */
[----:B------:R-:W-:-:S03]  /*2530*/  IMAD.MOV.U32 R99, RZ, RZ, R119 ;  /* 0x000000ffff637224 */ /* 0x000fc600078e0077 */
[C---:B------:R-:W-:Y:S01]  /*2540*/  FSETP.NEU.FTZ.AND P0, PT, R4.reuse, -INF , PT ;  /* 0xff8000000400780b */ /* 0x040fe20003f1d000 */
[----:B------:R-:W-:-:S05]  /*2550*/  FMUL.FTZ R2, R4, R0 ;  /* 0x0000000004027220 */ /* 0x000fca0000410000 */
[----:B------:R-:W-:Y:S02]  /*2560*/  FSEL R10, R2, RZ, P0 ;  /* 0x000000ff020a7208 */ /* 0x000fe40000000000 */
[----:B------:R-:W-:Y:S02]  /*2570*/  FMNMX.FTZ R2, R11, R25, !PT ;  /* 0x000000190b027209 */ /* 0x000fe40007810000 */
[----:B------:R-:W-:Y:S01]  /*2580*/  ISETP.NE.AND P0, PT, R12, RZ, PT ;  /* 0x000000ff0c00720c */ /* 0x000fe20003f05270 */
[--C-:B------:R-:W-:Y:S01]  /*2590*/  FFMA.FTZ R9, R9, R0, -R10.reuse ;  /* 0x0000000009097223 */ /* 0x100fe2000001080a */
[----:B------:R-:W-:Y:S01]  /*25a0*/  FMNMX.FTZ R2, R15, R2, !PT ;  /* 0x000000020f027209 */ /* 0x000fe20007810000 */
[-CC-:B------:R-:W-:Y:S01]  /*25b0*/  FFMA.FTZ R13, R13, R0.reuse, -R10.reuse ;  /* 0x000000000d0d7223 */ /* 0x180fe2000001080a */
[--C-:B------:R-:W-:Y:S01]  /*25c0*/  FFMA.FTZ R19, R19, R0, -R10.reuse ;  /* 0x0000000013137223 */ /* 0x100fe2000001080a */
[----:B------:R0:W-:Y:S01]  /*25d0*/  MUFU.EX2 R189, R9 ;  /* 0x0000000900bd7308 */ /* 0x0001e20000000800 */
[----:B------:R-:W-:Y:S01]  /*25e0*/  FMNMX.FTZ R2, R29, R2, !PT ;  /* 0x000000021d027209 */ /* 0x000fe20007810000 */
[-CC-:B------:R-:W-:Y:S01]  /*25f0*/  FFMA.FTZ R27, R27, R0.reuse, -R10.reuse ;  /* 0x000000001b1b7223 */ /* 0x180fe2000001080a */
[-CC-:B------:R-:W-:Y:S01]  /*2600*/  FFMA.FTZ R31, R31, R0.reuse, -R10.reuse ;  /* 0x000000001f1f7223 */ /* 0x180fe2000001080a */
[--C-:B------:R-:W-:Y:S01]  /*2610*/  FFMA.FTZ R35, R35, R0, -R10.reuse ;  /* 0x0000000023237223 */ /* 0x100fe2000001080a */
[----:B------:R-:W-:Y:S01]  /*2620*/  FMNMX.FTZ R2, R17, R2, !PT ;  /* 0x0000000211027209 */ /* 0x000fe20007810000 */
[-CC-:B------:R-:W-:Y:S01]  /*2630*/  FFMA.FTZ R23, R23, R0.reuse, -R10.reuse ;  /* 0x0000000017177223 */ /* 0x180fe2000001080a */
[--C-:B------:R-:W-:Y:S01]  /*2640*/  FFMA.FTZ R39, R39, R0, -R10.reuse ;  /* 0x0000000027277223 */ /* 0x100fe2000001080a */
[----:B------:R1:W-:Y:S01]  /*2650*/  MUFU.EX2 R191, R13 ;  /* 0x0000000d00bf7308 */ /* 0x0003e20000000800 */
[----:B------:R-:W-:Y:S01]  /*2660*/  FMNMX.FTZ R2, R33, R2, !PT ;  /* 0x0000000221027209 */ /* 0x000fe20007810000 */
[-CC-:B------:R-:W-:Y:S01]  /*2670*/  FFMA.FTZ R73, R73, R0.reuse, -R10.reuse ;  /* 0x0000000049497223 */ /* 0x180fe2000001080a */
[----:B0-----:R-:W-:Y:S01]  /*2680*/  FSEL R9, R60, -INF , P6 ;  /* 0xff8000003c097808 */ /* 0x001fe20003000000 */
[--C-:B------:R-:W-:Y:S01]  /*2690*/  FFMA.FTZ R75, R75, R0, -R10.reuse ;  /* 0x000000004b4b7223 */ /* 0x100fe2000001080a */
[----:B------:R-:W-:Y:S01]  /*26a0*/  FMNMX.FTZ R2, R21, R2, !PT ;  /* 0x0000000215027209 */ /* 0x000fe20007810000 */
[-CC-:B------:R-:W-:Y:S01]  /*26b0*/  FFMA.FTZ R77, R77, R0.reuse, -R10.reuse ;  /* 0x000000004d4d7223 */ /* 0x180fe2000001080a */
[--C-:B------:R-:W-:Y:S01]  /*26c0*/  FFMA.FTZ R79, R79, R0, -R10.reuse ;  /* 0x000000004f4f7223 */ /* 0x100fe2000001080a */
[----:B------:R0:W-:Y:S01]  /*26d0*/  MUFU.EX2 R185, R19 ;  /* 0x0000001300b97308 */ /* 0x0001e20000000800 */
[----:B------:R-:W-:Y:S01]  /*26e0*/  FMNMX.FTZ R2, R37, R2, !PT ;  /* 0x0000000225027209 */ /* 0x000fe20007810000 */
[-CC-:B------:R-:W-:Y:S01]  /*26f0*/  FFMA.FTZ R81, R81, R0.reuse, -R10.reuse ;  /* 0x0000000051517223 */ /* 0x180fe2000001080a */
[----:B-1----:R-:W-:Y:S01]  /*2700*/  FSEL R13, R64, -INF , P4 ;  /* 0xff800000400d7808 */ /* 0x002fe20002000000 */
[--C-:B------:R-:W-:Y:S01]  /*2710*/  FFMA.FTZ R83, R83, R0, -R10.reuse ;  /* 0x0000000053537223 */ /* 0x100fe2000001080a */
[----:B------:R-:W-:Y:S01]  /*2720*/  FMNMX.FTZ R2, R43, R2, !PT ;  /* 0x000000022b027209 */ /* 0x000fe20007810000 */
[-CC-:B------:R-:W-:Y:S01]  /*2730*/  FFMA.FTZ R85, R85, R0.reuse, -R10.reuse ;  /* 0x0000000055557223 */ /* 0x180fe2000001080a */
[--C-:B------:R-:W-:Y:S01]  /*2740*/  FFMA.FTZ R87, R87, R0, -R10.reuse ;  /* 0x0000000057577223 */ /* 0x100fe2000001080a */
[----:B------:R-:W1:Y:S01]  /*2750*/  MUFU.EX2 R12, R27 ;  /* 0x0000001b000c7308 */ /* 0x000e620000000800 */
        /* <DEDUP_REMOVED lines=13> */
[----:B------:R-:W-:Y:S01]  /*2830*/  FFMA.FTZ R10, R71, R0, -R10 ;  /* 0x00000000470a7223 */ /* 0x000fe2000001080a */
[----:B------:R-:W-:Y:S01]  /*2840*/  MOV R71, R119 ;  /* 0x0000007700477202 */ /* 0x000fe20000000f00 */
[----:B------:R2:W-:Y:S01]  /*2850*/  MUFU.EX2 R18, R35 ;  /* 0x0000002300127308 */ /* 0x0005e20000000800 */
[----:B------:R-:W-:Y:S01]  /*2860*/  FMNMX.FTZ R2, R49, R2, !PT ;  /* 0x0000000231027209 */ /* 0x000fe20007810000 */
[----:B-1----:R-:W-:Y:S01]  /*2870*/  FADD.FTZ R34, R189, R12 ;  /* 0x0000000cbd227221 */ /* 0x002fe20000010000 */
[----:B------:R-:W-:Y:S01]  /*2880*/  F2FP.F16.F32.PACK_AB R189, R12, R189 ;  /* 0x000000bd0cbd723e */ /* 0x000fe200000000ff */
[--C-:B------:R-:W-:Y:S01]  /*2890*/  IMAD.MOV.U32 R64, RZ, RZ, R119.reuse ;  /* 0x000000ffff407224 */ /* 0x100fe200078e0077 */
[----:B------:R-:W-:Y:S01]  /*28a0*/  FMNMX.FTZ R2, R55, R2, !PT ;  /* 0x0000000237027209 */ /* 0x000fe20007810000 */
[--C-:B------:R-:W-:Y:S01]  /*28b0*/  IMAD.MOV.U32 R60, RZ, RZ, R119.reuse ;  /* 0x000000ffff3c7224 */ /* 0x100fe200078e0077 */
[-C--:B------:R-:W-:Y:S01]  /*28c0*/  MOV R68, R119.reuse ;  /* 0x0000007700447202 */ /* 0x080fe20000000f00 */
[----:B------:R-:W-:Y:S01]  /*28d0*/  MUFU.EX2 R23, R23 ;  /* 0x0000001700177308 */ /* 0x000fe20000000800 */
[----:B------:R-:W-:Y:S01]  /*28e0*/  FMNMX.FTZ R2, R53, R2, !PT ;  /* 0x0000000235027209 */ /* 0x000fe20007810000 */
[----:B0-----:R-:W-:Y:S01]  /*28f0*/  IMAD.MOV.U32 R31, RZ, RZ, R119 ;  /* 0x000000ffff1f7224 */ /* 0x001fe200078e0077 */
[----:B--2---:R-:W-:-:S02]  /*2900*/  MOV R35, R119 ;  /* 0x0000007700237202 */ /* 0x004fc40000000f00 */
[----:B------:R-:W-:-:S03]  /*2910*/  FMNMX.FTZ R2, R59, R2, !PT ;  /* 0x000000023b027209 */ /* 0x000fc60007810000 */
[----:B------:R0:W1:Y:S01]  /*2920*/  MUFU.EX2 R20, R39 ;  /* 0x0000002700147308 */ /* 0x0000620000000800 */
[----:B------:R-:W-:-:S04]  /*2930*/  FMNMX.FTZ R2, R57, R2, !PT ;  /* 0x0000000239027209 */ /* 0x000fc80007810000 */
[----:B------:R-:W-:-:S03]  /*2940*/  FMNMX.FTZ R2, R9, R2, !PT ;  /* 0x0000000209027209 */ /* 0x000fc60007810000 */
[----:B------:R-:W-:Y:S01]  /*2950*/  MUFU.EX2 R73, R73 ;  /* 0x0000004900497308 */ /* 0x000fe20000000800 */
[----:B------:R-:W-:Y:S01]  /*2960*/  FMNMX.FTZ R2, R61, R2, !PT ;  /* 0x000000023d027209 */ /* 0x000fe20007810000 */
[----:B0-----:R-:W-:-:S03]  /*2970*/  IMAD.MOV.U32 R39, RZ, RZ, R119 ;  /* 0x000000ffff277224 */ /* 0x001fc600078e0077 */
[----:B------:R-:W-:-:S03]  /*2980*/  FMNMX.FTZ R2, R13, R2, !PT ;  /* 0x000000020d027209 */ /* 0x000fc60007810000 */
[----:B------:R0:W2:Y:S01]  /*2990*/  MUFU.EX2 R22, R75 ;  /* 0x0000004b00167308 */ /* 0x0000a20000000800 */
[----:B------:R-:W-:Y:S02]  /*29a0*/  FMNMX.FTZ R2, R65, R2, !PT ;  /* 0x0000000241027209 */ /* 0x000fe40007810000 */
[----:B-1----:R-:W-:Y:S02]  /*29b0*/  F2FP.F16.F32.PACK_AB R187, R20, R23 ;  /* 0x0000001714bb723e */ /* 0x002fe400000000ff */
[----:B------:R-:W-:-:S03]  /*29c0*/  FMNMX.FTZ R2, R19, R2, !PT ;  /* 0x0000000213027209 */ /* 0x000fc60007810000 */
[----:B------:R-:W-:Y:S01]  /*29d0*/  MUFU.EX2 R77, R77 ;  /* 0x0000004d004d7308 */ /* 0x000fe20000000800 */
[----:B------:R-:W-:Y:S01]  /*29e0*/  FMNMX.FTZ R2, R69, R2, !PT ;  /* 0x0000000245027209 */ /* 0x000fe20007810000 */
[----:B0-----:R-:W-:-:S04]  /*29f0*/  IMAD.MOV.U32 R75, RZ, RZ, R119 ;  /* 0x000000ffff4b7224 */ /* 0x001fc800078e0077 */
[----:B------:R-:W0:Y:S02]  /*2a00*/  SHFL.BFLY PT, R3, R2, 0x2, 0x1f ;  /* 0x0c401f0002037f89 */ /* 0x000e2400000e0000 */
[----:B------:R1:W3:Y:S01]  /*2a10*/  MUFU.EX2 R24, R79 ;  /* 0x0000004f00187308 */ /* 0x0002e20000000800 */
[----:B--2---:R-:W-:-:S07]  /*2a20*/  F2FP.F16.F32.PACK_AB R181, R22, R73 ;  /* 0x0000004916b5723e */ /* 0x004fce00000000ff */
[----:B------:R-:W-:Y:S01]  /*2a30*/  MUFU.EX2 R81, R81 ;  /* 0x0000005100517308 */ /* 0x000fe20000000800 */
[----:B-1----:R-:W-:-:S07]  /*2a40*/  IMAD.MOV.U32 R79, RZ, RZ, R119 ;  /* 0x000000ffff4f7224 */ /* 0x002fce00078e0077 */
[----:B------:R1:W2:Y:S01]  /*2a50*/  MUFU.EX2 R26, R83 ;  /* 0x00000053001a7308 */ /* 0x0002a20000000800 */
[----:B---3--:R-:W-:Y:S02]  /*2a60*/  F2FP.F16.F32.PACK_AB R183, R24, R77 ;  /* 0x0000004d18b7723e */ /* 0x008fe400000000ff */
[----:B0-----:R-:W-:-:S05]  /*2a70*/  FMNMX.FTZ R8, R2, R3, !PT ;  /* 0x0000000302087209 */ /* 0x001fca0007810000 */
[----:B------:R-:W-:Y:S01]  /*2a80*/  MUFU.EX2 R85, R85 ;  /* 0x0000005500557308 */ /* 0x000fe20000000800 */
[----:B-1----:R-:W-:Y:S01]  /*2a90*/  IMAD.MOV.U32 R83, RZ, RZ, R119 ;  /* 0x000000ffff537224 */ /* 0x002fe200078e0077 */
[----:B------:R-:W0:Y:S06]  /*2aa0*/  SHFL.BFLY PT, R3, R8, 0x1, 0x1f ;  /* 0x0c201f0008037f89 */ /* 0x000e2c00000e0000 */
[----:B------:R1:W3:Y:S01]  /*2ab0*/  MUFU.EX2 R28, R87 ;  /* 0x00000057001c7308 */ /* 0x0002e20000000800 */
[----:B--2---:R-:W-:-:S07]  /*2ac0*/  F2FP.F16.F32.PACK_AB R177, R26, R81 ;  /* 0x000000511ab1723e */ /* 0x004fce00000000ff */
[----:B------:R-:W-:Y:S01]  /*2ad0*/  MUFU.EX2 R89, R89 ;  /* 0x0000005900597308 */ /* 0x000fe20000000800 */
[----:B-1----:R-:W-:-:S07]  /*2ae0*/  IMAD.MOV.U32 R87, RZ, RZ, R119 ;  /* 0x000000ffff577224 */ /* 0x002fce00078e0077 */
[----:B------:R1:W2:Y:S01]  /*2af0*/  MUFU.EX2 R30, R91 ;  /* 0x0000005b001e7308 */ /* 0x0002a20000000800 */
[----:B---3--:R-:W-:Y:S02]  /*2b00*/  F2FP.F16.F32.PACK_AB R179, R28, R85 ;  /* 0x000000551cb3723e */ /* 0x008fe400000000ff */
[----:B0-----:R-:W-:-:S04]  /*2b10*/  FMNMX.FTZ R3, R8, R3, !PT ;  /* 0x0000000308037209 */ /* 0x001fc80007810000 */
[C---:B------:R-:W-:Y:S01]  /*2b20*/  FSETP.NEU.FTZ.AND P1, PT, R3.reuse, -INF , PT ;  /* 0xff8000000300780b */ /* 0x040fe20003f3d000 */
[----:B------:R-:W-:Y:S01]  /*2b30*/  FMUL.FTZ R2, R3, R0 ;  /* 0x0000000003027220 */ /* 0x000fe20000410000 */
[----:B------:R-:W-:Y:S01]  /*2b40*/  MUFU.EX2 R93, R93 ;  /* 0x0000005d005d7308 */ /* 0x000fe20000000800 */
[----:B-1----:R-:W-:-:S03]  /*2b50*/  IMAD.MOV.U32 R91, RZ, RZ, R119 ;  /* 0x000000ffff5b7224 */ /* 0x002fc600078e0077 */
[----:B------:R-:W-:Y:S02]  /*2b60*/  FSEL R2, R2, RZ, P1 ;  /* 0x000000ff02027208 */ /* 0x000fe40000800000 */
[----:B------:R-:W-:Y:S02]  /*2b70*/  PLOP3.LUT P1, PT, PT, PT, UP0, 0x80, 0x0 ;  /* 0x000000000000781c */ /* 0x000fe40003f2f008 */
        /* <DEDUP_REMOVED lines=16> */
[----:B------:R0:W1:Y:S01]  /*2c80*/  MUFU.EX2 R188, R25 ;  /* 0x0000001900bc7308 */ /* 0x0000620000000800 */
[-CC-:B------:R-:W-:Y:S01]  /*2c90*/  FFMA.FTZ R55, R55, R0.reuse, -R2.reuse ;  /* 0x0000000037377223 */ /* 0x180fe20000010802 */
[-CC-:B------:R-:W-:Y:S01]  /*2ca0*/  FFMA.FTZ R53, R53, R0.reuse, -R2.reuse ;  /* 0x0000000035357223 */ /* 0x180fe20000010802 */
[-CC-:B------:R-:W-:Y:S01]  /*2cb0*/  FFMA.FTZ R59, R59, R0.reuse, -R2.reuse ;  /* 0x000000003b3b7223 */ /* 0x180fe20000010802 */
[-CC-:B------:R-:W-:Y:S01]  /*2cc0*/  FFMA.FTZ R57, R57, R0.reuse, -R2.reuse ;  /* 0x0000000039397223 */ /* 0x180fe20000010802 */
[-CC-:B------:R-:W-:Y:S01]  /*2cd0*/  FFMA.FTZ R9, R9, R0.reuse, -R2.reuse ;  /* 0x0000000009097223 */ /* 0x180fe20000010802 */
[-CC-:B------:R-:W-:Y:S01]  /*2ce0*/  FFMA.FTZ R61, R61, R0.reuse, -R2.reuse ;  /* 0x000000003d3d7223 */ /* 0x180fe20000010802 */
[-C--:B------:R-:W-:Y:S01]  /*2cf0*/  FFMA.FTZ R13, R13, R0.reuse, -R2 ;  /* 0x000000000d0d7223 */ /* 0x080fe20000010802 */
[----:B------:R-:W3:Y:S01]  /*2d00*/  MUFU.EX2 R15, R15 ;  /* 0x0000000f000f7308 */ /* 0x000ee20000000800 */
[----:B0-----:R-:W-:Y:S01]  /*2d10*/  FADD.FTZ R25, R191, R34 ;  /* 0x00000022bf197221 */ /* 0x001fe20000010000 */
[C---:B------:R-:W-:Y:S01]  /*2d20*/  F2FP.F16.F32.PACK_AB R191, R14.reuse, R191 ;  /* 0x000000bf0ebf723e */ /* 0x040fe200000000ff */
[-CC-:B------:R-:W-:Y:S01]  /*2d30*/  FFMA.FTZ R65, R65, R0.reuse, -R2.reuse ;  /* 0x0000000041417223 */ /* 0x180fe20000010802 */
[-CC-:B------:R-:W-:Y:S01]  /*2d40*/  FFMA.FTZ R19, R19, R0.reuse, -R2.reuse ;  /* 0x0000000013137223 */ /* 0x180fe20000010802 */
[----:B------:R-:W-:Y:S01]  /*2d50*/  FADD.FTZ R34, R14, R25 ;  /* 0x000000190e227221 */ /* 0x000fe20000010000 */
[----:B------:R-:W-:Y:S01]  /*2d60*/  FFMA.FTZ R2, R69, R0, -R2 ;  /* 0x0000000045027223 */ /* 0x000fe20000010802 */
[----:B--2---:R-:W-:Y:S01]  /*2d70*/  F2FP.F16.F32.PACK_AB R173, R30, R89 ;  /* 0x000000591ead723e */ /* 0x004fe200000000ff */
[----:B------:R0:W2:Y:S01]  /*2d80*/  MUFU.EX2 R190, R29 ;  /* 0x0000001d00be7308 */ /* 0x0000a20000000800 */
[----:B------:R-:W-:Y:S01]  /*2d90*/  FADD.FTZ R25, R185, R34 ;  /* 0x00000022b9197221 */ /* 0x000fe20000010000 */
[----:B-1----:R-:W-:Y:S01]  /*2da0*/  FADD.FTZ R34, R11, R188 ;  /* 0x000000bc0b227221 */ /* 0x002fe20000010000 */
[----:B------:R-:W-:Y:S01]  /*2db0*/  F2FP.F16.F32.PACK_AB R188, R188, R11 ;  /* 0x0000000bbcbc723e */ /* 0x000fe200000000ff */
[----:B------:R-:W-:-:S02]  /*2dc0*/  IMAD.MOV.U32 R69, RZ, RZ, R119 ;  /* 0x000000ffff457224 */ /* 0x000fc400078e0077 */
[----:B------:R-:W-:Y:S01]  /*2dd0*/  FADD.FTZ R36, R18, R25 ;  /* 0x0000001912247221 */ /* 0x000fe20000010000 */
[----:B------:R-:W-:Y:S01]  /*2de0*/  F2FP.F16.F32.PACK_AB R175, R32, R93 ;  /* 0x0000005d20af723e */ /* 0x000fe200000000ff */
[----:B------:R-:W-:Y:S01]  /*2df0*/  IMAD.MOV.U32 R63, RZ, RZ, R119 ;  /* 0x000000ffff3f7224 */ /* 0x000fe200078e0077 */
[----:B------:R-:W1:Y:S01]  /*2e00*/  MUFU.EX2 R17, R17 ;  /* 0x0000001100117308 */ /* 0x000e620000000800 */
[----:B------:R-:W-:Y:S01]  /*2e10*/  FADD.FTZ R27, R23, R36 ;  /* 0x00000024171b7221 */ /* 0x000fe20000010000 */
[----:B---3--:R-:W-:Y:S01]  /*2e20*/  FADD.FTZ R25, R15, R34 ;  /* 0x000000220f197221 */ /* 0x008fe20000010000 */
[----:B------:R-:W-:Y:S02]  /*2e30*/  F2FP.F16.F32.PACK_AB R185, R18, R185 ;  /* 0x000000b912b9723e */ /* 0x000fe400000000ff */
[----:B------:R-:W-:Y:S01]  /*2e40*/  FADD.FTZ R36, R20, R27 ;  /* 0x0000001b14247221 */ /* 0x000fe20000010000 */
[----:B0-----:R-:W-:Y:S02]  /*2e50*/  MOV R29, R119 ;  /* 0x00000077001d7202 */ /* 0x001fe40000000f00 */
[----:B------:R0:W3:Y:S01]  /*2e60*/  MUFU.EX2 R184, R33 ;  /* 0x0000002100b87308 */ /* 0x0000e20000000800 */
[C---:B--2---:R-:W-:Y:S01]  /*2e70*/  FADD.FTZ R34, R190.reuse, R25 ;  /* 0x00000019be227221 */ /* 0x044fe20000010000 */
[----:B------:R-:W-:Y:S01]  /*2e80*/  FADD.FTZ R27, R73, R36 ;  /* 0x00000024491b7221 */ /* 0x000fe20000010000 */
[----:B------:R-:W-:Y:S01]  /*2e90*/  F2FP.F16.F32.PACK_AB R190, R190, R15 ;  /* 0x0000000fbebe723e */ /* 0x000fe200000000ff */
[----:B------:R-:W-:-:S02]  /*2ea0*/  IMAD.MOV.U32 R73, RZ, RZ, R119 ;  /* 0x000000ffff497224 */ /* 0x000fc400078e0077 */
[----:B------:R-:W-:Y:S02]  /*2eb0*/  FADD.FTZ R36, R22, R27 ;  /* 0x0000001b16247221 */ /* 0x000fe40000010000 */
[----:B------:R-:W2:Y:S01]  /*2ec0*/  MUFU.EX2 R21, R21 ;  /* 0x0000001500157308 */ /* 0x000ea20000000800 */
[----:B-1----:R-:W-:Y:S01]  /*2ed0*/  FADD.FTZ R25, R17, R34 ;  /* 0x0000002211197221 */ /* 0x002fe20000010000 */
[----:B------:R-:W-:Y:S01]  /*2ee0*/  FADD.FTZ R27, R77, R36 ;  /* 0x000000244d1b7221 */ /* 0x000fe20000010000 */
[--C-:B------:R-:W-:Y:S02]  /*2ef0*/  IMAD.MOV.U32 R77, RZ, RZ, R119.reuse ;  /* 0x000000ffff4d7224 */ /* 0x100fe400078e0077 */
[----:B0-----:R-:W-:Y:S02]  /*2f00*/  IMAD.MOV.U32 R33, RZ, RZ, R119 ;  /* 0x000000ffff217224 */ /* 0x001fe400078e0077 */
[----:B------:R-:W-:Y:S01]  /*2f10*/  FADD.FTZ R36, R24, R27 ;  /* 0x0000001b18247221 */ /* 0x000fe20000010000 */
[----:B------:R-:W-:Y:S01]  /*2f20*/  IMAD.MOV.U32 R24, RZ, RZ, R119 ;  /* 0x000000ffff187224 */ /* 0x000fe200078e0077 */
[----:B------:R0:W1:Y:S01]  /*2f30*/  MUFU.EX2 R186, R37 ;  /* 0x0000002500ba7308 */ /* 0x0000620000000800 */
[C---:B---3--:R-:W-:Y:S01]  /*2f40*/  FADD.FTZ R34, R184.reuse, R25 ;  /* 0x00000019b8227221 */ /* 0x048fe20000010000 */
[----:B------:R-:W-:Y:S01]  /*2f50*/  FADD.FTZ R27, R81, R36 ;  /* 0x00000024511b7221 */ /* 0x000fe20000010000 */
[----:B------:R-:W-:Y:S01]  /*2f60*/  F2FP.F16.F32.PACK_AB R184, R184, R17 ;  /* 0x00000011b8b8723e */ /* 0x000fe200000000ff */
[----:B------:R-:W-:-:S02]  /*2f70*/  IMAD.MOV.U32 R81, RZ, RZ, R119 ;  /* 0x000000ffff517224 */ /* 0x000fc400078e0077 */
[----:B------:R-:W-:Y:S01]  /*2f80*/  FADD.FTZ R36, R26, R27 ;  /* 0x0000001b1a247221 */ /* 0x000fe20000010000 */
[----:B------:R-:W-:Y:S01]  /*2f90*/  MOV R26, R119 ;  /* 0x00000077001a7202 */ /* 0x000fe20000000f00 */
[----:B------:R-:W3:Y:S01]  /*2fa0*/  MUFU.EX2 R43, R43 ;  /* 0x0000002b002b7308 */ /* 0x000ee20000000800 */
[----:B--2---:R-:W-:Y:S01]  /*2fb0*/  FADD.FTZ R25, R21, R34 ;  /* 0x0000002215197221 */ /* 0x004fe20000010000 */
[----:B------:R-:W-:Y:S01]  /*2fc0*/  FADD.FTZ R27, R85, R36 ;  /* 0x00000024551b7221 */ /* 0x000fe20000010000 */
[--C-:B------:R-:W-:Y:S02]  /*2fd0*/  IMAD.MOV.U32 R85, RZ, RZ, R119.reuse ;  /* 0x000000ffff557224 */ /* 0x100fe400078e0077 */
[----:B0-----:R-:W-:Y:S02]  /*2fe0*/  IMAD.MOV.U32 R37, RZ, RZ, R119 ;  /* 0x000000ffff257224 */ /* 0x001fe400078e0077 */
[----:B------:R-:W-:Y:S01]  /*2ff0*/  FADD.FTZ R36, R28, R27 ;  /* 0x0000001b1c247221 */ /* 0x000fe20000010000 */
[----:B------:R-:W-:Y:S01]  /*3000*/  IMAD.MOV.U32 R28, RZ, RZ, R119 ;  /* 0x000000ffff1c7224 */ /* 0x000fe200078e0077 */
[----:B------:R0:W2:Y:S01]  /*3010*/  MUFU.EX2 R180, R41 ;  /* 0x0000002900b47308 */ /* 0x0000a20000000800 */
[C---:B-1----:R-:W-:Y:S01]  /*3020*/  FADD.FTZ R34, R186.reuse, R25 ;  /* 0x00000019ba227221 */ /* 0x042fe20000010000 */
[----:B------:R-:W-:Y:S01]  /*3030*/  FADD.FTZ R27, R89, R36 ;  /* 0x00000024591b7221 */ /* 0x000fe20000010000 */
[----:B------:R-:W-:Y:S01]  /*3040*/  F2FP.F16.F32.PACK_AB R186, R186, R21 ;  /* 0x00000015baba723e */ /* 0x000fe200000000ff */
[----:B------:R-:W-:-:S02]  /*3050*/  IMAD.MOV.U32 R89, RZ, RZ, R119 ;  /* 0x000000ffff597224 */ /* 0x000fc400078e0077 */
[----:B------:R-:W-:Y:S01]  /*3060*/  FADD.FTZ R14, R30, R27 ;  /* 0x0000001b1e0e7221 */ /* 0x000fe20000010000 */
[--C-:B------:R-:W-:Y:S01]  /*3070*/  IMAD.MOV.U32 R36, RZ, RZ, R119.reuse ;  /* 0x000000ffff247224 */ /* 0x100fe200078e0077 */
[----:B------:R-:W1:Y:S01]  /*3080*/  MUFU.EX2 R47, R47 ;  /* 0x0000002f002f7308 */ /* 0x000e620000000800 */
[----:B---3--:R-:W-:Y:S01]  /*3090*/  FADD.FTZ R25, R43, R34 ;  /* 0x000000222b197221 */ /* 0x008fe20000010000 */
[----:B0-----:R-:W-:Y:S01]  /*30a0*/  MOV R41, R119 ;  /* 0x0000007700297202 */ /* 0x001fe20000000f00 */
[--C-:B------:R-:W-:Y:S02]  /*30b0*/  IMAD.MOV.U32 R30, RZ, RZ, R119.reuse ;  /* 0x000000ffff1e7224 */ /* 0x100fe400078e0077 */
[----:B------:R-:W-:-:S03]  /*30c0*/  IMAD.MOV.U32 R27, RZ, RZ, R119 ;  /* 0x000000ffff1b7224 */ /* 0x000fc600078e0077 */
[----:B------:R0:W3:Y:S01]  /*30d0*/  MUFU.EX2 R182, R45 ;  /* 0x0000002d00b67308 */ /* 0x0000e20000000800 */
[C---:B--2---:R-:W-:Y:S01]  /*30e0*/  FADD.FTZ R34, R180.reuse, R25 ;  /* 0x00000019b4227221 */ /* 0x044fe20000010000 */
[----:B------:R-:W-:Y:S01]  /*30f0*/  F2FP.F16.F32.PACK_AB R180, R180, R43 ;  /* 0x0000002bb4b4723e */ /* 0x000fe200000000ff */
[----:B------:R-:W-:-:S05]  /*3100*/  IMAD.MOV.U32 R43, RZ, RZ, R119 ;  /* 0x000000ffff2b7224 */ /* 0x000fca00078e0077 */
[----:B------:R-:W2:Y:S01]  /*3110*/  MUFU.EX2 R51, R51 ;  /* 0x0000003300337308 */ /* 0x000ea20000000800 */
[----:B-1----:R-:W-:Y:S01]  /*3120*/  FADD.FTZ R25, R47, R34 ;  /* 0x000000222f197221 */ /* 0x002fe20000010000 */
[----:B0-----:R-:W-:-:S06]  /*3130*/  IMAD.MOV.U32 R45, RZ, RZ, R119 ;  /* 0x000000ffff2d7224 */ /* 0x001fcc00078e0077 */
[----:B------:R0:W1:Y:S01]  /*3140*/  MUFU.EX2 R176, R49 ;  /* 0x0000003100b07308 */ /* 0x0000620000000800 */
[C---:B---3--:R-:W-:Y:S01]  /*3150*/  FADD.FTZ R34, R182.reuse, R25 ;  /* 0x00000019b6227221 */ /* 0x048fe20000010000 */
[----:B------:R-:W-:Y:S02]  /*3160*/  F2FP.F16.F32.PACK_AB R182, R182, R47 ;  /* 0x0000002fb6b6723e */ /* 0x000fe400000000ff */
[----:B------:R-:W-:-:S04]  /*3170*/  MOV R47, R119 ;  /* 0x00000077002f7202 */ /* 0x000fc80000000f00 */
[----:B------:R-:W3:Y:S01]  /*3180*/  MUFU.EX2 R55, R55 ;  /* 0x0000003700377308 */ /* 0x000ee20000000800 */
[----:B--2---:R-:W-:Y:S01]  /*3190*/  FADD.FTZ R25, R51, R34 ;  /* 0x0000002233197221 */ /* 0x004fe20000010000 */
[--C-:B0-----:R-:W-:Y:S02]  /*31a0*/  IMAD.MOV.U32 R49, RZ, RZ, R119.reuse ;  /* 0x000000ffff317224 */ /* 0x101fe400078e0077 */
[----:B------:R-:W-:-:S04]  /*31b0*/  IMAD.MOV.U32 R34, RZ, RZ, R119 ;  /* 0x000000ffff227224 */ /* 0x000fc800078e0077 */
[----:B------:R0:W2:Y:S01]  /*31c0*/  MUFU.EX2 R178, R53 ;  /* 0x0000003500b27308 */ /* 0x0000a20000000800 */
[C---:B-1----:R-:W-:Y:S01]  /*31d0*/  FADD.FTZ R12, R176.reuse, R25 ;  /* 0x00000019b00c7221 */ /* 0x042fe20000010000 */
[----:B------:R-:W-:Y:S01]  /*31e0*/  FADD.FTZ R25, R93, R14 ;  /* 0x0000000e5d197221 */ /* 0x000fe20000010000 */
[----:B------:R-:W-:Y:S01]  /*31f0*/  F2FP.F16.F32.PACK_AB R176, R176, R51 ;  /* 0x00000033b0b0723e */ /* 0x000fe200000000ff */
[----:B------:R-:W-:Y:S02]  /*3200*/  IMAD.MOV.U32 R93, RZ, RZ, R119 ;  /* 0x000000ffff5d7224 */ /* 0x000fe400078e0077 */
[----:B------:R-:W-:Y:S01]  /*3210*/  FADD.FTZ R14, R32, R25 ;  /* 0x00000019200e7221 */ /* 0x000fe20000010000 */
[----:B------:R-:W-:Y:S01]  /*3220*/  IMAD.MOV.U32 R51, RZ, RZ, R119 ;  /* 0x000000ffff337224 */ /* 0x000fe200078e0077 */
[----:B------:R-:W1:Y:S01]  /*3230*/  MUFU.EX2 R95, R95 ;  /* 0x0000005f005f7308 */ /* 0x000e620000000800 */
[----:B---3--:R-:W-:Y:S01]  /*3240*/  FADD.FTZ R23, R55, R12 ;  /* 0x0000000c37177221 */ /* 0x008fe20000010000 */
[----:B0-----:R-:W-:-:S02]  /*3250*/  MOV R53, R119 ;  /* 0x0000007700357202 */ /* 0x001fc40000000f00 */
[----:B------:R-:W-:-:S04]  /*3260*/  MOV R32, R119 ;  /* 0x0000007700207202 */ /* 0x000fc80000000f00 */
[----:B------:R-:W0:Y:S01]  /*3270*/  MUFU.EX2 R59, R59 ;  /* 0x0000003b003b7308 */ /* 0x000e220000000800 */
[C---:B--2---:R-:W-:Y:S01]  /*3280*/  FADD.FTZ R12, R178.reuse, R23 ;  /* 0x00000017b20c7221 */ /* 0x044fe20000010000 */
[----:B------:R-:W-:Y:S01]  /*3290*/  F2FP.F16.F32.PACK_AB R178, R178, R55 ;  /* 0x00000037b2b2723e */ /* 0x000fe200000000ff */
[----:B------:R-:W-:-:S05]  /*32a0*/  IMAD.MOV.U32 R55, RZ, RZ, R119 ;  /* 0x000000ffff377224 */ /* 0x000fca00078e0077 */
[----:B------:R2:W3:Y:S01]  /*32b0*/  MUFU.EX2 R8, R67 ;  /* 0x0000004300087308 */ /* 0x0004e20000000800 */
[----:B-1----:R-:W-:-:S07]  /*32c0*/  FADD.FTZ R25, R95, R14 ;  /* 0x0000000e5f197221 */ /* 0x002fce0000010000 */
[----:B------:R1:W4:Y:S01]  /*32d0*/  MUFU.EX2 R172, R57 ;  /* 0x0000003900ac7308 */ /* 0x0003220000000800 */
[----:B0-----:R-:W-:Y:S01]  /*32e0*/  FADD.FTZ R23, R59, R12 ;  /* 0x0000000c3b177221 */ /* 0x001fe20000010000 */
[----:B--2---:R-:W-:-:S06]  /*32f0*/  IMAD.MOV.U32 R67, RZ, RZ, R119 ;  /* 0x000000ffff437224 */ /* 0x004fcc00078e0077 */
[----:B------:R-:W0:Y:S01]  /*3300*/  MUFU.EX2 R97, R97 ;  /* 0x0000006100617308 */ /* 0x000e220000000800 */
[C---:B---3--:R-:W-:Y:S01]  /*3310*/  FADD.FTZ R14, R8.reuse, R25 ;  /* 0x00000019080e7221 */ /* 0x048fe20000010000 */
[----:B------:R-:W-:Y:S01]  /*3320*/  F2FP.F16.F32.PACK_AB R169, R8, R95 ;  /* 0x0000005f08a9723e */ /* 0x000fe200000000ff */
[--C-:B------:R-:W-:Y:S02]  /*3330*/  IMAD.MOV.U32 R95, RZ, RZ, R119.reuse ;  /* 0x000000ffff5f7224 */ /* 0x100fe400078e0077 */
[----:B-1----:R-:W-:-:S03]  /*3340*/  IMAD.MOV.U32 R57, RZ, RZ, R119 ;  /* 0x000000ffff397224 */ /* 0x002fc600078e0077 */
[----:B------:R-:W1:Y:S01]  /*3350*/  MUFU.EX2 R9, R9 ;  /* 0x0000000900097308 */ /* 0x000e620000000800 */
[C---:B----4-:R-:W-:Y:S01]  /*3360*/  FADD.FTZ R12, R172.reuse, R23 ;  /* 0x00000017ac0c7221 */ /* 0x050fe20000010000 */
[----:B------:R-:W-:Y:S02]  /*3370*/  F2FP.F16.F32.PACK_AB R172, R172, R59 ;  /* 0x0000003bacac723e */ /* 0x000fe400000000ff */
[----:B------:R-:W-:-:S04]  /*3380*/  MOV R59, R119 ;  /* 0x00000077003b7202 */ /* 0x000fc80000000f00 */
[----:B------:R-:W2:Y:S01]  /*3390*/  MUFU.EX2 R10, R10 ;  /* 0x0000000a000a7308 */ /* 0x000ea20000000800 */
[----:B0-----:R-:W-:-:S07]  /*33a0*/  FADD.FTZ R25, R97, R14 ;  /* 0x0000000e61197221 */ /* 0x001fce0000010000 */
[----:B------:R0:W3:Y:S01]  /*33b0*/  MUFU.EX2 R174, R61 ;  /* 0x0000003d00ae7308 */ /* 0x0000e20000000800 */
[----:B-1----:R-:W-:-:S07]  /*33c0*/  FADD.FTZ R23, R9, R12 ;  /* 0x0000000c09177221 */ /* 0x002fce0000010000 */
[----:B------:R-:W1:Y:S01]  /*33d0*/  MUFU.EX2 R13, R13 ;  /* 0x0000000d000d7308 */ /* 0x000e620000000800 */
[C---:B--2---:R-:W-:Y:S01]  /*33e0*/  FADD.FTZ R8, R10.reuse, R25 ;  /* 0x000000190a087221 */ /* 0x044fe20000010000 */
[----:B------:R-:W-:Y:S01]  /*33f0*/  F2FP.F16.F32.PACK_AB R171, R10, R97 ;  /* 0x000000610aab723e */ /* 0x000fe200000000ff */
[--C-:B------:R-:W-:Y:S02]  /*3400*/  IMAD.MOV.U32 R97, RZ, RZ, R119.reuse ;  /* 0x000000ffff617224 */ /* 0x100fe400078e0077 */
[--C-:B0-----:R-:W-:Y:S02]  /*3410*/  IMAD.MOV.U32 R61, RZ, RZ, R119.reuse ;  /* 0x000000ffff3d7224 */ /* 0x101fe400078e0077 */
[----:B------:R-:W-:Y:S01]  /*3420*/  IMAD.MOV.U32 R25, RZ, RZ, R119 ;  /* 0x000000ffff197224 */ /* 0x000fe200078e0077 */
[----:B------:R0:W2:Y:S01]  /*3430*/  MUFU.EX2 R168, R65 ;  /* 0x0000004100a87308 */ /* 0x0000a20000000800 */
[C---:B---3--:R-:W-:Y:S01]  /*3440*/  FADD.FTZ R10, R174.reuse, R23 ;  /* 0x00000017ae0a7221 */ /* 0x048fe20000010000 */
[----:B------:R-:W-:-:S06]  /*3450*/  F2FP.F16.F32.PACK_AB R174, R174, R9 ;  /* 0x00000009aeae723e */ /* 0x000fcc00000000ff */
[----:B------:R-:W3:Y:S01]  /*3460*/  MUFU.EX2 R19, R19 ;  /* 0x0000001300137308 */ /* 0x000ee20000000800 */
[----:B-1----:R-:W-:Y:S01]  /*3470*/  FADD.FTZ R11, R13, R10 ;  /* 0x0000000a0d0b7221 */ /* 0x002fe20000010000 */
[----:B0-----:R-:W-:-:S06]  /*3480*/  MOV R65, R119 ;  /* 0x0000007700417202 */ /* 0x001fcc0000000f00 */
[----:B------:R-:W0:Y:S01]  /*3490*/  MUFU.EX2 R2, R2 ;  /* 0x0000000200027308 */ /* 0x000e220000000800 */
[C---:B--2---:R-:W-:Y:S01]  /*34a0*/  FADD.FTZ R10, R168.reuse, R11 ;  /* 0x0000000ba80a7221 */ /* 0x044fe20000010000 */
[----:B------:R-:W-:-:S03]  /*34b0*/  F2FP.F16.F32.PACK_AB R168, R168, R13 ;  /* 0x0000000da8a8723e */ /* 0x000fc600000000ff */
[----:B---3--:R-:W-:Y:S01]  /*34c0*/  FADD.FTZ R11, R19, R10 ;  /* 0x0000000a130b7221 */ /* 0x008fe20000010000 */
[----:B------:R-:W-:-:S03]  /*34d0*/  IMAD.MOV.U32 R10, RZ, RZ, 0x3f800000 ;  /* 0x3f800000ff0a7424 */ /* 0x000fc600078e00ff */
[C---:B0-----:R-:W-:Y:S01]  /*34e0*/  FADD.FTZ R9, R2.reuse, R11 ;  /* 0x0000000b02097221 */ /* 0x041fe20000010000 */
[----:B------:R-:W-:Y:S01]  /*34f0*/  F2FP.F16.F32.PACK_AB R170, R2, R19 ;  /* 0x0000001302aa723e */ /* 0x000fe200000000ff */
[----:B------:R-:W-:Y:S01]  /*3500*/  IMAD.MOV.U32 R2, RZ, RZ, 0x3f800000 ;  /* 0x3f800000ff027424 */ /* 0x000fe200078e00ff */
[----:B------:R-:W-:Y:S06]  /*3510*/  @!P1 BRA `(.L_x_3289) ;  /* 0x0000002000409947 */ /* 0x000fec0003800000 */
[----:B------:R-:W-:Y:S01]  /*3520*/  MOV R13, R4 ;  /* 0x00000004000d7202 */ /* 0x000fe20000000f00 */
[----:B------:R-:W-:Y:S01]  /*3530*/  IMAD.MOV.U32 R11, RZ, RZ, R3 ;  /* 0x000000ffff0b7224 */ /* 0x000fe200078e0003 */
[----:B------:R-:W-:Y:S01]  /*3540*/  CS2R R118, SRZ ;  /* 0x0000000000767805 */ /* 0x000fe2000001ff00 */
[----:B------:R-:W-:Y:S01]  /*3550*/  IMAD.MOV.U32 R2, RZ, RZ, 0x3f800000 ;  /* 0x3f800000ff027424 */ /* 0x000fe200078e00ff */
        /* <DEDUP_REMOVED lines=47> */
[----:B------:R-:W-:Y:S01]  /*3850*/  UMOV UR58, URZ ;  /* 0x0000003f003a7c82 */ /* 0x000fe20008000000 */
[----:B------:R-:W-:-:S05]  /*3860*/  UMOV UR59, URZ ;  /* 0x0000003f003b7c82 */ /* 0x000fca0008000000 */
.L_x_3300:
[----:B------:R-:W-:-:S04]  /*3870*/  UISETP.NE.AND UP0, UPT, UR59, 0x1, UPT ;  /* 0x000000013b00788c */ /* 0x000fc8000bf05270 */
[----:B------:R-:W-:-:S04]  /*3880*/  USEL UR56, URZ, 0x1, UP0 ;  /* 0x000000013f387887 */ /* 0x000fc80008000000 */
[----:B------:R-:W-:Y:S01]  /*3890*/  ULOP3.LUT UR56, UR58, UR56, URZ, 0x3c, !UPT ;  /* 0x000000383a387292 */ /* 0x000fe2000f8e3c3f */
[----:B------:R-:W-:Y:S11]  /*38a0*/  @!P0 BRA `(.L_x_3290) ;  /* 0x0000000000048947 */ /* 0x000ff60003800000 */
[----:B------:R-:W-:Y:S01]  /*38b0*/  BPT.TRAP 0x1 ;  /* 0x000000040000795c */ /* 0x000fe20000300000 */
.L_x_3290:
[----:B------:R-:W-:Y:S01]  /*38c0*/  UIADD3 UR4, UR59, 0x1, URZ ;  /* 0x000000013b047890 */ /* 0x000fe2000fffe03f */
[----:B------:R-:W-:-:S03]  /*38d0*/  MOV R0, UR56 ;  /* 0x0000003800007c02 */ /* 0x000fc60008000f00 */
[----:B------:R-:W-:Y:S01]  /*38e0*/  UISETP.NE.AND UP0, UPT, UR4, 0x2, UPT ;  /* 0x000000020400788c */ /* 0x000fe2000bf05270 */
[----:B------:R-:W-:-:S03]  /*38f0*/  SHF.L.U32 R0, R0, 0x1f, RZ ;  /* 0x0000001f00007819 */ /* 0x000fc600000006ff */
[----:B------:R-:W-:-:S04]  /*3900*/  USEL UR4, UR4, URZ, UP0 ;  /* 0x0000003f04047287 */ /* 0x000fc80008000000 */
[----:B------:R-:W-:Y:S02]  /*3910*/  ULEA UR61, UR4, UR38, 0x3 ;  /* 0x00000026043d7291 */ /* 0x000fe4000f8e183f */
[----:B------:R-:W-:-:S07]  /*3920*/  IMAD.U32 R5, RZ, RZ, UR4 ;  /* 0x00000004ff057e24 */ /* 0x000fce000f8e00ff */
[----:B------:R0:W1:Y:S01]  /*3930*/  SYNCS.PHASECHK.TRANS64.TRYWAIT P1, [UR61+0x30830], R0 ;  /* 0x03083000ff0075a7 */ /* 0x000062000802017d */
[----:B------:R-:W-:Y:S05]  /*3940*/  @!P0 BRA `(.L_x_3291) ;  /* 0x0000000000048947 */ /* 0x000fea0003800000 */
[----:B------:R-:W-:Y:S01]  /*3950*/  BPT.TRAP 0x1 ;  /* 0x000000040000795c */ /* 0x000fe20000300000 */
.L_x_3291:
[----:B-1----:R-:W-:Y:S05]  /*3960*/  @P1 BRA `(.L_x_3292) ;  /* 0x0000000000081947 */ /* 0x002fea0003800000 */
[----:B------:R-:W1:Y:S02]  /*3970*/  SYNCS.PHASECHK.TRANS64.TRYWAIT P1, [UR61+0x30830], R0 ;  /* 0x03083000ff0075a7 */ /* 0x000e64000802017d */
[----:B-1----:R-:W-:Y:S05]  /*3980*/  @!P1 BRA `(.L_x_3293) ;  /* 0x0000008800489947 */ /* 0x002fea0003800000 */
.L_x_3292:
        /* <DEDUP_REMOVED lines=13> */
[----:B------:R-:W-:Y:S01]  /*3a60*/  UIMAD UR6, UR6, 0x900, UR57 ;  /* 0x00000900060678a4 */ /* 0x000fe2000f8e0239 */
[-C--:B------:R-:W-:Y:S01]  /*3a70*/  FMUL.FTZ R24, R24, R10.reuse ;  /* 0x0000000a18187220 */ /* 0x080fe20000410000 */
[----:B------:R-:W-:Y:S01]  /*3a80*/  UMOV UR47, 0x40000040 ;  /* 0x40000040002f7882 */ /* 0x000fe20000000000 */
[----:B------:R-:W-:Y:S01]  /*3a90*/  UMOV UR51, 0x40000040 ;  /* 0x4000004000337882 */ /* 0x000fe20000000000 */
[----:B------:R-:W-:Y:S01]  /*3aa0*/  UIADD3 UR10, UR6, 0x2, URZ ;  /* 0x00000002060a7890 */ /* 0x000fe2000fffe03f */
[-C--:B------:R-:W-:Y:S01]  /*3ab0*/  FMUL.FTZ R25, R25, R10.reuse ;  /* 0x0000000a19197220 */ /* 0x080fe20000410000 */
[----:B------:R-:W-:Y:S01]  /*3ac0*/  UIADD3 UR14, UR6, 0x4, URZ ;  /* 0x00000004060e7890 */ /* 0x000fe2000fffe03f */
[----:B------:R-:W-:Y:S01]  /*3ad0*/  FMUL.FTZ R28, R28, R10 ;  /* 0x0000000a1c1c7220 */ /* 0x000fe20000410000 */
[----:B------:R-:W-:-:S02]  /*3ae0*/  UIADD3 UR18, UR6, 0x6, URZ ;  /* 0x0000000606127890 */ /* 0x000fc4000fffe03f */
[----:B------:R-:W-:Y:S01]  /*3af0*/  HGMMA.64x96x16.F32 R120, gdesc[UR4], RZ, !UPT, gsb0 ;  /* 0x01600000047879f0 */ /* 0x000fe2000c0008ff */
        /* <DEDUP_REMOVED lines=103> */
[----:B------:R-:W-:-:S05]  /*4170*/  FMUL.FTZ R119, R119, R2 ;  /* 0x0000000277777220 */ /* 0x000fca0000410000 */
        /* <DEDUP_REMOVED lines=32> */
[----:B------:R-:W-:Y:S05]  /*4380*/  @!P0 BRA `(.L_x_3294) ;  /* 0x0000000000048947 */ /* 0x000fea0003800000 */
[----:B------:R-:W-:Y:S01]  /*4390*/  BPT.TRAP 0x1 ;  /* 0x000000040000795c */ /* 0x000fe20000300000 */
.L_x_3294:
[----:B------:R-:W-:Y:S01]  /*43a0*/  ULEA UR4, UR59, UR38, 0x3 ;  /* 0x000000263b047291 */ /* 0x000fe2000f8e183f */
[----:B01----:R-:W-:-:S05]  /*43b0*/  IMAD.U32 R0, RZ, RZ, UR58 ;  /* 0x0000003aff007e24 */ /* 0x003fca000f8e00ff */
[----:B------:R-:W-:-:S04]  /*43c0*/  SHF.L.U32 R0, R0, 0x1f, RZ ;  /* 0x0000001f00007819 */ /* 0x000fc800000006ff */
[----:B------:R0:W1:Y:S01]  /*43d0*/  SYNCS.PHASECHK.TRANS64.TRYWAIT P1, [UR4+0x30850], R0 ;  /* 0x03085000ff0075a7 */ /* 0x0000620008020144 */
[----:B------:R-:W-:Y:S05]  /*43e0*/  @!P0 BRA `(.L_x_3295) ;  /* 0x0000000000048947 */ /* 0x000fea0003800000 */
[----:B------:R-:W-:Y:S01]  /*43f0*/  BPT.TRAP 0x1 ;  /* 0x000000040000795c */ /* 0x000fe20000300000 */
.L_x_3295:
[----:B-1----:R-:W-:Y:S05]  /*4400*/  @P1 BRA `(.L_x_3296) ;  /* 0x0000000000081947 */ /* 0x002fea0003800000 */
[----:B------:R-:W1:Y:S02]  /*4410*/  SYNCS.PHASECHK.TRANS64.TRYWAIT P1, [UR4+0x30850], R0 ;  /* 0x03085000ff0075a7 */ /* 0x000e640008020144 */
[----:B-1----:R-:W-:Y:S05]  /*4420*/  @!P1 BRA `(.L_x_3297) ;  /* 0x0000007c00b89947 */ /* 0x002fea0003800000 */
.L_x_3296:
[----:B------:R-:W-:Y:S01]  /*4430*/  UIADD3 UR5, UR38, 0x400, URZ ;  /* 0x0000040026057890 */ /* 0x000fe2000fffe03f */
[----:B------:R-:W-:Y:S01]  /*4440*/  WARPGROUP.ARRIVE ;  /* 0x00000000000079c5 */ /* 0x000fe20000000000 */
[----:B------:R-:W-:Y:S01]  /*4450*/  UMOV UR7, 0x40000040 ;  /* 0x4000004000077882 */ /* 0x000fe20000000000 */
[----:B------:R-:W-:Y:S01]  /*4460*/  UMOV UR11, 0x40000040 ;  /* 0x40000040000b7882 */ /* 0x000fe20000000000 */
[----:B------:R-:W-:-:S04]  /*4470*/  USHF.R.U32.HI UR5, URZ, 0x4, UR5 ;  /* 0x000000043f057899 */ /* 0x000fc80008011605 */
[----:B------:R-:W-:-:S04]  /*4480*/  ULOP3.LUT UR5, UR5, 0x3fff, URZ, 0xc0, !UPT ;  /* 0x00003fff05057892 */ /* 0x000fc8000f8ec03f */
[----:B------:R-:W-:-:S04]  /*4490*/  ULOP3.LUT UR5, UR5, 0x3000000, URZ, 0xfc, !UPT ;  /* 0x0300000005057892 */ /* 0x000fc8000f8efc3f */
[----:B------:R-:W-:-:S04]  /*44a0*/  UIMAD UR6, UR59, 0x900, UR5 ;  /* 0x000009003b0678a4 */ /* 0x000fc8000f8e0205 */
[----:B------:R-:W-:-:S05]  /*44b0*/  UIADD3 UR10, UR6, 0x80, URZ ;  /* 0x00000080060a7890 */ /* 0x000fca000fffe03f */
[----:B------:R-:W-:Y:S01]  /*44c0*/  HGMMA.64x192x16.F32 R24, R188, gdesc[UR4].tnspB, R24, gsb0 ;  /* 0x42e00004bc187df0 */ /* 0x000fe20008000818 */
[----:B------:R-:W-:Y:S02]  /*44d0*/  UMOV UR7, 0x40000040 ;  /* 0x4000004000077882 */ /* 0x000fe40000000000 */
[----:B------:R-:W-:Y:S02]  /*44e0*/  WARPGROUP.DEPBAR.LE gsb0, 0x0 ;  /* 0x00008000000079c5 */ /* 0x000fe40000010000 */
[----:B------:R-:W-:-:S15]  /*44f0*/  WARPGROUP.ARRIVE ;  /* 0x00000000000079c5 */ /* 0x000fde0000000000 */
[----:B------:R-:W-:Y:S01]  /*4500*/  HGMMA.64x192x16.F32 R24, R184, gdesc[UR8].tnspB, R24, gsb0 ;  /* 0x42e00008b8187df0 */ /* 0x000fe20008000818 */
[----:B------:R-:W-:Y:S01]  /*4510*/  UIADD3 UR10, UR6, 0x100, URZ ;  /* 0x00000100060a7890 */ /* 0x000fe2000fffe03f */
[----:B------:R-:W-:Y:S01]  /*4520*/  UMOV UR11, 0x40000040 ;  /* 0x40000040000b7882 */ /* 0x000fe20000000000 */
        /* <DEDUP_REMOVED lines=10> */
[----:B------:R-:W-:Y:S01]  /*45d0*/  UIADD3 UR6, UR6, 0x280, URZ ;  /* 0x0000028006067890 */ /* 0x000fe2000fffe03f */
[----:B------:R-:W-:Y:S02]  /*45e0*/  WARPGROUP.DEPBAR.LE gsb0, 0x0 ;  /* 0x00008000000079c5 */ /* 0x000fe40000010000 */
[----:B------:R-:W-:-:S14]  /*45f0*/  WARPGROUP.ARRIVE ;  /* 0x00000000000079c5 */ /* 0x000fdc0000000000 */
[----:B------:R-:W-:Y:S03]  /*4600*/  HGMMA.64x192x16.F32 R24, R172, gdesc[UR8].tnspB, R24, gsb0 ;  /* 0x42e00008ac187df0 */ /* 0x000fe60008000818 */
[----:B------:R-:W-:Y:S02]  /*4610*/  WARPGROUP.DEPBAR.LE gsb0, 0x0 ;  /* 0x00008000000079c5 */ /* 0x000fe40000010000 */
[----:B------:R-:W-:-:S15]  /*4620*/  WARPGROUP.ARRIVE ;  /* 0x00000000000079c5 */ /* 0x000fde0000000000 */
[----:B------:R-:W-:Y:S03]  /*4630*/  HGMMA.64x192x16.F32 R24, R168, gdesc[UR4].tnspB, R24, gsb0 ;  /* 0x42e00004a8187df0 */ /* 0x000fe60008000818 */
[----:B------:R-:W-:Y:S02]  /*4640*/  WARPGROUP.DEPBAR.LE gsb0, 0x0 ;  /* 0x00008000000079c5 */ /* 0x000fe40000010000 */
[----:B------:R-:W-:Y:S05]  /*4650*/  @!P0 BRA `(.L_x_3298) ;  /* 0x0000000000048947 */ /* 0x000fea0003800000 */
[----:B------:R-:W-:Y:S01]  /*4660*/  BPT.TRAP 0x1 ;  /* 0x000000040000795c */ /* 0x000fe20000300000 */
.L_x_3298:
[----:B01----:R-:W-:Y:S01]  /*4670*/  FMNMX.FTZ R0, R120, R11, !PT ;  /* 0x0000000b78007209 */ /* 0x003fe20007810000 */
[----:B------:R-:W0:Y:S01]  /*4680*/  S2UR UR5, SR_CgaCtaId ;  /* 0x00000000000579c3 */ /* 0x000e220000008800 */
[----:B------:R-:W-:Y:S01]  /*4690*/  FMNMX.FTZ R2, R122, R13, !PT ;  /* 0x0000000d7a027209 */ /* 0x000fe20007810000 */
[----:B------:R-:W-:Y:S01]  /*46a0*/  UIADD3 UR61, UR61, 0x30840, URZ ;  /* 0x000308403d3d7890 */ /* 0x000fe2000fffe03f */
        /* <DEDUP_REMOVED lines=10> */
[----:B------:R-:W-:Y:S01]  /*4750*/  FMNMX.FTZ R0, R132, R3, !PT ;  /* 0x0000000384007209 */ /* 0x000fe20007810000 */
[----:B0-----:R-:W-:Y:S01]  /*4760*/  UPRMT UR61, UR5, 0x654, UR61 ;  /* 0x00000654053d7896 */ /* 0x001fe2000800003d */
[----:B------:R-:W-:Y:S02]  /*4770*/  FMNMX.FTZ R2, R134, R15, !PT ;  /* 0x0000000f86027209 */ /* 0x000fe40007810000 */
[----:B------:R-:W-:Y:S02]  /*4780*/  FMNMX.FTZ R3, R133, R0, !PT ;  /* 0x0000000085037209 */ /* 0x000fe40007810000 */
[----:B------:R-:W-:Y:S02]  /*4790*/  FMNMX.FTZ R15, R135, R2, !PT ;  /* 0x00000002870f7209 */ /* 0x000fe40007810000 */
[----:B------:R-:W-:Y:S02]  /*47a0*/  FMNMX.FTZ R0, R136, R3, !PT ;  /* 0x0000000388007209 */ /* 0x000fe40007810000 */
[----:B------:R-:W-:Y:S01]  /*47b0*/  FMNMX.FTZ R2, R138, R15, !PT ;  /* 0x0000000f8a027209 */ /* 0x000fe20007810000 */
[----:B------:R-:W-:Y:S01]  /*47c0*/  SYNCS.ARRIVE.TRANS64.RED.A1T0 RZ, [UR61], RZ ;  /* 0x000000ffffff79a7 */ /* 0x000fe2000810043d */
        /* <DEDUP_REMOVED lines=29> */
[----:B------:R-:W-:Y:S01]  /*49a0*/  FMNMX.FTZ R2, R167, R2, !PT ;  /* 0x00000002a7027209 */ /* 0x000fe20007810000 */
[----:B------:R-:W0:Y:S02]  /*49b0*/  LDC R0, c[0x0][0x988] ;  /* 0x00026200ff007b82 */ /* 0x000e240000000800 */
[----:B------:R-:W1:Y:S04]  /*49c0*/  SHFL.BFLY PT, R3, R10, 0x2, 0x1f ;  /* 0x0c401f000a037f89 */ /* 0x000e6800000e0000 */
[----:B------:R-:W2:Y:S01]  /*49d0*/  SHFL.BFLY PT, R15, R2, 0x2, 0x1f ;  /* 0x0c401f00020f7f89 */ /* 0x000ea200000e0000 */
[----:B-1----:R-:W-:-:S02]  /*49e0*/  FMNMX.FTZ R12, R10, R3, !PT ;  /* 0x000000030a0c7209 */ /* 0x002fc40007810000 */
[----:B--2---:R-:W-:-:S03]  /*49f0*/  FMNMX.FTZ R15, R2, R15, !PT ;  /* 0x0000000f020f7209 */ /* 0x004fc60007810000 */
[----:B------:R-:W1:Y:S04]  /*4a00*/  SHFL.BFLY PT, R3, R12, 0x1, 0x1f ;  /* 0x0c201f000c037f89 */ /* 0x000e6800000e0000 */
[----:B------:R-:W2:Y:S01]  /*4a10*/  SHFL.BFLY PT, R4, R15, 0x1, 0x1f ;  /* 0x0c201f000f047f89 */ /* 0x000ea200000e0000 */
[----:B-1----:R-:W-:Y:S02]  /*4a20*/  FMNMX.FTZ R3, R12, R3, !PT ;  /* 0x000000030c037209 */ /* 0x002fe40007810000 */
[----:B--2---:R-:W-:-:S03]  /*4a30*/  FMNMX.FTZ R4, R15, R4, !PT ;  /* 0x000000040f047209 */ /* 0x004fc60007810000 */
[C---:B------:R-:W-:Y:S01]  /*4a40*/  FADD.FTZ R11, -R3.reuse, R11 ;  /* 0x0000000b030b7221 */ /* 0x040fe20000010100 */
[----:B0-----:R-:W-:-:S03]  /*4a50*/  FMUL.FTZ R169, R3, R0 ;  /* 0x0000000003a97220 */ /* 0x001fc60000410000 */
[-C--:B------:R-:W-:Y:S01]  /*4a60*/  FMUL.FTZ R14, R11, R0.reuse ;  /* 0x000000000b0e7220 */ /* 0x080fe20000410000 */
[C---:B------:R-:W-:Y:S01]  /*4a70*/  FADD.FTZ R11, -R4.reuse, R13 ;  /* 0x0000000d040b7221 */ /* 0x040fe20000010100 */
[-CC-:B------:R-:W-:Y:S01]  /*4a80*/  FFMA.FTZ R21, R141, R0.reuse, -R169.reuse ;  /* 0x000000008d157223 */ /* 0x180fe200000108a9 */
[-C--:B------:R-:W-:Y:S01]  /*4a90*/  FMUL.FTZ R141, R4, R0.reuse ;  /* 0x00000000048d7220 */ /* 0x080fe20000410000 */
[-CC-:B------:R-:W-:Y:S01]  /*4aa0*/  FFMA.FTZ R188, R121, R0.reuse, -R169.reuse ;  /* 0x0000000079bc7223 */ /* 0x180fe200000108a9 */
[-C--:B------:R-:W-:Y:S01]  /*4ab0*/  FMUL.FTZ R2, R11, R0.reuse ;  /* 0x000000000b027220 */ /* 0x080fe20000410000 */
[-C--:B------:R-:W-:Y:S01]  /*4ac0*/  FFMA.FTZ R11, R120, R0.reuse, -R169 ;  /* 0x00000000780b7223 */ /* 0x080fe200000108a9 */
[-CC-:B------:R-:W-:Y:S01]  /*4ad0*/  FFMA.FTZ R189, R122, R0.reuse, -R141.reuse ;  /* 0x000000007abd7223 */ /* 0x180fe2000001088d */
[-C--:B------:R-:W-:Y:S01]  /*4ae0*/  FFMA.FTZ R12, R123, R0.reuse, -R141 ;  /* 0x000000007b0c7223 */ /* 0x080fe2000001088d */
[----:B------:R0:W-:Y:S01]  /*4af0*/  MUFU.EX2 R10, R14 ;  /* 0x0000000e000a7308 */ /* 0x0001e20000000800 */
[-C--:B------:R-:W-:Y:S01]  /*4b00*/  FFMA.FTZ R190, R124, R0.reuse, -R169 ;  /* 0x000000007cbe7223 */ /* 0x080fe200000108a9 */
[-C--:B------:R-:W-:Y:S01]  /*4b10*/  FFMA.FTZ R191, R126, R0.reuse, -R141 ;  /* 0x000000007ebf7223 */ /* 0x080fe2000001088d */
[-CC-:B------:R-:W-:Y:S01]  /*4b20*/  FFMA.FTZ R13, R125, R0.reuse, -R169.reuse ;  /* 0x000000007d0d7223 */ /* 0x180fe200000108a9 */
[-C--:B------:R-:W-:Y:S01]  /*4b30*/  FFMA.FTZ R184, R128, R0.reuse, -R169 ;  /* 0x0000000080b87223 */ /* 0x080fe200000108a9 */
[-C--:B------:R-:W-:Y:S01]  /*4b40*/  FFMA.FTZ R185, R130, R0.reuse, -R141 ;  /* 0x0000000082b97223 */ /* 0x080fe2000001088d */
[-C--:B------:R-:W-:Y:S01]  /*4b50*/  FFMA.FTZ R15, R129, R0.reuse, -R169 ;  /* 0x00000000810f7223 */ /* 0x080fe200000108a9 */
[-CC-:B------:R-:W-:Y:S01]  /*4b60*/  FFMA.FTZ R18, R131, R0.reuse, -R141.reuse ;  /* 0x0000000083127223 */ /* 0x180fe2000001088d */
[----:B------:R-:W1:Y:S01]  /*4b70*/  MUFU.EX2 R11, R11 ;  /* 0x0000000b000b7308 */ /* 0x000e620000000800 */
[-C--:B0-----:R-:W-:Y:S01]  /*4b80*/  FFMA.FTZ R14, R127, R0.reuse, -R141 ;  /* 0x000000007f0e7223 */ /* 0x081fe2000001088d */
[-C--:B------:R-:W-:Y:S01]  /*4b90*/  FFMA.FTZ R186, R132, R0.reuse, -R169 ;  /* 0x0000000084ba7223 */ /* 0x080fe200000108a9 */
[-C--:B------:R-:W-:Y:S01]  /*4ba0*/  FFMA.FTZ R187, R134, R0.reuse, -R141 ;  /* 0x0000000086bb7223 */ /* 0x080fe2000001088d */
[-C--:B------:R-:W-:Y:S01]  /*4bb0*/  FFMA.FTZ R17, R133, R0.reuse, -R169 ;  /* 0x0000000085117223 */ /* 0x080fe200000108a9 */
[-C--:B------:R-:W-:Y:S01]  /*4bc0*/  FFMA.FTZ R20, R135, R0.reuse, -R141 ;  /* 0x0000000087147223 */ /* 0x080fe2000001088d */
[-C--:B------:R-:W-:Y:S01]  /*4bd0*/  FFMA.FTZ R180, R136, R0.reuse, -R169 ;  /* 0x0000000088b47223 */ /* 0x080fe200000108a9 */
[-C--:B------:R-:W-:Y:S01]  /*4be0*/  FFMA.FTZ R181, R138, R0.reuse, -R141 ;  /* 0x000000008ab57223 */ /* 0x080fe2000001088d */
[----:B------:R-:W-:Y:S01]  /*4bf0*/  MUFU.EX2 R2, R2 ;  /* 0x0000000200027308 */ /* 0x000fe20000000800 */
[-C--:B------:R-:W-:Y:S01]  /*4c00*/  FFMA.FTZ R19, R137, R0.reuse, -R169 ;  /* 0x0000000089137223 */ /* 0x080fe200000108a9 */
[-C--:B------:R-:W-:Y:S01]  /*4c10*/  FFMA.FTZ R22, R139, R0.reuse, -R141 ;  /* 0x000000008b167223 */ /* 0x080fe2000001088d */
[-C--:B------:R-:W-:Y:S01]  /*4c20*/  FFMA.FTZ R182, R140, R0.reuse, -R169 ;  /* 0x000000008cb67223 */ /* 0x080fe200000108a9 */
[-CC-:B------:R-:W-:Y:S01]  /*4c30*/  FFMA.FTZ R183, R142, R0.reuse, -R141.reuse ;  /* 0x000000008eb77223 */ /* 0x180fe2000001088d */
[-C--:B------:R-:W-:Y:S01]  /*4c40*/  FFMA.FTZ R120, R143, R0.reuse, -R141 ;  /* 0x000000008f787223 */ /* 0x080fe2000001088d */
[-C--:B------:R-:W-:Y:S01]  /*4c50*/  FFMA.FTZ R176, R144, R0.reuse, -R169 ;  /* 0x0000000090b07223 */ /* 0x080fe200000108a9 */
[-C--:B------:R-:W-:Y:S01]  /*4c60*/  FFMA.FTZ R177, R146, R0.reuse, -R141 ;  /* 0x0000000092b17223 */ /* 0x080fe2000001088d */
[----:B------:R-:W0:Y:S01]  /*4c70*/  MUFU.EX2 R189, R189 ;  /* 0x000000bd00bd7308 */ /* 0x000e220000000800 */
[----:B-1----:R-:W-:Y:S01]  /*4c80*/  FFMA.FTZ R9, R10, R9, R11 ;  /* 0x000000090a097223 */ /* 0x002fe2000001000b */
[-C--:B------:R-:W-:Y:S01]  /*4c90*/  FFMA.FTZ R23, R145, R0.reuse, -R169 ;  /* 0x0000000091177223 */ /* 0x080fe200000108a9 */
[-C--:B------:R-:W-:Y:S01]  /*4ca0*/  FFMA.FTZ R122, R147, R0.reuse, -R141 ;  /* 0x00000000937a7223 */ /* 0x080fe2000001088d */
[-C--:B------:R-:W-:Y:S01]  /*4cb0*/  FFMA.FTZ R178, R148, R0.reuse, -R169 ;  /* 0x0000000094b27223 */ /* 0x080fe200000108a9 */
[-C--:B------:R-:W-:Y:S01]  /*4cc0*/  FFMA.FTZ R179, R150, R0.reuse, -R141 ;  /* 0x0000000096b37223 */ /* 0x080fe2000001088d */
[-C--:B------:R-:W-:Y:S01]  /*4cd0*/  FFMA.FTZ R121, R149, R0.reuse, -R169 ;  /* 0x0000000095797223 */ /* 0x080fe200000108a9 */
[-C--:B------:R-:W-:Y:S01]  /*4ce0*/  FFMA.FTZ R124, R151, R0.reuse, -R141 ;  /* 0x00000000977c7223 */ /* 0x080fe2000001088d */
[----:B------:R-:W1:Y:S01]  /*4cf0*/  MUFU.EX2 R188, R188 ;  /* 0x000000bc00bc7308 */ /* 0x000e620000000800 */
[-C--:B------:R-:W-:Y:S01]  /*4d00*/  FFMA.FTZ R172, R152, R0.reuse, -R169 ;  /* 0x0000000098ac7223 */ /* 0x080fe200000108a9 */
[-C--:B------:R-:W-:Y:S01]  /*4d10*/  FFMA.FTZ R154, R154, R0.reuse, -R141 ;  /* 0x000000009a9a7223 */ /* 0x080fe2000001088d */
[-C--:B------:R-:W-:Y:S01]  /*4d20*/  FFMA.FTZ R125, R153, R0.reuse, -R169 ;  /* 0x00000000997d7223 */ /* 0x080fe200000108a9 */
[-C--:B------:R-:W-:Y:S01]  /*4d30*/  FFMA.FTZ R155, R155, R0.reuse, -R141 ;  /* 0x000000009b9b7223 */ /* 0x080fe2000001088d */
[-C--:B------:R-:W-:Y:S01]  /*4d40*/  FFMA.FTZ R174, R156, R0.reuse, -R169 ;  /* 0x000000009cae7223 */ /* 0x080fe200000108a9 */
[-C--:B------:R-:W-:Y:S01]  /*4d50*/  FFMA.FTZ R158, R158, R0.reuse, -R141 ;  /* 0x000000009e9e7223 */ /* 0x080fe2000001088d */
[----:B------:R-:W-:Y:S01]  /*4d60*/  FFMA.FTZ R129, R157, R0, -R169 ;  /* 0x000000009d817223 */ /* 0x000fe200000108a9 */
[----:B------:R-:W2:Y:S01]  /*4d70*/  MUFU.EX2 R12, R12 ;  /* 0x0000000c000c7308 */ /* 0x000ea20000000800 */
[----:B0-----:R-:W-:Y:S01]  /*4d80*/  FFMA.FTZ R123, R2, R8, R189 ;  /* 0x00000008027b7223 */ /* 0x001fe200000100bd */
[-C--:B------:R-:W-:Y:S01]  /*4d90*/  FFMA.FTZ R159, R159, R0.reuse, -R141 ;  /* 0x000000009f9f7223 */ /* 0x080fe2000001088d */
[-C--:B------:R-:W-:Y:S01]  /*4da0*/  FFMA.FTZ R168, R160, R0.reuse, -R169 ;  /* 0x00000000a0a87223 */ /* 0x080fe200000108a9 */
[-C--:B------:R-:W-:Y:S01]  /*4db0*/  FFMA.FTZ R162, R162, R0.reuse, -R141 ;  /* 0x00000000a2a27223 */ /* 0x080fe2000001088d */
[-C--:B------:R-:W-:Y:S01]  /*4dc0*/  FFMA.FTZ R133, R161, R0.reuse, -R169 ;  /* 0x00000000a1857223 */ /* 0x080fe200000108a9 */
[-C--:B------:R-:W-:Y:S01]  /*4dd0*/  FFMA.FTZ R163, R163, R0.reuse, -R141 ;  /* 0x00000000a3a37223 */ /* 0x080fe2000001088d */
[-C--:B------:R-:W-:Y:S01]  /*4de0*/  FFMA.FTZ R170, R164, R0.reuse, -R169 ;  /* 0x00000000a4aa7223 */ /* 0x080fe200000108a9 */
[----:B------:R-:W0:Y:S01]  /*4df0*/  MUFU.EX2 R190, R190 ;  /* 0x000000be00be7308 */ /* 0x000e220000000800 */
[----:B-1----:R-:W-:Y:S01]  /*4e00*/  FADD.FTZ R9, R188, R9 ;  /* 0x00000009bc097221 */ /* 0x002fe20000010000 */
[-C--:B------:R-:W-:Y:S01]  /*4e10*/  FFMA.FTZ R166, R166, R0.reuse, -R141 ;  /* 0x00000000a6a67223 */ /* 0x080fe2000001088d */
[-C--:B------:R-:W-:Y:S01]  /*4e20*/  FFMA.FTZ R137, R165, R0.reuse, -R169 ;  /* 0x00000000a5897223 */ /* 0x080fe200000108a9 */
[----:B------:R-:W-:-:S04]  /*4e30*/  FFMA.FTZ R141, R167, R0, -R141 ;  /* 0x00000000a78d7223 */ /* 0x000fc8000001088d */
        /* <DEDUP_REMOVED lines=90> */
.L_x_3299:
[----:B------:R-:W0:Y:S01]  /*53e0*/  S2UR UR5, SR_CgaCtaId ;  /* 0x00000000000579c3 */ /* 0x000e220000008800 */
[----:B------:R-:W-:Y:S01]  /*53f0*/  UISETP.GT.AND UP0, UPT, UR60, UR39, UPT ;  /* 0x000000273c00728c */ /* 0x000fe2000bf04270 */
[----:B------:R-:W-:Y:S01]  /*5400*/  R2UR UR59, R5 ;  /* 0x00000000053b72ca */ /* 0x000fe200000e0000 */
[----:B------:R-:W-:Y:S01]  /*5410*/  UIADD3 UR4, UR4, 0x30860, URZ ;  /* 0x0003086004047890 */ /* 0x000fe2000fffe03f */
[----:B------:R-:W-:Y:S01]  /*5420*/  F2FP.F16.F32.PACK_AB R188, R188, R11 ;  /* 0x0000000bbcbc723e */ /* 0x000fe200000000ff */
[----:B------:R-:W-:Y:S01]  /*5430*/  UIADD3 UR60, UR60, -0x1, URZ ;  /* 0xffffffff3c3c7890 */ /* 0x000fe2000fffe03f */
[----:B------:R-:W-:Y:S01]  /*5440*/  F2FP.F16.F32.PACK_AB R190, R13, R190 ;  /* 0x000000be0dbe723e */ /* 0x000fe200000000ff */
[----:B------:R-:W-:Y:S01]  /*5450*/  UMOV UR58, UR56 ;  /* 0x00000038003a7c82 */ /* 0x000fe20008000000 */
[----:B------:R-:W-:Y:S01]  /*5460*/  PLOP3.LUT P1, PT, PT, PT, UP0, 0x80, 0x0 ;  /* 0x000000000000781c */ /* 0x000fe20003f2f008 */
        /* <DEDUP_REMOVED lines=25> */
[----:B------:R-:W-:Y:S01]  /*5600*/  MOV R13, R4 ;  /* 0x00000004000d7202 */ /* 0x000fe20000000f00 */
[----:B------:R-:W-:Y:S06]  /*5610*/  @P1 BRA `(.L_x_3300) ;  /* 0xffffffe000941947 */ /* 0x000fec000383ffff */
.L_x_3289:
        /* <DEDUP_REMOVED lines=99> */
.L_x_3301:
[----:B------:R-:W-:Y:S01]  /*5c50*/  R2UR UR5, R5 ;  /* 0x00000000050572ca */ /* 0x000fe200000e0000 */
[----:B------:R-:W-:-:S05]  /*5c60*/  IMAD.U32 R2, RZ, RZ, UR56 ;  /* 0x00000038ff027e24 */ /* 0x000fca000f8e00ff */
[----:B------:R-:W-:-:S07]  /*5c70*/  SHF.L.U32 R2, R2, 0x1f, RZ ;  /* 0x0000001f02027819 */ /* 0x000fce00000006ff */
[----:B------:R-:W-:-:S09]  /*5c80*/  ULEA UR5, UR5, UR38, 0x3 ;  /* 0x0000002605057291 */ /* 0x000fd2000f8e183f */
[----:B------:R0:W1:Y:S01]  /*5c90*/  SYNCS.PHASECHK.TRANS64.TRYWAIT P1, [UR5+0x30850], R2 ;  /* 0x03085002ff0075a7 */ /* 0x0000620008020145 */
[----:B------:R-:W-:Y:S05]  /*5ca0*/  @!P0 BRA `(.L_x_3302) ;  /* 0x0000000000048947 */ /* 0x000fea0003800000 */
[----:B------:R-:W-:Y:S01]  /*5cb0*/  BPT.TRAP 0x1 ;  /* 0x000000040000795c */ /* 0x000fe20000300000 */
.L_x_3302:
[----:B-1----:R-:W-:Y:S05]  /*5cc0*/  @P1 BRA `(.L_x_3303) ;  /* 0x0000000000081947 */ /* 0x002fea0003800000 */
[----:B------:R-:W1:Y:S02]  /*5cd0*/  SYNCS.PHASECHK.TRANS64.TRYWAIT P1, [UR5+0x30850], R2 ;  /* 0x03085002ff0075a7 */ /* 0x000e640008020145 */
[----:B-1----:R-:W-:Y:S05]  /*5ce0*/  @!P1 BRA `(.L_x_3304) ;  /* 0x0000006400a09947 */ /* 0x002fea0003800000 */
.L_x_3303:
[----:B------:R-:W-:Y:S01]  /*5cf0*/  UIADD3 UR38, UR38, 0x400, URZ ;  /* 0x0000040026267890 */ /* 0x000fe2000fffe03f */
[----:B------:R-:W-:Y:S01]  /*5d00*/  R2UR UR6, R5 ;  /* 0x00000000050672ca */ /* 0x000fe200000e0000 */
[----:B------:R-:W-:Y:S01]  /*5d10*/  WARPGROUP.ARRIVE ;  /* 0x00000000000079c5 */ /* 0x000fe20000000000 */
[----:B------:R-:W-:Y:S01]  /*5d20*/  UMOV UR7, 0x40000040 ;  /* 0x4000004000077882 */ /* 0x000fe20000000000 */
[----:B------:R-:W-:Y:S01]  /*5d30*/  USHF.R.U32.HI UR38, URZ, 0x4, UR38 ;  /* 0x000000043f267899 */ /* 0x000fe20008011626 */
[----:B01----:R-:W0:Y:S03]  /*5d40*/  SHFL.BFLY PT, R2, R9, 0x2, 0x1f ;  /* 0x0c401f0009027f89 */ /* 0x003e2600000e0000 */
[----:B------:R-:W-:Y:S01]  /*5d50*/  ULOP3.LUT UR38, UR38, 0x3fff, URZ, 0xc0, !UPT ;  /* 0x00003fff26267892 */ /* 0x000fe2000f8ec03f */
[----:B------:R-:W1:Y:S03]  /*5d60*/  SHFL.BFLY PT, R5, R8, 0x2, 0x1f ;  /* 0x0c401f0008057f89 */ /* 0x000e6600000e0000 */
[----:B------:R-:W-:-:S04]  /*5d70*/  ULOP3.LUT UR4, UR38, 0x3000000, URZ, 0xfc, !UPT ;  /* 0x0300000026047892 */ /* 0x000fc8000f8efc3f */
[----:B------:R-:W-:-:S07]  /*5d80*/  UIMAD UR4, UR6, 0x900, UR4 ;  /* 0x00000900060478a4 */ /* 0x000fce000f8e0204 */
[----:B------:R-:W-:Y:S02]  /*5d90*/  UMOV UR6, UR4 ;  /* 0x0000000400067c82 */ /* 0x000fe40008000000 */
[----:B------:R-:W-:Y:S01]  /*5da0*/  HGMMA.64x192x16.F32 R24, R188, gdesc[UR4].tnspB, R24, gsb0 ;  /* 0x42e00004bc187df0 */ /* 0x000fe20008000818 */
[----:B------:R-:W-:Y:S01]  /*5db0*/  UIADD3 UR6, UR4, 0x80, URZ ;  /* 0x0000008004067890 */ /* 0x000fe2000fffe03f */
[----:B------:R-:W-:Y:S01]  /*5dc0*/  UMOV UR7, 0x40000040 ;  /* 0x4000004000077882 */ /* 0x000fe20000000000 */
[----:B0-----:R-:W-:Y:S01]  /*5dd0*/  FADD.FTZ R2, R2, R9 ;  /* 0x0000000902027221 */ /* 0x001fe20000010000 */
[----:B-1----:R-:W-:Y:S01]  /*5de0*/  FADD.FTZ R6, R5, R8 ;  /* 0x0000000805067221 */ /* 0x002fe20000010000 */
[----:B------:R-:W-:-:S03]  /*5df0*/  IMAD.MOV.U32 R8, RZ, RZ, RZ ;  /* 0x000000ffff087224 */ /* 0x000fc600078e00ff */
[----:B------:R-:W0:Y:S04]  /*5e00*/  SHFL.BFLY PT, R5, R2, 0x1, 0x1f ;  /* 0x0c201f0002057f89 */ /* 0x000e2800000e0000 */
[----:B------:R-:W1:Y:S01]  /*5e10*/  SHFL.BFLY PT, R7, R6, 0x1, 0x1f ;  /* 0x0c201f0006077f89 */ /* 0x000e6200000e0000 */
[----:B0-----:R-:W-:Y:S01]  /*5e20*/  FADD.FTZ R12, R2, R5 ;  /* 0x00000005020c7221 */ /* 0x001fe20000010000 */
[----:B------:R-:W-:Y:S01]  /*5e30*/  IMAD.MOV.U32 R5, RZ, RZ, -0x800000 ;  /* 0xff800000ff057424 */ /* 0x000fe200078e00ff */
[----:B------:R-:W-:Y:S01]  /*5e40*/  MOV R2, 0xff800000 ;  /* 0xff80000000027802 */ /* 0x000fe20000000f00 */
[----:B-1----:R-:W-:Y:S02]  /*5e50*/  FADD.FTZ R13, R6, R7 ;  /* 0x00000007060d7221 */ /* 0x002fe40000010000 */
[----:B------:R-:W-:-:S02]  /*5e60*/  FSETP.NE.FTZ.AND P1, PT, R12, RZ, PT ;  /* 0x000000ff0c00720b */ /* 0x000fc40003f35000 */
[----:B------:R-:W-:Y:S02]  /*5e70*/  MOV R7, RZ ;  /* 0x000000ff00077202 */ /* 0x000fe40000000f00 */
        /* <DEDUP_REMOVED lines=29> */
[----:B------:R-:W-:Y:S01]  /*6050*/  HGMMA.64x192x16.F32 R24, R172, gdesc[UR4].tnspB, R24, gsb0 ;  /* 0x42e00004ac187df0 */ /* 0x000fe20008000818 */
[----:B------:R-:W-:Y:S01]  /*6060*/  UMOV UR6, UR4 ;  /* 0x0000000400067c82 */ /* 0x000fe20008000000 */
[----:B------:R-:W-:Y:S01]  /*6070*/  UMOV UR7, 0x40000040 ;  /* 0x4000004000077882 */ /* 0x000fe20000000000 */
[----:B------:R-:W-:Y:S02]  /*6080*/  WARPGROUP.DEPBAR.LE gsb0, 0x0 ;  /* 0x00008000000079c5 */ /* 0x000fe40000010000 */
[----:B------:R-:W-:-:S15]  /*6090*/  WARPGROUP.ARRIVE ;  /* 0x00000000000079c5 */ /* 0x000fde0000000000 */
[----:B------:R-:W-:Y:S03]  /*60a0*/  HGMMA.64x192x16.F32 R24, R168, gdesc[UR4].tnspB, R24, gsb0 ;  /* 0x42e00004a8187df0 */ /* 0x000fe60008000818 */
[----:B------:R-:W-:Y:S02]  /*60b0*/  WARPGROUP.DEPBAR.LE gsb0, 0x0 ;  /* 0x00008000000079c5 */ /* 0x000fe40000010000 */
[----:B0-23--:R-:W-:Y:S05]  /*60c0*/  @!P0 BRA `(.L_x_3305) ;  /* 0x0000000000048947 */ /* 0x00dfea0003800000 */
[----:B------:R-:W-:Y:S01]  /*60d0*/  BPT.TRAP 0x1 ;  /* 0x000000040000795c */ /* 0x000fe20000300000 */
.L_x_3305:
        /* <DEDUP_REMOVED lines=101> */
.L_x_3281:
[----:B------:R-:W-:Y:S05]  /*6730*/  @P0 BRA `(.L_x_3306) ;  /* 0x0000001800d00947 */ /* 0x000fea0003800000 */
[----:B------:R-:W0:Y:S01]  /*6740*/  S2R R0, SR_TID.X ;  /* 0x0000000000007919 */ /* 0x000e220000002100 */
[----:B------:R-:W1:Y:S01]  /*6750*/  LDC R14, c[0x0][0xbe8] ;  /* 0x0002fa00ff0e7b82 */ /* 0x000e620000000800 */
[----:B------:R-:W-:Y:S01]  /*6760*/  R2UR UR13, R16 ;  /* 0x00000000100d72ca */ /* 0x000fe200000e0000 */
[----:B------:R-:W-:Y:S01]  /*6770*/  ULDC.64 UR8, c[0x0][0xbd0] ;  /* 0x0002f40000087ab9 */ /* 0x000fe20000000a00 */
[----:B------:R-:W2:Y:S01]  /*6780*/  S2R R15, SR_CTAID.X ;  /* 0x00000000000f7919 */ /* 0x000ea20000002500 */
[----:B------:R-:W-:Y:S04]  /*6790*/  BSSY B0, `(.L_x_3307) ;  /* 0x000011a000007945 */ /* 0x000fe80003800000 */
[----:B------:R-:W3:Y:S06]  /*67a0*/  S2UR UR12, SR_CTAID.Z ;  /* 0x00000000000c79c3 */ /* 0x000eec0000002700 */
[----:B------:R-:W-:-:S02]  /*67b0*/  USHF.R.S32.HI UR7, URZ, 0x1f, UR13 ;  /* 0x0000001f3f077899 */ /* 0x000fc4000801140d */
[----:B------:R-:W4:Y:S01]  /*67c0*/  LDC.64 R12, c[0x0][0xbd8] ;  /* 0x0002f600ff0c7b82 */ /* 0x000f220000000a00 */
        /* <DEDUP_REMOVED lines=9> */
[----:B---3--:R-:W-:Y:S02]  /*6860*/  USHF.R.S32.HI UR10, URZ, 0x1f, UR12 ;  /* 0x0000001f3f0a7899 */ /* 0x008fe4000801140c */
[----:B------:R-:W1:Y:S02]  /*6870*/  LDC R21, c[0x0][0xc50] ;  /* 0x00031400ff157b82 */ /* 0x000e640000000800 */
[----:B------:R-:W-:-:S04]  /*6880*/  SHF.R.S32.HI R6, RZ, 0x1f, R7 ;  /* 0x0000001fff067819 */ /* 0x000fc80000011407 */
[CC--:B------:R-:W-:Y:S02]  /*6890*/  LEA.HI R0, R6.reuse, R7.reuse, RZ, 0x7 ;  /* 0x0000000706007211 */ /* 0x0c0fe400078f38ff */
[----:B------:R-:W0:Y:S01]  /*68a0*/  @P0 LDC R10, c[0x0][0xbec] ;  /* 0x0002fb00ff0a0b82 */ /* 0x000e220000000800 */
[----:B------:R-:W-:Y:S02]  /*68b0*/  LEA.HI R6, R6, R7, RZ, 0x2 ;  /* 0x0000000706067211 */ /* 0x000fe400078f10ff */
[----:B------:R-:W-:Y:S02]  /*68c0*/  LOP3.LUT R4, R0, 0xffffff80, RZ, 0xc0, !PT ;  /* 0xffffff8000047812 */ /* 0x000fe400078ec0ff */
[----:B------:R-:W-:Y:S02]  /*68d0*/  SHF.R.S32.HI R9, RZ, 0x7, R0 ;  /* 0x00000007ff097819 */ /* 0x000fe40000011400 */
[----:B------:R-:W-:Y:S01]  /*68e0*/  LOP3.LUT R6, R6, 0xfffffffc, RZ, 0xc0, !PT ;  /* 0xfffffffc06067812 */ /* 0x000fe200078ec0ff */
[C---:B------:R-:W-:Y:S01]  /*68f0*/  IMAD.IADD R20, R7.reuse, 0x1, -R4 ;  /* 0x0000000107147824 */ /* 0x040fe200078e0a04 */
[----:B------:R-:W-:Y:S01]  /*6900*/  LEA.HI R0, R0, R9, RZ, 0x1 ;  /* 0x0000000900007211 */ /* 0x000fe200078f08ff */
[----:B------:R-:W3:Y:S01]  /*6910*/  LDC.64 R18, c[0x0][0xb40] ;  /* 0x0002d000ff127b82 */ /* 0x000ee20000000a00 */
[----:B------:R-:W-:-:S02]  /*6920*/  IADD3 R6, R7, -R6, RZ ;  /* 0x8000000607067210 */ /* 0x000fc40007ffe0ff */
[----:B------:R-:W-:Y:S02]  /*6930*/  SHF.R.S32.HI R11, RZ, 0x1f, R20 ;  /* 0x0000001fff0b7819 */ /* 0x000fe40000011414 */
[----:B------:R-:W-:Y:S02]  /*6940*/  LOP3.LUT R0, R0, 0x3fffffe, RZ, 0xc0, !PT ;  /* 0x03fffffe00007812 */ /* 0x000fe400078ec0ff */
[----:B------:R-:W-:Y:S01]  /*6950*/  LEA.HI R22, R11, R20, RZ, 0x2 ;  /* 0x000000140b167211 */ /* 0x000fe200078f10ff */
[----:B------:R-:W5:Y:S01]  /*6960*/  @P0 LDC R120, c[0x0][0xbec] ;  /* 0x0002fb00ff780b82 */ /* 0x000f620000000800 */
[----:B------:R-:W-:Y:S01]  /*6970*/  LEA.HI R7, R6, R6, RZ, 0x1 ;  /* 0x0000000606077211 */ /* 0x000fe200078f08ff */
[----:B------:R-:W-:Y:S01]  /*6980*/  IMAD.IADD R0, R9, 0x1, -R0 ;  /* 0x0000000109007824 */ /* 0x000fe200078e0a00 */
[--C-:B------:R-:W-:Y:S02]  /*6990*/  SHF.R.S32.HI R3, RZ, 0x2, R22.reuse ;  /* 0x00000002ff037819 */ /* 0x100fe40000011416 */
[----:B------:R-:W-:-:S02]  /*69a0*/  SHF.R.S32.HI R4, RZ, 0x1f, R22 ;  /* 0x0000001fff047819 */ /* 0x000fc40000011416 */
[----:B------:R-:W-:Y:S01]  /*69b0*/  LOP3.LUT R7, R7, 0x1ffffffe, RZ, 0xc0, !PT ;  /* 0x1ffffffe07077812 */ /* 0x000fe200078ec0ff */
[----:B------:R-:W5:Y:S01]  /*69c0*/  @P0 LDC R17, c[0x0][0xbf0] ;  /* 0x0002fc00ff110b82 */ /* 0x000f620000000800 */
[----:B------:R-:W-:Y:S02]  /*69d0*/  LEA.HI R4, R4, R3, RZ, 0x3 ;  /* 0x0000000304047211 */ /* 0x000fe400078f18ff */
[----:B------:R-:W-:Y:S01]  /*69e0*/  IADD3 R9, R6, -R7, RZ ;  /* 0x8000000706097210 */ /* 0x000fe20007ffe0ff */
[----:B------:R-:W-:Y:S01]  /*69f0*/  IMAD.U32 R6, RZ, RZ, UR4 ;  /* 0x00000004ff067e24 */ /* 0x000fe2000f8e00ff */
[----:B------:R-:W-:Y:S02]  /*6a00*/  LOP3.LUT R4, R4, 0xfffffff8, RZ, 0xc0, !PT ;  /* 0xfffffff804047812 */ /* 0x000fe400078ec0ff */
[----:B------:R-:W-:Y:S01]  /*6a10*/  MOV R7, UR5 ;  /* 0x0000000500077c02 */ /* 0x000fe20008000f00 */
[----:B------:R-:W5:Y:S01]  /*6a20*/  @P0 LDC R23, c[0x0][0xbf0] ;  /* 0x0002fc00ff170b82 */ /* 0x000f620000000800 */
[----:B------:R-:W-:Y:S01]  /*6a30*/  IMAD.U32 R7, RZ, RZ, UR6 ;  /* 0x00000006ff077e24 */ /* 0x000fe2000f8e00ff */
[----:B------:R-:W-:Y:S01]  /*6a40*/  UIMAD.WIDE.U32 UR4, UR13, UR8, URZ ;  /* 0x000000080d0472a5 */ /* 0x000fe2000f8e003f */
[----:B------:R-:W-:Y:S01]  /*6a50*/  IMAD.IADD R4, R3, 0x1, -R4 ;  /* 0x0000000103047824 */ /* 0x000fe200078e0a04 */
[----:B------:R-:W-:Y:S01]  /*6a60*/  LEA.HI R3, R11, R20, RZ, 0x5 ;  /* 0x000000140b037211 */ /* 0x000fe200078f28ff */
[----:B------:R-:W-:Y:S01]  /*6a70*/  UIMAD UR6, UR13, UR9, UR7 ;  /* 0x000000090d0672a4 */ /* 0x000fe2000f8e0207 */
[----:B----4-:R-:W-:-:S02]  /*6a80*/  IMAD.WIDE.U32 R6, R12, UR12, R6 ;  /* 0x0000000c0c067c25 */ /* 0x010fc4000f8e0006 */
[----:B------:R-:W-:Y:S01]  /*6a90*/  SHF.R.S32.HI R3, RZ, 0x5, R3 ;  /* 0x00000005ff037819 */ /* 0x000fe20000011403 */
[----:B------:R-:W-:Y:S01]  /*6aa0*/  UIADD3 UR6, UR5, UR6, URZ ;  /* 0x0000000605067290 */ /* 0x000fe2000fffe03f */
[----:B------:R-:W-:Y:S01]  /*6ab0*/  IMAD.U32 R8, RZ, RZ, UR4 ;  /* 0x00000004ff087e24 */ /* 0x000fe2000f8e00ff */
[----:B------:R-:W-:Y:S02]  /*6ac0*/  ULDC.64 UR8, c[0x0][0xb28] ;  /* 0x0002ca0000087ab9 */ /* 0x000fe40000000a00 */
[----:B------:R-:W-:Y:S02]  /*6ad0*/  IMAD R3, R3, 0x10, R4 ;  /* 0x0000001003037824 */ /* 0x000fe400078e0204 */
[----:B------:R-:W-:Y:S02]  /*6ae0*/  IMAD R4, R12, UR10, RZ ;  /* 0x0000000a0c047c24 */ /* 0x000fe4000f8e02ff */
[----:B------:R-:W-:Y:S02]  /*6af0*/  IMAD R0, R0, 0x40, R3 ;  /* 0x0000004000007824 */ /* 0x000fe400078e0203 */
[----:B------:R-:W-:-:S02]  /*6b00*/  IMAD R12, RZ, RZ, -UR13 ;  /* 0x8000000dff0c7e24 */ /* 0x000fc4000f8e02ff */
[----:B------:R-:W-:Y:S01]  /*6b10*/  IMAD R13, R13, UR12, R4 ;  /* 0x0000000c0d0d7c24 */ /* 0x000fe2000f8e0204 */
[----:B------:R-:W-:Y:S01]  /*6b20*/  LEA R9, R9, R0, 0x3 ;  /* 0x0000000009097211 */ /* 0x000fe200078e18ff */
[----:B-1----:R-:W-:Y:S02]  /*6b30*/  IMAD R21, R21, R12, UR11 ;  /* 0x0000000b15157e24 */ /* 0x002fe4000f8e020c */
[----:B------:R-:W-:Y:S02]  /*6b40*/  IMAD.IADD R7, R7, 0x1, R13 ;  /* 0x0000000107077824 */ /* 0x000fe400078e020d */
[----:B--2---:R-:W-:Y:S01]  /*6b50*/  IMAD R3, R15, 0x80, R9 ;  /* 0x000000800f037824 */ /* 0x004fe200078e0209 */
[----:B------:R-:W-:Y:S01]  /*6b60*/  MOV R9, UR5 ;  /* 0x0000000500097c02 */ /* 0x000fe20008000f00 */
[----:B------:R-:W-:Y:S01]  /*6b70*/  IMAD.U32 R9, RZ, RZ, UR6 ;  /* 0x00000006ff097e24 */ /* 0x000fe2000f8e00ff */
[----:B------:R-:W-:Y:S01]  /*6b80*/  SHF.R.S32.HI R12, RZ, 0x1f, R21 ;  /* 0x0000001fff0c7819 */ /* 0x000fe20000011415 */
[C---:B0-----:R-:W-:Y:S01]  /*6b90*/  @P0 IMAD.HI.U32 R4, R3.reuse, R10, RZ ;  /* 0x0000000a03040227 */ /* 0x041fe200078e00ff */
[----:B------:R-:W-:Y:S01]  /*6ba0*/  MOV R11, R3 ;  /* 0x00000003000b7202 */ /* 0x000fe20000000f00 */
[----:B------:R-:W-:Y:S01]  /*6bb0*/  ULDC.64 UR4, c[0x0][0xbe0] ;  /* 0x0002f80000047ab9 */ /* 0x000fe20000000a00 */
[----:B------:R-:W-:Y:S01]  /*6bc0*/  ULDC.64 UR6, c[0x0][0xb48] ;  /* 0x0002d20000067ab9 */ /* 0x000fe20000000a00 */
[----:B---3--:R-:W-:Y:S01]  /*6bd0*/  IMAD R10, R18, UR10, RZ ;  /* 0x0000000a120a7c24 */ /* 0x008fe2000f8e02ff */
[----:B-----5:R-:W-:Y:S01]  /*6be0*/  @P0 SHF.R.U32.HI R11, RZ, R17, R4 ;  /* 0x00000011ff0b0219 */ /* 0x020fe20000011604 */
[----:B------:R-:W-:-:S04]  /*6bf0*/  @P0 IMAD.HI.U32 R120, R3, R120, RZ ;  /* 0x0000007803780227 */ /* 0x000fc800078e00ff */
[----:B------:R-:W-:Y:S02]  /*6c00*/  IMAD R17, R19, UR12, R10 ;  /* 0x0000000c13117c24 */ /* 0x000fe4000f8e020a */
[----:B------:R-:W-:-:S04]  /*6c10*/  IMAD.WIDE.U32 R8, R18, UR12, R8 ;  /* 0x0000000c12087c25 */ /* 0x000fc8000f8e0008 */
[----:B------:R-:W-:Y:S01]  /*6c20*/  IMAD.MOV.U32 R13, RZ, RZ, R3 ;  /* 0x000000ffff0d7224 */ /* 0x000fe200078e0003 */
[----:B------:R-:W-:Y:S01]  /*6c30*/  @P0 SHF.R.U32.HI R13, RZ, R23, R120 ;  /* 0x00000017ff0d0219 */ /* 0x000fe20000011678 */
[----:B------:R-:W-:Y:S01]  /*6c40*/  IMAD R4, R12, UR4, RZ ;  /* 0x000000040c047c24 */ /* 0x000fe2000f8e02ff */
[----:B------:R-:W-:Y:S01]  /*6c50*/  IADD3 R9, R9, R17, RZ ;  /* 0x0000001109097210 */ /* 0x000fe20007ffe0ff */
[----:B------:R-:W-:Y:S01]  /*6c60*/  IMAD.WIDE.U32 R6, R21, UR4, R6 ;  /* 0x0000000415067c25 */ /* 0x000fe2000f8e0006 */
[----:B------:R-:W-:-:S03]  /*6c70*/  SHF.R.S32.HI R17, RZ, 0x1f, R11 ;  /* 0x0000001fff117819 */ /* 0x000fc6000001140b */
[----:B------:R-:W-:Y:S01]  /*6c80*/  IMAD R12, R12, UR6, RZ ;  /* 0x000000060c0c7c24 */ /* 0x000fe2000f8e02ff */
[----:B------:R-:W-:Y:S01]  /*6c90*/  BAR.SYNC.DEFER_BLOCKING 0x1, 0x100 ;  /* 0x0044000000007b1d */ /* 0x000fe20000010000 */
[----:B------:R-:W-:Y:S01]  /*6ca0*/  IMAD R10, R21, UR5, R4 ;  /* 0x00000005150a7c24 */ /* 0x000fe2000f8e0204 */
[----:B------:R-:W-:Y:S01]  /*6cb0*/  IADD3 R6, P0, R11, R6, RZ ;  /* 0x000000060b067210 */ /* 0x000fe20007f1e0ff */
[----:B------:R-:W-:Y:S01]  /*6cc0*/  IMAD.MOV R11, RZ, RZ, -R11 ;  /* 0x000000ffff0b7224 */ /* 0x000fe200078e0a0b */
[----:B------:R-:W-:Y:S01]  /*6cd0*/  SHF.R.S32.HI R4, RZ, 0x1f, R13 ;  /* 0x0000001fff047819 */ /* 0x000fe2000001140d */
[C---:B------:R-:W-:Y:S01]  /*6ce0*/  IMAD R19, R21.reuse, UR7, R12 ;  /* 0x0000000715137c24 */ /* 0x040fe2000f8e020c */
[----:B------:R-:W-:Y:S01]  /*6cf0*/  ULDC.64 UR4, c[0x0][0xb30] ;  /* 0x0002cc0000047ab9 */ /* 0x000fe20000000a00 */
[----:B------:R-:W-:Y:S01]  /*6d00*/  IMAD.WIDE.U32 R8, R21, UR6, R8 ;  /* 0x0000000615087c25 */ /* 0x000fe2000f8e0008 */
[----:B------:R-:W-:Y:S01]  /*6d10*/  IADD3.X R7, R17, R7, R10, P0, !PT ;  /* 0x0000000711077210 */ /* 0x000fe200007fe40a */
[----:B------:R-:W-:-:S02]  /*6d20*/  ULDC.64 UR6, c[0x0][0xbc8] ;  /* 0x0002f20000067ab9 */ /* 0x000fc40000000a00 */
[----:B------:R-:W-:Y:S01]  /*6d30*/  IMAD.MOV R12, RZ, RZ, -R13 ;  /* 0x000000ffff0c7224 */ /* 0x000fe200078e0a0d */
[----:B------:R-:W-:Y:S01]  /*6d40*/  IADD3 R9, R9, R19, RZ ;  /* 0x0000001309097210 */ /* 0x000fe20007ffe0ff */
[----:B------:R-:W-:Y:S02]  /*6d50*/  IMAD R4, R4, UR4, RZ ;  /* 0x0000000404047c24 */ /* 0x000fe4000f8e02ff */
        /* <DEDUP_REMOVED lines=20> */
[----:B------:R-:W-:Y:S01]  /*6ea0*/  IADD3 R7, R9, R17, RZ ;  /* 0x0000001109077210 */ /* 0x000fe20007ffe0ff */
[----:B------:R-:W-:Y:S01]  /*6eb0*/  SHFL.IDX PT, R10, R18, RZ, 0x1c1f ;  /* 0x001c1fff120a7589 */ /* 0x000fe200000e0000 */
[----:B------:R-:W-:Y:S01]  /*6ec0*/  IMAD R15, R15, 0x80, R0 ;  /* 0x000000800f0f7824 */ /* 0x000fe200078e0200 */
[----:B------:R-:W-:Y:S01]  /*6ed0*/  LEA R3, P1, R8, UR8, 0x2 ;  /* 0x0000000808037c11 */ /* 0x000fe2000f8210ff */
[----:B0-----:R-:W-:Y:S01]  /*6ee0*/  ULEA UR4, UR5, UR4, 0x18 ;  /* 0x0000000405047291 */ /* 0x001fe2000f8ec03f */
[----:B------:R-:W-:Y:S01]  /*6ef0*/  LEA.HI.X R17, R6, UR7, R11, 0x2, P0 ;  /* 0x0000000706117c11 */ /* 0x000fe200080f140b */
[----:B------:R-:W-:Y:S01]  /*6f00*/  SHFL.IDX PT, R12, R18, 0x1, 0x1c1f ;  /* 0x003c1f00120c7f89 */ /* 0x000fe200000e0000 */
[----:B------:R-:W-:Y:S01]  /*6f10*/  IMAD R4, R14, UR6, RZ ;  /* 0x000000060e047c24 */ /* 0x000fe2000f8e02ff */
[----:B------:R-:W-:Y:S01]  /*6f20*/  LOP3.LUT P0, RZ, R20, 0x3, RZ, 0xc0, !PT ;  /* 0x0000000314ff7812 */ /* 0x000fe2000780c0ff */
[C---:B------:R-:W-:Y:S01]  /*6f30*/  VIADD R9, R15.reuse, 0x8 ;  /* 0x000000080f097836 */ /* 0x040fe20000000000 */
[----:B------:R-:W0:Y:S01]  /*6f40*/  SHFL.IDX PT, R11, R17, RZ, 0x1c1f ;  /* 0x001c1fff110b7589 */ /* 0x000e2200000e0000 */
[----:B------:R-:W-:Y:S01]  /*6f50*/  LEA.HI.X R8, R8, UR9, R7, 0x2, P1 ;  /* 0x0000000908087c11 */ /* 0x000fe200088f1407 */
[----:B------:R-:W-:Y:S01]  /*6f60*/  UIADD3 UR4, UR4, 0x30820, URZ ;  /* 0x0003082004047890 */ /* 0x000fe2000fffe03f */
[-C--:B------:R-:W-:Y:S01]  /*6f70*/  ISETP.GE.OR P1, PT, R15, R4.reuse, P0 ;  /* 0x000000040f00720c */ /* 0x080fe20000726670 */
[----:B------:R1:W2:Y:S01]  /*6f80*/  SHFL.IDX PT, R13, R17, 0x1, 0x1c1f ;  /* 0x003c1f00110d7f89 */ /* 0x0002a200000e0000 */
[-C--:B------:R-:W-:Y:S01]  /*6f90*/  ISETP.GE.OR P0, PT, R9, R4.reuse, P0 ;  /* 0x000000040900720c */ /* 0x080fe20000706670 */
[----:B------:R-:W-:Y:S01]  /*6fa0*/  UPRMT UR4, URZ, 0x654, UR4 ;  /* 0x000006543f047896 */ /* 0x000fe20008000004 */
[----:B------:R-:W-:Y:S01]  /*6fb0*/  ISETP.GE.AND P2, PT, R15, R4, PT ;  /* 0x000000040f00720c */ /* 0x000fe20003f46270 */
[----:B------:R3:W4:Y:S01]  /*6fc0*/  SHFL.IDX PT, R6, R3, RZ, 0x1c1f ;  /* 0x001c1fff03067589 */ /* 0x00072200000e0000 */
[----:B-1----:R-:W-:-:S03]  /*6fd0*/  LOP3.LUT R17, R22, 0x7ffffffc, RZ, 0xc0, !PT ;  /* 0x7ffffffc16117812 */ /* 0x002fc600078ec0ff */
[----:B------:R3:W1:Y:S03]  /*6fe0*/  SHFL.IDX PT, R7, R8, RZ, 0x1c1f ;  /* 0x001c1fff08077589 */ /* 0x00066600000e0000 */
[----:B------:R-:W-:Y:S01]  /*6ff0*/  SYNCS.ARRIVE.TRANS64.RED.A1T0 RZ, [UR4], RZ ;  /* 0x000000ffffff79a7 */ /* 0x000fe20008100404 */
[----:B------:R-:W-:-:S05]  /*7000*/  IADD3 R0, R20, -R17, RZ ;  /* 0x8000001114007210 */ /* 0x000fca0007ffe0ff */
[----:B------:R-:W-:Y:S01]  /*7010*/  IMAD.SHL.U32 R0, R0, 0x2, RZ ;  /* 0x0000000200007824 */ /* 0x000fe200078e00ff */
[----:B0-----:R3:W-:Y:S04]  /*7020*/  @!P1 ST.E desc[UR36][R10.64], R5 ;  /* 0x000000050a009985 */ /* 0x0017e8000c101924 */
[----:B--2---:R3:W-:Y:S01]  /*7030*/  @!P0 ST.E desc[UR36][R12.64], R2 ;  /* 0x000000020c008985 */ /* 0x0047e2000c101924 */
[----:B------:R-:W-:Y:S05]  /*7040*/  @P2 BRA `(.L_x_3308) ;  /* 0x0000000800382947 */ /* 0x000fea0003800000 */
[C---:B---3--:R-:W-:Y:S01]  /*7050*/  VIADD R2, R0.reuse, 0x8 ;  /* 0x0000000800027836 */ /* 0x048fe20000000000 */
[C---:B------:R-:W-:Y:S01]  /*7060*/  IADD3 R5, R0.reuse, 0x10, RZ ;  /* 0x0000001000057810 */ /* 0x040fe20007ffe0ff */
[----:B------:R-:W-:Y:S01]  /*7070*/  ULDC UR4, c[0x0][0xac8] ;  /* 0x0002b20000047ab9 */ /* 0x000fe20000000800 */
[C---:B------:R-:W-:Y:S01]  /*7080*/  VIADD R17, R0.reuse, 0x18 ;  /* 0x0000001800117836 */ /* 0x040fe20000000000 */
[C---:B------:R-:W-:Y:S01]  /*7090*/  ISETP.GE.AND P0, PT, R0.reuse, UR4, PT ;  /* 0x0000000400007c0c */ /* 0x040fe2000bf06270 */
[C---:B------:R-:W-:Y:S01]  /*70a0*/  VIADD R18, R0.reuse, 0x20 ;  /* 0x0000002000127836 */ /* 0x040fe20000000000 */
[----:B------:R-:W-:Y:S01]  /*70b0*/  ISETP.GE.AND P2, PT, R5, UR4, PT ;  /* 0x0000000405007c0c */ /* 0x000fe2000bf46270 */
[----:B------:R-:W-:Y:S01]  /*70c0*/  VIADD R19, R0, 0x38 ;  /* 0x0000003800137836 */ /* 0x000fe20000000000 */
[----:B------:R-:W-:Y:S01]  /*70d0*/  ISETP.GE.AND P1, PT, R2, UR4, PT ;  /* 0x0000000402007c0c */ /* 0x000fe2000bf26270 */
[C---:B------:R-:W-:Y:S01]  /*70e0*/  VIADD R21, R0.reuse, 0x48 ;  /* 0x0000004800157836 */ /* 0x040fe20000000000 */
[----:B------:R-:W-:Y:S01]  /*70f0*/  ISETP.GE.AND P5, PT, R17, UR4, PT ;  /* 0x0000000411007c0c */ /* 0x000fe2000bfa6270 */
[----:B------:R-:W-:Y:S01]  /*7100*/  VIADD R22, R0, 0x50 ;  /* 0x0000005000167836 */ /* 0x000fe20000000000 */
[----:B------:R-:W-:-:S02]  /*7110*/  ISETP.GE.AND P6, PT, R18, UR4, PT ;  /* 0x0000000412007c0c */ /* 0x000fc4000bfc6270 */
[C---:B------:R-:W-:Y:S02]  /*7120*/  IADD3 R20, R0.reuse, 0x40, RZ ;  /* 0x0000004000147810 */ /* 0x040fe40007ffe0ff */
[----:B------:R-:W-:Y:S01]  /*7130*/  ISETP.GE.AND P3, PT, R19, UR4, PT ;  /* 0x0000000413007c0c */ /* 0x000fe2000bf66270 */
[C---:B-1--4-:R-:W-:Y:S01]  /*7140*/  @!P0 IMAD.WIDE R10, R0.reuse, 0x4, R6 ;  /* 0x00000004000a8825 */ /* 0x052fe200078e0206 */
[----:B------:R-:W-:Y:S02]  /*7150*/  IADD3 R23, R0, 0x58, RZ ;  /* 0x0000005800177810 */ /* 0x000fe40007ffe0ff */
[----:B------:R-:W-:Y:S02]  /*7160*/  @!P2 LEA.HI R5, R5, R5, RZ, 0x1 ;  /* 0x000000050505a211 */ /* 0x000fe400078f08ff */
[----:B------:R-:W-:Y:S01]  /*7170*/  @!P1 LEA.HI R2, R2, R2, RZ, 0x1 ;  /* 0x0000000202029211 */ /* 0x000fe200078f08ff */
[----:B------:R0:W-:Y:S01]  /*7180*/  @!P0 ST.E.64 desc[UR36][R10.64], R24 ;  /* 0x000000180a008985 */ /* 0x0001e2000c101b24 */
[----:B------:R-:W-:-:S02]  /*7190*/  @!P2 LOP3.LUT R5, R5, 0xfffffffe, RZ, 0xc0, !PT ;  /* 0xfffffffe0505a812 */ /* 0x000fc400078ec0ff */
[----:B------:R-:W-:Y:S02]  /*71a0*/  @!P1 LOP3.LUT R13, R2, 0xfffffffe, RZ, 0xc0, !PT ;  /* 0xfffffffe020d9812 */ /* 0x000fe400078ec0ff */
[----:B------:R-:W-:Y:S01]  /*71b0*/  IADD3 R2, R0, 0x28, RZ ;  /* 0x0000002800027810 */ /* 0x000fe20007ffe0ff */
[--C-:B------:R-:W-:Y:S01]  /*71c0*/  @!P2 IMAD.WIDE R14, R5, 0x4, R6.reuse ;  /* 0x00000004050ea825 */ /* 0x100fe200078e0206 */
[----:B------:R-:W-:Y:S02]  /*71d0*/  @!P5 LEA.HI R17, R17, R17, RZ, 0x1 ;  /* 0x000000111111d211 */ /* 0x000fe400078f08ff */
[----:B------:R-:W-:Y:S01]  /*71e0*/  ISETP.GE.AND P0, PT, R2, UR4, PT ;  /* 0x0000000402007c0c */ /* 0x000fe2000bf06270 */
[--C-:B------:R-:W-:Y:S01]  /*71f0*/  @!P1 IMAD.WIDE R12, R13, 0x4, R6.reuse ;  /* 0x000000040d0c9825 */ /* 0x100fe200078e0206 */
[----:B------:R-:W-:Y:S02]  /*7200*/  @!P6 LEA.HI R18, R18, R18, RZ, 0x1 ;  /* 0x000000121212e211 */ /* 0x000fe400078f08ff */
[----:B------:R-:W-:Y:S01]  /*7210*/  @!P3 LEA.HI R19, R19, R19, RZ, 0x1 ;  /* 0x000000131313b211 */ /* 0x000fe200078f08ff */
[C---:B------:R-:W-:Y:S01]  /*7220*/  VIADD R5, R0.reuse, 0x30 ;  /* 0x0000003000057836 */ /* 0x040fe20000000000 */
[----:B------:R1:W-:Y:S01]  /*7230*/  @!P1 ST.E.64 desc[UR36][R12.64], R28 ;  /* 0x0000001c0c009985 */ /* 0x0003e2000c101b24 */
[----:B------:R-:W-:Y:S01]  /*7240*/  ISETP.GE.AND P1, PT, R21, UR4, PT ;  /* 0x0000000415007c0c */ /* 0x000fe2000bf26270 */
[C---:B0-----:R-:W-:Y:S01]  /*7250*/  VIADD R24, R0.reuse, 0x78 ;  /* 0x0000007800187836 */ /* 0x041fe20000000000 */
[----:B------:R-:W-:Y:S01]  /*7260*/  @!P5 LOP3.LUT R11, R17, 0xfffffffe, RZ, 0xc0, !PT ;  /* 0xfffffffe110bd812 */ /* 0x000fe200078ec0ff */
[----:B------:R0:W-:Y:S01]  /*7270*/  @!P2 ST.E.64 desc[UR36][R14.64], R32 ;  /* 0x000000200e00a985 */ /* 0x0001e2000c101b24 */
[----:B------:R-:W-:Y:S01]  /*7280*/  ISETP.GE.AND P4, PT, R5, UR4, PT ;  /* 0x0000000405007c0c */ /* 0x000fe2000bf86270 */
[----:B------:R-:W-:Y:S01]  /*7290*/  VIADD R25, R0, 0x80 ;  /* 0x0000008000197836 */ /* 0x000fe20000000000 */
[----:B------:R-:W-:Y:S01]  /*72a0*/  ISETP.GE.AND P2, PT, R20, UR4, PT ;  /* 0x0000000414007c0c */ /* 0x000fe2000bf46270 */
[----:B------:R-:W-:Y:S01]  /*72b0*/  @!P5 IMAD.WIDE R10, R11, 0x4, R6 ;  /* 0x000000040b0ad825 */ /* 0x000fe200078e0206 */
[----:B------:R-:W-:-:S02]  /*72c0*/  @!P0 LEA.HI R2, R2, R2, RZ, 0x1 ;  /* 0x0000000202028211 */ /* 0x000fc400078f08ff */
[----:B------:R-:W-:Y:S02]  /*72d0*/  @!P3 LOP3.LUT R19, R19, 0xfffffffe, RZ, 0xc0, !PT ;  /* 0xfffffffe1313b812 */ /* 0x000fe400078ec0ff */
[----:B------:R2:W-:Y:S01]  /*72e0*/  @!P5 ST.E.64 desc[UR36][R10.64], R36 ;  /* 0x000000240a00d985 */ /* 0x0005e2000c101b24 */
[----:B-1----:R-:W-:Y:S02]  /*72f0*/  @!P6 LOP3.LUT R13, R18, 0xfffffffe, RZ, 0xc0, !PT ;  /* 0xfffffffe120de812 */ /* 0x002fe400078ec0ff */
[----:B------:R-:W-:Y:S02]  /*7300*/  @!P1 LEA.HI R21, R21, R21, RZ, 0x1 ;  /* 0x0000001515159211 */ /* 0x000fe400078f08ff */
[----:B0-----:R-:W-:Y:S01]  /*7310*/  @!P4 LEA.HI R14, R5, R5, RZ, 0x1 ;  /* 0x00000005050ec211 */ /* 0x001fe200078f08ff */
[--C-:B------:R-:W-:Y:S01]  /*7320*/  @!P6 IMAD.WIDE R12, R13, 0x4, R6.reuse ;  /* 0x000000040d0ce825 */ /* 0x100fe200078e0206 */
[----:B------:R-:W-:Y:S02]  /*7330*/  @!P2 LEA.HI R20, R20, R20, RZ, 0x1 ;  /* 0x000000141414a211 */ /* 0x000fe400078f08ff */
[----:B------:R-:W-:Y:S01]  /*7340*/  @!P0 LOP3.LUT R5, R2, 0xfffffffe, RZ, 0xc0, !PT ;  /* 0xfffffffe02058812 */ /* 0x000fe200078ec0ff */
[----:B------:R-:W-:Y:S01]  /*7350*/  VIADD R2, R0, 0x60 ;  /* 0x0000006000027836 */ /* 0x000fe20000000000 */
[----:B------:R-:W-:Y:S01]  /*7360*/  @!P4 LOP3.LUT R15, R14, 0xfffffffe, RZ, 0xc0, !PT ;  /* 0xfffffffe0e0fc812 */ /* 0x000fe200078ec0ff */
[----:B------:R0:W-:Y:S01]  /*7370*/  @!P6 ST.E.64 desc[UR36][R12.64], R40 ;  /* 0x000000280c00e985 */ /* 0x0001e2000c101b24 */
[----:B------:R-:W-:Y:S01]  /*7380*/  @!P2 LOP3.LUT R17, R20, 0xfffffffe, RZ, 0xc0, !PT ;  /* 0xfffffffe1411a812 */ /* 0x000fe200078ec0ff */
[----:B--2---:R-:W-:Y:S01]  /*7390*/  @!P0 IMAD.WIDE R10, R5, 0x4, R6 ;  /* 0x00000004050a8825 */ /* 0x004fe200078e0206 */
[----:B------:R-:W-:-:S02]  /*73a0*/  @!P1 LOP3.LUT R21, R21, 0xfffffffe, RZ, 0xc0, !PT ;  /* 0xfffffffe15159812 */ /* 0x000fc400078ec0ff */
[----:B------:R-:W-:Y:S01]  /*73b0*/  ISETP.GE.AND P5, PT, R22, UR4, PT ;  /* 0x0000000416007c0c */ /* 0x000fe2000bfa6270 */
[----:B------:R-:W-:Y:S01]  /*73c0*/  VIADD R5, R0, 0x68 ;  /* 0x0000006800057836 */ /* 0x000fe20000000000 */
[----:B------:R1:W-:Y:S01]  /*73d0*/  @!P0 ST.E.64 desc[UR36][R10.64], R44 ;  /* 0x0000002c0a008985 */ /* 0x0003e2000c101b24 */
[--C-:B------:R-:W-:Y:S01]  /*73e0*/  @!P1 IMAD.WIDE R20, R21, 0x4, R6.reuse ;  /* 0x0000000415149825 */ /* 0x100fe200078e0206 */
[----:B------:R-:W-:Y:S02]  /*73f0*/  ISETP.GE.AND P6, PT, R23, UR4, PT ;  /* 0x0000000417007c0c */ /* 0x000fe4000bfc6270 */
[----:B------:R-:W-:Y:S01]  /*7400*/  ISETP.GE.AND P0, PT, R2, UR4, PT ;  /* 0x0000000402007c0c */ /* 0x000fe2000bf06270 */
[----:B0-----:R-:W-:-:S04]  /*7410*/  @!P4 IMAD.WIDE R12, R15, 0x4, R6 ;  /* 0x000000040f0cc825 */ /* 0x001fc800078e0206 */
[--C-:B------:R-:W-:Y:S01]  /*7420*/  @!P3 IMAD.WIDE R14, R19, 0x4, R6.reuse ;  /* 0x00000004130eb825 */ /* 0x100fe200078e0206 */
[----:B------:R0:W-:Y:S01]  /*7430*/  @!P4 ST.E.64 desc[UR36][R12.64], R48 ;  /* 0x000000300c00c985 */ /* 0x0001e2000c101b24 */
[----:B------:R-:W-:Y:S02]  /*7440*/  ISETP.GE.AND P4, PT, R25, UR4, PT ;  /* 0x0000000419007c0c */ /* 0x000fe4000bf86270 */
[----:B------:R-:W-:Y:S01]  /*7450*/  @!P2 IMAD.WIDE R18, R17, 0x4, R6 ;  /* 0x000000041112a825 */ /* 0x000fe200078e0206 */
[----:B------:R2:W-:Y:S01]  /*7460*/  @!P3 ST.E.64 desc[UR36][R14.64], R52 ;  /* 0x000000340e00b985 */ /* 0x0005e2000c101b24 */
[----:B------:R-:W-:Y:S02]  /*7470*/  IADD3 R17, R0, 0x70, RZ ;  /* 0x0000007000117810 */ /* 0x000fe40007ffe0ff */
[----:B------:R-:W-:Y:S01]  /*7480*/  ISETP.GE.AND P3, PT, R24, UR4, PT ;  /* 0x0000000418007c0c */ /* 0x000fe2000bf66270 */
[----:B------:R3:W-:Y:S01]  /*7490*/  @!P2 ST.E.64 desc[UR36][R18.64], R56 ;  /* 0x000000381200a985 */ /* 0x0007e2000c101b24 */
[----:B------:R-:W-:-:S02]  /*74a0*/  ISETP.GE.AND P2, PT, R17, UR4, PT ;  /* 0x0000000411007c0c */ /* 0x000fc4000bf46270 */
[----:B------:R-:W-:Y:S01]  /*74b0*/  @!P5 LEA.HI R22, R22, R22, RZ, 0x1 ;  /* 0x000000161616d211 */ /* 0x000fe200078f08ff */
[----:B------:R4:W-:Y:S01]  /*74c0*/  @!P1 ST.E.64 desc[UR36][R20.64], R60 ;  /* 0x0000003c14009985 */ /* 0x0009e2000c101b24 */
[----:B------:R-:W-:Y:S02]  /*74d0*/  ISETP.GE.AND P1, PT, R5, UR4, PT ;  /* 0x0000000405007c0c */ /* 0x000fe4000bf26270 */
[----:B------:R-:W-:Y:S02]  /*74e0*/  @!P6 LEA.HI R23, R23, R23, RZ, 0x1 ;  /* 0x000000171717e211 */ /* 0x000fe400078f08ff */
[----:B-1----:R-:W-:Y:S02]  /*74f0*/  @!P5 LOP3.LUT R11, R22, 0xfffffffe, RZ, 0xc0, !PT ;  /* 0xfffffffe160bd812 */ /* 0x002fe400078ec0ff */
[----:B------:R-:W-:Y:S02]  /*7500*/  @!P0 LEA.HI R2, R2, R2, RZ, 0x1 ;  /* 0x0000000202028211 */ /* 0x000fe400078f08ff */
[----:B0-----:R-:W-:Y:S01]  /*7510*/  @!P6 LOP3.LUT R13, R23, 0xfffffffe, RZ, 0xc0, !PT ;  /* 0xfffffffe170de812 */ /* 0x001fe200078ec0ff */
[----:B------:R-:W-:Y:S01]  /*7520*/  @!P5 IMAD.WIDE R10, R11, 0x4, R6 ;  /* 0x000000040b0ad825 */ /* 0x000fe200078e0206 */
[----:B------:R-:W-:-:S02]  /*7530*/  @!P2 LEA.HI R17, R17, R17, RZ, 0x1 ;  /* 0x000000111111a211 */ /* 0x000fc400078f08ff */
[----:B--2---:R-:W-:Y:S01]  /*7540*/  @!P0 LOP3.LUT R15, R2, 0xfffffffe, RZ, 0xc0, !PT ;  /* 0xfffffffe020f8812 */ /* 0x004fe200078ec0ff */
[--C-:B------:R-:W-:Y:S01]  /*7550*/  @!P6 IMAD.WIDE R12, R13, 0x4, R6.reuse ;  /* 0x000000040d0ce825 */ /* 0x100fe200078e0206 */
[----:B------:R-:W-:Y:S01]  /*7560*/  @!P1 LEA.HI R5, R5, R5, RZ, 0x1 ;  /* 0x0000000505059211 */ /* 0x000fe200078f08ff */
[----:B------:R0:W-:Y:S01]  /*7570*/  @!P5 ST.E.64 desc[UR36][R10.64], R64 ;  /* 0x000000400a00d985 */ /* 0x0001e2000c101b24 */
[----:B------:R-:W-:Y:S01]  /*7580*/  @!P3 LEA.HI R24, R24, R24, RZ, 0x1 ;  /* 0x000000181818b211 */ /* 0x000fe200078f08ff */
[----:B------:R-:W-:Y:S01]  /*7590*/  @!P0 IMAD.WIDE R14, R15, 0x4, R6 ;  /* 0x000000040f0e8825 */ /* 0x000fe200078e0206 */
[----:B------:R-:W-:Y:S01]  /*75a0*/  @!P1 LOP3.LUT R5, R5, 0xfffffffe, RZ, 0xc0, !PT ;  /* 0xfffffffe05059812 */ /* 0x000fe200078ec0ff */
[----:B------:R1:W-:Y:S01]  /*75b0*/  @!P6 ST.E.64 desc[UR36][R12.64], R68 ;  /* 0x000000440c00e985 */ /* 0x0003e2000c101b24 */
[----:B------:R-:W-:Y:S02]  /*75c0*/  @!P4 LEA.HI R25, R25, R25, RZ, 0x1 ;  /* 0x000000191919c211 */ /* 0x000fe400078f08ff */
[----:B------:R-:W-:Y:S01]  /*75d0*/  @!P2 LOP3.LUT R17, R17, 0xfffffffe, RZ, 0xc0, !PT ;  /* 0xfffffffe1111a812 */ /* 0x000fe200078ec0ff */
[----:B------:R-:W-:Y:S01]  /*75e0*/  @!P0 ST.E.64 desc[UR36][R14.64], R72 ;  /* 0x000000480e008985 */ /* 0x000fe2000c101b24 */
[----:B---3--:R-:W-:-:S02]  /*75f0*/  @!P3 LOP3.LUT R19, R24, 0xfffffffe, RZ, 0xc0, !PT ;  /* 0xfffffffe1813b812 */ /* 0x008fc400078ec0ff */
[----:B----4-:R-:W-:Y:S02]  /*7600*/  @!P4 LOP3.LUT R21, R25, 0xfffffffe, RZ, 0xc0, !PT ;  /* 0xfffffffe1915c812 */ /* 0x010fe400078ec0ff */
[C---:B------:R-:W-:Y:S01]  /*7610*/  IADD3 R2, R0.reuse, 0x88, RZ ;  /* 0x0000008800027810 */ /* 0x040fe20007ffe0ff */
[--C-:B0-----:R-:W-:Y:S01]  /*7620*/  @!P1 IMAD.WIDE R10, R5, 0x4, R6.reuse ;  /* 0x00000004050a9825 */ /* 0x101fe200078e0206 */
[----:B------:R-:W-:Y:S02]  /*7630*/  IADD3 R22, R0, 0xa0, RZ ;  /* 0x000000a000167810 */ /* 0x000fe40007ffe0ff */
[----:B------:R-:W-:Y:S01]  /*7640*/  ISETP.GE.AND P0, PT, R2, UR4, PT ;  /* 0x0000000402007c0c */ /* 0x000fe2000bf06270 */
[--C-:B-1----:R-:W-:Y:S01]  /*7650*/  @!P2 IMAD.WIDE R12, R17, 0x4, R6.reuse ;  /* 0x00000004110ca825 */ /* 0x102fe200078e0206 */
[----:B------:R0:W-:Y:S03]  /*7660*/  @!P1 ST.E.64 desc[UR36][R10.64], R76 ;  /* 0x0000004c0a009985 */ /* 0x0001e6000c101b24 */
[----:B------:R-:W-:Y:S01]  /*7670*/  VIADD R5, R0, 0x90 ;  /* 0x0000009000057836 */ /* 0x000fe20000000000 */
[----:B------:R1:W-:Y:S01]  /*7680*/  @!P2 ST.E.64 desc[UR36][R12.64], R80 ;  /* 0x000000500c00a985 */ /* 0x0003e2000c101b24 */
[----:B------:R-:W-:-:S03]  /*7690*/  @!P3 IMAD.WIDE R18, R19, 0x4, R6 ;  /* 0x000000041312b825 */ /* 0x000fc600078e0206 */
[----:B------:R-:W-:Y:S01]  /*76a0*/  ISETP.GE.AND P1, PT, R5, UR4, PT ;  /* 0x0000000405007c0c */ /* 0x000fe2000bf26270 */
[----:B------:R-:W-:Y:S01]  /*76b0*/  VIADD R17, R0, 0x98 ;  /* 0x0000009800117836 */ /* 0x000fe20000000000 */
[----:B------:R2:W-:Y:S01]  /*76c0*/  @!P3 ST.E.64 desc[UR36][R18.64], R84 ;  /* 0x000000541200b985 */ /* 0x0005e2000c101b24 */
[----:B------:R-:W-:Y:S01]  /*76d0*/  @!P4 IMAD.WIDE R20, R21, 0x4, R6 ;  /* 0x000000041514c825 */ /* 0x000fe200078e0206 */
[----:B------:R-:W-:Y:S02]  /*76e0*/  ISETP.GE.AND P3, PT, R22, UR4, PT ;  /* 0x0000000416007c0c */ /* 0x000fe4000bf66270 */
[C---:B0-----:R-:W-:Y:S01]  /*76f0*/  IADD3 R11, R0.reuse, 0xb8, RZ ;  /* 0x000000b8000b7810 */ /* 0x041fe20007ffe0ff */
[C---:B------:R-:W-:Y:S01]  /*7700*/  VIADD R14, R0.reuse, 0xa8 ;  /* 0x000000a8000e7836 */ /* 0x040fe20000000000 */
[----:B------:R-:W-:Y:S01]  /*7710*/  ISETP.GE.AND P2, PT, R17, UR4, PT ;  /* 0x0000000411007c0c */ /* 0x000fe2000bf46270 */
[----:B------:R-:W-:Y:S01]  /*7720*/  VIADD R15, R0, 0xb0 ;  /* 0x000000b0000f7836 */ /* 0x000fe20000000000 */
[----:B------:R0:W-:Y:S01]  /*7730*/  @!P4 ST.E.64 desc[UR36][R20.64], R88 ;  /* 0x000000581400c985 */ /* 0x0001e2000c101b24 */
[----:B------:R-:W-:-:S02]  /*7740*/  ISETP.GE.AND P6, PT, R11, UR4, PT ;  /* 0x000000040b007c0c */ /* 0x000fc4000bfc6270 */
[----:B------:R-:W-:Y:S02]  /*7750*/  ISETP.GE.AND P4, PT, R14, UR4, PT ;  /* 0x000000040e007c0c */ /* 0x000fe4000bf86270 */
[----:B------:R-:W-:Y:S02]  /*7760*/  ISETP.GE.AND P5, PT, R15, UR4, PT ;  /* 0x000000040f007c0c */ /* 0x000fe4000bfa6270 */
[----:B------:R-:W-:Y:S02]  /*7770*/  @!P0 LEA.HI R2, R2, R2, RZ, 0x1 ;  /* 0x0000000202028211 */ /* 0x000fe400078f08ff */
[----:B------:R-:W-:Y:S02]  /*7780*/  @!P1 LEA.HI R5, R5, R5, RZ, 0x1 ;  /* 0x0000000505059211 */ /* 0x000fe400078f08ff */
[----:B------:R-:W-:Y:S02]  /*7790*/  @!P2 LEA.HI R17, R17, R17, RZ, 0x1 ;  /* 0x000000111111a211 */ /* 0x000fe400078f08ff */
[----:B------:R-:W-:-:S02]  /*77a0*/  @!P3 LEA.HI R22, R22, R22, RZ, 0x1 ;  /* 0x000000161616b211 */ /* 0x000fc400078f08ff */
[----:B-1----:R-:W-:Y:S02]  /*77b0*/  @!P6 LEA.HI R12, R11, R11, RZ, 0x1 ;  /* 0x0000000b0b0ce211 */ /* 0x002fe400078f08ff */
[----:B------:R-:W-:Y:S02]  /*77c0*/  @!P4 LEA.HI R14, R14, R14, RZ, 0x1 ;  /* 0x0000000e0e0ec211 */ /* 0x000fe400078f08ff */
[----:B------:R-:W-:Y:S02]  /*77d0*/  @!P5 LEA.HI R10, R15, R15, RZ, 0x1 ;  /* 0x0000000f0f0ad211 */ /* 0x000fe400078f08ff */
[----:B------:R-:W-:Y:S02]  /*77e0*/  @!P0 LOP3.LUT R11, R2, 0xfffffffe, RZ, 0xc0, !PT ;  /* 0xfffffffe020b8812 */ /* 0x000fe400078ec0ff */
[----:B------:R-:W-:Y:S02]  /*77f0*/  @!P1 LOP3.LUT R5, R5, 0xfffffffe, RZ, 0xc0, !PT ;  /* 0xfffffffe05059812 */ /* 0x000fe400078ec0ff */
[----:B------:R-:W-:-:S02]  /*7800*/  @!P2 LOP3.LUT R15, R17, 0xfffffffe, RZ, 0xc0, !PT ;  /* 0xfffffffe110fa812 */ /* 0x000fc400078ec0ff */
[----:B--2---:R-:W-:Y:S02]  /*7810*/  @!P3 LOP3.LUT R19, R22, 0xfffffffe, RZ, 0xc0, !PT ;  /* 0xfffffffe1613b812 */ /* 0x004fe400078ec0ff */
        /* <DEDUP_REMOVED lines=17> */
.L_x_3308:
[----:B------:R-:W-:Y:S05]  /*7930*/  BSYNC B0 ;  /* 0x0000000000007941 */ /* 0x000fea0003800000 */
.L_x_3307:
[----:B------:R-:W-:Y:S01]  /*7940*/  ISETP.GE.AND P0, PT, R9, R4, PT ;  /* 0x000000040900720c */ /* 0x000fe20003f06270 */
[----:B01----:R0:W1:Y:S04]  /*7950*/  SHFL.IDX PT, R7, R8, 0x1, 0x1c1f ;  /* 0x003c1f0008077f89 */ /* 0x00306800000e0000 */
[----:B----4-:R0:W4:Y:S08]  /*7960*/  SHFL.IDX PT, R6, R3, 0x1, 0x1c1f ;  /* 0x003c1f0003067f89 */ /* 0x01013000000e0000 */
[----:B0-----:R-:W-:Y:S05]  /*7970*/  @P0 BRA `(.L_x_3279) ;  /* 0x0000004800140947 */ /* 0x001fea0003800000 */
[C---:B---3--:R-:W-:Y:S01]  /*7980*/  VIADD R2, R0.reuse, 0x8 ;  /* 0x0000000800027836 */ /* 0x048fe20000000000 */
[----:B------:R-:W-:Y:S01]  /*7990*/  ULDC UR4, c[0x0][0xac8] ;  /* 0x0002b20000047ab9 */ /* 0x000fe20000000800 */
[C---:B------:R-:W-:Y:S01]  /*79a0*/  VIADD R8, R0.reuse, 0x10 ;  /* 0x0000001000087836 */ /* 0x040fe20000000000 */
[C---:B------:R-:W-:Y:S01]  /*79b0*/  ISETP.GE.AND P2, PT, R0.reuse, UR4, PT ;  /* 0x0000000400007c0c */ /* 0x040fe2000bf46270 */
[----:B------:R-:W-:Y:S01]  /*79c0*/  VIADD R10, R0, 0x20 ;  /* 0x00000020000a7836 */ /* 0x000fe20000000000 */
[----:B------:R-:W-:Y:S01]  /*79d0*/  ISETP.GE.AND P3, PT, R2, UR4, PT ;  /* 0x0000000402007c0c */ /* 0x000fe2000bf66270 */
[C---:B------:R-:W-:Y:S01]  /*79e0*/  VIADD R11, R0.reuse, 0x28 ;  /* 0x00000028000b7836 */ /* 0x040fe20000000000 */
[C---:B------:R-:W-:Y:S01]  /*79f0*/  IADD3 R9, R0.reuse, 0x18, RZ ;  /* 0x0000001800097810 */ /* 0x040fe20007ffe0ff */
[----:B------:R-:W-:Y:S01]  /*7a00*/  VIADD R13, R0, 0x38 ;  /* 0x00000038000d7836 */ /* 0x000fe20000000000 */
[----:B------:R-:W-:Y:S01]  /*7a10*/  ISETP.GE.AND P0, PT, R8, UR4, PT ;  /* 0x0000000408007c0c */ /* 0x000fe2000bf06270 */
[C---:B------:R-:W-:Y:S01]  /*7a20*/  VIADD R14, R0.reuse, 0x40 ;  /* 0x00000040000e7836 */ /* 0x040fe20000000000 */
[----:B------:R-:W-:Y:S01]  /*7a30*/  ISETP.GE.AND P1, PT, R9, UR4, PT ;  /* 0x0000000409007c0c */ /* 0x000fe2000bf26270 */
[C---:B------:R-:W-:Y:S01]  /*7a40*/  VIADD R19, R0.reuse, 0x50 ;  /* 0x0000005000137836 */ /* 0x040fe20000000000 */
[C---:B------:R-:W-:Y:S01]  /*7a50*/  IADD3 R12, R0.reuse, 0x30, RZ ;  /* 0x00000030000c7810 */ /* 0x040fe20007ffe0ff */
[----:B------:R-:W-:Y:S01]  /*7a60*/  VIADD R20, R0, 0x70 ;  /* 0x0000007000147836 */ /* 0x000fe20000000000 */
[----:B------:R-:W-:-:S02]  /*7a70*/  ISETP.GE.AND P5, PT, R13, UR4, PT ;  /* 0x000000040d007c0c */ /* 0x000fc4000bfa6270 */
[----:B------:R-:W-:Y:S02]  /*7a80*/  ISETP.GE.AND P4, PT, R12, UR4, PT ;  /* 0x000000040c007c0c */ /* 0x000fe4000bf86270 */
[----:B------:R-:W-:Y:S02]  /*7a90*/  @!P3 LEA.HI R2, R2, R2, RZ, 0x1 ;  /* 0x000000020202b211 */ /* 0x000fe400078f08ff */
[----:B------:R-:W-:Y:S02]  /*7aa0*/  ISETP.GE.AND P6, PT, R14, UR4, PT ;  /* 0x000000040e007c0c */ /* 0x000fe4000bfc6270 */
[----:B------:R-:W-:Y:S01]  /*7ab0*/  @!P3 LOP3.LUT R5, R2, 0xfffffffe, RZ, 0xc0, !PT ;  /* 0xfffffffe0205b812 */ /* 0x000fe200078ec0ff */
[--C-:B-1--4-:R-:W-:Y:S01]  /*7ac0*/  @!P2 IMAD.WIDE R2, R0, 0x4, R6.reuse ;  /* 0x000000040002a825 */ /* 0x112fe200078e0206 */
[----:B------:R-:W-:Y:S02]  /*7ad0*/  @!P0 LEA.HI R8, R8, R8, RZ, 0x1 ;  /* 0x0000000808088211 */ /* 0x000fe400078f08ff */
[----:B------:R-:W-:Y:S01]  /*7ae0*/  @!P1 LEA.HI R9, R9, R9, RZ, 0x1 ;  /* 0x0000000909099211 */ /* 0x000fe200078f08ff */
[----:B------:R-:W-:Y:S01]  /*7af0*/  @!P3 IMAD.WIDE R4, R5, 0x4, R6 ;  /* 0x000000040504b825 */ /* 0x000fe200078e0206 */
[----:B------:R0:W-:Y:S01]  /*7b00*/  @!P2 ST.E.64 desc[UR36][R2.64], R26 ;  /* 0x0000001a0200a985 */ /* 0x0001e2000c101b24 */
[----:B------:R-:W-:-:S02]  /*7b10*/  ISETP.GE.AND P2, PT, R10, UR4, PT ;  /* 0x000000040a007c0c */ /* 0x000fc4000bf46270 */
[----:B------:R-:W-:Y:S01]  /*7b20*/  @!P4 LEA.HI R12, R12, R12, RZ, 0x1 ;  /* 0x0000000c0c0cc211 */ /* 0x000fe200078f08ff */
[----:B------:R1:W-:Y:S01]  /*7b30*/  @!P3 ST.E.64 desc[UR36][R4.64], R30 ;  /* 0x0000001e0400b985 */ /* 0x0003e2000c101b24 */
[----:B------:R-:W-:Y:S02]  /*7b40*/  ISETP.GE.AND P3, PT, R11, UR4, PT ;  /* 0x000000040b007c0c */ /* 0x000fe4000bf66270 */
[----:B------:R-:W-:Y:S02]  /*7b50*/  @!P6 LEA.HI R14, R14, R14, RZ, 0x1 ;  /* 0x0000000e0e0ee211 */ /* 0x000fe400078f08ff */
[----:B------:R-:W-:Y:S02]  /*7b60*/  IADD3 R18, R0, 0x48, RZ ;  /* 0x0000004800127810 */ /* 0x000fe40007ffe0ff */
[----:B------:R-:W-:Y:S01]  /*7b70*/  @!P6 LOP3.LUT R17, R14, 0xfffffffe, RZ, 0xc0, !PT ;  /* 0xfffffffe0e11e812 */ /* 0x000fe200078ec0ff */
[C---:B------:R-:W-:Y:S01]  /*7b80*/  VIADD R14, R0.reuse, 0x58 ;  /* 0x00000058000e7836 */ /* 0x040fe20000000000 */
[----:B------:R-:W-:-:S02]  /*7b90*/  IADD3 R21, R0, 0x78, RZ ;  /* 0x0000007800157810 */ /* 0x000fc40007ffe0ff */
[----:B0-----:R-:W-:Y:S02]  /*7ba0*/  @!P0 LOP3.LUT R3, R8, 0xfffffffe, RZ, 0xc0, !PT ;  /* 0xfffffffe08038812 */ /* 0x001fe400078ec0ff */
[----:B------:R-:W-:Y:S02]  /*7bb0*/  @!P2 LEA.HI R10, R10, R10, RZ, 0x1 ;  /* 0x0000000a0a0aa211 */ /* 0x000fe400078f08ff */
[----:B-1----:R-:W-:Y:S01]  /*7bc0*/  @!P1 LOP3.LUT R5, R9, 0xfffffffe, RZ, 0xc0, !PT ;  /* 0xfffffffe09059812 */ /* 0x002fe200078ec0ff */
[--C-:B------:R-:W-:Y:S01]  /*7bd0*/  @!P0 IMAD.WIDE R2, R3, 0x4, R6.reuse ;  /* 0x0000000403028825 */ /* 0x100fe200078e0206 */
[----:B------:R-:W-:Y:S02]  /*7be0*/  @!P3 LEA.HI R11, R11, R11, RZ, 0x1 ;  /* 0x0000000b0b0bb211 */ /* 0x000fe400078f08ff */
[----:B------:R-:W-:Y:S01]  /*7bf0*/  @!P5 LEA.HI R8, R13, R13, RZ, 0x1 ;  /* 0x0000000d0d08d211 */ /* 0x000fe200078f08ff */
[----:B------:R-:W-:Y:S01]  /*7c00*/  @!P1 IMAD.WIDE R4, R5, 0x4, R6 ;  /* 0x0000000405049825 */ /* 0x000fe200078e0206 */
[----:B------:R-:W-:Y:S01]  /*7c10*/  @!P2 LOP3.LUT R9, R10, 0xfffffffe, RZ, 0xc0, !PT ;  /* 0xfffffffe0a09a812 */ /* 0x000fe200078ec0ff */
[----:B------:R0:W-:Y:S01]  /*7c20*/  @!P0 ST.E.64 desc[UR36][R2.64], R34 ;  /* 0x0000002202008985 */ /* 0x0001e2000c101b24 */
[----:B------:R-:W-:-:S02]  /*7c30*/  @!P3 LOP3.LUT R11, R11, 0xfffffffe, RZ, 0xc0, !PT ;  /* 0xfffffffe0b0bb812 */ /* 0x000fc400078ec0ff */
[----:B------:R-:W-:Y:S01]  /*7c40*/  @!P4 LOP3.LUT R13, R12, 0xfffffffe, RZ, 0xc0, !PT ;  /* 0xfffffffe0c0dc812 */ /* 0x000fe200078ec0ff */
[----:B------:R1:W-:Y:S01]  /*7c50*/  @!P1 ST.E.64 desc[UR36][R4.64], R38 ;  /* 0x0000002604009985 */ /* 0x0003e2000c101b24 */
[----:B------:R-:W-:Y:S02]  /*7c60*/  @!P5 LOP3.LUT R15, R8, 0xfffffffe, RZ, 0xc0, !PT ;  /* 0xfffffffe080fd812 */ /* 0x000fe400078ec0ff */
[----:B------:R-:W-:Y:S02]  /*7c70*/  ISETP.GE.AND P1, PT, R18, UR4, PT ;  /* 0x0000000412007c0c */ /* 0x000fe4000bf26270 */
[----:B------:R-:W-:Y:S01]  /*7c80*/  ISETP.GE.AND P0, PT, R19, UR4, PT ;  /* 0x0000000413007c0c */ /* 0x000fe2000bf06270 */
[----:B0-----:R-:W-:-:S04]  /*7c90*/  @!P2 IMAD.WIDE R2, R9, 0x4, R6 ;  /* 0x000000040902a825 */ /* 0x001fc800078e0206 */
[--C-:B-1----:R-:W-:Y:S01]  /*7ca0*/  @!P3 IMAD.WIDE R4, R11, 0x4, R6.reuse ;  /* 0x000000040b04b825 */ /* 0x102fe200078e0206 */
[----:B------:R0:W-:Y:S01]  /*7cb0*/  @!P2 ST.E.64 desc[UR36][R2.64], R42 ;  /* 0x0000002a0200a985 */ /* 0x0001e2000c101b24 */
[----:B------:R-:W-:Y:S02]  /*7cc0*/  ISETP.GE.AND P2, PT, R14, UR4, PT ;  /* 0x000000040e007c0c */ /* 0x000fe4000bf46270 */
[--C-:B------:R-:W-:Y:S01]  /*7cd0*/  @!P4 IMAD.WIDE R8, R13, 0x4, R6.reuse ;  /* 0x000000040d08c825 */ /* 0x100fe200078e0206 */
[----:B------:R1:W-:Y:S01]  /*7ce0*/  @!P3 ST.E.64 desc[UR36][R4.64], R46 ;  /* 0x0000002e0400b985 */ /* 0x0003e2000c101b24 */
[----:B------:R-:W-:Y:S02]  /*7cf0*/  ISETP.GE.AND P3, PT, R21, UR4, PT ;  /* 0x0000000415007c0c */ /* 0x000fe4000bf66270 */
[--C-:B------:R-:W-:Y:S01]  /*7d00*/  @!P5 IMAD.WIDE R10, R15, 0x4, R6.reuse ;  /* 0x000000040f0ad825 */ /* 0x100fe200078e0206 */
[----:B------:R-:W-:Y:S01]  /*7d10*/  IADD3 R15, R0, 0x60, RZ ;  /* 0x00000060000f7810 */ /* 0x000fe20007ffe0ff */
[----:B------:R2:W-:Y:S01]  /*7d20*/  @!P4 ST.E.64 desc[UR36][R8.64], R50 ;  /* 0x000000320800c985 */ /* 0x0005e2000c101b24 */
[----:B------:R-:W-:Y:S01]  /*7d30*/  ISETP.GE.AND P4, PT, R20, UR4, PT ;  /* 0x0000000414007c0c */ /* 0x000fe2000bf86270 */
[--C-:B------:R-:W-:Y:S01]  /*7d40*/  @!P6 IMAD.WIDE R12, R17, 0x4, R6.reuse ;  /* 0x00000004110ce825 */ /* 0x100fe200078e0206 */
[----:B------:R-:W-:Y:S01]  /*7d50*/  @!P1 LEA.HI R18, R18, R18, RZ, 0x1 ;  /* 0x0000001212129211 */ /* 0x000fe200078f08ff */
[----:B------:R3:W-:Y:S01]  /*7d60*/  @!P5 ST.E.64 desc[UR36][R10.64], R54 ;  /* 0x000000360a00d985 */ /* 0x0007e2000c101b24 */
[----:B------:R-:W-:Y:S01]  /*7d70*/  @!P0 LEA.HI R19, R19, R19, RZ, 0x1 ;  /* 0x0000001313138211 */ /* 0x000fe200078f08ff */
[----:B------:R-:W-:Y:S01]  /*7d80*/  VIADD R17, R0, 0x68 ;  /* 0x0000006800117836 */ /* 0x000fe20000000000 */
[----:B0-----:R-:W-:Y:S01]  /*7d90*/  @!P1 LOP3.LUT R3, R18, 0xfffffffe, RZ, 0xc0, !PT ;  /* 0xfffffffe12039812 */ /* 0x001fe200078ec0ff */
[----:B------:R0:W-:Y:S01]  /*7da0*/  @!P6 ST.E.64 desc[UR36][R12.64], R58 ;  /* 0x0000003a0c00e985 */ /* 0x0001e2000c101b24 */
[----:B------:R-:W-:Y:S01]  /*7db0*/  ISETP.GE.AND P6, PT, R15, UR4, PT ;  /* 0x000000040f007c0c */ /* 0x000fe2000bfc6270 */
[----:B------:R-:W-:Y:S01]  /*7dc0*/  VIADD R18, R0, 0x80 ;  /* 0x0000008000127836 */ /* 0x000fe20000000000 */
[----:B------:R-:W-:Y:S01]  /*7dd0*/  ISETP.GE.AND P5, PT, R17, UR4, PT ;  /* 0x0000000411007c0c */ /* 0x000fe2000bfa6270 */
[----:B------:R-:W-:Y:S01]  /*7de0*/  @!P1 IMAD.WIDE R2, R3, 0x4, R6 ;  /* 0x0000000403029825 */ /* 0x000fe200078e0206 */
[----:B-1----:R-:W-:-:S02]  /*7df0*/  @!P0 LOP3.LUT R5, R19, 0xfffffffe, RZ, 0xc0, !PT ;  /* 0xfffffffe13058812 */ /* 0x002fc400078ec0ff */
[----:B------:R-:W-:Y:S01]  /*7e00*/  @!P2 LEA.HI R14, R14, R14, RZ, 0x1 ;  /* 0x0000000e0e0ea211 */ /* 0x000fe200078f08ff */
[----:B------:R-:W-:Y:S01]  /*7e10*/  VIADD R19, R0, 0x88 ;  /* 0x0000008800137836 */ /* 0x000fe20000000000 */
[----:B------:R-:W-:Y:S01]  /*7e20*/  @!P4 LEA.HI R20, R20, R20, RZ, 0x1 ;  /* 0x000000141414c211 */ /* 0x000fe200078f08ff */
[----:B------:R-:W-:Y:S01]  /*7e30*/  @!P0 IMAD.WIDE R4, R5, 0x4, R6 ;  /* 0x0000000405048825 */ /* 0x000fe200078e0206 */
[----:B------:R-:W-:Y:S01]  /*7e40*/  @!P3 LEA.HI R21, R21, R21, RZ, 0x1 ;  /* 0x000000151515b211 */ /* 0x000fe200078f08ff */
[----:B------:R1:W-:Y:S01]  /*7e50*/  @!P1 ST.E.64 desc[UR36][R2.64], R62 ;  /* 0x0000003e02009985 */ /* 0x0003e2000c101b24 */
[----:B--2---:R-:W-:Y:S02]  /*7e60*/  @!P2 LOP3.LUT R9, R14, 0xfffffffe, RZ, 0xc0, !PT ;  /* 0xfffffffe0e09a812 */ /* 0x004fe400078ec0ff */
[----:B------:R-:W-:Y:S01]  /*7e70*/  @!P6 LEA.HI R15, R15, R15, RZ, 0x1 ;  /* 0x0000000f0f0fe211 */ /* 0x000fe200078f08ff */
[----:B------:R2:W-:Y:S01]  /*7e80*/  @!P0 ST.E.64 desc[UR36][R4.64], R66 ;  /* 0x0000004204008985 */ /* 0x0005e2000c101b24 */
[----:B------:R-:W-:-:S02]  /*7e90*/  @!P5 LEA.HI R17, R17, R17, RZ, 0x1 ;  /* 0x000000111111d211 */ /* 0x000fc400078f08ff */
[----:B------:R-:W-:Y:S02]  /*7ea0*/  @!P6 LOP3.LUT R15, R15, 0xfffffffe, RZ, 0xc0, !PT ;  /* 0xfffffffe0f0fe812 */ /* 0x000fe400078ec0ff */
[----:B------:R-:W-:Y:S02]  /*7eb0*/  @!P5 LOP3.LUT R17, R17, 0xfffffffe, RZ, 0xc0, !PT ;  /* 0xfffffffe1111d812 */ /* 0x000fe400078ec0ff */
[----:B---3--:R-:W-:Y:S02]  /*7ec0*/  @!P4 LOP3.LUT R11, R20, 0xfffffffe, RZ, 0xc0, !PT ;  /* 0xfffffffe140bc812 */ /* 0x008fe400078ec0ff */
[----:B0-----:R-:W-:Y:S01]  /*7ed0*/  @!P3 LOP3.LUT R13, R21, 0xfffffffe, RZ, 0xc0, !PT ;  /* 0xfffffffe150db812 */ /* 0x001fe200078ec0ff */
[--C-:B-1----:R-:W-:Y:S01]  /*7ee0*/  @!P2 IMAD.WIDE R2, R9, 0x4, R6.reuse ;  /* 0x000000040902a825 */ /* 0x102fe200078e0206 */
[----:B------:R-:W-:Y:S02]  /*7ef0*/  ISETP.GE.AND P0, PT, R18, UR4, PT ;  /* 0x0000000412007c0c */ /* 0x000fe4000bf06270 */
[----:B------:R-:W-:Y:S01]  /*7f00*/  ISETP.GE.AND P1, PT, R19, UR4, PT ;  /* 0x0000000413007c0c */ /* 0x000fe2000bf26270 */
[----:B--2---:R-:W-:Y:S01]  /*7f10*/  @!P6 IMAD.WIDE R4, R15, 0x4, R6 ;  /* 0x000000040f04e825 */ /* 0x004fe200078e0206 */
[----:B------:R0:W-:Y:S01]  /*7f20*/  @!P2 ST.E.64 desc[UR36][R2.64], R70 ;  /* 0x000000460200a985 */ /* 0x0001e2000c101b24 */
[----:B------:R-:W-:-:S02]  /*7f30*/  IADD3 R14, R0, 0x90, RZ ;  /* 0x00000090000e7810 */ /* 0x000fc40007ffe0ff */
[--C-:B------:R-:W-:Y:S01]  /*7f40*/  @!P5 IMAD.WIDE R8, R17, 0x4, R6.reuse ;  /* 0x000000041108d825 */ /* 0x100fe200078e0206 */
[----:B------:R1:W-:Y:S01]  /*7f50*/  @!P6 ST.E.64 desc[UR36][R4.64], R74 ;  /* 0x0000004a0400e985 */ /* 0x0003e2000c101b24 */
[----:B------:R-:W-:Y:S02]  /*7f60*/  IADD3 R20, R0, 0xa8, RZ ;  /* 0x000000a800147810 */ /* 0x000fe40007ffe0ff */
[--C-:B------:R-:W-:Y:S01]  /*7f70*/  @!P4 IMAD.WIDE R10, R11, 0x4, R6.reuse ;  /* 0x000000040b0ac825 */ /* 0x100fe200078e0206 */
[----:B------:R2:W-:Y:S01]  /*7f80*/  @!P5 ST.E.64 desc[UR36][R8.64], R78 ;  /* 0x0000004e0800d985 */ /* 0x0005e2000c101b24 */
[----:B------:R-:W-:Y:S02]  /*7f90*/  ISETP.GE.AND P2, PT, R14, UR4, PT ;  /* 0x000000040e007c0c */ /* 0x000fe4000bf46270 */
[----:B------:R-:W-:Y:S01]  /*7fa0*/  @!P3 IMAD.WIDE R12, R13, 0x4, R6 ;  /* 0x000000040d0cb825 */ /* 0x000fe200078e0206 */
[----:B------:R3:W-:Y:S01]  /*7fb0*/  @!P4 ST.E.64 desc[UR36][R10.64], R82 ;  /* 0x000000520a00c985 */ /* 0x0007e2000c101b24 */
[----:B------:R-:W-:-:S02]  /*7fc0*/  ISETP.GE.AND P5, PT, R20, UR4, PT ;  /* 0x0000000414007c0c */ /* 0x000fc4000bfa6270 */
[C---:B------:R-:W-:Y:S01]  /*7fd0*/  VIADD R15, R0.reuse, 0x98 ;  /* 0x00000098000f7836 */ /* 0x040fe20000000000 */
[----:B------:R4:W-:Y:S01]  /*7fe0*/  @!P3 ST.E.64 desc[UR36][R12.64], R86 ;  /* 0x000000560c00b985 */ /* 0x0009e2000c101b24 */
[----:B------:R-:W-:Y:S01]  /*7ff0*/  VIADD R17, R0, 0xa0 ;  /* 0x000000a000117836 */ /* 0x000fe20000000000 */
[----:B------:R-:W-:Y:S01]  /*8000*/  @!P0 LEA.HI R18, R18, R18, RZ, 0x1 ;  /* 0x0000001212128211 */ /* 0x000fe200078f08ff */
[C---:B------:R-:W-:Y:S01]  /*8010*/  VIADD R21, R0.reuse, 0xb0 ;  /* 0x000000b000157836 */ /* 0x040fe20000000000 */
[----:B------:R-:W-:Y:S01]  /*8020*/  ISETP.GE.AND P3, PT, R15, UR4, PT ;  /* 0x000000040f007c0c */ /* 0x000fe2000bf66270 */
[----:B------:R-:W-:Y:S01]  /*8030*/  VIADD R0, R0, 0xb8 ;  /* 0x000000b800007836 */ /* 0x000fe20000000000 */
[----:B------:R-:W-:Y:S02]  /*8040*/  ISETP.GE.AND P4, PT, R17, UR4, PT ;  /* 0x0000000411007c0c */ /* 0x000fe4000bf86270 */
[----:B------:R-:W-:Y:S02]  /*8050*/  ISETP.GE.AND P6, PT, R21, UR4, PT ;  /* 0x0000000415007c0c */ /* 0x000fe4000bfc6270 */
[----:B------:R-:W-:-:S02]  /*8060*/  @!P1 LEA.HI R19, R19, R19, RZ, 0x1 ;  /* 0x0000001313139211 */ /* 0x000fc400078f08ff */
        /* <DEDUP_REMOVED lines=12> */
[----:B------:R-:W-:Y:S02]  /*8130*/  @!P3 LOP3.LUT R15, R15, 0xfffffffe, RZ, 0xc0, !PT ;  /* 0xfffffffe0f0fb812 */ /* 0x000fe400078ec0ff */
[----:B------:R-:W-:Y:S02]  /*8140*/  @!P4 LOP3.LUT R17, R17, 0xfffffffe, RZ, 0xc0, !PT ;  /* 0xfffffffe1111c812 */ /* 0x000fe400078ec0ff */
[----:B---3--:R-:W-:Y:S02]  /*8150*/  @!P5 LOP3.LUT R11, R20, 0xfffffffe, RZ, 0xc0, !PT ;  /* 0xfffffffe140bd812 */ /* 0x008fe400078ec0ff */
[----:B----4-:R-:W-:Y:S02]  /*8160*/  @!P6 LOP3.LUT R13, R21, 0xfffffffe, RZ, 0xc0, !PT ;  /* 0xfffffffe150de812 */ /* 0x010fe400078ec0ff */
[----:B------:R-:W-:Y:S01]  /*8170*/  ISETP.GE.AND P0, PT, R0, UR4, PT ;  /* 0x0000000400007c0c */ /* 0x000fe2000bf06270 */
[----:B0-----:R-:W-:-:S04]  /*8180*/  @!P2 IMAD.WIDE R2, R9, 0x4, R6 ;  /* 0x000000040902a825 */ /* 0x001fc800078e0206 */
[--C-:B-1----:R-:W-:Y:S01]  /*8190*/  @!P3 IMAD.WIDE R4, R15, 0x4, R6.reuse ;  /* 0x000000040f04b825 */ /* 0x102fe200078e0206 */
[----:B------:R0:W-:Y:S03]  /*81a0*/  @!P2 ST.E.64 desc[UR36][R2.64], R98 ;  /* 0x000000620200a985 */ /* 0x0001e6000c101b24 */
        /* <DEDUP_REMOVED lines=9> */
[----:B0-----:R-:W-:-:S05]  /*8240*/  LOP3.LUT R3, R0, 0xfffffffe, RZ, 0xc0, !PT ;  /* 0xfffffffe00037812 */ /* 0x001fca00078ec0ff */
[----:B------:R-:W-:-:S05]  /*8250*/  IMAD.WIDE R6, R3, 0x4, R6 ;  /* 0x0000000403067825 */ /* 0x000fca00078e0206 */
[----:B------:R0:W-:Y:S01]  /*8260*/  ST.E.64 desc[UR36][R6.64], R118 ;  /* 0x0000007606007985 */ /* 0x0001e2000c101b24 */
[----:B------:R-:W-:Y:S05]  /*8270*/  BRA `(.L_x_3279) ;  /* 0x0000003c00d47947 */ /* 0x000fea0003800000 */
.L_x_3306:
        /* <DEDUP_REMOVED lines=16> */
[----:B------:R-:W-:-:S05]  /*8380*/  MOV R5, R0 ;  /* 0x0000000000057202 */ /* 0x000fca0000000f00 */
        /* <DEDUP_REMOVED lines=20> */
[----:B---3--:R-:W-:-:S04]  /*84d0*/  @P0 SHF.R.U32.HI R5, RZ, R9, R4 ;  /* 0x00000009ff050219 */ /* 0x008fc80000011604 */
[----:B------:R-:W-:Y:S01]  /*84e0*/  IADD3 R3, R11, R3, RZ ;  /* 0x000000030b037210 */ /* 0x000fe20007ffe0ff */
        /* <DEDUP_REMOVED lines=15> */
[----:B------:R-:W-:-:S03]  /*85e0*/  ULDC.64 UR4, c[0x0][0xba8] ;  /* 0x0002ea0000047ab9 */ /* 0x000fc60000000a00 */
[----:B------:R-:W-:Y:S01]  /*85f0*/  IMAD.IADD R3, R3, 0x1, R5 ;  /* 0x0000000103037824 */ /* 0x000fe200078e0205 */
[----:B------:R-:W-:-:S04]  /*8600*/  LEA R4, P0, R2, UR4, 0x2 ;  /* 0x0000000402047c11 */ /* 0x000fc8000f8010ff */
[----:B------:R-:W-:Y:S01]  /*8610*/  LEA.HI.X R5, R2, UR5, R3, 0x2, P0 ;  /* 0x0000000502057c11 */ /* 0x000fe200080f1403 */
[----:B------:R-:W-:-:S05]  /*8620*/  IMAD.MOV.U32 R3, RZ, RZ, -0x800000 ;  /* 0xff800000ff037424 */ /* 0x000fca00078e00ff */
[----:B------:R0:W-:Y:S01]  /*8630*/  STG.E desc[UR36][R4.64], R3 ;  /* 0x0000000304007986 */ /* 0x0001e2000c101924 */
[----:B------:R-:W-:Y:S05]  /*8640*/  BRA `(.L_x_3279) ;  /* 0x0000003800e07947 */ /* 0x000fea0003800000 */
.L_x_3277:
        /* <DEDUP_REMOVED lines=18> */
.L_x_3309:
[----:B------:R-:W-:Y:S01]  /*8770*/  ULDC UR7, c[0x0][0xc50] ;  /* 0x0003140000077ab9 */ /* 0x000fe20000000800 */
[----:B------:R-:W-:Y:S01]  /*8780*/  UMOV UR41, UR6 ;  /* 0x0000000600297c82 */ /* 0x000fe20008000000 */
[----:B------:R-:W-:-:S11]  /*8790*/  UISETP.NE.AND UP0, UPT, UR7, 0x1, UPT ;  /* 0x000000010700788c */ /* 0x000fd6000bf05270 */
[----:B------:R-:W-:Y:S01]  /*87a0*/  @UP0 ULDC UR4, c[0x0][0xc54] ;  /* 0x0003150000040ab9 */ /* 0x000fe20000000800 */
[----:B------:R-:W-:Y:S01]  /*87b0*/  @UP0 ULDC UR8, c[0x0][0xc58] ;  /* 0x0003160000080ab9 */ /* 0x000fe20000000800 */
[----:B------:R-:W-:-:S04]  /*87c0*/  UIMAD.WIDE.U32 UR4, UR6, UR4, URZ ;  /* 0x00000004060472a5 */ /* 0x000fc8000f8e003f */
[----:B------:R-:W-:-:S12]  /*87d0*/  @UP0 USHF.R.U32.HI UR41, URZ, UR8, UR5 ;  /* 0x000000083f290299 */ /* 0x000fd80008011605 */
.L_x_3310:
[----:B------:R-:W-:Y:S01]  /*87e0*/  ISETP.GE.AND P0, PT, R26, RZ, PT ;  /* 0x000000ff1a00720c */ /* 0x000fe20003f06270 */
[----:B------:R-:W-:Y:S01]  /*87f0*/  UIADD3 UR4, -UR41, URZ, URZ ;  /* 0x0000003f29047290 */ /* 0x000fe2000fffe13f */
[----:B------:R-:W-:Y:S01]  /*8800*/  MOV R28, 0x1 ;  /* 0x00000001001c7802 */ /* 0x000fe20000000f00 */
[----:B------:R-:W-:Y:S02]  /*8810*/  IMAD.MOV.U32 R0, RZ, RZ, RZ ;  /* 0x000000ffff007224 */ /* 0x000fe400078e00ff */
[----:B------:R-:W-:Y:S01]  /*8820*/  UIMAD UR6, UR7, UR4, UR6 ;  /* 0x00000004070672a4 */ /* 0x000fe2000f8e0206 */
[----:B------:R-:W-:-:S07]  /*8830*/  IMAD.MOV.U32 R6, RZ, RZ, 0x1 ;  /* 0x00000001ff067424 */ /* 0x000fce00078e00ff */
[----:B------:R-:W-:Y:S05]  /*8840*/  @!P0 BRA `(.L_x_3311) ;  /* 0x0000003400988947 */ /* 0x000fea0003800000 */
[----:B------:R-:W0:Y:S01]  /*8850*/  LDC.64 R2, c[0x0][0xa28] ;  /* 0x00028a00ff027b82 */ /* 0x000e220000000a00 */
[----:B------:R-:W-:Y:S01]  /*8860*/  ULDC.64 UR4, c[0x0][0x418] ;  /* 0x0001060000047ab9 */ /* 0x000fe20000000a00 */
[----:B------:R-:W-:Y:S01]  /*8870*/  ULDC UR42, c[0x0][0x2f0] ;  /* 0x0000bc00002a7ab9 */ /* 0x000fe20000000800 */
[----:B------:R-:W-:Y:S02]  /*8880*/  MOV R19, RZ ;  /* 0x000000ff00137202 */ /* 0x000fe40000000f00 */
[----:B0-----:R-:W-:-:S04]  /*8890*/  ISETP.NE.U32.AND P0, PT, R2, RZ, PT ;  /* 0x000000ff0200720c */ /* 0x001fc80003f05070 */
[----:B------:R-:W-:Y:S01]  /*88a0*/  ISETP.NE.AND.EX P0, PT, R3, RZ, PT, P0 ;  /* 0x000000ff0300720c */ /* 0x000fe20003f05300 */
[----:B------:R-:W-:-:S03]  /*88b0*/  UISETP.NE.U32.AND UP0, UPT, UR4, URZ, UPT ;  /* 0x0000003f0400728c */ /* 0x000fc6000bf05070 */
[----:B------:R-:W-:-:S09]  /*88c0*/  ULDC UR4, c[0x0][0x424] ;  /* 0x0001090000047ab9 */ /* 0x000fd20000000800 */
[----:B------:R-:W0:Y:S01]  /*88d0*/  @P0 LDC.64 R2, c[0x0][0xa28] ;  /* 0x00028a00ff020b82 */ /* 0x000e220000000a00 */
[----:B------:R-:W-:-:S04]  /*88e0*/  UISETP.NE.AND.EX UP0, UPT, UR5, URZ, UPT, UP0 ;  /* 0x0000003f0500728c */ /* 0x000fc8000bf05300 */
[----:B------:R-:W-:-:S04]  /*88f0*/  USEL UR4, UR4, 0x1, UP0 ;  /* 0x0000000104047887 */ /* 0x000fc80008000000 */
[----:B------:R-:W-:Y:S01]  /*8900*/  UIMAD UR42, UR4, UR42, URZ ;  /* 0x0000002a042a72a4 */ /* 0x000fe2000f8e023f */
[----:B------:R-:W1:Y:S03]  /*8910*/  S2R R22, SR_CTAID.X ;  /* 0x0000000000167919 */ /* 0x000e660000002500 */
[----:B------:R-:W-:Y:S02]  /*8920*/  UISETP.GE.AND UP0, UPT, UR42, 0x1, UPT ;  /* 0x000000012a00788c */ /* 0x000fe4000bf06270 */
[----:B------:R-:W-:Y:S01]  /*8930*/  UIADD3 UR4, UR42, 0x5f, URZ ;  /* 0x0000005f2a047890 */ /* 0x000fe2000fffe03f */
[----:B0-----:R-:W-:-:S05]  /*8940*/  @P0 IMAD.WIDE R2, R26, 0x4, R2 ;  /* 0x000000041a020825 */ /* 0x001fca00078e0202 */
[----:B------:R0:W5:Y:S01]  /*8950*/  @P0 LDG.E R19, desc[UR36][R2.64] ;  /* 0x0000002402130981 */ /* 0x000162000c1e1900 */
[----:B------:R-:W-:Y:S01]  /*8960*/  PLOP3.LUT P0, PT, PT, PT, UP0, 0x80, 0x0 ;  /* 0x000000000000781c */ /* 0x000fe20003f0f008 */
[----:B------:R-:W-:Y:S02]  /*8970*/  UIMAD.WIDE UR4, UR4, 0x2aaaaaab, URZ ;  /* 0x2aaaaaab040478a5 */ /* 0x000fe4000f8e023f */
[----:B------:R-:W-:Y:S02]  /*8980*/  ULOP3.LUT UR46, UR6, 0xffff, URZ, 0xc0, !UPT ;  /* 0x0000ffff062e7892 */ /* 0x000fe4000f8ec03f */
[----:B------:R-:W-:Y:S01]  /*8990*/  USHF.R.U32.HI UR43, URZ, 0x1f, UR5 ;  /* 0x0000001f3f2b7899 */ /* 0x000fe20008011605 */
[----:B------:R-:W-:-:S03]  /*89a0*/  UMOV UR40, URZ ;  /* 0x0000003f00287c82 */ /* 0x000fc60008000000 */
        /* <DEDUP_REMOVED lines=35> */
.L_x_3312:
[----:B------:R-:W-:Y:S02]  /*8be0*/  UIMAD UR47, UR46, UR40, URZ ;  /* 0x000000282e2f72a4 */ /* 0x000fe4000f8e023f */
[----:B------:R-:W-:Y:S02]  /*8bf0*/  MOV R3, UR40 ;  /* 0x0000002800037c02 */ /* 0x000fe40008000f00 */
[----:B------:R-:W-:Y:S02]  /*8c00*/  MOV R6, 0x1 ;  /* 0x0000000100067802 */ /* 0x000fe40000000f00 */
        /* <DEDUP_REMOVED lines=23> */
[----:B------:R-:W-:Y:S01]  /*8d80*/  MOV R11, UR5 ;  /* 0x00000005000b7c02 */ /* 0x000fe20008000f00 */
[----:B------:R-:W-:Y:S01]  /*8d90*/  IMAD.U32 R10, RZ, RZ, UR4 ;  /* 0x00000004ff0a7e24 */ /* 0x000fe2000f8e00ff */
[----:B------:R-:W-:Y:S01]  /*8da0*/  MOV R13, RZ ;  /* 0x000000ff000d7202 */ /* 0x000fe20000000f00 */
[----:B------:R-:W-:-:S02]  /*8db0*/  IMAD.MOV.U32 R8, RZ, RZ, 0x70 ;  /* 0x00000070ff087424 */ /* 0x000fc400078e00ff */
[----:B------:R-:W-:-:S07]  /*8dc0*/  IMAD.MOV.U32 R12, RZ, RZ, 0x1 ;  /* 0x00000001ff0c7424 */ /* 0x000fce00078e00ff */
[----:B------:R-:W-:-:S07]  /*8dd0*/  LEPC R20, `(.L_x_3313) ;  /* 0x000000001014794e */ /* 0x000fce0000000000 */
[----:B0----5:R-:W-:Y:S05]  /*8de0*/  CALL.ABS.NOINC R2 ;  /* 0x0000000002007343 */ /* 0x021fea0003c00000 */
.L_x_3313:
        /* <DEDUP_REMOVED lines=11> */
[----:B------:R-:W-:Y:S01]  /*8ea0*/  MOV R6, UR6 ;  /* 0x0000000600067c02 */ /* 0x000fe20008000f00 */
[----:B------:R-:W-:Y:S01]  /*8eb0*/  IMAD.U32 R7, RZ, RZ, UR7 ;  /* 0x00000007ff077e24 */ /* 0x000fe2000f8e00ff */
[----:B------:R-:W-:Y:S01]  /*8ec0*/  MOV R11, UR5 ;  /* 0x00000005000b7c02 */ /* 0x000fe20008000f00 */
[----:B------:R-:W-:Y:S01]  /*8ed0*/  IMAD.U32 R10, RZ, RZ, UR4 ;  /* 0x00000004ff0a7e24 */ /* 0x000fe2000f8e00ff */
[----:B------:R-:W-:Y:S01]  /*8ee0*/  MOV R13, RZ ;  /* 0x000000ff000d7202 */ /* 0x000fe20000000f00 */
[----:B------:R-:W-:-:S02]  /*8ef0*/  IMAD.MOV.U32 R8, RZ, RZ, 0x70 ;  /* 0x00000070ff087424 */ /* 0x000fc400078e00ff */
[----:B0-----:R-:W-:-:S07]  /*8f00*/  IMAD.MOV.U32 R12, RZ, RZ, 0x1 ;  /* 0x00000001ff0c7424 */ /* 0x001fce00078e00ff */
[----:B------:R-:W-:-:S07]  /*8f10*/  LEPC R20, `(.L_x_3315) ;  /* 0x000000001014794e */ /* 0x000fce0000000000 */
[----:B-1---5:R-:W-:Y:S05]  /*8f20*/  CALL.ABS.NOINC R2 ;  /* 0x0000000002007343 */ /* 0x022fea0003c00000 */
.L_x_3315:
        /* <DEDUP_REMOVED lines=8> */
[----:B------:R-:W-:Y:S01]  /*8fb0*/  MOV R11, UR5 ;  /* 0x00000005000b7c02 */ /* 0x000fe20008000f00 */
[----:B------:R-:W-:Y:S01]  /*8fc0*/  IMAD.U32 R10, RZ, RZ, UR4 ;  /* 0x00000004ff0a7e24 */ /* 0x000fe2000f8e00ff */
[----:B------:R-:W-:Y:S01]  /*8fd0*/  MOV R13, RZ ;  /* 0x000000ff000d7202 */ /* 0x000fe20000000f00 */
[----:B------:R-:W-:-:S02]  /*8fe0*/  IMAD.MOV.U32 R8, RZ, RZ, 0x70 ;  /* 0x00000070ff087424 */ /* 0x000fc400078e00ff */
[----:B0-----:R-:W-:-:S07]  /*8ff0*/  IMAD.MOV.U32 R12, RZ, RZ, 0x1 ;  /* 0x00000001ff0c7424 */ /* 0x001fce00078e00ff */
[----:B------:R-:W-:-:S07]  /*9000*/  LEPC R20, `(.L_x_3314) ;  /* 0x000000001014794e */ /* 0x000fce0000000000 */
[----:B-1----:R-:W-:Y:S05]  /*9010*/  CALL.ABS.NOINC R2 ;  /* 0x0000000002007343 */ /* 0x002fea0003c00000 */
.L_x_3314:
[----:B------:R-:W0:Y:S01]  /*9020*/  LDC.64 R2, c[0x0][0x9f8] ;  /* 0x00027e00ff027b82 */ /* 0x000e220000000a00 */
[----:B------:R-:W-:Y:S01]  /*9030*/  IMAD.SHL.U32 R6, R25, 0x8, RZ ;  /* 0x0000000819067824 */ /* 0x000fe200078e00ff */
[----:B------:R-:W-:Y:S01]  /*9040*/  ULDC UR4, c[0x0][0x2f4] ;  /* 0x0000bd0000047ab9 */ /* 0x000fe20000000800 */
[----:B------:R-:W-:-:S05]  /*9050*/  IMAD.MOV.U32 R36, RZ, RZ, R26 ;  /* 0x000000ffff247224 */ /* 0x000fca00078e001a */
[----:B------:R-:W1:Y:S01]  /*9060*/  LDC R17, c[0x0][0x430] ;  /* 0x00010c00ff117b82 */ /* 0x000e620000000800 */
[----:B0-----:R-:W-:-:S04]  /*9070*/  ISETP.NE.U32.AND P0, PT, R2, RZ, PT ;  /* 0x000000ff0200720c */ /* 0x001fc80003f05070 */
[----:B------:R-:W-:Y:S02]  /*9080*/  ISETP.NE.AND.EX P0, PT, R3, RZ, PT, P0 ;  /* 0x000000ff0300720c */ /* 0x000fe40003f05300 */
[----:B------:R-:W-:-:S11]  /*9090*/  LOP3.LUT R23, R6, 0x38, RZ, 0xc0, !PT ;  /* 0x0000003806177812 */ /* 0x000fd600078ec0ff */
[----:B------:R-:W0:Y:S01]  /*90a0*/  @P0 LDC.64 R2, c[0x0][0x9f8] ;  /* 0x00027e00ff020b82 */ /* 0x000e220000000a00 */
[C---:B------:R-:W-:Y:S02]  /*90b0*/  ISETP.GE.AND P2, PT, R23.reuse, UR4, PT ;  /* 0x0000000417007c0c */ /* 0x040fe4000bf46270 */
[C---:B------:R-:W-:Y:S02]  /*90c0*/  LOP3.LUT R34, R23.reuse, 0x40, RZ, 0xfc, !PT ;  /* 0x0000004017227812 */ /* 0x040fe400078efcff */
[----:B------:R-:W-:Y:S02]  /*90d0*/  LOP3.LUT R16, R16, 0xfffffffb, RZ, 0xc0, !PT ;  /* 0xfffffffb10107812 */ /* 0x000fe400078ec0ff */
[----:B------:R-:W-:Y:S02]  /*90e0*/  LOP3.LUT R33, R23, 0x80, RZ, 0xfc, !PT ;  /* 0x0000008017217812 */ /* 0x000fe400078efcff */
[----:B------:R-:W-:-:S05]  /*90f0*/  ISETP.GE.AND P1, PT, R34, UR4, PT ;  /* 0x0000000422007c0c */ /* 0x000fca000bf26270 */
[----:B------:R-:W-:Y:S01]  /*9100*/  @P2 LOP3.LUT R16, R16, 0x4, RZ, 0xfc, !PT ;  /* 0x0000000410102812 */ /* 0x000fe200078efcff */
[----:B0-----:R-:W-:-:S03]  /*9110*/  @P0 IMAD.WIDE R2, R26, 0x4, R2 ;  /* 0x000000041a020825 */ /* 0x001fc600078e0202 */
[----:B------:R-:W-:Y:S02]  /*9120*/  LOP3.LUT R16, R16, 0xfffffffe, RZ, 0xc0, !PT ;  /* 0xfffffffe10107812 */ /* 0x000fe400078ec0ff */
[----:B------:R0:W5:Y:S01]  /*9130*/  @P0 LDG.E R36, desc[UR36][R2.64] ;  /* 0x0000002402240981 */ /* 0x000162000c1e1900 */
[----:B------:R-:W-:Y:S01]  /*9140*/  ISETP.GE.AND P0, PT, R33, UR4, PT ;  /* 0x0000000421007c0c */ /* 0x000fe2000bf06270 */
[----:B------:R-:W-:Y:S01]  /*9150*/  UMOV UR5, 0xffffffff ;  /* 0xffffffff00057882 */ /* 0x000fe20000000000 */
[----:B------:R-:W-:Y:S02]  /*9160*/  LOP3.LUT R16, R16, 0xfffffffd, RZ, 0xc0, !PT ;  /* 0xfffffffd10107812 */ /* 0x000fe400078ec0ff */
[C---:B------:R-:W-:Y:S02]  /*9170*/  SHF.L.U32 R24, R25.reuse, 0x4, RZ ;  /* 0x0000000419187819 */ /* 0x040fe400000006ff */
[----:B------:R-:W-:Y:S02]  /*9180*/  @P1 LOP3.LUT R16, R16, 0x2, RZ, 0xfc, !PT ;  /* 0x0000000210101812 */ /* 0x000fe400078efcff */
[----:B------:R-:W-:-:S02]  /*9190*/  LOP3.LUT R10, R25, 0x7f, RZ, 0xc0, !PT ;  /* 0x0000007f190a7812 */ /* 0x000fc400078ec0ff */
[----:B------:R-:W-:-:S03]  /*91a0*/  LOP3.LUT R24, R24, 0x70, RZ, 0xc0, !PT ;  /* 0x0000007018187812 */ /* 0x000fc600078ec0ff */
[----:B------:R-:W-:Y:S01]  /*91b0*/  @P0 LOP3.LUT R16, R16, 0x1, RZ, 0xfc, !PT ;  /* 0x0000000110100812 */ /* 0x000fe200078efcff */
[----:B01----:R-:W-:Y:S06]  /*91c0*/  BRA.DIV UR5, `(.L_x_3316) ;  /* 0x0000003205807947 */ /* 0x003fec000b800000 */
.L_x_3358:
[----:B------:R-:W2:Y:S01]  /*91d0*/  LDL R0, [R1+0x4] ;  /* 0x0000040001007983 */ /* 0x000ea20000100800 */
[----:B------:R-:W-:Y:S01]  /*91e0*/  UIADD3 UR4, UR48, -0x1, URZ ;  /* 0xffffffff30047890 */ /* 0x000fe2000fffe03f */
[----:B------:R-:W-:Y:S02]  /*91f0*/  ISETP.NE.AND P1, PT, R17, 0x1, PT ;  /* 0x000000011100780c */ /* 0x000fe40003f25270 */
[----:B-----5:R-:W-:Y:S02]  /*9200*/  SHF.R.S32.HI R12, RZ, 0x1f, R36 ;  /* 0x0000001fff0c7819 */ /* 0x020fe40000011424 */
[----:B------:R-:W-:Y:S01]  /*9210*/  LOP3.LUT R16, R16, 0xffffffdf, RZ, 0xc0, !PT ;  /* 0xffffffdf10107812 */ /* 0x000fe200078ec0ff */
[----:B------:R-:W-:Y:S02]  /*9220*/  IMAD.U32 R2, RZ, RZ, UR4 ;  /* 0x00000004ff027e24 */ /* 0x000fe4000f8e00ff */
[----:B------:R0:W-:Y:S06]  /*9230*/  STL [R1], R12 ;  /* 0x0000000c01007387 */ /* 0x0001ec0000100800 */
[----:B------:R-:W1:Y:S01]  /*9240*/  @P1 LDC R3, c[0x0][0x438] ;  /* 0x00010e00ff031b82 */ /* 0x000e620000000800 */
[----:B------:R-:W-:-:S04]  /*9250*/  @P1 LOP3.LUT R16, R16, 0x20, RZ, 0xfc, !PT ;  /* 0x0000002010101812 */ /* 0x000fc800078efcff */
[----:B------:R-:W-:-:S04]  /*9260*/  LOP3.LUT R16, R16, 0xffffffef, RZ, 0xc0, !PT ;  /* 0xffffffef10107812 */ /* 0x000fc800078ec0ff */
[----:B------:R-:W-:Y:S01]  /*9270*/  LOP3.LUT R16, R16, 0xfffffff7, RZ, 0xc0, !PT ;  /* 0xfffffff710107812 */ /* 0x000fe200078ec0ff */
[----:B------:R-:W-:Y:S01]  /*9280*/  IMAD.U32 R32, RZ, RZ, UR4 ;  /* 0x00000004ff207e24 */ /* 0x000fe2000f8e00ff */
[----:B------:R-:W-:-:S04]  /*9290*/  MOV R35, UR41 ;  /* 0x0000002900237c02 */ /* 0x000fc80008000f00 */
[----:B------:R-:W-:Y:S02]  /*92a0*/  SHF.R.S32.HI R35, RZ, 0x1f, R35 ;  /* 0x0000001fff237819 */ /* 0x000fe40000011423 */
[----:B--2---:R-:W-:Y:S02]  /*92b0*/  R2UR UR5, R0 ;  /* 0x00000000000572ca */ /* 0x004fe400000e0000 */
[----:B------:R-:W-:-:S04]  /*92c0*/  SHF.R.U32.HI R0, RZ, 0x3, R10 ;  /* 0x00000003ff007819 */ /* 0x000fc8000001160a */
[----:B------:R-:W-:Y:S02]  /*92d0*/  LOP3.LUT R37, R24, R0, RZ, 0xfc, !PT ;  /* 0x0000000018257212 */ /* 0x000fe400078efcff */
[----:B------:R-:W2:Y:S03]  /*92e0*/  @P1 LDC R0, c[0x0][0x434] ;  /* 0x00010d00ff001b82 */ /* 0x000ea60000000800 */
[----:B------:R-:W-:-:S04]  /*92f0*/  IMAD R2, R2, 0x60, R37 ;  /* 0x0000006002027824 */ /* 0x000fc800078e0225 */
[C---:B------:R-:W-:Y:S01]  /*9300*/  IMAD.IADD R7, R2.reuse, 0x1, R19 ;  /* 0x0000000102077824 */ /* 0x040fe200078e0213 */
[----:B------:R-:W-:-:S04]  /*9310*/  ISETP.GE.AND P0, PT, R2, UR42, PT ;  /* 0x0000002a02007c0c */ /* 0x000fc8000bf06270 */
[----:B------:R-:W-:Y:S02]  /*9320*/  ISETP.GT.U32.OR P0, PT, R37, 0x5f, P0 ;  /* 0x0000005f2500780c */ /* 0x000fe40000704470 */
[----:B------:R-:W-:Y:S01]  /*9330*/  MOV R11, R7 ;  /* 0x00000007000b7202 */ /* 0x000fe20000000f00 */
[----:B--2---:R-:W-:-:S10]  /*9340*/  @P1 IMAD.HI.U32 R0, R7, R0, RZ ;  /* 0x0000000007001227 */ /* 0x004fd400078e00ff */
[----:B------:R-:W2:Y:S01]  /*9350*/  @!P0 LDC.64 R8, c[0x0][0x428] ;  /* 0x00010a00ff088b82 */ /* 0x000ea20000000a00 */
[----:B-1----:R-:W-:-:S07]  /*9360*/  @P1 SHF.R.U32.HI R11, RZ, R3, R0 ;  /* 0x00000003ff0b1219 */ /* 0x002fce0000011600 */
[----:B------:R-:W1:Y:S01]  /*9370*/  @!P0 LDC.64 R4, c[0x0][0x418] ;  /* 0x00010600ff048b82 */ /* 0x000e620000000a00 */
[--C-:B------:R-:W-:Y:S01]  /*9380*/  @!P0 SHF.R.S32.HI R3, RZ, 0x1f, R11.reuse ;  /* 0x0000001fff038819 */ /* 0x100fe2000001140b */
[----:B------:R-:W-:Y:S01]  /*9390*/  @!P0 IMAD.MOV.U32 R2, RZ, RZ, R11 ;  /* 0x000000ffff028224 */ /* 0x000fe200078e000b */
[----:B------:R-:W-:Y:S01]  /*93a0*/  ULOP3.LUT UR5, UR5, 0x2, URZ, 0xfc, !UPT ;  /* 0x0000000205057892 */ /* 0x000fe2000f8efc3f */
[-C--:B--2---:R-:W-:Y:S02]  /*93b0*/  @!P0 IMAD R0, R12, R8.reuse, RZ ;  /* 0x000000080c008224 */ /* 0x084fe400078e02ff */
[----:B------:R-:W-:-:S04]  /*93c0*/  @!P0 IMAD.WIDE.U32 R2, R36, R8, R2 ;  /* 0x0000000824028225 */ /* 0x000fc800078e0002 */
[----:B------:R-:W-:Y:S01]  /*93d0*/  @!P0 IMAD R9, R36, R9, R0 ;  /* 0x0000000924098224 */ /* 0x000fe200078e0200 */
[----:B-1----:R-:W-:-:S03]  /*93e0*/  @!P0 LEA R4, P1, R2, R4, 0x2 ;  /* 0x0000000402048211 */ /* 0x002fc600078210ff */
[----:B------:R-:W-:-:S05]  /*93f0*/  @!P0 IMAD.IADD R0, R3, 0x1, R9 ;  /* 0x0000000103008824 */ /* 0x000fca00078e0209 */
[----:B------:R-:W-:Y:S02]  /*9400*/  @!P0 LEA.HI.X R5, R2, R5, R0, 0x2, P1 ;  /* 0x0000000502058211 */ /* 0x000fe400008f1400 */
[----:B------:R-:W-:Y:S01]  /*9410*/  MOV R0, RZ ;  /* 0x000000ff00007202 */ /* 0x000fe20000000f00 */
[----:B------:R-:W-:-:S05]  /*9420*/  IMAD.U32 R2, RZ, RZ, UR5 ;  /* 0x00000005ff027e24 */ /* 0x000fca000f8e00ff */
[----:B------:R0:W5:Y:S01]  /*9430*/  @!P0 LDG.E R0, desc[UR36][R4.64] ;  /* 0x0000002404008981 */ /* 0x000162000c1e1900 */
[----:B------:R-:W-:Y:S02]  /*9440*/  ISETP.GT.U32.AND P0, PT, R37, 0x5f, PT ;  /* 0x0000005f2500780c */ /* 0x000fe40003f04070 */
[----:B------:R-:W-:Y:S01]  /*9450*/  ISETP.NE.AND P2, PT, R2, 0x3, PT ;  /* 0x000000030200780c */ /* 0x000fe20003f45270 */
[----:B------:R-:W-:-:S04]  /*9460*/  IMAD.MOV R2, RZ, RZ, -R11 ;  /* 0x000000ffff027224 */ /* 0x000fc800078e0a0b */
[----:B------:R-:W-:-:S06]  /*9470*/  IMAD R7, R17, R2, R7 ;  /* 0x0000000211077224 */ /* 0x000fcc00078e0207 */
[----:B------:R-:W-:-:S04]  /*9480*/  @P0 LOP3.LUT R16, R16, 0x8, RZ, 0xfc, !PT ;  /* 0x0000000810100812 */ /* 0x000fc800078efcff */
[----:B------:R-:W-:Y:S01]  /*9490*/  @P2 LOP3.LUT R16, R16, 0x10, RZ, 0xfc, !PT ;  /* 0x0000001010102812 */ /* 0x000fe200078efcff */
[----:B0-----:R-:W-:Y:S06]  /*94a0*/  @!P2 BRA `(.L_x_3317) ;  /* 0x000000000004a947 */ /* 0x001fec0003800000 */
[----:B------:R-:W-:Y:S01]  /*94b0*/  BPT.TRAP 0x1 ;  /* 0x000000040000795c */ /* 0x000fe20000300000 */
.L_x_3317:
[----:B------:R-:W-:Y:S01]  /*94c0*/  SHF.R.S32.HI R5, RZ, 0x1f, R7 ;  /* 0x0000001fff057819 */ /* 0x000fe20000011407 */
[----:B------:R-:W-:Y:S01]  /*94d0*/  ULDC.64 UR4, c[0x0][0x328] ;  /* 0x0000ca0000047ab9 */ /* 0x000fe20000000a00 */
[----:B-----5:R-:W-:Y:S02]  /*94e0*/  SHF.R.S32.HI R4, RZ, 0x1f, R0 ;  /* 0x0000001fff047819 */ /* 0x020fe40000011400 */
[----:B------:R-:W-:Y:S01]  /*94f0*/  R2UR UR6, R35 ;  /* 0x00000000230672ca */ /* 0x000fe200000e0000 */
[----:B------:R-:W-:-:S04]  /*9500*/  IMAD R2, R5, UR4, RZ ;  /* 0x0000000405027c24 */ /* 0x000fc8000f8e02ff */
[C---:B------:R-:W-:Y:S02]  /*9510*/  IMAD R9, R7.reuse, UR5, R2 ;  /* 0x0000000507097c24 */ /* 0x040fe4000f8e0202 */
[----:B------:R-:W-:Y:S01]  /*9520*/  IMAD.WIDE.U32 R2, R7, UR4, RZ ;  /* 0x0000000407027c25 */ /* 0x000fe2000f8e00ff */
[----:B------:R-:W-:-:S03]  /*9530*/  ULDC.64 UR4, c[0x0][0x338] ;  /* 0x0000ce0000047ab9 */ /* 0x000fc60000000a00 */
[----:B------:R-:W-:Y:S02]  /*9540*/  IMAD.IADD R3, R3, 0x1, R9 ;  /* 0x0000000103037824 */ /* 0x000fe400078e0209 */
        /* <DEDUP_REMOVED lines=17> */
.L_x_3359:
        /* <DEDUP_REMOVED lines=11> */
[----:B------:R-:W-:Y:S02]  /*9710*/  IMAD.IADD R3, R3, 0x1, R5 ;  /* 0x0000000103037824 */ /* 0x000fe400078e0205 */
[----:B------:R-:W-:Y:S02]  /*9720*/  IMAD R5, R4, UR4, RZ ;  /* 0x0000000404057c24 */ /* 0x000fe4000f8e02ff */
[----:B------:R-:W-:-:S04]  /*9730*/  IMAD.WIDE.U32 R2, R0, UR4, R2 ;  /* 0x0000000400027c25 */ /* 0x000fc8000f8e0002 */
[----:B------:R-:W-:Y:S01]  /*9740*/  IMAD R5, R0, UR5, R5 ;  /* 0x0000000500057c24 */ /* 0x000fe2000f8e0205 */
[----:B------:R-:W-:-:S03]  /*9750*/  ULDC.64 UR4, c[0x0][0x308] ;  /* 0x0000c20000047ab9 */ /* 0x000fc60000000a00 */
[----:B------:R-:W-:Y:S01]  /*9760*/  IMAD.IADD R3, R3, 0x1, R5 ;  /* 0x0000000103037824 */ /* 0x000fe200078e0205 */
[----:B------:R-:W-:Y:S01]  /*9770*/  MOV R5, UR4 ;  /* 0x0000000400057c02 */ /* 0x000fe20008000f00 */
[----:B------:R-:W-:-:S03]  /*9780*/  UIMAD UR4, UR6, UR4, URZ ;  /* 0x00000004060472a4 */ /* 0x000fc6000f8e023f */
[----:B------:R-:W-:Y:S01]  /*9790*/  ULDC.64 UR6, c[0x0][0x2e8] ;  /* 0x0000ba0000067ab9 */ /* 0x000fe20000000a00 */
[----:B------:R-:W-:Y:S02]  /*97a0*/  UIMAD UR4, UR41, UR5, UR4 ;  /* 0x00000005290472a4 */ /* 0x000fe4000f8e0204 */
[----:B------:R-:W-:-:S04]  /*97b0*/  IMAD.WIDE.U32 R2, R5, UR41, R2 ;  /* 0x0000002905027c25 */ /* 0x000fc8000f8e0002 */
[----:B------:R-:W-:Y:S01]  /*97c0*/  VIADD R7, R3, UR4 ;  /* 0x0000000403077c36 */ /* 0x000fe20008000000 */
[C---:B------:R-:W-:Y:S01]  /*97d0*/  LEA R0, P0, R2.reuse, UR6, 0x1 ;  /* 0x0000000602007c11 */ /* 0x040fe2000f8008ff */
[----:B------:R-:W-:Y:S01]  /*97e0*/  IMAD.MOV.U32 R3, RZ, RZ, -0x60 ;  /* 0xffffffa0ff037424 */ /* 0x000fe200078e00ff */
[----:B------:R-:W-:Y:S02]  /*97f0*/  UMOV UR4, 0xffffffff ;  /* 0xffffffff00047882 */ /* 0x000fe40000000000 */
[----:B------:R-:W-:Y:S01]  /*9800*/  LEA.HI.X R7, R2, UR7, R7, 0x1, P0 ;  /* 0x0000000702077c11 */ /* 0x000fe200080f0c07 */
[----:B------:R-:W-:Y:S01]  /*9810*/  IMAD R4, R32, R3, UR42 ;  /* 0x0000002a20047e24 */ /* 0x000fe2000f8e0203 */
[----:B------:R-:W-:-:S04]  /*9820*/  LOP3.LUT R3, R6, 0x1c0, RZ, 0xc0, !PT ;  /* 0x000001c006037812 */ /* 0x000fc800078ec0ff */
[----:B------:R-:W-:Y:S02]  /*9830*/  LOP3.LUT R2, R3, 0x38, R6, 0xf8, !PT ;  /* 0x0000003803027812 */ /* 0x000fe400078ef806 */
[----:B------:R-:W-:Y:S02]  /*9840*/  IADD3 R6, -R27, R4, RZ ;  /* 0x000000041b067210 */ /* 0x000fe40007ffe1ff */
[----:B------:R-:W-:Y:S02]  /*9850*/  LOP3.LUT R25, R2, 0x38, R25, 0x78, !PT ;  /* 0x0000003802197812 */ /* 0x000fe400078e7819 */
[----:B------:R-:W-:Y:S02]  /*9860*/  ISETP.GE.AND P0, PT, R6, 0x1, PT ;  /* 0x000000010600780c */ /* 0x000fe40003f06270 */
[----:B------:R-:W-:Y:S01]  /*9870*/  LOP3.LUT R30, R25, 0x200, R30, 0xf8, !PT ;  /* 0x00000200191e7812 */ /* 0x000fe200078ef81e */
[----:B------:R-:W-:Y:S10]  /*9880*/  BRA.DIV UR4, `(.L_x_3319) ;  /* 0x0000002e04087947 */ /* 0x000ff4000b800000 */
[----:B------:R-:W-:Y:S01]  /*9890*/  SHFL.IDX PT, R3, R7, RZ, 0x181f ;  /* 0x00181fff07037589 */ /* 0x000fe200000e0000 */
[----:B------:R-:W-:-:S03]  /*98a0*/  @P0 LEA R9, R30, UR44, 0x1 ;  /* 0x0000002c1e090c11 */ /* 0x000fc6000f8e08ff */
[----:B------:R-:W0:Y:S04]  /*98b0*/  SHFL.IDX PT, R2, R0, RZ, 0x181f ;  /* 0x00181fff00027589 */ /* 0x000e2800000e0000 */
[----:B------:R-:W-:Y:S04]  /*98c0*/  SHFL.IDX PT, R5, R7, 0x1, 0x181f ;  /* 0x00381f0007057f89 */ /* 0x000fe800000e0000 */
[----:B------:R-:W-:Y:S04]  /*98d0*/  SHFL.IDX PT, R4, R0, 0x1, 0x181f ;  /* 0x00381f0000047f89 */ /* 0x000fe800000e0000 */
[----:B------:R-:W1:Y:S04]  /*98e0*/  SHFL.IDX PT, R8, R7, 0x2, 0x181f ;  /* 0x00581f0007087f89 */ /* 0x000e6800000e0000 */
[----:B------:R-:W2:Y:S04]  /*98f0*/  SHFL.IDX PT, R14, R0, 0x2, 0x181f ;  /* 0x00581f00000e7f89 */ /* 0x000ea800000e0000 */
[----:B------:R-:W3:Y:S01]  /*9900*/  SHFL.IDX PT, R10, R0, 0x3, 0x181f ;  /* 0x00781f00000a7f89 */ /* 0x000ee200000e0000 */
[----:B0-----:R-:W-:-:S05]  /*9910*/  @P0 IMAD.WIDE.U32 R2, R23, 0x2, R2 ;  /* 0x0000000217020825 */ /* 0x001fca00078e0002 */
[----:B------:R-:W-:Y:S04]  /*9920*/  @P0 LDGSTS.E.BYPASS.LTC128B.128 [R9+0x1e400], desc[UR36][R2.64], !P3 ;  /* 0x1e40000002090fae */ /* 0x000fe8000d901d64 */
[----:B------:R-:W-:Y:S04]  /*9930*/  @P0 LDGSTS.E.BYPASS.LTC128B.128 [R9+0x21400], desc[UR36][R2.64+0x80], !P2 ;  /* 0x2140008002090fae */ /* 0x000fe8000d101d64 */
[----:B------:R0:W-:Y:S01]  /*9940*/  @P0 LDGSTS.E.BYPASS.LTC128B.128 [R9+0x24400], desc[UR36][R2.64+0x100], !P1 ;  /* 0x2440010002090fae */ /* 0x0001e2000c901d64 */
[----:B------:R-:W-:-:S03]  /*9950*/  ISETP.GE.AND P0, PT, R6, 0x11, PT ;  /* 0x000000110600780c */ /* 0x000fc60003f06270 */
[----:B0-----:R-:W0:Y:S01]  /*9960*/  SHFL.IDX PT, R9, R7, 0x3, 0x181f ;  /* 0x00781f0007097f89 */ /* 0x001e2200000e0000 */
[----:B-1----:R-:W-:-:S09]  /*9970*/  MOV R3, R8 ;  /* 0x0000000800037202 */ /* 0x002fd20000000f00 */
[----:B------:R-:W-:Y:S01]  /*9980*/  @P0 IMAD.WIDE.U32 R4, R23, 0x2, R4 ;  /* 0x0000000217040825 */ /* 0x000fe200078e0004 */
[----:B------:R-:W-:Y:S01]  /*9990*/  @P0 LEA R21, R30, UR44, 0x1 ;  /* 0x0000002c1e150c11 */ /* 0x000fe2000f8e08ff */
[----:B------:R-:W-:Y:S02]  /*99a0*/  SHFL.IDX PT, R8, R7, 0x4, 0x181f ;  /* 0x00981f0007087f89 */ /* 0x000fe400000e0000 */
[----:B--2---:R-:W-:Y:S02]  /*99b0*/  IMAD.MOV.U32 R2, RZ, RZ, R14 ;  /* 0x000000ffff027224 */ /* 0x004fe400078e000e */
[----:B------:R-:W-:Y:S04]  /*99c0*/  @P0 LDGSTS.E.BYPASS.LTC128B.128 [R21+0x1ec00], desc[UR36][R4.64], !P3 ;  /* 0x1ec0000004150fae */ /* 0x000fe8000d901d64 */
[----:B------:R-:W-:Y:S04]  /*99d0*/  @P0 LDGSTS.E.BYPASS.LTC128B.128 [R21+0x21c00], desc[UR36][R4.64+0x80], !P2 ;  /* 0x21c0008004150fae */ /* 0x000fe8000d101d64 */
[----:B------:R3:W-:Y:S01]  /*99e0*/  @P0 LDGSTS.E.BYPASS.LTC128B.128 [R21+0x24c00], desc[UR36][R4.64+0x100], !P1 ;  /* 0x24c0010004150fae */ /* 0x0007e2000c901d64 */
[----:B------:R-:W-:-:S03]  /*99f0*/  ISETP.GE.AND P0, PT, R6, 0x21, PT ;  /* 0x000000210600780c */ /* 0x000fc60003f06270 */
[----:B------:R-:W1:Y:S04]  /*9a00*/  SHFL.IDX PT, R14, R0, 0x4, 0x181f ;  /* 0x00981f00000e7f89 */ /* 0x000e6800000e0000 */
[----:B------:R-:W2:Y:S01]  /*9a10*/  SHFL.IDX PT, R7, R7, 0x5, 0x181f ;  /* 0x00b81f0007077f89 */ /* 0x000ea200000e0000 */
[----:B---3--:R-:W-:-:S05]  /*9a20*/  IMAD.MOV.U32 R4, RZ, RZ, R10 ;  /* 0x000000ffff047224 */ /* 0x008fca00078e000a */
[----:B------:R-:W-:Y:S01]  /*9a30*/  @P0 IMAD.WIDE.U32 R2, R23, 0x2, R2 ;  /* 0x0000000217020825 */ /* 0x000fe200078e0002 */
[----:B------:R-:W-:-:S03]  /*9a40*/  @P0 LEA R25, R30, UR44, 0x1 ;  /* 0x0000002c1e190c11 */ /* 0x000fc6000f8e08ff */
[----:B0-----:R-:W-:Y:S02]  /*9a50*/  IMAD.MOV.U32 R5, RZ, RZ, R9 ;  /* 0x000000ffff057224 */ /* 0x001fe400078e0009 */
[----:B------:R-:W-:Y:S04]  /*9a60*/  @P0 LDGSTS.E.BYPASS.LTC128B.128 [R25+0x1f400], desc[UR36][R2.64], !P3 ;  /* 0x1f40000002190fae */ /* 0x000fe8000d901d64 */
[----:B------:R-:W-:Y:S04]  /*9a70*/  @P0 LDGSTS.E.BYPASS.LTC128B.128 [R25+0x22400], desc[UR36][R2.64+0x80], !P2 ;  /* 0x2240008002190fae */ /* 0x000fe8000d101d64 */
[----:B------:R1:W-:Y:S01]  /*9a80*/  @P0 LDGSTS.E.BYPASS.LTC128B.128 [R25+0x25400], desc[UR36][R2.64+0x100], !P1 ;  /* 0x2540010002190fae */ /* 0x0003e2000c901d64 */
[----:B------:R-:W-:-:S02]  /*9a90*/  ISETP.GE.AND P0, PT, R6, 0x31, PT ;  /* 0x000000310600780c */ /* 0x000fc40003f06270 */
[----:B-1----:R-:W-:Y:S01]  /*9aa0*/  MOV R2, R14 ;  /* 0x0000000e00027202 */ /* 0x002fe20000000f00 */
[----:B------:R-:W-:-:S10]  /*9ab0*/  IMAD.MOV.U32 R3, RZ, RZ, R8 ;  /* 0x000000ffff037224 */ /* 0x000fd400078e0008 */
[----:B------:R-:W-:Y:S01]  /*9ac0*/  @P0 LEA R9, R30, UR44, 0x1 ;  /* 0x0000002c1e090c11 */ /* 0x000fe2000f8e08ff */
[----:B------:R-:W-:Y:S01]  /*9ad0*/  @P0 IMAD.WIDE.U32 R4, R23, 0x2, R4 ;  /* 0x0000000217040825 */ /* 0x000fe200078e0004 */
[----:B------:R0:W1:Y:S04]  /*9ae0*/  SHFL.IDX PT, R14, R0, 0x5, 0x181f ;  /* 0x00b81f00000e7f89 */ /* 0x00006800000e0000 */
[----:B------:R0:W-:Y:S04]  /*9af0*/  @P0 LDGSTS.E.BYPASS.LTC128B.128 [R9+0x1fc00], desc[UR36][R4.64], !P3 ;  /* 0x1fc0000004090fae */ /* 0x0001e8000d901d64 */
[----:B------:R0:W-:Y:S04]  /*9b00*/  @P0 LDGSTS.E.BYPASS.LTC128B.128 [R9+0x22c00], desc[UR36][R4.64+0x80], !P2 ;  /* 0x22c0008004090fae */ /* 0x0001e8000d101d64 */
[----:B------:R0:W-:Y:S01]  /*9b10*/  @P0 LDGSTS.E.BYPASS.LTC128B.128 [R9+0x25c00], desc[UR36][R4.64+0x100], !P1 ;  /* 0x25c0010004090fae */ /* 0x0001e2000c901d64 */
[----:B------:R-:W-:-:S13]  /*9b20*/  ISETP.GE.AND P0, PT, R6, 0x41, PT ;  /* 0x000000410600780c */ /* 0x000fda0003f06270 */
[----:B------:R-:W-:Y:S01]  /*9b30*/  @P0 IMAD.WIDE.U32 R2, R23, 0x2, R2 ;  /* 0x0000000217020825 */ /* 0x000fe200078e0002 */
[----:B------:R-:W-:-:S05]  /*9b40*/  @P0 LEA R21, R30, UR44, 0x1 ;  /* 0x0000002c1e150c11 */ /* 0x000fca000f8e08ff */
[----:B------:R0:W-:Y:S04]  /*9b50*/  @P0 LDGSTS.E.BYPASS.LTC128B.128 [R21+0x20400], desc[UR36][R2.64], !P3 ;  /* 0x2040000002150fae */ /* 0x0001e8000d901d64 */
[----:B------:R0:W-:Y:S04]  /*9b60*/  @P0 LDGSTS.E.BYPASS.LTC128B.128 [R21+0x23400], desc[UR36][R2.64+0x80], !P2 ;  /* 0x2340008002150fae */ /* 0x0001e8000d101d64 */
[----:B-12---:R0:W-:Y:S02]  /*9b70*/  @P0 LDGSTS.E.BYPASS.LTC128B.128 [R21+0x26400], desc[UR36][R2.64+0x100], !P1 ;  /* 0x2640010002150fae */ /* 0x0061e4000c901d64 */
.L_x_3373:
[----:B------:R-:W-:Y:S01]  /*9b80*/  ISETP.GE.AND P0, PT, R6, 0x51, PT ;  /* 0x000000510600780c */ /* 0x000fe20003f06270 */
[----:B0-----:R-:W-:Y:S01]  /*9b90*/  IMAD.MOV.U32 R2, RZ, RZ, R14 ;  /* 0x000000ffff027224 */ /* 0x001fe200078e000e */
[----:B------:R-:W-:-:S11]  /*9ba0*/  MOV R3, R7 ;  /* 0x0000000700037202 */ /* 0x000fd60000000f00 */
[----:B------:R-:W-:Y:S01]  /*9bb0*/  @P0 IMAD.WIDE.U32 R2, R23, 0x2, R2 ;  /* 0x0000000217020825 */ /* 0x000fe200078e0002 */
[----:B------:R-:W-:-:S05]  /*9bc0*/  @P0 LEA R5, R30, UR44, 0x1 ;  /* 0x0000002c1e050c11 */ /* 0x000fca000f8e08ff */
[----:B------:R-:W-:Y:S01]  /*9bd0*/  @!PT LDS RZ, [RZ] ;  /* 0x00000000fffff984 */ /* 0x000fe20000000800 */
[----:B------:R-:W-:Y:S01]  /*9be0*/  @!PT LDS RZ, [RZ] ;  /* 0x00000000fffff984 */ /* 0x000fe20000000800 */
[----:B------:R-:W-:Y:S01]  /*9bf0*/  @!PT LDS RZ, [RZ] ;  /* 0x00000000fffff984 */ /* 0x000fe20000000800 */
        /* <DEDUP_REMOVED lines=10> */
.L_x_3320:
        /* <DEDUP_REMOVED lines=29> */
[----:B0-----:R-:W-:Y:S05]  /*9e70*/  CALL.ABS.NOINC R2 ;  /* 0x0000000002007343 */ /* 0x001fea0003c00000 */
.L_x_3321:
[----:B------:R-:W0:Y:S01]  /*9e80*/  LDC R6, c[0x0][0x448] ;  /* 0x00011200ff067b82 */ /* 0x000e220000000800 */
[----:B------:R-:W-:Y:S01]  /*9e90*/  IMAD R7, R22, 0x80, R37 ;  /* 0x0000008016077824 */ /* 0x000fe200078e0225 */
[----:B------:R-:W-:Y:S01]  /*9ea0*/  MOV R4, UR38 ;  /* 0x0000002600047c02 */ /* 0x000fe20008000f00 */
[----:B------:R-:W-:Y:S01]  /*9eb0*/  IMAD.U32 R5, RZ, RZ, UR39 ;  /* 0x00000027ff057e24 */ /* 0x000fe2000f8e00ff */
[----:B------:R-:W-:Y:S01]  /*9ec0*/  ULDC.64 UR4, c[0x0][0x2e0] ;  /* 0x0000b80000047ab9 */ /* 0x000fe20000000a00 */
[----:B------:R-:W-:Y:S01]  /*9ed0*/  IMAD.U32 R3, RZ, RZ, UR45 ;  /* 0x0000002dff037e24 */ /* 0x000fe2000f8e00ff */
[----:B------:R-:W-:Y:S01]  /*9ee0*/  MOV R5, R7 ;  /* 0x0000000700057202 */ /* 0x000fe20000000f00 */
[----:B------:R-:W-:Y:S02]  /*9ef0*/  IMAD R25, R25, UR4, RZ ;  /* 0x0000000419197c24 */ /* 0x000fe4000f8e02ff */
[----:B------:R-:W-:Y:S02]  /*9f00*/  IMAD.MOV.U32 R2, RZ, RZ, R4 ;  /* 0x000000ffff027224 */ /* 0x000fe400078e0004 */
[----:B------:R-:W-:-:S02]  /*9f10*/  IMAD R25, R26, UR5, R25 ;  /* 0x000000051a197c24 */ /* 0x000fc4000f8e0219 */
[----:B------:R-:W-:Y:S01]  /*9f20*/  IMAD.WIDE.U32 R2, R26, UR4, R2 ;  /* 0x000000041a027c25 */ /* 0x000fe2000f8e0002 */
[----:B------:R-:W-:-:S03]  /*9f30*/  ULDC.64 UR4, c[0x0][0x2d0] ;  /* 0x0000b40000047ab9 */ /* 0x000fc60000000a00 */
[----:B------:R-:W-:Y:S01]  /*9f40*/  IMAD.IADD R3, R3, 0x1, R25 ;  /* 0x0000000103037824 */ /* 0x000fe200078e0219 */
[----:B0-----:R-:W-:-:S13]  /*9f50*/  ISETP.NE.AND P0, PT, R6, 0x1, PT ;  /* 0x000000010600780c */ /* 0x001fda0003f05270 */
[----:B------:R-:W0:Y:S08]  /*9f60*/  @P0 LDC R0, c[0x0][0x44c] ;  /* 0x00011300ff000b82 */ /* 0x000e300000000800 */
[----:B------:R-:W1:Y:S01]  /*9f70*/  @P0 LDC R9, c[0x0][0x450] ;  /* 0x00011400ff090b82 */ /* 0x000e620000000800 */
[----:B0-----:R-:W-:-:S05]  /*9f80*/  @P0 IMAD.HI.U32 R0, R7, R0, RZ ;  /* 0x0000000007000227 */ /* 0x001fca00078e00ff */
[----:B-1----:R-:W-:-:S05]  /*9f90*/  @P0 SHF.R.U32.HI R5, RZ, R9, R0 ;  /* 0x00000009ff050219 */ /* 0x002fca0000011600 */
[----:B------:R-:W-:Y:S02]  /*9fa0*/  IMAD.MOV R0, RZ, RZ, -R5 ;  /* 0x000000ffff007224 */ /* 0x000fe400078e0a05 */
[----:B------:R-:W-:-:S04]  /*9fb0*/  IMAD.WIDE.U32 R2, R5, UR4, R2 ;  /* 0x0000000405027c25 */ /* 0x000fc8000f8e0002 */
[----:B------:R-:W-:Y:S01]  /*9fc0*/  IMAD R7, R6, R0, R7 ;  /* 0x0000000006077224 */ /* 0x000fe200078e0207 */
        /* <DEDUP_REMOVED lines=17> */
[----:B------:R-:W-:Y:S01]  /*a0e0*/  ISETP.GE.AND P0, PT, R33, UR4, PT ;  /* 0x0000000421007c0c */ /* 0x000fe2000bf06270 */
[----:B------:R-:W-:-:S12]  /*a0f0*/  BRA.DIV UR5, `(.L_x_3322) ;  /* 0x0000002a05d07947 */ /* 0x000fd8000b800000 */
[----:B------:R-:W-:Y:S01]  /*a100*/  SHFL.IDX PT, R3, R8, RZ, 0x181f ;  /* 0x00181fff08037589 */ /* 0x000fe200000e0000 */
[----:B------:R-:W-:Y:S01]  /*a110*/  ULDC UR4, c[0x0][0x288] ;  /* 0x0000a20000047ab9 */ /* 0x000fe20000000800 */
[----:B------:R-:W-:Y:S02]  /*a120*/  IMAD R7, R22, 0x80, R27 ;  /* 0x0000008016077824 */ /* 0x000fe400078e021b */
[----:B------:R-:W0:Y:S01]  /*a130*/  SHFL.IDX PT, R2, R0, RZ, 0x181f ;  /* 0x00181fff00027589 */ /* 0x000e2200000e0000 */
[----:B------:R-:W-:Y:S02]  /*a140*/  IMAD R6, R6, UR4, RZ ;  /* 0x0000000406067c24 */ /* 0x000fe4000f8e02ff */
[C---:B------:R-:W-:Y:S01]  /*a150*/  IADD3 R11, R7.reuse, 0x10, RZ ;  /* 0x00000010070b7810 */ /* 0x040fe20007ffe0ff */
        /* <DEDUP_REMOVED lines=8> */
[----:B------:R0:W-:Y:S01]  /*a1e0*/  @!P1 LDGSTS.E.BYPASS.LTC128B.128 [R9+0x1a400], desc[UR36][R2.64+0x100], !P0 ;  /* 0x1a40010002099fae */ /* 0x0001e2000c101d64 */
[----:B------:R-:W-:Y:S01]  /*a1f0*/  ISETP.GE.AND P1, PT, R11, R6, PT ;  /* 0x000000060b00720c */ /* 0x000fe20003f26270 */
[----:B------:R-:W-:-:S02]  /*a200*/  VIADD R11, R7, 0x30 ;  /* 0x00000030070b7836 */ /* 0x000fc40000000000 */
[----:B0-----:R-:W-:Y:S01]  /*a210*/  SHFL.IDX PT, R3, R8, 0x2, 0x181f ;  /* 0x00581f0008037f89 */ /* 0x001fe200000e0000 */
[----:B------:R-:W-:-:S09]  /*a220*/  VIADD R9, R7, 0x20 ;  /* 0x0000002007097836 */ /* 0x000fd20000000000 */
[----:B------:R-:W-:Y:S01]  /*a230*/  @!P1 LEA R21, R30, UR44, 0x1 ;  /* 0x0000002c1e159c11 */ /* 0x000fe2000f8e08ff */
[----:B-1----:R-:W-:Y:S01]  /*a240*/  @!P1 IMAD.WIDE.U32 R4, R23, 0x2, R4 ;  /* 0x0000000217049825 */ /* 0x002fe200078e0004 */
[----:B------:R-:W0:Y:S04]  /*a250*/  SHFL.IDX PT, R2, R0, 0x2, 0x181f ;  /* 0x00581f0000027f89 */ /* 0x000e2800000e0000 */
        /* <DEDUP_REMOVED lines=10> */
[----:B------:R1:W-:Y:S01]  /*a300*/  @!P1 LDGSTS.E.BYPASS.LTC128B.128 [R9+0x1b400], desc[UR36][R2.64+0x100], !P0 ;  /* 0x1b40010002099fae */ /* 0x0003e2000c101d64 */
[----:B------:R-:W-:Y:S01]  /*a310*/  ISETP.GE.AND P1, PT, R11, R6, PT ;  /* 0x000000060b00720c */ /* 0x000fe20003f26270 */
[----:B------:R-:W-:-:S02]  /*a320*/  VIADD R11, R7, 0x50 ;  /* 0x00000050070b7836 */ /* 0x000fc40000000000 */
[----:B-1----:R-:W-:Y:S01]  /*a330*/  SHFL.IDX PT, R3, R8, 0x4, 0x181f ;  /* 0x00981f0008037f89 */ /* 0x002fe200000e0000 */
[----:B------:R-:W-:-:S09]  /*a340*/  IADD3 R9, R7, 0x40, RZ ;  /* 0x0000004007097810 */ /* 0x000fd20007ffe0ff */
[----:B0-----:R-:W-:Y:S01]  /*a350*/  @!P1 IMAD.WIDE.U32 R4, R23, 0x2, R4 ;  /* 0x0000000217049825 */ /* 0x001fe200078e0004 */
[----:B------:R-:W-:Y:S01]  /*a360*/  @!P1 LEA R21, R30, UR44, 0x1 ;  /* 0x0000002c1e159c11 */ /* 0x000fe2000f8e08ff */
        /* <DEDUP_REMOVED lines=18> */
[----:B------:R-:W-:Y:S04]  /*a490*/  @!P1 LDGSTS.E.BYPASS.LTC128B.128 [R21+0x14c00], desc[UR36][R4.64], !P3 ;  /* 0x14c0000004159fae */ /* 0x000fe8000d901d64 */
[----:B------:R-:W-:Y:S04]  /*a4a0*/  @!P1 LDGSTS.E.BYPASS.LTC128B.128 [R21+0x18c00], desc[UR36][R4.64+0x80], !P2 ;  /* 0x18c0008004159fae */ /* 0x000fe8000d101d64 */
[----:B------:R1:W-:Y:S01]  /*a4b0*/  @!P1 LDGSTS.E.BYPASS.LTC128B.128 [R21+0x1cc00], desc[UR36][R4.64+0x100], !P0 ;  /* 0x1cc0010004159fae */ /* 0x0003e2000c101d64 */
[----:B------:R-:W-:-:S03]  /*a4c0*/  ISETP.GE.AND P1, PT, R9, R6, PT ;  /* 0x000000060900720c */ /* 0x000fc60003f26270 */
[----:B-1----:R1:W2:Y:S10]  /*a4d0*/  SHFL.IDX PT, R4, R8, 0x7, 0x181f ;  /* 0x00f81f0008047f89 */ /* 0x0022b400000e0000 */
[----:B0-----:R-:W-:Y:S01]  /*a4e0*/  @!P1 IMAD.WIDE.U32 R2, R23, 0x2, R2 ;  /* 0x0000000217029825 */ /* 0x001fe200078e0002 */
[----:B------:R-:W-:-:S05]  /*a4f0*/  @!P1 LEA R9, R30, UR44, 0x1 ;  /* 0x0000002c1e099c11 */ /* 0x000fca000f8e08ff */
[----:B------:R1:W-:Y:S04]  /*a500*/  @!P1 LDGSTS.E.BYPASS.LTC128B.128 [R9+0x15400], desc[UR36][R2.64], !P3 ;  /* 0x1540000002099fae */ /* 0x0003e8000d901d64 */
[----:B------:R1:W-:Y:S04]  /*a510*/  @!P1 LDGSTS.E.BYPASS.LTC128B.128 [R9+0x19400], desc[UR36][R2.64+0x80], !P2 ;  /* 0x1940008002099fae */ /* 0x0003e8000d101d64 */
[----:B------:R1:W-:Y:S02]  /*a520*/  @!P1 LDGSTS.E.BYPASS.LTC128B.128 [R9+0x1d400], desc[UR36][R2.64+0x100], !P0 ;  /* 0x1d40010002099fae */ /* 0x0003e4000c101d64 */
.L_x_3390:
[----:B------:R-:W-:Y:S01]  /*a530*/  IADD3 R7, R7, 0x70, RZ ;  /* 0x0000007007077810 */ /* 0x000fe20007ffe0ff */
[----:B------:R-:W-:Y:S01]  /*a540*/  BSSY B0, `(.L_x_3323) ;  /* 0x000000d000007945 */ /* 0x000fe20003800000 */
[----:B-1----:R-:W-:Y:S02]  /*a550*/  IMAD.MOV.U32 R2, RZ, RZ, R14 ;  /* 0x000000ffff027224 */ /* 0x002fe400078e000e */
[----:B------:R-:W-:Y:S01]  /*a560*/  ISETP.GE.AND P1, PT, R7, R6, PT ;  /* 0x000000060700720c */ /* 0x000fe20003f26270 */
[----:B--2---:R-:W-:-:S12]  /*a570*/  IMAD.MOV.U32 R3, RZ, RZ, R4 ;  /* 0x000000ffff037224 */ /* 0x004fd800078e0004 */
        /* <DEDUP_REMOVED lines=8> */
[----:B------:R0:W-:Y:S02]  /*a600*/  LDGSTS.E.BYPASS.LTC128B.128 [R5+0x1dc00], desc[UR36][R2.64+0x100], !P0 ;  /* 0x1dc0010002057fae */ /* 0x0001e4000c101d64 */
.L_x_3324:
[----:B------:R-:W-:Y:S05]  /*a610*/  BSYNC B0 ;  /* 0x0000000000007941 */ /* 0x000fea0003800000 */
.L_x_3323:
[----:B------:R-:W-:Y:S01]  /*a620*/  NOP ;  /* 0x0000000000007918 */ /* 0x000fe20000000000 */
[----:B------:R-:W-:Y:S01]  /*a630*/  SYNCS.ARRIVE.TRANS64.RED.A0T1 RZ, [UR44+0x30800], RZ ;  /* 0x030800ffffff79a7 */ /* 0x000fe2000820042c */
[----:B------:R-:W-:Y:S01]  /*a640*/  MOV R0, 0x1 ;  /* 0x0000000100007802 */ /* 0x000fe20000000f00 */
[----:B------:R-:W-:Y:S03]  /*a650*/  ARRIVES.LDGSTSBAR.64.TRANSCNT [UR44+0x30800] ;  /* 0x03080000ff0079b0 */ /* 0x000fe60008000aac */
[----:B------:R-:W-:Y:S01]  /*a660*/  SHF.L.U32 R0, R0, 0x1f, RZ ;  /* 0x0000001f00007819 */ /* 0x000fe200000006ff */
[----:B------:R-:W-:Y:S01]  /*a670*/  NOP ;  /* 0x0000000000007918 */ /* 0x000fe20000000000 */
[----:B------:R-:W-:Y:S02]  /*a680*/  SYNCS.ARRIVE.TRANS64.A1T0 RZ, [UR44+0x30800], RZ ;  /* 0x030800ffffff79a7 */ /* 0x000fe4000810002c */
[----:B------:R-:W1:Y:S02]  /*a690*/  SYNCS.PHASECHK.TRANS64.TRYWAIT P0, [UR44+0x30820], R0 ;  /* 0x03082000ff0075a7 */ /* 0x000e64000800016c */
[----:B-1----:R-:W-:Y:S05]  /*a6a0*/  @!P0 BRA `(.L_x_3325) ;  /* 0x0000002c00ec8947 */ /* 0x002fea0003800000 */
.L_x_3391:
[----:B------:R-:W-:Y:S01]  /*a6b0*/  UIADD3 UR4, UR48, -0x2, URZ ;  /* 0xfffffffe30047890 */ /* 0x000fe2000fffe03f */
[----:B------:R-:W-:Y:S02]  /*a6c0*/  IMAD.MOV.U32 R28, RZ, RZ, 0x1 ;  /* 0x00000001ff1c7424 */ /* 0x000fe400078e00ff */
[----:B------:R-:W-:Y:S01]  /*a6d0*/  IMAD.MOV.U32 R26, RZ, RZ, RZ ;  /* 0x000000ffff1a7224 */ /* 0x000fe200078e00ff */
[----:B------:R-:W-:-:S06]  /*a6e0*/  UISETP.GE.AND UP0, UPT, UR4, UR47, UPT ;  /* 0x0000002f0400728c */ /* 0x000fcc000bf06270 */
[----:B------:R-:W-:-:S13]  /*a6f0*/  PLOP3.LUT P0, PT, PT, PT, UP0, 0x80, 0x0 ;  /* 0x000000000000781c */ /* 0x000fda0003f0f008 */
[----:B------:R-:W-:Y:S05]  /*a700*/  @!P0 BRA `(.L_x_3326) ;  /* 0x0000001000348947 */ /* 0x000fea0003800000 */
[----:B0-----:R-:W0:Y:S01]  /*a710*/  S2R R2, SR_TID.X ;  /* 0x0000000000027919 */ /* 0x001e220000002100 */
[----:B------:R-:W-:Y:S01]  /*a720*/  UIADD3 UR4, UR46, 0x1, URZ ;  /* 0x000000012e047890 */ /* 0x000fe2000fffe03f */
[----:B------:R-:W-:Y:S01]  /*a730*/  LOP3.LUT R3, RZ, UR43, RZ, 0x33, !PT ;  /* 0x0000002bff037c12 */ /* 0x000fe2000f8e33ff */
[----:B------:R-:W-:Y:S01]  /*a740*/  BSSY B0, `(.L_x_3326) ;  /* 0x0000109000007945 */ /* 0x000fe20003800000 */
[----:B------:R-:W-:Y:S01]  /*a750*/  IMAD.MOV.U32 R27, RZ, RZ, 0x1 ;  /* 0x00000001ff1b7424 */ /* 0x000fe200078e00ff */
[----:B------:R-:W-:Y:S01]  /*a760*/  UIMAD UR4, UR4, UR40, URZ ;  /* 0x00000028040472a4 */ /* 0x000fe2000f8e023f */
[----:B------:R-:W-:-:S05]  /*a770*/  MOV R25, RZ ;  /* 0x000000ff00197202 */ /* 0x000fca0000000f00 */
[----:B------:R-:W-:Y:S01]  /*a780*/  LOP3.LUT R0, RZ, UR4, RZ, 0x33, !PT ;  /* 0x00000004ff007c12 */ /* 0x000fe2000f8e33ff */
[----:B------:R-:W-:Y:S02]  /*a790*/  ULDC UR4, c[0x0][0x2f4] ;  /* 0x0000bd0000047ab9 */ /* 0x000fe40000000800 */
[----:B------:R-:W-:Y:S02]  /*a7a0*/  ISETP.GE.AND P3, PT, R23, UR4, PT ;  /* 0x0000000417007c0c */ /* 0x000fe4000bf66270 */
[----:B------:R-:W-:Y:S02]  /*a7b0*/  VIMNMX R0, R0, R3, !PT ;  /* 0x0000000300007248 */ /* 0x000fe40007fe0100 */
[----:B------:R-:W-:Y:S02]  /*a7c0*/  ISETP.GE.AND P2, PT, R34, UR4, PT ;  /* 0x0000000422007c0c */ /* 0x000fe4000bf46270 */
[----:B------:R-:W-:Y:S02]  /*a7d0*/  IADD3 R32, -R0, -0x2, RZ ;  /* 0xfffffffe00207810 */ /* 0x000fe40007ffe1ff */
[----:B------:R-:W-:-:S02]  /*a7e0*/  ISETP.GE.AND P1, PT, R33, UR4, PT ;  /* 0x0000000421007c0c */ /* 0x000fc4000bf26270 */
[----:B0-----:R-:W-:-:S04]  /*a7f0*/  LOP3.LUT R2, R2, 0x7f, RZ, 0xc0, !PT ;  /* 0x0000007f02027812 */ /* 0x001fc800078ec0ff */
[----:B------:R-:W-:-:S04]  /*a800*/  SHF.R.U32.HI R2, RZ, 0x3, R2 ;  /* 0x00000003ff027819 */ /* 0x000fc80000011602 */
[----:B------:R-:W-:Y:S02]  /*a810*/  IADD3 R19, R24, R19, R2 ;  /* 0x0000001318137210 */ /* 0x000fe40007ffe002 */
[----:B------:R-:W-:Y:S02]  /*a820*/  IADD3 R5, -R2, UR42, RZ ;  /* 0x0000002a02057c10 */ /* 0x000fe4000fffe1ff */
[----:B------:R-:W-:Y:S01]  /*a830*/  SHF.L.U32 R2, R23, 0x1, RZ ;  /* 0x0000000117027819 */ /* 0x000fe200000006ff */
[----:B------:R-:W-:Y:S02]  /*a840*/  VIADD R19, R19, 0xfffffee0 ;  /* 0xfffffee013137836 */ /* 0x000fe40000000000 */
[C---:B------:R-:W-:Y:S02]  /*a850*/  IMAD R5, R0.reuse, 0x60, R5 ;  /* 0x0000006000057824 */ /* 0x040fe400078e0205 */
[----:B------:R-:W-:Y:S02]  /*a860*/  IMAD R20, R0, -0x60, R19 ;  /* 0xffffffa000147824 */ /* 0x000fe400078e0213 */
[----:B------:R-:W-:-:S07]  /*a870*/  VIADD R0, R5, 0xc0 ;  /* 0x000000c005007836 */ /* 0x000fce0000000000 */
.L_x_3339:
[----:B------:R-:W2:Y:S01]  /*a880*/  LDL R8, [R1] ;  /* 0x0000000001087983 */ /* 0x000ea20000100800 */
[----:B------:R-:W0:Y:S01]  /*a890*/  LDC R2, c[0x0][0x430] ;  /* 0x00010c00ff027b82 */ /* 0x000e220000000800 */
[----:B------:R-:W-:-:S13]  /*a8a0*/  ISETP.GT.U32.AND P5, PT, R37, 0x5f, PT ;  /* 0x0000005f2500780c */ /* 0x000fda0003fa4070 */
[----:B------:R-:W2:Y:S01]  /*a8b0*/  @!P5 LDC.64 R4, c[0x0][0x428] ;  /* 0x00010a00ff04db82 */ /* 0x000ea20000000a00 */
[----:B0-----:R-:W-:-:S13]  /*a8c0*/  ISETP.NE.AND P0, PT, R2, 0x1, PT ;  /* 0x000000010200780c */ /* 0x001fda0003f05270 */
[----:B------:R-:W0:Y:S08]  /*a8d0*/  @P0 LDC R3, c[0x0][0x434] ;  /* 0x00010d00ff030b82 */ /* 0x000e300000000800 */
[----:B------:R-:W1:Y:S01]  /*a8e0*/  @P0 LDC R7, c[0x0][0x438] ;  /* 0x00010e00ff070b82 */ /* 0x000e620000000800 */
[----:B------:R-:W-:Y:S02]  /*a8f0*/  IMAD.MOV.U32 R9, RZ, RZ, R20 ;  /* 0x000000ffff097224 */ /* 0x000fe400078e0014 */
[----:B0-----:R-:W-:-:S05]  /*a900*/  @P0 IMAD.HI.U32 R2, R20, R3, RZ ;  /* 0x0000000314020227 */ /* 0x001fca00078e00ff */
[----:B-1----:R-:W-:Y:S02]  /*a910*/  @P0 SHF.R.U32.HI R9, RZ, R7, R2 ;  /* 0x00000007ff090219 */ /* 0x002fe40000011602 */
[----:B------:R-:W0:Y:S02]  /*a920*/  @!P5 LDC.64 R6, c[0x0][0x418] ;  /* 0x00010600ff06db82 */ /* 0x000e240000000a00 */
[----:B------:R-:W-:Y:S01]  /*a930*/  @!P5 SHF.R.S32.HI R3, RZ, 0x1f, R9 ;  /* 0x0000001fff03d819 */ /* 0x000fe20000011409 */
[----:B--2---:R-:W-:-:S04]  /*a940*/  @!P5 IMAD R2, R8, R4, RZ ;  /* 0x000000040802d224 */ /* 0x004fc800078e02ff */
[----:B------:R-:W-:Y:S01]  /*a950*/  @!P5 IMAD R5, R36, R5, R2 ;  /* 0x000000052405d224 */ /* 0x000fe200078e0202 */
[----:B------:R-:W-:-:S05]  /*a960*/  @!P5 MOV R2, R9 ;  /* 0x000000090002d202 */ /* 0x000fca0000000f00 */
[----:B------:R-:W-:-:S04]  /*a970*/  @!P5 IMAD.WIDE.U32 R2, R36, R4, R2 ;  /* 0x000000042402d225 */ /* 0x000fc800078e0002 */
[----:B------:R-:W-:Y:S01]  /*a980*/  @!P5 IMAD.IADD R3, R5, 0x1, R3 ;  /* 0x000000010503d824 */ /* 0x000fe200078e0203 */
[C---:B0-----:R-:W-:Y:S02]  /*a990*/  @!P5 LEA R6, P0, R2.reuse, R6, 0x2 ;  /* 0x000000060206d211 */ /* 0x041fe400078010ff */
[----:B------:R-:W-:Y:S02]  /*a9a0*/  MOV R4, RZ ;  /* 0x000000ff00047202 */ /* 0x000fe40000000f00 */
[----:B------:R-:W-:-:S05]  /*a9b0*/  @!P5 LEA.HI.X R7, R2, R7, R3, 0x2, P0 ;  /* 0x000000070207d211 */ /* 0x000fca00000f1403 */
[----:B------:R0:W5:Y:S01]  /*a9c0*/  @!P5 LDG.E R4, desc[UR36][R6.64] ;  /* 0x000000240604d981 */ /* 0x000162000c1e1900 */
[----:B------:R-:W-:Y:S01]  /*a9d0*/  LOP3.LUT P4, RZ, R16, 0x10, RZ, 0xc0, !PT ;  /* 0x0000001010ff7812 */ /* 0x000fe2000788c0ff */
[----:B------:R-:W-:-:S05]  /*a9e0*/  VIADD R26, R25, 0x1 ;  /* 0x00000001191a7836 */ /* 0x000fca0000000000 */
[----:B------:R-:W-:-:S04]  /*a9f0*/  ISETP.NE.AND P0, PT, R26, 0x2, PT ;  /* 0x000000021a00780c */ /* 0x000fc80003f05270 */
[----:B------:R-:W-:Y:S02]  /*aa00*/  SEL R28, RZ, 0x1, P0 ;  /* 0x00000001ff1c7807 */ /* 0x000fe40000000000 */
[----:B------:R-:W-:Y:S02]  /*aa10*/  SEL R26, R26, RZ, P0 ;  /* 0x000000ff1a1a7207 */ /* 0x000fe40000000000 */
[----:B------:R-:W-:Y:S01]  /*aa20*/  LOP3.LUT R28, R27, R28, RZ, 0x3c, !PT ;  /* 0x0000001c1b1c7212 */ /* 0x000fe200078e3cff */
[----:B0-----:R-:W-:Y:S06]  /*aa30*/  @!P4 BRA `(.L_x_3327) ;  /* 0x000000000004c947 */ /* 0x001fec0003800000 */
[----:B------:R-:W-:Y:S01]  /*aa40*/  BPT.TRAP 0x1 ;  /* 0x000000040000795c */ /* 0x000fe20000300000 */
.L_x_3327:
[----:B------:R-:W-:Y:S01]  /*aa50*/  LEA R19, R26, UR44, 0x3 ;  /* 0x0000002c1a137c11 */ /* 0x000fe2000f8e18ff */
[----:B------:R-:W-:Y:S01]  /*aa60*/  BSSY B1, `(.L_x_3328) ;  /* 0x0000004000017945 */ /* 0x000fe20003800000 */
[----:B------:R-:W-:-:S04]  /*aa70*/  SHF.L.U32 R2, R28, 0x1f, RZ ;  /* 0x0000001f1c027819 */ /* 0x000fc800000006ff */
[----:B------:R-:W0:Y:S02]  /*aa80*/  SYNCS.PHASECHK.TRANS64.TRYWAIT P0, [R19+URZ+0x30840], R2 ;  /* 0x03084002130075a7 */ /* 0x000e24000800017f */
[----:B0-----:R-:W-:Y:S05]  /*aa90*/  @!P0 BRA `(.L_x_3329) ;  /* 0x0000002c00088947 */ /* 0x001fea0003800000 */
.L_x_3392:
[----:B------:R-:W-:Y:S05]  /*aaa0*/  BSYNC B1 ;  /* 0x0000000000017941 */ /* 0x000fea0003800000 */
.L_x_3328:
[----:B------:R-:W-:Y:S01]  /*aab0*/  ULDC UR4, c[0x0][0x430] ;  /* 0x00010c0000047ab9 */ /* 0x000fe20000000800 */
[----:B-----5:R-:W-:Y:S01]  /*aac0*/  SHF.R.S32.HI R31, RZ, 0x1f, R4 ;  /* 0x0000001fff1f7819 */ /* 0x020fe20000011404 */
[----:B------:R-:W-:Y:S01]  /*aad0*/  UIADD3 UR4, -UR4, URZ, URZ ;  /* 0x0000003f04047290 */ /* 0x000fe2000fffe13f */
[----:B------:R-:W-:Y:S01]  /*aae0*/  R2UR UR6, R35 ;  /* 0x00000000230672ca */ /* 0x000fe200000e0000 */
[----:B------:R-:W-:Y:S01]  /*aaf0*/  IMAD R22, R26, 0x4800, R30 ;  /* 0x000048001a167824 */ /* 0x000fe200078e021e */
[C---:B------:R-:W-:Y:S02]  /*ab00*/  LOP3.LUT P5, RZ, R16.reuse, 0x2, RZ, 0xc0, !PT ;  /* 0x0000000210ff7812 */ /* 0x040fe400078ac0ff */
[----:B------:R-:W-:Y:S01]  /*ab10*/  LOP3.LUT P4, RZ, R16, 0x1, RZ, 0xc0, !PT ;  /* 0x0000000110ff7812 */ /* 0x000fe2000788c0ff */
        /* <DEDUP_REMOVED lines=19> */
[----:B------:R-:W-:Y:S01]  /*ac50*/  LEA R21, P0, R2, UR6, 0x1 ;  /* 0x0000000602157c11 */ /* 0x000fe2000f8008ff */
[----:B------:R-:W-:-:S03]  /*ac60*/  UMOV UR4, 0xffffffff ;  /* 0xffffffff00047882 */ /* 0x000fc60000000000 */
[----:B------:R-:W-:Y:S01]  /*ac70*/  LEA.HI.X R24, R2, UR7, R3, 0x1, P0 ;  /* 0x0000000702187c11 */ /* 0x000fe200080f0c03 */
[----:B------:R-:W-:Y:S08]  /*ac80*/  BRA.DIV UR4, `(.L_x_3330) ;  /* 0x0000002a04a07947 */ /* 0x000ff0000b800000 */
[----:B------:R-:W0:Y:S01]  /*ac90*/  SHFL.IDX PT, R14, R21, RZ, 0x181f ;  /* 0x00181fff150e7589 */ /* 0x000e2200000e0000 */
[----:B------:R-:W-:Y:S01]  /*aca0*/  IMAD.SHL.U32 R12, R23, 0x2, RZ ;  /* 0x00000002170c7824 */ /* 0x000fe200078e00ff */
[----:B------:R-:W-:Y:S02]  /*acb0*/  LOP3.LUT P6, RZ, R16, 0x4, RZ, 0xc0, !PT ;  /* 0x0000000410ff7812 */ /* 0x000fe400078cc0ff */
[----:B------:R-:W1:Y:S01]  /*acc0*/  SHFL.IDX PT, R3, R24, RZ, 0x181f ;  /* 0x00181fff18037589 */ /* 0x000e6200000e0000 */
[----:B------:R-:W-:-:S03]  /*acd0*/  LEA R22, R22, UR44, 0x1 ;  /* 0x0000002c16167c11 */ /* 0x000fc6000f8e08ff */
[----:B------:R-:W-:Y:S04]  /*ace0*/  SHFL.IDX PT, R7, R24, 0x1, 0x181f ;  /* 0x00381f0018077f89 */ /* 0x000fe800000e0000 */
[----:B------:R-:W-:Y:S01]  /*acf0*/  SHFL.IDX PT, R10, R21, 0x2, 0x181f ;  /* 0x00581f00150a7f89 */ /* 0x000fe200000e0000 */
[----:B0-----:R-:W-:-:S03]  /*ad00*/  IADD3 R2, P0, R14, R12, RZ ;  /* 0x0000000c0e027210 */ /* 0x001fc60007f1e0ff */
[----:B------:R-:W0:Y:S01]  /*ad10*/  SHFL.IDX PT, R14, R21, 0x1, 0x181f ;  /* 0x00381f00150e7f89 */ /* 0x000e2200000e0000 */
[----:B-1----:R-:W-:-:S05]  /*ad20*/  IADD3.X R3, RZ, R3, RZ, P0, !PT ;  /* 0x00000003ff037210 */ /* 0x002fca00007fe4ff */
[----:B------:R-:W-:Y:S04]  /*ad30*/  LDGSTS.E.BYPASS.LTC128B.128 [R22+0x1e400], desc[UR36][R2.64], !P6 ;  /* 0x1e40000002167fae */ /* 0x000fe8000f101d64 */
[----:B------:R-:W-:Y:S04]  /*ad40*/  LDGSTS.E.BYPASS.LTC128B.128 [R22+0x21400], desc[UR36][R2.64+0x80], !P5 ;  /* 0x2140008002167fae */ /* 0x000fe8000e901d64 */
[----:B------:R1:W-:Y:S01]  /*ad50*/  LDGSTS.E.BYPASS.LTC128B.128 [R22+0x24400], desc[UR36][R2.64+0x100], !P4 ;  /* 0x2440010002167fae */ /* 0x0003e2000e101d64 */
[----:B0-----:R-:W-:-:S03]  /*ad60*/  IADD3 R8, P0, R14, R12, RZ ;  /* 0x0000000c0e087210 */ /* 0x001fc60007f1e0ff */
[----:B------:R-:W-:Y:S02]  /*ad70*/  SHFL.IDX PT, R14, R21, 0x5, 0x181f ;  /* 0x00b81f00150e7f89 */ /* 0x000fe400000e0000 */
[----:B------:R-:W-:Y:S02]  /*ad80*/  IMAD.X R9, RZ, RZ, R7, P0 ;  /* 0x000000ffff097224 */ /* 0x000fe400000e0607 */
[----:B-1----:R-:W-:Y:S01]  /*ad90*/  SHFL.IDX PT, R2, R21, 0x3, 0x181f ;  /* 0x00781f0015027f89 */ /* 0x002fe200000e0000 */
[----:B------:R-:W-:-:S03]  /*ada0*/  IADD3 R10, P0, R10, R12, RZ ;  /* 0x0000000c0a0a7210 */ /* 0x000fc60007f1e0ff */
[----:B------:R-:W0:Y:S04]  /*adb0*/  SHFL.IDX PT, R7, R24, 0x2, 0x181f ;  /* 0x00581f0018077f89 */ /* 0x000e2800000e0000 */
[----:B------:R-:W1:Y:S04]  /*adc0*/  SHFL.IDX PT, R3, R24, 0x3, 0x181f ;  /* 0x00781f0018037f89 */ /* 0x000e6800000e0000 */
[----:B------:R2:W-:Y:S04]  /*add0*/  LDGSTS.E.BYPASS.LTC128B.128 [R22+0x1ec00], desc[UR36][R8.64], !P6 ;  /* 0x1ec0000008167fae */ /* 0x0005e8000f101d64 */
[----:B------:R2:W-:Y:S04]  /*ade0*/  LDGSTS.E.BYPASS.LTC128B.128 [R22+0x21c00], desc[UR36][R8.64+0x80], !P5 ;  /* 0x21c0008008167fae */ /* 0x0005e8000e901d64 */
[----:B------:R2:W-:Y:S01]  /*adf0*/  LDGSTS.E.BYPASS.LTC128B.128 [R22+0x24c00], desc[UR36][R8.64+0x100], !P4 ;  /* 0x24c0010008167fae */ /* 0x0005e2000e101d64 */
[----:B0-----:R-:W-:Y:S01]  /*ae00*/  IMAD.X R11, RZ, RZ, R7, P0 ;  /* 0x000000ffff0b7224 */ /* 0x001fe200000e0607 */
[----:B------:R-:W-:-:S02]  /*ae10*/  IADD3 R6, P0, R2, R12, RZ ;  /* 0x0000000c02067210 */ /* 0x000fc40007f1e0ff */
[----:B------:R-:W0:Y:S02]  /*ae20*/  SHFL.IDX PT, R2, R21, 0x4, 0x181f ;  /* 0x00981f0015027f89 */ /* 0x000e2400000e0000 */
[----:B-1----:R-:W-:Y:S02]  /*ae30*/  IADD3.X R7, RZ, R3, RZ, P0, !PT ;  /* 0x00000003ff077210 */ /* 0x002fe400007fe4ff */
[----:B------:R-:W1:Y:S04]  /*ae40*/  SHFL.IDX PT, R3, R24, 0x4, 0x181f ;  /* 0x00981f0018037f89 */ /* 0x000e6800000e0000 */
[----:B------:R2:W-:Y:S04]  /*ae50*/  LDGSTS.E.BYPASS.LTC128B.128 [R22+0x1f400], desc[UR36][R10.64], !P6 ;  /* 0x1f4000000a167fae */ /* 0x0005e8000f101d64 */
[----:B------:R2:W-:Y:S04]  /*ae60*/  LDGSTS.E.BYPASS.LTC128B.128 [R22+0x22400], desc[UR36][R10.64+0x80], !P5 ;  /* 0x224000800a167fae */ /* 0x0005e8000e901d64 */
[----:B------:R2:W-:Y:S04]  /*ae70*/  LDGSTS.E.BYPASS.LTC128B.128 [R22+0x25400], desc[UR36][R10.64+0x100], !P4 ;  /* 0x254001000a167fae */ /* 0x0005e8000e101d64 */
[----:B------:R2:W-:Y:S01]  /*ae80*/  LDGSTS.E.BYPASS.LTC128B.128 [R22+0x1fc00], desc[UR36][R6.64], !P6 ;  /* 0x1fc0000006167fae */ /* 0x0005e2000f101d64 */
[----:B0-----:R-:W-:-:S03]  /*ae90*/  IADD3 R2, P0, R2, R12, RZ ;  /* 0x0000000c02027210 */ /* 0x001fc60007f1e0ff */
[----:B------:R2:W-:Y:S02]  /*aea0*/  LDGSTS.E.BYPASS.LTC128B.128 [R22+0x22c00], desc[UR36][R6.64+0x80], !P5 ;  /* 0x22c0008006167fae */ /* 0x0005e4000e901d64 */
[----:B-1----:R-:W-:Y:S02]  /*aeb0*/  IMAD.X R3, RZ, RZ, R3, P0 ;  /* 0x000000ffff037224 */ /* 0x002fe400000e0603 */
[----:B------:R2:W-:Y:S04]  /*aec0*/  LDGSTS.E.BYPASS.LTC128B.128 [R22+0x25c00], desc[UR36][R6.64+0x100], !P4 ;  /* 0x25c0010006167fae */ /* 0x0005e8000e101d64 */
[----:B------:R2:W-:Y:S04]  /*aed0*/  LDGSTS.E.BYPASS.LTC128B.128 [R22+0x20400], desc[UR36][R2.64], !P6 ;  /* 0x2040000002167fae */ /* 0x0005e8000f101d64 */
[----:B------:R2:W-:Y:S04]  /*aee0*/  LDGSTS.E.BYPASS.LTC128B.128 [R22+0x23400], desc[UR36][R2.64+0x80], !P5 ;  /* 0x2340008002167fae */ /* 0x0005e8000e901d64 */
[----:B------:R2:W-:Y:S04]  /*aef0*/  LDGSTS.E.BYPASS.LTC128B.128 [R22+0x26400], desc[UR36][R2.64+0x100], !P4 ;  /* 0x2640010002167fae */ /* 0x0005e8000e101d64 */
[----:B------:R-:W0:Y:S02]  /*af00*/  SHFL.IDX PT, R24, R24, 0x5, 0x181f ;  /* 0x00b81f0018187f89 */ /* 0x000e2400000e0000 */
.L_x_3406:
[----:B--2---:R-:W-:Y:S01]  /*af10*/  IMAD.SHL.U32 R2, R23, 0x2, RZ ;  /* 0x0000000217027824 */ /* 0x004fe200078e00ff */
[----:B------:R-:W-:-:S04]  /*af20*/  LOP3.LUT P6, RZ, R16, 0x4, RZ, 0xc0, !PT ;  /* 0x0000000410ff7812 */ /* 0x000fc800078cc0ff */
[----:B------:R-:W-:-:S04]  /*af30*/  IADD3 R2, P0, R14, R2, RZ ;  /* 0x000000020e027210 */ /* 0x000fc80007f1e0ff */
[----:B0-----:R-:W-:Y:S02]  /*af40*/  IADD3.X R3, RZ, R24, RZ, P0, !PT ;  /* 0x00000018ff037210 */ /* 0x001fe400007fe4ff */
[----:B------:R-:W-:-:S03]  /*af50*/  PLOP3.LUT P0, PT, PT, PT, PT, 0x80, 0x0 ;  /* 0x000000000000781c */ /* 0x000fc60003f0f070 */
[----:B------:R-:W-:Y:S01]  /*af60*/  @!PT LDS RZ, [RZ] ;  /* 0x00000000fffff984 */ /* 0x000fe20000000800 */
[----:B------:R-:W-:Y:S01]  /*af70*/  @!PT LDS RZ, [RZ] ;  /* 0x00000000fffff984 */ /* 0x000fe20000000800 */
[----:B------:R-:W-:Y:S01]  /*af80*/  @!PT LDS RZ, [RZ] ;  /* 0x00000000fffff984 */ /* 0x000fe20000000800 */
[----:B------:R0:W-:Y:S04]  /*af90*/  LDGSTS.E.BYPASS.LTC128B.128 [R22+0x20c00], desc[UR36][R2.64], !P6 ;  /* 0x20c0000002167fae */ /* 0x0001e8000f101d64 */
[----:B------:R0:W-:Y:S04]  /*afa0*/  LDGSTS.E.BYPASS.LTC128B.128 [R22+0x23c00], desc[UR36][R2.64+0x80], !P5 ;  /* 0x23c0008002167fae */ /* 0x0001e8000e901d64 */
[----:B------:R0:W-:Y:S01]  /*afb0*/  LDGSTS.E.BYPASS.LTC128B.128 [R22+0x26c00], desc[UR36][R2.64+0x100], !P4 ;  /* 0x26c0010002167fae */ /* 0x0001e2000e101d64 */
[----:B------:R-:W-:Y:S01]  /*afc0*/  NOP ;  /* 0x0000000000007918 */ /* 0x000fe20000000000 */
.L_x_3331:
        /* <DEDUP_REMOVED lines=10> */
.L_x_3332:
[----:B------:R1:W-:Y:S01]  /*b070*/  SYNCS.ARRIVE.TRANS64.A1T0 RZ, [R19+URZ+0x30830], RZ ;  /* 0x030830ff13ff79a7 */ /* 0x0003e2000810003f */
[----:B------:R-:W-:Y:S05]  /*b080*/  @!P5 BRA `(.L_x_3333) ;  /* 0x000000000004d947 */ /* 0x000fea0003800000 */
[----:B------:R-:W-:Y:S01]  /*b090*/  BPT.TRAP 0x1 ;  /* 0x000000040000795c */ /* 0x000fe20000300000 */
.L_x_3333:
[----:B0-----:R-:W-:Y:S01]  /*b0a0*/  SHF.L.U32 R3, R27, 0x1f, RZ ;  /* 0x0000001f1b037819 */ /* 0x001fe200000006ff */
[----:B------:R-:W-:Y:S01]  /*b0b0*/  BSSY B1, `(.L_x_3334) ;  /* 0x0000004000017945 */ /* 0x000fe20003800000 */
[----:B------:R-:W-:-:S04]  /*b0c0*/  LEA R6, R25, UR44, 0x3 ;  /* 0x0000002c19067c11 */ /* 0x000fc8000f8e18ff */
[----:B------:R-:W0:Y:S02]  /*b0d0*/  SYNCS.PHASECHK.TRANS64.TRYWAIT P0, [R6+URZ+0x30860], R3 ;  /* 0x03086003060075a7 */ /* 0x000e24000800017f */
[----:B0-----:R-:W-:Y:S05]  /*b0e0*/  @!P0 BRA `(.L_x_3335) ;  /* 0x0000002c00588947 */ /* 0x001fea0003800000 */
.L_x_3407:
[----:B------:R-:W-:Y:S05]  /*b0f0*/  BSYNC B1 ;  /* 0x0000000000017941 */ /* 0x000fea0003800000 */
.L_x_3334:
[----:B------:R-:W-:Y:S01]  /*b100*/  UMOV UR4, 0xffffffff ;  /* 0xffffffff00047882 */ /* 0x000fe20000000000 */
[----:B------:R-:W-:Y:S02]  /*b110*/  IMAD R7, R25, 0x4800, R30 ;  /* 0x0000480019077824 */ /* 0x000fe400078e021e */
[----:B------:R-:W-:Y:S01]  /*b120*/  IMAD.SHL.U32 R9, R23, 0x2, RZ ;  /* 0x0000000217097824 */ /* 0x000fe200078e00ff */
[----:B------:R-:W-:Y:S06]  /*b130*/  BRA.DIV UR4, `(.L_x_3336) ;  /* 0x0000002e04587947 */ /* 0x000fec000b800000 */
[----:B------:R-:W2:Y:S01]  /*b140*/  SHFL.IDX PT, R14, R17, RZ, 0x181f ;  /* 0x00181fff110e7589 */ /* 0x000ea200000e0000 */
[----:B------:R-:W-:-:S03]  /*b150*/  LEA R7, R7, UR44, 0x1 ;  /* 0x0000002c07077c11 */ /* 0x000fc6000f8e08ff */
[----:B0-----:R-:W0:Y:S04]  /*b160*/  SHFL.IDX PT, R3, R18, RZ, 0x181f ;  /* 0x00181fff12037589 */ /* 0x001e2800000e0000 */
[----:B------:R-:W-:Y:S01]  /*b170*/  SHFL.IDX PT, R8, R18, 0x1, 0x181f ;  /* 0x00381f0012087f89 */ /* 0x000fe200000e0000 */
        /* <DEDUP_REMOVED lines=8> */
[----:B------:R2:W-:Y:S02]  /*b200*/  LDGSTS.E.BYPASS.LTC128B.128 [R7+0x6400], desc[UR36][R2.64+0x100], !P0 ;  /* 0x0640010002077fae */ /* 0x0005e4000c101d64 */
[----:B--2---:R-:W-:Y:S02]  /*b210*/  IADD3 R2, P0, R14, R9, RZ ;  /* 0x000000090e027210 */ /* 0x004fe40007f1e0ff */
[----:B------:R-:W0:Y:S02]  /*b220*/  SHFL.IDX PT, R14, R17, 0x2, 0x181f ;  /* 0x00581f00110e7f89 */ /* 0x000e2400000e0000 */
[----:B------:R-:W-:Y:S02]  /*b230*/  IADD3.X R3, RZ, R8, RZ, P0, !PT ;  /* 0x00000008ff037210 */ /* 0x000fe400007fe4ff */
[----:B------:R-:W-:Y:S01]  /*b240*/  ISETP.LT.OR P0, PT, R0, 0x11, P3 ;  /* 0x000000110000780c */ /* 0x000fe20001f01670 */
[----:B------:R-:W2:-:S12]  /*b250*/  SHFL.IDX PT, R8, R18, 0x2, 0x181f ;  /* 0x00581f0012087f89 */ /* 0x000e9800000e0000 */
[----:B------:R-:W-:Y:S01]  /*b260*/  LDGSTS.E.BYPASS.LTC128B.128 [R7+0xc00], desc[UR36][R2.64], !P0 ;  /* 0x00c0000002077fae */ /* 0x000fe2000c101d64 */
[----:B------:R-:W-:-:S13]  /*b270*/  ISETP.LT.OR P0, PT, R0, 0x11, P2 ;  /* 0x000000110000780c */ /* 0x000fda0001701670 */
[----:B------:R-:W-:Y:S01]  /*b280*/  LDGSTS.E.BYPASS.LTC128B.128 [R7+0x3c00], desc[UR36][R2.64+0x80], !P0 ;  /* 0x03c0008002077fae */ /* 0x000fe2000c101d64 */
[----:B------:R-:W-:-:S13]  /*b290*/  ISETP.LT.OR P0, PT, R0, 0x11, P1 ;  /* 0x000000110000780c */ /* 0x000fda0000f01670 */
[----:B------:R0:W-:Y:S02]  /*b2a0*/  LDGSTS.E.BYPASS.LTC128B.128 [R7+0x6c00], desc[UR36][R2.64+0x100], !P0 ;  /* 0x06c0010002077fae */ /* 0x0001e4000c101d64 */
[----:B0-----:R-:W-:Y:S02]  /*b2b0*/  IADD3 R2, P0, R14, R9, RZ ;  /* 0x000000090e027210 */ /* 0x001fe40007f1e0ff */
[----:B------:R-:W0:Y:S03]  /*b2c0*/  SHFL.IDX PT, R14, R17, 0x3, 0x181f ;  /* 0x00781f00110e7f89 */ /* 0x000e2600000e0000 */
[----:B--2---:R-:W-:Y:S01]  /*b2d0*/  IMAD.X R3, RZ, RZ, R8, P0 ;  /* 0x000000ffff037224 */ /* 0x004fe200000e0608 */
        /* <DEDUP_REMOVED lines=18> */
[----:B------:R0:W3:Y:S02]  /*b400*/  SHFL.IDX PT, R14, R17, 0x5, 0x181f ;  /* 0x00b81f00110e7f89 */ /* 0x0000e400000e0000 */
[----:B--2---:R-:W-:Y:S02]  /*b410*/  IADD3.X R3, RZ, R8, RZ, P0, !PT ;  /* 0x00000008ff037210 */ /* 0x004fe400007fe4ff */
[----:B------:R-:W-:Y:S01]  /*b420*/  ISETP.LT.OR P0, PT, R0, 0x41, P3 ;  /* 0x000000410000780c */ /* 0x000fe20001f01670 */
[----:B------:R0:W2:-:S12]  /*b430*/  SHFL.IDX PT, R8, R18, 0x5, 0x181f ;  /* 0x00b81f0012087f89 */ /* 0x00009800000e0000 */
[----:B------:R0:W-:Y:S01]  /*b440*/  LDGSTS.E.BYPASS.LTC128B.128 [R7+0x2400], desc[UR36][R2.64], !P0 ;  /* 0x0240000002077fae */ /* 0x0001e2000c101d64 */
[----:B------:R-:W-:-:S13]  /*b450*/  ISETP.LT.OR P0, PT, R0, 0x41, P2 ;  /* 0x000000410000780c */ /* 0x000fda0001701670 */
[----:B------:R0:W-:Y:S01]  /*b460*/  LDGSTS.E.BYPASS.LTC128B.128 [R7+0x5400], desc[UR36][R2.64+0x80], !P0 ;  /* 0x0540008002077fae */ /* 0x0001e2000c101d64 */
[----:B------:R-:W-:-:S13]  /*b470*/  ISETP.LT.OR P0, PT, R0, 0x41, P1 ;  /* 0x000000410000780c */ /* 0x000fda0000f01670 */
[----:B--23--:R0:W-:Y:S02]  /*b480*/  LDGSTS.E.BYPASS.LTC128B.128 [R7+0x8400], desc[UR36][R2.64+0x100], !P0 ;  /* 0x0840010002077fae */ /* 0x00c1e4000c101d64 */
.L_x_3421:
[----:B0-2---:R-:W-:Y:S01]  /*b490*/  IADD3 R2, P0, R14, R9, RZ ;  /* 0x000000090e027210 */ /* 0x005fe20007f1e0ff */
[----:B------:R-:W-:-:S04]  /*b4a0*/  ULDC.64 UR4, c[0x0][0x328] ;  /* 0x0000ca0000047ab9 */ /* 0x000fc80000000a00 */
[----:B------:R-:W-:Y:S01]  /*b4b0*/  IMAD.X R3, RZ, RZ, R8, P0 ;  /* 0x000000ffff037224 */ /* 0x000fe200000e0608 */
[----:B------:R-:W-:Y:S01]  /*b4c0*/  ISETP.LT.OR P0, PT, R0, 0x51, P3 ;  /* 0x000000510000780c */ /* 0x000fe20001f01670 */
[----:B------:R-:W-:-:S04]  /*b4d0*/  IMAD R8, R29, UR4, RZ ;  /* 0x000000041d087c24 */ /* 0x000fc8000f8e02ff */
[----:B------:R-:W-:-:S08]  /*b4e0*/  IMAD R9, R5, UR5, R8 ;  /* 0x0000000505097c24 */ /* 0x000fd0000f8e0208 */
[----:B------:R-:W-:Y:S01]  /*b4f0*/  @!PT LDS RZ, [RZ] ;  /* 0x00000000fffff984 */ /* 0x000fe20000000800 */
[----:B------:R-:W-:Y:S01]  /*b500*/  @!PT LDS RZ, [RZ] ;  /* 0x00000000fffff984 */ /* 0x000fe20000000800 */
[----:B------:R-:W-:Y:S01]  /*b510*/  @!PT LDS RZ, [RZ] ;  /* 0x00000000fffff984 */ /* 0x000fe20000000800 */
        /* <DEDUP_REMOVED lines=13> */
[----:B-1----:R-:W-:-:S07]  /*b5f0*/  IADD3 R19, R3, R31, RZ ;  /* 0x0000001f03137210 */ /* 0x002fce0007ffe0ff */
.L_x_3337:
        /* <DEDUP_REMOVED lines=10> */
.L_x_3338:
[----:B------:R-:W-:Y:S01]  /*b6a0*/  R2UR UR4, R35 ;  /* 0x00000000230472ca */ /* 0x000fe200000e0000 */
[----:B------:R-:W-:Y:S01]  /*b6b0*/  ULDC.64 UR6, c[0x0][0x330] ;  /* 0x0000cc0000067ab9 */ /* 0x000fe20000000a00 */
[----:B------:R-:W-:Y:S01]  /*b6c0*/  IMAD.MOV.U32 R18, RZ, RZ, R2 ;  /* 0x000000ffff127224 */ /* 0x000fe200078e0002 */
[----:B------:R0:W-:Y:S01]  /*b6d0*/  SYNCS.ARRIVE.TRANS64.A1T0 RZ, [R6+URZ+0x30850], RZ ;  /* 0x030850ff06ff79a7 */ /* 0x0001e2000810003f */
[----:B------:R-:W-:Y:S01]  /*b6e0*/  IMAD.U32 R3, RZ, RZ, UR6 ;  /* 0x00000006ff037e24 */ /* 0x000fe2000f8e00ff */
[----:B------:R-:W-:Y:S01]  /*b6f0*/  IADD3 R20, R20, -0x60, RZ ;  /* 0xffffffa014147810 */ /* 0x000fe20007ffe0ff */
        /* <DEDUP_REMOVED lines=8> */
[----:B------:R-:W-:Y:S02]  /*b780*/  LEA R17, P0, R18, UR6, 0x1 ;  /* 0x0000000612117c11 */ /* 0x000fe4000f8008ff */
[----:B------:R-:W-:-:S04]  /*b790*/  IADD3 R3, R19, UR4, RZ ;  /* 0x0000000413037c10 */ /* 0x000fc8000fffe0ff */
[----:B------:R-:W-:Y:S02]  /*b7a0*/  LEA.HI.X R18, R18, UR7, R3, 0x1, P0 ;  /* 0x0000000712127c11 */ /* 0x000fe400080f0c03 */
[----:B------:R-:W-:-:S13]  /*b7b0*/  ISETP.GT.AND P0, PT, R32, UR47, PT ;  /* 0x0000002f20007c0c */ /* 0x000fda000bf04270 */
[----:B0-----:R-:W-:Y:S05]  /*b7c0*/  @P0 BRA `(.L_x_3339) ;  /* 0xfffffff0002c0947 */ /* 0x001fea000383ffff */
[----:B------:R-:W-:Y:S05]  /*b7d0*/  BSYNC B0 ;  /* 0x0000000000007941 */ /* 0x000fea0003800000 */
.L_x_3326:
[----:B------:R-:W-:-:S13]  /*b7e0*/  LOP3.LUT P0, RZ, R16, 0x10, RZ, 0xc0, !PT ;  /* 0x0000001010ff7812 */ /* 0x000fda000780c0ff */
[----:B------:R-:W-:Y:S05]  /*b7f0*/  @!P0 BRA `(.L_x_3340) ;  /* 0x0000000000048947 */ /* 0x000fea0003800000 */
[----:B------:R-:W-:Y:S01]  /*b800*/  BPT.TRAP 0x1 ;  /* 0x000000040000795c */ /* 0x000fe20000300000 */
.L_x_3340:
[----:B0-----:R-:W-:Y:S01]  /*b810*/  LEA R0, R26, UR44, 0x3 ;  /* 0x0000002c1a007c11 */ /* 0x001fe2000f8e18ff */
        /* <DEDUP_REMOVED lines=11> */
.L_x_3422:
[----:B------:R-:W-:Y:S05]  /*b8d0*/  BSYNC B0 ;  /* 0x0000000000007941 */ /* 0x000fea0003800000 */
.L_x_3341:
        /* <DEDUP_REMOVED lines=8> */
[----:B------:R-:W1:Y:S01]  /*b960*/  SHFL.IDX PT, R6, R18, 0x1, 0x181f ;  /* 0x00381f0012067f89 */ /* 0x000e6200000e0000 */
[----:B------:R-:W-:Y:S02]  /*b970*/  ISETP.GE.AND P0, PT, R33, UR4, PT ;  /* 0x0000000421007c0c */ /* 0x000fe4000bf06270 */
[C---:B------:R-:W-:Y:S01]  /*b980*/  ISETP.LT.OR P3, PT, R5.reuse, 0x1, P2 ;  /* 0x000000010500780c */ /* 0x040fe20001761670 */
[----:B------:R-:W2:Y:S01]  /*b990*/  SHFL.IDX PT, R14, R17, 0x1, 0x181f ;  /* 0x00381f00110e7f89 */ /* 0x000ea200000e0000 */
[----:B------:R-:W-:-:S02]  /*b9a0*/  ISETP.LT.OR P4, PT, R5, 0x1, P1 ;  /* 0x000000010500780c */ /* 0x000fc40000f81670 */
[----:B------:R-:W-:Y:S01]  /*b9b0*/  ISETP.LT.OR P5, PT, R5, 0x1, P0 ;  /* 0x000000010500780c */ /* 0x000fe200007a1670 */
[----:B------:R-:W-:Y:S04]  /*b9c0*/  SHFL.IDX PT, R7, R18, 0x2, 0x181f ;  /* 0x00581f0012077f89 */ /* 0x000fe800000e0000 */
[----:B------:R-:W3:Y:S01]  /*b9d0*/  SHFL.IDX PT, R8, R17, 0x2, 0x181f ;  /* 0x00581f0011087f89 */ /* 0x000ee200000e0000 */
[----:B0-----:R-:W-:-:S05]  /*b9e0*/  IMAD.WIDE.U32 R2, R23, 0x2, R2 ;  /* 0x0000000217027825 */ /* 0x001fca00078e0002 */
[----:B------:R-:W-:Y:S01]  /*b9f0*/  LDGSTS.E.BYPASS.LTC128B.128 [R4+0x400], desc[UR36][R2.64], !P3 ;  /* 0x0040000002047fae */ /* 0x000fe2000d901d64 */
[----:B------:R-:W-:-:S03]  /*ba00*/  ISETP.LT.OR P3, PT, R5, 0x11, P2 ;  /* 0x000000110500780c */ /* 0x000fc60001761670 */
[----:B------:R-:W-:Y:S01]  /*ba10*/  LDGSTS.E.BYPASS.LTC128B.128 [R4+0x3400], desc[UR36][R2.64+0x80], !P4 ;  /* 0x0340008002047fae */ /* 0x000fe2000e101d64 */
[----:B------:R-:W-:-:S03]  /*ba20*/  ISETP.LT.OR P4, PT, R5, 0x11, P1 ;  /* 0x000000110500780c */ /* 0x000fc60000f81670 */
[----:B------:R1:W-:Y:S01]  /*ba30*/  LDGSTS.E.BYPASS.LTC128B.128 [R4+0x6400], desc[UR36][R2.64+0x100], !P5 ;  /* 0x0640010002047fae */ /* 0x0003e2000e901d64 */
[----:B------:R-:W-:Y:S02]  /*ba40*/  ISETP.LT.OR P5, PT, R5, 0x11, P0 ;  /* 0x000000110500780c */ /* 0x000fe400007a1670 */
[----:B-1----:R-:W-:Y:S01]  /*ba50*/  MOV R3, R6 ;  /* 0x0000000600037202 */ /* 0x002fe20000000f00 */
[----:B--2---:R-:W-:Y:S01]  /*ba60*/  IMAD.MOV.U32 R2, RZ, RZ, R14 ;  /* 0x000000ffff027224 */ /* 0x004fe200078e000e */
[----:B------:R-:W-:Y:S03]  /*ba70*/  SHFL.IDX PT, R6, R18, 0x3, 0x181f ;  /* 0x00781f0012067f89 */ /* 0x000fe600000e0000 */
[----:B------:R-:W-:Y:S01]  /*ba80*/  IMAD.WIDE.U32 R2, R23, 0x2, R2 ;  /* 0x0000000217027825 */ /* 0x000fe200078e0002 */
[----:B------:R-:W0:Y:S04]  /*ba90*/  SHFL.IDX PT, R14, R17, 0x3, 0x181f ;  /* 0x00781f00110e7f89 */ /* 0x000e2800000e0000 */
[----:B------:R-:W-:Y:S01]  /*baa0*/  LDGSTS.E.BYPASS.LTC128B.128 [R4+0xc00], desc[UR36][R2.64], !P3 ;  /* 0x00c0000002047fae */ /* 0x000fe2000d901d64 */
[----:B------:R-:W-:-:S03]  /*bab0*/  ISETP.LT.OR P3, PT, R5, 0x21, P2 ;  /* 0x000000210500780c */ /* 0x000fc60001761670 */
[----:B------:R-:W-:Y:S01]  /*bac0*/  LDGSTS.E.BYPASS.LTC128B.128 [R4+0x3c00], desc[UR36][R2.64+0x80], !P4 ;  /* 0x03c0008002047fae */ /* 0x000fe2000e101d64 */
[----:B------:R-:W-:-:S03]  /*bad0*/  ISETP.LT.OR P4, PT, R5, 0x21, P1 ;  /* 0x000000210500780c */ /* 0x000fc60000f81670 */
[----:B------:R3:W-:Y:S01]  /*bae0*/  LDGSTS.E.BYPASS.LTC128B.128 [R4+0x6c00], desc[UR36][R2.64+0x100], !P5 ;  /* 0x06c0010002047fae */ /* 0x0007e2000e901d64 */
[----:B------:R-:W-:Y:S01]  /*baf0*/  ISETP.LT.OR P5, PT, R5, 0x21, P0 ;  /* 0x000000210500780c */ /* 0x000fe200007a1670 */
[----:B---3--:R-:W-:Y:S02]  /*bb00*/  IMAD.MOV.U32 R2, RZ, RZ, R8 ;  /* 0x000000ffff027224 */ /* 0x008fe400078e0008 */
[----:B------:R-:W-:Y:S01]  /*bb10*/  IMAD.MOV.U32 R3, RZ, RZ, R7 ;  /* 0x000000ffff037224 */ /* 0x000fe200078e0007 */
[----:B------:R-:W-:Y:S01]  /*bb20*/  SHFL.IDX PT, R8, R17, 0x4, 0x181f ;  /* 0x00981f0011087f89 */ /* 0x000fe200000e0000 */
[----:B------:R-:W-:-:S03]  /*bb30*/  IMAD.WIDE.U32 R2, R23, 0x2, R2 ;  /* 0x0000000217027825 */ /* 0x000fc600078e0002 */
[----:B------:R-:W1:Y:S04]  /*bb40*/  SHFL.IDX PT, R7, R18, 0x4, 0x181f ;  /* 0x00981f0012077f89 */ /* 0x000e6800000e0000 */
[----:B------:R-:W-:Y:S01]  /*bb50*/  LDGSTS.E.BYPASS.LTC128B.128 [R4+0x1400], desc[UR36][R2.64], !P3 ;  /* 0x0140000002047fae */ /* 0x000fe2000d901d64 */
[----:B------:R-:W-:-:S03]  /*bb60*/  ISETP.LT.OR P3, PT, R5, 0x31, P2 ;  /* 0x000000310500780c */ /* 0x000fc60001761670 */
[----:B------:R-:W-:Y:S01]  /*bb70*/  LDGSTS.E.BYPASS.LTC128B.128 [R4+0x4400], desc[UR36][R2.64+0x80], !P4 ;  /* 0x0440008002047fae */ /* 0x000fe2000e101d64 */
[----:B------:R-:W-:-:S03]  /*bb80*/  ISETP.LT.OR P4, PT, R5, 0x31, P1 ;  /* 0x000000310500780c */ /* 0x000fc60000f81670 */
[----:B------:R0:W-:Y:S01]  /*bb90*/  LDGSTS.E.BYPASS.LTC128B.128 [R4+0x7400], desc[UR36][R2.64+0x100], !P5 ;  /* 0x0740010002047fae */ /* 0x0001e2000e901d64 */
[----:B------:R-:W-:-:S03]  /*bba0*/  ISETP.LT.OR P5, PT, R5, 0x31, P0 ;  /* 0x000000310500780c */ /* 0x000fc600007a1670 */
[----:B------:R-:W2:Y:S01]  /*bbb0*/  SHFL.IDX PT, R18, R18, 0x5, 0x181f ;  /* 0x00b81f0012127f89 */ /* 0x000ea200000e0000 */
[----:B0-----:R-:W-:Y:S01]  /*bbc0*/  MOV R2, R14 ;  /* 0x0000000e00027202 */ /* 0x001fe20000000f00 */
[----:B------:R-:W-:Y:S02]  /*bbd0*/  IMAD.MOV.U32 R3, RZ, RZ, R6 ;  /* 0x000000ffff037224 */ /* 0x000fe400078e0006 */
[----:B------:R0:W3:Y:S01]  /*bbe0*/  SHFL.IDX PT, R14, R17, 0x5, 0x181f ;  /* 0x00b81f00110e7f89 */ /* 0x0000e200000e0000 */
[----:B------:R-:W-:Y:S02]  /*bbf0*/  IMAD.MOV.U32 R6, RZ, RZ, RZ ;  /* 0x000000ffff067224 */ /* 0x000fe400078e00ff */
[----:B------:R-:W-:-:S05]  /*bc00*/  IMAD.WIDE.U32 R2, R23, 0x2, R2 ;  /* 0x0000000217027825 */ /* 0x000fca00078e0002 */
[----:B------:R-:W-:Y:S01]  /*bc10*/  LDGSTS.E.BYPASS.LTC128B.128 [R4+0x1c00], desc[UR36][R2.64], !P3 ;  /* 0x01c0000002047fae */ /* 0x000fe2000d901d64 */
[----:B------:R-:W-:-:S03]  /*bc20*/  ISETP.LT.OR P3, PT, R5, 0x41, P2 ;  /* 0x000000410500780c */ /* 0x000fc60001761670 */
[----:B------:R-:W-:Y:S01]  /*bc30*/  LDGSTS.E.BYPASS.LTC128B.128 [R4+0x4c00], desc[UR36][R2.64+0x80], !P4 ;  /* 0x04c0008002047fae */ /* 0x000fe2000e101d64 */
[----:B------:R-:W-:-:S03]  /*bc40*/  ISETP.LT.OR P4, PT, R5, 0x41, P1 ;  /* 0x000000410500780c */ /* 0x000fc60000f81670 */
[----:B------:R1:W-:Y:S01]  /*bc50*/  LDGSTS.E.BYPASS.LTC128B.128 [R4+0x7c00], desc[UR36][R2.64+0x100], !P5 ;  /* 0x07c0010002047fae */ /* 0x0003e2000e901d64 */
[----:B------:R-:W-:Y:S02]  /*bc60*/  ISETP.LT.OR P5, PT, R5, 0x41, P0 ;  /* 0x000000410500780c */ /* 0x000fe400007a1670 */
[----:B-1----:R-:W-:Y:S01]  /*bc70*/  MOV R3, R7 ;  /* 0x0000000700037202 */ /* 0x002fe20000000f00 */
[----:B------:R-:W-:-:S04]  /*bc80*/  IMAD.MOV.U32 R2, RZ, RZ, R8 ;  /* 0x000000ffff027224 */ /* 0x000fc800078e0008 */
[----:B------:R-:W-:-:S05]  /*bc90*/  IMAD.WIDE.U32 R2, R23, 0x2, R2 ;  /* 0x0000000217027825 */ /* 0x000fca00078e0002 */
[----:B------:R0:W-:Y:S04]  /*bca0*/  LDGSTS.E.BYPASS.LTC128B.128 [R4+0x2400], desc[UR36][R2.64], !P3 ;  /* 0x0240000002047fae */ /* 0x0001e8000d901d64 */
[----:B------:R0:W-:Y:S04]  /*bcb0*/  LDGSTS.E.BYPASS.LTC128B.128 [R4+0x5400], desc[UR36][R2.64+0x80], !P4 ;  /* 0x0540008002047fae */ /* 0x0001e8000e101d64 */
[----:B--23--:R0:W-:Y:S02]  /*bcc0*/  LDGSTS.E.BYPASS.LTC128B.128 [R4+0x8400], desc[UR36][R2.64+0x100], !P5 ;  /* 0x0840010002047fae */ /* 0x00c1e4000e901d64 */
.L_x_3436:
[C---:B------:R-:W-:Y:S01]  /*bcd0*/  ISETP.LT.OR P2, PT, R5.reuse, 0x51, P2 ;  /* 0x000000510500780c */ /* 0x040fe20001741670 */
[----:B0-----:R-:W-:Y:S01]  /*bce0*/  IMAD.MOV.U32 R2, RZ, RZ, R14 ;  /* 0x000000ffff027224 */ /* 0x001fe200078e000e */
[C---:B------:R-:W-:Y:S02]  /*bcf0*/  ISETP.LT.OR P1, PT, R5.reuse, 0x51, P1 ;  /* 0x000000510500780c */ /* 0x040fe40000f21670 */
[----:B------:R-:W-:Y:S02]  /*bd00*/  ISETP.LT.OR P0, PT, R5, 0x51, P0 ;  /* 0x000000510500780c */ /* 0x000fe40000701670 */
[----:B------:R-:W-:-:S03]  /*bd10*/  MOV R3, R18 ;  /* 0x0000001200037202 */ /* 0x000fc60000000f00 */
[----:B------:R-:W-:-:S05]  /*bd20*/  IMAD.WIDE.U32 R2, R23, 0x2, R2 ;  /* 0x0000000217027825 */ /* 0x000fca00078e0002 */
[----:B------:R-:W-:Y:S01]  /*bd30*/  @!PT LDS RZ, [RZ] ;  /* 0x00000000fffff984 */ /* 0x000fe20000000800 */
[----:B------:R-:W-:Y:S01]  /*bd40*/  @!PT LDS RZ, [RZ] ;  /* 0x00000000fffff984 */ /* 0x000fe20000000800 */
[----:B------:R-:W-:Y:S01]  /*bd50*/  @!PT LDS RZ, [RZ] ;  /* 0x00000000fffff984 */ /* 0x000fe20000000800 */
[----:B------:R0:W-:Y:S04]  /*bd60*/  LDGSTS.E.BYPASS.LTC128B.128 [R4+0x2c00], desc[UR36][R2.64], !P2 ;  /* 0x02c0000002047fae */ /* 0x0001e8000d101d64 */
[----:B------:R0:W-:Y:S04]  /*bd70*/  LDGSTS.E.BYPASS.LTC128B.128 [R4+0x5c00], desc[UR36][R2.64+0x80], !P1 ;  /* 0x05c0008002047fae */ /* 0x0001e8000c901d64 */
[----:B------:R0:W-:Y:S01]  /*bd80*/  LDGSTS.E.BYPASS.LTC128B.128 [R4+0x8c00], desc[UR36][R2.64+0x100], !P0 ;  /* 0x08c0010002047fae */ /* 0x0001e2000c101d64 */
[----:B------:R-:W-:Y:S01]  /*bd90*/  PLOP3.LUT P0, PT, PT, PT, PT, 0x80, 0x0 ;  /* 0x000000000000781c */ /* 0x000fe20003f0f070 */
[----:B------:R-:W-:-:S12]  /*bda0*/  NOP ;  /* 0x0000000000007918 */ /* 0x000fd80000000000 */
.L_x_3344:
        /* <DEDUP_REMOVED lines=10> */
.L_x_3345:
[----:B------:R1:W-:Y:S02]  /*be50*/  SYNCS.ARRIVE.TRANS64.A1T0 RZ, [R0+URZ+0x30850], RZ ;  /* 0x030850ff00ff79a7 */ /* 0x0003e4000810003f */
[----:B-1----:R-:W-:-:S05]  /*be60*/  VIADD R0, R26, 0x1 ;  /* 0x000000011a007836 */ /* 0x002fca0000000000 */
[----:B------:R-:W-:-:S04]  /*be70*/  ISETP.NE.AND P0, PT, R0, 0x2, PT ;  /* 0x000000020000780c */ /* 0x000fc80003f05270 */
[----:B0-----:R-:W-:Y:S02]  /*be80*/  SEL R3, RZ, 0x1, P0 ;  /* 0x00000001ff037807 */ /* 0x001fe40000000000 */
[----:B------:R-:W-:Y:S02]  /*be90*/  SEL R0, R0, RZ, P0 ;  /* 0x000000ff00007207 */ /* 0x000fe40000000000 */
[----:B------:R-:W-:-:S07]  /*bea0*/  LOP3.LUT R28, R28, R3, RZ, 0x3c, !PT ;  /* 0x000000031c1c7212 */ /* 0x000fce00078e3cff */
.L_x_3311:
[----:B------:R-:W0:Y:S01]  /*beb0*/  S2R R3, SR_CgaCtaId ;  /* 0x0000000000037919 */ /* 0x000e220000008800 */
[----:B------:R-:W-:Y:S02]  /*bec0*/  MOV R2, 0x400 ;  /* 0x0000040000027802 */ /* 0x000fe40000000f00 */
[----:B------:R-:W-:Y:S02]  /*bed0*/  SHF.L.U32 R6, R6, 0x1f, RZ ;  /* 0x0000001f06067819 */ /* 0x000fe400000006ff */
[----:B0-----:R-:W-:-:S04]  /*bee0*/  LEA R7, R3, R2, 0x18 ;  /* 0x0000000203077211 */ /* 0x001fc800078ec0ff */
[----:B------:R-:W0:Y:S02]  /*bef0*/  SYNCS.PHASECHK.TRANS64.TRYWAIT P0, [R7+URZ+0x30820], R6 ;  /* 0x03082006070075a7 */ /* 0x000e24000800017f */
[----:B0-----:R-:W-:Y:S05]  /*bf00*/  @!P0 BRA `(.L_x_3346) ;  /* 0x0000003000408947 */ /* 0x001fea0003800000 */
.L_x_3437:
[----:B------:R-:W-:-:S03]  /*bf10*/  UMOV UR4, 0xffffffff ;  /* 0xffffffff00047882 */ /* 0x000fc60000000000 */
[----:B------:R-:W-:Y:S05]  /*bf20*/  BRA.DIV UR4, `(.L_x_3347) ;  /* 0x00000032044c7947 */ /* 0x000fea000b800000 */
[----:B------:R-:W1:Y:S02]  /*bf30*/  S2R R2, SR_TID.X ;  /* 0x0000000000027919 */ /* 0x000e640000002100 */
[----:B-1----:R-:W-:-:S04]  /*bf40*/  SHF.R.U32.HI R2, RZ, 0x5, R2 ;  /* 0x00000005ff027819 */ /* 0x002fc80000011602 */
[----:B------:R-:W-:-:S05]  /*bf50*/  LOP3.LUT R2, R2, 0x3, RZ, 0xc0, !PT ;  /* 0x0000000302027812 */ /* 0x000fca00078ec0ff */
[----:B------:R1:W2:Y:S02]  /*bf60*/  SHFL.IDX PT, R14, R2, RZ, 0x1f ;  /* 0x00001fff020e7589 */ /* 0x0002a400000e0000 */
.L_x_3440:
[----:B--2---:R-:W-:-:S13]  /*bf70*/  ISETP.NE.AND P0, PT, R14, RZ, PT ;  /* 0x000000ff0e00720c */ /* 0x004fda0003f05270 */
[----:B------:R-:W-:Y:S05]  /*bf80*/  @P0 BRA `(.L_x_3279) ;  /* 0x0000000000900947 */ /* 0x000fea0003800000 */
[----:B------:R-:W-:-:S03]  /*bf90*/  UMOV UR4, 0xffffffff ;  /* 0xffffffff00047882 */ /* 0x000fc60000000000 */
[----:B------:R-:W-:Y:S05]  /*bfa0*/  BRA.DIV UR4, `(.L_x_3348) ;  /* 0x0000003204607947 */ /* 0x000fea000b800000 */
[----:B------:R-:W-:-:S13]  /*bfb0*/  ELECT P6, URZ, PT ;  /* 0x00000000003f782f */ /* 0x000fda00038c0000 */
.L_x_3443:
        /* <DEDUP_REMOVED lines=8> */
.L_x_3349:
[C---:B------:R-:W-:Y:S01]  /*c040*/  LEA R5, R0.reuse, R7, 0x3 ;  /* 0x0000000700057211 */ /* 0x040fe200078e18ff */
[----:B------:R-:W-:Y:S01]  /*c050*/  VIADD R0, R0, 0x1 ;  /* 0x0000000100007836 */ /* 0x000fe20000000000 */
[----:B------:R-:W-:-:S04]  /*c060*/  SHF.L.U32 R2, R28, 0x1f, RZ ;  /* 0x0000001f1c027819 */ /* 0x000fc800000006ff */
[----:B------:R-:W1:Y:S01]  /*c070*/  SYNCS.PHASECHK.TRANS64.TRYWAIT P1, [R5+URZ+0x30840], R2 ;  /* 0x03084002050075a7 */ /* 0x000e62000802017f */
[----:B------:R-:W-:-:S04]  /*c080*/  ISETP.NE.AND P2, PT, R0, 0x2, PT ;  /* 0x000000020000780c */ /* 0x000fc80003f45270 */
[----:B------:R-:W-:Y:S01]  /*c090*/  SEL R3, RZ, 0x1, P2 ;  /* 0x00000001ff037807 */ /* 0x000fe20001000000 */
[----:B-1----:R-:W-:Y:S08]  /*c0a0*/  @!P1 BRA `(.L_x_3350) ;  /* 0x0000003000409947 */ /* 0x002ff00003800000 */
.L_x_3444:
[----:B------:R-:W-:Y:S02]  /*c0b0*/  SEL R0, R0, RZ, P2 ;  /* 0x000000ff00007207 */ /* 0x000fe40001000000 */
[----:B------:R-:W-:Y:S01]  /*c0c0*/  LOP3.LUT R3, R28, R3, RZ, 0x3c, !PT ;  /* 0x000000031c037212 */ /* 0x000fe200078e3cff */
[----:B------:R-:W-:Y:S06]  /*c0d0*/  @!P0 BRA `(.L_x_3351) ;  /* 0x0000000000048947 */ /* 0x000fec0003800000 */
[----:B------:R-:W-:Y:S01]  /*c0e0*/  BPT.TRAP 0x1 ;  /* 0x000000040000795c */ /* 0x000fe20000300000 */
.L_x_3351:
[----:B0-----:R-:W-:Y:S01]  /*c0f0*/  IMAD R7, R0, 0x8, R7 ;  /* 0x0000000800077824 */ /* 0x001fe200078e0207 */
[----:B------:R-:W-:-:S04]  /*c100*/  SHF.L.U32 R0, R3, 0x1f, RZ ;  /* 0x0000001f03007819 */ /* 0x000fc800000006ff */
[----:B------:R-:W0:Y:S02]  /*c110*/  SYNCS.PHASECHK.TRANS64.TRYWAIT P1, [R7+URZ+0x30840], R0 ;  /* 0x03084000070075a7 */ /* 0x000e24000802017f */
[----:B0-----:R-:W-:Y:S05]  /*c120*/  @!P1 BRA `(.L_x_3352) ;  /* 0x0000003000349947 */ /* 0x001fea0003800000 */
.L_x_3445:
[----:B------:R-:W-:Y:S05]  /*c130*/  @!P0 BRA `(.L_x_3353) ;  /* 0x0000000000048947 */ /* 0x000fea0003800000 */
[----:B------:R-:W-:Y:S01]  /*c140*/  BPT.TRAP 0x1 ;  /* 0x000000040000795c */ /* 0x000fe20000300000 */
.L_x_3353:
[----:B------:R-:W2:Y:S02]  /*c150*/  SYNCS.PHASECHK.TRANS64.TRYWAIT P1, [R5+URZ+0x30860], R2 ;  /* 0x03086002050075a7 */ /* 0x000ea4000802017f */
[----:B--2---:R-:W-:Y:S05]  /*c160*/  @!P1 BRA `(.L_x_3354) ;  /* 0x0000003000389947 */ /* 0x004fea0003800000 */
.L_x_3446:
[----:B------:R-:W-:Y:S05]  /*c170*/  @!P0 BRA `(.L_x_3355) ;  /* 0x0000000000048947 */ /* 0x000fea0003800000 */
[----:B------:R-:W-:Y:S01]  /*c180*/  BPT.TRAP 0x1 ;  /* 0x000000040000795c */ /* 0x000fe20000300000 */
.L_x_3355:
[----:B---3--:R3:W4:Y:S02]  /*c190*/  SYNCS.PHASECHK.TRANS64.TRYWAIT P0, [R7+URZ+0x30860], R0 ;  /* 0x03086000070075a7 */ /* 0x008724000800017f */
[----:B----4-:R-:W-:Y:S05]  /*c1a0*/  @!P0 NANOSLEEP.SYNCS 0x989680 ;  /* 0x009896800000895d */ /* 0x010fea0003900000 */
[----:B------:R-:W4:Y:S02]  /*c1b0*/  @!P0 SYNCS.PHASECHK.TRANS64 P0, [R7+URZ+0x30860], R0 ;  /* 0x03086000070085a7 */ /* 0x000f24000800007f */
[----:B----4-:R-:W-:Y:S05]  /*c1c0*/  @!P0 BRA `(.L_x_3355) ;  /* 0xfffffffc00f08947 */ /* 0x010fea000383ffff */
.L_x_3279:
[----:B------:R-:W-:Y:S05]  /*c1d0*/  BSYNC B6 ;  /* 0x0000000000067941 */ /* 0x000fea0003800000 */
.L_x_3276:
[----:B------:R-:W-:Y:S05]  /*c1e0*/  EXIT ;  /* 0x000000000000794d */ /* 0x000fea0003800000 */
.L_x_3283:
[----:B0-----:R-:W-:-:S04]  /*c1f0*/  MOV R3, UR38 ;  /* 0x0000002600037c02 */ /* 0x001fc80008000f00 */
[----:B------:R0:W1:Y:S03]  /*c200*/  SYNCS.PHASECHK.TRANS64.TRYWAIT P0, [R3+URZ+0x30800], R0 ;  /* 0x03080000030075a7 */ /* 0x000066000800017f */
[----:B-1----:R-:W-:Y:S05]  /*c210*/  @!P0 NANOSLEEP.SYNCS 0x989680 ;  /* 0x009896800000895d */ /* 0x002fea0003900000 */
[----:B------:R-:W1:Y:S02]  /*c220*/  @!P0 SYNCS.PHASECHK.TRANS64 P0, [R3+URZ+0x30800], R0 ;  /* 0x03080000030085a7 */ /* 0x000e64000800007f */
[----:B-1----:R-:W-:Y:S05]  /*c230*/  @!P0 BRA `(.L_x_3283) ;  /* 0xfffffffc00ec8947 */ /* 0x002fea000383ffff */
[----:B------:R-:W-:Y:S05]  /*c240*/  BRA `(.L_x_3356) ;  /* 0xffffff5000407947 */ /* 0x000fea000383ffff */
.L_x_3287:
[----:B0-----:R-:W-:-:S04]  /*c250*/  IMAD.U32 R3, RZ, RZ, UR38 ;  /* 0x00000026ff037e24 */ /* 0x001fc8000f8e00ff */
[----:B------:R0:W2:Y:S03]  /*c260*/  SYNCS.PHASECHK.TRANS64.TRYWAIT P1, [R3+URZ+0x30830], R0 ;  /* 0x03083000030075a7 */ /* 0x0000a6000802017f */
[----:B--2---:R-:W-:Y:S05]  /*c270*/  @!P1 NANOSLEEP.SYNCS 0x989680 ;  /* 0x009896800000995d */ /* 0x004fea0003900000 */
[----:B------:R-:W2:Y:S02]  /*c280*/  @!P1 SYNCS.PHASECHK.TRANS64 P1, [R3+URZ+0x30830], R0 ;  /* 0x03083000030095a7 */ /* 0x000ea4000802007f */
[----:B--2---:R-:W-:Y:S05]  /*c290*/  @!P1 BRA `(.L_x_3287) ;  /* 0xfffffffc00ec9947 */ /* 0x004fea000383ffff */
[----:B------:R-:W-:Y:S05]  /*c2a0*/  BRA `(.L_x_3286) ;  /* 0xffffff5000647947 */ /* 0x000fea000383ffff */
.L_x_3293:
[----:B-1----:R-:W-:-:S04]  /*c2b0*/  IMAD.U32 R3, RZ, RZ, UR61 ;  /* 0x0000003dff037e24 */ /* 0x002fc8000f8e00ff */
[----:B------:R1:W2:Y:S03]  /*c2c0*/  SYNCS.PHASECHK.TRANS64.TRYWAIT P1, [R3+URZ+0x30830], R0 ;  /* 0x03083000030075a7 */ /* 0x0002a6000802017f */
[----:B--2---:R-:W-:Y:S05]  /*c2d0*/  @!P1 NANOSLEEP.SYNCS 0x989680 ;  /* 0x009896800000995d */ /* 0x004fea0003900000 */
[----:B------:R-:W2:Y:S02]  /*c2e0*/  @!P1 SYNCS.PHASECHK.TRANS64 P1, [R3+URZ+0x30830], R0 ;  /* 0x03083000030095a7 */ /* 0x000ea4000802007f */
[----:B--2---:R-:W-:Y:S05]  /*c2f0*/  @!P1 BRA `(.L_x_3293) ;  /* 0xfffffffc00ec9947 */ /* 0x004fea000383ffff */
[----:B------:R-:W-:Y:S05]  /*c300*/  BRA `(.L_x_3292) ;  /* 0xffffff7400a07947 */ /* 0x000fea000383ffff */
.L_x_3297:
[----:B-1----:R-:W-:-:S04]  /*c310*/  MOV R3, UR4 ;  /* 0x0000000400037c02 */ /* 0x002fc80008000f00 */
[----:B------:R1:W2:Y:S03]  /*c320*/  SYNCS.PHASECHK.TRANS64.TRYWAIT P1, [R3+URZ+0x30850], R0 ;  /* 0x03085000030075a7 */ /* 0x0002a6000802017f */
[----:B--2---:R-:W-:Y:S05]  /*c330*/  @!P1 NANOSLEEP.SYNCS 0x989680 ;  /* 0x009896800000995d */ /* 0x004fea0003900000 */
[----:B------:R-:W2:Y:S02]  /*c340*/  @!P1 SYNCS.PHASECHK.TRANS64 P1, [R3+URZ+0x30850], R0 ;  /* 0x03085000030095a7 */ /* 0x000ea4000802007f */
[----:B--2---:R-:W-:Y:S05]  /*c350*/  @!P1 BRA `(.L_x_3297) ;  /* 0xfffffffc00ec9947 */ /* 0x004fea000383ffff */
[----:B------:R-:W-:Y:S05]  /*c360*/  BRA `(.L_x_3296) ;  /* 0xffffff8000307947 */ /* 0x000fea000383ffff */
.L_x_3304:
[----:B-1----:R-:W-:-:S04]  /*c370*/  IMAD.U32 R7, RZ, RZ, UR5 ;  /* 0x00000005ff077e24 */ /* 0x002fc8000f8e00ff */
[----:B------:R1:W2:Y:S03]  /*c380*/  SYNCS.PHASECHK.TRANS64.TRYWAIT P1, [R7+URZ+0x30850], R2 ;  /* 0x03085002070075a7 */ /* 0x0002a6000802017f */
[----:B--2---:R-:W-:Y:S05]  /*c390*/  @!P1 NANOSLEEP.SYNCS 0x989680 ;  /* 0x009896800000995d */ /* 0x004fea0003900000 */
[----:B------:R-:W2:Y:S02]  /*c3a0*/  @!P1 SYNCS.PHASECHK.TRANS64 P1, [R7+URZ+0x30850], R2 ;  /* 0x03085002070095a7 */ /* 0x000ea4000802007f */
[----:B--2---:R-:W-:Y:S05]  /*c3b0*/  @!P1 BRA `(.L_x_3304) ;  /* 0xfffffffc00ec9947 */ /* 0x004fea000383ffff */
[----:B------:R-:W-:Y:S05]  /*c3c0*/  BRA `(.L_x_3303) ;  /* 0xffffff9800487947 */ /* 0x000fea000383ffff */
.L_x_3316:
[----:B------:R-:W-:Y:S01]  /*c3d0*/  IMAD.MOV.U32 R13, RZ, RZ, R18 ;  /* 0x000000ffff0d7224 */ /* 0x000fe200078e0012 */
[----:B------:R-:W-:Y:S01]  /*c3e0*/  MOV R12, RZ ;  /* 0x000000ff000c7202 */ /* 0x000fe20000000f00 */
[----:B------:R-:W-:Y:S02]  /*c3f0*/  IMAD.MOV.U32 R11, RZ, RZ, 0x1f ;  /* 0x0000001fff0b7424 */ /* 0x000fe400078e00ff */
[----:B------:R-:W-:-:S07]  /*c400*/  IMAD.MOV.U32 R15, RZ, RZ, -0x1 ;  /* 0xffffffffff0f7424 */ /* 0x000fce00078e00ff */
[----:B-----5:R-:W-:Y:S05]  /*c410*/  WARPSYNC.COLLECTIVE R15, `(.L_x_3357) ;  /* 0x000000000f087348 */ /* 0x020fea0003c00000 */
[----:B------:R0:W1:Y:S02]  /*c420*/  SHFL.IDX P6, R14, R13, R12, R11 ;  /* 0x0000000c0d0e7389 */ /* 0x00006400000c000b */
[----:B01---5:R-:W-:Y:S01]  /*c430*/  ENDCOLLECTIVE ;  /* 0x000000000000791b */ /* 0x023fe20003800000 */
.L_x_3357:
[----:B------:R-:W-:Y:S05]  /*c440*/  BRA `(.L_x_3358) ;  /* 0xffffffcc00607947 */ /* 0x000fea000383ffff */
.L_x_3318:
[----:B0-----:R-:W-:-:S04]  /*c450*/  MOV R3, UR44 ;  /* 0x0000002c00037c02 */ /* 0x001fc80008000f00 */
[----:B------:R0:W1:Y:S03]  /*c460*/  SYNCS.PHASECHK.TRANS64.TRYWAIT P0, [R3+URZ+0x30840], R2 ;  /* 0x03084002030075a7 */ /* 0x000066000800017f */
[----:B-1----:R-:W-:Y:S05]  /*c470*/  @!P0 NANOSLEEP.SYNCS 0x989680 ;  /* 0x009896800000895d */ /* 0x002fea0003900000 */
[----:B------:R-:W1:Y:S02]  /*c480*/  @!P0 SYNCS.PHASECHK.TRANS64 P0, [R3+URZ+0x30840], R2 ;  /* 0x03084002030085a7 */ /* 0x000e64000800007f */
[----:B-1----:R-:W-:Y:S05]  /*c490*/  @!P0 BRA `(.L_x_3318) ;  /* 0xfffffffc00ec8947 */ /* 0x002fea000383ffff */
[----:B------:R-:W-:Y:S05]  /*c4a0*/  BRA `(.L_x_3359) ;  /* 0xffffffd0006c7947 */ /* 0x000fea000383ffff */
.L_x_3319:
        /* <DEDUP_REMOVED lines=8> */
.L_x_3361:
[----:B------:R-:W-:Y:S05]  /*c530*/  BSYNC B0 ;  /* 0x0000000000007941 */ /* 0x000fea0003800000 */
.L_x_3360:
[----:B------:R-:W-:Y:S01]  /*c540*/  MOV R13, R0 ;  /* 0x00000000000d7202 */ /* 0x000fe20000000f00 */
[----:B------:R-:W-:Y:S01]  /*c550*/  IMAD.MOV.U32 R12, RZ, RZ, RZ ;  /* 0x000000ffff0c7224 */ /* 0x000fe200078e00ff */
[----:B------:R-:W-:Y:S01]  /*c560*/  MOV R15, 0xffffffff ;  /* 0xffffffff000f7802 */ /* 0x000fe20000000f00 */
[----:B------:R-:W-:Y:S01]  /*c570*/  IMAD.MOV.U32 R11, RZ, RZ, 0x181f ;  /* 0x0000181fff0b7424 */ /* 0x000fe200078e00ff */
[----:B------:R-:W-:Y:S01]  /*c580*/  @P0 LEA R9, R30, UR44, 0x1 ;  /* 0x0000002c1e090c11 */ /* 0x000fe2000f8e08ff */
[----:B------:R-:W-:-:S07]  /*c590*/  IMAD.MOV.U32 R3, RZ, RZ, R14 ;  /* 0x000000ffff037224 */ /* 0x000fce00078e000e */
[----:B------:R-:W-:Y:S05]  /*c5a0*/  WARPSYNC.COLLECTIVE R15, `(.L_x_3362) ;  /* 0x000000000f087348 */ /* 0x000fea0003c00000 */
[----:B------:R0:W1:Y:S02]  /*c5b0*/  SHFL.IDX P6, R14, R13, R12, R11 ;  /* 0x0000000c0d0e7389 */ /* 0x00006400000c000b */
[----:B01----:R-:W-:Y:S01]  /*c5c0*/  ENDCOLLECTIVE ;  /* 0x000000000000791b */ /* 0x003fe20003800000 */
.L_x_3362:
[----:B------:R-:W-:Y:S01]  /*c5d0*/  IMAD.MOV.U32 R13, RZ, RZ, R7 ;  /* 0x000000ffff0d7224 */ /* 0x000fe200078e0007 */
[----:B------:R-:W-:Y:S01]  /*c5e0*/  MOV R12, 0x1 ;  /* 0x00000001000c7802 */ /* 0x000fe20000000f00 */
[----:B------:R-:W-:-:S07]  /*c5f0*/  IMAD.MOV.U32 R2, RZ, RZ, R14 ;  /* 0x000000ffff027224 */ /* 0x000fce00078e000e */
[----:B------:R-:W-:Y:S05]  /*c600*/  WARPSYNC.COLLECTIVE R15, `(.L_x_3363) ;  /* 0x000000000f087348 */ /* 0x000fea0003c00000 */
[----:B------:R0:W1:Y:S02]  /*c610*/  SHFL.IDX P6, R14, R13, R12, R11 ;  /* 0x0000000c0d0e7389 */ /* 0x00006400000c000b */
[----:B01----:R-:W-:Y:S01]  /*c620*/  ENDCOLLECTIVE ;  /* 0x000000000000791b */ /* 0x003fe20003800000 */
.L_x_3363:
[----:B------:R-:W-:-:S05]  /*c630*/  @P0 IMAD.WIDE.U32 R2, R23, 0x2, R2 ;  /* 0x0000000217020825 */ /* 0x000fca00078e0002 */
[----:B------:R-:W-:Y:S01]  /*c640*/  @!PT LDS RZ, [RZ] ;  /* 0x00000000fffff984 */ /* 0x000fe20000000800 */
[----:B------:R-:W-:Y:S01]  /*c650*/  @!PT LDS RZ, [RZ] ;  /* 0x00000000fffff984 */ /* 0x000fe20000000800 */
[----:B------:R-:W-:Y:S01]  /*c660*/  @!PT LDS RZ, [RZ] ;  /* 0x00000000fffff984 */ /* 0x000fe20000000800 */
[----:B------:R0:W-:Y:S04]  /*c670*/  @P0 LDGSTS.E.BYPASS.LTC128B.128 [R9+0x1e400], desc[UR36][R2.64], !P3 ;  /* 0x1e40000002090fae */ /* 0x0001e8000d901d64 */
[----:B------:R0:W-:Y:S01]  /*c680*/  @P0 LDGSTS.E.BYPASS.LTC128B.128 [R9+0x21400], desc[UR36][R2.64+0x80], !P2 ;  /* 0x2140008002090fae */ /* 0x0001e2000d101d64 */
[----:B------:R-:W-:-:S03]  /*c690*/  IMAD.MOV.U32 R13, RZ, RZ, R0 ;  /* 0x000000ffff0d7224 */ /* 0x000fc600078e0000 */
[----:B------:R0:W-:Y:S01]  /*c6a0*/  @P0 LDGSTS.E.BYPASS.LTC128B.128 [R9+0x24400], desc[UR36][R2.64+0x100], !P1 ;  /* 0x2440010002090fae */ /* 0x0001e2000c901d64 */
[----:B------:R-:W-:Y:S01]  /*c6b0*/  ISETP.GE.AND P0, PT, R6, 0x11, PT ;  /* 0x000000110600780c */ /* 0x000fe20003f06270 */
[----:B------:R-:W-:-:S12]  /*c6c0*/  IMAD.MOV.U32 R5, RZ, RZ, R14 ;  /* 0x000000ffff057224 */ /* 0x000fd800078e000e */
[----:B0-----:R-:W-:Y:S05]  /*c6d0*/  WARPSYNC.COLLECTIVE R15, `(.L_x_3364) ;  /* 0x000000000f087348 */ /* 0x001fea0003c00000 */
[----:B------:R1:W2:Y:S02]  /*c6e0*/  SHFL.IDX P6, R14, R13, R12, R11 ;  /* 0x0000000c0d0e7389 */ /* 0x0002a400000c000b */
[----:B012---:R-:W-:Y:S01]  /*c6f0*/  ENDCOLLECTIVE ;  /* 0x000000000000791b */ /* 0x007fe20003800000 */
.L_x_3364:
[----:B------:R-:W-:Y:S01]  /*c700*/  @P0 LEA R21, R30, UR44, 0x1 ;  /* 0x0000002c1e150c11 */ /* 0x000fe2000f8e08ff */
[----:B------:R-:W-:Y:S02]  /*c710*/  IMAD.MOV.U32 R13, RZ, RZ, R7 ;  /* 0x000000ffff0d7224 */ /* 0x000fe400078e0007 */
[----:B------:R-:W-:Y:S01]  /*c720*/  IMAD.MOV.U32 R12, RZ, RZ, 0x2 ;  /* 0x00000002ff0c7424 */ /* 0x000fe200078e00ff */
[----:B------:R-:W-:-:S07]  /*c730*/  MOV R4, R14 ;  /* 0x0000000e00047202 */ /* 0x000fce0000000f00 */
[----:B------:R-:W-:Y:S05]  /*c740*/  WARPSYNC.COLLECTIVE R15, `(.L_x_3365) ;  /* 0x000000000f087348 */ /* 0x000fea0003c00000 */
[----:B------:R0:W1:Y:S02]  /*c750*/  SHFL.IDX P6, R14, R13, R12, R11 ;  /* 0x0000000c0d0e7389 */ /* 0x00006400000c000b */
[----:B01----:R-:W-:Y:S01]  /*c760*/  ENDCOLLECTIVE ;  /* 0x000000000000791b */ /* 0x003fe20003800000 */
.L_x_3365:
        /* <DEDUP_REMOVED lines=8> */
[----:B------:R-:W-:Y:S02]  /*c7f0*/  ISETP.GE.AND P0, PT, R6, 0x21, PT ;  /* 0x000000210600780c */ /* 0x000fe40003f06270 */
[----:B------:R-:W-:-:S11]  /*c800*/  MOV R8, R14 ;  /* 0x0000000e00087202 */ /* 0x000fd60000000f00 */
[----:B0-----:R-:W-:Y:S05]  /*c810*/  WARPSYNC.COLLECTIVE R15, `(.L_x_3366) ;  /* 0x000000000f087348 */ /* 0x001fea0003c00000 */
[----:B------:R1:W2:Y:S02]  /*c820*/  SHFL.IDX P6, R14, R13, R12, R11 ;  /* 0x0000000c0d0e7389 */ /* 0x0002a400000c000b */
[----:B012---:R-:W-:Y:S01]  /*c830*/  ENDCOLLECTIVE ;  /* 0x000000000000791b */ /* 0x007fe20003800000 */
.L_x_3366:
[----:B------:R-:W-:Y:S02]  /*c840*/  MOV R3, R8 ;  /* 0x0000000800037202 */ /* 0x000fe40000000f00 */
[----:B------:R-:W-:Y:S01]  /*c850*/  @P0 LEA R25, R30, UR44, 0x1 ;  /* 0x0000002c1e190c11 */ /* 0x000fe2000f8e08ff */
[----:B------:R-:W-:Y:S02]  /*c860*/  IMAD.MOV.U32 R13, RZ, RZ, R7 ;  /* 0x000000ffff0d7224 */ /* 0x000fe400078e0007 */
[----:B------:R-:W-:Y:S02]  /*c870*/  IMAD.MOV.U32 R12, RZ, RZ, 0x3 ;  /* 0x00000003ff0c7424 */ /* 0x000fe400078e00ff */
[----:B------:R-:W-:-:S07]  /*c880*/  IMAD.MOV.U32 R2, RZ, RZ, R14 ;  /* 0x000000ffff027224 */ /* 0x000fce00078e000e */
[----:B------:R-:W-:Y:S05]  /*c890*/  WARPSYNC.COLLECTIVE R15, `(.L_x_3367) ;  /* 0x000000000f087348 */ /* 0x000fea0003c00000 */
[----:B------:R0:W1:Y:S02]  /*c8a0*/  SHFL.IDX P6, R14, R13, R12, R11 ;  /* 0x0000000c0d0e7389 */ /* 0x00006400000c000b */
[----:B01----:R-:W-:Y:S01]  /*c8b0*/  ENDCOLLECTIVE ;  /* 0x000000000000791b */ /* 0x003fe20003800000 */
.L_x_3367:
        /* <DEDUP_REMOVED lines=13> */
.L_x_3368:
[----:B------:R-:W-:Y:S01]  /*c990*/  IMAD.MOV.U32 R5, RZ, RZ, R9 ;  /* 0x000000ffff057224 */ /* 0x000fe200078e0009 */
[----:B------:R-:W-:Y:S01]  /*c9a0*/  @P0 LEA R9, R30, UR44, 0x1 ;  /* 0x0000002c1e090c11 */ /* 0x000fe2000f8e08ff */
[----:B------:R-:W-:Y:S01]  /*c9b0*/  IMAD.MOV.U32 R13, RZ, RZ, R7 ;  /* 0x000000ffff0d7224 */ /* 0x000fe200078e0007 */
[----:B------:R-:W-:Y:S01]  /*c9c0*/  MOV R12, 0x4 ;  /* 0x00000004000c7802 */ /* 0x000fe20000000f00 */
[----:B------:R-:W-:-:S07]  /*c9d0*/  IMAD.MOV.U32 R10, RZ, RZ, R14 ;  /* 0x000000ffff0a7224 */ /* 0x000fce00078e000e */
[----:B------:R-:W-:Y:S05]  /*c9e0*/  WARPSYNC.COLLECTIVE R15, `(.L_x_3369) ;  /* 0x000000000f087348 */ /* 0x000fea0003c00000 */
[----:B------:R0:W1:Y:S02]  /*c9f0*/  SHFL.IDX P6, R14, R13, R12, R11 ;  /* 0x0000000c0d0e7389 */ /* 0x00006400000c000b */
[----:B01----:R-:W-:Y:S01]  /*ca00*/  ENDCOLLECTIVE ;  /* 0x000000000000791b */ /* 0x003fe20003800000 */
.L_x_3369:
[----:B------:R-:W-:-:S05]  /*ca10*/  MOV R4, R10 ;  /* 0x0000000a00047202 */ /* 0x000fca0000000f00 */
[----:B------:R-:W-:-:S05]  /*ca20*/  @P0 IMAD.WIDE.U32 R4, R23, 0x2, R4 ;  /* 0x0000000217040825 */ /* 0x000fca00078e0004 */
[----:B------:R-:W-:Y:S01]  /*ca30*/  @!PT LDS RZ, [RZ] ;  /* 0x00000000fffff984 */ /* 0x000fe20000000800 */
[----:B------:R-:W-:Y:S01]  /*ca40*/  @!PT LDS RZ, [RZ] ;  /* 0x00000000fffff984 */ /* 0x000fe20000000800 */
[----:B------:R-:W-:Y:S01]  /*ca50*/  @!PT LDS RZ, [RZ] ;  /* 0x00000000fffff984 */ /* 0x000fe20000000800 */
[----:B------:R0:W-:Y:S01]  /*ca60*/  @P0 LDGSTS.E.BYPASS.LTC128B.128 [R9+0x1fc00], desc[UR36][R4.64], !P3 ;  /* 0x1fc0000004090fae */ /* 0x0001e2000d901d64 */
[----:B------:R-:W-:-:S03]  /*ca70*/  IMAD.MOV.U32 R13, RZ, RZ, R0 ;  /* 0x000000ffff0d7224 */ /* 0x000fc600078e0000 */
[----:B------:R0:W-:Y:S04]  /*ca80*/  @P0 LDGSTS.E.BYPASS.LTC128B.128 [R9+0x22c00], desc[UR36][R4.64+0x80], !P2 ;  /* 0x22c0008004090fae */ /* 0x0001e8000d101d64 */
[----:B------:R0:W-:Y:S01]  /*ca90*/  @P0 LDGSTS.E.BYPASS.LTC128B.128 [R9+0x25c00], desc[UR36][R4.64+0x100], !P1 ;  /* 0x25c0010004090fae */ /* 0x0001e2000c901d64 */
[----:B------:R-:W-:Y:S01]  /*caa0*/  ISETP.GE.AND P0, PT, R6, 0x41, PT ;  /* 0x000000410600780c */ /* 0x000fe20003f06270 */
[----:B------:R-:W-:-:S12]  /*cab0*/  IMAD.MOV.U32 R8, RZ, RZ, R14 ;  /* 0x000000ffff087224 */ /* 0x000fd800078e000e */
[----:B0-----:R-:W-:Y:S05]  /*cac0*/  WARPSYNC.COLLECTIVE R15, `(.L_x_3370) ;  /* 0x000000000f087348 */ /* 0x001fea0003c00000 */
[----:B------:R1:W2:Y:S02]  /*cad0*/  SHFL.IDX P6, R14, R13, R12, R11 ;  /* 0x0000000c0d0e7389 */ /* 0x0002a400000c000b */
[----:B012---:R-:W-:Y:S01]  /*cae0*/  ENDCOLLECTIVE ;  /* 0x000000000000791b */ /* 0x007fe20003800000 */
.L_x_3370:
[----:B------:R-:W-:Y:S01]  /*caf0*/  IMAD.MOV.U32 R3, RZ, RZ, R8 ;  /* 0x000000ffff037224 */ /* 0x000fe200078e0008 */
[----:B------:R-:W-:Y:S01]  /*cb00*/  @P0 LEA R21, R30, UR44, 0x1 ;  /* 0x0000002c1e150c11 */ /* 0x000fe2000f8e08ff */
[----:B------:R-:W-:Y:S01]  /*cb10*/  IMAD.MOV.U32 R13, RZ, RZ, R7 ;  /* 0x000000ffff0d7224 */ /* 0x000fe200078e0007 */
[----:B------:R-:W-:Y:S02]  /*cb20*/  MOV R12, 0x5 ;  /* 0x00000005000c7802 */ /* 0x000fe40000000f00 */
[----:B------:R-:W-:-:S07]  /*cb30*/  MOV R2, R14 ;  /* 0x0000000e00027202 */ /* 0x000fce0000000f00 */
[----:B------:R-:W-:Y:S05]  /*cb40*/  WARPSYNC.COLLECTIVE R15, `(.L_x_3371) ;  /* 0x000000000f087348 */ /* 0x000fea0003c00000 */
[----:B------:R0:W1:Y:S02]  /*cb50*/  SHFL.IDX P6, R14, R13, R12, R11 ;  /* 0x0000000c0d0e7389 */ /* 0x00006400000c000b */
[----:B01----:R-:W-:Y:S01]  /*cb60*/  ENDCOLLECTIVE ;  /* 0x000000000000791b */ /* 0x003fe20003800000 */
.L_x_3371:
        /* <DEDUP_REMOVED lines=8> */
[----:B------:R-:W-:-:S07]  /*cbf0*/  IMAD.MOV.U32 R7, RZ, RZ, R14 ;  /* 0x000000ffff077224 */ /* 0x000fce00078e000e */
[----:B0-----:R-:W-:Y:S05]  /*cc00*/  WARPSYNC.COLLECTIVE R15, `(.L_x_3372) ;  /* 0x000000000f087348 */ /* 0x001fea0003c00000 */
[----:B------:R1:W2:Y:S02]  /*cc10*/  SHFL.IDX P6, R14, R13, R12, R11 ;  /* 0x0000000c0d0e7389 */ /* 0x0002a400000c000b */
[----:B012---:R-:W-:Y:S01]  /*cc20*/  ENDCOLLECTIVE ;  /* 0x000000000000791b */ /* 0x007fe20003800000 */
.L_x_3372:
[----:B------:R-:W-:Y:S05]  /*cc30*/  BRA `(.L_x_3373) ;  /* 0xffffffcc00d07947 */ /* 0x000fea000383ffff */
.L_x_3322:
[----:B------:R-:W-:Y:S01]  /*cc40*/  MOV R13, R8 ;  /* 0x00000008000d7202 */ /* 0x000fe20000000f00 */
[----:B------:R-:W-:Y:S01]  /*cc50*/  IMAD.MOV.U32 R12, RZ, RZ, RZ ;  /* 0x000000ffff0c7224 */ /* 0x000fe200078e00ff */
[----:B------:R-:W-:Y:S01]  /*cc60*/  MOV R15, 0xffffffff ;  /* 0xffffffff000f7802 */ /* 0x000fe20000000f00 */
[----:B------:R-:W-:Y:S02]  /*cc70*/  IMAD.MOV.U32 R11, RZ, RZ, 0x181f ;  /* 0x0000181fff0b7424 */ /* 0x000fe400078e00ff */
[----:B------:R-:W-:-:S07]  /*cc80*/  IMAD R7, R22, 0x80, R27 ;  /* 0x0000008016077824 */ /* 0x000fce00078e021b */
[----:B------:R-:W-:Y:S05]  /*cc90*/  WARPSYNC.COLLECTIVE R15, `(.L_x_3374) ;  /* 0x000000000f087348 */ /* 0x000fea0003c00000 */
[----:B------:R0:W1:Y:S02]  /*cca0*/  SHFL.IDX P6, R14, R13, R12, R11 ;  /* 0x0000000c0d0e7389 */ /* 0x00006400000c000b */
[----:B01----:R-:W-:Y:S01]  /*ccb0*/  ENDCOLLECTIVE ;  /* 0x000000000000791b */ /* 0x003fe20003800000 */
.L_x_3374:
[----:B------:R-:W-:Y:S02]  /*ccc0*/  VIADD R5, R7, 0x10 ;  /* 0x0000001007057836 */ /* 0x000fe40000000000 */
[----:B------:R-:W-:Y:S02]  /*ccd0*/  IMAD.MOV.U32 R13, RZ, RZ, R0 ;  /* 0x000000ffff0d7224 */ /* 0x000fe400078e0000 */
[----:B------:R-:W-:-:S07]  /*cce0*/  IMAD.MOV.U32 R3, RZ, RZ, R14 ;  /* 0x000000ffff037224 */ /* 0x000fce00078e000e */
[----:B------:R-:W-:Y:S05]  /*ccf0*/  WARPSYNC.COLLECTIVE R15, `(.L_x_3375) ;  /* 0x000000000f087348 */ /* 0x000fea0003c00000 */
[----:B------:R0:W1:Y:S02]  /*cd00*/  SHFL.IDX P6, R14, R13, R12, R11 ;  /* 0x0000000c0d0e7389 */ /* 0x00006400000c000b */
[----:B01----:R-:W-:Y:S01]  /*cd10*/  ENDCOLLECTIVE ;  /* 0x000000000000791b */ /* 0x003fe20003800000 */
.L_x_3375:
[----:B------:R-:W-:Y:S02]  /*cd20*/  ULDC UR4, c[0x0][0x288] ;  /* 0x0000a20000047ab9 */ /* 0x000fe40000000800 */
[----:B------:R-:W-:-:S05]  /*cd30*/  IMAD R6, R6, UR4, RZ ;  /* 0x0000000406067c24 */ /* 0x000fca000f8e02ff */
[----:B------:R-:W-:Y:S02]  /*cd40*/  ISETP.GE.AND P1, PT, R7, R6, PT ;  /* 0x000000060700720c */ /* 0x000fe40003f26270 */
[----:B------:R-:W-:Y:S01]  /*cd50*/  MOV R13, R8 ;  /* 0x00000008000d7202 */ /* 0x000fe20000000f00 */
[----:B------:R-:W-:-:S10]  /*cd60*/  IMAD.MOV.U32 R12, RZ, RZ, 0x1 ;  /* 0x00000001ff0c7424 */ /* 0x000fd400078e00ff */
[----:B------:R-:W-:Y:S02]  /*cd70*/  @!P1 LEA R9, R30, UR44, 0x1 ;  /* 0x0000002c1e099c11 */ /* 0x000fe4000f8e08ff */
[----:B------:R-:W-:-:S07]  /*cd80*/  MOV R2, R14 ;  /* 0x0000000e00027202 */ /* 0x000fce0000000f00 */
[----:B------:R-:W-:Y:S05]  /*cd90*/  WARPSYNC.COLLECTIVE R15, `(.L_x_3376) ;  /* 0x000000000f087348 */ /* 0x000fea0003c00000 */
[----:B------:R0:W1:Y:S02]  /*cda0*/  SHFL.IDX P6, R14, R13, R12, R11 ;  /* 0x0000000c0d0e7389 */ /* 0x00006400000c000b */
[----:B01----:R-:W-:Y:S01]  /*cdb0*/  ENDCOLLECTIVE ;  /* 0x000000000000791b */ /* 0x003fe20003800000 */
.L_x_3376:
[----:B------:R-:W-:-:S05]  /*cdc0*/  @!P1 IMAD.WIDE.U32 R2, R23, 0x2, R2 ;  /* 0x0000000217029825 */ /* 0x000fca00078e0002 */
[----:B------:R-:W-:Y:S01]  /*cdd0*/  @!PT LDS RZ, [RZ] ;  /* 0x00000000fffff984 */ /* 0x000fe20000000800 */
[----:B------:R-:W-:Y:S01]  /*cde0*/  @!PT LDS RZ, [RZ] ;  /* 0x00000000fffff984 */ /* 0x000fe20000000800 */
[----:B------:R-:W-:Y:S01]  /*cdf0*/  @!PT LDS RZ, [RZ] ;  /* 0x00000000fffff984 */ /* 0x000fe20000000800 */
[----:B------:R0:W-:Y:S04]  /*ce00*/  @!P1 LDGSTS.E.BYPASS.LTC128B.128 [R9+0x12400], desc[UR36][R2.64], !P3 ;  /* 0x1240000002099fae */ /* 0x0001e8000d901d64 */
[----:B------:R0:W-:Y:S01]  /*ce10*/  @!P1 LDGSTS.E.BYPASS.LTC128B.128 [R9+0x16400], desc[UR36][R2.64+0x80], !P2 ;  /* 0x1640008002099fae */ /* 0x0001e2000d101d64 */
[----:B------:R-:W-:-:S03]  /*ce20*/  MOV R13, R0 ;  /* 0x00000000000d7202 */ /* 0x000fc60000000f00 */
[----:B------:R0:W-:Y:S01]  /*ce30*/  @!P1 LDGSTS.E.BYPASS.LTC128B.128 [R9+0x1a400], desc[UR36][R2.64+0x100], !P0 ;  /* 0x1a40010002099fae */ /* 0x0001e2000c101d64 */
[----:B------:R-:W-:Y:S01]  /*ce40*/  ISETP.GE.AND P1, PT, R5, R6, PT ;  /* 0x000000060500720c */ /* 0x000fe20003f26270 */
[----:B------:R-:W-:-:S12]  /*ce50*/  IMAD.MOV.U32 R5, RZ, RZ, R14 ;  /* 0x000000ffff057224 */ /* 0x000fd800078e000e */
[----:B0-----:R-:W-:Y:S05]  /*ce60*/  WARPSYNC.COLLECTIVE R15, `(.L_x_3377) ;  /* 0x000000000f087348 */ /* 0x001fea0003c00000 */
[----:B------:R1:W2:Y:S02]  /*ce70*/  SHFL.IDX P6, R14, R13, R12, R11 ;  /* 0x0000000c0d0e7389 */ /* 0x0002a400000c000b */
[----:B012---:R-:W-:Y:S01]  /*ce80*/  ENDCOLLECTIVE ;  /* 0x000000000000791b */ /* 0x007fe20003800000 */
.L_x_3377:
        /* <DEDUP_REMOVED lines=8> */
.L_x_3378:
        /* <DEDUP_REMOVED lines=13> */
.L_x_3379:
        /* <DEDUP_REMOVED lines=8> */
.L_x_3380:
        /* <DEDUP_REMOVED lines=13> */
.L_x_3381:
        /* <DEDUP_REMOVED lines=8> */
.L_x_3382:
        /* <DEDUP_REMOVED lines=13> */
.L_x_3383:
        /* <DEDUP_REMOVED lines=8> */
.L_x_3384:
        /* <DEDUP_REMOVED lines=13> */
.L_x_3385:
        /* <DEDUP_REMOVED lines=8> */
.L_x_3386:
        /* <DEDUP_REMOVED lines=13> */
.L_x_3387:
[----:B------:R-:W-:Y:S01]  /*d520*/  @!P1 LEA R9, R30, UR44, 0x1 ;  /* 0x0000002c1e099c11 */ /* 0x000fe2000f8e08ff */
[----:B------:R-:W-:Y:S01]  /*d530*/  IMAD.MOV.U32 R13, RZ, RZ, R8 ;  /* 0x000000ffff0d7224 */ /* 0x000fe200078e0008 */
[----:B------:R-:W-:Y:S01]  /*d540*/  MOV R12, 0x7 ;  /* 0x00000007000c7802 */ /* 0x000fe20000000f00 */
[----:B------:R-:W-:-:S07]  /*d550*/  IMAD.MOV.U32 R2, RZ, RZ, R14 ;  /* 0x000000ffff027224 */ /* 0x000fce00078e000e */
[----:B------:R-:W-:Y:S05]  /*d560*/  WARPSYNC.COLLECTIVE R15, `(.L_x_3388) ;  /* 0x000000000f087348 */ /* 0x000fea0003c00000 */
[----:B------:R0:W1:Y:S02]  /*d570*/  SHFL.IDX P6, R14, R13, R12, R11 ;  /* 0x0000000c0d0e7389 */ /* 0x00006400000c000b */
[----:B01----:R-:W-:Y:S01]  /*d580*/  ENDCOLLECTIVE ;  /* 0x000000000000791b */ /* 0x003fe20003800000 */
.L_x_3388:
[----:B------:R-:W-:-:S05]  /*d590*/  @!P1 IMAD.WIDE.U32 R2, R23, 0x2, R2 ;  /* 0x0000000217029825 */ /* 0x000fca00078e0002 */
[----:B------:R-:W-:Y:S01]  /*d5a0*/  @!PT LDS RZ, [RZ] ;  /* 0x00000000fffff984 */ /* 0x000fe20000000800 */
[----:B------:R-:W-:Y:S01]  /*d5b0*/  @!PT LDS RZ, [RZ] ;  /* 0x00000000fffff984 */ /* 0x000fe20000000800 */
[----:B------:R-:W-:Y:S01]  /*d5c0*/  @!PT LDS RZ, [RZ] ;  /* 0x00000000fffff984 */ /* 0x000fe20000000800 */
[----:B------:R0:W-:Y:S04]  /*d5d0*/  @!P1 LDGSTS.E.BYPASS.LTC128B.128 [R9+0x15400], desc[UR36][R2.64], !P3 ;  /* 0x1540000002099fae */ /* 0x0001e8000d901d64 */
[----:B------:R0:W-:Y:S01]  /*d5e0*/  @!P1 LDGSTS.E.BYPASS.LTC128B.128 [R9+0x19400], desc[UR36][R2.64+0x80], !P2 ;  /* 0x1940008002099fae */ /* 0x0001e2000d101d64 */
[----:B------:R-:W-:-:S03]  /*d5f0*/  IMAD.MOV.U32 R13, RZ, RZ, R0 ;  /* 0x000000ffff0d7224 */ /* 0x000fc600078e0000 */
[----:B------:R0:W-:Y:S01]  /*d600*/  @!P1 LDGSTS.E.BYPASS.LTC128B.128 [R9+0x1d400], desc[UR36][R2.64+0x100], !P0 ;  /* 0x1d40010002099fae */ /* 0x0001e2000c101d64 */
[----:B------:R-:W-:-:S07]  /*d610*/  IMAD.MOV.U32 R4, RZ, RZ, R14 ;  /* 0x000000ffff047224 */ /* 0x000fce00078e000e */
[----:B0-----:R-:W-:Y:S05]  /*d620*/  WARPSYNC.COLLECTIVE R15, `(.L_x_3389) ;  /* 0x000000000f087348 */ /* 0x001fea0003c00000 */
[----:B------:R1:W2:Y:S02]  /*d630*/  SHFL.IDX P6, R14, R13, R12, R11 ;  /* 0x0000000c0d0e7389 */ /* 0x0002a400000c000b */
[----:B012---:R-:W-:Y:S01]  /*d640*/  ENDCOLLECTIVE ;  /* 0x000000000000791b */ /* 0x007fe20003800000 */
.L_x_3389:
[----:B------:R-:W-:Y:S05]  /*d650*/  BRA `(.L_x_3390) ;  /* 0xffffffcc00b47947 */ /* 0x000fea000383ffff */
.L_x_3325:
[----:B0-----:R-:W-:-:S04]  /*d660*/  MOV R3, UR44 ;  /* 0x0000002c00037c02 */ /* 0x001fc80008000f00 */
[----:B------:R0:W1:Y:S03]  /*d670*/  SYNCS.PHASECHK.TRANS64.TRYWAIT P0, [R3+URZ+0x30820], R0 ;  /* 0x03082000030075a7 */ /* 0x000066000800017f */
[----:B-1----:R-:W-:Y:S05]  /*d680*/  @!P0 NANOSLEEP.SYNCS 0x989680 ;  /* 0x009896800000895d */ /* 0x002fea0003900000 */
[----:B------:R-:W1:Y:S02]  /*d690*/  @!P0 SYNCS.PHASECHK.TRANS64 P0, [R3+URZ+0x30820], R0 ;  /* 0x03082000030085a7 */ /* 0x000e64000800007f */
[----:B-1----:R-:W-:Y:S05]  /*d6a0*/  @!P0 BRA `(.L_x_3325) ;  /* 0xfffffffc00ec8947 */ /* 0x002fea000383ffff */
[----:B------:R-:W-:Y:S05]  /*d6b0*/  BRA `(.L_x_3391) ;  /* 0xffffffcc00fc7947 */ /* 0x000fea000383ffff */
.L_x_3329:
[----:B0-----:R0:W1:Y:S02]  /*d6c0*/  SYNCS.PHASECHK.TRANS64.TRYWAIT P0, [R19+URZ+0x30840], R2 ;  /* 0x03084002130075a7 */ /* 0x001064000800017f */
[----:B-1----:R-:W-:Y:S05]  /*d6d0*/  @!P0 NANOSLEEP.SYNCS 0x989680 ;  /* 0x009896800000895d */ /* 0x002fea0003900000 */
[----:B------:R-:W1:Y:S02]  /*d6e0*/  @!P0 SYNCS.PHASECHK.TRANS64 P0, [R19+URZ+0x30840], R2 ;  /* 0x03084002130085a7 */ /* 0x000e64000800007f */
[----:B-1----:R-:W-:Y:S05]  /*d6f0*/  @!P0 BRA `(.L_x_3329) ;  /* 0xfffffffc00f08947 */ /* 0x002fea000383ffff */
[----:B------:R-:W-:Y:S05]  /*d700*/  BRA `(.L_x_3392) ;  /* 0xffffffd000e47947 */ /* 0x000fea000383ffff */
.L_x_3330:
        /* <DEDUP_REMOVED lines=8> */
.L_x_3394:
[----:B------:R-:W-:Y:S05]  /*d790*/  BSYNC B1 ;  /* 0x0000000000017941 */ /* 0x000fea0003800000 */
.L_x_3393:
[----:B------:R-:W-:Y:S01]  /*d7a0*/  MOV R13, R21 ;  /* 0x00000015000d7202 */ /* 0x000fe20000000f00 */
[----:B------:R-:W-:Y:S01]  /*d7b0*/  IMAD.MOV.U32 R12, RZ, RZ, RZ ;  /* 0x000000ffff0c7224 */ /* 0x000fe200078e00ff */
[----:B------:R-:W-:Y:S01]  /*d7c0*/  SHF.L.U32 R8, R23, 0x1, RZ ;  /* 0x0000000117087819 */ /* 0x000fe200000006ff */
[----:B------:R-:W-:Y:S01]  /*d7d0*/  IMAD.MOV.U32 R11, RZ, RZ, 0x181f ;  /* 0x0000181fff0b7424 */ /* 0x000fe200078e00ff */
[----:B------:R-:W-:Y:S01]  /*d7e0*/  P2R R6, PR, RZ, 0x2 ;  /* 0x00000002ff067803 */ /* 0x000fe20000000000 */
[----:B------:R-:W-:Y:S01]  /*d7f0*/  IMAD.MOV.U32 R15, RZ, RZ, -0x1 ;  /* 0xffffffffff0f7424 */ /* 0x000fe200078e00ff */
[----:B------:R-:W-:Y:S01]  /*d800*/  LOP3.LUT P1, RZ, R16, 0x4, RZ, 0xc0, !PT ;  /* 0x0000000410ff7812 */ /* 0x000fe2000782c0ff */
[----:B------:R-:W-:Y:S01]  /*d810*/  IMAD.MOV.U32 R3, RZ, RZ, R14 ;  /* 0x000000ffff037224 */ /* 0x000fe200078e000e */
[----:B------:R-:W-:-:S11]  /*d820*/  LEA R22, R22, UR44, 0x1 ;  /* 0x0000002c16167c11 */ /* 0x000fd6000f8e08ff */
[----:B------:R-:W-:Y:S05]  /*d830*/  WARPSYNC.COLLECTIVE R15, `(.L_x_3395) ;  /* 0x000000000f087348 */ /* 0x000fea0003c00000 */
[----:B------:R0:W1:Y:S02]  /*d840*/  SHFL.IDX P6, R14, R13, R12, R11 ;  /* 0x0000000c0d0e7389 */ /* 0x00006400000c000b */
[----:B01----:R-:W-:Y:S01]  /*d850*/  ENDCOLLECTIVE ;  /* 0x000000000000791b */ /* 0x003fe20003800000 */
.L_x_3395:
[----:B------:R-:W-:Y:S01]  /*d860*/  MOV R13, R24 ;  /* 0x00000018000d7202 */ /* 0x000fe20000000f00 */
[----:B------:R-:W-:Y:S01]  /*d870*/  IMAD.MOV.U32 R12, RZ, RZ, 0x1 ;  /* 0x00000001ff0c7424 */ /* 0x000fe200078e00ff */
[----:B------:R-:W-:-:S13]  /*d880*/  IADD3 R2, P0, R14, R8, RZ ;  /* 0x000000080e027210 */ /* 0x000fda0007f1e0ff */
[----:B------:R-:W-:Y:S05]  /*d890*/  WARPSYNC.COLLECTIVE R15, `(.L_x_3396) ;  /* 0x000000000f087348 */ /* 0x000fea0003c00000 */
[----:B------:R0:W1:Y:S02]  /*d8a0*/  SHFL.IDX P6, R14, R13, R12, R11 ;  /* 0x0000000c0d0e7389 */ /* 0x00006400000c000b */
[----:B01----:R-:W-:Y:S01]  /*d8b0*/  ENDCOLLECTIVE ;  /* 0x000000000000791b */ /* 0x003fe20003800000 */
.L_x_3396:
[----:B------:R-:W-:-:S05]  /*d8c0*/  IMAD.X R3, RZ, RZ, R3, P0 ;  /* 0x000000ffff037224 */ /* 0x000fca00000e0603 */
[----:B------:R-:W-:Y:S01]  /*d8d0*/  @!PT LDS RZ, [RZ] ;  /* 0x00000000fffff984 */ /* 0x000fe20000000800 */
[----:B------:R-:W-:Y:S01]  /*d8e0*/  @!PT LDS RZ, [RZ] ;  /* 0x00000000fffff984 */ /* 0x000fe20000000800 */
[----:B------:R-:W-:Y:S01]  /*d8f0*/  @!PT LDS RZ, [RZ] ;  /* 0x00000000fffff984 */ /* 0x000fe20000000800 */
[----:B------:R0:W-:Y:S04]  /*d900*/  LDGSTS.E.BYPASS.LTC128B.128 [R22+0x1e400], desc[UR36][R2.64], !P1 ;  /* 0x1e40000002167fae */ /* 0x0001e8000c901d64 */
[----:B------:R0:W-:Y:S01]  /*d910*/  LDGSTS.E.BYPASS.LTC128B.128 [R22+0x21400], desc[UR36][R2.64+0x80], !P5 ;  /* 0x2140008002167fae */ /* 0x0001e2000e901d64 */
[----:B------:R-:W-:-:S03]  /*d920*/  MOV R13, R21 ;  /* 0x00000015000d7202 */ /* 0x000fc60000000f00 */
[----:B------:R0:W-:Y:S01]  /*d930*/  LDGSTS.E.BYPASS.LTC128B.128 [R22+0x24400], desc[UR36][R2.64+0x100], !P4 ;  /* 0x2440010002167fae */ /* 0x0001e2000e101d64 */
[----:B------:R-:W-:-:S07]  /*d940*/  IMAD.MOV.U32 R7, RZ, RZ, R14 ;  /* 0x000000ffff077224 */ /* 0x000fce00078e000e */
[----:B0-----:R-:W-:Y:S05]  /*d950*/  WARPSYNC.COLLECTIVE R15, `(.L_x_3397) ;  /* 0x000000000f087348 */ /* 0x001fea0003c00000 */
[----:B------:R1:W2:Y:S02]  /*d960*/  SHFL.IDX P6, R14, R13, R12, R11 ;  /* 0x0000000c0d0e7389 */ /* 0x0002a400000c000b */
[----:B012---:R-:W-:Y:S01]  /*d970*/  ENDCOLLECTIVE ;  /* 0x000000000000791b */ /* 0x007fe20003800000 */
.L_x_3397:
[----:B------:R-:W-:Y:S01]  /*d980*/  IMAD.MOV.U32 R13, RZ, RZ, R24 ;  /* 0x000000ffff0d7224 */ /* 0x000fe200078e0018 */
[----:B------:R-:W-:Y:S02]  /*d990*/  MOV R12, 0x2 ;  /* 0x00000002000c7802 */ /* 0x000fe40000000f00 */
[----:B------:R-:W-:-:S13]  /*d9a0*/  IADD3 R2, P0, R14, R8, RZ ;  /* 0x000000080e027210 */ /* 0x000fda0007f1e0ff */
[----:B------:R-:W-:Y:S05]  /*d9b0*/  WARPSYNC.COLLECTIVE R15, `(.L_x_3398) ;  /* 0x000000000f087348 */ /* 0x000fea0003c00000 */
[----:B------:R0:W1:Y:S02]  /*d9c0*/  SHFL.IDX P6, R14, R13, R12, R11 ;  /* 0x0000000c0d0e7389 */ /* 0x00006400000c000b */
[----:B01----:R-:W-:Y:S01]  /*d9d0*/  ENDCOLLECTIVE ;  /* 0x000000000000791b */ /* 0x003fe20003800000 */
.L_x_3398:
[----:B------:R-:W-:-:S05]  /*d9e0*/  IMAD.X R3, RZ, RZ, R7, P0 ;  /* 0x000000ffff037224 */ /* 0x000fca00000e0607 */
[----:B------:R-:W-:Y:S01]  /*d9f0*/  @!PT LDS RZ, [RZ] ;  /* 0x00000000fffff984 */ /* 0x000fe20000000800 */
[----:B------:R-:W-:Y:S01]  /*da00*/  @!PT LDS RZ, [RZ] ;  /* 0x00000000fffff984 */ /* 0x000fe20000000800 */
[----:B------:R-:W-:Y:S01]  /*da10*/  @!PT LDS RZ, [RZ] ;  /* 0x00000000fffff984 */ /* 0x000fe20000000800 */
[----:B------:R0:W-:Y:S04]  /*da20*/  LDGSTS.E.BYPASS.LTC128B.128 [R22+0x1ec00], desc[UR36][R2.64], !P1 ;  /* 0x1ec0000002167fae */ /* 0x0001e8000c901d64 */
[----:B------:R0:W-:Y:S01]  /*da30*/  LDGSTS.E.BYPASS.LTC128B.128 [R22+0x21c00], desc[UR36][R2.64+0x80], !P5 ;  /* 0x21c0008002167fae */ /* 0x0001e2000e901d64 */
[----:B------:R-:W-:-:S03]  /*da40*/  IMAD.MOV.U32 R13, RZ, RZ, R21 ;  /* 0x000000ffff0d7224 */ /* 0x000fc600078e0015 */
[----:B------:R0:W-:Y:S01]  /*da50*/  LDGSTS.E.BYPASS.LTC128B.128 [R22+0x24c00], desc[UR36][R2.64+0x100], !P4 ;  /* 0x24c0010002167fae */ /* 0x0001e2000e101d64 */
[----:B------:R-:W-:-:S07]  /*da60*/  IMAD.MOV.U32 R7, RZ, RZ, R14 ;  /* 0x000000ffff077224 */ /* 0x000fce00078e000e */
[----:B0-----:R-:W-:Y:S05]  /*da70*/  WARPSYNC.COLLECTIVE R15, `(.L_x_3399) ;  /* 0x000000000f087348 */ /* 0x001fea0003c00000 */
[----:B------:R1:W2:Y:S02]  /*da80*/  SHFL.IDX P6, R14, R13, R12, R11 ;  /* 0x0000000c0d0e7389 */ /* 0x0002a400000c000b */
[----:B012---:R-:W-:Y:S01]  /*da90*/  ENDCOLLECTIVE ;  /* 0x000000000000791b */ /* 0x007fe20003800000 */
.L_x_3399:
[----:B------:R-:W-:Y:S01]  /*daa0*/  IMAD.MOV.U32 R13, RZ, RZ, R24 ;  /* 0x000000ffff0d7224 */ /* 0x000fe200078e0018 */
[----:B------:R-:W-:Y:S02]  /*dab0*/  MOV R12, 0x3 ;  /* 0x00000003000c7802 */ /* 0x000fe40000000f00 */
[----:B------:R-:W-:-:S07]  /*dac0*/  MOV R10, R14 ;  /* 0x0000000e000a7202 */ /* 0x000fce0000000f00 */
[----:B------:R-:W-:Y:S05]  /*dad0*/  WARPSYNC.COLLECTIVE R15, `(.L_x_3400) ;  /* 0x000000000f087348 */ /* 0x000fea0003c00000 */
[----:B------:R0:W1:Y:S02]  /*dae0*/  SHFL.IDX P6, R14, R13, R12, R11 ;  /* 0x0000000c0d0e7389 */ /* 0x00006400000c000b */
[----:B01----:R-:W-:Y:S01]  /*daf0*/  ENDCOLLECTIVE ;  /* 0x000000000000791b */ /* 0x003fe20003800000 */
.L_x_3400:
        /* <DEDUP_REMOVED lines=8> */
[----:B------:R0:W-:Y:S02]  /*db80*/  LDGSTS.E.BYPASS.LTC128B.128 [R22+0x25400], desc[UR36][R2.64+0x100], !P4 ;  /* 0x2540010002167fae */ /* 0x0001e4000e101d64 */
[----:B0-----:R-:W-:-:S07]  /*db90*/  IMAD.MOV.U32 R3, RZ, RZ, R14 ;  /* 0x000000ffff037224 */ /* 0x001fce00078e000e */
[----:B------:R-:W-:Y:S05]  /*dba0*/  WARPSYNC.COLLECTIVE R15, `(.L_x_3401) ;  /* 0x000000000f087348 */ /* 0x000fea0003c00000 */
[----:B------:R0:W1:Y:S02]  /*dbb0*/  SHFL.IDX P6, R14, R13, R12, R11 ;  /* 0x0000000c0d0e7389 */ /* 0x00006400000c000b */
[----:B01----:R-:W-:Y:S01]  /*dbc0*/  ENDCOLLECTIVE ;  /* 0x000000000000791b */ /* 0x003fe20003800000 */
.L_x_3401:
[----:B------:R-:W-:Y:S01]  /*dbd0*/  IMAD.MOV.U32 R13, RZ, RZ, R24 ;  /* 0x000000ffff0d7224 */ /* 0x000fe200078e0018 */
[----:B------:R-:W-:Y:S02]  /*dbe0*/  MOV R12, 0x4 ;  /* 0x00000004000c7802 */ /* 0x000fe40000000f00 */
[----:B------:R-:W-:-:S07]  /*dbf0*/  MOV R2, R14 ;  /* 0x0000000e00027202 */ /* 0x000fce0000000f00 */
[----:B------:R-:W-:Y:S05]  /*dc00*/  WARPSYNC.COLLECTIVE R15, `(.L_x_3402) ;  /* 0x000000000f087348 */ /* 0x000fea0003c00000 */
[----:B------:R0:W1:Y:S02]  /*dc10*/  SHFL.IDX P6, R14, R13, R12, R11 ;  /* 0x0000000c0d0e7389 */ /* 0x00006400000c000b */
[----:B01----:R-:W-:Y:S01]  /*dc20*/  ENDCOLLECTIVE ;  /* 0x000000000000791b */ /* 0x003fe20003800000 */
.L_x_3402:
        /* <DEDUP_REMOVED lines=13> */
.L_x_3403:
[----:B------:R-:W-:Y:S01]  /*dd00*/  IMAD.MOV.U32 R13, RZ, RZ, R24 ;  /* 0x000000ffff0d7224 */ /* 0x000fe200078e0018 */
[----:B------:R-:W-:Y:S02]  /*dd10*/  MOV R12, 0x5 ;  /* 0x00000005000c7802 */ /* 0x000fe40000000f00 */
[----:B------:R-:W-:-:S07]  /*dd20*/  MOV R2, R14 ;  /* 0x0000000e00027202 */ /* 0x000fce0000000f00 */
[----:B------:R-:W-:Y:S05]  /*dd30*/  WARPSYNC.COLLECTIVE R15, `(.L_x_3404) ;  /* 0x000000000f087348 */ /* 0x000fea0003c00000 */
[----:B------:R0:W1:Y:S02]  /*dd40*/  SHFL.IDX P6, R14, R13, R12, R11 ;  /* 0x0000000c0d0e7389 */ /* 0x00006400000c000b */
[----:B01----:R-:W-:Y:S01]  /*dd50*/  ENDCOLLECTIVE ;  /* 0x000000000000791b */ /* 0x003fe20003800000 */
.L_x_3404:
[----:B------:R-:W-:-:S05]  /*dd60*/  IADD3 R2, P0, R2, R8, RZ ;  /* 0x0000000802027210 */ /* 0x000fca0007f1e0ff */
[----:B------:R-:W-:-:S05]  /*dd70*/  IMAD.X R3, RZ, RZ, R3, P0 ;  /* 0x000000ffff037224 */ /* 0x000fca00000e0603 */
[----:B------:R-:W-:Y:S01]  /*dd80*/  @!PT LDS RZ, [RZ] ;  /* 0x00000000fffff984 */ /* 0x000fe20000000800 */
[----:B------:R-:W-:Y:S01]  /*dd90*/  @!PT LDS RZ, [RZ] ;  /* 0x00000000fffff984 */ /* 0x000fe20000000800 */
[----:B------:R-:W-:Y:S01]  /*dda0*/  @!PT LDS RZ, [RZ] ;  /* 0x00000000fffff984 */ /* 0x000fe20000000800 */
[----:B------:R0:W-:Y:S01]  /*ddb0*/  LDGSTS.E.BYPASS.LTC128B.128 [R22+0x20400], desc[UR36][R2.64], !P1 ;  /* 0x2040000002167fae */ /* 0x0001e2000c901d64 */
[----:B------:R-:W-:Y:S01]  /*ddc0*/  ISETP.NE.AND P1, PT, R6, RZ, PT ;  /* 0x000000ff0600720c */ /* 0x000fe20003f25270 */
[----:B------:R-:W-:Y:S02]  /*ddd0*/  IMAD.MOV.U32 R13, RZ, RZ, R21 ;  /* 0x000000ffff0d7224 */ /* 0x000fe400078e0015 */
[----:B------:R0:W-:Y:S04]  /*dde0*/  LDGSTS.E.BYPASS.LTC128B.128 [R22+0x23400], desc[UR36][R2.64+0x80], !P5 ;  /* 0x2340008002167fae */ /* 0x0001e8000e901d64 */
[----:B------:R0:W-:Y:S01]  /*ddf0*/  LDGSTS.E.BYPASS.LTC128B.128 [R22+0x26400], desc[UR36][R2.64+0x100], !P4 ;  /* 0x2640010002167fae */ /* 0x0001e2000e101d64 */
[----:B------:R-:W-:-:S07]  /*de00*/  IMAD.MOV.U32 R24, RZ, RZ, R14 ;  /* 0x000000ffff187224 */ /* 0x000fce00078e000e */
[----:B0-----:R-:W-:Y:S05]  /*de10*/  WARPSYNC.COLLECTIVE R15, `(.L_x_3405) ;  /* 0x000000000f087348 */ /* 0x001fea0003c00000 */
[----:B------:R1:W2:Y:S02]  /*de20*/  SHFL.IDX P6, R14, R13, R12, R11 ;  /* 0x0000000c0d0e7389 */ /* 0x0002a400000c000b */
[----:B012---:R-:W-:Y:S01]  /*de30*/  ENDCOLLECTIVE ;  /* 0x000000000000791b */ /* 0x007fe20003800000 */
.L_x_3405:
[----:B------:R-:W-:Y:S05]  /*de40*/  BRA `(.L_x_3406) ;  /* 0xffffffd000307947 */ /* 0x000fea000383ffff */
.L_x_3335:
[----:B0-----:R0:W2:Y:S02]  /*de50*/  SYNCS.PHASECHK.TRANS64.TRYWAIT P0, [R6+URZ+0x30860], R3 ;  /* 0x03086003060075a7 */ /* 0x0010a4000800017f */
[----:B--2---:R-:W-:Y:S05]  /*de60*/  @!P0 NANOSLEEP.SYNCS 0x989680 ;  /* 0x009896800000895d */ /* 0x004fea0003900000 */
[----:B------:R-:W2:Y:S02]  /*de70*/  @!P0 SYNCS.PHASECHK.TRANS64 P0, [R6+URZ+0x30860], R3 ;  /* 0x03086003060085a7 */ /* 0x000ea4000800007f */
[----:B--2---:R-:W-:Y:S05]  /*de80*/  @!P0 BRA `(.L_x_3335) ;  /* 0xfffffffc00f08947 */ /* 0x004fea000383ffff */
[----:B------:R-:W-:Y:S05]  /*de90*/  BRA `(.L_x_3407) ;  /* 0xffffffd000947947 */ /* 0x000fea000383ffff */
.L_x_3336:
[----:B------:R-:W-:Y:S01]  /*dea0*/  BSSY B1, `(.L_x_3408) ;  /* 0x0000008000017945 */ /* 0x000fe20003800000 */
[----:B------:R-:W-:Y:S01]  /*deb0*/  MOV R13, R18 ;  /* 0x00000012000d7202 */ /* 0x000fe20000000f00 */
[----:B------:R-:W-:Y:S01]  /*dec0*/  IMAD.MOV.U32 R12, RZ, RZ, RZ ;  /* 0x000000ffff0c7224 */ /* 0x000fe200078e00ff */
[----:B------:R-:W-:Y:S01]  /*ded0*/  MOV R15, 0xffffffff ;  /* 0xffffffff000f7802 */ /* 0x000fe20000000f00 */
[----:B------:R-:W-:-:S07]  /*dee0*/  IMAD.MOV.U32 R11, RZ, RZ, 0x181f ;  /* 0x0000181fff0b7424 */ /* 0x000fce00078e00ff */
[----:B01----:R-:W-:Y:S05]  /*def0*/  WARPSYNC.COLLECTIVE R15, `(.L_x_3409) ;  /* 0x000000000f087348 */ /* 0x003fea0003c00000 */
[----:B------:R2:W3:Y:S02]  /*df00*/  SHFL.IDX P6, R14, R13, R12, R11 ;  /* 0x0000000c0d0e7389 */ /* 0x0004e400000c000b */
[----:B0123--:R-:W-:Y:S01]  /*df10*/  ENDCOLLECTIVE ;  /* 0x000000000000791b */ /* 0x00ffe20003800000 */
.L_x_3409:
[----:B------:R-:W-:Y:S05]  /*df20*/  BSYNC B1 ;  /* 0x0000000000017941 */ /* 0x000fea0003800000 */
.L_x_3408:
        /* <DEDUP_REMOVED lines=9> */
.L_x_3410:
[----:B------:R-:W-:Y:S02]  /*dfc0*/  IMAD.MOV.U32 R13, RZ, RZ, R18 ;  /* 0x000000ffff0d7224 */ /* 0x000fe400078e0012 */
[----:B------:R-:W-:Y:S01]  /*dfd0*/  IMAD.MOV.U32 R12, RZ, RZ, 0x1 ;  /* 0x00000001ff0c7424 */ /* 0x000fe200078e00ff */
[----:B------:R-:W-:-:S13]  /*dfe0*/  IADD3 R2, P0, R14, R9, RZ ;  /* 0x000000090e027210 */ /* 0x000fda0007f1e0ff */
[----:B------:R-:W-:Y:S05]  /*dff0*/  WARPSYNC.COLLECTIVE R15, `(.L_x_3411) ;  /* 0x000000000f087348 */ /* 0x000fea0003c00000 */
[----:B------:R0:W1:Y:S02]  /*e000*/  SHFL.IDX P6, R14, R13, R12, R11 ;  /* 0x0000000c0d0e7389 */ /* 0x00006400000c000b */
[----:B01----:R-:W-:Y:S01]  /*e010*/  ENDCOLLECTIVE ;  /* 0x000000000000791b */ /* 0x003fe20003800000 */
.L_x_3411:
[----:B------:R-:W-:Y:S02]  /*e020*/  IADD3.X R3, RZ, R3, RZ, P0, !PT ;  /* 0x00000003ff037210 */ /* 0x000fe400007fe4ff */
        /* <DEDUP_REMOVED lines=11> */
.L_x_3412:
[----:B------:R-:W-:Y:S01]  /*e0e0*/  @!PT LDS RZ, [RZ] ;  /* 0x00000000fffff984 */ /* 0x000fe20000000800 */
[----:B------:R-:W-:Y:S01]  /*e0f0*/  @!PT LDS RZ, [RZ] ;  /* 0x00000000fffff984 */ /* 0x000fe20000000800 */
[----:B------:R-:W-:Y:S01]  /*e100*/  @!PT LDS RZ, [RZ] ;  /* 0x00000000fffff984 */ /* 0x000fe20000000800 */
[----:B------:R-:W-:Y:S01]  /*e110*/  LDGSTS.E.BYPASS.LTC128B.128 [R7+0x3400], desc[UR36][R2.64+0x80], !P0 ;  /* 0x0340008002077fae */ /* 0x000fe2000c101d64 */
[----:B------:R-:W-:Y:S02]  /*e120*/  ISETP.LT.OR P0, PT, R0, 0x1, P1 ;  /* 0x000000010000780c */ /* 0x000fe40000f01670 */
[----:B------:R-:W-:Y:S01]  /*e130*/  MOV R13, R18 ;  /* 0x00000012000d7202 */ /* 0x000fe20000000f00 */
[----:B------:R-:W-:-:S10]  /*e140*/  IMAD.MOV.U32 R12, RZ, RZ, 0x2 ;  /* 0x00000002ff0c7424 */ /* 0x000fd400078e00ff */
[----:B------:R0:W-:Y:S02]  /*e150*/  LDGSTS.E.BYPASS.LTC128B.128 [R7+0x6400], desc[UR36][R2.64+0x100], !P0 ;  /* 0x0640010002077fae */ /* 0x0001e4000c101d64 */
[----:B0-----:R-:W-:-:S13]  /*e160*/  IADD3 R2, P0, R14, R9, RZ ;  /* 0x000000090e027210 */ /* 0x001fda0007f1e0ff */
[----:B------:R-:W-:Y:S05]  /*e170*/  WARPSYNC.COLLECTIVE R15, `(.L_x_3413) ;  /* 0x000000000f087348 */ /* 0x000fea0003c00000 */
[----:B------:R0:W1:Y:S02]  /*e180*/  SHFL.IDX P6, R14, R13, R12, R11 ;  /* 0x0000000c0d0e7389 */ /* 0x00006400000c000b */
[----:B01----:R-:W-:Y:S01]  /*e190*/  ENDCOLLECTIVE ;  /* 0x000000000000791b */ /* 0x003fe20003800000 */
.L_x_3413:
[----:B------:R-:W-:Y:S01]  /*e1a0*/  IMAD.X R3, RZ, RZ, R8, P0 ;  /* 0x000000ffff037224 */ /* 0x000fe200000e0608 */
[----:B------:R-:W-:Y:S02]  /*e1b0*/  ISETP.LT.OR P0, PT, R0, 0x11, P3 ;  /* 0x000000110000780c */ /* 0x000fe40001f01670 */
[----:B------:R-:W-:-:S11]  /*e1c0*/  MOV R13, R17 ;  /* 0x00000011000d7202 */ /* 0x000fd60000000f00 */
        /* <DEDUP_REMOVED lines=9> */
.L_x_3414:
[----:B------:R-:W-:Y:S01]  /*e260*/  @!PT LDS RZ, [RZ] ;  /* 0x00000000fffff984 */ /* 0x000fe20000000800 */
[----:B------:R-:W-:Y:S01]  /*e270*/  @!PT LDS RZ, [RZ] ;  /* 0x00000000fffff984 */ /* 0x000fe20000000800 */
[----:B------:R-:W-:Y:S01]  /*e280*/  @!PT LDS RZ, [RZ] ;  /* 0x00000000fffff984 */ /* 0x000fe20000000800 */
[----:B------:R-:W-:Y:S01]  /*e290*/  LDGSTS.E.BYPASS.LTC128B.128 [R7+0x3c00], desc[UR36][R2.64+0x80], !P0 ;  /* 0x03c0008002077fae */ /* 0x000fe2000c101d64 */
[----:B------:R-:W-:Y:S01]  /*e2a0*/  ISETP.LT.OR P0, PT, R0, 0x11, P1 ;  /* 0x000000110000780c */ /* 0x000fe20000f01670 */
[----:B------:R-:W-:Y:S01]  /*e2b0*/  IMAD.MOV.U32 R13, RZ, RZ, R18 ;  /* 0x000000ffff0d7224 */ /* 0x000fe200078e0012 */
[----:B------:R-:W-:-:S11]  /*e2c0*/  MOV R12, 0x3 ;  /* 0x00000003000c7802 */ /* 0x000fd60000000f00 */
[----:B------:R0:W-:Y:S02]  /*e2d0*/  LDGSTS.E.BYPASS.LTC128B.128 [R7+0x6c00], desc[UR36][R2.64+0x100], !P0 ;  /* 0x06c0010002077fae */ /* 0x0001e4000c101d64 */
[----:B0-----:R-:W-:-:S13]  /*e2e0*/  IADD3 R2, P0, R14, R9, RZ ;  /* 0x000000090e027210 */ /* 0x001fda0007f1e0ff */
[----:B------:R-:W-:Y:S05]  /*e2f0*/  WARPSYNC.COLLECTIVE R15, `(.L_x_3415) ;  /* 0x000000000f087348 */ /* 0x000fea0003c00000 */
[----:B------:R0:W1:Y:S02]  /*e300*/  SHFL.IDX P6, R14, R13, R12, R11 ;  /* 0x0000000c0d0e7389 */ /* 0x00006400000c000b */
[----:B01----:R-:W-:Y:S01]  /*e310*/  ENDCOLLECTIVE ;  /* 0x000000000000791b */ /* 0x003fe20003800000 */
.L_x_3415:
        /* <DEDUP_REMOVED lines=12> */
.L_x_3416:
[----:B------:R-:W-:Y:S01]  /*e3e0*/  @!PT LDS RZ, [RZ] ;  /* 0x00000000fffff984 */ /* 0x000fe20000000800 */
[----:B------:R-:W-:Y:S01]  /*e3f0*/  @!PT LDS RZ, [RZ] ;  /* 0x00000000fffff984 */ /* 0x000fe20000000800 */
[----:B------:R-:W-:Y:S01]  /*e400*/  @!PT LDS RZ, [RZ] ;  /* 0x00000000fffff984 */ /* 0x000fe20000000800 */
[----:B------:R-:W-:Y:S01]  /*e410*/  LDGSTS.E.BYPASS.LTC128B.128 [R7+0x4400], desc[UR36][R2.64+0x80], !P0 ;  /* 0x0440008002077fae */ /* 0x000fe2000c101d64 */
[----:B------:R-:W-:Y:S01]  /*e420*/  ISETP.LT.OR P0, PT, R0, 0x21, P1 ;  /* 0x000000210000780c */ /* 0x000fe20000f01670 */
[----:B------:R-:W-:Y:S02]  /*e430*/  IMAD.MOV.U32 R13, RZ, RZ, R18 ;  /* 0x000000ffff0d7224 */ /* 0x000fe400078e0012 */
[----:B------:R-:W-:-:S10]  /*e440*/  IMAD.MOV.U32 R12, RZ, RZ, 0x4 ;  /* 0x00000004ff0c7424 */ /* 0x000fd400078e00ff */
[----:B------:R0:W-:Y:S02]  /*e450*/  LDGSTS.E.BYPASS.LTC128B.128 [R7+0x7400], desc[UR36][R2.64+0x100], !P0 ;  /* 0x0740010002077fae */ /* 0x0001e4000c101d64 */
[----:B0-----:R-:W-:-:S13]  /*e460*/  IADD3 R2, P0, R14, R9, RZ ;  /* 0x000000090e027210 */ /* 0x001fda0007f1e0ff */
[----:B------:R-:W-:Y:S05]  /*e470*/  WARPSYNC.COLLECTIVE R15, `(.L_x_3417) ;  /* 0x000000000f087348 */ /* 0x000fea0003c00000 */
[----:B------:R0:W1:Y:S02]  /*e480*/  SHFL.IDX P6, R14, R13, R12, R11 ;  /* 0x0000000c0d0e7389 */ /* 0x00006400000c000b */
[----:B01----:R-:W-:Y:S01]  /*e490*/  ENDCOLLECTIVE ;  /* 0x000000000000791b */ /* 0x003fe20003800000 */
.L_x_3417:
        /* <DEDUP_REMOVED lines=12> */
.L_x_3418:
        /* <DEDUP_REMOVED lines=12> */
.L_x_3419:
        /* <DEDUP_REMOVED lines=12> */
.L_x_3420:
[----:B------:R-:W-:Y:S01]  /*e6e0*/  @!PT LDS RZ, [RZ] ;  /* 0x00000000fffff984 */ /* 0x000fe20000000800 */
[----:B------:R-:W-:Y:S01]  /*e6f0*/  @!PT LDS RZ, [RZ] ;  /* 0x00000000fffff984 */ /* 0x000fe20000000800 */
[----:B------:R-:W-:Y:S01]  /*e700*/  @!PT LDS RZ, [RZ] ;  /* 0x00000000fffff984 */ /* 0x000fe20000000800 */
[----:B------:R2:W-:Y:S01]  /*e710*/  LDGSTS.E.BYPASS.LTC128B.128 [R7+0x5400], desc[UR36][R2.64+0x80], !P0 ;  /* 0x0540008002077fae */ /* 0x0005e2000c101d64 */
[----:B------:R-:W-:-:S13]  /*e720*/  ISETP.LT.OR P0, PT, R0, 0x41, P1 ;  /* 0x000000410000780c */ /* 0x000fda0000f01670 */
[----:B------:R2:W-:Y:S01]  /*e730*/  LDGSTS.E.BYPASS.LTC128B.128 [R7+0x8400], desc[UR36][R2.64+0x100], !P0 ;  /* 0x0840010002077fae */ /* 0x0005e2000c101d64 */
[----:B------:R-:W-:Y:S05]  /*e740*/  BRA `(.L_x_3421) ;  /* 0xffffffcc00507947 */ /* 0x000fea000383ffff */
.L_x_3342:
[----:B0-----:R0:W1:Y:S02]  /*e750*/  SYNCS.PHASECHK.TRANS64.TRYWAIT P0, [R0+URZ+0x30860], R3 ;  /* 0x03086003000075a7 */ /* 0x001064000800017f */
[----:B-1----:R-:W-:Y:S05]  /*e760*/  @!P0 NANOSLEEP.SYNCS 0x989680 ;  /* 0x009896800000895d */ /* 0x002fea0003900000 */
[----:B------:R-:W1:Y:S02]  /*e770*/  @!P0 SYNCS.PHASECHK.TRANS64 P0, [R0+URZ+0x30860], R3 ;  /* 0x03086003000085a7 */ /* 0x000e64000800007f */
[----:B-1----:R-:W-:Y:S05]  /*e780*/  @!P0 BRA `(.L_x_3342) ;  /* 0xfffffffc00f08947 */ /* 0x002fea000383ffff */
[----:B------:R-:W-:Y:S05]  /*e790*/  BRA `(.L_x_3422) ;  /* 0xffffffd0004c7947 */ /* 0x000fea000383ffff */
.L_x_3343:
        /* <DEDUP_REMOVED lines=8> */
.L_x_3424:
[----:B------:R-:W-:Y:S05]  /*e820*/  BSYNC B0 ;  /* 0x0000000000007941 */ /* 0x000fea0003800000 */
.L_x_3423:
        /* <DEDUP_REMOVED lines=9> */
.L_x_3425:
[----:B------:R-:W-:Y:S02]  /*e8c0*/  ULDC UR4, c[0x0][0x2f4] ;  /* 0x0000bd0000047ab9 */ /* 0x000fe40000000800 */
[----:B------:R-:W-:Y:S02]  /*e8d0*/  ISETP.GE.AND P1, PT, R34, UR4, PT ;  /* 0x0000000422007c0c */ /* 0x000fe4000bf26270 */
[----:B------:R-:W-:Y:S02]  /*e8e0*/  ISETP.GE.AND P0, PT, R33, UR4, PT ;  /* 0x0000000421007c0c */ /* 0x000fe4000bf06270 */
[----:B------:R-:W-:Y:S02]  /*e8f0*/  ISETP.GE.AND P2, PT, R23, UR4, PT ;  /* 0x0000000417007c0c */ /* 0x000fe4000bf46270 */
[C---:B------:R-:W-:Y:S02]  /*e900*/  ISETP.LT.OR P4, PT, R5.reuse, 0x1, P1 ;  /* 0x000000010500780c */ /* 0x040fe40000f81670 */
[----:B------:R-:W-:-:S02]  /*e910*/  ISETP.LT.OR P3, PT, R5, 0x1, P2 ;  /* 0x000000010500780c */ /* 0x000fc40001761670 */
[----:B------:R-:W-:Y:S01]  /*e920*/  ISETP.LT.OR P5, PT, R5, 0x1, P0 ;  /* 0x000000010500780c */ /* 0x000fe200007a1670 */
[----:B------:R-:W-:Y:S01]  /*e930*/  IMAD.MOV.U32 R13, RZ, RZ, R18 ;  /* 0x000000ffff0d7224 */ /* 0x000fe200078e0012 */
[----:B------:R-:W-:Y:S01]  /*e940*/  MOV R12, 0x1 ;  /* 0x00000001000c7802 */ /* 0x000fe20000000f00 */
[----:B------:R-:W-:-:S10]  /*e950*/  IMAD.MOV.U32 R2, RZ, RZ, R14 ;  /* 0x000000ffff027224 */ /* 0x000fd400078e000e */
[----:B------:R-:W-:Y:S05]  /*e960*/  WARPSYNC.COLLECTIVE R15, `(.L_x_3426) ;  /* 0x000000000f087348 */ /* 0x000fea0003c00000 */
[----:B------:R0:W1:Y:S02]  /*e970*/  SHFL.IDX P6, R14, R13, R12, R11 ;  /* 0x0000000c0d0e7389 */ /* 0x00006400000c000b */
[----:B01----:R-:W-:Y:S01]  /*e980*/  ENDCOLLECTIVE ;  /* 0x000000000000791b */ /* 0x003fe20003800000 */
.L_x_3426:
[----:B------:R-:W-:-:S05]  /*e990*/  IMAD.WIDE.U32 R2, R23, 0x2, R2 ;  /* 0x0000000217027825 */ /* 0x000fca00078e0002 */
[----:B------:R-:W-:Y:S01]  /*e9a0*/  @!PT LDS RZ, [RZ] ;  /* 0x00000000fffff984 */ /* 0x000fe20000000800 */
[----:B------:R-:W-:Y:S01]  /*e9b0*/  @!PT LDS RZ, [RZ] ;  /* 0x00000000fffff984 */ /* 0x000fe20000000800 */
[----:B------:R-:W-:Y:S01]  /*e9c0*/  @!PT LDS RZ, [RZ] ;  /* 0x00000000fffff984 */ /* 0x000fe20000000800 */
[----:B------:R0:W-:Y:S01]  /*e9d0*/  LDGSTS.E.BYPASS.LTC128B.128 [R4+0x400], desc[UR36][R2.64], !P3 ;  /* 0x0040000002047fae */ /* 0x0001e2000d901d64 */
[----:B------:R-:W-:-:S03]  /*e9e0*/  ISETP.LT.OR P3, PT, R5, 0x11, P2 ;  /* 0x000000110500780c */ /* 0x000fc60001761670 */
[----:B------:R0:W-:Y:S01]  /*e9f0*/  LDGSTS.E.BYPASS.LTC128B.128 [R4+0x3400], desc[UR36][R2.64+0x80], !P4 ;  /* 0x0340008002047fae */ /* 0x0001e2000e101d64 */
[C---:B------:R-:W-:Y:S01]  /*ea00*/  ISETP.LT.OR P4, PT, R5.reuse, 0x11, P1 ;  /* 0x000000110500780c */ /* 0x040fe20000f81670 */
[----:B------:R-:W-:Y:S02]  /*ea10*/  IMAD.MOV.U32 R13, RZ, RZ, R17 ;  /* 0x000000ffff0d7224 */ /* 0x000fe400078e0011 */
[----:B------:R0:W-:Y:S01]  /*ea20*/  LDGSTS.E.BYPASS.LTC128B.128 [R4+0x6400], desc[UR36][R2.64+0x100], !P5 ;  /* 0x0640010002047fae */ /* 0x0001e2000e901d64 */
[----:B------:R-:W-:Y:S01]  /*ea30*/  ISETP.LT.OR P5, PT, R5, 0x11, P0 ;  /* 0x000000110500780c */ /* 0x000fe200007a1670 */
[----:B------:R-:W-:-:S12]  /*ea40*/  IMAD.MOV.U32 R6, RZ, RZ, R14 ;  /* 0x000000ffff067224 */ /* 0x000fd800078e000e */
[----:B0-----:R-:W-:Y:S05]  /*ea50*/  WARPSYNC.COLLECTIVE R15, `(.L_x_3427) ;  /* 0x000000000f087348 */ /* 0x001fea0003c00000 */
[----:B------:R1:W2:Y:S02]  /*ea60*/  SHFL.IDX P6, R14, R13, R12, R11 ;  /* 0x0000000c0d0e7389 */ /* 0x0002a400000c000b */
[----:B012---:R-:W-:Y:S01]  /*ea70*/  ENDCOLLECTIVE ;  /* 0x000000000000791b */ /* 0x007fe20003800000 */
.L_x_3427:
[----:B------:R-:W-:Y:S02]  /*ea80*/  IMAD.MOV.U32 R3, RZ, RZ, R6 ;  /* 0x000000ffff037224 */ /* 0x000fe400078e0006 */
[----:B------:R-:W-:Y:S01]  /*ea90*/  IMAD.MOV.U32 R13, RZ, RZ, R18 ;  /* 0x000000ffff0d7224 */ /* 0x000fe200078e0012 */
[----:B------:R-:W-:Y:S02]  /*eaa0*/  MOV R12, 0x2 ;  /* 0x00000002000c7802 */ /* 0x000fe40000000f00 */
[----:B------:R-:W-:-:S07]  /*eab0*/  MOV R2, R14 ;  /* 0x0000000e00027202 */ /* 0x000fce0000000f00 */
[----:B------:R-:W-:Y:S05]  /*eac0*/  WARPSYNC.COLLECTIVE R15, `(.L_x_3428) ;  /* 0x000000000f087348 */ /* 0x000fea0003c00000 */
[----:B------:R0:W1:Y:S02]  /*ead0*/  SHFL.IDX P6, R14, R13, R12, R11 ;  /* 0x0000000c0d0e7389 */ /* 0x00006400000c000b */
[----:B01----:R-:W-:Y:S01]  /*eae0*/  ENDCOLLECTIVE ;  /* 0x000000000000791b */ /* 0x003fe20003800000 */
.L_x_3428:
        /* <DEDUP_REMOVED lines=15> */
.L_x_3429:
[----:B------:R-:W-:Y:S01]  /*ebe0*/  IMAD.MOV.U32 R3, RZ, RZ, R7 ;  /* 0x000000ffff037224 */ /* 0x000fe200078e0007 */
[----:B------:R-:W-:Y:S01]  /*ebf0*/  MOV R13, R18 ;  /* 0x00000012000d7202 */ /* 0x000fe20000000f00 */
[----:B------:R-:W-:Y:S01]  /*ec00*/  IMAD.MOV.U32 R12, RZ, RZ, 0x3 ;  /* 0x00000003ff0c7424 */ /* 0x000fe200078e00ff */
[----:B------:R-:W-:-:S07]  /*ec10*/  MOV R8, R14 ;  /* 0x0000000e00087202 */ /* 0x000fce0000000f00 */
[----:B------:R-:W-:Y:S05]  /*ec20*/  WARPSYNC.COLLECTIVE R15, `(.L_x_3430) ;  /* 0x000000000f087348 */ /* 0x000fea0003c00000 */
[----:B------:R0:W1:Y:S02]  /*ec30*/  SHFL.IDX P6, R14, R13, R12, R11 ;  /* 0x0000000c0d0e7389 */ /* 0x00006400000c000b */
[----:B01----:R-:W-:Y:S01]  /*ec40*/  ENDCOLLECTIVE ;  /* 0x000000000000791b */ /* 0x003fe20003800000 */
.L_x_3430:
[----:B------:R-:W-:-:S04]  /*ec50*/  IMAD.MOV.U32 R2, RZ, RZ, R8 ;  /* 0x000000ffff027224 */ /* 0x000fc800078e0008 */
[----:B------:R-:W-:-:S05]  /*ec60*/  IMAD.WIDE.U32 R2, R23, 0x2, R2 ;  /* 0x0000000217027825 */ /* 0x000fca00078e0002 */
[----:B------:R-:W-:Y:S01]  /*ec70*/  @!PT LDS RZ, [RZ] ;  /* 0x00000000fffff984 */ /* 0x000fe20000000800 */
[----:B------:R-:W-:Y:S01]  /*ec80*/  @!PT LDS RZ, [RZ] ;  /* 0x00000000fffff984 */ /* 0x000fe20000000800 */
[----:B------:R-:W-:Y:S01]  /*ec90*/  @!PT LDS RZ, [RZ] ;  /* 0x00000000fffff984 */ /* 0x000fe20000000800 */
[----:B------:R0:W-:Y:S01]  /*eca0*/  LDGSTS.E.BYPASS.LTC128B.128 [R4+0x1400], desc[UR36][R2.64], !P3 ;  /* 0x0140000002047fae */ /* 0x0001e2000d901d64 */
[C---:B------:R-:W-:Y:S02]  /*ecb0*/  ISETP.LT.OR P3, PT, R5.reuse, 0x31, P2 ;  /* 0x000000310500780c */ /* 0x040fe40001761670 */
[----:B------:R-:W-:Y:S01]  /*ecc0*/  MOV R13, R17 ;  /* 0x00000011000d7202 */ /* 0x000fe20000000f00 */
[----:B------:R0:W-:Y:S01]  /*ecd0*/  LDGSTS.E.BYPASS.LTC128B.128 [R4+0x4400], desc[UR36][R2.64+0x80], !P4 ;  /* 0x0440008002047fae */ /* 0x0001e2000e101d64 */
[----:B------:R-:W-:-:S03]  /*ece0*/  ISETP.LT.OR P4, PT, R5, 0x31, P1 ;  /* 0x000000310500780c */ /* 0x000fc60000f81670 */
[----:B------:R0:W-:Y:S01]  /*ecf0*/  LDGSTS.E.BYPASS.LTC128B.128 [R4+0x7400], desc[UR36][R2.64+0x100], !P5 ;  /* 0x0740010002047fae */ /* 0x0001e2000e901d64 */
[----:B------:R-:W-:Y:S01]  /*ed00*/  ISETP.LT.OR P5, PT, R5, 0x31, P0 ;  /* 0x000000310500780c */ /* 0x000fe200007a1670 */
[----:B------:R-:W-:-:S12]  /*ed10*/  IMAD.MOV.U32 R6, RZ, RZ, R14 ;  /* 0x000000ffff067224 */ /* 0x000fd800078e000e */
[----:B0-----:R-:W-:Y:S05]  /*ed20*/  WARPSYNC.COLLECTIVE R15, `(.L_x_3431) ;  /* 0x000000000f087348 */ /* 0x001fea0003c00000 */
[----:B------:R1:W2:Y:S02]  /*ed30*/  SHFL.IDX P6, R14, R13, R12, R11 ;  /* 0x0000000c0d0e7389 */ /* 0x0002a400000c000b */
[----:B012---:R-:W-:Y:S01]  /*ed40*/  ENDCOLLECTIVE ;  /* 0x000000000000791b */ /* 0x007fe20003800000 */
.L_x_3431:
[----:B------:R-:W-:Y:S02]  /*ed50*/  IMAD.MOV.U32 R3, RZ, RZ, R6 ;  /* 0x000000ffff037224 */ /* 0x000fe400078e0006 */
[----:B------:R-:W-:Y:S01]  /*ed60*/  IMAD.MOV.U32 R6, RZ, RZ, RZ ;  /* 0x000000ffff067224 */ /* 0x000fe200078e00ff */
[----:B------:R-:W-:Y:S01]  /*ed70*/  MOV R13, R18 ;  /* 0x00000012000d7202 */ /* 0x000fe20000000f00 */
[----:B------:R-:W-:Y:S02]  /*ed80*/  IMAD.MOV.U32 R12, RZ, RZ, 0x4 ;  /* 0x00000004ff0c7424 */ /* 0x000fe400078e00ff */
[----:B------:R-:W-:-:S07]  /*ed90*/  IMAD.MOV.U32 R2, RZ, RZ, R14 ;  /* 0x000000ffff027224 */ /* 0x000fce00078e000e */
[----:B------:R-:W-:Y:S05]  /*eda0*/  WARPSYNC.COLLECTIVE R15, `(.L_x_3432) ;  /* 0x000000000f087348 */ /* 0x000fea0003c00000 */
[----:B------:R0:W1:Y:S02]  /*edb0*/  SHFL.IDX P6, R14, R13, R12, R11 ;  /* 0x0000000c0d0e7389 */ /* 0x00006400000c000b */
[----:B01----:R-:W-:Y:S01]  /*edc0*/  ENDCOLLECTIVE ;  /* 0x000000000000791b */ /* 0x003fe20003800000 */
.L_x_3432:
[----:B------:R-:W-:-:S05]  /*edd0*/  IMAD.WIDE.U32 R2, R23, 0x2, R2 ;  /* 0x0000000217027825 */ /* 0x000fca00078e0002 */
[----:B------:R-:W-:Y:S01]  /*ede0*/  @!PT LDS RZ, [RZ] ;  /* 0x00000000fffff984 */ /* 0x000fe20000000800 */
[----:B------:R-:W-:Y:S01]  /*edf0*/  @!PT LDS RZ, [RZ] ;  /* 0x00000000fffff984 */ /* 0x000fe20000000800 */
[----:B------:R-:W-:Y:S01]  /*ee00*/  @!PT LDS RZ, [RZ] ;  /* 0x00000000fffff984 */ /* 0x000fe20000000800 */
[----:B------:R0:W-:Y:S01]  /*ee10*/  LDGSTS.E.BYPASS.LTC128B.128 [R4+0x1c00], desc[UR36][R2.64], !P3 ;  /* 0x01c0000002047fae */ /* 0x0001e2000d901d64 */
[----:B------:R-:W-:-:S03]  /*ee20*/  ISETP.LT.OR P3, PT, R5, 0x41, P2 ;  /* 0x000000410500780c */ /* 0x000fc60001761670 */
[----:B------:R0:W-:Y:S01]  /*ee30*/  LDGSTS.E.BYPASS.LTC128B.128 [R4+0x4c00], desc[UR36][R2.64+0x80], !P4 ;  /* 0x04c0008002047fae */ /* 0x0001e2000e101d64 */
[C---:B------:R-:W-:Y:S02]  /*ee40*/  ISETP.LT.OR P4, PT, R5.reuse, 0x41, P1 ;  /* 0x000000410500780c */ /* 0x040fe40000f81670 */
[----:B------:R-:W-:Y:S01]  /*ee50*/  MOV R13, R17 ;  /* 0x00000011000d7202 */ /* 0x000fe20000000f00 */
[----:B------:R0:W-:Y:S01]  /*ee60*/  LDGSTS.E.BYPASS.LTC128B.128 [R4+0x7c00], desc[UR36][R2.64+0x100], !P5 ;  /* 0x07c0010002047fae */ /* 0x0001e2000e901d64 */
[----:B------:R-:W-:Y:S01]  /*ee70*/  ISETP.LT.OR P5, PT, R5, 0x41, P0 ;  /* 0x000000410500780c */ /* 0x000fe200007a1670 */
[----:B------:R-:W-:-:S12]  /*ee80*/  IMAD.MOV.U32 R7, RZ, RZ, R14 ;  /* 0x000000ffff077224 */ /* 0x000fd800078e000e */
[----:B0-----:R-:W-:Y:S05]  /*ee90*/  WARPSYNC.COLLECTIVE R15, `(.L_x_3433) ;  /* 0x000000000f087348 */ /* 0x001fea0003c00000 */
[----:B------:R1:W2:Y:S02]  /*eea0*/  SHFL.IDX P6, R14, R13, R12, R11 ;  /* 0x0000000c0d0e7389 */ /* 0x0002a400000c000b */
[----:B012---:R-:W-:Y:S01]  /*eeb0*/  ENDCOLLECTIVE ;  /* 0x000000000000791b */ /* 0x007fe20003800000 */
.L_x_3433:
[----:B------:R-:W-:Y:S01]  /*eec0*/  MOV R3, R7 ;  /* 0x0000000700037202 */ /* 0x000fe20000000f00 */
[----:B------:R-:W-:Y:S02]  /*eed0*/  IMAD.MOV.U32 R13, RZ, RZ, R18 ;  /* 0x000000ffff0d7224 */ /* 0x000fe400078e0012 */
[----:B------:R-:W-:Y:S02]  /*eee0*/  IMAD.MOV.U32 R12, RZ, RZ, 0x5 ;  /* 0x00000005ff0c7424 */ /* 0x000fe400078e00ff */
[----:B------:R-:W-:-:S07]  /*eef0*/  IMAD.MOV.U32 R8, RZ, RZ, R14 ;  /* 0x000000ffff087224 */ /* 0x000fce00078e000e */
[----:B------:R-:W-:Y:S05]  /*ef00*/  WARPSYNC.COLLECTIVE R15, `(.L_x_3434) ;  /* 0x000000000f087348 */ /* 0x000fea0003c00000 */
[----:B------:R0:W1:Y:S02]  /*ef10*/  SHFL.IDX P6, R14, R13, R12, R11 ;  /* 0x0000000c0d0e7389 */ /* 0x00006400000c000b */
[----:B01----:R-:W-:Y:S01]  /*ef20*/  ENDCOLLECTIVE ;  /* 0x000000000000791b */ /* 0x003fe20003800000 */
.L_x_3434:
[----:B------:R-:W-:-:S04]  /*ef30*/  IMAD.MOV.U32 R2, RZ, RZ, R8 ;  /* 0x000000ffff027224 */ /* 0x000fc800078e0008 */
[----:B------:R-:W-:-:S05]  /*ef40*/  IMAD.WIDE.U32 R2, R23, 0x2, R2 ;  /* 0x0000000217027825 */ /* 0x000fca00078e0002 */
[----:B------:R-:W-:Y:S01]  /*ef50*/  @!PT LDS RZ, [RZ] ;  /* 0x00000000fffff984 */ /* 0x000fe20000000800 */
[----:B------:R-:W-:Y:S01]  /*ef60*/  @!PT LDS RZ, [RZ] ;  /* 0x00000000fffff984 */ /* 0x000fe20000000800 */
[----:B------:R-:W-:Y:S01]  /*ef70*/  @!PT LDS RZ, [RZ] ;  /* 0x00000000fffff984 */ /* 0x000fe20000000800 */
[----:B------:R0:W-:Y:S01]  /*ef80*/  LDGSTS.E.BYPASS.LTC128B.128 [R4+0x2400], desc[UR36][R2.64], !P3 ;  /* 0x0240000002047fae */ /* 0x0001e2000d901d64 */
[----:B------:R-:W-:-:S03]  /*ef90*/  IMAD.MOV.U32 R13, RZ, RZ, R17 ;  /* 0x000000ffff0d7224 */ /* 0x000fc600078e0011 */
[----:B------:R0:W-:Y:S04]  /*efa0*/  LDGSTS.E.BYPASS.LTC128B.128 [R4+0x5400], desc[UR36][R2.64+0x80], !P4 ;  /* 0x0540008002047fae */ /* 0x0001e8000e101d64 */
[----:B------:R0:W-:Y:S01]  /*efb0*/  LDGSTS.E.BYPASS.LTC128B.128 [R4+0x8400], desc[UR36][R2.64+0x100], !P5 ;  /* 0x0840010002047fae */ /* 0x0001e2000e901d64 */
[----:B------:R-:W-:-:S07]  /*efc0*/  MOV R18, R14 ;  /* 0x0000000e00127202 */ /* 0x000fce0000000f00 */
[----:B0-----:R-:W-:Y:S05]  /*efd0*/  WARPSYNC.COLLECTIVE R15, `(.L_x_3435) ;  /* 0x000000000f087348 */ /* 0x001fea0003c00000 */
[----:B------:R1:W2:Y:S02]  /*efe0*/  SHFL.IDX P6, R14, R13, R12, R11 ;  /* 0x0000000c0d0e7389 */ /* 0x0002a400000c000b */
[----:B012---:R-:W-:Y:S01]  /*eff0*/  ENDCOLLECTIVE ;  /* 0x000000000000791b */ /* 0x007fe20003800000 */
.L_x_3435:
[----:B------:R-:W-:Y:S05]  /*f000*/  BRA `(.L_x_3436) ;  /* 0xffffffcc00307947 */ /* 0x000fea000383ffff */
.L_x_3346:
[----:B0-----:R0:W1:Y:S02]  /*f010*/  SYNCS.PHASECHK.TRANS64.TRYWAIT P0, [R7+URZ+0x30820], R6 ;  /* 0x03082006070075a7 */ /* 0x001064000800017f */
[----:B-1----:R-:W-:Y:S05]  /*f020*/  @!P0 NANOSLEEP.SYNCS 0x989680 ;  /* 0x009896800000895d */ /* 0x002fea0003900000 */
[----:B------:R-:W1:Y:S02]  /*f030*/  @!P0 SYNCS.PHASECHK.TRANS64 P0, [R7+URZ+0x30820], R6 ;  /* 0x03082006070085a7 */ /* 0x000e64000800007f */
[----:B-1----:R-:W-:Y:S05]  /*f040*/  @!P0 BRA `(.L_x_3346) ;  /* 0xfffffffc00f08947 */ /* 0x002fea000383ffff */
[----:B------:R-:W-:Y:S05]  /*f050*/  BRA `(.L_x_3437) ;  /* 0xffffffcc00ac7947 */ /* 0x000fea000383ffff */
.L_x_3347:
        /* <DEDUP_REMOVED lines=11> */
.L_x_3439:
[----:B------:R-:W-:Y:S05]  /*f110*/  BSYNC B0 ;  /* 0x0000000000007941 */ /* 0x000fea0003800000 */
.L_x_3438:
[----:B------:R-:W-:Y:S05]  /*f120*/  BRA `(.L_x_3440) ;  /* 0xffffffcc00907947 */ /* 0x000fea000383ffff */
.L_x_3348:
[----:B------:R-:W-:Y:S01]  /*f130*/  BSSY B0, `(.L_x_3441) ;  /* 0x0000006000007945 */ /* 0x000fe20003800000 */
[----:B------:R-:W-:-:S07]  /*f140*/  IMAD.MOV.U32 R15, RZ, RZ, -0x1 ;  /* 0xffffffffff0f7424 */ /* 0x000fce00078e00ff */
[----:B01---5:R-:W-:Y:S05]  /*f150*/  WARPSYNC.COLLECTIVE R15, `(.L_x_3442) ;  /* 0x000000000f0c7348 */ /* 0x023fea0003c00000 */
[----:B------:R-:W-:Y:S02]  /*f160*/  ELECT P6, UR62, PT ;  /* 0x00000000003e782f */ /* 0x000fe400038c0000 */
[----:B------:R-:W-:Y:S01]  /*f170*/  MOV R14, UR62 ;  /* 0x0000003e000e7c02 */ /* 0x000fe20008000f00 */
[----:B01---5:R-:W-:Y:S10]  /*f180*/  ENDCOLLECTIVE ;  /* 0x000000000000791b */ /* 0x023ff40003800000 */
.L_x_3442:
[----:B------:R-:W-:Y:S05]  /*f190*/  BSYNC B0 ;  /* 0x0000000000007941 */ /* 0x000fea0003800000 */
.L_x_3441:
[----:B------:R-:W-:Y:S05]  /*f1a0*/  BRA `(.L_x_3443) ;  /* 0xffffffcc00847947 */ /* 0x000fea000383ffff */
.L_x_3350:
[----:B-1----:R1:W2:Y:S02]  /*f1b0*/  SYNCS.PHASECHK.TRANS64.TRYWAIT P1, [R5+URZ+0x30840], R2 ;  /* 0x03084002050075a7 */ /* 0x0022a4000802017f */
[----:B--2---:R-:W-:Y:S05]  /*f1c0*/  @!P1 NANOSLEEP.SYNCS 0x989680 ;  /* 0x009896800000995d */ /* 0x004fea0003900000 */
[----:B------:R-:W2:Y:S02]  /*f1d0*/  @!P1 SYNCS.PHASECHK.TRANS64 P1, [R5+URZ+0x30840], R2 ;  /* 0x03084002050095a7 */ /* 0x000ea4000802007f */
[----:B--2---:R-:W-:Y:S05]  /*f1e0*/  @!P1 BRA `(.L_x_3350) ;  /* 0xfffffffc00f09947 */ /* 0x004fea000383ffff */
[----:B------:R-:W-:Y:S05]  /*f1f0*/  BRA `(.L_x_3444) ;  /* 0xffffffcc00ac7947 */ /* 0x000fea000383ffff */
.L_x_3352:
[----:B0-----:R0:W2:Y:S02]  /*f200*/  SYNCS.PHASECHK.TRANS64.TRYWAIT P1, [R7+URZ+0x30840], R0 ;  /* 0x03084000070075a7 */ /* 0x0010a4000802017f */
[----:B--2---:R-:W-:Y:S05]  /*f210*/  @!P1 NANOSLEEP.SYNCS 0x989680 ;  /* 0x009896800000995d */ /* 0x004fea0003900000 */
[----:B------:R-:W2:Y:S02]  /*f220*/  @!P1 SYNCS.PHASECHK.TRANS64 P1, [R7+URZ+0x30840], R0 ;  /* 0x03084000070095a7 */ /* 0x000ea4000802007f */
[----:B--2---:R-:W-:Y:S05]  /*f230*/  @!P1 BRA `(.L_x_3352) ;  /* 0xfffffffc00f09947 */ /* 0x004fea000383ffff */
[----:B------:R-:W-:Y:S05]  /*f240*/  BRA `(.L_x_3445) ;  /* 0xffffffcc00b87947 */ /* 0x000fea000383ffff */
.L_x_3354:
[----:B--2---:R2:W3:Y:S02]  /*f250*/  SYNCS.PHASECHK.TRANS64.TRYWAIT P1, [R5+URZ+0x30860], R2 ;  /* 0x03086002050075a7 */ /* 0x0044e4000802017f */
[----:B---3--:R-:W-:Y:S05]  /*f260*/  @!P1 NANOSLEEP.SYNCS 0x989680 ;  /* 0x009896800000995d */ /* 0x008fea0003900000 */
[----:B------:R-:W3:Y:S02]  /*f270*/  @!P1 SYNCS.PHASECHK.TRANS64 P1, [R5+URZ+0x30860], R2 ;  /* 0x03086002050095a7 */ /* 0x000ee4000802007f */
[----:B---3--:R-:W-:Y:S05]  /*f280*/  @!P1 BRA `(.L_x_3354) ;  /* 0xfffffffc00f09947 */ /* 0x008fea000383ffff */
[----:B------:R-:W-:Y:S05]  /*f290*/  BRA `(.L_x_3446) ;  /* 0xffffffcc00b47947 */ /* 0x000fea000383ffff */
.L_x_3447:
        /* <DEDUP_REMOVED lines=14> */
.L_x_15978:


//--------------------- .text._ZN7cutlass13device_kernelIN5flash11enable_sm90INS1_16FlashAttnFwdSm90INS1_25CollectiveMainloopFwdSm90ILi2EN4cute5tupleIJNS5_1CILi1EEES8_S8_EEENS6_IJNS7_ILi128EEENS7_ILi96EEENS7_ILi192EEEEEELi192ENS_6half_tEfNS_4arch4Sm90ELb0ELb0ELb0ELb1ELb1ELb0ELb0ELb1ELb1ELb1ELb1ELb0EEENS1_21CollectiveEpilogueFwdINS6_IJSA_SC_SB_EEES9_SE_SG_Li256ELb1ELb1ELb1ELb0EEENS1_36VarlenDynamicPersistentTileSchedulerILi128ELi96ELi256ELi128ELb1ELb1ELb1ELb0ELb1ELb1EEEEEEEEEvNT_6ParamsE --------------------------
	.section	.text._ZN7cutlass13device_kernelIN5flash11enable_sm90INS1_16FlashAttnFwdSm90INS1_25CollectiveMainloopFwdSm90ILi2EN4cute5tupleIJNS5_1CILi1EEES8_S8_EEENS6_IJNS7_ILi128EEENS7_ILi96EEENS7_ILi192EEEEEELi192ENS_6half_tEfNS_4arch4Sm90ELb0ELb0ELb0ELb1ELb1ELb0ELb0ELb1ELb1ELb1ELb1ELb0EEENS1_21CollectiveEpilogueFwdINS6_IJSA_SC_SB_EEES9_SE_SG_Li256ELb1ELb1ELb1ELb0EEENS1_36VarlenDynamicPersistentTileSchedulerILi128ELi96ELi256ELi128ELb1ELb1ELb1ELb0ELb1ELb1EEEEEEEEEvNT_6ParamsE,"ax",@progbits
	.align	128
.text._ZN7cutlass13device_kernelIN5flash11enable_sm90INS1_16FlashAttnFwdSm90INS1_25CollectiveMainloopFwdSm90ILi2EN4cute5tupleIJNS5_1CILi1EEES8_S8_EEENS6_IJNS7_ILi128EEENS7_ILi96EEENS7_ILi192EEEEEELi192ENS_6half_tEfNS_4arch4Sm90ELb0ELb0ELb0ELb1ELb1ELb0ELb0ELb1ELb1ELb1ELb1ELb0EEENS1_21CollectiveEpilogueFwdINS6_IJSA_SC_SB_EEES9_SE_SG_Li256ELb1ELb1ELb1ELb0EEENS1_36VarlenDynamicPersistentTileSchedulerILi128ELi96ELi256ELi128ELb1ELb1ELb1ELb0ELb1ELb1EEEEEEEEEvNT_6ParamsE:
        .type           _ZN7cutlass13device_kernelIN5flash11enable_sm90INS1_16FlashAttnFwdSm90INS1_25CollectiveMainloopFwdSm90ILi2EN4cute5tupleIJNS5_1CILi1EEES8_S8_EEENS6_IJNS7_ILi128EEENS7_ILi96EEENS7_ILi192EEEEEELi192ENS_6half_tEfNS_4arch4Sm90ELb0ELb0ELb0ELb1ELb1ELb0ELb0ELb1ELb1ELb1ELb1ELb0EEENS1_21CollectiveEpilogueFwdINS6_IJSA_SC_SB_EEES9_SE_SG_Li256ELb1ELb1ELb1ELb0EEENS1_36VarlenDynamicPersistentTileSchedulerILi128ELi96ELi256ELi128ELb1ELb1ELb1ELb0ELb1ELb1EEEEEEEEEvNT_6ParamsE,@function
        .size           _ZN7cutlass13device_kernelIN5flash11enable_sm90INS1_16FlashAttnFwdSm90INS1_25CollectiveMainloopFwdSm90ILi2EN4cute5tupleIJNS5_1CILi1EEES8_S8_EEENS6_IJNS7_ILi128EEENS7_ILi96EEENS7_ILi192EEEEEELi192ENS_6half_tEfNS_4arch4Sm90ELb0ELb0ELb0ELb1ELb1ELb0ELb0ELb1ELb1ELb1ELb1ELb0EEENS1_21CollectiveEpilogueFwdINS6_IJSA_SC_SB_EEES9_SE_SG_Li256ELb1ELb1ELb1ELb0EEENS1_36VarlenDynamicPersistentTileSchedulerILi128ELi96ELi256ELi128ELb1ELb1ELb1ELb0ELb1ELb1EEEEEEEEEvNT_6ParamsE,(.L_x_15979 - _ZN7cutlass13device_kernelIN5flash11enable_sm90INS1_16FlashAttnFwdSm90INS1_25CollectiveMainloopFwdSm90ILi2EN4cute5tupleIJNS5_1CILi1EEES8_S8_EEENS6_IJNS7_ILi128EEENS7_ILi96EEENS7_ILi192EEEEEELi192ENS_6half_tEfNS_4arch4Sm90ELb0ELb0ELb0ELb1ELb1ELb0ELb0ELb1ELb1ELb1ELb1ELb0EEENS1_21CollectiveEpilogueFwdINS6_IJSA_SC_SB_EEES9_SE_SG_Li256ELb1ELb1ELb1ELb0EEENS1_36VarlenDynamicPersistentTileSchedulerILi128ELi96ELi256ELi128ELb1ELb1ELb1ELb0ELb1ELb1EEEEEEEEEvNT_6ParamsE)
        .other          _ZN7cutlass13device_kernelIN5flash11enable_sm90INS1_16FlashAttnFwdSm90INS1_25CollectiveMainloopFwdSm90ILi2EN4cute5tupleIJNS5_1CILi1EEES8_S8_EEENS6_IJNS7_ILi128EEENS7_ILi96EEENS7_ILi192EEEEEELi192ENS_6half_tEfNS_4arch4Sm90ELb0ELb0ELb0ELb1ELb1ELb0ELb0ELb1ELb1ELb1ELb1ELb0EEENS1_21CollectiveEpilogueFwdINS6_IJSA_SC_SB_EEES9_SE_SG_Li256ELb1ELb1ELb1ELb0EEENS1_36VarlenDynamicPersistentTileSchedulerILi128ELi96ELi256ELi128ELb1ELb1ELb1ELb0ELb1ELb1EEEEEEEEEvNT_6ParamsE,@"STO_CUDA_ENTRY STV_DEFAULT"
_ZN7cutlass13device_kernelIN5flash11enable_sm90INS1_16FlashAttnFwdSm90INS1_25CollectiveMainloopFwdSm90ILi2EN4cute5tupleIJNS5_1CILi1EEES8_S8_EEENS6_IJNS7_ILi128EEENS7_ILi96EEENS7_ILi192EEEEEELi192ENS_6half_tEfNS_4arch4Sm90ELb0ELb0ELb0ELb1ELb1ELb0ELb0ELb1ELb1ELb1ELb1ELb0EEENS1_21CollectiveEpilogueFwdINS6_IJSA_SC_SB_EEES9_SE_SG_Li256ELb1ELb1ELb1ELb0EEENS1_36VarlenDynamicPersistentTileSchedulerILi128ELi96ELi256ELi128ELb1ELb1ELb1ELb0ELb1ELb1EEEEEEEEEvNT_6ParamsE:
        /* <DEDUP_REMOVED lines=45> */
.L_x_3448:
        /* <DEDUP_REMOVED lines=22> */
.L_x_3449:
        /* <DEDUP_REMOVED lines=18> */
.L_x_3450:
        /* <DEDUP_REMOVED lines=22> */
.L_x_3451:
        /* <DEDUP_REMOVED lines=23> */
.L_x_3452:
        /* <DEDUP_REMOVED lines=10> */
.L_x_3454:
        /* <DEDUP_REMOVED lines=20> */
[----:B------:R-:W-:Y:S02]  /*0a00*/  SHF.R.S32.HI R0, RZ, 0x1f, R12 ;  /* 0x0000001fff007819 */ /* 0x000fe4000001140c */
[----:B------:R-:W-:Y:S02]  /*0a10*/  R2UR UR5, R10 ;  /* 0x000000000a0572ca */ /* 0x000fe400000e0000 */
[----:B0-----:R-:W-:-:S02]  /*0a20*/  LEA.HI R3, R0, R12, RZ, 0x4 ;  /* 0x0000000c00037211 */ /* 0x001fc400078f20ff */
[CC--:B------:R-:W-:Y:S02]  /*0a30*/  LEA.HI R4, R0.reuse, R12.reuse, RZ, 0x5 ;  /* 0x0000000c00047211 */ /* 0x0c0fe400078f28ff */
[----:B------:R-:W-:Y:S02]  /*0a40*/  SHF.R.S32.HI R6, RZ, 0x4, R3 ;  /* 0x00000004ff067819 */ /* 0x000fe40000011403 */
[----:B------:R-:W-:Y:S01]  /*0a50*/  LEA.HI R11, R0, R12, RZ, 0x2 ;  /* 0x0000000c000b7211 */ /* 0x000fe200078f10ff */
[----:B------:R-:W-:Y:S01]  /*0a60*/  IMAD.SHL.U32 R5, R4, 0x20, RZ ;  /* 0x0000002004057824 */ /* 0x000fe200078e00ff */
[C---:B------:R-:W-:Y:S02]  /*0a70*/  LOP3.LUT R4, R3.reuse, 0x3fffff0, RZ, 0xc0, !PT ;  /* 0x03fffff003047812 */ /* 0x040fe400078ec0ff */
[----:B------:R-:W-:Y:S02]  /*0a80*/  LEA.HI R3, R3, R6, RZ, 0x1 ;  /* 0x0000000603037211 */ /* 0x000fe400078f08ff */
[----:B------:R-:W-:Y:S01]  /*0a90*/  LOP3.LUT R5, R5, 0xfffffc00, RZ, 0xc0, !PT ;  /* 0xfffffc0005057812 */ /* 0x000fe200078ec0ff */
[----:B------:R-:W-:Y:S01]  /*0aa0*/  IMAD.IADD R4, R12, 0x1, -R4 ;  /* 0x000000010c047824 */ /* 0x000fe200078e0a04 */
[----:B------:R-:W-:-:S02]  /*0ab0*/  LOP3.LUT R3, R3, 0x1ffffffe, RZ, 0xc0, !PT ;  /* 0x1ffffffe03037812 */ /* 0x000fc400078ec0ff */
[----:B------:R-:W-:Y:S01]  /*0ac0*/  LOP3.LUT R11, R11, 0xfffffffc, RZ, 0xc0, !PT ;  /* 0xfffffffc0b0b7812 */ /* 0x000fe200078ec0ff */
[----:B------:R-:W-:Y:S02]  /*0ad0*/  IMAD R4, R4, 0x40, R5 ;  /* 0x0000004004047824 */ /* 0x000fe400078e0205 */
[----:B------:R-:W-:Y:S02]  /*0ae0*/  IMAD.IADD R3, R6, 0x1, -R3 ;  /* 0x0000000106037824 */ /* 0x000fe400078e0a03 */
[----:B------:R-:W-:Y:S02]  /*0af0*/  IMAD.IADD R11, R12, 0x1, -R11 ;  /* 0x000000010c0b7824 */ /* 0x000fe400078e0a0b */
[----:B------:R-:W-:-:S03]  /*0b00*/  IMAD R3, R3, 0x8, R4 ;  /* 0x0000000803037824 */ /* 0x000fc600078e0204 */
[----:B------:R-:W-:Y:S02]  /*0b10*/  LEA.HI R5, R11, R11, RZ, 0x1 ;  /* 0x0000000b0b057211 */ /* 0x000fe400078f08ff */
[----:B------:R0:W-:Y:S02]  /*0b20*/  STL [R1+0x24], R3 ;  /* 0x0000240301007387 */ /* 0x0001e40000100800 */
[----:B------:R-:W-:-:S05]  /*0b30*/  LOP3.LUT R4, R5, 0x1ffffffe, RZ, 0xc0, !PT ;  /* 0x1ffffffe05047812 */ /* 0x000fca00078ec0ff */
[----:B------:R-:W-:Y:S01]  /*0b40*/  IMAD.IADD R4, R11, 0x1, -R4 ;  /* 0x000000010b047824 */ /* 0x000fe200078e0a04 */
[----:B--2---:R-:W-:Y:S02]  /*0b50*/  R2UR UR4, R2 ;  /* 0x00000000020472ca */ /* 0x004fe400000e0000 */
[CC--:B------:R-:W-:Y:S02]  /*0b60*/  LEA.HI R2, R0.reuse, R12.reuse, RZ, 0x7 ;  /* 0x0000000c00027211 */ /* 0x0c0fe400078f38ff */
[----:B------:R-:W-:Y:S02]  /*0b70*/  LEA.HI R0, R0, R12, RZ, 0x3 ;  /* 0x0000000c00007211 */ /* 0x000fe400078f18ff */
[----:B------:R-:W-:Y:S02]  /*0b80*/  LOP3.LUT R216, R2, 0xffffff80, RZ, 0xc0, !PT ;  /* 0xffffff8002d87812 */ /* 0x000fe400078ec0ff */
[----:B------:R-:W-:Y:S02]  /*0b90*/  SHF.R.S32.HI R13, RZ, 0x7, R2 ;  /* 0x00000007ff0d7819 */ /* 0x000fe40000011402 */
[----:B------:R-:W-:Y:S01]  /*0ba0*/  LOP3.LUT R16, R0, 0xfffffff8, RZ, 0xc0, !PT ;  /* 0xfffffff800107812 */ /* 0x000fe200078ec0ff */
[----:B------:R-:W-:Y:S01]  /*0bb0*/  IMAD.IADD R216, R12, 0x1, -R216 ;  /* 0x000000010cd87824 */ /* 0x000fe200078e0ad8 */
[----:B------:R-:W-:Y:S01]  /*0bc0*/  LEA.HI R2, R2, R13, RZ, 0x1 ;  /* 0x0000000d02027211 */ /* 0x000fe200078f08ff */
[----:B------:R-:W-:Y:S01]  /*0bd0*/  ULOP3.LUT UR4, UR4, 0x1, URZ, 0xfc, !UPT ;  /* 0x0000000104047892 */ /* 0x000fe2000f8efc3f */
[----:B------:R-:W-:Y:S01]  /*0be0*/  SHF.R.S32.HI R213, RZ, 0x3, R0 ;  /* 0x00000003ffd57819 */ /* 0x000fe20000011400 */
[----:B------:R-:W-:Y:S01]  /*0bf0*/  IMAD.IADD R16, R12, 0x1, -R16 ;  /* 0x000000010c107824 */ /* 0x000fe200078e0a10 */
[----:B------:R-:W-:-:S02]  /*0c00*/  SHF.R.S32.HI R7, RZ, 0x1f, R216 ;  /* 0x0000001fff077819 */ /* 0x000fc400000114d8 */
[----:B------:R-:W-:Y:S02]  /*0c10*/  LOP3.LUT R2, R2, 0x3fffffe, RZ, 0xc0, !PT ;  /* 0x03fffffe02027812 */ /* 0x000fe400078ec0ff */
[CC--:B------:R-:W-:Y:S02]  /*0c20*/  LEA.HI R8, R7.reuse, R216.reuse, RZ, 0x2 ;  /* 0x000000d807087211 */ /* 0x0c0fe400078f10ff */
[----:B------:R-:W-:Y:S01]  /*0c30*/  LEA.HI R7, R7, R216, RZ, 0x5 ;  /* 0x000000d807077211 */ /* 0x000fe200078f28ff */
[----:B------:R-:W-:Y:S01]  /*0c40*/  IMAD.IADD R2, R13, 0x1, -R2 ;  /* 0x000000010d027824 */ /* 0x000fe200078e0a02 */
[--C-:B------:R-:W-:Y:S02]  /*0c50*/  SHF.R.S32.HI R9, RZ, 0x2, R8.reuse ;  /* 0x00000002ff097819 */ /* 0x100fe40000011408 */
[----:B------:R-:W-:Y:S02]  /*0c60*/  SHF.R.S32.HI R10, RZ, 0x1f, R8 ;  /* 0x0000001fff0a7819 */ /* 0x000fe40000011408 */
[----:B0-----:R-:W-:-:S02]  /*0c70*/  LOP3.LUT R3, R8, 0x7ffffffc, RZ, 0xc0, !PT ;  /* 0x7ffffffc08037812 */ /* 0x001fc400078ec0ff */
[----:B------:R-:W-:Y:S02]  /*0c80*/  LEA.HI R10, R10, R9, RZ, 0x3 ;  /* 0x000000090a0a7211 */ /* 0x000fe400078f18ff */
[----:B------:R-:W-:Y:S01]  /*0c90*/  SHF.R.S32.HI R7, RZ, 0x5, R7 ;  /* 0x00000005ff077819 */ /* 0x000fe20000011407 */
[----:B------:R-:W-:Y:S01]  /*0ca0*/  IMAD.IADD R3, R216, 0x1, -R3 ;  /* 0x00000001d8037824 */ /* 0x000fe200078e0a03 */
[----:B------:R-:W-:-:S03]  /*0cb0*/  LOP3.LUT R10, R10, 0xfffffff8, RZ, 0xc0, !PT ;  /* 0xfffffff80a0a7812 */ /* 0x000fc600078ec0ff */
[----:B------:R-:W-:Y:S02]  /*0cc0*/  IMAD.SHL.U32 R17, R3, 0x2, RZ ;  /* 0x0000000203117824 */ /* 0x000fe400078e00ff */
[----:B------:R-:W-:Y:S02]  /*0cd0*/  IMAD.IADD R10, R9, 0x1, -R10 ;  /* 0x00000001090a7824 */ /* 0x000fe400078e0a0a */
[C---:B------:R-:W-:Y:S01]  /*0ce0*/  VIADD R208, R17.reuse, 0x38 ;  /* 0x0000003811d07836 */ /* 0x040fe20000000000 */
[----:B------:R-:W-:Y:S01]  /*0cf0*/  IADD3 R198, R17, 0x88, RZ ;  /* 0x0000008811c67810 */ /* 0x000fe20007ffe0ff */
[----:B------:R-:W-:Y:S02]  /*0d00*/  IMAD R7, R7, 0x10, R10 ;  /* 0x0000001007077824 */ /* 0x000fe400078e020a */
[C---:B------:R-:W-:Y:S01]  /*0d10*/  VIADD R205, R17.reuse, 0x50 ;  /* 0x0000005011cd7836 */ /* 0x040fe20000000000 */
[----:B------:R-:W-:Y:S01]  /*0d20*/  SHF.R.S32.HI R0, RZ, 0x1f, R208 ;  /* 0x0000001fff007819 */ /* 0x000fe200000114d0 */
[----:B------:R-:W-:Y:S01]  /*0d30*/  IMAD R5, R2, 0x40, R7 ;  /* 0x0000004002057824 */ /* 0x000fe200078e0207 */
[----:B------:R-:W-:Y:S01]  /*0d40*/  MOV R2, UR4 ;  /* 0x0000000400027c02 */ /* 0x000fe20008000f00 */
[C---:B------:R-:W-:Y:S01]  /*0d50*/  VIADD R210, R17.reuse, 0x8 ;  /* 0x0000000811d27836 */ /* 0x040fe20000000000 */
[----:B------:R-:W-:Y:S01]  /*0d60*/  SHF.R.S32.HI R0, RZ, 0x1f, R205 ;  /* 0x0000001fff007819 */ /* 0x000fe200000114cd */
[----:B------:R-:W-:Y:S01]  /*0d70*/  IMAD R0, R4, 0x8, R5 ;  /* 0x0000000804007824 */ /* 0x000fe200078e0205 */
[----:B------:R-:W-:Y:S01]  /*0d80*/  STL [R1+0x1c], R5 ;  /* 0x00001c0501007387 */ /* 0x000fe20000100800 */
[C---:B------:R-:W-:Y:S01]  /*0d90*/  VIADD R209, R17.reuse, 0x30 ;  /* 0x0000003011d17836 */ /* 0x040fe20000000000 */
[----:B------:R-:W-:Y:S01]  /*0da0*/  UMOV UR4, URZ ;  /* 0x0000003f00047c82 */ /* 0x000fe20008000000 */
        /* <DEDUP_REMOVED lines=28> */
[----:B------:R-:W-:Y:S01]  /*0f70*/  IMAD.U32 R215, RZ, RZ, UR4 ;  /* 0x00000004ffd77e24 */ /* 0x000fe2000f8e00ff */
[----:B------:R-:W-:Y:S01]  /*0f80*/  SHF.R.S32.HI R221, RZ, 0x1f, R196 ;  /* 0x0000001fffdd7819 */ /* 0x000fe200000114c4 */
[C---:B------:R-:W-:Y:S01]  /*0f90*/  VIADD R22, R17.reuse, 0x10 ;  /* 0x0000001011167836 */ /* 0x040fe20000000000 */
[----:B------:R-:W-:Y:S01]  /*0fa0*/  SHF.R.S32.HI R220, RZ, 0x1f, R195 ;  /* 0x0000001fffdc7819 */ /* 0x000fe200000114c3 */
[----:B------:R-:W-:Y:S01]  /*0fb0*/  VIADD R19, R17, 0x28 ;  /* 0x0000002811137836 */ /* 0x000fe20000000000 */
[----:B------:R-:W-:-:S02]  /*0fc0*/  SHF.R.S32.HI R219, RZ, 0x1f, R194 ;  /* 0x0000001fffdb7819 */ /* 0x000fc400000114c2 */
[----:B------:R-:W-:Y:S02]  /*0fd0*/  SHF.R.S32.HI R218, RZ, 0x1f, R193 ;  /* 0x0000001fffda7819 */ /* 0x000fe400000114c1 */
[----:B-1----:R-:W-:-:S07]  /*0fe0*/  SHF.R.S32.HI R217, RZ, 0x1f, R192 ;  /* 0x0000001fffd97819 */ /* 0x002fce00000114c0 */
.L_x_3504:
[----:B------:R-:W-:Y:S01]  /*0ff0*/  ULDC.64 UR8, c[0x0][0xc88] ;  /* 0x0003220000087ab9 */ /* 0x000fe20000000a00 */
[----:B------:R-:W-:Y:S01]  /*1000*/  ULDC.64 UR10, c[0x0][0xa20] ;  /* 0x00028800000a7ab9 */ /* 0x000fe20000000a00 */
[----:B------:R-:W-:Y:S02]  /*1010*/  UIMAD.WIDE UR8, UR7, 0x4, UR8 ;  /* 0x00000004070878a5 */ /* 0x000fe4000f8e0208 */
[----:B------:R-:W-:Y:S01]  /*1020*/  UISETP.NE.U32.AND UP1, UPT, UR10, URZ, UPT ;  /* 0x0000003f0a00728c */ /* 0x000fe2000bf25070 */
[----:B------:R-:W-:-:S03]  /*1030*/  ULDC UR7, c[0x0][0x2f0] ;  /* 0x0000bc0000077ab9 */ /* 0x000fc60000000800 */
[----:B0-23--:R-:W-:Y:S02]  /*1040*/  IMAD.U32 R2, RZ, RZ, UR8 ;  /* 0x00000008ff027e24 */ /* 0x00dfe4000f8e00ff */
        /* <DEDUP_REMOVED lines=18> */
[----:B-1----:R-:W-:Y:S01]  /*1170*/  IMAD.U32 R4, RZ, RZ, UR10 ;  /* 0x0000000aff047e24 */ /* 0x002fe2000f8e00ff */
[----:B------:R-:W-:Y:S02]  /*1180*/  ULDC UR4, c[0x0][0x424] ;  /* 0x0001090000047ab9 */ /* 0x000fe40000000800 */
[----:B------:R-:W-:Y:S01]  /*1190*/  IMAD.U32 R5, RZ, RZ, UR11 ;  /* 0x0000000bff057e24 */ /* 0x000fe2000f8e00ff */
[----:B------:R-:W2:Y:S04]  /*11a0*/  @P0 LDG.E R2, desc[UR36][R2.64] ;  /* 0x0000002402020981 */ /* 0x000ea8000c1e1900 */
[----:B------:R-:W3:Y:S01]  /*11b0*/  @P1 LDG.E R4, desc[UR36][R4.64] ;  /* 0x0000002404041981 */ /* 0x000ee2000c1e1900 */
[----:B------:R-:W-:Y:S01]  /*11c0*/  UISETP.NE.U32.AND UP0, UPT, UR8, URZ, UPT ;  /* 0x0000003f0800728c */ /* 0x000fe2000bf05070 */
[----:B------:R-:W-:Y:S01]  /*11d0*/  IMAD.U32 R212, RZ, RZ, UR6 ;  /* 0x00000006ffd47e24 */ /* 0x000fe2000f8e00ff */
[----:B------:R-:W-:Y:S01]  /*11e0*/  UMOV UR41, URZ ;  /* 0x0000003f00297c82 */ /* 0x000fe20008000000 */
[----:B------:R-:W-:-:S02]  /*11f0*/  ULOP3.LUT UR8, UR5, 0xff000000, URZ, 0xc0, !UPT ;  /* 0xff00000005087892 */ /* 0x000fc4000f8ec03f */
[----:B------:R-:W-:-:S04]  /*1200*/  UISETP.NE.AND.EX UP0, UPT, UR9, URZ, UPT, UP0 ;  /* 0x0000003f0900728c */ /* 0x000fc8000bf05300 */
[----:B------:R-:W-:-:S04]  /*1210*/  USEL UR4, UR4, 0x1, UP0 ;  /* 0x0000000104047887 */ /* 0x000fc80008000000 */
[----:B------:R-:W-:Y:S01]  /*1220*/  UIMAD UR4, UR4, UR7, URZ ;  /* 0x00000007040472a4 */ /* 0x000fe2000f8e023f */
[----:B--2---:R-:W-:-:S06]  /*1230*/  @P0 R2UR UR41, R2 ;  /* 0x00000000022902ca */ /* 0x004fcc00000e0000 */
[----:B---3--:R-:W-:Y:S01]  /*1240*/  @P1 R2UR UR4, R4 ;  /* 0x00000000040412ca */ /* 0x008fe200000e0000 */
[----:B----45:R-:W-:-:S14]  /*1250*/  @P1 BRA `(.L_x_3455) ;  /* 0x0000000000341947 */ /* 0x030fdc0003800000 */
[----:B------:R-:W-:Y:S02]  /*1260*/  ULDC.64 UR6, c[0x0][0xa08] ;  /* 0x0002820000067ab9 */ /* 0x000fe40000000a00 */
[----:B------:R-:W-:-:S04]  /*1270*/  ISETP.NE.U32.AND P0, PT, RZ, UR6, PT ;  /* 0x00000006ff007c0c */ /* 0x000fc8000bf05070 */
[----:B------:R-:W-:-:S13]  /*1280*/  ISETP.NE.AND.EX P0, PT, RZ, UR7, PT, P0 ;  /* 0x00000007ff007c0c */ /* 0x000fda000bf05300 */
[----:B------:R-:W-:Y:S05]  /*1290*/  @!P0 BRA `(.L_x_3455) ;  /* 0x0000000000248947 */ /* 0x000fea0003800000 */
[----:B------:R-:W-:Y:S02]  /*12a0*/  ULDC.64 UR6, c[0x0][0xa08] ;  /* 0x0002820000067ab9 */ /* 0x000fe40000000a00 */
[----:B------:R-:W-:-:S06]  /*12b0*/  UIMAD.WIDE UR6, UR61, 0x4, UR6 ;  /* 0x000000043d0678a5 */ /* 0x000fcc000f8e0206 */
[----:B------:R-:W-:Y:S01]  /*12c0*/  IMAD.U32 R2, RZ, RZ, UR6 ;  /* 0x00000006ff027e24 */ /* 0x000fe2000f8e00ff */
[----:B------:R-:W-:-:S05]  /*12d0*/  MOV R3, UR7 ;  /* 0x0000000700037c02 */ /* 0x000fca0008000f00 */
[----:B------:R-:W2:Y:S04]  /*12e0*/  LDG.E R4, desc[UR36][R2.64] ;  /* 0x0000002402047981 */ /* 0x000ea8000c1e1900 */
[----:B------:R-:W3:Y:S01]  /*12f0*/  LDG.E R0, desc[UR36][R2.64+0x4] ;  /* 0x0000042402007981 */ /* 0x000ee2000c1e1900 */
[----:B--2---:R-:W-:Y:S02]  /*1300*/  R2UR UR4, R4 ;  /* 0x00000000040472ca */ /* 0x004fe400000e0000 */
[----:B---3--:R-:W-:-:S13]  /*1310*/  R2UR UR6, R0 ;  /* 0x00000000000672ca */ /* 0x008fda00000e0000 */
[----:B------:R-:W-:-:S12]  /*1320*/  UIADD3 UR4, -UR4, UR6, URZ ;  /* 0x0000000604047290 */ /* 0x000fd8000fffe13f */
.L_x_3455:
        /* <DEDUP_REMOVED lines=55> */
.L_x_3456:
        /* <DEDUP_REMOVED lines=19> */
[----:B------:R-:W-:Y:S02]  /*17d0*/  VIADDMNMX R0, R3, UR60, R0, PT ;  /* 0x0000003c03007c46 */ /* 0x000fe4000b800100 */
[----:B------:R-:W-:Y:S02]  /*17e0*/  CS2R R120, SRZ ;  /* 0x0000000000787805 */ /* 0x000fe4000001ff00 */
[----:B------:R-:W-:-:S02]  /*17f0*/  CS2R R124, SRZ ;  /* 0x00000000007c7805 */ /* 0x000fc4000001ff00 */
[----:B------:R-:W-:Y:S02]  /*1800*/  CS2R R20, SRZ ;  /* 0x0000000000147805 */ /* 0x000fe4000001ff00 */
[----:B------:R-:W-:Y:S01]  /*1810*/  R2UR UR40, R0 ;  /* 0x00000000002872ca */ /* 0x000fe200000e0000 */
        /* <DEDUP_REMOVED lines=12> */
[----:B------:R-:W-:Y:S01]  /*18e0*/  UISETP.GT.AND UP0, UPT, UR40, UR60, UPT ;  /* 0x0000003c2800728c */ /* 0x000fe2000bf04270 */
[----:B------:R-:W-:Y:S02]  /*18f0*/  CS2R R64, SRZ ;  /* 0x0000000000407805 */ /* 0x000fe4000001ff00 */
[----:B------:R-:W-:Y:S02]  /*1900*/  CS2R R62, SRZ ;  /* 0x00000000003e7805 */ /* 0x000fe4000001ff00 */
[----:B------:R-:W-:Y:S02]  /*1910*/  CS2R R60, SRZ ;  /* 0x00000000003c7805 */ /* 0x000fe4000001ff00 */
[----:B------:R-:W-:Y:S02]  /*1920*/  CS2R R58, SRZ ;  /* 0x00000000003a7805 */ /* 0x000fe4000001ff00 */
[----:B------:R-:W-:-:S02]  /*1930*/  CS2R R56, SRZ ;  /* 0x0000000000387805 */ /* 0x000fc4000001ff00 */
[----:B------:R-:W-:Y:S02]  /*1940*/  PLOP3.LUT P1, PT, PT, PT, UP0, 0x80, 0x0 ;  /* 0x000000000000781c */ /* 0x000fe40003f2f008 */
        /* <DEDUP_REMOVED lines=27> */
[----:B------:R-:W-:-:S05]  /*1b00*/  SHF.R.S32.HI R5, RZ, 0x7, R5 ;  /* 0x00000007ff057819 */ /* 0x000fca0000011405 */
        /* <DEDUP_REMOVED lines=25> */
.L_x_3458:
[----:B------:R-:W2:Y:S01]  /*1ca0*/  LDL R2, [R1+0x28] ;  /* 0x0000280001027983 */ /* 0x000ea20000100800 */
[----:B------:R-:W-:Y:S01]  /*1cb0*/  R2UR UR7, R215 ;  /* 0x00000000d70772ca */ /* 0x000fe200000e0000 */
[----:B------:R-:W0:Y:S01]  /*1cc0*/  S2UR UR5, SR_CgaCtaId ;  /* 0x00000000000579c3 */ /* 0x000e220000008800 */
[----:B------:R-:W-:-:S11]  /*1cd0*/  MOV R4, 0x400 ;  /* 0x0000040000047802 */ /* 0x000fd60000000f00 */
[----:B------:R-:W-:-:S04]  /*1ce0*/  ULEA.HI UR4, UR7, UR7, URZ, 0x1 ;  /* 0x0000000707047291 */ /* 0x000fc8000f8f083f */
[----:B------:R-:W-:-:S04]  /*1cf0*/  ULOP3.LUT UR4, UR4, 0xfffffffe, URZ, 0xc0, !UPT ;  /* 0xfffffffe04047892 */ /* 0x000fc8000f8ec03f */
[----:B------:R-:W-:Y:S01]  /*1d00*/  UIADD3 UR4, UR7, -UR4, URZ ;  /* 0x8000000407047290 */ /* 0x000fe2000fffe03f */
[----:B0-----:R-:W-:-:S05]  /*1d10*/  IMAD.U32 R5, RZ, RZ, UR5 ;  /* 0x00000005ff057e24 */ /* 0x001fca000f8e00ff */
[----:B------:R-:W-:Y:S01]  /*1d20*/  IMAD.U32 R3, RZ, RZ, UR4 ;  /* 0x00000004ff037e24 */ /* 0x000fe2000f8e00ff */
[----:B------:R-:W-:-:S04]  /*1d30*/  LEA R4, R5, R4, 0x18 ;  /* 0x0000000405047211 */ /* 0x000fc800078ec0ff */
[----:B------:R-:W-:-:S04]  /*1d40*/  SHF.L.U32 R3, R3, 0x1f, RZ ;  /* 0x0000001f03037819 */ /* 0x000fc800000006ff */
[----:B------:R-:W0:Y:S01]  /*1d50*/  SYNCS.PHASECHK.TRANS64.TRYWAIT P1, [R4+URZ+0x30800], R3 ;  /* 0x03080003040075a7 */ /* 0x000e22000802017f */
[----:B--2---:R-:W-:-:S13]  /*1d60*/  R2UR UR6, R2 ;  /* 0x00000000020672ca */ /* 0x004fda00000e0000 */
[----:B------:R-:W-:-:S05]  /*1d70*/  IMAD.U32 R0, RZ, RZ, UR6 ;  /* 0x00000006ff007e24 */ /* 0x000fca000f8e00ff */
[----:B------:R-:W-:Y:S01]  /*1d80*/  ISETP.NE.AND P0, PT, R0, 0x3, PT ;  /* 0x000000030000780c */ /* 0x000fe20003f05270 */
[----:B0-----:R-:W-:-:S12]  /*1d90*/  @!P1 BRA `(.L_x_3459) ;  /* 0x000000ec00249947 */ /* 0x001fd80003800000 */
.L_x_3589:
[----:B------:R-:W-:Y:S05]  /*1da0*/  @!P0 BRA `(.L_x_3460) ;  /* 0x0000000000048947 */ /* 0x000fea0003800000 */
[----:B------:R-:W-:Y:S01]  /*1db0*/  BPT.TRAP 0x1 ;  /* 0x000000040000795c */ /* 0x000fe20000300000 */
.L_x_3460:
[----:B0-----:R-:W-:Y:S02]  /*1dc0*/  IMAD.U32 R3, RZ, RZ, UR38 ;  /* 0x00000026ff037e24 */ /* 0x001fe4000f8e00ff */
[----:B------:R-:W-:Y:S02]  /*1dd0*/  IMAD.U32 R2, RZ, RZ, UR39 ;  /* 0x00000027ff027e24 */ /* 0x000fe4000f8e00ff */
[----:B------:R-:W-:-:S03]  /*1de0*/  IMAD R0, R3, 0x8, R4 ;  /* 0x0000000803007824 */ /* 0x000fc600078e0204 */
[----:B------:R-:W-:-:S04]  /*1df0*/  SHF.L.U32 R3, R2, 0x1f, RZ ;  /* 0x0000001f02037819 */ /* 0x000fc800000006ff */
[----:B------:R0:W1:Y:S01]  /*1e00*/  SYNCS.PHASECHK.TRANS64.TRYWAIT P1, [R0+URZ+0x30830], R3 ;  /* 0x03083003000075a7 */ /* 0x000062000802017f */
[----:B------:R-:W-:Y:S05]  /*1e10*/  @!P0 BRA `(.L_x_3461) ;  /* 0x0000000000048947 */ /* 0x000fea0003800000 */
[----:B------:R-:W-:Y:S01]  /*1e20*/  BPT.TRAP 0x1 ;  /* 0x000000040000795c */ /* 0x000fe20000300000 */
.L_x_3461:
[----:B------:R-:W-:Y:S01]  /*1e30*/  IMAD.MOV.U32 R119, RZ, RZ, RZ ;  /* 0x000000ffff777224 */ /* 0x000fe200078e00ff */
[----:B-1----:R-:W-:Y:S06]  /*1e40*/  @P1 BRA `(.L_x_3462) ;  /* 0x0000000000081947 */ /* 0x002fec0003800000 */
[----:B------:R-:W1:Y:S02]  /*1e50*/  SYNCS.PHASECHK.TRANS64.TRYWAIT P1, [R0+URZ+0x30830], R3 ;  /* 0x03083003000075a7 */ /* 0x000e64000802017f */
[----:B-1----:R-:W-:Y:S05]  /*1e60*/  @!P1 BRA `(.L_x_3463) ;  /* 0x000000ec00049947 */ /* 0x002fea0003800000 */
.L_x_3462:
[----:B------:R-:W-:Y:S05]  /*1e70*/  WARPSYNC.ALL ;  /* 0x0000000000007948 */ /* 0x000fea0003800000 */
[----:B------:R-:W-:Y:S01]  /*1e80*/  R2UR UR4, R4 ;  /* 0x00000000040472ca */ /* 0x000fe200000e0000 */
[----:B------:R-:W-:Y:S01]  /*1e90*/  ULOP3.LUT UR5, UR42, 0x10000, URZ, 0xfc, !UPT ;  /* 0x000100002a057892 */ /* 0x000fe2000f8efc3f */
[----:B------:R-:W-:Y:S01]  /*1ea0*/  WARPGROUP.ARRIVE ;  /* 0x00000000000079c5 */ /* 0x000fe20000000000 */
[----:B------:R-:W-:Y:S01]  /*1eb0*/  UMOV UR9, 0x40000040 ;  /* 0x4000004000097882 */ /* 0x000fe20000000000 */
[----:B------:R-:W-:Y:S01]  /*1ec0*/  UMOV UR11, 0x40000040 ;  /* 0x40000040000b7882 */ /* 0x000fe20000000000 */
[----:B------:R-:W-:Y:S01]  /*1ed0*/  UIADD3 UR7, UR5, 0x2, URZ ;  /* 0x0000000205077890 */ /* 0x000fe2000fffe03f */
[----:B------:R-:W-:Y:S01]  /*1ee0*/  IMAD.U32 R9, RZ, RZ, UR9 ;  /* 0x00000009ff097e24 */ /* 0x000fe2000f8e00ff */
[----:B------:R-:W-:Y:S01]  /*1ef0*/  UMOV UR13, 0x40000040 ;  /* 0x40000040000d7882 */ /* 0x000fe20000000000 */
[----:B------:R-:W-:Y:S01]  /*1f00*/  UMOV UR8, UR5 ;  /* 0x0000000500087c82 */ /* 0x000fe20008000000 */
[----:B------:R-:W-:Y:S01]  /*1f10*/  UMOV UR15, 0x40000040 ;  /* 0x40000040000f7882 */ /* 0x000fe20000000000 */
[----:B------:R-:W-:Y:S01]  /*1f20*/  IMAD.U32 R8, RZ, RZ, UR8 ;  /* 0x00000008ff087e24 */ /* 0x000fe2000f8e00ff */
[----:B------:R-:W-:Y:S01]  /*1f30*/  UIADD3 UR56, UR5, 0x4, URZ ;  /* 0x0000000405387890 */ /* 0x000fe2000fffe03f */
[----:B------:R-:W-:Y:S01]  /*1f40*/  IMAD.U32 R7, RZ, RZ, UR13 ;  /* 0x0000000dff077e24 */ /* 0x000fe2000f8e00ff */
[----:B------:R-:W-:Y:S01]  /*1f50*/  UIADD3 UR4, UR4, 0x1e400, URZ ;  /* 0x0001e40004047890 */ /* 0x000fe2000fffe03f */
[----:B------:R-:W-:Y:S01]  /*1f60*/  UMOV UR12, UR7 ;  /* 0x00000007000c7c82 */ /* 0x000fe20008000000 */
[----:B------:R-:W-:-:S02]  /*1f70*/  UMOV UR57, 0x40000040 ;  /* 0x4000004000397882 */ /* 0x000fc40000000000 */
[----:B------:R-:W-:Y:S01]  /*1f80*/  USHF.R.U32.HI UR4, URZ, 0x4, UR4 ;  /* 0x000000043f047899 */ /* 0x000fe20008011604 */
[----:B------:R-:W-:Y:S01]  /*1f90*/  IMAD.U32 R6, RZ, RZ, UR12 ;  /* 0x0000000cff067e24 */ /* 0x000fe2000f8e00ff */
[----:B------:R-:W-:Y:S01]  /*1fa0*/  UMOV UR59, 0x40000040 ;  /* 0x40000040003b7882 */ /* 0x000fe20000000000 */
[----:B------:R-:W-:Y:S02]  /*1fb0*/  UIADD3 UR52, UR5, 0x6, URZ ;  /* 0x0000000605347890 */ /* 0x000fe4000fffe03f */
[----:B------:R-:W-:Y:S01]  /*1fc0*/  ULOP3.LUT UR4, UR4, 0x3fff, URZ, 0xc0, !UPT ;  /* 0x00003fff04047892 */ /* 0x000fe2000f8ec03f */
[----:B------:R-:W-:Y:S01]  /*1fd0*/  UMOV UR53, 0x40000040 ;  /* 0x4000004000357882 */ /* 0x000fe20000000000 */
[----:B------:R-:W-:Y:S02]  /*1fe0*/  UMOV UR55, 0x40000040 ;  /* 0x4000004000377882 */ /* 0x000fe40000000000 */
[----:B------:R-:W-:Y:S02]  /*1ff0*/  ULOP3.LUT UR4, UR4, 0x10000, URZ, 0xfc, !UPT ;  /* 0x0001000004047892 */ /* 0x000fe4000f8efc3f */
[----:B------:R-:W-:-:S02]  /*2000*/  UIADD3 UR48, UR5, 0x400, URZ ;  /* 0x0000040005307890 */ /* 0x000fc4000fffe03f */
[----:B------:R-:W-:Y:S01]  /*2010*/  UIMAD UR6, UR38, 0x900, UR4 ;  /* 0x00000900260678a4 */ /* 0x000fe2000f8e0204 */
[----:B------:R-:W-:Y:S01]  /*2020*/  UMOV UR49, 0x40000040 ;  /* 0x4000004000317882 */ /* 0x000fe20000000000 */
[----:B------:R-:W-:Y:S02]  /*2030*/  UMOV UR51, 0x40000040 ;  /* 0x4000004000337882 */ /* 0x000fe40000000000 */
[----:B------:R-:W-:Y:S02]  /*2040*/  UIADD3 UR58, UR6, 0x4, URZ ;  /* 0x00000004063a7890 */ /* 0x000fe4000fffe03f */
[----:B------:R-:W-:Y:S02]  /*2050*/  UIADD3 UR54, UR6, 0x6, URZ ;  /* 0x0000000606367890 */ /* 0x000fe4000fffe03f */
[----:B------:R-:W-:Y:S01]  /*2060*/  UMOV UR10, UR6 ;  /* 0x00000006000a7c82 */ /* 0x000fe20008000000 */
[----:B------:R-:W-:Y:S01]  /*2070*/  UIADD3 UR50, UR6, 0x300, URZ ;  /* 0x0000030006327890 */ /* 0x000fe2000fffe03f */
[----:B------:R-:W-:Y:S01]  /*2080*/  HGMMA.64x96x16.F32 R24, gdesc[UR8], RZ, !UPT, gsb0 ;  /* 0x01600000081879f0 */ /* 0x000fe2000c0008ff */
[----:B------:R-:W-:-:S02]  /*2090*/  UIADD3 UR8, UR6, 0x2, URZ ;  /* 0x0000000206087890 */ /* 0x000fc4000fffe03f */
[----:B------:R-:W-:Y:S02]  /*20a0*/  UIADD3 UR16, UR5, 0x404, URZ ;  /* 0x0000040405107890 */ /* 0x000fe4000fffe03f */
[----:B------:R-:W-:Y:S01]  /*20b0*/  UIADD3 UR18, UR6, 0x304, URZ ;  /* 0x0000030406127890 */ /* 0x000fe2000fffe03f */
[----:B------:R-:W-:Y:S02]  /*20c0*/  UMOV UR17, 0x40000040 ;  /* 0x4000004000117882 */ /* 0x000fe40000000000 */
[----:B------:R-:W-:Y:S01]  /*20d0*/  UMOV UR14, UR8 ;  /* 0x00000008000e7c82 */ /* 0x000fe20008000000 */
        /* <DEDUP_REMOVED lines=21> */
[----:B------:R-:W-:Y:S02]  /*2230*/  WARPGROUP.DEPBAR.LE gsb0, 0x0 ;  /* 0x00008000000079c5 */ /* 0x000fe40000010000 */
[----:B------:R-:W-:-:S06]  /*2240*/  WARPGROUP.ARRIVE ;  /* 0x00000000000079c5 */ /* 0x000fcc0000000000 */
[----:B------:R-:W-:Y:S01]  /*2250*/  HGMMA.64x96x16.F32 R24, gdesc[UR12], R24, gsb0 ;  /* 0x016000000c1879f0 */ /* 0x000fe20008000818 */
[----:B------:R-:W-:Y:S02]  /*2260*/  UIADD3 UR12, UR5, 0x402, URZ ;  /* 0x00000402050c7890 */ /* 0x000fe4000fffe03f */
[----:B------:R-:W-:Y:S01]  /*2270*/  UIADD3 UR14, UR6, 0x302, URZ ;  /* 0x00000302060e7890 */ /* 0x000fe2000fffe03f */
[----:B------:R-:W-:Y:S01]  /*2280*/  UMOV UR13, 0x40000040 ;  /* 0x40000040000d7882 */ /* 0x000fe20000000000 */
        /* <DEDUP_REMOVED lines=34> */
.L_x_3464:
[----:B------:R-:W-:Y:S01]  /*24b0*/  MOV R2, UR41 ;  /* 0x0000002900027c02 */ /* 0x000fe20008000f00 */
[----:B01----:R-:W-:Y:S01]  /*24c0*/  IMAD.U32 R3, RZ, RZ, UR40 ;  /* 0x00000028ff037e24 */ /* 0x003fe2000f8e00ff */
[----:B------:R-:W-:Y:S01]  /*24d0*/  ULDC UR10, c[0x0][0x988] ;  /* 0x00026200000a7ab9 */ /* 0x000fe20000000800 */
[----:B------:R-:W-:Y:S01]  /*24e0*/  P2R R11, PR, RZ, 0x1 ;  /* 0x00000001ff0b7803 */ /* 0x000fe20000000000 */
[----:B------:R-:W-:Y:S01]  /*24f0*/  VIADD R0, R0, 0x30840 ;  /* 0x0003084000007836 */ /* 0x000fe20000000000 */
[----:B------:R-:W-:Y:S01]  /*2500*/  IADD3 R2, R2, 0x60, -R17 ;  /* 0x0000006002027810 */ /* 0x000fe20007ffe811 */
[----:B------:R-:W-:Y:S01]  /*2510*/  UIADD3 UR5, UR40, -0x2, URZ ;  /* 0xfffffffe28057890 */ /* 0x000fe2000fffe03f */
[--C-:B------:R-:W-:Y:S01]  /*2520*/  IMAD.MOV.U32 R118, RZ, RZ, R119.reuse ;  /* 0x000000ffff767224 */ /* 0x100fe200078e0077 */
[----:B------:R-:W-:Y:S01]  /*2530*/  MOV R106, R119 ;  /* 0x00000077006a7202 */ /* 0x000fe20000000f00 */
[--C-:B------:R-:W-:Y:S01]  /*2540*/  IMAD.MOV.U32 R117, RZ, RZ, R119.reuse ;  /* 0x000000ffff757224 */ /* 0x100fe200078e0077 */
[----:B------:R-:W-:Y:S01]  /*2550*/  PRMT R0, R5, 0x654, R0 ;  /* 0x0000065405007816 */ /* 0x000fe20000000000 */
[----:B------:R-:W-:Y:S01]  /*2560*/  IMAD R2, R3, -0x60, R2 ;  /* 0xffffffa003027824 */ /* 0x000fe200078e0202 */
[----:B------:R-:W-:Y:S01]  /*2570*/  UISETP.GE.AND UP0, UPT, UR5, UR60, UPT ;  /* 0x0000003c0500728c */ /* 0x000fe2000bf06270 */
[--C-:B------:R-:W-:Y:S01]  /*2580*/  IMAD.MOV.U32 R116, RZ, RZ, R119.reuse ;  /* 0x000000ffff747224 */ /* 0x100fe200078e0077 */
[----:B------:R0:W-:Y:S01]  /*2590*/  SYNCS.ARRIVE.TRANS64.RED.A1T0 RZ, [R0+URZ], RZ ;  /* 0x000000ff00ff79a7 */ /* 0x0001e2000810043f */
        /* <DEDUP_REMOVED lines=80> */
[----:B------:R-:W-:Y:S01]  /*2aa0*/  IMAD.MOV.U32 R73, RZ, RZ, R119 ;  /* 0x000000ffff497224 */ /* 0x000fe200078e0077 */
[----:B------:R-:W-:-:S02]  /*2ab0*/  FSEL R45, R45, -INF , P1 ;  /* 0xff8000002d2d7808 */ /* 0x000fc40000800000 */
[----:B------:R-:W-:Y:S02]  /*2ac0*/  FMNMX.FTZ R10, R44, R3, !PT ;  /* 0x000000032c0a7209 */ /* 0x000fe40007810000 */
[----:B------:R-:W-:Y:S02]  /*2ad0*/  FSEL R39, R39, -INF , P5 ;  /* 0xff80000027277808 */ /* 0x000fe40002800000 */
[----:B------:R-:W-:Y:S02]  /*2ae0*/  ISETP.GT.AND P5, PT, R2, 0x31, PT ;  /* 0x000000310200780c */ /* 0x000fe40003fa4270 */
[----:B------:R-:W-:Y:S02]  /*2af0*/  FSEL R48, R48, -INF , P6 ;  /* 0xff80000030307808 */ /* 0x000fe40003000000 */
[----:B------:R-:W-:Y:S02]  /*2b00*/  FMNMX.FTZ R3, R45, R10, !PT ;  /* 0x0000000a2d037209 */ /* 0x000fe40007810000 */
[----:B------:R-:W-:-:S02]  /*2b10*/  FSEL R42, R42, -INF , P4 ;  /* 0xff8000002a2a7808 */ /* 0x000fc40002000000 */
[----:B------:R-:W-:Y:S02]  /*2b20*/  ISETP.GT.AND P4, PT, R2, 0x38, PT ;  /* 0x000000380200780c */ /* 0x000fe40003f84270 */
[----:B------:R-:W-:Y:S02]  /*2b30*/  FSEL R49, R49, -INF , P5 ;  /* 0xff80000031317808 */ /* 0x000fe40002800000 */
[----:B------:R-:W-:Y:S02]  /*2b40*/  FMNMX.FTZ R10, R48, R3, !PT ;  /* 0x00000003300a7209 */ /* 0x000fe40007810000 */
[----:B------:R-:W-:Y:S02]  /*2b50*/  FSEL R43, R43, -INF , P3 ;  /* 0xff8000002b2b7808 */ /* 0x000fe40001800000 */
[----:B------:R-:W-:Y:S02]  /*2b60*/  ISETP.GT.AND P3, PT, R2, 0x39, PT ;  /* 0x000000390200780c */ /* 0x000fe40003f64270 */
        /* <DEDUP_REMOVED lines=35> */
[----:B------:R-:W-:Y:S02]  /*2da0*/  FMNMX.FTZ R2, R68, R3, !PT ;  /* 0x0000000344027209 */ /* 0x000fe40007810000 */
[----:B------:R-:W-:-:S02]  /*2db0*/  FSEL R62, R62, -INF , P6 ;  /* 0xff8000003e3e7808 */ /* 0x000fc40003000000 */
[----:B------:R-:W-:Y:S02]  /*2dc0*/  FMNMX.FTZ R10, R69, R2, !PT ;  /* 0x00000002450a7209 */ /* 0x000fe40007810000 */
[----:B------:R-:W-:Y:S02]  /*2dd0*/  FSEL R63, R63, -INF , P5 ;  /* 0xff8000003f3f7808 */ /* 0x000fe40002800000 */
[----:B------:R-:W-:Y:S01]  /*2de0*/  FSEL R66, R66, -INF , P4 ;  /* 0xff80000042427808 */ /* 0x000fe20002000000 */
[----:B------:R-:W1:Y:S01]  /*2df0*/  SHFL.BFLY PT, R3, R10, 0x2, 0x1f ;  /* 0x0c401f000a037f89 */ /* 0x000e6200000e0000 */
[----:B------:R-:W-:Y:S02]  /*2e00*/  FSEL R67, R67, -INF , P3 ;  /* 0xff80000043437808 */ /* 0x000fe40001800000 */
[----:B------:R-:W-:Y:S02]  /*2e10*/  FSEL R70, R70, -INF , P2 ;  /* 0xff80000046467808 */ /* 0x000fe40001000000 */
[----:B------:R-:W-:-:S02]  /*2e20*/  FSEL R71, R71, -INF , P1 ;  /* 0xff80000047477808 */ /* 0x000fc40000800000 */
[-C--:B------:R-:W-:Y:S02]  /*2e30*/  MOV R89, R119.reuse ;  /* 0x0000007700597202 */ /* 0x080fe40000000f00 */
[----:B------:R-:W-:Y:S02]  /*2e40*/  MOV R72, R119 ;  /* 0x0000007700487202 */ /* 0x000fe40000000f00 */
[----:B-1----:R-:W-:-:S05]  /*2e50*/  FMNMX.FTZ R12, R10, R3, !PT ;  /* 0x000000030a0c7209 */ /* 0x002fca0007810000 */
[----:B------:R-:W1:Y:S02]  /*2e60*/  SHFL.BFLY PT, R3, R12, 0x1, 0x1f ;  /* 0x0c201f000c037f89 */ /* 0x000e6400000e0000 */
[----:B-1----:R-:W-:-:S04]  /*2e70*/  FMNMX.FTZ R3, R12, R3, !PT ;  /* 0x000000030c037209 */ /* 0x002fc80007810000 */
[C---:B------:R-:W-:Y:S01]  /*2e80*/  FSETP.NEU.FTZ.AND P0, PT, R3.reuse, -INF , PT ;  /* 0xff8000000300780b */ /* 0x040fe20003f1d000 */
[----:B------:R-:W-:-:S05]  /*2e90*/  FMUL.FTZ R2, R3, UR10 ;  /* 0x0000000a03027c20 */ /* 0x000fca0008410000 */
[----:B------:R-:W-:Y:S02]  /*2ea0*/  FSEL R14, R2, RZ, P0 ;  /* 0x000000ff020e7208 */ /* 0x000fe40000000000 */
[----:B------:R-:W-:Y:S02]  /*2eb0*/  ISETP.NE.AND P0, PT, R11, RZ, PT ;  /* 0x000000ff0b00720c */ /* 0x000fe40003f05270 */
[----:B------:R-:W-:Y:S01]  /*2ec0*/  FMNMX.FTZ R11, R26, R27, !PT ;  /* 0x0000001b1a0b7209 */ /* 0x000fe20007810000 */
[--C-:B------:R-:W-:Y:S01]  /*2ed0*/  FFMA.FTZ R188, R24, UR10, -R14.reuse ;  /* 0x0000000a18bc7c23 */ /* 0x100fe2000801080e */
[--C-:B------:R-:W-:Y:S01]  /*2ee0*/  FFMA.FTZ R190, R28, UR10, -R14.reuse ;  /* 0x0000000a1cbe7c23 */ /* 0x100fe2000801080e */
[--C-:B------:R-:W-:Y:S01]  /*2ef0*/  FFMA.FTZ R184, R32, UR10, -R14.reuse ;  /* 0x0000000a20b87c23 */ /* 0x100fe2000801080e */
[----:B------:R-:W-:Y:S01]  /*2f00*/  FMNMX.FTZ R2, R30, R11, !PT ;  /* 0x0000000b1e027209 */ /* 0x000fe20007810000 */
[--C-:B------:R-:W-:Y:S01]  /*2f10*/  FFMA.FTZ R186, R36, UR10, -R14.reuse ;  /* 0x0000000a24ba7c23 */ /* 0x100fe2000801080e */
[--C-:B------:R-:W-:Y:S01]  /*2f20*/  FFMA.FTZ R180, R40, UR10, -R14.reuse ;  /* 0x0000000a28b47c23 */ /* 0x100fe2000801080e */
[----:B------:R-:W-:Y:S01]  /*2f30*/  MUFU.EX2 R188, R188 ;  /* 0x000000bc00bc7308 */ /* 0x000fe20000000800 */
        /* <DEDUP_REMOVED lines=15> */
[----:B------:R-:W1:Y:S01]  /*3030*/  MUFU.EX2 R11, R11 ;  /* 0x0000000b000b7308 */ /* 0x000e620000000800 */
[----:B------:R-:W-:Y:S01]  /*3040*/  FMNMX.FTZ R13, R39, R2, !PT ;  /* 0x00000002270d7209 */ /* 0x000fe20007810000 */
[--C-:B------:R-:W-:Y:S01]  /*3050*/  FFMA.FTZ R65, R65, UR10, -R14.reuse ;  /* 0x0000000a41417c23 */ /* 0x100fe2000801080e */
[--C-:B------:R-:W-:Y:S01]  /*3060*/  FFMA.FTZ R68, R68, UR10, -R14.reuse ;  /* 0x0000000a44447c23 */ /* 0x100fe2000801080e */
[--C-:B------:R-:W-:Y:S01]  /*3070*/  IMAD.MOV.U32 R52, RZ, RZ, R119.reuse ;  /* 0x000000ffff347224 */ /* 0x100fe200078e0077 */
[----:B------:R-:W-:Y:S01]  /*3080*/  FMNMX.FTZ R2, R42, R13, !PT ;  /* 0x0000000d2a027209 */ /* 0x000fe20007810000 */
[----:B------:R-:W-:Y:S01]  /*3090*/  FFMA.FTZ R13, R29, UR10, -R14 ;  /* 0x0000000a1d0d7c23 */ /* 0x000fe2000801080e */
[--C-:B------:R-:W-:Y:S01]  /*30a0*/  IMAD.MOV.U32 R48, RZ, RZ, R119.reuse ;  /* 0x000000ffff307224 */ /* 0x100fe200078e0077 */
[----:B------:R-:W-:Y:S01]  /*30b0*/  MUFU.EX2 R184, R184 ;  /* 0x000000b800b87308 */ /* 0x000fe20000000800 */
[----:B------:R-:W-:Y:S01]  /*30c0*/  FMNMX.FTZ R15, R43, R2, !PT ;  /* 0x000000022b0f7209 */ /* 0x000fe20007810000 */
[----:B------:R-:W-:-:S02]  /*30d0*/  IMAD.MOV.U32 R44, RZ, RZ, R119 ;  /* 0x000000ffff2c7224 */ /* 0x000fc400078e0077 */
[--C-:B------:R-:W-:Y:S01]  /*30e0*/  IMAD.MOV.U32 R40, RZ, RZ, R119.reuse ;  /* 0x000000ffff287224 */ /* 0x100fe200078e0077 */
[----:B------:R-:W-:Y:S01]  /*30f0*/  FMNMX.FTZ R2, R46, R15, !PT ;  /* 0x0000000f2e027209 */ /* 0x000fe20007810000 */
[--C-:B------:R-:W-:Y:S02]  /*3100*/  IMAD.MOV.U32 R36, RZ, RZ, R119.reuse ;  /* 0x000000ffff247224 */ /* 0x100fe400078e0077 */
[----:B------:R-:W2:Y:S01]  /*3110*/  MUFU.EX2 R13, R13 ;  /* 0x0000000d000d7308 */ /* 0x000ea20000000800 */
[----:B------:R-:W-:Y:S01]  /*3120*/  FMNMX.FTZ R15, R47, R2, !PT ;  /* 0x000000022f0f7209 */ /* 0x000fe20007810000 */
[--C-:B------:R-:W-:Y:S02]  /*3130*/  IMAD.MOV.U32 R32, RZ, RZ, R119.reuse ;  /* 0x000000ffff207224 */ /* 0x100fe400078e0077 */
[--C-:B------:R-:W-:Y:S01]  /*3140*/  IMAD.MOV.U32 R28, RZ, RZ, R119.reuse ;  /* 0x000000ffff1c7224 */ /* 0x100fe200078e0077 */
[----:B------:R-:W-:Y:S01]  /*3150*/  FMNMX.FTZ R2, R50, R15, !PT ;  /* 0x0000000f32027209 */ /* 0x000fe20007810000 */
[--C-:B------:R-:W-:Y:S01]  /*3160*/  FFMA.FTZ R15, R33, UR10, -R14.reuse ;  /* 0x0000000a210f7c23 */ /* 0x100fe2000801080e */
[----:B------:R-:W-:Y:S01]  /*3170*/  FFMA.FTZ R33, R49, UR10, -R14 ;  /* 0x0000000a31217c23 */ /* 0x000fe2000801080e */
[----:B------:R-:W-:Y:S01]  /*3180*/  MUFU.EX2 R186, R186 ;  /* 0x000000ba00ba7308 */ /* 0x000fe20000000800 */
[----:B------:R-:W-:Y:S01]  /*3190*/  FMNMX.FTZ R21, R51, R2, !PT ;  /* 0x0000000233157209 */ /* 0x000fe20007810000 */
[----:B------:R-:W-:-:S02]  /*31a0*/  IMAD.MOV.U32 R49, RZ, RZ, R119 ;  /* 0x000000ffff317224 */ /* 0x000fc400078e0077 */
[----:B------:R-:W-:Y:S01]  /*31b0*/  IMAD.MOV.U32 R24, RZ, RZ, R119 ;  /* 0x000000ffff187224 */ /* 0x000fe200078e0077 */
[----:B------:R-:W-:-:S03]  /*31c0*/  FMNMX.FTZ R2, R54, R21, !PT ;  /* 0x0000001536027209 */ /* 0x000fc60007810000 */
[----:B------:R-:W3:Y:S01]  /*31d0*/  MUFU.EX2 R15, R15 ;  /* 0x0000000f000f7308 */ /* 0x000ee20000000800 */
[----:B------:R-:W-:-:S04]  /*31e0*/  FMNMX.FTZ R21, R55, R2, !PT ;  /* 0x0000000237157209 */ /* 0x000fc80007810000 */
[----:B------:R-:W-:Y:S01]  /*31f0*/  FMNMX.FTZ R2, R58, R21, !PT ;  /* 0x000000153a027209 */ /* 0x000fe20007810000 */
[----:B------:R-:W-:Y:S02]  /*3200*/  FFMA.FTZ R21, R37, UR10, -R14 ;  /* 0x0000000a25157c23 */ /* 0x000fe4000801080e */
[----:B------:R-:W-:Y:S01]  /*3210*/  MUFU.EX2 R180, R180 ;  /* 0x000000b400b47308 */ /* 0x000fe20000000800 */
[----:B------:R-:W-:-:S04]  /*3220*/  FMNMX.FTZ R25, R59, R2, !PT ;  /* 0x000000023b197209 */ /* 0x000fc80007810000 */
[----:B------:R-:W-:-:S03]  /*3230*/  FMNMX.FTZ R2, R62, R25, !PT ;  /* 0x000000193e027209 */ /* 0x000fc60007810000 */
[----:B------:R-:W4:Y:S01]  /*3240*/  MUFU.EX2 R21, R21 ;  /* 0x0000001500157308 */ /* 0x000f220000000800 */
[----:B------:R-:W-:-:S04]  /*3250*/  FMNMX.FTZ R25, R63, R2, !PT ;  /* 0x000000023f197209 */ /* 0x000fc80007810000 */
[----:B------:R-:W-:Y:S01]  /*3260*/  FMNMX.FTZ R2, R66, R25, !PT ;  /* 0x0000001942027209 */ /* 0x000fe20007810000 */
[----:B------:R-:W-:Y:S01]  /*3270*/  FFMA.FTZ R25, R41, UR10, -R14 ;  /* 0x0000000a29197c23 */ /* 0x000fe2000801080e */
[----:B-1----:R-:W-:Y:S01]  /*3280*/  FADD.FTZ R41, R188, R11 ;  /* 0x0000000bbc297221 */ /* 0x002fe20000010000 */
[----:B------:R-:W-:Y:S01]  /*3290*/  MUFU.EX2 R182, R182 ;  /* 0x000000b600b67308 */ /* 0x000fe20000000800 */
[----:B------:R-:W-:Y:S02]  /*32a0*/  FMNMX.FTZ R29, R67, R2, !PT ;  /* 0x00000002431d7209 */ /* 0x000fe40007810000 */
[----:B------:R-:W-:Y:S01]  /*32b0*/  FADD.FTZ R12, R190, R41 ;  /* 0x00000029be0c7221 */ /* 0x000fe20000010000 */
[----:B------:R-:W-:Y:S02]  /*32c0*/  F2FP.F16.F32.PACK_AB R188, R11, R188 ;  /* 0x000000bc0bbc723e */ /* 0x000fe400000000ff */
[----:B------:R-:W-:Y:S01]  /*32d0*/  FMNMX.FTZ R2, R70, R29, !PT ;  /* 0x0000001d46027209 */ /* 0x000fe20007810000 */
[----:B--2---:R-:W-:Y:S01]  /*32e0*/  FADD.FTZ R41, R13, R12 ;  /* 0x0000000c0d297221 */ /* 0x004fe20000010000 */
[--C-:B------:R-:W-:Y:S01]  /*32f0*/  FFMA.FTZ R29, R45, UR10, -R14.reuse ;  /* 0x0000000a2d1d7c23 */ /* 0x100fe2000801080e */
[----:B------:R-:W1:Y:S01]  /*3300*/  MUFU.EX2 R25, R25 ;  /* 0x0000001900197308 */ /* 0x000e620000000800 */
[----:B------:R-:W-:Y:S01]  /*3310*/  FMNMX.FTZ R2, R71, R2, !PT ;  /* 0x0000000247027209 */ /* 0x000fe20007810000 */
[----:B------:R-:W-:Y:S01]  /*3320*/  FADD.FTZ R12, R184, R41 ;  /* 0x00000029b80c7221 */ /* 0x000fe20000010000 */
[----:B------:R-:W-:Y:S01]  /*3330*/  FFMA.FTZ R14, R69, UR10, -R14 ;  /* 0x0000000a450e7c23 */ /* 0x000fe2000801080e */
[----:B------:R-:W-:Y:S01]  /*3340*/  F2FP.F16.F32.PACK_AB R190, R13, R190 ;  /* 0x000000be0dbe723e */ /* 0x000fe200000000ff */
[----:B------:R-:W-:Y:S01]  /*3350*/  IMAD.MOV.U32 R69, RZ, RZ, R119 ;  /* 0x000000ffff457224 */ /* 0x000fe200078e0077 */
[----:B------:R-:W2:Y:S01]  /*3360*/  SHFL.BFLY PT, R37, R2, 0x2, 0x1f ;  /* 0x0c401f0002257f89 */ /* 0x000ea200000e0000 */
[C---:B---3--:R-:W-:Y:S01]  /*3370*/  FADD.FTZ R45, R15.reuse, R12 ;  /* 0x0000000c0f2d7221 */ /* 0x048fe20000010000 */
[----:B------:R-:W3:Y:S01]  /*3380*/  MUFU.EX2 R29, R29 ;  /* 0x0000001d001d7308 */ /* 0x000ee20000000800 */
[----:B------:R-:W-:-:S07]  /*3390*/  F2FP.F16.F32.PACK_AB R184, R15, R184 ;  /* 0x000000b80fb8723e */ /* 0x000fce00000000ff */
[----:B------:R-:W-:Y:S08]  /*33a0*/  MUFU.EX2 R176, R176 ;  /* 0x000000b000b07308 */ /* 0x000ff00000000800 */
[----:B------:R-:W-:Y:S01]  /*33b0*/  MUFU.EX2 R33, R33 ;  /* 0x0000002100217308 */ /* 0x000fe20000000800 */
[----:B--2---:R-:W-:-:S07]  /*33c0*/  FMNMX.FTZ R37, R2, R37, !PT ;  /* 0x0000002502257209 */ /* 0x004fce0007810000 */
[----:B------:R-:W-:Y:S01]  /*33d0*/  MUFU.EX2 R178, R178 ;  /* 0x000000b200b27308 */ /* 0x000fe20000000800 */
[----:B------:R-:W2:Y:S07]  /*33e0*/  SHFL.BFLY PT, R2, R37, 0x1, 0x1f ;  /* 0x0c201f0025027f89 */ /* 0x000eae00000e0000 */
[----:B------:R-:W-:Y:S08]  /*33f0*/  MUFU.EX2 R53, R53 ;  /* 0x0000003500357308 */ /* 0x000ff00000000800 */
[----:B------:R-:W-:Y:S08]  /*3400*/  MUFU.EX2 R56, R56 ;  /* 0x0000003800387308 */ /* 0x000ff00000000800 */
[----:B------:R-:W-:Y:S01]  /*3410*/  MUFU.EX2 R57, R57 ;  /* 0x0000003900397308 */ /* 0x000fe20000000800 */
[----:B--2---:R-:W-:-:S04]  /*3420*/  FMNMX.FTZ R2, R37, R2, !PT ;  /* 0x0000000225027209 */ /* 0x004fc80007810000 */
[C---:B------:R-:W-:Y:S01]  /*3430*/  FSETP.NEU.FTZ.AND P1, PT, R2.reuse, -INF , PT ;  /* 0xff8000000200780b */ /* 0x040fe20003f3d000 */
[----:B------:R-:W-:Y:S02]  /*3440*/  FMUL.FTZ R10, R2, UR10 ;  /* 0x0000000a020a7c20 */ /* 0x000fe40008410000 */
[----:B------:R2:W-:Y:S03]  /*3450*/  MUFU.EX2 R37, R14 ;  /* 0x0000000e00257308 */ /* 0x0005e60000000800 */
[----:B------:R-:W-:Y:S02]  /*3460*/  FSEL R10, R10, RZ, P1 ;  /* 0x000000ff0a0a7208 */ /* 0x000fe40000800000 */
[----:B------:R-:W-:-:S03]  /*3470*/  PLOP3.LUT P1, PT, PT, PT, UP0, 0x80, 0x0 ;  /* 0x000000000000781c */ /* 0x000fc60003f2f008 */
        /* <DEDUP_REMOVED lines=11> */
[----:B--2---:R-:W-:Y:S01]  /*3530*/  FADD.FTZ R14, R186, R45 ;  /* 0x0000002dba0e7221 */ /* 0x004fe20000010000 */
[--C-:B------:R-:W-:Y:S01]  /*3540*/  FFMA.FTZ R43, R43, UR10, -R10.reuse ;  /* 0x0000000a2b2b7c23 */ /* 0x100fe2000801080a */
[--C-:B------:R-:W-:Y:S01]  /*3550*/  FFMA.FTZ R46, R46, UR10, -R10.reuse ;  /* 0x0000000a2e2e7c23 */ /* 0x100fe2000801080a */
[----:B------:R-:W-:Y:S01]  /*3560*/  FFMA.FTZ R47, R47, UR10, -R10 ;  /* 0x0000000a2f2f7c23 */ /* 0x000fe2000801080a */
[----:B----4-:R-:W-:Y:S01]  /*3570*/  FADD.FTZ R45, R21, R14 ;  /* 0x0000000e152d7221 */ /* 0x010fe20000010000 */
[----:B------:R-:W2:Y:S01]  /*3580*/  MUFU.EX2 R27, R27 ;  /* 0x0000001b001b7308 */ /* 0x000ea20000000800 */
[--C-:B------:R-:W-:Y:S01]  /*3590*/  FFMA.FTZ R50, R50, UR10, -R10.reuse ;  /* 0x0000000a32327c23 */ /* 0x100fe2000801080a */
[--C-:B------:R-:W-:Y:S01]  /*35a0*/  FFMA.FTZ R51, R51, UR10, -R10.reuse ;  /* 0x0000000a33337c23 */ /* 0x100fe2000801080a */
[----:B------:R-:W-:Y:S01]  /*35b0*/  FADD.FTZ R14, R180, R45 ;  /* 0x0000002db40e7221 */ /* 0x000fe20000010000 */
[--C-:B------:R-:W-:Y:S01]  /*35c0*/  FFMA.FTZ R54, R54, UR10, -R10.reuse ;  /* 0x0000000a36367c23 */ /* 0x100fe2000801080a */
[--C-:B------:R-:W-:Y:S01]  /*35d0*/  FFMA.FTZ R55, R55, UR10, -R10.reuse ;  /* 0x0000000a37377c23 */ /* 0x100fe2000801080a */
[----:B------:R-:W-:Y:S01]  /*35e0*/  FFMA.FTZ R58, R58, UR10, -R10 ;  /* 0x0000000a3a3a7c23 */ /* 0x000fe2000801080a */
[----:B-1----:R-:W-:Y:S01]  /*35f0*/  FADD.FTZ R45, R25, R14 ;  /* 0x0000000e192d7221 */ /* 0x002fe20000010000 */
[----:B------:R-:W1:Y:S01]  /*3600*/  MUFU.EX2 R30, R30 ;  /* 0x0000001e001e7308 */ /* 0x000e620000000800 */
[--C-:B------:R-:W-:Y:S01]  /*3610*/  FFMA.FTZ R59, R59, UR10, -R10.reuse ;  /* 0x0000000a3b3b7c23 */ /* 0x100fe2000801080a */
[--C-:B------:R-:W-:Y:S01]  /*3620*/  FFMA.FTZ R62, R62, UR10, -R10.reuse ;  /* 0x0000000a3e3e7c23 */ /* 0x100fe2000801080a */
[----:B------:R-:W-:Y:S01]  /*3630*/  FADD.FTZ R14, R182, R45 ;  /* 0x0000002db60e7221 */ /* 0x000fe20000010000 */
[--C-:B------:R-:W-:Y:S01]  /*3640*/  FFMA.FTZ R63, R63, UR10, -R10.reuse ;  /* 0x0000000a3f3f7c23 */ /* 0x100fe2000801080a */
[--C-:B------:R-:W-:Y:S01]  /*3650*/  FFMA.FTZ R66, R66, UR10, -R10.reuse ;  /* 0x0000000a42427c23 */ /* 0x100fe2000801080a */
[----:B------:R-:W-:Y:S01]  /*3660*/  FFMA.FTZ R67, R67, UR10, -R10 ;  /* 0x0000000a43437c23 */ /* 0x000fe2000801080a */
[----:B---3--:R-:W-:Y:S01]  /*3670*/  FADD.FTZ R45, R29, R14 ;  /* 0x0000000e1d2d7221 */ /* 0x008fe20000010000 */
[----:B------:R-:W3:Y:S01]  /*3680*/  MUFU.EX2 R31, R31 ;  /* 0x0000001f001f7308 */ /* 0x000ee20000000800 */
[----:B--2---:R-:W-:Y:S01]  /*3690*/  FADD.FTZ R41, R26, R27 ;  /* 0x0000001b1a297221 */ /* 0x004fe20000010000 */
[--C-:B------:R-:W-:Y:S01]  /*36a0*/  FFMA.FTZ R70, R70, UR10, -R10.reuse ;  /* 0x0000000a46467c23 */ /* 0x100fe2000801080a */
[----:B------:R-:W-:Y:S01]  /*36b0*/  FFMA.FTZ R10, R71, UR10, -R10 ;  /* 0x0000000a470a7c23 */ /* 0x000fe2000801080a */
[----:B------:R-:W-:Y:S01]  /*36c0*/  F2FP.F16.F32.PACK_AB R180, R25, R180 ;  /* 0x000000b419b4723e */ /* 0x000fe200000000ff */
[--C-:B------:R-:W-:Y:S01]  /*36d0*/  IMAD.MOV.U32 R71, RZ, RZ, R119.reuse ;  /* 0x000000ffff477224 */ /* 0x100fe200078e0077 */
[----:B------:R-:W-:Y:S01]  /*36e0*/  F2FP.F16.F32.PACK_AB R182, R29, R182 ;  /* 0x000000b61db6723e */ /* 0x000fe200000000ff */
[----:B------:R-:W-:Y:S01]  /*36f0*/  IMAD.MOV.U32 R29, RZ, RZ, R119 ;  /* 0x000000ffff1d7224 */ /* 0x000fe200078e0077 */
[----:B------:R-:W2:Y:S01]  /*3700*/  MUFU.EX2 R34, R34 ;  /* 0x0000002200227308 */ /* 0x000ea20000000800 */
[----:B-1----:R-:W-:Y:S01]  /*3710*/  FADD.FTZ R12, R30, R41 ;  /* 0x000000291e0c7221 */ /* 0x002fe20000010000 */
[----:B------:R-:W-:Y:S01]  /*3720*/  F2FP.F16.F32.PACK_AB R172, R57, R56 ;  /* 0x0000003839ac723e */ /* 0x000fe200000000ff */
[--C-:B------:R-:W-:Y:S01]  /*3730*/  IMAD.MOV.U32 R25, RZ, RZ, R119.reuse ;  /* 0x000000ffff197224 */ /* 0x100fe200078e0077 */
[----:B------:R-:W-:Y:S01]  /*3740*/  F2FP.F16.F32.PACK_AB R189, R27, R26 ;  /* 0x0000001a1bbd723e */ /* 0x000fe200000000ff */
[--C-:B------:R-:W-:Y:S01]  /*3750*/  IMAD.MOV.U32 R27, RZ, RZ, R119.reuse ;  /* 0x000000ffff1b7224 */ /* 0x100fe200078e0077 */
[----:B------:R-:W-:Y:S01]  /*3760*/  F2FP.F16.F32.PACK_AB R186, R21, R186 ;  /* 0x000000ba15ba723e */ /* 0x000fe200000000ff */
[--C-:B------:R-:W-:Y:S01]  /*3770*/  IMAD.MOV.U32 R26, RZ, RZ, R119.reuse ;  /* 0x000000ffff1a7224 */ /* 0x100fe200078e0077 */
[----:B------:R-:W1:Y:S01]  /*3780*/  MUFU.EX2 R35, R35 ;  /* 0x0000002300237308 */ /* 0x000e620000000800 */
[C---:B---3--:R-:W-:Y:S01]  /*3790*/  FADD.FTZ R41, R31.reuse, R12 ;  /* 0x0000000c1f297221 */ /* 0x048fe20000010000 */
[----:B------:R-:W-:Y:S01]  /*37a0*/  F2FP.F16.F32.PACK_AB R191, R31, R30 ;  /* 0x0000001e1fbf723e */ /* 0x000fe200000000ff */
[----:B------:R-:W-:-:S02]  /*37b0*/  IMAD.MOV.U32 R31, RZ, RZ, R119 ;  /* 0x000000ffff1f7224 */ /* 0x000fc400078e0077 */
[----:B------:R-:W-:-:S03]  /*37c0*/  IMAD.MOV.U32 R30, RZ, RZ, R119 ;  /* 0x000000ffff1e7224 */ /* 0x000fc600078e0077 */
[----:B------:R-:W3:Y:S01]  /*37d0*/  MUFU.EX2 R38, R38 ;  /* 0x0000002600267308 */ /* 0x000ee20000000800 */
[----:B--2---:R-:W-:-:S07]  /*37e0*/  FADD.FTZ R12, R34, R41 ;  /* 0x00000029220c7221 */ /* 0x004fce0000010000 */
[----:B------:R-:W2:Y:S01]  /*37f0*/  MUFU.EX2 R39, R39 ;  /* 0x0000002700277308 */ /* 0x000ea20000000800 */
[C---:B-1----:R-:W-:Y:S01]  /*3800*/  FADD.FTZ R41, R35.reuse, R12 ;  /* 0x0000000c23297221 */ /* 0x042fe20000010000 */
[----:B------:R-:W-:Y:S01]  /*3810*/  F2FP.F16.F32.PACK_AB R185, R35, R34 ;  /* 0x0000002223b9723e */ /* 0x000fe200000000ff */
[--C-:B------:R-:W-:Y:S02]  /*3820*/  IMAD.MOV.U32 R35, RZ, RZ, R119.reuse ;  /* 0x000000ffff237224 */ /* 0x100fe400078e0077 */
[----:B------:R-:W-:-:S03]  /*3830*/  IMAD.MOV.U32 R34, RZ, RZ, R119 ;  /* 0x000000ffff227224 */ /* 0x000fc600078e0077 */
[----:B------:R-:W0:Y:S01]  /*3840*/  MUFU.EX2 R42, R42 ;  /* 0x0000002a002a7308 */ /* 0x000e220000000800 */
[----:B---3--:R-:W-:-:S07]  /*3850*/  FADD.FTZ R12, R38, R41 ;  /* 0x00000029260c7221 */ /* 0x008fce0000010000 */
[----:B------:R-:W1:Y:S01]  /*3860*/  MUFU.EX2 R43, R43 ;  /* 0x0000002b002b7308 */ /* 0x000e620000000800 */
[----:B--2---:R-:W-:Y:S01]  /*3870*/  FADD.FTZ R41, R39, R12 ;  /* 0x0000000c27297221 */ /* 0x004fe20000010000 */
[----:B------:R-:W-:Y:S01]  /*3880*/  FADD.FTZ R12, R176, R45 ;  /* 0x0000002db00c7221 */ /* 0x000fe20000010000 */
[----:B------:R-:W-:Y:S02]  /*3890*/  F2FP.F16.F32.PACK_AB R176, R33, R176 ;  /* 0x000000b021b0723e */ /* 0x000fe400000000ff */
[----:B------:R-:W-:Y:S01]  /*38a0*/  F2FP.F16.F32.PACK_AB R187, R39, R38 ;  /* 0x0000002627bb723e */ /* 0x000fe200000000ff */
[----:B------:R-:W-:Y:S01]  /*38b0*/  FADD.FTZ R45, R33, R12 ;  /* 0x0000000c212d7221 */ /* 0x000fe20000010000 */
[----:B------:R-:W-:Y:S01]  /*38c0*/  IMAD.MOV.U32 R39, RZ, RZ, R119 ;  /* 0x000000ffff277224 */ /* 0x000fe200078e0077 */
[----:B------:R-:W2:Y:S01]  /*38d0*/  MUFU.EX2 R46, R46 ;  /* 0x0000002e002e7308 */ /* 0x000ea20000000800 */
[----:B0-----:R-:W-:Y:S01]  /*38e0*/  FADD.FTZ R0, R42, R41 ;  /* 0x000000292a007221 */ /* 0x001fe20000010000 */
[----:B------:R-:W-:Y:S01]  /*38f0*/  FADD.FTZ R12, R178, R45 ;  /* 0x0000002db20c7221 */ /* 0x000fe20000010000 */
[C---:B------:R-:W-:Y:S01]  /*3900*/  F2FP.F16.F32.PACK_AB R178, R53.reuse, R178 ;  /* 0x000000b235b2723e */ /* 0x040fe200000000ff */
[--C-:B------:R-:W-:Y:S01]  /*3910*/  IMAD.MOV.U32 R33, RZ, RZ, R119.reuse ;  /* 0x000000ffff217224 */ /* 0x100fe200078e0077 */
[----:B------:R-:W-:Y:S01]  /*3920*/  MOV R38, R119 ;  /* 0x0000007700267202 */ /* 0x000fe20000000f00 */
[----:B------:R-:W-:Y:S01]  /*3930*/  FADD.FTZ R45, R53, R12 ;  /* 0x0000000c352d7221 */ /* 0x000fe20000010000 */
[----:B------:R-:W-:Y:S01]  /*3940*/  IMAD.MOV.U32 R53, RZ, RZ, R119 ;  /* 0x000000ffff357224 */ /* 0x000fe200078e0077 */
[----:B------:R-:W0:Y:S01]  /*3950*/  MUFU.EX2 R47, R47 ;  /* 0x0000002f002f7308 */ /* 0x000e220000000800 */
[C---:B-1----:R-:W-:Y:S01]  /*3960*/  FADD.FTZ R41, R43.reuse, R0 ;  /* 0x000000002b297221 */ /* 0x042fe20000010000 */
[----:B------:R-:W-:Y:S01]  /*3970*/  FADD.FTZ R12, R56, R45 ;  /* 0x0000002d380c7221 */ /* 0x000fe20000010000 */
        /* <DEDUP_REMOVED lines=8> */
[--C-:B------:R-:W-:Y:S02]  /*3a00*/  IMAD.MOV.U32 R43, RZ, RZ, R119.reuse ;  /* 0x000000ffff2b7224 */ /* 0x100fe400078e0077 */
[--C-:B------:R-:W-:Y:S01]  /*3a10*/  IMAD.MOV.U32 R42, RZ, RZ, R119.reuse ;  /* 0x000000ffff2a7224 */ /* 0x100fe200078e0077 */
[----:B------:R-:W2:Y:S01]  /*3a20*/  MUFU.EX2 R51, R51 ;  /* 0x0000003300337308 */ /* 0x000ea20000000800 */
[C---:B0-----:R-:W-:Y:S01]  /*3a30*/  FADD.FTZ R41, R47.reuse, R0 ;  /* 0x000000002f297221 */ /* 0x041fe20000010000 */
[----:B------:R-:W-:Y:S01]  /*3a40*/  F2FP.F16.F32.PACK_AB R183, R47, R46 ;  /* 0x0000002e2fb7723e */ /* 0x000fe200000000ff */
[----:B------:R-:W-:-:S02]  /*3a50*/  IMAD.MOV.U32 R47, RZ, RZ, R119 ;  /* 0x000000ffff2f7224 */ /* 0x000fc400078e0077 */
[----:B------:R-:W-:-:S03]  /*3a60*/  IMAD.MOV.U32 R46, RZ, RZ, R119 ;  /* 0x000000ffff2e7224 */ /* 0x000fc600078e0077 */
        /* <DEDUP_REMOVED lines=37> */
[----:B--2---:R-:W-:Y:S01]  /*3cc0*/  FADD.FTZ R12, R68, R13 ;  /* 0x0000000d440c7221 */ /* 0x004fe20000010000 */
[C---:B------:R-:W-:Y:S01]  /*3cd0*/  F2FP.F16.F32.PACK_AB R170, R37.reuse, R68 ;  /* 0x0000004425aa723e */ /* 0x040fe200000000ff */
[--C-:B------:R-:W-:Y:S02]  /*3ce0*/  IMAD.MOV.U32 R68, RZ, RZ, R119.reuse ;  /* 0x000000ffff447224 */ /* 0x100fe400078e0077 */
[----:B------:R-:W-:Y:S01]  /*3cf0*/  FADD.FTZ R11, R37, R12 ;  /* 0x0000000c250b7221 */ /* 0x000fe20000010000 */
[----:B------:R-:W-:Y:S02]  /*3d00*/  IMAD.MOV.U32 R12, RZ, RZ, 0x3f800000 ;  /* 0x3f800000ff0c7424 */ /* 0x000fe400078e00ff */
[----:B------:R-:W2:Y:S01]  /*3d10*/  MUFU.EX2 R67, R67 ;  /* 0x0000004300437308 */ /* 0x000ea20000000800 */
[C---:B0-----:R-:W-:Y:S01]  /*3d20*/  FADD.FTZ R13, R63.reuse, R0 ;  /* 0x000000003f0d7221 */ /* 0x041fe20000010000 */
[----:B------:R-:W-:Y:S01]  /*3d30*/  F2FP.F16.F32.PACK_AB R175, R63, R62 ;  /* 0x0000003e3faf723e */ /* 0x000fe200000000ff */
[----:B------:R-:W-:-:S02]  /*3d40*/  IMAD.MOV.U32 R63, RZ, RZ, R119 ;  /* 0x000000ffff3f7224 */ /* 0x000fc400078e0077 */
[--C-:B------:R-:W-:Y:S02]  /*3d50*/  IMAD.MOV.U32 R62, RZ, RZ, R119.reuse ;  /* 0x000000ffff3e7224 */ /* 0x100fe400078e0077 */
[----:B------:R-:W-:Y:S01]  /*3d60*/  IMAD.MOV.U32 R37, RZ, RZ, R119 ;  /* 0x000000ffff257224 */ /* 0x000fe200078e0077 */
[----:B------:R-:W0:Y:S01]  /*3d70*/  MUFU.EX2 R70, R70 ;  /* 0x0000004600467308 */ /* 0x000e220000000800 */
[----:B-1----:R-:W-:-:S07]  /*3d80*/  FADD.FTZ R0, R66, R13 ;  /* 0x0000000d42007221 */ /* 0x002fce0000010000 */
[----:B------:R0:W1:Y:S01]  /*3d90*/  MUFU.EX2 R171, R10 ;  /* 0x0000000a00ab7308 */ /* 0x0000620000000800 */
[C---:B--2---:R-:W-:Y:S01]  /*3da0*/  FADD.FTZ R13, R67.reuse, R0 ;  /* 0x00000000430d7221 */ /* 0x044fe20000010000 */
[----:B------:R-:W-:Y:S01]  /*3db0*/  F2FP.F16.F32.PACK_AB R169, R67, R66 ;  /* 0x0000004243a9723e */ /* 0x000fe200000000ff */
[----:B------:R-:W-:Y:S02]  /*3dc0*/  IMAD.MOV.U32 R0, RZ, RZ, 0x3f800000 ;  /* 0x3f800000ff007424 */ /* 0x000fe400078e00ff */
[--C-:B------:R-:W-:Y:S02]  /*3dd0*/  IMAD.MOV.U32 R67, RZ, RZ, R119.reuse ;  /* 0x000000ffff437224 */ /* 0x100fe400078e0077 */
[----:B------:R-:W-:Y:S02]  /*3de0*/  IMAD.MOV.U32 R66, RZ, RZ, R119 ;  /* 0x000000ffff427224 */ /* 0x000fe400078e0077 */
[----:B0-----:R-:W-:-:S04]  /*3df0*/  FADD.FTZ R10, R70, R13 ;  /* 0x0000000d460a7221 */ /* 0x001fc80000010000 */
[C---:B-1----:R-:W-:Y:S01]  /*3e00*/  FADD.FTZ R10, R171.reuse, R10 ;  /* 0x0000000aab0a7221 */ /* 0x042fe20000010000 */
[----:B------:R-:W-:Y:S01]  /*3e10*/  F2FP.F16.F32.PACK_AB R171, R171, R70 ;  /* 0x00000046abab723e */ /* 0x000fe200000000ff */
[----:B------:R-:W-:Y:S01]  /*3e20*/  IMAD.MOV.U32 R70, RZ, RZ, R119 ;  /* 0x000000ffff467224 */ /* 0x000fe200078e0077 */
[----:B------:R-:W-:Y:S06]  /*3e30*/  @!P1 BRA `(.L_x_3465) ;  /* 0x0000002000849947 */ /* 0x000fec0003800000 */
[----:B------:R-:W-:Y:S01]  /*3e40*/  IMAD.MOV.U32 R13, RZ, RZ, R2 ;  /* 0x000000ffff0d7224 */ /* 0x000fe200078e0002 */
[----:B------:R-:W-:Y:S01]  /*3e50*/  MOV R0, 0x3f800000 ;  /* 0x3f80000000007802 */ /* 0x000fe20000000f00 */
[----:B------:R-:W-:Y:S01]  /*3e60*/  IMAD.MOV.U32 R14, RZ, RZ, R3 ;  /* 0x000000ffff0e7224 */ /* 0x000fe200078e0003 */
        /* <DEDUP_REMOVED lines=48> */
[----:B------:R-:W-:Y:S01]  /*4170*/  UMOV UR6, UR39 ;  /* 0x0000002700067c82 */ /* 0x000fe20008000000 */
[----:B------:R-:W-:Y:S01]  /*4180*/  UMOV UR7, UR38 ;  /* 0x0000002600077c82 */ /* 0x000fe20008000000 */
[----:B------:R-:W-:-:S05]  /*4190*/  ULDC UR10, c[0x0][0x988] ;  /* 0x00026200000a7ab9 */ /* 0x000fca0000000800 */
.L_x_3476:
[----:B------:R-:W-:-:S04]  /*41a0*/  UISETP.NE.AND UP0, UPT, UR7, 0x1, UPT ;  /* 0x000000010700788c */ /* 0x000fc8000bf05270 */
[----:B------:R-:W-:-:S04]  /*41b0*/  USEL UR39, URZ, 0x1, UP0 ;  /* 0x000000013f277887 */ /* 0x000fc80008000000 */
[----:B------:R-:W-:Y:S01]  /*41c0*/  ULOP3.LUT UR39, UR6, UR39, URZ, 0x3c, !UPT ;  /* 0x0000002706277292 */ /* 0x000fe2000f8e3c3f */
[----:B------:R-:W-:Y:S11]  /*41d0*/  @!P0 BRA `(.L_x_3466) ;  /* 0x0000000000048947 */ /* 0x000ff60003800000 */
[----:B------:R-:W-:Y:S01]  /*41e0*/  BPT.TRAP 0x1 ;  /* 0x000000040000795c */ /* 0x000fe20000300000 */
.L_x_3466:
[----:B------:R-:W0:Y:S01]  /*41f0*/  S2UR UR8, SR_CgaCtaId ;  /* 0x00000000000879c3 */ /* 0x000e220000008800 */
[----:B------:R-:W-:Y:S01]  /*4200*/  MOV R4, 0x400 ;  /* 0x0000040000047802 */ /* 0x000fe20000000f00 */
[----:B------:R-:W-:Y:S01]  /*4210*/  UIADD3 UR38, UR7, 0x1, URZ ;  /* 0x0000000107267890 */ /* 0x000fe2000fffe03f */
[----:B------:R-:W-:-:S03]  /*4220*/  IMAD.U32 R2, RZ, RZ, UR39 ;  /* 0x00000027ff027e24 */ /* 0x000fc6000f8e00ff */
[----:B------:R-:W-:Y:S02]  /*4230*/  UISETP.NE.AND UP0, UPT, UR38, 0x2, UPT ;  /* 0x000000022600788c */ /* 0x000fe4000bf05270 */
[----:B------:R-:W-:Y:S02]  /*4240*/  SHF.L.U32 R2, R2, 0x1f, RZ ;  /* 0x0000001f02027819 */ /* 0x000fe400000006ff */
[----:B------:R-:W-:Y:S01]  /*4250*/  USEL UR38, UR38, URZ, UP0 ;  /* 0x0000003f26267287 */ /* 0x000fe20008000000 */
[----:B0-----:R-:W-:-:S05]  /*4260*/  IMAD.U32 R5, RZ, RZ, UR8 ;  /* 0x00000008ff057e24 */ /* 0x001fca000f8e00ff */
[----:B------:R-:W-:-:S04]  /*4270*/  LEA R4, R5, R4, 0x18 ;  /* 0x0000000405047211 */ /* 0x000fc800078ec0ff */
[----:B------:R-:W-:-:S13]  /*4280*/  R2UR UR8, R4 ;  /* 0x00000000040872ca */ /* 0x000fda00000e0000 */
[----:B------:R-:W-:-:S09]  /*4290*/  ULEA UR8, UR38, UR8, 0x3 ;  /* 0x0000000826087291 */ /* 0x000fd2000f8e183f */
[----:B------:R0:W1:Y:S01]  /*42a0*/  SYNCS.PHASECHK.TRANS64.TRYWAIT P1, [UR8+0x30830], R2 ;  /* 0x03083002ff0075a7 */ /* 0x0000620008020148 */
[----:B------:R-:W-:Y:S05]  /*42b0*/  @!P0 BRA `(.L_x_3467) ;  /* 0x0000000000048947 */ /* 0x000fea0003800000 */
[----:B------:R-:W-:Y:S01]  /*42c0*/  BPT.TRAP 0x1 ;  /* 0x000000040000795c */ /* 0x000fe20000300000 */
.L_x_3467:
[----:B-1----:R-:W-:Y:S05]  /*42d0*/  @P1 BRA `(.L_x_3468) ;  /* 0x0000000000081947 */ /* 0x002fea0003800000 */
[----:B------:R-:W1:Y:S02]  /*42e0*/  SYNCS.PHASECHK.TRANS64.TRYWAIT P1, [UR8+0x30830], R2 ;  /* 0x03083002ff0075a7 */ /* 0x000e640008020148 */
[----:B-1----:R-:W-:Y:S05]  /*42f0*/  @!P1 BRA `(.L_x_3469) ;  /* 0x000000c400f49947 */ /* 0x002fea0003800000 */
.L_x_3468:
[----:B------:R-:W-:Y:S01]  /*4300*/  R2UR UR40, R8 ;  /* 0x00000000082872ca */ /* 0x000fe200000e0000 */
[----:B------:R-:W-:Y:S01]  /*4310*/  UIMAD UR9, UR38, 0x900, UR4 ;  /* 0x00000900260978a4 */ /* 0x000fe2000f8e0204 */
        /* <DEDUP_REMOVED lines=13> */
[----:B------:R-:W-:Y:S01]  /*43f0*/  HGMMA.64x96x16.F32 R120, gdesc[UR40], RZ, !UPT, gsb0 ;  /* 0x01600000287879f0 */ /* 0x000fe2000c0008ff */
        /* <DEDUP_REMOVED lines=104> */
[----:B------:R-:W-:-:S04]  /*4a80*/  FMUL.FTZ R119, R119, R0 ;  /* 0x0000000077777220 */ /* 0x000fc80000410000 */
        /* <DEDUP_REMOVED lines=50> */
.L_x_3470:
[----:B------:R-:W-:Y:S01]  /*4db0*/  R2UR UR9, R4 ;  /* 0x00000000040972ca */ /* 0x000fe200000e0000 */
[----:B------:R-:W-:-:S05]  /*4dc0*/  IMAD.U32 R0, RZ, RZ, UR6 ;  /* 0x00000006ff007e24 */ /* 0x000fca000f8e00ff */
[----:B------:R-:W-:-:S07]  /*4dd0*/  SHF.L.U32 R0, R0, 0x1f, RZ ;  /* 0x0000001f00007819 */ /* 0x000fce00000006ff */
[----:B------:R-:W-:-:S09]  /*4de0*/  ULEA UR9, UR7, UR9, 0x3 ;  /* 0x0000000907097291 */ /* 0x000fd2000f8e183f */
[----:B------:R2:W3:Y:S01]  /*4df0*/  SYNCS.PHASECHK.TRANS64.TRYWAIT P1, [UR9+0x30850], R0 ;  /* 0x03085000ff0075a7 */ /* 0x0004e20008020149 */
[----:B------:R-:W-:Y:S05]  /*4e00*/  @!P0 BRA `(.L_x_3471) ;  /* 0x0000000000048947 */ /* 0x000fea0003800000 */
[----:B------:R-:W-:Y:S01]  /*4e10*/  BPT.TRAP 0x1 ;  /* 0x000000040000795c */ /* 0x000fe20000300000 */
.L_x_3471:
[----:B---3--:R-:W-:Y:S05]  /*4e20*/  @P1 BRA `(.L_x_3472) ;  /* 0x0000000000081947 */ /* 0x008fea0003800000 */
[----:B------:R-:W3:Y:S02]  /*4e30*/  SYNCS.PHASECHK.TRANS64.TRYWAIT P1, [UR9+0x30850], R0 ;  /* 0x03085000ff0075a7 */ /* 0x000ee40008020149 */
[----:B---3--:R-:W-:Y:S05]  /*4e40*/  @!P1 BRA `(.L_x_3473) ;  /* 0x000000bc00389947 */ /* 0x008fea0003800000 */
.L_x_3472:
        /* <DEDUP_REMOVED lines=34> */
[----:B------:R-:W-:Y:S03]  /*5070*/  HGMMA.64x192x16.F32 R24, R168, gdesc[UR4].tnspB, R24, gsb0 ;  /* 0x42e00004a8187df0 */ /* 0x000fe60008000818 */
[----:B------:R-:W-:Y:S02]  /*5080*/  WARPGROUP.DEPBAR.LE gsb0, 0x0 ;  /* 0x00008000000079c5 */ /* 0x000fe40000010000 */
[----:B------:R-:W-:Y:S05]  /*5090*/  @!P0 BRA `(.L_x_3474) ;  /* 0x0000000000048947 */ /* 0x000fea0003800000 */
[----:B------:R-:W-:Y:S01]  /*50a0*/  BPT.TRAP 0x1 ;  /* 0x000000040000795c */ /* 0x000fe20000300000 */
.L_x_3474:
[----:B0-2---:R-:W-:Y:S01]  /*50b0*/  FMNMX.FTZ R0, R120, R14, !PT ;  /* 0x0000000e78007209 */ /* 0x005fe20007810000 */
[----:B------:R-:W-:Y:S01]  /*50c0*/  UIADD3 UR8, UR8, 0x30840, URZ ;  /* 0x0003084008087890 */ /* 0x000fe2000fffe03f */
[----:B-1----:R-:W-:Y:S02]  /*50d0*/  FMNMX.FTZ R2, R122, R13, !PT ;  /* 0x0000000d7a027209 */ /* 0x002fe40007810000 */
        /* <DEDUP_REMOVED lines=46> */
[----:B------:R-:W-:Y:S01]  /*53c0*/  R2UR UR6, R5 ;  /* 0x00000000050672ca */ /* 0x000fe200000e0000 */
[----:B------:R-:W0:Y:S04]  /*53d0*/  SHFL.BFLY PT, R3, R0, 0x2, 0x1f ;  /* 0x0c401f0000037f89 */ /* 0x000e2800000e0000 */
[----:B------:R-:W1:Y:S08]  /*53e0*/  SHFL.BFLY PT, R21, R12, 0x2, 0x1f ;  /* 0x0c401f000c157f89 */ /* 0x000e7000000e0000 */
[----:B------:R-:W-:-:S09]  /*53f0*/  UPRMT UR8, UR6, 0x654, UR8 ;  /* 0x0000065406087896 */ /* 0x000fd20008000008 */
[----:B------:R-:W-:Y:S01]  /*5400*/  SYNCS.ARRIVE.TRANS64.RED.A1T0 RZ, [UR8], RZ ;  /* 0x000000ffffff79a7 */ /* 0x000fe20008100408 */
[----:B0-----:R-:W-:Y:S02]  /*5410*/  FMNMX.FTZ R15, R0, R3, !PT ;  /* 0x00000003000f7209 */ /* 0x001fe40007810000 */
[----:B-1----:R-:W-:-:S03]  /*5420*/  FMNMX.FTZ R21, R12, R21, !PT ;  /* 0x000000150c157209 */ /* 0x002fc60007810000 */
[----:B------:R-:W0:Y:S04]  /*5430*/  SHFL.BFLY PT, R2, R15, 0x1, 0x1f ;  /* 0x0c201f000f027f89 */ /* 0x000e2800000e0000 */
[----:B------:R-:W1:Y:S01]  /*5440*/  SHFL.BFLY PT, R20, R21, 0x1, 0x1f ;  /* 0x0c201f0015147f89 */ /* 0x000e6200000e0000 */
[----:B0-----:R-:W-:Y:S02]  /*5450*/  FMNMX.FTZ R3, R15, R2, !PT ;  /* 0x000000020f037209 */ /* 0x001fe40007810000 */
[----:B-1----:R-:W-:-:S03]  /*5460*/  FMNMX.FTZ R2, R21, R20, !PT ;  /* 0x0000001415027209 */ /* 0x002fc60007810000 */
[C---:B------:R-:W-:Y:S02]  /*5470*/  FADD.FTZ R14, -R3.reuse, R14 ;  /* 0x0000000e030e7221 */ /* 0x040fe40000010100 */
[----:B------:R-:W-:Y:S01]  /*5480*/  FADD.FTZ R0, -R2, R13 ;  /* 0x0000000d02007221 */ /* 0x000fe20000010100 */
[----:B------:R-:W-:Y:S01]  /*5490*/  FMUL.FTZ R13, R3, UR10 ;  /* 0x0000000a030d7c20 */ /* 0x000fe20008410000 */
[----:B------:R-:W-:Y:S02]  /*54a0*/  FMUL.FTZ R14, R14, UR10 ;  /* 0x0000000a0e0e7c20 */ /* 0x000fe40008410000 */
[----:B------:R-:W-:Y:S01]  /*54b0*/  FMUL.FTZ R0, R0, UR10 ;  /* 0x0000000a00007c20 */ /* 0x000fe20008410000 */
[--C-:B------:R-:W-:Y:S01]  /*54c0*/  FFMA.FTZ R184, R128, UR10, -R13.reuse ;  /* 0x0000000a80b87c23 */ /* 0x100fe2000801080d */
[--C-:B------:R-:W-:Y:S01]  /*54d0*/  FFMA.FTZ R128, R129, UR10, -R13.reuse ;  /* 0x0000000a81807c23 */ /* 0x100fe2000801080d */
[----:B------:R-:W-:Y:S01]  /*54e0*/  FMUL.FTZ R129, R2, UR10 ;  /* 0x0000000a02817c20 */ /* 0x000fe20008410000 */
[--C-:B------:R-:W-:Y:S01]  /*54f0*/  FFMA.FTZ R188, R120, UR10, -R13.reuse ;  /* 0x0000000a78bc7c23 */ /* 0x100fe2000801080d */
[--C-:B------:R-:W-:Y:S01]  /*5500*/  FFMA.FTZ R182, R140, UR10, -R13.reuse ;  /* 0x0000000a8cb67c23 */ /* 0x100fe2000801080d */
[----:B------:R-:W-:Y:S01]  /*5510*/  FFMA.FTZ R171, R121, UR10, -R13 ;  /* 0x0000000a79ab7c23 */ /* 0x000fe2000801080d */
[--C-:B------:R-:W-:Y:S01]  /*5520*/  FFMA.FTZ R189, R122, UR10, -R129.reuse ;  /* 0x0000000a7abd7c23 */ /* 0x100fe20008010881 */
[----:B------:R-:W-:Y:S01]  /*5530*/  FFMA.FTZ R140, R123, UR10, -R129 ;  /* 0x0000000a7b8c7c23 */ /* 0x000fe20008010881 */
[----:B------:R-:W-:Y:S01]  /*5540*/  MUFU.EX2 R12, R14 ;  /* 0x0000000e000c7308 */ /* 0x000fe20000000800 */
[----:B------:R-:W-:Y:S01]  /*5550*/  FFMA.FTZ R190, R124, UR10, -R13 ;  /* 0x0000000a7cbe7c23 */ /* 0x000fe2000801080d */
[----:B------:R-:W-:Y:S01]  /*5560*/  FFMA.FTZ R191, R126, UR10, -R129 ;  /* 0x0000000a7ebf7c23 */ /* 0x000fe20008010881 */
[--C-:B------:R-:W-:Y:S01]  /*5570*/  FFMA.FTZ R124, R137, UR10, -R13.reuse ;  /* 0x0000000a897c7c23 */ /* 0x100fe2000801080d */
[----:B------:R-:W-:Y:S01]  /*5580*/  FFMA.FTZ R169, R125, UR10, -R13 ;  /* 0x0000000a7da97c23 */ /* 0x000fe2000801080d */
[--C-:B------:R-:W-:Y:S01]  /*5590*/  FFMA.FTZ R137, R127, UR10, -R129.reuse ;  /* 0x0000000a7f897c23 */ /* 0x100fe20008010881 */
[----:B------:R-:W-:Y:S01]  /*55a0*/  FFMA.FTZ R185, R130, UR10, -R129 ;  /* 0x0000000a82b97c23 */ /* 0x000fe20008010881 */
[----:B------:R-:W-:Y:S01]  /*55b0*/  FFMA.FTZ R180, R136, UR10, -R13 ;  /* 0x0000000a88b47c23 */ /* 0x000fe2000801080d */
[----:B------:R-:W0:Y:S01]  /*55c0*/  MUFU.EX2 R188, R188 ;  /* 0x000000bc00bc7308 */ /* 0x000e220000000800 */
[----:B------:R-:W-:Y:S01]  /*55d0*/  FFMA.FTZ R136, R131, UR10, -R129 ;  /* 0x0000000a83887c23 */ /* 0x000fe20008010881 */
[----:B------:R-:W-:Y:S01]  /*55e0*/  FFMA.FTZ R186, R132, UR10, -R13 ;  /* 0x0000000a84ba7c23 */ /* 0x000fe2000801080d */
[----:B------:R-:W-:Y:S01]  /*55f0*/  FFMA.FTZ R187, R134, UR10, -R129 ;  /* 0x0000000a86bb7c23 */ /* 0x000fe20008010881 */
[----:B------:R-:W-:Y:S01]  /*5600*/  FFMA.FTZ R125, R133, UR10, -R13 ;  /* 0x0000000a857d7c23 */ /* 0x000fe2000801080d */
[--C-:B------:R-:W-:Y:S01]  /*5610*/  FFMA.FTZ R135, R135, UR10, -R129.reuse ;  /* 0x0000000a87877c23 */ /* 0x100fe20008010881 */
[--C-:B------:R-:W-:Y:S01]  /*5620*/  FFMA.FTZ R181, R138, UR10, -R129.reuse ;  /* 0x0000000a8ab57c23 */ /* 0x100fe20008010881 */
[--C-:B------:R-:W-:Y:S01]  /*5630*/  FFMA.FTZ R134, R139, UR10, -R129.reuse ;  /* 0x0000000a8b867c23 */ /* 0x100fe20008010881 */
[----:B------:R-:W-:Y:S01]  /*5640*/  MUFU.EX2 R0, R0 ;  /* 0x0000000000007308 */ /* 0x000fe20000000800 */
[----:B------:R-:W-:Y:S01]  /*5650*/  FFMA.FTZ R183, R142, UR10, -R129 ;  /* 0x0000000a8eb77c23 */ /* 0x000fe20008010881 */
[----:B------:R-:W-:Y:S01]  /*5660*/  FFMA.FTZ R121, R141, UR10, -R13 ;  /* 0x0000000a8d797c23 */ /* 0x000fe2000801080d */
[----:B------:R-:W-:Y:S01]  /*5670*/  FFMA.FTZ R133, R143, UR10, -R129 ;  /* 0x0000000a8f857c23 */ /* 0x000fe20008010881 */
[----:B------:R-:W-:Y:S01]  /*5680*/  FFMA.FTZ R176, R144, UR10, -R13 ;  /* 0x0000000a90b07c23 */ /* 0x000fe2000801080d */
[----:B------:R-:W-:Y:S01]  /*5690*/  FFMA.FTZ R177, R146, UR10, -R129 ;  /* 0x0000000a92b17c23 */ /* 0x000fe20008010881 */
[----:B------:R-:W-:Y:S01]  /*56a0*/  FFMA.FTZ R120, R145, UR10, -R13 ;  /* 0x0000000a91787c23 */ /* 0x000fe2000801080d */
[----:B------:R-:W-:Y:S01]  /*56b0*/  FFMA.FTZ R132, R147, UR10, -R129 ;  /* 0x0000000a93847c23 */ /* 0x000fe20008010881 */
[----:B------:R-:W1:Y:S01]  /*56c0*/  MUFU.EX2 R189, R189 ;  /* 0x000000bd00bd7308 */ /* 0x000e620000000800 */
[----:B0-----:R-:W-:Y:S01]  /*56d0*/  FFMA.FTZ R122, R12, R11, R188 ;  /* 0x0000000b0c7a7223 */ /* 0x001fe200000100bc */
[----:B------:R-:W-:Y:S01]  /*56e0*/  FFMA.FTZ R178, R148, UR10, -R13 ;  /* 0x0000000a94b27c23 */ /* 0x000fe2000801080d */
[----:B------:R-:W-:Y:S01]  /*56f0*/  FFMA.FTZ R179, R150, UR10, -R129 ;  /* 0x0000000a96b37c23 */ /* 0x000fe20008010881 */
[----:B------:R-:W-:Y:S01]  /*5700*/  FFMA.FTZ R21, R149, UR10, -R13 ;  /* 0x0000000a95157c23 */ /* 0x000fe2000801080d */
[----:B------:R-:W-:Y:S01]  /*5710*/  FFMA.FTZ R131, R151, UR10, -R129 ;  /* 0x0000000a97837c23 */ /* 0x000fe20008010881 */
[----:B------:R-:W-:Y:S01]  /*5720*/  FFMA.FTZ R172, R152, UR10, -R13 ;  /* 0x0000000a98ac7c23 */ /* 0x000fe2000801080d */
[----:B------:R-:W-:Y:S01]  /*5730*/  FFMA.FTZ R173, R154, UR10, -R129 ;  /* 0x0000000a9aad7c23 */ /* 0x000fe20008010881 */
[----:B------:R-:W0:Y:S01]  /*5740*/  MUFU.EX2 R171, R171 ;  /* 0x000000ab00ab7308 */ /* 0x000e220000000800 */
[----:B------:R-:W-:Y:S01]  /*5750*/  FFMA.FTZ R20, R153, UR10, -R13 ;  /* 0x0000000a99147c23 */ /* 0x000fe2000801080d */
[----:B------:R-:W-:Y:S01]  /*5760*/  FFMA.FTZ R130, R155, UR10, -R129 ;  /* 0x0000000a9b827c23 */ /* 0x000fe20008010881 */
[----:B------:R-:W-:Y:S01]  /*5770*/  FFMA.FTZ R174, R156, UR10, -R13 ;  /* 0x0000000a9cae7c23 */ /* 0x000fe2000801080d */
[----:B------:R-:W-:Y:S01]  /*5780*/  FFMA.FTZ R175, R158, UR10, -R129 ;  /* 0x0000000a9eaf7c23 */ /* 0x000fe20008010881 */
[----:B------:R-:W-:Y:S01]  /*5790*/  FFMA.FTZ R15, R157, UR10, -R13 ;  /* 0x0000000a9d0f7c23 */ /* 0x000fe2000801080d */
[----:B------:R-:W-:Y:S01]  /*57a0*/  FFMA.FTZ R127, R159, UR10, -R129 ;  /* 0x0000000a9f7f7c23 */ /* 0x000fe20008010881 */
[----:B------:R-:W-:Y:S01]  /*57b0*/  FFMA.FTZ R168, R160, UR10, -R13 ;  /* 0x0000000aa0a87c23 */ /* 0x000fe2000801080d */
[----:B------:R-:W2:Y:S01]  /*57c0*/  MUFU.EX2 R140, R140 ;  /* 0x0000008c008c7308 */ /* 0x000ea20000000800 */
[----:B-1----:R-:W-:Y:S01]  /*57d0*/  FFMA.FTZ R11, R0, R10, R189 ;  /* 0x0000000a000b7223 */ /* 0x002fe200000100bd */
[----:B------:R-:W-:Y:S01]  /*57e0*/  FFMA.FTZ R14, R161, UR10, -R13 ;  /* 0x0000000aa10e7c23 */ /* 0x000fe2000801080d */
[----:B------:R-:W-:Y:S01]  /*57f0*/  FFMA.FTZ R126, R163, UR10, -R129 ;  /* 0x0000000aa37e7c23 */ /* 0x000fe20008010881 */
[--C-:B------:R-:W-:Y:S01]  /*5800*/  FFMA.FTZ R170, R164, UR10, -R13.reuse ;  /* 0x0000000aa4aa7c23 */ /* 0x100fe2000801080d */
[----:B------:R-:W-:-:S03]  /*5810*/  FFMA.FTZ R13, R165, UR10, -R13 ;  /* 0x0000000aa50d7c23 */ /* 0x000fc6000801080d */
        /* <DEDUP_REMOVED lines=41> */
[----:B-1----:R-:W-:Y:S01]  /*5ab0*/  FADD.FTZ R11, R121, R122 ;  /* 0x0000007a790b7221 */ /* 0x002fe20000010000 */
[----:B------:R-:W-:-:S06]  /*5ac0*/  FFMA.FTZ R122, R162, UR10, -R129 ;  /* 0x0000000aa27a7c23 */ /* 0x000fcc0008010881 */
        /* <DEDUP_REMOVED lines=10> */
[--C-:B------:R-:W-:Y:S01]  /*5b70*/  FFMA.FTZ R123, R166, UR10, -R129.reuse ;  /* 0x0000000aa67b7c23 */ /* 0x100fe20008010881 */
[----:B------:R-:W-:-:S05]  /*5b80*/  FFMA.FTZ R129, R167, UR10, -R129 ;  /* 0x0000000aa7817c23 */ /* 0x000fca0008010881 */
        /* <DEDUP_REMOVED lines=40> */
.L_x_3475:
[----:B------:R-:W-:Y:S01]  /*5e10*/  R2UR UR6, R5 ;  /* 0x00000000050672ca */ /* 0x000fe200000e0000 */
[----:B------:R-:W-:Y:S01]  /*5e20*/  UISETP.GT.AND UP0, UPT, UR5, UR60, UPT ;  /* 0x0000003c0500728c */ /* 0x000fe2000bf04270 */
[----:B------:R-:W-:Y:S01]  /*5e30*/  F2FP.F16.F32.PACK_AB R188, R171, R188 ;  /* 0x000000bcabbc723e */ /* 0x000fe200000000ff */
[----:B------:R-:W-:Y:S01]  /*5e40*/  UIADD3 UR9, UR9, 0x30860, URZ ;  /* 0x0003086009097890 */ /* 0x000fe2000fffe03f */
[----:B------:R-:W-:Y:S01]  /*5e50*/  F2FP.F16.F32.PACK_AB R190, R169, R190 ;  /* 0x000000bea9be723e */ /* 0x000fe200000000ff */
[----:B------:R-:W-:Y:S01]  /*5e60*/  UIADD3 UR5, UR5, -0x1, URZ ;  /* 0xffffffff05057890 */ /* 0x000fe2000fffe03f */
[----:B------:R-:W-:Y:S01]  /*5e70*/  F2FP.F16.F32.PACK_AB R168, R14, R168 ;  /* 0x000000a80ea8723e */ /* 0x000fe200000000ff */
[----:B------:R-:W-:Y:S01]  /*5e80*/  UMOV UR7, UR38 ;  /* 0x0000002600077c82 */ /* 0x000fe20008000000 */
[----:B------:R-:W-:Y:S01]  /*5e90*/  PLOP3.LUT P1, PT, PT, PT, UP0, 0x80, 0x0 ;  /* 0x000000000000781c */ /* 0x000fe20003f2f008 */
[----:B------:R-:W-:Y:S01]  /*5ea0*/  IMAD.MOV.U32 R14, RZ, RZ, R3 ;  /* 0x000000ffff0e7224 */ /* 0x000fe200078e0003 */
[----:B------:R-:W-:Y:S01]  /*5eb0*/  F2FP.F16.F32.PACK_AB R170, R13, R170 ;  /* 0x000000aa0daa723e */ /* 0x000fe200000000ff */
[----:B------:R-:W-:Y:S01]  /*5ec0*/  IMAD.MOV.U32 R13, RZ, RZ, R2 ;  /* 0x000000ffff0d7224 */ /* 0x000fe200078e0002 */
[----:B------:R-:W-:Y:S01]  /*5ed0*/  F2FP.F16.F32.PACK_AB R189, R140, R189 ;  /* 0x000000bd8cbd723e */ /* 0x000fe200000000ff */
[----:B------:R-:W-:Y:S01]  /*5ee0*/  UPRMT UR9, UR6, 0x654, UR9 ;  /* 0x0000065406097896 */ /* 0x000fe20008000009 */
[----:B------:R-:W-:-:S02]  /*5ef0*/  F2FP.F16.F32.PACK_AB R191, R137, R191 ;  /* 0x000000bf89bf723e */ /* 0x000fc400000000ff */
[----:B------:R-:W-:Y:S01]  /*5f00*/  UMOV UR6, UR39 ;  /* 0x0000002700067c82 */ /* 0x000fe20008000000 */
[----:B------:R-:W-:Y:S02]  /*5f10*/  F2FP.F16.F32.PACK_AB R184, R128, R184 ;  /* 0x000000b880b8723e */ /* 0x000fe400000000ff */
[----:B------:R-:W-:Y:S02]  /*5f20*/  F2FP.F16.F32.PACK_AB R185, R136, R185 ;  /* 0x000000b988b9723e */ /* 0x000fe400000000ff */
[----:B------:R-:W-:Y:S01]  /*5f30*/  F2FP.F16.F32.PACK_AB R186, R125, R186 ;  /* 0x000000ba7dba723e */ /* 0x000fe200000000ff */
        /* <DEDUP_REMOVED lines=15> */
[----:B------:R-:W-:Y:S01]  /*6030*/  F2FP.F16.F32.PACK_AB R171, R129, R123 ;  /* 0x0000007b81ab723e */ /* 0x000fe200000000ff */
[----:B------:R-:W-:Y:S06]  /*6040*/  @P1 BRA `(.L_x_3476) ;  /* 0xffffffe000541947 */ /* 0x000fec000383ffff */
.L_x_3465:
        /* <DEDUP_REMOVED lines=99> */
.L_x_3477:
[----:B------:R-:W-:Y:S02]  /*6680*/  IMAD.U32 R0, RZ, RZ, UR39 ;  /* 0x00000027ff007e24 */ /* 0x000fe4000f8e00ff */
[----:B------:R-:W-:-:S03]  /*6690*/  IMAD.U32 R13, RZ, RZ, UR38 ;  /* 0x00000026ff0d7e24 */ /* 0x000fc6000f8e00ff */
[----:B------:R-:W-:Y:S01]  /*66a0*/  SHF.L.U32 R0, R0, 0x1f, RZ ;  /* 0x0000001f00007819 */ /* 0x000fe200000006ff */
[----:B------:R-:W-:-:S04]  /*66b0*/  IMAD R13, R13, 0x8, R4 ;  /* 0x000000080d0d7824 */ /* 0x000fc800078e0204 */
[----:B------:R0:W1:Y:S01]  /*66c0*/  SYNCS.PHASECHK.TRANS64.TRYWAIT P1, [R13+URZ+0x30850], R0 ;  /* 0x030850000d0075a7 */ /* 0x000062000802017f */
[----:B------:R-:W-:Y:S05]  /*66d0*/  @!P0 BRA `(.L_x_3478) ;  /* 0x0000000000048947 */ /* 0x000fea0003800000 */
[----:B------:R-:W-:Y:S01]  /*66e0*/  BPT.TRAP 0x1 ;  /* 0x000000040000795c */ /* 0x000fe20000300000 */
.L_x_3478:
[----:B------:R-:W-:Y:S02]  /*66f0*/  VIADD R4, R4, 0x400 ;  /* 0x0000040004047836 */ /* 0x000fe40000000000 */
[----:B------:R-:W-:-:S03]  /*6700*/  IMAD.U32 R7, RZ, RZ, UR38 ;  /* 0x00000026ff077e24 */ /* 0x000fc6000f8e00ff */
[----:B------:R-:W-:-:S04]  /*6710*/  SHF.R.U32.HI R4, RZ, 0x4, R4 ;  /* 0x00000004ff047819 */ /* 0x000fc80000011604 */
[----:B------:R-:W-:-:S04]  /*6720*/  LOP3.LUT R4, R4, 0x3fff, RZ, 0xc0, !PT ;  /* 0x00003fff04047812 */ /* 0x000fc800078ec0ff */
[----:B------:R-:W-:Y:S01]  /*6730*/  LOP3.LUT R4, R4, 0x3000000, RZ, 0xfc, !PT ;  /* 0x0300000004047812 */ /* 0x000fe200078efcff */
[----:B-1----:R-:W-:Y:S06]  /*6740*/  @P1 BRA `(.L_x_3479) ;  /* 0x0000000000081947 */ /* 0x002fec0003800000 */
[----:B------:R-:W1:Y:S02]  /*6750*/  SYNCS.PHASECHK.TRANS64.TRYWAIT P1, [R13+URZ+0x30850], R0 ;  /* 0x030850000d0075a7 */ /* 0x000e64000802017f */
[----:B-1----:R-:W-:Y:S05]  /*6760*/  @!P1 BRA `(.L_x_3480) ;  /* 0x000000a400089947 */ /* 0x002fea0003800000 */
.L_x_3479:
[----:B------:R-:W-:Y:S01]  /*6770*/  IMAD R6, R7, 0x900, R4 ;  /* 0x0000090007067824 */ /* 0x000fe200078e0204 */
[----:B------:R-:W-:Y:S05]  /*6780*/  WARPSYNC.ALL ;  /* 0x0000000000007948 */ /* 0x000fea0003800000 */
[----:B------:R-:W-:Y:S01]  /*6790*/  IMAD.MOV.U32 R7, RZ, RZ, 0x40000040 ;  /* 0x40000040ff077424 */ /* 0x000fe200078e00ff */
[C---:B------:R-:W-:Y:S01]  /*67a0*/  R2UR UR6, R6.reuse ;  /* 0x00000000060672ca */ /* 0x040fe200000e0000 */
[----:B------:R-:W-:Y:S01]  /*67b0*/  WARPGROUP.ARRIVE ;  /* 0x00000000000079c5 */ /* 0x000fe20000000000 */
[----:B------:R-:W-:Y:S01]  /*67c0*/  VIADD R8, R6, 0x80 ;  /* 0x0000008006087836 */ /* 0x000fe20000000000 */
[----:B01----:R-:W0:Y:S01]  /*67d0*/  SHFL.BFLY PT, R0, R11, 0x2, 0x1f ;  /* 0x0c401f000b007f89 */ /* 0x003e2200000e0000 */
[----:B------:R-:W-:Y:S01]  /*67e0*/  R2UR UR7, R7 ;  /* 0x00000000070772ca */ /* 0x000fe200000e0000 */
[----:B------:R-:W-:-:S02]  /*67f0*/  IMAD.MOV.U32 R9, RZ, RZ, 0x40000040 ;  /* 0x40000040ff097424 */ /* 0x000fc400078e00ff */
[----:B------:R-:W-:-:S10]  /*6800*/  IMAD.MOV.U32 R7, RZ, RZ, 0x40000040 ;  /* 0x40000040ff077424 */ /* 0x000fd400078e00ff */
[----:B------:R-:W-:Y:S01]  /*6810*/  HGMMA.64x192x16.F32 R24, R188, gdesc[UR4].tnspB, R24, gsb0 ;  /* 0x42e00004bc187df0 */ /* 0x000fe20008000818 */
[----:B------:R-:W-:Y:S01]  /*6820*/  R2UR UR6, R8 ;  /* 0x00000000080672ca */ /* 0x000fe200000e0000 */
[----:B------:R-:W-:Y:S01]  /*6830*/  VIADD R8, R6, 0x100 ;  /* 0x0000010006087836 */ /* 0x000fe20000000000 */
[----:B------:R-:W-:Y:S01]  /*6840*/  R2UR UR7, R9 ;  /* 0x00000000090772ca */ /* 0x000fe200000e0000 */
[----:B------:R-:W-:Y:S02]  /*6850*/  IMAD.MOV.U32 R9, RZ, RZ, 0x40000040 ;  /* 0x40000040ff097424 */ /* 0x000fe400078e00ff */
[----:B0-----:R-:W-:Y:S01]  /*6860*/  FADD.FTZ R0, R0, R11 ;  /* 0x0000000b00007221 */ /* 0x001fe20000010000 */
[----:B------:R-:W-:Y:S02]  /*6870*/  WARPGROUP.DEPBAR.LE gsb0, 0x0 ;  /* 0x00008000000079c5 */ /* 0x000fe40000010000 */
[----:B------:R-:W-:-:S11]  /*6880*/  WARPGROUP.ARRIVE ;  /* 0x00000000000079c5 */ /* 0x000fd60000000000 */
[----:B------:R-:W-:Y:S01]  /*6890*/  HGMMA.64x192x16.F32 R24, R184, gdesc[UR4].tnspB, R24, gsb0 ;  /* 0x42e00004b8187df0 */ /* 0x000fe20008000818 */
[----:B------:R-:W-:Y:S01]  /*68a0*/  R2UR UR6, R8 ;  /* 0x00000000080672ca */ /* 0x000fe200000e0000 */
[----:B------:R-:W-:Y:S01]  /*68b0*/  VIADD R8, R6, 0x180 ;  /* 0x0000018006087836 */ /* 0x000fe20000000000 */
[----:B------:R-:W-:Y:S02]  /*68c0*/  R2UR UR7, R9 ;  /* 0x00000000090772ca */ /* 0x000fe400000e0000 */
[----:B------:R-:W-:Y:S01]  /*68d0*/  MOV R9, 0x40000040 ;  /* 0x4000004000097802 */ /* 0x000fe20000000f00 */
[----:B------:R-:W-:Y:S02]  /*68e0*/  WARPGROUP.DEPBAR.LE gsb0, 0x0 ;  /* 0x00008000000079c5 */ /* 0x000fe40000010000 */
[----:B------:R-:W-:-:S12]  /*68f0*/  WARPGROUP.ARRIVE ;  /* 0x00000000000079c5 */ /* 0x000fd80000000000 */
[----:B------:R-:W-:Y:S01]  /*6900*/  HGMMA.64x192x16.F32 R24, R180, gdesc[UR4].tnspB, R24, gsb0 ;  /* 0x42e00004b4187df0 */ /* 0x000fe20008000818 */
[----:B------:R-:W-:Y:S01]  /*6910*/  R2UR UR6, R8 ;  /* 0x00000000080672ca */ /* 0x000fe200000e0000 */
[C---:B------:R-:W-:Y:S01]  /*6920*/  VIADD R8, R6.reuse, 0x200 ;  /* 0x0000020006087836 */ /* 0x040fe20000000000 */
[----:B------:R-:W-:Y:S01]  /*6930*/  R2UR UR7, R9 ;  /* 0x00000000090772ca */ /* 0x000fe200000e0000 */
[----:B------:R-:W-:Y:S02]  /*6940*/  IMAD.MOV.U32 R9, RZ, RZ, 0x40000040 ;  /* 0x40000040ff097424 */ /* 0x000fe400078e00ff */
[----:B------:R-:W-:Y:S01]  /*6950*/  VIADD R6, R6, 0x280 ;  /* 0x0000028006067836 */ /* 0x000fe20000000000 */
[----:B------:R-:W-:Y:S02]  /*6960*/  WARPGROUP.DEPBAR.LE gsb0, 0x0 ;  /* 0x00008000000079c5 */ /* 0x000fe40000010000 */
[----:B------:R-:W-:-:S11]  /*6970*/  WARPGROUP.ARRIVE ;  /* 0x00000000000079c5 */ /* 0x000fd60000000000 */
[----:B------:R-:W-:Y:S01]  /*6980*/  HGMMA.64x192x16.F32 R24, R176, gdesc[UR4].tnspB, R24, gsb0 ;  /* 0x42e00004b0187df0 */ /* 0x000fe20008000818 */
[----:B------:R-:W-:Y:S01]  /*6990*/  R2UR UR6, R8 ;  /* 0x00000000080672ca */ /* 0x000fe200000e0000 */
[----:B------:R-:W-:Y:S01]  /*69a0*/  IMAD.U32 R8, RZ, RZ, UR10 ;  /* 0x0000000aff087e24 */ /* 0x000fe2000f8e00ff */
[----:B------:R-:W-:Y:S01]  /*69b0*/  R2UR UR7, R9 ;  /* 0x00000000090772ca */ /* 0x000fe200000e0000 */
[----:B------:R-:W-:Y:S02]  /*69c0*/  WARPGROUP.DEPBAR.LE gsb0, 0x0 ;  /* 0x00008000000079c5 */ /* 0x000fe40000010000 */
[----:B------:R-:W-:-:S14]  /*69d0*/  WARPGROUP.ARRIVE ;  /* 0x00000000000079c5 */ /* 0x000fdc0000000000 */
[----:B------:R-:W-:Y:S01]  /*69e0*/  HGMMA.64x192x16.F32 R24, R172, gdesc[UR4].tnspB, R24, gsb0 ;  /* 0x42e00004ac187df0 */ /* 0x000fe20008000818 */
[----:B------:R-:W-:Y:S02]  /*69f0*/  R2UR UR6, R6 ;  /* 0x00000000060672ca */ /* 0x000fe400000e0000 */
[----:B------:R-:W-:Y:S02]  /*6a00*/  R2UR UR7, R7 ;  /* 0x00000000070772ca */ /* 0x000fe400000e0000 */
[----:B------:R-:W0:Y:S02]  /*6a10*/  SHFL.BFLY PT, R7, R10, 0x2, 0x1f ;  /* 0x0c401f000a077f89 */ /* 0x000e2400000e0000 */
[----:B0-----:R-:W-:Y:S01]  /*6a20*/  FADD.FTZ R4, R7, R10 ;  /* 0x0000000a07047221 */ /* 0x001fe20000010000 */
[----:B------:R-:W-:Y:S01]  /*6a30*/  IMAD.U32 R10, RZ, RZ, UR10 ;  /* 0x0000000aff0a7e24 */ /* 0x000fe2000f8e00ff */
[----:B------:R-:W0:Y:S04]  /*6a40*/  SHFL.BFLY PT, R7, R0, 0x1, 0x1f ;  /* 0x0c201f0000077f89 */ /* 0x000e2800000e0000 */
[----:B------:R-:W1:Y:S01]  /*6a50*/  SHFL.BFLY PT, R9, R4, 0x1, 0x1f ;  /* 0x0c201f0004097f89 */ /* 0x000e6200000e0000 */
[----:B0-----:R-:W-:Y:S01]  /*6a60*/  FADD.FTZ R12, R0, R7 ;  /* 0x00000007000c7221 */ /* 0x001fe20000010000 */
[----:B------:R-:W-:Y:S01]  /*6a70*/  CS2R R6, SRZ ;  /* 0x0000000000067805 */ /* 0x000fe2000001ff00 */
[----:B------:R-:W-:-:S02]  /*6a80*/  IMAD.MOV.U32 R0, RZ, RZ, -0x800000 ;  /* 0xff800000ff007424 */ /* 0x000fc400078e00ff */
        /* <DEDUP_REMOVED lines=16> */
[----:B------:R-:W-:Y:S03]  /*6b90*/  HGMMA.64x192x16.F32 R24, R168, gdesc[UR4].tnspB, R24, gsb0 ;  /* 0x42e00004a8187df0 */ /* 0x000fe60008000818 */
[----:B------:R-:W-:Y:S02]  /*6ba0*/  WARPGROUP.DEPBAR.LE gsb0, 0x0 ;  /* 0x00008000000079c5 */ /* 0x000fe40000010000 */
[----:B--23--:R-:W-:Y:S05]  /*6bb0*/  @!P0 BRA `(.L_x_3481) ;  /* 0x0000000000048947 */ /* 0x00cfea0003800000 */
[----:B------:R-:W-:Y:S01]  /*6bc0*/  BPT.TRAP 0x1 ;  /* 0x000000040000795c */ /* 0x000fe20000300000 */
.L_x_3481:
[----:B------:R-:W-:Y:S01]  /*6bd0*/  R2UR UR4, R215 ;  /* 0x00000000d70472ca */ /* 0x000fe200000e0000 */
[----:B------:R-:W-:Y:S01]  /*6be0*/  VIADD R2, R13, 0x30860 ;  /* 0x000308600d027836 */ /* 0x000fe20000000000 */
[----:B------:R-:W-:Y:S01]  /*6bf0*/  UIADD3 UR38, UR38, 0x1, URZ ;  /* 0x0000000126267890 */ /* 0x000fe2000fffe03f */
[-C--:B------:R-:W-:Y:S01]  /*6c00*/  FMUL.FTZ R24, R24, R7.reuse ;  /* 0x0000000718187220 */ /* 0x080fe20000410000 */
[-C--:B------:R-:W-:Y:S01]  /*6c10*/  FMUL.FTZ R25, R25, R7.reuse ;  /* 0x0000000719197220 */ /* 0x080fe20000410000 */
[-C--:B------:R-:W-:Y:S01]  /*6c20*/  FMUL.FTZ R28, R28, R7.reuse ;  /* 0x000000071c1c7220 */ /* 0x080fe20000410000 */
[----:B------:R-:W-:Y:S01]  /*6c30*/  PRMT R2, R5, 0x654, R2 ;  /* 0x0000065405027816 */ /* 0x000fe20000000002 */
[----:B------:R-:W-:Y:S01]  /*6c40*/  UISETP.NE.AND UP0, UPT, UR38, 0x2, UPT ;  /* 0x000000022600788c */ /* 0x000fe2000bf05270 */
[-C--:B------:R-:W-:Y:S01]  /*6c50*/  FMUL.FTZ R29, R29, R7.reuse ;  /* 0x000000071d1d7220 */ /* 0x080fe20000410000 */
[-C--:B------:R-:W-:Y:S01]  /*6c60*/  FMUL.FTZ R32, R32, R7.reuse ;  /* 0x0000000720207220 */ /* 0x080fe20000410000 */
[----:B------:R1:W-:Y:S01]  /*6c70*/  SYNCS.ARRIVE.TRANS64.RED.A1T0 RZ, [R2+URZ], RZ ;  /* 0x000000ff02ff79a7 */ /* 0x0003e2000810043f */
[-C--:B------:R-:W-:Y:S01]  /*6c80*/  FMUL.FTZ R33, R33, R7.reuse ;  /* 0x0000000721217220 */ /* 0x080fe20000410000 */
[-C--:B------:R-:W-:Y:S01]  /*6c90*/  FMUL.FTZ R36, R36, R7.reuse ;  /* 0x0000000724247220 */ /* 0x080fe20000410000 */
[----:B------:R-:W-:Y:S01]  /*6ca0*/  UIADD3 UR4, UR4, 0x1, URZ ;  /* 0x0000000104047890 */ /* 0x000fe2000fffe03f */
[-C--:B------:R-:W-:Y:S01]  /*6cb0*/  FMUL.FTZ R37, R37, R7.reuse ;  /* 0x0000000725257220 */ /* 0x080fe20000410000 */
[-C--:B------:R-:W-:Y:S01]  /*6cc0*/  FMUL.FTZ R40, R40, R7.reuse ;  /* 0x0000000728287220 */ /* 0x080fe20000410000 */
[-C--:B------:R-:W-:Y:S01]  /*6cd0*/  FMUL.FTZ R41, R41, R7.reuse ;  /* 0x0000000729297220 */ /* 0x080fe20000410000 */
[-C--:B------:R-:W-:Y:S01]  /*6ce0*/  FMUL.FTZ R44, R44, R7.reuse ;  /* 0x000000072c2c7220 */ /* 0x080fe20000410000 */
[-C--:B------:R-:W-:Y:S01]  /*6cf0*/  FMUL.FTZ R45, R45, R7.reuse ;  /* 0x000000072d2d7220 */ /* 0x080fe20000410000 */
[----:B------:R-:W-:Y:S01]  /*6d00*/  IMAD.U32 R215, RZ, RZ, UR4 ;  /* 0x00000004ffd77e24 */ /* 0x000fe2000f8e00ff */
        /* <DEDUP_REMOVED lines=19> */
[-C--:B-1----:R-:W-:Y:S01]  /*6e40*/  FMUL.FTZ R2, R84, R7.reuse ;  /* 0x0000000754027220 */ /* 0x082fe20000410000 */
        /* <DEDUP_REMOVED lines=18> */
[-C--:B0-----:R-:W-:Y:S01]  /*6f70*/  FMUL.FTZ R26, R26, R6.reuse ;  /* 0x000000061a1a7220 */ /* 0x081fe20000410000 */
        /* <DEDUP_REMOVED lines=48> */
[----:B------:R-:W-:-:S12]  /*7280*/  ULOP3.LUT UR39, UR39, UR4, URZ, 0x3c, !UPT ;  /* 0x0000000427277292 */ /* 0x000fd8000f8e3c3f */
.L_x_3457:
        /* <DEDUP_REMOVED lines=11> */
[----:B------:R-:W2:Y:S01]  /*7340*/  LDL R5, [R1+0x24] ;  /* 0x0000240001057983 */ /* 0x000ea20000100800 */
[----:B------:R-:W0:Y:S01]  /*7350*/  S2UR UR4, SR_SWINHI ;  /* 0x00000000000479c3 */ /* 0x000e220000002f00 */
[----:B------:R-:W-:Y:S01]  /*7360*/  IMAD.MOV.U32 R8, RZ, RZ, 0x2 ;  /* 0x00000002ff087424 */ /* 0x000fe200078e00ff */
[----:B------:R-:W-:Y:S01]  /*7370*/  R2UR UR20, R18 ;  /* 0x00000000121472ca */ /* 0x000fe200000e0000 */
[----:B------:R-:W-:Y:S01]  /*7380*/  ULDC.64 UR14, c[0x0][0xc00] ;  /* 0x00030000000e7ab9 */ /* 0x000fe20000000a00 */
[----:B------:R-:W-:Y:S01]  /*7390*/  R2UR UR17, R214 ;  /* 0x00000000d61172ca */ /* 0x000fe200000e0000 */
[----:B------:R-:W3:Y:S01]  /*73a0*/  LDL R140, [R1+0x20] ;  /* 0x00002000018c7983 */ /* 0x000ee20000100800 */
[----:B------:R-:W-:Y:S02]  /*73b0*/  R2UR UR19, R212 ;  /* 0x00000000d41372ca */ /* 0x000fe400000e0000 */
[----:B------:R-:W-:Y:S02]  /*73c0*/  R2UR UR18, R23 ;  /* 0x00000000171272ca */ /* 0x000fe400000e0000 */
[----:B------:R-:W-:Y:S01]  /*73d0*/  R2UR UR22, R211 ;  /* 0x00000000d31672ca */ /* 0x000fe200000e0000 */
[----:B------:R-:W-:Y:S01]  /*73e0*/  UMOV UR10, UR8 ;  /* 0x00000008000a7c82 */ /* 0x000fe20008000000 */
[----:B0-----:R-:W-:Y:S01]  /*73f0*/  UMOV UR11, UR4 ;  /* 0x00000004000b7c82 */ /* 0x001fe20008000000 */
[----:B------:R-:W-:-:S04]  /*7400*/  USHF.L.U32 UR4, UR61, 0x2, URZ ;  /* 0x000000023d047899 */ /* 0x000fc8000800063f */
[----:B------:R-:W-:Y:S02]  /*7410*/  USHF.L.U64.HI UR16, UR61, 0x2, UR17 ;  /* 0x000000023d107899 */ /* 0x000fe40008010211 */
[----:B------:R-:W-:-:S04]  /*7420*/  UIADD3 UR9, UP0, UR4, UR14, URZ ;  /* 0x0000000e04097290 */ /* 0x000fc8000ff1e03f */
[----:B------:R-:W-:Y:S01]  /*7430*/  UIADD3.X UR12, UR16, UR15, URZ, UP0, !UPT ;  /* 0x0000000f100c7290 */ /* 0x000fe200087fe43f */
[----:B------:R-:W-:Y:S01]  /*7440*/  BAR.SYNC.DEFER_BLOCKING 0x1, 0x100 ;  /* 0x0044000000007b1d */ /* 0x000fe20000010000 */
[----:B--2---:R-:W-:-:S03]  /*7450*/  IMAD.WIDE R8, R5, R8, UR10 ;  /* 0x0000000a05087e25 */ /* 0x004fc6000f8e0208 */
[C---:B------:R-:W-:Y:S02]  /*7460*/  LOP3.LUT R5, R8.reuse, 0x380, RZ, 0xc0, !PT ;  /* 0x0000038008057812 */ /* 0x040fe400078ec0ff */
[C---:B------:R-:W-:Y:S02]  /*7470*/  IADD3 R6, P2, R8.reuse, 0x20, RZ ;  /* 0x0000002008067810 */ /* 0x040fe40007f5e0ff */
[C---:B------:R-:W-:Y:S02]  /*7480*/  IADD3 R11, P1, R8.reuse, 0x40, RZ ;  /* 0x00000040080b7810 */ /* 0x040fe40007f3e0ff */
[C---:B------:R-:W-:Y:S02]  /*7490*/  IADD3 R133, P6, R8.reuse, 0x60, RZ ;  /* 0x0000006008857810 */ /* 0x040fe40007fde0ff */
[C---:B------:R-:W-:Y:S02]  /*74a0*/  IADD3 R135, P5, R8.reuse, 0x4000, RZ ;  /* 0x0000400008877810 */ /* 0x040fe40007fbe0ff */
[----:B------:R-:W-:Y:S01]  /*74b0*/  SHF.R.U64 R5, R5, 0x3, RZ ;  /* 0x0000000305057819 */ /* 0x000fe200000012ff */
[--C-:B------:R-:W-:Y:S01]  /*74c0*/  IMAD.X R13, RZ, RZ, R9.reuse, P2 ;  /* 0x000000ffff0d7224 */ /* 0x100fe200010e0609 */
[C---:B------:R-:W-:Y:S01]  /*74d0*/  IADD3 R88, P0, R8.reuse, 0x4020, RZ ;  /* 0x0000402008587810 */ /* 0x040fe20007f1e0ff */
[--C-:B------:R-:W-:Y:S01]  /*74e0*/  IMAD.X R15, RZ, RZ, R9.reuse, P1 ;  /* 0x000000ffff0f7224 */ /* 0x100fe200008e0609 */
[C---:B------:R-:W-:Y:S01]  /*74f0*/  IADD3 R137, P4, R8.reuse, 0x4040, RZ ;  /* 0x0000404008897810 */ /* 0x040fe20007f9e0ff */
[--C-:B------:R-:W-:Y:S01]  /*7500*/  IMAD.X R85, RZ, RZ, R9.reuse, P6 ;  /* 0x000000ffff557224 */ /* 0x100fe200030e0609 */
[C---:B------:R-:W-:Y:S01]  /*7510*/  IADD3 R139, P3, R8.reuse, 0x4060, RZ ;  /* 0x00004060088b7810 */ /* 0x040fe20007f7e0ff */
[----:B------:R-:W-:Y:S01]  /*7520*/  IMAD.X R87, RZ, RZ, R9, P5 ;  /* 0x000000ffff577224 */ /* 0x000fe200028e0609 */
[----:B------:R-:W-:-:S02]  /*7530*/  IADD3 R94, P2, R8, 0x8000, RZ ;  /* 0x00008000085e7810 */ /* 0x000fc40007f5e0ff */
[C---:B------:R-:W-:Y:S02]  /*7540*/  IADD3 R128, P1, R8.reuse, 0x8020, RZ ;  /* 0x0000802008807810 */ /* 0x040fe40007f3e0ff */
[C---:B------:R-:W-:Y:S02]  /*7550*/  IADD3 R141, P6, R8.reuse, 0x8040, RZ ;  /* 0x00008040088d7810 */ /* 0x040fe40007fde0ff */
[----:B------:R-:W-:Y:S02]  /*7560*/  IADD3 R143, P5, R8, 0x8060, RZ ;  /* 0x00008060088f7810 */ /* 0x000fe40007fbe0ff */
[----:B------:R-:W-:Y:S02]  /*7570*/  LOP3.LUT R8, R5, R8, RZ, 0x3c, !PT ;  /* 0x0000000805087212 */ /* 0x000fe400078e3cff */
[----:B------:R-:W-:Y:S02]  /*7580*/  LOP3.LUT R5, R6, 0x380, RZ, 0xc0, !PT ;  /* 0x0000038006057812 */ /* 0x000fe400078ec0ff */
[----:B------:R-:W-:-:S02]  /*7590*/  LOP3.LUT R10, R11, 0x380, RZ, 0xc0, !PT ;  /* 0x000003800b0a7812 */ /* 0x000fc400078ec0ff */
[----:B------:R-:W-:Y:S02]  /*75a0*/  SHF.R.U64 R5, R5, 0x3, RZ ;  /* 0x0000000305057819 */ /* 0x000fe400000012ff */
[----:B------:R-:W-:Y:S02]  /*75b0*/  SHF.R.U64 R10, R10, 0x3, RZ ;  /* 0x000000030a0a7819 */ /* 0x000fe400000012ff */
[----:B------:R-:W-:Y:S02]  /*75c0*/  LOP3.LUT R12, R5, R6, RZ, 0x3c, !PT ;  /* 0x00000006050c7212 */ /* 0x000fe400078e3cff */
[----:B------:R-:W-:Y:S02]  /*75d0*/  LOP3.LUT R6, R137, 0x380, RZ, 0xc0, !PT ;  /* 0x0000038089067812 */ /* 0x000fe400078ec0ff */
[----:B------:R-:W-:Y:S02]  /*75e0*/  LOP3.LUT R5, R88, 0x380, RZ, 0xc0, !PT ;  /* 0x0000038058057812 */ /* 0x000fe400078ec0ff */
[----:B------:R-:W-:-:S02]  /*75f0*/  LOP3.LUT R18, R133, 0x380, RZ, 0xc0, !PT ;  /* 0x0000038085127812 */ /* 0x000fc400078ec0ff */
[----:B------:R-:W-:Y:S02]  /*7600*/  LOP3.LUT R86, R135, 0x380, RZ, 0xc0, !PT ;  /* 0x0000038087567812 */ /* 0x000fe400078ec0ff */
[----:B------:R-:W-:Y:S02]  /*7610*/  SHF.R.U64 R6, R6, 0x3, RZ ;  /* 0x0000000306067819 */ /* 0x000fe400000012ff */
[----:B------:R-:W-:Y:S02]  /*7620*/  LOP3.LUT R14, R10, R11, RZ, 0x3c, !PT ;  /* 0x0000000b0a0e7212 */ /* 0x000fe400078e3cff */
[----:B------:R-:W-:Y:S02]  /*7630*/  SHF.R.U64 R5, R5, 0x3, RZ ;  /* 0x0000000305057819 */ /* 0x000fe400000012ff */
[----:B------:R-:W-:Y:S02]  /*7640*/  LOP3.LUT R10, R139, 0x380, RZ, 0xc0, !PT ;  /* 0x000003808b0a7812 */ /* 0x000fe400078ec0ff */
[----:B------:R-:W-:-:S02]  /*7650*/  LOP3.LUT R11, R94, 0x380, RZ, 0xc0, !PT ;  /* 0x000003805e0b7812 */ /* 0x000fc400078ec0ff */
[----:B------:R-:W-:Y:S02]  /*7660*/  SHF.R.U64 R18, R18, 0x3, RZ ;  /* 0x0000000312127819 */ /* 0x000fe400000012ff */
[----:B------:R-:W-:Y:S02]  /*7670*/  SHF.R.U64 R86, R86, 0x3, RZ ;  /* 0x0000000356567819 */ /* 0x000fe400000012ff */
[----:B------:R-:W-:Y:S02]  /*7680*/  LOP3.LUT R90, R6, R137, RZ, 0x3c, !PT ;  /* 0x00000089065a7212 */ /* 0x000fe400078e3cff */
[----:B------:R-:W-:Y:S02]  /*7690*/  LOP3.LUT R88, R5, R88, RZ, 0x3c, !PT ;  /* 0x0000005805587212 */ /* 0x000fe400078e3cff */
[----:B------:R-:W-:Y:S02]  /*76a0*/  LOP3.LUT R6, R141, 0x380, RZ, 0xc0, !PT ;  /* 0x000003808d067812 */ /* 0x000fe400078ec0ff */
[----:B------:R-:W-:-:S02]  /*76b0*/  SHF.R.U64 R10, R10, 0x3, RZ ;  /* 0x000000030a0a7819 */ /* 0x000fc400000012ff */
[----:B------:R-:W-:Y:S02]  /*76c0*/  SHF.R.U64 R11, R11, 0x3, RZ ;  /* 0x000000030b0b7819 */ /* 0x000fe400000012ff */
[----:B------:R-:W-:Y:S02]  /*76d0*/  LOP3.LUT R5, R128, 0x380, RZ, 0xc0, !PT ;  /* 0x0000038080057812 */ /* 0x000fe400078ec0ff */
[----:B------:R-:W-:Y:S01]  /*76e0*/  LOP3.LUT R132, R143, 0x380, RZ, 0xc0, !PT ;  /* 0x000003808f847812 */ /* 0x000fe200078ec0ff */
[--C-:B------:R-:W-:Y:S01]  /*76f0*/  IMAD.X R89, RZ, RZ, R9.reuse, P0 ;  /* 0x000000ffff597224 */ /* 0x100fe200000e0609 */
[----:B------:R-:W-:Y:S02]  /*7700*/  LOP3.LUT R84, R18, R133, RZ, 0x3c, !PT ;  /* 0x0000008512547212 */ /* 0x000fe400078e3cff */
[----:B------:R-:W-:Y:S01]  /*7710*/  LOP3.LUT R86, R86, R135, RZ, 0x3c, !PT ;  /* 0x0000008756567212 */ /* 0x000fe200078e3cff */
[--C-:B------:R-:W-:Y:S01]  /*7720*/  IMAD.X R93, RZ, RZ, R9.reuse, P3 ;  /* 0x000000ffff5d7224 */ /* 0x100fe200018e0609 */
[----:B------:R-:W-:Y:S01]  /*7730*/  SHF.R.U64 R6, R6, 0x3, RZ ;  /* 0x0000000306067819 */ /* 0x000fe200000012ff */
[--C-:B------:R-:W-:Y:S01]  /*7740*/  IMAD.X R95, RZ, RZ, R9.reuse, P2 ;  /* 0x000000ffff5f7224 */ /* 0x100fe200010e0609 */
[----:B------:R-:W-:Y:S01]  /*7750*/  IADD3.X R91, RZ, R9, RZ, P4, !PT ;  /* 0x00000009ff5b7210 */ /* 0x000fe200027fe4ff */
[--C-:B------:R-:W-:Y:S01]  /*7760*/  IMAD.X R129, RZ, RZ, R9.reuse, P1 ;  /* 0x000000ffff817224 */ /* 0x100fe200008e0609 */
[----:B------:R-:W-:Y:S01]  /*7770*/  LOP3.LUT R92, R10, R139, RZ, 0x3c, !PT ;  /* 0x0000008b0a5c7212 */ /* 0x000fe200078e3cff */
[--C-:B------:R-:W-:Y:S01]  /*7780*/  IMAD.X R131, RZ, RZ, R9.reuse, P6 ;  /* 0x000000ffff837224 */ /* 0x100fe200030e0609 */
[----:B------:R-:W-:Y:S01]  /*7790*/  LOP3.LUT R94, R11, R94, RZ, 0x3c, !PT ;  /* 0x0000005e0b5e7212 */ /* 0x000fe200078e3cff */
[----:B------:R-:W-:Y:S01]  /*77a0*/  IMAD.X R7, RZ, RZ, R9, P5 ;  /* 0x000000ffff077224 */ /* 0x000fe200028e0609 */
[----:B------:R-:W-:-:S02]  /*77b0*/  MOV R18, R8 ;  /* 0x0000000800127202 */ /* 0x000fc40000000f00 */
[----:B------:R-:W-:Y:S02]  /*77c0*/  SHF.R.U64 R5, R5, 0x3, RZ ;  /* 0x0000000305057819 */ /* 0x000fe400000012ff */
[----:B------:R-:W-:Y:S02]  /*77d0*/  SHF.R.U64 R132, R132, 0x3, RZ ;  /* 0x0000000384847819 */ /* 0x000fe400000012ff */
[----:B------:R-:W-:Y:S02]  /*77e0*/  F2FP.F16.F32.PACK_AB R8, R25, R24 ;  /* 0x000000181908723e */ /* 0x000fe400000000ff */
[----:B------:R-:W-:Y:S02]  /*77f0*/  F2FP.F16.F32.PACK_AB R9, R27, R26 ;  /* 0x0000001a1b09723e */ /* 0x000fe400000000ff */
[----:B------:R-:W-:Y:S02]  /*7800*/  F2FP.F16.F32.PACK_AB R10, R29, R28 ;  /* 0x0000001c1d0a723e */ /* 0x000fe400000000ff */
[----:B------:R-:W-:-:S02]  /*7810*/  F2FP.F16.F32.PACK_AB R11, R31, R30 ;  /* 0x0000001e1f0b723e */ /* 0x000fc400000000ff */
[----:B------:R-:W-:Y:S02]  /*7820*/  MOV R136, R84 ;  /* 0x0000005400887202 */ /* 0x000fe40000000f00 */
[----:B------:R-:W-:Y:S02]  /*7830*/  MOV R135, R86 ;  /* 0x0000005600877202 */ /* 0x000fe40000000f00 */
[----:B------:R-:W-:Y:S02]  /*7840*/  LOP3.LUT R130, R6, R141, RZ, 0x3c, !PT ;  /* 0x0000008d06827212 */ /* 0x000fe400078e3cff */
[----:B------:R-:W-:Y:S02]  /*7850*/  MOV R138, R12 ;  /* 0x0000000c008a7202 */ /* 0x000fe40000000f00 */
[----:B------:R-:W-:Y:S02]  /*7860*/  F2FP.F16.F32.PACK_AB R84, R33, R32 ;  /* 0x000000202154723e */ /* 0x000fe400000000ff */
[----:B------:R-:W-:-:S02]  /*7870*/  F2FP.F16.F32.PACK_AB R85, R35, R34 ;  /* 0x000000222355723e */ /* 0x000fc400000000ff */
[----:B------:R-:W-:Y:S02]  /*7880*/  F2FP.F16.F32.PACK_AB R86, R37, R36 ;  /* 0x000000242556723e */ /* 0x000fe400000000ff */
[----:B------:R-:W-:Y:S02]  /*7890*/  F2FP.F16.F32.PACK_AB R87, R39, R38 ;  /* 0x000000262757723e */ /* 0x000fe400000000ff */
[----:B------:R-:W-:Y:S02]  /*78a0*/  LOP3.LUT R128, R5, R128, RZ, 0x3c, !PT ;  /* 0x0000008005807212 */ /* 0x000fe400078e3cff */
[----:B------:R-:W-:Y:S02]  /*78b0*/  LOP3.LUT R6, R132, R143, RZ, 0x3c, !PT ;  /* 0x0000008f84067212 */ /* 0x000fe400078e3cff */
[----:B------:R-:W-:Y:S02]  /*78c0*/  MOV R134, R88 ;  /* 0x0000005800867202 */ /* 0x000fe40000000f00 */
[----:B------:R-:W-:Y:S01]  /*78d0*/  MOV R133, R90 ;  /* 0x0000005a00857202 */ /* 0x000fe20000000f00 */
[----:B------:R0:W-:Y:S01]  /*78e0*/  STSM.16.M88.4 [R18], R8 ;  /* 0x0000000812007844 */ /* 0x0001e20000000200 */
[----:B------:R-:W-:-:S02]  /*78f0*/  MOV R137, R14 ;  /* 0x0000000e00897202 */ /* 0x000fc40000000f00 */
[----:B------:R-:W-:Y:S02]  /*7900*/  MOV R132, R92 ;  /* 0x0000005c00847202 */ /* 0x000fe40000000f00 */
[----:B------:R-:W-:Y:S02]  /*7910*/  MOV R5, R94 ;  /* 0x0000005e00057202 */ /* 0x000fe40000000f00 */
[----:B------:R-:W-:Y:S02]  /*7920*/  F2FP.F16.F32.PACK_AB R88, R41, R40 ;  /* 0x000000282958723e */ /* 0x000fe400000000ff */
[----:B------:R-:W-:Y:S02]  /*7930*/  F2FP.F16.F32.PACK_AB R89, R43, R42 ;  /* 0x0000002a2b59723e */ /* 0x000fe400000000ff */
[----:B------:R-:W-:Y:S02]  /*7940*/  F2FP.F16.F32.PACK_AB R90, R45, R44 ;  /* 0x0000002c2d5a723e */ /* 0x000fe400000000ff */
[----:B------:R-:W-:-:S02]  /*7950*/  F2FP.F16.F32.PACK_AB R91, R47, R46 ;  /* 0x0000002e2f5b723e */ /* 0x000fc400000000ff */
[----:B------:R-:W-:Y:S02]  /*7960*/  F2FP.F16.F32.PACK_AB R92, R49, R48 ;  /* 0x00000030315c723e */ /* 0x000fe400000000ff */
[----:B------:R-:W-:Y:S02]  /*7970*/  F2FP.F16.F32.PACK_AB R93, R51, R50 ;  /* 0x00000032335d723e */ /* 0x000fe400000000ff */
[----:B------:R-:W-:Y:S02]  /*7980*/  F2FP.F16.F32.PACK_AB R94, R53, R52 ;  /* 0x00000034355e723e */ /* 0x000fe400000000ff */
[----:B------:R-:W-:Y:S01]  /*7990*/  F2FP.F16.F32.PACK_AB R95, R55, R54 ;  /* 0x00000036375f723e */ /* 0x000fe200000000ff */
[----:B------:R1:W-:Y:S01]  /*79a0*/  STSM.16.M88.4 [R138], R84 ;  /* 0x000000548a007844 */ /* 0x0003e20000000200 */
[----:B0-----:R-:W-:Y:S02]  /*79b0*/  F2FP.F16.F32.PACK_AB R8, R57, R56 ;  /* 0x000000383908723e */ /* 0x001fe400000000ff */
[----:B------:R-:W-:-:S02]  /*79c0*/  F2FP.F16.F32.PACK_AB R9, R59, R58 ;  /* 0x0000003a3b09723e */ /* 0x000fc400000000ff */
[----:B------:R-:W-:Y:S02]  /*79d0*/  F2FP.F16.F32.PACK_AB R10, R61, R60 ;  /* 0x0000003c3d0a723e */ /* 0x000fe400000000ff */
[----:B------:R-:W-:Y:S02]  /*79e0*/  F2FP.F16.F32.PACK_AB R11, R63, R62 ;  /* 0x0000003e3f0b723e */ /* 0x000fe400000000ff */
[----:B------:R-:W-:Y:S02]  /*79f0*/  F2FP.F16.F32.PACK_AB R12, R65, R64 ;  /* 0x00000040410c723e */ /* 0x000fe400000000ff */
[----:B------:R-:W-:Y:S02]  /*7a00*/  F2FP.F16.F32.PACK_AB R13, R67, R66 ;  /* 0x00000042430d723e */ /* 0x000fe400000000ff */
[----:B------:R-:W-:Y:S02]  /*7a10*/  F2FP.F16.F32.PACK_AB R14, R69, R68 ;  /* 0x00000044450e723e */ /* 0x000fe400000000ff */
[----:B------:R-:W-:Y:S01]  /*7a20*/  F2FP.F16.F32.PACK_AB R15, R71, R70 ;  /* 0x00000046470f723e */ /* 0x000fe200000000ff */
[----:B------:R0:W-:Y:S01]  /*7a30*/  STSM.16.M88.4 [R137], R88 ;  /* 0x0000005889007844 */ /* 0x0001e20000000200 */
[----:B-1----:R-:W-:-:S02]  /*7a40*/  F2FP.F16.F32.PACK_AB R84, R73, R72 ;  /* 0x000000484954723e */ /* 0x002fc400000000ff */
[----:B------:R-:W-:Y:S02]  /*7a50*/  F2FP.F16.F32.PACK_AB R85, R75, R74 ;  /* 0x0000004a4b55723e */ /* 0x000fe400000000ff */
[----:B------:R-:W-:Y:S02]  /*7a60*/  F2FP.F16.F32.PACK_AB R86, R77, R76 ;  /* 0x0000004c4d56723e */ /* 0x000fe400000000ff */
[----:B------:R-:W-:Y:S01]  /*7a70*/  F2FP.F16.F32.PACK_AB R87, R79, R78 ;  /* 0x0000004e4f57723e */ /* 0x000fe200000000ff */
[----:B------:R1:W-:Y:S01]  /*7a80*/  STSM.16.M88.4 [R136], R92 ;  /* 0x0000005c88007844 */ /* 0x0003e20000000200 */
[----:B------:R-:W-:-:S03]  /*7a90*/  MOV R128, R128 ;  /* 0x0000008000807202 */ /* 0x000fc60000000f00 */
[----:B------:R2:W-:Y:S01]  /*7aa0*/  STSM.16.M88.4 [R135], R8 ;  /* 0x0000000887007844 */ /* 0x0005e20000000200 */
[----:B------:R-:W-:Y:S02]  /*7ab0*/  MOV R130, R130 ;  /* 0x0000008200827202 */ /* 0x000fe40000000f00 */
[----:B0-----:R-:W-:Y:S02]  /*7ac0*/  F2FP.F16.F32.PACK_AB R88, R81, R80 ;  /* 0x000000505158723e */ /* 0x001fe400000000ff */
        /* <DEDUP_REMOVED lines=9> */
[----:B--2---:R-:W-:Y:S02]  /*7b60*/  F2FP.F16.F32.PACK_AB R8, R97, R96 ;  /* 0x000000606108723e */ /* 0x004fe400000000ff */
[----:B------:R-:W-:Y:S02]  /*7b70*/  F2FP.F16.F32.PACK_AB R9, R99, R98 ;  /* 0x000000626309723e */ /* 0x000fe400000000ff */
[----:B------:R-:W-:-:S02]  /*7b80*/  F2FP.F16.F32.PACK_AB R10, R101, R100 ;  /* 0x00000064650a723e */ /* 0x000fc400000000ff */
[----:B------:R-:W-:Y:S02]  /*7b90*/  F2FP.F16.F32.PACK_AB R11, R103, R102 ;  /* 0x00000066670b723e */ /* 0x000fe400000000ff */
[----:B0-----:R-:W-:Y:S02]  /*7ba0*/  F2FP.F16.F32.PACK_AB R12, R105, R104 ;  /* 0x00000068690c723e */ /* 0x001fe400000000ff */
[----:B------:R-:W-:Y:S02]  /*7bb0*/  F2FP.F16.F32.PACK_AB R13, R107, R106 ;  /* 0x0000006a6b0d723e */ /* 0x000fe400000000ff */
[----:B------:R-:W-:Y:S02]  /*7bc0*/  F2FP.F16.F32.PACK_AB R14, R109, R108 ;  /* 0x0000006c6d0e723e */ /* 0x000fe400000000ff */
[----:B------:R-:W-:Y:S01]  /*7bd0*/  F2FP.F16.F32.PACK_AB R15, R111, R110 ;  /* 0x0000006e6f0f723e */ /* 0x000fe200000000ff */
[----:B------:R-:W-:Y:S01]  /*7be0*/  STSM.16.M88.4 [R132], R88 ;  /* 0x0000005884007844 */ /* 0x000fe20000000200 */
[----:B------:R-:W-:-:S02]  /*7bf0*/  MOV R18, R6 ;  /* 0x0000000600127202 */ /* 0x000fc40000000f00 */
[----:B-1----:R-:W-:Y:S02]  /*7c00*/  F2FP.F16.F32.PACK_AB R84, R113, R112 ;  /* 0x000000707154723e */ /* 0x002fe400000000ff */
[----:B------:R-:W-:Y:S02]  /*7c10*/  F2FP.F16.F32.PACK_AB R85, R115, R114 ;  /* 0x000000727355723e */ /* 0x000fe400000000ff */
[----:B------:R-:W-:Y:S02]  /*7c20*/  F2FP.F16.F32.PACK_AB R86, R117, R116 ;  /* 0x000000747556723e */ /* 0x000fe400000000ff */
[----:B------:R-:W-:Y:S01]  /*7c30*/  F2FP.F16.F32.PACK_AB R87, R119, R118 ;  /* 0x000000767757723e */ /* 0x000fe200000000ff */
[----:B------:R-:W-:Y:S04]  /*7c40*/  STSM.16.M88.4 [R5], R92 ;  /* 0x0000005c05007844 */ /* 0x000fe80000000200 */
[----:B------:R-:W-:Y:S04]  /*7c50*/  STSM.16.M88.4 [R128], R8 ;  /* 0x0000000880007844 */ /* 0x000fe80000000200 */
[----:B------:R-:W-:Y:S04]  /*7c60*/  STSM.16.M88.4 [R130], R12 ;  /* 0x0000000c82007844 */ /* 0x000fe80000000200 */
[----:B------:R0:W-:Y:S01]  /*7c70*/  STSM.16.M88.4 [R18], R84 ;  /* 0x0000005412007844 */ /* 0x0001e20000000200 */
[----:B------:R-:W-:Y:S01]  /*7c80*/  BAR.SYNC.DEFER_BLOCKING 0x1, 0x100 ;  /* 0x0044000000007b1d */ /* 0x000fe20000010000 */
[----:B------:R-:W-:-:S04]  /*7c90*/  ISETP.NE.U32.AND P0, PT, RZ, UR14, PT ;  /* 0x0000000eff007c0c */ /* 0x000fc8000bf05070 */
[----:B------:R-:W-:Y:S01]  /*7ca0*/  ISETP.NE.AND.EX P0, PT, RZ, UR15, PT, P0 ;  /* 0x0000000fff007c0c */ /* 0x000fe2000bf05300 */
[----:B------:R-:W-:Y:S02]  /*7cb0*/  IMAD.U32 R6, RZ, RZ, UR9 ;  /* 0x00000009ff067e24 */ /* 0x000fe4000f8e00ff */
[----:B------:R-:W-:Y:S01]  /*7cc0*/  IMAD.U32 R7, RZ, RZ, UR12 ;  /* 0x0000000cff077e24 */ /* 0x000fe2000f8e00ff */
[----:B------:R-:W-:Y:S01]  /*7cd0*/  ULDC.64 UR12, c[0x0][0xc08] ;  /* 0x00030200000c7ab9 */ /* 0x000fe20000000a00 */
[----:B0-----:R-:W0:Y:S08]  /*7ce0*/  LDC R18, c[0x0][0xbe8] ;  /* 0x0002fa00ff127b82 */ /* 0x001e300000000800 */
[----:B------:R-:W2:Y:S01]  /*7cf0*/  @P0 LDG.E R88, desc[UR36][R6.64] ;  /* 0x0000002406580981 */ /* 0x000ea2000c1e1900 */
[----:B------:R-:W-:-:S04]  /*7d00*/  UISETP.NE.U32.AND UP0, UPT, UR12, URZ, UPT ;  /* 0x0000003f0c00728c */ /* 0x000fc8000bf05070 */
[----:B------:R-:W-:Y:S01]  /*7d10*/  UISETP.NE.AND.EX UP0, UPT, UR13, URZ, UPT, UP0 ;  /* 0x0000003f0d00728c */ /* 0x000fe2000bf05300 */
[----:B0-----:R-:W-:-:S10]  /*7d20*/  ISETP.NE.AND P1, PT, R18, 0x1, PT ;  /* 0x000000011200780c */ /* 0x001fd40003f25270 */
[----:B------:R-:W-:Y:S01]  /*7d30*/  @UP0 UIADD3 UR12, UP1, UR4, UR12, URZ ;  /* 0x0000000c040c0290 */ /* 0x000fe2000ff3e03f */
[----:B------:R-:W-:Y:S02]  /*7d40*/  PLOP3.LUT P4, PT, PT, PT, UP0, 0x80, 0x0 ;  /* 0x000000000000781c */ /* 0x000fe40003f8f008 */
[----:B------:R-:W-:Y:S01]  /*7d50*/  ULDC UR4, c[0x0][0xa88] ;  /* 0x0002a20000047ab9 */ /* 0x000fe20000000800 */
[----:B------:R-:W-:Y:S01]  /*7d60*/  @UP0 UIADD3.X UR13, UR16, UR13, URZ, UP1, !UPT ;  /* 0x0000000d100d0290 */ /* 0x000fe20008ffe43f */
[----:B------:R-:W-:Y:S01]  /*7d70*/  IMAD.U32 R5, RZ, RZ, UR4 ;  /* 0x00000004ff057e24 */ /* 0x000fe2000f8e00ff */
[----:B------:R-:W-:Y:S01]  /*7d80*/  UISETP.NE.AND UP0, UPT, UR20, URZ, UPT ;  /* 0x0000003f1400728c */ /* 0x000fe2000bf05270 */
[----:B------:R-:W-:Y:S01]  /*7d90*/  ULDC UR4, c[0x0][0xad4] ;  /* 0x0002b50000047ab9 */ /* 0x000fe20000000800 */
[----:B------:R-:W0:Y:S02]  /*7da0*/  @P1 LDC R10, c[0x0][0xbec] ;  /* 0x0002fb00ff0a1b82 */ /* 0x000e240000000800 */
[----:B------:R-:W-:Y:S01]  /*7db0*/  USEL UR4, UR20, UR4, UP0 ;  /* 0x0000000414047287 */ /* 0x000fe20008000000 */
[----:B------:R-:W-:-:S03]  /*7dc0*/  UMOV UR21, 0x9b8 ;  /* 0x000009b800157882 */ /* 0x000fc60000000000 */
[----:B------:R-:W-:Y:S02]  /*7dd0*/  UISETP.GT.AND UP1, UPT, UR4, 0x1, UPT ;  /* 0x000000010400788c */ /* 0x000fe4000bf24270 */
[----:B------:R-:W1:Y:S02]  /*7de0*/  @P1 LDC R13, c[0x0][0xbf0] ;  /* 0x0002fc00ff0d1b82 */ /* 0x000e640000000800 */
[----:B------:R-:W-:Y:S02]  /*7df0*/  USEL UR21, UR21, 0x978, UP1 ;  /* 0x0000097815157887 */ /* 0x000fe40008800000 */
[----:B------:R-:W-:Y:S01]  /*7e00*/  UISETP.NE.U32.AND UP0, UPT, UR14, URZ, UPT ;  /* 0x0000003f0e00728c */ /* 0x000fe2000bf05070 */
[----:B------:R-:W-:Y:S01]  /*7e10*/  IMAD.U32 R15, RZ, RZ, UR19 ;  /* 0x00000013ff0f7e24 */ /* 0x000fe2000f8e00ff */
[----:B------:R-:W-:Y:S01]  /*7e20*/  UMOV UR4, URZ ;  /* 0x0000003f00047c82 */ /* 0x000fe20008000000 */
[----:B------:R-:W-:Y:S01]  /*7e30*/  IMAD.U32 R8, RZ, RZ, UR12 ;  /* 0x0000000cff087e24 */ /* 0x000fe2000f8e00ff */
[----:B------:R-:W-:Y:S01]  /*7e40*/  UISETP.NE.AND.EX UP0, UPT, UR15, URZ, UPT, UP0 ;  /* 0x0000003f0f00728c */ /* 0x000fe2000bf05300 */
[----:B------:R-:W-:-:S02]  /*7e50*/  IMAD.U32 R9, RZ, RZ, UR13 ;  /* 0x0000000dff097e24 */ /* 0x000fc4000f8e00ff */
[----:B---3--:R-:W-:Y:S01]  /*7e60*/  IMAD R15, R15, 0x80, R140 ;  /* 0x000000800f0f7824 */ /* 0x008fe200078e028c */
[----:B------:R-:W-:Y:S02]  /*7e70*/  USEL UR61, UR61, URZ, !UP0 ;  /* 0x0000003f3d3d7287 */ /* 0x000fe4000c000000 */
[----:B------:R-:W-:Y:S01]  /*7e80*/  USEL UR20, UR17, URZ, !UP0 ;  /* 0x0000003f11147287 */ /* 0x000fe2000c000000 */
[----:B------:R0:W5:Y:S01]  /*7e90*/  @P4 LDG.E R5, desc[UR36][R8.64] ;  /* 0x0000002408054981 */ /* 0x000162000c1e1900 */
[----:B------:R-:W-:Y:S01]  /*7ea0*/  USEL UR9, UR18, URZ, UP1 ;  /* 0x0000003f12097287 */ /* 0x000fe20008800000 */
[----:B------:R-:W-:Y:S01]  /*7eb0*/  ULDC.64 UR12, c[0x0][UR21+0x218] ;  /* 0x00008600150c7abb */ /* 0x000fe20008000a00 */
[----:B------:R-:W-:Y:S01]  /*7ec0*/  ULDC.64 UR16, c[0x0][UR21+0x220] ;  /* 0x0000880015107abb */ /* 0x000fe20008000a00 */
[----:B------:R-:W-:Y:S01]  /*7ed0*/  ULDC.64 UR18, c[0x0][UR21+0x228] ;  /* 0x00008a0015127abb */ /* 0x000fe20008000a00 */
[----:B------:R-:W-:Y:S02]  /*7ee0*/  UIMAD.WIDE.U32 UR14, UR12, UR22, URZ ;  /* 0x000000160c0e72a5 */ /* 0x000fe4000f8e003f */
[----:B------:R-:W-:Y:S01]  /*7ef0*/  UIMAD UR17, UR17, UR61, URZ ;  /* 0x0000003d111172a4 */ /* 0x000fe2000f8e023f */
[----:B0-----:R-:W-:Y:S01]  /*7f00*/  @P1 IMAD.HI.U32 R8, R15, R10, RZ ;  /* 0x0000000a0f081227 */ /* 0x001fe200078e00ff */
[----:B------:R-:W-:-:S02]  /*7f10*/  UIMAD UR22, UR13, UR22, URZ ;  /* 0x000000160d1672a4 */ /* 0x000fc4000f8e023f */
[----:B------:R-:W-:Y:S01]  /*7f20*/  UIMAD.WIDE.U32 UR12, UR16, UR61, URZ ;  /* 0x0000003d100c72a5 */ /* 0x000fe2000f8e003f */
[----:B------:R-:W-:Y:S01]  /*7f30*/  IMAD.MOV.U32 R11, RZ, RZ, R15 ;  /* 0x000000ffff0b7224 */ /* 0x000fe200078e000f */
[----:B------:R-:W-:Y:S01]  /*7f40*/  UIMAD.WIDE.U32 UR24, UR18, UR9, URZ ;  /* 0x00000009121872a5 */ /* 0x000fe2000f8e003f */
[----:B-1----:R-:W-:Y:S01]  /*7f50*/  @P1 SHF.R.U32.HI R11, RZ, R13, R8 ;  /* 0x0000000dff0b1219 */ /* 0x002fe20000011608 */
[----:B------:R-:W-:Y:S02]  /*7f60*/  UIMAD UR9, UR19, UR9, URZ ;  /* 0x00000009130972a4 */ /* 0x000fe4000f8e023f */
[----:B------:R-:W-:Y:S02]  /*7f70*/  UIMAD UR17, UR16, UR20, UR17 ;  /* 0x00000014101172a4 */ /* 0x000fe4000f8e0211 */
[----:B------:R-:W-:Y:S01]  /*7f80*/  UIADD3 UR22, UR15, UR22, URZ ;  /* 0x000000160f167290 */ /* 0x000fe2000fffe03f */
[----:B------:R-:W-:Y:S02]  /*7f90*/  IMAD.MOV R13, RZ, RZ, -R11 ;  /* 0x000000ffff0d7224 */ /* 0x000fe400078e0a0b */
[----:B------:R-:W-:-:S02]  /*7fa0*/  IMAD.U32 R8, RZ, RZ, UR24 ;  /* 0x00000018ff087e24 */ /* 0x000fc4000f8e00ff */
[----:B------:R-:W-:Y:S01]  /*7fb0*/  IMAD.U32 R9, RZ, RZ, UR25 ;  /* 0x00000019ff097e24 */ /* 0x000fe2000f8e00ff */
[----:B------:R-:W-:Y:S01]  /*7fc0*/  SHF.R.S32.HI R9, RZ, 0x1f, R11 ;  /* 0x0000001fff097819 */ /* 0x000fe2000001140b */
[----:B------:R-:W-:-:S05]  /*7fd0*/  IMAD R13, R18, R13, R15 ;  /* 0x0000000d120d7224 */ /* 0x000fca00078e020f */
[----:B------:R-:W-:Y:S02]  /*7fe0*/  SHF.R.S32.HI R10, RZ, 0x1f, R13 ;  /* 0x0000001fff0a7819 */ /* 0x000fe4000001140d */
[----:B--2---:R-:W-:-:S13]  /*7ff0*/  @P0 R2UR UR4, R88 ;  /* 0x00000000580402ca */ /* 0x004fda00000e0000 */
[----:B------:R-:W-:Y:S02]  /*8000*/  UIADD3 UR14, UP0, UP2, UR12, UR14, UR4 ;  /* 0x0000000e0c0e7290 */ /* 0x000fe4000fa1e004 */
[----:B------:R-:W-:Y:S02]  /*8010*/  UIADD3 UR12, UR25, UR9, URZ ;  /* 0x00000009190c7290 */ /* 0x000fe4000fffe03f */
[----:B------:R-:W-:Y:S02]  /*8020*/  UIADD3 UR9, UR13, UR17, URZ ;  /* 0x000000110d097290 */ /* 0x000fe4000fffe03f */
[----:B------:R-:W-:Y:S01]  /*8030*/  USHF.R.S32.HI UR15, URZ, 0x1f, UR4 ;  /* 0x0000001f3f0f7899 */ /* 0x000fe20008011404 */
[----:B------:R-:W-:Y:S01]  /*8040*/  IADD3 R8, P2, P3, R11, UR14, R8 ;  /* 0x0000000e0b087c10 */ /* 0x000fe2000fb5e008 */
[----:B------:R-:W-:Y:S01]  /*8050*/  ULDC.64 UR16, c[0x0][0xba8] ;  /* 0x0002ea0000107ab9 */ /* 0x000fe20000000a00 */
[----:B------:R-:W-:Y:S01]  /*8060*/  MOV R12, UR12 ;  /* 0x0000000c000c7c02 */ /* 0x000fe20008000f00 */
[----:B------:R-:W-:Y:S01]  /*8070*/  UIADD3.X UR9, UR9, UR22, UR15, UP0, UP2 ;  /* 0x0000001609097290 */ /* 0x000fe200087e440f */
[----:B------:R-:W-:Y:S01]  /*8080*/  ULDC.64 UR12, c[0x0][UR21+0x210] ;  /* 0x00008400150c7abb */ /* 0x000fe20008000a00 */
[----:B------:R-:W-:Y:S01]  /*8090*/  @!UP1 ULDC UR16, c[0x0][0xb50] ;  /* 0x0002d40000109ab9 */ /* 0x000fe20000000800 */
[----:B------:R-:W-:Y:S01]  /*80a0*/  IMAD R11, R13, UR13, RZ ;  /* 0x0000000d0d0b7c24 */ /* 0x000fe2000f8e02ff */
[----:B------:R-:W-:-:S02]  /*80b0*/  @!UP1 ULDC UR17, c[0x0][0xb54] ;  /* 0x0002d50000119ab9 */ /* 0x000fc40000000800 */
[----:B------:R-:W-:Y:S01]  /*80c0*/  IADD3.X R9, R9, UR9, R12, P2, P3 ;  /* 0x0000000909097c10 */ /* 0x000fe200097e640c */
[----:B------:R-:W-:Y:S02]  /*80d0*/  IMAD R11, R10, UR12, R11 ;  /* 0x0000000c0a0b7c24 */ /* 0x000fe4000f8e020b */
[----:B------:R-:W-:-:S04]  /*80e0*/  IMAD.WIDE.U32 R8, R13, UR12, R8 ;  /* 0x0000000c0d087c25 */ /* 0x000fc8000f8e0008 */
[----:B------:R-:W-:Y:S01]  /*80f0*/  IMAD.IADD R9, R9, 0x1, R11 ;  /* 0x0000000109097824 */ /* 0x000fe200078e020b */
[----:B------:R-:W-:-:S04]  /*8100*/  LEA R10, P2, R8, UR16, 0x2 ;  /* 0x00000010080a7c11 */ /* 0x000fc8000f8410ff */
[----:B------:R-:W-:Y:S01]  /*8110*/  LEA.HI.X R11, R8, UR17, R9, 0x2, P2 ;  /* 0x00000011080b7c11 */ /* 0x000fe200090f1409 */
[----:B------:R-:W-:Y:S08]  /*8120*/  @P4 BRA `(.L_x_3484) ;  /* 0x0000000000104947 */ /* 0x000ff00003800000 */
[----:B------:R-:W-:Y:S05]  /*8130*/  @!P0 BRA `(.L_x_3484) ;  /* 0x00000000000c8947 */ /* 0x000fea0003800000 */
[----:B------:R-:W2:Y:S04]  /*8140*/  LDG.E R8, desc[UR36][R6.64] ;  /* 0x0000002406087981 */ /* 0x000ea8000c1e1900 */
[----:B-----5:R-:W2:Y:S02]  /*8150*/  LDG.E R5, desc[UR36][R6.64+0x4] ;  /* 0x0000042406057981 */ /* 0x020ea4000c1e1900 */
[----:B--2---:R-:W-:-:S07]  /*8160*/  IMAD.IADD R5, R5, 0x1, -R8 ;  /* 0x0000000105057824 */ /* 0x004fce00078e0a08 */
.L_x_3484:
[----:B------:R-:W2:Y:S01]  /*8170*/  LDL R12, [R1+0x1c] ;  /* 0x00001c00010c7983 */ /* 0x000ea20000100800 */
[----:B------:R-:W-:Y:S01]  /*8180*/  R2UR UR9, R212 ;  /* 0x00000000d40972ca */ /* 0x000fe200000e0000 */
[----:B-----5:R-:W-:Y:S01]  /*8190*/  IMAD R84, R5, R18, RZ ;  /* 0x0000001205547224 */ /* 0x020fe200078e02ff */
[----:B------:R-:W-:Y:S01]  /*81a0*/  LOP3.LUT P0, RZ, R216, 0x3, RZ, 0xc0, !PT ;  /* 0x00000003d8ff7812 */ /* 0x000fe2000780c0ff */
[----:B------:R-:W-:Y:S01]  /*81b0*/  SHFL.IDX PT, R6, R10, RZ, 0x1c1f ;  /* 0x001c1fff0a067589 */ /* 0x000fe200000e0000 */
[----:B------:R-:W-:-:S03]  /*81c0*/  PLOP3.LUT P3, PT, PT, PT, UP1, 0x80, 0x0 ;  /* 0x000000000000781c */ /* 0x000fc60003f6f018 */
[----:B------:R-:W0:Y:S04]  /*81d0*/  SHFL.IDX PT, R7, R11, RZ, 0x1c1f ;  /* 0x001c1fff0b077589 */ /* 0x000e2800000e0000 */
[----:B------:R-:W-:Y:S02]  /*81e0*/  SHFL.IDX PT, R8, R10, 0x1, 0x1c1f ;  /* 0x003c1f000a087f89 */ /* 0x000fe400000e0000 */
[----:B------:R-:W-:Y:S02]  /*81f0*/  IMAD.U32 R13, RZ, RZ, UR9 ;  /* 0x00000009ff0d7e24 */ /* 0x000fe4000f8e00ff */
[----:B------:R-:W1:Y:S02]  /*8200*/  SHFL.IDX PT, R9, R11, 0x1, 0x1c1f ;  /* 0x003c1f000b097f89 */ /* 0x000e6400000e0000 */
[----:B--2---:R-:W-:-:S04]  /*8210*/  IMAD R13, R13, 0x80, R12 ;  /* 0x000000800d0d7824 */ /* 0x004fc800078e020c */
[C---:B------:R-:W-:Y:S01]  /*8220*/  VIADD R5, R13.reuse, 0x8 ;  /* 0x000000080d057836 */ /* 0x040fe20000000000 */
[----:B------:R-:W-:-:S04]  /*8230*/  ISETP.GE.OR P2, PT, R13, R84, P0 ;  /* 0x000000540d00720c */ /* 0x000fc80000746670 */
[----:B------:R-:W-:-:S09]  /*8240*/  ISETP.GE.OR P0, PT, R5, R84, P0 ;  /* 0x000000540500720c */ /* 0x000fd20000706670 */
[----:B0-----:R0:W-:Y:S01]  /*8250*/  @!P2 ST.E desc[UR36][R6.64], R0 ;  /* 0x000000000600a985 */ /* 0x0011e2000c101924 */
[----:B------:R-:W-:-:S03]  /*8260*/  ISETP.GE.AND P2, PT, R13, R84, PT ;  /* 0x000000540d00720c */ /* 0x000fc60003f46270 */
[----:B-1----:R0:W-:Y:S01]  /*8270*/  @!P0 ST.E desc[UR36][R8.64], R4 ;  /* 0x0000000408008985 */ /* 0x0021e2000c101924 */
[----:B------:R-:W-:Y:S01]  /*8280*/  ISETP.GE.AND P0, PT, R5, R84, PT ;  /* 0x000000540500720c */ /* 0x000fe20003f06270 */
[----:B------:R-:W-:-:S12]  /*8290*/  @P3 BRA `(.L_x_3485) ;  /* 0x0000000c00543947 */ /* 0x000fd80003800000 */
[----:B0-----:R-:W-:Y:S01]  /*82a0*/  IMAD.SHL.U32 R0, R16, 0x8, RZ ;  /* 0x0000000810007824 */ /* 0x001fe200078e00ff */
[----:B------:R-:W-:Y:S01]  /*82b0*/  R2UR UR16, R212 ;  /* 0x00000000d41072ca */ /* 0x000fe200000e0000 */
[----:B------:R-:W-:Y:S01]  /*82c0*/  IMAD.MOV.U32 R3, RZ, RZ, 0x2 ;  /* 0x00000002ff037424 */ /* 0x000fe200078e00ff */
[----:B------:R-:W0:Y:S01]  /*82d0*/  @P1 LDC R23, c[0x0][0xbf0] ;  /* 0x0002fc00ff171b82 */ /* 0x000e220000000800 */
[----:B------:R-:W-:Y:S01]  /*82e0*/  IMAD R2, R213, 0x40, R0 ;  /* 0x00000040d5027824 */ /* 0x000fe200078e0200 */
[----:B------:R-:W-:Y:S01]  /*82f0*/  ULDC.64 UR12, c[0x0][0xaa0] ;  /* 0x0002a800000c7ab9 */ /* 0x000fe20000000a00 */
[----:B------:R-:W-:Y:S02]  /*8300*/  R2UR UR17, R211 ;  /* 0x00000000d31172ca */ /* 0x000fe400000e0000 */
[----:B------:R-:W-:-:S03]  /*8310*/  IMAD.WIDE R2, R2, R3, UR10 ;  /* 0x0000000a02027e25 */ /* 0x000fc6000f8e0203 */
[C---:B------:R-:W-:Y:S02]  /*8320*/  IADD3 R33, P2, R2.reuse, 0x5000, RZ ;  /* 0x0000500002217810 */ /* 0x040fe40007f5e0ff */
[C---:B------:R-:W-:Y:S02]  /*8330*/  IADD3 R9, P4, R2.reuse, 0x1000, RZ ;  /* 0x0000100002097810 */ /* 0x040fe40007f9e0ff */
[C---:B------:R-:W-:Y:S02]  /*8340*/  IADD3 R13, P3, R2.reuse, 0x2000, RZ ;  /* 0x00002000020d7810 */ /* 0x040fe40007f7e0ff */
[C---:B------:R-:W-:Y:S02]  /*8350*/  IADD3 R25, P6, R2.reuse, 0x3000, RZ ;  /* 0x0000300002197810 */ /* 0x040fe40007fde0ff */
[----:B------:R-:W-:Y:S02]  /*8360*/  IADD3 R29, P5, R2, 0x4000, RZ ;  /* 0x00004000021d7810 */ /* 0x000fe40007fbe0ff */
[----:B------:R-:W-:-:S02]  /*8370*/  LOP3.LUT R32, R33, 0x380, RZ, 0xc0, !PT ;  /* 0x0000038021207812 */ /* 0x000fc400078ec0ff */
[----:B------:R-:W-:Y:S02]  /*8380*/  LOP3.LUT R8, R9, 0x380, RZ, 0xc0, !PT ;  /* 0x0000038009087812 */ /* 0x000fe400078ec0ff */
[----:B------:R-:W-:Y:S02]  /*8390*/  LOP3.LUT R12, R13, 0x380, RZ, 0xc0, !PT ;  /* 0x000003800d0c7812 */ /* 0x000fe400078ec0ff */
[----:B------:R-:W-:Y:S02]  /*83a0*/  LOP3.LUT R24, R25, 0x380, RZ, 0xc0, !PT ;  /* 0x0000038019187812 */ /* 0x000fe400078ec0ff */
[----:B------:R-:W-:Y:S02]  /*83b0*/  LOP3.LUT R28, R29, 0x380, RZ, 0xc0, !PT ;  /* 0x000003801d1c7812 */ /* 0x000fe400078ec0ff */
[----:B------:R-:W-:Y:S02]  /*83c0*/  SHF.R.U64 R32, R32, 0x3, RZ ;  /* 0x0000000320207819 */ /* 0x000fe400000012ff */
[----:B------:R-:W-:-:S02]  /*83d0*/  SHF.R.U64 R8, R8, 0x3, RZ ;  /* 0x0000000308087819 */ /* 0x000fc400000012ff */
        /* <DEDUP_REMOVED lines=13> */
[C---:B------:R-:W-:Y:S01]  /*84b0*/  IADD3 R5, P2, R2.reuse, 0xb000, RZ ;  /* 0x0000b00002057810 */ /* 0x040fe20007f5e0ff */
[----:B------:R-:W-:Y:S01]  /*84c0*/  UIMAD UR9, UR15, UR12, URZ ;  /* 0x0000000c0f0972a4 */ /* 0x000fe2000f8e023f */
[C---:B------:R-:W-:Y:S01]  /*84d0*/  IADD3 R37, P0, R2.reuse, 0x6000, RZ ;  /* 0x0000600002257810 */ /* 0x040fe20007f1e0ff */
[----:B------:R-:W-:Y:S01]  /*84e0*/  UIMAD.WIDE.U32 UR10, UR4, UR12, URZ ;  /* 0x0000000c040a72a5 */ /* 0x000fe2000f8e003f */
[C---:B------:R-:W-:Y:S01]  /*84f0*/  IADD3 R41, P4, R2.reuse, 0x7000, RZ ;  /* 0x0000700002297810 */ /* 0x040fe20007f9e0ff */
[----:B------:R-:W-:Y:S01]  /*8500*/  IMAD.X R57, RZ, RZ, R3, P2 ;  /* 0x000000ffff397224 */ /* 0x000fe200010e0603 */
[C---:B------:R-:W-:Y:S01]  /*8510*/  IADD3 R45, P3, R2.reuse, 0x8000, RZ ;  /* 0x00008000022d7810 */ /* 0x040fe20007f7e0ff */
[----:B------:R-:W-:Y:S01]  /*8520*/  IMAD.U32 R21, RZ, RZ, UR16 ;  /* 0x00000010ff157e24 */ /* 0x000fe2000f8e00ff */
[C---:B------:R-:W-:Y:S01]  /*8530*/  IADD3 R49, P6, R2.reuse, 0x9000, RZ ;  /* 0x0000900002317810 */ /* 0x040fe20007fde0ff */
[----:B------:R-:W-:Y:S01]  /*8540*/  ULDC.64 UR14, c[0x0][0xaf0] ;  /* 0x0002bc00000e7ab9 */ /* 0x000fe20000000a00 */
[C---:B------:R-:W-:Y:S01]  /*8550*/  IADD3 R53, P5, R2.reuse, 0xa000, RZ ;  /* 0x0000a00002357810 */ /* 0x040fe20007fbe0ff */
[----:B------:R-:W5:Y:S01]  /*8560*/  LD.E.128 R8, desc[UR36][R8.64] ;  /* 0x0000002408087980 */ /* 0x000f62000c101d00 */
[----:B------:R-:W-:-:S02]  /*8570*/  LOP3.LUT R7, R2, 0x380, RZ, 0xc0, !PT ;  /* 0x0000038002077812 */ /* 0x000fc400078ec0ff */
        /* <DEDUP_REMOVED lines=25> */
[----:B------:R-:W-:Y:S01]  /*8710*/  UIMAD UR9, UR4, UR13, UR9 ;  /* 0x0000000d040972a4 */ /* 0x000fe2000f8e0209 */
[----:B------:R-:W-:Y:S01]  /*8720*/  LOP3.LUT R52, R52, R53, RZ, 0x3c, !PT ;  /* 0x0000003534347212 */ /* 0x000fe200078e3cff */
[----:B------:R-:W-:Y:S01]  /*8730*/  IMAD.X R53, RZ, RZ, R3, P5 ;  /* 0x000000ffff357224 */ /* 0x000fe200028e0603 */
[----:B------:R-:W-:Y:S01]  /*8740*/  LOP3.LUT R56, R4, R5, RZ, 0x3c, !PT ;  /* 0x0000000504387212 */ /* 0x000fe200078e3cff */
[----:B------:R-:W-:Y:S01]  /*8750*/  ULDC.64 UR12, c[0x0][0xae8] ;  /* 0x0002ba00000c7ab9 */ /* 0x000fe20000000a00 */
[----:B------:R-:W-:Y:S01]  /*8760*/  IADD3.X R49, RZ, R3, RZ, P6, !PT ;  /* 0x00000003ff317210 */ /* 0x000fe200037fe4ff */
[----:B------:R1:W5:Y:S01]  /*8770*/  LD.E.128 R4, desc[UR36][R2.64] ;  /* 0x0000002402047980 */ /* 0x000362000c101d00 */
[----:B------:R-:W-:-:S02]  /*8780*/  UIADD3 UR11, UR11, UR9, URZ ;  /* 0x000000090b0b7290 */ /* 0x000fc4000fffe03f */
[----:B------:R-:W-:Y:S01]  /*8790*/  USHF.R.S32.HI UR4, URZ, 0x1f, UR61 ;  /* 0x0000001f3f047899 */ /* 0x000fe2000801143d */
[----:B------:R-:W5:Y:S04]  /*87a0*/  LD.E.128 R36, desc[UR36][R36.64] ;  /* 0x0000002424247980 */ /* 0x000f68000c101d00 */
[----:B------:R-:W5:Y:S01]  /*87b0*/  LD.E.128 R40, desc[UR36][R40.64] ;  /* 0x0000002428287980 */ /* 0x000f62000c101d00 */
[----:B-1----:R-:W1:Y:S01]  /*87c0*/  @P1 LDC R3, c[0x0][0xbec] ;  /* 0x0002fb00ff031b82 */ /* 0x002e620000000800 */
[----:B------:R-:W-:Y:S01]  /*87d0*/  IMAD R2, R16, 0x20, R213 ;  /* 0x0000002010027824 */ /* 0x000fe200078e02d5 */
[----:B------:R-:W-:Y:S01]  /*87e0*/  UIMAD.WIDE.U32 UR10, UR17, UR12, UR10 ;  /* 0x0000000c110a72a5 */ /* 0x000fe2000f8e000a */
[----:B------:R-:W5:Y:S02]  /*87f0*/  LD.E.128 R44, desc[UR36][R44.64] ;  /* 0x000000242c2c7980 */ /* 0x000f64000c101d00 */
[----:B------:R-:W-:Y:S01]  /*8800*/  IMAD R60, R21, 0x80, R2 ;  /* 0x00000080153c7824 */ /* 0x000fe200078e0202 */
[----:B------:R-:W-:Y:S01]  /*8810*/  UIMAD UR4, UR4, UR14, URZ ;  /* 0x0000000e040472a4 */ /* 0x000fe2000f8e023f */
[----:B------:R-:W5:Y:S01]  /*8820*/  LD.E.128 R48, desc[UR36][R48.64] ;  /* 0x0000002430307980 */ /* 0x000f62000c101d00 */
[----:B------:R-:W-:Y:S01]  /*8830*/  UIMAD UR11, UR17, UR13, UR11 ;  /* 0x0000000d110b72a4 */ /* 0x000fe2000f8e020b */
[----:B------:R-:W-:Y:S01]  /*8840*/  IMAD.MOV.U32 R21, RZ, RZ, R60 ;  /* 0x000000ffff157224 */ /* 0x000fe200078e003c */
[----:B------:R-:W-:Y:S01]  /*8850*/  UIMAD UR4, UR61, UR15, UR4 ;  /* 0x0000000f3d0472a4 */ /* 0x000fe2000f8e0204 */
[----:B------:R-:W5:Y:S01]  /*8860*/  LD.E.128 R52, desc[UR36][R52.64] ;  /* 0x0000002434347980 */ /* 0x000f62000c101d00 */
[----:B------:R-:W-:Y:S01]  /*8870*/  UIMAD.WIDE.U32 UR10, UR61, UR14, UR10 ;  /* 0x0000000e3d0a72a5 */ /* 0x000fe2000f8e000a */
[----:B------:R-:W-:-:S02]  /*8880*/  ULDC.64 UR12, c[0x0][0xae0] ;  /* 0x0002b800000c7ab9 */ /* 0x000fc40000000a00 */
[----:B------:R-:W5:Y:S01]  /*8890*/  LD.E.128 R56, desc[UR36][R56.64] ;  /* 0x0000002438387980 */ /* 0x000f62000c101d00 */
[----:B-1----:R-:W-:Y:S01]  /*88a0*/  @P1 IMAD.HI.U32 R2, R60, R3, RZ ;  /* 0x000000033c021227 */ /* 0x002fe200078e00ff */
[----:B------:R-:W-:Y:S01]  /*88b0*/  UIADD3 UR4, UR11, UR4, URZ ;  /* 0x000000040b047290 */ /* 0x000fe2000fffe03f */
[----:B------:R-:W-:Y:S01]  /*88c0*/  @!PT LDS RZ, [RZ] ;  /* 0x00000000fffff984 */ /* 0x000fe20000000800 */
[----:B------:R-:W-:Y:S01]  /*88d0*/  @!PT LDS RZ, [RZ] ;  /* 0x00000000fffff984 */ /* 0x000fe20000000800 */
[----:B------:R-:W-:Y:S01]  /*88e0*/  @!PT LDS RZ, [RZ] ;  /* 0x00000000fffff984 */ /* 0x000fe20000000800 */
[----:B------:R-:W-:Y:S01]  /*88f0*/  @!PT LDS RZ, [RZ] ;  /* 0x00000000fffff984 */ /* 0x000fe20000000800 */
[----:B------:R1:W-:Y:S06]  /*8900*/  MEMBAR.ALL.CTA ;  /* 0x0000000000007992 */ /* 0x0003ec0000008000 */
[----:B-1----:R-:W1:Y:S01]  /*8910*/  FENCE.VIEW.ASYNC.S ;  /* 0x00000000000073c6 */ /* 0x002e620000000000 */
[----:B0-----:R-:W-:-:S04]  /*8920*/  @P1 SHF.R.U32.HI R21, RZ, R23, R2 ;  /* 0x00000017ff151219 */ /* 0x001fc80000011602 */
[--C-:B------:R-:W-:Y:S01]  /*8930*/  SHF.R.S32.HI R20, RZ, 0x1f, R21.reuse ;  /* 0x0000001fff147819 */ /* 0x100fe20000011415 */
[----:B------:R-:W-:Y:S02]  /*8940*/  IMAD.MOV R23, RZ, RZ, -R21 ;  /* 0x000000ffff177224 */ /* 0x000fe400078e0a15 */
[----:B------:R-:W-:Y:S02]  /*8950*/  IMAD.U32 R3, RZ, RZ, UR11 ;  /* 0x0000000bff037e24 */ /* 0x000fe4000f8e00ff */
[----:B------:R-:W-:Y:S02]  /*8960*/  IMAD R23, R18, R23, R60 ;  /* 0x0000001712177224 */ /* 0x000fe400078e023c */
[----:B------:R-:W-:Y:S01]  /*8970*/  IMAD.U32 R2, RZ, RZ, UR10 ;  /* 0x0000000aff027e24 */ /* 0x000fe2000f8e00ff */
[----:B------:R-:W-:Y:S01]  /*8980*/  ULDC.64 UR10, c[0x0][0xad8] ;  /* 0x0002b600000a7ab9 */ /* 0x000fe20000000a00 */
[----:B------:R-:W-:Y:S02]  /*8990*/  IMAD.U32 R3, RZ, RZ, UR4 ;  /* 0x00000004ff037e24 */ /* 0x000fe4000f8e00ff */
[----:B------:R-:W-:Y:S01]  /*89a0*/  IMAD R20, R20, UR12, RZ ;  /* 0x0000000c14147c24 */ /* 0x000fe2000f8e02ff */
[----:B------:R-:W-:Y:S01]  /*89b0*/  SHF.R.S32.HI R18, RZ, 0x1f, R23 ;  /* 0x0000001fff127819 */ /* 0x000fe20000011417 */
[----:B------:R-:W-:-:S04]  /*89c0*/  IMAD.WIDE.U32 R2, R21, UR12, R2 ;  /* 0x0000000c15027c25 */ /* 0x000fc8000f8e0002 */
[----:B------:R-:W-:Y:S02]  /*89d0*/  IMAD R61, R21, UR13, R20 ;  /* 0x0000000d153d7c24 */ /* 0x000fe4000f8e0214 */
[----:B------:R-:W-:Y:S02]  /*89e0*/  IMAD.U32 R20, RZ, RZ, UR16 ;  /* 0x00000010ff147e24 */ /* 0x000fe4000f8e00ff */
[----:B------:R-:W-:Y:S02]  /*89f0*/  IMAD.IADD R3, R3, 0x1, R61 ;  /* 0x0000000103037824 */ /* 0x000fe400078e023d */
[----:B------:R-:W-:Y:S02]  /*8a00*/  IMAD R18, R18, UR10, RZ ;  /* 0x0000000a12127c24 */ /* 0x000fe4000f8e02ff */
[----:B------:R-:W-:Y:S01]  /*8a10*/  IMAD R63, R20, 0x80, R213 ;  /* 0x00000080143f7824 */ /* 0x000fe200078e02d5 */
[----:B------:R-:W-:Y:S01]  /*8a20*/  UIADD3 UR8, UR8, 0x30820, URZ ;  /* 0x0003082008087890 */ /* 0x000fe2000fffe03f */
[----:B------:R-:W-:-:S02]  /*8a30*/  IMAD R61, R23, UR11, R18 ;  /* 0x0000000b173d7c24 */ /* 0x000fc4000f8e0212 */
[----:B------:R-:W-:Y:S01]  /*8a40*/  IMAD.WIDE.U32 R2, R23, UR10, R2 ;  /* 0x0000000a17027c25 */ /* 0x000fe2000f8e0002 */
[CC--:B------:R-:W-:Y:S01]  /*8a50*/  ISETP.GE.AND P2, PT, R63.reuse, R84.reuse, PT ;  /* 0x000000543f00720c */ /* 0x0c0fe20003f46270 */
[----:B------:R-:W-:Y:S02]  /*8a60*/  ULDC.64 UR10, c[0x0][0xa80] ;  /* 0x0002a000000a7ab9 */ /* 0x000fe40000000a00 */
[----:B------:R-:W-:Y:S01]  /*8a70*/  VIADD R23, R63, 0x40 ;  /* 0x000000403f177836 */ /* 0x000fe20000000000 */
[----:B------:R-:W-:Y:S01]  /*8a80*/  UPRMT UR8, URZ, 0x654, UR8 ;  /* 0x000006543f087896 */ /* 0x000fe20008000008 */
[----:B------:R-:W-:Y:S01]  /*8a90*/  IMAD.IADD R3, R3, 0x1, R61 ;  /* 0x0000000103037824 */ /* 0x000fe200078e023d */
[C---:B------:R-:W-:Y:S01]  /*8aa0*/  LEA R18, P3, R2.reuse, UR10, 0x1 ;  /* 0x0000000a02127c11 */ /* 0x040fe2000f8608ff */
[----:B------:R-:W-:Y:S01]  /*8ab0*/  VIADD R21, R63, 0x20 ;  /* 0x000000203f157836 */ /* 0x000fe20000000000 */
[-C--:B------:R-:W-:Y:S02]  /*8ac0*/  ISETP.GE.AND P1, PT, R23, R84.reuse, PT ;  /* 0x000000541700720c */ /* 0x080fe40003f26270 */
[----:B------:R-:W-:Y:S01]  /*8ad0*/  LEA.HI.X R23, R2, UR11, R3, 0x1, P3 ;  /* 0x0000000b02177c11 */ /* 0x000fe200098f0c03 */
[C---:B------:R-:W-:Y:S01]  /*8ae0*/  VIADD R66, R0.reuse, 0x80 ;  /* 0x0000008000427836 */ /* 0x040fe20000000000 */
[----:B------:R-:W-:Y:S01]  /*8af0*/  ISETP.GE.AND P0, PT, R21, R84, PT ;  /* 0x000000541500720c */ /* 0x000fe20003f06270 */
[----:B-1----:R-:W-:Y:S01]  /*8b00*/  SYNCS.ARRIVE.TRANS64.RED.A1T0 RZ, [UR8], RZ ;  /* 0x000000ffffff79a7 */ /* 0x002fe20008100408 */
[----:B------:R-:W-:Y:S01]  /*8b10*/  IADD3 R64, R0, 0x40, RZ ;  /* 0x0000004000407810 */ /* 0x000fe20007ffe0ff */
[----:B------:R0:W1:Y:S01]  /*8b20*/  SHFL.IDX PT, R21, R18, RZ, 0x181f ;  /* 0x00181fff12157589 */ /* 0x00006200000e0000 */
[----:B------:R-:W-:Y:S03]  /*8b30*/  BSSY B1, `(.L_x_3486) ;  /* 0x0000013000017945 */ /* 0x000fe60003800000 */
[----:B------:R0:W2:Y:S01]  /*8b40*/  SHFL.IDX PT, R61, R23, RZ, 0x181f ;  /* 0x00181fff173d7589 */ /* 0x0000a200000e0000 */
[----:B------:R-:W-:-:S02]  /*8b50*/  SHF.R.S32.HI R62, RZ, 0x1f, R0 ;  /* 0x0000001fff3e7819 */ /* 0x000fc40000011400 */
[----:B------:R-:W-:Y:S02]  /*8b60*/  SHF.R.S32.HI R65, RZ, 0x1f, R64 ;  /* 0x0000001fff417819 */ /* 0x000fe40000011440 */
[----:B------:R-:W-:Y:S01]  /*8b70*/  SHF.R.S32.HI R67, RZ, 0x1f, R66 ;  /* 0x0000001fff437819 */ /* 0x000fe20000011442 */
[----:B------:R-:W-:Y:S06]  /*8b80*/  @P2 BRA `(.L_x_3487) ;  /* 0x0000000000342947 */ /* 0x000fec0003800000 */
[----:B------:R-:W-:Y:S02]  /*8b90*/  ULDC UR4, c[0x0][0xac8] ;  /* 0x0002b20000047ab9 */ /* 0x000fe40000000800 */
[----:B------:R-:W-:Y:S02]  /*8ba0*/  ISETP.GE.AND P4, PT, R0, UR4, PT ;  /* 0x0000000400007c0c */ /* 0x000fe4000bf86270 */
[----:B------:R-:W-:Y:S02]  /*8bb0*/  ISETP.GE.AND P3, PT, R64, UR4, PT ;  /* 0x0000000440007c0c */ /* 0x000fe4000bf66270 */
[----:B------:R-:W-:-:S09]  /*8bc0*/  ISETP.GE.AND P2, PT, R66, UR4, PT ;  /* 0x0000000442007c0c */ /* 0x000fd2000bf46270 */
[-C--:B-1----:R-:W-:Y:S02]  /*8bd0*/  @!P4 LEA R2, P6, R0, R21.reuse, 0x1 ;  /* 0x000000150002c211 */ /* 0x082fe400078c08ff */
[----:B------:R-:W-:Y:S02]  /*8be0*/  @!P3 LEA R20, P5, R64, R21, 0x1 ;  /* 0x000000154014b211 */ /* 0x000fe400078a08ff */
[----:B--2---:R-:W-:Y:S02]  /*8bf0*/  @!P4 LEA.HI.X R3, R0, R61, R62, 0x1, P6 ;  /* 0x0000003d0003c211 */ /* 0x004fe400030f0c3e */
[----:B------:R-:W-:Y:S02]  /*8c00*/  @!P2 LEA R60, P6, R66, R21, 0x1 ;  /* 0x00000015423ca211 */ /* 0x000fe400078c08ff */
[-C--:B------:R-:W-:Y:S01]  /*8c10*/  @!P3 LEA.HI.X R21, R64, R61.reuse, R65, 0x1, P5 ;  /* 0x0000003d4015b211 */ /* 0x080fe200028f0c41 */
[----:B-----5:R3:W-:Y:S01]  /*8c20*/  @!P4 ST.E.128 desc[UR36][R2.64], R4 ;  /* 0x000000040200c985 */ /* 0x0207e2000c101d24 */
[----:B------:R-:W-:-:S03]  /*8c30*/  @!P2 LEA.HI.X R61, R66, R61, R67, 0x1, P6 ;  /* 0x0000003d423da211 */ /* 0x000fc600030f0c43 */
[----:B------:R3:W-:Y:S04]  /*8c40*/  @!P3 ST.E.128 desc[UR36][R20.64], R28 ;  /* 0x0000001c1400b985 */ /* 0x0007e8000c101d24 */
[----:B------:R3:W-:Y:S02]  /*8c50*/  @!P2 ST.E.128 desc[UR36][R60.64], R44 ;  /* 0x0000002c3c00a985 */ /* 0x0007e4000c101d24 */
.L_x_3487:
[----:B------:R-:W-:Y:S05]  /*8c60*/  BSYNC B1 ;  /* 0x0000000000017941 */ /* 0x000fea0003800000 */
.L_x_3486:
[----:B---3-5:R3:W4:Y:S01]  /*8c70*/  SHFL.IDX PT, R7, R23, 0x1, 0x181f ;  /* 0x00381f0017077f89 */ /* 0x02872200000e0000 */
[----:B------:R-:W-:Y:S03]  /*8c80*/  BSSY B1, `(.L_x_3488) ;  /* 0x0000010000017945 */ /* 0x000fe60003800000 */
[----:B------:R3:W0:Y:S01]  /*8c90*/  SHFL.IDX PT, R3, R18, 0x1, 0x181f ;  /* 0x00381f0012037f89 */ /* 0x00062200000e0000 */
        /* <DEDUP_REMOVED lines=8> */
[-C--:B----4-:R-:W-:Y:S02]  /*8d20*/  @!P4 LEA.HI.X R3, R0, R7.reuse, R62, 0x1, P0 ;  /* 0x000000070003c211 */ /* 0x090fe400000f0c3e */
[-C--:B------:R-:W-:Y:S02]  /*8d30*/  @!P5 LEA.HI.X R5, R64, R7.reuse, R65, 0x1, P2 ;  /* 0x000000074005d211 */ /* 0x080fe400010f0c41 */
[----:B------:R-:W-:Y:S01]  /*8d40*/  @!P6 LEA.HI.X R7, R66, R7, R67, 0x1, P3 ;  /* 0x000000074207e211 */ /* 0x000fe200018f0c43 */
[----:B------:R0:W-:Y:S04]  /*8d50*/  @!P4 ST.E.128 desc[UR36][R2.64], R8 ;  /* 0x000000080200c985 */ /* 0x0001e8000c101d24 */
[----:B------:R0:W-:Y:S04]  /*8d60*/  @!P5 ST.E.128 desc[UR36][R4.64], R32 ;  /* 0x000000200400d985 */ /* 0x0001e8000c101d24 */
[----:B------:R0:W-:Y:S02]  /*8d70*/  @!P6 ST.E.128 desc[UR36][R6.64], R48 ;  /* 0x000000300600e985 */ /* 0x0001e4000c101d24 */
.L_x_3489:
[----:B------:R-:W-:Y:S05]  /*8d80*/  BSYNC B1 ;  /* 0x0000000000017941 */ /* 0x000fea0003800000 */
.L_x_3488:
[----:B0---4-:R0:W4:Y:S01]  /*8d90*/  SHFL.IDX PT, R7, R23, 0x2, 0x181f ;  /* 0x00581f0017077f89 */ /* 0x01112200000e0000 */
        /* <DEDUP_REMOVED lines=16> */
.L_x_3491:
[----:B------:R-:W-:Y:S05]  /*8ea0*/  BSYNC B1 ;  /* 0x0000000000017941 */ /* 0x000fea0003800000 */
.L_x_3490:
[----:B0-----:R-:W-:Y:S01]  /*8eb0*/  VIADD R3, R63, 0x60 ;  /* 0x000000603f037836 */ /* 0x001fe20000000000 */
[----:B---3--:R-:W0:Y:S04]  /*8ec0*/  SHFL.IDX PT, R23, R23, 0x3, 0x181f ;  /* 0x00781f0017177f89 */ /* 0x008e2800000e0000 */
[----:B------:R-:W-:Y:S01]  /*8ed0*/  ISETP.GE.AND P0, PT, R3, R84, PT ;  /* 0x000000540300720c */ /* 0x000fe20003f06270 */
[----:B----4-:R3:W4:-:S12]  /*8ee0*/  SHFL.IDX PT, R7, R18, 0x3, 0x181f ;  /* 0x00781f0012077f89 */ /* 0x01071800000e0000 */
[----:B---3--:R-:W-:Y:S05]  /*8ef0*/  @P0 BRA `(.L_x_3492) ;  /* 0x0000002000140947 */ /* 0x008fea0003800000 */
[----:B------:R-:W-:Y:S02]  /*8f00*/  ULDC UR4, c[0x0][0xac8] ;  /* 0x0002b20000047ab9 */ /* 0x000fe40000000800 */
[----:B------:R-:W-:Y:S02]  /*8f10*/  ISETP.GE.AND P2, PT, R0, UR4, PT ;  /* 0x0000000400007c0c */ /* 0x000fe4000bf46270 */
[----:B------:R-:W-:-:S11]  /*8f20*/  ISETP.GE.AND P3, PT, R64, UR4, PT ;  /* 0x0000000440007c0c */ /* 0x000fd6000bf66270 */
[-C--:B----4-:R-:W-:Y:S02]  /*8f30*/  @!P2 LEA R2, P0, R0, R7.reuse, 0x1 ;  /* 0x000000070002a211 */ /* 0x090fe400078008ff */
[----:B------:R-:W-:Y:S02]  /*8f40*/  @!P3 LEA R4, P1, R64, R7, 0x1 ;  /* 0x000000074004b211 */ /* 0x000fe400078208ff */
[-C--:B0-----:R-:W-:Y:S02]  /*8f50*/  @!P2 LEA.HI.X R3, R0, R23.reuse, R62, 0x1, P0 ;  /* 0x000000170003a211 */ /* 0x081fe400000f0c3e */
[----:B------:R-:W-:Y:S02]  /*8f60*/  @!P3 LEA.HI.X R5, R64, R23, R65, 0x1, P1 ;  /* 0x000000174005b211 */ /* 0x000fe400008f0c41 */
[----:B------:R-:W-:Y:S01]  /*8f70*/  ISETP.GE.AND P0, PT, R66, UR4, PT ;  /* 0x0000000442007c0c */ /* 0x000fe2000bf06270 */
[----:B------:R3:W-:Y:S04]  /*8f80*/  @!P2 ST.E.128 desc[UR36][R2.64], R24 ;  /* 0x000000180200a985 */ /* 0x0007e8000c101d24 */
[----:B------:R3:W-:Y:S08]  /*8f90*/  @!P3 ST.E.128 desc[UR36][R4.64], R40 ;  /* 0x000000280400b985 */ /* 0x0007f0000c101d24 */
[----:B------:R-:W-:Y:S05]  /*8fa0*/  @P0 BRA `(.L_x_3492) ;  /* 0x0000001c00e80947 */ /* 0x000fea0003800000 */
[----:B---3--:R-:W-:-:S04]  /*8fb0*/  LEA R2, P0, R66, R7, 0x1 ;  /* 0x0000000742027211 */ /* 0x008fc800078008ff */
[----:B------:R-:W-:-:S05]  /*8fc0*/  LEA.HI.X R3, R66, R23, R67, 0x1, P0 ;  /* 0x0000001742037211 */ /* 0x000fca00000f0c43 */
[----:B------:R0:W-:Y:S01]  /*8fd0*/  ST.E.128 desc[UR36][R2.64], R56 ;  /* 0x0000003802007985 */ /* 0x0001e2000c101d24 */
[----:B------:R-:W-:Y:S05]  /*8fe0*/  BRA `(.L_x_3492) ;  /* 0x0000001c00d87947 */ /* 0x000fea0003800000 */
.L_x_3485:
[----:B------:R-:W-:Y:S01]  /*8ff0*/  ULDC.64 UR12, c[0x0][0xb08] ;  /* 0x0002c200000c7ab9 */ /* 0x000fe20000000a00 */
[----:B------:R-:W-:Y:S01]  /*9000*/  R2UR UR16, R211 ;  /* 0x00000000d31072ca */ /* 0x000fe200000e0000 */
[----:B------:R-:W-:Y:S01]  /*9010*/  UIMAD UR9, UR15, UR12, URZ ;  /* 0x0000000c0f0972a4 */ /* 0x000fe2000f8e023f */
[----:B0-----:R-:W0:Y:S01]  /*9020*/  @P1 LDC R0, c[0x0][0xbec] ;  /* 0x0002fb00ff001b82 */ /* 0x001e220000000800 */
[----:B------:R-:W-:Y:S01]  /*9030*/  UIMAD.WIDE.U32 UR10, UR4, UR12, URZ ;  /* 0x0000000c040a72a5 */ /* 0x000fe2000f8e003f */
[----:B------:R-:W-:Y:S01]  /*9040*/  R2UR UR14, R23 ;  /* 0x00000000170e72ca */ /* 0x000fe200000e0000 */
[----:B------:R-:W-:Y:S01]  /*9050*/  UIMAD UR9, UR4, UR13, UR9 ;  /* 0x0000000d040972a4 */ /* 0x000fe2000f8e0209 */
[----:B------:R-:W-:Y:S01]  /*9060*/  IMAD.MOV.U32 R7, RZ, RZ, R15 ;  /* 0x000000ffff077224 */ /* 0x000fe200078e000f */
[----:B------:R-:W-:Y:S01]  /*9070*/  USHF.R.S32.HI UR4, URZ, 0x1f, UR61 ;  /* 0x0000001f3f047899 */ /* 0x000fe2000801143d */
[----:B------:R-:W-:Y:S01]  /*9080*/  BSSY B1, `(.L_x_3493) ;  /* 0x0000096000017945 */ /* 0x000fe20003800000 */
[----:B------:R-:W-:Y:S01]  /*9090*/  UIADD3 UR11, UR11, UR9, URZ ;  /* 0x000000090b0b7290 */ /* 0x000fe2000fffe03f */
[----:B------:R-:W1:Y:S01]  /*90a0*/  @P1 LDC R5, c[0x0][0xbf0] ;  /* 0x0002fc00ff051b82 */ /* 0x000e620000000800 */
[----:B------:R-:W-:Y:S01]  /*90b0*/  ULDC.64 UR12, c[0x0][0xb38] ;  /* 0x0002ce00000c7ab9 */ /* 0x000fe20000000a00 */
[----:B------:R-:W-:Y:S01]  /*90c0*/  UIADD3 UR8, UR8, 0x30820, URZ ;  /* 0x0003082008087890 */ /* 0x000fe2000fffe03f */
[----:B------:R-:W-:Y:S01]  /*90d0*/  SHF.R.S32.HI R84, RZ, 0x1f, R205 ;  /* 0x0000001fff547819 */ /* 0x000fe200000114cd */
[----:B------:R-:W-:Y:S01]  /*90e0*/  UIMAD.WIDE.U32 UR10, UR16, UR12, UR10 ;  /* 0x0000000c100a72a5 */ /* 0x000fe2000f8e000a */
[----:B------:R-:W-:Y:S01]  /*90f0*/  SHF.R.S32.HI R85, RZ, 0x1f, R206 ;  /* 0x0000001fff557819 */ /* 0x000fe200000114ce */
[----:B------:R-:W-:Y:S01]  /*9100*/  UPRMT UR8, URZ, 0x654, UR8 ;  /* 0x000006543f087896 */ /* 0x000fe20008000008 */
[----:B------:R-:W-:Y:S01]  /*9110*/  SHF.R.S32.HI R86, RZ, 0x1f, R207 ;  /* 0x0000001fff567819 */ /* 0x000fe200000114cf */
[----:B------:R-:W-:Y:S01]  /*9120*/  UIMAD UR11, UR16, UR13, UR11 ;  /* 0x0000000d100b72a4 */ /* 0x000fe2000f8e020b */
[----:B------:R-:W-:-:S02]  /*9130*/  SHF.R.S32.HI R87, RZ, 0x1f, R208 ;  /* 0x0000001fff577819 */ /* 0x000fc400000114d0 */
[----:B------:R-:W-:Y:S01]  /*9140*/  ULDC.64 UR12, c[0x0][0xb40] ;  /* 0x0002d000000c7ab9 */ /* 0x000fe20000000a00 */
[----:B------:R-:W-:Y:S01]  /*9150*/  SHF.R.S32.HI R88, RZ, 0x1f, R209 ;  /* 0x0000001fff587819 */ /* 0x000fe200000114d1 */
[----:B------:R-:W-:Y:S01]  /*9160*/  UIMAD UR4, UR4, UR12, URZ ;  /* 0x0000000c040472a4 */ /* 0x000fe2000f8e023f */
[----:B------:R-:W-:Y:S01]  /*9170*/  SHF.R.S32.HI R89, RZ, 0x1f, R210 ;  /* 0x0000001fff597819 */ /* 0x000fe200000114d2 */
[----:B------:R-:W-:Y:S01]  /*9180*/  UIMAD.WIDE.U32 UR10, UR61, UR12, UR10 ;  /* 0x0000000c3d0a72a5 */ /* 0x000fe2000f8e000a */
[----:B0-----:R-:W-:Y:S01]  /*9190*/  @P1 IMAD.HI.U32 R0, R15, R0, RZ ;  /* 0x000000000f001227 */ /* 0x001fe200078e00ff */
[----:B------:R-:W-:Y:S01]  /*91a0*/  UIMAD UR4, UR61, UR13, UR4 ;  /* 0x0000000d3d0472a4 */ /* 0x000fe2000f8e0204 */
[----:B------:R-:W-:Y:S02]  /*91b0*/  SYNCS.ARRIVE.TRANS64.RED.A1T0 RZ, [UR8], RZ ;  /* 0x000000ffffff79a7 */ /* 0x000fe40008100408 */
[----:B------:R-:W-:Y:S01]  /*91c0*/  ULDC.64 UR12, c[0x0][0xb48] ;  /* 0x0002d200000c7ab9 */ /* 0x000fe20000000a00 */
[----:B------:R-:W-:Y:S01]  /*91d0*/  UIADD3 UR11, UR11, UR4, URZ ;  /* 0x000000040b0b7290 */ /* 0x000fe2000fffe03f */
[----:B-1----:R-:W-:-:S03]  /*91e0*/  @P1 SHF.R.U32.HI R7, RZ, R5, R0 ;  /* 0x00000005ff071219 */ /* 0x002fc60000011600 */
[----:B------:R-:W-:Y:S01]  /*91f0*/  UIMAD.WIDE.U32 UR10, UR14, UR12, UR10 ;  /* 0x0000000c0e0a72a5 */ /* 0x000fe2000f8e000a */
[--C-:B------:R-:W-:Y:S01]  /*9200*/  SHF.R.S32.HI R0, RZ, 0x1f, R7.reuse ;  /* 0x0000001fff007819 */ /* 0x100fe20000011407 */
[----:B------:R-:W-:Y:S02]  /*9210*/  IMAD.MOV R9, RZ, RZ, -R7 ;  /* 0x000000ffff097224 */ /* 0x000fe400078e0a07 */
[----:B------:R-:W-:Y:S02]  /*9220*/  UIMAD UR4, UR14, UR13, UR11 ;  /* 0x0000000d0e0472a4 */ /* 0x000fe4000f8e020b */
[----:B------:R-:W-:Y:S01]  /*9230*/  IMAD.U32 R5, RZ, RZ, UR11 ;  /* 0x0000000bff057e24 */ /* 0x000fe2000f8e00ff */
[----:B------:R-:W-:Y:S01]  /*9240*/  ULDC.64 UR12, c[0x0][0xb30] ;  /* 0x0002cc00000c7ab9 */ /* 0x000fe20000000a00 */
[----:B------:R-:W-:Y:S02]  /*9250*/  IMAD R9, R18, R9, R15 ;  /* 0x0000000912097224 */ /* 0x000fe400078e020f */
[----:B------:R-:W-:-:S02]  /*9260*/  IMAD R0, R0, UR12, RZ ;  /* 0x0000000c00007c24 */ /* 0x000fc4000f8e02ff */
[----:B------:R-:W-:Y:S01]  /*9270*/  IMAD.U32 R4, RZ, RZ, UR10 ;  /* 0x0000000aff047e24 */ /* 0x000fe2000f8e00ff */
[----:B------:R-:W-:Y:S01]  /*9280*/  ULDC.64 UR10, c[0x0][0xb28] ;  /* 0x0002ca00000a7ab9 */ /* 0x000fe20000000a00 */
[----:B------:R-:W-:Y:S02]  /*9290*/  IMAD.U32 R5, RZ, RZ, UR4 ;  /* 0x00000004ff057e24 */ /* 0x000fe4000f8e00ff */
[C---:B------:R-:W-:Y:S01]  /*92a0*/  IMAD R11, R7.reuse, UR13, R0 ;  /* 0x0000000d070b7c24 */ /* 0x040fe2000f8e0200 */
[----:B------:R-:W-:Y:S01]  /*92b0*/  SHF.R.S32.HI R0, RZ, 0x1f, R9 ;  /* 0x0000001fff007819 */ /* 0x000fe20000011409 */
[----:B------:R-:W-:-:S04]  /*92c0*/  IMAD.WIDE.U32 R4, R7, UR12, R4 ;  /* 0x0000000c07047c25 */ /* 0x000fc8000f8e0004 */
[----:B------:R-:W-:Y:S02]  /*92d0*/  IMAD R0, R0, UR10, RZ ;  /* 0x0000000a00007c24 */ /* 0x000fe4000f8e02ff */
[----:B------:R-:W-:Y:S02]  /*92e0*/  IMAD.IADD R5, R5, 0x1, R11 ;  /* 0x0000000105057824 */ /* 0x000fe400078e020b */
[C---:B------:R-:W-:Y:S02]  /*92f0*/  IMAD R7, R9.reuse, UR11, R0 ;  /* 0x0000000b09077c24 */ /* 0x040fe4000f8e0200 */
[----:B------:R-:W-:Y:S01]  /*9300*/  IMAD.WIDE.U32 R4, R9, UR10, R4 ;  /* 0x0000000a09047c25 */ /* 0x000fe2000f8e0004 */
[----:B------:R-:W-:-:S03]  /*9310*/  ULDC.64 UR10, c[0x0][0xb00] ;  /* 0x0002c000000a7ab9 */ /* 0x000fc60000000a00 */
[----:B------:R-:W-:Y:S01]  /*9320*/  IMAD.IADD R5, R5, 0x1, R7 ;  /* 0x0000000105057824 */ /* 0x000fe200078e0207 */
[----:B------:R-:W-:-:S04]  /*9330*/  LEA R0, P1, R4, UR10, 0x2 ;  /* 0x0000000a04007c11 */ /* 0x000fc8000f8210ff */
[----:B------:R-:W-:Y:S02]  /*9340*/  LEA.HI.X R18, R4, UR11, R5, 0x2, P1 ;  /* 0x0000000b04127c11 */ /* 0x000fe400088f1405 */
[----:B------:R0:W1:Y:S04]  /*9350*/  SHFL.IDX PT, R4, R0, RZ, 0x1c1f ;  /* 0x001c1fff00047589 */ /* 0x00006800000e0000 */
[----:B------:R0:W2:Y:S01]  /*9360*/  SHFL.IDX PT, R5, R18, RZ, 0x1c1f ;  /* 0x001c1fff12057589 */ /* 0x0000a200000e0000 */
[----:B------:R-:W-:Y:S05]  /*9370*/  @P2 BRA `(.L_x_3494) ;  /* 0x0000000400982947 */ /* 0x000fea0003800000 */
[----:B------:R-:W-:Y:S01]  /*9380*/  ULDC UR4, c[0x0][0xac8] ;  /* 0x0002b20000047ab9 */ /* 0x000fe20000000800 */
[C---:B------:R-:W-:Y:S01]  /*9390*/  VIADD R13, R17.reuse, 0x18 ;  /* 0x00000018110d7836 */ /* 0x040fe20000000000 */
[----:B------:R-:W-:Y:S01]  /*93a0*/  ISETP.GE.AND P5, PT, R22, UR4, PT ;  /* 0x0000000416007c0c */ /* 0x000fe2000bfa6270 */
[C---:B------:R-:W-:Y:S01]  /*93b0*/  VIADD R15, R17.reuse, 0x20 ;  /* 0x00000020110f7836 */ /* 0x040fe20000000000 */
[----:B------:R-:W-:Y:S02]  /*93c0*/  ISETP.GE.AND P6, PT, R17, UR4, PT ;  /* 0x0000000411007c0c */ /* 0x000fe4000bfc6270 */
[----:B------:R-:W-:Y:S02]  /*93d0*/  ISETP.GE.AND P4, PT, R210, UR4, PT ;  /* 0x00000004d2007c0c */ /* 0x000fe4000bf86270 */
[----:B------:R-:W-:Y:S02]  /*93e0*/  ISETP.GE.AND P2, PT, R13, UR4, PT ;  /* 0x000000040d007c0c */ /* 0x000fe4000bf46270 */
[----:B------:R-:W-:-:S02]  /*93f0*/  SHF.R.S32.HI R9, RZ, 0x1f, R22 ;  /* 0x0000001fff097819 */ /* 0x000fc40000011416 */
[----:B------:R-:W-:Y:S02]  /*9400*/  ISETP.GE.AND P1, PT, R15, UR4, PT ;  /* 0x000000040f007c0c */ /* 0x000fe4000bf26270 */
[----:B------:R-:W-:Y:S02]  /*9410*/  SHF.R.S32.HI R14, RZ, 0x1f, R13 ;  /* 0x0000001fff0e7819 */ /* 0x000fe4000001140d */
[CC--:B-1----:R-:W-:Y:S01]  /*9420*/  @!P5 LEA R10, P3, R22.reuse, R4.reuse, 0x2 ;  /* 0x00000004160ad211 */ /* 0x0c2fe200078610ff */
[----:B--2---:R-:W-:Y:S01]  /*9430*/  @!P6 IMAD.WIDE R6, R17, 0x4, R4 ;  /* 0x000000041106e825 */ /* 0x004fe200078e0204 */
[----:B------:R-:W-:Y:S02]  /*9440*/  SHF.R.S32.HI R23, RZ, 0x1f, R15 ;  /* 0x0000001fff177819 */ /* 0x000fe4000001140f */
[----:B------:R-:W-:Y:S02]  /*9450*/  @!P5 LEA.HI.X R11, R22, R5, R9, 0x2, P3 ;  /* 0x00000005160bd211 */ /* 0x000fe400018f1409 */
[-C--:B------:R-:W-:Y:S01]  /*9460*/  @!P4 LEA R8, P3, R210, R4.reuse, 0x2 ;  /* 0x00000004d208c211 */ /* 0x080fe200078610ff */
[----:B------:R1:W-:Y:S01]  /*9470*/  @!P6 ST.E.64 desc[UR36][R6.64], R24 ;  /* 0x000000180600e985 */ /* 0x0003e2000c101b24 */
[----:B------:R-:W-:-:S02]  /*9480*/  @!P2 LEA R12, P6, R13, R4, 0x2 ;  /* 0x000000040d0ca211 */ /* 0x000fc400078c10ff */
[-C--:B------:R-:W-:Y:S02]  /*9490*/  @!P4 LEA.HI.X R9, R210, R5.reuse, R89, 0x2, P3 ;  /* 0x00000005d209c211 */ /* 0x080fe400018f1459 */
[----:B------:R-:W-:Y:S02]  /*94a0*/  ISETP.GE.AND P3, PT, R19, UR4, PT ;  /* 0x0000000413007c0c */ /* 0x000fe4000bf66270 */
[-C--:B------:R-:W-:Y:S01]  /*94b0*/  @!P2 LEA.HI.X R13, R13, R5.reuse, R14, 0x2, P6 ;  /* 0x000000050d0da211 */ /* 0x080fe200030f140e */
[----:B------:R2:W-:Y:S01]  /*94c0*/  @!P4 ST.E.64 desc[UR36][R8.64], R28 ;  /* 0x0000001c0800c985 */ /* 0x0005e2000c101b24 */
[----:B------:R-:W-:Y:S02]  /*94d0*/  @!P1 LEA R14, P6, R15, R4, 0x2 ;  /* 0x000000040f0e9211 */ /* 0x000fe400078c10ff */
[----:B------:R-:W-:Y:S01]  /*94e0*/  ISETP.GE.AND P4, PT, R209, UR4, PT ;  /* 0x00000004d1007c0c */ /* 0x000fe2000bf86270 */
[----:B------:R3:W-:Y:S01]  /*94f0*/  @!P5 ST.E.64 desc[UR36][R10.64], R32 ;  /* 0x000000200a00d985 */ /* 0x0007e2000c101b24 */
[----:B------:R-:W-:-:S02]  /*9500*/  @!P1 LEA.HI.X R15, R15, R5, R23, 0x2, P6 ;  /* 0x000000050f0f9211 */ /* 0x000fc400030f1417 */
[----:B-1----:R-:W-:Y:S01]  /*9510*/  SHF.R.S32.HI R7, RZ, 0x1f, R19 ;  /* 0x0000001fff077819 */ /* 0x002fe20000011413 */
[----:B------:R1:W-:Y:S01]  /*9520*/  @!P2 ST.E.64 desc[UR36][R12.64], R36 ;  /* 0x000000240c00a985 */ /* 0x0003e2000c101b24 */
[----:B------:R-:W-:Y:S02]  /*9530*/  ISETP.GE.AND P2, PT, R208, UR4, PT ;  /* 0x00000004d0007c0c */ /* 0x000fe4000bf46270 */
[-C--:B------:R-:W-:Y:S01]  /*9540*/  @!P3 LEA R6, P5, R19, R4.reuse, 0x2 ;  /* 0x000000041306b211 */ /* 0x080fe200078a10ff */
[----:B------:R-:W-:Y:S01]  /*9550*/  @!P1 ST.E.64 desc[UR36][R14.64], R40 ;  /* 0x000000280e009985 */ /* 0x000fe2000c101b24 */
[----:B------:R-:W-:Y:S02]  /*9560*/  ISETP.GE.AND P1, PT, R207, UR4, PT ;  /* 0x00000004cf007c0c */ /* 0x000fe4000bf26270 */
[----:B------:R-:W-:Y:S02]  /*9570*/  @!P3 LEA.HI.X R7, R19, R5, R7, 0x2, P5 ;  /* 0x000000051307b211 */ /* 0x000fe400028f1407 */
[----:B------:R-:W-:-:S03]  /*9580*/  @!P4 LEA R24, P5, R209, R4, 0x2 ;  /* 0x00000004d118c211 */ /* 0x000fc600078a10ff */
[----:B------:R4:W-:Y:S01]  /*9590*/  @!P3 ST.E.64 desc[UR36][R6.64], R44 ;  /* 0x0000002c0600b985 */ /* 0x0009e2000c101b24 */
[----:B------:R-:W-:Y:S02]  /*95a0*/  ISETP.GE.AND P3, PT, R206, UR4, PT ;  /* 0x00000004ce007c0c */ /* 0x000fe4000bf66270 */
[CC--:B--2---:R-:W-:Y:S02]  /*95b0*/  @!P2 LEA R8, P6, R208.reuse, R4.reuse, 0x2 ;  /* 0x00000004d008a211 */ /* 0x0c4fe400078c10ff */
[-C--:B------:R-:W-:Y:S02]  /*95c0*/  @!P4 LEA.HI.X R25, R209, R5.reuse, R88, 0x2, P5 ;  /* 0x00000005d119c211 */ /* 0x080fe400028f1458 */
[----:B------:R-:W-:Y:S02]  /*95d0*/  @!P2 LEA.HI.X R9, R208, R5, R87, 0x2, P6 ;  /* 0x00000005d009a211 */ /* 0x000fe400030f1457 */
[----:B---3--:R-:W-:Y:S01]  /*95e0*/  @!P1 LEA R10, P5, R207, R4, 0x2 ;  /* 0x00000004cf0a9211 */ /* 0x008fe200078a10ff */
[----:B------:R-:W-:Y:S01]  /*95f0*/  @!P4 ST.E.64 desc[UR36][R24.64], R48 ;  /* 0x000000301800c985 */ /* 0x000fe2000c101b24 */
[----:B------:R-:W-:-:S02]  /*9600*/  ISETP.GE.AND P4, PT, R205, UR4, PT ;  /* 0x00000004cd007c0c */ /* 0x000fc4000bf86270 */
[-C--:B------:R-:W-:Y:S01]  /*9610*/  @!P1 LEA.HI.X R11, R207, R5.reuse, R86, 0x2, P5 ;  /* 0x00000005cf0b9211 */ /* 0x080fe200028f1456 */
[----:B------:R2:W-:Y:S01]  /*9620*/  @!P2 ST.E.64 desc[UR36][R8.64], R52 ;  /* 0x000000340800a985 */ /* 0x0005e2000c101b24 */
[----:B------:R-:W-:Y:S02]  /*9630*/  ISETP.GE.AND P2, PT, R204, UR4, PT ;  /* 0x00000004cc007c0c */ /* 0x000fe4000bf46270 */
[C---:B-1----:R-:W-:Y:S01]  /*9640*/  @!P3 LEA R12, P6, R206.reuse, R4, 0x2 ;  /* 0x00000004ce0cb211 */ /* 0x042fe200078c10ff */
[----:B------:R1:W-:Y:S01]  /*9650*/  @!P1 ST.E.64 desc[UR36][R10.64], R56 ;  /* 0x000000380a009985 */ /* 0x0003e2000c101b24 */
[----:B------:R-:W-:Y:S02]  /*9660*/  ISETP.GE.AND P1, PT, R203, UR4, PT ;  /* 0x00000004cb007c0c */ /* 0x000fe4000bf26270 */
[----:B------:R-:W-:-:S03]  /*9670*/  @!P3 LEA.HI.X R13, R206, R5, R85, 0x2, P6 ;  /* 0x00000005ce0db211 */ /* 0x000fc600030f1455 */
[CC--:B----4-:R-:W-:Y:S02]  /*9680*/  @!P4 LEA R6, P5, R205.reuse, R4.reuse, 0x2 ;  /* 0x00000004cd06c211 */ /* 0x0d0fe400078a10ff */
[----:B------:R3:W-:Y:S01]  /*9690*/  @!P3 ST.E.64 desc[UR36][R12.64], R60 ;  /* 0x0000003c0c00b985 */ /* 0x0007e2000c101b24 */
[----:B------:R-:W-:Y:S02]  /*96a0*/  ISETP.GE.AND P3, PT, R202, UR4, PT ;  /* 0x00000004ca007c0c */ /* 0x000fe4000bf66270 */
[CC--:B------:R-:W-:Y:S02]  /*96b0*/  @!P2 LEA R14, P6, R204.reuse, R4.reuse, 0x2 ;  /* 0x00000004cc0ea211 */ /* 0x0c0fe400078c10ff */
[-C--:B------:R-:W-:Y:S02]  /*96c0*/  @!P4 LEA.HI.X R7, R205, R5.reuse, R84, 0x2, P5 ;  /* 0x00000005cd07c211 */ /* 0x080fe400028f1454 */
[----:B------:R-:W-:Y:S02]  /*96d0*/  @!P2 LEA.HI.X R15, R204, R5, R229, 0x2, P6 ;  /* 0x00000005cc0fa211 */ /* 0x000fe400030f14e5 */
[----:B------:R-:W-:Y:S01]  /*96e0*/  ISETP.GE.AND P5, PT, R201, UR4, PT ;  /* 0x00000004c9007c0c */ /* 0x000fe2000bfa6270 */
[----:B------:R4:W-:Y:S01]  /*96f0*/  @!P4 ST.E.64 desc[UR36][R6.64], R64 ;  /* 0x000000400600c985 */ /* 0x0009e2000c101b24 */
[----:B--2---:R-:W-:-:S03]  /*9700*/  @!P1 LEA R8, P4, R203, R4, 0x2 ;  /* 0x00000004cb089211 */ /* 0x004fc600078810ff */
[----:B------:R2:W-:Y:S01]  /*9710*/  @!P2 ST.E.64 desc[UR36][R14.64], R68 ;  /* 0x000000440e00a985 */ /* 0x0005e2000c101b24 */
[----:B------:R-:W-:Y:S02]  /*9720*/  ISETP.GE.AND P2, PT, R200, UR4, PT ;  /* 0x00000004c8007c0c */ /* 0x000fe4000bf46270 */
[----:B------:R-:W-:Y:S02]  /*9730*/  @!P1 LEA.HI.X R9, R203, R5, R228, 0x2, P4 ;  /* 0x00000005cb099211 */ /* 0x000fe400020f14e4 */
[----:B-1----:R-:W-:-:S03]  /*9740*/  @!P3 LEA R10, P6, R202, R4, 0x2 ;  /* 0x00000004ca0ab211 */ /* 0x002fc600078c10ff */
[----:B------:R1:W-:Y:S01]  /*9750*/  @!P1 ST.E.64 desc[UR36][R8.64], R72 ;  /* 0x0000004808009985 */ /* 0x0003e2000c101b24 */
[-C--:B------:R-:W-:Y:S02]  /*9760*/  @!P3 LEA.HI.X R11, R202, R5.reuse, R227, 0x2, P6 ;  /* 0x00000005ca0bb211 */ /* 0x080fe400030f14e3 */
[----:B------:R-:W-:Y:S02]  /*9770*/  ISETP.GE.AND P1, PT, R199, UR4, PT ;  /* 0x00000004c7007c0c */ /* 0x000fe4000bf26270 */
[CC--:B---3--:R-:W-:Y:S01]  /*9780*/  @!P5 LEA R12, P4, R201.reuse, R4.reuse, 0x2 ;  /* 0x00000004c90cd211 */ /* 0x0c8fe200078810ff */
[----:B------:R3:W-:Y:S01]  /*9790*/  @!P3 ST.E.64 desc[UR36][R10.64], R76 ;  /* 0x0000004c0a00b985 */ /* 0x0007e2000c101b24 */
[----:B----4-:R-:W-:Y:S02]  /*97a0*/  @!P2 LEA R6, P6, R200, R4, 0x2 ;  /* 0x00000004c806a211 */ /* 0x010fe400078c10ff */
[----:B------:R-:W-:Y:S02]  /*97b0*/  ISETP.GE.AND P3, PT, R198, UR4, PT ;  /* 0x00000004c6007c0c */ /* 0x000fe4000bf66270 */
[----:B------:R-:W-:-:S02]  /*97c0*/  @!P5 LEA.HI.X R13, R201, R5, R226, 0x2, P4 ;  /* 0x00000005c90dd211 */ /* 0x000fc400020f14e2 */
[----:B------:R-:W-:Y:S02]  /*97d0*/  ISETP.GE.AND P4, PT, R197, UR4, PT ;  /* 0x00000004c5007c0c */ /* 0x000fe4000bf86270 */
[----:B------:R-:W-:Y:S01]  /*97e0*/  @!P2 LEA.HI.X R7, R200, R5, R225, 0x2, P6 ;  /* 0x00000005c807a211 */ /* 0x000fe200030f14e1 */
[----:B------:R-:W-:Y:S01]  /*97f0*/  @!P5 ST.E.64 desc[UR36][R12.64], R80 ;  /* 0x000000500c00d985 */ /* 0x000fe2000c101b24 */
[----:B--2---:R-:W-:-:S03]  /*9800*/  @!P1 LEA R14, P5, R199, R4, 0x2 ;  /* 0x00000004c70e9211 */ /* 0x004fc600078a10ff */
[----:B------:R2:W-:Y:S01]  /*9810*/  @!P2 ST.E.64 desc[UR36][R6.64], R2 ;  /* 0x000000020600a985 */ /* 0x0005e2000c101b24 */
[----:B------:R-:W-:Y:S02]  /*9820*/  ISETP.GE.AND P2, PT, R196, UR4, PT ;  /* 0x00000004c4007c0c */ /* 0x000fe4000bf46270 */
[-C--:B------:R-:W-:Y:S02]  /*9830*/  @!P1 LEA.HI.X R15, R199, R5.reuse, R224, 0x2, P5 ;  /* 0x00000005c70f9211 */ /* 0x080fe400028f14e0 */
[CC--:B-1----:R-:W-:Y:S02]  /*9840*/  @!P3 LEA R8, P6, R198.reuse, R4.reuse, 0x2 ;  /* 0x00000004c608b211 */ /* 0x0c2fe400078c10ff */
[----:B---3--:R-:W-:Y:S01]  /*9850*/  @!P4 LEA R10, P5, R197, R4, 0x2 ;  /* 0x00000004c50ac211 */ /* 0x008fe200078a10ff */
[----:B------:R-:W-:Y:S01]  /*9860*/  @!P1 ST.E.64 desc[UR36][R14.64], R20 ;  /* 0x000000140e009985 */ /* 0x000fe2000c101b24 */
[----:B------:R-:W-:Y:S02]  /*9870*/  @!P3 LEA.HI.X R9, R198, R5, R223, 0x2, P6 ;  /* 0x00000005c609b211 */ /* 0x000fe400030f14df */
[----:B------:R-:W-:-:S02]  /*9880*/  ISETP.GE.AND P1, PT, R195, UR4, PT ;  /* 0x00000004c3007c0c */ /* 0x000fc4000bf26270 */
[-C--:B------:R-:W-:Y:S01]  /*9890*/  @!P4 LEA.HI.X R11, R197, R5.reuse, R222, 0x2, P5 ;  /* 0x00000005c50bc211 */ /* 0x080fe200028f14de */
[----:B------:R1:W-:Y:S01]  /*98a0*/  @!P3 ST.E.64 desc[UR36][R8.64], R120 ;  /* 0x000000780800b985 */ /* 0x0003e2000c101b24 */
[----:B------:R-:W-:Y:S02]  /*98b0*/  ISETP.GE.AND P5, PT, R194, UR4, PT ;  /* 0x00000004c2007c0c */ /* 0x000fe4000bfa6270 */
[----:B--2---:R-:W-:Y:S01]  /*98c0*/  @!P2 LEA R2, P6, R196, R4, 0x2 ;  /* 0x00000004c402a211 */ /* 0x004fe200078c10ff */
[----:B------:R3:W-:Y:S01]  /*98d0*/  @!P4 ST.E.64 desc[UR36][R10.64], R96 ;  /* 0x000000600a00c985 */ /* 0x0007e2000c101b24 */
[----:B------:R-:W-:Y:S02]  /*98e0*/  ISETP.GE.AND P3, PT, R193, UR4, PT ;  /* 0x00000004c1007c0c */ /* 0x000fe4000bf66270 */
[----:B------:R-:W-:Y:S02]  /*98f0*/  ISETP.GE.AND P4, PT, R192, UR4, PT ;  /* 0x00000004c0007c0c */ /* 0x000fe4000bf86270 */
[----:B------:R-:W-:-:S02]  /*9900*/  @!P2 LEA.HI.X R3, R196, R5, R221, 0x2, P6 ;  /* 0x00000005c403a211 */ /* 0x000fc400030f14dd */
[----:B------:R-:W-:-:S03]  /*9910*/  @!P1 LEA R6, P6, R195, R4, 0x2 ;  /* 0x00000004c3069211 */ /* 0x000fc600078c10ff */
[----:B------:R3:W-:Y:S01]  /*9920*/  @!P2 ST.E.64 desc[UR36][R2.64], R100 ;  /* 0x000000640200a985 */ /* 0x0007e2000c101b24 */
[CC--:B------:R-:W-:Y:S02]  /*9930*/  @!P5 LEA R12, P2, R194.reuse, R4.reuse, 0x2 ;  /* 0x00000004c20cd211 */ /* 0x0c0fe400078410ff */
[-C--:B------:R-:W-:Y:S02]  /*9940*/  @!P1 LEA.HI.X R7, R195, R5.reuse, R220, 0x2, P6 ;  /* 0x00000005c3079211 */ /* 0x080fe400030f14dc */
[CC--:B-1----:R-:W-:Y:S02]  /*9950*/  @!P3 LEA R8, P6, R193.reuse, R4.reuse, 0x2 ;  /* 0x00000004c108b211 */ /* 0x0c2fe400078c10ff */
[-C--:B------:R-:W-:Y:S01]  /*9960*/  @!P5 LEA.HI.X R13, R194, R5.reuse, R219, 0x2, P2 ;  /* 0x00000005c20dd211 */ /* 0x080fe200010f14db */
[----:B------:R3:W-:Y:S01]  /*9970*/  @!P1 ST.E.64 desc[UR36][R6.64], R104 ;  /* 0x0000006806009985 */ /* 0x0007e2000c101b24 */
[C---:B------:R-:W-:Y:S02]  /*9980*/  @!P4 LEA R4, P2, R192.reuse, R4, 0x2 ;  /* 0x00000004c004c211 */ /* 0x040fe400078410ff */
[-C--:B------:R-:W-:Y:S01]  /*9990*/  @!P3 LEA.HI.X R9, R193, R5.reuse, R218, 0x2, P6 ;  /* 0x00000005c109b211 */ /* 0x080fe200030f14da */
[----:B------:R3:W-:Y:S01]  /*99a0*/  @!P5 ST.E.64 desc[UR36][R12.64], R108 ;  /* 0x0000006c0c00d985 */ /* 0x0007e2000c101b24 */
[----:B------:R-:W-:-:S03]  /*99b0*/  @!P4 LEA.HI.X R5, R192, R5, R217, 0x2, P2 ;  /* 0x00000005c005c211 */ /* 0x000fc600010f14d9 */
[----:B------:R3:W-:Y:S04]  /*99c0*/  @!P3 ST.E.64 desc[UR36][R8.64], R112 ;  /* 0x000000700800b985 */ /* 0x0007e8000c101b24 */
[----:B------:R3:W-:Y:S02]  /*99d0*/  @!P4 ST.E.64 desc[UR36][R4.64], R116 ;  /* 0x000000740400c985 */ /* 0x0007e4000c101b24 */
.L_x_3494:
[----:B------:R-:W-:Y:S05]  /*99e0*/  BSYNC B1 ;  /* 0x0000000000017941 */ /* 0x000fea0003800000 */
.L_x_3493:
[----:B--23--:R2:W3:Y:S04]  /*99f0*/  SHFL.IDX PT, R5, R18, 0x1, 0x1c1f ;  /* 0x003c1f0012057f89 */ /* 0x00c4e800000e0000 */
[----:B-1----:R2:W1:Y:S01]  /*9a00*/  SHFL.IDX PT, R4, R0, 0x1, 0x1c1f ;  /* 0x003c1f0000047f89 */ /* 0x00246200000e0000 */
[----:B------:R-:W-:Y:S05]  /*9a10*/  @P0 BRA `(.L_x_3492) ;  /* 0x00000014004c0947 */ /* 0x000fea0003800000 */
[C---:B------:R-:W-:Y:S01]  /*9a20*/  VIADD R9, R17.reuse, 0x18 ;  /* 0x0000001811097836 */ /* 0x040fe20000000000 */
[----:B------:R-:W-:Y:S01]  /*9a30*/  ULDC UR4, c[0x0][0xac8] ;  /* 0x0002b20000047ab9 */ /* 0x000fe20000000800 */
[----:B------:R-:W-:Y:S01]  /*9a40*/  VIADD R13, R17, 0x20 ;  /* 0x00000020110d7836 */ /* 0x000fe20000000000 */
[----:B------:R-:W-:Y:S02]  /*9a50*/  ISETP.GE.AND P6, PT, R210, UR4, PT ;  /* 0x00000004d2007c0c */ /* 0x000fe4000bfc6270 */
[----:B------:R-:W-:Y:S02]  /*9a60*/  ISETP.GE.AND P5, PT, R9, UR4, PT ;  /* 0x0000000409007c0c */ /* 0x000fe4000bfa6270 */
[----:B------:R-:W-:Y:S02]  /*9a70*/  ISETP.GE.AND P4, PT, R22, UR4, PT ;  /* 0x0000000416007c0c */ /* 0x000fe4000bf86270 */
[----:B------:R-:W-:Y:S02]  /*9a80*/  ISETP.GE.AND P2, PT, R17, UR4, PT ;  /* 0x0000000411007c0c */ /* 0x000fe4000bf46270 */
[----:B------:R-:W-:-:S02]  /*9a90*/  ISETP.GE.AND P3, PT, R13, UR4, PT ;  /* 0x000000040d007c0c */ /* 0x000fc4000bf66270 */
[----:B0-2---:R-:W-:-:S03]  /*9aa0*/  SHF.R.S32.HI R0, RZ, 0x1f, R9 ;  /* 0x0000001fff007819 */ /* 0x005fc60000011409 */
[CC--:B-1----:R-:W-:Y:S02]  /*9ab0*/  @!P6 LEA R6, P0, R210.reuse, R4.reuse, 0x2 ;  /* 0x00000004d206e211 */ /* 0x0c2fe400078010ff */
[CC--:B------:R-:W-:Y:S02]  /*9ac0*/  @!P5 LEA R10, P1, R9.reuse, R4.reuse, 0x2 ;  /* 0x00000004090ad211 */ /* 0x0c0fe400078210ff */
[-C--:B---3--:R-:W-:Y:S02]  /*9ad0*/  @!P6 LEA.HI.X R7, R210, R5.reuse, R89, 0x2, P0 ;  /* 0x00000005d207e211 */ /* 0x088fe400000f1459 */
[----:B------:R-:W-:Y:S01]  /*9ae0*/  @!P5 LEA.HI.X R11, R9, R5, R0, 0x2, P1 ;  /* 0x00000005090bd211 */ /* 0x000fe200008f1400 */
[----:B------:R-:W-:Y:S01]  /*9af0*/  @!P2 IMAD.WIDE R2, R17, 0x4, R4 ;  /* 0x000000041102a825 */ /* 0x000fe200078e0204 */
[----:B------:R-:W-:Y:S02]  /*9b00*/  SHF.R.S32.HI R9, RZ, 0x1f, R22 ;  /* 0x0000001fff097819 */ /* 0x000fe40000011416 */
[----:B------:R-:W-:-:S02]  /*9b10*/  @!P4 LEA R8, P1, R22, R4, 0x2 ;  /* 0x000000041608c211 */ /* 0x000fc400078210ff */
[----:B------:R-:W-:Y:S01]  /*9b20*/  ISETP.GE.AND P0, PT, R19, UR4, PT ;  /* 0x0000000413007c0c */ /* 0x000fe2000bf06270 */
[----:B------:R0:W-:Y:S01]  /*9b30*/  @!P2 ST.E.64 desc[UR36][R2.64], R26 ;  /* 0x0000001a0200a985 */ /* 0x0001e2000c101b24 */
[----:B------:R-:W-:Y:S02]  /*9b40*/  @!P4 LEA.HI.X R9, R22, R5, R9, 0x2, P1 ;  /* 0x000000051609c211 */ /* 0x000fe400008f1409 */
[----:B------:R-:W-:Y:S01]  /*9b50*/  ISETP.GE.AND P1, PT, R209, UR4, PT ;  /* 0x00000004d1007c0c */ /* 0x000fe2000bf26270 */
[----:B------:R1:W-:Y:S01]  /*9b60*/  @!P6 ST.E.64 desc[UR36][R6.64], R30 ;  /* 0x0000001e0600e985 */ /* 0x0003e2000c101b24 */
[----:B------:R-:W-:Y:S02]  /*9b70*/  SHF.R.S32.HI R0, RZ, 0x1f, R13 ;  /* 0x0000001fff007819 */ /* 0x000fe4000001140d */
[----:B------:R-:W-:Y:S01]  /*9b80*/  @!P3 LEA R12, P6, R13, R4, 0x2 ;  /* 0x000000040d0cb211 */ /* 0x000fe200078c10ff */
[----:B------:R2:W-:Y:S01]  /*9b90*/  @!P4 ST.E.64 desc[UR36][R8.64], R34 ;  /* 0x000000220800c985 */ /* 0x0005e2000c101b24 */
[----:B------:R-:W-:-:S02]  /*9ba0*/  ISETP.GE.AND P2, PT, R208, UR4, PT ;  /* 0x00000004d0007c0c */ /* 0x000fc4000bf46270 */
[-C--:B------:R-:W-:Y:S01]  /*9bb0*/  @!P3 LEA.HI.X R13, R13, R5.reuse, R0, 0x2, P6 ;  /* 0x000000050d0db211 */ /* 0x080fe200030f1400 */
[----:B------:R3:W-:Y:S01]  /*9bc0*/  @!P5 ST.E.64 desc[UR36][R10.64], R38 ;  /* 0x000000260a00d985 */ /* 0x0007e2000c101b24 */
[----:B------:R-:W-:Y:S02]  /*9bd0*/  SHF.R.S32.HI R0, RZ, 0x1f, R19 ;  /* 0x0000001fff007819 */ /* 0x000fe40000011413 */
[-C--:B0-----:R-:W-:Y:S01]  /*9be0*/  @!P0 LEA R2, P4, R19, R4.reuse, 0x2 ;  /* 0x0000000413028211 */ /* 0x081fe200078810ff */
[----:B------:R0:W-:Y:S01]  /*9bf0*/  @!P3 ST.E.64 desc[UR36][R12.64], R42 ;  /* 0x0000002a0c00b985 */ /* 0x0001e2000c101b24 */
[----:B------:R-:W-:Y:S02]  /*9c00*/  ISETP.GE.AND P3, PT, R207, UR4, PT ;  /* 0x00000004cf007c0c */ /* 0x000fe4000bf66270 */
[----:B-1----:R-:W-:Y:S02]  /*9c10*/  @!P1 LEA R6, P5, R209, R4, 0x2 ;  /* 0x00000004d1069211 */ /* 0x002fe400078a10ff */
[----:B------:R-:W-:-:S02]  /*9c20*/  @!P0 LEA.HI.X R3, R19, R5, R0, 0x2, P4 ;  /* 0x0000000513038211 */ /* 0x000fc400020f1400 */
[----:B------:R-:W-:Y:S02]  /*9c30*/  ISETP.GE.AND P4, PT, R206, UR4, PT ;  /* 0x00000004ce007c0c */ /* 0x000fe4000bf86270 */
[CC--:B------:R-:W-:Y:S01]  /*9c40*/  @!P2 LEA R14, P6, R208.reuse, R4.reuse, 0x2 ;  /* 0x00000004d00ea211 */ /* 0x0c0fe200078c10ff */
[----:B------:R1:W-:Y:S01]  /*9c50*/  @!P0 ST.E.64 desc[UR36][R2.64], R46 ;  /* 0x0000002e02008985 */ /* 0x0003e2000c101b24 */
[-C--:B------:R-:W-:Y:S02]  /*9c60*/  @!P1 LEA.HI.X R7, R209, R5.reuse, R88, 0x2, P5 ;  /* 0x00000005d1079211 */ /* 0x080fe400028f1458 */
[----:B------:R-:W-:Y:S02]  /*9c70*/  ISETP.GE.AND P5, PT, R205, UR4, PT ;  /* 0x00000004cd007c0c */ /* 0x000fe4000bfa6270 */
[----:B------:R-:W-:Y:S01]  /*9c80*/  @!P2 LEA.HI.X R15, R208, R5, R87, 0x2, P6 ;  /* 0x00000005d00fa211 */ /* 0x000fe200030f1457 */
[----:B------:R4:W-:Y:S01]  /*9c90*/  @!P1 ST.E.64 desc[UR36][R6.64], R50 ;  /* 0x0000003206009985 */ /* 0x0009e2000c101b24 */
[----:B--2---:R-:W-:-:S02]  /*9ca0*/  @!P3 LEA R8, P6, R207, R4, 0x2 ;  /* 0x00000004cf08b211 */ /* 0x004fc400078c10ff */
[----:B------:R-:W-:Y:S01]  /*9cb0*/  ISETP.GE.AND P0, PT, R204, UR4, PT ;  /* 0x00000004cc007c0c */ /* 0x000fe2000bf06270 */
[----:B------:R2:W-:Y:S01]  /*9cc0*/  @!P2 ST.E.64 desc[UR36][R14.64], R54 ;  /* 0x000000360e00a985 */ /* 0x0005e2000c101b24 */
[----:B------:R-:W-:Y:S02]  /*9cd0*/  ISETP.GE.AND P1, PT, R203, UR4, PT ;  /* 0x00000004cb007c0c */ /* 0x000fe4000bf26270 */
[CC--:B---3--:R-:W-:Y:S02]  /*9ce0*/  @!P4 LEA R10, P2, R206.reuse, R4.reuse, 0x2 ;  /* 0x00000004ce0ac211 */ /* 0x0c8fe400078410ff */
[-C--:B------:R-:W-:Y:S02]  /*9cf0*/  @!P3 LEA.HI.X R9, R207, R5.reuse, R86, 0x2, P6 ;  /* 0x00000005cf09b211 */ /* 0x080fe400030f1456 */
[----:B0-----:R-:W-:Y:S02]  /*9d00*/  @!P5 LEA R12, P6, R205, R4, 0x2 ;  /* 0x00000004cd0cd211 */ /* 0x001fe400078c10ff */
[----:B------:R-:W-:Y:S01]  /*9d10*/  @!P4 LEA.HI.X R11, R206, R5, R85, 0x2, P2 ;  /* 0x00000005ce0bc211 */ /* 0x000fe200010f1455 */
[----:B------:R0:W-:Y:S01]  /*9d20*/  @!P3 ST.E.64 desc[UR36][R8.64], R58 ;  /* 0x0000003a0800b985 */ /* 0x0001e2000c101b24 */
[----:B------:R-:W-:-:S02]  /*9d30*/  ISETP.GE.AND P2, PT, R202, UR4, PT ;  /* 0x00000004ca007c0c */ /* 0x000fc4000bf46270 */
[-C--:B------:R-:W-:Y:S01]  /*9d40*/  @!P5 LEA.HI.X R13, R205, R5.reuse, R84, 0x2, P6 ;  /* 0x00000005cd0dd211 */ /* 0x080fe200030f1454 */
[----:B------:R3:W-:Y:S01]  /*9d50*/  @!P4 ST.E.64 desc[UR36][R10.64], R62 ;  /* 0x0000003e0a00c985 */ /* 0x0007e2000c101b24 */
[-C--:B-1----:R-:W-:Y:S02]  /*9d60*/  @!P0 LEA R2, P6, R204, R4.reuse, 0x2 ;  /* 0x00000004cc028211 */ /* 0x082fe400078c10ff */
[----:B----4-:R-:W-:Y:S01]  /*9d70*/  @!P1 LEA R6, P3, R203, R4, 0x2 ;  /* 0x00000004cb069211 */ /* 0x010fe200078610ff */
[----:B------:R1:W-:Y:S01]  /*9d80*/  @!P5 ST.E.64 desc[UR36][R12.64], R66 ;  /* 0x000000420c00d985 */ /* 0x0003e2000c101b24 */
[----:B------:R-:W-:Y:S02]  /*9d90*/  ISETP.GE.AND P5, PT, R201, UR4, PT ;  /* 0x00000004c9007c0c */ /* 0x000fe4000bfa6270 */
[----:B------:R-:W-:Y:S02]  /*9da0*/  ISETP.GE.AND P4, PT, R200, UR4, PT ;  /* 0x00000004c8007c0c */ /* 0x000fe4000bf86270 */
[----:B------:R-:W-:-:S02]  /*9db0*/  @!P0 LEA.HI.X R3, R204, R5, R229, 0x2, P6 ;  /* 0x00000005cc038211 */ /* 0x000fc400030f14e5 */
[-C--:B------:R-:W-:Y:S02]  /*9dc0*/  @!P1 LEA.HI.X R7, R203, R5.reuse, R228, 0x2, P3 ;  /* 0x00000005cb079211 */ /* 0x080fe400018f14e4 */
[CC--:B--2---:R-:W-:Y:S01]  /*9dd0*/  @!P2 LEA R14, P6, R202.reuse, R4.reuse, 0x2 ;  /* 0x00000004ca0ea211 */ /* 0x0c4fe200078c10ff */
[----:B------:R2:W-:Y:S01]  /*9de0*/  @!P0 ST.E.64 desc[UR36][R2.64], R70 ;  /* 0x0000004602008985 */ /* 0x0005e2000c101b24 */
[----:B------:R-:W-:Y:S02]  /*9df0*/  ISETP.GE.AND P3, PT, R199, UR4, PT ;  /* 0x00000004c7007c0c */ /* 0x000fe4000bf66270 */
[----:B------:R-:W-:Y:S01]  /*9e00*/  @!P2 LEA.HI.X R15, R202, R5, R227, 0x2, P6 ;  /* 0x00000005ca0fa211 */ /* 0x000fe200030f14e3 */
[----:B------:R4:W-:Y:S01]  /*9e10*/  @!P1 ST.E.64 desc[UR36][R6.64], R74 ;  /* 0x0000004a06009985 */ /* 0x0009e2000c101b24 */
[----:B------:R-:W-:Y:S02]  /*9e20*/  ISETP.GE.AND P0, PT, R198, UR4, PT ;  /* 0x00000004c6007c0c */ /* 0x000fe4000bf06270 */
[-C--:B0-----:R-:W-:Y:S01]  /*9e30*/  @!P5 LEA R8, P1, R201, R4.reuse, 0x2 ;  /* 0x00000004c908d211 */ /* 0x081fe200078210ff */
[----:B------:R-:W-:Y:S01]  /*9e40*/  @!P2 ST.E.64 desc[UR36][R14.64], R78 ;  /* 0x0000004e0e00a985 */ /* 0x000fe2000c101b24 */
[----:B---3--:R-:W-:-:S02]  /*9e50*/  @!P4 LEA R10, P2, R200, R4, 0x2 ;  /* 0x00000004c80ac211 */ /* 0x008fc400078410ff */
[-C--:B------:R-:W-:Y:S02]  /*9e60*/  @!P5 LEA.HI.X R9, R201, R5.reuse, R226, 0x2, P1 ;  /* 0x00000005c909d211 */ /* 0x080fe400008f14e2 */
[----:B------:R-:W-:Y:S02]  /*9e70*/  ISETP.GE.AND P1, PT, R197, UR4, PT ;  /* 0x00000004c5007c0c */ /* 0x000fe4000bf26270 */
[CC--:B-1----:R-:W-:Y:S01]  /*9e80*/  @!P3 LEA R12, P6, R199.reuse, R4.reuse, 0x2 ;  /* 0x00000004c70cb211 */ /* 0x0c2fe200078c10ff */
[----:B------:R0:W-:Y:S01]  /*9e90*/  @!P5 ST.E.64 desc[UR36][R8.64], R82 ;  /* 0x000000520800d985 */ /* 0x0001e2000c101b24 */
[-C--:B------:R-:W-:Y:S02]  /*9ea0*/  @!P4 LEA.HI.X R11, R200, R5.reuse, R225, 0x2, P2 ;  /* 0x00000005c80bc211 */ /* 0x080fe400010f14e1 */
[----:B------:R-:W-:Y:S02]  /*9eb0*/  @!P3 LEA.HI.X R13, R199, R5, R224, 0x2, P6 ;  /* 0x00000005c70db211 */ /* 0x000fe400030f14e0 */
[----:B--2---:R-:W-:Y:S01]  /*9ec0*/  @!P0 LEA R2, P5, R198, R4, 0x2 ;  /* 0x00000004c6028211 */ /* 0x004fe200078a10ff */
[----:B------:R1:W-:Y:S01]  /*9ed0*/  @!P4 ST.E.64 desc[UR36][R10.64], R122 ;  /* 0x0000007a0a00c985 */ /* 0x0003e2000c101b24 */
[----:B------:R-:W-:-:S02]  /*9ee0*/  ISETP.GE.AND P4, PT, R196, UR4, PT ;  /* 0x00000004c4007c0c */ /* 0x000fc4000bf86270 */
[----:B------:R-:W-:Y:S01]  /*9ef0*/  ISETP.GE.AND P2, PT, R194, UR4, PT ;  /* 0x00000004c2007c0c */ /* 0x000fe2000bf46270 */
[----:B------:R2:W-:Y:S01]  /*9f00*/  @!P3 ST.E.64 desc[UR36][R12.64], R124 ;  /* 0x0000007c0c00b985 */ /* 0x0005e2000c101b24 */
[----:B------:R-:W-:Y:S02]  /*9f10*/  ISETP.GE.AND P3, PT, R195, UR4, PT ;  /* 0x00000004c3007c0c */ /* 0x000fe4000bf66270 */
[----:B------:R-:W-:Y:S02]  /*9f20*/  @!P0 LEA.HI.X R3, R198, R5, R223, 0x2, P5 ;  /* 0x00000005c6038211 */ /* 0x000fe400028f14df */
[----:B------:R-:W-:Y:S02]  /*9f30*/  ISETP.GE.AND P5, PT, R193, UR4, PT ;  /* 0x00000004c1007c0c */ /* 0x000fe4000bfa6270 */
[-C--:B----4-:R-:W-:Y:S01]  /*9f40*/  @!P1 LEA R6, P6, R197, R4.reuse, 0x2 ;  /* 0x00000004c5069211 */ /* 0x090fe200078c10ff */
[----:B------:R3:W-:Y:S02]  /*9f50*/  @!P0 ST.E.64 desc[UR36][R2.64], R126 ;  /* 0x0000007e02008985 */ /* 0x0007e4000c101b24 */
[----:B0-----:R-:W-:-:S02]  /*9f60*/  @!P4 LEA R8, P0, R196, R4, 0x2 ;  /* 0x00000004c408c211 */ /* 0x001fc400078010ff */
[-C--:B------:R-:W-:Y:S02]  /*9f70*/  @!P1 LEA.HI.X R7, R197, R5.reuse, R222, 0x2, P6 ;  /* 0x00000005c5079211 */ /* 0x080fe400030f14de */
[-C--:B-1----:R-:W-:Y:S02]  /*9f80*/  @!P3 LEA R10, P6, R195, R4.reuse, 0x2 ;  /* 0x00000004c30ab211 */ /* 0x082fe400078c10ff */
[-C--:B------:R-:W-:Y:S01]  /*9f90*/  @!P4 LEA.HI.X R9, R196, R5.reuse, R221, 0x2, P0 ;  /* 0x00000005c409c211 */ /* 0x080fe200000f14dd */
[----:B------:R3:W-:Y:S01]  /*9fa0*/  @!P1 ST.E.64 desc[UR36][R6.64], R98 ;  /* 0x0000006206009985 */ /* 0x0007e2000c101b24 */
[-C--:B--2---:R-:W-:Y:S02]  /*9fb0*/  @!P2 LEA R12, P1, R194, R4.reuse, 0x2 ;  /* 0x00000004c20ca211 */ /* 0x084fe400078210ff */
[----:B------:R-:W-:Y:S01]  /*9fc0*/  @!P5 LEA R14, P0, R193, R4, 0x2 ;  /* 0x00000004c10ed211 */ /* 0x000fe200078010ff */
[----:B------:R3:W-:Y:S01]  /*9fd0*/  @!P4 ST.E.64 desc[UR36][R8.64], R102 ;  /* 0x000000660800c985 */ /* 0x0007e2000c101b24 */
[----:B------:R-:W-:-:S02]  /*9fe0*/  @!P3 LEA.HI.X R11, R195, R5, R220, 0x2, P6 ;  /* 0x00000005c30bb211 */ /* 0x000fc400030f14dc */
[-C--:B------:R-:W-:Y:S02]  /*9ff0*/  @!P2 LEA.HI.X R13, R194, R5.reuse, R219, 0x2, P1 ;  /* 0x00000005c20da211 */ /* 0x080fe400008f14db */
[----:B------:R-:W-:Y:S01]  /*a000*/  @!P5 LEA.HI.X R15, R193, R5, R218, 0x2, P0 ;  /* 0x00000005c10fd211 */ /* 0x000fe200000f14da */
[----:B------:R3:W-:Y:S01]  /*a010*/  @!P3 ST.E.64 desc[UR36][R10.64], R106 ;  /* 0x0000006a0a00b985 */ /* 0x0007e2000c101b24 */
[----:B------:R-:W-:-:S03]  /*a020*/  ISETP.GE.AND P0, PT, R192, UR4, PT ;  /* 0x00000004c0007c0c */ /* 0x000fc6000bf06270 */
[----:B------:R3:W-:Y:S04]  /*a030*/  @!P2 ST.E.64 desc[UR36][R12.64], R110 ;  /* 0x0000006e0c00a985 */ /* 0x0007e8000c101b24 */
[----:B------:R3:W-:Y:S06]  /*a040*/  @!P5 ST.E.64 desc[UR36][R14.64], R114 ;  /* 0x000000720e00d985 */ /* 0x0007ec000c101b24 */
[----:B------:R-:W-:Y:S05]  /*a050*/  @P0 BRA `(.L_x_3492) ;  /* 0x0000000c00bc0947 */ /* 0x000fea0003800000 */
[----:B---3--:R-:W-:-:S04]  /*a060*/  LEA R2, P0, R192, R4, 0x2 ;  /* 0x00000004c0027211 */ /* 0x008fc800078010ff */
[----:B------:R-:W-:-:S05]  /*a070*/  LEA.HI.X R3, R192, R5, R217, 0x2, P0 ;  /* 0x00000005c0037211 */ /* 0x000fca00000f14d9 */
[----:B------:R0:W-:Y:S01]  /*a080*/  ST.E.64 desc[UR36][R2.64], R118 ;  /* 0x0000007602007985 */ /* 0x0001e2000c101b24 */
[----:B------:R-:W-:Y:S05]  /*a090*/  BRA `(.L_x_3492) ;  /* 0x0000000c00ac7947 */ /* 0x000fea0003800000 */
.L_x_3483:
[----:B------:R-:W-:Y:S01]  /*a0a0*/  ULDC.64 UR8, c[0x0][0xc00] ;  /* 0x0003000000087ab9 */ /* 0x000fe20000000a00 */
[----:B------:R-:W-:Y:S01]  /*a0b0*/  R2UR UR4, R214 ;  /* 0x00000000d60472ca */ /* 0x000fe200000e0000 */
[----:B------:R-:W-:Y:S01]  /*a0c0*/  UISETP.NE.U32.AND UP0, UPT, UR8, URZ, UPT ;  /* 0x0000003f0800728c */ /* 0x000fe2000bf05070 */
[----:B------:R-:W-:-:S03]  /*a0d0*/  R2UR UR10, R18 ;  /* 0x00000000120a72ca */ /* 0x000fc600000e0000 */
[----:B------:R-:W-:-:S03]  /*a0e0*/  UISETP.NE.AND.EX UP0, UPT, UR9, URZ, UPT, UP0 ;  /* 0x0000003f0900728c */ /* 0x000fc6000bf05300 */
[----:B------:R-:W-:Y:S02]  /*a0f0*/  ULDC.64 UR8, c[0x0][0xc00] ;  /* 0x0003000000087ab9 */ /* 0x000fe40000000a00 */
[----:B------:R-:W-:Y:S01]  /*a100*/  UIMAD.WIDE UR8, UR61, 0x4, UR8 ;  /* 0x000000043d0878a5 */ /* 0x000fe2000f8e0208 */
[----:B------:R-:W-:-:S05]  /*a110*/  PLOP3.LUT P1, PT, PT, PT, UP0, 0x80, 0x0 ;  /* 0x000000000000781c */ /* 0x000fca0003f2f008 */
[----:B------:R-:W-:Y:S02]  /*a120*/  IMAD.U32 R2, RZ, RZ, UR8 ;  /* 0x00000008ff027e24 */ /* 0x000fe4000f8e00ff */
[----:B------:R-:W-:Y:S01]  /*a130*/  IMAD.U32 R3, RZ, RZ, UR9 ;  /* 0x00000009ff037e24 */ /* 0x000fe2000f8e00ff */
[----:B------:R-:W-:Y:S02]  /*a140*/  ULDC.64 UR8, c[0x0][0xc08] ;  /* 0x0003020000087ab9 */ /* 0x000fe40000000a00 */
[----:B------:R-:W-:-:S03]  /*a150*/  UISETP.NE.U32.AND UP1, UPT, UR8, URZ, UPT ;  /* 0x0000003f0800728c */ /* 0x000fc6000bf25070 */
[----:B------:R-:W2:Y:S01]  /*a160*/  @P1 LDG.E R6, desc[UR36][R2.64] ;  /* 0x0000002402061981 */ /* 0x000ea2000c1e1900 */
[----:B------:R-:W-:-:S06]  /*a170*/  UISETP.NE.AND.EX UP1, UPT, UR9, URZ, UPT, UP1 ;  /* 0x0000003f0900728c */ /* 0x000fcc000bf25310 */
[----:B------:R-:W-:-:S05]  /*a180*/  PLOP3.LUT P2, PT, PT, PT, UP1, 0x80, 0x0 ;  /* 0x000000000000781c */ /* 0x000fca0003f4f018 */
[----:B------:R-:W-:-:S04]  /*a190*/  @UP1 ULEA UR8, UP2, UR61, UR8, 0x2 ;  /* 0x000000083d081291 */ /* 0x000fc8000f84103f */
[----:B------:R-:W-:Y:S02]  /*a1a0*/  @UP1 ULEA.HI.X UR9, UR61, UR9, UR4, 0x2, UP2 ;  /* 0x000000093d091291 */ /* 0x000fe400090f1404 */
[----:B------:R-:W-:Y:S01]  /*a1b0*/  MOV R4, UR8 ;  /* 0x0000000800047c02 */ /* 0x000fe20008000f00 */
        /* <DEDUP_REMOVED lines=18> */
.L_x_3495:
[----:B------:R-:W-:Y:S01]  /*a2e0*/  R2UR UR8, R214 ;  /* 0x00000000d60872ca */ /* 0x000fe200000e0000 */
[----:B------:R-:W-:Y:S01]  /*a2f0*/  USEL UR61, UR61, URZ, !UP0 ;  /* 0x0000003f3d3d7287 */ /* 0x000fe2000c000000 */
[----:B------:R-:W-:Y:S11]  /*a300*/  BSSY B1, `(.L_x_3496) ;  /* 0x000003d000017945 */ /* 0x000ff60003800000 */
[----:B------:R-:W-:Y:S01]  /*a310*/  USEL UR12, UR8, URZ, !UP0 ;  /* 0x0000003f080c7287 */ /* 0x000fe2000c000000 */
[----:B------:R-:W-:Y:S11]  /*a320*/  @P0 BRA `(.L_x_3497) ;  /* 0x0000000000e80947 */ /* 0x000ff60003800000 */
[----:B------:R-:W0:Y:S01]  /*a330*/  S2R R2, SR_TID.X ;  /* 0x0000000000027919 */ /* 0x000e220000002100 */
[----:B------:R-:W1:Y:S01]  /*a340*/  LDC R9, c[0x0][0xbe8] ;  /* 0x0002fa00ff097b82 */ /* 0x000e620000000800 */
[----:B------:R-:W-:-:S13]  /*a350*/  R2UR UR8, R212 ;  /* 0x00000000d40872ca */ /* 0x000fda00000e0000 */
[----:B------:R-:W-:-:S04]  /*a360*/  IMAD.U32 R3, RZ, RZ, UR8 ;  /* 0x00000008ff037e24 */ /* 0x000fc8000f8e00ff */
[----:B0-----:R-:W-:Y:S02]  /*a370*/  IMAD R2, R3, 0x80, R2 ;  /* 0x0000008003027824 */ /* 0x001fe400078e0202 */
[----:B-1---5:R-:W-:Y:S02]  /*a380*/  IMAD R3, R0, R9, RZ ;  /* 0x0000000900037224 */ /* 0x022fe400078e02ff */
        /* <DEDUP_REMOVED lines=52> */
.L_x_3497:
[----:B------:R-:W-:Y:S05]  /*a6d0*/  BSYNC B1 ;  /* 0x0000000000017941 */ /* 0x000fea0003800000 */
.L_x_3496:
[----:B------:R-:W-:-:S13]  /*a6e0*/  R2UR UR8, R18 ;  /* 0x00000000120872ca */ /* 0x000fda00000e0000 */
[----:B------:R-:W-:-:S06]  /*a6f0*/  UISETP.GT.AND UP0, UPT, UR8, 0x1, UPT ;  /* 0x000000010800788c */ /* 0x000fcc000bf04270 */
[----:B------:R-:W-:-:S13]  /*a700*/  PLOP3.LUT P0, PT, PT, PT, UP0, 0x80, 0x0 ;  /* 0x000000000000781c */ /* 0x000fda0003f0f008 */
[----:B------:R-:W-:Y:S05]  /*a710*/  @P0 BRA `(.L_x_3492) ;  /* 0x00000008000c0947 */ /* 0x000fea0003800000 */
[----:B------:R-:W1:Y:S01]  /*a720*/  LDC R11, c[0x0][0xbe8] ;  /* 0x0002fa00ff0b7b82 */ /* 0x000e620000000800 */
[----:B------:R-:W-:Y:S01]  /*a730*/  R2UR UR13, R212 ;  /* 0x00000000d40d72ca */ /* 0x000fe200000e0000 */
[----:B------:R-:W-:Y:S01]  /*a740*/  ULDC.64 UR14, c[0x0][0xaa0] ;  /* 0x0002a800000e7ab9 */ /* 0x000fe20000000a00 */
[----:B------:R-:W-:Y:S01]  /*a750*/  R2UR UR16, R211 ;  /* 0x00000000d31072ca */ /* 0x000fe200000e0000 */
[----:B------:R-:W-:Y:S01]  /*a760*/  UIMAD UR10, UR20, UR14, URZ ;  /* 0x0000000e140a72a4 */ /* 0x000fe2000f8e023f */
[----:B------:R-:W-:Y:S01]  /*a770*/  IMAD R2, R16, 0x20, R213 ;  /* 0x0000002010027824 */ /* 0x000fe200078e02d5 */
[----:B------:R-:W-:Y:S01]  /*a780*/  UIMAD.WIDE.U32 UR8, UR4, UR14, URZ ;  /* 0x0000000e040872a5 */ /* 0x000fe2000f8e003f */
[----:B------:R-:W-:Y:S01]  /*a790*/  BSSY B1, `(.L_x_3498) ;  /* 0x0000045000017945 */ /* 0x000fe20003800000 */
[----:B------:R-:W-:-:S04]  /*a7a0*/  UIMAD UR10, UR4, UR15, UR10 ;  /* 0x0000000f040a72a4 */ /* 0x000fc8000f8e020a */
[----:B------:R-:W-:Y:S02]  /*a7b0*/  UIADD3 UR9, UR9, UR10, URZ ;  /* 0x0000000a09097290 */ /* 0x000fe4000fffe03f */
[----:B0-----:R-:W-:Y:S01]  /*a7c0*/  IMAD.U32 R5, RZ, RZ, UR13 ;  /* 0x0000000dff057e24 */ /* 0x001fe2000f8e00ff */
[----:B------:R-:W-:Y:S01]  /*a7d0*/  ULDC.64 UR10, c[0x0][0xae8] ;  /* 0x0002ba00000a7ab9 */ /* 0x000fe20000000a00 */
[----:B------:R-:W-:Y:S01]  /*a7e0*/  IMAD.U32 R8, RZ, RZ, UR13 ;  /* 0x0000000dff087e24 */ /* 0x000fe2000f8e00ff */
[----:B------:R-:W-:Y:S02]  /*a7f0*/  UIMAD.WIDE.U32 UR8, UR16, UR10, UR8 ;  /* 0x0000000a100872a5 */ /* 0x000fe4000f8e0008 */
[----:B------:R-:W-:Y:S01]  /*a800*/  LEA R6, R5, R2, 0x7 ;  /* 0x0000000205067211 */ /* 0x000fe200078e38ff */
[----:B------:R-:W-:Y:S01]  /*a810*/  IMAD R8, R8, 0x80, R213 ;  /* 0x0000008008087824 */ /* 0x000fe200078e02d5 */
[----:B------:R-:W-:Y:S01]  /*a820*/  UIMAD UR9, UR16, UR11, UR9 ;  /* 0x0000000b100972a4 */ /* 0x000fe2000f8e0209 */
[----:B-1----:R-:W-:-:S02]  /*a830*/  ISETP.NE.AND P0, PT, R11, 0x1, PT ;  /* 0x000000010b00780c */ /* 0x002fc40003f05270 */
[----:B------:R-:W-:Y:S01]  /*a840*/  ULDC.64 UR10, c[0x0][0xaf0] ;  /* 0x0002bc00000a7ab9 */ /* 0x000fe20000000a00 */
[----:B------:R-:W-:Y:S01]  /*a850*/  IMAD.MOV.U32 R5, RZ, RZ, R6 ;  /* 0x000000ffff057224 */ /* 0x000fe200078e0006 */
[----:B------:R-:W-:Y:S02]  /*a860*/  UIMAD UR12, UR12, UR10, URZ ;  /* 0x0000000a0c0c72a4 */ /* 0x000fe4000f8e023f */
[----:B------:R-:W-:Y:S02]  /*a870*/  UIMAD.WIDE.U32 UR8, UR61, UR10, UR8 ;  /* 0x0000000a3d0872a5 */ /* 0x000fe4000f8e0008 */
[----:B------:R-:W-:-:S03]  /*a880*/  UIMAD UR4, UR61, UR11, UR12 ;  /* 0x0000000b3d0472a4 */ /* 0x000fc6000f8e020c */
[----:B------:R-:W-:Y:S01]  /*a890*/  ULDC.64 UR10, c[0x0][0xae0] ;  /* 0x0002b800000a7ab9 */ /* 0x000fe20000000a00 */
[----:B------:R-:W-:Y:S01]  /*a8a0*/  UIADD3 UR4, UR9, UR4, URZ ;  /* 0x0000000409047290 */ /* 0x000fe2000fffe03f */
[----:B------:R-:W0:Y:S08]  /*a8b0*/  @P0 LDC R3, c[0x0][0xbec] ;  /* 0x0002fb00ff030b82 */ /* 0x000e300000000800 */
[----:B------:R-:W1:Y:S01]  /*a8c0*/  @P0 LDC R7, c[0x0][0xbf0] ;  /* 0x0002fc00ff070b82 */ /* 0x000e620000000800 */
[----:B0-----:R-:W-:-:S04]  /*a8d0*/  @P0 IMAD.HI.U32 R2, R6, R3, RZ ;  /* 0x0000000306020227 */ /* 0x001fc800078e00ff */
[----:B------:R-:W-:Y:S02]  /*a8e0*/  IMAD.U32 R3, RZ, RZ, UR9 ;  /* 0x00000009ff037e24 */ /* 0x000fe4000f8e00ff */
[----:B------:R-:W-:Y:S01]  /*a8f0*/  IMAD.U32 R3, RZ, RZ, UR4 ;  /* 0x00000004ff037e24 */ /* 0x000fe2000f8e00ff */
[----:B-1----:R-:W-:-:S04]  /*a900*/  @P0 SHF.R.U32.HI R5, RZ, R7, R2 ;  /* 0x00000007ff050219 */ /* 0x002fc80000011602 */
[--C-:B------:R-:W-:Y:S01]  /*a910*/  SHF.R.S32.HI R2, RZ, 0x1f, R5.reuse ;  /* 0x0000001fff027819 */ /* 0x100fe20000011405 */
[----:B------:R-:W-:-:S04]  /*a920*/  IMAD.MOV R7, RZ, RZ, -R5 ;  /* 0x000000ffff077224 */ /* 0x000fc800078e0a05 */
[----:B------:R-:W-:Y:S02]  /*a930*/  IMAD R4, R2, UR10, RZ ;  /* 0x0000000a02047c24 */ /* 0x000fe4000f8e02ff */
[----:B------:R-:W-:Y:S02]  /*a940*/  IMAD R7, R11, R7, R6 ;  /* 0x000000070b077224 */ /* 0x000fe400078e0206 */
[----:B------:R-:W-:Y:S01]  /*a950*/  IMAD.U32 R2, RZ, RZ, UR8 ;  /* 0x00000008ff027e24 */ /* 0x000fe2000f8e00ff */
[----:B------:R-:W-:Y:S01]  /*a960*/  ULDC.64 UR8, c[0x0][0xad8] ;  /* 0x0002b60000087ab9 */ /* 0x000fe20000000a00 */
[C---:B------:R-:W-:Y:S01]  /*a970*/  IMAD R9, R5.reuse, UR11, R4 ;  /* 0x0000000b05097c24 */ /* 0x040fe2000f8e0204 */
[----:B------:R-:W-:Y:S01]  /*a980*/  SHF.R.S32.HI R4, RZ, 0x1f, R7 ;  /* 0x0000001fff047819 */ /* 0x000fe20000011407 */
[----:B------:R-:W-:-:S04]  /*a990*/  IMAD.WIDE.U32 R2, R5, UR10, R2 ;  /* 0x0000000a05027c25 */ /* 0x000fc8000f8e0002 */
[----:B------:R-:W-:Y:S02]  /*a9a0*/  IMAD.IADD R3, R3, 0x1, R9 ;  /* 0x0000000103037824 */ /* 0x000fe400078e0209 */
[----:B------:R-:W-:Y:S02]  /*a9b0*/  IMAD R6, R4, UR8, RZ ;  /* 0x0000000804067c24 */ /* 0x000fe4000f8e02ff */
[----:B-----5:R-:W-:Y:S02]  /*a9c0*/  IMAD R11, R0, R11, RZ ;  /* 0x0000000b000b7224 */ /* 0x020fe400078e02ff */
[C---:B------:R-:W-:Y:S02]  /*a9d0*/  VIADD R4, R8.reuse, 0x40 ;  /* 0x0000004008047836 */ /* 0x040fe40000000000 */
[C---:B------:R-:W-:Y:S01]  /*a9e0*/  IMAD R5, R7.reuse, UR9, R6 ;  /* 0x0000000907057c24 */ /* 0x040fe2000f8e0206 */
[-C--:B------:R-:W-:Y:S01]  /*a9f0*/  ISETP.GE.AND P2, PT, R8, R11.reuse, PT ;  /* 0x0000000b0800720c */ /* 0x080fe20003f46270 */
[----:B------:R-:W-:Y:S01]  /*aa00*/  IMAD.WIDE.U32 R2, R7, UR8, R2 ;  /* 0x0000000807027c25 */ /* 0x000fe2000f8e0002 */
[----:B------:R-:W-:Y:S01]  /*aa10*/  ULDC.64 UR8, c[0x0][0xa80] ;  /* 0x0002a00000087ab9 */ /* 0x000fe20000000a00 */
[----:B------:R-:W-:-:S02]  /*aa20*/  ISETP.GE.AND P1, PT, R4, R11, PT ;  /* 0x0000000b0400720c */ /* 0x000fc40003f26270 */
[----:B------:R-:W-:Y:S01]  /*aa30*/  IMAD.IADD R3, R3, 0x1, R5 ;  /* 0x0000000103037824 */ /* 0x000fe200078e0205 */
[----:B------:R-:W-:Y:S01]  /*aa40*/  LEA R4, P3, R2, UR8, 0x1 ;  /* 0x0000000802047c11 */ /* 0x000fe2000f8608ff */
[----:B------:R-:W-:Y:S02]  /*aa50*/  VIADD R0, R8, 0x20 ;  /* 0x0000002008007836 */ /* 0x000fe40000000000 */
[----:B------:R-:W-:Y:S01]  /*aa60*/  IMAD.SHL.U32 R7, R16, 0x8, RZ ;  /* 0x0000000810077824 */ /* 0x000fe200078e00ff */
[----:B------:R-:W-:Y:S02]  /*aa70*/  LEA.HI.X R5, R2, UR9, R3, 0x1, P3 ;  /* 0x0000000902057c11 */ /* 0x000fe400098f0c03 */
[----:B------:R-:W-:Y:S01]  /*aa80*/  ISETP.GE.AND P0, PT, R0, R11, PT ;  /* 0x0000000b0000720c */ /* 0x000fe20003f06270 */
[C---:B------:R-:W-:Y:S01]  /*aa90*/  VIADD R9, R7.reuse, 0x80 ;  /* 0x0000008007097836 */ /* 0x040fe20000000000 */
[----:B------:R0:W1:Y:S01]  /*aaa0*/  SHFL.IDX PT, R2, R4, RZ, 0x181f ;  /* 0x00181fff04027589 */ /* 0x00006200000e0000 */
[----:B------:R-:W-:Y:S01]  /*aab0*/  VIADD R13, R7, 0x40 ;  /* 0x00000040070d7836 */ /* 0x000fe20000000000 */
[----:B------:R-:W-:-:S02]  /*aac0*/  SHF.R.S32.HI R10, RZ, 0x1f, R7 ;  /* 0x0000001fff0a7819 */ /* 0x000fc40000011407 */
[----:B------:R0:W2:Y:S01]  /*aad0*/  SHFL.IDX PT, R0, R5, RZ, 0x181f ;  /* 0x00181fff05007589 */ /* 0x0000a200000e0000 */
        /* <DEDUP_REMOVED lines=12> */
[----:B------:R3:W-:Y:S01]  /*aba0*/  @!P4 ST.E.128 desc[UR36][R14.64], RZ ;  /* 0x000000ff0e00c985 */ /* 0x0007e2000c101d24 */
[----:B------:R-:W-:-:S03]  /*abb0*/  @!P2 LEA.HI.X R3, R9, R0, R6, 0x1, P6 ;  /* 0x000000000903a211 */ /* 0x000fc600030f0c06 */
[----:B------:R3:W-:Y:S04]  /*abc0*/  @!P3 ST.E.128 desc[UR36][R20.64], RZ ;  /* 0x000000ff1400b985 */ /* 0x0007e8000c101d24 */
[----:B------:R3:W-:Y:S02]  /*abd0*/  @!P2 ST.E.128 desc[UR36][R2.64], RZ ;  /* 0x000000ff0200a985 */ /* 0x0007e4000c101d24 */
.L_x_3499:
[----:B------:R-:W-:Y:S05]  /*abe0*/  BSYNC B1 ;  /* 0x0000000000017941 */ /* 0x000fea0003800000 */
.L_x_3498:
[----:B--2---:R2:W4:Y:S01]  /*abf0*/  SHFL.IDX PT, R0, R5, 0x1, 0x181f ;  /* 0x00381f0005007f89 */ /* 0x00452200000e0000 */
[----:B------:R-:W-:Y:S03]  /*ac00*/  BSSY B1, `(.L_x_3500) ;  /* 0x0000010000017945 */ /* 0x000fe60003800000 */
[----:B-1-3--:R2:W1:Y:S01]  /*ac10*/  SHFL.IDX PT, R2, R4, 0x1, 0x181f ;  /* 0x00381f0004027f89 */ /* 0x00a46200000e0000 */
[----:B------:R-:W-:Y:S05]  /*ac20*/  @P0 BRA `(.L_x_3501) ;  /* 0x0000000000340947 */ /* 0x000fea0003800000 */
[----:B------:R-:W-:Y:S02]  /*ac30*/  ULDC UR4, c[0x0][0xac8] ;  /* 0x0002b20000047ab9 */ /* 0x000fe40000000800 */
[----:B------:R-:W-:Y:S02]  /*ac40*/  ISETP.GE.AND P4, PT, R7, UR4, PT ;  /* 0x0000000407007c0c */ /* 0x000fe4000bf86270 */
[----:B------:R-:W-:Y:S02]  /*ac50*/  ISETP.GE.AND P5, PT, R13, UR4, PT ;  /* 0x000000040d007c0c */ /* 0x000fe4000bfa6270 */
[----:B------:R-:W-:-:S09]  /*ac60*/  ISETP.GE.AND P6, PT, R9, UR4, PT ;  /* 0x0000000409007c0c */ /* 0x000fd2000bfc6270 */
[-C--:B-1----:R-:W-:Y:S02]  /*ac70*/  @!P4 LEA R14, P0, R7, R2.reuse, 0x1 ;  /* 0x00000002070ec211 */ /* 0x082fe400078008ff */
[-C--:B------:R-:W-:Y:S02]  /*ac80*/  @!P5 LEA R20, P2, R13, R2.reuse, 0x1 ;  /* 0x000000020d14d211 */ /* 0x080fe400078408ff */
[----:B------:R-:W-:Y:S02]  /*ac90*/  @!P6 LEA R2, P3, R9, R2, 0x1 ;  /* 0x000000020902e211 */ /* 0x000fe400078608ff */
[-C--:B----4-:R-:W-:Y:S02]  /*aca0*/  @!P4 LEA.HI.X R15, R7, R0.reuse, R10, 0x1, P0 ;  /* 0x00000000070fc211 */ /* 0x090fe400000f0c0a */
[-C--:B------:R-:W-:Y:S02]  /*acb0*/  @!P5 LEA.HI.X R21, R13, R0.reuse, R12, 0x1, P2 ;  /* 0x000000000d15d211 */ /* 0x080fe400010f0c0c */
[----:B------:R-:W-:Y:S01]  /*acc0*/  @!P6 LEA.HI.X R3, R9, R0, R6, 0x1, P3 ;  /* 0x000000000903e211 */ /* 0x000fe200018f0c06 */
[----:B------:R3:W-:Y:S04]  /*acd0*/  @!P4 ST.E.128 desc[UR36][R14.64], RZ ;  /* 0x000000ff0e00c985 */ /* 0x0007e8000c101d24 */
[----:B------:R3:W-:Y:S04]  /*ace0*/  @!P5 ST.E.128 desc[UR36][R20.64], RZ ;  /* 0x000000ff1400d985 */ /* 0x0007e8000c101d24 */
[----:B------:R3:W-:Y:S02]  /*acf0*/  @!P6 ST.E.128 desc[UR36][R2.64], RZ ;  /* 0x000000ff0200e985 */ /* 0x0007e4000c101d24 */
.L_x_3501:
[----:B------:R-:W-:Y:S05]  /*ad00*/  BSYNC B1 ;  /* 0x0000000000017941 */ /* 0x000fea0003800000 */
.L_x_3500:
[----:B----4-:R4:W0:Y:S01]  /*ad10*/  SHFL.IDX PT, R0, R5, 0x2, 0x181f ;  /* 0x00581f0005007f89 */ /* 0x01082200000e0000 */
        /* <DEDUP_REMOVED lines=10> */
[-C--:B0-----:R-:W-:Y:S02]  /*adc0*/  @!P3 LEA.HI.X R15, R7, R0.reuse, R10, 0x1, P0 ;  /* 0x00000000070fb211 */ /* 0x081fe400000f0c0a */
[-C--:B------:R-:W-:Y:S02]  /*add0*/  @!P4 LEA.HI.X R21, R13, R0.reuse, R12, 0x1, P1 ;  /* 0x000000000d15c211 */ /* 0x080fe400008f0c0c */
[----:B------:R-:W-:Y:S01]  /*ade0*/  @!P5 LEA.HI.X R3, R9, R0, R6, 0x1, P2 ;  /* 0x000000000903d211 */ /* 0x000fe200010f0c06 */
[----:B------:R3:W-:Y:S04]  /*adf0*/  @!P3 ST.E.128 desc[UR36][R14.64], RZ ;  /* 0x000000ff0e00b985 */ /* 0x0007e8000c101d24 */
[----:B------:R3:W-:Y:S04]  /*ae00*/  @!P4 ST.E.128 desc[UR36][R20.64], RZ ;  /* 0x000000ff1400c985 */ /* 0x0007e8000c101d24 */
[----:B------:R3:W-:Y:S02]  /*ae10*/  @!P5 ST.E.128 desc[UR36][R2.64], RZ ;  /* 0x000000ff0200d985 */ /* 0x0007e4000c101d24 */
.L_x_3503:
[----:B------:R-:W-:Y:S05]  /*ae20*/  BSYNC B1 ;  /* 0x0000000000017941 */ /* 0x000fea0003800000 */
.L_x_3502:
        /* <DEDUP_REMOVED lines=8> */
[----:B------:R-:W-:-:S09]  /*aeb0*/  ISETP.GE.AND P5, PT, R9, UR4, PT ;  /* 0x0000000409007c0c */ /* 0x000fd2000bfa6270 */
[-C--:B--2---:R-:W-:Y:S02]  /*aec0*/  @!P3 LEA R14, P0, R7, R2.reuse, 0x1 ;  /* 0x00000002070eb211 */ /* 0x084fe400078008ff */
        /* <DEDUP_REMOVED lines=8> */
.L_x_3492:
[----:B------:R-:W-:Y:S05]  /*af50*/  BSYNC B0 ;  /* 0x0000000000007941 */ /* 0x000fea0003800000 */
.L_x_3482:
[----:B------:R-:W-:Y:S02]  /*af60*/  ULDC UR4, c[0x0][0xc3c] ;  /* 0x00030f0000047ab9 */ /* 0x000fe40000000800 */
[----:B------:R-:W-:-:S06]  /*af70*/  UISETP.GE.AND UP0, UPT, UR7, UR4, UPT ;  /* 0x000000040700728c */ /* 0x000fcc000bf06270 */
[----:B------:R-:W-:-:S13]  /*af80*/  PLOP3.LUT P0, PT, PT, PT, UP0, 0x80, 0x0 ;  /* 0x000000000000781c */ /* 0x000fda0003f0f008 */
[----:B------:R-:W-:Y:S05]  /*af90*/  @!P0 BRA `(.L_x_3504) ;  /* 0xffffff6000148947 */ /* 0x000fea000383ffff */
[----:B------:R-:W-:Y:S05]  /*afa0*/  EXIT ;  /* 0x000000000000794d */ /* 0x000fea0003800000 */
.L_x_3453:
        /* <DEDUP_REMOVED lines=16> */
.L_x_3505:
        /* <DEDUP_REMOVED lines=43> */
.L_x_3509:
        /* <DEDUP_REMOVED lines=35> */
.L_x_3507:
        /* <DEDUP_REMOVED lines=18> */
.L_x_3510:
        /* <DEDUP_REMOVED lines=27> */
[----:B------:R-:W-:Y:S01]  /*b860*/  @P0 VIADD R2, R2, 0x1 ;  /* 0x0000000102020836 */ /* 0x000fe20000000000 */
[----:B------:R-:W-:-:S03]  /*b870*/  IADD3 R10, RZ, -R10, RZ ;  /* 0x8000000aff0a7210 */ /* 0x000fc60007ffe0ff */
        /* <DEDUP_REMOVED lines=29> */
.L_x_3508:
[----:B------:R-:W-:Y:S01]  /*ba50*/  ULDC UR4, c[0x0][0xc3c] ;  /* 0x00030f0000047ab9 */ /* 0x000fe20000000800 */
[----:B------:R-:W-:Y:S02]  /*ba60*/  IMAD.MOV.U32 R17, RZ, RZ, RZ ;  /* 0x000000ffff117224 */ /* 0x000fe400078e00ff */
[----:B------:R-:W-:Y:S02]  /*ba70*/  IMAD.U32 R16, RZ, RZ, UR6 ;  /* 0x00000006ff107e24 */ /* 0x000fe4000f8e00ff */
[----:B------:R-:W-:Y:S02]  /*ba80*/  IMAD.MOV.U32 R18, RZ, RZ, RZ ;  /* 0x000000ffff127224 */ /* 0x000fe400078e00ff */
[----:B------:R-:W-:-:S07]  /*ba90*/  IMAD.U32 R19, RZ, RZ, UR4 ;  /* 0x00000004ff137e24 */ /* 0x000fce000f8e00ff */
.L_x_3511:
[----:B------:R-:W-:-:S13]  /*baa0*/  ISETP.NE.AND P0, PT, R7, RZ, PT ;  /* 0x000000ff0700720c */ /* 0x000fda0003f05270 */
[----:B------:R-:W0:Y:S01]  /*bab0*/  @!P0 S2R R3, SR_CgaCtaId ;  /* 0x0000000000038919 */ /* 0x000e220000008800 */
[----:B------:R-:W-:-:S04]  /*bac0*/  @!P0 MOV R2, 0x400 ;  /* 0x0000040000028802 */ /* 0x000fc80000000f00 */
[----:B0-----:R-:W-:-:S05]  /*bad0*/  @!P0 LEA R2, R3, R2, 0x18 ;  /* 0x0000000203028211 */ /* 0x001fca00078ec0ff */
[----:B------:R1:W-:Y:S01]  /*bae0*/  @!P0 STS.128 [R2+0x308d0], R16 ;  /* 0x0308d01002008388 */ /* 0x0003e20000000c00 */
[----:B------:R-:W-:Y:S06]  /*baf0*/  BAR.ARV 0x5, 0x180 ;  /* 0x0146000000007b1d */ /* 0x000fec0000002000 */
.L_x_3506:
[----:B------:R2:W-:Y:S01]  /*bb00*/  STL [R1+0x20], RZ ;  /* 0x000020ff01007387 */ /* 0x0005e20000100800 */
[----:B------:R-:W-:Y:S01]  /*bb10*/  ULDC UR4, c[0x0][0xc3c] ;  /* 0x00030f0000047ab9 */ /* 0x000fe20000000800 */
[----:B------:R-:W-:Y:S01]  /*bb20*/  MOV R28, 0x1 ;  /* 0x00000001001c7802 */ /* 0x000fe20000000f00 */
[----:B------:R-:W-:Y:S01]  /*bb30*/  IMAD.MOV.U32 R27, RZ, RZ, RZ ;  /* 0x000000ffff1b7224 */ /* 0x000fe200078e00ff */
[----:B0-----:R-:W-:-:S13]  /*bb40*/  ISETP.GE.AND P0, PT, R19, UR4, PT ;  /* 0x0000000413007c0c */ /* 0x001fda000bf06270 */
        /* <DEDUP_REMOVED lines=25> */
.L_x_3575:
        /* <DEDUP_REMOVED lines=30> */
[----:B0-----:R-:W3:Y:S01]  /*bec0*/  @P0 LDG.E R0, desc[UR36][R4.64] ;  /* 0x0000002404000981 */ /* 0x001ee2000c1e1900 */
[----:B------:R-:W-:-:S03]  /*bed0*/  UISETP.NE.U32.AND UP0, UPT, UR4, URZ, UPT ;  /* 0x0000003f0400728c */ /* 0x000fc6000bf05070 */
[----:B------:R-:W-:Y:S01]  /*bee0*/  ULDC UR4, c[0x0][0x424] ;  /* 0x0001090000047ab9 */ /* 0x000fe20000000800 */
[----:B------:R-:W-:-:S03]  /*bef0*/  UISETP.NE.AND.EX UP0, UPT, UR5, URZ, UPT, UP0 ;  /* 0x0000003f0500728c */ /* 0x000fc6000bf05300 */
[----:B------:R-:W-:Y:S01]  /*bf00*/  ULDC UR5, c[0x0][0x2f0] ;  /* 0x0000bc0000057ab9 */ /* 0x000fe20000000800 */
[----:B------:R-:W-:-:S04]  /*bf10*/  USEL UR4, UR4, 0x1, UP0 ;  /* 0x0000000104047887 */ /* 0x000fc80008000000 */
[----:B------:R-:W-:-:S06]  /*bf20*/  UIMAD UR4, UR4, UR5, URZ ;  /* 0x00000005040472a4 */ /* 0x000fcc000f8e023f */
[----:B------:R-:W-:Y:S01]  /*bf30*/  IMAD.U32 R37, RZ, RZ, UR4 ;  /* 0x00000004ff257e24 */ /* 0x000fe2000f8e00ff */
        /* <DEDUP_REMOVED lines=11> */
.L_x_3513:
[----:B------:R-:W-:Y:S01]  /*bff0*/  ULDC.64 UR4, c[0x0][0xa20] ;  /* 0x0002880000047ab9 */ /* 0x000fe20000000a00 */
[----:B------:R-:W-:Y:S01]  /*c000*/  IMAD.MOV.U32 R30, RZ, RZ, R29 ;  /* 0x000000ffff1e7224 */ /* 0x000fe200078e001d */
[----:B------:R-:W-:-:S04]  /*c010*/  ISETP.NE.U32.AND P0, PT, RZ, UR4, PT ;  /* 0x00000004ff007c0c */ /* 0x000fc8000bf05070 */
[----:B------:R-:W-:-:S13]  /*c020*/  ISETP.NE.AND.EX P0, PT, RZ, UR5, PT, P0 ;  /* 0x00000005ff007c0c */ /* 0x000fda000bf05300 */
[----:B------:R-:W-:Y:S05]  /*c030*/  @!P0 BRA `(.L_x_3514) ;  /* 0x0000000000108947 */ /* 0x000fea0003800000 */
[----:B-1----:R-:W-:-:S04]  /*c040*/  IADD3 R2, P0, R24, UR4, RZ ;  /* 0x0000000418027c10 */ /* 0x002fc8000ff1e0ff */
[----:B------:R-:W-:-:S05]  /*c050*/  IADD3.X R3, R25, UR5, RZ, P0, !PT ;  /* 0x0000000519037c10 */ /* 0x000fca00087fe4ff */
[----:B------:R1:W5:Y:S01]  /*c060*/  LDG.E R37, desc[UR36][R2.64] ;  /* 0x0000002402257981 */ /* 0x000362000c1e1900 */
[----:B------:R-:W-:Y:S05]  /*c070*/  BRA `(.L_x_3515) ;  /* 0x0000000000247947 */ /* 0x000fea0003800000 */
.L_x_3514:
[----:B------:R-:W-:Y:S02]  /*c080*/  ULDC.64 UR4, c[0x0][0xa08] ;  /* 0x0002820000047ab9 */ /* 0x000fe40000000a00 */
[----:B------:R-:W-:-:S04]  /*c090*/  ISETP.NE.U32.AND P0, PT, RZ, UR4, PT ;  /* 0x00000004ff007c0c */ /* 0x000fc8000bf05070 */
[----:B------:R-:W-:-:S13]  /*c0a0*/  ISETP.NE.AND.EX P0, PT, RZ, UR5, PT, P0 ;  /* 0x00000005ff007c0c */ /* 0x000fda000bf05300 */
[----:B------:R-:W-:Y:S05]  /*c0b0*/  @!P0 BRA `(.L_x_3515) ;  /* 0x0000000000148947 */ /* 0x000fea0003800000 */
[----:B-1----:R-:W1:Y:S02]  /*c0c0*/  LDC.64 R2, c[0x0][0xa08] ;  /* 0x00028200ff027b82 */ /* 0x002e640000000a00 */
[----:B-1----:R-:W-:-:S05]  /*c0d0*/  IMAD.WIDE R2, R30, 0x4, R2 ;  /* 0x000000041e027825 */ /* 0x002fca00078e0202 */
[----:B------:R-:W3:Y:S04]  /*c0e0*/  LDG.E R37, desc[UR36][R2.64] ;  /* 0x0000002402257981 */ /* 0x000ee8000c1e1900 */
[----:B0-2---:R-:W3:Y:S02]  /*c0f0*/  LDG.E R0, desc[UR36][R2.64+0x4] ;  /* 0x0000042402007981 */ /* 0x005ee4000c1e1900 */
[----:B---3--:R-:W-:-:S07]  /*c100*/  IMAD.IADD R37, R0, 0x1, -R37 ;  /* 0x0000000100257824 */ /* 0x008fce00078e0a25 */
.L_x_3515:
[----:B-----5:R-:W-:Y:S01]  /*c110*/  IMAD.IADD R37, R37, 0x1, -R6 ;  /* 0x0000000125257824 */ /* 0x020fe200078e0a06 */
[----:B012---:R-:W-:Y:S01]  /*c120*/  LOP3.LUT R0, R18, 0xff000000, RZ, 0xc0, !PT ;  /* 0xff00000012007812 */ /* 0x007fe200078ec0ff */
[----:B------:R-:W-:Y:S03]  /*c130*/  BSSY B0, `(.L_x_3516) ;  /* 0x0000029000007945 */ /* 0x000fe60003800000 */
[C---:B------:R-:W-:Y:S02]  /*c140*/  IADD3 R2, R37.reuse, 0x5f, RZ ;  /* 0x0000005f25027810 */ /* 0x040fe40007ffe0ff */
[----:B------:R-:W-:Y:S02]  /*c150*/  ISETP.GE.AND P0, PT, R37, 0x1, PT ;  /* 0x000000012500780c */ /* 0x000fe40003f06270 */
[----:B------:R-:W-:Y:S01]  /*c160*/  SHF.R.U32.HI R3, RZ, 0x8, R0 ;  /* 0x00000008ff037819 */ /* 0x000fe20000011600 */
[----:B------:R-:W-:Y:S01]  /*c170*/  IMAD.HI R2, R2, 0x2aaaaaab, RZ ;  /* 0x2aaaaaab02027827 */ /* 0x000fe200078e02ff */
[----:B------:R-:W-:-:S04]  /*c180*/  LOP3.LUT R0, R18, 0xff0000, RZ, 0xc0, !PT ;  /* 0x00ff000012007812 */ /* 0x000fc800078ec0ff */
[----:B------:R-:W-:Y:S02]  /*c190*/  LEA.HI R5, R0, R3, RZ, 0x10 ;  /* 0x0000000300057211 */ /* 0x000fe400078f80ff */
[----:B------:R-:W-:Y:S02]  /*c1a0*/  SHF.R.U32.HI R3, RZ, 0x1f, R2 ;  /* 0x0000001fff037819 */ /* 0x000fe40000011602 */
[----:B------:R-:W-:Y:S02]  /*c1b0*/  LOP3.LUT R4, R5, 0xff, RZ, 0xc0, !PT ;  /* 0x000000ff05047812 */ /* 0x000fe400078ec0ff */
[----:B------:R-:W-:Y:S01]  /*c1c0*/  LEA.HI.SX32 R0, R2, R3, 0x1c ;  /* 0x0000000302007211 */ /* 0x000fe200078fe2ff */
[----:B------:R-:W-:Y:S01]  /*c1d0*/  IMAD.MOV.U32 R3, RZ, RZ, RZ ;  /* 0x000000ffff037224 */ /* 0x000fe200078e00ff */
        /* <DEDUP_REMOVED lines=8> */
[----:B------:R-:W-:Y:S01]  /*c260*/  ISETP.GE.AND P2, PT, R2, RZ, PT ;  /* 0x000000ff0200720c */ /* 0x000fe20003f46270 */
[----:B------:R-:W-:Y:S01]  /*c270*/  IMAD.MOV.U32 R2, RZ, RZ, RZ ;  /* 0x000000ffff027224 */ /* 0x000fe200078e00ff */
[----:B0-----:R-:W0:Y:S02]  /*c280*/  MUFU.RCP R7, R7 ;  /* 0x0000000700077308 */ /* 0x001e240000001000 */
[----:B0-----:R-:W-:Y:S01]  /*c290*/  VIADD R3, R7, 0xffffffe ;  /* 0x0ffffffe07037836 */ /* 0x001fe20000000000 */
[----:B------:R-:W-:-:S05]  /*c2a0*/  IABS R7, R5 ;  /* 0x0000000500077213 */ /* 0x000fca0000000000 */
[----:B------:R-:W0:Y:S01]  /*c2b0*/  F2I.FTZ.U32.TRUNC.NTZ R3, R3 ;  /* 0x0000000300037305 */ /* 0x000e22000021f000 */
[----:B------:R-:W-:Y:S02]  /*c2c0*/  IMAD.MOV R7, RZ, RZ, -R7 ;  /* 0x000000ffff077224 */ /* 0x000fe400078e0a07 */
[----:B0-----:R-:W-:-:S04]  /*c2d0*/  IMAD.MOV R9, RZ, RZ, -R3 ;  /* 0x000000ffff097224 */ /* 0x001fc800078e0a03 */
[----:B------:R-:W-:-:S04]  /*c2e0*/  IMAD R9, R9, R6, RZ ;  /* 0x0000000609097224 */ /* 0x000fc800078e02ff */
[----:B------:R-:W-:Y:S01]  /*c2f0*/  IMAD.HI.U32 R2, R3, R9, R2 ;  /* 0x0000000903027227 */ /* 0x000fe200078e0002 */
[----:B------:R-:W-:-:S05]  /*c300*/  IABS R3, R8 ;  /* 0x0000000800037213 */ /* 0x000fca0000000000 */
        /* <DEDUP_REMOVED lines=11> */
.L_x_3517:
[----:B------:R-:W-:Y:S05]  /*c3c0*/  BSYNC B0 ;  /* 0x0000000000007941 */ /* 0x000fea0003800000 */
.L_x_3516:
[-C--:B------:R-:W-:Y:S01]  /*c3d0*/  IMAD R2, R4, R3.reuse, RZ ;  /* 0x0000000304027224 */ /* 0x080fe200078e02ff */
[----:B------:R-:W-:Y:S04]  /*c3e0*/  BSSY B7, `(.L_x_3518) ;  /* 0x0000365000077945 */ /* 0x000fe80003800000 */
[----:B------:R-:W-:Y:S01]  /*c3f0*/  VIADDMNMX R0, R2, R3, R0, PT ;  /* 0x0000000302007246 */ /* 0x000fe20003800100 */
[----:B------:R0:W-:Y:S03]  /*c400*/  STL [R1], R2 ;  /* 0x0000000201007387 */ /* 0x0001e60000100800 */
        /* <DEDUP_REMOVED lines=10> */
[----:B------:R-:W0:Y:S08]  /*c4b0*/  FLO.U32 R0, UR4 ;  /* 0x0000000400007d00 */ /* 0x000e3000080e0000 */
[----:B------:R-:W1:Y:S01]  /*c4c0*/  POPC R5, UR4 ;  /* 0x0000000400057d09 */ /* 0x000e620008000000 */
[----:B0-----:R-:W-:-:S13]  /*c4d0*/  ISETP.EQ.U32.AND P0, PT, R0, R7, PT ;  /* 0x000000070000720c */ /* 0x001fda0003f02070 */
[----:B-1----:R-:W2:Y:S01]  /*c4e0*/  @P0 ATOMG.E.ADD.STRONG.GPU PT, R3, desc[UR36][R2.64], R5 ;  /* 0x00000005020309a8 */ /* 0x002ea200081ee1e4 */
[----:B------:R-:W0:Y:S02]  /*c4f0*/  S2R R4, SR_LTMASK ;  /* 0x0000000000047919 */ /* 0x000e240000003900 */
[----:B0-----:R-:W-:-:S04]  /*c500*/  LOP3.LUT R4, R4, UR4, RZ, 0xc0, !PT ;  /* 0x0000000404047c12 */ /* 0x001fc8000f8ec0ff */
[----:B------:R-:W0:Y:S01]  /*c510*/  POPC R7, R4 ;  /* 0x0000000400077309 */ /* 0x000e220000000000 */
[----:B--2---:R-:W0:Y:S02]  /*c520*/  SHFL.IDX PT, R0, R3, R0, 0x1f ;  /* 0x00001f0003007589 */ /* 0x004e2400000e0000 */
[----:B0-----:R-:W-:Y:S01]  /*c530*/  IADD3 R16, R0, UR39, R7 ;  /* 0x0000002700107c10 */ /* 0x001fe2000fffe007 */
[----:B------:R-:W-:Y:S06]  /*c540*/  BRA `(.L_x_3520) ;  /* 0x0000003400387947 */ /* 0x000fec0003800000 */
.L_x_3519:
        /* <DEDUP_REMOVED lines=10> */
[----:B------:R-:W0:Y:S01]  /*c5f0*/  LDC.64 R2, c[0x4][R2] ;  /* 0x0100000002027b82 */ /* 0x000e220000000a00 */
[----:B------:R-:W-:Y:S02]  /*c600*/  IMAD.U32 R5, RZ, RZ, UR7 ;  /* 0x00000007ff057e24 */ /* 0x000fe4000f8e00ff */
[----:B------:R-:W-:Y:S02]  /*c610*/  IMAD.U32 R6, RZ, RZ, UR8 ;  /* 0x00000008ff067e24 */ /* 0x000fe4000f8e00ff */
[----:B------:R-:W-:-:S02]  /*c620*/  IMAD.U32 R7, RZ, RZ, UR9 ;  /* 0x00000009ff077e24 */ /* 0x000fc4000f8e00ff */
[----:B------:R-:W-:Y:S02]  /*c630*/  IMAD.U32 R10, RZ, RZ, UR4 ;  /* 0x00000004ff0a7e24 */ /* 0x000fe4000f8e00ff */
[----:B------:R-:W-:Y:S02]  /*c640*/  IMAD.MOV.U32 R8, RZ, RZ, 0x70 ;  /* 0x00000070ff087424 */ /* 0x000fe400078e00ff */
[----:B------:R-:W-:Y:S02]  /*c650*/  IMAD.MOV.U32 R12, RZ, RZ, 0x1 ;  /* 0x00000001ff0c7424 */ /* 0x000fe400078e00ff */
[----:B------:R-:W-:-:S07]  /*c660*/  IMAD.MOV.U32 R13, RZ, RZ, RZ ;  /* 0x000000ffff0d7224 */ /* 0x000fce00078e00ff */
[----:B------:R-:W-:-:S07]  /*c670*/  LEPC R20, `(.L_x_3522) ;  /* 0x000000001014794e */ /* 0x000fce0000000000 */
[----:B0-----:R-:W-:Y:S05]  /*c680*/  CALL.ABS.NOINC R2 ;  /* 0x0000000002007343 */ /* 0x001fea0003c00000 */
.L_x_3522:
[----:B------:R-:W-:Y:S05]  /*c690*/  BSYNC B6 ;  /* 0x0000000000067941 */ /* 0x000fea0003800000 */
.L_x_3521:
        /* <DEDUP_REMOVED lines=20> */
.L_x_3525:
[----:B------:R0:W1:Y:S01]  /*c7e0*/  LDC.64 R2, c[0x4][R26] ;  /* 0x010000001a027b82 */ /* 0x0000620000000a00 */
[----:B------:R-:W-:Y:S01]  /*c7f0*/  ULDC.64 UR6, c[0x4][0x138] ;  /* 0x01004e0000067ab9 */ /* 0x000fe20000000a00 */
[----:B------:R-:W-:Y:S01]  /*c800*/  ULDC.64 UR8, c[0x4][0x140] ;  /* 0x0100500000087ab9 */ /* 0x000fe20000000a00 */
[----:B------:R-:W-:Y:S01]  /*c810*/  ULDC.64 UR4, c[0x4][0x80] ;  /* 0x0100200000047ab9 */ /* 0x000fe20000000a00 */
[----:B------:R-:W-:Y:S01]  /*c820*/  IMAD.U32 R4, RZ, RZ, UR6 ;  /* 0x00000006ff047e24 */ /* 0x000fe2000f8e00ff */
[----:B------:R-:W-:Y:S01]  /*c830*/  MOV R7, UR9 ;  /* 0x0000000900077c02 */ /* 0x000fe20008000f00 */
        /* <DEDUP_REMOVED lines=9> */
.L_x_3524:
[----:B------:R-:W-:Y:S05]  /*c8d0*/  BSYNC B6 ;  /* 0x0000000000067941 */ /* 0x000fea0003800000 */
.L_x_3523:
[----:B------:R-:W2:Y:S01]  /*c8e0*/  LDL R21, [R1+0x1c] ;  /* 0x00001c0001157983 */ /* 0x000ea20000100800 */
[----:B------:R-:W-:Y:S01]  /*c8f0*/  ULDC.64 UR4, c[0x0][0x9f8] ;  /* 0x00027e0000047ab9 */ /* 0x000fe20000000a00 */
[----:B------:R-:W0:Y:S02]  /*c900*/  LDC R6, c[0x0][0x430] ;  /* 0x00010c00ff067b82 */ /* 0x000e240000000800 */
[----:B------:R-:W3:Y:S01]  /*c910*/  LDL R2, [R1+0x4] ;  /* 0x0000040001027983 */ /* 0x000ee20000100800 */
[----:B------:R-:W-:-:S04]  /*c920*/  ISETP.NE.U32.AND P0, PT, RZ, UR4, PT ;  /* 0x00000004ff007c0c */ /* 0x000fc8000bf05070 */
[----:B------:R-:W-:-:S13]  /*c930*/  ISETP.NE.AND.EX P0, PT, RZ, UR5, PT, P0 ;  /* 0x00000005ff007c0c */ /* 0x000fda000bf05300 */
[----:B------:R-:W-:Y:S01]  /*c940*/  @P0 IADD3 R24, P1, R24, UR4, RZ ;  /* 0x0000000418180c10 */ /* 0x000fe2000ff3e0ff */
[----:B------:R-:W1:Y:S01]  /*c950*/  S2R R20, SR_TID.X ;  /* 0x0000000000147919 */ /* 0x000e620000002100 */
[----:B------:R-:W-:Y:S01]  /*c960*/  LOP3.LUT R23, R23, 0xffffffdf, RZ, 0xc0, !PT ;  /* 0xffffffdf17177812 */ /* 0x000fe200078ec0ff */
[----:B------:R-:W-:Y:S01]  /*c970*/  ULDC UR4, c[0x0][0x2f4] ;  /* 0x0000bd0000047ab9 */ /* 0x000fe20000000800 */
[----:B------:R-:W-:-:S05]  /*c980*/  @P0 IADD3.X R25, R25, UR5, RZ, P1, !PT ;  /* 0x0000000519190c10 */ /* 0x000fca0008ffe4ff */
[----:B------:R2:W4:Y:S01]  /*c990*/  @P0 LDG.E R30, desc[UR36][R24.64] ;  /* 0x00000024181e0981 */ /* 0x000522000c1e1900 */
[----:B0-----:R-:W-:-:S13]  /*c9a0*/  ISETP.NE.AND P2, PT, R6, 0x1, PT ;  /* 0x000000010600780c */ /* 0x001fda0003f45270 */
[----:B------:R-:W0:Y:S01]  /*c9b0*/  @P2 LDC R3, c[0x0][0x434] ;  /* 0x00010d00ff032b82 */ /* 0x000e220000000800 */
[----:B------:R-:W-:-:S07]  /*c9c0*/  @P2 LOP3.LUT R23, R23, 0x20, RZ, 0xfc, !PT ;  /* 0x0000002017172812 */ /* 0x000fce00078efcff */
[----:B------:R-:W0:Y:S01]  /*c9d0*/  @P2 LDC R5, c[0x0][0x438] ;  /* 0x00010e00ff052b82 */ /* 0x000e220000000800 */
[----:B-1----:R-:W-:-:S04]  /*c9e0*/  LOP3.LUT R20, R20, 0x7f, RZ, 0xc0, !PT ;  /* 0x0000007f14147812 */ /* 0x002fc800078ec0ff */
[----:B------:R-:W-:Y:S02]  /*c9f0*/  SHF.R.U32.HI R26, RZ, 0x3, R20 ;  /* 0x00000003ff1a7819 */ /* 0x000fe40000011614 */
[----:B------:R-:W1:Y:S02]  /*ca00*/  S2R R20, SR_TID.X ;  /* 0x0000000000147919 */ /* 0x000e640000002100 */
[----:B-1----:R-:W-:-:S05]  /*ca10*/  IMAD.SHL.U32 R20, R20, 0x10, RZ ;  /* 0x0000001014147824 */ /* 0x002fca00078e00ff */
[----:B------:R-:W-:Y:S02]  /*ca20*/  LOP3.LUT R20, R26, 0x70, R20, 0xf8, !PT ;  /* 0x000000701a147812 */ /* 0x000fe400078ef814 */
[----:B------:R-:W-:Y:S02]  /*ca30*/  ISETP.GE.AND P3, PT, R31, UR4, PT ;  /* 0x000000041f007c0c */ /* 0x000fe4000bf66270 */
[----:B------:R-:W-:Y:S01]  /*ca40*/  LOP3.LUT R23, R23, 0xffffffef, RZ, 0xc0, !PT ;  /* 0xffffffef17177812 */ /* 0x000fe200078ec0ff */
[----:B------:R-:W-:Y:S01]  /*ca50*/  UMOV UR5, 0xffffffff ;  /* 0xffffffff00057882 */ /* 0x000fe20000000000 */
[----:B------:R-:W-:Y:S01]  /*ca60*/  LOP3.LUT R26, R18, 0xffff, RZ, 0xc0, !PT ;  /* 0x0000ffff121a7812 */ /* 0x000fe200078ec0ff */
[----:B--2---:R-:W-:-:S04]  /*ca70*/  VIADD R25, R21, 0xffffffff ;  /* 0xffffffff15197836 */ /* 0x004fc80000000000 */
[----:B------:R-:W-:-:S05]  /*ca80*/  IMAD R0, R25, 0x60, R20 ;  /* 0x0000006019007824 */ /* 0x000fca00078e0214 */
[C---:B------:R-:W-:Y:S01]  /*ca90*/  ISETP.GE.AND P0, PT, R0.reuse, R37, PT ;  /* 0x000000250000720c */ /* 0x040fe20003f06270 */
[----:B---3--:R-:W-:-:S03]  /*caa0*/  IMAD.IADD R0, R0, 0x1, R2 ;  /* 0x0000000100007824 */ /* 0x008fc600078e0202 */
[----:B------:R-:W-:Y:S01]  /*cab0*/  ISETP.GT.U32.OR P0, PT, R20, 0x5f, P0 ;  /* 0x0000005f1400780c */ /* 0x000fe20000704470 */
[----:B0-----:R-:W-:-:S04]  /*cac0*/  @P2 IMAD.HI.U32 R2, R0, R3, RZ ;  /* 0x0000000300022227 */ /* 0x001fc800078e00ff */
[----:B------:R-:W-:Y:S01]  /*cad0*/  IMAD.MOV.U32 R4, RZ, RZ, R0 ;  /* 0x000000ffff047224 */ /* 0x000fe200078e0000 */
[----:B------:R-:W-:-:S05]  /*cae0*/  @P2 SHF.R.U32.HI R4, RZ, R5, R2 ;  /* 0x00000005ff042219 */ /* 0x000fca0000011602 */
[----:B------:R-:W-:Y:S02]  /*caf0*/  IMAD.MOV R5, RZ, RZ, -R4 ;  /* 0x000000ffff057224 */ /* 0x000fe400078e0a04 */
[----:B------:R-:W0:Y:S02]  /*cb00*/  @!P0 LDC.64 R2, c[0x0][0x428] ;  /* 0x00010a00ff028b82 */ /* 0x000e240000000a00 */
[----:B------:R-:W-:Y:S01]  /*cb10*/  IMAD R0, R6, R5, R0 ;  /* 0x0000000506007224 */ /* 0x000fe200078e0200 */
[----:B------:R-:W-:Y:S02]  /*cb20*/  @!P0 SHF.R.S32.HI R5, RZ, 0x1f, R4 ;  /* 0x0000001fff058819 */ /* 0x000fe40000011404 */
[----:B----4-:R-:W-:-:S05]  /*cb30*/  SHF.R.S32.HI R6, RZ, 0x1f, R30 ;  /* 0x0000001fff067819 */ /* 0x010fca000001141e */
[----:B------:R0:W-:Y:S02]  /*cb40*/  STL [R1+0x8], R6 ;  /* 0x0000080601007387 */ /* 0x0001e40000100800 */
[-C--:B0-----:R-:W-:Y:S02]  /*cb50*/  @!P0 IMAD R6, R6, R2.reuse, RZ ;  /* 0x0000000206068224 */ /* 0x081fe400078e02ff */
[----:B------:R-:W-:-:S04]  /*cb60*/  @!P0 IMAD.WIDE.U32 R4, R30, R2, R4 ;  /* 0x000000021e048225 */ /* 0x000fc800078e0004 */
[----:B------:R-:W-:Y:S02]  /*cb70*/  @!P0 IMAD R6, R30, R3, R6 ;  /* 0x000000031e068224 */ /* 0x000fe400078e0206 */
[----:B------:R-:W0:Y:S02]  /*cb80*/  @!P0 LDC.64 R2, c[0x0][0x418] ;  /* 0x00010600ff028b82 */ /* 0x000e240000000a00 */
[----:B------:R-:W-:Y:S02]  /*cb90*/  @!P0 IMAD.IADD R6, R5, 0x1, R6 ;  /* 0x0000000105068824 */ /* 0x000fe400078e0206 */
[----:B------:R-:W-:-:S05]  /*cba0*/  IMAD.U32 R5, RZ, RZ, UR38 ;  /* 0x00000026ff057e24 */ /* 0x000fca000f8e00ff */
[----:B------:R-:W-:-:S13]  /*cbb0*/  ISETP.NE.AND P2, PT, R5, 0x3, PT ;  /* 0x000000030500780c */ /* 0x000fda0003f45270 */
[----:B------:R-:W-:Y:S02]  /*cbc0*/  @P2 LOP3.LUT R23, R23, 0x10, RZ, 0xfc, !PT ;  /* 0x0000001017172812 */ /* 0x000fe400078efcff */
[C---:B0-----:R-:W-:Y:S02]  /*cbd0*/  @!P0 LEA R2, P1, R4.reuse, R2, 0x2 ;  /* 0x0000000204028211 */ /* 0x041fe400078210ff */
[----:B------:R-:W-:Y:S02]  /*cbe0*/  LOP3.LUT R23, R23, 0xfffffffb, RZ, 0xc0, !PT ;  /* 0xfffffffb17177812 */ /* 0x000fe400078ec0ff */
[----:B------:R-:W-:Y:S01]  /*cbf0*/  @!P0 LEA.HI.X R3, R4, R3, R6, 0x2, P1 ;  /* 0x0000000304038211 */ /* 0x000fe200008f1406 */
[----:B------:R-:W-:Y:S01]  /*cc00*/  IMAD.MOV.U32 R4, RZ, RZ, RZ ;  /* 0x000000ffff047224 */ /* 0x000fe200078e00ff */
[----:B------:R-:W-:Y:S02]  /*cc10*/  ISETP.GE.AND P1, PT, R33, UR4, PT ;  /* 0x0000000421007c0c */ /* 0x000fe4000bf26270 */
[----:B------:R-:W-:-:S03]  /*cc20*/  @P3 LOP3.LUT R23, R23, 0x4, RZ, 0xfc, !PT ;  /* 0x0000000417173812 */ /* 0x000fc600078efcff */
[----:B------:R0:W5:Y:S01]  /*cc30*/  @!P0 LDG.E R4, desc[UR36][R2.64] ;  /* 0x0000002402048981 */ /* 0x000162000c1e1900 */
[----:B------:R-:W-:Y:S02]  /*cc40*/  ISETP.GE.AND P0, PT, R32, UR4, PT ;  /* 0x0000000420007c0c */ /* 0x000fe4000bf06270 */
[----:B------:R-:W-:-:S04]  /*cc50*/  LOP3.LUT R23, R23, 0xfffffffe, RZ, 0xc0, !PT ;  /* 0xfffffffe17177812 */ /* 0x000fc800078ec0ff */
[----:B------:R-:W-:-:S04]  /*cc60*/  LOP3.LUT R23, R23, 0xfffffffd, RZ, 0xc0, !PT ;  /* 0xfffffffd17177812 */ /* 0x000fc800078ec0ff */
[----:B------:R-:W-:-:S04]  /*cc70*/  @P1 LOP3.LUT R23, R23, 0x2, RZ, 0xfc, !PT ;  /* 0x0000000217171812 */ /* 0x000fc800078efcff */
[----:B------:R-:W-:Y:S01]  /*cc80*/  @P0 LOP3.LUT R23, R23, 0x1, RZ, 0xfc, !PT ;  /* 0x0000000117170812 */ /* 0x000fe200078efcff */
[----:B0-----:R-:W-:Y:S06]  /*cc90*/  BRA.DIV UR5, `(.L_x_3526) ;  /* 0x0000003e05d07947 */ /* 0x001fec000b800000 */
.L_x_3592:
[----:B------:R-:W-:Y:S02]  /*cca0*/  ISETP.GT.U32.AND P0, PT, R20, 0x5f, PT ;  /* 0x0000005f1400780c */ /* 0x000fe40003f04070 */
[----:B------:R-:W-:-:S11]  /*ccb0*/  LOP3.LUT R23, R23, 0xfffffff7, RZ, 0xc0, !PT ;  /* 0xfffffff717177812 */ /* 0x000fd600078ec0ff */
[----:B------:R-:W-:Y:S01]  /*ccc0*/  @P0 LOP3.LUT R23, R23, 0x8, RZ, 0xfc, !PT ;  /* 0x0000000817170812 */ /* 0x000fe200078efcff */
[----:B------:R-:W-:Y:S06]  /*ccd0*/  @!P2 BRA `(.L_x_3527) ;  /* 0x000000000004a947 */ /* 0x000fec0003800000 */
[----:B------:R-:W-:Y:S01]  /*cce0*/  BPT.TRAP 0x1 ;  /* 0x000000040000795c */ /* 0x000fe20000300000 */
.L_x_3527:
[----:B------:R-:W-:Y:S01]  /*ccf0*/  SHF.R.S32.HI R5, RZ, 0x1f, R0 ;  /* 0x0000001fff057819 */ /* 0x000fe20000011400 */
[----:B------:R-:W-:Y:S01]  /*cd00*/  ULDC.64 UR4, c[0x0][0x328] ;  /* 0x0000ca0000047ab9 */ /* 0x000fe20000000a00 */
[----:B------:R-:W-:Y:S01]  /*cd10*/  ULDC.64 UR6, c[0x0][0x318] ;  /* 0x0000c60000067ab9 */ /* 0x000fe20000000a00 */
[----:B------:R-:W-:Y:S02]  /*cd20*/  BSSY B0, `(.L_x_3528) ;  /* 0x0000014000007945 */ /* 0x000fe40003800000 */
        /* <DEDUP_REMOVED lines=19> */
.L_x_3593:
[----:B------:R-:W-:Y:S05]  /*ce60*/  BSYNC B0 ;  /* 0x0000000000007941 */ /* 0x000fea0003800000 */
.L_x_3528:
[----:B------:R-:W1:Y:S01]  /*ce70*/  S2R R8, SR_TID.X ;  /* 0x0000000000087919 */ /* 0x000e620000002100 */
[----:B------:R-:W-:Y:S01]  /*ce80*/  ULDC.64 UR4, c[0x0][0x300] ;  /* 0x0000c00000047ab9 */ /* 0x000fe20000000a00 */
[----:B------:R-:W-:Y:S01]  /*ce90*/  ULDC.64 UR6, c[0x0][0x2e8] ;  /* 0x0000ba0000067ab9 */ /* 0x000fe20000000a00 */
[----:B------:R-:W-:Y:S01]  /*cea0*/  IMAD R5, R5, UR4, RZ ;  /* 0x0000000405057c24 */ /* 0x000fe2000f8e02ff */
[C---:B------:R-:W-:Y:S01]  /*ceb0*/  LOP3.LUT P4, RZ, R23.reuse, 0x4, RZ, 0xc0, !PT ;  /* 0x0000000417ff7812 */ /* 0x040fe2000788c0ff */
[C---:B0-----:R-:W-:Y:S01]  /*cec0*/  IMAD.WIDE.U32 R2, R0.reuse, UR4, RZ ;  /* 0x0000000400027c25 */ /* 0x041fe2000f8e00ff */
[C---:B------:R-:W-:Y:S02]  /*ced0*/  LOP3.LUT P3, RZ, R23.reuse, 0x2, RZ, 0xc0, !PT ;  /* 0x0000000217ff7812 */ /* 0x040fe4000786c0ff */
[----:B------:R-:W-:Y:S01]  /*cee0*/  LOP3.LUT P2, RZ, R23, 0x1, RZ, 0xc0, !PT ;  /* 0x0000000117ff7812 */ /* 0x000fe2000784c0ff */
[----:B------:R-:W-:Y:S01]  /*cef0*/  IMAD R5, R0, UR5, R5 ;  /* 0x0000000500057c24 */ /* 0x000fe2000f8e0205 */
[----:B------:R-:W-:-:S02]  /*cf00*/  ULDC.64 UR4, c[0x0][0x310] ;  /* 0x0000c40000047ab9 */ /* 0x000fc40000000a00 */
[----:B------:R-:W-:Y:S02]  /*cf10*/  IMAD R6, R6, UR4, RZ ;  /* 0x0000000406067c24 */ /* 0x000fe4000f8e02ff */
[----:B------:R-:W-:Y:S01]  /*cf20*/  IADD3 R3, R3, R5, RZ ;  /* 0x0000000503037210 */ /* 0x000fe20007ffe0ff */
[----:B------:R-:W-:Y:S02]  /*cf30*/  IMAD R5, R27, 0x4800, R34 ;  /* 0x000048001b057824 */ /* 0x000fe400078e0222 */
[C---:B------:R-:W-:Y:S02]  /*cf40*/  IMAD R6, R4.reuse, UR5, R6 ;  /* 0x0000000504067c24 */ /* 0x040fe4000f8e0206 */
[----:B------:R-:W-:Y:S01]  /*cf50*/  IMAD.WIDE.U32 R2, R4, UR4, R2 ;  /* 0x0000000404027c25 */ /* 0x000fe2000f8e0002 */
[----:B------:R-:W-:-:S03]  /*cf60*/  ULDC.64 UR4, c[0x0][0x308] ;  /* 0x0000c20000047ab9 */ /* 0x000fc60000000a00 */
[----:B------:R-:W-:Y:S02]  /*cf70*/  IMAD.IADD R3, R3, 0x1, R6 ;  /* 0x0000000103037824 */ /* 0x000fe400078e0206 */
[----:B------:R-:W-:Y:S02]  /*cf80*/  IMAD R6, R25, -0x60, R37 ;  /* 0xffffffa019067824 */ /* 0x000fe400078e0225 */
[----:B------:R-:W-:Y:S01]  /*cf90*/  IMAD.WIDE.U32 R2, R26, UR4, R2 ;  /* 0x000000041a027c25 */ /* 0x000fe2000f8e0002 */
[----:B------:R-:W-:-:S03]  /*cfa0*/  UMOV UR4, 0xffffffff ;  /* 0xffffffff00047882 */ /* 0x000fc60000000000 */
[----:B------:R-:W-:Y:S01]  /*cfb0*/  IMAD R0, R26, UR5, R3 ;  /* 0x000000051a007c24 */ /* 0x000fe2000f8e0203 */
[----:B-1----:R-:W-:Y:S02]  /*cfc0*/  LOP3.LUT R8, R8, 0x7f, RZ, 0xc0, !PT ;  /* 0x0000007f08087812 */ /* 0x002fe400078ec0ff */
[C---:B------:R-:W-:Y:S02]  /*cfd0*/  LEA R4, P0, R2.reuse, UR6, 0x1 ;  /* 0x0000000602047c11 */ /* 0x040fe4000f8008ff */
[----:B------:R-:W-:Y:S02]  /*cfe0*/  SHF.R.U32.HI R8, RZ, 0x3, R8 ;  /* 0x00000003ff087819 */ /* 0x000fe40000011608 */
[----:B------:R-:W-:-:S03]  /*cff0*/  LEA.HI.X R0, R2, UR7, R0, 0x1, P0 ;  /* 0x0000000702007c11 */ /* 0x000fc600080f0c00 */
[----:B------:R-:W-:-:S05]  /*d000*/  IMAD.IADD R6, R6, 0x1, -R8 ;  /* 0x0000000106067824 */ /* 0x000fca00078e0a08 */
[----:B------:R-:W-:Y:S01]  /*d010*/  ISETP.GE.AND P0, PT, R6, 0x1, PT ;  /* 0x000000010600780c */ /* 0x000fe20003f06270 */
[----:B------:R-:W-:-:S12]  /*d020*/  BRA.DIV UR4, `(.L_x_3530) ;  /* 0x0000003e04347947 */ /* 0x000fd8000b800000 */
[----:B------:R-:W0:Y:S01]  /*d030*/  SHFL.IDX PT, R3, R4, RZ, 0x181f ;  /* 0x00181fff04037589 */ /* 0x000e2200000e0000 */
[----:B------:R-:W-:-:S03]  /*d040*/  @P0 IMAD R8, R5, 0x2, R22 ;  /* 0x0000000205080824 */ /* 0x000fc600078e0216 */
[----:B------:R-:W1:Y:S01]  /*d050*/  SHFL.IDX PT, R2, R0, RZ, 0x181f ;  /* 0x00181fff00027589 */ /* 0x000e6200000e0000 */
[----:B0-----:R-:W-:-:S05]  /*d060*/  @P0 LEA R3, P1, R31, R3, 0x1 ;  /* 0x000000031f030211 */ /* 0x001fca00078208ff */
[----:B-1----:R-:W-:Y:S01]  /*d070*/  @P0 IMAD.X R2, RZ, RZ, R2, P1 ;  /* 0x000000ffff020224 */ /* 0x002fe200008e0602 */
[----:B------:R-:W-:-:S04]  /*d080*/  ISETP.GE.AND P1, PT, R6, 0x11, PT ;  /* 0x000000110600780c */ /* 0x000fc80003f26270 */
[----:B------:R-:W-:-:S04]  /*d090*/  @P0 LOP3.LUT R3, R3, R2, RZ, 0x3c, !PT ;  /* 0x0000000203030212 */ /* 0x000fc800078e3cff */
[----:B------:R-:W-:-:S04]  /*d0a0*/  @P0 LOP3.LUT R2, R3, R2, RZ, 0x3c, !PT ;  /* 0x0000000203020212 */ /* 0x000fc800078e3cff */
[----:B------:R-:W-:-:S05]  /*d0b0*/  @P0 LOP3.LUT R3, R3, R2, RZ, 0x3c, !PT ;  /* 0x0000000203030212 */ /* 0x000fca00078e3cff */
[----:B------:R-:W-:Y:S01]  /*d0c0*/  @!PT LDS RZ, [RZ] ;  /* 0x00000000fffff984 */ /* 0x000fe20000000800 */
[----:B------:R-:W-:Y:S04]  /*d0d0*/  @P0 LDGSTS.E.BYPASS.LTC128B.128 [R8+0x1e400], desc[UR36][R2.64], !P4 ;  /* 0x1e40000002080fae */ /* 0x000fe8000e101d64 */
[----:B------:R-:W-:Y:S04]  /*d0e0*/  @P0 LDGSTS.E.BYPASS.LTC128B.128 [R8+0x21400], desc[UR36][R2.64+0x80], !P3 ;  /* 0x2140008002080fae */ /* 0x000fe8000d901d64 */
[----:B------:R0:W-:Y:S04]  /*d0f0*/  @P0 LDGSTS.E.BYPASS.LTC128B.128 [R8+0x24400], desc[UR36][R2.64+0x100], !P2 ;  /* 0x2440010002080fae */ /* 0x0001e8000d101d64 */
[----:B0-----:R-:W0:Y:S01]  /*d100*/  SHFL.IDX PT, R3, R4, 0x1, 0x181f ;  /* 0x00381f0004037f89 */ /* 0x001e2200000e0000 */
[----:B------:R-:W-:-:S03]  /*d110*/  @P1 IMAD R8, R5, 0x2, R22 ;  /* 0x0000000205081824 */ /* 0x000fc600078e0216 */
[----:B------:R-:W1:Y:S01]  /*d120*/  SHFL.IDX PT, R2, R0, 0x1, 0x181f ;  /* 0x00381f0000027f89 */ /* 0x000e6200000e0000 */
[----:B0-----:R-:W-:-:S05]  /*d130*/  @P1 LEA R3, P0, R31, R3, 0x1 ;  /* 0x000000031f031211 */ /* 0x001fca00078008ff */
[----:B-1----:R-:W-:-:S05]  /*d140*/  @P1 IMAD.X R2, RZ, RZ, R2, P0 ;  /* 0x000000ffff021224 */ /* 0x002fca00000e0602 */
[----:B------:R-:W-:-:S04]  /*d150*/  @P1 LOP3.LUT R3, R3, R2, RZ, 0x3c, !PT ;  /* 0x0000000203031212 */ /* 0x000fc800078e3cff */
[----:B------:R-:W-:-:S04]  /*d160*/  @P1 LOP3.LUT R2, R3, R2, RZ, 0x3c, !PT ;  /* 0x0000000203021212 */ /* 0x000fc800078e3cff */
[----:B------:R-:W-:-:S05]  /*d170*/  @P1 LOP3.LUT R3, R3, R2, RZ, 0x3c, !PT ;  /* 0x0000000203031212 */ /* 0x000fca00078e3cff */
        /* <DEDUP_REMOVED lines=30> */
[----:B------:R-:W1:Y:S04]  /*d360*/  SHFL.IDX PT, R2, R0, 0x4, 0x181f ;  /* 0x00981f0000027f89 */ /* 0x000e6800000e0000 */
[----:B------:R-:W2:Y:S01]  /*d370*/  SHFL.IDX PT, R0, R0, 0x5, 0x181f ;  /* 0x00b81f0000007f89 */ /* 0x000ea200000e0000 */
[----:B0-----:R-:W-:-:S05]  /*d380*/  @P1 LEA R3, P0, R31, R3, 0x1 ;  /* 0x000000031f031211 */ /* 0x001fca00078008ff */
[----:B-1----:R-:W-:-:S05]  /*d390*/  @P1 IMAD.X R2, RZ, RZ, R2, P0 ;  /* 0x000000ffff021224 */ /* 0x002fca00000e0602 */
[----:B------:R-:W-:-:S04]  /*d3a0*/  @P1 LOP3.LUT R3, R3, R2, RZ, 0x3c, !PT ;  /* 0x0000000203031212 */ /* 0x000fc800078e3cff */
[----:B------:R-:W-:-:S04]  /*d3b0*/  @P1 LOP3.LUT R2, R3, R2, RZ, 0x3c, !PT ;  /* 0x0000000203021212 */ /* 0x000fc800078e3cff */
[----:B------:R-:W-:-:S05]  /*d3c0*/  @P1 LOP3.LUT R3, R3, R2, RZ, 0x3c, !PT ;  /* 0x0000000203031212 */ /* 0x000fca00078e3cff */
[----:B------:R-:W-:Y:S04]  /*d3d0*/  @P1 LDGSTS.E.BYPASS.LTC128B.128 [R8+0x20400], desc[UR36][R2.64], !P4 ;  /* 0x2040000002081fae */ /* 0x000fe8000e101d64 */
[----:B------:R-:W-:Y:S04]  /*d3e0*/  @P1 LDGSTS.E.BYPASS.LTC128B.128 [R8+0x23400], desc[UR36][R2.64+0x80], !P3 ;  /* 0x2340008002081fae */ /* 0x000fe8000d901d64 */
[----:B------:R0:W-:Y:S04]  /*d3f0*/  @P1 LDGSTS.E.BYPASS.LTC128B.128 [R8+0x26400], desc[UR36][R2.64+0x100], !P2 ;  /* 0x2640010002081fae */ /* 0x0001e8000d101d64 */
[----:B0-2---:R0:W1:Y:S02]  /*d400*/  SHFL.IDX PT, R2, R4, 0x5, 0x181f ;  /* 0x00b81f0004027f89 */ /* 0x00506400000e0000 */
.L_x_3607:
[----:B------:R-:W-:-:S13]  /*d410*/  ISETP.GE.AND P0, PT, R6, 0x51, PT ;  /* 0x000000510600780c */ /* 0x000fda0003f06270 */
[----:B-1----:R-:W-:Y:S01]  /*d420*/  @P0 LEA R2, P1, R31, R2, 0x1 ;  /* 0x000000021f020211 */ /* 0x002fe200078208ff */
[----:B------:R-:W-:-:S04]  /*d430*/  @P0 IMAD R5, R5, 0x2, R22 ;  /* 0x0000000205050824 */ /* 0x000fc800078e0216 */
[----:B------:R-:W-:-:S05]  /*d440*/  @P0 IMAD.X R3, RZ, RZ, R0, P1 ;  /* 0x000000ffff030224 */ /* 0x000fca00008e0600 */
[----:B------:R-:W-:Y:S01]  /*d450*/  @!PT LDS RZ, [RZ] ;  /* 0x00000000fffff984 */ /* 0x000fe20000000800 */
[----:B------:R-:W-:Y:S01]  /*d460*/  @!PT LDS RZ, [RZ] ;  /* 0x00000000fffff984 */ /* 0x000fe20000000800 */
[----:B------:R-:W-:Y:S01]  /*d470*/  @!PT LDS RZ, [RZ] ;  /* 0x00000000fffff984 */ /* 0x000fe20000000800 */
[----:B------:R1:W-:Y:S04]  /*d480*/  @P0 LDGSTS.E.BYPASS.LTC128B.128 [R5+0x20c00], desc[UR36][R2.64], !P4 ;  /* 0x20c0000002050fae */ /* 0x0003e8000e101d64 */
[----:B------:R1:W-:Y:S04]  /*d490*/  @P0 LDGSTS.E.BYPASS.LTC128B.128 [R5+0x23c00], desc[UR36][R2.64+0x80], !P3 ;  /* 0x23c0008002050fae */ /* 0x0003e8000d901d64 */
[----:B------:R1:W-:Y:S01]  /*d4a0*/  @P0 LDGSTS.E.BYPASS.LTC128B.128 [R5+0x26c00], desc[UR36][R2.64+0x100], !P2 ;  /* 0x26c0010002050fae */ /* 0x0003e2000d101d64 */
[----:B------:R-:W-:Y:S01]  /*d4b0*/  PLOP3.LUT P0, PT, PT, PT, PT, 0x80, 0x0 ;  /* 0x000000000000781c */ /* 0x000fe20003f0f070 */
[----:B------:R-:W-:-:S12]  /*d4c0*/  NOP ;  /* 0x0000000000007918 */ /* 0x000fd80000000000 */
.L_x_3531:
        /* <DEDUP_REMOVED lines=10> */
.L_x_3532:
[----:B------:R2:W5:Y:S01]  /*d570*/  LDL.LU R0, [R1+0x10] ;  /* 0x0000100001007983 */ /* 0x0005620000300800 */
[----:B------:R-:W-:Y:S01]  /*d580*/  LOP3.LUT P0, RZ, R23, 0x40, RZ, 0xc0, !PT ;  /* 0x0000004017ff7812 */ /* 0x000fe2000780c0ff */
[----:B------:R2:W-:-:S12]  /*d590*/  SYNCS.ARRIVE.TRANS64.A1T0 RZ, [R7+URZ+0x30830], RZ ;  /* 0x030830ff07ff79a7 */ /* 0x0005d8000810003f */
[----:B------:R-:W-:Y:S05]  /*d5a0*/  WARPSYNC.ALL ;  /* 0x0000000000007948 */ /* 0x000fea0003800000 */
[----:B------:R-:W-:Y:S01]  /*d5b0*/  ULDC.64 UR4, c[0x0][0x298] ;  /* 0x0000a60000047ab9 */ /* 0x000fe20000000a00 */
[----:B------:R-:W-:Y:S01]  /*d5c0*/  SEL R29, R29, RZ, !P0 ;  /* 0x000000ff1d1d7207 */ /* 0x000fe20004000000 */
[----:B01----:R-:W-:Y:S01]  /*d5d0*/  IMAD.WIDE.U32 R4, R35, UR4, RZ ;  /* 0x0000000423047c25 */ /* 0x003fe2000f8e00ff */
[----:B------:R-:W-:Y:S01]  /*d5e0*/  BSSY B6, `(.L_x_3533) ;  /* 0x000001c000067945 */ /* 0x000fe20003800000 */
[----:B------:R-:W-:Y:S01]  /*d5f0*/  BAR.SYNC.DEFER_BLOCKING 0x8, 0x180 ;  /* 0x0206000000007b1d */ /* 0x000fe20000010000 */
[----:B-----5:R-:W-:-:S02]  /*d600*/  SEL R2, R0, RZ, !P0 ;  /* 0x000000ff00027207 */ /* 0x020fc40004000000 */
        /* <DEDUP_REMOVED lines=16> */
[----:B------:R-:W-:Y:S02]  /*d710*/  IMAD.U32 R6, RZ, RZ, UR8 ;  /* 0x00000008ff067e24 */ /* 0x000fe4000f8e00ff */
[----:B--2---:R-:W-:Y:S02]  /*d720*/  IMAD.U32 R7, RZ, RZ, UR9 ;  /* 0x00000009ff077e24 */ /* 0x004fe4000f8e00ff */
[----:B------:R-:W-:-:S02]  /*d730*/  IMAD.U32 R10, RZ, RZ, UR4 ;  /* 0x00000004ff0a7e24 */ /* 0x000fc4000f8e00ff */
[----:B------:R-:W-:Y:S02]  /*d740*/  IMAD.U32 R11, RZ, RZ, UR5 ;  /* 0x00000005ff0b7e24 */ /* 0x000fe4000f8e00ff */
[----:B------:R-:W-:Y:S02]  /*d750*/  IMAD.MOV.U32 R8, RZ, RZ, 0x70 ;  /* 0x00000070ff087424 */ /* 0x000fe400078e00ff */
[----:B------:R-:W-:Y:S02]  /*d760*/  IMAD.MOV.U32 R12, RZ, RZ, 0x1 ;  /* 0x00000001ff0c7424 */ /* 0x000fe400078e00ff */
[----:B------:R-:W-:-:S07]  /*d770*/  IMAD.MOV.U32 R13, RZ, RZ, RZ ;  /* 0x000000ffff0d7224 */ /* 0x000fce00078e00ff */
[----:B------:R-:W-:-:S07]  /*d780*/  LEPC R20, `(.L_x_3534) ;  /* 0x000000001014794e */ /* 0x000fce0000000000 */
[----:B0-----:R-:W-:Y:S05]  /*d790*/  CALL.ABS.NOINC R2 ;  /* 0x0000000002007343 */ /* 0x001fea0003c00000 */
.L_x_3534:
[----:B------:R-:W-:Y:S05]  /*d7a0*/  BSYNC B6 ;  /* 0x0000000000067941 */ /* 0x000fea0003800000 */
.L_x_3533:
[----:B------:R-:W3:Y:S01]  /*d7b0*/  LDL.LU.64 R2, [R1+0x10] ;  /* 0x0000100001027983 */ /* 0x000ee20000300a00 */
[----:B------:R-:W-:Y:S01]  /*d7c0*/  ULDC.64 UR6, c[0x0][0x2e0] ;  /* 0x0000b80000067ab9 */ /* 0x000fe20000000a00 */
[----:B------:R-:W0:Y:S01]  /*d7d0*/  LDC R6, c[0x0][0x448] ;  /* 0x00011200ff067b82 */ /* 0x000e220000000800 */
[----:B------:R-:W-:Y:S01]  /*d7e0*/  ULDC.64 UR4, c[0x0][0x2d8] ;  /* 0x0000b60000047ab9 */ /* 0x000fe20000000a00 */
[----:B------:R-:W4:Y:S01]  /*d7f0*/  LDL.LU R20, [R1+0x24] ;  /* 0x0000240001147983 */ /* 0x000f220000300800 */
[----:B------:R-:W-:-:S03]  /*d800*/  IMAD.SHL.U32 R4, R17, 0x80, RZ ;  /* 0x0000008011047824 */ /* 0x000fc600078e00ff */
[----:B------:R1:W5:Y:S01]  /*d810*/  LDL R17, [R1+0x18] ;  /* 0x0000180001117983 */ /* 0x0003620000100800 */
[----:B0-----:R-:W-:-:S13]  /*d820*/  ISETP.NE.AND P0, PT, R6, 0x1, PT ;  /* 0x000000010600780c */ /* 0x001fda0003f05270 */
[----:B------:R-:W0:Y:S08]  /*d830*/  @P0 LDC R0, c[0x0][0x44c] ;  /* 0x00011300ff000b82 */ /* 0x000e300000000800 */
[----:B------:R-:W1:Y:S01]  /*d840*/  @P0 LDC R8, c[0x0][0x450] ;  /* 0x00011400ff080b82 */ /* 0x000e620000000800 */
[----:B---3--:R-:W-:Y:S02]  /*d850*/  IMAD.MOV.U32 R3, RZ, RZ, R35 ;  /* 0x000000ffff037224 */ /* 0x008fe400078e0023 */
[----:B----4-:R-:W-:-:S02]  /*d860*/  IMAD R5, R20, UR6, RZ ;  /* 0x0000000614057c24 */ /* 0x010fc4000f8e02ff */
[----:B------:R-:W3:Y:S01]  /*d870*/  S2R R20, SR_TID.X ;  /* 0x0000000000147919 */ /* 0x000ee20000002100 */
[----:B------:R-:W-:-:S04]  /*d880*/  IMAD.WIDE.U32 R2, R26, UR4, R2 ;  /* 0x000000041a027c25 */ /* 0x000fc8000f8e0002 */
[----:B------:R-:W-:Y:S01]  /*d890*/  IMAD R3, R26, UR5, R3 ;  /* 0x000000051a037c24 */ /* 0x000fe2000f8e0203 */
[----:B------:R-:W-:Y:S01]  /*d8a0*/  ULDC.64 UR4, c[0x0][0x2d0] ;  /* 0x0000b40000047ab9 */ /* 0x000fe20000000a00 */
[C---:B------:R-:W-:Y:S02]  /*d8b0*/  IMAD R5, R29.reuse, UR7, R5 ;  /* 0x000000071d057c24 */ /* 0x040fe4000f8e0205 */
[----:B------:R-:W-:Y:S01]  /*d8c0*/  IMAD.WIDE.U32 R2, R29, UR6, R2 ;  /* 0x000000061d027c25 */ /* 0x000fe2000f8e0002 */
[----:B---3--:R-:W-:-:S04]  /*d8d0*/  LOP3.LUT R20, R20, 0x7f, RZ, 0xc0, !PT ;  /* 0x0000007f14147812 */ /* 0x008fc800078ec0ff */
[----:B------:R-:W-:Y:S02]  /*d8e0*/  SHF.R.U32.HI R21, RZ, 0x3, R20 ;  /* 0x00000003ff157819 */ /* 0x000fe40000011614 */
[----:B------:R-:W3:Y:S01]  /*d8f0*/  S2R R20, SR_TID.X ;  /* 0x0000000000147919 */ /* 0x000ee20000002100 */
[----:B------:R-:W-:Y:S02]  /*d900*/  IMAD.IADD R3, R3, 0x1, R5 ;  /* 0x0000000103037824 */ /* 0x000fe400078e0205 */
[----:B---3--:R-:W-:-:S05]  /*d910*/  IMAD.SHL.U32 R20, R20, 0x10, RZ ;  /* 0x0000001014147824 */ /* 0x008fca00078e00ff */
[----:B------:R-:W-:-:S04]  /*d920*/  LOP3.LUT R20, R21, 0x70, R20, 0xf8, !PT ;  /* 0x0000007015147812 */ /* 0x000fc800078ef814 */
[----:B--2---:R-:W-:-:S05]  /*d930*/  LOP3.LUT R7, R20, R4, RZ, 0xfc, !PT ;  /* 0x0000000414077212 */ /* 0x004fca00078efcff */
[----:B0-----:R-:W-:-:S04]  /*d940*/  @P0 IMAD.HI.U32 R9, R7, R0, RZ ;  /* 0x0000000007090227 */ /* 0x001fc800078e00ff */
[----:B------:R-:W-:Y:S01]  /*d950*/  IMAD.MOV.U32 R0, RZ, RZ, R7 ;  /* 0x000000ffff007224 */ /* 0x000fe200078e0007 */
[----:B-1----:R-:W-:Y:S01]  /*d960*/  @P0 SHF.R.U32.HI R0, RZ, R8, R9 ;  /* 0x00000008ff000219 */ /* 0x002fe20000011609 */
        /* <DEDUP_REMOVED lines=23> */
[----:B------:R-:W-:Y:S01]  /*dae0*/  SHF.R.U32.HI R10, RZ, 0x3, R20 ;  /* 0x00000003ff0a7819 */ /* 0x000fe20000011614 */
[----:B------:R-:W-:Y:S10]  /*daf0*/  BRA.DIV UR5, `(.L_x_3535) ;  /* 0x0000003a05a87947 */ /* 0x000ff4000b800000 */
[----:B------:R-:W0:Y:S01]  /*db00*/  SHFL.IDX PT, R14, R0, RZ, 0x181f ;  /* 0x00181fff000e7589 */ /* 0x000e2200000e0000 */
[----:B-----5:R-:W-:Y:S01]  /*db10*/  IMAD R6, R17, R6, RZ ;  /* 0x0000000611067224 */ /* 0x020fe200078e02ff */
[----:B------:R-:W-:Y:S02]  /*db20*/  IADD3 R4, R10, R4, RZ ;  /* 0x000000040a047210 */ /* 0x000fe40007ffe0ff */
[----:B------:R-:W1:Y:S02]  /*db30*/  SHFL.IDX PT, R2, R5, RZ, 0x181f ;  /* 0x00181fff05027589 */ /* 0x000e6400000e0000 */
[C---:B------:R-:W-:Y:S01]  /*db40*/  ISETP.GE.AND P1, PT, R4.reuse, R6, PT ;  /* 0x000000060400720c */ /* 0x040fe20003f26270 */
[----:B------:R-:W-:-:S12]  /*db50*/  VIADD R7, R4, 0x10 ;  /* 0x0000001004077836 */ /* 0x000fd80000000000 */
[----:B0-----:R-:W-:-:S05]  /*db60*/  @!P1 LEA R14, P4, R31, R14, 0x1 ;  /* 0x0000000e1f0e9211 */ /* 0x001fca00078808ff */
[----:B-1----:R-:W-:Y:S02]  /*db70*/  @!P1 IMAD.X R3, RZ, RZ, R2, P4 ;  /* 0x000000ffff039224 */ /* 0x002fe400020e0602 */
[----:B------:R-:W-:Y:S02]  /*db80*/  @!P1 IMAD.MOV.U32 R2, RZ, RZ, R14 ;  /* 0x000000ffff029224 */ /* 0x000fe400078e000e */
[----:B------:R-:W0:Y:S04]  /*db90*/  SHFL.IDX PT, R14, R0, 0x1, 0x181f ;  /* 0x00381f00000e7f89 */ /* 0x000e2800000e0000 */
        /* <DEDUP_REMOVED lines=39> */
[----:B-1----:R-:W-:Y:S01]  /*de10*/  @!P1 IMAD.X R7, RZ, RZ, R2, P4 ;  /* 0x000000ffff079224 */ /* 0x002fe200020e0602 */
[----:B------:R-:W-:Y:S02]  /*de20*/  @!P1 MOV R2, R14 ;  /* 0x0000000e00029202 */ /* 0x000fe40000000f00 */
[----:B------:R-:W0:Y:S01]  /*de30*/  SHFL.IDX PT, R14, R0, 0x5, 0x181f ;  /* 0x00b81f00000e7f89 */ /* 0x000e2200000e0000 */
[----:B------:R-:W-:Y:S02]  /*de40*/  @!P1 IMAD.MOV.U32 R3, RZ, RZ, R7 ;  /* 0x000000ffff039224 */ /* 0x000fe400078e0007 */
        /* <DEDUP_REMOVED lines=17> */
[----:B0-----:R-:W-:Y:S01]  /*df60*/  @!P1 LEA R14, P4, R31, R14, 0x1 ;  /* 0x0000000e1f0e9211 */ /* 0x001fe200078808ff */
[----:B------:R-:W0:Y:S04]  /*df70*/  SHFL.IDX PT, R5, R5, 0x7, 0x181f ;  /* 0x00f81f0005057f89 */ /* 0x000e2800000e0000 */
[----:B-1----:R-:W-:-:S02]  /*df80*/  @!P1 IMAD.X R7, RZ, RZ, R2, P4 ;  /* 0x000000ffff079224 */ /* 0x002fc400020e0602 */
[----:B------:R-:W-:Y:S02]  /*df90*/  @!P1 IMAD.MOV.U32 R2, RZ, RZ, R14 ;  /* 0x000000ffff029224 */ /* 0x000fe400078e000e */
[----:B------:R-:W-:Y:S01]  /*dfa0*/  @!P1 IMAD.MOV.U32 R3, RZ, RZ, R7 ;  /* 0x000000ffff039224 */ /* 0x000fe200078e0007 */
[----:B------:R1:W2:Y:S04]  /*dfb0*/  SHFL.IDX PT, R14, R0, 0x7, 0x181f ;  /* 0x00f81f00000e7f89 */ /* 0x0002a800000e0000 */
[----:B------:R1:W-:Y:S04]  /*dfc0*/  @!P1 LDGSTS.E.BYPASS.LTC128B.128 [R36+0x15400], desc[UR36][R2.64], !P3 ;  /* 0x1540000002249fae */ /* 0x0003e8000d901d64 */
[----:B------:R1:W-:Y:S04]  /*dfd0*/  @!P1 LDGSTS.E.BYPASS.LTC128B.128 [R36+0x19400], desc[UR36][R2.64+0x80], !P2 ;  /* 0x1940008002249fae */ /* 0x0003e8000d101d64 */
[----:B0-----:R1:W-:Y:S02]  /*dfe0*/  @!P1 LDGSTS.E.BYPASS.LTC128B.128 [R36+0x1d400], desc[UR36][R2.64+0x100], !P0 ;  /* 0x1d40010002249fae */ /* 0x0013e4000c101d64 */
.L_x_3624:
[----:B-1----:R-:W-:Y:S01]  /*dff0*/  VIADD R3, R4, 0x70 ;  /* 0x0000007004037836 */ /* 0x002fe20000000000 */
[----:B------:R-:W-:Y:S04]  /*e000*/  BSSY B0, `(.L_x_3536) ;  /* 0x000000b000007945 */ /* 0x000fe80003800000 */
[----:B------:R-:W-:-:S13]  /*e010*/  ISETP.GE.AND P1, PT, R3, R6, PT ;  /* 0x000000060300720c */ /* 0x000fda0003f26270 */
[----:B------:R-:W-:Y:S05]  /*e020*/  @P1 BRA `(.L_x_3537) ;  /* 0x0000000000201947 */ /* 0x000fea0003800000 */
[----:B--2---:R-:W-:-:S05]  /*e030*/  LEA R2, P1, R31, R14, 0x1 ;  /* 0x0000000e1f027211 */ /* 0x004fca00078208ff */
[----:B------:R-:W-:-:S05]  /*e040*/  IMAD.X R3, RZ, RZ, R5, P1 ;  /* 0x000000ffff037224 */ /* 0x000fca00008e0605 */
[----:B------:R-:W-:Y:S01]  /*e050*/  @!PT LDS RZ, [RZ] ;  /* 0x00000000fffff984 */ /* 0x000fe20000000800 */
[----:B------:R-:W-:Y:S01]  /*e060*/  @!PT LDS RZ, [RZ] ;  /* 0x00000000fffff984 */ /* 0x000fe20000000800 */
[----:B------:R-:W-:Y:S01]  /*e070*/  @!PT LDS RZ, [RZ] ;  /* 0x00000000fffff984 */ /* 0x000fe20000000800 */
[----:B------:R0:W-:Y:S04]  /*e080*/  LDGSTS.E.BYPASS.LTC128B.128 [R36+0x15c00], desc[UR36][R2.64], !P3 ;  /* 0x15c0000002247fae */ /* 0x0001e8000d901d64 */
[----:B------:R0:W-:Y:S04]  /*e090*/  LDGSTS.E.BYPASS.LTC128B.128 [R36+0x19c00], desc[UR36][R2.64+0x80], !P2 ;  /* 0x19c0008002247fae */ /* 0x0001e8000d101d64 */
[----:B------:R0:W-:Y:S02]  /*e0a0*/  LDGSTS.E.BYPASS.LTC128B.128 [R36+0x1dc00], desc[UR36][R2.64+0x100], !P0 ;  /* 0x1dc0010002247fae */ /* 0x0001e4000c101d64 */
.L_x_3537:
[----:B------:R-:W-:Y:S05]  /*e0b0*/  BSYNC B0 ;  /* 0x0000000000007941 */ /* 0x000fea0003800000 */
.L_x_3536:
[----:B------:R-:W-:Y:S01]  /*e0c0*/  NOP ;  /* 0x0000000000007918 */ /* 0x000fe20000000000 */
[----:B------:R-:W-:-:S13]  /*e0d0*/  PLOP3.LUT P0, PT, PT, PT, PT, 0x80, 0x0 ;  /* 0x000000000000781c */ /* 0x000fda0003f0f070 */
.L_x_3538:
        /* <DEDUP_REMOVED lines=8> */
[----:B---3--:R-:W-:Y:S02]  /*e160*/  VIADD R3, R3, 0x1 ;  /* 0x0000000103037836 */ /* 0x008fe40000000000 */
[----:B----4-:R-:W-:-:S03]  /*e170*/  VIADD R8, R2, 0xfffffffe ;  /* 0xfffffffe02087836 */ /* 0x010fc60000000000 */
[----:B------:R-:W-:Y:S01]  /*e180*/  LEA.HI R0, R3, R3, RZ, 0x1 ;  /* 0x0000000303007211 */ /* 0x000fe200078f08ff */
[----:B------:R0:W-:Y:S03]  /*e190*/  STL [R1+0x20], R3 ;  /* 0x0000200301007387 */ /* 0x0001e60000100800 */
[----:B------:R-:W-:-:S05]  /*e1a0*/  LOP3.LUT R0, R0, 0xfffffffe, RZ, 0xc0, !PT ;  /* 0xfffffffe00007812 */ /* 0x000fca00078ec0ff */
[----:B------:R-:W-:-:S05]  /*e1b0*/  IMAD.IADD R0, R3, 0x1, -R0 ;  /* 0x0000000103007824 */ /* 0x000fca00078e0a00 */
[----:B0-----:R-:W-:Y:S01]  /*e1c0*/  SHF.L.U32 R3, R0, 0x1f, RZ ;  /* 0x0000001f00037819 */ /* 0x001fe200000006ff */
[----:B------:R-:W-:Y:S01]  /*e1d0*/  NOP ;  /* 0x0000000000007918 */ /* 0x000fe20000000000 */
[----:B------:R0:W-:Y:S01]  /*e1e0*/  SYNCS.ARRIVE.TRANS64.A1T0 RZ, [R22+URZ+0x30800], RZ ;  /* 0x030800ff16ff79a7 */ /* 0x0001e2000810003f */
[----:B------:R-:W-:Y:S01]  /*e1f0*/  BSSY B0, `(.L_x_3539) ;  /* 0x0000003000007945 */ /* 0x000fe20003800000 */
[----:B------:R-:W1:Y:S03]  /*e200*/  SYNCS.PHASECHK.TRANS64.TRYWAIT P0, [R22+URZ+0x30820], R3 ;  /* 0x03082003160075a7 */ /* 0x000e66000800017f */
[----:B01----:R-:W-:Y:S05]  /*e210*/  @!P0 BRA `(.L_x_3540) ;  /* 0x0000003c007c8947 */ /* 0x003fea0003800000 */
.L_x_3625:
[----:B------:R-:W-:Y:S05]  /*e220*/  BSYNC B0 ;  /* 0x0000000000007941 */ /* 0x000fea0003800000 */
.L_x_3539:
[----:B------:R-:W3:Y:S01]  /*e230*/  LDL R0, [R1] ;  /* 0x0000000001007983 */ /* 0x000ee20000100800 */
[----:B------:R-:W-:Y:S01]  /*e240*/  BSSY B0, `(.L_x_3541) ;  /* 0x0000104000007945 */ /* 0x000fe20003800000 */
[----:B---3--:R-:W-:-:S13]  /*e250*/  ISETP.GE.AND P0, PT, R8, R0, PT ;  /* 0x000000000800720c */ /* 0x008fda0003f06270 */
[----:B------:R-:W-:Y:S05]  /*e260*/  @!P0 BRA `(.L_x_3542) ;  /* 0x0000001000048947 */ /* 0x000fea0003800000 */
[----:B------:R-:W-:Y:S01]  /*e270*/  ULDC UR4, c[0x0][0x2f4] ;  /* 0x0000bd0000047ab9 */ /* 0x000fe20000000800 */
[----:B------:R-:W-:Y:S01]  /*e280*/  IMAD.MOV.U32 R10, RZ, RZ, R27 ;  /* 0x000000ffff0a7224 */ /* 0x000fe200078e001b */
[----:B------:R-:W-:Y:S01]  /*e290*/  MOV R29, R25 ;  /* 0x00000019001d7202 */ /* 0x000fe20000000f00 */
[----:B------:R-:W-:Y:S01]  /*e2a0*/  IMAD.MOV.U32 R17, RZ, RZ, R28 ;  /* 0x000000ffff117224 */ /* 0x000fe200078e001c */
[----:B------:R-:W-:Y:S02]  /*e2b0*/  ISETP.GE.AND P3, PT, R31, UR4, PT ;  /* 0x000000041f007c0c */ /* 0x000fe4000bf66270 */
[----:B------:R-:W-:Y:S02]  /*e2c0*/  ISETP.GE.AND P2, PT, R33, UR4, PT ;  /* 0x0000000421007c0c */ /* 0x000fe4000bf46270 */
[----:B------:R-:W-:-:S13]  /*e2d0*/  ISETP.GE.AND P1, PT, R32, UR4, PT ;  /* 0x0000000420007c0c */ /* 0x000fda000bf26270 */
.L_x_3555:
[----:B------:R-:W3:Y:S04]  /*e2e0*/  LDL R5, [R1+0x4] ;  /* 0x0000040001057983 */ /* 0x000ee80000100800 */
[----:B------:R-:W4:Y:S01]  /*e2f0*/  LDL R12, [R1+0x8] ;  /* 0x00000800010c7983 */ /* 0x000f220000100800 */
[----:B------:R-:W1:Y:S01]  /*e300*/  S2R R0, SR_TID.X ;  /* 0x0000000000007919 */ /* 0x000e620000002100 */
[----:B------:R-:W2:Y:S01]  /*e310*/  S2R R4, SR_TID.X ;  /* 0x0000000000047919 */ /* 0x000ea20000002100 */
[----:B-1----:R-:W-:-:S04]  /*e320*/  LOP3.LUT R0, R0, 0x7f, RZ, 0xc0, !PT ;  /* 0x0000007f00007812 */ /* 0x002fc800078ec0ff */
[----:B0-----:R-:W-:Y:S02]  /*e330*/  SHF.R.U32.HI R3, RZ, 0x3, R0 ;  /* 0x00000003ff037819 */ /* 0x001fe40000011600 */
[----:B------:R-:W0:Y:S01]  /*e340*/  LDC R0, c[0x0][0x430] ;  /* 0x00010c00ff007b82 */ /* 0x000e220000000800 */
[----:B--2---:R-:W-:-:S05]  /*e350*/  IMAD.SHL.U32 R4, R4, 0x10, RZ ;  /* 0x0000001004047824 */ /* 0x004fca00078e00ff */
[----:B------:R-:W-:-:S04]  /*e360*/  LOP3.LUT R4, R3, 0x70, R4, 0xf8, !PT ;  /* 0x0000007003047812 */ /* 0x000fc800078ef804 */
[----:B------:R-:W-:-:S13]  /*e370*/  ISETP.GT.U32.AND P5, PT, R4, 0x5f, PT ;  /* 0x0000005f0400780c */ /* 0x000fda0003fa4070 */
[----:B------:R-:W4:Y:S01]  /*e380*/  @!P5 LDC.64 R6, c[0x0][0x428] ;  /* 0x00010a00ff06db82 */ /* 0x000f220000000a00 */
[----:B0-----:R-:W-:-:S13]  /*e390*/  ISETP.NE.AND P0, PT, R0, 0x1, PT ;  /* 0x000000010000780c */ /* 0x001fda0003f05270 */
[----:B------:R-:W0:Y:S08]  /*e3a0*/  @P0 LDC R0, c[0x0][0x434] ;  /* 0x00010d00ff000b82 */ /* 0x000e300000000800 */
[----:B------:R-:W1:Y:S01]  /*e3b0*/  @P0 LDC R3, c[0x0][0x438] ;  /* 0x00010e00ff030b82 */ /* 0x000e620000000800 */
[----:B---3--:R-:W-:-:S04]  /*e3c0*/  IMAD R9, R8, 0x60, R5 ;  /* 0x0000006008097824 */ /* 0x008fc800078e0205 */
[----:B------:R-:W-:-:S03]  /*e3d0*/  IMAD.IADD R9, R4, 0x1, R9 ;  /* 0x0000000104097824 */ /* 0x000fc600078e0209 */
[----:B------:R-:W2:Y:S01]  /*e3e0*/  @!P5 LDC.64 R4, c[0x0][0x418] ;  /* 0x00010600ff04db82 */ /* 0x000ea20000000a00 */
[----:B0-----:R-:W-:-:S04]  /*e3f0*/  @P0 IMAD.HI.U32 R0, R9, R0, RZ ;  /* 0x0000000009000227 */ /* 0x001fc800078e00ff */
[----:B------:R-:W-:Y:S01]  /*e400*/  IMAD.MOV.U32 R11, RZ, RZ, R9 ;  /* 0x000000ffff0b7224 */ /* 0x000fe200078e0009 */
[----:B-1----:R-:W-:Y:S01]  /*e410*/  @P0 SHF.R.U32.HI R11, RZ, R3, R0 ;  /* 0x00000003ff0b0219 */ /* 0x002fe20000011600 */
[----:B----4-:R-:W-:-:S03]  /*e420*/  @!P5 IMAD R0, R12, R6, RZ ;  /* 0x000000060c00d224 */ /* 0x010fc600078e02ff */
[--C-:B------:R-:W-:Y:S01]  /*e430*/  @!P5 SHF.R.S32.HI R3, RZ, 0x1f, R11.reuse ;  /* 0x0000001fff03d819 */ /* 0x100fe2000001140b */
[----:B------:R-:W-:Y:S02]  /*e440*/  @!P5 IMAD.MOV.U32 R2, RZ, RZ, R11 ;  /* 0x000000ffff02d224 */ /* 0x000fe400078e000b */
[C---:B------:R-:W-:Y:S02]  /*e450*/  @!P5 IMAD R7, R30.reuse, R7, R0 ;  /* 0x000000071e07d224 */ /* 0x040fe400078e0200 */
[----:B------:R-:W-:-:S04]  /*e460*/  @!P5 IMAD.WIDE.U32 R2, R30, R6, R2 ;  /* 0x000000061e02d225 */ /* 0x000fc800078e0002 */
[----:B------:R-:W-:Y:S01]  /*e470*/  @!P5 IMAD.IADD R7, R7, 0x1, R3 ;  /* 0x000000010707d824 */ /* 0x000fe200078e0203 */
[----:B--2---:R-:W-:Y:S01]  /*e480*/  @!P5 LEA R4, P0, R2, R4, 0x2 ;  /* 0x000000040204d211 */ /* 0x004fe200078010ff */
[----:B------:R-:W-:-:S03]  /*e490*/  IMAD.MOV.U32 R0, RZ, RZ, RZ ;  /* 0x000000ffff007224 */ /* 0x000fc600078e00ff */
        /* <DEDUP_REMOVED lines=15> */
.L_x_3543:
[----:B------:R-:W-:Y:S01]  /*e590*/  IMAD R6, R27, 0x8, R22 ;  /* 0x000000081b067824 */ /* 0x000fe200078e0216 */
[----:B------:R-:W-:Y:S01]  /*e5a0*/  SHF.L.U32 R3, R28, 0x1f, RZ ;  /* 0x0000001f1c037819 */ /* 0x000fe200000006ff */
[----:B------:R-:W-:Y:S03]  /*e5b0*/  BSSY B1, `(.L_x_3544) ;  /* 0x0000003000017945 */ /* 0x000fe60003800000 */
[----:B------:R-:W0:Y:S02]  /*e5c0*/  SYNCS.PHASECHK.TRANS64.TRYWAIT P0, [R6+URZ+0x30840], R3 ;  /* 0x03084003060075a7 */ /* 0x000e24000800017f */
[----:B0-----:R-:W-:Y:S05]  /*e5d0*/  @!P0 BRA `(.L_x_3545) ;  /* 0x0000003800a08947 */ /* 0x001fea0003800000 */
.L_x_3626:
[----:B------:R-:W-:Y:S05]  /*e5e0*/  BSYNC B1 ;  /* 0x0000000000017941 */ /* 0x000fea0003800000 */
.L_x_3544:
[----:B------:R-:W-:Y:S01]  /*e5f0*/  SHF.R.S32.HI R20, RZ, 0x1f, R9 ;  /* 0x0000001fff147819 */ /* 0x000fe20000011409 */
[----:B------:R-:W-:Y:S01]  /*e600*/  ULDC.64 UR4, c[0x0][0x300] ;  /* 0x0000c00000047ab9 */ /* 0x000fe20000000a00 */
[----:B-----5:R-:W-:Y:S01]  /*e610*/  SHF.R.S32.HI R21, RZ, 0x1f, R0 ;  /* 0x0000001fff157819 */ /* 0x020fe20000011400 */
[----:B0-----:R-:W-:Y:S01]  /*e620*/  IMAD.WIDE.U32 R2, R9, UR4, RZ ;  /* 0x0000000409027c25 */ /* 0x001fe2000f8e00ff */
[----:B------:R-:W-:Y:S01]  /*e630*/  ULDC.64 UR6, c[0x0][0x2e8] ;  /* 0x0000ba0000067ab9 */ /* 0x000fe20000000a00 */
[C---:B------:R-:W-:Y:S02]  /*e640*/  LOP3.LUT P5, RZ, R23.reuse, 0x2, RZ, 0xc0, !PT ;  /* 0x0000000217ff7812 */ /* 0x040fe400078ac0ff */
[----:B------:R-:W-:Y:S01]  /*e650*/  IMAD R4, R20, UR4, RZ ;  /* 0x0000000414047c24 */ /* 0x000fe2000f8e02ff */
[----:B------:R-:W-:Y:S01]  /*e660*/  LOP3.LUT P4, RZ, R23, 0x1, RZ, 0xc0, !PT ;  /* 0x0000000117ff7812 */ /* 0x000fe2000788c0ff */
        /* <DEDUP_REMOVED lines=16> */
[----:B------:R-:W-:Y:S01]  /*e770*/  IMAD.SHL.U32 R4, R31, 0x2, RZ ;  /* 0x000000021f047824 */ /* 0x000fe200078e00ff */
[----:B------:R-:W-:Y:S01]  /*e780*/  LOP3.LUT P6, RZ, R23, 0x4, RZ, 0xc0, !PT ;  /* 0x0000000417ff7812 */ /* 0x000fe200078cc0ff */
[----:B------:R-:W-:Y:S01]  /*e790*/  IMAD R5, R5, 0x2, R22 ;  /* 0x0000000205057824 */ /* 0x000fe200078e0216 */
[----:B------:R-:W1:Y:S04]  /*e7a0*/  SHFL.IDX PT, R3, R8, RZ, 0x181f ;  /* 0x00181fff08037589 */ /* 0x000e6800000e0000 */
[----:B------:R-:W-:Y:S01]  /*e7b0*/  SHFL.IDX PT, R35, R8, 0x2, 0x181f ;  /* 0x00581f0008237f89 */ /* 0x000fe200000e0000 */
[----:B0-----:R-:W-:-:S05]  /*e7c0*/  IADD3 R2, P0, R2, R4, RZ ;  /* 0x0000000402027210 */ /* 0x001fca0007f1e0ff */
[----:B-1----:R-:W-:-:S05]  /*e7d0*/  IMAD.X R3, RZ, RZ, R3, P0 ;  /* 0x000000ffff037224 */ /* 0x002fca00000e0603 */
[----:B------:R-:W-:Y:S04]  /*e7e0*/  LDGSTS.E.BYPASS.LTC128B.128 [R5+0x1e400], desc[UR36][R2.64], !P6 ;  /* 0x1e40000002057fae */ /* 0x000fe8000f101d64 */
[----:B------:R-:W-:Y:S04]  /*e7f0*/  LDGSTS.E.BYPASS.LTC128B.128 [R5+0x21400], desc[UR36][R2.64+0x80], !P5 ;  /* 0x2140008002057fae */ /* 0x000fe8000e901d64 */
[----:B------:R0:W-:Y:S04]  /*e800*/  LDGSTS.E.BYPASS.LTC128B.128 [R5+0x24400], desc[UR36][R2.64+0x100], !P4 ;  /* 0x2440010002057fae */ /* 0x0001e8000e101d64 */
[----:B0-----:R-:W0:Y:S04]  /*e810*/  SHFL.IDX PT, R2, R7, 0x1, 0x181f ;  /* 0x00381f0007027f89 */ /* 0x001e2800000e0000 */
[----:B------:R-:W1:Y:S01]  /*e820*/  SHFL.IDX PT, R3, R8, 0x1, 0x181f ;  /* 0x00381f0008037f89 */ /* 0x000e6200000e0000 */
[----:B0-----:R-:W-:-:S05]  /*e830*/  IADD3 R2, P0, R2, R4, RZ ;  /* 0x0000000402027210 */ /* 0x001fca0007f1e0ff */
[----:B-1----:R-:W-:-:S05]  /*e840*/  IMAD.X R3, RZ, RZ, R3, P0 ;  /* 0x000000ffff037224 */ /* 0x002fca00000e0603 */
        /* <DEDUP_REMOVED lines=16> */
[----:B------:R0:W-:Y:S04]  /*e950*/  LDGSTS.E.BYPASS.LTC128B.128 [R5+0x25c00], desc[UR36][R2.64+0x100], !P4 ;  /* 0x25c0010002057fae */ /* 0x0001e8000e101d64 */
[----:B0-----:R-:W0:Y:S02]  /*e960*/  SHFL.IDX PT, R2, R7, 0x4, 0x181f ;  /* 0x00981f0007027f89 */ /* 0x001e2400000e0000 */
[----:B0-----:R-:W-:-:S05]  /*e970*/  IADD3 R2, P0, R2, R4, RZ ;  /* 0x0000000402027210 */ /* 0x001fca0007f1e0ff */
[----:B------:R-:W-:Y:S02]  /*e980*/  IMAD.X R3, RZ, RZ, R35, P0 ;  /* 0x000000ffff037224 */ /* 0x000fe400000e0623 */
[----:B------:R0:W1:Y:S04]  /*e990*/  SHFL.IDX PT, R35, R8, 0x5, 0x181f ;  /* 0x00b81f0008237f89 */ /* 0x00006800000e0000 */
[----:B------:R-:W-:Y:S04]  /*e9a0*/  LDGSTS.E.BYPASS.LTC128B.128 [R5+0x20400], desc[UR36][R2.64], !P6 ;  /* 0x2040000002057fae */ /* 0x000fe8000f101d64 */
[----:B------:R-:W-:Y:S04]  /*e9b0*/  LDGSTS.E.BYPASS.LTC128B.128 [R5+0x23400], desc[UR36][R2.64+0x80], !P5 ;  /* 0x2340008002057fae */ /* 0x000fe8000e901d64 */
[----:B------:R2:W-:Y:S04]  /*e9c0*/  LDGSTS.E.BYPASS.LTC128B.128 [R5+0x26400], desc[UR36][R2.64+0x100], !P4 ;  /* 0x2640010002057fae */ /* 0x0005e8000e101d64 */
[----:B-12---:R0:W2:Y:S02]  /*e9d0*/  SHFL.IDX PT, R2, R7, 0x5, 0x181f ;  /* 0x00b81f0007027f89 */ /* 0x0060a400000e0000 */
.L_x_3640:
[----:B------:R-:W-:Y:S02]  /*e9e0*/  LOP3.LUT P6, RZ, R23, 0x4, RZ, 0xc0, !PT ;  /* 0x0000000417ff7812 */ /* 0x000fe400078cc0ff */
[----:B--2---:R-:W-:-:S05]  /*e9f0*/  IADD3 R2, P0, R2, R4, RZ ;  /* 0x0000000402027210 */ /* 0x004fca0007f1e0ff */
[----:B------:R-:W-:Y:S01]  /*ea00*/  IMAD.X R3, RZ, RZ, R35, P0 ;  /* 0x000000ffff037224 */ /* 0x000fe200000e0623 */
[----:B------:R-:W-:-:S05]  /*ea10*/  PLOP3.LUT P0, PT, PT, PT, PT, 0x80, 0x0 ;  /* 0x000000000000781c */ /* 0x000fca0003f0f070 */
[----:B------:R-:W-:Y:S01]  /*ea20*/  @!PT LDS RZ, [RZ] ;  /* 0x00000000fffff984 */ /* 0x000fe20000000800 */
[----:B------:R-:W-:Y:S01]  /*ea30*/  @!PT LDS RZ, [RZ] ;  /* 0x00000000fffff984 */ /* 0x000fe20000000800 */
[----:B------:R-:W-:Y:S01]  /*ea40*/  @!PT LDS RZ, [RZ] ;  /* 0x00000000fffff984 */ /* 0x000fe20000000800 */
[----:B------:R1:W-:Y:S04]  /*ea50*/  LDGSTS.E.BYPASS.LTC128B.128 [R5+0x20c00], desc[UR36][R2.64], !P6 ;  /* 0x20c0000002057fae */ /* 0x0003e8000f101d64 */
[----:B------:R1:W-:Y:S04]  /*ea60*/  LDGSTS.E.BYPASS.LTC128B.128 [R5+0x23c00], desc[UR36][R2.64+0x80], !P5 ;  /* 0x23c0008002057fae */ /* 0x0003e8000e901d64 */
[----:B------:R1:W-:Y:S01]  /*ea70*/  LDGSTS.E.BYPASS.LTC128B.128 [R5+0x26c00], desc[UR36][R2.64+0x100], !P4 ;  /* 0x26c0010002057fae */ /* 0x0003e2000e101d64 */
[----:B------:R-:W-:Y:S01]  /*ea80*/  NOP ;  /* 0x0000000000007918 */ /* 0x000fe20000000000 */
.L_x_3547:
        /* <DEDUP_REMOVED lines=10> */
.L_x_3548:
[----:B------:R2:W-:Y:S01]  /*eb30*/  SYNCS.ARRIVE.TRANS64.A1T0 RZ, [R6+URZ+0x30830], RZ ;  /* 0x030830ff06ff79a7 */ /* 0x0005e2000810003f */
[----:B------:R-:W-:Y:S05]  /*eb40*/  @!P5 BRA `(.L_x_3549) ;  /* 0x000000000004d947 */ /* 0x000fea0003800000 */
[----:B------:R-:W-:Y:S01]  /*eb50*/  BPT.TRAP 0x1 ;  /* 0x000000040000795c */ /* 0x000fe20000300000 */
.L_x_3549:
[----:B-1----:R-:W-:Y:S01]  /*eb60*/  SHF.L.U32 R2, R17, 0x1f, RZ ;  /* 0x0000001f11027819 */ /* 0x002fe200000006ff */
[----:B--2---:R-:W-:Y:S01]  /*eb70*/  IMAD R6, R10, 0x8, R22 ;  /* 0x000000080a067824 */ /* 0x004fe200078e0216 */
[----:B------:R-:W-:Y:S01]  /*eb80*/  BSSY B1, `(.L_x_3550) ;  /* 0x0000004000017945 */ /* 0x000fe20003800000 */
[----:B0-----:R-:W-:Y:S02]  /*eb90*/  IMAD R7, R29, -0x60, R37 ;  /* 0xffffffa01d077824 */ /* 0x001fe400078e0225 */
[----:B------:R-:W0:Y:S02]  /*eba0*/  SYNCS.PHASECHK.TRANS64.TRYWAIT P0, [R6+URZ+0x30860], R2 ;  /* 0x03086002060075a7 */ /* 0x000e24000800017f */
[----:B0-----:R-:W-:Y:S05]  /*ebb0*/  @!P0 BRA `(.L_x_3551) ;  /* 0x0000003c001c8947 */ /* 0x001fea0003800000 */
.L_x_3641:
[----:B------:R-:W-:Y:S05]  /*ebc0*/  BSYNC B1 ;  /* 0x0000000000017941 */ /* 0x000fea0003800000 */
.L_x_3550:
[----:B------:R-:W1:Y:S01]  /*ebd0*/  S2R R3, SR_TID.X ;  /* 0x0000000000037919 */ /* 0x000e620000002100 */
[----:B------:R-:W-:Y:S01]  /*ebe0*/  UMOV UR4, 0xffffffff ;  /* 0xffffffff00047882 */ /* 0x000fe20000000000 */
[----:B------:R-:W-:Y:S01]  /*ebf0*/  IMAD R5, R10, 0x4800, R34 ;  /* 0x000048000a057824 */ /* 0x000fe200078e0222 */
[----:B-1----:R-:W-:-:S04]  /*ec00*/  LOP3.LUT R3, R3, 0x7f, RZ, 0xc0, !PT ;  /* 0x0000007f03037812 */ /* 0x002fc800078ec0ff */
[----:B------:R-:W-:-:S05]  /*ec10*/  SHF.R.U32.HI R3, RZ, 0x3, R3 ;  /* 0x00000003ff037819 */ /* 0x000fca0000011603 */
[----:B------:R-:W-:Y:S01]  /*ec20*/  IMAD.IADD R7, R7, 0x1, -R3 ;  /* 0x0000000107077824 */ /* 0x000fe200078e0a03 */
[----:B------:R-:W-:Y:S06]  /*ec30*/  BRA.DIV UR4, `(.L_x_3552) ;  /* 0x0000003e04107947 */ /* 0x000fec000b800000 */
[----:B0-----:R-:W0:Y:S01]  /*ec40*/  SHFL.IDX PT, R2, R18, RZ, 0x181f ;  /* 0x00181fff12027589 */ /* 0x001e2200000e0000 */
        /* <DEDUP_REMOVED lines=51> */
[----:B--2---:R1:W-:Y:S02]  /*ef80*/  LDGSTS.E.BYPASS.LTC128B.128 [R5+0x8400], desc[UR36][R2.64+0x100], !P0 ;  /* 0x0840010002057fae */ /* 0x0043e4000c101d64 */
.L_x_3655:
[----:B01----:R-:W-:Y:S01]  /*ef90*/  IADD3 R2, P0, R14, R4, RZ ;  /* 0x000000040e027210 */ /* 0x003fe20007f1e0ff */
[----:B------:R-:W-:Y:S01]  /*efa0*/  ULDC.64 UR4, c[0x0][0x328] ;  /* 0x0000ca0000047ab9 */ /* 0x000fe20000000a00 */
[----:B------:R-:W-:Y:S01]  /*efb0*/  ULDC.64 UR6, c[0x0][0x318] ;  /* 0x0000c60000067ab9 */ /* 0x000fe20000000a00 */
[----:B------:R-:W-:Y:S02]  /*efc0*/  IMAD R20, R20, UR4, RZ ;  /* 0x0000000414147c24 */ /* 0x000fe4000f8e02ff */
        /* <DEDUP_REMOVED lines=8> */
[----:B------:R-:W-:Y:S01]  /*f050*/  ISETP.LT.OR P0, PT, R7, 0x51, P1 ;  /* 0x000000510700780c */ /* 0x000fe20000f01670 */
[----:B------:R-:W-:-:S12]  /*f060*/  IMAD R7, R9, UR5, R20 ;  /* 0x0000000509077c24 */ /* 0x000fd8000f8e0214 */
[----:B------:R0:W-:Y:S02]  /*f070*/  LDGSTS.E.BYPASS.LTC128B.128 [R5+0x8c00], desc[UR36][R2.64+0x100], !P0 ;  /* 0x08c0010002057fae */ /* 0x0001e4000c101d64 */
[----:B0-----:R-:W-:Y:S01]  /*f080*/  IMAD.WIDE.U32 R2, R9, UR4, RZ ;  /* 0x0000000409027c25 */ /* 0x001fe2000f8e00ff */
        /* <DEDUP_REMOVED lines=13> */
.L_x_3553:
        /* <DEDUP_REMOVED lines=10> */
.L_x_3554:
[----:B------:R-:W2:Y:S01]  /*f200*/  LDL R0, [R1] ;  /* 0x0000000001007983 */ /* 0x000ea20000100800 */
[----:B------:R1:W-:Y:S01]  /*f210*/  SYNCS.ARRIVE.TRANS64.A1T0 RZ, [R6+URZ+0x30850], RZ ;  /* 0x030850ff06ff79a7 */ /* 0x0003e2000810003f */
[C---:B------:R-:W-:Y:S01]  /*f220*/  VIADD R8, R25.reuse, 0xffffffff ;  /* 0xffffffff19087836 */ /* 0x040fe20000000000 */
[----:B------:R-:W-:Y:S01]  /*f230*/  MOV R17, R28 ;  /* 0x0000001c00117202 */ /* 0x000fe20000000f00 */
[----:B------:R-:W-:Y:S02]  /*f240*/  IMAD.MOV.U32 R10, RZ, RZ, R27 ;  /* 0x000000ffff0a7224 */ /* 0x000fe400078e001b */
[----:B------:R-:W-:Y:S01]  /*f250*/  IMAD.MOV.U32 R29, RZ, RZ, R25 ;  /* 0x000000ffff1d7224 */ /* 0x000fe200078e0019 */
[----:B--2---:R-:W-:-:S13]  /*f260*/  ISETP.GT.AND P0, PT, R25, R0, PT ;  /* 0x000000001900720c */ /* 0x004fda0003f04270 */
[----:B-1----:R-:W-:Y:S05]  /*f270*/  @P0 BRA `(.L_x_3555) ;  /* 0xfffffff000180947 */ /* 0x002fea000383ffff */
.L_x_3542:
[----:B------:R-:W-:Y:S05]  /*f280*/  BSYNC B0 ;  /* 0x0000000000007941 */ /* 0x000fea0003800000 */
.L_x_3541:
[----:B------:R-:W1:Y:S01]  /*f290*/  S2R R0, SR_TID.X ;  /* 0x0000000000007919 */ /* 0x000e620000002100 */
[----:B------:R-:W-:Y:S01]  /*f2a0*/  BSSY B0, `(.L_x_3556) ;  /* 0x0000010000007945 */ /* 0x000fe20003800000 */
[----:B-1----:R-:W-:-:S04]  /*f2b0*/  LOP3.LUT R0, R0, 0x7f, RZ, 0xc0, !PT ;  /* 0x0000007f00007812 */ /* 0x002fc800078ec0ff */
[----:B------:R-:W-:-:S13]  /*f2c0*/  ISETP.NE.AND P0, PT, R0, RZ, PT ;  /* 0x000000ff0000720c */ /* 0x000fda0003f05270 */
[----:B------:R-:W-:Y:S05]  /*f2d0*/  @P0 BRA `(.L_x_3557) ;  /* 0x0000000000300947 */ /* 0x000fea0003800000 */
[----:B------:R-:W1:Y:S01]  /*f2e0*/  S2R R5, SR_LANEID ;  /* 0x0000000000057919 */ /* 0x000e620000000000 */
[----:B------:R-:W-:Y:S01]  /*f2f0*/  VOTEU.ANY UR4, UPT, PT ;  /* 0x0000000000047886 */ /* 0x000fe200038e0100 */
[----:B0-----:R-:W0:Y:S01]  /*f300*/  LDC.64 R2, c[0x0][0xc60] ;  /* 0x00031800ff027b82 */ /* 0x001e220000000a00 */
[----:B------:R-:W1:Y:S02]  /*f310*/  FLO.U32 R0, UR4 ;  /* 0x0000000400007d00 */ /* 0x000e6400080e0000 */
[----:B-1----:R-:W-:-:S06]  /*f320*/  ISETP.EQ.U32.AND P0, PT, R0, R5, PT ;  /* 0x000000050000720c */ /* 0x002fcc0003f02070 */
[----:B------:R-:W0:Y:S07]  /*f330*/  POPC R5, UR4 ;  /* 0x0000000400057d09 */ /* 0x000e2e0008000000 */
[----:B0-----:R-:W3:Y:S01]  /*f340*/  @P0 ATOMG.E.ADD.STRONG.GPU PT, R3, desc[UR36][R2.64], R5 ;  /* 0x00000005020309a8 */ /* 0x001ee200081ee1e4 */
[----:B------:R-:W0:Y:S02]  /*f350*/  S2R R4, SR_LTMASK ;  /* 0x0000000000047919 */ /* 0x000e240000003900 */
[----:B0-----:R-:W-:-:S04]  /*f360*/  LOP3.LUT R4, R4, UR4, RZ, 0xc0, !PT ;  /* 0x0000000404047c12 */ /* 0x001fc8000f8ec0ff */
[----:B------:R-:W0:Y:S01]  /*f370*/  POPC R7, R4 ;  /* 0x0000000400077309 */ /* 0x000e220000000000 */
[----:B---3--:R-:W0:Y:S02]  /*f380*/  SHFL.IDX PT, R0, R3, R0, 0x1f ;  /* 0x00001f0003007589 */ /* 0x008e2400000e0000 */
[----:B0-----:R-:W-:-:S07]  /*f390*/  IADD3 R16, R0, UR39, R7 ;  /* 0x0000002700107c10 */ /* 0x001fce000fffe007 */
.L_x_3557:
[----:B------:R-:W-:Y:S05]  /*f3a0*/  BSYNC B0 ;  /* 0x0000000000007941 */ /* 0x000fea0003800000 */
.L_x_3556:
[----:B------:R-:W-:-:S13]  /*f3b0*/  LOP3.LUT P0, RZ, R23, 0x10, RZ, 0xc0, !PT ;  /* 0x0000001017ff7812 */ /* 0x000fda000780c0ff */
[----:B------:R-:W-:Y:S05]  /*f3c0*/  @!P0 BRA `(.L_x_3558) ;  /* 0x0000000000048947 */ /* 0x000fea0003800000 */
[----:B------:R-:W-:Y:S01]  /*f3d0*/  BPT.TRAP 0x1 ;  /* 0x000000040000795c */ /* 0x000fe20000300000 */
.L_x_3558:
[----:B------:R-:W-:Y:S01]  /*f3e0*/  IMAD R0, R27, 0x8, R22 ;  /* 0x000000081b007824 */ /* 0x000fe200078e0216 */
[----:B0-----:R-:W-:Y:S01]  /*f3f0*/  SHF.L.U32 R3, R28, 0x1f, RZ ;  /* 0x0000001f1c037819 */ /* 0x001fe200000006ff */
[----:B------:R-:W-:Y:S01]  /*f400*/  BSSY B0, `(.L_x_3559) ;  /* 0x0000004000007945 */ /* 0x000fe20003800000 */
[----:B------:R-:W-:Y:S02]  /*f410*/  IMAD R6, R25, -0x60, R37 ;  /* 0xffffffa019067824 */ /* 0x000fe400078e0225 */
[----:B------:R-:W0:Y:S02]  /*f420*/  SYNCS.PHASECHK.TRANS64.TRYWAIT P0, [R0+URZ+0x30860], R3 ;  /* 0x03086003000075a7 */ /* 0x000e24000800017f */
[----:B0-----:R-:W-:Y:S05]  /*f430*/  @!P0 BRA `(.L_x_3560) ;  /* 0x0000003c00208947 */ /* 0x001fea0003800000 */
.L_x_3656:
[----:B------:R-:W-:Y:S05]  /*f440*/  BSYNC B0 ;  /* 0x0000000000007941 */ /* 0x000fea0003800000 */
.L_x_3559:
[----:B------:R-:W1:Y:S01]  /*f450*/  S2R R2, SR_TID.X ;  /* 0x0000000000027919 */ /* 0x000e620000002100 */
[----:B------:R-:W-:Y:S01]  /*f460*/  UMOV UR4, 0xffffffff ;  /* 0xffffffff00047882 */ /* 0x000fe20000000000 */
[----:B------:R-:W-:Y:S01]  /*f470*/  IMAD R7, R27, 0x4800, R34 ;  /* 0x000048001b077824 */ /* 0x000fe200078e0222 */
[----:B-1----:R-:W-:-:S04]  /*f480*/  LOP3.LUT R2, R2, 0x7f, RZ, 0xc0, !PT ;  /* 0x0000007f02027812 */ /* 0x002fc800078ec0ff */
[----:B------:R-:W-:-:S05]  /*f490*/  SHF.R.U32.HI R2, RZ, 0x3, R2 ;  /* 0x00000003ff027819 */ /* 0x000fca0000011602 */
[----:B------:R-:W-:Y:S01]  /*f4a0*/  IMAD.IADD R6, R6, 0x1, -R2 ;  /* 0x0000000106067824 */ /* 0x000fe200078e0a02 */
[----:B------:R-:W-:Y:S06]  /*f4b0*/  BRA.DIV UR4, `(.L_x_3561) ;  /* 0x0000003e04147947 */ /* 0x000fec000b800000 */
[----:B--2---:R-:W1:Y:S01]  /*f4c0*/  SHFL.IDX PT, R14, R18, RZ, 0x181f ;  /* 0x00181fff120e7589 */ /* 0x004e6200000e0000 */
[----:B------:R-:W-:Y:S01]  /*f4d0*/  ULDC UR4, c[0x0][0x2f4] ;  /* 0x0000bd0000047ab9 */ /* 0x000fe20000000800 */
[C---:B------:R-:W-:Y:S01]  /*f4e0*/  IMAD.SHL.U32 R5, R31.reuse, 0x2, RZ ;  /* 0x000000021f057824 */ /* 0x040fe200078e00ff */
[----:B------:R-:W-:Y:S01]  /*f4f0*/  ISETP.GE.AND P2, PT, R31, UR4, PT ;  /* 0x000000041f007c0c */ /* 0x000fe2000bf46270 */
[----:B0-----:R-:W0:Y:S01]  /*f500*/  SHFL.IDX PT, R3, R24, RZ, 0x181f ;  /* 0x00181fff18037589 */ /* 0x001e2200000e0000 */
[----:B------:R-:W-:Y:S01]  /*f510*/  IMAD R4, R7, 0x2, R22 ;  /* 0x0000000207047824 */ /* 0x000fe200078e0216 */
[----:B------:R-:W-:Y:S02]  /*f520*/  ISETP.GE.AND P1, PT, R33, UR4, PT ;  /* 0x0000000421007c0c */ /* 0x000fe4000bf26270 */
[C---:B------:R-:W-:Y:S01]  /*f530*/  ISETP.LT.OR P4, PT, R6.reuse, 0x1, P2 ;  /* 0x000000010600780c */ /* 0x040fe20001781670 */
[----:B------:R-:W-:Y:S01]  /*f540*/  SHFL.IDX PT, R7, R24, 0x1, 0x181f ;  /* 0x00381f0018077f89 */ /* 0x000fe200000e0000 */
[----:B------:R-:W-:-:S02]  /*f550*/  ISETP.LT.OR P3, PT, R6, 0x1, P1 ;  /* 0x000000010600780c */ /* 0x000fc40000f61670 */
[----:B-1----:R-:W-:Y:S02]  /*f560*/  IADD3 R2, P0, R14, R5, RZ ;  /* 0x000000050e027210 */ /* 0x002fe40007f1e0ff */
[----:B------:R-:W1:Y:S03]  /*f570*/  SHFL.IDX PT, R14, R18, 0x1, 0x181f ;  /* 0x00381f00120e7f89 */ /* 0x000e6600000e0000 */
[----:B0-----:R-:W-:Y:S01]  /*f580*/  IMAD.X R3, RZ, RZ, R3, P0 ;  /* 0x000000ffff037224 */ /* 0x001fe200000e0603 */
[----:B------:R-:W-:-:S04]  /*f590*/  ISETP.GE.AND P0, PT, R32, UR4, PT ;  /* 0x0000000420007c0c */ /* 0x000fc8000bf06270 */
[----:B------:R-:W-:Y:S01]  /*f5a0*/  LDGSTS.E.BYPASS.LTC128B.128 [R4+0x400], desc[UR36][R2.64], !P4 ;  /* 0x0040000002047fae */ /* 0x000fe2000e101d64 */
[----:B------:R-:W-:-:S03]  /*f5b0*/  ISETP.LT.OR P4, PT, R6, 0x1, P0 ;  /* 0x000000010600780c */ /* 0x000fc60000781670 */
[----:B------:R-:W-:Y:S10]  /*f5c0*/  LDGSTS.E.BYPASS.LTC128B.128 [R4+0x3400], desc[UR36][R2.64+0x80], !P3 ;  /* 0x0340008002047fae */ /* 0x000ff4000d901d64 */
[----:B------:R1:W-:Y:S01]  /*f5d0*/  LDGSTS.E.BYPASS.LTC128B.128 [R4+0x6400], desc[UR36][R2.64+0x100], !P4 ;  /* 0x0640010002047fae */ /* 0x0003e2000e101d64 */
[----:B------:R-:W-:-:S02]  /*f5e0*/  ISETP.LT.OR P4, PT, R6, 0x11, P2 ;  /* 0x000000110600780c */ /* 0x000fc40001781670 */
[----:B-1----:R-:W-:Y:S02]  /*f5f0*/  IADD3 R2, P3, R14, R5, RZ ;  /* 0x000000050e027210 */ /* 0x002fe40007f7e0ff */
[----:B------:R-:W0:Y:S03]  /*f600*/  SHFL.IDX PT, R14, R18, 0x2, 0x181f ;  /* 0x00581f00120e7f89 */ /* 0x000e2600000e0000 */
[----:B------:R-:W-:Y:S01]  /*f610*/  IMAD.X R3, RZ, RZ, R7, P3 ;  /* 0x000000ffff037224 */ /* 0x000fe200018e0607 */
[C---:B------:R-:W-:Y:S01]  /*f620*/  ISETP.LT.OR P3, PT, R6.reuse, 0x11, P1 ;  /* 0x000000110600780c */ /* 0x040fe20000f61670 */
[----:B------:R-:W1:Y:S04]  /*f630*/  SHFL.IDX PT, R7, R24, 0x2, 0x181f ;  /* 0x00581f0018077f89 */ /* 0x000e6800000e0000 */
[----:B------:R-:W-:Y:S01]  /*f640*/  LDGSTS.E.BYPASS.LTC128B.128 [R4+0xc00], desc[UR36][R2.64], !P4 ;  /* 0x00c0000002047fae */ /* 0x000fe2000e101d64 */
[----:B------:R-:W-:-:S07]  /*f650*/  ISETP.LT.OR P4, PT, R6, 0x11, P0 ;  /* 0x000000110600780c */ /* 0x000fce0000781670 */
[----:B------:R-:W-:Y:S06]  /*f660*/  LDGSTS.E.BYPASS.LTC128B.128 [R4+0x3c00], desc[UR36][R2.64+0x80], !P3 ;  /* 0x03c0008002047fae */ /* 0x000fec000d901d64 */
[----:B------:R0:W-:Y:S01]  /*f670*/  LDGSTS.E.BYPASS.LTC128B.128 [R4+0x6c00], desc[UR36][R2.64+0x100], !P4 ;  /* 0x06c0010002047fae */ /* 0x0001e2000e101d64 */
[----:B------:R-:W-:Y:S02]  /*f680*/  ISETP.LT.OR P4, PT, R6, 0x21, P2 ;  /* 0x000000210600780c */ /* 0x000fe40001781670 */
[----:B0-----:R-:W-:Y:S02]  /*f690*/  IADD3 R2, P3, R14, R5, RZ ;  /* 0x000000050e027210 */ /* 0x001fe40007f7e0ff */
[----:B------:R-:W0:Y:S03]  /*f6a0*/  SHFL.IDX PT, R14, R18, 0x3, 0x181f ;  /* 0x00781f00120e7f89 */ /* 0x000e2600000e0000 */
[----:B-1----:R-:W-:Y:S01]  /*f6b0*/  IMAD.X R3, RZ, RZ, R7, P3 ;  /* 0x000000ffff037224 */ /* 0x002fe200018e0607 */
        /* <DEDUP_REMOVED lines=13> */
[----:B------:R-:W-:-:S03]  /*f790*/  ISETP.LT.OR P4, PT, R6, 0x31, P0 ;  /* 0x000000310600780c */ /* 0x000fc60000781670 */
[----:B------:R-:W2:Y:S04]  /*f7a0*/  SHFL.IDX PT, R24, R24, 0x5, 0x181f ;  /* 0x00b81f0018187f89 */ /* 0x000ea800000e0000 */
[----:B------:R-:W-:Y:S06]  /*f7b0*/  LDGSTS.E.BYPASS.LTC128B.128 [R4+0x4c00], desc[UR36][R2.64+0x80], !P3 ;  /* 0x04c0008002047fae */ /* 0x000fec000d901d64 */
[----:B------:R0:W-:Y:S01]  /*f7c0*/  LDGSTS.E.BYPASS.LTC128B.128 [R4+0x7c00], desc[UR36][R2.64+0x100], !P4 ;  /* 0x07c0010002047fae */ /* 0x0001e2000e101d64 */
[----:B------:R-:W-:-:S02]  /*f7d0*/  ISETP.LT.OR P4, PT, R6, 0x41, P2 ;  /* 0x000000410600780c */ /* 0x000fc40001781670 */
[----:B0-----:R-:W-:Y:S02]  /*f7e0*/  IADD3 R2, P3, R14, R5, RZ ;  /* 0x000000050e027210 */ /* 0x001fe40007f7e0ff */
[----:B------:R0:W3:Y:S03]  /*f7f0*/  SHFL.IDX PT, R14, R18, 0x5, 0x181f ;  /* 0x00b81f00120e7f89 */ /* 0x0000e600000e0000 */
[----:B-1----:R-:W-:Y:S01]  /*f800*/  IMAD.X R3, RZ, RZ, R7, P3 ;  /* 0x000000ffff037224 */ /* 0x002fe200018e0607 */
[----:B------:R-:W-:-:S05]  /*f810*/  ISETP.LT.OR P3, PT, R6, 0x41, P1 ;  /* 0x000000410600780c */ /* 0x000fca0000f61670 */
[----:B------:R0:W-:Y:S01]  /*f820*/  LDGSTS.E.BYPASS.LTC128B.128 [R4+0x2400], desc[UR36][R2.64], !P4 ;  /* 0x0240000002047fae */ /* 0x0001e2000e101d64 */
[----:B------:R-:W-:-:S07]  /*f830*/  ISETP.LT.OR P4, PT, R6, 0x41, P0 ;  /* 0x000000410600780c */ /* 0x000fce0000781670 */
[----:B------:R0:W-:Y:S06]  /*f840*/  LDGSTS.E.BYPASS.LTC128B.128 [R4+0x5400], desc[UR36][R2.64+0x80], !P3 ;  /* 0x0540008002047fae */ /* 0x0001ec000d901d64 */
[----:B--2---:R0:W-:Y:S02]  /*f850*/  LDGSTS.E.BYPASS.LTC128B.128 [R4+0x8400], desc[UR36][R2.64+0x100], !P4 ;  /* 0x0840010002047fae */ /* 0x0041e4000e101d64 */
.L_x_3670:
[C---:B------:R-:W-:Y:S02]  /*f860*/  ISETP.LT.OR P2, PT, R6.reuse, 0x51, P2 ;  /* 0x000000510600780c */ /* 0x040fe40001741670 */
[C---:B------:R-:W-:Y:S02]  /*f870*/  ISETP.LT.OR P1, PT, R6.reuse, 0x51, P1 ;  /* 0x000000510600780c */ /* 0x040fe40000f21670 */
[----:B------:R-:W-:Y:S02]  /*f880*/  ISETP.LT.OR P0, PT, R6, 0x51, P0 ;  /* 0x000000510600780c */ /* 0x000fe40000701670 */
[----:B0--3--:R-:W-:-:S05]  /*f890*/  IADD3 R2, P3, R14, R5, RZ ;  /* 0x000000050e027210 */ /* 0x009fca0007f7e0ff */
[----:B------:R-:W-:-:S05]  /*f8a0*/  IMAD.X R3, RZ, RZ, R24, P3 ;  /* 0x000000ffff037224 */ /* 0x000fca00018e0618 */
        /* <DEDUP_REMOVED lines=8> */
.L_x_3562:
        /* <DEDUP_REMOVED lines=10> */
.L_x_3563:
[----:B------:R1:W-:Y:S01]  /*f9d0*/  SYNCS.ARRIVE.TRANS64.A1T0 RZ, [R0+URZ+0x30850], RZ ;  /* 0x030850ff00ff79a7 */ /* 0x0003e2000810003f */
[----:B------:R-:W-:-:S05]  /*f9e0*/  VIADD R27, R27, 0x1 ;  /* 0x000000011b1b7836 */ /* 0x000fca0000000000 */
[----:B------:R-:W-:-:S04]  /*f9f0*/  ISETP.NE.AND P0, PT, R27, 0x2, PT ;  /* 0x000000021b00780c */ /* 0x000fc80003f05270 */
[----:B0-----:R-:W-:Y:S02]  /*fa00*/  SEL R3, RZ, 0x1, P0 ;  /* 0x00000001ff037807 */ /* 0x001fe40000000000 */
[----:B------:R-:W-:Y:S02]  /*fa10*/  SEL R27, R27, RZ, P0 ;  /* 0x000000ff1b1b7207 */ /* 0x000fe40000000000 */
[----:B-1----:R-:W-:-:S07]  /*fa20*/  LOP3.LUT R28, R28, R3, RZ, 0x3c, !PT ;  /* 0x000000031c1c7212 */ /* 0x002fce00078e3cff */
.L_x_3520:
[----:B------:R-:W-:Y:S05]  /*fa30*/  BSYNC B7 ;  /* 0x0000000000077941 */ /* 0x000fea0003800000 */
.L_x_3518:
        /* <DEDUP_REMOVED lines=11> */
.L_x_3564:
        /* <DEDUP_REMOVED lines=10> */
[----:B0-----:R-:W-:-:S06]  /*fb90*/  @!P1 IMAD.WIDE R4, R7, 0x4, R4 ;  /* 0x0000000407049825 */ /* 0x001fcc00078e0204 */
[----:B------:R-:W2:Y:S01]  /*fba0*/  @!P1 LDG.E R4, desc[UR36][R4.64] ;  /* 0x0000002404049981 */ /* 0x000ea2000c1e1900 */
[----:B-1----:R-:W-:-:S06]  /*fbb0*/  @!P1 IMAD.WIDE R2, R7, 0x4, R2 ;  /* 0x0000000407029825 */ /* 0x002fcc00078e0202 */
[----:B------:R-:W3:Y:S01]  /*fbc0*/  @!P1 LDG.E R2, desc[UR36][R2.64] ;  /* 0x0000002402029981 */ /* 0x000ee2000c1e1900 */
[----:B------:R-:W-:Y:S02]  /*fbd0*/  IMAD.MOV.U32 R7, RZ, RZ, RZ ;  /* 0x000000ffff077224 */ /* 0x000fe400078e00ff */
[----:B------:R-:W-:Y:S01]  /*fbe0*/  IMAD.MOV.U32 R10, RZ, RZ, RZ ;  /* 0x000000ffff0a7224 */ /* 0x000fe200078e00ff */
[C---:B------:R-:W-:Y:S02]  /*fbf0*/  ISETP.GE.U32.AND P2, PT, R9.reuse, 0x2, PT ;  /* 0x000000020900780c */ /* 0x040fe40003f46070 */
[C---:B------:R-:W-:Y:S02]  /*fc00*/  ISETP.GE.U32.AND P3, PT, R9.reuse, 0x4, PT ;  /* 0x000000040900780c */ /* 0x040fe40003f66070 */
[C---:B------:R-:W-:Y:S02]  /*fc10*/  ISETP.GE.U32.AND P4, PT, R9.reuse, 0x8, PT ;  /* 0x000000080900780c */ /* 0x040fe40003f86070 */
[----:B------:R-:W-:Y:S01]  /*fc20*/  ISETP.GE.U32.AND P5, PT, R9, 0x10, PT ;  /* 0x000000100900780c */ /* 0x000fe20003fa6070 */
[----:B------:R-:W-:Y:S04]  /*fc30*/  SHFL.IDX PT, R0, R16, RZ, 0x1f ;  /* 0x00001fff10007589 */ /* 0x000fe800000e0000 */
[----:B------:R-:W-:Y:S01]  /*fc40*/  SHFL.IDX PT, R8, R16, 0x1, 0x1f ;  /* 0x00201f0010087f89 */ /* 0x000fe200000e0000 */
[----:B--2---:R-:W-:Y:S01]  /*fc50*/  @!P1 MOV R7, R4 ;  /* 0x0000000400079202 */ /* 0x004fe20000000f00 */
[----:B---3--:R-:W-:-:S04]  /*fc60*/  @!P1 IMAD.MOV.U32 R10, RZ, RZ, R2 ;  /* 0x000000ffff0a9224 */ /* 0x008fc800078e0002 */
[----:B------:R-:W-:-:S05]  /*fc70*/  IMAD R13, R10, R7, RZ ;  /* 0x000000070a0d7224 */ /* 0x000fca00078e02ff */
[----:B------:R-:W0:Y:S01]  /*fc80*/  SHFL.UP PT, R14, R13, 0x1, RZ ;  /* 0x042000000d0e7989 */ /* 0x000e2200000e00ff */
[----:B------:R-:W-:-:S04]  /*fc90*/  ISETP.NE.AND P1, PT, R9, RZ, PT ;  /* 0x000000ff0900720c */ /* 0x000fc80003f25270 */
        /* <DEDUP_REMOVED lines=14> */
[----:B------:R0:W1:Y:S01]  /*fd80*/  SHFL.IDX PT, R14, R2, 0x1f, 0x1f ;  /* 0x03e01f00020e7f89 */ /* 0x00006200000e0000 */
[----:B------:R-:W-:-:S07]  /*fd90*/  IMAD.MOV.U32 R6, RZ, RZ, RZ ;  /* 0x000000ffff067224 */ /* 0x000fce00078e00ff */
.L_x_3680:
[----:B------:R-:W-:Y:S02]  /*fda0*/  ULDC UR4, c[0x0][0xc38] ;  /* 0x00030e0000047ab9 */ /* 0x000fe40000000800 */
[----:B------:R-:W-:-:S04]  /*fdb0*/  IMAD.U32 R5, RZ, RZ, UR4 ;  /* 0x00000004ff057e24 */ /* 0x000fc8000f8e00ff */
[----:B-1----:R-:W-:-:S04]  /*fdc0*/  IMAD R14, R14, R5, RZ ;  /* 0x000000050e0e7224 */ /* 0x002fc800078e02ff */
[----:B------:R-:W-:-:S05]  /*fdd0*/  IMAD.IADD R9, R8, 0x1, R14 ;  /* 0x0000000108097824 */ /* 0x000fca00078e020e */
[----:B------:R-:W-:-:S13]  /*fde0*/  ISETP.GT.AND P6, PT, R9, R0, PT ;  /* 0x000000000900720c */ /* 0x000fda0003fc4270 */
[----:B------:R-:W-:Y:S05]  /*fdf0*/  @P6 BRA `(.L_x_3567) ;  /* 0x0000000000a46947 */ /* 0x000fea0003800000 */
.L_x_3570:
        /* <DEDUP_REMOVED lines=34> */
[----:B------:R0:W1:Y:S02]  /*10020*/  SHFL.IDX PT, R14, R2, 0x1f, 0x1f ;  /* 0x03e01f00020e7f89 */ /* 0x00006400000e0000 */
.L_x_3688:
[----:B------:R-:W-:Y:S02]  /*10030*/  ULDC UR4, c[0x0][0xc38] ;  /* 0x00030e0000047ab9 */ /* 0x000fe40000000800 */
[----:B------:R-:W-:-:S04]  /*10040*/  IMAD.U32 R5, RZ, RZ, UR4 ;  /* 0x00000004ff057e24 */ /* 0x000fc8000f8e00ff */
[----:B-1----:R-:W-:-:S04]  /*10050*/  IMAD R14, R14, R5, RZ ;  /* 0x000000050e0e7224 */ /* 0x002fc800078e02ff */
[----:B------:R-:W-:-:S05]  /*10060*/  IMAD.IADD R9, R14, 0x1, R9 ;  /* 0x000000010e097824 */ /* 0x000fca00078e0209 */
[----:B------:R-:W-:-:S13]  /*10070*/  ISETP.GT.AND P6, PT, R9, R0, PT ;  /* 0x000000000900720c */ /* 0x000fda0003fc4270 */
[----:B------:R-:W-:Y:S05]  /*10080*/  @!P6 BRA `(.L_x_3570) ;  /* 0xfffffffc005ce947 */ /* 0x000fea000383ffff */
.L_x_3567:
        /* <DEDUP_REMOVED lines=9> */
.L_x_3693:
[----:B------:R-:W-:-:S13]  /*10120*/  ISETP.NE.AND P0, PT, R3, RZ, PT ;  /* 0x000000ff0300720c */ /* 0x000fda0003f05270 */
[----:B------:R-:W-:Y:S05]  /*10130*/  @!P0 BRA `(.L_x_3572) ;  /* 0x0000000000108947 */ /* 0x000fea0003800000 */
[----:B------:R-:W-:Y:S01]  /*10140*/  UMOV UR4, 0xffffffff ;  /* 0xffffffff00047882 */ /* 0x000fe20000000000 */
[----:B------:R-:W-:Y:S02]  /*10150*/  VIADD R12, R4, 0xffffffff ;  /* 0xffffffff040c7836 */ /* 0x000fe40000000000 */
[----:B------:R-:W-:Y:S05]  /*10160*/  BRA.DIV UR4, `(.L_x_3573) ;  /* 0x0000004204387947 */ /* 0x000fea000b800000 */
[----:B------:R4:W0:Y:S02]  /*10170*/  SHFL.IDX PT, R6, R2, R12, 0x1f ;  /* 0x00001f0c02067589 */ /* 0x00082400000e0000 */
.L_x_3572:
        /* <DEDUP_REMOVED lines=9> */
[----:B0-----:R-:W-:-:S07]  /*10210*/  VIADD R2, R11, 0xffffffe ;  /* 0x0ffffffe0b027836 */ /* 0x001fce0000000000 */
        /* <DEDUP_REMOVED lines=26> */
[----:B------:R-:W-:Y:S02]  /*103c0*/  @!P2 IADD3 R6, -R6, RZ, RZ ;  /* 0x000000ff0606a210 */ /* 0x000fe40007ffe1ff */
        /* <DEDUP_REMOVED lines=16> */
[----:B------:R-:W-:-:S04]  /*104d0*/  IMAD.MOV R3, RZ, RZ, -R8 ;  /* 0x000000ffff037224 */ /* 0x000fc800078e0a08 */
[C---:B------:R-:W-:Y:S02]  /*104e0*/  IMAD R18, R10.reuse, R3, R6 ;  /* 0x000000030a127224 */ /* 0x040fe400078e0206 */
[----:B------:R-:W-:-:S04]  /*104f0*/  IMAD R3, R10, 0x1000000, R8 ;  /* 0x010000000a037824 */ /* 0x000fc800078e0208 */
[----:B------:R-:W-:Y:S01]  /*10500*/  IMAD R18, R18, 0x10000, R3 ;  /* 0x0001000012127824 */ /* 0x000fe200078e0203 */
[----:B------:R-:W-:Y:S06]  /*10510*/  BRA `(.L_x_3574) ;  /* 0x00000000001c7947 */ /* 0x000fec0003800000 */
.L_x_3568:
[----:B------:R-:W-:Y:S01]  /*10520*/  UMOV UR4, URZ ;  /* 0x0000003f00047c82 */ /* 0x000fe20008000000 */
[----:B------:R-:W-:Y:S01]  /*10530*/  UMOV UR5, URZ ;  /* 0x0000003f00057c82 */ /* 0x000fe20008000000 */
[----:B------:R-:W-:Y:S01]  /*10540*/  ULDC UR6, c[0x0][0xc3c] ;  /* 0x00030f0000067ab9 */ /* 0x000fe20000000800 */
[----:B------:R-:W-:Y:S02]  /*10550*/  IMAD.MOV.U32 R16, RZ, RZ, R0 ;  /* 0x000000ffff107224 */ /* 0x000fe400078e0000 */
[----:B------:R-:W-:Y:S02]  /*10560*/  IMAD.U32 R17, RZ, RZ, UR4 ;  /* 0x00000004ff117e24 */ /* 0x000fe4000f8e00ff */
[----:B------:R-:W-:Y:S02]  /*10570*/  IMAD.U32 R18, RZ, RZ, UR5 ;  /* 0x00000005ff127e24 */ /* 0x000fe4000f8e00ff */
[----:B------:R-:W-:-:S07]  /*10580*/  IMAD.U32 R19, RZ, RZ, UR6 ;  /* 0x00000006ff137e24 */ /* 0x000fce000f8e00ff */
.L_x_3574:
        /* <DEDUP_REMOVED lines=10> */
.L_x_3565:
[----:B------:R-:W-:Y:S02]  /*10630*/  ULDC UR4, c[0x0][0xc3c] ;  /* 0x00030f0000047ab9 */ /* 0x000fe40000000800 */
[----:B-1----:R-:W-:-:S13]  /*10640*/  ISETP.GE.AND P0, PT, R19, UR4, PT ;  /* 0x0000000413007c0c */ /* 0x002fda000bf06270 */
[----:B------:R-:W-:Y:S05]  /*10650*/  @!P0 BRA `(.L_x_3575) ;  /* 0xffffffb400a08947 */ /* 0x000fea000383ffff */
[----:B------:R-:W-:Y:S05]  /*10660*/  BSYNC B8 ;  /* 0x0000000000087941 */ /* 0x000fea0003800000 */
.L_x_3512:
        /* <DEDUP_REMOVED lines=12> */
.L_x_3696:
[----:B------:R-:W-:Y:S05]  /*10730*/  BSYNC B0 ;  /* 0x0000000000007941 */ /* 0x000fea0003800000 */
.L_x_3576:
[----:B------:R-:W-:-:S03]  /*10740*/  UMOV UR4, 0xffffffff ;  /* 0xffffffff00047882 */ /* 0x000fc60000000000 */
[----:B------:R-:W-:Y:S05]  /*10750*/  BRA.DIV UR4, `(.L_x_3578) ;  /* 0x0000003a04f87947 */ /* 0x000fea000b800000 */
[----:B-1----:R-:W1:Y:S02]  /*10760*/  S2R R0, SR_TID.X ;  /* 0x0000000000007919 */ /* 0x002e640000002100 */
[----:B-1----:R-:W-:-:S04]  /*10770*/  SHF.R.U32.HI R0, RZ, 0x5, R0 ;  /* 0x00000005ff007819 */ /* 0x002fc80000011600 */
[----:B------:R-:W-:-:S05]  /*10780*/  LOP3.LUT R0, R0, 0x3, RZ, 0xc0, !PT ;  /* 0x0000000300007812 */ /* 0x000fca00078ec0ff */
[----:B------:R1:W3:Y:S02]  /*10790*/  SHFL.IDX PT, R14, R0, RZ, 0x1f ;  /* 0x00001fff000e7589 */ /* 0x0002e400000e0000 */
.L_x_3699:
[----:B---3--:R-:W-:Y:S01]  /*107a0*/  ISETP.NE.AND P0, PT, R14, RZ, PT ;  /* 0x000000ff0e00720c */ /* 0x008fe20003f05270 */
[----:B------:R-:W-:-:S12]  /*107b0*/  BSSY B0, `(.L_x_3579) ;  /* 0x0000026000007945 */ /* 0x000fd80003800000 */
[----:B------:R-:W-:Y:S05]  /*107c0*/  @P0 BRA `(.L_x_3580) ;  /* 0x0000000000900947 */ /* 0x000fea0003800000 */
[----:B------:R-:W-:-:S03]  /*107d0*/  UMOV UR4, 0xffffffff ;  /* 0xffffffff00047882 */ /* 0x000fc60000000000 */
[----:B------:R-:W-:Y:S05]  /*107e0*/  BRA.DIV UR4, `(.L_x_3581) ;  /* 0x0000003e04087947 */ /* 0x000fea000b800000 */
[----:B------:R-:W-:-:S13]  /*107f0*/  ELECT P6, URZ, PT ;  /* 0x00000000003f782f */ /* 0x000fda00038c0000 */
.L_x_3702:
[----:B------:R-:W-:Y:S05]  /*10800*/  @!P6 BRA `(.L_x_3580) ;  /* 0x000000000080e947 */ /* 0x000fea0003800000 */
[----:B-1----:R-:W3:Y:S02]  /*10810*/  LDL R0, [R1+0x2c] ;  /* 0x00002c0001007983 */ /* 0x002ee40000100800 */
[----:B---3--:R-:W-:-:S13]  /*10820*/  R2UR UR4, R0 ;  /* 0x00000000000472ca */ /* 0x008fda00000e0000 */
[----:B------:R-:W-:-:S06]  /*10830*/  ULOP3.LUT UR4, UR4, 0x2, URZ, 0xfc, !UPT ;  /* 0x0000000204047892 */ /* 0x000fcc000f8efc3f */
[----:B------:R-:W-:-:S04]  /*10840*/  MOV R0, UR4 ;  /* 0x0000000400007c02 */ /* 0x000fc80008000f00 */
[----:B------:R-:W-:-:S13]  /*10850*/  ISETP.NE.AND P0, PT, R0, 0x3, PT ;  /* 0x000000030000780c */ /* 0x000fda0003f05270 */
[----:B------:R-:W-:Y:S05]  /*10860*/  @!P0 BRA `(.L_x_3582) ;  /* 0x0000000000048947 */ /* 0x000fea0003800000 */
[----:B------:R-:W-:Y:S01]  /*10870*/  BPT.TRAP 0x1 ;  /* 0x000000040000795c */ /* 0x000fe20000300000 */
.L_x_3582:
[C---:B------:R-:W-:Y:S01]  /*10880*/  IMAD R5, R27.reuse, 0x8, R4 ;  /* 0x000000081b057824 */ /* 0x040fe200078e0204 */
[----:B------:R-:W-:Y:S01]  /*10890*/  SHF.L.U32 R0, R28, 0x1f, RZ ;  /* 0x0000001f1c007819 */ /* 0x000fe200000006ff */
[----:B------:R-:W-:-:S03]  /*108a0*/  VIADD R27, R27, 0x1 ;  /* 0x000000011b1b7836 */ /* 0x000fc60000000000 */
[----:B------:R-:W1:Y:S02]  /*108b0*/  SYNCS.PHASECHK.TRANS64.TRYWAIT P1, [R5+URZ+0x30840], R0 ;  /* 0x03084000050075a7 */ /* 0x000e64000802017f */
[----:B------:R-:W-:-:S04]  /*108c0*/  ISETP.NE.AND P2, PT, R27, 0x2, PT ;  /* 0x000000021b00780c */ /* 0x000fc80003f45270 */
[----:B------:R-:W-:Y:S01]  /*108d0*/  SEL R3, RZ, 0x1, P2 ;  /* 0x00000001ff037807 */ /* 0x000fe20001000000 */
[----:B-1----:R-:W-:Y:S08]  /*108e0*/  @!P1 BRA `(.L_x_3583) ;  /* 0x0000003800e89947 */ /* 0x002ff00003800000 */
.L_x_3703:
[----:B------:R-:W-:Y:S02]  /*108f0*/  SEL R27, R27, RZ, P2 ;  /* 0x000000ff1b1b7207 */ /* 0x000fe40001000000 */
[----:B------:R-:W-:Y:S01]  /*10900*/  LOP3.LUT R2, R28, R3, RZ, 0x3c, !PT ;  /* 0x000000031c027212 */ /* 0x000fe200078e3cff */
[----:B------:R-:W-:Y:S06]  /*10910*/  @!P0 BRA `(.L_x_3584) ;  /* 0x0000000000048947 */ /* 0x000fec0003800000 */
[----:B------:R-:W-:Y:S01]  /*10920*/  BPT.TRAP 0x1 ;  /* 0x000000040000795c */ /* 0x000fe20000300000 */
.L_x_3584:
[----:B------:R-:W-:Y:S01]  /*10930*/  IMAD R27, R27, 0x8, R4 ;  /* 0x000000081b1b7824 */ /* 0x000fe200078e0204 */
[----:B------:R-:W-:-:S04]  /*10940*/  SHF.L.U32 R2, R2, 0x1f, RZ ;  /* 0x0000001f02027819 */ /* 0x000fc800000006ff */
[----:B------:R-:W3:Y:S02]  /*10950*/  SYNCS.PHASECHK.TRANS64.TRYWAIT P1, [R27+URZ+0x30840], R2 ;  /* 0x030840021b0075a7 */ /* 0x000ee4000802017f */
[----:B---3--:R-:W-:Y:S05]  /*10960*/  @!P1 BRA `(.L_x_3585) ;  /* 0x0000003800dc9947 */ /* 0x008fea0003800000 */
.L_x_3704:
[----:B------:R-:W-:Y:S05]  /*10970*/  @!P0 BRA `(.L_x_3586) ;  /* 0x0000000000048947 */ /* 0x000fea0003800000 */
[----:B------:R-:W-:Y:S01]  /*10980*/  BPT.TRAP 0x1 ;  /* 0x000000040000795c */ /* 0x000fe20000300000 */
.L_x_3586:
[----:B------:R-:W4:Y:S02]  /*10990*/  SYNCS.PHASECHK.TRANS64.TRYWAIT P1, [R5+URZ+0x30860], R0 ;  /* 0x03086000050075a7 */ /* 0x000f24000802017f */
[----:B----4-:R-:W-:Y:S05]  /*109a0*/  @!P1 BRA `(.L_x_3587) ;  /* 0x0000003800e09947 */ /* 0x010fea0003800000 */
.L_x_3705:
[----:B------:R-:W-:Y:S05]  /*109b0*/  @!P0 BRA `(.L_x_3588) ;  /* 0x0000000000048947 */ /* 0x000fea0003800000 */
[----:B------:R-:W-:Y:S01]  /*109c0*/  BPT.TRAP 0x1 ;  /* 0x000000040000795c */ /* 0x000fe20000300000 */
.L_x_3588:
[----:B------:R0:W0:Y:S02]  /*109d0*/  SYNCS.PHASECHK.TRANS64.TRYWAIT P0, [R27+URZ+0x30860], R2 ;  /* 0x030860021b0075a7 */ /* 0x000024000800017f */
[----:B0-----:R-:W-:Y:S05]  /*109e0*/  @!P0 NANOSLEEP.SYNCS 0x989680 ;  /* 0x009896800000895d */ /* 0x001fea0003900000 */
[----:B------:R-:W0:Y:S02]  /*109f0*/  @!P0 SYNCS.PHASECHK.TRANS64 P0, [R27+URZ+0x30860], R2 ;  /* 0x030860021b0085a7 */ /* 0x000e24000800007f */
[----:B0-----:R-:W-:Y:S05]  /*10a00*/  @!P0 BRA `(.L_x_3588) ;  /* 0xfffffffc00f08947 */ /* 0x001fea000383ffff */
.L_x_3580:
[----:B------:R-:W-:Y:S05]  /*10a10*/  BSYNC B0 ;  /* 0x0000000000007941 */ /* 0x000fea0003800000 */
.L_x_3579:
[----:B------:R-:W-:Y:S05]  /*10a20*/  EXIT ;  /* 0x000000000000794d */ /* 0x000fea0003800000 */
.L_x_3459:
[----:B0-----:R0:W1:Y:S02]  /*10a30*/  SYNCS.PHASECHK.TRANS64.TRYWAIT P1, [R4+URZ+0x30800], R3 ;  /* 0x03080003040075a7 */ /* 0x001064000802017f */
[----:B-1----:R-:W-:Y:S05]  /*10a40*/  @!P1 NANOSLEEP.SYNCS 0x989680 ;  /* 0x009896800000995d */ /* 0x002fea0003900000 */
[----:B------:R-:W1:Y:S02]  /*10a50*/  @!P1 SYNCS.PHASECHK.TRANS64 P1, [R4+URZ+0x30800], R3 ;  /* 0x03080003040095a7 */ /* 0x000e64000802007f */
[----:B-1----:R-:W-:Y:S05]  /*10a60*/  @!P1 BRA `(.L_x_3459) ;  /* 0xfffffffc00f09947 */ /* 0x002fea000383ffff */
[----:B------:R-:W-:Y:S05]  /*10a70*/  BRA `(.L_x_3589) ;  /* 0xffffff1000c87947 */ /* 0x000fea000383ffff */
.L_x_3463:
[----:B-1----:R1:W2:Y:S02]  /*10a80*/  SYNCS.PHASECHK.TRANS64.TRYWAIT P1, [R0+URZ+0x30830], R3 ;  /* 0x03083003000075a7 */ /* 0x0022a4000802017f */
[----:B--2---:R-:W-:Y:S05]  /*10a90*/  @!P1 NANOSLEEP.SYNCS 0x989680 ;  /* 0x009896800000995d */ /* 0x004fea0003900000 */
[----:B------:R-:W2:Y:S02]  /*10aa0*/  @!P1 SYNCS.PHASECHK.TRANS64 P1, [R0+URZ+0x30830], R3 ;  /* 0x03083003000095a7 */ /* 0x000ea4000802007f */
[----:B--2---:R-:W-:Y:S05]  /*10ab0*/  @!P1 BRA `(.L_x_3463) ;  /* 0xfffffffc00f09947 */ /* 0x004fea000383ffff */
[----:B------:R-:W-:Y:S05]  /*10ac0*/  BRA `(.L_x_3462) ;  /* 0xffffff1000e87947 */ /* 0x000fea000383ffff */
.L_x_3469:
[----:B-1----:R-:W-:-:S04]  /*10ad0*/  IMAD.U32 R3, RZ, RZ, UR8 ;  /* 0x00000008ff037e24 */ /* 0x002fc8000f8e00ff */
[----:B------:R1:W2:Y:S03]  /*10ae0*/  SYNCS.PHASECHK.TRANS64.TRYWAIT P1, [R3+URZ+0x30830], R2 ;  /* 0x03083002030075a7 */ /* 0x0002a6000802017f */
[----:B--2---:R-:W-:Y:S05]  /*10af0*/  @!P1 NANOSLEEP.SYNCS 0x989680 ;  /* 0x009896800000995d */ /* 0x004fea0003900000 */
[----:B------:R-:W2:Y:S02]  /*10b00*/  @!P1 SYNCS.PHASECHK.TRANS64 P1, [R3+URZ+0x30830], R2 ;  /* 0x03083002030095a7 */ /* 0x000ea4000802007f */
[----:B--2---:R-:W-:Y:S05]  /*10b10*/  @!P1 BRA `(.L_x_3469) ;  /* 0xfffffffc00ec9947 */ /* 0x004fea000383ffff */
[----:B------:R-:W-:Y:S05]  /*10b20*/  BRA `(.L_x_3468) ;  /* 0xffffff3400f47947 */ /* 0x000fea000383ffff */
.L_x_3473:
[----:B01----:R-:W-:-:S04]  /*10b30*/  IMAD.U32 R2, RZ, RZ, UR9 ;  /* 0x00000009ff027e24 */ /* 0x003fc8000f8e00ff */
[----:B------:R0:W1:Y:S03]  /*10b40*/  SYNCS.PHASECHK.TRANS64.TRYWAIT P1, [R2+URZ+0x30850], R0 ;  /* 0x03085000020075a7 */ /* 0x000066000802017f */
[----:B-1----:R-:W-:Y:S05]  /*10b50*/  @!P1 NANOSLEEP.SYNCS 0x989680 ;  /* 0x009896800000995d */ /* 0x002fea0003900000 */
[----:B------:R-:W1:Y:S02]  /*10b60*/  @!P1 SYNCS.PHASECHK.TRANS64 P1, [R2+URZ+0x30850], R0 ;  /* 0x03085000020095a7 */ /* 0x000e64000802007f */
[----:B-1----:R-:W-:Y:S05]  /*10b70*/  @!P1 BRA `(.L_x_3473) ;  /* 0xfffffffc00ec9947 */ /* 0x002fea000383ffff */
[----:B------:R-:W-:Y:S05]  /*10b80*/  BRA `(.L_x_3472) ;  /* 0xffffff4000b07947 */ /* 0x000fea000383ffff */
.L_x_3480:
[----:B-1----:R1:W2:Y:S02]  /*10b90*/  SYNCS.PHASECHK.TRANS64.TRYWAIT P1, [R13+URZ+0x30850], R0 ;  /* 0x030850000d0075a7 */ /* 0x0022a4000802017f */
[----:B--2---:R-:W-:Y:S05]  /*10ba0*/  @!P1 NANOSLEEP.SYNCS 0x989680 ;  /* 0x009896800000995d */ /* 0x004fea0003900000 */
[----:B------:R-:W2:Y:S02]  /*10bb0*/  @!P1 SYNCS.PHASECHK.TRANS64 P1, [R13+URZ+0x30850], R0 ;  /* 0x030850000d0095a7 */ /* 0x000ea4000802007f */
[----:B--2---:R-:W-:Y:S05]  /*10bc0*/  @!P1 BRA `(.L_x_3480) ;  /* 0xfffffffc00f09947 */ /* 0x004fea000383ffff */
[----:B------:R-:W-:Y:S05]  /*10bd0*/  BRA `(.L_x_3479) ;  /* 0xffffff5800e47947 */ /* 0x000fea000383ffff */
.L_x_3526:
        /* <DEDUP_REMOVED lines=11> */
.L_x_3591:
[----:B------:R-:W-:Y:S05]  /*10c90*/  BSYNC B0 ;  /* 0x0000000000007941 */ /* 0x000fea0003800000 */
.L_x_3590:
[----:B------:R-:W-:Y:S05]  /*10ca0*/  BRA `(.L_x_3592) ;  /* 0xffffffbc00fc7947 */ /* 0x000fea000383ffff */
.L_x_3529:
[----:B0-----:R0:W1:Y:S02]  /*10cb0*/  SYNCS.PHASECHK.TRANS64.TRYWAIT P0, [R7+URZ+0x30840], R2 ;  /* 0x03084002070075a7 */ /* 0x001064000800017f */
[----:B-1----:R-:W-:Y:S05]  /*10cc0*/  @!P0 NANOSLEEP.SYNCS 0x989680 ;  /* 0x009896800000895d */ /* 0x002fea0003900000 */
[----:B------:R-:W1:Y:S02]  /*10cd0*/  @!P0 SYNCS.PHASECHK.TRANS64 P0, [R7+URZ+0x30840], R2 ;  /* 0x03084002070085a7 */ /* 0x000e64000800007f */
[----:B-1----:R-:W-:Y:S05]  /*10ce0*/  @!P0 BRA `(.L_x_3529) ;  /* 0xfffffffc00f08947 */ /* 0x002fea000383ffff */
[----:B------:R-:W-:Y:S05]  /*10cf0*/  BRA `(.L_x_3593) ;  /* 0xffffffc000587947 */ /* 0x000fea000383ffff */
.L_x_3530:
        /* <DEDUP_REMOVED lines=8> */
.L_x_3595:
[----:B------:R-:W-:Y:S05]  /*10d80*/  BSYNC B0 ;  /* 0x0000000000007941 */ /* 0x000fea0003800000 */
.L_x_3594:
[----:B------:R-:W-:Y:S01]  /*10d90*/  IMAD.MOV.U32 R13, RZ, RZ, R4 ;  /* 0x000000ffff0d7224 */ /* 0x000fe200078e0004 */
[----:B------:R-:W-:Y:S01]  /*10da0*/  MOV R11, 0x181f ;  /* 0x0000181f000b7802 */ /* 0x000fe20000000f00 */
[----:B------:R-:W-:Y:S02]  /*10db0*/  IMAD.MOV.U32 R12, RZ, RZ, RZ ;  /* 0x000000ffff0c7224 */ /* 0x000fe400078e00ff */
[----:B------:R-:W-:Y:S02]  /*10dc0*/  IMAD.MOV.U32 R15, RZ, RZ, -0x1 ;  /* 0xffffffffff0f7424 */ /* 0x000fe400078e00ff */
[----:B------:R-:W-:Y:S02]  /*10dd0*/  IMAD.MOV.U32 R2, RZ, RZ, R14 ;  /* 0x000000ffff027224 */ /* 0x000fe400078e000e */
[----:B------:R-:W-:-:S07]  /*10de0*/  @P0 IMAD R8, R5, 0x2, R22 ;  /* 0x0000000205080824 */ /* 0x000fce00078e0216 */
[----:B------:R-:W-:Y:S05]  /*10df0*/  WARPSYNC.COLLECTIVE R15, `(.L_x_3596) ;  /* 0x000000000f087348 */ /* 0x000fea0003c00000 */
[----:B------:R0:W1:Y:S02]  /*10e00*/  SHFL.IDX P6, R14, R13, R12, R11 ;  /* 0x0000000c0d0e7389 */ /* 0x00006400000c000b */
[----:B01----:R-:W-:Y:S01]  /*10e10*/  ENDCOLLECTIVE ;  /* 0x000000000000791b */ /* 0x003fe20003800000 */
.L_x_3596:
[----:B------:R-:W-:Y:S02]  /*10e20*/  IMAD.MOV.U32 R13, RZ, RZ, R0 ;  /* 0x000000ffff0d7224 */ /* 0x000fe400078e0000 */
[----:B------:R-:W-:Y:S02]  /*10e30*/  IMAD.MOV.U32 R12, RZ, RZ, 0x1 ;  /* 0x00000001ff0c7424 */ /* 0x000fe400078e00ff */
[----:B------:R-:W-:-:S07]  /*10e40*/  IMAD.MOV.U32 R3, RZ, RZ, R14 ;  /* 0x000000ffff037224 */ /* 0x000fce00078e000e */
[----:B------:R-:W-:Y:S05]  /*10e50*/  WARPSYNC.COLLECTIVE R15, `(.L_x_3597) ;  /* 0x000000000f087348 */ /* 0x000fea0003c00000 */
[----:B------:R0:W1:Y:S02]  /*10e60*/  SHFL.IDX P6, R14, R13, R12, R11 ;  /* 0x0000000c0d0e7389 */ /* 0x00006400000c000b */
[----:B01----:R-:W-:Y:S01]  /*10e70*/  ENDCOLLECTIVE ;  /* 0x000000000000791b */ /* 0x003fe20003800000 */
.L_x_3597:
[----:B------:R-:W-:-:S05]  /*10e80*/  @P0 LEA R3, P1, R31, R3, 0x1 ;  /* 0x000000031f030211 */ /* 0x000fca00078208ff */
[----:B------:R-:W-:Y:S01]  /*10e90*/  @P0 IMAD.X R2, RZ, RZ, R2, P1 ;  /* 0x000000ffff020224 */ /* 0x000fe200008e0602 */
[----:B------:R-:W-:-:S04]  /*10ea0*/  ISETP.GE.AND P1, PT, R6, 0x11, PT ;  /* 0x000000110600780c */ /* 0x000fc80003f26270 */
[----:B------:R-:W-:Y:S01]  /*10eb0*/  @P0 LOP3.LUT R3, R3, R2, RZ, 0x3c, !PT ;  /* 0x0000000203030212 */ /* 0x000fe200078e3cff */
[----:B------:R-:W-:-:S03]  /*10ec0*/  IMAD.MOV.U32 R13, RZ, RZ, R4 ;  /* 0x000000ffff0d7224 */ /* 0x000fc600078e0004 */
[----:B------:R-:W-:-:S04]  /*10ed0*/  @P0 LOP3.LUT R2, R3, R2, RZ, 0x3c, !PT ;  /* 0x0000000203020212 */ /* 0x000fc800078e3cff */
[----:B------:R-:W-:-:S05]  /*10ee0*/  @P0 LOP3.LUT R3, R3, R2, RZ, 0x3c, !PT ;  /* 0x0000000203030212 */ /* 0x000fca00078e3cff */
[----:B------:R-:W-:Y:S01]  /*10ef0*/  @!PT LDS RZ, [RZ] ;  /* 0x00000000fffff984 */ /* 0x000fe20000000800 */
[----:B------:R-:W-:Y:S01]  /*10f00*/  @!PT LDS RZ, [RZ] ;  /* 0x00000000fffff984 */ /* 0x000fe20000000800 */
[----:B------:R-:W-:Y:S01]  /*10f10*/  @!PT LDS RZ, [RZ] ;  /* 0x00000000fffff984 */ /* 0x000fe20000000800 */
[----:B------:R-:W-:Y:S04]  /*10f20*/  @P0 LDGSTS.E.BYPASS.LTC128B.128 [R8+0x1e400], desc[UR36][R2.64], !P4 ;  /* 0x1e40000002080fae */ /* 0x000fe8000e101d64 */
[----:B------:R-:W-:Y:S04]  /*10f30*/  @P0 LDGSTS.E.BYPASS.LTC128B.128 [R8+0x21400], desc[UR36][R2.64+0x80], !P3 ;  /* 0x2140008002080fae */ /* 0x000fe8000d901d64 */
[----:B------:R0:W-:Y:S02]  /*10f40*/  @P0 LDGSTS.E.BYPASS.LTC128B.128 [R8+0x24400], desc[UR36][R2.64+0x100], !P2 ;  /* 0x2440010002080fae */ /* 0x0001e4000d101d64 */
[----:B0-----:R-:W-:-:S07]  /*10f50*/  IMAD.MOV.U32 R2, RZ, RZ, R14 ;  /* 0x000000ffff027224 */ /* 0x001fce00078e000e */
[----:B------:R-:W-:Y:S05]  /*10f60*/  WARPSYNC.COLLECTIVE R15, `(.L_x_3598) ;  /* 0x000000000f087348 */ /* 0x000fea0003c00000 */
[----:B------:R0:W1:Y:S02]  /*10f70*/  SHFL.IDX P6, R14, R13, R12, R11 ;  /* 0x0000000c0d0e7389 */ /* 0x00006400000c000b */
[----:B01----:R-:W-:Y:S01]  /*10f80*/  ENDCOLLECTIVE ;  /* 0x000000000000791b */ /* 0x003fe20003800000 */
.L_x_3598:
[----:B------:R-:W-:Y:S02]  /*10f90*/  @P1 IMAD R8, R5, 0x2, R22 ;  /* 0x0000000205081824 */ /* 0x000fe400078e0216 */
[----:B------:R-:W-:Y:S02]  /*10fa0*/  IMAD.MOV.U32 R13, RZ, RZ, R0 ;  /* 0x000000ffff0d7224 */ /* 0x000fe400078e0000 */
[----:B------:R-:W-:Y:S02]  /*10fb0*/  IMAD.MOV.U32 R12, RZ, RZ, 0x2 ;  /* 0x00000002ff0c7424 */ /* 0x000fe400078e00ff */
[----:B------:R-:W-:-:S07]  /*10fc0*/  IMAD.MOV.U32 R3, RZ, RZ, R14 ;  /* 0x000000ffff037224 */ /* 0x000fce00078e000e */
[----:B------:R-:W-:Y:S05]  /*10fd0*/  WARPSYNC.COLLECTIVE R15, `(.L_x_3599) ;  /* 0x000000000f087348 */ /* 0x000fea0003c00000 */
[----:B------:R0:W1:Y:S02]  /*10fe0*/  SHFL.IDX P6, R14, R13, R12, R11 ;  /* 0x0000000c0d0e7389 */ /* 0x00006400000c000b */
[----:B01----:R-:W-:Y:S01]  /*10ff0*/  ENDCOLLECTIVE ;  /* 0x000000000000791b */ /* 0x003fe20003800000 */
.L_x_3599:
[----:B------:R-:W-:-:S05]  /*11000*/  @P1 LEA R3, P0, R31, R3, 0x1 ;  /* 0x000000031f031211 */ /* 0x000fca00078008ff */
[----:B------:R-:W-:-:S05]  /*11010*/  @P1 IMAD.X R2, RZ, RZ, R2, P0 ;  /* 0x000000ffff021224 */ /* 0x000fca00000e0602 */
        /* <DEDUP_REMOVED lines=9> */
[----:B------:R0:W-:Y:S01]  /*110b0*/  @P1 LDGSTS.E.BYPASS.LTC128B.128 [R8+0x24c00], desc[UR36][R2.64+0x100], !P2 ;  /* 0x24c0010002081fae */ /* 0x0001e2000d101d64 */
[----:B------:R-:W-:Y:S01]  /*110c0*/  ISETP.GE.AND P1, PT, R6, 0x21, PT ;  /* 0x000000210600780c */ /* 0x000fe20003f26270 */
[----:B0-----:R-:W-:-:S12]  /*110d0*/  IMAD.MOV.U32 R2, RZ, RZ, R14 ;  /* 0x000000ffff027224 */ /* 0x001fd800078e000e */
[----:B------:R-:W-:Y:S05]  /*110e0*/  WARPSYNC.COLLECTIVE R15, `(.L_x_3600) ;  /* 0x000000000f087348 */ /* 0x000fea0003c00000 */
[----:B------:R0:W1:Y:S02]  /*110f0*/  SHFL.IDX P6, R14, R13, R12, R11 ;  /* 0x0000000c0d0e7389 */ /* 0x00006400000c000b */
[----:B01----:R-:W-:Y:S01]  /*11100*/  ENDCOLLECTIVE ;  /* 0x000000000000791b */ /* 0x003fe20003800000 */
.L_x_3600:
[----:B------:R-:W-:Y:S02]  /*11110*/  @P1 IMAD R8, R5, 0x2, R22 ;  /* 0x0000000205081824 */ /* 0x000fe400078e0216 */
[----:B------:R-:W-:Y:S02]  /*11120*/  IMAD.MOV.U32 R13, RZ, RZ, R0 ;  /* 0x000000ffff0d7224 */ /* 0x000fe400078e0000 */
[----:B------:R-:W-:Y:S02]  /*11130*/  IMAD.MOV.U32 R12, RZ, RZ, 0x3 ;  /* 0x00000003ff0c7424 */ /* 0x000fe400078e00ff */
[----:B------:R-:W-:-:S07]  /*11140*/  IMAD.MOV.U32 R3, RZ, RZ, R14 ;  /* 0x000000ffff037224 */ /* 0x000fce00078e000e */
[----:B------:R-:W-:Y:S05]  /*11150*/  WARPSYNC.COLLECTIVE R15, `(.L_x_3601) ;  /* 0x000000000f087348 */ /* 0x000fea0003c00000 */
[----:B------:R0:W1:Y:S02]  /*11160*/  SHFL.IDX P6, R14, R13, R12, R11 ;  /* 0x0000000c0d0e7389 */ /* 0x00006400000c000b */
[----:B01----:R-:W-:Y:S01]  /*11170*/  ENDCOLLECTIVE ;  /* 0x000000000000791b */ /* 0x003fe20003800000 */
.L_x_3601:
[----:B------:R-:W-:-:S04]  /*11180*/  @P1 LEA R3, P0, R31, R3, 0x1 ;  /* 0x000000031f031211 */ /* 0x000fc800078008ff */
[----:B------:R-:W-:-:S04]  /*11190*/  @P1 IADD3.X R2, RZ, R2, RZ, P0, !PT ;  /* 0x00000002ff021210 */ /* 0x000fc800007fe4ff */
        /* <DEDUP_REMOVED lines=15> */
.L_x_3602:
[----:B------:R-:W-:Y:S02]  /*11290*/  @P1 IMAD R8, R5, 0x2, R22 ;  /* 0x0000000205081824 */ /* 0x000fe400078e0216 */
[----:B------:R-:W-:Y:S02]  /*112a0*/  IMAD.MOV.U32 R13, RZ, RZ, R0 ;  /* 0x000000ffff0d7224 */ /* 0x000fe400078e0000 */
[----:B------:R-:W-:Y:S02]  /*112b0*/  IMAD.MOV.U32 R12, RZ, RZ, 0x4 ;  /* 0x00000004ff0c7424 */ /* 0x000fe400078e00ff */
[----:B------:R-:W-:-:S07]  /*112c0*/  IMAD.MOV.U32 R3, RZ, RZ, R14 ;  /* 0x000000ffff037224 */ /* 0x000fce00078e000e */
[----:B------:R-:W-:Y:S05]  /*112d0*/  WARPSYNC.COLLECTIVE R15, `(.L_x_3603) ;  /* 0x000000000f087348 */ /* 0x000fea0003c00000 */
[----:B------:R0:W1:Y:S02]  /*112e0*/  SHFL.IDX P6, R14, R13, R12, R11 ;  /* 0x0000000c0d0e7389 */ /* 0x00006400000c000b */
[----:B01----:R-:W-:Y:S01]  /*112f0*/  ENDCOLLECTIVE ;  /* 0x000000000000791b */ /* 0x003fe20003800000 */
.L_x_3603:
        /* <DEDUP_REMOVED lines=17> */
.L_x_3604:
[----:B------:R-:W-:Y:S02]  /*11410*/  @P1 IMAD R8, R5, 0x2, R22 ;  /* 0x0000000205081824 */ /* 0x000fe400078e0216 */
[----:B------:R-:W-:Y:S01]  /*11420*/  IMAD.MOV.U32 R13, RZ, RZ, R0 ;  /* 0x000000ffff0d7224 */ /* 0x000fe200078e0000 */
[----:B------:R-:W-:Y:S01]  /*11430*/  MOV R12, 0x5 ;  /* 0x00000005000c7802 */ /* 0x000fe20000000f00 */
[----:B------:R-:W-:-:S07]  /*11440*/  IMAD.MOV.U32 R3, RZ, RZ, R14 ;  /* 0x000000ffff037224 */ /* 0x000fce00078e000e */
[----:B------:R-:W-:Y:S05]  /*11450*/  WARPSYNC.COLLECTIVE R15, `(.L_x_3605) ;  /* 0x000000000f087348 */ /* 0x000fea0003c00000 */
[----:B------:R0:W1:Y:S02]  /*11460*/  SHFL.IDX P6, R14, R13, R12, R11 ;  /* 0x0000000c0d0e7389 */ /* 0x00006400000c000b */
[----:B01----:R-:W-:Y:S01]  /*11470*/  ENDCOLLECTIVE ;  /* 0x000000000000791b */ /* 0x003fe20003800000 */
.L_x_3605:
        /* <DEDUP_REMOVED lines=10> */
.L_x_3606:
[----:B------:R-:W-:Y:S01]  /*11520*/  @!PT LDS RZ, [RZ] ;  /* 0x00000000fffff984 */ /* 0x000fe20000000800 */
[----:B------:R-:W-:Y:S01]  /*11530*/  @!PT LDS RZ, [RZ] ;  /* 0x00000000fffff984 */ /* 0x000fe20000000800 */
[----:B------:R-:W-:Y:S01]  /*11540*/  @!PT LDS RZ, [RZ] ;  /* 0x00000000fffff984 */ /* 0x000fe20000000800 */
[----:B------:R-:W-:Y:S04]  /*11550*/  @P1 LDGSTS.E.BYPASS.LTC128B.128 [R8+0x20400], desc[UR36][R2.64], !P4 ;  /* 0x2040000002081fae */ /* 0x000fe8000e101d64 */
[----:B------:R-:W-:Y:S04]  /*11560*/  @P1 LDGSTS.E.BYPASS.LTC128B.128 [R8+0x23400], desc[UR36][R2.64+0x80], !P3 ;  /* 0x2340008002081fae */ /* 0x000fe8000d901d64 */
[----:B------:R0:W-:Y:S02]  /*11570*/  @P1 LDGSTS.E.BYPASS.LTC128B.128 [R8+0x26400], desc[UR36][R2.64+0x100], !P2 ;  /* 0x2640010002081fae */ /* 0x0001e4000d101d64 */
[----:B0-----:R-:W-:Y:S01]  /*11580*/  IMAD.MOV.U32 R2, RZ, RZ, R14 ;  /* 0x000000ffff027224 */ /* 0x001fe200078e000e */
[----:B------:R-:W-:Y:S06]  /*11590*/  BRA `(.L_x_3607) ;  /* 0xffffffbc009c7947 */ /* 0x000fec000383ffff */
.L_x_3535:
        /* <DEDUP_REMOVED lines=9> */
.L_x_3608:
[C---:B------:R-:W-:Y:S01]  /*11630*/  VIADD R7, R4.reuse, 0x10 ;  /* 0x0000001004077836 */ /* 0x040fe20000000000 */
[----:B------:R-:W-:Y:S01]  /*11640*/  ISETP.GE.AND P1, PT, R4, R6, PT ;  /* 0x000000060400720c */ /* 0x000fe20003f26270 */
[----:B------:R-:W-:Y:S02]  /*11650*/  IMAD.MOV.U32 R13, RZ, RZ, R0 ;  /* 0x000000ffff0d7224 */ /* 0x000fe400078e0000 */
[----:B------:R-:W-:-:S10]  /*11660*/  IMAD.MOV.U32 R2, RZ, RZ, R14 ;  /* 0x000000ffff027224 */ /* 0x000fd400078e000e */
[----:B------:R-:W-:Y:S05]  /*11670*/  WARPSYNC.COLLECTIVE R15, `(.L_x_3609) ;  /* 0x000000000f087348 */ /* 0x000fea0003c00000 */
[----:B------:R0:W1:Y:S02]  /*11680*/  SHFL.IDX P6, R14, R13, R12, R11 ;  /* 0x0000000c0d0e7389 */ /* 0x00006400000c000b */
[----:B01----:R-:W-:Y:S01]  /*11690*/  ENDCOLLECTIVE ;  /* 0x000000000000791b */ /* 0x003fe20003800000 */
.L_x_3609:
        /* <DEDUP_REMOVED lines=8> */
.L_x_3610:
[----:B------:R-:W-:Y:S01]  /*11720*/  @!PT LDS RZ, [RZ] ;  /* 0x00000000fffff984 */ /* 0x000fe20000000800 */
[----:B------:R-:W-:Y:S01]  /*11730*/  @!PT LDS RZ, [RZ] ;  /* 0x00000000fffff984 */ /* 0x000fe20000000800 */
[----:B------:R-:W-:Y:S01]  /*11740*/  @!PT LDS RZ, [RZ] ;  /* 0x00000000fffff984 */ /* 0x000fe20000000800 */
[----:B------:R-:W-:Y:S04]  /*11750*/  @!P1 LDGSTS.E.BYPASS.LTC128B.128 [R36+0x12400], desc[UR36][R2.64], !P3 ;  /* 0x1240000002249fae */ /* 0x000fe8000d901d64 */
[----:B------:R-:W-:Y:S04]  /*11760*/  @!P1 LDGSTS.E.BYPASS.LTC128B.128 [R36+0x16400], desc[UR36][R2.64+0x80], !P2 ;  /* 0x1640008002249fae */ /* 0x000fe8000d101d64 */
[----:B------:R0:W-:Y:S01]  /*11770*/  @!P1 LDGSTS.E.BYPASS.LTC128B.128 [R36+0x1a400], desc[UR36][R2.64+0x100], !P0 ;  /* 0x1a40010002249fae */ /* 0x0001e2000c101d64 */
[----:B------:R-:W-:Y:S02]  /*11780*/  ISETP.GE.AND P1, PT, R7, R6, PT ;  /* 0x000000060700720c */ /* 0x000fe40003f26270 */
[----:B------:R-:W-:Y:S01]  /*11790*/  MOV R13, R0 ;  /* 0x00000000000d7202 */ /* 0x000fe20000000f00 */
[----:B0-----:R-:W-:-:S10]  /*117a0*/  IMAD.MOV.U32 R2, RZ, RZ, R14 ;  /* 0x000000ffff027224 */ /* 0x001fd400078e000e */
[----:B------:R-:W-:Y:S05]  /*117b0*/  WARPSYNC.COLLECTIVE R15, `(.L_x_3611) ;  /* 0x000000000f087348 */ /* 0x000fea0003c00000 */
[----:B------:R0:W1:Y:S02]  /*117c0*/  SHFL.IDX P6, R14, R13, R12, R11 ;  /* 0x0000000c0d0e7389 */ /* 0x00006400000c000b */
[----:B01----:R-:W-:Y:S01]  /*117d0*/  ENDCOLLECTIVE ;  /* 0x000000000000791b */ /* 0x003fe20003800000 */
.L_x_3611:
        /* <DEDUP_REMOVED lines=8> */
.L_x_3612:
        /* <DEDUP_REMOVED lines=14> */
.L_x_3613:
        /* <DEDUP_REMOVED lines=8> */
.L_x_3614:
        /* <DEDUP_REMOVED lines=14> */
.L_x_3615:
        /* <DEDUP_REMOVED lines=8> */
.L_x_3616:
        /* <DEDUP_REMOVED lines=14> */
.L_x_3617:
        /* <DEDUP_REMOVED lines=8> */
.L_x_3618:
        /* <DEDUP_REMOVED lines=14> */
.L_x_3619:
[----:B------:R-:W-:Y:S02]  /*11d60*/  IMAD.MOV.U32 R13, RZ, RZ, R5 ;  /* 0x000000ffff0d7224 */ /* 0x000fe400078e0005 */
[----:B------:R-:W-:Y:S01]  /*11d70*/  IMAD.MOV.U32 R12, RZ, RZ, 0x6 ;  /* 0x00000006ff0c7424 */ /* 0x000fe200078e00ff */
[----:B------:R-:W-:-:S05]  /*11d80*/  @!P1 LEA R14, P4, R31, R14, 0x1 ;  /* 0x0000000e1f0e9211 */ /* 0x000fca00078808ff */
[----:B------:R-:W-:Y:S01]  /*11d90*/  @!P1 IMAD.X R7, RZ, RZ, R2, P4 ;  /* 0x000000ffff079224 */ /* 0x000fe200020e0602 */
[----:B------:R-:W-:-:S07]  /*11da0*/  @!P1 MOV R2, R14 ;  /* 0x0000000e00029202 */ /* 0x000fce0000000f00 */
[----:B------:R-:W-:Y:S05]  /*11db0*/  WARPSYNC.COLLECTIVE R15, `(.L_x_3620) ;  /* 0x000000000f087348 */ /* 0x000fea0003c00000 */
[----:B------:R0:W1:Y:S02]  /*11dc0*/  SHFL.IDX P6, R14, R13, R12, R11 ;  /* 0x0000000c0d0e7389 */ /* 0x00006400000c000b */
[----:B01----:R-:W-:Y:S01]  /*11dd0*/  ENDCOLLECTIVE ;  /* 0x000000000000791b */ /* 0x003fe20003800000 */
.L_x_3620:
        /* <DEDUP_REMOVED lines=14> */
.L_x_3621:
        /* <DEDUP_REMOVED lines=8> */
.L_x_3622:
[----:B------:R-:W-:-:S05]  /*11f40*/  @!P1 IMAD.MOV.U32 R3, RZ, RZ, R7 ;  /* 0x000000ffff039224 */ /* 0x000fca00078e0007 */
        /* <DEDUP_REMOVED lines=11> */
.L_x_3623:
[----:B------:R-:W-:Y:S05]  /*12000*/  BRA `(.L_x_3624) ;  /* 0xffffffbc00f87947 */ /* 0x000fea000383ffff */
.L_x_3540:
[----:B0-----:R0:W1:Y:S02]  /*12010*/  SYNCS.PHASECHK.TRANS64.TRYWAIT P0, [R22+URZ+0x30820], R3 ;  /* 0x03082003160075a7 */ /* 0x001064000800017f */
[----:B-1----:R-:W-:Y:S05]  /*12020*/  @!P0 NANOSLEEP.SYNCS 0x989680 ;  /* 0x009896800000895d */ /* 0x002fea0003900000 */
[----:B------:R-:W1:Y:S02]  /*12030*/  @!P0 SYNCS.PHASECHK.TRANS64 P0, [R22+URZ+0x30820], R3 ;  /* 0x03082003160085a7 */ /* 0x000e64000800007f */
[----:B-1----:R-:W-:Y:S05]  /*12040*/  @!P0 BRA `(.L_x_3540) ;  /* 0xfffffffc00f08947 */ /* 0x002fea000383ffff */
[----:B------:R-:W-:Y:S05]  /*12050*/  BRA `(.L_x_3625) ;  /* 0xffffffc000707947 */ /* 0x000fea000383ffff */
.L_x_3545:
[----:B0-----:R0:W1:Y:S02]  /*12060*/  SYNCS.PHASECHK.TRANS64.TRYWAIT P0, [R6+URZ+0x30840], R3 ;  /* 0x03084003060075a7 */ /* 0x001064000800017f */
[----:B-1----:R-:W-:Y:S05]  /*12070*/  @!P0 NANOSLEEP.SYNCS 0x989680 ;  /* 0x009896800000895d */ /* 0x002fea0003900000 */
[----:B------:R-:W1:Y:S02]  /*12080*/  @!P0 SYNCS.PHASECHK.TRANS64 P0, [R6+URZ+0x30840], R3 ;  /* 0x03084003060085a7 */ /* 0x000e64000800007f */
[----:B-1----:R-:W-:Y:S05]  /*12090*/  @!P0 BRA `(.L_x_3545) ;  /* 0xfffffffc00f08947 */ /* 0x002fea000383ffff */
[----:B------:R-:W-:Y:S05]  /*120a0*/  BRA `(.L_x_3626) ;  /* 0xffffffc4004c7947 */ /* 0x000fea000383ffff */
.L_x_3546:
        /* <DEDUP_REMOVED lines=8> */
.L_x_3628:
[----:B------:R-:W-:Y:S05]  /*12130*/  BSYNC B1 ;  /* 0x0000000000017941 */ /* 0x000fea0003800000 */
.L_x_3627:
        /* <DEDUP_REMOVED lines=12> */
.L_x_3629:
[----:B------:R-:W-:Y:S02]  /*12200*/  IMAD R5, R5, 0x2, R22 ;  /* 0x0000000205057824 */ /* 0x000fe400078e0216 */
[----:B------:R-:W-:Y:S02]  /*12210*/  IMAD.MOV.U32 R13, RZ, RZ, R8 ;  /* 0x000000ffff0d7224 */ /* 0x000fe400078e0008 */
[----:B------:R-:W-:Y:S02]  /*12220*/  IMAD.MOV.U32 R12, RZ, RZ, 0x1 ;  /* 0x00000001ff0c7424 */ /* 0x000fe400078e00ff */
[----:B------:R-:W-:-:S07]  /*12230*/  IMAD.MOV.U32 R2, RZ, RZ, R14 ;  /* 0x000000ffff027224 */ /* 0x000fce00078e000e */
[----:B------:R-:W-:Y:S05]  /*12240*/  WARPSYNC.COLLECTIVE R15, `(.L_x_3630) ;  /* 0x000000000f087348 */ /* 0x000fea0003c00000 */
[----:B------:R0:W1:Y:S02]  /*12250*/  SHFL.IDX P6, R14, R13, R12, R11 ;  /* 0x0000000c0d0e7389 */ /* 0x00006400000c000b */
[----:B01----:R-:W-:Y:S01]  /*12260*/  ENDCOLLECTIVE ;  /* 0x000000000000791b */ /* 0x003fe20003800000 */
.L_x_3630:
        /* <DEDUP_REMOVED lines=13> */
.L_x_3631:
[----:B------:R-:W-:Y:S01]  /*12340*/  IMAD.MOV.U32 R13, RZ, RZ, R8 ;  /* 0x000000ffff0d7224 */ /* 0x000fe200078e0008 */
[----:B------:R-:W-:Y:S01]  /*12350*/  MOV R12, 0x2 ;  /* 0x00000002000c7802 */ /* 0x000fe20000000f00 */
[----:B------:R-:W-:-:S07]  /*12360*/  IMAD.MOV.U32 R2, RZ, RZ, R14 ;  /* 0x000000ffff027224 */ /* 0x000fce00078e000e */
[----:B------:R-:W-:Y:S05]  /*12370*/  WARPSYNC.COLLECTIVE R15, `(.L_x_3632) ;  /* 0x000000000f087348 */ /* 0x000fea0003c00000 */
[----:B------:R0:W1:Y:S02]  /*12380*/  SHFL.IDX P6, R14, R13, R12, R11 ;  /* 0x0000000c0d0e7389 */ /* 0x00006400000c000b */
[----:B01----:R-:W-:Y:S01]  /*12390*/  ENDCOLLECTIVE ;  /* 0x000000000000791b */ /* 0x003fe20003800000 */
.L_x_3632:
        /* <DEDUP_REMOVED lines=9> */
[----:B------:R-:W-:-:S07]  /*12430*/  IMAD.MOV.U32 R35, RZ, RZ, R14 ;  /* 0x000000ffff237224 */ /* 0x000fce00078e000e */
[----:B0-----:R-:W-:Y:S05]  /*12440*/  WARPSYNC.COLLECTIVE R15, `(.L_x_3633) ;  /* 0x000000000f087348 */ /* 0x001fea0003c00000 */
[----:B------:R1:W2:Y:S02]  /*12450*/  SHFL.IDX P6, R14, R13, R12, R11 ;  /* 0x0000000c0d0e7389 */ /* 0x0002a400000c000b */
[----:B012---:R-:W-:Y:S01]  /*12460*/  ENDCOLLECTIVE ;  /* 0x000000000000791b */ /* 0x007fe20003800000 */
.L_x_3633:
[----:B------:R-:W-:Y:S02]  /*12470*/  IMAD.MOV.U32 R13, RZ, RZ, R8 ;  /* 0x000000ffff0d7224 */ /* 0x000fe400078e0008 */
[----:B------:R-:W-:Y:S02]  /*12480*/  IMAD.MOV.U32 R12, RZ, RZ, 0x3 ;  /* 0x00000003ff0c7424 */ /* 0x000fe400078e00ff */
[----:B------:R-:W-:-:S07]  /*12490*/  IMAD.MOV.U32 R2, RZ, RZ, R14 ;  /* 0x000000ffff027224 */ /* 0x000fce00078e000e */
[----:B------:R-:W-:Y:S05]  /*124a0*/  WARPSYNC.COLLECTIVE R15, `(.L_x_3634) ;  /* 0x000000000f087348 */ /* 0x000fea0003c00000 */
[----:B------:R0:W1:Y:S02]  /*124b0*/  SHFL.IDX P6, R14, R13, R12, R11 ;  /* 0x0000000c0d0e7389 */ /* 0x00006400000c000b */
[----:B01----:R-:W-:Y:S01]  /*124c0*/  ENDCOLLECTIVE ;  /* 0x000000000000791b */ /* 0x003fe20003800000 */
.L_x_3634:
        /* <DEDUP_REMOVED lines=13> */
.L_x_3635:
[----:B------:R-:W-:Y:S02]  /*125a0*/  IMAD.MOV.U32 R13, RZ, RZ, R8 ;  /* 0x000000ffff0d7224 */ /* 0x000fe400078e0008 */
[----:B------:R-:W-:Y:S02]  /*125b0*/  IMAD.MOV.U32 R12, RZ, RZ, 0x4 ;  /* 0x00000004ff0c7424 */ /* 0x000fe400078e00ff */
[----:B------:R-:W-:-:S07]  /*125c0*/  IMAD.MOV.U32 R2, RZ, RZ, R14 ;  /* 0x000000ffff027224 */ /* 0x000fce00078e000e */
[----:B------:R-:W-:Y:S05]  /*125d0*/  WARPSYNC.COLLECTIVE R15, `(.L_x_3636) ;  /* 0x000000000f087348 */ /* 0x000fea0003c00000 */
[----:B------:R0:W1:Y:S02]  /*125e0*/  SHFL.IDX P6, R14, R13, R12, R11 ;  /* 0x0000000c0d0e7389 */ /* 0x00006400000c000b */
[----:B01----:R-:W-:Y:S01]  /*125f0*/  ENDCOLLECTIVE ;  /* 0x000000000000791b */ /* 0x003fe20003800000 */
.L_x_3636:
        /* <DEDUP_REMOVED lines=13> */
.L_x_3637:
[----:B------:R-:W-:Y:S01]  /*126d0*/  MOV R13, R8 ;  /* 0x00000008000d7202 */ /* 0x000fe20000000f00 */
[----:B------:R-:W-:Y:S02]  /*126e0*/  IMAD.MOV.U32 R12, RZ, RZ, 0x5 ;  /* 0x00000005ff0c7424 */ /* 0x000fe400078e00ff */
[----:B------:R-:W-:-:S07]  /*126f0*/  IMAD.MOV.U32 R2, RZ, RZ, R14 ;  /* 0x000000ffff027224 */ /* 0x000fce00078e000e */
[----:B------:R-:W-:Y:S05]  /*12700*/  WARPSYNC.COLLECTIVE R15, `(.L_x_3638) ;  /* 0x000000000f087348 */ /* 0x000fea0003c00000 */
[----:B------:R0:W1:Y:S02]  /*12710*/  SHFL.IDX P6, R14, R13, R12, R11 ;  /* 0x0000000c0d0e7389 */ /* 0x00006400000c000b */
[----:B01----:R-:W-:Y:S01]  /*12720*/  ENDCOLLECTIVE ;  /* 0x000000000000791b */ /* 0x003fe20003800000 */
.L_x_3638:
[----:B------:R-:W-:-:S05]  /*12730*/  IADD3 R2, P0, R2, R4, RZ ;  /* 0x0000000402027210 */ /* 0x000fca0007f1e0ff */
[----:B------:R-:W-:-:S05]  /*12740*/  IMAD.X R3, RZ, RZ, R35, P0 ;  /* 0x000000ffff037224 */ /* 0x000fca00000e0623 */
[----:B------:R-:W-:Y:S01]  /*12750*/  @!PT LDS RZ, [RZ] ;  /* 0x00000000fffff984 */ /* 0x000fe20000000800 */
[----:B------:R-:W-:Y:S01]  /*12760*/  @!PT LDS RZ, [RZ] ;  /* 0x00000000fffff984 */ /* 0x000fe20000000800 */
[----:B------:R-:W-:Y:S01]  /*12770*/  @!PT LDS RZ, [RZ] ;  /* 0x00000000fffff984 */ /* 0x000fe20000000800 */
[----:B------:R0:W-:Y:S01]  /*12780*/  LDGSTS.E.BYPASS.LTC128B.128 [R5+0x20400], desc[UR36][R2.64], !P1 ;  /* 0x2040000002057fae */ /* 0x0001e2000c901d64 */
[----:B------:R-:W-:Y:S01]  /*12790*/  IMAD.MOV.U32 R13, RZ, RZ, R7 ;  /* 0x000000ffff0d7224 */ /* 0x000fe200078e0007 */
[----:B------:R-:W-:Y:S02]  /*127a0*/  LOP3.LUT P1, RZ, R23, 0x100, RZ, 0xc0, !PT ;  /* 0x0000010017ff7812 */ /* 0x000fe4000782c0ff */
[----:B------:R0:W-:Y:S04]  /*127b0*/  LDGSTS.E.BYPASS.LTC128B.128 [R5+0x23400], desc[UR36][R2.64+0x80], !P5 ;  /* 0x2340008002057fae */ /* 0x0001e8000e901d64 */
[----:B------:R0:W-:Y:S01]  /*127c0*/  LDGSTS.E.BYPASS.LTC128B.128 [R5+0x26400], desc[UR36][R2.64+0x100], !P4 ;  /* 0x2640010002057fae */ /* 0x0001e2000e101d64 */
[----:B------:R-:W-:-:S07]  /*127d0*/  IMAD.MOV.U32 R35, RZ, RZ, R14 ;  /* 0x000000ffff237224 */ /* 0x000fce00078e000e */
[----:B0-----:R-:W-:Y:S05]  /*127e0*/  WARPSYNC.COLLECTIVE R15, `(.L_x_3639) ;  /* 0x000000000f087348 */ /* 0x001fea0003c00000 */
[----:B------:R1:W2:Y:S02]  /*127f0*/  SHFL.IDX P6, R14, R13, R12, R11 ;  /* 0x0000000c0d0e7389 */ /* 0x0002a400000c000b */
[----:B012---:R-:W-:Y:S01]  /*12800*/  ENDCOLLECTIVE ;  /* 0x000000000000791b */ /* 0x007fe20003800000 */
.L_x_3639:
[----:B------:R-:W-:Y:S01]  /*12810*/  IMAD.MOV.U32 R2, RZ, RZ, R14 ;  /* 0x000000ffff027224 */ /* 0x000fe200078e000e */
[----:B------:R-:W-:Y:S06]  /*12820*/  BRA `(.L_x_3640) ;  /* 0xffffffc0006c7947 */ /* 0x000fec000383ffff */
.L_x_3551:
[----:B0-----:R0:W1:Y:S02]  /*12830*/  SYNCS.PHASECHK.TRANS64.TRYWAIT P0, [R6+URZ+0x30860], R2 ;  /* 0x03086002060075a7 */ /* 0x001064000800017f */
[----:B-1----:R-:W-:Y:S05]  /*12840*/  @!P0 NANOSLEEP.SYNCS 0x989680 ;  /* 0x009896800000895d */ /* 0x002fea0003900000 */
[----:B------:R-:W1:Y:S02]  /*12850*/  @!P0 SYNCS.PHASECHK.TRANS64 P0, [R6+URZ+0x30860], R2 ;  /* 0x03086002060085a7 */ /* 0x000e64000800007f */
[----:B-1----:R-:W-:Y:S05]  /*12860*/  @!P0 BRA `(.L_x_3551) ;  /* 0xfffffffc00f08947 */ /* 0x002fea000383ffff */
[----:B------:R-:W-:Y:S05]  /*12870*/  BRA `(.L_x_3641) ;  /* 0xffffffc000d07947 */ /* 0x000fea000383ffff */
.L_x_3552:
        /* <DEDUP_REMOVED lines=8> */
.L_x_3643:
[----:B------:R-:W-:Y:S05]  /*12900*/  BSYNC B1 ;  /* 0x0000000000017941 */ /* 0x000fea0003800000 */
.L_x_3642:
        /* <DEDUP_REMOVED lines=9> */
.L_x_3644:
[----:B------:R-:W-:Y:S01]  /*129a0*/  MOV R13, R24 ;  /* 0x00000018000d7202 */ /* 0x000fe20000000f00 */
[----:B------:R-:W-:Y:S02]  /*129b0*/  IMAD.MOV.U32 R12, RZ, RZ, 0x1 ;  /* 0x00000001ff0c7424 */ /* 0x000fe400078e00ff */
[----:B------:R-:W-:-:S07]  /*129c0*/  IMAD.MOV.U32 R2, RZ, RZ, R14 ;  /* 0x000000ffff027224 */ /* 0x000fce00078e000e */
[----:B------:R-:W-:Y:S05]  /*129d0*/  WARPSYNC.COLLECTIVE R15, `(.L_x_3645) ;  /* 0x000000000f087348 */ /* 0x000fea0003c00000 */
[----:B------:R0:W1:Y:S02]  /*129e0*/  SHFL.IDX P6, R14, R13, R12, R11 ;  /* 0x0000000c0d0e7389 */ /* 0x00006400000c000b */
[----:B01----:R-:W-:Y:S01]  /*129f0*/  ENDCOLLECTIVE ;  /* 0x000000000000791b */ /* 0x003fe20003800000 */
.L_x_3645:
        /* <DEDUP_REMOVED lines=16> */
.L_x_3646:
[----:B------:R-:W-:Y:S02]  /*12b00*/  IMAD.MOV.U32 R13, RZ, RZ, R24 ;  /* 0x000000ffff0d7224 */ /* 0x000fe400078e0018 */
[----:B------:R-:W-:Y:S02]  /*12b10*/  IMAD.MOV.U32 R12, RZ, RZ, 0x2 ;  /* 0x00000002ff0c7424 */ /* 0x000fe400078e00ff */
[----:B------:R-:W-:-:S07]  /*12b20*/  IMAD.MOV.U32 R2, RZ, RZ, R14 ;  /* 0x000000ffff027224 */ /* 0x000fce00078e000e */
[----:B------:R-:W-:Y:S05]  /*12b30*/  WARPSYNC.COLLECTIVE R15, `(.L_x_3647) ;  /* 0x000000000f087348 */ /* 0x000fea0003c00000 */
[----:B------:R0:W1:Y:S02]  /*12b40*/  SHFL.IDX P6, R14, R13, R12, R11 ;  /* 0x0000000c0d0e7389 */ /* 0x00006400000c000b */
[----:B01----:R-:W-:Y:S01]  /*12b50*/  ENDCOLLECTIVE ;  /* 0x000000000000791b */ /* 0x003fe20003800000 */
.L_x_3647:
        /* <DEDUP_REMOVED lines=16> */
.L_x_3648:
[----:B------:R-:W-:Y:S02]  /*12c60*/  IMAD.MOV.U32 R13, RZ, RZ, R24 ;  /* 0x000000ffff0d7224 */ /* 0x000fe400078e0018 */
[----:B------:R-:W-:Y:S02]  /*12c70*/  IMAD.MOV.U32 R12, RZ, RZ, 0x3 ;  /* 0x00000003ff0c7424 */ /* 0x000fe400078e00ff */
[----:B------:R-:W-:-:S07]  /*12c80*/  IMAD.MOV.U32 R2, RZ, RZ, R14 ;  /* 0x000000ffff027224 */ /* 0x000fce00078e000e */
[----:B------:R-:W-:Y:S05]  /*12c90*/  WARPSYNC.COLLECTIVE R15, `(.L_x_3649) ;  /* 0x000000000f087348 */ /* 0x000fea0003c00000 */
[----:B------:R0:W1:Y:S02]  /*12ca0*/  SHFL.IDX P6, R14, R13, R12, R11 ;  /* 0x0000000c0d0e7389 */ /* 0x00006400000c000b */
[----:B01----:R-:W-:Y:S01]  /*12cb0*/  ENDCOLLECTIVE ;  /* 0x000000000000791b */ /* 0x003fe20003800000 */
.L_x_3649:
        /* <DEDUP_REMOVED lines=16> */
.L_x_3650:
[----:B------:R-:W-:Y:S02]  /*12dc0*/  IMAD.MOV.U32 R13, RZ, RZ, R24 ;  /* 0x000000ffff0d7224 */ /* 0x000fe400078e0018 */
[----:B------:R-:W-:Y:S02]  /*12dd0*/  IMAD.MOV.U32 R12, RZ, RZ, 0x4 ;  /* 0x00000004ff0c7424 */ /* 0x000fe400078e00ff */
[----:B------:R-:W-:-:S07]  /*12de0*/  IMAD.MOV.U32 R2, RZ, RZ, R14 ;  /* 0x000000ffff027224 */ /* 0x000fce00078e000e */
[----:B------:R-:W-:Y:S05]  /*12df0*/  WARPSYNC.COLLECTIVE R15, `(.L_x_3651) ;  /* 0x000000000f087348 */ /* 0x000fea0003c00000 */
[----:B------:R0:W1:Y:S02]  /*12e00*/  SHFL.IDX P6, R14, R13, R12, R11 ;  /* 0x0000000c0d0e7389 */ /* 0x00006400000c000b */
[----:B01----:R-:W-:Y:S01]  /*12e10*/  ENDCOLLECTIVE ;  /* 0x000000000000791b */ /* 0x003fe20003800000 */
.L_x_3651:
        /* <DEDUP_REMOVED lines=16> */
.L_x_3652:
[----:B------:R-:W-:Y:S02]  /*12f20*/  IMAD.MOV.U32 R13, RZ, RZ, R24 ;  /* 0x000000ffff0d7224 */ /* 0x000fe400078e0018 */
[----:B------:R-:W-:Y:S02]  /*12f30*/  IMAD.MOV.U32 R12, RZ, RZ, 0x5 ;  /* 0x00000005ff0c7424 */ /* 0x000fe400078e00ff */
[----:B------:R-:W-:-:S07]  /*12f40*/  IMAD.MOV.U32 R2, RZ, RZ, R14 ;  /* 0x000000ffff027224 */ /* 0x000fce00078e000e */
[----:B------:R-:W-:Y:S05]  /*12f50*/  WARPSYNC.COLLECTIVE R15, `(.L_x_3653) ;  /* 0x000000000f087348 */ /* 0x000fea0003c00000 */
[----:B------:R0:W1:Y:S02]  /*12f60*/  SHFL.IDX P6, R14, R13, R12, R11 ;  /* 0x0000000c0d0e7389 */ /* 0x00006400000c000b */
[----:B01----:R-:W-:Y:S01]  /*12f70*/  ENDCOLLECTIVE ;  /* 0x000000000000791b */ /* 0x003fe20003800000 */
.L_x_3653:
        /* <DEDUP_REMOVED lines=13> */
.L_x_3654:
[----:B------:R-:W-:Y:S01]  /*13050*/  @!PT LDS RZ, [RZ] ;  /* 0x00000000fffff984 */ /* 0x000fe20000000800 */
[----:B------:R-:W-:Y:S01]  /*13060*/  @!PT LDS RZ, [RZ] ;  /* 0x00000000fffff984 */ /* 0x000fe20000000800 */
[----:B------:R-:W-:Y:S01]  /*13070*/  @!PT LDS RZ, [RZ] ;  /* 0x00000000fffff984 */ /* 0x000fe20000000800 */
[----:B------:R0:W-:Y:S01]  /*13080*/  LDGSTS.E.BYPASS.LTC128B.128 [R5+0x5400], desc[UR36][R2.64+0x80], !P0 ;  /* 0x0540008002057fae */ /* 0x0001e2000c101d64 */
[----:B------:R-:W-:-:S13]  /*13090*/  ISETP.LT.OR P0, PT, R7, 0x41, P1 ;  /* 0x000000410700780c */ /* 0x000fda0000f01670 */
[----:B------:R0:W-:Y:S01]  /*130a0*/  LDGSTS.E.BYPASS.LTC128B.128 [R5+0x8400], desc[UR36][R2.64+0x100], !P0 ;  /* 0x0840010002057fae */ /* 0x0001e2000c101d64 */
[----:B------:R-:W-:Y:S05]  /*130b0*/  BRA `(.L_x_3655) ;  /* 0xffffffbc00b47947 */ /* 0x000fea000383ffff */
.L_x_3560:
[----:B0-----:R0:W1:Y:S02]  /*130c0*/  SYNCS.PHASECHK.TRANS64.TRYWAIT P0, [R0+URZ+0x30860], R3 ;  /* 0x03086003000075a7 */ /* 0x001064000800017f */
[----:B-1----:R-:W-:Y:S05]  /*130d0*/  @!P0 NANOSLEEP.SYNCS 0x989680 ;  /* 0x009896800000895d */ /* 0x002fea0003900000 */
[----:B------:R-:W1:Y:S02]  /*130e0*/  @!P0 SYNCS.PHASECHK.TRANS64 P0, [R0+URZ+0x30860], R3 ;  /* 0x03086003000085a7 */ /* 0x000e64000800007f */
[----:B-1----:R-:W-:Y:S05]  /*130f0*/  @!P0 BRA `(.L_x_3560) ;  /* 0xfffffffc00f08947 */ /* 0x002fea000383ffff */
[----:B------:R-:W-:Y:S05]  /*13100*/  BRA `(.L_x_3656) ;  /* 0xffffffc000cc7947 */ /* 0x000fea000383ffff */
.L_x_3561:
[----:B------:R-:W-:Y:S01]  /*13110*/  BSSY B0, `(.L_x_3657) ;  /* 0x0000008000007945 */ /* 0x000fe20003800000 */
[----:B------:R-:W-:Y:S02]  /*13120*/  IMAD.MOV.U32 R13, RZ, RZ, R24 ;  /* 0x000000ffff0d7224 */ /* 0x000fe400078e0018 */
[----:B------:R-:W-:Y:S02]  /*13130*/  IMAD.MOV.U32 R12, RZ, RZ, RZ ;  /* 0x000000ffff0c7224 */ /* 0x000fe400078e00ff */
[----:B------:R-:W-:Y:S02]  /*13140*/  IMAD.MOV.U32 R11, RZ, RZ, 0x181f ;  /* 0x0000181fff0b7424 */ /* 0x000fe400078e00ff */
[----:B------:R-:W-:-:S07]  /*13150*/  IMAD.MOV.U32 R15, RZ, RZ, -0x1 ;  /* 0xffffffffff0f7424 */ /* 0x000fce00078e00ff */
[----:B0-2---:R-:W-:Y:S05]  /*13160*/  WARPSYNC.COLLECTIVE R15, `(.L_x_3658) ;  /* 0x000000000f087348 */ /* 0x005fea0003c00000 */
[----:B--2---:R1:W2:Y:S02]  /*13170*/  SHFL.IDX P6, R14, R13, R12, R11 ;  /* 0x0000000c0d0e7389 */ /* 0x0042a400000c000b */
[----:B012---:R-:W-:Y:S01]  /*13180*/  ENDCOLLECTIVE ;  /* 0x000000000000791b */ /* 0x007fe20003800000 */
.L_x_3658:
[----:B------:R-:W-:Y:S05]  /*13190*/  BSYNC B0 ;  /* 0x0000000000007941 */ /* 0x000fea0003800000 */
.L_x_3657:
[----:B------:R-:W-:Y:S01]  /*131a0*/  IMAD.MOV.U32 R13, RZ, RZ, R18 ;  /* 0x000000ffff0d7224 */ /* 0x000fe200078e0012 */
[----:B------:R-:W-:Y:S01]  /*131b0*/  MOV R12, RZ ;  /* 0x000000ff000c7202 */ /* 0x000fe20000000f00 */
[----:B------:R-:W-:Y:S02]  /*131c0*/  IMAD.MOV.U32 R11, RZ, RZ, 0x181f ;  /* 0x0000181fff0b7424 */ /* 0x000fe400078e00ff */
[----:B------:R-:W-:Y:S02]  /*131d0*/  IMAD.MOV.U32 R15, RZ, RZ, -0x1 ;  /* 0xffffffffff0f7424 */ /* 0x000fe400078e00ff */
[----:B------:R-:W-:Y:S02]  /*131e0*/  IMAD.MOV.U32 R3, RZ, RZ, R14 ;  /* 0x000000ffff037224 */ /* 0x000fe400078e000e */
[----:B------:R-:W-:-:S07]  /*131f0*/  IMAD.SHL.U32 R5, R31, 0x2, RZ ;  /* 0x000000021f057824 */ /* 0x000fce00078e00ff */
[----:B------:R-:W-:Y:S05]  /*13200*/  WARPSYNC.COLLECTIVE R15, `(.L_x_3659) ;  /* 0x000000000f087348 */ /* 0x000fea0003c00000 */
[----:B------:R0:W1:Y:S02]  /*13210*/  SHFL.IDX P6, R14, R13, R12, R11 ;  /* 0x0000000c0d0e7389 */ /* 0x00006400000c000b */
[----:B01----:R-:W-:Y:S01]  /*13220*/  ENDCOLLECTIVE ;  /* 0x000000000000791b */ /* 0x003fe20003800000 */
.L_x_3659:
[----:B------:R-:W-:Y:S01]  /*13230*/  ULDC UR4, c[0x0][0x2f4] ;  /* 0x0000bd0000047ab9 */ /* 0x000fe20000000800 */
[----:B------:R-:W-:Y:S01]  /*13240*/  IMAD R4, R7, 0x2, R22 ;  /* 0x0000000207047824 */ /* 0x000fe200078e0216 */
[----:B------:R-:W-:Y:S02]  /*13250*/  ISETP.GE.AND P2, PT, R31, UR4, PT ;  /* 0x000000041f007c0c */ /* 0x000fe4000bf46270 */
[----:B------:R-:W-:Y:S02]  /*13260*/  ISETP.GE.AND P1, PT, R33, UR4, PT ;  /* 0x0000000421007c0c */ /* 0x000fe4000bf26270 */
[C---:B------:R-:W-:Y:S02]  /*13270*/  ISETP.LT.OR P3, PT, R6.reuse, 0x1, P2 ;  /* 0x000000010600780c */ /* 0x040fe40001761670 */
[----:B------:R-:W-:Y:S01]  /*13280*/  ISETP.LT.OR P4, PT, R6, 0x1, P1 ;  /* 0x000000010600780c */ /* 0x000fe20000f81670 */
[----:B------:R-:W-:Y:S02]  /*13290*/  IMAD.MOV.U32 R13, RZ, RZ, R24 ;  /* 0x000000ffff0d7224 */ /* 0x000fe400078e0018 */
[----:B------:R-:W-:Y:S01]  /*132a0*/  IMAD.MOV.U32 R12, RZ, RZ, 0x1 ;  /* 0x00000001ff0c7424 */ /* 0x000fe200078e00ff */
[----:B------:R-:W-:-:S05]  /*132b0*/  IADD3 R2, P0, R14, R5, RZ ;  /* 0x000000050e027210 */ /* 0x000fca0007f1e0ff */
[----:B------:R-:W-:Y:S01]  /*132c0*/  IMAD.X R3, RZ, RZ, R3, P0 ;  /* 0x000000ffff037224 */ /* 0x000fe200000e0603 */
[----:B------:R-:W-:-:S13]  /*132d0*/  ISETP.GE.AND P0, PT, R32, UR4, PT ;  /* 0x0000000420007c0c */ /* 0x000fda000bf06270 */
[----:B------:R-:W-:Y:S05]  /*132e0*/  WARPSYNC.COLLECTIVE R15, `(.L_x_3660) ;  /* 0x000000000f087348 */ /* 0x000fea0003c00000 */
[----:B------:R0:W1:Y:S02]  /*132f0*/  SHFL.IDX P6, R14, R13, R12, R11 ;  /* 0x0000000c0d0e7389 */ /* 0x00006400000c000b */
[----:B01----:R-:W-:Y:S01]  /*13300*/  ENDCOLLECTIVE ;  /* 0x000000000000791b */ /* 0x003fe20003800000 */
.L_x_3660:
[----:B------:R-:W-:Y:S01]  /*13310*/  @!PT LDS RZ, [RZ] ;  /* 0x00000000fffff984 */ /* 0x000fe20000000800 */
[----:B------:R-:W-:Y:S01]  /*13320*/  @!PT LDS RZ, [RZ] ;  /* 0x00000000fffff984 */ /* 0x000fe20000000800 */
[----:B------:R-:W-:Y:S01]  /*13330*/  @!PT LDS RZ, [RZ] ;  /* 0x00000000fffff984 */ /* 0x000fe20000000800 */
[----:B------:R0:W-:Y:S01]  /*13340*/  LDGSTS.E.BYPASS.LTC128B.128 [R4+0x400], desc[UR36][R2.64], !P3 ;  /* 0x0040000002047fae */ /* 0x0001e2000d901d64 */
[----:B------:R-:W-:-:S03]  /*13350*/  ISETP.LT.OR P3, PT, R6, 0x1, P0 ;  /* 0x000000010600780c */ /* 0x000fc60000761670 */
[----:B------:R0:W-:Y:S01]  /*13360*/  LDGSTS.E.BYPASS.LTC128B.128 [R4+0x3400], desc[UR36][R2.64+0x80], !P4 ;  /* 0x0340008002047fae */ /* 0x0001e2000e101d64 */
[----:B------:R-:W-:-:S09]  /*13370*/  IMAD.MOV.U32 R13, RZ, RZ, R18 ;  /* 0x000000ffff0d7224 */ /* 0x000fd200078e0012 */
[----:B------:R0:W-:Y:S01]  /*13380*/  LDGSTS.E.BYPASS.LTC128B.128 [R4+0x6400], desc[UR36][R2.64+0x100], !P3 ;  /* 0x0640010002047fae */ /* 0x0001e2000d901d64 */
[----:B------:R-:W-:Y:S01]  /*13390*/  ISETP.LT.OR P3, PT, R6, 0x11, P2 ;  /* 0x000000110600780c */ /* 0x000fe20001761670 */
[----:B------:R-:W-:-:S12]  /*133a0*/  IMAD.MOV.U32 R7, RZ, RZ, R14 ;  /* 0x000000ffff077224 */ /* 0x000fd800078e000e */
[----:B0-----:R-:W-:Y:S05]  /*133b0*/  WARPSYNC.COLLECTIVE R15, `(.L_x_3661) ;  /* 0x000000000f087348 */ /* 0x001fea0003c00000 */
[----:B------:R1:W2:Y:S02]  /*133c0*/  SHFL.IDX P6, R14, R13, R12, R11 ;  /* 0x0000000c0d0e7389 */ /* 0x0002a400000c000b */
[----:B012---:R-:W-:Y:S01]  /*133d0*/  ENDCOLLECTIVE ;  /* 0x000000000000791b */ /* 0x007fe20003800000 */
.L_x_3661:
[----:B------:R-:W-:Y:S02]  /*133e0*/  IMAD.MOV.U32 R13, RZ, RZ, R24 ;  /* 0x000000ffff0d7224 */ /* 0x000fe400078e0018 */
[----:B------:R-:W-:Y:S01]  /*133f0*/  IMAD.MOV.U32 R12, RZ, RZ, 0x2 ;  /* 0x00000002ff0c7424 */ /* 0x000fe200078e00ff */
[----:B------:R-:W-:-:S13]  /*13400*/  IADD3 R2, P4, R14, R5, RZ ;  /* 0x000000050e027210 */ /* 0x000fda0007f9e0ff */
[----:B------:R-:W-:Y:S05]  /*13410*/  WARPSYNC.COLLECTIVE R15, `(.L_x_3662) ;  /* 0x000000000f087348 */ /* 0x000fea0003c00000 */
[----:B------:R0:W1:Y:S02]  /*13420*/  SHFL.IDX P6, R14, R13, R12, R11 ;  /* 0x0000000c0d0e7389 */ /* 0x00006400000c000b */
[----:B01----:R-:W-:Y:S01]  /*13430*/  ENDCOLLECTIVE ;  /* 0x000000000000791b */ /* 0x003fe20003800000 */
.L_x_3662:
[----:B------:R-:W-:Y:S01]  /*13440*/  IMAD.X R3, RZ, RZ, R7, P4 ;  /* 0x000000ffff037224 */ /* 0x000fe200020e0607 */
[----:B------:R-:W-:-:S04]  /*13450*/  ISETP.LT.OR P4, PT, R6, 0x11, P1 ;  /* 0x000000110600780c */ /* 0x000fc80000f81670 */
[----:B------:R-:W-:Y:S01]  /*13460*/  @!PT LDS RZ, [RZ] ;  /* 0x00000000fffff984 */ /* 0x000fe20000000800 */
[----:B------:R-:W-:Y:S01]  /*13470*/  @!PT LDS RZ, [RZ] ;  /* 0x00000000fffff984 */ /* 0x000fe20000000800 */
[----:B------:R-:W-:Y:S01]  /*13480*/  @!PT LDS RZ, [RZ] ;  /* 0x00000000fffff984 */ /* 0x000fe20000000800 */
[----:B------:R0:W-:Y:S01]  /*13490*/  LDGSTS.E.BYPASS.LTC128B.128 [R4+0xc00], desc[UR36][R2.64], !P3 ;  /* 0x00c0000002047fae */ /* 0x0001e2000d901d64 */
[----:B------:R-:W-:Y:S01]  /*134a0*/  ISETP.LT.OR P3, PT, R6, 0x11, P0 ;  /* 0x000000110600780c */ /* 0x000fe20000761670 */
[----:B------:R-:W-:-:S07]  /*134b0*/  IMAD.MOV.U32 R13, RZ, RZ, R18 ;  /* 0x000000ffff0d7224 */ /* 0x000fce00078e0012 */
[----:B------:R0:W-:Y:S05]  /*134c0*/  LDGSTS.E.BYPASS.LTC128B.128 [R4+0x3c00], desc[UR36][R2.64+0x80], !P4 ;  /* 0x03c0008002047fae */ /* 0x0001ea000e101d64 */
[----:B------:R0:W-:Y:S01]  /*134d0*/  LDGSTS.E.BYPASS.LTC128B.128 [R4+0x6c00], desc[UR36][R2.64+0x100], !P3 ;  /* 0x06c0010002047fae */ /* 0x0001e2000d901d64 */
[----:B------:R-:W-:Y:S01]  /*134e0*/  ISETP.LT.OR P3, PT, R6, 0x21, P2 ;  /* 0x000000210600780c */ /* 0x000fe20001761670 */
[----:B------:R-:W-:-:S12]  /*134f0*/  IMAD.MOV.U32 R7, RZ, RZ, R14 ;  /* 0x000000ffff077224 */ /* 0x000fd800078e000e */
[----:B0-----:R-:W-:Y:S05]  /*13500*/  WARPSYNC.COLLECTIVE R15, `(.L_x_3663) ;  /* 0x000000000f087348 */ /* 0x001fea0003c00000 */
[----:B------:R1:W2:Y:S02]  /*13510*/  SHFL.IDX P6, R14, R13, R12, R11 ;  /* 0x0000000c0d0e7389 */ /* 0x0002a400000c000b */
[----:B012---:R-:W-:Y:S01]  /*13520*/  ENDCOLLECTIVE ;  /* 0x000000000000791b */ /* 0x007fe20003800000 */
.L_x_3663:
[----:B------:R-:W-:Y:S01]  /*13530*/  IMAD.MOV.U32 R13, RZ, RZ, R24 ;  /* 0x000000ffff0d7224 */ /* 0x000fe200078e0018 */
[----:B------:R-:W-:Y:S02]  /*13540*/  MOV R12, 0x3 ;  /* 0x00000003000c7802 */ /* 0x000fe40000000f00 */
[----:B------:R-:W-:-:S13]  /*13550*/  IADD3 R2, P4, R14, R5, RZ ;  /* 0x000000050e027210 */ /* 0x000fda0007f9e0ff */
[----:B------:R-:W-:Y:S05]  /*13560*/  WARPSYNC.COLLECTIVE R15, `(.L_x_3664) ;  /* 0x000000000f087348 */ /* 0x000fea0003c00000 */
[----:B------:R0:W1:Y:S02]  /*13570*/  SHFL.IDX P6, R14, R13, R12, R11 ;  /* 0x0000000c0d0e7389 */ /* 0x00006400000c000b */
[----:B01----:R-:W-:Y:S01]  /*13580*/  ENDCOLLECTIVE ;  /* 0x000000000000791b */ /* 0x003fe20003800000 */
.L_x_3664:
        /* <DEDUP_REMOVED lines=15> */
.L_x_3665:
[----:B------:R-:W-:Y:S02]  /*13680*/  IMAD.MOV.U32 R13, RZ, RZ, R24 ;  /* 0x000000ffff0d7224 */ /* 0x000fe400078e0018 */
[----:B------:R-:W-:Y:S01]  /*13690*/  IMAD.MOV.U32 R12, RZ, RZ, 0x4 ;  /* 0x00000004ff0c7424 */ /* 0x000fe200078e00ff */
[----:B------:R-:W-:-:S13]  /*136a0*/  IADD3 R2, P4, R14, R5, RZ ;  /* 0x000000050e027210 */ /* 0x000fda0007f9e0ff */
[----:B------:R-:W-:Y:S05]  /*136b0*/  WARPSYNC.COLLECTIVE R15, `(.L_x_3666) ;  /* 0x000000000f087348 */ /* 0x000fea0003c00000 */
[----:B------:R0:W1:Y:S02]  /*136c0*/  SHFL.IDX P6, R14, R13, R12, R11 ;  /* 0x0000000c0d0e7389 */ /* 0x00006400000c000b */
[----:B01----:R-:W-:Y:S01]  /*136d0*/  ENDCOLLECTIVE ;  /* 0x000000000000791b */ /* 0x003fe20003800000 */
.L_x_3666:
        /* <DEDUP_REMOVED lines=15> */
.L_x_3667:
[----:B------:R-:W-:Y:S02]  /*137d0*/  IMAD.MOV.U32 R13, RZ, RZ, R24 ;  /* 0x000000ffff0d7224 */ /* 0x000fe400078e0018 */
[----:B------:R-:W-:Y:S01]  /*137e0*/  IMAD.MOV.U32 R12, RZ, RZ, 0x5 ;  /* 0x00000005ff0c7424 */ /* 0x000fe200078e00ff */
[----:B------:R-:W-:-:S13]  /*137f0*/  IADD3 R2, P4, R14, R5, RZ ;  /* 0x000000050e027210 */ /* 0x000fda0007f9e0ff */
[----:B------:R-:W-:Y:S05]  /*13800*/  WARPSYNC.COLLECTIVE R15, `(.L_x_3668) ;  /* 0x000000000f087348 */ /* 0x000fea0003c00000 */
[----:B------:R0:W1:Y:S02]  /*13810*/  SHFL.IDX P6, R14, R13, R12, R11 ;  /* 0x0000000c0d0e7389 */ /* 0x00006400000c000b */
[----:B01----:R-:W-:Y:S01]  /*13820*/  ENDCOLLECTIVE ;  /* 0x000000000000791b */ /* 0x003fe20003800000 */
.L_x_3668:
        /* <DEDUP_REMOVED lines=10> */
[----:B------:R-:W-:-:S07]  /*138d0*/  IMAD.MOV.U32 R24, RZ, RZ, R14 ;  /* 0x000000ffff187224 */ /* 0x000fce00078e000e */
[----:B0-----:R-:W-:Y:S05]  /*138e0*/  WARPSYNC.COLLECTIVE R15, `(.L_x_3669) ;  /* 0x000000000f087348 */ /* 0x001fea0003c00000 */
[----:B------:R1:W2:Y:S02]  /*138f0*/  SHFL.IDX P6, R14, R13, R12, R11 ;  /* 0x0000000c0d0e7389 */ /* 0x0002a400000c000b */
[----:B012---:R-:W-:Y:S01]  /*13900*/  ENDCOLLECTIVE ;  /* 0x000000000000791b */ /* 0x007fe20003800000 */
.L_x_3669:
[----:B------:R-:W-:Y:S05]  /*13910*/  BRA `(.L_x_3670) ;  /* 0xffffffbc00d07947 */ /* 0x000fea000383ffff */
.L_x_3566:
        /* <DEDUP_REMOVED lines=8> */
.L_x_3672:
[----:B------:R-:W-:Y:S05]  /*139a0*/  BSYNC B0 ;  /* 0x0000000000007941 */ /* 0x000fea0003800000 */
.L_x_3671:
[----:B------:R-:W-:Y:S01]  /*139b0*/  IMAD.MOV.U32 R13, RZ, RZ, R16 ;  /* 0x000000ffff0d7224 */ /* 0x000fe200078e0010 */
[----:B------:R-:W-:Y:S01]  /*139c0*/  MOV R0, R14 ;  /* 0x0000000e00007202 */ /* 0x000fe20000000f00 */
[----:B------:R-:W-:Y:S02]  /*139d0*/  IMAD.MOV.U32 R12, RZ, RZ, 0x1 ;  /* 0x00000001ff0c7424 */ /* 0x000fe400078e00ff */
[----:B------:R-:W-:Y:S02]  /*139e0*/  IMAD.MOV.U32 R11, RZ, RZ, 0x1f ;  /* 0x0000001fff0b7424 */ /* 0x000fe400078e00ff */
[----:B------:R-:W-:Y:S02]  /*139f0*/  IMAD.MOV.U32 R15, RZ, RZ, -0x1 ;  /* 0xffffffffff0f7424 */ /* 0x000fe400078e00ff */
[----:B------:R-:W-:-:S07]  /*13a00*/  IMAD.IADD R7, R19, 0x1, R9 ;  /* 0x0000000113077824 */ /* 0x000fce00078e0209 */
[----:B------:R-:W-:Y:S05]  /*13a10*/  WARPSYNC.COLLECTIVE R15, `(.L_x_3673) ;  /* 0x000000000f087348 */ /* 0x000fea0003c00000 */
[----:B------:R0:W1:Y:S02]  /*13a20*/  SHFL.IDX P6, R14, R13, R12, R11 ;  /* 0x0000000c0d0e7389 */ /* 0x00006400000c000b */
[----:B01----:R-:W-:Y:S01]  /*13a30*/  ENDCOLLECTIVE ;  /* 0x000000000000791b */ /* 0x003fe20003800000 */
.L_x_3673:
[----:B------:R-:W-:Y:S02]  /*13a40*/  ULDC UR4, c[0x0][0xc3c] ;  /* 0x00030f0000047ab9 */ /* 0x000fe40000000800 */
[----:B------:R-:W-:-:S13]  /*13a50*/  ISETP.GE.OR P1, PT, R7, UR4, !P0 ;  /* 0x0000000407007c0c */ /* 0x000fda000c726670 */
[----:B------:R-:W0:Y:S08]  /*13a60*/  @!P1 LDC.64 R4, c[0x0][0xc80] ;  /* 0x00032000ff049b82 */ /* 0x000e300000000a00 */
[----:B------:R-:W1:Y:S01]  /*13a70*/  @!P1 LDC.64 R2, c[0x0][0xc78] ;  /* 0x00031e00ff029b82 */ /* 0x000e620000000a00 */
[----:B------:R-:W-:Y:S01]  /*13a80*/  CS2R R10, SRZ ;  /* 0x00000000000a7805 */ /* 0x000fe2000001ff00 */
[----:B------:R-:W-:-:S02]  /*13a90*/  IMAD.MOV.U32 R8, RZ, RZ, R14 ;  /* 0x000000ffff087224 */ /* 0x000fc400078e000e */
[----:B0-----:R-:W-:-:S06]  /*13aa0*/  @!P1 IMAD.WIDE R4, R7, 0x4, R4 ;  /* 0x0000000407049825 */ /* 0x001fcc00078e0204 */
[----:B------:R-:W2:Y:S01]  /*13ab0*/  @!P1 LDG.E R4, desc[UR36][R4.64] ;  /* 0x0000002404049981 */ /* 0x000ea2000c1e1900 */
[----:B-1----:R-:W-:-:S06]  /*13ac0*/  @!P1 IMAD.WIDE R2, R7, 0x4, R2 ;  /* 0x0000000407029825 */ /* 0x002fcc00078e0202 */
[----:B------:R-:W3:Y:S01]  /*13ad0*/  @!P1 LDG.E R2, desc[UR36][R2.64] ;  /* 0x0000002402029981 */ /* 0x000ee2000c1e1900 */
[----:B------:R-:W-:Y:S01]  /*13ae0*/  IMAD.MOV.U32 R7, RZ, RZ, RZ ;  /* 0x000000ffff077224 */ /* 0x000fe200078e00ff */
        /* <DEDUP_REMOVED lines=11> */
.L_x_3674:
[----:B------:R-:W-:Y:S01]  /*13ba0*/  IMAD.MOV.U32 R12, RZ, RZ, 0x2 ;  /* 0x00000002ff0c7424 */ /* 0x000fe200078e00ff */
[----:B------:R-:W-:-:S05]  /*13bb0*/  SEL R6, R14, RZ, P1 ;  /* 0x000000ff0e067207 */ /* 0x000fca0000800000 */
[----:B------:R-:W-:-:S04]  /*13bc0*/  IMAD.IADD R6, R13, 0x1, R6 ;  /* 0x000000010d067824 */ /* 0x000fc800078e0206 */
[----:B------:R-:W-:-:S07]  /*13bd0*/  IMAD.MOV.U32 R13, RZ, RZ, R6 ;  /* 0x000000ffff0d7224 */ /* 0x000fce00078e0006 */
[----:B------:R-:W-:Y:S05]  /*13be0*/  WARPSYNC.COLLECTIVE R15, `(.L_x_3675) ;  /* 0x000000000f087348 */ /* 0x000fea0003c00000 */
[----:B------:R0:W1:Y:S02]  /*13bf0*/  SHFL.UP P6, R14, R13, R12, R11 ;  /* 0x0400000c0d0e7389 */ /* 0x00006400000c000b */
[----:B01----:R-:W-:Y:S01]  /*13c00*/  ENDCOLLECTIVE ;  /* 0x000000000000791b */ /* 0x003fe20003800000 */
.L_x_3675:
[----:B------:R-:W-:Y:S01]  /*13c10*/  IMAD.MOV.U32 R12, RZ, RZ, 0x4 ;  /* 0x00000004ff0c7424 */ /* 0x000fe200078e00ff */
[----:B------:R-:W-:-:S05]  /*13c20*/  SEL R3, R14, RZ, P2 ;  /* 0x000000ff0e037207 */ /* 0x000fca0001000000 */
[----:B------:R-:W-:Y:S02]  /*13c30*/  IMAD.IADD R2, R6, 0x1, R3 ;  /* 0x0000000106027824 */ /* 0x000fe400078e0203 */
[----:B------:R-:W-:Y:S02]  /*13c40*/  IMAD.MOV.U32 R6, RZ, RZ, RZ ;  /* 0x000000ffff067224 */ /* 0x000fe400078e00ff */
[----:B------:R-:W-:-:S07]  /*13c50*/  IMAD.MOV.U32 R13, RZ, RZ, R2 ;  /* 0x000000ffff0d7224 */ /* 0x000fce00078e0002 */
[----:B------:R-:W-:Y:S05]  /*13c60*/  WARPSYNC.COLLECTIVE R15, `(.L_x_3676) ;  /* 0x000000000f087348 */ /* 0x000fea0003c00000 */
[----:B------:R0:W1:Y:S02]  /*13c70*/  SHFL.UP P6, R14, R13, R12, R11 ;  /* 0x0400000c0d0e7389 */ /* 0x00006400000c000b */
[----:B01----:R-:W-:Y:S01]  /*13c80*/  ENDCOLLECTIVE ;  /* 0x000000000000791b */ /* 0x003fe20003800000 */
.L_x_3676:
[----:B------:R-:W-:Y:S01]  /*13c90*/  IMAD.MOV.U32 R12, RZ, RZ, 0x8 ;  /* 0x00000008ff0c7424 */ /* 0x000fe200078e00ff */
[----:B------:R-:W-:-:S05]  /*13ca0*/  SEL R3, R14, RZ, P3 ;  /* 0x000000ff0e037207 */ /* 0x000fca0001800000 */
[----:B------:R-:W-:-:S05]  /*13cb0*/  IMAD.IADD R3, R2, 0x1, R3 ;  /* 0x0000000102037824 */ /* 0x000fca00078e0203 */
[----:B------:R-:W-:-:S07]  /*13cc0*/  MOV R13, R3 ;  /* 0x00000003000d7202 */ /* 0x000fce0000000f00 */
[----:B------:R-:W-:Y:S05]  /*13cd0*/  WARPSYNC.COLLECTIVE R15, `(.L_x_3677) ;  /* 0x000000000f087348 */ /* 0x000fea0003c00000 */
[----:B------:R0:W1:Y:S02]  /*13ce0*/  SHFL.UP P6, R14, R13, R12, R11 ;  /* 0x0400000c0d0e7389 */ /* 0x00006400000c000b */
[----:B01----:R-:W-:Y:S01]  /*13cf0*/  ENDCOLLECTIVE ;  /* 0x000000000000791b */ /* 0x003fe20003800000 */
.L_x_3677:
[----:B------:R-:W-:Y:S01]  /*13d00*/  IMAD.MOV.U32 R12, RZ, RZ, 0x10 ;  /* 0x00000010ff0c7424 */ /* 0x000fe200078e00ff */
[----:B------:R-:W-:-:S05]  /*13d10*/  SEL R4, R14, RZ, P4 ;  /* 0x000000ff0e047207 */ /* 0x000fca0002000000 */
[----:B------:R-:W-:-:S04]  /*13d20*/  IMAD.IADD R4, R3, 0x1, R4 ;  /* 0x0000000103047824 */ /* 0x000fc800078e0204 */
[----:B------:R-:W-:-:S07]  /*13d30*/  IMAD.MOV.U32 R13, RZ, RZ, R4 ;  /* 0x000000ffff0d7224 */ /* 0x000fce00078e0004 */
[----:B------:R-:W-:Y:S05]  /*13d40*/  WARPSYNC.COLLECTIVE R15, `(.L_x_3678) ;  /* 0x000000000f087348 */ /* 0x000fea0003c00000 */
[----:B------:R0:W1:Y:S02]  /*13d50*/  SHFL.UP P6, R14, R13, R12, R11 ;  /* 0x0400000c0d0e7389 */ /* 0x00006400000c000b */
[----:B01----:R-:W-:Y:S01]  /*13d60*/  ENDCOLLECTIVE ;  /* 0x000000000000791b */ /* 0x003fe20003800000 */
.L_x_3678:
        /* <DEDUP_REMOVED lines=8> */
.L_x_3679:
[----:B------:R-:W-:Y:S05]  /*13df0*/  BRA `(.L_x_3680) ;  /* 0xffffffbc00e87947 */ /* 0x000fea000383ffff */
.L_x_3569:
[----:B------:R-:W-:Y:S01]  /*13e00*/  BSSY B0, `(.L_x_3681) ;  /* 0x0000007000007945 */ /* 0x000fe20003800000 */
[----:B------:R-:W-:Y:S02]  /*13e10*/  IMAD.MOV.U32 R12, RZ, RZ, 0x1 ;  /* 0x00000001ff0c7424 */ /* 0x000fe400078e00ff */
[----:B------:R-:W-:Y:S02]  /*13e20*/  IMAD.MOV.U32 R11, RZ, RZ, RZ ;  /* 0x000000ffff0b7224 */ /* 0x000fe400078e00ff */
[----:B------:R-:W-:-:S07]  /*13e30*/  IMAD.MOV.U32 R15, RZ, RZ, -0x1 ;  /* 0xffffffffff0f7424 */ /* 0x000fce00078e00ff */
[----:B------:R-:W-:Y:S05]  /*13e40*/  WARPSYNC.COLLECTIVE R15, `(.L_x_3682) ;  /* 0x000000000f087348 */ /* 0x000fea0003c00000 */
[----:B------:R0:W1:Y:S02]  /*13e50*/  SHFL.UP P6, R14, R13, R12, R11 ;  /* 0x0400000c0d0e7389 */ /* 0x00006400000c000b */
[----:B01----:R-:W-:Y:S01]  /*13e60*/  ENDCOLLECTIVE ;  /* 0x000000000000791b */ /* 0x003fe20003800000 */
.L_x_3682:
[----:B------:R-:W-:Y:S05]  /*13e70*/  BSYNC B0 ;  /* 0x0000000000007941 */ /* 0x000fea0003800000 */
.L_x_3681:
        /* <DEDUP_REMOVED lines=8> */
.L_x_3683:
[----:B------:R-:W-:Y:S01]  /*13f00*/  IMAD.MOV.U32 R12, RZ, RZ, 0x4 ;  /* 0x00000004ff0c7424 */ /* 0x000fe200078e00ff */
[----:B------:R-:W-:-:S04]  /*13f10*/  SEL R2, R14, RZ, P2 ;  /* 0x000000ff0e027207 */ /* 0x000fc80001000000 */
[----:B------:R-:W-:-:S05]  /*13f20*/  IADD3 R2, R13, R2, RZ ;  /* 0x000000020d027210 */ /* 0x000fca0007ffe0ff */
[----:B------:R-:W-:-:S07]  /*13f30*/  IMAD.MOV.U32 R13, RZ, RZ, R2 ;  /* 0x000000ffff0d7224 */ /* 0x000fce00078e0002 */
[----:B------:R-:W-:Y:S05]  /*13f40*/  WARPSYNC.COLLECTIVE R15, `(.L_x_3684) ;  /* 0x000000000f087348 */ /* 0x000fea0003c00000 */
[----:B------:R0:W1:Y:S02]  /*13f50*/  SHFL.UP P6, R14, R13, R12, R11 ;  /* 0x0400000c0d0e7389 */ /* 0x00006400000c000b */
[----:B01----:R-:W-:Y:S01]  /*13f60*/  ENDCOLLECTIVE ;  /* 0x000000000000791b */ /* 0x003fe20003800000 */
.L_x_3684:
[----:B------:R-:W-:Y:S01]  /*13f70*/  IMAD.MOV.U32 R12, RZ, RZ, 0x8 ;  /* 0x00000008ff0c7424 */ /* 0x000fe200078e00ff */
[----:B------:R-:W-:-:S05]  /*13f80*/  SEL R3, R14, RZ, P3 ;  /* 0x000000ff0e037207 */ /* 0x000fca0001800000 */
[----:B------:R-:W-:-:S04]  /*13f90*/  IMAD.IADD R3, R2, 0x1, R3 ;  /* 0x0000000102037824 */ /* 0x000fc800078e0203 */
[----:B------:R-:W-:-:S07]  /*13fa0*/  IMAD.MOV.U32 R13, RZ, RZ, R3 ;  /* 0x000000ffff0d7224 */ /* 0x000fce00078e0003 */
[----:B------:R-:W-:Y:S05]  /*13fb0*/  WARPSYNC.COLLECTIVE R15, `(.L_x_3685) ;  /* 0x000000000f087348 */ /* 0x000fea0003c00000 */
[----:B------:R0:W1:Y:S02]  /*13fc0*/  SHFL.UP P6, R14, R13, R12, R11 ;  /* 0x0400000c0d0e7389 */ /* 0x00006400000c000b */
[----:B01----:R-:W-:Y:S01]  /*13fd0*/  ENDCOLLECTIVE ;  /* 0x000000000000791b */ /* 0x003fe20003800000 */
.L_x_3685:
[----:B------:R-:W-:Y:S01]  /*13fe0*/  IMAD.MOV.U32 R12, RZ, RZ, 0x10 ;  /* 0x00000010ff0c7424 */ /* 0x000fe200078e00ff */
[----:B------:R-:W-:-:S05]  /*13ff0*/  SEL R4, R14, RZ, P4 ;  /* 0x000000ff0e047207 */ /* 0x000fca0002000000 */
[----:B------:R-:W-:-:S04]  /*14000*/  IMAD.IADD R4, R3, 0x1, R4 ;  /* 0x0000000103047824 */ /* 0x000fc800078e0204 */
[----:B------:R-:W-:-:S07]  /*14010*/  IMAD.MOV.U32 R13, RZ, RZ, R4 ;  /* 0x000000ffff0d7224 */ /* 0x000fce00078e0004 */
[----:B------:R-:W-:Y:S05]  /*14020*/  WARPSYNC.COLLECTIVE R15, `(.L_x_3686) ;  /* 0x000000000f087348 */ /* 0x000fea0003c00000 */
[----:B------:R0:W1:Y:S02]  /*14030*/  SHFL.UP P6, R14, R13, R12, R11 ;  /* 0x0400000c0d0e7389 */ /* 0x00006400000c000b */
[----:B01----:R-:W-:Y:S01]  /*14040*/  ENDCOLLECTIVE ;  /* 0x000000000000791b */ /* 0x003fe20003800000 */
.L_x_3686:
        /* <DEDUP_REMOVED lines=8> */
.L_x_3687:
[----:B------:R-:W-:Y:S05]  /*140d0*/  BRA `(.L_x_3688) ;  /* 0xffffffbc00d47947 */ /* 0x000fea000383ffff */
.L_x_3571:
[----:B------:R-:W-:Y:S01]  /*140e0*/  BSSY B0, `(.L_x_3689) ;  /* 0x0000006000007945 */ /* 0x000fe20003800000 */
[----:B------:R-:W-:Y:S01]  /*140f0*/  PLOP3.LUT P6, PT, P6, PT, PT, 0x8, 0x0 ;  /* 0x000000000000781c */ /* 0x000fe200037ce170 */
[----:B------:R-:W-:-:S12]  /*14100*/  IMAD.MOV.U32 R15, RZ, RZ, -0x1 ;  /* 0xffffffffff0f7424 */ /* 0x000fd800078e00ff */
[----:B0-----:R-:W-:Y:S05]  /*14110*/  WARPSYNC.COLLECTIVE R15, `(.L_x_3690) ;  /* 0x000000000f087348 */ /* 0x001fea0003c00000 */
[----:B------:R-:W-:Y:S01]  /*14120*/  VOTE.ANY R14, PT, P6 ;  /* 0x00000000000e7806 */ /* 0x000fe200030e0100 */
[----:B0-----:R-:W-:Y:S06]  /*14130*/  ENDCOLLECTIVE ;  /* 0x000000000000791b */ /* 0x001fec0003800000 */
.L_x_3690:
[----:B------:R-:W-:Y:S05]  /*14140*/  BSYNC B0 ;  /* 0x0000000000007941 */ /* 0x000fea0003800000 */
.L_x_3689:
[----:B------:R-:W-:Y:S02]  /*14150*/  IMAD.MOV.U32 R3, RZ, RZ, R14 ;  /* 0x000000ffff037224 */ /* 0x000fe400078e000e */
[----:B------:R-:W-:Y:S02]  /*14160*/  IMAD.MOV.U32 R13, RZ, RZ, R7 ;  /* 0x000000ffff0d7224 */ /* 0x000fe400078e0007 */
[----:B------:R-:W0:Y:S01]  /*14170*/  POPC R4, R3 ;  /* 0x0000000300047309 */ /* 0x000e220000000000 */
[----:B------:R-:W-:Y:S02]  /*14180*/  IMAD.MOV.U32 R11, RZ, RZ, 0x1f ;  /* 0x0000001fff0b7424 */ /* 0x000fe400078e00ff */
[----:B------:R-:W-:Y:S01]  /*14190*/  IMAD.MOV.U32 R15, RZ, RZ, -0x1 ;  /* 0xffffffffff0f7424 */ /* 0x000fe200078e00ff */
[----:B0-----:R-:W-:-:S07]  /*141a0*/  MOV R12, R4 ;  /* 0x00000004000c7202 */ /* 0x001fce0000000f00 */
[----:B------:R-:W-:Y:S05]  /*141b0*/  WARPSYNC.COLLECTIVE R15, `(.L_x_3691) ;  /* 0x000000000f087348 */ /* 0x000fea0003c00000 */
[----:B------:R0:W1:Y:S02]  /*141c0*/  SHFL.IDX P6, R14, R13, R12, R11 ;  /* 0x0000000c0d0e7389 */ /* 0x00006400000c000b */
[----:B01----:R-:W-:Y:S01]  /*141d0*/  ENDCOLLECTIVE ;  /* 0x000000000000791b */ /* 0x003fe20003800000 */
.L_x_3691:
[----:B------:R-:W-:Y:S02]  /*141e0*/  IMAD.MOV.U32 R13, RZ, RZ, R10 ;  /* 0x000000ffff0d7224 */ /* 0x000fe400078e000a */
[----:B------:R-:W-:-:S07]  /*141f0*/  IMAD.MOV.U32 R7, RZ, RZ, R14 ;  /* 0x000000ffff077224 */ /* 0x000fce00078e000e */
[----:B------:R-:W-:Y:S05]  /*14200*/  WARPSYNC.COLLECTIVE R15, `(.L_x_3692) ;  /* 0x000000000f087348 */ /* 0x000fea0003c00000 */
[----:B------:R0:W1:Y:S02]  /*14210*/  SHFL.IDX P6, R14, R13, R12, R11 ;  /* 0x0000000c0d0e7389 */ /* 0x00006400000c000b */
[----:B01----:R-:W-:Y:S01]  /*14220*/  ENDCOLLECTIVE ;  /* 0x000000000000791b */ /* 0x003fe20003800000 */
.L_x_3692:
[----:B------:R-:W-:Y:S01]  /*14230*/  IMAD.MOV.U32 R10, RZ, RZ, R14 ;  /* 0x000000ffff0a7224 */ /* 0x000fe200078e000e */
[----:B------:R-:W-:Y:S06]  /*14240*/  BRA `(.L_x_3693) ;  /* 0xffffffbc00b47947 */ /* 0x000fec000383ffff */
.L_x_3573:
[----:B------:R-:W-:Y:S01]  /*14250*/  BSSY B0, `(.L_x_3694) ;  /* 0x0000007000007945 */ /* 0x000fe20003800000 */
[----:B------:R-:W-:Y:S02]  /*14260*/  IMAD.MOV.U32 R13, RZ, RZ, R2 ;  /* 0x000000ffff0d7224 */ /* 0x000fe400078e0002 */
[----:B------:R-:W-:Y:S02]  /*14270*/  IMAD.MOV.U32 R11, RZ, RZ, 0x1f ;  /* 0x0000001fff0b7424 */ /* 0x000fe400078e00ff */
[----:B------:R-:W-:-:S07]  /*14280*/  IMAD.MOV.U32 R15, RZ, RZ, -0x1 ;  /* 0xffffffffff0f7424 */ /* 0x000fce00078e00ff */
[----:B0123--:R-:W-:Y:S05]  /*14290*/  WARPSYNC.COLLECTIVE R15, `(.L_x_3695) ;  /* 0x000000000f087348 */ /* 0x00ffea0003c00000 */
[----:B------:R4:W0:Y:S02]  /*142a0*/  SHFL.IDX P6, R14, R13, R12, R11 ;  /* 0x0000000c0d0e7389 */ /* 0x00082400000c000b */
[----:B01234-:R-:W-:Y:S01]  /*142b0*/  ENDCOLLECTIVE ;  /* 0x000000000000791b */ /* 0x01ffe20003800000 */
.L_x_3695:
[----:B------:R-:W-:Y:S05]  /*142c0*/  BSYNC B0 ;  /* 0x0000000000007941 */ /* 0x000fea0003800000 */
.L_x_3694:
[----:B------:R-:W-:Y:S01]  /*142d0*/  IMAD.MOV.U32 R6, RZ, RZ, R14 ;  /* 0x000000ffff067224 */ /* 0x000fe200078e000e */
[----:B------:R-:W-:Y:S06]  /*142e0*/  BRA `(.L_x_3572) ;  /* 0xffffffbc00a47947 */ /* 0x000fec000383ffff */
.L_x_3577:
[----:B-1----:R1:W3:Y:S02]  /*142f0*/  SYNCS.PHASECHK.TRANS64.TRYWAIT P0, [R4+URZ+0x30820], R0 ;  /* 0x03082000040075a7 */ /* 0x0022e4000800017f */
[----:B---3--:R-:W-:Y:S05]  /*14300*/  @!P0 NANOSLEEP.SYNCS 0x989680 ;  /* 0x009896800000895d */ /* 0x008fea0003900000 */
[----:B------:R-:W3:Y:S02]  /*14310*/  @!P0 SYNCS.PHASECHK.TRANS64 P0, [R4+URZ+0x30820], R0 ;  /* 0x03082000040085a7 */ /* 0x000ee4000800007f */
[----:B---3--:R-:W-:Y:S05]  /*14320*/  @!P0 BRA `(.L_x_3577) ;  /* 0xfffffffc00f08947 */ /* 0x008fea000383ffff */
[----:B------:R-:W-:Y:S05]  /*14330*/  BRA `(.L_x_3696) ;  /* 0xffffffc000fc7947 */ /* 0x000fea000383ffff */
.L_x_3578:
        /* <DEDUP_REMOVED lines=11> */
.L_x_3698:
[----:B------:R-:W-:Y:S05]  /*143f0*/  BSYNC B0 ;  /* 0x0000000000007941 */ /* 0x000fea0003800000 */
.L_x_3697:
[----:B------:R-:W-:Y:S05]  /*14400*/  BRA `(.L_x_3699) ;  /* 0xffffffc000e47947 */ /* 0x000fea000383ffff */
.L_x_3581:
[----:B------:R-:W-:Y:S01]  /*14410*/  BSSY B1, `(.L_x_3700) ;  /* 0x0000006000017945 */ /* 0x000fe20003800000 */
[----:B------:R-:W-:-:S07]  /*14420*/  IMAD.MOV.U32 R15, RZ, RZ, -0x1 ;  /* 0xffffffffff0f7424 */ /* 0x000fce00078e00ff */
[----:B012---:R-:W-:Y:S05]  /*14430*/  WARPSYNC.COLLECTIVE R15, `(.L_x_3701) ;  /* 0x000000000f0c7348 */ /* 0x007fea0003c00000 */
[----:B------:R-:W-:Y:S02]  /*14440*/  ELECT P6, UR62, PT ;  /* 0x00000000003e782f */ /* 0x000fe400038c0000 */
[----:B------:R-:W-:Y:S01]  /*14450*/  MOV R14, UR62 ;  /* 0x0000003e000e7c02 */ /* 0x000fe20008000f00 */
[----:B012---:R-:W-:Y:S10]  /*14460*/  ENDCOLLECTIVE ;  /* 0x000000000000791b */ /* 0x007ff40003800000 */
.L_x_3701:
[----:B------:R-:W-:Y:S05]  /*14470*/  BSYNC B1 ;  /* 0x0000000000017941 */ /* 0x000fea0003800000 */
.L_x_3700:
[----:B------:R-:W-:Y:S05]  /*14480*/  BRA `(.L_x_3702) ;  /* 0xffffffc000dc7947 */ /* 0x000fea000383ffff */
.L_x_3583:
[----:B-1----:R1:W3:Y:S02]  /*14490*/  SYNCS.PHASECHK.TRANS64.TRYWAIT P1, [R5+URZ+0x30840], R0 ;  /* 0x03084000050075a7 */ /* 0x0022e4000802017f */
[----:B---3--:R-:W-:Y:S05]  /*144a0*/  @!P1 NANOSLEEP.SYNCS 0x989680 ;  /* 0x009896800000995d */ /* 0x008fea0003900000 */
[----:B------:R-:W3:Y:S02]  /*144b0*/  @!P1 SYNCS.PHASECHK.TRANS64 P1, [R5+URZ+0x30840], R0 ;  /* 0x03084000050095a7 */ /* 0x000ee4000802007f */
[----:B---3--:R-:W-:Y:S05]  /*144c0*/  @!P1 BRA `(.L_x_3583) ;  /* 0xfffffffc00f09947 */ /* 0x008fea000383ffff */
[----:B------:R-:W-:Y:S05]  /*144d0*/  BRA `(.L_x_3703) ;  /* 0xffffffc400047947 */ /* 0x000fea000383ffff */
.L_x_3585:
[----:B---3--:R3:W4:Y:S02]  /*144e0*/  SYNCS.PHASECHK.TRANS64.TRYWAIT P1, [R27+URZ+0x30840], R2 ;  /* 0x030840021b0075a7 */ /* 0x008724000802017f */
[----:B----4-:R-:W-:Y:S05]  /*144f0*/  @!P1 NANOSLEEP.SYNCS 0x989680 ;  /* 0x009896800000995d */ /* 0x010fea0003900000 */
[----:B------:R-:W4:Y:S02]  /*14500*/  @!P1 SYNCS.PHASECHK.TRANS64 P1, [R27+URZ+0x30840], R2 ;  /* 0x030840021b0095a7 */ /* 0x000f24000802007f */
[----:B----4-:R-:W-:Y:S05]  /*14510*/  @!P1 BRA `(.L_x_3585) ;  /* 0xfffffffc00f09947 */ /* 0x010fea000383ffff */
[----:B------:R-:W-:Y:S05]  /*14520*/  BRA `(.L_x_3704) ;  /* 0xffffffc400107947 */ /* 0x000fea000383ffff */
.L_x_3587:
[----:B----4-:R4:W0:Y:S02]  /*14530*/  SYNCS.PHASECHK.TRANS64.TRYWAIT P1, [R5+URZ+0x30860], R0 ;  /* 0x03086000050075a7 */ /* 0x010824000802017f */
[----:B0-----:R-:W-:Y:S05]  /*14540*/  @!P1 NANOSLEEP.SYNCS 0x989680 ;  /* 0x009896800000995d */ /* 0x001fea0003900000 */
[----:B------:R-:W0:Y:S02]  /*14550*/  @!P1 SYNCS.PHASECHK.TRANS64 P1, [R5+URZ+0x30860], R0 ;  /* 0x03086000050095a7 */ /* 0x000e24000802007f */
[----:B0-----:R-:W-:Y:S05]  /*14560*/  @!P1 BRA `(.L_x_3587) ;  /* 0xfffffffc00f09947 */ /* 0x001fea000383ffff */
[----:B------:R-:W-:Y:S05]  /*14570*/  BRA `(.L_x_3705) ;  /* 0xffffffc4000c7947 */ /* 0x000fea000383ffff */
.L_x_3706:
        /* <DEDUP_REMOVED lines=16> */
.L_x_15979:


//--------------------- .text._ZN7cutlass13device_kernelIN5flash11enable_sm90INS1_16FlashAttnFwdSm90INS1_25CollectiveMainloopFwdSm90ILi2EN4cute5tupleIJNS5_1CILi1EEES8_S8_EEENS6_IJNS7_ILi128EEENS7_ILi96EEENS7_ILi192EEEEEELi192ENS_6half_tEfNS_4arch4Sm90ELb0ELb0ELb0ELb1ELb1ELb1ELb0ELb1ELb1ELb1ELb1ELb0EEENS1_21CollectiveEpilogueFwdINS6_IJSA_SC_SB_EEES9_SE_SG_Li256ELb1ELb1ELb1ELb0EEENS1_36VarlenDynamicPersistentTileSchedulerILi128ELi96ELi256ELi128ELb1ELb1ELb1ELb0ELb1ELb1EEEEEEEEEvNT_6ParamsE --------------------------
	.section	.text._ZN7cutlass13device_kernelIN5flash11enable_sm90INS1_16FlashAttnFwdSm90INS1_25CollectiveMainloopFwdSm90ILi2EN4cute5tupleIJNS5_1CILi1EEES8_S8_EEENS6_IJNS7_ILi128EEENS7_ILi96EEENS7_ILi192EEEEEELi192ENS_6half_tEfNS_4arch4Sm90ELb0ELb0ELb0ELb1ELb1ELb1ELb0ELb1ELb1ELb1ELb1ELb0EEENS1_21CollectiveEpilogueFwdINS6_IJSA_SC_SB_EEES9_SE_SG_Li256ELb1ELb1ELb1ELb0EEENS1_36VarlenDynamicPersistentTileSchedulerILi128ELi96ELi256ELi128ELb1ELb1ELb1ELb0ELb1ELb1EEEEEEEEEvNT_6ParamsE,"ax",@progbits
	.align	128
.text._ZN7cutlass13device_kernelIN5flash11enable_sm90INS1_16FlashAttnFwdSm90INS1_25CollectiveMainloopFwdSm90ILi2EN4cute5tupleIJNS5_1CILi1EEES8_S8_EEENS6_IJNS7_ILi128EEENS7_ILi96EEENS7_ILi192EEEEEELi192ENS_6half_tEfNS_4arch4Sm90ELb0ELb0ELb0ELb1ELb1ELb1ELb0ELb1ELb1ELb1ELb1ELb0EEENS1_21CollectiveEpilogueFwdINS6_IJSA_SC_SB_EEES9_SE_SG_Li256ELb1ELb1ELb1ELb0EEENS1_36VarlenDynamicPersistentTileSchedulerILi128ELi96ELi256ELi128ELb1ELb1ELb1ELb0ELb1ELb1EEEEEEEEEvNT_6ParamsE:
        .type           _ZN7cutlass13device_kernelIN5flash11enable_sm90INS1_16FlashAttnFwdSm90INS1_25CollectiveMainloopFwdSm90ILi2EN4cute5tupleIJNS5_1CILi1EEES8_S8_EEENS6_IJNS7_ILi128EEENS7_ILi96EEENS7_ILi192EEEEEELi192ENS_6half_tEfNS_4arch4Sm90ELb0ELb0ELb0ELb1ELb1ELb1ELb0ELb1ELb1ELb1ELb1ELb0EEENS1_21CollectiveEpilogueFwdINS6_IJSA_SC_SB_EEES9_SE_SG_Li256ELb1ELb1ELb1ELb0EEENS1_36VarlenDynamicPersistentTileSchedulerILi128ELi96ELi256ELi128ELb1ELb1ELb1ELb0ELb1ELb1EEEEEEEEEvNT_6ParamsE,@function
        .size           _ZN7cutlass13device_kernelIN5flash11enable_sm90INS1_16FlashAttnFwdSm90INS1_25CollectiveMainloopFwdSm90ILi2EN4cute5tupleIJNS5_1CILi1EEES8_S8_EEENS6_IJNS7_ILi128EEENS7_ILi96EEENS7_ILi192EEEEEELi192ENS_6half_tEfNS_4arch4Sm90ELb0ELb0ELb0ELb1ELb1ELb1ELb0ELb1ELb1ELb1ELb1ELb0EEENS1_21CollectiveEpilogueFwdINS6_IJSA_SC_SB_EEES9_SE_SG_Li256ELb1ELb1ELb1ELb0EEENS1_36VarlenDynamicPersistentTileSchedulerILi128ELi96ELi256ELi128ELb1ELb1ELb1ELb0ELb1ELb1EEEEEEEEEvNT_6ParamsE,(.L_x_15980 - _ZN7cutlass13device_kernelIN5flash11enable_sm90INS1_16FlashAttnFwdSm90INS1_25CollectiveMainloopFwdSm90ILi2EN4cute5tupleIJNS5_1CILi1EEES8_S8_EEENS6_IJNS7_ILi128EEENS7_ILi96EEENS7_ILi192EEEEEELi192ENS_6half_tEfNS_4arch4Sm90ELb0ELb0ELb0ELb1ELb1ELb1ELb0ELb1ELb1ELb1ELb1ELb0EEENS1_21CollectiveEpilogueFwdINS6_IJSA_SC_SB_EEES9_SE_SG_Li256ELb1ELb1ELb1ELb0EEENS1_36VarlenDynamicPersistentTileSchedulerILi128ELi96ELi256ELi128ELb1ELb1ELb1ELb0ELb1ELb1EEEEEEEEEvNT_6ParamsE)
        .other          _ZN7cutlass13device_kernelIN5flash11enable_sm90INS1_16FlashAttnFwdSm90INS1_25CollectiveMainloopFwdSm90ILi2EN4cute5tupleIJNS5_1CILi1EEES8_S8_EEENS6_IJNS7_ILi128EEENS7_ILi96EEENS7_ILi192EEEEEELi192ENS_6half_tEfNS_4arch4Sm90ELb0ELb0ELb0ELb1ELb1ELb1ELb0ELb1ELb1ELb1ELb1ELb0EEENS1_21CollectiveEpilogueFwdINS6_IJSA_SC_SB_EEES9_SE_SG_Li256ELb1ELb1ELb1ELb0EEENS1_36VarlenDynamicPersistentTileSchedulerILi128ELi96ELi256ELi128ELb1ELb1ELb1ELb0ELb1ELb1EEEEEEEEEvNT_6ParamsE,@"STO_CUDA_ENTRY STV_DEFAULT"
_ZN7cutlass13device_kernelIN5flash11enable_sm90INS1_16FlashAttnFwdSm90INS1_25CollectiveMainloopFwdSm90ILi2EN4cute5tupleIJNS5_1CILi1EEES8_S8_EEENS6_IJNS7_ILi128EEENS7_ILi96EEENS7_ILi192EEEEEELi192ENS_6half_tEfNS_4arch4Sm90ELb0ELb0ELb0ELb1ELb1ELb1ELb0ELb1ELb1ELb1ELb1ELb0EEENS1_21CollectiveEpilogueFwdINS6_IJSA_SC_SB_EEES9_SE_SG_Li256ELb1ELb1ELb1ELb0EEENS1_36VarlenDynamicPersistentTileSchedulerILi128ELi96ELi256ELi128ELb1ELb1ELb1ELb0ELb1ELb1EEEEEEEEEvNT_6ParamsE:
        /* <DEDUP_REMOVED lines=18> */
.L_x_3708:
[----:B------:R-:W-:Y:S05]  /*0120*/  BSYNC B0 ;  /* 0x0000000000007941 */ /* 0x000fea0003800000 */
.L_x_3707:
        /* <DEDUP_REMOVED lines=41> */
.L_x_3709:
        /* <DEDUP_REMOVED lines=22> */
.L_x_3710:
        /* <DEDUP_REMOVED lines=18> */
.L_x_3711:
        /* <DEDUP_REMOVED lines=22> */
.L_x_3712:
        /* <DEDUP_REMOVED lines=22> */
.L_x_3713:
[----:B------:R-:W-:Y:S01]  /*0900*/  PLOP3.LUT P0, PT, PT, PT, UP0, 0x80, 0x0 ;  /* 0x000000000000781c */ /* 0x000fe20003f0f008 */
[----:B------:R-:W-:Y:S01]  /*0910*/  UMOV UR61, 0x1 ;  /* 0x00000001003d7882 */ /* 0x000fe20000000000 */
[----:B------:R-:W-:Y:S01]  /*0920*/  NOP ;  /* 0x0000000000007918 */ /* 0x000fe20000000000 */
[----:B------:R-:W-:Y:S01]  /*0930*/  USEL UR61, UR61, 0x2, !UP0 ;  /* 0x000000023d3d7887 */ /* 0x000fe2000c000000 */
[----:B------:R-:W-:Y:S01]  /*0940*/  BSSY B9, `(.L_x_3714) ;  /* 0x0002176000097945 */ /* 0x000fe20003800000 */
[----:B------:R-:W-:Y:S01]  /*0950*/  ULDC.64 UR48, c[0x0][0x208] ;  /* 0x0000820000307ab9 */ /* 0x000fe20000000a00 */
[----:B012-4-:R-:W-:Y:S07]  /*0960*/  BAR.SYNC.DEFER_BLOCKING 0x0 ;  /* 0x0000000000007b1d */ /* 0x017fee0000010000 */
[----:B------:R-:W-:Y:S05]  /*0970*/  @!P0 BRA `(.L_x_3715) ;  /* 0x000001a000e88947 */ /* 0x000fea0003800000 */
.L_x_3716:
        /* <DEDUP_REMOVED lines=17> */
[----:B------:R-:W-:Y:S01]  /*0a90*/  IMAD.MOV.U32 R19, RZ, RZ, RZ ;  /* 0x000000ffff137224 */ /* 0x000fe200078e00ff */
[----:B------:R-:W-:Y:S01]  /*0aa0*/  MOV R229, RZ ;  /* 0x000000ff00e57202 */ /* 0x000fe20000000f00 */
[----:B------:R-:W-:Y:S01]  /*0ab0*/  IMAD.MOV.U32 R204, RZ, RZ, RZ ;  /* 0x000000ffffcc7224 */ /* 0x000fe200078e00ff */
[----:B------:R-:W-:Y:S01]  /*0ac0*/  SHF.R.S32.HI R3, RZ, 0x1f, R0 ;  /* 0x0000001fff037819 */ /* 0x000fe20000011400 */
[----:B------:R-:W-:Y:S01]  /*0ad0*/  IMAD.MOV.U32 R220, RZ, RZ, RZ ;  /* 0x000000ffffdc7224 */ /* 0x000fe200078e00ff */
[----:B------:R-:W-:Y:S01]  /*0ae0*/  ULOP3.LUT UR51, UR61, 0x1, URZ, 0xfc, !UPT ;  /* 0x000000013d337892 */ /* 0x000fe2000f8efc3f */
[----:B------:R-:W-:Y:S01]  /*0af0*/  IMAD.MOV.U32 R211, RZ, RZ, RZ ;  /* 0x000000ffffd37224 */ /* 0x000fe200078e00ff */
[CC--:B------:R-:W-:Y:S02]  /*0b00*/  LEA.HI R2, R3.reuse, R0.reuse, RZ, 0x7 ;  /* 0x0000000003027211 */ /* 0x0c0fe400078f38ff */
[----:B------:R-:W-:-:S02]  /*0b10*/  LEA.HI R8, R3, R0, RZ, 0x2 ;  /* 0x0000000003087211 */ /* 0x000fc400078f10ff */
[----:B------:R-:W-:Y:S01]  /*0b20*/  LOP3.LUT R9, R2, 0xffffff80, RZ, 0xc0, !PT ;  /* 0xffffff8002097812 */ /* 0x000fe200078ec0ff */
[----:B------:R-:W-:Y:S01]  /*0b30*/  UIADD3 UR60, UR60, 0x12400, URZ ;  /* 0x000124003c3c7890 */ /* 0x000fe2000fffe03f */
[CC--:B------:R-:W-:Y:S02]  /*0b40*/  LEA.HI R4, R3.reuse, R0.reuse, RZ, 0x4 ;  /* 0x0000000003047211 */ /* 0x0c0fe400078f20ff */
[----:B------:R-:W-:Y:S02]  /*0b50*/  IADD3 R14, R0, -R9, RZ ;  /* 0x80000009000e7210 */ /* 0x000fe40007ffe0ff */
[----:B------:R-:W-:Y:S02]  /*0b60*/  LOP3.LUT R9, R8, 0xfffffffc, RZ, 0xc0, !PT ;  /* 0xfffffffc08097812 */ /* 0x000fe400078ec0ff */
[----:B------:R-:W-:Y:S01]  /*0b70*/  LEA.HI R5, R3, R0, RZ, 0x5 ;  /* 0x0000000003057211 */ /* 0x000fe200078f28ff */
[----:B------:R-:W-:Y:S01]  /*0b80*/  STL [R1+0xac], R14 ;  /* 0x0000ac0e01007387 */ /* 0x000fe20000100800 */
[----:B------:R-:W-:Y:S01]  /*0b90*/  SHF.R.S32.HI R7, RZ, 0x4, R4 ;  /* 0x00000004ff077819 */ /* 0x000fe20000011404 */
[----:B------:R-:W-:Y:S01]  /*0ba0*/  IMAD.IADD R15, R0, 0x1, -R9 ;  /* 0x00000001000f7824 */ /* 0x000fe200078e0a09 */
[----:B------:R-:W-:-:S02]  /*0bb0*/  LOP3.LUT R3, R4, 0x3fffff0, RZ, 0xc0, !PT ;  /* 0x03fffff004037812 */ /* 0x000fc400078ec0ff */
[----:B------:R-:W-:Y:S01]  /*0bc0*/  LEA.HI R6, R4, R7, RZ, 0x1 ;  /* 0x0000000704067211 */ /* 0x000fe200078f08ff */
[C---:B------:R-:W-:Y:S01]  /*0bd0*/  IMAD.SHL.U32 R196, R15.reuse, 0x4, RZ ;  /* 0x000000040fc47824 */ /* 0x040fe200078e00ff */
[--C-:B------:R-:W-:Y:S01]  /*0be0*/  SHF.R.S32.HI R203, RZ, 0x2, R8.reuse ;  /* 0x00000002ffcb7819 */ /* 0x100fe20000011408 */
[----:B------:R-:W-:Y:S01]  /*0bf0*/  IMAD.IADD R4, R0, 0x1, -R3 ;  /* 0x0000000100047824 */ /* 0x000fe200078e0a03 */
[----:B------:R-:W-:Y:S01]  /*0c00*/  SHF.R.S32.HI R8, RZ, 0x1f, R8 ;  /* 0x0000001fff087819 */ /* 0x000fe20000011408 */
[C---:B------:R-:W-:Y:S01]  /*0c10*/  VIADD R207, R196.reuse, 0x20 ;  /* 0x00000020c4cf7836 */ /* 0x040fe20000000000 */
[----:B------:R-:W-:Y:S01]  /*0c20*/  SHF.R.S32.HI R3, RZ, 0x7, R2 ;  /* 0x00000007ff037819 */ /* 0x000fe20000011402 */
[----:B------:R-:W-:Y:S01]  /*0c30*/  VIADD R206, R196, 0x40 ;  /* 0x00000040c4ce7836 */ /* 0x000fe20000000000 */
[----:B------:R-:W-:Y:S01]  /*0c40*/  LEA.HI R8, R8, R203, RZ, 0x3 ;  /* 0x000000cb08087211 */ /* 0x000fe200078f18ff */
[----:B------:R-:W-:Y:S01]  /*0c50*/  IMAD.SHL.U32 R16, R15, 0x8, RZ ;  /* 0x000000080f107824 */ /* 0x000fe200078e00ff */
[----:B------:R-:W-:Y:S01]  /*0c60*/  LEA.HI R2, R2, R3, RZ, 0x1 ;  /* 0x0000000302027211 */ /* 0x000fe200078f08ff */
[----:B------:R-:W-:Y:S01]  /*0c70*/  IMAD.IADD R193, R196, 0x1, R206 ;  /* 0x00000001c4c17824 */ /* 0x000fe200078e02ce */
[----:B------:R-:W-:Y:S01]  /*0c80*/  LOP3.LUT R8, R8, 0xfffffff8, RZ, 0xc0, !PT ;  /* 0xfffffff808087812 */ /* 0x000fe200078ec0ff */
[----:B------:R-:W-:Y:S01]  /*0c90*/  STL [R1+0xa4], R15 ;  /* 0x0000a40f01007387 */ /* 0x000fe20000100800 */
[----:B------:R-:W-:Y:S01]  /*0ca0*/  LOP3.LUT R2, R2, 0x3fffffe, RZ, 0xc0, !PT ;  /* 0x03fffffe02027812 */ /* 0x000fe200078ec0ff */
[----:B------:R-:W-:Y:S01]  /*0cb0*/  VIADD R22, R16, 0x80 ;  /* 0x0000008010167836 */ /* 0x000fe20000000000 */
[----:B------:R-:W-:Y:S01]  /*0cc0*/  IADD3 R194, R196, R207, RZ ;  /* 0x000000cfc4c27210 */ /* 0x000fe20007ffe0ff */
[----:B------:R-:W-:Y:S01]  /*0cd0*/  IMAD.IADD R224, R203, 0x1, -R8 ;  /* 0x00000001cbe07824 */ /* 0x000fe200078e0a08 */
[----:B------:R-:W-:Y:S01]  /*0ce0*/  SHF.R.S32.HI R5, RZ, 0x5, R5 ;  /* 0x00000005ff057819 */ /* 0x000fe20000011405 */
[----:B------:R-:W-:Y:S01]  /*0cf0*/  IMAD.IADD R2, R3, 0x1, -R2 ;  /* 0x0000000103027824 */ /* 0x000fe200078e0a02 */
[----:B------:R-:W-:Y:S01]  /*0d00*/  LOP3.LUT R6, R6, 0x1ffffffe, RZ, 0xc0, !PT ;  /* 0x1ffffffe06067812 */ /* 0x000fe200078ec0ff */
[----:B------:R-:W-:Y:S01]  /*0d10*/  IMAD.SHL.U32 R216, R224, 0x40, RZ ;  /* 0x00000040e0d87824 */ /* 0x000fe200078e00ff */
[----:B------:R-:W-:Y:S01]  /*0d20*/  SHF.R.S32.HI R3, RZ, 0x1f, R194 ;  /* 0x0000001fff037819 */ /* 0x000fe200000114c2 */
[----:B------:R-:W-:Y:S01]  /*0d30*/  VIADD R192, R16, 0xa0 ;  /* 0x000000a010c07836 */ /* 0x000fe20000000000 */
[----:B------:R-:W-:Y:S01]  /*0d40*/  LEA R9, R5, R4, 0x4 ;  /* 0x0000000405097211 */ /* 0x000fe200078e20ff */
[----:B------:R-:W-:Y:S01]  /*0d50*/  IMAD.IADD R6, R7, 0x1, -R6 ;  /* 0x0000000107067824 */ /* 0x000fe200078e0a06 */
[----:B------:R-:W-:Y:S01]  /*0d60*/  SHF.L.U32 R218, R5, 0x9, RZ ;  /* 0x0000000905da7819 */ /* 0x000fe200000006ff */
[C---:B------:R-:W-:Y:S01]  /*0d70*/  VIADD R209, R196.reuse, 0x10 ;  /* 0x00000010c4d17836 */ /* 0x040fe20000000000 */
[----:B------:R-:W-:Y:S01]  /*0d80*/  SHF.R.S32.HI R10, RZ, 0x1f, R14 ;  /* 0x0000001fff0a7819 */ /* 0x000fe2000001140e */
[----:B------:R-:W-:Y:S01]  /*0d90*/  IMAD R11, R9, 0x8, R6 ;  /* 0x00000008090b7824 */ /* 0x000fe200078e0206 */
[CC--:B------:R-:W-:Y:S01]  /*0da0*/  LEA.HI R5, R3.reuse, R194.reuse, RZ, 0x3 ;  /* 0x000000c203057211 */ /* 0x0c0fe200078f18ff */
[----:B------:R-:W-:Y:S01]  /*0db0*/  VIADD R210, R196, 0x50 ;  /* 0x00000050c4d27836 */ /* 0x000fe20000000000 */
[----:B------:R-:W-:-:S02]  /*0dc0*/  LEA.HI R3, R3, R194, RZ, 0x6 ;  /* 0x000000c203037211 */ /* 0x000fc400078f30ff */
[----:B------:R-:W-:Y:S02]  /*0dd0*/  SHF.R.S32.HI R4, RZ, 0x1f, R193 ;  /* 0x0000001fff047819 */ /* 0x000fe400000114c1 */
[----:B------:R-:W-:Y:S01]  /*0de0*/  LOP3.LUT R216, R216, 0x1c0, RZ, 0xc0, !PT ;  /* 0x000001c0d8d87812 */ /* 0x000fe200078ec0ff */
[----:B------:R-:W-:Y:S01]  /*0df0*/  IMAD.SHL.U32 R3, R3, 0x80, RZ ;  /* 0x0000008003037824 */ /* 0x000fe200078e00ff */
[----:B------:R-:W-:Y:S02]  /*0e00*/  LEA.HI R0, R10, R14, RZ, 0x2 ;  /* 0x0000000e0a007211 */ /* 0x000fe400078f10ff */
[CC--:B------:R-:W-:Y:S02]  /*0e10*/  LEA.HI R199, R4.reuse, R193.reuse, RZ, 0x3 ;  /* 0x000000c104c77211 */ /* 0x0c0fe400078f18ff */
[----:B------:R-:W-:Y:S02]  /*0e20*/  LEA.HI R6, R4, R193, RZ, 0x6 ;  /* 0x000000c104067211 */ /* 0x000fe400078f30ff */
[----:B------:R-:W-:-:S02]  /*0e30*/  SHF.R.U32.HI R217, RZ, 0x3, R216 ;  /* 0x00000003ffd97819 */ /* 0x000fc400000116d8 */
[----:B------:R-:W-:Y:S01]  /*0e40*/  LOP3.LUT R4, R216, 0x38, R5, 0xf8, !PT ;  /* 0x00000038d8047812 */ /* 0x000fe200078ef805 */
[----:B------:R-:W-:Y:S01]  /*0e50*/  IMAD.SHL.U32 R8, R6, 0x80, RZ ;  /* 0x0000008006087824 */ /* 0x000fe200078e00ff */
[--C-:B------:R-:W-:Y:S02]  /*0e60*/  SHF.R.S32.HI R7, RZ, 0x2, R0.reuse ;  /* 0x00000002ff077819 */ /* 0x100fe40000011400 */
[----:B------:R-:W-:Y:S02]  /*0e70*/  SHF.R.S32.HI R12, RZ, 0x1f, R0 ;  /* 0x0000001fff0c7819 */ /* 0x000fe40000011400 */
[----:B------:R-:W-:Y:S02]  /*0e80*/  LOP3.LUT R3, R3, 0xffffe000, RZ, 0xc0, !PT ;  /* 0xffffe00003037812 */ /* 0x000fe400078ec0ff */
[----:B------:R-:W-:Y:S02]  /*0e90*/  LOP3.LUT R4, R4, R217, RZ, 0x3c, !PT ;  /* 0x000000d904047212 */ /* 0x000fe400078e3cff */
[----:B------:R-:W-:-:S02]  /*0ea0*/  LEA.HI R12, R12, R7, RZ, 0x3 ;  /* 0x000000070c0c7211 */ /* 0x000fc400078f18ff */
[----:B------:R-:W-:Y:S02]  /*0eb0*/  IADD3 R20, R203, 0x40, RZ ;  /* 0x00000040cb147810 */ /* 0x000fe40007ffe0ff */
[----:B------:R-:W-:Y:S02]  /*0ec0*/  IADD3 R4, R4, R3, R218 ;  /* 0x0000000304047210 */ /* 0x000fe40007ffe0da */
[----:B------:R-:W-:Y:S01]  /*0ed0*/  LOP3.LUT R12, R12, 0xfffffff8, RZ, 0xc0, !PT ;  /* 0xfffffff80c0c7812 */ /* 0x000fe200078ec0ff */
[----:B------:R-:W-:Y:S01]  /*0ee0*/  IMAD.SHL.U32 R205, R20, 0x40, RZ ;  /* 0x0000004014cd7824 */ /* 0x000fe200078e00ff */
[----:B------:R-:W-:Y:S02]  /*0ef0*/  LEA.HI R10, R10, R14, RZ, 0x5 ;  /* 0x0000000e0a0a7211 */ /* 0x000fe400078f28ff */
[----:B------:R-:W-:Y:S02]  /*0f00*/  SHF.R.S32.HI R3, RZ, 0x1f, R20 ;  /* 0x0000001fff037819 */ /* 0x000fe40000011414 */
[----:B------:R-:W-:-:S02]  /*0f10*/  IADD3 R7, R7, -R12, RZ ;  /* 0x8000000c07077210 */ /* 0x000fc40007ffe0ff */
[----:B------:R-:W-:Y:S02]  /*0f20*/  SHF.R.S32.HI R10, RZ, 0x5, R10 ;  /* 0x00000005ff0a7819 */ /* 0x000fe4000001140a */
[----:B------:R-:W-:Y:S02]  /*0f30*/  LEA.HI R3, R3, R20, RZ, 0x3 ;  /* 0x0000001403037211 */ /* 0x000fe400078f18ff */
[----:B------:R-:W-:Y:S01]  /*0f40*/  LOP3.LUT R6, R216, 0x38, R199, 0xf8, !PT ;  /* 0x00000038d8067812 */ /* 0x000fe200078ef8c7 */
[----:B------:R-:W-:Y:S01]  /*0f50*/  IMAD R7, R10, 0x10, R7 ;  /* 0x000000100a077824 */ /* 0x000fe200078e0207 */
[----:B------:R-:W-:Y:S01]  /*0f60*/  LOP3.LUT R9, R8, 0xffffe000, RZ, 0xc0, !PT ;  /* 0xffffe00008097812 */ /* 0x000fe200078ec0ff */
[----:B------:R-:W-:Y:S01]  /*0f70*/  IMAD.SHL.U32 R3, R3, 0x40, RZ ;  /* 0x0000004003037824 */ /* 0x000fe200078e00ff */
[----:B------:R-:W-:Y:S01]  /*0f80*/  LOP3.LUT R6, R6, R217, RZ, 0x3c, !PT ;  /* 0x000000d906067212 */ /* 0x000fe200078e3cff */
[----:B------:R-:W-:Y:S01]  /*0f90*/  IMAD R13, R2, 0x40, R7 ;  /* 0x00000040020d7824 */ /* 0x000fe200078e0207 */
[----:B------:R-:W-:-:S02]  /*0fa0*/  LOP3.LUT R205, R205, 0x1c0, RZ, 0xc0, !PT ;  /* 0x000001c0cdcd7812 */ /* 0x000fc400078ec0ff */
[----:B------:R-:W-:Y:S02]  /*0fb0*/  LOP3.LUT R0, R0, 0x7ffffffc, RZ, 0xc0, !PT ;  /* 0x7ffffffc00007812 */ /* 0x000fe400078ec0ff */
[----:B------:R-:W-:Y:S01]  /*0fc0*/  IADD3 R9, R6, R9, R218 ;  /* 0x0000000906097210 */ /* 0x000fe20007ffe0da */
[----:B------:R-:W-:Y:S01]  /*0fd0*/  STL [R1+0x118], R13 ;  /* 0x0001180d01007387 */ /* 0x000fe20000100800 */
[----:B------:R-:W-:Y:S02]  /*0fe0*/  SHF.R.U32.HI R7, RZ, 0x3, R205 ;  /* 0x00000003ff077819 */ /* 0x000fe400000116cd */
[----:B------:R-:W-:Y:S02]  /*0ff0*/  LOP3.LUT R6, R205, 0x38, R16, 0xf8, !PT ;  /* 0x00000038cd067812 */ /* 0x000fe400078ef810 */
[----:B------:R-:W-:Y:S01]  /*1000*/  LOP3.LUT R219, R3, 0xfffffe00, RZ, 0xc0, !PT ;  /* 0xfffffe0003db7812 */ /* 0x000fe200078ec0ff */
[----:B------:R-:W-:Y:S01]  /*1010*/  IMAD.SHL.U32 R3, R11, 0x8, RZ ;  /* 0x000000080b037824 */ /* 0x000fe200078e00ff */
[----:B------:R-:W-:-:S02]  /*1020*/  IADD3 R0, R14, -R0, RZ ;  /* 0x800000000e007210 */ /* 0x000fc40007ffe0ff */
[----:B------:R-:W-:Y:S02]  /*1030*/  LOP3.LUT R6, R219, R6, R7, 0xf6, !PT ;  /* 0x00000006db067212 */ /* 0x000fe400078ef607 */
[----:B------:R0:W-:Y:S01]  /*1040*/  STL [R1+0x120], R3 ;  /* 0x0001200301007387 */ /* 0x0001e20000100800 */
[----:B------:R-:W-:Y:S01]  /*1050*/  IMAD.SHL.U32 R0, R0, 0x2, RZ ;  /* 0x0000000200007824 */ /* 0x000fe200078e00ff */
[C---:B------:R-:W-:Y:S02]  /*1060*/  LEA.HI R2, R15.reuse, R15, RZ, 0x1 ;  /* 0x0000000f0f027211 */ /* 0x040fe400078f08ff */
[----:B------:R-:W-:Y:S01]  /*1070*/  SHF.R.S32.HI R198, RZ, 0x3, R5 ;  /* 0x00000003ffc67819 */ /* 0x000fe20000011405 */
[C---:B------:R-:W-:Y:S01]  /*1080*/  VIADD R34, R0.reuse, 0x8 ;  /* 0x0000000800227836 */ /* 0x040fe20000000000 */
[C---:B------:R-:W-:Y:S01]  /*1090*/  IADD3 R33, R0.reuse, 0x10, RZ ;  /* 0x0000001000217810 */ /* 0x040fe20007ffe0ff */
[C---:B------:R-:W-:Y:S01]  /*10a0*/  VIADD R32, R0.reuse, 0x18 ;  /* 0x0000001800207836 */ /* 0x040fe20000000000 */
[----:B------:R-:W-:Y:S01]  /*10b0*/  STL [R1+0x44], R0 ;  /* 0x0000440001007387 */ /* 0x000fe20000100800 */
[----:B------:R-:W-:Y:S01]  /*10c0*/  VIADD R31, R0, 0x20 ;  /* 0x00000020001f7836 */ /* 0x000fe20000000000 */
[----:B0-----:R-:W-:Y:S01]  /*10d0*/  LEA R3, R6, UR60, 0x1 ;  /* 0x0000003c06037c11 */ /* 0x001fe2000f8e08ff */
[C---:B------:R-:W-:Y:S01]  /*10e0*/  VIADD R30, R0.reuse, 0x28 ;  /* 0x00000028001e7836 */ /* 0x040fe20000000000 */
[C---:B------:R-:W-:Y:S01]  /*10f0*/  IADD3 R29, R0.reuse, 0x30, RZ ;  /* 0x00000030001d7810 */ /* 0x040fe20007ffe0ff */
[----:B------:R-:W-:Y:S01]  /*1100*/  VIADD R28, R0, 0x38 ;  /* 0x00000038001c7836 */ /* 0x000fe20000000000 */
[----:B------:R-:W-:Y:S01]  /*1110*/  LOP3.LUT R2, R2, 0x1ffffffe, RZ, 0xc0, !PT ;  /* 0x1ffffffe02027812 */ /* 0x000fe200078ec0ff */
        /* <DEDUP_REMOVED lines=9> */
[----:B------:R-:W-:Y:S01]  /*11b0*/  IMAD.IADD R2, R15, 0x1, -R2 ;  /* 0x000000010f027824 */ /* 0x000fe200078e0a02 */
[C---:B------:R-:W-:Y:S01]  /*11c0*/  IADD3 R15, R0.reuse, 0x70, RZ ;  /* 0x00000070000f7810 */ /* 0x040fe20007ffe0ff */
[C---:B------:R-:W-:Y:S01]  /*11d0*/  VIADD R20, R0.reuse, 0x68 ;  /* 0x0000006800147836 */ /* 0x040fe20000000000 */
[----:B------:R-:W-:Y:S01]  /*11e0*/  STL [R1+0x98], R32 ;  /* 0x0000982001007387 */ /* 0x000fe20000100800 */
[C---:B------:R-:W-:Y:S01]  /*11f0*/  VIADD R14, R0.reuse, 0x78 ;  /* 0x00000078000e7836 */ /* 0x040fe20000000000 */
[----:B------:R-:W-:Y:S01]  /*1200*/  SHF.R.S32.HI R6, RZ, 0x1f, R34 ;  /* 0x0000001fff067819 */ /* 0x000fe20000011422 */
[C---:B------:R-:W-:Y:S01]  /*1210*/  VIADD R12, R0.reuse, 0x80 ;  /* 0x00000080000c7836 */ /* 0x040fe20000000000 */
[----:B------:R2:W-:Y:S01]  /*1220*/  STL [R1+0x94], R31 ;  /* 0x0000941f01007387 */ /* 0x0005e20000100800 */
[C---:B------:R-:W-:Y:S01]  /*1230*/  VIADD R11, R0.reuse, 0x88 ;  /* 0x00000088000b7836 */ /* 0x040fe20000000000 */
[C---:B0-----:R-:W-:Y:S01]  /*1240*/  IADD3 R3, R0.reuse, 0xb0, RZ ;  /* 0x000000b000037810 */ /* 0x041fe20007ffe0ff */
[C---:B------:R-:W-:Y:S01]  /*1250*/  VIADD R8, R0.reuse, 0x98 ;  /* 0x0000009800087836 */ /* 0x040fe20000000000 */
[----:B------:R-:W-:Y:S01]  /*1260*/  STL [R1+0x90], R30 ;  /* 0x0000901e01007387 */ /* 0x000fe20000100800 */
[C---:B------:R-:W-:Y:S01]  /*1270*/  VIADD R7, R0.reuse, 0xa0 ;  /* 0x000000a000077836 */ /* 0x040fe20000000000 */
[----:B-1----:R-:W-:Y:S01]  /*1280*/  SHF.R.S32.HI R33, RZ, 0x1f, R33 ;  /* 0x0000001fff217819 */ /* 0x002fe20000011421 */
[C---:B------:R-:W-:Y:S01]  /*1290*/  VIADD R5, R0.reuse, 0xa8 ;  /* 0x000000a800057836 */ /* 0x040fe20000000000 */
[----:B------:R0:W-:Y:S01]  /*12a0*/  STL [R1+0x8c], R29 ;  /* 0x00008c1d01007387 */ /* 0x0001e20000100800 */
[----:B------:R-:W-:Y:S01]  /*12b0*/  VIADD R0, R0, 0xb8 ;  /* 0x000000b800007836 */ /* 0x000fe20000000000 */
[----:B--2---:R-:W-:-:S02]  /*12c0*/  SHF.R.S32.HI R31, RZ, 0x1f, R31 ;  /* 0x0000001fff1f7819 */ /* 0x004fc4000001141f */
[----:B------:R1:W-:Y:S01]  /*12d0*/  STL [R1+0x88], R28 ;  /* 0x0000881c01007387 */ /* 0x0003e20000100800 */
[----:B------:R-:W-:Y:S02]  /*12e0*/  LEA R4, R4, UR60, 0x1 ;  /* 0x0000003c04047c11 */ /* 0x000fe4000f8e08ff */
[----:B------:R-:W-:Y:S01]  /*12f0*/  IADD3 R23, R16, 0x60, RZ ;  /* 0x0000006010177810 */ /* 0x000fe20007ffe0ff */
[----:B------:R-:W-:Y:S01]  /*1300*/  STL [R1+0x84], R27 ;  /* 0x0000841b01007387 */ /* 0x000fe20000100800 */
[----:B------:R-:W-:Y:S02]  /*1310*/  SHF.R.S32.HI R17, RZ, 0x1f, R16 ;  /* 0x0000001fff117819 */ /* 0x000fe40000011410 */
[----:B0-----:R-:W-:Y:S01]  /*1320*/  SHF.R.S32.HI R29, RZ, 0x1f, R29 ;  /* 0x0000001fff1d7819 */ /* 0x001fe2000001141d */
[----:B------:R0:W-:Y:S01]  /*1330*/  STL [R1+0x80], R26 ;  /* 0x0000801a01007387 */ /* 0x0001e20000100800 */
[----:B------:R-:W-:Y:S02]  /*1340*/  IADD3 R208, R196, 0x30, RZ ;  /* 0x00000030c4d07810 */ /* 0x000fe40007ffe0ff */
[----:B-1----:R-:W-:Y:S01]  /*1350*/  SHF.R.S32.HI R28, RZ, 0x1f, R28 ;  /* 0x0000001fff1c7819 */ /* 0x002fe2000001141c */
[----:B------:R1:W-:Y:S01]  /*1360*/  STL [R1+0x7c], R25 ;  /* 0x00007c1901007387 */ /* 0x0003e20000100800 */
[----:B------:R-:W-:-:S02]  /*1370*/  SHF.R.S32.HI R202, RZ, 0x1f, R23 ;  /* 0x0000001fffca7819 */ /* 0x000fc40000011417 */
[----:B------:R-:W-:Y:S01]  /*1380*/  SHF.R.S32.HI R201, RZ, 0x1f, R22 ;  /* 0x0000001fffc97819 */ /* 0x000fe20000011416 */
[----:B------:R-:W-:Y:S01]  /*1390*/  STL [R1+0x78], R24 ;  /* 0x0000781801007387 */ /* 0x000fe20000100800 */
[----:B------:R-:W-:Y:S02]  /*13a0*/  SHF.R.S32.HI R200, RZ, 0x1f, R192 ;  /* 0x0000001fffc87819 */ /* 0x000fe400000114c0 */
[----:B0-----:R-:W-:Y:S01]  /*13b0*/  SHF.R.S32.HI R26, RZ, 0x1f, R26 ;  /* 0x0000001fff1a7819 */ /* 0x001fe2000001141a */
[----:B------:R0:W-:Y:S01]  /*13c0*/  STL [R1+0x74], R21 ;  /* 0x0000741501007387 */ /* 0x0001e20000100800 */
[----:B------:R-:W-:Y:S02]  /*13d0*/  SHF.R.S32.HI R199, RZ, 0x3, R199 ;  /* 0x00000003ffc77819 */ /* 0x000fe400000114c7 */
[----:B-1----:R-:W-:Y:S01]  /*13e0*/  SHF.R.S32.HI R25, RZ, 0x1f, R25 ;  /* 0x0000001fff197819 */ /* 0x002fe20000011419 */
        /* <DEDUP_REMOVED lines=16> */
[----:B------:R2:W-:Y:S01]  /*14f0*/  STL [R1+0x4c], R3 ;  /* 0x00004c0301007387 */ /* 0x0005e20000100800 */
[----:B0-----:R-:W-:-:S03]  /*1500*/  SHF.R.S32.HI R5, RZ, 0x1f, R5 ;  /* 0x0000001fff057819 */ /* 0x001fc60000011405 */
[----:B------:R-:W-:Y:S01]  /*1510*/  STL [R1+0x104], R33 ;  /* 0x0001042101007387 */ /* 0x000fe20000100800 */
[----:B-1----:R-:W-:-:S03]  /*1520*/  SHF.R.S32.HI R6, RZ, 0x1f, R32 ;  /* 0x0000001fff067819 */ /* 0x002fc60000011420 */
[----:B------:R0:W-:Y:S01]  /*1530*/  STL [R1+0x48], R0 ;  /* 0x0000480001007387 */ /* 0x0001e20000100800 */
[----:B--2---:R-:W-:-:S03]  /*1540*/  SHF.R.S32.HI R3, RZ, 0x1f, R3 ;  /* 0x0000001fff037819 */ /* 0x004fc60000011403 */
[----:B------:R1:W-:Y:S04]  /*1550*/  STL [R1+0x100], R6 ;  /* 0x0001000601007387 */ /* 0x0003e80000100800 */
[----:B------:R-:W-:Y:S01]  /*1560*/  STL [R1+0xfc], R31 ;  /* 0x0000fc1f01007387 */ /* 0x000fe20000100800 */
[----:B0-----:R-:W-:Y:S02]  /*1570*/  SHF.R.S32.HI R0, RZ, 0x1f, R0 ;  /* 0x0000001fff007819 */ /* 0x001fe40000011400 */
[----:B-1----:R-:W-:-:S05]  /*1580*/  SHF.R.S32.HI R6, RZ, 0x1f, R30 ;  /* 0x0000001fff067819 */ /* 0x002fca000001141e */
        /* <DEDUP_REMOVED lines=21> */
[----:B------:R-:W-:Y:S04]  /*16e0*/  STL [R1+0xb8], R5 ;  /* 0x0000b80501007387 */ /* 0x000fe80000100800 */
[----:B------:R0:W-:Y:S04]  /*16f0*/  STL [R1+0xb4], R3 ;  /* 0x0000b40301007387 */ /* 0x0001e80000100800 */
[----:B------:R1:W-:Y:S04]  /*1700*/  STL [R1+0xb0], R0 ;  /* 0x0000b00001007387 */ /* 0x0003e80000100800 */
[----:B------:R2:W-:Y:S01]  /*1710*/  STL [R1+0x114], R4 ;  /* 0x0001140401007387 */ /* 0x0005e20000100800 */
[----:B0-----:R-:W-:Y:S01]  /*1720*/  LEA R3, R9, UR60, 0x1 ;  /* 0x0000003c09037c11 */ /* 0x001fe2000f8e08ff */
[----:B-1----:R-:W-:-:S05]  /*1730*/  IMAD R0, R2, 0x8, R13 ;  /* 0x0000000802007824 */ /* 0x002fca00078e020d */
[----:B------:R2:W-:Y:S04]  /*1740*/  STL [R1+0x11c], R0 ;  /* 0x00011c0001007387 */ /* 0x0005e80000100800 */
[----:B------:R2:W-:Y:S02]  /*1750*/  STL [R1+0x10c], R3 ;  /* 0x00010c0301007387 */ /* 0x0005e40000100800 */
.L_x_3939:
[----:B0-----:R-:W0:Y:S01]  /*1760*/  LDC.64 R226, c[0x0][0xc88] ;  /* 0x00032200ffe27b82 */ /* 0x001e220000000a00 */
[----:B------:R-:W-:Y:S01]  /*1770*/  ULDC.64 UR4, c[0x0][0xa28] ;  /* 0x00028a0000047ab9 */ /* 0x000fe20000000a00 */
[----:B------:R-:W-:Y:S01]  /*1780*/  ULDC.64 UR8, c[0x0][0xa18] ;  /* 0x0002860000087ab9 */ /* 0x000fe20000000a00 */
[----:B------:R-:W-:Y:S01]  /*1790*/  ULDC.64 UR6, c[0x0][0xa08] ;  /* 0x0002820000067ab9 */ /* 0x000fe20000000a00 */
[----:B0-----:R-:W-:-:S06]  /*17a0*/  IMAD.WIDE R226, R135, 0x4, R226 ;  /* 0x0000000487e27825 */ /* 0x001fcc00078e02e2 */
[----:B--2---:R-:W2:Y:S01]  /*17b0*/  LDG.E R226, desc[UR48][R226.64] ;  /* 0x00000030e2e27981 */ /* 0x004ea2000c1e1900 */
[----:B------:R-:W-:Y:S01]  /*17c0*/  ISETP.NE.U32.AND P2, PT, RZ, UR4, PT ;  /* 0x00000004ff007c0c */ /* 0x000fe2000bf45070 */
[----:B-----5:R-:W-:Y:S01]  /*17d0*/  IMAD.MOV.U32 R121, RZ, RZ, RZ ;  /* 0x000000ffff797224 */ /* 0x020fe200078e00ff */
[----:B------:R-:W-:Y:S02]  /*17e0*/  ISETP.NE.U32.AND P1, PT, RZ, UR8, PT ;  /* 0x00000008ff007c0c */ /* 0x000fe4000bf25070 */
[----:B------:R-:W-:Y:S02]  /*17f0*/  ISETP.NE.AND.EX P2, PT, RZ, UR5, PT, P2 ;  /* 0x00000005ff007c0c */ /* 0x000fe4000bf45320 */
[----:B------:R-:W-:Y:S02]  /*1800*/  ISETP.NE.AND.EX P1, PT, RZ, UR9, PT, P1 ;  /* 0x00000009ff007c0c */ /* 0x000fe4000bf25310 */
[----:B------:R-:W-:Y:S02]  /*1810*/  ISETP.NE.U32.AND P0, PT, RZ, UR6, PT ;  /* 0x00000006ff007c0c */ /* 0x000fe4000bf05070 */
[----:B---3--:R-:W-:-:S02]  /*1820*/  MOV R9, RZ ;  /* 0x000000ff00097202 */ /* 0x008fc40000000f00 */
[----:B------:R-:W-:Y:S02]  /*1830*/  ISETP.NE.AND.EX P0, PT, RZ, UR7, PT, P0 ;  /* 0x00000007ff007c0c */ /* 0x000fe4000bf05300 */
[----:B--2---:R-:W-:Y:S01]  /*1840*/  SHF.R.S32.HI R0, RZ, 0x1f, R226 ;  /* 0x0000001fff007819 */ /* 0x004fe200000114e2 */
[C---:B------:R-:W-:Y:S02]  /*1850*/  IMAD.SHL.U32 R227, R226.reuse, 0x4, RZ ;  /* 0x00000004e2e37824 */ /* 0x040fe400078e00ff */
[C---:B------:R-:W-:Y:S02]  /*1860*/  @P2 LEA R4, P3, R226.reuse, UR4, 0x2 ;  /* 0x00000004e2042c11 */ /* 0x040fe4000f8610ff */
[C-C-:B------:R-:W-:Y:S01]  /*1870*/  SHF.L.U64.HI R228, R226.reuse, 0x2, R0.reuse ;  /* 0x00000002e2e47819 */ /* 0x140fe20000010200 */
[----:B------:R0:W-:Y:S01]  /*1880*/  STL [R1+0xa8], R0 ;  /* 0x0000a80001007387 */ /* 0x0001e20000100800 */
[----:B----4-:R-:W-:Y:S01]  /*1890*/  @P2 LEA.HI.X R5, R226, UR5, R0, 0x2, P3 ;  /* 0x00000005e2052c11 */ /* 0x010fe200098f1400 */
[----:B------:R-:W-:Y:S01]  /*18a0*/  ULDC UR4, c[0x0][0x288] ;  /* 0x0000a20000047ab9 */ /* 0x000fe20000000800 */
[----:B------:R-:W-:-:S03]  /*18b0*/  IADD3 R2, P4, R227, UR6, RZ ;  /* 0x00000006e3027c10 */ /* 0x000fc6000ff9e0ff */
[----:B------:R1:W5:Y:S01]  /*18c0*/  @P2 LDG.E R9, desc[UR48][R4.64] ;  /* 0x0000003004092981 */ /* 0x000362000c1e1900 */
[----:B------:R-:W-:Y:S01]  /*18d0*/  @P1 IADD3 R6, P2, R227, UR8, RZ ;  /* 0x00000008e3061c10 */ /* 0x000fe2000ff5e0ff */
[----:B------:R-:W-:Y:S01]  /*18e0*/  IMAD.U32 R136, RZ, RZ, UR4 ;  /* 0x00000004ff887e24 */ /* 0x000fe2000f8e00ff */
[C---:B------:R-:W-:Y:S01]  /*18f0*/  IADD3.X R3, R228.reuse, UR7, RZ, P4, !PT ;  /* 0x00000007e4037c10 */ /* 0x040fe2000a7fe4ff */
[----:B------:R2:W-:Y:S01]  /*1900*/  STL [R1+0x4], R133 ;  /* 0x0000048501007387 */ /* 0x0005e20000100800 */
[----:B------:R-:W-:Y:S01]  /*1910*/  @P1 IADD3.X R7, R228, UR9, RZ, P2, !PT ;  /* 0x00000009e4071c10 */ /* 0x000fe200097fe4ff */
[----:B------:R-:W-:Y:S01]  /*1920*/  ULDC.64 UR4, c[0x0][0x418] ;  /* 0x0001060000047ab9 */ /* 0x000fe20000000a00 */
[----:B------:R-:W-:Y:S01]  /*1930*/  ULDC.64 UR8, c[0x0][0xa20] ;  /* 0x0002880000087ab9 */ /* 0x000fe20000000a00 */
[----:B------:R2:W5:Y:S04]  /*1940*/  @P0 LDG.E R121, desc[UR48][R2.64] ;  /* 0x0000003002790981 */ /* 0x000568000c1e1900 */
[----:B------:R2:W5:Y:S01]  /*1950*/  @P1 LDG.E R136, desc[UR48][R6.64] ;  /* 0x0000003006881981 */ /* 0x000562000c1e1900 */
[----:B------:R-:W-:Y:S01]  /*1960*/  UISETP.NE.U32.AND UP0, UPT, UR4, URZ, UPT ;  /* 0x0000003f0400728c */ /* 0x000fe2000bf05070 */
[----:B-1----:R-:W-:-:S02]  /*1970*/  LOP3.LUT R4, R134, 0xff000000, RZ, 0xc0, !PT ;  /* 0xff00000086047812 */ /* 0x002fc400078ec0ff */
[----:B------:R-:W-:Y:S01]  /*1980*/  ULDC UR4, c[0x0][0x424] ;  /* 0x0001090000047ab9 */ /* 0x000fe20000000800 */
[----:B------:R-:W-:Y:S01]  /*1990*/  UISETP.NE.AND.EX UP0, UPT, UR5, URZ, UPT, UP0 ;  /* 0x0000003f0500728c */ /* 0x000fe2000bf05300 */
[----:B------:R-:W-:Y:S02]  /*19a0*/  ISETP.NE.U32.AND P2, PT, RZ, UR8, PT ;  /* 0x00000008ff007c0c */ /* 0x000fe4000bf45070 */
[----:B------:R-:W-:Y:S01]  /*19b0*/  ULDC UR5, c[0x0][0x2f0] ;  /* 0x0000bc0000057ab9 */ /* 0x000fe20000000800 */
[----:B------:R-:W-:Y:S01]  /*19c0*/  USEL UR4, UR4, 0x1, UP0 ;  /* 0x0000000104047887 */ /* 0x000fe20008000000 */
[----:B0-----:R-:W-:Y:S02]  /*19d0*/  LOP3.LUT R0, R134, 0xff0000, RZ, 0xc0, !PT ;  /* 0x00ff000086007812 */ /* 0x001fe400078ec0ff */
[----:B------:R-:W-:Y:S01]  /*19e0*/  SHF.R.U32.HI R5, RZ, 0x8, R4 ;  /* 0x00000008ff057819 */ /* 0x000fe20000011604 */
[----:B------:R-:W-:Y:S01]  /*19f0*/  UIMAD UR4, UR4, UR5, URZ ;  /* 0x00000005040472a4 */ /* 0x000fe2000f8e023f */
[----:B------:R-:W-:-:S02]  /*1a00*/  ISETP.NE.AND.EX P2, PT, RZ, UR9, PT, P2 ;  /* 0x00000009ff007c0c */ /* 0x000fc4000bf45320 */
[----:B------:R-:W-:Y:S01]  /*1a10*/  ULDC UR5, c[0x0][0x348] ;  /* 0x0000d20000057ab9 */ /* 0x000fe20000000800 */
[----:B------:R-:W-:Y:S02]  /*1a20*/  LEA.HI R225, R0, R5, RZ, 0x10 ;  /* 0x0000000500e17211 */ /* 0x000fe400078f80ff */
[----:B------:R-:W-:Y:S01]  /*1a30*/  LOP3.LUT R195, R134, 0xffff, RZ, 0xc0, !PT ;  /* 0x0000ffff86c37812 */ /* 0x000fe200078ec0ff */
[----:B--2---:R-:W-:Y:S07]  /*1a40*/  @P1 BRA `(.L_x_3718) ;  /* 0x0000000000241947 */ /* 0x004fee0003800000 */
        /* <DEDUP_REMOVED lines=9> */
.L_x_3718:
[----:B------:R-:W-:Y:S01]  /*1ae0*/  MOV R24, UR5 ;  /* 0x0000000500187c02 */ /* 0x000fe20008000f00 */
[----:B------:R-:W-:Y:S01]  /*1af0*/  IMAD.U32 R26, RZ, RZ, UR4 ;  /* 0x00000004ff1a7e24 */ /* 0x000fe2000f8e00ff */
[----:B------:R-:W-:Y:S06]  /*1b00*/  @!P2 BRA `(.L_x_3719) ;  /* 0x000000000010a947 */ /* 0x000fec0003800000 */
[----:B------:R-:W-:-:S04]  /*1b10*/  IADD3 R26, P0, R227, UR8, RZ ;  /* 0x00000008e31a7c10 */ /* 0x000fc8000ff1e0ff */
[----:B------:R-:W-:-:S05]  /*1b20*/  IADD3.X R27, R228, UR9, RZ, P0, !PT ;  /* 0x00000009e41b7c10 */ /* 0x000fca00087fe4ff */
[----:B------:R0:W5:Y:S01]  /*1b30*/  LDG.E R26, desc[UR48][R26.64] ;  /* 0x000000301a1a7981 */ /* 0x000162000c1e1900 */
[----:B------:R-:W-:Y:S05]  /*1b40*/  BRA `(.L_x_3720) ;  /* 0x0000000000107947 */ /* 0x000fea0003800000 */
.L_x_3719:
[----:B------:R-:W-:Y:S05]  /*1b50*/  @!P0 BRA `(.L_x_3720) ;  /* 0x00000000000c8947 */ /* 0x000fea0003800000 */
[----:B------:R-:W2:Y:S04]  /*1b60*/  LDG.E R5, desc[UR48][R2.64] ;  /* 0x0000003002057981 */ /* 0x000ea8000c1e1900 */
[----:B------:R-:W2:Y:S02]  /*1b70*/  LDG.E R26, desc[UR48][R2.64+0x4] ;  /* 0x00000430021a7981 */ /* 0x000ea4000c1e1900 */
[----:B--2---:R-:W-:-:S07]  /*1b80*/  IMAD.IADD R26, R26, 0x1, -R5 ;  /* 0x000000011a1a7824 */ /* 0x004fce00078e0a05 */
.L_x_3720:
[----:B------:R-:W-:Y:S01]  /*1b90*/  ULDC.64 UR4, c[0x0][0xa10] ;  /* 0x0002840000047ab9 */ /* 0x000fe20000000a00 */
[----:B------:R-:W2:Y:S01]  /*1ba0*/  LDL.LU R25, [R1] ;  /* 0x0000000001197983 */ /* 0x000ea20000300800 */
[----:B------:R-:W-:-:S04]  /*1bb0*/  ISETP.NE.U32.AND P0, PT, RZ, UR4, PT ;  /* 0x00000004ff007c0c */ /* 0x000fc8000bf05070 */
[----:B------:R-:W-:Y:S01]  /*1bc0*/  ISETP.NE.AND.EX P0, PT, RZ, UR5, PT, P0 ;  /* 0x00000005ff007c0c */ /* 0x000fe2000bf05300 */
[----:B------:R-:W-:-:S12]  /*1bd0*/  ULDC.64 UR4, c[0x0][0xa30] ;  /* 0x00028c0000047ab9 */ /* 0x000fd80000000a00 */
[----:B------:R-:W1:Y:S02]  /*1be0*/  @P0 LDC.64 R2, c[0x0][0xa10] ;  /* 0x00028400ff020b82 */ /* 0x000e640000000a00 */
[----:B-1----:R-:W-:-:S05]  /*1bf0*/  @P0 IMAD.WIDE R2, R226, 0x4, R2 ;  /* 0x00000004e2020825 */ /* 0x002fca00078e0202 */
[----:B------:R-:W3:Y:S04]  /*1c00*/  @P0 LDG.E R0, desc[UR48][R2.64] ;  /* 0x0000003002000981 */ /* 0x000ee8000c1e1900 */
[----:B------:R-:W3:Y:S01]  /*1c10*/  @P0 LDG.E R7, desc[UR48][R2.64+0x4] ;  /* 0x0000043002070981 */ /* 0x000ee2000c1e1900 */
[----:B------:R-:W-:Y:S01]  /*1c20*/  ISETP.NE.U32.AND P1, PT, RZ, UR4, PT ;  /* 0x00000004ff007c0c */ /* 0x000fe2000bf25070 */
[----:B-----5:R-:W-:-:S03]  /*1c30*/  IMAD.MOV.U32 R131, RZ, RZ, R26 ;  /* 0x000000ffff837224 */ /* 0x020fc600078e001a */
[----:B------:R-:W-:-:S13]  /*1c40*/  ISETP.NE.AND.EX P1, PT, RZ, UR5, PT, P1 ;  /* 0x00000005ff007c0c */ /* 0x000fda000bf25310 */
[----:B------:R-:W-:-:S04]  /*1c50*/  @P1 IADD3 R4, P2, R227, UR4, RZ ;  /* 0x00000004e3041c10 */ /* 0x000fc8000ff5e0ff */
[----:B------:R-:W-:-:S05]  /*1c60*/  @P1 IADD3.X R5, R228, UR5, RZ, P2, !PT ;  /* 0x00000005e4051c10 */ /* 0x000fca00097fe4ff */
[----:B------:R1:W5:Y:S01]  /*1c70*/  @P1 LDG.E R131, desc[UR48][R4.64] ;  /* 0x0000003004831981 */ /* 0x000362000c1e1900 */
[----:B------:R-:W-:Y:S01]  /*1c80*/  IADD3 R9, R26, -R9, RZ ;  /* 0x800000091a097210 */ /* 0x000fe20007ffe0ff */
[----:B------:R-:W-:Y:S01]  /*1c90*/  BSSY B0, `(.L_x_3721) ;  /* 0x000002e000007945 */ /* 0x000fe20003800000 */
[----:B------:R-:W-:Y:S02]  /*1ca0*/  LOP3.LUT R11, R225, 0xff, RZ, 0xc0, !PT ;  /* 0x000000ffe10b7812 */ /* 0x000fe400078ec0ff */
[----:B------:R-:W-:-:S03]  /*1cb0*/  SHF.R.U32.HI R225, RZ, 0x10, R225 ;  /* 0x00000010ffe17819 */ /* 0x000fc600000116e1 */
[----:B------:R1:W-:Y:S01]  /*1cc0*/  STL [R1+0x40], R11 ;  /* 0x0000400b01007387 */ /* 0x0003e20000100800 */
[----:B--2---:R-:W-:Y:S01]  /*1cd0*/  LOP3.LUT R25, R25, 0xfffffff7, RZ, 0xc0, !PT ;  /* 0xfffffff719197812 */ /* 0x004fe200078ec0ff */
[----:B---3--:R-:W-:-:S04]  /*1ce0*/  @P0 IMAD.IADD R24, R7, 0x1, -R0 ;  /* 0x0000000107180824 */ /* 0x008fc800078e0a00 */
[----:B------:R-:W-:-:S04]  /*1cf0*/  IMAD.IADD R137, R9, 0x1, R24 ;  /* 0x0000000109897824 */ /* 0x000fc800078e0218 */
[C---:B------:R-:W-:Y:S01]  /*1d00*/  VIADD R0, R137.reuse, 0x5f ;  /* 0x0000005f89007836 */ /* 0x040fe20000000000 */
[----:B------:R-:W-:-:S03]  /*1d10*/  ISETP.GE.AND P3, PT, R137, 0x1, PT ;  /* 0x000000018900780c */ /* 0x000fc60003f66270 */
[----:B------:R-:W-:-:S05]  /*1d20*/  IMAD.HI R0, R0, 0x2aaaaaab, RZ ;  /* 0x2aaaaaab00007827 */ /* 0x000fca00078e02ff */
[----:B------:R-:W-:-:S04]  /*1d30*/  SHF.R.U32.HI R135, RZ, 0x1f, R0 ;  /* 0x0000001fff877819 */ /* 0x000fc80000011600 */
[----:B------:R-:W-:Y:S02]  /*1d40*/  LEA.HI.SX32 R135, R0, R135, 0x1c ;  /* 0x0000008700877211 */ /* 0x000fe400078fe2ff */
[----:B------:R-:W-:Y:S02]  /*1d50*/  @P3 LOP3.LUT R25, R25, 0x8, RZ, 0xfc, !PT ;  /* 0x0000000819193812 */ /* 0x000fe400078efcff */
[----:B------:R-:W-:-:S03]  /*1d60*/  MOV R0, RZ ;  /* 0x000000ff00007202 */ /* 0x000fc60000000f00 */
[----:B------:R1:W-:Y:S01]  /*1d70*/  STL [R1], R25 ;  /* 0x0000001901007387 */ /* 0x0003e20000100800 */
[----:B------:R-:W-:Y:S05]  /*1d80*/  @!P3 BRA `(.L_x_3722) ;  /* 0x000000000078b947 */ /* 0x000fea0003800000 */
[----:B------:R-:W-:Y:S01]  /*1d90*/  ISETP.NE.AND P0, PT, R225, RZ, PT ;  /* 0x000000ffe100720c */ /* 0x000fe20003f05270 */
[----:B------:R-:W-:-:S03]  /*1da0*/  ULDC UR4, c[0x0][0x9f0] ;  /* 0x00027c0000047ab9 */ /* 0x000fc60000000800 */
[----:B------:R-:W-:-:S04]  /*1db0*/  SEL R6, R225, UR4, P0 ;  /* 0x00000004e1067c07 */ /* 0x000fc80008000000 */
[-C--:B-1----:R-:W-:Y:S02]  /*1dc0*/  IABS R5, R6.reuse ;  /* 0x0000000600057213 */ /* 0x082fe40000000000 */
[----:B------:R-:W-:Y:S02]  /*1dd0*/  IADD3 R0, R135, -0x1, R6 ;  /* 0xffffffff87007810 */ /* 0x000fe40007ffe006 */
[----:B------:R-:W1:Y:S01]  /*1de0*/  I2F.RP R4, R5 ;  /* 0x0000000500047306 */ /* 0x000e620000209400 */
[----:B------:R-:W-:-:S05]  /*1df0*/  IABS R10, R6 ;  /* 0x00000006000a7213 */ /* 0x000fca0000000000 */
[----:B------:R-:W-:Y:S02]  /*1e00*/  IMAD.MOV R10, RZ, RZ, -R10 ;  /* 0x000000ffff0a7224 */ /* 0x000fe400078e0a0a */
[----:B-1----:R-:W1:Y:S02]  /*1e10*/  MUFU.RCP R4, R4 ;  /* 0x0000000400047308 */ /* 0x002e640000001000 */
[----:B-1----:R-:W-:Y:S01]  /*1e20*/  VIADD R2, R4, 0xffffffe ;  /* 0x0ffffffe04027836 */ /* 0x002fe20000000000 */
[----:B------:R-:W-:Y:S02]  /*1e30*/  IABS R4, R0 ;  /* 0x0000000000047213 */ /* 0x000fe40000000000 */
[----:B------:R-:W-:-:S03]  /*1e40*/  LOP3.LUT R0, R0, R6, RZ, 0x3c, !PT ;  /* 0x0000000600007212 */ /* 0x000fc600078e3cff */
[----:B------:R1:W2:Y:S01]  /*1e50*/  F2I.FTZ.U32.TRUNC.NTZ R3, R2 ;  /* 0x0000000200037305 */ /* 0x0002a2000021f000 */
[----:B------:R-:W-:Y:S02]  /*1e60*/  ISETP.GE.AND P2, PT, R0, RZ, PT ;  /* 0x000000ff0000720c */ /* 0x000fe40003f46270 */
[----:B-1----:R-:W-:Y:S01]  /*1e70*/  MOV R2, RZ ;  /* 0x000000ff00027202 */ /* 0x002fe20000000f00 */
[----:B--2---:R-:W-:-:S04]  /*1e80*/  IMAD.MOV R8, RZ, RZ, -R3 ;  /* 0x000000ffff087224 */ /* 0x004fc800078e0a03 */
        /* <DEDUP_REMOVED lines=14> */
.L_x_3722:
[----:B------:R-:W-:Y:S05]  /*1f70*/  BSYNC B0 ;  /* 0x0000000000007941 */ /* 0x000fea0003800000 */
.L_x_3721:
[----:B------:R-:W-:Y:S01]  /*1f80*/  IMAD R2, R11, R0, RZ ;  /* 0x000000000b027224 */ /* 0x000fe200078e02ff */
[----:B------:R-:W-:-:S04]  /*1f90*/  PLOP3.LUT P2, PT, PT, PT, PT, 0x80, 0x0 ;  /* 0x000000000000781c */ /* 0x000fc80003f4f070 */
[C---:B------:R-:W-:Y:S01]  /*1fa0*/  VIADDMNMX R0, R2.reuse, R0, R135, PT ;  /* 0x0000000002007246 */ /* 0x040fe20003800187 */
[----:B------:R-:W-:-:S04]  /*1fb0*/  IMAD R2, R2, 0x60, -R9 ;  /* 0x0000006002027824 */ /* 0x000fc800078e0a09 */
[----:B------:R-:W-:Y:S01]  /*1fc0*/  IMAD R3, R0, 0x60, -R9 ;  /* 0x0000006000037824 */ /* 0x000fe200078e0a09 */
[----:B------:R-:W-:-:S04]  /*1fd0*/  VIMNMX R2, RZ, R2, !PT ;  /* 0x00000002ff027248 */ /* 0x000fc80007fe0100 */
[----:B-1----:R-:W-:-:S04]  /*1fe0*/  VIMNMX R5, R3, R24, PT ;  /* 0x0000001803057248 */ /* 0x002fc80003fe0100 */
[----:B------:R-:W-:Y:S01]  /*1ff0*/  ISETP.GT.AND P0, PT, R5, R2, PT ;  /* 0x000000020500720c */ /* 0x000fe20003f04270 */
[----:B------:R-:W-:-:S05]  /*2000*/  IMAD.WIDE.U32 R2, R2, -0x55555555, RZ ;  /* 0xaaaaaaab02027825 */ /* 0x000fca00078e00ff */
[----:B------:R-:W-:-:S04]  /*2010*/  SHF.R.U32.HI R119, RZ, 0x6, R3 ;  /* 0x00000006ff777819 */ /* 0x000fc80000011603 */
[----:B------:R-:W-:-:S03]  /*2020*/  MOV R2, R119 ;  /* 0x0000007700027202 */ /* 0x000fc60000000f00 */
[----:B------:R-:W-:-:S04]  /*2030*/  @P0 VIADD R0, R5, 0x5f ;  /* 0x0000005f05000836 */ /* 0x000fc80000000000 */
[----:B------:R-:W-:-:S05]  /*2040*/  @P0 IMAD.HI R0, R0, 0x2aaaaaab, RZ ;  /* 0x2aaaaaab00000827 */ /* 0x000fca00078e02ff */
[----:B------:R-:W-:-:S04]  /*2050*/  @P0 SHF.R.U32.HI R3, RZ, 0x1f, R0 ;  /* 0x0000001fff030819 */ /* 0x000fc80000011600 */
[----:B------:R-:W-:-:S04]  /*2060*/  @P0 LEA.HI.SX32 R2, R0, R3, 0x1c ;  /* 0x0000000300020211 */ /* 0x000fc800078fe2ff */
        /* <DEDUP_REMOVED lines=12> */
[----:B------:R-:W1:Y:S01]  /*2130*/  LDC.64 R14, c[0x4][R14] ;  /* 0x010000000e0e7b82 */ /* 0x000e620000000a00 */
        /* <DEDUP_REMOVED lines=8> */
[----:B01---5:R-:W-:Y:S05]  /*21c0*/  CALL.ABS.NOINC R14 ;  /* 0x000000000e007343 */ /* 0x023fea0003c00000 */
.L_x_3725:
[----:B------:R-:W-:Y:S05]  /*21d0*/  BSYNC B6 ;  /* 0x0000000000067941 */ /* 0x000fea0003800000 */
.L_x_3724:
        /* <DEDUP_REMOVED lines=19> */
[----:B01---5:R-:W-:Y:S05]  /*2310*/  CALL.ABS.NOINC R14 ;  /* 0x000000000e007343 */ /* 0x023fea0003c00000 */
.L_x_3727:
[----:B------:R-:W-:Y:S05]  /*2320*/  BSYNC B6 ;  /* 0x0000000000067941 */ /* 0x000fea0003800000 */
.L_x_3726:
[----:B------:R-:W-:Y:S01]  /*2330*/  ULDC.64 UR4, c[0x0][0x9f8] ;  /* 0x00027e0000047ab9 */ /* 0x000fe20000000a00 */
[----:B------:R-:W-:Y:S01]  /*2340*/  IMAD.MOV.U32 R0, RZ, RZ, R226 ;  /* 0x000000ffff007224 */ /* 0x000fe200078e00e2 */
[----:B------:R-:W-:Y:S01]  /*2350*/  ISETP.NE.U32.AND P0, PT, RZ, UR4, PT ;  /* 0x00000004ff007c0c */ /* 0x000fe2000bf05070 */
[----:B------:R-:W2:Y:S01]  /*2360*/  LDL R14, [R1+0xa4] ;  /* 0x0000a400010e7983 */ /* 0x000ea20000100800 */
[----:B------:R-:W1:Y:S01]  /*2370*/  LDC.64 R92, c[0x0][0x3f8] ;  /* 0x0000fe00ff5c7b82 */ /* 0x000e620000000a00 */
[----:B------:R-:W-:Y:S01]  /*2380*/  IMAD.MOV.U32 R20, RZ, RZ, R25 ;  /* 0x000000ffff147224 */ /* 0x000fe200078e0019 */
[----:B------:R-:W-:-:S06]  /*2390*/  ISETP.NE.AND.EX P0, PT, RZ, UR5, PT, P0 ;  /* 0x00000005ff007c0c */ /* 0x000fcc000bf05300 */
[----:B------:R-:W3:Y:S07]  /*23a0*/  LDC R21, c[0x0][0x3f4] ;  /* 0x0000fd00ff157b82 */ /* 0x000eee0000000800 */
[----:B------:R-:W-:Y:S01]  /*23b0*/  @P0 IADD3 R4, P1, R227, UR4, RZ ;  /* 0x00000004e3040c10 */ /* 0x000fe2000ff3e0ff */
[----:B------:R-:W-:Y:S01]  /*23c0*/  ULDC UR4, c[0x0][0x2f4] ;  /* 0x0000bd0000047ab9 */ /* 0x000fe20000000800 */
[----:B------:R-:W4:Y:S02]  /*23d0*/  LDC.64 R86, c[0x0][0x408] ;  /* 0x00010200ff567b82 */ /* 0x000f240000000a00 */
[----:B------:R-:W-:-:S05]  /*23e0*/  @P0 IADD3.X R5, R228, UR5, RZ, P1, !PT ;  /* 0x00000005e4050c10 */ /* 0x000fca0008ffe4ff */
[----:B------:R0:W2:Y:S01]  /*23f0*/  @P0 LDG.E R0, desc[UR48][R4.64] ;  /* 0x0000003004000981 */ /* 0x0000a2000c1e1900 */
[----:B------:R-:W-:Y:S02]  /*2400*/  ISETP.GE.AND P1, PT, R194, UR4, PT ;  /* 0x00000004c2007c0c */ /* 0x000fe4000bf26270 */
[----:B------:R-:W-:Y:S02]  /*2410*/  ISETP.GE.AND P0, PT, R16, UR4, PT ;  /* 0x0000000410007c0c */ /* 0x000fe4000bf06270 */
[----:B------:R-:W-:Y:S02]  /*2420*/  SEL R6, RZ, 0xffffffff, P1 ;  /* 0xffffffffff067807 */ /* 0x000fe40000800000 */
[----:B------:R-:W-:Y:S02]  /*2430*/  SEL R3, RZ, 0x1, P0 ;  /* 0x00000001ff037807 */ /* 0x000fe40000000000 */
[----:B------:R-:W-:Y:S01]  /*2440*/  SHF.R.S32.HI R7, RZ, 0x1f, R203 ;  /* 0x0000001fff077819 */ /* 0x000fe200000114cb */
[----:B------:R-:W-:Y:S01]  /*2450*/  IMAD.SHL.U32 R6, R6, 0x2, RZ ;  /* 0x0000000206067824 */ /* 0x000fe200078e00ff */
[----:B------:R-:W-:-:S02]  /*2460*/  ISETP.GE.AND P0, PT, R193, UR4, PT ;  /* 0x00000004c1007c0c */ /* 0x000fc4000bf06270 */
[----:B------:R-:W-:Y:S02]  /*2470*/  ISETP.GE.AND P1, PT, R23, UR4, PT ;  /* 0x0000000417007c0c */ /* 0x000fe4000bf26270 */
[----:B------:R-:W-:Y:S01]  /*2480*/  LOP3.LUT R3, R6, 0x2, R3, 0xe2, !PT ;  /* 0x0000000206037812 */ /* 0x000fe200078ee203 */
[----:B-1----:R-:W-:Y:S01]  /*2490*/  IMAD R6, R7, R92, RZ ;  /* 0x0000005c07067224 */ /* 0x002fe200078e02ff */
[----:B------:R-:W-:Y:S02]  /*24a0*/  ISETP.GE.AND P2, PT, R22, UR4, PT ;  /* 0x0000000416007c0c */ /* 0x000fe4000bf46270 */
[----:B0-----:R-:W-:Y:S02]  /*24b0*/  SEL R4, RZ, 0x4, P0 ;  /* 0x00000004ff047807 */ /* 0x001fe40000000000 */
[----:B------:R-:W-:Y:S01]  /*24c0*/  SEL R5, RZ, 0x8, P1 ;  /* 0x00000008ff057807 */ /* 0x000fe20000800000 */
[----:B------:R-:W-:Y:S01]  /*24d0*/  IMAD R9, R203, R93, R6 ;  /* 0x0000005dcb097224 */ /* 0x000fe200078e0206 */
[----:B------:R-:W-:-:S02]  /*24e0*/  SEL R6, RZ, 0x10, P2 ;  /* 0x00000010ff067807 */ /* 0x000fc40001000000 */
[----:B------:R-:W-:Y:S01]  /*24f0*/  LOP3.LUT R3, R5, R3, R4, 0xfe, !PT ;  /* 0x0000000305037212 */ /* 0x000fe200078efe04 */
[----:B----4-:R-:W-:Y:S01]  /*2500*/  IMAD R4, R7, R86, RZ ;  /* 0x0000005607047224 */ /* 0x010fe200078e02ff */
[-C--:B---3--:R-:W-:Y:S02]  /*2510*/  ISETP.GE.AND P0, PT, R16, R21.reuse, PT ;  /* 0x000000151000720c */ /* 0x088fe40003f06270 */
[----:B------:R-:W-:Y:S02]  /*2520*/  SHF.R.S32.HI R197, RZ, 0x1f, R196 ;  /* 0x0000001fffc57819 */ /* 0x000fe400000114c4 */
[----:B------:R-:W-:Y:S02]  /*2530*/  ISETP.GE.AND P1, PT, R194, R21, PT ;  /* 0x00000015c200720c */ /* 0x000fe40003f26270 */
[----:B------:R-:W-:Y:S01]  /*2540*/  LOP3.LUT R6, R3, R6, RZ, 0xfc, !PT ;  /* 0x0000000603067212 */ /* 0x000fe200078efcff */
[----:B------:R-:W-:Y:S01]  /*2550*/  IMAD R7, R203, R87, R4 ;  /* 0x00000057cb077224 */ /* 0x000fe200078e0204 */
[----:B------:R-:W-:Y:S01]  /*2560*/  ISETP.GE.AND P3, PT, R193, R21, PT ;  /* 0x00000015c100720c */ /* 0x000fe20003f66270 */
[----:B------:R-:W-:Y:S01]  /*2570*/  IMAD.WIDE.U32 R88, R203, R86, R16 ;  /* 0x00000056cb587225 */ /* 0x000fe200078e0010 */
[----:B------:R-:W-:-:S02]  /*2580*/  SEL R3, R21, RZ, P0 ;  /* 0x000000ff15037207 */ /* 0x000fc40000000000 */
[----:B------:R-:W-:Y:S01]  /*2590*/  SEL R5, R21, RZ, P1 ;  /* 0x000000ff15057207 */ /* 0x000fe20000800000 */
[----:B------:R-:W-:Y:S01]  /*25a0*/  IMAD.WIDE.U32 R90, R203, R86, R196 ;  /* 0x00000056cb5a7225 */ /* 0x000fe200078e00c4 */
[----:B------:R-:W-:Y:S02]  /*25b0*/  SEL R4, R21, RZ, P3 ;  /* 0x000000ff15047207 */ /* 0x000fe40001800000 */
[----:B------:R-:W-:Y:S01]  /*25c0*/  IADD3 R89, R7, R89, RZ ;  /* 0x0000005907597210 */ /* 0x000fe20007ffe0ff */
[----:B------:R-:W-:Y:S02]  /*25d0*/  IMAD.IADD R3, R16, 0x1, R3 ;  /* 0x0000000110037824 */ /* 0x000fe400078e0203 */
[----:B------:R-:W-:Y:S02]  /*25e0*/  IMAD.IADD R91, R91, 0x1, R7 ;  /* 0x000000015b5b7824 */ /* 0x000fe400078e0207 */
[----:B------:R-:W-:Y:S02]  /*25f0*/  IMAD.IADD R7, R194, 0x1, R5 ;  /* 0x00000001c2077824 */ /* 0x000fe400078e0205 */
[----:B------:R-:W-:Y:S01]  /*2600*/  IMAD.IADD R11, R193, 0x1, R4 ;  /* 0x00000001c10b7824 */ /* 0x000fe200078e0204 */
[----:B------:R-:W-:-:S02]  /*2610*/  SHF.R.S32.HI R4, RZ, 0x1f, R3 ;  /* 0x0000001fff047819 */ /* 0x000fc40000011403 */
[----:B------:R-:W-:Y:S01]  /*2620*/  SHF.R.S32.HI R8, RZ, 0x1f, R7 ;  /* 0x0000001fff087819 */ /* 0x000fe20000011407 */
[CC--:B------:R-:W-:Y:S01]  /*2630*/  IMAD.WIDE.U32 R96, R203.reuse, R92.reuse, R196 ;  /* 0x0000005ccb607225 */ /* 0x0c0fe200078e00c4 */
[CC--:B------:R-:W-:Y:S02]  /*2640*/  LEA.HI R5, R4.reuse, R3.reuse, RZ, 0x3 ;  /* 0x0000000304057211 */ /* 0x0c0fe400078f18ff */
[----:B------:R-:W-:Y:S01]  /*2650*/  LEA.HI R3, R4, R3, RZ, 0x6 ;  /* 0x0000000304037211 */ /* 0x000fe200078f30ff */
[----:B------:R-:W-:Y:S01]  /*2660*/  IMAD.WIDE.U32 R94, R203, R92, R16 ;  /* 0x0000005ccb5e7225 */ /* 0x000fe200078e0010 */
[----:B------:R-:W-:Y:S02]  /*2670*/  SHF.R.S32.HI R12, RZ, 0x1f, R11 ;  /* 0x0000001fff0c7819 */ /* 0x000fe4000001140b */
[CC--:B------:R-:W-:Y:S01]  /*2680*/  LEA.HI R4, R8.reuse, R7.reuse, RZ, 0x6 ;  /* 0x0000000708047211 */ /* 0x0c0fe200078f30ff */
[----:B------:R-:W0:Y:S01]  /*2690*/  S2R R160, SR_TID.X ;  /* 0x0000000000a07919 */ /* 0x000e220000002100 */
[----:B------:R-:W-:Y:S01]  /*26a0*/  LEA.HI R8, R8, R7, RZ, 0x3 ;  /* 0x0000000708087211 */ /* 0x000fe200078f18ff */
[----:B------:R-:W-:Y:S01]  /*26b0*/  IMAD.IADD R95, R9, 0x1, R95 ;  /* 0x00000001095f7824 */ /* 0x000fe200078e025f */
[----:B------:R-:W-:-:S02]  /*26c0*/  SHF.R.S32.HI R3, RZ, 0x6, R3 ;  /* 0x00000006ff037819 */ /* 0x000fc40000011403 */
[----:B------:R-:W-:Y:S02]  /*26d0*/  IADD3 R97, R97, R9, RZ ;  /* 0x0000000961617210 */ /* 0x000fe40007ffe0ff */
[----:B------:R-:W-:Y:S02]  /*26e0*/  LEA.HI R13, R12, R11, RZ, 0x3 ;  /* 0x0000000b0c0d7211 */ /* 0x000fe400078f18ff */
[----:B------:R-:W-:Y:S02]  /*26f0*/  SHF.R.S32.HI R7, RZ, 0x6, R4 ;  /* 0x00000006ff077819 */ /* 0x000fe40000011404 */
[--C-:B------:R-:W-:Y:S02]  /*2700*/  LOP3.LUT R4, R216, 0x38, R5.reuse, 0xf8, !PT ;  /* 0x00000038d8047812 */ /* 0x100fe400078ef805 */
[----:B------:R-:W-:Y:S02]  /*2710*/  LOP3.LUT R9, R205, 0x38, R5, 0xf8, !PT ;  /* 0x00000038cd097812 */ /* 0x000fe400078ef805 */
[----:B------:R-:W-:-:S02]  /*2720*/  SHF.R.U32.HI R25, RZ, 0x3, R205 ;  /* 0x00000003ff197819 */ /* 0x000fc400000116cd */
[----:B------:R-:W-:Y:S01]  /*2730*/  LEA.HI R11, R12, R11, RZ, 0x6 ;  /* 0x0000000b0c0b7211 */ /* 0x000fe200078f30ff */
[C---:B------:R-:W-:Y:S01]  /*2740*/  IMAD R130, R3.reuse, 0x1800, R218 ;  /* 0x0000180003827824 */ /* 0x040fe200078e02da */
[----:B------:R-:W-:Y:S01]  /*2750*/  LOP3.LUT P2, RZ, R224, 0x4, RZ, 0xc0, !PT ;  /* 0x00000004e0ff7812 */ /* 0x000fe2000784c0ff */
[----:B------:R-:W-:Y:S01]  /*2760*/  IMAD R128, R3, 0x1800, R219 ;  /* 0x0000180003807824 */ /* 0x000fe200078e02db */
[----:B------:R-:W-:Y:S02]  /*2770*/  LOP3.LUT R20, R20, 0xfffffffe, RZ, 0xc0, !PT ;  /* 0xfffffffe14147812 */ /* 0x000fe400078ec0ff */
[----:B------:R-:W-:Y:S02]  /*2780*/  LOP3.LUT R10, R216, 0x38, R8, 0xf8, !PT ;  /* 0x00000038d80a7812 */ /* 0x000fe400078ef808 */
[----:B------:R-:W-:Y:S02]  /*2790*/  LOP3.LUT R3, R4, R217, RZ, 0x3c, !PT ;  /* 0x000000d904037212 */ /* 0x000fe400078e3cff */
[----:B------:R-:W-:-:S02]  /*27a0*/  LOP3.LUT R9, R9, R25, RZ, 0x3c, !PT ;  /* 0x0000001909097212 */ /* 0x000fc400078e3cff */
[----:B------:R-:W-:Y:S02]  /*27b0*/  SHF.R.S32.HI R11, RZ, 0x6, R11 ;  /* 0x00000006ff0b7819 */ /* 0x000fe4000001140b */
[----:B------:R-:W-:Y:S01]  /*27c0*/  LOP3.LUT R4, R216, 0x38, R13, 0xf8, !PT ;  /* 0x00000038d8047812 */ /* 0x000fe200078ef80d */
[--C-:B------:R-:W-:Y:S01]  /*27d0*/  IMAD R129, R7, 0x1800, R218.reuse ;  /* 0x0000180007817824 */ /* 0x100fe200078e02da */
[----:B------:R-:W-:Y:S01]  /*27e0*/  @P3 LOP3.LUT R20, R20, 0x1, RZ, 0xfc, !PT ;  /* 0x0000000114143812 */ /* 0x000fe200078efcff */
[----:B------:R-:W-:Y:S01]  /*27f0*/  IMAD.IADD R128, R128, 0x1, R9 ;  /* 0x0000000180807824 */ /* 0x000fe200078e0209 */
[----:B------:R-:W-:Y:S01]  /*2800*/  LOP3.LUT R10, R10, R217, RZ, 0x3c, !PT ;  /* 0x000000d90a0a7212 */ /* 0x000fe200078e3cff */
[----:B------:R-:W-:Y:S01]  /*2810*/  IMAD R127, R11, 0x1800, R218 ;  /* 0x000018000b7f7824 */ /* 0x000fe200078e02da */
[----:B------:R-:W-:Y:S02]  /*2820*/  IADD3 R130, R130, R3, RZ ;  /* 0x0000000382827210 */ /* 0x000fe40007ffe0ff */
[----:B------:R-:W-:-:S02]  /*2830*/  LOP3.LUT R3, R205, 0x38, R8, 0xf8, !PT ;  /* 0x00000038cd037812 */ /* 0x000fc400078ef808 */
[----:B------:R-:W-:Y:S02]  /*2840*/  LOP3.LUT R9, R205, 0x38, R13, 0xf8, !PT ;  /* 0x00000038cd097812 */ /* 0x000fe400078ef80d */
[----:B------:R-:W-:Y:S01]  /*2850*/  LOP3.LUT R4, R4, R217, RZ, 0x3c, !PT ;  /* 0x000000d904047212 */ /* 0x000fe200078e3cff */
[----:B------:R-:W-:Y:S01]  /*2860*/  IMAD.IADD R129, R129, 0x1, R10 ;  /* 0x0000000181817824 */ /* 0x000fe200078e020a */
[----:B------:R-:W-:Y:S01]  /*2870*/  LOP3.LUT R20, R20, 0xfffffffb, RZ, 0xc0, !PT ;  /* 0xfffffffb14147812 */ /* 0x000fe200078ec0ff */
[--C-:B------:R-:W-:Y:S01]  /*2880*/  IMAD R126, R7, 0x1800, R219.reuse ;  /* 0x00001800077e7824 */ /* 0x100fe200078e02db */
[-C--:B------:R-:W-:Y:S01]  /*2890*/  LOP3.LUT R3, R3, R25.reuse, RZ, 0x3c, !PT ;  /* 0x0000001903037212 */ /* 0x080fe200078e3cff */
[----:B------:R-:W-:Y:S01]  /*28a0*/  IMAD R125, R11, 0x1800, R219 ;  /* 0x000018000b7d7824 */ /* 0x000fe200078e02db */
[----:B-----5:R-:W-:Y:S02]  /*28b0*/  SHF.R.S32.HI R15, RZ, 0x1f, R131 ;  /* 0x0000001fff0f7819 */ /* 0x020fe40000011483 */
[----:B------:R-:W-:-:S02]  /*28c0*/  LOP3.LUT R10, R9, R25, RZ, 0x3c, !PT ;  /* 0x00000019090a7212 */ /* 0x000fc400078e3cff */
[----:B------:R-:W-:Y:S02]  /*28d0*/  IADD3 R127, R127, R4, RZ ;  /* 0x000000047f7f7210 */ /* 0x000fe40007ffe0ff */
[----:B------:R-:W-:Y:S02]  /*28e0*/  LOP3.LUT R4, R216, 0x18, R16, 0xf8, !PT ;  /* 0x00000018d8047812 */ /* 0x000fe400078ef810 */
[----:B------:R-:W-:Y:S01]  /*28f0*/  @P2 LOP3.LUT R20, R20, 0x4, RZ, 0xfc, !PT ;  /* 0x0000000414142812 */ /* 0x000fe200078efcff */
[----:B------:R-:W-:Y:S01]  /*2900*/  IMAD.IADD R126, R126, 0x1, R3 ;  /* 0x000000017e7e7824 */ /* 0x000fe200078e0203 */
[----:B------:R-:W-:Y:S01]  /*2910*/  ISETP.GE.AND P2, PT, R192, UR4, PT ;  /* 0x00000004c0007c0c */ /* 0x000fe2000bf46270 */
[----:B------:R-:W-:Y:S01]  /*2920*/  IMAD R12, R15, R92, RZ ;  /* 0x0000005c0f0c7224 */ /* 0x000fe200078e02ff */
[----:B------:R-:W-:Y:S01]  /*2930*/  LOP3.LUT R3, R4, R217, RZ, 0x3c, !PT ;  /* 0x000000d904037212 */ /* 0x000fe200078e3cff */
[----:B------:R-:W-:Y:S01]  /*2940*/  IMAD.IADD R125, R125, 0x1, R10 ;  /* 0x000000017d7d7824 */ /* 0x000fe200078e020a */
[----:B------:R-:W-:Y:S01]  /*2950*/  SEL R7, RZ, 0x20, P2 ;  /* 0x00000020ff077807 */ /* 0x000fe20001000000 */
[----:B------:R-:W-:Y:S01]  /*2960*/  IMAD R10, R15, R86, RZ ;  /* 0x000000560f0a7224 */ /* 0x000fe200078e02ff */
[----:B------:R-:W-:Y:S01]  /*2970*/  SHF.L.U64.HI R101, R92, 0x6, R93 ;  /* 0x000000065c657819 */ /* 0x000fe2000001025d */
[----:B------:R-:W-:Y:S01]  /*2980*/  IMAD R9, R93, 0x60, RZ ;  /* 0x000000605d097824 */ /* 0x000fe200078e02ff */
[----:B------:R-:W-:Y:S01]  /*2990*/  SHF.L.U64.HI R103, R86, 0x6, R87 ;  /* 0x0000000656677819 */ /* 0x000fe20000010257 */
[----:B------:R-:W-:Y:S01]  /*29a0*/  IMAD R11, R131, R93, R12 ;  /* 0x0000005d830b7224 */ /* 0x000fe200078e020c */
[----:B------:R1:W-:Y:S01]  /*29b0*/  STL [R1], R20 ;  /* 0x0000001401007387 */ /* 0x0003e20000100800 */
[----:B------:R-:W-:-:S02]  /*29c0*/  IMAD.SHL.U32 R102, R92, 0x40, RZ ;  /* 0x000000405c667824 */ /* 0x000fc400078e00ff */
[----:B------:R-:W-:Y:S01]  /*29d0*/  IMAD.WIDE.U32 R96, R131, R92, R96 ;  /* 0x0000005c83607225 */ /* 0x000fe200078e0060 */
[----:B------:R-:W-:-:S03]  /*29e0*/  SHF.R.S32.HI R111, RZ, 0x3, R5 ;  /* 0x00000003ff6f7819 */ /* 0x000fc60000011405 */
[----:B------:R-:W-:Y:S01]  /*29f0*/  IMAD.WIDE.U32 R94, R131, R92, R94 ;  /* 0x0000005c835e7225 */ /* 0x000fe200078e005e */
[----:B------:R-:W-:Y:S02]  /*2a00*/  LOP3.LUT R4, R8, 0xfffffff8, RZ, 0xc0, !PT ;  /* 0xfffffff808047812 */ /* 0x000fe400078ec0ff */
[----:B-1----:R-:W-:Y:S01]  /*2a10*/  LOP3.LUT R20, R6, R7, RZ, 0xfc, !PT ;  /* 0x0000000706147212 */ /* 0x002fe200078efcff */
[----:B------:R-:W-:-:S04]  /*2a20*/  IMAD.WIDE.U32 R92, R92, 0x60, RZ ;  /* 0x000000605c5c7825 */ /* 0x000fc800078e00ff */
[----:B------:R-:W-:Y:S02]  /*2a30*/  IMAD R123, R87, 0x60, RZ ;  /* 0x00000060577b7824 */ /* 0x000fe400078e02ff */
[C---:B------:R-:W-:Y:S02]  /*2a40*/  IMAD R85, R131.reuse, R87, R10 ;  /* 0x0000005783557224 */ /* 0x040fe400078e020a */
[----:B------:R-:W-:Y:S02]  /*2a50*/  IMAD.SHL.U32 R104, R86, 0x40, RZ ;  /* 0x0000004056687824 */ /* 0x000fe400078e00ff */
[----:B------:R-:W-:-:S04]  /*2a60*/  IMAD.WIDE.U32 R90, R131, R86, R90 ;  /* 0x00000056835a7225 */ /* 0x000fc800078e005a */
[----:B------:R-:W-:-:S04]  /*2a70*/  IMAD.WIDE.U32 R88, R131, R86, R88 ;  /* 0x0000005683587225 */ /* 0x000fc800078e0058 */
[----:B------:R-:W-:Y:S01]  /*2a80*/  IMAD.IADD R124, R218, 0x1, R3 ;  /* 0x00000001da7c7824 */ /* 0x000fe200078e0203 */
[----:B------:R-:W-:Y:S01]  /*2a90*/  LOP3.LUT R3, R5, 0xfffffff8, RZ, 0xc0, !PT ;  /* 0xfffffff805037812 */ /* 0x000fe200078ec0ff */
[----:B------:R-:W-:Y:S01]  /*2aa0*/  IMAD.WIDE.U32 R86, R86, 0x60, RZ ;  /* 0x0000006056567825 */ /* 0x000fe200078e00ff */
[----:B------:R-:W-:Y:S02]  /*2ab0*/  LOP3.LUT R5, R13, 0xfffffff8, RZ, 0xc0, !PT ;  /* 0xfffffff80d057812 */ /* 0x000fe400078ec0ff */
[----:B------:R-:W-:Y:S01]  /*2ac0*/  SHF.R.S32.HI R110, RZ, 0x3, R8 ;  /* 0x00000003ff6e7819 */ /* 0x000fe20000011408 */
[----:B------:R-:W-:Y:S01]  /*2ad0*/  IMAD.IADD R122, R93, 0x1, R9 ;  /* 0x000000015d7a7824 */ /* 0x000fe200078e0209 */
[C---:B------:R-:W-:Y:S01]  /*2ae0*/  LOP3.LUT R7, R20.reuse, 0x2, RZ, 0xc0, !PT ;  /* 0x0000000214077812 */ /* 0x040fe200078ec0ff */
[----:B------:R-:W-:Y:S01]  /*2af0*/  IMAD.IADD R99, R91, 0x1, R85 ;  /* 0x000000015b637824 */ /* 0x000fe200078e0255 */
[C---:B------:R-:W-:Y:S01]  /*2b00*/  LOP3.LUT R8, R20.reuse, 0x4, RZ, 0xc0, !PT ;  /* 0x0000000414087812 */ /* 0x040fe200078ec0ff */
[----:B------:R-:W-:Y:S01]  /*2b10*/  IMAD.IADD R121, R121, 0x1, R26 ;  /* 0x0000000179797824 */ /* 0x000fe200078e021a */
[C---:B------:R-:W-:Y:S01]  /*2b20*/  LOP3.LUT R9, R20.reuse, 0x8, RZ, 0xc0, !PT ;  /* 0x0000000814097812 */ /* 0x040fe200078ec0ff */
[----:B------:R-:W-:Y:S01]  /*2b30*/  IMAD.SHL.U32 R118, R21, 0x2, RZ ;  /* 0x0000000215767824 */ /* 0x000fe200078e00ff */
[----:B------:R-:W-:Y:S01]  /*2b40*/  LOP3.LUT R10, R20, 0x10, RZ, 0xc0, !PT ;  /* 0x00000010140a7812 */ /* 0x000fe200078ec0ff */
[----:B------:R-:W-:Y:S01]  /*2b50*/  IMAD.IADD R100, R97, 0x1, R11 ;  /* 0x0000000161647824 */ /* 0x000fe200078e020b */
[----:B0-----:R-:W-:Y:S01]  /*2b60*/  LEA.HI R160, R160, 0x8, RZ, 0x19 ;  /* 0x00000008a0a07811 */ /* 0x001fe200078fc8ff */
[----:B------:R-:W-:Y:S01]  /*2b70*/  IMAD.IADD R98, R11, 0x1, R95 ;  /* 0x000000010b627824 */ /* 0x000fe200078e025f */
[----:B------:R-:W-:-:S02]  /*2b80*/  IADD3 R123, R87, R123, RZ ;  /* 0x0000007b577b7210 */ /* 0x000fc40007ffe0ff */
[----:B------:R-:W-:Y:S02]  /*2b90*/  IADD3 R85, R85, R89, RZ ;  /* 0x0000005955557210 */ /* 0x000fe40007ffe0ff */
[----:B------:R-:W-:Y:S02]  /*2ba0*/  SHF.R.S32.HI R109, RZ, 0x3, R13 ;  /* 0x00000003ff6d7819 */ /* 0x000fe4000001140d */
[----:B------:R-:W-:Y:S02]  /*2bb0*/  LOP3.LUT R6, R6, 0x1, RZ, 0xc0, !PT ;  /* 0x0000000106067812 */ /* 0x000fe400078ec0ff */
[----:B------:R-:W-:Y:S02]  /*2bc0*/  SHF.R.S32.HI R107, RZ, 0x1f, R3 ;  /* 0x0000001fff6b7819 */ /* 0x000fe40000011403 */
[----:B------:R-:W-:Y:S02]  /*2bd0*/  SHF.R.S32.HI R106, RZ, 0x1f, R4 ;  /* 0x0000001fff6a7819 */ /* 0x000fe40000011404 */
[----:B------:R-:W-:-:S02]  /*2be0*/  SHF.R.S32.HI R105, RZ, 0x1f, R5 ;  /* 0x0000001fff697819 */ /* 0x000fc40000011405 */
[----:B------:R-:W-:Y:S02]  /*2bf0*/  LOP3.LUT R20, R20, 0x20, RZ, 0xc0, !PT ;  /* 0x0000002014147812 */ /* 0x000fe400078ec0ff */
[----:B--2---:R-:W-:Y:S02]  /*2c00*/  LEA R108, R14, R203, 0x6 ;  /* 0x000000cb0e6c7211 */ /* 0x004fe400078e30ff */
[----:B------:R-:W-:-:S07]  /*2c10*/  SHF.R.S32.HI R120, RZ, 0x1f, R0 ;  /* 0x0000001fff787819 */ /* 0x000fce0000011400 */
.L_x_3833:
[----:B--2---:R-:W2:Y:S01]  /*2c20*/  LDL.LU R29, [R1] ;  /* 0x00000000011d7983 */ /* 0x004ea20000300800 */
[----:B0-----:R-:W0:Y:S01]  /*2c30*/  LDC R25, c[0x0][0x430] ;  /* 0x00010c00ff197b82 */ /* 0x001e220000000800 */
[----:B------:R-:W-:Y:S02]  /*2c40*/  VIADD R2, R2, 0xffffffff ;  /* 0xffffffff02027836 */ /* 0x000fe40000000000 */
[----:B------:R-:W-:Y:S02]  /*2c50*/  IMAD.MOV.U32 R21, RZ, RZ, RZ ;  /* 0x000000ffff157224 */ /* 0x000fe400078e00ff */
[----:B------:R-:W-:-:S03]  /*2c60*/  IMAD R12, R2, 0x60, R108 ;  /* 0x00000060020c7824 */ /* 0x000fc600078e026c */
[----:B-1----:R-:W1:Y:S01]  /*2c70*/  LDC R117, c[0x0][0x3f4] ;  /* 0x0000fd00ff757b82 */ /* 0x002e620000000800 */
        /* <DEDUP_REMOVED lines=17> */
[----:B------:R-:W-:-:S05]  /*2d90*/  @!P2 LEA.HI.X R13, R14, R13, R11, 0x2, P3 ;  /* 0x0000000d0e0da211 */ /* 0x000fca00018f140b */
[----:B------:R0:W5:Y:S01]  /*2da0*/  @!P2 LDG.E R21, desc[UR48][R12.64] ;  /* 0x000000300c15a981 */ /* 0x000162000c1e1900 */
[----:B------:R-:W-:Y:S01]  /*2db0*/  ISETP.GT.AND P2, PT, R2, R119, PT ;  /* 0x000000770200720c */ /* 0x000fe20003f44270 */
[----:B------:R-:W-:Y:S01]  /*2dc0*/  IMAD R11, R19, 0x4800, R124 ;  /* 0x00004800130b7824 */ /* 0x000fe200078e027c */
[----:B------:R-:W-:Y:S01]  /*2dd0*/  LOP3.LUT P4, RZ, R224, 0x4, RZ, 0xc0, !PT ;  /* 0x00000004e0ff7812 */ /* 0x000fe2000788c0ff */
[----:B------:R-:W-:Y:S01]  /*2de0*/  IMAD.MOV R14, RZ, RZ, -R26 ;  /* 0x000000ffff0e7224 */ /* 0x000fe200078e0a1a */
[----:B------:R-:W-:Y:S05]  /*2df0*/  YIELD ;  /* 0x0000000000007946 */ /* 0x000fea0003800000 */
[----:B------:R-:W-:Y:S01]  /*2e00*/  VIADD R27, R11, 0x20 ;  /* 0x000000200b1b7836 */ /* 0x000fe20000000000 */
[----:B------:R-:W-:Y:S01]  /*2e10*/  BSSY B0, `(.L_x_3728) ;  /* 0x00007a1000007945 */ /* 0x000fe20003800000 */
[----:B------:R-:W-:-:S02]  /*2e20*/  IMAD R25, R25, R14, R30 ;  /* 0x0000000e19197224 */ /* 0x000fc400078e021e */
[C---:B------:R-:W-:Y:S02]  /*2e30*/  IMAD R26, R11.reuse, 0x2, R112 ;  /* 0x000000020b1a7824 */ /* 0x040fe400078e0270 */
[----:B------:R-:W-:-:S05]  /*2e40*/  @P4 IADD3 R27, R11, -0x20, RZ ;  /* 0xffffffe00b1b4810 */ /* 0x000fca0007ffe0ff */
[----:B------:R-:W-:Y:S01]  /*2e50*/  IMAD R27, R27, 0x2, R112 ;  /* 0x000000021b1b7824 */ /* 0x000fe200078e0270 */
[----:B--2---:R-:W-:-:S04]  /*2e60*/  LOP3.LUT R29, R29, 0xfffffffd, RZ, 0xc0, !PT ;  /* 0xfffffffd1d1d7812 */ /* 0x004fc800078ec0ff */
[----:B------:R-:W-:Y:S02]  /*2e70*/  @P2 LOP3.LUT R29, R29, 0x2, RZ, 0xfc, !PT ;  /* 0x000000021d1d2812 */ /* 0x000fe400078efcff */
[----:B------:R-:W-:-:S03]  /*2e80*/  ISETP.GE.AND P2, PT, R117, 0x1, PT ;  /* 0x000000017500780c */ /* 0x000fc60003f46270 */
[----:B------:R0:W-:Y:S10]  /*2e90*/  STL [R1], R29 ;  /* 0x0000001d01007387 */ /* 0x0001f40000100800 */
[----:B0-----:R-:W-:Y:S05]  /*2ea0*/  @!P2 BRA `(.L_x_3729) ;  /* 0x000000700090a947 */ /* 0x001fea0003800000 */
[----:B------:R-:W-:Y:S01]  /*2eb0*/  SHF.R.S32.HI R80, RZ, 0x1f, R25 ;  /* 0x0000001fff507819 */ /* 0x000fe20000011419 */
[----:B------:R-:W-:Y:S01]  /*2ec0*/  ULDC.64 UR4, c[0x0][0x300] ;  /* 0x0000c00000047ab9 */ /* 0x000fe20000000a00 */
[----:B-----5:R-:W-:Y:S01]  /*2ed0*/  SHF.R.S32.HI R81, RZ, 0x1f, R21 ;  /* 0x0000001fff517819 */ /* 0x020fe20000011415 */
[----:B------:R-:W-:-:S04]  /*2ee0*/  IMAD.WIDE.U32 R12, R25, UR4, RZ ;  /* 0x00000004190c7c25 */ /* 0x000fc8000f8e00ff */
[----:B------:R-:W-:Y:S02]  /*2ef0*/  IMAD R14, R80, UR4, RZ ;  /* 0x00000004500e7c24 */ /* 0x000fe4000f8e02ff */
[----:B------:R-:W-:Y:S02]  /*2f00*/  IMAD R82, R2, -0x60, R24 ;  /* 0xffffffa002527824 */ /* 0x000fe400078e0218 */
[----:B------:R-:W-:Y:S01]  /*2f10*/  IMAD R11, R25, UR5, R14 ;  /* 0x00000005190b7c24 */ /* 0x000fe2000f8e020e */
[----:B------:R-:W-:Y:S02]  /*2f20*/  ULDC.64 UR4, c[0x0][0x310] ;  /* 0x0000c40000047ab9 */ /* 0x000fe40000000a00 */
[----:B------:R-:W-:Y:S01]  /*2f30*/  IMAD R14, R81, UR4, RZ ;  /* 0x00000004510e7c24 */ /* 0x000fe2000f8e02ff */
[----:B------:R-:W-:Y:S01]  /*2f40*/  VIMNMX R82, R82, 0x60, PT ;  /* 0x0000006052527848 */ /* 0x000fe20003fe0100 */
[----:B------:R-:W-:Y:S02]  /*2f50*/  IMAD.IADD R13, R13, 0x1, R11 ;  /* 0x000000010d0d7824 */ /* 0x000fe400078e020b */
[----:B------:R-:W-:-:S02]  /*2f60*/  IMAD R11, R21, UR5, R14 ;  /* 0x00000005150b7c24 */ /* 0x000fc4000f8e020e */
[----:B------:R-:W-:Y:S01]  /*2f70*/  IMAD.WIDE.U32 R12, R21, UR4, R12 ;  /* 0x00000004150c7c25 */ /* 0x000fe2000f8e000c */
[----:B------:R-:W-:-:S03]  /*2f80*/  ULDC.64 UR4, c[0x0][0x308] ;  /* 0x0000c20000047ab9 */ /* 0x000fc60000000a00 */
[----:B------:R-:W-:Y:S01]  /*2f90*/  IMAD R14, R122, R2, RZ ;  /* 0x000000027a0e7224 */ /* 0x000fe200078e02ff */
[----:B------:R-:W-:Y:S02]  /*2fa0*/  IADD3 R13, R13, R11, RZ ;  /* 0x0000000b0d0d7210 */ /* 0x000fe40007ffe0ff */
[----:B------:R-:W-:Y:S01]  /*2fb0*/  SHF.R.S32.HI R11, RZ, 0x1f, R2 ;  /* 0x0000001fff0b7819 */ /* 0x000fe20000011402 */
[----:B------:R-:W-:-:S04]  /*2fc0*/  IMAD.WIDE.U32 R12, R195, UR4, R12 ;  /* 0x00000004c30c7c25 */ /* 0x000fc8000f8e000c */
[----:B------:R-:W-:Y:S01]  /*2fd0*/  IMAD R113, R195, UR5, R13 ;  /* 0x00000005c3717c24 */ /* 0x000fe2000f8e020d */
[----:B------:R-:W-:Y:S01]  /*2fe0*/  ULDC.64 UR4, c[0x0][0x2e8] ;  /* 0x0000ba0000047ab9 */ /* 0x000fe20000000a00 */
[----:B------:R-:W-:Y:S01]  /*2ff0*/  IMAD R13, R123, R2, RZ ;  /* 0x000000027b0d7224 */ /* 0x000fe200078e02ff */
[C---:B------:R-:W-:Y:S01]  /*3000*/  LEA R116, P2, R12.reuse, UR4, 0x1 ;  /* 0x000000040c747c11 */ /* 0x040fe2000f8408ff */
[----:B------:R-:W-:Y:S01]  /*3010*/  ULDC.U8 UR4, c[0x0][0x410] ;  /* 0x0001040000047ab9 */ /* 0x000fe20000000000 */
[C---:B------:R-:W-:Y:S02]  /*3020*/  IMAD R29, R11.reuse, R92, R14 ;  /* 0x0000005c0b1d7224 */ /* 0x040fe400078e020e */
[----:B------:R-:W-:Y:S01]  /*3030*/  LEA.HI.X R113, R12, UR5, R113, 0x1, P2 ;  /* 0x000000050c717c11 */ /* 0x000fe200090f0c71 */
[----:B------:R-:W-:Y:S01]  /*3040*/  IMAD R31, R11, R86, R13 ;  /* 0x000000560b1f7224 */ /* 0x000fe200078e020d */
[----:B------:R-:W-:Y:S01]  /*3050*/  ISETP.NE.AND P2, PT, RZ, UR4, PT ;  /* 0x00000004ff007c0c */ /* 0x000fe2000bf45270 */
[----:B------:R-:W-:-:S04]  /*3060*/  IMAD.WIDE.U32 R14, R92, R2, RZ ;  /* 0x000000025c0e7225 */ /* 0x000fc800078e00ff */
[----:B------:R-:W-:-:S04]  /*3070*/  IMAD.WIDE.U32 R12, R86, R2, RZ ;  /* 0x00000002560c7225 */ /* 0x000fc800078e00ff */
[----:B------:R-:W-:Y:S02]  /*3080*/  IMAD.IADD R11, R15, 0x1, R29 ;  /* 0x000000010f0b7824 */ /* 0x000fe400078e021d */
[----:B------:R-:W-:Y:S02]  /*3090*/  IMAD.IADD R78, R13, 0x1, R31 ;  /* 0x000000010d4e7824 */ /* 0x000fe400078e021f */
[----:B------:R-:W-:Y:S05]  /*30a0*/  @!P2 BRA `(.L_x_3730) ;  /* 0x0000003400a8a947 */ /* 0x000fea0003800000 */
        /* <DEDUP_REMOVED lines=26> */
[----:B------:R-:W-:Y:S06]  /*3250*/  @P3 BRA `(.L_x_3732) ;  /* 0x0000000000a03947 */ /* 0x000fec0003800000 */
[----:B------:R-:W-:Y:S01]  /*3260*/  IADD3 R55, P2, R96, R14, RZ ;  /* 0x0000000e60377210 */ /* 0x000fe20007f5e0ff */
[----:B------:R-:W-:Y:S01]  /*3270*/  ULDC.64 UR4, c[0x0][0x3e8] ;  /* 0x0000fa0000047ab9 */ /* 0x000fe20000000a00 */
[----:B------:R-:W-:Y:S02]  /*3280*/  CS2R R72, SRZ ;  /* 0x0000000000487805 */ /* 0x000fe4000001ff00 */
[----:B------:R-:W-:Y:S01]  /*3290*/  CS2R R74, SRZ ;  /* 0x00000000004a7805 */ /* 0x000fe2000001ff00 */
[----:B------:R-:W-:Y:S01]  /*32a0*/  IMAD.X R56, R11, 0x1, R100, P2 ;  /* 0x000000010b387824 */ /* 0x000fe200010e0664 */
[----:B------:R-:W-:-:S04]  /*32b0*/  IADD3 R52, P2, R90, R12, RZ ;  /* 0x0000000c5a347210 */ /* 0x000fc80007f5e0ff */
[----:B------:R-:W-:Y:S02]  /*32c0*/  IADD3.X R53, R78, R99, RZ, P2, !PT ;  /* 0x000000634e357210 */ /* 0x000fe400017fe4ff */
        /* <DEDUP_REMOVED lines=8> */
[----:B------:R-:W5:Y:S04]  /*3350*/  @!P2 LDG.E.64 R72, desc[UR48][R54.64] ;  /* 0x000000303648a981 */ /* 0x000f68000c1e1b00 */
[----:B------:R-:W5:Y:S01]  /*3360*/  @!P2 LDG.E.64 R74, desc[UR48][R76.64] ;  /* 0x000000304c4aa981 */ /* 0x000f62000c1e1b00 */
        /* <DEDUP_REMOVED lines=16> */
[----:B------:R-:W-:-:S11]  /*3470*/  CS2R R52, SRZ ;  /* 0x0000000000347805 */ /* 0x000fd6000001ff00 */
[----:B------:R-:W5:Y:S04]  /*3480*/  @!P2 LDG.E.64 R56, desc[UR48][R54.64+0x80] ;  /* 0x000080303638a981 */ /* 0x000f68000c1e1b00 */
[----:B------:R-:W5:Y:S01]  /*3490*/  @!P2 LDG.E.64 R58, desc[UR48][R76.64+0x80] ;  /* 0x000080304c3aa981 */ /* 0x000f62000c1e1b00 */
[----:B------:R-:W-:-:S13]  /*34a0*/  ISETP.GE.AND P2, PT, R210, R117, PT ;  /* 0x00000075d200720c */ /* 0x000fda0003f46270 */
[----:B------:R0:W5:Y:S02]  /*34b0*/  @!P2 LDG.E.64 R52, desc[UR48][R54.64+0xa0] ;  /* 0x0000a0303634a981 */ /* 0x000164000c1e1b00 */
[----:B0-----:R-:W-:-:S06]  /*34c0*/  CS2R R54, SRZ ;  /* 0x0000000000367805 */ /* 0x001fcc000001ff00 */
[----:B------:R0:W5:Y:S02]  /*34d0*/  @!P2 LDG.E.64 R54, desc[UR48][R76.64+0xa0] ;  /* 0x0000a0304c36a981 */ /* 0x000164000c1e1b00 */
.L_x_3732:
[----:B------:R-:W-:Y:S05]  /*34e0*/  BSYNC B1 ;  /* 0x0000000000017941 */ /* 0x000fea0003800000 */
.L_x_3731:
[----:B0-----:R-:W-:Y:S01]  /*34f0*/  VIADD R76, R203, 0x40 ;  /* 0x00000040cb4c7836 */ /* 0x001fe20000000000 */
[----:B------:R-:W-:Y:S04]  /*3500*/  BSSY B1, `(.L_x_3733) ;  /* 0x000002b000017945 */ /* 0x000fe80003800000 */
[----:B------:R-:W-:-:S13]  /*3510*/  ISETP.GE.AND P4, PT, R76, R82, PT ;  /* 0x000000524c00720c */ /* 0x000fda0003f86270 */
[----:B------:R-:W-:Y:S05]  /*3520*/  @P4 BRA `(.L_x_3734) ;  /* 0x0000000000a04947 */ /* 0x000fea0003800000 */
[----:B------:R-:W-:Y:S01]  /*3530*/  IADD3 R15, P2, P5, R96, R14, R102 ;  /* 0x0000000e600f7210 */ /* 0x000fe20007d5e066 */
[----:B------:R-:W-:Y:S01]  /*3540*/  ULDC.64 UR4, c[0x0][0x3e8] ;  /* 0x0000fa0000047ab9 */ /* 0x000fe20000000a00 */
[----:B------:R-:W-:Y:S02]  /*3550*/  CS2R R48, SRZ ;  /* 0x0000000000307805 */ /* 0x000fe4000001ff00 */
[----:B------:R-:W-:Y:S02]  /*3560*/  CS2R R50, SRZ ;  /* 0x0000000000327805 */ /* 0x000fe4000001ff00 */
        /* <DEDUP_REMOVED lines=36> */
.L_x_3734:
[----:B------:R-:W-:Y:S05]  /*37b0*/  BSYNC B1 ;  /* 0x0000000000017941 */ /* 0x000fea0003800000 */
.L_x_3733:
[----:B0----5:R-:W-:Y:S01]  /*37c0*/  IMAD.MOV.U32 R12, RZ, RZ, R52 ;  /* 0x000000ffff0c7224 */ /* 0x021fe200078e0034 */
[----:B------:R-:W-:Y:S01]  /*37d0*/  UISETP.NE.AND UP0, UPT, UR51, 0x3, UPT ;  /* 0x000000033300788c */ /* 0x000fe2000bf05270 */
[----:B------:R-:W-:Y:S01]  /*37e0*/  IMAD.MOV.U32 R11, RZ, RZ, R53 ;  /* 0x000000ffff0b7224 */ /* 0x000fe200078e0035 */
[----:B------:R-:W-:Y:S01]  /*37f0*/  MOV R14, R56 ;  /* 0x00000038000e7202 */ /* 0x000fe20000000f00 */
[----:B------:R-:W-:-:S03]  /*3800*/  IMAD.MOV.U32 R13, RZ, RZ, R57 ;  /* 0x000000ffff0d7224 */ /* 0x000fc600078e0039 */
[----:B------:R-:W-:Y:S01]  /*3810*/  PRMT R146, R12, 0x5410, R11 ;  /* 0x000054100c927816 */ /* 0x000fe2000000000b */
[----:B------:R-:W-:Y:S01]  /*3820*/  IMAD.MOV.U32 R12, RZ, RZ, R60 ;  /* 0x000000ffff0c7224 */ /* 0x000fe200078e003c */
[----:B------:R-:W-:Y:S01]  /*3830*/  PLOP3.LUT P2, PT, PT, PT, UP0, 0x80, 0x0 ;  /* 0x000000000000781c */ /* 0x000fe20003f4f008 */
[----:B------:R-:W-:Y:S01]  /*3840*/  IMAD.MOV.U32 R11, RZ, RZ, R61 ;  /* 0x000000ffff0b7224 */ /* 0x000fe200078e003d */
        /* <DEDUP_REMOVED lines=9> */
[----:B------:R-:W-:Y:S02]  /*38e0*/  MOV R11, R72 ;  /* 0x00000048000b7202 */ /* 0x000fe40000000f00 */
[----:B------:R-:W-:Y:S02]  /*38f0*/  PRMT R153, R13, 0x5410, R14 ;  /* 0x000054100d997816 */ /* 0x000fe4000000000e */
        /* <DEDUP_REMOVED lines=8> */
[----:B------:R-:W-:-:S03]  /*3980*/  IMAD.MOV.U32 R11, RZ, RZ, R63 ;  /* 0x000000ffff0b7224 */ /* 0x000fc600078e003f */
[----:B------:R-:W-:Y:S01]  /*3990*/  PRMT R151, R151, 0x5410, R12 ;  /* 0x0000541097977816 */ /* 0x000fe2000000000c */
[----:B------:R-:W-:Y:S01]  /*39a0*/  IMAD.MOV.U32 R12, RZ, RZ, R67 ;  /* 0x000000ffff0c7224 */ /* 0x000fe200078e0043 */
[----:B------:R-:W-:Y:S02]  /*39b0*/  PRMT R150, R150, 0x5410, R11 ;  /* 0x0000541096967816 */ /* 0x000fe4000000000b */
        /* <DEDUP_REMOVED lines=47> */
[----:B------:R-:W-:Y:S06]  /*3cb0*/  @!P2 BRA `(.L_x_3735) ;  /* 0x000000000004a947 */ /* 0x000fec0003800000 */
[----:B------:R-:W-:Y:S01]  /*3cc0*/  BPT.TRAP 0x1 ;  /* 0x000000040000795c */ /* 0x000fe20000300000 */
.L_x_3735:
[----:B------:R-:W-:Y:S01]  /*3cd0*/  IMAD R83, R19, 0x8, R18 ;  /* 0x0000000813537824 */ /* 0x000fe200078e0212 */
[----:B------:R-:W-:Y:S01]  /*3ce0*/  SHF.L.U32 R84, R204, 0x1f, RZ ;  /* 0x0000001fcc547819 */ /* 0x000fe200000006ff */
[----:B------:R-:W-:Y:S03]  /*3cf0*/  BSSY B1, `(.L_x_3736) ;  /* 0x0000003000017945 */ /* 0x000fe60003800000 */
[----:B------:R-:W0:Y:S02]  /*3d00*/  SYNCS.PHASECHK.TRANS64.TRYWAIT P5, [R83+URZ+0x30890], R84 ;  /* 0x03089054530075a7 */ /* 0x000e2400080a017f */
[----:B0-----:R-:W-:Y:S05]  /*3d10*/  @!P5 BRA `(.L_x_3737) ;  /* 0x000001e000e8d947 */ /* 0x001fea0003800000 */
.L_x_4064:
[----:B------:R-:W-:Y:S05]  /*3d20*/  BSYNC B1 ;  /* 0x0000000000017941 */ /* 0x000fea0003800000 */
.L_x_3736:
[----:B------:R-:W-:-:S03]  /*3d30*/  UMOV UR4, 0xffffffff ;  /* 0xffffffff00047882 */ /* 0x000fc60000000000 */
[----:B------:R-:W-:Y:S05]  /*3d40*/  BRA.DIV UR4, `(.L_x_3738) ;  /* 0x000001e204f07947 */ /* 0x000fea000b800000 */
[----:B------:R1:W2:Y:S04]  /*3d50*/  SHFL.IDX PT, R76, R113, RZ, 0x1c1f ;  /* 0x001c1fff714c7589 */ /* 0x0002a800000e0000 */
[----:B------:R1:W3:Y:S02]  /*3d60*/  SHFL.IDX PT, R11, R116, RZ, 0x1c1f ;  /* 0x001c1fff740b7589 */ /* 0x0002e400000e0000 */
.L_x_4068:
        /* <DEDUP_REMOVED lines=9> */
[--C-:B------:R-:W-:Y:S02]  /*3e00*/  SHF.R.U64 R134, R72, 0x10, R73.reuse ;  /* 0x0000001048867819 */ /* 0x100fe40000001249 */
[----:B------:R-:W-:Y:S01]  /*3e10*/  SHF.R.U32.HI R72, RZ, 0x10, R73 ;  /* 0x00000010ff487819 */ /* 0x000fe20000011649 */
[----:B0-----:R-:W-:Y:S01]  /*3e20*/  IMAD.MOV.U32 R73, RZ, RZ, R13 ;  /* 0x000000ffff497224 */ /* 0x001fe200078e000d */
        /* <DEDUP_REMOVED lines=23> */
[----:B------:R-:W-:Y:S02]  /*3fa0*/  HADD2.F32 R134, -RZ, R156.H0_H0 ;  /* 0x2000009cff867230 */ /* 0x000fe40000004100 */
[----:B------:R-:W-:Y:S02]  /*3fb0*/  HADD2.F32 R74, -RZ, R141.H0_H0 ;  /* 0x2000008dff4a7230 */ /* 0x000fe40000004100 */
[----:B------:R-:W-:Y:S01]  /*3fc0*/  F2FP.F16.F32.PACK_AB R15, R15, R72 ;  /* 0x000000480f0f723e */ /* 0x000fe200000000ff */
[-C--:B------:R-:W-:Y:S01]  /*3fd0*/  FMUL.FTZ R75, R12, R134.reuse ;  /* 0x000000860c4b7220 */ /* 0x080fe20000410000 */
[----:B------:R-:W-:-:S03]  /*3fe0*/  FMUL.FTZ R134, R140, R134 ;  /* 0x000000868c867220 */ /* 0x000fc60000410000 */
[-C--:B------:R-:W-:Y:S01]  /*3ff0*/  FFMA.FTZ R75, R140, R74.reuse, -R75 ;  /* 0x0000004a8c4b7223 */ /* 0x080fe2000001084b */
[----:B------:R-:W-:Y:S01]  /*4000*/  FFMA.FTZ R12, R12, R74, R134 ;  /* 0x0000004a0c0c7223 */ /* 0x000fe20000010086 */
[----:B------:R-:W-:Y:S02]  /*4010*/  HADD2.F32 R74, -RZ, R156.H1_H1 ;  /* 0x3000009cff4a7230 */ /* 0x000fe40000004100 */
[--C-:B------:R-:W-:Y:S02]  /*4020*/  HADD2.F32 R134, -RZ, R14.reuse.H1_H1 ;  /* 0x3000000eff867230 */ /* 0x100fe40000004100 */
[----:B------:R-:W-:Y:S01]  /*4030*/  HADD2.F32 R140, -RZ, R141.H1_H1 ;  /* 0x3000008dff8c7230 */ /* 0x000fe20000004100 */
[----:B------:R-:W-:Y:S01]  /*4040*/  F2FP.F16.F32.PACK_AB R12, R12, R75 ;  /* 0x0000004b0c0c723e */ /* 0x000fe200000000ff */
[----:B------:R-:W-:Y:S02]  /*4050*/  HADD2.F32 R14, -RZ, R14.H0_H0 ;  /* 0x2000000eff0e7230 */ /* 0x000fe40000004100 */
[----:B------:R-:W-:-:S04]  /*4060*/  FMUL.FTZ R141, R134, R74 ;  /* 0x0000004a868d7220 */ /* 0x000fc80000410000 */
[C---:B------:R-:W-:Y:S01]  /*4070*/  FFMA.FTZ R141, R14.reuse, R140, -R141 ;  /* 0x0000008c0e8d7223 */ /* 0x040fe2000001088d */
[----:B------:R-:W-:-:S04]  /*4080*/  FMUL.FTZ R14, R14, R74 ;  /* 0x0000004a0e0e7220 */ /* 0x000fc80000410000 */
[----:B------:R-:W-:-:S05]  /*4090*/  FFMA.FTZ R14, R134, R140, R14 ;  /* 0x0000008c860e7223 */ /* 0x000fca000001000e */
[----:B------:R-:W-:-:S07]  /*40a0*/  F2FP.F16.F32.PACK_AB R14, R14, R141 ;  /* 0x0000008d0e0e723e */ /* 0x000fce00000000ff */
.L_x_3744:
[----:B------:R-:W-:Y:S05]  /*40b0*/  BSYNC B3 ;  /* 0x0000000000037941 */ /* 0x000fea0003800000 */
.L_x_3743:
[----:B---3--:R-:W-:-:S04]  /*40c0*/  LEA R72, P3, R16, R11, 0x1 ;  /* 0x0000000b10487211 */ /* 0x008fc800078608ff */
[----:B--2---:R-:W-:-:S05]  /*40d0*/  LEA.HI.X R73, R16, R76, R17, 0x1, P3 ;  /* 0x0000004c10497211 */ /* 0x004fca00018f0c11 */
[----:B0-----:R4:W-:Y:S04]  /*40e0*/  ST.E.128 desc[UR48][R72.64], R12 ;  /* 0x0000000c48007985 */ /* 0x0019e8000c101d30 */
.L_x_3742:
[----:B------:R-:W-:Y:S05]  /*40f0*/  BSYNC B2 ;  /* 0x0000000000027941 */ /* 0x000fea0003800000 */
.L_x_3741:
[----:B------:R-:W-:Y:S01]  /*4100*/  ISETP.NE.AND P3, PT, R7, RZ, PT ;  /* 0x000000ff0700720c */ /* 0x000fe20003f65270 */
[----:B------:R-:W-:-:S12]  /*4110*/  BSSY B2, `(.L_x_3745) ;  /* 0x0000037000027945 */ /* 0x000fd80003800000 */
[----:B------:R-:W-:Y:S05]  /*4120*/  @!P3 BRA `(.L_x_3746) ;  /* 0x0000000000d4b947 */ /* 0x000fea0003800000 */
[----:B----4-:R4:W0:Y:S01]  /*4130*/  LDS.128 R12, [R27+0x1e000] ;  /* 0x01e000001b0c7984 */ /* 0x0108220000000c00 */
        /* <DEDUP_REMOVED lines=46> */
.L_x_3748:
[----:B------:R-:W-:Y:S05]  /*4420*/  BSYNC B3 ;  /* 0x0000000000037941 */ /* 0x000fea0003800000 */
.L_x_3747:
[----:B------:R-:W-:Y:S02]  /*4430*/  IMAD.SHL.U32 R70, R198, 0x8, RZ ;  /* 0x00000008c6467824 */ /* 0x000fe400078e00ff */
[----:B---3--:R-:W-:Y:S02]  /*4440*/  IMAD.MOV.U32 R68, RZ, RZ, R11 ;  /* 0x000000ffff447224 */ /* 0x008fe400078e000b */
[----:B--2---:R-:W-:Y:S02]  /*4450*/  IMAD.MOV.U32 R69, RZ, RZ, R76 ;  /* 0x000000ffff457224 */ /* 0x004fe400078e004c */
[----:B------:R-:W-:-:S05]  /*4460*/  IMAD.WIDE R68, R70, 0x2, R68 ;  /* 0x0000000246447825 */ /* 0x000fca00078e0244 */
[----:B0-----:R0:W-:Y:S02]  /*4470*/  ST.E.128 desc[UR48][R68.64], R12 ;  /* 0x0000000c44007985 */ /* 0x0011e4000c101d30 */
.L_x_3746:
[----:B------:R-:W-:Y:S05]  /*4480*/  BSYNC B2 ;  /* 0x0000000000027941 */ /* 0x000fea0003800000 */
.L_x_3745:
        /* <DEDUP_REMOVED lines=33> */
[----:B------:R-:W-:Y:S02]  /*46a0*/  HADD2.F32 R68, -RZ, R154.H0_H0 ;  /* 0x2000009aff447230 */ /* 0x000fe40000004100 */
[----:B------:R-:W-:Y:S02]  /*46b0*/  HADD2.F32 R66, -RZ, R152.H1_H1 ;  /* 0x30000098ff427230 */ /* 0x000fe40000004100 */
        /* <DEDUP_REMOVED lines=15> */
.L_x_3752:
[----:B------:R-:W-:Y:S05]  /*47b0*/  BSYNC B3 ;  /* 0x0000000000037941 */ /* 0x000fea0003800000 */
.L_x_3751:
[----:B---3--:R-:W-:Y:S01]  /*47c0*/  MOV R64, R11 ;  /* 0x0000000b00407202 */ /* 0x008fe20000000f00 */
[----:B------:R-:W-:Y:S02]  /*47d0*/  IMAD.SHL.U32 R66, R199, 0x8, RZ ;  /* 0x00000008c7427824 */ /* 0x000fe400078e00ff */
[----:B--2---:R-:W-:Y:S02]  /*47e0*/  IMAD.MOV.U32 R65, RZ, RZ, R76 ;  /* 0x000000ffff417224 */ /* 0x004fe400078e004c */
[----:B------:R-:W-:-:S05]  /*47f0*/  IMAD.WIDE R64, R66, 0x2, R64 ;  /* 0x0000000242407825 */ /* 0x000fca00078e0240 */
[----:B----4-:R0:W-:Y:S02]  /*4800*/  ST.E.128 desc[UR48][R64.64], R12 ;  /* 0x0000000c40007985 */ /* 0x0101e4000c101d30 */
.L_x_3750:
[----:B------:R-:W-:Y:S05]  /*4810*/  BSYNC B2 ;  /* 0x0000000000027941 */ /* 0x000fea0003800000 */
.L_x_3749:
        /* <DEDUP_REMOVED lines=50> */
.L_x_3756:
[----:B------:R-:W-:Y:S05]  /*4b40*/  BSYNC B3 ;  /* 0x0000000000037941 */ /* 0x000fea0003800000 */
.L_x_3755:
[----:B---3--:R-:W-:-:S04]  /*4b50*/  LEA R60, P3, R23, R11, 0x1 ;  /* 0x0000000b173c7211 */ /* 0x008fc800078608ff */
[----:B--2---:R-:W-:-:S05]  /*4b60*/  LEA.HI.X R61, R23, R76, R202, 0x1, P3 ;  /* 0x0000004c173d7211 */ /* 0x004fca00018f0cca */
[----:B----4-:R0:W-:Y:S04]  /*4b70*/  ST.E.128 desc[UR48][R60.64], R12 ;  /* 0x0000000c3c007985 */ /* 0x0101e8000c101d30 */
.L_x_3754:
[----:B------:R-:W-:Y:S05]  /*4b80*/  BSYNC B2 ;  /* 0x0000000000027941 */ /* 0x000fea0003800000 */
.L_x_3753:
        /* <DEDUP_REMOVED lines=28> */
[----:B------:R-:W-:-:S02]  /*4d50*/  HADD2.F32 R15, -RZ, R149.H1_H1 ;  /* 0x30000095ff0f7230 */ /* 0x000fc40000004100 */
[----:B------:R-:W-:Y:S01]  /*4d60*/  FFMA.FTZ R58, R13, R57, R58 ;  /* 0x000000390d3a7223 */ /* 0x000fe2000001003a */
[--C-:B------:R-:W-:Y:S02]  /*4d70*/  HADD2.F32 R13, -RZ, R12.reuse.H0_H0 ;  /* 0x2000000cff0d7230 */ /* 0x100fe40000004100 */
[----:B------:R-:W-:Y:S02]  /*4d80*/  HADD2.F32 R12, -RZ, R12.H1_H1 ;  /* 0x3000000cff0c7230 */ /* 0x000fe40000004100 */
[--C-:B------:R-:W-:Y:S01]  /*4d90*/  HADD2.F32 R57, -RZ, R148.reuse.H1_H1 ;  /* 0x30000094ff397230 */ /* 0x100fe20000004100 */
[----:B------:R-:W-:Y:S01]  /*4da0*/  F2FP.F16.F32.PACK_AB R56, R58, R56 ;  /* 0x000000383a38723e */ /* 0x000fe200000000ff */
[----:B------:R-:W-:Y:S02]  /*4db0*/  HADD2.F32 R149, -RZ, R149.H0_H0 ;  /* 0x20000095ff957230 */ /* 0x000fe40000004100 */
[-C--:B------:R-:W-:Y:S01]  /*4dc0*/  FMUL.FTZ R59, R12, R15.reuse ;  /* 0x0000000f0c3b7220 */ /* 0x080fe20000410000 */
[----:B------:R-:W-:Y:S01]  /*4dd0*/  FMUL.FTZ R15, R13, R15 ;  /* 0x0000000f0d0f7220 */ /* 0x000fe20000410000 */
[----:B------:R-:W-:-:S02]  /*4de0*/  HADD2.F32 R148, -RZ, R148.H0_H0 ;  /* 0x20000094ff947230 */ /* 0x000fc40000004100 */
        /* <DEDUP_REMOVED lines=11> */
[----:B------:R-:W-:Y:S01]  /*4ea0*/  F2FP.F16.F32.PACK_AB R149, R149, R13 ;  /* 0x0000000d9595723e */ /* 0x000fe200000000ff */
[----:B------:R-:W-:-:S03]  /*4eb0*/  IMAD.MOV.U32 R13, RZ, RZ, R60 ;  /* 0x000000ffff0d7224 */ /* 0x000fc600078e003c */
[----:B------:R-:W-:-:S07]  /*4ec0*/  MOV R14, R149 ;  /* 0x00000095000e7202 */ /* 0x000fce0000000f00 */
.L_x_3760:
[----:B------:R-:W-:Y:S05]  /*4ed0*/  BSYNC B3 ;  /* 0x0000000000037941 */ /* 0x000fea0003800000 */
.L_x_3759:
[----:B---3--:R-:W-:-:S04]  /*4ee0*/  LEA R56, P3, R22, R11, 0x1 ;  /* 0x0000000b16387211 */ /* 0x008fc800078608ff */
[----:B--2---:R-:W-:-:S05]  /*4ef0*/  LEA.HI.X R57, R22, R76, R201, 0x1, P3 ;  /* 0x0000004c16397211 */ /* 0x004fca00018f0cc9 */
[----:B----4-:R0:W-:Y:S04]  /*4f00*/  ST.E.128 desc[UR48][R56.64], R12 ;  /* 0x0000000c38007985 */ /* 0x0101e8000c101d30 */
.L_x_3758:
[----:B------:R-:W-:Y:S05]  /*4f10*/  BSYNC B2 ;  /* 0x0000000000027941 */ /* 0x000fea0003800000 */
.L_x_3757:
[----:B------:R-:W-:-:S13]  /*4f20*/  ISETP.NE.AND P3, PT, R20, RZ, PT ;  /* 0x000000ff1400720c */ /* 0x000fda0003f65270 */
[----:B------:R-:W-:Y:S05]  /*4f30*/  @!P3 BRA `(.L_x_3740) ;  /* 0x0000000000d4b947 */ /* 0x000fea0003800000 */
[----:B0---4-:R0:W4:Y:S01]  /*4f40*/  LDS.128 R12, [R27+0x24000] ;  /* 0x024000001b0c7984 */ /* 0x0111220000000c00 */
[C---:B---3--:R-:W-:Y:S01]  /*4f50*/  LEA R56, P3, R192.reuse, R11, 0x1 ;  /* 0x0000000bc0387211 */ /* 0x048fe200078608ff */
[----:B------:R-:W-:Y:S03]  /*4f60*/  BSSY B2, `(.L_x_3761) ;  /* 0x0000031000027945 */ /* 0x000fe60003800000 */
[----:B--2---:R-:W-:Y:S02]  /*4f70*/  LEA.HI.X R57, R192, R76, R200, 0x1, P3 ;  /* 0x0000004cc0397211 */ /* 0x004fe400018f0cc8 */
[----:B------:R-:W-:-:S13]  /*4f80*/  ISETP.GE.AND P3, PT, R210, R117, PT ;  /* 0x00000075d200720c */ /* 0x000fda0003f66270 */
[----:B0-----:R-:W-:Y:S05]  /*4f90*/  @P3 BRA `(.L_x_3762) ;  /* 0x0000000000b43947 */ /* 0x001fea0003800000 */
        /* <DEDUP_REMOVED lines=26> */
[--C-:B------:R-:W-:Y:S01]  /*5140*/  HADD2.F32 R52, -RZ, R146.reuse.H0_H0 ;  /* 0x20000092ff347230 */ /* 0x100fe20000004100 */
[----:B------:R-:W-:Y:S01]  /*5150*/  F2FP.F16.F32.PACK_AB R15, R15, R53 ;  /* 0x000000350f0f723e */ /* 0x000fe200000000ff */
[----:B------:R-:W-:Y:S02]  /*5160*/  HADD2.F32 R147, -RZ, R147.H1_H1 ;  /* 0x30000093ff937230 */ /* 0x000fe40000004100 */
[CC--:B------:R-:W-:Y:S01]  /*5170*/  FMUL.FTZ R55, R12.reuse, R13.reuse ;  /* 0x0000000d0c377220 */ /* 0x0c0fe20000410000 */
[C---:B------:R-:W-:Y:S01]  /*5180*/  FMUL.FTZ R13, R11.reuse, R13 ;  /* 0x0000000d0b0d7220 */ /* 0x040fe20000410000 */
[----:B------:R-:W-:Y:S02]  /*5190*/  HADD2.F32 R146, -RZ, R146.H1_H1 ;  /* 0x30000092ff927230 */ /* 0x000fe40000004100 */
[-C--:B------:R-:W-:Y:S01]  /*51a0*/  FFMA.FTZ R55, R11, R52.reuse, -R55 ;  /* 0x000000340b377223 */ /* 0x080fe20000010837 */
[--C-:B------:R-:W-:Y:S02]  /*51b0*/  HADD2.F32 R11, -RZ, R14.reuse.H0_H0 ;  /* 0x2000000eff0b7230 */ /* 0x100fe40000004100 */
[----:B------:R-:W-:Y:S01]  /*51c0*/  FFMA.FTZ R13, R12, R52, R13 ;  /* 0x000000340c0d7223 */ /* 0x000fe2000001000d */
[----:B------:R-:W-:-:S04]  /*51d0*/  HADD2.F32 R14, -RZ, R14.H1_H1 ;  /* 0x3000000eff0e7230 */ /* 0x000fc80000004100 */
[----:B------:R-:W-:Y:S01]  /*51e0*/  F2FP.F16.F32.PACK_AB R13, R13, R55 ;  /* 0x000000370d0d723e */ /* 0x000fe200000000ff */
[-C--:B------:R-:W-:Y:S01]  /*51f0*/  FMUL.FTZ R12, R14, R147.reuse ;  /* 0x000000930e0c7220 */ /* 0x080fe20000410000 */
[----:B------:R-:W-:-:S03]  /*5200*/  FMUL.FTZ R147, R11, R147 ;  /* 0x000000930b937220 */ /* 0x000fc60000410000 */
[-C--:B------:R-:W-:Y:S01]  /*5210*/  FFMA.FTZ R12, R11, R146.reuse, -R12 ;  /* 0x000000920b0c7223 */ /* 0x080fe2000001080c */
[----:B------:R-:W-:-:S05]  /*5220*/  FFMA.FTZ R147, R14, R146, R147 ;  /* 0x000000920e937223 */ /* 0x000fca0000010093 */
[----:B------:R-:W-:Y:S02]  /*5230*/  F2FP.F16.F32.PACK_AB R147, R147, R12 ;  /* 0x0000000c9393723e */ /* 0x000fe400000000ff */
[----:B------:R-:W-:Y:S01]  /*5240*/  MOV R12, R13 ;  /* 0x0000000d000c7202 */ /* 0x000fe20000000f00 */
[----:B------:R-:W-:Y:S02]  /*5250*/  IMAD.MOV.U32 R13, RZ, RZ, R54 ;  /* 0x000000ffff0d7224 */ /* 0x000fe400078e0036 */
[----:B------:R-:W-:-:S07]  /*5260*/  IMAD.MOV.U32 R14, RZ, RZ, R147 ;  /* 0x000000ffff0e7224 */ /* 0x000fce00078e0093 */
.L_x_3762:
[----:B------:R-:W-:Y:S05]  /*5270*/  BSYNC B2 ;  /* 0x0000000000027941 */ /* 0x000fea0003800000 */
.L_x_3761:
[----:B----4-:R0:W-:Y:S02]  /*5280*/  ST.E.128 desc[UR48][R56.64], R12 ;  /* 0x0000000c38007985 */ /* 0x0101e4000c101d30 */
.L_x_3740:
[----:B------:R-:W-:Y:S05]  /*5290*/  BSYNC B1 ;  /* 0x0000000000017941 */ /* 0x000fea0003800000 */
.L_x_3739:
[----:B------:R-:W-:-:S03]  /*52a0*/  UMOV UR4, 0xffffffff ;  /* 0xffffffff00047882 */ /* 0x000fc60000000000 */
[----:B------:R-:W-:Y:S05]  /*52b0*/  BRA.DIV UR4, `(.L_x_3763) ;  /* 0x000001ce04e07947 */ /* 0x000fea000b800000 */
[----:B-1----:R-:W1:Y:S04]  /*52c0*/  SHFL.IDX PT, R113, R113, 0x1, 0x1c1f ;  /* 0x003c1f0071717f89 */ /* 0x002e6800000e0000 */
[----:B------:R-:W0:Y:S02]  /*52d0*/  SHFL.IDX PT, R116, R116, 0x1, 0x1c1f ;  /* 0x003c1f0074747f89 */ /* 0x000e2400000e0000 */
.L_x_4072:
[----:B------:R-:W-:Y:S05]  /*52e0*/  @P4 BRA `(.L_x_3764) ;  /* 0x00000054004c4947 */ /* 0x000fea0003800000 */
[----:B------:R-:W-:Y:S01]  /*52f0*/  ISETP.NE.AND P3, PT, R6, RZ, PT ;  /* 0x000000ff0600720c */ /* 0x000fe20003f65270 */
[----:B------:R-:W-:-:S12]  /*5300*/  BSSY B1, `(.L_x_3765) ;  /* 0x0000039000017945 */ /* 0x000fd80003800000 */
[----:B------:R-:W-:Y:S05]  /*5310*/  @!P3 BRA `(.L_x_3766) ;  /* 0x0000000000dcb947 */ /* 0x000fea0003800000 */
[----:B0---4-:R0:W4:Y:S01]  /*5320*/  LDS.128 R12, [R26+0x20000] ;  /* 0x020000001a0c7984 */ /* 0x0111220000000c00 */
[C---:B------:R-:W-:Y:S01]  /*5330*/  LEA R52, P3, R16.reuse, R116, 0x1 ;  /* 0x0000007410347211 */ /* 0x040fe200078608ff */
[----:B------:R-:W-:Y:S03]  /*5340*/  BSSY B2, `(.L_x_3767) ;  /* 0x0000033000027945 */ /* 0x000fe60003800000 */
[----:B-1----:R-:W-:Y:S02]  /*5350*/  LEA.HI.X R53, R16, R113, R17, 0x1, P3 ;  /* 0x0000007110357211 */ /* 0x002fe400018f0c11 */
[----:B------:R-:W-:-:S13]  /*5360*/  ISETP.GE.AND P3, PT, R196, R117, PT ;  /* 0x00000075c400720c */ /* 0x000fda0003f66270 */
[----:B0-----:R-:W-:Y:S05]  /*5370*/  @P3 BRA `(.L_x_3768) ;  /* 0x0000000000bc3947 */ /* 0x001fea0003800000 */
[----:B------:R-:W-:Y:S01]  /*5380*/  SHF.R.U64 R54, R50, 0x10, R51 ;  /* 0x0000001032367819 */ /* 0x000fe20000001233 */
[----:B----4-:R-:W-:Y:S01]  /*5390*/  IMAD.MOV.U32 R50, RZ, RZ, R13 ;  /* 0x000000ffff327224 */ /* 0x010fe200078e000d */
[----:B------:R-:W-:Y:S02]  /*53a0*/  SHF.R.U64 R13, R48, 0x10, R49 ;  /* 0x00000010300d7819 */ /* 0x000fe40000001231 */
[----:B------:R-:W-:Y:S01]  /*53b0*/  SHF.R.U32.HI R51, RZ, 0x10, R51 ;  /* 0x00000010ff337819 */ /* 0x000fe20000011633 */
[----:B------:R-:W-:Y:S02]  /*53c0*/  HADD2.F32 R54, -RZ, R54.H0_H0 ;  /* 0x20000036ff367230 */ /* 0x000fe40000004100 */
[--C-:B---3--:R-:W-:Y:S02]  /*53d0*/  HADD2.F32 R11, -RZ, R50.reuse.H1_H1 ;  /* 0x30000032ff0b7230 */ /* 0x108fe40000004100 */
[----:B------:R-:W-:Y:S02]  /*53e0*/  HADD2.F32 R48, -RZ, R50.H0_H0 ;  /* 0x20000032ff307230 */ /* 0x000fe40000004100 */
[----:B------:R-:W-:-:S02]  /*53f0*/  HADD2.F32 R13, -RZ, R13.H0_H0 ;  /* 0x2000000dff0d7230 */ /* 0x000fc40000004100 */
[-C--:B------:R-:W-:Y:S01]  /*5400*/  FMUL.FTZ R50, R11, R54.reuse ;  /* 0x000000360b327220 */ /* 0x080fe20000410000 */
[----:B------:R-:W-:-:S03]  /*5410*/  FMUL.FTZ R54, R48, R54 ;  /* 0x0000003630367220 */ /* 0x000fc60000410000 */
[-C--:B------:R-:W-:Y:S01]  /*5420*/  FFMA.FTZ R50, R48, R13.reuse, -R50 ;  /* 0x0000000d30327223 */ /* 0x080fe20000010832 */
[----:B------:R-:W-:Y:S01]  /*5430*/  SHF.R.U32.HI R48, RZ, 0x10, R49 ;  /* 0x00000010ff307819 */ /* 0x000fe20000011631 */
[----:B------:R-:W-:Y:S01]  /*5440*/  FFMA.FTZ R54, R11, R13, R54 ;  /* 0x0000000d0b367223 */ /* 0x000fe20000010036 */
[----:B------:R-:W-:Y:S01]  /*5450*/  MOV R11, R15 ;  /* 0x0000000f000b7202 */ /* 0x000fe20000000f00 */
        /* <DEDUP_REMOVED lines=33> */
.L_x_3768:
[----:B------:R-:W-:Y:S05]  /*5670*/  BSYNC B2 ;  /* 0x0000000000027941 */ /* 0x000fea0003800000 */
.L_x_3767:
[----:B----4-:R0:W-:Y:S02]  /*5680*/  ST.E.128 desc[UR48][R52.64], R12 ;  /* 0x0000000c34007985 */ /* 0x0101e4000c101d30 */
.L_x_3766:
[----:B------:R-:W-:Y:S05]  /*5690*/  BSYNC B1 ;  /* 0x0000000000017941 */ /* 0x000fea0003800000 */
.L_x_3765:
[----:B------:R-:W-:Y:S01]  /*56a0*/  ISETP.NE.AND P3, PT, R7, RZ, PT ;  /* 0x000000ff0700720c */ /* 0x000fe20003f65270 */
[----:B------:R-:W-:-:S12]  /*56b0*/  BSSY B1, `(.L_x_3769) ;  /* 0x0000035000017945 */ /* 0x000fd80003800000 */
[----:B------:R-:W-:Y:S05]  /*56c0*/  @!P3 BRA `(.L_x_3770) ;  /* 0x0000000000ccb947 */ /* 0x000fea0003800000 */
[----:B0---4-:R0:W4:Y:S01]  /*56d0*/  LDS.128 R12, [R27+0x20000] ;  /* 0x020000001b0c7984 */ /* 0x0111220000000c00 */
[----:B------:R-:W-:Y:S01]  /*56e0*/  ISETP.GE.AND P3, PT, R209, R117, PT ;  /* 0x00000075d100720c */ /* 0x000fe20003f66270 */
[----:B------:R-:W-:Y:S01]  /*56f0*/  IMAD.MOV.U32 R48, RZ, RZ, R116 ;  /* 0x000000ffff307224 */ /* 0x000fe200078e0074 */
[----:B---3--:R-:W-:Y:S01]  /*5700*/  SHF.L.U32 R11, R198, 0x3, RZ ;  /* 0x00000003c60b7819 */ /* 0x008fe200000006ff */
[----:B-1----:R-:W-:Y:S01]  /*5710*/  IMAD.MOV.U32 R49, RZ, RZ, R113 ;  /* 0x000000ffff317224 */ /* 0x002fe200078e0071 */
[----:B------:R-:W-:Y:S03]  /*5720*/  BSSY B2, `(.L_x_3771) ;  /* 0x000002c000027945 */ /* 0x000fe60003800000 */
[----:B------:R-:W-:-:S06]  /*5730*/  IMAD.WIDE R48, R11, 0x2, R48 ;  /* 0x000000020b307825 */ /* 0x000fcc00078e0230 */
[----:B0-----:R-:W-:Y:S05]  /*5740*/  @P3 BRA `(.L_x_3772) ;  /* 0x0000000000a43947 */ /* 0x001fea0003800000 */
[--C-:B------:R-:W-:Y:S01]  /*5750*/  SHF.R.U64 R11, R44, 0x10, R45.reuse ;  /* 0x000000102c0b7819 */ /* 0x100fe2000000122d */
[--C-:B----4-:R-:W-:Y:S01]  /*5760*/  HADD2.F32 R50, -RZ, R15.reuse.H1_H1 ;  /* 0x3000000fff327230 */ /* 0x110fe20000004100 */
        /* <DEDUP_REMOVED lines=39> */
.L_x_3772:
[----:B------:R-:W-:Y:S05]  /*59e0*/  BSYNC B2 ;  /* 0x0000000000027941 */ /* 0x000fea0003800000 */
.L_x_3771:
[----:B----4-:R0:W-:Y:S02]  /*59f0*/  ST.E.128 desc[UR48][R48.64], R12 ;  /* 0x0000000c30007985 */ /* 0x0101e4000c101d30 */
.L_x_3770:
[----:B------:R-:W-:Y:S05]  /*5a00*/  BSYNC B1 ;  /* 0x0000000000017941 */ /* 0x000fea0003800000 */
.L_x_3769:
[----:B------:R-:W-:Y:S01]  /*5a10*/  ISETP.NE.AND P3, PT, R8, RZ, PT ;  /* 0x000000ff0800720c */ /* 0x000fe20003f65270 */
[----:B------:R-:W-:-:S12]  /*5a20*/  BSSY B1, `(.L_x_3773) ;  /* 0x0000036000017945 */ /* 0x000fd80003800000 */
[----:B------:R-:W-:Y:S05]  /*5a30*/  @!P3 BRA `(.L_x_3774) ;  /* 0x0000000000d0b947 */ /* 0x000fea0003800000 */
[----:B0---4-:R0:W4:Y:S01]  /*5a40*/  LDS.128 R12, [R26+0x23000] ;  /* 0x023000001a0c7984 */ /* 0x0111220000000c00 */
[----:B------:R-:W-:Y:S01]  /*5a50*/  ISETP.GE.AND P3, PT, R207, R117, PT ;  /* 0x00000075cf00720c */ /* 0x000fe20003f66270 */
[----:B---3--:R-:W-:Y:S01]  /*5a60*/  IMAD.SHL.U32 R11, R199, 0x8, RZ ;  /* 0x00000008c70b7824 */ /* 0x008fe200078e00ff */
[----:B-1----:R-:W-:Y:S01]  /*5a70*/  MOV R45, R113 ;  /* 0x00000071002d7202 */ /* 0x002fe20000000f00 */
[----:B------:R-:W-:Y:S01]  /*5a80*/  IMAD.MOV.U32 R44, RZ, RZ, R116 ;  /* 0x000000ffff2c7224 */ /* 0x000fe200078e0074 */
[----:B------:R-:W-:Y:S03]  /*5a90*/  BSSY B2, `(.L_x_3775) ;  /* 0x000002d000027945 */ /* 0x000fe60003800000 */
[----:B------:R-:W-:-:S06]  /*5aa0*/  IMAD.WIDE R44, R11, 0x2, R44 ;  /* 0x000000020b2c7825 */ /* 0x000fcc00078e022c */
[----:B0-----:R-:W-:Y:S05]  /*5ab0*/  @P3 BRA `(.L_x_3776) ;  /* 0x0000000000a83947 */ /* 0x001fea0003800000 */
[----:B------:R-:W-:Y:S02]  /*5ac0*/  SHF.R.U64 R11, R40, 0x10, R41 ;  /* 0x00000010280b7819 */ /* 0x000fe40000001229 */
[----:B------:R-:W-:Y:S02]  /*5ad0*/  SHF.R.U64 R46, R42, 0x10, R43 ;  /* 0x000000102a2e7819 */ /* 0x000fe4000000122b */
[----:B------:R-:W-:Y:S01]  /*5ae0*/  SHF.R.U32.HI R40, RZ, 0x10, R41 ;  /* 0x00000010ff287819 */ /* 0x000fe20000011629 */
[----:B----4-:R-:W-:Y:S01]  /*5af0*/  IMAD.MOV.U32 R41, RZ, RZ, R13 ;  /* 0x000000ffff297224 */ /* 0x010fe200078e000d */
[----:B------:R-:W-:Y:S01]  /*5b00*/  SHF.R.U32.HI R43, RZ, 0x10, R43 ;  /* 0x00000010ff2b7819 */ /* 0x000fe2000001162b */
[----:B------:R-:W-:Y:S02]  /*5b10*/  HADD2.F32 R48, -RZ, R46.H0_H0 ;  /* 0x2000002eff307230 */ /* 0x000fe40000004100 */
[----:B------:R-:W-:Y:S02]  /*5b20*/  HADD2.F32 R42, -RZ, R11.H0_H0 ;  /* 0x2000000bff2a7230 */ /* 0x000fe40000004100 */
[----:B------:R-:W-:-:S02]  /*5b30*/  HADD2.F32 R46, -RZ, R43.H0_H0 ;  /* 0x2000002bff2e7230 */ /* 0x000fc40000004100 */
[--C-:B------:R-:W-:Y:S02]  /*5b40*/  HADD2.F32 R13, -RZ, R41.reuse.H1_H1 ;  /* 0x30000029ff0d7230 */ /* 0x100fe40000004100 */
[----:B------:R-:W-:Y:S02]  /*5b50*/  HADD2.F32 R43, -RZ, R41.H0_H0 ;  /* 0x20000029ff2b7230 */ /* 0x000fe40000004100 */
[--C-:B------:R-:W-:Y:S02]  /*5b60*/  HADD2.F32 R11, -RZ, R15.reuse.H1_H1 ;  /* 0x3000000fff0b7230 */ /* 0x100fe40000004100 */
[-C--:B------:R-:W-:Y:S01]  /*5b70*/  FMUL.FTZ R50, R13, R48.reuse ;  /* 0x000000300d327220 */ /* 0x080fe20000410000 */
[----:B------:R-:W-:Y:S02]  /*5b80*/  HADD2.F32 R41, -RZ, R15.H0_H0 ;  /* 0x2000000fff297230 */ /* 0x000fe40000004100 */
[----:B------:R-:W-:Y:S01]  /*5b90*/  FMUL.FTZ R52, R43, R48 ;  /* 0x000000302b347220 */ /* 0x000fe20000410000 */
[----:B------:R-:W-:-:S02]  /*5ba0*/  HADD2.F32 R40, -RZ, R40.H0_H0 ;  /* 0x20000028ff287230 */ /* 0x000fc40000004100 */
[----:B------:R-:W-:Y:S01]  /*5bb0*/  FMUL.FTZ R48, R11, R46 ;  /* 0x0000002e0b307220 */ /* 0x000fe20000410000 */
[----:B------:R-:W-:Y:S01]  /*5bc0*/  FFMA.FTZ R15, R43, R42, -R50 ;  /* 0x0000002a2b0f7223 */ /* 0x000fe20000010832 */
[C---:B------:R-:W-:Y:S01]  /*5bd0*/  FMUL.FTZ R46, R41.reuse, R46 ;  /* 0x0000002e292e7220 */ /* 0x040fe20000410000 */
[--C-:B------:R-:W-:Y:S02]  /*5be0*/  HADD2.F32 R43, -RZ, R139.reuse.H0_H0 ;  /* 0x2000008bff2b7230 */ /* 0x100fe40000004100 */
[-C--:B------:R-:W-:Y:S01]  /*5bf0*/  FFMA.FTZ R41, R41, R40.reuse, -R48 ;  /* 0x0000002829297223 */ /* 0x080fe20000010830 */
[--C-:B------:R-:W-:Y:S02]  /*5c00*/  HADD2.F32 R48, -RZ, R12.reuse.H0_H0 ;  /* 0x2000000cff307230 */ /* 0x100fe40000004100 */
[----:B------:R-:W-:Y:S01]  /*5c10*/  FFMA.FTZ R40, R11, R40, R46 ;  /* 0x000000280b287223 */ /* 0x000fe2000001002e */
[----:B------:R-:W-:Y:S02]  /*5c20*/  HADD2.F32 R46, -RZ, R12.H1_H1 ;  /* 0x3000000cff2e7230 */ /* 0x000fe40000004100 */
[----:B------:R-:W-:Y:S01]  /*5c30*/  FFMA.FTZ R42, R13, R42, R52 ;  /* 0x0000002a0d2a7223 */ /* 0x000fe20000010034 */
[----:B------:R-:W-:-:S02]  /*5c40*/  HADD2.F32 R139, -RZ, R139.H1_H1 ;  /* 0x3000008bff8b7230 */ /* 0x000fc40000004100 */
[----:B------:R-:W-:Y:S02]  /*5c50*/  HADD2.F32 R12, -RZ, R14.H1_H1 ;  /* 0x3000000eff0c7230 */ /* 0x000fe40000004100 */
[-C--:B------:R-:W-:Y:S01]  /*5c60*/  FMUL.FTZ R47, R46, R43.reuse ;  /* 0x0000002b2e2f7220 */ /* 0x080fe20000410000 */
[----:B------:R-:W-:Y:S02]  /*5c70*/  HADD2.F32 R11, -RZ, R138.H0_H0 ;  /* 0x2000008aff0b7230 */ /* 0x000fe40000004100 */
[----:B------:R-:W-:Y:S01]  /*5c80*/  FMUL.FTZ R43, R48, R43 ;  /* 0x0000002b302b7220 */ /* 0x000fe20000410000 */
[----:B------:R-:W-:Y:S02]  /*5c90*/  HADD2.F32 R14, -RZ, R14.H0_H0 ;  /* 0x2000000eff0e7230 */ /* 0x000fe40000004100 */
[----:B------:R-:W-:Y:S01]  /*5ca0*/  FMUL.FTZ R49, R12, R139 ;  /* 0x0000008b0c317220 */ /* 0x000fe20000410000 */
[----:B------:R-:W-:Y:S02]  /*5cb0*/  HADD2.F32 R13, -RZ, R138.H1_H1 ;  /* 0x3000008aff0d7230 */ /* 0x000fe40000004100 */
[-C--:B------:R-:W-:Y:S01]  /*5cc0*/  FFMA.FTZ R47, R48, R11.reuse, -R47 ;  /* 0x0000000b302f7223 */ /* 0x080fe2000001082f */
[----:B------:R-:W-:Y:S01]  /*5cd0*/  FFMA.FTZ R46, R46, R11, R43 ;  /* 0x0000000b2e2e7223 */ /* 0x000fe2000001002b */
[C---:B------:R-:W-:Y:S01]  /*5ce0*/  FMUL.FTZ R139, R14.reuse, R139 ;  /* 0x0000008b0e8b7220 */ /* 0x040fe20000410000 */
[----:B------:R-:W-:-:S03]  /*5cf0*/  FFMA.FTZ R49, R14, R13, -R49 ;  /* 0x0000000d0e317223 */ /* 0x000fc60000010831 */
[----:B------:R-:W-:Y:S01]  /*5d00*/  FFMA.FTZ R12, R12, R13, R139 ;  /* 0x0000000d0c0c7223 */ /* 0x000fe2000001008b */
[----:B------:R-:W-:Y:S02]  /*5d10*/  F2FP.F16.F32.PACK_AB R46, R46, R47 ;  /* 0x0000002f2e2e723e */ /* 0x000fe400000000ff */
[----:B------:R-:W-:Y:S02]  /*5d20*/  F2FP.F16.F32.PACK_AB R13, R42, R15 ;  /* 0x0000000f2a0d723e */ /* 0x000fe400000000ff */
[----:B------:R-:W-:Y:S01]  /*5d30*/  F2FP.F16.F32.PACK_AB R14, R12, R49 ;  /* 0x000000310c0e723e */ /* 0x000fe200000000ff */
[----:B------:R-:W-:Y:S01]  /*5d40*/  IMAD.MOV.U32 R12, RZ, RZ, R46 ;  /* 0x000000ffff0c7224 */ /* 0x000fe200078e002e */
[----:B------:R-:W-:-:S07]  /*5d50*/  F2FP.F16.F32.PACK_AB R15, R40, R41 ;  /* 0x00000029280f723e */ /* 0x000fce00000000ff */
.L_x_3776:
[----:B------:R-:W-:Y:S05]  /*5d60*/  BSYNC B2 ;  /* 0x0000000000027941 */ /* 0x000fea0003800000 */
.L_x_3775:
[----:B----4-:R0:W-:Y:S02]  /*5d70*/  ST.E.128 desc[UR48][R44.64], R12 ;  /* 0x0000000c2c007985 */ /* 0x0101e4000c101d30 */
.L_x_3774:
[----:B------:R-:W-:Y:S05]  /*5d80*/  BSYNC B1 ;  /* 0x0000000000017941 */ /* 0x000fea0003800000 */
.L_x_3773:
        /* <DEDUP_REMOVED lines=9> */
[----:B------:R-:W-:Y:S02]  /*5e20*/  SHF.R.U64 R36, R36, 0x10, R37 ;  /* 0x0000001024247819 */ /* 0x000fe40000001225 */
[--C-:B---3--:R-:W-:Y:S01]  /*5e30*/  SHF.R.U64 R11, R38, 0x10, R39.reuse ;  /* 0x00000010260b7819 */ /* 0x108fe20000001227 */
[----:B----4-:R-:W-:Y:S01]  /*5e40*/  HADD2.F32 R38, -RZ, R15.H1_H1 ;  /* 0x3000000fff267230 */ /* 0x010fe20000004100 */
[----:B------:R-:W-:Y:S02]  /*5e50*/  SHF.R.U32.HI R42, RZ, 0x10, R39 ;  /* 0x00000010ff2a7819 */ /* 0x000fe40000011627 */
[----:B------:R-:W-:Y:S01]  /*5e60*/  SHF.R.U32.HI R43, RZ, 0x10, R37 ;  /* 0x00000010ff2b7819 */ /* 0x000fe20000011625 */
[----:B------:R-:W-:Y:S02]  /*5e70*/  HADD2.F32 R37, -RZ, R36.H0_H0 ;  /* 0x20000024ff257230 */ /* 0x000fe40000004100 */
[----:B------:R-:W-:Y:S02]  /*5e80*/  HADD2.F32 R39, -RZ, R11.H0_H0 ;  /* 0x2000000bff277230 */ /* 0x000fe40000004100 */
[----:B------:R-:W-:-:S02]  /*5e90*/  HADD2.F32 R36, -RZ, R13.H1_H1 ;  /* 0x3000000dff247230 */ /* 0x000fc40000004100 */
[----:B------:R-:W-:Y:S02]  /*5ea0*/  HADD2.F32 R11, -RZ, R13.H0_H0 ;  /* 0x2000000dff0b7230 */ /* 0x000fe40000004100 */
[----:B------:R-:W-:Y:S02]  /*5eb0*/  HADD2.F32 R42, -RZ, R42.H0_H0 ;  /* 0x2000002aff2a7230 */ /* 0x000fe40000004100 */
[-C--:B------:R-:W-:Y:S01]  /*5ec0*/  FMUL.FTZ R44, R36, R39.reuse ;  /* 0x00000027242c7220 */ /* 0x080fe20000410000 */
[----:B------:R-:W-:Y:S02]  /*5ed0*/  HADD2.F32 R13, -RZ, R15.H0_H0 ;  /* 0x2000000fff0d7230 */ /* 0x000fe40000004100 */
[C---:B------:R-:W-:Y:S01]  /*5ee0*/  FMUL.FTZ R39, R11.reuse, R39 ;  /* 0x000000270b277220 */ /* 0x040fe20000410000 */
[----:B------:R-:W-:Y:S02]  /*5ef0*/  HADD2.F32 R15, -RZ, R43.H0_H0 ;  /* 0x2000002bff0f7230 */ /* 0x000fe40000004100 */
[-C--:B------:R-:W-:Y:S01]  /*5f00*/  FMUL.FTZ R46, R38, R42.reuse ;  /* 0x0000002a262e7220 */ /* 0x080fe20000410000 */
[-C--:B------:R-:W-:Y:S01]  /*5f10*/  FFMA.FTZ R11, R11, R37.reuse, -R44 ;  /* 0x000000250b0b7223 */ /* 0x080fe2000001082c */
[C---:B------:R-:W-:Y:S01]  /*5f20*/  FMUL.FTZ R43, R13.reuse, R42 ;  /* 0x0000002a0d2b7220 */ /* 0x040fe20000410000 */
[----:B------:R-:W-:Y:S01]  /*5f30*/  FFMA.FTZ R36, R36, R37, R39 ;  /* 0x0000002524247223 */ /* 0x000fe20000010027 */
[----:B------:R-:W-:Y:S01]  /*5f40*/  FFMA.FTZ R13, R13, R15, -R46 ;  /* 0x0000000f0d0d7223 */ /* 0x000fe2000001082e */
[----:B------:R-:W-:-:S02]  /*5f50*/  HADD2.F32 R42, -RZ, R132.H0_H0 ;  /* 0x20000084ff2a7230 */ /* 0x000fc40000004100 */
[----:B------:R-:W-:Y:S01]  /*5f60*/  FFMA.FTZ R38, R38, R15, R43 ;  /* 0x0000000f26267223 */ /* 0x000fe2000001002b */
[----:B------:R-:W-:Y:S01]  /*5f70*/  HADD2.F32 R132, -RZ, R132.H1_H1 ;  /* 0x30000084ff847230 */ /* 0x000fe20000004100 */
[----:B------:R-:W-:Y:S01]  /*5f80*/  F2FP.F16.F32.PACK_AB R11, R36, R11 ;  /* 0x0000000b240b723e */ /* 0x000fe200000000ff */
        /* <DEDUP_REMOVED lines=18> */
.L_x_3780:
[----:B------:R-:W-:Y:S05]  /*60b0*/  BSYNC B2 ;  /* 0x0000000000027941 */ /* 0x000fea0003800000 */
.L_x_3779:
[----:B----4-:R0:W-:Y:S02]  /*60c0*/  ST.E.128 desc[UR48][R40.64], R12 ;  /* 0x0000000c28007985 */ /* 0x0101e4000c101d30 */
.L_x_3778:
[----:B------:R-:W-:Y:S05]  /*60d0*/  BSYNC B1 ;  /* 0x0000000000017941 */ /* 0x000fea0003800000 */
.L_x_3777:
        /* <DEDUP_REMOVED lines=9> */
[----:B---3--:R-:W-:Y:S01]  /*6170*/  SHF.R.U64 R11, R32, 0x10, R33 ;  /* 0x00000010200b7819 */ /* 0x008fe20000001221 */
[--C-:B----4-:R-:W-:Y:S01]  /*6180*/  HADD2.F32 R32, -RZ, R15.reuse.H1_H1 ;  /* 0x3000000fff207230 */ /* 0x110fe20000004100 */
        /* <DEDUP_REMOVED lines=26> */
[--C-:B------:R-:W-:Y:S02]  /*6330*/  HADD2.F32 R15, -RZ, R79.reuse.H1_H1 ;  /* 0x3000004fff0f7230 */ /* 0x100fe40000004100 */
[----:B------:R-:W-:Y:S01]  /*6340*/  FMUL.FTZ R32, R12, R32 ;  /* 0x000000200c207220 */ /* 0x000fe20000410000 */
        /* <DEDUP_REMOVED lines=10> */
.L_x_3784:
[----:B------:R-:W-:Y:S05]  /*63f0*/  BSYNC B2 ;  /* 0x0000000000027941 */ /* 0x000fea0003800000 */
.L_x_3783:
[----:B----4-:R0:W-:Y:S02]  /*6400*/  ST.E.128 desc[UR48][R36.64], R12 ;  /* 0x0000000c24007985 */ /* 0x0101e4000c101d30 */
.L_x_3782:
[----:B------:R-:W-:Y:S05]  /*6410*/  BSYNC B1 ;  /* 0x0000000000017941 */ /* 0x000fea0003800000 */
.L_x_3781:
[----:B------:R-:W-:-:S13]  /*6420*/  ISETP.NE.AND P3, PT, R20, RZ, PT ;  /* 0x000000ff1400720c */ /* 0x000fda0003f65270 */
        /* <DEDUP_REMOVED lines=15> */
[----:B------:R-:W-:Y:S02]  /*6520*/  HADD2.F32 R11, -RZ, R13.H1_H1 ;  /* 0x3000000dff0b7230 */ /* 0x000fe40000004100 */
[----:B------:R-:W-:-:S02]  /*6530*/  HADD2.F32 R31, -RZ, R31.H0_H0 ;  /* 0x2000001fff1f7230 */ /* 0x000fc40000004100 */
[----:B------:R-:W-:Y:S02]  /*6540*/  HADD2.F32 R13, -RZ, R13.H0_H0 ;  /* 0x2000000dff0d7230 */ /* 0x000fe40000004100 */
[-C--:B------:R-:W-:Y:S01]  /*6550*/  FMUL.FTZ R36, R11, R34.reuse ;  /* 0x000000220b247220 */ /* 0x080fe20000410000 */
[----:B------:R-:W-:Y:S02]  /*6560*/  HADD2.F32 R29, -RZ, R29.H0_H0 ;  /* 0x2000001dff1d7230 */ /* 0x000fe40000004100 */
[-C--:B------:R-:W-:Y:S01]  /*6570*/  FMUL.FTZ R35, R15, R31.reuse ;  /* 0x0000001f0f237220 */ /* 0x080fe20000410000 */
[C---:B------:R-:W-:Y:S01]  /*6580*/  FMUL.FTZ R38, R28.reuse, R31 ;  /* 0x0000001f1c267220 */ /* 0x040fe20000410000 */
[C---:B------:R-:W-:Y:S01]  /*6590*/  FMUL.FTZ R34, R13.reuse, R34 ;  /* 0x000000220d227220 */ /* 0x040fe20000410000 */
[----:B------:R-:W-:Y:S01]  /*65a0*/  FFMA.FTZ R36, R13, R30, -R36 ;  /* 0x0000001e0d247223 */ /* 0x000fe20000010824 */
[----:B------:R-:W-:Y:S01]  /*65b0*/  FFMA.FTZ R37, R28, R29, R35 ;  /* 0x0000001d1c257223 */ /* 0x000fe20000010023 */
[----:B------:R-:W-:-:S02]  /*65c0*/  HADD2.F32 R28, -RZ, R77.H1_H1 ;  /* 0x3000004dff1c7230 */ /* 0x000fc40000004100 */
[----:B------:R-:W-:Y:S01]  /*65d0*/  FFMA.FTZ R31, R11, R30, R34 ;  /* 0x0000001e0b1f7223 */ /* 0x000fe20000010022 */
[----:B------:R-:W-:Y:S02]  /*65e0*/  HADD2.F32 R11, -RZ, R12.H1_H1 ;  /* 0x3000000cff0b7230 */ /* 0x000fe40000004100 */
[----:B------:R-:W-:Y:S01]  /*65f0*/  FFMA.FTZ R38, R15, R29, -R38 ;  /* 0x0000001d0f267223 */ /* 0x000fe20000010826 */
[----:B------:R-:W-:Y:S02]  /*6600*/  HADD2.F32 R13, -RZ, R14.H1_H1 ;  /* 0x3000000eff0d7230 */ /* 0x000fe40000004100 */
[----:B------:R-:W-:Y:S02]  /*6610*/  HADD2.F32 R77, -RZ, R77.H0_H0 ;  /* 0x2000004dff4d7230 */ /* 0x000fe40000004100 */
[----:B------:R-:W-:Y:S01]  /*6620*/  FMUL.FTZ R29, R11, R28 ;  /* 0x0000001c0b1d7220 */ /* 0x000fe20000410000 */
[----:B------:R-:W-:Y:S02]  /*6630*/  HADD2.F32 R12, -RZ, R12.H0_H0 ;  /* 0x2000000cff0c7230 */ /* 0x000fe40000004100 */
[----:B------:R-:W-:-:S02]  /*6640*/  HADD2.F32 R14, -RZ, R14.H0_H0 ;  /* 0x2000000eff0e7230 */ /* 0x000fc40000004100 */
[-C--:B------:R-:W-:Y:S01]  /*6650*/  FMUL.FTZ R35, R13, R77.reuse ;  /* 0x0000004d0d237220 */ /* 0x080fe20000410000 */
        /* <DEDUP_REMOVED lines=12> */
.L_x_3786:
[----:B------:R-:W-:Y:S05]  /*6720*/  BSYNC B1 ;  /* 0x0000000000017941 */ /* 0x000fea0003800000 */
.L_x_3785:
[----:B----4-:R0:W-:Y:S01]  /*6730*/  ST.E.128 desc[UR48][R32.64], R12 ;  /* 0x0000000c20007985 */ /* 0x0101e2000c101d30 */
[----:B------:R-:W-:Y:S05]  /*6740*/  BRA `(.L_x_3764) ;  /* 0x0000004000347947 */ /* 0x000fea0003800000 */
.L_x_3730:
        /* <DEDUP_REMOVED lines=21> */
[----:B------:R-:W-:Y:S06]  /*68a0*/  @P3 BRA `(.L_x_3788) ;  /* 0x00000000007c3947 */ /* 0x000fec0003800000 */
[----:B------:R-:W-:Y:S01]  /*68b0*/  IADD3 R30, P2, R94, R14, RZ ;  /* 0x0000000e5e1e7210 */ /* 0x000fe20007f5e0ff */
[----:B------:R-:W-:Y:S01]  /*68c0*/  ULDC.64 UR4, c[0x0][0x3e8] ;  /* 0x0000fa0000047ab9 */ /* 0x000fe20000000a00 */
[----:B------:R-:W-:Y:S02]  /*68d0*/  CS2R R38, SRZ ;  /* 0x0000000000267805 */ /* 0x000fe4000001ff00 */
[----:B------:R-:W-:Y:S02]  /*68e0*/  CS2R R36, SRZ ;  /* 0x0000000000247805 */ /* 0x000fe4000001ff00 */
[----:B------:R-:W-:Y:S01]  /*68f0*/  CS2R R62, SRZ ;  /* 0x00000000003e7805 */ /* 0x000fe2000001ff00 */
[----:B------:R-:W-:Y:S01]  /*6900*/  IMAD.X R31, R11, 0x1, R98, P2 ;  /* 0x000000010b1f7824 */ /* 0x000fe200010e0662 */
[----:B------:R-:W-:Y:S02]  /*6910*/  IADD3 R28, P2, R88, R12, RZ ;  /* 0x0000000c581c7210 */ /* 0x000fe40007f5e0ff */
[----:B------:R-:W-:-:S03]  /*6920*/  CS2R R60, SRZ ;  /* 0x00000000003c7805 */ /* 0x000fc6000001ff00 */
[----:B------:R-:W-:Y:S01]  /*6930*/  IMAD.X R29, R78, 0x1, R85, P2 ;  /* 0x000000014e1d7824 */ /* 0x000fe200010e0655 */
        /* <DEDUP_REMOVED lines=10> */
[----:B------:R-:W5:Y:S04]  /*69e0*/  @!P2 LDG.E.128 R36, desc[UR48][R40.64] ;  /* 0x000000302824a981 */ /* 0x000f68000c1e1d00 */
[----:B------:R-:W5:Y:S01]  /*69f0*/  @!P2 LDG.E.128 R60, desc[UR48][R64.64] ;  /* 0x00000030403ca981 */ /* 0x000f62000c1e1d00 */
        /* <DEDUP_REMOVED lines=10> */
.L_x_3788:
[----:B------:R-:W-:Y:S05]  /*6aa0*/  BSYNC B1 ;  /* 0x0000000000017941 */ /* 0x000fea0003800000 */
.L_x_3787:
[----:B------:R-:W-:Y:S01]  /*6ab0*/  IADD3 R76, R203, 0x40, RZ ;  /* 0x00000040cb4c7810 */ /* 0x000fe20007ffe0ff */
[----:B------:R-:W-:Y:S01]  /*6ac0*/  BSSY B1, `(.L_x_3789) ;  /* 0x0000027000017945 */ /* 0x000fe20003800000 */
[----:B0-----:R-:W-:Y:S02]  /*6ad0*/  CS2R R64, SRZ ;  /* 0x0000000000407805 */ /* 0x001fe4000001ff00 */
[----:B------:R-:W-:Y:S02]  /*6ae0*/  CS2R R70, SRZ ;  /* 0x0000000000467805 */ /* 0x000fe4000001ff00 */
[----:B------:R-:W-:Y:S02]  /*6af0*/  ISETP.GE.AND P4, PT, R76, R82, PT ;  /* 0x000000524c00720c */ /* 0x000fe40003f86270 */
[----:B------:R-:W-:Y:S02]  /*6b00*/  CS2R R68, SRZ ;  /* 0x0000000000447805 */ /* 0x000fe4000001ff00 */
[----:B------:R-:W-:-:S02]  /*6b10*/  CS2R R74, SRZ ;  /* 0x00000000004a7805 */ /* 0x000fc4000001ff00 */
[----:B------:R-:W-:-:S07]  /*6b20*/  CS2R R72, SRZ ;  /* 0x0000000000487805 */ /* 0x000fce000001ff00 */
[----:B------:R-:W-:Y:S05]  /*6b30*/  @P4 BRA `(.L_x_3790) ;  /* 0x00000000007c4947 */ /* 0x000fea0003800000 */
[----:B------:R-:W-:Y:S01]  /*6b40*/  IADD3 R15, P2, P5, R94, R14, R102 ;  /* 0x0000000e5e0f7210 */ /* 0x000fe20007d5e066 */
[----:B------:R-:W-:Y:S01]  /*6b50*/  ULDC.64 UR4, c[0x0][0x3e8] ;  /* 0x0000fa0000047ab9 */ /* 0x000fe20000000a00 */
[----:B------:R-:W-:Y:S02]  /*6b60*/  CS2R R58, SRZ ;  /* 0x00000000003a7805 */ /* 0x000fe4000001ff00 */
[----:B------:R-:W-:Y:S02]  /*6b70*/  CS2R R56, SRZ ;  /* 0x0000000000387805 */ /* 0x000fe4000001ff00 */
[----:B------:R-:W-:Y:S02]  /*6b80*/  IADD3.X R48, R98, R11, R101, P2, P5 ;  /* 0x0000000b62307210 */ /* 0x000fe400017ea465 */
[----:B------:R-:W-:Y:S02]  /*6b90*/  CS2R R74, SRZ ;  /* 0x00000000004a7805 */ /* 0x000fe4000001ff00 */
[----:B------:R-:W-:-:S02]  /*6ba0*/  IADD3 R13, P2, P5, R88, R12, R104 ;  /* 0x0000000c580d7210 */ /* 0x000fc40007d5e068 */
[----:B------:R-:W-:Y:S02]  /*6bb0*/  CS2R R72, SRZ ;  /* 0x0000000000487805 */ /* 0x000fe4000001ff00 */
        /* <DEDUP_REMOVED lines=13> */
[----:B------:R-:W-:Y:S02]  /*6c90*/  ISETP.GE.AND P2, PT, R194, R117, PT ;  /* 0x00000075c200720c */ /* 0x000fe40003f46270 */
[----:B------:R-:W-:Y:S02]  /*6ca0*/  CS2R R50, SRZ ;  /* 0x0000000000327805 */ /* 0x000fe4000001ff00 */
[----:B------:R-:W-:Y:S02]  /*6cb0*/  CS2R R48, SRZ ;  /* 0x0000000000307805 */ /* 0x000fe4000001ff00 */
[----:B------:R-:W-:-:S02]  /*6cc0*/  CS2R R66, SRZ ;  /* 0x0000000000427805 */ /* 0x000fc4000001ff00 */
[----:B------:R-:W-:-:S05]  /*6cd0*/  CS2R R64, SRZ ;  /* 0x0000000000407805 */ /* 0x000fca000001ff00 */
[----:B------:R0:W5:Y:S04]  /*6ce0*/  @!P2 LDG.E.128 R52, desc[UR48][R14.64+0x40] ;  /* 0x000040300e34a981 */ /* 0x000168000c1e1d00 */
[----:B------:R0:W5:Y:S01]  /*6cf0*/  @!P2 LDG.E.128 R68, desc[UR48][R12.64+0x40] ;  /* 0x000040300c44a981 */ /* 0x000162000c1e1d00 */
[----:B------:R-:W-:-:S13]  /*6d00*/  ISETP.GE.AND P2, PT, R193, R117, PT ;  /* 0x00000075c100720c */ /* 0x000fda0003f46270 */
[----:B------:R0:W5:Y:S04]  /*6d10*/  @!P2 LDG.E.128 R48, desc[UR48][R14.64+0x80] ;  /* 0x000080300e30a981 */ /* 0x000168000c1e1d00 */
[----:B------:R0:W5:Y:S02]  /*6d20*/  @!P2 LDG.E.128 R64, desc[UR48][R12.64+0x80] ;  /* 0x000080300c40a981 */ /* 0x000164000c1e1d00 */
.L_x_3790:
[----:B------:R-:W-:Y:S05]  /*6d30*/  BSYNC B1 ;  /* 0x0000000000017941 */ /* 0x000fea0003800000 */
.L_x_3789:
[----:B0----5:R-:W-:Y:S01]  /*6d40*/  IMAD.MOV.U32 R12, RZ, RZ, R30 ;  /* 0x000000ffff0c7224 */ /* 0x021fe200078e001e */
[----:B------:R-:W-:Y:S01]  /*6d50*/  MOV R14, R28 ;  /* 0x0000001c000e7202 */ /* 0x000fe20000000f00 */
[----:B------:R-:W-:Y:S01]  /*6d60*/  IMAD.MOV.U32 R11, RZ, RZ, R31 ;  /* 0x000000ffff0b7224 */ /* 0x000fe200078e001f */
[----:B------:R-:W-:Y:S01]  /*6d70*/  UISETP.NE.AND UP0, UPT, UR51, 0x3, UPT ;  /* 0x000000033300788c */ /* 0x000fe2000bf05270 */
[----:B------:R-:W-:-:S03]  /*6d80*/  IMAD.MOV.U32 R13, RZ, RZ, R29 ;  /* 0x000000ffff0d7224 */ /* 0x000fc600078e001d */
        /* <DEDUP_REMOVED lines=12> */
[----:B------:R-:W-:Y:S02]  /*6e50*/  PRMT R165, R12, 0x5410, R13 ;  /* 0x000054100ca57816 */ /* 0x000fe4000000000d */
[----:B------:R-:W-:Y:S02]  /*6e60*/  MOV R12, R37 ;  /* 0x00000025000c7202 */ /* 0x000fe40000000f00 */
[----:B------:R-:W-:Y:S01]  /*6e70*/  PRMT R166, R11, 0x7610, R166 ;  /* 0x000076100ba67816 */ /* 0x000fe200000000a6 */
[----:B------:R-:W-:Y:S01]  /*6e80*/  IMAD.MOV.U32 R11, RZ, RZ, R43 ;  /* 0x000000ffff0b7224 */ /* 0x000fe200078e002b */
[----:B------:R-:W-:Y:S01]  /*6e90*/  PRMT R146, R12, 0x7610, R146 ;  /* 0x000076100c927816 */ /* 0x000fe20000000092 */
[----:B------:R-:W-:Y:S01]  /*6ea0*/  IMAD.MOV.U32 R12, RZ, RZ, R42 ;  /* 0x000000ffff0c7224 */ /* 0x000fe200078e002a */
[----:B------:R-:W-:-:S02]  /*6eb0*/  PRMT R162, R14, 0x7610, R162 ;  /* 0x000076100ea27816 */ /* 0x000fc400000000a2 */
[----:B------:R-:W-:Y:S02]  /*6ec0*/  PLOP3.LUT P2, PT, PT, PT, UP0, 0x80, 0x0 ;  /* 0x000000000000781c */ /* 0x000fe40003f4f008 */
[----:B------:R-:W-:Y:S01]  /*6ed0*/  PRMT R158, R12, 0x5410, R11 ;  /* 0x000054100c9e7816 */ /* 0x000fe2000000000b */
[----:B------:R-:W-:Y:S01]  /*6ee0*/  IMAD.MOV.U32 R11, RZ, RZ, R41 ;  /* 0x000000ffff0b7224 */ /* 0x000fe200078e0029 */
[----:B------:R-:W-:-:S04]  /*6ef0*/  MOV R12, R40 ;  /* 0x00000028000c7202 */ /* 0x000fc80000000f00 */
[----:B------:R-:W-:Y:S01]  /*6f00*/  PRMT R159, R12, 0x5410, R11 ;  /* 0x000054100c9f7816 */ /* 0x000fe2000000000b */
[----:B------:R-:W-:Y:S01]  /*6f10*/  IMAD.MOV.U32 R12, RZ, RZ, R46 ;  /* 0x000000ffff0c7224 */ /* 0x000fe200078e002e */
[----:B------:R-:W-:-:S04]  /*6f20*/  MOV R11, R47 ;  /* 0x0000002f000b7202 */ /* 0x000fc80000000f00 */
[----:B------:R-:W-:Y:S01]  /*6f30*/  PRMT R161, R161, 0x5410, R12 ;  /* 0x00005410a1a17816 */ /* 0x000fe2000000000c */
[----:B------:R-:W-:Y:S01]  /*6f40*/  IMAD.MOV.U32 R12, RZ, RZ, R44 ;  /* 0x000000ffff0c7224 */ /* 0x000fe200078e002c */
[----:B------:R-:W-:Y:S01]  /*6f50*/  PRMT R163, R163, 0x5410, R11 ;  /* 0x00005410a3a37816 */ /* 0x000fe2000000000b */
[----:B------:R-:W-:-:S03]  /*6f60*/  IMAD.MOV.U32 R11, RZ, RZ, R45 ;  /* 0x000000ffff0b7224 */ /* 0x000fc600078e002d */
[----:B------:R-:W-:Y:S01]  /*6f70*/  PRMT R162, R162, 0x5410, R12 ;  /* 0x00005410a2a27816 */ /* 0x000fe2000000000c */
[----:B------:R-:W-:Y:S01]  /*6f80*/  IMAD.MOV.U32 R12, RZ, RZ, R63 ;  /* 0x000000ffff0c7224 */ /* 0x000fe200078e003f */
[----:B------:R-:W-:Y:S02]  /*6f90*/  PRMT R164, R164, 0x5410, R11 ;  /* 0x00005410a4a47816 */ /* 0x000fe4000000000b */
[----:B------:R-:W-:Y:S02]  /*6fa0*/  MOV R11, R62 ;  /* 0x0000003e000b7202 */ /* 0x000fe40000000f00 */
[----:B------:R-:W-:Y:S02]  /*6fb0*/  PRMT R167, R12, 0x7610, R167 ;  /* 0x000076100ca77816 */ /* 0x000fe400000000a7 */
[----:B------:R-:W-:Y:S01]  /*6fc0*/  PRMT R166, R166, 0x5410, R11 ;  /* 0x00005410a6a67816 */ /* 0x000fe2000000000b */
[----:B------:R-:W-:Y:S01]  /*6fd0*/  IMAD.MOV.U32 R11, RZ, RZ, R60 ;  /* 0x000000ffff0b7224 */ /* 0x000fe200078e003c */
[----:B------:R-:W-:-:S04]  /*6fe0*/  MOV R12, R61 ;  /* 0x0000003d000c7202 */ /* 0x000fc80000000f00 */
[----:B------:R-:W-:Y:S01]  /*6ff0*/  PRMT R167, R167, 0x5410, R11 ;  /* 0x00005410a7a77816 */ /* 0x000fe2000000000b */
[----:B------:R-:W-:Y:S01]  /*7000*/  IMAD.MOV.U32 R11, RZ, RZ, R51 ;  /* 0x000000ffff0b7224 */ /* 0x000fe200078e0033 */
[----:B------:R-:W-:Y:S01]  /*7010*/  PRMT R145, R12, 0x7610, R145 ;  /* 0x000076100c917816 */ /* 0x000fe20000000091 */
[----:B------:R-:W-:-:S05]  /*7020*/  IMAD.MOV.U32 R12, RZ, RZ, R50 ;  /* 0x000000ffff0c7224 */ /* 0x000fca00078e0032 */
[----:B------:R-:W-:Y:S01]  /*7030*/  PRMT R139, R12, 0x5410, R11 ;  /* 0x000054100c8b7816 */ /* 0x000fe2000000000b */
[----:B------:R-:W-:Y:S01]  /*7040*/  IMAD.MOV.U32 R11, RZ, RZ, R49 ;  /* 0x000000ffff0b7224 */ /* 0x000fe200078e0031 */
[----:B------:R-:W-:-:S04]  /*7050*/  MOV R12, R48 ;  /* 0x00000030000c7202 */ /* 0x000fc80000000f00 */
        /* <DEDUP_REMOVED lines=36> */
.L_x_3791:
[----:B------:R-:W-:Y:S01]  /*72a0*/  IMAD R83, R19, 0x8, R18 ;  /* 0x0000000813537824 */ /* 0x000fe200078e0212 */
[----:B------:R-:W-:Y:S01]  /*72b0*/  SHF.L.U32 R84, R204, 0x1f, RZ ;  /* 0x0000001fcc547819 */ /* 0x000fe200000006ff */
[----:B------:R-:W-:Y:S03]  /*72c0*/  BSSY B1, `(.L_x_3792) ;  /* 0x0000003000017945 */ /* 0x000fe60003800000 */
[----:B------:R-:W0:Y:S02]  /*72d0*/  SYNCS.PHASECHK.TRANS64.TRYWAIT P5, [R83+URZ+0x30890], R84 ;  /* 0x03089054530075a7 */ /* 0x000e2400080a017f */
[----:B0-----:R-:W-:Y:S05]  /*72e0*/  @!P5 BRA `(.L_x_3793) ;  /* 0x000001b00020d947 */ /* 0x001fea0003800000 */
.L_x_4073:
[----:B------:R-:W-:Y:S05]  /*72f0*/  BSYNC B1 ;  /* 0x0000000000017941 */ /* 0x000fea0003800000 */
.L_x_3792:
[----:B------:R-:W1:Y:S01]  /*7300*/  LDC R132, c[0x0][0x2f4] ;  /* 0x0000bd00ff847b82 */ /* 0x000e620000000800 */
[----:B------:R-:W-:Y:S01]  /*7310*/  UMOV UR4, 0xffffffff ;  /* 0xffffffff00047882 */ /* 0x000fe20000000000 */
[----:B-1----:R-:W-:Y:S02]  /*7320*/  IMAD.IADD R134, R132, 0x1, -R118 ;  /* 0x0000000184867824 */ /* 0x002fe400078e0a76 */
[----:B------:R-:W-:Y:S05]  /*7330*/  BRA.DIV UR4, `(.L_x_3794) ;  /* 0x000001b204207947 */ /* 0x000fea000b800000 */
[----:B------:R1:W2:Y:S04]  /*7340*/  SHFL.IDX PT, R115, R113, RZ, 0x1c1f ;  /* 0x001c1fff71737589 */ /* 0x0002a800000e0000 */
[----:B------:R1:W3:Y:S02]  /*7350*/  SHFL.IDX PT, R11, R116, RZ, 0x1c1f ;  /* 0x001c1fff740b7589 */ /* 0x0002e400000e0000 */
.L_x_4077:
[----:B------:R-:W-:Y:S04]  /*7360*/  BSSY B1, `(.L_x_3795) ;  /* 0x000016d000017945 */ /* 0x000fe80003800000 */
[----:B------:R-:W-:Y:S05]  /*7370*/  @P3 BRA `(.L_x_3796) ;  /* 0x0000001400ac3947 */ /* 0x000fea0003800000 */
[----:B------:R-:W-:Y:S01]  /*7380*/  ISETP.NE.AND P3, PT, R6, RZ, PT ;  /* 0x000000ff0600720c */ /* 0x000fe20003f65270 */
[----:B------:R-:W-:Y:S01]  /*7390*/  BSSY B2, `(.L_x_3797) ;  /* 0x0000079000027945 */ /* 0x000fe20003800000 */
[----:B---3--:R-:W-:-:S11]  /*73a0*/  MOV R114, R11 ;  /* 0x0000000b00727202 */ /* 0x008fd60000000f00 */
[----:B------:R-:W-:Y:S05]  /*73b0*/  @!P3 BRA `(.L_x_3798) ;  /* 0x0000000400d8b947 */ /* 0x000fea0003800000 */
[----:B------:R-:W-:Y:S01]  /*73c0*/  SEL R12, R118, R134, !P0 ;  /* 0x00000086760c7207 */ /* 0x000fe20004000000 */
[----:B------:R-:W-:Y:S01]  /*73d0*/  BSSY B3, `(.L_x_3799) ;  /* 0x000006e000037945 */ /* 0x000fe20003800000 */
[----:B------:R-:W-:Y:S02]  /*73e0*/  ISETP.GE.AND P3, PT, R16, R117, PT ;  /* 0x000000751000720c */ /* 0x000fe40003f66270 */
[----:B------:R-:W-:-:S04]  /*73f0*/  SHF.R.S32.HI R13, RZ, 0x1f, R12 ;  /* 0x0000001fff0d7819 */ /* 0x000fc8000001140c */
[----:B------:R-:W-:-:S04]  /*7400*/  LEA.HI R13, R13, R12, RZ, 0x4 ;  /* 0x0000000c0d0d7211 */ /* 0x000fc800078f20ff */
[----:B------:R-:W-:-:S04]  /*7410*/  LEA.HI.SX32 R138, R13, R111, 0x1c ;  /* 0x0000006f0d8a7211 */ /* 0x000fc800078fe2ff */
[----:B------:R-:W-:-:S04]  /*7420*/  SHF.R.S32.HI R13, RZ, 0x1f, R138 ;  /* 0x0000001fff0d7819 */ /* 0x000fc8000001148a */
[----:B------:R-:W-:Y:S01]  /*7430*/  LEA.HI R13, R13, R138, RZ, 0x3 ;  /* 0x0000008a0d0d7211 */ /* 0x000fe200078f18ff */
[----:B------:R-:W-:-:S03]  /*7440*/  IMAD.SHL.U32 R138, R138, 0x8, RZ ;  /* 0x000000088a8a7824 */ /* 0x000fc600078e00ff */
[----:B------:R-:W-:Y:S02]  /*7450*/  SHF.R.S32.HI R13, RZ, 0x3, R13 ;  /* 0x00000003ff0d7819 */ /* 0x000fe4000001140d */
[----:B------:R-:W-:-:S03]  /*7460*/  LOP3.LUT R12, R216, 0x38, R138, 0xf8, !PT ;  /* 0x00000038d80c7812 */ /* 0x000fc600078ef88a */
[----:B------:R-:W-:Y:S01]  /*7470*/  IMAD R13, R13, 0x1800, R218 ;  /* 0x000018000d0d7824 */ /* 0x000fe200078e02da */
[----:B------:R-:W-:-:S05]  /*7480*/  LOP3.LUT R12, R12, R217, RZ, 0x3c, !PT ;  /* 0x000000d90c0c7212 */ /* 0x000fca00078e3cff */
[----:B------:R-:W-:-:S04]  /*7490*/  IMAD.IADD R12, R13, 0x1, R12 ;  /* 0x000000010d0c7824 */ /* 0x000fc800078e020c */
        /* <DEDUP_REMOVED lines=8> */
[----:B----4-:R-:W-:Y:S01]  /*7520*/  MOV R143, R13 ;  /* 0x0000000d008f7202 */ /* 0x010fe20000000f00 */
[----:B------:R-:W-:Y:S01]  /*7530*/  HADD2.F32 R145, -RZ, R145.H0_H0 ;  /* 0x20000091ff917230 */ /* 0x000fe20000004100 */
        /* <DEDUP_REMOVED lines=19> */
[----:B------:R-:W-:Y:S02]  /*7670*/  HADD2.F32 R15, -RZ, R15.H1_H1 ;  /* 0x3000000fff0f7230 */ /* 0x000fe40000004100 */
[----:B------:R-:W-:Y:S02]  /*7680*/  HADD2.F32 R61, -RZ, R61.H0_H0 ;  /* 0x2000003dff3d7230 */ /* 0x000fe40000004100 */
[-C--:B------:R-:W-:Y:S01]  /*7690*/  FMUL.FTZ R143, R144, R145.reuse ;  /* 0x00000091908f7220 */ /* 0x080fe20000410000 */
[C---:B------:R-:W-:Y:S01]  /*76a0*/  FMUL.FTZ R145, R60.reuse, R145 ;  /* 0x000000913c917220 */ /* 0x040fe20000410000 */
[----:B------:R-:W-:Y:S02]  /*76b0*/  HADD2.F32 R38, -RZ, R38.H0_H0 ;  /* 0x20000026ff267230 */ /* 0x000fe40000004100 */
[----:B------:R-:W-:Y:S01]  /*76c0*/  FFMA.FTZ R60, R60, R37, -R143 ;  /* 0x000000253c3c7223 */ /* 0x000fe2000001088f */
[----:B------:R-:W-:-:S02]  /*76d0*/  IMAD.MOV.U32 R143, RZ, RZ, R79 ;  /* 0x000000ffff8f7224 */ /* 0x000fc400078e004f */
[----:B------:R-:W-:Y:S01]  /*76e0*/  FFMA.FTZ R37, R144, R37, R145 ;  /* 0x0000002590257223 */ /* 0x000fe20000010091 */
[----:B------:R-:W-:Y:S01]  /*76f0*/  HADD2.F32 R145, -RZ, R165.H1_H1 ;  /* 0x300000a5ff917230 */ /* 0x000fe20000004100 */
[----:B------:R-:W-:Y:S01]  /*7700*/  F2FP.F16.F32.PACK_AB R60, R60, R77 ;  /* 0x0000004d3c3c723e */ /* 0x000fe200000000ff */
[----:B------:R-:W-:Y:S02]  /*7710*/  HADD2.F32 R144, -RZ, R143.H0_H0 ;  /* 0x2000008fff907230 */ /* 0x000fe40000004100 */
[----:B------:R-:W-:Y:S02]  /*7720*/  F2FP.F16.F32.PACK_AB R37, R37, R13 ;  /* 0x0000000d2525723e */ /* 0x000fe400000000ff */
[----:B------:R-:W-:Y:S02]  /*7730*/  IMAD.MOV.U32 R13, RZ, RZ, R60 ;  /* 0x000000ffff0d7224 */ /* 0x000fe400078e003c */
[-C--:B------:R-:W-:Y:S01]  /*7740*/  FMUL.FTZ R79, R144, R146.reuse ;  /* 0x00000092904f7220 */ /* 0x080fe20000410000 */
[----:B------:R-:W-:Y:S01]  /*7750*/  FMUL.FTZ R146, R147, R146 ;  /* 0x0000009293927220 */ /* 0x000fe20000410000 */
[----:B------:R-:W-:-:S02]  /*7760*/  IMAD.MOV.U32 R77, RZ, RZ, R37 ;  /* 0x000000ffff4d7224 */ /* 0x000fc400078e0025 */
[-C--:B------:R-:W-:Y:S01]  /*7770*/  FFMA.FTZ R79, R147, R145.reuse, -R79 ;  /* 0x00000091934f7223 */ /* 0x080fe2000001084f */
[----:B------:R-:W-:Y:S01]  /*7780*/  FFMA.FTZ R144, R144, R145, R146 ;  /* 0x0000009190907223 */ /* 0x000fe20000010092 */
[----:B------:R-:W-:Y:S01]  /*7790*/  SHF.R.U32.HI R145, RZ, 0x10, R39 ;  /* 0x00000010ff917819 */ /* 0x000fe20000011627 */
[----:B------:R-:W-:Y:S01]  /*77a0*/  HADD2.F32 R147, -RZ, R167.H1_H1 ;  /* 0x300000a7ff937230 */ /* 0x000fe20000004100 */
[--C-:B------:R-:W-:Y:S01]  /*77b0*/  SHF.R.U64 R39, R62, 0x10, R63.reuse ;  /* 0x000000103e277819 */ /* 0x100fe2000000123f */
[----:B------:R-:W-:Y:S01]  /*77c0*/  HADD2.F32 R62, -RZ, R143.H1_H1 ;  /* 0x3000008fff3e7230 */ /* 0x000fe20000004100 */
[----:B------:R-:W-:Y:S01]  /*77d0*/  SHF.R.U32.HI R63, RZ, 0x10, R63 ;  /* 0x00000010ff3f7819 */ /* 0x000fe2000001163f */
[----:B------:R-:W-:Y:S02]  /*77e0*/  HADD2.F32 R145, -RZ, R145.H0_H0 ;  /* 0x20000091ff917230 */ /* 0x000fe40000004100 */
        /* <DEDUP_REMOVED lines=20> */
[----:B------:R-:W-:Y:S01]  /*7930*/  HADD2.F32 R63, -RZ, R14.H0_H0 ;  /* 0x2000000eff3f7230 */ /* 0x000fe20000004100 */
[----:B------:R-:W-:Y:S01]  /*7940*/  MOV R15, R79 ;  /* 0x0000004f000f7202 */ /* 0x000fe20000000f00 */
[-C--:B------:R-:W-:Y:S01]  /*7950*/  FFMA.FTZ R12, R12, R36.reuse, -R62 ;  /* 0x000000240c0c7223 */ /* 0x080fe2000001083e */
[----:B------:R-:W-:Y:S01]  /*7960*/  FFMA.FTZ R36, R76, R36, R61 ;  /* 0x000000244c247223 */ /* 0x000fe2000001003d */
[--C-:B------:R-:W-:Y:S02]  /*7970*/  HADD2.F32 R61, -RZ, R78.reuse.H0_H0 ;  /* 0x2000004eff3d7230 */ /* 0x100fe40000004100 */
[----:B------:R-:W-:Y:S01]  /*7980*/  HADD2.F32 R62, -RZ, R165.H0_H0 ;  /* 0x200000a5ff3e7230 */ /* 0x000fe20000004100 */
[----:B------:R-:W-:Y:S01]  /*7990*/  F2FP.F16.F32.PACK_AB R12, R12, R146 ;  /* 0x000000920c0c723e */ /* 0x000fe200000000ff */
[----:B------:R-:W-:-:S02]  /*79a0*/  HADD2.F32 R78, -RZ, R78.H1_H1 ;  /* 0x3000004eff4e7230 */ /* 0x000fc40000004100 */
[-C--:B------:R-:W-:Y:S01]  /*79b0*/  FMUL.FTZ R76, R61, R145.reuse ;  /* 0x000000913d4c7220 */ /* 0x080fe20000410000 */
[C---:B------:R-:W-:Y:S01]  /*79c0*/  FMUL.FTZ R145, R63.reuse, R145 ;  /* 0x000000913f917220 */ /* 0x040fe20000410000 */
[----:B------:R-:W-:Y:S01]  /*79d0*/  HADD2.F32 R14, -RZ, R14.H1_H1 ;  /* 0x3000000eff0e7230 */ /* 0x000fe20000004100 */
[----:B------:R-:W-:Y:S01]  /*79e0*/  F2FP.F16.F32.PACK_AB R36, R36, R147 ;  /* 0x000000932424723e */ /* 0x000fe200000000ff */
[-C--:B------:R-:W-:Y:S01]  /*79f0*/  FFMA.FTZ R76, R63, R62.reuse, -R76 ;  /* 0x0000003e3f4c7223 */ /* 0x080fe2000001084c */
[----:B------:R-:W-:Y:S01]  /*7a00*/  FFMA.FTZ R145, R61, R62, R145 ;  /* 0x0000003e3d917223 */ /* 0x000fe20000010091 */
[-C--:B------:R-:W-:Y:S01]  /*7a10*/  FMUL.FTZ R61, R78, R39.reuse ;  /* 0x000000274e3d7220 */ /* 0x080fe20000410000 */
[C---:B------:R-:W-:Y:S01]  /*7a20*/  FMUL.FTZ R39, R14.reuse, R39 ;  /* 0x000000270e277220 */ /* 0x040fe20000410000 */
[----:B------:R-:W-:Y:S02]  /*7a30*/  IMAD.MOV.U32 R79, RZ, RZ, R144 ;  /* 0x000000ffff4f7224 */ /* 0x000fe400078e0090 */
[-C--:B------:R-:W-:Y:S01]  /*7a40*/  FFMA.FTZ R61, R14, R38.reuse, -R61 ;  /* 0x000000260e3d7223 */ /* 0x080fe2000001083d */
[----:B------:R-:W-:-:S04]  /*7a50*/  FFMA.FTZ R39, R78, R38, R39 ;  /* 0x000000264e277223 */ /* 0x000fc80000010027 */
[----:B------:R-:W-:Y:S02]  /*7a60*/  F2FP.F16.F32.PACK_AB R61, R61, R76 ;  /* 0x0000004c3d3d723e */ /* 0x000fe400000000ff */
[----:B------:R-:W-:Y:S02]  /*7a70*/  F2FP.F16.F32.PACK_AB R39, R39, R145 ;  /* 0x000000912727723e */ /* 0x000fe400000000ff */
[----:B------:R-:W-:Y:S01]  /*7a80*/  MOV R76, R36 ;  /* 0x00000024004c7202 */ /* 0x000fe20000000f00 */
[----:B------:R-:W-:Y:S02]  /*7a90*/  IMAD.MOV.U32 R14, RZ, RZ, R61 ;  /* 0x000000ffff0e7224 */ /* 0x000fe400078e003d */
[----:B------:R-:W-:-:S07]  /*7aa0*/  IMAD.MOV.U32 R78, RZ, RZ, R39 ;  /* 0x000000ffff4e7224 */ /* 0x000fce00078e0027 */
.L_x_3800:
[----:B------:R-:W-:Y:S05]  /*7ab0*/  BSYNC B3 ;  /* 0x0000000000037941 */ /* 0x000fea0003800000 */
.L_x_3799:
[----:B------:R-:W-:-:S04]  /*7ac0*/  LEA R36, P3, R3, R11, 0x1 ;  /* 0x0000000b03247211 */ /* 0x000fc800078608ff */
[----:B--2---:R-:W-:Y:S02]  /*7ad0*/  LEA.HI.X R37, R3, R115, R107, 0x1, P3 ;  /* 0x0000007303257211 */ /* 0x004fe400018f0c6b */
[----:B------:R-:W-:-:S03]  /*7ae0*/  ISETP.GE.AND P3, PT, R138, R132, PT ;  /* 0x000000848a00720c */ /* 0x000fc60003f66270 */
[----:B----4-:R2:W-:Y:S10]  /*7af0*/  ST.E.128 desc[UR48][R36.64], R12 ;  /* 0x0000000c24007985 */ /* 0x0105f4000c101d30 */
[----:B--2---:R-:W-:-:S05]  /*7b00*/  @!P3 IMAD.WIDE R12, R138, 0x2, R114 ;  /* 0x000000028a0cb825 */ /* 0x004fca00078e0272 */
[----:B---3--:R3:W-:Y:S02]  /*7b10*/  @!P3 ST.E.128 desc[UR48][R12.64], R76 ;  /* 0x0000004c0c00b985 */ /* 0x0087e4000c101d30 */
.L_x_3798:
[----:B------:R-:W-:Y:S05]  /*7b20*/  BSYNC B2 ;  /* 0x0000000000027941 */ /* 0x000fea0003800000 */
.L_x_3797:
[----:B------:R-:W-:Y:S01]  /*7b30*/  ISETP.NE.AND P3, PT, R7, RZ, PT ;  /* 0x000000ff0700720c */ /* 0x000fe20003f65270 */
[----:B------:R-:W-:-:S12]  /*7b40*/  BSSY B2, `(.L_x_3801) ;  /* 0x0000077000027945 */ /* 0x000fd80003800000 */
[----:B------:R-:W-:Y:S05]  /*7b50*/  @!P3 BRA `(.L_x_3802) ;  /* 0x0000000400d4b947 */ /* 0x000fea0003800000 */
[----:B---3--:R-:W-:Y:S01]  /*7b60*/  SEL R12, R118, R134, !P1 ;  /* 0x00000086760c7207 */ /* 0x008fe20004800000 */
[----:B------:R-:W-:Y:S01]  /*7b70*/  BSSY B3, `(.L_x_3803) ;  /* 0x000006d000037945 */ /* 0x000fe20003800000 */
[----:B------:R-:W-:Y:S02]  /*7b80*/  ISETP.GE.AND P3, PT, R194, R117, PT ;  /* 0x00000075c200720c */ /* 0x000fe40003f66270 */
[----:B------:R-:W-:-:S04]  /*7b90*/  SHF.R.S32.HI R13, RZ, 0x1f, R12 ;  /* 0x0000001fff0d7819 */ /* 0x000fc8000001140c */
[----:B------:R-:W-:-:S04]  /*7ba0*/  LEA.HI R13, R13, R12, RZ, 0x4 ;  /* 0x0000000c0d0d7211 */ /* 0x000fc800078f20ff */
[----:B------:R-:W-:-:S04]  /*7bb0*/  LEA.HI.SX32 R60, R13, R110, 0x1c ;  /* 0x0000006e0d3c7211 */ /* 0x000fc800078fe2ff */
[----:B------:R-:W-:-:S04]  /*7bc0*/  SHF.R.S32.HI R13, RZ, 0x1f, R60 ;  /* 0x0000001fff0d7819 */ /* 0x000fc8000001143c */
[----:B------:R-:W-:Y:S02]  /*7bd0*/  LEA.HI R13, R13, R60, RZ, 0x3 ;  /* 0x0000003c0d0d7211 */ /* 0x000fe400078f18ff */
[----:B------:R-:W-:Y:S02]  /*7be0*/  SHF.L.U32 R60, R60, 0x3, RZ ;  /* 0x000000033c3c7819 */ /* 0x000fe400000006ff */
[----:B------:R-:W-:Y:S02]  /*7bf0*/  SHF.R.S32.HI R13, RZ, 0x3, R13 ;  /* 0x00000003ff0d7819 */ /* 0x000fe4000001140d */
[----:B------:R-:W-:-:S03]  /*7c00*/  LOP3.LUT R12, R216, 0x38, R60, 0xf8, !PT ;  /* 0x00000038d80c7812 */ /* 0x000fc600078ef83c */
[----:B------:R-:W-:Y:S01]  /*7c10*/  IMAD R13, R13, 0x1800, R218 ;  /* 0x000018000d0d7824 */ /* 0x000fe200078e02da */
[----:B------:R-:W-:-:S05]  /*7c20*/  LOP3.LUT R12, R12, R217, RZ, 0x3c, !PT ;  /* 0x000000d90c0c7212 */ /* 0x000fca00078e3cff */
[----:B------:R-:W-:-:S04]  /*7c30*/  IMAD.IADD R12, R13, 0x1, R12 ;  /* 0x000000010d0c7824 */ /* 0x000fc800078e020c */
[C---:B------:R-:W-:Y:S02]  /*7c40*/  IMAD R36, R19.reuse, 0x4800, R12 ;  /* 0x0000480013247824 */ /* 0x040fe400078e020c */
[----:B------:R-:W-:-:S03]  /*7c50*/  IMAD R12, R19, 0x4800, R129 ;  /* 0x00004800130c7824 */ /* 0x000fc600078e0281 */
[----:B------:R-:W-:Y:S01]  /*7c60*/  LEA R36, R36, R18, 0x1 ;  /* 0x0000001224247211 */ /* 0x000fe200078e08ff */
[----:B------:R-:W-:-:S05]  /*7c70*/  IMAD R12, R12, 0x2, R18 ;  /* 0x000000020c0c7824 */ /* 0x000fca00078e0212 */
[----:B------:R-:W3:Y:S04]  /*7c80*/  LDS.128 R36, [R36+0x1e400] ;  /* 0x01e4000024247984 */ /* 0x000ee80000000c00 */
[----:B------:R-:W4:Y:S01]  /*7c90*/  LDS.128 R12, [R12+0x1e400] ;  /* 0x01e400000c0c7984 */ /* 0x000f220000000c00 */
[----:B------:R-:W-:Y:S05]  /*7ca0*/  @P3 BRA `(.L_x_3804) ;  /* 0x0000000400643947 */ /* 0x000fea0003800000 */
[----:B---3--:R-:W-:Y:S01]  /*7cb0*/  IMAD.MOV.U32 R62, RZ, RZ, R37 ;  /* 0x000000ffff3e7224 */ /* 0x008fe200078e0025 */
[----:B------:R-:W-:Y:S01]  /*7cc0*/  SHF.R.U64 R32, R32, 0x10, R33 ;  /* 0x0000001020207819 */ /* 0x000fe20000001221 */
[----:B----4-:R-:W-:Y:S01]  /*7cd0*/  IMAD.MOV.U32 R61, RZ, RZ, R13 ;  /* 0x000000ffff3d7224 */ /* 0x010fe200078e000d */
[----:B------:R-:W-:Y:S01]  /*7ce0*/  SHF.R.U32.HI R33, RZ, 0x10, R33 ;  /* 0x00000010ff217819 */ /* 0x000fe20000011621 */
[----:B------:R-:W-:Y:S01]  /*7cf0*/  HADD2.F32 R63, -RZ, R164.H1_H1 ;  /* 0x300000a4ff3f7230 */ /* 0x000fe20000004100 */
        /* <DEDUP_REMOVED lines=32> */
[----:B------:R-:W-:Y:S02]  /*7f00*/  F2FP.F16.F32.PACK_AB R33, R33, R13 ;  /* 0x0000000d2121723e */ /* 0x000fe400000000ff */
[----:B------:R-:W-:Y:S01]  /*7f10*/  FFMA.FTZ R63, R61, R62, R63 ;  /* 0x0000003e3d3f7223 */ /* 0x000fe2000001003f */
[----:B------:R-:W-:Y:S02]  /*7f20*/  SHF.R.U32.HI R61, RZ, 0x10, R35 ;  /* 0x00000010ff3d7819 */ /* 0x000fe40000011623 */
[--C-:B------:R-:W-:Y:S02]  /*7f30*/  SHF.R.U64 R35, R46, 0x10, R47.reuse ;  /* 0x000000102e237819 */ /* 0x100fe4000000122f */
[----:B------:R-:W-:Y:S01]  /*7f40*/  SHF.R.U32.HI R46, RZ, 0x10, R47 ;  /* 0x00000010ff2e7819 */ /* 0x000fe2000001162f */
[----:B------:R-:W-:Y:S01]  /*7f50*/  HADD2.F32 R61, -RZ, R61.H0_H0 ;  /* 0x2000003dff3d7230 */ /* 0x000fe20000004100 */
[----:B------:R-:W-:Y:S01]  /*7f60*/  MOV R13, R37 ;  /* 0x00000025000d7202 */ /* 0x000fe20000000f00 */
[----:B------:R-:W-:-:S02]  /*7f70*/  HADD2.F32 R35, -RZ, R35.H0_H0 ;  /* 0x20000023ff237230 */ /* 0x000fc40000004100 */
[----:B------:R-:W-:Y:S02]  /*7f80*/  HADD2.F32 R46, -RZ, R46.H0_H0 ;  /* 0x2000002eff2e7230 */ /* 0x000fe40000004100 */
[----:B------:R-:W-:-:S03]  /*7f90*/  IMAD.MOV.U32 R37, RZ, RZ, R33 ;  /* 0x000000ffff257224 */ /* 0x000fc600078e0021 */
        /* <DEDUP_REMOVED lines=34> */
[----:B------:R-:W-:-:S02]  /*81c0*/  MOV R39, R63 ;  /* 0x0000003f00277202 */ /* 0x000fc40000000f00 */
[-C--:B------:R-:W-:Y:S01]  /*81d0*/  FFMA.FTZ R36, R14, R34.reuse, -R36 ;  /* 0x000000220e247223 */ /* 0x080fe20000010824 */
[----:B------:R-:W-:-:S04]  /*81e0*/  FFMA.FTZ R35, R38, R34, R35 ;  /* 0x0000002226237223 */ /* 0x000fc80000010023 */
[----:B------:R-:W-:Y:S01]  /*81f0*/  F2FP.F16.F32.PACK_AB R46, R36, R46 ;  /* 0x0000002e242e723e */ /* 0x000fe200000000ff */
[----:B------:R-:W-:Y:S01]  /*8200*/  IMAD.MOV.U32 R36, RZ, RZ, R32 ;  /* 0x000000ffff247224 */ /* 0x000fe200078e0020 */
[----:B------:R-:W-:Y:S02]  /*8210*/  F2FP.F16.F32.PACK_AB R35, R35, R61 ;  /* 0x0000003d2323723e */ /* 0x000fe400000000ff */
[----:B------:R-:W-:-:S03]  /*8220*/  MOV R14, R46 ;  /* 0x0000002e000e7202 */ /* 0x000fc60000000f00 */
[----:B------:R-:W-:-:S07]  /*8230*/  IMAD.MOV.U32 R38, RZ, RZ, R35 ;  /* 0x000000ffff267224 */ /* 0x000fce00078e0023 */
.L_x_3804:
[----:B------:R-:W-:Y:S05]  /*8240*/  BSYNC B3 ;  /* 0x0000000000037941 */ /* 0x000fea0003800000 */
.L_x_3803:
[----:B------:R-:W-:-:S04]  /*8250*/  LEA R32, P3, R4, R11, 0x1 ;  /* 0x0000000b04207211 */ /* 0x000fc800078608ff */
[----:B--2---:R-:W-:Y:S02]  /*8260*/  LEA.HI.X R33, R4, R115, R106, 0x1, P3 ;  /* 0x0000007304217211 */ /* 0x004fe400018f0c6a */
[----:B------:R-:W-:-:S03]  /*8270*/  ISETP.GE.AND P3, PT, R60, R132, PT ;  /* 0x000000843c00720c */ /* 0x000fc60003f66270 */
[----:B----4-:R2:W-:Y:S10]  /*8280*/  ST.E.128 desc[UR48][R32.64], R12 ;  /* 0x0000000c20007985 */ /* 0x0105f4000c101d30 */
[----:B--2---:R-:W-:-:S05]  /*8290*/  @!P3 IMAD.WIDE R12, R60, 0x2, R114 ;  /* 0x000000023c0cb825 */ /* 0x004fca00078e0272 */
[----:B---3--:R4:W-:Y:S02]  /*82a0*/  @!P3 ST.E.128 desc[UR48][R12.64], R36 ;  /* 0x000000240c00b985 */ /* 0x0089e4000c101d30 */
.L_x_3802:
[----:B------:R-:W-:Y:S05]  /*82b0*/  BSYNC B2 ;  /* 0x0000000000027941 */ /* 0x000fea0003800000 */
.L_x_3801:
[----:B------:R-:W-:-:S13]  /*82c0*/  ISETP.NE.AND P3, PT, R8, RZ, PT ;  /* 0x000000ff0800720c */ /* 0x000fda0003f65270 */
[----:B------:R-:W-:Y:S05]  /*82d0*/  @!P3 BRA `(.L_x_3796) ;  /* 0x0000000400d4b947 */ /* 0x000fea0003800000 */
[----:B---34-:R-:W3:Y:S01]  /*82e0*/  LDL R12, [R1] ;  /* 0x00000000010c7983 */ /* 0x018ee20000100800 */
[----:B------:R-:W-:Y:S01]  /*82f0*/  ISETP.GE.AND P3, PT, R193, R117, PT ;  /* 0x00000075c100720c */ /* 0x000fe20003f66270 */
[----:B------:R-:W-:Y:S01]  /*8300*/  BSSY B2, `(.L_x_3805) ;  /* 0x000006c000027945 */ /* 0x000fe20003800000 */
[----:B---3--:R-:W-:-:S04]  /*8310*/  LOP3.LUT P5, RZ, R12, 0x1, RZ, 0xc0, !PT ;  /* 0x000000010cff7812 */ /* 0x008fc800078ac0ff */
[----:B------:R-:W-:-:S04]  /*8320*/  SEL R12, R118, R134, !P5 ;  /* 0x00000086760c7207 */ /* 0x000fc80006800000 */
        /* <DEDUP_REMOVED lines=18> */
[----:B------:R-:W-:Y:S01]  /*8450*/  HADD2.F32 R38, -RZ, R159.H1_H1 ;  /* 0x3000009fff267230 */ /* 0x000fe20000004100 */
[--C-:B------:R-:W-:Y:S01]  /*8460*/  SHF.R.U64 R28, R28, 0x10, R29.reuse ;  /* 0x000000101c1c7819 */ /* 0x100fe2000000121d */
[----:B---3--:R-:W-:Y:S01]  /*8470*/  HADD2.F32 R37, -RZ, R33.H0_H0 ;  /* 0x20000021ff257230 */ /* 0x008fe20000004100 */
[----:B------:R-:W-:Y:S01]  /*8480*/  SHF.R.U32.HI R29, RZ, 0x10, R29 ;  /* 0x00000010ff1d7819 */ /* 0x000fe2000001161d */
[----:B----4-:R-:W-:Y:S01]  /*8490*/  HADD2.F32 R44, -RZ, R13.H0_H0 ;  /* 0x2000000dff2c7230 */ /* 0x010fe20000004100 */
[----:B------:R-:W-:Y:S01]  /*84a0*/  SHF.R.U64 R40, R40, 0x10, R41 ;  /* 0x0000001028287819 */ /* 0x000fe20000001229 */
[----:B------:R-:W-:Y:S02]  /*84b0*/  HADD2.F32 R39, -RZ, R157.H1_H1 ;  /* 0x3000009dff277230 */ /* 0x000fe40000004100 */
[-C--:B------:R-:W-:Y:S01]  /*84c0*/  FMUL.FTZ R45, R37, R38.reuse ;  /* 0x00000026252d7220 */ /* 0x080fe20000410000 */
[----:B------:R-:W-:Y:S02]  /*84d0*/  HADD2.F32 R33, -RZ, R33.H1_H1 ;  /* 0x30000021ff217230 */ /* 0x000fe40000004100 */
[----:B------:R-:W-:Y:S01]  /*84e0*/  FMUL.FTZ R38, R44, R38 ;  /* 0x000000262c267220 */ /* 0x000fe20000410000 */
[----:B------:R-:W-:Y:S01]  /*84f0*/  SHF.R.U64 R30, R30, 0x10, R31 ;  /* 0x000000101e1e7819 */ /* 0x000fe2000000121f */
[----:B------:R-:W-:Y:S01]  /*8500*/  FFMA.FTZ R45, R44, R39, -R45 ;  /* 0x000000272c2d7223 */ /* 0x000fe2000001082d */
[----:B------:R-:W-:-:S02]  /*8510*/  HADD2.F32 R159, -RZ, R159.H0_H0 ;  /* 0x2000009fff9f7230 */ /* 0x000fc40000004100 */
[----:B------:R-:W-:Y:S01]  /*8520*/  FFMA.FTZ R37, R37, R39, R38 ;  /* 0x0000002725257223 */ /* 0x000fe20000010026 */
[----:B------:R-:W-:Y:S01]  /*8530*/  SHF.R.U32.HI R38, RZ, 0x10, R41 ;  /* 0x00000010ff267819 */ /* 0x000fe20000011629 */
[----:B------:R-:W-:Y:S02]  /*8540*/  HADD2.F32 R39, -RZ, R13.H1_H1 ;  /* 0x3000000dff277230 */ /* 0x000fe40000004100 */
[----:B------:R-:W-:Y:S02]  /*8550*/  HADD2.F32 R13, -RZ, R29.H0_H0 ;  /* 0x2000001dff0d7230 */ /* 0x000fe40000004100 */
[----:B------:R-:W-:Y:S02]  /*8560*/  HADD2.F32 R38, -RZ, R38.H0_H0 ;  /* 0x20000026ff267230 */ /* 0x000fe40000004100 */
[--C-:B------:R-:W-:Y:S02]  /*8570*/  HADD2.F32 R41, -RZ, R15.reuse.H0_H0 ;  /* 0x2000000fff297230 */ /* 0x100fe40000004100 */
[----:B------:R-:W-:-:S02]  /*8580*/  HADD2.F32 R15, -RZ, R15.H1_H1 ;  /* 0x3000000fff0f7230 */ /* 0x000fc40000004100 */
[-C--:B------:R-:W-:Y:S01]  /*8590*/  FMUL.FTZ R29, R33, R38.reuse ;  /* 0x00000026211d7220 */ /* 0x080fe20000410000 */
[C---:B------:R-:W-:Y:S01]  /*85a0*/  FMUL.FTZ R38, R39.reuse, R38 ;  /* 0x0000002627267220 */ /* 0x040fe20000410000 */
[----:B------:R-:W-:Y:S02]  /*85b0*/  HADD2.F32 R157, -RZ, R157.H0_H0 ;  /* 0x2000009dff9d7230 */ /* 0x000fe40000004100 */
[-C--:B------:R-:W-:Y:S01]  /*85c0*/  FFMA.FTZ R29, R39, R13.reuse, -R29 ;  /* 0x0000000d271d7223 */ /* 0x080fe2000001081d */
[----:B------:R-:W-:Y:S01]  /*85d0*/  FFMA.FTZ R13, R33, R13, R38 ;  /* 0x0000000d210d7223 */ /* 0x000fe20000010026 */
[----:B------:R-:W-:Y:S02]  /*85e0*/  IMAD.MOV.U32 R33, RZ, RZ, R35 ;  /* 0x000000ffff217224 */ /* 0x000fe400078e0023 */
[----:B------:R-:W-:Y:S01]  /*85f0*/  HADD2.F32 R35, -RZ, R158.H1_H1 ;  /* 0x3000009eff237230 */ /* 0x000fe20000004100 */
[----:B------:R-:W-:Y:S01]  /*8600*/  F2FP.F16.F32.PACK_AB R29, R29, R45 ;  /* 0x0000002d1d1d723e */ /* 0x000fe200000000ff */
[----:B------:R-:W-:Y:S01]  /*8610*/  HADD2.F32 R39, -RZ, R156.H1_H1 ;  /* 0x3000009cff277230 */ /* 0x000fe20000004100 */
[----:B------:R-:W-:Y:S01]  /*8620*/  F2FP.F16.F32.PACK_AB R37, R13, R37 ;  /* 0x000000250d25723e */ /* 0x000fe200000000ff */
[----:B------:R-:W-:-:S02]  /*8630*/  HADD2.F32 R38, -RZ, R33.H0_H0 ;  /* 0x20000021ff267230 */ /* 0x000fc40000004100 */
[----:B------:R-:W-:Y:S02]  /*8640*/  HADD2.F32 R33, -RZ, R33.H1_H1 ;  /* 0x30000021ff217230 */ /* 0x000fe40000004100 */
[----:B------:R-:W-:Y:S02]  /*8650*/  HADD2.F32 R40, -RZ, R40.H0_H0 ;  /* 0x20000028ff287230 */ /* 0x000fe40000004100 */
[CC--:B------:R-:W-:Y:S01]  /*8660*/  FMUL.FTZ R44, R38.reuse, R35.reuse ;  /* 0x00000023262c7220 */ /* 0x0c0fe20000410000 */
[C---:B------:R-:W-:Y:S01]  /*8670*/  FMUL.FTZ R35, R41.reuse, R35 ;  /* 0x0000002329237220 */ /* 0x040fe20000410000 */
[----:B------:R-:W-:Y:S02]  /*8680*/  HADD2.F32 R28, -RZ, R28.H0_H0 ;  /* 0x2000001cff1c7230 */ /* 0x000fe40000004100 */
[-C--:B------:R-:W-:Y:S01]  /*8690*/  FFMA.FTZ R44, R41, R39.reuse, -R44 ;  /* 0x00000027292c7223 */ /* 0x080fe2000001082c */
[----:B------:R-:W-:Y:S01]  /*86a0*/  FFMA.FTZ R35, R38, R39, R35 ;  /* 0x0000002726237223 */ /* 0x000fe20000010023 */
        /* <DEDUP_REMOVED lines=8> */
[----:B------:R-:W-:Y:S02]  /*8730*/  HADD2.F32 R30, -RZ, R30.H0_H0 ;  /* 0x2000001eff1e7230 */ /* 0x000fe40000004100 */
[----:B------:R-:W-:Y:S02]  /*8740*/  IMAD.MOV.U32 R13, RZ, RZ, R29 ;  /* 0x000000ffff0d7224 */ /* 0x000fe400078e001d */
[----:B------:R-:W-:-:S04]  /*8750*/  FMUL.FTZ R39, R33, R42 ;  /* 0x0000002a21277220 */ /* 0x000fc80000410000 */
[C---:B------:R-:W-:Y:S01]  /*8760*/  FFMA.FTZ R39, R15.reuse, R38, -R39 ;  /* 0x000000260f277223 */ /* 0x040fe20000010827 */
[----:B------:R-:W-:-:S04]  /*8770*/  FMUL.FTZ R15, R15, R42 ;  /* 0x0000002a0f0f7220 */ /* 0x000fc80000410000 */
[----:B------:R-:W-:Y:S01]  /*8780*/  FFMA.FTZ R15, R33, R38, R15 ;  /* 0x00000026210f7223 */ /* 0x000fe2000001000f */
[----:B------:R-:W-:Y:S01]  /*8790*/  HADD2.F32 R33, -RZ, R32.H0_H0 ;  /* 0x20000020ff217230 */ /* 0x000fe20000004100 */
[----:B------:R-:W-:Y:S01]  /*87a0*/  F2FP.F16.F32.PACK_AB R39, R39, R44 ;  /* 0x0000002c2727723e */ /* 0x000fe200000000ff */
[----:B------:R-:W-:Y:S02]  /*87b0*/  HADD2.F32 R38, -RZ, R12.H0_H0 ;  /* 0x2000000cff267230 */ /* 0x000fe40000004100 */
[----:B------:R-:W-:Y:S02]  /*87c0*/  HADD2.F32 R32, -RZ, R32.H1_H1 ;  /* 0x30000020ff207230 */ /* 0x000fe40000004100 */
[-C--:B------:R-:W-:Y:S01]  /*87d0*/  FMUL.FTZ R41, R33, R159.reuse ;  /* 0x0000009f21297220 */ /* 0x080fe20000410000 */
[----:B------:R-:W-:Y:S02]  /*87e0*/  HADD2.F32 R12, -RZ, R12.H1_H1 ;  /* 0x3000000cff0c7230 */ /* 0x000fe40000004100 */
[C---:B------:R-:W-:Y:S01]  /*87f0*/  FMUL.FTZ R159, R38.reuse, R159 ;  /* 0x0000009f269f7220 */ /* 0x040fe20000410000 */
[----:B------:R-:W-:Y:S01]  /*8800*/  F2FP.F16.F32.PACK_AB R35, R15, R35 ;  /* 0x000000230f23723e */ /* 0x000fe200000000ff */
[----:B------:R-:W-:Y:S01]  /*8810*/  FFMA.FTZ R41, R38, R157, -R41 ;  /* 0x0000009d26297223 */ /* 0x000fe20000010829 */
[----:B------:R-:W-:-:S02]  /*8820*/  IMAD.MOV.U32 R15, RZ, RZ, R39 ;  /* 0x000000ffff0f7224 */ /* 0x000fc400078e0027 */
        /* <DEDUP_REMOVED lines=16> */
[----:B------:R-:W-:-:S03]  /*8930*/  FMUL.FTZ R31, R14, R31 ;  /* 0x0000001f0e1f7220 */ /* 0x000fc60000410000 */
[-C--:B------:R-:W-:Y:S01]  /*8940*/  FFMA.FTZ R12, R14, R30.reuse, -R12 ;  /* 0x0000001e0e0c7223 */ /* 0x080fe2000001080c */
[----:B------:R-:W-:-:S04]  /*8950*/  FFMA.FTZ R31, R34, R30, R31 ;  /* 0x0000001e221f7223 */ /* 0x000fc8000001001f */
[----:B------:R-:W-:Y:S01]  /*8960*/  F2FP.F16.F32.PACK_AB R14, R12, R32 ;  /* 0x000000200c0e723e */ /* 0x000fe200000000ff */
[----:B------:R-:W-:Y:S01]  /*8970*/  IMAD.MOV.U32 R32, RZ, RZ, R40 ;  /* 0x000000ffff207224 */ /* 0x000fe200078e0028 */
[----:B------:R-:W-:Y:S02]  /*8980*/  F2FP.F16.F32.PACK_AB R31, R31, R158 ;  /* 0x0000009e1f1f723e */ /* 0x000fe400000000ff */
[----:B------:R-:W-:Y:S02]  /*8990*/  MOV R12, R33 ;  /* 0x00000021000c7202 */ /* 0x000fe40000000f00 */
[----:B------:R-:W-:Y:S01]  /*89a0*/  MOV R33, R37 ;  /* 0x0000002500217202 */ /* 0x000fe20000000f00 */
[----:B------:R-:W-:-:S07]  /*89b0*/  IMAD.MOV.U32 R34, RZ, RZ, R31 ;  /* 0x000000ffff227224 */ /* 0x000fce00078e001f */
.L_x_3806:
[----:B------:R-:W-:Y:S05]  /*89c0*/  BSYNC B2 ;  /* 0x0000000000027941 */ /* 0x000fea0003800000 */
.L_x_3805:
[----:B------:R-:W-:-:S04]  /*89d0*/  LEA R28, P3, R5, R11, 0x1 ;  /* 0x0000000b051c7211 */ /* 0x000fc800078608ff */
[----:B--2---:R-:W-:Y:S02]  /*89e0*/  LEA.HI.X R29, R5, R115, R105, 0x1, P3 ;  /* 0x00000073051d7211 */ /* 0x004fe400018f0c69 */
[----:B------:R-:W-:-:S03]  /*89f0*/  ISETP.GE.AND P3, PT, R36, R132, PT ;  /* 0x000000842400720c */ /* 0x000fc60003f66270 */
[----:B----4-:R2:W-:Y:S10]  /*8a00*/  ST.E.128 desc[UR48][R28.64], R12 ;  /* 0x0000000c1c007985 */ /* 0x0105f4000c101d30 */
[----:B------:R-:W-:-:S05]  /*8a10*/  @!P3 IMAD.WIDE R114, R36, 0x2, R114 ;  /* 0x000000022472b825 */ /* 0x000fca00078e0272 */
[----:B---3--:R2:W-:Y:S02]  /*8a20*/  @!P3 ST.E.128 desc[UR48][R114.64], R32 ;  /* 0x000000207200b985 */ /* 0x0085e4000c101d30 */
.L_x_3796:
[----:B------:R-:W-:Y:S05]  /*8a30*/  BSYNC B1 ;  /* 0x0000000000017941 */ /* 0x000fea0003800000 */
.L_x_3795:
[----:B------:R-:W-:-:S03]  /*8a40*/  UMOV UR4, 0xffffffff ;  /* 0xffffffff00047882 */ /* 0x000fc60000000000 */
[----:B------:R-:W-:Y:S05]  /*8a50*/  BRA.DIV UR4, `(.L_x_3807) ;  /* 0x0000019a04a47947 */ /* 0x000fea000b800000 */
[----:B-1----:R-:W1:Y:S04]  /*8a60*/  SHFL.IDX PT, R113, R113, 0x1, 0x1c1f ;  /* 0x003c1f0071717f89 */ /* 0x002e6800000e0000 */
[----:B------:R-:W0:Y:S02]  /*8a70*/  SHFL.IDX PT, R116, R116, 0x1, 0x1c1f ;  /* 0x003c1f0074747f89 */ /* 0x000e2400000e0000 */
.L_x_4081:
[----:B------:R-:W-:Y:S05]  /*8a80*/  @P4 BRA `(.L_x_3764) ;  /* 0x0000001c00644947 */ /* 0x000fea0003800000 */
[----:B------:R-:W-:Y:S01]  /*8a90*/  ISETP.NE.AND P3, PT, R6, RZ, PT ;  /* 0x000000ff0600720c */ /* 0x000fe20003f65270 */
[----:B------:R-:W-:Y:S01]  /*8aa0*/  BSSY B1, `(.L_x_3808) ;  /* 0x0000079000017945 */ /* 0x000fe20003800000 */
[----:B0-2---:R-:W-:Y:S01]  /*8ab0*/  MOV R32, R116 ;  /* 0x0000007400207202 */ /* 0x005fe20000000f00 */
[----:B-1----:R-:W-:-:S10]  /*8ac0*/  IMAD.MOV.U32 R33, RZ, RZ, R113 ;  /* 0x000000ffff217224 */ /* 0x002fd400078e0071 */
[----:B------:R-:W-:Y:S05]  /*8ad0*/  @!P3 BRA `(.L_x_3809) ;  /* 0x0000000400d4b947 */ /* 0x000fea0003800000 */
[----:B---3--:R-:W-:Y:S01]  /*8ae0*/  SEL R11, R118, R134, !P0 ;  /* 0x00000086760b7207 */ /* 0x008fe20004000000 */
[----:B------:R-:W-:Y:S01]  /*8af0*/  BSSY B2, `(.L_x_3810) ;  /* 0x000006d000027945 */ /* 0x000fe20003800000 */
[----:B----4-:R-:W-:Y:S02]  /*8b00*/  SHF.R.U32.HI R13, RZ, 0x3, R205 ;  /* 0x00000003ff0d7819 */ /* 0x010fe400000116cd */
        /* <DEDUP_REMOVED lines=10> */
[----:B------:R-:W-:-:S04]  /*8bb0*/  LOP3.LUT R11, R11, R13, RZ, 0x3c, !PT ;  /* 0x0000000d0b0b7212 */ /* 0x000fc800078e3cff */
        /* <DEDUP_REMOVED lines=8> */
[----:B-1----:R-:W-:Y:S01]  /*8c40*/  MOV R35, R29 ;  /* 0x0000001d00237202 */ /* 0x002fe20000000f00 */
[----:B0-----:R-:W-:Y:S01]  /*8c50*/  IMAD.MOV.U32 R11, RZ, RZ, R13 ;  /* 0x000000ffff0b7224 */ /* 0x001fe200078e000d */
[----:B------:R-:W-:Y:S01]  /*8c60*/  SHF.R.U64 R72, R72, 0x10, R73 ;  /* 0x0000001048487819 */ /* 0x000fe20000001249 */
[----:B------:R-:W-:Y:S01]  /*8c70*/  HADD2.F32 R37, -RZ, R155.H1_H1 ;  /* 0x3000009bff257230 */ /* 0x000fe20000004100 */
[----:B------:R-:W-:Y:S01]  /*8c80*/  SHF.R.U64 R56, R56, 0x10, R57 ;  /* 0x0000001038387819 */ /* 0x000fe20000001239 */
[----:B------:R-:W-:Y:S01]  /*8c90*/  HADD2.F32 R29, -RZ, R35.H0_H0 ;  /* 0x20000023ff1d7230 */ /* 0x000fe20000004100 */
[----:B------:R-:W-:Y:S01]  /*8ca0*/  SHF.R.U64 R74, R74, 0x10, R75 ;  /* 0x000000104a4a7819 */ /* 0x000fe2000000124b */
[----:B------:R-:W-:Y:S01]  /*8cb0*/  HADD2.F32 R34, -RZ, R11.H0_H0 ;  /* 0x2000000bff227230 */ /* 0x000fe20000004100 */
[----:B------:R-:W-:Y:S01]  /*8cc0*/  SHF.R.U64 R58, R58, 0x10, R59 ;  /* 0x000000103a3a7819 */ /* 0x000fe2000000123b */
[----:B------:R-:W-:Y:S02]  /*8cd0*/  HADD2.F32 R13, -RZ, R153.H1_H1 ;  /* 0x30000099ff0d7230 */ /* 0x000fe40000004100 */
[----:B------:R-:W-:Y:S01]  /*8ce0*/  FMUL.FTZ R38, R29, R37 ;  /* 0x000000251d267220 */ /* 0x000fe20000410000 */
[----:B------:R-:W-:-:S02]  /*8cf0*/  HADD2.F32 R35, -RZ, R35.H1_H1 ;  /* 0x30000023ff237230 */ /* 0x000fc40000004100 */
        /* <DEDUP_REMOVED lines=26> */
[-C--:B------:R-:W-:Y:S01]  /*8ea0*/  FFMA.FTZ R40, R37, R39.reuse, -R40 ;  /* 0x0000002725287223 */ /* 0x080fe20000010828 */
[----:B------:R-:W-:Y:S02]  /*8eb0*/  HADD2.F32 R37, -RZ, R15.H1_H1 ;  /* 0x3000000fff257230 */ /* 0x000fe40000004100 */
[----:B------:R-:W-:Y:S01]  /*8ec0*/  FFMA.FTZ R38, R35, R39, R38 ;  /* 0x0000002723267223 */ /* 0x000fe20000010026 */
[----:B------:R-:W-:Y:S01]  /*8ed0*/  SHF.R.U32.HI R35, RZ, 0x10, R75 ;  /* 0x00000010ff237819 */ /* 0x000fe2000001164b */
[----:B------:R-:W-:Y:S01]  /*8ee0*/  HADD2.F32 R152, -RZ, R152.H0_H0 ;  /* 0x20000098ff987230 */ /* 0x000fe20000004100 */
[----:B------:R-:W-:Y:S01]  /*8ef0*/  SHF.R.U32.HI R39, RZ, 0x10, R59 ;  /* 0x00000010ff277819 */ /* 0x000fe2000001163b */
[----:B------:R-:W-:Y:S02]  /*8f00*/  HADD2.F32 R74, -RZ, R74.H0_H0 ;  /* 0x2000004aff4a7230 */ /* 0x000fe40000004100 */
[----:B------:R-:W-:Y:S02]  /*8f10*/  HADD2.F32 R35, -RZ, R35.H0_H0 ;  /* 0x20000023ff237230 */ /* 0x000fe40000004100 */
[----:B------:R-:W-:-:S02]  /*8f20*/  HADD2.F32 R15, -RZ, R39.H0_H0 ;  /* 0x20000027ff0f7230 */ /* 0x000fc40000004100 */
[----:B------:R-:W-:Y:S02]  /*8f30*/  HADD2.F32 R58, -RZ, R58.H0_H0 ;  /* 0x2000003aff3a7230 */ /* 0x000fe40000004100 */
        /* <DEDUP_REMOVED lines=35> */
[----:B------:R-:W-:Y:S01]  /*9170*/  F2FP.F16.F32.PACK_AB R74, R74, R154 ;  /* 0x0000009a4a4a723e */ /* 0x000fe200000000ff */
[----:B------:R-:W-:Y:S02]  /*9180*/  IMAD.MOV.U32 R15, RZ, RZ, R39 ;  /* 0x000000ffff0f7224 */ /* 0x000fe400078e0027 */
[----:B------:R-:W-:Y:S01]  /*9190*/  IMAD.MOV.U32 R14, RZ, RZ, R31 ;  /* 0x000000ffff0e7224 */ /* 0x000fe200078e001f */
[----:B------:R-:W-:Y:S01]  /*91a0*/  MOV R30, R74 ;  /* 0x0000004a001e7202 */ /* 0x000fe20000000f00 */
[----:B------:R-:W-:-:S07]  /*91b0*/  IMAD.MOV.U32 R31, RZ, RZ, R35 ;  /* 0x000000ffff1f7224 */ /* 0x000fce00078e0023 */
.L_x_3811:
[----:B------:R-:W-:Y:S05]  /*91c0*/  BSYNC B2 ;  /* 0x0000000000027941 */ /* 0x000fea0003800000 */
.L_x_3810:
[----:B------:R-:W-:-:S04]  /*91d0*/  LEA R34, P3, R3, R116, 0x1 ;  /* 0x0000007403227211 */ /* 0x000fc800078608ff */
[----:B------:R-:W-:Y:S02]  /*91e0*/  LEA.HI.X R35, R3, R113, R107, 0x1, P3 ;  /* 0x0000007103237211 */ /* 0x000fe400018f0c6b */
[----:B------:R-:W-:-:S03]  /*91f0*/  ISETP.GE.AND P3, PT, R36, R132, PT ;  /* 0x000000842400720c */ /* 0x000fc60003f66270 */
[----:B0-----:R0:W-:Y:S10]  /*9200*/  ST.E.128 desc[UR48][R34.64], R12 ;  /* 0x0000000c22007985 */ /* 0x0011f4000c101d30 */
[----:B------:R-:W-:-:S05]  /*9210*/  @!P3 IMAD.WIDE R36, R36, 0x2, R32 ;  /* 0x000000022424b825 */ /* 0x000fca00078e0220 */
[----:B-1----:R0:W-:Y:S02]  /*9220*/  @!P3 ST.E.128 desc[UR48][R36.64], R28 ;  /* 0x0000001c2400b985 */ /* 0x0021e4000c101d30 */
.L_x_3809:
[----:B------:R-:W-:Y:S05]  /*9230*/  BSYNC B1 ;  /* 0x0000000000017941 */ /* 0x000fea0003800000 */
.L_x_3808:
[----:B------:R-:W-:Y:S01]  /*9240*/  ISETP.NE.AND P3, PT, R7, RZ, PT ;  /* 0x000000ff0700720c */ /* 0x000fe20003f65270 */
[----:B------:R-:W-:-:S12]  /*9250*/  BSSY B1, `(.L_x_3812) ;  /* 0x0000073000017945 */ /* 0x000fd80003800000 */
[----:B------:R-:W-:Y:S05]  /*9260*/  @!P3 BRA `(.L_x_3813) ;  /* 0x0000000400c4b947 */ /* 0x000fea0003800000 */
[----:B---3--:R-:W-:Y:S01]  /*9270*/  SEL R11, R118, R134, !P1 ;  /* 0x00000086760b7207 */ /* 0x008fe20004800000 */
[----:B------:R-:W-:Y:S01]  /*9280*/  BSSY B2, `(.L_x_3814) ;  /* 0x000006b000027945 */ /* 0x000fe20003800000 */
[----:B0---4-:R-:W-:Y:S02]  /*9290*/  SHF.R.U32.HI R13, RZ, 0x3, R205 ;  /* 0x00000003ff0d7819 */ /* 0x011fe400000116cd */
[----:B------:R-:W-:Y:S02]  /*92a0*/  SHF.R.S32.HI R12, RZ, 0x1f, R11 ;  /* 0x0000001fff0c7819 */ /* 0x000fe4000001140b */
[----:B------:R-:W-:Y:S02]  /*92b0*/  LEA R34, P3, R4, R116, 0x1 ;  /* 0x0000007404227211 */ /* 0x000fe400078608ff */
[----:B------:R-:W-:Y:S02]  /*92c0*/  LEA.HI R11, R12, R11, RZ, 0x4 ;  /* 0x0000000b0c0b7211 */ /* 0x000fe400078f20ff */
[----:B------:R-:W-:-:S02]  /*92d0*/  LEA.HI.X R35, R4, R113, R106, 0x1, P3 ;  /* 0x0000007104237211 */ /* 0x000fc400018f0c6a */
[----:B------:R-:W-:Y:S02]  /*92e0*/  LEA.HI.SX32 R11, R11, R110, 0x1c ;  /* 0x0000006e0b0b7211 */ /* 0x000fe400078fe2ff */
[----:B------:R-:W-:Y:S02]  /*92f0*/  ISETP.GE.AND P3, PT, R194, R117, PT ;  /* 0x00000075c200720c */ /* 0x000fe40003f66270 */
[----:B------:R-:W-:Y:S01]  /*9300*/  SHF.R.S32.HI R12, RZ, 0x1f, R11 ;  /* 0x0000001fff0c7819 */ /* 0x000fe2000001140b */
[----:B------:R-:W-:-:S03]  /*9310*/  IMAD.SHL.U32 R36, R11, 0x8, RZ ;  /* 0x000000080b247824 */ /* 0x000fc600078e00ff */
[----:B------:R-:W-:Y:S02]  /*9320*/  LEA.HI R12, R12, R11, RZ, 0x3 ;  /* 0x0000000b0c0c7211 */ /* 0x000fe400078f18ff */
[----:B------:R-:W-:Y:S02]  /*9330*/  LOP3.LUT R11, R205, 0x38, R36, 0xf8, !PT ;  /* 0x00000038cd0b7812 */ /* 0x000fe400078ef824 */
[----:B------:R-:W-:Y:S02]  /*9340*/  SHF.R.S32.HI R12, RZ, 0x3, R12 ;  /* 0x00000003ff0c7819 */ /* 0x000fe4000001140c */
[----:B------:R-:W-:-:S03]  /*9350*/  LOP3.LUT R11, R11, R13, RZ, 0x3c, !PT ;  /* 0x0000000d0b0b7212 */ /* 0x000fc600078e3cff */
[----:B------:R-:W-:-:S05]  /*9360*/  IMAD R12, R12, 0x1800, R219 ;  /* 0x000018000c0c7824 */ /* 0x000fca00078e02db */
[----:B------:R-:W-:Y:S01]  /*9370*/  IADD3 R12, R12, R11, RZ ;  /* 0x0000000b0c0c7210 */ /* 0x000fe20007ffe0ff */
[----:B------:R-:W-:-:S04]  /*9380*/  IMAD R11, R19, 0x4800, R126 ;  /* 0x00004800130b7824 */ /* 0x000fc800078e027e */
[----:B------:R-:W-:Y:S02]  /*9390*/  IMAD R13, R19, 0x4800, R12 ;  /* 0x00004800130d7824 */ /* 0x000fe400078e020c */
[--C-:B------:R-:W-:Y:S02]  /*93a0*/  IMAD R11, R11, 0x2, R18.reuse ;  /* 0x000000020b0b7824 */ /* 0x100fe400078e0212 */
[----:B------:R-:W-:-:S03]  /*93b0*/  IMAD R28, R13, 0x2, R18 ;  /* 0x000000020d1c7824 */ /* 0x000fc600078e0212 */
[----:B------:R0:W1:Y:S04]  /*93c0*/  LDS.128 R12, [R11+0x1e400] ;  /* 0x01e400000b0c7984 */ /* 0x0000680000000c00 */
[----:B------:R-:W2:Y:S01]  /*93d0*/  LDS.128 R28, [R28+0x1e400] ;  /* 0x01e400001c1c7984 */ /* 0x000ea20000000c00 */
[----:B------:R-:W-:Y:S05]  /*93e0*/  @P3 BRA `(.L_x_3815) ;  /* 0x0000000400503947 */ /* 0x000fea0003800000 */
[--C-:B------:R-:W-:Y:S01]  /*93f0*/  SHF.R.U64 R37, R68, 0x10, R69.reuse ;  /* 0x0000001044257819 */ /* 0x100fe20000001245 */
[----:B------:R-:W-:Y:S01]  /*9400*/  HADD2.F32 R40, -RZ, R151.H1_H1 ;  /* 0x30000097ff287230 */ /* 0x000fe20000004100 */
[----:B------:R-:W-:Y:S01]  /*9410*/  SHF.R.U32.HI R68, RZ, 0x10, R69 ;  /* 0x00000010ff447819 */ /* 0x000fe20000011645 */
[----:B--2---:R-:W-:Y:S01]  /*9420*/  HADD2.F32 R41, -RZ, R29.H0_H0 ;  /* 0x2000001dff297230 */ /* 0x004fe20000004100 */
[--C-:B0-----:R-:W-:Y:S01]  /*9430*/  SHF.R.U64 R11, R52, 0x10, R53.reuse ;  /* 0x00000010340b7819 */ /* 0x101fe20000001235 */
[----:B-1----:R-:W-:Y:S01]  /*9440*/  HADD2.F32 R42, -RZ, R13.H0_H0 ;  /* 0x2000000dff2a7230 */ /* 0x002fe20000004100 */
[----:B------:R-:W-:Y:S01]  /*9450*/  SHF.R.U32.HI R52, RZ, 0x10, R53 ;  /* 0x00000010ff347819 */ /* 0x000fe20000011635 */
[----:B------:R-:W-:Y:S02]  /*9460*/  HADD2.F32 R43, -RZ, R149.H1_H1 ;  /* 0x30000095ff2b7230 */ /* 0x000fe40000004100 */
[----:B------:R-:W-:Y:S01]  /*9470*/  FMUL.FTZ R44, R41, R40 ;  /* 0x00000028292c7220 */ /* 0x000fe20000410000 */
[----:B------:R-:W-:-:S02]  /*9480*/  HADD2.F32 R29, -RZ, R29.H1_H1 ;  /* 0x3000001dff1d7230 */ /* 0x000fc40000004100 */
[----:B------:R-:W-:Y:S01]  /*9490*/  FMUL.FTZ R40, R42, R40 ;  /* 0x000000282a287220 */ /* 0x000fe20000410000 */
[----:B------:R-:W-:Y:S01]  /*94a0*/  HADD2.F32 R68, -RZ, R68.H0_H0 ;  /* 0x20000044ff447230 */ /* 0x000fe20000004100 */
[--C-:B------:R-:W-:Y:S01]  /*94b0*/  SHF.R.U64 R39, R70, 0x10, R71.reuse ;  /* 0x0000001046277819 */ /* 0x100fe20000001247 */
[----:B------:R-:W-:Y:S02]  /*94c0*/  HADD2.F32 R13, -RZ, R13.H1_H1 ;  /* 0x3000000dff0d7230 */ /* 0x000fe40000004100 */
[-C--:B------:R-:W-:Y:S01]  /*94d0*/  FFMA.FTZ R40, R41, R43.reuse, R40 ;  /* 0x0000002b29287223 */ /* 0x080fe20000010028 */
[----:B------:R-:W-:Y:S02]  /*94e0*/  HADD2.F32 R52, -RZ, R52.H0_H0 ;  /* 0x20000034ff347230 */ /* 0x000fe40000004100 */
[-C--:B------:R-:W-:Y:S01]  /*94f0*/  FMUL.FTZ R41, R29, R68.reuse ;  /* 0x000000441d297220 */ /* 0x080fe20000410000 */
[----:B------:R-:W-:Y:S01]  /*9500*/  FFMA.FTZ R44, R42, R43, -R44 ;  /* 0x0000002b2a2c7223 */ /* 0x000fe2000001082c */
[C---:B------:R-:W-:Y:S01]  /*9510*/  FMUL.FTZ R68, R13.reuse, R68 ;  /* 0x000000440d447220 */ /* 0x040fe20000410000 */
[----:B------:R-:W-:Y:S01]  /*9520*/  SHF.R.U32.HI R70, RZ, 0x10, R71 ;  /* 0x00000010ff467819 */ /* 0x000fe20000011647 */
[----:B------:R-:W-:Y:S01]  /*9530*/  FFMA.FTZ R41, R13, R52, -R41 ;  /* 0x000000340d297223 */ /* 0x000fe20000010829 */
[----:B------:R-:W-:Y:S01]  /*9540*/  HADD2.F32 R42, -RZ, R150.H1_H1 ;  /* 0x30000096ff2a7230 */ /* 0x000fe20000004100 */
[----:B------:R-:W-:Y:S01]  /*9550*/  SHF.R.U64 R38, R54, 0x10, R55 ;  /* 0x0000001036267819 */ /* 0x000fe20000001237 */
[----:B------:R-:W-:-:S02]  /*9560*/  HADD2.F32 R13, -RZ, R31.H0_H0 ;  /* 0x2000001fff0d7230 */ /* 0x000fc40000004100 */
[----:B------:R-:W-:Y:S01]  /*9570*/  FFMA.FTZ R68, R29, R52, R68 ;  /* 0x000000341d447223 */ /* 0x000fe20000010044 */
[----:B------:R-:W-:Y:S01]  /*9580*/  SHF.R.U32.HI R54, RZ, 0x10, R55 ;  /* 0x00000010ff367819 */ /* 0x000fe20000011637 */
[----:B------:R-:W-:Y:S02]  /*9590*/  HADD2.F32 R29, -RZ, R148.H1_H1 ;  /* 0x30000094ff1d7230 */ /* 0x000fe40000004100 */
[----:B------:R-:W-:Y:S02]  /*95a0*/  HADD2.F32 R43, -RZ, R15.H0_H0 ;  /* 0x2000000fff2b7230 */ /* 0x000fe40000004100 */
[----:B------:R-:W-:Y:S02]  /*95b0*/  HADD2.F32 R45, -RZ, R31.H1_H1 ;  /* 0x3000001fff2d7230 */ /* 0x000fe40000004100 */
[-C--:B------:R-:W-:Y:S01]  /*95c0*/  FMUL.FTZ R31, R13, R42.reuse ;  /* 0x0000002a0d1f7220 */ /* 0x080fe20000410000 */
[----:B------:R-:W-:Y:S02]  /*95d0*/  HADD2.F32 R70, -RZ, R70.H0_H0 ;  /* 0x20000046ff467230 */ /* 0x000fe40000004100 */
[----:B------:R-:W-:Y:S01]  /*95e0*/  FMUL.FTZ R42, R43, R42 ;  /* 0x0000002a2b2a7220 */ /* 0x000fe20000410000 */
[----:B------:R-:W-:-:S02]  /*95f0*/  HADD2.F32 R15, -RZ, R15.H1_H1 ;  /* 0x3000000fff0f7230 */ /* 0x000fc40000004100 */
[----:B------:R-:W-:Y:S01]  /*9600*/  FFMA.FTZ R31, R43, R29, -R31 ;  /* 0x0000001d2b1f7223 */ /* 0x000fe2000001081f */
[----:B------:R-:W-:Y:S02]  /*9610*/  HADD2.F32 R54, -RZ, R54.H0_H0 ;  /* 0x20000036ff367230 */ /* 0x000fe40000004100 */
[-C--:B------:R-:W-:Y:S01]  /*9620*/  FMUL.FTZ R43, R45, R70.reuse ;  /* 0x000000462d2b7220 */ /* 0x080fe20000410000 */
[----:B------:R-:W-:Y:S02]  /*9630*/  HADD2.F32 R151, -RZ, R151.H0_H0 ;  /* 0x20000097ff977230 */ /* 0x000fe40000004100 */
[C---:B------:R-:W-:Y:S01]  /*9640*/  FMUL.FTZ R70, R15.reuse, R70 ;  /* 0x000000460f467220 */ /* 0x040fe20000410000 */
[----:B------:R-:W-:Y:S02]  /*9650*/  HADD2.F32 R37, -RZ, R37.H0_H0 ;  /* 0x20000025ff257230 */ /* 0x000fe40000004100 */
[----:B------:R-:W-:Y:S01]  /*9660*/  FFMA.FTZ R43, R15, R54, -R43 ;  /* 0x000000360f2b7223 */ /* 0x000fe2000001082b */
[----:B------:R-:W-:-:S02]  /*9670*/  HADD2.F32 R15, -RZ, R28.H0_H0 ;  /* 0x2000001cff0f7230 */ /* 0x000fc40000004100 */
[----:B------:R-:W-:Y:S01]  /*9680*/  FFMA.FTZ R42, R13, R29, R42 ;  /* 0x0000001d0d2a7223 */ /* 0x000fe2000001002a */
[----:B------:R-:W-:Y:S02]  /*9690*/  HADD2.F32 R28, -RZ, R28.H1_H1 ;  /* 0x3000001cff1c7230 */ /* 0x000fe40000004100 */
[----:B------:R-:W-:Y:S01]  /*96a0*/  FFMA.FTZ R70, R45, R54, R70 ;  /* 0x000000362d467223 */ /* 0x000fe20000010046 */
[----:B------:R-:W-:Y:S01]  /*96b0*/  HADD2.F32 R149, -RZ, R149.H0_H0 ;  /* 0x20000095ff957230 */ /* 0x000fe20000004100 */
[----:B------:R-:W-:Y:S01]  /*96c0*/  F2FP.F16.F32.PACK_AB R31, R43, R31 ;  /* 0x0000001f2b1f723e */ /* 0x000fe200000000ff */
[--C-:B------:R-:W-:Y:S02]  /*96d0*/  HADD2.F32 R13, -RZ, R12.reuse.H0_H0 ;  /* 0x2000000cff0d7230 */ /* 0x100fe40000004100 */
[----:B------:R-:W-:Y:S01]  /*96e0*/  FMUL.FTZ R45, R28, R37 ;  /* 0x000000251c2d7220 */ /* 0x000fe20000410000 */
[----:B------:R-:W-:Y:S02]  /*96f0*/  HADD2.F32 R29, -RZ, R11.H0_H0 ;  /* 0x2000000bff1d7230 */ /* 0x000fe40000004100 */
[----:B------:R-:W-:Y:S01]  /*9700*/  FMUL.FTZ R11, R15, R151 ;  /* 0x000000970f0b7220 */ /* 0x000fe20000410000 */
[----:B------:R-:W-:-:S02]  /*9710*/  HADD2.F32 R12, -RZ, R12.H1_H1 ;  /* 0x3000000cff0c7230 */ /* 0x000fc40000004100 */
[C---:B------:R-:W-:Y:S01]  /*9720*/  FMUL.FTZ R151, R13.reuse, R151 ;  /* 0x000000970d977220 */ /* 0x040fe20000410000 */
[----:B------:R-:W-:Y:S02]  /*9730*/  HADD2.F32 R150, -RZ, R150.H0_H0 ;  /* 0x20000096ff967230 */ /* 0x000fe40000004100 */
[----:B------:R-:W-:Y:S01]  /*9740*/  FFMA.FTZ R11, R13, R149, -R11 ;  /* 0x000000950d0b7223 */ /* 0x000fe2000001080b */
[----:B------:R-:W-:Y:S02]  /*9750*/  HADD2.F32 R13, -RZ, R30.H0_H0 ;  /* 0x2000001eff0d7230 */ /* 0x000fe40000004100 */
[C---:B------:R-:W-:Y:S01]  /*9760*/  FMUL.FTZ R37, R12.reuse, R37 ;  /* 0x000000250c257220 */ /* 0x040fe20000410000 */
[----:B------:R-:W-:Y:S01]  /*9770*/  FFMA.FTZ R45, R12, R29, -R45 ;  /* 0x0000001d0c2d7223 */ /* 0x000fe2000001082d */
[----:B------:R-:W-:Y:S02]  /*9780*/  HADD2.F32 R39, -RZ, R39.H0_H0 ;  /* 0x20000027ff277230 */ /* 0x000fe40000004100 */
[----:B------:R-:W-:Y:S01]  /*9790*/  FFMA.FTZ R151, R15, R149, R151 ;  /* 0x000000950f977223 */ /* 0x000fe20000010097 */
[----:B------:R-:W-:-:S02]  /*97a0*/  HADD2.F32 R12, -RZ, R14.H0_H0 ;  /* 0x2000000eff0c7230 */ /* 0x000fc40000004100 */
[----:B------:R-:W-:Y:S01]  /*97b0*/  FFMA.FTZ R37, R28, R29, R37 ;  /* 0x0000001d1c257223 */ /* 0x000fe20000010025 */
[----:B------:R-:W-:Y:S02]  /*97c0*/  HADD2.F32 R30, -RZ, R30.H1_H1 ;  /* 0x3000001eff1e7230 */ /* 0x000fe40000004100 */
[-C--:B------:R-:W-:Y:S01]  /*97d0*/  FMUL.FTZ R15, R13, R150.reuse ;  /* 0x000000960d0f7220 */ /* 0x080fe20000410000 */
[----:B------:R-:W-:Y:S02]  /*97e0*/  HADD2.F32 R14, -RZ, R14.H1_H1 ;  /* 0x3000000eff0e7230 */ /* 0x000fe40000004100 */
[----:B------:R-:W-:Y:S01]  /*97f0*/  FMUL.FTZ R150, R12, R150 ;  /* 0x000000960c967220 */ /* 0x000fe20000410000 */
[----:B------:R-:W-:Y:S02]  /*9800*/  HADD2.F32 R148, -RZ, R148.H0_H0 ;  /* 0x20000094ff947230 */ /* 0x000fe40000004100 */
[----:B------:R-:W-:Y:S01]  /*9810*/  FMUL.FTZ R28, R30, R39 ;  /* 0x000000271e1c7220 */ /* 0x000fe20000410000 */
[----:B------:R-:W-:-:S02]  /*9820*/  HADD2.F32 R38, -RZ, R38.H0_H0 ;  /* 0x20000026ff267230 */ /* 0x000fc40000004100 */
[----:B------:R-:W-:Y:S01]  /*9830*/  FMUL.FTZ R39, R14, R39 ;  /* 0x000000270e277220 */ /* 0x000fe20000410000 */
[----:B------:R-:W-:Y:S01]  /*9840*/  F2FP.F16.F32.PACK_AB R42, R70, R42 ;  /* 0x0000002a462a723e */ /* 0x000fe200000000ff */
[-C--:B------:R-:W-:Y:S01]  /*9850*/  FFMA.FTZ R150, R13, R148.reuse, R150 ;  /* 0x000000940d967223 */ /* 0x080fe20000010096 */
[----:B------:R-:W-:Y:S01]  /*9860*/  FFMA.FTZ R15, R12, R148, -R15 ;  /* 0x000000940c0f7223 */ /* 0x000fe2000001080f */
[-C--:B------:R-:W-:Y:S01]  /*9870*/  FFMA.FTZ R39, R30, R38.reuse, R39 ;  /* 0x000000261e277223 */ /* 0x080fe20000010027 */
[----:B------:R-:W-:Y:S01]  /*9880*/  FFMA.FTZ R28, R14, R38, -R28 ;  /* 0x000000260e1c7223 */ /* 0x000fe2000001081c */
[----:B------:R-:W-:Y:S02]  /*9890*/  F2FP.F16.F32.PACK_AB R30, R37, R151 ;  /* 0x00000097251e723e */ /* 0x000fe400000000ff */
[----:B------:R-:W-:Y:S02]  /*98a0*/  F2FP.F16.F32.PACK_AB R13, R41, R44 ;  /* 0x0000002c290d723e */ /* 0x000fe400000000ff */
[----:B------:R-:W-:-:S02]  /*98b0*/  F2FP.F16.F32.PACK_AB R39, R39, R150 ;  /* 0x000000962727723e */ /* 0x000fc400000000ff */
[----:B------:R-:W-:Y:S01]  /*98c0*/  F2FP.F16.F32.PACK_AB R14, R28, R15 ;  /* 0x0000000f1c0e723e */ /* 0x000fe200000000ff */
[----:B------:R-:W-:Y:S01]  /*98d0*/  IMAD.MOV.U32 R15, RZ, RZ, R31 ;  /* 0x000000ffff0f7224 */ /* 0x000fe200078e001f */
[----:B------:R-:W-:Y:S01]  /*98e0*/  MOV R28, R30 ;  /* 0x0000001e001c7202 */ /* 0x000fe20000000f00 */
[----:B------:R-:W-:Y:S01]  /*98f0*/  IMAD.MOV.U32 R30, RZ, RZ, R39 ;  /* 0x000000ffff1e7224 */ /* 0x000fe200078e0027 */
[----:B------:R-:W-:Y:S02]  /*9900*/  F2FP.F16.F32.PACK_AB R29, R68, R40 ;  /* 0x00000028441d723e */ /* 0x000fe400000000ff */
[----:B------:R-:W-:Y:S02]  /*9910*/  F2FP.F16.F32.PACK_AB R12, R45, R11 ;  /* 0x0000000b2d0c723e */ /* 0x000fe400000000ff */
[----:B------:R-:W-:-:S07]  /*9920*/  MOV R31, R42 ;  /* 0x0000002a001f7202 */ /* 0x000fce0000000f00 */
.L_x_3815:
[----:B------:R-:W-:Y:S05]  /*9930*/  BSYNC B2 ;  /* 0x0000000000027941 */ /* 0x000fea0003800000 */
.L_x_3814:
[----:B------:R-:W-:Y:S01]  /*9940*/  ISETP.GE.AND P3, PT, R36, R132, PT ;  /* 0x000000842400720c */ /* 0x000fe20003f66270 */
[----:B-1----:R1:W-:-:S12]  /*9950*/  ST.E.128 desc[UR48][R34.64], R12 ;  /* 0x0000000c22007985 */ /* 0x0023d8000c101d30 */
[----:B------:R-:W-:-:S05]  /*9960*/  @!P3 IMAD.WIDE R36, R36, 0x2, R32 ;  /* 0x000000022424b825 */ /* 0x000fca00078e0220 */
[----:B--2---:R1:W-:Y:S02]  /*9970*/  @!P3 ST.E.128 desc[UR48][R36.64], R28 ;  /* 0x0000001c2400b985 */ /* 0x0043e4000c101d30 */
.L_x_3813:
[----:B------:R-:W-:Y:S05]  /*9980*/  BSYNC B1 ;  /* 0x0000000000017941 */ /* 0x000fea0003800000 */
.L_x_3812:
[----:B------:R-:W-:-:S13]  /*9990*/  ISETP.NE.AND P3, PT, R8, RZ, PT ;  /* 0x000000ff0800720c */ /* 0x000fda0003f65270 */
[----:B------:R-:W-:Y:S05]  /*99a0*/  @!P3 BRA `(.L_x_3764) ;  /* 0x0000000c009cb947 */ /* 0x000fea0003800000 */
[----:B0--3--:R-:W2:Y:S01]  /*99b0*/  LDL R11, [R1] ;  /* 0x00000000010b7983 */ /* 0x009ea20000100800 */
[----:B-1----:R-:W-:Y:S01]  /*99c0*/  SHF.R.U32.HI R15, RZ, 0x3, R205 ;  /* 0x00000003ff0f7819 */ /* 0x002fe200000116cd */
[----:B------:R-:W-:Y:S01]  /*99d0*/  BSSY B1, `(.L_x_3816) ;  /* 0x000006b000017945 */ /* 0x000fe20003800000 */
[----:B------:R-:W-:-:S04]  /*99e0*/  LEA R34, P3, R5, R116, 0x1 ;  /* 0x0000007405227211 */ /* 0x000fc800078608ff */
[----:B------:R-:W-:Y:S02]  /*99f0*/  LEA.HI.X R35, R5, R113, R105, 0x1, P3 ;  /* 0x0000007105237211 */ /* 0x000fe400018f0c69 */
[----:B------:R-:W-:Y:S02]  /*9a00*/  ISETP.GE.AND P3, PT, R193, R117, PT ;  /* 0x00000075c100720c */ /* 0x000fe40003f66270 */
[----:B--2---:R-:W-:-:S04]  /*9a10*/  LOP3.LUT P4, RZ, R11, 0x1, RZ, 0xc0, !PT ;  /* 0x000000010bff7812 */ /* 0x004fc8000788c0ff */
[----:B------:R-:W-:-:S04]  /*9a20*/  SEL R134, R118, R134, !P4 ;  /* 0x0000008676867207 */ /* 0x000fc80006000000 */
[----:B------:R-:W-:-:S04]  /*9a30*/  SHF.R.S32.HI R11, RZ, 0x1f, R134 ;  /* 0x0000001fff0b7819 */ /* 0x000fc80000011486 */
[----:B------:R-:W-:-:S04]  /*9a40*/  LEA.HI R134, R11, R134, RZ, 0x4 ;  /* 0x000000860b867211 */ /* 0x000fc800078f20ff */
[----:B------:R-:W-:-:S04]  /*9a50*/  LEA.HI.SX32 R134, R134, R109, 0x1c ;  /* 0x0000006d86867211 */ /* 0x000fc800078fe2ff */
[----:B------:R-:W-:-:S04]  /*9a60*/  SHF.R.S32.HI R11, RZ, 0x1f, R134 ;  /* 0x0000001fff0b7819 */ /* 0x000fc80000011486 */
[----:B----4-:R-:W-:Y:S01]  /*9a70*/  LEA.HI R12, R11, R134, RZ, 0x3 ;  /* 0x000000860b0c7211 */ /* 0x010fe200078f18ff */
[----:B------:R-:W-:-:S03]  /*9a80*/  IMAD.SHL.U32 R11, R134, 0x8, RZ ;  /* 0x00000008860b7824 */ /* 0x000fc600078e00ff */
[----:B------:R-:W-:Y:S02]  /*9a90*/  SHF.R.S32.HI R14, RZ, 0x3, R12 ;  /* 0x00000003ff0e7819 */ /* 0x000fe4000001140c */
[----:B------:R-:W-:-:S03]  /*9aa0*/  LOP3.LUT R12, R205, 0x38, R11, 0xf8, !PT ;  /* 0x00000038cd0c7812 */ /* 0x000fc600078ef80b */
[----:B------:R-:W-:Y:S01]  /*9ab0*/  IMAD R13, R14, 0x1800, R219 ;  /* 0x000018000e0d7824 */ /* 0x000fe200078e02db */
[----:B------:R-:W-:-:S05]  /*9ac0*/  LOP3.LUT R12, R12, R15, RZ, 0x3c, !PT ;  /* 0x0000000f0c0c7212 */ /* 0x000fca00078e3cff */
[----:B------:R-:W-:Y:S02]  /*9ad0*/  IMAD.IADD R12, R13, 0x1, R12 ;  /* 0x000000010d0c7824 */ /* 0x000fe400078e020c */
[C---:B------:R-:W-:Y:S02]  /*9ae0*/  IMAD R13, R19.reuse, 0x4800, R125 ;  /* 0x00004800130d7824 */ /* 0x040fe400078e027d */
[----:B------:R-:W-:-:S03]  /*9af0*/  IMAD R15, R19, 0x4800, R12 ;  /* 0x00004800130f7824 */ /* 0x000fc600078e020c */
[----:B------:R-:W-:Y:S01]  /*9b00*/  LEA R13, R13, R18, 0x1 ;  /* 0x000000120d0d7211 */ /* 0x000fe200078e08ff */
[----:B------:R-:W-:-:S05]  /*9b10*/  IMAD R28, R15, 0x2, R18 ;  /* 0x000000020f1c7824 */ /* 0x000fca00078e0212 */
[----:B------:R-:W0:Y:S04]  /*9b20*/  LDS.128 R12, [R13+0x1e400] ;  /* 0x01e400000d0c7984 */ /* 0x000e280000000c00 */
[----:B------:R-:W1:Y:S01]  /*9b30*/  LDS.128 R28, [R28+0x1e400] ;  /* 0x01e400001c1c7984 */ /* 0x000e620000000c00 */
[----:B------:R-:W-:Y:S05]  /*9b40*/  @P3 BRA `(.L_x_3817) ;  /* 0x00000004004c3947 */ /* 0x000fea0003800000 */
[----:B-1----:R-:W-:Y:S01]  /*9b50*/  IMAD.MOV.U32 R40, RZ, RZ, R29 ;  /* 0x000000ffff287224 */ /* 0x002fe200078e001d */
[----:B------:R-:W-:Y:S01]  /*9b60*/  SHF.R.U32.HI R45, RZ, 0x10, R65 ;  /* 0x00000010ff2d7819 */ /* 0x000fe20000011641 */
[----:B------:R-:W-:Y:S01]  /*9b70*/  HADD2.F32 R46, -RZ, R142.H1_H1 ;  /* 0x3000008eff2e7230 */ /* 0x000fe20000004100 */
[--C-:B------:R-:W-:Y:S01]  /*9b80*/  SHF.R.U64 R36, R48, 0x10, R49.reuse ;  /* 0x0000001030247819 */ /* 0x100fe20000001231 */
[----:B------:R-:W-:Y:S01]  /*9b90*/  HADD2.F32 R44, -RZ, R140.H1_H1 ;  /* 0x3000008cff2c7230 */ /* 0x000fe20000004100 */
[----:B------:R-:W-:Y:S01]  /*9ba0*/  SHF.R.U32.HI R48, RZ, 0x10, R49 ;  /* 0x00000010ff307819 */ /* 0x000fe20000011631 */
[--C-:B------:R-:W-:Y:S01]  /*9bb0*/  HADD2.F32 R41, -RZ, R40.reuse.H0_H0 ;  /* 0x20000028ff297230 */ /* 0x100fe20000004100 */
[----:B0-----:R-:W-:Y:S01]  /*9bc0*/  MOV R29, R15 ;  /* 0x0000000f001d7202 */ /* 0x001fe20000000f00 */
[----:B------:R-:W-:Y:S01]  /*9bd0*/  HADD2.F32 R42, -RZ, R40.H1_H1 ;  /* 0x30000028ff2a7230 */ /* 0x000fe20000004100 */
[--C-:B------:R-:W-:Y:S01]  /*9be0*/  SHF.R.U64 R39, R66, 0x10, R67.reuse ;  /* 0x0000001042277819 */ /* 0x100fe20000001243 */
[----:B------:R-:W-:Y:S01]  /*9bf0*/  HADD2.F32 R15, -RZ, R13.H0_H0 ;  /* 0x2000000dff0f7230 */ /* 0x000fe20000004100 */
[----:B------:R-:W-:Y:S01]  /*9c00*/  SHF.R.U32.HI R66, RZ, 0x10, R67 ;  /* 0x00000010ff427819 */ /* 0x000fe20000011643 */
[----:B------:R-:W-:Y:S01]  /*9c10*/  HADD2.F32 R45, -RZ, R45.H0_H0 ;  /* 0x2000002dff2d7230 */ /* 0x000fe20000004100 */
[--C-:B------:R-:W-:Y:S01]  /*9c20*/  SHF.R.U64 R38, R50, 0x10, R51.reuse ;  /* 0x0000001032267819 */ /* 0x100fe20000001233 */
[----:B------:R-:W-:Y:S01]  /*9c30*/  HADD2.F32 R40, -RZ, R13.H1_H1 ;  /* 0x3000000dff287230 */ /* 0x000fe20000004100 */
[----:B------:R-:W-:Y:S01]  /*9c40*/  SHF.R.U32.HI R50, RZ, 0x10, R51 ;  /* 0x00000010ff327819 */ /* 0x000fe20000011633 */
[----:B------:R-:W-:-:S02]  /*9c50*/  HADD2.F32 R43, -RZ, R48.H0_H0 ;  /* 0x20000030ff2b7230 */ /* 0x000fc40000004100 */
[-C--:B------:R-:W-:Y:S01]  /*9c60*/  FMUL.FTZ R48, R41, R46.reuse ;  /* 0x0000002e29307220 */ /* 0x080fe20000410000 */
[C---:B------:R-:W-:Y:S01]  /*9c70*/  FMUL.FTZ R46, R15.reuse, R46 ;  /* 0x0000002e0f2e7220 */ /* 0x040fe20000410000 */
[-C--:B------:R-:W-:Y:S01]  /*9c80*/  FMUL.FTZ R47, R42, R45.reuse ;  /* 0x0000002d2a2f7220 */ /* 0x080fe20000410000 */
[----:B------:R-:W-:Y:S01]  /*9c90*/  FMUL.FTZ R45, R40, R45 ;  /* 0x0000002d282d7220 */ /* 0x000fe20000410000 */
[-C--:B------:R-:W-:Y:S01]  /*9ca0*/  FFMA.FTZ R13, R15, R44.reuse, -R48 ;  /* 0x0000002c0f0d7223 */ /* 0x080fe20000010830 */
[----:B------:R-:W-:Y:S01]  /*9cb0*/  FFMA.FTZ R15, R41, R44, R46 ;  /* 0x0000002c290f7223 */ /* 0x000fe2000001002e */
[----:B------:R-:W-:Y:S02]  /*9cc0*/  HADD2.F32 R52, -RZ, R141.H1_H1 ;  /* 0x3000008dff347230 */ /* 0x000fe40000004100 */
[-C--:B------:R-:W-:Y:S01]  /*9cd0*/  FFMA.FTZ R42, R42, R43.reuse, R45 ;  /* 0x0000002b2a2a7223 */ /* 0x080fe2000001002d */
[--C-:B------:R-:W-:Y:S02]  /*9ce0*/  HADD2.F32 R41, -RZ, R31.reuse.H0_H0 ;  /* 0x2000001fff297230 */ /* 0x100fe40000004100 */
[----:B------:R-:W-:Y:S01]  /*9cf0*/  FFMA.FTZ R40, R40, R43, -R47 ;  /* 0x0000002b28287223 */ /* 0x000fe2000001082f */
[----:B------:R-:W-:Y:S01]  /*9d00*/  HADD2.F32 R46, -RZ, R31.H1_H1 ;  /* 0x3000001fff2e7230 */ /* 0x000fe20000004100 */
[----:B------:R-:W-:Y:S01]  /*9d10*/  SHF.R.U64 R37, R64, 0x10, R65 ;  /* 0x0000001040257819 */ /* 0x000fe20000001241 */
[----:B------:R-:W-:-:S02]  /*9d20*/  HADD2.F32 R31, -RZ, R29.H0_H0 ;  /* 0x2000001dff1f7230 */ /* 0x000fc40000004100 */
[----:B------:R-:W-:Y:S01]  /*9d30*/  HADD2.F32 R45, -RZ, R66.H0_H0 ;  /* 0x20000042ff2d7230 */ /* 0x000fe20000004100 */
[----:B------:R-:W-:Y:S01]  /*9d40*/  F2FP.F16.F32.PACK_AB R13, R40, R13 ;  /* 0x0000000d280d723e */ /* 0x000fe200000000ff */
[----:B------:R-:W-:Y:S02]  /*9d50*/  HADD2.F32 R44, -RZ, R29.H1_H1 ;  /* 0x3000001dff2c7230 */ /* 0x000fe40000004100 */
[----:B------:R-:W-:Y:S02]  /*9d60*/  HADD2.F32 R48, -RZ, R139.H1_H1 ;  /* 0x3000008bff307230 */ /* 0x000fe40000004100 */
[-C--:B------:R-:W-:Y:S01]  /*9d70*/  FMUL.FTZ R47, R46, R45.reuse ;  /* 0x0000002d2e2f7220 */ /* 0x080fe20000410000 */
[----:B------:R-:W-:Y:S02]  /*9d80*/  HADD2.F32 R43, -RZ, R50.H0_H0 ;  /* 0x20000032ff2b7230 */ /* 0x000fe40000004100 */
[-C--:B------:R-:W-:Y:S01]  /*9d90*/  FMUL.FTZ R50, R41, R52.reuse ;  /* 0x0000003429327220 */ /* 0x080fe20000410000 */
[----:B------:R-:W-:Y:S01]  /*9da0*/  FMUL.FTZ R52, R31, R52 ;  /* 0x000000341f347220 */ /* 0x000fe20000410000 */
[----:B------:R-:W-:Y:S01]  /*9db0*/  FMUL.FTZ R45, R44, R45 ;  /* 0x0000002d2c2d7220 */ /* 0x000fe20000410000 */
[----:B------:R-:W-:-:S02]  /*9dc0*/  HADD2.F32 R142, -RZ, R142.H0_H0 ;  /* 0x2000008eff8e7230 */ /* 0x000fc40000004100 */
[-C--:B------:R-:W-:Y:S01]  /*9dd0*/  FFMA.FTZ R29, R31, R48.reuse, -R50 ;  /* 0x000000301f1d7223 */ /* 0x080fe20000010832 */
[----:B------:R-:W-:Y:S01]  /*9de0*/  FFMA.FTZ R31, R41, R48, R52 ;  /* 0x00000030291f7223 */ /* 0x000fe20000010034 */
[-C--:B------:R-:W-:Y:S01]  /*9df0*/  FFMA.FTZ R44, R44, R43.reuse, -R47 ;  /* 0x0000002b2c2c7223 */ /* 0x080fe2000001082f */
[----:B------:R-:W-:Y:S01]  /*9e00*/  FFMA.FTZ R46, R46, R43, R45 ;  /* 0x0000002b2e2e7223 */ /* 0x000fe2000001002d */
[----:B------:R-:W-:Y:S02]  /*9e10*/  HADD2.F32 R48, -RZ, R37.H0_H0 ;  /* 0x20000025ff307230 */ /* 0x000fe40000004100 */
[----:B------:R-:W-:Y:S01]  /*9e20*/  HADD2.F32 R43, -RZ, R28.H0_H0 ;  /* 0x2000001cff2b7230 */ /* 0x000fe20000004100 */
[----:B------:R-:W-:Y:S01]  /*9e30*/  F2FP.F16.F32.PACK_AB R44, R44, R29 ;  /* 0x0000001d2c2c723e */ /* 0x000fe200000000ff */
[----:B------:R-:W-:Y:S01]  /*9e40*/  HADD2.F32 R37, -RZ, R12.H0_H0 ;  /* 0x2000000cff257230 */ /* 0x000fe20000004100 */
[----:B------:R-:W-:Y:S01]  /*9e50*/  F2FP.F16.F32.PACK_AB R29, R42, R15 ;  /* 0x0000000f2a1d723e */ /* 0x000fe200000000ff */
[----:B------:R-:W-:Y:S01]  /*9e60*/  HADD2.F32 R45, -RZ, R28.H1_H1 ;  /* 0x3000001cff2d7230 */ /* 0x000fe20000004100 */
[----:B------:R-:W-:Y:S01]  /*9e70*/  F2FP.F16.F32.PACK_AB R31, R46, R31 ;  /* 0x0000001f2e1f723e */ /* 0x000fe200000000ff */
[----:B------:R-:W-:-:S02]  /*9e80*/  HADD2.F32 R41, -RZ, R12.H1_H1 ;  /* 0x3000000cff297230 */ /* 0x000fc40000004100 */
[-C--:B------:R-:W-:Y:S01]  /*9e90*/  FMUL.FTZ R12, R43, R142.reuse ;  /* 0x0000008e2b0c7220 */ /* 0x080fe20000410000 */
[----:B------:R-:W-:Y:S02]  /*9ea0*/  HADD2.F32 R140, -RZ, R140.H0_H0 ;  /* 0x2000008cff8c7230 */ /* 0x000fe40000004100 */
[----:B------:R-:W-:Y:S01]  /*9eb0*/  FMUL.FTZ R28, R37, R142 ;  /* 0x0000008e251c7220 */ /* 0x000fe20000410000 */
[----:B------:R-:W-:Y:S02]  /*9ec0*/  HADD2.F32 R36, -RZ, R36.H0_H0 ;  /* 0x20000024ff247230 */ /* 0x000fe40000004100 */
[-C--:B------:R-:W-:Y:S01]  /*9ed0*/  FMUL.FTZ R50, R45, R48.reuse ;  /* 0x000000302d327220 */ /* 0x080fe20000410000 */
[----:B------:R-:W-:Y:S01]  /*9ee0*/  FMUL.FTZ R48, R41, R48 ;  /* 0x0000003029307220 */ /* 0x000fe20000410000 */
[-C--:B------:R-:W-:Y:S01]  /*9ef0*/  FFMA.FTZ R12, R37, R140.reuse, -R12 ;  /* 0x0000008c250c7223 */ /* 0x080fe2000001080c */
[----:B------:R-:W-:Y:S01]  /*9f00*/  FFMA.FTZ R28, R43, R140, R28 ;  /* 0x0000008c2b1c7223 */ /* 0x000fe2000001001c */
[-C--:B------:R-:W-:Y:S01]  /*9f10*/  FFMA.FTZ R43, R41, R36.reuse, -R50 ;  /* 0x00000024292b7223 */ /* 0x080fe20000010832 */
[----:B------:R-:W-:Y:S01]  /*9f20*/  FFMA.FTZ R45, R45, R36, R48 ;  /* 0x000000242d2d7223 */ /* 0x000fe20000010030 */
[----:B------:R-:W-:-:S02]  /*9f30*/  HADD2.F32 R37, -RZ, R30.H0_H0 ;  /* 0x2000001eff257230 */ /* 0x000fc40000004100 */
[----:B------:R-:W-:Y:S01]  /*9f40*/  HADD2.F32 R41, -RZ, R39.H0_H0 ;  /* 0x20000027ff297230 */ /* 0x000fe20000004100 */
[----:B------:R-:W-:Y:S01]  /*9f50*/  F2FP.F16.F32.PACK_AB R12, R43, R12 ;  /* 0x0000000c2b0c723e */ /* 0x000fe200000000ff */
[----:B------:R-:W-:Y:S01]  /*9f60*/  HADD2.F32 R36, -RZ, R14.H0_H0 ;  /* 0x2000000eff247230 */ /* 0x000fe20000004100 */
[----:B------:R-:W-:Y:S01]  /*9f70*/  F2FP.F16.F32.PACK_AB R28, R45, R28 ;  /* 0x0000001c2d1c723e */ /* 0x000fe200000000ff */
[----:B------:R-:W-:Y:S02]  /*9f80*/  HADD2.F32 R30, -RZ, R30.H1_H1 ;  /* 0x3000001eff1e7230 */ /* 0x000fe40000004100 */
[----:B------:R-:W-:Y:S02]  /*9f90*/  HADD2.F32 R141, -RZ, R141.H0_H0 ;  /* 0x2000008dff8d7230 */ /* 0x000fe40000004100 */
[----:B------:R-:W-:Y:S02]  /*9fa0*/  HADD2.F32 R14, -RZ, R14.H1_H1 ;  /* 0x3000000eff0e7230 */ /* 0x000fe40000004100 */
[----:B------:R-:W-:Y:S01]  /*9fb0*/  FMUL.FTZ R49, R30, R41 ;  /* 0x000000291e317220 */ /* 0x000fe20000410000 */
[----:B------:R-:W-:-:S02]  /*9fc0*/  HADD2.F32 R139, -RZ, R139.H0_H0 ;  /* 0x2000008bff8b7230 */ /* 0x000fc40000004100 */
[CC--:B------:R-:W-:Y:S01]  /*9fd0*/  FMUL.FTZ R47, R37.reuse, R141.reuse ;  /* 0x0000008d252f7220 */ /* 0x0c0fe20000410000 */
[----:B------:R-:W-:Y:S02]  /*9fe0*/  HADD2.F32 R39, -RZ, R38.H0_H0 ;  /* 0x20000026ff277230 */ /* 0x000fe40000004100 */
[----:B------:R-:W-:Y:S01]  /*9ff0*/  FMUL.FTZ R38, R36, R141 ;  /* 0x0000008d24267220 */ /* 0x000fe20000410000 */
[----:B------:R-:W-:Y:S01]  /*a000*/  FMUL.FTZ R41, R14, R41 ;  /* 0x000000290e297220 */ /* 0x000fe20000410000 */
[-C--:B------:R-:W-:Y:S01]  /*a010*/  FFMA.FTZ R47, R36, R139.reuse, -R47 ;  /* 0x0000008b242f7223 */ /* 0x080fe2000001082f */
[----:B------:R-:W-:Y:S02]  /*a020*/  IMAD.MOV.U32 R15, RZ, RZ, R44 ;  /* 0x000000ffff0f7224 */ /* 0x000fe400078e002c */
[----:B------:R-:W-:Y:S01]  /*a030*/  FFMA.FTZ R38, R37, R139, R38 ;  /* 0x0000008b25267223 */ /* 0x000fe20000010026 */
[-C--:B------:R-:W-:Y:S01]  /*a040*/  FFMA.FTZ R14, R14, R39.reuse, -R49 ;  /* 0x000000270e0e7223 */ /* 0x080fe20000010831 */
[----:B------:R-:W-:-:S04]  /*a050*/  FFMA.FTZ R41, R30, R39, R41 ;  /* 0x000000271e297223 */ /* 0x000fc80000010029 */
[----:B------:R-:W-:Y:S02]  /*a060*/  F2FP.F16.F32.PACK_AB R14, R14, R47 ;  /* 0x0000002f0e0e723e */ /* 0x000fe400000000ff */
[----:B------:R-:W-:-:S07]  /*a070*/  F2FP.F16.F32.PACK_AB R30, R41, R38 ;  /* 0x00000026291e723e */ /* 0x000fce00000000ff */
.L_x_3817:
[----:B------:R-:W-:Y:S05]  /*a080*/  BSYNC B1 ;  /* 0x0000000000017941 */ /* 0x000fea0003800000 */
.L_x_3816:
[----:B0-----:R0:W-:Y:S01]  /*a090*/  ST.E.128 desc[UR48][R34.64], R12 ;  /* 0x0000000c22007985 */ /* 0x0011e2000c101d30 */
[----:B------:R-:W-:-:S13]  /*a0a0*/  ISETP.GE.AND P3, PT, R11, R132, PT ;  /* 0x000000840b00720c */ /* 0x000fda0003f66270 */
[----:B------:R-:W-:Y:S05]  /*a0b0*/  @P3 BRA `(.L_x_3764) ;  /* 0x0000000400d83947 */ /* 0x000fea0003800000 */
[----:B------:R-:W-:-:S05]  /*a0c0*/  IMAD.WIDE R32, R11, 0x2, R32 ;  /* 0x000000020b207825 */ /* 0x000fca00078e0220 */
[----:B-1----:R1:W-:Y:S01]  /*a0d0*/  ST.E.128 desc[UR48][R32.64], R28 ;  /* 0x0000001c20007985 */ /* 0x0023e2000c101d30 */
[----:B------:R-:W-:Y:S05]  /*a0e0*/  BRA `(.L_x_3764) ;  /* 0x0000000400cc7947 */ /* 0x000fea0003800000 */
.L_x_3729:
[----:B------:R-:W-:-:S06]  /*a0f0*/  UISETP.NE.AND UP0, UPT, UR51, 0x3, UPT ;  /* 0x000000033300788c */ /* 0x000fcc000bf05270 */
[----:B------:R-:W-:-:S13]  /*a100*/  PLOP3.LUT P2, PT, PT, PT, UP0, 0x80, 0x0 ;  /* 0x000000000000781c */ /* 0x000fda0003f4f008 */
[----:B------:R-:W-:Y:S05]  /*a110*/  @!P2 BRA `(.L_x_3818) ;  /* 0x000000000004a947 */ /* 0x000fea0003800000 */
[----:B------:R-:W-:Y:S01]  /*a120*/  BPT.TRAP 0x1 ;  /* 0x000000040000795c */ /* 0x000fe20000300000 */
.L_x_3818:
[----:B------:R-:W-:Y:S01]  /*a130*/  IMAD R83, R19, 0x8, R18 ;  /* 0x0000000813537824 */ /* 0x000fe200078e0212 */
[----:B------:R-:W-:Y:S01]  /*a140*/  SHF.L.U32 R84, R204, 0x1f, RZ ;  /* 0x0000001fcc547819 */ /* 0x000fe200000006ff */
[----:B------:R-:W-:Y:S01]  /*a150*/  BSSY B1, `(.L_x_3819) ;  /* 0x0000004000017945 */ /* 0x000fe20003800000 */
[----:B------:R-:W-:Y:S02]  /*a160*/  SHF.R.S32.HI R80, RZ, 0x1f, R25 ;  /* 0x0000001fff507819 */ /* 0x000fe40000011419 */
[----:B------:R-:W0:Y:S02]  /*a170*/  SYNCS.PHASECHK.TRANS64.TRYWAIT P3, [R83+URZ+0x30890], R84 ;  /* 0x03089054530075a7 */ /* 0x000e24000806017f */
[----:B0-----:R-:W-:Y:S05]  /*a180*/  @!P3 BRA `(.L_x_3820) ;  /* 0x000001840024b947 */ /* 0x001fea0003800000 */
.L_x_4082:
[----:B------:R-:W-:Y:S05]  /*a190*/  BSYNC B1 ;  /* 0x0000000000017941 */ /* 0x000fea0003800000 */
.L_x_3819:
        /* <DEDUP_REMOVED lines=8> */
[----:B------:R-:W-:Y:S01]  /*a220*/  IMAD R14, R81, UR4, RZ ;  /* 0x00000004510e7c24 */ /* 0x000fe2000f8e02ff */
[----:B------:R-:W-:Y:S02]  /*a230*/  IADD3 R13, R13, R11, RZ ;  /* 0x0000000b0d0d7210 */ /* 0x000fe40007ffe0ff */
        /* <DEDUP_REMOVED lines=15> */
.L_x_4086:
[----:B------:R-:W-:Y:S04]  /*a330*/  BSSY B1, `(.L_x_3822) ;  /* 0x0000025000017945 */ /* 0x000fe80003800000 */
[----:B------:R-:W-:Y:S05]  /*a340*/  @!P3 BRA `(.L_x_3823) ;  /* 0x00000000008cb947 */ /* 0x000fea0003800000 */
[----:B------:R-:W-:Y:S02]  /*a350*/  ULDC UR4, c[0x0][0x2f4] ;  /* 0x0000bd0000047ab9 */ /* 0x000fe40000000800 */
[----:B------:R-:W-:Y:S02]  /*a360*/  ISETP.GE.AND P5, PT, R16, UR4, PT ;  /* 0x0000000410007c0c */ /* 0x000fe4000bfa6270 */
[----:B------:R-:W-:-:S11]  /*a370*/  ISETP.GE.AND P4, PT, R23, UR4, PT ;  /* 0x0000000417007c0c */ /* 0x000fd6000bf86270 */
[----:B------:R-:W4:Y:S01]  /*a380*/  @!P5 LDS.128 R12, [R26+0x1e000] ;  /* 0x01e000001a0cd984 */ /* 0x000f220000000c00 */
[----:B---3--:R-:W-:-:S04]  /*a390*/  @!P5 LEA R32, P3, R16, R38, 0x1 ;  /* 0x000000261020d211 */ /* 0x008fc800078608ff */
[----:B--2---:R-:W-:Y:S02]  /*a3a0*/  @!P5 LEA.HI.X R33, R16, R37, R17, 0x1, P3 ;  /* 0x000000251021d211 */ /* 0x004fe400018f0c11 */
[----:B------:R-:W-:-:S04]  /*a3b0*/  @!P4 LEA R30, P3, R23, R38, 0x1 ;  /* 0x00000026171ec211 */ /* 0x000fc800078608ff */
[----:B------:R-:W-:Y:S02]  /*a3c0*/  @!P4 LEA.HI.X R31, R23, R37, R202, 0x1, P3 ;  /* 0x00000025171fc211 */ /* 0x000fe400018f0cca */
[----:B------:R-:W-:-:S13]  /*a3d0*/  ISETP.GE.AND P3, PT, R22, UR4, PT ;  /* 0x0000000416007c0c */ /* 0x000fda000bf66270 */
[----:B------:R-:W-:-:S04]  /*a3e0*/  @!P3 LEA R28, P6, R22, R38, 0x1 ;  /* 0x00000026161cb211 */ /* 0x000fc800078c08ff */
[----:B------:R-:W-:Y:S01]  /*a3f0*/  @!P3 LEA.HI.X R29, R22, R37, R201, 0x1, P6 ;  /* 0x00000025161db211 */ /* 0x000fe200030f0cc9 */
[----:B----4-:R2:W-:Y:S01]  /*a400*/  @!P5 ST.E.128 desc[UR48][R32.64], R12 ;  /* 0x0000000c2000d985 */ /* 0x0105e2000c101d30 */
[----:B------:R-:W-:-:S13]  /*a410*/  ISETP.GE.AND P5, PT, R194, UR4, PT ;  /* 0x00000004c2007c0c */ /* 0x000fda000bfa6270 */
[----:B------:R-:W3:Y:S01]  /*a420*/  @!P5 LDS.128 R12, [R27+0x1e000] ;  /* 0x01e000001b0cd984 */ /* 0x000ee20000000c00 */
[----:B------:R-:W-:Y:S01]  /*a430*/  @!P5 SHF.L.U32 R11, R198, 0x3, RZ ;  /* 0x00000003c60bd819 */ /* 0x000fe200000006ff */
[----:B--2---:R-:W-:Y:S02]  /*a440*/  @!P5 IMAD.MOV.U32 R32, RZ, RZ, R38 ;  /* 0x000000ffff20d224 */ /* 0x004fe400078e0026 */
[----:B------:R-:W-:Y:S02]  /*a450*/  @!P5 IMAD.MOV.U32 R33, RZ, RZ, R37 ;  /* 0x000000ffff21d224 */ /* 0x000fe400078e0025 */
[----:B------:R-:W-:-:S05]  /*a460*/  @!P5 IMAD.WIDE R32, R11, 0x2, R32 ;  /* 0x000000020b20d825 */ /* 0x000fca00078e0220 */
[----:B---3--:R2:W-:Y:S01]  /*a470*/  @!P5 ST.E.128 desc[UR48][R32.64], R12 ;  /* 0x0000000c2000d985 */ /* 0x0085e2000c101d30 */
[----:B------:R-:W-:-:S13]  /*a480*/  ISETP.GE.AND P5, PT, R193, UR4, PT ;  /* 0x00000004c1007c0c */ /* 0x000fda000bfa6270 */
[----:B------:R-:W3:Y:S01]  /*a490*/  @!P5 LDS.128 R12, [R26+0x21000] ;  /* 0x021000001a0cd984 */ /* 0x000ee20000000c00 */
[----:B------:R-:W-:Y:S01]  /*a4a0*/  @!P5 SHF.L.U32 R11, R199, 0x3, RZ ;  /* 0x00000003c70bd819 */ /* 0x000fe200000006ff */
[----:B--2---:R-:W-:Y:S02]  /*a4b0*/  @!P5 IMAD.MOV.U32 R32, RZ, RZ, R38 ;  /* 0x000000ffff20d224 */ /* 0x004fe400078e0026 */
[----:B------:R-:W-:Y:S02]  /*a4c0*/  @!P5 IMAD.MOV.U32 R33, RZ, RZ, R37 ;  /* 0x000000ffff21d224 */ /* 0x000fe400078e0025 */
[----:B------:R-:W-:-:S05]  /*a4d0*/  @!P5 IMAD.WIDE R32, R11, 0x2, R32 ;  /* 0x000000020b20d825 */ /* 0x000fca00078e0220 */
[----:B---3--:R2:W-:Y:S01]  /*a4e0*/  @!P5 ST.E.128 desc[UR48][R32.64], R12 ;  /* 0x0000000c2000d985 */ /* 0x0085e2000c101d30 */
[----:B------:R-:W-:-:S03]  /*a4f0*/  ISETP.GE.AND P5, PT, R192, UR4, PT ;  /* 0x00000004c0007c0c */ /* 0x000fc6000bfa6270 */
[----:B------:R-:W3:Y:S10]  /*a500*/  @!P4 LDS.128 R12, [R27+0x21000] ;  /* 0x021000001b0cc984 */ /* 0x000ef40000000c00 */
[----:B--2---:R-:W-:-:S04]  /*a510*/  @!P5 LEA R32, P6, R192, R38, 0x1 ;  /* 0x00000026c020d211 */ /* 0x004fc800078c08ff */
[----:B------:R-:W-:Y:S01]  /*a520*/  @!P5 LEA.HI.X R33, R192, R37, R200, 0x1, P6 ;  /* 0x00000025c021d211 */ /* 0x000fe200030f0cc8 */
[----:B---3--:R-:W-:Y:S04]  /*a530*/  @!P4 ST.E.128 desc[UR48][R30.64], R12 ;  /* 0x0000000c1e00c985 */ /* 0x008fe8000c101d30 */
[----:B------:R-:W2:Y:S04]  /*a540*/  @!P3 LDS.128 R12, [R26+0x24000] ;  /* 0x024000001a0cb984 */ /* 0x000ea80000000c00 */
[----:B--2---:R-:W-:Y:S04]  /*a550*/  @!P3 ST.E.128 desc[UR48][R28.64], R12 ;  /* 0x0000000c1c00b985 */ /* 0x004fe8000c101d30 */
[----:B------:R-:W2:Y:S04]  /*a560*/  @!P5 LDS.128 R12, [R27+0x24000] ;  /* 0x024000001b0cd984 */ /* 0x000ea80000000c00 */
[----:B--2---:R4:W-:Y:S02]  /*a570*/  @!P5 ST.E.128 desc[UR48][R32.64], R12 ;  /* 0x0000000c2000d985 */ /* 0x0049e4000c101d30 */
.L_x_3823:
[----:B------:R-:W-:Y:S05]  /*a580*/  BSYNC B1 ;  /* 0x0000000000017941 */ /* 0x000fea0003800000 */
.L_x_3822:
[----:B------:R-:W-:-:S03]  /*a590*/  UMOV UR4, 0xffffffff ;  /* 0xffffffff00047882 */ /* 0x000fc60000000000 */
[----:B------:R-:W-:Y:S05]  /*a5a0*/  BRA.DIV UR4, `(.L_x_3824) ;  /* 0x00000182047c7947 */ /* 0x000fea000b800000 */
[----:B-1----:R-:W1:Y:S04]  /*a5b0*/  SHFL.IDX PT, R35, R35, 0x1, 0x1c1f ;  /* 0x003c1f0023237f89 */ /* 0x002e6800000e0000 */
[----:B------:R-:W0:Y:S02]  /*a5c0*/  SHFL.IDX PT, R34, R34, 0x1, 0x1c1f ;  /* 0x003c1f0022227f89 */ /* 0x000e2400000e0000 */
.L_x_4090:
[----:B------:R-:W-:-:S13]  /*a5d0*/  ISETP.GE.AND P3, PT, R36, 0x41, PT ;  /* 0x000000412400780c */ /* 0x000fda0003f66270 */
[----:B------:R-:W-:Y:S05]  /*a5e0*/  @!P3 BRA `(.L_x_3764) ;  /* 0x00000000008cb947 */ /* 0x000fea0003800000 */
[----:B------:R-:W-:Y:S02]  /*a5f0*/  ULDC UR4, c[0x0][0x2f4] ;  /* 0x0000bd0000047ab9 */ /* 0x000fe40000000800 */
[----:B------:R-:W-:Y:S02]  /*a600*/  ISETP.GE.AND P5, PT, R16, UR4, PT ;  /* 0x0000000410007c0c */ /* 0x000fe4000bfa6270 */
[----:B------:R-:W-:-:S11]  /*a610*/  ISETP.GE.AND P4, PT, R23, UR4, PT ;  /* 0x0000000417007c0c */ /* 0x000fd6000bf86270 */
[----:B----4-:R-:W4:Y:S01]  /*a620*/  @!P5 LDS.128 R12, [R26+0x20000] ;  /* 0x020000001a0cd984 */ /* 0x010f220000000c00 */
[----:B0-----:R-:W-:-:S04]  /*a630*/  @!P5 LEA R32, P3, R16, R34, 0x1 ;  /* 0x000000221020d211 */ /* 0x001fc800078608ff */
[----:B-1----:R-:W-:Y:S02]  /*a640*/  @!P5 LEA.HI.X R33, R16, R35, R17, 0x1, P3 ;  /* 0x000000231021d211 */ /* 0x002fe400018f0c11 */
[----:B------:R-:W-:-:S04]  /*a650*/  @!P4 LEA R30, P3, R23, R34, 0x1 ;  /* 0x00000022171ec211 */ /* 0x000fc800078608ff */
[----:B------:R-:W-:Y:S02]  /*a660*/  @!P4 LEA.HI.X R31, R23, R35, R202, 0x1, P3 ;  /* 0x00000023171fc211 */ /* 0x000fe400018f0cca */
[----:B------:R-:W-:-:S13]  /*a670*/  ISETP.GE.AND P3, PT, R22, UR4, PT ;  /* 0x0000000416007c0c */ /* 0x000fda000bf66270 */
[----:B------:R-:W-:-:S04]  /*a680*/  @!P3 LEA R28, P6, R22, R34, 0x1 ;  /* 0x00000022161cb211 */ /* 0x000fc800078c08ff */
[----:B------:R-:W-:Y:S01]  /*a690*/  @!P3 LEA.HI.X R29, R22, R35, R201, 0x1, P6 ;  /* 0x00000023161db211 */ /* 0x000fe200030f0cc9 */
[----:B----4-:R0:W-:Y:S01]  /*a6a0*/  @!P5 ST.E.128 desc[UR48][R32.64], R12 ;  /* 0x0000000c2000d985 */ /* 0x0101e2000c101d30 */
[----:B------:R-:W-:-:S13]  /*a6b0*/  ISETP.GE.AND P5, PT, R194, UR4, PT ;  /* 0x00000004c2007c0c */ /* 0x000fda000bfa6270 */
[----:B------:R-:W1:Y:S01]  /*a6c0*/  @!P5 LDS.128 R12, [R27+0x20000] ;  /* 0x020000001b0cd984 */ /* 0x000e620000000c00 */
[----:B------:R-:W-:Y:S01]  /*a6d0*/  @!P5 SHF.L.U32 R11, R198, 0x3, RZ ;  /* 0x00000003c60bd819 */ /* 0x000fe200000006ff */
[----:B0-----:R-:W-:Y:S02]  /*a6e0*/  @!P5 IMAD.MOV.U32 R32, RZ, RZ, R34 ;  /* 0x000000ffff20d224 */ /* 0x001fe400078e0022 */
[----:B------:R-:W-:Y:S02]  /*a6f0*/  @!P5 IMAD.MOV.U32 R33, RZ, RZ, R35 ;  /* 0x000000ffff21d224 */ /* 0x000fe400078e0023 */
[----:B------:R-:W-:-:S05]  /*a700*/  @!P5 IMAD.WIDE R32, R11, 0x2, R32 ;  /* 0x000000020b20d825 */ /* 0x000fca00078e0220 */
[----:B-1----:R0:W-:Y:S01]  /*a710*/  @!P5 ST.E.128 desc[UR48][R32.64], R12 ;  /* 0x0000000c2000d985 */ /* 0x0021e2000c101d30 */
[----:B------:R-:W-:-:S13]  /*a720*/  ISETP.GE.AND P5, PT, R193, UR4, PT ;  /* 0x00000004c1007c0c */ /* 0x000fda000bfa6270 */
[----:B------:R-:W1:Y:S01]  /*a730*/  @!P5 LDS.128 R12, [R26+0x23000] ;  /* 0x023000001a0cd984 */ /* 0x000e620000000c00 */
[----:B------:R-:W-:Y:S01]  /*a740*/  @!P5 SHF.L.U32 R11, R199, 0x3, RZ ;  /* 0x00000003c70bd819 */ /* 0x000fe200000006ff */
[----:B0-----:R-:W-:Y:S02]  /*a750*/  @!P5 IMAD.MOV.U32 R32, RZ, RZ, R34 ;  /* 0x000000ffff20d224 */ /* 0x001fe400078e0022 */
[----:B------:R-:W-:Y:S02]  /*a760*/  @!P5 IMAD.MOV.U32 R33, RZ, RZ, R35 ;  /* 0x000000ffff21d224 */ /* 0x000fe400078e0023 */
[----:B------:R-:W-:-:S05]  /*a770*/  @!P5 IMAD.WIDE R32, R11, 0x2, R32 ;  /* 0x000000020b20d825 */ /* 0x000fca00078e0220 */
[----:B-1----:R0:W-:Y:S01]  /*a780*/  @!P5 ST.E.128 desc[UR48][R32.64], R12 ;  /* 0x0000000c2000d985 */ /* 0x0021e2000c101d30 */
[----:B------:R-:W-:-:S03]  /*a790*/  ISETP.GE.AND P5, PT, R192, UR4, PT ;  /* 0x00000004c0007c0c */ /* 0x000fc6000bfa6270 */
[----:B------:R-:W1:Y:S10]  /*a7a0*/  @!P4 LDS.128 R12, [R27+0x23000] ;  /* 0x023000001b0cc984 */ /* 0x000e740000000c00 */
[----:B0-----:R-:W-:-:S04]  /*a7b0*/  @!P5 LEA R32, P6, R192, R34, 0x1 ;  /* 0x00000022c020d211 */ /* 0x001fc800078c08ff */
[----:B------:R-:W-:Y:S01]  /*a7c0*/  @!P5 LEA.HI.X R33, R192, R35, R200, 0x1, P6 ;  /* 0x00000023c021d211 */ /* 0x000fe200030f0cc8 */
[----:B-1----:R-:W-:Y:S04]  /*a7d0*/  @!P4 ST.E.128 desc[UR48][R30.64], R12 ;  /* 0x0000000c1e00c985 */ /* 0x002fe8000c101d30 */
[----:B------:R-:W0:Y:S04]  /*a7e0*/  @!P3 LDS.128 R12, [R26+0x26000] ;  /* 0x026000001a0cb984 */ /* 0x000e280000000c00 */
[----:B0-----:R-:W-:Y:S04]  /*a7f0*/  @!P3 ST.E.128 desc[UR48][R28.64], R12 ;  /* 0x0000000c1c00b985 */ /* 0x001fe8000c101d30 */
[----:B------:R-:W0:Y:S04]  /*a800*/  @!P5 LDS.128 R12, [R27+0x26000] ;  /* 0x026000001b0cd984 */ /* 0x000e280000000c00 */
[----:B0-----:R0:W-:Y:S02]  /*a810*/  @!P5 ST.E.128 desc[UR48][R32.64], R12 ;  /* 0x0000000c2000d985 */ /* 0x0011e4000c101d30 */
.L_x_3764:
[----:B------:R-:W-:Y:S05]  /*a820*/  BSYNC B0 ;  /* 0x0000000000007941 */ /* 0x000fea0003800000 */
.L_x_3728:
[----:B0--3--:R-:W0:Y:S01]  /*a830*/  S2R R11, SR_TID.X ;  /* 0x00000000000b7919 */ /* 0x009e220000002100 */
[----:B------:R-:W-:Y:S01]  /*a840*/  @!PT LDS RZ, [RZ] ;  /* 0x00000000fffff984 */ /* 0x000fe20000000800 */
[----:B------:R-:W-:Y:S01]  /*a850*/  @!PT LDS RZ, [RZ] ;  /* 0x00000000fffff984 */ /* 0x000fe20000000800 */
[----:B------:R-:W-:Y:S01]  /*a860*/  @!PT LDS RZ, [RZ] ;  /* 0x00000000fffff984 */ /* 0x000fe20000000800 */
[----:B------:R-:W-:Y:S01]  /*a870*/  @!PT LDS RZ, [RZ] ;  /* 0x00000000fffff984 */ /* 0x000fe20000000800 */
[----:B------:R3:W-:Y:S06]  /*a880*/  MEMBAR.ALL.CTA ;  /* 0x0000000000007992 */ /* 0x0007ec0000008000 */
[----:B---3--:R-:W3:Y:S01]  /*a890*/  FENCE.VIEW.ASYNC.S ;  /* 0x00000000000073c6 */ /* 0x008ee20000000000 */
[----:B------:R-:W-:Y:S05]  /*a8a0*/  WARPSYNC.ALL ;  /* 0x0000000000007948 */ /* 0x000fea0003800000 */
[----:B------:R-:W-:Y:S01]  /*a8b0*/  BSSY B0, `(.L_x_3825) ;  /* 0x0000009000007945 */ /* 0x000fe20003800000 */
[----:B0-----:R-:W-:Y:S01]  /*a8c0*/  LOP3.LUT R11, R11, 0x7f, RZ, 0xc0, !PT ;  /* 0x0000007f0b0b7812 */ /* 0x001fe200078ec0ff */
[----:B---3--:R0:W-:Y:S03]  /*a8d0*/  BAR.SYNC.DEFER_BLOCKING R160, 0x80 ;  /* 0x000200a00000751d */ /* 0x0081e60000010000 */
[----:B------:R-:W-:-:S13]  /*a8e0*/  ISETP.NE.AND P3, PT, R11, RZ, PT ;  /* 0x000000ff0b00720c */ /* 0x000fda0003f65270 */
[----:B------:R-:W-:-:S04]  /*a8f0*/  @!P3 IADD3 R11, R83, 0x308a0, RZ ;  /* 0x000308a0530bb810 */ /* 0x000fc80007ffe0ff */
[----:B------:R-:W-:-:S04]  /*a900*/  @!P3 PRMT R11, RZ, 0x654, R11 ;  /* 0x00000654ff0bb816 */ /* 0x000fc8000000000b */
[----:B------:R0:W-:Y:S01]  /*a910*/  @!P3 SYNCS.ARRIVE.TRANS64.RED.A1T0 RZ, [R11+URZ], RZ ;  /* 0x000000ff0bffb9a7 */ /* 0x0001e2000810043f */
[----:B------:R-:W-:Y:S05]  /*a920*/  @!P2 BRA `(.L_x_3826) ;  /* 0x000000000004a947 */ /* 0x000fea0003800000 */
[----:B------:R-:W-:Y:S01]  /*a930*/  BPT.TRAP 0x1 ;  /* 0x000000040000795c */ /* 0x000fe20000300000 */
.L_x_3826:
[----:B------:R-:W-:Y:S05]  /*a940*/  BSYNC B0 ;  /* 0x0000000000007941 */ /* 0x000fea0003800000 */
.L_x_3825:
[----:B------:R-:W3:Y:S01]  /*a950*/  SYNCS.PHASECHK.TRANS64.TRYWAIT P2, [R83+URZ+0x308b0], R84 ;  /* 0x0308b054530075a7 */ /* 0x000ee2000804017f */
[----:B------:R-:W-:Y:S01]  /*a960*/  ULDC UR50, c[0x0][0x2f4] ;  /* 0x0000bd0000327ab9 */ /* 0x000fe20000000800 */
[----:B------:R-:W-:Y:S04]  /*a970*/  BSSY B0, `(.L_x_3827) ;  /* 0x0000002000007945 */ /* 0x000fe80003800000 */
[----:B---3--:R-:W-:Y:S05]  /*a980*/  @!P2 BRA `(.L_x_3828) ;  /* 0x0000017c00d0a947 */ /* 0x008fea0003800000 */
.L_x_4091:
[----:B------:R-:W-:Y:S05]  /*a990*/  BSYNC B0 ;  /* 0x0000000000007941 */ /* 0x000fea0003800000 */
.L_x_3827:
[----:B------:R-:W-:Y:S01]  /*a9a0*/  ULDC.64 UR4, c[0x0][0x328] ;  /* 0x0000ca0000047ab9 */ /* 0x000fe20000000a00 */
[----:B------:R-:W-:Y:S01]  /*a9b0*/  ULDC.64 UR6, c[0x0][0x318] ;  /* 0x0000c60000067ab9 */ /* 0x000fe20000000a00 */
[----:B------:R-:W-:Y:S01]  /*a9c0*/  IMAD R80, R80, UR4, RZ ;  /* 0x0000000450507c24 */ /* 0x000fe2000f8e02ff */
[----:B------:R-:W-:Y:S01]  /*a9d0*/  IADD3 R82, -R203, R82, RZ ;  /* 0x00000052cb527210 */ /* 0x000fe20007ffe1ff */
[C---:B-12-4-:R-:W-:Y:S01]  /*a9e0*/  IMAD.WIDE.U32 R12, R25.reuse, UR4, RZ ;  /* 0x00000004190c7c25 */ /* 0x056fe2000f8e00ff */
[----:B------:R-:W-:Y:S03]  /*a9f0*/  BSSY B0, `(.L_x_3829) ;  /* 0x0000031000007945 */ /* 0x000fe60003800000 */
[----:B------:R-:W-:Y:S01]  /*aa00*/  IMAD R25, R25, UR5, R80 ;  /* 0x0000000519197c24 */ /* 0x000fe2000f8e0250 */
[----:B------:R-:W-:Y:S02]  /*aa10*/  ULDC.64 UR4, c[0x0][0x338] ;  /* 0x0000ce0000047ab9 */ /* 0x000fe40000000a00 */
[----:B------:R-:W-:-:S02]  /*aa20*/  IMAD R14, R81, UR4, RZ ;  /* 0x00000004510e7c24 */ /* 0x000fc4000f8e02ff */
[----:B------:R-:W-:Y:S02]  /*aa30*/  IMAD.IADD R13, R13, 0x1, R25 ;  /* 0x000000010d0d7824 */ /* 0x000fe400078e0219 */
[C---:B0-----:R-:W-:Y:S02]  /*aa40*/  IMAD R11, R21.reuse, UR5, R14 ;  /* 0x00000005150b7c24 */ /* 0x041fe4000f8e020e */
[----:B------:R-:W-:Y:S01]  /*aa50*/  IMAD.WIDE.U32 R12, R21, UR4, R12 ;  /* 0x00000004150c7c25 */ /* 0x000fe2000f8e000c */
[----:B------:R-:W-:-:S03]  /*aa60*/  ULDC.64 UR4, c[0x0][0x330] ;  /* 0x0000cc0000047ab9 */ /* 0x000fc60000000a00 */
[----:B------:R-:W-:Y:S02]  /*aa70*/  IMAD.IADD R13, R13, 0x1, R11 ;  /* 0x000000010d0d7824 */ /* 0x000fe400078e020b */
[----:B------:R-:W-:-:S04]  /*aa80*/  IMAD.WIDE.U32 R12, R195, UR4, R12 ;  /* 0x00000004c30c7c25 */ /* 0x000fc8000f8e000c */
[----:B------:R-:W-:Y:S01]  /*aa90*/  IMAD R11, R195, UR5, R13 ;  /* 0x00000005c30b7c24 */ /* 0x000fe2000f8e020d */
[----:B------:R-:W-:-:S04]  /*aaa0*/  LEA R21, P2, R12, UR6, 0x1 ;  /* 0x000000060c157c11 */ /* 0x000fc8000f8408ff */
[----:B------:R-:W-:Y:S01]  /*aab0*/  LEA.HI.X R11, R12, UR7, R11, 0x1, P2 ;  /* 0x000000070c0b7c11 */ /* 0x000fe200090f0c0b */
[----:B------:R0:W1:Y:S01]  /*aac0*/  SHFL.IDX PT, R32, R21, RZ, 0x1c1f ;  /* 0x001c1fff15207589 */ /* 0x00006200000e0000 */
[----:B------:R-:W-:-:S03]  /*aad0*/  ISETP.GE.AND P2, PT, R82, 0x1, PT ;  /* 0x000000015200780c */ /* 0x000fc60003f46270 */
[----:B------:R0:W2:Y:S10]  /*aae0*/  SHFL.IDX PT, R33, R11, RZ, 0x1c1f ;  /* 0x001c1fff0b217589 */ /* 0x0000b400000e0000 */
[----:B0-----:R-:W-:Y:S05]  /*aaf0*/  @!P2 BRA `(.L_x_3830) ;  /* 0x000000000080a947 */ /* 0x001fea0003800000 */
[----:B------:R-:W-:Y:S02]  /*ab00*/  ISETP.GE.AND P5, PT, R16, UR50, PT ;  /* 0x0000003210007c0c */ /* 0x000fe4000bfa6270 */
[----:B------:R-:W-:-:S11]  /*ab10*/  ISETP.GE.AND P4, PT, R23, UR50, PT ;  /* 0x0000003217007c0c */ /* 0x000fd6000bf86270 */
[----:B------:R-:W0:Y:S01]  /*ab20*/  @!P5 LDS.128 R12, [R26] ;  /* 0x000000001a0cd984 */ /* 0x000e220000000c00 */
[----:B-1----:R-:W-:-:S04]  /*ab30*/  @!P5 LEA R34, P2, R16, R32, 0x1 ;  /* 0x000000201022d211 */ /* 0x002fc800078408ff */
[----:B--2---:R-:W-:Y:S02]  /*ab40*/  @!P5 LEA.HI.X R35, R16, R33, R17, 0x1, P2 ;  /* 0x000000211023d211 */ /* 0x004fe400010f0c11 */
[----:B------:R-:W-:-:S04]  /*ab50*/  @!P4 LEA R30, P2, R23, R32, 0x1 ;  /* 0x00000020171ec211 */ /* 0x000fc800078408ff */
[----:B------:R-:W-:Y:S02]  /*ab60*/  @!P4 LEA.HI.X R31, R23, R33, R202, 0x1, P2 ;  /* 0x00000021171fc211 */ /* 0x000fe400010f0cca */
[----:B------:R-:W-:-:S13]  /*ab70*/  ISETP.GE.AND P2, PT, R22, UR50, PT ;  /* 0x0000003216007c0c */ /* 0x000fda000bf46270 */
[----:B------:R-:W-:-:S04]  /*ab80*/  @!P2 LEA R28, P6, R22, R32, 0x1 ;  /* 0x00000020161ca211 */ /* 0x000fc800078c08ff */
[----:B------:R-:W-:Y:S01]  /*ab90*/  @!P2 LEA.HI.X R29, R22, R33, R201, 0x1, P6 ;  /* 0x00000021161da211 */ /* 0x000fe200030f0cc9 */
[----:B0-----:R0:W-:Y:S01]  /*aba0*/  @!P5 ST.E.128 desc[UR48][R34.64], R12 ;  /* 0x0000000c2200d985 */ /* 0x0011e2000c101d30 */
[----:B------:R-:W-:-:S13]  /*abb0*/  ISETP.GE.AND P5, PT, R194, UR50, PT ;  /* 0x00000032c2007c0c */ /* 0x000fda000bfa6270 */
[----:B------:R-:W1:Y:S01]  /*abc0*/  @!P5 LDS.128 R12, [R27] ;  /* 0x000000001b0cd984 */ /* 0x000e620000000c00 */
[----:B------:R-:W-:-:S04]  /*abd0*/  @!P5 IMAD.SHL.U32 R25, R198, 0x8, RZ ;  /* 0x00000008c619d824 */ /* 0x000fc800078e00ff */
[----:B0-----:R-:W-:-:S05]  /*abe0*/  @!P5 IMAD.WIDE R34, R25, 0x2, R32 ;  /* 0x000000021922d825 */ /* 0x001fca00078e0220 */
[----:B-1----:R0:W-:Y:S01]  /*abf0*/  @!P5 ST.E.128 desc[UR48][R34.64], R12 ;  /* 0x0000000c2200d985 */ /* 0x0021e2000c101d30 */
[----:B------:R-:W-:-:S13]  /*ac00*/  ISETP.GE.AND P5, PT, R193, UR50, PT ;  /* 0x00000032c1007c0c */ /* 0x000fda000bfa6270 */
[----:B------:R-:W1:Y:S01]  /*ac10*/  @!P5 LDS.128 R12, [R26+0x3000] ;  /* 0x003000001a0cd984 */ /* 0x000e620000000c00 */
[----:B------:R-:W-:Y:S01]  /*ac20*/  @!P5 IMAD.SHL.U32 R25, R199, 0x8, RZ ;  /* 0x00000008c719d824 */ /* 0x000fe200078e00ff */
[----:B0-----:R-:W-:Y:S01]  /*ac30*/  @!P5 MOV R34, R32 ;  /* 0x000000200022d202 */ /* 0x001fe20000000f00 */
[----:B------:R-:W-:-:S04]  /*ac40*/  @!P5 IMAD.MOV.U32 R35, RZ, RZ, R33 ;  /* 0x000000ffff23d224 */ /* 0x000fc800078e0021 */
[----:B------:R-:W-:-:S05]  /*ac50*/  @!P5 IMAD.WIDE R34, R25, 0x2, R34 ;  /* 0x000000021922d825 */ /* 0x000fca00078e0222 */
[----:B-1----:R-:W-:Y:S01]  /*ac60*/  @!P5 ST.E.128 desc[UR48][R34.64], R12 ;  /* 0x0000000c2200d985 */ /* 0x002fe2000c101d30 */
[----:B------:R-:W-:-:S03]  /*ac70*/  ISETP.GE.AND P5, PT, R192, UR50, PT ;  /* 0x00000032c0007c0c */ /* 0x000fc6000bfa6270 */
[----:B------:R-:W0:Y:S10]  /*ac80*/  @!P4 LDS.128 R12, [R27+0x3000] ;  /* 0x003000001b0cc984 */ /* 0x000e340000000c00 */
[----:B------:R-:W-:-:S04]  /*ac90*/  @!P5 LEA R32, P6, R192, R32, 0x1 ;  /* 0x00000020c020d211 */ /* 0x000fc800078c08ff */
[----:B------:R-:W-:Y:S01]  /*aca0*/  @!P5 LEA.HI.X R33, R192, R33, R200, 0x1, P6 ;  /* 0x00000021c021d211 */ /* 0x000fe200030f0cc8 */
[----:B0-----:R-:W-:Y:S04]  /*acb0*/  @!P4 ST.E.128 desc[UR48][R30.64], R12 ;  /* 0x0000000c1e00c985 */ /* 0x001fe8000c101d30 */
[----:B------:R-:W0:Y:S04]  /*acc0*/  @!P2 LDS.128 R12, [R26+0x6000] ;  /* 0x006000001a0ca984 */ /* 0x000e280000000c00 */
[----:B0-----:R-:W-:Y:S04]  /*acd0*/  @!P2 ST.E.128 desc[UR48][R28.64], R12 ;  /* 0x0000000c1c00a985 */ /* 0x001fe8000c101d30 */
[----:B------:R-:W0:Y:S04]  /*ace0*/  @!P5 LDS.128 R12, [R27+0x6000] ;  /* 0x006000001b0cd984 */ /* 0x000e280000000c00 */
[----:B0-----:R0:W-:Y:S02]  /*acf0*/  @!P5 ST.E.128 desc[UR48][R32.64], R12 ;  /* 0x0000000c2000d985 */ /* 0x0011e4000c101d30 */
.L_x_3830:
[----:B------:R-:W-:Y:S05]  /*ad00*/  BSYNC B0 ;  /* 0x0000000000007941 */ /* 0x000fea0003800000 */
.L_x_3829:
[----:B------:R-:W-:Y:S01]  /*ad10*/  ISETP.GE.AND P2, PT, R82, 0x41, PT ;  /* 0x000000415200780c */ /* 0x000fe20003f46270 */
[----:B0-2---:R0:W2:Y:S01]  /*ad20*/  SHFL.IDX PT, R33, R11, 0x1, 0x1c1f ;  /* 0x003c1f000b217f89 */ /* 0x0050a200000e0000 */
[----:B------:R-:W-:Y:S03]  /*ad30*/  BSSY B0, `(.L_x_3831) ;  /* 0x0000023000007945 */ /* 0x000fe60003800000 */
[----:B-1----:R0:W1:Y:S08]  /*ad40*/  SHFL.IDX PT, R32, R21, 0x1, 0x1c1f ;  /* 0x003c1f0015207f89 */ /* 0x00207000000e0000 */
[----:B0-----:R-:W-:Y:S05]  /*ad50*/  @!P2 BRA `(.L_x_3832) ;  /* 0x000000000080a947 */ /* 0x001fea0003800000 */
[----:B------:R-:W-:Y:S02]  /*ad60*/  ISETP.GE.AND P5, PT, R16, UR50, PT ;  /* 0x0000003210007c0c */ /* 0x000fe4000bfa6270 */
[----:B------:R-:W-:-:S11]  /*ad70*/  ISETP.GE.AND P4, PT, R23, UR50, PT ;  /* 0x0000003217007c0c */ /* 0x000fd6000bf86270 */
[----:B------:R-:W0:Y:S01]  /*ad80*/  @!P5 LDS.128 R12, [R26+0x2000] ;  /* 0x002000001a0cd984 */ /* 0x000e220000000c00 */
        /* <DEDUP_REMOVED lines=9> */
[----:B------:R-:W1:Y:S01]  /*ae20*/  @!P5 LDS.128 R12, [R27+0x2000] ;  /* 0x002000001b0cd984 */ /* 0x000e620000000c00 */
[----:B------:R-:W-:-:S04]  /*ae30*/  @!P5 IMAD.SHL.U32 R11, R198, 0x8, RZ ;  /* 0x00000008c60bd824 */ /* 0x000fc800078e00ff */
[----:B0-----:R-:W-:-:S05]  /*ae40*/  @!P5 IMAD.WIDE R34, R11, 0x2, R32 ;  /* 0x000000020b22d825 */ /* 0x001fca00078e0220 */
[----:B-1----:R0:W-:Y:S01]  /*ae50*/  @!P5 ST.E.128 desc[UR48][R34.64], R12 ;  /* 0x0000000c2200d985 */ /* 0x0021e2000c101d30 */
[----:B------:R-:W-:-:S13]  /*ae60*/  ISETP.GE.AND P5, PT, R193, UR50, PT ;  /* 0x00000032c1007c0c */ /* 0x000fda000bfa6270 */
[----:B------:R-:W1:Y:S01]  /*ae70*/  @!P5 LDS.128 R12, [R26+0x5000] ;  /* 0x005000001a0cd984 */ /* 0x000e620000000c00 */
[----:B------:R-:W-:Y:S01]  /*ae80*/  @!P5 SHF.L.U32 R11, R199, 0x3, RZ ;  /* 0x00000003c70bd819 */ /* 0x000fe200000006ff */
[----:B0-----:R-:W-:Y:S02]  /*ae90*/  @!P5 IMAD.MOV.U32 R34, RZ, RZ, R32 ;  /* 0x000000ffff22d224 */ /* 0x001fe400078e0020 */
[----:B------:R-:W-:Y:S02]  /*aea0*/  @!P5 IMAD.MOV.U32 R35, RZ, RZ, R33 ;  /* 0x000000ffff23d224 */ /* 0x000fe400078e0021 */
        /* <DEDUP_REMOVED lines=11> */
.L_x_3832:
[----:B------:R-:W-:Y:S05]  /*af60*/  BSYNC B0 ;  /* 0x0000000000007941 */ /* 0x000fea0003800000 */
.L_x_3831:
[----:B------:R-:W4:Y:S01]  /*af70*/  LDL R11, [R1] ;  /* 0x00000000010b7983 */ /* 0x000f220000100800 */
[----:B------:R-:W-:Y:S01]  /*af80*/  VIADD R19, R19, 0x1 ;  /* 0x0000000113137836 */ /* 0x000fe20000000000 */
[----:B---3--:R-:W-:Y:S01]  /*af90*/  @!P3 IADD3 R83, R83, 0x308c0, RZ ;  /* 0x000308c05353b810 */ /* 0x008fe20007ffe0ff */
[----:B------:R-:W-:Y:S01]  /*afa0*/  @!PT LDS RZ, [RZ] ;  /* 0x00000000fffff984 */ /* 0x000fe20000000800 */
[----:B------:R-:W-:Y:S01]  /*afb0*/  @!PT LDS RZ, [RZ] ;  /* 0x00000000fffff984 */ /* 0x000fe20000000800 */
[----:B------:R-:W-:Y:S01]  /*afc0*/  @!PT LDS RZ, [RZ] ;  /* 0x00000000fffff984 */ /* 0x000fe20000000800 */
[----:B------:R-:W-:Y:S01]  /*afd0*/  @!PT LDS RZ, [RZ] ;  /* 0x00000000fffff984 */ /* 0x000fe20000000800 */
[----:B------:R3:W-:Y:S06]  /*afe0*/  MEMBAR.ALL.CTA ;  /* 0x0000000000007992 */ /* 0x0007ec0000008000 */
[----:B---3--:R-:W3:Y:S02]  /*aff0*/  FENCE.VIEW.ASYNC.S ;  /* 0x00000000000073c6 */ /* 0x008ee40000000000 */
[----:B---3--:R3:W-:Y:S01]  /*b000*/  BAR.SYNC.DEFER_BLOCKING R160, 0x80 ;  /* 0x000200a00000751d */ /* 0x0087e20000010000 */
[----:B------:R-:W-:-:S02]  /*b010*/  ISETP.NE.AND P2, PT, R19, 0x2, PT ;  /* 0x000000021300780c */ /* 0x000fc40003f45270 */
[----:B------:R-:W-:Y:S02]  /*b020*/  @!P3 PRMT R83, RZ, 0x654, R83 ;  /* 0x00000654ff53b816 */ /* 0x000fe40000000053 */
[----:B------:R-:W-:Y:S02]  /*b030*/  SEL R19, R19, RZ, P2 ;  /* 0x000000ff13137207 */ /* 0x000fe40001000000 */
[----:B------:R3:W-:Y:S01]  /*b040*/  @!P3 SYNCS.ARRIVE.TRANS64.RED.A1T0 RZ, [R83+URZ], RZ ;  /* 0x000000ff53ffb9a7 */ /* 0x0007e2000810043f */
[----:B----4-:R-:W-:Y:S02]  /*b050*/  LOP3.LUT P4, RZ, R11, 0x2, RZ, 0xc0, !PT ;  /* 0x000000020bff7812 */ /* 0x010fe4000788c0ff */
[----:B------:R-:W-:Y:S02]  /*b060*/  SEL R11, RZ, 0x1, P2 ;  /* 0x00000001ff0b7807 */ /* 0x000fe40001000000 */
[----:B------:R-:W-:Y:S02]  /*b070*/  PLOP3.LUT P2, PT, PT, PT, PT, 0x8, 0x0 ;  /* 0x000000000000781c */ /* 0x000fe40003f4e170 */
[----:B------:R-:W-:-:S07]  /*b080*/  LOP3.LUT R204, R204, R11, RZ, 0x3c, !PT ;  /* 0x0000000bcccc7212 */ /* 0x000fce00078e3cff */
[----:B---3--:R-:W-:Y:S05]  /*b090*/  @P4 BRA `(.L_x_3833) ;  /* 0xffffff7800e04947 */ /* 0x008fea000383ffff */
.L_x_3723:
[----:B------:R-:W-:Y:S01]  /*b0a0*/  BSSY B0, `(.L_x_3834) ;  /* 0x0000005000007945 */ /* 0x000fe20003800000 */
[----:B------:R-:W-:-:S03]  /*b0b0*/  IMAD.MOV.U32 R2, RZ, RZ, RZ ;  /* 0x000000ffff027224 */ /* 0x000fc600078e00ff */
[----:B------:R-:W-:Y:S05]  /*b0c0*/  @P2 BRA `(.L_x_3835) ;  /* 0x0000000000082947 */ /* 0x000fea0003800000 */
[----:B------:R-:W3:Y:S02]  /*b0d0*/  FENCE.VIEW.ASYNC.G ;  /* 0x00000000000073c6 */ /* 0x000ee40000000100 */
[----:B---3--:R-:W-:Y:S06]  /*b0e0*/  BAR.ARV 0xc, 0x180 ;  /* 0x0306000000007b1d */ /* 0x008fec0000002000 */
.L_x_3835:
[----:B------:R-:W-:Y:S05]  /*b0f0*/  BSYNC B0 ;  /* 0x0000000000007941 */ /* 0x000fea0003800000 */
.L_x_3834:
[----:B------:R-:W3:Y:S01]  /*b100*/  LDL R0, [R1] ;  /* 0x0000000001007983 */ /* 0x000ee20000100800 */
[----:B------:R-:W-:Y:S01]  /*b110*/  BSSY B0, `(.L_x_3836) ;  /* 0x0000021000007945 */ /* 0x000fe20003800000 */
[----:B---3--:R-:W-:-:S13]  /*b120*/  LOP3.LUT P0, RZ, R0, 0x8, RZ, 0xc0, !PT ;  /* 0x0000000800ff7812 */ /* 0x008fda000780c0ff */
[----:B------:R-:W-:Y:S05]  /*b130*/  @!P0 BRA `(.L_x_3837) ;  /* 0x0000000000788947 */ /* 0x000fea0003800000 */
[----:B------:R-:W-:Y:S01]  /*b140*/  ISETP.NE.AND P0, PT, R225, RZ, PT ;  /* 0x000000ffe100720c */ /* 0x000fe20003f05270 */
[----:B------:R-:W-:-:S03]  /*b150*/  ULDC UR4, c[0x0][0x9f0] ;  /* 0x00027c0000047ab9 */ /* 0x000fc60000000800 */
[----:B------:R-:W-:-:S04]  /*b160*/  SEL R6, R225, UR4, P0 ;  /* 0x00000004e1067c07 */ /* 0x000fc80008000000 */
[-C--:B------:R-:W-:Y:S02]  /*b170*/  IABS R5, R6.reuse ;  /* 0x0000000600057213 */ /* 0x080fe40000000000 */
[----:B------:R-:W-:Y:S02]  /*b180*/  IADD3 R0, R135, -0x1, R6 ;  /* 0xffffffff87007810 */ /* 0x000fe40007ffe006 */
[----:B------:R-:W3:Y:S01]  /*b190*/  I2F.RP R4, R5 ;  /* 0x0000000500047306 */ /* 0x000ee20000209400 */
[----:B------:R-:W-:-:S05]  /*b1a0*/  IABS R9, R6 ;  /* 0x0000000600097213 */ /* 0x000fca0000000000 */
[----:B------:R-:W-:Y:S02]  /*b1b0*/  IMAD.MOV R9, RZ, RZ, -R9 ;  /* 0x000000ffff097224 */ /* 0x000fe400078e0a09 */
[----:B---3--:R-:W3:Y:S02]  /*b1c0*/  MUFU.RCP R4, R4 ;  /* 0x0000000400047308 */ /* 0x008ee40000001000 */
[----:B---3--:R-:W-:Y:S02]  /*b1d0*/  IADD3 R2, R4, 0xffffffe, RZ ;  /* 0x0ffffffe04027810 */ /* 0x008fe40007ffe0ff */
[----:B------:R-:W-:-:S04]  /*b1e0*/  IABS R4, R0 ;  /* 0x0000000000047213 */ /* 0x000fc80000000000 */
[----:B------:R3:W4:Y:S01]  /*b1f0*/  F2I.FTZ.U32.TRUNC.NTZ R3, R2 ;  /* 0x0000000200037305 */ /* 0x000722000021f000 */
[----:B------:R-:W-:-:S04]  /*b200*/  LOP3.LUT R0, R0, R6, RZ, 0x3c, !PT ;  /* 0x0000000600007212 */ /* 0x000fc800078e3cff */
[----:B------:R-:W-:Y:S02]  /*b210*/  ISETP.GE.AND P2, PT, R0, RZ, PT ;  /* 0x000000ff0000720c */ /* 0x000fe40003f46270 */
[----:B---3--:R-:W-:Y:S01]  /*b220*/  MOV R2, RZ ;  /* 0x000000ff00027202 */ /* 0x008fe20000000f00 */
[----:B----4-:R-:W-:-:S04]  /*b230*/  IMAD.MOV R8, RZ, RZ, -R3 ;  /* 0x000000ffff087224 */ /* 0x010fc800078e0a03 */
[----:B------:R-:W-:-:S04]  /*b240*/  IMAD R7, R8, R5, RZ ;  /* 0x0000000508077224 */ /* 0x000fc800078e02ff */
[----:B------:R-:W-:-:S04]  /*b250*/  IMAD.HI.U32 R3, R3, R7, R2 ;  /* 0x0000000703037227 */ /* 0x000fc800078e0002 */
[----:B------:R-:W-:Y:S02]  /*b260*/  IMAD.MOV.U32 R2, RZ, RZ, R9 ;  /* 0x000000ffff027224 */ /* 0x000fe400078e0009 */
[----:B------:R-:W-:-:S04]  /*b270*/  IMAD.HI.U32 R3, R3, R4, RZ ;  /* 0x0000000403037227 */ /* 0x000fc800078e00ff */
[----:B------:R-:W-:-:S05]  /*b280*/  IMAD R2, R3, R2, R4 ;  /* 0x0000000203027224 */ /* 0x000fca00078e0204 */
[----:B------:R-:W-:-:S13]  /*b290*/  ISETP.GT.U32.AND P1, PT, R5, R2, PT ;  /* 0x000000020500720c */ /* 0x000fda0003f24070 */
[----:B------:R-:W-:Y:S01]  /*b2a0*/  @!P1 IMAD.IADD R2, R2, 0x1, -R5 ;  /* 0x0000000102029824 */ /* 0x000fe200078e0a05 */
[----:B------:R-:W-:Y:S02]  /*b2b0*/  @!P1 IADD3 R3, R3, 0x1, RZ ;  /* 0x0000000103039810 */ /* 0x000fe40007ffe0ff */
[----:B------:R-:W-:Y:S02]  /*b2c0*/  ISETP.NE.AND P1, PT, R6, RZ, PT ;  /* 0x000000ff0600720c */ /* 0x000fe40003f25270 */
[----:B------:R-:W-:-:S13]  /*b2d0*/  ISETP.GE.U32.AND P0, PT, R2, R5, PT ;  /* 0x000000050200720c */ /* 0x000fda0003f06070 */
[----:B------:R-:W-:-:S04]  /*b2e0*/  @P0 VIADD R3, R3, 0x1 ;  /* 0x0000000103030836 */ /* 0x000fc80000000000 */
[----:B------:R-:W-:-:S05]  /*b2f0*/  IMAD.MOV.U32 R2, RZ, RZ, R3 ;  /* 0x000000ffff027224 */ /* 0x000fca00078e0003 */
[----:B------:R-:W-:Y:S02]  /*b300*/  @!P2 IADD3 R2, -R2, RZ, RZ ;  /* 0x000000ff0202a210 */ /* 0x000fe40007ffe1ff */
[----:B------:R-:W-:-:S07]  /*b310*/  @!P1 LOP3.LUT R2, RZ, R6, RZ, 0x33, !PT ;  /* 0x00000006ff029212 */ /* 0x000fce00078e33ff */
.L_x_3837:
[----:B------:R-:W-:Y:S05]  /*b320*/  BSYNC B0 ;  /* 0x0000000000007941 */ /* 0x000fea0003800000 */
.L_x_3836:
        /* <DEDUP_REMOVED lines=32> */
[----:B012---:R-:W-:Y:S02]  /*b530*/  CS2R R32, SRZ ;  /* 0x0000000000207805 */ /* 0x007fe4000001ff00 */
        /* <DEDUP_REMOVED lines=18> */
[----:B---3--:R-:W-:-:S05]  /*b660*/  IMAD R221, R0, R2, RZ ;  /* 0x0000000200dd7224 */ /* 0x008fca00078e02ff */
[----:B------:R-:W-:-:S04]  /*b670*/  VIADDMNMX R2, R221, R2, R135, PT ;  /* 0x00000002dd027246 */ /* 0x000fc80003800187 */
[----:B------:R-:W-:-:S13]  /*b680*/  ISETP.GT.AND P1, PT, R2, R221, PT ;  /* 0x000000dd0200720c */ /* 0x000fda0003f24270 */
[----:B------:R-:W-:Y:S05]  /*b690*/  @!P1 BRA `(.L_x_3838) ;  /* 0x000000b8007c9947 */ /* 0x000fea0003800000 */
[----:B------:R-:W0:Y:S01]  /*b6a0*/  S2R R0, SR_TID.X ;  /* 0x0000000000007919 */ /* 0x000e220000002100 */
[----:B------:R-:W-:-:S06]  /*b6b0*/  ULOP3.LUT UP0, URZ, UR60, 0x1bf, URZ, 0xc0, !UPT ;  /* 0x000001bf3c3f7892 */ /* 0x000fcc000f80c03f */
[----:B------:R-:W-:Y:S01]  /*b6c0*/  PLOP3.LUT P0, PT, PT, PT, UP0, 0x80, 0x0 ;  /* 0x000000000000781c */ /* 0x000fe20003f0f008 */
[----:B0-----:R-:W-:-:S05]  /*b6d0*/  VIADD R0, R0, 0xffffff80 ;  /* 0xffffff8000007836 */ /* 0x001fca0000000000 */
        /* <DEDUP_REMOVED lines=21> */
[----:B------:R-:W-:Y:S01]  /*b830*/  MOV R8, 0x70 ;  /* 0x0000007000087802 */ /* 0x000fe20000000f00 */
[----:B------:R-:W-:-:S02]  /*b840*/  IMAD.U32 R11, RZ, RZ, UR5 ;  /* 0x00000005ff0b7e24 */ /* 0x000fc4000f8e00ff */
[----:B------:R-:W-:Y:S02]  /*b850*/  IMAD.MOV.U32 R12, RZ, RZ, 0x1 ;  /* 0x00000001ff0c7424 */ /* 0x000fe400078e00ff */
[----:B------:R-:W-:-:S07]  /*b860*/  IMAD.MOV.U32 R13, RZ, RZ, RZ ;  /* 0x000000ffff0d7224 */ /* 0x000fce00078e00ff */
[----:B------:R-:W-:-:S07]  /*b870*/  LEPC R20, `(.L_x_3839) ;  /* 0x000000001014794e */ /* 0x000fce0000000000 */
[----:B0----5:R-:W-:Y:S05]  /*b880*/  CALL.ABS.NOINC R14 ;  /* 0x000000000e007343 */ /* 0x021fea0003c00000 */
.L_x_3839:
[----:B------:R-:W-:Y:S02]  /*b890*/  ULDC UR4, c[0x0][0x3f4] ;  /* 0x0000fd0000047ab9 */ /* 0x000fe40000000800 */
[----:B------:R-:W-:-:S13]  /*b8a0*/  ISETP.LT.AND P0, PT, RZ, UR4, PT ;  /* 0x00000004ff007c0c */ /* 0x000fda000bf01270 */
[----:B------:R-:W-:Y:S05]  /*b8b0*/  @P0 BRA `(.L_x_3840) ;  /* 0x00000000003c0947 */ /* 0x000fea0003800000 */
[----:B------:R-:W-:-:S04]  /*b8c0*/  LEA.HI R0, R229, R229, RZ, 0x1 ;  /* 0x000000e5e5007211 */ /* 0x000fc800078f08ff */
[----:B------:R-:W-:-:S04]  /*b8d0*/  LOP3.LUT R0, R0, 0xfffffffe, RZ, 0xc0, !PT ;  /* 0xfffffffe00007812 */ /* 0x000fc800078ec0ff */
[----:B------:R-:W-:-:S04]  /*b8e0*/  IADD3 R0, R229, -R0, RZ ;  /* 0x80000000e5007210 */ /* 0x000fc80007ffe0ff */
[----:B------:R-:W-:-:S04]  /*b8f0*/  SHF.L.U32 R3, R0, 0x1f, RZ ;  /* 0x0000001f00037819 */ /* 0x000fc800000006ff */
[----:B------:R0:W1:Y:S03]  /*b900*/  SYNCS.PHASECHK.TRANS64.TRYWAIT P0, [R18+URZ+0x30800], R3 ;  /* 0x03080003120075a7 */ /* 0x000066000800017f */
[----:B-1----:R-:W-:Y:S05]  /*b910*/  @!P0 NANOSLEEP.SYNCS 0x989680 ;  /* 0x009896800000895d */ /* 0x002fea0003900000 */
[----:B------:R-:W1:Y:S01]  /*b920*/  @!P0 SYNCS.PHASECHK.TRANS64 P0, [R18+URZ+0x30800], R3 ;  /* 0x03080003120085a7 */ /* 0x000e62000800007f */
[----:B------:R-:W-:Y:S04]  /*b930*/  BSSY B0, `(.L_x_3841) ;  /* 0x0000006000007945 */ /* 0x000fe80003800000 */
[----:B-1----:R-:W-:Y:S05]  /*b940*/  @P0 BRA `(.L_x_3842) ;  /* 0x0000000000100947 */ /* 0x002fea0003800000 */
.L_x_3843:
[----:B-1----:R1:W2:Y:S02]  /*b950*/  SYNCS.PHASECHK.TRANS64.TRYWAIT P0, [R18+URZ+0x30800], R3 ;  /* 0x03080003120075a7 */ /* 0x0022a4000800017f */
[----:B--2---:R-:W-:Y:S05]  /*b960*/  @!P0 NANOSLEEP.SYNCS 0x989680 ;  /* 0x009896800000895d */ /* 0x004fea0003900000 */
[----:B------:R-:W2:Y:S02]  /*b970*/  @!P0 SYNCS.PHASECHK.TRANS64 P0, [R18+URZ+0x30800], R3 ;  /* 0x03080003120085a7 */ /* 0x000ea4000800007f */
[----:B--2---:R-:W-:Y:S05]  /*b980*/  @!P0 BRA `(.L_x_3843) ;  /* 0xfffffffc00f08947 */ /* 0x004fea000383ffff */
.L_x_3842:
[----:B------:R-:W-:Y:S05]  /*b990*/  BSYNC B0 ;  /* 0x0000000000007941 */ /* 0x000fea0003800000 */
.L_x_3841:
[----:B------:R-:W-:Y:S05]  /*b9a0*/  BRA `(.L_x_3844) ;  /* 0x0000005800dc7947 */ /* 0x000fea0003800000 */
.L_x_3840:
[----:B-----5:R-:W-:Y:S01]  /*b9b0*/  SHF.R.S32.HI R0, RZ, 0x1f, R131 ;  /* 0x0000001fff007819 */ /* 0x020fe20000011483 */
[----:B------:R-:W-:Y:S01]  /*b9c0*/  ULOP3.LUT UP0, URZ, UR60, 0x3ff, URZ, 0xc0, !UPT ;  /* 0x000003ff3c3f7892 */ /* 0x000fe2000f80c03f */
[----:B------:R-:W-:Y:S01]  /*b9d0*/  ULDC.64 UR4, c[0x0][0x3f8] ;  /* 0x0000fe0000047ab9 */ /* 0x000fe20000000a00 */
[----:B------:R-:W-:Y:S02]  /*b9e0*/  ULDC.64 UR6, c[0x0][0x408] ;  /* 0x0001020000067ab9 */ /* 0x000fe40000000a00 */
[C---:B------:R-:W-:Y:S02]  /*b9f0*/  IMAD R6, R0.reuse, UR4, RZ ;  /* 0x0000000400067c24 */ /* 0x040fe4000f8e02ff */
[----:B------:R-:W-:Y:S01]  /*ba00*/  IMAD R0, R0, UR6, RZ ;  /* 0x0000000600007c24 */ /* 0x000fe2000f8e02ff */
[----:B------:R-:W-:Y:S01]  /*ba10*/  PLOP3.LUT P2, PT, PT, PT, UP0, 0x80, 0x0 ;  /* 0x000000000000781c */ /* 0x000fe20003f4f008 */
[C---:B------:R-:W-:Y:S02]  /*ba20*/  IMAD R3, R131.reuse, UR5, R6 ;  /* 0x0000000583037c24 */ /* 0x040fe4000f8e0206 */
[----:B------:R-:W-:Y:S01]  /*ba30*/  IMAD.WIDE.U32 R4, R131, UR4, RZ ;  /* 0x0000000483047c25 */ /* 0x000fe2000f8e00ff */
[----:B------:R-:W-:-:S03]  /*ba40*/  ULDC.64 UR4, c[0x0][0x3e8] ;  /* 0x0000fa0000047ab9 */ /* 0x000fc60000000a00 */
[C---:B------:R-:W-:Y:S01]  /*ba50*/  IMAD R41, R131.reuse, UR7, R0 ;  /* 0x0000000783297c24 */ /* 0x040fe2000f8e0200 */
[----:B------:R-:W-:Y:S01]  /*ba60*/  LEA R38, P0, R4, UR4, 0x1 ;  /* 0x0000000404267c11 */ /* 0x000fe2000f8008ff */
[----:B------:R-:W-:Y:S01]  /*ba70*/  IMAD.WIDE.U32 R6, R131, UR6, RZ ;  /* 0x0000000683067c25 */ /* 0x000fe2000f8e00ff */
[----:B------:R-:W-:-:S03]  /*ba80*/  ULDC.64 UR6, c[0x0][0x400] ;  /* 0x0001000000067ab9 */ /* 0x000fc60000000a00 */
[----:B------:R-:W-:Y:S01]  /*ba90*/  IMAD.IADD R3, R3, 0x1, R5 ;  /* 0x0000000103037824 */ /* 0x000fe200078e0205 */
[----:B------:R-:W-:Y:S01]  /*baa0*/  LEA R40, P1, R6, UR6, 0x1 ;  /* 0x0000000606287c11 */ /* 0x000fe2000f8208ff */
[----:B------:R-:W-:-:S03]  /*bab0*/  IMAD.IADD R41, R41, 0x1, R7 ;  /* 0x0000000129297824 */ /* 0x000fc600078e0207 */
[----:B------:R-:W-:Y:S02]  /*bac0*/  LEA.HI.X R24, R4, UR5, R3, 0x1, P0 ;  /* 0x0000000504187c11 */ /* 0x000fe400080f0c03 */
[----:B------:R-:W-:Y:S01]  /*bad0*/  LEA.HI.X R41, R6, UR7, R41, 0x1, P1 ;  /* 0x0000000706297c11 */ /* 0x000fe200088f0c29 */
        /* <DEDUP_REMOVED lines=16> */
[----:B0-----:R-:W-:Y:S05]  /*bbe0*/  CALL.ABS.NOINC R14 ;  /* 0x000000000e007343 */ /* 0x001fea0003c00000 */
.L_x_3845:
[----:B------:R-:W-:Y:S01]  /*bbf0*/  ULDC.U8 UR4, c[0x0][0x410] ;  /* 0x0001040000047ab9 */ /* 0x000fe20000000000 */
[----:B------:R-:W-:Y:S01]  /*bc00*/  BSSY B0, `(.L_x_3846) ;  /* 0x0000589000007945 */ /* 0x000fe20003800000 */
[----:B------:R-:W-:Y:S02]  /*bc10*/  ISETP.NE.AND P0, PT, RZ, UR4, PT ;  /* 0x00000004ff007c0c */ /* 0x000fe4000bf05270 */
[----:B------:R-:W-:-:S11]  /*bc20*/  LEA R6, R133, R203, 0x7 ;  /* 0x000000cb85067211 */ /* 0x000fd600078e38ff */
[----:B------:R-:W-:Y:S05]  /*bc30*/  @!P0 BRA `(.L_x_3847) ;  /* 0x0000002800e08947 */ /* 0x000fea0003800000 */
[----:B------:R-:W-:-:S03]  /*bc40*/  UMOV UR4, 0xffffffff ;  /* 0xffffffff00047882 */ /* 0x000fc60000000000 */
[----:B------:R-:W-:Y:S05]  /*bc50*/  BRA.DIV UR4, `(.L_x_3848) ;  /* 0x0000016e04307947 */ /* 0x000fea000b800000 */
[----:B------:R0:W1:Y:S04]  /*bc60*/  SHFL.IDX PT, R37, R24, RZ, 0x1c1f ;  /* 0x001c1fff18257589 */ /* 0x00006800000e0000 */
[----:B------:R-:W2:Y:S04]  /*bc70*/  SHFL.IDX PT, R38, R38, RZ, 0x1c1f ;  /* 0x001c1fff26267589 */ /* 0x000ea800000e0000 */
[----:B------:R-:W3:Y:S04]  /*bc80*/  SHFL.IDX PT, R41, R41, RZ, 0x1c1f ;  /* 0x001c1fff29297589 */ /* 0x000ee800000e0000 */
[----:B0-----:R-:W4:Y:S02]  /*bc90*/  SHFL.IDX PT, R40, R40, RZ, 0x1c1f ;  /* 0x001c1fff28287589 */ /* 0x001f2400000e0000 */
.L_x_4097:
[----:B------:R-:W-:Y:S01]  /*bca0*/  ULDC UR4, c[0x0][0x448] ;  /* 0x0001120000047ab9 */ /* 0x000fe20000000800 */
[----:B------:R-:W-:Y:S01]  /*bcb0*/  LOP3.LUT R0, R216, 0x18, R16, 0xf8, !PT ;  /* 0x00000018d8007812 */ /* 0x000fe200078ef810 */
[----:B------:R-:W-:Y:S01]  /*bcc0*/  IMAD R42, R136, UR4, RZ ;  /* 0x00000004882a7c24 */ /* 0x000fe2000f8e02ff */
[----:B------:R-:W-:Y:S01]  /*bcd0*/  BSSY B1, `(.L_x_3849) ;  /* 0x000005e000017945 */ /* 0x000fe20003800000 */
[----:B------:R-:W-:Y:S02]  /*bce0*/  LOP3.LUT P0, RZ, R224, 0x4, RZ, 0xc0, !PT ;  /* 0x00000004e0ff7812 */ /* 0x000fe4000780c0ff */
[----:B------:R-:W-:Y:S02]  /*bcf0*/  CS2R R24, SRZ ;  /* 0x0000000000187805 */ /* 0x000fe4000001ff00 */
[----:B------:R-:W-:Y:S02]  /*bd00*/  LOP3.LUT R3, R0, R217, RZ, 0x3c, !PT ;  /* 0x000000d900037212 */ /* 0x000fe400078e3cff */
[----:B------:R-:W-:-:S02]  /*bd10*/  CS2R R20, SRZ ;  /* 0x0000000000147805 */ /* 0x000fc4000001ff00 */
[----:B------:R-:W-:Y:S01]  /*bd20*/  ISETP.GE.AND P1, PT, R6, R42, PT ;  /* 0x0000002a0600720c */ /* 0x000fe20003f26270 */
[----:B------:R-:W-:Y:S01]  /*bd30*/  IMAD R42, R133, -0x80, R42 ;  /* 0xffffff80852a7824 */ /* 0x000fe200078e022a */
[----:B------:R-:W-:Y:S01]  /*bd40*/  CS2R R14, SRZ ;  /* 0x00000000000e7805 */ /* 0x000fe2000001ff00 */
[----:B------:R-:W-:Y:S01]  /*bd50*/  IMAD.IADD R3, R218, 0x1, R3 ;  /* 0x00000001da037824 */ /* 0x000fe200078e0203 */
[----:B------:R-:W-:Y:S02]  /*bd60*/  CS2R R12, SRZ ;  /* 0x00000000000c7805 */ /* 0x000fe4000001ff00 */
[----:B------:R-:W-:Y:S02]  /*bd70*/  CS2R R10, SRZ ;  /* 0x00000000000a7805 */ /* 0x000fe4000001ff00 */
[----:B------:R-:W-:Y:S01]  /*bd80*/  CS2R R8, SRZ ;  /* 0x0000000000087805 */ /* 0x000fe2000001ff00 */
[----:B------:R-:W-:Y:S01]  /*bd90*/  IMAD R3, R3, 0x2, R18 ;  /* 0x0000000203037824 */ /* 0x000fe200078e0212 */
[----:B------:R-:W-:-:S02]  /*bda0*/  CS2R R6, SRZ ;  /* 0x0000000000067805 */ /* 0x000fc4000001ff00 */
[----:B------:R-:W-:Y:S02]  /*bdb0*/  CS2R R4, SRZ ;  /* 0x0000000000047805 */ /* 0x000fe4000001ff00 */
[----:B------:R-:W-:Y:S02]  /*bdc0*/  CS2R R26, SRZ ;  /* 0x00000000001a7805 */ /* 0x000fe4000001ff00 */
[----:B------:R-:W-:Y:S02]  /*bdd0*/  CS2R R28, SRZ ;  /* 0x00000000001c7805 */ /* 0x000fe4000001ff00 */
[----:B------:R-:W-:Y:S02]  /*bde0*/  CS2R R30, SRZ ;  /* 0x00000000001e7805 */ /* 0x000fe4000001ff00 */
[C---:B------:R-:W-:Y:S01]  /*bdf0*/  IADD3 R43, R3.reuse, 0x12400, RZ ;  /* 0x00012400032b7810 */ /* 0x040fe20007ffe0ff */
[----:B------:R-:W-:Y:S01]  /*be00*/  VIADD R0, R3, 0x12440 ;  /* 0x0001244003007836 */ /* 0x000fe20000000000 */
[----:B------:R-:W-:Y:S01]  /*be10*/  CS2R R32, SRZ ;  /* 0x0000000000207805 */ /* 0x000fe2000001ff00 */
[----:B------:R-:W-:Y:S06]  /*be20*/  @P1 BRA `(.L_x_3850) ;  /* 0x0000000400201947 */ /* 0x000fec0003800000 */
[----:B------:R-:W-:Y:S01]  /*be30*/  ULDC UR4, c[0x0][0x3f4] ;  /* 0x0000fd0000047ab9 */ /* 0x000fe20000000800 */
[C---:B------:R-:W-:Y:S01]  /*be40*/  IMAD.SHL.U32 R27, R209.reuse, 0x2, RZ ;  /* 0x00000002d11b7824 */ /* 0x040fe200078e00ff */
[----:B------:R-:W-:Y:S01]  /*be50*/  ISETP.GE.AND P4, PT, R209, UR4, PT ;  /* 0x00000004d1007c0c */ /* 0x000fe2000bf86270 */
[----:B------:R-:W-:Y:S01]  /*be60*/  IMAD.SHL.U32 R5, R208, 0x2, RZ ;  /* 0x00000002d0057824 */ /* 0x000fe200078e00ff */
[----:B------:R-:W-:Y:S01]  /*be70*/  ISETP.GE.AND P3, PT, R207, UR4, PT ;  /* 0x00000004cf007c0c */ /* 0x000fe2000bf66270 */
[----:B------:R-:W-:Y:S01]  /*be80*/  IMAD.SHL.U32 R35, R206, 0x2, RZ ;  /* 0x00000002ce237824 */ /* 0x000fe200078e00ff */
[----:B------:R-:W-:Y:S02]  /*be90*/  SHF.R.S32.HI R4, RZ, 0x1f, R209 ;  /* 0x0000001fff047819 */ /* 0x000fe400000114d1 */
[----:B------:R-:W-:Y:S02]  /*bea0*/  CS2R R32, SRZ ;  /* 0x0000000000207805 */ /* 0x000fe4000001ff00 */
[----:B------:R-:W-:-:S02]  /*beb0*/  ISETP.GE.AND P2, PT, R208, UR4, PT ;  /* 0x00000004d0007c0c */ /* 0x000fc4000bf46270 */
[----:B------:R-:W-:Y:S02]  /*bec0*/  SHF.L.U64.HI R4, R209, 0x1, R4 ;  /* 0x00000001d1047819 */ /* 0x000fe40000010204 */
[----:B------:R-:W-:Y:S02]  /*bed0*/  SHF.R.S32.HI R6, RZ, 0x1f, R207 ;  /* 0x0000001fff067819 */ /* 0x000fe400000114cf */
[----:B------:R-:W-:Y:S02]  /*bee0*/  SHF.L.U32 R25, R207, 0x1, RZ ;  /* 0x00000001cf197819 */ /* 0x000fe400000006ff */
[-C--:B--2---:R-:W-:Y:S02]  /*bef0*/  @!P4 IADD3 R12, P5, R38, R27.reuse, RZ ;  /* 0x0000001b260cc210 */ /* 0x084fe40007fbe0ff */
[----:B----4-:R-:W-:Y:S02]  /*bf00*/  @!P4 IADD3 R26, P6, R40, R27, RZ ;  /* 0x0000001b281ac210 */ /* 0x010fe40007fde0ff */
[----:B-1----:R-:W-:-:S02]  /*bf10*/  @!P4 IADD3.X R13, R37, R4, RZ, P5, !PT ;  /* 0x00000004250dc210 */ /* 0x002fc40002ffe4ff */
[----:B------:R-:W-:Y:S01]  /*bf20*/  SHF.L.U64.HI R8, R207, 0x1, R6 ;  /* 0x00000001cf087819 */ /* 0x000fe20000010206 */
[----:B---3--:R-:W-:Y:S01]  /*bf30*/  @!P4 IMAD.X R27, R41, 0x1, R4, P6 ;  /* 0x00000001291bc824 */ /* 0x008fe200030e0604 */
[----:B------:R-:W-:Y:S02]  /*bf40*/  ISETP.GE.AND P1, PT, R206, UR4, PT ;  /* 0x00000004ce007c0c */ /* 0x000fe4000bf26270 */
[-C--:B------:R-:W-:Y:S02]  /*bf50*/  @!P3 IADD3 R14, P5, R38, R25.reuse, RZ ;  /* 0x00000019260eb210 */ /* 0x080fe40007fbe0ff */
[----:B------:R-:W-:Y:S02]  /*bf60*/  SHF.R.S32.HI R7, RZ, 0x1f, R208 ;  /* 0x0000001fff077819 */ /* 0x000fe400000114d0 */
[----:B------:R-:W-:Y:S01]  /*bf70*/  @!P3 IADD3 R24, P6, R40, R25, RZ ;  /* 0x000000192818b210 */ /* 0x000fe20007fde0ff */
[----:B------:R-:W-:Y:S01]  /*bf80*/  @!P3 IMAD.X R15, R37, 0x1, R8, P5 ;  /* 0x00000001250fb824 */ /* 0x000fe200028e0608 */
[----:B------:R-:W-:-:S02]  /*bf90*/  SHF.L.U64.HI R6, R208, 0x1, R7 ;  /* 0x00000001d0067819 */ /* 0x000fc40000010207 */
[-C--:B------:R-:W-:Y:S02]  /*bfa0*/  @!P2 IADD3 R20, P5, R38, R5.reuse, RZ ;  /* 0x000000052614a210 */ /* 0x080fe40007fbe0ff */
[----:B------:R-:W-:Y:S02]  /*bfb0*/  @!P3 IADD3.X R25, R41, R8, RZ, P6, !PT ;  /* 0x000000082919b210 */ /* 0x000fe400037fe4ff */
[----:B------:R-:W-:Y:S01]  /*bfc0*/  @!P2 IADD3 R4, P6, R40, R5, RZ ;  /* 0x000000052804a210 */ /* 0x000fe20007fde0ff */
[----:B------:R-:W-:Y:S01]  /*bfd0*/  @!P2 IMAD.X R21, R37, 0x1, R6, P5 ;  /* 0x000000012515a824 */ /* 0x000fe200028e0606 */
[----:B------:R-:W-:Y:S02]  /*bfe0*/  SHF.R.S32.HI R9, RZ, 0x1f, R206 ;  /* 0x0000001fff097819 */ /* 0x000fe400000114ce */
[----:B------:R-:W-:Y:S01]  /*bff0*/  ISETP.GE.AND P5, PT, R196, UR4, PT ;  /* 0x00000004c4007c0c */ /* 0x000fe2000bfa6270 */
[----:B------:R-:W-:Y:S01]  /*c000*/  @!P2 IMAD.X R5, R41, 0x1, R6, P6 ;  /* 0x000000012905a824 */ /* 0x000fe200030e0606 */
[----:B------:R-:W-:-:S02]  /*c010*/  SHF.L.U64.HI R8, R206, 0x1, R9 ;  /* 0x00000001ce087819 */ /* 0x000fc40000010209 */
[-C--:B------:R-:W-:Y:S02]  /*c020*/  @!P1 IADD3 R6, P6, R38, R35.reuse, RZ ;  /* 0x0000002326069210 */ /* 0x080fe40007fde0ff */
[----:B------:R-:W-:Y:S02]  /*c030*/  SHF.R.S32.HI R39, RZ, 0x1f, R210 ;  /* 0x0000001fff277819 */ /* 0x000fe400000114d2 */
[----:B------:R-:W-:Y:S02]  /*c040*/  @!P1 IADD3.X R7, R37, R8, RZ, P6, !PT ;  /* 0x0000000825079210 */ /* 0x000fe400037fe4ff */
[----:B------:R-:W-:Y:S02]  /*c050*/  @!P1 IADD3 R34, P6, R40, R35, RZ ;  /* 0x0000002328229210 */ /* 0x000fe40007fde0ff */
[C---:B------:R-:W-:Y:S01]  /*c060*/  SHF.L.U32 R31, R210.reuse, 0x1, RZ ;  /* 0x00000001d21f7819 */ /* 0x040fe200000006ff */
[----:B------:R-:W-:Y:S01]  /*c070*/  @!P5 IMAD.MOV.U32 R10, RZ, RZ, R40 ;  /* 0x000000ffff0ad224 */ /* 0x000fe200078e0028 */
[----:B------:R-:W-:Y:S01]  /*c080*/  @!P5 MOV R29, R37 ;  /* 0x00000025001dd202 */ /* 0x000fe20000000f00 */
[----:B------:R-:W-:Y:S01]  /*c090*/  @!P1 IMAD.X R35, R41, 0x1, R8, P6 ;  /* 0x0000000129239824 */ /* 0x000fe200030e0608 */
[----:B------:R-:W-:Y:S01]  /*c0a0*/  ISETP.GE.AND P6, PT, R210, UR4, PT ;  /* 0x00000004d2007c0c */ /* 0x000fe2000bfc6270 */
[----:B------:R-:W-:Y:S01]  /*c0b0*/  @!P5 IMAD.MOV.U32 R11, RZ, RZ, R41 ;  /* 0x000000ffff0bd224 */ /* 0x000fe200078e0029 */
[----:B------:R-:W-:Y:S01]  /*c0c0*/  CS2R R8, SRZ ;  /* 0x0000000000087805 */ /* 0x000fe2000001ff00 */
[----:B------:R-:W-:-:S02]  /*c0d0*/  @!P5 IMAD.MOV.U32 R28, RZ, RZ, R38 ;  /* 0x000000ffff1cd224 */ /* 0x000fc400078e0026 */
[----:B------:R-:W-:-:S04]  /*c0e0*/  @!P5 IMAD.WIDE R10, R196, 0x2, R10 ;  /* 0x00000002c40ad825 */ /* 0x000fc800078e020a */
[----:B------:R-:W-:Y:S01]  /*c0f0*/  @!P5 IMAD.WIDE R28, R196, 0x2, R28 ;  /* 0x00000002c41cd825 */ /* 0x000fe200078e021c */
[----:B------:R0:W5:Y:S01]  /*c100*/  @!P5 LD.E.64 R32, desc[UR48][R10.64] ;  /* 0x000000300a20d980 */ /* 0x000162000c101b00 */
[----:B------:R-:W-:-:S03]  /*c110*/  SHF.L.U64.HI R30, R210, 0x1, R39 ;  /* 0x00000001d21e7819 */ /* 0x000fc60000010227 */
[----:B------:R1:W5:Y:S01]  /*c120*/  @!P5 LD.E.64 R8, desc[UR48][R28.64] ;  /* 0x000000301c08d980 */ /* 0x000362000c101b00 */
[----:B------:R-:W-:Y:S02]  /*c130*/  @!P6 IADD3 R38, P5, R38, R31, RZ ;  /* 0x0000001f2626e210 */ /* 0x000fe40007fbe0ff */
[----:B0-----:R-:W-:-:S03]  /*c140*/  CS2R R10, SRZ ;  /* 0x00000000000a7805 */ /* 0x001fc6000001ff00 */
[--C-:B------:R-:W-:Y:S01]  /*c150*/  @!P6 IMAD.X R39, R37, 0x1, R30.reuse, P5 ;  /* 0x000000012527e824 */ /* 0x100fe200028e061e */
[----:B------:R-:W-:Y:S02]  /*c160*/  @!P6 IADD3 R40, P5, R40, R31, RZ ;  /* 0x0000001f2828e210 */ /* 0x000fe40007fbe0ff */
[----:B------:R0:W5:Y:S03]  /*c170*/  @!P4 LD.E.64 R10, desc[UR48][R12.64] ;  /* 0x000000300c0ac980 */ /* 0x000166000c101b00 */
[----:B------:R-:W-:Y:S01]  /*c180*/  @!P6 IMAD.X R41, R41, 0x1, R30, P5 ;  /* 0x000000012929e824 */ /* 0x000fe200028e061e */
[----:B------:R-:W-:Y:S02]  /*c190*/  CS2R R30, SRZ ;  /* 0x00000000001e7805 */ /* 0x000fe4000001ff00 */
[----:B-1----:R-:W-:-:S04]  /*c1a0*/  CS2R R28, SRZ ;  /* 0x00000000001c7805 */ /* 0x002fc8000001ff00 */
[----:B------:R1:W5:Y:S01]  /*c1b0*/  @!P4 LD.E.64 R30, desc[UR48][R26.64] ;  /* 0x000000301a1ec980 */ /* 0x000362000c101b00 */
[----:B0-----:R-:W-:-:S03]  /*c1c0*/  CS2R R12, SRZ ;  /* 0x00000000000c7805 */ /* 0x001fc6000001ff00 */
[----:B------:R0:W5:Y:S04]  /*c1d0*/  @!P3 LD.E.64 R28, desc[UR48][R24.64] ;  /* 0x00000030181cb980 */ /* 0x000168000c101b00 */
[----:B------:R2:W5:Y:S01]  /*c1e0*/  @!P3 LD.E.64 R12, desc[UR48][R14.64] ;  /* 0x000000300e0cb980 */ /* 0x000562000c101b00 */
[----:B-1----:R-:W-:Y:S02]  /*c1f0*/  CS2R R26, SRZ ;  /* 0x00000000001a7805 */ /* 0x002fe4000001ff00 */
[----:B0-----:R-:W-:-:S04]  /*c200*/  CS2R R24, SRZ ;  /* 0x0000000000187805 */ /* 0x001fc8000001ff00 */
[----:B------:R0:W5:Y:S01]  /*c210*/  @!P2 LD.E.64 R26, desc[UR48][R4.64] ;  /* 0x00000030041aa980 */ /* 0x000162000c101b00 */
[----:B--2---:R-:W-:-:S03]  /*c220*/  CS2R R14, SRZ ;  /* 0x00000000000e7805 */ /* 0x004fc6000001ff00 */
[----:B------:R-:W5:Y:S04]  /*c230*/  @!P6 LD.E.64 R24, desc[UR48][R38.64] ;  /* 0x000000302618e980 */ /* 0x000f68000c101b00 */
[----:B------:R1:W5:Y:S01]  /*c240*/  @!P2 LD.E.64 R14, desc[UR48][R20.64] ;  /* 0x00000030140ea980 */ /* 0x000362000c101b00 */
[----:B0-----:R-:W-:-:S06]  /*c250*/  CS2R R4, SRZ ;  /* 0x0000000000047805 */ /* 0x001fcc000001ff00 */
[----:B------:R-:W5:Y:S01]  /*c260*/  @!P1 LD.E.64 R4, desc[UR48][R34.64] ;  /* 0x0000003022049980 */ /* 0x000f62000c101b00 */
[----:B-1----:R-:W-:-:S06]  /*c270*/  CS2R R20, SRZ ;  /* 0x0000000000147805 */ /* 0x002fcc000001ff00 */
[----:B------:R0:W5:Y:S02]  /*c280*/  @!P1 LD.E.64 R20, desc[UR48][R6.64] ;  /* 0x0000003006149980 */ /* 0x000164000c101b00 */
[----:B0-----:R-:W-:-:S06]  /*c290*/  CS2R R6, SRZ ;  /* 0x0000000000067805 */ /* 0x001fcc000001ff00 */
[----:B------:R0:W5:Y:S02]  /*c2a0*/  @!P6 LD.E.64 R6, desc[UR48][R40.64] ;  /* 0x000000302806e980 */ /* 0x000164000c101b00 */
.L_x_3850:
[----:B------:R-:W-:Y:S05]  /*c2b0*/  BSYNC B1 ;  /* 0x0000000000017941 */ /* 0x000fea0003800000 */
.L_x_3849:
[--C-:B0---45:R-:W-:Y:S01]  /*c2c0*/  IMAD.MOV.U32 R40, RZ, RZ, R11.reuse ;  /* 0x000000ffff287224 */ /* 0x131fe200078e000b */
[--C-:B------:R-:W-:Y:S01]  /*c2d0*/  SHF.R.U64 R51, R10, 0x10, R11.reuse ;  /* 0x000000100a337819 */ /* 0x100fe2000000120b */
[----:B------:R-:W-:Y:S01]  /*c2e0*/  IMAD.MOV.U32 R34, RZ, RZ, R12 ;  /* 0x000000ffff227224 */ /* 0x000fe200078e000c */
[----:B------:R-:W-:Y:S01]  /*c2f0*/  SHF.R.U32.HI R52, RZ, 0x10, R11 ;  /* 0x00000010ff347819 */ /* 0x000fe2000001160b */
[----:B------:R-:W-:Y:S01]  /*c300*/  IMAD.MOV.U32 R11, RZ, RZ, R14 ;  /* 0x000000ffff0b7224 */ /* 0x000fe200078e000e */
[----:B------:R-:W-:Y:S01]  /*c310*/  SHF.R.U64 R53, R12, 0x10, R13 ;  /* 0x000000100c357819 */ /* 0x000fe2000000120d */
[--C-:B------:R-:W-:Y:S01]  /*c320*/  IMAD.MOV.U32 R12, RZ, RZ, R15.reuse ;  /* 0x000000ffff0c7224 */ /* 0x100fe200078e000f */
[----:B------:R-:W-:Y:S01]  /*c330*/  SHF.R.U64 R14, R14, 0x10, R15 ;  /* 0x000000100e0e7819 */ /* 0x000fe2000000120f */
[----:B-1----:R-:W-:Y:S01]  /*c340*/  IMAD.MOV.U32 R37, RZ, RZ, R9 ;  /* 0x000000ffff257224 */ /* 0x002fe200078e0009 */
[----:B------:R-:W-:Y:S01]  /*c350*/  SHF.R.U32.HI R55, RZ, 0x10, R15 ;  /* 0x00000010ff377819 */ /* 0x000fe2000001160f */
[----:B------:R-:W-:Y:S01]  /*c360*/  IMAD.MOV.U32 R35, RZ, RZ, R8 ;  /* 0x000000ffff237224 */ /* 0x000fe200078e0008 */
[----:B------:R-:W-:Y:S01]  /*c370*/  MOV R15, R4 ;  /* 0x00000004000f7202 */ /* 0x000fe20000000f00 */
[----:B------:R-:W-:Y:S01]  /*c380*/  IMAD.MOV.U32 R48, RZ, RZ, R33 ;  /* 0x000000ffff307224 */ /* 0x000fe200078e0021 */
[----:B------:R-:W-:Y:S01]  /*c390*/  SHF.R.U64 R67, R4, 0x10, R5 ;  /* 0x0000001004437819 */ /* 0x000fe20000001205 */
[----:B------:R-:W-:Y:S01]  /*c3a0*/  IMAD.MOV.U32 R47, RZ, RZ, R32 ;  /* 0x000000ffff2f7224 */ /* 0x000fe200078e0020 */
[C---:B------:R-:W-:Y:S01]  /*c3b0*/  LEA.HI R4, R229.reuse, R229, RZ, 0x1 ;  /* 0x000000e5e5047211 */ /* 0x040fe200078f08ff */
[----:B------:R-:W-:Y:S01]  /*c3c0*/  IMAD.MOV.U32 R46, RZ, RZ, R31 ;  /* 0x000000ffff2e7224 */ /* 0x000fe200078e001f */
[----:B--2---:R-:W-:Y:S01]  /*c3d0*/  MOV R38, R13 ;  /* 0x0000000d00267202 */ /* 0x004fe20000000f00 */
[----:B------:R-:W-:Y:S01]  /*c3e0*/  IMAD.MOV.U32 R44, RZ, RZ, R27 ;  /* 0x000000ffff2c7224 */ /* 0x000fe200078e001b */
[----:B------:R-:W-:Y:S01]  /*c3f0*/  LOP3.LUT R4, R4, 0xfffffffe, RZ, 0xc0, !PT ;  /* 0xfffffffe04047812 */ /* 0x000fe200078ec0ff */
[----:B---3--:R-:W-:Y:S01]  /*c400*/  IMAD.MOV.U32 R41, RZ, RZ, R6 ;  /* 0x000000ffff297224 */ /* 0x008fe200078e0006 */
[----:B------:R-:W-:Y:S01]  /*c410*/  SHF.R.U32.HI R54, RZ, 0x10, R13 ;  /* 0x00000010ff367819 */ /* 0x000fe2000001160d */
[----:B------:R-:W-:Y:S01]  /*c420*/  BSSY B1, `(.L_x_3851) ;  /* 0x000003b000017945 */ /* 0x000fe20003800000 */
[----:B------:R-:W-:Y:S01]  /*c430*/  MOV R13, R20 ;  /* 0x00000014000d7202 */ /* 0x000fe20000000f00 */
[----:B------:R-:W-:Y:S01]  /*c440*/  IMAD.IADD R4, R229, 0x1, -R4 ;  /* 0x00000001e5047824 */ /* 0x000fe200078e0a04 */
[----:B------:R-:W-:Y:S01]  /*c450*/  SHF.R.U64 R56, R20, 0x10, R21 ;  /* 0x0000001014387819 */ /* 0x000fe20000001215 */
[--C-:B------:R-:W-:Y:S01]  /*c460*/  IMAD.MOV.U32 R20, RZ, RZ, R5.reuse ;  /* 0x000000ffff147224 */ /* 0x100fe200078e0005 */
[----:B------:R-:W-:-:S02]  /*c470*/  SHF.R.U32.HI R68, RZ, 0x10, R5 ;  /* 0x00000010ff447819 */ /* 0x000fc40000011605 */
[----:B------:R-:W-:Y:S02]  /*c480*/  SHF.L.U32 R5, R4, 0x1f, RZ ;  /* 0x0000001f04057819 */ /* 0x000fe400000006ff */
[----:B------:R-:W-:Y:S02]  /*c490*/  @P0 IADD3 R0, R43, -0x40, RZ ;  /* 0xffffffc02b000810 */ /* 0x000fe40007ffe0ff */
[----:B------:R-:W0:Y:S01]  /*c4a0*/  SYNCS.PHASECHK.TRANS64.TRYWAIT P0, [R18+URZ+0x30800], R5 ;  /* 0x03080005120075a7 */ /* 0x000e22000800017f */
[--C-:B------:R-:W-:Y:S02]  /*c4b0*/  SHF.R.U64 R49, R8, 0x10, R9.reuse ;  /* 0x0000001008317819 */ /* 0x100fe40000001209 */
[----:B------:R-:W-:Y:S01]  /*c4c0*/  SHF.R.U32.HI R50, RZ, 0x10, R9 ;  /* 0x00000010ff327819 */ /* 0x000fe20000011609 */
[----:B------:R-:W-:Y:S01]  /*c4d0*/  IMAD.MOV.U32 R9, RZ, RZ, R24 ;  /* 0x000000ffff097224 */ /* 0x000fe200078e0018 */
[----:B------:R-:W-:Y:S02]  /*c4e0*/  MOV R8, R25 ;  /* 0x0000001900087202 */ /* 0x000fe40000000f00 */
[----:B------:R-:W-:-:S02]  /*c4f0*/  SHF.R.U64 R60, R32, 0x10, R33 ;  /* 0x00000010203c7819 */ /* 0x000fc40000001221 */
[----:B------:R-:W-:Y:S02]  /*c500*/  SHF.R.U32.HI R61, RZ, 0x10, R33 ;  /* 0x00000010ff3d7819 */ /* 0x000fe40000011621 */
[----:B------:R-:W-:Y:S01]  /*c510*/  MOV R39, R10 ;  /* 0x0000000a00277202 */ /* 0x000fe20000000f00 */
[----:B------:R-:W-:Y:S01]  /*c520*/  IMAD.MOV.U32 R10, RZ, RZ, R21 ;  /* 0x000000ffff0a7224 */ /* 0x000fe200078e0015 */
[----:B------:R-:W-:Y:S02]  /*c530*/  MOV R33, R30 ;  /* 0x0000001e00217202 */ /* 0x000fe40000000f00 */
[----:B------:R-:W-:Y:S01]  /*c540*/  SHF.R.U64 R62, R30, 0x10, R31 ;  /* 0x000000101e3e7819 */ /* 0x000fe2000000121f */
[----:B------:R-:W-:Y:S01]  /*c550*/  IMAD.MOV.U32 R30, RZ, RZ, R28 ;  /* 0x000000ffff1e7224 */ /* 0x000fe200078e001c */
[--C-:B------:R-:W-:Y:S02]  /*c560*/  SHF.R.U64 R58, R24, 0x10, R25.reuse ;  /* 0x00000010183a7819 */ /* 0x100fe40000001219 */
[----:B------:R-:W-:Y:S01]  /*c570*/  SHF.R.U32.HI R59, RZ, 0x10, R25 ;  /* 0x00000010ff3b7819 */ /* 0x000fe20000011619 */
[----:B------:R-:W-:Y:S01]  /*c580*/  IMAD.MOV.U32 R25, RZ, RZ, R26 ;  /* 0x000000ffff197224 */ /* 0x000fe200078e001a */
[----:B------:R-:W-:-:S02]  /*c590*/  MOV R45, R29 ;  /* 0x0000001d002d7202 */ /* 0x000fc40000000f00 */
[----:B------:R-:W-:Y:S02]  /*c5a0*/  PRMT R9, R9, 0x5410, R8 ;  /* 0x0000541009097816 */ /* 0x000fe40000000008 */
[----:B------:R-:W-:Y:S02]  /*c5b0*/  SHF.R.U32.HI R57, RZ, 0x10, R21 ;  /* 0x00000010ff397819 */ /* 0x000fe40000011615 */
[----:B------:R-:W-:Y:S02]  /*c5c0*/  SHF.R.U32.HI R63, RZ, 0x10, R31 ;  /* 0x00000010ff3f7819 */ /* 0x000fe4000001161f */
[--C-:B------:R-:W-:Y:S02]  /*c5d0*/  SHF.R.U64 R64, R28, 0x10, R29.reuse ;  /* 0x000000101c407819 */ /* 0x100fe4000000121d */
[----:B------:R-:W-:Y:S02]  /*c5e0*/  SHF.R.U32.HI R65, RZ, 0x10, R29 ;  /* 0x00000010ff417819 */ /* 0x000fe4000001161d */
[----:B------:R-:W-:-:S02]  /*c5f0*/  SHF.R.U64 R26, R26, 0x10, R27 ;  /* 0x000000101a1a7819 */ /* 0x000fc4000000121b */
[----:B------:R-:W-:Y:S02]  /*c600*/  SHF.R.U32.HI R66, RZ, 0x10, R27 ;  /* 0x00000010ff427819 */ /* 0x000fe4000001161b */
[----:B------:R-:W-:Y:S02]  /*c610*/  MOV R43, R7 ;  /* 0x00000007002b7202 */ /* 0x000fe40000000f00 */
[----:B------:R-:W-:Y:S02]  /*c620*/  VIMNMX R8, R42, 0x80, PT ;  /* 0x000000802a087848 */ /* 0x000fe40003fe0100 */
[----:B------:R-:W-:Y:S02]  /*c630*/  SHF.R.U64 R6, R6, 0x10, R7 ;  /* 0x0000001006067819 */ /* 0x000fe40000001207 */
        /* <DEDUP_REMOVED lines=8> */
[----:B------:R-:W-:Y:S02]  /*c6c0*/  SHF.R.U32.HI R7, RZ, 0x10, R7 ;  /* 0x00000010ff077819 */ /* 0x000fe40000011607 */
[----:B------:R-:W-:Y:S02]  /*c6d0*/  PRMT R37, R49, 0x5410, R50 ;  /* 0x0000541031257816 */ /* 0x000fe40000000032 */
[----:B------:R-:W-:Y:S02]  /*c6e0*/  PRMT R32, R51, 0x5410, R52 ;  /* 0x0000541033207816 */ /* 0x000fe40000000034 */
        /* <DEDUP_REMOVED lines=10> */
[----:B------:R-:W-:Y:S02]  /*c790*/  ISETP.GE.AND P1, PT, R203, R8, PT ;  /* 0x00000008cb00720c */ /* 0x000fe40003f26270 */
[----:B------:R-:W-:Y:S02]  /*c7a0*/  PRMT R20, R67, 0x5410, R68 ;  /* 0x0000541043147816 */ /* 0x000fe40000000044 */
[----:B------:R-:W-:Y:S01]  /*c7b0*/  PRMT R11, R41, 0x5410, R43 ;  /* 0x00005410290b7816 */ /* 0x000fe2000000002b */
[----:B0-----:R-:W-:Y:S08]  /*c7c0*/  @!P0 BRA `(.L_x_3852) ;  /* 0x0000016000c88947 */ /* 0x001ff00003800000 */
.L_x_4098:
[----:B------:R-:W-:Y:S05]  /*c7d0*/  BSYNC B1 ;  /* 0x0000000000017941 */ /* 0x000fea0003800000 */
.L_x_3851:
[----:B------:R-:W-:Y:S01]  /*c7e0*/  BSSY B1, `(.L_x_3853) ;  /* 0x00000fe000017945 */ /* 0x000fe20003800000 */
[----:B------:R-:W-:-:S03]  /*c7f0*/  PRMT R12, R6, 0x5410, R7 ;  /* 0x00005410060c7816 */ /* 0x000fc60000000007 */
[----:B------:R-:W-:Y:S05]  /*c800*/  @P1 BRA `(.L_x_3854) ;  /* 0x0000000c00ec1947 */ /* 0x000fea0003800000 */
[----:B0-----:R-:W0:Y:S01]  /*c810*/  LDC R5, c[0x0][0x3f4] ;  /* 0x0000fd00ff057b82 */ /* 0x001e220000000800 */
[----:B------:R-:W-:Y:S01]  /*c820*/  BSSY B2, `(.L_x_3855) ;  /* 0x000002e000027945 */ /* 0x000fe20003800000 */
[-C--:B0-----:R-:W-:Y:S02]  /*c830*/  ISETP.GE.AND P0, PT, R196, R5.reuse, PT ;  /* 0x00000005c400720c */ /* 0x081fe40003f06270 */
[-C--:B------:R-:W-:Y:S02]  /*c840*/  ISETP.GE.AND P1, PT, R209, R5.reuse, PT ;  /* 0x00000005d100720c */ /* 0x080fe40003f26270 */
[-C--:B------:R-:W-:Y:S02]  /*c850*/  ISETP.GE.AND P2, PT, R207, R5.reuse, PT ;  /* 0x00000005cf00720c */ /* 0x080fe40003f46270 */
[-C--:B------:R-:W-:Y:S02]  /*c860*/  ISETP.GE.AND P3, PT, R208, R5.reuse, PT ;  /* 0x00000005d000720c */ /* 0x080fe40003f66270 */
[----:B------:R-:W-:-:S02]  /*c870*/  ISETP.GE.AND P4, PT, R206, R5, PT ;  /* 0x00000005ce00720c */ /* 0x000fc40003f86270 */
[----:B------:R-:W-:-:S03]  /*c880*/  ISETP.GE.AND P5, PT, R210, R5, PT ;  /* 0x00000005d200720c */ /* 0x000fc60003fa6270 */
[----:B------:R-:W-:Y:S10]  /*c890*/  @P0 BRA `(.L_x_3856) ;  /* 0x0000000000980947 */ /* 0x000ff40003800000 */
[----:B------:R-:W0:Y:S01]  /*c8a0*/  LDS.128 R4, [R3+0x12400] ;  /* 0x0124000003047984 */ /* 0x000e220000000c00 */
        /* <DEDUP_REMOVED lines=26> */
[C---:B------:R-:W-:Y:S01]  /*ca50*/  FMUL.FTZ R46, R7.reuse, R40 ;  /* 0x00000028072e7220 */ /* 0x040fe20000410000 */
[C---:B------:R-:W-:Y:S01]  /*ca60*/  FFMA.FTZ R6, R42.reuse, R5, -R47 ;  /* 0x000000052a067223 */ /* 0x040fe2000001082f */
[-C--:B------:R-:W-:Y:S01]  /*ca70*/  FMUL.FTZ R51, R7, R4.reuse ;  /* 0x0000000407337220 */ /* 0x080fe20000410000 */
        /* <DEDUP_REMOVED lines=8> */
.L_x_3856:
[----:B------:R-:W-:Y:S05]  /*cb00*/  BSYNC B2 ;  /* 0x0000000000027941 */ /* 0x000fea0003800000 */
.L_x_3855:
[----:B------:R-:W-:Y:S04]  /*cb10*/  BSSY B2, `(.L_x_3857) ;  /* 0x0000028000027945 */ /* 0x000fe80003800000 */
[----:B------:R-:W-:Y:S05]  /*cb20*/  @P1 BRA `(.L_x_3858) ;  /* 0x0000000000981947 */ /* 0x000fea0003800000 */
[----:B0-----:R-:W0:Y:S01]  /*cb30*/  LDS.128 R4, [R0] ;  /* 0x0000000000047984 */ /* 0x001e220000000c00 */
        /* <DEDUP_REMOVED lines=37> */
.L_x_3858:
[----:B------:R-:W-:Y:S05]  /*cd90*/  BSYNC B2 ;  /* 0x0000000000027941 */ /* 0x000fea0003800000 */
.L_x_3857:
[----:B------:R-:W-:Y:S04]  /*cda0*/  BSSY B2, `(.L_x_3859) ;  /* 0x0000028000027945 */ /* 0x000fe80003800000 */
[----:B------:R-:W-:Y:S05]  /*cdb0*/  @P2 BRA `(.L_x_3860) ;  /* 0x0000000000982947 */ /* 0x000fea0003800000 */
[----:B01----:R-:W0:Y:S01]  /*cdc0*/  LDS.128 R4, [R3+0x16400] ;  /* 0x0164000003047984 */ /* 0x003e220000000c00 */
        /* <DEDUP_REMOVED lines=37> */
.L_x_3860:
[----:B------:R-:W-:Y:S05]  /*d020*/  BSYNC B2 ;  /* 0x0000000000027941 */ /* 0x000fea0003800000 */
.L_x_3859:
[----:B------:R-:W-:Y:S04]  /*d030*/  BSSY B2, `(.L_x_3861) ;  /* 0x0000028000027945 */ /* 0x000fe80003800000 */
[----:B------:R-:W-:Y:S05]  /*d040*/  @P3 BRA `(.L_x_3862) ;  /* 0x0000000000983947 */ /* 0x000fea0003800000 */
[----:B012---:R-:W0:Y:S01]  /*d050*/  LDS.128 R4, [R0+0x4000] ;  /* 0x0040000000047984 */ /* 0x007e220000000c00 */
        /* <DEDUP_REMOVED lines=37> */
.L_x_3862:
[----:B------:R-:W-:Y:S05]  /*d2b0*/  BSYNC B2 ;  /* 0x0000000000027941 */ /* 0x000fea0003800000 */
.L_x_3861:
[----:B------:R-:W-:Y:S04]  /*d2c0*/  BSSY B2, `(.L_x_3863) ;  /* 0x0000028000027945 */ /* 0x000fe80003800000 */
[----:B------:R-:W-:Y:S05]  /*d2d0*/  @P4 BRA `(.L_x_3864) ;  /* 0x0000000000984947 */ /* 0x000fea0003800000 */
[----:B0123--:R-:W0:Y:S01]  /*d2e0*/  LDS.128 R4, [R3+0x1a400] ;  /* 0x01a4000003047984 */ /* 0x00fe220000000c00 */
        /* <DEDUP_REMOVED lines=37> */
.L_x_3864:
[----:B------:R-:W-:Y:S05]  /*d540*/  BSYNC B2 ;  /* 0x0000000000027941 */ /* 0x000fea0003800000 */
.L_x_3863:
[----:B------:R-:W-:Y:S05]  /*d550*/  @P5 BRA `(.L_x_3854) ;  /* 0x0000000000985947 */ /* 0x000fea0003800000 */
[----:B01234-:R-:W0:Y:S01]  /*d560*/  LDS.128 R4, [R0+0x8000] ;  /* 0x0080000000047984 */ /* 0x01fe220000000c00 */
        /* <DEDUP_REMOVED lines=37> */
.L_x_3854:
[----:B------:R-:W-:Y:S05]  /*d7c0*/  BSYNC B1 ;  /* 0x0000000000017941 */ /* 0x000fea0003800000 */
.L_x_3853:
[----:B01234-:R-:W-:-:S05]  /*d7d0*/  VIADD R4, R203, 0x40 ;  /* 0x00000040cb047836 */ /* 0x01ffca0000000000 */
[----:B------:R-:W-:-:S13]  /*d7e0*/  ISETP.GE.AND P0, PT, R4, R8, PT ;  /* 0x000000080400720c */ /* 0x000fda0003f06270 */
[----:B------:R-:W-:Y:S05]  /*d7f0*/  @P0 BRA `(.L_x_3865) ;  /* 0x0000003c00240947 */ /* 0x000fea0003800000 */
[----:B------:R-:W0:Y:S01]  /*d800*/  LDC R5, c[0x0][0x3f4] ;  /* 0x0000fd00ff057b82 */ /* 0x000e220000000800 */
        /* <DEDUP_REMOVED lines=9> */
[--C-:B------:R-:W-:Y:S02]  /*d8a0*/  HADD2.F32 R48, -RZ, R38.reuse.H0_H0 ;  /* 0x20000026ff307230 */ /* 0x100fe40000004100 */
[----:B------:R-:W-:Y:S02]  /*d8b0*/  HADD2.F32 R50, -RZ, R39.H0_H0 ;  /* 0x20000027ff327230 */ /* 0x000fe40000004100 */
[----:B------:R-:W-:Y:S02]  /*d8c0*/  HADD2.F32 R44, -RZ, R35.H0_H0 ;  /* 0x20000023ff2c7230 */ /* 0x000fe40000004100 */
[----:B------:R-:W-:Y:S02]  /*d8d0*/  HADD2.F32 R46, -RZ, R37.H0_H0 ;  /* 0x20000025ff2e7230 */ /* 0x000fe40000004100 */
[----:B------:R-:W-:Y:S02]  /*d8e0*/  HADD2.F32 R49, -RZ, R38.H1_H1 ;  /* 0x30000026ff317230 */ /* 0x000fe40000004100 */
[----:B0-----:R-:W-:-:S02]  /*d8f0*/  HADD2.F32 R8, -RZ, R4.H0_H0 ;  /* 0x20000004ff087230 */ /* 0x001fc40000004100 */
[----:B------:R-:W-:Y:S02]  /*d900*/  HADD2.F32 R4, -RZ, R4.H1_H1 ;  /* 0x30000004ff047230 */ /* 0x000fe40000004100 */
[--C-:B------:R-:W-:Y:S02]  /*d910*/  HADD2.F32 R40, -RZ, R5.reuse.H0_H0 ;  /* 0x20000005ff287230 */ /* 0x100fe40000004100 */
[----:B------:R-:W-:Y:S02]  /*d920*/  HADD2.F32 R5, -RZ, R5.H1_H1 ;  /* 0x30000005ff057230 */ /* 0x000fe40000004100 */
[-C--:B------:R-:W-:Y:S01]  /*d930*/  FMUL.FTZ R43, R48, R4.reuse ;  /* 0x00000004302b7220 */ /* 0x080fe20000410000 */
[----:B------:R-:W-:Y:S01]  /*d940*/  FMUL.FTZ R45, R44, R4 ;  /* 0x000000042c2d7220 */ /* 0x000fe20000410000 */
[----:B------:R-:W-:Y:S02]  /*d950*/  HADD2.F32 R41, -RZ, R6.H0_H0 ;  /* 0x20000006ff297230 */ /* 0x000fe40000004100 */
[-C--:B------:R-:W-:Y:S01]  /*d960*/  FMUL.FTZ R47, R50, R5.reuse ;  /* 0x00000005322f7220 */ /* 0x080fe20000410000 */
[----:B------:R-:W-:Y:S01]  /*d970*/  FFMA.FTZ R4, R44, R8, -R43 ;  /* 0x000000082c047223 */ /* 0x000fe2000001082b */
[----:B------:R-:W-:Y:S01]  /*d980*/  FMUL.FTZ R43, R46, R5 ;  /* 0x000000052e2b7220 */ /* 0x000fe20000410000 */
[----:B------:R-:W-:-:S02]  /*d990*/  HADD2.F32 R42, -RZ, R7.H0_H0 ;  /* 0x20000007ff2a7230 */ /* 0x000fc40000004100 */
[----:B------:R-:W-:Y:S01]  /*d9a0*/  FFMA.FTZ R5, R46, R40, -R47 ;  /* 0x000000282e057223 */ /* 0x000fe2000001082f */
[----:B------:R-:W-:Y:S02]  /*d9b0*/  HADD2.F32 R6, -RZ, R6.H1_H1 ;  /* 0x30000006ff067230 */ /* 0x000fe40000004100 */
[----:B------:R-:W-:Y:S01]  /*d9c0*/  FFMA.FTZ R45, R48, R8, R45 ;  /* 0x00000008302d7223 */ /* 0x000fe2000001002d */
[----:B------:R-:W-:Y:S02]  /*d9d0*/  HADD2.F32 R7, -RZ, R7.H1_H1 ;  /* 0x30000007ff077230 */ /* 0x000fe40000004100 */
[----:B------:R-:W-:Y:S01]  /*d9e0*/  FFMA.FTZ R40, R50, R40, R43 ;  /* 0x0000002832287223 */ /* 0x000fe2000001002b */
[----:B------:R-:W-:Y:S02]  /*d9f0*/  HADD2.F32 R46, -RZ, R39.H1_H1 ;  /* 0x30000027ff2e7230 */ /* 0x000fe40000004100 */
[----:B------:R-:W-:Y:S01]  /*da00*/  FMUL.FTZ R8, R49, R6 ;  /* 0x0000000631087220 */ /* 0x000fe20000410000 */
[----:B------:R-:W-:Y:S01]  /*da10*/  HADD2.F32 R47, -RZ, R35.H1_H1 ;  /* 0x30000023ff2f7230 */ /* 0x000fe20000004100 */
[----:B------:R-:W-:Y:S01]  /*da20*/  F2FP.F16.F32.PACK_AB R4, R45, R4 ;  /* 0x000000042d04723e */ /* 0x000fe200000000ff */
[----:B------:R-:W-:-:S02]  /*da30*/  HADD2.F32 R44, -RZ, R37.H1_H1 ;  /* 0x30000025ff2c7230 */ /* 0x000fc40000004100 */
[----:B------:R-:W-:Y:S01]  /*da40*/  FMUL.FTZ R35, R46, R7 ;  /* 0x000000072e237220 */ /* 0x000fe20000410000 */
[----:B------:R-:W-:Y:S01]  /*da50*/  F2FP.F16.F32.PACK_AB R5, R40, R5 ;  /* 0x000000052805723e */ /* 0x000fe200000000ff */
[C---:B------:R-:W-:Y:S01]  /*da60*/  FMUL.FTZ R38, R47.reuse, R6 ;  /* 0x000000062f267220 */ /* 0x040fe20000410000 */
[----:B------:R-:W-:Y:S01]  /*da70*/  FFMA.FTZ R6, R47, R41, -R8 ;  /* 0x000000292f067223 */ /* 0x000fe20000010808 */
[C---:B------:R-:W-:Y:S01]  /*da80*/  FMUL.FTZ R37, R44.reuse, R7 ;  /* 0x000000072c257220 */ /* 0x040fe20000410000 */
[-C--:B------:R-:W-:Y:S01]  /*da90*/  FFMA.FTZ R7, R44, R42.reuse, -R35 ;  /* 0x0000002a2c077223 */ /* 0x080fe20000010823 */
[----:B------:R-:W-:Y:S02]  /*daa0*/  FFMA.FTZ R41, R49, R41, R38 ;  /* 0x0000002931297223 */ /* 0x000fe40000010026 */
[----:B------:R-:W-:-:S03]  /*dab0*/  FFMA.FTZ R42, R46, R42, R37 ;  /* 0x0000002a2e2a7223 */ /* 0x000fc60000010025 */
[----:B------:R-:W-:Y:S02]  /*dac0*/  F2FP.F16.F32.PACK_AB R6, R41, R6 ;  /* 0x000000062906723e */ /* 0x000fe400000000ff */
[----:B------:R-:W-:-:S05]  /*dad0*/  F2FP.F16.F32.PACK_AB R7, R42, R7 ;  /* 0x000000072a07723e */ /* 0x000fca00000000ff */
[----:B------:R0:W-:Y:S02]  /*dae0*/  STS.128 [R3+0x14400], R4 ;  /* 0x0144000403007388 */ /* 0x0001e40000000c00 */
.L_x_3867:
[----:B------:R-:W-:Y:S05]  /*daf0*/  BSYNC B1 ;  /* 0x0000000000017941 */ /* 0x000fea0003800000 */
.L_x_3866:
[----:B------:R-:W-:Y:S04]  /*db00*/  BSSY B1, `(.L_x_3868) ;  /* 0x0000028000017945 */ /* 0x000fe80003800000 */
[----:B------:R-:W-:Y:S05]  /*db10*/  @P1 BRA `(.L_x_3869) ;  /* 0x0000000000981947 */ /* 0x000fea0003800000 */
[----:B0-----:R-:W0:Y:S01]  /*db20*/  LDS.128 R4, [R0+0x2000] ;  /* 0x0020000000047984 */ /* 0x001e220000000c00 */
        /* <DEDUP_REMOVED lines=25> */
[----:B------:R-:W-:Y:S02]  /*dcc0*/  HADD2.F32 R40, -RZ, R32.H1_H1 ;  /* 0x30000020ff287230 */ /* 0x000fe40000004100 */
[-C--:B------:R-:W-:Y:S01]  /*dcd0*/  FMUL.FTZ R32, R43, R6.reuse ;  /* 0x000000062b207220 */ /* 0x080fe20000410000 */
[-C--:B------:R-:W-:Y:S01]  /*dce0*/  FMUL.FTZ R31, R42, R7.reuse ;  /* 0x000000072a1f7220 */ /* 0x080fe20000410000 */
[C---:B------:R-:W-:Y:S01]  /*dcf0*/  FMUL.FTZ R34, R39.reuse, R6 ;  /* 0x0000000627227220 */ /* 0x040fe20000410000 */
[C---:B------:R-:W-:Y:S01]  /*dd00*/  FMUL.FTZ R33, R40.reuse, R7 ;  /* 0x0000000728217220 */ /* 0x040fe20000410000 */
[-C--:B------:R-:W-:Y:S01]  /*dd10*/  FFMA.FTZ R6, R39, R37.reuse, -R32 ;  /* 0x0000002527067223 */ /* 0x080fe20000010820 */
[-C--:B------:R-:W-:Y:S01]  /*dd20*/  FFMA.FTZ R7, R40, R38.reuse, -R31 ;  /* 0x0000002628077223 */ /* 0x080fe2000001081f */
[----:B------:R-:W-:Y:S01]  /*dd30*/  FFMA.FTZ R37, R43, R37, R34 ;  /* 0x000000252b257223 */ /* 0x000fe20000010022 */
[----:B------:R-:W-:-:S04]  /*dd40*/  FFMA.FTZ R38, R42, R38, R33 ;  /* 0x000000262a267223 */ /* 0x000fc80000010021 */
[----:B------:R-:W-:Y:S02]  /*dd50*/  F2FP.F16.F32.PACK_AB R6, R37, R6 ;  /* 0x000000062506723e */ /* 0x000fe400000000ff */
[----:B------:R-:W-:-:S05]  /*dd60*/  F2FP.F16.F32.PACK_AB R7, R38, R7 ;  /* 0x000000072607723e */ /* 0x000fca00000000ff */
[----:B------:R1:W-:Y:S02]  /*dd70*/  STS.128 [R0+0x2000], R4 ;  /* 0x0020000400007388 */ /* 0x0003e40000000c00 */
.L_x_3869:
[----:B------:R-:W-:Y:S05]  /*dd80*/  BSYNC B1 ;  /* 0x0000000000017941 */ /* 0x000fea0003800000 */
.L_x_3868:
        /* <DEDUP_REMOVED lines=40> */
.L_x_3871:
[----:B------:R-:W-:Y:S05]  /*e010*/  BSYNC B1 ;  /* 0x0000000000017941 */ /* 0x000fea0003800000 */
.L_x_3870:
        /* <DEDUP_REMOVED lines=40> */
.L_x_3873:
[----:B------:R-:W-:Y:S05]  /*e2a0*/  BSYNC B1 ;  /* 0x0000000000017941 */ /* 0x000fea0003800000 */
.L_x_3872:
        /* <DEDUP_REMOVED lines=40> */
.L_x_3875:
[----:B------:R-:W-:Y:S05]  /*e530*/  BSYNC B1 ;  /* 0x0000000000017941 */ /* 0x000fea0003800000 */
.L_x_3874:
        /* <DEDUP_REMOVED lines=13> */
[----:B------:R-:W-:Y:S01]  /*e610*/  FMUL.FTZ R15, R28, R5 ;  /* 0x000000051c0f7220 */ /* 0x000fe20000410000 */
[----:B------:R-:W-:Y:S01]  /*e620*/  FFMA.FTZ R4, R21, R3, -R20 ;  /* 0x0000000315047223 */ /* 0x000fe20000010814 */
[----:B------:R-:W-:-:S02]  /*e630*/  HADD2.F32 R14, -RZ, R7.H0_H0 ;  /* 0x20000007ff0e7230 */ /* 0x000fc40000004100 */
[----:B------:R-:W-:Y:S01]  /*e640*/  FFMA.FTZ R3, R25, R3, R24 ;  /* 0x0000000319037223 */ /* 0x000fe20000010018 */
[C---:B------:R-:W-:Y:S01]  /*e650*/  FMUL.FTZ R21, R26.reuse, R5 ;  /* 0x000000051a157220 */ /* 0x040fe20000410000 */
[----:B------:R-:W-:Y:S02]  /*e660*/  HADD2.F32 R6, -RZ, R6.H1_H1 ;  /* 0x30000006ff067230 */ /* 0x000fe40000004100 */
[-C--:B------:R-:W-:Y:S01]  /*e670*/  FFMA.FTZ R5, R26, R8.reuse, -R15 ;  /* 0x000000081a057223 */ /* 0x080fe2000001080f */
[----:B------:R-:W-:Y:S02]  /*e680*/  HADD2.F32 R7, -RZ, R7.H1_H1 ;  /* 0x30000007ff077230 */ /* 0x000fe40000004100 */
[----:B------:R-:W-:Y:S01]  /*e690*/  FFMA.FTZ R8, R28, R8, R21 ;  /* 0x000000081c087223 */ /* 0x000fe20000010015 */
[----:B------:R-:W-:Y:S01]  /*e6a0*/  HADD2.F32 R25, -RZ, R11.H1_H1 ;  /* 0x3000000bff197230 */ /* 0x000fe20000004100 */
[----:B------:R-:W-:Y:S01]  /*e6b0*/  F2FP.F16.F32.PACK_AB R4, R3, R4 ;  /* 0x000000040304723e */ /* 0x000fe200000000ff */
[----:B------:R-:W-:-:S02]  /*e6c0*/  HADD2.F32 R24, -RZ, R12.H1_H1 ;  /* 0x3000000cff187230 */ /* 0x000fc40000004100 */
[----:B------:R-:W-:Y:S01]  /*e6d0*/  HADD2.F32 R15, -RZ, R9.H1_H1 ;  /* 0x30000009ff0f7230 */ /* 0x000fe20000004100 */
[----:B------:R-:W-:Y:S01]  /*e6e0*/  F2FP.F16.F32.PACK_AB R5, R8, R5 ;  /* 0x000000050805723e */ /* 0x000fe200000000ff */
        /* <DEDUP_REMOVED lines=11> */
[----:B------:R0:W-:Y:S01]  /*e7a0*/  STS.128 [R0+0xa000], R4 ;  /* 0x00a0000400007388 */ /* 0x0001e20000000c00 */
[----:B------:R-:W-:Y:S05]  /*e7b0*/  BRA `(.L_x_3865) ;  /* 0x0000002c00347947 */ /* 0x000fea0003800000 */
.L_x_3847:
[----:B------:R-:W-:-:S03]  /*e7c0*/  UMOV UR4, 0xffffffff ;  /* 0xffffffff00047882 */ /* 0x000fc60000000000 */
[----:B------:R-:W-:Y:S05]  /*e7d0*/  BRA.DIV UR4, `(.L_x_3876) ;  /* 0x0000014204d87947 */ /* 0x000fea000b800000 */
[----:B------:R0:W1:Y:S04]  /*e7e0*/  SHFL.IDX PT, R0, R24, RZ, 0x1c1f ;  /* 0x001c1fff18007589 */ /* 0x00006800000e0000 */
[----:B------:R0:W2:Y:S04]  /*e7f0*/  SHFL.IDX PT, R3, R38, RZ, 0x1c1f ;  /* 0x001c1fff26037589 */ /* 0x0000a800000e0000 */
[----:B------:R0:W3:Y:S04]  /*e800*/  SHFL.IDX PT, R37, R41, RZ, 0x1c1f ;  /* 0x001c1fff29257589 */ /* 0x0000e800000e0000 */
[----:B------:R-:W4:Y:S02]  /*e810*/  SHFL.IDX PT, R40, R40, RZ, 0x1c1f ;  /* 0x001c1fff28287589 */ /* 0x000f2400000e0000 */
.L_x_4104:
        /* <DEDUP_REMOVED lines=11> */
[----:B0-----:R-:W-:Y:S02]  /*e8d0*/  CS2R R24, SRZ ;  /* 0x0000000000187805 */ /* 0x001fe4000001ff00 */
[----:B------:R-:W-:Y:S02]  /*e8e0*/  CS2R R26, SRZ ;  /* 0x00000000001a7805 */ /* 0x000fe4000001ff00 */
[----:B------:R-:W-:Y:S02]  /*e8f0*/  CS2R R28, SRZ ;  /* 0x00000000001c7805 */ /* 0x000fe4000001ff00 */
[----:B------:R-:W-:Y:S02]  /*e900*/  CS2R R30, SRZ ;  /* 0x00000000001e7805 */ /* 0x000fe4000001ff00 */
[----:B------:R-:W-:-:S02]  /*e910*/  CS2R R32, SRZ ;  /* 0x0000000000207805 */ /* 0x000fc4000001ff00 */
[----:B------:R-:W-:Y:S01]  /*e920*/  CS2R R34, SRZ ;  /* 0x0000000000227805 */ /* 0x000fe2000001ff00 */
[----:B------:R-:W-:Y:S06]  /*e930*/  @P0 BRA `(.L_x_3878) ;  /* 0x0000000000980947 */ /* 0x000fec0003800000 */
[----:B------:R-:W-:Y:S01]  /*e940*/  ULDC UR4, c[0x0][0x3f4] ;  /* 0x0000fd0000047ab9 */ /* 0x000fe20000000800 */
[----:B--2---:R-:W-:Y:S01]  /*e950*/  IMAD.MOV.U32 R6, RZ, RZ, R3 ;  /* 0x000000ffff067224 */ /* 0x004fe200078e0003 */
[----:B------:R-:W-:Y:S01]  /*e960*/  ISETP.GE.AND P3, PT, R194, UR4, PT ;  /* 0x00000004c2007c0c */ /* 0x000fe2000bf66270 */
[----:B-1----:R-:W-:Y:S01]  /*e970*/  IMAD.MOV.U32 R7, RZ, RZ, R0 ;  /* 0x000000ffff077224 */ /* 0x002fe200078e0000 */
[----:B------:R-:W-:Y:S01]  /*e980*/  ISETP.GE.AND P2, PT, R16, UR4, PT ;  /* 0x0000000410007c0c */ /* 0x000fe2000bf46270 */
[----:B----4-:R-:W-:Y:S01]  /*e990*/  IMAD.MOV.U32 R8, RZ, RZ, R40 ;  /* 0x000000ffff087224 */ /* 0x010fe200078e0028 */
[----:B------:R-:W-:Y:S02]  /*e9a0*/  ISETP.GE.AND P4, PT, R193, UR4, PT ;  /* 0x00000004c1007c0c */ /* 0x000fe4000bf86270 */
[----:B------:R-:W-:Y:S02]  /*e9b0*/  CS2R R28, SRZ ;  /* 0x00000000001c7805 */ /* 0x000fe4000001ff00 */
[----:B---3--:R-:W-:-:S02]  /*e9c0*/  MOV R9, R37 ;  /* 0x0000002500097202 */ /* 0x008fc40000000f00 */
[----:B------:R-:W-:Y:S02]  /*e9d0*/  CS2R R30, SRZ ;  /* 0x00000000001e7805 */ /* 0x000fe4000001ff00 */
[----:B------:R-:W-:Y:S02]  /*e9e0*/  CS2R R10, SRZ ;  /* 0x00000000000a7805 */ /* 0x000fe4000001ff00 */
[----:B------:R-:W-:Y:S02]  /*e9f0*/  CS2R R32, SRZ ;  /* 0x0000000000207805 */ /* 0x000fe4000001ff00 */
[----:B------:R-:W-:Y:S02]  /*ea00*/  CS2R R34, SRZ ;  /* 0x0000000000227805 */ /* 0x000fe4000001ff00 */
[----:B------:R-:W-:Y:S02]  /*ea10*/  @!P3 SHF.L.U32 R13, R198, 0x3, RZ ;  /* 0x00000003c60db819 */ /* 0x000fe400000006ff */
[----:B------:R-:W-:Y:S01]  /*ea20*/  @!P2 SHF.L.U32 R38, R16, 0x1, RZ ;  /* 0x000000011026a819 */ /* 0x000fe200000006ff */
[----:B------:R-:W-:-:S03]  /*ea30*/  @!P4 IMAD.SHL.U32 R41, R199, 0x8, RZ ;  /* 0x00000008c729c824 */ /* 0x000fc600078e00ff */
[-C--:B------:R-:W-:Y:S01]  /*ea40*/  @!P2 IADD3 R20, P0, R3, R38.reuse, RZ ;  /* 0x000000260314a210 */ /* 0x080fe20007f1e0ff */
[----:B------:R-:W-:Y:S01]  /*ea50*/  @!P3 IMAD.WIDE R4, R13, 0x2, R6 ;  /* 0x000000020d04b825 */ /* 0x000fe200078e0206 */
[----:B------:R-:W-:Y:S02]  /*ea60*/  @!P2 IADD3 R38, P1, R40, R38, RZ ;  /* 0x000000262826a210 */ /* 0x000fe40007f3e0ff */
[----:B------:R-:W-:Y:S01]  /*ea70*/  @!P2 SHF.L.U64.HI R3, R16, 0x1, R17 ;  /* 0x000000011003a819 */ /* 0x000fe20000010211 */
[----:B------:R-:W-:Y:S01]  /*ea80*/  @!P4 IMAD.WIDE R6, R41, 0x2, R6 ;  /* 0x000000022906c825 */ /* 0x000fe200078e0206 */
[----:B------:R0:W5:Y:S03]  /*ea90*/  @!P3 LD.E.128 R28, desc[UR48][R4.64] ;  /* 0x00000030041cb980 */ /* 0x000166000c101d00 */
[--C-:B------:R-:W-:Y:S01]  /*eaa0*/  @!P3 IMAD.WIDE R12, R13, 0x2, R8.reuse ;  /* 0x000000020d0cb825 */ /* 0x100fe200078e0208 */
[----:B------:R1:W5:Y:S03]  /*eab0*/  @!P4 LD.E.128 R32, desc[UR48][R6.64] ;  /* 0x000000300620c980 */ /* 0x000366000c101d00 */
[----:B------:R-:W-:Y:S01]  /*eac0*/  @!P4 IMAD.WIDE R40, R41, 0x2, R8 ;  /* 0x000000022928c825 */ /* 0x000fe200078e0208 */
[----:B------:R-:W-:-:S02]  /*ead0*/  CS2R R8, SRZ ;  /* 0x0000000000087805 */ /* 0x000fc4000001ff00 */
[----:B------:R-:W-:Y:S02]  /*eae0*/  CS2R R14, SRZ ;  /* 0x00000000000e7805 */ /* 0x000fe4000001ff00 */
[----:B------:R-:W-:Y:S02]  /*eaf0*/  CS2R R24, SRZ ;  /* 0x0000000000187805 */ /* 0x000fe4000001ff00 */
[----:B------:R-:W-:Y:S02]  /*eb00*/  CS2R R26, SRZ ;  /* 0x00000000001a7805 */ /* 0x000fe4000001ff00 */
[----:B0-----:R-:W-:Y:S01]  /*eb10*/  CS2R R4, SRZ ;  /* 0x0000000000047805 */ /* 0x001fe2000001ff00 */
[--C-:B------:R-:W-:Y:S01]  /*eb20*/  @!P2 IMAD.X R21, R0, 0x1, R3.reuse, P0 ;  /* 0x000000010015a824 */ /* 0x100fe200000e0603 */
[----:B------:R0:W5:Y:S01]  /*eb30*/  @!P3 LD.E.128 R8, desc[UR48][R12.64] ;  /* 0x000000300c08b980 */ /* 0x000162000c101d00 */
[----:B-1----:R-:W-:Y:S01]  /*eb40*/  CS2R R6, SRZ ;  /* 0x0000000000067805 */ /* 0x002fe2000001ff00 */
[----:B------:R-:W-:-:S02]  /*eb50*/  @!P2 IMAD.X R39, R37, 0x1, R3, P1 ;  /* 0x000000012527a824 */ /* 0x000fc400008e0603 */
[----:B------:R1:W5:Y:S04]  /*eb60*/  @!P2 LD.E.128 R24, desc[UR48][R20.64] ;  /* 0x000000301418a980 */ /* 0x000368000c101d00 */
[----:B------:R1:W5:Y:S01]  /*eb70*/  @!P2 LD.E.128 R4, desc[UR48][R38.64] ;  /* 0x000000302604a980 */ /* 0x000362000c101d00 */
[----:B0-----:R-:W-:-:S06]  /*eb80*/  CS2R R12, SRZ ;  /* 0x00000000000c7805 */ /* 0x001fcc000001ff00 */
[----:B------:R1:W5:Y:S02]  /*eb90*/  @!P4 LD.E.128 R12, desc[UR48][R40.64] ;  /* 0x00000030280cc980 */ /* 0x000364000c101d00 */
.L_x_3878:
[----:B------:R-:W-:Y:S05]  /*eba0*/  BSYNC B1 ;  /* 0x0000000000017941 */ /* 0x000fea0003800000 */
.L_x_3877:
[----:B-1---5:R-:W-:Y:S01]  /*ebb0*/  IMAD.MOV.U32 R0, RZ, RZ, R25 ;  /* 0x000000ffff007224 */ /* 0x022fe200078e0019 */
[----:B---3--:R-:W-:Y:S01]  /*ebc0*/  MOV R37, R24 ;  /* 0x0000001800257202 */ /* 0x008fe20000000f00 */
[----:B------:R-:W-:Y:S01]  /*ebd0*/  IMAD.MOV.U32 R39, RZ, RZ, R26 ;  /* 0x000000ffff277224 */ /* 0x000fe200078e001a */
[----:B--2---:R-:W-:Y:S01]  /*ebe0*/  MOV R3, R27 ;  /* 0x0000001b00037202 */ /* 0x004fe20000000f00 */
[----:B------:R-:W-:Y:S01]  /*ebf0*/  IMAD.MOV.U32 R20, RZ, RZ, R5 ;  /* 0x000000ffff147224 */ /* 0x000fe200078e0005 */
[----:B------:R-:W-:Y:S01]  /*ec00*/  PRMT R37, R37, 0x5410, R0 ;  /* 0x0000541025257816 */ /* 0x000fe20000000000 */
[----:B------:R-:W-:Y:S01]  /*ec10*/  IMAD.MOV.U32 R21, RZ, RZ, R29 ;  /* 0x000000ffff157224 */ /* 0x000fe200078e001d */
[----:B------:R-:W-:Y:S01]  /*ec20*/  LEA.HI R0, R229, R229, RZ, 0x1 ;  /* 0x000000e5e5007211 */ /* 0x000fe200078f08ff */
[----:B------:R-:W-:Y:S01]  /*ec30*/  IMAD.MOV.U32 R44, RZ, RZ, R35 ;  /* 0x000000ffff2c7224 */ /* 0x000fe200078e0023 */
[----:B------:R-:W-:Y:S01]  /*ec40*/  PRMT R39, R39, 0x5410, R3 ;  /* 0x0000541027277816 */ /* 0x000fe20000000003 */
[----:B------:R-:W-:Y:S01]  /*ec50*/  IMAD.MOV.U32 R43, RZ, RZ, R6 ;  /* 0x000000ffff2b7224 */ /* 0x000fe200078e0006 */
[----:B------:R-:W-:Y:S01]  /*ec60*/  LOP3.LUT R0, R0, 0xfffffffe, RZ, 0xc0, !PT ;  /* 0xfffffffe00007812 */ /* 0x000fe200078ec0ff */
[----:B------:R-:W-:Y:S01]  /*ec70*/  BSSY B1, `(.L_x_3879) ;  /* 0x0000044000017945 */ /* 0x000fe20003800000 */
[----:B------:R-:W-:Y:S01]  /*ec80*/  SHF.R.U64 R38, R24, 0x10, R25 ;  /* 0x0000001018267819 */ /* 0x000fe20000001219 */
[----:B------:R-:W-:Y:S01]  /*ec90*/  IMAD.MOV.U32 R24, RZ, RZ, R14 ;  /* 0x000000ffff187224 */ /* 0x000fe200078e000e */
[----:B------:R-:W-:-:S02]  /*eca0*/  IADD3 R0, R229, -R0, RZ ;  /* 0x80000000e5007210 */ /* 0x000fc40007ffe0ff */
[----:B----4-:R-:W-:Y:S01]  /*ecb0*/  SHF.R.U32.HI R40, RZ, 0x10, R25 ;  /* 0x00000010ff287819 */ /* 0x010fe20000011619 */
[----:B------:R-:W-:Y:S01]  /*ecc0*/  IMAD.MOV.U32 R25, RZ, RZ, R31 ;  /* 0x000000ffff197224 */ /* 0x000fe200078e001f */
[----:B------:R-:W-:Y:S02]  /*ecd0*/  SHF.L.U32 R3, R0, 0x1f, RZ ;  /* 0x0000001f00037819 */ /* 0x000fe400000006ff */
[----:B------:R-:W-:Y:S01]  /*ece0*/  SHF.R.U64 R46, R26, 0x10, R27 ;  /* 0x000000101a2e7819 */ /* 0x000fe2000000121b */
[----:B------:R-:W-:Y:S01]  /*ecf0*/  IMAD.MOV.U32 R26, RZ, RZ, R28 ;  /* 0x000000ffff1a7224 */ /* 0x000fe200078e001c */
[----:B------:R-:W0:Y:S01]  /*ed00*/  SYNCS.PHASECHK.TRANS64.TRYWAIT P0, [R18+URZ+0x30800], R3 ;  /* 0x03080003120075a7 */ /* 0x000e22000800017f */
[--C-:B------:R-:W-:Y:S02]  /*ed10*/  SHF.R.U64 R48, R30, 0x10, R31.reuse ;  /* 0x000000101e307819 */ /* 0x100fe4000000121f */
[----:B------:R-:W-:Y:S01]  /*ed20*/  SHF.R.U32.HI R49, RZ, 0x10, R31 ;  /* 0x00000010ff317819 */ /* 0x000fe2000001161f */
[----:B------:R-:W-:Y:S01]  /*ed30*/  IMAD.MOV.U32 R31, RZ, RZ, R32 ;  /* 0x000000ffff1f7224 */ /* 0x000fe200078e0020 */
[----:B------:R-:W-:-:S02]  /*ed40*/  SHF.R.U64 R47, R28, 0x10, R29 ;  /* 0x000000101c2f7819 */ /* 0x000fc4000000121d */
[----:B------:R-:W-:Y:S02]  /*ed50*/  MOV R42, R33 ;  /* 0x00000021002a7202 */ /* 0x000fe40000000f00 */
[--C-:B------:R-:W-:Y:S02]  /*ed60*/  SHF.R.U64 R50, R32, 0x10, R33.reuse ;  /* 0x0000001020327819 */ /* 0x100fe40000001221 */
[----:B------:R-:W-:Y:S01]  /*ed70*/  SHF.R.U32.HI R51, RZ, 0x10, R33 ;  /* 0x00000010ff337819 */ /* 0x000fe20000011621 */
[----:B------:R-:W-:Y:S01]  /*ed80*/  IMAD.MOV.U32 R33, RZ, RZ, R34 ;  /* 0x000000ffff217224 */ /* 0x000fe200078e0022 */
[----:B------:R-:W-:Y:S02]  /*ed90*/  MOV R41, R4 ;  /* 0x0000000400297202 */ /* 0x000fe40000000f00 */
[--C-:B------:R-:W-:Y:S02]  /*eda0*/  SHF.R.U64 R52, R4, 0x10, R5.reuse ;  /* 0x0000001004347819 */ /* 0x100fe40000001205 */
[----:B------:R-:W-:Y:S01]  /*edb0*/  SHF.R.U32.HI R53, RZ, 0x10, R5 ;  /* 0x00000010ff357819 */ /* 0x000fe20000011605 */
[----:B------:R-:W-:Y:S01]  /*edc0*/  IMAD.MOV.U32 R5, RZ, RZ, R9 ;  /* 0x000000ffff057224 */ /* 0x000fe200078e0009 */
[----:B------:R-:W-:-:S02]  /*edd0*/  SHF.R.U32.HI R27, RZ, 0x10, R27 ;  /* 0x00000010ff1b7819 */ /* 0x000fc4000001161b */
[----:B------:R-:W-:Y:S01]  /*ede0*/  MOV R28, R30 ;  /* 0x0000001e001c7202 */ /* 0x000fe20000000f00 */
[----:B------:R-:W-:Y:S01]  /*edf0*/  IMAD.MOV.U32 R30, RZ, RZ, R8 ;  /* 0x000000ffff1e7224 */ /* 0x000fe200078e0008 */
[----:B------:R-:W-:Y:S02]  /*ee00*/  MOV R4, R7 ;  /* 0x0000000700047202 */ /* 0x000fe40000000f00 */
[----:B------:R-:W-:Y:S01]  /*ee10*/  SHF.R.U64 R54, R6, 0x10, R7 ;  /* 0x0000001006367819 */ /* 0x000fe20000001207 */
[----:B------:R-:W-:Y:S01]  /*ee20*/  IMAD.MOV.U32 R6, RZ, RZ, R11 ;  /* 0x000000ffff067224 */ /* 0x000fe200078e000b */
[----:B------:R-:W-:Y:S01]  /*ee30*/  SHF.R.U32.HI R55, RZ, 0x10, R7 ;  /* 0x00000010ff377819 */ /* 0x000fe20000011607 */
[----:B------:R-:W-:Y:S01]  /*ee40*/  IMAD.MOV.U32 R7, RZ, RZ, R12 ;  /* 0x000000ffff077224 */ /* 0x000fe200078e000c */
[--C-:B------:R-:W-:Y:S02]  /*ee50*/  SHF.R.U64 R56, R8, 0x10, R9.reuse ;  /* 0x0000001008387819 */ /* 0x100fe40000001209 */
[----:B------:R-:W-:Y:S01]  /*ee60*/  SHF.R.U32.HI R57, RZ, 0x10, R9 ;  /* 0x00000010ff397819 */ /* 0x000fe20000011609 */
[----:B------:R-:W-:Y:S01]  /*ee70*/  IMAD.MOV.U32 R9, RZ, RZ, R15 ;  /* 0x000000ffff097224 */ /* 0x000fe200078e000f */
[----:B------:R-:W-:-:S02]  /*ee80*/  MOV R32, R10 ;  /* 0x0000000a00207202 */ /* 0x000fc40000000f00 */
[----:B------:R-:W-:Y:S02]  /*ee90*/  SHF.R.U32.HI R29, RZ, 0x10, R29 ;  /* 0x00000010ff1d7819 */ /* 0x000fe4000001161d */
[----:B------:R-:W-:Y:S02]  /*eea0*/  SHF.R.U64 R34, R34, 0x10, R35 ;  /* 0x0000001022227819 */ /* 0x000fe40000001223 */
[----:B------:R-:W-:Y:S02]  /*eeb0*/  SHF.R.U64 R10, R10, 0x10, R11 ;  /* 0x000000100a0a7819 */ /* 0x000fe4000000120b */
[----:B------:R-:W-:Y:S02]  /*eec0*/  SHF.R.U32.HI R35, RZ, 0x10, R35 ;  /* 0x00000010ff237819 */ /* 0x000fe40000011623 */
[----:B------:R-:W-:Y:S02]  /*eed0*/  SHF.R.U32.HI R11, RZ, 0x10, R11 ;  /* 0x00000010ff0b7819 */ /* 0x000fe4000001160b */
[----:B------:R-:W-:-:S02]  /*eee0*/  MOV R8, R13 ;  /* 0x0000000d00087202 */ /* 0x000fc40000000f00 */
[--C-:B------:R-:W-:Y:S02]  /*eef0*/  SHF.R.U64 R58, R12, 0x10, R13.reuse ;  /* 0x000000100c3a7819 */ /* 0x100fe4000000120d */
[----:B------:R-:W-:Y:S02]  /*ef00*/  SHF.R.U32.HI R59, RZ, 0x10, R13 ;  /* 0x00000010ff3b7819 */ /* 0x000fe4000001160d */
[----:B------:R-:W-:Y:S02]  /*ef10*/  VIMNMX R0, R45, 0x80, PT ;  /* 0x000000802d007848 */ /* 0x000fe40003fe0100 */
[----:B------:R-:W-:Y:S02]  /*ef20*/  PRMT R38, R38, 0x5410, R40 ;  /* 0x0000541026267816 */ /* 0x000fe40000000028 */
[----:B------:R-:W-:Y:S02]  /*ef30*/  SHF.R.U64 R60, R14, 0x10, R15 ;  /* 0x000000100e3c7819 */ /* 0x000fe4000000120f */
        /* <DEDUP_REMOVED lines=18> */
[----:B------:R-:W-:-:S02]  /*f060*/  ISETP.GE.AND P1, PT, R203, R0, PT ;  /* 0x00000000cb00720c */ /* 0x000fc40003f26270 */
[----:B------:R-:W-:Y:S02]  /*f070*/  PRMT R20, R7, 0x5410, R8 ;  /* 0x0000541007147816 */ /* 0x000fe40000000008 */
[----:B------:R-:W-:Y:S02]  /*f080*/  PRMT R21, R58, 0x5410, R59 ;  /* 0x000054103a157816 */ /* 0x000fe4000000003b */
[----:B------:R-:W-:Y:S01]  /*f090*/  PRMT R24, R24, 0x5410, R9 ;  /* 0x0000541018187816 */ /* 0x000fe20000000009 */
[----:B0-----:R-:W-:Y:S06]  /*f0a0*/  @!P0 BRA `(.L_x_3880) ;  /* 0x0000013c00188947 */ /* 0x001fec0003800000 */
.L_x_4105:
[----:B------:R-:W-:Y:S05]  /*f0b0*/  BSYNC B1 ;  /* 0x0000000000017941 */ /* 0x000fea0003800000 */
.L_x_3879:
[----:B------:R-:W-:Y:S01]  /*f0c0*/  BSSY B1, `(.L_x_3881) ;  /* 0x0000117000017945 */ /* 0x000fe20003800000 */
[----:B------:R-:W-:-:S03]  /*f0d0*/  PRMT R25, R60, 0x5410, R61 ;  /* 0x000054103c197816 */ /* 0x000fc6000000003d */
[----:B------:R-:W-:Y:S05]  /*f0e0*/  @P1 BRA `(.L_x_3882) ;  /* 0x0000001000501947 */ /* 0x000fea0003800000 */
[----:B0-----:R-:W0:Y:S01]  /*f0f0*/  LDC R3, c[0x0][0x3f4] ;  /* 0x0000fd00ff037b82 */ /* 0x001e220000000800 */
[----:B------:R-:W-:Y:S01]  /*f100*/  BSSY B2, `(.L_x_3883) ;  /* 0x0000060000027945 */ /* 0x000fe20003800000 */
[-C--:B0-----:R-:W-:Y:S02]  /*f110*/  ISETP.GE.AND P0, PT, R16, R3.reuse, PT ;  /* 0x000000031000720c */ /* 0x081fe40003f06270 */
[-C--:B------:R-:W-:Y:S02]  /*f120*/  ISETP.GE.AND P1, PT, R194, R3.reuse, PT ;  /* 0x00000003c200720c */ /* 0x080fe40003f26270 */
[----:B------:R-:W-:-:S09]  /*f130*/  ISETP.GE.AND P2, PT, R193, R3, PT ;  /* 0x00000003c100720c */ /* 0x000fd20003f46270 */
[----:B------:R-:W-:Y:S05]  /*f140*/  @P0 BRA `(.L_x_3884) ;  /* 0x00000004006c0947 */ /* 0x000fea0003800000 */
[----:B------:R-:W2:Y:S01]  /*f150*/  LDL R4, [R1+0xa4] ;  /* 0x0000a40001047983 */ /* 0x000ea20000100800 */
[----:B------:R-:W-:Y:S02]  /*f160*/  HADD2.F32 R56, -RZ, R41.H0_H0 ;  /* 0x20000029ff387230 */ /* 0x000fe40000004100 */
[----:B------:R-:W-:Y:S02]  /*f170*/  HADD2.F32 R54, -RZ, R37.H0_H0 ;  /* 0x20000025ff367230 */ /* 0x000fe40000004100 */
[----:B------:R-:W-:Y:S02]  /*f180*/  HADD2.F32 R55, -RZ, R42.H0_H0 ;  /* 0x2000002aff377230 */ /* 0x000fe40000004100 */
[----:B------:R-:W-:Y:S01]  /*f190*/  HADD2.F32 R53, -RZ, R38.H0_H0 ;  /* 0x20000026ff357230 */ /* 0x000fe20000004100 */
[----:B--2---:R-:W-:Y:S02]  /*f1a0*/  LEA.HI R6, R3, R4, RZ, 0x1d ;  /* 0x0000000403067211 */ /* 0x004fe400078fe8ff */
[----:B------:R-:W-:-:S02]  /*f1b0*/  LOP3.LUT R4, R216, 0x38, R16, 0xf8, !PT ;  /* 0x00000038d8047812 */ /* 0x000fc400078ef810 */
[----:B------:R-:W-:Y:S01]  /*f1c0*/  SHF.R.S32.HI R9, RZ, 0x1f, R6 ;  /* 0x0000001fff097819 */ /* 0x000fe20000011406 */
[----:B------:R-:W-:Y:S01]  /*f1d0*/  IMAD.SHL.U32 R7, R6, 0x8, RZ ;  /* 0x0000000806077824 */ /* 0x000fe200078e00ff */
[-C--:B------:R-:W-:Y:S02]  /*f1e0*/  LOP3.LUT R5, R4, R217.reuse, RZ, 0x3c, !PT ;  /* 0x000000d904057212 */ /* 0x080fe400078e3cff */
[----:B------:R-:W-:Y:S02]  /*f1f0*/  LEA.HI R9, R9, R6, RZ, 0x3 ;  /* 0x0000000609097211 */ /* 0x000fe400078f18ff */
[----:B------:R-:W-:Y:S01]  /*f200*/  LOP3.LUT R4, R216, 0x38, R7, 0xf8, !PT ;  /* 0x00000038d8047812 */ /* 0x000fe200078ef807 */
[----:B------:R-:W-:Y:S01]  /*f210*/  IMAD.IADD R5, R218, 0x1, R5 ;  /* 0x00000001da057824 */ /* 0x000fe200078e0205 */
[----:B------:R-:W-:Y:S02]  /*f220*/  SHF.L.U32 R9, R9, 0xa, RZ ;  /* 0x0000000a09097819 */ /* 0x000fe400000006ff */
[----:B------:R-:W-:Y:S01]  /*f230*/  LOP3.LUT R8, R4, R217, RZ, 0x3c, !PT ;  /* 0x000000d904087212 */ /* 0x000fe200078e3cff */
[----:B------:R-:W-:Y:S01]  /*f240*/  IMAD R34, R5, 0x2, R18 ;  /* 0x0000000205227824 */ /* 0x000fe200078e0212 */
[----:B------:R-:W-:-:S04]  /*f250*/  LOP3.LUT R9, R9, 0x7fffe000, RZ, 0xc0, !PT ;  /* 0x7fffe00009097812 */ /* 0x000fc800078ec0ff */
[----:B------:R-:W-:Y:S01]  /*f260*/  IADD3 R9, R8, R9, R218 ;  /* 0x0000000908097210 */ /* 0x000fe20007ffe0da */
[----:B------:R-:W0:Y:S04]  /*f270*/  LDS.128 R4, [R34+0x12400] ;  /* 0x0124000022047984 */ /* 0x000e280000000c00 */
[----:B------:R-:W-:-:S05]  /*f280*/  IMAD R35, R9, 0x2, R18 ;  /* 0x0000000209237824 */ /* 0x000fca00078e0212 */
[----:B------:R-:W1:Y:S01]  /*f290*/  LDS.128 R8, [R35+0x12400] ;  /* 0x0124000023087984 */ /* 0x000e620000000c00 */
[--C-:B0-----:R-:W-:Y:S02]  /*f2a0*/  HADD2.F32 R47, -RZ, R5.reuse.H0_H0 ;  /* 0x20000005ff2f7230 */ /* 0x101fe40000004100 */
[----:B------:R-:W-:Y:S02]  /*f2b0*/  HADD2.F32 R48, -RZ, R5.H1_H1 ;  /* 0x30000005ff307230 */ /* 0x000fe40000004100 */
[--C-:B------:R-:W-:Y:S02]  /*f2c0*/  HADD2.F32 R45, -RZ, R4.reuse.H0_H0 ;  /* 0x20000004ff2d7230 */ /* 0x100fe40000004100 */
[----:B------:R-:W-:Y:S02]  /*f2d0*/  HADD2.F32 R46, -RZ, R4.H1_H1 ;  /* 0x30000004ff2e7230 */ /* 0x000fe40000004100 */
[----:B------:R-:W-:Y:S02]  /*f2e0*/  HADD2.F32 R49, -RZ, R6.H0_H0 ;  /* 0x20000006ff317230 */ /* 0x000fe40000004100 */
[----:B-1----:R-:W-:-:S02]  /*f2f0*/  HADD2.F32 R5, -RZ, R8.H0_H0 ;  /* 0x20000008ff057230 */ /* 0x002fc40000004100 */
[----:B------:R-:W-:Y:S02]  /*f300*/  HADD2.F32 R8, -RZ, R8.H1_H1 ;  /* 0x30000008ff087230 */ /* 0x000fe40000004100 */
[----:B------:R-:W-:Y:S02]  /*f310*/  HADD2.F32 R50, -RZ, R9.H0_H0 ;  /* 0x20000009ff327230 */ /* 0x000fe40000004100 */
[C---:B------:R-:W-:Y:S01]  /*f320*/  FMUL.FTZ R58, R5.reuse, R56 ;  /* 0x00000038053a7220 */ /* 0x040fe20000410000 */
[-C--:B------:R-:W-:Y:S01]  /*f330*/  FMUL.FTZ R60, R5, R54.reuse ;  /* 0x00000036053c7220 */ /* 0x080fe20000410000 */
[C---:B------:R-:W-:Y:S01]  /*f340*/  FMUL.FTZ R57, R8.reuse, R55 ;  /* 0x0000003708397220 */ /* 0x040fe20000410000 */
[----:B------:R-:W-:Y:S01]  /*f350*/  FMUL.FTZ R59, R8, R53 ;  /* 0x00000035083b7220 */ /* 0x000fe20000410000 */
[C---:B------:R-:W-:Y:S01]  /*f360*/  FFMA.FTZ R5, R45.reuse, R54, -R58 ;  /* 0x000000362d057223 */ /* 0x040fe2000001083a */
[----:B------:R-:W-:Y:S02]  /*f370*/  HADD2.F32 R54, -RZ, R41.H1_H1 ;  /* 0x30000029ff367230 */ /* 0x000fe40000004100 */
[----:B------:R-:W-:Y:S01]  /*f380*/  FFMA.FTZ R60, R45, R56, R60 ;  /* 0x000000382d3c7223 */ /* 0x000fe2000001003c */
[----:B------:R-:W-:-:S02]  /*f390*/  HADD2.F32 R45, -RZ, R37.H1_H1 ;  /* 0x30000025ff2d7230 */ /* 0x000fc40000004100 */
[----:B------:R-:W-:Y:S01]  /*f3a0*/  FFMA.FTZ R56, R46, R53, -R57 ;  /* 0x000000352e387223 */ /* 0x000fe20000010839 */
[----:B------:R-:W-:Y:S02]  /*f3b0*/  HADD2.F32 R9, -RZ, R9.H1_H1 ;  /* 0x30000009ff097230 */ /* 0x000fe40000004100 */
[----:B------:R-:W-:Y:S01]  /*f3c0*/  FMUL.FTZ R8, R50, R54 ;  /* 0x0000003632087220 */ /* 0x000fe20000410000 */
[----:B------:R-:W-:Y:S02]  /*f3d0*/  HADD2.F32 R53, -RZ, R42.H1_H1 ;  /* 0x3000002aff357230 */ /* 0x000fe40000004100 */
[----:B------:R-:W-:Y:S01]  /*f3e0*/  FFMA.FTZ R59, R46, R55, R59 ;  /* 0x000000372e3b7223 */ /* 0x000fe2000001003b */
[-C--:B------:R-:W-:Y:S01]  /*f3f0*/  FMUL.FTZ R57, R50, R45.reuse ;  /* 0x0000002d32397220 */ /* 0x080fe20000410000 */
[----:B------:R-:W-:Y:S01]  /*f400*/  FFMA.FTZ R55, R47, R45, -R8 ;  /* 0x0000002d2f377223 */ /* 0x000fe20000010808 */
[----:B------:R-:W-:Y:S02]  /*f410*/  HADD2.F32 R8, -RZ, R38.H1_H1 ;  /* 0x30000026ff087230 */ /* 0x000fe40000004100 */
[----:B------:R-:W-:Y:S01]  /*f420*/  FMUL.FTZ R45, R9, R53 ;  /* 0x00000035092d7220 */ /* 0x000fe20000410000 */
[----:B------:R-:W-:-:S02]  /*f430*/  HADD2.F32 R51, -RZ, R10.H0_H0 ;  /* 0x2000000aff337230 */ /* 0x000fc40000004100 */
[----:B------:R-:W-:Y:S01]  /*f440*/  FFMA.FTZ R57, R47, R54, R57 ;  /* 0x000000362f397223 */ /* 0x000fe20000010039 */
[----:B------:R-:W-:Y:S02]  /*f450*/  HADD2.F32 R50, -RZ, R43.H0_H0 ;  /* 0x2000002bff327230 */ /* 0x000fe40000004100 */
[-C--:B------:R-:W-:Y:S01]  /*f460*/  FFMA.FTZ R54, R48, R8.reuse, -R45 ;  /* 0x0000000830367223 */ /* 0x080fe2000001082d */
[----:B------:R-:W-:Y:S02]  /*f470*/  HADD2.F32 R46, -RZ, R39.H0_H0 ;  /* 0x20000027ff2e7230 */ /* 0x000fe40000004100 */
[----:B------:R-:W-:Y:S01]  /*f480*/  FMUL.FTZ R47, R9, R8 ;  /* 0x00000008092f7220 */ /* 0x000fe20000410000 */
[----:B------:R-:W-:Y:S02]  /*f490*/  HADD2.F32 R10, -RZ, R10.H1_H1 ;  /* 0x3000000aff0a7230 */ /* 0x000fe40000004100 */
[----:B------:R-:W-:Y:S01]  /*f4a0*/  FMUL.FTZ R8, R51, R50 ;  /* 0x0000003233087220 */ /* 0x000fe20000410000 */
[----:B------:R-:W-:-:S02]  /*f4b0*/  HADD2.F32 R45, -RZ, R44.H0_H0 ;  /* 0x2000002cff2d7230 */ /* 0x000fc40000004100 */
[-C--:B------:R-:W-:Y:S01]  /*f4c0*/  FMUL.FTZ R51, R51, R46.reuse ;  /* 0x0000002e33337220 */ /* 0x080fe20000410000 */
[----:B------:R-:W-:Y:S02]  /*f4d0*/  HADD2.F32 R6, -RZ, R6.H1_H1 ;  /* 0x30000006ff067230 */ /* 0x000fe40000004100 */
[----:B------:R-:W-:Y:S01]  /*f4e0*/  FFMA.FTZ R48, R48, R53, R47 ;  /* 0x0000003530307223 */ /* 0x000fe2000001002f */
[----:B------:R-:W-:Y:S02]  /*f4f0*/  HADD2.F32 R9, -RZ, R40.H0_H0 ;  /* 0x20000028ff097230 */ /* 0x000fe40000004100 */
[----:B------:R-:W-:Y:S01]  /*f500*/  FMUL.FTZ R47, R10, R45 ;  /* 0x0000002d0a2f7220 */ /* 0x000fe20000410000 */
[C---:B------:R-:W-:Y:S01]  /*f510*/  FFMA.FTZ R46, R49.reuse, R46, -R8 ;  /* 0x0000002e312e7223 */ /* 0x040fe20000010808 */
[----:B------:R-:W-:Y:S01]  /*f520*/  FFMA.FTZ R51, R49, R50, R51 ;  /* 0x0000003231337223 */ /* 0x000fe20000010033 */
[----:B------:R-:W-:Y:S02]  /*f530*/  HADD2.F32 R52, -RZ, R11.H0_H0 ;  /* 0x2000000bff347230 */ /* 0x000fe40000004100 */
[-C--:B------:R-:W-:Y:S01]  /*f540*/  FFMA.FTZ R49, R6, R9.reuse, -R47 ;  /* 0x0000000906317223 */ /* 0x080fe2000001082f */
[----:B------:R-:W-:Y:S01]  /*f550*/  FMUL.FTZ R53, R10, R9 ;  /* 0x000000090a357220 */ /* 0x000fe20000410000 */
[----:B------:R-:W-:-:S02]  /*f560*/  HADD2.F32 R47, -RZ, R43.H1_H1 ;  /* 0x3000002bff2f7230 */ /* 0x000fc40000004100 */
[----:B------:R-:W-:Y:S02]  /*f570*/  HADD2.F32 R9, -RZ, R39.H1_H1 ;  /* 0x30000027ff097230 */ /* 0x000fe40000004100 */
[----:B------:R-:W-:Y:S01]  /*f580*/  FFMA.FTZ R50, R6, R45, R53 ;  /* 0x0000002d06327223 */ /* 0x000fe20000010035 */
[----:B------:R-:W-:Y:S02]  /*f590*/  HADD2.F32 R11, -RZ, R11.H1_H1 ;  /* 0x3000000bff0b7230 */ /* 0x000fe40000004100 */
[C---:B------:R-:W-:Y:S01]  /*f5a0*/  FMUL.FTZ R45, R52.reuse, R47 ;  /* 0x0000002f342d7220 */ /* 0x040fe20000410000 */
[----:B------:R-:W-:Y:S02]  /*f5b0*/  HADD2.F32 R10, -RZ, R44.H1_H1 ;  /* 0x3000002cff0a7230 */ /* 0x000fe40000004100 */
[----:B------:R-:W-:Y:S01]  /*f5c0*/  FMUL.FTZ R52, R52, R9 ;  /* 0x0000000934347220 */ /* 0x000fe20000410000 */
[----:B------:R-:W-:Y:S02]  /*f5d0*/  HADD2.F32 R8, -RZ, R40.H1_H1 ;  /* 0x30000028ff087230 */ /* 0x000fe40000004100 */
[----:B------:R-:W-:-:S02]  /*f5e0*/  HADD2.F32 R4, -RZ, R7.H0_H0 ;  /* 0x20000007ff047230 */ /* 0x000fc40000004100 */
[C---:B------:R-:W-:Y:S01]  /*f5f0*/  FMUL.FTZ R6, R11.reuse, R10 ;  /* 0x0000000a0b067220 */ /* 0x040fe20000410000 */
[----:B------:R-:W-:Y:S02]  /*f600*/  HADD2.F32 R7, -RZ, R7.H1_H1 ;  /* 0x30000007ff077230 */ /* 0x000fe40000004100 */
[-C--:B------:R-:W-:Y:S01]  /*f610*/  FMUL.FTZ R53, R11, R8.reuse ;  /* 0x000000080b357220 */ /* 0x080fe20000410000 */
[C---:B------:R-:W-:Y:S01]  /*f620*/  FFMA.FTZ R11, R4.reuse, R47, R52 ;  /* 0x0000002f040b7223 */ /* 0x040fe20000010034 */
[----:B------:R-:W-:Y:S01]  /*f630*/  FFMA.FTZ R45, R4, R9, -R45 ;  /* 0x00000009042d7223 */ /* 0x000fe2000001082d */
        /* <DEDUP_REMOVED lines=8> */
[----:B------:R0:W-:Y:S01]  /*f6c0*/  STS.128 [R34+0x12400], R4 ;  /* 0x0124000422007388 */ /* 0x0001e20000000c00 */
[----:B------:R-:W-:Y:S02]  /*f6d0*/  F2FP.F16.F32.PACK_AB R10, R50, R51 ;  /* 0x00000033320a723e */ /* 0x000fe400000000ff */
[----:B------:R-:W-:-:S05]  /*f6e0*/  F2FP.F16.F32.PACK_AB R11, R58, R11 ;  /* 0x0000000b3a0b723e */ /* 0x000fca00000000ff */
[----:B------:R0:W-:Y:S02]  /*f6f0*/  STS.128 [R35+0x12400], R8 ;  /* 0x0124000823007388 */ /* 0x0001e40000000c00 */
.L_x_3884:
[----:B------:R-:W-:Y:S05]  /*f700*/  BSYNC B2 ;  /* 0x0000000000027941 */ /* 0x000fea0003800000 */
.L_x_3883:
[----:B------:R-:W-:Y:S04]  /*f710*/  BSSY B2, `(.L_x_3885) ;  /* 0x0000059000027945 */ /* 0x000fe80003800000 */
[----:B------:R-:W-:Y:S05]  /*f720*/  @P1 BRA `(.L_x_3886) ;  /* 0x00000004005c1947 */ /* 0x000fea0003800000 */
[----:B------:R-:W2:Y:S01]  /*f730*/  LDL R61, [R1+0x114] ;  /* 0x00011400013d7983 */ /* 0x000ea20000100800 */
[----:B0-----:R-:W-:Y:S01]  /*f740*/  LEA.HI R4, R3, R198, RZ, 0x1d ;  /* 0x000000c603047211 */ /* 0x001fe200078fe8ff */
[----:B------:R-:W-:Y:S02]  /*f750*/  HADD2.F32 R54, -RZ, R30.H0_H0 ;  /* 0x2000001eff367230 */ /* 0x000fe40000004100 */
[----:B------:R-:W-:Y:S01]  /*f760*/  HADD2.F32 R52, -RZ, R26.H0_H0 ;  /* 0x2000001aff347230 */ /* 0x000fe20000004100 */
[----:B------:R-:W-:Y:S01]  /*f770*/  SHF.R.S32.HI R7, RZ, 0x1f, R4 ;  /* 0x0000001fff077819 */ /* 0x000fe20000011404 */
[----:B------:R-:W-:Y:S01]  /*f780*/  HADD2.F32 R53, -RZ, R31.H0_H0 ;  /* 0x2000001fff357230 */ /* 0x000fe20000004100 */
[----:B------:R-:W-:Y:S01]  /*f790*/  SHF.L.U32 R5, R4, 0x3, RZ ;  /* 0x0000000304057819 */ /* 0x000fe200000006ff */
[----:B------:R-:W-:Y:S01]  /*f7a0*/  HADD2.F32 R55, -RZ, R30.H1_H1 ;  /* 0x3000001eff377230 */ /* 0x000fe20000004100 */
[----:B------:R-:W-:Y:S02]  /*f7b0*/  LEA.HI R7, R7, R4, RZ, 0x3 ;  /* 0x0000000407077211 */ /* 0x000fe400078f18ff */
[----:B------:R-:W-:-:S03]  /*f7c0*/  LOP3.LUT R4, R216, 0x38, R5, 0xf8, !PT ;  /* 0x00000038d8047812 */ /* 0x000fc600078ef805 */
[----:B------:R-:W-:Y:S01]  /*f7d0*/  IMAD.SHL.U32 R7, R7, 0x400, RZ ;  /* 0x0000040007077824 */ /* 0x000fe200078e00ff */
[----:B------:R-:W-:-:S04]  /*f7e0*/  LOP3.LUT R8, R4, R217, RZ, 0x3c, !PT ;  /* 0x000000d904087212 */ /* 0x000fc800078e3cff */
[----:B------:R-:W-:-:S04]  /*f7f0*/  LOP3.LUT R9, R7, 0x7fffe000, RZ, 0xc0, !PT ;  /* 0x7fffe00007097812 */ /* 0x000fc800078ec0ff */
[----:B------:R-:W-:-:S05]  /*f800*/  IADD3 R9, R8, R9, R218 ;  /* 0x0000000908097210 */ /* 0x000fca0007ffe0da */
[----:B------:R-:W-:-:S05]  /*f810*/  IMAD R34, R9, 0x2, R18 ;  /* 0x0000000209227824 */ /* 0x000fca00078e0212 */
[----:B------:R-:W0:Y:S02]  /*f820*/  LDS.128 R8, [R34+0x12400] ;  /* 0x0124000022087984 */ /* 0x000e240000000c00 */
[--C-:B0-----:R-:W-:Y:S02]  /*f830*/  HADD2.F32 R49, -RZ, R9.reuse.H0_H0 ;  /* 0x20000009ff317230 */ /* 0x101fe40000004100 */
[----:B------:R-:W-:Y:S02]  /*f840*/  HADD2.F32 R9, -RZ, R9.H1_H1 ;  /* 0x30000009ff097230 */ /* 0x000fe40000004100 */
[--C-:B------:R-:W-:Y:S02]  /*f850*/  HADD2.F32 R50, -RZ, R10.reuse.H0_H0 ;  /* 0x2000000aff327230 */ /* 0x100fe40000004100 */
[----:B------:R-:W-:Y:S01]  /*f860*/  FMUL.FTZ R57, R49, R55 ;  /* 0x0000003731397220 */ /* 0x000fe20000410000 */
[----:B------:R-:W-:Y:S02]  /*f870*/  HADD2.F32 R10, -RZ, R10.H1_H1 ;  /* 0x3000000aff0a7230 */ /* 0x000fe40000004100 */
[----:B------:R-:W-:-:S02]  /*f880*/  HADD2.F32 R51, -RZ, R11.H0_H0 ;  /* 0x2000000bff337230 */ /* 0x000fc40000004100 */
[----:B------:R-:W-:Y:S01]  /*f890*/  HADD2.F32 R11, -RZ, R11.H1_H1 ;  /* 0x3000000bff0b7230 */ /* 0x000fe20000004100 */
[----:B--2---:R-:W0:Y:S02]  /*f8a0*/  LDS.128 R4, [R61] ;  /* 0x000000003d047984 */ /* 0x004e240000000c00 */
[--C-:B0-----:R-:W-:Y:S02]  /*f8b0*/  HADD2.F32 R46, -RZ, R5.reuse.H0_H0 ;  /* 0x20000005ff2e7230 */ /* 0x101fe40000004100 */
[----:B------:R-:W-:Y:S02]  /*f8c0*/  HADD2.F32 R47, -RZ, R5.H1_H1 ;  /* 0x30000005ff2f7230 */ /* 0x000fe40000004100 */
[----:B------:R-:W-:Y:S02]  /*f8d0*/  HADD2.F32 R5, -RZ, R8.H0_H0 ;  /* 0x20000008ff057230 */ /* 0x000fe40000004100 */
[----:B------:R-:W-:Y:S02]  /*f8e0*/  HADD2.F32 R35, -RZ, R4.H0_H0 ;  /* 0x20000004ff237230 */ /* 0x000fe40000004100 */
[----:B------:R-:W-:-:S02]  /*f8f0*/  HADD2.F32 R8, -RZ, R8.H1_H1 ;  /* 0x30000008ff087230 */ /* 0x000fc40000004100 */
[C---:B------:R-:W-:Y:S01]  /*f900*/  FMUL.FTZ R56, R5.reuse, R54 ;  /* 0x0000003605387220 */ /* 0x040fe20000410000 */
[-C--:B------:R-:W-:Y:S01]  /*f910*/  FMUL.FTZ R58, R5, R52.reuse ;  /* 0x00000034053a7220 */ /* 0x080fe20000410000 */
[----:B------:R-:W-:Y:S02]  /*f920*/  HADD2.F32 R45, -RZ, R4.H1_H1 ;  /* 0x30000004ff2d7230 */ /* 0x000fe40000004100 */
[C---:B------:R-:W-:Y:S01]  /*f930*/  FFMA.FTZ R5, R35.reuse, R52, -R56 ;  /* 0x0000003423057223 */ /* 0x040fe20000010838 */
[----:B------:R-:W-:Y:S02]  /*f940*/  HADD2.F32 R52, -RZ, R27.H0_H0 ;  /* 0x2000001bff347230 */ /* 0x000fe40000004100 */
[C---:B------:R-:W-:Y:S01]  /*f950*/  FMUL.FTZ R56, R8.reuse, R53 ;  /* 0x0000003508387220 */ /* 0x040fe20000410000 */
[----:B------:R-:W-:Y:S01]  /*f960*/  FFMA.FTZ R58, R35, R54, R58 ;  /* 0x00000036233a7223 */ /* 0x000fe2000001003a */
[----:B------:R-:W-:Y:S02]  /*f970*/  HADD2.F32 R35, -RZ, R26.H1_H1 ;  /* 0x3000001aff237230 */ /* 0x000fe40000004100 */
[-C--:B------:R-:W-:Y:S01]  /*f980*/  FMUL.FTZ R8, R8, R52.reuse ;  /* 0x0000003408087220 */ /* 0x080fe20000410000 */
[----:B------:R-:W-:Y:S01]  /*f990*/  FFMA.FTZ R56, R45, R52, -R56 ;  /* 0x000000342d387223 */ /* 0x000fe20000010838 */
[----:B------:R-:W-:-:S02]  /*f9a0*/  HADD2.F32 R52, -RZ, R31.H1_H1 ;  /* 0x3000001fff347230 */ /* 0x000fc40000004100 */
[----:B------:R-:W-:Y:S01]  /*f9b0*/  FMUL.FTZ R54, R49, R35 ;  /* 0x0000002331367220 */ /* 0x000fe20000410000 */
[----:B------:R-:W-:Y:S01]  /*f9c0*/  FFMA.FTZ R53, R45, R53, R8 ;  /* 0x000000352d357223 */ /* 0x000fe20000010008 */
[C---:B------:R-:W-:Y:S01]  /*f9d0*/  FFMA.FTZ R57, R46.reuse, R35, -R57 ;  /* 0x000000232e397223 */ /* 0x040fe20000010839 */
[----:B------:R-:W-:Y:S02]  /*f9e0*/  HADD2.F32 R8, -RZ, R27.H1_H1 ;  /* 0x3000001bff087230 */ /* 0x000fe40000004100 */
[----:B------:R-:W-:Y:S01]  /*f9f0*/  FFMA.FTZ R54, R46, R55, R54 ;  /* 0x000000372e367223 */ /* 0x000fe20000010036 */
[----:B------:R-:W-:Y:S02]  /*fa00*/  HADD2.F32 R45, -RZ, R32.H0_H0 ;  /* 0x20000020ff2d7230 */ /* 0x000fe40000004100 */
[C---:B------:R-:W-:Y:S01]  /*fa10*/  FMUL.FTZ R46, R9.reuse, R52 ;  /* 0x00000034092e7220 */ /* 0x040fe20000410000 */
[----:B------:R-:W-:Y:S02]  /*fa20*/  HADD2.F32 R35, -RZ, R28.H0_H0 ;  /* 0x2000001cff237230 */ /* 0x000fe40000004100 */
[----:B------:R-:W-:Y:S01]  /*fa30*/  FMUL.FTZ R62, R9, R8 ;  /* 0x00000008093e7220 */ /* 0x000fe20000410000 */
[----:B------:R-:W-:-:S02]  /*fa40*/  HADD2.F32 R49, -RZ, R33.H0_H0 ;  /* 0x20000021ff317230 */ /* 0x000fc40000004100 */
[C---:B------:R-:W-:Y:S01]  /*fa50*/  FMUL.FTZ R55, R50.reuse, R45 ;  /* 0x0000002d32377220 */ /* 0x040fe20000410000 */
[--C-:B------:R-:W-:Y:S02]  /*fa60*/  HADD2.F32 R48, -RZ, R6.reuse.H0_H0 ;  /* 0x20000006ff307230 */ /* 0x100fe40000004100 */
[----:B------:R-:W-:Y:S01]  /*fa70*/  FMUL.FTZ R50, R50, R35 ;  /* 0x0000002332327220 */ /* 0x000fe20000410000 */
[----:B------:R-:W-:Y:S02]  /*fa80*/  HADD2.F32 R6, -RZ, R6.H1_H1 ;  /* 0x30000006ff067230 */ /* 0x000fe40000004100 */
[----:B------:R-:W-:Y:S01]  /*fa90*/  FMUL.FTZ R59, R10, R49 ;  /* 0x000000310a3b7220 */ /* 0x000fe20000410000 */
[----:B------:R-:W-:Y:S02]  /*faa0*/  HADD2.F32 R9, -RZ, R29.H0_H0 ;  /* 0x2000001dff097230 */ /* 0x000fe40000004100 */
[C---:B------:R-:W-:Y:S01]  /*fab0*/  FFMA.FTZ R55, R48.reuse, R35, -R55 ;  /* 0x0000002330377223 */ /* 0x040fe20000010837 */
[----:B------:R-:W-:Y:S01]  /*fac0*/  FFMA.FTZ R50, R48, R45, R50 ;  /* 0x0000002d30327223 */ /* 0x000fe20000010032 */
[----:B------:R-:W-:Y:S01]  /*fad0*/  FFMA.FTZ R60, R47, R8, -R46 ;  /* 0x000000082f3c7223 */ /* 0x000fe2000001082e */
[----:B------:R-:W-:-:S02]  /*fae0*/  HADD2.F32 R46, -RZ, R33.H1_H1 ;  /* 0x30000021ff2e7230 */ /* 0x000fc40000004100 */
[-C--:B------:R-:W-:Y:S01]  /*faf0*/  FMUL.FTZ R35, R10, R9.reuse ;  /* 0x000000090a237220 */ /* 0x080fe20000410000 */
[C---:B------:R-:W-:Y:S01]  /*fb00*/  FFMA.FTZ R48, R6.reuse, R9, -R59 ;  /* 0x0000000906307223 */ /* 0x040fe2000001083b */
[----:B------:R-:W-:Y:S02]  /*fb10*/  HADD2.F32 R9, -RZ, R32.H1_H1 ;  /* 0x30000020ff097230 */ /* 0x000fe40000004100 */
[----:B------:R-:W-:Y:S01]  /*fb20*/  FFMA.FTZ R47, R47, R52, R62 ;  /* 0x000000342f2f7223 */ /* 0x000fe2000001003e */
[----:B------:R-:W-:Y:S02]  /*fb30*/  HADD2.F32 R8, -RZ, R28.H1_H1 ;  /* 0x3000001cff087230 */ /* 0x000fe40000004100 */
[----:B------:R-:W-:Y:S01]  /*fb40*/  FFMA.FTZ R35, R6, R49, R35 ;  /* 0x0000003106237223 */ /* 0x000fe20000010023 */
[----:B------:R-:W-:Y:S02]  /*fb50*/  HADD2.F32 R10, -RZ, R29.H1_H1 ;  /* 0x3000001dff0a7230 */ /* 0x000fe40000004100 */
[----:B------:R-:W-:Y:S01]  /*fb60*/  FMUL.FTZ R45, R51, R9 ;  /* 0x00000009332d7220 */ /* 0x000fe20000410000 */
[----:B------:R-:W-:-:S02]  /*fb70*/  HADD2.F32 R4, -RZ, R7.H0_H0 ;  /* 0x20000007ff047230 */ /* 0x000fc40000004100 */
[----:B------:R-:W-:Y:S01]  /*fb80*/  FMUL.FTZ R52, R11, R46 ;  /* 0x0000002e0b347220 */ /* 0x000fe20000410000 */
[----:B------:R-:W-:Y:S02]  /*fb90*/  HADD2.F32 R7, -RZ, R7.H1_H1 ;  /* 0x30000007ff077230 */ /* 0x000fe40000004100 */
[----:B------:R-:W-:Y:S01]  /*fba0*/  FMUL.FTZ R6, R51, R8 ;  /* 0x0000000833067220 */ /* 0x000fe20000410000 */
[----:B------:R-:W-:Y:S01]  /*fbb0*/  FMUL.FTZ R49, R11, R10 ;  /* 0x0000000a0b317220 */ /* 0x000fe20000410000 */
[C---:B------:R-:W-:Y:S01]  /*fbc0*/  FFMA.FTZ R45, R4.reuse, R8, -R45 ;  /* 0x00000008042d7223 */ /* 0x040fe2000001082d */
[----:B------:R-:W-:Y:S01]  /*fbd0*/  F2FP.F16.F32.PACK_AB R8, R53, R58 ;  /* 0x0000003a3508723e */ /* 0x000fe200000000ff */
        /* <DEDUP_REMOVED lines=12> */
.L_x_3886:
[----:B------:R-:W-:Y:S05]  /*fca0*/  BSYNC B2 ;  /* 0x0000000000027941 */ /* 0x000fea0003800000 */
.L_x_3885:
[----:B------:R-:W-:Y:S05]  /*fcb0*/  @P2 BRA `(.L_x_3882) ;  /* 0x00000004005c2947 */ /* 0x000fea0003800000 */
[----:B------:R-:W2:Y:S01]  /*fcc0*/  LDL R59, [R1+0x10c] ;  /* 0x00010c00013b7983 */ /* 0x000ea20000100800 */
[----:B------:R-:W-:Y:S01]  /*fcd0*/  LEA.HI R3, R3, R199, RZ, 0x1d ;  /* 0x000000c703037211 */ /* 0x000fe200078fe8ff */
[----:B------:R-:W-:Y:S02]  /*fce0*/  HADD2.F32 R51, -RZ, R12.H0_H0 ;  /* 0x2000000cff337230 */ /* 0x000fe40000004100 */
[----:B------:R-:W-:Y:S01]  /*fcf0*/  HADD2.F32 R52, -RZ, R20.H0_H0 ;  /* 0x20000014ff347230 */ /* 0x000fe20000004100 */
[----:B01----:R-:W-:Y:S01]  /*fd00*/  SHF.R.S32.HI R4, RZ, 0x1f, R3 ;  /* 0x0000001fff047819 */ /* 0x003fe20000011403 */
[----:B------:R-:W-:Y:S01]  /*fd10*/  HADD2.F32 R53, -RZ, R21.H0_H0 ;  /* 0x20000015ff357230 */ /* 0x000fe20000004100 */
[----:B------:R-:W-:Y:S02]  /*fd20*/  SHF.L.U32 R5, R3, 0x3, RZ ;  /* 0x0000000303057819 */ /* 0x000fe400000006ff */
        /* <DEDUP_REMOVED lines=10> */
[----:B------:R-:W-:Y:S02]  /*fdd0*/  HADD2.F32 R48, -RZ, R9.H0_H0 ;  /* 0x20000009ff307230 */ /* 0x000fe40000004100 */
[C---:B------:R-:W-:Y:S01]  /*fde0*/  FMUL.FTZ R55, R47.reuse, R52 ;  /* 0x000000342f377220 */ /* 0x040fe20000410000 */
[----:B------:R-:W-:Y:S01]  /*fdf0*/  FMUL.FTZ R57, R47, R51 ;  /* 0x000000332f397220 */ /* 0x000fe20000410000 */
[----:B------:R-:W-:-:S02]  /*fe00*/  HADD2.F32 R47, -RZ, R13.H0_H0 ;  /* 0x2000000dff2f7230 */ /* 0x000fc40000004100 */
[C---:B------:R-:W-:Y:S01]  /*fe10*/  FMUL.FTZ R54, R8.reuse, R53 ;  /* 0x0000003508367220 */ /* 0x040fe20000410000 */
[----:B------:R-:W-:Y:S02]  /*fe20*/  HADD2.F32 R9, -RZ, R9.H1_H1 ;  /* 0x30000009ff097230 */ /* 0x000fe40000004100 */
[--C-:B------:R-:W-:Y:S02]  /*fe30*/  HADD2.F32 R49, -RZ, R10.reuse.H0_H0 ;  /* 0x2000000aff317230 */ /* 0x100fe40000004100 */
[----:B------:R-:W-:Y:S01]  /*fe40*/  FMUL.FTZ R8, R8, R47 ;  /* 0x0000002f08087220 */ /* 0x000fe20000410000 */
[----:B------:R-:W-:Y:S02]  /*fe50*/  HADD2.F32 R10, -RZ, R10.H1_H1 ;  /* 0x3000000aff0a7230 */ /* 0x000fe40000004100 */
[--C-:B------:R-:W-:Y:S02]  /*fe60*/  HADD2.F32 R50, -RZ, R11.reuse.H0_H0 ;  /* 0x2000000bff327230 */ /* 0x100fe40000004100 */
[----:B------:R-:W-:Y:S01]  /*fe70*/  HADD2.F32 R11, -RZ, R11.H1_H1 ;  /* 0x3000000bff0b7230 */ /* 0x000fe20000004100 */
[----:B--2---:R-:W0:Y:S02]  /*fe80*/  LDS.128 R4, [R59] ;  /* 0x000000003b047984 */ /* 0x004e240000000c00 */
[----:B0-----:R-:W-:-:S02]  /*fe90*/  HADD2.F32 R34, -RZ, R4.H0_H0 ;  /* 0x20000004ff227230 */ /* 0x001fc40000004100 */
[----:B------:R-:W-:Y:S02]  /*fea0*/  HADD2.F32 R35, -RZ, R4.H1_H1 ;  /* 0x30000004ff237230 */ /* 0x000fe40000004100 */
[----:B------:R-:W-:Y:S02]  /*feb0*/  HADD2.F32 R45, -RZ, R5.H0_H0 ;  /* 0x20000005ff2d7230 */ /* 0x000fe40000004100 */
[C---:B------:R-:W-:Y:S01]  /*fec0*/  FFMA.FTZ R55, R34.reuse, R51, -R55 ;  /* 0x0000003322377223 */ /* 0x040fe20000010837 */
[----:B------:R-:W-:Y:S01]  /*fed0*/  FFMA.FTZ R57, R34, R52, R57 ;  /* 0x0000003422397223 */ /* 0x000fe20000010039 */
[----:B------:R-:W-:Y:S02]  /*fee0*/  HADD2.F32 R51, -RZ, R20.H1_H1 ;  /* 0x30000014ff337230 */ /* 0x000fe40000004100 */
[----:B------:R-:W-:Y:S01]  /*fef0*/  FFMA.FTZ R54, R35, R47, -R54 ;  /* 0x0000002f23367223 */ /* 0x000fe20000010836 */
[----:B------:R-:W-:Y:S02]  /*ff00*/  HADD2.F32 R34, -RZ, R12.H1_H1 ;  /* 0x3000000cff227230 */ /* 0x000fe40000004100 */
[----:B------:R-:W-:-:S02]  /*ff10*/  HADD2.F32 R52, -RZ, R21.H1_H1 ;  /* 0x30000015ff347230 */ /* 0x000fc40000004100 */
[C---:B------:R-:W-:Y:S01]  /*ff20*/  FMUL.FTZ R56, R48.reuse, R51 ;  /* 0x0000003330387220 */ /* 0x040fe20000410000 */
[----:B------:R-:W-:Y:S02]  /*ff30*/  HADD2.F32 R5, -RZ, R5.H1_H1 ;  /* 0x30000005ff057230 */ /* 0x000fe40000004100 */
[-C--:B------:R-:W-:Y:S01]  /*ff40*/  FMUL.FTZ R58, R48, R34.reuse ;  /* 0x00000022303a7220 */ /* 0x080fe20000410000 */
[----:B------:R-:W-:Y:S01]  /*ff50*/  FFMA.FTZ R48, R35, R53, R8 ;  /* 0x0000003523307223 */ /* 0x000fe20000010008 */
[----:B------:R-:W-:Y:S02]  /*ff60*/  HADD2.F32 R8, -RZ, R13.H1_H1 ;  /* 0x3000000dff087230 */ /* 0x000fe40000004100 */
[----:B------:R-:W-:Y:S01]  /*ff70*/  FFMA.FTZ R56, R45, R34, -R56 ;  /* 0x000000222d387223 */ /* 0x000fe20000010838 */
[----:B------:R-:W-:Y:S01]  /*ff80*/  FMUL.FTZ R60, R9, R52 ;  /* 0x00000034093c7220 */ /* 0x000fe20000410000 */
[----:B------:R-:W-:Y:S02]  /*ff90*/  HADD2.F32 R34, -RZ, R14.H0_H0 ;  /* 0x2000000eff227230 */ /* 0x000fe40000004100 */
[----:B------:R-:W-:Y:S01]  /*ffa0*/  FFMA.FTZ R58, R45, R51, R58 ;  /* 0x000000332d3a7223 */ /* 0x000fe2000001003a */
[----:B------:R-:W-:-:S02]  /*ffb0*/  HADD2.F32 R35, -RZ, R24.H0_H0 ;  /* 0x20000018ff237230 */ /* 0x000fc40000004100 */
[-C--:B------:R-:W-:Y:S01]  /*ffc0*/  FMUL.FTZ R62, R9, R8.reuse ;  /* 0x00000008093e7220 */ /* 0x080fe20000410000 */
[----:B------:R-:W-:Y:S02]  /*ffd0*/  HADD2.F32 R45, -RZ, R25.H0_H0 ;  /* 0x20000019ff2d7230 */ /* 0x000fe40000004100 */
[----:B------:R-:W-:Y:S01]  /*ffe0*/  FFMA.FTZ R47, R5, R8, -R60 ;  /* 0x00000008052f7223 */ /* 0x000fe2000001083c */
[--C-:B------:R-:W-:Y:S02]  /*fff0*/  HADD2.F32 R46, -RZ, R6.reuse.H0_H0 ;  /* 0x20000006ff2e7230 */ /* 0x100fe40000004100 */
[C---:B------:R-:W-:Y:S01]  /*10000*/  FMUL.FTZ R51, R49.reuse, R35 ;  /* 0x0000002331337220 */ /* 0x040fe20000410000 */
[----:B------:R-:W-:Y:S01]  /*10010*/  FMUL.FTZ R8, R49, R34 ;  /* 0x0000002231087220 */ /* 0x000fe20000410000 */
[----:B------:R-:W-:Y:S02]  /*10020*/  HADD2.F32 R6, -RZ, R6.H1_H1 ;  /* 0x30000006ff067230 */ /* 0x000fe40000004100 */
[----:B------:R-:W-:Y:S01]  /*10030*/  FFMA.FTZ R49, R5, R52, R62 ;  /* 0x0000003405317223 */ /* 0x000fe2000001003e */
[----:B------:R-:W-:-:S02]  /*10040*/  HADD2.F32 R9, -RZ, R15.H0_H0 ;  /* 0x2000000fff097230 */ /* 0x000fc40000004100 */
[----:B------:R-:W-:Y:S01]  /*10050*/  FMUL.FTZ R5, R10, R45 ;  /* 0x0000002d0a057220 */ /* 0x000fe20000410000 */
[C---:B------:R-:W-:Y:S01]  /*10060*/  FFMA.FTZ R51, R46.reuse, R34, -R51 ;  /* 0x000000222e337223 */ /* 0x040fe20000010833 */
[----:B------:R-:W-:Y:S01]  /*10070*/  FFMA.FTZ R35, R46, R35, R8 ;  /* 0x000000232e237223 */ /* 0x000fe20000010008 */
[----:B------:R-:W-:Y:S02]  /*10080*/  HADD2.F32 R8, -RZ, R15.H1_H1 ;  /* 0x3000000fff087230 */ /* 0x000fe40000004100 */
[-C--:B------:R-:W-:Y:S01]  /*10090*/  FMUL.FTZ R53, R10, R9.reuse ;  /* 0x000000090a357220 */ /* 0x080fe20000410000 */
[C---:B------:R-:W-:Y:S01]  /*100a0*/  FFMA.FTZ R34, R6.reuse, R9, -R5 ;  /* 0x0000000906227223 */ /* 0x040fe20000010805 */
[----:B------:R-:W-:Y:S02]  /*100b0*/  HADD2.F32 R9, -RZ, R24.H1_H1 ;  /* 0x30000018ff097230 */ /* 0x000fe40000004100 */
[----:B------:R-:W-:Y:S02]  /*100c0*/  HADD2.F32 R5, -RZ, R14.H1_H1 ;  /* 0x3000000eff057230 */ /* 0x000fe40000004100 */
[----:B------:R-:W-:Y:S01]  /*100d0*/  FFMA.FTZ R46, R6, R45, R53 ;  /* 0x0000002d062e7223 */ /* 0x000fe20000010035 */
[----:B------:R-:W-:-:S02]  /*100e0*/  HADD2.F32 R10, -RZ, R25.H1_H1 ;  /* 0x30000019ff0a7230 */ /* 0x000fc40000004100 */
[C---:B------:R-:W-:Y:S01]  /*100f0*/  FMUL.FTZ R45, R50.reuse, R9 ;  /* 0x00000009322d7220 */ /* 0x040fe20000410000 */
[--C-:B------:R-:W-:Y:S02]  /*10100*/  HADD2.F32 R4, -RZ, R7.reuse.H0_H0 ;  /* 0x20000007ff047230 */ /* 0x100fe40000004100 */
[----:B------:R-:W-:Y:S01]  /*10110*/  FMUL.FTZ R50, R50, R5 ;  /* 0x0000000532327220 */ /* 0x000fe20000410000 */
[----:B------:R-:W-:Y:S02]  /*10120*/  HADD2.F32 R7, -RZ, R7.H1_H1 ;  /* 0x30000007ff077230 */ /* 0x000fe40000004100 */
[C---:B------:R-:W-:Y:S01]  /*10130*/  FMUL.FTZ R6, R11.reuse, R10 ;  /* 0x0000000a0b067220 */ /* 0x040fe20000410000 */
[-C--:B------:R-:W-:Y:S01]  /*10140*/  FMUL.FTZ R53, R11, R8.reuse ;  /* 0x000000080b357220 */ /* 0x080fe20000410000 */
[C---:B------:R-:W-:Y:S01]  /*10150*/  FFMA.FTZ R11, R4.reuse, R9, R50 ;  /* 0x00000009040b7223 */ /* 0x040fe20000010032 */
[----:B------:R-:W-:Y:S01]  /*10160*/  FFMA.FTZ R45, R4, R5, -R45 ;  /* 0x00000005042d7223 */ /* 0x000fe2000001082d */
        /* <DEDUP_REMOVED lines=12> */
.L_x_3882:
[----:B------:R-:W-:Y:S05]  /*10230*/  BSYNC B1 ;  /* 0x0000000000017941 */ /* 0x000fea0003800000 */
.L_x_3881:
[----:B0-2---:R-:W-:-:S04]  /*10240*/  IADD3 R3, R203, 0x40, RZ ;  /* 0x00000040cb037810 */ /* 0x005fc80007ffe0ff */
[----:B------:R-:W-:-:S13]  /*10250*/  ISETP.GE.AND P0, PT, R3, R0, PT ;  /* 0x000000000300720c */ /* 0x000fda0003f06270 */
[----:B------:R-:W-:Y:S05]  /*10260*/  @P0 BRA `(.L_x_3865) ;  /* 0x0000001000880947 */ /* 0x000fea0003800000 */
[----:B------:R-:W0:Y:S01]  /*10270*/  LDC R3, c[0x0][0x3f4] ;  /* 0x0000fd00ff037b82 */ /* 0x000e220000000800 */
[----:B------:R-:W-:Y:S01]  /*10280*/  BSSY B1, `(.L_x_3887) ;  /* 0x000005e000017945 */ /* 0x000fe20003800000 */
[----:B------:R-:W-:Y:S02]  /*10290*/  SHF.R.U32.HI R57, RZ, 0x3, R205 ;  /* 0x00000003ff397819 */ /* 0x000fe400000116cd */
[-C--:B0-----:R-:W-:Y:S02]  /*102a0*/  ISETP.GE.AND P0, PT, R16, R3.reuse, PT ;  /* 0x000000031000720c */ /* 0x081fe40003f06270 */
[-C--:B------:R-:W-:Y:S02]  /*102b0*/  ISETP.GE.AND P1, PT, R194, R3.reuse, PT ;  /* 0x00000003c200720c */ /* 0x080fe40003f26270 */
[----:B------:R-:W-:-:S09]  /*102c0*/  ISETP.GE.AND P2, PT, R193, R3, PT ;  /* 0x00000003c100720c */ /* 0x000fd20003f46270 */
[----:B------:R-:W-:Y:S05]  /*102d0*/  @P0 BRA `(.L_x_3888) ;  /* 0x0000000400600947 */ /* 0x000fea0003800000 */
[----:B-1----:R-:W2:Y:S04]  /*102e0*/  LDL R4, [R1+0xa4] ;  /* 0x0000a40001047983 */ /* 0x002ea80000100800 */
[----:B------:R-:W3:Y:S01]  /*102f0*/  LDL R59, [R1+0x110] ;  /* 0x00011000013b7983 */ /* 0x000ee20000100800 */
[----:B------:R-:W-:Y:S02]  /*10300*/  HADD2.F32 R54, -RZ, R41.H0_H0 ;  /* 0x20000029ff367230 */ /* 0x000fe40000004100 */
[----:B------:R-:W-:Y:S02]  /*10310*/  HADD2.F32 R52, -RZ, R37.H0_H0 ;  /* 0x20000025ff347230 */ /* 0x000fe40000004100 */
[----:B------:R-:W-:Y:S02]  /*10320*/  HADD2.F32 R55, -RZ, R42.H0_H0 ;  /* 0x2000002aff377230 */ /* 0x000fe40000004100 */
[----:B------:R-:W-:-:S02]  /*10330*/  HADD2.F32 R53, -RZ, R38.H0_H0 ;  /* 0x20000026ff357230 */ /* 0x000fc40000004100 */
[----:B------:R-:W-:Y:S02]  /*10340*/  HADD2.F32 R41, -RZ, R41.H1_H1 ;  /* 0x30000029ff297230 */ /* 0x000fe40000004100 */
[----:B------:R-:W-:Y:S02]  /*10350*/  HADD2.F32 R37, -RZ, R37.H1_H1 ;  /* 0x30000025ff257230 */ /* 0x000fe40000004100 */
        /* <DEDUP_REMOVED lines=11> */
[----:B------:R-:W-:-:S04]  /*10410*/  IADD3 R9, R0, R9, R219 ;  /* 0x0000000900097210 */ /* 0x000fc80007ffe0db */
        /* <DEDUP_REMOVED lines=12> */
[C---:B------:R-:W-:Y:S01]  /*104e0*/  FMUL.FTZ R47, R52.reuse, R47 ;  /* 0x0000002f342f7220 */ /* 0x040fe20000410000 */
[----:B------:R-:W-:Y:S02]  /*104f0*/  HADD2.F32 R9, -RZ, R9.H1_H1 ;  /* 0x30000009ff097230 */ /* 0x000fe40000004100 */
[----:B------:R-:W-:Y:S01]  /*10500*/  FFMA.FTZ R51, R52, R34, -R51 ;  /* 0x0000002234337223 */ /* 0x000fe20000010833 */
[-C--:B------:R-:W-:Y:S01]  /*10510*/  FMUL.FTZ R52, R55, R8.reuse ;  /* 0x0000000837347220 */ /* 0x080fe20000410000 */
[----:B------:R-:W-:Y:S01]  /*10520*/  FMUL.FTZ R8, R53, R8 ;  /* 0x0000000835087220 */ /* 0x000fe20000410000 */
[----:B------:R-:W-:Y:S01]  /*10530*/  FFMA.FTZ R47, R54, R34, R47 ;  /* 0x00000022362f7223 */ /* 0x000fe2000001002f */
[----:B------:R-:W-:-:S02]  /*10540*/  HADD2.F32 R49, -RZ, R10.H0_H0 ;  /* 0x2000000aff317230 */ /* 0x000fc40000004100 */
[-C--:B------:R-:W-:Y:S01]  /*10550*/  FFMA.FTZ R52, R53, R35.reuse, -R52 ;  /* 0x0000002335347223 */ /* 0x080fe20000010834 */
[----:B------:R-:W-:Y:S02]  /*10560*/  HADD2.F32 R53, -RZ, R42.H1_H1 ;  /* 0x3000002aff357230 */ /* 0x000fe40000004100 */
[----:B------:R-:W-:Y:S01]  /*10570*/  FFMA.FTZ R8, R55, R35, R8 ;  /* 0x0000002337087223 */ /* 0x000fe20000010008 */
[----:B------:R-:W-:Y:S02]  /*10580*/  HADD2.F32 R35, -RZ, R38.H1_H1 ;  /* 0x30000026ff237230 */ /* 0x000fe40000004100 */
[----:B------:R-:W-:Y:S01]  /*10590*/  FMUL.FTZ R34, R41, R48 ;  /* 0x0000003029227220 */ /* 0x000fe20000410000 */
[----:B------:R-:W-:Y:S02]  /*105a0*/  HADD2.F32 R54, -RZ, R39.H0_H0 ;  /* 0x20000027ff367230 */ /* 0x000fe40000004100 */
[----:B------:R-:W-:Y:S01]  /*105b0*/  FMUL.FTZ R38, R53, R9 ;  /* 0x0000000935267220 */ /* 0x000fe20000410000 */
[----:B------:R-:W-:-:S02]  /*105c0*/  HADD2.F32 R10, -RZ, R10.H1_H1 ;  /* 0x3000000aff0a7230 */ /* 0x000fc40000004100 */
[----:B------:R-:W-:Y:S01]  /*105d0*/  FMUL.FTZ R42, R35, R9 ;  /* 0x00000009232a7220 */ /* 0x000fe20000410000 */
[C---:B------:R-:W-:Y:S01]  /*105e0*/  FMUL.FTZ R48, R37.reuse, R48 ;  /* 0x0000003025307220 */ /* 0x040fe20000410000 */
[----:B------:R-:W-:Y:S01]  /*105f0*/  FFMA.FTZ R34, R37, R45, -R34 ;  /* 0x0000002d25227223 */ /* 0x000fe20000010822 */
[----:B------:R-:W-:Y:S01]  /*10600*/  FFMA.FTZ R9, R35, R5, -R38 ;  /* 0x0000000523097223 */ /* 0x000fe20000010826 */
[----:B------:R-:W-:Y:S02]  /*10610*/  HADD2.F32 R38, -RZ, R40.H0_H0 ;  /* 0x20000028ff267230 */ /* 0x000fe40000004100 */
[-C--:B------:R-:W-:Y:S01]  /*10620*/  FMUL.FTZ R37, R56, R49.reuse ;  /* 0x0000003138257220 */ /* 0x080fe20000410000 */
[----:B------:R-:W-:Y:S01]  /*10630*/  FMUL.FTZ R49, R54, R49 ;  /* 0x0000003136317220 */ /* 0x000fe20000410000 */
[----:B------:R-:W-:Y:S01]  /*10640*/  FFMA.FTZ R35, R53, R5, R42 ;  /* 0x0000000535237223 */ /* 0x000fe2000001002a */
[--C-:B------:R-:W-:Y:S02]  /*10650*/  HADD2.F32 R50, -RZ, R11.reuse.H0_H0 ;  /* 0x2000000bff327230 */ /* 0x100fe40000004100 */
[----:B------:R-:W-:Y:S01]  /*10660*/  FFMA.FTZ R48, R41, R45, R48 ;  /* 0x0000002d29307223 */ /* 0x000fe20000010030 */
[----:B------:R-:W-:Y:S01]  /*10670*/  FMUL.FTZ R5, R58, R10 ;  /* 0x0000000a3a057220 */ /* 0x000fe20000410000 */
[----:B------:R-:W-:Y:S01]  /*10680*/  FFMA.FTZ R37, R54, R46, -R37 ;  /* 0x0000002e36257223 */ /* 0x000fe20000010825 */
[----:B------:R-:W-:-:S02]  /*10690*/  HADD2.F32 R11, -RZ, R11.H1_H1 ;  /* 0x3000000bff0b7230 */ /* 0x000fc40000004100 */
[----:B------:R-:W-:Y:S01]  /*106a0*/  FFMA.FTZ R49, R56, R46, R49 ;  /* 0x0000002e38317223 */ /* 0x000fe20000010031 */
[C---:B------:R-:W-:Y:S01]  /*106b0*/  FMUL.FTZ R41, R38.reuse, R10 ;  /* 0x0000000a26297220 */ /* 0x040fe20000410000 */
[----:B------:R-:W-:Y:S02]  /*106c0*/  HADD2.F32 R54, -RZ, R43.H1_H1 ;  /* 0x3000002bff367230 */ /* 0x000fe40000004100 */
[-C--:B------:R-:W-:Y:S01]  /*106d0*/  FFMA.FTZ R10, R38, R6.reuse, -R5 ;  /* 0x00000006260a7223 */ /* 0x080fe20000010805 */
[----:B------:R-:W-:Y:S02]  /*106e0*/  HADD2.F32 R45, -RZ, R44.H1_H1 ;  /* 0x3000002cff2d7230 */ /* 0x000fe40000004100 */
[----:B------:R-:W-:Y:S01]  /*106f0*/  FFMA.FTZ R38, R58, R6, R41 ;  /* 0x000000063a267223 */ /* 0x000fe20000010029 */
[----:B------:R-:W-:Y:S02]  /*10700*/  HADD2.F32 R46, -RZ, R39.H1_H1 ;  /* 0x30000027ff2e7230 */ /* 0x000fe40000004100 */
[----:B------:R-:W-:Y:S01]  /*10710*/  FMUL.FTZ R5, R54, R50 ;  /* 0x0000003236057220 */ /* 0x000fe20000410000 */
[----:B------:R-:W-:-:S02]  /*10720*/  HADD2.F32 R43, -RZ, R40.H1_H1 ;  /* 0x30000028ff2b7230 */ /* 0x000fc40000004100 */
[-C--:B------:R-:W-:Y:S01]  /*10730*/  FMUL.FTZ R6, R45, R11.reuse ;  /* 0x0000000b2d067220 */ /* 0x080fe20000410000 */
[--C-:B------:R-:W-:Y:S02]  /*10740*/  HADD2.F32 R4, -RZ, R7.reuse.H0_H0 ;  /* 0x20000007ff047230 */ /* 0x100fe40000004100 */
[----:B------:R-:W-:Y:S01]  /*10750*/  FMUL.FTZ R39, R46, R50 ;  /* 0x000000322e277220 */ /* 0x000fe20000410000 */
[----:B------:R-:W-:Y:S02]  /*10760*/  HADD2.F32 R7, -RZ, R7.H1_H1 ;  /* 0x30000007ff077230 */ /* 0x000fe40000004100 */
[C---:B------:R-:W-:Y:S01]  /*10770*/  FMUL.FTZ R42, R43.reuse, R11 ;  /* 0x0000000b2b2a7220 */ /* 0x040fe20000410000 */
[----:B------:R-:W-:Y:S01]  /*10780*/  F2FP.F16.F32.PACK_AB R8, R8, R47 ;  /* 0x0000002f0808723e */ /* 0x000fe200000000ff */
        /* <DEDUP_REMOVED lines=13> */
.L_x_3888:
[----:B------:R-:W-:Y:S05]  /*10860*/  BSYNC B1 ;  /* 0x0000000000017941 */ /* 0x000fea0003800000 */
.L_x_3887:
[----:B------:R-:W-:Y:S04]  /*10870*/  BSSY B1, `(.L_x_3889) ;  /* 0x0000061000017945 */ /* 0x000fe80003800000 */
[----:B------:R-:W-:Y:S05]  /*10880*/  @P1 BRA `(.L_x_3890) ;  /* 0x00000004007c1947 */ /* 0x000fea0003800000 */
[----:B01----:R-:W-:Y:S01]  /*10890*/  SHF.R.S32.HI R5, RZ, 0x1f, R194 ;  /* 0x0000001fff057819 */ /* 0x003fe200000114c2 */
[----:B------:R-:W-:Y:S01]  /*108a0*/  HADD2.F32 R47, -RZ, R30.H0_H0 ;  /* 0x2000001eff2f7230 */ /* 0x000fe20000004100 */
[----:B------:R-:W-:Y:S01]  /*108b0*/  LEA.HI R0, R3, R198, RZ, 0x1d ;  /* 0x000000c603007211 */ /* 0x000fe200078fe8ff */
[----:B------:R-:W-:Y:S01]  /*108c0*/  HADD2.F32 R45, -RZ, R26.H0_H0 ;  /* 0x2000001aff2d7230 */ /* 0x000fe20000004100 */
[CC--:B------:R-:W-:Y:S01]  /*108d0*/  LEA.HI R4, R5.reuse, R194.reuse, RZ, 0x3 ;  /* 0x000000c205047211 */ /* 0x0c0fe200078f18ff */
[----:B------:R-:W-:Y:S01]  /*108e0*/  HADD2.F32 R48, -RZ, R31.H0_H0 ;  /* 0x2000001fff307230 */ /* 0x000fe20000004100 */
[----:B------:R-:W-:Y:S01]  /*108f0*/  LEA.HI R6, R5, R194, RZ, 0x6 ;  /* 0x000000c205067211 */ /* 0x000fe200078f30ff */
[----:B------:R-:W-:Y:S01]  /*10900*/  HADD2.F32 R46, -RZ, R27.H0_H0 ;  /* 0x2000001bff2e7230 */ /* 0x000fe20000004100 */
[----:B------:R-:W-:Y:S01]  /*10910*/  LOP3.LUT R4, R205, 0x38, R4, 0xf8, !PT ;  /* 0x00000038cd047812 */ /* 0x000fe200078ef804 */
[----:B------:R-:W-:Y:S01]  /*10920*/  HADD2.F32 R49, -RZ, R30.H1_H1 ;  /* 0x3000001eff317230 */ /* 0x000fe20000004100 */
[----:B------:R-:W-:Y:S01]  /*10930*/  SHF.R.S32.HI R5, RZ, 0x1f, R0 ;  /* 0x0000001fff057819 */ /* 0x000fe20000011400 */
[----:B------:R-:W-:Y:S01]  /*10940*/  IMAD.SHL.U32 R6, R6, 0x80, RZ ;  /* 0x0000008006067824 */ /* 0x000fe200078e00ff */
[-C--:B------:R-:W-:Y:S01]  /*10950*/  LOP3.LUT R7, R4, R57.reuse, RZ, 0x3c, !PT ;  /* 0x0000003904077212 */ /* 0x080fe200078e3cff */
[----:B------:R-:W-:Y:S01]  /*10960*/  IMAD.SHL.U32 R4, R0, 0x8, RZ ;  /* 0x0000000800047824 */ /* 0x000fe200078e00ff */
[----:B------:R-:W-:Y:S01]  /*10970*/  LEA.HI R5, R5, R0, RZ, 0x3 ;  /* 0x0000000005057211 */ /* 0x000fe200078f18ff */
[----:B------:R-:W-:Y:S01]  /*10980*/  HADD2.F32 R51, -RZ, R31.H1_H1 ;  /* 0x3000001fff337230 */ /* 0x000fe20000004100 */
[----:B------:R-:W-:Y:S01]  /*10990*/  LOP3.LUT R6, R6, 0xffffe000, RZ, 0xc0, !PT ;  /* 0xffffe00006067812 */ /* 0x000fe200078ec0ff */
[----:B------:R-:W-:Y:S01]  /*109a0*/  HADD2.F32 R27, -RZ, R27.H1_H1 ;  /* 0x3000001bff1b7230 */ /* 0x000fe20000004100 */
[----:B------:R-:W-:Y:S01]  /*109b0*/  LOP3.LUT R4, R205, 0x38, R4, 0xf8, !PT ;  /* 0x00000038cd047812 */ /* 0x000fe200078ef804 */
[--C-:B------:R-:W-:Y:S01]  /*109c0*/  HADD2.F32 R50, -RZ, R33.reuse.H0_H0 ;  /* 0x20000021ff327230 */ /* 0x100fe20000004100 */
[----:B------:R-:W-:Y:S01]  /*109d0*/  SHF.L.U32 R5, R5, 0xa, RZ ;  /* 0x0000000a05057819 */ /* 0x000fe200000006ff */
[----:B------:R-:W-:Y:S01]  /*109e0*/  HADD2.F32 R33, -RZ, R33.H1_H1 ;  /* 0x30000021ff217230 */ /* 0x000fe20000004100 */
[----:B------:R-:W-:-:S02]  /*109f0*/  LOP3.LUT R8, R4, R57, RZ, 0x3c, !PT ;  /* 0x0000003904087212 */ /* 0x000fc400078e3cff */
[----:B------:R-:W-:Y:S02]  /*10a00*/  LOP3.LUT R9, R5, 0x7fffe000, RZ, 0xc0, !PT ;  /* 0x7fffe00005097812 */ /* 0x000fe400078ec0ff */
[--C-:B------:R-:W-:Y:S02]  /*10a10*/  IADD3 R0, R7, R6, R219.reuse ;  /* 0x0000000607007210 */ /* 0x100fe40007ffe0db */
[----:B------:R-:W-:Y:S02]  /*10a20*/  IADD3 R9, R8, R9, R219 ;  /* 0x0000000908097210 */ /* 0x000fe40007ffe0db */
[----:B------:R-:W-:-:S03]  /*10a30*/  LEA R0, R0, UR60, 0x1 ;  /* 0x0000003c00007c11 */ /* 0x000fc6000f8e08ff */
[----:B------:R-:W-:Y:S02]  /*10a40*/  IMAD R34, R9, 0x2, R18 ;  /* 0x0000000209227824 */ /* 0x000fe400078e0212 */
[----:B------:R-:W0:Y:S04]  /*10a50*/  LDS.128 R4, [R0] ;  /* 0x0000000000047984 */ /* 0x000e280000000c00 */
[----:B------:R-:W1:Y:S01]  /*10a60*/  LDS.128 R8, [R34+0x12400] ;  /* 0x0124000022087984 */ /* 0x000e620000000c00 */
[--C-:B0-----:R-:W-:Y:S02]  /*10a70*/  HADD2.F32 R35, -RZ, R4.reuse.H0_H0 ;  /* 0x20000004ff237230 */ /* 0x101fe40000004100 */
[----:B------:R-:W-:Y:S02]  /*10a80*/  HADD2.F32 R4, -RZ, R4.H1_H1 ;  /* 0x30000004ff047230 */ /* 0x000fe40000004100 */
[----:B-1----:R-:W-:-:S02]  /*10a90*/  HADD2.F32 R40, -RZ, R8.H0_H0 ;  /* 0x20000008ff287230 */ /* 0x002fc40000004100 */
[----:B------:R-:W-:Y:S02]  /*10aa0*/  HADD2.F32 R8, -RZ, R8.H1_H1 ;  /* 0x30000008ff087230 */ /* 0x000fe40000004100 */
[--C-:B------:R-:W-:Y:S02]  /*10ab0*/  HADD2.F32 R41, -RZ, R9.reuse.H0_H0 ;  /* 0x20000009ff297230 */ /* 0x100fe40000004100 */
[-C--:B------:R-:W-:Y:S01]  /*10ac0*/  FMUL.FTZ R44, R47, R40.reuse ;  /* 0x000000282f2c7220 */ /* 0x080fe20000410000 */
[C---:B------:R-:W-:Y:S01]  /*10ad0*/  FMUL.FTZ R40, R45.reuse, R40 ;  /* 0x000000282d287220 */ /* 0x040fe20000410000 */
[----:B------:R-:W-:Y:S02]  /*10ae0*/  HADD2.F32 R9, -RZ, R9.H1_H1 ;  /* 0x30000009ff097230 */ /* 0x000fe40000004100 */
[-C--:B------:R-:W-:Y:S01]  /*10af0*/  FFMA.FTZ R44, R45, R35.reuse, -R44 ;  /* 0x000000232d2c7223 */ /* 0x080fe2000001082c */
[----:B------:R-:W-:Y:S01]  /*10b00*/  FFMA.FTZ R40, R47, R35, R40 ;  /* 0x000000232f287223 */ /* 0x000fe20000010028 */
[-C--:B------:R-:W-:Y:S01]  /*10b10*/  FMUL.FTZ R45, R48, R8.reuse ;  /* 0x00000008302d7220 */ /* 0x080fe20000410000 */
[----:B------:R-:W-:Y:S01]  /*10b20*/  FMUL.FTZ R35, R46, R8 ;  /* 0x000000082e237220 */ /* 0x000fe20000410000 */
[----:B------:R-:W-:-:S02]  /*10b30*/  HADD2.F32 R37, -RZ, R5.H0_H0 ;  /* 0x20000005ff257230 */ /* 0x000fc40000004100 */
[----:B------:R-:W-:Y:S01]  /*10b40*/  FMUL.FTZ R8, R49, R41 ;  /* 0x0000002931087220 */ /* 0x000fe20000410000 */
[----:B------:R-:W-:Y:S02]  /*10b50*/  HADD2.F32 R47, -RZ, R26.H1_H1 ;  /* 0x3000001aff2f7230 */ /* 0x000fe40000004100 */
[-C--:B------:R-:W-:Y:S01]  /*10b60*/  FFMA.FTZ R45, R46, R4.reuse, -R45 ;  /* 0x000000042e2d7223 */ /* 0x080fe2000001082d */
[----:B------:R-:W-:Y:S02]  /*10b70*/  HADD2.F32 R5, -RZ, R5.H1_H1 ;  /* 0x30000005ff057230 */ /* 0x000fe40000004100 */
[----:B------:R-:W-:Y:S01]  /*10b80*/  FFMA.FTZ R35, R48, R4, R35 ;  /* 0x0000000430237223 */ /* 0x000fe20000010023 */
[----:B------:R-:W-:Y:S01]  /*10b90*/  FMUL.FTZ R4, R51, R9 ;  /* 0x0000000933047220 */ /* 0x000fe20000410000 */
[--C-:B------:R-:W-:Y:S02]  /*10ba0*/  HADD2.F32 R42, -RZ, R10.reuse.H0_H0 ;  /* 0x2000000aff2a7230 */ /* 0x100fe40000004100 */
[----:B------:R-:W-:Y:S01]  /*10bb0*/  FFMA.FTZ R26, R47, R37, -R8 ;  /* 0x000000252f1a7223 */ /* 0x000fe20000010808 */
[----:B------:R-:W-:-:S02]  /*10bc0*/  HADD2.F32 R10, -RZ, R10.H1_H1 ;  /* 0x3000000aff0a7230 */ /* 0x000fc40000004100 */
[C---:B------:R-:W-:Y:S01]  /*10bd0*/  FMUL.FTZ R8, R27.reuse, R9 ;  /* 0x000000091b087220 */ /* 0x040fe20000410000 */
[----:B------:R-:W-:Y:S01]  /*10be0*/  FFMA.FTZ R9, R27, R5, -R4 ;  /* 0x000000051b097223 */ /* 0x000fe20000010804 */
[--C-:B------:R-:W-:Y:S02]  /*10bf0*/  HADD2.F32 R38, -RZ, R6.reuse.H0_H0 ;  /* 0x20000006ff267230 */ /* 0x100fe40000004100 */
[----:B------:R-:W-:Y:S01]  /*10c00*/  FMUL.FTZ R30, R47, R41 ;  /* 0x000000292f1e7220 */ /* 0x000fe20000410000 */
[----:B------:R-:W-:Y:S02]  /*10c10*/  HADD2.F32 R4, -RZ, R29.H0_H0 ;  /* 0x2000001dff047230 */ /* 0x000fe40000004100 */
[----:B------:R-:W-:Y:S01]  /*10c20*/  FFMA.FTZ R27, R51, R5, R8 ;  /* 0x00000005331b7223 */ /* 0x000fe20000010008 */
[----:B------:R-:W-:Y:S02]  /*10c30*/  HADD2.F32 R6, -RZ, R6.H1_H1 ;  /* 0x30000006ff067230 */ /* 0x000fe40000004100 */
[----:B------:R-:W-:Y:S01]  /*10c40*/  FMUL.FTZ R5, R50, R10 ;  /* 0x0000000a32057220 */ /* 0x000fe20000410000 */
[----:B------:R-:W-:-:S02]  /*10c50*/  HADD2.F32 R46, -RZ, R28.H0_H0 ;  /* 0x2000001cff2e7230 */ /* 0x000fc40000004100 */
[C---:B------:R-:W-:Y:S01]  /*10c60*/  FMUL.FTZ R41, R4.reuse, R10 ;  /* 0x0000000a04297220 */ /* 0x040fe20000410000 */
[--C-:B------:R-:W-:Y:S02]  /*10c70*/  HADD2.F32 R48, -RZ, R32.reuse.H0_H0 ;  /* 0x20000020ff307230 */ /* 0x100fe40000004100 */
[----:B------:R-:W-:Y:S01]  /*10c80*/  FFMA.FTZ R30, R49, R37, R30 ;  /* 0x00000025311e7223 */ /* 0x000fe2000001001e */
[--C-:B------:R-:W-:Y:S02]  /*10c90*/  HADD2.F32 R43, -RZ, R11.reuse.H0_H0 ;  /* 0x2000000bff2b7230 */ /* 0x100fe40000004100 */
[----:B------:R-:W-:Y:S01]  /*10ca0*/  FFMA.FTZ R10, R4, R6, -R5 ;  /* 0x00000006040a7223 */ /* 0x000fe20000010805 */
[----:B------:R-:W-:Y:S02]  /*10cb0*/  HADD2.F32 R11, -RZ, R11.H1_H1 ;  /* 0x3000000bff0b7230 */ /* 0x000fe40000004100 */
[----:B------:R-:W-:Y:S01]  /*10cc0*/  FMUL.FTZ R31, R48, R42 ;  /* 0x0000002a301f7220 */ /* 0x000fe20000410000 */
[----:B------:R-:W-:-:S02]  /*10cd0*/  HADD2.F32 R47, -RZ, R32.H1_H1 ;  /* 0x30000020ff2f7230 */ /* 0x000fc40000004100 */
[C---:B------:R-:W-:Y:S01]  /*10ce0*/  FMUL.FTZ R37, R46.reuse, R42 ;  /* 0x0000002a2e257220 */ /* 0x040fe20000410000 */
[----:B------:R-:W-:Y:S02]  /*10cf0*/  HADD2.F32 R5, -RZ, R28.H1_H1 ;  /* 0x3000001cff057230 */ /* 0x000fe40000004100 */
[-C--:B------:R-:W-:Y:S01]  /*10d00*/  FFMA.FTZ R31, R46, R38.reuse, -R31 ;  /* 0x000000262e1f7223 */ /* 0x080fe2000001081f */
[----:B------:R-:W-:Y:S02]  /*10d10*/  HADD2.F32 R29, -RZ, R29.H1_H1 ;  /* 0x3000001dff1d7230 */ /* 0x000fe40000004100 */
[----:B------:R-:W-:Y:S01]  /*10d20*/  FFMA.FTZ R37, R48, R38, R37 ;  /* 0x0000002630257223 */ /* 0x000fe20000010025 */
[--C-:B------:R-:W-:Y:S02]  /*10d30*/  HADD2.F32 R39, -RZ, R7.reuse.H0_H0 ;  /* 0x20000007ff277230 */ /* 0x100fe40000004100 */
[----:B------:R-:W-:Y:S01]  /*10d40*/  FFMA.FTZ R28, R50, R6, R41 ;  /* 0x00000006321c7223 */ /* 0x000fe20000010029 */
[----:B------:R-:W-:-:S02]  /*10d50*/  HADD2.F32 R7, -RZ, R7.H1_H1 ;  /* 0x30000007ff077230 */ /* 0x000fc40000004100 */
        /* <DEDUP_REMOVED lines=18> */
.L_x_3890:
[----:B------:R-:W-:Y:S05]  /*10e80*/  BSYNC B1 ;  /* 0x0000000000017941 */ /* 0x000fea0003800000 */
.L_x_3889:
[----:B------:R-:W-:Y:S05]  /*10e90*/  @P2 BRA `(.L_x_3865) ;  /* 0x00000004007c2947 */ /* 0x000fea0003800000 */
[----:B0-2---:R-:W-:Y:S01]  /*10ea0*/  SHF.R.S32.HI R0, RZ, 0x1f, R193 ;  /* 0x0000001fff007819 */ /* 0x005fe200000114c1 */
[----:B------:R-:W-:Y:S01]  /*10eb0*/  HADD2.F32 R38, -RZ, R20.H0_H0 ;  /* 0x20000014ff267230 */ /* 0x000fe20000004100 */
[----:B------:R-:W-:Y:S01]  /*10ec0*/  LEA.HI R3, R3, R199, RZ, 0x1d ;  /* 0x000000c703037211 */ /* 0x000fe200078fe8ff */
[----:B-1----:R-:W-:Y:S01]  /*10ed0*/  HADD2.F32 R34, -RZ, R12.H0_H0 ;  /* 0x2000000cff227230 */ /* 0x002fe20000004100 */
[CC--:B------:R-:W-:Y:S01]  /*10ee0*/  LEA.HI R4, R0.reuse, R193.reuse, RZ, 0x6 ;  /* 0x000000c100047211 */ /* 0x0c0fe200078f30ff */
[--C-:B------:R-:W-:Y:S01]  /*10ef0*/  HADD2.F32 R40, -RZ, R21.reuse.H0_H0 ;  /* 0x20000015ff287230 */ /* 0x100fe20000004100 */
[----:B------:R-:W-:Y:S01]  /*10f00*/  LEA.HI R0, R0, R193, RZ, 0x3 ;  /* 0x000000c100007211 */ /* 0x000fe200078f18ff */
[----:B------:R-:W-:Y:S02]  /*10f10*/  HADD2.F32 R20, -RZ, R20.H1_H1 ;  /* 0x30000014ff147230 */ /* 0x000fe40000004100 */
[----:B------:R-:W-:Y:S01]  /*10f20*/  IMAD.SHL.U32 R5, R4, 0x80, RZ ;  /* 0x0000008004057824 */ /* 0x000fe200078e00ff */
[----:B------:R-:W-:Y:S01]  /*10f30*/  SHF.R.S32.HI R4, RZ, 0x1f, R3 ;  /* 0x0000001fff047819 */ /* 0x000fe20000011403 */
[----:B------:R-:W-:Y:S01]  /*10f40*/  HADD2.F32 R12, -RZ, R12.H1_H1 ;  /* 0x3000000cff0c7230 */ /* 0x000fe20000004100 */
[----:B------:R-:W-:Y:S01]  /*10f50*/  LOP3.LUT R0, R205, 0x38, R0, 0xf8, !PT ;  /* 0x00000038cd007812 */ /* 0x000fe200078ef800 */
[----:B------:R-:W-:Y:S01]  /*10f60*/  HADD2.F32 R39, -RZ, R21.H1_H1 ;  /* 0x30000015ff277230 */ /* 0x000fe20000004100 */
[----:B------:R-:W-:Y:S01]  /*10f70*/  LOP3.LUT R6, R5, 0xffffe000, RZ, 0xc0, !PT ;  /* 0xffffe00005067812 */ /* 0x000fe200078ec0ff */
[--C-:B------:R-:W-:Y:S01]  /*10f80*/  HADD2.F32 R41, -RZ, R24.reuse.H0_H0 ;  /* 0x20000018ff297230 */ /* 0x100fe20000004100 */
[----:B------:R-:W-:Y:S01]  /*10f90*/  LEA.HI R4, R4, R3, RZ, 0x3 ;  /* 0x0000000304047211 */ /* 0x000fe200078f18ff */
[----:B------:R-:W-:Y:S01]  /*10fa0*/  HADD2.F32 R24, -RZ, R24.H1_H1 ;  /* 0x30000018ff187230 */ /* 0x000fe20000004100 */
[----:B------:R-:W-:-:S02]  /*10fb0*/  LOP3.LUT R5, R0, R57, RZ, 0x3c, !PT ;  /* 0x0000003900057212 */ /* 0x000fc400078e3cff */
[----:B------:R-:W-:Y:S01]  /*10fc0*/  SHF.L.U32 R0, R3, 0x3, RZ ;  /* 0x0000000303007819 */ /* 0x000fe200000006ff */
[----:B------:R-:W-:Y:S01]  /*10fd0*/  IMAD.SHL.U32 R4, R4, 0x400, RZ ;  /* 0x0000040004047824 */ /* 0x000fe200078e00ff */
[----:B------:R-:W-:Y:S02]  /*10fe0*/  IADD3 R5, R5, R6, R219 ;  /* 0x0000000605057210 */ /* 0x000fe40007ffe0db */
[----:B------:R-:W-:Y:S02]  /*10ff0*/  LOP3.LUT R0, R205, 0x38, R0, 0xf8, !PT ;  /* 0x00000038cd007812 */ /* 0x000fe400078ef800 */
[----:B------:R-:W-:Y:S02]  /*11000*/  LOP3.LUT R3, R4, 0x7fffe000, RZ, 0xc0, !PT ;  /* 0x7fffe00004037812 */ /* 0x000fe400078ec0ff */
[----:B------:R-:W-:Y:S02]  /*11010*/  LOP3.LUT R0, R0, R57, RZ, 0x3c, !PT ;  /* 0x0000003900007212 */ /* 0x000fe400078e3cff */
[----:B------:R-:W-:-:S02]  /*11020*/  LEA R42, R5, UR60, 0x1 ;  /* 0x0000003c052a7c11 */ /* 0x000fc4000f8e08ff */
[----:B------:R-:W-:-:S03]  /*11030*/  IADD3 R3, R0, R3, R219 ;  /* 0x0000000300037210 */ /* 0x000fc60007ffe0db */
[----:B------:R-:W0:Y:S02]  /*11040*/  LDS.128 R4, [R42] ;  /* 0x000000002a047984 */ /* 0x000e240000000c00 */
[----:B------:R-:W-:-:S05]  /*11050*/  IMAD R3, R3, 0x2, R18 ;  /* 0x0000000203037824 */ /* 0x000fca00078e0212 */
[----:B------:R-:W1:Y:S01]  /*11060*/  LDS.128 R8, [R3+0x12400] ;  /* 0x0124000003087984 */ /* 0x000e620000000c00 */
[--C-:B0-----:R-:W-:Y:S02]  /*11070*/  HADD2.F32 R0, -RZ, R4.reuse.H0_H0 ;  /* 0x20000004ff007230 */ /* 0x101fe40000004100 */
[----:B------:R-:W-:Y:S02]  /*11080*/  HADD2.F32 R4, -RZ, R4.H1_H1 ;  /* 0x30000004ff047230 */ /* 0x000fe40000004100 */
[--C-:B------:R-:W-:Y:S02]  /*11090*/  HADD2.F32 R26, -RZ, R5.reuse.H0_H0 ;  /* 0x20000005ff1a7230 */ /* 0x100fe40000004100 */
[----:B------:R-:W-:Y:S02]  /*110a0*/  HADD2.F32 R5, -RZ, R5.H1_H1 ;  /* 0x30000005ff057230 */ /* 0x000fe40000004100 */
[--C-:B-1----:R-:W-:Y:S02]  /*110b0*/  HADD2.F32 R29, -RZ, R8.reuse.H0_H0 ;  /* 0x20000008ff1d7230 */ /* 0x102fe40000004100 */
[----:B------:R-:W-:-:S02]  /*110c0*/  HADD2.F32 R8, -RZ, R8.H1_H1 ;  /* 0x30000008ff087230 */ /* 0x000fc40000004100 */
[--C-:B------:R-:W-:Y:S02]  /*110d0*/  HADD2.F32 R30, -RZ, R9.reuse.H0_H0 ;  /* 0x20000009ff1e7230 */ /* 0x100fe40000004100 */
[-C--:B------:R-:W-:Y:S01]  /*110e0*/  FMUL.FTZ R33, R38, R29.reuse ;  /* 0x0000001d26217220 */ /* 0x080fe20000410000 */
[----:B------:R-:W-:Y:S01]  /*110f0*/  FMUL.FTZ R29, R34, R29 ;  /* 0x0000001d221d7220 */ /* 0x000fe20000410000 */
[----:B------:R-:W-:Y:S01]  /*11100*/  FMUL.FTZ R35, R40, R8 ;  /* 0x0000000828237220 */ /* 0x000fe20000410000 */
[----:B------:R-:W-:Y:S02]  /*11110*/  HADD2.F32 R9, -RZ, R9.H1_H1 ;  /* 0x30000009ff097230 */ /* 0x000fe40000004100 */
[-C--:B------:R-:W-:Y:S01]  /*11120*/  FFMA.FTZ R33, R34, R0.reuse, -R33 ;  /* 0x0000000022217223 */ /* 0x080fe20000010821 */
[--C-:B------:R-:W-:Y:S02]  /*11130*/  HADD2.F32 R34, -RZ, R13.reuse.H0_H0 ;  /* 0x2000000dff227230 */ /* 0x100fe40000004100 */
[----:B------:R-:W-:Y:S01]  /*11140*/  FFMA.FTZ R29, R38, R0, R29 ;  /* 0x00000000261d7223 */ /* 0x000fe2000001001d */
[----:B------:R-:W-:Y:S01]  /*11150*/  FMUL.FTZ R21, R12, R30 ;  /* 0x0000001e0c157220 */ /* 0x000fe20000410000 */
[----:B------:R-:W-:-:S02]  /*11160*/  HADD2.F32 R13, -RZ, R13.H1_H1 ;  /* 0x3000000dff0d7230 */ /* 0x000fc40000004100 */
[C---:B------:R-:W-:Y:S01]  /*11170*/  FMUL.FTZ R37, R34.reuse, R8 ;  /* 0x0000000822257220 */ /* 0x040fe20000410000 */
[----:B------:R-:W-:Y:S01]  /*11180*/  FFMA.FTZ R0, R34, R4, -R35 ;  /* 0x0000000422007223 */ /* 0x000fe20000010823 */
[----:B------:R-:W-:Y:S01]  /*11190*/  FMUL.FTZ R35, R20, R30 ;  /* 0x0000001e14237220 */ /* 0x000fe20000410000 */
[----:B------:R-:W-:Y:S02]  /*111a0*/  HADD2.F32 R31, -RZ, R10.H0_H0 ;  /* 0x2000000aff1f7230 */ /* 0x000fe40000004100 */
[----:B------:R-:W-:Y:S01]  /*111b0*/  FFMA.FTZ R8, R40, R4, R37 ;  /* 0x0000000428087223 */ /* 0x000fe20000010025 */
[----:B------:R-:W-:Y:S01]  /*111c0*/  FMUL.FTZ R4, R39, R9 ;  /* 0x0000000927047220 */ /* 0x000fe20000410000 */
[----:B------:R-:W-:Y:S02]  /*111d0*/  HADD2.F32 R37, -RZ, R14.H0_H0 ;  /* 0x2000000eff257230 */ /* 0x000fe40000004100 */
[-C--:B------:R-:W-:Y:S01]  /*111e0*/  FFMA.FTZ R35, R12, R26.reuse, -R35 ;  /* 0x0000001a0c237223 */ /* 0x080fe20000010823 */
[----:B------:R-:W-:Y:S01]  /*111f0*/  FFMA.FTZ R21, R20, R26, R21 ;  /* 0x0000001a14157223 */ /* 0x000fe20000010015 */
[----:B------:R-:W-:-:S02]  /*11200*/  HADD2.F32 R27, -RZ, R6.H0_H0 ;  /* 0x20000006ff1b7230 */ /* 0x000fc40000004100 */
[C---:B------:R-:W-:Y:S01]  /*11210*/  FMUL.FTZ R20, R13.reuse, R9 ;  /* 0x000000090d147220 */ /* 0x040fe20000410000 */
[----:B------:R-:W-:Y:S02]  /*11220*/  HADD2.F32 R10, -RZ, R10.H1_H1 ;  /* 0x3000000aff0a7230 */ /* 0x000fe40000004100 */
[----:B------:R-:W-:Y:S01]  /*11230*/  FFMA.FTZ R12, R13, R5, -R4 ;  /* 0x000000050d0c7223 */ /* 0x000fe20000010804 */
[----:B------:R-:W-:Y:S02]  /*11240*/  HADD2.F32 R34, -RZ, R25.H0_H0 ;  /* 0x20000019ff227230 */ /* 0x000fe40000004100 */
[-C--:B------:R-:W-:Y:S01]  /*11250*/  FMUL.FTZ R4, R41, R31.reuse ;  /* 0x0000001f29047220 */ /* 0x080fe20000410000 */
[----:B------:R-:W-:Y:S01]  /*11260*/  FMUL.FTZ R26, R37, R31 ;  /* 0x0000001f251a7220 */ /* 0x000fe20000410000 */
[----:B------:R-:W-:Y:S02]  /*11270*/  HADD2.F32 R30, -RZ, R15.H0_H0 ;  /* 0x2000000fff1e7230 */ /* 0x000fe40000004100 */
[----:B------:R-:W-:Y:S01]  /*11280*/  FFMA.FTZ R20, R39, R5, R20 ;  /* 0x0000000527147223 */ /* 0x000fe20000010014 */
[----:B------:R-:W-:-:S02]  /*11290*/  HADD2.F32 R6, -RZ, R6.H1_H1 ;  /* 0x30000006ff067230 */ /* 0x000fc40000004100 */
[-C--:B------:R-:W-:Y:S01]  /*112a0*/  FMUL.FTZ R5, R34, R10.reuse ;  /* 0x0000000a22057220 */ /* 0x080fe20000410000 */
[--C-:B------:R-:W-:Y:S02]  /*112b0*/  HADD2.F32 R32, -RZ, R11.reuse.H0_H0 ;  /* 0x2000000bff207230 */ /* 0x100fe40000004100 */
[-C--:B------:R-:W-:Y:S01]  /*112c0*/  FFMA.FTZ R13, R37, R27.reuse, -R4 ;  /* 0x0000001b250d7223 */ /* 0x080fe20000010804 */
[----:B------:R-:W-:Y:S01]  /*112d0*/  FFMA.FTZ R26, R41, R27, R26 ;  /* 0x0000001b291a7223 */ /* 0x000fe2000001001a */
[----:B------:R-:W-:Y:S02]  /*112e0*/  HADD2.F32 R11, -RZ, R11.H1_H1 ;  /* 0x3000000bff0b7230 */ /* 0x000fe40000004100 */
[C---:B------:R-:W-:Y:S01]  /*112f0*/  FMUL.FTZ R9, R30.reuse, R10 ;  /* 0x0000000a1e097220 */ /* 0x040fe20000410000 */
[----:B------:R-:W-:Y:S02]  /*11300*/  HADD2.F32 R27, -RZ, R25.H1_H1 ;  /* 0x30000019ff1b7230 */ /* 0x000fe40000004100 */
[----:B------:R-:W-:Y:S01]  /*11310*/  FFMA.FTZ R10, R30, R6, -R5 ;  /* 0x000000061e0a7223 */ /* 0x000fe20000010805 */
[----:B------:R-:W-:-:S02]  /*11320*/  HADD2.F32 R14, -RZ, R14.H1_H1 ;  /* 0x3000000eff0e7230 */ /* 0x000fc40000004100 */
[----:B------:R-:W-:Y:S01]  /*11330*/  FMUL.FTZ R5, R24, R32 ;  /* 0x0000002018057220 */ /* 0x000fe20000410000 */
[----:B------:R-:W-:Y:S02]  /*11340*/  HADD2.F32 R25, -RZ, R15.H1_H1 ;  /* 0x3000000fff197230 */ /* 0x000fe40000004100 */
[----:B------:R-:W-:Y:S01]  /*11350*/  FFMA.FTZ R15, R34, R6, R9 ;  /* 0x00000006220f7223 */ /* 0x000fe20000010009 */
[--C-:B------:R-:W-:Y:S02]  /*11360*/  HADD2.F32 R28, -RZ, R7.reuse.H0_H0 ;  /* 0x20000007ff1c7230 */ /* 0x100fe40000004100 */
[-C--:B------:R-:W-:Y:S01]  /*11370*/  FMUL.FTZ R4, R27, R11.reuse ;  /* 0x0000000b1b047220 */ /* 0x080fe20000410000 */
[----:B------:R-:W-:Y:S02]  /*11380*/  HADD2.F32 R7, -RZ, R7.H1_H1 ;  /* 0x30000007ff077230 */ /* 0x000fe40000004100 */
[C---:B------:R-:W-:Y:S01]  /*11390*/  FMUL.FTZ R9, R14.reuse, R32 ;  /* 0x000000200e097220 */ /* 0x040fe20000410000 */
[C---:B------:R-:W-:Y:S01]  /*113a0*/  FMUL.FTZ R6, R25.reuse, R11 ;  /* 0x0000000b19067220 */ /* 0x040fe20000410000 */
[-C--:B------:R-:W-:Y:S01]  /*113b0*/  FFMA.FTZ R11, R14, R28.reuse, -R5 ;  /* 0x0000001c0e0b7223 */ /* 0x080fe20000010805 */
        /* <DEDUP_REMOVED lines=13> */
.L_x_3865:
[----:B------:R-:W-:Y:S05]  /*11490*/  BSYNC B0 ;  /* 0x0000000000007941 */ /* 0x000fea0003800000 */
.L_x_3846:
[----:B------:R-:W-:Y:S01]  /*114a0*/  @!PT LDS RZ, [RZ] ;  /* 0x00000000fffff984 */ /* 0x000fe20000000800 */
[----:B------:R-:W-:Y:S01]  /*114b0*/  @!PT LDS RZ, [RZ] ;  /* 0x00000000fffff984 */ /* 0x000fe20000000800 */
[----:B------:R-:W-:Y:S01]  /*114c0*/  @!PT LDS RZ, [RZ] ;  /* 0x00000000fffff984 */ /* 0x000fe20000000800 */
[----:B------:R-:W-:Y:S01]  /*114d0*/  @!PT LDS RZ, [RZ] ;  /* 0x00000000fffff984 */ /* 0x000fe20000000800 */
[----:B------:R5:W-:Y:S06]  /*114e0*/  MEMBAR.ALL.CTA ;  /* 0x0000000000007992 */ /* 0x000bec0000008000 */
[----:B-----5:R-:W5:Y:S01]  /*114f0*/  FENCE.VIEW.ASYNC.S ;  /* 0x00000000000073c6 */ /* 0x020f620000000000 */
[----:B------:R-:W-:Y:S05]  /*11500*/  WARPSYNC.ALL ;  /* 0x0000000000007948 */ /* 0x000fea0003800000 */
[----:B-----5:R-:W-:Y:S06]  /*11510*/  BAR.SYNC.DEFER_BLOCKING 0xd, 0x100 ;  /* 0x0344000000007b1d */ /* 0x020fec0000010000 */
.L_x_3844:
[----:B0123--:R-:W-:-:S04]  /*11520*/  MOV R0, UR51 ;  /* 0x0000003300007c02 */ /* 0x00ffc80008000f00 */
[----:B------:R-:W-:-:S13]  /*11530*/  ISETP.NE.AND P0, PT, R0, 0x3, PT ;  /* 0x000000030000780c */ /* 0x000fda0003f05270 */
[----:B------:R-:W-:Y:S05]  /*11540*/  @!P0 BRA `(.L_x_3891) ;  /* 0x0000000000048947 */ /* 0x000fea0003800000 */
[----:B------:R-:W-:Y:S01]  /*11550*/  BPT.TRAP 0x1 ;  /* 0x000000040000795c */ /* 0x000fe20000300000 */
.L_x_3891:
[----:B----4-:R-:W-:Y:S01]  /*11560*/  IMAD R3, R211, 0x8, R18 ;  /* 0x00000008d3037824 */ /* 0x010fe200078e0212 */
[----:B------:R-:W-:-:S04]  /*11570*/  SHF.L.U32 R0, R220, 0x1f, RZ ;  /* 0x0000001fdc007819 */ /* 0x000fc800000006ff */
[----:B------:R0:W1:Y:S01]  /*11580*/  SYNCS.PHASECHK.TRANS64.TRYWAIT P1, [R3+URZ+0x30830], R0 ;  /* 0x03083000030075a7 */ /* 0x000062000802017f */
[----:B------:R-:W-:Y:S05]  /*11590*/  @!P0 BRA `(.L_x_3892) ;  /* 0x0000000000048947 */ /* 0x000fea0003800000 */
[----:B------:R-:W-:Y:S01]  /*115a0*/  BPT.TRAP 0x1 ;  /* 0x000000040000795c */ /* 0x000fe20000300000 */
.L_x_3892:
[----:B------:R-:W-:Y:S01]  /*115b0*/  IMAD.MOV.U32 R119, RZ, RZ, RZ ;  /* 0x000000ffff777224 */ /* 0x000fe200078e00ff */
[----:B-1----:R-:W-:Y:S06]  /*115c0*/  @P1 BRA `(.L_x_3893) ;  /* 0x0000000000081947 */ /* 0x002fec0003800000 */
[----:B------:R-:W1:Y:S02]  /*115d0*/  SYNCS.PHASECHK.TRANS64.TRYWAIT P1, [R3+URZ+0x30830], R0 ;  /* 0x03083000030075a7 */ /* 0x000e64000802017f */
[----:B-1----:R-:W-:Y:S05]  /*115e0*/  @!P1 BRA `(.L_x_3894) ;  /* 0x0000011400dc9947 */ /* 0x002fea0003800000 */
.L_x_3893:
[----:B------:R-:W-:Y:S05]  /*115f0*/  WARPSYNC.ALL ;  /* 0x0000000000007948 */ /* 0x000fea0003800000 */
[----:B01----:R-:W-:Y:S01]  /*11600*/  IADD3 R0, R18, 0x1e400, RZ ;  /* 0x0001e40012007810 */ /* 0x003fe20007ffe0ff */
[----:B------:R-:W-:Y:S01]  /*11610*/  IMAD.MOV.U32 R5, RZ, RZ, 0x40000040 ;  /* 0x40000040ff057424 */ /* 0x000fe200078e00ff */
[----:B------:R-:W-:Y:S01]  /*11620*/  R2UR UR4, R36 ;  /* 0x00000000240472ca */ /* 0x000fe200000e0000 */
[----:B------:R-:W-:Y:S01]  /*11630*/  UMOV UR9, 0x40000040 ;  /* 0x4000004000097882 */ /* 0x000fe20000000000 */
[----:B------:R-:W-:Y:S01]  /*11640*/  SHF.R.U32.HI R0, RZ, 0x4, R0 ;  /* 0x00000004ff007819 */ /* 0x000fe20000011600 */
[----:B------:R-:W-:Y:S01]  /*11650*/  WARPGROUP.ARRIVE ;  /* 0x00000000000079c5 */ /* 0x000fe20000000000 */
[----:B------:R-:W-:Y:S01]  /*11660*/  R2UR UR11, R5 ;  /* 0x00000000050b72ca */ /* 0x000fe200000e0000 */
[----:B------:R-:W-:Y:S01]  /*11670*/  IMAD.MOV.U32 R7, RZ, RZ, 0x40000040 ;  /* 0x40000040ff077424 */ /* 0x000fe200078e00ff */
[----:B------:R-:W-:Y:S01]  /*11680*/  LOP3.LUT R0, R0, 0x3fff, RZ, 0xc0, !PT ;  /* 0x00003fff00007812 */ /* 0x000fe200078ec0ff */
[----:B------:R-:W-:Y:S01]  /*11690*/  UMOV UR57, 0x40000040 ;  /* 0x4000004000397882 */ /* 0x000fe20000000000 */
[----:B------:R-:W-:Y:S01]  /*116a0*/  MOV R9, UR9 ;  /* 0x0000000900097c02 */ /* 0x000fe20008000f00 */
[----:B------:R-:W-:Y:S01]  /*116b0*/  UMOV UR53, 0x40000040 ;  /* 0x4000004000357882 */ /* 0x000fe20000000000 */
[----:B------:R-:W-:Y:S01]  /*116c0*/  LOP3.LUT R222, R0, 0x10000, RZ, 0xfc, !PT ;  /* 0x0001000000de7812 */ /* 0x000fe200078efcff */
[----:B------:R-:W-:Y:S01]  /*116d0*/  UMOV UR45, 0x40000040 ;  /* 0x40000040002d7882 */ /* 0x000fe20000000000 */
[----:B------:R-:W-:Y:S01]  /*116e0*/  UMOV UR41, 0x40000040 ;  /* 0x4000004000297882 */ /* 0x000fe20000000000 */
[----:B------:R-:W-:Y:S01]  /*116f0*/  ULOP3.LUT UR4, UR4, 0x10000, URZ, 0xfc, !UPT ;  /* 0x0001000004047892 */ /* 0x000fe2000f8efc3f */
[----:B------:R-:W-:Y:S01]  /*11700*/  IMAD.MOV.U32 R5, RZ, RZ, 0x40000040 ;  /* 0x40000040ff057424 */ /* 0x000fe200078e00ff */
[----:B------:R-:W-:Y:S01]  /*11710*/  UMOV UR37, 0x40000040 ;  /* 0x4000004000257882 */ /* 0x000fe20000000000 */
[----:B------:R-:W-:Y:S01]  /*11720*/  IMAD R4, R211, 0x900, R222 ;  /* 0x00000900d3047824 */ /* 0x000fe200078e02de */
[----:B------:R-:W-:-:S02]  /*11730*/  UIADD3 UR5, UR4, 0x2, URZ ;  /* 0x0000000204057890 */ /* 0x000fc4000fffe03f */
[----:B------:R-:W-:Y:S01]  /*11740*/  UIADD3 UR56, UR4, 0x406, URZ ;  /* 0x0000040604387890 */ /* 0x000fe2000fffe03f */
[C---:B------:R-:W-:Y:S01]  /*11750*/  VIADD R6, R4.reuse, 0x2 ;  /* 0x0000000204067836 */ /* 0x040fe20000000000 */
[----:B------:R-:W-:Y:S01]  /*11760*/  R2UR UR10, R4 ;  /* 0x00000000040a72ca */ /* 0x000fe200000e0000 */
[----:B------:R-:W-:Y:S01]  /*11770*/  UMOV UR8, UR4 ;  /* 0x0000000400087c82 */ /* 0x000fe20008000000 */
[----:B------:R-:W-:Y:S01]  /*11780*/  UIADD3 UR52, UR4, 0x800, URZ ;  /* 0x0000080004347890 */ /* 0x000fe2000fffe03f */
[----:B------:R-:W-:Y:S01]  /*11790*/  IMAD.U32 R8, RZ, RZ, UR8 ;  /* 0x00000008ff087e24 */ /* 0x000fe2000f8e00ff */
[----:B------:R-:W-:Y:S01]  /*117a0*/  UIADD3 UR44, UR4, 0x802, URZ ;  /* 0x00000802042c7890 */ /* 0x000fe2000fffe03f */
[----:B------:R-:W-:Y:S01]  /*117b0*/  R2UR UR39, R5 ;  /* 0x00000000052772ca */ /* 0x000fe200000e0000 */
[----:B------:R-:W-:Y:S02]  /*117c0*/  UIADD3 UR40, UR4, 0x804, URZ ;  /* 0x0000080404287890 */ /* 0x000fe4000fffe03f */
[----:B------:R0:W-:Y:S01]  /*117d0*/  STL.64 [R1+0x38], R8 ;  /* 0x0000380801007387 */ /* 0x0001e20000100a00 */
[----:B------:R-:W-:-:S04]  /*117e0*/  UIADD3 UR36, UR4, 0x806, URZ ;  /* 0x0000080604247890 */ /* 0x000fc8000fffe03f */
[----:B------:R-:W-:Y:S01]  /*117f0*/  HGMMA.64x96x16.F32 R24, gdesc[UR8], RZ, !UPT, gsb0 ;  /* 0x01600000081879f0 */ /* 0x000fe2000c0008ff */
[----:B------:R-:W-:Y:S01]  /*11800*/  R2UR UR10, R6 ;  /* 0x00000000060a72ca */ /* 0x000fe200000e0000 */
[----:B------:R-:W-:Y:S01]  /*11810*/  UMOV UR8, UR5 ;  /* 0x0000000500087c82 */ /* 0x000fe20008000000 */
[----:B------:R-:W-:Y:S01]  /*11820*/  R2UR UR11, R7 ;  /* 0x00000000070b72ca */ /* 0x000fe200000e0000 */
[----:B------:R-:W-:Y:S01]  /*11830*/  UMOV UR9, 0x40000040 ;  /* 0x4000004000097882 */ /* 0x000fe20000000000 */
[----:B------:R-:W-:Y:S01]  /*11840*/  VIADD R6, R4, 0x4 ;  /* 0x0000000404067836 */ /* 0x000fe20000000000 */
[----:B------:R-:W-:Y:S01]  /*11850*/  MOV R7, 0x40000040 ;  /* 0x4000004000077802 */ /* 0x000fe20000000f00 */
[----:B------:R-:W-:Y:S01]  /*11860*/  UIADD3 UR5, UR4, 0x4, URZ ;  /* 0x0000000404057890 */ /* 0x000fe2000fffe03f */
[----:B0-----:R-:W-:Y:S01]  /*11870*/  MOV R8, UR8 ;  /* 0x0000000800087c02 */ /* 0x001fe20008000f00 */
[----:B------:R-:W-:-:S05]  /*11880*/  IMAD.U32 R9, RZ, RZ, UR9 ;  /* 0x00000009ff097e24 */ /* 0x000fca000f8e00ff */
[----:B------:R0:W-:Y:S01]  /*11890*/  STL.64 [R1+0x30], R8 ;  /* 0x0000300801007387 */ /* 0x0001e20000100a00 */
[----:B------:R-:W-:Y:S02]  /*118a0*/  WARPGROUP.DEPBAR.LE gsb0, 0x0 ;  /* 0x00008000000079c5 */ /* 0x000fe40000010000 */
[----:B------:R-:W-:-:S06]  /*118b0*/  WARPGROUP.ARRIVE ;  /* 0x00000000000079c5 */ /* 0x000fcc0000000000 */
[----:B------:R-:W-:Y:S01]  /*118c0*/  HGMMA.64x96x16.F32 R24, gdesc[UR8], R24, gsb0 ;  /* 0x01600000081879f0 */ /* 0x000fe20008000818 */
[----:B------:R-:W-:Y:S01]  /*118d0*/  R2UR UR10, R6 ;  /* 0x00000000060a72ca */ /* 0x000fe200000e0000 */
[----:B------:R-:W-:Y:S01]  /*118e0*/  UMOV UR8, UR5 ;  /* 0x0000000500087c82 */ /* 0x000fe20008000000 */
[----:B------:R-:W-:Y:S01]  /*118f0*/  R2UR UR11, R7 ;  /* 0x00000000070b72ca */ /* 0x000fe200000e0000 */
[----:B------:R-:W-:Y:S01]  /*11900*/  UMOV UR9, 0x40000040 ;  /* 0x4000004000097882 */ /* 0x000fe20000000000 */
[----:B------:R-:W-:Y:S01]  /*11910*/  IMAD.MOV.U32 R7, RZ, RZ, 0x40000040 ;  /* 0x40000040ff077424 */ /* 0x000fe200078e00ff */
[----:B------:R-:W-:Y:S01]  /*11920*/  IADD3 R6, R4, 0x6, RZ ;  /* 0x0000000604067810 */ /* 0x000fe20007ffe0ff */
[----:B------:R-:W-:Y:S01]  /*11930*/  UIADD3 UR5, UR4, 0x6, URZ ;  /* 0x0000000604057890 */ /* 0x000fe2000fffe03f */
[----:B0-----:R-:W-:Y:S02]  /*11940*/  IMAD.U32 R8, RZ, RZ, UR8 ;  /* 0x00000008ff087e24 */ /* 0x001fe4000f8e00ff */
        /* <DEDUP_REMOVED lines=9> */
[----:B------:R-:W-:Y:S01]  /*119e0*/  VIADD R6, R4, 0x300 ;  /* 0x0000030004067836 */ /* 0x000fe20000000000 */
[----:B------:R-:W-:Y:S01]  /*119f0*/  UIADD3 UR5, UR4, 0x400, URZ ;  /* 0x0000040004057890 */ /* 0x000fe2000fffe03f */
[----:B------:R-:W-:Y:S01]  /*11a00*/  IMAD.MOV.U32 R7, RZ, RZ, 0x40000040 ;  /* 0x40000040ff077424 */ /* 0x000fe200078e00ff */
        /* <DEDUP_REMOVED lines=37> */
[----:B0-----:R-:W-:Y:S01]  /*11c60*/  MOV R9, UR9 ;  /* 0x0000000900097c02 */ /* 0x001fe20008000f00 */
[----:B------:R-:W-:Y:S02]  /*11c70*/  IMAD.MOV.U32 R7, RZ, RZ, 0x40000040 ;  /* 0x40000040ff077424 */ /* 0x000fe400078e00ff */
[----:B------:R-:W-:Y:S01]  /*11c80*/  IMAD.U32 R8, RZ, RZ, UR8 ;  /* 0x00000008ff087e24 */ /* 0x000fe2000f8e00ff */
[----:B------:R-:W-:-:S02]  /*11c90*/  R2UR UR58, R6 ;  /* 0x00000000063a72ca */ /* 0x000fc400000e0000 */
[----:B------:R-:W-:Y:S01]  /*11ca0*/  R2UR UR59, R7 ;  /* 0x00000000073b72ca */ /* 0x000fe200000e0000 */
[----:B------:R-:W-:Y:S01]  /*11cb0*/  IMAD.MOV.U32 R7, RZ, RZ, 0x40000040 ;  /* 0x40000040ff077424 */ /* 0x000fe200078e00ff */
[----:B------:R-:W-:Y:S01]  /*11cc0*/  IADD3 R6, R4, 0x600, RZ ;  /* 0x0000060004067810 */ /* 0x000fe20007ffe0ff */
[----:B------:R0:W-:Y:S03]  /*11cd0*/  STL.64 [R1+0x8], R8 ;  /* 0x0000080801007387 */ /* 0x0001e60000100a00 */
[----:B------:R-:W-:Y:S01]  /*11ce0*/  R2UR UR54, R6 ;  /* 0x00000000063672ca */ /* 0x000fe200000e0000 */
[----:B------:R-:W-:Y:S01]  /*11cf0*/  VIADD R6, R4, 0x602 ;  /* 0x0000060204067836 */ /* 0x000fe20000000000 */
[----:B------:R-:W-:Y:S02]  /*11d00*/  R2UR UR55, R7 ;  /* 0x00000000073772ca */ /* 0x000fe400000e0000 */
[----:B------:R-:W-:-:S02]  /*11d10*/  MOV R7, 0x40000040 ;  /* 0x4000004000077802 */ /* 0x000fc40000000f00 */
[----:B------:R-:W-:Y:S01]  /*11d20*/  R2UR UR46, R6 ;  /* 0x00000000062e72ca */ /* 0x000fe200000e0000 */
[C---:B------:R-:W-:Y:S01]  /*11d30*/  VIADD R6, R4.reuse, 0x604 ;  /* 0x0000060404067836 */ /* 0x040fe20000000000 */
[----:B------:R-:W-:Y:S01]  /*11d40*/  R2UR UR47, R7 ;  /* 0x00000000072f72ca */ /* 0x000fe200000e0000 */
[----:B------:R-:W-:Y:S01]  /*11d50*/  IMAD.MOV.U32 R7, RZ, RZ, 0x40000040 ;  /* 0x40000040ff077424 */ /* 0x000fe200078e00ff */
[----:B------:R-:W-:Y:S02]  /*11d60*/  IADD3 R4, R4, 0x606, RZ ;  /* 0x0000060604047810 */ /* 0x000fe40007ffe0ff */
[----:B------:R-:W-:Y:S02]  /*11d70*/  R2UR UR42, R6 ;  /* 0x00000000062a72ca */ /* 0x000fe400000e0000 */
[----:B------:R-:W-:Y:S02]  /*11d80*/  R2UR UR43, R7 ;  /* 0x00000000072b72ca */ /* 0x000fe400000e0000 */
[----:B------:R-:W-:Y:S01]  /*11d90*/  R2UR UR38, R4 ;  /* 0x00000000042672ca */ /* 0x000fe200000e0000 */
[----:B------:R-:W-:-:S02]  /*11da0*/  WARPGROUP.DEPBAR.LE gsb0, 0x0 ;  /* 0x00008000000079c5 */ /* 0x000fc40000010000 */
        /* <DEDUP_REMOVED lines=18> */
[----:B0-----:R-:W-:Y:S05]  /*11ed0*/  @!P0 BRA `(.L_x_3895) ;  /* 0x0000000000048947 */ /* 0x001fea0003800000 */
[----:B------:R-:W-:Y:S01]  /*11ee0*/  BPT.TRAP 0x1 ;  /* 0x000000040000795c */ /* 0x000fe20000300000 */
.L_x_3895:
[----:B------:R-:W2:Y:S01]  /*11ef0*/  LDL R0, [R1+0x44] ;  /* 0x0000440001007983 */ /* 0x000ea20000100800 */
[----:B------:R-:W-:Y:S01]  /*11f00*/  ULDC UR4, c[0x0][0x988] ;  /* 0x0002620000047ab9 */ /* 0x000fe20000000800 */
[----:B------:R-:W-:Y:S01]  /*11f10*/  P2R R4, PR, RZ, 0x1 ;  /* 0x00000001ff047803 */ /* 0x000fe20000000000 */
[----:B------:R-:W-:Y:S01]  /*11f20*/  ULDC UR38, c[0x0][0x988] ;  /* 0x0002620000267ab9 */ /* 0x000fe20000000800 */
[----:B------:R-:W-:Y:S01]  /*11f30*/  BSSY B0, `(.L_x_3896) ;  /* 0x00003f6000007945 */ /* 0x000fe20003800000 */
        /* <DEDUP_REMOVED lines=30> */
[----:B------:R-:W-:Y:S01]  /*12120*/  IMAD.MOV.U32 R72, RZ, RZ, R119 ;  /* 0x000000ffff487224 */ /* 0x000fe200078e0077 */
        /* <DEDUP_REMOVED lines=98> */
[----:B------:R-:W-:Y:S02]  /*12750*/  FMNMX.FTZ R0, R103, R0, !PT ;  /* 0x0000000067007209 */ /* 0x000fe40007810000 */
[----:B------:R-:W-:Y:S02]  /*12760*/  FSEL R67, R67, -INF , P3 ;  /* 0xff80000043437808 */ /* 0x000fe40001800000 */
[----:B------:R-:W-:Y:S01]  /*12770*/  FMNMX.FTZ R8, R69, R0, !PT ;  /* 0x0000000045087209 */ /* 0x000fe20007810000 */
[----:B------:R-:W-:Y:S01]  /*12780*/  IMAD.U32 R0, RZ, RZ, UR4 ;  /* 0x00000004ff007e24 */ /* 0x000fe2000f8e00ff */
[----:B------:R-:W-:-:S02]  /*12790*/  FSEL R71, R71, -INF , P1 ;  /* 0xff80000047477808 */ /* 0x000fc40000800000 */
[-C--:B------:R-:W-:Y:S01]  /*127a0*/  MOV R68, R119.reuse ;  /* 0x0000007700447202 */ /* 0x080fe20000000f00 */
[----:B------:R-:W0:Y:S01]  /*127b0*/  SHFL.BFLY PT, R5, R8, 0x2, 0x1f ;  /* 0x0c401f0008057f89 */ /* 0x000e2200000e0000 */
[-C--:B------:R-:W-:Y:S02]  /*127c0*/  MOV R56, R119.reuse ;  /* 0x0000007700387202 */ /* 0x080fe40000000f00 */
[-C--:B------:R-:W-:Y:S02]  /*127d0*/  MOV R50, R119.reuse ;  /* 0x0000007700327202 */ /* 0x080fe40000000f00 */
[----:B------:R-:W-:Y:S02]  /*127e0*/  MOV R44, R119 ;  /* 0x00000077002c7202 */ /* 0x000fe40000000f00 */
[----:B0-----:R-:W-:-:S05]  /*127f0*/  FMNMX.FTZ R10, R8, R5, !PT ;  /* 0x00000005080a7209 */ /* 0x001fca0007810000 */
[----:B------:R-:W0:Y:S02]  /*12800*/  SHFL.BFLY PT, R5, R10, 0x1, 0x1f ;  /* 0x0c201f000a057f89 */ /* 0x000e2400000e0000 */
[----:B0-----:R-:W-:-:S04]  /*12810*/  FMNMX.FTZ R5, R10, R5, !PT ;  /* 0x000000050a057209 */ /* 0x001fc80007810000 */
[C---:B------:R-:W-:Y:S01]  /*12820*/  FSETP.NEU.FTZ.AND P0, PT, R5.reuse, -INF , PT ;  /* 0xff8000000500780b */ /* 0x040fe20003f1d000 */
[----:B------:R-:W-:-:S05]  /*12830*/  FMUL.FTZ R6, R5, R0 ;  /* 0x0000000005067220 */ /* 0x000fca0000410000 */
[----:B------:R-:W-:Y:S02]  /*12840*/  FSEL R6, R6, RZ, P0 ;  /* 0x000000ff06067208 */ /* 0x000fe40000000000 */
[----:B------:R-:W-:Y:S02]  /*12850*/  ISETP.NE.AND P0, PT, R4, RZ, PT ;  /* 0x000000ff0400720c */ /* 0x000fe40003f05270 */
[----:B------:R-:W-:Y:S01]  /*12860*/  FMNMX.FTZ R4, R7, R27, !PT ;  /* 0x0000001b07047209 */ /* 0x000fe20007810000 */
[-CC-:B------:R-:W-:Y:S01]  /*12870*/  FFMA.FTZ R184, R75, R0.reuse, -R6.reuse ;  /* 0x000000004bb87223 */ /* 0x180fe20000010806 */
[----:B------:R-:W-:Y:S01]  /*12880*/  FSEL R75, R62, -INF , P6 ;  /* 0xff8000003e4b7808 */ /* 0x000fe20003000000 */
[--C-:B------:R-:W-:Y:S01]  /*12890*/  FFMA.FTZ R61, R73, R0, -R6.reuse ;  /* 0x00000000493d7223 */ /* 0x100fe20000010806 */
        /* <DEDUP_REMOVED lines=9> */
[--C-:B------:R-:W-:Y:S01]  /*12930*/  FFMA.FTZ R182, R85, R0, -R6.reuse ;  /* 0x0000000055b67223 */ /* 0x100fe20000010806 */
[----:B------:R-:W-:Y:S01]  /*12940*/  FSEL R37, R70, -INF , P2 ;  /* 0xff80000046257808 */ /* 0x000fe20001000000 */
        /* <DEDUP_REMOVED lines=8> */
[----:B------:R-:W-:Y:S01]  /*129d0*/  MUFU.EX2 R188, R188 ;  /* 0x000000bc00bc7308 */ /* 0x000fe20000000800 */
[----:B------:R-:W-:Y:S01]  /*129e0*/  FMNMX.FTZ R4, R39, R4, !PT ;  /* 0x0000000427047209 */ /* 0x000fe20007810000 */
[-CC-:B------:R-:W-:Y:S01]  /*129f0*/  FFMA.FTZ R176, R89, R0.reuse, -R6.reuse ;  /* 0x0000000059b07223 */ /* 0x180fe20000010806 */
[-CC-:B------:R-:W-:Y:S01]  /*12a00*/  FFMA.FTZ R81, R91, R0.reuse, -R6.reuse ;  /* 0x000000005b517223 */ /* 0x180fe20000010806 */
[--C-:B------:R-:W-:Y:S01]  /*12a10*/  FFMA.FTZ R178, R93, R0, -R6.reuse ;  /* 0x000000005db27223 */ /* 0x100fe20000010806 */
[----:B------:R-:W-:Y:S01]  /*12a20*/  FMNMX.FTZ R4, R15, R4, !PT ;  /* 0x000000040f047209 */ /* 0x000fe20007810000 */
[-CC-:B------:R-:W-:Y:S01]  /*12a30*/  FFMA.FTZ R53, R53, R0.reuse, -R6.reuse ;  /* 0x0000000035357223 */ /* 0x180fe20000010806 */
[--C-:B------:R-:W-:Y:S01]  /*12a40*/  FFMA.FTZ R172, R95, R0, -R6.reuse ;  /* 0x000000005fac7223 */ /* 0x100fe20000010806 */
[----:B------:R-:W1:Y:S01]  /*12a50*/  MUFU.EX2 R49, R49 ;  /* 0x0000003100317308 */ /* 0x000e620000000800 */
[----:B------:R-:W-:Y:S01]  /*12a60*/  FMNMX.FTZ R4, R43, R4, !PT ;  /* 0x000000042b047209 */ /* 0x000fe20007810000 */
[-CC-:B------:R-:W-:Y:S01]  /*12a70*/  FFMA.FTZ R57, R57, R0.reuse, -R6.reuse ;  /* 0x0000000039397223 */ /* 0x180fe20000010806 */
[-CC-:B------:R-:W-:Y:S01]  /*12a80*/  FFMA.FTZ R174, R97, R0.reuse, -R6.reuse ;  /* 0x0000000061ae7223 */ /* 0x180fe20000010806 */
[--C-:B------:R-:W-:Y:S01]  /*12a90*/  FFMA.FTZ R168, R101, R0, -R6.reuse ;  /* 0x0000000065a87223 */ /* 0x100fe20000010806 */
[----:B------:R-:W-:Y:S01]  /*12aa0*/  FMNMX.FTZ R4, R21, R4, !PT ;  /* 0x0000000415047209 */ /* 0x000fe20007810000 */
[-CC-:B------:R-:W-:Y:S01]  /*12ab0*/  FFMA.FTZ R65, R65, R0.reuse, -R6.reuse ;  /* 0x0000000041417223 */ /* 0x180fe20000010806 */
[--C-:B------:R-:W-:Y:S01]  /*12ac0*/  FFMA.FTZ R170, R103, R0, -R6.reuse ;  /* 0x0000000067aa7223 */ /* 0x100fe20000010806 */
[----:B------:R-:W2:Y:S01]  /*12ad0*/  MUFU.EX2 R190, R190 ;  /* 0x000000be00be7308 */ /* 0x000ea20000000800 */
[----:B------:R-:W-:Y:S01]  /*12ae0*/  FMNMX.FTZ R4, R47, R4, !PT ;  /* 0x000000042f047209 */ /* 0x000fe20007810000 */
[----:B------:R-:W-:Y:S01]  /*12af0*/  FFMA.FTZ R69, R69, R0, -R6 ;  /* 0x0000000045457223 */ /* 0x000fe20000010806 */
[--C-:B------:R-:W-:Y:S01]  /*12b00*/  IMAD.MOV.U32 R103, RZ, RZ, R119.reuse ;  /* 0x000000ffff677224 */ /* 0x100fe200078e0077 */
[-C--:B------:R-:W-:Y:S01]  /*12b10*/  MOV R101, R119.reuse ;  /* 0x0000007700657202 */ /* 0x080fe20000000f00 */
[--C-:B------:R-:W-:Y:S01]  /*12b20*/  IMAD.MOV.U32 R97, RZ, RZ, R119.reuse ;  /* 0x000000ffff617224 */ /* 0x100fe200078e0077 */
[----:B------:R-:W-:Y:S01]  /*12b30*/  FMNMX.FTZ R4, R25, R4, !PT ;  /* 0x0000000419047209 */ /* 0x000fe20007810000 */
[--C-:B------:R-:W-:Y:S01]  /*12b40*/  IMAD.MOV.U32 R93, RZ, RZ, R119.reuse ;  /* 0x000000ffff5d7224 */ /* 0x100fe200078e0077 */
[----:B------:R-:W3:Y:S01]  /*12b50*/  MUFU.EX2 R61, R61 ;  /* 0x0000003d003d7308 */ /* 0x000ee20000000800 */
[-C--:B------:R-:W-:Y:S01]  /*12b60*/  MOV R95, R119.reuse ;  /* 0x00000077005f7202 */ /* 0x080fe20000000f00 */
[--C-:B------:R-:W-:Y:S01]  /*12b70*/  IMAD.MOV.U32 R91, RZ, RZ, R119.reuse ;  /* 0x000000ffff5b7224 */ /* 0x100fe200078e0077 */
[----:B------:R-:W-:Y:S01]  /*12b80*/  FMNMX.FTZ R4, R51, R4, !PT ;  /* 0x0000000433047209 */ /* 0x000fe20007810000 */
[--C-:B------:R-:W-:Y:S01]  /*12b90*/  IMAD.MOV.U32 R87, RZ, RZ, R119.reuse ;  /* 0x000000ffff577224 */ /* 0x100fe200078e0077 */
[-C--:B------:R-:W-:Y:S01]  /*12ba0*/  MOV R89, R119.reuse ;  /* 0x0000007700597202 */ /* 0x080fe20000000f00 */
[--C-:B------:R-:W-:Y:S01]  /*12bb0*/  IMAD.MOV.U32 R70, RZ, RZ, R119.reuse ;  /* 0x000000ffff467224 */ /* 0x100fe200078e0077 */
[----:B------:R-:W-:Y:S01]  /*12bc0*/  FMNMX.FTZ R4, R29, R4, !PT ;  /* 0x000000041d047209 */ /* 0x000fe20007810000 */
[----:B------:R-:W4:Y:S01]  /*12bd0*/  MUFU.EX2 R184, R184 ;  /* 0x000000b800b87308 */ /* 0x000f220000000800 */
[----:B------:R-:W-:Y:S01]  /*12be0*/  IMAD.MOV.U32 R66, RZ, RZ, R119 ;  /* 0x000000ffff427224 */ /* 0x000fe200078e0077 */
[----:B------:R-:W-:-:S02]  /*12bf0*/  MOV R62, R119 ;  /* 0x00000077003e7202 */ /* 0x000fc40000000f00 */
[----:B------:R-:W-:-:S04]  /*12c00*/  FMNMX.FTZ R4, R55, R4, !PT ;  /* 0x0000000437047209 */ /* 0x000fc80007810000 */
[----:B------:R-:W-:Y:S01]  /*12c10*/  FMNMX.FTZ R4, R33, R4, !PT ;  /* 0x0000000421047209 */ /* 0x000fe20007810000 */
[----:B------:R-:W4:Y:S03]  /*12c20*/  MUFU.EX2 R73, R73 ;  /* 0x0000004900497308 */ /* 0x000f260000000800 */
[----:B------:R-:W-:-:S04]  /*12c30*/  FMNMX.FTZ R4, R59, R4, !PT ;  /* 0x000000043b047209 */ /* 0x000fc80007810000 */
[----:B------:R-:W-:Y:S01]  /*12c40*/  FMNMX.FTZ R4, R75, R4, !PT ;  /* 0x000000044b047209 */ /* 0x000fe20007810000 */
[----:B------:R-:W4:Y:S03]  /*12c50*/  MUFU.EX2 R186, R186 ;  /* 0x000000ba00ba7308 */ /* 0x000f260000000800 */
[----:B------:R-:W-:-:S04]  /*12c60*/  FMNMX.FTZ R4, R77, R4, !PT ;  /* 0x000000044d047209 */ /* 0x000fc80007810000 */
[----:B------:R-:W-:Y:S01]  /*12c70*/  FMNMX.FTZ R4, R79, R4, !PT ;  /* 0x000000044f047209 */ /* 0x000fe20007810000 */
[----:B------:R-:W-:Y:S03]  /*12c80*/  MUFU.EX2 R180, R180 ;  /* 0x000000b400b47308 */ /* 0x000fe60000000800 */
[----:B------:R-:W-:-:S04]  /*12c90*/  FMNMX.FTZ R4, R67, R4, !PT ;  /* 0x0000000443047209 */ /* 0x000fc80007810000 */
[----:B------:R-:W-:Y:S01]  /*12ca0*/  FMNMX.FTZ R4, R37, R4, !PT ;  /* 0x0000000425047209 */ /* 0x000fe20007810000 */
[----:B------:R-:W-:Y:S03]  /*12cb0*/  MUFU.EX2 R41, R41 ;  /* 0x0000002900297308 */ /* 0x000fe60000000800 */
[----:B------:R-:W-:-:S05]  /*12cc0*/  FMNMX.FTZ R4, R71, R4, !PT ;  /* 0x0000000447047209 */ /* 0x000fca0007810000 */
[----:B0-----:R-:W0:Y:S01]  /*12cd0*/  SHFL.BFLY PT, R83, R4, 0x2, 0x1f ;  /* 0x0c401f0004537f89 */ /* 0x001e2200000e0000 */
[----:B------:R-:W-:Y:S08]  /*12ce0*/  MUFU.EX2 R182, R182 ;  /* 0x000000b600b67308 */ /* 0x000ff00000000800 */
[----:B------:R-:W-:Y:S08]  /*12cf0*/  MUFU.EX2 R45, R45 ;  /* 0x0000002d002d7308 */ /* 0x000ff00000000800 */
[----:B------:R-:W-:Y:S01]  /*12d00*/  MUFU.EX2 R176, R176 ;  /* 0x000000b000b07308 */ /* 0x000fe20000000800 */
[----:B0-----:R-:W-:Y:S01]  /*12d10*/  FMNMX.FTZ R8, R4, R83, !PT ;  /* 0x0000005304087209 */ /* 0x001fe20007810000 */
[----:B------:R-:W-:-:S06]  /*12d20*/  FFMA.FTZ R83, R99, R0, -R6 ;  /* 0x0000000063537223 */ /* 0x000fcc0000010806 */
[----:B------:R-:W-:Y:S01]  /*12d30*/  MUFU.EX2 R81, R81 ;  /* 0x0000005100517308 */ /* 0x000fe20000000800 */
[--C-:B------:R-:W-:Y:S01]  /*12d40*/  IMAD.MOV.U32 R99, RZ, RZ, R119.reuse ;  /* 0x000000ffff637224 */ /* 0x100fe200078e0077 */
[----:B------:R-:W0:Y:S06]  /*12d50*/  SHFL.BFLY PT, R85, R8, 0x1, 0x1f ;  /* 0x0c201f0008557f89 */ /* 0x000e2c00000e0000 */
[----:B------:R-:W-:Y:S08]  /*12d60*/  MUFU.EX2 R178, R178 ;  /* 0x000000b200b27308 */ /* 0x000ff00000000800 */
[----:B------:R-:W-:Y:S08]  /*12d70*/  MUFU.EX2 R53, R53 ;  /* 0x0000003500357308 */ /* 0x000ff00000000800 */
[----:B------:R-:W-:Y:S01]  /*12d80*/  MUFU.EX2 R172, R172 ;  /* 0x000000ac00ac7308 */ /* 0x000fe20000000800 */
[----:B0-----:R-:W-:Y:S01]  /*12d90*/  FMNMX.FTZ R4, R8, R85, !PT ;  /* 0x0000005508047209 */ /* 0x001fe20007810000 */
[----:B------:R-:W-:-:S03]  /*12da0*/  IMAD.MOV.U32 R85, RZ, RZ, R119 ;  /* 0x000000ffff557224 */ /* 0x000fc600078e0077 */
        /* <DEDUP_REMOVED lines=9> */
[----:B-1----:R-:W-:Y:S01]  /*12e40*/  FADD.FTZ R7, R188, R49 ;  /* 0x00000031bc077221 */ /* 0x002fe20000010000 */
[-CC-:B------:R-:W-:Y:S01]  /*12e50*/  FFMA.FTZ R185, R11, R0.reuse, -R20.reuse ;  /* 0x000000000bb97223 */ /* 0x180fe20000010814 */
[-CC-:B------:R-:W-:Y:S01]  /*12e60*/  FFMA.FTZ R10, R35, R0.reuse, -R20.reuse ;  /* 0x00000000230a7223 */ /* 0x180fe20000010814 */
[----:B------:R-:W-:Y:S01]  /*12e70*/  MUFU.EX2 R189, R189 ;  /* 0x000000bd00bd7308 */ /* 0x000fe20000000800 */
[----:B--2---:R-:W-:Y:S01]  /*12e80*/  FADD.FTZ R28, R190, R7 ;  /* 0x00000007be1c7221 */ /* 0x004fe20000010000 */
[-CC-:B------:R-:W-:Y:S01]  /*12e90*/  FFMA.FTZ R187, R13, R0.reuse, -R20.reuse ;  /* 0x000000000dbb7223 */ /* 0x180fe20000010814 */
[-CC-:B------:R-:W-:Y:S01]  /*12ea0*/  FFMA.FTZ R12, R39, R0.reuse, -R20.reuse ;  /* 0x00000000270c7223 */ /* 0x180fe20000010814 */
[-C--:B------:R-:W-:Y:S01]  /*12eb0*/  FFMA.FTZ R181, R15, R0.reuse, -R20 ;  /* 0x000000000fb57223 */ /* 0x080fe20000010814 */
[----:B---3--:R-:W-:Y:S01]  /*12ec0*/  FADD.FTZ R7, R61, R28 ;  /* 0x0000001c3d077221 */ /* 0x008fe20000010000 */
[-CC-:B------:R-:W-:Y:S01]  /*12ed0*/  FFMA.FTZ R14, R43, R0.reuse, -R20.reuse ;  /* 0x000000002b0e7223 */ /* 0x180fe20000010814 */
[-CC-:B------:R-:W-:Y:S01]  /*12ee0*/  FFMA.FTZ R183, R21, R0.reuse, -R20.reuse ;  /* 0x0000000015b77223 */ /* 0x180fe20000010814 */
[----:B------:R-:W0:Y:S01]  /*12ef0*/  MUFU.EX2 R6, R6 ;  /* 0x0000000600067308 */ /* 0x000e220000000800 */
[----:B----4-:R-:W-:Y:S01]  /*12f00*/  FADD.FTZ R28, R184, R7 ;  /* 0x00000007b81c7221 */ /* 0x010fe20000010000 */
[-CC-:B------:R-:W-:Y:S01]  /*12f10*/  FFMA.FTZ R24, R47, R0.reuse, -R20.reuse ;  /* 0x000000002f187223 */ /* 0x180fe20000010814 */
[-CC-:B------:R-:W-:Y:S01]  /*12f20*/  FFMA.FTZ R177, R25, R0.reuse, -R20.reuse ;  /* 0x0000000019b17223 */ /* 0x180fe20000010814 */
[-C--:B------:R-:W-:Y:S01]  /*12f30*/  FFMA.FTZ R26, R51, R0.reuse, -R20 ;  /* 0x00000000331a7223 */ /* 0x080fe20000010814 */
[----:B------:R-:W-:Y:S01]  /*12f40*/  FADD.FTZ R9, R73, R28 ;  /* 0x0000001c49097221 */ /* 0x000fe20000010000 */
[-CC-:B------:R-:W-:Y:S01]  /*12f50*/  FFMA.FTZ R179, R29, R0.reuse, -R20.reuse ;  /* 0x000000001db37223 */ /* 0x180fe20000010814 */
[-CC-:B------:R-:W-:Y:S01]  /*12f60*/  FFMA.FTZ R28, R55, R0.reuse, -R20.reuse ;  /* 0x00000000371c7223 */ /* 0x180fe20000010814 */
[----:B------:R-:W1:Y:S01]  /*12f70*/  MUFU.EX2 R191, R191 ;  /* 0x000000bf00bf7308 */ /* 0x000e620000000800 */
[----:B------:R-:W-:Y:S01]  /*12f80*/  FADD.FTZ R32, R186, R9 ;  /* 0x00000009ba207221 */ /* 0x000fe20000010000 */
[-CC-:B------:R-:W-:Y:S01]  /*12f90*/  FFMA.FTZ R173, R33, R0.reuse, -R20.reuse ;  /* 0x0000000021ad7223 */ /* 0x180fe20000010814 */
[-CC-:B------:R-:W-:Y:S01]  /*12fa0*/  FFMA.FTZ R59, R59, R0.reuse, -R20.reuse ;  /* 0x000000003b3b7223 */ /* 0x180fe20000010814 */
[-C--:B------:R-:W-:Y:S01]  /*12fb0*/  FFMA.FTZ R75, R75, R0.reuse, -R20 ;  /* 0x000000004b4b7223 */ /* 0x080fe20000010814 */
[----:B------:R-:W-:Y:S01]  /*12fc0*/  FADD.FTZ R9, R63, R32 ;  /* 0x000000203f097221 */ /* 0x000fe20000010000 */
[-CC-:B------:R-:W-:Y:S01]  /*12fd0*/  FFMA.FTZ R77, R77, R0.reuse, -R20.reuse ;  /* 0x000000004d4d7223 */ /* 0x180fe20000010814 */
[-C--:B------:R-:W-:Y:S01]  /*12fe0*/  FFMA.FTZ R79, R79, R0.reuse, -R20 ;  /* 0x000000004f4f7223 */ /* 0x080fe20000010814 */
[----:B------:R-:W2:Y:S01]  /*12ff0*/  MUFU.EX2 R8, R8 ;  /* 0x0000000800087308 */ /* 0x000ea20000000800 */
[----:B0-----:R-:W-:Y:S01]  /*13000*/  FADD.FTZ R30, R189, R6 ;  /* 0x00000006bd1e7221 */ /* 0x001fe20000010000 */
[-CC-:B------:R-:W-:Y:S01]  /*13010*/  FFMA.FTZ R67, R67, R0.reuse, -R20.reuse ;  /* 0x0000000043437223 */ /* 0x180fe20000010814 */
[-CC-:B------:R-:W-:Y:S01]  /*13020*/  FFMA.FTZ R37, R37, R0.reuse, -R20.reuse ;  /* 0x0000000025257223 */ /* 0x180fe20000010814 */
[----:B------:R-:W-:Y:S01]  /*13030*/  FFMA.FTZ R71, R71, R0, -R20 ;  /* 0x0000000047477223 */ /* 0x000fe20000010814 */
[----:B------:R-:W-:Y:S01]  /*13040*/  F2FP.F16.F32.PACK_AB R189, R6, R189 ;  /* 0x000000bd06bd723e */ /* 0x000fe200000000ff */
[--C-:B------:R-:W-:Y:S01]  /*13050*/  IMAD.MOV.U32 R55, RZ, RZ, R119.reuse ;  /* 0x000000ffff377224 */ /* 0x100fe200078e0077 */
[----:B------:R-:W-:Y:S01]  /*13060*/  F2FP.F16.F32.PACK_AB R188, R49, R188 ;  /* 0x000000bc31bc723e */ /* 0x000fe200000000ff */
[----:B------:R-:W0:Y:S01]  /*13070*/  MUFU.EX2 R185, R185 ;  /* 0x000000b900b97308 */ /* 0x000e220000000800 */
[----:B-1----:R-:W-:Y:S01]  /*13080*/  FADD.FTZ R7, R191, R30 ;  /* 0x0000001ebf077221 */ /* 0x002fe20000010000 */
[----:B------:R-:W-:Y:S01]  /*13090*/  F2FP.F16.F32.PACK_AB R190, R61, R190 ;  /* 0x000000be3dbe723e */ /* 0x000fe200000000ff */
[--C-:B------:R-:W-:Y:S01]  /*130a0*/  IMAD.MOV.U32 R61, RZ, RZ, R119.reuse ;  /* 0x000000ffff3d7224 */ /* 0x100fe200078e0077 */
[----:B------:R-:W-:Y:S01]  /*130b0*/  F2FP.F16.F32.PACK_AB R184, R73, R184 ;  /* 0x000000b849b8723e */ /* 0x000fe200000000ff */
[--C-:B------:R-:W-:Y:S01]  /*130c0*/  IMAD.MOV.U32 R73, RZ, RZ, R119.reuse ;  /* 0x000000ffff497224 */ /* 0x100fe200078e0077 */
[----:B------:R-:W-:Y:S01]  /*130d0*/  F2FP.F16.F32.PACK_AB R186, R63, R186 ;  /* 0x000000ba3fba723e */ /* 0x000fe200000000ff */
[----:B------:R-:W-:Y:S01]  /*130e0*/  IMAD.MOV.U32 R63, RZ, RZ, R119 ;  /* 0x000000ffff3f7224 */ /* 0x000fe200078e0077 */
[----:B------:R-:W1:Y:S01]  /*130f0*/  MUFU.EX2 R10, R10 ;  /* 0x0000000a000a7308 */ /* 0x000e620000000800 */
[C---:B--2---:R-:W-:Y:S01]  /*13100*/  FADD.FTZ R30, R8.reuse, R7 ;  /* 0x00000007081e7221 */ /* 0x044fe20000010000 */
[----:B------:R-:W-:Y:S01]  /*13110*/  F2FP.F16.F32.PACK_AB R191, R8, R191 ;  /* 0x000000bf08bf723e */ /* 0x000fe200000000ff */
[----:B------:R-:W-:Y:S01]  /*13120*/  VIADD R8, R2, 0xfffffffe ;  /* 0xfffffffe02087836 */ /* 0x000fe20000000000 */
[-C--:B------:R-:W-:Y:S01]  /*13130*/  MOV R47, R119.reuse ;  /* 0x00000077002f7202 */ /* 0x080fe20000000f00 */
[----:B------:R-:W-:Y:S01]  /*13140*/  IMAD.MOV.U32 R2, RZ, RZ, 0x3f800000 ;  /* 0x3f800000ff027424 */ /* 0x000fe200078e00ff */
[----:B------:R-:W-:Y:S01]  /*13150*/  MOV R35, R119 ;  /* 0x0000007700237202 */ /* 0x000fe20000000f00 */
[----:B------:R-:W-:Y:S01]  /*13160*/  IMAD.MOV.U32 R51, RZ, RZ, R119 ;  /* 0x000000ffff337224 */ /* 0x000fe200078e0077 */
[----:B------:R-:W2:Y:S01]  /*13170*/  MUFU.EX2 R187, R187 ;  /* 0x000000bb00bb7308 */ /* 0x000ea20000000800 */
[----:B0-----:R-:W-:Y:S01]  /*13180*/  FADD.FTZ R7, R185, R30 ;  /* 0x0000001eb9077221 */ /* 0x001fe20000010000 */
[----:B------:R-:W-:Y:S01]  /*13190*/  FADD.FTZ R30, R180, R9 ;  /* 0x00000009b41e7221 */ /* 0x000fe20000010000 */
[----:B------:R-:W-:Y:S01]  /*131a0*/  ISETP.GE.AND P1, PT, R8, R221, PT ;  /* 0x000000dd0800720c */ /* 0x000fe20003f26270 */
[----:B------:R-:W-:Y:S01]  /*131b0*/  IMAD.MOV.U32 R49, RZ, RZ, R119 ;  /* 0x000000ffff317224 */ /* 0x000fe200078e0077 */
[C---:B------:R-:W-:Y:S01]  /*131c0*/  F2FP.F16.F32.PACK_AB R180, R41.reuse, R180 ;  /* 0x000000b429b4723e */ /* 0x040fe200000000ff */
[----:B------:R-:W-:Y:S01]  /*131d0*/  FADD.FTZ R9, R41, R30 ;  /* 0x0000001e29097221 */ /* 0x000fe20000010000 */
[----:B------:R-:W-:Y:S01]  /*131e0*/  IADD3 R30, R3, 0x30840, RZ ;  /* 0x00030840031e7810 */ /* 0x000fe20007ffe0ff */
[----:B------:R-:W0:Y:S01]  /*131f0*/  MUFU.EX2 R12, R12 ;  /* 0x0000000c000c7308 */ /* 0x000e220000000800 */
[----:B-1----:R-:W-:Y:S01]  /*13200*/  FADD.FTZ R32, R10, R7 ;  /* 0x000000070a207221 */ /* 0x002fe20000010000 */
[----:B------:R-:W-:Y:S01]  /*13210*/  FADD.FTZ R34, R182, R9 ;  /* 0x00000009b6227221 */ /* 0x000fe20000010000 */
[----:B------:R-:W-:Y:S01]  /*13220*/  PRMT R3, R223, 0x654, R30 ;  /* 0x00000654df037816 */ /* 0x000fe2000000001e */
[--C-:B------:R-:W-:Y:S01]  /*13230*/  IMAD.MOV.U32 R43, RZ, RZ, R119.reuse ;  /* 0x000000ffff2b7224 */ /* 0x100fe200078e0077 */
[----:B------:R-:W-:Y:S01]  /*13240*/  F2FP.F16.F32.PACK_AB R182, R45, R182 ;  /* 0x000000b62db6723e */ /* 0x000fe200000000ff */
[--C-:B------:R-:W-:Y:S01]  /*13250*/  IMAD.MOV.U32 R39, RZ, RZ, R119.reuse ;  /* 0x000000ffff277224 */ /* 0x100fe200078e0077 */
[----:B------:R1:W-:Y:S01]  /*13260*/  SYNCS.ARRIVE.TRANS64.RED.A1T0 RZ, [R3+URZ], RZ ;  /* 0x000000ff03ff79a7 */ /* 0x0003e2000810043f */
[----:B------:R-:W1:Y:S01]  /*13270*/  MUFU.EX2 R181, R181 ;  /* 0x000000b500b57308 */ /* 0x000e620000000800 */
[----:B--2---:R-:W-:Y:S01]  /*13280*/  FADD.FTZ R7, R187, R32 ;  /* 0x00000020bb077221 */ /* 0x004fe20000010000 */
[----:B------:R-:W-:Y:S01]  /*13290*/  F2FP.F16.F32.PACK_AB R185, R10, R185 ;  /* 0x000000b90ab9723e */ /* 0x000fe200000000ff */
[--C-:B------:R-:W-:Y:S01]  /*132a0*/  IMAD.MOV.U32 R33, RZ, RZ, R119.reuse ;  /* 0x000000ffff217224 */ /* 0x100fe200078e0077 */
[-C--:B------:R-:W-:Y:S01]  /*132b0*/  MOV R41, R119.reuse ;  /* 0x0000007700297202 */ /* 0x080fe20000000f00 */
[--C-:B------:R-:W-:Y:S01]  /*132c0*/  IMAD.MOV.U32 R31, RZ, RZ, R119.reuse ;  /* 0x000000ffff1f7224 */ /* 0x100fe200078e0077 */
[----:B------:R-:W-:Y:S01]  /*132d0*/  MOV R29, R119 ;  /* 0x00000077001d7202 */ /* 0x000fe20000000f00 */
[----:B------:R-:W-:Y:S01]  /*132e0*/  IMAD.MOV.U32 R27, RZ, RZ, R119 ;  /* 0x000000ffff1b7224 */ /* 0x000fe200078e0077 */
[----:B------:R-:W2:Y:S01]  /*132f0*/  MUFU.EX2 R14, R14 ;  /* 0x0000000e000e7308 */ /* 0x000ea20000000800 */
[C---:B0-----:R-:W-:Y:S01]  /*13300*/  FADD.FTZ R32, R12.reuse, R7 ;  /* 0x000000070c207221 */ /* 0x041fe20000010000 */
[----:B------:R-:W-:Y:S01]  /*13310*/  FADD.FTZ R7, R45, R34 ;  /* 0x000000222d077221 */ /* 0x000fe20000010000 */
[----:B------:R-:W-:Y:S01]  /*13320*/  F2FP.F16.F32.PACK_AB R187, R12, R187 ;  /* 0x000000bb0cbb723e */ /* 0x000fe200000000ff */
[----:B------:R-:W-:-:S02]  /*13330*/  IMAD.MOV.U32 R45, RZ, RZ, R119 ;  /* 0x000000ffff2d7224 */ /* 0x000fc400078e0077 */
[----:B------:R-:W-:Y:S01]  /*13340*/  FADD.FTZ R34, R176, R7 ;  /* 0x00000007b0227221 */ /* 0x000fe20000010000 */
[----:B------:R-:W-:Y:S01]  /*13350*/  F2FP.F16.F32.PACK_AB R176, R81, R176 ;  /* 0x000000b051b0723e */ /* 0x000fe200000000ff */
[----:B------:R-:W0:Y:S01]  /*13360*/  MUFU.EX2 R183, R183 ;  /* 0x000000b700b77308 */ /* 0x000e220000000800 */
[----:B-1----:R-:W-:Y:S01]  /*13370*/  FADD.FTZ R3, R181, R32 ;  /* 0x00000020b5037221 */ /* 0x002fe20000010000 */
[----:B------:R-:W-:Y:S01]  /*13380*/  FADD.FTZ R7, R81, R34 ;  /* 0x0000002251077221 */ /* 0x000fe20000010000 */
[--C-:B------:R-:W-:Y:S02]  /*13390*/  IMAD.MOV.U32 R81, RZ, RZ, R119.reuse ;  /* 0x000000ffff517224 */ /* 0x100fe400078e0077 */
[----:B------:R-:W-:Y:S02]  /*133a0*/  IMAD.MOV.U32 R25, RZ, RZ, R119 ;  /* 0x000000ffff197224 */ /* 0x000fe400078e0077 */
[----:B------:R-:W-:Y:S01]  /*133b0*/  FADD.FTZ R36, R178, R7 ;  /* 0x00000007b2247221 */ /* 0x000fe20000010000 */
[C---:B------:R-:W-:Y:S01]  /*133c0*/  F2FP.F16.F32.PACK_AB R178, R53.reuse, R178 ;  /* 0x000000b235b2723e */ /* 0x040fe200000000ff */
[----:B------:R-:W1:Y:S01]  /*133d0*/  MUFU.EX2 R24, R24 ;  /* 0x0000001800187308 */ /* 0x000e620000000800 */
[C---:B--2---:R-:W-:Y:S01]  /*133e0*/  FADD.FTZ R32, R14.reuse, R3 ;  /* 0x000000030e207221 */ /* 0x044fe20000010000 */
[----:B------:R-:W-:Y:S01]  /*133f0*/  FADD.FTZ R7, R53, R36 ;  /* 0x0000002435077221 */ /* 0x000fe20000010000 */
[----:B------:R-:W-:-:S02]  /*13400*/  F2FP.F16.F32.PACK_AB R181, R14, R181 ;  /* 0x000000b50eb5723e */ /* 0x000fc400000000ff */
[----:B------:R-:W-:-:S03]  /*13410*/  MOV R53, R119 ;  /* 0x0000007700357202 */ /* 0x000fc60000000f00 */
[----:B------:R-:W2:Y:S01]  /*13420*/  MUFU.EX2 R177, R177 ;  /* 0x000000b100b17308 */ /* 0x000ea20000000800 */
[----:B0-----:R-:W-:-:S07]  /*13430*/  FADD.FTZ R3, R183, R32 ;  /* 0x00000020b7037221 */ /* 0x001fce0000010000 */
[----:B------:R-:W0:Y:S01]  /*13440*/  MUFU.EX2 R26, R26 ;  /* 0x0000001a001a7308 */ /* 0x000e220000000800 */
[C---:B-1----:R-:W-:Y:S01]  /*13450*/  FADD.FTZ R34, R24.reuse, R3 ;  /* 0x0000000318227221 */ /* 0x042fe20000010000 */
[----:B------:R-:W-:Y:S01]  /*13460*/  F2FP.F16.F32.PACK_AB R183, R24, R183 ;  /* 0x000000b718b7723e */ /* 0x000fe200000000ff */
[----:B------:R-:W-:-:S05]  /*13470*/  IMAD.MOV.U32 R24, RZ, RZ, R119 ;  /* 0x000000ffff187224 */ /* 0x000fca00078e0077 */
[----:B------:R-:W1:Y:S01]  /*13480*/  MUFU.EX2 R179, R179 ;  /* 0x000000b300b37308 */ /* 0x000e620000000800 */
[----:B--2---:R-:W-:Y:S01]  /*13490*/  FADD.FTZ R3, R177, R34 ;  /* 0x00000022b1037221 */ /* 0x004fe20000010000 */
[----:B------:R-:W-:Y:S01]  /*134a0*/  FADD.FTZ R34, R172, R7 ;  /* 0x00000007ac227221 */ /* 0x000fe20000010000 */
[----:B------:R-:W-:-:S03]  /*134b0*/  F2FP.F16.F32.PACK_AB R172, R57, R172 ;  /* 0x000000ac39ac723e */ /* 0x000fc600000000ff */
[----:B------:R-:W-:Y:S01]  /*134c0*/  FADD.FTZ R7, R57, R34 ;  /* 0x0000002239077221 */ /* 0x000fe20000010000 */
[----:B------:R-:W-:Y:S01]  /*134d0*/  IMAD.MOV.U32 R57, RZ, RZ, R119 ;  /* 0x000000ffff397224 */ /* 0x000fe200078e0077 */
[----:B------:R-:W2:Y:S01]  /*134e0*/  MUFU.EX2 R28, R28 ;  /* 0x0000001c001c7308 */ /* 0x000ea20000000800 */
[----:B0-----:R-:W-:Y:S01]  /*134f0*/  FADD.FTZ R20, R26, R3 ;  /* 0x000000031a147221 */ /* 0x001fe20000010000 */
[----:B------:R-:W-:Y:S01]  /*13500*/  FADD.FTZ R36, R174, R7 ;  /* 0x00000007ae247221 */ /* 0x000fe20000010000 */
[----:B------:R-:W-:Y:S02]  /*13510*/  F2FP.F16.F32.PACK_AB R177, R26, R177 ;  /* 0x000000b11ab1723e */ /* 0x000fe400000000ff */
[----:B------:R-:W-:-:S03]  /*13520*/  MOV R26, R119 ;  /* 0x00000077001a7202 */ /* 0x000fc60000000f00 */
[----:B------:R-:W0:Y:S01]  /*13530*/  MUFU.EX2 R173, R173 ;  /* 0x000000ad00ad7308 */ /* 0x000e220000000800 */
[----:B-1----:R-:W-:-:S07]  /*13540*/  FADD.FTZ R3, R179, R20 ;  /* 0x00000014b3037221 */ /* 0x002fce0000010000 */
[----:B------:R-:W1:Y:S01]  /*13550*/  MUFU.EX2 R83, R83 ;  /* 0x0000005300537308 */ /* 0x000e620000000800 */
[C---:B--2---:R-:W-:Y:S01]  /*13560*/  FADD.FTZ R34, R28.reuse, R3 ;  /* 0x000000031c227221 */ /* 0x044fe20000010000 */
[----:B------:R-:W-:Y:S01]  /*13570*/  F2FP.F16.F32.PACK_AB R179, R28, R179 ;  /* 0x000000b31cb3723e */ /* 0x000fe200000000ff */
[----:B------:R-:W-:-:S05]  /*13580*/  IMAD.MOV.U32 R28, RZ, RZ, R119 ;  /* 0x000000ffff1c7224 */ /* 0x000fca00078e0077 */
[----:B------:R2:W3:Y:S01]  /*13590*/  MUFU.EX2 R30, R59 ;  /* 0x0000003b001e7308 */ /* 0x0004e20000000800 */
[----:B0-----:R-:W-:-:S07]  /*135a0*/  FADD.FTZ R3, R173, R34 ;  /* 0x00000022ad037221 */ /* 0x001fce0000010000 */
[----:B------:R-:W0:Y:S01]  /*135b0*/  MUFU.EX2 R168, R168 ;  /* 0x000000a800a87308 */ /* 0x000e220000000800 */
[C---:B-1----:R-:W-:Y:S01]  /*135c0*/  FADD.FTZ R7, R83.reuse, R36 ;  /* 0x0000002453077221 */ /* 0x042fe20000010000 */
[----:B------:R-:W-:Y:S02]  /*135d0*/  F2FP.F16.F32.PACK_AB R174, R83, R174 ;  /* 0x000000ae53ae723e */ /* 0x000fe400000000ff */
[-C--:B------:R-:W-:Y:S02]  /*135e0*/  MOV R83, R119.reuse ;  /* 0x0000007700537202 */ /* 0x080fe40000000f00 */
[----:B--2---:R-:W-:Y:S02]  /*135f0*/  MOV R59, R119 ;  /* 0x00000077003b7202 */ /* 0x004fe40000000f00 */
[----:B------:R-:W1:Y:S01]  /*13600*/  MUFU.EX2 R75, R75 ;  /* 0x0000004b004b7308 */ /* 0x000e620000000800 */
[C---:B---3--:R-:W-:Y:S01]  /*13610*/  FADD.FTZ R34, R30.reuse, R3 ;  /* 0x000000031e227221 */ /* 0x048fe20000010000 */
[----:B------:R-:W-:Y:S01]  /*13620*/  F2FP.F16.F32.PACK_AB R173, R30, R173 ;  /* 0x000000ad1ead723e */ /* 0x000fe200000000ff */
[----:B------:R-:W-:-:S05]  /*13630*/  IMAD.MOV.U32 R30, RZ, RZ, R119 ;  /* 0x000000ffff1e7224 */ /* 0x000fca00078e0077 */
[----:B------:R-:W2:Y:S01]  /*13640*/  MUFU.EX2 R65, R65 ;  /* 0x0000004100417308 */ /* 0x000ea20000000800 */
[----:B0-----:R-:W-:-:S07]  /*13650*/  FADD.FTZ R36, R168, R7 ;  /* 0x00000007a8247221 */ /* 0x001fce0000010000 */
[----:B------:R0:W3:Y:S01]  /*13660*/  MUFU.EX2 R32, R77 ;  /* 0x0000004d00207308 */ /* 0x0000e20000000800 */
[----:B-1----:R-:W-:-:S07]  /*13670*/  FADD.FTZ R3, R75, R34 ;  /* 0x000000224b037221 */ /* 0x002fce0000010000 */
[----:B------:R-:W1:Y:S01]  /*13680*/  MUFU.EX2 R79, R79 ;  /* 0x0000004f004f7308 */ /* 0x000e620000000800 */
[C---:B--2---:R-:W-:Y:S01]  /*13690*/  FADD.FTZ R7, R65.reuse, R36 ;  /* 0x0000002441077221 */ /* 0x044fe20000010000 */
[----:B------:R-:W-:Y:S02]  /*136a0*/  F2FP.F16.F32.PACK_AB R168, R65, R168 ;  /* 0x000000a841a8723e */ /* 0x000fe400000000ff */
[-C--:B0-----:R-:W-:Y:S02]  /*136b0*/  MOV R77, R119.reuse ;  /* 0x00000077004d7202 */ /* 0x081fe40000000f00 */
[----:B------:R-:W-:Y:S02]  /*136c0*/  MOV R65, R119 ;  /* 0x0000007700417202 */ /* 0x000fe40000000f00 */
[----:B------:R0:W2:Y:S01]  /*136d0*/  MUFU.EX2 R20, R67 ;  /* 0x0000004300147308 */ /* 0x0000a20000000800 */
[C---:B---3--:R-:W-:Y:S01]  /*136e0*/  FADD.FTZ R36, R32.reuse, R3 ;  /* 0x0000000320247221 */ /* 0x048fe20000010000 */
[----:B------:R-:W-:Y:S01]  /*136f0*/  F2FP.F16.F32.PACK_AB R175, R32, R75 ;  /* 0x0000004b20af723e */ /* 0x000fe200000000ff */
[----:B------:R-:W-:Y:S01]  /*13700*/  IMAD.MOV.U32 R75, RZ, RZ, R119 ;  /* 0x000000ffff4b7224 */ /* 0x000fe200078e0077 */
[----:B------:R-:W-:-:S04]  /*13710*/  MOV R32, R119 ;  /* 0x0000007700207202 */ /* 0x000fc80000000f00 */
[----:B------:R-:W3:Y:S01]  /*13720*/  MUFU.EX2 R170, R170 ;  /* 0x000000aa00aa7308 */ /* 0x000ee20000000800 */
[----:B-1----:R-:W-:Y:S01]  /*13730*/  FADD.FTZ R3, R79, R36 ;  /* 0x000000244f037221 */ /* 0x002fe20000010000 */
[--C-:B0-----:R-:W-:Y:S02]  /*13740*/  IMAD.MOV.U32 R67, RZ, RZ, R119.reuse ;  /* 0x000000ffff437224 */ /* 0x101fe400078e0077 */
[----:B------:R-:W-:-:S04]  /*13750*/  IMAD.MOV.U32 R36, RZ, RZ, R119 ;  /* 0x000000ffff247224 */ /* 0x000fc800078e0077 */
[----:B------:R-:W0:Y:S01]  /*13760*/  MUFU.EX2 R37, R37 ;  /* 0x0000002500257308 */ /* 0x000e220000000800 */
[C---:B--2---:R-:W-:Y:S01]  /*13770*/  FADD.FTZ R6, R20.reuse, R3 ;  /* 0x0000000314067221 */ /* 0x044fe20000010000 */
[----:B------:R-:W-:Y:S01]  /*13780*/  F2FP.F16.F32.PACK_AB R169, R20, R79 ;  /* 0x0000004f14a9723e */ /* 0x000fe200000000ff */
[----:B------:R-:W-:-:S05]  /*13790*/  IMAD.MOV.U32 R79, RZ, RZ, R119 ;  /* 0x000000ffff4f7224 */ /* 0x000fca00078e0077 */
[----:B------:R-:W1:Y:S01]  /*137a0*/  MUFU.EX2 R69, R69 ;  /* 0x0000004500457308 */ /* 0x000e620000000800 */
[----:B---3--:R-:W-:-:S07]  /*137b0*/  FADD.FTZ R38, R170, R7 ;  /* 0x00000007aa267221 */ /* 0x008fce0000010000 */
[----:B------:R2:W3:Y:S01]  /*137c0*/  MUFU.EX2 R34, R71 ;  /* 0x0000004700227308 */ /* 0x0004e20000000800 */
[----:B0-----:R-:W-:Y:S01]  /*137d0*/  FADD.FTZ R3, R37, R6 ;  /* 0x0000000625037221 */ /* 0x001fe20000010000 */
[C---:B-1----:R-:W-:Y:S01]  /*137e0*/  FADD.FTZ R215, R69.reuse, R38 ;  /* 0x0000002645d77221 */ /* 0x042fe20000010000 */
[----:B------:R-:W-:Y:S01]  /*137f0*/  F2FP.F16.F32.PACK_AB R170, R69, R170 ;  /* 0x000000aa45aa723e */ /* 0x000fe200000000ff */
[----:B------:R-:W-:Y:S01]  /*13800*/  IMAD.MOV.U32 R69, RZ, RZ, R119 ;  /* 0x000000ffff457224 */ /* 0x000fe200078e0077 */
[-C--:B--2---:R-:W-:Y:S02]  /*13810*/  MOV R71, R119.reuse ;  /* 0x0000007700477202 */ /* 0x084fe40000000f00 */
[----:B------:R-:W-:Y:S01]  /*13820*/  MOV R38, R119 ;  /* 0x0000007700267202 */ /* 0x000fe20000000f00 */
[C---:B---3--:R-:W-:Y:S01]  /*13830*/  FADD.FTZ R214, R34.reuse, R3 ;  /* 0x0000000322d67221 */ /* 0x048fe20000010000 */
[----:B------:R-:W-:Y:S01]  /*13840*/  F2FP.F16.F32.PACK_AB R171, R34, R37 ;  /* 0x0000002522ab723e */ /* 0x000fe200000000ff */
[--C-:B------:R-:W-:Y:S01]  /*13850*/  IMAD.MOV.U32 R37, RZ, RZ, R119.reuse ;  /* 0x000000ffff257224 */ /* 0x100fe200078e0077 */
[----:B------:R-:W-:Y:S01]  /*13860*/  MOV R3, 0x3f800000 ;  /* 0x3f80000000037802 */ /* 0x000fe20000000f00 */
        /* <DEDUP_REMOVED lines=54> */
[----:B------:R-:W-:-:S07]  /*13bd0*/  CS2R R24, SRZ ;  /* 0x0000000000187805 */ /* 0x000fce000001ff00 */
.L_x_3910:
[----:B------:R-:W-:-:S04]  /*13be0*/  ISETP.NE.AND P1, PT, R10, 0x1, PT ;  /* 0x000000010a00780c */ /* 0x000fc80003f25270 */
[----:B------:R-:W-:-:S04]  /*13bf0*/  SEL R220, RZ, 0x1, P1 ;  /* 0x00000001ffdc7807 */ /* 0x000fc80000800000 */
[----:B------:R-:W-:Y:S01]  /*13c00*/  LOP3.LUT R220, R9, R220, RZ, 0x3c, !PT ;  /* 0x000000dc09dc7212 */ /* 0x000fe200078e3cff */
[----:B------:R-:W-:Y:S06]  /*13c10*/  @!P0 BRA `(.L_x_3898) ;  /* 0x0000000000048947 */ /* 0x000fec0003800000 */
[----:B------:R-:W-:Y:S01]  /*13c20*/  BPT.TRAP 0x1 ;  /* 0x000000040000795c */ /* 0x000fe20000300000 */
.L_x_3898:
        /* <DEDUP_REMOVED lines=8> */
.L_x_3899:
[----:B------:R-:W-:Y:S01]  /*13cb0*/  IMAD R126, R211, 0x900, R222 ;  /* 0x00000900d37e7824 */ /* 0x000fe200078e02de */
[----:B------:R-:W-:Y:S03]  /*13cc0*/  BSSY B1, `(.L_x_3900) ;  /* 0x0000006000017945 */ /* 0x000fe60003800000 */
[C---:B------:R-:W-:Y:S02]  /*13cd0*/  VIADD R124, R126.reuse, 0x2 ;  /* 0x000000027e7c7836 */ /* 0x040fe40000000000 */
[----:B------:R-:W-:Y:S01]  /*13ce0*/  VIADD R123, R126, 0x4 ;  /* 0x000000047e7b7836 */ /* 0x000fe20000000000 */
[----:B-1----:R-:W-:Y:S06]  /*13cf0*/  @P1 BRA `(.L_x_3901) ;  /* 0x0000000000081947 */ /* 0x002fec0003800000 */
[----:B------:R-:W1:Y:S02]  /*13d00*/  SYNCS.PHASECHK.TRANS64.TRYWAIT P1, [R0+URZ+0x30830], R4 ;  /* 0x03083004000075a7 */ /* 0x000e64000802017f */
[----:B-1----:R-:W-:Y:S05]  /*13d10*/  @!P1 BRA `(.L_x_3902) ;  /* 0x000000f000249947 */ /* 0x002fea0003800000 */
.L_x_3901:
[----:B------:R-:W-:Y:S05]  /*13d20*/  BSYNC B1 ;  /* 0x0000000000017941 */ /* 0x000fea0003800000 */
.L_x_3900:
[----:B------:R-:W2:Y:S04]  /*13d30*/  LDL.64 R128, [R1+0x38] ;  /* 0x0000380001807983 */ /* 0x000ea80000100a00 */
[----:B------:R3:W-:Y:S04]  /*13d40*/  STL.64 [R1+0x128], R6 ;  /* 0x0001280601007387 */ /* 0x0007e80000100a00 */
[----:B---3--:R-:W3:Y:S01]  /*13d50*/  LDL.64 R6, [R1+0x30] ;  /* 0x0000300001067983 */ /* 0x008ee20000100a00 */
        /* <DEDUP_REMOVED lines=96> */
[----:B------:R-:W-:Y:S01]  /*14360*/  MOV R120, R126 ;  /* 0x0000007e00787202 */ /* 0x000fe20000000f00 */
[----:B------:R-:W4:Y:S01]  /*14370*/  LDL.64 R2, [R1+0x28] ;  /* 0x0000280001027983 */ /* 0x000f220000100a00 */
[----:B------:R-:W-:Y:S01]  /*14380*/  VIADD R122, R126, 0x6 ;  /* 0x000000067e7a7836 */ /* 0x000fe20000000000 */
[----:B------:R-:W-:Y:S01]  /*14390*/  MOV R11, UR50 ;  /* 0x00000032000b7c02 */ /* 0x000fe20008000f00 */
[----:B------:R-:W-:Y:S01]  /*143a0*/  IMAD.MOV.U32 R121, RZ, RZ, 0x40000040 ;  /* 0x40000040ff797424 */ /* 0x000fe200078e00ff */
[----:B------:R-:W-:Y:S01]  /*143b0*/  R2UR UR46, R120 ;  /* 0x00000000782e72ca */ /* 0x000fe200000e0000 */
[----:B------:R-:W-:Y:S01]  /*143c0*/  IMAD.MOV.U32 R125, RZ, RZ, 0x40000040 ;  /* 0x40000040ff7d7424 */ /* 0x000fe200078e00ff */
[----:B------:R-:W-:Y:S01]  /*143d0*/  MOV R120, R124 ;  /* 0x0000007c00787202 */ /* 0x000fe20000000f00 */
[----:B------:R-:W-:Y:S01]  /*143e0*/  VIADD R124, R126, 0x304 ;  /* 0x000003047e7c7836 */ /* 0x000fe20000000000 */
[----:B------:R-:W-:-:S02]  /*143f0*/  MOV R14, UR38 ;  /* 0x00000026000e7c02 */ /* 0x000fc40008000f00 */
[----:B------:R-:W-:Y:S01]  /*14400*/  R2UR UR42, R120 ;  /* 0x00000000782a72ca */ /* 0x000fe200000e0000 */
[----:B------:R-:W-:Y:S01]  /*14410*/  IMAD.MOV.U32 R120, RZ, RZ, R123 ;  /* 0x000000ffff787224 */ /* 0x000fe200078e007b */
[----:B------:R-:W-:Y:S01]  /*14420*/  R2UR UR50, R122 ;  /* 0x000000007a3272ca */ /* 0x000fe200000e0000 */
[----:B------:R-:W-:Y:S01]  /*14430*/  VIADD R122, R126, 0x302 ;  /* 0x000003027e7a7836 */ /* 0x000fe20000000000 */
[----:B------:R-:W-:Y:S02]  /*14440*/  MOV R213, UR45 ;  /* 0x0000002d00d57c02 */ /* 0x000fe40008000f00 */
[----:B------:R-:W-:Y:S01]  /*14450*/  R2UR UR38, R120 ;  /* 0x00000000782672ca */ /* 0x000fe200000e0000 */
[----:B------:R-:W-:Y:S01]  /*14460*/  VIADD R120, R126, 0x300 ;  /* 0x000003007e787836 */ /* 0x000fe20000000000 */
[----:B------:R-:W-:Y:S01]  /*14470*/  R2UR UR30, R122 ;  /* 0x000000007a1e72ca */ /* 0x000fe200000e0000 */
[----:B------:R-:W-:Y:S01]  /*14480*/  VIADD R122, R126, 0x600 ;  /* 0x000006007e7a7836 */ /* 0x000fe20000000000 */
[----:B01----:R-:W-:-:S02]  /*14490*/  MOV R4, UR44 ;  /* 0x0000002c00047c02 */ /* 0x003fc40008000f00 */
[----:B------:R-:W-:Y:S02]  /*144a0*/  R2UR UR34, R120 ;  /* 0x00000000782272ca */ /* 0x000fe400000e0000 */
[----:B------:R-:W-:Y:S02]  /*144b0*/  IADD3 R120, R126, 0x306, RZ ;  /* 0x000003067e787810 */ /* 0x000fe40007ffe0ff */
[----:B------:R-:W-:Y:S02]  /*144c0*/  R2UR UR47, R121 ;  /* 0x00000000792f72ca */ /* 0x000fe400000e0000 */
[----:B------:R-:W-:Y:S02]  /*144d0*/  R2UR UR26, R124 ;  /* 0x000000007c1a72ca */ /* 0x000fe400000e0000 */
[----:B------:R-:W-:Y:S01]  /*144e0*/  R2UR UR22, R120 ;  /* 0x00000000781672ca */ /* 0x000fe200000e0000 */
[----:B------:R-:W-:Y:S01]  /*144f0*/  VIADD R120, R126, 0x604 ;  /* 0x000006047e787836 */ /* 0x000fe20000000000 */
[----:B------:R-:W-:Y:S01]  /*14500*/  R2UR UR18, R122 ;  /* 0x000000007a1272ca */ /* 0x000fe200000e0000 */
[----:B------:R-:W-:Y:S01]  /*14510*/  VIADD R122, R126, 0x606 ;  /* 0x000006067e7a7836 */ /* 0x000fe20000000000 */
[----:B------:R-:W-:-:S02]  /*14520*/  MOV R123, 0x40000040 ;  /* 0x40000040007b7802 */ /* 0x000fc40000000f00 */
[----:B------:R-:W-:Y:S02]  /*14530*/  IADD3 R124, R126, 0x602, RZ ;  /* 0x000006027e7c7810 */ /* 0x000fe40007ffe0ff */
[----:B------:R-:W-:Y:S02]  /*14540*/  MOV R5, UR51 ;  /* 0x0000003300057c02 */ /* 0x000fe40008000f00 */
[C---:B------:R-:W-:Y:S02]  /*14550*/  R2UR UR43, R121.reuse ;  /* 0x00000000792b72ca */ /* 0x040fe400000e0000 */
[----:B------:R-:W-:Y:S02]  /*14560*/  R2UR UR39, R121 ;  /* 0x00000000792772ca */ /* 0x000fe400000e0000 */
[----:B------:R-:W-:Y:S02]  /*14570*/  R2UR UR51, R123 ;  /* 0x000000007b3372ca */ /* 0x000fe400000e0000 */
[----:B------:R-:W-:-:S02]  /*14580*/  R2UR UR35, R121 ;  /* 0x00000000792372ca */ /* 0x000fc400000e0000 */
[----:B------:R-:W-:Y:S02]  /*14590*/  R2UR UR31, R123 ;  /* 0x000000007b1f72ca */ /* 0x000fe400000e0000 */
[----:B------:R-:W-:Y:S02]  /*145a0*/  R2UR UR27, R125 ;  /* 0x000000007d1b72ca */ /* 0x000fe400000e0000 */
[----:B------:R-:W-:Y:S02]  /*145b0*/  R2UR UR23, R121 ;  /* 0x00000000791772ca */ /* 0x000fe400000e0000 */
[----:B------:R-:W-:Y:S02]  /*145c0*/  R2UR UR19, R123 ;  /* 0x000000007b1372ca */ /* 0x000fe400000e0000 */
[----:B------:R-:W-:Y:S02]  /*145d0*/  R2UR UR14, R124 ;  /* 0x000000007c0e72ca */ /* 0x000fe400000e0000 */
[----:B------:R-:W-:-:S02]  /*145e0*/  R2UR UR15, R125 ;  /* 0x000000007d0f72ca */ /* 0x000fc400000e0000 */
[----:B------:R-:W-:Y:S02]  /*145f0*/  R2UR UR6, R120 ;  /* 0x00000000780672ca */ /* 0x000fe400000e0000 */
[----:B------:R-:W-:Y:S02]  /*14600*/  R2UR UR7, R121 ;  /* 0x00000000790772ca */ /* 0x000fe400000e0000 */
[----:B------:R-:W-:Y:S02]  /*14610*/  R2UR UR10, R122 ;  /* 0x000000007a0a72ca */ /* 0x000fe400000e0000 */
[----:B------:R-:W-:Y:S02]  /*14620*/  R2UR UR11, R123 ;  /* 0x000000007b0b72ca */ /* 0x000fe400000e0000 */
[----:B------:R-:W-:Y:S02]  /*14630*/  MOV R21, UR41 ;  /* 0x0000002900157c02 */ /* 0x000fe40008000f00 */
[----:B------:R-:W-:-:S02]  /*14640*/  MOV R212, UR40 ;  /* 0x0000002800d47c02 */ /* 0x000fc40008000f00 */
[----:B------:R-:W-:Y:S02]  /*14650*/  MOV R15, UR37 ;  /* 0x00000025000f7c02 */ /* 0x000fe40008000f00 */
[----:B------:R-:W-:Y:S02]  /*14660*/  MOV R20, UR36 ;  /* 0x0000002400147c02 */ /* 0x000fe40008000f00 */
[----:B------:R-:W-:Y:S02]  /*14670*/  MOV R12, UR49 ;  /* 0x00000031000c7c02 */ /* 0x000fe40008000f00 */
[----:B------:R-:W-:Y:S02]  /*14680*/  MOV R13, UR48 ;  /* 0x00000030000d7c02 */ /* 0x000fe40008000f00 */
[----:B--2---:R-:W-:Y:S02]  /*14690*/  R2UR UR44, R128 ;  /* 0x00000000802c72ca */ /* 0x004fe400000e0000 */
[----:B------:R-:W-:-:S02]  /*146a0*/  R2UR UR45, R129 ;  /* 0x00000000812d72ca */ /* 0x000fc400000e0000 */
[----:B-----5:R-:W-:-:S11]  /*146b0*/  WARPGROUP.ARRIVE ;  /* 0x00000000000079c5 */ /* 0x020fd60000000000 */
[----:B------:R-:W-:Y:S01]  /*146c0*/  HGMMA.64x96x16.F32 R120, gdesc[UR44], RZ, !UPT, gsb0 ;  /* 0x016000002c7879f0 */ /* 0x000fe2000c0008ff */
[----:B---3--:R-:W-:Y:S02]  /*146d0*/  R2UR UR40, R6 ;  /* 0x00000000062872ca */ /* 0x008fe400000e0000 */
[----:B------:R-:W-:Y:S02]  /*146e0*/  R2UR UR41, R7 ;  /* 0x00000000072972ca */ /* 0x000fe400000e0000 */
[----:B------:R0:W5:Y:S01]  /*146f0*/  LDL.LU.64 R6, [R1+0x128] ;  /* 0x0001280001067983 */ /* 0x0001620000300a00 */
[----:B------:R-:W-:Y:S02]  /*14700*/  WARPGROUP.DEPBAR.LE gsb0, 0x0 ;  /* 0x00008000000079c5 */ /* 0x000fe40000010000 */
[----:B------:R-:W-:-:S08]  /*14710*/  WARPGROUP.ARRIVE ;  /* 0x00000000000079c5 */ /* 0x000fd00000000000 */
[----:B------:R-:W-:Y:S01]  /*14720*/  HGMMA.64x96x16.F32 R120, gdesc[UR40], R120, gsb0 ;  /* 0x01600000287879f0 */ /* 0x000fe20008000878 */
[----:B----4-:R-:W-:Y:S02]  /*14730*/  R2UR UR36, R2 ;  /* 0x00000000022472ca */ /* 0x010fe400000e0000 */
[----:B------:R-:W-:Y:S02]  /*14740*/  R2UR UR37, R3 ;  /* 0x00000000032572ca */ /* 0x000fe400000e0000 */
[----:B------:R-:W-:Y:S01]  /*14750*/  R2UR UR41, R21 ;  /* 0x00000000152972ca */ /* 0x000fe200000e0000 */
[----:B------:R-:W2:Y:S01]  /*14760*/  LDL.64 R2, [R1+0x8] ;  /* 0x0000080001027983 */ /* 0x000ea20000100a00 */
[----:B------:R-:W-:Y:S02]  /*14770*/  WARPGROUP.DEPBAR.LE gsb0, 0x0 ;  /* 0x00008000000079c5 */ /* 0x000fe40000010000 */
[----:B------:R-:W-:-:S07]  /*14780*/  WARPGROUP.ARRIVE ;  /* 0x00000000000079c5 */ /* 0x000fce0000000000 */
[----:B------:R-:W-:Y:S01]  /*14790*/  HGMMA.64x96x16.F32 R120, gdesc[UR36], R120, gsb0 ;  /* 0x01600000247879f0 */ /* 0x000fe20008000878 */
[----:B------:R-:W-:Y:S02]  /*147a0*/  R2UR UR36, R20 ;  /* 0x00000000142472ca */ /* 0x000fe400000e0000 */
[----:B------:R-:W3:Y:S01]  /*147b0*/  LDL.64 R20, [R1+0x20] ;  /* 0x0000200001147983 */ /* 0x000ee20000100a00 */
[----:B------:R-:W-:Y:S02]  /*147c0*/  R2UR UR38, R14 ;  /* 0x000000000e2672ca */ /* 0x000fe400000e0000 */
[----:B------:R-:W-:Y:S02]  /*147d0*/  R2UR UR37, R15 ;  /* 0x000000000f2572ca */ /* 0x000fe400000e0000 */
[----:B------:R-:W4:Y:S01]  /*147e0*/  LDL.64 R14, [R1+0x18] ;  /* 0x00001800010e7983 */ /* 0x000f220000100a00 */
[----:B------:R-:W-:Y:S02]  /*147f0*/  R2UR UR45, R213 ;  /* 0x00000000d52d72ca */ /* 0x000fe400000e0000 */
[----:B------:R-:W-:-:S02]  /*14800*/  R2UR UR40, R212 ;  /* 0x00000000d42872ca */ /* 0x000fc400000e0000 */
[----:B------:R-:W2:Y:S01]  /*14810*/  LDL.64 R212, [R1+0x10] ;  /* 0x0000100001d47983 */ /* 0x000ea20000100a00 */
[----:B------:R-:W-:Y:S02]  /*14820*/  WARPGROUP.DEPBAR.LE gsb0, 0x0 ;  /* 0x00008000000079c5 */ /* 0x000fe40000010000 */
[----:B------:R-:W-:Y:S01]  /*14830*/  WARPGROUP.ARRIVE ;  /* 0x00000000000079c5 */ /* 0x000fe20000000000 */
[----:B---3--:R-:W-:Y:S02]  /*14840*/  R2UR UR48, R20 ;  /* 0x00000000143072ca */ /* 0x008fe400000e0000 */
[----:B------:R-:W-:-:S13]  /*14850*/  R2UR UR49, R21 ;  /* 0x00000000153172ca */ /* 0x000fda00000e0000 */
[----:B------:R-:W-:Y:S01]  /*14860*/  HGMMA.64x96x16.F32 R120, gdesc[UR48], R120, gsb0 ;  /* 0x01600000307879f0 */ /* 0x000fe20008000878 */
[----:B----4-:R-:W-:Y:S02]  /*14870*/  R2UR UR32, R14 ;  /* 0x000000000e2072ca */ /* 0x010fe400000e0000 */
[----:B------:R-:W-:Y:S02]  /*14880*/  R2UR UR33, R15 ;  /* 0x000000000f2172ca */ /* 0x000fe400000e0000 */
[----:B--2---:R-:W-:Y:S02]  /*14890*/  R2UR UR28, R212 ;  /* 0x00000000d41c72ca */ /* 0x004fe400000e0000 */
[----:B------:R-:W-:Y:S01]  /*148a0*/  R2UR UR29, R213 ;  /* 0x00000000d51d72ca */ /* 0x000fe200000e0000 */
[----:B------:R-:W-:Y:S02]  /*148b0*/  WARPGROUP.DEPBAR.LE gsb0, 0x0 ;  /* 0x00008000000079c5 */ /* 0x000fe40000010000 */
[----:B------:R-:W-:-:S06]  /*148c0*/  WARPGROUP.ARRIVE ;  /* 0x00000000000079c5 */ /* 0x000fcc0000000000 */
[----:B------:R-:W-:Y:S01]  /*148d0*/  HGMMA.64x96x16.F32 R120, gdesc[UR32], R120, gsb0 ;  /* 0x01600000207879f0 */ /* 0x000fe20008000878 */
[----:B------:R-:W-:Y:S02]  /*148e0*/  R2UR UR24, R2 ;  /* 0x00000000021872ca */ /* 0x000fe400000e0000 */
[----:B------:R-:W-:Y:S01]  /*148f0*/  R2UR UR25, R3 ;  /* 0x00000000031972ca */ /* 0x000fe200000e0000 */
[----:B------:R-:W-:Y:S02]  /*14900*/  WARPGROUP.DEPBAR.LE gsb0, 0x0 ;  /* 0x00008000000079c5 */ /* 0x000fe40000010000 */
[----:B------:R-:W-:-:S06]  /*14910*/  WARPGROUP.ARRIVE ;  /* 0x00000000000079c5 */ /* 0x000fcc0000000000 */
[----:B------:R-:W-:Y:S03]  /*14920*/  HGMMA.64x96x16.F32 R120, gdesc[UR28], R120, gsb0 ;  /* 0x016000001c7879f0 */ /* 0x000fe60008000878 */
[----:B------:R-:W-:Y:S02]  /*14930*/  WARPGROUP.DEPBAR.LE gsb0, 0x0 ;  /* 0x00008000000079c5 */ /* 0x000fe40000010000 */
[----:B------:R-:W-:-:S06]  /*14940*/  WARPGROUP.ARRIVE ;  /* 0x00000000000079c5 */ /* 0x000fcc0000000000 */
[----:B------:R-:W-:Y:S01]  /*14950*/  HGMMA.64x96x16.F32 R120, gdesc[UR24], R120, gsb0 ;  /* 0x01600000187879f0 */ /* 0x000fe20008000878 */
[----:B------:R-:W-:Y:S01]  /*14960*/  UMOV UR20, UR56 ;  /* 0x0000003800147c82 */ /* 0x000fe20008000000 */
[----:B------:R-:W-:Y:S01]  /*14970*/  UMOV UR21, UR57 ;  /* 0x0000003900157c82 */ /* 0x000fe20008000000 */
[----:B------:R-:W-:Y:S02]  /*14980*/  WARPGROUP.DEPBAR.LE gsb0, 0x0 ;  /* 0x00008000000079c5 */ /* 0x000fe40000010000 */
[----:B------:R-:W-:-:S06]  /*14990*/  WARPGROUP.ARRIVE ;  /* 0x00000000000079c5 */ /* 0x000fcc0000000000 */
[----:B------:R-:W-:Y:S01]  /*149a0*/  HGMMA.64x96x16.F32 R120, gdesc[UR20], R120, gsb0 ;  /* 0x01600000147879f0 */ /* 0x000fe20008000878 */
[----:B------:R-:W-:Y:S01]  /*149b0*/  UMOV UR16, UR52 ;  /* 0x0000003400107c82 */ /* 0x000fe20008000000 */
[----:B------:R-:W-:Y:S01]  /*149c0*/  UMOV UR17, UR53 ;  /* 0x0000003500117c82 */ /* 0x000fe20008000000 */
[----:B------:R-:W-:Y:S01]  /*149d0*/  R2UR UR44, R4 ;  /* 0x00000000042c72ca */ /* 0x000fe200000e0000 */
[----:B------:R-:W-:Y:S02]  /*149e0*/  WARPGROUP.DEPBAR.LE gsb0, 0x0 ;  /* 0x00008000000079c5 */ /* 0x000fe40000010000 */
[----:B------:R-:W-:-:S06]  /*149f0*/  WARPGROUP.ARRIVE ;  /* 0x00000000000079c5 */ /* 0x000fcc0000000000 */
[----:B------:R-:W-:Y:S04]  /*14a00*/  HGMMA.64x96x16.F32 R120, gdesc[UR16], R120, gsb0 ;  /* 0x01600000107879f0 */ /* 0x000fe80008000878 */
[----:B------:R-:W-:Y:S01]  /*14a10*/  UMOV UR12, UR44 ;  /* 0x0000002c000c7c82 */ /* 0x000fe20008000000 */
[----:B------:R-:W-:Y:S01]  /*14a20*/  UMOV UR13, UR45 ;  /* 0x0000002d000d7c82 */ /* 0x000fe20008000000 */
        /* <DEDUP_REMOVED lines=13> */
[----:B------:R-:W-:Y:S01]  /*14b00*/  HGMMA.64x96x16.F32 R120, gdesc[UR8], R120, gsb0 ;  /* 0x01600000087879f0 */ /* 0x000fe20008000878 */
[----:B------:R-:W-:Y:S02]  /*14b10*/  R2UR UR50, R11 ;  /* 0x000000000b3272ca */ /* 0x000fe400000e0000 */
[----:B------:R-:W-:Y:S02]  /*14b20*/  R2UR UR49, R12 ;  /* 0x000000000c3172ca */ /* 0x000fe400000e0000 */
[----:B------:R-:W-:Y:S01]  /*14b30*/  R2UR UR48, R13 ;  /* 0x000000000d3072ca */ /* 0x000fe200000e0000 */
[----:B------:R-:W-:Y:S02]  /*14b40*/  WARPGROUP.DEPBAR.LE gsb0, 0x0 ;  /* 0x00008000000079c5 */ /* 0x000fe40000010000 */
[----:B0-----:R-:W-:-:S12]  /*14b50*/  @!P0 BRA `(.L_x_3903) ;  /* 0x0000000000048947 */ /* 0x001fd80003800000 */
[----:B------:R-:W-:Y:S01]  /*14b60*/  BPT.TRAP 0x1 ;  /* 0x000000040000795c */ /* 0x000fe20000300000 */
.L_x_3903:
[----:B------:R-:W-:Y:S02]  /*14b70*/  SHF.L.U32 R2, R9, 0x1f, RZ ;  /* 0x0000001f09027819 */ /* 0x000fe400000006ff */
[----:B------:R-:W-:-:S04]  /*14b80*/  LEA R9, R10, R18, 0x3 ;  /* 0x000000120a097211 */ /* 0x000fc800078e18ff */
[----:B------:R0:W1:Y:S01]  /*14b90*/  SYNCS.PHASECHK.TRANS64.TRYWAIT P1, [R9+URZ+0x30850], R2 ;  /* 0x03085002090075a7 */ /* 0x000062000802017f */
[----:B------:R-:W-:Y:S05]  /*14ba0*/  @!P0 BRA `(.L_x_3904) ;  /* 0x0000000000048947 */ /* 0x000fea0003800000 */
[----:B------:R-:W-:Y:S01]  /*14bb0*/  BPT.TRAP 0x1 ;  /* 0x000000040000795c */ /* 0x000fe20000300000 */
.L_x_3904:
[----:B------:R-:W-:Y:S04]  /*14bc0*/  BSSY B1, `(.L_x_3905) ;  /* 0x0000004000017945 */ /* 0x000fe80003800000 */
[----:B-1----:R-:W-:Y:S05]  /*14bd0*/  @P1 BRA `(.L_x_3906) ;  /* 0x0000000000081947 */ /* 0x002fea0003800000 */
[----:B------:R-:W1:Y:S02]  /*14be0*/  SYNCS.PHASECHK.TRANS64.TRYWAIT P1, [R9+URZ+0x30850], R2 ;  /* 0x03085002090075a7 */ /* 0x000e64000802017f */
[----:B-1----:R-:W-:Y:S05]  /*14bf0*/  @!P1 BRA `(.L_x_3907) ;  /* 0x000000e000809947 */ /* 0x002fea0003800000 */
.L_x_3906:
[----:B------:R-:W-:Y:S05]  /*14c00*/  BSYNC B1 ;  /* 0x0000000000017941 */ /* 0x000fea0003800000 */
.L_x_3905:
        /* <DEDUP_REMOVED lines=9> */
[----:B------:R-:W-:-:S05]  /*14ca0*/  IMAD R2, R10, 0x900, R2 ;  /* 0x000009000a027824 */ /* 0x000fca00078e0202 */
[C---:B------:R-:W-:Y:S02]  /*14cb0*/  R2UR UR6, R2.reuse ;  /* 0x00000000020672ca */ /* 0x040fe400000e0000 */
[----:B------:R-:W-:-:S11]  /*14cc0*/  IADD3 R4, R2, 0x80, RZ ;  /* 0x0000008002047810 */ /* 0x000fd60007ffe0ff */
        /* <DEDUP_REMOVED lines=9> */
[----:B------:R-:W-:Y:S01]  /*14d60*/  VIADD R4, R2, 0x180 ;  /* 0x0000018002047836 */ /* 0x000fe20000000000 */
[----:B------:R-:W-:Y:S01]  /*14d70*/  R2UR UR7, R5 ;  /* 0x00000000050772ca */ /* 0x000fe200000e0000 */
[----:B------:R-:W-:Y:S01]  /*14d80*/  IMAD.MOV.U32 R5, RZ, RZ, 0x40000040 ;  /* 0x40000040ff057424 */ /* 0x000fe200078e00ff */
[----:B------:R-:W-:Y:S02]  /*14d90*/  WARPGROUP.DEPBAR.LE gsb0, 0x0 ;  /* 0x00008000000079c5 */ /* 0x000fe40000010000 */
[----:B------:R-:W-:-:S13]  /*14da0*/  WARPGROUP.ARRIVE ;  /* 0x00000000000079c5 */ /* 0x000fda0000000000 */
[----:B------:R-:W-:Y:S01]  /*14db0*/  HGMMA.64x192x16.F32 R24, R180, gdesc[UR4].tnspB, R24, gsb0 ;  /* 0x42e00004b4187df0 */ /* 0x000fe20008000818 */
[----:B------:R-:W-:Y:S02]  /*14dc0*/  R2UR UR6, R4 ;  /* 0x00000000040672ca */ /* 0x000fe400000e0000 */
[----:B------:R-:W-:Y:S01]  /*14dd0*/  R2UR UR7, R5 ;  /* 0x00000000050772ca */ /* 0x000fe200000e0000 */
[----:B------:R-:W-:Y:S01]  /*14de0*/  IMAD.MOV.U32 R5, RZ, RZ, 0x40000040 ;  /* 0x40000040ff057424 */ /* 0x000fe200078e00ff */
[C---:B------:R-:W-:Y:S01]  /*14df0*/  IADD3 R4, R2.reuse, 0x200, RZ ;  /* 0x0000020002047810 */ /* 0x040fe20007ffe0ff */
[----:B------:R-:W-:Y:S01]  /*14e00*/  VIADD R2, R2, 0x280 ;  /* 0x0000028002027836 */ /* 0x000fe20000000000 */
[----:B------:R-:W-:Y:S02]  /*14e10*/  WARPGROUP.DEPBAR.LE gsb0, 0x0 ;  /* 0x00008000000079c5 */ /* 0x000fe40000010000 */
[----:B------:R-:W-:-:S11]  /*14e20*/  WARPGROUP.ARRIVE ;  /* 0x00000000000079c5 */ /* 0x000fd60000000000 */
[----:B------:R-:W-:Y:S01]  /*14e30*/  HGMMA.64x192x16.F32 R24, R176, gdesc[UR4].tnspB, R24, gsb0 ;  /* 0x42e00004b0187df0 */ /* 0x000fe20008000818 */
[----:B------:R-:W-:Y:S02]  /*14e40*/  R2UR UR6, R4 ;  /* 0x00000000040672ca */ /* 0x000fe400000e0000 */
[----:B------:R-:W-:Y:S01]  /*14e50*/  R2UR UR7, R5 ;  /* 0x00000000050772ca */ /* 0x000fe200000e0000 */
[----:B------:R-:W-:Y:S02]  /*14e60*/  WARPGROUP.DEPBAR.LE gsb0, 0x0 ;  /* 0x00008000000079c5 */ /* 0x000fe40000010000 */
[----:B------:R-:W-:-:S14]  /*14e70*/  WARPGROUP.ARRIVE ;  /* 0x00000000000079c5 */ /* 0x000fdc0000000000 */
[----:B------:R-:W-:Y:S01]  /*14e80*/  HGMMA.64x192x16.F32 R24, R172, gdesc[UR4].tnspB, R24, gsb0 ;  /* 0x42e00004ac187df0 */ /* 0x000fe20008000818 */
[----:B------:R-:W-:Y:S02]  /*14e90*/  R2UR UR6, R2 ;  /* 0x00000000020672ca */ /* 0x000fe400000e0000 */
[----:B------:R-:W-:Y:S01]  /*14ea0*/  R2UR UR7, R3 ;  /* 0x00000000030772ca */ /* 0x000fe200000e0000 */
[----:B------:R-:W-:Y:S02]  /*14eb0*/  WARPGROUP.DEPBAR.LE gsb0, 0x0 ;  /* 0x00008000000079c5 */ /* 0x000fe40000010000 */
[----:B------:R-:W-:-:S14]  /*14ec0*/  WARPGROUP.ARRIVE ;  /* 0x00000000000079c5 */ /* 0x000fdc0000000000 */
[----:B------:R-:W-:Y:S03]  /*14ed0*/  HGMMA.64x192x16.F32 R24, R168, gdesc[UR4].tnspB, R24, gsb0 ;  /* 0x42e00004a8187df0 */ /* 0x000fe60008000818 */
[----:B------:R-:W-:Y:S02]  /*14ee0*/  WARPGROUP.DEPBAR.LE gsb0, 0x0 ;  /* 0x00008000000079c5 */ /* 0x000fe40000010000 */
[----:B------:R-:W-:Y:S05]  /*14ef0*/  @!P0 BRA `(.L_x_3908) ;  /* 0x0000000000048947 */ /* 0x000fea0003800000 */
[----:B------:R-:W-:Y:S01]  /*14f00*/  BPT.TRAP 0x1 ;  /* 0x000000040000795c */ /* 0x000fe20000300000 */
.L_x_3908:
[----:B------:R-:W-:-:S05]  /*14f10*/  VIADD R0, R0, 0x30840 ;  /* 0x0003084000007836 */ /* 0x000fca0000000000 */
[----:B------:R-:W-:-:S04]  /*14f20*/  PRMT R0, R223, 0x654, R0 ;  /* 0x00000654df007816 */ /* 0x000fc80000000000 */
[----:B------:R0:W-:Y:S02]  /*14f30*/  SYNCS.ARRIVE.TRANS64.RED.A1T0 RZ, [R0+URZ], RZ ;  /* 0x000000ff00ff79a7 */ /* 0x0001e4000810043f */
[----:B0----5:R-:W-:-:S04]  /*14f40*/  FMNMX.FTZ R0, R120, R6, !PT ;  /* 0x0000000678007209 */ /* 0x021fc80007810000 */
        /* <DEDUP_REMOVED lines=53> */
[----:B0-----:R-:W-:Y:S01]  /*152a0*/  FMNMX.FTZ R2, R0, R2, !PT ;  /* 0x0000000200027209 */ /* 0x001fe20007810000 */
[----:B------:R-:W-:-:S04]  /*152b0*/  IMAD.U32 R0, RZ, RZ, UR38 ;  /* 0x00000026ff007e24 */ /* 0x000fc8000f8e00ff */
[----:B------:R-:W0:Y:S01]  /*152c0*/  SHFL.BFLY PT, R4, R2, 0x1, 0x1f ;  /* 0x0c201f0002047f89 */ /* 0x000e2200000e0000 */
[-C--:B------:R-:W-:Y:S01]  /*152d0*/  FMUL.FTZ R11, R5, R0.reuse ;  /* 0x00000000050b7220 */ /* 0x080fe20000410000 */
[----:B------:R-:W-:-:S03]  /*152e0*/  FMUL.FTZ R3, R3, R0 ;  /* 0x0000000003037220 */ /* 0x000fc60000410000 */
        /* <DEDUP_REMOVED lines=11> */
[----:B------:R-:W1:Y:S01]  /*153a0*/  MUFU.EX2 R120, R120 ;  /* 0x0000007800787308 */ /* 0x000e620000000800 */
[-CC-:B------:R-:W-:Y:S01]  /*153b0*/  FFMA.FTZ R140, R140, R0.reuse, -R11.reuse ;  /* 0x000000008c8c7223 */ /* 0x180fe2000001080b */
[-CC-:B------:R-:W-:Y:S01]  /*153c0*/  FFMA.FTZ R141, R141, R0.reuse, -R11.reuse ;  /* 0x000000008d8d7223 */ /* 0x180fe2000001080b */
[-CC-:B------:R-:W-:Y:S01]  /*153d0*/  FFMA.FTZ R144, R144, R0.reuse, -R11.reuse ;  /* 0x0000000090907223 */ /* 0x180fe2000001080b */
[-CC-:B------:R-:W-:Y:S01]  /*153e0*/  FFMA.FTZ R145, R145, R0.reuse, -R11.reuse ;  /* 0x0000000091917223 */ /* 0x180fe2000001080b */
[-CC-:B------:R-:W-:Y:S01]  /*153f0*/  FFMA.FTZ R148, R148, R0.reuse, -R11.reuse ;  /* 0x0000000094947223 */ /* 0x180fe2000001080b */
[-CC-:B------:R-:W-:Y:S01]  /*15400*/  FFMA.FTZ R149, R149, R0.reuse, -R11.reuse ;  /* 0x0000000095957223 */ /* 0x180fe2000001080b */
[--C-:B------:R-:W-:Y:S01]  /*15410*/  FFMA.FTZ R152, R152, R0, -R11.reuse ;  /* 0x0000000098987223 */ /* 0x100fe2000001080b */
[----:B0-----:R-:W-:Y:S01]  /*15420*/  FMNMX.FTZ R4, R2, R4, !PT ;  /* 0x0000000402047209 */ /* 0x001fe20007810000 */
[----:B------:R-:W0:Y:S01]  /*15430*/  MUFU.EX2 R121, R121 ;  /* 0x0000007900797308 */ /* 0x000e220000000800 */
[-CC-:B------:R-:W-:Y:S01]  /*15440*/  FFMA.FTZ R153, R153, R0.reuse, -R11.reuse ;  /* 0x0000000099997223 */ /* 0x180fe2000001080b */
[-CC-:B------:R-:W-:Y:S01]  /*15450*/  FFMA.FTZ R156, R156, R0.reuse, -R11.reuse ;  /* 0x000000009c9c7223 */ /* 0x180fe2000001080b */
[-C--:B------:R-:W-:Y:S01]  /*15460*/  FFMA.FTZ R157, R157, R0.reuse, -R11 ;  /* 0x000000009d9d7223 */ /* 0x080fe2000001080b */
[C---:B------:R-:W-:Y:S01]  /*15470*/  FADD.FTZ R2, -R4.reuse, R7 ;  /* 0x0000000704027221 */ /* 0x040fe20000010100 */
[-C--:B------:R-:W-:Y:S01]  /*15480*/  FMUL.FTZ R7, R4, R0.reuse ;  /* 0x0000000004077220 */ /* 0x080fe20000410000 */
[-CC-:B------:R-:W-:Y:S01]  /*15490*/  FFMA.FTZ R160, R160, R0.reuse, -R11.reuse ;  /* 0x00000000a0a07223 */ /* 0x180fe2000001080b */
[-C--:B------:R-:W-:Y:S01]  /*154a0*/  FFMA.FTZ R161, R161, R0.reuse, -R11 ;  /* 0x00000000a1a17223 */ /* 0x080fe2000001080b */
[-C--:B------:R-:W-:Y:S01]  /*154b0*/  FMUL.FTZ R2, R2, R0.reuse ;  /* 0x0000000002027220 */ /* 0x080fe20000410000 */
[-CC-:B------:R-:W-:Y:S01]  /*154c0*/  FFMA.FTZ R122, R122, R0.reuse, -R7.reuse ;  /* 0x000000007a7a7223 */ /* 0x180fe20000010807 */
[-CC-:B------:R-:W-:Y:S01]  /*154d0*/  FFMA.FTZ R123, R123, R0.reuse, -R7.reuse ;  /* 0x000000007b7b7223 */ /* 0x180fe20000010807 */
[-CC-:B------:R-:W-:Y:S01]  /*154e0*/  FFMA.FTZ R126, R126, R0.reuse, -R7.reuse ;  /* 0x000000007e7e7223 */ /* 0x180fe20000010807 */
[-CC-:B------:R-:W-:Y:S01]  /*154f0*/  FFMA.FTZ R127, R127, R0.reuse, -R7.reuse ;  /* 0x000000007f7f7223 */ /* 0x180fe20000010807 */
[----:B------:R-:W2:Y:S01]  /*15500*/  MUFU.EX2 R124, R124 ;  /* 0x0000007c007c7308 */ /* 0x000ea20000000800 */
[-CC-:B------:R-:W-:Y:S01]  /*15510*/  FFMA.FTZ R130, R130, R0.reuse, -R7.reuse ;  /* 0x0000000082827223 */ /* 0x180fe20000010807 */
[-CC-:B------:R-:W-:Y:S01]  /*15520*/  FFMA.FTZ R131, R131, R0.reuse, -R7.reuse ;  /* 0x0000000083837223 */ /* 0x180fe20000010807 */
[----:B-1----:R-:W-:Y:S01]  /*15530*/  FFMA.FTZ R215, R3, R215, R120 ;  /* 0x000000d703d77223 */ /* 0x002fe20000010078 */
        /* <DEDUP_REMOVED lines=22> */
[-CC-:B------:R-:W-:Y:S01]  /*156a0*/  FFMA.FTZ R164, R164, R0.reuse, -R11.reuse ;  /* 0x00000000a4a47223 */ /* 0x180fe2000001080b */
[----:B------:R-:W-:-:S02]  /*156b0*/  FFMA.FTZ R11, R165, R0, -R11 ;  /* 0x00000000a50b7223 */ /* 0x000fc4000001080b */
[----:B--2---:R-:W-:-:S03]  /*156c0*/  FADD.FTZ R6, R124, R6 ;  /* 0x000000067c067221 */ /* 0x004fc60000010000 */
[----:B------:R-:W0:Y:S01]  /*156d0*/  MUFU.EX2 R126, R126 ;  /* 0x0000007e007e7308 */ /* 0x000e220000000800 */
[----:B-1----:R-:W-:-:S07]  /*156e0*/  FFMA.FTZ R214, R2, R214, R122 ;  /* 0x000000d602d67223 */ /* 0x002fce000001007a */
[----:B------:R-:W1:Y:S01]  /*156f0*/  MUFU.EX2 R125, R125 ;  /* 0x0000007d007d7308 */ /* 0x000e620000000800 */
[----:B---3--:R-:W-:-:S07]  /*15700*/  FADD.FTZ R7, R123, R214 ;  /* 0x000000d67b077221 */ /* 0x008fce0000010000 */
        /* <DEDUP_REMOVED lines=86> */
.L_x_3909:
[C---:B------:R-:W-:Y:S01]  /*15c70*/  ISETP.GT.AND P1, PT, R8.reuse, R221, PT ;  /* 0x000000dd0800720c */ /* 0x040fe20003f24270 */
[----:B------:R-:W-:Y:S01]  /*15c80*/  VIADD R8, R8, 0xffffffff ;  /* 0xffffffff08087836 */ /* 0x000fe20000000000 */
[----:B------:R-:W-:Y:S01]  /*15c90*/  IADD3 R9, R9, 0x30860, RZ ;  /* 0x0003086009097810 */ /* 0x000fe20007ffe0ff */
        /* <DEDUP_REMOVED lines=29> */
[----:B------:R-:W-:Y:S01]  /*15e70*/  MOV R6, R5 ;  /* 0x0000000500067202 */ /* 0x000fe20000000f00 */
[----:B------:R-:W-:Y:S06]  /*15e80*/  @P1 BRA `(.L_x_3910) ;  /* 0xffffffdc00541947 */ /* 0x000fec000383ffff */
.L_x_3897:
[----:B------:R-:W-:Y:S05]  /*15e90*/  BSYNC B0 ;  /* 0x0000000000007941 */ /* 0x000fea0003800000 */
.L_x_3896:
        /* <DEDUP_REMOVED lines=99> */
.L_x_3911:
[----:B------:R-:W-:Y:S02]  /*164d0*/  LEA R6, R211, R18, 0x3 ;  /* 0x00000012d3067211 */ /* 0x000fe400078e18ff */
[----:B------:R-:W-:-:S04]  /*164e0*/  SHF.L.U32 R2, R220, 0x1f, RZ ;  /* 0x0000001fdc027819 */ /* 0x000fc800000006ff */
[----:B------:R0:W1:Y:S01]  /*164f0*/  SYNCS.PHASECHK.TRANS64.TRYWAIT P1, [R6+URZ+0x30850], R2 ;  /* 0x03085002060075a7 */ /* 0x000062000802017f */
[----:B------:R-:W-:Y:S05]  /*16500*/  @!P0 BRA `(.L_x_3912) ;  /* 0x0000000000048947 */ /* 0x000fea0003800000 */
[----:B------:R-:W-:Y:S01]  /*16510*/  BPT.TRAP 0x1 ;  /* 0x000000040000795c */ /* 0x000fe20000300000 */
.L_x_3912:
[----:B------:R-:W-:Y:S01]  /*16520*/  VIADD R18, R18, 0x400 ;  /* 0x0000040012127836 */ /* 0x000fe20000000000 */
[----:B------:R-:W-:Y:S04]  /*16530*/  BSSY B0, `(.L_x_3913) ;  /* 0x0000008000007945 */ /* 0x000fe80003800000 */
[----:B------:R-:W-:-:S04]  /*16540*/  SHF.R.U32.HI R18, RZ, 0x4, R18 ;  /* 0x00000004ff127819 */ /* 0x000fc80000011612 */
[----:B------:R-:W-:-:S04]  /*16550*/  LOP3.LUT R18, R18, 0x3fff, RZ, 0xc0, !PT ;  /* 0x00003fff12127812 */ /* 0x000fc800078ec0ff */
[----:B------:R-:W-:-:S05]  /*16560*/  LOP3.LUT R7, R18, 0x3000000, RZ, 0xfc, !PT ;  /* 0x0300000012077812 */ /* 0x000fca00078efcff */
[----:B------:R-:W-:Y:S01]  /*16570*/  IMAD R7, R211, 0x900, R7 ;  /* 0x00000900d3077824 */ /* 0x000fe200078e0207 */
[----:B-1----:R-:W-:Y:S06]  /*16580*/  @P1 BRA `(.L_x_3914) ;  /* 0x0000000000081947 */ /* 0x002fec0003800000 */
[----:B------:R-:W1:Y:S02]  /*16590*/  SYNCS.PHASECHK.TRANS64.TRYWAIT P1, [R6+URZ+0x30850], R2 ;  /* 0x03085002060075a7 */ /* 0x000e64000802017f */
[----:B-1----:R-:W-:Y:S05]  /*165a0*/  @!P1 BRA `(.L_x_3915) ;  /* 0x000000c800289947 */ /* 0x002fea0003800000 */
.L_x_3914:
[----:B------:R-:W-:Y:S05]  /*165b0*/  BSYNC B0 ;  /* 0x0000000000007941 */ /* 0x000fea0003800000 */
.L_x_3913:
[----:B01----:R-:W-:Y:S01]  /*165c0*/  IMAD.MOV.U32 R2, RZ, RZ, R7 ;  /* 0x000000ffff027224 */ /* 0x003fe200078e0007 */
[----:B------:R-:W-:Y:S01]  /*165d0*/  MOV R3, 0x40000040 ;  /* 0x4000004000037802 */ /* 0x000fe20000000f00 */
[----:B------:R-:W-:Y:S01]  /*165e0*/  WARPGROUP.ARRIVE ;  /* 0x00000000000079c5 */ /* 0x000fe20000000000 */
[----:B------:R-:W-:Y:S01]  /*165f0*/  IMAD.MOV.U32 R120, RZ, RZ, -0x800000 ;  /* 0xff800000ff787424 */ /* 0x000fe200078e00ff */
[----:B------:R-:W-:Y:S02]  /*16600*/  MOV R121, 0xff800000 ;  /* 0xff80000000797802 */ /* 0x000fe40000000f00 */
[----:B------:R-:W-:Y:S01]  /*16610*/  R2UR UR6, R2 ;  /* 0x00000000020672ca */ /* 0x000fe200000e0000 */
[----:B------:R-:W-:Y:S01]  /*16620*/  VIADD R2, R7, 0x80 ;  /* 0x0000008007027836 */ /* 0x000fe20000000000 */
[----:B------:R-:W-:Y:S01]  /*16630*/  R2UR UR7, R3 ;  /* 0x00000000030772ca */ /* 0x000fe200000e0000 */
[----:B------:R-:W-:-:S12]  /*16640*/  IMAD.MOV.U32 R3, RZ, RZ, 0x40000040 ;  /* 0x40000040ff037424 */ /* 0x000fd800078e00ff */
[----:B------:R-:W-:Y:S01]  /*16650*/  HGMMA.64x192x16.F32 R24, R188, gdesc[UR4].tnspB, R24, gsb0 ;  /* 0x42e00004bc187df0 */ /* 0x000fe20008000818 */
[----:B------:R-:W-:Y:S02]  /*16660*/  R2UR UR6, R2 ;  /* 0x00000000020672ca */ /* 0x000fe400000e0000 */
[----:B------:R-:W-:Y:S01]  /*16670*/  R2UR UR7, R3 ;  /* 0x00000000030772ca */ /* 0x000fe200000e0000 */
[----:B------:R-:W-:Y:S01]  /*16680*/  IMAD.MOV.U32 R3, RZ, RZ, 0x40000040 ;  /* 0x40000040ff037424 */ /* 0x000fe200078e00ff */
[----:B------:R-:W-:Y:S01]  /*16690*/  IADD3 R2, R7, 0x100, RZ ;  /* 0x0000010007027810 */ /* 0x000fe20007ffe0ff */
[----:B------:R-:W-:Y:S02]  /*166a0*/  WARPGROUP.DEPBAR.LE gsb0, 0x0 ;  /* 0x00008000000079c5 */ /* 0x000fe40000010000 */
[----:B------:R-:W-:-:S12]  /*166b0*/  WARPGROUP.ARRIVE ;  /* 0x00000000000079c5 */ /* 0x000fd80000000000 */
        /* <DEDUP_REMOVED lines=22> */
[----:B------:R-:W-:Y:S02]  /*16820*/  R2UR UR6, R2 ;  /* 0x00000000020672ca */ /* 0x000fe400000e0000 */
[----:B------:R-:W-:Y:S01]  /*16830*/  R2UR UR7, R3 ;  /* 0x00000000030772ca */ /* 0x000fe200000e0000 */
[----:B------:R-:W0:Y:S04]  /*16840*/  SHFL.BFLY PT, R2, R215, 0x2, 0x1f ;  /* 0x0c401f00d7027f89 */ /* 0x000e2800000e0000 */
[----:B------:R-:W1:Y:S01]  /*16850*/  SHFL.BFLY PT, R3, R214, 0x2, 0x1f ;  /* 0x0c401f00d6037f89 */ /* 0x000e6200000e0000 */
[----:B0-----:R-:W-:Y:S01]  /*16860*/  FADD.FTZ R7, R2, R215 ;  /* 0x000000d702077221 */ /* 0x001fe20000010000 */
[----:B-1----:R-:W-:-:S04]  /*16870*/  FADD.FTZ R8, R3, R214 ;  /* 0x000000d603087221 */ /* 0x002fc80000010000 */
[----:B------:R-:W0:Y:S04]  /*16880*/  SHFL.BFLY PT, R2, R7, 0x1, 0x1f ;  /* 0x0c201f0007027f89 */ /* 0x000e2800000e0000 */
[----:B------:R-:W1:Y:S01]  /*16890*/  SHFL.BFLY PT, R3, R8, 0x1, 0x1f ;  /* 0x0c201f0008037f89 */ /* 0x000e6200000e0000 */
[----:B0-----:R-:W-:Y:S01]  /*168a0*/  FADD.FTZ R11, R7, R2 ;  /* 0x00000002070b7221 */ /* 0x001fe20000010000 */
[----:B-1----:R-:W-:-:S04]  /*168b0*/  FADD.FTZ R12, R8, R3 ;  /* 0x00000003080c7221 */ /* 0x002fc80000010000 */
[----:B------:R-:W-:Y:S02]  /*168c0*/  FSETP.NE.FTZ.AND P1, PT, R11, RZ, PT ;  /* 0x000000ff0b00720b */ /* 0x000fe40003f35000 */
[----:B------:R-:W-:Y:S02]  /*168d0*/  CS2R R2, SRZ ;  /* 0x0000000000027805 */ /* 0x000fe4000001ff00 */
        /* <DEDUP_REMOVED lines=17> */
.L_x_3916:
[----:B------:R-:W-:Y:S02]  /*169f0*/  VIADD R6, R6, 0x30860 ;  /* 0x0003086006067836 */ /* 0x000fe40000000000 */
[-C--:B------:R-:W-:Y:S01]  /*16a00*/  FMUL.FTZ R4, R24, R3.reuse ;  /* 0x0000000318047220 */ /* 0x080fe20000410000 */
[----:B------:R-:W-:Y:S02]  /*16a10*/  VIADD R211, R211, 0x1 ;  /* 0x00000001d3d37836 */ /* 0x000fe40000000000 */
[-C--:B------:R-:W-:Y:S01]  /*16a20*/  FMUL.FTZ R5, R25, R3.reuse ;  /* 0x0000000319057220 */ /* 0x080fe20000410000 */
[-C--:B------:R-:W-:Y:S01]  /*16a30*/  FMUL.FTZ R7, R29, R3.reuse ;  /* 0x000000031d077220 */ /* 0x080fe20000410000 */
[----:B------:R-:W-:Y:S01]  /*16a40*/  PRMT R6, R223, 0x654, R6 ;  /* 0x00000654df067816 */ /* 0x000fe20000000006 */
[-C--:B------:R-:W-:Y:S01]  /*16a50*/  FMUL.FTZ R12, R40, R3.reuse ;  /* 0x00000003280c7220 */ /* 0x080fe20000410000 */
[-C--:B------:R-:W-:Y:S01]  /*16a60*/  FMUL.FTZ R13, R41, R3.reuse ;  /* 0x00000003290d7220 */ /* 0x080fe20000410000 */
[-C--:B------:R-:W-:Y:S01]  /*16a70*/  FMUL.FTZ R20, R48, R3.reuse ;  /* 0x0000000330147220 */ /* 0x080fe20000410000 */
[----:B------:R1:W-:Y:S01]  /*16a80*/  SYNCS.ARRIVE.TRANS64.RED.A1T0 RZ, [R6+URZ], RZ ;  /* 0x000000ff06ff79a7 */ /* 0x0003e2000810043f */
[-C--:B------:R-:W-:Y:S01]  /*16a90*/  FMUL.FTZ R21, R49, R3.reuse ;  /* 0x0000000331157220 */ /* 0x080fe20000410000 */
[-C--:B------:R-:W-:Y:S01]  /*16aa0*/  FMUL.FTZ R24, R52, R3.reuse ;  /* 0x0000000334187220 */ /* 0x080fe20000410000 */
[-C--:B------:R-:W-:Y:S01]  /*16ab0*/  FMUL.FTZ R25, R53, R3.reuse ;  /* 0x0000000335197220 */ /* 0x080fe20000410000 */
[-C--:B------:R-:W-:Y:S01]  /*16ac0*/  FMUL.FTZ R29, R57, R3.reuse ;  /* 0x00000003391d7220 */ /* 0x080fe20000410000 */
[----:B------:R-:W-:Y:S01]  /*16ad0*/  ISETP.NE.AND P1, PT, R211, 0x2, PT ;  /* 0x00000002d300780c */ /* 0x000fe20003f25270 */
        /* <DEDUP_REMOVED lines=39> */
[-C--:B0-----:R-:W-:Y:S01]  /*16d50*/  FMUL.FTZ R26, R26, R2.reuse ;  /* 0x000000021a1a7220 */ /* 0x081fe20000410000 */
        /* <DEDUP_REMOVED lines=48> */
[----:B------:R-:W-:-:S02]  /*17060*/  LOP3.LUT R220, R220, R3, RZ, 0x3c, !PT ;  /* 0x00000003dcdc7212 */ /* 0x000fc400078e3cff */
[----:B------:R-:W-:Y:S02]  /*17070*/  IADD3 R229, R229, 0x1, RZ ;  /* 0x00000001e5e57810 */ /* 0x000fe40007ffe0ff */
[----:B------:R-:W-:-:S07]  /*17080*/  SEL R211, R211, RZ, P1 ;  /* 0x000000ffd3d37207 */ /* 0x000fce0000800000 */
.L_x_3838:
[----:B------:R-:W0:Y:S08]  /*17090*/  S2UR UR4, SR_CgaCtaId ;  /* 0x00000000000479c3 */ /* 0x000e300000008800 */
[----:B------:R-:W-:Y:S01]  /*170a0*/  BAR.SYNC.DEFER_BLOCKING 0x5, 0x180 ;  /* 0x0146000000007b1d */ /* 0x000fe20000010000 */
[----:B------:R-:W-:-:S05]  /*170b0*/  MOV R18, 0x400 ;  /* 0x0000040000127802 */ /* 0x000fca0000000f00 */
[----:B------:R-:W-:Y:S01]  /*170c0*/  BSSY B0, `(.L_x_3917) ;  /* 0x00003c1000007945 */ /* 0x000fe20003800000 */
[----:B0-----:R-:W-:-:S05]  /*170d0*/  IMAD.U32 R223, RZ, RZ, UR4 ;  /* 0x00000004ffdf7e24 */ /* 0x001fca000f8e00ff */
[----:B------:R-:W-:-:S05]  /*170e0*/  LEA R18, R223, R18, 0x18 ;  /* 0x00000012df127211 */ /* 0x000fca00078ec0ff */
[----:B------:R0:W1:Y:S01]  /*170f0*/  LDS.128 R132, [R18+0x308d0] ;  /* 0x0308d00012847984 */ /* 0x0000620000000c00 */
[----:B------:R-:W-:Y:S06]  /*17100*/  BAR.ARV 0x4, 0x180 ;  /* 0x0106000000007b1d */ /* 0x000fec0000002000 */
[----:B------:R-:W-:Y:S05]  /*17110*/  @P0 BRA `(.L_x_3918) ;  /* 0x0000002c00880947 */ /* 0x000fea0003800000 */
[----:B------:R-:W2:Y:S01]  /*17120*/  LDL R0, [R1+0x120] ;  /* 0x0001200001007983 */ /* 0x000ea20000100800 */
[----:B------:R-:W3:Y:S01]  /*17130*/  S2R R61, SR_SWINHI ;  /* 0x00000000003d7919 */ /* 0x000ee20000002f00 */
[----:B------:R-:W-:Y:S01]  /*17140*/  F2FP.F16.F32.PACK_AB R60, R5, R4 ;  /* 0x00000004053c723e */ /* 0x000fe200000000ff */
[----:B------:R-:W-:Y:S01]  /*17150*/  ULDC.64 UR6, c[0x0][0xc00] ;  /* 0x0003000000067ab9 */ /* 0x000fe20000000a00 */
[----:B------:R-:W-:Y:S01]  /*17160*/  F2FP.F16.F32.PACK_AB R64, R9, R8 ;  /* 0x000000080940723e */ /* 0x000fe200000000ff */
[----:B------:R-:W4:Y:S01]  /*17170*/  LDL.LU R128, [R1+0xa8] ;  /* 0x0000a80001807983 */ /* 0x000f220000300800 */
[----:B------:R-:W-:Y:S01]  /*17180*/  F2FP.F16.F32.PACK_AB R65, R35, R34 ;  /* 0x000000222341723e */ /* 0x000fe200000000ff */
[----:B------:R-:W-:Y:S02]  /*17190*/  ULDC.64 UR4, c[0x0][0xc08] ;  /* 0x0003020000047ab9 */ /* 0x000fe40000000a00 */
[----:B------:R-:W4:Y:S04]  /*171a0*/  LDL R127, [R1+0x11c] ;  /* 0x00011c00017f7983 */ /* 0x000f280000100800 */
[----:B------:R-:W4:Y:S04]  /*171b0*/  LDL R126, [R1+0x4] ;  /* 0x00000400017e7983 */ /* 0x000f280000100800 */
[----:B------:R-:W4:Y:S01]  /*171c0*/  LDL R125, [R1+0x40] ;  /* 0x00004000017d7983 */ /* 0x000f220000100800 */
[----:B------:R-:W-:-:S02]  /*171d0*/  MOV R2, R18 ;  /* 0x0000001200027202 */ /* 0x000fc40000000f00 */
[----:B---3--:R-:W-:Y:S02]  /*171e0*/  MOV R3, R61 ;  /* 0x0000003d00037202 */ /* 0x008fe40000000f00 */
[----:B------:R-:W-:Y:S01]  /*171f0*/  F2FP.F16.F32.PACK_AB R61, R27, R26 ;  /* 0x0000001a1b3d723e */ /* 0x000fe200000000ff */
[----:B------:R-:W-:Y:S01]  /*17200*/  BAR.SYNC.DEFER_BLOCKING 0x1, 0x100 ;  /* 0x0044000000007b1d */ /* 0x000fe20000010000 */
[----:B--2---:R-:W-:-:S03]  /*17210*/  IMAD.WIDE R116, R0, 0x2, R2 ;  /* 0x0000000200747825 */ /* 0x004fc600078e0202 */
[C---:B------:R-:W-:Y:S02]  /*17220*/  LOP3.LUT R63, R116.reuse, 0x380, RZ, 0xc0, !PT ;  /* 0x00000380743f7812 */ /* 0x040fe400078ec0ff */
[----:B------:R-:W-:Y:S02]  /*17230*/  IADD3 R67, P0, R116, 0x20, RZ ;  /* 0x0000002074437810 */ /* 0x000fe40007f1e0ff */
[----:B------:R-:W-:Y:S02]  /*17240*/  SHF.R.U64 R63, R63, 0x3, RZ ;  /* 0x000000033f3f7819 */ /* 0x000fe400000012ff */
[----:B------:R-:W-:Y:S02]  /*17250*/  LOP3.LUT R66, R67, 0x380, RZ, 0xc0, !PT ;  /* 0x0000038043427812 */ /* 0x000fe400078ec0ff */
[----:B------:R-:W-:Y:S01]  /*17260*/  LOP3.LUT R62, R63, R116, RZ, 0x3c, !PT ;  /* 0x000000743f3e7212 */ /* 0x000fe200078e3cff */
[----:B------:R-:W-:Y:S01]  /*17270*/  IMAD.MOV.U32 R63, RZ, RZ, R117 ;  /* 0x000000ffff3f7224 */ /* 0x000fe200078e0075 */
[----:B------:R-:W-:-:S02]  /*17280*/  SHF.R.U64 R66, R66, 0x3, RZ ;  /* 0x0000000342427819 */ /* 0x000fc400000012ff */
[----:B------:R-:W-:Y:S02]  /*17290*/  IADD3 R73, P3, R116, 0x40, RZ ;  /* 0x0000004074497810 */ /* 0x000fe40007f7e0ff */
[----:B------:R-:W-:Y:S02]  /*172a0*/  MOV R75, R62 ;  /* 0x0000003e004b7202 */ /* 0x000fe40000000f00 */
[----:B------:R-:W-:Y:S02]  /*172b0*/  F2FP.F16.F32.PACK_AB R62, R7, R6 ;  /* 0x00000006073e723e */ /* 0x000fe400000000ff */
[----:B------:R-:W-:Y:S02]  /*172c0*/  F2FP.F16.F32.PACK_AB R63, R31, R30 ;  /* 0x0000001e1f3f723e */ /* 0x000fe400000000ff */
[----:B------:R-:W-:Y:S02]  /*172d0*/  LOP3.LUT R66, R66, R67, RZ, 0x3c, !PT ;  /* 0x0000004342427212 */ /* 0x000fe400078e3cff */
[----:B------:R-:W-:-:S02]  /*172e0*/  LOP3.LUT R124, R73, 0x380, RZ, 0xc0, !PT ;  /* 0x00000380497c7812 */ /* 0x000fc400078ec0ff */
[----:B------:R-:W-:Y:S02]  /*172f0*/  IADD3 R0, P2, R116, 0x60, RZ ;  /* 0x0000006074007810 */ /* 0x000fe40007f5e0ff */
[----:B------:R-:W-:Y:S01]  /*17300*/  IADD3.X R67, RZ, R117, RZ, P0, !PT ;  /* 0x00000075ff437210 */ /* 0x000fe200007fe4ff */
[----:B------:R2:W-:Y:S01]  /*17310*/  STSM.16.M88.4 [R75], R60 ;  /* 0x0000003c4b007844 */ /* 0x0005e20000000200 */
[----:B------:R-:W-:Y:S02]  /*17320*/  SHF.R.U64 R124, R124, 0x3, RZ ;  /* 0x000000037c7c7819 */ /* 0x000fe400000012ff */
[----:B------:R-:W-:Y:S02]  /*17330*/  MOV R74, R66 ;  /* 0x00000042004a7202 */ /* 0x000fe40000000f00 */
[----:B------:R-:W-:Y:S02]  /*17340*/  IADD3 R72, P0, R116, 0x4000, RZ ;  /* 0x0000400074487810 */ /* 0x000fe40007f1e0ff */
[----:B------:R-:W-:-:S02]  /*17350*/  F2FP.F16.F32.PACK_AB R66, R11, R10 ;  /* 0x0000000a0b42723e */ /* 0x000fc400000000ff */
[----:B------:R-:W-:Y:S02]  /*17360*/  F2FP.F16.F32.PACK_AB R67, R39, R38 ;  /* 0x000000262743723e */ /* 0x000fe400000000ff */
[----:B--2---:R-:W-:Y:S01]  /*17370*/  LOP3.LUT R63, R0, 0x380, RZ, 0xc0, !PT ;  /* 0x00000380003f7812 */ /* 0x004fe200078ec0ff */
[----:B------:R-:W-:Y:S01]  /*17380*/  IMAD.X R61, RZ, RZ, R117, P3 ;  /* 0x000000ffff3d7224 */ /* 0x000fe200018e0675 */
[----:B------:R-:W-:Y:S02]  /*17390*/  LOP3.LUT R60, R124, R73, RZ, 0x3c, !PT ;  /* 0x000000497c3c7212 */ /* 0x000fe400078e3cff */
[----:B------:R-:W-:Y:S02]  /*173a0*/  SHF.R.U64 R63, R63, 0x3, RZ ;  /* 0x000000033f3f7819 */ /* 0x000fe400000012ff */
[----:B------:R-:W-:Y:S01]  /*173b0*/  LOP3.LUT R73, R72, 0x380, RZ, 0xc0, !PT ;  /* 0x0000038048497812 */ /* 0x000fe200078ec0ff */
[----:B------:R2:W-:Y:S01]  /*173c0*/  STSM.16.M88.4 [R74], R64 ;  /* 0x000000404a007844 */ /* 0x0005e20000000200 */
[----:B------:R-:W-:-:S02]  /*173d0*/  F2FP.F16.F32.PACK_AB R62, R15, R14 ;  /* 0x0000000e0f3e723e */ /* 0x000fc400000000ff */
[----:B------:R-:W-:Y:S02]  /*173e0*/  SHF.R.U64 R73, R73, 0x3, RZ ;  /* 0x0000000349497819 */ /* 0x000fe400000012ff */
[----:B------:R-:W-:Y:S02]  /*173f0*/  IADD3 R122, P1, R116, 0x4020, RZ ;  /* 0x00004020747a7810 */ /* 0x000fe40007f3e0ff */
[----:B------:R-:W-:Y:S02]  /*17400*/  LOP3.LUT R72, R73, R72, RZ, 0x3c, !PT ;  /* 0x0000004849487212 */ /* 0x000fe400078e3cff */
[----:B------:R-:W-:Y:S02]  /*17410*/  IADD3.X R73, RZ, R117, RZ, P0, !PT ;  /* 0x00000075ff497210 */ /* 0x000fe400007fe4ff */
[----:B--2---:R-:W-:Y:S02]  /*17420*/  LOP3.LUT R64, R63, R0, RZ, 0x3c, !PT ;  /* 0x000000003f407212 */ /* 0x004fe400078e3cff */
[----:B------:R-:W-:-:S02]  /*17430*/  MOV R66, R60 ;  /* 0x0000003c00427202 */ /* 0x000fc40000000f00 */
[----:B------:R-:W-:Y:S02]  /*17440*/  F2FP.F16.F32.PACK_AB R60, R13, R12 ;  /* 0x0000000c0d3c723e */ /* 0x000fe400000000ff */
[----:B------:R-:W-:Y:S02]  /*17450*/  F2FP.F16.F32.PACK_AB R61, R43, R42 ;  /* 0x0000002a2b3d723e */ /* 0x000fe400000000ff */
[----:B------:R-:W-:Y:S01]  /*17460*/  F2FP.F16.F32.PACK_AB R63, R47, R46 ;  /* 0x0000002e2f3f723e */ /* 0x000fe200000000ff */
[----:B------:R-:W-:Y:S01]  /*17470*/  IMAD.X R65, RZ, RZ, R117, P2 ;  /* 0x000000ffff417224 */ /* 0x000fe200010e0675 */
[----:B------:R-:W-:-:S03]  /*17480*/  LOP3.LUT R123, R122, 0x380, RZ, 0xc0, !PT ;  /* 0x000003807a7b7812 */ /* 0x000fc600078ec0ff */
[----:B------:R2:W-:Y:S01]  /*17490*/  STSM.16.M88.4 [R66], R60 ;  /* 0x0000003c42007844 */ /* 0x0005e20000000200 */
[----:B------:R-:W-:Y:S02]  /*174a0*/  SHF.R.U64 R123, R123, 0x3, RZ ;  /* 0x000000037b7b7819 */ /* 0x000fe400000012ff */
[----:B------:R-:W-:Y:S02]  /*174b0*/  MOV R0, R64 ;  /* 0x0000004000007202 */ /* 0x000fe40000000f00 */
[----:B------:R-:W-:Y:S02]  /*174c0*/  F2FP.F16.F32.PACK_AB R64, R21, R20 ;  /* 0x000000141540723e */ /* 0x000fe400000000ff */
[----:B------:R-:W-:Y:S02]  /*174d0*/  F2FP.F16.F32.PACK_AB R65, R51, R50 ;  /* 0x000000323341723e */ /* 0x000fe400000000ff */
[----:B--2---:R-:W-:-:S04]  /*174e0*/  IADD3 R60, P0, R116, 0x4040, RZ ;  /* 0x00004040743c7810 */ /* 0x004fc80007f1e0ff */
[----:B------:R-:W-:Y:S02]  /*174f0*/  LOP3.LUT R74, R60, 0x380, RZ, 0xc0, !PT ;  /* 0x000003803c4a7812 */ /* 0x000fe400078ec0ff */
[----:B------:R-:W-:Y:S02]  /*17500*/  F2FP.F16.F32.PACK_AB R66, R25, R24 ;  /* 0x000000181942723e */ /* 0x000fe400000000ff */
[----:B------:R-:W-:Y:S02]  /*17510*/  F2FP.F16.F32.PACK_AB R67, R55, R54 ;  /* 0x000000363743723e */ /* 0x000fe400000000ff */
[----:B------:R-:W-:Y:S02]  /*17520*/  MOV R61, R72 ;  /* 0x00000048003d7202 */ /* 0x000fe40000000f00 */
[----:B------:R-:W-:Y:S02]  /*17530*/  SHF.R.U64 R63, R74, 0x3, RZ ;  /* 0x000000034a3f7819 */ /* 0x000fe400000012ff */
[----:B------:R-:W-:Y:S01]  /*17540*/  LOP3.LUT R122, R123, R122, RZ, 0x3c, !PT ;  /* 0x0000007a7b7a7212 */ /* 0x000fe200078e3cff */
[----:B------:R-:W-:Y:S01]  /*17550*/  IMAD.X R123, RZ, RZ, R117, P1 ;  /* 0x000000ffff7b7224 */ /* 0x000fe200008e0675 */
[----:B------:R-:W-:-:S02]  /*17560*/  F2FP.F16.F32.PACK_AB R72, R29, R28 ;  /* 0x0000001c1d48723e */ /* 0x000fc400000000ff */
[----:B------:R-:W-:Y:S02]  /*17570*/  F2FP.F16.F32.PACK_AB R73, R59, R58 ;  /* 0x0000003a3b49723e */ /* 0x000fe400000000ff */
[----:B------:R-:W-:Y:S02]  /*17580*/  F2FP.F16.F32.PACK_AB R74, R33, R32 ;  /* 0x00000020214a723e */ /* 0x000fe400000000ff */
[----:B------:R-:W-:Y:S01]  /*17590*/  F2FP.F16.F32.PACK_AB R75, R105, R104 ;  /* 0x00000068694b723e */ /* 0x000fe200000000ff */
[----:B------:R2:W-:Y:S01]  /*175a0*/  STSM.16.M88.4 [R0], R64 ;  /* 0x0000004000007844 */ /* 0x0005e20000000200 */
[----:B------:R-:W-:Y:S02]  /*175b0*/  IADD3 R124, P3, R116, 0x4060, RZ ;  /* 0x00004060747c7810 */ /* 0x000fe40007f7e0ff */
[----:B------:R-:W-:Y:S01]  /*175c0*/  MOV R122, R122 ;  /* 0x0000007a007a7202 */ /* 0x000fe20000000f00 */
[----:B------:R3:W-:Y:S01]  /*175d0*/  STSM.16.M88.4 [R61], R72 ;  /* 0x000000483d007844 */ /* 0x0007e20000000200 */
[----:B------:R-:W-:-:S02]  /*175e0*/  F2FP.F16.F32.PACK_AB R62, R41, R40 ;  /* 0x00000028293e723e */ /* 0x000fc400000000ff */
[----:B--2---:R-:W-:Y:S02]  /*175f0*/  LOP3.LUT R64, R63, R60, RZ, 0x3c, !PT ;  /* 0x0000003c3f407212 */ /* 0x004fe400078e3cff */
[----:B------:R-:W-:Y:S02]  /*17600*/  F2FP.F16.F32.PACK_AB R60, R37, R36 ;  /* 0x00000024253c723e */ /* 0x000fe400000000ff */
[----:B---3--:R-:W-:Y:S02]  /*17610*/  F2FP.F16.F32.PACK_AB R61, R109, R108 ;  /* 0x0000006c6d3d723e */ /* 0x008fe400000000ff */
[----:B------:R-:W-:Y:S01]  /*17620*/  F2FP.F16.F32.PACK_AB R63, R71, R70 ;  /* 0x00000046473f723e */ /* 0x000fe200000000ff */
[----:B------:R-:W-:Y:S01]  /*17630*/  IMAD.X R65, RZ, RZ, R117, P0 ;  /* 0x000000ffff417224 */ /* 0x000fe200000e0675 */
[----:B------:R-:W-:Y:S02]  /*17640*/  IADD3 R72, P2, R116, 0x8000, RZ ;  /* 0x0000800074487810 */ /* 0x000fe40007f5e0ff */
[----:B------:R-:W-:-:S02]  /*17650*/  LOP3.LUT R75, R124, 0x380, RZ, 0xc0, !PT ;  /* 0x000003807c4b7812 */ /* 0x000fc400078ec0ff */
[----:B------:R-:W-:Y:S01]  /*17660*/  IADD3 R73, P0, R116, 0x8020, RZ ;  /* 0x0000802074497810 */ /* 0x000fe20007f1e0ff */
[----:B------:R2:W-:Y:S01]  /*17670*/  STSM.16.M88.4 [R122], R60 ;  /* 0x0000003c7a007844 */ /* 0x0005e20000000200 */
[----:B------:R-:W-:Y:S02]  /*17680*/  MOV R0, R64 ;  /* 0x0000004000007202 */ /* 0x000fe40000000f00 */
[----:B------:R-:W-:Y:S02]  /*17690*/  SHF.R.U64 R75, R75, 0x3, RZ ;  /* 0x000000034b4b7819 */ /* 0x000fe400000012ff */
[----:B------:R-:W-:Y:S02]  /*176a0*/  F2FP.F16.F32.PACK_AB R64, R45, R44 ;  /* 0x0000002c2d40723e */ /* 0x000fe400000000ff */
[----:B------:R-:W-:Y:S02]  /*176b0*/  F2FP.F16.F32.PACK_AB R65, R113, R112 ;  /* 0x000000707141723e */ /* 0x000fe400000000ff */
[----:B------:R-:W-:-:S02]  /*176c0*/  F2FP.F16.F32.PACK_AB R66, R49, R48 ;  /* 0x000000303142723e */ /* 0x000fc400000000ff */
[----:B------:R-:W-:Y:S02]  /*176d0*/  F2FP.F16.F32.PACK_AB R67, R79, R78 ;  /* 0x0000004e4f43723e */ /* 0x000fe400000000ff */
[----:B--2---:R-:W-:Y:S02]  /*176e0*/  LOP3.LUT R63, R72, 0x380, RZ, 0xc0, !PT ;  /* 0x00000380483f7812 */ /* 0x004fe400078ec0ff */
[----:B------:R-:W-:Y:S02]  /*176f0*/  LOP3.LUT R62, R73, 0x380, RZ, 0xc0, !PT ;  /* 0x00000380493e7812 */ /* 0x000fe400078ec0ff */
[----:B------:R-:W-:Y:S02]  /*17700*/  SHF.R.U64 R63, R63, 0x3, RZ ;  /* 0x000000033f3f7819 */ /* 0x000fe400000012ff */
[----:B------:R-:W-:Y:S02]  /*17710*/  LOP3.LUT R60, R75, R124, RZ, 0x3c, !PT ;  /* 0x0000007c4b3c7212 */ /* 0x000fe400078e3cff */
[----:B------:R-:W-:Y:S01]  /*17720*/  IADD3.X R61, RZ, R117, RZ, P3, !PT ;  /* 0x00000075ff3d7210 */ /* 0x000fe20001ffe4ff */
[----:B------:R2:W-:Y:S01]  /*17730*/  STSM.16.M88.4 [R0], R64 ;  /* 0x0000004000007844 */ /* 0x0005e20000000200 */
[----:B------:R-:W-:Y:S01]  /*17740*/  SHF.R.U64 R62, R62, 0x3, RZ ;  /* 0x000000033e3e7819 */ /* 0x000fe200000012ff */
[----:B------:R-:W3:Y:S01]  /*17750*/  LDC R124, c[0x0][0xbe8] ;  /* 0x0002fa00ff7c7b82 */ /* 0x000ee20000000800 */
[----:B------:R-:W-:-:S04]  /*17760*/  IADD3 R123, P1, R116, 0x8040, RZ ;  /* 0x00008040747b7810 */ /* 0x000fc80007f3e0ff */
[----:B------:R-:W-:Y:S02]  /*17770*/  LOP3.LUT R122, R123, 0x380, RZ, 0xc0, !PT ;  /* 0x000003807b7a7812 */ /* 0x000fe400078ec0ff */
[----:B--2---:R-:W-:Y:S02]  /*17780*/  LOP3.LUT R64, R63, R72, RZ, 0x3c, !PT ;  /* 0x000000483f407212 */ /* 0x004fe400078e3cff */
[----:B------:R-:W-:Y:S02]  /*17790*/  LOP3.LUT R72, R62, R73, RZ, 0x3c, !PT ;  /* 0x000000493e487212 */ /* 0x000fe400078e3cff */
[----:B------:R-:W-:Y:S02]  /*177a0*/  MOV R0, R60 ;  /* 0x0000003c00007202 */ /* 0x000fe40000000f00 */
[----:B------:R-:W-:Y:S02]  /*177b0*/  F2FP.F16.F32.PACK_AB R60, R53, R52 ;  /* 0x00000034353c723e */ /* 0x000fe400000000ff */
[----:B------:R-:W-:-:S02]  /*177c0*/  F2FP.F16.F32.PACK_AB R61, R83, R82 ;  /* 0x00000052533d723e */ /* 0x000fc400000000ff */
[----:B------:R-:W-:Y:S02]  /*177d0*/  F2FP.F16.F32.PACK_AB R62, R57, R56 ;  /* 0x00000038393e723e */ /* 0x000fe400000000ff */
[----:B------:R-:W-:Y:S01]  /*177e0*/  F2FP.F16.F32.PACK_AB R63, R87, R86 ;  /* 0x00000056573f723e */ /* 0x000fe200000000ff */
[--C-:B------:R-:W-:Y:S02]  /*177f0*/  IMAD.X R65, RZ, RZ, R117.reuse, P2 ;  /* 0x000000ffff417224 */ /* 0x100fe400010e0675 */
[----:B------:R-:W-:Y:S02]  /*17800*/  IMAD.X R73, RZ, RZ, R117, P0 ;  /* 0x000000ffff497224 */ /* 0x000fe400000e0675 */
[----:B------:R2:W-:Y:S01]  /*17810*/  STSM.16.M88.4 [R0], R60 ;  /* 0x0000003c00007844 */ /* 0x0005e20000000200 */
[----:B------:R-:W-:Y:S02]  /*17820*/  MOV R74, R64 ;  /* 0x00000040004a7202 */ /* 0x000fe40000000f00 */
[----:B------:R-:W-:-:S02]  /*17830*/  F2FP.F16.F32.PACK_AB R64, R69, R68 ;  /* 0x000000444540723e */ /* 0x000fc400000000ff */
[----:B------:R-:W-:Y:S02]  /*17840*/  F2FP.F16.F32.PACK_AB R65, R91, R90 ;  /* 0x0000005a5b41723e */ /* 0x000fe400000000ff */
[----:B------:R-:W-:Y:S02]  /*17850*/  F2FP.F16.F32.PACK_AB R66, R77, R76 ;  /* 0x0000004c4d42723e */ /* 0x000fe400000000ff */
[----:B------:R-:W-:Y:S02]  /*17860*/  F2FP.F16.F32.PACK_AB R67, R95, R94 ;  /* 0x0000005e5f43723e */ /* 0x000fe400000000ff */
[----:B------:R-:W-:Y:S02]  /*17870*/  SHF.R.U64 R122, R122, 0x3, RZ ;  /* 0x000000037a7a7819 */ /* 0x000fe400000012ff */
[----:B--2---:R-:W-:-:S04]  /*17880*/  IADD3 R0, P0, R116, 0x8060, RZ ;  /* 0x0000806074007810 */ /* 0x004fc80007f1e0ff */
[----:B------:R-:W-:Y:S01]  /*17890*/  LOP3.LUT R75, R0, 0x380, RZ, 0xc0, !PT ;  /* 0x00000380004b7812 */ /* 0x000fe200078ec0ff */
[----:B------:R2:W-:Y:S01]  /*178a0*/  STSM.16.M88.4 [R74], R64 ;  /* 0x000000404a007844 */ /* 0x0005e20000000200 */
[----:B------:R-:W-:Y:S02]  /*178b0*/  MOV R60, R72 ;  /* 0x00000048003c7202 */ /* 0x000fe40000000f00 */
[----:B------:R-:W-:Y:S02]  /*178c0*/  SHF.R.U64 R61, R75, 0x3, RZ ;  /* 0x000000034b3d7819 */ /* 0x000fe400000012ff */
[----:B------:R-:W-:Y:S02]  /*178d0*/  LOP3.LUT R122, R122, R123, RZ, 0x3c, !PT ;  /* 0x0000007b7a7a7212 */ /* 0x000fe400078e3cff */
[----:B------:R-:W-:Y:S02]  /*178e0*/  F2FP.F16.F32.PACK_AB R72, R81, R80 ;  /* 0x000000505148723e */ /* 0x000fe400000000ff */
[----:B------:R-:W-:-:S02]  /*178f0*/  F2FP.F16.F32.PACK_AB R73, R99, R98 ;  /* 0x000000626349723e */ /* 0x000fc400000000ff */
[----:B------:R-:W-:Y:S02]  /*17900*/  F2FP.F16.F32.PACK_AB R75, R103, R102 ;  /* 0x00000066674b723e */ /* 0x000fe400000000ff */
[----:B------:R-:W-:Y:S01]  /*17910*/  IADD3.X R123, RZ, R117, RZ, P1, !PT ;  /* 0x00000075ff7b7210 */ /* 0x000fe20000ffe4ff */
[----:B------:R-:W-:Y:S01]  /*17920*/  IMAD.X R117, RZ, RZ, R117, P0 ;  /* 0x000000ffff757224 */ /* 0x000fe200000e0675 */
[----:B--2---:R-:W-:Y:S02]  /*17930*/  F2FP.F16.F32.PACK_AB R74, R85, R84 ;  /* 0x00000054554a723e */ /* 0x004fe400000000ff */
[----:B------:R-:W-:Y:S02]  /*17940*/  LOP3.LUT R116, R61, R0, RZ, 0x3c, !PT ;  /* 0x000000003d747212 */ /* 0x000fe400078e3cff */
[----:B------:R-:W-:Y:S01]  /*17950*/  MOV R122, R122 ;  /* 0x0000007a007a7202 */ /* 0x000fe20000000f00 */
[----:B------:R2:W-:Y:S01]  /*17960*/  STSM.16.M88.4 [R60], R72 ;  /* 0x000000483c007844 */ /* 0x0005e20000000200 */
[----:B------:R-:W-:-:S02]  /*17970*/  F2FP.F16.F32.PACK_AB R61, R107, R106 ;  /* 0x0000006a6b3d723e */ /* 0x000fc400000000ff */
[----:B------:R-:W-:Y:S02]  /*17980*/  F2FP.F16.F32.PACK_AB R62, R93, R92 ;  /* 0x0000005c5d3e723e */ /* 0x000fe400000000ff */
[----:B------:R-:W-:Y:S02]  /*17990*/  F2FP.F16.F32.PACK_AB R63, R111, R110 ;  /* 0x0000006e6f3f723e */ /* 0x000fe400000000ff */
[----:B------:R-:W-:Y:S02]  /*179a0*/  MOV R116, R116 ;  /* 0x0000007400747202 */ /* 0x000fe40000000f00 */
[----:B------:R-:W-:Y:S02]  /*179b0*/  F2FP.F16.F32.PACK_AB R64, R97, R96 ;  /* 0x000000606140723e */ /* 0x000fe400000000ff */
[----:B------:R-:W-:Y:S02]  /*179c0*/  F2FP.F16.F32.PACK_AB R65, R115, R114 ;  /* 0x000000727341723e */ /* 0x000fe400000000ff */
[----:B------:R-:W-:-:S02]  /*179d0*/  F2FP.F16.F32.PACK_AB R66, R101, R100 ;  /* 0x000000646542723e */ /* 0x000fc400000000ff */
[----:B------:R-:W-:Y:S02]  /*179e0*/  F2FP.F16.F32.PACK_AB R67, R119, R118 ;  /* 0x000000767743723e */ /* 0x000fe400000000ff */
[----:B--2---:R-:W-:-:S05]  /*179f0*/  F2FP.F16.F32.PACK_AB R60, R89, R88 ;  /* 0x00000058593c723e */ /* 0x004fca00000000ff */
[----:B------:R2:W-:Y:S04]  /*17a00*/  STSM.16.M88.4 [R122], R60 ;  /* 0x0000003c7a007844 */ /* 0x0005e80000000200 */
[----:B------:R0:W-:Y:S01]  /*17a10*/  STSM.16.M88.4 [R116], R64 ;  /* 0x0000004074007844 */ /* 0x0001e20000000200 */
[----:B------:R-:W-:Y:S01]  /*17a20*/  BAR.SYNC.DEFER_BLOCKING 0x1, 0x100 ;  /* 0x0044000000007b1d */ /* 0x000fe20000010000 */
[----:B------:R-:W-:-:S04]  /*17a30*/  ISETP.NE.U32.AND P0, PT, RZ, UR6, PT ;  /* 0x00000006ff007c0c */ /* 0x000fc8000bf05070 */
[----:B------:R-:W-:Y:S02]  /*17a40*/  ISETP.NE.AND.EX P0, PT, RZ, UR7, PT, P0 ;  /* 0x00000007ff007c0c */ /* 0x000fe4000bf05300 */
[----:B--2---:R-:W-:Y:S01]  /*17a50*/  IADD3 R60, P1, R227, UR6, RZ ;  /* 0x00000006e33c7c10 */ /* 0x004fe2000ff3e0ff */
[----:B------:R-:W-:-:S03]  /*17a60*/  IMAD.MOV.U32 R0, RZ, RZ, RZ ;  /* 0x000000ffff007224 */ /* 0x000fc600078e00ff */
[----:B------:R-:W-:-:S07]  /*17a70*/  IADD3.X R61, R228, UR7, RZ, P1, !PT ;  /* 0x00000007e43d7c10 */ /* 0x000fce0008ffe4ff */
[----:B------:R-:W2:Y:S01]  /*17a80*/  @P0 LDG.E R0, desc[UR48][R60.64] ;  /* 0x000000303c000981 */ /* 0x000ea2000c1e1900 */
[----:B------:R-:W-:-:S04]  /*17a90*/  ISETP.NE.U32.AND P1, PT, RZ, UR4, PT ;  /* 0x00000004ff007c0c */ /* 0x000fc8000bf25070 */
[----:B------:R-:W-:Y:S01]  /*17aa0*/  ISETP.NE.AND.EX P1, PT, RZ, UR5, PT, P1 ;  /* 0x00000005ff007c0c */ /* 0x000fe2000bf25310 */
[----:B------:R-:W-:-:S12]  /*17ab0*/  IMAD.MOV.U32 R72, RZ, RZ, 0x9b8 ;  /* 0x000009b8ff487424 */ /* 0x000fd800078e00ff */
[----:B------:R-:W-:Y:S01]  /*17ac0*/  @P1 IADD3 R62, P2, R227, UR4, RZ ;  /* 0x00000004e33e1c10 */ /* 0x000fe2000ff5e0ff */
[----:B------:R-:W-:-:S03]  /*17ad0*/  ULDC UR4, c[0x0][0xa88] ;  /* 0x0002a20000047ab9 */ /* 0x000fc60000000800 */
[----:B------:R-:W-:Y:S02]  /*17ae0*/  @P1 IADD3.X R63, R228, UR5, RZ, P2, !PT ;  /* 0x00000005e43f1c10 */ /* 0x000fe400097fe4ff */
[C---:B------:R-:W-:Y:S02]  /*17af0*/  ISETP.NE.AND P2, PT, R225.reuse, RZ, PT ;  /* 0x000000ffe100720c */ /* 0x040fe40003f45270 */
[----:B------:R-:W-:Y:S01]  /*17b00*/  MOV R74, UR4 ;  /* 0x00000004004a7c02 */ /* 0x000fe20008000f00 */
[----:B------:R-:W-:Y:S02]  /*17b10*/  ULDC UR4, c[0x0][0xad4] ;  /* 0x0002b50000047ab9 */ /* 0x000fe40000000800 */
[----:B------:R-:W-:Y:S02]  /*17b20*/  SEL R225, R225, UR4, P2 ;  /* 0x00000004e1e17c07 */ /* 0x000fe40009000000 */
[----:B---3--:R-:W-:Y:S01]  /*17b30*/  ISETP.NE.AND P4, PT, R124, 0x1, PT ;  /* 0x000000017c00780c */ /* 0x008fe20003f85270 */
[----:B------:R3:W5:Y:S01]  /*17b40*/  @P1 LDG.E R74, desc[UR48][R62.64] ;  /* 0x000000303e4a1981 */ /* 0x000762000c1e1900 */
[----:B------:R-:W-:-:S04]  /*17b50*/  ISETP.GT.AND P3, PT, R225, 0x1, PT ;  /* 0x00000001e100780c */ /* 0x000fc80003f64270 */
[----:B------:R-:W-:-:S04]  /*17b60*/  SEL R72, R72, 0x978, P3 ;  /* 0x0000097848487807 */ /* 0x000fc80001800000 */
[----:B0-----:R0:W1:Y:S08]  /*17b70*/  LDC.64 R66, c[0x0][R72+0x220] ;  /* 0x0000880048427b82 */ /* 0x0010700000000a00 */
[----:B------:R0:W1:Y:S01]  /*17b80*/  LDC.64 R64, c[0x0][R72+0x218] ;  /* 0x0000860048407b82 */ /* 0x0000620000000a00 */
[----:B------:R-:W-:-:S07]  /*17b90*/  ISETP.NE.U32.AND P2, PT, RZ, UR6, PT ;  /* 0x00000006ff007c0c */ /* 0x000fce000bf45070 */
[----:B---3--:R0:W3:Y:S01]  /*17ba0*/  LDC.64 R62, c[0x0][R72+0x228] ;  /* 0x00008a00483e7b82 */ /* 0x0080e20000000a00 */
[----:B------:R-:W-:-:S04]  /*17bb0*/  ISETP.NE.AND.EX P2, PT, RZ, UR7, PT, P2 ;  /* 0x00000007ff007c0c */ /* 0x000fc8000bf45320 */
[----:B------:R-:W-:Y:S02]  /*17bc0*/  SEL R226, R226, RZ, !P2 ;  /* 0x000000ffe2e27207 */ /* 0x000fe40005000000 */
[----:B----4-:R-:W-:Y:S01]  /*17bd0*/  SEL R117, R128, RZ, !P2 ;  /* 0x000000ff80757207 */ /* 0x010fe20005000000 */
[----:B------:R-:W4:Y:S08]  /*17be0*/  @P4 LDC R75, c[0x0][0xbec] ;  /* 0x0002fb00ff4b4b82 */ /* 0x000f300000000800 */
[----:B0-----:R-:W0:Y:S08]  /*17bf0*/  LDC.64 R72, c[0x0][R72+0x210] ;  /* 0x0000840048487b82 */ /* 0x001e300000000a00 */
[----:B------:R-:W3:Y:S01]  /*17c00*/  @P4 LDC R116, c[0x0][0xbf0] ;  /* 0x0002fc00ff744b82 */ /* 0x000ee20000000800 */
[----:B-1----:R-:W-:-:S04]  /*17c10*/  IMAD R67, R67, R226, RZ ;  /* 0x000000e243437224 */ /* 0x002fc800078e02ff */
[C---:B------:R-:W-:Y:S02]  /*17c20*/  IMAD R117, R66.reuse, R117, R67 ;  /* 0x0000007542757224 */ /* 0x040fe400078e0243 */
[----:B------:R-:W-:-:S04]  /*17c30*/  IMAD.WIDE.U32 R66, R66, R226, RZ ;  /* 0x000000e242427225 */ /* 0x000fc800078e00ff */
[-C--:B------:R-:W-:Y:S02]  /*17c40*/  IMAD R123, R65, R195.reuse, RZ ;  /* 0x000000c3417b7224 */ /* 0x080fe400078e02ff */
[----:B------:R-:W-:-:S05]  /*17c50*/  IMAD.WIDE.U32 R64, R64, R195, RZ ;  /* 0x000000c340407225 */ /* 0x000fca00078e00ff */
[----:B------:R-:W-:Y:S01]  /*17c60*/  IADD3 R123, R65, R123, RZ ;  /* 0x0000007b417b7210 */ /* 0x000fe20007ffe0ff */
[----:B------:R-:W-:Y:S02]  /*17c70*/  IMAD.IADD R117, R67, 0x1, R117 ;  /* 0x0000000143757824 */ /* 0x000fe400078e0275 */
[----:B------:R-:W-:Y:S01]  /*17c80*/  IMAD R67, R126, 0x80, R127 ;  /* 0x000000807e437824 */ /* 0x000fe200078e027f */
[----:B--2---:R-:W-:Y:S02]  /*17c90*/  IADD3 R122, P2, P5, R66, R64, R0 ;  /* 0x00000040427a7210 */ /* 0x004fe40007d5e000 */
[----:B------:R-:W1:Y:S01]  /*17ca0*/  LDC.64 R64, c[0x0][0xba8] ;  /* 0x0002ea00ff407b82 */ /* 0x000e620000000a00 */
[----:B----4-:R-:W-:-:S04]  /*17cb0*/  @P4 IMAD.HI.U32 R66, R67, R75, RZ ;  /* 0x0000004b43424227 */ /* 0x010fc800078e00ff */
[----:B------:R-:W-:Y:S01]  /*17cc0*/  IMAD.MOV.U32 R75, RZ, RZ, R67 ;  /* 0x000000ffff4b7224 */ /* 0x000fe200078e0043 */
[----:B---3--:R-:W-:Y:S02]  /*17cd0*/  @P4 SHF.R.U32.HI R75, RZ, R116, R66 ;  /* 0x00000074ff4b4219 */ /* 0x008fe40000011642 */
[----:B------:R-:W-:-:S05]  /*17ce0*/  SEL R66, R125, RZ, P3 ;  /* 0x000000ff7d427207 */ /* 0x000fca0001800000 */
[-C--:B------:R-:W-:Y:S02]  /*17cf0*/  IMAD R116, R63, R66.reuse, RZ ;  /* 0x000000423f747224 */ /* 0x080fe400078e02ff */
[----:B------:R-:W-:Y:S01]  /*17d00*/  IMAD.WIDE.U32 R62, R62, R66, RZ ;  /* 0x000000423e3e7225 */ /* 0x000fe200078e00ff */
[----:B------:R-:W-:-:S04]  /*17d10*/  SHF.R.S32.HI R66, RZ, 0x1f, R0 ;  /* 0x0000001fff427819 */ /* 0x000fc80000011400 */
[----:B------:R-:W-:Y:S01]  /*17d20*/  IADD3 R116, R63, R116, RZ ;  /* 0x000000743f747210 */ /* 0x000fe20007ffe0ff */
[----:B-1----:R-:W1:Y:S01]  /*17d30*/  @!P3 LDC R64, c[0x0][0xb50] ;  /* 0x0002d400ff40bb82 */ /* 0x002e620000000800 */
[----:B------:R-:W-:Y:S01]  /*17d40*/  IMAD.MOV R63, RZ, RZ, -R75 ;  /* 0x000000ffff3f7224 */ /* 0x000fe200078e0a4b */
[----:B------:R-:W-:Y:S02]  /*17d50*/  IADD3.X R117, R117, R123, R66, P2, P5 ;  /* 0x0000007b75757210 */ /* 0x000fe400017ea442 */
[----:B------:R-:W-:-:S04]  /*17d60*/  IADD3 R62, P2, P5, R75, R122, R62 ;  /* 0x0000007a4b3e7210 */ /* 0x000fc80007d5e03e */
[----:B------:R-:W2:Y:S01]  /*17d70*/  @!P3 LDC R65, c[0x0][0xb54] ;  /* 0x0002d500ff41bb82 */ /* 0x000ea20000000800 */
[----:B------:R-:W-:Y:S01]  /*17d80*/  SHF.R.S32.HI R75, RZ, 0x1f, R75 ;  /* 0x0000001fff4b7819 */ /* 0x000fe2000001144b */
[----:B------:R-:W-:-:S03]  /*17d90*/  IMAD R122, R124, R63, R67 ;  /* 0x0000003f7c7a7224 */ /* 0x000fc600078e0243 */
[----:B------:R-:W-:Y:S01]  /*17da0*/  IADD3.X R63, R75, R117, R116, P2, P5 ;  /* 0x000000754b3f7210 */ /* 0x000fe200017ea474 */
[-C--:B0-----:R-:W-:Y:S01]  /*17db0*/  IMAD R73, R73, R122.reuse, RZ ;  /* 0x0000007a49497224 */ /* 0x081fe200078e02ff */
[----:B------:R-:W-:Y:S01]  /*17dc0*/  SHF.R.S32.HI R75, RZ, 0x1f, R122 ;  /* 0x0000001fff4b7819 */ /* 0x000fe2000001147a */
[----:B------:R-:W-:-:S04]  /*17dd0*/  IMAD.WIDE.U32 R62, R72, R122, R62 ;  /* 0x0000007a483e7225 */ /* 0x000fc800078e003e */
[----:B------:R-:W-:-:S04]  /*17de0*/  IMAD R73, R72, R75, R73 ;  /* 0x0000004b48497224 */ /* 0x000fc800078e0249 */
[----:B------:R-:W-:Y:S01]  /*17df0*/  IMAD.IADD R63, R63, 0x1, R73 ;  /* 0x000000013f3f7824 */ /* 0x000fe200078e0249 */
[----:B-1----:R-:W-:-:S04]  /*17e00*/  LEA R73, P2, R62, R64, 0x2 ;  /* 0x000000403e497211 */ /* 0x002fc800078410ff */
[----:B--2---:R-:W-:Y:S01]  /*17e10*/  LEA.HI.X R75, R62, R65, R63, 0x2, P2 ;  /* 0x000000413e4b7211 */ /* 0x004fe200010f143f */
[----:B------:R-:W-:Y:S08]  /*17e20*/  @P1 BRA `(.L_x_3919) ;  /* 0x0000000000101947 */ /* 0x000ff00003800000 */
[----:B------:R-:W-:Y:S05]  /*17e30*/  @!P0 BRA `(.L_x_3919) ;  /* 0x00000000000c8947 */ /* 0x000fea0003800000 */
[----:B------:R-:W2:Y:S04]  /*17e40*/  LDG.E R63, desc[UR48][R60.64] ;  /* 0x000000303c3f7981 */ /* 0x000ea8000c1e1900 */
[----:B-----5:R-:W2:Y:S02]  /*17e50*/  LDG.E R74, desc[UR48][R60.64+0x4] ;  /* 0x000004303c4a7981 */ /* 0x020ea4000c1e1900 */
[----:B--2---:R-:W-:-:S07]  /*17e60*/  IADD3 R74, -R63, R74, RZ ;  /* 0x0000004a3f4a7210 */ /* 0x004fce0007ffe1ff */
.L_x_3919:
[----:B------:R-:W2:Y:S04]  /*17e70*/  LDL R64, [R1+0x118] ;  /* 0x0001180001407983 */ /* 0x000ea80000100800 */
[----:B------:R-:W3:Y:S04]  /*17e80*/  LDL R65, [R1+0xac] ;  /* 0x0000ac0001417983 */ /* 0x000ee80000100800 */
[----:B------:R-:W-:Y:S04]  /*17e90*/  SHFL.IDX PT, R60, R73, RZ, 0x1c1f ;  /* 0x001c1fff493c7589 */ /* 0x000fe800000e0000 */
[----:B------:R-:W0:Y:S04]  /*17ea0*/  SHFL.IDX PT, R61, R75, RZ, 0x1c1f ;  /* 0x001c1fff4b3d7589 */ /* 0x000e2800000e0000 */
[----:B------:R-:W-:Y:S04]  /*17eb0*/  SHFL.IDX PT, R62, R73, 0x1, 0x1c1f ;  /* 0x003c1f00493e7f89 */ /* 0x000fe800000e0000 */
[----:B------:R-:W1:Y:S01]  /*17ec0*/  SHFL.IDX PT, R63, R75, 0x1, 0x1c1f ;  /* 0x003c1f004b3f7f89 */ /* 0x000e6200000e0000 */
[----:B--2---:R-:W-:-:S02]  /*17ed0*/  IMAD R72, R126, 0x80, R64 ;  /* 0x000000807e487824 */ /* 0x004fc400078e0240 */
[----:B-----5:R-:W-:Y:S01]  /*17ee0*/  IMAD R64, R74, R124, RZ ;  /* 0x0000007c4a407224 */ /* 0x020fe200078e02ff */
[----:B---3--:R-:W-:Y:S01]  /*17ef0*/  LOP3.LUT P0, RZ, R65, 0x3, RZ, 0xc0, !PT ;  /* 0x0000000341ff7812 */ /* 0x008fe2000780c0ff */
[----:B------:R-:W-:-:S03]  /*17f00*/  VIADD R65, R72, 0x8 ;  /* 0x0000000848417836 */ /* 0x000fc60000000000 */
[-C--:B------:R-:W-:Y:S02]  /*17f10*/  ISETP.GE.OR P1, PT, R72, R64.reuse, P0 ;  /* 0x000000404800720c */ /* 0x080fe40000726670 */
[----:B------:R-:W-:-:S11]  /*17f20*/  ISETP.GE.OR P0, PT, R65, R64, P0 ;  /* 0x000000404100720c */ /* 0x000fd60000706670 */
[----:B0-----:R0:W-:Y:S04]  /*17f30*/  @!P1 ST.E desc[UR48][R60.64], R120 ;  /* 0x000000783c009985 */ /* 0x0011e8000c101930 */
[----:B-1----:R0:W-:Y:S01]  /*17f40*/  @!P0 ST.E desc[UR48][R62.64], R121 ;  /* 0x000000793e008985 */ /* 0x0021e2000c101930 */
[----:B------:R-:W-:Y:S05]  /*17f50*/  @P3 BRA `(.L_x_3920) ;  /* 0x0000000c00643947 */ /* 0x000fea0003800000 */
[----:B------:R-:W1:Y:S01]  /*17f60*/  S2R R4, SR_TID.X ;  /* 0x0000000000047919 */ /* 0x000e620000002100 */
[----:B------:R-:W2:Y:S01]  /*17f70*/  @P4 LDC R65, c[0x0][0xbec] ;  /* 0x0002fb00ff414b82 */ /* 0x000ea20000000800 */
[----:B------:R-:W-:-:S07]  /*17f80*/  ULDC.64 UR4, c[0x0][0xaa0] ;  /* 0x0002a80000047ab9 */ /* 0x000fce0000000a00 */
[----:B------:R-:W3:Y:S01]  /*17f90*/  @P4 LDC R67, c[0x0][0xbf0] ;  /* 0x0002fc00ff434b82 */ /* 0x000ee20000000800 */
[----:B-1----:R-:W-:-:S04]  /*17fa0*/  IADD3 R4, R4, -0x80, RZ ;  /* 0xffffff8004047810 */ /* 0x002fc80007ffe0ff */
[----:B------:R-:W-:-:S04]  /*17fb0*/  SHF.R.S32.HI R5, RZ, 0x1f, R4 ;  /* 0x0000001fff057819 */ /* 0x000fc80000011404 */
[----:B------:R-:W-:-:S04]  /*17fc0*/  LEA.HI R5, R5, R4, RZ, 0x3 ;  /* 0x0000000405057211 */ /* 0x000fc800078f18ff */
[----:B------:R-:W-:Y:S02]  /*17fd0*/  LOP3.LUT R7, R5, 0xfffffff8, RZ, 0xc0, !PT ;  /* 0xfffffff805077812 */ /* 0x000fe400078ec0ff */
[----:B------:R-:W-:-:S03]  /*17fe0*/  SHF.R.S32.HI R21, RZ, 0x3, R5 ;  /* 0x00000003ff157819 */ /* 0x000fc60000011405 */
[----:B------:R-:W-:-:S04]  /*17ff0*/  IMAD.IADD R20, R4, 0x1, -R7 ;  /* 0x0000000104147824 */ /* 0x000fc800078e0a07 */
[----:B0-----:R-:W-:-:S05]  /*18000*/  IMAD.SHL.U32 R62, R20, 0x8, RZ ;  /* 0x00000008143e7824 */ /* 0x001fca00078e00ff */
[----:B------:R-:W-:-:S05]  /*18010*/  LEA R5, R21, R62, 0x6 ;  /* 0x0000003e15057211 */ /* 0x000fca00078e30ff */
[----:B------:R-:W-:-:S03]  /*18020*/  IMAD.WIDE R2, R5, 0x2, R2 ;  /* 0x0000000205027825 */ /* 0x000fc600078e0202 */
[C---:B------:R-:W-:Y:S02]  /*18030*/  IADD3 R9, P3, R2.reuse, 0x1000, RZ ;  /* 0x0000100002097810 */ /* 0x040fe40007f7e0ff */
[C---:B------:R-:W-:Y:S02]  /*18040*/  IADD3 R13, P2, R2.reuse, 0x2000, RZ ;  /* 0x00002000020d7810 */ /* 0x040fe40007f5e0ff */
[C---:B------:R-:W-:Y:S02]  /*18050*/  IADD3 R25, P6, R2.reuse, 0x3000, RZ ;  /* 0x0000300002197810 */ /* 0x040fe40007fde0ff */
[----:B------:R-:W-:Y:S02]  /*18060*/  IADD3 R29, P5, R2, 0x4000, RZ ;  /* 0x00004000021d7810 */ /* 0x000fe40007fbe0ff */
[----:B------:R-:W-:Y:S02]  /*18070*/  LOP3.LUT R8, R9, 0x380, RZ, 0xc0, !PT ;  /* 0x0000038009087812 */ /* 0x000fe400078ec0ff */
[----:B------:R-:W-:-:S02]  /*18080*/  LOP3.LUT R12, R13, 0x380, RZ, 0xc0, !PT ;  /* 0x000003800d0c7812 */ /* 0x000fc400078ec0ff */
[----:B------:R-:W-:Y:S02]  /*18090*/  IADD3 R33, P1, R2, 0x5000, RZ ;  /* 0x0000500002217810 */ /* 0x000fe40007f3e0ff */
[----:B------:R-:W-:Y:S02]  /*180a0*/  LOP3.LUT R24, R25, 0x380, RZ, 0xc0, !PT ;  /* 0x0000038019187812 */ /* 0x000fe400078ec0ff */
[----:B------:R-:W-:Y:S02]  /*180b0*/  LOP3.LUT R28, R29, 0x380, RZ, 0xc0, !PT ;  /* 0x000003801d1c7812 */ /* 0x000fe400078ec0ff */
[----:B------:R-:W-:Y:S02]  /*180c0*/  SHF.R.U64 R8, R8, 0x3, RZ ;  /* 0x0000000308087819 */ /* 0x000fe400000012ff */
[----:B------:R-:W-:Y:S02]  /*180d0*/  SHF.R.U64 R12, R12, 0x3, RZ ;  /* 0x000000030c0c7819 */ /* 0x000fe400000012ff */
[----:B------:R-:W-:-:S02]  /*180e0*/  LOP3.LUT R32, R33, 0x380, RZ, 0xc0, !PT ;  /* 0x0000038021207812 */ /* 0x000fc400078ec0ff */
[----:B------:R-:W-:Y:S02]  /*180f0*/  SHF.R.U64 R24, R24, 0x3, RZ ;  /* 0x0000000318187819 */ /* 0x000fe400000012ff */
[----:B------:R-:W-:Y:S02]  /*18100*/  SHF.R.U64 R28, R28, 0x3, RZ ;  /* 0x000000031c1c7819 */ /* 0x000fe400000012ff */
[----:B------:R-:W-:Y:S01]  /*18110*/  LOP3.LUT R8, R8, R9, RZ, 0x3c, !PT ;  /* 0x0000000908087212 */ /* 0x000fe200078e3cff */
[--C-:B------:R-:W-:Y:S01]  /*18120*/  IMAD.X R9, RZ, RZ, R3.reuse, P3 ;  /* 0x000000ffff097224 */ /* 0x100fe200018e0603 */
[----:B------:R-:W-:Y:S01]  /*18130*/  LOP3.LUT R12, R12, R13, RZ, 0x3c, !PT ;  /* 0x0000000d0c0c7212 */ /* 0x000fe200078e3cff */
[----:B------:R-:W-:Y:S01]  /*18140*/  IMAD.X R13, RZ, RZ, R3, P2 ;  /* 0x000000ffff0d7224 */ /* 0x000fe200010e0603 */
[----:B------:R-:W-:Y:S02]  /*18150*/  SHF.R.U64 R32, R32, 0x3, RZ ;  /* 0x0000000320207819 */ /* 0x000fe400000012ff */
[----:B------:R-:W-:-:S02]  /*18160*/  LOP3.LUT R24, R24, R25, RZ, 0x3c, !PT ;  /* 0x0000001918187212 */ /* 0x000fc400078e3cff */
[----:B------:R-:W-:Y:S01]  /*18170*/  LOP3.LUT R28, R28, R29, RZ, 0x3c, !PT ;  /* 0x0000001d1c1c7212 */ /* 0x000fe200078e3cff */
[----:B------:R-:W-:Y:S01]  /*18180*/  IMAD.X R29, RZ, RZ, R3, P5 ;  /* 0x000000ffff1d7224 */ /* 0x000fe200028e0603 */
[----:B------:R-:W-:Y:S01]  /*18190*/  IADD3.X R25, RZ, R3, RZ, P6, !PT ;  /* 0x00000003ff197210 */ /* 0x000fe200037fe4ff */
[----:B------:R-:W-:Y:S01]  /*181a0*/  IMAD R20, R20, 0x20, R21 ;  /* 0x0000002014147824 */ /* 0x000fe200078e0215 */
[C---:B------:R-:W-:Y:S01]  /*181b0*/  IADD3 R37, P0, R2.reuse, 0x6000, RZ ;  /* 0x0000600002257810 */ /* 0x040fe20007f1e0ff */
[----:B------:R-:W5:Y:S01]  /*181c0*/  LD.E.128 R12, desc[UR48][R12.64] ;  /* 0x000000300c0c7980 */ /* 0x000f62000c101d00 */
[C---:B------:R-:W-:Y:S02]  /*181d0*/  IADD3 R41, P3, R2.reuse, 0x7000, RZ ;  /* 0x0000700002297810 */ /* 0x040fe40007f7e0ff */
[C---:B------:R-:W-:Y:S01]  /*181e0*/  IADD3 R45, P2, R2.reuse, 0x8000, RZ ;  /* 0x00008000022d7810 */ /* 0x040fe20007f5e0ff */
[----:B------:R-:W5:Y:S01]  /*181f0*/  LD.E.128 R24, desc[UR48][R24.64] ;  /* 0x0000003018187980 */ /* 0x000f62000c101d00 */
[----:B------:R-:W-:-:S02]  /*18200*/  IADD3 R49, P6, R2, 0x9000, RZ ;  /* 0x0000900002317810 */ /* 0x000fc40007fde0ff */
[----:B------:R-:W-:Y:S01]  /*18210*/  IADD3 R53, P5, R2, 0xa000, RZ ;  /* 0x0000a00002357810 */ /* 0x000fe20007fbe0ff */
[----:B------:R-:W5:Y:S01]  /*18220*/  LD.E.128 R28, desc[UR48][R28.64] ;  /* 0x000000301c1c7980 */ /* 0x000f62000c101d00 */
[----:B------:R-:W-:Y:S01]  /*18230*/  LOP3.LUT R32, R32, R33, RZ, 0x3c, !PT ;  /* 0x0000002120207212 */ /* 0x000fe200078e3cff */
[----:B------:R-:W-:Y:S01]  /*18240*/  IMAD.X R33, RZ, RZ, R3, P1 ;  /* 0x000000ffff217224 */ /* 0x000fe200008e0603 */
[----:B------:R-:W-:Y:S02]  /*18250*/  LOP3.LUT R11, R2, 0x380, RZ, 0xc0, !PT ;  /* 0x00000380020b7812 */ /* 0x000fe400078ec0ff */
[----:B------:R-:W-:Y:S02]  /*18260*/  LOP3.LUT R36, R37, 0x380, RZ, 0xc0, !PT ;  /* 0x0000038025247812 */ /* 0x000fe400078ec0ff */
[----:B------:R-:W-:Y:S01]  /*18270*/  LOP3.LUT R40, R41, 0x380, RZ, 0xc0, !PT ;  /* 0x0000038029287812 */ /* 0x000fe200078ec0ff */
[----:B------:R-:W5:Y:S01]  /*18280*/  LD.E.128 R32, desc[UR48][R32.64] ;  /* 0x0000003020207980 */ /* 0x000f62000c101d00 */
[----:B------:R-:W-:-:S02]  /*18290*/  LOP3.LUT R44, R45, 0x380, RZ, 0xc0, !PT ;  /* 0x000003802d2c7812 */ /* 0x000fc400078ec0ff */
[----:B------:R-:W-:Y:S02]  /*182a0*/  LOP3.LUT R48, R49, 0x380, RZ, 0xc0, !PT ;  /* 0x0000038031307812 */ /* 0x000fe400078ec0ff */
[----:B------:R-:W-:Y:S02]  /*182b0*/  LOP3.LUT R52, R53, 0x380, RZ, 0xc0, !PT ;  /* 0x0000038035347812 */ /* 0x000fe400078ec0ff */
[----:B------:R-:W-:Y:S02]  /*182c0*/  IADD3 R7, P1, R2, 0xb000, RZ ;  /* 0x0000b00002077810 */ /* 0x000fe40007f3e0ff */
[----:B------:R-:W-:Y:S02]  /*182d0*/  SHF.R.U64 R11, R11, 0x3, RZ ;  /* 0x000000030b0b7819 */ /* 0x000fe400000012ff */
[----:B------:R-:W-:Y:S01]  /*182e0*/  SHF.R.U64 R36, R36, 0x3, RZ ;  /* 0x0000000324247819 */ /* 0x000fe200000012ff */
[----:B------:R-:W-:Y:S01]  /*182f0*/  IMAD.X R57, RZ, RZ, R3, P1 ;  /* 0x000000ffff397224 */ /* 0x000fe200008e0603 */
[----:B------:R-:W-:-:S02]  /*18300*/  SHF.R.U64 R40, R40, 0x3, RZ ;  /* 0x0000000328287819 */ /* 0x000fc400000012ff */
[----:B------:R-:W-:Y:S02]  /*18310*/  SHF.R.U64 R44, R44, 0x3, RZ ;  /* 0x000000032c2c7819 */ /* 0x000fe400000012ff */
[----:B------:R-:W-:Y:S02]  /*18320*/  SHF.R.U64 R48, R48, 0x3, RZ ;  /* 0x0000000330307819 */ /* 0x000fe400000012ff */
[----:B------:R-:W-:Y:S02]  /*18330*/  SHF.R.U64 R52, R52, 0x3, RZ ;  /* 0x0000000334347819 */ /* 0x000fe400000012ff */
[----:B------:R-:W-:Y:S02]  /*18340*/  LOP3.LUT R5, R7, 0x380, RZ, 0xc0, !PT ;  /* 0x0000038007057812 */ /* 0x000fe400078ec0ff */
[----:B------:R-:W-:Y:S02]  /*18350*/  LOP3.LUT R4, R11, R2, RZ, 0x3c, !PT ;  /* 0x000000020b047212 */ /* 0x000fe400078e3cff */
[----:B------:R-:W-:Y:S01]  /*18360*/  LOP3.LUT R36, R36, R37, RZ, 0x3c, !PT ;  /* 0x0000002524247212 */ /* 0x000fe200078e3cff */
[----:B------:R-:W5:Y:S01]  /*18370*/  LD.E.128 R8, desc[UR48][R8.64] ;  /* 0x0000003008087980 */ /* 0x000f62000c101d00 */
[----:B------:R-:W-:Y:S01]  /*18380*/  LOP3.LUT R40, R40, R41, RZ, 0x3c, !PT ;  /* 0x0000002928287212 */ /* 0x000fe200078e3cff */
[--C-:B------:R-:W-:Y:S01]  /*18390*/  IMAD.X R41, RZ, RZ, R3.reuse, P3 ;  /* 0x000000ffff297224 */ /* 0x100fe200018e0603 */
[----:B------:R-:W-:Y:S01]  /*183a0*/  LOP3.LUT R44, R44, R45, RZ, 0x3c, !PT ;  /* 0x0000002d2c2c7212 */ /* 0x000fe200078e3cff */
[----:B------:R-:W-:Y:S01]  /*183b0*/  IMAD.X R45, RZ, RZ, R3, P2 ;  /* 0x000000ffff2d7224 */ /* 0x000fe200010e0603 */
[----:B------:R-:W-:-:S02]  /*183c0*/  LOP3.LUT R48, R48, R49, RZ, 0x3c, !PT ;  /* 0x0000003130307212 */ /* 0x000fc400078e3cff */
[----:B------:R-:W-:Y:S01]  /*183d0*/  LOP3.LUT R52, R52, R53, RZ, 0x3c, !PT ;  /* 0x0000003534347212 */ /* 0x000fe200078e3cff */
[----:B------:R-:W-:Y:S01]  /*183e0*/  IMAD.X R53, RZ, RZ, R3, P5 ;  /* 0x000000ffff357224 */ /* 0x000fe200028e0603 */
[----:B------:R-:W-:Y:S01]  /*183f0*/  SHF.R.U64 R2, R5, 0x3, RZ ;  /* 0x0000000305027819 */ /* 0x000fe200000012ff */
[----:B------:R-:W5:Y:S01]  /*18400*/  LD.E.128 R40, desc[UR48][R40.64] ;  /* 0x0000003028287980 */ /* 0x000f62000c101d00 */
[-C--:B------:R-:W-:Y:S02]  /*18410*/  IADD3.X R37, RZ, R3.reuse, RZ, P0, !PT ;  /* 0x00000003ff257210 */ /* 0x080fe400007fe4ff */
[-C--:B------:R-:W-:Y:S01]  /*18420*/  IADD3.X R49, RZ, R3.reuse, RZ, P6, !PT ;  /* 0x00000003ff317210 */ /* 0x080fe200037fe4ff */
[----:B------:R-:W5:Y:S01]  /*18430*/  LD.E.128 R44, desc[UR48][R44.64] ;  /* 0x000000302c2c7980 */ /* 0x000f62000c101d00 */
[----:B------:R-:W-:Y:S01]  /*18440*/  MOV R5, R3 ;  /* 0x0000000300057202 */ /* 0x000fe20000000f00 */
[----:B------:R-:W-:Y:S01]  /*18450*/  IMAD R3, R66, UR4, RZ ;  /* 0x0000000442037c24 */ /* 0x000fe2000f8e02ff */
[----:B------:R-:W-:Y:S01]  /*18460*/  LOP3.LUT R56, R2, R7, RZ, 0x3c, !PT ;  /* 0x0000000702387212 */ /* 0x000fe200078e3cff */
[----:B------:R-:W5:Y:S02]  /*18470*/  LD.E.128 R36, desc[UR48][R36.64] ;  /* 0x0000003024247980 */ /* 0x000f64000c101d00 */
[----:B------:R-:W-:-:S02]  /*18480*/  IMAD R61, R0, UR5, R3 ;  /* 0x00000005003d7c24 */ /* 0x000fc4000f8e0203 */
[----:B------:R-:W-:Y:S01]  /*18490*/  IMAD.WIDE.U32 R2, R0, UR4, RZ ;  /* 0x0000000400027c25 */ /* 0x000fe2000f8e00ff */
[----:B------:R-:W-:Y:S01]  /*184a0*/  ULDC.64 UR4, c[0x0][0xae8] ;  /* 0x0002ba0000047ab9 */ /* 0x000fe20000000a00 */
[----:B------:R-:W-:Y:S01]  /*184b0*/  LEA R20, R126, R20, 0x7 ;  /* 0x000000147e147211 */ /* 0x000fe200078e38ff */
[----:B------:R-:W5:Y:S01]  /*184c0*/  LD.E.128 R4, desc[UR48][R4.64] ;  /* 0x0000003004047980 */ /* 0x000f62000c101d00 */
[----:B------:R-:W-:Y:S01]  /*184d0*/  IMAD.IADD R3, R3, 0x1, R61 ;  /* 0x0000000103037824 */ /* 0x000fe200078e023d */
[----:B------:R-:W-:Y:S02]  /*184e0*/  SHF.R.S32.HI R63, RZ, 0x1f, R226 ;  /* 0x0000001fff3f7819 */ /* 0x000fe400000114e2 */
[----:B------:R-:W5:Y:S01]  /*184f0*/  LD.E.128 R48, desc[UR48][R48.64] ;  /* 0x0000003030307980 */ /* 0x000f62000c101d00 */
[----:B------:R-:W-:-:S03]  /*18500*/  IMAD.WIDE.U32 R2, R195, UR4, R2 ;  /* 0x00000004c3027c25 */ /* 0x000fc6000f8e0002 */
[----:B------:R-:W5:Y:S01]  /*18510*/  LD.E.128 R52, desc[UR48][R52.64] ;  /* 0x0000003034347980 */ /* 0x000f62000c101d00 */
[----:B------:R-:W-:Y:S01]  /*18520*/  IMAD R3, R195, UR5, R3 ;  /* 0x00000005c3037c24 */ /* 0x000fe2000f8e0203 */
[----:B------:R-:W-:Y:S01]  /*18530*/  ULDC.64 UR4, c[0x0][0xaf0] ;  /* 0x0002bc0000047ab9 */ /* 0x000fe20000000a00 */
[----:B--2---:R-:W-:Y:S01]  /*18540*/  @P4 IMAD.HI.U32 R0, R20, R65, RZ ;  /* 0x0000004114004227 */ /* 0x004fe200078e00ff */
[----:B------:R-:W5:Y:S03]  /*18550*/  LD.E.128 R56, desc[UR48][R56.64] ;  /* 0x0000003038387980 */ /* 0x000f66000c101d00 */
[----:B------:R-:W-:Y:S01]  /*18560*/  IMAD R63, R63, UR4, RZ ;  /* 0x000000043f3f7c24 */ /* 0x000fe2000f8e02ff */
[----:B------:R-:W-:Y:S01]  /*18570*/  @!PT LDS RZ, [RZ] ;  /* 0x00000000fffff984 */ /* 0x000fe20000000800 */
[----:B------:R-:W-:Y:S01]  /*18580*/  @!PT LDS RZ, [RZ] ;  /* 0x00000000fffff984 */ /* 0x000fe20000000800 */
[----:B------:R-:W-:Y:S01]  /*18590*/  @!PT LDS RZ, [RZ] ;  /* 0x00000000fffff984 */ /* 0x000fe20000000800 */
[----:B------:R-:W-:Y:S01]  /*185a0*/  @!PT LDS RZ, [RZ] ;  /* 0x00000000fffff984 */ /* 0x000fe20000000800 */
[----:B------:R0:W-:Y:S06]  /*185b0*/  MEMBAR.ALL.CTA ;  /* 0x0000000000007992 */ /* 0x0001ec0000008000 */
[----:B0-----:R-:W0:Y:S01]  /*185c0*/  FENCE.VIEW.ASYNC.S ;  /* 0x00000000000073c6 */ /* 0x001e220000000000 */
[----:B------:R-:W-:Y:S01]  /*185d0*/  IMAD.MOV.U32 R61, RZ, RZ, R20 ;  /* 0x000000ffff3d7224 */ /* 0x000fe200078e0014 */
[----:B---3--:R-:W-:Y:S01]  /*185e0*/  @P4 SHF.R.U32.HI R61, RZ, R67, R0 ;  /* 0x00000043ff3d4219 */ /* 0x008fe20000011600 */
[----:B------:R-:W-:-:S02]  /*185f0*/  IMAD R63, R226, UR5, R63 ;  /* 0x00000005e23f7c24 */ /* 0x000fc4000f8e023f */
[----:B------:R-:W-:Y:S01]  /*18600*/  IMAD.WIDE.U32 R2, R226, UR4, R2 ;  /* 0x00000004e2027c25 */ /* 0x000fe2000f8e0002 */
[--C-:B------:R-:W-:Y:S01]  /*18610*/  SHF.R.S32.HI R0, RZ, 0x1f, R61.reuse ;  /* 0x0000001fff007819 */ /* 0x100fe2000001143d */
[----:B------:R-:W-:Y:S02]  /*18620*/  ULDC.64 UR4, c[0x0][0xae0] ;  /* 0x0002b80000047ab9 */ /* 0x000fe40000000a00 */
[----:B------:R-:W-:Y:S01]  /*18630*/  IMAD.MOV R65, RZ, RZ, -R61 ;  /* 0x000000ffff417224 */ /* 0x000fe200078e0a3d */
[----:B------:R-:W-:Y:S01]  /*18640*/  IADD3 R3, R3, R63, RZ ;  /* 0x0000003f03037210 */ /* 0x000fe20007ffe0ff */
[----:B------:R-:W-:Y:S02]  /*18650*/  IMAD R0, R0, UR4, RZ ;  /* 0x0000000400007c24 */ /* 0x000fe4000f8e02ff */
[----:B------:R-:W-:Y:S02]  /*18660*/  IMAD R63, R124, R65, R20 ;  /* 0x000000417c3f7224 */ /* 0x000fe400078e0214 */
[----:B------:R-:W-:-:S04]  /*18670*/  IMAD.WIDE.U32 R2, R61, UR4, R2 ;  /* 0x000000043d027c25 */ /* 0x000fc8000f8e0002 */
[----:B------:R-:W-:Y:S01]  /*18680*/  IMAD R61, R61, UR5, R0 ;  /* 0x000000053d3d7c24 */ /* 0x000fe2000f8e0200 */
[----:B------:R-:W-:Y:S01]  /*18690*/  SHF.R.S32.HI R0, RZ, 0x1f, R63 ;  /* 0x0000001fff007819 */ /* 0x000fe2000001143f */
[----:B------:R-:W-:Y:S01]  /*186a0*/  ULDC.64 UR4, c[0x0][0xad8] ;  /* 0x0002b60000047ab9 */ /* 0x000fe20000000a00 */
[----:B------:R-:W-:Y:S02]  /*186b0*/  IMAD R67, R126, 0x80, R21 ;  /* 0x000000807e437824 */ /* 0x000fe400078e0215 */
[----:B------:R-:W-:Y:S02]  /*186c0*/  IMAD.IADD R3, R3, 0x1, R61 ;  /* 0x0000000103037824 */ /* 0x000fe400078e023d */
[----:B------:R-:W-:Y:S02]  /*186d0*/  IMAD R0, R0, UR4, RZ ;  /* 0x0000000400007c24 */ /* 0x000fe4000f8e02ff */
[----:B------:R-:W-:Y:S01]  /*186e0*/  IMAD.WIDE.U32 R2, R63, UR4, R2 ;  /* 0x000000043f027c25 */ /* 0x000fe2000f8e0002 */
[----:B------:R-:W-:-:S03]  /*186f0*/  ISETP.GE.AND P2, PT, R67, R64, PT ;  /* 0x000000404300720c */ /* 0x000fc60003f46270 */
[----:B------:R-:W-:Y:S01]  /*18700*/  IMAD R61, R63, UR5, R0 ;  /* 0x000000053f3d7c24 */ /* 0x000fe2000f8e0200 */
[----:B------:R-:W-:Y:S01]  /*18710*/  IADD3 R21, R67, 0x20, RZ ;  /* 0x0000002043157810 */ /* 0x000fe20007ffe0ff */
[----:B------:R-:W-:Y:S01]  /*18720*/  ULDC.64 UR4, c[0x0][0xa80] ;  /* 0x0002a00000047ab9 */ /* 0x000fe20000000a00 */
[----:B------:R-:W-:Y:S01]  /*18730*/  VIADD R0, R18, 0x30820 ;  /* 0x0003082012007836 */ /* 0x000fe20000000000 */
[C---:B------:R-:W-:Y:S02]  /*18740*/  LEA R63, P3, R2.reuse, UR4, 0x1 ;  /* 0x00000004023f7c11 */ /* 0x040fe4000f8608ff */
[----:B------:R-:W-:Y:S02]  /*18750*/  IADD3 R3, R3, R61, RZ ;  /* 0x0000003d03037210 */ /* 0x000fe40007ffe0ff */
[----:B------:R-:W-:Y:S01]  /*18760*/  ISETP.GE.AND P1, PT, R21, R64, PT ;  /* 0x000000401500720c */ /* 0x000fe20003f26270 */
[----:B------:R-:W-:Y:S01]  /*18770*/  VIADD R21, R67, 0x40 ;  /* 0x0000004043157836 */ /* 0x000fe20000000000 */
[----:B------:R-:W-:-:S02]  /*18780*/  LEA.HI.X R65, R2, UR5, R3, 0x1, P3 ;  /* 0x0000000502417c11 */ /* 0x000fc400098f0c03 */
[----:B------:R-:W-:Y:S01]  /*18790*/  PRMT R0, RZ, 0x654, R0 ;  /* 0x00000654ff007816 */ /* 0x000fe20000000000 */
[----:B------:R-:W-:Y:S01]  /*187a0*/  BSSY B1, `(.L_x_3921) ;  /* 0x0000019000017945 */ /* 0x000fe20003800000 */
[----:B------:R-:W-:Y:S01]  /*187b0*/  ISETP.GE.AND P0, PT, R21, R64, PT ;  /* 0x000000401500720c */ /* 0x000fe20003f06270 */
[----:B0-----:R0:W1:Y:S01]  /*187c0*/  SHFL.IDX PT, R61, R65, RZ, 0x181f ;  /* 0x00181fff413d7589 */ /* 0x00106200000e0000 */
[----:B------:R2:W-:Y:S03]  /*187d0*/  SYNCS.ARRIVE.TRANS64.RED.A1T0 RZ, [R0+URZ], RZ ;  /* 0x000000ff00ff79a7 */ /* 0x0005e6000810043f */
[----:B------:R0:W3:Y:S01]  /*187e0*/  SHFL.IDX PT, R21, R63, RZ, 0x181f ;  /* 0x00181fff3f157589 */ /* 0x0000e200000e0000 */
[C---:B------:R-:W-:Y:S02]  /*187f0*/  VIADD R70, R62.reuse, 0x40 ;  /* 0x000000403e467836 */ /* 0x040fe40000000000 */
[----:B--2---:R-:W-:Y:S01]  /*18800*/  VIADD R0, R62, 0x80 ;  /* 0x000000803e007836 */ /* 0x004fe20000000000 */
[----:B------:R-:W-:Y:S06]  /*18810*/  @P2 BRA `(.L_x_3922) ;  /* 0x0000000000442947 */ /* 0x000fec0003800000 */
[----:B------:R-:W-:Y:S01]  /*18820*/  ULDC UR4, c[0x0][0xac8] ;  /* 0x0002b20000047ab9 */ /* 0x000fe20000000800 */
[C---:B------:R-:W-:Y:S02]  /*18830*/  IADD3 R66, R62.reuse, 0x40, RZ ;  /* 0x000000403e427810 */ /* 0x040fe40007ffe0ff */
[----:B------:R-:W-:Y:S02]  /*18840*/  ISETP.GE.AND P4, PT, R62, UR4, PT ;  /* 0x000000043e007c0c */ /* 0x000fe4000bf86270 */
[----:B------:R-:W-:Y:S02]  /*18850*/  ISETP.GE.AND P3, PT, R66, UR4, PT ;  /* 0x0000000442007c0c */ /* 0x000fe4000bf66270 */
[----:B------:R-:W-:Y:S02]  /*18860*/  ISETP.GE.AND P2, PT, R0, UR4, PT ;  /* 0x0000000400007c0c */ /* 0x000fe4000bf46270 */
[----:B------:R-:W-:Y:S02]  /*18870*/  SHF.R.S32.HI R3, RZ, 0x1f, R62 ;  /* 0x0000001fff037819 */ /* 0x000fe4000001143e */
[----:B------:R-:W-:-:S02]  /*18880*/  SHF.R.S32.HI R69, RZ, 0x1f, R66 ;  /* 0x0000001fff457819 */ /* 0x000fc40000011442 */
[----:B------:R-:W-:-:S03]  /*18890*/  SHF.R.S32.HI R68, RZ, 0x1f, R0 ;  /* 0x0000001fff447819 */ /* 0x000fc60000011400 */
[-C--:B---3--:R-:W-:Y:S02]  /*188a0*/  @!P4 LEA R2, P6, R62, R21.reuse, 0x1 ;  /* 0x000000153e02c211 */ /* 0x088fe400078c08ff */
[----:B------:R-:W-:Y:S02]  /*188b0*/  @!P3 LEA R20, P5, R66, R21, 0x1 ;  /* 0x000000154214b211 */ /* 0x000fe400078a08ff */
[----:B-1----:R-:W-:Y:S02]  /*188c0*/  @!P4 LEA.HI.X R3, R62, R61, R3, 0x1, P6 ;  /* 0x0000003d3e03c211 */ /* 0x002fe400030f0c03 */
[----:B------:R-:W-:Y:S02]  /*188d0*/  @!P2 LEA R60, P6, R0, R21, 0x1 ;  /* 0x00000015003ca211 */ /* 0x000fe400078c08ff */
[-C--:B------:R-:W-:Y:S01]  /*188e0*/  @!P3 LEA.HI.X R21, R66, R61.reuse, R69, 0x1, P5 ;  /* 0x0000003d4215b211 */ /* 0x080fe200028f0c45 */
[----:B-----5:R2:W-:Y:S01]  /*188f0*/  @!P4 ST.E.128 desc[UR48][R2.64], R4 ;  /* 0x000000040200c985 */ /* 0x0205e2000c101d30 */
[----:B------:R-:W-:-:S03]  /*18900*/  @!P2 LEA.HI.X R61, R0, R61, R68, 0x1, P6 ;  /* 0x0000003d003da211 */ /* 0x000fc600030f0c44 */
[----:B------:R2:W-:Y:S04]  /*18910*/  @!P3 ST.E.128 desc[UR48][R20.64], R28 ;  /* 0x0000001c1400b985 */ /* 0x0005e8000c101d30 */
[----:B------:R2:W-:Y:S02]  /*18920*/  @!P2 ST.E.128 desc[UR48][R60.64], R44 ;  /* 0x0000002c3c00a985 */ /* 0x0005e4000c101d30 */
.L_x_3922:
[----:B------:R-:W-:Y:S05]  /*18930*/  BSYNC B1 ;  /* 0x0000000000017941 */ /* 0x000fea0003800000 */
.L_x_3921:
[----:B--2--5:R2:W4:Y:S01]  /*18940*/  SHFL.IDX PT, R7, R65, 0x1, 0x181f ;  /* 0x00381f0041077f89 */ /* 0x02452200000e0000 */
[----:B------:R-:W-:Y:S01]  /*18950*/  BSSY B1, `(.L_x_3923) ;  /* 0x0000013000017945 */ /* 0x000fe20003800000 */
[----:B---3--:R-:W-:Y:S02]  /*18960*/  SHF.R.S32.HI R21, RZ, 0x1f, R62 ;  /* 0x0000001fff157819 */ /* 0x008fe4000001143e */
[----:B------:R2:W3:Y:S01]  /*18970*/  SHFL.IDX PT, R3, R63, 0x1, 0x181f ;  /* 0x00381f003f037f89 */ /* 0x0004e200000e0000 */
[----:B------:R-:W-:Y:S02]  /*18980*/  SHF.R.S32.HI R20, RZ, 0x1f, R70 ;  /* 0x0000001fff147819 */ /* 0x000fe40000011446 */
[----:B------:R-:W-:Y:S01]  /*18990*/  SHF.R.S32.HI R28, RZ, 0x1f, R0 ;  /* 0x0000001fff1c7819 */ /* 0x000fe20000011400 */
[----:B------:R-:W-:Y:S06]  /*189a0*/  @P1 BRA `(.L_x_3924) ;  /* 0x0000000000341947 */ /* 0x000fec0003800000 */
[----:B------:R-:W-:Y:S02]  /*189b0*/  ULDC UR4, c[0x0][0xac8] ;  /* 0x0002b20000047ab9 */ /* 0x000fe40000000800 */
[----:B------:R-:W-:Y:S02]  /*189c0*/  ISETP.GE.AND P4, PT, R62, UR4, PT ;  /* 0x000000043e007c0c */ /* 0x000fe4000bf86270 */
[----:B------:R-:W-:Y:S02]  /*189d0*/  ISETP.GE.AND P5, PT, R70, UR4, PT ;  /* 0x0000000446007c0c */ /* 0x000fe4000bfa6270 */
[----:B------:R-:W-:-:S09]  /*189e0*/  ISETP.GE.AND P6, PT, R0, UR4, PT ;  /* 0x0000000400007c0c */ /* 0x000fd2000bfc6270 */
[-C--:B---3--:R-:W-:Y:S02]  /*189f0*/  @!P4 LEA R2, P1, R62, R3.reuse, 0x1 ;  /* 0x000000033e02c211 */ /* 0x088fe400078208ff */
        /* <DEDUP_REMOVED lines=8> */
.L_x_3924:
[----:B------:R-:W-:Y:S05]  /*18a80*/  BSYNC B1 ;  /* 0x0000000000017941 */ /* 0x000fea0003800000 */
.L_x_3923:
[----:B---34-:R3:W4:Y:S01]  /*18a90*/  SHFL.IDX PT, R7, R65, 0x2, 0x181f ;  /* 0x00581f0041077f89 */ /* 0x01872200000e0000 */
        /* <DEDUP_REMOVED lines=16> */
.L_x_3926:
[----:B------:R-:W-:Y:S05]  /*18ba0*/  BSYNC B1 ;  /* 0x0000000000017941 */ /* 0x000fea0003800000 */
.L_x_3925:
[----:B0-----:R-:W-:Y:S01]  /*18bb0*/  VIADD R3, R67, 0x60 ;  /* 0x0000006043037836 */ /* 0x001fe20000000000 */
[----:B--23--:R-:W0:Y:S04]  /*18bc0*/  SHFL.IDX PT, R65, R65, 0x3, 0x181f ;  /* 0x00781f0041417f89 */ /* 0x00ce2800000e0000 */
[----:B------:R-:W-:Y:S01]  /*18bd0*/  ISETP.GE.AND P0, PT, R3, R64, PT ;  /* 0x000000400300720c */ /* 0x000fe20003f06270 */
[----:B------:R-:W2:-:S12]  /*18be0*/  SHFL.IDX PT, R63, R63, 0x3, 0x181f ;  /* 0x00781f003f3f7f89 */ /* 0x000e9800000e0000 */
[----:B------:R-:W-:Y:S05]  /*18bf0*/  @P0 BRA `(.L_x_3927) ;  /* 0x0000002000340947 */ /* 0x000fea0003800000 */
[----:B------:R-:W-:Y:S02]  /*18c00*/  ULDC UR4, c[0x0][0xac8] ;  /* 0x0002b20000047ab9 */ /* 0x000fe40000000800 */
[----:B------:R-:W-:Y:S02]  /*18c10*/  ISETP.GE.AND P2, PT, R62, UR4, PT ;  /* 0x000000043e007c0c */ /* 0x000fe4000bf46270 */
[----:B------:R-:W-:-:S11]  /*18c20*/  ISETP.GE.AND P3, PT, R70, UR4, PT ;  /* 0x0000000446007c0c */ /* 0x000fd6000bf66270 */
[-C--:B--2---:R-:W-:Y:S02]  /*18c30*/  @!P2 LEA R2, P0, R62, R63.reuse, 0x1 ;  /* 0x0000003f3e02a211 */ /* 0x084fe400078008ff */
[----:B------:R-:W-:Y:S02]  /*18c40*/  @!P3 LEA R4, P1, R70, R63, 0x1 ;  /* 0x0000003f4604b211 */ /* 0x000fe400078208ff */
[-C--:B0-----:R-:W-:Y:S02]  /*18c50*/  @!P2 LEA.HI.X R3, R62, R65.reuse, R21, 0x1, P0 ;  /* 0x000000413e03a211 */ /* 0x081fe400000f0c15 */
[----:B------:R-:W-:Y:S02]  /*18c60*/  @!P3 LEA.HI.X R5, R70, R65, R20, 0x1, P1 ;  /* 0x000000414605b211 */ /* 0x000fe400008f0c14 */
[----:B------:R-:W-:Y:S01]  /*18c70*/  ISETP.GE.AND P0, PT, R0, UR4, PT ;  /* 0x0000000400007c0c */ /* 0x000fe2000bf06270 */
[----:B------:R0:W-:Y:S04]  /*18c80*/  @!P2 ST.E.128 desc[UR48][R2.64], R24 ;  /* 0x000000180200a985 */ /* 0x0001e8000c101d30 */
[----:B------:R0:W-:Y:S08]  /*18c90*/  @!P3 ST.E.128 desc[UR48][R4.64], R40 ;  /* 0x000000280400b985 */ /* 0x0001f0000c101d30 */
[----:B------:R-:W-:Y:S05]  /*18ca0*/  @P0 BRA `(.L_x_3927) ;  /* 0x0000002000080947 */ /* 0x000fea0003800000 */
[----:B0-----:R-:W-:-:S04]  /*18cb0*/  LEA R2, P0, R0, R63, 0x1 ;  /* 0x0000003f00027211 */ /* 0x001fc800078008ff */
[----:B------:R-:W-:-:S05]  /*18cc0*/  LEA.HI.X R3, R0, R65, R28, 0x1, P0 ;  /* 0x0000004100037211 */ /* 0x000fca00000f0c1c */
[----:B------:R0:W-:Y:S01]  /*18cd0*/  ST.E.128 desc[UR48][R2.64], R56 ;  /* 0x0000003802007985 */ /* 0x0001e2000c101d30 */
[----:B------:R-:W-:Y:S05]  /*18ce0*/  BRA `(.L_x_3927) ;  /* 0x0000001c00f87947 */ /* 0x000fea0003800000 */
.L_x_3920:
[----:B------:R-:W-:Y:S01]  /*18cf0*/  ULDC.64 UR4, c[0x0][0xb08] ;  /* 0x0002c20000047ab9 */ /* 0x000fe20000000a00 */
[----:B0-----:R-:W0:Y:S01]  /*18d00*/  @P4 LDC R60, c[0x0][0xbec] ;  /* 0x0002fb00ff3c4b82 */ /* 0x001e220000000800 */
[----:B------:R-:W-:Y:S01]  /*18d10*/  IMAD R61, R66, UR4, RZ ;  /* 0x00000004423d7c24 */ /* 0x000fe2000f8e02ff */
[----:B------:R1:W5:Y:S01]  /*18d20*/  LDL R165, [R1+0x44] ;  /* 0x0000440001a57983 */ /* 0x0003620000100800 */
[C---:B------:R-:W-:Y:S01]  /*18d30*/  IMAD.WIDE.U32 R2, R0.reuse, UR4, RZ ;  /* 0x0000000400027c25 */ /* 0x040fe2000f8e00ff */
[----:B------:R-:W-:Y:S02]  /*18d40*/  ULDC.64 UR6, c[0x0][0xb30] ;  /* 0x0002cc0000067ab9 */ /* 0x000fe40000000a00 */
[----:B------:R1:W5:Y:S01]  /*18d50*/  LDL R164, [R1+0x108] ;  /* 0x0001080001a47983 */ /* 0x0003620000100800 */
[----:B------:R-:W-:Y:S01]  /*18d60*/  IMAD R61, R0, UR5, R61 ;  /* 0x00000005003d7c24 */ /* 0x000fe2000f8e023d */
[----:B------:R-:W-:Y:S01]  /*18d70*/  ULDC.64 UR4, c[0x0][0xb38] ;  /* 0x0002ce0000047ab9 */ /* 0x000fe20000000a00 */
[----:B------:R-:W2:Y:S01]  /*18d80*/  @P4 LDC R0, c[0x0][0xbf0] ;  /* 0x0002fc00ff004b82 */ /* 0x000ea20000000800 */
[----:B------:R1:W5:Y:S01]  /*18d90*/  LDL R163, [R1+0xa0] ;  /* 0x0000a00001a37983 */ /* 0x0003620000100800 */
[----:B------:R-:W-:Y:S01]  /*18da0*/  IMAD.IADD R3, R3, 0x1, R61 ;  /* 0x0000000103037824 */ /* 0x000fe200078e023d */
[----:B------:R-:W-:-:S02]  /*18db0*/  SHF.R.S32.HI R61, RZ, 0x1f, R226 ;  /* 0x0000001fff3d7819 */ /* 0x000fc400000114e2 */
[----:B------:R1:W5:Y:S01]  /*18dc0*/  LDL R162, [R1+0x104] ;  /* 0x0001040001a27983 */ /* 0x0003620000100800 */
[----:B------:R-:W-:-:S03]  /*18dd0*/  IMAD.WIDE.U32 R2, R195, UR4, R2 ;  /* 0x00000004c3027c25 */ /* 0x000fc6000f8e0002 */
[----:B------:R1:W5:Y:S01]  /*18de0*/  LDL R161, [R1+0x9c] ;  /* 0x00009c0001a17983 */ /* 0x0003620000100800 */
[----:B------:R-:W-:Y:S01]  /*18df0*/  IMAD R3, R195, UR5, R3 ;  /* 0x00000005c3037c24 */ /* 0x000fe2000f8e0203 */
[----:B------:R-:W-:Y:S02]  /*18e00*/  ULDC.64 UR4, c[0x0][0xb40] ;  /* 0x0002d00000047ab9 */ /* 0x000fe40000000a00 */
[----:B------:R-:W-:Y:S01]  /*18e10*/  IMAD R61, R61, UR4, RZ ;  /* 0x000000043d3d7c24 */ /* 0x000fe2000f8e02ff */
[----:B------:R1:W5:Y:S01]  /*18e20*/  LDL R160, [R1+0x100] ;  /* 0x0001000001a07983 */ /* 0x0003620000100800 */
[----:B0-----:R-:W-:-:S03]  /*18e30*/  @P4 IMAD.HI.U32 R73, R67, R60, RZ ;  /* 0x0000003c43494227 */ /* 0x001fc600078e00ff */
[----:B------:R1:W5:Y:S01]  /*18e40*/  LDL R159, [R1+0x98] ;  /* 0x00009800019f7983 */ /* 0x0003620000100800 */
[C---:B------:R-:W-:Y:S01]  /*18e50*/  IMAD R63, R226.reuse, UR5, R61 ;  /* 0x00000005e23f7c24 */ /* 0x040fe2000f8e023d */
[----:B------:R-:W-:Y:S01]  /*18e60*/  MOV R61, R67 ;  /* 0x00000043003d7202 */ /* 0x000fe20000000f00 */
[----:B------:R-:W-:Y:S01]  /*18e70*/  IMAD.WIDE.U32 R2, R226, UR4, R2 ;  /* 0x00000004e2027c25 */ /* 0x000fe2000f8e0002 */
[----:B------:R-:W-:Y:S01]  /*18e80*/  ULDC.64 UR4, c[0x0][0xb48] ;  /* 0x0002d20000047ab9 */ /* 0x000fe20000000a00 */
[----:B------:R1:W5:Y:S01]  /*18e90*/  LDL R158, [R1+0xfc] ;  /* 0x0000fc00019e7983 */ /* 0x0003620000100800 */
[----:B--2---:R-:W-:Y:S01]  /*18ea0*/  @P4 SHF.R.U32.HI R61, RZ, R0, R73 ;  /* 0x00000000ff3d4219 */ /* 0x004fe20000011649 */
[----:B------:R-:W-:Y:S02]  /*18eb0*/  IMAD.IADD R3, R3, 0x1, R63 ;  /* 0x0000000103037824 */ /* 0x000fe400078e023f */
[----:B------:R1:W5:Y:S01]  /*18ec0*/  LDL R157, [R1+0x94] ;  /* 0x00009400019d7983 */ /* 0x0003620000100800 */
[--C-:B------:R-:W-:Y:S01]  /*18ed0*/  SHF.R.S32.HI R0, RZ, 0x1f, R61.reuse ;  /* 0x0000001fff007819 */ /* 0x100fe2000001143d */
[----:B------:R-:W-:-:S02]  /*18ee0*/  IMAD.MOV R63, RZ, RZ, -R61 ;  /* 0x000000ffff3f7224 */ /* 0x000fc400078e0a3d */
[C---:B------:R-:W-:Y:S01]  /*18ef0*/  IMAD.WIDE.U32 R2, R125.reuse, UR4, R2 ;  /* 0x000000047d027c25 */ /* 0x040fe2000f8e0002 */
[----:B------:R1:W5:Y:S03]  /*18f00*/  LDL R156, [R1+0xf8] ;  /* 0x0000f800019c7983 */ /* 0x0003660000100800 */
[----:B------:R-:W-:Y:S01]  /*18f10*/  IMAD R63, R124, R63, R67 ;  /* 0x0000003f7c3f7224 */ /* 0x000fe200078e0243 */
[----:B------:R1:W5:Y:S01]  /*18f20*/  LDL R155, [R1+0x90] ;  /* 0x00009000019b7983 */ /* 0x0003620000100800 */
[----:B------:R-:W-:Y:S01]  /*18f30*/  IMAD R3, R125, UR5, R3 ;  /* 0x000000057d037c24 */ /* 0x000fe2000f8e0203 */
[----:B------:R-:W-:Y:S01]  /*18f40*/  ULDC.64 UR4, c[0x0][0xb28] ;  /* 0x0002ca0000047ab9 */ /* 0x000fe20000000a00 */
[----:B------:R-:W-:Y:S01]  /*18f50*/  IMAD R0, R0, UR6, RZ ;  /* 0x0000000600007c24 */ /* 0x000fe2000f8e02ff */
        /* <DEDUP_REMOVED lines=36> */
[C---:B------:R-:W-:Y:S01]  /*191a0*/  IMAD R67, R61.reuse, UR7, R0 ;  /* 0x000000073d437c24 */ /* 0x040fe2000f8e0200 */
[----:B------:R-:W-:Y:S01]  /*191b0*/  SHF.R.S32.HI R0, RZ, 0x1f, R63 ;  /* 0x0000001fff007819 */ /* 0x000fe2000001143f */
[----:B------:R-:W-:-:S04]  /*191c0*/  IMAD.WIDE.U32 R2, R61, UR6, R2 ;  /* 0x000000063d027c25 */ /* 0x000fc8000f8e0002 */
[----:B------:R-:W-:Y:S01]  /*191d0*/  IMAD R0, R0, UR4, RZ ;  /* 0x0000000400007c24 */ /* 0x000fe2000f8e02ff */
[----:B------:R-:W-:-:S03]  /*191e0*/  IADD3 R3, R3, R67, RZ ;  /* 0x0000004303037210 */ /* 0x000fc60007ffe0ff */
[C---:B------:R-:W-:Y:S02]  /*191f0*/  IMAD R61, R63.reuse, UR5, R0 ;  /* 0x000000053f3d7c24 */ /* 0x040fe4000f8e0200 */
[----:B------:R-:W-:Y:S01]  /*19200*/  IMAD.WIDE.U32 R2, R63, UR4, R2 ;  /* 0x000000043f027c25 */ /* 0x000fe2000f8e0002 */
[----:B------:R-:W-:Y:S01]  /*19210*/  ISETP.GE.AND P0, PT, R72, R64, PT ;  /* 0x000000404800720c */ /* 0x000fe20003f06270 */
[----:B------:R-:W-:Y:S02]  /*19220*/  ULDC.64 UR4, c[0x0][0xb00] ;  /* 0x0002c00000047ab9 */ /* 0x000fe40000000a00 */
[----:B------:R-:W-:Y:S01]  /*19230*/  IMAD.IADD R3, R3, 0x1, R61 ;  /* 0x0000000103037824 */ /* 0x000fe200078e023d */
[----:B------:R-:W-:Y:S01]  /*19240*/  LEA R0, P1, R2, UR4, 0x2 ;  /* 0x0000000402007c11 */ /* 0x000fe2000f8210ff */
[----:B------:R-:W-:-:S03]  /*19250*/  VIADD R60, R18, 0x30820 ;  /* 0x00030820123c7836 */ /* 0x000fc60000000000 */
[----:B------:R-:W-:Y:S02]  /*19260*/  LEA.HI.X R72, R2, UR5, R3, 0x2, P1 ;  /* 0x0000000502487c11 */ /* 0x000fe400088f1403 */
[----:B------:R-:W-:Y:S01]  /*19270*/  PRMT R60, RZ, 0x654, R60 ;  /* 0x00000654ff3c7816 */ /* 0x000fe2000000003c */
[----:B------:R1:W0:Y:S01]  /*19280*/  SHFL.IDX PT, R2, R0, RZ, 0x1c1f ;  /* 0x001c1fff00027589 */ /* 0x00022200000e0000 */
[----:B------:R-:W-:Y:S02]  /*19290*/  BSSY B1, `(.L_x_3928) ;  /* 0x0000064000017945 */ /* 0x000fe40003800000 */
[----:B------:R1:W-:Y:S01]  /*192a0*/  SYNCS.ARRIVE.TRANS64.RED.A1T0 RZ, [R60+URZ], RZ ;  /* 0x000000ff3cff79a7 */ /* 0x0003e2000810043f */
[----:B------:R1:W2:Y:S01]  /*192b0*/  SHFL.IDX PT, R3, R72, RZ, 0x1c1f ;  /* 0x001c1fff48037589 */ /* 0x0002a200000e0000 */
[----:B------:R-:W-:Y:S05]  /*192c0*/  @P0 BRA `(.L_x_3929) ;  /* 0x0000000400800947 */ /* 0x000fea0003800000 */
[----:B------:R-:W-:Y:S02]  /*192d0*/  ULDC UR4, c[0x0][0xac8] ;  /* 0x0002b20000047ab9 */ /* 0x000fe40000000800 */
[----:B-----5:R-:W-:Y:S02]  /*192e0*/  ISETP.GE.AND P1, PT, R163, UR4, PT ;  /* 0x00000004a3007c0c */ /* 0x020fe4000bf26270 */
[----:B------:R-:W-:Y:S02]  /*192f0*/  ISETP.GE.AND P0, PT, R161, UR4, PT ;  /* 0x00000004a1007c0c */ /* 0x000fe4000bf06270 */
[----:B------:R-:W-:Y:S02]  /*19300*/  ISETP.GE.AND P2, PT, R165, UR4, PT ;  /* 0x00000004a5007c0c */ /* 0x000fe4000bf46270 */
[----:B------:R-:W-:Y:S02]  /*19310*/  ISETP.GE.AND P3, PT, R159, UR4, PT ;  /* 0x000000049f007c0c */ /* 0x000fe4000bf66270 */
[----:B------:R-:W-:-:S05]  /*19320*/  ISETP.GE.AND P4, PT, R157, UR4, PT ;  /* 0x000000049d007c0c */ /* 0x000fca000bf86270 */
[-C--:B01----:R-:W-:Y:S02]  /*19330*/  @!P1 LEA R60, P5, R163, R2.reuse, 0x2 ;  /* 0x00000002a33c9211 */ /* 0x083fe400078a10ff */
[----:B------:R-:W-:Y:S02]  /*19340*/  @!P0 LEA R62, P6, R161, R2, 0x2 ;  /* 0x00000002a13e8211 */ /* 0x000fe400078c10ff */
[----:B--2---:R-:W-:Y:S01]  /*19350*/  @!P2 IMAD.WIDE R66, R165, 0x4, R2 ;  /* 0x00000004a542a825 */ /* 0x004fe200078e0202 */
[-C--:B------:R-:W-:Y:S02]  /*19360*/  @!P1 LEA.HI.X R61, R163, R3.reuse, R164, 0x2, P5 ;  /* 0x00000003a33d9211 */ /* 0x080fe400028f14a4 */
[----:B------:R-:W-:Y:S02]  /*19370*/  @!P0 LEA.HI.X R63, R161, R3, R162, 0x2, P6 ;  /* 0x00000003a13f8211 */ /* 0x000fe400030f14a2 */
[----:B------:R-:W-:Y:S01]  /*19380*/  ISETP.GE.AND P5, PT, R155, UR4, PT ;  /* 0x000000049b007c0c */ /* 0x000fe2000bfa6270 */
[----:B------:R0:W-:Y:S04]  /*19390*/  @!P2 ST.E.64 desc[UR48][R66.64], R4 ;  /* 0x000000044200a985 */ /* 0x0001e8000c101b30 */
[----:B------:R1:W-:Y:S01]  /*193a0*/  @!P1 ST.E.64 desc[UR48][R60.64], R6 ;  /* 0x000000063c009985 */ /* 0x0003e2000c101b30 */
[----:B------:R-:W-:-:S03]  /*193b0*/  ISETP.GE.AND P1, PT, R151, UR4, PT ;  /* 0x0000000497007c0c */ /* 0x000fc6000bf26270 */
[----:B------:R2:W-:Y:S01]  /*193c0*/  @!P0 ST.E.64 desc[UR48][R62.64], R8 ;  /* 0x000000083e008985 */ /* 0x0005e2000c101b30 */
[----:B------:R-:W-:Y:S02]  /*193d0*/  ISETP.GE.AND P0, PT, R153, UR4, PT ;  /* 0x0000000499007c0c */ /* 0x000fe4000bf06270 */
        /* <DEDUP_REMOVED lines=9> */
[----:B------:R-:W-:-:S05]  /*19470*/  @!P5 LEA.HI.X R9, R155, R3, R156, 0x2, P6 ;  /* 0x000000039b09d211 */ /* 0x000fca00030f149c */
[----:B------:R2:W-:Y:S01]  /*19480*/  @!P5 ST.E.64 desc[UR48][R8.64], R14 ;  /* 0x0000000e0800d985 */ /* 0x0005e2000c101b30 */
        /* <DEDUP_REMOVED lines=17> */
[-C--:B------:R-:W-:Y:S02]  /*195a0*/  @!P4 LEA.HI.X R7, R145, R3.reuse, R146, 0x2, P0 ;  /* 0x000000039107c211 */ /* 0x080fe400000f1492 */
[----:B------:R-:W-:Y:S02]  /*195b0*/  ISETP.GE.AND P0, PT, R137, UR4, PT ;  /* 0x0000000489007c0c */ /* 0x000fe4000bf06270 */
[CC--:B--2---:R-:W-:Y:S01]  /*195c0*/  @!P5 LEA R8, P6, R143.reuse, R2.reuse, 0x2 ;  /* 0x000000028f08d211 */ /* 0x0c4fe200078c10ff */
[----:B------:R1:W-:Y:S01]  /*195d0*/  @!P4 ST.E.64 desc[UR48][R6.64], R36 ;  /* 0x000000240600c985 */ /* 0x0003e2000c101b30 */
[----:B------:R-:W-:Y:S02]  /*195e0*/  ISETP.GE.AND P4, PT, R130, UR4, PT ;  /* 0x0000000482007c0c */ /* 0x000fe4000bf86270 */
[----:B------:R-:W-:Y:S02]  /*195f0*/  @!P5 LEA.HI.X R9, R143, R3, R144, 0x2, P6 ;  /* 0x000000038f09d211 */ /* 0x000fe400030f1490 */
[----:B0-----:R-:W-:-:S03]  /*19600*/  @!P2 LEA R4, P6, R141, R2, 0x2 ;  /* 0x000000028d04a211 */ /* 0x001fc600078c10ff */
[----:B------:R0:W-:Y:S01]  /*19610*/  @!P5 ST.E.64 desc[UR48][R8.64], R40 ;  /* 0x000000280800d985 */ /* 0x0001e2000c101b30 */
[----:B------:R-:W-:Y:S02]  /*19620*/  ISETP.GE.AND P5, PT, R132, UR4, PT ;  /* 0x0000000484007c0c */ /* 0x000fe4000bfa6270 */
        /* <DEDUP_REMOVED lines=26> */
[C---:B-1----:R-:W-:Y:S01]  /*197d0*/  @!P1 LEA R6, P6, R124.reuse, R2, 0x2 ;  /* 0x000000027c069211 */ /* 0x042fe200078c10ff */
[----:B------:R1:W-:Y:S03]  /*197e0*/  @!P0 ST.E.64 desc[UR48][R4.64], R80 ;  /* 0x0000005004008985 */ /* 0x0003e6000c101b30 */
[----:B------:R-:W-:-:S03]  /*197f0*/  @!P1 LEA.HI.X R7, R124, R3, R125, 0x2, P6 ;  /* 0x000000037c079211 */ /* 0x000fc600030f147d */
[CC--:B0-----:R-:W-:Y:S02]  /*19800*/  @!P3 LEA R8, P6, R120.reuse, R2.reuse, 0x2 ;  /* 0x000000027808b211 */ /* 0x0c1fe400078c10ff */
[----:B------:R0:W-:Y:S02]  /*19810*/  @!P1 ST.E.64 desc[UR48][R6.64], R84 ;  /* 0x0000005406009985 */ /* 0x0001e4000c101b30 */
[----:B------:R-:W-:Y:S02]  /*19820*/  @!P3 LEA.HI.X R9, R120, R3, R121, 0x2, P6 ;  /* 0x000000037809b211 */ /* 0x000fe400030f1479 */
[----:B-1----:R-:W-:-:S04]  /*19830*/  @!P4 LEA R4, P0, R122, R2, 0x2 ;  /* 0x000000027a04c211 */ /* 0x002fc800078010ff */
        /* <DEDUP_REMOVED lines=9> */
.L_x_3929:
[----:B------:R-:W-:Y:S05]  /*198d0*/  BSYNC B1 ;  /* 0x0000000000017941 */ /* 0x000fea0003800000 */
.L_x_3928:
[----:B------:R-:W-:Y:S01]  /*198e0*/  ISETP.GE.AND P0, PT, R65, R64, PT ;  /* 0x000000404100720c */ /* 0x000fe20003f06270 */
[----:B------:R4:W0:Y:S04]  /*198f0*/  SHFL.IDX PT, R73, R72, 0x1, 0x1c1f ;  /* 0x003c1f0048497f89 */ /* 0x00082800000e0000 */
[----:B-1----:R4:W1:Y:S08]  /*19900*/  SHFL.IDX PT, R72, R0, 0x1, 0x1c1f ;  /* 0x003c1f0000487f89 */ /* 0x00287000000e0000 */
[----:B----4-:R-:W-:Y:S05]  /*19910*/  @P0 BRA `(.L_x_3927) ;  /* 0x0000001000ec0947 */ /* 0x010fea0003800000 */
[----:B------:R-:W-:Y:S02]  /*19920*/  ULDC UR4, c[0x0][0xac8] ;  /* 0x0002b20000047ab9 */ /* 0x000fe40000000800 */
[----:B-----5:R-:W-:Y:S02]  /*19930*/  ISETP.GE.AND P2, PT, R163, UR4, PT ;  /* 0x00000004a3007c0c */ /* 0x020fe4000bf46270 */
[----:B------:R-:W-:Y:S02]  /*19940*/  ISETP.GE.AND P1, PT, R165, UR4, PT ;  /* 0x00000004a5007c0c */ /* 0x000fe4000bf26270 */
[----:B------:R-:W-:Y:S02]  /*19950*/  ISETP.GE.AND P5, PT, R161, UR4, PT ;  /* 0x00000004a1007c0c */ /* 0x000fe4000bfa6270 */
[----:B------:R-:W-:Y:S02]  /*19960*/  ISETP.GE.AND P4, PT, R159, UR4, PT ;  /* 0x000000049f007c0c */ /* 0x000fe4000bf86270 */
[----:B------:R-:W-:-:S05]  /*19970*/  ISETP.GE.AND P3, PT, R157, UR4, PT ;  /* 0x000000049d007c0c */ /* 0x000fca000bf66270 */
[----:B01-3--:R-:W-:Y:S02]  /*19980*/  @!P2 LEA R2, P0, R163, R72, 0x2 ;  /* 0x00000048a302a211 */ /* 0x00bfe400078010ff */
[----:B------:R-:W-:Y:S02]  /*19990*/  @!P1 IMAD.WIDE R4, R165, 0x4, R72 ;  /* 0x00000004a5049825 */ /* 0x000fe400078e0248 */
[----:B--2---:R-:W-:Y:S02]  /*199a0*/  @!P2 LEA.HI.X R3, R163, R73, R164, 0x2, P0 ;  /* 0x00000049a303a211 */ /* 0x004fe400000f14a4 */
[----:B------:R-:W-:Y:S01]  /*199b0*/  ISETP.GE.AND P0, PT, R155, UR4, PT ;  /* 0x000000049b007c0c */ /* 0x000fe2000bf06270 */
[----:B------:R0:W-:Y:S01]  /*199c0*/  @!P1 ST.E.64 desc[UR48][R4.64], R26 ;  /* 0x0000001a04009985 */ /* 0x0001e2000c101b30 */
[----:B------:R-:W-:-:S03]  /*199d0*/  ISETP.GE.AND P1, PT, R153, UR4, PT ;  /* 0x0000000499007c0c */ /* 0x000fc6000bf26270 */
[----:B------:R1:W-:Y:S01]  /*199e0*/  @!P2 ST.E.64 desc[UR48][R2.64], R30 ;  /* 0x0000001e0200a985 */ /* 0x0003e2000c101b30 */
[-C--:B0-----:R-:W-:Y:S02]  /*199f0*/  @!P4 LEA R4, P2, R159, R72.reuse, 0x2 ;  /* 0x000000489f04c211 */ /* 0x081fe400078410ff */
[-C--:B-1----:R-:W-:Y:S02]  /*19a00*/  @!P5 LEA R2, P6, R161, R72.reuse, 0x2 ;  /* 0x00000048a102d211 */ /* 0x082fe400078c10ff */
[-C--:B------:R-:W-:Y:S02]  /*19a10*/  @!P4 LEA.HI.X R5, R159, R73.reuse, R160, 0x2, P2 ;  /* 0x000000499f05c211 */ /* 0x080fe400010f14a0 */
[-C--:B------:R-:W-:Y:S02]  /*19a20*/  @!P5 LEA.HI.X R3, R161, R73.reuse, R162, 0x2, P6 ;  /* 0x00000049a103d211 */ /* 0x080fe400030f14a2 */
[----:B------:R-:W-:Y:S02]  /*19a30*/  ISETP.GE.AND P2, PT, R151, UR4, PT ;  /* 0x0000000497007c0c */ /* 0x000fe4000bf46270 */
[C---:B------:R-:W-:Y:S01]  /*19a40*/  @!P3 LEA R6, P6, R157.reuse, R72, 0x2 ;  /* 0x000000489d06b211 */ /* 0x040fe200078c10ff */
[----:B------:R0:W-:Y:S03]  /*19a50*/  @!P5 ST.E.64 desc[UR48][R2.64], R34 ;  /* 0x000000220200d985 */ /* 0x0001e6000c101b30 */
[----:B------:R-:W-:Y:S01]  /*19a60*/  @!P3 LEA.HI.X R7, R157, R73, R158, 0x2, P6 ;  /* 0x000000499d07b211 */ /* 0x000fe200030f149e */
[----:B------:R1:W-:Y:S04]  /*19a70*/  @!P4 ST.E.64 desc[UR48][R4.64], R38 ;  /* 0x000000260400c985 */ /* 0x0003e8000c101b30 */
[----:B------:R2:W-:Y:S01]  /*19a80*/  @!P3 ST.E.64 desc[UR48][R6.64], R42 ;  /* 0x0000002a0600b985 */ /* 0x0005e2000c101b30 */
[----:B------:R-:W-:-:S02]  /*19a90*/  ISETP.GE.AND P3, PT, R149, UR4, PT ;  /* 0x0000000495007c0c */ /* 0x000fc4000bf66270 */
        /* <DEDUP_REMOVED lines=28> */
[----:B------:R-:W-:Y:S01]  /*19c60*/  @!P2 ST.E.64 desc[UR48][R2.64], R70 ;  /* 0x000000460200a985 */ /* 0x000fe2000c101b30 */
[-C--:B------:R-:W-:Y:S02]  /*19c70*/  @!P4 LEA R10, P2, R132, R72.reuse, 0x2 ;  /* 0x00000048840ac211 */ /* 0x080fe400078410ff */
[-C--:B------:R-:W-:Y:S02]  /*19c80*/  @!P1 LEA.HI.X R5, R141, R73.reuse, R142, 0x2, P3 ;  /* 0x000000498d059211 */ /* 0x080fe400018f148e */
[----:B------:R-:W-:Y:S02]  /*19c90*/  ISETP.GE.AND P3, PT, R130, UR4, PT ;  /* 0x0000000482007c0c */ /* 0x000fe4000bf66270 */
[-C--:B0-----:R-:W-:Y:S01]  /*19ca0*/  @!P0 LEA R6, P6, R139, R72.reuse, 0x2 ;  /* 0x000000488b068211 */ /* 0x081fe200078c10ff */
[----:B------:R0:W-:Y:S01]  /*19cb0*/  @!P1 ST.E.64 desc[UR48][R4.64], R112 ;  /* 0x0000007004009985 */ /* 0x0001e2000c101b30 */
[----:B------:R-:W-:Y:S02]  /*19cc0*/  @!P5 LEA R8, P1, R137, R72, 0x2 ;  /* 0x000000488908d211 */ /* 0x000fe400078210ff */
[----:B------:R-:W-:-:S02]  /*19cd0*/  @!P0 LEA.HI.X R7, R139, R73, R140, 0x2, P6 ;  /* 0x000000498b078211 */ /* 0x000fc400030f148c */
[-C--:B------:R-:W-:Y:S02]  /*19ce0*/  @!P5 LEA.HI.X R9, R137, R73.reuse, R138, 0x2, P1 ;  /* 0x000000498909d211 */ /* 0x080fe400008f148a */
[----:B------:R-:W-:Y:S01]  /*19cf0*/  ISETP.GE.AND P1, PT, R126, UR4, PT ;  /* 0x000000047e007c0c */ /* 0x000fe2000bf26270 */
[----:B------:R1:W-:Y:S01]  /*19d00*/  @!P0 ST.E.64 desc[UR48][R6.64], R78 ;  /* 0x0000004e06008985 */ /* 0x0003e2000c101b30 */
[----:B------:R-:W-:Y:S02]  /*19d10*/  ISETP.GE.AND P0, PT, R128, UR4, PT ;  /* 0x0000000480007c0c */ /* 0x000fe4000bf06270 */
[----:B------:R-:W-:Y:S01]  /*19d20*/  @!P3 LEA R12, P6, R130, R72, 0x2 ;  /* 0x00000048820cb211 */ /* 0x000fe200078c10ff */
[----:B------:R-:W-:Y:S01]  /*19d30*/  @!P5 ST.E.64 desc[UR48][R8.64], R82 ;  /* 0x000000520800d985 */ /* 0x000fe2000c101b30 */
[-C--:B------:R-:W-:Y:S02]  /*19d40*/  @!P4 LEA.HI.X R11, R132, R73.reuse, R136, 0x2, P2 ;  /* 0x00000049840bc211 */ /* 0x080fe400010f1488 */
[----:B------:R-:W-:-:S02]  /*19d50*/  @!P3 LEA.HI.X R13, R130, R73, R131, 0x2, P6 ;  /* 0x00000049820db211 */ /* 0x000fc400030f1483 */
[----:B------:R-:W-:Y:S01]  /*19d60*/  ISETP.GE.AND P2, PT, R120, UR4, PT ;  /* 0x0000000478007c0c */ /* 0x000fe2000bf46270 */
[----:B------:R2:W-:Y:S01]  /*19d70*/  @!P4 ST.E.64 desc[UR48][R10.64], R86 ;  /* 0x000000560a00c985 */ /* 0x0005e2000c101b30 */
[----:B------:R-:W-:Y:S02]  /*19d80*/  ISETP.GE.AND P4, PT, R124, UR4, PT ;  /* 0x000000047c007c0c */ /* 0x000fe4000bf86270 */
[-C--:B0-----:R-:W-:Y:S01]  /*19d90*/  @!P1 LEA R4, P6, R126, R72.reuse, 0x2 ;  /* 0x000000487e049211 */ /* 0x081fe200078c10ff */
[----:B------:R0:W-:Y:S01]  /*19da0*/  @!P3 ST.E.64 desc[UR48][R12.64], R90 ;  /* 0x0000005a0c00b985 */ /* 0x0001e2000c101b30 */
[----:B------:R-:W-:Y:S02]  /*19db0*/  @!P0 LEA R2, P5, R128, R72, 0x2 ;  /* 0x0000004880028211 */ /* 0x000fe400078a10ff */
[----:B------:R-:W-:Y:S02]  /*19dc0*/  ISETP.GE.AND P3, PT, R122, UR4, PT ;  /* 0x000000047a007c0c */ /* 0x000fe4000bf66270 */
[----:B------:R-:W-:-:S02]  /*19dd0*/  @!P0 LEA.HI.X R3, R128, R73, R129, 0x2, P5 ;  /* 0x0000004980038211 */ /* 0x000fc400028f1481 */
[----:B------:R-:W-:Y:S02]  /*19de0*/  ISETP.GE.AND P5, PT, R116, UR4, PT ;  /* 0x0000000474007c0c */ /* 0x000fe4000bfa6270 */
[----:B------:R-:W-:Y:S01]  /*19df0*/  @!P1 LEA.HI.X R5, R126, R73, R127, 0x2, P6 ;  /* 0x000000497e059211 */ /* 0x000fe200030f147f */
[----:B------:R3:W-:Y:S01]  /*19e00*/  @!P0 ST.E.64 desc[UR48][R2.64], R94 ;  /* 0x0000005e02008985 */ /* 0x0007e2000c101b30 */
[----:B-1----:R-:W-:-:S03]  /*19e10*/  @!P4 LEA R6, P0, R124, R72, 0x2 ;  /* 0x000000487c06c211 */ /* 0x002fc600078010ff */
[----:B------:R3:W-:Y:S01]  /*19e20*/  @!P1 ST.E.64 desc[UR48][R4.64], R98 ;  /* 0x0000006204009985 */ /* 0x0007e2000c101b30 */
[-C--:B--2---:R-:W-:Y:S02]  /*19e30*/  @!P2 LEA R10, P1, R120, R72.reuse, 0x2 ;  /* 0x00000048780aa211 */ /* 0x084fe400078210ff */
[-C--:B------:R-:W-:Y:S02]  /*19e40*/  @!P3 LEA R8, P6, R122, R72.reuse, 0x2 ;  /* 0x000000487a08b211 */ /* 0x080fe400078c10ff */
[-C--:B------:R-:W-:Y:S02]  /*19e50*/  @!P4 LEA.HI.X R7, R124, R73.reuse, R125, 0x2, P0 ;  /* 0x000000497c07c211 */ /* 0x080fe400000f147d */
[----:B0-----:R-:W-:Y:S02]  /*19e60*/  @!P5 LEA R12, P0, R116, R72, 0x2 ;  /* 0x00000048740cd211 */ /* 0x001fe400078010ff */
[-C--:B------:R-:W-:Y:S01]  /*19e70*/  @!P3 LEA.HI.X R9, R122, R73.reuse, R123, 0x2, P6 ;  /* 0x000000497a09b211 */ /* 0x080fe200030f147b */
[----:B------:R3:W-:Y:S01]  /*19e80*/  @!P4 ST.E.64 desc[UR48][R6.64], R102 ;  /* 0x000000660600c985 */ /* 0x0007e2000c101b30 */
[----:B------:R-:W-:-:S02]  /*19e90*/  @!P2 LEA.HI.X R11, R120, R73, R121, 0x2, P1 ;  /* 0x00000049780ba211 */ /* 0x000fc400008f1479 */
        /* <DEDUP_REMOVED lines=10> */
.L_x_3918:
[----:B------:R-:W-:Y:S01]  /*19f40*/  ULDC.64 UR6, c[0x0][0xc08] ;  /* 0x0003020000067ab9 */ /* 0x000fe20000000a00 */
[----:B------:R-:W-:Y:S01]  /*19f50*/  ULDC.64 UR4, c[0x0][0xc00] ;  /* 0x0003000000047ab9 */ /* 0x000fe20000000a00 */
[----:B------:R-:W-:Y:S02]  /*19f60*/  ISETP.NE.U32.AND P1, PT, RZ, UR6, PT ;  /* 0x00000006ff007c0c */ /* 0x000fe4000bf25070 */
[----:B------:R-:W-:Y:S02]  /*19f70*/  ISETP.NE.U32.AND P0, PT, RZ, UR4, PT ;  /* 0x00000004ff007c0c */ /* 0x000fe4000bf05070 */
[----:B------:R-:W-:Y:S02]  /*19f80*/  ISETP.NE.AND.EX P1, PT, RZ, UR7, PT, P1 ;  /* 0x00000007ff007c0c */ /* 0x000fe4000bf25310 */
[----:B------:R-:W-:Y:S02]  /*19f90*/  IADD3 R2, P2, R227, UR4, RZ ;  /* 0x00000004e3027c10 */ /* 0x000fe4000ff5e0ff */
[----:B------:R-:W-:-:S02]  /*19fa0*/  ISETP.NE.AND.EX P0, PT, RZ, UR5, PT, P0 ;  /* 0x00000005ff007c0c */ /* 0x000fc4000bf05300 */
[----:B------:R-:W-:Y:S01]  /*19fb0*/  IADD3.X R3, R228, UR5, RZ, P2, !PT ;  /* 0x00000005e4037c10 */ /* 0x000fe200097fe4ff */
[----:B------:R-:W-:Y:S01]  /*19fc0*/  ULDC UR4, c[0x0][0xa88] ;  /* 0x0002a20000047ab9 */ /* 0x000fe20000000800 */
[----:B------:R-:W-:Y:S01]  /*19fd0*/  MOV R15, RZ ;  /* 0x000000ff000f7202 */ /* 0x000fe20000000f00 */
[----:B------:R-:W-:-:S04]  /*19fe0*/  IMAD.U32 R0, RZ, RZ, UR4 ;  /* 0x00000004ff007e24 */ /* 0x000fc8000f8e00ff */
[----:B------:R-:W-:-:S04]  /*19ff0*/  @P1 IADD3 R4, P2, R227, UR6, RZ ;  /* 0x00000006e3041c10 */ /* 0x000fc8000ff5e0ff */
[----:B------:R-:W-:Y:S01]  /*1a000*/  @P1 IADD3.X R5, R228, UR7, RZ, P2, !PT ;  /* 0x00000007e4051c10 */ /* 0x000fe200097fe4ff */
[----:B------:R2:W5:Y:S04]  /*1a010*/  @P0 LDG.E R15, desc[UR48][R2.64] ;  /* 0x00000030020f0981 */ /* 0x000568000c1e1900 */
[----:B------:R2:W5:Y:S01]  /*1a020*/  @P1 LDG.E R0, desc[UR48][R4.64] ;  /* 0x0000003004001981 */ /* 0x000562000c1e1900 */
[----:B------:R-:W-:Y:S01]  /*1a030*/  ISETP.NE.AND P2, PT, R225, RZ, PT ;  /* 0x000000ffe100720c */ /* 0x000fe20003f45270 */
[----:B------:R-:W3:-:S12]  /*1a040*/  S2R R6, SR_TID.X ;  /* 0x0000000000067919 */ /* 0x000ed80000002100 */
[----:B------:R-:W4:Y:S01]  /*1a050*/  @!P2 LDC R225, c[0x0][0xad4] ;  /* 0x0002b500ffe1ab82 */ /* 0x000f220000000800 */
[----:B---3--:R-:W-:Y:S01]  /*1a060*/  VIADD R7, R6, 0xffffff80 ;  /* 0xffffff8006077836 */ /* 0x008fe20000000000 */
[----:B----4-:R-:W-:-:S04]  /*1a070*/  ISETP.GT.AND P2, PT, R225, 0x1, PT ;  /* 0x00000001e100780c */ /* 0x010fc80003f44270 */
[----:B------:R-:W-:Y:S01]  /*1a080*/  ISETP.GT.AND P3, PT, R7, 0x7f, PT ;  /* 0x0000007f0700780c */ /* 0x000fe20003f64270 */
[----:B--2---:R-:W-:-:S12]  /*1a090*/  @P1 BRA `(.L_x_3930) ;  /* 0x0000000000101947 */ /* 0x004fd80003800000 */
[----:B------:R-:W-:Y:S05]  /*1a0a0*/  @!P0 BRA `(.L_x_3930) ;  /* 0x00000000000c8947 */ /* 0x000fea0003800000 */
[----:B------:R-:W2:Y:S04]  /*1a0b0*/  LDG.E R5, desc[UR48][R2.64] ;  /* 0x0000003002057981 */ /* 0x000ea8000c1e1900 */
[----:B-----5:R-:W2:Y:S02]  /*1a0c0*/  LDG.E R0, desc[UR48][R2.64+0x4] ;  /* 0x0000043002007981 */ /* 0x020ea4000c1e1900 */
[----:B--2---:R-:W-:-:S07]  /*1a0d0*/  IADD3 R0, -R5, R0, RZ ;  /* 0x0000000005007210 */ /* 0x004fce0007ffe1ff */
.L_x_3930:
[----:B------:R-:W2:Y:S01]  /*1a0e0*/  LDL.LU R2, [R1+0xa8] ;  /* 0x0000a80001027983 */ /* 0x000ea20000300800 */
[----:B------:R-:W-:Y:S01]  /*1a0f0*/  BSSY B1, `(.L_x_3931) ;  /* 0x0000038000017945 */ /* 0x000fe20003800000 */
[----:B------:R-:W-:Y:S02]  /*1a100*/  SEL R29, R226, RZ, !P0 ;  /* 0x000000ffe21d7207 */ /* 0x000fe40004000000 */
[----:B-----5:R-:W-:Y:S02]  /*1a110*/  SHF.R.S32.HI R24, RZ, 0x1f, R15 ;  /* 0x0000001fff187819 */ /* 0x020fe4000001140f */
[----:B--2---:R-:W-:Y:S01]  /*1a120*/  SEL R26, R2, RZ, !P0 ;  /* 0x000000ff021a7207 */ /* 0x004fe20004000000 */
[----:B------:R-:W-:Y:S06]  /*1a130*/  @P3 BRA `(.L_x_3932) ;  /* 0x0000000000cc3947 */ /* 0x000fec0003800000 */
[----:B------:R-:W2:Y:S01]  /*1a140*/  LDL R2, [R1+0x4] ;  /* 0x0000040001027983 */ /* 0x000ea20000100800 */
[----:B------:R-:W3:Y:S02]  /*1a150*/  LDC R31, c[0x0][0xbe8] ;  /* 0x0002fa00ff1f7b82 */ /* 0x000ee40000000800 */
[----:B---3--:R-:W-:Y:S02]  /*1a160*/  IMAD R3, R0, R31, RZ ;  /* 0x0000001f00037224 */ /* 0x008fe400078e02ff */
[----:B--2---:R-:W-:-:S04]  /*1a170*/  IMAD R2, R2, 0x80, R6 ;  /* 0x0000008002027824 */ /* 0x004fc800078e0206 */
[----:B------:R-:W-:-:S05]  /*1a180*/  VIADD R28, R2, 0xffffff80 ;  /* 0xffffff80021c7836 */ /* 0x000fca0000000000 */
[----:B------:R-:W-:-:S13]  /*1a190*/  ISETP.GE.AND P0, PT, R28, R3, PT ;  /* 0x000000031c00720c */ /* 0x000fda0003f06270 */
[----:B------:R-:W-:Y:S05]  /*1a1a0*/  @P0 BRA `(.L_x_3932) ;  /* 0x0000000000b00947 */ /* 0x000fea0003800000 */
[----:B------:R-:W2:Y:S01]  /*1a1b0*/  LDL.LU R30, [R1+0x40] ;  /* 0x00004000011e7983 */ /* 0x000ea20000300800 */
[----:B------:R-:W-:Y:S01]  /*1a1c0*/  ISETP.GT.AND P0, PT, R225, 0x1, PT ;  /* 0x00000001e100780c */ /* 0x000fe20003f04270 */
[----:B------:R-:W3:Y:S01]  /*1a1d0*/  LDC.64 R2, c[0x0][0xba8] ;  /* 0x0002ea00ff027b82 */ /* 0x000ee20000000a00 */
[----:B------:R-:W-:Y:S01]  /*1a1e0*/  MOV R20, 0x9b8 ;  /* 0x000009b800147802 */ /* 0x000fe20000000f00 */
[----:B------:R-:W-:Y:S01]  /*1a1f0*/  IMAD.MOV.U32 R21, RZ, RZ, R28 ;  /* 0x000000ffff157224 */ /* 0x000fe200078e001c */
[----:B------:R-:W-:Y:S02]  /*1a200*/  ISETP.NE.AND P1, PT, R31, 0x1, PT ;  /* 0x000000011f00780c */ /* 0x000fe40003f25270 */
[----:B------:R-:W-:-:S04]  /*1a210*/  SEL R20, R20, 0x978, P0 ;  /* 0x0000097814147807 */ /* 0x000fc80000000000 */
[----:B------:R-:W4:Y:S08]  /*1a220*/  LDC.64 R8, c[0x0][R20+0x220] ;  /* 0x0000880014087b82 */ /* 0x000f300000000a00 */
[----:B------:R-:W5:Y:S08]  /*1a230*/  LDC.64 R12, c[0x0][R20+0x218] ;  /* 0x00008600140c7b82 */ /* 0x000f700000000a00 */
[----:B------:R-:W0:Y:S08]  /*1a240*/  LDC.64 R6, c[0x0][R20+0x228] ;  /* 0x00008a0014067b82 */ /* 0x000e300000000a00 */
[----:B------:R-:W1:Y:S08]  /*1a250*/  @P1 LDC R11, c[0x0][0xbec] ;  /* 0x0002fb00ff0b1b82 */ /* 0x000e700000000800 */
[----:B------:R-:W0:Y:S08]  /*1a260*/  LDC.64 R4, c[0x0][R20+0x210] ;  /* 0x0000840014047b82 */ /* 0x000e300000000a00 */
[----:B------:R-:W0:Y:S01]  /*1a270*/  @P1 LDC R27, c[0x0][0xbf0] ;  /* 0x0002fc00ff1b1b82 */ /* 0x000e220000000800 */
[----:B-1----:R-:W-:-:S07]  /*1a280*/  @P1 IMAD.HI.U32 R14, R28, R11, RZ ;  /* 0x0000000b1c0e1227 */ /* 0x002fce00078e00ff */
[----:B---3--:R-:W1:Y:S01]  /*1a290*/  @!P0 LDC R2, c[0x0][0xb50] ;  /* 0x0002d400ff028b82 */ /* 0x008e620000000800 */
[-C--:B----4-:R-:W-:Y:S02]  /*1a2a0*/  IMAD R9, R9, R29.reuse, RZ ;  /* 0x0000001d09097224 */ /* 0x090fe400078e02ff */
[----:B------:R-:W-:-:S05]  /*1a2b0*/  IMAD.WIDE.U32 R10, R8, R29, RZ ;  /* 0x0000001d080a7225 */ /* 0x000fca00078e00ff */
[----:B------:R-:W3:Y:S01]  /*1a2c0*/  @!P0 LDC R3, c[0x0][0xb54] ;  /* 0x0002d500ff038b82 */ /* 0x000ee20000000800 */
[-C--:B-----5:R-:W-:Y:S02]  /*1a2d0*/  IMAD R25, R13, R195.reuse, RZ ;  /* 0x000000c30d197224 */ /* 0x0a0fe400078e02ff */
[----:B------:R-:W-:Y:S01]  /*1a2e0*/  IMAD.WIDE.U32 R12, R12, R195, RZ ;  /* 0x000000c30c0c7225 */ /* 0x000fe200078e00ff */
[----:B0-----:R-:W-:-:S03]  /*1a2f0*/  @P1 SHF.R.U32.HI R21, RZ, R27, R14 ;  /* 0x0000001bff151219 */ /* 0x001fc6000001160e */
        /* <DEDUP_REMOVED lines=11> */
[----:B------:R-:W-:Y:S01]  /*1a3b0*/  IADD3 R6, P0, P1, R21, R12, R6 ;  /* 0x0000000c15067210 */ /* 0x000fe2000791e006 */
[----:B------:R-:W-:Y:S01]  /*1a3c0*/  IMAD R5, R5, R9, RZ ;  /* 0x0000000905057224 */ /* 0x000fe200078e02ff */
[----:B------:R-:W-:-:S04]  /*1a3d0*/  SHF.R.S32.HI R21, RZ, 0x1f, R21 ;  /* 0x0000001fff157819 */ /* 0x000fc80000011415 */
[----:B------:R-:W-:Y:S02]  /*1a3e0*/  IADD3.X R7, R21, R8, R11, P0, P1 ;  /* 0x0000000815077210 */ /* 0x000fe400007e240b */
[----:B------:R-:W-:Y:S01]  /*1a3f0*/  SHF.R.S32.HI R11, RZ, 0x1f, R9 ;  /* 0x0000001fff0b7819 */ /* 0x000fe20000011409 */
[----:B------:R-:W-:-:S04]  /*1a400*/  IMAD.WIDE.U32 R6, R4, R9, R6 ;  /* 0x0000000904067225 */ /* 0x000fc800078e0006 */
[----:B------:R-:W-:Y:S01]  /*1a410*/  IMAD R5, R4, R11, R5 ;  /* 0x0000000b04057224 */ /* 0x000fe200078e0205 */
[----:B-1----:R-:W-:-:S04]  /*1a420*/  LEA R2, P0, R6, R2, 0x2 ;  /* 0x0000000206027211 */ /* 0x002fc800078010ff */
[----:B------:R-:W-:Y:S01]  /*1a430*/  IADD3 R4, R7, R5, RZ ;  /* 0x0000000507047210 */ /* 0x000fe20007ffe0ff */
[----:B------:R-:W-:-:S03]  /*1a440*/  IMAD.MOV.U32 R5, RZ, RZ, -0x800000 ;  /* 0xff800000ff057424 */ /* 0x000fc600078e00ff */
[----:B---3--:R-:W-:-:S05]  /*1a450*/  LEA.HI.X R3, R6, R3, R4, 0x2, P0 ;  /* 0x0000000306037211 */ /* 0x008fca00000f1404 */
[----:B------:R2:W-:Y:S02]  /*1a460*/  STG.E desc[UR48][R2.64], R5 ;  /* 0x0000000502007986 */ /* 0x0005e4000c101930 */
.L_x_3932:
[----:B------:R-:W-:Y:S05]  /*1a470*/  BSYNC B1 ;  /* 0x0000000000017941 */ /* 0x000fea0003800000 */
.L_x_3931:
[----:B------:R-:W-:Y:S05]  /*1a480*/  @P2 BRA `(.L_x_3927) ;  /* 0x0000000800102947 */ /* 0x000fea0003800000 */
[----:B------:R-:W3:Y:S01]  /*1a490*/  LDL.LU R12, [R1+0x4] ;  /* 0x00000400010c7983 */ /* 0x000ee20000300800 */
[----:B------:R-:W4:Y:S01]  /*1a4a0*/  LDC R9, c[0x0][0xbe8] ;  /* 0x0002fa00ff097b82 */ /* 0x000f220000000800 */
[----:B------:R-:W-:Y:S01]  /*1a4b0*/  ULDC.64 UR4, c[0x0][0xaa0] ;  /* 0x0002a80000047ab9 */ /* 0x000fe20000000a00 */
[----:B------:R-:W-:Y:S01]  /*1a4c0*/  BSSY B1, `(.L_x_3933) ;  /* 0x000004a000017945 */ /* 0x000fe20003800000 */
[----:B--2---:R-:W2:Y:S01]  /*1a4d0*/  S2R R2, SR_TID.X ;  /* 0x0000000000027919 */ /* 0x004ea20000002100 */
[----:B----4-:R-:W-:Y:S01]  /*1a4e0*/  ISETP.NE.AND P0, PT, R9, 0x1, PT ;  /* 0x000000010900780c */ /* 0x010fe20003f05270 */
[----:B--2---:R-:W-:-:S12]  /*1a4f0*/  VIADD R4, R2, 0xffffff80 ;  /* 0xffffff8002047836 */ /* 0x004fd80000000000 */
[----:B------:R-:W2:Y:S01]  /*1a500*/  @P0 LDC R7, c[0x0][0xbec] ;  /* 0x0002fb00ff070b82 */ /* 0x000ea20000000800 */
[----:B------:R-:W-:Y:S01]  /*1a510*/  IMAD R2, R24, UR4, RZ ;  /* 0x0000000418027c24 */ /* 0x000fe2000f8e02ff */
[----:B------:R-:W-:-:S03]  /*1a520*/  SHF.R.S32.HI R3, RZ, 0x1f, R4 ;  /* 0x0000001fff037819 */ /* 0x000fc60000011404 */
[----:B------:R-:W-:Y:S01]  /*1a530*/  IMAD R5, R15, UR5, R2 ;  /* 0x000000050f057c24 */ /* 0x000fe2000f8e0202 */
[----:B------:R-:W-:Y:S02]  /*1a540*/  LEA.HI R6, R3, R4, RZ, 0x3 ;  /* 0x0000000403067211 */ /* 0x000fe400078f18ff */
[----:B------:R-:W4:Y:S01]  /*1a550*/  @P0 LDC R11, c[0x0][0xbf0] ;  /* 0x0002fc00ff0b0b82 */ /* 0x000f220000000800 */
[----:B------:R-:W-:Y:S01]  /*1a560*/  IMAD.WIDE.U32 R2, R15, UR4, RZ ;  /* 0x000000040f027c25 */ /* 0x000fe2000f8e00ff */
[----:B------:R-:W-:Y:S01]  /*1a570*/  ULDC.64 UR4, c[0x0][0xae8] ;  /* 0x0002ba0000047ab9 */ /* 0x000fe20000000a00 */
[----:B------:R-:W-:Y:S02]  /*1a580*/  LOP3.LUT R13, R6, 0xfffffff8, RZ, 0xc0, !PT ;  /* 0xfffffff8060d7812 */ /* 0x000fe400078ec0ff */
[----:B------:R-:W-:Y:S02]  /*1a590*/  SHF.R.S32.HI R10, RZ, 0x3, R6 ;  /* 0x00000003ff0a7819 */ /* 0x000fe40000011406 */
[----:B------:R-:W-:Y:S01]  /*1a5a0*/  IADD3 R3, R3, R5, RZ ;  /* 0x0000000503037210 */ /* 0x000fe20007ffe0ff */
[----:B------:R-:W-:-:S04]  /*1a5b0*/  IMAD.IADD R13, R4, 0x1, -R13 ;  /* 0x00000001040d7824 */ /* 0x000fc800078e0a0d */
[----:B------:R-:W-:Y:S02]  /*1a5c0*/  IMAD R4, R13, 0x20, R10 ;  /* 0x000000200d047824 */ /* 0x000fe400078e020a */
[----:B------:R-:W-:-:S04]  /*1a5d0*/  IMAD.WIDE.U32 R2, R195, UR4, R2 ;  /* 0x00000004c3027c25 */ /* 0x000fc8000f8e0002 */
[----:B------:R-:W-:Y:S01]  /*1a5e0*/  IMAD R3, R195, UR5, R3 ;  /* 0x00000005c3037c24 */ /* 0x000fe2000f8e0203 */
[----:B------:R-:W-:Y:S01]  /*1a5f0*/  ULDC.64 UR4, c[0x0][0xaf0] ;  /* 0x0002bc0000047ab9 */ /* 0x000fe20000000a00 */
[----:B------:R-:W-:Y:S02]  /*1a600*/  IMAD.SHL.U32 R13, R13, 0x8, RZ ;  /* 0x000000080d0d7824 */ /* 0x000fe400078e00ff */
[----:B------:R-:W-:Y:S02]  /*1a610*/  IMAD R6, R26, UR4, RZ ;  /* 0x000000041a067c24 */ /* 0x000fe4000f8e02ff */
[----:B------:R-:W-:Y:S01]  /*1a620*/  IMAD.WIDE.U32 R2, R29, UR4, R2 ;  /* 0x000000041d027c25 */ /* 0x000fe2000f8e0002 */
[----:B---3--:R-:W-:-:S05]  /*1a630*/  LEA R8, R12, R4, 0x7 ;  /* 0x000000040c087211 */ /* 0x008fca00078e38ff */
[----:B--2---:R-:W-:-:S04]  /*1a640*/  @P0 IMAD.HI.U32 R4, R8, R7, RZ ;  /* 0x0000000708040227 */ /* 0x004fc800078e00ff */
[----:B------:R-:W-:Y:S01]  /*1a650*/  IMAD.MOV.U32 R5, RZ, RZ, R8 ;  /* 0x000000ffff057224 */ /* 0x000fe200078e0008 */
[----:B----4-:R-:W-:Y:S01]  /*1a660*/  @P0 SHF.R.U32.HI R5, RZ, R11, R4 ;  /* 0x0000000bff050219 */ /* 0x010fe20000011604 */
[----:B------:R-:W-:Y:S01]  /*1a670*/  IMAD R7, R29, UR5, R6 ;  /* 0x000000051d077c24 */ /* 0x000fe2000f8e0206 */
[----:B------:R-:W-:Y:S01]  /*1a680*/  ULDC.64 UR4, c[0x0][0xae0] ;  /* 0x0002b80000047ab9 */ /* 0x000fe20000000a00 */
[----:B------:R-:W-:Y:S01]  /*1a690*/  VIADD R11, R13, 0x40 ;  /* 0x000000400d0b7836 */ /* 0x000fe20000000000 */
[----:B------:R-:W-:Y:S01]  /*1a6a0*/  SHF.R.S32.HI R4, RZ, 0x1f, R5 ;  /* 0x0000001fff047819 */ /* 0x000fe20000011405 */
[----:B------:R-:W-:Y:S01]  /*1a6b0*/  IMAD.IADD R3, R3, 0x1, R7 ;  /* 0x0000000103037824 */ /* 0x000fe200078e0207 */
[----:B------:R-:W-:-:S03]  /*1a6c0*/  IADD3 R7, -R5, RZ, RZ ;  /* 0x000000ff05077210 */ /* 0x000fc60007ffe1ff */
[----:B------:R-:W-:Y:S02]  /*1a6d0*/  IMAD R4, R4, UR4, RZ ;  /* 0x0000000404047c24 */ /* 0x000fe4000f8e02ff */
[----:B------:R-:W-:Y:S02]  /*1a6e0*/  IMAD R7, R9, R7, R8 ;  /* 0x0000000709077224 */ /* 0x000fe400078e0208 */
[----:B------:R-:W-:-:S04]  /*1a6f0*/  IMAD.WIDE.U32 R2, R5, UR4, R2 ;  /* 0x0000000405027c25 */ /* 0x000fc8000f8e0002 */
[----:B------:R-:W-:Y:S01]  /*1a700*/  IMAD R5, R5, UR5, R4 ;  /* 0x0000000505057c24 */ /* 0x000fe2000f8e0204 */
[----:B------:R-:W-:Y:S01]  /*1a710*/  SHF.R.S32.HI R4, RZ, 0x1f, R7 ;  /* 0x0000001fff047819 */ /* 0x000fe20000011407 */
[----:B------:R-:W-:Y:S01]  /*1a720*/  ULDC.64 UR4, c[0x0][0xad8] ;  /* 0x0002b60000047ab9 */ /* 0x000fe20000000a00 */
[----:B------:R-:W-:Y:S01]  /*1a730*/  IMAD R8, R12, 0x80, R10 ;  /* 0x000000800c087824 */ /* 0x000fe200078e020a */
[----:B------:R-:W-:Y:S01]  /*1a740*/  SHF.R.S32.HI R12, RZ, 0x1f, R11 ;  /* 0x0000001fff0c7819 */ /* 0x000fe2000001140b */
[----:B------:R-:W-:Y:S02]  /*1a750*/  IMAD.IADD R3, R3, 0x1, R5 ;  /* 0x0000000103037824 */ /* 0x000fe400078e0205 */
[----:B------:R-:W-:Y:S02]  /*1a760*/  IMAD R6, R4, UR4, RZ ;  /* 0x0000000404067c24 */ /* 0x000fe4000f8e02ff */
[----:B------:R-:W-:Y:S01]  /*1a770*/  IMAD R9, R0, R9, RZ ;  /* 0x0000000900097224 */ /* 0x000fe200078e02ff */
[C---:B------:R-:W-:Y:S01]  /*1a780*/  IADD3 R0, R8.reuse, 0x20, RZ ;  /* 0x0000002008007810 */ /* 0x040fe20007ffe0ff */
[----:B------:R-:W-:-:S02]  /*1a790*/  VIADD R4, R8, 0x40 ;  /* 0x0000004008047836 */ /* 0x000fc40000000000 */
[C---:B------:R-:W-:Y:S01]  /*1a7a0*/  IMAD R5, R7.reuse, UR5, R6 ;  /* 0x0000000507057c24 */ /* 0x040fe2000f8e0206 */
[-C--:B------:R-:W-:Y:S01]  /*1a7b0*/  ISETP.GE.AND P2, PT, R8, R9.reuse, PT ;  /* 0x000000090800720c */ /* 0x080fe20003f46270 */
[----:B------:R-:W-:Y:S01]  /*1a7c0*/  IMAD.WIDE.U32 R2, R7, UR4, R2 ;  /* 0x0000000407027c25 */ /* 0x000fe2000f8e0002 */
[----:B------:R-:W-:Y:S01]  /*1a7d0*/  ULDC.64 UR4, c[0x0][0xa80] ;  /* 0x0002a00000047ab9 */ /* 0x000fe20000000a00 */
[----:B------:R-:W-:Y:S02]  /*1a7e0*/  ISETP.GE.AND P1, PT, R4, R9, PT ;  /* 0x000000090400720c */ /* 0x000fe40003f26270 */
[----:B------:R-:W-:Y:S01]  /*1a7f0*/  VIADD R7, R13, 0x80 ;  /* 0x000000800d077836 */ /* 0x000fe20000000000 */
[----:B------:R-:W-:Y:S02]  /*1a800*/  IADD3 R3, R3, R5, RZ ;  /* 0x0000000503037210 */ /* 0x000fe40007ffe0ff */
[----:B------:R-:W-:Y:S02]  /*1a810*/  LEA R4, P3, R2, UR4, 0x1 ;  /* 0x0000000402047c11 */ /* 0x000fe4000f8608ff */
[----:B------:R-:W-:-:S02]  /*1a820*/  ISETP.GE.AND P0, PT, R0, R9, PT ;  /* 0x000000090000720c */ /* 0x000fc40003f06270 */
[----:B------:R-:W-:Y:S02]  /*1a830*/  LEA.HI.X R5, R2, UR5, R3, 0x1, P3 ;  /* 0x0000000502057c11 */ /* 0x000fe400098f0c03 */
[----:B------:R2:W3:Y:S01]  /*1a840*/  SHFL.IDX PT, R2, R4, RZ, 0x181f ;  /* 0x00181fff04027589 */ /* 0x0004e200000e0000 */
[----:B------:R-:W-:Y:S02]  /*1a850*/  SHF.R.S32.HI R6, RZ, 0x1f, R13 ;  /* 0x0000001fff067819 */ /* 0x000fe4000001140d */
[----:B------:R-:W-:Y:S01]  /*1a860*/  SHF.R.S32.HI R10, RZ, 0x1f, R7 ;  /* 0x0000001fff0a7819 */ /* 0x000fe20000011407 */
[----:B------:R2:W4:Y:S01]  /*1a870*/  SHFL.IDX PT, R0, R5, RZ, 0x181f ;  /* 0x00181fff05007589 */ /* 0x00052200000e0000 */
[----:B------:R-:W-:Y:S05]  /*1a880*/  @P2 BRA `(.L_x_3934) ;  /* 0x0000000000342947 */ /* 0x000fea0003800000 */
[----:B------:R-:W-:Y:S02]  /*1a890*/  ULDC UR4, c[0x0][0xac8] ;  /* 0x0002b20000047ab9 */ /* 0x000fe40000000800 */
[----:B------:R-:W-:Y:S02]  /*1a8a0*/  ISETP.GE.AND P4, PT, R13, UR4, PT ;  /* 0x000000040d007c0c */ /* 0x000fe4000bf86270 */
[----:B------:R-:W-:Y:S02]  /*1a8b0*/  ISETP.GE.AND P3, PT, R11, UR4, PT ;  /* 0x000000040b007c0c */ /* 0x000fe4000bf66270 */
[----:B------:R-:W-:-:S09]  /*1a8c0*/  ISETP.GE.AND P2, PT, R7, UR4, PT ;  /* 0x0000000407007c0c */ /* 0x000fd2000bf46270 */
[-C--:B---3--:R-:W-:Y:S02]  /*1a8d0*/  @!P4 LEA R14, P6, R13, R2.reuse, 0x1 ;  /* 0x000000020d0ec211 */ /* 0x088fe400078c08ff */
[----:B------:R-:W-:Y:S02]  /*1a8e0*/  @!P3 LEA R20, P5, R11, R2, 0x1 ;  /* 0x000000020b14b211 */ /* 0x000fe400078a08ff */
[----:B----4-:R-:W-:Y:S02]  /*1a8f0*/  @!P4 LEA.HI.X R15, R13, R0, R6, 0x1, P6 ;  /* 0x000000000d0fc211 */ /* 0x010fe400030f0c06 */
[----:B------:R-:W-:Y:S02]  /*1a900*/  @!P2 LEA R2, P6, R7, R2, 0x1 ;  /* 0x000000020702a211 */ /* 0x000fe400078c08ff */
[-C--:B------:R-:W-:Y:S01]  /*1a910*/  @!P3 LEA.HI.X R21, R11, R0.reuse, R12, 0x1, P5 ;  /* 0x000000000b15b211 */ /* 0x080fe200028f0c0c */
[----:B------:R3:W-:Y:S01]  /*1a920*/  @!P4 ST.E.128 desc[UR48][R14.64], RZ ;  /* 0x000000ff0e00c985 */ /* 0x0007e2000c101d30 */
[----:B------:R-:W-:-:S03]  /*1a930*/  @!P2 LEA.HI.X R3, R7, R0, R10, 0x1, P6 ;  /* 0x000000000703a211 */ /* 0x000fc600030f0c0a */
[----:B------:R3:W-:Y:S04]  /*1a940*/  @!P3 ST.E.128 desc[UR48][R20.64], RZ ;  /* 0x000000ff1400b985 */ /* 0x0007e8000c101d30 */
[----:B------:R3:W-:Y:S02]  /*1a950*/  @!P2 ST.E.128 desc[UR48][R2.64], RZ ;  /* 0x000000ff0200a985 */ /* 0x0007e4000c101d30 */
.L_x_3934:
[----:B------:R-:W-:Y:S05]  /*1a960*/  BSYNC B1 ;  /* 0x0000000000017941 */ /* 0x000fea0003800000 */
.L_x_3933:
[----:B----4-:R4:W0:Y:S01]  /*1a970*/  SHFL.IDX PT, R0, R5, 0x1, 0x181f ;  /* 0x00381f0005007f89 */ /* 0x01082200000e0000 */
[----:B------:R-:W-:Y:S03]  /*1a980*/  BSSY B1, `(.L_x_3935) ;  /* 0x0000010000017945 */ /* 0x000fe60003800000 */
[----:B---3--:R4:W3:Y:S01]  /*1a990*/  SHFL.IDX PT, R2, R4, 0x1, 0x181f ;  /* 0x00381f0004027f89 */ /* 0x0088e200000e0000 */
        /* <DEDUP_REMOVED lines=14> */
.L_x_3936:
[----:B------:R-:W-:Y:S05]  /*1aa80*/  BSYNC B1 ;  /* 0x0000000000017941 */ /* 0x000fea0003800000 */
.L_x_3935:
[----:B0-----:R0:W0:Y:S01]  /*1aa90*/  SHFL.IDX PT, R0, R5, 0x2, 0x181f ;  /* 0x00581f0005007f89 */ /* 0x00102200000e0000 */
[----:B------:R-:W-:Y:S03]  /*1aaa0*/  BSSY B1, `(.L_x_3937) ;  /* 0x0000010000017945 */ /* 0x000fe60003800000 */
[----:B---3--:R3:W0:Y:S01]  /*1aab0*/  SHFL.IDX PT, R2, R4, 0x2, 0x181f ;  /* 0x00581f0004027f89 */ /* 0x00862200000e0000 */
        /* <DEDUP_REMOVED lines=11> */
[----:B------:R0:W-:Y:S04]  /*1ab70*/  @!P3 ST.E.128 desc[UR48][R14.64], RZ ;  /* 0x000000ff0e00b985 */ /* 0x0001e8000c101d30 */
[----:B------:R0:W-:Y:S04]  /*1ab80*/  @!P4 ST.E.128 desc[UR48][R20.64], RZ ;  /* 0x000000ff1400c985 */ /* 0x0001e8000c101d30 */
[----:B------:R0:W-:Y:S02]  /*1ab90*/  @!P5 ST.E.128 desc[UR48][R2.64], RZ ;  /* 0x000000ff0200d985 */ /* 0x0001e4000c101d30 */
.L_x_3938:
[----:B------:R-:W-:Y:S05]  /*1aba0*/  BSYNC B1 ;  /* 0x0000000000017941 */ /* 0x000fea0003800000 */
.L_x_3937:
[----:B0-----:R-:W-:Y:S01]  /*1abb0*/  IADD3 R0, R8, 0x60, RZ ;  /* 0x0000006008007810 */ /* 0x001fe20007ffe0ff */
[----:B--2-4-:R-:W4:Y:S03]  /*1abc0*/  SHFL.IDX PT, R5, R5, 0x3, 0x181f ;  /* 0x00781f0005057f89 */ /* 0x014f2600000e0000 */
[----:B------:R-:W-:Y:S01]  /*1abd0*/  ISETP.GE.AND P0, PT, R0, R9, PT ;  /* 0x000000090000720c */ /* 0x000fe20003f06270 */
[----:B------:R0:W2:-:S12]  /*1abe0*/  SHFL.IDX PT, R2, R4, 0x3, 0x181f ;  /* 0x00781f0004027f89 */ /* 0x00009800000e0000 */
[----:B0-----:R-:W-:Y:S05]  /*1abf0*/  @P0 BRA `(.L_x_3927) ;  /* 0x0000000000340947 */ /* 0x001fea0003800000 */
[----:B------:R-:W-:Y:S02]  /*1ac00*/  ULDC UR4, c[0x0][0xac8] ;  /* 0x0002b20000047ab9 */ /* 0x000fe40000000800 */
[----:B------:R-:W-:Y:S02]  /*1ac10*/  ISETP.GE.AND P3, PT, R13, UR4, PT ;  /* 0x000000040d007c0c */ /* 0x000fe4000bf66270 */
[----:B------:R-:W-:Y:S02]  /*1ac20*/  ISETP.GE.AND P4, PT, R11, UR4, PT ;  /* 0x000000040b007c0c */ /* 0x000fe4000bf86270 */
[----:B------:R-:W-:-:S09]  /*1ac30*/  ISETP.GE.AND P5, PT, R7, UR4, PT ;  /* 0x0000000407007c0c */ /* 0x000fd2000bfa6270 */
[-C--:B--2---:R-:W-:Y:S02]  /*1ac40*/  @!P3 LEA R8, P0, R13, R2.reuse, 0x1 ;  /* 0x000000020d08b211 */ /* 0x084fe400078008ff */
        /* <DEDUP_REMOVED lines=8> */
.L_x_3927:
[----:B------:R-:W-:Y:S05]  /*1acd0*/  BSYNC B0 ;  /* 0x0000000000007941 */ /* 0x000fea0003800000 */
.L_x_3917:
[----:B------:R-:W-:Y:S02]  /*1ace0*/  ULDC UR4, c[0x0][0xc3c] ;  /* 0x00030f0000047ab9 */ /* 0x000fe40000000800 */
[----:B-1----:R-:W-:-:S13]  /*1acf0*/  ISETP.GE.AND P0, PT, R135, UR4, PT ;  /* 0x0000000487007c0c */ /* 0x002fda000bf06270 */
[----:B------:R-:W-:Y:S05]  /*1ad00*/  @!P0 BRA `(.L_x_3939) ;  /* 0xfffffe6800948947 */ /* 0x000fea000383ffff */
[----:B------:R-:W-:Y:S05]  /*1ad10*/  BRA `(.L_x_3717) ;  /* 0x0000007000e07947 */ /* 0x000fea0003800000 */
.L_x_3715:
[----:B------:R-:W-:-:S08]  /*1ad20*/  NOP ;  /* 0x0000000000007918 */ /* 0x000fd00000000000 */
[----:B------:R-:W0:-:S00]  /*1ad30*/  USETMAXREG.DEALLOC.CTAPOOL 0x28 ;  /* 0x00000028000079c8 */ /* 0x000e0000080e0500 */
[----:B0-----:R-:W2:Y:S01]  /*1ad40*/  LDL.LU R3, [R1] ;  /* 0x0000000001037983 */ /* 0x001ea20000300800 */
[----:B------:R-:W-:Y:S01]  /*1ad50*/  LOP3.LUT R2, R2, 0x3, RZ, 0xc0, !PT ;  /* 0x0000000302027812 */ /* 0x000fe200078ec0ff */
[----:B------:R-:W-:-:S05]  /*1ad60*/  IMAD.MOV.U32 R6, RZ, RZ, RZ ;  /* 0x000000ffff067224 */ /* 0x000fca00078e00ff */
[----:B------:R-:W0:Y:S02]  /*1ad70*/  SHFL.IDX PT, R2, R2, RZ, 0x1f ;  /* 0x00001fff02027589 */ /* 0x000e2400000e0000 */
[----:B0-----:R-:W-:Y:S02]  /*1ad80*/  ISETP.NE.AND P0, PT, R2, RZ, PT ;  /* 0x000000ff0200720c */ /* 0x001fe40003f05270 */
[----:B--2---:R-:W-:-:S11]  /*1ad90*/  LOP3.LUT R3, R3, 0xffffffdf, RZ, 0xc0, !PT ;  /* 0xffffffdf03037812 */ /* 0x004fd600078ec0ff */
[----:B------:R-:W-:-:S05]  /*1ada0*/  @P0 LOP3.LUT R3, R3, 0x20, RZ, 0xfc, !PT ;  /* 0x0000002003030812 */ /* 0x000fca00078efcff */
[----:B------:R0:W-:Y:S01]  /*1adb0*/  STL [R1], R3 ;  /* 0x0000000301007387 */ /* 0x0001e20000100800 */
[----:B------:R-:W-:Y:S05]  /*1adc0*/  @!P0 BRA `(.L_x_3940) ;  /* 0x00000000001c8947 */ /* 0x000fea0003800000 */
[----:B------:R-:W1:Y:S08]  /*1add0*/  S2UR UR5, SR_CgaCtaId ;  /* 0x00000000000579c3 */ /* 0x000e700000008800 */
[----:B------:R-:W-:Y:S06]  /*1ade0*/  BAR.SYNC.DEFER_BLOCKING 0x5, 0x180 ;  /* 0x0146000000007b1d */ /* 0x000fec0000010000 */
[----:B------:R-:W-:-:S02]  /*1adf0*/  UMOV UR4, 0x400 ;  /* 0x0000040000047882 */ /* 0x000fc40000000000 */
[----:B-1----:R-:W-:-:S09]  /*1ae00*/  ULEA UR4, UR5, UR4, 0x18 ;  /* 0x0000000405047291 */ /* 0x002fd2000f8ec03f */
[----:B------:R-:W1:Y:S01]  /*1ae10*/  LDS.128 R16, [UR4+0x308d0] ;  /* 0x0308d004ff107984 */ /* 0x000e620008000c00 */
[----:B------:R-:W-:Y:S06]  /*1ae20*/  BAR.ARV 0x4, 0x180 ;  /* 0x0106000000007b1d */ /* 0x000fec0000002000 */
[----:B------:R-:W-:Y:S05]  /*1ae30*/  BRA `(.L_x_3941) ;  /* 0x0000000800947947 */ /* 0x000fea0003800000 */
.L_x_3940:
[----:B------:R-:W-:Y:S01]  /*1ae40*/  LOP3.LUT R7, R0, 0x1f, RZ, 0xc0, !PT ;  /* 0x0000001f00077812 */ /* 0x000fe200078ec0ff */
[----:B------:R-:W-:Y:S01]  /*1ae50*/  ULDC UR4, c[0x0][0xc3c] ;  /* 0x00030f0000047ab9 */ /* 0x000fe20000000800 */
[----:B------:R-:W-:Y:S01]  /*1ae60*/  IMAD.MOV.U32 R9, RZ, RZ, RZ ;  /* 0x000000ffff097224 */ /* 0x000fe200078e00ff */
[----:B------:R-:W1:Y:S01]  /*1ae70*/  S2UR UR6, SR_CTAID.X ;  /* 0x00000000000679c3 */ /* 0x000e620000002500 */
[----:B------:R-:W-:Y:S01]  /*1ae80*/  ISETP.NE.AND P0, PT, R7, 0x1f, PT ;  /* 0x0000001f0700780c */ /* 0x000fe20003f05270 */
[----:B------:R-:W-:-:S03]  /*1ae90*/  ULDC UR5, c[0x0][0xc38] ;  /* 0x00030e0000057ab9 */ /* 0x000fc60000000800 */
[----:B------:R-:W-:-:S13]  /*1aea0*/  ISETP.GE.OR P1, PT, R7, UR4, !P0 ;  /* 0x0000000407007c0c */ /* 0x000fda000c726670 */
[----:B------:R-:W2:Y:S08]  /*1aeb0*/  @!P1 LDC.64 R4, c[0x0][0xc80] ;  /* 0x00032000ff049b82 */ /* 0x000eb00000000a00 */
[----:B0-----:R-:W0:Y:S01]  /*1aec0*/  @!P1 LDC.64 R2, c[0x0][0xc78] ;  /* 0x00031e00ff029b82 */ /* 0x001e220000000a00 */
[----:B--2---:R-:W-:-:S05]  /*1aed0*/  @!P1 IMAD.WIDE.U32 R4, R7, 0x4, R4 ;  /* 0x0000000407049825 */ /* 0x004fca00078e0004 */
[----:B------:R-:W2:Y:S01]  /*1aee0*/  @!P1 LDG.E R6, desc[UR48][R4.64] ;  /* 0x0000003004069981 */ /* 0x000ea2000c1e1900 */
[----:B0-----:R-:W-:-:S05]  /*1aef0*/  @!P1 IMAD.WIDE.U32 R2, R7, 0x4, R2 ;  /* 0x0000000407029825 */ /* 0x001fca00078e0002 */
[----:B------:R-:W2:Y:S01]  /*1af00*/  @!P1 LDG.E R9, desc[UR48][R2.64] ;  /* 0x0000003002099981 */ /* 0x000ea2000c1e1900 */
[C---:B------:R-:W-:Y:S02]  /*1af10*/  ISETP.NE.AND P1, PT, R7.reuse, RZ, PT ;  /* 0x000000ff0700720c */ /* 0x040fe40003f25270 */
[C---:B------:R-:W-:Y:S02]  /*1af20*/  ISETP.GE.U32.AND P2, PT, R7.reuse, 0x2, PT ;  /* 0x000000020700780c */ /* 0x040fe40003f46070 */
[C---:B------:R-:W-:Y:S02]  /*1af30*/  ISETP.GE.U32.AND P3, PT, R7.reuse, 0x4, PT ;  /* 0x000000040700780c */ /* 0x040fe40003f66070 */
[C---:B------:R-:W-:Y:S02]  /*1af40*/  ISETP.GE.U32.AND P4, PT, R7.reuse, 0x8, PT ;  /* 0x000000080700780c */ /* 0x040fe40003f86070 */
[----:B------:R-:W-:Y:S01]  /*1af50*/  ISETP.GE.U32.AND P5, PT, R7, 0x10, PT ;  /* 0x000000100700780c */ /* 0x000fe20003fa6070 */
[----:B------:R-:W-:Y:S01]  /*1af60*/  UMOV UR4, URZ ;  /* 0x0000003f00047c82 */ /* 0x000fe20008000000 */
        /* <DEDUP_REMOVED lines=16> */
[----:B------:R-:W0:Y:S02]  /*1b070*/  SHFL.IDX PT, R8, R5, 0x1f, 0x1f ;  /* 0x03e01f0005087f89 */ /* 0x000e2400000e0000 */
[----:B0-----:R-:W-:-:S05]  /*1b080*/  IMAD R8, R8, UR5, RZ ;  /* 0x0000000508087c24 */ /* 0x001fca000f8e02ff */
[----:B-1----:R-:W-:Y:S01]  /*1b090*/  ISETP.GT.AND P6, PT, R8, UR6, PT ;  /* 0x0000000608007c0c */ /* 0x002fe2000bfc4270 */
[----:B------:R-:W-:-:S12]  /*1b0a0*/  IMAD.MOV.U32 R3, RZ, RZ, R8 ;  /* 0x000000ffff037224 */ /* 0x000fd800078e0008 */
[----:B------:R-:W-:Y:S05]  /*1b0b0*/  @P6 BRA `(.L_x_3942) ;  /* 0x0000000000a06947 */ /* 0x000fea0003800000 */
[----:B------:R-:W-:Y:S01]  /*1b0c0*/  MOV R8, R3 ;  /* 0x0000000300087202 */ /* 0x000fe20000000f00 */
[----:B------:R-:W-:Y:S01]  /*1b0d0*/  UMOV UR4, URZ ;  /* 0x0000003f00047c82 */ /* 0x000fe20008000000 */
[----:B------:R-:W-:-:S05]  /*1b0e0*/  ULDC UR5, c[0x0][0xc38] ;  /* 0x00030e0000057ab9 */ /* 0x000fca0000000800 */
.L_x_3944:
[----:B------:R-:W0:Y:S01]  /*1b0f0*/  LDC R2, c[0x0][0xc3c] ;  /* 0x00030f00ff027b82 */ /* 0x000e220000000800 */
[----:B------:R-:W-:Y:S01]  /*1b100*/  UIADD3 UR4, UR4, 0x1f, URZ ;  /* 0x0000001f04047890 */ /* 0x000fe2000fffe03f */
[----:B------:R-:W-:Y:S02]  /*1b110*/  ULDC UR7, c[0x0][0xc3c] ;  /* 0x00030f0000077ab9 */ /* 0x000fe40000000800 */
[----:B------:R-:W-:-:S03]  /*1b120*/  IMAD.U32 R19, RZ, RZ, UR7 ;  /* 0x00000007ff137e24 */ /* 0x000fc6000f8e00ff */
[----:B0-----:R-:W-:-:S13]  /*1b130*/  ISETP.LE.AND P6, PT, R2, UR4, PT ;  /* 0x0000000402007c0c */ /* 0x001fda000bfc3270 */
[----:B------:R-:W-:Y:S05]  /*1b140*/  @P6 BRA `(.L_x_3943) ;  /* 0x0000000400ac6947 */ /* 0x000fea0003800000 */
[----:B------:R-:W-:Y:S01]  /*1b150*/  VIADD R9, R7, UR4 ;  /* 0x0000000407097c36 */ /* 0x000fe20008000000 */
[----:B------:R-:W-:-:S04]  /*1b160*/  MOV R6, RZ ;  /* 0x000000ff00067202 */ /* 0x000fc80000000f00 */
        /* <DEDUP_REMOVED lines=24> */
[----:B------:R-:W0:Y:S02]  /*1b2f0*/  SHFL.IDX PT, R2, R5, 0x1f, 0x1f ;  /* 0x03e01f0005027f89 */ /* 0x000e2400000e0000 */
[----:B0-----:R-:W-:-:S04]  /*1b300*/  IMAD R3, R2, UR5, RZ ;  /* 0x0000000502037c24 */ /* 0x001fc8000f8e02ff */
[----:B------:R-:W-:-:S05]  /*1b310*/  IMAD.IADD R8, R3, 0x1, R8 ;  /* 0x0000000103087824 */ /* 0x000fca00078e0208 */
[----:B------:R-:W-:-:S13]  /*1b320*/  ISETP.GT.AND P6, PT, R8, UR6, PT ;  /* 0x0000000608007c0c */ /* 0x000fda000bfc4270 */
[----:B------:R-:W-:Y:S05]  /*1b330*/  @!P6 BRA `(.L_x_3944) ;  /* 0xfffffffc006ce947 */ /* 0x000fea000383ffff */
.L_x_3942:
        /* <DEDUP_REMOVED lines=12> */
[----:B0-----:R-:W-:-:S06]  /*1b400*/  IADD3 R2, R10, 0xffffffe, RZ ;  /* 0x0ffffffe0a027810 */ /* 0x001fcc0007ffe0ff */
[----:B------:R-:W0:Y:S02]  /*1b410*/  F2I.FTZ.U32.TRUNC.NTZ R3, R2 ;  /* 0x0000000200037305 */ /* 0x000e24000021f000 */
[----:B0-----:R-:W-:Y:S01]  /*1b420*/  IMAD.MOV R12, RZ, RZ, -R3 ;  /* 0x000000ffff0c7224 */ /* 0x001fe200078e0a03 */
[----:B-12---:R-:W-:Y:S06]  /*1b430*/  @!P0 BRA `(.L_x_3945) ;  /* 0x0000000000088947 */ /* 0x006fec0003800000 */
[----:B------:R-:W-:-:S06]  /*1b440*/  IADD3 R16, R19, -0x1, RZ ;  /* 0xffffffff13107810 */ /* 0x000fcc0007ffe0ff */
[----:B------:R0:W1:Y:S02]  /*1b450*/  SHFL.IDX PT, R16, R5, R16, 0x1f ;  /* 0x00001f1005107589 */ /* 0x00006400000e0000 */
.L_x_3945:
[----:B-1----:R-:W-:Y:S01]  /*1b460*/  IMAD R16, R16, UR5, R11 ;  /* 0x0000000510107c24 */ /* 0x002fe2000f8e020b */
[----:B0-----:R-:W-:Y:S01]  /*1b470*/  IABS R5, R9 ;  /* 0x0000000900057213 */ /* 0x001fe20000000000 */
[----:B------:R-:W-:Y:S01]  /*1b480*/  IMAD.MOV.U32 R11, RZ, RZ, R12 ;  /* 0x000000ffff0b7224 */ /* 0x000fe200078e000c */
[----:B------:R-:W-:Y:S01]  /*1b490*/  IABS R12, R6 ;  /* 0x00000006000c7213 */ /* 0x000fe20000000000 */
[----:B------:R-:W-:Y:S01]  /*1b4a0*/  IMAD.MOV.U32 R2, RZ, RZ, RZ ;  /* 0x000000ffff027224 */ /* 0x000fe200078e00ff */
[----:B------:R-:W-:Y:S01]  /*1b4b0*/  IADD3 R17, -R16, UR6, RZ ;  /* 0x0000000610117c10 */ /* 0x000fe2000fffe1ff */
[----:B------:R-:W-:Y:S01]  /*1b4c0*/  IMAD R11, R11, R4, RZ ;  /* 0x000000040b0b7224 */ /* 0x000fe200078e02ff */
[----:B------:R-:W-:Y:S01]  /*1b4d0*/  IADD3 R12, RZ, -R12, RZ ;  /* 0x8000000cff0c7210 */ /* 0x000fe20007ffe0ff */
[----:B------:R-:W0:Y:S01]  /*1b4e0*/  I2F.RP R8, R5 ;  /* 0x0000000500087306 */ /* 0x000e220000209400 */
[----:B------:R-:W-:Y:S01]  /*1b4f0*/  IABS R10, R17 ;  /* 0x00000011000a7213 */ /* 0x000fe20000000000 */
[----:B------:R-:W-:Y:S01]  /*1b500*/  IMAD.HI.U32 R2, R3, R11, R2 ;  /* 0x0000000b03027227 */ /* 0x000fe200078e0002 */
[----:B------:R-:W-:-:S03]  /*1b510*/  IADD3 R19, R19, UR4, RZ ;  /* 0x0000000413137c10 */ /* 0x000fc6000fffe0ff */
[----:B------:R-:W-:Y:S02]  /*1b520*/  IMAD.MOV.U32 R3, RZ, RZ, R10 ;  /* 0x000000ffff037224 */ /* 0x000fe400078e000a */
[----:B------:R-:W-:Y:S02]  /*1b530*/  IMAD.MOV.U32 R10, RZ, RZ, R12 ;  /* 0x000000ffff0a7224 */ /* 0x000fe400078e000c */
[----:B------:R-:W-:-:S04]  /*1b540*/  IMAD.HI.U32 R2, R2, R3, RZ ;  /* 0x0000000302027227 */ /* 0x000fc800078e00ff */
[----:B------:R-:W-:Y:S01]  /*1b550*/  IMAD R3, R2, R10, R3 ;  /* 0x0000000a02037224 */ /* 0x000fe200078e0203 */
[----:B0-----:R-:W0:Y:S04]  /*1b560*/  MUFU.RCP R8, R8 ;  /* 0x0000000800087308 */ /* 0x001e280000001000 */
[----:B------:R-:W-:-:S13]  /*1b570*/  ISETP.GT.U32.AND P1, PT, R4, R3, PT ;  /* 0x000000030400720c */ /* 0x000fda0003f24070 */
[-C--:B------:R-:W-:Y:S01]  /*1b580*/  @!P1 IADD3 R3, R3, -R4.reuse, RZ ;  /* 0x8000000403039210 */ /* 0x080fe20007ffe0ff */
        /* <DEDUP_REMOVED lines=11> */
[----:B-1----:R-:W-:-:S03]  /*1b640*/  IMAD.MOV R2, RZ, RZ, -R3 ;  /* 0x000000ffff027224 */ /* 0x002fc600078e0a03 */
[----:B------:R-:W-:Y:S01]  /*1b650*/  @!P2 IADD3 R8, -R8, RZ, RZ ;  /* 0x000000ff0808a210 */ /* 0x000fe20007ffe1ff */
[----:B------:R-:W-:Y:S01]  /*1b660*/  IMAD R11, R2, R5, RZ ;  /* 0x00000005020b7224 */ /* 0x000fe200078e02ff */
[----:B------:R-:W-:Y:S01]  /*1b670*/  @!P1 LOP3.LUT R8, RZ, R6, RZ, 0x33, !PT ;  /* 0x00000006ff089212 */ /* 0x000fe200078e33ff */
[----:B------:R-:W-:-:S03]  /*1b680*/  IMAD.MOV.U32 R2, RZ, RZ, RZ ;  /* 0x000000ffff027224 */ /* 0x000fc600078e00ff */
[----:B------:R-:W-:Y:S01]  /*1b690*/  IABS R4, R8 ;  /* 0x0000000800047213 */ /* 0x000fe20000000000 */
[----:B------:R-:W-:-:S03]  /*1b6a0*/  IMAD.HI.U32 R2, R3, R11, R2 ;  /* 0x0000000b03027227 */ /* 0x000fc600078e0002 */
[----:B------:R-:W-:Y:S01]  /*1b6b0*/  MOV R3, R4 ;  /* 0x0000000400037202 */ /* 0x000fe20000000f00 */
[----:B------:R-:W-:Y:S02]  /*1b6c0*/  IMAD.MOV.U32 R4, RZ, RZ, R10 ;  /* 0x000000ffff047224 */ /* 0x000fe400078e000a */
[----:B------:R-:W-:Y:S02]  /*1b6d0*/  IMAD R6, R6, R8, RZ ;  /* 0x0000000806067224 */ /* 0x000fe400078e02ff */
[----:B------:R-:W-:-:S04]  /*1b6e0*/  IMAD.HI.U32 R2, R2, R3, RZ ;  /* 0x0000000302027227 */ /* 0x000fc800078e00ff */
[----:B------:R-:W-:Y:S01]  /*1b6f0*/  IMAD R4, R2, R4, R3 ;  /* 0x0000000402047224 */ /* 0x000fe200078e0203 */
[----:B------:R-:W-:Y:S01]  /*1b700*/  LOP3.LUT R3, R8, R9, RZ, 0x3c, !PT ;  /* 0x0000000908037212 */ /* 0x000fe200078e3cff */
[----:B------:R-:W-:-:S03]  /*1b710*/  IMAD.IADD R17, R17, 0x1, -R6 ;  /* 0x0000000111117824 */ /* 0x000fc600078e0a06 */
[----:B------:R-:W-:Y:S02]  /*1b720*/  ISETP.GT.U32.AND P1, PT, R5, R4, PT ;  /* 0x000000040500720c */ /* 0x000fe40003f24070 */
[----:B------:R-:W-:-:S11]  /*1b730*/  ISETP.GE.AND P2, PT, R3, RZ, PT ;  /* 0x000000ff0300720c */ /* 0x000fd60003f46270 */
[----:B------:R-:W-:Y:S01]  /*1b740*/  @!P1 IMAD.IADD R4, R4, 0x1, -R5 ;  /* 0x0000000104049824 */ /* 0x000fe200078e0a05 */
[----:B------:R-:W-:Y:S02]  /*1b750*/  @!P1 IADD3 R2, R2, 0x1, RZ ;  /* 0x0000000102029810 */ /* 0x000fe40007ffe0ff */
[----:B------:R-:W-:Y:S02]  /*1b760*/  ISETP.NE.AND P1, PT, R9, RZ, PT ;  /* 0x000000ff0900720c */ /* 0x000fe40003f25270 */
[----:B------:R-:W-:-:S13]  /*1b770*/  ISETP.GE.U32.AND P0, PT, R4, R5, PT ;  /* 0x000000050400720c */ /* 0x000fda0003f06070 */
[----:B------:R-:W-:-:S04]  /*1b780*/  @P0 VIADD R2, R2, 0x1 ;  /* 0x0000000102020836 */ /* 0x000fc80000000000 */
[----:B------:R-:W-:Y:S01]  /*1b790*/  @!P2 IMAD.MOV R2, RZ, RZ, -R2 ;  /* 0x000000ffff02a224 */ /* 0x000fe200078e0a02 */
[----:B------:R-:W-:-:S04]  /*1b7a0*/  @!P1 LOP3.LUT R2, RZ, R9, RZ, 0x33, !PT ;  /* 0x00000009ff029212 */ /* 0x000fc800078e33ff */
[----:B------:R-:W-:-:S05]  /*1b7b0*/  IADD3 R18, -R2, RZ, RZ ;  /* 0x000000ff02127210 */ /* 0x000fca0007ffe1ff */
[C---:B------:R-:W-:Y:S02]  /*1b7c0*/  IMAD R18, R9.reuse, R18, R8 ;  /* 0x0000001209127224 */ /* 0x040fe400078e0208 */
[----:B------:R-:W-:-:S04]  /*1b7d0*/  IMAD R9, R9, 0x1000000, R2 ;  /* 0x0100000009097824 */ /* 0x000fc800078e0202 */
[----:B------:R-:W-:Y:S01]  /*1b7e0*/  IMAD R18, R18, 0x10000, R9 ;  /* 0x0001000012127824 */ /* 0x000fe200078e0209 */
[----:B------:R-:W-:Y:S06]  /*1b7f0*/  BRA `(.L_x_3946) ;  /* 0x00000000000c7947 */ /* 0x000fec0003800000 */
.L_x_3943:
[----:B------:R-:W-:Y:S01]  /*1b800*/  IMAD.MOV.U32 R17, RZ, RZ, RZ ;  /* 0x000000ffff117224 */ /* 0x000fe200078e00ff */
[----:B------:R-:W-:Y:S01]  /*1b810*/  MOV R16, UR6 ;  /* 0x0000000600107c02 */ /* 0x000fe20008000f00 */
[----:B------:R-:W-:-:S07]  /*1b820*/  IMAD.MOV.U32 R18, RZ, RZ, RZ ;  /* 0x000000ffff127224 */ /* 0x000fce00078e00ff */
.L_x_3946:
[----:B------:R-:W-:-:S13]  /*1b830*/  ISETP.NE.AND P0, PT, R7, RZ, PT ;  /* 0x000000ff0700720c */ /* 0x000fda0003f05270 */
[----:B------:R-:W0:Y:S01]  /*1b840*/  @!P0 S2R R3, SR_CgaCtaId ;  /* 0x0000000000038919 */ /* 0x000e220000008800 */
[----:B------:R-:W-:-:S04]  /*1b850*/  @!P0 MOV R2, 0x400 ;  /* 0x0000040000028802 */ /* 0x000fc80000000f00 */
[----:B0-----:R-:W-:-:S05]  /*1b860*/  @!P0 LEA R2, R3, R2, 0x18 ;  /* 0x0000000203028211 */ /* 0x001fca00078ec0ff */
[----:B------:R0:W-:Y:S01]  /*1b870*/  @!P0 STS.128 [R2+0x308d0], R16 ;  /* 0x0308d01002008388 */ /* 0x0001e20000000c00 */
[----:B------:R-:W-:Y:S06]  /*1b880*/  BAR.ARV 0x5, 0x180 ;  /* 0x0146000000007b1d */ /* 0x000fec0000002000 */
.L_x_3941:
[----:B------:R2:W-:Y:S01]  /*1b890*/  STL [R1+0x28], RZ ;  /* 0x000028ff01007387 */ /* 0x0005e20000100800 */
[----:B------:R-:W-:Y:S01]  /*1b8a0*/  ULDC UR4, c[0x0][0xc3c] ;  /* 0x00030f0000047ab9 */ /* 0x000fe20000000800 */
[----:B------:R-:W-:Y:S01]  /*1b8b0*/  IMAD.MOV.U32 R28, RZ, RZ, 0x1 ;  /* 0x00000001ff1c7424 */ /* 0x000fe200078e00ff */
[----:B-1----:R-:W-:Y:S02]  /*1b8c0*/  ISETP.GE.AND P0, PT, R19, UR4, PT ;  /* 0x0000000413007c0c */ /* 0x002fe4000bf06270 */
[----:B------:R-:W-:-:S11]  /*1b8d0*/  MOV R26, RZ ;  /* 0x000000ff001a7202 */ /* 0x000fd60000000f00 */
[----:B--2---:R-:W-:Y:S05]  /*1b8e0*/  @P0 BRA `(.L_x_3947) ;  /* 0x0000006400100947 */ /* 0x004fea0003800000 */
[----:B------:R-:W1:Y:S01]  /*1b8f0*/  S2UR UR5, SR_CgaCtaId ;  /* 0x00000000000579c3 */ /* 0x000e620000008800 */
[----:B------:R2:W-:Y:S01]  /*1b900*/  STL [R1+0x28], RZ ;  /* 0x000028ff01007387 */ /* 0x0005e20000100800 */
[C---:B------:R-:W-:Y:S01]  /*1b910*/  IMAD.SHL.U32 R32, R0.reuse, 0x8, RZ ;  /* 0x0000000800207824 */ /* 0x040fe200078e00ff */
[----:B0-----:R-:W-:Y:S01]  /*1b920*/  LOP3.LUT R2, R0, 0x7f, RZ, 0xc0, !PT ;  /* 0x0000007f00027812 */ /* 0x001fe200078ec0ff */
[----:B------:R-:W-:Y:S01]  /*1b930*/  UMOV UR4, 0x400 ;  /* 0x0000040000047882 */ /* 0x000fe20000000000 */
[----:B------:R-:W-:Y:S01]  /*1b940*/  BSSY B8, `(.L_x_3947) ;  /* 0x000063e000087945 */ /* 0x000fe20003800000 */
[----:B------:R-:W-:Y:S01]  /*1b950*/  IMAD.MOV.U32 R29, RZ, RZ, 0x1 ;  /* 0x00000001ff1d7424 */ /* 0x000fe200078e00ff */
[----:B------:R-:W-:Y:S01]  /*1b960*/  LOP3.LUT R3, R32, 0x1f8, RZ, 0xc0, !PT ;  /* 0x000001f820037812 */ /* 0x000fe200078ec0ff */
[----:B------:R-:W-:Y:S01]  /*1b970*/  IMAD.SHL.U32 R36, R2, 0x8, RZ ;  /* 0x0000000802247824 */ /* 0x000fe200078e00ff */
[----:B------:R-:W-:Y:S02]  /*1b980*/  SHF.R.U32.HI R2, RZ, 0x3, R2 ;  /* 0x00000003ff027819 */ /* 0x000fe40000011602 */
[----:B------:R-:W-:-:S02]  /*1b990*/  CS2R R26, SRZ ;  /* 0x00000000001a7805 */ /* 0x000fc4000001ff00 */
[----:B------:R-:W-:Y:S01]  /*1b9a0*/  LOP3.LUT R3, R3, 0x38, R0, 0x78, !PT ;  /* 0x0000003803037812 */ /* 0x000fe200078e7800 */
[----:B------:R-:W-:Y:S01]  /*1b9b0*/  IMAD.MOV.U32 R28, RZ, RZ, 0x1 ;  /* 0x00000001ff1c7424 */ /* 0x000fe200078e00ff */
[----:B------:R-:W-:Y:S01]  /*1b9c0*/  SHF.L.U32 R0, R0, 0x4, RZ ;  /* 0x0000000400007819 */ /* 0x000fe200000006ff */
[----:B------:R-:W-:Y:S01]  /*1b9d0*/  ULOP3.LUT UR39, UR61, 0x2, URZ, 0xfc, !UPT ;  /* 0x000000023d277892 */ /* 0x000fe2000f8efc3f */
[----:B------:R-:W-:Y:S01]  /*1b9e0*/  LOP3.LUT R36, R3, 0x200, R36, 0xf8, !PT ;  /* 0x0000020003247812 */ /* 0x000fe200078ef824 */
[----:B------:R-:W-:Y:S01]  /*1b9f0*/  ULDC.64 UR36, c[0x0][0x198] ;  /* 0x0000660000247ab9 */ /* 0x000fe20000000a00 */
[----:B------:R-:W-:Y:S01]  /*1ba00*/  LOP3.LUT R32, R32, 0x38, RZ, 0xc0, !PT ;  /* 0x0000003820207812 */ /* 0x000fe200078ec0ff */
[----:B------:R-:W-:Y:S01]  /*1ba10*/  ULDC UR38, c[0x0][0xc] ;  /* 0x0000030000267ab9 */ /* 0x000fe20000000800 */
[----:B------:R-:W-:Y:S02]  /*1ba20*/  LOP3.LUT R0, R2, 0x70, R0, 0xf8, !PT ;  /* 0x0000007002007812 */ /* 0x000fe400078ef800 */
[----:B------:R-:W-:-:S02]  /*1ba30*/  LOP3.LUT R35, R32, 0x40, RZ, 0xfc, !PT ;  /* 0x0000004020237812 */ /* 0x000fc400078efcff */
[----:B------:R-:W-:Y:S01]  /*1ba40*/  LOP3.LUT R33, R32, 0x80, RZ, 0xfc, !PT ;  /* 0x0000008020217812 */ /* 0x000fe200078efcff */
[----:B-1----:R-:W-:-:S06]  /*1ba50*/  ULEA UR4, UR5, UR4, 0x18 ;  /* 0x0000000405047291 */ /* 0x002fcc000f8ec03f */
[----:B------:R-:W-:-:S05]  /*1ba60*/  MOV R22, UR4 ;  /* 0x0000000400167c02 */ /* 0x000fca0008000f00 */
[----:B--2---:R-:W-:-:S07]  /*1ba70*/  IMAD R37, R36, 0x2, R22 ;  /* 0x0000000224257824 */ /* 0x004fce00078e0216 */
.L_x_4052:
[----:B0-----:R-:W0:Y:S02]  /*1ba80*/  LDC.64 R30, c[0x0][0xc88] ;  /* 0x00032200ff1e7b82 */ /* 0x001e240000000a00 */
[----:B0-----:R-:W-:-:S06]  /*1ba90*/  IMAD.WIDE R30, R19, 0x4, R30 ;  /* 0x00000004131e7825 */ /* 0x001fcc00078e021e */
[----:B--2---:R-:W2:Y:S01]  /*1baa0*/  LDG.E R30, desc[UR48][R30.64] ;  /* 0x000000301e1e7981 */ /* 0x004ea2000c1e1900 */
[----:B------:R-:W-:Y:S05]  /*1bab0*/  YIELD ;  /* 0x0000000000007946 */ /* 0x000fea0003800000 */
[----:B------:R-:W-:Y:S01]  /*1bac0*/  ULDC.64 UR4, c[0x0][0xa28] ;  /* 0x00028a0000047ab9 */ /* 0x000fe20000000a00 */
[----:B------:R-:W-:Y:S01]  /*1bad0*/  ULDC.64 UR8, c[0x0][0xa18] ;  /* 0x0002860000087ab9 */ /* 0x000fe20000000a00 */
[----:B------:R-:W-:Y:S01]  /*1bae0*/  ISETP.NE.U32.AND P0, PT, RZ, UR4, PT ;  /* 0x00000004ff007c0c */ /* 0x000fe2000bf05070 */
[----:B------:R-:W-:Y:S01]  /*1baf0*/  IMAD.MOV.U32 R11, RZ, RZ, RZ ;  /* 0x000000ffff0b7224 */ /* 0x000fe200078e00ff */
[----:B------:R-:W-:-:S02]  /*1bb00*/  ULDC.64 UR6, c[0x0][0xa10] ;  /* 0x0002840000067ab9 */ /* 0x000fc40000000a00 */
[----:B------:R-:W-:Y:S02]  /*1bb10*/  ISETP.NE.AND.EX P0, PT, RZ, UR5, PT, P0 ;  /* 0x00000005ff007c0c */ /* 0x000fe4000bf05300 */
[----:B------:R-:W-:-:S04]  /*1bb20*/  ISETP.NE.U32.AND P2, PT, RZ, UR6, PT ;  /* 0x00000006ff007c0c */ /* 0x000fc8000bf45070 */
[----:B------:R-:W-:Y:S01]  /*1bb30*/  ISETP.NE.AND.EX P2, PT, RZ, UR7, PT, P2 ;  /* 0x00000007ff007c0c */ /* 0x000fe2000bf45320 */
[----:B------:R-:W-:Y:S01]  /*1bb40*/  IMAD.MOV.U32 R34, RZ, RZ, RZ ;  /* 0x000000ffff227224 */ /* 0x000fe200078e00ff */
[----:B--2---:R-:W-:-:S05]  /*1bb50*/  SHF.R.S32.HI R0, RZ, 0x1f, R30 ;  /* 0x0000001fff007819 */ /* 0x004fca000001141e */
[C---:B------:R-:W-:Y:S02]  /*1bb60*/  @P0 LEA R2, P1, R30.reuse, UR4, 0x2 ;  /* 0x000000041e020c11 */ /* 0x040fe4000f8210ff */
[C---:B------:R-:W-:Y:S01]  /*1bb70*/  SHF.L.U32 R23, R30.reuse, 0x2, RZ ;  /* 0x000000021e177819 */ /* 0x040fe200000006ff */
[----:B------:R0:W-:Y:S01]  /*1bb80*/  STL [R1+0x18], R0 ;  /* 0x0000180001007387 */ /* 0x0001e20000100800 */
[C-C-:B------:R-:W-:Y:S01]  /*1bb90*/  @P0 LEA.HI.X R3, R30.reuse, UR5, R0.reuse, 0x2, P1 ;  /* 0x000000051e030c11 */ /* 0x140fe200088f1400 */
[----:B------:R-:W-:Y:S01]  /*1bba0*/  ULDC.64 UR4, c[0x0][0xa00] ;  /* 0x0002800000047ab9 */ /* 0x000fe20000000a00 */
[----:B------:R-:W-:Y:S02]  /*1bbb0*/  ISETP.NE.U32.AND P1, PT, RZ, UR8, PT ;  /* 0x00000008ff007c0c */ /* 0x000fe4000bf25070 */
[----:B------:R-:W-:Y:S01]  /*1bbc0*/  SHF.L.U64.HI R24, R30, 0x2, R0 ;  /* 0x000000021e187819 */ /* 0x000fe20000010200 */
[----:B------:R1:W2:Y:S01]  /*1bbd0*/  @P0 LDG.E R11, desc[UR48][R2.64] ;  /* 0x00000030020b0981 */ /* 0x0002a2000c1e1900 */
[----:B------:R-:W-:-:S02]  /*1bbe0*/  ISETP.NE.AND.EX P1, PT, RZ, UR9, PT, P1 ;  /* 0x00000009ff007c0c */ /* 0x000fc4000bf25310 */
[----:B------:R-:W-:Y:S01]  /*1bbf0*/  ISETP.NE.U32.AND P0, PT, RZ, UR4, PT ;  /* 0x00000004ff007c0c */ /* 0x000fe2000bf05070 */
[----:B0-----:R-:W-:Y:S01]  /*1bc00*/  IMAD.MOV.U32 R0, RZ, RZ, RZ ;  /* 0x000000ffff007224 */ /* 0x001fe200078e00ff */
[C---:B------:R-:W-:Y:S02]  /*1bc10*/  IADD3 R4, P4, R23.reuse, UR6, RZ ;  /* 0x0000000617047c10 */ /* 0x040fe4000ff9e0ff */
[----:B------:R-:W-:Y:S02]  /*1bc20*/  ISETP.NE.AND.EX P0, PT, RZ, UR5, PT, P0 ;  /* 0x00000005ff007c0c */ /* 0x000fe4000bf05300 */
[C---:B------:R-:W-:Y:S02]  /*1bc30*/  IADD3.X R5, R24.reuse, UR7, RZ, P4, !PT ;  /* 0x0000000718057c10 */ /* 0x040fe4000a7fe4ff */
[----:B-1----:R-:W-:Y:S01]  /*1bc40*/  IADD3 R2, P3, R23, UR4, RZ ;  /* 0x0000000417027c10 */ /* 0x002fe2000ff7e0ff */
[----:B------:R-:W-:Y:S02]  /*1bc50*/  ULDC UR4, c[0x0][0x288] ;  /* 0x0000a20000047ab9 */ /* 0x000fe40000000800 */
[----:B------:R-:W5:Y:S01]  /*1bc60*/  @P2 LDG.E R0, desc[UR48][R4.64] ;  /* 0x0000003004002981 */ /* 0x000f62000c1e1900 */
[----:B------:R-:W-:-:S02]  /*1bc70*/  IADD3.X R3, R24, UR5, RZ, P3, !PT ;  /* 0x0000000518037c10 */ /* 0x000fc40009ffe4ff */
[----:B------:R-:W-:Y:S02]  /*1bc80*/  @P1 IADD3 R6, P3, R23, UR8, RZ ;  /* 0x0000000817061c10 */ /* 0x000fe4000ff7e0ff */
[----:B------:R-:W-:Y:S01]  /*1bc90*/  MOV R8, UR4 ;  /* 0x0000000400087c02 */ /* 0x000fe20008000f00 */
[----:B------:R-:W5:Y:S01]  /*1bca0*/  @P0 LDG.E R34, desc[UR48][R2.64] ;  /* 0x0000003002220981 */ /* 0x000f62000c1e1900 */
[----:B------:R-:W-:Y:S01]  /*1bcb0*/  @P1 IADD3.X R7, R24, UR9, RZ, P3, !PT ;  /* 0x0000000918071c10 */ /* 0x000fe20009ffe4ff */
[----:B------:R-:W-:-:S04]  /*1bcc0*/  ULDC.64 UR4, c[0x0][0x418] ;  /* 0x0001060000047ab9 */ /* 0x000fc80000000a00 */
[----:B------:R0:W3:Y:S01]  /*1bcd0*/  @P1 LDG.E R8, desc[UR48][R6.64] ;  /* 0x0000003006081981 */ /* 0x0000e2000c1e1900 */
[----:B------:R-:W-:-:S03]  /*1bce0*/  UISETP.NE.U32.AND UP0, UPT, UR4, URZ, UPT ;  /* 0x0000003f0400728c */ /* 0x000fc6000bf05070 */
[----:B------:R-:W-:Y:S01]  /*1bcf0*/  ULDC UR4, c[0x0][0x424] ;  /* 0x0001090000047ab9 */ /* 0x000fe20000000800 */
[----:B------:R-:W-:-:S03]  /*1bd00*/  UISETP.NE.AND.EX UP0, UPT, UR5, URZ, UPT, UP0 ;  /* 0x0000003f0500728c */ /* 0x000fc6000bf05300 */
[----:B------:R-:W-:Y:S01]  /*1bd10*/  ULDC UR5, c[0x0][0x2f0] ;  /* 0x0000bc0000057ab9 */ /* 0x000fe20000000800 */
[----:B------:R-:W-:-:S04]  /*1bd20*/  USEL UR4, UR4, 0x1, UP0 ;  /* 0x0000000104047887 */ /* 0x000fc80008000000 */
[----:B------:R-:W-:-:S03]  /*1bd30*/  UIMAD UR4, UR4, UR5, URZ ;  /* 0x00000005040472a4 */ /* 0x000fc6000f8e023f */
[----:B------:R-:W-:Y:S02]  /*1bd40*/  ULDC UR5, c[0x0][0x348] ;  /* 0x0000d20000057ab9 */ /* 0x000fe40000000800 */
[----:B0-----:R-:W-:Y:S01]  /*1bd50*/  IMAD.U32 R6, RZ, RZ, UR5 ;  /* 0x00000005ff067e24 */ /* 0x001fe2000f8e00ff */
[----:B--2---:R-:W-:Y:S04]  /*1bd60*/  STL [R1+0xc], R11 ;  /* 0x00000c0b01007387 */ /* 0x004fe80000100800 */
[----:B---3--:R0:W-:Y:S02]  /*1bd70*/  STL [R1+0x24], R8 ;  /* 0x0000240801007387 */ /* 0x0081e40000100800 */
[----:B0-----:R-:W-:Y:S01]  /*1bd80*/  IMAD.U32 R8, RZ, RZ, UR4 ;  /* 0x00000004ff087e24 */ /* 0x001fe2000f8e00ff */
[----:B------:R-:W-:Y:S06]  /*1bd90*/  @P1 BRA `(.L_x_3948) ;  /* 0x0000000000141947 */ /* 0x000fec0003800000 */
[----:B------:R-:W-:Y:S05]  /*1bda0*/  @!P0 BRA `(.L_x_3948) ;  /* 0x0000000000108947 */ /* 0x000fea0003800000 */
[----:B------:R-:W2:Y:S04]  /*1bdb0*/  LDG.E R10, desc[UR48][R2.64] ;  /* 0x00000030020a7981 */ /* 0x000ea8000c1e1900 */
[----:B------:R-:W2:Y:S02]  /*1bdc0*/  LDG.E R7, desc[UR48][R2.64+0x4] ;  /* 0x0000043002077981 */ /* 0x000ea4000c1e1900 */
[----:B--2---:R-:W-:-:S05]  /*1bdd0*/  IADD3 R2, -R10, R7, RZ ;  /* 0x000000070a027210 */ /* 0x004fca0007ffe1ff */
[----:B------:R0:W-:Y:S02]  /*1bde0*/  STL [R1+0x24], R2 ;  /* 0x0000240201007387 */ /* 0x0001e40000100800 */
.L_x_3948:
[----:B------:R-:W-:Y:S01]  /*1bdf0*/  ULDC.64 UR4, c[0x0][0xa20] ;  /* 0x0002880000047ab9 */ /* 0x000fe20000000a00 */
[C---:B0-----:R-:W-:Y:S01]  /*1be00*/  LOP3.LUT R2, R18.reuse, 0xff000000, RZ, 0xc0, !PT ;  /* 0xff00000012027812 */ /* 0x041fe200078ec0ff */
        /* <DEDUP_REMOVED lines=8> */
[----:B------:R-:W-:-:S04]  /*1be90*/  IADD3 R2, P0, R23, UR4, RZ ;  /* 0x0000000417027c10 */ /* 0x000fc8000ff1e0ff */
[----:B------:R-:W-:-:S05]  /*1bea0*/  IADD3.X R3, R24, UR5, RZ, P0, !PT ;  /* 0x0000000518037c10 */ /* 0x000fca00087fe4ff */
[----:B------:R0:W5:Y:S01]  /*1beb0*/  LDG.E R8, desc[UR48][R2.64] ;  /* 0x0000003002087981 */ /* 0x000162000c1e1900 */
[----:B------:R-:W-:Y:S05]  /*1bec0*/  BRA `(.L_x_3950) ;  /* 0x0000000000247947 */ /* 0x000fea0003800000 */
.L_x_3949:
[----:B------:R-:W-:Y:S02]  /*1bed0*/  ULDC.64 UR4, c[0x0][0xa08] ;  /* 0x0002820000047ab9 */ /* 0x000fe40000000a00 */
[----:B------:R-:W-:-:S04]  /*1bee0*/  ISETP.NE.U32.AND P0, PT, RZ, UR4, PT ;  /* 0x00000004ff007c0c */ /* 0x000fc8000bf05070 */
[----:B------:R-:W-:-:S13]  /*1bef0*/  ISETP.NE.AND.EX P0, PT, RZ, UR5, PT, P0 ;  /* 0x00000005ff007c0c */ /* 0x000fda000bf05300 */
[----:B------:R-:W-:Y:S05]  /*1bf00*/  @!P0 BRA `(.L_x_3950) ;  /* 0x0000000000148947 */ /* 0x000fea0003800000 */
[----:B------:R-:W0:Y:S02]  /*1bf10*/  LDC.64 R2, c[0x0][0xa08] ;  /* 0x00028200ff027b82 */ /* 0x000e240000000a00 */
[----:B0-----:R-:W-:-:S05]  /*1bf20*/  IMAD.WIDE R2, R31, 0x4, R2 ;  /* 0x000000041f027825 */ /* 0x001fca00078e0202 */
[----:B------:R-:W2:Y:S04]  /*1bf30*/  LDG.E R8, desc[UR48][R2.64] ;  /* 0x0000003002087981 */ /* 0x000ea8000c1e1900 */
[----:B------:R-:W2:Y:S02]  /*1bf40*/  LDG.E R9, desc[UR48][R2.64+0x4] ;  /* 0x0000043002097981 */ /* 0x000ea4000c1e1900 */
[----:B--2---:R-:W-:-:S07]  /*1bf50*/  IMAD.IADD R8, R9, 0x1, -R8 ;  /* 0x0000000109087824 */ /* 0x004fce00078e0a08 */
.L_x_3950:
[----:B0-----:R-:W2:Y:S04]  /*1bf60*/  @P2 LDG.E R3, desc[UR48][R4.64] ;  /* 0x0000003004032981 */ /* 0x001ea8000c1e1900 */
[----:B------:R0:W2:Y:S01]  /*1bf70*/  @P2 LDG.E R2, desc[UR48][R4.64+0x4] ;  /* 0x0000043004022981 */ /* 0x0000a2000c1e1900 */
[----:B-----5:R-:W-:Y:S01]  /*1bf80*/  IMAD.IADD R8, R8, 0x1, -R11 ;  /* 0x0000000108087824 */ /* 0x020fe200078e0a0b */
[----:B------:R-:W-:Y:S01]  /*1bf90*/  BSSY B0, `(.L_x_3951) ;  /* 0x000002a000007945 */ /* 0x000fe20003800000 */
[----:B0-----:R-:W-:Y:S02]  /*1bfa0*/  LOP3.LUT R5, R7, 0xff, RZ, 0xc0, !PT ;  /* 0x000000ff07057812 */ /* 0x001fe400078ec0ff */
[----:B------:R-:W-:Y:S02]  /*1bfb0*/  SHF.R.U32.HI R7, RZ, 0x10, R7 ;  /* 0x00000010ff077819 */ /* 0x000fe40000011607 */
[----:B--2---:R-:W-:-:S05]  /*1bfc0*/  @P2 IADD3 R6, -R3, R2, RZ ;  /* 0x0000000203062210 */ /* 0x004fca0007ffe1ff */
[----:B------:R-:W-:-:S05]  /*1bfd0*/  IMAD.IADD R3, R8, 0x1, R6 ;  /* 0x0000000108037824 */ /* 0x000fca00078e0206 */
[C---:B------:R-:W-:Y:S01]  /*1bfe0*/  IADD3 R2, R3.reuse, 0x5f, RZ ;  /* 0x0000005f03027810 */ /* 0x040fe20007ffe0ff */
[----:B------:R0:W-:Y:S01]  /*1bff0*/  STL [R1+0x4], R3 ;  /* 0x0000040301007387 */ /* 0x0001e20000100800 */
[----:B------:R-:W-:-:S03]  /*1c000*/  ISETP.GE.AND P1, PT, R3, 0x1, PT ;  /* 0x000000010300780c */ /* 0x000fc60003f26270 */
        /* <DEDUP_REMOVED lines=34> */
.L_x_3952:
[----:B------:R-:W-:Y:S05]  /*1c230*/  BSYNC B0 ;  /* 0x0000000000007941 */ /* 0x000fea0003800000 */
.L_x_3951:
        /* <DEDUP_REMOVED lines=8> */
[----:B------:R-:W-:Y:S02]  /*1c2c0*/  @P0 VIADD R8, R3, 0x5f ;  /* 0x0000005f03080836 */ /* 0x000fe40000000000 */
[----:B------:R-:W-:-:S04]  /*1c2d0*/  IMAD.WIDE.U32 R2, R2, -0x55555555, RZ ;  /* 0xaaaaaaab02027825 */ /* 0x000fc800078e00ff */
[----:B------:R-:W-:Y:S01]  /*1c2e0*/  @P0 IMAD.HI R8, R8, 0x2aaaaaab, RZ ;  /* 0x2aaaaaab08080827 */ /* 0x000fe200078e02ff */
[----:B------:R-:W-:-:S04]  /*1c2f0*/  SHF.R.U32.HI R6, RZ, 0x6, R3 ;  /* 0x00000006ff067819 */ /* 0x000fc80000011603 */
[----:B------:R-:W-:Y:S02]  /*1c300*/  @P0 SHF.R.U32.HI R2, RZ, 0x1f, R8 ;  /* 0x0000001fff020819 */ /* 0x000fe40000011608 */
[----:B------:R-:W-:Y:S02]  /*1c310*/  MOV R3, R6 ;  /* 0x0000000600037202 */ /* 0x000fe40000000f00 */
        /* <DEDUP_REMOVED lines=11> */
.L_x_4108:
[----:B-1----:R-:W-:Y:S02]  /*1c3d0*/  ISETP.NE.AND P0, PT, R14, RZ, PT ;  /* 0x000000ff0e00720c */ /* 0x002fe40003f05270 */
[----:B------:R-:W-:-:S11]  /*1c3e0*/  PLOP3.LUT P6, PT, PT, PT, PT, 0x8, 0x0 ;  /* 0x000000000000781c */ /* 0x000fd60003fce170 */
[----:B------:R-:W-:Y:S05]  /*1c3f0*/  @P0 BRA `(.L_x_3956) ;  /* 0x00000000000c0947 */ /* 0x000fea0003800000 */
[----:B------:R-:W-:-:S03]  /*1c400*/  UMOV UR4, 0xffffffff ;  /* 0xffffffff00047882 */ /* 0x000fc60000000000 */
[----:B------:R-:W-:Y:S05]  /*1c410*/  BRA.DIV UR4, `(.L_x_3957) ;  /* 0x0000006a04d47947 */ /* 0x000fea000b800000 */
[----:B------:R-:W-:-:S13]  /*1c420*/  ELECT P6, URZ, PT ;  /* 0x00000000003f782f */ /* 0x000fda00038c0000 */
.L_x_3956:
        /* <DEDUP_REMOVED lines=9> */
.L_x_4111:
[----:B------:R-:W-:Y:S05]  /*1c4c0*/  BSYNC B1 ;  /* 0x0000000000017941 */ /* 0x000fea0003800000 */
.L_x_3958:
        /* <DEDUP_REMOVED lines=10> */
.L_x_4112:
[----:B------:R-:W-:Y:S05]  /*1c570*/  BSYNC B2 ;  /* 0x0000000000027941 */ /* 0x000fea0003800000 */
.L_x_3962:
        /* <DEDUP_REMOVED lines=9> */
.L_x_3965:
[----:B------:R-:W-:Y:S05]  /*1c610*/  BSYNC B2 ;  /* 0x0000000000027941 */ /* 0x000fea0003800000 */
.L_x_3964:
[----:B------:R-:W-:Y:S01]  /*1c620*/  IMAD.MOV.U32 R25, RZ, RZ, RZ ;  /* 0x000000ffff197224 */ /* 0x000fe200078e00ff */
[----:B------:R-:W-:Y:S01]  /*1c630*/  UIADD3 UR4, UP0, UR36, 0x570, URZ ;  /* 0x0000057024047890 */ /* 0x000fe2000ff1e03f */
[----:B------:R-:W-:Y:S01]  /*1c640*/  IMAD R9, R3, 0x60, R0 ;  /* 0x0000006003097824 */ /* 0x000fe200078e0200 */
[----:B------:R-:W-:Y:S01]  /*1c650*/  PLOP3.LUT P0, PT, PT, PT, PT, 0x80, 0x0 ;  /* 0x000000000000781c */ /* 0x000fe20003f0f070 */
[----:B------:R-:W-:Y:S01]  /*1c660*/  IMAD R10, R27, 0x9000, R22 ;  /* 0x000090001b0a7824 */ /* 0x000fe200078e0216 */
[----:B------:R-:W-:Y:S01]  /*1c670*/  R2UR UR10, R25 ;  /* 0x00000000190a72ca */ /* 0x000fe200000e0000 */
[----:B0-----:R-:W-:Y:S01]  /*1c680*/  VIADD R8, R12, 0x30890 ;  /* 0x000308900c087836 */ /* 0x001fe20000000000 */
[----:B------:R-:W-:Y:S01]  /*1c690*/  IADD3 R9, R9, -0x60, RZ ;  /* 0xffffffa009097810 */ /* 0x000fe20007ffe0ff */
[----:B------:R-:W-:Y:S01]  /*1c6a0*/  VIADD R13, R10, 0x1e400 ;  /* 0x0001e4000a0d7836 */ /* 0x000fe20000000000 */
[----:B------:R-:W-:Y:S01]  /*1c6b0*/  UIADD3.X UR5, URZ, UR37, URZ, UP0, !UPT ;  /* 0x000000253f057290 */ /* 0x000fe200087fe43f */
[----:B------:R-:W-:Y:S01]  /*1c6c0*/  UMOV UR6, 0x0 ;  /* 0x0000000000067882 */ /* 0x000fe20000000000 */
[----:B------:R-:W-:-:S10]  /*1c6d0*/  UMOV UR7, 0x12f00000 ;  /* 0x12f0000000077882 */ /* 0x000fd40000000000 */
.L_x_3966:
        /* <DEDUP_REMOVED lines=16> */
.L_x_3967:
        /* <DEDUP_REMOVED lines=16> */
.L_x_3968:
        /* <DEDUP_REMOVED lines=13> */
.L_x_4113:
[----:B------:R-:W-:Y:S05]  /*1c9b0*/  BSYNC B2 ;  /* 0x0000000000027941 */ /* 0x000fea0003800000 */
.L_x_3969:
[----:B------:R-:W-:Y:S01]  /*1c9c0*/  BSSY B2, `(.L_x_3971) ;  /* 0x000000b000027945 */ /* 0x000fe20003800000 */
[----:B------:R-:W-:Y:S02]  /*1c9d0*/  IMAD.MOV.U32 R14, RZ, RZ, 0x0 ;  /* 0x00000000ff0e7424 */ /* 0x000fe400078e00ff */
[----:B------:R-:W-:Y:S01]  /*1c9e0*/  IMAD.MOV.U32 R15, RZ, RZ, 0x12f00000 ;  /* 0x12f00000ff0f7424 */ /* 0x000fe200078e00ff */
[----:B------:R-:W-:Y:S06]  /*1c9f0*/  @P2 BRA `(.L_x_3972) ;  /* 0x00000000001c2947 */ /* 0x000fec0003800000 */
[----:B------:R-:W2:Y:S01]  /*1ca00*/  S2R R8, SR_TID.X ;  /* 0x0000000000087919 */ /* 0x000ea20000002100 */
[----:B01----:R-:W-:-:S04]  /*1ca10*/  MOV R11, 0x9000 ;  /* 0x00009000000b7802 */ /* 0x003fc80000000f00 */
[----:B------:R3:W-:Y:S01]  /*1ca20*/  SYNCS.ARRIVE.TRANS64 RZ, [R12+URZ+0x308b0], R11 ;  /* 0x0308b00b0cff79a7 */ /* 0x0007e2000800003f */
[----:B--2---:R-:W-:-:S04]  /*1ca30*/  LOP3.LUT R8, R8, 0x1f, RZ, 0xc0, !PT ;  /* 0x0000001f08087812 */ /* 0x004fc800078ec0ff */
[----:B------:R-:W-:-:S13]  /*1ca40*/  ISETP.NE.AND P0, PT, R8, RZ, PT ;  /* 0x000000ff0800720c */ /* 0x000fda0003f05270 */
[----:B---3--:R-:W-:Y:S05]  /*1ca50*/  @!P0 BRA `(.L_x_3972) ;  /* 0x0000000000048947 */ /* 0x008fea0003800000 */
[----:B------:R-:W-:Y:S01]  /*1ca60*/  BPT.TRAP 0x1 ;  /* 0x000000040000795c */ /* 0x000fe20000300000 */
.L_x_3972:
[----:B------:R-:W-:Y:S05]  /*1ca70*/  BSYNC B2 ;  /* 0x0000000000027941 */ /* 0x000fea0003800000 */
.L_x_3971:
        /* <DEDUP_REMOVED lines=8> */
.L_x_3973:
        /* <DEDUP_REMOVED lines=15> */
.L_x_3974:
        /* <DEDUP_REMOVED lines=15> */
.L_x_3975:
        /* <DEDUP_REMOVED lines=10> */
.L_x_3961:
[----:B------:R-:W-:Y:S05]  /*1cd80*/  BSYNC B1 ;  /* 0x0000000000017941 */ /* 0x000fea0003800000 */
.L_x_3960:
[----:B------:R-:W-:Y:S01]  /*1cd90*/  IADD3 R12, R3, -0x2, RZ ;  /* 0xfffffffe030c7810 */ /* 0x000fe20007ffe0ff */
        /* <DEDUP_REMOVED lines=8> */
.L_x_3992:
[----:B------:R-:W-:Y:S05]  /*1ce20*/  YIELD ;  /* 0x0000000000007946 */ /* 0x000fea0003800000 */
        /* <DEDUP_REMOVED lines=10> */
.L_x_4114:
[----:B------:R-:W-:Y:S05]  /*1ced0*/  BSYNC B2 ;  /* 0x0000000000027941 */ /* 0x000fea0003800000 */
.L_x_3978:
        /* <DEDUP_REMOVED lines=9> */
.L_x_3981:
[----:B------:R-:W-:Y:S05]  /*1cf70*/  BSYNC B2 ;  /* 0x0000000000027941 */ /* 0x000fea0003800000 */
.L_x_3980:
[----:B------:R-:W-:Y:S01]  /*1cf80*/  MOV R20, RZ ;  /* 0x000000ff00147202 */ /* 0x000fe20000000f00 */
[----:B------:R-:W-:Y:S01]  /*1cf90*/  IMAD R9, R27, 0x9000, R22 ;  /* 0x000090001b097824 */ /* 0x000fe200078e0216 */
[----:B------:R-:W-:Y:S01]  /*1cfa0*/  UIADD3 UR4, UP0, UR36, 0x570, URZ ;  /* 0x0000057024047890 */ /* 0x000fe2000ff1e03f */
[----:B------:R-:W-:Y:S01]  /*1cfb0*/  PLOP3.LUT P2, PT, PT, PT, PT, 0x80, 0x0 ;  /* 0x000000000000781c */ /* 0x000fe20003f4f070 */
[----:B0-----:R-:W-:Y:S01]  /*1cfc0*/  IMAD R8, R12, 0x60, R0 ;  /* 0x000000600c087824 */ /* 0x001fe200078e0200 */
[----:B------:R-:W-:Y:S01]  /*1cfd0*/  R2UR UR10, R20 ;  /* 0x00000000140a72ca */ /* 0x000fe200000e0000 */
[----:B------:R-:W-:Y:S01]  /*1cfe0*/  VIADD R3, R11, 0x30890 ;  /* 0x000308900b037836 */ /* 0x000fe20000000000 */
[----:B------:R-:W-:Y:S01]  /*1cff0*/  UIADD3.X UR5, URZ, UR37, URZ, UP0, !UPT ;  /* 0x000000253f057290 */ /* 0x000fe200087fe43f */
[----:B------:R-:W-:Y:S01]  /*1d000*/  VIADD R13, R9, 0x1e400 ;  /* 0x0001e400090d7836 */ /* 0x000fe20000000000 */
[----:B------:R-:W-:Y:S01]  /*1d010*/  UMOV UR6, 0x0 ;  /* 0x0000000000067882 */ /* 0x000fe20000000000 */
[----:B------:R-:W-:-:S10]  /*1d020*/  UMOV UR7, 0x12f00000 ;  /* 0x12f0000000077882 */ /* 0x000fd40000000000 */
.L_x_3982:
        /* <DEDUP_REMOVED lines=16> */
.L_x_3983:
        /* <DEDUP_REMOVED lines=16> */
.L_x_3984:
        /* <DEDUP_REMOVED lines=13> */
.L_x_4115:
[----:B------:R-:W-:Y:S05]  /*1d300*/  BSYNC B2 ;  /* 0x0000000000027941 */ /* 0x000fea0003800000 */
.L_x_3985:
        /* <DEDUP_REMOVED lines=11> */
.L_x_3988:
[----:B------:R-:W-:Y:S05]  /*1d3c0*/  BSYNC B2 ;  /* 0x0000000000027941 */ /* 0x000fea0003800000 */
.L_x_3987:
        /* <DEDUP_REMOVED lines=8> */
.L_x_3989:
        /* <DEDUP_REMOVED lines=15> */
.L_x_3990:
        /* <DEDUP_REMOVED lines=15> */
.L_x_3991:
        /* <DEDUP_REMOVED lines=10> */
.L_x_3977:
[----:B------:R-:W-:Y:S05]  /*1d6d0*/  BSYNC B1 ;  /* 0x0000000000017941 */ /* 0x000fea0003800000 */
.L_x_3976:
        /* <DEDUP_REMOVED lines=8> */
.L_x_3954:
[----:B------:R-:W-:Y:S05]  /*1d760*/  BSYNC B0 ;  /* 0x0000000000007941 */ /* 0x000fea0003800000 */
.L_x_3953:
[----:B------:R-:W-:Y:S05]  /*1d770*/  @!P0 WARPSYNC.ALL ;  /* 0x0000000000008948 */ /* 0x000fea0003800000 */
[----:B------:R-:W-:Y:S01]  /*1d780*/  @!P0 BAR.SYNC.DEFER_BLOCKING 0xc, 0x180 ;  /* 0x0306000000008b1d */ /* 0x000fe20000010000 */
[----:B------:R-:W-:-:S05]  /*1d790*/  IMAD.MOV.U32 R0, RZ, RZ, RZ ;  /* 0x000000ffff007224 */ /* 0x000fca00078e00ff */
[----:B------:R-:W-:Y:S04]  /*1d7a0*/  BSSY B0, `(.L_x_3993) ;  /* 0x000001e000007945 */ /* 0x000fe80003800000 */
[----:B------:R-:W-:Y:S05]  /*1d7b0*/  @!P1 BRA `(.L_x_3994) ;  /* 0x0000000000709947 */ /* 0x000fea0003800000 */
[----:B------:R-:W-:Y:S01]  /*1d7c0*/  ISETP.NE.AND P0, PT, R7, RZ, PT ;  /* 0x000000ff0700720c */ /* 0x000fe20003f05270 */
[----:B------:R-:W-:-:S12]  /*1d7d0*/  IMAD.MOV.U32 R2, RZ, RZ, RZ ;  /* 0x000000ffff027224 */ /* 0x000fd800078e00ff */
        /* <DEDUP_REMOVED lines=9> */
[----:B------:R-:W-:-:S04]  /*1d870*/  IMAD R11, R11, R0, RZ ;  /* 0x000000000b0b7224 */ /* 0x000fc800078e02ff */
        /* <DEDUP_REMOVED lines=16> */
.L_x_3994:
[----:B------:R-:W-:Y:S05]  /*1d980*/  BSYNC B0 ;  /* 0x0000000000007941 */ /* 0x000fea0003800000 */
.L_x_3993:
        /* <DEDUP_REMOVED lines=24> */
.L_x_3996:
        /* <DEDUP_REMOVED lines=20> */
.L_x_3999:
[----:B------:R-:W-:Y:S05]  /*1dc50*/  BSYNC B6 ;  /* 0x0000000000067941 */ /* 0x000fea0003800000 */
.L_x_3998:
        /* <DEDUP_REMOVED lines=20> */
.L_x_4002:
        /* <DEDUP_REMOVED lines=15> */
.L_x_4001:
[----:B------:R-:W-:Y:S05]  /*1de90*/  BSYNC B6 ;  /* 0x0000000000067941 */ /* 0x000fea0003800000 */
.L_x_4000:
[----:B------:R-:W2:Y:S01]  /*1dea0*/  LDL R25, [R1+0x20] ;  /* 0x0000200001197983 */ /* 0x000ea20000100800 */
[----:B------:R-:W-:Y:S01]  /*1deb0*/  ULDC.64 UR4, c[0x0][0x9f8] ;  /* 0x00027e0000047ab9 */ /* 0x000fe20000000a00 */
[----:B------:R-:W1:Y:S02]  /*1dec0*/  LDC R0, c[0x0][0x430] ;  /* 0x00010c00ff007b82 */ /* 0x000e640000000800 */
[----:B0-----:R-:W3:Y:S01]  /*1ded0*/  LDL R8, [R1+0x4] ;  /* 0x0000040001087983 */ /* 0x001ee20000100800 */
[----:B------:R-:W-:-:S03]  /*1dee0*/  ISETP.NE.U32.AND P0, PT, RZ, UR4, PT ;  /* 0x00000004ff007c0c */ /* 0x000fc6000bf05070 */
[----:B------:R-:W4:Y:S01]  /*1def0*/  LDL R7, [R1+0xc] ;  /* 0x00000c0001077983 */ /* 0x000f220000100800 */
[----:B------:R-:W-:-:S03]  /*1df00*/  ISETP.NE.AND.EX P0, PT, RZ, UR5, PT, P0 ;  /* 0x00000005ff007c0c */ /* 0x000fc6000bf05300 */
[----:B------:R-:W4:Y:S01]  /*1df10*/  LDL.LU R20, [R1] ;  /* 0x0000000001147983 */ /* 0x000f220000300800 */
[----:B------:R-:W0:Y:S09]  /*1df20*/  S2R R21, SR_TID.X ;  /* 0x0000000000157919 */ /* 0x000e320000002100 */
        /* <DEDUP_REMOVED lines=38> */
[----:B------:R-:W-:Y:S02]  /*1e190*/  ISETP.NE.AND P2, PT, R7, 0x3, PT ;  /* 0x000000030700780c */ /* 0x000fe40003f45270 */
[----:B------:R-:W-:-:S09]  /*1e1a0*/  LOP3.LUT R20, R20, 0xfffffff7, RZ, 0xc0, !PT ;  /* 0xfffffff714147812 */ /* 0x000fd200078ec0ff */
[----:B------:R-:W-:-:S04]  /*1e1b0*/  @P0 LOP3.LUT R20, R20, 0x8, RZ, 0xfc, !PT ;  /* 0x0000000814140812 */ /* 0x000fc800078efcff */
[----:B------:R-:W-:-:S04]  /*1e1c0*/  LOP3.LUT R20, R20, 0xffffffef, RZ, 0xc0, !PT ;  /* 0xffffffef14147812 */ /* 0x000fc800078ec0ff */
[----:B------:R-:W-:-:S04]  /*1e1d0*/  @P2 LOP3.LUT R20, R20, 0x10, RZ, 0xfc, !PT ;  /* 0x0000001014142812 */ /* 0x000fc800078efcff */
[----:B------:R-:W-:Y:S02]  /*1e1e0*/  LOP3.LUT R20, R20, 0xfffffffb, RZ, 0xc0, !PT ;  /* 0xfffffffb14147812 */ /* 0x000fe400078ec0ff */
[----:B------:R-:W-:Y:S02]  /*1e1f0*/  ISETP.GE.AND P1, PT, R35, UR4, PT ;  /* 0x0000000423007c0c */ /* 0x000fe4000bf26270 */
[----:B------:R-:W-:Y:S02]  /*1e200*/  @P3 LOP3.LUT R20, R20, 0x4, RZ, 0xfc, !PT ;  /* 0x0000000414143812 */ /* 0x000fe400078efcff */
[----:B------:R-:W-:Y:S02]  /*1e210*/  ISETP.GE.AND P0, PT, R33, UR4, PT ;  /* 0x0000000421007c0c */ /* 0x000fe4000bf06270 */
[----:B------:R-:W-:-:S04]  /*1e220*/  LOP3.LUT R20, R20, 0xfffffffe, RZ, 0xc0, !PT ;  /* 0xfffffffe14147812 */ /* 0x000fc800078ec0ff */
[----:B------:R-:W-:-:S04]  /*1e230*/  LOP3.LUT R20, R20, 0xfffffffd, RZ, 0xc0, !PT ;  /* 0xfffffffd14147812 */ /* 0x000fc800078ec0ff */
[----:B------:R-:W-:Y:S01]  /*1e240*/  @P1 LOP3.LUT R20, R20, 0x2, RZ, 0xfc, !PT ;  /* 0x0000000214141812 */ /* 0x000fe200078efcff */
[----:B------:R0:W-:Y:S03]  /*1e250*/  STL [R1+0x10], R8 ;  /* 0x0000100801007387 */ /* 0x0001e60000100800 */
[----:B------:R-:W-:Y:S01]  /*1e260*/  @P0 LOP3.LUT R20, R20, 0x1, RZ, 0xfc, !PT ;  /* 0x0000000114140812 */ /* 0x000fe200078efcff */
[----:B------:R0:W-:Y:S04]  /*1e270*/  STL [R1+0x38], R7 ;  /* 0x0000380701007387 */ /* 0x0001e80000100800 */
[----:B------:R0:W-:Y:S01]  /*1e280*/  STL [R1], R20 ;  /* 0x0000001401007387 */ /* 0x0001e20000100800 */
[----:B------:R-:W-:Y:S05]  /*1e290*/  BRA.DIV UR5, `(.L_x_4003) ;  /* 0x0000004e05b87947 */ /* 0x000fea000b800000 */
.L_x_4118:
[----:B------:R-:W-:Y:S05]  /*1e2a0*/  @!P2 BRA `(.L_x_4004) ;  /* 0x000000000004a947 */ /* 0x000fea0003800000 */
[----:B------:R-:W-:Y:S01]  /*1e2b0*/  BPT.TRAP 0x1 ;  /* 0x000000040000795c */ /* 0x000fe20000300000 */
.L_x_4004:
[----:B------:R-:W-:Y:S01]  /*1e2c0*/  SHF.R.S32.HI R5, RZ, 0x1f, R0 ;  /* 0x0000001fff057819 */ /* 0x000fe20000011400 */
[----:B------:R-:W-:Y:S01]  /*1e2d0*/  ULDC.64 UR4, c[0x0][0x328] ;  /* 0x0000ca0000047ab9 */ /* 0x000fe20000000a00 */
[----:B------:R-:W-:Y:S01]  /*1e2e0*/  ULDC.64 UR6, c[0x0][0x318] ;  /* 0x0000c60000067ab9 */ /* 0x000fe20000000a00 */
[----:B------:R-:W-:Y:S02]  /*1e2f0*/  BSSY B0, `(.L_x_4005) ;  /* 0x0000014000007945 */ /* 0x000fe40003800000 */
[----:B0-----:R-:W-:-:S04]  /*1e300*/  IMAD R3, R5, UR4, RZ ;  /* 0x0000000405037c24 */ /* 0x001fc8000f8e02ff */
[C---:B------:R-:W-:Y:S02]  /*1e310*/  IMAD R6, R0.reuse, UR5, R3 ;  /* 0x0000000500067c24 */ /* 0x040fe4000f8e0203 */
[----:B------:R-:W-:Y:S01]  /*1e320*/  IMAD.WIDE.U32 R2, R0, UR4, RZ ;  /* 0x0000000400027c25 */ /* 0x000fe2000f8e00ff */
[----:B------:R-:W-:-:S04]  /*1e330*/  ULDC.64 UR4, c[0x0][0x338] ;  /* 0x0000ce0000047ab9 */ /* 0x000fc80000000a00 */
[----:B------:R-:W-:Y:S02]  /*1e340*/  IADD3 R3, R3, R6, RZ ;  /* 0x0000000603037210 */ /* 0x000fe40007ffe0ff */
        /* <DEDUP_REMOVED lines=14> */
.L_x_4119:
[----:B------:R-:W-:Y:S05]  /*1e430*/  BSYNC B0 ;  /* 0x0000000000007941 */ /* 0x000fea0003800000 */
.L_x_4005:
[----:B------:R-:W2:Y:S01]  /*1e440*/  LDL R3, [R1] ;  /* 0x0000000001037983 */ /* 0x000ea20000100800 */
[----:B------:R-:W-:Y:S01]  /*1e450*/  ULDC.64 UR4, c[0x0][0x300] ;  /* 0x0000c00000047ab9 */ /* 0x000fe20000000a00 */
[----:B------:R-:W-:Y:S02]  /*1e460*/  ULDC.64 UR6, c[0x0][0x2e8] ;  /* 0x0000ba0000067ab9 */ /* 0x000fe40000000a00 */
[----:B------:R-:W3:Y:S01]  /*1e470*/  LDL R9, [R1+0x4] ;  /* 0x0000040001097983 */ /* 0x000ee20000100800 */
[----:B------:R-:W-:Y:S01]  /*1e480*/  IMAD R5, R5, UR4, RZ ;  /* 0x0000000405057c24 */ /* 0x000fe2000f8e02ff */
[----:B------:R-:W1:Y:S03]  /*1e490*/  S2R R8, SR_TID.X ;  /* 0x0000000000087919 */ /* 0x000e660000002100 */
[----:B------:R-:W-:Y:S01]  /*1e4a0*/  IMAD R5, R0, UR5, R5 ;  /* 0x0000000500057c24 */ /* 0x000fe2000f8e0205 */
[----:B-1----:R-:W-:-:S04]  /*1e4b0*/  LOP3.LUT R8, R8, 0x7f, RZ, 0xc0, !PT ;  /* 0x0000007f08087812 */ /* 0x002fc800078ec0ff */
[----:B------:R-:W-:Y:S02]  /*1e4c0*/  SHF.R.U32.HI R8, RZ, 0x3, R8 ;  /* 0x00000003ff087819 */ /* 0x000fe40000011608 */
[C---:B--2---:R-:W-:Y:S02]  /*1e4d0*/  LOP3.LUT P4, RZ, R3.reuse, 0x4, RZ, 0xc0, !PT ;  /* 0x0000000403ff7812 */ /* 0x044fe4000788c0ff */
[C---:B------:R-:W-:Y:S02]  /*1e4e0*/  LOP3.LUT P3, RZ, R3.reuse, 0x2, RZ, 0xc0, !PT ;  /* 0x0000000203ff7812 */ /* 0x040fe4000786c0ff */
[----:B------:R-:W-:Y:S01]  /*1e4f0*/  LOP3.LUT P2, RZ, R3, 0x1, RZ, 0xc0, !PT ;  /* 0x0000000103ff7812 */ /* 0x000fe2000784c0ff */
[----:B0-----:R-:W-:Y:S01]  /*1e500*/  IMAD.WIDE.U32 R2, R0, UR4, RZ ;  /* 0x0000000400027c25 */ /* 0x001fe2000f8e00ff */
[----:B------:R-:W-:-:S03]  /*1e510*/  ULDC.64 UR4, c[0x0][0x310] ;  /* 0x0000c40000047ab9 */ /* 0x000fc60000000a00 */
[----:B------:R-:W-:Y:S01]  /*1e520*/  IMAD R6, R6, UR4, RZ ;  /* 0x0000000406067c24 */ /* 0x000fe2000f8e02ff */
[----:B------:R-:W-:Y:S01]  /*1e530*/  IADD3 R3, R3, R5, RZ ;  /* 0x0000000503037210 */ /* 0x000fe20007ffe0ff */
[----:B------:R-:W-:Y:S02]  /*1e540*/  IMAD R5, R26, 0x4800, R36 ;  /* 0x000048001a057824 */ /* 0x000fe400078e0224 */
[C---:B------:R-:W-:Y:S02]  /*1e550*/  IMAD R6, R4.reuse, UR5, R6 ;  /* 0x0000000504067c24 */ /* 0x040fe4000f8e0206 */
[----:B------:R-:W-:Y:S01]  /*1e560*/  IMAD.WIDE.U32 R2, R4, UR4, R2 ;  /* 0x0000000404027c25 */ /* 0x000fe2000f8e0002 */
[----:B------:R-:W-:-:S03]  /*1e570*/  ULDC.64 UR4, c[0x0][0x308] ;  /* 0x0000c20000047ab9 */ /* 0x000fc60000000a00 */
[----:B------:R-:W-:Y:S02]  /*1e580*/  IMAD.IADD R3, R3, 0x1, R6 ;  /* 0x0000000103037824 */ /* 0x000fe400078e0206 */
[----:B---3--:R-:W-:Y:S02]  /*1e590*/  IMAD R6, R25, -0x60, R9 ;  /* 0xffffffa019067824 */ /* 0x008fe400078e0209 */
[----:B------:R-:W-:Y:S01]  /*1e5a0*/  IMAD.WIDE.U32 R2, R18, UR4, R2 ;  /* 0x0000000412027c25 */ /* 0x000fe2000f8e0002 */
[----:B------:R-:W-:-:S03]  /*1e5b0*/  UMOV UR4, 0xffffffff ;  /* 0xffffffff00047882 */ /* 0x000fc60000000000 */
[----:B------:R-:W-:Y:S01]  /*1e5c0*/  IMAD R0, R18, UR5, R3 ;  /* 0x0000000512007c24 */ /* 0x000fe2000f8e0203 */
[----:B------:R-:W-:Y:S01]  /*1e5d0*/  LEA R4, P0, R2, UR6, 0x1 ;  /* 0x0000000602047c11 */ /* 0x000fe2000f8008ff */
[----:B------:R-:W-:-:S03]  /*1e5e0*/  IMAD.IADD R6, R6, 0x1, -R8 ;  /* 0x0000000106067824 */ /* 0x000fc600078e0a08 */
[----:B------:R-:W-:Y:S02]  /*1e5f0*/  LEA.HI.X R0, R2, UR7, R0, 0x1, P0 ;  /* 0x0000000702007c11 */ /* 0x000fe400080f0c00 */
[----:B------:R-:W-:Y:S01]  /*1e600*/  ISETP.GE.AND P0, PT, R6, 0x1, PT ;  /* 0x000000010600780c */ /* 0x000fe20003f06270 */
[----:B------:R-:W-:-:S12]  /*1e610*/  BRA.DIV UR4, `(.L_x_4007) ;  /* 0x0000004e04207947 */ /* 0x000fd8000b800000 */
[----:B------:R-:W0:Y:S01]  /*1e620*/  SHFL.IDX PT, R3, R4, RZ, 0x181f ;  /* 0x00181fff04037589 */ /* 0x000e2200000e0000 */
[----:B------:R-:W-:-:S03]  /*1e630*/  @P0 IMAD R8, R5, 0x2, R22 ;  /* 0x0000000205080824 */ /* 0x000fc600078e0216 */
[----:B------:R-:W1:Y:S01]  /*1e640*/  SHFL.IDX PT, R2, R0, RZ, 0x181f ;  /* 0x00181fff00027589 */ /* 0x000e6200000e0000 */
[----:B0-----:R-:W-:-:S04]  /*1e650*/  @P0 LEA R3, P1, R32, R3, 0x1 ;  /* 0x0000000320030211 */ /* 0x001fc800078208ff */
[----:B-1----:R-:W-:Y:S02]  /*1e660*/  @P0 IADD3.X R2, RZ, R2, RZ, P1, !PT ;  /* 0x00000002ff020210 */ /* 0x002fe40000ffe4ff */
[----:B------:R-:W-:Y:S02]  /*1e670*/  ISETP.GE.AND P1, PT, R6, 0x11, PT ;  /* 0x000000110600780c */ /* 0x000fe40003f26270 */
        /* <DEDUP_REMOVED lines=8> */
[----:B------:R-:W-:-:S03]  /*1e700*/  @P1 LEA R8, R5, R22, 0x1 ;  /* 0x0000001605081211 */ /* 0x000fc600078e08ff */
        /* <DEDUP_REMOVED lines=26> */
[----:B-1----:R-:W-:-:S04]  /*1e8b0*/  @P1 IADD3.X R2, RZ, R2, RZ, P0, !PT ;  /* 0x00000002ff021210 */ /* 0x002fc800007fe4ff */
        /* <DEDUP_REMOVED lines=8> */
[----:B------:R-:W-:Y:S01]  /*1e940*/  @P1 LEA R8, R5, R22, 0x1 ;  /* 0x0000001605081211 */ /* 0x000fe200078e08ff */
        /* <DEDUP_REMOVED lines=11> */
.L_x_4133:
        /* <DEDUP_REMOVED lines=12> */
.L_x_4008:
[----:B------:R-:W-:Y:S02]  /*1eac0*/  PLOP3.LUT P1, PT, P1, P0, PT, 0xa2, 0x0 ;  /* 0x000000000000781c */ /* 0x000fe40000f21472 */
[----:B------:R-:W-:-:S08]  /*1ead0*/  @P0 R2UR P1, UR4, R7 ;  /* 0x00000000070402ca */ /* 0x000fd00000020000 */
[----:B------:R-:W-:-:S05]  /*1eae0*/  @P0 PLOP3.LUT P0, PT, P1, PT, PT, 0x80, 0x0 ;  /* 0x000000000000081c */ /* 0x000fca0000f0f070 */
[----:B------:R-:W-:Y:S01]  /*1eaf0*/  @!P1 SYNCS.ARRIVE.TRANS64.RED.A0T1 RZ, [UR4+0x30830], RZ ;  /* 0x030830ffffff99a7 */ /* 0x000fe20008200404 */
[----:B------:R-:W-:Y:S07]  /*1eb00*/  @!P1 ARRIVES.LDGSTSBAR.64.TRANSCNT [UR4+0x30830] ;  /* 0x03083000ff0099b0 */ /* 0x000fee0008000a84 */
[----:B------:R-:W-:Y:S05]  /*1eb10*/  @P0 BRA.U.ANY `(.L_x_4008) ;  /* 0xfffffffd00e80947 */ /* 0x000fea000393ffff */
[----:B------:R-:W-:Y:S01]  /*1eb20*/  NOP ;  /* 0x0000000000007918 */ /* 0x000fe20000000000 */
[----:B------:R-:W2:Y:S02]  /*1eb30*/  LDL R0, [R1+0x38] ;  /* 0x0000380001007983 */ /* 0x000ea40000100800 */
[----:B--2---:R-:W-:-:S13]  /*1eb40*/  ISETP.NE.AND P2, PT, R0, 0x3, PT ;  /* 0x000000030000780c */ /* 0x004fda0003f45270 */
[----:B------:R-:W-:Y:S05]  /*1eb50*/  @!P2 BRA `(.L_x_4009) ;  /* 0x000000000004a947 */ /* 0x000fea0003800000 */
[----:B------:R-:W-:Y:S01]  /*1eb60*/  BPT.TRAP 0x1 ;  /* 0x000000040000795c */ /* 0x000fe20000300000 */
.L_x_4009:
[----:B-1----:R1:W5:Y:S01]  /*1eb70*/  LDL.LU R3, [R1+0x18] ;  /* 0x0000180001037983 */ /* 0x0023620000300800 */
[----:B------:R1:W-:Y:S02]  /*1eb80*/  SYNCS.ARRIVE.TRANS64.A1T0 RZ, [R7+URZ+0x30830], RZ ;  /* 0x030830ff07ff79a7 */ /* 0x0003e4000810003f */
[----:B------:R-:W-:Y:S05]  /*1eb90*/  WARPSYNC.ALL ;  /* 0x0000000000007948 */ /* 0x000fea0003800000 */
[----:B------:R-:W-:Y:S01]  /*1eba0*/  ULDC.64 UR6, c[0x0][0xa00] ;  /* 0x0002800000067ab9 */ /* 0x000fe20000000a00 */
[----:B------:R-:W-:Y:S01]  /*1ebb0*/  ULDC.64 UR4, c[0x0][0x298] ;  /* 0x0000a60000047ab9 */ /* 0x000fe20000000a00 */
[----:B------:R-:W-:Y:S01]  /*1ebc0*/  BAR.SYNC.DEFER_BLOCKING 0x8, 0x180 ;  /* 0x0206000000007b1d */ /* 0x000fe20000010000 */
[----:B------:R-:W-:Y:S01]  /*1ebd0*/  ISETP.NE.U32.AND P0, PT, RZ, UR6, PT ;  /* 0x00000006ff007c0c */ /* 0x000fe2000bf05070 */
[----:B0-----:R-:W-:Y:S01]  /*1ebe0*/  IMAD.WIDE.U32 R4, R34, UR4, RZ ;  /* 0x0000000422047c25 */ /* 0x001fe2000f8e00ff */
[----:B------:R-:W-:-:S02]  /*1ebf0*/  IADD3 R2, R22, 0x12400, RZ ;  /* 0x0001240016027810 */ /* 0x000fc40007ffe0ff */
[----:B------:R-:W-:Y:S01]  /*1ec00*/  ISETP.NE.AND.EX P0, PT, RZ, UR7, PT, P0 ;  /* 0x00000007ff007c0c */ /* 0x000fe2000bf05300 */
[----:B------:R-:W-:Y:S01]  /*1ec10*/  BSSY B6, `(.L_x_4010) ;  /* 0x000001b000067945 */ /* 0x000fe20003800000 */
[----:B------:R-:W-:Y:S02]  /*1ec20*/  SHF.R.S32.HI R0, RZ, 0x1f, R34 ;  /* 0x0000001fff007819 */ /* 0x000fe40000011422 */
[----:B------:R-:W-:-:S03]  /*1ec30*/  SEL R30, R30, RZ, !P0 ;  /* 0x000000ff1e1e7207 */ /* 0x000fc60004000000 */
[----:B------:R-:W-:-:S04]  /*1ec40*/  IMAD R0, R0, UR4, RZ ;  /* 0x0000000400007c24 */ /* 0x000fc8000f8e02ff */
[----:B------:R-:W-:-:S04]  /*1ec50*/  IMAD R0, R34, UR5, R0 ;  /* 0x0000000522007c24 */ /* 0x000fc8000f8e0200 */
[----:B------:R-:W-:Y:S01]  /*1ec60*/  IMAD.IADD R34, R5, 0x1, R0 ;  /* 0x0000000105227824 */ /* 0x000fe200078e0200 */
[----:B-----5:R-:W-:Y:S02]  /*1ec70*/  SEL R3, R3, RZ, !P0 ;  /* 0x000000ff03037207 */ /* 0x020fe40004000000 */
[----:B------:R-:W-:-:S03]  /*1ec80*/  LOP3.LUT P0, RZ, R2, 0x3ff, RZ, 0xc0, !PT ;  /* 0x000003ff02ff7812 */ /* 0x000fc6000780c0ff */
[----:B------:R0:W-:Y:S04]  /*1ec90*/  STL [R1+0x2c], R3 ;  /* 0x00002c0301007387 */ /* 0x0001e80000100800 */
[----:B------:R0:W-:Y:S06]  /*1eca0*/  STL.64 [R1+0x18], R4 ;  /* 0x0000180401007387 */ /* 0x0001ec0000100a00 */
[----:B------:R-:W-:Y:S05]  /*1ecb0*/  @!P0 BRA `(.L_x_4011) ;  /* 0x0000000000408947 */ /* 0x000fea0003800000 */
[----:B------:R-:W-:Y:S01]  /*1ecc0*/  MOV R2, 0x0 ;  /* 0x0000000000027802 */ /* 0x000fe20000000f00 */
[----:B------:R-:W-:Y:S01]  /*1ecd0*/  ULDC.64 UR4, c[0x4][0x138] ;  /* 0x01004e0000047ab9 */ /* 0x000fe20000000a00 */
[----:B------:R-:W-:Y:S01]  /*1ece0*/  ULDC.64 UR6, c[0x4][0x140] ;  /* 0x0100500000067ab9 */ /* 0x000fe20000000a00 */
[----:B------:R-:W-:Y:S01]  /*1ecf0*/  ULDC.64 UR8, c[0x4][0x88] ;  /* 0x0100220000087ab9 */ /* 0x000fe20000000a00 */
[----:B0-----:R-:W-:Y:S01]  /*1ed00*/  IMAD.U32 R4, RZ, RZ, UR4 ;  /* 0x00000004ff047e24 */ /* 0x001fe2000f8e00ff */
[----:B------:R-:W-:Y:S01]  /*1ed10*/  MOV R5, UR5 ;  /* 0x0000000500057c02 */ /* 0x000fe20008000f00 */
[----:B------:R-:W0:Y:S01]  /*1ed20*/  LDC.64 R2, c[0x4][R2] ;  /* 0x0100000002027b82 */ /* 0x000e220000000a00 */
[----:B------:R-:W-:Y:S01]  /*1ed30*/  IMAD.U32 R6, RZ, RZ, UR6 ;  /* 0x00000006ff067e24 */ /* 0x000fe2000f8e00ff */
[----:B------:R-:W-:Y:S01]  /*1ed40*/  MOV R10, UR8 ;  /* 0x00000008000a7c02 */ /* 0x000fe20008000f00 */
[----:B-1----:R-:W-:Y:S01]  /*1ed50*/  IMAD.U32 R7, RZ, RZ, UR7 ;  /* 0x00000007ff077e24 */ /* 0x002fe2000f8e00ff */
[----:B------:R-:W-:Y:S01]  /*1ed60*/  MOV R12, 0x1 ;  /* 0x00000001000c7802 */ /* 0x000fe20000000f00 */
[----:B------:R-:W-:-:S02]  /*1ed70*/  IMAD.U32 R11, RZ, RZ, UR9 ;  /* 0x00000009ff0b7e24 */ /* 0x000fc4000f8e00ff */
[----:B------:R-:W-:Y:S02]  /*1ed80*/  IMAD.MOV.U32 R8, RZ, RZ, 0x70 ;  /* 0x00000070ff087424 */ /* 0x000fe400078e00ff */
[----:B------:R-:W-:-:S07]  /*1ed90*/  IMAD.MOV.U32 R13, RZ, RZ, RZ ;  /* 0x000000ffff0d7224 */ /* 0x000fce00078e00ff */
[----:B------:R-:W-:-:S07]  /*1eda0*/  LEPC R20, `(.L_x_4011) ;  /* 0x000000001014794e */ /* 0x000fce0000000000 */
[----:B0-----:R-:W-:Y:S05]  /*1edb0*/  CALL.ABS.NOINC R2 ;  /* 0x0000000002007343 */ /* 0x001fea0003c00000 */
.L_x_4011:
[----:B------:R-:W-:Y:S05]  /*1edc0*/  BSYNC B6 ;  /* 0x0000000000067941 */ /* 0x000fea0003800000 */
.L_x_4010:
[----:B------:R-:W2:Y:S01]  /*1edd0*/  LDL.LU R20, [R1+0x2c] ;  /* 0x00002c0001147983 */ /* 0x000ea20000300800 */
[----:B------:R-:W-:Y:S01]  /*1ede0*/  ULDC.64 UR4, c[0x0][0x2d8] ;  /* 0x0000b60000047ab9 */ /* 0x000fe20000000a00 */
[----:B------:R-:W3:Y:S02]  /*1edf0*/  LDC R8, c[0x0][0x448] ;  /* 0x00011200ff087b82 */ /* 0x000ee40000000800 */
[----:B0-----:R-:W4:Y:S04]  /*1ee00*/  LDL.LU.64 R2, [R1+0x18] ;  /* 0x0000180001027983 */ /* 0x001f280000300a00 */
[----:B------:R0:W5:Y:S01]  /*1ee10*/  LDL R10, [R1+0x24] ;  /* 0x00002400010a7983 */ /* 0x0001620000100800 */
[----:B---3--:R-:W-:Y:S01]  /*1ee20*/  ISETP.NE.AND P0, PT, R8, 0x1, PT ;  /* 0x000000010800780c */ /* 0x008fe20003f05270 */
[----:B------:R-:W-:-:S02]  /*1ee30*/  IMAD.SHL.U32 R4, R17, 0x80, RZ ;  /* 0x0000008011047824 */ /* 0x000fc400078e00ff */
[----:B----4-:R-:W-:Y:S02]  /*1ee40*/  IMAD.MOV.U32 R3, RZ, RZ, R34 ;  /* 0x000000ffff037224 */ /* 0x010fe400078e0022 */
[----:B------:R-:W-:-:S04]  /*1ee50*/  IMAD.WIDE.U32 R2, R18, UR4, R2 ;  /* 0x0000000412027c25 */ /* 0x000fc8000f8e0002 */
[----:B------:R-:W-:Y:S01]  /*1ee60*/  IMAD R3, R18, UR5, R3 ;  /* 0x0000000512037c24 */ /* 0x000fe2000f8e0203 */
[----:B------:R-:W-:Y:S02]  /*1ee70*/  ULDC.64 UR4, c[0x0][0x2e0] ;  /* 0x0000b80000047ab9 */ /* 0x000fe40000000a00 */
[----:B--2---:R-:W-:Y:S02]  /*1ee80*/  IMAD R5, R20, UR4, RZ ;  /* 0x0000000414057c24 */ /* 0x004fe4000f8e02ff */
[----:B------:R-:W2:Y:S01]  /*1ee90*/  S2R R20, SR_TID.X ;  /* 0x0000000000147919 */ /* 0x000ea20000002100 */
[----:B------:R-:W-:-:S04]  /*1eea0*/  IMAD.WIDE.U32 R2, R30, UR4, R2 ;  /* 0x000000041e027c25 */ /* 0x000fc8000f8e0002 */
[----:B------:R-:W-:Y:S01]  /*1eeb0*/  IMAD R0, R30, UR5, R5 ;  /* 0x000000051e007c24 */ /* 0x000fe2000f8e0205 */
[----:B------:R-:W-:Y:S01]  /*1eec0*/  ULDC.64 UR4, c[0x0][0x2d0] ;  /* 0x0000b40000047ab9 */ /* 0x000fe20000000a00 */
[----:B------:R-:W1:Y:S01]  /*1eed0*/  @P0 LDC R5, c[0x0][0x44c] ;  /* 0x00011300ff050b82 */ /* 0x000e620000000800 */
[----:B--2---:R-:W-:-:S04]  /*1eee0*/  LOP3.LUT R20, R20, 0x7f, RZ, 0xc0, !PT ;  /* 0x0000007f14147812 */ /* 0x004fc800078ec0ff */
[----:B------:R-:W-:Y:S02]  /*1eef0*/  SHF.R.U32.HI R21, RZ, 0x3, R20 ;  /* 0x00000003ff157819 */ /* 0x000fe40000011614 */
[----:B------:R-:W2:Y:S01]  /*1ef00*/  S2R R20, SR_TID.X ;  /* 0x0000000000147919 */ /* 0x000ea20000002100 */
[----:B------:R-:W-:Y:S02]  /*1ef10*/  IADD3 R3, R3, R0, RZ ;  /* 0x0000000003037210 */ /* 0x000fe40007ffe0ff */
[----:B------:R-:W3:Y:S01]  /*1ef20*/  @P0 LDC R0, c[0x0][0x450] ;  /* 0x00011400ff000b82 */ /* 0x000ee20000000800 */
[----:B--2---:R-:W-:-:S05]  /*1ef30*/  IMAD.SHL.U32 R20, R20, 0x10, RZ ;  /* 0x0000001014147824 */ /* 0x004fca00078e00ff */
[----:B------:R-:W-:-:S04]  /*1ef40*/  LOP3.LUT R20, R21, 0x70, R20, 0xf8, !PT ;  /* 0x0000007015147812 */ /* 0x000fc800078ef814 */
[----:B------:R-:W-:-:S05]  /*1ef50*/  LOP3.LUT R6, R20, R4, RZ, 0xfc, !PT ;  /* 0x0000000414067212 */ /* 0x000fca00078efcff */
[----:B-1----:R-:W-:Y:S01]  /*1ef60*/  @P0 IMAD.HI.U32 R7, R6, R5, RZ ;  /* 0x0000000506070227 */ /* 0x002fe200078e00ff */
[----:B------:R-:W-:-:S04]  /*1ef70*/  MOV R5, R6 ;  /* 0x0000000600057202 */ /* 0x000fc80000000f00 */
[----:B---3--:R-:W-:-:S05]  /*1ef80*/  @P0 SHF.R.U32.HI R5, RZ, R0, R7 ;  /* 0x00000000ff050219 */ /* 0x008fca0000011607 */
[--C-:B------:R-:W-:Y:S01]  /*1ef90*/  IMAD.MOV R0, RZ, RZ, -R5.reuse ;  /* 0x000000ffff007224 */ /* 0x100fe200078e0a05 */
[----:B------:R-:W1:Y:S03]  /*1efa0*/  S2R R20, SR_TID.X ;  /* 0x0000000000147919 */ /* 0x000e660000002100 */
[----:B------:R-:W-:Y:S01]  /*1efb0*/  IMAD R0, R8, R0, R6 ;  /* 0x0000000008007224 */ /* 0x000fe200078e0206 */
[----:B------:R-:W-:Y:S01]  /*1efc0*/  SHF.R.S32.HI R6, RZ, 0x1f, R5 ;  /* 0x0000001fff067819 */ /* 0x000fe20000011405 */
[----:B------:R-:W-:-:S04]  /*1efd0*/  IMAD.WIDE.U32 R2, R5, UR4, R2 ;  /* 0x0000000405027c25 */ /* 0x000fc8000f8e0002 */
[----:B------:R-:W-:-:S04]  /*1efe0*/  IMAD R6, R6, UR4, RZ ;  /* 0x0000000406067c24 */ /* 0x000fc8000f8e02ff */
[----:B------:R-:W-:Y:S01]  /*1eff0*/  IMAD R5, R5, UR5, R6 ;  /* 0x0000000505057c24 */ /* 0x000fe2000f8e0206 */
[----:B------:R-:W-:-:S03]  /*1f000*/  ULDC.64 UR4, c[0x0][0x2c8] ;  /* 0x0000b20000047ab9 */ /* 0x000fc60000000a00 */
[----:B------:R-:W-:Y:S01]  /*1f010*/  IMAD.IADD R3, R3, 0x1, R5 ;  /* 0x0000000103037824 */ /* 0x000fe200078e0205 */
[----:B------:R-:W-:-:S05]  /*1f020*/  SHF.R.S32.HI R5, RZ, 0x1f, R0 ;  /* 0x0000001fff057819 */ /* 0x000fca0000011400 */
[----:B------:R-:W-:Y:S02]  /*1f030*/  IMAD R5, R5, UR4, RZ ;  /* 0x0000000405057c24 */ /* 0x000fe4000f8e02ff */
[----:B------:R-:W-:-:S04]  /*1f040*/  IMAD.WIDE.U32 R2, R0, UR4, R2 ;  /* 0x0000000400027c25 */ /* 0x000fc8000f8e0002 */
[----:B------:R-:W-:Y:S01]  /*1f050*/  IMAD R5, R0, UR5, R5 ;  /* 0x0000000500057c24 */ /* 0x000fe2000f8e0205 */
[----:B------:R-:W-:Y:S02]  /*1f060*/  ULDC.64 UR4, c[0x0][0x280] ;  /* 0x0000a00000047ab9 */ /* 0x000fe40000000a00 */
[----:B------:R-:W-:Y:S01]  /*1f070*/  LEA R0, P0, R2, UR4, 0x1 ;  /* 0x0000000402007c11 */ /* 0x000fe2000f8008ff */
[----:B------:R-:W-:Y:S01]  /*1f080*/  ULDC UR4, c[0x0][0x2b8] ;  /* 0x0000ae0000047ab9 */ /* 0x000fe20000000800 */
[----:B------:R-:W-:Y:S02]  /*1f090*/  IADD3 R5, R3, R5, RZ ;  /* 0x0000000503057210 */ /* 0x000fe40007ffe0ff */
[----:B-1----:R-:W-:Y:S02]  /*1f0a0*/  LOP3.LUT R20, R20, 0x7f, RZ, 0xc0, !PT ;  /* 0x0000007f14147812 */ /* 0x002fe400078ec0ff */
[----:B------:R-:W-:Y:S01]  /*1f0b0*/  LEA.HI.X R5, R2, UR5, R5, 0x1, P0 ;  /* 0x0000000502057c11 */ /* 0x000fe200080f0c05 */
[----:B------:R-:W-:Y:S01]  /*1f0c0*/  UMOV UR5, 0xffffffff ;  /* 0xffffffff00057882 */ /* 0x000fe20000000000 */
[----:B------:R-:W-:-:S02]  /*1f0d0*/  ISETP.GE.AND P3, PT, R32, UR4, PT ;  /* 0x0000000420007c0c */ /* 0x000fc4000bf66270 */
[----:B------:R-:W-:Y:S02]  /*1f0e0*/  ISETP.GE.AND P2, PT, R35, UR4, PT ;  /* 0x0000000423007c0c */ /* 0x000fe4000bf46270 */
[----:B------:R-:W-:Y:S02]  /*1f0f0*/  ISETP.GE.AND P0, PT, R33, UR4, PT ;  /* 0x0000000421007c0c */ /* 0x000fe4000bf06270 */
[----:B------:R-:W-:Y:S01]  /*1f100*/  SHF.R.U32.HI R9, RZ, 0x3, R20 ;  /* 0x00000003ff097819 */ /* 0x000fe20000011614 */
[----:B0-----:R-:W-:Y:S10]  /*1f110*/  BRA.DIV UR5, `(.L_x_4012) ;  /* 0x0000004a05947947 */ /* 0x001ff4000b800000 */
[----:B------:R-:W0:Y:S01]  /*1f120*/  SHFL.IDX PT, R14, R0, RZ, 0x181f ;  /* 0x00181fff000e7589 */ /* 0x000e2200000e0000 */
[----:B-----5:R-:W-:Y:S02]  /*1f130*/  IMAD R6, R10, R8, RZ ;  /* 0x000000080a067224 */ /* 0x020fe400078e02ff */
[----:B------:R-:W-:Y:S01]  /*1f140*/  IMAD.IADD R4, R9, 0x1, R4 ;  /* 0x0000000109047824 */ /* 0x000fe200078e0204 */
[----:B------:R-:W1:Y:S03]  /*1f150*/  SHFL.IDX PT, R2, R5, RZ, 0x181f ;  /* 0x00181fff05027589 */ /* 0x000e6600000e0000 */
[C---:B------:R-:W-:Y:S01]  /*1f160*/  VIADD R7, R4.reuse, 0x10 ;  /* 0x0000001004077836 */ /* 0x040fe20000000000 */
[----:B------:R-:W-:-:S13]  /*1f170*/  ISETP.GE.AND P1, PT, R4, R6, PT ;  /* 0x000000060400720c */ /* 0x000fda0003f26270 */
[----:B0-----:R-:W-:-:S05]  /*1f180*/  @!P1 LEA R14, P4, R32, R14, 0x1 ;  /* 0x0000000e200e9211 */ /* 0x001fca00078808ff */
[----:B-1----:R-:W-:Y:S01]  /*1f190*/  @!P1 IMAD.X R3, RZ, RZ, R2, P4 ;  /* 0x000000ffff039224 */ /* 0x002fe200020e0602 */
[----:B------:R-:W-:Y:S02]  /*1f1a0*/  @!P1 MOV R2, R14 ;  /* 0x0000000e00029202 */ /* 0x000fe40000000f00 */
[----:B------:R-:W0:Y:S04]  /*1f1b0*/  SHFL.IDX PT, R14, R0, 0x1, 0x181f ;  /* 0x00381f00000e7f89 */ /* 0x000e2800000e0000 */
        /* <DEDUP_REMOVED lines=16> */
[----:B0-----:R-:W-:-:S04]  /*1f2c0*/  @!P1 LEA R14, P4, R32, R14, 0x1 ;  /* 0x0000000e200e9211 */ /* 0x001fc800078808ff */
[----:B-1----:R-:W-:Y:S01]  /*1f2d0*/  @!P1 IADD3.X R7, RZ, R2, RZ, P4, !PT ;  /* 0x00000002ff079210 */ /* 0x002fe200027fe4ff */
[----:B------:R-:W-:Y:S02]  /*1f2e0*/  @!P1 IMAD.MOV.U32 R2, RZ, RZ, R14 ;  /* 0x000000ffff029224 */ /* 0x000fe400078e000e */
[----:B------:R-:W0:Y:S02]  /*1f2f0*/  SHFL.IDX PT, R14, R0, 0x3, 0x181f ;  /* 0x00781f00000e7f89 */ /* 0x000e2400000e0000 */
[----:B------:R-:W-:Y:S01]  /*1f300*/  @!P1 IMAD.MOV.U32 R3, RZ, RZ, R7 ;  /* 0x000000ffff039224 */ /* 0x000fe200078e0007 */
[----:B------:R-:W-:-:S04]  /*1f310*/  IADD3 R7, R4, 0x30, RZ ;  /* 0x0000003004077810 */ /* 0x000fc80007ffe0ff */
        /* <DEDUP_REMOVED lines=8> */
[----:B------:R-:W0:Y:S01]  /*1f3a0*/  SHFL.IDX PT, R14, R0, 0x4, 0x181f ;  /* 0x00981f00000e7f89 */ /* 0x000e2200000e0000 */
[----:B------:R-:W-:Y:S01]  /*1f3b0*/  @!P1 MOV R3, R7 ;  /* 0x0000000700039202 */ /* 0x000fe20000000f00 */
[----:B------:R-:W-:-:S04]  /*1f3c0*/  VIADD R7, R4, 0x40 ;  /* 0x0000004004077836 */ /* 0x000fc80000000000 */
        /* <DEDUP_REMOVED lines=31> */
[----:B------:R1:W2:Y:S01]  /*1f5c0*/  SHFL.IDX PT, R14, R0, 0x7, 0x181f ;  /* 0x00f81f00000e7f89 */ /* 0x0002a200000e0000 */
[----:B------:R-:W-:-:S05]  /*1f5d0*/  @!P1 MOV R3, R7 ;  /* 0x0000000700039202 */ /* 0x000fca0000000f00 */
[----:B------:R1:W-:Y:S04]  /*1f5e0*/  @!P1 LDGSTS.E.BYPASS.LTC128B.128 [R37+0x15400], desc[UR48][R2.64], !P3 ;  /* 0x1540000002259fae */ /* 0x0003e8000d901d70 */
[----:B------:R1:W-:Y:S04]  /*1f5f0*/  @!P1 LDGSTS.E.BYPASS.LTC128B.128 [R37+0x19400], desc[UR48][R2.64+0x80], !P2 ;  /* 0x1940008002259fae */ /* 0x0003e8000d101d70 */
[----:B0-----:R1:W-:Y:S02]  /*1f600*/  @!P1 LDGSTS.E.BYPASS.LTC128B.128 [R37+0x1d400], desc[UR48][R2.64+0x100], !P0 ;  /* 0x1d40010002259fae */ /* 0x0013e4000c101d70 */
.L_x_4150:
        /* <DEDUP_REMOVED lines=12> */
.L_x_4014:
[----:B------:R-:W-:Y:S05]  /*1f6d0*/  BSYNC B0 ;  /* 0x0000000000007941 */ /* 0x000fea0003800000 */
.L_x_4013:
[----:B------:R-:W-:Y:S01]  /*1f6e0*/  NOP ;  /* 0x0000000000007918 */ /* 0x000fe20000000000 */
[----:B------:R-:W-:-:S13]  /*1f6f0*/  PLOP3.LUT P0, PT, PT, PT, PT, 0x80, 0x0 ;  /* 0x000000000000781c */ /* 0x000fda0003f0f070 */
.L_x_4015:
[----:B------:R-:W-:Y:S02]  /*1f700*/  PLOP3.LUT P1, PT, P1, P0, PT, 0xa2, 0x0 ;  /* 0x000000000000781c */ /* 0x000fe40000f21472 */
[----:B------:R-:W-:-:S08]  /*1f710*/  @P0 R2UR P1, UR4, R22 ;  /* 0x00000000160402ca */ /* 0x000fd00000020000 */
[----:B------:R-:W-:-:S05]  /*1f720*/  @P0 PLOP3.LUT P0, PT, P1, PT, PT, 0x80, 0x0 ;  /* 0x000000000000081c */ /* 0x000fca0000f0f070 */
[----:B------:R-:W-:Y:S01]  /*1f730*/  @!P1 SYNCS.ARRIVE.TRANS64.RED.A0T1 RZ, [UR4+0x30800], RZ ;  /* 0x030800ffffff99a7 */ /* 0x000fe20008200404 */
[----:B------:R-:W-:Y:S07]  /*1f740*/  @!P1 ARRIVES.LDGSTSBAR.64.TRANSCNT [UR4+0x30800] ;  /* 0x03080000ff0099b0 */ /* 0x000fee0008000a84 */
[----:B------:R-:W-:Y:S05]  /*1f750*/  @P0 BRA.U.ANY `(.L_x_4015) ;  /* 0xfffffffd00e80947 */ /* 0x000fea000393ffff */
[----:B0-----:R-:W3:Y:S02]  /*1f760*/  LDL.LU R2, [R1+0x28] ;  /* 0x0000280001027983 */ /* 0x001ee40000300800 */
[----:B---3--:R-:W-:-:S04]  /*1f770*/  IADD3 R2, R2, 0x1, RZ ;  /* 0x0000000102027810 */ /* 0x008fc80007ffe0ff */
[----:B------:R-:W-:Y:S01]  /*1f780*/  LEA.HI R0, R2, R2, RZ, 0x1 ;  /* 0x0000000202007211 */ /* 0x000fe200078f08ff */
[----:B------:R0:W-:Y:S03]  /*1f790*/  STL [R1+0x28], R2 ;  /* 0x0000280201007387 */ /* 0x0001e60000100800 */
[----:B------:R-:W-:-:S05]  /*1f7a0*/  LOP3.LUT R0, R0, 0xfffffffe, RZ, 0xc0, !PT ;  /* 0xfffffffe00007812 */ /* 0x000fca00078ec0ff */
[----:B------:R-:W-:-:S05]  /*1f7b0*/  IMAD.IADD R0, R2, 0x1, -R0 ;  /* 0x0000000102007824 */ /* 0x000fca00078e0a00 */
[----:B------:R-:W-:Y:S01]  /*1f7c0*/  SHF.L.U32 R3, R0, 0x1f, RZ ;  /* 0x0000001f00037819 */ /* 0x000fe200000006ff */
[----:B------:R-:W-:Y:S01]  /*1f7d0*/  NOP ;  /* 0x0000000000007918 */ /* 0x000fe20000000000 */
[----:B0-----:R-:W3:Y:S01]  /*1f7e0*/  LDL.LU R2, [R1+0x20] ;  /* 0x0000200001027983 */ /* 0x001ee20000300800 */
[----:B------:R0:W-:Y:S01]  /*1f7f0*/  SYNCS.ARRIVE.TRANS64.A1T0 RZ, [R22+URZ+0x30800], RZ ;  /* 0x030800ff16ff79a7 */ /* 0x0001e2000810003f */
[----:B------:R-:W-:Y:S01]  /*1f800*/  BSSY B0, `(.L_x_4016) ;  /* 0x0000004000007945 */ /* 0x000fe20003800000 */
[----:B------:R-:W1:Y:S01]  /*1f810*/  SYNCS.PHASECHK.TRANS64.TRYWAIT P0, [R22+URZ+0x30820], R3 ;  /* 0x03082003160075a7 */ /* 0x000e62000800017f */
[----:B---3--:R-:W-:Y:S02]  /*1f820*/  VIADD R6, R2, 0xfffffffe ;  /* 0xfffffffe02067836 */ /* 0x008fe40000000000 */
[----:B01----:R-:W-:Y:S05]  /*1f830*/  @!P0 BRA `(.L_x_4017) ;  /* 0x0000004c00688947 */ /* 0x003fea0003800000 */
.L_x_4151:
[----:B------:R-:W-:Y:S05]  /*1f840*/  BSYNC B0 ;  /* 0x0000000000007941 */ /* 0x000fea0003800000 */
.L_x_4016:
[----:B------:R-:W3:Y:S01]  /*1f850*/  LDL R0, [R1+0x8] ;  /* 0x0000080001007983 */ /* 0x000ee20000100800 */
[----:B------:R-:W-:Y:S01]  /*1f860*/  BSSY B0, `(.L_x_4018) ;  /* 0x000010a000007945 */ /* 0x000fe20003800000 */
[----:B---3--:R-:W-:-:S13]  /*1f870*/  ISETP.GE.AND P0, PT, R6, R0, PT ;  /* 0x000000000600720c */ /* 0x008fda0003f06270 */
[----:B------:R-:W-:Y:S05]  /*1f880*/  @!P0 BRA `(.L_x_4019) ;  /* 0x00000010001c8947 */ /* 0x000fea0003800000 */
[----:B------:R-:W-:Y:S01]  /*1f890*/  ULDC UR4, c[0x0][0x2f4] ;  /* 0x0000bd0000047ab9 */ /* 0x000fe20000000800 */
[----:B------:R-:W-:Y:S01]  /*1f8a0*/  MOV R10, R26 ;  /* 0x0000001a000a7202 */ /* 0x000fe20000000f00 */
[----:B------:R-:W-:Y:S01]  /*1f8b0*/  IMAD.MOV.U32 R17, RZ, RZ, R28 ;  /* 0x000000ffff117224 */ /* 0x000fe200078e001c */
[----:B------:R-:W-:Y:S01]  /*1f8c0*/  ISETP.GE.AND P3, PT, R32, UR4, PT ;  /* 0x0000000420007c0c */ /* 0x000fe2000bf66270 */
[----:B------:R-:W-:Y:S01]  /*1f8d0*/  IMAD.MOV.U32 R30, RZ, RZ, R25 ;  /* 0x000000ffff1e7224 */ /* 0x000fe200078e0019 */
[----:B------:R-:W-:Y:S02]  /*1f8e0*/  ISETP.GE.AND P2, PT, R35, UR4, PT ;  /* 0x0000000423007c0c */ /* 0x000fe4000bf46270 */
[----:B------:R-:W-:-:S13]  /*1f8f0*/  ISETP.GE.AND P1, PT, R33, UR4, PT ;  /* 0x0000000421007c0c */ /* 0x000fda000bf26270 */
.L_x_4032:
[----:B------:R-:W3:Y:S01]  /*1f900*/  LDL R4, [R1+0xc] ;  /* 0x00000c0001047983 */ /* 0x000ee20000100800 */
[----:B------:R-:W1:Y:S03]  /*1f910*/  LDC R7, c[0x0][0x430] ;  /* 0x00010c00ff077b82 */ /* 0x000e660000000800 */
[----:B------:R-:W4:Y:S04]  /*1f920*/  LDL R8, [R1+0x10] ;  /* 0x0000100001087983 */ /* 0x000f280000100800 */
[----:B------:R-:W2:Y:S01]  /*1f930*/  LDL R11, [R1+0x38] ;  /* 0x00003800010b7983 */ /* 0x000ea20000100800 */
[----:B------:R-:W0:Y:S02]  /*1f940*/  S2R R0, SR_TID.X ;  /* 0x0000000000007919 */ /* 0x000e240000002100 */
[----:B0-----:R-:W-:-:S04]  /*1f950*/  LOP3.LUT R0, R0, 0x7f, RZ, 0xc0, !PT ;  /* 0x0000007f00007812 */ /* 0x001fc800078ec0ff */
[----:B------:R-:W-:Y:S02]  /*1f960*/  SHF.R.U32.HI R2, RZ, 0x3, R0 ;  /* 0x00000003ff027819 */ /* 0x000fe40000011600 */
[----:B------:R-:W0:Y:S01]  /*1f970*/  S2R R0, SR_TID.X ;  /* 0x0000000000007919 */ /* 0x000e220000002100 */
[----:B-1----:R-:W-:-:S13]  /*1f980*/  ISETP.NE.AND P0, PT, R7, 0x1, PT ;  /* 0x000000010700780c */ /* 0x002fda0003f05270 */
[----:B------:R-:W1:Y:S01]  /*1f990*/  @P0 LDC R3, c[0x0][0x438] ;  /* 0x00010e00ff030b82 */ /* 0x000e620000000800 */
[----:B0-----:R-:W-:-:S04]  /*1f9a0*/  SHF.L.U32 R0, R0, 0x4, RZ ;  /* 0x0000000400007819 */ /* 0x001fc800000006ff */
[----:B------:R-:W-:-:S03]  /*1f9b0*/  LOP3.LUT R0, R2, 0x70, R0, 0xf8, !PT ;  /* 0x0000007002007812 */ /* 0x000fc600078ef800 */
[----:B------:R-:W0:Y:S01]  /*1f9c0*/  @P0 LDC R2, c[0x0][0x434] ;  /* 0x00010d00ff020b82 */ /* 0x000e220000000800 */
[----:B------:R-:W-:Y:S02]  /*1f9d0*/  ISETP.GT.U32.AND P4, PT, R0, 0x5f, PT ;  /* 0x0000005f0000780c */ /* 0x000fe40003f84070 */
[----:B------:R-:W-:Y:S01]  /*1f9e0*/  IADD3 R26, R10, 0x1, RZ ;  /* 0x000000010a1a7810 */ /* 0x000fe20007ffe0ff */
[----:B------:R-:W-:Y:S05]  /*1f9f0*/  YIELD ;  /* 0x0000000000007946 */ /* 0x000fea0003800000 */
[----:B------:R-:W-:Y:S02]  /*1fa00*/  IMAD.MOV.U32 R25, RZ, RZ, R6 ;  /* 0x000000ffff197224 */ /* 0x000fe400078e0006 */
[----:B---3--:R-:W-:-:S03]  /*1fa10*/  IMAD R9, R6, 0x60, R4 ;  /* 0x0000006006097824 */ /* 0x008fc600078e0204 */
[----:B------:R-:W4:Y:S01]  /*1fa20*/  @!P4 LDC.64 R4, c[0x0][0x428] ;  /* 0x00010a00ff04cb82 */ /* 0x000f220000000a00 */
[----:B------:R-:W-:-:S04]  /*1fa30*/  IMAD.IADD R9, R0, 0x1, R9 ;  /* 0x0000000100097824 */ /* 0x000fc800078e0209 */
[----:B0-----:R-:W-:-:S04]  /*1fa40*/  @P0 IMAD.HI.U32 R2, R9, R2, RZ ;  /* 0x0000000209020227 */ /* 0x001fc800078e00ff */
[----:B------:R-:W-:Y:S01]  /*1fa50*/  IMAD.MOV.U32 R0, RZ, RZ, R9 ;  /* 0x000000ffff007224 */ /* 0x000fe200078e0009 */
[----:B-1----:R-:W-:-:S04]  /*1fa60*/  @P0 SHF.R.U32.HI R0, RZ, R3, R2 ;  /* 0x00000003ff000219 */ /* 0x002fc80000011602 */
[----:B------:R-:W-:Y:S02]  /*1fa70*/  @!P4 SHF.R.S32.HI R3, RZ, 0x1f, R0 ;  /* 0x0000001fff03c819 */ /* 0x000fe40000011400 */
[----:B------:R-:W-:Y:S01]  /*1fa80*/  @!P4 MOV R2, R0 ;  /* 0x000000000002c202 */ /* 0x000fe20000000f00 */
[----:B----4-:R-:W-:-:S04]  /*1fa90*/  @!P4 IMAD R8, R8, R4, RZ ;  /* 0x000000040808c224 */ /* 0x010fc800078e02ff */
[----:B------:R-:W-:-:S04]  /*1faa0*/  @!P4 IMAD.WIDE.U32 R2, R31, R4, R2 ;  /* 0x000000041f02c225 */ /* 0x000fc800078e0002 */
[----:B------:R-:W-:Y:S02]  /*1fab0*/  @!P4 IMAD R8, R31, R5, R8 ;  /* 0x000000051f08c224 */ /* 0x000fe400078e0208 */
[----:B------:R-:W0:Y:S01]  /*1fac0*/  @!P4 LDC.64 R4, c[0x0][0x418] ;  /* 0x00010600ff04cb82 */ /* 0x000e220000000a00 */
[----:B------:R-:W-:Y:S02]  /*1fad0*/  IMAD.MOV R0, RZ, RZ, -R0 ;  /* 0x000000ffff007224 */ /* 0x000fe400078e0a00 */
[----:B------:R-:W-:Y:S02]  /*1fae0*/  @!P4 IMAD.IADD R3, R8, 0x1, R3 ;  /* 0x000000010803c824 */ /* 0x000fe400078e0203 */
[----:B------:R-:W-:Y:S02]  /*1faf0*/  IMAD R9, R7, R0, R9 ;  /* 0x0000000007097224 */ /* 0x000fe400078e0209 */
[----:B------:R-:W-:Y:S01]  /*1fb00*/  IMAD.MOV.U32 R0, RZ, RZ, RZ ;  /* 0x000000ffff007224 */ /* 0x000fe200078e00ff */
[----:B0-----:R-:W-:-:S04]  /*1fb10*/  @!P4 LEA R4, P0, R2, R4, 0x2 ;  /* 0x000000040204c211 */ /* 0x001fc800078010ff */
[----:B------:R-:W-:-:S05]  /*1fb20*/  @!P4 LEA.HI.X R5, R2, R5, R3, 0x2, P0 ;  /* 0x000000050205c211 */ /* 0x000fca00000f1403 */
[----:B------:R0:W5:Y:S01]  /*1fb30*/  @!P4 LDG.E R0, desc[UR48][R4.64] ;  /* 0x000000300400c981 */ /* 0x000162000c1e1900 */
[----:B--2---:R-:W-:Y:S02]  /*1fb40*/  ISETP.NE.AND P4, PT, R11, 0x3, PT ;  /* 0x000000030b00780c */ /* 0x004fe40003f85270 */
[----:B------:R-:W-:-:S04]  /*1fb50*/  ISETP.NE.AND P0, PT, R26, 0x2, PT ;  /* 0x000000021a00780c */ /* 0x000fc80003f05270 */
[----:B------:R-:W-:Y:S02]  /*1fb60*/  SEL R28, RZ, 0x1, P0 ;  /* 0x00000001ff1c7807 */ /* 0x000fe40000000000 */
[----:B------:R-:W-:Y:S02]  /*1fb70*/  SEL R26, R26, RZ, P0 ;  /* 0x000000ff1a1a7207 */ /* 0x000fe40000000000 */
[----:B------:R-:W-:-:S03]  /*1fb80*/  LOP3.LUT R28, R17, R28, RZ, 0x3c, !PT ;  /* 0x0000001c111c7212 */ /* 0x000fc600078e3cff */
[----:B0-----:R-:W-:Y:S05]  /*1fb90*/  @!P4 BRA `(.L_x_4020) ;  /* 0x000000000004c947 */ /* 0x001fea0003800000 */
[----:B------:R-:W-:Y:S01]  /*1fba0*/  BPT.TRAP 0x1 ;  /* 0x000000040000795c */ /* 0x000fe20000300000 */
.L_x_4020:
[----:B------:R-:W-:Y:S01]  /*1fbb0*/  LEA R7, R26, R22, 0x3 ;  /* 0x000000161a077211 */ /* 0x000fe200078e18ff */
[----:B------:R-:W-:Y:S01]  /*1fbc0*/  BSSY B1, `(.L_x_4021) ;  /* 0x0000004000017945 */ /* 0x000fe20003800000 */
[----:B------:R-:W-:-:S04]  /*1fbd0*/  SHF.L.U32 R2, R28, 0x1f, RZ ;  /* 0x0000001f1c027819 */ /* 0x000fc800000006ff */
[----:B------:R-:W0:Y:S02]  /*1fbe0*/  SYNCS.PHASECHK.TRANS64.TRYWAIT P0, [R7+URZ+0x30840], R2 ;  /* 0x03084002070075a7 */ /* 0x000e24000800017f */
[----:B0-----:R-:W-:Y:S05]  /*1fbf0*/  @!P0 BRA `(.L_x_4022) ;  /* 0x00000048008c8947 */ /* 0x001fea0003800000 */
.L_x_4152:
[----:B------:R-:W-:Y:S05]  /*1fc00*/  BSYNC B1 ;  /* 0x0000000000017941 */ /* 0x000fea0003800000 */
.L_x_4021:
[----:B------:R-:W2:Y:S01]  /*1fc10*/  LDL R3, [R1] ;  /* 0x0000000001037983 */ /* 0x000ea20000100800 */
[----:B------:R-:W-:Y:S01]  /*1fc20*/  SHF.R.S32.HI R20, RZ, 0x1f, R9 ;  /* 0x0000001fff147819 */ /* 0x000fe20000011409 */
[----:B------:R-:W-:Y:S01]  /*1fc30*/  ULDC.64 UR4, c[0x0][0x300] ;  /* 0x0000c00000047ab9 */ /* 0x000fe20000000a00 */
[----:B-----5:R-:W-:Y:S01]  /*1fc40*/  SHF.R.S32.HI R21, RZ, 0x1f, R0 ;  /* 0x0000001fff157819 */ /* 0x020fe20000011400 */
[----:B------:R-:W-:Y:S01]  /*1fc50*/  ULDC.64 UR6, c[0x0][0x2e8] ;  /* 0x0000ba0000067ab9 */ /* 0x000fe20000000a00 */
[----:B------:R-:W-:Y:S02]  /*1fc60*/  IMAD R5, R26, 0x4800, R36 ;  /* 0x000048001a057824 */ /* 0x000fe400078e0224 */
[----:B------:R-:W-:-:S04]  /*1fc70*/  IMAD R4, R20, UR4, RZ ;  /* 0x0000000414047c24 */ /* 0x000fc8000f8e02ff */
[----:B------:R-:W-:Y:S01]  /*1fc80*/  IMAD R4, R9, UR5, R4 ;  /* 0x0000000509047c24 */ /* 0x000fe2000f8e0204 */
[C---:B--2---:R-:W-:Y:S02]  /*1fc90*/  LOP3.LUT P5, RZ, R3.reuse, 0x2, RZ, 0xc0, !PT ;  /* 0x0000000203ff7812 */ /* 0x044fe400078ac0ff */
[----:B------:R-:W-:Y:S01]  /*1fca0*/  LOP3.LUT P4, RZ, R3, 0x1, RZ, 0xc0, !PT ;  /* 0x0000000103ff7812 */ /* 0x000fe2000788c0ff */
        /* <DEDUP_REMOVED lines=14> */
[----:B------:R-:W2:Y:S01]  /*1fd90*/  LDL R3, [R1] ;  /* 0x0000000001037983 */ /* 0x000ea20000100800 */
[----:B------:R-:W-:Y:S01]  /*1fda0*/  SHF.L.U32 R4, R32, 0x1, RZ ;  /* 0x0000000120047819 */ /* 0x000fe200000006ff */
[----:B------:R-:W-:Y:S02]  /*1fdb0*/  IMAD R5, R5, 0x2, R22 ;  /* 0x0000000205057824 */ /* 0x000fe400078e0216 */
[----:B------:R-:W0:Y:S04]  /*1fdc0*/  SHFL.IDX PT, R2, R8, RZ, 0x181f ;  /* 0x00181fff08027589 */ /* 0x000e2800000e0000 */
[----:B------:R-:W-:Y:S01]  /*1fdd0*/  SHFL.IDX PT, R34, R6, 0x2, 0x181f ;  /* 0x00581f0006227f89 */ /* 0x000fe200000e0000 */
[----:B0-----:R-:W-:Y:S02]  /*1fde0*/  IADD3 R2, P0, R2, R4, RZ ;  /* 0x0000000402027210 */ /* 0x001fe40007f1e0ff */
[----:B--2---:R-:W-:-:S02]  /*1fdf0*/  LOP3.LUT P6, RZ, R3, 0x4, RZ, 0xc0, !PT ;  /* 0x0000000403ff7812 */ /* 0x004fc400078cc0ff */
[----:B------:R-:W0:Y:S02]  /*1fe00*/  SHFL.IDX PT, R3, R6, RZ, 0x181f ;  /* 0x00181fff06037589 */ /* 0x000e2400000e0000 */
[----:B0-----:R-:W-:-:S09]  /*1fe10*/  IMAD.X R3, RZ, RZ, R3, P0 ;  /* 0x000000ffff037224 */ /* 0x001fd200000e0603 */
[----:B------:R-:W-:Y:S04]  /*1fe20*/  LDGSTS.E.BYPASS.LTC128B.128 [R5+0x1e400], desc[UR48][R2.64], !P6 ;  /* 0x1e40000002057fae */ /* 0x000fe8000f101d70 */
[----:B------:R-:W-:Y:S04]  /*1fe30*/  LDGSTS.E.BYPASS.LTC128B.128 [R5+0x21400], desc[UR48][R2.64+0x80], !P5 ;  /* 0x2140008002057fae */ /* 0x000fe8000e901d70 */
[----:B------:R0:W-:Y:S04]  /*1fe40*/  LDGSTS.E.BYPASS.LTC128B.128 [R5+0x24400], desc[UR48][R2.64+0x100], !P4 ;  /* 0x2440010002057fae */ /* 0x0001e8000e101d70 */
[----:B0-----:R-:W0:Y:S04]  /*1fe50*/  SHFL.IDX PT, R2, R8, 0x1, 0x181f ;  /* 0x00381f0008027f89 */ /* 0x001e2800000e0000 */
[----:B------:R-:W1:Y:S01]  /*1fe60*/  SHFL.IDX PT, R3, R6, 0x1, 0x181f ;  /* 0x00381f0006037f89 */ /* 0x000e6200000e0000 */
[----:B0-----:R-:W-:-:S04]  /*1fe70*/  IADD3 R2, P0, R2, R4, RZ ;  /* 0x0000000402027210 */ /* 0x001fc80007f1e0ff */
[----:B-1----:R-:W-:-:S05]  /*1fe80*/  IADD3.X R3, RZ, R3, RZ, P0, !PT ;  /* 0x00000003ff037210 */ /* 0x002fca00007fe4ff */
        /* <DEDUP_REMOVED lines=18> */
[----:B0-----:R-:W-:-:S04]  /*1ffb0*/  IADD3 R2, P0, R2, R4, RZ ;  /* 0x0000000402027210 */ /* 0x001fc80007f1e0ff */
[----:B------:R-:W-:Y:S02]  /*1ffc0*/  IADD3.X R3, RZ, R34, RZ, P0, !PT ;  /* 0x00000022ff037210 */ /* 0x000fe400007fe4ff */
[----:B------:R0:W1:Y:S04]  /*1ffd0*/  SHFL.IDX PT, R34, R6, 0x5, 0x181f ;  /* 0x00b81f0006227f89 */ /* 0x00006800000e0000 */
[----:B------:R-:W-:Y:S04]  /*1ffe0*/  LDGSTS.E.BYPASS.LTC128B.128 [R5+0x20400], desc[UR48][R2.64], !P6 ;  /* 0x2040000002057fae */ /* 0x000fe8000f101d70 */
[----:B------:R-:W-:Y:S04]  /*1fff0*/  LDGSTS.E.BYPASS.LTC128B.128 [R5+0x23400], desc[UR48][R2.64+0x80], !P5 ;  /* 0x2340008002057fae */ /* 0x000fe8000e901d70 */
[----:B------:R2:W-:Y:S04]  /*20000*/  LDGSTS.E.BYPASS.LTC128B.128 [R5+0x26400], desc[UR48][R2.64+0x100], !P4 ;  /* 0x2640010002057fae */ /* 0x0005e8000e101d70 */
[----:B-12---:R0:W2:Y:S02]  /*20010*/  SHFL.IDX PT, R2, R8, 0x5, 0x181f ;  /* 0x00b81f0008027f89 */ /* 0x0060a400000e0000 */
.L_x_4166:
[----:B------:R-:W3:Y:S01]  /*20020*/  LDL R3, [R1] ;  /* 0x0000000001037983 */ /* 0x000ee20000100800 */
[----:B--2---:R-:W-:Y:S02]  /*20030*/  IADD3 R2, P0, R2, R4, RZ ;  /* 0x0000000402027210 */ /* 0x004fe40007f1e0ff */
[----:B---3--:R-:W-:-:S03]  /*20040*/  LOP3.LUT P6, RZ, R3, 0x4, RZ, 0xc0, !PT ;  /* 0x0000000403ff7812 */ /* 0x008fc600078cc0ff */
[----:B------:R-:W-:Y:S01]  /*20050*/  IMAD.X R3, RZ, RZ, R34, P0 ;  /* 0x000000ffff037224 */ /* 0x000fe200000e0622 */
[----:B------:R-:W-:-:S09]  /*20060*/  PLOP3.LUT P0, PT, PT, PT, PT, 0x80, 0x0 ;  /* 0x000000000000781c */ /* 0x000fd20003f0f070 */
[----:B------:R-:W-:Y:S01]  /*20070*/  @!PT LDS RZ, [RZ] ;  /* 0x00000000fffff984 */ /* 0x000fe20000000800 */
[----:B------:R-:W-:Y:S01]  /*20080*/  @!PT LDS RZ, [RZ] ;  /* 0x00000000fffff984 */ /* 0x000fe20000000800 */
[----:B------:R-:W-:Y:S01]  /*20090*/  @!PT LDS RZ, [RZ] ;  /* 0x00000000fffff984 */ /* 0x000fe20000000800 */
[----:B------:R1:W-:Y:S04]  /*200a0*/  LDGSTS.E.BYPASS.LTC128B.128 [R5+0x20c00], desc[UR48][R2.64], !P6 ;  /* 0x20c0000002057fae */ /* 0x0003e8000f101d70 */
[----:B------:R1:W-:Y:S04]  /*200b0*/  LDGSTS.E.BYPASS.LTC128B.128 [R5+0x23c00], desc[UR48][R2.64+0x80], !P5 ;  /* 0x23c0008002057fae */ /* 0x0003e8000e901d70 */
[----:B------:R1:W-:Y:S01]  /*200c0*/  LDGSTS.E.BYPASS.LTC128B.128 [R5+0x26c00], desc[UR48][R2.64+0x100], !P4 ;  /* 0x26c0010002057fae */ /* 0x0003e2000e101d70 */
[----:B------:R-:W-:Y:S01]  /*200d0*/  NOP ;  /* 0x0000000000007918 */ /* 0x000fe20000000000 */
.L_x_4024:
[----:B------:R-:W-:Y:S02]  /*200e0*/  PLOP3.LUT P4, PT, P4, P0, PT, 0xa2, 0x0 ;  /* 0x000000000000781c */ /* 0x000fe40002781472 */
[----:B------:R-:W-:-:S08]  /*200f0*/  @P0 R2UR P4, UR4, R7 ;  /* 0x00000000070402ca */ /* 0x000fd00000080000 */
[----:B------:R-:W-:-:S05]  /*20100*/  @P0 PLOP3.LUT P0, PT, P4, PT, PT, 0x80, 0x0 ;  /* 0x000000000000081c */ /* 0x000fca000270f070 */
[----:B------:R-:W-:Y:S01]  /*20110*/  @!P4 SYNCS.ARRIVE.TRANS64.RED.A0T1 RZ, [UR4+0x30830], RZ ;  /* 0x030830ffffffc9a7 */ /* 0x000fe20008200404 */
[----:B------:R-:W-:Y:S07]  /*20120*/  @!P4 ARRIVES.LDGSTSBAR.64.TRANSCNT [UR4+0x30830] ;  /* 0x03083000ff00c9b0 */ /* 0x000fee0008000a84 */
[----:B------:R-:W-:Y:S05]  /*20130*/  @P0 BRA.U.ANY `(.L_x_4024) ;  /* 0xfffffffd00e80947 */ /* 0x000fea000393ffff */
[----:B------:R-:W-:Y:S01]  /*20140*/  NOP ;  /* 0x0000000000007918 */ /* 0x000fe20000000000 */
[----:B-1----:R-:W2:Y:S02]  /*20150*/  LDL R2, [R1+0x38] ;  /* 0x0000380001027983 */ /* 0x002ea40000100800 */
[----:B--2---:R-:W-:-:S13]  /*20160*/  ISETP.NE.AND P5, PT, R2, 0x3, PT ;  /* 0x000000030200780c */ /* 0x004fda0003fa5270 */
[----:B------:R-:W-:Y:S05]  /*20170*/  @!P5 BRA `(.L_x_4025) ;  /* 0x000000000004d947 */ /* 0x000fea0003800000 */
[----:B------:R-:W-:Y:S01]  /*20180*/  BPT.TRAP 0x1 ;  /* 0x000000040000795c */ /* 0x000fe20000300000 */
.L_x_4025:
[----:B------:R1:W-:Y:S01]  /*20190*/  SYNCS.ARRIVE.TRANS64.A1T0 RZ, [R7+URZ+0x30830], RZ ;  /* 0x030830ff07ff79a7 */ /* 0x0003e2000810003f */
[----:B------:R-:W-:Y:S05]  /*201a0*/  @!P5 BRA `(.L_x_4026) ;  /* 0x000000000004d947 */ /* 0x000fea0003800000 */
[----:B------:R-:W-:Y:S01]  /*201b0*/  BPT.TRAP 0x1 ;  /* 0x000000040000795c */ /* 0x000fe20000300000 */
.L_x_4026:
[----:B------:R-:W-:Y:S01]  /*201c0*/  SHF.L.U32 R2, R17, 0x1f, RZ ;  /* 0x0000001f11027819 */ /* 0x000fe200000006ff */
[----:B0-----:R-:W-:Y:S01]  /*201d0*/  IMAD R6, R10, 0x8, R22 ;  /* 0x000000080a067824 */ /* 0x001fe200078e0216 */
[----:B------:R-:W-:Y:S03]  /*201e0*/  BSSY B1, `(.L_x_4027) ;  /* 0x0000003000017945 */ /* 0x000fe60003800000 */
[----:B------:R-:W0:Y:S02]  /*201f0*/  SYNCS.PHASECHK.TRANS64.TRYWAIT P0, [R6+URZ+0x30860], R2 ;  /* 0x03086002060075a7 */ /* 0x000e24000800017f */
[----:B0-----:R-:W-:Y:S05]  /*20200*/  @!P0 BRA `(.L_x_4028) ;  /* 0x0000004c00188947 */ /* 0x001fea0003800000 */
.L_x_4167:
[----:B------:R-:W-:Y:S05]  /*20210*/  BSYNC B1 ;  /* 0x0000000000017941 */ /* 0x000fea0003800000 */
.L_x_4027:
[----:B------:R-:W1:Y:S01]  /*20220*/  LDL R5, [R1+0x4] ;  /* 0x0000040001057983 */ /* 0x000e620000100800 */
[----:B------:R-:W2:Y:S01]  /*20230*/  S2R R3, SR_TID.X ;  /* 0x0000000000037919 */ /* 0x000ea20000002100 */
[----:B------:R-:W-:Y:S01]  /*20240*/  UMOV UR4, 0xffffffff ;  /* 0xffffffff00047882 */ /* 0x000fe20000000000 */
[----:B--2---:R-:W-:-:S04]  /*20250*/  LOP3.LUT R3, R3, 0x7f, RZ, 0xc0, !PT ;  /* 0x0000007f03037812 */ /* 0x004fc800078ec0ff */
[----:B------:R-:W-:Y:S01]  /*20260*/  SHF.R.U32.HI R3, RZ, 0x3, R3 ;  /* 0x00000003ff037819 */ /* 0x000fe20000011603 */
[----:B-1----:R-:W-:Y:S02]  /*20270*/  IMAD R7, R30, -0x60, R5 ;  /* 0xffffffa01e077824 */ /* 0x002fe400078e0205 */
[----:B------:R-:W-:-:S03]  /*20280*/  IMAD R5, R10, 0x4800, R36 ;  /* 0x000048000a057824 */ /* 0x000fc600078e0224 */
[----:B------:R-:W-:Y:S01]  /*20290*/  IADD3 R7, -R3, R7, RZ ;  /* 0x0000000703077210 */ /* 0x000fe20007ffe1ff */
        /* <DEDUP_REMOVED lines=53> */
[----:B--2---:R1:W-:Y:S02]  /*205f0*/  LDGSTS.E.BYPASS.LTC128B.128 [R5+0x8400], desc[UR48][R2.64+0x100], !P0 ;  /* 0x0840010002057fae */ /* 0x0043e4000c101d70 */
.L_x_4181:
        /* <DEDUP_REMOVED lines=22> */
[----:B------:R-:W-:-:S03]  /*20760*/  NOP ;  /* 0x0000000000007918 */ /* 0x000fc60000000000 */
[----:B------:R-:W-:-:S03]  /*20770*/  IADD3 R3, R3, R21, RZ ;  /* 0x0000001503037210 */ /* 0x000fc60007ffe0ff */
[----:B------:R-:W-:-:S04]  /*20780*/  IMAD.WIDE.U32 R2, R18, UR4, R2 ;  /* 0x0000000412027c25 */ /* 0x000fc8000f8e0002 */
[----:B------:R-:W-:Y:S01]  /*20790*/  IMAD R3, R18, UR5, R3 ;  /* 0x0000000512037c24 */ /* 0x000fe2000f8e0203 */
[----:B------:R-:W-:-:S04]  /*207a0*/  LEA R23, P0, R2, UR6, 0x1 ;  /* 0x0000000602177c11 */ /* 0x000fc8000f8008ff */
[----:B------:R-:W-:Y:S02]  /*207b0*/  LEA.HI.X R24, R2, UR7, R3, 0x1, P0 ;  /* 0x0000000702187c11 */ /* 0x000fe400080f0c03 */
[----:B------:R-:W-:-:S13]  /*207c0*/  PLOP3.LUT P0, PT, PT, PT, PT, 0x80, 0x0 ;  /* 0x000000000000781c */ /* 0x000fda0003f0f070 */
.L_x_4030:
        /* <DEDUP_REMOVED lines=11> */
.L_x_4031:
        /* <DEDUP_REMOVED lines=8> */
.L_x_4019:
[----:B------:R-:W-:Y:S05]  /*20900*/  BSYNC B0 ;  /* 0x0000000000007941 */ /* 0x000fea0003800000 */
.L_x_4018:
        /* <DEDUP_REMOVED lines=17> */
.L_x_4034:
[----:B------:R-:W-:Y:S05]  /*20a20*/  BSYNC B0 ;  /* 0x0000000000007941 */ /* 0x000fea0003800000 */
.L_x_4033:
[----:B------:R-:W3:Y:S02]  /*20a30*/  LDL R0, [R1+0x38] ;  /* 0x0000380001007983 */ /* 0x000ee40000100800 */
[----:B---3--:R-:W-:-:S13]  /*20a40*/  ISETP.NE.AND P0, PT, R0, 0x3, PT ;  /* 0x000000030000780c */ /* 0x008fda0003f05270 */
[----:B------:R-:W-:Y:S05]  /*20a50*/  @!P0 BRA `(.L_x_4035) ;  /* 0x0000000000048947 */ /* 0x000fea0003800000 */
[----:B------:R-:W-:Y:S01]  /*20a60*/  BPT.TRAP 0x1 ;  /* 0x000000040000795c */ /* 0x000fe20000300000 */
.L_x_4035:
[----:B------:R-:W3:Y:S01]  /*20a70*/  LDL.LU R2, [R1+0x4] ;  /* 0x0000040001027983 */ /* 0x000ee20000300800 */
[----:B------:R-:W-:Y:S01]  /*20a80*/  IMAD R0, R26, 0x8, R22 ;  /* 0x000000081a007824 */ /* 0x000fe200078e0216 */
[----:B0-----:R-:W-:Y:S01]  /*20a90*/  SHF.L.U32 R3, R28, 0x1f, RZ ;  /* 0x0000001f1c037819 */ /* 0x001fe200000006ff */
[----:B------:R-:W-:Y:S03]  /*20aa0*/  BSSY B0, `(.L_x_4036) ;  /* 0x0000004000007945 */ /* 0x000fe60003800000 */
[----:B------:R-:W0:Y:S01]  /*20ab0*/  SYNCS.PHASECHK.TRANS64.TRYWAIT P0, [R0+URZ+0x30860], R3 ;  /* 0x03086003000075a7 */ /* 0x000e22000800017f */
[----:B---3--:R-:W-:Y:S01]  /*20ac0*/  IMAD R6, R25, -0x60, R2 ;  /* 0xffffffa019067824 */ /* 0x008fe200078e0202 */
[----:B0-----:R-:W-:Y:S06]  /*20ad0*/  @!P0 BRA `(.L_x_4037) ;  /* 0x0000004c00088947 */ /* 0x001fec0003800000 */
.L_x_4182:
[----:B------:R-:W-:Y:S05]  /*20ae0*/  BSYNC B0 ;  /* 0x0000000000007941 */ /* 0x000fea0003800000 */
.L_x_4036:
[----:B------:R-:W1:Y:S01]  /*20af0*/  S2R R2, SR_TID.X ;  /* 0x0000000000027919 */ /* 0x000e620000002100 */
[----:B------:R-:W-:Y:S01]  /*20b00*/  UMOV UR4, 0xffffffff ;  /* 0xffffffff00047882 */ /* 0x000fe20000000000 */
[----:B------:R-:W-:Y:S01]  /*20b10*/  IMAD R7, R26, 0x4800, R36 ;  /* 0x000048001a077824 */ /* 0x000fe200078e0224 */
[----:B-1----:R-:W-:-:S04]  /*20b20*/  LOP3.LUT R2, R2, 0x7f, RZ, 0xc0, !PT ;  /* 0x0000007f02027812 */ /* 0x002fc800078ec0ff */
[----:B------:R-:W-:-:S04]  /*20b30*/  SHF.R.U32.HI R2, RZ, 0x3, R2 ;  /* 0x00000003ff027819 */ /* 0x000fc80000011602 */
[----:B------:R-:W-:Y:S01]  /*20b40*/  IADD3 R6, -R2, R6, RZ ;  /* 0x0000000602067210 */ /* 0x000fe20007ffe1ff */
        /* <DEDUP_REMOVED lines=12> */
[----:B------:R-:W1:Y:S02]  /*20c10*/  SHFL.IDX PT, R14, R23, 0x1, 0x181f ;  /* 0x00381f00170e7f89 */ /* 0x000e6400000e0000 */
[----:B0-----:R-:W-:Y:S02]  /*20c20*/  IADD3.X R3, RZ, R3, RZ, P0, !PT ;  /* 0x00000003ff037210 */ /* 0x001fe400007fe4ff */
[----:B------:R-:W-:-:S03]  /*20c30*/  ISETP.GE.AND P0, PT, R33, UR4, PT ;  /* 0x0000000421007c0c */ /* 0x000fc6000bf06270 */
        /* <DEDUP_REMOVED lines=26> */
[----:B------:R-:W0:Y:S02]  /*20de0*/  SHFL.IDX PT, R14, R23, 0x4, 0x181f ;  /* 0x00981f00170e7f89 */ /* 0x000e2400000e0000 */
[----:B-1----:R-:W-:-:S02]  /*20df0*/  IADD3.X R3, RZ, R7, RZ, P3, !PT ;  /* 0x00000007ff037210 */ /* 0x002fc40001ffe4ff */
[----:B------:R-:W1:Y:S01]  /*20e00*/  SHFL.IDX PT, R7, R24, 0x4, 0x181f ;  /* 0x00981f0018077f89 */ /* 0x000e6200000e0000 */
[----:B------:R-:W-:-:S04]  /*20e10*/  ISETP.LT.OR P3, PT, R6, 0x31, P1 ;  /* 0x000000310600780c */ /* 0x000fc80000f61670 */
[----:B------:R-:W-:Y:S01]  /*20e20*/  LDGSTS.E.BYPASS.LTC128B.128 [R4+0x1c00], desc[UR48][R2.64], !P4 ;  /* 0x01c0000002047fae */ /* 0x000fe2000e101d70 */
[----:B------:R-:W-:-:S03]  /*20e30*/  ISETP.LT.OR P4, PT, R6, 0x31, P0 ;  /* 0x000000310600780c */ /* 0x000fc60000781670 */
[----:B------:R-:W2:Y:S05]  /*20e40*/  SHFL.IDX PT, R24, R24, 0x5, 0x181f ;  /* 0x00b81f0018187f89 */ /* 0x000eaa00000e0000 */
[----:B------:R-:W-:Y:S05]  /*20e50*/  LDGSTS.E.BYPASS.LTC128B.128 [R4+0x4c00], desc[UR48][R2.64+0x80], !P3 ;  /* 0x04c0008002047fae */ /* 0x000fea000d901d70 */
        /* <DEDUP_REMOVED lines=10> */
.L_x_4196:
        /* <DEDUP_REMOVED lines=13> */
.L_x_4039:
[----:B------:R-:W-:Y:S02]  /*20fd0*/  PLOP3.LUT P1, PT, P1, P0, PT, 0xa2, 0x0 ;  /* 0x000000000000781c */ /* 0x000fe40000f21472 */
[----:B------:R-:W-:-:S08]  /*20fe0*/  @P0 R2UR P1, UR4, R0 ;  /* 0x00000000000402ca */ /* 0x000fd00000020000 */
[----:B------:R-:W-:-:S05]  /*20ff0*/  @P0 PLOP3.LUT P0, PT, P1, PT, PT, 0x80, 0x0 ;  /* 0x000000000000081c */ /* 0x000fca0000f0f070 */
[----:B------:R-:W-:Y:S01]  /*21000*/  @!P1 SYNCS.ARRIVE.TRANS64.RED.A0T1 RZ, [UR4+0x30850], RZ ;  /* 0x030850ffffff99a7 */ /* 0x000fe20008200404 */
[----:B------:R-:W-:Y:S07]  /*21010*/  @!P1 ARRIVES.LDGSTSBAR.64.TRANSCNT [UR4+0x30850] ;  /* 0x03085000ff0099b0 */ /* 0x000fee0008000a84 */
[----:B------:R-:W-:Y:S05]  /*21020*/  @P0 BRA.U.ANY `(.L_x_4039) ;  /* 0xfffffffd00e80947 */ /* 0x000fea000393ffff */
[----:B------:R-:W-:Y:S01]  /*21030*/  NOP ;  /* 0x0000000000007918 */ /* 0x000fe20000000000 */
[----:B0-----:R-:W2:Y:S02]  /*21040*/  LDL.LU R2, [R1+0x38] ;  /* 0x0000380001027983 */ /* 0x001ea40000300800 */
[----:B--2---:R-:W-:-:S13]  /*21050*/  ISETP.NE.AND P2, PT, R2, 0x3, PT ;  /* 0x000000030200780c */ /* 0x004fda0003f45270 */
[----:B------:R-:W-:Y:S05]  /*21060*/  @!P2 BRA `(.L_x_4040) ;  /* 0x000000000004a947 */ /* 0x000fea0003800000 */
[----:B------:R-:W-:Y:S01]  /*21070*/  BPT.TRAP 0x1 ;  /* 0x000000040000795c */ /* 0x000fe20000300000 */
.L_x_4040:
[----:B------:R1:W-:Y:S01]  /*21080*/  SYNCS.ARRIVE.TRANS64.A1T0 RZ, [R0+URZ+0x30850], RZ ;  /* 0x030850ff00ff79a7 */ /* 0x0003e2000810003f */
[----:B------:R-:W-:-:S04]  /*21090*/  IADD3 R26, R26, 0x1, RZ ;  /* 0x000000011a1a7810 */ /* 0x000fc80007ffe0ff */
[----:B------:R-:W-:-:S04]  /*210a0*/  ISETP.NE.AND P0, PT, R26, 0x2, PT ;  /* 0x000000021a00780c */ /* 0x000fc80003f05270 */
[----:B------:R-:W-:Y:S02]  /*210b0*/  SEL R3, RZ, 0x1, P0 ;  /* 0x00000001ff037807 */ /* 0x000fe40000000000 */
[----:B------:R-:W-:Y:S02]  /*210c0*/  SEL R26, R26, RZ, P0 ;  /* 0x000000ff1a1a7207 */ /* 0x000fe40000000000 */
[----:B-1----:R-:W-:-:S07]  /*210d0*/  LOP3.LUT R28, R28, R3, RZ, 0x3c, !PT ;  /* 0x000000031c1c7212 */ /* 0x002fce00078e3cff */
.L_x_3997:
[----:B------:R-:W-:Y:S05]  /*210e0*/  BSYNC B7 ;  /* 0x0000000000077941 */ /* 0x000fea0003800000 */
.L_x_3995:
[----:B------:R-:W2:Y:S02]  /*210f0*/  LDL R0, [R1] ;  /* 0x0000000001007983 */ /* 0x000ea40000100800 */
[----:B--2---:R-:W-:-:S13]  /*21100*/  LOP3.LUT P0, RZ, R0, 0x20, RZ, 0xc0, !PT ;  /* 0x0000002000ff7812 */ /* 0x004fda000780c0ff */
        /* <DEDUP_REMOVED lines=10> */
.L_x_4041:
[----:B------:R-:W1:Y:S01]  /*211b0*/  S2R R9, SR_TID.X ;  /* 0x0000000000097919 */ /* 0x000e620000002100 */
[----:B------:R-:W-:Y:S01]  /*211c0*/  UMOV UR4, 0xffffffff ;  /* 0xffffffff00047882 */ /* 0x000fe20000000000 */
[----:B-1----:R-:W-:-:S04]  /*211d0*/  LOP3.LUT R9, R9, 0x1f, RZ, 0xc0, !PT ;  /* 0x0000001f09097812 */ /* 0x002fc800078ec0ff */
[----:B------:R-:W-:Y:S01]  /*211e0*/  ISETP.NE.AND P0, PT, R9, 0x1f, PT ;  /* 0x0000001f0900780c */ /* 0x000fe20003f05270 */
[----:B------:R-:W-:-:S12]  /*211f0*/  BRA.DIV UR4, `(.L_x_4043) ;  /* 0x0000004e04587947 */ /* 0x000fd8000b800000 */
[----:B------:R-:W-:Y:S01]  /*21200*/  IMAD.IADD R7, R19, 0x1, R9 ;  /* 0x0000000113077824 */ /* 0x000fe200078e0209 */
[----:B------:R-:W-:-:S04]  /*21210*/  ULDC UR4, c[0x0][0xc3c] ;  /* 0x00030f0000047ab9 */ /* 0x000fc80000000800 */
        /* <DEDUP_REMOVED lines=15> */
[----:B---3--:R-:W-:Y:S01]  /*21310*/  @!P1 IMAD.MOV.U32 R7, RZ, RZ, R6 ;  /* 0x000000ffff079224 */ /* 0x008fe200078e0006 */
[----:B------:R-:W-:-:S02]  /*21320*/  MOV R6, RZ ;  /* 0x000000ff00067202 */ /* 0x000fc40000000f00 */
[----:B--2---:R-:W-:Y:S02]  /*21330*/  @!P1 MOV R4, R5 ;  /* 0x0000000500049202 */ /* 0x004fe40000000f00 */
        /* <DEDUP_REMOVED lines=17> */
[----:B------:R0:W1:Y:S02]  /*21450*/  SHFL.IDX PT, R14, R2, 0x1f, 0x1f ;  /* 0x03e01f00020e7f89 */ /* 0x00006400000e0000 */
.L_x_4206:
[----:B------:R-:W-:Y:S02]  /*21460*/  ULDC UR4, c[0x0][0xc38] ;  /* 0x00030e0000047ab9 */ /* 0x000fe40000000800 */
[----:B------:R-:W-:-:S04]  /*21470*/  IMAD.U32 R5, RZ, RZ, UR4 ;  /* 0x00000004ff057e24 */ /* 0x000fc8000f8e00ff */
[----:B-1----:R-:W-:-:S04]  /*21480*/  IMAD R14, R14, R5, RZ ;  /* 0x000000050e0e7224 */ /* 0x002fc800078e02ff */
[----:B------:R-:W-:-:S05]  /*21490*/  IMAD.IADD R9, R8, 0x1, R14 ;  /* 0x0000000108097824 */ /* 0x000fca00078e020e */
[----:B------:R-:W-:-:S13]  /*214a0*/  ISETP.GT.AND P6, PT, R9, R0, PT ;  /* 0x000000000900720c */ /* 0x000fda0003fc4270 */
[----:B------:R-:W-:Y:S05]  /*214b0*/  @P6 BRA `(.L_x_4044) ;  /* 0x0000000000a46947 */ /* 0x000fea0003800000 */
.L_x_4047:
[----:B0-----:R-:W0:Y:S01]  /*214c0*/  LDC R2, c[0x0][0xc3c] ;  /* 0x00030f00ff027b82 */ /* 0x001e220000000800 */
[----:B------:R-:W-:-:S04]  /*214d0*/  IADD3 R19, R19, 0x1f, RZ ;  /* 0x0000001f13137810 */ /* 0x000fc80007ffe0ff */
        /* <DEDUP_REMOVED lines=11> */
[----:B-1----:R-:W-:Y:S01]  /*21590*/  @!P6 IMAD.WIDE R2, R11, 0x4, R4 ;  /* 0x000000040b02e825 */ /* 0x002fe200078e0204 */
[----:B------:R-:W-:-:S06]  /*215a0*/  MOV R4, RZ ;  /* 0x000000ff00047202 */ /* 0x000fcc0000000f00 */
        /* <DEDUP_REMOVED lines=20> */
.L_x_4214:
[----:B------:R-:W-:Y:S02]  /*216f0*/  ULDC UR4, c[0x0][0xc38] ;  /* 0x00030e0000047ab9 */ /* 0x000fe40000000800 */
[----:B------:R-:W-:-:S05]  /*21700*/  MOV R5, UR4 ;  /* 0x0000000400057c02 */ /* 0x000fca0008000f00 */
[----:B-1----:R-:W-:-:S04]  /*21710*/  IMAD R14, R14, R5, RZ ;  /* 0x000000050e0e7224 */ /* 0x002fc800078e02ff */
[----:B------:R-:W-:-:S05]  /*21720*/  IMAD.IADD R9, R14, 0x1, R9 ;  /* 0x000000010e097824 */ /* 0x000fca00078e0209 */
[----:B------:R-:W-:-:S13]  /*21730*/  ISETP.GT.AND P6, PT, R9, R0, PT ;  /* 0x000000000900720c */ /* 0x000fda0003fc4270 */
[----:B------:R-:W-:Y:S05]  /*21740*/  @!P6 BRA `(.L_x_4047) ;  /* 0xfffffffc005ce947 */ /* 0x000fea000383ffff */
.L_x_4044:
        /* <DEDUP_REMOVED lines=9> */
.L_x_4219:
[----:B------:R-:W-:-:S13]  /*217e0*/  ISETP.NE.AND P0, PT, R3, RZ, PT ;  /* 0x000000ff0300720c */ /* 0x000fda0003f05270 */
[----:B------:R-:W-:Y:S05]  /*217f0*/  @!P0 BRA `(.L_x_4049) ;  /* 0x0000000000108947 */ /* 0x000fea0003800000 */
[----:B------:R-:W-:Y:S01]  /*21800*/  UMOV UR4, 0xffffffff ;  /* 0xffffffff00047882 */ /* 0x000fe20000000000 */
[----:B------:R-:W-:Y:S02]  /*21810*/  IADD3 R12, R8, -0x1, RZ ;  /* 0xffffffff080c7810 */ /* 0x000fe40007ffe0ff */
[----:B------:R-:W-:Y:S05]  /*21820*/  BRA.DIV UR4, `(.L_x_4050) ;  /* 0x00000052041c7947 */ /* 0x000fea000b800000 */
[----:B------:R4:W0:Y:S02]  /*21830*/  SHFL.IDX PT, R6, R2, R12, 0x1f ;  /* 0x00001f0c02067589 */ /* 0x00082400000e0000 */
.L_x_4049:
        /* <DEDUP_REMOVED lines=11> */
[----:B0-----:R-:W-:Y:S01]  /*218f0*/  MOV R2, RZ ;  /* 0x000000ff00027202 */ /* 0x001fe20000000f00 */
[----:B--2---:R-:W-:-:S04]  /*21900*/  IMAD.MOV R9, RZ, RZ, -R3 ;  /* 0x000000ffff097224 */ /* 0x004fc800078e0a03 */
[----:B------:R-:W-:-:S04]  /*21910*/  IMAD R9, R9, R10, RZ ;  /* 0x0000000a09097224 */ /* 0x000fc800078e02ff */
[----:B------:R-:W-:Y:S01]  /*21920*/  IMAD.HI.U32 R3, R3, R9, R2 ;  /* 0x0000000903037227 */ /* 0x000fe200078e0002 */
[----:B------:R-:W-:Y:S02]  /*21930*/  IABS R2, R7 ;  /* 0x0000000700027213 */ /* 0x000fe40000000000 */
[----:B------:R-:W-:-:S03]  /*21940*/  IABS R9, R0 ;  /* 0x0000000000097213 */ /* 0x000fc60000000000 */
[----:B------:R-:W-:Y:S02]  /*21950*/  IMAD.MOV R2, RZ, RZ, -R2 ;  /* 0x000000ffff027224 */ /* 0x000fe400078e0a02 */
[----:B------:R-:W-:Y:S01]  /*21960*/  IMAD.HI.U32 R6, R3, R9, RZ ;  /* 0x0000000903067227 */ /* 0x000fe200078e00ff */
[----:B------:R-:W-:-:S03]  /*21970*/  IADD3 R3, R12, 0xffffffe, RZ ;  /* 0x0ffffffe0c037810 */ /* 0x000fc60007ffe0ff */
[----:B------:R-:W-:-:S03]  /*21980*/  IMAD R9, R6, R2, R9 ;  /* 0x0000000206097224 */ /* 0x000fc600078e0209 */
[----:B------:R-:W0:Y:S02]  /*21990*/  F2I.FTZ.U32.TRUNC.NTZ R3, R3 ;  /* 0x0000000300037305 */ /* 0x000e24000021f000 */
[----:B------:R-:W-:-:S13]  /*219a0*/  ISETP.GT.U32.AND P1, PT, R10, R9, PT ;  /* 0x000000090a00720c */ /* 0x000fda0003f24070 */
[----:B------:R-:W-:Y:S02]  /*219b0*/  @!P1 IMAD.IADD R9, R9, 0x1, -R10 ;  /* 0x0000000109099824 */ /* 0x000fe400078e0a0a */
[----:B0-----:R-:W-:Y:S02]  /*219c0*/  IMAD.MOV R2, RZ, RZ, -R3 ;  /* 0x000000ffff027224 */ /* 0x001fe400078e0a03 */
[----:B------:R-:W-:Y:S01]  /*219d0*/  @!P1 VIADD R6, R6, 0x1 ;  /* 0x0000000106069836 */ /* 0x000fe20000000000 */
[----:B------:R-:W-:Y:S01]  /*219e0*/  ISETP.GE.U32.AND P0, PT, R9, R10, PT ;  /* 0x0000000a0900720c */ /* 0x000fe20003f06070 */
[----:B------:R-:W-:Y:S01]  /*219f0*/  IMAD R9, R2, R5, RZ ;  /* 0x0000000502097224 */ /* 0x000fe200078e02ff */
[----:B------:R-:W-:Y:S02]  /*21a00*/  MOV R2, RZ ;  /* 0x000000ff00027202 */ /* 0x000fe40000000f00 */
[----:B------:R-:W-:-:S03]  /*21a10*/  ISETP.NE.AND P1, PT, R7, RZ, PT ;  /* 0x000000ff0700720c */ /* 0x000fc60003f25270 */
[----:B------:R-:W-:Y:S01]  /*21a20*/  IMAD.HI.U32 R9, R3, R9, R2 ;  /* 0x0000000903097227 */ /* 0x000fe200078e0002 */
[----:B------:R-:W-:Y:S02]  /*21a30*/  LOP3.LUT R2, R0, R7, RZ, 0x3c, !PT ;  /* 0x0000000700027212 */ /* 0x000fe400078e3cff */
[----:B------:R-:W-:Y:S02]  /*21a40*/  IABS R3, R4 ;  /* 0x0000000400037213 */ /* 0x000fe40000000000 */
[----:B------:R-:W-:Y:S01]  /*21a50*/  ISETP.GE.AND P2, PT, R2, RZ, PT ;  /* 0x000000ff0200720c */ /* 0x000fe20003f46270 */
[----:B------:R-:W-:Y:S02]  /*21a60*/  @P0 VIADD R6, R6, 0x1 ;  /* 0x0000000106060836 */ /* 0x000fe40000000000 */
[----:B------:R-:W-:-:S10]  /*21a70*/  IMAD.MOV R3, RZ, RZ, -R3 ;  /* 0x000000ffff037224 */ /* 0x000fd400078e0a03 */
[----:B------:R-:W-:Y:S02]  /*21a80*/  @!P2 IADD3 R6, -R6, RZ, RZ ;  /* 0x000000ff0606a210 */ /* 0x000fe40007ffe1ff */
[----:B------:R-:W-:-:S04]  /*21a90*/  @!P1 LOP3.LUT R6, RZ, R7, RZ, 0x33, !PT ;  /* 0x00000007ff069212 */ /* 0x000fc800078e33ff */
[-C--:B------:R-:W-:Y:S01]  /*21aa0*/  IABS R2, R6.reuse ;  /* 0x0000000600027213 */ /* 0x080fe20000000000 */
[----:B------:R-:W-:-:S04]  /*21ab0*/  IMAD R7, R7, R6, RZ ;  /* 0x0000000607077224 */ /* 0x000fc800078e02ff */
[----:B------:R-:W-:Y:S01]  /*21ac0*/  IMAD.HI.U32 R9, R9, R2, RZ ;  /* 0x0000000209097227 */ /* 0x000fe200078e00ff */
[----:B------:R-:W-:-:S03]  /*21ad0*/  IADD3 R17, R0, -R7, RZ ;  /* 0x8000000700117210 */ /* 0x000fc60007ffe0ff */
[----:B------:R-:W-:-:S05]  /*21ae0*/  IMAD R2, R9, R3, R2 ;  /* 0x0000000309027224 */ /* 0x000fca00078e0202 */
[----:B------:R-:W-:-:S13]  /*21af0*/  ISETP.GT.U32.AND P1, PT, R5, R2, PT ;  /* 0x000000020500720c */ /* 0x000fda0003f24070 */
[----:B------:R-:W-:Y:S01]  /*21b00*/  @!P1 IMAD.IADD R2, R2, 0x1, -R5 ;  /* 0x0000000102029824 */ /* 0x000fe200078e0a05 */
[----:B------:R-:W-:Y:S02]  /*21b10*/  @!P1 IADD3 R9, R9, 0x1, RZ ;  /* 0x0000000109099810 */ /* 0x000fe40007ffe0ff */
[----:B------:R-:W-:Y:S02]  /*21b20*/  ISETP.NE.AND P1, PT, R4, RZ, PT ;  /* 0x000000ff0400720c */ /* 0x000fe40003f25270 */
[----:B------:R-:W-:Y:S02]  /*21b30*/  ISETP.GE.U32.AND P0, PT, R2, R5, PT ;  /* 0x000000050200720c */ /* 0x000fe40003f06070 */
[----:B------:R-:W-:-:S04]  /*21b40*/  LOP3.LUT R2, R6, R4, RZ, 0x3c, !PT ;  /* 0x0000000406027212 */ /* 0x000fc800078e3cff */
[----:B------:R-:W-:-:S07]  /*21b50*/  ISETP.GE.AND P2, PT, R2, RZ, PT ;  /* 0x000000ff0200720c */ /* 0x000fce0003f46270 */
[----:B------:R-:W-:-:S06]  /*21b60*/  @P0 VIADD R9, R9, 0x1 ;  /* 0x0000000109090836 */ /* 0x000fcc0000000000 */
[----:B------:R-:W-:Y:S01]  /*21b70*/  @!P2 IMAD.MOV R9, RZ, RZ, -R9 ;  /* 0x000000ffff09a224 */ /* 0x000fe200078e0a09 */
[----:B------:R-:W-:-:S04]  /*21b80*/  @!P1 LOP3.LUT R9, RZ, R4, RZ, 0x33, !PT ;  /* 0x00000004ff099212 */ /* 0x000fc800078e33ff */
[----:B------:R-:W-:Y:S01]  /*21b90*/  IADD3 R3, -R9, RZ, RZ ;  /* 0x000000ff09037210 */ /* 0x000fe20007ffe1ff */
[----:B------:R-:W-:-:S04]  /*21ba0*/  IMAD R9, R4, 0x1000000, R9 ;  /* 0x0100000004097824 */ /* 0x000fc800078e0209 */
[----:B------:R-:W-:-:S04]  /*21bb0*/  IMAD R18, R4, R3, R6 ;  /* 0x0000000304127224 */ /* 0x000fc800078e0206 */
[----:B------:R-:W-:Y:S01]  /*21bc0*/  IMAD R18, R18, 0x10000, R9 ;  /* 0x0001000012127824 */ /* 0x000fe200078e0209 */
[----:B------:R-:W-:Y:S06]  /*21bd0*/  BRA `(.L_x_4051) ;  /* 0x00000000001c7947 */ /* 0x000fec0003800000 */
.L_x_4045:
[----:B------:R-:W-:Y:S01]  /*21be0*/  UMOV UR4, URZ ;  /* 0x0000003f00047c82 */ /* 0x000fe20008000000 */
[----:B------:R-:W-:Y:S01]  /*21bf0*/  UMOV UR5, URZ ;  /* 0x0000003f00057c82 */ /* 0x000fe20008000000 */
[----:B------:R-:W-:Y:S01]  /*21c00*/  ULDC UR6, c[0x0][0xc3c] ;  /* 0x00030f0000067ab9 */ /* 0x000fe20000000800 */
[----:B------:R-:W-:Y:S01]  /*21c10*/  IMAD.MOV.U32 R16, RZ, RZ, R0 ;  /* 0x000000ffff107224 */ /* 0x000fe200078e0000 */
[----:B------:R-:W-:Y:S01]  /*21c20*/  MOV R17, UR4 ;  /* 0x0000000400117c02 */ /* 0x000fe20008000f00 */
[----:B------:R-:W-:Y:S02]  /*21c30*/  IMAD.U32 R18, RZ, RZ, UR5 ;  /* 0x00000005ff127e24 */ /* 0x000fe4000f8e00ff */
[----:B------:R-:W-:-:S07]  /*21c40*/  IMAD.U32 R19, RZ, RZ, UR6 ;  /* 0x00000006ff137e24 */ /* 0x000fce000f8e00ff */
.L_x_4051:
        /* <DEDUP_REMOVED lines=10> */
.L_x_4042:
[----:B------:R-:W-:Y:S02]  /*21cf0*/  ULDC UR4, c[0x0][0xc3c] ;  /* 0x00030f0000047ab9 */ /* 0x000fe40000000800 */
[----:B-1----:R-:W-:-:S13]  /*21d00*/  ISETP.GE.AND P0, PT, R19, UR4, PT ;  /* 0x0000000413007c0c */ /* 0x002fda000bf06270 */
[----:B------:R-:W-:Y:S05]  /*21d10*/  @!P0 BRA `(.L_x_4052) ;  /* 0xffffff9c00588947 */ /* 0x000fea000383ffff */
[----:B------:R-:W-:Y:S05]  /*21d20*/  BSYNC B8 ;  /* 0x0000000000087941 */ /* 0x000fea0003800000 */
.L_x_3947:
[----:B------:R-:W3:Y:S01]  /*21d30*/  LDL.LU R0, [R1+0x28] ;  /* 0x0000280001007983 */ /* 0x000ee20000300800 */
[----:B------:R-:W-:Y:S01]  /*21d40*/  BSSY B0, `(.L_x_4053) ;  /* 0x000000b000007945 */ /* 0x000fe20003800000 */
[----:B------:R-:W1:Y:S01]  /*21d50*/  S2R R5, SR_CgaCtaId ;  /* 0x0000000000057919 */ /* 0x000e620000008800 */
[----:B---3--:R-:W-:-:S04]  /*21d60*/  IADD3 R0, R0, 0x1, RZ ;  /* 0x0000000100007810 */ /* 0x008fc80007ffe0ff */
        /* <DEDUP_REMOVED lines=8> */
.L_x_4222:
[----:B------:R-:W-:Y:S05]  /*21df0*/  BSYNC B0 ;  /* 0x0000000000007941 */ /* 0x000fea0003800000 */
.L_x_4053:
[----:B------:R-:W-:-:S03]  /*21e00*/  UMOV UR4, 0xffffffff ;  /* 0xffffffff00047882 */ /* 0x000fc60000000000 */
[----:B------:R-:W-:Y:S05]  /*21e10*/  BRA.DIV UR4, `(.L_x_4055) ;  /* 0x0000004a04dc7947 */ /* 0x000fea000b800000 */
[----:B0-----:R-:W0:Y:S02]  /*21e20*/  S2R R0, SR_TID.X ;  /* 0x0000000000007919 */ /* 0x001e240000002100 */
[----:B0-----:R-:W-:-:S04]  /*21e30*/  SHF.R.U32.HI R0, RZ, 0x5, R0 ;  /* 0x00000005ff007819 */ /* 0x001fc80000011600 */
[----:B------:R-:W-:-:S05]  /*21e40*/  LOP3.LUT R0, R0, 0x3, RZ, 0xc0, !PT ;  /* 0x0000000300007812 */ /* 0x000fca00078ec0ff */
[----:B------:R0:W1:Y:S02]  /*21e50*/  SHFL.IDX PT, R14, R0, RZ, 0x1f ;  /* 0x00001fff000e7589 */ /* 0x00006400000e0000 */
.L_x_4225:
[----:B-1----:R-:W-:-:S13]  /*21e60*/  ISETP.NE.AND P0, PT, R14, RZ, PT ;  /* 0x000000ff0e00720c */ /* 0x002fda0003f05270 */
[----:B------:R-:W-:Y:S05]  /*21e70*/  @P0 BRA `(.L_x_3717) ;  /* 0x0000000000880947 */ /* 0x000fea0003800000 */
[----:B------:R-:W-:-:S03]  /*21e80*/  UMOV UR4, 0xffffffff ;  /* 0xffffffff00047882 */ /* 0x000fc60000000000 */
[----:B------:R-:W-:Y:S05]  /*21e90*/  BRA.DIV UR4, `(.L_x_4056) ;  /* 0x0000004a04f07947 */ /* 0x000fea000b800000 */
[----:B------:R-:W-:-:S13]  /*21ea0*/  ELECT P6, URZ, PT ;  /* 0x00000000003f782f */ /* 0x000fda00038c0000 */
.L_x_4228:
[----:B------:R-:W-:Y:S05]  /*21eb0*/  @!P6 BRA `(.L_x_3717) ;  /* 0x000000000078e947 */ /* 0x000fea0003800000 */
[----:B------:R-:W-:-:S06]  /*21ec0*/  ULOP3.LUT UR4, UR61, 0x2, URZ, 0xfc, !UPT ;  /* 0x000000023d047892 */ /* 0x000fcc000f8efc3f */
[----:B0-----:R-:W-:-:S05]  /*21ed0*/  IMAD.U32 R0, RZ, RZ, UR4 ;  /* 0x00000004ff007e24 */ /* 0x001fca000f8e00ff */
[----:B------:R-:W-:-:S13]  /*21ee0*/  ISETP.NE.AND P0, PT, R0, 0x3, PT ;  /* 0x000000030000780c */ /* 0x000fda0003f05270 */
[----:B------:R-:W-:Y:S05]  /*21ef0*/  @!P0 BRA `(.L_x_4057) ;  /* 0x0000000000048947 */ /* 0x000fea0003800000 */
[----:B------:R-:W-:Y:S01]  /*21f00*/  BPT.TRAP 0x1 ;  /* 0x000000040000795c */ /* 0x000fe20000300000 */
.L_x_4057:
[C---:B------:R-:W-:Y:S01]  /*21f10*/  LEA R5, R26.reuse, R7, 0x3 ;  /* 0x000000071a057211 */ /* 0x040fe200078e18ff */
[----:B------:R-:W-:Y:S01]  /*21f20*/  VIADD R26, R26, 0x1 ;  /* 0x000000011a1a7836 */ /* 0x000fe20000000000 */
[----:B------:R-:W-:-:S04]  /*21f30*/  SHF.L.U32 R0, R28, 0x1f, RZ ;  /* 0x0000001f1c007819 */ /* 0x000fc800000006ff */
[----:B------:R-:W0:Y:S01]  /*21f40*/  SYNCS.PHASECHK.TRANS64.TRYWAIT P1, [R5+URZ+0x30840], R0 ;  /* 0x03084000050075a7 */ /* 0x000e22000802017f */
[----:B------:R-:W-:-:S04]  /*21f50*/  ISETP.NE.AND P2, PT, R26, 0x2, PT ;  /* 0x000000021a00780c */ /* 0x000fc80003f45270 */
[----:B------:R-:W-:Y:S01]  /*21f60*/  SEL R3, RZ, 0x1, P2 ;  /* 0x00000001ff037807 */ /* 0x000fe20001000000 */
[----:B0-----:R-:W-:Y:S08]  /*21f70*/  @!P1 BRA `(.L_x_4058) ;  /* 0x0000004800d89947 */ /* 0x001ff00003800000 */
.L_x_4229:
[----:B------:R-:W-:Y:S02]  /*21f80*/  SEL R26, R26, RZ, P2 ;  /* 0x000000ff1a1a7207 */ /* 0x000fe40001000000 */
[----:B------:R-:W-:Y:S01]  /*21f90*/  LOP3.LUT R2, R28, R3, RZ, 0x3c, !PT ;  /* 0x000000031c027212 */ /* 0x000fe200078e3cff */
[----:B------:R-:W-:Y:S06]  /*21fa0*/  @!P0 BRA `(.L_x_4059) ;  /* 0x0000000000048947 */ /* 0x000fec0003800000 */
[----:B------:R-:W-:Y:S01]  /*21fb0*/  BPT.TRAP 0x1 ;  /* 0x000000040000795c */ /* 0x000fe20000300000 */
.L_x_4059:
[----:B------:R-:W-:Y:S01]  /*21fc0*/  IMAD R3, R26, 0x8, R7 ;  /* 0x000000081a037824 */ /* 0x000fe200078e0207 */
[----:B------:R-:W-:-:S04]  /*21fd0*/  SHF.L.U32 R2, R2, 0x1f, RZ ;  /* 0x0000001f02027819 */ /* 0x000fc800000006ff */
[----:B------:R-:W1:Y:S02]  /*21fe0*/  SYNCS.PHASECHK.TRANS64.TRYWAIT P1, [R3+URZ+0x30840], R2 ;  /* 0x03084002030075a7 */ /* 0x000e64000802017f */
[----:B-1----:R-:W-:Y:S05]  /*21ff0*/  @!P1 BRA `(.L_x_4060) ;  /* 0x0000004800cc9947 */ /* 0x002fea0003800000 */
.L_x_4230:
[----:B------:R-:W-:Y:S05]  /*22000*/  @!P0 BRA `(.L_x_4061) ;  /* 0x0000000000048947 */ /* 0x000fea0003800000 */
[----:B------:R-:W-:Y:S01]  /*22010*/  BPT.TRAP 0x1 ;  /* 0x000000040000795c */ /* 0x000fe20000300000 */
.L_x_4061:
[----:B------:R-:W3:Y:S02]  /*22020*/  SYNCS.PHASECHK.TRANS64.TRYWAIT P1, [R5+URZ+0x30860], R0 ;  /* 0x03086000050075a7 */ /* 0x000ee4000802017f */
[----:B---3--:R-:W-:Y:S05]  /*22030*/  @!P1 BRA `(.L_x_4062) ;  /* 0x0000004800d09947 */ /* 0x008fea0003800000 */
.L_x_4231:
[----:B------:R-:W-:Y:S05]  /*22040*/  @!P0 BRA `(.L_x_4063) ;  /* 0x0000000000048947 */ /* 0x000fea0003800000 */
[----:B------:R-:W-:Y:S01]  /*22050*/  BPT.TRAP 0x1 ;  /* 0x000000040000795c */ /* 0x000fe20000300000 */
.L_x_4063:
[----:B----4-:R4:W0:Y:S02]  /*22060*/  SYNCS.PHASECHK.TRANS64.TRYWAIT P0, [R3+URZ+0x30860], R2 ;  /* 0x03086002030075a7 */ /* 0x010824000800017f */
[----:B0-----:R-:W-:Y:S05]  /*22070*/  @!P0 NANOSLEEP.SYNCS 0x989680 ;  /* 0x009896800000895d */ /* 0x001fea0003900000 */
[----:B------:R-:W0:Y:S02]  /*22080*/  @!P0 SYNCS.PHASECHK.TRANS64 P0, [R3+URZ+0x30860], R2 ;  /* 0x03086002030085a7 */ /* 0x000e24000800007f */
[----:B0-----:R-:W-:Y:S05]  /*22090*/  @!P0 BRA `(.L_x_4063) ;  /* 0xfffffffc00f08947 */ /* 0x001fea000383ffff */
.L_x_3717:
[----:B------:R-:W-:Y:S05]  /*220a0*/  BSYNC B9 ;  /* 0x0000000000097941 */ /* 0x000fea0003800000 */
.L_x_3714:
[----:B------:R-:W-:Y:S05]  /*220b0*/  EXIT ;  /* 0x000000000000794d */ /* 0x000fea0003800000 */
.L_x_3737:
[----:B0-----:R0:W1:Y:S02]  /*220c0*/  SYNCS.PHASECHK.TRANS64.TRYWAIT P5, [R83+URZ+0x30890], R84 ;  /* 0x03089054530075a7 */ /* 0x00106400080a017f */
[----:B-1----:R-:W-:Y:S05]  /*220d0*/  @!P5 NANOSLEEP.SYNCS 0x989680 ;  /* 0x009896800000d95d */ /* 0x002fea0003900000 */
[----:B------:R-:W1:Y:S02]  /*220e0*/  @!P5 SYNCS.PHASECHK.TRANS64 P5, [R83+URZ+0x30890], R84 ;  /* 0x030890545300d5a7 */ /* 0x000e6400080a007f */
[----:B-1----:R-:W-:Y:S05]  /*220f0*/  @!P5 BRA `(.L_x_3737) ;  /* 0xfffffffc00f0d947 */ /* 0x002fea000383ffff */
[----:B------:R-:W-:Y:S05]  /*22100*/  BRA `(.L_x_4064) ;  /* 0xfffffe1c00047947 */ /* 0x000fea000383ffff */
.L_x_3738:
        /* <DEDUP_REMOVED lines=8> */
.L_x_4066:
[----:B------:R-:W-:Y:S05]  /*22190*/  BSYNC B1 ;  /* 0x0000000000017941 */ /* 0x000fea0003800000 */
.L_x_4065:
        /* <DEDUP_REMOVED lines=8> */
.L_x_4067:
[----:B------:R-:W-:Y:S01]  /*22220*/  MOV R11, R14 ;  /* 0x0000000e000b7202 */ /* 0x000fe20000000f00 */
[----:B------:R-:W-:Y:S06]  /*22230*/  BRA `(.L_x_4068) ;  /* 0xfffffe1800cc7947 */ /* 0x000fec000383ffff */
.L_x_3763:
        /* <DEDUP_REMOVED lines=8> */
.L_x_4070:
[----:B------:R-:W-:Y:S05]  /*222c0*/  BSYNC B1 ;  /* 0x0000000000017941 */ /* 0x000fea0003800000 */
.L_x_4069:
[----:B------:R-:W-:Y:S01]  /*222d0*/  MOV R13, R116 ;  /* 0x00000074000d7202 */ /* 0x000fe20000000f00 */
[----:B------:R-:W-:Y:S01]  /*222e0*/  IMAD.MOV.U32 R12, RZ, RZ, 0x1 ;  /* 0x00000001ff0c7424 */ /* 0x000fe200078e00ff */
[----:B------:R-:W-:Y:S01]  /*222f0*/  MOV R15, 0xffffffff ;  /* 0xffffffff000f7802 */ /* 0x000fe20000000f00 */
[----:B------:R-:W-:Y:S02]  /*22300*/  IMAD.MOV.U32 R11, RZ, RZ, 0x1c1f ;  /* 0x00001c1fff0b7424 */ /* 0x000fe400078e00ff */
[----:B------:R-:W-:-:S07]  /*22310*/  IMAD.MOV.U32 R113, RZ, RZ, R14 ;  /* 0x000000ffff717224 */ /* 0x000fce00078e000e */
[----:B------:R-:W-:Y:S05]  /*22320*/  WARPSYNC.COLLECTIVE R15, `(.L_x_4071) ;  /* 0x000000000f087348 */ /* 0x000fea0003c00000 */
[----:B------:R0:W1:Y:S02]  /*22330*/  SHFL.IDX P6, R14, R13, R12, R11 ;  /* 0x0000000c0d0e7389 */ /* 0x00006400000c000b */
[----:B01----:R-:W-:Y:S01]  /*22340*/  ENDCOLLECTIVE ;  /* 0x000000000000791b */ /* 0x003fe20003800000 */
.L_x_4071:
[----:B------:R-:W-:Y:S01]  /*22350*/  IMAD.MOV.U32 R116, RZ, RZ, R14 ;  /* 0x000000ffff747224 */ /* 0x000fe200078e000e */
[----:B------:R-:W-:Y:S06]  /*22360*/  BRA `(.L_x_4072) ;  /* 0xfffffe2c00dc7947 */ /* 0x000fec000383ffff */
.L_x_3793:
[----:B0-----:R0:W1:Y:S02]  /*22370*/  SYNCS.PHASECHK.TRANS64.TRYWAIT P5, [R83+URZ+0x30890], R84 ;  /* 0x03089054530075a7 */ /* 0x00106400080a017f */
[----:B-1----:R-:W-:Y:S05]  /*22380*/  @!P5 NANOSLEEP.SYNCS 0x989680 ;  /* 0x009896800000d95d */ /* 0x002fea0003900000 */
[----:B------:R-:W1:Y:S02]  /*22390*/  @!P5 SYNCS.PHASECHK.TRANS64 P5, [R83+URZ+0x30890], R84 ;  /* 0x030890545300d5a7 */ /* 0x000e6400080a007f */
[----:B-1----:R-:W-:Y:S05]  /*223a0*/  @!P5 BRA `(.L_x_3793) ;  /* 0xfffffffc00f0d947 */ /* 0x002fea000383ffff */
[----:B------:R-:W-:Y:S05]  /*223b0*/  BRA `(.L_x_4073) ;  /* 0xfffffe4c00cc7947 */ /* 0x000fea000383ffff */
.L_x_3794:
        /* <DEDUP_REMOVED lines=8> */
.L_x_4075:
[----:B------:R-:W-:Y:S05]  /*22440*/  BSYNC B1 ;  /* 0x0000000000017941 */ /* 0x000fea0003800000 */
.L_x_4074:
[----:B------:R-:W-:Y:S01]  /*22450*/  IMAD.MOV.U32 R13, RZ, RZ, R116 ;  /* 0x000000ffff0d7224 */ /* 0x000fe200078e0074 */
[----:B------:R-:W-:Y:S01]  /*22460*/  MOV R11, 0x1c1f ;  /* 0x00001c1f000b7802 */ /* 0x000fe20000000f00 */
[----:B------:R-:W-:Y:S01]  /*22470*/  IMAD.MOV.U32 R12, RZ, RZ, RZ ;  /* 0x000000ffff0c7224 */ /* 0x000fe200078e00ff */
[----:B------:R-:W-:Y:S01]  /*22480*/  MOV R115, R14 ;  /* 0x0000000e00737202 */ /* 0x000fe20000000f00 */
[----:B------:R-:W-:-:S07]  /*22490*/  IMAD.MOV.U32 R15, RZ, RZ, -0x1 ;  /* 0xffffffffff0f7424 */ /* 0x000fce00078e00ff */
[----:B------:R-:W-:Y:S05]  /*224a0*/  WARPSYNC.COLLECTIVE R15, `(.L_x_4076) ;  /* 0x000000000f087348 */ /* 0x000fea0003c00000 */
[----:B------:R0:W1:Y:S02]  /*224b0*/  SHFL.IDX P6, R14, R13, R12, R11 ;  /* 0x0000000c0d0e7389 */ /* 0x00006400000c000b */
[----:B01----:R-:W-:Y:S01]  /*224c0*/  ENDCOLLECTIVE ;  /* 0x000000000000791b */ /* 0x003fe20003800000 */
.L_x_4076:
[----:B------:R-:W-:Y:S01]  /*224d0*/  IMAD.MOV.U32 R11, RZ, RZ, R14 ;  /* 0x000000ffff0b7224 */ /* 0x000fe200078e000e */
[----:B------:R-:W-:Y:S06]  /*224e0*/  BRA `(.L_x_4077) ;  /* 0xfffffe4c009c7947 */ /* 0x000fec000383ffff */
.L_x_3807:
[----:B------:R-:W-:Y:S01]  /*224f0*/  BSSY B1, `(.L_x_4078) ;  /* 0x0000008000017945 */ /* 0x000fe20003800000 */
[----:B--234-:R-:W-:Y:S01]  /*22500*/  MOV R13, R113 ;  /* 0x00000071000d7202 */ /* 0x01cfe20000000f00 */
[----:B------:R-:W-:Y:S01]  /*22510*/  IMAD.MOV.U32 R12, RZ, RZ, 0x1 ;  /* 0x00000001ff0c7424 */ /* 0x000fe200078e00ff */
[----:B------:R-:W-:Y:S01]  /*22520*/  MOV R15, 0xffffffff ;  /* 0xffffffff000f7802 */ /* 0x000fe20000000f00 */
[----:B------:R-:W-:-:S07]  /*22530*/  IMAD.MOV.U32 R11, RZ, RZ, 0x1c1f ;  /* 0x00001c1fff0b7424 */ /* 0x000fce00078e00ff */
[----:B01----:R-:W-:Y:S05]  /*22540*/  WARPSYNC.COLLECTIVE R15, `(.L_x_4079) ;  /* 0x000000000f087348 */ /* 0x003fea0003c00000 */
[----:B------:R2:W3:Y:S02]  /*22550*/  SHFL.IDX P6, R14, R13, R12, R11 ;  /* 0x0000000c0d0e7389 */ /* 0x0004e400000c000b */
[----:B0123--:R-:W-:Y:S01]  /*22560*/  ENDCOLLECTIVE ;  /* 0x000000000000791b */ /* 0x00ffe20003800000 */
.L_x_4079:
[----:B------:R-:W-:Y:S05]  /*22570*/  BSYNC B1 ;  /* 0x0000000000017941 */ /* 0x000fea0003800000 */
.L_x_4078:
        /* <DEDUP_REMOVED lines=8> */
.L_x_4080:
[----:B------:R-:W-:Y:S01]  /*22600*/  MOV R116, R14 ;  /* 0x0000000e00747202 */ /* 0x000fe20000000f00 */
[----:B------:R-:W-:Y:S06]  /*22610*/  BRA `(.L_x_4081) ;  /* 0xfffffe6400187947 */ /* 0x000fec000383ffff */
.L_x_3820:
[----:B0-----:R0:W1:Y:S02]  /*22620*/  SYNCS.PHASECHK.TRANS64.TRYWAIT P3, [R83+URZ+0x30890], R84 ;  /* 0x03089054530075a7 */ /* 0x001064000806017f */
[----:B-1----:R-:W-:Y:S05]  /*22630*/  @!P3 NANOSLEEP.SYNCS 0x989680 ;  /* 0x009896800000b95d */ /* 0x002fea0003900000 */
[----:B------:R-:W1:Y:S02]  /*22640*/  @!P3 SYNCS.PHASECHK.TRANS64 P3, [R83+URZ+0x30890], R84 ;  /* 0x030890545300b5a7 */ /* 0x000e64000806007f */
[----:B-1----:R-:W-:Y:S05]  /*22650*/  @!P3 BRA `(.L_x_3820) ;  /* 0xfffffffc00f0b947 */ /* 0x002fea000383ffff */
[----:B------:R-:W-:Y:S05]  /*22660*/  BRA `(.L_x_4082) ;  /* 0xfffffe7800c87947 */ /* 0x000fea000383ffff */
.L_x_3821:
        /* <DEDUP_REMOVED lines=8> */
.L_x_4084:
[----:B------:R-:W-:Y:S05]  /*226f0*/  BSYNC B1 ;  /* 0x0000000000017941 */ /* 0x000fea0003800000 */
.L_x_4083:
        /* <DEDUP_REMOVED lines=8> */
.L_x_4085:
[----:B------:R-:W-:Y:S01]  /*22780*/  IMAD.MOV.U32 R38, RZ, RZ, R14 ;  /* 0x000000ffff267224 */ /* 0x000fe200078e000e */
[----:B------:R-:W-:Y:S06]  /*22790*/  BRA `(.L_x_4086) ;  /* 0xfffffe7800e47947 */ /* 0x000fec000383ffff */
.L_x_3824:
[----:B------:R-:W-:Y:S01]  /*227a0*/  BSSY B1, `(.L_x_4087) ;  /* 0x0000008000017945 */ /* 0x000fe20003800000 */
[----:B----4-:R-:W-:Y:S01]  /*227b0*/  IMAD.MOV.U32 R13, RZ, RZ, R35 ;  /* 0x000000ffff0d7224 */ /* 0x010fe200078e0023 */
[----:B------:R-:W-:Y:S01]  /*227c0*/  MOV R12, 0x1 ;  /* 0x00000001000c7802 */ /* 0x000fe20000000f00 */
[----:B------:R-:W-:Y:S02]  /*227d0*/  IMAD.MOV.U32 R11, RZ, RZ, 0x1c1f ;  /* 0x00001c1fff0b7424 */ /* 0x000fe400078e00ff */
[----:B------:R-:W-:-:S07]  /*227e0*/  IMAD.MOV.U32 R15, RZ, RZ, -0x1 ;  /* 0xffffffffff0f7424 */ /* 0x000fce00078e00ff */
[----:B0123--:R-:W-:Y:S05]  /*227f0*/  WARPSYNC.COLLECTIVE R15, `(.L_x_4088) ;  /* 0x000000000f087348 */ /* 0x00ffea0003c00000 */
[----:B------:R4:W0:Y:S02]  /*22800*/  SHFL.IDX P6, R14, R13, R12, R11 ;  /* 0x0000000c0d0e7389 */ /* 0x00082400000c000b */
[----:B01234-:R-:W-:Y:S01]  /*22810*/  ENDCOLLECTIVE ;  /* 0x000000000000791b */ /* 0x01ffe20003800000 */
.L_x_4088:
[----:B------:R-:W-:Y:S05]  /*22820*/  BSYNC B1 ;  /* 0x0000000000017941 */ /* 0x000fea0003800000 */
.L_x_4087:
        /* <DEDUP_REMOVED lines=8> */
.L_x_4089:
[----:B------:R-:W-:Y:S01]  /*228b0*/  IMAD.MOV.U32 R34, RZ, RZ, R14 ;  /* 0x000000ffff227224 */ /* 0x000fe200078e000e */
[----:B------:R-:W-:Y:S06]  /*228c0*/  BRA `(.L_x_4090) ;  /* 0xfffffe7c00407947 */ /* 0x000fec000383ffff */
.L_x_3828:
[----:B---3--:R3:W0:Y:S02]  /*228d0*/  SYNCS.PHASECHK.TRANS64.TRYWAIT P2, [R83+URZ+0x308b0], R84 ;  /* 0x0308b054530075a7 */ /* 0x008624000804017f */
[----:B0-----:R-:W-:Y:S05]  /*228e0*/  @!P2 NANOSLEEP.SYNCS 0x989680 ;  /* 0x009896800000a95d */ /* 0x001fea0003900000 */
[----:B------:R-:W0:Y:S02]  /*228f0*/  @!P2 SYNCS.PHASECHK.TRANS64 P2, [R83+URZ+0x308b0], R84 ;  /* 0x0308b0545300a5a7 */ /* 0x000e24000804007f */
[----:B0-----:R-:W-:Y:S05]  /*22900*/  @!P2 BRA `(.L_x_3828) ;  /* 0xfffffffc00f0a947 */ /* 0x001fea000383ffff */
[----:B------:R-:W-:Y:S05]  /*22910*/  BRA `(.L_x_4091) ;  /* 0xfffffe80001c7947 */ /* 0x000fea000383ffff */
.L_x_3848:
        /* <DEDUP_REMOVED lines=8> */
.L_x_4093:
[----:B------:R-:W-:Y:S05]  /*229a0*/  BSYNC B1 ;  /* 0x0000000000017941 */ /* 0x000fea0003800000 */
.L_x_4092:
        /* <DEDUP_REMOVED lines=8> */
.L_x_4094:
[----:B------:R-:W-:Y:S01]  /*22a30*/  IMAD.MOV.U32 R13, RZ, RZ, R41 ;  /* 0x000000ffff0d7224 */ /* 0x000fe200078e0029 */
[----:B------:R-:W-:-:S07]  /*22a40*/  MOV R38, R14 ;  /* 0x0000000e00267202 */ /* 0x000fce0000000f00 */
[----:B------:R-:W-:Y:S05]  /*22a50*/  WARPSYNC.COLLECTIVE R15, `(.L_x_4095) ;  /* 0x000000000f087348 */ /* 0x000fea0003c00000 */
[----:B------:R0:W1:Y:S02]  /*22a60*/  SHFL.IDX P6, R14, R13, R12, R11 ;  /* 0x0000000c0d0e7389 */ /* 0x00006400000c000b */
[----:B01----:R-:W-:Y:S01]  /*22a70*/  ENDCOLLECTIVE ;  /* 0x000000000000791b */ /* 0x003fe20003800000 */
.L_x_4095:
[----:B------:R-:W-:Y:S01]  /*22a80*/  MOV R13, R40 ;  /* 0x00000028000d7202 */ /* 0x000fe20000000f00 */
[----:B------:R-:W-:-:S07]  /*22a90*/  IMAD.MOV.U32 R41, RZ, RZ, R14 ;  /* 0x000000ffff297224 */ /* 0x000fce00078e000e */
[----:B------:R-:W-:Y:S05]  /*22aa0*/  WARPSYNC.COLLECTIVE R15, `(.L_x_4096) ;  /* 0x000000000f087348 */ /* 0x000fea0003c00000 */
[----:B------:R0:W1:Y:S02]  /*22ab0*/  SHFL.IDX P6, R14, R13, R12, R11 ;  /* 0x0000000c0d0e7389 */ /* 0x00006400000c000b */
[----:B01----:R-:W-:Y:S01]  /*22ac0*/  ENDCOLLECTIVE ;  /* 0x000000000000791b */ /* 0x003fe20003800000 */
.L_x_4096:
[----:B------:R-:W-:Y:S01]  /*22ad0*/  IMAD.MOV.U32 R40, RZ, RZ, R14 ;  /* 0x000000ffff287224 */ /* 0x000fe200078e000e */
[----:B------:R-:W-:Y:S06]  /*22ae0*/  BRA `(.L_x_4097) ;  /* 0xfffffe90006c7947 */ /* 0x000fec000383ffff */
.L_x_3852:
[----:B0-----:R0:W1:Y:S02]  /*22af0*/  SYNCS.PHASECHK.TRANS64.TRYWAIT P0, [R18+URZ+0x30800], R5 ;  /* 0x03080005120075a7 */ /* 0x001064000800017f */
[----:B-1----:R-:W-:Y:S05]  /*22b00*/  @!P0 NANOSLEEP.SYNCS 0x989680 ;  /* 0x009896800000895d */ /* 0x002fea0003900000 */
[----:B------:R-:W1:Y:S02]  /*22b10*/  @!P0 SYNCS.PHASECHK.TRANS64 P0, [R18+URZ+0x30800], R5 ;  /* 0x03080005120085a7 */ /* 0x000e64000800007f */
[----:B-1----:R-:W-:Y:S05]  /*22b20*/  @!P0 BRA `(.L_x_3852) ;  /* 0xfffffffc00f08947 */ /* 0x002fea000383ffff */
[----:B------:R-:W-:Y:S05]  /*22b30*/  BRA `(.L_x_4098) ;  /* 0xfffffe9c00247947 */ /* 0x000fea000383ffff */
.L_x_3876:
        /* <DEDUP_REMOVED lines=8> */
.L_x_4100:
[----:B------:R-:W-:Y:S05]  /*22bc0*/  BSYNC B1 ;  /* 0x0000000000017941 */ /* 0x000fea0003800000 */
.L_x_4099:
        /* <DEDUP_REMOVED lines=8> */
.L_x_4101:
[----:B------:R-:W-:Y:S01]  /*22c50*/  MOV R13, R41 ;  /* 0x00000029000d7202 */ /* 0x000fe20000000f00 */
[----:B------:R-:W-:-:S07]  /*22c60*/  IMAD.MOV.U32 R3, RZ, RZ, R14 ;  /* 0x000000ffff037224 */ /* 0x000fce00078e000e */
[----:B------:R-:W-:Y:S05]  /*22c70*/  WARPSYNC.COLLECTIVE R15, `(.L_x_4102) ;  /* 0x000000000f087348 */ /* 0x000fea0003c00000 */
[----:B------:R0:W1:Y:S02]  /*22c80*/  SHFL.IDX P6, R14, R13, R12, R11 ;  /* 0x0000000c0d0e7389 */ /* 0x00006400000c000b */
[----:B01----:R-:W-:Y:S01]  /*22c90*/  ENDCOLLECTIVE ;  /* 0x000000000000791b */ /* 0x003fe20003800000 */
.L_x_4102:
[----:B------:R-:W-:Y:S02]  /*22ca0*/  IMAD.MOV.U32 R13, RZ, RZ, R40 ;  /* 0x000000ffff0d7224 */ /* 0x000fe400078e0028 */
[----:B------:R-:W-:-:S07]  /*22cb0*/  IMAD.MOV.U32 R37, RZ, RZ, R14 ;  /* 0x000000ffff257224 */ /* 0x000fce00078e000e */
[----:B------:R-:W-:Y:S05]  /*22cc0*/  WARPSYNC.COLLECTIVE R15, `(.L_x_4103) ;  /* 0x000000000f087348 */ /* 0x000fea0003c00000 */
[----:B------:R0:W1:Y:S02]  /*22cd0*/  SHFL.IDX P6, R14, R13, R12, R11 ;  /* 0x0000000c0d0e7389 */ /* 0x00006400000c000b */
[----:B01----:R-:W-:Y:S01]  /*22ce0*/  ENDCOLLECTIVE ;  /* 0x000000000000791b */ /* 0x003fe20003800000 */
.L_x_4103:
[----:B------:R-:W-:Y:S01]  /*22cf0*/  MOV R40, R14 ;  /* 0x0000000e00287202 */ /* 0x000fe20000000f00 */
[----:B------:R-:W-:Y:S06]  /*22d00*/  BRA `(.L_x_4104) ;  /* 0xfffffeb800c47947 */ /* 0x000fec000383ffff */
.L_x_3880:
[----:B0-----:R0:W1:Y:S02]  /*22d10*/  SYNCS.PHASECHK.TRANS64.TRYWAIT P0, [R18+URZ+0x30800], R3 ;  /* 0x03080003120075a7 */ /* 0x001064000800017f */
[----:B-1----:R-:W-:Y:S05]  /*22d20*/  @!P0 NANOSLEEP.SYNCS 0x989680 ;  /* 0x009896800000895d */ /* 0x002fea0003900000 */
[----:B------:R-:W1:Y:S02]  /*22d30*/  @!P0 SYNCS.PHASECHK.TRANS64 P0, [R18+URZ+0x30800], R3 ;  /* 0x03080003120085a7 */ /* 0x000e64000800007f */
[----:B-1----:R-:W-:Y:S05]  /*22d40*/  @!P0 BRA `(.L_x_3880) ;  /* 0xfffffffc00f08947 */ /* 0x002fea000383ffff */
[----:B------:R-:W-:Y:S05]  /*22d50*/  BRA `(.L_x_4105) ;  /* 0xfffffec000d47947 */ /* 0x000fea000383ffff */
.L_x_3894:
[----:B-1----:R1:W2:Y:S02]  /*22d60*/  SYNCS.PHASECHK.TRANS64.TRYWAIT P1, [R3+URZ+0x30830], R0 ;  /* 0x03083000030075a7 */ /* 0x0022a4000802017f */
[----:B--2---:R-:W-:Y:S05]  /*22d70*/  @!P1 NANOSLEEP.SYNCS 0x989680 ;  /* 0x009896800000995d */ /* 0x004fea0003900000 */
[----:B------:R-:W2:Y:S02]  /*22d80*/  @!P1 SYNCS.PHASECHK.TRANS64 P1, [R3+URZ+0x30830], R0 ;  /* 0x03083000030095a7 */ /* 0x000ea4000802007f */
[----:B--2---:R-:W-:Y:S05]  /*22d90*/  @!P1 BRA `(.L_x_3894) ;  /* 0xfffffffc00f09947 */ /* 0x004fea000383ffff */
[----:B------:R-:W-:Y:S05]  /*22da0*/  BRA `(.L_x_3893) ;  /* 0xfffffee800107947 */ /* 0x000fea000383ffff */
.L_x_3902:
[----:B-1----:R1:W2:Y:S02]  /*22db0*/  SYNCS.PHASECHK.TRANS64.TRYWAIT P1, [R0+URZ+0x30830], R4 ;  /* 0x03083004000075a7 */ /* 0x0022a4000802017f */
[----:B--2---:R-:W-:Y:S05]  /*22dc0*/  @!P1 NANOSLEEP.SYNCS 0x989680 ;  /* 0x009896800000995d */ /* 0x004fea0003900000 */
[----:B------:R-:W2:Y:S02]  /*22dd0*/  @!P1 SYNCS.PHASECHK.TRANS64 P1, [R0+URZ+0x30830], R4 ;  /* 0x03083004000095a7 */ /* 0x000ea4000802007f */
[----:B--2---:R-:W-:Y:S05]  /*22de0*/  @!P1 BRA `(.L_x_3902) ;  /* 0xfffffffc00f09947 */ /* 0x004fea000383ffff */
[----:B------:R-:W-:Y:S05]  /*22df0*/  BRA `(.L_x_3901) ;  /* 0xffffff0c00c87947 */ /* 0x000fea000383ffff */
.L_x_3907:
[----:B-1----:R1:W2:Y:S02]  /*22e00*/  SYNCS.PHASECHK.TRANS64.TRYWAIT P1, [R9+URZ+0x30850], R2 ;  /* 0x03085002090075a7 */ /* 0x0022a4000802017f */
[----:B--2---:R-:W-:Y:S05]  /*22e10*/  @!P1 NANOSLEEP.SYNCS 0x989680 ;  /* 0x009896800000995d */ /* 0x004fea0003900000 */
[----:B------:R-:W2:Y:S02]  /*22e20*/  @!P1 SYNCS.PHASECHK.TRANS64 P1, [R9+URZ+0x30850], R2 ;  /* 0x03085002090095a7 */ /* 0x000ea4000802007f */
[----:B--2---:R-:W-:Y:S05]  /*22e30*/  @!P1 BRA `(.L_x_3907) ;  /* 0xfffffffc00f09947 */ /* 0x004fea000383ffff */
[----:B------:R-:W-:Y:S05]  /*22e40*/  BRA `(.L_x_3906) ;  /* 0xffffff1c006c7947 */ /* 0x000fea000383ffff */
.L_x_3915:
[----:B-1----:R1:W2:Y:S02]  /*22e50*/  SYNCS.PHASECHK.TRANS64.TRYWAIT P1, [R6+URZ+0x30850], R2 ;  /* 0x03085002060075a7 */ /* 0x0022a4000802017f */
[----:B--2---:R-:W-:Y:S05]  /*22e60*/  @!P1 NANOSLEEP.SYNCS 0x989680 ;  /* 0x009896800000995d */ /* 0x004fea0003900000 */
[----:B------:R-:W2:Y:S02]  /*22e70*/  @!P1 SYNCS.PHASECHK.TRANS64 P1, [R6+URZ+0x30850], R2 ;  /* 0x03085002060095a7 */ /* 0x000ea4000802007f */
[----:B--2---:R-:W-:Y:S05]  /*22e80*/  @!P1 BRA `(.L_x_3915) ;  /* 0xfffffffc00f09947 */ /* 0x004fea000383ffff */
[----:B------:R-:W-:Y:S05]  /*22e90*/  BRA `(.L_x_3914) ;  /* 0xffffff3400c47947 */ /* 0x000fea000383ffff */
.L_x_3955:
        /* <DEDUP_REMOVED lines=8> */
[----:B------:R-:W-:Y:S05]  /*22f20*/  WARPSYNC.COLLECTIVE R15, `(.L_x_4107) ;  /* 0x000000000f087348 */ /* 0x000fea0003c00000 */
[----:B------:R0:W1:Y:S02]  /*22f30*/  SHFL.IDX P6, R14, R13, R12, R11 ;  /* 0x0000000c0d0e7389 */ /* 0x00006400000c000b */
[----:B01----:R-:W-:Y:S01]  /*22f40*/  ENDCOLLECTIVE ;  /* 0x000000000000791b */ /* 0x003fe20003800000 */
.L_x_4107:
[----:B------:R-:W-:Y:S05]  /*22f50*/  BSYNC B1 ;  /* 0x0000000000017941 */ /* 0x000fea0003800000 */
.L_x_4106:
[----:B------:R-:W-:Y:S05]  /*22f60*/  BRA `(.L_x_4108) ;  /* 0xffffff9400187947 */ /* 0x000fea000383ffff */
.L_x_3957:
[----:B------:R-:W-:Y:S01]  /*22f70*/  BSSY B1, `(.L_x_4109) ;  /* 0x0000006000017945 */ /* 0x000fe20003800000 */
[----:B------:R-:W-:-:S07]  /*22f80*/  IMAD.MOV.U32 R15, RZ, RZ, -0x1 ;  /* 0xffffffffff0f7424 */ /* 0x000fce00078e00ff */
[----:B0-----:R-:W-:Y:S05]  /*22f90*/  WARPSYNC.COLLECTIVE R15, `(.L_x_4110) ;  /* 0x000000000f0c7348 */ /* 0x001fea0003c00000 */
[----:B------:R-:W-:Y:S02]  /*22fa0*/  ELECT P6, UR62, PT ;  /* 0x00000000003e782f */ /* 0x000fe400038c0000 */
[----:B------:R-:W-:Y:S01]  /*22fb0*/  MOV R14, UR62 ;  /* 0x0000003e000e7c02 */ /* 0x000fe20008000f00 */
[----:B0-----:R-:W-:Y:S10]  /*22fc0*/  ENDCOLLECTIVE ;  /* 0x000000000000791b */ /* 0x001ff40003800000 */
.L_x_4110:
[----:B------:R-:W-:Y:S05]  /*22fd0*/  BSYNC B1 ;  /* 0x0000000000017941 */ /* 0x000fea0003800000 */
.L_x_4109:
[----:B------:R-:W-:Y:S05]  /*22fe0*/  BRA `(.L_x_3956) ;  /* 0xffffff9400107947 */ /* 0x000fea000383ffff */
.L_x_3959:
[----:B0-----:R0:W1:Y:S02]  /*22ff0*/  SYNCS.PHASECHK.TRANS64.TRYWAIT P0, [R22+URZ+0x30820], R8 ;  /* 0x03082008160075a7 */ /* 0x001064000800017f */
[----:B-1----:R-:W-:Y:S05]  /*23000*/  @!P0 NANOSLEEP.SYNCS 0x989680 ;  /* 0x009896800000895d */ /* 0x002fea0003900000 */
[----:B------:R-:W1:Y:S02]  /*23010*/  @!P0 SYNCS.PHASECHK.TRANS64 P0, [R22+URZ+0x30820], R8 ;  /* 0x03082008160085a7 */ /* 0x000e64000800007f */
[----:B-1----:R-:W-:Y:S05]  /*23020*/  @!P0 BRA `(.L_x_3959) ;  /* 0xfffffffc00f08947 */ /* 0x002fea000383ffff */
[----:B------:R-:W-:Y:S05]  /*23030*/  BRA `(.L_x_4111) ;  /* 0xffffff9400207947 */ /* 0x000fea000383ffff */
.L_x_3963:
[----:B-1----:R1:W2:Y:S02]  /*23040*/  SYNCS.PHASECHK.TRANS64.TRYWAIT P0, [R12+URZ+0x308a0], R11 ;  /* 0x0308a00b0c0075a7 */ /* 0x0022a4000800017f */
[----:B--2---:R-:W-:Y:S05]  /*23050*/  @!P0 NANOSLEEP.SYNCS 0x989680 ;  /* 0x009896800000895d */ /* 0x004fea0003900000 */
[----:B------:R-:W2:Y:S02]  /*23060*/  @!P0 SYNCS.PHASECHK.TRANS64 P0, [R12+URZ+0x308a0], R11 ;  /* 0x0308a00b0c0085a7 */ /* 0x000ea4000800007f */
[----:B--2---:R-:W-:Y:S05]  /*23070*/  @!P0 BRA `(.L_x_3963) ;  /* 0xfffffffc00f08947 */ /* 0x004fea000383ffff */
[----:B------:R-:W-:Y:S05]  /*23080*/  BRA `(.L_x_4112) ;  /* 0xffffff9400387947 */ /* 0x000fea000383ffff */
.L_x_3970:
[----:B0-----:R0:W2:Y:S02]  /*23090*/  SYNCS.PHASECHK.TRANS64.TRYWAIT P0, [R12+URZ+0x308c0], R11 ;  /* 0x0308c00b0c0075a7 */ /* 0x0010a4000800017f */
[----:B--2---:R-:W-:Y:S05]  /*230a0*/  @!P0 NANOSLEEP.SYNCS 0x989680 ;  /* 0x009896800000895d */ /* 0x004fea0003900000 */
[----:B------:R-:W2:Y:S02]  /*230b0*/  @!P0 SYNCS.PHASECHK.TRANS64 P0, [R12+URZ+0x308c0], R11 ;  /* 0x0308c00b0c0085a7 */ /* 0x000ea4000800007f */
[----:B--2---:R-:W-:Y:S05]  /*230c0*/  @!P0 BRA `(.L_x_3970) ;  /* 0xfffffffc00f08947 */ /* 0x004fea000383ffff */
[----:B------:R-:W-:Y:S05]  /*230d0*/  BRA `(.L_x_4113) ;  /* 0xffffff9800347947 */ /* 0x000fea000383ffff */
.L_x_3979:
[----:B-1----:R1:W2:Y:S02]  /*230e0*/  SYNCS.PHASECHK.TRANS64.TRYWAIT P2, [R11+URZ+0x308a0], R10 ;  /* 0x0308a00a0b0075a7 */ /* 0x0022a4000804017f */
[----:B--2---:R-:W-:Y:S05]  /*230f0*/  @!P2 NANOSLEEP.SYNCS 0x989680 ;  /* 0x009896800000a95d */ /* 0x004fea0003900000 */
[----:B------:R-:W2:Y:S02]  /*23100*/  @!P2 SYNCS.PHASECHK.TRANS64 P2, [R11+URZ+0x308a0], R10 ;  /* 0x0308a00a0b00a5a7 */ /* 0x000ea4000804007f */
[----:B--2---:R-:W-:Y:S05]  /*23110*/  @!P2 BRA `(.L_x_3979) ;  /* 0xfffffffc00f0a947 */ /* 0x004fea000383ffff */
[----:B------:R-:W-:Y:S05]  /*23120*/  BRA `(.L_x_4114) ;  /* 0xffffff9c00687947 */ /* 0x000fea000383ffff */
.L_x_3986:
[----:B0-----:R0:W2:Y:S02]  /*23130*/  SYNCS.PHASECHK.TRANS64.TRYWAIT P2, [R11+URZ+0x308c0], R10 ;  /* 0x0308c00a0b0075a7 */ /* 0x0010a4000804017f */
[----:B--2---:R-:W-:Y:S05]  /*23140*/  @!P2 NANOSLEEP.SYNCS 0x989680 ;  /* 0x009896800000a95d */ /* 0x004fea0003900000 */
[----:B------:R-:W2:Y:S02]  /*23150*/  @!P2 SYNCS.PHASECHK.TRANS64 P2, [R11+URZ+0x308c0], R10 ;  /* 0x0308c00a0b00a5a7 */ /* 0x000ea4000804007f */
[----:B--2---:R-:W-:Y:S05]  /*23160*/  @!P2 BRA `(.L_x_3986) ;  /* 0xfffffffc00f0a947 */ /* 0x004fea000383ffff */
[----:B------:R-:W-:Y:S05]  /*23170*/  BRA `(.L_x_4115) ;  /* 0xffffffa000607947 */ /* 0x000fea000383ffff */
.L_x_4003:
[----:B0-----:R-:W0:Y:S01]  /*23180*/  S2R R8, SR_TID.X ;  /* 0x0000000000087919 */ /* 0x001e220000002100 */
[----:B------:R-:W-:Y:S01]  /*23190*/  BSSY B0, `(.L_x_4116) ;  /* 0x000000a000007945 */ /* 0x000fe20003800000 */
[----:B------:R-:W-:Y:S01]  /*231a0*/  IMAD.MOV.U32 R12, RZ, RZ, RZ ;  /* 0x000000ffff0c7224 */ /* 0x000fe200078e00ff */
[----:B------:R-:W-:Y:S01]  /*231b0*/  MOV R15, 0xffffffff ;  /* 0xffffffff000f7802 */ /* 0x000fe20000000f00 */
[----:B------:R-:W-:Y:S01]  /*231c0*/  IMAD.MOV.U32 R11, RZ, RZ, 0x1f ;  /* 0x0000001fff0b7424 */ /* 0x000fe200078e00ff */
[----:B0-----:R-:W-:-:S04]  /*231d0*/  SHF.R.U32.HI R8, RZ, 0x5, R8 ;  /* 0x00000005ff087819 */ /* 0x001fc80000011608 */
[----:B------:R-:W-:-:S04]  /*231e0*/  LOP3.LUT R8, R8, 0x3, RZ, 0xc0, !PT ;  /* 0x0000000308087812 */ /* 0x000fc800078ec0ff */
[----:B------:R-:W-:-:S07]  /*231f0*/  MOV R13, R8 ;  /* 0x00000008000d7202 */ /* 0x000fce0000000f00 */
[----:B-----5:R-:W-:Y:S05]  /*23200*/  WARPSYNC.COLLECTIVE R15, `(.L_x_4117) ;  /* 0x000000000f087348 */ /* 0x020fea0003c00000 */
[----:B------:R0:W1:Y:S02]  /*23210*/  SHFL.IDX P6, R14, R13, R12, R11 ;  /* 0x0000000c0d0e7389 */ /* 0x00006400000c000b */
[----:B01---5:R-:W-:Y:S01]  /*23220*/  ENDCOLLECTIVE ;  /* 0x000000000000791b */ /* 0x023fe20003800000 */
.L_x_4117:
[----:B------:R-:W-:Y:S05]  /*23230*/  BSYNC B0 ;  /* 0x0000000000007941 */ /* 0x000fea0003800000 */
.L_x_4116:
[----:B------:R-:W-:Y:S05]  /*23240*/  BRA `(.L_x_4118) ;  /* 0xffffffb000147947 */ /* 0x000fea000383ffff */
.L_x_4006:
[----:B0-----:R0:W1:Y:S02]  /*23250*/  SYNCS.PHASECHK.TRANS64.TRYWAIT P0, [R7+URZ+0x30840], R2 ;  /* 0x03084002070075a7 */ /* 0x001064000800017f */
[----:B-1----:R-:W-:Y:S05]  /*23260*/  @!P0 NANOSLEEP.SYNCS 0x989680 ;  /* 0x009896800000895d */ /* 0x002fea0003900000 */
[----:B------:R-:W1:Y:S02]  /*23270*/  @!P0 SYNCS.PHASECHK.TRANS64 P0, [R7+URZ+0x30840], R2 ;  /* 0x03084002070085a7 */ /* 0x000e64000800007f */
[----:B-1----:R-:W-:Y:S05]  /*23280*/  @!P0 BRA `(.L_x_4006) ;  /* 0xfffffffc00f08947 */ /* 0x002fea000383ffff */
[----:B------:R-:W-:Y:S05]  /*23290*/  BRA `(.L_x_4119) ;  /* 0xffffffb000647947 */ /* 0x000fea000383ffff */
.L_x_4007:
        /* <DEDUP_REMOVED lines=8> */
.L_x_4121:
[----:B------:R-:W-:Y:S05]  /*23320*/  BSYNC B0 ;  /* 0x0000000000007941 */ /* 0x000fea0003800000 */
.L_x_4120:
[----:B------:R-:W-:Y:S01]  /*23330*/  MOV R13, R4 ;  /* 0x00000004000d7202 */ /* 0x000fe20000000f00 */
[----:B------:R-:W-:Y:S01]  /*23340*/  IMAD.MOV.U32 R12, RZ, RZ, RZ ;  /* 0x000000ffff0c7224 */ /* 0x000fe200078e00ff */
[----:B------:R-:W-:Y:S01]  /*23350*/  MOV R15, 0xffffffff ;  /* 0xffffffff000f7802 */ /* 0x000fe20000000f00 */
[----:B------:R-:W-:Y:S01]  /*23360*/  IMAD.MOV.U32 R11, RZ, RZ, 0x181f ;  /* 0x0000181fff0b7424 */ /* 0x000fe200078e00ff */
[----:B------:R-:W-:Y:S01]  /*23370*/  @P0 LEA R8, R5, R22, 0x1 ;  /* 0x0000001605080211 */ /* 0x000fe200078e08ff */
[----:B------:R-:W-:-:S07]  /*23380*/  IMAD.MOV.U32 R2, RZ, RZ, R14 ;  /* 0x000000ffff027224 */ /* 0x000fce00078e000e */
[----:B------:R-:W-:Y:S05]  /*23390*/  WARPSYNC.COLLECTIVE R15, `(.L_x_4122) ;  /* 0x000000000f087348 */ /* 0x000fea0003c00000 */
[----:B------:R0:W1:Y:S02]  /*233a0*/  SHFL.IDX P6, R14, R13, R12, R11 ;  /* 0x0000000c0d0e7389 */ /* 0x00006400000c000b */
[----:B01----:R-:W-:Y:S01]  /*233b0*/  ENDCOLLECTIVE ;  /* 0x000000000000791b */ /* 0x003fe20003800000 */
.L_x_4122:
[----:B------:R-:W-:Y:S02]  /*233c0*/  IMAD.MOV.U32 R13, RZ, RZ, R0 ;  /* 0x000000ffff0d7224 */ /* 0x000fe400078e0000 */
[----:B------:R-:W-:Y:S02]  /*233d0*/  IMAD.MOV.U32 R12, RZ, RZ, 0x1 ;  /* 0x00000001ff0c7424 */ /* 0x000fe400078e00ff */
[----:B------:R-:W-:-:S07]  /*233e0*/  IMAD.MOV.U32 R3, RZ, RZ, R14 ;  /* 0x000000ffff037224 */ /* 0x000fce00078e000e */
[----:B------:R-:W-:Y:S05]  /*233f0*/  WARPSYNC.COLLECTIVE R15, `(.L_x_4123) ;  /* 0x000000000f087348 */ /* 0x000fea0003c00000 */
[----:B------:R0:W1:Y:S02]  /*23400*/  SHFL.IDX P6, R14, R13, R12, R11 ;  /* 0x0000000c0d0e7389 */ /* 0x00006400000c000b */
[----:B01----:R-:W-:Y:S01]  /*23410*/  ENDCOLLECTIVE ;  /* 0x000000000000791b */ /* 0x003fe20003800000 */
.L_x_4123:
        /* <DEDUP_REMOVED lines=13> */
[----:B0-----:R-:W-:Y:S01]  /*234f0*/  MOV R2, R14 ;  /* 0x0000000e00027202 */ /* 0x001fe20000000f00 */
[----:B------:R-:W-:-:S07]  /*23500*/  @P1 IMAD R8, R5, 0x2, R22 ;  /* 0x0000000205081824 */ /* 0x000fce00078e0216 */
[----:B------:R-:W-:Y:S05]  /*23510*/  WARPSYNC.COLLECTIVE R15, `(.L_x_4124) ;  /* 0x000000000f087348 */ /* 0x000fea0003c00000 */
[----:B------:R0:W1:Y:S02]  /*23520*/  SHFL.IDX P6, R14, R13, R12, R11 ;  /* 0x0000000c0d0e7389 */ /* 0x00006400000c000b */
[----:B01----:R-:W-:Y:S01]  /*23530*/  ENDCOLLECTIVE ;  /* 0x000000000000791b */ /* 0x003fe20003800000 */
.L_x_4124:
[----:B------:R-:W-:Y:S01]  /*23540*/  IMAD.MOV.U32 R13, RZ, RZ, R0 ;  /* 0x000000ffff0d7224 */ /* 0x000fe200078e0000 */
[----:B------:R-:W-:Y:S01]  /*23550*/  MOV R12, 0x2 ;  /* 0x00000002000c7802 */ /* 0x000fe20000000f00 */
[----:B------:R-:W-:-:S07]  /*23560*/  IMAD.MOV.U32 R3, RZ, RZ, R14 ;  /* 0x000000ffff037224 */ /* 0x000fce00078e000e */
[----:B------:R-:W-:Y:S05]  /*23570*/  WARPSYNC.COLLECTIVE R15, `(.L_x_4125) ;  /* 0x000000000f087348 */ /* 0x000fea0003c00000 */
[----:B------:R0:W1:Y:S02]  /*23580*/  SHFL.IDX P6, R14, R13, R12, R11 ;  /* 0x0000000c0d0e7389 */ /* 0x00006400000c000b */
[----:B01----:R-:W-:Y:S01]  /*23590*/  ENDCOLLECTIVE ;  /* 0x000000000000791b */ /* 0x003fe20003800000 */
.L_x_4125:
        /* <DEDUP_REMOVED lines=17> */
.L_x_4126:
[----:B------:R-:W-:Y:S01]  /*236b0*/  @P1 IMAD R8, R5, 0x2, R22 ;  /* 0x0000000205081824 */ /* 0x000fe200078e0216 */
[----:B------:R-:W-:Y:S01]  /*236c0*/  MOV R13, R0 ;  /* 0x00000000000d7202 */ /* 0x000fe20000000f00 */
[----:B------:R-:W-:Y:S01]  /*236d0*/  IMAD.MOV.U32 R12, RZ, RZ, 0x3 ;  /* 0x00000003ff0c7424 */ /* 0x000fe200078e00ff */
[----:B------:R-:W-:-:S07]  /*236e0*/  MOV R3, R14 ;  /* 0x0000000e00037202 */ /* 0x000fce0000000f00 */
[----:B------:R-:W-:Y:S05]  /*236f0*/  WARPSYNC.COLLECTIVE R15, `(.L_x_4127) ;  /* 0x000000000f087348 */ /* 0x000fea0003c00000 */
[----:B------:R0:W1:Y:S02]  /*23700*/  SHFL.IDX P6, R14, R13, R12, R11 ;  /* 0x0000000c0d0e7389 */ /* 0x00006400000c000b */
[----:B01----:R-:W-:Y:S01]  /*23710*/  ENDCOLLECTIVE ;  /* 0x000000000000791b */ /* 0x003fe20003800000 */
.L_x_4127:
[----:B------:R-:W-:-:S05]  /*23720*/  @P1 LEA R3, P0, R32, R3, 0x1 ;  /* 0x0000000320031211 */ /* 0x000fca00078008ff */
[----:B------:R-:W-:-:S05]  /*23730*/  @P1 IMAD.X R2, RZ, RZ, R2, P0 ;  /* 0x000000ffff021224 */ /* 0x000fca00000e0602 */
[----:B------:R-:W-:Y:S02]  /*23740*/  @P1 LOP3.LUT R3, R3, R2, RZ, 0x3c, !PT ;  /* 0x0000000203031212 */ /* 0x000fe400078e3cff */
[----:B------:R-:W-:Y:S02]  /*23750*/  MOV R13, R4 ;  /* 0x00000004000d7202 */ /* 0x000fe40000000f00 */
        /* <DEDUP_REMOVED lines=13> */
.L_x_4128:
[----:B------:R-:W-:Y:S01]  /*23830*/  @P1 LEA R8, R5, R22, 0x1 ;  /* 0x0000001605081211 */ /* 0x000fe200078e08ff */
[----:B------:R-:W-:Y:S02]  /*23840*/  IMAD.MOV.U32 R13, RZ, RZ, R0 ;  /* 0x000000ffff0d7224 */ /* 0x000fe400078e0000 */
[----:B------:R-:W-:Y:S02]  /*23850*/  IMAD.MOV.U32 R12, RZ, RZ, 0x4 ;  /* 0x00000004ff0c7424 */ /* 0x000fe400078e00ff */
[----:B------:R-:W-:-:S07]  /*23860*/  IMAD.MOV.U32 R3, RZ, RZ, R14 ;  /* 0x000000ffff037224 */ /* 0x000fce00078e000e */
[----:B------:R-:W-:Y:S05]  /*23870*/  WARPSYNC.COLLECTIVE R15, `(.L_x_4129) ;  /* 0x000000000f087348 */ /* 0x000fea0003c00000 */
[----:B------:R0:W1:Y:S02]  /*23880*/  SHFL.IDX P6, R14, R13, R12, R11 ;  /* 0x0000000c0d0e7389 */ /* 0x00006400000c000b */
[----:B01----:R-:W-:Y:S01]  /*23890*/  ENDCOLLECTIVE ;  /* 0x000000000000791b */ /* 0x003fe20003800000 */
.L_x_4129:
        /* <DEDUP_REMOVED lines=12> */
[----:B------:R-:W-:Y:S02]  /*23960*/  ISETP.GE.AND P1, PT, R6, 0x41, PT ;  /* 0x000000410600780c */ /* 0x000fe40003f26270 */
[----:B0-----:R-:W-:-:S11]  /*23970*/  MOV R2, R14 ;  /* 0x0000000e00027202 */ /* 0x001fd60000000f00 */
[----:B------:R-:W-:Y:S05]  /*23980*/  WARPSYNC.COLLECTIVE R15, `(.L_x_4130) ;  /* 0x000000000f087348 */ /* 0x000fea0003c00000 */
[----:B------:R0:W1:Y:S02]  /*23990*/  SHFL.IDX P6, R14, R13, R12, R11 ;  /* 0x0000000c0d0e7389 */ /* 0x00006400000c000b */
[----:B01----:R-:W-:Y:S01]  /*239a0*/  ENDCOLLECTIVE ;  /* 0x000000000000791b */ /* 0x003fe20003800000 */
.L_x_4130:
[----:B------:R-:W-:Y:S02]  /*239b0*/  @P1 IMAD R8, R5, 0x2, R22 ;  /* 0x0000000205081824 */ /* 0x000fe400078e0216 */
[----:B------:R-:W-:Y:S01]  /*239c0*/  IMAD.MOV.U32 R13, RZ, RZ, R0 ;  /* 0x000000ffff0d7224 */ /* 0x000fe200078e0000 */
[----:B------:R-:W-:Y:S01]  /*239d0*/  MOV R12, 0x5 ;  /* 0x00000005000c7802 */ /* 0x000fe20000000f00 */
[----:B------:R-:W-:-:S07]  /*239e0*/  IMAD.MOV.U32 R3, RZ, RZ, R14 ;  /* 0x000000ffff037224 */ /* 0x000fce00078e000e */
[----:B------:R-:W-:Y:S05]  /*239f0*/  WARPSYNC.COLLECTIVE R15, `(.L_x_4131) ;  /* 0x000000000f087348 */ /* 0x000fea0003c00000 */
[----:B------:R0:W1:Y:S02]  /*23a00*/  SHFL.IDX P6, R14, R13, R12, R11 ;  /* 0x0000000c0d0e7389 */ /* 0x00006400000c000b */
[----:B01----:R-:W-:Y:S01]  /*23a10*/  ENDCOLLECTIVE ;  /* 0x000000000000791b */ /* 0x003fe20003800000 */
.L_x_4131:
[----:B------:R-:W-:-:S04]  /*23a20*/  @P1 LEA R3, P0, R32, R3, 0x1 ;  /* 0x0000000320031211 */ /* 0x000fc800078008ff */
[----:B------:R-:W-:-:S04]  /*23a30*/  @P1 IADD3.X R2, RZ, R2, RZ, P0, !PT ;  /* 0x00000002ff021210 */ /* 0x000fc800007fe4ff */
[----:B------:R-:W-:Y:S01]  /*23a40*/  @P1 LOP3.LUT R3, R3, R2, RZ, 0x3c, !PT ;  /* 0x0000000203031212 */ /* 0x000fe200078e3cff */
[----:B------:R-:W-:-:S03]  /*23a50*/  IMAD.MOV.U32 R13, RZ, RZ, R4 ;  /* 0x000000ffff0d7224 */ /* 0x000fc600078e0004 */
[----:B------:R-:W-:-:S04]  /*23a60*/  @P1 LOP3.LUT R2, R3, R2, RZ, 0x3c, !PT ;  /* 0x0000000203021212 */ /* 0x000fc800078e3cff */
[----:B------:R-:W-:Y:S01]  /*23a70*/  @P1 LOP3.LUT R3, R3, R2, RZ, 0x3c, !PT ;  /* 0x0000000203031212 */ /* 0x000fe200078e3cff */
[----:B------:R-:W-:-:S04]  /*23a80*/  IMAD.MOV.U32 R0, RZ, RZ, R14 ;  /* 0x000000ffff007224 */ /* 0x000fc800078e000e */
[----:B------:R-:W-:Y:S01]  /*23a90*/  @!PT LDS RZ, [RZ] ;  /* 0x00000000fffff984 */ /* 0x000fe20000000800 */
[----:B------:R-:W-:Y:S01]  /*23aa0*/  @!PT LDS RZ, [RZ] ;  /* 0x00000000fffff984 */ /* 0x000fe20000000800 */
[----:B------:R-:W-:Y:S01]  /*23ab0*/  @!PT LDS RZ, [RZ] ;  /* 0x00000000fffff984 */ /* 0x000fe20000000800 */
[----:B------:R0:W-:Y:S03]  /*23ac0*/  @P1 LDGSTS.E.BYPASS.LTC128B.128 [R8+0x20400], desc[UR48][R2.64], !P4 ;  /* 0x2040000002081fae */ /* 0x0001e6000e101d70 */
[----:B0-----:R-:W-:Y:S05]  /*23ad0*/  WARPSYNC.COLLECTIVE R15, `(.L_x_4132) ;  /* 0x000000000f087348 */ /* 0x001fea0003c00000 */
[----:B------:R1:W2:Y:S02]  /*23ae0*/  SHFL.IDX P6, R14, R13, R12, R11 ;  /* 0x0000000c0d0e7389 */ /* 0x0002a400000c000b */
[----:B012---:R-:W-:Y:S01]  /*23af0*/  ENDCOLLECTIVE ;  /* 0x000000000000791b */ /* 0x007fe20003800000 */
.L_x_4132:
[----:B------:R-:W-:Y:S01]  /*23b00*/  @!PT LDS RZ, [RZ] ;  /* 0x00000000fffff984 */ /* 0x000fe20000000800 */
[----:B------:R-:W-:Y:S01]  /*23b10*/  @!PT LDS RZ, [RZ] ;  /* 0x00000000fffff984 */ /* 0x000fe20000000800 */
[----:B------:R-:W-:Y:S01]  /*23b20*/  @!PT LDS RZ, [RZ] ;  /* 0x00000000fffff984 */ /* 0x000fe20000000800 */
[----:B------:R-:W-:Y:S04]  /*23b30*/  @P1 LDGSTS.E.BYPASS.LTC128B.128 [R8+0x23400], desc[UR48][R2.64+0x80], !P3 ;  /* 0x2340008002081fae */ /* 0x000fe8000d901d70 */
[----:B------:R0:W-:Y:S02]  /*23b40*/  @P1 LDGSTS.E.BYPASS.LTC128B.128 [R8+0x26400], desc[UR48][R2.64+0x100], !P2 ;  /* 0x2640010002081fae */ /* 0x0001e4000d101d70 */
[----:B0-----:R-:W-:Y:S01]  /*23b50*/  MOV R2, R14 ;  /* 0x0000000e00027202 */ /* 0x001fe20000000f00 */
[----:B------:R-:W-:Y:S06]  /*23b60*/  BRA `(.L_x_4133) ;  /* 0xffffffac00a47947 */ /* 0x000fec000383ffff */
.L_x_4012:
        /* <DEDUP_REMOVED lines=9> */
.L_x_4134:
[C---:B------:R-:W-:Y:S01]  /*23c00*/  VIADD R7, R4.reuse, 0x10 ;  /* 0x0000001004077836 */ /* 0x040fe20000000000 */
[----:B------:R-:W-:Y:S02]  /*23c10*/  ISETP.GE.AND P1, PT, R4, R6, PT ;  /* 0x000000060400720c */ /* 0x000fe40003f26270 */
[----:B------:R-:W-:Y:S01]  /*23c20*/  MOV R13, R0 ;  /* 0x00000000000d7202 */ /* 0x000fe20000000f00 */
[----:B------:R-:W-:-:S10]  /*23c30*/  IMAD.MOV.U32 R2, RZ, RZ, R14 ;  /* 0x000000ffff027224 */ /* 0x000fd400078e000e */
[----:B------:R-:W-:Y:S05]  /*23c40*/  WARPSYNC.COLLECTIVE R15, `(.L_x_4135) ;  /* 0x000000000f087348 */ /* 0x000fea0003c00000 */
[----:B------:R0:W1:Y:S02]  /*23c50*/  SHFL.IDX P6, R14, R13, R12, R11 ;  /* 0x0000000c0d0e7389 */ /* 0x00006400000c000b */
[----:B01----:R-:W-:Y:S01]  /*23c60*/  ENDCOLLECTIVE ;  /* 0x000000000000791b */ /* 0x003fe20003800000 */
.L_x_4135:
[----:B------:R-:W-:Y:S01]  /*23c70*/  IMAD.MOV.U32 R13, RZ, RZ, R5 ;  /* 0x000000ffff0d7224 */ /* 0x000fe200078e0005 */
[----:B------:R-:W-:Y:S02]  /*23c80*/  MOV R12, 0x1 ;  /* 0x00000001000c7802 */ /* 0x000fe40000000f00 */
[----:B------:R-:W-:-:S05]  /*23c90*/  @!P1 LEA R14, P4, R32, R14, 0x1 ;  /* 0x0000000e200e9211 */ /* 0x000fca00078808ff */
[----:B------:R-:W-:Y:S01]  /*23ca0*/  @!P1 IMAD.X R3, RZ, RZ, R2, P4 ;  /* 0x000000ffff039224 */ /* 0x000fe200020e0602 */
[----:B------:R-:W-:-:S07]  /*23cb0*/  @!P1 MOV R2, R14 ;  /* 0x0000000e00029202 */ /* 0x000fce0000000f00 */
[----:B------:R-:W-:Y:S05]  /*23cc0*/  WARPSYNC.COLLECTIVE R15, `(.L_x_4136) ;  /* 0x000000000f087348 */ /* 0x000fea0003c00000 */
[----:B------:R0:W1:Y:S02]  /*23cd0*/  SHFL.IDX P6, R14, R13, R12, R11 ;  /* 0x0000000c0d0e7389 */ /* 0x00006400000c000b */
[----:B01----:R-:W-:Y:S01]  /*23ce0*/  ENDCOLLECTIVE ;  /* 0x000000000000791b */ /* 0x003fe20003800000 */
.L_x_4136:
[----:B------:R-:W-:Y:S01]  /*23cf0*/  @!PT LDS RZ, [RZ] ;  /* 0x00000000fffff984 */ /* 0x000fe20000000800 */
[----:B------:R-:W-:Y:S01]  /*23d00*/  @!PT LDS RZ, [RZ] ;  /* 0x00000000fffff984 */ /* 0x000fe20000000800 */
[----:B------:R-:W-:Y:S01]  /*23d10*/  @!PT LDS RZ, [RZ] ;  /* 0x00000000fffff984 */ /* 0x000fe20000000800 */
[----:B------:R-:W-:Y:S04]  /*23d20*/  @!P1 LDGSTS.E.BYPASS.LTC128B.128 [R37+0x12400], desc[UR48][R2.64], !P3 ;  /* 0x1240000002259fae */ /* 0x000fe8000d901d70 */
[----:B------:R-:W-:Y:S04]  /*23d30*/  @!P1 LDGSTS.E.BYPASS.LTC128B.128 [R37+0x16400], desc[UR48][R2.64+0x80], !P2 ;  /* 0x1640008002259fae */ /* 0x000fe8000d101d70 */
[----:B------:R0:W-:Y:S01]  /*23d40*/  @!P1 LDGSTS.E.BYPASS.LTC128B.128 [R37+0x1a400], desc[UR48][R2.64+0x100], !P0 ;  /* 0x1a40010002259fae */ /* 0x0001e2000c101d70 */
[----:B------:R-:W-:Y:S01]  /*23d50*/  ISETP.GE.AND P1, PT, R7, R6, PT ;  /* 0x000000060700720c */ /* 0x000fe20003f26270 */
[----:B------:R-:W-:-:S02]  /*23d60*/  IMAD.MOV.U32 R13, RZ, RZ, R0 ;  /* 0x000000ffff0d7224 */ /* 0x000fc400078e0000 */
[----:B0-----:R-:W-:-:S10]  /*23d70*/  IMAD.MOV.U32 R2, RZ, RZ, R14 ;  /* 0x000000ffff027224 */ /* 0x001fd400078e000e */
[----:B------:R-:W-:Y:S05]  /*23d80*/  WARPSYNC.COLLECTIVE R15, `(.L_x_4137) ;  /* 0x000000000f087348 */ /* 0x000fea0003c00000 */
[----:B------:R0:W1:Y:S02]  /*23d90*/  SHFL.IDX P6, R14, R13, R12, R11 ;  /* 0x0000000c0d0e7389 */ /* 0x00006400000c000b */
[----:B01----:R-:W-:Y:S01]  /*23da0*/  ENDCOLLECTIVE ;  /* 0x000000000000791b */ /* 0x003fe20003800000 */
.L_x_4137:
        /* <DEDUP_REMOVED lines=8> */
.L_x_4138:
[----:B------:R-:W-:Y:S01]  /*23e30*/  @!P1 IMAD.MOV.U32 R3, RZ, RZ, R7 ;  /* 0x000000ffff039224 */ /* 0x000fe200078e0007 */
[----:B------:R-:W-:-:S04]  /*23e40*/  IADD3 R7, R4, 0x20, RZ ;  /* 0x0000002004077810 */ /* 0x000fc80007ffe0ff */
[----:B------:R-:W-:Y:S01]  /*23e50*/  @!PT LDS RZ, [RZ] ;  /* 0x00000000fffff984 */ /* 0x000fe20000000800 */
[----:B------:R-:W-:Y:S01]  /*23e60*/  @!PT LDS RZ, [RZ] ;  /* 0x00000000fffff984 */ /* 0x000fe20000000800 */
[----:B------:R-:W-:Y:S01]  /*23e70*/  @!PT LDS RZ, [RZ] ;  /* 0x00000000fffff984 */ /* 0x000fe20000000800 */
[----:B------:R-:W-:Y:S04]  /*23e80*/  @!P1 LDGSTS.E.BYPASS.LTC128B.128 [R37+0x12c00], desc[UR48][R2.64], !P3 ;  /* 0x12c0000002259fae */ /* 0x000fe8000d901d70 */
[----:B------:R-:W-:Y:S01]  /*23e90*/  @!P1 LDGSTS.E.BYPASS.LTC128B.128 [R37+0x16c00], desc[UR48][R2.64+0x80], !P2 ;  /* 0x16c0008002259fae */ /* 0x000fe2000d101d70 */
[----:B------:R-:W-:-:S03]  /*23ea0*/  IMAD.MOV.U32 R13, RZ, RZ, R0 ;  /* 0x000000ffff0d7224 */ /* 0x000fc600078e0000 */
[----:B------:R0:W-:Y:S01]  /*23eb0*/  @!P1 LDGSTS.E.BYPASS.LTC128B.128 [R37+0x1ac00], desc[UR48][R2.64+0x100], !P0 ;  /* 0x1ac0010002259fae */ /* 0x0001e2000c101d70 */
[----:B------:R-:W-:Y:S02]  /*23ec0*/  ISETP.GE.AND P1, PT, R7, R6, PT ;  /* 0x000000060700720c */ /* 0x000fe40003f26270 */
[----:B0-----:R-:W-:-:S11]  /*23ed0*/  MOV R2, R14 ;  /* 0x0000000e00027202 */ /* 0x001fd60000000f00 */
[----:B------:R-:W-:Y:S05]  /*23ee0*/  WARPSYNC.COLLECTIVE R15, `(.L_x_4139) ;  /* 0x000000000f087348 */ /* 0x000fea0003c00000 */
[----:B------:R0:W1:Y:S02]  /*23ef0*/  SHFL.IDX P6, R14, R13, R12, R11 ;  /* 0x0000000c0d0e7389 */ /* 0x00006400000c000b */
[----:B01----:R-:W-:Y:S01]  /*23f00*/  ENDCOLLECTIVE ;  /* 0x000000000000791b */ /* 0x003fe20003800000 */
.L_x_4139:
[----:B------:R-:W-:Y:S01]  /*23f10*/  MOV R13, R5 ;  /* 0x00000005000d7202 */ /* 0x000fe20000000f00 */
[----:B------:R-:W-:Y:S01]  /*23f20*/  IMAD.MOV.U32 R12, RZ, RZ, 0x3 ;  /* 0x00000003ff0c7424 */ /* 0x000fe200078e00ff */
[----:B------:R-:W-:-:S05]  /*23f30*/  @!P1 LEA R14, P4, R32, R14, 0x1 ;  /* 0x0000000e200e9211 */ /* 0x000fca00078808ff */
[----:B------:R-:W-:Y:S01]  /*23f40*/  @!P1 IMAD.X R7, RZ, RZ, R2, P4 ;  /* 0x000000ffff079224 */ /* 0x000fe200020e0602 */
[----:B------:R-:W-:-:S07]  /*23f50*/  @!P1 MOV R2, R14 ;  /* 0x0000000e00029202 */ /* 0x000fce0000000f00 */
[----:B------:R-:W-:Y:S05]  /*23f60*/  WARPSYNC.COLLECTIVE R15, `(.L_x_4140) ;  /* 0x000000000f087348 */ /* 0x000fea0003c00000 */
[----:B------:R0:W1:Y:S02]  /*23f70*/  SHFL.IDX P6, R14, R13, R12, R11 ;  /* 0x0000000c0d0e7389 */ /* 0x00006400000c000b */
[----:B01----:R-:W-:Y:S01]  /*23f80*/  ENDCOLLECTIVE ;  /* 0x000000000000791b */ /* 0x003fe20003800000 */
.L_x_4140:
[----:B------:R-:W-:Y:S02]  /*23f90*/  @!P1 IMAD.MOV.U32 R3, RZ, RZ, R7 ;  /* 0x000000ffff039224 */ /* 0x000fe400078e0007 */
[----:B------:R-:W-:-:S03]  /*23fa0*/  VIADD R7, R4, 0x30 ;  /* 0x0000003004077836 */ /* 0x000fc60000000000 */
[----:B------:R-:W-:Y:S01]  /*23fb0*/  @!PT LDS RZ, [RZ] ;  /* 0x00000000fffff984 */ /* 0x000fe20000000800 */
[----:B------:R-:W-:Y:S01]  /*23fc0*/  @!PT LDS RZ, [RZ] ;  /* 0x00000000fffff984 */ /* 0x000fe20000000800 */
[----:B------:R-:W-:Y:S01]  /*23fd0*/  @!PT LDS RZ, [RZ] ;  /* 0x00000000fffff984 */ /* 0x000fe20000000800 */
[----:B------:R-:W-:Y:S04]  /*23fe0*/  @!P1 LDGSTS.E.BYPASS.LTC128B.128 [R37+0x13400], desc[UR48][R2.64], !P3 ;  /* 0x1340000002259fae */ /* 0x000fe8000d901d70 */
[----:B------:R-:W-:Y:S01]  /*23ff0*/  @!P1 LDGSTS.E.BYPASS.LTC128B.128 [R37+0x17400], desc[UR48][R2.64+0x80], !P2 ;  /* 0x1740008002259fae */ /* 0x000fe2000d101d70 */
[----:B------:R-:W-:-:S03]  /*24000*/  MOV R13, R0 ;  /* 0x00000000000d7202 */ /* 0x000fc60000000f00 */
[----:B------:R0:W-:Y:S01]  /*24010*/  @!P1 LDGSTS.E.BYPASS.LTC128B.128 [R37+0x1b400], desc[UR48][R2.64+0x100], !P0 ;  /* 0x1b40010002259fae */ /* 0x0001e2000c101d70 */
[----:B------:R-:W-:Y:S01]  /*24020*/  ISETP.GE.AND P1, PT, R7, R6, PT ;  /* 0x000000060700720c */ /* 0x000fe20003f26270 */
[----:B0-----:R-:W-:-:S12]  /*24030*/  IMAD.MOV.U32 R2, RZ, RZ, R14 ;  /* 0x000000ffff027224 */ /* 0x001fd800078e000e */
[----:B------:R-:W-:Y:S05]  /*24040*/  WARPSYNC.COLLECTIVE R15, `(.L_x_4141) ;  /* 0x000000000f087348 */ /* 0x000fea0003c00000 */
[----:B------:R0:W1:Y:S02]  /*24050*/  SHFL.IDX P6, R14, R13, R12, R11 ;  /* 0x0000000c0d0e7389 */ /* 0x00006400000c000b */
[----:B01----:R-:W-:Y:S01]  /*24060*/  ENDCOLLECTIVE ;  /* 0x000000000000791b */ /* 0x003fe20003800000 */
.L_x_4141:
        /* <DEDUP_REMOVED lines=8> */
.L_x_4142:
[----:B------:R-:W-:Y:S01]  /*240f0*/  @!P1 MOV R3, R7 ;  /* 0x0000000700039202 */ /* 0x000fe20000000f00 */
[----:B------:R-:W-:-:S04]  /*24100*/  VIADD R7, R4, 0x40 ;  /* 0x0000004004077836 */ /* 0x000fc80000000000 */
        /* <DEDUP_REMOVED lines=12> */
.L_x_4143:
        /* <DEDUP_REMOVED lines=8> */
.L_x_4144:
        /* <DEDUP_REMOVED lines=14> */
.L_x_4145:
        /* <DEDUP_REMOVED lines=8> */
.L_x_4146:
        /* <DEDUP_REMOVED lines=14> */
.L_x_4147:
        /* <DEDUP_REMOVED lines=8> */
.L_x_4148:
[----:B------:R-:W-:-:S05]  /*24510*/  @!P1 MOV R3, R7 ;  /* 0x0000000700039202 */ /* 0x000fca0000000f00 */
[----:B------:R-:W-:Y:S01]  /*24520*/  @!PT LDS RZ, [RZ] ;  /* 0x00000000fffff984 */ /* 0x000fe20000000800 */
[----:B------:R-:W-:Y:S01]  /*24530*/  @!PT LDS RZ, [RZ] ;  /* 0x00000000fffff984 */ /* 0x000fe20000000800 */
[----:B------:R-:W-:Y:S01]  /*24540*/  @!PT LDS RZ, [RZ] ;  /* 0x00000000fffff984 */ /* 0x000fe20000000800 */
[----:B------:R0:W-:Y:S04]  /*24550*/  @!P1 LDGSTS.E.BYPASS.LTC128B.128 [R37+0x15400], desc[UR48][R2.64], !P3 ;  /* 0x1540000002259fae */ /* 0x0001e8000d901d70 */
[----:B------:R0:W-:Y:S01]  /*24560*/  @!P1 LDGSTS.E.BYPASS.LTC128B.128 [R37+0x19400], desc[UR48][R2.64+0x80], !P2 ;  /* 0x1940008002259fae */ /* 0x0001e2000d101d70 */
[----:B------:R-:W-:-:S03]  /*24570*/  IMAD.MOV.U32 R13, RZ, RZ, R0 ;  /* 0x000000ffff0d7224 */ /* 0x000fc600078e0000 */
[----:B------:R0:W-:Y:S01]  /*24580*/  @!P1 LDGSTS.E.BYPASS.LTC128B.128 [R37+0x1d400], desc[UR48][R2.64+0x100], !P0 ;  /* 0x1d40010002259fae */ /* 0x0001e2000c101d70 */
[----:B------:R-:W-:-:S07]  /*24590*/  MOV R5, R14 ;  /* 0x0000000e00057202 */ /* 0x000fce0000000f00 */
[----:B0-----:R-:W-:Y:S05]  /*245a0*/  WARPSYNC.COLLECTIVE R15, `(.L_x_4149) ;  /* 0x000000000f087348 */ /* 0x001fea0003c00000 */
[----:B------:R1:W2:Y:S02]  /*245b0*/  SHFL.IDX P6, R14, R13, R12, R11 ;  /* 0x0000000c0d0e7389 */ /* 0x0002a400000c000b */
[----:B012---:R-:W-:Y:S01]  /*245c0*/  ENDCOLLECTIVE ;  /* 0x000000000000791b */ /* 0x007fe20003800000 */
.L_x_4149:
[----:B------:R-:W-:Y:S05]  /*245d0*/  BRA `(.L_x_4150) ;  /* 0xffffffb0000c7947 */ /* 0x000fea000383ffff */
.L_x_4017:
[----:B0-----:R0:W1:Y:S02]  /*245e0*/  SYNCS.PHASECHK.TRANS64.TRYWAIT P0, [R22+URZ+0x30820], R3 ;  /* 0x03082003160075a7 */ /* 0x001064000800017f */
[----:B-1----:R-:W-:Y:S05]  /*245f0*/  @!P0 NANOSLEEP.SYNCS 0x989680 ;  /* 0x009896800000895d */ /* 0x002fea0003900000 */
[----:B------:R-:W1:Y:S02]  /*24600*/  @!P0 SYNCS.PHASECHK.TRANS64 P0, [R22+URZ+0x30820], R3 ;  /* 0x03082003160085a7 */ /* 0x000e64000800007f */
[----:B-1----:R-:W-:Y:S05]  /*24610*/  @!P0 BRA `(.L_x_4017) ;  /* 0xfffffffc00f08947 */ /* 0x002fea000383ffff */
[----:B------:R-:W-:Y:S05]  /*24620*/  BRA `(.L_x_4151) ;  /* 0xffffffb000847947 */ /* 0x000fea000383ffff */
.L_x_4022:
[----:B0-----:R0:W1:Y:S02]  /*24630*/  SYNCS.PHASECHK.TRANS64.TRYWAIT P0, [R7+URZ+0x30840], R2 ;  /* 0x03084002070075a7 */ /* 0x001064000800017f */
[----:B-1----:R-:W-:Y:S05]  /*24640*/  @!P0 NANOSLEEP.SYNCS 0x989680 ;  /* 0x009896800000895d */ /* 0x002fea0003900000 */
[----:B------:R-:W1:Y:S02]  /*24650*/  @!P0 SYNCS.PHASECHK.TRANS64 P0, [R7+URZ+0x30840], R2 ;  /* 0x03084002070085a7 */ /* 0x000e64000800007f */
[----:B-1----:R-:W-:Y:S05]  /*24660*/  @!P0 BRA `(.L_x_4022) ;  /* 0xfffffffc00f08947 */ /* 0x002fea000383ffff */
[----:B------:R-:W-:Y:S05]  /*24670*/  BRA `(.L_x_4152) ;  /* 0xffffffb400607947 */ /* 0x000fea000383ffff */
.L_x_4023:
        /* <DEDUP_REMOVED lines=8> */
.L_x_4154:
[----:B------:R-:W-:Y:S05]  /*24700*/  BSYNC B1 ;  /* 0x0000000000017941 */ /* 0x000fea0003800000 */
.L_x_4153:
[----:B------:R0:W-:Y:S04]  /*24710*/  STL [R1+0x128], R0 ;  /* 0x0001280001007387 */ /* 0x0001e80000100800 */
[----:B0-----:R0:W5:Y:S01]  /*24720*/  LDL.LU R0, [R1] ;  /* 0x0000000001007983 */ /* 0x0011620000300800 */
[----:B------:R-:W-:Y:S01]  /*24730*/  IMAD.MOV.U32 R13, RZ, RZ, R8 ;  /* 0x000000ffff0d7224 */ /* 0x000fe200078e0008 */
[----:B------:R-:W-:Y:S01]  /*24740*/  MOV R11, 0x181f ;  /* 0x0000181f000b7802 */ /* 0x000fe20000000f00 */
[----:B------:R-:W-:Y:S01]  /*24750*/  IMAD.MOV.U32 R12, RZ, RZ, RZ ;  /* 0x000000ffff0c7224 */ /* 0x000fe200078e00ff */
[----:B------:R-:W-:Y:S01]  /*24760*/  MOV R3, R14 ;  /* 0x0000000e00037202 */ /* 0x000fe20000000f00 */
[----:B------:R-:W-:Y:S01]  /*24770*/  IMAD.MOV.U32 R15, RZ, RZ, -0x1 ;  /* 0xffffffffff0f7424 */ /* 0x000fe200078e00ff */
[----:B------:R-:W-:Y:S01]  /*24780*/  SHF.L.U32 R4, R32, 0x1, RZ ;  /* 0x0000000120047819 */ /* 0x000fe200000006ff */
[----:B------:R-:W-:-:S07]  /*24790*/  IMAD R5, R5, 0x2, R22 ;  /* 0x0000000205057824 */ /* 0x000fce00078e0216 */
[----:B0----5:R-:W-:Y:S05]  /*247a0*/  WARPSYNC.COLLECTIVE R15, `(.L_x_4155) ;  /* 0x000000000f087348 */ /* 0x021fea0003c00000 */
[----:B------:R1:W2:Y:S02]  /*247b0*/  SHFL.IDX P6, R14, R13, R12, R11 ;  /* 0x0000000c0d0e7389 */ /* 0x0002a400000c000b */
[----:B012--5:R-:W-:Y:S01]  /*247c0*/  ENDCOLLECTIVE ;  /* 0x000000000000791b */ /* 0x027fe20003800000 */
.L_x_4155:
[----:B------:R-:W-:Y:S01]  /*247d0*/  MOV R13, R6 ;  /* 0x00000006000d7202 */ /* 0x000fe20000000f00 */
[----:B------:R-:W-:Y:S02]  /*247e0*/  IMAD.MOV.U32 R12, RZ, RZ, 0x1 ;  /* 0x00000001ff0c7424 */ /* 0x000fe400078e00ff */
[----:B------:R-:W-:-:S07]  /*247f0*/  IMAD.MOV.U32 R2, RZ, RZ, R14 ;  /* 0x000000ffff027224 */ /* 0x000fce00078e000e */
[----:B------:R-:W-:Y:S05]  /*24800*/  WARPSYNC.COLLECTIVE R15, `(.L_x_4156) ;  /* 0x000000000f087348 */ /* 0x000fea0003c00000 */
[----:B------:R0:W1:Y:S02]  /*24810*/  SHFL.IDX P6, R14, R13, R12, R11 ;  /* 0x0000000c0d0e7389 */ /* 0x00006400000c000b */
[----:B01----:R-:W-:Y:S01]  /*24820*/  ENDCOLLECTIVE ;  /* 0x000000000000791b */ /* 0x003fe20003800000 */
.L_x_4156:
[----:B------:R-:W-:-:S05]  /*24830*/  IADD3 R2, P0, R2, R4, RZ ;  /* 0x0000000402027210 */ /* 0x000fca0007f1e0ff */
[----:B------:R-:W-:Y:S01]  /*24840*/  IMAD.X R3, RZ, RZ, R3, P0 ;  /* 0x000000ffff037224 */ /* 0x000fe200000e0603 */
[----:B------:R-:W-:Y:S02]  /*24850*/  MOV R13, R8 ;  /* 0x00000008000d7202 */ /* 0x000fe40000000f00 */
[----:B------:R-:W-:-:S04]  /*24860*/  LOP3.LUT R0, R0, 0xffffffbf, RZ, 0xc0, !PT ;  /* 0xffffffbf00007812 */ /* 0x000fc800078ec0ff */
[----:B------:R-:W-:-:S04]  /*24870*/  @P1 LOP3.LUT R0, R0, 0x40, RZ, 0xfc, !PT ;  /* 0x0000004000001812 */ /* 0x000fc800078efcff */
[----:B------:R-:W-:Y:S01]  /*24880*/  LOP3.LUT P1, RZ, R0, 0x4, RZ, 0xc0, !PT ;  /* 0x0000000400ff7812 */ /* 0x000fe2000782c0ff */
[----:B------:R0:W-:-:S12]  /*24890*/  STL [R1], R0 ;  /* 0x0000000001007387 */ /* 0x0001d80000100800 */
[----:B------:R-:W-:Y:S01]  /*248a0*/  @!PT LDS RZ, [RZ] ;  /* 0x00000000fffff984 */ /* 0x000fe20000000800 */
[----:B------:R-:W-:Y:S01]  /*248b0*/  @!PT LDS RZ, [RZ] ;  /* 0x00000000fffff984 */ /* 0x000fe20000000800 */
[----:B------:R-:W-:Y:S01]  /*248c0*/  @!PT LDS RZ, [RZ] ;  /* 0x00000000fffff984 */ /* 0x000fe20000000800 */
[----:B------:R-:W-:Y:S04]  /*248d0*/  LDGSTS.E.BYPASS.LTC128B.128 [R5+0x1e400], desc[UR48][R2.64], !P1 ;  /* 0x1e40000002057fae */ /* 0x000fe8000c901d70 */
[----:B------:R-:W-:Y:S04]  /*248e0*/  LDGSTS.E.BYPASS.LTC128B.128 [R5+0x21400], desc[UR48][R2.64+0x80], !P5 ;  /* 0x2140008002057fae */ /* 0x000fe8000e901d70 */
[----:B------:R1:W-:Y:S02]  /*248f0*/  LDGSTS.E.BYPASS.LTC128B.128 [R5+0x24400], desc[UR48][R2.64+0x100], !P4 ;  /* 0x2440010002057fae */ /* 0x0003e4000e101d70 */
[----:B01----:R-:W-:-:S07]  /*24900*/  IMAD.MOV.U32 R3, RZ, RZ, R14 ;  /* 0x000000ffff037224 */ /* 0x003fce00078e000e */
[----:B------:R-:W-:Y:S05]  /*24910*/  WARPSYNC.COLLECTIVE R15, `(.L_x_4157) ;  /* 0x000000000f087348 */ /* 0x000fea0003c00000 */
[----:B------:R0:W1:Y:S02]  /*24920*/  SHFL.IDX P6, R14, R13, R12, R11 ;  /* 0x0000000c0d0e7389 */ /* 0x00006400000c000b */
[----:B01----:R-:W-:Y:S01]  /*24930*/  ENDCOLLECTIVE ;  /* 0x000000000000791b */ /* 0x003fe20003800000 */
.L_x_4157:
[----:B------:R-:W-:Y:S01]  /*24940*/  MOV R13, R6 ;  /* 0x00000006000d7202 */ /* 0x000fe20000000f00 */
[----:B------:R-:W-:Y:S02]  /*24950*/  IMAD.MOV.U32 R12, RZ, RZ, 0x2 ;  /* 0x00000002ff0c7424 */ /* 0x000fe400078e00ff */
[----:B------:R-:W-:-:S07]  /*24960*/  IMAD.MOV.U32 R2, RZ, RZ, R14 ;  /* 0x000000ffff027224 */ /* 0x000fce00078e000e */
[----:B------:R-:W-:Y:S05]  /*24970*/  WARPSYNC.COLLECTIVE R15, `(.L_x_4158) ;  /* 0x000000000f087348 */ /* 0x000fea0003c00000 */
[----:B------:R0:W1:Y:S02]  /*24980*/  SHFL.IDX P6, R14, R13, R12, R11 ;  /* 0x0000000c0d0e7389 */ /* 0x00006400000c000b */
[----:B01----:R-:W-:Y:S01]  /*24990*/  ENDCOLLECTIVE ;  /* 0x000000000000791b */ /* 0x003fe20003800000 */
.L_x_4158:
[----:B------:R-:W-:-:S05]  /*249a0*/  IADD3 R2, P0, R2, R4, RZ ;  /* 0x0000000402027210 */ /* 0x000fca0007f1e0ff */
[----:B------:R-:W-:-:S05]  /*249b0*/  IMAD.X R3, RZ, RZ, R3, P0 ;  /* 0x000000ffff037224 */ /* 0x000fca00000e0603 */
[----:B------:R-:W-:Y:S01]  /*249c0*/  @!PT LDS RZ, [RZ] ;  /* 0x00000000fffff984 */ /* 0x000fe20000000800 */
[----:B------:R-:W-:Y:S01]  /*249d0*/  @!PT LDS RZ, [RZ] ;  /* 0x00000000fffff984 */ /* 0x000fe20000000800 */
[----:B------:R-:W-:Y:S01]  /*249e0*/  @!PT LDS RZ, [RZ] ;  /* 0x00000000fffff984 */ /* 0x000fe20000000800 */
[----:B------:R0:W-:Y:S01]  /*249f0*/  LDGSTS.E.BYPASS.LTC128B.128 [R5+0x1ec00], desc[UR48][R2.64], !P1 ;  /* 0x1ec0000002057fae */ /* 0x0001e2000c901d70 */
[----:B------:R-:W-:-:S03]  /*24a00*/  MOV R13, R8 ;  /* 0x00000008000d7202 */ /* 0x000fc60000000f00 */
[----:B------:R0:W-:Y:S04]  /*24a10*/  LDGSTS.E.BYPASS.LTC128B.128 [R5+0x21c00], desc[UR48][R2.64+0x80], !P5 ;  /* 0x21c0008002057fae */ /* 0x0001e8000e901d70 */
[----:B------:R0:W-:Y:S01]  /*24a20*/  LDGSTS.E.BYPASS.LTC128B.128 [R5+0x24c00], desc[UR48][R2.64+0x100], !P4 ;  /* 0x24c0010002057fae */ /* 0x0001e2000e101d70 */
[----:B------:R-:W-:-:S07]  /*24a30*/  IMAD.MOV.U32 R34, RZ, RZ, R14 ;  /* 0x000000ffff227224 */ /* 0x000fce00078e000e */
[----:B0-----:R-:W-:Y:S05]  /*24a40*/  WARPSYNC.COLLECTIVE R15, `(.L_x_4159) ;  /* 0x000000000f087348 */ /* 0x001fea0003c00000 */
[----:B------:R1:W2:Y:S02]  /*24a50*/  SHFL.IDX P6, R14, R13, R12, R11 ;  /* 0x0000000c0d0e7389 */ /* 0x0002a400000c000b */
[----:B012---:R-:W-:Y:S01]  /*24a60*/  ENDCOLLECTIVE ;  /* 0x000000000000791b */ /* 0x007fe20003800000 */
.L_x_4159:
[----:B------:R-:W-:Y:S01]  /*24a70*/  MOV R13, R6 ;  /* 0x00000006000d7202 */ /* 0x000fe20000000f00 */
[----:B------:R-:W-:Y:S02]  /*24a80*/  IMAD.MOV.U32 R12, RZ, RZ, 0x3 ;  /* 0x00000003ff0c7424 */ /* 0x000fe400078e00ff */
[----:B------:R-:W-:-:S07]  /*24a90*/  IMAD.MOV.U32 R2, RZ, RZ, R14 ;  /* 0x000000ffff027224 */ /* 0x000fce00078e000e */
[----:B------:R-:W-:Y:S05]  /*24aa0*/  WARPSYNC.COLLECTIVE R15, `(.L_x_4160) ;  /* 0x000000000f087348 */ /* 0x000fea0003c00000 */
[----:B------:R0:W1:Y:S02]  /*24ab0*/  SHFL.IDX P6, R14, R13, R12, R11 ;  /* 0x0000000c0d0e7389 */ /* 0x00006400000c000b */
[----:B01----:R-:W-:Y:S01]  /*24ac0*/  ENDCOLLECTIVE ;  /* 0x000000000000791b */ /* 0x003fe20003800000 */
.L_x_4160:
        /* <DEDUP_REMOVED lines=13> */
.L_x_4161:
[----:B------:R-:W-:Y:S01]  /*24ba0*/  MOV R13, R6 ;  /* 0x00000006000d7202 */ /* 0x000fe20000000f00 */
[----:B------:R-:W-:Y:S02]  /*24bb0*/  IMAD.MOV.U32 R12, RZ, RZ, 0x4 ;  /* 0x00000004ff0c7424 */ /* 0x000fe400078e00ff */
[----:B------:R-:W-:-:S07]  /*24bc0*/  IMAD.MOV.U32 R2, RZ, RZ, R14 ;  /* 0x000000ffff027224 */ /* 0x000fce00078e000e */
[----:B------:R-:W-:Y:S05]  /*24bd0*/  WARPSYNC.COLLECTIVE R15, `(.L_x_4162) ;  /* 0x000000000f087348 */ /* 0x000fea0003c00000 */
[----:B------:R0:W1:Y:S02]  /*24be0*/  SHFL.IDX P6, R14, R13, R12, R11 ;  /* 0x0000000c0d0e7389 */ /* 0x00006400000c000b */
[----:B01----:R-:W-:Y:S01]  /*24bf0*/  ENDCOLLECTIVE ;  /* 0x000000000000791b */ /* 0x003fe20003800000 */
.L_x_4162:
        /* <DEDUP_REMOVED lines=13> */
.L_x_4163:
[----:B------:R-:W-:-:S05]  /*24cd0*/  IMAD.MOV.U32 R2, RZ, RZ, R14 ;  /* 0x000000ffff027224 */ /* 0x000fca00078e000e */
[----:B------:R-:W-:-:S05]  /*24ce0*/  IADD3 R2, P0, R2, R4, RZ ;  /* 0x0000000402027210 */ /* 0x000fca0007f1e0ff */
[----:B------:R-:W-:-:S05]  /*24cf0*/  IMAD.X R3, RZ, RZ, R34, P0 ;  /* 0x000000ffff037224 */ /* 0x000fca00000e0622 */
[----:B------:R-:W-:Y:S01]  /*24d00*/  @!PT LDS RZ, [RZ] ;  /* 0x00000000fffff984 */ /* 0x000fe20000000800 */
[----:B------:R-:W-:Y:S01]  /*24d10*/  @!PT LDS RZ, [RZ] ;  /* 0x00000000fffff984 */ /* 0x000fe20000000800 */
[----:B------:R-:W-:Y:S01]  /*24d20*/  @!PT LDS RZ, [RZ] ;  /* 0x00000000fffff984 */ /* 0x000fe20000000800 */
[----:B------:R0:W-:Y:S01]  /*24d30*/  LDGSTS.E.BYPASS.LTC128B.128 [R5+0x20400], desc[UR48][R2.64], !P1 ;  /* 0x2040000002057fae */ /* 0x0001e2000c901d70 */
[----:B------:R-:W-:-:S03]  /*24d40*/  LOP3.LUT P1, RZ, R0, 0x40, RZ, 0xc0, !PT ;  /* 0x0000004000ff7812 */ /* 0x000fc6000782c0ff */
[----:B------:R0:W5:Y:S01]  /*24d50*/  LDL.LU R0, [R1+0x128] ;  /* 0x0001280001007983 */ /* 0x0001620000300800 */
[----:B------:R-:W-:Y:S01]  /*24d60*/  MOV R13, R6 ;  /* 0x00000006000d7202 */ /* 0x000fe20000000f00 */
[----:B------:R-:W-:Y:S02]  /*24d70*/  IMAD.MOV.U32 R12, RZ, RZ, 0x5 ;  /* 0x00000005ff0c7424 */ /* 0x000fe400078e00ff */
[----:B------:R0:W-:Y:S06]  /*24d80*/  LDGSTS.E.BYPASS.LTC128B.128 [R5+0x23400], desc[UR48][R2.64+0x80], !P5 ;  /* 0x2340008002057fae */ /* 0x0001ec000e901d70 */
[----:B0----5:R-:W-:Y:S05]  /*24d90*/  WARPSYNC.COLLECTIVE R15, `(.L_x_4164) ;  /* 0x000000000f087348 */ /* 0x021fea0003c00000 */
[----:B------:R1:W2:Y:S02]  /*24da0*/  SHFL.IDX P6, R14, R13, R12, R11 ;  /* 0x0000000c0d0e7389 */ /* 0x0002a400000c000b */
[----:B012--5:R-:W-:Y:S01]  /*24db0*/  ENDCOLLECTIVE ;  /* 0x000000000000791b */ /* 0x027fe20003800000 */
.L_x_4164:
[----:B------:R-:W-:Y:S01]  /*24dc0*/  @!PT LDS RZ, [RZ] ;  /* 0x00000000fffff984 */ /* 0x000fe20000000800 */
[----:B------:R-:W-:Y:S01]  /*24dd0*/  @!PT LDS RZ, [RZ] ;  /* 0x00000000fffff984 */ /* 0x000fe20000000800 */
[----:B------:R-:W-:Y:S01]  /*24de0*/  @!PT LDS RZ, [RZ] ;  /* 0x00000000fffff984 */ /* 0x000fe20000000800 */
[----:B------:R0:W-:Y:S01]  /*24df0*/  LDGSTS.E.BYPASS.LTC128B.128 [R5+0x26400], desc[UR48][R2.64+0x100], !P4 ;  /* 0x2640010002057fae */ /* 0x0001e2000e101d70 */
[----:B------:R-:W-:Y:S01]  /*24e00*/  MOV R13, R8 ;  /* 0x00000008000d7202 */ /* 0x000fe20000000f00 */
[----:B------:R-:W-:-:S07]  /*24e10*/  IMAD.MOV.U32 R34, RZ, RZ, R14 ;  /* 0x000000ffff227224 */ /* 0x000fce00078e000e */
[----:B0-----:R-:W-:Y:S05]  /*24e20*/  WARPSYNC.COLLECTIVE R15, `(.L_x_4165) ;  /* 0x000000000f087348 */ /* 0x001fea0003c00000 */
[----:B------:R1:W2:Y:S02]  /*24e30*/  SHFL.IDX P6, R14, R13, R12, R11 ;  /* 0x0000000c0d0e7389 */ /* 0x0002a400000c000b */
[----:B012---:R-:W-:Y:S01]  /*24e40*/  ENDCOLLECTIVE ;  /* 0x000000000000791b */ /* 0x007fe20003800000 */
.L_x_4165:
[----:B------:R-:W-:Y:S01]  /*24e50*/  IMAD.MOV.U32 R2, RZ, RZ, R14 ;  /* 0x000000ffff027224 */ /* 0x000fe200078e000e */
[----:B------:R-:W-:Y:S06]  /*24e60*/  BRA `(.L_x_4166) ;  /* 0xffffffb0006c7947 */ /* 0x000fec000383ffff */
.L_x_4028:
[----:B0-----:R0:W2:Y:S02]  /*24e70*/  SYNCS.PHASECHK.TRANS64.TRYWAIT P0, [R6+URZ+0x30860], R2 ;  /* 0x03086002060075a7 */ /* 0x0010a4000800017f */
[----:B--2---:R-:W-:Y:S05]  /*24e80*/  @!P0 NANOSLEEP.SYNCS 0x989680 ;  /* 0x009896800000895d */ /* 0x004fea0003900000 */
[----:B------:R-:W2:Y:S02]  /*24e90*/  @!P0 SYNCS.PHASECHK.TRANS64 P0, [R6+URZ+0x30860], R2 ;  /* 0x03086002060085a7 */ /* 0x000ea4000800007f */
[----:B--2---:R-:W-:Y:S05]  /*24ea0*/  @!P0 BRA `(.L_x_4028) ;  /* 0xfffffffc00f08947 */ /* 0x004fea000383ffff */
[----:B------:R-:W-:Y:S05]  /*24eb0*/  BRA `(.L_x_4167) ;  /* 0xffffffb000d47947 */ /* 0x000fea000383ffff */
.L_x_4029:
        /* <DEDUP_REMOVED lines=8> */
.L_x_4169:
[----:B------:R-:W-:Y:S05]  /*24f40*/  BSYNC B1 ;  /* 0x0000000000017941 */ /* 0x000fea0003800000 */
.L_x_4168:
[----:B------:R-:W-:Y:S01]  /*24f50*/  IMAD.MOV.U32 R13, RZ, RZ, R23 ;  /* 0x000000ffff0d7224 */ /* 0x000fe200078e0017 */
[----:B------:R-:W-:Y:S01]  /*24f60*/  MOV R11, 0x181f ;  /* 0x0000181f000b7802 */ /* 0x000fe20000000f00 */
[----:B------:R-:W-:Y:S01]  /*24f70*/  IMAD.MOV.U32 R12, RZ, RZ, RZ ;  /* 0x000000ffff0c7224 */ /* 0x000fe200078e00ff */
[----:B------:R-:W-:Y:S01]  /*24f80*/  MOV R3, R14 ;  /* 0x0000000e00037202 */ /* 0x000fe20000000f00 */
[----:B------:R-:W-:Y:S02]  /*24f90*/  IMAD.MOV.U32 R15, RZ, RZ, -0x1 ;  /* 0xffffffffff0f7424 */ /* 0x000fe400078e00ff */
[----:B------:R-:W-:-:S07]  /*24fa0*/  IMAD R5, R5, 0x2, R22 ;  /* 0x0000000205057824 */ /* 0x000fce00078e0216 */
[----:B------:R-:W-:Y:S05]  /*24fb0*/  WARPSYNC.COLLECTIVE R15, `(.L_x_4170) ;  /* 0x000000000f087348 */ /* 0x000fea0003c00000 */
[----:B------:R0:W1:Y:S02]  /*24fc0*/  SHFL.IDX P6, R14, R13, R12, R11 ;  /* 0x0000000c0d0e7389 */ /* 0x00006400000c000b */
[----:B01----:R-:W-:Y:S01]  /*24fd0*/  ENDCOLLECTIVE ;  /* 0x000000000000791b */ /* 0x003fe20003800000 */
.L_x_4170:
[----:B------:R-:W-:Y:S01]  /*24fe0*/  IMAD.MOV.U32 R13, RZ, RZ, R24 ;  /* 0x000000ffff0d7224 */ /* 0x000fe200078e0018 */
[----:B------:R-:W-:Y:S01]  /*24ff0*/  MOV R12, 0x1 ;  /* 0x00000001000c7802 */ /* 0x000fe20000000f00 */
[----:B------:R-:W-:-:S07]  /*25000*/  IMAD.MOV.U32 R2, RZ, RZ, R14 ;  /* 0x000000ffff027224 */ /* 0x000fce00078e000e */
[----:B------:R-:W-:Y:S05]  /*25010*/  WARPSYNC.COLLECTIVE R15, `(.L_x_4171) ;  /* 0x000000000f087348 */ /* 0x000fea0003c00000 */
[----:B------:R0:W1:Y:S02]  /*25020*/  SHFL.IDX P6, R14, R13, R12, R11 ;  /* 0x0000000c0d0e7389 */ /* 0x00006400000c000b */
[----:B01----:R-:W-:Y:S01]  /*25030*/  ENDCOLLECTIVE ;  /* 0x000000000000791b */ /* 0x003fe20003800000 */
.L_x_4171:
        /* <DEDUP_REMOVED lines=16> */
.L_x_4172:
[----:B------:R-:W-:Y:S01]  /*25140*/  IMAD.MOV.U32 R13, RZ, RZ, R24 ;  /* 0x000000ffff0d7224 */ /* 0x000fe200078e0018 */
[----:B------:R-:W-:Y:S02]  /*25150*/  MOV R12, 0x2 ;  /* 0x00000002000c7802 */ /* 0x000fe40000000f00 */
[----:B------:R-:W-:-:S07]  /*25160*/  MOV R2, R14 ;  /* 0x0000000e00027202 */ /* 0x000fce0000000f00 */
[----:B------:R-:W-:Y:S05]  /*25170*/  WARPSYNC.COLLECTIVE R15, `(.L_x_4173) ;  /* 0x000000000f087348 */ /* 0x000fea0003c00000 */
[----:B------:R0:W1:Y:S02]  /*25180*/  SHFL.IDX P6, R14, R13, R12, R11 ;  /* 0x0000000c0d0e7389 */ /* 0x00006400000c000b */
[----:B01----:R-:W-:Y:S01]  /*25190*/  ENDCOLLECTIVE ;  /* 0x000000000000791b */ /* 0x003fe20003800000 */
.L_x_4173:
        /* <DEDUP_REMOVED lines=16> */
.L_x_4174:
[----:B------:R-:W-:Y:S01]  /*252a0*/  IMAD.MOV.U32 R13, RZ, RZ, R24 ;  /* 0x000000ffff0d7224 */ /* 0x000fe200078e0018 */
[----:B------:R-:W-:Y:S02]  /*252b0*/  MOV R12, 0x3 ;  /* 0x00000003000c7802 */ /* 0x000fe40000000f00 */
[----:B------:R-:W-:-:S07]  /*252c0*/  MOV R2, R14 ;  /* 0x0000000e00027202 */ /* 0x000fce0000000f00 */
[----:B------:R-:W-:Y:S05]  /*252d0*/  WARPSYNC.COLLECTIVE R15, `(.L_x_4175) ;  /* 0x000000000f087348 */ /* 0x000fea0003c00000 */
[----:B------:R0:W1:Y:S02]  /*252e0*/  SHFL.IDX P6, R14, R13, R12, R11 ;  /* 0x0000000c0d0e7389 */ /* 0x00006400000c000b */
[----:B01----:R-:W-:Y:S01]  /*252f0*/  ENDCOLLECTIVE ;  /* 0x000000000000791b */ /* 0x003fe20003800000 */
.L_x_4175:
        /* <DEDUP_REMOVED lines=16> */
.L_x_4176:
[----:B------:R-:W-:Y:S01]  /*25400*/  IMAD.MOV.U32 R13, RZ, RZ, R24 ;  /* 0x000000ffff0d7224 */ /* 0x000fe200078e0018 */
[----:B------:R-:W-:Y:S02]  /*25410*/  MOV R12, 0x4 ;  /* 0x00000004000c7802 */ /* 0x000fe40000000f00 */
[----:B------:R-:W-:-:S07]  /*25420*/  MOV R2, R14 ;  /* 0x0000000e00027202 */ /* 0x000fce0000000f00 */
[----:B------:R-:W-:Y:S05]  /*25430*/  WARPSYNC.COLLECTIVE R15, `(.L_x_4177) ;  /* 0x000000000f087348 */ /* 0x000fea0003c00000 */
[----:B------:R0:W1:Y:S02]  /*25440*/  SHFL.IDX P6, R14, R13, R12, R11 ;  /* 0x0000000c0d0e7389 */ /* 0x00006400000c000b */
[----:B01----:R-:W-:Y:S01]  /*25450*/  ENDCOLLECTIVE ;  /* 0x000000000000791b */ /* 0x003fe20003800000 */
.L_x_4177:
        /* <DEDUP_REMOVED lines=16> */
.L_x_4178:
[----:B------:R-:W-:Y:S01]  /*25560*/  IMAD.MOV.U32 R13, RZ, RZ, R24 ;  /* 0x000000ffff0d7224 */ /* 0x000fe200078e0018 */
[----:B------:R-:W-:Y:S02]  /*25570*/  MOV R12, 0x5 ;  /* 0x00000005000c7802 */ /* 0x000fe40000000f00 */
[----:B------:R-:W-:-:S07]  /*25580*/  MOV R2, R14 ;  /* 0x0000000e00027202 */ /* 0x000fce0000000f00 */
[----:B------:R-:W-:Y:S05]  /*25590*/  WARPSYNC.COLLECTIVE R15, `(.L_x_4179) ;  /* 0x000000000f087348 */ /* 0x000fea0003c00000 */
[----:B------:R0:W1:Y:S02]  /*255a0*/  SHFL.IDX P6, R14, R13, R12, R11 ;  /* 0x0000000c0d0e7389 */ /* 0x00006400000c000b */
[----:B01----:R-:W-:Y:S01]  /*255b0*/  ENDCOLLECTIVE ;  /* 0x000000000000791b */ /* 0x003fe20003800000 */
.L_x_4179:
        /* <DEDUP_REMOVED lines=13> */
.L_x_4180:
[----:B------:R-:W-:Y:S01]  /*25690*/  @!PT LDS RZ, [RZ] ;  /* 0x00000000fffff984 */ /* 0x000fe20000000800 */
[----:B------:R-:W-:Y:S01]  /*256a0*/  @!PT LDS RZ, [RZ] ;  /* 0x00000000fffff984 */ /* 0x000fe20000000800 */
[----:B------:R-:W-:Y:S01]  /*256b0*/  @!PT LDS RZ, [RZ] ;  /* 0x00000000fffff984 */ /* 0x000fe20000000800 */
[----:B------:R0:W-:Y:S01]  /*256c0*/  LDGSTS.E.BYPASS.LTC128B.128 [R5+0x5400], desc[UR48][R2.64+0x80], !P0 ;  /* 0x0540008002057fae */ /* 0x0001e2000c101d70 */
[----:B------:R-:W-:-:S13]  /*256d0*/  ISETP.LT.OR P0, PT, R7, 0x41, P1 ;  /* 0x000000410700780c */ /* 0x000fda0000f01670 */
[----:B------:R0:W-:Y:S01]  /*256e0*/  LDGSTS.E.BYPASS.LTC128B.128 [R5+0x8400], desc[UR48][R2.64+0x100], !P0 ;  /* 0x0840010002057fae */ /* 0x0001e2000c101d70 */
[----:B------:R-:W-:Y:S05]  /*256f0*/  BRA `(.L_x_4181) ;  /* 0xffffffac00c07947 */ /* 0x000fea000383ffff */
.L_x_4037:
[----:B0-----:R0:W1:Y:S02]  /*25700*/  SYNCS.PHASECHK.TRANS64.TRYWAIT P0, [R0+URZ+0x30860], R3 ;  /* 0x03086003000075a7 */ /* 0x001064000800017f */
[----:B-1----:R-:W-:Y:S05]  /*25710*/  @!P0 NANOSLEEP.SYNCS 0x989680 ;  /* 0x009896800000895d */ /* 0x002fea0003900000 */
[----:B------:R-:W1:Y:S02]  /*25720*/  @!P0 SYNCS.PHASECHK.TRANS64 P0, [R0+URZ+0x30860], R3 ;  /* 0x03086003000085a7 */ /* 0x000e64000800007f */
[----:B-1----:R-:W-:Y:S05]  /*25730*/  @!P0 BRA `(.L_x_4037) ;  /* 0xfffffffc00f08947 */ /* 0x002fea000383ffff */
[----:B------:R-:W-:Y:S05]  /*25740*/  BRA `(.L_x_4182) ;  /* 0xffffffb000e47947 */ /* 0x000fea000383ffff */
.L_x_4038:
[----:B------:R-:W-:Y:S01]  /*25750*/  BSSY B0, `(.L_x_4183) ;  /* 0x0000008000007945 */ /* 0x000fe20003800000 */
[----:B------:R-:W-:Y:S01]  /*25760*/  MOV R13, R24 ;  /* 0x00000018000d7202 */ /* 0x000fe20000000f00 */
[----:B------:R-:W-:Y:S01]  /*25770*/  IMAD.MOV.U32 R12, RZ, RZ, RZ ;  /* 0x000000ffff0c7224 */ /* 0x000fe200078e00ff */
[----:B------:R-:W-:Y:S01]  /*25780*/  MOV R15, 0xffffffff ;  /* 0xffffffff000f7802 */ /* 0x000fe20000000f00 */
[----:B------:R-:W-:-:S07]  /*25790*/  IMAD.MOV.U32 R11, RZ, RZ, 0x181f ;  /* 0x0000181fff0b7424 */ /* 0x000fce00078e00ff */
[----:B0-2---:R-:W-:Y:S05]  /*257a0*/  WARPSYNC.COLLECTIVE R15, `(.L_x_4184) ;  /* 0x000000000f087348 */ /* 0x005fea0003c00000 */
[----:B--2---:R1:W2:Y:S02]  /*257b0*/  SHFL.IDX P6, R14, R13, R12, R11 ;  /* 0x0000000c0d0e7389 */ /* 0x0042a400000c000b */
[----:B012---:R-:W-:Y:S01]  /*257c0*/  ENDCOLLECTIVE ;  /* 0x000000000000791b */ /* 0x007fe20003800000 */
.L_x_4184:
[----:B------:R-:W-:Y:S05]  /*257d0*/  BSYNC B0 ;  /* 0x0000000000007941 */ /* 0x000fea0003800000 */
.L_x_4183:
[----:B------:R-:W-:Y:S01]  /*257e0*/  IMAD.MOV.U32 R13, RZ, RZ, R23 ;  /* 0x000000ffff0d7224 */ /* 0x000fe200078e0017 */
[----:B------:R-:W-:Y:S01]  /*257f0*/  MOV R12, RZ ;  /* 0x000000ff000c7202 */ /* 0x000fe20000000f00 */
[----:B------:R-:W-:Y:S01]  /*25800*/  IMAD.MOV.U32 R11, RZ, RZ, 0x181f ;  /* 0x0000181fff0b7424 */ /* 0x000fe200078e00ff */
[----:B------:R-:W-:Y:S01]  /*25810*/  SHF.L.U32 R5, R32, 0x1, RZ ;  /* 0x0000000120057819 */ /* 0x000fe200000006ff */
[----:B------:R-:W-:Y:S02]  /*25820*/  IMAD.MOV.U32 R15, RZ, RZ, -0x1 ;  /* 0xffffffffff0f7424 */ /* 0x000fe400078e00ff */
[----:B------:R-:W-:Y:S02]  /*25830*/  IMAD.MOV.U32 R3, RZ, RZ, R14 ;  /* 0x000000ffff037224 */ /* 0x000fe400078e000e */
[----:B------:R-:W-:-:S07]  /*25840*/  IMAD R4, R7, 0x2, R22 ;  /* 0x0000000207047824 */ /* 0x000fce00078e0216 */
[----:B------:R-:W-:Y:S05]  /*25850*/  WARPSYNC.COLLECTIVE R15, `(.L_x_4185) ;  /* 0x000000000f087348 */ /* 0x000fea0003c00000 */
[----:B------:R0:W1:Y:S02]  /*25860*/  SHFL.IDX P6, R14, R13, R12, R11 ;  /* 0x0000000c0d0e7389 */ /* 0x00006400000c000b */
[----:B01----:R-:W-:Y:S01]  /*25870*/  ENDCOLLECTIVE ;  /* 0x000000000000791b */ /* 0x003fe20003800000 */
.L_x_4185:
[----:B------:R-:W-:Y:S02]  /*25880*/  ULDC UR4, c[0x0][0x2f4] ;  /* 0x0000bd0000047ab9 */ /* 0x000fe40000000800 */
[----:B------:R-:W-:Y:S02]  /*25890*/  ISETP.GE.AND P2, PT, R32, UR4, PT ;  /* 0x0000000420007c0c */ /* 0x000fe4000bf46270 */
[----:B------:R-:W-:Y:S02]  /*258a0*/  ISETP.GE.AND P1, PT, R35, UR4, PT ;  /* 0x0000000423007c0c */ /* 0x000fe4000bf26270 */
[C---:B------:R-:W-:Y:S02]  /*258b0*/  ISETP.LT.OR P3, PT, R6.reuse, 0x1, P2 ;  /* 0x000000010600780c */ /* 0x040fe40001761670 */
[----:B------:R-:W-:Y:S02]  /*258c0*/  ISETP.LT.OR P4, PT, R6, 0x1, P1 ;  /* 0x000000010600780c */ /* 0x000fe40000f81670 */
[----:B------:R-:W-:Y:S01]  /*258d0*/  MOV R13, R24 ;  /* 0x00000018000d7202 */ /* 0x000fe20000000f00 */
[----:B------:R-:W-:Y:S01]  /*258e0*/  IMAD.MOV.U32 R12, RZ, RZ, 0x1 ;  /* 0x00000001ff0c7424 */ /* 0x000fe200078e00ff */
[----:B------:R-:W-:-:S05]  /*258f0*/  IADD3 R2, P0, R14, R5, RZ ;  /* 0x000000050e027210 */ /* 0x000fca0007f1e0ff */
[----:B------:R-:W-:Y:S01]  /*25900*/  IMAD.X R3, RZ, RZ, R3, P0 ;  /* 0x000000ffff037224 */ /* 0x000fe200000e0603 */
[----:B------:R-:W-:-:S13]  /*25910*/  ISETP.GE.AND P0, PT, R33, UR4, PT ;  /* 0x0000000421007c0c */ /* 0x000fda000bf06270 */
[----:B------:R-:W-:Y:S05]  /*25920*/  WARPSYNC.COLLECTIVE R15, `(.L_x_4186) ;  /* 0x000000000f087348 */ /* 0x000fea0003c00000 */
[----:B------:R0:W1:Y:S02]  /*25930*/  SHFL.IDX P6, R14, R13, R12, R11 ;  /* 0x0000000c0d0e7389 */ /* 0x00006400000c000b */
[----:B01----:R-:W-:Y:S01]  /*25940*/  ENDCOLLECTIVE ;  /* 0x000000000000791b */ /* 0x003fe20003800000 */
.L_x_4186:
[----:B------:R-:W-:Y:S01]  /*25950*/  @!PT LDS RZ, [RZ] ;  /* 0x00000000fffff984 */ /* 0x000fe20000000800 */
[----:B------:R-:W-:Y:S01]  /*25960*/  @!PT LDS RZ, [RZ] ;  /* 0x00000000fffff984 */ /* 0x000fe20000000800 */
[----:B------:R-:W-:Y:S01]  /*25970*/  @!PT LDS RZ, [RZ] ;  /* 0x00000000fffff984 */ /* 0x000fe20000000800 */
[----:B------:R0:W-:Y:S01]  /*25980*/  LDGSTS.E.BYPASS.LTC128B.128 [R4+0x400], desc[UR48][R2.64], !P3 ;  /* 0x0040000002047fae */ /* 0x0001e2000d901d70 */
[----:B------:R-:W-:-:S03]  /*25990*/  ISETP.LT.OR P3, PT, R6, 0x1, P0 ;  /* 0x000000010600780c */ /* 0x000fc60000761670 */
[----:B------:R0:W-:Y:S01]  /*259a0*/  LDGSTS.E.BYPASS.LTC128B.128 [R4+0x3400], desc[UR48][R2.64+0x80], !P4 ;  /* 0x0340008002047fae */ /* 0x0001e2000e101d70 */
[----:B------:R-:W-:-:S09]  /*259b0*/  MOV R13, R23 ;  /* 0x00000017000d7202 */ /* 0x000fd20000000f00 */
[----:B------:R0:W-:Y:S01]  /*259c0*/  LDGSTS.E.BYPASS.LTC128B.128 [R4+0x6400], desc[UR48][R2.64+0x100], !P3 ;  /* 0x0640010002047fae */ /* 0x0001e2000d901d70 */
[----:B------:R-:W-:Y:S01]  /*259d0*/  ISETP.LT.OR P3, PT, R6, 0x11, P2 ;  /* 0x000000110600780c */ /* 0x000fe20001761670 */
[----:B------:R-:W-:-:S12]  /*259e0*/  IMAD.MOV.U32 R7, RZ, RZ, R14 ;  /* 0x000000ffff077224 */ /* 0x000fd800078e000e */
[----:B0-----:R-:W-:Y:S05]  /*259f0*/  WARPSYNC.COLLECTIVE R15, `(.L_x_4187) ;  /* 0x000000000f087348 */ /* 0x001fea0003c00000 */
[----:B------:R1:W2:Y:S02]  /*25a00*/  SHFL.IDX P6, R14, R13, R12, R11 ;  /* 0x0000000c0d0e7389 */ /* 0x0002a400000c000b */
[----:B012---:R-:W-:Y:S01]  /*25a10*/  ENDCOLLECTIVE ;  /* 0x000000000000791b */ /* 0x007fe20003800000 */
.L_x_4187:
[----:B------:R-:W-:Y:S01]  /*25a20*/  IMAD.MOV.U32 R13, RZ, RZ, R24 ;  /* 0x000000ffff0d7224 */ /* 0x000fe200078e0018 */
[----:B------:R-:W-:Y:S02]  /*25a30*/  MOV R12, 0x2 ;  /* 0x00000002000c7802 */ /* 0x000fe40000000f00 */
[----:B------:R-:W-:-:S13]  /*25a40*/  IADD3 R2, P4, R14, R5, RZ ;  /* 0x000000050e027210 */ /* 0x000fda0007f9e0ff */
[----:B------:R-:W-:Y:S05]  /*25a50*/  WARPSYNC.COLLECTIVE R15, `(.L_x_4188) ;  /* 0x000000000f087348 */ /* 0x000fea0003c00000 */
[----:B------:R0:W1:Y:S02]  /*25a60*/  SHFL.IDX P6, R14, R13, R12, R11 ;  /* 0x0000000c0d0e7389 */ /* 0x00006400000c000b */
[----:B01----:R-:W-:Y:S01]  /*25a70*/  ENDCOLLECTIVE ;  /* 0x000000000000791b */ /* 0x003fe20003800000 */
.L_x_4188:
        /* <DEDUP_REMOVED lines=15> */
.L_x_4189:
[----:B------:R-:W-:Y:S02]  /*25b70*/  IMAD.MOV.U32 R13, RZ, RZ, R24 ;  /* 0x000000ffff0d7224 */ /* 0x000fe400078e0018 */
[----:B------:R-:W-:Y:S01]  /*25b80*/  IMAD.MOV.U32 R12, RZ, RZ, 0x3 ;  /* 0x00000003ff0c7424 */ /* 0x000fe200078e00ff */
[----:B------:R-:W-:-:S13]  /*25b90*/  IADD3 R2, P4, R14, R5, RZ ;  /* 0x000000050e027210 */ /* 0x000fda0007f9e0ff */
[----:B------:R-:W-:Y:S05]  /*25ba0*/  WARPSYNC.COLLECTIVE R15, `(.L_x_4190) ;  /* 0x000000000f087348 */ /* 0x000fea0003c00000 */
[----:B------:R0:W1:Y:S02]  /*25bb0*/  SHFL.IDX P6, R14, R13, R12, R11 ;  /* 0x0000000c0d0e7389 */ /* 0x00006400000c000b */
[----:B01----:R-:W-:Y:S01]  /*25bc0*/  ENDCOLLECTIVE ;  /* 0x000000000000791b */ /* 0x003fe20003800000 */
.L_x_4190:
[----:B------:R-:W-:Y:S02]  /*25bd0*/  IADD3.X R3, RZ, R7, RZ, P4, !PT ;  /* 0x00000007ff037210 */ /* 0x000fe400027fe4ff */
[----:B------:R-:W-:-:S03]  /*25be0*/  ISETP.LT.OR P4, PT, R6, 0x21, P1 ;  /* 0x000000210600780c */ /* 0x000fc60000f81670 */
[----:B------:R-:W-:Y:S01]  /*25bf0*/  @!PT LDS RZ, [RZ] ;  /* 0x00000000fffff984 */ /* 0x000fe20000000800 */
[----:B------:R-:W-:Y:S01]  /*25c00*/  @!PT LDS RZ, [RZ] ;  /* 0x00000000fffff984 */ /* 0x000fe20000000800 */
[----:B------:R-:W-:Y:S01]  /*25c10*/  @!PT LDS RZ, [RZ] ;  /* 0x00000000fffff984 */ /* 0x000fe20000000800 */
[----:B------:R0:W-:Y:S01]  /*25c20*/  LDGSTS.E.BYPASS.LTC128B.128 [R4+0x1400], desc[UR48][R2.64], !P3 ;  /* 0x0140000002047fae */ /* 0x0001e2000d901d70 */
[----:B------:R-:W-:Y:S01]  /*25c30*/  ISETP.LT.OR P3, PT, R6, 0x21, P0 ;  /* 0x000000210600780c */ /* 0x000fe20000761670 */
[----:B------:R-:W-:-:S08]  /*25c40*/  IMAD.MOV.U32 R13, RZ, RZ, R23 ;  /* 0x000000ffff0d7224 */ /* 0x000fd000078e0017 */
[----:B------:R0:W-:Y:S04]  /*25c50*/  LDGSTS.E.BYPASS.LTC128B.128 [R4+0x4400], desc[UR48][R2.64+0x80], !P4 ;  /* 0x0440008002047fae */ /* 0x0001e8000e101d70 */
[----:B------:R0:W-:Y:S01]  /*25c60*/  LDGSTS.E.BYPASS.LTC128B.128 [R4+0x7400], desc[UR48][R2.64+0x100], !P3 ;  /* 0x0740010002047fae */ /* 0x0001e2000d901d70 */
[----:B------:R-:W-:Y:S02]  /*25c70*/  ISETP.LT.OR P3, PT, R6, 0x31, P2 ;  /* 0x000000310600780c */ /* 0x000fe40001761670 */
[----:B------:R-:W-:-:S11]  /*25c80*/  MOV R7, R14 ;  /* 0x0000000e00077202 */ /* 0x000fd60000000f00 */
[----:B0-----:R-:W-:Y:S05]  /*25c90*/  WARPSYNC.COLLECTIVE R15, `(.L_x_4191) ;  /* 0x000000000f087348 */ /* 0x001fea0003c00000 */
[----:B------:R1:W2:Y:S02]  /*25ca0*/  SHFL.IDX P6, R14, R13, R12, R11 ;  /* 0x0000000c0d0e7389 */ /* 0x0002a400000c000b */
[----:B012---:R-:W-:Y:S01]  /*25cb0*/  ENDCOLLECTIVE ;  /* 0x000000000000791b */ /* 0x007fe20003800000 */
.L_x_4191:
[----:B------:R-:W-:Y:S01]  /*25cc0*/  MOV R13, R24 ;  /* 0x00000018000d7202 */ /* 0x000fe20000000f00 */
[----:B------:R-:W-:Y:S01]  /*25cd0*/  IMAD.MOV.U32 R12, RZ, RZ, 0x4 ;  /* 0x00000004ff0c7424 */ /* 0x000fe200078e00ff */
[----:B------:R-:W-:-:S13]  /*25ce0*/  IADD3 R2, P4, R14, R5, RZ ;  /* 0x000000050e027210 */ /* 0x000fda0007f9e0ff */
[----:B------:R-:W-:Y:S05]  /*25cf0*/  WARPSYNC.COLLECTIVE R15, `(.L_x_4192) ;  /* 0x000000000f087348 */ /* 0x000fea0003c00000 */
[----:B------:R0:W1:Y:S02]  /*25d00*/  SHFL.IDX P6, R14, R13, R12, R11 ;  /* 0x0000000c0d0e7389 */ /* 0x00006400000c000b */
[----:B01----:R-:W-:Y:S01]  /*25d10*/  ENDCOLLECTIVE ;  /* 0x000000000000791b */ /* 0x003fe20003800000 */
.L_x_4192:
[----:B------:R-:W-:Y:S01]  /*25d20*/  IMAD.X R3, RZ, RZ, R7, P4 ;  /* 0x000000ffff037224 */ /* 0x000fe200020e0607 */
[----:B------:R-:W-:-:S04]  /*25d30*/  ISETP.LT.OR P4, PT, R6, 0x31, P1 ;  /* 0x000000310600780c */ /* 0x000fc80000f81670 */
[----:B------:R-:W-:Y:S01]  /*25d40*/  @!PT LDS RZ, [RZ] ;  /* 0x00000000fffff984 */ /* 0x000fe20000000800 */
[----:B------:R-:W-:Y:S01]  /*25d50*/  @!PT LDS RZ, [RZ] ;  /* 0x00000000fffff984 */ /* 0x000fe20000000800 */
[----:B------:R-:W-:Y:S01]  /*25d60*/  @!PT LDS RZ, [RZ] ;  /* 0x00000000fffff984 */ /* 0x000fe20000000800 */
[----:B------:R0:W-:Y:S01]  /*25d70*/  LDGSTS.E.BYPASS.LTC128B.128 [R4+0x1c00], desc[UR48][R2.64], !P3 ;  /* 0x01c0000002047fae */ /* 0x0001e2000d901d70 */
[----:B------:R-:W-:Y:S02]  /*25d80*/  ISETP.LT.OR P3, PT, R6, 0x31, P0 ;  /* 0x000000310600780c */ /* 0x000fe40000761670 */
[----:B------:R-:W-:-:S06]  /*25d90*/  MOV R13, R23 ;  /* 0x00000017000d7202 */ /* 0x000fcc0000000f00 */
[----:B------:R0:W-:Y:S05]  /*25da0*/  LDGSTS.E.BYPASS.LTC128B.128 [R4+0x4c00], desc[UR48][R2.64+0x80], !P4 ;  /* 0x04c0008002047fae */ /* 0x0001ea000e101d70 */
[----:B------:R0:W-:Y:S01]  /*25db0*/  LDGSTS.E.BYPASS.LTC128B.128 [R4+0x7c00], desc[UR48][R2.64+0x100], !P3 ;  /* 0x07c0010002047fae */ /* 0x0001e2000d901d70 */
[----:B------:R-:W-:Y:S01]  /*25dc0*/  ISETP.LT.OR P3, PT, R6, 0x41, P2 ;  /* 0x000000410600780c */ /* 0x000fe20001761670 */
[----:B------:R-:W-:-:S12]  /*25dd0*/  IMAD.MOV.U32 R7, RZ, RZ, R14 ;  /* 0x000000ffff077224 */ /* 0x000fd800078e000e */
[----:B0-----:R-:W-:Y:S05]  /*25de0*/  WARPSYNC.COLLECTIVE R15, `(.L_x_4193) ;  /* 0x000000000f087348 */ /* 0x001fea0003c00000 */
[----:B------:R1:W2:Y:S02]  /*25df0*/  SHFL.IDX P6, R14, R13, R12, R11 ;  /* 0x0000000c0d0e7389 */ /* 0x0002a400000c000b */
[----:B012---:R-:W-:Y:S01]  /*25e00*/  ENDCOLLECTIVE ;  /* 0x000000000000791b */ /* 0x007fe20003800000 */
.L_x_4193:
[----:B------:R-:W-:Y:S01]  /*25e10*/  IMAD.MOV.U32 R13, RZ, RZ, R24 ;  /* 0x000000ffff0d7224 */ /* 0x000fe200078e0018 */
[----:B------:R-:W-:Y:S02]  /*25e20*/  MOV R12, 0x5 ;  /* 0x00000005000c7802 */ /* 0x000fe40000000f00 */
[----:B------:R-:W-:-:S13]  /*25e30*/  IADD3 R2, P4, R14, R5, RZ ;  /* 0x000000050e027210 */ /* 0x000fda0007f9e0ff */
[----:B------:R-:W-:Y:S05]  /*25e40*/  WARPSYNC.COLLECTIVE R15, `(.L_x_4194) ;  /* 0x000000000f087348 */ /* 0x000fea0003c00000 */
[----:B------:R0:W1:Y:S02]  /*25e50*/  SHFL.IDX P6, R14, R13, R12, R11 ;  /* 0x0000000c0d0e7389 */ /* 0x00006400000c000b */
[----:B01----:R-:W-:Y:S01]  /*25e60*/  ENDCOLLECTIVE ;  /* 0x000000000000791b */ /* 0x003fe20003800000 */
.L_x_4194:
        /* <DEDUP_REMOVED lines=14> */
.L_x_4195:
[----:B------:R-:W-:Y:S05]  /*25f50*/  BRA `(.L_x_4196) ;  /* 0xffffffac00e87947 */ /* 0x000fea000383ffff */
.L_x_4043:
        /* <DEDUP_REMOVED lines=8> */
.L_x_4198:
[----:B------:R-:W-:Y:S05]  /*25fe0*/  BSYNC B0 ;  /* 0x0000000000007941 */ /* 0x000fea0003800000 */
.L_x_4197:
        /* <DEDUP_REMOVED lines=9> */
.L_x_4199:
[----:B------:R-:W-:Y:S02]  /*26080*/  ULDC UR4, c[0x0][0xc3c] ;  /* 0x00030f0000047ab9 */ /* 0x000fe40000000800 */
        /* <DEDUP_REMOVED lines=23> */
.L_x_4200:
[----:B------:R-:W-:Y:S02]  /*26200*/  MOV R12, 0x2 ;  /* 0x00000002000c7802 */ /* 0x000fe40000000f00 */
[----:B------:R-:W-:-:S05]  /*26210*/  SEL R14, R14, RZ, P1 ;  /* 0x000000ff0e0e7207 */ /* 0x000fca0000800000 */
[----:B------:R-:W-:-:S04]  /*26220*/  IMAD.IADD R5, R13, 0x1, R14 ;  /* 0x000000010d057824 */ /* 0x000fc800078e020e */
[----:B------:R-:W-:-:S07]  /*26230*/  IMAD.MOV.U32 R13, RZ, RZ, R5 ;  /* 0x000000ffff0d7224 */ /* 0x000fce00078e0005 */
[----:B------:R-:W-:Y:S05]  /*26240*/  WARPSYNC.COLLECTIVE R15, `(.L_x_4201) ;  /* 0x000000000f087348 */ /* 0x000fea0003c00000 */
[----:B------:R0:W1:Y:S02]  /*26250*/  SHFL.UP P6, R14, R13, R12, R11 ;  /* 0x0400000c0d0e7389 */ /* 0x00006400000c000b */
[----:B01----:R-:W-:Y:S01]  /*26260*/  ENDCOLLECTIVE ;  /* 0x000000000000791b */ /* 0x003fe20003800000 */
.L_x_4201:
[----:B------:R-:W-:Y:S02]  /*26270*/  MOV R12, 0x4 ;  /* 0x00000004000c7802 */ /* 0x000fe40000000f00 */
[----:B------:R-:W-:-:S05]  /*26280*/  SEL R2, R14, RZ, P2 ;  /* 0x000000ff0e027207 */ /* 0x000fca0001000000 */
[----:B------:R-:W-:-:S04]  /*26290*/  IMAD.IADD R2, R5, 0x1, R2 ;  /* 0x0000000105027824 */ /* 0x000fc800078e0202 */
[----:B------:R-:W-:-:S07]  /*262a0*/  IMAD.MOV.U32 R13, RZ, RZ, R2 ;  /* 0x000000ffff0d7224 */ /* 0x000fce00078e0002 */
[----:B------:R-:W-:Y:S05]  /*262b0*/  WARPSYNC.COLLECTIVE R15, `(.L_x_4202) ;  /* 0x000000000f087348 */ /* 0x000fea0003c00000 */
[----:B------:R0:W1:Y:S02]  /*262c0*/  SHFL.UP P6, R14, R13, R12, R11 ;  /* 0x0400000c0d0e7389 */ /* 0x00006400000c000b */
[----:B01----:R-:W-:Y:S01]  /*262d0*/  ENDCOLLECTIVE ;  /* 0x000000000000791b */ /* 0x003fe20003800000 */
.L_x_4202:
[----:B------:R-:W-:Y:S02]  /*262e0*/  MOV R12, 0x8 ;  /* 0x00000008000c7802 */ /* 0x000fe40000000f00 */
[----:B------:R-:W-:-:S05]  /*262f0*/  SEL R3, R14, RZ, P3 ;  /* 0x000000ff0e037207 */ /* 0x000fca0001800000 */
[----:B------:R-:W-:-:S04]  /*26300*/  IMAD.IADD R3, R2, 0x1, R3 ;  /* 0x0000000102037824 */ /* 0x000fc800078e0203 */
[----:B------:R-:W-:-:S07]  /*26310*/  IMAD.MOV.U32 R13, RZ, RZ, R3 ;  /* 0x000000ffff0d7224 */ /* 0x000fce00078e0003 */
[----:B------:R-:W-:Y:S05]  /*26320*/  WARPSYNC.COLLECTIVE R15, `(.L_x_4203) ;  /* 0x000000000f087348 */ /* 0x000fea0003c00000 */
[----:B------:R0:W1:Y:S02]  /*26330*/  SHFL.UP P6, R14, R13, R12, R11 ;  /* 0x0400000c0d0e7389 */ /* 0x00006400000c000b */
[----:B01----:R-:W-:Y:S01]  /*26340*/  ENDCOLLECTIVE ;  /* 0x000000000000791b */ /* 0x003fe20003800000 */
.L_x_4203:
[----:B------:R-:W-:Y:S02]  /*26350*/  MOV R12, 0x10 ;  /* 0x00000010000c7802 */ /* 0x000fe40000000f00 */
[----:B------:R-:W-:-:S05]  /*26360*/  SEL R14, R14, RZ, P4 ;  /* 0x000000ff0e0e7207 */ /* 0x000fca0002000000 */
[----:B------:R-:W-:-:S04]  /*26370*/  IMAD.IADD R5, R3, 0x1, R14 ;  /* 0x0000000103057824 */ /* 0x000fc800078e020e */
[----:B------:R-:W-:-:S07]  /*26380*/  IMAD.MOV.U32 R13, RZ, RZ, R5 ;  /* 0x000000ffff0d7224 */ /* 0x000fce00078e0005 */
[----:B------:R-:W-:Y:S05]  /*26390*/  WARPSYNC.COLLECTIVE R15, `(.L_x_4204) ;  /* 0x000000000f087348 */ /* 0x000fea0003c00000 */
[----:B------:R0:W1:Y:S02]  /*263a0*/  SHFL.UP P6, R14, R13, R12, R11 ;  /* 0x0400000c0d0e7389 */ /* 0x00006400000c000b */
[----:B01----:R-:W-:Y:S01]  /*263b0*/  ENDCOLLECTIVE ;  /* 0x000000000000791b */ /* 0x003fe20003800000 */
.L_x_4204:
        /* <DEDUP_REMOVED lines=8> */
.L_x_4205:
[----:B------:R-:W-:Y:S05]  /*26440*/  BRA `(.L_x_4206) ;  /* 0xffffffb000047947 */ /* 0x000fea000383ffff */
.L_x_4046:
[----:B------:R-:W-:Y:S01]  /*26450*/  BSSY B0, `(.L_x_4207) ;  /* 0x0000007000007945 */ /* 0x000fe20003800000 */
[----:B------:R-:W-:Y:S01]  /*26460*/  MOV R12, 0x1 ;  /* 0x00000001000c7802 */ /* 0x000fe20000000f00 */
[----:B------:R-:W-:Y:S02]  /*26470*/  IMAD.MOV.U32 R11, RZ, RZ, RZ ;  /* 0x000000ffff0b7224 */ /* 0x000fe400078e00ff */
[----:B------:R-:W-:-:S07]  /*26480*/  IMAD.MOV.U32 R15, RZ, RZ, -0x1 ;  /* 0xffffffffff0f7424 */ /* 0x000fce00078e00ff */
[----:B------:R-:W-:Y:S05]  /*26490*/  WARPSYNC.COLLECTIVE R15, `(.L_x_4208) ;  /* 0x000000000f087348 */ /* 0x000fea0003c00000 */
[----:B------:R0:W1:Y:S02]  /*264a0*/  SHFL.UP P6, R14, R13, R12, R11 ;  /* 0x0400000c0d0e7389 */ /* 0x00006400000c000b */
[----:B01----:R-:W-:Y:S01]  /*264b0*/  ENDCOLLECTIVE ;  /* 0x000000000000791b */ /* 0x003fe20003800000 */
.L_x_4208:
[----:B------:R-:W-:Y:S05]  /*264c0*/  BSYNC B0 ;  /* 0x0000000000007941 */ /* 0x000fea0003800000 */
.L_x_4207:
        /* <DEDUP_REMOVED lines=8> */
.L_x_4209:
[----:B------:R-:W-:Y:S02]  /*26550*/  MOV R12, 0x4 ;  /* 0x00000004000c7802 */ /* 0x000fe40000000f00 */
[----:B------:R-:W-:-:S05]  /*26560*/  SEL R2, R14, RZ, P2 ;  /* 0x000000ff0e027207 */ /* 0x000fca0001000000 */
[----:B------:R-:W-:-:S04]  /*26570*/  IMAD.IADD R2, R13, 0x1, R2 ;  /* 0x000000010d027824 */ /* 0x000fc800078e0202 */
[----:B------:R-:W-:-:S07]  /*26580*/  IMAD.MOV.U32 R13, RZ, RZ, R2 ;  /* 0x000000ffff0d7224 */ /* 0x000fce00078e0002 */
[----:B------:R-:W-:Y:S05]  /*26590*/  WARPSYNC.COLLECTIVE R15, `(.L_x_4210) ;  /* 0x000000000f087348 */ /* 0x000fea0003c00000 */
[----:B------:R0:W1:Y:S02]  /*265a0*/  SHFL.UP P6, R14, R13, R12, R11 ;  /* 0x0400000c0d0e7389 */ /* 0x00006400000c000b */
[----:B01----:R-:W-:Y:S01]  /*265b0*/  ENDCOLLECTIVE ;  /* 0x000000000000791b */ /* 0x003fe20003800000 */
.L_x_4210:
[----:B------:R-:W-:Y:S02]  /*265c0*/  MOV R12, 0x8 ;  /* 0x00000008000c7802 */ /* 0x000fe40000000f00 */
[----:B------:R-:W-:-:S05]  /*265d0*/  SEL R3, R14, RZ, P3 ;  /* 0x000000ff0e037207 */ /* 0x000fca0001800000 */
[----:B------:R-:W-:-:S04]  /*265e0*/  IMAD.IADD R3, R2, 0x1, R3 ;  /* 0x0000000102037824 */ /* 0x000fc800078e0203 */
[----:B------:R-:W-:-:S07]  /*265f0*/  IMAD.MOV.U32 R13, RZ, RZ, R3 ;  /* 0x000000ffff0d7224 */ /* 0x000fce00078e0003 */
[----:B------:R-:W-:Y:S05]  /*26600*/  WARPSYNC.COLLECTIVE R15, `(.L_x_4211) ;  /* 0x000000000f087348 */ /* 0x000fea0003c00000 */
[----:B------:R0:W1:Y:S02]  /*26610*/  SHFL.UP P6, R14, R13, R12, R11 ;  /* 0x0400000c0d0e7389 */ /* 0x00006400000c000b */
[----:B01----:R-:W-:Y:S01]  /*26620*/  ENDCOLLECTIVE ;  /* 0x000000000000791b */ /* 0x003fe20003800000 */
.L_x_4211:
[----:B------:R-:W-:Y:S02]  /*26630*/  MOV R12, 0x10 ;  /* 0x00000010000c7802 */ /* 0x000fe40000000f00 */
[----:B------:R-:W-:-:S05]  /*26640*/  SEL R14, R14, RZ, P4 ;  /* 0x000000ff0e0e7207 */ /* 0x000fca0002000000 */
[----:B------:R-:W-:-:S04]  /*26650*/  IMAD.IADD R5, R3, 0x1, R14 ;  /* 0x0000000103057824 */ /* 0x000fc800078e020e */
[----:B------:R-:W-:-:S07]  /*26660*/  IMAD.MOV.U32 R13, RZ, RZ, R5 ;  /* 0x000000ffff0d7224 */ /* 0x000fce00078e0005 */
[----:B------:R-:W-:Y:S05]  /*26670*/  WARPSYNC.COLLECTIVE R15, `(.L_x_4212) ;  /* 0x000000000f087348 */ /* 0x000fea0003c00000 */
[----:B------:R0:W1:Y:S02]  /*26680*/  SHFL.UP P6, R14, R13, R12, R11 ;  /* 0x0400000c0d0e7389 */ /* 0x00006400000c000b */
[----:B01----:R-:W-:Y:S01]  /*26690*/  ENDCOLLECTIVE ;  /* 0x000000000000791b */ /* 0x003fe20003800000 */
.L_x_4212:
        /* <DEDUP_REMOVED lines=8> */
.L_x_4213:
[----:B------:R-:W-:Y:S05]  /*26720*/  BRA `(.L_x_4214) ;  /* 0xffffffac00f07947 */ /* 0x000fea000383ffff */
.L_x_4048:
[----:B------:R-:W-:Y:S01]  /*26730*/  BSSY B0, `(.L_x_4215) ;  /* 0x0000006000007945 */ /* 0x000fe20003800000 */
[----:B------:R-:W-:Y:S01]  /*26740*/  PLOP3.LUT P6, PT, P6, PT, PT, 0x8, 0x0 ;  /* 0x000000000000781c */ /* 0x000fe200037ce170 */
[----:B------:R-:W-:-:S12]  /*26750*/  IMAD.MOV.U32 R15, RZ, RZ, -0x1 ;  /* 0xffffffffff0f7424 */ /* 0x000fd800078e00ff */
[----:B0-----:R-:W-:Y:S05]  /*26760*/  WARPSYNC.COLLECTIVE R15, `(.L_x_4216) ;  /* 0x000000000f087348 */ /* 0x001fea0003c00000 */
[----:B------:R-:W-:Y:S01]  /*26770*/  VOTE.ANY R14, PT, P6 ;  /* 0x00000000000e7806 */ /* 0x000fe200030e0100 */
[----:B0-----:R-:W-:Y:S06]  /*26780*/  ENDCOLLECTIVE ;  /* 0x000000000000791b */ /* 0x001fec0003800000 */
.L_x_4216:
[----:B------:R-:W-:Y:S05]  /*26790*/  BSYNC B0 ;  /* 0x0000000000007941 */ /* 0x000fea0003800000 */
.L_x_4215:
        /* <DEDUP_REMOVED lines=9> */
.L_x_4217:
[----:B------:R-:W-:Y:S01]  /*26830*/  MOV R13, R4 ;  /* 0x00000004000d7202 */ /* 0x000fe20000000f00 */
[----:B------:R-:W-:-:S07]  /*26840*/  IMAD.MOV.U32 R7, RZ, RZ, R14 ;  /* 0x000000ffff077224 */ /* 0x000fce00078e000e */
[----:B------:R-:W-:Y:S05]  /*26850*/  WARPSYNC.COLLECTIVE R15, `(.L_x_4218) ;  /* 0x000000000f087348 */ /* 0x000fea0003c00000 */
[----:B------:R0:W1:Y:S02]  /*26860*/  SHFL.IDX P6, R14, R13, R12, R11 ;  /* 0x0000000c0d0e7389 */ /* 0x00006400000c000b */
[----:B01----:R-:W-:Y:S01]  /*26870*/  ENDCOLLECTIVE ;  /* 0x000000000000791b */ /* 0x003fe20003800000 */
.L_x_4218:
[----:B------:R-:W-:Y:S01]  /*26880*/  IMAD.MOV.U32 R4, RZ, RZ, R14 ;  /* 0x000000ffff047224 */ /* 0x000fe200078e000e */
[----:B------:R-:W-:Y:S06]  /*26890*/  BRA `(.L_x_4219) ;  /* 0xffffffac00d07947 */ /* 0x000fec000383ffff */
.L_x_4050:
[----:B------:R-:W-:Y:S01]  /*268a0*/  BSSY B0, `(.L_x_4220) ;  /* 0x0000007000007945 */ /* 0x000fe20003800000 */
[----:B------:R-:W-:Y:S01]  /*268b0*/  IMAD.MOV.U32 R13, RZ, RZ, R2 ;  /* 0x000000ffff0d7224 */ /* 0x000fe200078e0002 */
[----:B------:R-:W-:Y:S01]  /*268c0*/  MOV R11, 0x1f ;  /* 0x0000001f000b7802 */ /* 0x000fe20000000f00 */
[----:B------:R-:W-:-:S07]  /*268d0*/  IMAD.MOV.U32 R15, RZ, RZ, -0x1 ;  /* 0xffffffffff0f7424 */ /* 0x000fce00078e00ff */
[----:B0123--:R-:W-:Y:S05]  /*268e0*/  WARPSYNC.COLLECTIVE R15, `(.L_x_4221) ;  /* 0x000000000f087348 */ /* 0x00ffea0003c00000 */
[----:B------:R4:W0:Y:S02]  /*268f0*/  SHFL.IDX P6, R14, R13, R12, R11 ;  /* 0x0000000c0d0e7389 */ /* 0x00082400000c000b */
[----:B01234-:R-:W-:Y:S01]  /*26900*/  ENDCOLLECTIVE ;  /* 0x000000000000791b */ /* 0x01ffe20003800000 */
.L_x_4221:
[----:B------:R-:W-:Y:S05]  /*26910*/  BSYNC B0 ;  /* 0x0000000000007941 */ /* 0x000fea0003800000 */
.L_x_4220:
[----:B------:R-:W-:Y:S01]  /*26920*/  IMAD.MOV.U32 R6, RZ, RZ, R14 ;  /* 0x000000ffff067224 */ /* 0x000fe200078e000e */
[----:B------:R-:W-:Y:S06]  /*26930*/  BRA `(.L_x_4049) ;  /* 0xffffffac00c07947 */ /* 0x000fec000383ffff */
.L_x_4054:
[----:B0-----:R0:W1:Y:S02]  /*26940*/  SYNCS.PHASECHK.TRANS64.TRYWAIT P0, [R7+URZ+0x30820], R0 ;  /* 0x03082000070075a7 */ /* 0x001064000800017f */
[----:B-1----:R-:W-:Y:S05]  /*26950*/  @!P0 NANOSLEEP.SYNCS 0x989680 ;  /* 0x009896800000895d */ /* 0x002fea0003900000 */
[----:B------:R-:W1:Y:S02]  /*26960*/  @!P0 SYNCS.PHASECHK.TRANS64 P0, [R7+URZ+0x30820], R0 ;  /* 0x03082000070085a7 */ /* 0x000e64000800007f */
[----:B-1----:R-:W-:Y:S05]  /*26970*/  @!P0 BRA `(.L_x_4054) ;  /* 0xfffffffc00f08947 */ /* 0x002fea000383ffff */
[----:B------:R-:W-:Y:S05]  /*26980*/  BRA `(.L_x_4222) ;  /* 0xffffffb400187947 */ /* 0x000fea000383ffff */
.L_x_4055:
        /* <DEDUP_REMOVED lines=8> */
[----:B0-2---:R-:W-:Y:S05]  /*26a10*/  WARPSYNC.COLLECTIVE R15, `(.L_x_4224) ;  /* 0x000000000f087348 */ /* 0x005fea0003c00000 */
[----:B------:R1:W3:Y:S02]  /*26a20*/  SHFL.IDX P6, R14, R13, R12, R11 ;  /* 0x0000000c0d0e7389 */ /* 0x0002e400000c000b */
[----:B0123--:R-:W-:Y:S01]  /*26a30*/  ENDCOLLECTIVE ;  /* 0x000000000000791b */ /* 0x00ffe20003800000 */
.L_x_4224:
[----:B------:R-:W-:Y:S05]  /*26a40*/  BSYNC B0 ;  /* 0x0000000000007941 */ /* 0x000fea0003800000 */
.L_x_4223:
[----:B------:R-:W-:Y:S05]  /*26a50*/  BRA `(.L_x_4225) ;  /* 0xffffffb400007947 */ /* 0x000fea000383ffff */
.L_x_4056:
[----:B------:R-:W-:Y:S01]  /*26a60*/  BSSY B0, `(.L_x_4226) ;  /* 0x0000006000007945 */ /* 0x000fe20003800000 */
[----:B------:R-:W-:-:S07]  /*26a70*/  IMAD.MOV.U32 R15, RZ, RZ, -0x1 ;  /* 0xffffffffff0f7424 */ /* 0x000fce00078e00ff */
[----:B0-2---:R-:W-:Y:S05]  /*26a80*/  WARPSYNC.COLLECTIVE R15, `(.L_x_4227) ;  /* 0x000000000f0c7348 */ /* 0x005fea0003c00000 */
[----:B------:R-:W-:Y:S02]  /*26a90*/  ELECT P6, UR62, PT ;  /* 0x00000000003e782f */ /* 0x000fe400038c0000 */
[----:B------:R-:W-:Y:S01]  /*26aa0*/  MOV R14, UR62 ;  /* 0x0000003e000e7c02 */ /* 0x000fe20008000f00 */
[----:B0-2---:R-:W-:Y:S10]  /*26ab0*/  ENDCOLLECTIVE ;  /* 0x000000000000791b */ /* 0x005ff40003800000 */
.L_x_4227:
[----:B------:R-:W-:Y:S05]  /*26ac0*/  BSYNC B0 ;  /* 0x0000000000007941 */ /* 0x000fea0003800000 */
.L_x_4226:
[----:B------:R-:W-:Y:S05]  /*26ad0*/  BRA `(.L_x_4228) ;  /* 0xffffffb000f47947 */ /* 0x000fea000383ffff */
.L_x_4058:
[----:B0-----:R0:W1:Y:S02]  /*26ae0*/  SYNCS.PHASECHK.TRANS64.TRYWAIT P1, [R5+URZ+0x30840], R0 ;  /* 0x03084000050075a7 */ /* 0x001064000802017f */
[----:B-1----:R-:W-:Y:S05]  /*26af0*/  @!P1 NANOSLEEP.SYNCS 0x989680 ;  /* 0x009896800000995d */ /* 0x002fea0003900000 */
[----:B------:R-:W1:Y:S02]  /*26b00*/  @!P1 SYNCS.PHASECHK.TRANS64 P1, [R5+URZ+0x30840], R0 ;  /* 0x03084000050095a7 */ /* 0x000e64000802007f */
[----:B-1----:R-:W-:Y:S05]  /*26b10*/  @!P1 BRA `(.L_x_4058) ;  /* 0xfffffffc00f09947 */ /* 0x002fea000383ffff */
[----:B------:R-:W-:Y:S05]  /*26b20*/  BRA `(.L_x_4229) ;  /* 0xffffffb400147947 */ /* 0x000fea000383ffff */
.L_x_4060:
[----:B-1----:R1:W3:Y:S02]  /*26b30*/  SYNCS.PHASECHK.TRANS64.TRYWAIT P1, [R3+URZ+0x30840], R2 ;  /* 0x03084002030075a7 */ /* 0x0022e4000802017f */
[----:B---3--:R-:W-:Y:S05]  /*26b40*/  @!P1 NANOSLEEP.SYNCS 0x989680 ;  /* 0x009896800000995d */ /* 0x008fea0003900000 */
[----:B------:R-:W3:Y:S02]  /*26b50*/  @!P1 SYNCS.PHASECHK.TRANS64 P1, [R3+URZ+0x30840], R2 ;  /* 0x03084002030095a7 */ /* 0x000ee4000802007f */
[----:B---3--:R-:W-:Y:S05]  /*26b60*/  @!P1 BRA `(.L_x_4060) ;  /* 0xfffffffc00f09947 */ /* 0x008fea000383ffff */
[----:B------:R-:W-:Y:S05]  /*26b70*/  BRA `(.L_x_4230) ;  /* 0xffffffb400207947 */ /* 0x000fea000383ffff */
.L_x_4062:
[----:B---3--:R3:W4:Y:S02]  /*26b80*/  SYNCS.PHASECHK.TRANS64.TRYWAIT P1, [R5+URZ+0x30860], R0 ;  /* 0x03086000050075a7 */ /* 0x008724000802017f */
[----:B----4-:R-:W-:Y:S05]  /*26b90*/  @!P1 NANOSLEEP.SYNCS 0x989680 ;  /* 0x009896800000995d */ /* 0x010fea0003900000 */
[----:B------:R-:W4:Y:S02]  /*26ba0*/  @!P1 SYNCS.PHASECHK.TRANS64 P1, [R5+URZ+0x30860], R0 ;  /* 0x03086000050095a7 */ /* 0x000f24000802007f */
[----:B----4-:R-:W-:Y:S05]  /*26bb0*/  @!P1 BRA `(.L_x_4062) ;  /* 0xfffffffc00f09947 */ /* 0x010fea000383ffff */
[----:B------:R-:W-:Y:S05]  /*26bc0*/  BRA `(.L_x_4231) ;  /* 0xffffffb4001c7947 */ /* 0x000fea000383ffff */
.L_x_4232:
        /* <DEDUP_REMOVED lines=11> */
.L_x_15980:


//--------------------- .text._ZN7cutlass13device_kernelIN5flash11enable_sm90INS1_16FlashAttnFwdSm90INS1_25CollectiveMainloopFwdSm90ILi2EN4cute5tupleIJNS5_1CILi1EEES8_S8_EEENS6_IJNS7_ILi128EEENS7_ILi96EEENS7_ILi192EEEEEELi192ENS_6half_tEfNS_4arch4Sm90ELb0ELb1ELb0ELb0ELb1ELb0ELb0ELb1ELb1ELb1ELb1ELb0EEENS1_21CollectiveEpilogueFwdINS6_IJSA_SC_SB_EEES9_SE_SG_Li256ELb0ELb1ELb1ELb0EEENS1_19SingleTileSchedulerILb0ELb1ELb1ELi128EEEEEEEEEvNT_6ParamsE --------------------------
	.section	.text._ZN7cutlass13device_kernelIN5flash11enable_sm90INS1_16FlashAttnFwdSm90INS1_25CollectiveMainloopFwdSm90ILi2EN4cute5tupleIJNS5_1CILi1EEES8_S8_EEENS6_IJNS7_ILi128EEENS7_ILi96EEENS7_ILi192EEEEEELi192ENS_6half_tEfNS_4arch4Sm90ELb0ELb1ELb0ELb0ELb1ELb0ELb0ELb1ELb1ELb1ELb1ELb0EEENS1_21CollectiveEpilogueFwdINS6_IJSA_SC_SB_EEES9_SE_SG_Li256ELb0ELb1ELb1ELb0EEENS1_19SingleTileSchedulerILb0ELb1ELb1ELi128EEEEEEEEEvNT_6ParamsE,"ax",@progbits
	.align	128
.text._ZN7cutlass13device_kernelIN5flash11enable_sm90INS1_16FlashAttnFwdSm90INS1_25CollectiveMainloopFwdSm90ILi2EN4cute5tupleIJNS5_1CILi1EEES8_S8_EEENS6_IJNS7_ILi128EEENS7_ILi96EEENS7_ILi192EEEEEELi192ENS_6half_tEfNS_4arch4Sm90ELb0ELb1ELb0ELb0ELb1ELb0ELb0ELb1ELb1ELb1ELb1ELb0EEENS1_21CollectiveEpilogueFwdINS6_IJSA_SC_SB_EEES9_SE_SG_Li256ELb0ELb1ELb1ELb0EEENS1_19SingleTileSchedulerILb0ELb1ELb1ELi128EEEEEEEEEvNT_6ParamsE:
        .type           _ZN7cutlass13device_kernelIN5flash11enable_sm90INS1_16FlashAttnFwdSm90INS1_25CollectiveMainloopFwdSm90ILi2EN4cute5tupleIJNS5_1CILi1EEES8_S8_EEENS6_IJNS7_ILi128EEENS7_ILi96EEENS7_ILi192EEEEEELi192ENS_6half_tEfNS_4arch4Sm90ELb0ELb1ELb0ELb0ELb1ELb0ELb0ELb1ELb1ELb1ELb1ELb0EEENS1_21CollectiveEpilogueFwdINS6_IJSA_SC_SB_EEES9_SE_SG_Li256ELb0ELb1ELb1ELb0EEENS1_19SingleTileSchedulerILb0ELb1ELb1ELi128EEEEEEEEEvNT_6ParamsE,@function
        .size           _ZN7cutlass13device_kernelIN5flash11enable_sm90INS1_16FlashAttnFwdSm90INS1_25CollectiveMainloopFwdSm90ILi2EN4cute5tupleIJNS5_1CILi1EEES8_S8_EEENS6_IJNS7_ILi128EEENS7_ILi96EEENS7_ILi192EEEEEELi192ENS_6half_tEfNS_4arch4Sm90ELb0ELb1ELb0ELb0ELb1ELb0ELb0ELb1ELb1ELb1ELb1ELb0EEENS1_21CollectiveEpilogueFwdINS6_IJSA_SC_SB_EEES9_SE_SG_Li256ELb0ELb1ELb1ELb0EEENS1_19SingleTileSchedulerILb0ELb1ELb1ELi128EEEEEEEEEvNT_6ParamsE,(.L_x_15981 - _ZN7cutlass13device_kernelIN5flash11enable_sm90INS1_16FlashAttnFwdSm90INS1_25CollectiveMainloopFwdSm90ILi2EN4cute5tupleIJNS5_1CILi1EEES8_S8_EEENS6_IJNS7_ILi128EEENS7_ILi96EEENS7_ILi192EEEEEELi192ENS_6half_tEfNS_4arch4Sm90ELb0ELb1ELb0ELb0ELb1ELb0ELb0ELb1ELb1ELb1ELb1ELb0EEENS1_21CollectiveEpilogueFwdINS6_IJSA_SC_SB_EEES9_SE_SG_Li256ELb0ELb1ELb1ELb0EEENS1_19SingleTileSchedulerILb0ELb1ELb1ELi128EEEEEEEEEvNT_6ParamsE)
        .other          _ZN7cutlass13device_kernelIN5flash11enable_sm90INS1_16FlashAttnFwdSm90INS1_25CollectiveMainloopFwdSm90ILi2EN4cute5tupleIJNS5_1CILi1EEES8_S8_EEENS6_IJNS7_ILi128EEENS7_ILi96EEENS7_ILi192EEEEEELi192ENS_6half_tEfNS_4arch4Sm90ELb0ELb1ELb0ELb0ELb1ELb0ELb0ELb1ELb1ELb1ELb1ELb0EEENS1_21CollectiveEpilogueFwdINS6_IJSA_SC_SB_EEES9_SE_SG_Li256ELb0ELb1ELb1ELb0EEENS1_19SingleTileSchedulerILb0ELb1ELb1ELi128EEEEEEEEEvNT_6ParamsE,@"STO_CUDA_ENTRY STV_DEFAULT"
_ZN7cutlass13device_kernelIN5flash11enable_sm90INS1_16FlashAttnFwdSm90INS1_25CollectiveMainloopFwdSm90ILi2EN4cute5tupleIJNS5_1CILi1EEES8_S8_EEENS6_IJNS7_ILi128EEENS7_ILi96EEENS7_ILi192EEEEEELi192ENS_6half_tEfNS_4arch4Sm90ELb0ELb1ELb0ELb0ELb1ELb0ELb0ELb1ELb1ELb1ELb1ELb0EEENS1_21CollectiveEpilogueFwdINS6_IJSA_SC_SB_EEES9_SE_SG_Li256ELb0ELb1ELb1ELb0EEENS1_19SingleTileSchedulerILb0ELb1ELb1ELi128EEEEEEEEEvNT_6ParamsE:
        /* <DEDUP_REMOVED lines=45> */
.L_x_4233:
        /* <DEDUP_REMOVED lines=22> */
.L_x_4234:
        /* <DEDUP_REMOVED lines=18> */
.L_x_4235:
        /* <DEDUP_REMOVED lines=22> */
.L_x_4236:
        /* <DEDUP_REMOVED lines=23> */
.L_x_4237:
        /* <DEDUP_REMOVED lines=11> */
.L_x_4240:
        /* <DEDUP_REMOVED lines=22> */
[----:B------:R-:W-:Y:S01]  /*0a30*/  VIADD R121, R25, 0xffffff80 ;  /* 0xffffff8019797836 */ /* 0x000fe20000000000 */
[----:B------:R-:W-:-:S04]  /*0a40*/  UISETP.NE.AND UP0, UPT, UR4, 0x1, UPT ;  /* 0x000000010400788c */ /* 0x000fc8000bf05270 */
[----:B------:R-:W-:Y:S01]  /*0a50*/  UP2UR UR4, UPR, URZ, 0x1 ;  /* 0x000000013f047883 */ /* 0x000fe20008000000 */
[----:B------:R-:W4:Y:S05]  /*0a60*/  LDC R120, c[0x0][0x288] ;  /* 0x0000a200ff787b82 */ /* 0x000f2a0000000800 */
[----:B------:R-:W-:Y:S01]  /*0a70*/  IMAD.U32 R19, RZ, RZ, UR4 ;  /* 0x00000004ff137e24 */ /* 0x000fe2000f8e00ff */
[----:B------:R-:W-:Y:S01]  /*0a80*/  @UP0 ULDC UR9, c[0x0][0x44c] ;  /* 0x0001130000090ab9 */ /* 0x000fe20000000800 */
[----:B------:R-:W-:Y:S01]  /*0a90*/  @UP0 ULDC UR11, c[0x0][0x450] ;  /* 0x00011400000b0ab9 */ /* 0x000fe20000000800 */
[----:B------:R-:W1:Y:S01]  /*0aa0*/  LDC R17, c[0x0][0x424] ;  /* 0x00010900ff117b82 */ /* 0x000e620000000800 */
[----:B------:R-:W-:-:S07]  /*0ab0*/  ULDC.64 UR4, c[0x0][0x9e0] ;  /* 0x0002780000047ab9 */ /* 0x000fce0000000a00 */
[----:B------:R-:W2:Y:S01]  /*0ac0*/  S2UR UR39, SR_CTAID.X ;  /* 0x00000000002779c3 */ /* 0x000ea20000002500 */
[----:B0-----:R-:W-:-:S04]  /*0ad0*/  ISETP.NE.U32.AND P0, PT, R2, RZ, PT ;  /* 0x000000ff0200720c */ /* 0x001fc80003f05070 */
[----:B------:R-:W-:-:S03]  /*0ae0*/  ISETP.NE.AND.EX P0, PT, R3, RZ, PT, P0 ;  /* 0x000000ff0300720c */ /* 0x000fc60003f05300 */
[----:B------:R-:W0:Y:S01]  /*0af0*/  LDC R4, c[0x0][0x2f0] ;  /* 0x0000bc00ff047b82 */ /* 0x000e220000000800 */
[----:B----4-:R-:W-:Y:S02]  /*0b00*/  IADD3 R0, -R120, 0x1, RZ ;  /* 0x0000000178007810 */ /* 0x010fe40007ffe1ff */
[----:B-1----:R-:W-:Y:S01]  /*0b10*/  SEL R17, R17, 0x1, P0 ;  /* 0x0000000111117807 */ /* 0x002fe20000000000 */
[----:B--2---:R-:W-:-:S04]  /*0b20*/  USHF.L.U32 UR39, UR39, 0x7, URZ ;  /* 0x0000000727277899 */ /* 0x004fc8000800063f */
[----:B------:R-:W-:Y:S02]  /*0b30*/  @UP0 UIADD3 UR8, UR39, 0x7f, URZ ;  /* 0x0000007f27080890 */ /* 0x000fe4000fffe03f */
[----:B------:R-:W-:Y:S01]  /*0b40*/  UIADD3 UR7, UR39, 0x7f, URZ ;  /* 0x0000007f27077890 */ /* 0x000fe2000fffe03f */
[CC--:B0-----:R-:W-:Y:S01]  /*0b50*/  IMAD R0, R17.reuse, R4.reuse, R0 ;  /* 0x0000000411007224 */ /* 0x0c1fe200078e0200 */
[----:B------:R-:W-:Y:S01]  /*0b60*/  UIMAD.WIDE.U32 UR8, UR8, UR9, URZ ;  /* 0x00000009080872a5 */ /* 0x000fe2000f8e003f */
[----:B------:R-:W-:-:S03]  /*0b70*/  IMAD R23, R17, R4, RZ ;  /* 0x0000000411177224 */ /* 0x000fc600078e02ff */
        /* <DEDUP_REMOVED lines=20> */
.L_x_4243:
[----:B------:R-:W-:-:S11]  /*0cc0*/  UISETP.NE.AND UP0, UPT, UR5, 0x1, UPT ;  /* 0x000000010500788c */ /* 0x000fd6000bf05270 */
[----:B------:R-:W-:Y:S02]  /*0cd0*/  @UP0 ULDC.64 UR10, c[0x0][0x9e8] ;  /* 0x00027a00000a0ab9 */ /* 0x000fe40000000a00 */
[----:B------:R-:W-:-:S04]  /*0ce0*/  UIMAD.WIDE.U32 UR8, UR4, UR10, URZ ;  /* 0x0000000a040872a5 */ /* 0x000fc8000f8e003f */
[----:B------:R-:W-:-:S12]  /*0cf0*/  @UP0 USHF.R.U32.HI UR4, URZ, UR11, UR9 ;  /* 0x0000000b3f040299 */ /* 0x000fd80008011609 */
.L_x_4244:
[----:B------:R-:W-:-:S06]  /*0d00*/  UIMAD UR4, UR4, UR5, UR5 ;  /* 0x00000005040472a4 */ /* 0x000fcc000f8e0205 */
[----:B------:R-:W-:-:S07]  /*0d10*/  VIMNMX R0, R0, UR4, PT ;  /* 0x0000000400007c48 */ /* 0x000fce000bfe0100 */
.L_x_4242:
[----:B------:R-:W-:Y:S01]  /*0d20*/  R2UR UR4, R19 ;  /* 0x00000000130472ca */ /* 0x000fe200000e0000 */
[CC--:B------:R-:W-:Y:S02]  /*0d30*/  IMAD R120, R17.reuse, R4.reuse, -R120 ;  /* 0x0000000411787224 */ /* 0x0c0fe400078e0a78 */
[----:B------:R-:W-:Y:S02]  /*0d40*/  VIADD R2, R0, 0x5f ;  /* 0x0000005f00027836 */ /* 0x000fe40000000000 */
[----:B------:R-:W-:Y:S01]  /*0d50*/  IMAD R0, R17, R4, 0x5f ;  /* 0x0000005f11007424 */ /* 0x000fe200078e0204 */
[----:B------:R-:W-:Y:S01]  /*0d60*/  R2UR UR7, R120 ;  /* 0x00000000780772ca */ /* 0x000fe200000e0000 */
[----:B------:R-:W-:-:S04]  /*0d70*/  IMAD.HI R2, R2, 0x2aaaaaab, RZ ;  /* 0x2aaaaaab02027827 */ /* 0x000fc800078e02ff */
[----:B------:R-:W-:Y:S01]  /*0d80*/  IMAD.HI R0, R0, 0x2aaaaaab, RZ ;  /* 0x2aaaaaab00007827 */ /* 0x000fe200078e02ff */
[----:B------:R-:W-:Y:S01]  /*0d90*/  SHF.R.U32.HI R5, RZ, 0x1f, R2 ;  /* 0x0000001fff057819 */ /* 0x000fe20000011602 */
[----:B------:R-:W-:-:S03]  /*0da0*/  UISETP.NE.AND UP0, UPT, UR4, URZ, UPT ;  /* 0x0000003f0400728c */ /* 0x000fc6000bf05270 */
[----:B------:R-:W-:Y:S01]  /*0db0*/  UMOV UR4, UR39 ;  /* 0x0000002700047c82 */ /* 0x000fe20008000000 */
[----:B------:R-:W-:Y:S02]  /*0dc0*/  SHF.R.U32.HI R3, RZ, 0x1f, R0 ;  /* 0x0000001fff037819 */ /* 0x000fe40000011600 */
[----:B------:R-:W-:Y:S02]  /*0dd0*/  LEA.HI.SX32 R2, R2, R5, 0x1c ;  /* 0x0000000502027211 */ /* 0x000fe400078fe2ff */
[----:B------:R-:W-:-:S03]  /*0de0*/  LEA.HI.SX32 R3, R0, R3, 0x1c ;  /* 0x0000000300037211 */ /* 0x000fc600078fe2ff */
[----:B------:R-:W-:Y:S01]  /*0df0*/  @UP0 ULDC UR8, c[0x0][0x44c] ;  /* 0x0001130000080ab9 */ /* 0x000fe20000000800 */
[----:B------:R-:W-:Y:S01]  /*0e00*/  @UP0 ULDC UR10, c[0x0][0x450] ;  /* 0x00011400000a0ab9 */ /* 0x000fe20000000800 */
[----:B------:R-:W-:Y:S01]  /*0e10*/  UIMAD.WIDE.U32 UR8, UR39, UR8, URZ ;  /* 0x00000008270872a5 */ /* 0x000fe2000f8e003f */
[----:B------:R-:W-:-:S03]  /*0e20*/  VIMNMX R16, R3, R2, PT ;  /* 0x0000000203107248 */ /* 0x000fc60003fe0100 */
        /* <DEDUP_REMOVED lines=17> */
.L_x_4246:
[----:B------:R-:W-:-:S11]  /*0f40*/  UISETP.NE.AND UP0, UPT, UR5, 0x1, UPT ;  /* 0x000000010500788c */ /* 0x000fd6000bf05270 */
[----:B------:R-:W-:Y:S02]  /*0f50*/  @UP0 ULDC.64 UR10, c[0x0][0x9e8] ;  /* 0x00027a00000a0ab9 */ /* 0x000fe40000000a00 */
[----:B------:R-:W-:-:S04]  /*0f60*/  UIMAD.WIDE.U32 UR8, UR4, UR10, URZ ;  /* 0x0000000a040872a5 */ /* 0x000fc8000f8e003f */
[----:B------:R-:W-:-:S12]  /*0f70*/  @UP0 USHF.R.U32.HI UR4, URZ, UR11, UR9 ;  /* 0x0000000b3f040299 */ /* 0x000fd80008011609 */
.L_x_4247:
[----:B------:R-:W-:-:S04]  /*0f80*/  UIMAD UR4, UR4, UR5, URZ ;  /* 0x00000005040472a4 */ /* 0x000fc8000f8e023f */
[----:B------:R-:W-:-:S04]  /*0f90*/  UISETP.LT.AND UP0, UPT, UR7, UR4, UPT ;  /* 0x000000040700728c */ /* 0x000fc8000bf01270 */
[----:B------:R-:W-:-:S12]  /*0fa0*/  USEL UR7, UR7, UR4, !UP0 ;  /* 0x0000000407077287 */ /* 0x000fd8000c000000 */
.L_x_4245:
[----:B------:R-:W-:Y:S02]  /*0fb0*/  UIMAD.WIDE UR4, UR7, 0x2aaaaaab, URZ ;  /* 0x2aaaaaab070478a5 */ /* 0x000fe4000f8e023f */
[----:B------:R-:W-:Y:S02]  /*0fc0*/  USHF.R.U32.HI UR11, URZ, 0x10, UR6 ;  /* 0x000000103f0b7899 */ /* 0x000fe40008011606 */
[----:B------:R-:W-:Y:S02]  /*0fd0*/  USHF.R.U32.HI UR4, URZ, 0x1f, UR5 ;  /* 0x0000001f3f047899 */ /* 0x000fe40008011605 */
[----:B------:R-:W-:Y:S02]  /*0fe0*/  ULOP3.LUT UR7, UR6, 0xffff, URZ, 0xc0, !UPT ;  /* 0x0000ffff06077892 */ /* 0x000fe4000f8ec03f */
[----:B------:R-:W-:-:S04]  /*0ff0*/  ULEA.HI.SX32 UR4, UR5, UR4, 0x1c ;  /* 0x0000000405047291 */ /* 0x000fc8000f8fe23f */
        /* <DEDUP_REMOVED lines=13> */
[----:B------:R-:W-:-:S03]  /*10d0*/  R2UR UR6, R0 ;  /* 0x00000000000672ca */ /* 0x000fc600000e0000 */
[----:B------:R-:W-:-:S04]  /*10e0*/  IMAD.MOV R5, RZ, RZ, -R5 ;  /* 0x000000ffff057224 */ /* 0x000fc800078e0a05 */
        /* <DEDUP_REMOVED lines=27> */
.L_x_4248:
[----:B------:R-:W-:Y:S02]  /*12a0*/  UIMAD UR5, UR7, UR4, UR10 ;  /* 0x00000004070572a4 */ /* 0x000fe4000f8e020a */
[----:B------:R-:W-:Y:S01]  /*12b0*/  IMAD.U32 R3, RZ, RZ, UR4 ;  /* 0x00000004ff037e24 */ /* 0x000fe2000f8e00ff */
[----:B------:R-:W-:Y:S02]  /*12c0*/  PLOP3.LUT P0, PT, PT, PT, PT, 0x80, 0x0 ;  /* 0x000000000000781c */ /* 0x000fe40003f0f070 */
[----:B------:R-:W-:Y:S02]  /*12d0*/  CS2R R118, SRZ ;  /* 0x0000000000767805 */ /* 0x000fe4000001ff00 */
[----:B------:R-:W-:Y:S02]  /*12e0*/  CS2R R116, SRZ ;  /* 0x0000000000747805 */ /* 0x000fe4000001ff00 */
[----:B------:R-:W-:Y:S02]  /*12f0*/  CS2R R114, SRZ ;  /* 0x0000000000727805 */ /* 0x000fe4000001ff00 */
[----:B------:R-:W-:Y:S01]  /*1300*/  VIADDMNMX R16, R3, UR5, R16, PT ;  /* 0x0000000503107c46 */ /* 0x000fe2000b800110 */
[----:B------:R-:W-:Y:S01]  /*1310*/  IMAD.U32 R22, RZ, RZ, UR5 ;  /* 0x00000005ff167e24 */ /* 0x000fe2000f8e00ff */
[----:B------:R-:W-:-:S02]  /*1320*/  CS2R R2, SRZ ;  /* 0x0000000000027805 */ /* 0x000fc4000001ff00 */
[----:B------:R-:W-:Y:S02]  /*1330*/  CS2R R112, SRZ ;  /* 0x0000000000707805 */ /* 0x000fe4000001ff00 */
[----:B------:R-:W-:Y:S02]  /*1340*/  ISETP.GT.AND P1, PT, R16, UR5, PT ;  /* 0x0000000510007c0c */ /* 0x000fe4000bf24270 */
        /* <DEDUP_REMOVED lines=79> */
.L_x_4250:
[----:B------:R-:W-:-:S04]  /*1840*/  SHF.L.U32 R0, RZ, 0x1f, RZ ;  /* 0x0000001fff007819 */ /* 0x000fc800000006ff */
[----:B------:R-:W0:Y:S02]  /*1850*/  SYNCS.PHASECHK.TRANS64.TRYWAIT P0, [UR38+0x30800], R0 ;  /* 0x03080000ff0075a7 */ /* 0x000e240008000166 */
[----:B0-----:R-:W-:Y:S05]  /*1860*/  @!P0 BRA `(.L_x_4251) ;  /* 0x0000012400248947 */ /* 0x001fea0003800000 */
.L_x_4384:
[----:B------:R-:W2:Y:S02]  /*1870*/  LDL R2, [R1+0x4] ;  /* 0x0000040001027983 */ /* 0x000ea40000100800 */
[----:B--2---:R-:W-:-:S13]  /*1880*/  R2UR UR4, R2 ;  /* 0x00000000020472ca */ /* 0x004fda00000e0000 */
[----:B------:R-:W-:-:S06]  /*1890*/  ULOP3.LUT UR4, UR4, 0x1, URZ, 0xfc, !UPT ;  /* 0x0000000104047892 */ /* 0x000fcc000f8efc3f */
[----:B------:R-:W-:-:S05]  /*18a0*/  IMAD.U32 R2, RZ, RZ, UR4 ;  /* 0x00000004ff027e24 */ /* 0x000fca000f8e00ff */
[----:B------:R-:W-:-:S13]  /*18b0*/  ISETP.NE.AND P0, PT, R2, 0x3, PT ;  /* 0x000000030200780c */ /* 0x000fda0003f05270 */
[----:B------:R-:W-:Y:S05]  /*18c0*/  @!P0 BRA `(.L_x_4252) ;  /* 0x0000000000048947 */ /* 0x000fea0003800000 */
[----:B------:R-:W-:Y:S01]  /*18d0*/  BPT.TRAP 0x1 ;  /* 0x000000040000795c */ /* 0x000fe20000300000 */
.L_x_4252:
[----:B------:R1:W2:Y:S01]  /*18e0*/  SYNCS.PHASECHK.TRANS64.TRYWAIT P1, [UR38+0x30830], R0 ;  /* 0x03083000ff0075a7 */ /* 0x0002a20008020166 */
[----:B------:R-:W-:Y:S05]  /*18f0*/  @!P0 BRA `(.L_x_4253) ;  /* 0x0000000000048947 */ /* 0x000fea0003800000 */
[----:B------:R-:W-:Y:S01]  /*1900*/  BPT.TRAP 0x1 ;  /* 0x000000040000795c */ /* 0x000fe20000300000 */
.L_x_4253:
[----:B------:R-:W-:-:S05]  /*1910*/  IMAD.U32 R6, RZ, RZ, UR40 ;  /* 0x00000028ff067e24 */ /* 0x000fca000f8e00ff */
[----:B------:R-:W-:Y:S01]  /*1920*/  LOP3.LUT R6, R6, 0x10000, RZ, 0xfc, !PT ;  /* 0x0001000006067812 */ /* 0x000fe200078efcff */
[----:B--2---:R-:W-:Y:S06]  /*1930*/  @P1 BRA `(.L_x_4254) ;  /* 0x0000000000081947 */ /* 0x004fec0003800000 */
[----:B------:R-:W2:Y:S02]  /*1940*/  SYNCS.PHASECHK.TRANS64.TRYWAIT P1, [UR38+0x30830], R0 ;  /* 0x03083000ff0075a7 */ /* 0x000ea40008020166 */
[----:B--2---:R-:W-:Y:S05]  /*1950*/  @!P1 BRA `(.L_x_4255) ;  /* 0x0000012400009947 */ /* 0x004fea0003800000 */
.L_x_4254:
[----:B------:R-:W-:Y:S05]  /*1960*/  WARPSYNC.ALL ;  /* 0x0000000000007948 */ /* 0x000fea0003800000 */
[----:B------:R-:W-:Y:S01]  /*1970*/  IMAD.MOV.U32 R7, RZ, RZ, 0x40000040 ;  /* 0x40000040ff077424 */ /* 0x000fe200078e00ff */
[----:B------:R-:W-:Y:S01]  /*1980*/  UIADD3 UR4, UR38, 0x1e400, URZ ;  /* 0x0001e40026047890 */ /* 0x000fe2000fffe03f */
[----:B------:R-:W-:Y:S01]  /*1990*/  R2UR UR8, R6 ;  /* 0x00000000060872ca */ /* 0x000fe200000e0000 */
[----:B------:R-:W-:Y:S02]  /*19a0*/  WARPGROUP.ARRIVE ;  /* 0x00000000000079c5 */ /* 0x000fe40000000000 */
        /* <DEDUP_REMOVED lines=24> */
[----:B------:R-:W-:Y:S01]  /*1b30*/  UMOV UR29, 0x40000040 ;  /* 0x40000040001d7882 */ /* 0x000fe20000000000 */
[----:B------:R-:W-:-:S03]  /*1b40*/  UMOV UR33, 0x40000040 ;  /* 0x4000004000217882 */ /* 0x000fc60000000000 */
[----:B------:R-:W-:Y:S02]  /*1b50*/  UIADD3 UR8, UR10, 0x2, URZ ;  /* 0x000000020a087890 */ /* 0x000fe4000fffe03f */
[----:B------:R-:W-:Y:S02]  /*1b60*/  UIADD3 UR12, UR10, 0x4, URZ ;  /* 0x000000040a0c7890 */ /* 0x000fe4000fffe03f */
[----:B------:R-:W-:Y:S02]  /*1b70*/  UIADD3 UR16, UR10, 0x6, URZ ;  /* 0x000000060a107890 */ /* 0x000fe4000fffe03f */
[----:B------:R-:W-:Y:S01]  /*1b80*/  UIADD3 UR20, UR10, 0x400, URZ ;  /* 0x000004000a147890 */ /* 0x000fe2000fffe03f */
[----:B------:R-:W-:Y:S01]  /*1b90*/  UMOV UR4, UR8 ;  /* 0x0000000800047c82 */ /* 0x000fe20008000000 */
[----:B------:R-:W-:Y:S02]  /*1ba0*/  UIADD3 UR24, UR10, 0x402, URZ ;  /* 0x000004020a187890 */ /* 0x000fe4000fffe03f */
[----:B------:R-:W-:-:S02]  /*1bb0*/  UIADD3 UR28, UR10, 0x404, URZ ;  /* 0x000004040a1c7890 */ /* 0x000fc4000fffe03f */
        /* <DEDUP_REMOVED lines=69> */
.L_x_4256:
[----:B01----:R-:W-:Y:S01]  /*2010*/  LOP3.LUT R0, R73, 0xffffff80, RZ, 0xc0, !PT ;  /* 0xffffff8049007812 */ /* 0x003fe200078ec0ff */
[----:B------:R-:W0:Y:S01]  /*2020*/  S2UR UR6, SR_CgaCtaId ;  /* 0x00000000000679c3 */ /* 0x000e220000008800 */
[----:B------:R-:W-:Y:S01]  /*2030*/  R2UR UR5, R19 ;  /* 0x00000000130572ca */ /* 0x000fe200000e0000 */
[----:B------:R-:W-:Y:S01]  /*2040*/  ULDC UR10, c[0x0][0x288] ;  /* 0x0000a200000a7ab9 */ /* 0x000fe20000000800 */
        /* <DEDUP_REMOVED lines=21> */
[----:B------:R-:W-:Y:S02]  /*21a0*/  IADD3 R4, R4, R3, -R8 ;  /* 0x0000000304047210 */ /* 0x000fe40007ffe808 */
[----:B------:R-:W-:Y:S01]  /*21b0*/  PLOP3.LUT P1, PT, PT, PT, UP1, 0x80, 0x0 ;  /* 0x000000000000781c */ /* 0x000fe20003f2f018 */
[----:B------:R-:W-:Y:S01]  /*21c0*/  IMAD.IADD R9, R72, 0x1, -R9 ;  /* 0x0000000148097824 */ /* 0x000fe200078e0a09 */
[----:B------:R-:W-:Y:S01]  /*21d0*/  PLOP3.LUT P2, PT, PT, PT, UP1, 0x80, 0x0 ;  /* 0x000000000000781c */ /* 0x000fe20003f4f018 */
[----:B------:R-:W-:Y:S01]  /*21e0*/  IMAD R4, R5, 0x40, R4 ;  /* 0x0000004005047824 */ /* 0x000fe200078e0204 */
[----:B------:R-:W-:Y:S01]  /*21f0*/  LOP3.LUT R11, R2, 0x7ffffffc, RZ, 0xc0, !PT ;  /* 0x7ffffffc020b7812 */ /* 0x000fe200078ec0ff */
[----:B------:R-:W-:Y:S02]  /*2200*/  IMAD.MOV.U32 R5, RZ, RZ, -0x60 ;  /* 0xffffffa0ff057424 */ /* 0x000fe400078e00ff */
[----:B------:R-:W-:Y:S01]  /*2210*/  IMAD R10, R9, 0x8, R4 ;  /* 0x00000008090a7824 */ /* 0x000fe200078e0204 */
[----:B------:R-:W-:Y:S01]  /*2220*/  UISETP.NE.AND UP0, UPT, UR4, URZ, UPT ;  /* 0x0000003f0400728c */ /* 0x000fe2000bf05270 */
[----:B------:R-:W-:-:S02]  /*2230*/  IMAD.IADD R11, R0, 0x1, -R11 ;  /* 0x00000001000b7824 */ /* 0x000fc400078e0a0b */
[----:B------:R-:W-:Y:S01]  /*2240*/  @UP1 ULDC UR4, c[0x0][0x44c] ;  /* 0x0001130000041ab9 */ /* 0x000fe20000000800 */
[----:B------:R-:W-:Y:S02]  /*2250*/  IMAD.MOV.U32 R3, RZ, RZ, R10 ;  /* 0x000000ffff037224 */ /* 0x000fe400078e000a */
[----:B------:R-:W-:Y:S01]  /*2260*/  @P1 IMAD.HI.U32 R4, R10, UR4, RZ ;  /* 0x000000040a041c27 */ /* 0x000fe2000f8e00ff */
[----:B------:R-:W-:Y:S01]  /*2270*/  UIADD3 UR4, UR38, 0x30840, URZ ;  /* 0x0003084026047890 */ /* 0x000fe2000fffe03f */
[----:B------:R-:W-:Y:S02]  /*2280*/  PLOP3.LUT P1, PT, PT, PT, UP0, 0x40, 0x0 ;  /* 0x000000000000781c */ /* 0x000fe40003f2e808 */
[C---:B------:R-:W-:Y:S01]  /*2290*/  IMAD R2, R16.reuse, R5, 0x61 ;  /* 0x0000006110027424 */ /* 0x040fe200078e0205 */
[----:B------:R-:W-:Y:S01]  /*22a0*/  @P2 SHF.R.U32.HI R3, RZ, UR5, R4 ;  /* 0x00000005ff032c19 */ /* 0x000fe20008011604 */
[----:B0-----:R-:W-:Y:S01]  /*22b0*/  UPRMT UR4, UR6, 0x654, UR4 ;  /* 0x0000065406047896 */ /* 0x001fe20008000004 */
[----:B------:R-:W-:-:S02]  /*22c0*/  IMAD R0, R16, -0x60, R23 ;  /* 0xffffffa010007824 */ /* 0x000fc400078e0217 */
[C---:B------:R-:W-:Y:S01]  /*22d0*/  IMAD R4, R11.reuse, -0x2, R2 ;  /* 0xfffffffe0b047824 */ /* 0x040fe200078e0202 */
[----:B------:R-:W0:Y:S01]  /*22e0*/  SHFL.IDX PT, R72, R3, RZ, 0x1c1f ;  /* 0x001c1fff03487589 */ /* 0x000e2200000e0000 */
[----:B------:R-:W-:Y:S01]  /*22f0*/  VIADD R0, R0, 0x60 ;  /* 0x0000006000007836 */ /* 0x000fe20000000000 */
[----:B------:R-:W-:Y:S01]  /*2300*/  ULDC UR6, c[0x0][0x9e0] ;  /* 0x0002780000067ab9 */ /* 0x000fe20000000800 */
[----:B------:R-:W-:Y:S01]  /*2310*/  VIADD R14, R2, 0xffffffff ;  /* 0xffffffff020e7836 */ /* 0x000fe20000000000 */
[----:B------:R-:W-:Y:S01]  /*2320*/  IADD3 R5, R4, -UR10, R23 ;  /* 0x8000000a04057c10 */ /* 0x000fe2000fffe017 */
[----:B------:R-:W-:Y:S01]  /*2330*/  SYNCS.ARRIVE.TRANS64.RED.A1T0 RZ, [UR4], RZ ;  /* 0x000000ffffff79a7 */ /* 0x000fe20008100404 */
[----:B------:R-:W-:Y:S01]  /*2340*/  ULDC UR4, c[0x0][0x9dc] ;  /* 0x0002770000047ab9 */ /* 0x000fe20000000800 */
[----:B------:R-:W-:Y:S01]  /*2350*/  IMAD R8, R11, -0x2, R0 ;  /* 0xfffffffe0b087824 */ /* 0x000fe200078e0200 */
[----:B------:R-:W-:Y:S01]  /*2360*/  ULOP3.LUT UR5, URZ, UR4, URZ, 0x33, !UPT ;  /* 0x000000043f057292 */ /* 0x000fe2000f8e333f */
[----:B------:R-:W-:-:S02]  /*2370*/  VIADD R9, R5, UR6 ;  /* 0x0000000605097c36 */ /* 0x000fc40008000000 */
[----:B------:R-:W-:-:S03]  /*2380*/  VIADD R20, R4, 0xffffffff ;  /* 0xffffffff04147836 */ /* 0x000fc60000000000 */
[----:B------:R-:W-:Y:S02]  /*2390*/  VIADD R13, R5, UR5 ;  /* 0x00000005050d7c36 */ /* 0x000fe40008000000 */
[----:B------:R-:W-:Y:S01]  /*23a0*/  IMAD.U32 R12, RZ, RZ, UR5 ;  /* 0x00000005ff0c7e24 */ /* 0x000fe2000f8e00ff */
[----:B0-----:R-:W-:Y:S01]  /*23b0*/  VIADDMNMX R0, R72, R9, R8, PT ;  /* 0x0000000948007246 */ /* 0x001fe20003800108 */
[----:B------:R-:W-:Y:S01]  /*23c0*/  IMAD.IADD R2, R13, 0x1, R72 ;  /* 0x000000010d027824 */ /* 0x000fe200078e0248 */
[----:B------:R-:W-:Y:S06]  /*23d0*/  @P1 BRA `(.L_x_4257) ;  /* 0x00000000005c1947 */ /* 0x000fec0003800000 */
[----:B------:R-:W-:Y:S01]  /*23e0*/  IADD3 R5, R23, -UR10, R72 ;  /* 0x8000000a17057c10 */ /* 0x000fe2000fffe048 */
        /* <DEDUP_REMOVED lines=12> */
.L_x_4259:
[----:B------:R-:W-:Y:S02]  /*24b0*/  ULDC UR4, c[0x0][0x9e4] ;  /* 0x0002790000047ab9 */ /* 0x000fe40000000800 */
[----:B------:R-:W-:-:S05]  /*24c0*/  IMAD.U32 R15, RZ, RZ, UR4 ;  /* 0x00000004ff0f7e24 */ /* 0x000fca000f8e00ff */
[----:B------:R-:W-:-:S13]  /*24d0*/  ISETP.NE.AND P1, PT, R15, 0x1, PT ;  /* 0x000000010f00780c */ /* 0x000fda0003f25270 */
[----:B------:R-:W0:Y:S02]  /*24e0*/  @P1 LDC.64 R72, c[0x0][0x9e8] ;  /* 0x00027a00ff481b82 */ /* 0x000e240000000a00 */
[----:B0-----:R-:W-:-:S05]  /*24f0*/  @P1 IMAD.HI.U32 R4, R5, R72, RZ ;  /* 0x0000004805041227 */ /* 0x001fca00078e00ff */
[----:B------:R-:W-:-:S07]  /*2500*/  @P1 SHF.R.U32.HI R5, RZ, R73, R4 ;  /* 0x00000049ff051219 */ /* 0x000fce0000011604 */
.L_x_4260:
[----:B------:R-:W-:Y:S05]  /*2510*/  BSYNC B0 ;  /* 0x0000000000007941 */ /* 0x000fea0003800000 */
.L_x_4258:
[----:B------:R-:W-:-:S05]  /*2520*/  IMAD R5, R5, R15, R20 ;  /* 0x0000000f05057224 */ /* 0x000fca00078e0214 */
[----:B------:R-:W-:Y:S02]  /*2530*/  VIADDMNMX R0, R5, R15, R0, PT ;  /* 0x0000000f05007246 */ /* 0x000fe40003800100 */
[----:B------:R-:W-:-:S07]  /*2540*/  VIMNMX R2, R2, R5, !PT ;  /* 0x0000000502027248 */ /* 0x000fce0007fe0100 */
.L_x_4257:
[C---:B------:R-:W-:Y:S02]  /*2550*/  ISETP.GE.AND P2, PT, R14.reuse, 0x9, PT ;  /* 0x000000090e00780c */ /* 0x040fe40003f46270 */
[----:B------:R-:W-:Y:S02]  /*2560*/  ISETP.GE.AND P1, PT, R14, 0x2, PT ;  /* 0x000000020e00780c */ /* 0x000fe40003f26270 */
[C---:B------:R-:W-:Y:S02]  /*2570*/  ISETP.GT.AND P3, PT, R2.reuse, 0x8, !P2 ;  /* 0x000000080200780c */ /* 0x040fe40005764270 */
[----:B------:R-:W-:Y:S02]  /*2580*/  ISETP.GT.AND P4, PT, R2, 0x1, !P1 ;  /* 0x000000010200780c */ /* 0x000fe40004f84270 */
[----:B------:R-:W-:Y:S02]  /*2590*/  ISETP.LT.OR P3, PT, R0, 0x9, P3 ;  /* 0x000000090000780c */ /* 0x000fe40001f61670 */
[----:B------:R-:W-:-:S02]  /*25a0*/  ISETP.GE.AND P5, PT, R14, 0x11, PT ;  /* 0x000000110e00780c */ /* 0x000fc40003fa6270 */
[----:B------:R-:W-:Y:S02]  /*25b0*/  ISETP.LT.OR P4, PT, R0, 0x2, P4 ;  /* 0x000000020000780c */ /* 0x000fe40002781670 */
[----:B------:R-:W-:Y:S02]  /*25c0*/  FSEL R28, R28, -INF , !P3 ;  /* 0xff8000001c1c7808 */ /* 0x000fe40005800000 */
        /* <DEDUP_REMOVED lines=82> */
[----:B------:R-:W-:Y:S02]  /*2af0*/  P2R R29, PR, RZ, 0x20 ;  /* 0x00000020ff1d7803 */ /* 0x000fe40000000000 */
[----:B------:R-:W-:Y:S02]  /*2b00*/  FSEL R90, R61, -INF , !P3 ;  /* 0xff8000003d5a7808 */ /* 0x000fe40005800000 */
[----:B------:R-:W-:Y:S02]  /*2b10*/  ISETP.GE.AND P3, PT, R14, 0x51, PT ;  /* 0x000000510e00780c */ /* 0x000fe40003f66270 */
[----:B------:R-:W-:Y:S02]  /*2b20*/  P2R R21, PR, RZ, 0x40 ;  /* 0x00000040ff157803 */ /* 0x000fe40000000000 */
[----:B------:R-:W-:Y:S02]  /*2b30*/  ISETP.GT.AND P4, PT, R2, 0x50, !P3 ;  /* 0x000000500200780c */ /* 0x000fe40005f84270 */
[----:B------:R-:W-:-:S02]  /*2b40*/  R2UR UR4, R18 ;  /* 0x00000000120472ca */ /* 0x000fc400000e0000 */
        /* <DEDUP_REMOVED lines=18> */
[----:B------:R-:W-:-:S04]  /*2c70*/  ISETP.GT.AND P6, PT, R2, 0x59, !P6 ;  /* 0x000000590200780c */ /* 0x000fc800077c4270 */
[----:B------:R-:W-:Y:S02]  /*2c80*/  ISETP.LT.OR P6, PT, R0, 0x5a, P6 ;  /* 0x0000005a0000780c */ /* 0x000fe400037c1670 */
[----:B------:R-:W0:Y:S02]  /*2c90*/  SHFL.IDX PT, R0, R3, 0x1, 0x1c1f ;  /* 0x003c1f0003007f89 */ /* 0x000e2400000e0000 */
[----:B------:R-:W-:Y:S02]  /*2ca0*/  FSEL R94, R69, -INF , !P6 ;  /* 0xff800000455e7808 */ /* 0x000fe40007000000 */
[----:B------:R-:W-:Y:S02]  /*2cb0*/  PLOP3.LUT P6, PT, PT, PT, UP0, 0x40, 0x0 ;  /* 0x000000000000781c */ /* 0x000fe40003fce808 */
[----:B0-----:R-:W-:Y:S01]  /*2cc0*/  VIADDMNMX R2, R0, R9, R8, PT ;  /* 0x0000000900027246 */ /* 0x001fe20003800108 */
[----:B------:R-:W-:-:S10]  /*2cd0*/  IMAD.IADD R4, R13, 0x1, R0 ;  /* 0x000000010d047824 */ /* 0x000fd400078e0200 */
[----:B------:R-:W-:Y:S05]  /*2ce0*/  @P6 BRA `(.L_x_4261) ;  /* 0x00000000005c6947 */ /* 0x000fea0003800000 */
        /* <DEDUP_REMOVED lines=13> */
.L_x_4263:
[----:B------:R-:W-:Y:S02]  /*2dc0*/  ULDC UR4, c[0x0][0x9e4] ;  /* 0x0002790000047ab9 */ /* 0x000fe40000000800 */
[----:B------:R-:W-:-:S05]  /*2dd0*/  IMAD.U32 R5, RZ, RZ, UR4 ;  /* 0x00000004ff057e24 */ /* 0x000fca000f8e00ff */
[----:B------:R-:W-:-:S13]  /*2de0*/  ISETP.NE.AND P6, PT, R5, 0x1, PT ;  /* 0x000000010500780c */ /* 0x000fda0003fc5270 */
[----:B------:R-:W0:Y:S02]  /*2df0*/  @P6 LDC.64 R8, c[0x0][0x9e8] ;  /* 0x00027a00ff086b82 */ /* 0x000e240000000a00 */
[----:B0-----:R-:W-:-:S05]  /*2e00*/  @P6 IMAD.HI.U32 R0, R3, R8, RZ ;  /* 0x0000000803006227 */ /* 0x001fca00078e00ff */
[----:B------:R-:W-:-:S07]  /*2e10*/  @P6 SHF.R.U32.HI R3, RZ, R9, R0 ;  /* 0x00000009ff036219 */ /* 0x000fce0000011600 */
.L_x_4264:
[----:B------:R-:W-:Y:S05]  /*2e20*/  BSYNC B0 ;  /* 0x0000000000007941 */ /* 0x000fea0003800000 */
.L_x_4262:
[----:B------:R-:W-:-:S05]  /*2e30*/  IMAD R3, R3, R5, R20 ;  /* 0x0000000503037224 */ /* 0x000fca00078e0214 */
[----:B------:R-:W-:Y:S02]  /*2e40*/  VIADDMNMX R2, R3, R5, R2, PT ;  /* 0x0000000503027246 */ /* 0x000fe40003800102 */
[----:B------:R-:W-:-:S07]  /*2e50*/  VIMNMX R4, R4, R3, !PT ;  /* 0x0000000304047248 */ /* 0x000fce0007fe0100 */
.L_x_4261:
[C---:B------:R-:W-:Y:S02]  /*2e60*/  ISETP.GT.AND P1, PT, R4.reuse, 0x1, !P1 ;  /* 0x000000010400780c */ /* 0x040fe40004f24270 */
[----:B------:R-:W-:Y:S02]  /*2e70*/  ISETP.GT.AND P2, PT, R4, 0x8, !P2 ;  /* 0x000000080400780c */ /* 0x000fe40005744270 */
[C---:B------:R-:W-:Y:S02]  /*2e80*/  ISETP.LT.OR P1, PT, R2.reuse, 0x2, P1 ;  /* 0x000000020200780c */ /* 0x040fe40000f21670 */
[----:B------:R-:W-:Y:S02]  /*2e90*/  ISETP.LT.OR P2, PT, R2, 0x9, P2 ;  /* 0x000000090200780c */ /* 0x000fe40001741670 */
[----:B------:R-:W-:Y:S02]  /*2ea0*/  FSEL R27, R27, -INF , !P1 ;  /* 0xff8000001b1b7808 */ /* 0x000fe40004800000 */
[----:B------:R-:W-:-:S02]  /*2eb0*/  ISETP.NE.AND P1, PT, R21, RZ, PT ;  /* 0x000000ff1500720c */ /* 0x000fc40003f25270 */
[----:B------:R-:W-:Y:S02]  /*2ec0*/  FSEL R9, R30, -INF , !P2 ;  /* 0xff8000001e097808 */ /* 0x000fe40005000000 */
[----:B------:R-:W-:Y:S02]  /*2ed0*/  ISETP.GT.AND P1, PT, R4, 0x9, !P1 ;  /* 0x000000090400780c */ /* 0x000fe40004f24270 */
[----:B------:R-:W-:Y:S02]  /*2ee0*/  ISETP.NE.AND P2, PT, R29, RZ, PT ;  /* 0x000000ff1d00720c */ /* 0x000fe40003f45270 */
[----:B------:R-:W-:Y:S02]  /*2ef0*/  ISETP.LT.OR P1, PT, R2, 0xa, P1 ;  /* 0x0000000a0200780c */ /* 0x000fe40000f21670 */
[----:B------:R-:W-:Y:S02]  /*2f00*/  ISETP.NE.AND P6, PT, R33, RZ, PT ;  /* 0x000000ff2100720c */ /* 0x000fe40003fc5270 */
        /* <DEDUP_REMOVED lines=8> */
[----:B------:R-:W-:Y:S02]  /*2f90*/  ISETP.GT.AND P1, PT, R4, 0x11, !P2 ;  /* 0x000000110400780c */ /* 0x000fe40005724270 */
[----:B------:R-:W-:Y:S02]  /*2fa0*/  FMNMX.FTZ R0, R32, R0, !PT ;  /* 0x0000000020007209 */ /* 0x000fe40007810000 */
[----:B------:R-:W-:Y:S02]  /*2fb0*/  ISETP.LT.OR P1, PT, R2, 0x12, P1 ;  /* 0x000000120200780c */ /* 0x000fe40000f21670 */
[----:B------:R-:W-:Y:S02]  /*2fc0*/  FMNMX.FTZ R0, R76, R0, !PT ;  /* 0x000000004c007209 */ /* 0x000fe40007810000 */
[----:B------:R-:W-:-:S02]  /*2fd0*/  FSEL R35, R35, -INF , !P1 ;  /* 0xff80000023237808 */ /* 0x000fc40004800000 */
[----:B------:R-:W-:Y:S02]  /*2fe0*/  ISETP.GT.AND P1, PT, R4, 0x18, !P6 ;  /* 0x000000180400780c */ /* 0x000fe40007724270 */
[----:B------:R-:W-:Y:S02]  /*2ff0*/  ISETP.NE.AND P6, PT, R15, RZ, PT ;  /* 0x000000ff0f00720c */ /* 0x000fe40003fc5270 */
        /* <DEDUP_REMOVED lines=43> */
[----:B------:R-:W-:Y:S01]  /*32b0*/  ISETP.NE.AND P2, PT, R53, RZ, PT ;  /* 0x000000ff3500720c */ /* 0x000fe20003f45270 */
[----:B------:R-:W0:Y:S01]  /*32c0*/  SHFL.BFLY PT, R5, R8, 0x2, 0x1f ;  /* 0x0c401f0008057f89 */ /* 0x000e2200000e0000 */
[----:B------:R-:W-:Y:S02]  /*32d0*/  FSEL R29, R50, -INF , !P1 ;  /* 0xff800000321d7808 */ /* 0x000fe40004800000 */
[----:B------:R-:W-:-:S02]  /*32e0*/  ISETP.NE.AND P1, PT, R79, RZ, PT ;  /* 0x000000ff4f00720c */ /* 0x000fc40003f25270 */
[----:B------:R-:W-:Y:S02]  /*32f0*/  R2UR UR4, R18 ;  /* 0x00000000120472ca */ /* 0x000fe400000e0000 */
[C---:B------:R-:W-:Y:S02]  /*3300*/  ISETP.GT.AND P1, PT, R4.reuse, 0x31, !P1 ;  /* 0x000000310400780c */ /* 0x040fe40004f24270 */
[----:B------:R-:W-:Y:S02]  /*3310*/  ISETP.GT.AND P3, PT, R4, 0x50, !P3 ;  /* 0x000000500400780c */ /* 0x000fe40005f64270 */
[----:B------:R-:W-:Y:S02]  /*3320*/  ISETP.LT.OR P1, PT, R2, 0x32, P1 ;  /* 0x000000320200780c */ /* 0x000fe40000f21670 */
[----:B------:R-:W-:Y:S02]  /*3330*/  ISETP.GT.AND P4, PT, R4, 0x51, !P4 ;  /* 0x000000510400780c */ /* 0x000fe40006784270 */
[----:B------:R-:W-:-:S02]  /*3340*/  FSEL R51, R51, -INF , !P1 ;  /* 0xff80000033337808 */ /* 0x000fc40004800000 */
[----:B------:R-:W-:Y:S01]  /*3350*/  ISETP.NE.AND P1, PT, R49, RZ, PT ;  /* 0x000000ff3100720c */ /* 0x000fe20003f25270 */
[----:B------:R-:W-:Y:S01]  /*3360*/  UISETP.NE.AND UP0, UPT, UR4, URZ, UPT ;  /* 0x0000003f0400728c */ /* 0x000fe2000bf05270 */
[----:B------:R-:W-:Y:S02]  /*3370*/  ISETP.LT.OR P3, PT, R2, 0x51, P3 ;  /* 0x000000510200780c */ /* 0x000fe40001f61670 */
[C---:B------:R-:W-:Y:S01]  /*3380*/  ISETP.GT.AND P1, PT, R4.reuse, 0x38, !P1 ;  /* 0x000000380400780c */ /* 0x040fe20004f24270 */
[----:B------:R-:W-:Y:S01]  /*3390*/  ULDC UR4, c[0x0][0x988] ;  /* 0x0002620000047ab9 */ /* 0x000fe20000000800 */
[----:B------:R-:W-:Y:S01]  /*33a0*/  ISETP.GT.AND P5, PT, R4, 0x58, !P5 ;  /* 0x000000580400780c */ /* 0x000fe20006fa4270 */
[----:B------:R-:W-:Y:S01]  /*33b0*/  IMAD.U32 R0, RZ, RZ, UR4 ;  /* 0x00000004ff007e24 */ /* 0x000fe2000f8e00ff */
[----:B------:R-:W-:Y:S02]  /*33c0*/  ISETP.LT.OR P1, PT, R2, 0x39, P1 ;  /* 0x000000390200780c */ /* 0x000fe40000f21670 */
[----:B0-----:R-:W-:-:S02]  /*33d0*/  FMNMX.FTZ R14, R8, R5, !PT ;  /* 0x00000005080e7209 */ /* 0x001fc40007810000 */
[----:B------:R-:W-:Y:S02]  /*33e0*/  FSEL R33, R54, -INF , !P1 ;  /* 0xff80000036217808 */ /* 0x000fe40004800000 */
[----:B------:R-:W-:Y:S01]  /*33f0*/  ISETP.NE.AND P1, PT, R81, RZ, PT ;  /* 0x000000ff5100720c */ /* 0x000fe20003f25270 */
[----:B------:R-:W0:Y:S01]  /*3400*/  SHFL.BFLY PT, R5, R14, 0x1, 0x1f ;  /* 0x0c201f000e057f89 */ /* 0x000e2200000e0000 */
[----:B------:R-:W-:Y:S02]  /*3410*/  ISETP.LT.OR P4, PT, R2, 0x52, P4 ;  /* 0x000000520200780c */ /* 0x000fe40002781670 */
[----:B------:R-:W-:Y:S02]  /*3420*/  ISETP.GT.AND P1, PT, R4, 0x39, !P1 ;  /* 0x000000390400780c */ /* 0x000fe40004f24270 */
[----:B------:R-:W-:Y:S02]  /*3430*/  FSEL R45, R66, -INF , !P3 ;  /* 0xff800000422d7808 */ /* 0x000fe40005800000 */
[----:B------:R-:W-:-:S02]  /*3440*/  ISETP.LT.OR P1, PT, R2, 0x3a, P1 ;  /* 0x0000003a0200780c */ /* 0x000fc40000f21670 */
[----:B------:R-:W-:Y:S02]  /*3450*/  ISETP.LT.OR P5, PT, R2, 0x59, P5 ;  /* 0x000000590200780c */ /* 0x000fe40002fa1670 */
[----:B------:R-:W-:Y:S02]  /*3460*/  FSEL R55, R55, -INF , !P1 ;  /* 0xff80000037377808 */ /* 0x000fe40004800000 */
[----:B------:R-:W-:Y:S02]  /*3470*/  ISETP.GT.AND P1, PT, R4, 0x40, !P2 ;  /* 0x000000400400780c */ /* 0x000fe40005724270 */
[----:B------:R-:W-:Y:S02]  /*3480*/  ISETP.NE.AND P2, PT, R57, RZ, PT ;  /* 0x000000ff3900720c */ /* 0x000fe40003f45270 */
[----:B------:R-:W-:Y:S02]  /*3490*/  ISETP.LT.OR P1, PT, R2, 0x41, P1 ;  /* 0x000000410200780c */ /* 0x000fe40000f21670 */
[----:B------:R-:W-:-:S02]  /*34a0*/  ISETP.GT.AND P2, PT, R4, 0x49, !P2 ;  /* 0x000000490400780c */ /* 0x000fc40005744270 */
[----:B------:R-:W-:Y:S02]  /*34b0*/  FSEL R37, R58, -INF , !P1 ;  /* 0xff8000003a257808 */ /* 0x000fe40004800000 */
[----:B------:R-:W-:Y:S02]  /*34c0*/  ISETP.GT.AND P1, PT, R4, RZ, !P6 ;  /* 0x000000ff0400720c */ /* 0x000fe40007724270 */
[----:B0-----:R-:W-:Y:S02]  /*34d0*/  FMNMX.FTZ R5, R14, R5, !PT ;  /* 0x000000050e057209 */ /* 0x001fe40007810000 */
[----:B------:R-:W-:Y:S02]  /*34e0*/  ISETP.LT.OR P1, PT, R2, 0x1, P1 ;  /* 0x000000010200780c */ /* 0x000fe40000f21670 */
[----:B------:R-:W-:Y:S01]  /*34f0*/  ISETP.NE.AND P6, PT, R83, RZ, PT ;  /* 0x000000ff5300720c */ /* 0x000fe20003fc5270 */
[----:B------:R-:W-:Y:S01]  /*3500*/  FMUL.FTZ R20, R5, R0 ;  /* 0x0000000005147220 */ /* 0x000fe20000410000 */
[----:B------:R-:W-:-:S02]  /*3510*/  FSEL R3, R26, -INF , !P1 ;  /* 0xff8000001a037808 */ /* 0x000fc40004800000 */
[----:B------:R-:W-:Y:S02]  /*3520*/  FSETP.NEU.FTZ.AND P1, PT, R5, -INF , PT ;  /* 0xff8000000500780b */ /* 0x000fe40003f3d000 */
[----:B------:R-:W-:Y:S02]  /*3530*/  FMNMX.FTZ R8, R3, R27, !PT ;  /* 0x0000001b03087209 */ /* 0x000fe40007810000 */
[----:B------:R-:W-:Y:S02]  /*3540*/  FSEL R57, R20, RZ, P1 ;  /* 0x000000ff14397208 */ /* 0x000fe40000800000 */
[----:B------:R-:W-:Y:S02]  /*3550*/  FMNMX.FTZ R8, R9, R8, !PT ;  /* 0x0000000809087209 */ /* 0x000fe40007810000 */
[----:B------:R-:W-:Y:S01]  /*3560*/  ISETP.GT.AND P1, PT, R4, 0x41, !P6 ;  /* 0x000000410400780c */ /* 0x000fe20007724270 */
[--C-:B------:R-:W-:Y:S01]  /*3570*/  FFMA.FTZ R14, R24, R0, -R57.reuse ;  /* 0x00000000180e7223 */ /* 0x100fe20000010839 */
[----:B------:R-:W-:Y:S01]  /*3580*/  FMNMX.FTZ R8, R31, R8, !PT ;  /* 0x000000081f087209 */ /* 0x000fe20007810000 */
[-CC-:B------:R-:W-:Y:S01]  /*3590*/  FFMA.FTZ R20, R72, R0.reuse, -R57.reuse ;  /* 0x0000000048147223 */ /* 0x180fe20000010839 */
[----:B------:R-:W-:Y:S01]  /*35a0*/  ISETP.LT.OR P1, PT, R2, 0x42, P1 ;  /* 0x000000420200780c */ /* 0x000fe20000f21670 */
[--C-:B------:R-:W-:Y:S01]  /*35b0*/  FFMA.FTZ R24, R28, R0, -R57.reuse ;  /* 0x000000001c187223 */ /* 0x100fe20000010839 */
[----:B------:R-:W-:Y:S01]  /*35c0*/  FMNMX.FTZ R8, R13, R8, !PT ;  /* 0x000000080d087209 */ /* 0x000fe20007810000 */
[----:B------:R-:W-:Y:S01]  /*35d0*/  MUFU.EX2 R14, R14 ;  /* 0x0000000e000e7308 */ /* 0x000fe20000000800 */
[----:B------:R-:W-:Y:S01]  /*35e0*/  FSEL R59, R59, -INF , !P1 ;  /* 0xff8000003b3b7808 */ /* 0x000fe20004800000 */
[--C-:B------:R-:W-:Y:S01]  /*35f0*/  FFMA.FTZ R26, R74, R0, -R57.reuse ;  /* 0x000000004a1a7223 */ /* 0x100fe20000010839 */
[----:B------:R-:W-:Y:S01]  /*3600*/  FMNMX.FTZ R8, R35, R8, !PT ;  /* 0x0000000823087209 */ /* 0x000fe20007810000 */
[-CC-:B------:R-:W-:Y:S01]  /*3610*/  FFMA.FTZ R28, R32, R0.reuse, -R57.reuse ;  /* 0x00000000201c7223 */ /* 0x180fe20000010839 */
[----:B------:R-:W-:Y:S01]  /*3620*/  ISETP.NE.AND P1, PT, R85, RZ, PT ;  /* 0x000000ff5500720c */ /* 0x000fe20003f25270 */
[--C-:B------:R-:W-:Y:S01]  /*3630*/  FFMA.FTZ R34, R84, R0, -R57.reuse ;  /* 0x0000000054227223 */ /* 0x100fe20000010839 */
[----:B------:R-:W-:Y:S01]  /*3640*/  FMNMX.FTZ R8, R15, R8, !PT ;  /* 0x000000080f087209 */ /* 0x000fe20007810000 */
[----:B------:R-:W-:Y:S01]  /*3650*/  MUFU.EX2 R24, R24 ;  /* 0x0000001800187308 */ /* 0x000fe20000000800 */
[----:B------:R-:W-:Y:S01]  /*3660*/  ISETP.GT.AND P1, PT, R4, 0x48, !P1 ;  /* 0x000000480400780c */ /* 0x000fe20004f24270 */
[--C-:B------:R-:W-:Y:S01]  /*3670*/  FFMA.FTZ R42, R92, R0, -R57.reuse ;  /* 0x000000005c2a7223 */ /* 0x100fe20000010839 */
[----:B------:R-:W-:Y:S01]  /*3680*/  FMNMX.FTZ R8, R39, R8, !PT ;  /* 0x0000000827087209 */ /* 0x000fe20007810000 */
[-CC-:B------:R-:W-:Y:S01]  /*3690*/  FFMA.FTZ R30, R82, R0.reuse, -R57.reuse ;  /* 0x00000000521e7223 */ /* 0x180fe20000010839 */
[----:B------:R-:W-:Y:S01]  /*36a0*/  ISETP.LT.OR P1, PT, R2, 0x49, P1 ;  /* 0x000000490200780c */ /* 0x000fe20000f21670 */
[--C-:B------:R-:W-:Y:S01]  /*36b0*/  FFMA.FTZ R32, R48, R0, -R57.reuse ;  /* 0x0000000030207223 */ /* 0x100fe20000010839 */
[----:B------:R-:W-:Y:S01]  /*36c0*/  FMNMX.FTZ R8, R21, R8, !PT ;  /* 0x0000000815087209 */ /* 0x000fe20007810000 */
[----:B------:R0:W-:Y:S01]  /*36d0*/  MUFU.EX2 R65, R26 ;  /* 0x0000001a00417308 */ /* 0x0001e20000000800 */
[----:B------:R-:W-:Y:S01]  /*36e0*/  ISETP.LT.OR P2, PT, R2, 0x4a, P2 ;  /* 0x0000004a0200780c */ /* 0x000fe20001741670 */
[----:B------:R-:W-:Y:S01]  /*36f0*/  FFMA.FTZ R38, R86, R0, -R57 ;  /* 0x0000000056267223 */ /* 0x000fe20000010839 */
[----:B------:R-:W-:-:S02]  /*3700*/  FMNMX.FTZ R8, R43, R8, !PT ;  /* 0x000000082b087209 */ /* 0x000fc40007810000 */
[----:B------:R-:W-:Y:S02]  /*3710*/  FSEL R41, R62, -INF , !P1 ;  /* 0xff8000003e297808 */ /* 0x000fe40004800000 */
[----:B------:R-:W-:Y:S01]  /*3720*/  FMNMX.FTZ R8, R25, R8, !PT ;  /* 0x0000000819087209 */ /* 0x000fe20007810000 */
[----:B------:R-:W-:Y:S01]  /*3730*/  MUFU.EX2 R28, R28 ;  /* 0x0000001c001c7308 */ /* 0x000fe20000000800 */
[----:B------:R-:W-:Y:S01]  /*3740*/  FSEL R63, R63, -INF , !P2 ;  /* 0xff8000003f3f7808 */ /* 0x000fe20005000000 */
[--C-:B0-----:R-:W-:Y:S01]  /*3750*/  FFMA.FTZ R26, R36, R0, -R57.reuse ;  /* 0x00000000241a7223 */ /* 0x101fe20000010839 */
[----:B------:R-:W-:Y:S01]  /*3760*/  FMNMX.FTZ R8, R47, R8, !PT ;  /* 0x000000082f087209 */ /* 0x000fe20007810000 */
[--C-:B------:R-:W-:Y:S01]  /*3770*/  FFMA.FTZ R36, R52, R0, -R57.reuse ;  /* 0x0000000034247223 */ /* 0x100fe20000010839 */
[----:B------:R-:W-:Y:S02]  /*3780*/  ISETP.NE.AND P6, PT, R61, RZ, PT ;  /* 0x000000ff3d00720c */ /* 0x000fe40003fc5270 */
[----:B------:R-:W-:Y:S01]  /*3790*/  FMNMX.FTZ R8, R29, R8, !PT ;  /* 0x000000081d087209 */ /* 0x000fe20007810000 */
[----:B------:R0:W1:Y:S01]  /*37a0*/  MUFU.EX2 R61, R20 ;  /* 0x00000014003d7308 */ /* 0x0000620000000800 */
[----:B------:R-:W-:Y:S01]  /*37b0*/  ISETP.GT.AND P6, PT, R4, 0x59, !P6 ;  /* 0x000000590400780c */ /* 0x000fe200077c4270 */
[----:B------:R-:W-:Y:S01]  /*37c0*/  FFMA.FTZ R4, R78, R0, -R57 ;  /* 0x000000004e047223 */ /* 0x000fe20000010839 */
[----:B------:R-:W-:-:S02]  /*37d0*/  FMNMX.FTZ R8, R51, R8, !PT ;  /* 0x0000000833087209 */ /* 0x000fc40007810000 */
[----:B------:R-:W-:Y:S02]  /*37e0*/  FSEL R67, R67, -INF , !P4 ;  /* 0xff80000043437808 */ /* 0x000fe40006000000 */
[----:B------:R-:W-:Y:S01]  /*37f0*/  FMNMX.FTZ R8, R33, R8, !PT ;  /* 0x0000000821087209 */ /* 0x000fe20007810000 */
[----:B------:R2:W-:Y:S01]  /*3800*/  MUFU.EX2 R73, R4 ;  /* 0x0000000400497308 */ /* 0x0005e20000000800 */
[----:B------:R-:W-:Y:S01]  /*3810*/  ISETP.LT.OR P6, PT, R2, 0x5a, P6 ;  /* 0x0000005a0200780c */ /* 0x000fe200037c1670 */
[--C-:B0-----:R-:W-:Y:S01]  /*3820*/  FFMA.FTZ R20, R76, R0, -R57.reuse ;  /* 0x000000004c147223 */ /* 0x101fe20000010839 */
[----:B------:R-:W-:Y:S01]  /*3830*/  FMNMX.FTZ R8, R55, R8, !PT ;  /* 0x0000000837087209 */ /* 0x000fe20007810000 */
[-CC-:B------:R-:W-:Y:S01]  /*3840*/  FFMA.FTZ R2, R44, R0.reuse, -R57.reuse ;  /* 0x000000002c027223 */ /* 0x180fe20000010839 */
[----:B------:R-:W-:Y:S01]  /*3850*/  FSEL R49, R70, -INF , !P5 ;  /* 0xff80000046317808 */ /* 0x000fe20006800000 */
[--C-:B------:R-:W-:Y:S01]  /*3860*/  FFMA.FTZ R44, R68, R0, -R57.reuse ;  /* 0x00000000442c7223 */ /* 0x100fe20000010839 */
[----:B------:R-:W-:Y:S01]  /*3870*/  FMNMX.FTZ R8, R37, R8, !PT ;  /* 0x0000000825087209 */ /* 0x000fe20007810000 */
[----:B------:R0:W3:Y:S01]  /*3880*/  MUFU.EX2 R69, R20 ;  /* 0x0000001400457308 */ /* 0x0000e20000000800 */
[----:B------:R-:W-:Y:S01]  /*3890*/  FSEL R71, R71, -INF , !P6 ;  /* 0xff80000047477808 */ /* 0x000fe20007000000 */
[----:B--2---:R-:W-:Y:S01]  /*38a0*/  FFMA.FTZ R4, R80, R0, -R57 ;  /* 0x0000000050047223 */ /* 0x004fe20000010839 */
[----:B------:R-:W-:-:S02]  /*38b0*/  FMNMX.FTZ R8, R59, R8, !PT ;  /* 0x000000083b087209 */ /* 0x000fc40007810000 */
[----:B-1----:R-:W-:Y:S02]  /*38c0*/  F2FP.F16.F32.PACK_AB R188, R61, R14 ;  /* 0x0000000e3dbc723e */ /* 0x002fe400000000ff */
[----:B------:R-:W-:Y:S01]  /*38d0*/  FMNMX.FTZ R8, R41, R8, !PT ;  /* 0x0000000829087209 */ /* 0x000fe20007810000 */
[----:B------:R-:W-:Y:S01]  /*38e0*/  MUFU.EX2 R75, R4 ;  /* 0x00000004004b7308 */ /* 0x000fe20000000800 */
[-CC-:B0-----:R-:W-:Y:S01]  /*38f0*/  FFMA.FTZ R20, R40, R0.reuse, -R57.reuse ;  /* 0x0000000028147223 */ /* 0x181fe20000010839 */
[----:B------:R-:W-:Y:S01]  /*3900*/  FFMA.FTZ R40, R56, R0, -R57 ;  /* 0x0000000038287223 */ /* 0x000fe20000010839 */
[----:B------:R-:W-:Y:S02]  /*3910*/  FMNMX.FTZ R8, R63, R8, !PT ;  /* 0x000000083f087209 */ /* 0x000fe40007810000 */
[----:B------:R-:W-:Y:S02]  /*3920*/  F2FP.F16.F32.PACK_AB R190, R65, R24 ;  /* 0x0000001841be723e */ /* 0x000fe400000000ff */
[----:B------:R-:W-:Y:S01]  /*3930*/  FMNMX.FTZ R8, R45, R8, !PT ;  /* 0x000000082d087209 */ /* 0x000fe20007810000 */
[----:B------:R0:W-:Y:S01]  /*3940*/  MUFU.EX2 R79, R34 ;  /* 0x00000022004f7308 */ /* 0x0001e20000000800 */
[----:B------:R-:W-:-:S02]  /*3950*/  R2UR UR5, R19 ;  /* 0x00000000130572ca */ /* 0x000fc400000e0000 */
[----:B------:R-:W-:Y:S02]  /*3960*/  FMNMX.FTZ R8, R67, R8, !PT ;  /* 0x0000000843087209 */ /* 0x000fe40007810000 */
[----:B------:R-:W-:Y:S02]  /*3970*/  R2UR UR7, R120 ;  /* 0x00000000780772ca */ /* 0x000fe400000e0000 */
[----:B------:R-:W-:Y:S01]  /*3980*/  FMNMX.FTZ R8, R49, R8, !PT ;  /* 0x0000000831087209 */ /* 0x000fe20007810000 */
[----:B------:R-:W1:Y:S01]  /*3990*/  MUFU.EX2 R26, R26 ;  /* 0x0000001a001a7308 */ /* 0x000e620000000800 */
[----:B0-----:R-:W-:Y:S01]  /*39a0*/  FFMA.FTZ R34, R90, R0, -R57 ;  /* 0x000000005a227223 */ /* 0x001fe20000010839 */
[----:B---3--:R-:W-:Y:S02]  /*39b0*/  F2FP.F16.F32.PACK_AB R184, R69, R28 ;  /* 0x0000001c45b8723e */ /* 0x008fe400000000ff */
[----:B------:R-:W-:Y:S02]  /*39c0*/  FMNMX.FTZ R8, R71, R8, !PT ;  /* 0x0000000847087209 */ /* 0x000fe40007810000 */
[----:B------:R-:W-:-:S02]  /*39d0*/  UISETP.NE.AND UP1, UPT, UR5, URZ, UPT ;  /* 0x0000003f0500728c */ /* 0x000fc4000bf25270 */
[----:B------:R-:W-:Y:S01]  /*39e0*/  MUFU.EX2 R85, R34 ;  /* 0x0000002200557308 */ /* 0x000fe20000000800 */
[----:B------:R-:W0:Y:S07]  /*39f0*/  SHFL.BFLY PT, R53, R8, 0x2, 0x1f ;  /* 0x0c401f0008357f89 */ /* 0x000e2e00000e0000 */
[----:B------:R-:W2:Y:S01]  /*3a00*/  MUFU.EX2 R20, R20 ;  /* 0x0000001400147308 */ /* 0x000ea20000000800 */
[----:B------:R-:W-:Y:S01]  /*3a10*/  @UP1 ULDC UR4, c[0x0][0x44c] ;  /* 0x0001130000041ab9 */ /* 0x000fe20000000800 */
[----:B------:R-:W-:Y:S01]  /*3a20*/  @UP1 ULDC UR11, c[0x0][0x450] ;  /* 0x00011400000b1ab9 */ /* 0x000fe20000000800 */
[----:B------:R-:W-:Y:S01]  /*3a30*/  UIMAD.WIDE.U32 UR4, UR39, UR4, URZ ;  /* 0x00000004270472a5 */ /* 0x000fe2000f8e003f */
[----:B-1----:R-:W-:-:S03]  /*3a40*/  F2FP.F16.F32.PACK_AB R186, R73, R26 ;  /* 0x0000001a49ba723e */ /* 0x002fc600000000ff */
[----:B------:R-:W-:Y:S01]  /*3a50*/  @UP1 USHF.R.U32.HI UR39, URZ, UR11, UR5 ;  /* 0x0000000b3f271299 */ /* 0x000fe20008011605 */
[----:B------:R-:W-:Y:S03]  /*3a60*/  MUFU.EX2 R87, R42 ;  /* 0x0000002a00577308 */ /* 0x000fe60000000800 */
[----:B------:R-:W-:-:S04]  /*3a70*/  UIADD3 UR39, UR7, UR39, URZ ;  /* 0x0000002707277290 */ /* 0x000fc8000fffe03f */
[----:B------:R-:W-:Y:S01]  /*3a80*/  UIADD3 UR6, UR39, UR6, URZ ;  /* 0x0000000627067290 */ /* 0x000fe2000fffe03f */
[----:B------:R-:W-:Y:S01]  /*3a90*/  MUFU.EX2 R2, R2 ;  /* 0x0000000200027308 */ /* 0x000fe20000000800 */
[----:B0-----:R-:W-:Y:S01]  /*3aa0*/  FMNMX.FTZ R53, R8, R53, !PT ;  /* 0x0000003508357209 */ /* 0x001fe20007810000 */
[----:B------:R-:W-:Y:S01]  /*3ab0*/  FFMA.FTZ R8, R88, R0, -R57 ;  /* 0x0000000058087223 */ /* 0x000fe20000010839 */
[----:B--2---:R-:W-:-:S03]  /*3ac0*/  F2FP.F16.F32.PACK_AB R180, R75, R20 ;  /* 0x000000144bb4723e */ /* 0x004fc600000000ff */
[----:B------:R-:W0:Y:S02]  /*3ad0*/  SHFL.BFLY PT, R4, R53, 0x1, 0x1f ;  /* 0x0c201f0035047f89 */ /* 0x000e2400000e0000 */
[----:B------:R-:W-:Y:S08]  /*3ae0*/  MUFU.EX2 R83, R8 ;  /* 0x0000000800537308 */ /* 0x000ff00000000800 */
[----:B------:R1:W2:Y:S08]  /*3af0*/  MUFU.EX2 R77, R30 ;  /* 0x0000001e004d7308 */ /* 0x0002b00000000800 */
[----:B------:R-:W3:Y:S01]  /*3b00*/  MUFU.EX2 R32, R32 ;  /* 0x0000002000207308 */ /* 0x000ee20000000800 */
[----:B-1----:R-:W-:Y:S01]  /*3b10*/  FFMA.FTZ R30, R60, R0, -R57 ;  /* 0x000000003c1e7223 */ /* 0x002fe20000010839 */
[----:B0-----:R-:W-:-:S06]  /*3b20*/  FMNMX.FTZ R4, R53, R4, !PT ;  /* 0x0000000435047209 */ /* 0x001fcc0007810000 */
[----:B------:R-:W-:Y:S01]  /*3b30*/  MUFU.EX2 R36, R36 ;  /* 0x0000002400247308 */ /* 0x000fe20000000800 */
[----:B--2---:R-:W-:Y:S01]  /*3b40*/  F2FP.F16.F32.PACK_AB R182, R77, R2 ;  /* 0x000000024db6723e */ /* 0x004fe200000000ff */
[C---:B------:R-:W-:Y:S01]  /*3b50*/  FMUL.FTZ R8, R4.reuse, R0 ;  /* 0x0000000004087220 */ /* 0x040fe20000410000 */
[----:B------:R-:W-:-:S04]  /*3b60*/  FSETP.NEU.FTZ.AND P1, PT, R4, -INF , PT ;  /* 0xff8000000400780b */ /* 0x000fc80003f3d000 */
[----:B------:R-:W-:Y:S01]  /*3b70*/  FSEL R8, R8, RZ, P1 ;  /* 0x000000ff08087208 */ /* 0x000fe20000800000 */
[----:B------:R-:W-:Y:S01]  /*3b80*/  MUFU.EX2 R81, R38 ;  /* 0x0000002600517308 */ /* 0x000fe20000000800 */
[----:B------:R-:W-:Y:S02]  /*3b90*/  PLOP3.LUT P1, PT, PT, PT, UP0, 0x40, 0x0 ;  /* 0x000000000000781c */ /* 0x000fe40003f2e808 */
[----:B---3--:R-:W-:Y:S01]  /*3ba0*/  F2FP.F16.F32.PACK_AB R176, R79, R32 ;  /* 0x000000204fb0723e */ /* 0x008fe200000000ff */
[-CC-:B------:R-:W-:Y:S01]  /*3bb0*/  FFMA.FTZ R9, R9, R0.reuse, -R8.reuse ;  /* 0x0000000009097223 */ /* 0x180fe20000010808 */
[-CC-:B------:R-:W-:Y:S01]  /*3bc0*/  FFMA.FTZ R3, R3, R0.reuse, -R8.reuse ;  /* 0x0000000003037223 */ /* 0x180fe20000010808 */
[-CC-:B------:R-:W-:Y:S01]  /*3bd0*/  FFMA.FTZ R27, R27, R0.reuse, -R8.reuse ;  /* 0x000000001b1b7223 */ /* 0x180fe20000010808 */
[-CC-:B------:R-:W-:Y:S01]  /*3be0*/  FFMA.FTZ R31, R31, R0.reuse, -R8.reuse ;  /* 0x000000001f1f7223 */ /* 0x180fe20000010808 */
[----:B------:R0:W-:Y:S01]  /*3bf0*/  MUFU.EX2 R191, R9 ;  /* 0x0000000900bf7308 */ /* 0x0001e20000000800 */
        /* <DEDUP_REMOVED lines=8> */
[----:B0-----:R-:W-:Y:S01]  /*3c80*/  FADD.FTZ R9, R14, R61 ;  /* 0x0000003d0e097221 */ /* 0x001fe20000010000 */
[-CC-:B------:R-:W-:Y:S01]  /*3c90*/  FFMA.FTZ R47, R47, R0.reuse, -R8.reuse ;  /* 0x000000002f2f7223 */ /* 0x180fe20000010808 */
[-CC-:B------:R-:W-:Y:S01]  /*3ca0*/  FFMA.FTZ R29, R29, R0.reuse, -R8.reuse ;  /* 0x000000001d1d7223 */ /* 0x180fe20000010808 */
[-CC-:B------:R-:W-:Y:S01]  /*3cb0*/  FFMA.FTZ R51, R51, R0.reuse, -R8.reuse ;  /* 0x0000000033337223 */ /* 0x180fe20000010808 */
[----:B------:R-:W-:Y:S01]  /*3cc0*/  FADD.FTZ R54, R24, R9 ;  /* 0x0000000918367221 */ /* 0x000fe20000010000 */
[-C--:B------:R-:W-:Y:S01]  /*3cd0*/  FFMA.FTZ R38, R64, R0.reuse, -R57 ;  /* 0x0000000040267223 */ /* 0x080fe20000010839 */
[-C--:B------:R-:W-:Y:S01]  /*3ce0*/  FFMA.FTZ R33, R33, R0.reuse, -R8 ;  /* 0x0000000021217223 */ /* 0x080fe20000010808 */
[----:B------:R-:W0:Y:S01]  /*3cf0*/  MUFU.EX2 R34, R27 ;  /* 0x0000001b00227308 */ /* 0x000e220000000800 */
[----:B------:R-:W-:Y:S01]  /*3d00*/  FADD.FTZ R9, R65, R54 ;  /* 0x0000003641097221 */ /* 0x000fe20000010000 */
[-CC-:B------:R-:W-:Y:S01]  /*3d10*/  FFMA.FTZ R55, R55, R0.reuse, -R8.reuse ;  /* 0x0000000037377223 */ /* 0x180fe20000010808 */
[-CC-:B------:R-:W-:Y:S01]  /*3d20*/  FFMA.FTZ R37, R37, R0.reuse, -R8.reuse ;  /* 0x0000000025257223 */ /* 0x180fe20000010808 */
[-CC-:B------:R-:W-:Y:S01]  /*3d30*/  FFMA.FTZ R59, R59, R0.reuse, -R8.reuse ;  /* 0x000000003b3b7223 */ /* 0x180fe20000010808 */
[----:B------:R-:W-:Y:S01]  /*3d40*/  FADD.FTZ R54, R28, R9 ;  /* 0x000000091c367221 */ /* 0x000fe20000010000 */
[-CC-:B------:R-:W-:Y:S01]  /*3d50*/  FFMA.FTZ R41, R41, R0.reuse, -R8.reuse ;  /* 0x0000000029297223 */ /* 0x180fe20000010808 */
[-C--:B------:R-:W-:Y:S01]  /*3d60*/  FFMA.FTZ R63, R63, R0.reuse, -R8 ;  /* 0x000000003f3f7223 */ /* 0x080fe20000010808 */
[----:B------:R-:W1:Y:S01]  /*3d70*/  MUFU.EX2 R42, R31 ;  /* 0x0000001f002a7308 */ /* 0x000e620000000800 */
[----:B------:R-:W-:Y:S01]  /*3d80*/  FADD.FTZ R9, R69, R54 ;  /* 0x0000003645097221 */ /* 0x000fe20000010000 */
[-CC-:B------:R-:W-:Y:S01]  /*3d90*/  FFMA.FTZ R45, R45, R0.reuse, -R8.reuse ;  /* 0x000000002d2d7223 */ /* 0x180fe20000010808 */
[-CC-:B------:R-:W-:Y:S01]  /*3da0*/  FFMA.FTZ R67, R67, R0.reuse, -R8.reuse ;  /* 0x0000000043437223 */ /* 0x180fe20000010808 */
[-CC-:B------:R-:W-:Y:S01]  /*3db0*/  FFMA.FTZ R49, R49, R0.reuse, -R8.reuse ;  /* 0x0000000031317223 */ /* 0x180fe20000010808 */
[----:B------:R-:W-:Y:S01]  /*3dc0*/  FADD.FTZ R56, R26, R9 ;  /* 0x000000091a387221 */ /* 0x000fe20000010000 */
[-C--:B------:R-:W-:Y:S01]  /*3dd0*/  FFMA.FTZ R71, R71, R0.reuse, -R8 ;  /* 0x0000000047477223 */ /* 0x080fe20000010808 */
[----:B------:R-:W-:Y:S01]  /*3de0*/  FFMA.FTZ R57, R94, R0, -R57 ;  /* 0x000000005e397223 */ /* 0x000fe20000010839 */
[----:B------:R-:W2:Y:S01]  /*3df0*/  MUFU.EX2 R13, R13 ;  /* 0x0000000d000d7308 */ /* 0x000ea20000000800 */
[----:B------:R-:W-:Y:S01]  /*3e00*/  FADD.FTZ R9, R73, R56 ;  /* 0x0000003849097221 */ /* 0x000fe20000010000 */
[----:B0-----:R-:W-:Y:S01]  /*3e10*/  FADD.FTZ R56, R3, R34 ;  /* 0x0000002203387221 */ /* 0x001fe20000010000 */
[----:B------:R-:W-:-:S02]  /*3e20*/  F2FP.F16.F32.PACK_AB R189, R34, R3 ;  /* 0x0000000322bd723e */ /* 0x000fc400000000ff */
[----:B------:R-:W-:Y:S01]  /*3e30*/  FADD.FTZ R58, R20, R9 ;  /* 0x00000009143a7221 */ /* 0x000fe20000010000 */
[----:B------:R-:W-:Y:S01]  /*3e40*/  FADD.FTZ R9, R191, R56 ;  /* 0x00000038bf097221 */ /* 0x000fe20000010000 */
[----:B------:R-:W-:Y:S01]  /*3e50*/  F2FP.F16.F32.PACK_AB R178, R81, R36 ;  /* 0x0000002451b2723e */ /* 0x000fe200000000ff */
[----:B------:R-:W0:Y:S01]  /*3e60*/  MUFU.EX2 R46, R35 ;  /* 0x00000023002e7308 */ /* 0x000e220000000800 */
[----:B------:R-:W-:Y:S01]  /*3e70*/  FADD.FTZ R27, R75, R58 ;  /* 0x0000003a4b1b7221 */ /* 0x000fe20000010000 */
[C---:B-1----:R-:W-:Y:S01]  /*3e80*/  FADD.FTZ R58, R42.reuse, R9 ;  /* 0x000000092a3a7221 */ /* 0x042fe20000010000 */
[----:B------:R-:W-:Y:S02]  /*3e90*/  F2FP.F16.F32.PACK_AB R191, R42, R191 ;  /* 0x000000bf2abf723e */ /* 0x000fe400000000ff */
[----:B------:R-:W-:-:S03]  /*3ea0*/  FADD.FTZ R60, R2, R27 ;  /* 0x0000001b023c7221 */ /* 0x000fc60000010000 */
[----:B------:R-:W1:Y:S01]  /*3eb0*/  MUFU.EX2 R15, R15 ;  /* 0x0000000f000f7308 */ /* 0x000e620000000800 */
[----:B--2---:R-:W-:Y:S01]  /*3ec0*/  FADD.FTZ R9, R13, R58 ;  /* 0x0000003a0d097221 */ /* 0x004fe20000010000 */
[----:B------:R-:W-:-:S04]  /*3ed0*/  FADD.FTZ R27, R77, R60 ;  /* 0x0000003c4d1b7221 */ /* 0x000fc80000010000 */
[----:B------:R-:W-:Y:S02]  /*3ee0*/  FADD.FTZ R60, R32, R27 ;  /* 0x0000001b203c7221 */ /* 0x000fe40000010000 */
[----:B------:R-:W2:Y:S01]  /*3ef0*/  MUFU.EX2 R48, R39 ;  /* 0x0000002700307308 */ /* 0x000ea20000000800 */
[C---:B0-----:R-:W-:Y:S01]  /*3f00*/  FADD.FTZ R58, R46.reuse, R9 ;  /* 0x000000092e3a7221 */ /* 0x041fe20000010000 */
[----:B------:R-:W-:Y:S01]  /*3f10*/  FADD.FTZ R27, R79, R60 ;  /* 0x0000003c4f1b7221 */ /* 0x000fe20000010000 */
[----:B------:R-:W-:-:S03]  /*3f20*/  F2FP.F16.F32.PACK_AB R185, R46, R13 ;  /* 0x0000000d2eb9723e */ /* 0x000fc600000000ff */
[----:B------:R-:W-:Y:S02]  /*3f30*/  FADD.FTZ R62, R36, R27 ;  /* 0x0000001b243e7221 */ /* 0x000fe40000010000 */
[----:B------:R-:W0:Y:S01]  /*3f40*/  MUFU.EX2 R21, R21 ;  /* 0x0000001500157308 */ /* 0x000e220000000800 */
[----:B-1----:R-:W-:Y:S01]  /*3f50*/  FADD.FTZ R9, R15, R58 ;  /* 0x0000003a0f097221 */ /* 0x002fe20000010000 */
[----:B------:R-:W-:-:S06]  /*3f60*/  FADD.FTZ R27, R81, R62 ;  /* 0x0000003e511b7221 */ /* 0x000fcc0000010000 */
[----:B------:R-:W1:Y:S01]  /*3f70*/  MUFU.EX2 R50, R43 ;  /* 0x0000002b00327308 */ /* 0x000e620000000800 */
[C---:B--2---:R-:W-:Y:S01]  /*3f80*/  FADD.FTZ R60, R48.reuse, R9 ;  /* 0x00000009303c7221 */ /* 0x044fe20000010000 */
[----:B------:R-:W-:Y:S01]  /*3f90*/  F2FP.F16.F32.PACK_AB R187, R48, R15 ;  /* 0x0000000f30bb723e */ /* 0x000fe200000000ff */
[----:B------:R-:W-:-:S05]  /*3fa0*/  VIADD R15, R16, 0xfffffffe ;  /* 0xfffffffe100f7836 */ /* 0x000fca0000000000 */
[----:B------:R-:W2:Y:S01]  /*3fb0*/  MUFU.EX2 R40, R40 ;  /* 0x0000002800287308 */ /* 0x000ea20000000800 */
[----:B0-----:R-:W-:-:S07]  /*3fc0*/  FADD.FTZ R9, R21, R60 ;  /* 0x0000003c15097221 */ /* 0x001fce0000010000 */
[----:B------:R-:W0:Y:S01]  /*3fd0*/  MUFU.EX2 R25, R25 ;  /* 0x0000001900197308 */ /* 0x000e220000000800 */
[C---:B-1----:R-:W-:Y:S01]  /*3fe0*/  FADD.FTZ R8, R50.reuse, R9 ;  /* 0x0000000932087221 */ /* 0x042fe20000010000 */
[----:B------:R-:W-:-:S06]  /*3ff0*/  F2FP.F16.F32.PACK_AB R181, R50, R21 ;  /* 0x0000001532b5723e */ /* 0x000fcc00000000ff */
[----:B------:R-:W1:Y:S01]  /*4000*/  MUFU.EX2 R52, R47 ;  /* 0x0000002f00347308 */ /* 0x000e620000000800 */
[----:B--2---:R-:W-:Y:S01]  /*4010*/  FADD.FTZ R14, R40, R27 ;  /* 0x0000001b280e7221 */ /* 0x004fe20000010000 */
[----:B------:R-:W-:-:S03]  /*4020*/  F2FP.F16.F32.PACK_AB R172, R83, R40 ;  /* 0x0000002853ac723e */ /* 0x000fc600000000ff */
[----:B------:R-:W-:-:S03]  /*4030*/  FADD.FTZ R27, R83, R14 ;  /* 0x0000000e531b7221 */ /* 0x000fc60000010000 */
        /* <DEDUP_REMOVED lines=36> */
[C---:B-1----:R-:W-:Y:S01]  /*4280*/  FADD.FTZ R20, R8.reuse, R3 ;  /* 0x0000000308147221 */ /* 0x042fe20000010000 */
[----:B------:R-:W-:-:S06]  /*4290*/  F2FP.F16.F32.PACK_AB R175, R8, R41 ;  /* 0x0000002908af723e */ /* 0x000fcc00000000ff */
[----:B------:R-:W1:Y:S01]  /*42a0*/  MUFU.EX2 R49, R49 ;  /* 0x0000003100317308 */ /* 0x000e620000000800 */
[----:B--2---:R-:W-:-:S07]  /*42b0*/  FADD.FTZ R3, R45, R20 ;  /* 0x000000142d037221 */ /* 0x004fce0000010000 */
[----:B------:R-:W2:Y:S01]  /*42c0*/  MUFU.EX2 R14, R71 ;  /* 0x00000047000e7308 */ /* 0x000ea20000000800 */
        /* <DEDUP_REMOVED lines=17> */
.L_x_4266:
[----:B------:R-:W-:Y:S02]  /*43e0*/  ULDC UR11, c[0x0][0x9e4] ;  /* 0x00027900000b7ab9 */ /* 0x000fe40000000800 */
[----:B------:R-:W-:-:S11]  /*43f0*/  UISETP.NE.AND UP0, UPT, UR11, 0x1, UPT ;  /* 0x000000010b00788c */ /* 0x000fd6000bf05270 */
[----:B------:R-:W-:Y:S02]  /*4400*/  @UP0 ULDC.64 UR14, c[0x0][0x9e8] ;  /* 0x00027a00000e0ab9 */ /* 0x000fe40000000a00 */
[----:B------:R-:W-:-:S04]  /*4410*/  UIMAD.WIDE.U32 UR4, UR7, UR14, URZ ;  /* 0x0000000e070472a5 */ /* 0x000fc8000f8e003f */
[----:B------:R-:W-:-:S12]  /*4420*/  @UP0 USHF.R.U32.HI UR7, URZ, UR15, UR5 ;  /* 0x0000000f3f070299 */ /* 0x000fd80008011605 */
.L_x_4267:
[----:B------:R-:W-:-:S04]  /*4430*/  UIMAD UR7, UR7, UR11, UR11 ;  /* 0x0000000b070772a4 */ /* 0x000fc8000f8e020b */
[----:B------:R-:W-:-:S04]  /*4440*/  UISETP.LT.AND UP0, UPT, UR6, UR7, UPT ;  /* 0x000000070600728c */ /* 0x000fc8000bf01270 */
[----:B------:R-:W-:-:S12]  /*4450*/  USEL UR6, UR6, UR7, UP0 ;  /* 0x0000000706067287 */ /* 0x000fd80008000000 */
.L_x_4265:
[----:B------:R-:W-:Y:S01]  /*4460*/  R2UR UR7, R22 ;  /* 0x00000000160772ca */ /* 0x000fe200000e0000 */
[----:B------:R-:W-:Y:S01]  /*4470*/  UIMAD.WIDE UR4, UR6, 0x2aaaaaab, URZ ;  /* 0x2aaaaaab060478a5 */ /* 0x000fe2000f8e023f */
[----:B------:R-:W-:Y:S01]  /*4480*/  IMAD.MOV.U32 R3, RZ, RZ, 0x3f800000 ;  /* 0x3f800000ff037424 */ /* 0x000fe200078e00ff */
[----:B------:R-:W-:Y:S01]  /*4490*/  CS2R R118, SRZ ;  /* 0x0000000000767805 */ /* 0x000fe2000001ff00 */
[----:B------:R-:W-:Y:S01]  /*44a0*/  UMOV UR6, URZ ;  /* 0x0000003f00067c82 */ /* 0x000fe20008000000 */
[----:B------:R-:W-:Y:S01]  /*44b0*/  USHF.R.U32.HI UR4, URZ, 0x1f, UR5 ;  /* 0x0000001f3f047899 */ /* 0x000fe20008011605 */
[----:B------:R-:W-:Y:S01]  /*44c0*/  IMAD.MOV.U32 R2, RZ, RZ, 0x3f800000 ;  /* 0x3f800000ff027424 */ /* 0x000fe200078e00ff */
[----:B------:R-:W-:Y:S02]  /*44d0*/  CS2R R116, SRZ ;  /* 0x0000000000747805 */ /* 0x000fe4000001ff00 */
[----:B------:R-:W-:Y:S01]  /*44e0*/  CS2R R114, SRZ ;  /* 0x0000000000727805 */ /* 0x000fe2000001ff00 */
[----:B------:R-:W-:Y:S01]  /*44f0*/  ULEA.HI.SX32 UR4, UR5, UR4, 0x1c ;  /* 0x0000000405047291 */ /* 0x000fe2000f8fe23f */
        /* <DEDUP_REMOVED lines=13> */
[----:B------:R-:W-:Y:S02]  /*45d0*/  ISETP.GE.AND P1, PT, R15, UR60, PT ;  /* 0x0000003c0f007c0c */ /* 0x000fe4000bf26270 */
        /* <DEDUP_REMOVED lines=35> */
[----:B------:R-:W-:Y:S06]  /*4810*/  @!P1 BRA `(.L_x_4268) ;  /* 0x0000003000709947 */ /* 0x000fec0003800000 */
[----:B------:R-:W-:Y:S01]  /*4820*/  IMAD.MOV.U32 R14, RZ, RZ, R4 ;  /* 0x000000ffff0e7224 */ /* 0x000fe200078e0004 */
[----:B------:R-:W-:Y:S01]  /*4830*/  UMOV UR5, URZ ;  /* 0x0000003f00057c82 */ /* 0x000fe20008000000 */
[----:B------:R-:W-:Y:S01]  /*4840*/  IMAD.MOV.U32 R13, RZ, RZ, R5 ;  /* 0x000000ffff0d7224 */ /* 0x000fe200078e0005 */
[----:B------:R-:W-:Y:S01]  /*4850*/  UMOV UR7, URZ ;  /* 0x0000003f00077c82 */ /* 0x000fe20008000000 */
[----:B------:R-:W-:Y:S02]  /*4860*/  IMAD.MOV.U32 R3, RZ, RZ, 0x3f800000 ;  /* 0x3f800000ff037424 */ /* 0x000fe400078e00ff */
[----:B------:R-:W-:-:S07]  /*4870*/  IMAD.MOV.U32 R119, RZ, RZ, RZ ;  /* 0x000000ffff777224 */ /* 0x000fce00078e00ff */
.L_x_4287:
[----:B------:R-:W-:-:S04]  /*4880*/  UISETP.NE.AND UP0, UPT, UR7, 0x1, UPT ;  /* 0x000000010700788c */ /* 0x000fc8000bf05270 */
[----:B------:R-:W-:-:S04]  /*4890*/  USEL UR6, URZ, 0x1, UP0 ;  /* 0x000000013f067887 */ /* 0x000fc80008000000 */
[----:B------:R-:W-:Y:S01]  /*48a0*/  ULOP3.LUT UR6, UR5, UR6, URZ, 0x3c, !UPT ;  /* 0x0000000605067292 */ /* 0x000fe2000f8e3c3f */
[----:B------:R-:W-:Y:S11]  /*48b0*/  @!P0 BRA `(.L_x_4269) ;  /* 0x0000000000048947 */ /* 0x000ff60003800000 */
[----:B------:R-:W-:Y:S01]  /*48c0*/  BPT.TRAP 0x1 ;  /* 0x000000040000795c */ /* 0x000fe20000300000 */
.L_x_4269:
        /* <DEDUP_REMOVED lines=9> */
.L_x_4270:
[----:B-1----:R-:W-:Y:S05]  /*4960*/  @P1 BRA `(.L_x_4271) ;  /* 0x0000000000081947 */ /* 0x002fea0003800000 */
[----:B------:R-:W1:Y:S02]  /*4970*/  SYNCS.PHASECHK.TRANS64.TRYWAIT P1, [UR39+0x30830], R0 ;  /* 0x03083000ff0075a7 */ /* 0x000e640008020167 */
[----:B-1----:R-:W-:Y:S05]  /*4980*/  @!P1 BRA `(.L_x_4272) ;  /* 0x000000f4000c9947 */ /* 0x002fea0003800000 */
.L_x_4271:
        /* <DEDUP_REMOVED lines=124> */
[----:B------:R-:W-:Y:S01]  /*5150*/  HGMMA.64x96x16.F32 R120, gdesc[UR8], R120, gsb0 ;  /* 0x01600000087879f0 */ /* 0x000fe20008000878 */
[-C--:B------:R-:W-:Y:S01]  /*5160*/  FMUL.FTZ R115, R115, R3.reuse ;  /* 0x0000000373737220 */ /* 0x080fe20000410000 */
[-C--:B------:R-:W-:Y:S01]  /*5170*/  FMUL.FTZ R118, R118, R3.reuse ;  /* 0x0000000376767220 */ /* 0x080fe20000410000 */
[----:B------:R-:W-:Y:S01]  /*5180*/  FMUL.FTZ R119, R119, R3 ;  /* 0x0000000377777220 */ /* 0x000fe20000410000 */
        /* <DEDUP_REMOVED lines=33> */
.L_x_4273:
[----:B------:R-:W-:Y:S01]  /*53a0*/  ULEA UR14, UR7, UR38, 0x3 ;  /* 0x00000026070e7291 */ /* 0x000fe2000f8e183f */
[----:B01----:R-:W-:-:S05]  /*53b0*/  IMAD.U32 R0, RZ, RZ, UR5 ;  /* 0x00000005ff007e24 */ /* 0x003fca000f8e00ff */
[----:B------:R-:W-:-:S04]  /*53c0*/  SHF.L.U32 R0, R0, 0x1f, RZ ;  /* 0x0000001f00007819 */ /* 0x000fc800000006ff */
[----:B------:R0:W1:Y:S01]  /*53d0*/  SYNCS.PHASECHK.TRANS64.TRYWAIT P1, [UR14+0x30850], R0 ;  /* 0x03085000ff0075a7 */ /* 0x000062000802014e */
[----:B------:R-:W-:Y:S05]  /*53e0*/  @!P0 BRA `(.L_x_4274) ;  /* 0x0000000000048947 */ /* 0x000fea0003800000 */
[----:B------:R-:W-:Y:S01]  /*53f0*/  BPT.TRAP 0x1 ;  /* 0x000000040000795c */ /* 0x000fe20000300000 */
.L_x_4274:
[----:B-1----:R-:W-:Y:S05]  /*5400*/  @P1 BRA `(.L_x_4275) ;  /* 0x0000000000081947 */ /* 0x002fea0003800000 */
[----:B------:R-:W1:Y:S02]  /*5410*/  SYNCS.PHASECHK.TRANS64.TRYWAIT P1, [UR14+0x30850], R0 ;  /* 0x03085000ff0075a7 */ /* 0x000e64000802014e */
[----:B-1----:R-:W-:Y:S05]  /*5420*/  @!P1 BRA `(.L_x_4276) ;  /* 0x000000e8007c9947 */ /* 0x002fea0003800000 */
.L_x_4275:
[----:B------:R-:W-:Y:S01]  /*5430*/  UIADD3 UR5, UR38, 0x400, URZ ;  /* 0x0000040026057890 */ /* 0x000fe2000fffe03f */
[----:B------:R-:W-:Y:S01]  /*5440*/  WARPGROUP.ARRIVE ;  /* 0x00000000000079c5 */ /* 0x000fe20000000000 */
[----:B------:R-:W-:Y:S02]  /*5450*/  UMOV UR11, 0x40000040 ;  /* 0x40000040000b7882 */ /* 0x000fe40000000000 */
[----:B------:R-:W-:-:S04]  /*5460*/  USHF.R.U32.HI UR5, URZ, 0x4, UR5 ;  /* 0x000000043f057899 */ /* 0x000fc80008011605 */
[----:B------:R-:W-:-:S04]  /*5470*/  ULOP3.LUT UR5, UR5, 0x3fff, URZ, 0xc0, !UPT ;  /* 0x00003fff05057892 */ /* 0x000fc8000f8ec03f */
[----:B------:R-:W-:-:S04]  /*5480*/  ULOP3.LUT UR5, UR5, 0x3000000, URZ, 0xfc, !UPT ;  /* 0x0300000005057892 */ /* 0x000fc8000f8efc3f */
[----:B------:R-:W-:-:S07]  /*5490*/  UIMAD UR5, UR7, 0x900, UR5 ;  /* 0x00000900070578a4 */ /* 0x000fce000f8e0205 */
        /* <DEDUP_REMOVED lines=30> */
.L_x_4277:
[----:B------:R-:W-:Y:S01]  /*5680*/  R2UR UR10, R19 ;  /* 0x00000000130a72ca */ /* 0x000fe200000e0000 */
[----:B01----:R-:W-:Y:S01]  /*5690*/  IMAD.MOV.U32 R0, RZ, RZ, R10 ;  /* 0x000000ffff007224 */ /* 0x003fe200078e000a */
[----:B------:R-:W-:Y:S01]  /*56a0*/  R2UR UR5, R18 ;  /* 0x00000000120572ca */ /* 0x000fe200000e0000 */
[----:B------:R-:W-:Y:S01]  /*56b0*/  IMAD R174, R15, -0x60, RZ ;  /* 0xffffffa00fae7824 */ /* 0x000fe200078e02ff */
[----:B------:R-:W-:Y:S01]  /*56c0*/  R2UR UR7, R12 ;  /* 0x000000000c0772ca */ /* 0x000fe200000e0000 */
[----:B------:R-:W-:Y:S01]  /*56d0*/  UIADD3 UR39, UR39, 0x30840, URZ ;  /* 0x0003084027277890 */ /* 0x000fe2000fffe03f */
[----:B------:R-:W-:-:S07]  /*56e0*/  ULDC UR11, c[0x0][0x2f0] ;  /* 0x0000bc00000b7ab9 */ /* 0x000fce0000000800 */
        /* <DEDUP_REMOVED lines=10> */
[----:B------:R-:W-:Y:S01]  /*5790*/  VIADD R2, R174, 0x1 ;  /* 0x00000001ae027836 */ /* 0x000fe20000000000 */
[----:B0-----:R-:W-:-:S03]  /*57a0*/  UPRMT UR39, UR10, 0x654, UR39 ;  /* 0x000006540a277896 */ /* 0x001fc60008000027 */
[----:B------:R-:W0:Y:S01]  /*57b0*/  SHFL.IDX PT, R20, R0, RZ, 0x1c1f ;  /* 0x001c1fff00147589 */ /* 0x000e2200000e0000 */
[----:B------:R-:W-:Y:S01]  /*57c0*/  IMAD R2, R11, -0x2, R2 ;  /* 0xfffffffe0b027824 */ /* 0x000fe200078e0202 */
[----:B------:R-:W-:-:S03]  /*57d0*/  ULDC UR10, c[0x0][0x288] ;  /* 0x0000a200000a7ab9 */ /* 0x000fc60000000800 */
[----:B------:R-:W-:Y:S01]  /*57e0*/  IMAD R3, R17, UR11, R2 ;  /* 0x0000000b11037c24 */ /* 0x000fe2000f8e0202 */
[----:B------:R-:W-:Y:S01]  /*57f0*/  ULDC UR11, c[0x0][0x9e0] ;  /* 0x00027800000b7ab9 */ /* 0x000fe20000000800 */
[----:B------:R-:W-:Y:S01]  /*5800*/  SYNCS.ARRIVE.TRANS64.RED.A1T0 RZ, [UR39], RZ ;  /* 0x000000ffffff79a7 */ /* 0x000fe20008100427 */
[----:B------:R-:W-:Y:S02]  /*5810*/  VIADD R170, R2, 0xffffffff ;  /* 0xffffffff02aa7836 */ /* 0x000fe40000000000 */
[----:B------:R-:W-:-:S04]  /*5820*/  VIADD R3, R3, -UR10 ;  /* 0x8000000a03037c36 */ /* 0x000fc80008000000 */
[C---:B------:R-:W-:Y:S02]  /*5830*/  VIADD R5, R3.reuse, UR11 ;  /* 0x0000000b03057c36 */ /* 0x040fe40008000000 */
[----:B------:R-:W-:Y:S02]  /*5840*/  VIADD R168, R3, UR7 ;  /* 0x0000000703a87c36 */ /* 0x000fe40008000000 */
[--C-:B0-----:R-:W-:Y:S02]  /*5850*/  IMAD.IADD R2, R5, 0x1, R20.reuse ;  /* 0x0000000105027824 */ /* 0x101fe400078e0214 */
[----:B------:R-:W-:Y:S01]  /*5860*/  IMAD.IADD R4, R168, 0x1, R20 ;  /* 0x00000001a8047824 */ /* 0x000fe200078e0214 */
[----:B------:R-:W-:Y:S06]  /*5870*/  @P1 BRA `(.L_x_4278) ;  /* 0x0000000000641947 */ /* 0x000fec0003800000 */
[----:B------:R-:W-:Y:S01]  /*5880*/  ULDC UR5, c[0x0][0x2f0] ;  /* 0x0000bc0000057ab9 */ /* 0x000fe20000000800 */
[----:B------:R-:W-:Y:S01]  /*5890*/  BSSY B0, `(.L_x_4279) ;  /* 0x0000014000007945 */ /* 0x000fe20003800000 */
[----:B------:R-:W-:-:S04]  /*58a0*/  IMAD R3, R17, UR5, R20 ;  /* 0x0000000511037c24 */ /* 0x000fc8000f8e0214 */
        /* <DEDUP_REMOVED lines=12> */
.L_x_4280:
[----:B------:R-:W-:Y:S02]  /*5970*/  ULDC UR5, c[0x0][0x9e4] ;  /* 0x0002790000057ab9 */ /* 0x000fe40000000800 */
[----:B------:R-:W-:-:S05]  /*5980*/  IMAD.U32 R21, RZ, RZ, UR5 ;  /* 0x00000005ff157e24 */ /* 0x000fca000f8e00ff */
[----:B------:R-:W-:-:S13]  /*5990*/  ISETP.NE.AND P1, PT, R21, 0x1, PT ;  /* 0x000000011500780c */ /* 0x000fda0003f25270 */
[----:B------:R-:W0:Y:S02]  /*59a0*/  @P1 LDC.64 R172, c[0x0][0x9e8] ;  /* 0x00027a00ffac1b82 */ /* 0x000e240000000a00 */
[----:B0-----:R-:W-:-:S05]  /*59b0*/  @P1 IMAD.HI.U32 R20, R3, R172, RZ ;  /* 0x000000ac03141227 */ /* 0x001fca00078e00ff */
[----:B------:R-:W-:-:S07]  /*59c0*/  @P1 SHF.R.U32.HI R3, RZ, R173, R20 ;  /* 0x000000adff031219 */ /* 0x000fce0000011614 */
.L_x_4281:
[----:B------:R-:W-:Y:S05]  /*59d0*/  BSYNC B0 ;  /* 0x0000000000007941 */ /* 0x000fea0003800000 */
.L_x_4279:
[----:B------:R-:W-:-:S05]  /*59e0*/  IMAD R3, R3, R21, R170 ;  /* 0x0000001503037224 */ /* 0x000fca00078e02aa */
[----:B------:R-:W-:Y:S02]  /*59f0*/  VIADDMNMX R2, R3, R21, R2, PT ;  /* 0x0000001503027246 */ /* 0x000fe40003800102 */
[----:B------:R-:W-:-:S07]  /*5a00*/  VIMNMX R4, R4, R3, !PT ;  /* 0x0000000304047248 */ /* 0x000fce0007fe0100 */
.L_x_4278:
[C---:B------:R-:W-:Y:S01]  /*5a10*/  ISETP.GE.AND P6, PT, R174.reuse, 0xa, PT ;  /* 0x0000000aae00780c */ /* 0x040fe20003fc6270 */
[----:B------:R-:W0:Y:S01]  /*5a20*/  SHFL.IDX PT, R0, R0, 0x1, 0x1c1f ;  /* 0x003c1f0000007f89 */ /* 0x000e2200000e0000 */
[C---:B------:R-:W-:Y:S02]  /*5a30*/  ISETP.GE.AND P1, PT, R174.reuse, 0x2, PT ;  /* 0x00000002ae00780c */ /* 0x040fe40003f26270 */
[C---:B------:R-:W-:Y:S02]  /*5a40*/  ISETP.GE.AND P2, PT, R174.reuse, 0x9, PT ;  /* 0x00000009ae00780c */ /* 0x040fe40003f46270 */
[----:B------:R-:W-:Y:S02]  /*5a50*/  ISETP.GE.AND P5, PT, R174, 0x11, PT ;  /* 0x00000011ae00780c */ /* 0x000fe40003fa6270 */
[----:B------:R-:W-:Y:S02]  /*5a60*/  LOP3.LUT R16, R16, 0xfffffffb, RZ, 0xc0, !PT ;  /* 0xfffffffb10107812 */ /* 0x000fe400078ec0ff */
[----:B------:R-:W-:-:S02]  /*5a70*/  ISETP.GT.AND P4, PT, R4, 0x1, !P1 ;  /* 0x000000010400780c */ /* 0x000fc40004f84270 */
[----:B------:R-:W-:Y:S02]  /*5a80*/  ISETP.GT.AND P3, PT, R4, 0x8, !P2 ;  /* 0x000000080400780c */ /* 0x000fe40005764270 */
[----:B------:R-:W-:Y:S02]  /*5a90*/  @P6 LOP3.LUT R16, R16, 0x4, RZ, 0xfc, !PT ;  /* 0x0000000410106812 */ /* 0x000fe400078efcff */
[C---:B------:R-:W-:Y:S02]  /*5aa0*/  ISETP.LT.OR P4, PT, R2.reuse, 0x2, P4 ;  /* 0x000000020200780c */ /* 0x040fe40002781670 */
[----:B------:R-:W-:Y:S02]  /*5ab0*/  ISETP.LT.OR P3, PT, R2, 0x9, P3 ;  /* 0x000000090200780c */ /* 0x000fe40001f61670 */
[----:B------:R-:W-:Y:S02]  /*5ac0*/  LOP3.LUT R16, R16, 0xfffffff7, RZ, 0xc0, !PT ;  /* 0xfffffff710107812 */ /* 0x000fe400078ec0ff */
[----:B------:R-:W-:-:S02]  /*5ad0*/  FSEL R203, R121, -INF , !P4 ;  /* 0xff80000079cb7808 */ /* 0x000fc40006000000 */
[----:B------:R-:W-:Y:S02]  /*5ae0*/  FSEL R171, R124, -INF , !P3 ;  /* 0xff8000007cab7808 */ /* 0x000fe40005800000 */
[----:B------:R-:W-:Y:S02]  /*5af0*/  ISETP.GT.AND P4, PT, R4, 0x9, !P6 ;  /* 0x000000090400780c */ /* 0x000fe40007784270 */
[----:B------:R-:W-:Y:S02]  /*5b00*/  @P5 LOP3.LUT R16, R16, 0x8, RZ, 0xfc, !PT ;  /* 0x0000000810105812 */ /* 0x000fe400078efcff */
[----:B------:R-:W-:Y:S02]  /*5b10*/  ISETP.GT.AND P3, PT, R4, 0x10, !P5 ;  /* 0x000000100400780c */ /* 0x000fe40006f64270 */
[----:B------:R-:W-:Y:S02]  /*5b20*/  ISETP.GE.AND P5, PT, R174, 0x12, PT ;  /* 0x00000012ae00780c */ /* 0x000fe40003fa6270 */
[----:B------:R-:W-:-:S02]  /*5b30*/  ISETP.LT.OR P4, PT, R2, 0xa, P4 ;  /* 0x0000000a0200780c */ /* 0x000fc40002781670 */
[----:B------:R-:W-:Y:S02]  /*5b40*/  ISETP.LT.OR P3, PT, R2, 0x11, P3 ;  /* 0x000000110200780c */ /* 0x000fe40001f61670 */
[----:B------:R-:W-:Y:S02]  /*5b50*/  FSEL R173, R125, -INF , !P4 ;  /* 0xff8000007dad7808 */ /* 0x000fe40006000000 */
[----:B------:R-:W-:Y:S02]  /*5b60*/  ISETP.GE.AND P4, PT, R174, 0x19, PT ;  /* 0x00000019ae00780c */ /* 0x000fe40003f86270 */
[----:B------:R-:W-:Y:S02]  /*5b70*/  LOP3.LUT R16, R16, 0xffffffef, RZ, 0xc0, !PT ;  /* 0xffffffef10107812 */ /* 0x000fe400078ec0ff */
[----:B------:R-:W-:Y:S02]  /*5b80*/  FSEL R175, R128, -INF , !P3 ;  /* 0xff80000080af7808 */ /* 0x000fe40005800000 */
[----:B------:R-:W-:-:S02]  /*5b90*/  ISETP.GT.AND P3, PT, R4, 0x11, !P5 ;  /* 0x000000110400780c */ /* 0x000fc40006f64270 */
[----:B------:R-:W-:Y:S02]  /*5ba0*/  @P5 LOP3.LUT R16, R16, 0x10, RZ, 0xfc, !PT ;  /* 0x0000001010105812 */ /* 0x000fe400078efcff */
[----:B------:R-:W-:Y:S02]  /*5bb0*/  ISETP.LT.OR P3, PT, R2, 0x12, P3 ;  /* 0x000000120200780c */ /* 0x000fe40001f61670 */
[----:B------:R-:W-:Y:S02]  /*5bc0*/  LOP3.LUT R16, R16, 0xfffbffff, RZ, 0xc0, !PT ;  /* 0xfffbffff10107812 */ /* 0x000fe400078ec0ff */
[----:B------:R-:W-:Y:S02]  /*5bd0*/  FSEL R177, R129, -INF , !P3 ;  /* 0xff80000081b17808 */ /* 0x000fe40005800000 */
[----:B------:R-:W-:Y:S02]  /*5be0*/  @P4 LOP3.LUT R16, R16, 0x40000, RZ, 0xfc, !PT ;  /* 0x0004000010104812 */ /* 0x000fe400078efcff */
[----:B------:R-:W-:-:S02]  /*5bf0*/  ISETP.GT.AND P3, PT, R4, 0x18, !P4 ;  /* 0x000000180400780c */ /* 0x000fc40006764270 */
[----:B------:R-:W-:Y:S02]  /*5c00*/  ISETP.GE.AND P4, PT, R174, 0x1a, PT ;  /* 0x0000001aae00780c */ /* 0x000fe40003f86270 */
[----:B------:R-:W-:Y:S02]  /*5c10*/  ISETP.LT.OR P3, PT, R2, 0x19, P3 ;  /* 0x000000190200780c */ /* 0x000fe40001f61670 */
[----:B------:R-:W-:Y:S02]  /*5c20*/  LOP3.LUT R16, R16, 0xfffdffff, RZ, 0xc0, !PT ;  /* 0xfffdffff10107812 */ /* 0x000fe400078ec0ff */
[----:B------:R-:W-:Y:S02]  /*5c30*/  FSEL R179, R132, -INF , !P3 ;  /* 0xff80000084b37808 */ /* 0x000fe40005800000 */
[----:B------:R-:W-:Y:S02]  /*5c40*/  ISETP.GT.AND P3, PT, R4, 0x19, !P4 ;  /* 0x000000190400780c */ /* 0x000fe40006764270 */
[----:B------:R-:W-:-:S02]  /*5c50*/  R2UR UR5, R18 ;  /* 0x00000000120572ca */ /* 0x000fc400000e0000 */
[----:B------:R-:W-:Y:S02]  /*5c60*/  ISETP.LT.OR P3, PT, R2, 0x1a, P3 ;  /* 0x0000001a0200780c */ /* 0x000fe40001f61670 */
[----:B------:R-:W-:Y:S02]  /*5c70*/  @P4 LOP3.LUT R16, R16, 0x20000, RZ, 0xfc, !PT ;  /* 0x0002000010104812 */ /* 0x000fe400078efcff */
[----:B------:R-:W-:Y:S02]  /*5c80*/  ISETP.GE.AND P4, PT, R174, 0x21, PT ;  /* 0x00000021ae00780c */ /* 0x000fe40003f86270 */
[----:B------:R-:W-:Y:S02]  /*5c90*/  LOP3.LUT R16, R16, 0xfffeffff, RZ, 0xc0, !PT ;  /* 0xfffeffff10107812 */ /* 0x000fe400078ec0ff */
[----:B------:R-:W-:Y:S02]  /*5ca0*/  FSEL R181, R133, -INF , !P3 ;  /* 0xff80000085b57808 */ /* 0x000fe40005800000 */
[----:B------:R-:W-:Y:S01]  /*5cb0*/  ISETP.GT.AND P3, PT, R4, 0x20, !P4 ;  /* 0x000000200400780c */ /* 0x000fe20006764270 */
[----:B------:R-:W-:-:S03]  /*5cc0*/  UISETP.NE.AND UP0, UPT, UR5, URZ, UPT ;  /* 0x0000003f0500728c */ /* 0x000fc6000bf05270 */
[----:B------:R-:W-:-:S03]  /*5cd0*/  ISETP.LT.OR P3, PT, R2, 0x21, P3 ;  /* 0x000000210200780c */ /* 0x000fc60001f61670 */
[----:B------:R-:W-:Y:S02]  /*5ce0*/  @P4 LOP3.LUT R16, R16, 0x10000, RZ, 0xfc, !PT ;  /* 0x0001000010104812 */ /* 0x000fe400078efcff */
[----:B------:R-:W-:Y:S02]  /*5cf0*/  ISETP.GE.AND P4, PT, R174, 0x22, PT ;  /* 0x00000022ae00780c */ /* 0x000fe40003f86270 */
[----:B------:R-:W-:Y:S02]  /*5d00*/  LOP3.LUT R16, R16, 0xffff7fff, RZ, 0xc0, !PT ;  /* 0xffff7fff10107812 */ /* 0x000fe400078ec0ff */
[----:B------:R-:W-:Y:S02]  /*5d10*/  FSEL R183, R136, -INF , !P3 ;  /* 0xff80000088b77808 */ /* 0x000fe40005800000 */
[----:B------:R-:W-:-:S04]  /*5d20*/  ISETP.GT.AND P3, PT, R4, 0x21, !P4 ;  /* 0x000000210400780c */ /* 0x000fc80006764270 */
        /* <DEDUP_REMOVED lines=51> */
[----:B------:R-:W-:Y:S02]  /*6060*/  FSEL R153, R153, -INF , !P3 ;  /* 0xff80000099997808 */ /* 0x000fe40005800000 */
[----:B------:R-:W-:Y:S02]  /*6070*/  LOP3.LUT R16, R16, 0xffffffbf, RZ, 0xc0, !PT ;  /* 0xffffffbf10107812 */ /* 0x000fe400078ec0ff */
[----:B------:R-:W-:-:S04]  /*6080*/  ISETP.GT.AND P3, PT, R4, 0x48, !P4 ;  /* 0x000000480400780c */ /* 0x000fc80006764270 */
[----:B------:R-:W-:-:S03]  /*6090*/  ISETP.LT.OR P3, PT, R2, 0x49, P3 ;  /* 0x000000490200780c */ /* 0x000fc60001f61670 */
[----:B------:R-:W-:Y:S02]  /*60a0*/  @P4 LOP3.LUT R16, R16, 0x40, RZ, 0xfc, !PT ;  /* 0x0000004010104812 */ /* 0x000fe400078efcff */
[----:B------:R-:W-:Y:S02]  /*60b0*/  ISETP.GE.AND P4, PT, R174, 0x4a, PT ;  /* 0x0000004aae00780c */ /* 0x000fe40003f86270 */
[----:B------:R-:W-:Y:S02]  /*60c0*/  FSEL R3, R156, -INF , !P3 ;  /* 0xff8000009c037808 */ /* 0x000fe40005800000 */
[----:B------:R-:W-:Y:S02]  /*60d0*/  ISETP.GT.AND P3, PT, R4, 0x49, !P4 ;  /* 0x000000490400780c */ /* 0x000fe40006764270 */
[----:B------:R-:W-:Y:S02]  /*60e0*/  LOP3.LUT R16, R16, 0xffffffdf, RZ, 0xc0, !PT ;  /* 0xffffffdf10107812 */ /* 0x000fe400078ec0ff */
[----:B------:R-:W-:-:S04]  /*60f0*/  ISETP.LT.OR P3, PT, R2, 0x4a, P3 ;  /* 0x0000004a0200780c */ /* 0x000fc80001f61670 */
[----:B------:R-:W-:Y:S02]  /*6100*/  FSEL R157, R157, -INF , !P3 ;  /* 0xff8000009d9d7808 */ /* 0x000fe40005800000 */
[----:B------:R-:W-:Y:S02]  /*6110*/  ISETP.GE.AND P3, PT, R174, 0x51, PT ;  /* 0x00000051ae00780c */ /* 0x000fe40003f66270 */
[----:B------:R-:W-:Y:S02]  /*6120*/  @P4 LOP3.LUT R16, R16, 0x20, RZ, 0xfc, !PT ;  /* 0x0000002010104812 */ /* 0x000fe400078efcff */
[----:B------:R-:W-:Y:S02]  /*6130*/  ISETP.GT.AND P4, PT, R4, 0x50, !P3 ;  /* 0x000000500400780c */ /* 0x000fe40005f84270 */
[----:B------:R-:W-:Y:S02]  /*6140*/  LOP3.LUT R16, R16, 0xfffffffd, RZ, 0xc0, !PT ;  /* 0xfffffffd10107812 */ /* 0x000fe400078ec0ff */
        /* <DEDUP_REMOVED lines=10> */
[----:B------:R-:W-:-:S13]  /*61f0*/  ISETP.GE.AND P6, PT, R174, 0x1, PT ;  /* 0x00000001ae00780c */ /* 0x000fda0003fc6270 */
[----:B------:R-:W-:Y:S02]  /*6200*/  @P6 LOP3.LUT R16, R16, 0x2, RZ, 0xfc, !PT ;  /* 0x0000000210106812 */ /* 0x000fe400078efcff */
[----:B------:R-:W-:Y:S02]  /*6210*/  ISETP.GT.AND P6, PT, R4, RZ, !P6 ;  /* 0x000000ff0400720c */ /* 0x000fe400077c4270 */
[----:B------:R-:W-:Y:S02]  /*6220*/  LOP3.LUT R16, R16, 0xfffffffe, RZ, 0xc0, !PT ;  /* 0xfffffffe10107812 */ /* 0x000fe400078ec0ff */
[----:B------:R-:W-:-:S04]  /*6230*/  ISETP.LT.OR P6, PT, R2, 0x1, P6 ;  /* 0x000000010200780c */ /* 0x000fc800037c1670 */
[----:B------:R-:W-:Y:S02]  /*6240*/  FSEL R205, R120, -INF , !P6 ;  /* 0xff80000078cd7808 */ /* 0x000fe40007000000 */
[----:B------:R-:W-:-:S13]  /*6250*/  ISETP.GE.AND P6, PT, R174, 0x5a, PT ;  /* 0x0000005aae00780c */ /* 0x000fda0003fc6270 */
[----:B------:R-:W-:Y:S02]  /*6260*/  @P6 LOP3.LUT R16, R16, 0x1, RZ, 0xfc, !PT ;  /* 0x0000000110106812 */ /* 0x000fe400078efcff */
[----:B------:R-:W-:Y:S01]  /*6270*/  ISETP.GT.AND P6, PT, R4, 0x59, !P6 ;  /* 0x000000590400780c */ /* 0x000fe200077c4270 */
[----:B0-----:R-:W-:-:S03]  /*6280*/  IMAD.IADD R4, R168, 0x1, R0 ;  /* 0x00000001a8047824 */ /* 0x001fc600078e0200 */
[----:B------:R-:W-:Y:S01]  /*6290*/  ISETP.LT.OR P6, PT, R2, 0x5a, P6 ;  /* 0x0000005a0200780c */ /* 0x000fe200037c1670 */
[----:B------:R-:W-:-:S03]  /*62a0*/  IMAD.IADD R2, R5, 0x1, R0 ;  /* 0x0000000105027824 */ /* 0x000fc600078e0200 */
[----:B------:R-:W-:Y:S02]  /*62b0*/  FSEL R165, R165, -INF , !P6 ;  /* 0xff800000a5a57808 */ /* 0x000fe40007000000 */
[----:B------:R-:W-:-:S13]  /*62c0*/  PLOP3.LUT P6, PT, PT, PT, UP0, 0x40, 0x0 ;  /* 0x000000000000781c */ /* 0x000fda0003fce808 */
[----:B------:R-:W-:Y:S05]  /*62d0*/  @P6 BRA `(.L_x_4282) ;  /* 0x0000000000646947 */ /* 0x000fea0003800000 */
        /* <DEDUP_REMOVED lines=15> */
.L_x_4284:
[----:B------:R-:W-:Y:S02]  /*63d0*/  ULDC UR5, c[0x0][0x9e4] ;  /* 0x0002790000057ab9 */ /* 0x000fe40000000800 */
[----:B------:R-:W-:-:S05]  /*63e0*/  IMAD.U32 R20, RZ, RZ, UR5 ;  /* 0x00000005ff147e24 */ /* 0x000fca000f8e00ff */
[----:B------:R-:W-:-:S13]  /*63f0*/  ISETP.NE.AND P6, PT, R20, 0x1, PT ;  /* 0x000000011400780c */ /* 0x000fda0003fc5270 */
[----:B------:R-:W0:Y:S02]  /*6400*/  @P6 LDC.64 R184, c[0x0][0x9e8] ;  /* 0x00027a00ffb86b82 */ /* 0x000e240000000a00 */
[----:B0-----:R-:W-:-:S05]  /*6410*/  @P6 IMAD.HI.U32 R0, R5, R184, RZ ;  /* 0x000000b805006227 */ /* 0x001fca00078e00ff */
[----:B------:R-:W-:-:S07]  /*6420*/  @P6 SHF.R.U32.HI R5, RZ, R185, R0 ;  /* 0x000000b9ff056219 */ /* 0x000fce0000011600 */
.L_x_4285:
[----:B------:R-:W-:Y:S05]  /*6430*/  BSYNC B0 ;  /* 0x0000000000007941 */ /* 0x000fea0003800000 */
.L_x_4283:
[----:B------:R-:W-:-:S05]  /*6440*/  IMAD R5, R5, R20, R170 ;  /* 0x0000001405057224 */ /* 0x000fca00078e02aa */
[----:B------:R-:W-:Y:S02]  /*6450*/  VIADDMNMX R2, R5, R20, R2, PT ;  /* 0x0000001405027246 */ /* 0x000fe40003800102 */
[----:B------:R-:W-:-:S07]  /*6460*/  VIMNMX R4, R4, R5, !PT ;  /* 0x0000000504047248 */ /* 0x000fce0007fe0100 */
.L_x_4282:
[C---:B------:R-:W-:Y:S02]  /*6470*/  ISETP.GT.AND P1, PT, R4.reuse, 0x1, !P1 ;  /* 0x000000010400780c */ /* 0x040fe40004f24270 */
[----:B------:R-:W-:Y:S02]  /*6480*/  ISETP.GT.AND P2, PT, R4, 0x8, !P2 ;  /* 0x000000080400780c */ /* 0x000fe40005744270 */
[C---:B------:R-:W-:Y:S02]  /*6490*/  ISETP.LT.OR P1, PT, R2.reuse, 0x2, P1 ;  /* 0x000000020200780c */ /* 0x040fe40000f21670 */
[----:B------:R-:W-:Y:S02]  /*64a0*/  ISETP.LT.OR P2, PT, R2, 0x9, P2 ;  /* 0x000000090200780c */ /* 0x000fe40001741670 */
[----:B------:R-:W-:Y:S02]  /*64b0*/  FSEL R185, R123, -INF , !P1 ;  /* 0xff8000007bb97808 */ /* 0x000fe40004800000 */
[----:B------:R-:W-:-:S02]  /*64c0*/  LOP3.LUT P1, RZ, R16, 0x4, RZ, 0xc0, !PT ;  /* 0x0000000410ff7812 */ /* 0x000fc4000782c0ff */
[----:B------:R-:W-:Y:S02]  /*64d0*/  FSEL R187, R126, -INF , !P2 ;  /* 0xff8000007ebb7808 */ /* 0x000fe40005000000 */
[----:B------:R-:W-:Y:S02]  /*64e0*/  ISETP.GT.AND P1, PT, R4, 0x9, !P1 ;  /* 0x000000090400780c */ /* 0x000fe40004f24270 */
[----:B------:R-:W-:Y:S02]  /*64f0*/  LOP3.LUT P2, RZ, R16, 0x40000, RZ, 0xc0, !PT ;  /* 0x0004000010ff7812 */ /* 0x000fe4000784c0ff */
[----:B------:R-:W-:Y:S02]  /*6500*/  ISETP.LT.OR P1, PT, R2, 0xa, P1 ;  /* 0x0000000a0200780c */ /* 0x000fe40000f21670 */
[----:B------:R-:W-:Y:S02]  /*6510*/  LOP3.LUT P6, RZ, R16, 0x20000, RZ, 0xc0, !PT ;  /* 0x0002000010ff7812 */ /* 0x000fe400078cc0ff */
[----:B------:R-:W-:-:S02]  /*6520*/  FSEL R189, R127, -INF , !P1 ;  /* 0xff8000007fbd7808 */ /* 0x000fc40004800000 */
[----:B------:R-:W-:Y:S02]  /*6530*/  LOP3.LUT P1, RZ, R16, 0x8, RZ, 0xc0, !PT ;  /* 0x0000000810ff7812 */ /* 0x000fe4000782c0ff */
[----:B------:R-:W-:Y:S02]  /*6540*/  FMNMX.FTZ R0, R205, R13, !PT ;  /* 0x0000000dcd007209 */ /* 0x000fe40007810000 */
[----:B------:R-:W-:Y:S02]  /*6550*/  ISETP.GT.AND P1, PT, R4, 0x10, !P1 ;  /* 0x000000100400780c */ /* 0x000fe40004f24270 */
[----:B------:R-:W-:Y:S02]  /*6560*/  FMNMX.FTZ R0, R203, R0, !PT ;  /* 0x00000000cb007209 */ /* 0x000fe40007810000 */
[----:B------:R-:W-:Y:S02]  /*6570*/  ISETP.LT.OR P1, PT, R2, 0x11, P1 ;  /* 0x000000110200780c */ /* 0x000fe40000f21670 */
[----:B------:R-:W-:-:S02]  /*6580*/  FMNMX.FTZ R0, R171, R0, !PT ;  /* 0x00000000ab007209 */ /* 0x000fc40007810000 */
[----:B------:R-:W-:Y:S02]  /*6590*/  FSEL R191, R130, -INF , !P1 ;  /* 0xff80000082bf7808 */ /* 0x000fe40004800000 */
[----:B------:R-:W-:Y:S02]  /*65a0*/  LOP3.LUT P1, RZ, R16, 0x10, RZ, 0xc0, !PT ;  /* 0x0000001010ff7812 */ /* 0x000fe4000782c0ff */
[----:B------:R-:W-:Y:S02]  /*65b0*/  FMNMX.FTZ R0, R173, R0, !PT ;  /* 0x00000000ad007209 */ /* 0x000fe40007810000 */
[----:B------:R-:W-:Y:S02]  /*65c0*/  ISETP.GT.AND P1, PT, R4, 0x11, !P1 ;  /* 0x000000110400780c */ /* 0x000fe40004f24270 */
[----:B------:R-:W-:Y:S02]  /*65d0*/  FMNMX.FTZ R0, R175, R0, !PT ;  /* 0x00000000af007209 */ /* 0x000fe40007810000 */
[----:B------:R-:W-:-:S02]  /*65e0*/  ISETP.LT.OR P1, PT, R2, 0x12, P1 ;  /* 0x000000120200780c */ /* 0x000fc40000f21670 */
[----:B------:R-:W-:Y:S02]  /*65f0*/  FMNMX.FTZ R0, R177, R0, !PT ;  /* 0x00000000b1007209 */ /* 0x000fe40007810000 */
[----:B------:R-:W-:Y:S02]  /*6600*/  FSEL R193, R131, -INF , !P1 ;  /* 0xff80000083c17808 */ /* 0x000fe40004800000 */
        /* <DEDUP_REMOVED lines=24> */
[----:B------:R-:W-:Y:S02]  /*6790*/  LOP3.LUT P1, RZ, R16, 0x4000, RZ, 0xc0, !PT ;  /* 0x0000400010ff7812 */ /* 0x000fe4000782c0ff */
[----:B------:R-:W-:Y:S02]  /*67a0*/  FMNMX.FTZ R0, R125, R0, !PT ;  /* 0x000000007d007209 */ /* 0x000fe40007810000 */
[----:B------:R-:W-:Y:S02]  /*67b0*/  ISETP.GT.AND P1, PT, R4, 0x28, !P1 ;  /* 0x000000280400780c */ /* 0x000fe40004f24270 */
[----:B------:R-:W-:-:S02]  /*67c0*/  FMNMX.FTZ R0, R153, R0, !PT ;  /* 0x0000000099007209 */ /* 0x000fc40007810000 */
[----:B------:R-:W-:Y:S02]  /*67d0*/  ISETP.LT.OR P1, PT, R2, 0x29, P1 ;  /* 0x000000290200780c */ /* 0x000fe40000f21670 */
[----:B------:R-:W-:Y:S02]  /*67e0*/  FMNMX.FTZ R0, R3, R0, !PT ;  /* 0x0000000003007209 */ /* 0x000fe40007810000 */
[----:B------:R-:W-:Y:S02]  /*67f0*/  FSEL R199, R142, -INF , !P1 ;  /* 0xff8000008ec77808 */ /* 0x000fe40004800000 */
[----:B------:R-:W-:Y:S02]  /*6800*/  LOP3.LUT P1, RZ, R16, 0x2000, RZ, 0xc0, !PT ;  /* 0x0000200010ff7812 */ /* 0x000fe4000782c0ff */
[----:B------:R-:W-:Y:S02]  /*6810*/  FMNMX.FTZ R0, R157, R0, !PT ;  /* 0x000000009d007209 */ /* 0x000fe40007810000 */
[----:B------:R-:W-:-:S02]  /*6820*/  ISETP.GT.AND P1, PT, R4, 0x29, !P1 ;  /* 0x000000290400780c */ /* 0x000fc40004f24270 */
[----:B------:R-:W-:Y:S02]  /*6830*/  FMNMX.FTZ R0, R133, R0, !PT ;  /* 0x0000000085007209 */ /* 0x000fe40007810000 */
[----:B------:R-:W-:Y:S02]  /*6840*/  ISETP.LT.OR P1, PT, R2, 0x2a, P1 ;  /* 0x0000002a0200780c */ /* 0x000fe40000f21670 */
[----:B------:R-:W-:Y:S02]  /*6850*/  FMNMX.FTZ R0, R161, R0, !PT ;  /* 0x00000000a1007209 */ /* 0x000fe40007810000 */
[----:B------:R-:W-:Y:S02]  /*6860*/  FSEL R143, R143, -INF , !P1 ;  /* 0xff8000008f8f7808 */ /* 0x000fe40004800000 */
[C---:B------:R-:W-:Y:S02]  /*6870*/  LOP3.LUT P1, RZ, R16.reuse, 0x1000, RZ, 0xc0, !PT ;  /* 0x0000100010ff7812 */ /* 0x040fe4000782c0ff */
[----:B------:R-:W-:-:S02]  /*6880*/  LOP3.LUT P2, RZ, R16, 0x80, RZ, 0xc0, !PT ;  /* 0x0000008010ff7812 */ /* 0x000fc4000784c0ff */
[----:B------:R-:W-:Y:S02]  /*6890*/  ISETP.GT.AND P1, PT, R4, 0x30, !P1 ;  /* 0x000000300400780c */ /* 0x000fe40004f24270 */
[----:B------:R-:W-:Y:S02]  /*68a0*/  FMNMX.FTZ R0, R129, R0, !PT ;  /* 0x0000000081007209 */ /* 0x000fe40007810000 */
[----:B------:R-:W-:Y:S02]  /*68b0*/  ISETP.LT.OR P1, PT, R2, 0x31, P1 ;  /* 0x000000310200780c */ /* 0x000fe40000f21670 */
[----:B------:R-:W-:Y:S02]  /*68c0*/  FMNMX.FTZ R120, R165, R0, !PT ;  /* 0x00000000a5787209 */ /* 0x000fe40007810000 */
[----:B------:R-:W-:Y:S01]  /*68d0*/  FSEL R123, R146, -INF , !P1 ;  /* 0xff800000927b7808 */ /* 0x000fe20004800000 */
[----:B------:R-:W0:Y:S01]  /*68e0*/  LDC R0, c[0x0][0x988] ;  /* 0x00026200ff007b82 */ /* 0x000e220000000800 */
[C---:B------:R-:W-:Y:S01]  /*68f0*/  LOP3.LUT P1, RZ, R16.reuse, 0x800, RZ, 0xc0, !PT ;  /* 0x0000080010ff7812 */ /* 0x040fe2000782c0ff */
[----:B------:R-:W1:Y:S01]  /*6900*/  SHFL.BFLY PT, R5, R120, 0x2, 0x1f ;  /* 0x0c401f0078057f89 */ /* 0x000e6200000e0000 */
[----:B------:R-:W-:-:S02]  /*6910*/  LOP3.LUT P6, RZ, R16, 0x40, RZ, 0xc0, !PT ;  /* 0x0000004010ff7812 */ /* 0x000fc400078cc0ff */
[C---:B------:R-:W-:Y:S02]  /*6920*/  ISETP.GT.AND P1, PT, R4.reuse, 0x31, !P1 ;  /* 0x000000310400780c */ /* 0x040fe40004f24270 */
[----:B------:R-:W-:Y:S02]  /*6930*/  ISETP.GT.AND P3, PT, R4, 0x50, !P3 ;  /* 0x000000500400780c */ /* 0x000fe40005f64270 */
[----:B------:R-:W-:Y:S02]  /*6940*/  ISETP.LT.OR P1, PT, R2, 0x32, P1 ;  /* 0x000000320200780c */ /* 0x000fe40000f21670 */
[----:B------:R-:W-:Y:S02]  /*6950*/  ISETP.GT.AND P4, PT, R4, 0x51, !P4 ;  /* 0x000000510400780c */ /* 0x000fe40006784270 */
[----:B------:R-:W-:Y:S02]  /*6960*/  FSEL R147, R147, -INF , !P1 ;  /* 0xff80000093937808 */ /* 0x000fe40004800000 */
[----:B------:R-:W-:-:S02]  /*6970*/  LOP3.LUT P1, RZ, R16, 0x400, RZ, 0xc0, !PT ;  /* 0x0000040010ff7812 */ /* 0x000fc4000782c0ff */
[----:B------:R-:W-:Y:S02]  /*6980*/  ISETP.LT.OR P3, PT, R2, 0x51, P3 ;  /* 0x000000510200780c */ /* 0x000fe40001f61670 */
[C---:B------:R-:W-:Y:S02]  /*6990*/  ISETP.GT.AND P1, PT, R4.reuse, 0x38, !P1 ;  /* 0x000000380400780c */ /* 0x040fe40004f24270 */
[----:B------:R-:W-:Y:S02]  /*69a0*/  ISETP.GT.AND P5, PT, R4, 0x58, !P5 ;  /* 0x000000580400780c */ /* 0x000fe40006fa4270 */
[C---:B------:R-:W-:Y:S02]  /*69b0*/  ISETP.LT.OR P1, PT, R2.reuse, 0x39, P1 ;  /* 0x000000390200780c */ /* 0x040fe40000f21670 */
[----:B------:R-:W-:Y:S02]  /*69c0*/  ISETP.LT.OR P4, PT, R2, 0x52, P4 ;  /* 0x000000520200780c */ /* 0x000fe40002781670 */
[----:B------:R-:W-:-:S02]  /*69d0*/  FSEL R127, R150, -INF , !P1 ;  /* 0xff800000967f7808 */ /* 0x000fc40004800000 */
[----:B------:R-:W-:Y:S02]  /*69e0*/  LOP3.LUT P1, RZ, R16, 0x200, RZ, 0xc0, !PT ;  /* 0x0000020010ff7812 */ /* 0x000fe4000782c0ff */
[----:B-1----:R-:W-:Y:S02]  /*69f0*/  FMNMX.FTZ R124, R120, R5, !PT ;  /* 0x00000005787c7209 */ /* 0x002fe40007810000 */
[----:B------:R-:W-:Y:S02]  /*6a00*/  ISETP.GT.AND P1, PT, R4, 0x39, !P1 ;  /* 0x000000390400780c */ /* 0x000fe40004f24270 */
[C---:B------:R-:W-:Y:S01]  /*6a10*/  ISETP.LT.OR P5, PT, R2.reuse, 0x59, P5 ;  /* 0x000000590200780c */ /* 0x040fe20002fa1670 */
[----:B------:R-:W1:Y:S01]  /*6a20*/  SHFL.BFLY PT, R5, R124, 0x1, 0x1f ;  /* 0x0c201f007c057f89 */ /* 0x000e6200000e0000 */
[----:B------:R-:W-:Y:S02]  /*6a30*/  ISETP.LT.OR P1, PT, R2, 0x3a, P1 ;  /* 0x0000003a0200780c */ /* 0x000fe40000f21670 */
[----:B------:R-:W-:-:S02]  /*6a40*/  FSEL R163, R163, -INF , !P4 ;  /* 0xff800000a3a37808 */ /* 0x000fc40006000000 */
[----:B------:R-:W-:Y:S02]  /*6a50*/  FSEL R151, R151, -INF , !P1 ;  /* 0xff80000097977808 */ /* 0x000fe40004800000 */
[----:B------:R-:W-:-:S04]  /*6a60*/  LOP3.LUT P1, RZ, R16, 0x100, RZ, 0xc0, !PT ;  /* 0x0000010010ff7812 */ /* 0x000fc8000782c0ff */
[----:B------:R-:W-:-:S04]  /*6a70*/  ISETP.GT.AND P1, PT, R4, 0x40, !P1 ;  /* 0x000000400400780c */ /* 0x000fc80004f24270 */
[----:B------:R-:W-:-:S04]  /*6a80*/  ISETP.LT.OR P1, PT, R2, 0x41, P1 ;  /* 0x000000410200780c */ /* 0x000fc80000f21670 */
[----:B------:R-:W-:Y:S02]  /*6a90*/  FSEL R131, R154, -INF , !P1 ;  /* 0xff8000009a837808 */ /* 0x000fe40004800000 */
[----:B------:R-:W-:Y:S02]  /*6aa0*/  ISETP.GT.AND P1, PT, R4, 0x41, !P2 ;  /* 0x000000410400780c */ /* 0x000fe40005724270 */
[----:B------:R-:W-:Y:S02]  /*6ab0*/  LOP3.LUT P2, RZ, R16, 0x20, RZ, 0xc0, !PT ;  /* 0x0000002010ff7812 */ /* 0x000fe4000784c0ff */
[----:B------:R-:W-:Y:S02]  /*6ac0*/  ISETP.LT.OR P1, PT, R2, 0x42, P1 ;  /* 0x000000420200780c */ /* 0x000fe40000f21670 */
[----:B-1----:R-:W-:Y:S02]  /*6ad0*/  FMNMX.FTZ R5, R124, R5, !PT ;  /* 0x000000057c057209 */ /* 0x002fe40007810000 */
[----:B------:R-:W-:-:S02]  /*6ae0*/  FSEL R155, R155, -INF , !P1 ;  /* 0xff8000009b9b7808 */ /* 0x000fc40004800000 */
[----:B------:R-:W-:Y:S01]  /*6af0*/  ISETP.GT.AND P1, PT, R4, 0x48, !P6 ;  /* 0x000000480400780c */ /* 0x000fe20007724270 */
[----:B0-----:R-:W-:Y:S01]  /*6b00*/  FMUL.FTZ R20, R5, R0 ;  /* 0x0000000005147220 */ /* 0x001fe20000410000 */
[----:B------:R-:W-:Y:S02]  /*6b10*/  LOP3.LUT P6, RZ, R16, 0x2, RZ, 0xc0, !PT ;  /* 0x0000000210ff7812 */ /* 0x000fe400078cc0ff */
[----:B------:R-:W-:Y:S02]  /*6b20*/  ISETP.LT.OR P1, PT, R2, 0x49, P1 ;  /* 0x000000490200780c */ /* 0x000fe40000f21670 */
[----:B------:R-:W-:Y:S02]  /*6b30*/  ISETP.GT.AND P2, PT, R4, 0x49, !P2 ;  /* 0x000000490400780c */ /* 0x000fe40005744270 */
[----:B------:R-:W-:Y:S02]  /*6b40*/  FSEL R201, R158, -INF , !P1 ;  /* 0xff8000009ec97808 */ /* 0x000fe40004800000 */
[----:B------:R-:W-:-:S02]  /*6b50*/  ISETP.GT.AND P1, PT, R4, RZ, !P6 ;  /* 0x000000ff0400720c */ /* 0x000fc40007724270 */
[C---:B------:R-:W-:Y:S02]  /*6b60*/  ISETP.LT.OR P2, PT, R2.reuse, 0x4a, P2 ;  /* 0x0000004a0200780c */ /* 0x040fe40001741670 */
[----:B------:R-:W-:Y:S02]  /*6b70*/  ISETP.LT.OR P1, PT, R2, 0x1, P1 ;  /* 0x000000010200780c */ /* 0x000fe40000f21670 */
[----:B------:R-:W-:Y:S02]  /*6b80*/  LOP3.LUT P6, RZ, R16, 0x1, RZ, 0xc0, !PT ;  /* 0x0000000110ff7812 */ /* 0x000fe400078cc0ff */
[----:B------:R-:W-:Y:S02]  /*6b90*/  FSEL R207, R122, -INF , !P1 ;  /* 0xff8000007acf7808 */ /* 0x000fe40004800000 */
[----:B------:R-:W-:Y:S02]  /*6ba0*/  FSETP.NEU.FTZ.AND P1, PT, R5, -INF , PT ;  /* 0xff8000000500780b */ /* 0x000fe40003f3d000 */
[----:B------:R-:W-:-:S02]  /*6bb0*/  FMNMX.FTZ R120, R207, R14, !PT ;  /* 0x0000000ecf787209 */ /* 0x000fc40007810000 */
[----:B------:R-:W-:Y:S02]  /*6bc0*/  FSEL R20, R20, RZ, P1 ;  /* 0x000000ff14147208 */ /* 0x000fe40000800000 */
[----:B------:R-:W-:Y:S02]  /*6bd0*/  FMNMX.FTZ R120, R185, R120, !PT ;  /* 0x00000078b9787209 */ /* 0x000fe40007810000 */
[----:B------:R-:W-:Y:S01]  /*6be0*/  ISETP.GT.AND P6, PT, R4, 0x59, !P6 ;  /* 0x000000590400780c */ /* 0x000fe200077c4270 */
[--C-:B------:R-:W-:Y:S01]  /*6bf0*/  FFMA.FTZ R190, R171, R0, -R20.reuse ;  /* 0x00000000abbe7223 */ /* 0x100fe20000010814 */
[----:B------:R-:W-:Y:S01]  /*6c00*/  FMNMX.FTZ R120, R187, R120, !PT ;  /* 0x00000078bb787209 */ /* 0x000fe20007810000 */
[-CC-:B------:R-:W-:Y:S01]  /*6c10*/  FFMA.FTZ R171, R173, R0.reuse, -R20.reuse ;  /* 0x00000000adab7223 */ /* 0x180fe20000010814 */
        /* <DEDUP_REMOVED lines=21> */
[----:B------:R-:W-:Y:S01]  /*6d70*/  FSEL R2, R5, RZ, P1 ;  /* 0x000000ff05027208 */ /* 0x000fe20000800000 */
[--C-:B------:R-:W-:Y:S01]  /*6d80*/  FFMA.FTZ R168, R133, R0, -R20.reuse ;  /* 0x0000000085a87223 */ /* 0x100fe20000010814 */
[----:B------:R-:W-:Y:S01]  /*6d90*/  FMNMX.FTZ R120, R197, R120, !PT ;  /* 0x00000078c5787209 */ /* 0x000fe20007810000 */
[-CC-:B------:R-:W-:Y:S01]  /*6da0*/  FFMA.FTZ R205, R205, R0.reuse, -R20.reuse ;  /* 0x00000000cdcd7223 */ /* 0x180fe20000010814 */
[--C-:B------:R-:W-:Y:S01]  /*6db0*/  FFMA.FTZ R188, R203, R0, -R20.reuse ;  /* 0x00000000cbbc7223 */ /* 0x100fe20000010814 */
[----:B------:R-:W-:Y:S01]  /*6dc0*/  FADD.FTZ R3, -R2, R13 ;  /* 0x0000000d02037221 */ /* 0x000fe20000010100 */
[----:B------:R-:W-:Y:S01]  /*6dd0*/  FMNMX.FTZ R120, R139, R120, !PT ;  /* 0x000000788b787209 */ /* 0x000fe20007810000 */
[-CC-:B------:R-:W-:Y:S01]  /*6de0*/  FFMA.FTZ R175, R181, R0.reuse, -R20.reuse ;  /* 0x00000000b5af7223 */ /* 0x180fe20000010814 */
[-CC-:B------:R-:W-:Y:S01]  /*6df0*/  FFMA.FTZ R180, R183, R0.reuse, -R20.reuse ;  /* 0x00000000b7b47223 */ /* 0x180fe20000010814 */
[----:B------:R-:W-:Y:S01]  /*6e00*/  FMUL.FTZ R3, R3, R0 ;  /* 0x0000000003037220 */ /* 0x000fe20000410000 */
[----:B------:R-:W-:Y:S01]  /*6e10*/  FMNMX.FTZ R120, R199, R120, !PT ;  /* 0x00000078c7787209 */ /* 0x000fe20007810000 */
[-CC-:B------:R-:W-:Y:S01]  /*6e20*/  FFMA.FTZ R121, R149, R0.reuse, -R20.reuse ;  /* 0x0000000095797223 */ /* 0x180fe20000010814 */
[-CC-:B------:R-:W-:Y:S01]  /*6e30*/  FFMA.FTZ R125, R153, R0.reuse, -R20.reuse ;  /* 0x00000000997d7223 */ /* 0x180fe20000010814 */
[--C-:B------:R-:W-:Y:S01]  /*6e40*/  FFMA.FTZ R133, R161, R0, -R20.reuse ;  /* 0x00000000a1857223 */ /* 0x100fe20000010814 */
[----:B------:R-:W-:Y:S01]  /*6e50*/  FMNMX.FTZ R120, R143, R120, !PT ;  /* 0x000000788f787209 */ /* 0x000fe20007810000 */
[-CC-:B------:R-:W-:Y:S01]  /*6e60*/  FFMA.FTZ R170, R129, R0.reuse, -R20.reuse ;  /* 0x0000000081aa7223 */ /* 0x180fe20000010814 */
[----:B------:R-:W-:Y:S01]  /*6e70*/  FFMA.FTZ R13, R165, R0, -R20 ;  /* 0x00000000a50d7223 */ /* 0x000fe20000010814 */
[----:B------:R-:W-:Y:S01]  /*6e80*/  MUFU.EX2 R2, R3 ;  /* 0x0000000300027308 */ /* 0x000fe20000000800 */
[----:B------:R-:W-:-:S04]  /*6e90*/  FMNMX.FTZ R120, R123, R120, !PT ;  /* 0x000000787b787209 */ /* 0x000fc80007810000 */
[----:B------:R-:W-:-:S03]  /*6ea0*/  FMNMX.FTZ R120, R147, R120, !PT ;  /* 0x0000007893787209 */ /* 0x000fc60007810000 */
[----:B------:R-:W0:Y:S01]  /*6eb0*/  MUFU.EX2 R205, R205 ;  /* 0x000000cd00cd7308 */ /* 0x000e220000000800 */
[----:B------:R-:W-:-:S04]  /*6ec0*/  FMNMX.FTZ R120, R127, R120, !PT ;  /* 0x000000787f787209 */ /* 0x000fc80007810000 */
[----:B------:R-:W-:-:S03]  /*6ed0*/  FMNMX.FTZ R120, R151, R120, !PT ;  /* 0x0000007897787209 */ /* 0x000fc60007810000 */
[----:B------:R-:W1:Y:S01]  /*6ee0*/  MUFU.EX2 R188, R188 ;  /* 0x000000bc00bc7308 */ /* 0x000e620000000800 */
[----:B------:R-:W-:-:S04]  /*6ef0*/  FMNMX.FTZ R120, R131, R120, !PT ;  /* 0x0000007883787209 */ /* 0x000fc80007810000 */
[----:B------:R-:W-:-:S03]  /*6f00*/  FMNMX.FTZ R120, R155, R120, !PT ;  /* 0x000000789b787209 */ /* 0x000fc60007810000 */
[----:B------:R-:W-:Y:S01]  /*6f10*/  MUFU.EX2 R190, R190 ;  /* 0x000000be00be7308 */ /* 0x000fe20000000800 */
[----:B------:R-:W-:Y:S01]  /*6f20*/  FMNMX.FTZ R120, R201, R120, !PT ;  /* 0x00000078c9787209 */ /* 0x000fe20007810000 */
[----:B0-----:R-:W-:-:S03]  /*6f30*/  FFMA.FTZ R9, R2, R9, R205 ;  /* 0x0000000902097223 */ /* 0x001fc600000100cd */
[----:B------:R-:W-:-:S03]  /*6f40*/  FMNMX.FTZ R120, R177, R120, !PT ;  /* 0x00000078b1787209 */ /* 0x000fc60007810000 */
[----:B------:R-:W-:Y:S01]  /*6f50*/  MUFU.EX2 R171, R171 ;  /* 0x000000ab00ab7308 */ /* 0x000fe20000000800 */
[----:B------:R-:W-:Y:S01]  /*6f60*/  FMNMX.FTZ R120, R179, R120, !PT ;  /* 0x00000078b3787209 */ /* 0x000fe20007810000 */
[----:B-1----:R-:W-:-:S03]  /*6f70*/  FADD.FTZ R9, R188, R9 ;  /* 0x00000009bc097221 */ /* 0x002fc60000010000 */
[----:B------:R-:W-:-:S03]  /*6f80*/  FMNMX.FTZ R120, R163, R120, !PT ;  /* 0x00000078a3787209 */ /* 0x000fc60007810000 */
[----:B------:R-:W-:Y:S01]  /*6f90*/  MUFU.EX2 R184, R184 ;  /* 0x000000b800b87308 */ /* 0x000fe20000000800 */
[----:B------:R-:W-:-:S04]  /*6fa0*/  FMNMX.FTZ R120, R169, R120, !PT ;  /* 0x00000078a9787209 */ /* 0x000fc80007810000 */
[----:B------:R-:W-:-:S03]  /*6fb0*/  FMNMX.FTZ R120, R167, R120, !PT ;  /* 0x00000078a7787209 */ /* 0x000fc60007810000 */
[----:B------:R-:W-:Y:S02]  /*6fc0*/  MUFU.EX2 R173, R173 ;  /* 0x000000ad00ad7308 */ /* 0x000fe40000000800 */
[----:B------:R-:W0:Y:S06]  /*6fd0*/  SHFL.BFLY PT, R141, R120, 0x2, 0x1f ;  /* 0x0c401f00788d7f89 */ /* 0x000e2c00000e0000 */
[----:B------:R-:W-:Y:S08]  /*6fe0*/  MUFU.EX2 R186, R186 ;  /* 0x000000ba00ba7308 */ /* 0x000ff00000000800 */
[----:B------:R-:W-:Y:S08]  /*6ff0*/  MUFU.EX2 R175, R175 ;  /* 0x000000af00af7308 */ /* 0x000ff00000000800 */
[----:B------:R-:W-:Y:S01]  /*7000*/  MUFU.EX2 R180, R180 ;  /* 0x000000b400b47308 */ /* 0x000fe20000000800 */
[----:B0-----:R-:W-:Y:S01]  /*7010*/  FMNMX.FTZ R4, R120, R141, !PT ;  /* 0x0000008d78047209 */ /* 0x001fe20007810000 */
[----:B------:R-:W-:-:S04]  /*7020*/  FFMA.FTZ R141, R157, R0, -R20 ;  /* 0x000000009d8d7223 */ /* 0x000fc80000010814 */
[----:B------:R-:W0:Y:S02]  /*7030*/  SHFL.BFLY PT, R145, R4, 0x1, 0x1f ;  /* 0x0c201f0004917f89 */ /* 0x000e2400000e0000 */
[----:B------:R-:W-:Y:S08]  /*7040*/  MUFU.EX2 R159, R159 ;  /* 0x0000009f009f7308 */ /* 0x000ff00000000800 */
[----:B------:R-:W-:Y:S08]  /*7050*/  MUFU.EX2 R182, R182 ;  /* 0x000000b600b67308 */ /* 0x000ff00000000800 */
[----:B------:R-:W-:Y:S01]  /*7060*/  MUFU.EX2 R137, R137 ;  /* 0x0000008900897308 */ /* 0x000fe20000000800 */
[----:B0-----:R-:W-:-:S07]  /*7070*/  FMNMX.FTZ R4, R4, R145, !PT ;  /* 0x0000009104047209 */ /* 0x001fce0007810000 */
        /* <DEDUP_REMOVED lines=34> */
[----:B------:R-:W-:-:S03]  /*72a0*/  FFMA.FTZ R20, R167, R0, -R20 ;  /* 0x00000000a7147223 */ /* 0x000fc60000010814 */
        /* <DEDUP_REMOVED lines=80> */
.L_x_4286:
[----:B------:R-:W0:Y:S01]  /*77b0*/  S2UR UR5, SR_CgaCtaId ;  /* 0x00000000000579c3 */ /* 0x000e220000008800 */
[----:B------:R-:W-:Y:S01]  /*77c0*/  UIADD3 UR14, UR14, 0x30860, URZ ;  /* 0x000308600e0e7890 */ /* 0x000fe2000fffe03f */
[----:B------:R-:W-:Y:S01]  /*77d0*/  ISETP.GT.AND P1, PT, R15, UR60, PT ;  /* 0x0000003c0f007c0c */ /* 0x000fe2000bf24270 */
[----:B------:R-:W-:Y:S01]  /*77e0*/  UMOV UR7, UR4 ;  /* 0x0000000400077c82 */ /* 0x000fe20008000000 */
[----:B------:R-:W-:Y:S01]  /*77f0*/  F2FP.F16.F32.PACK_AB R190, R171, R190 ;  /* 0x000000beabbe723e */ /* 0x000fe200000000ff */
[----:B------:R-:W-:Y:S01]  /*7800*/  VIADD R15, R15, 0xffffffff ;  /* 0xffffffff0f0f7836 */ /* 0x000fe20000000000 */
[----:B------:R-:W-:Y:S02]  /*7810*/  F2FP.F16.F32.PACK_AB R184, R173, R184 ;  /* 0x000000b8adb8723e */ /* 0x000fe400000000ff */
[----:B------:R-:W-:Y:S02]  /*7820*/  F2FP.F16.F32.PACK_AB R186, R175, R186 ;  /* 0x000000baafba723e */ /* 0x000fe400000000ff */
        /* <DEDUP_REMOVED lines=8> */
[----:B------:R-:W-:Y:S01]  /*78b0*/  F2FP.F16.F32.PACK_AB R187, R126, R187 ;  /* 0x000000bb7ebb723e */ /* 0x000fe200000000ff */
[----:B0-----:R-:W-:Y:S01]  /*78c0*/  UPRMT UR14, UR5, 0x654, UR14 ;  /* 0x00000654050e7896 */ /* 0x001fe2000800000e */
[----:B------:R-:W-:Y:S02]  /*78d0*/  F2FP.F16.F32.PACK_AB R180, R159, R180 ;  /* 0x000000b49fb4723e */ /* 0x000fe400000000ff */
[----:B------:R-:W-:Y:S01]  /*78e0*/  UMOV UR5, UR6 ;  /* 0x0000000600057c82 */ /* 0x000fe20008000000 */
[----:B------:R-:W-:-:S02]  /*78f0*/  F2FP.F16.F32.PACK_AB R181, R128, R181 ;  /* 0x000000b580b5723e */ /* 0x000fc400000000ff */
[----:B------:R-:W-:Y:S02]  /*7900*/  F2FP.F16.F32.PACK_AB R182, R137, R182 ;  /* 0x000000b689b6723e */ /* 0x000fe400000000ff */
[----:B------:R-:W-:Y:S01]  /*7910*/  F2FP.F16.F32.PACK_AB R176, R21, R176 ;  /* 0x000000b015b0723e */ /* 0x000fe200000000ff */
[----:B------:R-:W-:Y:S01]  /*7920*/  SYNCS.ARRIVE.TRANS64.RED.A1T0 RZ, [UR14], RZ ;  /* 0x000000ffffff79a7 */ /* 0x000fe2000810040e */
        /* <DEDUP_REMOVED lines=11> */
.L_x_4268:
[----:B------:R-:W-:Y:S01]  /*79e0*/  R2UR UR5, R18 ;  /* 0x00000000120572ca */ /* 0x000fe200000e0000 */
[----:B------:R-:W0:Y:S01]  /*79f0*/  LDC R14, c[0x0][0x2f0] ;  /* 0x0000bc00ff0e7b82 */ /* 0x000e220000000800 */
[----:B------:R-:W-:Y:S01]  /*7a00*/  R2UR UR7, R19 ;  /* 0x00000000130772ca */ /* 0x000fe200000e0000 */
[----:B------:R-:W-:-:S10]  /*7a10*/  UIADD3 UR10, -UR10, 0x1, URZ ;  /* 0x000000010a0a7890 */ /* 0x000fd4000fffe13f */
[----:B------:R-:W-:Y:S01]  /*7a20*/  UISETP.NE.AND UP0, UPT, UR5, URZ, UPT ;  /* 0x0000003f0500728c */ /* 0x000fe2000bf05270 */
[----:B------:R-:W1:Y:S01]  /*7a30*/  S2UR UR5, SR_CTAID.X ;  /* 0x00000000000579c3 */ /* 0x000e620000002500 */
[----:B------:R-:W-:-:S04]  /*7a40*/  UISETP.NE.AND UP1, UPT, UR7, URZ, UPT ;  /* 0x0000003f0700728c */ /* 0x000fc8000bf25270 */
[----:B------:R-:W-:Y:S01]  /*7a50*/  PLOP3.LUT P1, PT, PT, PT, UP0, 0x40, 0x0 ;  /* 0x000000000000781c */ /* 0x000fe20003f2e808 */
[----:B0-----:R-:W-:-:S06]  /*7a60*/  IMAD R14, R17, R14, UR10 ;  /* 0x0000000a110e7e24 */ /* 0x001fcc000f8e020e */
[----:B------:R-:W-:Y:S01]  /*7a70*/  @UP1 ULDC UR10, c[0x0][0x44c] ;  /* 0x00011300000a1ab9 */ /* 0x000fe20000000800 */
[----:B------:R-:W-:Y:S01]  /*7a80*/  @UP1 ULDC UR14, c[0x0][0x450] ;  /* 0x00011400000e1ab9 */ /* 0x000fe20000000800 */
[----:B------:R-:W-:Y:S01]  /*7a90*/  R2UR UR7, R14 ;  /* 0x000000000e0772ca */ /* 0x000fe200000e0000 */
[----:B-1----:R-:W-:-:S04]  /*7aa0*/  ULEA UR5, UR5, 0x7f, 0x7 ;  /* 0x0000007f05057891 */ /* 0x002fc8000f8e383f */
[----:B------:R-:W-:-:S04]  /*7ab0*/  UIMAD.WIDE.U32 UR10, UR5, UR10, URZ ;  /* 0x0000000a050a72a5 */ /* 0x000fc8000f8e003f */
[----:B------:R-:W-:-:S04]  /*7ac0*/  @UP1 USHF.R.U32.HI UR5, URZ, UR14, UR11 ;  /* 0x0000000e3f051299 */ /* 0x000fc8000801160b */
[----:B------:R-:W-:-:S03]  /*7ad0*/  UIADD3 UR5, UR7, UR5, URZ ;  /* 0x0000000507057290 */ /* 0x000fc6000fffe03f */
[----:B------:R-:W-:Y:S02]  /*7ae0*/  ULDC UR7, c[0x0][0x9dc] ;  /* 0x0002770000077ab9 */ /* 0x000fe40000000800 */
        /* <DEDUP_REMOVED lines=13> */
.L_x_4289:
[----:B------:R-:W-:Y:S02]  /*7bc0*/  ULDC UR14, c[0x0][0x9e4] ;  /* 0x00027900000e7ab9 */ /* 0x000fe40000000800 */
[----:B------:R-:W-:-:S11]  /*7bd0*/  UISETP.NE.AND UP0, UPT, UR14, 0x1, UPT ;  /* 0x000000010e00788c */ /* 0x000fd6000bf05270 */
[----:B------:R-:W-:Y:S02]  /*7be0*/  @UP0 ULDC.64 UR18, c[0x0][0x9e8] ;  /* 0x00027a0000120ab9 */ /* 0x000fe40000000a00 */
[----:B------:R-:W-:-:S04]  /*7bf0*/  UIMAD.WIDE.U32 UR10, UR5, UR18, URZ ;  /* 0x00000012050a72a5 */ /* 0x000fc8000f8e003f */
[----:B------:R-:W-:-:S12]  /*7c00*/  @UP0 USHF.R.U32.HI UR5, URZ, UR19, UR11 ;  /* 0x000000133f050299 */ /* 0x000fd8000801160b */
.L_x_4290:
[----:B------:R-:W-:-:S04]  /*7c10*/  UIMAD UR5, UR5, UR14, URZ ;  /* 0x0000000e050572a4 */ /* 0x000fc8000f8e023f */
[----:B------:R-:W-:-:S04]  /*7c20*/  UISETP.LT.AND UP0, UPT, UR7, UR5, UPT ;  /* 0x000000050700728c */ /* 0x000fc8000bf01270 */
[----:B------:R-:W-:-:S12]  /*7c30*/  USEL UR7, UR7, UR5, !UP0 ;  /* 0x0000000507077287 */ /* 0x000fd8000c000000 */
.L_x_4288:
[----:B------:R-:W-:Y:S01]  /*7c40*/  UIADD3 UR10, UR7, 0x5f, URZ ;  /* 0x0000005f070a7890 */ /* 0x000fe2000fffe03f */
[----:B------:R-:W-:-:S03]  /*7c50*/  R2UR UR14, R22 ;  /* 0x00000000160e72ca */ /* 0x000fc600000e0000 */
[----:B------:R-:W-:-:S04]  /*7c60*/  UIMAD.WIDE UR10, UR10, 0x2aaaaaab, URZ ;  /* 0x2aaaaaab0a0a78a5 */ /* 0x000fc8000f8e023f */
[----:B------:R-:W-:-:S04]  /*7c70*/  USHF.R.U32.HI UR5, URZ, 0x1f, UR11 ;  /* 0x0000001f3f057899 */ /* 0x000fc8000801160b */
[----:B------:R-:W-:-:S04]  /*7c80*/  ULEA.HI.SX32 UR5, UR11, UR5, 0x1c ;  /* 0x000000050b057291 */ /* 0x000fc8000f8fe23f */
        /* <DEDUP_REMOVED lines=8> */
[----:B------:R-:W-:-:S07]  /*7d10*/  IMAD.MOV.U32 R13, RZ, RZ, R15 ;  /* 0x000000ffff0d7224 */ /* 0x000fce00078e000f */
.L_x_4302:
[----:B------:R-:W-:-:S04]  /*7d20*/  UIADD3 UR4, UR7, 0x1, URZ ;  /* 0x0000000107047890 */ /* 0x000fc8000fffe03f */
[----:B------:R-:W-:-:S04]  /*7d30*/  UISETP.NE.AND UP0, UPT, UR4, 0x2, UPT ;  /* 0x000000020400788c */ /* 0x000fc8000bf05270 */
[----:B------:R-:W-:Y:S02]  /*7d40*/  USEL UR6, URZ, 0x1, UP0 ;  /* 0x000000013f067887 */ /* 0x000fe40008000000 */
[----:B------:R-:W-:Y:S02]  /*7d50*/  USEL UR4, UR4, URZ, UP0 ;  /* 0x0000003f04047287 */ /* 0x000fe40008000000 */
[----:B------:R-:W-:Y:S01]  /*7d60*/  ULOP3.LUT UR6, UR39, UR6, URZ, 0x3c, !UPT ;  /* 0x0000000627067292 */ /* 0x000fe2000f8e3c3f */
[----:B------:R-:W-:Y:S11]  /*7d70*/  @!P0 BRA `(.L_x_4292) ;  /* 0x0000000000048947 */ /* 0x000ff60003800000 */
[----:B------:R-:W-:Y:S01]  /*7d80*/  BPT.TRAP 0x1 ;  /* 0x000000040000795c */ /* 0x000fe20000300000 */
.L_x_4292:
[----:B------:R-:W-:Y:S01]  /*7d90*/  ULEA UR5, UR4, UR38, 0x3 ;  /* 0x0000002604057291 */ /* 0x000fe2000f8e183f */
[----:B------:R-:W-:-:S05]  /*7da0*/  IMAD.U32 R0, RZ, RZ, UR6 ;  /* 0x00000006ff007e24 */ /* 0x000fca000f8e00ff */
[----:B------:R-:W-:-:S04]  /*7db0*/  SHF.L.U32 R0, R0, 0x1f, RZ ;  /* 0x0000001f00007819 */ /* 0x000fc800000006ff */
[----:B------:R0:W1:Y:S01]  /*7dc0*/  SYNCS.PHASECHK.TRANS64.TRYWAIT P1, [UR5+0x30830], R0 ;  /* 0x03083000ff0075a7 */ /* 0x0000620008020145 */
[----:B------:R-:W-:Y:S05]  /*7dd0*/  @!P0 BRA `(.L_x_4293) ;  /* 0x0000000000048947 */ /* 0x000fea0003800000 */
[----:B------:R-:W-:Y:S01]  /*7de0*/  BPT.TRAP 0x1 ;  /* 0x000000040000795c */ /* 0x000fe20000300000 */
.L_x_4293:
[----:B-1----:R-:W-:Y:S05]  /*7df0*/  @P1 BRA `(.L_x_4294) ;  /* 0x0000000000081947 */ /* 0x002fea0003800000 */
[----:B------:R-:W1:Y:S02]  /*7e00*/  SYNCS.PHASECHK.TRANS64.TRYWAIT P1, [UR5+0x30830], R0 ;  /* 0x03083000ff0075a7 */ /* 0x000e640008020145 */
[----:B-1----:R-:W-:Y:S05]  /*7e10*/  @!P1 BRA `(.L_x_4295) ;  /* 0x000000c000189947 */ /* 0x002fea0003800000 */
.L_x_4294:
        /* <DEDUP_REMOVED lines=161> */
.L_x_4296:
[----:B------:R-:W-:Y:S01]  /*8830*/  ULEA UR5, UR7, UR38, 0x3 ;  /* 0x0000002607057291 */ /* 0x000fe2000f8e183f */
[----:B01----:R-:W-:-:S05]  /*8840*/  IMAD.U32 R0, RZ, RZ, UR39 ;  /* 0x00000027ff007e24 */ /* 0x003fca000f8e00ff */
[----:B------:R-:W-:-:S04]  /*8850*/  SHF.L.U32 R0, R0, 0x1f, RZ ;  /* 0x0000001f00007819 */ /* 0x000fc800000006ff */
[----:B------:R0:W1:Y:S01]  /*8860*/  SYNCS.PHASECHK.TRANS64.TRYWAIT P1, [UR5+0x30850], R0 ;  /* 0x03085000ff0075a7 */ /* 0x0000620008020145 */
[----:B------:R-:W-:Y:S05]  /*8870*/  @!P0 BRA `(.L_x_4297) ;  /* 0x0000000000048947 */ /* 0x000fea0003800000 */
[----:B------:R-:W-:Y:S01]  /*8880*/  BPT.TRAP 0x1 ;  /* 0x000000040000795c */ /* 0x000fe20000300000 */
.L_x_4297:
[----:B-1----:R-:W-:Y:S05]  /*8890*/  @P1 BRA `(.L_x_4298) ;  /* 0x0000000000081947 */ /* 0x002fea0003800000 */
[----:B------:R-:W1:Y:S02]  /*88a0*/  SYNCS.PHASECHK.TRANS64.TRYWAIT P1, [UR5+0x30850], R0 ;  /* 0x03085000ff0075a7 */ /* 0x000e640008020145 */
[----:B-1----:R-:W-:Y:S05]  /*88b0*/  @!P1 BRA `(.L_x_4299) ;  /* 0x000000b400889947 */ /* 0x002fea0003800000 */
.L_x_4298:
        /* <DEDUP_REMOVED lines=37> */
.L_x_4300:
[----:B01----:R-:W-:Y:S01]  /*8b10*/  FMNMX.FTZ R0, R120, R14, !PT ;  /* 0x0000000e78007209 */ /* 0x003fe20007810000 */
[----:B------:R-:W0:Y:S01]  /*8b20*/  S2UR UR10, SR_CgaCtaId ;  /* 0x00000000000a79c3 */ /* 0x000e220000008800 */
[----:B------:R-:W-:Y:S01]  /*8b30*/  FMNMX.FTZ R2, R122, R21, !PT ;  /* 0x000000157a027209 */ /* 0x000fe20007810000 */
[----:B------:R-:W-:Y:S01]  /*8b40*/  ULEA UR7, UR4, UR38, 0x3 ;  /* 0x0000002604077291 */ /* 0x000fe2000f8e183f */
[----:B------:R-:W-:Y:S02]  /*8b50*/  FMNMX.FTZ R3, R121, R0, !PT ;  /* 0x0000000079037209 */ /* 0x000fe40007810000 */
[----:B------:R-:W-:Y:S01]  /*8b60*/  FMNMX.FTZ R5, R123, R2, !PT ;  /* 0x000000027b057209 */ /* 0x000fe20007810000 */
[----:B------:R-:W-:Y:S01]  /*8b70*/  UIADD3 UR7, UR7, 0x30840, URZ ;  /* 0x0003084007077890 */ /* 0x000fe2000fffe03f */
        /* <DEDUP_REMOVED lines=45> */
[----:B------:R-:W-:-:S03]  /*8e50*/  FMNMX.FTZ R2, R167, R2, !PT ;  /* 0x00000002a7027209 */ /* 0x000fc60007810000 */
[----:B------:R-:W0:Y:S04]  /*8e60*/  SHFL.BFLY PT, R0, R3, 0x2, 0x1f ;  /* 0x0c401f0003007f89 */ /* 0x000e2800000e0000 */
[----:B------:R-:W1:Y:S01]  /*8e70*/  SHFL.BFLY PT, R5, R2, 0x2, 0x1f ;  /* 0x0c401f0002057f89 */ /* 0x000e6200000e0000 */
[----:B0-----:R-:W-:Y:S02]  /*8e80*/  FMNMX.FTZ R15, R3, R0, !PT ;  /* 0x00000000030f7209 */ /* 0x001fe40007810000 */
[----:B------:R-:W0:Y:S01]  /*8e90*/  LDC R0, c[0x0][0x988] ;  /* 0x00026200ff007b82 */ /* 0x000e220000000800 */
[----:B-1----:R-:W-:Y:S02]  /*8ea0*/  FMNMX.FTZ R20, R2, R5, !PT ;  /* 0x0000000502147209 */ /* 0x002fe40007810000 */
[----:B------:R-:W1:Y:S04]  /*8eb0*/  SHFL.BFLY PT, R4, R15, 0x1, 0x1f ;  /* 0x0c201f000f047f89 */ /* 0x000e6800000e0000 */
[----:B------:R-:W2:Y:S01]  /*8ec0*/  SHFL.BFLY PT, R169, R20, 0x1, 0x1f ;  /* 0x0c201f0014a97f89 */ /* 0x000ea200000e0000 */
[----:B-1----:R-:W-:-:S02]  /*8ed0*/  FMNMX.FTZ R5, R15, R4, !PT ;  /* 0x000000040f057209 */ /* 0x002fc40007810000 */
[----:B--2---:R-:W-:-:S03]  /*8ee0*/  FMNMX.FTZ R4, R20, R169, !PT ;  /* 0x000000a914047209 */ /* 0x004fc60007810000 */
[C---:B0-----:R-:W-:Y:S01]  /*8ef0*/  FMUL.FTZ R171, R5.reuse, R0 ;  /* 0x0000000005ab7220 */ /* 0x041fe20000410000 */
[----:B------:R-:W-:-:S03]  /*8f00*/  FADD.FTZ R169, -R5, R14 ;  /* 0x0000000e05a97221 */ /* 0x000fc60000010100 */
[-CC-:B------:R-:W-:Y:S01]  /*8f10*/  FFMA.FTZ R188, R121, R0.reuse, -R171.reuse ;  /* 0x0000000079bc7223 */ /* 0x180fe200000108ab */
[-CC-:B------:R-:W-:Y:S01]  /*8f20*/  FFMA.FTZ R121, R129, R0.reuse, -R171.reuse ;  /* 0x0000000081797223 */ /* 0x180fe200000108ab */
[-CC-:B------:R-:W-:Y:S01]  /*8f30*/  FFMA.FTZ R129, R137, R0.reuse, -R171.reuse ;  /* 0x0000000089817223 */ /* 0x180fe200000108ab */
[-CC-:B------:R-:W-:Y:S01]  /*8f40*/  FFMA.FTZ R137, R145, R0.reuse, -R171.reuse ;  /* 0x0000000091897223 */ /* 0x180fe200000108ab */
[-CC-:B------:R-:W-:Y:S01]  /*8f50*/  FFMA.FTZ R145, R153, R0.reuse, -R171.reuse ;  /* 0x0000000099917223 */ /* 0x180fe200000108ab */
[-C--:B------:R-:W-:Y:S01]  /*8f60*/  FFMA.FTZ R153, R161, R0.reuse, -R171 ;  /* 0x00000000a1997223 */ /* 0x080fe200000108ab */
[C---:B------:R-:W-:Y:S01]  /*8f70*/  FADD.FTZ R3, -R4.reuse, R21 ;  /* 0x0000001504037221 */ /* 0x040fe20000010100 */
[-C--:B------:R-:W-:Y:S01]  /*8f80*/  FMUL.FTZ R161, R4, R0.reuse ;  /* 0x0000000004a17220 */ /* 0x080fe20000410000 */
[-C--:B------:R-:W-:Y:S01]  /*8f90*/  FFMA.FTZ R15, R120, R0.reuse, -R171 ;  /* 0x00000000780f7223 */ /* 0x080fe200000108ab */
[-C--:B------:R-:W-:Y:S01]  /*8fa0*/  FMUL.FTZ R169, R169, R0.reuse ;  /* 0x00000000a9a97220 */ /* 0x080fe20000410000 */
[-C--:B------:R-:W-:Y:S01]  /*8fb0*/  FMUL.FTZ R3, R3, R0.reuse ;  /* 0x0000000003037220 */ /* 0x080fe20000410000 */
[-CC-:B------:R-:W-:Y:S01]  /*8fc0*/  FFMA.FTZ R14, R122, R0.reuse, -R161.reuse ;  /* 0x000000007a0e7223 */ /* 0x180fe200000108a1 */
[-C--:B------:R-:W-:Y:S01]  /*8fd0*/  FFMA.FTZ R189, R123, R0.reuse, -R161 ;  /* 0x000000007bbd7223 */ /* 0x080fe200000108a1 */
[----:B------:R-:W-:Y:S01]  /*8fe0*/  MUFU.EX2 R2, R169 ;  /* 0x000000a900027308 */ /* 0x000fe20000000800 */
[-C--:B------:R-:W-:Y:S01]  /*8ff0*/  FFMA.FTZ R190, R124, R0.reuse, -R171 ;  /* 0x000000007cbe7223 */ /* 0x080fe200000108ab */
[-C--:B------:R-:W-:Y:S01]  /*9000*/  FFMA.FTZ R191, R126, R0.reuse, -R161 ;  /* 0x000000007ebf7223 */ /* 0x080fe200000108a1 */
[-C--:B------:R-:W-:Y:S01]  /*9010*/  FFMA.FTZ R21, R125, R0.reuse, -R171 ;  /* 0x000000007d157223 */ /* 0x080fe200000108ab */
[-C--:B------:R-:W-:Y:S01]  /*9020*/  FFMA.FTZ R20, R127, R0.reuse, -R161 ;  /* 0x000000007f147223 */ /* 0x080fe200000108a1 */
[-C--:B------:R-:W-:Y:S01]  /*9030*/  FFMA.FTZ R184, R128, R0.reuse, -R171 ;  /* 0x0000000080b87223 */ /* 0x080fe200000108ab */
[-CC-:B------:R-:W-:Y:S01]  /*9040*/  FFMA.FTZ R185, R130, R0.reuse, -R161.reuse ;  /* 0x0000000082b97223 */ /* 0x180fe200000108a1 */
[-C--:B------:R-:W-:Y:S01]  /*9050*/  FFMA.FTZ R120, R131, R0.reuse, -R161 ;  /* 0x0000000083787223 */ /* 0x080fe200000108a1 */
[----:B------:R-:W0:Y:S01]  /*9060*/  MUFU.EX2 R15, R15 ;  /* 0x0000000f000f7308 */ /* 0x000e220000000800 */
[-C--:B------:R-:W-:Y:S01]  /*9070*/  FFMA.FTZ R186, R132, R0.reuse, -R171 ;  /* 0x0000000084ba7223 */ /* 0x080fe200000108ab */
[-C--:B------:R-:W-:Y:S01]  /*9080*/  FFMA.FTZ R187, R134, R0.reuse, -R161 ;  /* 0x0000000086bb7223 */ /* 0x080fe200000108a1 */
[-C--:B------:R-:W-:Y:S01]  /*9090*/  FFMA.FTZ R125, R133, R0.reuse, -R171 ;  /* 0x00000000857d7223 */ /* 0x080fe200000108ab */
[-C--:B------:R-:W-:Y:S01]  /*90a0*/  FFMA.FTZ R122, R135, R0.reuse, -R161 ;  /* 0x00000000877a7223 */ /* 0x080fe200000108a1 */
[-C--:B------:R-:W-:Y:S01]  /*90b0*/  FFMA.FTZ R180, R136, R0.reuse, -R171 ;  /* 0x0000000088b47223 */ /* 0x080fe200000108ab */
        /* <DEDUP_REMOVED lines=10> */
[----:B------:R-:W1:Y:S01]  /*9160*/  MUFU.EX2 R14, R14 ;  /* 0x0000000e000e7308 */ /* 0x000e620000000800 */
[----:B0-----:R-:W-:Y:S01]  /*9170*/  FFMA.FTZ R9, R2, R9, R15 ;  /* 0x0000000902097223 */ /* 0x001fe2000001000f */
[-C--:B------:R-:W-:Y:S01]  /*9180*/  FFMA.FTZ R178, R148, R0.reuse, -R171 ;  /* 0x0000000094b27223 */ /* 0x080fe200000108ab */
[-C--:B------:R-:W-:Y:S01]  /*9190*/  FFMA.FTZ R179, R150, R0.reuse, -R161 ;  /* 0x0000000096b37223 */ /* 0x080fe200000108a1 */
[-C--:B------:R-:W-:Y:S01]  /*91a0*/  FFMA.FTZ R141, R149, R0.reuse, -R171 ;  /* 0x00000000958d7223 */ /* 0x080fe200000108ab */
[-C--:B------:R-:W-:Y:S01]  /*91b0*/  FFMA.FTZ R130, R151, R0.reuse, -R161 ;  /* 0x0000000097827223 */ /* 0x080fe200000108a1 */
[-C--:B------:R-:W-:Y:S01]  /*91c0*/  FFMA.FTZ R172, R152, R0.reuse, -R171 ;  /* 0x0000000098ac7223 */ /* 0x080fe200000108ab */
[-CC-:B------:R-:W-:Y:S01]  /*91d0*/  FFMA.FTZ R173, R154, R0.reuse, -R161.reuse ;  /* 0x000000009aad7223 */ /* 0x180fe200000108a1 */
[----:B------:R-:W0:Y:S01]  /*91e0*/  MUFU.EX2 R188, R188 ;  /* 0x000000bc00bc7308 */ /* 0x000e220000000800 */
[-C--:B------:R-:W-:Y:S01]  /*91f0*/  FFMA.FTZ R155, R155, R0.reuse, -R161 ;  /* 0x000000009b9b7223 */ /* 0x080fe200000108a1 */
[-C--:B------:R-:W-:Y:S01]  /*9200*/  FFMA.FTZ R174, R156, R0.reuse, -R171 ;  /* 0x000000009cae7223 */ /* 0x080fe200000108ab */
[-C--:B------:R-:W-:Y:S01]  /*9210*/  FFMA.FTZ R158, R158, R0.reuse, -R161 ;  /* 0x000000009e9e7223 */ /* 0x080fe200000108a1 */
[-C--:B------:R-:W-:Y:S01]  /*9220*/  FFMA.FTZ R149, R157, R0.reuse, -R171 ;  /* 0x000000009d957223 */ /* 0x080fe200000108ab */
[-C--:B------:R-:W-:Y:S01]  /*9230*/  FFMA.FTZ R159, R159, R0.reuse, -R161 ;  /* 0x000000009f9f7223 */ /* 0x080fe200000108a1 */
[-C--:B------:R-:W-:Y:S01]  /*9240*/  FFMA.FTZ R168, R160, R0.reuse, -R171 ;  /* 0x00000000a0a87223 */ /* 0x080fe200000108ab */
[--C-:B------:R-:W-:Y:S01]  /*9250*/  FFMA.FTZ R162, R162, R0, -R161.reuse ;  /* 0x00000000a2a27223 */ /* 0x100fe200000108a1 */
[----:B------:R-:W2:Y:S01]  /*9260*/  MUFU.EX2 R189, R189 ;  /* 0x000000bd00bd7308 */ /* 0x000ea20000000800 */
[----:B-1----:R-:W-:Y:S01]  /*9270*/  FFMA.FTZ R8, R3, R8, R14 ;  /* 0x0000000803087223 */ /* 0x002fe2000001000e */
[-C--:B------:R-:W-:Y:S01]  /*9280*/  FFMA.FTZ R163, R163, R0.reuse, -R161 ;  /* 0x00000000a3a37223 */ /* 0x080fe200000108a1 */
[-C--:B------:R-:W-:Y:S01]  /*9290*/  FFMA.FTZ R170, R164, R0.reuse, -R171 ;  /* 0x00000000a4aa7223 */ /* 0x080fe200000108ab */
[-C--:B------:R-:W-:Y:S01]  /*92a0*/  FFMA.FTZ R166, R166, R0.reuse, -R161 ;  /* 0x00000000a6a67223 */ /* 0x080fe200000108a1 */
[-C--:B------:R-:W-:Y:S01]  /*92b0*/  FFMA.FTZ R157, R165, R0.reuse, -R171 ;  /* 0x00000000a59d7223 */ /* 0x080fe200000108ab */
[----:B------:R-:W-:-:S02]  /*92c0*/  FFMA.FTZ R161, R167, R0, -R161 ;  /* 0x00000000a7a17223 */ /* 0x000fc400000108a1 */
        /* <DEDUP_REMOVED lines=92> */
.L_x_4301:
        /* <DEDUP_REMOVED lines=35> */
[----:B------:R-:W-:-:S07]  /*9ac0*/  IMAD.MOV.U32 R15, RZ, RZ, R13 ;  /* 0x000000ffff0f7224 */ /* 0x000fce00078e000d */
.L_x_4291:
[----:B------:R-:W-:-:S13]  /*9ad0*/  R2UR UR5, R22 ;  /* 0x00000000160572ca */ /* 0x000fda00000e0000 */
[----:B------:R-:W-:-:S13]  /*9ae0*/  ISETP.GE.AND P1, PT, R15, UR5, PT ;  /* 0x000000050f007c0c */ /* 0x000fda000bf26270 */
[----:B------:R-:W-:Y:S05]  /*9af0*/  @!P1 BRA `(.L_x_4303) ;  /* 0x0000003000689947 */ /* 0x000fea0003800000 */
[----:B------:R-:W-:Y:S01]  /*9b00*/  IMAD.MOV.U32 R14, RZ, RZ, R4 ;  /* 0x000000ffff0e7224 */ /* 0x000fe200078e0004 */
[----:B------:R-:W-:Y:S01]  /*9b10*/  UMOV UR60, UR6 ;  /* 0x00000006003c7c82 */ /* 0x000fe20008000000 */
[----:B------:R-:W-:Y:S01]  /*9b20*/  IMAD.MOV.U32 R13, RZ, RZ, R5 ;  /* 0x000000ffff0d7224 */ /* 0x000fe200078e0005 */
[----:B------:R-:W-:-:S06]  /*9b30*/  UMOV UR7, UR4 ;  /* 0x0000000400077c82 */ /* 0x000fcc0008000000 */
.L_x_4322:
[----:B------:R-:W-:-:S04]  /*9b40*/  UIADD3 UR4, UR7, 0x1, URZ ;  /* 0x0000000107047890 */ /* 0x000fc8000fffe03f */
[----:B------:R-:W-:-:S04]  /*9b50*/  UISETP.NE.AND UP0, UPT, UR4, 0x2, UPT ;  /* 0x000000020400788c */ /* 0x000fc8000bf05270 */
[----:B------:R-:W-:Y:S02]  /*9b60*/  USEL UR6, URZ, 0x1, UP0 ;  /* 0x000000013f067887 */ /* 0x000fe40008000000 */
[----:B------:R-:W-:Y:S02]  /*9b70*/  USEL UR4, UR4, URZ, UP0 ;  /* 0x0000003f04047287 */ /* 0x000fe40008000000 */
[----:B------:R-:W-:Y:S01]  /*9b80*/  ULOP3.LUT UR6, UR60, UR6, URZ, 0x3c, !UPT ;  /* 0x000000063c067292 */ /* 0x000fe2000f8e3c3f */
[----:B------:R-:W-:Y:S11]  /*9b90*/  @!P0 BRA `(.L_x_4304) ;  /* 0x0000000000048947 */ /* 0x000ff60003800000 */
[----:B------:R-:W-:Y:S01]  /*9ba0*/  BPT.TRAP 0x1 ;  /* 0x000000040000795c */ /* 0x000fe20000300000 */
.L_x_4304:
[----:B------:R-:W-:Y:S01]  /*9bb0*/  ULEA UR39, UR4, UR38, 0x3 ;  /* 0x0000002604277291 */ /* 0x000fe2000f8e183f */
[----:B------:R-:W-:-:S05]  /*9bc0*/  IMAD.U32 R0, RZ, RZ, UR6 ;  /* 0x00000006ff007e24 */ /* 0x000fca000f8e00ff */
[----:B------:R-:W-:-:S04]  /*9bd0*/  SHF.L.U32 R0, R0, 0x1f, RZ ;  /* 0x0000001f00007819 */ /* 0x000fc800000006ff */
[----:B------:R0:W1:Y:S01]  /*9be0*/  SYNCS.PHASECHK.TRANS64.TRYWAIT P1, [UR39+0x30830], R0 ;  /* 0x03083000ff0075a7 */ /* 0x0000620008020167 */
[----:B------:R-:W-:Y:S05]  /*9bf0*/  @!P0 BRA `(.L_x_4305) ;  /* 0x0000000000048947 */ /* 0x000fea0003800000 */
[----:B------:R-:W-:Y:S01]  /*9c00*/  BPT.TRAP 0x1 ;  /* 0x000000040000795c */ /* 0x000fe20000300000 */
.L_x_4305:
[----:B-1----:R-:W-:Y:S05]  /*9c10*/  @P1 BRA `(.L_x_4306) ;  /* 0x0000000000081947 */ /* 0x002fea0003800000 */
[----:B------:R-:W1:Y:S02]  /*9c20*/  SYNCS.PHASECHK.TRANS64.TRYWAIT P1, [UR39+0x30830], R0 ;  /* 0x03083000ff0075a7 */ /* 0x000e640008020167 */
[----:B-1----:R-:W-:Y:S05]  /*9c30*/  @!P1 BRA `(.L_x_4307) ;  /* 0x000000a000c09947 */ /* 0x002fea0003800000 */
.L_x_4306:
        /* <DEDUP_REMOVED lines=161> */
.L_x_4308:
[----:B------:R-:W-:Y:S01]  /*a650*/  ULEA UR5, UR7, UR38, 0x3 ;  /* 0x0000002607057291 */ /* 0x000fe2000f8e183f */
[----:B01----:R-:W-:-:S05]  /*a660*/  IMAD.U32 R0, RZ, RZ, UR60 ;  /* 0x0000003cff007e24 */ /* 0x003fca000f8e00ff */
[----:B------:R-:W-:-:S04]  /*a670*/  SHF.L.U32 R0, R0, 0x1f, RZ ;  /* 0x0000001f00007819 */ /* 0x000fc800000006ff */
[----:B------:R0:W1:Y:S01]  /*a680*/  SYNCS.PHASECHK.TRANS64.TRYWAIT P1, [UR5+0x30850], R0 ;  /* 0x03085000ff0075a7 */ /* 0x0000620008020145 */
[----:B------:R-:W-:Y:S05]  /*a690*/  @!P0 BRA `(.L_x_4309) ;  /* 0x0000000000048947 */ /* 0x000fea0003800000 */
[----:B------:R-:W-:Y:S01]  /*a6a0*/  BPT.TRAP 0x1 ;  /* 0x000000040000795c */ /* 0x000fe20000300000 */
.L_x_4309:
[----:B-1----:R-:W-:Y:S05]  /*a6b0*/  @P1 BRA `(.L_x_4310) ;  /* 0x0000000000081947 */ /* 0x002fea0003800000 */
[----:B------:R-:W1:Y:S02]  /*a6c0*/  SYNCS.PHASECHK.TRANS64.TRYWAIT P1, [UR5+0x30850], R0 ;  /* 0x03085000ff0075a7 */ /* 0x000e640008020145 */
[----:B-1----:R-:W-:Y:S05]  /*a6d0*/  @!P1 BRA `(.L_x_4311) ;  /* 0x0000009800309947 */ /* 0x002fea0003800000 */
.L_x_4310:
        /* <DEDUP_REMOVED lines=37> */
.L_x_4312:
        /* <DEDUP_REMOVED lines=22> */
[C---:B------:R-:W-:Y:S01]  /*aa90*/  VIADD R172, R2.reuse, 0xffffffff ;  /* 0xffffffff02ac7836 */ /* 0x040fe20000000000 */
[----:B------:R-:W-:Y:S01]  /*aaa0*/  IADD3 R3, R2, -UR14, R23 ;  /* 0x8000000e02037c10 */ /* 0x000fe2000fffe017 */
[----:B------:R-:W-:Y:S04]  /*aab0*/  SYNCS.ARRIVE.TRANS64.RED.A1T0 RZ, [UR39], RZ ;  /* 0x000000ffffff79a7 */ /* 0x000fe80008100427 */
[C---:B------:R-:W-:Y:S02]  /*aac0*/  VIADD R168, R3.reuse, UR11 ;  /* 0x0000000b03a87c36 */ /* 0x040fe40008000000 */
[----:B------:R-:W-:Y:S02]  /*aad0*/  VIADD R170, R3, UR10 ;  /* 0x0000000a03aa7c36 */ /* 0x000fe40008000000 */
[----:B0-----:R-:W-:-:S02]  /*aae0*/  IMAD.IADD R2, R168, 0x1, R21 ;  /* 0x00000001a8027824 */ /* 0x001fc400078e0215 */
        /* <DEDUP_REMOVED lines=18> */
.L_x_4315:
[----:B------:R-:W-:Y:S02]  /*ac10*/  ULDC UR7, c[0x0][0x9e4] ;  /* 0x0002790000077ab9 */ /* 0x000fe40000000800 */
[----:B------:R-:W-:-:S05]  /*ac20*/  IMAD.U32 R21, RZ, RZ, UR7 ;  /* 0x00000007ff157e24 */ /* 0x000fca000f8e00ff */
[----:B------:R-:W-:-:S13]  /*ac30*/  ISETP.NE.AND P1, PT, R21, 0x1, PT ;  /* 0x000000011500780c */ /* 0x000fda0003f25270 */
[----:B------:R-:W0:Y:S02]  /*ac40*/  @P1 LDC.64 R174, c[0x0][0x9e8] ;  /* 0x00027a00ffae1b82 */ /* 0x000e240000000a00 */
[----:B0-----:R-:W-:-:S05]  /*ac50*/  @P1 IMAD.HI.U32 R20, R3, R174, RZ ;  /* 0x000000ae03141227 */ /* 0x001fca00078e00ff */
[----:B------:R-:W-:-:S07]  /*ac60*/  @P1 SHF.R.U32.HI R3, RZ, R175, R20 ;  /* 0x000000afff031219 */ /* 0x000fce0000011614 */
.L_x_4316:
[----:B------:R-:W-:Y:S05]  /*ac70*/  BSYNC B0 ;  /* 0x0000000000007941 */ /* 0x000fea0003800000 */
.L_x_4314:
[----:B------:R-:W-:-:S05]  /*ac80*/  IMAD R3, R3, R21, R172 ;  /* 0x0000001503037224 */ /* 0x000fca00078e02ac */
[----:B------:R-:W-:Y:S02]  /*ac90*/  VIADDMNMX R2, R3, R21, R2, PT ;  /* 0x0000001503027246 */ /* 0x000fe40003800102 */
[----:B------:R-:W-:-:S07]  /*aca0*/  VIMNMX R4, R4, R3, !PT ;  /* 0x0000000304047248 */ /* 0x000fce0007fe0100 */
.L_x_4313:
[C---:B------:R-:W-:Y:S02]  /*acb0*/  ISETP.GE.AND P6, PT, R5.reuse, 0xa, PT ;  /* 0x0000000a0500780c */ /* 0x040fe40003fc6270 */
        /* <DEDUP_REMOVED lines=130> */
[----:B------:R-:W-:Y:S02]  /*b4e0*/  ISETP.GE.AND P6, PT, R5, 0x5a, PT ;  /* 0x0000005a0500780c */ /* 0x000fe40003fc6270 */
[----:B------:R-:W0:Y:S11]  /*b4f0*/  SHFL.IDX PT, R5, R0, 0x1, 0x1c1f ;  /* 0x003c1f0000057f89 */ /* 0x000e3600000e0000 */
[----:B------:R-:W-:-:S02]  /*b500*/  @P6 LOP3.LUT R16, R16, 0x1, RZ, 0xfc, !PT ;  /* 0x0000000110106812 */ /* 0x000fc400078efcff */
[----:B------:R-:W-:-:S04]  /*b510*/  ISETP.GT.AND P6, PT, R4, 0x59, !P6 ;  /* 0x000000590400780c */ /* 0x000fc800077c4270 */
[----:B------:R-:W-:-:S04]  /*b520*/  ISETP.LT.OR P6, PT, R2, 0x5a, P6 ;  /* 0x0000005a0200780c */ /* 0x000fc800037c1670 */
[----:B------:R-:W-:Y:S02]  /*b530*/  FSEL R165, R165, -INF , !P6 ;  /* 0xff800000a5a57808 */ /* 0x000fe40007000000 */
[----:B------:R-:W-:Y:S01]  /*b540*/  PLOP3.LUT P6, PT, PT, PT, UP0, 0x40, 0x0 ;  /* 0x000000000000781c */ /* 0x000fe20003fce808 */
[--C-:B0-----:R-:W-:Y:S02]  /*b550*/  IMAD.IADD R2, R168, 0x1, R5.reuse ;  /* 0x00000001a8027824 */ /* 0x101fe400078e0205 */
[----:B------:R-:W-:-:S10]  /*b560*/  IMAD.IADD R4, R170, 0x1, R5 ;  /* 0x00000001aa047824 */ /* 0x000fd400078e0205 */
[----:B------:R-:W-:Y:S05]  /*b570*/  @P6 BRA `(.L_x_4317) ;  /* 0x0000000000686947 */ /* 0x000fea0003800000 */
        /* <DEDUP_REMOVED lines=16> */
.L_x_4319:
[----:B------:R-:W-:Y:S02]  /*b680*/  ULDC UR7, c[0x0][0x9e4] ;  /* 0x0002790000077ab9 */ /* 0x000fe40000000800 */
[----:B------:R-:W-:-:S05]  /*b690*/  IMAD.U32 R20, RZ, RZ, UR7 ;  /* 0x00000007ff147e24 */ /* 0x000fca000f8e00ff */
[----:B------:R-:W-:-:S13]  /*b6a0*/  ISETP.NE.AND P6, PT, R20, 0x1, PT ;  /* 0x000000011400780c */ /* 0x000fda0003fc5270 */
[----:B------:R-:W0:Y:S02]  /*b6b0*/  @P6 LDC.64 R184, c[0x0][0x9e8] ;  /* 0x00027a00ffb86b82 */ /* 0x000e240000000a00 */
[----:B0-----:R-:W-:-:S05]  /*b6c0*/  @P6 IMAD.HI.U32 R0, R5, R184, RZ ;  /* 0x000000b805006227 */ /* 0x001fca00078e00ff */
[----:B------:R-:W-:-:S07]  /*b6d0*/  @P6 SHF.R.U32.HI R5, RZ, R185, R0 ;  /* 0x000000b9ff056219 */ /* 0x000fce0000011600 */
.L_x_4320:
[----:B------:R-:W-:Y:S05]  /*b6e0*/  BSYNC B0 ;  /* 0x0000000000007941 */ /* 0x000fea0003800000 */
.L_x_4318:
[----:B------:R-:W-:-:S05]  /*b6f0*/  IMAD R5, R5, R20, R172 ;  /* 0x0000001405057224 */ /* 0x000fca00078e02ac */
[----:B------:R-:W-:Y:S02]  /*b700*/  VIADDMNMX R2, R5, R20, R2, PT ;  /* 0x0000001405027246 */ /* 0x000fe40003800102 */
[----:B------:R-:W-:-:S07]  /*b710*/  VIMNMX R4, R4, R5, !PT ;  /* 0x0000000504047248 */ /* 0x000fce0007fe0100 */
.L_x_4317:
        /* <DEDUP_REMOVED lines=308> */
.L_x_4321:
[----:B------:R-:W0:Y:S01]  /*ca60*/  S2UR UR10, SR_CgaCtaId ;  /* 0x00000000000a79c3 */ /* 0x000e220000008800 */
[----:B------:R-:W-:Y:S01]  /*ca70*/  R2UR UR7, R22 ;  /* 0x00000000160772ca */ /* 0x000fe200000e0000 */
[----:B------:R-:W-:Y:S01]  /*ca80*/  UIADD3 UR5, UR5, 0x30860, URZ ;  /* 0x0003086005057890 */ /* 0x000fe2000fffe03f */
[----:B------:R-:W-:Y:S01]  /*ca90*/  F2FP.F16.F32.PACK_AB R190, R171, R190 ;  /* 0x000000beabbe723e */ /* 0x000fe200000000ff */
[----:B------:R-:W-:Y:S01]  /*caa0*/  UMOV UR60, UR6 ;  /* 0x00000006003c7c82 */ /* 0x000fe20008000000 */
[----:B------:R-:W-:Y:S02]  /*cab0*/  F2FP.F16.F32.PACK_AB R184, R173, R184 ;  /* 0x000000b8adb8723e */ /* 0x000fe400000000ff */
[----:B------:R-:W-:Y:S02]  /*cac0*/  F2FP.F16.F32.PACK_AB R186, R175, R186 ;  /* 0x000000baafba723e */ /* 0x000fe400000000ff */
[----:B------:R-:W-:Y:S01]  /*cad0*/  F2FP.F16.F32.PACK_AB R183, R14, R183 ;  /* 0x000000b70eb7723e */ /* 0x000fe200000000ff */
[----:B------:R-:W-:Y:S01]  /*cae0*/  IMAD.MOV.U32 R14, RZ, RZ, R4 ;  /* 0x000000ffff0e7224 */ /* 0x000fe200078e0004 */
[----:B------:R-:W-:Y:S01]  /*caf0*/  F2FP.F16.F32.PACK_AB R170, R13, R170 ;  /* 0x000000aa0daa723e */ /* 0x000fe200000000ff */
[----:B------:R-:W-:Y:S01]  /*cb00*/  IMAD.MOV.U32 R13, RZ, RZ, R5 ;  /* 0x000000ffff0d7224 */ /* 0x000fe200078e0005 */
[----:B------:R-:W-:-:S02]  /*cb10*/  F2FP.F16.F32.PACK_AB R188, R188, R205 ;  /* 0x000000cdbcbc723e */ /* 0x000fc400000000ff */
        /* <DEDUP_REMOVED lines=24> */
.L_x_4303:
        /* <DEDUP_REMOVED lines=99> */
.L_x_4323:
[----:B------:R-:W-:Y:S01]  /*d2d0*/  ULEA UR5, UR4, UR38, 0x3 ;  /* 0x0000002604057291 */ /* 0x000fe2000f8e183f */
[----:B------:R-:W-:-:S05]  /*d2e0*/  IMAD.U32 R2, RZ, RZ, UR6 ;  /* 0x00000006ff027e24 */ /* 0x000fca000f8e00ff */
[----:B------:R-:W-:-:S04]  /*d2f0*/  SHF.L.U32 R2, R2, 0x1f, RZ ;  /* 0x0000001f02027819 */ /* 0x000fc800000006ff */
[----:B------:R0:W1:Y:S01]  /*d300*/  SYNCS.PHASECHK.TRANS64.TRYWAIT P1, [UR5+0x30850], R2 ;  /* 0x03085002ff0075a7 */ /* 0x0000620008020145 */
[----:B------:R-:W-:Y:S05]  /*d310*/  @!P0 BRA `(.L_x_4324) ;  /* 0x0000000000048947 */ /* 0x000fea0003800000 */
[----:B------:R-:W-:Y:S01]  /*d320*/  BPT.TRAP 0x1 ;  /* 0x000000040000795c */ /* 0x000fe20000300000 */
.L_x_4324:
[----:B-1----:R-:W-:Y:S05]  /*d330*/  @P1 BRA `(.L_x_4325) ;  /* 0x0000000000081947 */ /* 0x002fea0003800000 */
[----:B------:R-:W1:Y:S02]  /*d340*/  SYNCS.PHASECHK.TRANS64.TRYWAIT P1, [UR5+0x30850], R2 ;  /* 0x03085002ff0075a7 */ /* 0x000e640008020145 */
[----:B-1----:R-:W-:Y:S05]  /*d350*/  @!P1 BRA `(.L_x_4326) ;  /* 0x0000006c00289947 */ /* 0x002fea0003800000 */
.L_x_4325:
[----:B------:R-:W-:Y:S01]  /*d360*/  UIADD3 UR38, UR38, 0x400, URZ ;  /* 0x0000040026267890 */ /* 0x000fe2000fffe03f */
[----:B------:R-:W-:Y:S01]  /*d370*/  WARPGROUP.ARRIVE ;  /* 0x00000000000079c5 */ /* 0x000fe20000000000 */
[----:B------:R-:W-:Y:S01]  /*d380*/  UMOV UR7, 0x40000040 ;  /* 0x4000004000077882 */ /* 0x000fe20000000000 */
[----:B01----:R-:W0:Y:S01]  /*d390*/  SHFL.BFLY PT, R2, R9, 0x2, 0x1f ;  /* 0x0c401f0009027f89 */ /* 0x003e2200000e0000 */
[----:B------:R-:W-:-:S03]  /*d3a0*/  USHF.R.U32.HI UR38, URZ, 0x4, UR38 ;  /* 0x000000043f267899 */ /* 0x000fc60008011626 */
[----:B------:R-:W1:Y:S01]  /*d3b0*/  SHFL.BFLY PT, R3, R8, 0x2, 0x1f ;  /* 0x0c401f0008037f89 */ /* 0x000e6200000e0000 */
[----:B------:R-:W-:-:S04]  /*d3c0*/  ULOP3.LUT UR38, UR38, 0x3fff, URZ, 0xc0, !UPT ;  /* 0x00003fff26267892 */ /* 0x000fc8000f8ec03f */
[----:B------:R-:W-:-:S04]  /*d3d0*/  ULOP3.LUT UR38, UR38, 0x3000000, URZ, 0xfc, !UPT ;  /* 0x0300000026267892 */ /* 0x000fc8000f8efc3f */
[----:B------:R-:W-:-:S07]  /*d3e0*/  UIMAD UR4, UR4, 0x900, UR38 ;  /* 0x00000900040478a4 */ /* 0x000fce000f8e0226 */
[----:B------:R-:W-:Y:S02]  /*d3f0*/  UMOV UR6, UR4 ;  /* 0x0000000400067c82 */ /* 0x000fe40008000000 */
[----:B------:R-:W-:Y:S01]  /*d400*/  HGMMA.64x192x16.F32 R24, R188, gdesc[UR4].tnspB, R24, gsb0 ;  /* 0x42e00004bc187df0 */ /* 0x000fe20008000818 */
[----:B------:R-:W-:Y:S01]  /*d410*/  UIADD3 UR6, UR4, 0x80, URZ ;  /* 0x0000008004067890 */ /* 0x000fe2000fffe03f */
[----:B0-----:R-:W-:Y:S01]  /*d420*/  FADD.FTZ R2, R2, R9 ;  /* 0x0000000902027221 */ /* 0x001fe20000010000 */
[----:B------:R-:W-:Y:S01]  /*d430*/  UMOV UR7, 0x40000040 ;  /* 0x4000004000077882 */ /* 0x000fe20000000000 */
[----:B-1----:R-:W-:Y:S01]  /*d440*/  FADD.FTZ R6, R3, R8 ;  /* 0x0000000803067221 */ /* 0x002fe20000010000 */
[----:B------:R-:W-:Y:S02]  /*d450*/  IMAD.MOV.U32 R8, RZ, RZ, RZ ;  /* 0x000000ffff087224 */ /* 0x000fe400078e00ff */
[----:B------:R-:W0:Y:S04]  /*d460*/  SHFL.BFLY PT, R3, R2, 0x1, 0x1f ;  /* 0x0c201f0002037f89 */ /* 0x000e2800000e0000 */
[----:B------:R-:W1:Y:S01]  /*d470*/  SHFL.BFLY PT, R7, R6, 0x1, 0x1f ;  /* 0x0c201f0006077f89 */ /* 0x000e6200000e0000 */
[----:B0-----:R-:W-:Y:S01]  /*d480*/  FADD.FTZ R12, R2, R3 ;  /* 0x00000003020c7221 */ /* 0x001fe20000010000 */
[----:B------:R-:W-:-:S02]  /*d490*/  IMAD.MOV.U32 R3, RZ, RZ, -0x800000 ;  /* 0xff800000ff037424 */ /* 0x000fc400078e00ff */
[----:B------:R-:W-:Y:S02]  /*d4a0*/  IMAD.MOV.U32 R2, RZ, RZ, -0x800000 ;  /* 0xff800000ff027424 */ /* 0x000fe400078e00ff */
[----:B-1----:R-:W-:Y:S01]  /*d4b0*/  FADD.FTZ R13, R6, R7 ;  /* 0x00000007060d7221 */ /* 0x002fe20000010000 */
[----:B------:R-:W-:Y:S01]  /*d4c0*/  FSETP.NE.FTZ.AND P1, PT, R12, RZ, PT ;  /* 0x000000ff0c00720b */ /* 0x000fe20003f35000 */
[----:B------:R-:W-:-:S03]  /*d4d0*/  IMAD.MOV.U32 R7, RZ, RZ, RZ ;  /* 0x000000ffff077224 */ /* 0x000fc600078e00ff */
        /* <DEDUP_REMOVED lines=38> */
.L_x_4327:
        /* <DEDUP_REMOVED lines=101> */
.L_x_4249:
[----:B------:R-:W-:Y:S05]  /*dd90*/  @P0 BRA `(.L_x_4328) ;  /* 0x0000001800d40947 */ /* 0x000fea0003800000 */
[----:B------:R-:W2:Y:S01]  /*dda0*/  LDL R0, [R1] ;  /* 0x0000000001007983 */ /* 0x000ea20000100800 */
[----:B------:R-:W0:Y:S01]  /*ddb0*/  LDC R17, c[0x0][0xbe8] ;  /* 0x0002fa00ff117b82 */ /* 0x000e220000000800 */
[----:B------:R-:W-:Y:S01]  /*ddc0*/  ULDC.64 UR8, c[0x0][0xbd0] ;  /* 0x0002f40000087ab9 */ /* 0x000fe20000000a00 */
[----:B------:R-:W-:Y:S01]  /*ddd0*/  BSSY B0, `(.L_x_4329) ;  /* 0x000011d000007945 */ /* 0x000fe20003800000 */
[----:B------:R-:W1:Y:S05]  /*dde0*/  S2R R19, SR_CTAID.X ;  /* 0x0000000000137919 */ /* 0x000e6a0000002500 */
[----:B------:R-:W3:Y:S08]  /*ddf0*/  S2UR UR12, SR_CTAID.Z ;  /* 0x00000000000c79c3 */ /* 0x000ef00000002700 */
[----:B------:R-:W4:Y:S08]  /*de00*/  S2UR UR11, SR_CTAID.Y ;  /* 0x00000000000b79c3 */ /* 0x000f300000002600 */
[----:B------:R-:W-:Y:S01]  /*de10*/  BAR.SYNC.DEFER_BLOCKING 0x1, 0x100 ;  /* 0x0044000000007b1d */ /* 0x000fe20000010000 */
[----:B0-----:R-:W-:-:S07]  /*de20*/  ISETP.NE.AND P0, PT, R17, 0x1, PT ;  /* 0x000000011100780c */ /* 0x001fce0003f05270 */
[----:B------:R-:W4:Y:S01]  /*de30*/  LDC R21, c[0x0][0xc50] ;  /* 0x00031400ff157b82 */ /* 0x000f220000000800 */
[----:B---3--:R-:W-:-:S07]  /*de40*/  USHF.R.S32.HI UR10, URZ, 0x1f, UR12 ;  /* 0x0000001f3f0a7899 */ /* 0x008fce000801140c */
[----:B------:R-:W0:Y:S08]  /*de50*/  LDC.64 R14, c[0x0][0xb40] ;  /* 0x0002d000ff0e7b82 */ /* 0x000e300000000a00 */
[----:B------:R-:W3:Y:S08]  /*de60*/  @P0 LDC R13, c[0x0][0xbf0] ;  /* 0x0002fc00ff0d0b82 */ /* 0x000ef00000000800 */
[----:B------:R-:W5:Y:S08]  /*de70*/  @P0 LDC R121, c[0x0][0xbec] ;  /* 0x0002fb00ff790b82 */ /* 0x000f700000000800 */
[----:B------:R-:W5:Y:S01]  /*de80*/  @P0 LDC R22, c[0x0][0xbf0] ;  /* 0x0002fc00ff160b82 */ /* 0x000f620000000800 */
[----:B0-----:R-:W-:Y:S01]  /*de90*/  IMAD R12, R14, UR10, RZ ;  /* 0x0000000a0e0c7c24 */ /* 0x001fe2000f8e02ff */
[----:B--2---:R-:W-:-:S02]  /*dea0*/  R2UR UR13, R0 ;  /* 0x00000000000d72ca */ /* 0x004fc400000e0000 */
[----:B------:R-:W0:Y:S11]  /*deb0*/  S2R R0, SR_TID.X ;  /* 0x0000000000007919 */ /* 0x000e360000002100 */
[----:B------:R-:W-:-:S02]  /*dec0*/  USHF.R.S32.HI UR7, URZ, 0x1f, UR13 ;  /* 0x0000001f3f077899 */ /* 0x000fc4000801140d */
[----:B------:R-:W-:Y:S01]  /*ded0*/  IMAD R16, RZ, RZ, -UR13 ;  /* 0x8000000dff107e24 */ /* 0x000fe2000f8e02ff */
[----:B------:R-:W-:Y:S02]  /*dee0*/  UIMAD.WIDE.U32 UR4, UR13, UR8, URZ ;  /* 0x000000080d0472a5 */ /* 0x000fe4000f8e003f */
[----:B------:R-:W-:Y:S01]  /*def0*/  UIMAD UR6, UR7, UR8, URZ ;  /* 0x00000008070672a4 */ /* 0x000fe2000f8e023f */
[----:B----4-:R-:W-:-:S03]  /*df00*/  IMAD R21, R21, R16, UR11 ;  /* 0x0000000b15157e24 */ /* 0x010fc6000f8e0210 */
[----:B------:R-:W-:-:S03]  /*df10*/  UIMAD UR6, UR13, UR9, UR6 ;  /* 0x000000090d0672a4 */ /* 0x000fc6000f8e0206 */
[----:B------:R-:W-:Y:S01]  /*df20*/  ULDC.64 UR8, c[0x0][0xb38] ;  /* 0x0002ce0000087ab9 */ /* 0x000fe20000000a00 */
[----:B------:R-:W-:Y:S02]  /*df30*/  UIADD3 UR6, UR5, UR6, URZ ;  /* 0x0000000605067290 */ /* 0x000fe4000fffe03f */
[----:B------:R-:W-:Y:S01]  /*df40*/  UIMAD UR7, UR7, UR8, URZ ;  /* 0x00000008070772a4 */ /* 0x000fe2000f8e023f */
[----:B0-----:R-:W-:-:S05]  /*df50*/  VIADD R4, R0, 0xffffff80 ;  /* 0xffffff8000047836 */ /* 0x001fca0000000000 */
[----:B------:R-:W-:-:S04]  /*df60*/  SHF.R.S32.HI R5, RZ, 0x1f, R4 ;  /* 0x0000001fff057819 */ /* 0x000fc80000011404 */
[CC--:B------:R-:W-:Y:S02]  /*df70*/  LEA.HI R0, R5.reuse, R4.reuse, RZ, 0x7 ;  /* 0x0000000405007211 */ /* 0x0c0fe400078f38ff */
[----:B------:R-:W-:Y:S02]  /*df80*/  LEA.HI R5, R5, R4, RZ, 0x2 ;  /* 0x0000000405057211 */ /* 0x000fe400078f10ff */
[----:B------:R-:W-:Y:S02]  /*df90*/  LOP3.LUT R7, R0, 0xffffff80, RZ, 0xc0, !PT ;  /* 0xffffff8000077812 */ /* 0x000fe400078ec0ff */
[----:B------:R-:W-:-:S03]  /*dfa0*/  LOP3.LUT R5, R5, 0xfffffffc, RZ, 0xc0, !PT ;  /* 0xfffffffc05057812 */ /* 0x000fc600078ec0ff */
[C---:B------:R-:W-:Y:S01]  /*dfb0*/  IMAD.IADD R18, R4.reuse, 0x1, -R7 ;  /* 0x0000000104127824 */ /* 0x040fe200078e0a07 */
[----:B------:R-:W-:Y:S01]  /*dfc0*/  SHF.R.S32.HI R7, RZ, 0x7, R0 ;  /* 0x00000007ff077819 */ /* 0x000fe20000011400 */
[----:B------:R-:W-:-:S03]  /*dfd0*/  IMAD.IADD R5, R4, 0x1, -R5 ;  /* 0x0000000104057824 */ /* 0x000fc600078e0a05 */
[----:B------:R-:W-:Y:S02]  /*dfe0*/  SHF.R.S32.HI R9, RZ, 0x1f, R18 ;  /* 0x0000001fff097819 */ /* 0x000fe40000011412 */
[----:B------:R-:W-:Y:S02]  /*dff0*/  LEA.HI R0, R0, R7, RZ, 0x1 ;  /* 0x0000000700007211 */ /* 0x000fe400078f08ff */
[-C--:B------:R-:W-:Y:S02]  /*e000*/  LEA.HI R20, R9, R18.reuse, RZ, 0x2 ;  /* 0x0000001209147211 */ /* 0x080fe400078f10ff */
[----:B------:R-:W-:Y:S02]  /*e010*/  LOP3.LUT R0, R0, 0x3fffffe, RZ, 0xc0, !PT ;  /* 0x03fffffe00007812 */ /* 0x000fe400078ec0ff */
[--C-:B------:R-:W-:Y:S02]  /*e020*/  SHF.R.S32.HI R6, RZ, 0x2, R20.reuse ;  /* 0x00000002ff067819 */ /* 0x100fe40000011414 */
[----:B------:R-:W-:Y:S01]  /*e030*/  SHF.R.S32.HI R11, RZ, 0x1f, R20 ;  /* 0x0000001fff0b7819 */ /* 0x000fe20000011414 */
[----:B------:R-:W-:Y:S01]  /*e040*/  IMAD.IADD R0, R7, 0x1, -R0 ;  /* 0x0000000107007824 */ /* 0x000fe200078e0a00 */
[----:B------:R-:W-:-:S02]  /*e050*/  LEA.HI R9, R9, R18, RZ, 0x5 ;  /* 0x0000001209097211 */ /* 0x000fc400078f28ff */
[----:B------:R-:W-:Y:S02]  /*e060*/  LEA.HI R11, R11, R6, RZ, 0x3 ;  /* 0x000000060b0b7211 */ /* 0x000fe400078f18ff */
[----:B------:R-:W-:Y:S02]  /*e070*/  SHF.R.S32.HI R7, RZ, 0x5, R9 ;  /* 0x00000005ff077819 */ /* 0x000fe40000011409 */
[----:B------:R-:W-:Y:S01]  /*e080*/  LOP3.LUT R11, R11, 0xfffffff8, RZ, 0xc0, !PT ;  /* 0xfffffff80b0b7812 */ /* 0x000fe200078ec0ff */
[----:B------:R-:W0:Y:S04]  /*e090*/  @P0 LDC R9, c[0x0][0xbec] ;  /* 0x0002fb00ff090b82 */ /* 0x000e280000000800 */
[----:B------:R-:W-:Y:S01]  /*e0a0*/  IMAD.IADD R4, R6, 0x1, -R11 ;  /* 0x0000000106047824 */ /* 0x000fe200078e0a0b */
[----:B------:R-:W-:-:S03]  /*e0b0*/  LEA.HI R6, R5, R5, RZ, 0x1 ;  /* 0x0000000505067211 */ /* 0x000fc600078f08ff */
[----:B------:R-:W2:Y:S01]  /*e0c0*/  LDC.64 R10, c[0x0][0xbd8] ;  /* 0x0002f600ff0a7b82 */ /* 0x000ea20000000a00 */
[----:B------:R-:W-:Y:S01]  /*e0d0*/  LOP3.LUT R6, R6, 0x1ffffffe, RZ, 0xc0, !PT ;  /* 0x1ffffffe06067812 */ /* 0x000fe200078ec0ff */
[----:B------:R-:W-:Y:S02]  /*e0e0*/  IMAD R7, R7, 0x10, R4 ;  /* 0x0000001007077824 */ /* 0x000fe400078e0204 */
[----:B------:R-:W-:Y:S02]  /*e0f0*/  IMAD.U32 R4, RZ, RZ, UR4 ;  /* 0x00000004ff047e24 */ /* 0x000fe4000f8e00ff */
[----:B------:R-:W-:Y:S02]  /*e100*/  IMAD.IADD R23, R5, 0x1, -R6 ;  /* 0x0000000105177824 */ /* 0x000fe400078e0a06 */
[----:B------:R-:W-:Y:S02]  /*e110*/  IMAD R0, R0, 0x40, R7 ;  /* 0x0000004000007824 */ /* 0x000fe400078e0207 */
[----:B------:R-:W-:Y:S01]  /*e120*/  IMAD.U32 R5, RZ, RZ, UR5 ;  /* 0x00000005ff057e24 */ /* 0x000fe2000f8e00ff */
[----:B------:R-:W-:Y:S01]  /*e130*/  UIMAD.WIDE.U32 UR4, UR13, UR8, URZ ;  /* 0x000000080d0472a5 */ /* 0x000fe2000f8e003f */
[----:B------:R-:W-:Y:S01]  /*e140*/  IMAD.U32 R5, RZ, RZ, UR6 ;  /* 0x00000006ff057e24 */ /* 0x000fe2000f8e00ff */
[----:B------:R-:W-:Y:S01]  /*e150*/  UIMAD UR6, UR13, UR9, UR7 ;  /* 0x000000090d0672a4 */ /* 0x000fe2000f8e0207 */
[----:B------:R-:W-:-:S02]  /*e160*/  IMAD R6, R23, 0x8, R0 ;  /* 0x0000000817067824 */ /* 0x000fc400078e0200 */
[----:B------:R-:W-:Y:S01]  /*e170*/  ULDC.64 UR8, c[0x0][0xb28] ;  /* 0x0002ca0000087ab9 */ /* 0x000fe20000000a00 */
[----:B------:R-:W-:Y:S02]  /*e180*/  UIADD3 UR6, UR5, UR6, URZ ;  /* 0x0000000605067290 */ /* 0x000fe4000fffe03f */
[----:B------:R-:W-:Y:S02]  /*e190*/  IMAD.U32 R7, RZ, RZ, UR5 ;  /* 0x00000005ff077e24 */ /* 0x000fe4000f8e00ff */
[----:B-1----:R-:W-:Y:S02]  /*e1a0*/  IMAD R0, R19, 0x80, R0 ;  /* 0x0000008013007824 */ /* 0x002fe400078e0200 */
[----:B------:R-:W-:Y:S01]  /*e1b0*/  IMAD.U32 R7, RZ, RZ, UR6 ;  /* 0x00000006ff077e24 */ /* 0x000fe2000f8e00ff */
[----:B------:R-:W-:Y:S01]  /*e1c0*/  ULDC.64 UR6, c[0x0][0xb48] ;  /* 0x0002d20000067ab9 */ /* 0x000fe20000000a00 */
[C---:B--2---:R-:W-:Y:S02]  /*e1d0*/  IMAD R8, R10.reuse, UR10, RZ ;  /* 0x0000000a0a087c24 */ /* 0x044fe4000f8e02ff */
[----:B------:R-:W-:-:S04]  /*e1e0*/  IMAD.WIDE.U32 R4, R10, UR12, R4 ;  /* 0x0000000c0a047c25 */ /* 0x000fc8000f8e0004 */
[----:B------:R-:W-:Y:S02]  /*e1f0*/  IMAD R11, R11, UR12, R8 ;  /* 0x0000000c0b0b7c24 */ /* 0x000fe4000f8e0208 */
[----:B------:R-:W-:Y:S02]  /*e200*/  IMAD R8, R19, 0x80, R6 ;  /* 0x0000008013087824 */ /* 0x000fe400078e0206 */
[----:B------:R-:W-:Y:S01]  /*e210*/  IMAD.U32 R6, RZ, RZ, UR4 ;  /* 0x00000004ff067e24 */ /* 0x000fe2000f8e00ff */
[----:B------:R-:W-:Y:S01]  /*e220*/  ULDC.64 UR4, c[0x0][0xbe0] ;  /* 0x0002f80000047ab9 */ /* 0x000fe20000000a00 */
[----:B0-----:R-:W-:-:S04]  /*e230*/  @P0 IMAD.HI.U32 R10, R8, R9, RZ ;  /* 0x00000009080a0227 */ /* 0x001fc800078e00ff */
[----:B------:R-:W-:Y:S01]  /*e240*/  IMAD.MOV.U32 R9, RZ, RZ, R8 ;  /* 0x000000ffff097224 */ /* 0x000fe200078e0008 */
[----:B---3--:R-:W-:Y:S01]  /*e250*/  @P0 SHF.R.U32.HI R9, RZ, R13, R10 ;  /* 0x0000000dff090219 */ /* 0x008fe2000001160a */
[----:B------:R-:W-:Y:S01]  /*e260*/  IMAD R13, R15, UR12, R12 ;  /* 0x0000000c0f0d7c24 */ /* 0x000fe2000f8e020c */
[----:B------:R-:W-:Y:S01]  /*e270*/  SHF.R.S32.HI R12, RZ, 0x1f, R21 ;  /* 0x0000001fff0c7819 */ /* 0x000fe20000011415 */
[----:B------:R-:W-:-:S04]  /*e280*/  IMAD.WIDE.U32 R6, R14, UR12, R6 ;  /* 0x0000000c0e067c25 */ /* 0x000fc8000f8e0006 */
[----:B------:R-:W-:Y:S02]  /*e290*/  IMAD.IADD R5, R5, 0x1, R11 ;  /* 0x0000000105057824 */ /* 0x000fe400078e020b */
[----:B-----5:R-:W-:-:S04]  /*e2a0*/  @P0 IMAD.HI.U32 R121, R8, R121, RZ ;  /* 0x0000007908790227 */ /* 0x020fc800078e00ff */
[----:B------:R-:W-:Y:S02]  /*e2b0*/  IMAD.IADD R7, R7, 0x1, R13 ;  /* 0x0000000107077824 */ /* 0x000fe400078e020d */
[----:B------:R-:W-:Y:S02]  /*e2c0*/  IMAD R13, R12, UR6, RZ ;  /* 0x000000060c0d7c24 */ /* 0x000fe4000f8e02ff */
[----:B------:R-:W-:-:S04]  /*e2d0*/  IMAD.WIDE.U32 R4, R21, UR4, R4 ;  /* 0x0000000415047c25 */ /* 0x000fc8000f8e0004 */
[----:B------:R-:W-:Y:S01]  /*e2e0*/  IMAD.MOV.U32 R11, RZ, RZ, R8 ;  /* 0x000000ffff0b7224 */ /* 0x000fe200078e0008 */
[----:B------:R-:W-:Y:S01]  /*e2f0*/  @P0 SHF.R.U32.HI R11, RZ, R22, R121 ;  /* 0x00000016ff0b0219 */ /* 0x000fe20000011679 */
[----:B------:R-:W-:Y:S01]  /*e300*/  IMAD R10, R12, UR4, RZ ;  /* 0x000000040c0a7c24 */ /* 0x000fe2000f8e02ff */
[----:B------:R-:W-:Y:S01]  /*e310*/  IADD3 R4, P0, R9, R4, RZ ;  /* 0x0000000409047210 */ /* 0x000fe20007f1e0ff */
[C---:B------:R-:W-:Y:S01]  /*e320*/  IMAD R15, R21.reuse, UR7, R13 ;  /* 0x00000007150f7c24 */ /* 0x040fe2000f8e020d */
[--C-:B------:R-:W-:Y:S01]  /*e330*/  SHF.R.S32.HI R13, RZ, 0x1f, R9.reuse ;  /* 0x0000001fff0d7819 */ /* 0x100fe20000011409 */
[----:B------:R-:W-:Y:S02]  /*e340*/  IMAD.MOV R9, RZ, RZ, -R9 ;  /* 0x000000ffff097224 */ /* 0x000fe400078e0a09 */
[----:B------:R-:W-:Y:S01]  /*e350*/  IMAD R12, R21, UR5, R10 ;  /* 0x00000005150c7c24 */ /* 0x000fe2000f8e020a */
[--C-:B------:R-:W-:Y:S01]  /*e360*/  SHF.R.S32.HI R10, RZ, 0x1f, R11.reuse ;  /* 0x0000001fff0a7819 */ /* 0x100fe2000001140b */
[----:B------:R-:W-:Y:S01]  /*e370*/  IMAD.MOV R14, RZ, RZ, -R11 ;  /* 0x000000ffff0e7224 */ /* 0x000fe200078e0a0b */
[----:B------:R-:W-:Y:S01]  /*e380*/  ULDC.64 UR4, c[0x0][0xb30] ;  /* 0x0002cc0000047ab9 */ /* 0x000fe20000000a00 */
[----:B------:R-:W-:Y:S01]  /*e390*/  IMAD R9, R17, R9, R8 ;  /* 0x0000000911097224 */ /* 0x000fe200078e0208 */
[----:B------:R-:W-:Y:S01]  /*e3a0*/  IADD3.X R5, R13, R5, R12, P0, !PT ;  /* 0x000000050d057210 */ /* 0x000fe200007fe40c */
[----:B------:R-:W-:Y:S01]  /*e3b0*/  IMAD.WIDE.U32 R6, R21, UR6, R6 ;  /* 0x0000000615067c25 */ /* 0x000fe2000f8e0006 */
[----:B------:R-:W-:-:S03]  /*e3c0*/  ULDC.64 UR6, c[0x0][0xbc8] ;  /* 0x0002f20000067ab9 */ /* 0x000fc60000000a00 */
[----:B------:R-:W-:Y:S02]  /*e3d0*/  IMAD R10, R10, UR4, RZ ;  /* 0x000000040a0a7c24 */ /* 0x000fe4000f8e02ff */
[----:B------:R-:W-:Y:S01]  /*e3e0*/  IMAD R13, R17, R14, R8 ;  /* 0x0000000e110d7224 */ /* 0x000fe200078e0208 */
[----:B------:R-:W-:Y:S01]  /*e3f0*/  SHF.R.S32.HI R8, RZ, 0x1f, R9 ;  /* 0x0000001fff087819 */ /* 0x000fe20000011409 */
[----:B------:R-:W-:Y:S02]  /*e400*/  IMAD.IADD R7, R7, 0x1, R15 ;  /* 0x0000000107077824 */ /* 0x000fe400078e020f */
[C---:B------:R-:W-:Y:S01]  /*e410*/  IMAD R15, R11.reuse, UR5, R10 ;  /* 0x000000050b0f7c24 */ /* 0x040fe2000f8e020a */
[----:B------:R-:W-:Y:S01]  /*e420*/  SHF.R.S32.HI R10, RZ, 0x1f, R13 ;  /* 0x0000001fff0a7819 */ /* 0x000fe2000001140d */
[----:B------:R-:W-:Y:S01]  /*e430*/  IMAD.WIDE.U32 R6, R11, UR4, R6 ;  /* 0x000000040b067c25 */ /* 0x000fe2000f8e0006 */
[----:B------:R-:W0:Y:S01]  /*e440*/  S2UR UR5, SR_CgaCtaId ;  /* 0x00000000000579c3 */ /* 0x000e220000008800 */
[----:B------:R-:W-:-:S02]  /*e450*/  UMOV UR4, 0x400 ;  /* 0x0000040000047882 */ /* 0x000fc40000000000 */
[----:B------:R-:W-:Y:S02]  /*e460*/  IMAD R8, R8, UR6, RZ ;  /* 0x0000000608087c24 */ /* 0x000fe4000f8e02ff */
        /* <DEDUP_REMOVED lines=11> */
[----:B------:R-:W-:Y:S01]  /*e520*/  SHFL.IDX PT, R10, R14, RZ, 0x1c1f ;  /* 0x001c1fff0e0a7589 */ /* 0x000fe200000e0000 */
[----:B------:R-:W-:Y:S01]  /*e530*/  IMAD.IADD R9, R9, 0x1, R15 ;  /* 0x0000000109097824 */ /* 0x000fe200078e020f */
[----:B------:R-:W-:Y:S01]  /*e540*/  LEA R6, P1, R8, UR8, 0x2 ;  /* 0x0000000808067c11 */ /* 0x000fe2000f8210ff */
[----:B0-----:R-:W-:Y:S01]  /*e550*/  ULEA UR4, UR5, UR4, 0x18 ;  /* 0x0000000405047291 */ /* 0x001fe2000f8ec03f */
[----:B------:R-:W-:Y:S01]  /*e560*/  LEA.HI.X R15, R4, UR7, R5, 0x2, P0 ;  /* 0x00000007040f7c11 */ /* 0x000fe200080f1405 */
[----:B------:R-:W-:Y:S01]  /*e570*/  SHFL.IDX PT, R12, R14, 0x1, 0x1c1f ;  /* 0x003c1f000e0c7f89 */ /* 0x000fe200000e0000 */
[----:B------:R-:W-:Y:S01]  /*e580*/  LEA.HI.X R9, R8, UR9, R9, 0x2, P1 ;  /* 0x0000000908097c11 */ /* 0x000fe200088f1409 */
[----:B------:R-:W-:Y:S01]  /*e590*/  IMAD R7, R17, UR6, RZ ;  /* 0x0000000611077c24 */ /* 0x000fe2000f8e02ff */
[----:B------:R-:W-:Y:S01]  /*e5a0*/  LOP3.LUT P0, RZ, R18, 0x3, RZ, 0xc0, !PT ;  /* 0x0000000312ff7812 */ /* 0x000fe2000780c0ff */
[----:B------:R-:W0:Y:S01]  /*e5b0*/  SHFL.IDX PT, R11, R15, RZ, 0x1c1f ;  /* 0x001c1fff0f0b7589 */ /* 0x000e2200000e0000 */
[C---:B------:R-:W-:Y:S01]  /*e5c0*/  VIADD R8, R0.reuse, 0x8 ;  /* 0x0000000800087836 */ /* 0x040fe20000000000 */
[----:B------:R-:W-:Y:S01]  /*e5d0*/  UIADD3 UR4, UR4, 0x30820, URZ ;  /* 0x0003082004047890 */ /* 0x000fe2000fffe03f */
[CC--:B------:R-:W-:Y:S01]  /*e5e0*/  ISETP.GE.OR P1, PT, R0.reuse, R7.reuse, P0 ;  /* 0x000000070000720c */ /* 0x0c0fe20000726670 */
[----:B------:R1:W2:Y:S01]  /*e5f0*/  SHFL.IDX PT, R13, R15, 0x1, 0x1c1f ;  /* 0x003c1f000f0d7f89 */ /* 0x0002a200000e0000 */
[-C--:B------:R-:W-:Y:S01]  /*e600*/  ISETP.GE.AND P2, PT, R0, R7.reuse, PT ;  /* 0x000000070000720c */ /* 0x080fe20003f46270 */
[----:B------:R-:W-:Y:S01]  /*e610*/  UPRMT UR4, URZ, 0x654, UR4 ;  /* 0x000006543f047896 */ /* 0x000fe20008000004 */
[----:B------:R-:W-:Y:S01]  /*e620*/  ISETP.GE.OR P0, PT, R8, R7, P0 ;  /* 0x000000070800720c */ /* 0x000fe20000706670 */
[----:B------:R3:W4:Y:S01]  /*e630*/  SHFL.IDX PT, R4, R6, RZ, 0x1c1f ;  /* 0x001c1fff06047589 */ /* 0x00072200000e0000 */
[----:B-1----:R-:W-:-:S03]  /*e640*/  LOP3.LUT R15, R20, 0x7ffffffc, RZ, 0xc0, !PT ;  /* 0x7ffffffc140f7812 */ /* 0x002fc600078ec0ff */
[----:B------:R3:W1:Y:S03]  /*e650*/  SHFL.IDX PT, R5, R9, RZ, 0x1c1f ;  /* 0x001c1fff09057589 */ /* 0x00066600000e0000 */
[----:B------:R-:W-:Y:S01]  /*e660*/  SYNCS.ARRIVE.TRANS64.RED.A1T0 RZ, [UR4], RZ ;  /* 0x000000ffffff79a7 */ /* 0x000fe20008100404 */
[----:B------:R-:W-:-:S04]  /*e670*/  IMAD.IADD R15, R18, 0x1, -R15 ;  /* 0x00000001120f7824 */ /* 0x000fc800078e0a0f */
[----:B------:R-:W-:Y:S01]  /*e680*/  IMAD.SHL.U32 R0, R15, 0x2, RZ ;  /* 0x000000020f007824 */ /* 0x000fe200078e00ff */
[----:B0-----:R3:W-:Y:S04]  /*e690*/  @!P1 ST.E desc[UR36][R10.64], R3 ;  /* 0x000000030a009985 */ /* 0x0017e8000c101924 */
[----:B--2---:R3:W-:Y:S01]  /*e6a0*/  @!P0 ST.E desc[UR36][R12.64], R2 ;  /* 0x000000020c008985 */ /* 0x0047e2000c101924 */
[----:B------:R-:W-:Y:S05]  /*e6b0*/  @P2 BRA `(.L_x_4330) ;  /* 0x0000000800382947 */ /* 0x000fea0003800000 */
[C---:B---3--:R-:W-:Y:S01]  /*e6c0*/  VIADD R2, R0.reuse, 0x8 ;  /* 0x0000000800027836 */ /* 0x048fe20000000000 */
[----:B------:R-:W-:Y:S01]  /*e6d0*/  ULDC UR4, c[0x0][0xac8] ;  /* 0x0002b20000047ab9 */ /* 0x000fe20000000800 */
[C---:B------:R-:W-:Y:S01]  /*e6e0*/  VIADD R3, R0.reuse, 0x10 ;  /* 0x0000001000037836 */ /* 0x040fe20000000000 */
[C---:B------:R-:W-:Y:S01]  /*e6f0*/  ISETP.GE.AND P0, PT, R0.reuse, UR4, PT ;  /* 0x0000000400007c0c */ /* 0x040fe2000bf06270 */
[----:B------:R-:W-:Y:S01]  /*e700*/  VIADD R14, R0, 0x18 ;  /* 0x00000018000e7836 */ /* 0x000fe20000000000 */
[----:B------:R-:W-:Y:S01]  /*e710*/  ISETP.GE.AND P1, PT, R2, UR4, PT ;  /* 0x0000000402007c0c */ /* 0x000fe2000bf26270 */
[C---:B------:R-:W-:Y:S01]  /*e720*/  VIADD R15, R0.reuse, 0x20 ;  /* 0x00000020000f7836 */ /* 0x040fe20000000000 */
[----:B------:R-:W-:Y:S01]  /*e730*/  ISETP.GE.AND P2, PT, R3, UR4, PT ;  /* 0x0000000403007c0c */ /* 0x000fe2000bf46270 */
[----:B------:R-:W-:Y:S01]  /*e740*/  VIADD R16, R0, 0x28 ;  /* 0x0000002800107836 */ /* 0x000fe20000000000 */
[----:B------:R-:W-:Y:S01]  /*e750*/  ISETP.GE.AND P5, PT, R14, UR4, PT ;  /* 0x000000040e007c0c */ /* 0x000fe2000bfa6270 */
[C---:B------:R-:W-:Y:S01]  /*e760*/  VIADD R17, R0.reuse, 0x30 ;  /* 0x0000003000117836 */ /* 0x040fe20000000000 */
[----:B------:R-:W-:Y:S01]  /*e770*/  ISETP.GE.AND P6, PT, R15, UR4, PT ;  /* 0x000000040f007c0c */ /* 0x000fe2000bfc6270 */
[----:B------:R-:W-:-:S02]  /*e780*/  VIADD R18, R0, 0x38 ;  /* 0x0000003800127836 */ /* 0x000fc40000000000 */
[C---:B------:R-:W-:Y:S01]  /*e790*/  VIADD R19, R0.reuse, 0x40 ;  /* 0x0000004000137836 */ /* 0x040fe20000000000 */
[----:B------:R-:W-:Y:S01]  /*e7a0*/  ISETP.GE.AND P4, PT, R17, UR4, PT ;  /* 0x0000000411007c0c */ /* 0x000fe2000bf86270 */
[----:B------:R-:W-:Y:S01]  /*e7b0*/  VIADD R20, R0, 0x48 ;  /* 0x0000004800147836 */ /* 0x000fe20000000000 */
[----:B------:R-:W-:Y:S01]  /*e7c0*/  ISETP.GE.AND P3, PT, R18, UR4, PT ;  /* 0x0000000412007c0c */ /* 0x000fe2000bf66270 */
[----:B------:R-:W-:Y:S01]  /*e7d0*/  VIADD R22, R0, 0x50 ;  /* 0x0000005000167836 */ /* 0x000fe20000000000 */
[----:B------:R-:W-:Y:S01]  /*e7e0*/  @!P1 LEA.HI R2, R2, R2, RZ, 0x1 ;  /* 0x0000000202029211 */ /* 0x000fe200078f08ff */
[----:B------:R-:W-:Y:S01]  /*e7f0*/  VIADD R23, R0, 0x58 ;  /* 0x0000005800177836 */ /* 0x000fe20000000000 */
[----:B------:R-:W-:Y:S02]  /*e800*/  @!P2 LEA.HI R3, R3, R3, RZ, 0x1 ;  /* 0x000000030303a211 */ /* 0x000fe400078f08ff */
[----:B------:R-:W-:Y:S02]  /*e810*/  @!P1 LOP3.LUT R11, R2, 0xfffffffe, RZ, 0xc0, !PT ;  /* 0xfffffffe020b9812 */ /* 0x000fe400078ec0ff */
[----:B------:R-:W-:Y:S01]  /*e820*/  @!P2 LOP3.LUT R13, R3, 0xfffffffe, RZ, 0xc0, !PT ;  /* 0xfffffffe030da812 */ /* 0x000fe200078ec0ff */
[----:B-1--4-:R-:W-:Y:S01]  /*e830*/  @!P0 IMAD.WIDE R2, R0, 0x4, R4 ;  /* 0x0000000400028825 */ /* 0x012fe200078e0204 */
[----:B------:R-:W-:-:S02]  /*e840*/  @!P5 LEA.HI R14, R14, R14, RZ, 0x1 ;  /* 0x0000000e0e0ed211 */ /* 0x000fc400078f08ff */
[----:B------:R-:W-:Y:S01]  /*e850*/  @!P6 LEA.HI R15, R15, R15, RZ, 0x1 ;  /* 0x0000000f0f0fe211 */ /* 0x000fe200078f08ff */
        /* <DEDUP_REMOVED lines=8> */
[----:B------:R-:W-:-:S02]  /*e8e0*/  ISETP.GE.AND P2, PT, R19, UR4, PT ;  /* 0x0000000413007c0c */ /* 0x000fc4000bf46270 */
[----:B------:R-:W-:Y:S02]  /*e8f0*/  @!P3 LEA.HI R18, R18, R18, RZ, 0x1 ;  /* 0x000000121212b211 */ /* 0x000fe400078f08ff */
[----:B------:R-:W-:Y:S01]  /*e900*/  @!P4 LOP3.LUT R17, R17, 0xfffffffe, RZ, 0xc0, !PT ;  /* 0xfffffffe1111c812 */ /* 0x000fe200078ec0ff */
[----:B0-----:R-:W-:Y:S01]  /*e910*/  VIADD R24, R0, 0x80 ;  /* 0x0000008000187836 */ /* 0x001fe20000000000 */
[----:B------:R-:W-:Y:S02]  /*e920*/  @!P5 LOP3.LUT R3, R14, 0xfffffffe, RZ, 0xc0, !PT ;  /* 0xfffffffe0e03d812 */ /* 0x000fe400078ec0ff */
[----:B------:R-:W-:Y:S02]  /*e930*/  @!P0 LEA.HI R16, R16, R16, RZ, 0x1 ;  /* 0x0000001010108211 */ /* 0x000fe400078f08ff */
[----:B-1----:R-:W-:Y:S01]  /*e940*/  @!P6 LOP3.LUT R11, R15, 0xfffffffe, RZ, 0xc0, !PT ;  /* 0xfffffffe0f0be812 */ /* 0x002fe200078ec0ff */
[----:B------:R-:W-:Y:S01]  /*e950*/  @!P5 IMAD.WIDE R2, R3, 0x4, R4 ;  /* 0x000000040302d825 */ /* 0x000fe200078e0204 */
[----:B------:R-:W-:-:S02]  /*e960*/  @!P1 LEA.HI R20, R20, R20, RZ, 0x1 ;  /* 0x0000001414149211 */ /* 0x000fc400078f08ff */
[----:B------:R-:W-:Y:S01]  /*e970*/  @!P2 LEA.HI R19, R19, R19, RZ, 0x1 ;  /* 0x000000131313a211 */ /* 0x000fe200078f08ff */
[----:B------:R-:W-:Y:S01]  /*e980*/  @!P6 IMAD.WIDE R10, R11, 0x4, R4 ;  /* 0x000000040b0ae825 */ /* 0x000fe200078e0204 */
[----:B--2---:R-:W-:Y:S01]  /*e990*/  @!P0 LOP3.LUT R13, R16, 0xfffffffe, RZ, 0xc0, !PT ;  /* 0xfffffffe100d8812 */ /* 0x004fe200078ec0ff */
[----:B------:R0:W-:Y:S01]  /*e9a0*/  @!P5 ST.E.64 desc[UR36][R2.64], R36 ;  /* 0x000000240200d985 */ /* 0x0001e2000c101b24 */
[----:B------:R-:W-:Y:S01]  /*e9b0*/  @!P3 LOP3.LUT R15, R18, 0xfffffffe, RZ, 0xc0, !PT ;  /* 0xfffffffe120fb812 */ /* 0x000fe200078ec0ff */
[----:B------:R-:W-:Y:S01]  /*e9c0*/  VIADD R18, R0, 0x60 ;  /* 0x0000006000127836 */ /* 0x000fe20000000000 */
[----:B------:R-:W-:Y:S01]  /*e9d0*/  @!P2 LOP3.LUT R19, R19, 0xfffffffe, RZ, 0xc0, !PT ;  /* 0xfffffffe1313a812 */ /* 0x000fe200078ec0ff */
[----:B------:R1:W-:Y:S01]  /*e9e0*/  @!P6 ST.E.64 desc[UR36][R10.64], R40 ;  /* 0x000000280a00e985 */ /* 0x0003e2000c101b24 */
[----:B------:R-:W-:Y:S01]  /*e9f0*/  @!P1 LOP3.LUT R21, R20, 0xfffffffe, RZ, 0xc0, !PT ;  /* 0xfffffffe14159812 */ /* 0x000fe200078ec0ff */
[----:B------:R-:W-:Y:S01]  /*ea00*/  VIADD R20, R0, 0x70 ;  /* 0x0000007000147836 */ /* 0x000fe20000000000 */
[----:B------:R-:W-:-:S02]  /*ea10*/  ISETP.GE.AND P5, PT, R22, UR4, PT ;  /* 0x0000000416007c0c */ /* 0x000fc4000bfa6270 */
        /* <DEDUP_REMOVED lines=16> */
[----:B------:R-:W-:Y:S01]  /*eb20*/  VIADD R21, R0, 0x78 ;  /* 0x0000007800157836 */ /* 0x000fe20000000000 */
[----:B------:R-:W-:Y:S02]  /*eb30*/  @!P6 LEA.HI R23, R23, R23, RZ, 0x1 ;  /* 0x000000171717e211 */ /* 0x000fe400078f08ff */
[----:B------:R-:W-:Y:S02]  /*eb40*/  ISETP.GE.AND P1, PT, R19, UR4, PT ;  /* 0x0000000413007c0c */ /* 0x000fe4000bf26270 */
[----:B------:R-:W-:-:S02]  /*eb50*/  ISETP.GE.AND P3, PT, R21, UR4, PT ;  /* 0x0000000415007c0c */ /* 0x000fc4000bf66270 */
[----:B0-----:R-:W-:Y:S02]  /*eb60*/  @!P5 LOP3.LUT R3, R22, 0xfffffffe, RZ, 0xc0, !PT ;  /* 0xfffffffe1603d812 */ /* 0x001fe400078ec0ff */
[----:B------:R-:W-:Y:S02]  /*eb70*/  @!P0 LEA.HI R18, R18, R18, RZ, 0x1 ;  /* 0x0000001212128211 */ /* 0x000fe400078f08ff */
[----:B-1----:R-:W-:Y:S01]  /*eb80*/  @!P6 LOP3.LUT R11, R23, 0xfffffffe, RZ, 0xc0, !PT ;  /* 0xfffffffe170be812 */ /* 0x002fe200078ec0ff */
[--C-:B------:R-:W-:Y:S01]  /*eb90*/  @!P5 IMAD.WIDE R2, R3, 0x4, R4.reuse ;  /* 0x000000040302d825 */ /* 0x100fe200078e0204 */
[----:B--2---:R-:W-:Y:S02]  /*eba0*/  @!P0 LOP3.LUT R13, R18, 0xfffffffe, RZ, 0xc0, !PT ;  /* 0xfffffffe120d8812 */ /* 0x004fe400078ec0ff */
[----:B------:R-:W-:Y:S01]  /*ebb0*/  @!P2 LEA.HI R20, R20, R20, RZ, 0x1 ;  /* 0x000000141414a211 */ /* 0x000fe200078f08ff */
[--C-:B------:R-:W-:Y:S01]  /*ebc0*/  @!P6 IMAD.WIDE R10, R11, 0x4, R4.reuse ;  /* 0x000000040b0ae825 */ /* 0x100fe200078e0204 */
[----:B------:R-:W-:Y:S01]  /*ebd0*/  @!P1 LEA.HI R19, R19, R19, RZ, 0x1 ;  /* 0x0000001313139211 */ /* 0x000fe200078f08ff */
[----:B------:R0:W-:Y:S01]  /*ebe0*/  @!P5 ST.E.64 desc[UR36][R2.64], R64 ;  /* 0x000000400200d985 */ /* 0x0001e2000c101b24 */
[----:B------:R-:W-:Y:S01]  /*ebf0*/  @!P3 LEA.HI R21, R21, R21, RZ, 0x1 ;  /* 0x000000151515b211 */ /* 0x000fe200078f08ff */
[----:B------:R-:W-:Y:S01]  /*ec00*/  @!P0 IMAD.WIDE R12, R13, 0x4, R4 ;  /* 0x000000040d0c8825 */ /* 0x000fe200078e0204 */
[----:B------:R-:W-:Y:S01]  /*ec10*/  @!P1 LOP3.LUT R19, R19, 0xfffffffe, RZ, 0xc0, !PT ;  /* 0xfffffffe13139812 */ /* 0x000fe200078ec0ff */
[----:B------:R1:W-:Y:S01]  /*ec20*/  @!P6 ST.E.64 desc[UR36][R10.64], R68 ;  /* 0x000000440a00e985 */ /* 0x0003e2000c101b24 */
[----:B------:R-:W-:Y:S01]  /*ec30*/  @!P4 LEA.HI R24, R24, R24, RZ, 0x1 ;  /* 0x000000181818c211 */ /* 0x000fe200078f08ff */
[----:B------:R-:W-:Y:S01]  /*ec40*/  VIADD R18, R0, 0x88 ;  /* 0x0000008800127836 */ /* 0x000fe20000000000 */
[----:B---3--:R-:W-:Y:S01]  /*ec50*/  @!P2 LOP3.LUT R15, R20, 0xfffffffe, RZ, 0xc0, !PT ;  /* 0xfffffffe140fa812 */ /* 0x008fe200078ec0ff */
[----:B------:R-:W-:Y:S01]  /*ec60*/  @!P0 ST.E.64 desc[UR36][R12.64], R72 ;  /* 0x000000480c008985 */ /* 0x000fe2000c101b24 */
[----:B------:R-:W-:Y:S01]  /*ec70*/  @!P3 LOP3.LUT R21, R21, 0xfffffffe, RZ, 0xc0, !PT ;  /* 0xfffffffe1515b812 */ /* 0x000fe200078ec0ff */
[----:B------:R-:W-:Y:S01]  /*ec80*/  VIADD R20, R0, 0x98 ;  /* 0x0000009800147836 */ /* 0x000fe20000000000 */
[----:B----4-:R-:W-:-:S02]  /*ec90*/  @!P4 LOP3.LUT R17, R24, 0xfffffffe, RZ, 0xc0, !PT ;  /* 0xfffffffe1811c812 */ /* 0x010fc400078ec0ff */
[----:B------:R-:W-:Y:S01]  /*eca0*/  ISETP.GE.AND P0, PT, R18, UR4, PT ;  /* 0x0000000412007c0c */ /* 0x000fe2000bf06270 */
[----:B0-----:R-:W-:-:S04]  /*ecb0*/  @!P1 IMAD.WIDE R2, R19, 0x4, R4 ;  /* 0x0000000413029825 */ /* 0x001fc800078e0204 */
[--C-:B-1----:R-:W-:Y:S01]  /*ecc0*/  @!P2 IMAD.WIDE R10, R15, 0x4, R4.reuse ;  /* 0x000000040f0aa825 */ /* 0x102fe200078e0204 */
[----:B------:R0:W-:Y:S03]  /*ecd0*/  @!P1 ST.E.64 desc[UR36][R2.64], R76 ;  /* 0x0000004c02009985 */ /* 0x0001e6000c101b24 */
[----:B------:R-:W-:Y:S01]  /*ece0*/  VIADD R19, R0, 0x90 ;  /* 0x0000009000137836 */ /* 0x000fe20000000000 */
[----:B------:R1:W-:Y:S01]  /*ecf0*/  @!P2 ST.E.64 desc[UR36][R10.64], R80 ;  /* 0x000000500a00a985 */ /* 0x0003e2000c101b24 */
[--C-:B------:R-:W-:Y:S01]  /*ed00*/  @!P3 IMAD.WIDE R14, R21, 0x4, R4.reuse ;  /* 0x00000004150eb825 */ /* 0x100fe200078e0204 */
[----:B------:R-:W-:Y:S02]  /*ed10*/  ISETP.GE.AND P2, PT, R20, UR4, PT ;  /* 0x0000000414007c0c */ /* 0x000fe4000bf46270 */
[----:B------:R-:W-:Y:S01]  /*ed20*/  ISETP.GE.AND P1, PT, R19, UR4, PT ;  /* 0x0000000413007c0c */ /* 0x000fe2000bf26270 */
[----:B------:R-:W-:Y:S01]  /*ed30*/  @!P4 IMAD.WIDE R16, R17, 0x4, R4 ;  /* 0x000000041110c825 */ /* 0x000fe200078e0204 */
[----:B------:R2:W-:Y:S01]  /*ed40*/  @!P3 ST.E.64 desc[UR36][R14.64], R84 ;  /* 0x000000540e00b985 */ /* 0x0005e2000c101b24 */
[----:B------:R-:W-:-:S02]  /*ed50*/  @!P0 LEA.HI R18, R18, R18, RZ, 0x1 ;  /* 0x0000001212128211 */ /* 0x000fc400078f08ff */
[C---:B------:R-:W-:Y:S01]  /*ed60*/  VIADD R21, R0.reuse, 0xa0 ;  /* 0x000000a000157836 */ /* 0x040fe20000000000 */
[----:B------:R3:W-:Y:S01]  /*ed70*/  @!P4 ST.E.64 desc[UR36][R16.64], R88 ;  /* 0x000000581000c985 */ /* 0x0007e2000c101b24 */
[C---:B0-----:R-:W-:Y:S02]  /*ed80*/  VIADD R3, R0.reuse, 0xb8 ;  /* 0x000000b800037836 */ /* 0x041fe40000000000 */
[C---:B------:R-:W-:Y:S01]  /*ed90*/  VIADD R12, R0.reuse, 0xa8 ;  /* 0x000000a8000c7836 */ /* 0x040fe20000000000 */
[----:B------:R-:W-:Y:S01]  /*eda0*/  ISETP.GE.AND P3, PT, R21, UR4, PT ;  /* 0x0000000415007c0c */ /* 0x000fe2000bf66270 */
[----:B------:R-:W-:Y:S01]  /*edb0*/  VIADD R13, R0, 0xb0 ;  /* 0x000000b0000d7836 */ /* 0x000fe20000000000 */
[----:B------:R-:W-:Y:S02]  /*edc0*/  ISETP.GE.AND P6, PT, R3, UR4, PT ;  /* 0x0000000403007c0c */ /* 0x000fe4000bfc6270 */
[----:B------:R-:W-:Y:S02]  /*edd0*/  ISETP.GE.AND P4, PT, R12, UR4, PT ;  /* 0x000000040c007c0c */ /* 0x000fe4000bf86270 */
[----:B------:R-:W-:-:S02]  /*ede0*/  ISETP.GE.AND P5, PT, R13, UR4, PT ;  /* 0x000000040d007c0c */ /* 0x000fc4000bfa6270 */
[----:B------:R-:W-:Y:S02]  /*edf0*/  @!P1 LEA.HI R19, R19, R19, RZ, 0x1 ;  /* 0x0000001313139211 */ /* 0x000fe400078f08ff */
[----:B------:R-:W-:Y:S02]  /*ee00*/  @!P2 LEA.HI R20, R20, R20, RZ, 0x1 ;  /* 0x000000141414a211 */ /* 0x000fe400078f08ff */
[----:B-1----:R-:W-:Y:S02]  /*ee10*/  @!P1 LOP3.LUT R11, R19, 0xfffffffe, RZ, 0xc0, !PT ;  /* 0xfffffffe130b9812 */ /* 0x002fe400078ec0ff */
[----:B------:R-:W-:Y:S02]  /*ee20*/  @!P3 LEA.HI R21, R21, R21, RZ, 0x1 ;  /* 0x000000151515b211 */ /* 0x000fe400078f08ff */
[----:B------:R-:W-:Y:S02]  /*ee30*/  @!P6 LEA.HI R10, R3, R3, RZ, 0x1 ;  /* 0x00000003030ae211 */ /* 0x000fe400078f08ff */
[----:B------:R-:W-:-:S02]  /*ee40*/  @!P4 LEA.HI R12, R12, R12, RZ, 0x1 ;  /* 0x0000000c0c0cc211 */ /* 0x000fc400078f08ff */
[----:B------:R-:W-:Y:S02]  /*ee50*/  @!P5 LEA.HI R2, R13, R13, RZ, 0x1 ;  /* 0x0000000d0d02d211 */ /* 0x000fe400078f08ff */
[----:B------:R-:W-:Y:S02]  /*ee60*/  @!P0 LOP3.LUT R3, R18, 0xfffffffe, RZ, 0xc0, !PT ;  /* 0xfffffffe12038812 */ /* 0x000fe400078ec0ff */
[----:B------:R-:W-:Y:S02]  /*ee70*/  @!P2 LOP3.LUT R13, R20, 0xfffffffe, RZ, 0xc0, !PT ;  /* 0xfffffffe140da812 */ /* 0x000fe400078ec0ff */
[----:B--2---:R-:W-:Y:S02]  /*ee80*/  @!P3 LOP3.LUT R15, R21, 0xfffffffe, RZ, 0xc0, !PT ;  /* 0xfffffffe150fb812 */ /* 0x004fe400078ec0ff */
[----:B---3--:R-:W-:Y:S01]  /*ee90*/  @!P4 LOP3.LUT R17, R12, 0xfffffffe, RZ, 0xc0, !PT ;  /* 0xfffffffe0c11c812 */ /* 0x008fe200078ec0ff */
[----:B------:R-:W-:Y:S01]  /*eea0*/  @!P2 IMAD.WIDE R12, R13, 0x4, R4 ;  /* 0x000000040d0ca825 */ /* 0x000fe200078e0204 */
[----:B------:R-:W-:-:S02]  /*eeb0*/  @!P5 LOP3.LUT R19, R2, 0xfffffffe, RZ, 0xc0, !PT ;  /* 0xfffffffe0213d812 */ /* 0x000fc400078ec0ff */
        /* <DEDUP_REMOVED lines=14> */
.L_x_4330:
[----:B------:R-:W-:Y:S05]  /*efa0*/  BSYNC B0 ;  /* 0x0000000000007941 */ /* 0x000fea0003800000 */
.L_x_4329:
[----:B------:R-:W-:Y:S01]  /*efb0*/  ISETP.GE.AND P0, PT, R8, R7, PT ;  /* 0x000000070800720c */ /* 0x000fe20003f06270 */
[----:B0--3--:R0:W2:Y:S04]  /*efc0*/  SHFL.IDX PT, R3, R9, 0x1, 0x1c1f ;  /* 0x003c1f0009037f89 */ /* 0x0090a800000e0000 */
[----:B------:R0:W3:Y:S08]  /*efd0*/  SHFL.IDX PT, R2, R6, 0x1, 0x1c1f ;  /* 0x003c1f0006027f89 */ /* 0x0000f000000e0000 */
[----:B0-----:R-:W-:Y:S05]  /*efe0*/  @P0 BRA `(.L_x_4241) ;  /* 0x0000004c003c0947 */ /* 0x001fea0003800000 */
[C---:B----4-:R-:W-:Y:S01]  /*eff0*/  VIADD R4, R0.reuse, 0x8 ;  /* 0x0000000800047836 */ /* 0x050fe20000000000 */
[----:B------:R-:W-:Y:S01]  /*f000*/  ULDC UR4, c[0x0][0xac8] ;  /* 0x0002b20000047ab9 */ /* 0x000fe20000000800 */
[C---:B------:R-:W-:Y:S01]  /*f010*/  VIADD R8, R0.reuse, 0x10 ;  /* 0x0000001000087836 */ /* 0x040fe20000000000 */
[C---:B------:R-:W-:Y:S01]  /*f020*/  ISETP.GE.AND P2, PT, R0.reuse, UR4, PT ;  /* 0x0000000400007c0c */ /* 0x040fe2000bf46270 */
[----:B------:R-:W-:Y:S01]  /*f030*/  VIADD R9, R0, 0x18 ;  /* 0x0000001800097836 */ /* 0x000fe20000000000 */
[----:B------:R-:W-:Y:S01]  /*f040*/  ISETP.GE.AND P3, PT, R4, UR4, PT ;  /* 0x0000000404007c0c */ /* 0x000fe2000bf66270 */
[----:B------:R-:W-:Y:S01]  /*f050*/  VIADD R10, R0, 0x20 ;  /* 0x00000020000a7836 */ /* 0x000fe20000000000 */
[----:B------:R-:W-:Y:S01]  /*f060*/  ISETP.GE.AND P0, PT, R8, UR4, PT ;  /* 0x0000000408007c0c */ /* 0x000fe2000bf06270 */
[C---:B------:R-:W-:Y:S01]  /*f070*/  VIADD R11, R0.reuse, 0x28 ;  /* 0x00000028000b7836 */ /* 0x040fe20000000000 */
[----:B------:R-:W-:Y:S01]  /*f080*/  ISETP.GE.AND P1, PT, R9, UR4, PT ;  /* 0x0000000409007c0c */ /* 0x000fe2000bf26270 */
[----:B------:R-:W-:-:S02]  /*f090*/  VIADD R12, R0, 0x30 ;  /* 0x00000030000c7836 */ /* 0x000fc40000000000 */
[C---:B------:R-:W-:Y:S02]  /*f0a0*/  VIADD R13, R0.reuse, 0x38 ;  /* 0x00000038000d7836 */ /* 0x040fe40000000000 */
[----:B------:R-:W-:Y:S01]  /*f0b0*/  VIADD R14, R0, 0x40 ;  /* 0x00000040000e7836 */ /* 0x000fe20000000000 */
[----:B------:R-:W-:Y:S01]  /*f0c0*/  ISETP.GE.AND P4, PT, R12, UR4, PT ;  /* 0x000000040c007c0c */ /* 0x000fe2000bf86270 */
[C---:B------:R-:W-:Y:S01]  /*f0d0*/  VIADD R16, R0.reuse, 0x48 ;  /* 0x0000004800107836 */ /* 0x040fe20000000000 */
[----:B------:R-:W-:Y:S01]  /*f0e0*/  ISETP.GE.AND P5, PT, R13, UR4, PT ;  /* 0x000000040d007c0c */ /* 0x000fe2000bfa6270 */
[----:B------:R-:W-:Y:S01]  /*f0f0*/  VIADD R18, R0, 0x50 ;  /* 0x0000005000127836 */ /* 0x000fe20000000000 */
[----:B------:R-:W-:Y:S01]  /*f100*/  @!P3 LEA.HI R4, R4, R4, RZ, 0x1 ;  /* 0x000000040404b211 */ /* 0x000fe200078f08ff */
[----:B------:R-:W-:Y:S01]  /*f110*/  VIADD R19, R0, 0x70 ;  /* 0x0000007000137836 */ /* 0x000fe20000000000 */
[----:B------:R-:W-:Y:S01]  /*f120*/  ISETP.GE.AND P6, PT, R14, UR4, PT ;  /* 0x000000040e007c0c */ /* 0x000fe2000bfc6270 */
[----:B------:R-:W-:Y:S01]  /*f130*/  VIADD R20, R0, 0x78 ;  /* 0x0000007800147836 */ /* 0x000fe20000000000 */
[----:B------:R-:W-:Y:S01]  /*f140*/  @!P3 LOP3.LUT R7, R4, 0xfffffffe, RZ, 0xc0, !PT ;  /* 0xfffffffe0407b812 */ /* 0x000fe200078ec0ff */
[----:B-123--:R-:W-:Y:S01]  /*f150*/  @!P2 IMAD.WIDE R4, R0, 0x4, R2 ;  /* 0x000000040004a825 */ /* 0x00efe200078e0202 */
[----:B------:R-:W-:-:S02]  /*f160*/  @!P0 LEA.HI R8, R8, R8, RZ, 0x1 ;  /* 0x0000000808088211 */ /* 0x000fc400078f08ff */
[----:B------:R-:W-:Y:S01]  /*f170*/  @!P1 LEA.HI R9, R9, R9, RZ, 0x1 ;  /* 0x0000000909099211 */ /* 0x000fe200078f08ff */
[----:B------:R-:W-:Y:S01]  /*f180*/  @!P3 IMAD.WIDE R6, R7, 0x4, R2 ;  /* 0x000000040706b825 */ /* 0x000fe200078e0202 */
[----:B------:R0:W-:Y:S01]  /*f190*/  @!P2 ST.E.64 desc[UR36][R4.64], R26 ;  /* 0x0000001a0400a985 */ /* 0x0001e2000c101b24 */
[----:B------:R-:W-:Y:S02]  /*f1a0*/  ISETP.GE.AND P2, PT, R10, UR4, PT ;  /* 0x000000040a007c0c */ /* 0x000fe4000bf46270 */
[----:B------:R-:W-:Y:S01]  /*f1b0*/  @!P4 LEA.HI R12, R12, R12, RZ, 0x1 ;  /* 0x0000000c0c0cc211 */ /* 0x000fe200078f08ff */
[----:B------:R1:W-:Y:S01]  /*f1c0*/  @!P3 ST.E.64 desc[UR36][R6.64], R30 ;  /* 0x0000001e0600b985 */ /* 0x0003e2000c101b24 */
[----:B------:R-:W-:Y:S02]  /*f1d0*/  ISETP.GE.AND P3, PT, R11, UR4, PT ;  /* 0x000000040b007c0c */ /* 0x000fe4000bf66270 */
[----:B------:R-:W-:-:S04]  /*f1e0*/  @!P6 LEA.HI R14, R14, R14, RZ, 0x1 ;  /* 0x0000000e0e0ee211 */ /* 0x000fc800078f08ff */
[----:B------:R-:W-:Y:S01]  /*f1f0*/  @!P6 LOP3.LUT R17, R14, 0xfffffffe, RZ, 0xc0, !PT ;  /* 0xfffffffe0e11e812 */ /* 0x000fe200078ec0ff */
[----:B------:R-:W-:Y:S01]  /*f200*/  VIADD R14, R0, 0x58 ;  /* 0x00000058000e7836 */ /* 0x000fe20000000000 */
        /* <DEDUP_REMOVED lines=25> */
[----:B------:R-:W-:Y:S01]  /*f3a0*/  @!P6 IMAD.WIDE R12, R17, 0x4, R2 ;  /* 0x00000004110ce825 */ /* 0x000fe200078e0202 */
[----:B------:R3:W-:Y:S01]  /*f3b0*/  @!P5 ST.E.64 desc[UR36][R10.64], R54 ;  /* 0x000000360a00d985 */ /* 0x0007e2000c101b24 */
[----:B------:R-:W-:Y:S02]  /*f3c0*/  @!P1 LEA.HI R16, R16, R16, RZ, 0x1 ;  /* 0x0000001010109211 */ /* 0x000fe400078f08ff */
[C---:B------:R-:W-:Y:S01]  /*f3d0*/  VIADD R15, R0.reuse, 0x60 ;  /* 0x00000060000f7836 */ /* 0x040fe20000000000 */
[----:B------:R4:W-:Y:S01]  /*f3e0*/  @!P6 ST.E.64 desc[UR36][R12.64], R58 ;  /* 0x0000003a0c00e985 */ /* 0x0009e2000c101b24 */
[----:B------:R-:W-:Y:S01]  /*f3f0*/  VIADD R17, R0, 0x68 ;  /* 0x0000006800117836 */ /* 0x000fe20000000000 */
[----:B------:R-:W-:Y:S02]  /*f400*/  @!P0 LEA.HI R18, R18, R18, RZ, 0x1 ;  /* 0x0000001212128211 */ /* 0x000fe400078f08ff */
[----:B------:R-:W-:Y:S02]  /*f410*/  ISETP.GE.AND P6, PT, R15, UR4, PT ;  /* 0x000000040f007c0c */ /* 0x000fe4000bfc6270 */
[----:B------:R-:W-:-:S02]  /*f420*/  ISETP.GE.AND P5, PT, R17, UR4, PT ;  /* 0x0000000411007c0c */ /* 0x000fc4000bfa6270 */
[----:B0-----:R-:W-:Y:S01]  /*f430*/  @!P1 LOP3.LUT R5, R16, 0xfffffffe, RZ, 0xc0, !PT ;  /* 0xfffffffe10059812 */ /* 0x001fe200078ec0ff */
[----:B------:R-:W-:Y:S01]  /*f440*/  VIADD R16, R0, 0x80 ;  /* 0x0000008000107836 */ /* 0x000fe20000000000 */
[----:B-1----:R-:W-:Y:S01]  /*f450*/  @!P0 LOP3.LUT R7, R18, 0xfffffffe, RZ, 0xc0, !PT ;  /* 0xfffffffe12078812 */ /* 0x002fe200078ec0ff */
[----:B------:R-:W-:Y:S01]  /*f460*/  VIADD R18, R0, 0x88 ;  /* 0x0000008800127836 */ /* 0x000fe20000000000 */
        /* <DEDUP_REMOVED lines=10> */
[----:B------:R-:W-:Y:S01]  /*f510*/  @!P6 LOP3.LUT R15, R15, 0xfffffffe, RZ, 0xc0, !PT ;  /* 0xfffffffe0f0fe812 */ /* 0x000fe200078ec0ff */
[C---:B------:R-:W-:Y:S01]  /*f520*/  VIADD R14, R0.reuse, 0x90 ;  /* 0x00000090000e7836 */ /* 0x040fe20000000000 */
[----:B------:R-:W-:Y:S02]  /*f530*/  @!P5 LOP3.LUT R17, R17, 0xfffffffe, RZ, 0xc0, !PT ;  /* 0xfffffffe1111d812 */ /* 0x000fe400078ec0ff */
[----:B---3--:R-:W-:Y:S01]  /*f540*/  @!P4 LOP3.LUT R11, R19, 0xfffffffe, RZ, 0xc0, !PT ;  /* 0xfffffffe130bc812 */ /* 0x008fe200078ec0ff */
[----:B------:R-:W-:Y:S01]  /*f550*/  VIADD R19, R0, 0xa8 ;  /* 0x000000a800137836 */ /* 0x000fe20000000000 */
[----:B----4-:R-:W-:Y:S01]  /*f560*/  @!P3 LOP3.LUT R13, R20, 0xfffffffe, RZ, 0xc0, !PT ;  /* 0xfffffffe140db812 */ /* 0x010fe200078ec0ff */
[----:B------:R-:W-:Y:S01]  /*f570*/  VIADD R20, R0, 0xb0 ;  /* 0x000000b000147836 */ /* 0x000fe20000000000 */
[----:B------:R-:W-:Y:S01]  /*f580*/  ISETP.GE.AND P0, PT, R16, UR4, PT ;  /* 0x0000000410007c0c */ /* 0x000fe2000bf06270 */
[----:B0-----:R-:W-:Y:S01]  /*f590*/  @!P2 IMAD.WIDE R4, R9, 0x4, R2 ;  /* 0x000000040904a825 */ /* 0x001fe200078e0202 */
[----:B------:R-:W-:-:S03]  /*f5a0*/  ISETP.GE.AND P1, PT, R18, UR4, PT ;  /* 0x0000000412007c0c */ /* 0x000fc6000bf26270 */
        /* <DEDUP_REMOVED lines=15> */
[----:B------:R-:W-:Y:S01]  /*f6a0*/  @!P1 LEA.HI R18, R18, R18, RZ, 0x1 ;  /* 0x0000001212129211 */ /* 0x000fe200078f08ff */
[----:B------:R-:W-:Y:S01]  /*f6b0*/  VIADD R0, R0, 0xb8 ;  /* 0x000000b800007836 */ /* 0x000fe20000000000 */
[----:B------:R-:W-:Y:S02]  /*f6c0*/  ISETP.GE.AND P3, PT, R15, UR4, PT ;  /* 0x000000040f007c0c */ /* 0x000fe4000bf66270 */
[----:B------:R-:W-:-:S02]  /*f6d0*/  ISETP.GE.AND P4, PT, R17, UR4, PT ;  /* 0x0000000411007c0c */ /* 0x000fc4000bf86270 */
        /* <DEDUP_REMOVED lines=33> */
.L_x_4328:
        /* <DEDUP_REMOVED lines=33> */
[----:B------:R-:W-:Y:S01]  /*fb00*/  IMAD.U32 R3, RZ, RZ, UR5 ;  /* 0x00000005ff037e24 */ /* 0x000fe2000f8e00ff */
[----:B------:R-:W-:Y:S01]  /*fb10*/  SHF.R.S32.HI R4, RZ, 0x1f, R9 ;  /* 0x0000001fff047819 */ /* 0x000fe20000011409 */
[----:B------:R-:W-:Y:S01]  /*fb20*/  IMAD.U32 R2, RZ, RZ, UR4 ;  /* 0x00000004ff027e24 */ /* 0x000fe2000f8e00ff */
        /* <DEDUP_REMOVED lines=26> */
.L_x_4239:
        /* <DEDUP_REMOVED lines=18> */
.L_x_4331:
[----:B------:R-:W-:Y:S01]  /*fdf0*/  ULDC UR7, c[0x0][0xc50] ;  /* 0x0003140000077ab9 */ /* 0x000fe20000000800 */
[----:B------:R-:W-:Y:S01]  /*fe00*/  UMOV UR41, UR6 ;  /* 0x0000000600297c82 */ /* 0x000fe20008000000 */
[----:B------:R-:W-:-:S11]  /*fe10*/  UISETP.NE.AND UP0, UPT, UR7, 0x1, UPT ;  /* 0x000000010700788c */ /* 0x000fd6000bf05270 */
[----:B------:R-:W-:Y:S01]  /*fe20*/  @UP0 ULDC UR4, c[0x0][0xc54] ;  /* 0x0003150000040ab9 */ /* 0x000fe20000000800 */
[----:B------:R-:W-:Y:S01]  /*fe30*/  @UP0 ULDC UR8, c[0x0][0xc58] ;  /* 0x0003160000080ab9 */ /* 0x000fe20000000800 */
[----:B------:R-:W-:-:S04]  /*fe40*/  UIMAD.WIDE.U32 UR4, UR6, UR4, URZ ;  /* 0x00000004060472a5 */ /* 0x000fc8000f8e003f */
[----:B------:R-:W-:-:S12]  /*fe50*/  @UP0 USHF.R.U32.HI UR41, URZ, UR8, UR5 ;  /* 0x000000083f290299 */ /* 0x000fd80008011605 */
.L_x_4332:
        /* <DEDUP_REMOVED lines=8> */
[----:B------:R-:W-:Y:S01]  /*fee0*/  IMAD.MOV.U32 R22, RZ, RZ, RZ ;  /* 0x000000ffff167224 */ /* 0x000fe200078e00ff */
        /* <DEDUP_REMOVED lines=9> */
[----:B------:R-:W-:-:S03]  /*ff80*/  UISETP.NE.AND UP1, UPT, UR4, 0x1, UPT ;  /* 0x000000010400788c */ /* 0x000fc6000bf25270 */
[----:B------:R-:W-:Y:S01]  /*ff90*/  ULDC.64 UR4, c[0x0][0x418] ;  /* 0x0001060000047ab9 */ /* 0x000fe20000000a00 */
[----:B------:R-:W-:Y:S02]  /*ffa0*/  UP2UR UR50, UPR, URZ, 0x2 ;  /* 0x000000023f327883 */ /* 0x000fe40008000000 */
[----:B------:R-:W-:-:S03]  /*ffb0*/  UISETP.NE.U32.AND UP0, UPT, UR4, URZ, UPT ;  /* 0x0000003f0400728c */ /* 0x000fc6000bf05070 */
[----:B------:R-:W-:Y:S01]  /*ffc0*/  ULDC UR4, c[0x0][0x424] ;  /* 0x0001090000047ab9 */ /* 0x000fe20000000800 */
[----:B------:R-:W-:Y:S01]  /*ffd0*/  UISETP.NE.AND.EX UP0, UPT, UR5, URZ, UPT, UP0 ;  /* 0x0000003f0500728c */ /* 0x000fe2000bf05300 */
[----:B------:R-:W-:Y:S02]  /*ffe0*/  @UP1 ULDC UR9, c[0x0][0x450] ;  /* 0x0001140000091ab9 */ /* 0x000fe40000000800 */
[----:B------:R-:W-:Y:S01]  /*fff0*/  @UP1 ULDC UR5, c[0x0][0x44c] ;  /* 0x0001130000051ab9 */ /* 0x000fe20000000800 */
[----:B------:R-:W-:-:S04]  /*10000*/  USEL UR43, UR4, 0x1, UP0 ;  /* 0x00000001042b7887 */ /* 0x000fc80008000000 */
[----:B------:R-:W-:Y:S02]  /*10010*/  UIMAD UR7, UR43, UR6, 0x5f ;  /* 0x0000005f2b0774a4 */ /* 0x000fe4000f8e0206 */
[----:B------:R-:W-:Y:S02]  /*10020*/  UIMAD UR43, UR43, UR6, URZ ;  /* 0x000000062b2b72a4 */ /* 0x000fe4000f8e023f */
[----:B------:R-:W-:Y:S02]  /*10030*/  UIMAD.WIDE UR6, UR7, 0x2aaaaaab, URZ ;  /* 0x2aaaaaab070678a5 */ /* 0x000fe4000f8e023f */
[----:B-1----:R-:W-:Y:S02]  /*10040*/  USHF.L.U32 UR42, UR42, 0x7, URZ ;  /* 0x000000072a2a7899 */ /* 0x002fe4000800063f */
[----:B------:R-:W-:Y:S02]  /*10050*/  USHF.R.U32.HI UR44, URZ, 0x1f, UR7 ;  /* 0x0000001f3f2c7899 */ /* 0x000fe40008011607 */
[----:B------:R-:W-:-:S02]  /*10060*/  UIADD3 UR8, UR42, 0x7f, URZ ;  /* 0x0000007f2a087890 */ /* 0x000fc4000fffe03f */
[----:B------:R-:W-:Y:S02]  /*10070*/  ULEA.HI.SX32 UR44, UR7, UR44, 0x1c ;  /* 0x0000002c072c7291 */ /* 0x000fe4000f8fe23f */
[----:B------:R-:W-:-:S04]  /*10080*/  UIMAD.WIDE.U32 UR4, UR8, UR5, URZ ;  /* 0x00000005080472a5 */ /* 0x000fc8000f8e003f */
[----:B------:R-:W-:Y:S02]  /*10090*/  @UP1 USHF.R.U32.HI UR8, URZ, UR9, UR5 ;  /* 0x000000093f081299 */ /* 0x000fe40008011605 */
[----:B------:R-:W-:Y:S01]  /*100a0*/  UIADD3 UR9, UR43, 0x1, -UR10 ;  /* 0x000000012b097890 */ /* 0x000fe2000fffe80a */
[----:B------:R-:W-:Y:S02]  /*100b0*/  ULDC.64 UR4, c[0x0][0x9e0] ;  /* 0x0002780000047ab9 */ /* 0x000fe40000000a00 */
[----:B------:R-:W-:Y:S02]  /*100c0*/  UISETP.GE.AND UP0, UPT, UR5, 0x1, UPT ;  /* 0x000000010500788c */ /* 0x000fe4000bf06270 */
[----:B------:R-:W-:-:S04]  /*100d0*/  UIADD3 UR9, UR9, UR8, URZ ;  /* 0x0000000809097290 */ /* 0x000fc8000fffe03f */
[----:B------:R-:W-:Y:S01]  /*100e0*/  PLOP3.LUT P1, PT, PT, PT, UP0, 0x80, 0x0 ;  /* 0x000000000000781c */ /* 0x000fe20003f2f008 */
[----:B------:R-:W-:-:S12]  /*100f0*/  UIADD3 UR4, UR9, UR4, URZ ;  /* 0x0000000409047290 */ /* 0x000fd8000fffe03f */
[----:B0-----:R-:W-:Y:S05]  /*10100*/  @!P1 BRA `(.L_x_4334) ;  /* 0x0000000000449947 */ /* 0x001fea0003800000 */
        /* <DEDUP_REMOVED lines=10> */
.L_x_4335:
[----:B------:R-:W-:-:S11]  /*101b0*/  UISETP.NE.AND UP0, UPT, UR5, 0x1, UPT ;  /* 0x000000010500788c */ /* 0x000fd6000bf05270 */
[----:B------:R-:W-:Y:S02]  /*101c0*/  @UP0 ULDC.64 UR12, c[0x0][0x9e8] ;  /* 0x00027a00000c0ab9 */ /* 0x000fe40000000a00 */
[----:B------:R-:W-:-:S04]  /*101d0*/  UIMAD.WIDE.U32 UR6, UR8, UR12, URZ ;  /* 0x0000000c080672a5 */ /* 0x000fc8000f8e003f */
[----:B------:R-:W-:-:S12]  /*101e0*/  @UP0 USHF.R.U32.HI UR8, URZ, UR13, UR7 ;  /* 0x0000000d3f080299 */ /* 0x000fd80008011607 */
.L_x_4336:
[----:B------:R-:W-:-:S04]  /*101f0*/  UIMAD UR8, UR8, UR5, UR5 ;  /* 0x00000005080872a4 */ /* 0x000fc8000f8e0205 */
[----:B------:R-:W-:-:S04]  /*10200*/  UISETP.LT.AND UP0, UPT, UR4, UR8, UPT ;  /* 0x000000080400728c */ /* 0x000fc8000bf01270 */
[----:B------:R-:W-:-:S12]  /*10210*/  USEL UR4, UR4, UR8, UP0 ;  /* 0x0000000804047287 */ /* 0x000fd80008000000 */
.L_x_4334:
[----:B------:R-:W-:Y:S02]  /*10220*/  UISETP.NE.AND UP0, UPT, UR50, URZ, UPT ;  /* 0x0000003f3200728c */ /* 0x000fe4000bf05270 */
[----:B------:R-:W-:-:S03]  /*10230*/  UIADD3 UR6, UR4, 0x5f, URZ ;  /* 0x0000005f04067890 */ /* 0x000fc6000fffe03f */
[----:B------:R-:W-:Y:S01]  /*10240*/  UMOV UR4, UR42 ;  /* 0x0000002a00047c82 */ /* 0x000fe20008000000 */
[----:B------:R-:W-:-:S04]  /*10250*/  UIMAD.WIDE UR6, UR6, 0x2aaaaaab, URZ ;  /* 0x2aaaaaab060678a5 */ /* 0x000fc8000f8e023f */
[----:B------:R-:W-:Y:S01]  /*10260*/  USHF.R.U32.HI UR45, URZ, 0x1f, UR7 ;  /* 0x0000001f3f2d7899 */ /* 0x000fe20008011607 */
[----:B------:R-:W-:Y:S02]  /*10270*/  @UP0 ULDC UR8, c[0x0][0x44c] ;  /* 0x0001130000080ab9 */ /* 0x000fe40000000800 */
[----:B------:R-:W-:Y:S01]  /*10280*/  @UP0 ULDC UR6, c[0x0][0x450] ;  /* 0x0001140000060ab9 */ /* 0x000fe20000000800 */
[----:B------:R-:W-:Y:S02]  /*10290*/  UIMAD.WIDE.U32 UR8, UR42, UR8, URZ ;  /* 0x000000082a0872a5 */ /* 0x000fe4000f8e003f */
[----:B------:R-:W-:Y:S02]  /*102a0*/  ULEA.HI.SX32 UR45, UR7, UR45, 0x1c ;  /* 0x0000002d072d7291 */ /* 0x000fe4000f8fe23f */
        /* <DEDUP_REMOVED lines=17> */
.L_x_4338:
[----:B------:R-:W-:-:S11]  /*103c0*/  UISETP.NE.AND UP0, UPT, UR5, 0x1, UPT ;  /* 0x000000010500788c */ /* 0x000fd6000bf05270 */
[----:B------:R-:W-:Y:S02]  /*103d0*/  @UP0 ULDC.64 UR10, c[0x0][0x9e8] ;  /* 0x00027a00000a0ab9 */ /* 0x000fe40000000a00 */
[----:B------:R-:W-:-:S04]  /*103e0*/  UIMAD.WIDE.U32 UR6, UR4, UR10, URZ ;  /* 0x0000000a040672a5 */ /* 0x000fc8000f8e003f */
[----:B------:R-:W-:-:S12]  /*103f0*/  @UP0 USHF.R.U32.HI UR4, URZ, UR11, UR7 ;  /* 0x0000000b3f040299 */ /* 0x000fd80008011607 */
.L_x_4339:
[----:B------:R-:W-:-:S04]  /*10400*/  UIMAD UR4, UR4, UR5, URZ ;  /* 0x00000005040472a4 */ /* 0x000fc8000f8e023f */
[----:B------:R-:W-:-:S04]  /*10410*/  UISETP.LT.AND UP0, UPT, UR8, UR4, UPT ;  /* 0x000000040800728c */ /* 0x000fc8000bf01270 */
[----:B------:R-:W-:-:S12]  /*10420*/  USEL UR8, UR8, UR4, !UP0 ;  /* 0x0000000408087287 */ /* 0x000fd8000c000000 */
.L_x_4337:
[----:B------:R-:W-:Y:S02]  /*10430*/  UIMAD.WIDE UR4, UR8, 0x2aaaaaab, URZ ;  /* 0x2aaaaaab080478a5 */ /* 0x000fe4000f8e023f */
[----:B------:R-:W-:Y:S02]  /*10440*/  USHF.R.U32.HI UR9, URZ, 0x10, UR47 ;  /* 0x000000103f097899 */ /* 0x000fe4000801162f */
[----:B------:R-:W-:Y:S02]  /*10450*/  USHF.R.U32.HI UR4, URZ, 0x1f, UR5 ;  /* 0x0000001f3f047899 */ /* 0x000fe40008011605 */
[----:B------:R-:W-:Y:S02]  /*10460*/  ULOP3.LUT UR47, UR47, 0xffff, URZ, 0xc0, !UPT ;  /* 0x0000ffff2f2f7892 */ /* 0x000fe4000f8ec03f */
[----:B------:R-:W-:Y:S01]  /*10470*/  ULEA.HI.SX32 UR4, UR5, UR4, 0x1c ;  /* 0x0000000405047291 */ /* 0x000fe2000f8fe23f */
        /* <DEDUP_REMOVED lines=39> */
.L_x_4340:
[----:B------:R-:W-:Y:S02]  /*106f0*/  UIMAD UR51, UR47, UR40, UR46 ;  /* 0x000000282f3372a4 */ /* 0x000fe4000f8e022e */
[----:B------:R-:W-:Y:S02]  /*10700*/  IMAD.U32 R0, RZ, RZ, UR40 ;  /* 0x00000028ff007e24 */ /* 0x000fe4000f8e00ff */
[----:B------:R-:W-:Y:S02]  /*10710*/  IMAD.MOV.U32 R28, RZ, RZ, 0x1 ;  /* 0x00000001ff1c7424 */ /* 0x000fe400078e00ff */
[----:B------:R-:W-:Y:S02]  /*10720*/  IMAD.MOV.U32 R6, RZ, RZ, 0x1 ;  /* 0x00000001ff067424 */ /* 0x000fe400078e00ff */
[----:B------:R-:W-:-:S05]  /*10730*/  IMAD.U32 R19, RZ, RZ, UR51 ;  /* 0x00000033ff137e24 */ /* 0x000fca000f8e00ff */
[----:B------:R-:W-:Y:S01]  /*10740*/  VIADDMNMX R19, R19, R0, UR12, PT ;  /* 0x0000000c13137e46 */ /* 0x000fe2000b800100 */
[----:B------:R-:W-:-:S03]  /*10750*/  IMAD.MOV.U32 R0, RZ, RZ, RZ ;  /* 0x000000ffff007224 */ /* 0x000fc600078e00ff */
        /* <DEDUP_REMOVED lines=12> */
[----:B------:R-:W-:Y:S02]  /*10820*/  IMAD.U32 R4, RZ, RZ, UR4 ;  /* 0x00000004ff047e24 */ /* 0x000fe4000f8e00ff */
[----:B------:R-:W-:Y:S01]  /*10830*/  IMAD.U32 R5, RZ, RZ, UR5 ;  /* 0x00000005ff057e24 */ /* 0x000fe2000f8e00ff */
[----:B------:R-:W0:Y:S01]  /*10840*/  LDC.64 R2, c[0x4][R2] ;  /* 0x0100000002027b82 */ /* 0x000e220000000a00 */
[----:B------:R-:W-:Y:S01]  /*10850*/  ULDC.64 UR4, c[0x4][0x70] ;  /* 0x01001c0000047ab9 */ /* 0x000fe20000000a00 */
        /* <DEDUP_REMOVED lines=8> */
[----:B0----5:R-:W-:Y:S05]  /*108e0*/  CALL.ABS.NOINC R2 ;  /* 0x0000000002007343 */ /* 0x021fea0003c00000 */
.L_x_4341:
        /* <DEDUP_REMOVED lines=19> */
[----:B-1---5:R-:W-:Y:S05]  /*10a20*/  CALL.ABS.NOINC R2 ;  /* 0x0000000002007343 */ /* 0x022fea0003c00000 */
.L_x_4343:
[----:B------:R0:W1:Y:S01]  /*10a30*/  LDC.64 R2, c[0x4][R16] ;  /* 0x0100000010027b82 */ /* 0x0000620000000a00 */
[----:B------:R-:W-:Y:S01]  /*10a40*/  ULDC.64 UR4, c[0x4][0x138] ;  /* 0x01004e0000047ab9 */ /* 0x000fe20000000a00 */
[----:B------:R-:W-:Y:S01]  /*10a50*/  ULDC.64 UR6, c[0x4][0x140] ;  /* 0x0100500000067ab9 */ /* 0x000fe20000000a00 */
[----:B------:R-:W-:Y:S02]  /*10a60*/  IMAD.U32 R4, RZ, RZ, UR4 ;  /* 0x00000004ff047e24 */ /* 0x000fe4000f8e00ff */
        /* <DEDUP_REMOVED lines=11> */
.L_x_4342:
[----:B------:R-:W0:Y:S01]  /*10b20*/  LDC.64 R2, c[0x0][0x9f8] ;  /* 0x00027e00ff027b82 */ /* 0x000e220000000a00 */
[----:B------:R-:W-:-:S07]  /*10b30*/  IMAD.MOV.U32 R36, RZ, RZ, R26 ;  /* 0x000000ffff247224 */ /* 0x000fce00078e001a */
        /* <DEDUP_REMOVED lines=15> */
[----:B------:R-:W-:-:S04]  /*10c30*/  IMAD R5, R31, 0x60, R37 ;  /* 0x000000601f057824 */ /* 0x000fc800078e0225 */
[C---:B-----5:R-:W-:Y:S01]  /*10c40*/  IMAD.IADD R10, R5.reuse, 0x1, R22 ;  /* 0x00000001050a7824 */ /* 0x060fe200078e0216 */
[----:B------:R-:W-:Y:S01]  /*10c50*/  ISETP.GE.AND P0, PT, R5, UR43, PT ;  /* 0x0000002b05007c0c */ /* 0x000fe2000bf06270 */
[----:B0-----:R-:W0:Y:S01]  /*10c60*/  @P1 LDC R3, c[0x0][0x434] ;  /* 0x00010d00ff031b82 */ /* 0x001e220000000800 */
[----:B------:R-:W-:Y:S01]  /*10c70*/  @P1 LOP3.LUT R16, R16, 0x20, RZ, 0xfc, !PT ;  /* 0x0000002010101812 */ /* 0x000fe200078efcff */
[----:B------:R-:W-:Y:S01]  /*10c80*/  IMAD.MOV.U32 R9, RZ, RZ, R10 ;  /* 0x000000ffff097224 */ /* 0x000fe200078e000a */
[----:B------:R-:W-:-:S05]  /*10c90*/  ISETP.GT.U32.OR P0, PT, R37, 0x5f, P0 ;  /* 0x0000005f2500780c */ /* 0x000fca0000704470 */
[----:B------:R-:W1:Y:S08]  /*10ca0*/  @P1 LDC R11, c[0x0][0x438] ;  /* 0x00010e00ff0b1b82 */ /* 0x000e700000000800 */
[----:B------:R-:W3:Y:S08]  /*10cb0*/  @!P0 LDC.64 R6, c[0x0][0x428] ;  /* 0x00010a00ff068b82 */ /* 0x000ef00000000a00 */
[----:B------:R-:W4:Y:S01]  /*10cc0*/  @!P0 LDC.64 R4, c[0x0][0x418] ;  /* 0x00010600ff048b82 */ /* 0x000f220000000a00 */
[----:B0-----:R-:W-:-:S05]  /*10cd0*/  @P1 IMAD.HI.U32 R0, R10, R3, RZ ;  /* 0x000000030a001227 */ /* 0x001fca00078e00ff */
[----:B-1----:R-:W-:-:S04]  /*10ce0*/  @P1 SHF.R.U32.HI R9, RZ, R11, R0 ;  /* 0x0000000bff091219 */ /* 0x002fc80000011600 */
[--C-:B------:R-:W-:Y:S01]  /*10cf0*/  @!P0 SHF.R.S32.HI R3, RZ, 0x1f, R9.reuse ;  /* 0x0000001fff038819 */ /* 0x100fe20000011409 */
[----:B------:R-:W-:Y:S01]  /*10d00*/  @!P0 IMAD.MOV.U32 R2, RZ, RZ, R9 ;  /* 0x000000ffff028224 */ /* 0x000fe200078e0009 */
[----:B------:R-:W-:Y:S01]  /*10d10*/  LOP3.LUT R16, R16, 0xfffffffb, RZ, 0xc0, !PT ;  /* 0xfffffffb10107812 */ /* 0x000fe200078ec0ff */
[----:B------:R-:W-:Y:S01]  /*10d20*/  UMOV UR5, 0xffffffff ;  /* 0xffffffff00057882 */ /* 0x000fe20000000000 */
[----:B--2---:R-:W-:Y:S01]  /*10d30*/  SHF.R.S32.HI R12, RZ, 0x1f, R36 ;  /* 0x0000001fff0c7819 */ /* 0x004fe20000011424 */
[----:B---3--:R-:W-:-:S04]  /*10d40*/  @!P0 IMAD.WIDE.U32 R2, R36, R6, R2 ;  /* 0x0000000624028225 */ /* 0x008fc800078e0002 */
[----:B------:R-:W-:Y:S01]  /*10d50*/  @!P0 IMAD R0, R12, R6, RZ ;  /* 0x000000060c008224 */ /* 0x000fe200078e02ff */
[----:B----4-:R-:W-:Y:S01]  /*10d60*/  @!P0 LEA R4, P1, R2, R4, 0x2 ;  /* 0x0000000402048211 */ /* 0x010fe200078210ff */
[----:B------:R0:W-:Y:S02]  /*10d70*/  STL [R1], R12 ;  /* 0x0000000c01007387 */ /* 0x0001e40000100800 */
[----:B------:R-:W-:-:S04]  /*10d80*/  @!P0 IMAD R7, R36, R7, R0 ;  /* 0x0000000724078224 */ /* 0x000fc800078e0200 */
[----:B------:R-:W-:-:S05]  /*10d90*/  @!P0 IMAD.IADD R0, R3, 0x1, R7 ;  /* 0x0000000103008824 */ /* 0x000fca00078e0207 */
[----:B------:R-:W-:Y:S01]  /*10da0*/  @!P0 LEA.HI.X R5, R2, R5, R0, 0x2, P1 ;  /* 0x0000000502058211 */ /* 0x000fe200008f1400 */
[----:B------:R-:W-:-:S06]  /*10db0*/  IMAD.MOV.U32 R0, RZ, RZ, RZ ;  /* 0x000000ffff007224 */ /* 0x000fcc00078e00ff */
[----:B------:R1:W5:Y:S02]  /*10dc0*/  @!P0 LDG.E R0, desc[UR36][R4.64] ;  /* 0x0000002404008981 */ /* 0x000364000c1e1900 */
[----:B-1----:R-:W-:-:S05]  /*10dd0*/  IMAD.SHL.U32 R4, R25, 0x8, RZ ;  /* 0x0000000819047824 */ /* 0x002fca00078e00ff */
[----:B------:R-:W-:-:S04]  /*10de0*/  LOP3.LUT R23, R4, 0x38, RZ, 0xc0, !PT ;  /* 0x0000003804177812 */ /* 0x000fc800078ec0ff */
[C---:B------:R-:W-:Y:S02]  /*10df0*/  ISETP.GE.AND P2, PT, R23.reuse, UR4, PT ;  /* 0x0000000417007c0c */ /* 0x040fe4000bf46270 */
[C---:B------:R-:W-:Y:S02]  /*10e00*/  LOP3.LUT R34, R23.reuse, 0x40, RZ, 0xfc, !PT ;  /* 0x0000004017227812 */ /* 0x040fe400078efcff */
[----:B------:R-:W-:Y:S02]  /*10e10*/  LOP3.LUT R33, R23, 0x80, RZ, 0xfc, !PT ;  /* 0x0000008017217812 */ /* 0x000fe400078efcff */
[----:B------:R-:W-:Y:S02]  /*10e20*/  ISETP.GE.AND P1, PT, R34, UR4, PT ;  /* 0x0000000422007c0c */ /* 0x000fe4000bf26270 */
[----:B------:R-:W-:-:S05]  /*10e30*/  ISETP.GE.AND P0, PT, R33, UR4, PT ;  /* 0x0000000421007c0c */ /* 0x000fca000bf06270 */
[----:B------:R-:W-:-:S04]  /*10e40*/  @P2 LOP3.LUT R16, R16, 0x4, RZ, 0xfc, !PT ;  /* 0x0000000410102812 */ /* 0x000fc800078efcff */
[----:B------:R-:W-:-:S04]  /*10e50*/  LOP3.LUT R16, R16, 0xfffffffe, RZ, 0xc0, !PT ;  /* 0xfffffffe10107812 */ /* 0x000fc800078ec0ff */
[----:B------:R-:W-:-:S04]  /*10e60*/  LOP3.LUT R16, R16, 0xfffffffd, RZ, 0xc0, !PT ;  /* 0xfffffffd10107812 */ /* 0x000fc800078ec0ff */
[----:B------:R-:W-:-:S04]  /*10e70*/  @P1 LOP3.LUT R16, R16, 0x2, RZ, 0xfc, !PT ;  /* 0x0000000210101812 */ /* 0x000fc800078efcff */
[----:B------:R-:W-:Y:S01]  /*10e80*/  @P0 LOP3.LUT R16, R16, 0x1, RZ, 0xfc, !PT ;  /* 0x0000000110100812 */ /* 0x000fe200078efcff */
[----:B0-----:R-:W-:Y:S06]  /*10e90*/  BRA.DIV UR5, `(.L_x_4344) ;  /* 0x0000003205707947 */ /* 0x001fec000b800000 */
.L_x_4386:
[----:B------:R-:W2:Y:S01]  /*10ea0*/  LDL R2, [R1+0x4] ;  /* 0x0000040001027983 */ /* 0x000ea20000100800 */
[----:B------:R-:W-:Y:S01]  /*10eb0*/  ISETP.GT.U32.AND P1, PT, R37, 0x5f, PT ;  /* 0x0000005f2500780c */ /* 0x000fe20003f24070 */
[----:B------:R-:W-:Y:S01]  /*10ec0*/  IMAD.U32 R35, RZ, RZ, UR41 ;  /* 0x00000029ff237e24 */ /* 0x000fe2000f8e00ff */
[----:B------:R-:W-:Y:S01]  /*10ed0*/  LOP3.LUT R16, R16, 0xfffffff7, RZ, 0xc0, !PT ;  /* 0xfffffff710107812 */ /* 0x000fe200078ec0ff */
[----:B------:R-:W-:-:S03]  /*10ee0*/  IMAD.MOV R3, RZ, RZ, -R9 ;  /* 0x000000ffff037224 */ /* 0x000fc600078e0a09 */
[----:B------:R-:W-:Y:S01]  /*10ef0*/  SHF.R.S32.HI R35, RZ, 0x1f, R35 ;  /* 0x0000001fff237819 */ /* 0x000fe20000011423 */
[----:B------:R-:W-:-:S06]  /*10f00*/  IMAD R10, R17, R3, R10 ;  /* 0x00000003110a7224 */ /* 0x000fcc00078e020a */
        /* <DEDUP_REMOVED lines=9> */
.L_x_4345:
        /* <DEDUP_REMOVED lines=26> */
.L_x_4387:
[----:B------:R-:W-:Y:S01]  /*11140*/  ULDC.64 UR4, c[0x0][0x300] ;  /* 0x0000c00000047ab9 */ /* 0x000fe20000000a00 */
[----:B------:R-:W-:Y:S01]  /*11150*/  R2UR UR6, R35 ;  /* 0x00000000230672ca */ /* 0x000fe200000e0000 */
[----:B0-----:R-:W-:Y:S01]  /*11160*/  IMAD R3, R6, UR4, RZ ;  /* 0x0000000406037c24 */ /* 0x001fe2000f8e02ff */
[----:B------:R-:W-:Y:S01]  /*11170*/  SHF.R.U32.HI R27, RZ, 0x3, R8 ;  /* 0x00000003ff1b7819 */ /* 0x000fe20000011608 */
[----:B------:R-:W-:Y:S01]  /*11180*/  IMAD.MOV.U32 R6, RZ, RZ, -0x60 ;  /* 0xffffffa0ff067424 */ /* 0x000fe200078e00ff */
[----:B------:R-:W-:Y:S01]  /*11190*/  LOP3.LUT P3, RZ, R16, 0x4, RZ, 0xc0, !PT ;  /* 0x0000000410ff7812 */ /* 0x000fe2000786c0ff */
[----:B------:R-:W-:Y:S01]  /*111a0*/  IMAD R7, R10, UR5, R3 ;  /* 0x000000050a077c24 */ /* 0x000fe2000f8e0203 */
[----:B------:R-:W-:Y:S01]  /*111b0*/  LOP3.LUT P2, RZ, R16, 0x2, RZ, 0xc0, !PT ;  /* 0x0000000210ff7812 */ /* 0x000fe2000784c0ff */
[----:B------:R-:W-:Y:S01]  /*111c0*/  IMAD.WIDE.U32 R2, R10, UR4, RZ ;  /* 0x000000040a027c25 */ /* 0x000fe2000f8e00ff */
[----:B------:R-:W-:Y:S01]  /*111d0*/  ULDC.64 UR4, c[0x0][0x310] ;  /* 0x0000c40000047ab9 */ /* 0x000fe20000000a00 */
[----:B------:R-:W-:-:S02]  /*111e0*/  LOP3.LUT P1, RZ, R16, 0x1, RZ, 0xc0, !PT ;  /* 0x0000000110ff7812 */ /* 0x000fc4000782c0ff */
[----:B------:R-:W-:Y:S02]  /*111f0*/  IMAD.IADD R3, R3, 0x1, R7 ;  /* 0x0000000103037824 */ /* 0x000fe400078e0207 */
[----:B------:R-:W-:Y:S02]  /*11200*/  IMAD R5, R5, UR4, RZ ;  /* 0x0000000405057c24 */ /* 0x000fe4000f8e02ff */
[----:B------:R-:W-:-:S04]  /*11210*/  IMAD.WIDE.U32 R2, R0, UR4, R2 ;  /* 0x0000000400027c25 */ /* 0x000fc8000f8e0002 */
[----:B------:R-:W-:Y:S01]  /*11220*/  IMAD R5, R0, UR5, R5 ;  /* 0x0000000500057c24 */ /* 0x000fe2000f8e0205 */
[----:B------:R-:W-:Y:S01]  /*11230*/  ULDC.64 UR4, c[0x0][0x308] ;  /* 0x0000c20000047ab9 */ /* 0x000fe20000000a00 */
[----:B------:R-:W-:Y:S02]  /*11240*/  IMAD R6, R31, R6, UR43 ;  /* 0x0000002b1f067e24 */ /* 0x000fe4000f8e0206 */
[----:B------:R-:W-:Y:S02]  /*11250*/  IMAD.IADD R3, R3, 0x1, R5 ;  /* 0x0000000103037824 */ /* 0x000fe400078e0205 */
[----:B------:R-:W-:Y:S01]  /*11260*/  IMAD.U32 R5, RZ, RZ, UR4 ;  /* 0x00000004ff057e24 */ /* 0x000fe2000f8e00ff */
[----:B------:R-:W-:Y:S01]  /*11270*/  UIMAD UR4, UR6, UR4, URZ ;  /* 0x00000004060472a4 */ /* 0x000fe2000f8e023f */
[----:B------:R-:W-:Y:S02]  /*11280*/  IMAD.IADD R6, R6, 0x1, -R27 ;  /* 0x0000000106067824 */ /* 0x000fe400078e0a1b */
[----:B------:R-:W-:Y:S01]  /*11290*/  IMAD.WIDE.U32 R2, R5, UR41, R2 ;  /* 0x0000002905027c25 */ /* 0x000fe2000f8e0002 */
[----:B------:R-:W-:Y:S01]  /*112a0*/  UIMAD UR4, UR41, UR5, UR4 ;  /* 0x00000005290472a4 */ /* 0x000fe2000f8e0204 */
[----:B------:R-:W-:-:S02]  /*112b0*/  ULDC.64 UR6, c[0x0][0x2e8] ;  /* 0x0000ba0000067ab9 */ /* 0x000fc40000000a00 */
[----:B------:R-:W-:Y:S01]  /*112c0*/  IMAD.SHL.U32 R30, R8, 0x8, RZ ;  /* 0x00000008081e7824 */ /* 0x000fe200078e00ff */
[----:B------:R-:W-:Y:S02]  /*112d0*/  LEA R0, P0, R2, UR6, 0x1 ;  /* 0x0000000602007c11 */ /* 0x000fe4000f8008ff */
[----:B------:R-:W-:Y:S01]  /*112e0*/  VIADD R7, R3, UR4 ;  /* 0x0000000403077c36 */ /* 0x000fe20008000000 */
[----:B------:R-:W-:Y:S01]  /*112f0*/  LOP3.LUT R3, R4, 0x1c0, RZ, 0xc0, !PT ;  /* 0x000001c004037812 */ /* 0x000fe200078ec0ff */
[----:B------:R-:W-:-:S03]  /*11300*/  UMOV UR4, 0xffffffff ;  /* 0xffffffff00047882 */ /* 0x000fc60000000000 */
[----:B------:R-:W-:Y:S02]  /*11310*/  LOP3.LUT R4, R3, 0x38, R4, 0xf8, !PT ;  /* 0x0000003803047812 */ /* 0x000fe400078ef804 */
[----:B------:R-:W-:Y:S02]  /*11320*/  LEA.HI.X R7, R2, UR7, R7, 0x1, P0 ;  /* 0x0000000702077c11 */ /* 0x000fe400080f0c07 */
        /* <DEDUP_REMOVED lines=9> */
[----:B------:R-:W-:Y:S04]  /*113c0*/  SHFL.IDX PT, R8, R7, 0x2, 0x181f ;  /* 0x00581f0007087f89 */ /* 0x000fe800000e0000 */
[----:B------:R-:W1:Y:S04]  /*113d0*/  SHFL.IDX PT, R14, R0, 0x2, 0x181f ;  /* 0x00581f00000e7f89 */ /* 0x000e6800000e0000 */
[----:B------:R-:W2:Y:S01]  /*113e0*/  SHFL.IDX PT, R10, R0, 0x3, 0x181f ;  /* 0x00781f00000a7f89 */ /* 0x000ea200000e0000 */
[----:B0-----:R-:W-:-:S05]  /*113f0*/  @P0 IMAD.WIDE.U32 R2, R23, 0x2, R2 ;  /* 0x0000000217020825 */ /* 0x001fca00078e0002 */
[----:B------:R-:W-:Y:S04]  /*11400*/  @P0 LDGSTS.E.BYPASS.LTC128B.128 [R9+0x1e400], desc[UR36][R2.64], !P3 ;  /* 0x1e40000002090fae */ /* 0x000fe8000d901d64 */
[----:B------:R-:W-:Y:S04]  /*11410*/  @P0 LDGSTS.E.BYPASS.LTC128B.128 [R9+0x21400], desc[UR36][R2.64+0x80], !P2 ;  /* 0x2140008002090fae */ /* 0x000fe8000d101d64 */
[----:B------:R0:W-:Y:S01]  /*11420*/  @P0 LDGSTS.E.BYPASS.LTC128B.128 [R9+0x24400], desc[UR36][R2.64+0x100], !P1 ;  /* 0x2440010002090fae */ /* 0x0001e2000c901d64 */
[----:B------:R-:W-:-:S03]  /*11430*/  ISETP.GE.AND P0, PT, R6, 0x11, PT ;  /* 0x000000110600780c */ /* 0x000fc60003f06270 */
[----:B0-----:R-:W0:Y:S01]  /*11440*/  SHFL.IDX PT, R9, R7, 0x3, 0x181f ;  /* 0x00781f0007097f89 */ /* 0x001e2200000e0000 */
[----:B-1----:R-:W-:-:S09]  /*11450*/  IMAD.MOV.U32 R2, RZ, RZ, R14 ;  /* 0x000000ffff027224 */ /* 0x002fd200078e000e */
[----:B------:R-:W-:Y:S01]  /*11460*/  @P0 LEA R21, R30, UR48, 0x1 ;  /* 0x000000301e150c11 */ /* 0x000fe2000f8e08ff */
[----:B------:R-:W-:Y:S01]  /*11470*/  @P0 IMAD.WIDE.U32 R4, R23, 0x2, R4 ;  /* 0x0000000217040825 */ /* 0x000fe200078e0004 */
[----:B------:R-:W1:Y:S03]  /*11480*/  SHFL.IDX PT, R14, R0, 0x4, 0x181f ;  /* 0x00981f00000e7f89 */ /* 0x000e6600000e0000 */
[----:B------:R-:W-:Y:S01]  /*11490*/  IMAD.MOV.U32 R3, RZ, RZ, R8 ;  /* 0x000000ffff037224 */ /* 0x000fe200078e0008 */
[----:B------:R-:W-:Y:S04]  /*114a0*/  @P0 LDGSTS.E.BYPASS.LTC128B.128 [R21+0x1ec00], desc[UR36][R4.64], !P3 ;  /* 0x1ec0000004150fae */ /* 0x000fe8000d901d64 */
[----:B------:R-:W-:Y:S04]  /*114b0*/  @P0 LDGSTS.E.BYPASS.LTC128B.128 [R21+0x21c00], desc[UR36][R4.64+0x80], !P2 ;  /* 0x21c0008004150fae */ /* 0x000fe8000d101d64 */
[----:B------:R2:W-:Y:S01]  /*114c0*/  @P0 LDGSTS.E.BYPASS.LTC128B.128 [R21+0x24c00], desc[UR36][R4.64+0x100], !P1 ;  /* 0x24c0010004150fae */ /* 0x0005e2000c901d64 */
[----:B------:R-:W-:-:S03]  /*114d0*/  ISETP.GE.AND P0, PT, R6, 0x21, PT ;  /* 0x000000210600780c */ /* 0x000fc60003f06270 */
[----:B------:R-:W3:Y:S04]  /*114e0*/  SHFL.IDX PT, R8, R7, 0x4, 0x181f ;  /* 0x00981f0007087f89 */ /* 0x000ee800000e0000 */
[----:B------:R-:W4:Y:S01]  /*114f0*/  SHFL.IDX PT, R7, R7, 0x5, 0x181f ;  /* 0x00b81f0007077f89 */ /* 0x000f2200000e0000 */
[----:B--2---:R-:W-:-:S05]  /*11500*/  IMAD.MOV.U32 R4, RZ, RZ, R10 ;  /* 0x000000ffff047224 */ /* 0x004fca00078e000a */
[----:B------:R-:W-:Y:S01]  /*11510*/  @P0 IMAD.WIDE.U32 R2, R23, 0x2, R2 ;  /* 0x0000000217020825 */ /* 0x000fe200078e0002 */
[----:B------:R-:W-:-:S03]  /*11520*/  @P0 LEA R25, R30, UR48, 0x1 ;  /* 0x000000301e190c11 */ /* 0x000fc6000f8e08ff */
[----:B0-----:R-:W-:Y:S02]  /*11530*/  IMAD.MOV.U32 R5, RZ, RZ, R9 ;  /* 0x000000ffff057224 */ /* 0x001fe400078e0009 */
[----:B------:R-:W-:Y:S04]  /*11540*/  @P0 LDGSTS.E.BYPASS.LTC128B.128 [R25+0x1f400], desc[UR36][R2.64], !P3 ;  /* 0x1f40000002190fae */ /* 0x000fe8000d901d64 */
[----:B------:R-:W-:Y:S04]  /*11550*/  @P0 LDGSTS.E.BYPASS.LTC128B.128 [R25+0x22400], desc[UR36][R2.64+0x80], !P2 ;  /* 0x2240008002190fae */ /* 0x000fe8000d101d64 */
[----:B------:R1:W-:Y:S01]  /*11560*/  @P0 LDGSTS.E.BYPASS.LTC128B.128 [R25+0x25400], desc[UR36][R2.64+0x100], !P1 ;  /* 0x2540010002190fae */ /* 0x0003e2000c901d64 */
[----:B------:R-:W-:Y:S01]  /*11570*/  ISETP.GE.AND P0, PT, R6, 0x31, PT ;  /* 0x000000310600780c */ /* 0x000fe20003f06270 */
[----:B-1----:R-:W-:-:S12]  /*11580*/  IMAD.MOV.U32 R2, RZ, RZ, R14 ;  /* 0x000000ffff027224 */ /* 0x002fd800078e000e */
[----:B------:R-:W-:Y:S01]  /*11590*/  @P0 IMAD.WIDE.U32 R4, R23, 0x2, R4 ;  /* 0x0000000217040825 */ /* 0x000fe200078e0004 */
[----:B------:R-:W-:Y:S01]  /*115a0*/  @P0 LEA R9, R30, UR48, 0x1 ;  /* 0x000000301e090c11 */ /* 0x000fe2000f8e08ff */
[----:B------:R0:W1:Y:S02]  /*115b0*/  SHFL.IDX PT, R14, R0, 0x5, 0x181f ;  /* 0x00b81f00000e7f89 */ /* 0x00006400000e0000 */
[----:B---3--:R-:W-:Y:S02]  /*115c0*/  IMAD.MOV.U32 R3, RZ, RZ, R8 ;  /* 0x000000ffff037224 */ /* 0x008fe400078e0008 */
        /* <DEDUP_REMOVED lines=8> */
[----:B-1--4-:R0:W-:Y:S02]  /*11650*/  @P0 LDGSTS.E.BYPASS.LTC128B.128 [R21+0x26400], desc[UR36][R2.64+0x100], !P1 ;  /* 0x2640010002150fae */ /* 0x0121e4000c901d64 */
.L_x_4401:
[----:B------:R-:W-:Y:S01]  /*11660*/  ISETP.GE.AND P0, PT, R6, 0x51, PT ;  /* 0x000000510600780c */ /* 0x000fe20003f06270 */
[----:B0-----:R-:W-:Y:S02]  /*11670*/  IMAD.MOV.U32 R2, RZ, RZ, R14 ;  /* 0x000000ffff027224 */ /* 0x001fe400078e000e */
[----:B------:R-:W-:-:S10]  /*11680*/  IMAD.MOV.U32 R3, RZ, RZ, R7 ;  /* 0x000000ffff037224 */ /* 0x000fd400078e0007 */
        /* <DEDUP_REMOVED lines=15> */
.L_x_4348:
        /* <DEDUP_REMOVED lines=30> */
.L_x_4349:
[----:B------:R-:W-:Y:S01]  /*11960*/  UISETP.NE.AND UP0, UPT, UR50, URZ, UPT ;  /* 0x0000003f3200728c */ /* 0x000fe2000bf05270 */
[----:B------:R-:W-:Y:S01]  /*11970*/  VIADD R7, R37, UR42 ;  /* 0x0000002a25077c36 */ /* 0x000fe20008000000 */
[----:B------:R-:W0:Y:S01]  /*11980*/  LDC R0, c[0x0][0x448] ;  /* 0x00011200ff007b82 */ /* 0x000e220000000800 */
[----:B------:R-:W-:Y:S01]  /*11990*/  IMAD.U32 R4, RZ, RZ, UR38 ;  /* 0x00000026ff047e24 */ /* 0x000fe2000f8e00ff */
[----:B------:R-:W-:Y:S01]  /*119a0*/  ULDC.64 UR4, c[0x0][0x2e0] ;  /* 0x0000b80000047ab9 */ /* 0x000fe20000000a00 */
[----:B------:R-:W-:Y:S01]  /*119b0*/  IMAD.U32 R3, RZ, RZ, UR49 ;  /* 0x00000031ff037e24 */ /* 0x000fe2000f8e00ff */
[----:B------:R-:W-:Y:S01]  /*119c0*/  PLOP3.LUT P0, PT, PT, PT, UP0, 0x80, 0x0 ;  /* 0x000000000000781c */ /* 0x000fe20003f0f008 */
[----:B------:R-:W-:Y:S02]  /*119d0*/  IMAD.MOV.U32 R2, RZ, RZ, R4 ;  /* 0x000000ffff027224 */ /* 0x000fe400078e0004 */
[----:B------:R-:W-:Y:S02]  /*119e0*/  IMAD R25, R25, UR4, RZ ;  /* 0x0000000419197c24 */ /* 0x000fe4000f8e02ff */
[----:B------:R-:W-:Y:S01]  /*119f0*/  @UP0 ULDC UR6, c[0x0][0x44c] ;  /* 0x0001130000060ab9 */ /* 0x000fe20000000800 */
[----:B------:R-:W-:Y:S01]  /*11a00*/  IMAD.WIDE.U32 R2, R26, UR4, R2 ;  /* 0x000000041a027c25 */ /* 0x000fe2000f8e0002 */
[----:B------:R-:W-:-:S03]  /*11a10*/  @UP0 ULDC UR4, c[0x0][0x450] ;  /* 0x0001140000040ab9 */ /* 0x000fc60000000800 */
[----:B------:R-:W-:Y:S02]  /*11a20*/  IMAD.U32 R5, RZ, RZ, UR39 ;  /* 0x00000027ff057e24 */ /* 0x000fe4000f8e00ff */
[----:B------:R-:W-:Y:S02]  /*11a30*/  IMAD.MOV.U32 R5, RZ, RZ, R7 ;  /* 0x000000ffff057224 */ /* 0x000fe400078e0007 */
[----:B------:R-:W-:Y:S01]  /*11a40*/  @P0 IMAD.HI.U32 R6, R7, UR6, RZ ;  /* 0x0000000607060c27 */ /* 0x000fe2000f8e00ff */
[----:B------:R-:W-:-:S03]  /*11a50*/  PLOP3.LUT P0, PT, PT, PT, UP0, 0x80, 0x0 ;  /* 0x000000000000781c */ /* 0x000fc60003f0f008 */
[----:B------:R-:W-:-:S04]  /*11a60*/  IMAD R25, R26, UR5, R25 ;  /* 0x000000051a197c24 */ /* 0x000fc8000f8e0219 */
[----:B------:R-:W-:-:S06]  /*11a70*/  IMAD.IADD R3, R3, 0x1, R25 ;  /* 0x0000000103037824 */ /* 0x000fcc00078e0219 */
[----:B------:R-:W-:Y:S01]  /*11a80*/  @P0 SHF.R.U32.HI R5, RZ, UR4, R6 ;  /* 0x00000004ff050c19 */ /* 0x000fe20008011606 */
[----:B------:R-:W-:-:S04]  /*11a90*/  ULDC.64 UR4, c[0x0][0x2d0] ;  /* 0x0000b40000047ab9 */ /* 0x000fc80000000a00 */
[----:B------:R-:W-:Y:S02]  /*11aa0*/  IMAD.MOV R4, RZ, RZ, -R5 ;  /* 0x000000ffff047224 */ /* 0x000fe400078e0a05 */
[----:B------:R-:W-:-:S04]  /*11ab0*/  IMAD.WIDE.U32 R2, R5, UR4, R2 ;  /* 0x0000000405027c25 */ /* 0x000fc8000f8e0002 */
[----:B0-----:R-:W-:Y:S01]  /*11ac0*/  IMAD R7, R0, R4, R7 ;  /* 0x0000000400077224 */ /* 0x001fe200078e0207 */
        /* <DEDUP_REMOVED lines=86> */
.L_x_4418:
[----:B------:R-:W-:Y:S01]  /*12030*/  VIADD R7, R7, 0x70 ;  /* 0x0000007007077836 */ /* 0x000fe20000000000 */
[----:B------:R-:W-:Y:S01]  /*12040*/  BSSY B0, `(.L_x_4351) ;  /* 0x000000d000007945 */ /* 0x000fe20003800000 */
[----:B-1----:R-:W-:Y:S02]  /*12050*/  IMAD.MOV.U32 R2, RZ, RZ, R14 ;  /* 0x000000ffff027224 */ /* 0x002fe400078e000e */
[----:B--2---:R-:W-:Y:S01]  /*12060*/  IMAD.MOV.U32 R3, RZ, RZ, R4 ;  /* 0x000000ffff037224 */ /* 0x004fe200078e0004 */
        /* <DEDUP_REMOVED lines=10> */
.L_x_4352:
[----:B------:R-:W-:Y:S05]  /*12110*/  BSYNC B0 ;  /* 0x0000000000007941 */ /* 0x000fea0003800000 */
.L_x_4351:
[----:B------:R-:W-:Y:S01]  /*12120*/  NOP ;  /* 0x0000000000007918 */ /* 0x000fe20000000000 */
[----:B------:R-:W-:Y:S01]  /*12130*/  SYNCS.ARRIVE.TRANS64.RED.A0T1 RZ, [UR48+0x30800], RZ ;  /* 0x030800ffffff79a7 */ /* 0x000fe20008200430 */
[----:B------:R-:W-:Y:S01]  /*12140*/  IMAD.MOV.U32 R0, RZ, RZ, 0x1 ;  /* 0x00000001ff007424 */ /* 0x000fe200078e00ff */
[----:B------:R-:W-:Y:S04]  /*12150*/  ARRIVES.LDGSTSBAR.64.TRANSCNT [UR48+0x30800] ;  /* 0x03080000ff0079b0 */ /* 0x000fe80008000ab0 */
[----:B------:R-:W-:Y:S01]  /*12160*/  SHF.L.U32 R0, R0, 0x1f, RZ ;  /* 0x0000001f00007819 */ /* 0x000fe200000006ff */
[----:B------:R-:W-:Y:S01]  /*12170*/  NOP ;  /* 0x0000000000007918 */ /* 0x000fe20000000000 */
[----:B------:R-:W-:Y:S01]  /*12180*/  SYNCS.ARRIVE.TRANS64.A1T0 RZ, [UR48+0x30800], RZ ;  /* 0x030800ffffff79a7 */ /* 0x000fe20008100030 */
[----:B------:R-:W-:Y:S01]  /*12190*/  VIADD R19, R19, 0xfffffffe ;  /* 0xfffffffe13137836 */ /* 0x000fe20000000000 */
[----:B------:R-:W1:Y:S02]  /*121a0*/  SYNCS.PHASECHK.TRANS64.TRYWAIT P0, [UR48+0x30820], R0 ;  /* 0x03082000ff0075a7 */ /* 0x000e640008000170 */
[----:B-1----:R-:W-:Y:S05]  /*121b0*/  @!P0 BRA `(.L_x_4353) ;  /* 0x00000030004c8947 */ /* 0x002fea0003800000 */
.L_x_4419:
[----:B------:R-:W-:Y:S01]  /*121c0*/  ISETP.GE.AND P0, PT, R19, UR51, PT ;  /* 0x0000003313007c0c */ /* 0x000fe2000bf06270 */
[----:B------:R-:W-:Y:S02]  /*121d0*/  IMAD.MOV.U32 R28, RZ, RZ, 0x1 ;  /* 0x00000001ff1c7424 */ /* 0x000fe400078e00ff */
[----:B------:R-:W-:-:S10]  /*121e0*/  IMAD.MOV.U32 R26, RZ, RZ, RZ ;  /* 0x000000ffff1a7224 */ /* 0x000fd400078e00ff */
[----:B------:R-:W-:Y:S05]  /*121f0*/  @!P0 BRA `(.L_x_4354) ;  /* 0x00000010003c8947 */ /* 0x000fea0003800000 */
[----:B0-----:R-:W0:Y:S01]  /*12200*/  S2R R2, SR_TID.X ;  /* 0x0000000000027919 */ /* 0x001e220000002100 */
[----:B------:R-:W-:Y:S01]  /*12210*/  UIADD3 UR4, UR47, 0x1, URZ ;  /* 0x000000012f047890 */ /* 0x000fe2000fffe03f */
[----:B------:R-:W-:Y:S01]  /*12220*/  LOP3.LUT R3, RZ, UR45, RZ, 0x33, !PT ;  /* 0x0000002dff037c12 */ /* 0x000fe2000f8e33ff */
[----:B------:R-:W-:Y:S01]  /*12230*/  BSSY B0, `(.L_x_4354) ;  /* 0x000010b000007945 */ /* 0x000fe20003800000 */
[----:B------:R-:W-:Y:S01]  /*12240*/  LOP3.LUT R5, RZ, UR44, RZ, 0x33, !PT ;  /* 0x0000002cff057c12 */ /* 0x000fe2000f8e33ff */
[----:B------:R-:W-:Y:S01]  /*12250*/  UIMAD UR4, UR4, UR40, URZ ;  /* 0x00000028040472a4 */ /* 0x000fe2000f8e023f */
[----:B------:R-:W-:Y:S02]  /*12260*/  IMAD.MOV.U32 R27, RZ, RZ, 0x1 ;  /* 0x00000001ff1b7424 */ /* 0x000fe400078e00ff */
[----:B------:R-:W-:-:S03]  /*12270*/  IMAD.MOV.U32 R25, RZ, RZ, RZ ;  /* 0x000000ffff197224 */ /* 0x000fc600078e00ff */
        /* <DEDUP_REMOVED lines=17> */
.L_x_4367:
[----:B------:R-:W2:Y:S01]  /*12390*/  LDL R8, [R1] ;  /* 0x0000000001087983 */ /* 0x000ea20000100800 */
[----:B------:R-:W0:Y:S01]  /*123a0*/  LDC R2, c[0x0][0x430] ;  /* 0x00010c00ff027b82 */ /* 0x000e220000000800 */
[----:B------:R-:W-:Y:S01]  /*123b0*/  ISETP.GT.U32.AND P5, PT, R37, 0x5f, PT ;  /* 0x0000005f2500780c */ /* 0x000fe20003fa4070 */
[----:B------:R-:W-:-:S12]  /*123c0*/  IMAD.MOV.U32 R9, RZ, RZ, R20 ;  /* 0x000000ffff097224 */ /* 0x000fd800078e0014 */
[----:B------:R-:W2:Y:S01]  /*123d0*/  @!P5 LDC.64 R4, c[0x0][0x428] ;  /* 0x00010a00ff04db82 */ /* 0x000ea20000000a00 */
[----:B0-----:R-:W-:-:S13]  /*123e0*/  ISETP.NE.AND P0, PT, R2, 0x1, PT ;  /* 0x000000010200780c */ /* 0x001fda0003f05270 */
[----:B------:R-:W0:Y:S08]  /*123f0*/  @P0 LDC R3, c[0x0][0x434] ;  /* 0x00010d00ff030b82 */ /* 0x000e300000000800 */
[----:B------:R-:W1:Y:S01]  /*12400*/  @P0 LDC R7, c[0x0][0x438] ;  /* 0x00010e00ff070b82 */ /* 0x000e620000000800 */
        /* <DEDUP_REMOVED lines=21> */
.L_x_4355:
[----:B------:R-:W-:Y:S01]  /*12560*/  LEA R19, R26, UR48, 0x3 ;  /* 0x000000301a137c11 */ /* 0x000fe2000f8e18ff */
[----:B------:R-:W-:Y:S01]  /*12570*/  BSSY B1, `(.L_x_4356) ;  /* 0x0000004000017945 */ /* 0x000fe20003800000 */
[----:B------:R-:W-:-:S04]  /*12580*/  SHF.L.U32 R2, R28, 0x1f, RZ ;  /* 0x0000001f1c027819 */ /* 0x000fc800000006ff */
[----:B------:R-:W0:Y:S02]  /*12590*/  SYNCS.PHASECHK.TRANS64.TRYWAIT P0, [R19+URZ+0x30840], R2 ;  /* 0x03084002130075a7 */ /* 0x000e24000800017f */
[----:B0-----:R-:W-:Y:S05]  /*125a0*/  @!P0 BRA `(.L_x_4357) ;  /* 0x0000002c00688947 */ /* 0x001fea0003800000 */
.L_x_4420:
[----:B------:R-:W-:Y:S05]  /*125b0*/  BSYNC B1 ;  /* 0x0000000000017941 */ /* 0x000fea0003800000 */
.L_x_4356:
        /* <DEDUP_REMOVED lines=38> */
[----:B------:R-:W0:Y:S02]  /*12820*/  SHFL.IDX PT, R14, R21, 0x1, 0x181f ;  /* 0x00381f00150e7f89 */ /* 0x000e2400000e0000 */
[----:B-1----:R-:W-:-:S05]  /*12830*/  IMAD.X R3, RZ, RZ, R3, P0 ;  /* 0x000000ffff037224 */ /* 0x002fca00000e0603 */
        /* <DEDUP_REMOVED lines=15> */
[----:B------:R-:W0:Y:S03]  /*12930*/  SHFL.IDX PT, R2, R21, 0x4, 0x181f ;  /* 0x00981f0015027f89 */ /* 0x000e2600000e0000 */
[----:B-1----:R-:W-:Y:S01]  /*12940*/  IMAD.X R7, RZ, RZ, R3, P0 ;  /* 0x000000ffff077224 */ /* 0x002fe200000e0603 */
[----:B------:R2:W-:Y:S04]  /*12950*/  LDGSTS.E.BYPASS.LTC128B.128 [R22+0x1f400], desc[UR36][R10.64], !P6 ;  /* 0x1f4000000a167fae */ /* 0x0005e8000f101d64 */
[----:B------:R-:W1:Y:S04]  /*12960*/  SHFL.IDX PT, R3, R24, 0x4, 0x181f ;  /* 0x00981f0018037f89 */ /* 0x000e6800000e0000 */
[----:B------:R2:W-:Y:S04]  /*12970*/  LDGSTS.E.BYPASS.LTC128B.128 [R22+0x22400], desc[UR36][R10.64+0x80], !P5 ;  /* 0x224000800a167fae */ /* 0x0005e8000e901d64 */
[----:B------:R2:W-:Y:S04]  /*12980*/  LDGSTS.E.BYPASS.LTC128B.128 [R22+0x25400], desc[UR36][R10.64+0x100], !P4 ;  /* 0x254001000a167fae */ /* 0x0005e8000e101d64 */
[----:B------:R2:W-:Y:S01]  /*12990*/  LDGSTS.E.BYPASS.LTC128B.128 [R22+0x1fc00], desc[UR36][R6.64], !P6 ;  /* 0x1fc0000006167fae */ /* 0x0005e2000f101d64 */
[----:B0-----:R-:W-:-:S03]  /*129a0*/  IADD3 R2, P0, R2, R12, RZ ;  /* 0x0000000c02027210 */ /* 0x001fc60007f1e0ff */
[----:B------:R2:W-:Y:S04]  /*129b0*/  LDGSTS.E.BYPASS.LTC128B.128 [R22+0x22c00], desc[UR36][R6.64+0x80], !P5 ;  /* 0x22c0008006167fae */ /* 0x0005e8000e901d64 */
[----:B------:R2:W-:Y:S01]  /*129c0*/  LDGSTS.E.BYPASS.LTC128B.128 [R22+0x25c00], desc[UR36][R6.64+0x100], !P4 ;  /* 0x25c0010006167fae */ /* 0x0005e2000e101d64 */
[----:B-1----:R-:W-:-:S03]  /*129d0*/  IMAD.X R3, RZ, RZ, R3, P0 ;  /* 0x000000ffff037224 */ /* 0x002fc600000e0603 */
[----:B------:R-:W0:Y:S04]  /*129e0*/  SHFL.IDX PT, R24, R24, 0x5, 0x181f ;  /* 0x00b81f0018187f89 */ /* 0x000e2800000e0000 */
[----:B------:R2:W-:Y:S04]  /*129f0*/  LDGSTS.E.BYPASS.LTC128B.128 [R22+0x20400], desc[UR36][R2.64], !P6 ;  /* 0x2040000002167fae */ /* 0x0005e8000f101d64 */
[----:B------:R2:W-:Y:S04]  /*12a00*/  LDGSTS.E.BYPASS.LTC128B.128 [R22+0x23400], desc[UR36][R2.64+0x80], !P5 ;  /* 0x2340008002167fae */ /* 0x0005e8000e901d64 */
[----:B------:R2:W-:Y:S02]  /*12a10*/  LDGSTS.E.BYPASS.LTC128B.128 [R22+0x26400], desc[UR36][R2.64+0x100], !P4 ;  /* 0x2640010002167fae */ /* 0x0005e4000e101d64 */
.L_x_4434:
[----:B--2---:R-:W-:Y:S01]  /*12a20*/  IMAD.SHL.U32 R2, R23, 0x2, RZ ;  /* 0x0000000217027824 */ /* 0x004fe200078e00ff */
[----:B------:R-:W-:-:S04]  /*12a30*/  LOP3.LUT P6, RZ, R16, 0x4, RZ, 0xc0, !PT ;  /* 0x0000000410ff7812 */ /* 0x000fc800078cc0ff */
[----:B------:R-:W-:-:S05]  /*12a40*/  IADD3 R2, P0, R14, R2, RZ ;  /* 0x000000020e027210 */ /* 0x000fca0007f1e0ff */
[----:B0-----:R-:W-:Y:S01]  /*12a50*/  IMAD.X R3, RZ, RZ, R24, P0 ;  /* 0x000000ffff037224 */ /* 0x001fe200000e0618 */
[----:B------:R-:W-:-:S04]  /*12a60*/  PLOP3.LUT P0, PT, PT, PT, PT, 0x80, 0x0 ;  /* 0x000000000000781c */ /* 0x000fc80003f0f070 */
[----:B------:R-:W-:Y:S01]  /*12a70*/  @!PT LDS RZ, [RZ] ;  /* 0x00000000fffff984 */ /* 0x000fe20000000800 */
[----:B------:R-:W-:Y:S01]  /*12a80*/  @!PT LDS RZ, [RZ] ;  /* 0x00000000fffff984 */ /* 0x000fe20000000800 */
[----:B------:R-:W-:Y:S01]  /*12a90*/  @!PT LDS RZ, [RZ] ;  /* 0x00000000fffff984 */ /* 0x000fe20000000800 */
[----:B------:R0:W-:Y:S04]  /*12aa0*/  LDGSTS.E.BYPASS.LTC128B.128 [R22+0x20c00], desc[UR36][R2.64], !P6 ;  /* 0x20c0000002167fae */ /* 0x0001e8000f101d64 */
[----:B------:R0:W-:Y:S04]  /*12ab0*/  LDGSTS.E.BYPASS.LTC128B.128 [R22+0x23c00], desc[UR36][R2.64+0x80], !P5 ;  /* 0x23c0008002167fae */ /* 0x0001e8000e901d64 */
[----:B------:R0:W-:Y:S01]  /*12ac0*/  LDGSTS.E.BYPASS.LTC128B.128 [R22+0x26c00], desc[UR36][R2.64+0x100], !P4 ;  /* 0x26c0010002167fae */ /* 0x0001e2000e101d64 */
[----:B------:R-:W-:Y:S01]  /*12ad0*/  NOP ;  /* 0x0000000000007918 */ /* 0x000fe20000000000 */
.L_x_4359:
        /* <DEDUP_REMOVED lines=10> */
.L_x_4360:
[----:B------:R1:W-:Y:S01]  /*12b80*/  SYNCS.ARRIVE.TRANS64.A1T0 RZ, [R19+URZ+0x30830], RZ ;  /* 0x030830ff13ff79a7 */ /* 0x0003e2000810003f */
[----:B------:R-:W-:Y:S05]  /*12b90*/  @!P5 BRA `(.L_x_4361) ;  /* 0x000000000004d947 */ /* 0x000fea0003800000 */
[----:B------:R-:W-:Y:S01]  /*12ba0*/  BPT.TRAP 0x1 ;  /* 0x000000040000795c */ /* 0x000fe20000300000 */
.L_x_4361:
[----:B0-----:R-:W-:Y:S01]  /*12bb0*/  SHF.L.U32 R3, R27, 0x1f, RZ ;  /* 0x0000001f1b037819 */ /* 0x001fe200000006ff */
[----:B------:R-:W-:Y:S01]  /*12bc0*/  BSSY B1, `(.L_x_4362) ;  /* 0x0000004000017945 */ /* 0x000fe20003800000 */
[----:B------:R-:W-:-:S04]  /*12bd0*/  LEA R6, R25, UR48, 0x3 ;  /* 0x0000003019067c11 */ /* 0x000fc8000f8e18ff */
[----:B------:R-:W0:Y:S02]  /*12be0*/  SYNCS.PHASECHK.TRANS64.TRYWAIT P0, [R6+URZ+0x30860], R3 ;  /* 0x03086003060075a7 */ /* 0x000e24000800017f */
[----:B0-----:R-:W-:Y:S05]  /*12bf0*/  @!P0 BRA `(.L_x_4363) ;  /* 0x0000002c00b88947 */ /* 0x001fea0003800000 */
.L_x_4435:
[----:B------:R-:W-:Y:S05]  /*12c00*/  BSYNC B1 ;  /* 0x0000000000017941 */ /* 0x000fea0003800000 */
.L_x_4362:
        /* <DEDUP_REMOVED lines=18> */
[----:B------:R-:W0:Y:S03]  /*12d30*/  SHFL.IDX PT, R14, R17, 0x2, 0x181f ;  /* 0x00581f00110e7f89 */ /* 0x000e2600000e0000 */
[----:B------:R-:W-:Y:S01]  /*12d40*/  IMAD.X R3, RZ, RZ, R8, P0 ;  /* 0x000000ffff037224 */ /* 0x000fe200000e0608 */
        /* <DEDUP_REMOVED lines=28> */
[----:B------:R0:W3:Y:S03]  /*12f10*/  SHFL.IDX PT, R14, R17, 0x5, 0x181f ;  /* 0x00b81f00110e7f89 */ /* 0x0000e600000e0000 */
[----:B--2---:R-:W-:Y:S01]  /*12f20*/  IMAD.X R3, RZ, RZ, R8, P0 ;  /* 0x000000ffff037224 */ /* 0x004fe200000e0608 */
[----:B------:R-:W-:Y:S01]  /*12f30*/  ISETP.LT.OR P0, PT, R0, 0x41, P3 ;  /* 0x000000410000780c */ /* 0x000fe20001f01670 */
[----:B------:R0:W2:-:S12]  /*12f40*/  SHFL.IDX PT, R8, R18, 0x5, 0x181f ;  /* 0x00b81f0012087f89 */ /* 0x00009800000e0000 */
[----:B------:R0:W-:Y:S01]  /*12f50*/  LDGSTS.E.BYPASS.LTC128B.128 [R7+0x2400], desc[UR36][R2.64], !P0 ;  /* 0x0240000002077fae */ /* 0x0001e2000c101d64 */
[----:B------:R-:W-:-:S13]  /*12f60*/  ISETP.LT.OR P0, PT, R0, 0x41, P2 ;  /* 0x000000410000780c */ /* 0x000fda0001701670 */
[----:B------:R0:W-:Y:S01]  /*12f70*/  LDGSTS.E.BYPASS.LTC128B.128 [R7+0x5400], desc[UR36][R2.64+0x80], !P0 ;  /* 0x0540008002077fae */ /* 0x0001e2000c101d64 */
[----:B------:R-:W-:-:S13]  /*12f80*/  ISETP.LT.OR P0, PT, R0, 0x41, P1 ;  /* 0x000000410000780c */ /* 0x000fda0000f01670 */
[----:B--23--:R0:W-:Y:S02]  /*12f90*/  LDGSTS.E.BYPASS.LTC128B.128 [R7+0x8400], desc[UR36][R2.64+0x100], !P0 ;  /* 0x0840010002077fae */ /* 0x00c1e4000c101d64 */
.L_x_4449:
        /* <DEDUP_REMOVED lines=21> */
[----:B------:R-:W-:-:S04]  /*130f0*/  IMAD R5, R4, UR5, R5 ;  /* 0x0000000504057c24 */ /* 0x000fc8000f8e0205 */
[----:B-1----:R-:W-:-:S07]  /*13100*/  IMAD.IADD R19, R3, 0x1, R5 ;  /* 0x0000000103137824 */ /* 0x002fce00078e0205 */
.L_x_4365:
        /* <DEDUP_REMOVED lines=10> */
.L_x_4366:
[----:B------:R-:W-:Y:S01]  /*131b0*/  R2UR UR4, R35 ;  /* 0x00000000230472ca */ /* 0x000fe200000e0000 */
[----:B------:R-:W-:Y:S01]  /*131c0*/  ULDC.64 UR6, c[0x0][0x330] ;  /* 0x0000cc0000067ab9 */ /* 0x000fe20000000a00 */
[----:B------:R-:W-:Y:S01]  /*131d0*/  IMAD.MOV.U32 R18, RZ, RZ, R2 ;  /* 0x000000ffff127224 */ /* 0x000fe200078e0002 */
[----:B------:R0:W-:Y:S01]  /*131e0*/  SYNCS.ARRIVE.TRANS64.A1T0 RZ, [R6+URZ+0x30850], RZ ;  /* 0x030850ff06ff79a7 */ /* 0x0001e2000810003f */
[----:B------:R-:W-:Y:S02]  /*131f0*/  IMAD.U32 R3, RZ, RZ, UR6 ;  /* 0x00000006ff037e24 */ /* 0x000fe4000f8e00ff */
[----:B------:R-:W-:Y:S02]  /*13200*/  VIADD R31, R31, 0xffffffff ;  /* 0xffffffff1f1f7836 */ /* 0x000fe40000000000 */
[----:B------:R-:W-:-:S04]  /*13210*/  IMAD.WIDE.U32 R18, R3, UR41, R18 ;  /* 0x0000002903127c25 */ /* 0x000fc8000f8e0012 */
[----:B------:R-:W-:Y:S01]  /*13220*/  VIADD R0, R0, 0x60 ;  /* 0x0000006000007836 */ /* 0x000fe20000000000 */
[----:B------:R-:W-:Y:S01]  /*13230*/  UIMAD UR4, UR4, UR6, URZ ;  /* 0x00000006040472a4 */ /* 0x000fe2000f8e023f */
[----:B------:R-:W-:Y:S02]  /*13240*/  VIADD R20, R20, 0xffffffa0 ;  /* 0xffffffa014147836 */ /* 0x000fe40000000000 */
[----:B------:R-:W-:Y:S01]  /*13250*/  IMAD.MOV.U32 R27, RZ, RZ, R28 ;  /* 0x000000ffff1b7224 */ /* 0x000fe200078e001c */
[----:B------:R-:W-:Y:S01]  /*13260*/  UIMAD UR4, UR41, UR7, UR4 ;  /* 0x00000007290472a4 */ /* 0x000fe2000f8e0204 */
[----:B------:R-:W-:Y:S02]  /*13270*/  IMAD.MOV.U32 R25, RZ, RZ, R26 ;  /* 0x000000ffff197224 */ /* 0x000fe400078e001a */
[----:B------:R-:W-:Y:S02]  /*13280*/  ULDC.64 UR6, c[0x0][0x318] ;  /* 0x0000c60000067ab9 */ /* 0x000fe40000000a00 */
[----:B------:R-:W-:Y:S01]  /*13290*/  LEA R17, P0, R18, UR6, 0x1 ;  /* 0x0000000612117c11 */ /* 0x000fe2000f8008ff */
[----:B------:R-:W-:-:S05]  /*132a0*/  VIADD R3, R19, UR4 ;  /* 0x0000000413037c36 */ /* 0x000fca0008000000 */
[----:B------:R-:W-:Y:S02]  /*132b0*/  LEA.HI.X R18, R18, UR7, R3, 0x1, P0 ;  /* 0x0000000712127c11 */ /* 0x000fe400080f0c03 */
[----:B------:R-:W-:-:S13]  /*132c0*/  ISETP.GT.AND P0, PT, R31, UR51, PT ;  /* 0x000000331f007c0c */ /* 0x000fda000bf04270 */
[----:B0-----:R-:W-:Y:S05]  /*132d0*/  @P0 BRA `(.L_x_4367) ;  /* 0xfffffff0002c0947 */ /* 0x001fea000383ffff */
[----:B------:R-:W-:Y:S05]  /*132e0*/  BSYNC B0 ;  /* 0x0000000000007941 */ /* 0x000fea0003800000 */
.L_x_4354:
[----:B------:R-:W-:-:S13]  /*132f0*/  LOP3.LUT P0, RZ, R16, 0x10, RZ, 0xc0, !PT ;  /* 0x0000001010ff7812 */ /* 0x000fda000780c0ff */
[----:B------:R-:W-:Y:S05]  /*13300*/  @!P0 BRA `(.L_x_4368) ;  /* 0x0000000000048947 */ /* 0x000fea0003800000 */
[----:B------:R-:W-:Y:S01]  /*13310*/  BPT.TRAP 0x1 ;  /* 0x000000040000795c */ /* 0x000fe20000300000 */
.L_x_4368:
[----:B0-----:R-:W-:Y:S01]  /*13320*/  LEA R0, R26, UR48, 0x3 ;  /* 0x000000301a007c11 */ /* 0x001fe2000f8e18ff */
        /* <DEDUP_REMOVED lines=11> */
.L_x_4450:
[----:B------:R-:W-:Y:S05]  /*133e0*/  BSYNC B0 ;  /* 0x0000000000007941 */ /* 0x000fea0003800000 */
.L_x_4369:
        /* <DEDUP_REMOVED lines=9> */
[----:B------:R-:W-:Y:S02]  /*13480*/  ISETP.GE.AND P0, PT, R33, UR4, PT ;  /* 0x0000000421007c0c */ /* 0x000fe4000bf06270 */
[C---:B------:R-:W-:Y:S01]  /*13490*/  ISETP.LT.OR P3, PT, R5.reuse, 0x1, P2 ;  /* 0x000000010500780c */ /* 0x040fe20001761670 */
[----:B------:R-:W1:Y:S01]  /*134a0*/  SHFL.IDX PT, R14, R17, 0x1, 0x181f ;  /* 0x00381f00110e7f89 */ /* 0x000e6200000e0000 */
[----:B------:R-:W-:-:S02]  /*134b0*/  ISETP.LT.OR P4, PT, R5, 0x1, P1 ;  /* 0x000000010500780c */ /* 0x000fc40000f81670 */
[----:B------:R-:W-:Y:S01]  /*134c0*/  ISETP.LT.OR P5, PT, R5, 0x1, P0 ;  /* 0x000000010500780c */ /* 0x000fe200007a1670 */
[----:B------:R-:W-:Y:S04]  /*134d0*/  SHFL.IDX PT, R7, R18, 0x2, 0x181f ;  /* 0x00581f0012077f89 */ /* 0x000fe800000e0000 */
[----:B------:R-:W2:Y:S01]  /*134e0*/  SHFL.IDX PT, R8, R17, 0x2, 0x181f ;  /* 0x00581f0011087f89 */ /* 0x000ea200000e0000 */
[----:B0-----:R-:W-:-:S05]  /*134f0*/  IMAD.WIDE.U32 R2, R23, 0x2, R2 ;  /* 0x0000000217027825 */ /* 0x001fca00078e0002 */
[----:B------:R-:W-:Y:S01]  /*13500*/  LDGSTS.E.BYPASS.LTC128B.128 [R4+0x400], desc[UR36][R2.64], !P3 ;  /* 0x0040000002047fae */ /* 0x000fe2000d901d64 */
[----:B------:R-:W-:-:S03]  /*13510*/  ISETP.LT.OR P3, PT, R5, 0x11, P2 ;  /* 0x000000110500780c */ /* 0x000fc60001761670 */
        /* <DEDUP_REMOVED lines=12> */
[----:B------:R-:W-:-:S03]  /*135e0*/  ISETP.LT.OR P4, PT, R5, 0x21, P1 ;  /* 0x000000210500780c */ /* 0x000fc60000f81670 */
[----:B------:R2:W-:Y:S01]  /*135f0*/  LDGSTS.E.BYPASS.LTC128B.128 [R4+0x6c00], desc[UR36][R2.64+0x100], !P5 ;  /* 0x06c0010002047fae */ /* 0x0005e2000e901d64 */
[----:B------:R-:W-:Y:S01]  /*13600*/  ISETP.LT.OR P5, PT, R5, 0x21, P0 ;  /* 0x000000210500780c */ /* 0x000fe200007a1670 */
[----:B--2---:R-:W-:Y:S02]  /*13610*/  IMAD.MOV.U32 R2, RZ, RZ, R8 ;  /* 0x000000ffff027224 */ /* 0x004fe400078e0008 */
[----:B------:R-:W-:Y:S01]  /*13620*/  IMAD.MOV.U32 R3, RZ, RZ, R7 ;  /* 0x000000ffff037224 */ /* 0x000fe200078e0007 */
[----:B------:R-:W2:Y:S01]  /*13630*/  SHFL.IDX PT, R8, R17, 0x4, 0x181f ;  /* 0x00981f0011087f89 */ /* 0x000ea200000e0000 */
[----:B------:R-:W-:-:S03]  /*13640*/  IMAD.WIDE.U32 R2, R23, 0x2, R2 ;  /* 0x0000000217027825 */ /* 0x000fc600078e0002 */
[----:B------:R-:W3:Y:S04]  /*13650*/  SHFL.IDX PT, R7, R18, 0x4, 0x181f ;  /* 0x00981f0012077f89 */ /* 0x000ee800000e0000 */
[----:B------:R-:W-:Y:S01]  /*13660*/  LDGSTS.E.BYPASS.LTC128B.128 [R4+0x1400], desc[UR36][R2.64], !P3 ;  /* 0x0140000002047fae */ /* 0x000fe2000d901d64 */
[----:B------:R-:W-:-:S03]  /*13670*/  ISETP.LT.OR P3, PT, R5, 0x31, P2 ;  /* 0x000000310500780c */ /* 0x000fc60001761670 */
[----:B------:R-:W-:Y:S01]  /*13680*/  LDGSTS.E.BYPASS.LTC128B.128 [R4+0x4400], desc[UR36][R2.64+0x80], !P4 ;  /* 0x0440008002047fae */ /* 0x000fe2000e101d64 */
[----:B------:R-:W-:-:S03]  /*13690*/  ISETP.LT.OR P4, PT, R5, 0x31, P1 ;  /* 0x000000310500780c */ /* 0x000fc60000f81670 */
[----:B------:R0:W-:Y:S01]  /*136a0*/  LDGSTS.E.BYPASS.LTC128B.128 [R4+0x7400], desc[UR36][R2.64+0x100], !P5 ;  /* 0x0740010002047fae */ /* 0x0001e2000e901d64 */
[----:B------:R-:W-:-:S03]  /*136b0*/  ISETP.LT.OR P5, PT, R5, 0x31, P0 ;  /* 0x000000310500780c */ /* 0x000fc600007a1670 */
[----:B------:R-:W4:Y:S01]  /*136c0*/  SHFL.IDX PT, R18, R18, 0x5, 0x181f ;  /* 0x00b81f0012127f89 */ /* 0x000f2200000e0000 */
[----:B0-----:R-:W-:Y:S02]  /*136d0*/  IMAD.MOV.U32 R2, RZ, RZ, R14 ;  /* 0x000000ffff027224 */ /* 0x001fe400078e000e */
[----:B-1----:R-:W-:Y:S01]  /*136e0*/  IMAD.MOV.U32 R3, RZ, RZ, R6 ;  /* 0x000000ffff037224 */ /* 0x002fe200078e0006 */
[----:B------:R0:W1:Y:S01]  /*136f0*/  SHFL.IDX PT, R14, R17, 0x5, 0x181f ;  /* 0x00b81f00110e7f89 */ /* 0x00006200000e0000 */
[----:B------:R-:W-:Y:S02]  /*13700*/  IMAD.MOV.U32 R6, RZ, RZ, RZ ;  /* 0x000000ffff067224 */ /* 0x000fe400078e00ff */
[----:B------:R-:W-:-:S05]  /*13710*/  IMAD.WIDE.U32 R2, R23, 0x2, R2 ;  /* 0x0000000217027825 */ /* 0x000fca00078e0002 */
[----:B------:R-:W-:Y:S01]  /*13720*/  LDGSTS.E.BYPASS.LTC128B.128 [R4+0x1c00], desc[UR36][R2.64], !P3 ;  /* 0x01c0000002047fae */ /* 0x000fe2000d901d64 */
[----:B------:R-:W-:-:S03]  /*13730*/  ISETP.LT.OR P3, PT, R5, 0x41, P2 ;  /* 0x000000410500780c */ /* 0x000fc60001761670 */
[----:B------:R-:W-:Y:S01]  /*13740*/  LDGSTS.E.BYPASS.LTC128B.128 [R4+0x4c00], desc[UR36][R2.64+0x80], !P4 ;  /* 0x04c0008002047fae */ /* 0x000fe2000e101d64 */
[----:B------:R-:W-:-:S03]  /*13750*/  ISETP.LT.OR P4, PT, R5, 0x41, P1 ;  /* 0x000000410500780c */ /* 0x000fc60000f81670 */
[----:B------:R2:W-:Y:S01]  /*13760*/  LDGSTS.E.BYPASS.LTC128B.128 [R4+0x7c00], desc[UR36][R2.64+0x100], !P5 ;  /* 0x07c0010002047fae */ /* 0x0005e2000e901d64 */
[----:B------:R-:W-:Y:S01]  /*13770*/  ISETP.LT.OR P5, PT, R5, 0x41, P0 ;  /* 0x000000410500780c */ /* 0x000fe200007a1670 */
[----:B--2---:R-:W-:Y:S02]  /*13780*/  IMAD.MOV.U32 R2, RZ, RZ, R8 ;  /* 0x000000ffff027224 */ /* 0x004fe400078e0008 */
[----:B---3--:R-:W-:Y:S02]  /*13790*/  IMAD.MOV.U32 R3, RZ, RZ, R7 ;  /* 0x000000ffff037224 */ /* 0x008fe400078e0007 */
[----:B------:R-:W-:-:S05]  /*137a0*/  IMAD.WIDE.U32 R2, R23, 0x2, R2 ;  /* 0x0000000217027825 */ /* 0x000fca00078e0002 */
[----:B------:R0:W-:Y:S04]  /*137b0*/  LDGSTS.E.BYPASS.LTC128B.128 [R4+0x2400], desc[UR36][R2.64], !P3 ;  /* 0x0240000002047fae */ /* 0x0001e8000d901d64 */
[----:B------:R0:W-:Y:S04]  /*137c0*/  LDGSTS.E.BYPASS.LTC128B.128 [R4+0x5400], desc[UR36][R2.64+0x80], !P4 ;  /* 0x0540008002047fae */ /* 0x0001e8000e101d64 */
[----:B-1--4-:R0:W-:Y:S02]  /*137d0*/  LDGSTS.E.BYPASS.LTC128B.128 [R4+0x8400], desc[UR36][R2.64+0x100], !P5 ;  /* 0x0840010002047fae */ /* 0x0121e4000e901d64 */
.L_x_4464:
[C---:B------:R-:W-:Y:S01]  /*137e0*/  ISETP.LT.OR P2, PT, R5.reuse, 0x51, P2 ;  /* 0x000000510500780c */ /* 0x040fe20001741670 */
[----:B0-----:R-:W-:Y:S01]  /*137f0*/  IMAD.MOV.U32 R2, RZ, RZ, R14 ;  /* 0x000000ffff027224 */ /* 0x001fe200078e000e */
[C---:B------:R-:W-:Y:S01]  /*13800*/  ISETP.LT.OR P1, PT, R5.reuse, 0x51, P1 ;  /* 0x000000510500780c */ /* 0x040fe20000f21670 */
[----:B------:R-:W-:Y:S01]  /*13810*/  IMAD.MOV.U32 R3, RZ, RZ, R18 ;  /* 0x000000ffff037224 */ /* 0x000fe200078e0012 */
[----:B------:R-:W-:Y:S01]  /*13820*/  ISETP.LT.OR P0, PT, R5, 0x51, P0 ;  /* 0x000000510500780c */ /* 0x000fe20000701670 */
[----:B------:R-:W-:-:S08]  /*13830*/  IMAD.WIDE.U32 R2, R23, 0x2, R2 ;  /* 0x0000000217027825 */ /* 0x000fd000078e0002 */
        /* <DEDUP_REMOVED lines=8> */
.L_x_4372:
        /* <DEDUP_REMOVED lines=10> */
.L_x_4373:
[----:B------:R1:W-:Y:S02]  /*13960*/  SYNCS.ARRIVE.TRANS64.A1T0 RZ, [R0+URZ+0x30850], RZ ;  /* 0x030850ff00ff79a7 */ /* 0x0003e4000810003f */
[----:B-1----:R-:W-:-:S05]  /*13970*/  VIADD R0, R26, 0x1 ;  /* 0x000000011a007836 */ /* 0x002fca0000000000 */
[----:B------:R-:W-:-:S04]  /*13980*/  ISETP.NE.AND P0, PT, R0, 0x2, PT ;  /* 0x000000020000780c */ /* 0x000fc80003f05270 */
[----:B0-----:R-:W-:Y:S02]  /*13990*/  SEL R3, RZ, 0x1, P0 ;  /* 0x00000001ff037807 */ /* 0x001fe40000000000 */
[----:B------:R-:W-:Y:S02]  /*139a0*/  SEL R0, R0, RZ, P0 ;  /* 0x000000ff00007207 */ /* 0x000fe40000000000 */
[----:B------:R-:W-:-:S07]  /*139b0*/  LOP3.LUT R28, R28, R3, RZ, 0x3c, !PT ;  /* 0x000000031c1c7212 */ /* 0x000fce00078e3cff */
.L_x_4333:
[----:B------:R-:W0:Y:S01]  /*139c0*/  S2R R3, SR_CgaCtaId ;  /* 0x0000000000037919 */ /* 0x000e220000008800 */
[----:B------:R-:W-:Y:S02]  /*139d0*/  MOV R2, 0x400 ;  /* 0x0000040000027802 */ /* 0x000fe40000000f00 */
[----:B------:R-:W-:Y:S02]  /*139e0*/  SHF.L.U32 R6, R6, 0x1f, RZ ;  /* 0x0000001f06067819 */ /* 0x000fe400000006ff */
[----:B0-----:R-:W-:-:S04]  /*139f0*/  LEA R7, R3, R2, 0x18 ;  /* 0x0000000203077211 */ /* 0x001fc800078ec0ff */
[----:B------:R-:W0:Y:S02]  /*13a00*/  SYNCS.PHASECHK.TRANS64.TRYWAIT P0, [R7+URZ+0x30820], R6 ;  /* 0x03082006070075a7 */ /* 0x000e24000800017f */
[----:B0-----:R-:W-:Y:S05]  /*13a10*/  @!P0 BRA `(.L_x_4374) ;  /* 0x0000003000a08947 */ /* 0x001fea0003800000 */
.L_x_4465:
[----:B------:R-:W-:-:S03]  /*13a20*/  UMOV UR4, 0xffffffff ;  /* 0xffffffff00047882 */ /* 0x000fc60000000000 */
[----:B------:R-:W-:Y:S05]  /*13a30*/  BRA.DIV UR4, `(.L_x_4375) ;  /* 0x0000003204ac7947 */ /* 0x000fea000b800000 */
[----:B------:R-:W1:Y:S02]  /*13a40*/  S2R R2, SR_TID.X ;  /* 0x0000000000027919 */ /* 0x000e640000002100 */
[----:B-1----:R-:W-:-:S04]  /*13a50*/  SHF.R.U32.HI R2, RZ, 0x5, R2 ;  /* 0x00000005ff027819 */ /* 0x002fc80000011602 */
[----:B------:R-:W-:-:S05]  /*13a60*/  LOP3.LUT R2, R2, 0x3, RZ, 0xc0, !PT ;  /* 0x0000000302027812 */ /* 0x000fca00078ec0ff */
[----:B------:R1:W2:Y:S02]  /*13a70*/  SHFL.IDX PT, R14, R2, RZ, 0x1f ;  /* 0x00001fff020e7589 */ /* 0x0002a400000e0000 */
.L_x_4468:
[----:B--2---:R-:W-:-:S13]  /*13a80*/  ISETP.NE.AND P0, PT, R14, RZ, PT ;  /* 0x000000ff0e00720c */ /* 0x004fda0003f05270 */
[----:B------:R-:W-:Y:S05]  /*13a90*/  @P0 BRA `(.L_x_4241) ;  /* 0x0000000000900947 */ /* 0x000fea0003800000 */
[----:B------:R-:W-:-:S03]  /*13aa0*/  UMOV UR4, 0xffffffff ;  /* 0xffffffff00047882 */ /* 0x000fc60000000000 */
[----:B------:R-:W-:Y:S05]  /*13ab0*/  BRA.DIV UR4, `(.L_x_4376) ;  /* 0x0000003204c07947 */ /* 0x000fea000b800000 */
[----:B------:R-:W-:-:S13]  /*13ac0*/  ELECT P6, URZ, PT ;  /* 0x00000000003f782f */ /* 0x000fda00038c0000 */
.L_x_4471:
        /* <DEDUP_REMOVED lines=8> */
.L_x_4377:
[----:B------:R-:W-:Y:S01]  /*13b50*/  IMAD R5, R0, 0x8, R7 ;  /* 0x0000000800057824 */ /* 0x000fe200078e0207 */
[----:B------:R-:W-:Y:S01]  /*13b60*/  SHF.L.U32 R2, R28, 0x1f, RZ ;  /* 0x0000001f1c027819 */ /* 0x000fe200000006ff */
[----:B------:R-:W-:-:S03]  /*13b70*/  VIADD R0, R0, 0x1 ;  /* 0x0000000100007836 */ /* 0x000fc60000000000 */
[----:B------:R-:W1:Y:S02]  /*13b80*/  SYNCS.PHASECHK.TRANS64.TRYWAIT P1, [R5+URZ+0x30840], R2 ;  /* 0x03084002050075a7 */ /* 0x000e64000802017f */
[----:B------:R-:W-:-:S04]  /*13b90*/  ISETP.NE.AND P2, PT, R0, 0x2, PT ;  /* 0x000000020000780c */ /* 0x000fc80003f45270 */
[----:B------:R-:W-:Y:S01]  /*13ba0*/  SEL R3, RZ, 0x1, P2 ;  /* 0x00000001ff037807 */ /* 0x000fe20001000000 */
[----:B-1----:R-:W-:Y:S08]  /*13bb0*/  @!P1 BRA `(.L_x_4378) ;  /* 0x0000003000a09947 */ /* 0x002ff00003800000 */
.L_x_4472:
[----:B------:R-:W-:Y:S02]  /*13bc0*/  SEL R0, R0, RZ, P2 ;  /* 0x000000ff00007207 */ /* 0x000fe40001000000 */
[----:B------:R-:W-:Y:S01]  /*13bd0*/  LOP3.LUT R3, R28, R3, RZ, 0x3c, !PT ;  /* 0x000000031c037212 */ /* 0x000fe200078e3cff */
[----:B------:R-:W-:Y:S06]  /*13be0*/  @!P0 BRA `(.L_x_4379) ;  /* 0x0000000000048947 */ /* 0x000fec0003800000 */
[----:B------:R-:W-:Y:S01]  /*13bf0*/  BPT.TRAP 0x1 ;  /* 0x000000040000795c */ /* 0x000fe20000300000 */
.L_x_4379:
[----:B0-----:R-:W-:Y:S01]  /*13c00*/  IMAD R7, R0, 0x8, R7 ;  /* 0x0000000800077824 */ /* 0x001fe200078e0207 */
[----:B------:R-:W-:-:S04]  /*13c10*/  SHF.L.U32 R0, R3, 0x1f, RZ ;  /* 0x0000001f03007819 */ /* 0x000fc800000006ff */
[----:B------:R-:W0:Y:S02]  /*13c20*/  SYNCS.PHASECHK.TRANS64.TRYWAIT P1, [R7+URZ+0x30840], R0 ;  /* 0x03084000070075a7 */ /* 0x000e24000802017f */
[----:B0-----:R-:W-:Y:S05]  /*13c30*/  @!P1 BRA `(.L_x_4380) ;  /* 0x0000003000949947 */ /* 0x001fea0003800000 */
.L_x_4473:
[----:B------:R-:W-:Y:S05]  /*13c40*/  @!P0 BRA `(.L_x_4381) ;  /* 0x0000000000048947 */ /* 0x000fea0003800000 */
[----:B------:R-:W-:Y:S01]  /*13c50*/  BPT.TRAP 0x1 ;  /* 0x000000040000795c */ /* 0x000fe20000300000 */
.L_x_4381:
[----:B------:R-:W2:Y:S02]  /*13c60*/  SYNCS.PHASECHK.TRANS64.TRYWAIT P1, [R5+URZ+0x30860], R2 ;  /* 0x03086002050075a7 */ /* 0x000ea4000802017f */
[----:B--2---:R-:W-:Y:S05]  /*13c70*/  @!P1 BRA `(.L_x_4382) ;  /* 0x0000003000989947 */ /* 0x004fea0003800000 */
.L_x_4474:
[----:B------:R-:W-:Y:S05]  /*13c80*/  @!P0 BRA `(.L_x_4383) ;  /* 0x0000000000048947 */ /* 0x000fea0003800000 */
[----:B------:R-:W-:Y:S01]  /*13c90*/  BPT.TRAP 0x1 ;  /* 0x000000040000795c */ /* 0x000fe20000300000 */
.L_x_4383:
[----:B---3--:R3:W4:Y:S02]  /*13ca0*/  SYNCS.PHASECHK.TRANS64.TRYWAIT P0, [R7+URZ+0x30860], R0 ;  /* 0x03086000070075a7 */ /* 0x008724000800017f */
[----:B----4-:R-:W-:Y:S05]  /*13cb0*/  @!P0 NANOSLEEP.SYNCS 0x989680 ;  /* 0x009896800000895d */ /* 0x010fea0003900000 */
[----:B------:R-:W4:Y:S02]  /*13cc0*/  @!P0 SYNCS.PHASECHK.TRANS64 P0, [R7+URZ+0x30860], R0 ;  /* 0x03086000070085a7 */ /* 0x000f24000800007f */
[----:B----4-:R-:W-:Y:S05]  /*13cd0*/  @!P0 BRA `(.L_x_4383) ;  /* 0xfffffffc00f08947 */ /* 0x010fea000383ffff */
.L_x_4241:
[----:B------:R-:W-:Y:S05]  /*13ce0*/  BSYNC B6 ;  /* 0x0000000000067941 */ /* 0x000fea0003800000 */
.L_x_4238:
[----:B------:R-:W-:Y:S05]  /*13cf0*/  EXIT ;  /* 0x000000000000794d */ /* 0x000fea0003800000 */
.L_x_4251:
[----:B0-----:R-:W-:-:S04]  /*13d00*/  IMAD.U32 R3, RZ, RZ, UR38 ;  /* 0x00000026ff037e24 */ /* 0x001fc8000f8e00ff */
[----:B------:R0:W1:Y:S03]  /*13d10*/  SYNCS.PHASECHK.TRANS64.TRYWAIT P0, [R3+URZ+0x30800], R0 ;  /* 0x03080000030075a7 */ /* 0x000066000800017f */
[----:B-1----:R-:W-:Y:S05]  /*13d20*/  @!P0 NANOSLEEP.SYNCS 0x989680 ;  /* 0x009896800000895d */ /* 0x002fea0003900000 */
[----:B------:R-:W1:Y:S02]  /*13d30*/  @!P0 SYNCS.PHASECHK.TRANS64 P0, [R3+URZ+0x30800], R0 ;  /* 0x03080000030085a7 */ /* 0x000e64000800007f */
[----:B-1----:R-:W-:Y:S05]  /*13d40*/  @!P0 BRA `(.L_x_4251) ;  /* 0xfffffffc00ec8947 */ /* 0x002fea000383ffff */
[----:B------:R-:W-:Y:S05]  /*13d50*/  BRA `(.L_x_4384) ;  /* 0xfffffed800c47947 */ /* 0x000fea000383ffff */
.L_x_4255:
[----:B0-----:R-:W-:-:S04]  /*13d60*/  IMAD.U32 R3, RZ, RZ, UR38 ;  /* 0x00000026ff037e24 */ /* 0x001fc8000f8e00ff */
[----:B------:R0:W2:Y:S03]  /*13d70*/  SYNCS.PHASECHK.TRANS64.TRYWAIT P1, [R3+URZ+0x30830], R0 ;  /* 0x03083000030075a7 */ /* 0x0000a6000802017f */
[----:B--2---:R-:W-:Y:S05]  /*13d80*/  @!P1 NANOSLEEP.SYNCS 0x989680 ;  /* 0x009896800000995d */ /* 0x004fea0003900000 */
[----:B------:R-:W2:Y:S02]  /*13d90*/  @!P1 SYNCS.PHASECHK.TRANS64 P1, [R3+URZ+0x30830], R0 ;  /* 0x03083000030095a7 */ /* 0x000ea4000802007f */
[----:B--2---:R-:W-:Y:S05]  /*13da0*/  @!P1 BRA `(.L_x_4255) ;  /* 0xfffffffc00ec9947 */ /* 0x004fea000383ffff */
[----:B------:R-:W-:Y:S05]  /*13db0*/  BRA `(.L_x_4254) ;  /* 0xfffffed800e87947 */ /* 0x000fea000383ffff */
.L_x_4272:
[----:B-1----:R-:W-:-:S04]  /*13dc0*/  IMAD.U32 R5, RZ, RZ, UR39 ;  /* 0x00000027ff057e24 */ /* 0x002fc8000f8e00ff */
[----:B------:R1:W2:Y:S03]  /*13dd0*/  SYNCS.PHASECHK.TRANS64.TRYWAIT P1, [R5+URZ+0x30830], R0 ;  /* 0x03083000050075a7 */ /* 0x0002a6000802017f */
[----:B--2---:R-:W-:Y:S05]  /*13de0*/  @!P1 NANOSLEEP.SYNCS 0x989680 ;  /* 0x009896800000995d */ /* 0x004fea0003900000 */
[----:B------:R-:W2:Y:S02]  /*13df0*/  @!P1 SYNCS.PHASECHK.TRANS64 P1, [R5+URZ+0x30830], R0 ;  /* 0x03083000050095a7 */ /* 0x000ea4000802007f */
[----:B--2---:R-:W-:Y:S05]  /*13e00*/  @!P1 BRA `(.L_x_4272) ;  /* 0xfffffffc00ec9947 */ /* 0x004fea000383ffff */
[----:B------:R-:W-:Y:S05]  /*13e10*/  BRA `(.L_x_4271) ;  /* 0xffffff0800dc7947 */ /* 0x000fea000383ffff */
.L_x_4276:
[----:B-1----:R-:W-:-:S04]  /*13e20*/  IMAD.U32 R3, RZ, RZ, UR14 ;  /* 0x0000000eff037e24 */ /* 0x002fc8000f8e00ff */
[----:B------:R1:W2:Y:S03]  /*13e30*/  SYNCS.PHASECHK.TRANS64.TRYWAIT P1, [R3+URZ+0x30850], R0 ;  /* 0x03085000030075a7 */ /* 0x0002a6000802017f */
[----:B--2---:R-:W-:Y:S05]  /*13e40*/  @!P1 NANOSLEEP.SYNCS 0x989680 ;  /* 0x009896800000995d */ /* 0x004fea0003900000 */
[----:B------:R-:W2:Y:S02]  /*13e50*/  @!P1 SYNCS.PHASECHK.TRANS64 P1, [R3+URZ+0x30850], R0 ;  /* 0x03085000030095a7 */ /* 0x000ea4000802007f */
[----:B--2---:R-:W-:Y:S05]  /*13e60*/  @!P1 BRA `(.L_x_4276) ;  /* 0xfffffffc00ec9947 */ /* 0x004fea000383ffff */
[----:B------:R-:W-:Y:S05]  /*13e70*/  BRA `(.L_x_4275) ;  /* 0xffffff14006c7947 */ /* 0x000fea000383ffff */
.L_x_4295:
[----:B-1----:R-:W-:-:S04]  /*13e80*/  IMAD.U32 R5, RZ, RZ, UR5 ;  /* 0x00000005ff057e24 */ /* 0x002fc8000f8e00ff */
[----:B------:R1:W2:Y:S03]  /*13e90*/  SYNCS.PHASECHK.TRANS64.TRYWAIT P1, [R5+URZ+0x30830], R0 ;  /* 0x03083000050075a7 */ /* 0x0002a6000802017f */
[----:B--2---:R-:W-:Y:S05]  /*13ea0*/  @!P1 NANOSLEEP.SYNCS 0x989680 ;  /* 0x009896800000995d */ /* 0x004fea0003900000 */
[----:B------:R-:W2:Y:S02]  /*13eb0*/  @!P1 SYNCS.PHASECHK.TRANS64 P1, [R5+URZ+0x30830], R0 ;  /* 0x03083000050095a7 */ /* 0x000ea4000802007f */
[----:B--2---:R-:W-:Y:S05]  /*13ec0*/  @!P1 BRA `(.L_x_4295) ;  /* 0xfffffffc00ec9947 */ /* 0x004fea000383ffff */
[----:B------:R-:W-:Y:S05]  /*13ed0*/  BRA `(.L_x_4294) ;  /* 0xffffff3c00d07947 */ /* 0x000fea000383ffff */
.L_x_4299:
[----:B-1----:R-:W-:-:S04]  /*13ee0*/  IMAD.U32 R3, RZ, RZ, UR5 ;  /* 0x00000005ff037e24 */ /* 0x002fc8000f8e00ff */
[----:B------:R1:W2:Y:S03]  /*13ef0*/  SYNCS.PHASECHK.TRANS64.TRYWAIT P1, [R3+URZ+0x30850], R0 ;  /* 0x03085000030075a7 */ /* 0x0002a6000802017f */
[----:B--2---:R-:W-:Y:S05]  /*13f00*/  @!P1 NANOSLEEP.SYNCS 0x989680 ;  /* 0x009896800000995d */ /* 0x004fea0003900000 */
[----:B------:R-:W2:Y:S02]  /*13f10*/  @!P1 SYNCS.PHASECHK.TRANS64 P1, [R3+URZ+0x30850], R0 ;  /* 0x03085000030095a7 */ /* 0x000ea4000802007f */
[----:B--2---:R-:W-:Y:S05]  /*13f20*/  @!P1 BRA `(.L_x_4299) ;  /* 0xfffffffc00ec9947 */ /* 0x004fea000383ffff */
[----:B------:R-:W-:Y:S05]  /*13f30*/  BRA `(.L_x_4298) ;  /* 0xffffff4800607947 */ /* 0x000fea000383ffff */
.L_x_4307:
[----:B-1----:R-:W-:-:S04]  /*13f40*/  IMAD.U32 R5, RZ, RZ, UR39 ;  /* 0x00000027ff057e24 */ /* 0x002fc8000f8e00ff */
[----:B------:R1:W2:Y:S03]  /*13f50*/  SYNCS.PHASECHK.TRANS64.TRYWAIT P1, [R5+URZ+0x30830], R0 ;  /* 0x03083000050075a7 */ /* 0x0002a6000802017f */
[----:B--2---:R-:W-:Y:S05]  /*13f60*/  @!P1 NANOSLEEP.SYNCS 0x989680 ;  /* 0x009896800000995d */ /* 0x004fea0003900000 */
[----:B------:R-:W2:Y:S02]  /*13f70*/  @!P1 SYNCS.PHASECHK.TRANS64 P1, [R5+URZ+0x30830], R0 ;  /* 0x03083000050095a7 */ /* 0x000ea4000802007f */
[----:B--2---:R-:W-:Y:S05]  /*13f80*/  @!P1 BRA `(.L_x_4307) ;  /* 0xfffffffc00ec9947 */ /* 0x004fea000383ffff */
[----:B------:R-:W-:Y:S05]  /*13f90*/  BRA `(.L_x_4306) ;  /* 0xffffff5c00287947 */ /* 0x000fea000383ffff */
.L_x_4311:
[----:B-1----:R-:W-:-:S04]  /*13fa0*/  IMAD.U32 R3, RZ, RZ, UR5 ;  /* 0x00000005ff037e24 */ /* 0x002fc8000f8e00ff */
[----:B------:R1:W2:Y:S03]  /*13fb0*/  SYNCS.PHASECHK.TRANS64.TRYWAIT P1, [R3+URZ+0x30850], R0 ;  /* 0x03085000030075a7 */ /* 0x0002a6000802017f */
[----:B--2---:R-:W-:Y:S05]  /*13fc0*/  @!P1 NANOSLEEP.SYNCS 0x989680 ;  /* 0x009896800000995d */ /* 0x004fea0003900000 */
[----:B------:R-:W2:Y:S02]  /*13fd0*/  @!P1 SYNCS.PHASECHK.TRANS64 P1, [R3+URZ+0x30850], R0 ;  /* 0x03085000030095a7 */ /* 0x000ea4000802007f */
[----:B--2---:R-:W-:Y:S05]  /*13fe0*/  @!P1 BRA `(.L_x_4311) ;  /* 0xfffffffc00ec9947 */ /* 0x004fea000383ffff */
[----:B------:R-:W-:Y:S05]  /*13ff0*/  BRA `(.L_x_4310) ;  /* 0xffffff6400b87947 */ /* 0x000fea000383ffff */
.L_x_4326:
[----:B-1----:R-:W-:-:S04]  /*14000*/  IMAD.U32 R3, RZ, RZ, UR5 ;  /* 0x00000005ff037e24 */ /* 0x002fc8000f8e00ff */
[----:B------:R1:W2:Y:S03]  /*14010*/  SYNCS.PHASECHK.TRANS64.TRYWAIT P1, [R3+URZ+0x30850], R2 ;  /* 0x03085002030075a7 */ /* 0x0002a6000802017f */
[----:B--2---:R-:W-:Y:S05]  /*14020*/  @!P1 NANOSLEEP.SYNCS 0x989680 ;  /* 0x009896800000995d */ /* 0x004fea0003900000 */
[----:B------:R-:W2:Y:S02]  /*14030*/  @!P1 SYNCS.PHASECHK.TRANS64 P1, [R3+URZ+0x30850], R2 ;  /* 0x03085002030095a7 */ /* 0x000ea4000802007f */
[----:B--2---:R-:W-:Y:S05]  /*14040*/  @!P1 BRA `(.L_x_4326) ;  /* 0xfffffffc00ec9947 */ /* 0x004fea000383ffff */
[----:B------:R-:W-:Y:S05]  /*14050*/  BRA `(.L_x_4325) ;  /* 0xffffff9000c07947 */ /* 0x000fea000383ffff */
.L_x_4344:
[----:B------:R-:W-:Y:S02]  /*14060*/  IMAD.MOV.U32 R13, RZ, RZ, R18 ;  /* 0x000000ffff0d7224 */ /* 0x000fe400078e0012 */
[----:B------:R-:W-:Y:S02]  /*14070*/  IMAD.MOV.U32 R12, RZ, RZ, RZ ;  /* 0x000000ffff0c7224 */ /* 0x000fe400078e00ff */
[----:B------:R-:W-:Y:S02]  /*14080*/  IMAD.MOV.U32 R11, RZ, RZ, 0x1f ;  /* 0x0000001fff0b7424 */ /* 0x000fe400078e00ff */
[----:B------:R-:W-:-:S07]  /*14090*/  IMAD.MOV.U32 R15, RZ, RZ, -0x1 ;  /* 0xffffffffff0f7424 */ /* 0x000fce00078e00ff */
[----:B-----5:R-:W-:Y:S05]  /*140a0*/  WARPSYNC.COLLECTIVE R15, `(.L_x_4385) ;  /* 0x000000000f087348 */ /* 0x020fea0003c00000 */
[----:B------:R0:W1:Y:S02]  /*140b0*/  SHFL.IDX P6, R14, R13, R12, R11 ;  /* 0x0000000c0d0e7389 */ /* 0x00006400000c000b */
[----:B01---5:R-:W-:Y:S01]  /*140c0*/  ENDCOLLECTIVE ;  /* 0x000000000000791b */ /* 0x023fe20003800000 */
.L_x_4385:
[----:B------:R-:W-:Y:S05]  /*140d0*/  BRA `(.L_x_4386) ;  /* 0xffffffcc00707947 */ /* 0x000fea000383ffff */
.L_x_4346:
[----:B0-----:R-:W-:-:S04]  /*140e0*/  IMAD.U32 R3, RZ, RZ, UR48 ;  /* 0x00000030ff037e24 */ /* 0x001fc8000f8e00ff */
[----:B------:R0:W1:Y:S03]  /*140f0*/  SYNCS.PHASECHK.TRANS64.TRYWAIT P0, [R3+URZ+0x30840], R2 ;  /* 0x03084002030075a7 */ /* 0x000066000800017f */
[----:B-1----:R-:W-:Y:S05]  /*14100*/  @!P0 NANOSLEEP.SYNCS 0x989680 ;  /* 0x009896800000895d */ /* 0x002fea0003900000 */
[----:B------:R-:W1:Y:S02]  /*14110*/  @!P0 SYNCS.PHASECHK.TRANS64 P0, [R3+URZ+0x30840], R2 ;  /* 0x03084002030085a7 */ /* 0x000e64000800007f */
[----:B-1----:R-:W-:Y:S05]  /*14120*/  @!P0 BRA `(.L_x_4346) ;  /* 0xfffffffc00ec8947 */ /* 0x002fea000383ffff */
[----:B------:R-:W-:Y:S05]  /*14130*/  BRA `(.L_x_4387) ;  /* 0xffffffd000007947 */ /* 0x000fea000383ffff */
.L_x_4347:
        /* <DEDUP_REMOVED lines=8> */
.L_x_4389:
[----:B------:R-:W-:Y:S05]  /*141c0*/  BSYNC B0 ;  /* 0x0000000000007941 */ /* 0x000fea0003800000 */
.L_x_4388:
[----:B------:R-:W-:Y:S01]  /*141d0*/  IMAD.MOV.U32 R13, RZ, RZ, R0 ;  /* 0x000000ffff0d7224 */ /* 0x000fe200078e0000 */
[----:B------:R-:W-:Y:S01]  /*141e0*/  @P0 LEA R9, R30, UR48, 0x1 ;  /* 0x000000301e090c11 */ /* 0x000fe2000f8e08ff */
[----:B------:R-:W-:Y:S02]  /*141f0*/  IMAD.MOV.U32 R12, RZ, RZ, RZ ;  /* 0x000000ffff0c7224 */ /* 0x000fe400078e00ff */
[----:B------:R-:W-:Y:S02]  /*14200*/  IMAD.MOV.U32 R11, RZ, RZ, 0x181f ;  /* 0x0000181fff0b7424 */ /* 0x000fe400078e00ff */
[----:B------:R-:W-:Y:S02]  /*14210*/  IMAD.MOV.U32 R15, RZ, RZ, -0x1 ;  /* 0xffffffffff0f7424 */ /* 0x000fe400078e00ff */
[----:B------:R-:W-:-:S07]  /*14220*/  IMAD.MOV.U32 R3, RZ, RZ, R14 ;  /* 0x000000ffff037224 */ /* 0x000fce00078e000e */
[----:B------:R-:W-:Y:S05]  /*14230*/  WARPSYNC.COLLECTIVE R15, `(.L_x_4390) ;  /* 0x000000000f087348 */ /* 0x000fea0003c00000 */
[----:B------:R0:W1:Y:S02]  /*14240*/  SHFL.IDX P6, R14, R13, R12, R11 ;  /* 0x0000000c0d0e7389 */ /* 0x00006400000c000b */
[----:B01----:R-:W-:Y:S01]  /*14250*/  ENDCOLLECTIVE ;  /* 0x000000000000791b */ /* 0x003fe20003800000 */
.L_x_4390:
[----:B------:R-:W-:Y:S02]  /*14260*/  IMAD.MOV.U32 R13, RZ, RZ, R7 ;  /* 0x000000ffff0d7224 */ /* 0x000fe400078e0007 */
[----:B------:R-:W-:Y:S02]  /*14270*/  IMAD.MOV.U32 R12, RZ, RZ, 0x1 ;  /* 0x00000001ff0c7424 */ /* 0x000fe400078e00ff */
[----:B------:R-:W-:-:S07]  /*14280*/  IMAD.MOV.U32 R2, RZ, RZ, R14 ;  /* 0x000000ffff027224 */ /* 0x000fce00078e000e */
[----:B------:R-:W-:Y:S05]  /*14290*/  WARPSYNC.COLLECTIVE R15, `(.L_x_4391) ;  /* 0x000000000f087348 */ /* 0x000fea0003c00000 */
[----:B------:R0:W1:Y:S02]  /*142a0*/  SHFL.IDX P6, R14, R13, R12, R11 ;  /* 0x0000000c0d0e7389 */ /* 0x00006400000c000b */
[----:B01----:R-:W-:Y:S01]  /*142b0*/  ENDCOLLECTIVE ;  /* 0x000000000000791b */ /* 0x003fe20003800000 */
.L_x_4391:
        /* <DEDUP_REMOVED lines=13> */
.L_x_4392:
[----:B------:R-:W-:Y:S01]  /*14390*/  @P0 LEA R21, R30, UR48, 0x1 ;  /* 0x000000301e150c11 */ /* 0x000fe2000f8e08ff */
[----:B------:R-:W-:Y:S02]  /*143a0*/  IMAD.MOV.U32 R13, RZ, RZ, R7 ;  /* 0x000000ffff0d7224 */ /* 0x000fe400078e0007 */
[----:B------:R-:W-:Y:S02]  /*143b0*/  IMAD.MOV.U32 R12, RZ, RZ, 0x2 ;  /* 0x00000002ff0c7424 */ /* 0x000fe400078e00ff */
[----:B------:R-:W-:-:S07]  /*143c0*/  IMAD.MOV.U32 R4, RZ, RZ, R14 ;  /* 0x000000ffff047224 */ /* 0x000fce00078e000e */
[----:B------:R-:W-:Y:S05]  /*143d0*/  WARPSYNC.COLLECTIVE R15, `(.L_x_4393) ;  /* 0x000000000f087348 */ /* 0x000fea0003c00000 */
[----:B------:R0:W1:Y:S02]  /*143e0*/  SHFL.IDX P6, R14, R13, R12, R11 ;  /* 0x0000000c0d0e7389 */ /* 0x00006400000c000b */
[----:B01----:R-:W-:Y:S01]  /*143f0*/  ENDCOLLECTIVE ;  /* 0x000000000000791b */ /* 0x003fe20003800000 */
.L_x_4393:
        /* <DEDUP_REMOVED lines=13> */
.L_x_4394:
[----:B------:R-:W-:Y:S01]  /*144d0*/  IMAD.MOV.U32 R3, RZ, RZ, R8 ;  /* 0x000000ffff037224 */ /* 0x000fe200078e0008 */
[----:B------:R-:W-:Y:S01]  /*144e0*/  @P0 LEA R25, R30, UR48, 0x1 ;  /* 0x000000301e190c11 */ /* 0x000fe2000f8e08ff */
[----:B------:R-:W-:Y:S02]  /*144f0*/  IMAD.MOV.U32 R13, RZ, RZ, R7 ;  /* 0x000000ffff0d7224 */ /* 0x000fe400078e0007 */
[----:B------:R-:W-:Y:S02]  /*14500*/  IMAD.MOV.U32 R12, RZ, RZ, 0x3 ;  /* 0x00000003ff0c7424 */ /* 0x000fe400078e00ff */
[----:B------:R-:W-:-:S07]  /*14510*/  IMAD.MOV.U32 R2, RZ, RZ, R14 ;  /* 0x000000ffff027224 */ /* 0x000fce00078e000e */
[----:B------:R-:W-:Y:S05]  /*14520*/  WARPSYNC.COLLECTIVE R15, `(.L_x_4395) ;  /* 0x000000000f087348 */ /* 0x000fea0003c00000 */
[----:B------:R0:W1:Y:S02]  /*14530*/  SHFL.IDX P6, R14, R13, R12, R11 ;  /* 0x0000000c0d0e7389 */ /* 0x00006400000c000b */
[----:B01----:R-:W-:Y:S01]  /*14540*/  ENDCOLLECTIVE ;  /* 0x000000000000791b */ /* 0x003fe20003800000 */
.L_x_4395:
        /* <DEDUP_REMOVED lines=13> */
.L_x_4396:
        /* <DEDUP_REMOVED lines=8> */
.L_x_4397:
[----:B------:R-:W-:-:S04]  /*146a0*/  IMAD.MOV.U32 R4, RZ, RZ, R10 ;  /* 0x000000ffff047224 */ /* 0x000fc800078e000a */
        /* <DEDUP_REMOVED lines=13> */
.L_x_4398:
        /* <DEDUP_REMOVED lines=8> */
.L_x_4399:
        /* <DEDUP_REMOVED lines=12> */
.L_x_4400:
[----:B------:R-:W-:Y:S05]  /*148c0*/  BRA `(.L_x_4401) ;  /* 0xffffffcc00647947 */ /* 0x000fea000383ffff */
.L_x_4350:
[----:B------:R-:W-:Y:S02]  /*148d0*/  IMAD.MOV.U32 R13, RZ, RZ, R8 ;  /* 0x000000ffff0d7224 */ /* 0x000fe400078e0008 */
[----:B------:R-:W-:Y:S02]  /*148e0*/  IMAD.MOV.U32 R12, RZ, RZ, RZ ;  /* 0x000000ffff0c7224 */ /* 0x000fe400078e00ff */
[----:B------:R-:W-:Y:S02]  /*148f0*/  IMAD.MOV.U32 R11, RZ, RZ, 0x181f ;  /* 0x0000181fff0b7424 */ /* 0x000fe400078e00ff */
[----:B------:R-:W-:Y:S02]  /*14900*/  IMAD.MOV.U32 R15, RZ, RZ, -0x1 ;  /* 0xffffffffff0f7424 */ /* 0x000fe400078e00ff */
[----:B------:R-:W-:-:S07]  /*14910*/  VIADD R7, R27, UR42 ;  /* 0x0000002a1b077c36 */ /* 0x000fce0008000000 */
[----:B------:R-:W-:Y:S05]  /*14920*/  WARPSYNC.COLLECTIVE R15, `(.L_x_4402) ;  /* 0x000000000f087348 */ /* 0x000fea0003c00000 */
[----:B------:R0:W1:Y:S02]  /*14930*/  SHFL.IDX P6, R14, R13, R12, R11 ;  /* 0x0000000c0d0e7389 */ /* 0x00006400000c000b */
[----:B01----:R-:W-:Y:S01]  /*14940*/  ENDCOLLECTIVE ;  /* 0x000000000000791b */ /* 0x003fe20003800000 */
.L_x_4402:
[----:B------:R-:W-:Y:S02]  /*14950*/  VIADD R5, R7, 0x10 ;  /* 0x0000001007057836 */ /* 0x000fe40000000000 */
[----:B------:R-:W-:Y:S02]  /*14960*/  IMAD.MOV.U32 R13, RZ, RZ, R6 ;  /* 0x000000ffff0d7224 */ /* 0x000fe400078e0006 */
[----:B------:R-:W-:-:S07]  /*14970*/  IMAD.MOV.U32 R3, RZ, RZ, R14 ;  /* 0x000000ffff037224 */ /* 0x000fce00078e000e */
[----:B------:R-:W-:Y:S05]  /*14980*/  WARPSYNC.COLLECTIVE R15, `(.L_x_4403) ;  /* 0x000000000f087348 */ /* 0x000fea0003c00000 */
[----:B------:R0:W1:Y:S02]  /*14990*/  SHFL.IDX P6, R14, R13, R12, R11 ;  /* 0x0000000c0d0e7389 */ /* 0x00006400000c000b */
[----:B01----:R-:W-:Y:S01]  /*149a0*/  ENDCOLLECTIVE ;  /* 0x000000000000791b */ /* 0x003fe20003800000 */
.L_x_4403:
        /* <DEDUP_REMOVED lines=10> */
.L_x_4404:
        /* <DEDUP_REMOVED lines=8> */
[----:B------:R-:W-:Y:S01]  /*14ad0*/  ISETP.GE.AND P1, PT, R5, R0, PT ;  /* 0x000000000500720c */ /* 0x000fe20003f26270 */
[----:B------:R-:W-:-:S12]  /*14ae0*/  IMAD.MOV.U32 R5, RZ, RZ, R14 ;  /* 0x000000ffff057224 */ /* 0x000fd800078e000e */
[----:B0-----:R-:W-:Y:S05]  /*14af0*/  WARPSYNC.COLLECTIVE R15, `(.L_x_4405) ;  /* 0x000000000f087348 */ /* 0x001fea0003c00000 */
[----:B------:R1:W2:Y:S02]  /*14b00*/  SHFL.IDX P6, R14, R13, R12, R11 ;  /* 0x0000000c0d0e7389 */ /* 0x0002a400000c000b */
[----:B012---:R-:W-:Y:S01]  /*14b10*/  ENDCOLLECTIVE ;  /* 0x000000000000791b */ /* 0x007fe20003800000 */
.L_x_4405:
        /* <DEDUP_REMOVED lines=8> */
.L_x_4406:
        /* <DEDUP_REMOVED lines=13> */
.L_x_4407:
        /* <DEDUP_REMOVED lines=8> */
.L_x_4408:
        /* <DEDUP_REMOVED lines=13> */
.L_x_4409:
        /* <DEDUP_REMOVED lines=8> */
.L_x_4410:
        /* <DEDUP_REMOVED lines=13> */
.L_x_4411:
        /* <DEDUP_REMOVED lines=8> */
.L_x_4412:
        /* <DEDUP_REMOVED lines=13> */
.L_x_4413:
        /* <DEDUP_REMOVED lines=8> */
.L_x_4414:
        /* <DEDUP_REMOVED lines=13> */
.L_x_4415:
[----:B------:R-:W-:Y:S01]  /*151b0*/  @!P1 LEA R9, R30, UR48, 0x1 ;  /* 0x000000301e099c11 */ /* 0x000fe2000f8e08ff */
[----:B------:R-:W-:Y:S02]  /*151c0*/  IMAD.MOV.U32 R13, RZ, RZ, R8 ;  /* 0x000000ffff0d7224 */ /* 0x000fe400078e0008 */
[----:B------:R-:W-:Y:S02]  /*151d0*/  IMAD.MOV.U32 R12, RZ, RZ, 0x7 ;  /* 0x00000007ff0c7424 */ /* 0x000fe400078e00ff */
[----:B------:R-:W-:-:S07]  /*151e0*/  IMAD.MOV.U32 R2, RZ, RZ, R14 ;  /* 0x000000ffff027224 */ /* 0x000fce00078e000e */
[----:B------:R-:W-:Y:S05]  /*151f0*/  WARPSYNC.COLLECTIVE R15, `(.L_x_4416) ;  /* 0x000000000f087348 */ /* 0x000fea0003c00000 */
[----:B------:R0:W1:Y:S02]  /*15200*/  SHFL.IDX P6, R14, R13, R12, R11 ;  /* 0x0000000c0d0e7389 */ /* 0x00006400000c000b */
[----:B01----:R-:W-:Y:S01]  /*15210*/  ENDCOLLECTIVE ;  /* 0x000000000000791b */ /* 0x003fe20003800000 */
.L_x_4416:
        /* <DEDUP_REMOVED lines=12> */
.L_x_4417:
[----:B------:R-:W-:Y:S05]  /*152e0*/  BRA `(.L_x_4418) ;  /* 0xffffffcc00507947 */ /* 0x000fea000383ffff */
.L_x_4353:
[----:B0-----:R-:W-:-:S04]  /*152f0*/  IMAD.U32 R3, RZ, RZ, UR48 ;  /* 0x00000030ff037e24 */ /* 0x001fc8000f8e00ff */
[----:B------:R0:W1:Y:S03]  /*15300*/  SYNCS.PHASECHK.TRANS64.TRYWAIT P0, [R3+URZ+0x30820], R0 ;  /* 0x03082000030075a7 */ /* 0x000066000800017f */
[----:B-1----:R-:W-:Y:S05]  /*15310*/  @!P0 NANOSLEEP.SYNCS 0x989680 ;  /* 0x009896800000895d */ /* 0x002fea0003900000 */
[----:B------:R-:W1:Y:S02]  /*15320*/  @!P0 SYNCS.PHASECHK.TRANS64 P0, [R3+URZ+0x30820], R0 ;  /* 0x03082000030085a7 */ /* 0x000e64000800007f */
[----:B-1----:R-:W-:Y:S05]  /*15330*/  @!P0 BRA `(.L_x_4353) ;  /* 0xfffffffc00ec8947 */ /* 0x002fea000383ffff */
[----:B------:R-:W-:Y:S05]  /*15340*/  BRA `(.L_x_4419) ;  /* 0xffffffcc009c7947 */ /* 0x000fea000383ffff */
.L_x_4357:
[----:B0-----:R0:W1:Y:S02]  /*15350*/  SYNCS.PHASECHK.TRANS64.TRYWAIT P0, [R19+URZ+0x30840], R2 ;  /* 0x03084002130075a7 */ /* 0x001064000800017f */
[----:B-1----:R-:W-:Y:S05]  /*15360*/  @!P0 NANOSLEEP.SYNCS 0x989680 ;  /* 0x009896800000895d */ /* 0x002fea0003900000 */
[----:B------:R-:W1:Y:S02]  /*15370*/  @!P0 SYNCS.PHASECHK.TRANS64 P0, [R19+URZ+0x30840], R2 ;  /* 0x03084002130085a7 */ /* 0x000e64000800007f */
[----:B-1----:R-:W-:Y:S05]  /*15380*/  @!P0 BRA `(.L_x_4357) ;  /* 0xfffffffc00f08947 */ /* 0x002fea000383ffff */
[----:B------:R-:W-:Y:S05]  /*15390*/  BRA `(.L_x_4420) ;  /* 0xffffffd000847947 */ /* 0x000fea000383ffff */
.L_x_4358:
        /* <DEDUP_REMOVED lines=8> */
.L_x_4422:
[----:B------:R-:W-:Y:S05]  /*15420*/  BSYNC B1 ;  /* 0x0000000000017941 */ /* 0x000fea0003800000 */
.L_x_4421:
[----:B------:R-:W-:Y:S01]  /*15430*/  IMAD.MOV.U32 R13, RZ, RZ, R21 ;  /* 0x000000ffff0d7224 */ /* 0x000fe200078e0015 */
[----:B------:R-:W-:Y:S01]  /*15440*/  P2R R6, PR, RZ, 0x2 ;  /* 0x00000002ff067803 */ /* 0x000fe20000000000 */
[----:B------:R-:W-:Y:S01]  /*15450*/  IMAD.MOV.U32 R12, RZ, RZ, RZ ;  /* 0x000000ffff0c7224 */ /* 0x000fe200078e00ff */
[----:B------:R-:W-:Y:S01]  /*15460*/  LOP3.LUT P1, RZ, R16, 0x4, RZ, 0xc0, !PT ;  /* 0x0000000410ff7812 */ /* 0x000fe2000782c0ff */
[----:B------:R-:W-:Y:S01]  /*15470*/  IMAD.MOV.U32 R11, RZ, RZ, 0x181f ;  /* 0x0000181fff0b7424 */ /* 0x000fe200078e00ff */
[----:B------:R-:W-:Y:S01]  /*15480*/  LEA R22, R22, UR48, 0x1 ;  /* 0x0000003016167c11 */ /* 0x000fe2000f8e08ff */
[----:B------:R-:W-:Y:S02]  /*15490*/  IMAD.MOV.U32 R15, RZ, RZ, -0x1 ;  /* 0xffffffffff0f7424 */ /* 0x000fe400078e00ff */
[----:B------:R-:W-:Y:S02]  /*154a0*/  IMAD.MOV.U32 R3, RZ, RZ, R14 ;  /* 0x000000ffff037224 */ /* 0x000fe400078e000e */
[----:B------:R-:W-:-:S07]  /*154b0*/  IMAD.SHL.U32 R8, R23, 0x2, RZ ;  /* 0x0000000217087824 */ /* 0x000fce00078e00ff */
[----:B------:R-:W-:Y:S05]  /*154c0*/  WARPSYNC.COLLECTIVE R15, `(.L_x_4423) ;  /* 0x000000000f087348 */ /* 0x000fea0003c00000 */
[----:B------:R0:W1:Y:S02]  /*154d0*/  SHFL.IDX P6, R14, R13, R12, R11 ;  /* 0x0000000c0d0e7389 */ /* 0x00006400000c000b */
[----:B01----:R-:W-:Y:S01]  /*154e0*/  ENDCOLLECTIVE ;  /* 0x000000000000791b */ /* 0x003fe20003800000 */
.L_x_4423:
[----:B------:R-:W-:Y:S02]  /*154f0*/  IMAD.MOV.U32 R13, RZ, RZ, R24 ;  /* 0x000000ffff0d7224 */ /* 0x000fe400078e0018 */
[----:B------:R-:W-:Y:S01]  /*15500*/  IMAD.MOV.U32 R12, RZ, RZ, 0x1 ;  /* 0x00000001ff0c7424 */ /* 0x000fe200078e00ff */
[----:B------:R-:W-:-:S13]  /*15510*/  IADD3 R2, P0, R14, R8, RZ ;  /* 0x000000080e027210 */ /* 0x000fda0007f1e0ff */
[----:B------:R-:W-:Y:S05]  /*15520*/  WARPSYNC.COLLECTIVE R15, `(.L_x_4424) ;  /* 0x000000000f087348 */ /* 0x000fea0003c00000 */
[----:B------:R0:W1:Y:S02]  /*15530*/  SHFL.IDX P6, R14, R13, R12, R11 ;  /* 0x0000000c0d0e7389 */ /* 0x00006400000c000b */
[----:B01----:R-:W-:Y:S01]  /*15540*/  ENDCOLLECTIVE ;  /* 0x000000000000791b */ /* 0x003fe20003800000 */
.L_x_4424:
        /* <DEDUP_REMOVED lines=12> */
.L_x_4425:
[----:B------:R-:W-:Y:S02]  /*15610*/  IMAD.MOV.U32 R13, RZ, RZ, R24 ;  /* 0x000000ffff0d7224 */ /* 0x000fe400078e0018 */
[----:B------:R-:W-:Y:S01]  /*15620*/  IMAD.MOV.U32 R12, RZ, RZ, 0x2 ;  /* 0x00000002ff0c7424 */ /* 0x000fe200078e00ff */
[----:B------:R-:W-:-:S13]  /*15630*/  IADD3 R2, P0, R14, R8, RZ ;  /* 0x000000080e027210 */ /* 0x000fda0007f1e0ff */
[----:B------:R-:W-:Y:S05]  /*15640*/  WARPSYNC.COLLECTIVE R15, `(.L_x_4426) ;  /* 0x000000000f087348 */ /* 0x000fea0003c00000 */
[----:B------:R0:W1:Y:S02]  /*15650*/  SHFL.IDX P6, R14, R13, R12, R11 ;  /* 0x0000000c0d0e7389 */ /* 0x00006400000c000b */
[----:B01----:R-:W-:Y:S01]  /*15660*/  ENDCOLLECTIVE ;  /* 0x000000000000791b */ /* 0x003fe20003800000 */
.L_x_4426:
        /* <DEDUP_REMOVED lines=12> */
.L_x_4427:
[----:B------:R-:W-:Y:S02]  /*15730*/  IMAD.MOV.U32 R13, RZ, RZ, R24 ;  /* 0x000000ffff0d7224 */ /* 0x000fe400078e0018 */
[----:B------:R-:W-:Y:S02]  /*15740*/  IMAD.MOV.U32 R12, RZ, RZ, 0x3 ;  /* 0x00000003ff0c7424 */ /* 0x000fe400078e00ff */
[----:B------:R-:W-:-:S07]  /*15750*/  IMAD.MOV.U32 R10, RZ, RZ, R14 ;  /* 0x000000ffff0a7224 */ /* 0x000fce00078e000e */
[----:B------:R-:W-:Y:S05]  /*15760*/  WARPSYNC.COLLECTIVE R15, `(.L_x_4428) ;  /* 0x000000000f087348 */ /* 0x000fea0003c00000 */
[----:B------:R0:W1:Y:S02]  /*15770*/  SHFL.IDX P6, R14, R13, R12, R11 ;  /* 0x0000000c0d0e7389 */ /* 0x00006400000c000b */
[----:B01----:R-:W-:Y:S01]  /*15780*/  ENDCOLLECTIVE ;  /* 0x000000000000791b */ /* 0x003fe20003800000 */
.L_x_4428:
        /* <DEDUP_REMOVED lines=13> */
.L_x_4429:
[----:B------:R-:W-:Y:S02]  /*15860*/  IMAD.MOV.U32 R13, RZ, RZ, R24 ;  /* 0x000000ffff0d7224 */ /* 0x000fe400078e0018 */
[----:B------:R-:W-:Y:S02]  /*15870*/  IMAD.MOV.U32 R12, RZ, RZ, 0x4 ;  /* 0x00000004ff0c7424 */ /* 0x000fe400078e00ff */
[----:B------:R-:W-:-:S07]  /*15880*/  IMAD.MOV.U32 R2, RZ, RZ, R14 ;  /* 0x000000ffff027224 */ /* 0x000fce00078e000e */
[----:B------:R-:W-:Y:S05]  /*15890*/  WARPSYNC.COLLECTIVE R15, `(.L_x_4430) ;  /* 0x000000000f087348 */ /* 0x000fea0003c00000 */
[----:B------:R0:W1:Y:S02]  /*158a0*/  SHFL.IDX P6, R14, R13, R12, R11 ;  /* 0x0000000c0d0e7389 */ /* 0x00006400000c000b */
[----:B01----:R-:W-:Y:S01]  /*158b0*/  ENDCOLLECTIVE ;  /* 0x000000000000791b */ /* 0x003fe20003800000 */
.L_x_4430:
        /* <DEDUP_REMOVED lines=13> */
.L_x_4431:
[----:B------:R-:W-:Y:S02]  /*15990*/  IMAD.MOV.U32 R13, RZ, RZ, R24 ;  /* 0x000000ffff0d7224 */ /* 0x000fe400078e0018 */
[----:B------:R-:W-:Y:S02]  /*159a0*/  IMAD.MOV.U32 R12, RZ, RZ, 0x5 ;  /* 0x00000005ff0c7424 */ /* 0x000fe400078e00ff */
[----:B------:R-:W-:-:S07]  /*159b0*/  IMAD.MOV.U32 R2, RZ, RZ, R14 ;  /* 0x000000ffff027224 */ /* 0x000fce00078e000e */
[----:B------:R-:W-:Y:S05]  /*159c0*/  WARPSYNC.COLLECTIVE R15, `(.L_x_4432) ;  /* 0x000000000f087348 */ /* 0x000fea0003c00000 */
[----:B------:R0:W1:Y:S02]  /*159d0*/  SHFL.IDX P6, R14, R13, R12, R11 ;  /* 0x0000000c0d0e7389 */ /* 0x00006400000c000b */
[----:B01----:R-:W-:Y:S01]  /*159e0*/  ENDCOLLECTIVE ;  /* 0x000000000000791b */ /* 0x003fe20003800000 */
.L_x_4432:
        /* <DEDUP_REMOVED lines=8> */
[----:B------:R0:W-:Y:S04]  /*15a70*/  LDGSTS.E.BYPASS.LTC128B.128 [R22+0x23400], desc[UR36][R2.64+0x80], !P5 ;  /* 0x2340008002167fae */ /* 0x0001e8000e901d64 */
[----:B------:R0:W-:Y:S01]  /*15a80*/  LDGSTS.E.BYPASS.LTC128B.128 [R22+0x26400], desc[UR36][R2.64+0x100], !P4 ;  /* 0x2640010002167fae */ /* 0x0001e2000e101d64 */
[----:B------:R-:W-:-:S07]  /*15a90*/  IMAD.MOV.U32 R24, RZ, RZ, R14 ;  /* 0x000000ffff187224 */ /* 0x000fce00078e000e */
[----:B0-----:R-:W-:Y:S05]  /*15aa0*/  WARPSYNC.COLLECTIVE R15, `(.L_x_4433) ;  /* 0x000000000f087348 */ /* 0x001fea0003c00000 */
[----:B------:R1:W2:Y:S02]  /*15ab0*/  SHFL.IDX P6, R14, R13, R12, R11 ;  /* 0x0000000c0d0e7389 */ /* 0x0002a400000c000b */
[----:B012---:R-:W-:Y:S01]  /*15ac0*/  ENDCOLLECTIVE ;  /* 0x000000000000791b */ /* 0x007fe20003800000 */
.L_x_4433:
[----:B------:R-:W-:Y:S05]  /*15ad0*/  BRA `(.L_x_4434) ;  /* 0xffffffcc00d07947 */ /* 0x000fea000383ffff */
.L_x_4363:
[----:B0-----:R0:W2:Y:S02]  /*15ae0*/  SYNCS.PHASECHK.TRANS64.TRYWAIT P0, [R6+URZ+0x30860], R3 ;  /* 0x03086003060075a7 */ /* 0x0010a4000800017f */
[----:B--2---:R-:W-:Y:S05]  /*15af0*/  @!P0 NANOSLEEP.SYNCS 0x989680 ;  /* 0x009896800000895d */ /* 0x004fea0003900000 */
[----:B------:R-:W2:Y:S02]  /*15b00*/  @!P0 SYNCS.PHASECHK.TRANS64 P0, [R6+URZ+0x30860], R3 ;  /* 0x03086003060085a7 */ /* 0x000ea4000800007f */
[----:B--2---:R-:W-:Y:S05]  /*15b10*/  @!P0 BRA `(.L_x_4363) ;  /* 0xfffffffc00f08947 */ /* 0x004fea000383ffff */
[----:B------:R-:W-:Y:S05]  /*15b20*/  BRA `(.L_x_4435) ;  /* 0xffffffd000347947 */ /* 0x000fea000383ffff */
.L_x_4364:
[----:B------:R-:W-:Y:S01]  /*15b30*/  BSSY B1, `(.L_x_4436) ;  /* 0x0000008000017945 */ /* 0x000fe20003800000 */
[----:B------:R-:W-:Y:S02]  /*15b40*/  IMAD.MOV.U32 R13, RZ, RZ, R18 ;  /* 0x000000ffff0d7224 */ /* 0x000fe400078e0012 */
[----:B------:R-:W-:Y:S02]  /*15b50*/  IMAD.MOV.U32 R12, RZ, RZ, RZ ;  /* 0x000000ffff0c7224 */ /* 0x000fe400078e00ff */
[----:B------:R-:W-:Y:S02]  /*15b60*/  IMAD.MOV.U32 R11, RZ, RZ, 0x181f ;  /* 0x0000181fff0b7424 */ /* 0x000fe400078e00ff */
[----:B------:R-:W-:-:S07]  /*15b70*/  IMAD.MOV.U32 R15, RZ, RZ, -0x1 ;  /* 0xffffffffff0f7424 */ /* 0x000fce00078e00ff */
[----:B01----:R-:W-:Y:S05]  /*15b80*/  WARPSYNC.COLLECTIVE R15, `(.L_x_4437) ;  /* 0x000000000f087348 */ /* 0x003fea0003c00000 */
[----:B------:R2:W3:Y:S02]  /*15b90*/  SHFL.IDX P6, R14, R13, R12, R11 ;  /* 0x0000000c0d0e7389 */ /* 0x0004e400000c000b */
[----:B0123--:R-:W-:Y:S01]  /*15ba0*/  ENDCOLLECTIVE ;  /* 0x000000000000791b */ /* 0x00ffe20003800000 */
.L_x_4437:
[----:B------:R-:W-:Y:S05]  /*15bb0*/  BSYNC B1 ;  /* 0x0000000000017941 */ /* 0x000fea0003800000 */
.L_x_4436:
[----:B------:R-:W-:Y:S01]  /*15bc0*/  IMAD.MOV.U32 R13, RZ, RZ, R17 ;  /* 0x000000ffff0d7224 */ /* 0x000fe200078e0011 */
[----:B------:R-:W-:Y:S01]  /*15bd0*/  LEA R7, R7, UR48, 0x1 ;  /* 0x0000003007077c11 */ /* 0x000fe2000f8e08ff */
[----:B------:R-:W-:Y:S02]  /*15be0*/  IMAD.MOV.U32 R12, RZ, RZ, RZ ;  /* 0x000000ffff0c7224 */ /* 0x000fe400078e00ff */
[----:B------:R-:W-:Y:S02]  /*15bf0*/  IMAD.MOV.U32 R11, RZ, RZ, 0x181f ;  /* 0x0000181fff0b7424 */ /* 0x000fe400078e00ff */
[----:B------:R-:W-:Y:S02]  /*15c00*/  IMAD.MOV.U32 R15, RZ, RZ, -0x1 ;  /* 0xffffffffff0f7424 */ /* 0x000fe400078e00ff */
[----:B------:R-:W-:-:S07]  /*15c10*/  IMAD.MOV.U32 R3, RZ, RZ, R14 ;  /* 0x000000ffff037224 */ /* 0x000fce00078e000e */
[----:B------:R-:W-:Y:S05]  /*15c20*/  WARPSYNC.COLLECTIVE R15, `(.L_x_4438) ;  /* 0x000000000f087348 */ /* 0x000fea0003c00000 */
[----:B------:R0:W1:Y:S02]  /*15c30*/  SHFL.IDX P6, R14, R13, R12, R11 ;  /* 0x0000000c0d0e7389 */ /* 0x00006400000c000b */
[----:B01----:R-:W-:Y:S01]  /*15c40*/  ENDCOLLECTIVE ;  /* 0x000000000000791b */ /* 0x003fe20003800000 */
.L_x_4438:
[----:B------:R-:W-:Y:S02]  /*15c50*/  IMAD.MOV.U32 R13, RZ, RZ, R18 ;  /* 0x000000ffff0d7224 */ /* 0x000fe400078e0012 */
[----:B------:R-:W-:Y:S01]  /*15c60*/  IMAD.MOV.U32 R12, RZ, RZ, 0x1 ;  /* 0x00000001ff0c7424 */ /* 0x000fe200078e00ff */
[----:B------:R-:W-:-:S13]  /*15c70*/  IADD3 R2, P0, R14, R9, RZ ;  /* 0x000000090e027210 */ /* 0x000fda0007f1e0ff */
[----:B------:R-:W-:Y:S05]  /*15c80*/  WARPSYNC.COLLECTIVE R15, `(.L_x_4439) ;  /* 0x000000000f087348 */ /* 0x000fea0003c00000 */
[----:B------:R0:W1:Y:S02]  /*15c90*/  SHFL.IDX P6, R14, R13, R12, R11 ;  /* 0x0000000c0d0e7389 */ /* 0x00006400000c000b */
[----:B01----:R-:W-:Y:S01]  /*15ca0*/  ENDCOLLECTIVE ;  /* 0x000000000000791b */ /* 0x003fe20003800000 */
.L_x_4439:
        /* <DEDUP_REMOVED lines=12> */
.L_x_4440:
        /* <DEDUP_REMOVED lines=12> */
.L_x_4441:
        /* <DEDUP_REMOVED lines=12> */
.L_x_4442:
        /* <DEDUP_REMOVED lines=12> */
.L_x_4443:
        /* <DEDUP_REMOVED lines=12> */
.L_x_4444:
        /* <DEDUP_REMOVED lines=12> */
.L_x_4445:
        /* <DEDUP_REMOVED lines=12> */
.L_x_4446:
        /* <DEDUP_REMOVED lines=12> */
.L_x_4447:
        /* <DEDUP_REMOVED lines=12> */
.L_x_4448:
[----:B------:R-:W-:Y:S01]  /*16370*/  @!PT LDS RZ, [RZ] ;  /* 0x00000000fffff984 */ /* 0x000fe20000000800 */
[----:B------:R-:W-:Y:S01]  /*16380*/  @!PT LDS RZ, [RZ] ;  /* 0x00000000fffff984 */ /* 0x000fe20000000800 */
[----:B------:R-:W-:Y:S01]  /*16390*/  @!PT LDS RZ, [RZ] ;  /* 0x00000000fffff984 */ /* 0x000fe20000000800 */
[----:B------:R2:W-:Y:S01]  /*163a0*/  LDGSTS.E.BYPASS.LTC128B.128 [R7+0x5400], desc[UR36][R2.64+0x80], !P0 ;  /* 0x0540008002077fae */ /* 0x0005e2000c101d64 */
[----:B------:R-:W-:-:S13]  /*163b0*/  ISETP.LT.OR P0, PT, R0, 0x41, P1 ;  /* 0x000000410000780c */ /* 0x000fda0000f01670 */
[----:B------:R2:W-:Y:S01]  /*163c0*/  LDGSTS.E.BYPASS.LTC128B.128 [R7+0x8400], desc[UR36][R2.64+0x100], !P0 ;  /* 0x0840010002077fae */ /* 0x0005e2000c101d64 */
[----:B------:R-:W-:Y:S05]  /*163d0*/  BRA `(.L_x_4449) ;  /* 0xffffffc800f07947 */ /* 0x000fea000383ffff */
.L_x_4370:
[----:B0-----:R0:W1:Y:S02]  /*163e0*/  SYNCS.PHASECHK.TRANS64.TRYWAIT P0, [R0+URZ+0x30860], R3 ;  /* 0x03086003000075a7 */ /* 0x001064000800017f */
[----:B-1----:R-:W-:Y:S05]  /*163f0*/  @!P0 NANOSLEEP.SYNCS 0x989680 ;  /* 0x009896800000895d */ /* 0x002fea0003900000 */
[----:B------:R-:W1:Y:S02]  /*16400*/  @!P0 SYNCS.PHASECHK.TRANS64 P0, [R0+URZ+0x30860], R3 ;  /* 0x03086003000085a7 */ /* 0x000e64000800007f */
[----:B-1----:R-:W-:Y:S05]  /*16410*/  @!P0 BRA `(.L_x_4370) ;  /* 0xfffffffc00f08947 */ /* 0x002fea000383ffff */
[----:B------:R-:W-:Y:S05]  /*16420*/  BRA `(.L_x_4450) ;  /* 0xffffffcc00ec7947 */ /* 0x000fea000383ffff */
.L_x_4371:
        /* <DEDUP_REMOVED lines=8> */
.L_x_4452:
[----:B------:R-:W-:Y:S05]  /*164b0*/  BSYNC B0 ;  /* 0x0000000000007941 */ /* 0x000fea0003800000 */
.L_x_4451:
        /* <DEDUP_REMOVED lines=9> */
.L_x_4453:
[----:B------:R-:W-:Y:S02]  /*16550*/  ULDC UR4, c[0x0][0x2f4] ;  /* 0x0000bd0000047ab9 */ /* 0x000fe40000000800 */
[----:B------:R-:W-:Y:S02]  /*16560*/  ISETP.GE.AND P1, PT, R34, UR4, PT ;  /* 0x0000000422007c0c */ /* 0x000fe4000bf26270 */
[----:B------:R-:W-:Y:S02]  /*16570*/  ISETP.GE.AND P0, PT, R33, UR4, PT ;  /* 0x0000000421007c0c */ /* 0x000fe4000bf06270 */
[----:B------:R-:W-:Y:S02]  /*16580*/  ISETP.GE.AND P2, PT, R23, UR4, PT ;  /* 0x0000000417007c0c */ /* 0x000fe4000bf46270 */
[C---:B------:R-:W-:Y:S02]  /*16590*/  ISETP.LT.OR P4, PT, R5.reuse, 0x1, P1 ;  /* 0x000000010500780c */ /* 0x040fe40000f81670 */
        /* <DEDUP_REMOVED lines=8> */
.L_x_4454:
        /* <DEDUP_REMOVED lines=15> */
.L_x_4455:
[----:B------:R-:W-:Y:S02]  /*16710*/  IMAD.MOV.U32 R3, RZ, RZ, R6 ;  /* 0x000000ffff037224 */ /* 0x000fe400078e0006 */
[----:B------:R-:W-:Y:S02]  /*16720*/  IMAD.MOV.U32 R13, RZ, RZ, R18 ;  /* 0x000000ffff0d7224 */ /* 0x000fe400078e0012 */
[----:B------:R-:W-:Y:S02]  /*16730*/  IMAD.MOV.U32 R12, RZ, RZ, 0x2 ;  /* 0x00000002ff0c7424 */ /* 0x000fe400078e00ff */
[----:B------:R-:W-:-:S07]  /*16740*/  IMAD.MOV.U32 R2, RZ, RZ, R14 ;  /* 0x000000ffff027224 */ /* 0x000fce00078e000e */
[----:B------:R-:W-:Y:S05]  /*16750*/  WARPSYNC.COLLECTIVE R15, `(.L_x_4456) ;  /* 0x000000000f087348 */ /* 0x000fea0003c00000 */
[----:B------:R0:W1:Y:S02]  /*16760*/  SHFL.IDX P6, R14, R13, R12, R11 ;  /* 0x0000000c0d0e7389 */ /* 0x00006400000c000b */
[----:B01----:R-:W-:Y:S01]  /*16770*/  ENDCOLLECTIVE ;  /* 0x000000000000791b */ /* 0x003fe20003800000 */
.L_x_4456:
        /* <DEDUP_REMOVED lines=15> */
.L_x_4457:
[----:B------:R-:W-:Y:S02]  /*16870*/  IMAD.MOV.U32 R3, RZ, RZ, R7 ;  /* 0x000000ffff037224 */ /* 0x000fe400078e0007 */
[----:B------:R-:W-:Y:S02]  /*16880*/  IMAD.MOV.U32 R13, RZ, RZ, R18 ;  /* 0x000000ffff0d7224 */ /* 0x000fe400078e0012 */
[----:B------:R-:W-:Y:S02]  /*16890*/  IMAD.MOV.U32 R12, RZ, RZ, 0x3 ;  /* 0x00000003ff0c7424 */ /* 0x000fe400078e00ff */
[----:B------:R-:W-:-:S07]  /*168a0*/  IMAD.MOV.U32 R8, RZ, RZ, R14 ;  /* 0x000000ffff087224 */ /* 0x000fce00078e000e */
[----:B------:R-:W-:Y:S05]  /*168b0*/  WARPSYNC.COLLECTIVE R15, `(.L_x_4458) ;  /* 0x000000000f087348 */ /* 0x000fea0003c00000 */
[----:B------:R0:W1:Y:S02]  /*168c0*/  SHFL.IDX P6, R14, R13, R12, R11 ;  /* 0x0000000c0d0e7389 */ /* 0x00006400000c000b */
[----:B01----:R-:W-:Y:S01]  /*168d0*/  ENDCOLLECTIVE ;  /* 0x000000000000791b */ /* 0x003fe20003800000 */
.L_x_4458:
[----:B------:R-:W-:-:S04]  /*168e0*/  IMAD.MOV.U32 R2, RZ, RZ, R8 ;  /* 0x000000ffff027224 */ /* 0x000fc800078e0008 */
[----:B------:R-:W-:-:S05]  /*168f0*/  IMAD.WIDE.U32 R2, R23, 0x2, R2 ;  /* 0x0000000217027825 */ /* 0x000fca00078e0002 */
[----:B------:R-:W-:Y:S01]  /*16900*/  @!PT LDS RZ, [RZ] ;  /* 0x00000000fffff984 */ /* 0x000fe20000000800 */
[----:B------:R-:W-:Y:S01]  /*16910*/  @!PT LDS RZ, [RZ] ;  /* 0x00000000fffff984 */ /* 0x000fe20000000800 */
[----:B------:R-:W-:Y:S01]  /*16920*/  @!PT LDS RZ, [RZ] ;  /* 0x00000000fffff984 */ /* 0x000fe20000000800 */
[----:B------:R0:W-:Y:S01]  /*16930*/  LDGSTS.E.BYPASS.LTC128B.128 [R4+0x1400], desc[UR36][R2.64], !P3 ;  /* 0x0140000002047fae */ /* 0x0001e2000d901d64 */
[C---:B------:R-:W-:Y:S01]  /*16940*/  ISETP.LT.OR P3, PT, R5.reuse, 0x31, P2 ;  /* 0x000000310500780c */ /* 0x040fe20001761670 */
[----:B------:R-:W-:Y:S02]  /*16950*/  IMAD.MOV.U32 R13, RZ, RZ, R17 ;  /* 0x000000ffff0d7224 */ /* 0x000fe400078e0011 */
        /* <DEDUP_REMOVED lines=8> */
.L_x_4459:
[----:B------:R-:W-:Y:S02]  /*169e0*/  IMAD.MOV.U32 R3, RZ, RZ, R6 ;  /* 0x000000ffff037224 */ /* 0x000fe400078e0006 */
[----:B------:R-:W-:Y:S02]  /*169f0*/  IMAD.MOV.U32 R6, RZ, RZ, RZ ;  /* 0x000000ffff067224 */ /* 0x000fe400078e00ff */
[----:B------:R-:W-:Y:S02]  /*16a00*/  IMAD.MOV.U32 R13, RZ, RZ, R18 ;  /* 0x000000ffff0d7224 */ /* 0x000fe400078e0012 */
[----:B------:R-:W-:Y:S02]  /*16a10*/  IMAD.MOV.U32 R12, RZ, RZ, 0x4 ;  /* 0x00000004ff0c7424 */ /* 0x000fe400078e00ff */
[----:B------:R-:W-:-:S07]  /*16a20*/  IMAD.MOV.U32 R2, RZ, RZ, R14 ;  /* 0x000000ffff027224 */ /* 0x000fce00078e000e */
[----:B------:R-:W-:Y:S05]  /*16a30*/  WARPSYNC.COLLECTIVE R15, `(.L_x_4460) ;  /* 0x000000000f087348 */ /* 0x000fea0003c00000 */
[----:B------:R0:W1:Y:S02]  /*16a40*/  SHFL.IDX P6, R14, R13, R12, R11 ;  /* 0x0000000c0d0e7389 */ /* 0x00006400000c000b */
[----:B01----:R-:W-:Y:S01]  /*16a50*/  ENDCOLLECTIVE ;  /* 0x000000000000791b */ /* 0x003fe20003800000 */
.L_x_4460:
        /* <DEDUP_REMOVED lines=15> */
.L_x_4461:
[----:B------:R-:W-:Y:S02]  /*16b50*/  IMAD.MOV.U32 R3, RZ, RZ, R7 ;  /* 0x000000ffff037224 */ /* 0x000fe400078e0007 */
[----:B------:R-:W-:Y:S02]  /*16b60*/  IMAD.MOV.U32 R13, RZ, RZ, R18 ;  /* 0x000000ffff0d7224 */ /* 0x000fe400078e0012 */
[----:B------:R-:W-:Y:S02]  /*16b70*/  IMAD.MOV.U32 R12, RZ, RZ, 0x5 ;  /* 0x00000005ff0c7424 */ /* 0x000fe400078e00ff */
[----:B------:R-:W-:-:S07]  /*16b80*/  IMAD.MOV.U32 R8, RZ, RZ, R14 ;  /* 0x000000ffff087224 */ /* 0x000fce00078e000e */
[----:B------:R-:W-:Y:S05]  /*16b90*/  WARPSYNC.COLLECTIVE R15, `(.L_x_4462) ;  /* 0x000000000f087348 */ /* 0x000fea0003c00000 */
[----:B------:R0:W1:Y:S02]  /*16ba0*/  SHFL.IDX P6, R14, R13, R12, R11 ;  /* 0x0000000c0d0e7389 */ /* 0x00006400000c000b */
[----:B01----:R-:W-:Y:S01]  /*16bb0*/  ENDCOLLECTIVE ;  /* 0x000000000000791b */ /* 0x003fe20003800000 */
.L_x_4462:
        /* <DEDUP_REMOVED lines=13> */
.L_x_4463:
[----:B------:R-:W-:Y:S05]  /*16c90*/  BRA `(.L_x_4464) ;  /* 0xffffffc800d07947 */ /* 0x000fea000383ffff */
.L_x_4374:
[----:B0-----:R0:W1:Y:S02]  /*16ca0*/  SYNCS.PHASECHK.TRANS64.TRYWAIT P0, [R7+URZ+0x30820], R6 ;  /* 0x03082006070075a7 */ /* 0x001064000800017f */
[----:B-1----:R-:W-:Y:S05]  /*16cb0*/  @!P0 NANOSLEEP.SYNCS 0x989680 ;  /* 0x009896800000895d */ /* 0x002fea0003900000 */
[----:B------:R-:W1:Y:S02]  /*16cc0*/  @!P0 SYNCS.PHASECHK.TRANS64 P0, [R7+URZ+0x30820], R6 ;  /* 0x03082006070085a7 */ /* 0x000e64000800007f */
[----:B-1----:R-:W-:Y:S05]  /*16cd0*/  @!P0 BRA `(.L_x_4374) ;  /* 0xfffffffc00f08947 */ /* 0x002fea000383ffff */
[----:B------:R-:W-:Y:S05]  /*16ce0*/  BRA `(.L_x_4465) ;  /* 0xffffffcc004c7947 */ /* 0x000fea000383ffff */
.L_x_4375:
        /* <DEDUP_REMOVED lines=8> */
[----:B0----5:R-:W-:Y:S05]  /*16d70*/  WARPSYNC.COLLECTIVE R15, `(.L_x_4467) ;  /* 0x000000000f087348 */ /* 0x021fea0003c00000 */
[----:B------:R1:W2:Y:S02]  /*16d80*/  SHFL.IDX P6, R14, R13, R12, R11 ;  /* 0x0000000c0d0e7389 */ /* 0x0002a400000c000b */
[----:B012--5:R-:W-:Y:S01]  /*16d90*/  ENDCOLLECTIVE ;  /* 0x000000000000791b */ /* 0x027fe20003800000 */
.L_x_4467:
[----:B------:R-:W-:Y:S05]  /*16da0*/  BSYNC B0 ;  /* 0x0000000000007941 */ /* 0x000fea0003800000 */
.L_x_4466:
[----:B------:R-:W-:Y:S05]  /*16db0*/  BRA `(.L_x_4468) ;  /* 0xffffffcc00307947 */ /* 0x000fea000383ffff */
.L_x_4376:
[----:B------:R-:W-:Y:S01]  /*16dc0*/  BSSY B0, `(.L_x_4469) ;  /* 0x0000006000007945 */ /* 0x000fe20003800000 */
[----:B------:R-:W-:-:S07]  /*16dd0*/  IMAD.MOV.U32 R15, RZ, RZ, -0x1 ;  /* 0xffffffffff0f7424 */ /* 0x000fce00078e00ff */
[----:B01---5:R-:W-:Y:S05]  /*16de0*/  WARPSYNC.COLLECTIVE R15, `(.L_x_4470) ;  /* 0x000000000f0c7348 */ /* 0x023fea0003c00000 */
[----:B------:R-:W-:Y:S02]  /*16df0*/  ELECT P6, UR62, PT ;  /* 0x00000000003e782f */ /* 0x000fe400038c0000 */
[----:B------:R-:W-:Y:S01]  /*16e00*/  MOV R14, UR62 ;  /* 0x0000003e000e7c02 */ /* 0x000fe20008000f00 */
[----:B01---5:R-:W-:Y:S10]  /*16e10*/  ENDCOLLECTIVE ;  /* 0x000000000000791b */ /* 0x023ff40003800000 */
.L_x_4470:
[----:B------:R-:W-:Y:S05]  /*16e20*/  BSYNC B0 ;  /* 0x0000000000007941 */ /* 0x000fea0003800000 */
.L_x_4469:
[----:B------:R-:W-:Y:S05]  /*16e30*/  BRA `(.L_x_4471) ;  /* 0xffffffcc00247947 */ /* 0x000fea000383ffff */
.L_x_4378:
[----:B-1----:R1:W2:Y:S02]  /*16e40*/  SYNCS.PHASECHK.TRANS64.TRYWAIT P1, [R5+URZ+0x30840], R2 ;  /* 0x03084002050075a7 */ /* 0x0022a4000802017f */
[----:B--2---:R-:W-:Y:S05]  /*16e50*/  @!P1 NANOSLEEP.SYNCS 0x989680 ;  /* 0x009896800000995d */ /* 0x004fea0003900000 */
[----:B------:R-:W2:Y:S02]  /*16e60*/  @!P1 SYNCS.PHASECHK.TRANS64 P1, [R5+URZ+0x30840], R2 ;  /* 0x03084002050095a7 */ /* 0x000ea4000802007f */
[----:B--2---:R-:W-:Y:S05]  /*16e70*/  @!P1 BRA `(.L_x_4378) ;  /* 0xfffffffc00f09947 */ /* 0x004fea000383ffff */
[----:B------:R-:W-:Y:S05]  /*16e80*/  BRA `(.L_x_4472) ;  /* 0xffffffcc004c7947 */ /* 0x000fea000383ffff */
.L_x_4380:
[----:B0-----:R0:W2:Y:S02]  /*16e90*/  SYNCS.PHASECHK.TRANS64.TRYWAIT P1, [R7+URZ+0x30840], R0 ;  /* 0x03084000070075a7 */ /* 0x0010a4000802017f */
[----:B--2---:R-:W-:Y:S05]  /*16ea0*/  @!P1 NANOSLEEP.SYNCS 0x989680 ;  /* 0x009896800000995d */ /* 0x004fea0003900000 */
[----:B------:R-:W2:Y:S02]  /*16eb0*/  @!P1 SYNCS.PHASECHK.TRANS64 P1, [R7+URZ+0x30840], R0 ;  /* 0x03084000070095a7 */ /* 0x000ea4000802007f */
[----:B--2---:R-:W-:Y:S05]  /*16ec0*/  @!P1 BRA `(.L_x_4380) ;  /* 0xfffffffc00f09947 */ /* 0x004fea000383ffff */
[----:B------:R-:W-:Y:S05]  /*16ed0*/  BRA `(.L_x_4473) ;  /* 0xffffffcc00587947 */ /* 0x000fea000383ffff */
.L_x_4382:
[----:B--2---:R2:W3:Y:S02]  /*16ee0*/  SYNCS.PHASECHK.TRANS64.TRYWAIT P1, [R5+URZ+0x30860], R2 ;  /* 0x03086002050075a7 */ /* 0x0044e4000802017f */
[----:B---3--:R-:W-:Y:S05]  /*16ef0*/  @!P1 NANOSLEEP.SYNCS 0x989680 ;  /* 0x009896800000995d */ /* 0x008fea0003900000 */
[----:B------:R-:W3:Y:S02]  /*16f00*/  @!P1 SYNCS.PHASECHK.TRANS64 P1, [R5+URZ+0x30860], R2 ;  /* 0x03086002050095a7 */ /* 0x000ee4000802007f */
[----:B---3--:R-:W-:Y:S05]  /*16f10*/  @!P1 BRA `(.L_x_4382) ;  /* 0xfffffffc00f09947 */ /* 0x008fea000383ffff */
[----:B------:R-:W-:Y:S05]  /*16f20*/  BRA `(.L_x_4474) ;  /* 0xffffffcc00547947 */ /* 0x000fea000383ffff */
.L_x_4475:
        /* <DEDUP_REMOVED lines=13> */
.L_x_15981:


//--------------------- .text._ZN7cutlass13device_kernelIN5flash11enable_sm90INS1_16FlashAttnFwdSm90INS1_25CollectiveMainloopFwdSm90ILi2EN4cute5tupleIJNS5_1CILi1EEES8_S8_EEENS6_IJNS7_ILi128EEENS7_ILi96EEENS7_ILi192EEEEEELi192ENS_6half_tEfNS_4arch4Sm90ELb0ELb1ELb0ELb1ELb1ELb0ELb0ELb1ELb1ELb1ELb1ELb0EEENS1_21CollectiveEpilogueFwdINS6_IJSA_SC_SB_EEES9_SE_SG_Li256ELb1ELb1ELb1ELb0EEENS1_36VarlenDynamicPersistentTileSchedulerILi128ELi96ELi256ELi128ELb1ELb1ELb1ELb1ELb0ELb1EEEEEEEEEvNT_6ParamsE --------------------------
	.section	.text._ZN7cutlass13device_kernelIN5flash11enable_sm90INS1_16FlashAttnFwdSm90INS1_25CollectiveMainloopFwdSm90ILi2EN4cute5tupleIJNS5_1CILi1EEES8_S8_EEENS6_IJNS7_ILi128EEENS7_ILi96EEENS7_ILi192EEEEEELi192ENS_6half_tEfNS_4arch4Sm90ELb0ELb1ELb0ELb1ELb1ELb0ELb0ELb1ELb1ELb1ELb1ELb0EEENS1_21CollectiveEpilogueFwdINS6_IJSA_SC_SB_EEES9_SE_SG_Li256ELb1ELb1ELb1ELb0EEENS1_36VarlenDynamicPersistentTileSchedulerILi128ELi96ELi256ELi128ELb1ELb1ELb1ELb1ELb0ELb1EEEEEEEEEvNT_6ParamsE,"ax",@progbits
	.align	128
.text._ZN7cutlass13device_kernelIN5flash11enable_sm90INS1_16FlashAttnFwdSm90INS1_25CollectiveMainloopFwdSm90ILi2EN4cute5tupleIJNS5_1CILi1EEES8_S8_EEENS6_IJNS7_ILi128EEENS7_ILi96EEENS7_ILi192EEEEEELi192ENS_6half_tEfNS_4arch4Sm90ELb0ELb1ELb0ELb1ELb1ELb0ELb0ELb1ELb1ELb1ELb1ELb0EEENS1_21CollectiveEpilogueFwdINS6_IJSA_SC_SB_EEES9_SE_SG_Li256ELb1ELb1ELb1ELb0EEENS1_36VarlenDynamicPersistentTileSchedulerILi128ELi96ELi256ELi128ELb1ELb1ELb1ELb1ELb0ELb1EEEEEEEEEvNT_6ParamsE:
        .type           _ZN7cutlass13device_kernelIN5flash11enable_sm90INS1_16FlashAttnFwdSm90INS1_25CollectiveMainloopFwdSm90ILi2EN4cute5tupleIJNS5_1CILi1EEES8_S8_EEENS6_IJNS7_ILi128EEENS7_ILi96EEENS7_ILi192EEEEEELi192ENS_6half_tEfNS_4arch4Sm90ELb0ELb1ELb0ELb1ELb1ELb0ELb0ELb1ELb1ELb1ELb1ELb0EEENS1_21CollectiveEpilogueFwdINS6_IJSA_SC_SB_EEES9_SE_SG_Li256ELb1ELb1ELb1ELb0EEENS1_36VarlenDynamicPersistentTileSchedulerILi128ELi96ELi256ELi128ELb1ELb1ELb1ELb1ELb0ELb1EEEEEEEEEvNT_6ParamsE,@function
        .size           _ZN7cutlass13device_kernelIN5flash11enable_sm90INS1_16FlashAttnFwdSm90INS1_25CollectiveMainloopFwdSm90ILi2EN4cute5tupleIJNS5_1CILi1EEES8_S8_EEENS6_IJNS7_ILi128EEENS7_ILi96EEENS7_ILi192EEEEEELi192ENS_6half_tEfNS_4arch4Sm90ELb0ELb1ELb0ELb1ELb1ELb0ELb0ELb1ELb1ELb1ELb1ELb0EEENS1_21CollectiveEpilogueFwdINS6_IJSA_SC_SB_EEES9_SE_SG_Li256ELb1ELb1ELb1ELb0EEENS1_36VarlenDynamicPersistentTileSchedulerILi128ELi96ELi256ELi128ELb1ELb1ELb1ELb1ELb0ELb1EEEEEEEEEvNT_6ParamsE,(.L_x_15982 - _ZN7cutlass13device_kernelIN5flash11enable_sm90INS1_16FlashAttnFwdSm90INS1_25CollectiveMainloopFwdSm90ILi2EN4cute5tupleIJNS5_1CILi1EEES8_S8_EEENS6_IJNS7_ILi128EEENS7_ILi96EEENS7_ILi192EEEEEELi192ENS_6half_tEfNS_4arch4Sm90ELb0ELb1ELb0ELb1ELb1ELb0ELb0ELb1ELb1ELb1ELb1ELb0EEENS1_21CollectiveEpilogueFwdINS6_IJSA_SC_SB_EEES9_SE_SG_Li256ELb1ELb1ELb1ELb0EEENS1_36VarlenDynamicPersistentTileSchedulerILi128ELi96ELi256ELi128ELb1ELb1ELb1ELb1ELb0ELb1EEEEEEEEEvNT_6ParamsE)
        .other          _ZN7cutlass13device_kernelIN5flash11enable_sm90INS1_16FlashAttnFwdSm90INS1_25CollectiveMainloopFwdSm90ILi2EN4cute5tupleIJNS5_1CILi1EEES8_S8_EEENS6_IJNS7_ILi128EEENS7_ILi96EEENS7_ILi192EEEEEELi192ENS_6half_tEfNS_4arch4Sm90ELb0ELb1ELb0ELb1ELb1ELb0ELb0ELb1ELb1ELb1ELb1ELb0EEENS1_21CollectiveEpilogueFwdINS6_IJSA_SC_SB_EEES9_SE_SG_Li256ELb1ELb1ELb1ELb0EEENS1_36VarlenDynamicPersistentTileSchedulerILi128ELi96ELi256ELi128ELb1ELb1ELb1ELb1ELb0ELb1EEEEEEEEEvNT_6ParamsE,@"STO_CUDA_ENTRY STV_DEFAULT"
_ZN7cutlass13device_kernelIN5flash11enable_sm90INS1_16FlashAttnFwdSm90INS1_25CollectiveMainloopFwdSm90ILi2EN4cute5tupleIJNS5_1CILi1EEES8_S8_EEENS6_IJNS7_ILi128EEENS7_ILi96EEENS7_ILi192EEEEEELi192ENS_6half_tEfNS_4arch4Sm90ELb0ELb1ELb0ELb1ELb1ELb0ELb0ELb1ELb1ELb1ELb1ELb0EEENS1_21CollectiveEpilogueFwdINS6_IJSA_SC_SB_EEES9_SE_SG_Li256ELb1ELb1ELb1ELb0EEENS1_36VarlenDynamicPersistentTileSchedulerILi128ELi96ELi256ELi128ELb1ELb1ELb1ELb1ELb0ELb1EEEEEEEEEvNT_6ParamsE:
        /* <DEDUP_REMOVED lines=45> */
.L_x_4476:
        /* <DEDUP_REMOVED lines=22> */
.L_x_4477:
        /* <DEDUP_REMOVED lines=18> */
.L_x_4478:
        /* <DEDUP_REMOVED lines=22> */
.L_x_4479:
        /* <DEDUP_REMOVED lines=23> */
.L_x_4480:
        /* <DEDUP_REMOVED lines=10> */
.L_x_4482:
        /* <DEDUP_REMOVED lines=66> */
[----:B------:R-:W-:Y:S02]  /*0ce0*/  VIADD R218, R19, 0x8 ;  /* 0x0000000813da7836 */ /* 0x000fe40000000000 */
[----:B------:R-:W-:Y:S02]  /*0cf0*/  IMAD R7, R7, 0x10, R10 ;  /* 0x0000001007077824 */ /* 0x000fe400078e020a */
[----:B------:R-:W-:Y:S02]  /*0d00*/  VIADD R217, R19, 0x80 ;  /* 0x0000008013d97836 */ /* 0x000fe40000000000 */
[----:B------:R-:W-:-:S02]  /*0d10*/  IMAD R5, R2, 0x40, R7 ;  /* 0x0000004002057824 */ /* 0x000fc400078e0207 */
[----:B------:R-:W-:Y:S01]  /*0d20*/  IMAD.U32 R2, RZ, RZ, UR4 ;  /* 0x00000004ff027e24 */ /* 0x000fe2000f8e00ff */
[----:B------:R-:W-:Y:S01]  /*0d30*/  UMOV UR4, URZ ;  /* 0x0000003f00047c82 */ /* 0x000fe20008000000 */
[C---:B------:R-:W-:Y:S01]  /*0d40*/  VIADD R216, R19.reuse, 0x88 ;  /* 0x0000008813d87836 */ /* 0x040fe20000000000 */
[----:B------:R-:W-:Y:S01]  /*0d50*/  STL [R1+0xc], R5 ;  /* 0x00000c0501007387 */ /* 0x000fe20000100800 */
        /* <DEDUP_REMOVED lines=13> */
[----:B0-----:R-:W-:Y:S01]  /*0e30*/  SHF.R.S32.HI R2, RZ, 0x1f, R218 ;  /* 0x0000001fff027819 */ /* 0x001fe200000114da */
        /* <DEDUP_REMOVED lines=14> */
[----:B------:R-:W-:Y:S02]  /*0f20*/  VIADD R196, R19, 0x78 ;  /* 0x0000007813c47836 */ /* 0x000fe40000000000 */
[----:B------:R-:W-:-:S07]  /*0f30*/  IMAD R192, R4, 0x8, R5 ;  /* 0x0000000804c07824 */ /* 0x000fce00078e0205 */
.L_x_4594:
[----:B------:R-:W-:Y:S01]  /*0f40*/  ULDC.64 UR8, c[0x0][0xa28] ;  /* 0x00028a0000087ab9 */ /* 0x000fe20000000a00 */
[----:B0-23--:R-:W0:Y:S01]  /*0f50*/  LDC.64 R8, c[0x0][0x418] ;  /* 0x00010600ff087b82 */ /* 0x00de220000000a00 */
[----:B------:R-:W-:Y:S01]  /*0f60*/  UISETP.NE.U32.AND UP0, UPT, UR8, URZ, UPT ;  /* 0x0000003f0800728c */ /* 0x000fe2000bf05070 */
[----:B----4-:R-:W-:-:S03]  /*0f70*/  IMAD.MOV.U32 R6, RZ, RZ, RZ ;  /* 0x000000ffff067224 */ /* 0x010fc600078e00ff */
[----:B------:R-:W-:-:S03]  /*0f80*/  UISETP.NE.AND.EX UP0, UPT, UR9, URZ, UPT, UP0 ;  /* 0x0000003f0900728c */ /* 0x000fc6000bf05300 */
[----:B------:R-:W-:Y:S01]  /*0f90*/  ULDC.64 UR8, c[0x0][0xa18] ;  /* 0x0002860000087ab9 */ /* 0x000fe20000000a00 */
[----:B-1----:R-:W1:Y:S01]  /*0fa0*/  LDC R0, c[0x0][0x424] ;  /* 0x00010900ff007b82 */ /* 0x002e620000000800 */
[----:B------:R-:W-:Y:S01]  /*0fb0*/  UISETP.NE.U32.AND UP1, UPT, UR8, URZ, UPT ;  /* 0x0000003f0800728c */ /* 0x000fe2000bf25070 */
[----:B------:R-:W-:-:S03]  /*0fc0*/  PLOP3.LUT P0, PT, PT, PT, UP0, 0x80, 0x0 ;  /* 0x000000000000781c */ /* 0x000fc60003f0f008 */
[----:B------:R-:W-:-:S03]  /*0fd0*/  UISETP.NE.AND.EX UP1, UPT, UR9, URZ, UPT, UP1 ;  /* 0x0000003f0900728c */ /* 0x000fc6000bf25310 */
[----:B------:R-:W-:Y:S01]  /*0fe0*/  @UP0 ULDC.64 UR8, c[0x0][0xa28] ;  /* 0x00028a0000080ab9 */ /* 0x000fe20000000a00 */
[----:B------:R-:W2:Y:S01]  /*0ff0*/  LDC R17, c[0x0][0x2f0] ;  /* 0x0000bc00ff117b82 */ /* 0x000ea20000000800 */
[----:B------:R-:W-:Y:S01]  /*1000*/  @UP0 UIMAD.WIDE UR8, UR7, 0x4, UR8 ;  /* 0x00000004070808a5 */ /* 0x000fe2000f8e0208 */
[----:B------:R-:W-:-:S05]  /*1010*/  PLOP3.LUT P2, PT, PT, PT, UP1, 0x80, 0x0 ;  /* 0x000000000000781c */ /* 0x000fca0003f4f018 */
[----:B------:R-:W-:Y:S01]  /*1020*/  @UP1 ULDC.64 UR10, c[0x0][0xa18] ;  /* 0x00028600000a1ab9 */ /* 0x000fe20000000a00 */
[----:B------:R-:W-:Y:S02]  /*1030*/  IMAD.U32 R2, RZ, RZ, UR8 ;  /* 0x00000008ff027e24 */ /* 0x000fe4000f8e00ff */
[----:B------:R-:W-:Y:S01]  /*1040*/  IMAD.U32 R3, RZ, RZ, UR9 ;  /* 0x00000009ff037e24 */ /* 0x000fe2000f8e00ff */
[----:B------:R-:W-:Y:S02]  /*1050*/  @UP1 UIMAD.WIDE UR8, UR7, 0x4, UR10 ;  /* 0x00000004070818a5 */ /* 0x000fe4000f8e020a */
[----:B------:R-:W-:Y:S02]  /*1060*/  ULOP3.LUT UR4, UR5, 0xffff, URZ, 0xc0, !UPT ;  /* 0x0000ffff05047892 */ /* 0x000fe4000f8ec03f */
[----:B------:R3:W5:Y:S02]  /*1070*/  @P0 LDG.E R6, desc[UR36][R2.64] ;  /* 0x0000002402060981 */ /* 0x000764000c1e1900 */
[----:B------:R-:W-:-:S02]  /*1080*/  IMAD.U32 R4, RZ, RZ, UR8 ;  /* 0x00000008ff047e24 */ /* 0x000fc4000f8e00ff */
[----:B------:R-:W-:Y:S01]  /*1090*/  IMAD.U32 R5, RZ, RZ, UR9 ;  /* 0x00000009ff057e24 */ /* 0x000fe2000f8e00ff */
[----:B------:R-:W-:-:S04]  /*10a0*/  ULDC.64 UR8, c[0x0][0xa20] ;  /* 0x0002880000087ab9 */ /* 0x000fc80000000a00 */
[----:B------:R3:W5:Y:S01]  /*10b0*/  @P2 LDG.E R18, desc[UR36][R4.64] ;  /* 0x0000002404122981 */ /* 0x000762000c1e1900 */
[----:B0-----:R-:W-:Y:S01]  /*10c0*/  ISETP.NE.U32.AND P0, PT, R8, RZ, PT ;  /* 0x000000ff0800720c */ /* 0x001fe20003f05070 */
[----:B------:R-:W-:Y:S01]  /*10d0*/  IMAD.U32 R209, RZ, RZ, UR4 ;  /* 0x00000004ffd17e24 */ /* 0x000fe2000f8e00ff */
[----:B------:R-:W-:Y:S02]  /*10e0*/  ISETP.NE.U32.AND P1, PT, RZ, UR8, PT ;  /* 0x00000008ff007c0c */ /* 0x000fe4000bf25070 */
[----:B------:R-:W-:Y:S02]  /*10f0*/  ISETP.NE.AND.EX P0, PT, R9, RZ, PT, P0 ;  /* 0x000000ff0900720c */ /* 0x000fe40003f05300 */
[----:B------:R-:W-:Y:S02]  /*1100*/  ISETP.NE.AND.EX P1, PT, RZ, UR9, PT, P1 ;  /* 0x00000009ff007c0c */ /* 0x000fe4000bf25310 */
[----:B-1----:R-:W-:Y:S01]  /*1110*/  SEL R0, R0, 0x1, P0 ;  /* 0x0000000100007807 */ /* 0x002fe20000000000 */
[----:B---3--:R-:W-:Y:S10]  /*1120*/  @P2 BRA `(.L_x_4483) ;  /* 0x0000000000302947 */ /* 0x008ff40003800000 */
[----:B------:R-:W-:Y:S01]  /*1130*/  ULDC.64 UR8, c[0x0][0xa00] ;  /* 0x0002800000087ab9 */ /* 0x000fe20000000a00 */
[----:B-----5:R-:W0:Y:S01]  /*1140*/  LDC R18, c[0x0][0x288] ;  /* 0x0000a200ff127b82 */ /* 0x020e220000000800 */
[----:B------:R-:W-:-:S04]  /*1150*/  ISETP.NE.U32.AND P0, PT, RZ, UR8, PT ;  /* 0x00000008ff007c0c */ /* 0x000fc8000bf05070 */
[----:B------:R-:W-:-:S13]  /*1160*/  ISETP.NE.AND.EX P0, PT, RZ, UR9, PT, P0 ;  /* 0x00000009ff007c0c */ /* 0x000fda000bf05300 */
[----:B------:R-:W-:Y:S05]  /*1170*/  @!P0 BRA `(.L_x_4483) ;  /* 0x00000000001c8947 */ /* 0x000fea0003800000 */
[----:B------:R-:W-:Y:S02]  /*1180*/  ULDC.64 UR8, c[0x0][0xa00] ;  /* 0x0002800000087ab9 */ /* 0x000fe40000000a00 */
[----:B------:R-:W-:-:S06]  /*1190*/  UIMAD.WIDE UR8, UR7, 0x4, UR8 ;  /* 0x00000004070878a5 */ /* 0x000fcc000f8e0208 */
[----:B------:R-:W-:Y:S02]  /*11a0*/  IMAD.U32 R2, RZ, RZ, UR8 ;  /* 0x00000008ff027e24 */ /* 0x000fe4000f8e00ff */
[----:B------:R-:W-:-:S05]  /*11b0*/  IMAD.U32 R3, RZ, RZ, UR9 ;  /* 0x00000009ff037e24 */ /* 0x000fca000f8e00ff */
[----:B0-----:R-:W3:Y:S04]  /*11c0*/  LDG.E R18, desc[UR36][R2.64] ;  /* 0x0000002402127981 */ /* 0x001ee8000c1e1900 */
[----:B------:R-:W3:Y:S02]  /*11d0*/  LDG.E R5, desc[UR36][R2.64+0x4] ;  /* 0x0000042402057981 */ /* 0x000ee4000c1e1900 */
[----:B---3--:R-:W-:-:S07]  /*11e0*/  IMAD.IADD R18, R5, 0x1, -R18 ;  /* 0x0000000105127824 */ /* 0x008fce00078e0a12 */
.L_x_4483:
[----:B--2---:R-:W-:Y:S02]  /*11f0*/  IMAD R17, R0, R17, RZ ;  /* 0x0000001100117224 */ /* 0x004fe400078e02ff */
[----:B------:R-:W-:Y:S01]  /*1200*/  IMAD.U32 R220, RZ, RZ, UR7 ;  /* 0x00000007ffdc7e24 */ /* 0x000fe2000f8e00ff */
[----:B------:R-:W-:Y:S06]  /*1210*/  @!P1 BRA `(.L_x_4484) ;  /* 0x0000000000189947 */ /* 0x000fec0003800000 */
[----:B------:R-:W-:Y:S02]  /*1220*/  ULDC.64 UR8, c[0x0][0xa20] ;  /* 0x0002880000087ab9 */ /* 0x000fe40000000a00 */
[----:B------:R-:W-:-:S06]  /*1230*/  UIMAD.WIDE UR8, UR7, 0x4, UR8 ;  /* 0x00000004070878a5 */ /* 0x000fcc000f8e0208 */
[----:B------:R-:W-:Y:S02]  /*1240*/  IMAD.U32 R2, RZ, RZ, UR8 ;  /* 0x00000008ff027e24 */ /* 0x000fe4000f8e00ff */
[----:B------:R-:W-:-:S05]  /*1250*/  IMAD.U32 R3, RZ, RZ, UR9 ;  /* 0x00000009ff037e24 */ /* 0x000fca000f8e00ff */
[----:B------:R1:W5:Y:S01]  /*1260*/  LDG.E R17, desc[UR36][R2.64] ;  /* 0x0000002402117981 */ /* 0x000362000c1e1900 */
[----:B------:R-:W-:Y:S05]  /*1270*/  BRA `(.L_x_4485) ;  /* 0x00000000002c7947 */ /* 0x000fea0003800000 */
.L_x_4484:
        /* <DEDUP_REMOVED lines=9> */
[----:B------:R-:W2:Y:S02]  /*1310*/  LDG.E R0, desc[UR36][R2.64+0x4] ;  /* 0x0000042402007981 */ /* 0x000ea4000c1e1900 */
[----:B--2---:R-:W-:-:S07]  /*1320*/  IMAD.IADD R17, R0, 0x1, -R17 ;  /* 0x0000000100117824 */ /* 0x004fce00078e0a11 */
.L_x_4485:
[----:B------:R-:W-:Y:S01]  /*1330*/  ULDC UR4, c[0x0][0x448] ;  /* 0x0001120000047ab9 */ /* 0x000fe20000000800 */
[----:B-----5:R-:W-:Y:S01]  /*1340*/  IMAD.IADD R17, R17, 0x1, -R6 ;  /* 0x0000000111117824 */ /* 0x020fe200078e0a06 */
[----:B------:R-:W-:Y:S02]  /*1350*/  UISETP.NE.AND UP0, UPT, UR4, 0x1, UPT ;  /* 0x000000010400788c */ /* 0x000fe4000bf05270 */
[----:B------:R-:W-:Y:S02]  /*1360*/  USHF.L.U32 UR6, UR6, 0x7, URZ ;  /* 0x0000000706067899 */ /* 0x000fe4000800063f */
[----:B0-----:R-:W-:Y:S01]  /*1370*/  IADD3 R0, R17, 0x1, -R18 ;  /* 0x0000000111007810 */ /* 0x001fe20007ffe812 */
[----:B------:R-:W-:Y:S02]  /*1380*/  UP2UR UR7, UPR, URZ, 0x1 ;  /* 0x000000013f077883 */ /* 0x000fe40008000000 */
[----:B------:R-:W-:Y:S01]  /*1390*/  UIADD3 UR4, UR6, 0x7f, URZ ;  /* 0x0000007f06047890 */ /* 0x000fe2000fffe03f */
[----:B------:R-:W-:Y:S01]  /*13a0*/  R2UR UR10, R0 ;  /* 0x00000000000a72ca */ /* 0x000fe200000e0000 */
[----:B------:R-:W-:-:S02]  /*13b0*/  IMAD.U32 R23, RZ, RZ, UR6 ;  /* 0x00000006ff177e24 */ /* 0x000fc4000f8e00ff */
[----:B------:R-:W-:Y:S01]  /*13c0*/  @UP0 ULDC UR8, c[0x0][0x44c] ;  /* 0x0001130000080ab9 */ /* 0x000fe20000000800 */
[----:B------:R-:W-:Y:S01]  /*13d0*/  IMAD.U32 R22, RZ, RZ, UR7 ;  /* 0x00000007ff167e24 */ /* 0x000fe2000f8e00ff */
[----:B------:R-:W-:Y:S01]  /*13e0*/  UIMAD.WIDE.U32 UR8, UR4, UR8, URZ ;  /* 0x00000008040872a5 */ /* 0x000fe2000f8e003f */
[----:B------:R-:W-:Y:S01]  /*13f0*/  @UP0 ULDC UR11, c[0x0][0x450] ;  /* 0x00011400000b0ab9 */ /* 0x000fe20000000800 */
[----:B------:R-:W-:Y:S02]  /*1400*/  ULDC.64 UR6, c[0x0][0x9e0] ;  /* 0x0002780000067ab9 */ /* 0x000fe40000000a00 */
[----:B------:R-:W-:Y:S02]  /*1410*/  @UP0 USHF.R.U32.HI UR4, URZ, UR11, UR9 ;  /* 0x0000000b3f040299 */ /* 0x000fe40008011609 */
[----:B------:R-:W-:Y:S02]  /*1420*/  UISETP.GE.AND UP0, UPT, UR7, 0x1, UPT ;  /* 0x000000010700788c */ /* 0x000fe4000bf06270 */
[----:B------:R-:W-:-:S02]  /*1430*/  UIADD3 UR8, UR10, UR4, URZ ;  /* 0x000000040a087290 */ /* 0x000fc4000fffe03f */
[----:B------:R-:W-:Y:S02]  /*1440*/  UP2UR UR61, UPR, URZ, 0x1 ;  /* 0x000000013f3d7883 */ /* 0x000fe40008000000 */
[----:B------:R-:W-:Y:S01]  /*1450*/  PLOP3.LUT P0, PT, PT, PT, UP0, 0x40, 0x0 ;  /* 0x000000000000781c */ /* 0x000fe20003f0e808 */
[----:B------:R-:W-:-:S06]  /*1460*/  UIADD3 UR6, UR8, UR6, URZ ;  /* 0x0000000608067290 */ /* 0x000fcc000fffe03f */
[----:B------:R-:W-:-:S06]  /*1470*/  IMAD.U32 R0, RZ, RZ, UR6 ;  /* 0x00000006ff007e24 */ /* 0x000fcc000f8e00ff */
        /* <DEDUP_REMOVED lines=11> */
.L_x_4487:
[----:B------:R-:W-:-:S11]  /*1530*/  UISETP.NE.AND UP0, UPT, UR7, 0x1, UPT ;  /* 0x000000010700788c */ /* 0x000fd6000bf05270 */
[----:B------:R-:W-:Y:S02]  /*1540*/  @UP0 ULDC.64 UR10, c[0x0][0x9e8] ;  /* 0x00027a00000a0ab9 */ /* 0x000fe40000000a00 */
[----:B------:R-:W-:-:S04]  /*1550*/  UIMAD.WIDE.U32 UR8, UR4, UR10, URZ ;  /* 0x0000000a040872a5 */ /* 0x000fc8000f8e003f */
[----:B------:R-:W-:-:S12]  /*1560*/  @UP0 USHF.R.U32.HI UR4, URZ, UR11, UR9 ;  /* 0x0000000b3f040299 */ /* 0x000fd80008011609 */
.L_x_4488:
[----:B------:R-:W-:-:S06]  /*1570*/  UIMAD UR4, UR4, UR7, UR7 ;  /* 0x00000007040472a4 */ /* 0x000fcc000f8e0207 */
[----:B------:R-:W-:-:S07]  /*1580*/  VIMNMX R0, R0, UR4, PT ;  /* 0x0000000400007c48 */ /* 0x000fce000bfe0100 */
.L_x_4486:
[----:B------:R-:W-:Y:S01]  /*1590*/  R2UR UR6, R22 ;  /* 0x00000000160672ca */ /* 0x000fe200000e0000 */
[----:B------:R-:W-:Y:S01]  /*15a0*/  IMAD.IADD R73, R17, 0x1, -R18 ;  /* 0x0000000111497824 */ /* 0x000fe200078e0a12 */
[----:B------:R-:W-:Y:S01]  /*15b0*/  R2UR UR4, R23 ;  /* 0x00000000170472ca */ /* 0x000fe200000e0000 */
[----:B-1----:R-:W-:Y:S02]  /*15c0*/  VIADD R2, R0, 0x5f ;  /* 0x0000005f00027836 */ /* 0x002fe40000000000 */
[----:B------:R-:W-:Y:S02]  /*15d0*/  VIADD R0, R17, 0x5f ;  /* 0x0000005f11007836 */ /* 0x000fe40000000000 */
[----:B------:R-:W-:-:S04]  /*15e0*/  IMAD.HI R2, R2, 0x2aaaaaab, RZ ;  /* 0x2aaaaaab02027827 */ /* 0x000fc800078e02ff */
[----:B------:R-:W-:Y:S01]  /*15f0*/  IMAD.HI R0, R0, 0x2aaaaaab, RZ ;  /* 0x2aaaaaab00007827 */ /* 0x000fe200078e02ff */
[----:B------:R-:W-:Y:S01]  /*1600*/  SHF.R.U32.HI R5, RZ, 0x1f, R2 ;  /* 0x0000001fff057819 */ /* 0x000fe20000011602 */
[----:B------:R-:W-:Y:S01]  /*1610*/  UISETP.NE.AND UP0, UPT, UR6, URZ, UPT ;  /* 0x0000003f0600728c */ /* 0x000fe2000bf05270 */
[----:B------:R-:W-:Y:S02]  /*1620*/  R2UR UR6, R73 ;  /* 0x00000000490672ca */ /* 0x000fe400000e0000 */
[----:B------:R-:W-:Y:S02]  /*1630*/  SHF.R.U32.HI R3, RZ, 0x1f, R0 ;  /* 0x0000001fff037819 */ /* 0x000fe40000011600 */
[----:B------:R-:W-:Y:S02]  /*1640*/  LEA.HI.SX32 R2, R2, R5, 0x1c ;  /* 0x0000000502027211 */ /* 0x000fe400078fe2ff */
[----:B------:R-:W-:-:S04]  /*1650*/  LEA.HI.SX32 R3, R0, R3, 0x1c ;  /* 0x0000000300037211 */ /* 0x000fc800078fe2ff */
        /* <DEDUP_REMOVED lines=21> */
.L_x_4490:
[----:B------:R-:W-:-:S11]  /*17b0*/  UISETP.NE.AND UP0, UPT, UR7, 0x1, UPT ;  /* 0x000000010700788c */ /* 0x000fd6000bf05270 */
[----:B------:R-:W-:Y:S02]  /*17c0*/  @UP0 ULDC.64 UR10, c[0x0][0x9e8] ;  /* 0x00027a00000a0ab9 */ /* 0x000fe40000000a00 */
[----:B------:R-:W-:-:S04]  /*17d0*/  UIMAD.WIDE.U32 UR8, UR4, UR10, URZ ;  /* 0x0000000a040872a5 */ /* 0x000fc8000f8e003f */
[----:B------:R-:W-:-:S12]  /*17e0*/  @UP0 USHF.R.U32.HI UR4, URZ, UR11, UR9 ;  /* 0x0000000b3f040299 */ /* 0x000fd80008011609 */
.L_x_4491:
[----:B------:R-:W-:-:S04]  /*17f0*/  UIMAD UR4, UR4, UR7, URZ ;  /* 0x00000007040472a4 */ /* 0x000fc8000f8e023f */
[----:B------:R-:W-:-:S04]  /*1800*/  UISETP.LT.AND UP0, UPT, UR6, UR4, UPT ;  /* 0x000000040600728c */ /* 0x000fc8000bf01270 */
[----:B------:R-:W-:-:S12]  /*1810*/  USEL UR6, UR6, UR4, !UP0 ;  /* 0x0000000406067287 */ /* 0x000fd8000c000000 */
.L_x_4489:
[----:B------:R-:W-:-:S04]  /*1820*/  UIMAD.WIDE UR6, UR6, 0x2aaaaaab, URZ ;  /* 0x2aaaaaab060678a5 */ /* 0x000fc8000f8e023f */
[----:B------:R-:W-:-:S04]  /*1830*/  USHF.R.U32.HI UR4, URZ, 0x1f, UR7 ;  /* 0x0000001f3f047899 */ /* 0x000fc80008011607 */
[----:B------:R-:W-:Y:S02]  /*1840*/  ULEA.HI.SX32 UR7, UR7, UR4, 0x1c ;  /* 0x0000000407077291 */ /* 0x000fe4000f8fe23f */
[----:B------:R-:W-:Y:S02]  /*1850*/  ULOP3.LUT UR4, UR5, 0xff000000, URZ, 0xc0, !UPT ;  /* 0xff00000005047892 */ /* 0x000fe4000f8ec03f */
[----:B------:R-:W-:Y:S02]  /*1860*/  UISETP.LT.AND UP0, UPT, URZ, UR7, UPT ;  /* 0x000000073f00728c */ /* 0x000fe4000bf01270 */
[----:B------:R-:W-:Y:S02]  /*1870*/  ULOP3.LUT UR5, UR5, 0xff0000, URZ, 0xc0, !UPT ;  /* 0x00ff000005057892 */ /* 0x000fe4000f8ec03f */
[----:B------:R-:W-:Y:S02]  /*1880*/  USEL UR9, URZ, UR7, !UP0 ;  /* 0x000000073f097287 */ /* 0x000fe4000c000000 */
[----:B------:R-:W-:-:S04]  /*1890*/  USHF.R.U32.HI UR4, URZ, 0x8, UR4 ;  /* 0x000000083f047899 */ /* 0x000fc80008011604 */
[----:B------:R-:W-:Y:S01]  /*18a0*/  ISETP.GT.AND P0, PT, R72, UR9, PT ;  /* 0x0000000948007c0c */ /* 0x000fe2000bf04270 */
[----:B------:R-:W-:-:S03]  /*18b0*/  ULEA.HI UR5, UR5, UR4, URZ, 0x10 ;  /* 0x0000000405057291 */ /* 0x000fc6000f8f803f */
[----:B------:R-:W-:Y:S01]  /*18c0*/  UMOV UR4, URZ ;  /* 0x0000003f00047c82 */ /* 0x000fe20008000000 */
[----:B------:R-:W-:Y:S02]  /*18d0*/  ULOP3.LUT UR6, UR5, 0xff, URZ, 0xc0, !UPT ;  /* 0x000000ff05067892 */ /* 0x000fe4000f8ec03f */
[----:B------:R-:W-:-:S04]  /*18e0*/  USHF.R.U32.HI UR5, URZ, 0x10, UR5 ;  /* 0x000000103f057899 */ /* 0x000fc80008011605 */
[----:B------:R-:W-:Y:S02]  /*18f0*/  IMAD.U32 R208, RZ, RZ, UR6 ;  /* 0x00000006ffd07e24 */ /* 0x000fe4000f8e00ff */
[----:B------:R-:W-:Y:S01]  /*1900*/  IMAD.U32 R195, RZ, RZ, UR5 ;  /* 0x00000005ffc37e24 */ /* 0x000fe2000f8e00ff */
[----:B------:R-:W-:Y:S06]  /*1910*/  @!P0 BRA `(.L_x_4492) ;  /* 0x00000000009c8947 */ /* 0x000fec0003800000 */
[----:B------:R-:W-:Y:S01]  /*1920*/  R2UR UR5, R195 ;  /* 0x00000000c30572ca */ /* 0x000fe200000e0000 */
[----:B------:R-:W-:-:S12]  /*1930*/  ULDC UR4, c[0x0][0x9f0] ;  /* 0x00027c0000047ab9 */ /* 0x000fd80000000800 */
[----:B------:R-:W-:-:S04]  /*1940*/  UISETP.NE.AND UP0, UPT, UR5, URZ, UPT ;  /* 0x0000003f0500728c */ /* 0x000fc8000bf05270 */
[----:B------:R-:W-:-:S03]  /*1950*/  USEL UR10, UR5, UR4, UP0 ;  /* 0x00000004050a7287 */ /* 0x000fc60008000000 */
[----:B------:R-:W-:-:S03]  /*1960*/  UMOV UR4, URZ ;  /* 0x0000003f00047c82 */ /* 0x000fc60008000000 */
[----:B------:R-:W-:-:S05]  /*1970*/  IMAD.U32 R5, RZ, RZ, UR10 ;  /* 0x0000000aff057e24 */ /* 0x000fca000f8e00ff */
        /* <DEDUP_REMOVED lines=33> */
.L_x_4492:
[----:B------:R-:W-:Y:S01]  /*1b90*/  R2UR UR5, R208 ;  /* 0x00000000d00572ca */ /* 0x000fe200000e0000 */
[----:B------:R-:W-:Y:S01]  /*1ba0*/  IMAD.U32 R3, RZ, RZ, UR4 ;  /* 0x00000004ff037e24 */ /* 0x000fe2000f8e00ff */
[----:B------:R-:W-:Y:S01]  /*1bb0*/  PLOP3.LUT P0, PT, PT, PT, PT, 0x80, 0x0 ;  /* 0x000000000000781c */ /* 0x000fe20003f0f070 */
[----:B------:R-:W-:Y:S01]  /*1bc0*/  IMAD.MOV.U32 R2, RZ, RZ, RZ ;  /* 0x000000ffff027224 */ /* 0x000fe200078e00ff */
        /* <DEDUP_REMOVED lines=9> */
[----:B------:R-:W-:Y:S01]  /*1c60*/  UIMAD UR5, UR5, UR4, UR9 ;  /* 0x00000004050572a4 */ /* 0x000fe2000f8e0209 */
        /* <DEDUP_REMOVED lines=80> */
.L_x_4494:
[----:B------:R-:W2:Y:S01]  /*2170*/  LDL R2, [R1+0x14] ;  /* 0x0000140001027983 */ /* 0x000ea20000100800 */
[----:B------:R-:W-:-:S13]  /*2180*/  R2UR UR6, R221 ;  /* 0x00000000dd0672ca */ /* 0x000fda00000e0000 */
[----:B------:R-:W-:-:S04]  /*2190*/  ULEA.HI UR4, UR6, UR6, URZ, 0x1 ;  /* 0x0000000606047291 */ /* 0x000fc8000f8f083f */
[----:B------:R-:W-:-:S04]  /*21a0*/  ULOP3.LUT UR4, UR4, 0xfffffffe, URZ, 0xc0, !UPT ;  /* 0xfffffffe04047892 */ /* 0x000fc8000f8ec03f */
[----:B------:R-:W-:-:S06]  /*21b0*/  UIADD3 UR4, UR6, -UR4, URZ ;  /* 0x8000000406047290 */ /* 0x000fcc000fffe03f */
[----:B------:R-:W-:-:S05]  /*21c0*/  IMAD.U32 R0, RZ, RZ, UR4 ;  /* 0x00000004ff007e24 */ /* 0x000fca000f8e00ff */
[----:B------:R-:W-:-:S04]  /*21d0*/  SHF.L.U32 R0, R0, 0x1f, RZ ;  /* 0x0000001f00007819 */ /* 0x000fc800000006ff */
[----:B------:R-:W0:Y:S01]  /*21e0*/  SYNCS.PHASECHK.TRANS64.TRYWAIT P1, [UR60+0x30800], R0 ;  /* 0x03080000ff0075a7 */ /* 0x000e22000802017c */
[----:B--2---:R-:W-:-:S13]  /*21f0*/  R2UR UR5, R2 ;  /* 0x00000000020572ca */ /* 0x004fda00000e0000 */
[----:B------:R-:W-:-:S05]  /*2200*/  IMAD.U32 R2, RZ, RZ, UR5 ;  /* 0x00000005ff027e24 */ /* 0x000fca000f8e00ff */
[----:B------:R-:W-:Y:S01]  /*2210*/  ISETP.NE.AND P0, PT, R2, 0x3, PT ;  /* 0x000000030200780c */ /* 0x000fe20003f05270 */
[----:B0-----:R-:W-:-:S12]  /*2220*/  @!P1 BRA `(.L_x_4495) ;  /* 0x0000016400c49947 */ /* 0x001fd80003800000 */
.L_x_4691:
[----:B------:R-:W-:Y:S05]  /*2230*/  @!P0 BRA `(.L_x_4496) ;  /* 0x0000000000048947 */ /* 0x000fea0003800000 */
[----:B------:R-:W-:Y:S01]  /*2240*/  BPT.TRAP 0x1 ;  /* 0x000000040000795c */ /* 0x000fe20000300000 */
.L_x_4496:
[----:B0-----:R-:W-:Y:S02]  /*2250*/  IMAD.U32 R3, RZ, RZ, UR39 ;  /* 0x00000027ff037e24 */ /* 0x001fe4000f8e00ff */
[----:B------:R-:W-:-:S03]  /*2260*/  IMAD.U32 R0, RZ, RZ, UR38 ;  /* 0x00000026ff007e24 */ /* 0x000fc6000f8e00ff */
[----:B------:R-:W-:Y:S02]  /*2270*/  LEA R3, R3, UR60, 0x3 ;  /* 0x0000003c03037c11 */ /* 0x000fe4000f8e18ff */
[----:B------:R-:W-:-:S04]  /*2280*/  SHF.L.U32 R0, R0, 0x1f, RZ ;  /* 0x0000001f00007819 */ /* 0x000fc800000006ff */
[----:B------:R0:W1:Y:S01]  /*2290*/  SYNCS.PHASECHK.TRANS64.TRYWAIT P1, [R3+URZ+0x30830], R0 ;  /* 0x03083000030075a7 */ /* 0x000062000802017f */
[----:B------:R-:W-:Y:S05]  /*22a0*/  @!P0 BRA `(.L_x_4497) ;  /* 0x0000000000048947 */ /* 0x000fea0003800000 */
[----:B------:R-:W-:Y:S01]  /*22b0*/  BPT.TRAP 0x1 ;  /* 0x000000040000795c */ /* 0x000fe20000300000 */
.L_x_4497:
[----:B-1----:R-:W-:Y:S05]  /*22c0*/  @P1 BRA `(.L_x_4498) ;  /* 0x0000000000081947 */ /* 0x002fea0003800000 */
[----:B------:R-:W1:Y:S02]  /*22d0*/  SYNCS.PHASECHK.TRANS64.TRYWAIT P1, [R3+URZ+0x30830], R0 ;  /* 0x03083000030075a7 */ /* 0x000e64000802017f */
[----:B-1----:R-:W-:Y:S05]  /*22e0*/  @!P1 BRA `(.L_x_4499) ;  /* 0x0000016400ac9947 */ /* 0x002fea0003800000 */
.L_x_4498:
        /* <DEDUP_REMOVED lines=13> */
[----:B------:R-:W-:Y:S01]  /*23c0*/  ULOP3.LUT UR4, UR40, 0x10000, URZ, 0xfc, !UPT ;  /* 0x0001000028047892 */ /* 0x000fe2000f8efc3f */
[----:B------:R-:W-:Y:S01]  /*23d0*/  UMOV UR13, 0x40000040 ;  /* 0x40000040000d7882 */ /* 0x000fe20000000000 */
[----:B------:R-:W-:Y:S02]  /*23e0*/  UMOV UR15, 0x40000040 ;  /* 0x40000040000f7882 */ /* 0x000fe40000000000 */
[----:B------:R-:W-:Y:S01]  /*23f0*/  IMAD.U32 R9, RZ, RZ, UR5 ;  /* 0x00000005ff097e24 */ /* 0x000fe2000f8e00ff */
[----:B------:R-:W-:Y:S02]  /*2400*/  UIMAD UR5, UR39, 0x900, UR5 ;  /* 0x00000900270578a4 */ /* 0x000fe4000f8e0205 */
[----:B------:R-:W-:Y:S01]  /*2410*/  UMOV UR8, UR4 ;  /* 0x0000000400087c82 */ /* 0x000fe20008000000 */
[----:B------:R-:W-:Y:S01]  /*2420*/  UIADD3 UR56, UR4, 0x2, URZ ;  /* 0x0000000204387890 */ /* 0x000fe2000fffe03f */
[----:B------:R-:W-:Y:S01]  /*2430*/  IMAD.U32 R6, RZ, RZ, UR8 ;  /* 0x00000008ff067e24 */ /* 0x000fe2000f8e00ff */
[----:B------:R-:W-:-:S02]  /*2440*/  UIADD3 UR58, UR5, 0x2, URZ ;  /* 0x00000002053a7890 */ /* 0x000fc4000fffe03f */
[----:B------:R-:W-:Y:S01]  /*2450*/  UMOV UR10, UR5 ;  /* 0x00000005000a7c82 */ /* 0x000fe20008000000 */
[----:B------:R-:W-:Y:S01]  /*2460*/  UIADD3 UR52, UR4, 0x4, URZ ;  /* 0x0000000404347890 */ /* 0x000fe2000fffe03f */
[----:B------:R-:W-:Y:S01]  /*2470*/  HGMMA.64x96x16.F32 R24, gdesc[UR8], RZ, !UPT, gsb0 ;  /* 0x01600000081879f0 */ /* 0x000fe2000c0008ff */
[----:B------:R-:W-:Y:S02]  /*2480*/  UIADD3 UR54, UR5, 0x4, URZ ;  /* 0x0000000405367890 */ /* 0x000fe4000fffe03f */
[----:B------:R-:W-:Y:S02]  /*2490*/  UIADD3 UR8, UR4, 0x6, URZ ;  /* 0x0000000604087890 */ /* 0x000fe4000fffe03f */
[----:B------:R-:W-:Y:S01]  /*24a0*/  UIADD3 UR10, UR5, 0x6, URZ ;  /* 0x00000006050a7890 */ /* 0x000fe2000fffe03f */
[----:B------:R-:W-:Y:S01]  /*24b0*/  UMOV UR9, 0x40000040 ;  /* 0x4000004000097882 */ /* 0x000fe20000000000 */
[----:B------:R-:W-:Y:S01]  /*24c0*/  UMOV UR11, 0x40000040 ;  /* 0x40000040000b7882 */ /* 0x000fe20000000000 */
[----:B------:R-:W-:-:S02]  /*24d0*/  UIADD3 UR12, UR4, 0x400, URZ ;  /* 0x00000400040c7890 */ /* 0x000fc4000fffe03f */
[----:B------:R-:W-:Y:S02]  /*24e0*/  UIADD3 UR14, UR5, 0x300, URZ ;  /* 0x00000300050e7890 */ /* 0x000fe4000fffe03f */
        /* <DEDUP_REMOVED lines=64> */
.L_x_4500:
[----:B------:R-:W-:Y:S01]  /*28f0*/  R2UR UR4, R22 ;  /* 0x00000000160472ca */ /* 0x000fe200000e0000 */
[----:B------:R-:W2:Y:S01]  /*2900*/  S2UR UR6, SR_CgaCtaId ;  /* 0x00000000000679c3 */ /* 0x000ea20000008800 */
[----:B------:R-:W-:Y:S01]  /*2910*/  R2UR UR5, R23 ;  /* 0x00000000170572ca */ /* 0x000fe200000e0000 */
[----:B------:R-:W-:Y:S01]  /*2920*/  UISETP.NE.AND UP0, UPT, UR61, URZ, UPT ;  /* 0x0000003f3d00728c */ /* 0x000fe2000bf05270 */
[----:B------:R-:W-:Y:S01]  /*2930*/  ULDC UR14, c[0x0][0x9dc] ;  /* 0x00027700000e7ab9 */ /* 0x000fe20000000800 */
[----:B------:R-:W-:-:S08]  /*2940*/  ULDC UR10, c[0x0][0x9e0] ;  /* 0x00027800000a7ab9 */ /* 0x000fd00000000800 */
[----:B------:R-:W-:Y:S01]  /*2950*/  UISETP.NE.AND UP1, UPT, UR4, URZ, UPT ;  /* 0x0000003f0400728c */ /* 0x000fe2000bf25270 */
[----:B------:R-:W-:Y:S01]  /*2960*/  R2UR UR4, R3 ;  /* 0x00000000030472ca */ /* 0x000fe200000e0000 */
[----:B01----:R-:W-:-:S04]  /*2970*/  VIADD R0, R192, UR5 ;  /* 0x00000005c0007c36 */ /* 0x003fc80008000000 */
[----:B------:R-:W-:Y:S01]  /*2980*/  PLOP3.LUT P1, PT, PT, PT, UP1, 0x80, 0x0 ;  /* 0x000000000000781c */ /* 0x000fe20003f2f018 */
[----:B------:R-:W-:Y:S01]  /*2990*/  IMAD.MOV.U32 R2, RZ, RZ, R0 ;  /* 0x000000ffff027224 */ /* 0x000fe200078e0000 */
[----:B------:R-:W-:-:S03]  /*29a0*/  PLOP3.LUT P2, PT, PT, PT, UP1, 0x80, 0x0 ;  /* 0x000000000000781c */ /* 0x000fc60003f4f018 */
[----:B------:R-:W-:-:S03]  /*29b0*/  @UP1 ULDC UR5, c[0x0][0x44c] ;  /* 0x0001130000051ab9 */ /* 0x000fc60000000800 */
[----:B------:R-:W-:-:S04]  /*29c0*/  UIADD3 UR4, UR4, 0x30840, URZ ;  /* 0x0003084004047890 */ /* 0x000fc8000fffe03f */
[----:B--2---:R-:W-:Y:S01]  /*29d0*/  UPRMT UR4, UR6, 0x654, UR4 ;  /* 0x0000065406047896 */ /* 0x004fe20008000004 */
[----:B------:R-:W-:Y:S01]  /*29e0*/  @P1 IMAD.HI.U32 R3, R0, UR5, RZ ;  /* 0x0000000500031c27 */ /* 0x000fe2000f8e00ff */
[----:B------:R-:W-:Y:S01]  /*29f0*/  @UP1 ULDC UR5, c[0x0][0x450] ;  /* 0x0001140000051ab9 */ /* 0x000fe20000000800 */
[----:B------:R-:W-:Y:S02]  /*2a00*/  PLOP3.LUT P1, PT, PT, PT, UP0, 0x40, 0x0 ;  /* 0x000000000000781c */ /* 0x000fe40003f2e808 */
[C---:B------:R-:W-:Y:S01]  /*2a10*/  IMAD R0, R72.reuse, -0x60, R17 ;  /* 0xffffffa048007824 */ /* 0x040fe200078e0211 */
[----:B------:R-:W-:Y:S01]  /*2a20*/  @P2 SHF.R.U32.HI R2, RZ, UR5, R3 ;  /* 0x00000005ff022c19 */ /* 0x000fe20008011603 */
[----:B------:R-:W-:Y:S02]  /*2a30*/  IMAD.MOV.U32 R3, RZ, RZ, -0x60 ;  /* 0xffffffa0ff037424 */ /* 0x000fe400078e00ff */
[----:B------:R-:W-:Y:S01]  /*2a40*/  SYNCS.ARRIVE.TRANS64.RED.A1T0 RZ, [UR4], RZ ;  /* 0x000000ffffff79a7 */ /* 0x000fe20008100404 */
[----:B------:R-:W-:Y:S01]  /*2a50*/  ULOP3.LUT UR4, URZ, UR14, URZ, 0x33, !UPT ;  /* 0x0000000e3f047292 */ /* 0x000fe2000f8e333f */
[----:B------:R-:W0:Y:S01]  /*2a60*/  SHFL.IDX PT, R5, R2, RZ, 0x1c1f ;  /* 0x001c1fff02057589 */ /* 0x000e2200000e0000 */
[----:B------:R-:W-:Y:S01]  /*2a70*/  IMAD R4, R72, R3, 0x61 ;  /* 0x0000006148047424 */ /* 0x000fe200078e0203 */
[----:B------:R-:W-:-:S03]  /*2a80*/  IADD3 R8, -R19, 0x60, R0 ;  /* 0x0000006013087810 */ /* 0x000fc60007ffe100 */
[----:B------:R-:W-:Y:S01]  /*2a90*/  VIADD R12, R4, 0xffffffff ;  /* 0xffffffff040c7836 */ /* 0x000fe20000000000 */
[----:B------:R-:W-:-:S03]  /*2aa0*/  IADD3 R3, R17, R4, -R19 ;  /* 0x0000000411037210 */ /* 0x000fc60007ffe813 */
[----:B------:R-:W-:Y:S02]  /*2ab0*/  IMAD.IADD R14, R12, 0x1, -R19 ;  /* 0x000000010c0e7824 */ /* 0x000fe400078e0a13 */
[----:B------:R-:W-:-:S04]  /*2ac0*/  IMAD.IADD R3, R3, 0x1, -R18 ;  /* 0x0000000103037824 */ /* 0x000fc800078e0a12 */
[C---:B------:R-:W-:Y:S02]  /*2ad0*/  VIADD R11, R3.reuse, UR10 ;  /* 0x0000000a030b7c36 */ /* 0x040fe40008000000 */
[----:B------:R-:W-:-:S03]  /*2ae0*/  VIADD R10, R3, UR4 ;  /* 0x00000004030a7c36 */ /* 0x000fc60008000000 */
[----:B0-----:R-:W-:Y:S01]  /*2af0*/  VIADDMNMX R0, R5, R11, R8, PT ;  /* 0x0000000b05007246 */ /* 0x001fe20003800108 */
[----:B------:R-:W-:Y:S01]  /*2b00*/  IMAD.IADD R3, R10, 0x1, R5 ;  /* 0x000000010a037824 */ /* 0x000fe200078e0205 */
[----:B------:R-:W-:Y:S06]  /*2b10*/  @P1 BRA `(.L_x_4501) ;  /* 0x00000000005c1947 */ /* 0x000fec0003800000 */
        /* <DEDUP_REMOVED lines=13> */
.L_x_4503:
[----:B------:R-:W-:Y:S02]  /*2bf0*/  ULDC UR4, c[0x0][0x9e4] ;  /* 0x0002790000047ab9 */ /* 0x000fe40000000800 */
[----:B------:R-:W-:-:S05]  /*2c00*/  IMAD.U32 R13, RZ, RZ, UR4 ;  /* 0x00000004ff0d7e24 */ /* 0x000fca000f8e00ff */
[----:B------:R-:W-:-:S13]  /*2c10*/  ISETP.NE.AND P1, PT, R13, 0x1, PT ;  /* 0x000000010d00780c */ /* 0x000fda0003f25270 */
[----:B------:R-:W0:Y:S02]  /*2c20*/  @P1 LDC.64 R20, c[0x0][0x9e8] ;  /* 0x00027a00ff141b82 */ /* 0x000e240000000a00 */
[----:B0-----:R-:W-:-:S05]  /*2c30*/  @P1 IMAD.HI.U32 R4, R5, R20, RZ ;  /* 0x0000001405041227 */ /* 0x001fca00078e00ff */
[----:B------:R-:W-:-:S07]  /*2c40*/  @P1 SHF.R.U32.HI R5, RZ, R21, R4 ;  /* 0x00000015ff051219 */ /* 0x000fce0000011604 */
.L_x_4504:
[----:B------:R-:W-:Y:S05]  /*2c50*/  BSYNC B0 ;  /* 0x0000000000007941 */ /* 0x000fea0003800000 */
.L_x_4502:
[----:B------:R-:W-:-:S05]  /*2c60*/  IMAD R5, R5, R13, R14 ;  /* 0x0000000d05057224 */ /* 0x000fca00078e020e */
[----:B------:R-:W-:Y:S02]  /*2c70*/  VIADDMNMX R0, R5, R13, R0, PT ;  /* 0x0000000d05007246 */ /* 0x000fe40003800100 */
[----:B------:R-:W-:-:S07]  /*2c80*/  VIMNMX R3, R3, R5, !PT ;  /* 0x0000000503037248 */ /* 0x000fce0007fe0100 */
.L_x_4501:
        /* <DEDUP_REMOVED lines=116> */
[----:B0-----:R-:W-:Y:S01]  /*33d0*/  VIADDMNMX R0, R5, R11, R8, PT ;  /* 0x0000000b05007246 */ /* 0x001fe20003800108 */
[----:B------:R-:W-:Y:S01]  /*33e0*/  IMAD.IADD R8, R10, 0x1, R5 ;  /* 0x000000010a087824 */ /* 0x000fe200078e0205 */
[----:B------:R-:W-:Y:S02]  /*33f0*/  FSEL R69, R69, -INF , !P6 ;  /* 0xff80000045457808 */ /* 0x000fe40007000000 */
[----:B------:R-:W-:-:S13]  /*3400*/  PLOP3.LUT P6, PT, PT, PT, UP0, 0x40, 0x0 ;  /* 0x000000000000781c */ /* 0x000fda0003fce808 */
[----:B------:R-:W-:Y:S05]  /*3410*/  @P6 BRA `(.L_x_4505) ;  /* 0x00000000005c6947 */ /* 0x000fea0003800000 */
        /* <DEDUP_REMOVED lines=13> */
.L_x_4507:
[----:B------:R-:W-:Y:S02]  /*34f0*/  ULDC UR4, c[0x0][0x9e4] ;  /* 0x0002790000047ab9 */ /* 0x000fe40000000800 */
[----:B------:R-:W-:-:S05]  /*3500*/  IMAD.U32 R4, RZ, RZ, UR4 ;  /* 0x00000004ff047e24 */ /* 0x000fca000f8e00ff */
[----:B------:R-:W-:-:S13]  /*3510*/  ISETP.NE.AND P6, PT, R4, 0x1, PT ;  /* 0x000000010400780c */ /* 0x000fda0003fc5270 */
[----:B------:R-:W0:Y:S02]  /*3520*/  @P6 LDC.64 R2, c[0x0][0x9e8] ;  /* 0x00027a00ff026b82 */ /* 0x000e240000000a00 */
[----:B0-----:R-:W-:-:S05]  /*3530*/  @P6 IMAD.HI.U32 R2, R5, R2, RZ ;  /* 0x0000000205026227 */ /* 0x001fca00078e00ff */
[----:B------:R-:W-:-:S07]  /*3540*/  @P6 SHF.R.U32.HI R5, RZ, R3, R2 ;  /* 0x00000003ff056219 */ /* 0x000fce0000011602 */
.L_x_4508:
[----:B------:R-:W-:Y:S05]  /*3550*/  BSYNC B0 ;  /* 0x0000000000007941 */ /* 0x000fea0003800000 */
.L_x_4506:
[----:B------:R-:W-:-:S05]  /*3560*/  IMAD R5, R5, R4, R14 ;  /* 0x0000000405057224 */ /* 0x000fca00078e020e */
[----:B------:R-:W-:Y:S02]  /*3570*/  VIADDMNMX R0, R5, R4, R0, PT ;  /* 0x0000000405007246 */ /* 0x000fe40003800100 */
[----:B------:R-:W-:-:S07]  /*3580*/  VIMNMX R8, R8, R5, !PT ;  /* 0x0000000508087248 */ /* 0x000fce0007fe0100 */
.L_x_4505:
[C---:B------:R-:W-:Y:S01]  /*3590*/  ISETP.GT.AND P1, PT, R8.reuse, 0x1, !P1 ;  /* 0x000000010800780c */ /* 0x040fe20004f24270 */
[----:B------:R-:W-:Y:S01]  /*35a0*/  ULDC UR6, c[0x0][0x988] ;  /* 0x0002620000067ab9 */ /* 0x000fe20000000800 */
[----:B------:R-:W-:Y:S01]  /*35b0*/  ISETP.GT.AND P2, PT, R8, 0x8, !P2 ;  /* 0x000000080800780c */ /* 0x000fe20005744270 */
[----:B------:R-:W-:Y:S01]  /*35c0*/  UISETP.NE.AND UP0, UPT, UR61, URZ, UPT ;  /* 0x0000003f3d00728c */ /* 0x000fe2000bf05270 */
        /* <DEDUP_REMOVED lines=8> */
[----:B------:R-:W-:Y:S02]  /*3650*/  FMNMX.FTZ R2, R13, R25, !PT ;  /* 0x000000190d027209 */ /* 0x000fe40007810000 */
[----:B------:R-:W-:-:S02]  /*3660*/  FSEL R31, R31, -INF , !P1 ;  /* 0xff8000001f1f7808 */ /* 0x000fc40004800000 */
[----:B------:R-:W-:Y:S02]  /*3670*/  ISETP.NE.AND P1, PT, R75, RZ, PT ;  /* 0x000000ff4b00720c */ /* 0x000fe40003f25270 */
[----:B------:R-:W-:Y:S02]  /*3680*/  ISETP.NE.AND P6, PT, R32, RZ, PT ;  /* 0x000000ff2000720c */ /* 0x000fe40003fc5270 */
        /* <DEDUP_REMOVED lines=11> */
[----:B------:R-:W-:Y:S02]  /*3740*/  FMNMX.FTZ R2, R36, R3, !PT ;  /* 0x0000000324027209 */ /* 0x000fe40007810000 */
        /* <DEDUP_REMOVED lines=41> */
[----:B------:R-:W-:Y:S01]  /*39e0*/  ISETP.NE.AND P2, PT, R85, RZ, PT ;  /* 0x000000ff5500720c */ /* 0x000fe20003f45270 */
[----:B------:R-:W0:Y:S01]  /*39f0*/  SHFL.BFLY PT, R3, R2, 0x2, 0x1f ;  /* 0x0c401f0002037f89 */ /* 0x000e2200000e0000 */
[----:B------:R-:W-:Y:S02]  /*3a00*/  ISETP.LT.OR P1, PT, R0, 0x31, P1 ;  /* 0x000000310000780c */ /* 0x000fe40000f21670 */
[----:B------:R-:W-:Y:S02]  /*3a10*/  ISETP.NE.AND P6, PT, R20, RZ, PT ;  /* 0x000000ff1400720c */ /* 0x000fe40003fc5270 */
[----:B------:R-:W-:Y:S02]  /*3a20*/  FSEL R50, R50, -INF , !P1 ;  /* 0xff80000032327808 */ /* 0x000fe40004800000 */
[----:B------:R-:W-:-:S02]  /*3a30*/  ISETP.NE.AND P1, PT, R82, RZ, PT ;  /* 0x000000ff5200720c */ /* 0x000fc40003f25270 */
[C---:B------:R-:W-:Y:S02]  /*3a40*/  ISETP.GT.AND P3, PT, R8.reuse, 0x50, !P3 ;  /* 0x000000500800780c */ /* 0x040fe40005f64270 */
[C---:B------:R-:W-:Y:S02]  /*3a50*/  ISETP.GT.AND P1, PT, R8.reuse, 0x31, !P1 ;  /* 0x000000310800780c */ /* 0x040fe40004f24270 */
[----:B------:R-:W-:Y:S02]  /*3a60*/  ISETP.GT.AND P4, PT, R8, 0x51, !P4 ;  /* 0x000000510800780c */ /* 0x000fe40006784270 */
[C---:B------:R-:W-:Y:S02]  /*3a70*/  ISETP.LT.OR P1, PT, R0.reuse, 0x32, P1 ;  /* 0x000000320000780c */ /* 0x040fe40000f21670 */
[----:B------:R-:W-:Y:S02]  /*3a80*/  ISETP.LT.OR P3, PT, R0, 0x51, P3 ;  /* 0x000000510000780c */ /* 0x000fe40001f61670 */
[----:B------:R-:W-:-:S02]  /*3a90*/  FSEL R51, R51, -INF , !P1 ;  /* 0xff80000033337808 */ /* 0x000fc40004800000 */
[----:B------:R-:W-:Y:S02]  /*3aa0*/  ISETP.NE.AND P1, PT, R83, RZ, PT ;  /* 0x000000ff5300720c */ /* 0x000fe40003f25270 */
[C---:B------:R-:W-:Y:S02]  /*3ab0*/  ISETP.GT.AND P5, PT, R8.reuse, 0x58, !P5 ;  /* 0x000000580800780c */ /* 0x040fe40006fa4270 */
[----:B------:R-:W-:Y:S02]  /*3ac0*/  ISETP.GT.AND P1, PT, R8, 0x38, !P1 ;  /* 0x000000380800780c */ /* 0x000fe40004f24270 */
[----:B0-----:R-:W-:Y:S02]  /*3ad0*/  FMNMX.FTZ R5, R2, R3, !PT ;  /* 0x0000000302057209 */ /* 0x001fe40007810000 */
[C---:B------:R-:W-:Y:S02]  /*3ae0*/  ISETP.LT.OR P1, PT, R0.reuse, 0x39, P1 ;  /* 0x000000390000780c */ /* 0x040fe40000f21670 */
[----:B------:R-:W-:Y:S01]  /*3af0*/  ISETP.LT.OR P4, PT, R0, 0x52, P4 ;  /* 0x000000520000780c */ /* 0x000fe20002781670 */
[----:B------:R-:W0:Y:S01]  /*3b00*/  SHFL.BFLY PT, R4, R5, 0x1, 0x1f ;  /* 0x0c201f0005047f89 */ /* 0x000e2200000e0000 */
[----:B------:R-:W-:-:S02]  /*3b10*/  FSEL R54, R54, -INF , !P1 ;  /* 0xff80000036367808 */ /* 0x000fc40004800000 */
[----:B------:R-:W-:Y:S02]  /*3b20*/  ISETP.NE.AND P1, PT, R84, RZ, PT ;  /* 0x000000ff5400720c */ /* 0x000fe40003f25270 */
[----:B------:R-:W-:Y:S02]  /*3b30*/  FSEL R66, R66, -INF , !P3 ;  /* 0xff80000042427808 */ /* 0x000fe40005800000 */
[----:B------:R-:W-:Y:S02]  /*3b40*/  ISETP.GT.AND P1, PT, R8, 0x39, !P1 ;  /* 0x000000390800780c */ /* 0x000fe40004f24270 */
[C---:B------:R-:W-:Y:S02]  /*3b50*/  ISETP.LT.OR P5, PT, R0.reuse, 0x59, P5 ;  /* 0x000000590000780c */ /* 0x040fe40002fa1670 */
[----:B------:R-:W-:Y:S02]  /*3b60*/  ISETP.LT.OR P1, PT, R0, 0x3a, P1 ;  /* 0x0000003a0000780c */ /* 0x000fe40000f21670 */
[----:B------:R-:W-:-:S02]  /*3b70*/  FSEL R67, R67, -INF , !P4 ;  /* 0xff80000043437808 */ /* 0x000fc40006000000 */
[----:B------:R-:W-:Y:S02]  /*3b80*/  FSEL R55, R55, -INF , !P1 ;  /* 0xff80000037377808 */ /* 0x000fe40004800000 */
[----:B------:R-:W-:Y:S02]  /*3b90*/  ISETP.GT.AND P1, PT, R8, 0x40, !P2 ;  /* 0x000000400800780c */ /* 0x000fe40005724270 */
[----:B------:R-:W-:Y:S02]  /*3ba0*/  ISETP.NE.AND P2, PT, R88, RZ, PT ;  /* 0x000000ff5800720c */ /* 0x000fe40003f45270 */
[----:B------:R-:W-:Y:S02]  /*3bb0*/  ISETP.LT.OR P1, PT, R0, 0x41, P1 ;  /* 0x000000410000780c */ /* 0x000fe40000f21670 */
[----:B------:R-:W-:Y:S02]  /*3bc0*/  ISETP.GT.AND P2, PT, R8, 0x49, !P2 ;  /* 0x000000490800780c */ /* 0x000fe40005744270 */
[----:B------:R-:W-:-:S02]  /*3bd0*/  FSEL R58, R58, -INF , !P1 ;  /* 0xff8000003a3a7808 */ /* 0x000fc40004800000 */
[----:B------:R-:W-:Y:S02]  /*3be0*/  ISETP.GT.AND P1, PT, R8, RZ, !P6 ;  /* 0x000000ff0800720c */ /* 0x000fe40007724270 */
[----:B0-----:R-:W-:Y:S02]  /*3bf0*/  FMNMX.FTZ R4, R5, R4, !PT ;  /* 0x0000000405047209 */ /* 0x001fe40007810000 */
[----:B------:R-:W-:Y:S02]  /*3c00*/  ISETP.LT.OR P1, PT, R0, 0x1, P1 ;  /* 0x000000010000780c */ /* 0x000fe40000f21670 */
[----:B------:R-:W-:Y:S01]  /*3c10*/  ISETP.NE.AND P6, PT, R86, RZ, PT ;  /* 0x000000ff5600720c */ /* 0x000fe20003fc5270 */
[----:B------:R-:W-:Y:S01]  /*3c20*/  FMUL.FTZ R3, R4, UR6 ;  /* 0x0000000604037c20 */ /* 0x000fe20008410000 */
[----:B------:R-:W-:Y:S02]  /*3c30*/  FSEL R26, R26, -INF , !P1 ;  /* 0xff8000001a1a7808 */ /* 0x000fe40004800000 */
[----:B------:R-:W-:-:S02]  /*3c40*/  FSETP.NEU.FTZ.AND P1, PT, R4, -INF , PT ;  /* 0xff8000000400780b */ /* 0x000fc40003f3d000 */
[----:B------:R-:W-:Y:S02]  /*3c50*/  ISETP.LT.OR P2, PT, R0, 0x4a, P2 ;  /* 0x0000004a0000780c */ /* 0x000fe40001741670 */
[----:B------:R-:W-:Y:S02]  /*3c60*/  FSEL R10, R3, RZ, P1 ;  /* 0x000000ff030a7208 */ /* 0x000fe40000800000 */
[----:B------:R-:W-:Y:S02]  /*3c70*/  FMNMX.FTZ R3, R26, R27, !PT ;  /* 0x0000001b1a037209 */ /* 0x000fe40007810000 */
[----:B------:R-:W-:Y:S01]  /*3c80*/  ISETP.GT.AND P1, PT, R8, 0x41, !P6 ;  /* 0x000000410800780c */ /* 0x000fe20007724270 */
[--C-:B------:R-:W-:Y:S01]  /*3c90*/  FFMA.FTZ R188, R13, UR6, -R10.reuse ;  /* 0x000000060dbc7c23 */ /* 0x100fe2000801080a */
[----:B------:R-:W-:Y:S01]  /*3ca0*/  FMNMX.FTZ R2, R30, R3, !PT ;  /* 0x000000031e027209 */ /* 0x000fe20007810000 */
[--C-:B------:R-:W-:Y:S01]  /*3cb0*/  FFMA.FTZ R5, R25, UR6, -R10.reuse ;  /* 0x0000000619057c23 */ /* 0x100fe2000801080a */
[----:B------:R-:W-:Y:S01]  /*3cc0*/  ISETP.LT.OR P1, PT, R0, 0x42, P1 ;  /* 0x000000420000780c */ /* 0x000fe20000f21670 */
[--C-:B------:R-:W-:Y:S01]  /*3cd0*/  FFMA.FTZ R190, R15, UR6, -R10.reuse ;  /* 0x000000060fbe7c23 */ /* 0x100fe2000801080a */
[----:B------:R-:W-:Y:S01]  /*3ce0*/  FMNMX.FTZ R3, R31, R2, !PT ;  /* 0x000000021f037209 */ /* 0x000fe20007810000 */
[----:B------:R-:W-:Y:S01]  /*3cf0*/  MUFU.EX2 R188, R188 ;  /* 0x000000bc00bc7308 */ /* 0x000fe20000000800 */
[----:B------:R-:W-:Y:S01]  /*3d00*/  FSEL R59, R59, -INF , !P1 ;  /* 0xff8000003b3b7808 */ /* 0x000fe20004800000 */
[--C-:B------:R-:W-:Y:S01]  /*3d10*/  FFMA.FTZ R11, R29, UR6, -R10.reuse ;  /* 0x000000061d0b7c23 */ /* 0x100fe2000801080a */
[----:B------:R-:W-:Y:S01]  /*3d20*/  FMNMX.FTZ R2, R34, R3, !PT ;  /* 0x0000000322027209 */ /* 0x000fe20007810000 */
[--C-:B------:R-:W-:Y:S01]  /*3d30*/  FFMA.FTZ R184, R21, UR6, -R10.reuse ;  /* 0x0000000615b87c23 */ /* 0x100fe2000801080a */
[----:B------:R-:W-:Y:S01]  /*3d40*/  ISETP.NE.AND P1, PT, R87, RZ, PT ;  /* 0x000000ff5700720c */ /* 0x000fe20003f25270 */
[--C-:B------:R-:W-:Y:S01]  /*3d50*/  FFMA.FTZ R13, R33, UR6, -R10.reuse ;  /* 0x00000006210d7c23 */ /* 0x100fe2000801080a */
[----:B------:R-:W-:Y:S01]  /*3d60*/  FMNMX.FTZ R3, R35, R2, !PT ;  /* 0x0000000223037209 */ /* 0x000fe20007810000 */
[----:B------:R-:W0:Y:S01]  /*3d70*/  MUFU.EX2 R5, R5 ;  /* 0x0000000500057308 */ /* 0x000e220000000800 */
        /* <DEDUP_REMOVED lines=12> */
[----:B------:R-:W-:Y:S01]  /*3e40*/  FSEL R63, R63, -INF , !P2 ;  /* 0xff8000003f3f7808 */ /* 0x000fe20005000000 */
[--C-:B------:R-:W-:Y:S01]  /*3e50*/  FFMA.FTZ R45, R45, UR6, -R10.reuse ;  /* 0x000000062d2d7c23 */ /* 0x100fe2000801080a */
[----:B------:R-:W-:Y:S01]  /*3e60*/  FMNMX.FTZ R3, R43, R2, !PT ;  /* 0x000000022b037209 */ /* 0x000fe20007810000 */
[----:B------:R-:W-:Y:S01]  /*3e70*/  MUFU.EX2 R11, R11 ;  /* 0x0000000b000b7308 */ /* 0x000fe20000000800 */
[----:B------:R-:W-:Y:S01]  /*3e80*/  ISETP.NE.AND P6, PT, R12, RZ, PT ;  /* 0x000000ff0c00720c */ /* 0x000fe20003fc5270 */
[----:B0-----:R-:W-:Y:S01]  /*3e90*/  FADD.FTZ R25, R188, R5 ;  /* 0x00000005bc197221 */ /* 0x001fe20000010000 */
[----:B------:R-:W-:Y:S01]  /*3ea0*/  FMNMX.FTZ R2, R46, R3, !PT ;  /* 0x000000032e027209 */ /* 0x000fe20007810000 */
[--C-:B------:R-:W-:Y:S01]  /*3eb0*/  FFMA.FTZ R48, R48, UR6, -R10.reuse ;  /* 0x0000000630307c23 */ /* 0x100fe2000801080a */
[----:B------:R-:W-:Y:S01]  /*3ec0*/  ISETP.GT.AND P6, PT, R8, 0x59, !P6 ;  /* 0x000000590800780c */ /* 0x000fe200077c4270 */
[--C-:B------:R-:W-:Y:S01]  /*3ed0*/  FFMA.FTZ R49, R49, UR6, -R10.reuse ;  /* 0x0000000631317c23 */ /* 0x100fe2000801080a */
[----:B------:R-:W-:Y:S01]  /*3ee0*/  FMNMX.FTZ R3, R47, R2, !PT ;  /* 0x000000022f037209 */ /* 0x000fe20007810000 */
[----:B------:R-:W-:Y:S01]  /*3ef0*/  MUFU.EX2 R184, R184 ;  /* 0x000000b800b87308 */ /* 0x000fe20000000800 */
[----:B------:R-:W-:Y:S01]  /*3f00*/  ISETP.LT.OR P6, PT, R0, 0x5a, P6 ;  /* 0x0000005a0000780c */ /* 0x000fe200037c1670 */
[--C-:B------:R-:W-:Y:S01]  /*3f10*/  FFMA.FTZ R52, R52, UR6, -R10.reuse ;  /* 0x0000000634347c23 */ /* 0x100fe2000801080a */
[----:B------:R-:W-:Y:S01]  /*3f20*/  FMNMX.FTZ R2, R50, R3, !PT ;  /* 0x0000000332027209 */ /* 0x000fe20007810000 */
[--C-:B------:R-:W-:Y:S01]  /*3f30*/  FFMA.FTZ R53, R53, UR6, -R10.reuse ;  /* 0x0000000635357c23 */ /* 0x100fe2000801080a */
[----:B------:R-:W-:Y:S01]  /*3f40*/  FSEL R70, R70, -INF , !P5 ;  /* 0xff80000046467808 */ /* 0x000fe20006800000 */
[--C-:B------:R-:W-:Y:S01]  /*3f50*/  FFMA.FTZ R56, R56, UR6, -R10.reuse ;  /* 0x0000000638387c23 */ /* 0x100fe2000801080a */
[----:B------:R-:W-:Y:S01]  /*3f60*/  FMNMX.FTZ R3, R51, R2, !PT ;  /* 0x0000000233037209 */ /* 0x000fe20007810000 */
[----:B------:R-:W-:Y:S01]  /*3f70*/  MUFU.EX2 R13, R13 ;  /* 0x0000000d000d7308 */ /* 0x000fe20000000800 */
[----:B------:R-:W-:Y:S01]  /*3f80*/  FSEL R71, R71, -INF , !P6 ;  /* 0xff80000047477808 */ /* 0x000fe20007000000 */
[--C-:B------:R-:W-:Y:S01]  /*3f90*/  FFMA.FTZ R57, R57, UR6, -R10.reuse ;  /* 0x0000000639397c23 */ /* 0x100fe2000801080a */
[----:B------:R-:W-:Y:S01]  /*3fa0*/  FMNMX.FTZ R2, R54, R3, !PT ;  /* 0x0000000336027209 */ /* 0x000fe20007810000 */
[--C-:B------:R-:W-:Y:S01]  /*3fb0*/  FFMA.FTZ R60, R60, UR6, -R10.reuse ;  /* 0x000000063c3c7c23 */ /* 0x100fe2000801080a */
[----:B------:R-:W-:Y:S01]  /*3fc0*/  F2FP.F16.F32.PACK_AB R188, R5, R188 ;  /* 0x000000bc05bc723e */ /* 0x000fe200000000ff */
[--C-:B------:R-:W-:Y:S01]  /*3fd0*/  FFMA.FTZ R61, R61, UR6, -R10.reuse ;  /* 0x000000063d3d7c23 */ /* 0x100fe2000801080a */
[----:B------:R-:W-:Y:S01]  /*3fe0*/  FMNMX.FTZ R3, R55, R2, !PT ;  /* 0x0000000237037209 */ /* 0x000fe20007810000 */
[----:B------:R-:W-:Y:S01]  /*3ff0*/  MUFU.EX2 R186, R186 ;  /* 0x000000ba00ba7308 */ /* 0x000fe20000000800 */
[----:B------:R-:W-:Y:S01]  /*4000*/  R2UR UR4, R22 ;  /* 0x00000000160472ca */ /* 0x000fe200000e0000 */
[--C-:B------:R-:W-:Y:S01]  /*4010*/  FFMA.FTZ R64, R64, UR6, -R10.reuse ;  /* 0x0000000640407c23 */ /* 0x100fe2000801080a */
[----:B------:R-:W-:Y:S01]  /*4020*/  FMNMX.FTZ R2, R58, R3, !PT ;  /* 0x000000033a027209 */ /* 0x000fe20007810000 */
[--C-:B------:R-:W-:Y:S01]  /*4030*/  FFMA.FTZ R65, R65, UR6, -R10.reuse ;  /* 0x0000000641417c23 */ /* 0x100fe2000801080a */
[----:B------:R-:W-:Y:S01]  /*4040*/  R2UR UR7, R23 ;  /* 0x00000000170772ca */ /* 0x000fe200000e0000 */
[--C-:B------:R-:W-:Y:S01]  /*4050*/  FFMA.FTZ R68, R68, UR6, -R10.reuse ;  /* 0x0000000644447c23 */ /* 0x100fe2000801080a */
[----:B------:R-:W-:Y:S01]  /*4060*/  FMNMX.FTZ R3, R59, R2, !PT ;  /* 0x000000023b037209 */ /* 0x000fe20007810000 */
[----:B------:R-:W-:Y:S01]  /*4070*/  MUFU.EX2 R15, R15 ;  /* 0x0000000f000f7308 */ /* 0x000fe20000000800 */
[----:B------:R-:W-:Y:S01]  /*4080*/  FFMA.FTZ R10, R69, UR6, -R10 ;  /* 0x00000006450a7c23 */ /* 0x000fe2000801080a */
[----:B------:R-:W-:Y:S01]  /*4090*/  R2UR UR11, R73 ;  /* 0x00000000490b72ca */ /* 0x000fe200000e0000 */
[----:B------:R-:W-:Y:S01]  /*40a0*/  VIADD R12, R72, 0xfffffffe ;  /* 0xfffffffe480c7836 */ /* 0x000fe20000000000 */
[----:B------:R-:W-:-:S02]  /*40b0*/  FMNMX.FTZ R2, R62, R3, !PT ;  /* 0x000000033e027209 */ /* 0x000fc40007810000 */
[----:B------:R-:W-:Y:S02]  /*40c0*/  UISETP.NE.AND UP1, UPT, UR4, URZ, UPT ;  /* 0x0000003f0400728c */ /* 0x000fe4000bf25270 */
[----:B------:R-:W-:Y:S01]  /*40d0*/  FMNMX.FTZ R3, R63, R2, !PT ;  /* 0x000000023f037209 */ /* 0x000fe20007810000 */
[----:B------:R-:W-:Y:S03]  /*40e0*/  MUFU.EX2 R40, R40 ;  /* 0x0000002800287308 */ /* 0x000fe60000000800 */
[----:B------:R-:W-:-:S04]  /*40f0*/  FMNMX.FTZ R2, R66, R3, !PT ;  /* 0x0000000342027209 */ /* 0x000fc80007810000 */
[----:B------:R-:W-:Y:S01]  /*4100*/  FMNMX.FTZ R3, R67, R2, !PT ;  /* 0x0000000243037209 */ /* 0x000fe20007810000 */
[----:B------:R-:W0:Y:S01]  /*4110*/  MUFU.EX2 R41, R41 ;  /* 0x0000002900297308 */ /* 0x000e220000000800 */
[----:B------:R-:W-:Y:S01]  /*4120*/  @UP1 ULDC UR4, c[0x0][0x44c] ;  /* 0x0001130000041ab9 */ /* 0x000fe20000000800 */
[----:B------:R-:W-:Y:S01]  /*4130*/  @UP1 ULDC UR15, c[0x0][0x450] ;  /* 0x00011400000f1ab9 */ /* 0x000fe20000000800 */
[----:B------:R-:W-:Y:S01]  /*4140*/  FMNMX.FTZ R0, R70, R3, !PT ;  /* 0x0000000346007209 */ /* 0x000fe20007810000 */
[----:B------:R-:W-:-:S03]  /*4150*/  UIMAD.WIDE.U32 UR4, UR7, UR4, URZ ;  /* 0x00000004070472a5 */ /* 0x000fc6000f8e003f */
[----:B------:R-:W-:Y:S01]  /*4160*/  FMNMX.FTZ R0, R71, R0, !PT ;  /* 0x0000000047007209 */ /* 0x000fe20007810000 */
[----:B------:R-:W-:Y:S01]  /*4170*/  MUFU.EX2 R44, R44 ;  /* 0x0000002c002c7308 */ /* 0x000fe20000000800 */
[----:B------:R-:W-:-:S03]  /*4180*/  @UP1 USHF.R.U32.HI UR7, URZ, UR15, UR5 ;  /* 0x0000000f3f071299 */ /* 0x000fc60008011605 */
[----:B------:R-:W1:Y:S01]  /*4190*/  SHFL.BFLY PT, R3, R0, 0x2, 0x1f ;  /* 0x0c401f0000037f89 */ /* 0x000e6200000e0000 */
[----:B------:R-:W-:-:S03]  /*41a0*/  UIADD3 UR4, UR11, UR7, URZ ;  /* 0x000000070b047290 */ /* 0x000fc6000fffe03f */
[----:B------:R-:W2:Y:S01]  /*41b0*/  MUFU.EX2 R45, R45 ;  /* 0x0000002d002d7308 */ /* 0x000ea20000000800 */
[----:B------:R-:W-:Y:S01]  /*41c0*/  UIADD3 UR7, UR4, UR10, URZ ;  /* 0x0000000a04077290 */ /* 0x000fe2000fffe03f */
[----:B0-----:R-:W-:-:S06]  /*41d0*/  F2FP.F16.F32.PACK_AB R180, R41, R40 ;  /* 0x0000002829b4723e */ /* 0x001fcc00000000ff */
[----:B------:R-:W-:Y:S08]  /*41e0*/  MUFU.EX2 R48, R48 ;  /* 0x0000003000307308 */ /* 0x000ff00000000800 */
[----:B------:R-:W0:Y:S01]  /*41f0*/  MUFU.EX2 R49, R49 ;  /* 0x0000003100317308 */ /* 0x000e220000000800 */
[----:B--2---:R-:W-:Y:S02]  /*4200*/  F2FP.F16.F32.PACK_AB R182, R45, R44 ;  /* 0x0000002c2db6723e */ /* 0x004fe400000000ff */
[----:B-1----:R-:W-:-:S05]  /*4210*/  FMNMX.FTZ R2, R0, R3, !PT ;  /* 0x0000000300027209 */ /* 0x002fca0007810000 */
[----:B------:R-:W-:Y:S01]  /*4220*/  MUFU.EX2 R52, R52 ;  /* 0x0000003400347308 */ /* 0x000fe20000000800 */
[----:B------:R-:W1:Y:S07]  /*4230*/  SHFL.BFLY PT, R3, R2, 0x1, 0x1f ;  /* 0x0c201f0002037f89 */ /* 0x000e6e00000e0000 */
[----:B------:R-:W2:Y:S01]  /*4240*/  MUFU.EX2 R53, R53 ;  /* 0x0000003500357308 */ /* 0x000ea20000000800 */
[----:B0-----:R-:W-:-:S07]  /*4250*/  F2FP.F16.F32.PACK_AB R176, R49, R48 ;  /* 0x0000003031b0723e */ /* 0x001fce00000000ff */
[----:B------:R-:W-:Y:S08]  /*4260*/  MUFU.EX2 R56, R56 ;  /* 0x0000003800387308 */ /* 0x000ff00000000800 */
[----:B------:R-:W-:Y:S01]  /*4270*/  MUFU.EX2 R57, R57 ;  /* 0x0000003900397308 */ /* 0x000fe20000000800 */
[----:B-1----:R-:W-:Y:S01]  /*4280*/  FMNMX.FTZ R3, R2, R3, !PT ;  /* 0x0000000302037209 */ /* 0x002fe20007810000 */
[----:B------:R-:W-:Y:S01]  /*4290*/  FADD.FTZ R2, R190, R25 ;  /* 0x00000019be027221 */ /* 0x000fe20000010000 */
[----:B------:R-:W-:-:S02]  /*42a0*/  F2FP.F16.F32.PACK_AB R190, R11, R190 ;  /* 0x000000be0bbe723e */ /* 0x000fc400000000ff */
[C---:B------:R-:W-:Y:S01]  /*42b0*/  FSETP.NEU.FTZ.AND P1, PT, R3.reuse, -INF , PT ;  /* 0xff8000000300780b */ /* 0x040fe20003f3d000 */
[----:B------:R-:W-:Y:S01]  /*42c0*/  FMUL.FTZ R0, R3, UR6 ;  /* 0x0000000603007c20 */ /* 0x000fe20008410000 */
[----:B------:R-:W-:Y:S01]  /*42d0*/  FADD.FTZ R25, R11, R2 ;  /* 0x000000020b197221 */ /* 0x000fe20000010000 */
[----:B------:R-:W-:Y:S01]  /*42e0*/  MUFU.EX2 R60, R60 ;  /* 0x0000003c003c7308 */ /* 0x000fe20000000800 */
[----:B--2---:R-:W-:Y:S02]  /*42f0*/  F2FP.F16.F32.PACK_AB R178, R53, R52 ;  /* 0x0000003435b2723e */ /* 0x004fe400000000ff */
[----:B------:R-:W-:Y:S01]  /*4300*/  FSEL R0, R0, RZ, P1 ;  /* 0x000000ff00007208 */ /* 0x000fe20000800000 */
[----:B------:R-:W-:Y:S01]  /*4310*/  FADD.FTZ R2, R184, R25 ;  /* 0x00000019b8027221 */ /* 0x000fe20000010000 */
[----:B------:R-:W-:Y:S02]  /*4320*/  PLOP3.LUT P1, PT, PT, PT, UP0, 0x40, 0x0 ;  /* 0x000000000000781c */ /* 0x000fe40003f2e808 */
[----:B------:R-:W-:Y:S01]  /*4330*/  F2FP.F16.F32.PACK_AB R184, R13, R184 ;  /* 0x000000b80db8723e */ /* 0x000fe200000000ff */
[--C-:B------:R-:W-:Y:S01]  /*4340*/  FFMA.FTZ R26, R26, UR6, -R0.reuse ;  /* 0x000000061a1a7c23 */ /* 0x100fe20008010800 */
[--C-:B------:R-:W-:Y:S01]  /*4350*/  FFMA.FTZ R27, R27, UR6, -R0.reuse ;  /* 0x000000061b1b7c23 */ /* 0x100fe20008010800 */
[--C-:B------:R-:W-:Y:S01]  /*4360*/  FFMA.FTZ R30, R30, UR6, -R0.reuse ;  /* 0x000000061e1e7c23 */ /* 0x100fe20008010800 */
[----:B------:R-:W-:Y:S01]  /*4370*/  FFMA.FTZ R31, R31, UR6, -R0 ;  /* 0x000000061f1f7c23 */ /* 0x000fe20008010800 */
[----:B------:R-:W-:Y:S01]  /*4380*/  FADD.FTZ R25, R13, R2 ;  /* 0x000000020d197221 */ /* 0x000fe20000010000 */
[--C-:B------:R-:W-:Y:S01]  /*4390*/  FFMA.FTZ R34, R34, UR6, -R0.reuse ;  /* 0x0000000622227c23 */ /* 0x100fe20008010800 */
[----:B------:R-:W-:Y:S01]  /*43a0*/  MUFU.EX2 R26, R26 ;  /* 0x0000001a001a7308 */ /* 0x000fe20000000800 */
[--C-:B------:R-:W-:Y:S01]  /*43b0*/  FFMA.FTZ R35, R35, UR6, -R0.reuse ;  /* 0x0000000623237c23 */ /* 0x100fe20008010800 */
[----:B------:R-:W-:Y:S01]  /*43c0*/  FADD.FTZ R2, R186, R25 ;  /* 0x00000019ba027221 */ /* 0x000fe20000010000 */
[--C-:B------:R-:W-:Y:S01]  /*43d0*/  FFMA.FTZ R38, R38, UR6, -R0.reuse ;  /* 0x0000000626267c23 */ /* 0x100fe20008010800 */
[--C-:B------:R-:W-:Y:S01]  /*43e0*/  FFMA.FTZ R39, R39, UR6, -R0.reuse ;  /* 0x0000000627277c23 */ /* 0x100fe20008010800 */
[----:B------:R-:W-:Y:S01]  /*43f0*/  FFMA.FTZ R42, R42, UR6, -R0 ;  /* 0x000000062a2a7c23 */ /* 0x000fe20008010800 */
[----:B------:R-:W-:Y:S01]  /*4400*/  FADD.FTZ R25, R15, R2 ;  /* 0x000000020f197221 */ /* 0x000fe20000010000 */
[--C-:B------:R-:W-:Y:S01]  /*4410*/  FFMA.FTZ R43, R43, UR6, -R0.reuse ;  /* 0x000000062b2b7c23 */ /* 0x100fe20008010800 */
[----:B------:R-:W0:Y:S01]  /*4420*/  MUFU.EX2 R27, R27 ;  /* 0x0000001b001b7308 */ /* 0x000e220000000800 */
[--C-:B------:R-:W-:Y:S01]  /*4430*/  FFMA.FTZ R46, R46, UR6, -R0.reuse ;  /* 0x000000062e2e7c23 */ /* 0x100fe20008010800 */
[----:B------:R-:W-:Y:S01]  /*4440*/  FADD.FTZ R2, R40, R25 ;  /* 0x0000001928027221 */ /* 0x000fe20000010000 */
[--C-:B------:R-:W-:Y:S01]  /*4450*/  FFMA.FTZ R47, R47, UR6, -R0.reuse ;  /* 0x000000062f2f7c23 */ /* 0x100fe20008010800 */
[--C-:B------:R-:W-:Y:S01]  /*4460*/  FFMA.FTZ R50, R50, UR6, -R0.reuse ;  /* 0x0000000632327c23 */ /* 0x100fe20008010800 */
[----:B------:R-:W-:Y:S01]  /*4470*/  FFMA.FTZ R51, R51, UR6, -R0 ;  /* 0x0000000633337c23 */ /* 0x000fe20008010800 */
[----:B------:R-:W-:Y:S01]  /*4480*/  FADD.FTZ R29, R41, R2 ;  /* 0x00000002291d7221 */ /* 0x000fe20000010000 */
[--C-:B------:R-:W-:Y:S01]  /*4490*/  FFMA.FTZ R54, R54, UR6, -R0.reuse ;  /* 0x0000000636367c23 */ /* 0x100fe20008010800 */
[----:B------:R-:W1:Y:S01]  /*44a0*/  MUFU.EX2 R30, R30 ;  /* 0x0000001e001e7308 */ /* 0x000e620000000800 */
[--C-:B------:R-:W-:Y:S01]  /*44b0*/  FFMA.FTZ R55, R55, UR6, -R0.reuse ;  /* 0x0000000637377c23 */ /* 0x100fe20008010800 */
[----:B------:R-:W-:Y:S01]  /*44c0*/  FADD.FTZ R8, R44, R29 ;  /* 0x0000001d2c087221 */ /* 0x000fe20000010000 */
[--C-:B------:R-:W-:Y:S01]  /*44d0*/  FFMA.FTZ R58, R58, UR6, -R0.reuse ;  /* 0x000000063a3a7c23 */ /* 0x100fe20008010800 */
[--C-:B------:R-:W-:Y:S01]  /*44e0*/  FFMA.FTZ R59, R59, UR6, -R0.reuse ;  /* 0x000000063b3b7c23 */ /* 0x100fe20008010800 */
[----:B------:R-:W-:Y:S01]  /*44f0*/  FFMA.FTZ R62, R62, UR6, -R0 ;  /* 0x000000063e3e7c23 */ /* 0x000fe20008010800 */
[----:B------:R-:W-:Y:S01]  /*4500*/  FADD.FTZ R29, R45, R8 ;  /* 0x000000082d1d7221 */ /* 0x000fe20000010000 */
[--C-:B------:R-:W-:Y:S01]  /*4510*/  FFMA.FTZ R63, R63, UR6, -R0.reuse ;  /* 0x000000063f3f7c23 */ /* 0x100fe20008010800 */
[----:B------:R-:W2:Y:S01]  /*4520*/  MUFU.EX2 R31, R31 ;  /* 0x0000001f001f7308 */ /* 0x000ea20000000800 */
[----:B0-----:R-:W-:Y:S01]  /*4530*/  FADD.FTZ R25, R26, R27 ;  /* 0x0000001b1a197221 */ /* 0x001fe20000010000 */
[----:B------:R-:W-:Y:S01]  /*4540*/  FADD.FTZ R8, R48, R29 ;  /* 0x0000001d30087221 */ /* 0x000fe20000010000 */
[--C-:B------:R-:W-:Y:S01]  /*4550*/  FFMA.FTZ R66, R66, UR6, -R0.reuse ;  /* 0x0000000642427c23 */ /* 0x100fe20008010800 */
[--C-:B------:R-:W-:Y:S01]  /*4560*/  FFMA.FTZ R67, R67, UR6, -R0.reuse ;  /* 0x0000000643437c23 */ /* 0x100fe20008010800 */
[----:B------:R-:W-:Y:S01]  /*4570*/  FFMA.FTZ R70, R70, UR6, -R0 ;  /* 0x0000000646467c23 */ /* 0x000fe20008010800 */
[----:B------:R-:W-:Y:S01]  /*4580*/  FADD.FTZ R29, R49, R8 ;  /* 0x00000008311d7221 */ /* 0x000fe20000010000 */
[----:B------:R-:W-:Y:S01]  /*4590*/  FFMA.FTZ R0, R71, UR6, -R0 ;  /* 0x0000000647007c23 */ /* 0x000fe20008010800 */
[----:B------:R-:W0:Y:S01]  /*45a0*/  MUFU.EX2 R34, R34 ;  /* 0x0000002200227308 */ /* 0x000e220000000800 */
[----:B-1----:R-:W-:Y:S01]  /*45b0*/  FADD.FTZ R2, R30, R25 ;  /* 0x000000191e027221 */ /* 0x002fe20000010000 */
[----:B------:R-:W-:Y:S01]  /*45c0*/  FADD.FTZ R8, R52, R29 ;  /* 0x0000001d34087221 */ /* 0x000fe20000010000 */
[----:B------:R-:W-:-:S02]  /*45d0*/  F2FP.F16.F32.PACK_AB R186, R15, R186 ;  /* 0x000000ba0fba723e */ /* 0x000fc400000000ff */
[----:B------:R-:W-:Y:S01]  /*45e0*/  F2FP.F16.F32.PACK_AB R172, R57, R56 ;  /* 0x0000003839ac723e */ /* 0x000fe200000000ff */
[----:B------:R-:W-:Y:S01]  /*45f0*/  FADD.FTZ R29, R53, R8 ;  /* 0x00000008351d7221 */ /* 0x000fe20000010000 */
[----:B------:R-:W-:Y:S01]  /*4600*/  F2FP.F16.F32.PACK_AB R189, R27, R26 ;  /* 0x0000001a1bbd723e */ /* 0x000fe200000000ff */
[----:B------:R-:W1:Y:S01]  /*4610*/  MUFU.EX2 R35, R35 ;  /* 0x0000002300237308 */ /* 0x000e620000000800 */
[C---:B--2---:R-:W-:Y:S01]  /*4620*/  FADD.FTZ R25, R31.reuse, R2 ;  /* 0x000000021f197221 */ /* 0x044fe20000010000 */
[----:B------:R-:W-:Y:S01]  /*4630*/  FADD.FTZ R8, R56, R29 ;  /* 0x0000001d38087221 */ /* 0x000fe20000010000 */
[----:B------:R-:W-:-:S03]  /*4640*/  F2FP.F16.F32.PACK_AB R191, R31, R30 ;  /* 0x0000001e1fbf723e */ /* 0x000fc600000000ff */
[----:B------:R-:W-:Y:S02]  /*4650*/  FADD.FTZ R11, R57, R8 ;  /* 0x00000008390b7221 */ /* 0x000fe40000010000 */
[----:B------:R-:W2:Y:S01]  /*4660*/  MUFU.EX2 R38, R38 ;  /* 0x0000002600267308 */ /* 0x000ea20000000800 */
[----:B0-----:R-:W-:Y:S01]  /*4670*/  FADD.FTZ R2, R34, R25 ;  /* 0x0000001922027221 */ /* 0x001fe20000010000 */
[----:B------:R-:W-:-:S06]  /*4680*/  FADD.FTZ R8, R60, R11 ;  /* 0x0000000b3c087221 */ /* 0x000fcc0000010000 */
        /* <DEDUP_REMOVED lines=49> */
[C---:B--2---:R-:W-:Y:S01]  /*49a0*/  FADD.FTZ R11, R65.reuse, R8 ;  /* 0x00000008410b7221 */ /* 0x044fe20000010000 */
[----:B------:R-:W-:-:S06]  /*49b0*/  F2FP.F16.F32.PACK_AB R168, R65, R64 ;  /* 0x0000004041a8723e */ /* 0x000fcc00000000ff */
[----:B------:R0:W2:Y:S08]  /*49c0*/  MUFU.EX2 R171, R0 ;  /* 0x0000000000ab7308 */ /* 0x0000b00000000800 */
[----:B------:R-:W3:Y:S01]  /*49d0*/  MUFU.EX2 R21, R10 ;  /* 0x0000000a00157308 */ /* 0x000ee20000000800 */
[----:B0-----:R-:W-:Y:S01]  /*49e0*/  FADD.FTZ R0, R70, R5 ;  /* 0x0000000546007221 */ /* 0x001fe20000010000 */
[----:B-1----:R-:W-:-:S03]  /*49f0*/  FADD.FTZ R8, R68, R11 ;  /* 0x0000000b44087221 */ /* 0x002fc60000010000 */
[C---:B--2---:R-:W-:Y:S01]  /*4a00*/  FADD.FTZ R5, R171.reuse, R0 ;  /* 0x00000000ab057221 */ /* 0x044fe20000010000 */
[----:B------:R-:W-:Y:S01]  /*4a10*/  F2FP.F16.F32.PACK_AB R171, R171, R70 ;  /* 0x00000046abab723e */ /* 0x000fe200000000ff */
[C---:B---3--:R-:W-:Y:S01]  /*4a20*/  FADD.FTZ R8, R21.reuse, R8 ;  /* 0x0000000815087221 */ /* 0x048fe20000010000 */
        /* <DEDUP_REMOVED lines=13> */
.L_x_4510:
[----:B------:R-:W-:Y:S02]  /*4b00*/  ULDC UR15, c[0x0][0x9e4] ;  /* 0x00027900000f7ab9 */ /* 0x000fe40000000800 */
[----:B------:R-:W-:-:S11]  /*4b10*/  UISETP.NE.AND UP0, UPT, UR15, 0x1, UPT ;  /* 0x000000010f00788c */ /* 0x000fd6000bf05270 */
[----:B------:R-:W-:Y:S02]  /*4b20*/  @UP0 ULDC.64 UR4, c[0x0][0x9e8] ;  /* 0x00027a0000040ab9 */ /* 0x000fe40000000a00 */
[----:B------:R-:W-:-:S04]  /*4b30*/  UIMAD.WIDE.U32 UR10, UR18, UR4, URZ ;  /* 0x00000004120a72a5 */ /* 0x000fc8000f8e003f */
[----:B------:R-:W-:-:S12]  /*4b40*/  @UP0 USHF.R.U32.HI UR18, URZ, UR5, UR11 ;  /* 0x000000053f120299 */ /* 0x000fd8000801160b */
.L_x_4511:
[----:B------:R-:W-:-:S04]  /*4b50*/  UIMAD UR15, UR18, UR15, UR15 ;  /* 0x0000000f120f72a4 */ /* 0x000fc8000f8e020f */
[----:B------:R-:W-:-:S04]  /*4b60*/  UISETP.LT.AND UP0, UPT, UR7, UR15, UPT ;  /* 0x0000000f0700728c */ /* 0x000fc8000bf01270 */
[----:B------:R-:W-:-:S12]  /*4b70*/  USEL UR7, UR7, UR15, UP0 ;  /* 0x0000000f07077287 */ /* 0x000fd80008000000 */
.L_x_4509:
[----:B------:R-:W-:Y:S01]  /*4b80*/  R2UR UR10, R193 ;  /* 0x00000000c10a72ca */ /* 0x000fe200000e0000 */
[----:B------:R-:W-:Y:S01]  /*4b90*/  UIMAD.WIDE UR4, UR7, 0x2aaaaaab, URZ ;  /* 0x2aaaaaab070478a5 */ /* 0x000fe2000f8e023f */
[----:B------:R-:W-:Y:S01]  /*4ba0*/  IMAD.MOV.U32 R2, RZ, RZ, 0x3f800000 ;  /* 0x3f800000ff027424 */ /* 0x000fe200078e00ff */
[----:B------:R-:W-:Y:S01]  /*4bb0*/  CS2R R118, SRZ ;  /* 0x0000000000767805 */ /* 0x000fe2000001ff00 */
[----:B------:R-:W-:Y:S01]  /*4bc0*/  IMAD.MOV.U32 R0, RZ, RZ, 0x3f800000 ;  /* 0x3f800000ff007424 */ /* 0x000fe200078e00ff */
[----:B------:R-:W-:Y:S01]  /*4bd0*/  USHF.R.U32.HI UR4, URZ, 0x1f, UR5 ;  /* 0x0000001f3f047899 */ /* 0x000fe20008011605 */
[----:B------:R-:W-:Y:S02]  /*4be0*/  CS2R R116, SRZ ;  /* 0x0000000000747805 */ /* 0x000fe4000001ff00 */
        /* <DEDUP_REMOVED lines=57> */
[----:B------:R-:W-:Y:S01]  /*4f80*/  IMAD.MOV.U32 R119, RZ, RZ, RZ ;  /* 0x000000ffff777224 */ /* 0x000fe200078e00ff */
[----:B------:R-:W-:Y:S01]  /*4f90*/  ULDC UR55, c[0x0][0x9dc] ;  /* 0x0002770000377ab9 */ /* 0x000fe20000000800 */
[----:B------:R-:W-:Y:S01]  /*4fa0*/  ULDC UR54, c[0x0][0x988] ;  /* 0x0002620000367ab9 */ /* 0x000fe20000000800 */
[----:B------:R-:W-:-:S05]  /*4fb0*/  ULDC UR58, c[0x0][0x9e0] ;  /* 0x00027800003a7ab9 */ /* 0x000fca0000000800 */
.L_x_4531:
[----:B------:R-:W-:-:S04]  /*4fc0*/  UISETP.NE.AND UP0, UPT, UR4, 0x1, UPT ;  /* 0x000000010400788c */ /* 0x000fc8000bf05270 */
[----:B------:R-:W-:-:S04]  /*4fd0*/  USEL UR38, URZ, 0x1, UP0 ;  /* 0x000000013f267887 */ /* 0x000fc80008000000 */
[----:B------:R-:W-:Y:S01]  /*4fe0*/  ULOP3.LUT UR38, UR7, UR38, URZ, 0x3c, !UPT ;  /* 0x0000002607267292 */ /* 0x000fe2000f8e3c3f */
[----:B------:R-:W-:Y:S11]  /*4ff0*/  @!P0 BRA `(.L_x_4513) ;  /* 0x0000000000048947 */ /* 0x000ff60003800000 */
[----:B------:R-:W-:Y:S01]  /*5000*/  BPT.TRAP 0x1 ;  /* 0x000000040000795c */ /* 0x000fe20000300000 */
.L_x_4513:
        /* <DEDUP_REMOVED lines=9> */
.L_x_4514:
[----:B-1----:R-:W-:Y:S05]  /*50a0*/  @P1 BRA `(.L_x_4515) ;  /* 0x0000000000081947 */ /* 0x002fea0003800000 */
[----:B------:R-:W1:Y:S02]  /*50b0*/  SYNCS.PHASECHK.TRANS64.TRYWAIT P1, [UR5+0x30830], R3 ;  /* 0x03083003ff0075a7 */ /* 0x000e640008020145 */
[----:B-1----:R-:W-:Y:S05]  /*50c0*/  @!P1 BRA `(.L_x_4516) ;  /* 0x0000013800489947 */ /* 0x002fea0003800000 */
.L_x_4515:
        /* <DEDUP_REMOVED lines=15> */
[-C--:B------:R-:W-:Y:S01]  /*51c0*/  FMUL.FTZ R25, R25, R0.reuse ;  /* 0x0000000019197220 */ /* 0x080fe20000410000 */
[-C--:B------:R-:W-:Y:S01]  /*51d0*/  FMUL.FTZ R28, R28, R0.reuse ;  /* 0x000000001c1c7220 */ /* 0x080fe20000410000 */
[----:B------:R-:W-:Y:S01]  /*51e0*/  UIADD3 UR10, UR6, 0x6, URZ ;  /* 0x00000006060a7890 */ /* 0x000fe2000fffe03f */
[-C--:B------:R-:W-:Y:S01]  /*51f0*/  FMUL.FTZ R29, R29, R0.reuse ;  /* 0x000000001d1d7220 */ /* 0x080fe20000410000 */
[----:B------:R-:W-:Y:S01]  /*5200*/  UIADD3 UR14, UR6, 0x300, URZ ;  /* 0x00000300060e7890 */ /* 0x000fe2000fffe03f */
[-C--:B------:R-:W-:Y:S01]  /*5210*/  FMUL.FTZ R32, R32, R0.reuse ;  /* 0x0000000020207220 */ /* 0x080fe20000410000 */
[----:B------:R-:W-:Y:S01]  /*5220*/  UMOV UR46, UR6 ;  /* 0x00000006002e7c82 */ /* 0x000fe20008000000 */
[----:B------:R-:W-:Y:S01]  /*5230*/  UIADD3 UR18, UR6, 0x302, URZ ;  /* 0x0000030206127890 */ /* 0x000fe2000fffe03f */
[----:B------:R-:W-:Y:S01]  /*5240*/  HGMMA.64x96x16.F32 R120, gdesc[UR44], RZ, !UPT, gsb0 ;  /* 0x016000002c7879f0 */ /* 0x000fe2000c0008ff */
        /* <DEDUP_REMOVED lines=144> */
.L_x_4517:
[----:B------:R-:W-:Y:S01]  /*5b50*/  ULEA UR10, UR4, UR60, 0x3 ;  /* 0x0000003c040a7291 */ /* 0x000fe2000f8e183f */
[----:B------:R-:W-:-:S05]  /*5b60*/  IMAD.U32 R0, RZ, RZ, UR7 ;  /* 0x00000007ff007e24 */ /* 0x000fca000f8e00ff */
[----:B------:R-:W-:-:S04]  /*5b70*/  SHF.L.U32 R0, R0, 0x1f, RZ ;  /* 0x0000001f00007819 */ /* 0x000fc800000006ff */
[----:B------:R2:W3:Y:S01]  /*5b80*/  SYNCS.PHASECHK.TRANS64.TRYWAIT P1, [UR10+0x30850], R0 ;  /* 0x03085000ff0075a7 */ /* 0x0004e2000802014a */
[----:B------:R-:W-:Y:S05]  /*5b90*/  @!P0 BRA `(.L_x_4518) ;  /* 0x0000000000048947 */ /* 0x000fea0003800000 */
[----:B------:R-:W-:Y:S01]  /*5ba0*/  BPT.TRAP 0x1 ;  /* 0x000000040000795c */ /* 0x000fe20000300000 */
.L_x_4518:
[----:B---3--:R-:W-:Y:S05]  /*5bb0*/  @P1 BRA `(.L_x_4519) ;  /* 0x0000000000081947 */ /* 0x008fea0003800000 */
[----:B------:R-:W3:Y:S02]  /*5bc0*/  SYNCS.PHASECHK.TRANS64.TRYWAIT P1, [UR10+0x30850], R0 ;  /* 0x03085000ff0075a7 */ /* 0x000ee4000802014a */
[----:B---3--:R-:W-:Y:S05]  /*5bd0*/  @!P1 BRA `(.L_x_4520) ;  /* 0x0000012c009c9947 */ /* 0x008fea0003800000 */
.L_x_4519:
        /* <DEDUP_REMOVED lines=37> */
.L_x_4521:
[----:B------:R-:W-:Y:S01]  /*5e30*/  R2UR UR6, R22 ;  /* 0x00000000160672ca */ /* 0x000fe200000e0000 */
[----:B------:R-:W-:Y:S01]  /*5e40*/  UISETP.NE.AND UP0, UPT, UR61, URZ, UPT ;  /* 0x0000003f3d00728c */ /* 0x000fe2000bf05270 */
[----:B------:R-:W-:Y:S01]  /*5e50*/  R2UR UR4, R23 ;  /* 0x00000000170472ca */ /* 0x000fe200000e0000 */
[----:B------:R-:W-:Y:S01]  /*5e60*/  IMAD R20, R12, -0x60, RZ ;  /* 0xffffffa00c147824 */ /* 0x000fe200078e02ff */
[----:B------:R-:W-:Y:S01]  /*5e70*/  UIADD3 UR5, UR5, 0x30840, URZ ;  /* 0x0003084005057890 */ /* 0x000fe2000fffe03f */
[----:B------:R-:W-:-:S08]  /*5e80*/  UMOV UR14, UR55 ;  /* 0x00000037000e7c82 */ /* 0x000fd00008000000 */
[----:B------:R-:W-:Y:S01]  /*5e90*/  UISETP.NE.AND UP1, UPT, UR6, URZ, UPT ;  /* 0x0000003f0600728c */ /* 0x000fe2000bf25270 */
[----:B------:R-:W4:Y:S01]  /*5ea0*/  S2UR UR6, SR_CgaCtaId ;  /* 0x00000000000679c3 */ /* 0x000f220000008800 */
[----:B------:R-:W-:-:S04]  /*5eb0*/  VIADD R21, R192, UR4 ;  /* 0x00000004c0157c36 */ /* 0x000fc80008000000 */
[----:B------:R-:W-:Y:S02]  /*5ec0*/  PLOP3.LUT P1, PT, PT, PT, UP1, 0x80, 0x0 ;  /* 0x000000000000781c */ /* 0x000fe40003f2f018 */
[----:B------:R-:W-:-:S03]  /*5ed0*/  PLOP3.LUT P2, PT, PT, PT, UP1, 0x80, 0x0 ;  /* 0x000000000000781c */ /* 0x000fc60003f4f018 */
[----:B------:R-:W-:-:S08]  /*5ee0*/  @UP1 ULDC UR4, c[0x0][0x44c] ;  /* 0x0001130000041ab9 */ /* 0x000fd00000000800 */
[----:B--23--:R-:W-:Y:S01]  /*5ef0*/  @P1 IMAD.HI.U32 R0, R21, UR4, RZ ;  /* 0x0000000415001c27 */ /* 0x00cfe2000f8e00ff */
[----:B------:R-:W-:Y:S01]  /*5f00*/  @UP1 ULDC UR4, c[0x0][0x450] ;  /* 0x0001140000041ab9 */ /* 0x000fe20000000800 */
[----:B------:R-:W-:-:S03]  /*5f10*/  PLOP3.LUT P1, PT, PT, PT, UP0, 0x40, 0x0 ;  /* 0x000000000000781c */ /* 0x000fc60003f2e808 */
[----:B------:R-:W-:Y:S01]  /*5f20*/  @P2 SHF.R.U32.HI R21, RZ, UR4, R0 ;  /* 0x00000004ff152c19 */ /* 0x000fe20008011600 */
[----:B----4-:R-:W-:Y:S01]  /*5f30*/  UPRMT UR5, UR6, 0x654, UR5 ;  /* 0x0000065406057896 */ /* 0x010fe20008000005 */
[----:B------:R-:W-:Y:S01]  /*5f40*/  IADD3 R0, -R19, 0x1, R20 ;  /* 0x0000000113007810 */ /* 0x000fe20007ffe114 */
[----:B------:R-:W-:Y:S02]  /*5f50*/  ULOP3.LUT UR4, URZ, UR14, URZ, 0x33, !UPT ;  /* 0x0000000e3f047292 */ /* 0x000fe4000f8e333f */
[----:B------:R-:W2:Y:S01]  /*5f60*/  SHFL.IDX PT, R169, R21, RZ, 0x1c1f ;  /* 0x001c1fff15a97589 */ /* 0x000ea200000e0000 */
[----:B------:R-:W-:-:S04]  /*5f70*/  IADD3 R0, -R18, R0, R17 ;  /* 0x0000000012007210 */ /* 0x000fc80007ffe111 */
[----:B------:R-:W-:Y:S01]  /*5f80*/  SYNCS.ARRIVE.TRANS64.RED.A1T0 RZ, [UR5], RZ ;  /* 0x000000ffffff79a7 */ /* 0x000fe20008100405 */
[C---:B------:R-:W-:Y:S02]  /*5f90*/  VIADD R15, R0.reuse, UR58 ;  /* 0x0000003a000f7c36 */ /* 0x040fe40008000000 */
[----:B------:R-:W-:Y:S02]  /*5fa0*/  VIADD R14, R0, UR4 ;  /* 0x00000004000e7c36 */ /* 0x000fe40008000000 */
[----:B------:R-:W-:Y:S02]  /*5fb0*/  IMAD.IADD R0, R20, 0x1, -R19 ;  /* 0x0000000114007824 */ /* 0x000fe400078e0a13 */
[--C-:B--2---:R-:W-:Y:S02]  /*5fc0*/  IMAD.IADD R13, R15, 0x1, R169.reuse ;  /* 0x000000010f0d7824 */ /* 0x104fe400078e02a9 */
[----:B-1----:R-:W-:Y:S01]  /*5fd0*/  IMAD.IADD R4, R14, 0x1, R169 ;  /* 0x000000010e047824 */ /* 0x002fe200078e02a9 */
[----:B------:R-:W-:Y:S06]  /*5fe0*/  @P1 BRA `(.L_x_4522) ;  /* 0x0000000000541947 */ /* 0x000fec0003800000 */
[----:B------:R-:W-:Y:S01]  /*5ff0*/  IADD3 R169, -R18, R17, R169 ;  /* 0x0000001112a97210 */ /* 0x000fe20007ffe1a9 */
[----:B------:R-:W-:Y:S03]  /*6000*/  BSSY B0, `(.L_x_4523) ;  /* 0x0000010000007945 */ /* 0x000fe60003800000 */
        /* <DEDUP_REMOVED lines=10> */
.L_x_4524:
[----:B------:R-:W-:-:S05]  /*60b0*/  IMAD.U32 R168, RZ, RZ, UR51 ;  /* 0x00000033ffa87e24 */ /* 0x000fca000f8e00ff */
[----:B------:R-:W-:-:S13]  /*60c0*/  ISETP.NE.AND P1, PT, R168, 0x1, PT ;  /* 0x00000001a800780c */ /* 0x000fda0003f25270 */
[----:B0-----:R-:W0:Y:S02]  /*60d0*/  @P1 LDC.64 R2, c[0x0][0x9e8] ;  /* 0x00027a00ff021b82 */ /* 0x001e240000000a00 */
[----:B0-----:R-:W-:-:S05]  /*60e0*/  @P1 IMAD.HI.U32 R2, R169, R2, RZ ;  /* 0x00000002a9021227 */ /* 0x001fca00078e00ff */
[----:B------:R-:W-:-:S07]  /*60f0*/  @P1 SHF.R.U32.HI R169, RZ, R3, R2 ;  /* 0x00000003ffa91219 */ /* 0x000fce0000011602 */
.L_x_4525:
[----:B------:R-:W-:Y:S05]  /*6100*/  BSYNC B0 ;  /* 0x0000000000007941 */ /* 0x000fea0003800000 */
.L_x_4523:
[----:B------:R-:W-:-:S05]  /*6110*/  IMAD R169, R169, R168, R0 ;  /* 0x000000a8a9a97224 */ /* 0x000fca00078e0200 */
[----:B------:R-:W-:Y:S02]  /*6120*/  VIADDMNMX R13, R169, R168, R13, PT ;  /* 0x000000a8a90d7246 */ /* 0x000fe4000380010d */
[----:B------:R-:W-:-:S07]  /*6130*/  VIMNMX R4, R4, R169, !PT ;  /* 0x000000a904047248 */ /* 0x000fce0007fe0100 */
.L_x_4522:
[C---:B------:R-:W-:Y:S01]  /*6140*/  ISETP.GE.AND P6, PT, R20.reuse, 0xa, PT ;  /* 0x0000000a1400780c */ /* 0x040fe20003fc6270 */
[----:B------:R-:W-:Y:S01]  /*6150*/  UISETP.NE.AND UP0, UPT, UR61, URZ, UPT ;  /* 0x0000003f3d00728c */ /* 0x000fe2000bf05270 */
        /* <DEDUP_REMOVED lines=33> */
[----:B------:R-:W-:-:S04]  /*6370*/  ISETP.GT.AND P3, PT, R4, 0x19, !P4 ;  /* 0x000000190400780c */ /* 0x000fc80006764270 */
[----:B------:R-:W-:Y:S02]  /*6380*/  ISETP.LT.OR P3, PT, R13, 0x1a, P3 ;  /* 0x0000001a0d00780c */ /* 0x000fe40001f61670 */
        /* <DEDUP_REMOVED lines=95> */
[----:B------:R-:W-:-:S04]  /*6980*/  ISETP.GT.AND P6, PT, R4, 0x59, !P6 ;  /* 0x000000590400780c */ /* 0x000fc800077c4270 */
[----:B------:R-:W-:Y:S02]  /*6990*/  ISETP.LT.OR P6, PT, R13, 0x5a, P6 ;  /* 0x0000005a0d00780c */ /* 0x000fe400037c1670 */
[----:B------:R-:W1:Y:S02]  /*69a0*/  SHFL.IDX PT, R13, R21, 0x1, 0x1c1f ;  /* 0x003c1f00150d7f89 */ /* 0x000e6400000e0000 */
[----:B------:R-:W-:Y:S02]  /*69b0*/  FSEL R165, R165, -INF , !P6 ;  /* 0xff800000a5a57808 */ /* 0x000fe40007000000 */
[----:B------:R-:W-:Y:S01]  /*69c0*/  PLOP3.LUT P6, PT, PT, PT, UP0, 0x40, 0x0 ;  /* 0x000000000000781c */ /* 0x000fe20003fce808 */
[--C-:B-1----:R-:W-:Y:S02]  /*69d0*/  IMAD.IADD R15, R15, 0x1, R13.reuse ;  /* 0x000000010f0f7824 */ /* 0x102fe400078e020d */
[----:B------:R-:W-:-:S10]  /*69e0*/  IMAD.IADD R14, R14, 0x1, R13 ;  /* 0x000000010e0e7824 */ /* 0x000fd400078e020d */
[----:B------:R-:W-:Y:S05]  /*69f0*/  @P6 BRA `(.L_x_4526) ;  /* 0x0000000000546947 */ /* 0x000fea0003800000 */
        /* <DEDUP_REMOVED lines=12> */
.L_x_4528:
[----:B------:R-:W-:-:S05]  /*6ac0*/  IMAD.U32 R4, RZ, RZ, UR51 ;  /* 0x00000033ff047e24 */ /* 0x000fca000f8e00ff */
[----:B------:R-:W-:-:S13]  /*6ad0*/  ISETP.NE.AND P6, PT, R4, 0x1, PT ;  /* 0x000000010400780c */ /* 0x000fda0003fc5270 */
[----:B0-----:R-:W0:Y:S02]  /*6ae0*/  @P6 LDC.64 R2, c[0x0][0x9e8] ;  /* 0x00027a00ff026b82 */ /* 0x001e240000000a00 */
[----:B0-----:R-:W-:-:S05]  /*6af0*/  @P6 IMAD.HI.U32 R2, R13, R2, RZ ;  /* 0x000000020d026227 */ /* 0x001fca00078e00ff */
[----:B------:R-:W-:-:S07]  /*6b00*/  @P6 SHF.R.U32.HI R13, RZ, R3, R2 ;  /* 0x00000003ff0d6219 */ /* 0x000fce0000011602 */
.L_x_4529:
[----:B------:R-:W-:Y:S05]  /*6b10*/  BSYNC B0 ;  /* 0x0000000000007941 */ /* 0x000fea0003800000 */
.L_x_4527:
[----:B------:R-:W-:-:S05]  /*6b20*/  IMAD R0, R13, R4, R0 ;  /* 0x000000040d007224 */ /* 0x000fca00078e0200 */
[----:B------:R-:W-:Y:S02]  /*6b30*/  VIADDMNMX R15, R0, R4, R15, PT ;  /* 0x00000004000f7246 */ /* 0x000fe4000380010f */
[----:B------:R-:W-:-:S07]  /*6b40*/  VIMNMX R14, R14, R0, !PT ;  /* 0x000000000e0e7248 */ /* 0x000fce0007fe0100 */
.L_x_4526:
[----:B------:R-:W-:Y:S01]  /*6b50*/  ISETP.GT.AND P1, PT, R14, 0x1, !P1 ;  /* 0x000000010e00780c */ /* 0x000fe20004f24270 */
[----:B------:R-:W-:Y:S01]  /*6b60*/  UMOV UR6, UR54 ;  /* 0x0000003600067c82 */ /* 0x000fe20008000000 */
[----:B------:R-:W-:Y:S02]  /*6b70*/  LOP3.LUT P6, RZ, R16, 0x20000, RZ, 0xc0, !PT ;  /* 0x0002000010ff7812 */ /* 0x000fe400078cc0ff */
[----:B------:R-:W-:Y:S02]  /*6b80*/  ISETP.LT.OR P1, PT, R15, 0x2, P1 ;  /* 0x000000020f00780c */ /* 0x000fe40000f21670 */
[----:B------:R-:W-:Y:S02]  /*6b90*/  ISETP.GT.AND P2, PT, R14, 0x8, !P2 ;  /* 0x000000080e00780c */ /* 0x000fe40005744270 */
[----:B------:R-:W-:Y:S02]  /*6ba0*/  FSEL R123, R123, -INF , !P1 ;  /* 0xff8000007b7b7808 */ /* 0x000fe40004800000 */
[----:B------:R-:W-:-:S02]  /*6bb0*/  LOP3.LUT P1, RZ, R16, 0x4, RZ, 0xc0, !PT ;  /* 0x0000000410ff7812 */ /* 0x000fc4000782c0ff */
[C---:B------:R-:W-:Y:S02]  /*6bc0*/  ISETP.LT.OR P2, PT, R15.reuse, 0x9, P2 ;  /* 0x000000090f00780c */ /* 0x040fe40001741670 */
[----:B------:R-:W-:Y:S02]  /*6bd0*/  ISETP.GT.AND P1, PT, R14, 0x9, !P1 ;  /* 0x000000090e00780c */ /* 0x000fe40004f24270 */
[----:B------:R-:W-:Y:S02]  /*6be0*/  FSEL R126, R126, -INF , !P2 ;  /* 0xff8000007e7e7808 */ /* 0x000fe40005000000 */
[----:B------:R-:W-:Y:S02]  /*6bf0*/  ISETP.LT.OR P1, PT, R15, 0xa, P1 ;  /* 0x0000000a0f00780c */ /* 0x000fe40000f21670 */
[----:B------:R-:W-:Y:S02]  /*6c00*/  LOP3.LUT P2, RZ, R16, 0x10000, RZ, 0xc0, !PT ;  /* 0x0001000010ff7812 */ /* 0x000fe4000784c0ff */
[----:B------:R-:W-:-:S02]  /*6c10*/  FSEL R127, R127, -INF , !P1 ;  /* 0xff8000007f7f7808 */ /* 0x000fc40004800000 */
[----:B------:R-:W-:Y:S02]  /*6c20*/  LOP3.LUT P1, RZ, R16, 0x8, RZ, 0xc0, !PT ;  /* 0x0000000810ff7812 */ /* 0x000fe4000782c0ff */
[----:B------:R-:W-:Y:S02]  /*6c30*/  FMNMX.FTZ R0, R169, R10, !PT ;  /* 0x0000000aa9007209 */ /* 0x000fe40007810000 */
[----:B------:R-:W-:Y:S02]  /*6c40*/  ISETP.GT.AND P1, PT, R14, 0x10, !P1 ;  /* 0x000000100e00780c */ /* 0x000fe40004f24270 */
[----:B0-----:R-:W-:Y:S02]  /*6c50*/  FMNMX.FTZ R3, R121, R0, !PT ;  /* 0x0000000079037209 */ /* 0x001fe40007810000 */
        /* <DEDUP_REMOVED lines=48> */
[----:B------:R-:W-:Y:S02]  /*6f60*/  LOP3.LUT P1, RZ, R16, 0x1000, RZ, 0xc0, !PT ;  /* 0x0000100010ff7812 */ /* 0x000fe4000782c0ff */
[----:B------:R-:W-:-:S02]  /*6f70*/  FMNMX.FTZ R0, R164, R3, !PT ;  /* 0x00000003a4007209 */ /* 0x000fc40007810000 */
[----:B------:R-:W-:Y:S02]  /*6f80*/  ISETP.GT.AND P1, PT, R14, 0x30, !P1 ;  /* 0x000000300e00780c */ /* 0x000fe40004f24270 */
[----:B------:R-:W-:Y:S02]  /*6f90*/  FMNMX.FTZ R2, R165, R0, !PT ;  /* 0x00000000a5027209 */ /* 0x000fe40007810000 */
[----:B------:R-:W-:Y:S02]  /*6fa0*/  ISETP.LT.OR P1, PT, R15, 0x31, P1 ;  /* 0x000000310f00780c */ /* 0x000fe40000f21670 */
[----:B------:R-:W-:Y:S01]  /*6fb0*/  LOP3.LUT P6, RZ, R16, 0x80, RZ, 0xc0, !PT ;  /* 0x0000008010ff7812 */ /* 0x000fe200078cc0ff */
[----:B------:R-:W0:Y:S01]  /*6fc0*/  SHFL.BFLY PT, R3, R2, 0x2, 0x1f ;  /* 0x0c401f0002037f89 */ /* 0x000e2200000e0000 */
[----:B------:R-:W-:Y:S02]  /*6fd0*/  FSEL R146, R146, -INF , !P1 ;  /* 0xff80000092927808 */ /* 0x000fe40004800000 */
[----:B------:R-:W-:-:S02]  /*6fe0*/  LOP3.LUT P1, RZ, R16, 0x800, RZ, 0xc0, !PT ;  /* 0x0000080010ff7812 */ /* 0x000fc4000782c0ff */
[----:B------:R-:W-:Y:S02]  /*6ff0*/  LOP3.LUT P2, RZ, R16, 0x40, RZ, 0xc0, !PT ;  /* 0x0000004010ff7812 */ /* 0x000fe4000784c0ff */
[C---:B------:R-:W-:Y:S02]  /*7000*/  ISETP.GT.AND P1, PT, R14.reuse, 0x31, !P1 ;  /* 0x000000310e00780c */ /* 0x040fe40004f24270 */
[C---:B------:R-:W-:Y:S02]  /*7010*/  ISETP.GT.AND P3, PT, R14.reuse, 0x50, !P3 ;  /* 0x000000500e00780c */ /* 0x040fe40005f64270 */
[----:B------:R-:W-:Y:S02]  /*7020*/  ISETP.LT.OR P1, PT, R15, 0x32, P1 ;  /* 0x000000320f00780c */ /* 0x000fe40000f21670 */
[----:B------:R-:W-:Y:S02]  /*7030*/  ISETP.GT.AND P4, PT, R14, 0x51, !P4 ;  /* 0x000000510e00780c */ /* 0x000fe40006784270 */
[----:B------:R-:W-:-:S02]  /*7040*/  FSEL R147, R147, -INF , !P1 ;  /* 0xff80000093937808 */ /* 0x000fc40004800000 */
[----:B------:R-:W-:Y:S02]  /*7050*/  LOP3.LUT P1, RZ, R16, 0x400, RZ, 0xc0, !PT ;  /* 0x0000040010ff7812 */ /* 0x000fe4000782c0ff */
[C---:B------:R-:W-:Y:S02]  /*7060*/  ISETP.GT.AND P5, PT, R14.reuse, 0x58, !P5 ;  /* 0x000000580e00780c */ /* 0x040fe40006fa4270 */
[----:B------:R-:W-:Y:S02]  /*7070*/  ISETP.GT.AND P1, PT, R14, 0x38, !P1 ;  /* 0x000000380e00780c */ /* 0x000fe40004f24270 */
[C---:B------:R-:W-:Y:S02]  /*7080*/  ISETP.LT.OR P3, PT, R15.reuse, 0x51, P3 ;  /* 0x000000510f00780c */ /* 0x040fe40001f61670 */
[----:B------:R-:W-:Y:S02]  /*7090*/  ISETP.LT.OR P1, PT, R15, 0x39, P1 ;  /* 0x000000390f00780c */ /* 0x000fe40000f21670 */
[----:B0-----:R-:W-:-:S02]  /*70a0*/  FMNMX.FTZ R3, R2, R3, !PT ;  /* 0x0000000302037209 */ /* 0x001fc40007810000 */
[----:B------:R-:W-:Y:S02]  /*70b0*/  FSEL R150, R150, -INF , !P1 ;  /* 0xff80000096967808 */ /* 0x000fe40004800000 */
[----:B------:R-:W-:Y:S01]  /*70c0*/  LOP3.LUT P1, RZ, R16, 0x200, RZ, 0xc0, !PT ;  /* 0x0000020010ff7812 */ /* 0x000fe2000782c0ff */
[----:B------:R-:W0:Y:S01]  /*70d0*/  SHFL.BFLY PT, R4, R3, 0x1, 0x1f ;  /* 0x0c201f0003047f89 */ /* 0x000e2200000e0000 */
[C---:B------:R-:W-:Y:S02]  /*70e0*/  ISETP.LT.OR P4, PT, R15.reuse, 0x52, P4 ;  /* 0x000000520f00780c */ /* 0x040fe40002781670 */
[----:B------:R-:W-:Y:S02]  /*70f0*/  ISETP.GT.AND P1, PT, R14, 0x39, !P1 ;  /* 0x000000390e00780c */ /* 0x000fe40004f24270 */
[----:B------:R-:W-:Y:S02]  /*7100*/  FSEL R162, R162, -INF , !P3 ;  /* 0xff800000a2a27808 */ /* 0x000fe40005800000 */
[----:B------:R-:W-:-:S02]  /*7110*/  ISETP.LT.OR P1, PT, R15, 0x3a, P1 ;  /* 0x0000003a0f00780c */ /* 0x000fc40000f21670 */
[----:B------:R-:W-:Y:S02]  /*7120*/  ISETP.LT.OR P5, PT, R15, 0x59, P5 ;  /* 0x000000590f00780c */ /* 0x000fe40002fa1670 */
[----:B------:R-:W-:Y:S02]  /*7130*/  FSEL R151, R151, -INF , !P1 ;  /* 0xff80000097977808 */ /* 0x000fe40004800000 */
[----:B------:R-:W-:Y:S02]  /*7140*/  LOP3.LUT P1, RZ, R16, 0x100, RZ, 0xc0, !PT ;  /* 0x0000010010ff7812 */ /* 0x000fe4000782c0ff */
[----:B------:R-:W-:Y:S02]  /*7150*/  FSEL R163, R163, -INF , !P4 ;  /* 0xff800000a3a37808 */ /* 0x000fe40006000000 */
[----:B------:R-:W-:Y:S02]  /*7160*/  ISETP.GT.AND P1, PT, R14, 0x40, !P1 ;  /* 0x000000400e00780c */ /* 0x000fe40004f24270 */
[----:B------:R-:W-:-:S02]  /*7170*/  FSEL R166, R166, -INF , !P5 ;  /* 0xff800000a6a67808 */ /* 0x000fc40006800000 */
[----:B------:R-:W-:Y:S02]  /*7180*/  ISETP.LT.OR P1, PT, R15, 0x41, P1 ;  /* 0x000000410f00780c */ /* 0x000fe40000f21670 */
[----:B0-----:R-:W-:Y:S02]  /*7190*/  FMNMX.FTZ R4, R3, R4, !PT ;  /* 0x0000000403047209 */ /* 0x001fe40007810000 */
[----:B------:R-:W-:Y:S02]  /*71a0*/  FSEL R154, R154, -INF , !P1 ;  /* 0xff8000009a9a7808 */ /* 0x000fe40004800000 */
[----:B------:R-:W-:Y:S01]  /*71b0*/  ISETP.GT.AND P1, PT, R14, 0x41, !P6 ;  /* 0x000000410e00780c */ /* 0x000fe20007724270 */
[----:B------:R-:W-:Y:S01]  /*71c0*/  FMUL.FTZ R0, R4, UR6 ;  /* 0x0000000604007c20 */ /* 0x000fe20008410000 */
[----:B------:R-:W-:Y:S02]  /*71d0*/  LOP3.LUT P6, RZ, R16, 0x2, RZ, 0xc0, !PT ;  /* 0x0000000210ff7812 */ /* 0x000fe400078cc0ff */
[----:B------:R-:W-:-:S04]  /*71e0*/  ISETP.LT.OR P1, PT, R15, 0x42, P1 ;  /* 0x000000420f00780c */ /* 0x000fc80000f21670 */
[----:B------:R-:W-:Y:S02]  /*71f0*/  FSEL R155, R155, -INF , !P1 ;  /* 0xff8000009b9b7808 */ /* 0x000fe40004800000 */
[----:B------:R-:W-:Y:S02]  /*7200*/  ISETP.GT.AND P1, PT, R14, 0x48, !P2 ;  /* 0x000000480e00780c */ /* 0x000fe40005724270 */
[----:B------:R-:W-:Y:S02]  /*7210*/  LOP3.LUT P2, RZ, R16, 0x20, RZ, 0xc0, !PT ;  /* 0x0000002010ff7812 */ /* 0x000fe4000784c0ff */
[----:B------:R-:W-:Y:S02]  /*7220*/  ISETP.LT.OR P1, PT, R15, 0x49, P1 ;  /* 0x000000490f00780c */ /* 0x000fe40000f21670 */
[----:B------:R-:W-:Y:S02]  /*7230*/  ISETP.GT.AND P2, PT, R14, 0x49, !P2 ;  /* 0x000000490e00780c */ /* 0x000fe40005744270 */
[----:B------:R-:W-:-:S02]  /*7240*/  FSEL R158, R158, -INF , !P1 ;  /* 0xff8000009e9e7808 */ /* 0x000fc40004800000 */
[----:B------:R-:W-:Y:S02]  /*7250*/  ISETP.GT.AND P1, PT, R14, RZ, !P6 ;  /* 0x000000ff0e00720c */ /* 0x000fe40007724270 */
[----:B------:R-:W-:Y:S02]  /*7260*/  LOP3.LUT P6, RZ, R16, 0x1, RZ, 0xc0, !PT ;  /* 0x0000000110ff7812 */ /* 0x000fe400078cc0ff */
[C---:B------:R-:W-:Y:S02]  /*7270*/  ISETP.LT.OR P1, PT, R15.reuse, 0x1, P1 ;  /* 0x000000010f00780c */ /* 0x040fe40000f21670 */
[----:B------:R-:W-:Y:S02]  /*7280*/  ISETP.LT.OR P2, PT, R15, 0x4a, P2 ;  /* 0x0000004a0f00780c */ /* 0x000fe40001741670 */
[----:B------:R-:W-:Y:S02]  /*7290*/  FSEL R122, R122, -INF , !P1 ;  /* 0xff8000007a7a7808 */ /* 0x000fe40004800000 */
[----:B------:R-:W-:-:S02]  /*72a0*/  ISETP.GT.AND P6, PT, R14, 0x59, !P6 ;  /* 0x000000590e00780c */ /* 0x000fc400077c4270 */
[----:B------:R-:W-:Y:S02]  /*72b0*/  FMNMX.FTZ R2, R122, R11, !PT ;  /* 0x0000000b7a027209 */ /* 0x000fe40007810000 */
[----:B------:R-:W-:Y:S02]  /*72c0*/  FSEL R14, R159, -INF , !P2 ;  /* 0xff8000009f0e7808 */ /* 0x000fe40005000000 */
[----:B------:R-:W-:Y:S02]  /*72d0*/  FMNMX.FTZ R3, R123, R2, !PT ;  /* 0x000000027b037209 */ /* 0x000fe40007810000 */
[----:B------:R-:W-:Y:S02]  /*72e0*/  ISETP.LT.OR P6, PT, R15, 0x5a, P6 ;  /* 0x0000005a0f00780c */ /* 0x000fe400037c1670 */
[----:B------:R-:W-:Y:S02]  /*72f0*/  FMNMX.FTZ R2, R126, R3, !PT ;  /* 0x000000037e027209 */ /* 0x000fe40007810000 */
[----:B------:R-:W-:-:S02]  /*7300*/  FSEL R167, R167, -INF , !P6 ;  /* 0xff800000a7a77808 */ /* 0x000fc40007000000 */
[----:B------:R-:W-:Y:S02]  /*7310*/  FMNMX.FTZ R3, R127, R2, !PT ;  /* 0x000000027f037209 */ /* 0x000fe40007810000 */
[----:B------:R-:W-:Y:S02]  /*7320*/  FSETP.NEU.FTZ.AND P1, PT, R4, -INF , PT ;  /* 0xff8000000400780b */ /* 0x000fe40003f3d000 */
[----:B------:R-:W-:Y:S02]  /*7330*/  FMNMX.FTZ R2, R130, R3, !PT ;  /* 0x0000000382027209 */ /* 0x000fe40007810000 */
[----:B------:R-:W-:Y:S02]  /*7340*/  FSEL R0, R0, RZ, P1 ;  /* 0x000000ff00007208 */ /* 0x000fe40000800000 */
[----:B------:R-:W-:-:S03]  /*7350*/  FMNMX.FTZ R3, R131, R2, !PT ;  /* 0x0000000283037209 */ /* 0x000fc60007810000 */
[--C-:B------:R-:W-:Y:S01]  /*7360*/  FFMA.FTZ R159, R141, UR6, -R0.reuse ;  /* 0x000000068d9f7c23 */ /* 0x100fe20008010800 */
[----:B------:R-:W-:Y:S01]  /*7370*/  FMNMX.FTZ R2, R134, R3, !PT ;  /* 0x0000000386027209 */ /* 0x000fe20007810000 */
[--C-:B------:R-:W-:Y:S01]  /*7380*/  FFMA.FTZ R141, R149, UR6, -R0.reuse ;  /* 0x00000006958d7c23 */ /* 0x100fe20008010800 */
[--C-:B------:R-:W-:Y:S01]  /*7390*/  FFMA.FTZ R188, R121, UR6, -R0.reuse ;  /* 0x0000000679bc7c23 */ /* 0x100fe20008010800 */
[----:B------:R-:W-:Y:S01]  /*73a0*/  FSEL R149, R4, RZ, P1 ;  /* 0x000000ff04957208 */ /* 0x000fe20000800000 */
        /* <DEDUP_REMOVED lines=27> */
[----:B------:R-:W-:Y:S01]  /*7560*/  FFMA.FTZ R165, R165, UR6, -R0 ;  /* 0x00000006a5a57c23 */ /* 0x000fe20008010800 */
[----:B------:R-:W-:Y:S01]  /*7570*/  FADD.FTZ R0, -R149, R10 ;  /* 0x0000000a95007221 */ /* 0x000fe20000010100 */
[----:B------:R-:W-:Y:S01]  /*7580*/  FMNMX.FTZ R2, R150, R3, !PT ;  /* 0x0000000396027209 */ /* 0x000fe20007810000 */
[----:B------:R-:W-:Y:S02]  /*7590*/  MUFU.EX2 R13, R13 ;  /* 0x0000000d000d7308 */ /* 0x000fe40000000800 */
[----:B------:R-:W-:Y:S01]  /*75a0*/  FMUL.FTZ R0, R0, UR6 ;  /* 0x0000000600007c20 */ /* 0x000fe20008410000 */
[----:B------:R-:W-:-:S04]  /*75b0*/  FMNMX.FTZ R3, R151, R2, !PT ;  /* 0x0000000297037209 */ /* 0x000fc80007810000 */
[----:B------:R-:W-:Y:S01]  /*75c0*/  FMNMX.FTZ R2, R154, R3, !PT ;  /* 0x000000039a027209 */ /* 0x000fe20007810000 */
[----:B------:R-:W0:Y:S03]  /*75d0*/  MUFU.EX2 R0, R0 ;  /* 0x0000000000007308 */ /* 0x000e260000000800 */
[----:B------:R-:W-:-:S04]  /*75e0*/  FMNMX.FTZ R3, R155, R2, !PT ;  /* 0x000000029b037209 */ /* 0x000fc80007810000 */
[----:B------:R-:W-:Y:S01]  /*75f0*/  FMNMX.FTZ R3, R158, R3, !PT ;  /* 0x000000039e037209 */ /* 0x000fe20007810000 */
[----:B------:R-:W1:Y:S03]  /*7600*/  MUFU.EX2 R188, R188 ;  /* 0x000000bc00bc7308 */ /* 0x000e660000000800 */
[----:B------:R-:W-:-:S04]  /*7610*/  FMNMX.FTZ R3, R14, R3, !PT ;  /* 0x000000030e037209 */ /* 0x000fc80007810000 */
[----:B------:R-:W-:Y:S01]  /*7620*/  FMNMX.FTZ R2, R162, R3, !PT ;  /* 0x00000003a2027209 */ /* 0x000fe20007810000 */
[----:B------:R-:W2:Y:S03]  /*7630*/  MUFU.EX2 R190, R190 ;  /* 0x000000be00be7308 */ /* 0x000ea60000000800 */
[----:B------:R-:W-:-:S04]  /*7640*/  FMNMX.FTZ R3, R163, R2, !PT ;  /* 0x00000002a3037209 */ /* 0x000fc80007810000 */
[----:B------:R-:W-:Y:S01]  /*7650*/  FMNMX.FTZ R2, R166, R3, !PT ;  /* 0x00000003a6027209 */ /* 0x000fe20007810000 */
[----:B------:R-:W3:Y:S03]  /*7660*/  MUFU.EX2 R125, R125 ;  /* 0x0000007d007d7308 */ /* 0x000ee60000000800 */
[----:B------:R-:W-:-:S05]  /*7670*/  FMNMX.FTZ R2, R167, R2, !PT ;  /* 0x00000002a7027209 */ /* 0x000fca0007810000 */
[----:B------:R-:W4:Y:S01]  /*7680*/  SHFL.BFLY PT, R3, R2, 0x2, 0x1f ;  /* 0x0c401f0002037f89 */ /* 0x000f2200000e0000 */
[----:B------:R-:W5:Y:S08]  /*7690*/  MUFU.EX2 R184, R184 ;  /* 0x000000b800b87308 */ /* 0x000f700000000800 */
[----:B------:R-:W5:Y:S08]  /*76a0*/  MUFU.EX2 R121, R121 ;  /* 0x0000007900797308 */ /* 0x000f700000000800 */
[----:B------:R-:W5:Y:S01]  /*76b0*/  MUFU.EX2 R186, R186 ;  /* 0x000000ba00ba7308 */ /* 0x000f620000000800 */
[----:B----4-:R-:W-:-:S07]  /*76c0*/  FMNMX.FTZ R3, R2, R3, !PT ;  /* 0x0000000302037209 */ /* 0x010fce0007810000 */
[----:B------:R-:W-:Y:S01]  /*76d0*/  MUFU.EX2 R21, R21 ;  /* 0x0000001500157308 */ /* 0x000fe20000000800 */
[----:B------:R-:W4:Y:S07]  /*76e0*/  SHFL.BFLY PT, R2, R3, 0x1, 0x1f ;  /* 0x0c201f0003027f89 */ /* 0x000f2e00000e0000 */
[----:B------:R-:W-:Y:S08]  /*76f0*/  MUFU.EX2 R180, R180 ;  /* 0x000000b400b47308 */ /* 0x000ff00000000800 */
[----:B------:R-:W-:Y:S08]  /*7700*/  MUFU.EX2 R129, R129 ;  /* 0x0000008100817308 */ /* 0x000ff00000000800 */
[----:B------:R-:W-:Y:S01]  /*7710*/  MUFU.EX2 R182, R182 ;  /* 0x000000b600b67308 */ /* 0x000fe20000000800 */
[----:B----4-:R-:W-:-:S04]  /*7720*/  FMNMX.FTZ R3, R3, R2, !PT ;  /* 0x0000000203037209 */ /* 0x010fc80007810000 */
[C---:B------:R-:W-:Y:S01]  /*7730*/  FSETP.NEU.FTZ.AND P1, PT, R3.reuse, -INF , PT ;  /* 0xff8000000300780b */ /* 0x040fe20003f3d000 */
[C---:B------:R-:W-:Y:S02]  /*7740*/  FMUL.FTZ R153, R3.reuse, UR6 ;  /* 0x0000000603997c20 */ /* 0x040fe40008410000 */
[----:B------:R-:W-:Y:S01]  /*7750*/  MUFU.EX2 R159, R159 ;  /* 0x0000009f009f7308 */ /* 0x000fe20000000800 */
[----:B------:R-:W-:Y:S02]  /*7760*/  FSEL R2, R3, RZ, P1 ;  /* 0x000000ff03027208 */ /* 0x000fe40000800000 */
[----:B------:R-:W-:-:S03]  /*7770*/  FSEL R153, R153, RZ, P1 ;  /* 0x000000ff99997208 */ /* 0x000fc60000800000 */
[----:B------:R-:W-:Y:S01]  /*7780*/  FADD.FTZ R2, -R2, R11 ;  /* 0x0000000b02027221 */ /* 0x000fe20000010100 */
[----:B0-----:R-:W-:Y:S01]  /*7790*/  FFMA.FTZ R11, R0, R8, R13 ;  /* 0x00000008000b7223 */ /* 0x001fe2000001000d */
[--C-:B------:R-:W-:Y:S01]  /*77a0*/  FFMA.FTZ R189, R122, UR6, -R153.reuse ;  /* 0x000000067abd7c23 */ /* 0x100fe20008010899 */
[--C-:B------:R-:W-:Y:S01]  /*77b0*/  FFMA.FTZ R124, R123, UR6, -R153.reuse ;  /* 0x000000067b7c7c23 */ /* 0x100fe20008010899 */
[----:B------:R-:W-:Y:S01]  /*77c0*/  FMUL.FTZ R2, R2, UR6 ;  /* 0x0000000602027c20 */ /* 0x000fe20008410000 */
[--C-:B------:R-:W-:Y:S01]  /*77d0*/  FFMA.FTZ R191, R126, UR6, -R153.reuse ;  /* 0x000000067ebf7c23 */ /* 0x100fe20008010899 */
[--C-:B------:R-:W-:Y:S01]  /*77e0*/  FFMA.FTZ R122, R127, UR6, -R153.reuse ;  /* 0x000000067f7a7c23 */ /* 0x100fe20008010899 */
[--C-:B------:R-:W-:Y:S01]  /*77f0*/  FFMA.FTZ R185, R130, UR6, -R153.reuse ;  /* 0x0000000682b97c23 */ /* 0x100fe20008010899 */
[----:B------:R-:W-:Y:S01]  /*7800*/  MUFU.EX2 R189, R189 ;  /* 0x000000bd00bd7308 */ /* 0x000fe20000000800 */
[--C-:B------:R-:W-:Y:S01]  /*7810*/  FFMA.FTZ R120, R131, UR6, -R153.reuse ;  /* 0x0000000683787c23 */ /* 0x100fe20008010899 */
[----:B------:R-:W-:Y:S01]  /*7820*/  FFMA.FTZ R187, R134, UR6, -R153 ;  /* 0x0000000686bb7c23 */ /* 0x000fe20008010899 */
[----:B-1----:R-:W-:Y:S01]  /*7830*/  FADD.FTZ R11, R188, R11 ;  /* 0x0000000bbc0b7221 */ /* 0x002fe20000010000 */
[--C-:B------:R-:W-:Y:S01]  /*7840*/  FFMA.FTZ R20, R135, UR6, -R153.reuse ;  /* 0x0000000687147c23 */ /* 0x100fe20008010899 */
[--C-:B------:R-:W-:Y:S01]  /*7850*/  FFMA.FTZ R181, R138, UR6, -R153.reuse ;  /* 0x000000068ab57c23 */ /* 0x100fe20008010899 */
[----:B------:R-:W-:Y:S01]  /*7860*/  FFMA.FTZ R10, R139, UR6, -R153 ;  /* 0x000000068b0a7c23 */ /* 0x000fe20008010899 */
[----:B--2---:R-:W-:Y:S01]  /*7870*/  FADD.FTZ R126, R190, R11 ;  /* 0x0000000bbe7e7221 */ /* 0x004fe20000010000 */
[----:B------:R-:W0:Y:S01]  /*7880*/  MUFU.EX2 R2, R2 ;  /* 0x0000000200027308 */ /* 0x000e220000000800 */
[--C-:B------:R-:W-:Y:S01]  /*7890*/  FFMA.FTZ R183, R142, UR6, -R153.reuse ;  /* 0x000000068eb77c23 */ /* 0x100fe20008010899 */
[--C-:B------:R-:W-:Y:S01]  /*78a0*/  FFMA.FTZ R134, R143, UR6, -R153.reuse ;  /* 0x000000068f867c23 */ /* 0x100fe20008010899 */
[----:B---3--:R-:W-:Y:S01]  /*78b0*/  FADD.FTZ R11, R125, R126 ;  /* 0x0000007e7d0b7221 */ /* 0x008fe20000010000 */
[--C-:B------:R-:W-:Y:S01]  /*78c0*/  FFMA.FTZ R177, R146, UR6, -R153.reuse ;  /* 0x0000000692b17c23 */ /* 0x100fe20008010899 */
[--C-:B------:R-:W-:Y:S01]  /*78d0*/  FFMA.FTZ R132, R147, UR6, -R153.reuse ;  /* 0x0000000693847c23 */ /* 0x100fe20008010899 */
[----:B------:R-:W-:Y:S01]  /*78e0*/  FFMA.FTZ R179, R150, UR6, -R153 ;  /* 0x0000000696b37c23 */ /* 0x000fe20008010899 */
[----:B-----5:R-:W-:Y:S01]  /*78f0*/  FADD.FTZ R126, R184, R11 ;  /* 0x0000000bb87e7221 */ /* 0x020fe20000010000 */
[----:B------:R-:W1:Y:S01]  /*7900*/  MUFU.EX2 R124, R124 ;  /* 0x0000007c007c7308 */ /* 0x000e620000000800 */
[--C-:B------:R-:W-:Y:S01]  /*7910*/  FFMA.FTZ R130, R151, UR6, -R153.reuse ;  /* 0x0000000697827c23 */ /* 0x100fe20008010899 */
[--C-:B------:R-:W-:Y:S01]  /*7920*/  FFMA.FTZ R173, R154, UR6, -R153.reuse ;  /* 0x000000069aad7c23 */ /* 0x100fe20008010899 */
[----:B------:R-:W-:Y:S01]  /*7930*/  FADD.FTZ R11, R121, R126 ;  /* 0x0000007e790b7221 */ /* 0x000fe20000010000 */
[--C-:B------:R-:W-:Y:S01]  /*7940*/  FFMA.FTZ R128, R155, UR6, -R153.reuse ;  /* 0x000000069b807c23 */ /* 0x100fe20008010899 */
[--C-:B------:R-:W-:Y:S01]  /*7950*/  FFMA.FTZ R175, R158, UR6, -R153.reuse ;  /* 0x000000069eaf7c23 */ /* 0x100fe20008010899 */
[----:B------:R-:W-:Y:S01]  /*7960*/  FFMA.FTZ R169, R162, UR6, -R153 ;  /* 0x00000006a2a97c23 */ /* 0x000fe20008010899 */
[----:B------:R-:W-:Y:S01]  /*7970*/  FADD.FTZ R126, R186, R11 ;  /* 0x0000000bba7e7221 */ /* 0x000fe20000010000 */
[----:B------:R-:W2:Y:S01]  /*7980*/  MUFU.EX2 R191, R191 ;  /* 0x000000bf00bf7308 */ /* 0x000ea20000000800 */
[----:B0-----:R-:W-:Y:S01]  /*7990*/  FFMA.FTZ R5, R2, R5, R189 ;  /* 0x0000000502057223 */ /* 0x001fe200000100bd */
[----:B------:R-:W-:Y:S01]  /*79a0*/  FFMA.FTZ R171, R166, UR6, -R153 ;  /* 0x00000006a6ab7c23 */ /* 0x000fe20008010899 */
[----:B------:R-:W-:-:S04]  /*79b0*/  FADD.FTZ R11, R21, R126 ;  /* 0x0000007e150b7221 */ /* 0x000fc80000010000 */
[----:B------:R-:W-:Y:S01]  /*79c0*/  FADD.FTZ R126, R180, R11 ;  /* 0x0000000bb47e7221 */ /* 0x000fe20000010000 */
[----:B------:R-:W0:Y:S01]  /*79d0*/  MUFU.EX2 R122, R122 ;  /* 0x0000007a007a7308 */ /* 0x000e220000000800 */
[----:B-1----:R-:W-:Y:S02]  /*79e0*/  FADD.FTZ R8, R124, R5 ;  /* 0x000000057c087221 */ /* 0x002fe40000010000 */
[----:B------:R-:W-:Y:S01]  /*79f0*/  FADD.FTZ R11, R129, R126 ;  /* 0x0000007e810b7221 */ /* 0x000fe20000010000 */
[----:B------:R-:W-:-:S03]  /*7a00*/  FFMA.FTZ R126, R14, UR6, -R153 ;  /* 0x000000060e7e7c23 */ /* 0x000fc60008010899 */
[----:B------:R-:W-:Y:S01]  /*7a10*/  FADD.FTZ R14, R182, R11 ;  /* 0x0000000bb60e7221 */ /* 0x000fe20000010000 */
[----:B------:R-:W1:Y:S01]  /*7a20*/  MUFU.EX2 R185, R185 ;  /* 0x000000b900b97308 */ /* 0x000e620000000800 */
[----:B--2---:R-:W-:Y:S02]  /*7a30*/  FADD.FTZ R5, R191, R8 ;  /* 0x00000008bf057221 */ /* 0x004fe40000010000 */
[----:B------:R-:W-:-:S05]  /*7a40*/  FADD.FTZ R11, R159, R14 ;  /* 0x0000000e9f0b7221 */ /* 0x000fca0000010000 */
        /* <DEDUP_REMOVED lines=24> */
[----:B------:R-:W-:-:S06]  /*7bd0*/  FFMA.FTZ R14, R163, UR6, -R153 ;  /* 0x00000006a30e7c23 */ /* 0x000fcc0008010899 */
        /* <DEDUP_REMOVED lines=16> */
[----:B------:R-:W-:-:S06]  /*7ce0*/  FFMA.FTZ R136, R167, UR6, -R153 ;  /* 0x00000006a7887c23 */ /* 0x000fcc0008010899 */
        /* <DEDUP_REMOVED lines=23> */
[----:B--2---:R-:W-:Y:S01]  /*7e60*/  FADD.FTZ R5, R136, R5 ;  /* 0x0000000588057221 */ /* 0x004fe20000010000 */
[----:B------:R-:W-:Y:S06]  /*7e70*/  @!P0 BRA `(.L_x_4530) ;  /* 0x0000000000048947 */ /* 0x000fec0003800000 */
[----:B------:R-:W-:Y:S01]  /*7e80*/  BPT.TRAP 0x1 ;  /* 0x000000040000795c */ /* 0x000fe20000300000 */
.L_x_4530:
        /* <DEDUP_REMOVED lines=35> */
.L_x_4512:
[----:B------:R-:W-:Y:S01]  /*80c0*/  R2UR UR5, R22 ;  /* 0x00000000160572ca */ /* 0x000fe200000e0000 */
[----:B------:R-:W-:Y:S01]  /*80d0*/  UISETP.NE.AND UP0, UPT, UR61, URZ, UPT ;  /* 0x0000003f3d00728c */ /* 0x000fe2000bf05270 */
[----:B------:R-:W-:Y:S02]  /*80e0*/  R2UR UR4, R23 ;  /* 0x00000000170472ca */ /* 0x000fe400000e0000 */
[----:B------:R-:W-:-:S03]  /*80f0*/  IADD3 R10, R17, 0x1, -R18 ;  /* 0x00000001110a7810 */ /* 0x000fc60007ffe812 */
[----:B------:R-:W-:Y:S02]  /*8100*/  PLOP3.LUT P1, PT, PT, PT, UP0, 0x40, 0x0 ;  /* 0x000000000000781c */ /* 0x000fe40003f2e808 */
[----:B------:R-:W-:-:S04]  /*8110*/  R2UR UR10, R10 ;  /* 0x000000000a0a72ca */ /* 0x000fc800000e0000 */
[----:B------:R-:W-:Y:S02]  /*8120*/  UISETP.NE.AND UP1, UPT, UR5, URZ, UPT ;  /* 0x0000003f0500728c */ /* 0x000fe4000bf25270 */
[----:B------:R-:W-:-:S09]  /*8130*/  UIADD3 UR7, UR4, 0x7f, URZ ;  /* 0x0000007f04077890 */ /* 0x000fd2000fffe03f */
        /* <DEDUP_REMOVED lines=18> */
.L_x_4533:
[----:B------:R-:W-:Y:S02]  /*8260*/  ULDC UR15, c[0x0][0x9e4] ;  /* 0x00027900000f7ab9 */ /* 0x000fe40000000800 */
[----:B------:R-:W-:-:S11]  /*8270*/  UISETP.NE.AND UP0, UPT, UR15, 0x1, UPT ;  /* 0x000000010f00788c */ /* 0x000fd6000bf05270 */
[----:B------:R-:W-:Y:S02]  /*8280*/  @UP0 ULDC.64 UR4, c[0x0][0x9e8] ;  /* 0x00027a0000040ab9 */ /* 0x000fe40000000a00 */
[----:B------:R-:W-:-:S04]  /*8290*/  UIMAD.WIDE.U32 UR10, UR7, UR4, URZ ;  /* 0x00000004070a72a5 */ /* 0x000fc8000f8e003f */
[----:B------:R-:W-:-:S12]  /*82a0*/  @UP0 USHF.R.U32.HI UR7, URZ, UR5, UR11 ;  /* 0x000000053f070299 */ /* 0x000fd8000801160b */
.L_x_4534:
[----:B------:R-:W-:-:S04]  /*82b0*/  UIMAD UR7, UR7, UR15, URZ ;  /* 0x0000000f070772a4 */ /* 0x000fc8000f8e023f */
[----:B------:R-:W-:-:S04]  /*82c0*/  UISETP.LT.AND UP0, UPT, UR14, UR7, UPT ;  /* 0x000000070e00728c */ /* 0x000fc8000bf01270 */
[----:B------:R-:W-:-:S12]  /*82d0*/  USEL UR14, UR14, UR7, !UP0 ;  /* 0x000000070e0e7287 */ /* 0x000fd8000c000000 */
.L_x_4532:
        /* <DEDUP_REMOVED lines=14> */
.L_x_4546:
[----:B------:R-:W-:-:S04]  /*83c0*/  UISETP.NE.AND UP0, UPT, UR4, 0x1, UPT ;  /* 0x000000010400788c */ /* 0x000fc8000bf05270 */
[----:B------:R-:W-:-:S04]  /*83d0*/  USEL UR38, URZ, 0x1, UP0 ;  /* 0x000000013f267887 */ /* 0x000fc80008000000 */
[----:B------:R-:W-:Y:S01]  /*83e0*/  ULOP3.LUT UR38, UR7, UR38, URZ, 0x3c, !UPT ;  /* 0x0000002607267292 */ /* 0x000fe2000f8e3c3f */
[----:B------:R-:W-:Y:S11]  /*83f0*/  @!P0 BRA `(.L_x_4536) ;  /* 0x0000000000048947 */ /* 0x000ff60003800000 */
[----:B------:R-:W-:Y:S01]  /*8400*/  BPT.TRAP 0x1 ;  /* 0x000000040000795c */ /* 0x000fe20000300000 */
.L_x_4536:
        /* <DEDUP_REMOVED lines=9> */
.L_x_4537:
[----:B-1----:R-:W-:Y:S05]  /*84a0*/  @P1 BRA `(.L_x_4538) ;  /* 0x0000000000081947 */ /* 0x002fea0003800000 */
[----:B------:R-:W1:Y:S02]  /*84b0*/  SYNCS.PHASECHK.TRANS64.TRYWAIT P1, [UR5+0x30830], R3 ;  /* 0x03083003ff0075a7 */ /* 0x000e640008020145 */
[----:B-1----:R-:W-:Y:S05]  /*84c0*/  @!P1 BRA `(.L_x_4539) ;  /* 0x0000010400789947 */ /* 0x002fea0003800000 */
.L_x_4538:
        /* <DEDUP_REMOVED lines=168> */
.L_x_4540:
[----:B------:R-:W-:Y:S01]  /*8f50*/  ULEA UR10, UR4, UR60, 0x3 ;  /* 0x0000003c040a7291 */ /* 0x000fe2000f8e183f */
[----:B------:R-:W-:-:S05]  /*8f60*/  IMAD.U32 R0, RZ, RZ, UR7 ;  /* 0x00000007ff007e24 */ /* 0x000fca000f8e00ff */
[----:B------:R-:W-:-:S04]  /*8f70*/  SHF.L.U32 R0, R0, 0x1f, RZ ;  /* 0x0000001f00007819 */ /* 0x000fc800000006ff */
[----:B------:R2:W3:Y:S01]  /*8f80*/  SYNCS.PHASECHK.TRANS64.TRYWAIT P1, [UR10+0x30850], R0 ;  /* 0x03085000ff0075a7 */ /* 0x0004e2000802014a */
[----:B------:R-:W-:Y:S05]  /*8f90*/  @!P0 BRA `(.L_x_4541) ;  /* 0x0000000000048947 */ /* 0x000fea0003800000 */
[----:B------:R-:W-:Y:S01]  /*8fa0*/  BPT.TRAP 0x1 ;  /* 0x000000040000795c */ /* 0x000fe20000300000 */
.L_x_4541:
[----:B---3--:R-:W-:Y:S05]  /*8fb0*/  @P1 BRA `(.L_x_4542) ;  /* 0x0000000000081947 */ /* 0x008fea0003800000 */
[----:B------:R-:W3:Y:S02]  /*8fc0*/  SYNCS.PHASECHK.TRANS64.TRYWAIT P1, [UR10+0x30850], R0 ;  /* 0x03085000ff0075a7 */ /* 0x000ee4000802014a */
[----:B---3--:R-:W-:Y:S05]  /*8fd0*/  @!P1 BRA `(.L_x_4543) ;  /* 0x000000f800cc9947 */ /* 0x008fea0003800000 */
.L_x_4542:
        /* <DEDUP_REMOVED lines=37> */
.L_x_4544:
[----:B--23--:R-:W-:Y:S01]  /*9230*/  FMNMX.FTZ R0, R120, R10, !PT ;  /* 0x0000000a78007209 */ /* 0x00cfe20007810000 */
[----:B------:R-:W-:Y:S01]  /*9240*/  UMOV UR6, UR51 ;  /* 0x0000003300067c82 */ /* 0x000fe20008000000 */
[----:B------:R-:W-:Y:S01]  /*9250*/  FMNMX.FTZ R2, R122, R11, !PT ;  /* 0x0000000b7a027209 */ /* 0x000fe20007810000 */
[----:B------:R-:W2:Y:S01]  /*9260*/  S2UR UR4, SR_CgaCtaId ;  /* 0x00000000000479c3 */ /* 0x000ea20000008800 */
[----:B01----:R-:W-:Y:S01]  /*9270*/  FMNMX.FTZ R3, R121, R0, !PT ;  /* 0x0000000079037209 */ /* 0x003fe20007810000 */
        /* <DEDUP_REMOVED lines=12> */
[----:B--2---:R-:W-:Y:S01]  /*9340*/  UPRMT UR5, UR4, 0x654, UR5 ;  /* 0x0000065404057896 */ /* 0x004fe20008000005 */
        /* <DEDUP_REMOVED lines=43> */
[----:B------:R-:W-:-:S04]  /*9600*/  FADD.FTZ R10, -R4, R10 ;  /* 0x0000000a040a7221 */ /* 0x000fc80000010100 */
[----:B------:R-:W-:Y:S01]  /*9610*/  FMUL.FTZ R14, R10, UR6 ;  /* 0x000000060a0e7c20 */ /* 0x000fe20008410000 */
[----:B------:R-:W-:-:S03]  /*9620*/  FADD.FTZ R10, -R3, R11 ;  /* 0x0000000b030a7221 */ /* 0x000fc60000010100 */
[----:B------:R-:W-:Y:S01]  /*9630*/  MUFU.EX2 R0, R14 ;  /* 0x0000000e00007308 */ /* 0x000fe20000000800 */
[----:B------:R-:W-:Y:S01]  /*9640*/  FMUL.FTZ R2, R10, UR6 ;  /* 0x000000060a027c20 */ /* 0x000fe20008410000 */
[----:B------:R-:W-:-:S04]  /*9650*/  FMUL.FTZ R10, R4, UR6 ;  /* 0x00000006040a7c20 */ /* 0x000fc80008410000 */
[--C-:B------:R-:W-:Y:S01]  /*9660*/  FFMA.FTZ R11, R120, UR6, -R10.reuse ;  /* 0x00000006780b7c23 */ /* 0x100fe2000801080a */
[----:B------:R-:W-:Y:S01]  /*9670*/  FMUL.FTZ R120, R3, UR6 ;  /* 0x0000000603787c20 */ /* 0x000fe20008410000 */
[--C-:B------:R-:W-:Y:S01]  /*9680*/  FFMA.FTZ R188, R121, UR6, -R10.reuse ;  /* 0x0000000679bc7c23 */ /* 0x100fe2000801080a */
[----:B------:R-:W-:Y:S01]  /*9690*/  FFMA.FTZ R176, R144, UR6, -R10 ;  /* 0x0000000690b07c23 */ /* 0x000fe2000801080a */
[----:B------:R-:W-:Y:S01]  /*96a0*/  MUFU.EX2 R2, R2 ;  /* 0x0000000200027308 */ /* 0x000fe20000000800 */
[--C-:B------:R-:W-:Y:S01]  /*96b0*/  FFMA.FTZ R189, R122, UR6, -R120.reuse ;  /* 0x000000067abd7c23 */ /* 0x100fe20008010878 */
[----:B------:R-:W-:Y:S01]  /*96c0*/  FFMA.FTZ R144, R123, UR6, -R120 ;  /* 0x000000067b907c23 */ /* 0x000fe20008010878 */
[----:B------:R-:W-:Y:S01]  /*96d0*/  FFMA.FTZ R190, R124, UR6, -R10 ;  /* 0x000000067cbe7c23 */ /* 0x000fe2000801080a */
[----:B------:R-:W-:Y:S01]  /*96e0*/  FFMA.FTZ R191, R126, UR6, -R120 ;  /* 0x000000067ebf7c23 */ /* 0x000fe20008010878 */
[--C-:B------:R-:W-:Y:S01]  /*96f0*/  FFMA.FTZ R173, R125, UR6, -R10.reuse ;  /* 0x000000067dad7c23 */ /* 0x100fe2000801080a */
[----:B------:R-:W-:Y:S01]  /*9700*/  FFMA.FTZ R182, R140, UR6, -R10 ;  /* 0x000000068cb67c23 */ /* 0x000fe2000801080a */
[----:B------:R-:W-:Y:S01]  /*9710*/  FFMA.FTZ R140, R127, UR6, -R120 ;  /* 0x000000067f8c7c23 */ /* 0x000fe20008010878 */
[----:B------:R-:W0:Y:S01]  /*9720*/  MUFU.EX2 R11, R11 ;  /* 0x0000000b000b7308 */ /* 0x000e220000000800 */
[----:B------:R-:W-:Y:S01]  /*9730*/  FFMA.FTZ R184, R128, UR6, -R10 ;  /* 0x0000000680b87c23 */ /* 0x000fe2000801080a */
[----:B------:R-:W-:Y:S01]  /*9740*/  FFMA.FTZ R185, R130, UR6, -R120 ;  /* 0x0000000682b97c23 */ /* 0x000fe20008010878 */
[--C-:B------:R-:W-:Y:S01]  /*9750*/  FFMA.FTZ R171, R129, UR6, -R10.reuse ;  /* 0x0000000681ab7c23 */ /* 0x100fe2000801080a */
[----:B------:R-:W-:Y:S01]  /*9760*/  FFMA.FTZ R180, R136, UR6, -R10 ;  /* 0x0000000688b47c23 */ /* 0x000fe2000801080a */
[----:B------:R-:W-:Y:S01]  /*9770*/  FFMA.FTZ R136, R131, UR6, -R120 ;  /* 0x0000000683887c23 */ /* 0x000fe20008010878 */
[----:B------:R-:W-:Y:S01]  /*9780*/  FFMA.FTZ R186, R132, UR6, -R10 ;  /* 0x0000000684ba7c23 */ /* 0x000fe2000801080a */
[----:B------:R-:W-:Y:S01]  /*9790*/  FFMA.FTZ R187, R134, UR6, -R120 ;  /* 0x0000000686bb7c23 */ /* 0x000fe20008010878 */
[----:B------:R-:W1:Y:S01]  /*97a0*/  MUFU.EX2 R189, R189 ;  /* 0x000000bd00bd7308 */ /* 0x000e620000000800 */
[--C-:B------:R-:W-:Y:S01]  /*97b0*/  FFMA.FTZ R169, R133, UR6, -R10.reuse ;  /* 0x0000000685a97c23 */ /* 0x100fe2000801080a */
[----:B------:R-:W-:Y:S01]  /*97c0*/  FFMA.FTZ R133, R137, UR6, -R10 ;  /* 0x0000000689857c23 */ /* 0x000fe2000801080a */
[----:B------:R-:W-:Y:S01]  /*97d0*/  FFMA.FTZ R132, R135, UR6, -R120 ;  /* 0x0000000687847c23 */ /* 0x000fe20008010878 */
[--C-:B------:R-:W-:Y:S01]  /*97e0*/  FFMA.FTZ R129, R141, UR6, -R10.reuse ;  /* 0x000000068d817c23 */ /* 0x100fe2000801080a */
[--C-:B------:R-:W-:Y:S01]  /*97f0*/  FFMA.FTZ R125, R145, UR6, -R10.reuse ;  /* 0x00000006917d7c23 */ /* 0x100fe2000801080a */
[--C-:B------:R-:W-:Y:S01]  /*9800*/  FFMA.FTZ R178, R148, UR6, -R10.reuse ;  /* 0x0000000694b27c23 */ /* 0x100fe2000801080a */
[--C-:B------:R-:W-:Y:S01]  /*9810*/  FFMA.FTZ R121, R149, UR6, -R10.reuse ;  /* 0x0000000695797c23 */ /* 0x100fe2000801080a */
[----:B------:R-:W2:Y:S01]  /*9820*/  MUFU.EX2 R188, R188 ;  /* 0x000000bc00bc7308 */ /* 0x000ea20000000800 */
[----:B0-----:R-:W-:Y:S01]  /*9830*/  FFMA.FTZ R123, R0, R8, R11 ;  /* 0x00000008007b7223 */ /* 0x001fe2000001000b */
[--C-:B------:R-:W-:Y:S01]  /*9840*/  FFMA.FTZ R172, R152, UR6, -R10.reuse ;  /* 0x0000000698ac7c23 */ /* 0x100fe2000801080a */
[--C-:B------:R-:W-:Y:S01]  /*9850*/  FFMA.FTZ R21, R153, UR6, -R10.reuse ;  /* 0x0000000699157c23 */ /* 0x100fe2000801080a */
[--C-:B------:R-:W-:Y:S01]  /*9860*/  FFMA.FTZ R174, R156, UR6, -R10.reuse ;  /* 0x000000069cae7c23 */ /* 0x100fe2000801080a */
[--C-:B------:R-:W-:Y:S01]  /*9870*/  FFMA.FTZ R15, R157, UR6, -R10.reuse ;  /* 0x000000069d0f7c23 */ /* 0x100fe2000801080a */
[--C-:B------:R-:W-:Y:S01]  /*9880*/  FFMA.FTZ R168, R160, UR6, -R10.reuse ;  /* 0x00000006a0a87c23 */ /* 0x100fe2000801080a */
[--C-:B------:R-:W-:Y:S01]  /*9890*/  FFMA.FTZ R13, R161, UR6, -R10.reuse ;  /* 0x00000006a10d7c23 */ /* 0x100fe2000801080a */
[----:B------:R-:W0:Y:S01]  /*98a0*/  MUFU.EX2 R144, R144 ;  /* 0x0000009000907308 */ /* 0x000e220000000800 */
[----:B-1----:R-:W-:Y:S01]  /*98b0*/  FFMA.FTZ R5, R2, R5, R189 ;  /* 0x0000000502057223 */ /* 0x002fe200000100bd */
[--C-:B------:R-:W-:Y:S01]  /*98c0*/  FFMA.FTZ R170, R164, UR6, -R10.reuse ;  /* 0x00000006a4aa7c23 */ /* 0x100fe2000801080a */
[----:B------:R-:W-:Y:S01]  /*98d0*/  FFMA.FTZ R137, R165, UR6, -R10 ;  /* 0x00000006a5897c23 */ /* 0x000fe2000801080a */
[--C-:B------:R-:W-:Y:S01]  /*98e0*/  FFMA.FTZ R181, R138, UR6, -R120.reuse ;  /* 0x000000068ab57c23 */ /* 0x100fe20008010878 */
[--C-:B------:R-:W-:Y:S01]  /*98f0*/  FFMA.FTZ R130, R139, UR6, -R120.reuse ;  /* 0x000000068b827c23 */ /* 0x100fe20008010878 */
[--C-:B------:R-:W-:Y:S01]  /*9900*/  FFMA.FTZ R183, R142, UR6, -R120.reuse ;  /* 0x000000068eb77c23 */ /* 0x100fe20008010878 */
[--C-:B------:R-:W-:Y:S01]  /*9910*/  FFMA.FTZ R128, R143, UR6, -R120.reuse ;  /* 0x000000068f807c23 */ /* 0x100fe20008010878 */
[----:B------:R-:W1:Y:S01]  /*9920*/  MUFU.EX2 R190, R190 ;  /* 0x000000be00be7308 */ /* 0x000e620000000800 */
[----:B--2---:R-:W-:Y:S01]  /*9930*/  FADD.FTZ R123, R188, R123 ;  /* 0x0000007bbc7b7221 */ /* 0x004fe20000010000 */
[--C-:B------:R-:W-:Y:S01]  /*9940*/  FFMA.FTZ R177, R146, UR6, -R120.reuse ;  /* 0x0000000692b17c23 */ /* 0x100fe20008010878 */
[--C-:B------:R-:W-:Y:S01]  /*9950*/  FFMA.FTZ R126, R147, UR6, -R120.reuse ;  /* 0x00000006937e7c23 */ /* 0x100fe20008010878 */
[--C-:B------:R-:W-:Y:S01]  /*9960*/  FFMA.FTZ R179, R150, UR6, -R120.reuse ;  /* 0x0000000696b37c23 */ /* 0x100fe20008010878 */
[--C-:B------:R-:W-:Y:S01]  /*9970*/  FFMA.FTZ R124, R151, UR6, -R120.reuse ;  /* 0x00000006977c7c23 */ /* 0x100fe20008010878 */
[--C-:B------:R-:W-:Y:S01]  /*9980*/  FFMA.FTZ R127, R155, UR6, -R120.reuse ;  /* 0x000000069b7f7c23 */ /* 0x100fe20008010878 */
[--C-:B------:R-:W-:Y:S01]  /*9990*/  FFMA.FTZ R175, R158, UR6, -R120.reuse ;  /* 0x000000069eaf7c23 */ /* 0x100fe20008010878 */
[----:B------:R-:W2:Y:S01]  /*99a0*/  MUFU.EX2 R191, R191 ;  /* 0x000000bf00bf7308 */ /* 0x000ea20000000800 */
[----:B0-----:R-:W-:Y:S01]  /*99b0*/  FADD.FTZ R8, R144, R5 ;  /* 0x0000000590087221 */ /* 0x001fe20000010000 */
[----:B------:R-:W-:-:S06]  /*99c0*/  FFMA.FTZ R122, R159, UR6, -R120 ;  /* 0x000000069f7a7c23 */ /* 0x000fcc0008010878 */
[----:B------:R-:W0:Y:S01]  /*99d0*/  MUFU.EX2 R173, R173 ;  /* 0x000000ad00ad7308 */ /* 0x000e220000000800 */
[----:B-1----:R-:W-:-:S07]  /*99e0*/  FADD.FTZ R10, R190, R123 ;  /* 0x0000007bbe0a7221 */ /* 0x002fce0000010000 */
[----:B------:R-:W1:Y:S01]  /*99f0*/  MUFU.EX2 R140, R140 ;  /* 0x0000008c008c7308 */ /* 0x000e620000000800 */
[----:B--2---:R-:W-:-:S07]  /*9a00*/  FADD.FTZ R5, R191, R8 ;  /* 0x00000008bf057221 */ /* 0x004fce0000010000 */
        /* <DEDUP_REMOVED lines=89> */
.L_x_4545:
[----:B------:R-:W0:Y:S01]  /*9fa0*/  S2UR UR4, SR_CgaCtaId ;  /* 0x00000000000479c3 */ /* 0x000e220000008800 */
[----:B------:R-:W-:Y:S01]  /*9fb0*/  UIADD3 UR10, UR10, 0x30860, URZ ;  /* 0x000308600a0a7890 */ /* 0x000fe2000fffe03f */
[C---:B------:R-:W-:Y:S01]  /*9fc0*/  ISETP.GT.AND P1, PT, R12.reuse, UR50, PT ;  /* 0x000000320c007c0c */ /* 0x040fe2000bf24270 */
[----:B------:R-:W-:Y:S01]  /*9fd0*/  UMOV UR7, UR38 ;  /* 0x0000002600077c82 */ /* 0x000fe20008000000 */
[----:B------:R-:W-:Y:S01]  /*9fe0*/  F2FP.F16.F32.PACK_AB R190, R173, R190 ;  /* 0x000000beadbe723e */ /* 0x000fe200000000ff */
[----:B------:R-:W-:Y:S01]  /*9ff0*/  VIADD R12, R12, 0xffffffff ;  /* 0xffffffff0c0c7836 */ /* 0x000fe20000000000 */
[----:B------:R-:W-:Y:S01]  /*a000*/  F2FP.F16.F32.PACK_AB R188, R188, R11 ;  /* 0x0000000bbcbc723e */ /* 0x000fe200000000ff */
[----:B------:R-:W-:Y:S01]  /*a010*/  IMAD.MOV.U32 R11, RZ, RZ, R3 ;  /* 0x000000ffff0b7224 */ /* 0x000fe200078e0003 */
[----:B------:R-:W-:Y:S02]  /*a020*/  F2FP.F16.F32.PACK_AB R184, R171, R184 ;  /* 0x000000b8abb8723e */ /* 0x000fe400000000ff */
[----:B------:R-:W-:-:S02]  /*a030*/  F2FP.F16.F32.PACK_AB R186, R169, R186 ;  /* 0x000000baa9ba723e */ /* 0x000fc400000000ff */
[----:B------:R-:W-:Y:S01]  /*a040*/  F2FP.F16.F32.PACK_AB R173, R127, R10 ;  /* 0x0000000a7fad723e */ /* 0x000fe200000000ff */
[----:B------:R-:W-:Y:S01]  /*a050*/  IMAD.MOV.U32 R10, RZ, RZ, R4 ;  /* 0x000000ffff0a7224 */ /* 0x000fe200078e0004 */
        /* <DEDUP_REMOVED lines=23> */
.L_x_4535:
        /* <DEDUP_REMOVED lines=8> */
[----:B------:R-:W-:Y:S01]  /*a250*/  ULDC UR51, c[0x0][0x9dc] ;  /* 0x0002770000337ab9 */ /* 0x000fe20000000800 */
[----:B------:R-:W-:Y:S01]  /*a260*/  ULDC UR54, c[0x0][0x988] ;  /* 0x0002620000367ab9 */ /* 0x000fe20000000800 */
[----:B------:R-:W-:-:S05]  /*a270*/  ULDC UR55, c[0x0][0x9e0] ;  /* 0x0002780000377ab9 */ /* 0x000fca0000000800 */
.L_x_4566:
[----:B------:R-:W-:-:S04]  /*a280*/  UISETP.NE.AND UP0, UPT, UR4, 0x1, UPT ;  /* 0x000000010400788c */ /* 0x000fc8000bf05270 */
[----:B------:R-:W-:-:S04]  /*a290*/  USEL UR38, URZ, 0x1, UP0 ;  /* 0x000000013f267887 */ /* 0x000fc80008000000 */
[----:B------:R-:W-:Y:S01]  /*a2a0*/  ULOP3.LUT UR38, UR7, UR38, URZ, 0x3c, !UPT ;  /* 0x0000002607267292 */ /* 0x000fe2000f8e3c3f */
[----:B------:R-:W-:Y:S11]  /*a2b0*/  @!P0 BRA `(.L_x_4548) ;  /* 0x0000000000048947 */ /* 0x000ff60003800000 */
[----:B------:R-:W-:Y:S01]  /*a2c0*/  BPT.TRAP 0x1 ;  /* 0x000000040000795c */ /* 0x000fe20000300000 */
.L_x_4548:
        /* <DEDUP_REMOVED lines=9> */
.L_x_4549:
[----:B-1----:R-:W-:Y:S05]  /*a360*/  @P1 BRA `(.L_x_4550) ;  /* 0x0000000000081947 */ /* 0x002fea0003800000 */
[----:B------:R-:W1:Y:S02]  /*a370*/  SYNCS.PHASECHK.TRANS64.TRYWAIT P1, [UR5+0x30830], R3 ;  /* 0x03083003ff0075a7 */ /* 0x000e640008020145 */
[----:B-1----:R-:W-:Y:S05]  /*a380*/  @!P1 BRA `(.L_x_4551) ;  /* 0x000000e400f89947 */ /* 0x002fea0003800000 */
.L_x_4550:
        /* <DEDUP_REMOVED lines=168> */
.L_x_4552:
[----:B------:R-:W-:Y:S01]  /*ae10*/  ULEA UR10, UR4, UR60, 0x3 ;  /* 0x0000003c040a7291 */ /* 0x000fe2000f8e183f */
[----:B------:R-:W-:-:S05]  /*ae20*/  IMAD.U32 R0, RZ, RZ, UR7 ;  /* 0x00000007ff007e24 */ /* 0x000fca000f8e00ff */
[----:B------:R-:W-:-:S04]  /*ae30*/  SHF.L.U32 R0, R0, 0x1f, RZ ;  /* 0x0000001f00007819 */ /* 0x000fc800000006ff */
[----:B------:R2:W3:Y:S01]  /*ae40*/  SYNCS.PHASECHK.TRANS64.TRYWAIT P1, [UR10+0x30850], R0 ;  /* 0x03085000ff0075a7 */ /* 0x0004e2000802014a */
[----:B------:R-:W-:Y:S05]  /*ae50*/  @!P0 BRA `(.L_x_4553) ;  /* 0x0000000000048947 */ /* 0x000fea0003800000 */
[----:B------:R-:W-:Y:S01]  /*ae60*/  BPT.TRAP 0x1 ;  /* 0x000000040000795c */ /* 0x000fe20000300000 */
.L_x_4553:
[----:B---3--:R-:W-:Y:S05]  /*ae70*/  @P1 BRA `(.L_x_4554) ;  /* 0x0000000000081947 */ /* 0x008fea0003800000 */
[----:B------:R-:W3:Y:S02]  /*ae80*/  SYNCS.PHASECHK.TRANS64.TRYWAIT P1, [UR10+0x30850], R0 ;  /* 0x03085000ff0075a7 */ /* 0x000ee4000802014a */
[----:B---3--:R-:W-:Y:S05]  /*ae90*/  @!P1 BRA `(.L_x_4555) ;  /* 0x000000dc004c9947 */ /* 0x008fea0003800000 */
.L_x_4554:
        /* <DEDUP_REMOVED lines=37> */
.L_x_4556:
[----:B------:R-:W-:Y:S01]  /*b0f0*/  R2UR UR6, R22 ;  /* 0x00000000160672ca */ /* 0x000fe200000e0000 */
[----:B------:R-:W-:Y:S01]  /*b100*/  UISETP.NE.AND UP0, UPT, UR61, URZ, UPT ;  /* 0x0000003f3d00728c */ /* 0x000fe2000bf05270 */
[----:B------:R-:W-:Y:S01]  /*b110*/  R2UR UR4, R23 ;  /* 0x00000000170472ca */ /* 0x000fe200000e0000 */
[----:B------:R-:W-:Y:S01]  /*b120*/  IMAD R20, R12, -0x60, RZ ;  /* 0xffffffa00c147824 */ /* 0x000fe200078e02ff */
[----:B------:R-:W-:-:S09]  /*b130*/  UIADD3 UR5, UR5, 0x30840, URZ ;  /* 0x0003084005057890 */ /* 0x000fd2000fffe03f */
        /* <DEDUP_REMOVED lines=34> */
.L_x_4559:
[----:B------:R-:W-:-:S05]  /*b360*/  IMAD.U32 R168, RZ, RZ, UR50 ;  /* 0x00000032ffa87e24 */ /* 0x000fca000f8e00ff */
[----:B------:R-:W-:-:S13]  /*b370*/  ISETP.NE.AND P1, PT, R168, 0x1, PT ;  /* 0x00000001a800780c */ /* 0x000fda0003f25270 */
[----:B0-----:R-:W0:Y:S02]  /*b380*/  @P1 LDC.64 R2, c[0x0][0x9e8] ;  /* 0x00027a00ff021b82 */ /* 0x001e240000000a00 */
[----:B0-----:R-:W-:-:S05]  /*b390*/  @P1 IMAD.HI.U32 R2, R169, R2, RZ ;  /* 0x00000002a9021227 */ /* 0x001fca00078e00ff */
[----:B------:R-:W-:-:S07]  /*b3a0*/  @P1 SHF.R.U32.HI R169, RZ, R3, R2 ;  /* 0x00000003ffa91219 */ /* 0x000fce0000011602 */
.L_x_4560:
[----:B------:R-:W-:Y:S05]  /*b3b0*/  BSYNC B0 ;  /* 0x0000000000007941 */ /* 0x000fea0003800000 */
.L_x_4558:
[----:B------:R-:W-:-:S05]  /*b3c0*/  IMAD R169, R169, R168, R0 ;  /* 0x000000a8a9a97224 */ /* 0x000fca00078e0200 */
[----:B------:R-:W-:Y:S02]  /*b3d0*/  VIADDMNMX R13, R169, R168, R13, PT ;  /* 0x000000a8a90d7246 */ /* 0x000fe4000380010d */
[----:B------:R-:W-:-:S07]  /*b3e0*/  VIMNMX R4, R4, R169, !PT ;  /* 0x000000a904047248 */ /* 0x000fce0007fe0100 */
.L_x_4557:
        /* <DEDUP_REMOVED lines=152> */
.L_x_4563:
[----:B------:R-:W-:-:S05]  /*bd70*/  IMAD.U32 R4, RZ, RZ, UR50 ;  /* 0x00000032ff047e24 */ /* 0x000fca000f8e00ff */
[----:B------:R-:W-:-:S13]  /*bd80*/  ISETP.NE.AND P6, PT, R4, 0x1, PT ;  /* 0x000000010400780c */ /* 0x000fda0003fc5270 */
[----:B0-----:R-:W0:Y:S02]  /*bd90*/  @P6 LDC.64 R2, c[0x0][0x9e8] ;  /* 0x00027a00ff026b82 */ /* 0x001e240000000a00 */
[----:B0-----:R-:W-:-:S05]  /*bda0*/  @P6 IMAD.HI.U32 R2, R13, R2, RZ ;  /* 0x000000020d026227 */ /* 0x001fca00078e00ff */
[----:B------:R-:W-:-:S07]  /*bdb0*/  @P6 SHF.R.U32.HI R13, RZ, R3, R2 ;  /* 0x00000003ff0d6219 */ /* 0x000fce0000011602 */
.L_x_4564:
[----:B------:R-:W-:Y:S05]  /*bdc0*/  BSYNC B0 ;  /* 0x0000000000007941 */ /* 0x000fea0003800000 */
.L_x_4562:
[----:B------:R-:W-:-:S05]  /*bdd0*/  IMAD R0, R13, R4, R0 ;  /* 0x000000040d007224 */ /* 0x000fca00078e0200 */
[----:B------:R-:W-:Y:S02]  /*bde0*/  VIADDMNMX R15, R0, R4, R15, PT ;  /* 0x00000004000f7246 */ /* 0x000fe4000380010f */
[----:B------:R-:W-:-:S07]  /*bdf0*/  VIMNMX R14, R14, R0, !PT ;  /* 0x000000000e0e7248 */ /* 0x000fce0007fe0100 */
.L_x_4561:
        /* <DEDUP_REMOVED lines=128> */
[----:B------:R-:W-:Y:S02]  /*c600*/  FMNMX.FTZ R3, R131, R2, !PT ;  /* 0x0000000283037209 */ /* 0x000fe40007810000 */
[----:B------:R-:W-:Y:S01]  /*c610*/  FSEL R20, R4, RZ, P1 ;  /* 0x000000ff04147208 */ /* 0x000fe20000800000 */
[--C-:B------:R-:W-:Y:S01]  /*c620*/  FFMA.FTZ R169, R125, UR6, -R0.reuse ;  /* 0x000000067da97c23 */ /* 0x100fe20008010800 */
[----:B------:R-:W-:Y:S01]  /*c630*/  FMNMX.FTZ R2, R134, R3, !PT ;  /* 0x0000000386027209 */ /* 0x000fe20007810000 */
[--C-:B------:R-:W-:Y:S01]  /*c640*/  FFMA.FTZ R188, R121, UR6, -R0.reuse ;  /* 0x0000000679bc7c23 */ /* 0x100fe20008010800 */
[--C-:B------:R-:W-:Y:S01]  /*c650*/  FFMA.FTZ R125, R129, UR6, -R0.reuse ;  /* 0x00000006817d7c23 */ /* 0x100fe20008010800 */
[----:B------:R-:W-:Y:S01]  /*c660*/  FADD.FTZ R20, -R20, R11 ;  /* 0x0000000b14147221 */ /* 0x000fe20000010100 */
        /* <DEDUP_REMOVED lines=27> */
[----:B------:R-:W-:Y:S01]  /*c820*/  FFMA.FTZ R165, R165, UR6, -R0 ;  /* 0x00000006a5a57c23 */ /* 0x000fe20008010800 */
[----:B------:R-:W-:Y:S01]  /*c830*/  FMNMX.FTZ R2, R150, R3, !PT ;  /* 0x0000000396027209 */ /* 0x000fe20007810000 */
[----:B------:R-:W-:Y:S01]  /*c840*/  FMUL.FTZ R0, R20, UR6 ;  /* 0x0000000614007c20 */ /* 0x000fe20008410000 */
[----:B------:R-:W-:Y:S02]  /*c850*/  MUFU.EX2 R13, R13 ;  /* 0x0000000d000d7308 */ /* 0x000fe40000000800 */
[----:B------:R-:W-:-:S04]  /*c860*/  FMNMX.FTZ R3, R151, R2, !PT ;  /* 0x0000000297037209 */ /* 0x000fc80007810000 */
[----:B------:R-:W-:Y:S02]  /*c870*/  FMNMX.FTZ R2, R154, R3, !PT ;  /* 0x000000039a027209 */ /* 0x000fe40007810000 */
[----:B------:R-:W0:Y:S02]  /*c880*/  MUFU.EX2 R0, R0 ;  /* 0x0000000000007308 */ /* 0x000e240000000800 */
[----:B------:R-:W-:-:S04]  /*c890*/  FMNMX.FTZ R3, R155, R2, !PT ;  /* 0x000000029b037209 */ /* 0x000fc80007810000 */
[----:B------:R-:W-:Y:S02]  /*c8a0*/  FMNMX.FTZ R3, R158, R3, !PT ;  /* 0x000000039e037209 */ /* 0x000fe40007810000 */
[----:B------:R-:W1:Y:S02]  /*c8b0*/  MUFU.EX2 R188, R188 ;  /* 0x000000bc00bc7308 */ /* 0x000e640000000800 */
[----:B------:R-:W-:-:S04]  /*c8c0*/  FMNMX.FTZ R3, R14, R3, !PT ;  /* 0x000000030e037209 */ /* 0x000fc80007810000 */
[----:B------:R-:W-:Y:S02]  /*c8d0*/  FMNMX.FTZ R2, R162, R3, !PT ;  /* 0x00000003a2027209 */ /* 0x000fe40007810000 */
[----:B------:R-:W2:Y:S02]  /*c8e0*/  MUFU.EX2 R190, R190 ;  /* 0x000000be00be7308 */ /* 0x000ea40000000800 */
[----:B------:R-:W-:-:S04]  /*c8f0*/  FMNMX.FTZ R3, R163, R2, !PT ;  /* 0x00000002a3037209 */ /* 0x000fc80007810000 */
[----:B------:R-:W-:Y:S02]  /*c900*/  FMNMX.FTZ R2, R166, R3, !PT ;  /* 0x00000003a6027209 */ /* 0x000fe40007810000 */
[----:B------:R-:W3:Y:S02]  /*c910*/  MUFU.EX2 R169, R169 ;  /* 0x000000a900a97308 */ /* 0x000ee40000000800 */
[----:B------:R-:W-:-:S05]  /*c920*/  FMNMX.FTZ R2, R167, R2, !PT ;  /* 0x00000002a7027209 */ /* 0x000fca0007810000 */
[----:B------:R-:W4:Y:S01]  /*c930*/  SHFL.BFLY PT, R3, R2, 0x2, 0x1f ;  /* 0x0c401f0002037f89 */ /* 0x000f2200000e0000 */
[----:B------:R-:W5:Y:S08]  /*c940*/  MUFU.EX2 R184, R184 ;  /* 0x000000b800b87308 */ /* 0x000f700000000800 */
[----:B------:R-:W-:Y:S08]  /*c950*/  MUFU.EX2 R125, R125 ;  /* 0x0000007d007d7308 */ /* 0x000ff00000000800 */
[----:B------:R-:W-:Y:S01]  /*c960*/  MUFU.EX2 R186, R186 ;  /* 0x000000ba00ba7308 */ /* 0x000fe20000000800 */
        /* <DEDUP_REMOVED lines=8> */
[----:B------:R-:W-:Y:S02]  /*c9f0*/  FMUL.FTZ R2, R3, UR6 ;  /* 0x0000000603027c20 */ /* 0x000fe40008410000 */
[----:B------:R-:W-:Y:S03]  /*ca00*/  MUFU.EX2 R159, R159 ;  /* 0x0000009f009f7308 */ /* 0x000fe60000000800 */
[----:B------:R-:W-:-:S05]  /*ca10*/  FSEL R20, R2, RZ, P1 ;  /* 0x000000ff02147208 */ /* 0x000fca0000800000 */
[----:B------:R-:W-:Y:S01]  /*ca20*/  MUFU.EX2 R176, R176 ;  /* 0x000000b000b07308 */ /* 0x000fe20000000800 */
[--C-:B------:R-:W-:Y:S01]  /*ca30*/  FFMA.FTZ R189, R21, UR6, -R20.reuse ;  /* 0x0000000615bd7c23 */ /* 0x100fe20008010814 */
[----:B------:R-:W-:Y:S01]  /*ca40*/  FSEL R21, R3, RZ, P1 ;  /* 0x000000ff03157208 */ /* 0x000fe20000800000 */
[--C-:B------:R-:W-:Y:S01]  /*ca50*/  FFMA.FTZ R128, R123, UR6, -R20.reuse ;  /* 0x000000067b807c23 */ /* 0x100fe20008010814 */
[--C-:B------:R-:W-:Y:S01]  /*ca60*/  FFMA.FTZ R191, R126, UR6, -R20.reuse ;  /* 0x000000067ebf7c23 */ /* 0x100fe20008010814 */
[--C-:B------:R-:W-:Y:S01]  /*ca70*/  FFMA.FTZ R126, R127, UR6, -R20.reuse ;  /* 0x000000067f7e7c23 */ /* 0x100fe20008010814 */
[----:B------:R-:W-:Y:S01]  /*ca80*/  FFMA.FTZ R185, R130, UR6, -R20 ;  /* 0x0000000682b97c23 */ /* 0x000fe20008010814 */
[----:B------:R-:W-:Y:S01]  /*ca90*/  FADD.FTZ R21, -R21, R10 ;  /* 0x0000000a15157221 */ /* 0x000fe20000010100 */
[----:B------:R-:W-:Y:S01]  /*caa0*/  MUFU.EX2 R189, R189 ;  /* 0x000000bd00bd7308 */ /* 0x000fe20000000800 */
[--C-:B------:R-:W-:Y:S01]  /*cab0*/  FFMA.FTZ R124, R131, UR6, -R20.reuse ;  /* 0x00000006837c7c23 */ /* 0x100fe20008010814 */
[----:B0-----:R-:W-:Y:S01]  /*cac0*/  FFMA.FTZ R123, R0, R8, R13 ;  /* 0x00000008007b7223 */ /* 0x001fe2000001000d */
[----:B------:R-:W-:Y:S01]  /*cad0*/  FMUL.FTZ R21, R21, UR6 ;  /* 0x0000000615157c20 */ /* 0x000fe20008410000 */
[--C-:B------:R-:W-:Y:S01]  /*cae0*/  FFMA.FTZ R187, R134, UR6, -R20.reuse ;  /* 0x0000000686bb7c23 */ /* 0x100fe20008010814 */
[--C-:B------:R-:W-:Y:S01]  /*caf0*/  FFMA.FTZ R122, R135, UR6, -R20.reuse ;  /* 0x00000006877a7c23 */ /* 0x100fe20008010814 */
[----:B-1----:R-:W-:Y:S01]  /*cb00*/  FADD.FTZ R123, R188, R123 ;  /* 0x0000007bbc7b7221 */ /* 0x002fe20000010000 */
[--C-:B------:R-:W-:Y:S01]  /*cb10*/  FFMA.FTZ R181, R138, UR6, -R20.reuse ;  /* 0x000000068ab57c23 */ /* 0x100fe20008010814 */
[----:B------:R3:W0:Y:S01]  /*cb20*/  MUFU.EX2 R2, R21 ;  /* 0x0000001500027308 */ /* 0x0006220000000800 */
[--C-:B------:R-:W-:Y:S01]  /*cb30*/  FFMA.FTZ R120, R139, UR6, -R20.reuse ;  /* 0x000000068b787c23 */ /* 0x100fe20008010814 */
[----:B--2---:R-:W-:Y:S01]  /*cb40*/  FADD.FTZ R10, R190, R123 ;  /* 0x0000007bbe0a7221 */ /* 0x004fe20000010000 */
[--C-:B------:R-:W-:Y:S01]  /*cb50*/  FFMA.FTZ R183, R142, UR6, -R20.reuse ;  /* 0x000000068eb77c23 */ /* 0x100fe20008010814 */
[--C-:B------:R-:W-:Y:S01]  /*cb60*/  FFMA.FTZ R136, R143, UR6, -R20.reuse ;  /* 0x000000068f887c23 */ /* 0x100fe20008010814 */
[--C-:B------:R-:W-:Y:S01]  /*cb70*/  FFMA.FTZ R177, R146, UR6, -R20.reuse ;  /* 0x0000000692b17c23 */ /* 0x100fe20008010814 */
[--C-:B------:R-:W-:Y:S01]  /*cb80*/  FFMA.FTZ R134, R147, UR6, -R20.reuse ;  /* 0x0000000693867c23 */ /* 0x100fe20008010814 */
[----:B------:R-:W-:Y:S01]  /*cb90*/  FFMA.FTZ R179, R150, UR6, -R20 ;  /* 0x0000000696b37c23 */ /* 0x000fe20008010814 */
[----:B------:R-:W1:Y:S01]  /*cba0*/  MUFU.EX2 R128, R128 ;  /* 0x0000008000807308 */ /* 0x000e620000000800 */
[----:B---3--:R-:W-:Y:S01]  /*cbb0*/  FADD.FTZ R21, R169, R10 ;  /* 0x0000000aa9157221 */ /* 0x008fe20000010000 */
[--C-:B------:R-:W-:Y:S01]  /*cbc0*/  FFMA.FTZ R132, R151, UR6, -R20.reuse ;  /* 0x0000000697847c23 */ /* 0x100fe20008010814 */
[--C-:B------:R-:W-:Y:S01]  /*cbd0*/  FFMA.FTZ R173, R154, UR6, -R20.reuse ;  /* 0x000000069aad7c23 */ /* 0x100fe20008010814 */
[--C-:B------:R-:W-:Y:S01]  /*cbe0*/  FFMA.FTZ R130, R155, UR6, -R20.reuse ;  /* 0x000000069b827c23 */ /* 0x100fe20008010814 */
[----:B-----5:R-:W-:Y:S01]  /*cbf0*/  FADD.FTZ R10, R184, R21 ;  /* 0x00000015b80a7221 */ /* 0x020fe20000010000 */
[--C-:B------:R-:W-:Y:S01]  /*cc00*/  FFMA.FTZ R175, R158, UR6, -R20.reuse ;  /* 0x000000069eaf7c23 */ /* 0x100fe20008010814 */
[----:B------:R-:W-:Y:S01]  /*cc10*/  FFMA.FTZ R14, R14, UR6, -R20 ;  /* 0x000000060e0e7c23 */ /* 0x000fe20008010814 */
[----:B------:R-:W2:Y:S01]  /*cc20*/  MUFU.EX2 R191, R191 ;  /* 0x000000bf00bf7308 */ /* 0x000ea20000000800 */
[----:B0-----:R-:W-:Y:S01]  /*cc30*/  FFMA.FTZ R5, R2, R5, R189 ;  /* 0x0000000502057223 */ /* 0x001fe200000100bd */
[----:B------:R-:W-:Y:S01]  /*cc40*/  FADD.FTZ R21, R125, R10 ;  /* 0x0000000a7d157221 */ /* 0x000fe20000010000 */
[----:B------:R-:W-:-:S03]  /*cc50*/  FFMA.FTZ R171, R166, UR6, -R20 ;  /* 0x00000006a6ab7c23 */ /* 0x000fc60008010814 */
        /* <DEDUP_REMOVED lines=11> */
[----:B------:R-:W-:Y:S01]  /*cd10*/  FADD.FTZ R21, R159, R10 ;  /* 0x0000000a9f157221 */ /* 0x000fe20000010000 */
[----:B------:R-:W-:-:S03]  /*cd20*/  FFMA.FTZ R10, R162, UR6, -R20 ;  /* 0x00000006a20a7c23 */ /* 0x000fc60008010814 */
[----:B------:R-:W-:Y:S01]  /*cd30*/  FADD.FTZ R138, R176, R21 ;  /* 0x00000015b08a7221 */ /* 0x000fe20000010000 */
[----:B------:R-:W-:Y:S01]  /*cd40*/  FFMA.FTZ R21, R163, UR6, -R20 ;  /* 0x00000006a3157c23 */ /* 0x000fe20008010814 */
        /* <DEDUP_REMOVED lines=63> */
.L_x_4565:
        /* <DEDUP_REMOVED lines=36> */
.L_x_4547:
        /* <DEDUP_REMOVED lines=99> */
.L_x_4567:
[----:B------:R-:W-:Y:S01]  /*d9b0*/  ULEA UR5, UR39, UR60, 0x3 ;  /* 0x0000003c27057291 */ /* 0x000fe2000f8e183f */
[----:B------:R-:W-:-:S05]  /*d9c0*/  IMAD.U32 R0, RZ, RZ, UR38 ;  /* 0x00000026ff007e24 */ /* 0x000fca000f8e00ff */
[----:B------:R-:W-:-:S04]  /*d9d0*/  SHF.L.U32 R0, R0, 0x1f, RZ ;  /* 0x0000001f00007819 */ /* 0x000fc800000006ff */
[----:B------:R0:W1:Y:S01]  /*d9e0*/  SYNCS.PHASECHK.TRANS64.TRYWAIT P1, [UR5+0x30850], R0 ;  /* 0x03085000ff0075a7 */ /* 0x0000620008020145 */
[----:B------:R-:W-:Y:S05]  /*d9f0*/  @!P0 BRA `(.L_x_4568) ;  /* 0x0000000000048947 */ /* 0x000fea0003800000 */
[----:B------:R-:W-:Y:S01]  /*da00*/  BPT.TRAP 0x1 ;  /* 0x000000040000795c */ /* 0x000fe20000300000 */
.L_x_4568:
[----:B-1----:R-:W-:Y:S05]  /*da10*/  @P1 BRA `(.L_x_4569) ;  /* 0x0000000000081947 */ /* 0x002fea0003800000 */
[----:B------:R-:W1:Y:S02]  /*da20*/  SYNCS.PHASECHK.TRANS64.TRYWAIT P1, [UR5+0x30850], R0 ;  /* 0x03085000ff0075a7 */ /* 0x000e640008020145 */
[----:B-1----:R-:W-:Y:S05]  /*da30*/  @!P1 BRA `(.L_x_4570) ;  /* 0x000000b0007c9947 */ /* 0x002fea0003800000 */
.L_x_4569:
[----:B------:R-:W-:Y:S01]  /*da40*/  UIADD3 UR60, UR60, 0x400, URZ ;  /* 0x000004003c3c7890 */ /* 0x000fe2000fffe03f */
[----:B------:R-:W-:Y:S01]  /*da50*/  WARPGROUP.ARRIVE ;  /* 0x00000000000079c5 */ /* 0x000fe20000000000 */
[----:B------:R-:W-:Y:S01]  /*da60*/  UMOV UR11, 0x40000040 ;  /* 0x40000040000b7882 */ /* 0x000fe20000000000 */
[----:B-1----:R-:W1:Y:S01]  /*da70*/  SHFL.BFLY PT, R7, R8, 0x2, 0x1f ;  /* 0x0c401f0008077f89 */ /* 0x002e6200000e0000 */
[----:B------:R-:W-:-:S03]  /*da80*/  USHF.R.U32.HI UR60, URZ, 0x4, UR60 ;  /* 0x000000043f3c7899 */ /* 0x000fc6000801163c */
[----:B0-----:R-:W0:Y:S01]  /*da90*/  SHFL.BFLY PT, R0, R5, 0x2, 0x1f ;  /* 0x0c401f0005007f89 */ /* 0x001e2200000e0000 */
[----:B------:R-:W-:-:S04]  /*daa0*/  ULOP3.LUT UR60, UR60, 0x3fff, URZ, 0xc0, !UPT ;  /* 0x00003fff3c3c7892 */ /* 0x000fc8000f8ec03f */
[----:B------:R-:W-:-:S04]  /*dab0*/  ULOP3.LUT UR4, UR60, 0x3000000, URZ, 0xfc, !UPT ;  /* 0x030000003c047892 */ /* 0x000fc8000f8efc3f */
[----:B------:R-:W-:-:S07]  /*dac0*/  UIMAD UR4, UR39, 0x900, UR4 ;  /* 0x00000900270478a4 */ /* 0x000fce000f8e0204 */
[----:B------:R-:W-:Y:S02]  /*dad0*/  UMOV UR10, UR4 ;  /* 0x00000004000a7c82 */ /* 0x000fe40008000000 */
[----:B------:R-:W-:Y:S01]  /*dae0*/  HGMMA.64x192x16.F32 R24, R188, gdesc[UR8].tnspB, R24, gsb0 ;  /* 0x42e00008bc187df0 */ /* 0x000fe20008000818 */
[----:B------:R-:W-:Y:S01]  /*daf0*/  UIADD3 UR10, UR4, 0x80, URZ ;  /* 0x00000080040a7890 */ /* 0x000fe2000fffe03f */
[----:B-1----:R-:W-:Y:S01]  /*db00*/  FADD.FTZ R7, R7, R8 ;  /* 0x0000000807077221 */ /* 0x002fe20000010000 */
[----:B------:R-:W-:Y:S01]  /*db10*/  UMOV UR11, 0x40000040 ;  /* 0x40000040000b7882 */ /* 0x000fe20000000000 */
[----:B0-----:R-:W-:Y:S01]  /*db20*/  FADD.FTZ R2, R0, R5 ;  /* 0x0000000500027221 */ /* 0x001fe20000010000 */
[----:B------:R-:W-:Y:S02]  /*db30*/  IMAD.U32 R5, RZ, RZ, UR6 ;  /* 0x00000006ff057e24 */ /* 0x000fe4000f8e00ff */
[----:B------:R-:W0:Y:S04]  /*db40*/  SHFL.BFLY PT, R0, R7, 0x1, 0x1f ;  /* 0x0c201f0007007f89 */ /* 0x000e2800000e0000 */
[----:B------:R-:W1:Y:S01]  /*db50*/  SHFL.BFLY PT, R9, R2, 0x1, 0x1f ;  /* 0x0c201f0002097f89 */ /* 0x000e6200000e0000 */
[----:B0-----:R-:W-:Y:S01]  /*db60*/  FADD.FTZ R11, R7, R0 ;  /* 0x00000000070b7221 */ /* 0x001fe20000010000 */
[----:B------:R-:W-:-:S02]  /*db70*/  IMAD.U32 R7, RZ, RZ, UR6 ;  /* 0x00000006ff077e24 */ /* 0x000fc4000f8e00ff */
[----:B------:R-:W-:Y:S02]  /*db80*/  IMAD.MOV.U32 R0, RZ, RZ, -0x800000 ;  /* 0xff800000ff007424 */ /* 0x000fe400078e00ff */
[----:B-1----:R-:W-:Y:S01]  /*db90*/  FADD.FTZ R12, R2, R9 ;  /* 0x00000009020c7221 */ /* 0x002fe20000010000 */
[----:B------:R-:W-:Y:S02]  /*dba0*/  FSETP.NE.FTZ.AND P1, PT, R11, RZ, PT ;  /* 0x000000ff0b00720b */ /* 0x000fe40003f35000 */
[----:B------:R-:W-:Y:S01]  /*dbb0*/  CS2R R8, SRZ ;  /* 0x0000000000087805 */ /* 0x000fe2000001ff00 */
        /* <DEDUP_REMOVED lines=39> */
.L_x_4571:
[----:B------:R-:W-:Y:S01]  /*de30*/  R2UR UR6, R221 ;  /* 0x00000000dd0672ca */ /* 0x000fe200000e0000 */
        /* <DEDUP_REMOVED lines=12> */
[----:B------:R-:W-:Y:S01]  /*df00*/  UIADD3 UR6, UR6, 0x1, URZ ;  /* 0x0000000106067890 */ /* 0x000fe2000fffe03f */
[-C--:B------:R-:W-:Y:S01]  /*df10*/  FMUL.FTZ R41, R41, R9.reuse ;  /* 0x0000000929297220 */ /* 0x080fe20000410000 */
[-C--:B------:R-:W-:Y:S01]  /*df20*/  FMUL.FTZ R44, R44, R9.reuse ;  /* 0x000000092c2c7220 */ /* 0x080fe20000410000 */
[-C--:B------:R-:W-:Y:S01]  /*df30*/  FMUL.FTZ R45, R45, R9.reuse ;  /* 0x000000092d2d7220 */ /* 0x080fe20000410000 */
[-C--:B------:R-:W-:Y:S01]  /*df40*/  FMUL.FTZ R48, R48, R9.reuse ;  /* 0x0000000930307220 */ /* 0x080fe20000410000 */
[----:B------:R-:W-:Y:S01]  /*df50*/  FMUL.FTZ R49, R49, R9 ;  /* 0x0000000931317220 */ /* 0x000fe20000410000 */
[----:B------:R-:W-:-:S02]  /*df60*/  IMAD.U32 R221, RZ, RZ, UR6 ;  /* 0x00000006ffdd7e24 */ /* 0x000fc4000f8e00ff */
[-C--:B------:R-:W-:Y:S01]  /*df70*/  FMUL.FTZ R52, R52, R9.reuse ;  /* 0x0000000934347220 */ /* 0x080fe20000410000 */
[-C--:B------:R-:W-:Y:S01]  /*df80*/  FMUL.FTZ R53, R53, R9.reuse ;  /* 0x0000000935357220 */ /* 0x080fe20000410000 */
[-C--:B------:R-:W-:Y:S01]  /*df90*/  FMUL.FTZ R56, R56, R9.reuse ;  /* 0x0000000938387220 */ /* 0x080fe20000410000 */
[-C--:B------:R-:W-:Y:S01]  /*dfa0*/  FMUL.FTZ R57, R57, R9.reuse ;  /* 0x0000000939397220 */ /* 0x080fe20000410000 */
[----:B------:R-:W0:Y:S01]  /*dfb0*/  S2UR UR6, SR_CgaCtaId ;  /* 0x00000000000679c3 */ /* 0x000e220000008800 */
        /* <DEDUP_REMOVED lines=84> */
.L_x_4493:
        /* <DEDUP_REMOVED lines=16> */
[----:B------:R-:W-:Y:S01]  /*e600*/  ULDC.64 UR12, c[0x0][0xc00] ;  /* 0x00030000000c7ab9 */ /* 0x000fe20000000a00 */
[----:B------:R-:W-:Y:S02]  /*e610*/  R2UR UR18, R195 ;  /* 0x00000000c31272ca */ /* 0x000fe400000e0000 */
[----:B------:R-:W-:Y:S02]  /*e620*/  R2UR UR16, R23 ;  /* 0x00000000171072ca */ /* 0x000fe400000e0000 */
[----:B------:R-:W-:-:S02]  /*e630*/  R2UR UR17, R208 ;  /* 0x00000000d01172ca */ /* 0x000fc400000e0000 */
[----:B------:R-:W-:-:S04]  /*e640*/  R2UR UR23, R209 ;  /* 0x00000000d11772ca */ /* 0x000fc800000e0000 */
[----:B------:R-:W-:Y:S01]  /*e650*/  UIMAD.WIDE UR12, UR9, 0x4, UR12 ;  /* 0x00000004090c78a5 */ /* 0x000fe2000f8e020c */
[----:B------:R-:W-:Y:S01]  /*e660*/  UMOV UR10, UR8 ;  /* 0x00000008000a7c82 */ /* 0x000fe20008000000 */
[----:B0-----:R-:W-:Y:S01]  /*e670*/  UMOV UR11, UR4 ;  /* 0x00000004000b7c82 */ /* 0x001fe20008000000 */
[----:B------:R-:W-:Y:S01]  /*e680*/  BAR.SYNC.DEFER_BLOCKING 0x1, 0x100 ;  /* 0x0044000000007b1d */ /* 0x000fe20000010000 */
[----:B--2---:R-:W-:-:S03]  /*e690*/  IMAD.WIDE R8, R3, R8, UR10 ;  /* 0x0000000a03087e25 */ /* 0x004fc6000f8e0208 */
[C---:B------:R-:W-:Y:S02]  /*e6a0*/  LOP3.LUT R3, R8.reuse, 0x380, RZ, 0xc0, !PT ;  /* 0x0000038008037812 */ /* 0x040fe400078ec0ff */
[C---:B------:R-:W-:Y:S02]  /*e6b0*/  IADD3 R10, P2, R8.reuse, 0x20, RZ ;  /* 0x00000020080a7810 */ /* 0x040fe40007f5e0ff */
[C---:B------:R-:W-:Y:S02]  /*e6c0*/  IADD3 R12, P1, R8.reuse, 0x40, RZ ;  /* 0x00000040080c7810 */ /* 0x040fe40007f3e0ff */
[C---:B------:R-:W-:Y:S01]  /*e6d0*/  IADD3 R17, P6, R8.reuse, 0x60, RZ ;  /* 0x0000006008117810 */ /* 0x040fe20007fde0ff */
[--C-:B------:R-:W-:Y:S01]  /*e6e0*/  IMAD.X R131, RZ, RZ, R9.reuse, P2 ;  /* 0x000000ffff837224 */ /* 0x100fe200010e0609 */
[C---:B------:R-:W-:Y:S01]  /*e6f0*/  IADD3 R133, P5, R8.reuse, 0x4000, RZ ;  /* 0x0000400008857810 */ /* 0x040fe20007fbe0ff */
[--C-:B------:R-:W-:Y:S01]  /*e700*/  IMAD.X R107, RZ, RZ, R9.reuse, P1 ;  /* 0x000000ffff6b7224 */ /* 0x100fe200008e0609 */
[----:B------:R-:W-:Y:S01]  /*e710*/  SHF.R.U64 R3, R3, 0x3, RZ ;  /* 0x0000000303037819 */ /* 0x000fe200000012ff */
[--C-:B------:R-:W-:Y:S01]  /*e720*/  IMAD.X R105, RZ, RZ, R9.reuse, P6 ;  /* 0x000000ffff697224 */ /* 0x100fe200030e0609 */
[C---:B------:R-:W-:Y:S01]  /*e730*/  IADD3 R22, P0, R8.reuse, 0x4020, RZ ;  /* 0x0000402008167810 */ /* 0x040fe20007f1e0ff */
[----:B------:R-:W-:Y:S01]  /*e740*/  IMAD.X R103, RZ, RZ, R9, P5 ;  /* 0x000000ffff677224 */ /* 0x000fe200028e0609 */
[----:B------:R-:W-:-:S02]  /*e750*/  IADD3 R135, P4, R8, 0x4040, RZ ;  /* 0x0000404008877810 */ /* 0x000fc40007f9e0ff */
[C---:B------:R-:W-:Y:S01]  /*e760*/  IADD3 R72, P3, R8.reuse, 0x4060, RZ ;  /* 0x0000406008487810 */ /* 0x040fe20007f7e0ff */
[--C-:B------:R-:W-:Y:S01]  /*e770*/  IMAD.X R101, RZ, RZ, R9.reuse, P0 ;  /* 0x000000ffff657224 */ /* 0x100fe200000e0609 */
[C---:B------:R-:W-:Y:S01]  /*e780*/  IADD3 R137, P2, R8.reuse, 0x8000, RZ ;  /* 0x0000800008897810 */ /* 0x040fe20007f5e0ff */
[--C-:B------:R-:W-:Y:S01]  /*e790*/  IMAD.X R99, RZ, RZ, R9.reuse, P4 ;  /* 0x000000ffff637224 */ /* 0x100fe200020e0609 */
[C---:B------:R-:W-:Y:S01]  /*e7a0*/  IADD3 R132, P1, R8.reuse, 0x8020, RZ ;  /* 0x0000802008847810 */ /* 0x040fe20007f3e0ff */
[--C-:B------:R-:W-:Y:S01]  /*e7b0*/  IMAD.X R97, RZ, RZ, R9.reuse, P3 ;  /* 0x000000ffff617224 */ /* 0x100fe200018e0609 */
[C---:B------:R-:W-:Y:S01]  /*e7c0*/  IADD3 R139, P6, R8.reuse, 0x8040, RZ ;  /* 0x00008040088b7810 */ /* 0x040fe20007fde0ff */
[--C-:B------:R-:W-:Y:S01]  /*e7d0*/  IMAD.X R75, RZ, RZ, R9.reuse, P2 ;  /* 0x000000ffff4b7224 */ /* 0x100fe200010e0609 */
[----:B------:R-:W-:Y:S01]  /*e7e0*/  IADD3 R141, P5, R8, 0x8060, RZ ;  /* 0x00008060088d7810 */ /* 0x000fe20007fbe0ff */
[--C-:B------:R-:W-:Y:S01]  /*e7f0*/  IMAD.X R73, RZ, RZ, R9.reuse, P1 ;  /* 0x000000ffff497224 */ /* 0x100fe200008e0609 */
[----:B------:R-:W-:Y:S01]  /*e800*/  LOP3.LUT R8, R3, R8, RZ, 0x3c, !PT ;  /* 0x0000000803087212 */ /* 0x000fe200078e3cff */
[--C-:B------:R-:W-:Y:S01]  /*e810*/  IMAD.X R13, RZ, RZ, R9.reuse, P6 ;  /* 0x000000ffff0d7224 */ /* 0x100fe200030e0609 */
[----:B------:R-:W-:Y:S01]  /*e820*/  LOP3.LUT R3, R10, 0x380, RZ, 0xc0, !PT ;  /* 0x000003800a037812 */ /* 0x000fe200078ec0ff */
[----:B------:R-:W-:Y:S01]  /*e830*/  IMAD.X R15, RZ, RZ, R9, P5 ;  /* 0x000000ffff0f7224 */ /* 0x000fe200028e0609 */
[----:B------:R-:W-:-:S02]  /*e840*/  LOP3.LUT R11, R12, 0x380, RZ, 0xc0, !PT ;  /* 0x000003800c0b7812 */ /* 0x000fc400078ec0ff */
[----:B------:R-:W-:Y:S02]  /*e850*/  SHF.R.U64 R3, R3, 0x3, RZ ;  /* 0x0000000303037819 */ /* 0x000fe400000012ff */
[----:B------:R-:W-:Y:S02]  /*e860*/  SHF.R.U64 R11, R11, 0x3, RZ ;  /* 0x000000030b0b7819 */ /* 0x000fe400000012ff */
[----:B------:R-:W-:Y:S02]  /*e870*/  LOP3.LUT R130, R3, R10, RZ, 0x3c, !PT ;  /* 0x0000000a03827212 */ /* 0x000fe400078e3cff */
[----:B------:R-:W-:Y:S02]  /*e880*/  LOP3.LUT R106, R11, R12, RZ, 0x3c, !PT ;  /* 0x0000000c0b6a7212 */ /* 0x000fe400078e3cff */
[----:B------:R-:W-:Y:S02]  /*e890*/  LOP3.LUT R3, R22, 0x380, RZ, 0xc0, !PT ;  /* 0x0000038016037812 */ /* 0x000fe400078ec0ff */
[----:B------:R-:W-:-:S02]  /*e8a0*/  LOP3.LUT R14, R17, 0x380, RZ, 0xc0, !PT ;  /* 0x00000380110e7812 */ /* 0x000fc400078ec0ff */
[----:B------:R-:W-:Y:S02]  /*e8b0*/  LOP3.LUT R12, R137, 0x380, RZ, 0xc0, !PT ;  /* 0x00000380890c7812 */ /* 0x000fe400078ec0ff */
[----:B------:R-:W-:Y:S02]  /*e8c0*/  SHF.R.U64 R3, R3, 0x3, RZ ;  /* 0x0000000303037819 */ /* 0x000fe400000012ff */
[----:B------:R-:W-:Y:S02]  /*e8d0*/  SHF.R.U64 R14, R14, 0x3, RZ ;  /* 0x000000030e0e7819 */ /* 0x000fe400000012ff */
[----:B------:R-:W-:Y:S02]  /*e8e0*/  SHF.R.U64 R12, R12, 0x3, RZ ;  /* 0x000000030c0c7819 */ /* 0x000fe400000012ff */
[----:B------:R-:W-:Y:S02]  /*e8f0*/  LOP3.LUT R10, R135, 0x380, RZ, 0xc0, !PT ;  /* 0x00000380870a7812 */ /* 0x000fe400078ec0ff */
[----:B------:R-:W-:-:S02]  /*e900*/  LOP3.LUT R11, R72, 0x380, RZ, 0xc0, !PT ;  /* 0x00000380480b7812 */ /* 0x000fc400078ec0ff */
[----:B------:R-:W-:Y:S02]  /*e910*/  LOP3.LUT R18, R133, 0x380, RZ, 0xc0, !PT ;  /* 0x0000038085127812 */ /* 0x000fe400078ec0ff */
[----:B------:R-:W-:Y:S02]  /*e920*/  LOP3.LUT R100, R3, R22, RZ, 0x3c, !PT ;  /* 0x0000001603647212 */ /* 0x000fe400078e3cff */
[----:B------:R-:W-:Y:S02]  /*e930*/  LOP3.LUT R104, R14, R17, RZ, 0x3c, !PT ;  /* 0x000000110e687212 */ /* 0x000fe400078e3cff */
[----:B------:R-:W-:Y:S02]  /*e940*/  LOP3.LUT R74, R12, R137, RZ, 0x3c, !PT ;  /* 0x000000890c4a7212 */ /* 0x000fe400078e3cff */
[----:B------:R-:W-:Y:S02]  /*e950*/  LOP3.LUT R3, R132, 0x380, RZ, 0xc0, !PT ;  /* 0x0000038084037812 */ /* 0x000fe400078ec0ff */
[----:B------:R-:W-:-:S02]  /*e960*/  SHF.R.U64 R10, R10, 0x3, RZ ;  /* 0x000000030a0a7819 */ /* 0x000fc400000012ff */
[----:B------:R-:W-:Y:S02]  /*e970*/  SHF.R.U64 R11, R11, 0x3, RZ ;  /* 0x000000030b0b7819 */ /* 0x000fe400000012ff */
[----:B------:R-:W-:Y:S02]  /*e980*/  LOP3.LUT R12, R139, 0x380, RZ, 0xc0, !PT ;  /* 0x000003808b0c7812 */ /* 0x000fe400078ec0ff */
[----:B------:R-:W-:Y:S02]  /*e990*/  LOP3.LUT R14, R141, 0x380, RZ, 0xc0, !PT ;  /* 0x000003808d0e7812 */ /* 0x000fe400078ec0ff */
[----:B------:R-:W-:Y:S02]  /*e9a0*/  SHF.R.U64 R18, R18, 0x3, RZ ;  /* 0x0000000312127819 */ /* 0x000fe400000012ff */
[----:B------:R-:W-:Y:S02]  /*e9b0*/  SHF.R.U64 R3, R3, 0x3, RZ ;  /* 0x0000000303037819 */ /* 0x000fe400000012ff */
[----:B------:R-:W-:-:S02]  /*e9c0*/  LOP3.LUT R98, R10, R135, RZ, 0x3c, !PT ;  /* 0x000000870a627212 */ /* 0x000fc400078e3cff */
[----:B------:R-:W-:Y:S02]  /*e9d0*/  LOP3.LUT R96, R11, R72, RZ, 0x3c, !PT ;  /* 0x000000480b607212 */ /* 0x000fe400078e3cff */
[----:B------:R-:W-:Y:S02]  /*e9e0*/  SHF.R.U64 R12, R12, 0x3, RZ ;  /* 0x000000030c0c7819 */ /* 0x000fe400000012ff */
[----:B------:R-:W-:Y:S02]  /*e9f0*/  SHF.R.U64 R14, R14, 0x3, RZ ;  /* 0x000000030e0e7819 */ /* 0x000fe400000012ff */
[----:B------:R-:W-:Y:S02]  /*ea00*/  LOP3.LUT R102, R18, R133, RZ, 0x3c, !PT ;  /* 0x0000008512667212 */ /* 0x000fe400078e3cff */
[----:B------:R-:W-:Y:S02]  /*ea10*/  MOV R17, R8 ;  /* 0x0000000800117202 */ /* 0x000fe40000000f00 */
[----:B------:R-:W-:-:S02]  /*ea20*/  F2FP.F16.F32.PACK_AB R8, R25, R24 ;  /* 0x000000181908723e */ /* 0x000fc400000000ff */
[----:B------:R-:W-:Y:S02]  /*ea30*/  F2FP.F16.F32.PACK_AB R9, R27, R26 ;  /* 0x0000001a1b09723e */ /* 0x000fe400000000ff */
[----:B------:R-:W-:Y:S02]  /*ea40*/  F2FP.F16.F32.PACK_AB R10, R29, R28 ;  /* 0x0000001c1d0a723e */ /* 0x000fe400000000ff */
[----:B------:R-:W-:Y:S02]  /*ea50*/  F2FP.F16.F32.PACK_AB R11, R31, R30 ;  /* 0x0000001e1f0b723e */ /* 0x000fe400000000ff */
[----:B------:R-:W-:Y:S02]  /*ea60*/  LOP3.LUT R72, R3, R132, RZ, 0x3c, !PT ;  /* 0x0000008403487212 */ /* 0x000fe400078e3cff */
[----:B------:R-:W-:Y:S01]  /*ea70*/  MOV R135, R130 ;  /* 0x0000008200877202 */ /* 0x000fe20000000f00 */
[----:B------:R0:W-:Y:S01]  /*ea80*/  STSM.16.M88.4 [R17], R8 ;  /* 0x0000000811007844 */ /* 0x0001e20000000200 */
[----:B------:R-:W-:-:S02]  /*ea90*/  LOP3.LUT R12, R12, R139, RZ, 0x3c, !PT ;  /* 0x0000008b0c0c7212 */ /* 0x000fc400078e3cff */
[----:B------:R-:W-:Y:S02]  /*eaa0*/  LOP3.LUT R14, R14, R141, RZ, 0x3c, !PT ;  /* 0x0000008d0e0e7212 */ /* 0x000fe400078e3cff */
[----:B------:R-:W-:Y:S02]  /*eab0*/  MOV R131, R98 ;  /* 0x0000006200837202 */ /* 0x000fe40000000f00 */
[----:B------:R-:W-:Y:S02]  /*eac0*/  MOV R3, R96 ;  /* 0x0000006000037202 */ /* 0x000fe40000000f00 */
[----:B------:R-:W-:Y:S02]  /*ead0*/  MOV R133, R102 ;  /* 0x0000006600857202 */ /* 0x000fe40000000f00 */
[----:B------:R-:W-:Y:S02]  /*eae0*/  MOV R132, R100 ;  /* 0x0000006400847202 */ /* 0x000fe40000000f00 */
[----:B------:R-:W-:-:S02]  /*eaf0*/  F2FP.F16.F32.PACK_AB R96, R33, R32 ;  /* 0x000000202160723e */ /* 0x000fc400000000ff */
[----:B------:R-:W-:Y:S02]  /*eb00*/  F2FP.F16.F32.PACK_AB R97, R35, R34 ;  /* 0x000000222361723e */ /* 0x000fe400000000ff */
[----:B------:R-:W-:Y:S02]  /*eb10*/  F2FP.F16.F32.PACK_AB R98, R37, R36 ;  /* 0x000000242562723e */ /* 0x000fe400000000ff */
        /* <DEDUP_REMOVED lines=8> */
[----:B------:R-:W-:Y:S01]  /*eba0*/  MOV R18, R12 ;  /* 0x0000000c00127202 */ /* 0x000fe20000000f00 */
[----:B------:R2:W-:Y:S01]  /*ebb0*/  STSM.16.M88.4 [R106], R100 ;  /* 0x000000646a007844 */ /* 0x0005e20000000200 */
[----:B0-----:R-:W-:Y:S02]  /*ebc0*/  MOV R17, R14 ;  /* 0x0000000e00117202 */ /* 0x001fe40000000f00 */
[----:B------:R-:W-:-:S02]  /*ebd0*/  F2FP.F16.F32.PACK_AB R8, R49, R48 ;  /* 0x000000303108723e */ /* 0x000fc400000000ff */
[----:B------:R-:W-:Y:S02]  /*ebe0*/  F2FP.F16.F32.PACK_AB R9, R51, R50 ;  /* 0x000000323309723e */ /* 0x000fe400000000ff */
[----:B------:R-:W-:Y:S02]  /*ebf0*/  F2FP.F16.F32.PACK_AB R10, R53, R52 ;  /* 0x00000034350a723e */ /* 0x000fe400000000ff */
[----:B------:R-:W-:Y:S02]  /*ec00*/  F2FP.F16.F32.PACK_AB R11, R55, R54 ;  /* 0x00000036370b723e */ /* 0x000fe400000000ff */
[----:B------:R-:W-:Y:S02]  /*ec10*/  MOV R130, R74 ;  /* 0x0000004a00827202 */ /* 0x000fe40000000f00 */
[----:B------:R-:W-:Y:S01]  /*ec20*/  MOV R22, R72 ;  /* 0x0000004800167202 */ /* 0x000fe20000000f00 */
[----:B------:R0:W-:Y:S01]  /*ec30*/  STSM.16.M88.4 [R134], R8 ;  /* 0x0000000886007844 */ /* 0x0001e20000000200 */
[----:B------:R-:W-:-:S02]  /*ec40*/  F2FP.F16.F32.PACK_AB R12, R57, R56 ;  /* 0x00000038390c723e */ /* 0x000fc400000000ff */
[----:B------:R-:W-:Y:S02]  /*ec50*/  F2FP.F16.F32.PACK_AB R13, R59, R58 ;  /* 0x0000003a3b0d723e */ /* 0x000fe400000000ff */
[----:B------:R-:W-:Y:S02]  /*ec60*/  F2FP.F16.F32.PACK_AB R14, R61, R60 ;  /* 0x0000003c3d0e723e */ /* 0x000fe400000000ff */
[----:B------:R-:W-:Y:S02]  /*ec70*/  F2FP.F16.F32.PACK_AB R15, R63, R62 ;  /* 0x0000003e3f0f723e */ /* 0x000fe400000000ff */
[----:B------:R-:W-:Y:S02]  /*ec80*/  F2FP.F16.F32.PACK_AB R72, R65, R64 ;  /* 0x000000404148723e */ /* 0x000fe400000000ff */
[----:B------:R-:W-:Y:S01]  /*ec90*/  F2FP.F16.F32.PACK_AB R73, R67, R66 ;  /* 0x000000424349723e */ /* 0x000fe200000000ff */
[----:B------:R-:W-:Y:S01]  /*eca0*/  STSM.16.M88.4 [R133], R12 ;  /* 0x0000000c85007844 */ /* 0x000fe20000000200 */
[----:B------:R-:W-:-:S02]  /*ecb0*/  F2FP.F16.F32.PACK_AB R74, R69, R68 ;  /* 0x00000044454a723e */ /* 0x000fc400000000ff */
[----:B------:R-:W-:Y:S02]  /*ecc0*/  F2FP.F16.F32.PACK_AB R75, R71, R70 ;  /* 0x00000046474b723e */ /* 0x000fe400000000ff */
[----:B-1----:R-:W-:Y:S02]  /*ecd0*/  F2FP.F16.F32.PACK_AB R96, R5, R4 ;  /* 0x000000040560723e */ /* 0x002fe400000000ff */
[----:B------:R-:W-:Y:S01]  /*ece0*/  F2FP.F16.F32.PACK_AB R97, R123, R122 ;  /* 0x0000007a7b61723e */ /* 0x000fe200000000ff */
[----:B------:R-:W-:Y:S01]  /*ecf0*/  STSM.16.M88.4 [R132], R72 ;  /* 0x0000004884007844 */ /* 0x000fe20000000200 */
[----:B------:R-:W-:Y:S02]  /*ed00*/  F2FP.F16.F32.PACK_AB R98, R77, R76 ;  /* 0x0000004c4d62723e */ /* 0x000fe400000000ff */
[----:B------:R-:W-:Y:S02]  /*ed10*/  F2FP.F16.F32.PACK_AB R99, R79, R78 ;  /* 0x0000004e4f63723e */ /* 0x000fe400000000ff */
[----:B--2---:R-:W-:-:S02]  /*ed20*/  F2FP.F16.F32.PACK_AB R100, R81, R80 ;  /* 0x000000505164723e */ /* 0x004fc400000000ff */
[----:B------:R-:W-:Y:S01]  /*ed30*/  F2FP.F16.F32.PACK_AB R101, R83, R82 ;  /* 0x000000525365723e */ /* 0x000fe200000000ff */
[----:B------:R1:W-:Y:S01]  /*ed40*/  STSM.16.M88.4 [R131], R96 ;  /* 0x0000006083007844 */ /* 0x0003e20000000200 */
[----:B------:R-:W-:Y:S02]  /*ed50*/  F2FP.F16.F32.PACK_AB R102, R85, R84 ;  /* 0x000000545566723e */ /* 0x000fe400000000ff */
[----:B------:R-:W-:Y:S02]  /*ed60*/  F2FP.F16.F32.PACK_AB R103, R87, R86 ;  /* 0x000000565767723e */ /* 0x000fe400000000ff */
[----:B------:R-:W-:Y:S02]  /*ed70*/  F2FP.F16.F32.PACK_AB R104, R89, R88 ;  /* 0x000000585968723e */ /* 0x000fe400000000ff */
[----:B------:R-:W-:Y:S01]  /*ed80*/  F2FP.F16.F32.PACK_AB R105, R91, R90 ;  /* 0x0000005a5b69723e */ /* 0x000fe200000000ff */
[----:B------:R-:W-:Y:S01]  /*ed90*/  STSM.16.M88.4 [R3], R100 ;  /* 0x0000006403007844 */ /* 0x000fe20000000200 */
[----:B------:R-:W-:-:S02]  /*eda0*/  F2FP.F16.F32.PACK_AB R106, R93, R92 ;  /* 0x0000005c5d6a723e */ /* 0x000fc400000000ff */
[----:B------:R-:W-:Y:S02]  /*edb0*/  F2FP.F16.F32.PACK_AB R107, R95, R94 ;  /* 0x0000005e5f6b723e */ /* 0x000fe400000000ff */
[----:B0-----:R-:W-:Y:S02]  /*edc0*/  F2FP.F16.F32.PACK_AB R8, R7, R6 ;  /* 0x000000060708723e */ /* 0x001fe400000000ff */
[----:B------:R-:W-:Y:S01]  /*edd0*/  F2FP.F16.F32.PACK_AB R9, R125, R124 ;  /* 0x0000007c7d09723e */ /* 0x000fe200000000ff */
[----:B------:R-:W-:Y:S01]  /*ede0*/  STSM.16.M88.4 [R130], R104 ;  /* 0x0000006882007844 */ /* 0x000fe20000000200 */
[----:B------:R-:W-:Y:S01]  /*edf0*/  F2FP.F16.F32.PACK_AB R10, R21, R20 ;  /* 0x00000014150a723e */ /* 0x000fe200000000ff */
[----:B-1----:R-:W-:Y:S01]  /*ee00*/  IMAD.U32 R96, RZ, RZ, UR12 ;  /* 0x0000000cff607e24 */ /* 0x002fe2000f8e00ff */
[----:B------:R-:W-:Y:S01]  /*ee10*/  F2FP.F16.F32.PACK_AB R11, R127, R126 ;  /* 0x0000007e7f0b723e */ /* 0x000fe200000000ff */
[----:B------:R-:W-:Y:S01]  /*ee20*/  IMAD.U32 R97, RZ, RZ, UR13 ;  /* 0x0000000dff617e24 */ /* 0x000fe2000f8e00ff */
[----:B------:R-:W-:Y:S01]  /*ee30*/  F2FP.F16.F32.PACK_AB R12, R121, R120 ;  /* 0x00000078790c723e */ /* 0x000fe200000000ff */
[----:B------:R-:W0:Y:S01]  /*ee40*/  LDC.64 R98, c[0x0][0xc08] ;  /* 0x00030200ff627b82 */ /* 0x000e220000000a00 */
[----:B------:R-:W-:Y:S01]  /*ee50*/  F2FP.F16.F32.PACK_AB R13, R129, R128 ;  /* 0x00000080810d723e */ /* 0x000fe200000000ff */
[----:B------:R-:W-:Y:S01]  /*ee60*/  STSM.16.M88.4 [R22], R8 ;  /* 0x0000000816007844 */ /* 0x000fe20000000200 */
[----:B------:R-:W-:-:S02]  /*ee70*/  F2FP.F16.F32.PACK_AB R14, R109, R108 ;  /* 0x0000006c6d0e723e */ /* 0x000fc400000000ff */
[----:B------:R-:W-:Y:S02]  /*ee80*/  F2FP.F16.F32.PACK_AB R15, R111, R110 ;  /* 0x0000006e6f0f723e */ /* 0x000fe400000000ff */
[----:B------:R-:W-:Y:S02]  /*ee90*/  F2FP.F16.F32.PACK_AB R72, R113, R112 ;  /* 0x000000707148723e */ /* 0x000fe400000000ff */
[----:B------:R-:W-:Y:S01]  /*eea0*/  F2FP.F16.F32.PACK_AB R73, R115, R114 ;  /* 0x000000727349723e */ /* 0x000fe200000000ff */
[----:B------:R-:W-:Y:S01]  /*eeb0*/  STSM.16.M88.4 [R18], R12 ;  /* 0x0000000c12007844 */ /* 0x000fe20000000200 */
[----:B------:R-:W-:Y:S02]  /*eec0*/  F2FP.F16.F32.PACK_AB R74, R117, R116 ;  /* 0x00000074754a723e */ /* 0x000fe400000000ff */
[----:B------:R-:W-:Y:S02]  /*eed0*/  F2FP.F16.F32.PACK_AB R75, R119, R118 ;  /* 0x00000076774b723e */ /* 0x000fe400000000ff */
[----:B------:R-:W-:-:S03]  /*eee0*/  ISETP.NE.U32.AND P0, PT, RZ, UR14, PT ;  /* 0x0000000eff007c0c */ /* 0x000fc6000bf05070 */
[----:B------:R1:W-:Y:S01]  /*eef0*/  STSM.16.M88.4 [R17], R72 ;  /* 0x0000004811007844 */ /* 0x0003e20000000200 */
[----:B------:R-:W-:Y:S01]  /*ef00*/  BAR.SYNC.DEFER_BLOCKING 0x1, 0x100 ;  /* 0x0044000000007b1d */ /* 0x000fe20000010000 */
[----:B------:R-:W-:Y:S02]  /*ef10*/  ISETP.NE.AND.EX P0, PT, RZ, UR15, PT, P0 ;  /* 0x0000000fff007c0c */ /* 0x000fe4000bf05300 */
[----:B0-----:R-:W-:-:S05]  /*ef20*/  ISETP.NE.U32.AND P1, PT, R98, RZ, PT ;  /* 0x000000ff6200720c */ /* 0x001fca0003f25070 */
[----:B-1----:R-:W0:Y:S06]  /*ef30*/  LDC R17, c[0x0][0xbe8] ;  /* 0x0002fa00ff117b82 */ /* 0x002e2c0000000800 */
[----:B------:R-:W2:Y:S01]  /*ef40*/  @P0 LDG.E R3, desc[UR36][R96.64] ;  /* 0x0000002460030981 */ /* 0x000ea2000c1e1900 */
[----:B------:R-:W-:Y:S01]  /*ef50*/  R2UR UR4, R99 ;  /* 0x00000000630472ca */ /* 0x000fe200000e0000 */
[----:B------:R-:W-:-:S12]  /*ef60*/  VOTEU.ANY UP0, P1 ;  /* 0x00000000003f7886 */ /* 0x000fd80000800100 */
[----:B------:R-:W-:Y:S01]  /*ef70*/  UISETP.NE.AND.EX UP0, UPT, UR4, URZ, UPT, UP0 ;  /* 0x0000003f0400728c */ /* 0x000fe2000bf05300 */
[----:B0-----:R-:W-:Y:S02]  /*ef80*/  ISETP.NE.AND P1, PT, R17, 0x1, PT ;  /* 0x000000011100780c */ /* 0x001fe40003f25270 */
[----:B------:R-:W-:Y:S02]  /*ef90*/  ULDC UR4, c[0x0][0xa88] ;  /* 0x0002a20000047ab9 */ /* 0x000fe40000000800 */
[----:B------:R-:W-:Y:S01]  /*efa0*/  IMAD.U32 R12, RZ, RZ, UR4 ;  /* 0x00000004ff0c7e24 */ /* 0x000fe2000f8e00ff */
[----:B------:R-:W-:Y:S01]  /*efb0*/  PLOP3.LUT P4, PT, PT, PT, UP0, 0x80, 0x0 ;  /* 0x000000000000781c */ /* 0x000fe20003f8f008 */
[----:B------:R-:W-:-:S04]  /*efc0*/  ULDC UR4, c[0x0][0xad4] ;  /* 0x0002b50000047ab9 */ /* 0x000fc80000000800 */
[----:B------:R-:W-:Y:S02]  /*efd0*/  @UP0 ULDC.64 UR12, c[0x0][0xc08] ;  /* 0x00030200000c0ab9 */ /* 0x000fe40000000a00 */
[----:B------:R-:W-:Y:S01]  /*efe0*/  @UP0 UIMAD.WIDE UR12, UR9, 0x4, UR12 ;  /* 0x00000004090c08a5 */ /* 0x000fe2000f8e020c */
[----:B------:R-:W0:Y:S01]  /*eff0*/  @P1 LDC R10, c[0x0][0xbec] ;  /* 0x0002fb00ff0a1b82 */ /* 0x000e220000000800 */
[----:B------:R-:W-:-:S04]  /*f000*/  UISETP.NE.AND UP0, UPT, UR18, URZ, UPT ;  /* 0x0000003f1200728c */ /* 0x000fc8000bf05270 */
[----:B------:R-:W-:Y:S01]  /*f010*/  USEL UR4, UR18, UR4, UP0 ;  /* 0x0000000412047287 */ /* 0x000fe20008000000 */
[----:B------:R-:W-:Y:S02]  /*f020*/  IMAD.U32 R8, RZ, RZ, UR12 ;  /* 0x0000000cff087e24 */ /* 0x000fe4000f8e00ff */
[----:B------:R-:W1:Y:S01]  /*f030*/  @P1 LDC R11, c[0x0][0xbf0] ;  /* 0x0002fc00ff0b1b82 */ /* 0x000e620000000800 */
[----:B------:R-:W-:Y:S01]  /*f040*/  UISETP.GT.AND UP1, UPT, UR4, 0x1, UPT ;  /* 0x000000010400788c */ /* 0x000fe2000bf24270 */
[----:B------:R-:W-:Y:S01]  /*f050*/  IMAD.U32 R9, RZ, RZ, UR13 ;  /* 0x0000000dff097e24 */ /* 0x000fe2000f8e00ff */
[----:B------:R-:W-:Y:S02]  /*f060*/  UMOV UR22, 0x9b8 ;  /* 0x000009b800167882 */ /* 0x000fe40000000000 */
[----:B------:R-:W-:Y:S02]  /*f070*/  USEL UR22, UR22, 0x978, UP1 ;  /* 0x0000097816167887 */ /* 0x000fe40008800000 */
[----:B------:R-:W-:Y:S01]  /*f080*/  UISETP.NE.U32.AND UP0, UPT, UR14, URZ, UPT ;  /* 0x0000003f0e00728c */ /* 0x000fe2000bf05070 */
[----:B------:R-:W-:Y:S01]  /*f090*/  VIADD R15, R192, UR16 ;  /* 0x00000010c00f7c36 */ /* 0x000fe20008000000 */
[----:B------:R-:W-:Y:S01]  /*f0a0*/  USHF.R.S32.HI UR12, URZ, 0x1f, UR9 ;  /* 0x0000001f3f0c7899 */ /* 0x000fe20008011409 */
[----:B------:R0:W5:Y:S01]  /*f0b0*/  @P4 LDG.E R12, desc[UR36][R8.64] ;  /* 0x00000024080c4981 */ /* 0x000162000c1e1900 */
[----:B------:R-:W-:Y:S01]  /*f0c0*/  UMOV UR4, URZ ;  /* 0x0000003f00047c82 */ /* 0x000fe20008000000 */
[----:B------:R-:W-:-:S02]  /*f0d0*/  UISETP.NE.AND.EX UP0, UPT, UR15, URZ, UPT, UP0 ;  /* 0x0000003f0f00728c */ /* 0x000fc4000bf05300 */
[----:B------:R-:W-:Y:S02]  /*f0e0*/  USEL UR20, UR17, URZ, UP1 ;  /* 0x0000003f11147287 */ /* 0x000fe40008800000 */
[----:B------:R-:W-:Y:S02]  /*f0f0*/  USEL UR9, UR9, URZ, !UP0 ;  /* 0x0000003f09097287 */ /* 0x000fe4000c000000 */
[----:B------:R-:W-:Y:S01]  /*f100*/  USEL UR21, UR12, URZ, !UP0 ;  /* 0x0000003f0c157287 */ /* 0x000fe2000c000000 */
[----:B------:R-:W-:Y:S02]  /*f110*/  ULDC.64 UR16, c[0x0][UR22+0x220] ;  /* 0x0000880016107abb */ /* 0x000fe40008000a00 */
[----:B------:R-:W-:Y:S01]  /*f120*/  ULDC.64 UR12, c[0x0][UR22+0x218] ;  /* 0x00008600160c7abb */ /* 0x000fe20008000a00 */
[----:B------:R-:W-:Y:S01]  /*f130*/  ULDC.64 UR18, c[0x0][UR22+0x228] ;  /* 0x00008a0016127abb */ /* 0x000fe20008000a00 */
[----:B------:R-:W-:Y:S01]  /*f140*/  UIMAD.WIDE.U32 UR14, UR12, UR23, URZ ;  /* 0x000000170c0e72a5 */ /* 0x000fe2000f8e003f */
[----:B0-----:R-:W-:Y:S01]  /*f150*/  @P1 IMAD.HI.U32 R8, R15, R10, RZ ;  /* 0x0000000a0f081227 */ /* 0x001fe200078e00ff */
[----:B------:R-:W-:-:S02]  /*f160*/  UIMAD UR23, UR13, UR23, URZ ;  /* 0x000000170d1772a4 */ /* 0x000fc4000f8e023f */
[----:B------:R-:W-:Y:S02]  /*f170*/  UIMAD UR17, UR17, UR9, URZ ;  /* 0x00000009111172a4 */ /* 0x000fe4000f8e023f */
[----:B------:R-:W-:Y:S02]  /*f180*/  UIMAD.WIDE.U32 UR24, UR18, UR20, URZ ;  /* 0x00000014121872a5 */ /* 0x000fe4000f8e003f */
[----:B------:R-:W-:Y:S02]  /*f190*/  UIMAD.WIDE.U32 UR12, UR16, UR9, URZ ;  /* 0x00000009100c72a5 */ /* 0x000fe4000f8e003f */
[----:B------:R-:W-:Y:S02]  /*f1a0*/  UIMAD UR18, UR19, UR20, URZ ;  /* 0x00000014131272a4 */ /* 0x000fe4000f8e023f */
[----:B------:R-:W-:Y:S01]  /*f1b0*/  UIMAD UR17, UR16, UR21, UR17 ;  /* 0x00000015101172a4 */ /* 0x000fe2000f8e0211 */
[----:B------:R-:W-:Y:S01]  /*f1c0*/  IMAD.U32 R9, RZ, RZ, UR25 ;  /* 0x00000019ff097e24 */ /* 0x000fe2000f8e00ff */
[----:B------:R-:W-:-:S02]  /*f1d0*/  UIADD3 UR18, UR25, UR18, URZ ;  /* 0x0000001219127290 */ /* 0x000fc4000fffe03f */
[----:B------:R-:W-:Y:S02]  /*f1e0*/  UIADD3 UR23, UR15, UR23, URZ ;  /* 0x000000170f177290 */ /* 0x000fe4000fffe03f */
[----:B------:R-:W-:Y:S02]  /*f1f0*/  UIADD3 UR17, UR13, UR17, URZ ;  /* 0x000000110d117290 */ /* 0x000fe4000fffe03f */
[----:B------:R-:W-:Y:S01]  /*f200*/  IMAD.U32 R14, RZ, RZ, UR18 ;  /* 0x00000012ff0e7e24 */ /* 0x000fe2000f8e00ff */
[----:B--2---:R-:W-:Y:S01]  /*f210*/  @P0 R2UR UR4, R3 ;  /* 0x00000000030402ca */ /* 0x004fe200000e0000 */
[----:B------:R-:W-:Y:S01]  /*f220*/  IMAD.MOV.U32 R3, RZ, RZ, R15 ;  /* 0x000000ffff037224 */ /* 0x000fe200078e000f */
[----:B-1----:R-:W-:Y:S01]  /*f230*/  @P1 SHF.R.U32.HI R3, RZ, R11, R8 ;  /* 0x0000000bff031219 */ /* 0x002fe20000011608 */
[----:B------:R-:W-:-:S03]  /*f240*/  IMAD.U32 R8, RZ, RZ, UR24 ;  /* 0x00000018ff087e24 */ /* 0x000fc6000f8e00ff */
[--C-:B------:R-:W-:Y:S01]  /*f250*/  SHF.R.S32.HI R9, RZ, 0x1f, R3.reuse ;  /* 0x0000001fff097819 */ /* 0x100fe20000011403 */
[----:B------:R-:W-:-:S04]  /*f260*/  IMAD.MOV R10, RZ, RZ, -R3 ;  /* 0x000000ffff0a7224 */ /* 0x000fc800078e0a03 */
[----:B------:R-:W-:Y:S02]  /*f270*/  IMAD R11, R17, R10, R15 ;  /* 0x0000000a110b7224 */ /* 0x000fe400078e020f */
[----:B------:R-:W-:Y:S02]  /*f280*/  UIADD3 UR14, UP0, UP2, UR12, UR14, UR4 ;  /* 0x0000000e0c0e7290 */ /* 0x000fe4000fa1e004 */
[----:B------:R-:W-:Y:S01]  /*f290*/  USHF.R.S32.HI UR16, URZ, 0x1f, UR4 ;  /* 0x0000001f3f107899 */ /* 0x000fe20008011404 */
[----:B------:R-:W-:-:S03]  /*f2a0*/  ULDC.64 UR12, c[0x0][UR22+0x210] ;  /* 0x00008400160c7abb */ /* 0x000fc60008000a00 */
        /* <DEDUP_REMOVED lines=18> */
.L_x_4574:
[----:B------:R-:W2:Y:S01]  /*f3d0*/  LDL R3, [R1+0xc] ;  /* 0x00000c0001037983 */ /* 0x000ea20000100800 */
[----:B------:R-:W-:Y:S02]  /*f3e0*/  R2UR UR12, R23 ;  /* 0x00000000170c72ca */ /* 0x000fe400000e0000 */
[----:B------:R-:W-:Y:S01]  /*f3f0*/  LOP3.LUT P0, RZ, R222, 0x3, RZ, 0xc0, !PT ;  /* 0x00000003deff7812 */ /* 0x000fe2000780c0ff */
[----:B------:R-:W-:Y:S01]  /*f400*/  SHFL.IDX PT, R8, R13, RZ, 0x1c1f ;  /* 0x001c1fff0d087589 */ /* 0x000fe200000e0000 */
[----:B------:R-:W-:-:S03]  /*f410*/  PLOP3.LUT P3, PT, PT, PT, UP1, 0x80, 0x0 ;  /* 0x000000000000781c */ /* 0x000fc60003f6f018 */
[----:B------:R-:W0:Y:S04]  /*f420*/  SHFL.IDX PT, R9, R14, RZ, 0x1c1f ;  /* 0x001c1fff0e097589 */ /* 0x000e2800000e0000 */
[----:B------:R-:W-:Y:S04]  /*f430*/  SHFL.IDX PT, R10, R13, 0x1, 0x1c1f ;  /* 0x003c1f000d0a7f89 */ /* 0x000fe800000e0000 */
[----:B------:R-:W1:Y:S01]  /*f440*/  SHFL.IDX PT, R11, R14, 0x1, 0x1c1f ;  /* 0x003c1f000e0b7f89 */ /* 0x000e6200000e0000 */
[----:B--2---:R-:W-:Y:S02]  /*f450*/  VIADD R18, R3, UR12 ;  /* 0x0000000c03127c36 */ /* 0x004fe40008000000 */
[----:B-----5:R-:W-:-:S02]  /*f460*/  IMAD R3, R12, R17, RZ ;  /* 0x000000110c037224 */ /* 0x020fc400078e02ff */
[----:B------:R-:W-:-:S03]  /*f470*/  VIADD R12, R18, 0x8 ;  /* 0x00000008120c7836 */ /* 0x000fc60000000000 */
[-C--:B------:R-:W-:Y:S02]  /*f480*/  ISETP.GE.OR P2, PT, R18, R3.reuse, P0 ;  /* 0x000000031200720c */ /* 0x080fe40000746670 */
[----:B------:R-:W-:-:S11]  /*f490*/  ISETP.GE.OR P0, PT, R12, R3, P0 ;  /* 0x000000030c00720c */ /* 0x000fd60000706670 */
[----:B0-----:R0:W-:Y:S01]  /*f4a0*/  @!P2 ST.E desc[UR36][R8.64], R0 ;  /* 0x000000000800a985 */ /* 0x0011e2000c101924 */
[----:B------:R-:W-:-:S03]  /*f4b0*/  ISETP.GE.AND P2, PT, R18, R3, PT ;  /* 0x000000031200720c */ /* 0x000fc60003f46270 */
[----:B-1----:R0:W-:Y:S01]  /*f4c0*/  @!P0 ST.E desc[UR36][R10.64], R2 ;  /* 0x000000020a008985 */ /* 0x0021e2000c101924 */
[----:B------:R-:W-:Y:S01]  /*f4d0*/  ISETP.GE.AND P0, PT, R12, R3, PT ;  /* 0x000000030c00720c */ /* 0x000fe20003f06270 */
[----:B------:R-:W-:-:S12]  /*f4e0*/  @P3 BRA `(.L_x_4575) ;  /* 0x0000000c004c3947 */ /* 0x000fd80003800000 */
[----:B------:R-:W-:Y:S01]  /*f4f0*/  IMAD.SHL.U32 R63, R194, 0x8, RZ ;  /* 0x00000008c23f7824 */ /* 0x000fe200078e00ff */
[----:B------:R-:W1:Y:S01]  /*f500*/  @P1 LDC R57, c[0x0][0xbec] ;  /* 0x0002fb00ff391b82 */ /* 0x000e620000000800 */
[----:B------:R-:W-:Y:S01]  /*f510*/  IMAD.MOV.U32 R5, RZ, RZ, 0x2 ;  /* 0x00000002ff057424 */ /* 0x000fe200078e00ff */
[----:B------:R-:W-:Y:S01]  /*f520*/  ULDC.64 UR14, c[0x0][0xaa0] ;  /* 0x0002a800000e7ab9 */ /* 0x000fe20000000a00 */
[----:B------:R-:W-:Y:S01]  /*f530*/  IMAD R4, R219, 0x40, R63 ;  /* 0x00000040db047824 */ /* 0x000fe200078e023f */
[----:B------:R-:W-:Y:S02]  /*f540*/  R2UR UR17, R23 ;  /* 0x00000000171172ca */ /* 0x000fe400000e0000 */
[----:B------:R-:W-:Y:S01]  /*f550*/  R2UR UR18, R209 ;  /* 0x00000000d11272ca */ /* 0x000fe200000e0000 */
[----:B------:R-:W-:Y:S01]  /*f560*/  IMAD.WIDE R4, R4, R5, UR10 ;  /* 0x0000000a04047e25 */ /* 0x000fe2000f8e0205 */
[----:B------:R-:W2:Y:S02]  /*f570*/  @P1 LDC R61, c[0x0][0xbf0] ;  /* 0x0002fc00ff3d1b82 */ /* 0x000ea40000000800 */
[C---:B------:R-:W-:Y:S01]  /*f580*/  IADD3 R29, P2, R4.reuse, 0x5000, RZ ;  /* 0x00005000041d7810 */ /* 0x040fe20007f5e0ff */
[----:B------:R-:W-:Y:S01]  /*f590*/  UIMAD UR12, UR16, UR14, URZ ;  /* 0x0000000e100c72a4 */ /* 0x000fe2000f8e023f */
[----:B0-----:R-:W-:-:S02]  /*f5a0*/  IADD3 R9, P4, R4, 0x1000, RZ ;  /* 0x0000100004097810 */ /* 0x001fc40007f9e0ff */
[----:B------:R-:W-:Y:S02]  /*f5b0*/  LOP3.LUT R28, R29, 0x380, RZ, 0xc0, !PT ;  /* 0x000003801d1c7812 */ /* 0x000fe400078ec0ff */
[----:B------:R-:W-:Y:S02]  /*f5c0*/  IADD3 R13, P3, R4, 0x2000, RZ ;  /* 0x00002000040d7810 */ /* 0x000fe40007f7e0ff */
[----:B------:R-:W-:Y:S02]  /*f5d0*/  SHF.R.U64 R28, R28, 0x3, RZ ;  /* 0x000000031c1c7819 */ /* 0x000fe400000012ff */
[----:B------:R-:W-:Y:S02]  /*f5e0*/  IADD3 R21, P6, R4, 0x3000, RZ ;  /* 0x0000300004157810 */ /* 0x000fe40007fde0ff */
[----:B------:R-:W-:Y:S01]  /*f5f0*/  LOP3.LUT R28, R28, R29, RZ, 0x3c, !PT ;  /* 0x0000001d1c1c7212 */ /* 0x000fe200078e3cff */
[----:B------:R-:W-:Y:S01]  /*f600*/  IMAD.X R29, RZ, RZ, R5, P2 ;  /* 0x000000ffff1d7224 */ /* 0x000fe200010e0605 */
[----:B------:R-:W-:-:S02]  /*f610*/  IADD3 R7, P2, R4, 0xb000, RZ ;  /* 0x0000b00004077810 */ /* 0x000fc40007f5e0ff */
[----:B------:R-:W-:Y:S02]  /*f620*/  IADD3 R25, P5, R4, 0x4000, RZ ;  /* 0x0000400004197810 */ /* 0x000fe40007fbe0ff */
[----:B------:R-:W-:Y:S01]  /*f630*/  LOP3.LUT R0, R7, 0x380, RZ, 0xc0, !PT ;  /* 0x0000038007007812 */ /* 0x000fe200078ec0ff */
[----:B------:R-:W-:Y:S01]  /*f640*/  UIMAD UR12, UR4, UR15, UR12 ;  /* 0x0000000f040c72a4 */ /* 0x000fe2000f8e020c */
[----:B------:R-:W-:Y:S01]  /*f650*/  LOP3.LUT R8, R9, 0x380, RZ, 0xc0, !PT ;  /* 0x0000038009087812 */ /* 0x000fe200078ec0ff */
[----:B------:R-:W-:Y:S01]  /*f660*/  UIMAD.WIDE.U32 UR10, UR4, UR14, URZ ;  /* 0x0000000e040a72a5 */ /* 0x000fe2000f8e003f */
[----:B------:R-:W-:Y:S01]  /*f670*/  SHF.R.U64 R0, R0, 0x3, RZ ;  /* 0x0000000300007819 */ /* 0x000fe200000012ff */
[----:B------:R-:W-:Y:S01]  /*f680*/  IMAD.X R53, RZ, RZ, R5, P2 ;  /* 0x000000ffff357224 */ /* 0x000fe200010e0605 */
[----:B------:R-:W-:Y:S01]  /*f690*/  LOP3.LUT R12, R13, 0x380, RZ, 0xc0, !PT ;  /* 0x000003800d0c7812 */ /* 0x000fe200078ec0ff */
[----:B------:R-:W5:Y:S01]  /*f6a0*/  LD.E.128 R28, desc[UR36][R28.64] ;  /* 0x000000241c1c7980 */ /* 0x000f62000c101d00 */
[----:B------:R-:W-:-:S02]  /*f6b0*/  LOP3.LUT R20, R21, 0x380, RZ, 0xc0, !PT ;  /* 0x0000038015147812 */ /* 0x000fc400078ec0ff */
[----:B------:R-:W-:Y:S02]  /*f6c0*/  LOP3.LUT R24, R25, 0x380, RZ, 0xc0, !PT ;  /* 0x0000038019187812 */ /* 0x000fe400078ec0ff */
[----:B------:R-:W-:Y:S01]  /*f6d0*/  LOP3.LUT R52, R0, R7, RZ, 0x3c, !PT ;  /* 0x0000000700347212 */ /* 0x000fe200078e3cff */
[----:B------:R-:W-:Y:S01]  /*f6e0*/  IMAD R0, R194, 0x20, R219 ;  /* 0x00000020c2007824 */ /* 0x000fe200078e02db */
[----:B------:R-:W-:Y:S01]  /*f6f0*/  UIADD3 UR11, UR11, UR12, URZ ;  /* 0x0000000c0b0b7290 */ /* 0x000fe2000fffe03f */
[----:B------:R-:W-:Y:S02]  /*f700*/  SHF.R.U64 R8, R8, 0x3, RZ ;  /* 0x0000000308087819 */ /* 0x000fe400000012ff */
[----:B------:R-:W-:Y:S01]  /*f710*/  SHF.R.U64 R12, R12, 0x3, RZ ;  /* 0x000000030c0c7819 */ /* 0x000fe200000012ff */
[----:B------:R-:W-:Y:S01]  /*f720*/  ULDC.64 UR12, c[0x0][0xae8] ;  /* 0x0002ba00000c7ab9 */ /* 0x000fe20000000a00 */
[----:B------:R-:W-:Y:S02]  /*f730*/  SHF.R.U64 R20, R20, 0x3, RZ ;  /* 0x0000000314147819 */ /* 0x000fe400000012ff */
[----:B------:R-:W-:Y:S01]  /*f740*/  SHF.R.U64 R24, R24, 0x3, RZ ;  /* 0x0000000318187819 */ /* 0x000fe200000012ff */
[----:B------:R-:W-:Y:S01]  /*f750*/  VIADD R18, R0, UR17 ;  /* 0x0000001100127c36 */ /* 0x000fe20008000000 */
[----:B------:R-:W-:Y:S01]  /*f760*/  UIMAD.WIDE.U32 UR10, UR18, UR12, UR10 ;  /* 0x0000000c120a72a5 */ /* 0x000fe2000f8e000a */
        /* <DEDUP_REMOVED lines=9> */
[----:B------:R-:W-:Y:S01]  /*f800*/  USHF.R.S32.HI UR4, URZ, 0x1f, UR9 ;  /* 0x0000001f3f047899 */ /* 0x000fe20008011409 */
[----:B------:R-:W-:Y:S01]  /*f810*/  IADD3 R37, P4, R4, 0x7000, RZ ;  /* 0x0000700004257810 */ /* 0x000fe20007f9e0ff */
[----:B-1----:R-:W-:Y:S01]  /*f820*/  @P1 IMAD.HI.U32 R0, R18, R57, RZ ;  /* 0x0000003912001227 */ /* 0x002fe200078e00ff */
[C---:B------:R-:W-:Y:S01]  /*f830*/  IADD3 R41, P3, R4.reuse, 0x8000, RZ ;  /* 0x0000800004297810 */ /* 0x040fe20007f7e0ff */
[----:B------:R-:W-:Y:S01]  /*f840*/  UIMAD UR11, UR18, UR13, UR11 ;  /* 0x0000000d120b72a4 */ /* 0x000fe2000f8e020b */
[C---:B------:R-:W-:Y:S01]  /*f850*/  IADD3 R45, P6, R4.reuse, 0x9000, RZ ;  /* 0x00009000042d7810 */ /* 0x040fe20007fde0ff */
[----:B------:R-:W-:Y:S01]  /*f860*/  IMAD.MOV.U32 R59, RZ, RZ, R18 ;  /* 0x000000ffff3b7224 */ /* 0x000fe200078e0012 */
[----:B------:R-:W-:Y:S01]  /*f870*/  IADD3 R49, P5, R4, 0xa000, RZ ;  /* 0x0000a00004317810 */ /* 0x000fe20007fbe0ff */
        /* <DEDUP_REMOVED lines=8> */
[----:B------:R-:W-:Y:S02]  /*f900*/  LOP3.LUT R48, R49, 0x380, RZ, 0xc0, !PT ;  /* 0x0000038031307812 */ /* 0x000fe400078ec0ff */
[----:B------:R-:W-:Y:S01]  /*f910*/  LOP3.LUT R11, R4, 0x380, RZ, 0xc0, !PT ;  /* 0x00000380040b7812 */ /* 0x000fe200078ec0ff */
[----:B------:R-:W5:Y:S01]  /*f920*/  LD.E.128 R24, desc[UR36][R24.64] ;  /* 0x0000002418187980 */ /* 0x000f62000c101d00 */
[----:B--2---:R-:W-:Y:S01]  /*f930*/  @P1 SHF.R.U32.HI R59, RZ, R61, R0 ;  /* 0x0000003dff3b1219 */ /* 0x004fe20000011600 */
[----:B------:R-:W-:Y:S01]  /*f940*/  UIMAD UR4, UR9, UR13, UR4 ;  /* 0x0000000d090472a4 */ /* 0x000fe2000f8e0204 */
[----:B------:R-:W-:Y:S01]  /*f950*/  SHF.R.U64 R32, R32, 0x3, RZ ;  /* 0x0000000320207819 */ /* 0x000fe200000012ff */
[----:B------:R-:W-:Y:S01]  /*f960*/  UIMAD.WIDE.U32 UR10, UR9, UR12, UR10 ;  /* 0x0000000c090a72a5 */ /* 0x000fe2000f8e000a */
[----:B------:R-:W-:Y:S01]  /*f970*/  SHF.R.U64 R36, R36, 0x3, RZ ;  /* 0x0000000324247819 */ /* 0x000fe200000012ff */
[----:B------:R-:W5:Y:S01]  /*f980*/  LD.E.128 R52, desc[UR36][R52.64] ;  /* 0x0000002434347980 */ /* 0x000f62000c101d00 */
[----:B------:R-:W-:-:S02]  /*f990*/  SHF.R.U64 R40, R40, 0x3, RZ ;  /* 0x0000000328287819 */ /* 0x000fc400000012ff */
[----:B------:R-:W-:Y:S02]  /*f9a0*/  SHF.R.U64 R44, R44, 0x3, RZ ;  /* 0x000000032c2c7819 */ /* 0x000fe400000012ff */
[----:B------:R-:W-:Y:S01]  /*f9b0*/  SHF.R.U64 R48, R48, 0x3, RZ ;  /* 0x0000000330307819 */ /* 0x000fe200000012ff */
[--C-:B------:R-:W-:Y:S01]  /*f9c0*/  IMAD.MOV R2, RZ, RZ, -R59.reuse ;  /* 0x000000ffff027224 */ /* 0x100fe200078e0a3b */
[----:B------:R-:W-:Y:S02]  /*f9d0*/  SHF.R.U64 R11, R11, 0x3, RZ ;  /* 0x000000030b0b7819 */ /* 0x000fe400000012ff */
[----:B------:R-:W-:Y:S01]  /*f9e0*/  SHF.R.S32.HI R0, RZ, 0x1f, R59 ;  /* 0x0000001fff007819 */ /* 0x000fe2000001143b */
[----:B------:R-:W-:Y:S01]  /*f9f0*/  UIADD3 UR4, UR11, UR4, URZ ;  /* 0x000000040b047290 */ /* 0x000fe2000fffe03f */
[----:B------:R-:W-:Y:S01]  /*fa00*/  LOP3.LUT R32, R32, R33, RZ, 0x3c, !PT ;  /* 0x0000002120207212 */ /* 0x000fe200078e3cff */
[----:B------:R-:W-:Y:S01]  /*fa10*/  ULDC.64 UR12, c[0x0][0xae0] ;  /* 0x0002b800000c7ab9 */ /* 0x000fe20000000a00 */
        /* <DEDUP_REMOVED lines=12> */
[----:B------:R-:W-:Y:S01]  /*fae0*/  IMAD R17, R17, R2, R18 ;  /* 0x0000000211117224 */ /* 0x000fe200078e0212 */
[----:B------:R-:W5:Y:S01]  /*faf0*/  LD.E.128 R4, desc[UR36][R4.64] ;  /* 0x0000002404047980 */ /* 0x000f62000c101d00 */
[----:B------:R-:W-:Y:S02]  /*fb00*/  IMAD.U32 R57, RZ, RZ, UR11 ;  /* 0x0000000bff397e24 */ /* 0x000fe4000f8e00ff */
[----:B------:R-:W-:Y:S01]  /*fb10*/  IMAD.U32 R56, RZ, RZ, UR10 ;  /* 0x0000000aff387e24 */ /* 0x000fe2000f8e00ff */
[----:B------:R-:W5:Y:S01]  /*fb20*/  LD.E.128 R32, desc[UR36][R32.64] ;  /* 0x0000002420207980 */ /* 0x000f62000c101d00 */
[----:B------:R-:W-:Y:S01]  /*fb30*/  IMAD.U32 R57, RZ, RZ, UR4 ;  /* 0x00000004ff397e24 */ /* 0x000fe2000f8e00ff */
[----:B------:R-:W-:Y:S01]  /*fb40*/  ULDC.64 UR10, c[0x0][0xad8] ;  /* 0x0002b600000a7ab9 */ /* 0x000fe20000000a00 */
[----:B------:R-:W-:Y:S01]  /*fb50*/  IMAD R61, R59, UR13, R0 ;  /* 0x0000000d3b3d7c24 */ /* 0x000fe2000f8e0200 */
[----:B------:R-:W5:Y:S01]  /*fb60*/  LD.E.128 R36, desc[UR36][R36.64] ;  /* 0x0000002424247980 */ /* 0x000f62000c101d00 */
[----:B------:R-:W-:-:S03]  /*fb70*/  SHF.R.S32.HI R0, RZ, 0x1f, R17 ;  /* 0x0000001fff007819 */ /* 0x000fc60000011411 */
[----:B------:R-:W5:Y:S01]  /*fb80*/  LD.E.128 R40, desc[UR36][R40.64] ;  /* 0x0000002428287980 */ /* 0x000f62000c101d00 */
[----:B------:R-:W-:-:S03]  /*fb90*/  IMAD.WIDE.U32 R56, R59, UR12, R56 ;  /* 0x0000000c3b387c25 */ /* 0x000fc6000f8e0038 */
        /* <DEDUP_REMOVED lines=8> */
[----:B------:R-:W-:-:S02]  /*fc20*/  IMAD R2, R0, UR10, RZ ;  /* 0x0000000a00027c24 */ /* 0x000fc4000f8e02ff */
[----:B------:R-:W-:Y:S02]  /*fc30*/  VIADD R18, R219, UR17 ;  /* 0x00000011db127c36 */ /* 0x000fe40008000000 */
[----:B------:R-:W-:Y:S02]  /*fc40*/  IMAD.IADD R57, R57, 0x1, R61 ;  /* 0x0000000139397824 */ /* 0x000fe400078e023d */
[C---:B------:R-:W-:Y:S02]  /*fc50*/  IMAD R59, R17.reuse, UR11, R2 ;  /* 0x0000000b113b7c24 */ /* 0x040fe4000f8e0202 */
[C---:B------:R-:W-:Y:S01]  /*fc60*/  VIADD R2, R18.reuse, 0x40 ;  /* 0x0000004012027836 */ /* 0x040fe20000000000 */
[----:B------:R-:W-:Y:S01]  /*fc70*/  UIADD3 UR8, UR8, 0x30820, URZ ;  /* 0x0003082008087890 */ /* 0x000fe2000fffe03f */
[----:B------:R-:W-:Y:S01]  /*fc80*/  IMAD.WIDE.U32 R56, R17, UR10, R56 ;  /* 0x0000000a11387c25 */ /* 0x000fe2000f8e0038 */
[-C--:B------:R-:W-:Y:S01]  /*fc90*/  ISETP.GE.AND P2, PT, R18, R3.reuse, PT ;  /* 0x000000031200720c */ /* 0x080fe20003f46270 */
[----:B------:R-:W-:Y:S01]  /*fca0*/  ULDC.64 UR10, c[0x0][0xa80] ;  /* 0x0002a000000a7ab9 */ /* 0x000fe20000000a00 */
[----:B------:R-:W-:Y:S01]  /*fcb0*/  ISETP.GE.AND P1, PT, R2, R3, PT ;  /* 0x000000030200720c */ /* 0x000fe20003f26270 */
[----:B------:R-:W-:Y:S01]  /*fcc0*/  IMAD.IADD R17, R57, 0x1, R59 ;  /* 0x0000000139117824 */ /* 0x000fe200078e023b */
[----:B------:R-:W-:Y:S01]  /*fcd0*/  UPRMT UR8, URZ, 0x654, UR8 ;  /* 0x000006543f087896 */ /* 0x000fe20008000008 */
[----:B------:R-:W-:Y:S01]  /*fce0*/  LEA R2, P3, R56, UR10, 0x1 ;  /* 0x0000000a38027c11 */ /* 0x000fe2000f8608ff */
[----:B------:R-:W-:-:S03]  /*fcf0*/  VIADD R0, R18, 0x20 ;  /* 0x0000002012007836 */ /* 0x000fc60000000000 */
[----:B------:R-:W-:Y:S01]  /*fd00*/  LEA.HI.X R17, R56, UR11, R17, 0x1, P3 ;  /* 0x0000000b38117c11 */ /* 0x000fe200098f0c11 */
[C---:B------:R-:W-:Y:S01]  /*fd10*/  VIADD R65, R63.reuse, 0x40 ;  /* 0x000000403f417836 */ /* 0x040fe20000000000 */
[----:B------:R-:W-:Y:S01]  /*fd20*/  ISETP.GE.AND P0, PT, R0, R3, PT ;  /* 0x000000030000720c */ /* 0x000fe20003f06270 */
[----:B------:R-:W-:Y:S01]  /*fd30*/  VIADD R67, R63, 0x80 ;  /* 0x000000803f437836 */ /* 0x000fe20000000000 */
[----:B0-----:R-:W-:Y:S01]  /*fd40*/  SYNCS.ARRIVE.TRANS64.RED.A1T0 RZ, [UR8], RZ ;  /* 0x000000ffffff79a7 */ /* 0x001fe20008100408 */
        /* <DEDUP_REMOVED lines=20> */
.L_x_4577:
[----:B------:R-:W-:Y:S05]  /*fe90*/  BSYNC B1 ;  /* 0x0000000000017941 */ /* 0x000fea0003800000 */
.L_x_4576:
[----:B--2---:R2:W4:Y:S01]  /*fea0*/  SHFL.IDX PT, R0, R17, 0x1, 0x181f ;  /* 0x00381f0011007f89 */ /* 0x00452200000e0000 */
[----:B------:R-:W-:Y:S03]  /*feb0*/  BSSY B1, `(.L_x_4578) ;  /* 0x0000010000017945 */ /* 0x000fe60003800000 */
[----:B---3-5:R2:W3:Y:S01]  /*fec0*/  SHFL.IDX PT, R24, R2, 0x1, 0x181f ;  /* 0x00381f0002187f89 */ /* 0x0284e200000e0000 */
        /* <DEDUP_REMOVED lines=14> */
.L_x_4579:
[----:B------:R-:W-:Y:S05]  /*ffb0*/  BSYNC B1 ;  /* 0x0000000000017941 */ /* 0x000fea0003800000 */
.L_x_4578:
        /* <DEDUP_REMOVED lines=14> */
[----:B------:R0:W-:Y:S04]  /*100a0*/  @!P3 ST.E.128 desc[UR36][R4.64], R12 ;  /* 0x0000000c0400b985 */ /* 0x0001e8000c101d24 */
[----:B------:R0:W-:Y:S04]  /*100b0*/  @!P4 ST.E.128 desc[UR36][R6.64], R32 ;  /* 0x000000200600c985 */ /* 0x0001e8000c101d24 */
[----:B------:R0:W-:Y:S02]  /*100c0*/  @!P5 ST.E.128 desc[UR36][R8.64], R48 ;  /* 0x000000300800d985 */ /* 0x0001e4000c101d24 */
.L_x_4581:
[----:B------:R-:W-:Y:S05]  /*100d0*/  BSYNC B1 ;  /* 0x0000000000017941 */ /* 0x000fea0003800000 */
.L_x_4580:
[----:B0-----:R-:W-:Y:S01]  /*100e0*/  VIADD R0, R18, 0x60 ;  /* 0x0000006012007836 */ /* 0x001fe20000000000 */
[----:B--2-4-:R-:W0:Y:S04]  /*100f0*/  SHFL.IDX PT, R17, R17, 0x3, 0x181f ;  /* 0x00781f0011117f89 */ /* 0x014e2800000e0000 */
[----:B------:R-:W-:Y:S01]  /*10100*/  ISETP.GE.AND P0, PT, R0, R3, PT ;  /* 0x000000030000720c */ /* 0x000fe20003f06270 */
[----:B------:R2:W4:-:S12]  /*10110*/  SHFL.IDX PT, R6, R2, 0x3, 0x181f ;  /* 0x00781f0002067f89 */ /* 0x00051800000e0000 */
[----:B--2---:R-:W-:Y:S05]  /*10120*/  @P0 BRA `(.L_x_4582) ;  /* 0x00000020006c0947 */ /* 0x004fea0003800000 */
        /* <DEDUP_REMOVED lines=15> */
.L_x_4575:
        /* <DEDUP_REMOVED lines=12> */
[----:B------:R-:W-:Y:S01]  /*102e0*/  UIADD3 UR8, UR8, 0x30820, URZ ;  /* 0x0003082008087890 */ /* 0x000fe2000fffe03f */
[----:B------:R-:W-:Y:S01]  /*102f0*/  SHF.R.S32.HI R73, RZ, 0x1f, R217 ;  /* 0x0000001fff497819 */ /* 0x000fe200000114d9 */
[----:B------:R-:W-:Y:S01]  /*10300*/  ULDC.64 UR12, c[0x0][0xb38] ;  /* 0x0002ce00000c7ab9 */ /* 0x000fe20000000a00 */
[----:B------:R-:W-:Y:S01]  /*10310*/  SHF.R.S32.HI R74, RZ, 0x1f, R218 ;  /* 0x0000001fff4a7819 */ /* 0x000fe200000114da */
[----:B------:R-:W-:-:S02]  /*10320*/  UIMAD.WIDE.U32 UR10, UR18, UR12, UR10 ;  /* 0x0000000c120a72a5 */ /* 0x000fc4000f8e000a */
[----:B------:R-:W-:Y:S02]  /*10330*/  UPRMT UR8, URZ, 0x654, UR8 ;  /* 0x000006543f087896 */ /* 0x000fe40008000008 */
[----:B------:R-:W-:-:S03]  /*10340*/  UIMAD UR11, UR18, UR13, UR11 ;  /* 0x0000000d120b72a4 */ /* 0x000fc6000f8e020b */
[----:B------:R-:W-:Y:S02]  /*10350*/  ULDC.64 UR12, c[0x0][0xb40] ;  /* 0x0002d000000c7ab9 */ /* 0x000fe40000000a00 */
[----:B------:R-:W-:Y:S02]  /*10360*/  UIMAD UR4, UR4, UR12, URZ ;  /* 0x0000000c040472a4 */ /* 0x000fe4000f8e023f */
        /* <DEDUP_REMOVED lines=40> */
[----:B------:R-:W-:Y:S02]  /*105f0*/  SHF.R.S32.HI R13, RZ, 0x1f, R207 ;  /* 0x0000001fff0d7819 */ /* 0x000fe400000114cf */
[----:B------:R-:W-:Y:S02]  /*10600*/  SHF.R.S32.HI R72, RZ, 0x1f, R23 ;  /* 0x0000001fff487819 */ /* 0x000fe40000011417 */
[----:B-1----:R-:W-:Y:S01]  /*10610*/  @!P4 LEA R10, P5, R218, R2, 0x2 ;  /* 0x00000002da0ac211 */ /* 0x002fe200078a10ff */
[----:B--2---:R-:W-:-:S03]  /*10620*/  @!P1 IMAD.WIDE R8, R19, 0x4, R2 ;  /* 0x0000000413089825 */ /* 0x004fc600078e0202 */
[-C--:B------:R-:W-:Y:S02]  /*10630*/  @!P4 LEA.HI.X R11, R218, R3.reuse, R74, 0x2, P5 ;  /* 0x00000003da0bc211 */ /* 0x080fe400028f144a */
[----:B------:R-:W-:Y:S01]  /*10640*/  ISETP.GE.AND P5, PT, R23, UR4, PT ;  /* 0x0000000417007c0c */ /* 0x000fe2000bfa6270 */
[----:B------:R1:W-:Y:S01]  /*10650*/  @!P1 ST.E.64 desc[UR36][R8.64], R24 ;  /* 0x0000001808009985 */ /* 0x0003e2000c101b24 */
[-C--:B------:R-:W-:Y:S02]  /*10660*/  @!P2 LEA R14, P1, R15, R2.reuse, 0x2 ;  /* 0x000000020f0ea211 */ /* 0x080fe400078210ff */
[----:B------:R-:W-:Y:S01]  /*10670*/  @!P3 LEA R12, P6, R207, R2, 0x2 ;  /* 0x00000002cf0cb211 */ /* 0x000fe200078c10ff */
[----:B------:R2:W-:Y:S01]  /*10680*/  @!P4 ST.E.64 desc[UR36][R10.64], R28 ;  /* 0x0000001c0a00c985 */ /* 0x0005e2000c101b24 */
[----:B------:R-:W-:Y:S02]  /*10690*/  ISETP.GE.AND P4, PT, R206, UR4, PT ;  /* 0x00000004ce007c0c */ /* 0x000fe4000bf86270 */
[----:B------:R-:W-:-:S02]  /*106a0*/  @!P2 LEA.HI.X R15, R15, R3, R18, 0x2, P1 ;  /* 0x000000030f0fa211 */ /* 0x000fc400008f1412 */
[----:B------:R-:W-:Y:S02]  /*106b0*/  ISETP.GE.AND P1, PT, R205, UR4, PT ;  /* 0x00000004cd007c0c */ /* 0x000fe4000bf26270 */
[-C--:B------:R-:W-:Y:S02]  /*106c0*/  @!P3 LEA.HI.X R13, R207, R3.reuse, R13, 0x2, P6 ;  /* 0x00000003cf0db211 */ /* 0x080fe400030f140d */
[CC--:B------:R-:W-:Y:S02]  /*106d0*/  @!P5 LEA R22, P6, R23.reuse, R2.reuse, 0x2 ;  /* 0x000000021716d211 */ /* 0x0c0fe400078c10ff */
[----:B-1----:R-:W-:Y:S01]  /*106e0*/  SHF.R.S32.HI R9, RZ, 0x1f, R206 ;  /* 0x0000001fff097819 */ /* 0x002fe200000114ce */
[----:B------:R1:W-:Y:S01]  /*106f0*/  @!P3 ST.E.64 desc[UR36][R12.64], R32 ;  /* 0x000000200c00b985 */ /* 0x0003e2000c101b24 */
[----:B------:R-:W-:Y:S02]  /*10700*/  @!P5 LEA.HI.X R23, R23, R3, R72, 0x2, P6 ;  /* 0x000000031717d211 */ /* 0x000fe400030f1448 */
[----:B------:R-:W-:Y:S01]  /*10710*/  @!P4 LEA R8, P6, R206, R2, 0x2 ;  /* 0x00000002ce08c211 */ /* 0x000fe200078c10ff */
[----:B------:R3:W-:Y:S01]  /*10720*/  @!P2 ST.E.64 desc[UR36][R14.64], R36 ;  /* 0x000000240e00a985 */ /* 0x0007e2000c101b24 */
[----:B------:R-:W-:-:S02]  /*10730*/  ISETP.GE.AND P3, PT, R204, UR4, PT ;  /* 0x00000004cc007c0c */ /* 0x000fc4000bf66270 */
[----:B------:R-:W-:Y:S01]  /*10740*/  ISETP.GE.AND P2, PT, R203, UR4, PT ;  /* 0x00000004cb007c0c */ /* 0x000fe2000bf46270 */
[----:B------:R4:W-:Y:S01]  /*10750*/  @!P5 ST.E.64 desc[UR36][R22.64], R40 ;  /* 0x000000281600d985 */ /* 0x0009e2000c101b24 */
[-C--:B------:R-:W-:Y:S02]  /*10760*/  @!P4 LEA.HI.X R9, R206, R3.reuse, R9, 0x2, P6 ;  /* 0x00000003ce09c211 */ /* 0x080fe400030f1409 */
[----:B--2---:R-:W-:Y:S02]  /*10770*/  SHF.R.S32.HI R11, RZ, 0x1f, R205 ;  /* 0x0000001fff0b7819 */ /* 0x004fe400000114cd */
[C---:B------:R-:W-:Y:S01]  /*10780*/  @!P1 LEA R10, P5, R205.reuse, R2, 0x2 ;  /* 0x00000002cd0a9211 */ /* 0x040fe200078a10ff */
[----:B------:R2:W-:Y:S01]  /*10790*/  @!P4 ST.E.64 desc[UR36][R8.64], R44 ;  /* 0x0000002c0800c985 */ /* 0x0005e2000c101b24 */
[----:B------:R-:W-:Y:S02]  /*107a0*/  ISETP.GE.AND P4, PT, R202, UR4, PT ;  /* 0x00000004ca007c0c */ /* 0x000fe4000bf86270 */
[----:B------:R-:W-:-:S02]  /*107b0*/  @!P1 LEA.HI.X R11, R205, R3, R11, 0x2, P5 ;  /* 0x00000003cd0b9211 */ /* 0x000fc400028f140b */
[----:B------:R-:W-:Y:S02]  /*107c0*/  ISETP.GE.AND P5, PT, R201, UR4, PT ;  /* 0x00000004c9007c0c */ /* 0x000fe4000bfa6270 */
[----:B------:R-:W-:Y:S01]  /*107d0*/  SHF.R.S32.HI R25, RZ, 0x1f, R204 ;  /* 0x0000001fff197819 */ /* 0x000fe200000114cc */
[----:B------:R5:W-:Y:S01]  /*107e0*/  @!P1 ST.E.64 desc[UR36][R10.64], R48 ;  /* 0x000000300a009985 */ /* 0x000be2000c101b24 */
[CC--:B-1----:R-:W-:Y:S02]  /*107f0*/  @!P3 LEA R12, P6, R204.reuse, R2.reuse, 0x2 ;  /* 0x00000002cc0cb211 */ /* 0x0c2fe400078c10ff */
[----:B---3--:R-:W-:Y:S02]  /*10800*/  SHF.R.S32.HI R15, RZ, 0x1f, R203 ;  /* 0x0000001fff0f7819 */ /* 0x008fe400000114cb */
[----:B------:R-:W-:Y:S02]  /*10810*/  @!P2 LEA R14, P1, R203, R2, 0x2 ;  /* 0x00000002cb0ea211 */ /* 0x000fe400078210ff */
[----:B------:R-:W-:-:S02]  /*10820*/  @!P3 LEA.HI.X R13, R204, R3, R25, 0x2, P6 ;  /* 0x00000003cc0db211 */ /* 0x000fc400030f1419 */
[----:B------:R-:W-:Y:S02]  /*10830*/  @!P2 LEA.HI.X R15, R203, R3, R15, 0x2, P1 ;  /* 0x00000003cb0fa211 */ /* 0x000fe400008f140f */
[----:B----4-:R-:W-:Y:S01]  /*10840*/  SHF.R.S32.HI R23, RZ, 0x1f, R202 ;  /* 0x0000001fff177819 */ /* 0x010fe200000114ca */
[----:B------:R1:W-:Y:S01]  /*10850*/  @!P3 ST.E.64 desc[UR36][R12.64], R52 ;  /* 0x000000340c00b985 */ /* 0x0003e2000c101b24 */
[-C--:B--2---:R-:W-:Y:S02]  /*10860*/  @!P4 LEA R8, P6, R202, R2.reuse, 0x2 ;  /* 0x00000002ca08c211 */ /* 0x084fe400078c10ff */
[----:B------:R-:W-:Y:S01]  /*10870*/  SHF.R.S32.HI R18, RZ, 0x1f, R201 ;  /* 0x0000001fff127819 */ /* 0x000fe200000114c9 */
[----:B------:R2:W-:Y:S01]  /*10880*/  @!P2 ST.E.64 desc[UR36][R14.64], R56 ;  /* 0x000000380e00a985 */ /* 0x0005e2000c101b24 */
[----:B------:R-:W-:Y:S02]  /*10890*/  ISETP.GE.AND P1, PT, R200, UR4, PT ;  /* 0x00000004c8007c0c */ /* 0x000fe4000bf26270 */
[----:B------:R-:W-:-:S02]  /*108a0*/  @!P5 LEA R22, P3, R201, R2, 0x2 ;  /* 0x00000002c916d211 */ /* 0x000fc400078610ff */
[----:B------:R-:W-:Y:S02]  /*108b0*/  ISETP.GE.AND P2, PT, R199, UR4, PT ;  /* 0x00000004c7007c0c */ /* 0x000fe4000bf46270 */
[-C--:B------:R-:W-:Y:S02]  /*108c0*/  @!P4 LEA.HI.X R9, R202, R3.reuse, R23, 0x2, P6 ;  /* 0x00000003ca09c211 */ /* 0x080fe400030f1417 */
[----:B------:R-:W-:Y:S02]  /*108d0*/  @!P5 LEA.HI.X R23, R201, R3, R18, 0x2, P3 ;  /* 0x00000003c917d211 */ /* 0x000fe400018f1412 */
[----:B------:R-:W-:Y:S01]  /*108e0*/  ISETP.GE.AND P3, PT, R198, UR4, PT ;  /* 0x00000004c6007c0c */ /* 0x000fe2000bf66270 */
[----:B------:R3:W-:Y:S01]  /*108f0*/  @!P4 ST.E.64 desc[UR36][R8.64], R60 ;  /* 0x0000003c0800c985 */ /* 0x0007e2000c101b24 */
[----:B-----5:R-:W-:Y:S02]  /*10900*/  SHF.R.S32.HI R11, RZ, 0x1f, R200 ;  /* 0x0000001fff0b7819 */ /* 0x020fe400000114c8 */
[----:B------:R-:W-:Y:S01]  /*10910*/  @!P1 LEA R10, P6, R200, R2, 0x2 ;  /* 0x00000002c80a9211 */ /* 0x000fe200078c10ff */
[----:B------:R4:W-:Y:S01]  /*10920*/  @!P5 ST.E.64 desc[UR36][R22.64], R64 ;  /* 0x000000401600d985 */ /* 0x0009e2000c101b24 */
[----:B-1----:R-:W-:-:S02]  /*10930*/  SHF.R.S32.HI R13, RZ, 0x1f, R199 ;  /* 0x0000001fff0d7819 */ /* 0x002fc400000114c7 */
[-C--:B------:R-:W-:Y:S02]  /*10940*/  @!P2 LEA R12, P5, R199, R2.reuse, 0x2 ;  /* 0x00000002c70ca211 */ /* 0x080fe400078a10ff */
[----:B------:R-:W-:Y:S02]  /*10950*/  ISETP.GE.AND P4, PT, R197, UR4, PT ;  /* 0x00000004c5007c0c */ /* 0x000fe4000bf86270 */
[-C--:B------:R-:W-:Y:S02]  /*10960*/  @!P1 LEA.HI.X R11, R200, R3.reuse, R11, 0x2, P6 ;  /* 0x00000003c80b9211 */ /* 0x080fe400030f140b */
[----:B------:R-:W-:Y:S02]  /*10970*/  SHF.R.S32.HI R25, RZ, 0x1f, R198 ;  /* 0x0000001fff197819 */ /* 0x000fe400000114c6 */
[----:B--2---:R-:W-:Y:S01]  /*10980*/  @!P3 LEA R14, P6, R198, R2, 0x2 ;  /* 0x00000002c60eb211 */ /* 0x004fe200078c10ff */
[----:B------:R-:W-:Y:S01]  /*10990*/  @!P1 ST.E.64 desc[UR36][R10.64], R68 ;  /* 0x000000440a009985 */ /* 0x000fe2000c101b24 */
[----:B------:R-:W-:-:S02]  /*109a0*/  @!P2 LEA.HI.X R13, R199, R3, R13, 0x2, P5 ;  /* 0x00000003c70da211 */ /* 0x000fc400028f140d */
[----:B------:R-:W-:Y:S02]  /*109b0*/  ISETP.GE.AND P5, PT, R196, UR4, PT ;  /* 0x00000004c4007c0c */ /* 0x000fe4000bfa6270 */
[----:B------:R-:W-:Y:S01]  /*109c0*/  @!P3 LEA.HI.X R15, R198, R3, R25, 0x2, P6 ;  /* 0x00000003c60fb211 */ /* 0x000fe200030f1419 */
[----:B------:R1:W-:Y:S01]  /*109d0*/  @!P2 ST.E.64 desc[UR36][R12.64], R4 ;  /* 0x000000040c00a985 */ /* 0x0003e2000c101b24 */
[----:B---3--:R-:W-:Y:S02]  /*109e0*/  SHF.R.S32.HI R9, RZ, 0x1f, R197 ;  /* 0x0000001fff097819 */ /* 0x008fe400000114c5 */
[----:B------:R-:W-:Y:S01]  /*109f0*/  @!P4 LEA R8, P1, R197, R2, 0x2 ;  /* 0x00000002c508c211 */ /* 0x000fe200078210ff */
[----:B------:R-:W-:Y:S01]  /*10a00*/  @!P3 ST.E.64 desc[UR36][R14.64], R76 ;  /* 0x0000004c0e00b985 */ /* 0x000fe2000c101b24 */
[----:B------:R-:W-:Y:S02]  /*10a10*/  ISETP.GE.AND P3, PT, R217, UR4, PT ;  /* 0x00000004d9007c0c */ /* 0x000fe4000bf66270 */
[----:B----4-:R-:W-:-:S02]  /*10a20*/  SHF.R.S32.HI R23, RZ, 0x1f, R196 ;  /* 0x0000001fff177819 */ /* 0x010fc400000114c4 */
[----:B------:R-:W-:Y:S02]  /*10a30*/  ISETP.GE.AND P2, PT, R216, UR4, PT ;  /* 0x00000004d8007c0c */ /* 0x000fe4000bf46270 */
[CC--:B------:R-:W-:Y:S02]  /*10a40*/  @!P5 LEA R22, P6, R196.reuse, R2.reuse, 0x2 ;  /* 0x00000002c416d211 */ /* 0x0c0fe400078c10ff */
[-C--:B------:R-:W-:Y:S02]  /*10a50*/  @!P4 LEA.HI.X R9, R197, R3.reuse, R9, 0x2, P1 ;  /* 0x00000003c509c211 */ /* 0x080fe400008f1409 */
[----:B------:R-:W-:Y:S02]  /*10a60*/  ISETP.GE.AND P1, PT, R215, UR4, PT ;  /* 0x00000004d7007c0c */ /* 0x000fe4000bf26270 */
[----:B------:R-:W-:Y:S01]  /*10a70*/  @!P5 LEA.HI.X R23, R196, R3, R23, 0x2, P6 ;  /* 0x00000003c417d211 */ /* 0x000fe200030f1417 */
[----:B------:R2:W-:Y:S01]  /*10a80*/  @!P4 ST.E.64 desc[UR36][R8.64], R80 ;  /* 0x000000500800c985 */ /* 0x0005e2000c101b24 */
[----:B-1----:R-:W-:-:S03]  /*10a90*/  @!P3 LEA R4, P4, R217, R2, 0x2 ;  /* 0x00000002d904b211 */ /* 0x002fc600078810ff */
[----:B------:R-:W-:Y:S01]  /*10aa0*/  @!P5 ST.E.64 desc[UR36][R22.64], R84 ;  /* 0x000000541600d985 */ /* 0x000fe2000c101b24 */
[----:B------:R-:W-:Y:S02]  /*10ab0*/  ISETP.GE.AND P5, PT, R214, UR4, PT ;  /* 0x00000004d6007c0c */ /* 0x000fe4000bfa6270 */
[-C--:B------:R-:W-:Y:S02]  /*10ac0*/  @!P3 LEA.HI.X R5, R217, R3.reuse, R73, 0x2, P4 ;  /* 0x00000003d905b211 */ /* 0x080fe400020f1449 */
[CC--:B------:R-:W-:Y:S02]  /*10ad0*/  @!P2 LEA R10, P6, R216.reuse, R2.reuse, 0x2 ;  /* 0x00000002d80aa211 */ /* 0x0c0fe400078c10ff */
[----:B------:R-:W-:Y:S01]  /*10ae0*/  @!P1 LEA R12, P4, R215, R2, 0x2 ;  /* 0x00000002d70c9211 */ /* 0x000fe200078810ff */
[----:B------:R1:W-:Y:S01]  /*10af0*/  @!P3 ST.E.64 desc[UR36][R4.64], R88 ;  /* 0x000000580400b985 */ /* 0x0003e2000c101b24 */
        /* <DEDUP_REMOVED lines=12> */
[CC--:B-1----:R-:W-:Y:S02]  /*10bc0*/  @!P4 LEA R4, P5, R212.reuse, R2.reuse, 0x2 ;  /* 0x00000002d404c211 */ /* 0x0c2fe400078a10ff */
[-C--:B------:R-:W-:Y:S02]  /*10bd0*/  @!P3 LEA.HI.X R15, R213, R3.reuse, R226, 0x2, P6 ;  /* 0x00000003d50fb211 */ /* 0x080fe400030f14e2 */
[CC--:B---3--:R-:W-:Y:S02]  /*10be0*/  @!P2 LEA R10, P6, R211.reuse, R2.reuse, 0x2 ;  /* 0x00000002d30aa211 */ /* 0x0c8fe400078c10ff */
        /* <DEDUP_REMOVED lines=8> */
.L_x_4584:
[----:B------:R-:W-:Y:S05]  /*10c70*/  BSYNC B1 ;  /* 0x0000000000017941 */ /* 0x000fea0003800000 */
.L_x_4583:
[----:B----4-:R3:W4:Y:S04]  /*10c80*/  SHFL.IDX PT, R5, R17, 0x1, 0x1c1f ;  /* 0x003c1f0011057f89 */ /* 0x01072800000e0000 */
[----:B------:R3:W0:Y:S01]  /*10c90*/  SHFL.IDX PT, R4, R0, 0x1, 0x1c1f ;  /* 0x003c1f0000047f89 */ /* 0x00062200000e0000 */
[----:B------:R-:W-:Y:S05]  /*10ca0*/  @P0 BRA `(.L_x_4582) ;  /* 0x00000014008c0947 */ /* 0x000fea0003800000 */
[----:B------:R-:W-:Y:S01]  /*10cb0*/  ULDC UR4, c[0x0][0xac8] ;  /* 0x0002b20000047ab9 */ /* 0x000fe20000000800 */
[C---:B------:R-:W-:Y:S01]  /*10cc0*/  VIADD R9, R19.reuse, 0x18 ;  /* 0x0000001813097836 */ /* 0x040fe20000000000 */
[C---:B------:R-:W-:Y:S01]  /*10cd0*/  ISETP.GE.AND P3, PT, R19.reuse, UR4, PT ;  /* 0x0000000413007c0c */ /* 0x040fe2000bf66270 */
[----:B------:R-:W-:Y:S01]  /*10ce0*/  VIADD R13, R19, 0x20 ;  /* 0x00000020130d7836 */ /* 0x000fe20000000000 */
[----:B------:R-:W-:Y:S02]  /*10cf0*/  ISETP.GE.AND P4, PT, R218, UR4, PT ;  /* 0x00000004da007c0c */ /* 0x000fe4000bf86270 */
[----:B------:R-:W-:Y:S02]  /*10d00*/  ISETP.GE.AND P0, PT, R9, UR4, PT ;  /* 0x0000000409007c0c */ /* 0x000fe4000bf06270 */
[----:B------:R-:W-:Y:S02]  /*10d10*/  ISETP.GE.AND P1, PT, R207, UR4, PT ;  /* 0x00000004cf007c0c */ /* 0x000fe4000bf26270 */
[----:B------:R-:W-:-:S02]  /*10d20*/  ISETP.GE.AND P2, PT, R13, UR4, PT ;  /* 0x000000040d007c0c */ /* 0x000fc4000bf46270 */
[----:B0--3--:R-:W-:Y:S02]  /*10d30*/  SHF.R.S32.HI R0, RZ, 0x1f, R9 ;  /* 0x0000001fff007819 */ /* 0x009fe40000011409 */
[----:B------:R-:W-:Y:S01]  /*10d40*/  SHF.R.S32.HI R14, RZ, 0x1f, R13 ;  /* 0x0000001fff0e7819 */ /* 0x000fe2000001140d */
[----:B-12-4-:R-:W-:Y:S01]  /*10d50*/  @!P3 IMAD.WIDE R2, R19, 0x4, R4 ;  /* 0x000000041302b825 */ /* 0x016fe200078e0204 */
[----:B------:R-:W-:Y:S02]  /*10d60*/  SHF.R.S32.HI R15, RZ, 0x1f, R206 ;  /* 0x0000001fff0f7819 */ /* 0x000fe400000114ce */
[-C--:B------:R-:W-:Y:S02]  /*10d70*/  @!P4 LEA R6, P6, R218, R4.reuse, 0x2 ;  /* 0x00000004da06c211 */ /* 0x080fe400078c10ff */
[----:B------:R-:W-:Y:S01]  /*10d80*/  @!P0 LEA R10, P5, R9, R4, 0x2 ;  /* 0x00000004090a8211 */ /* 0x000fe200078a10ff */
[----:B------:R0:W-:Y:S01]  /*10d90*/  @!P3 ST.E.64 desc[UR36][R2.64], R26 ;  /* 0x0000001a0200b985 */ /* 0x0001e2000c101b24 */
[----:B------:R-:W-:-:S02]  /*10da0*/  ISETP.GE.AND P3, PT, R206, UR4, PT ;  /* 0x00000004ce007c0c */ /* 0x000fc4000bf66270 */
[-C--:B------:R-:W-:Y:S02]  /*10db0*/  @!P4 LEA.HI.X R7, R218, R5.reuse, R74, 0x2, P6 ;  /* 0x00000005da07c211 */ /* 0x080fe400030f144a */
[-C--:B------:R-:W-:Y:S02]  /*10dc0*/  @!P0 LEA.HI.X R11, R9, R5.reuse, R0, 0x2, P5 ;  /* 0x00000005090b8211 */ /* 0x080fe400028f1400 */
[----:B------:R-:W-:Y:S01]  /*10dd0*/  SHF.R.S32.HI R0, RZ, 0x1f, R207 ;  /* 0x0000001fff007819 */ /* 0x000fe200000114cf */
[----:B------:R1:W-:Y:S01]  /*10de0*/  @!P4 ST.E.64 desc[UR36][R6.64], R30 ;  /* 0x0000001e0600c985 */ /* 0x0003e2000c101b24 */
[-C--:B------:R-:W-:Y:S02]  /*10df0*/  @!P1 LEA R8, P5, R207, R4.reuse, 0x2 ;  /* 0x00000004cf089211 */ /* 0x080fe400078a10ff */
[----:B------:R-:W-:Y:S02]  /*10e00*/  @!P2 LEA R12, P6, R13, R4, 0x2 ;  /* 0x000000040d0ca211 */ /* 0x000fe400078c10ff */
[----:B------:R-:W-:-:S02]  /*10e10*/  @!P1 LEA.HI.X R9, R207, R5, R0, 0x2, P5 ;  /* 0x00000005cf099211 */ /* 0x000fc400028f1400 */
[----:B------:R-:W-:Y:S02]  /*10e20*/  ISETP.GE.AND P4, PT, R205, UR4, PT ;  /* 0x00000004cd007c0c */ /* 0x000fe4000bf86270 */
[-C--:B------:R-:W-:Y:S01]  /*10e30*/  @!P2 LEA.HI.X R13, R13, R5.reuse, R14, 0x2, P6 ;  /* 0x000000050d0da211 */ /* 0x080fe200030f140e */
[----:B------:R2:W-:Y:S01]  /*10e40*/  @!P1 ST.E.64 desc[UR36][R8.64], R34 ;  /* 0x0000002208009985 */ /* 0x0005e2000c101b24 */
[----:B------:R-:W-:Y:S02]  /*10e50*/  ISETP.GE.AND P5, PT, R204, UR4, PT ;  /* 0x00000004cc007c0c */ /* 0x000fe4000bfa6270 */
[C---:B0-----:R-:W-:Y:S01]  /*10e60*/  @!P3 LEA R2, P1, R206.reuse, R4, 0x2 ;  /* 0x00000004ce02b211 */ /* 0x041fe200078210ff */
[----:B------:R0:W-:Y:S01]  /*10e70*/  @!P0 ST.E.64 desc[UR36][R10.64], R38 ;  /* 0x000000260a008985 */ /* 0x0001e2000c101b24 */
[----:B------:R-:W-:Y:S02]  /*10e80*/  SHF.R.S32.HI R0, RZ, 0x1f, R205 ;  /* 0x0000001fff007819 */ /* 0x000fe400000114cd */
[----:B------:R-:W-:Y:S01]  /*10e90*/  @!P3 LEA.HI.X R3, R206, R5, R15, 0x2, P1 ;  /* 0x00000005ce03b211 */ /* 0x000fe200008f140f */
[----:B------:R3:W-:Y:S01]  /*10ea0*/  @!P2 ST.E.64 desc[UR36][R12.64], R42 ;  /* 0x0000002a0c00a985 */ /* 0x0007e2000c101b24 */
[----:B------:R-:W-:-:S02]  /*10eb0*/  ISETP.GE.AND P2, PT, R203, UR4, PT ;  /* 0x00000004cb007c0c */ /* 0x000fc4000bf46270 */
[----:B------:R-:W-:Y:S01]  /*10ec0*/  ISETP.GE.AND P1, PT, R202, UR4, PT ;  /* 0x00000004ca007c0c */ /* 0x000fe2000bf26270 */
[----:B------:R4:W-:Y:S01]  /*10ed0*/  @!P3 ST.E.64 desc[UR36][R2.64], R46 ;  /* 0x0000002e0200b985 */ /* 0x0009e2000c101b24 */
[CC--:B-1----:R-:W-:Y:S02]  /*10ee0*/  @!P4 LEA R6, P0, R205.reuse, R4.reuse, 0x2 ;  /* 0x00000004cd06c211 */ /* 0x0c2fe400078010ff */
[----:B------:R-:W-:Y:S02]  /*10ef0*/  SHF.R.S32.HI R17, RZ, 0x1f, R204 ;  /* 0x0000001fff117819 */ /* 0x000fe400000114cc */
[----:B------:R-:W-:Y:S02]  /*10f00*/  @!P5 LEA R14, P6, R204, R4, 0x2 ;  /* 0x00000004cc0ed211 */ /* 0x000fe400078c10ff */
[----:B------:R-:W-:Y:S02]  /*10f10*/  @!P4 LEA.HI.X R7, R205, R5, R0, 0x2, P0 ;  /* 0x00000005cd07c211 */ /* 0x000fe400000f1400 */
[----:B------:R-:W-:-:S02]  /*10f20*/  ISETP.GE.AND P0, PT, R201, UR4, PT ;  /* 0x00000004c9007c0c */ /* 0x000fc4000bf06270 */
[----:B------:R-:W-:Y:S01]  /*10f30*/  @!P5 LEA.HI.X R15, R204, R5, R17, 0x2, P6 ;  /* 0x00000005cc0fd211 */ /* 0x000fe200030f1411 */
[----:B------:R1:W-:Y:S01]  /*10f40*/  @!P4 ST.E.64 desc[UR36][R6.64], R50 ;  /* 0x000000320600c985 */ /* 0x0003e2000c101b24 */
[----:B------:R-:W-:Y:S02]  /*10f50*/  SHF.R.S32.HI R0, RZ, 0x1f, R203 ;  /* 0x0000001fff007819 */ /* 0x000fe400000114cb */
[-C--:B--2---:R-:W-:Y:S01]  /*10f60*/  @!P2 LEA R8, P4, R203, R4.reuse, 0x2 ;  /* 0x00000004cb08a211 */ /* 0x084fe200078810ff */
[----:B------:R2:W-:Y:S01]  /*10f70*/  @!P5 ST.E.64 desc[UR36][R14.64], R54 ;  /* 0x000000360e00d985 */ /* 0x0005e2000c101b24 */
[----:B0-----:R-:W-:Y:S02]  /*10f80*/  SHF.R.S32.HI R11, RZ, 0x1f, R202 ;  /* 0x0000001fff0b7819 */ /* 0x001fe400000114ca */
[----:B------:R-:W-:Y:S02]  /*10f90*/  @!P1 LEA R10, P3, R202, R4, 0x2 ;  /* 0x00000004ca0a9211 */ /* 0x000fe400078610ff */
[----:B------:R-:W-:-:S02]  /*10fa0*/  ISETP.GE.AND P5, PT, R200, UR4, PT ;  /* 0x00000004c8007c0c */ /* 0x000fc4000bfa6270 */
[-C--:B------:R-:W-:Y:S02]  /*10fb0*/  @!P2 LEA.HI.X R9, R203, R5.reuse, R0, 0x2, P4 ;  /* 0x00000005cb09a211 */ /* 0x080fe400020f1400 */
[----:B------:R-:W-:Y:S02]  /*10fc0*/  ISETP.GE.AND P4, PT, R199, UR4, PT ;  /* 0x00000004c7007c0c */ /* 0x000fe4000bf86270 */
[----:B------:R-:W-:Y:S01]  /*10fd0*/  @!P1 LEA.HI.X R11, R202, R5, R11, 0x2, P3 ;  /* 0x00000005ca0b9211 */ /* 0x000fe200018f140b */
[----:B------:R0:W-:Y:S01]  /*10fe0*/  @!P2 ST.E.64 desc[UR36][R8.64], R58 ;  /* 0x0000003a0800a985 */ /* 0x0001e2000c101b24 */
[----:B------:R-:W-:Y:S02]  /*10ff0*/  ISETP.GE.AND P3, PT, R198, UR4, PT ;  /* 0x00000004c6007c0c */ /* 0x000fe4000bf66270 */
[----:B---3--:R-:W-:Y:S01]  /*11000*/  SHF.R.S32.HI R13, RZ, 0x1f, R201 ;  /* 0x0000001fff0d7819 */ /* 0x008fe200000114c9 */
[----:B------:R3:W-:Y:S01]  /*11010*/  @!P1 ST.E.64 desc[UR36][R10.64], R62 ;  /* 0x0000003e0a009985 */ /* 0x0007e2000c101b24 */
[----:B------:R-:W-:-:S02]  /*11020*/  @!P0 LEA R12, P6, R201, R4, 0x2 ;  /* 0x00000004c90c8211 */ /* 0x000fc400078c10ff */
[----:B----4-:R-:W-:Y:S02]  /*11030*/  SHF.R.S32.HI R3, RZ, 0x1f, R200 ;  /* 0x0000001fff037819 */ /* 0x010fe400000114c8 */
[----:B------:R-:W-:Y:S02]  /*11040*/  @!P0 LEA.HI.X R13, R201, R5, R13, 0x2, P6 ;  /* 0x00000005c90d8211 */ /* 0x000fe400030f140d */
[-C--:B------:R-:W-:Y:S02]  /*11050*/  @!P5 LEA R2, P1, R200, R4.reuse, 0x2 ;  /* 0x00000004c802d211 */ /* 0x080fe400078210ff */
[----:B------:R-:W-:Y:S01]  /*11060*/  SHF.R.S32.HI R0, RZ, 0x1f, R199 ;  /* 0x0000001fff007819 */ /* 0x000fe200000114c7 */
[----:B------:R4:W-:Y:S01]  /*11070*/  @!P0 ST.E.64 desc[UR36][R12.64], R66 ;  /* 0x000000420c008985 */ /* 0x0009e2000c101b24 */
[----:B------:R-:W-:Y:S02]  /*11080*/  ISETP.GE.AND P2, PT, R197, UR4, PT ;  /* 0x00000004c5007c0c */ /* 0x000fe4000bf46270 */
[----:B-1----:R-:W-:-:S02]  /*11090*/  @!P4 LEA R6, P0, R199, R4, 0x2 ;  /* 0x00000004c706c211 */ /* 0x002fc400078010ff */
[----:B--2---:R-:W-:Y:S02]  /*110a0*/  SHF.R.S32.HI R15, RZ, 0x1f, R198 ;  /* 0x0000001fff0f7819 */ /* 0x004fe400000114c6 */
[----:B------:R-:W-:Y:S02]  /*110b0*/  @!P3 LEA R14, P6, R198, R4, 0x2 ;  /* 0x00000004c60eb211 */ /* 0x000fe400078c10ff */
[-C--:B------:R-:W-:Y:S02]  /*110c0*/  @!P5 LEA.HI.X R3, R200, R5.reuse, R3, 0x2, P1 ;  /* 0x00000005c803d211 */ /* 0x080fe400008f1403 */
[----:B------:R-:W-:Y:S02]  /*110d0*/  ISETP.GE.AND P1, PT, R196, UR4, PT ;  /* 0x00000004c4007c0c */ /* 0x000fe4000bf26270 */
[----:B------:R-:W-:Y:S01]  /*110e0*/  @!P4 LEA.HI.X R7, R199, R5, R0, 0x2, P0 ;  /* 0x00000005c707c211 */ /* 0x000fe200000f1400 */
[----:B------:R1:W-:Y:S01]  /*110f0*/  @!P5 ST.E.64 desc[UR36][R2.64], R70 ;  /* 0x000000460200d985 */ /* 0x0003e2000c101b24 */
[----:B------:R-:W-:-:S02]  /*11100*/  ISETP.GE.AND P0, PT, R217, UR4, PT ;  /* 0x00000004d9007c0c */ /* 0x000fc4000bf06270 */
[----:B------:R-:W-:Y:S01]  /*11110*/  @!P3 LEA.HI.X R15, R198, R5, R15, 0x2, P6 ;  /* 0x00000005c60fb211 */ /* 0x000fe200030f140f */
[----:B------:R2:W-:Y:S01]  /*11120*/  @!P4 ST.E.64 desc[UR36][R6.64], R122 ;  /* 0x0000007a0600c985 */ /* 0x0005e2000c101b24 */
[----:B------:R-:W-:Y:S02]  /*11130*/  SHF.R.S32.HI R0, RZ, 0x1f, R197 ;  /* 0x0000001fff007819 */ /* 0x000fe400000114c5 */
[-C--:B0-----:R-:W-:Y:S01]  /*11140*/  @!P2 LEA R8, P4, R197, R4.reuse, 0x2 ;  /* 0x00000004c508a211 */ /* 0x081fe200078810ff */
[----:B------:R-:W-:Y:S01]  /*11150*/  @!P3 ST.E.64 desc[UR36][R14.64], R78 ;  /* 0x0000004e0e00b985 */ /* 0x000fe2000c101b24 */
[----:B------:R-:W-:Y:S02]  /*11160*/  ISETP.GE.AND P3, PT, R216, UR4, PT ;  /* 0x00000004d8007c0c */ /* 0x000fe4000bf66270 */
[----:B---3--:R-:W-:Y:S02]  /*11170*/  SHF.R.S32.HI R11, RZ, 0x1f, R196 ;  /* 0x0000001fff0b7819 */ /* 0x008fe400000114c4 */
[----:B------:R-:W-:-:S02]  /*11180*/  @!P1 LEA R10, P5, R196, R4, 0x2 ;  /* 0x00000004c40a9211 */ /* 0x000fc400078a10ff */
[-C--:B------:R-:W-:Y:S02]  /*11190*/  @!P2 LEA.HI.X R9, R197, R5.reuse, R0, 0x2, P4 ;  /* 0x00000005c509a211 */ /* 0x080fe400020f1400 */
[-C--:B----4-:R-:W-:Y:S02]  /*111a0*/  @!P0 LEA R12, P6, R217, R4.reuse, 0x2 ;  /* 0x00000004d90c8211 */ /* 0x090fe400078c10ff */
[----:B------:R-:W-:Y:S01]  /*111b0*/  ISETP.GE.AND P4, PT, R215, UR4, PT ;  /* 0x00000004d7007c0c */ /* 0x000fe2000bf86270 */
[----:B------:R0:W-:Y:S01]  /*111c0*/  @!P2 ST.E.64 desc[UR36][R8.64], R82 ;  /* 0x000000520800a985 */ /* 0x0001e2000c101b24 */
[-C--:B------:R-:W-:Y:S02]  /*111d0*/  @!P1 LEA.HI.X R11, R196, R5.reuse, R11, 0x2, P5 ;  /* 0x00000005c40b9211 */ /* 0x080fe400028f140b */
[----:B------:R-:W-:Y:S02]  /*111e0*/  @!P0 LEA.HI.X R13, R217, R5, R73, 0x2, P6 ;  /* 0x00000005d90d8211 */ /* 0x000fe400030f1449 */
[----:B------:R-:W-:Y:S01]  /*111f0*/  ISETP.GE.AND P2, PT, R214, UR4, PT ;  /* 0x00000004d6007c0c */ /* 0x000fe2000bf46270 */
[----:B------:R3:W-:Y:S01]  /*11200*/  @!P1 ST.E.64 desc[UR36][R10.64], R86 ;  /* 0x000000560a009985 */ /* 0x0007e2000c101b24 */
[----:B-1----:R-:W-:-:S02]  /*11210*/  @!P3 LEA R2, P5, R216, R4, 0x2 ;  /* 0x00000004d802b211 */ /* 0x002fc400078a10ff */
[----:B------:R-:W-:Y:S01]  /*11220*/  ISETP.GE.AND P1, PT, R213, UR4, PT ;  /* 0x00000004d5007c0c */ /* 0x000fe2000bf26270 */
[----:B------:R1:W-:Y:S01]  /*11230*/  @!P0 ST.E.64 desc[UR36][R12.64], R90 ;  /* 0x0000005a0c008985 */ /* 0x0003e2000c101b24 */
[----:B------:R-:W-:Y:S02]  /*11240*/  ISETP.GE.AND P0, PT, R212, UR4, PT ;  /* 0x00000004d4007c0c */ /* 0x000fe4000bf06270 */
[----:B------:R-:W-:Y:S02]  /*11250*/  @!P3 LEA.HI.X R3, R216, R5, R229, 0x2, P5 ;  /* 0x00000005d803b211 */ /* 0x000fe400028f14e5 */
[----:B------:R-:W-:Y:S02]  /*11260*/  ISETP.GE.AND P5, PT, R211, UR4, PT ;  /* 0x00000004d3007c0c */ /* 0x000fe4000bfa6270 */
[-C--:B--2---:R-:W-:Y:S01]  /*11270*/  @!P4 LEA R6, P6, R215, R4.reuse, 0x2 ;  /* 0x00000004d706c211 */ /* 0x084fe200078c10ff */
[----:B------:R2:W-:Y:S01]  /*11280*/  @!P3 ST.E.64 desc[UR36][R2.64], R94 ;  /* 0x0000005e0200b985 */ /* 0x0005e2000c101b24 */
[----:B0-----:R-:W-:-:S02]  /*11290*/  @!P2 LEA R8, P3, R214, R4, 0x2 ;  /* 0x00000004d608a211 */ /* 0x001fc400078610ff */
[-C--:B------:R-:W-:Y:S02]  /*112a0*/  @!P4 LEA.HI.X R7, R215, R5.reuse, R228, 0x2, P6 ;  /* 0x00000005d707c211 */ /* 0x080fe400030f14e4 */
[-C--:B---3--:R-:W-:Y:S02]  /*112b0*/  @!P1 LEA R10, P6, R213, R4.reuse, 0x2 ;  /* 0x00000004d50a9211 */ /* 0x088fe400078c10ff */
[-C--:B------:R-:W-:Y:S01]  /*112c0*/  @!P2 LEA.HI.X R9, R214, R5.reuse, R227, 0x2, P3 ;  /* 0x00000005d609a211 */ /* 0x080fe200018f14e3 */
[----:B------:R2:W-:Y:S01]  /*112d0*/  @!P4 ST.E.64 desc[UR36][R6.64], R124 ;  /* 0x0000007c0600c985 */ /* 0x0005e2000c101b24 */
[-C--:B-1----:R-:W-:Y:S02]  /*112e0*/  @!P0 LEA R12, P4, R212, R4.reuse, 0x2 ;  /* 0x00000004d40c8211 */ /* 0x082fe400078810ff */
[----:B------:R-:W-:Y:S01]  /*112f0*/  @!P5 LEA R14, P3, R211, R4, 0x2 ;  /* 0x00000004d30ed211 */ /* 0x000fe200078610ff */
[----:B------:R2:W-:Y:S01]  /*11300*/  @!P2 ST.E.64 desc[UR36][R8.64], R126 ;  /* 0x0000007e0800a985 */ /* 0x0005e2000c101b24 */
[----:B------:R-:W-:-:S02]  /*11310*/  @!P1 LEA.HI.X R11, R213, R5, R226, 0x2, P6 ;  /* 0x00000005d50b9211 */ /* 0x000fc400030f14e2 */
[-C--:B------:R-:W-:Y:S02]  /*11320*/  @!P0 LEA.HI.X R13, R212, R5.reuse, R225, 0x2, P4 ;  /* 0x00000005d40d8211 */ /* 0x080fe400020f14e1 */
[----:B------:R-:W-:Y:S01]  /*11330*/  @!P5 LEA.HI.X R15, R211, R5, R224, 0x2, P3 ;  /* 0x00000005d30fd211 */ /* 0x000fe200018f14e0 */
[----:B------:R2:W-:Y:S04]  /*11340*/  @!P1 ST.E.64 desc[UR36][R10.64], R128 ;  /* 0x000000800a009985 */ /* 0x0005e8000c101b24 */
[----:B------:R2:W-:Y:S01]  /*11350*/  @!P0 ST.E.64 desc[UR36][R12.64], R110 ;  /* 0x0000006e0c008985 */ /* 0x0005e2000c101b24 */
[----:B------:R-:W-:-:S03]  /*11360*/  ISETP.GE.AND P0, PT, R210, UR4, PT ;  /* 0x00000004d2007c0c */ /* 0x000fc6000bf06270 */
[----:B------:R2:W-:Y:S10]  /*11370*/  @!P5 ST.E.64 desc[UR36][R14.64], R114 ;  /* 0x000000720e00d985 */ /* 0x0005f4000c101b24 */
[----:B------:R-:W-:Y:S05]  /*11380*/  @P0 BRA `(.L_x_4582) ;  /* 0x0000000c00d40947 */ /* 0x000fea0003800000 */
[----:B--2---:R-:W-:-:S04]  /*11390*/  LEA R2, P0, R210, R4, 0x2 ;  /* 0x00000004d2027211 */ /* 0x004fc800078010ff */
[----:B------:R-:W-:-:S05]  /*113a0*/  LEA.HI.X R3, R210, R5, R223, 0x2, P0 ;  /* 0x00000005d2037211 */ /* 0x000fca00000f14df */
[----:B------:R0:W-:Y:S01]  /*113b0*/  ST.E.64 desc[UR36][R2.64], R118 ;  /* 0x0000007602007985 */ /* 0x0001e2000c101b24 */
[----:B------:R-:W-:Y:S05]  /*113c0*/  BRA `(.L_x_4582) ;  /* 0x0000000c00c47947 */ /* 0x000fea0003800000 */
.L_x_4573:
[----:B------:R-:W0:Y:S01]  /*113d0*/  LDC.64 R2, c[0x0][0xc00] ;  /* 0x00030000ff027b82 */ /* 0x000e220000000a00 */
[----:B------:R-:W-:Y:S01]  /*113e0*/  R2UR UR11, R220 ;  /* 0x00000000dc0b72ca */ /* 0x000fe200000e0000 */
[----:B------:R-:W-:Y:S01]  /*113f0*/  ULDC.64 UR8, c[0x0][0xc00] ;  /* 0x0003000000087ab9 */ /* 0x000fe20000000a00 */
[----:B------:R-:W-:Y:S01]  /*11400*/  IMAD.MOV.U32 R7, RZ, RZ, RZ ;  /* 0x000000ffff077224 */ /* 0x000fe200078e00ff */
[----:B------:R-:W-:-:S04]  /*11410*/  R2UR UR10, R195 ;  /* 0x00000000c30a72ca */ /* 0x000fc800000e0000 */
[----:B------:R-:W1:Y:S06]  /*11420*/  LDC.64 R4, c[0x0][0xc08] ;  /* 0x00030200ff047b82 */ /* 0x000e6c0000000a00 */
[----:B------:R-:W-:Y:S01]  /*11430*/  UIMAD.WIDE UR8, UR11, 0x4, UR8 ;  /* 0x000000040b0878a5 */ /* 0x000fe2000f8e0208 */
[----:B0-----:R-:W-:-:S05]  /*11440*/  ISETP.NE.U32.AND P0, PT, R2, RZ, PT ;  /* 0x000000ff0200720c */ /* 0x001fca0003f05070 */
[----:B------:R-:W-:Y:S01]  /*11450*/  IMAD.U32 R2, RZ, RZ, UR8 ;  /* 0x00000008ff027e24 */ /* 0x000fe2000f8e00ff */
[----:B------:R-:W-:Y:S01]  /*11460*/  R2UR UR4, R3 ;  /* 0x00000000030472ca */ /* 0x000fe200000e0000 */
[----:B------:R-:W-:Y:S01]  /*11470*/  IMAD.U32 R3, RZ, RZ, UR9 ;  /* 0x00000009ff037e24 */ /* 0x000fe2000f8e00ff */
[----:B-1----:R-:W-:-:S05]  /*11480*/  ISETP.NE.U32.AND P1, PT, R4, RZ, PT ;  /* 0x000000ff0400720c */ /* 0x002fca0003f25070 */
[----:B------:R-:W-:-:S06]  /*11490*/  VOTEU.ANY UP0, P0 ;  /* 0x00000000003f7886 */ /* 0x000fcc0000000100 */
[----:B------:R-:W-:Y:S01]  /*114a0*/  UISETP.NE.AND.EX UP0, UPT, UR4, URZ, UPT, UP0 ;  /* 0x0000003f0400728c */ /* 0x000fe2000bf05300 */
[----:B------:R-:W-:Y:S01]  /*114b0*/  R2UR UR4, R5 ;  /* 0x00000000050472ca */ /* 0x000fe200000e0000 */
[----:B------:R-:W-:-:S04]  /*114c0*/  VOTEU.ANY UP1, P1 ;  /* 0x00000000003f7886 */ /* 0x000fc80000820100 */
[----:B------:R-:W-:-:S08]  /*114d0*/  PLOP3.LUT P0, PT, PT, PT, UP0, 0x80, 0x0 ;  /* 0x000000000000781c */ /* 0x000fd00003f0f008 */
[----:B------:R-:W-:-:S06]  /*114e0*/  UISETP.NE.AND.EX UP1, UPT, UR4, URZ, UPT, UP1 ;  /* 0x0000003f0400728c */ /* 0x000fcc000bf25310 */
[----:B------:R-:W-:Y:S01]  /*114f0*/  PLOP3.LUT P1, PT, PT, PT, UP1, 0x80, 0x0 ;  /* 0x000000000000781c */ /* 0x000fe20003f2f018 */
[----:B------:R0:W5:Y:S01]  /*11500*/  @P0 LDG.E R7, desc[UR36][R2.64] ;  /* 0x0000002402070981 */ /* 0x000162000c1e1900 */
[----:B------:R-:W-:Y:S02]  /*11510*/  ULDC UR4, c[0x0][0xa88] ;  /* 0x0002a20000047ab9 */ /* 0x000fe40000000800 */
[----:B------:R-:W-:Y:S01]  /*11520*/  IMAD.U32 R0, RZ, RZ, UR4 ;  /* 0x00000004ff007e24 */ /* 0x000fe2000f8e00ff */
[----:B------:R-:W-:Y:S02]  /*11530*/  @UP1 ULDC.64 UR8, c[0x0][0xc08] ;  /* 0x0003020000081ab9 */ /* 0x000fe40000000a00 */
[----:B------:R-:W-:-:S06]  /*11540*/  @UP1 UIMAD.WIDE UR8, UR11, 0x4, UR8 ;  /* 0x000000040b0818a5 */ /* 0x000fcc000f8e0208 */
[----:B------:R-:W-:Y:S02]  /*11550*/  IMAD.U32 R4, RZ, RZ, UR8 ;  /* 0x00000008ff047e24 */ /* 0x000fe4000f8e00ff */
[----:B------:R-:W-:-:S05]  /*11560*/  IMAD.U32 R5, RZ, RZ, UR9 ;  /* 0x00000009ff057e24 */ /* 0x000fca000f8e00ff */
[----:B------:R0:W5:Y:S01]  /*11570*/  @P1 LDG.E R0, desc[UR36][R4.64] ;  /* 0x0000002404001981 */ /* 0x000162000c1e1900 */
[----:B------:R-:W-:-:S11]  /*11580*/  UISETP.NE.AND UP1, UPT, UR10, URZ, UPT ;  /* 0x0000003f0a00728c */ /* 0x000fd6000bf25270 */
[----:B------:R-:W-:Y:S02]  /*11590*/  @!UP1 ULDC UR10, c[0x0][0xad4] ;  /* 0x0002b500000a9ab9 */ /* 0x000fe40000000800 */
[----:B------:R-:W-:Y:S01]  /*115a0*/  IMAD.U32 R195, RZ, RZ, UR10 ;  /* 0x0000000affc37e24 */ /* 0x000fe2000f8e00ff */
[----:B0-----:R-:W-:Y:S06]  /*115b0*/  @P1 BRA `(.L_x_4585) ;  /* 0x0000000000101947 */ /* 0x001fec0003800000 */
[----:B------:R-:W-:Y:S05]  /*115c0*/  @!P0 BRA `(.L_x_4585) ;  /* 0x00000000000c8947 */ /* 0x000fea0003800000 */
[----:B------:R-:W2:Y:S04]  /*115d0*/  LDG.E R5, desc[UR36][R2.64] ;  /* 0x0000002402057981 */ /* 0x000ea8000c1e1900 */
[----:B-----5:R-:W2:Y:S02]  /*115e0*/  LDG.E R0, desc[UR36][R2.64+0x4] ;  /* 0x0000042402007981 */ /* 0x020ea4000c1e1900 */
[----:B--2---:R-:W-:-:S07]  /*115f0*/  IMAD.IADD R0, R0, 0x1, -R5 ;  /* 0x0000000100007824 */ /* 0x004fce00078e0a05 */
.L_x_4585:
[----:B------:R-:W0:Y:S01]  /*11600*/  S2R R2, SR_TID.X ;  /* 0x0000000000027919 */ /* 0x000e220000002100 */
[----:B------:R-:W-:Y:S01]  /*11610*/  R2UR UR4, R220 ;  /* 0x00000000dc0472ca */ /* 0x000fe200000e0000 */
[----:B------:R-:W-:Y:S01]  /*11620*/  BSSY B1, `(.L_x_4586) ;  /* 0x0000043000017945 */ /* 0x000fe20003800000 */
[----:B-----5:R-:W-:-:S11]  /*11630*/  R2UR UR20, R7 ;  /* 0x00000000071472ca */ /* 0x020fd600000e0000 */
[----:B------:R-:W-:Y:S02]  /*11640*/  USHF.R.S32.HI UR8, URZ, 0x1f, UR4 ;  /* 0x0000001f3f087899 */ /* 0x000fe40008011404 */
[----:B------:R-:W-:Y:S02]  /*11650*/  USEL UR4, UR4, URZ, !UP0 ;  /* 0x0000003f04047287 */ /* 0x000fe4000c000000 */
[----:B------:R-:W-:Y:S02]  /*11660*/  USEL UR8, UR8, URZ, !UP0 ;  /* 0x0000003f08087287 */ /* 0x000fe4000c000000 */
[----:B------:R-:W-:Y:S01]  /*11670*/  USHF.R.S32.HI UR20, URZ, 0x1f, UR20 ;  /* 0x0000001f3f147899 */ /* 0x000fe20008011414 */
[----:B0-----:R-:W-:-:S05]  /*11680*/  VIADD R2, R2, 0xffffff80 ;  /* 0xffffff8002027836 */ /* 0x001fca0000000000 */
[----:B------:R-:W-:-:S13]  /*11690*/  ISETP.GT.AND P0, PT, R2, 0x7f, PT ;  /* 0x0000007f0200780c */ /* 0x000fda0003f04270 */
[----:B------:R-:W-:Y:S05]  /*116a0*/  @P0 BRA `(.L_x_4587) ;  /* 0x0000000000e80947 */ /* 0x000fea0003800000 */
[----:B------:R-:W0:Y:S01]  /*116b0*/  S2R R6, SR_TID.X ;  /* 0x0000000000067919 */ /* 0x000e220000002100 */
[----:B------:R-:W1:Y:S01]  /*116c0*/  LDC R9, c[0x0][0xbe8] ;  /* 0x0002fa00ff097b82 */ /* 0x000e620000000800 */
[----:B------:R-:W-:-:S13]  /*116d0*/  R2UR UR9, R23 ;  /* 0x00000000170972ca */ /* 0x000fda00000e0000 */
[----:B------:R-:W-:Y:S02]  /*116e0*/  IMAD.U32 R3, RZ, RZ, UR9 ;  /* 0x00000009ff037e24 */ /* 0x000fe4000f8e00ff */
[----:B-1----:R-:W-:-:S03]  /*116f0*/  IMAD R2, R0, R9, RZ ;  /* 0x0000000900027224 */ /* 0x002fc600078e02ff */
[----:B0-----:R-:W-:-:S04]  /*11700*/  IADD3 R6, R3, -0x80, R6 ;  /* 0xffffff8003067810 */ /* 0x001fc80007ffe006 */
        /* <DEDUP_REMOVED lines=15> */
[----:B------:R-:W-:Y:S02]  /*11800*/  UIMAD.WIDE.U32 UR16, UR10, UR19, URZ ;  /* 0x000000130a1072a5 */ /* 0x000fe4000f8e003f */
[----:B------:R-:W-:Y:S01]  /*11810*/  UIMAD UR19, UR11, UR19, URZ ;  /* 0x000000130b1372a4 */ /* 0x000fe2000f8e023f */
[----:B0-----:R-:W-:Y:S01]  /*11820*/  @P0 IMAD.HI.U32 R5, R6, R5, RZ ;  /* 0x0000000506050227 */ /* 0x001fe200078e00ff */
[----:B------:R-:W-:Y:S02]  /*11830*/  UIMAD UR13, UR13, UR4, URZ ;  /* 0x000000040d0d72a4 */ /* 0x000fe4000f8e023f */
[----:B------:R-:W-:Y:S01]  /*11840*/  UIMAD.WIDE.U32 UR10, UR12, UR4, URZ ;  /* 0x000000040c0a72a5 */ /* 0x000fe2000f8e003f */
[----:B------:R-:W-:Y:S01]  /*11850*/  IMAD.U32 R2, RZ, RZ, UR16 ;  /* 0x00000010ff027e24 */ /* 0x000fe2000f8e00ff */
[----:B------:R-:W-:-:S02]  /*11860*/  UIADD3 UR19, UR17, UR19, URZ ;  /* 0x0000001311137290 */ /* 0x000fc4000fffe03f */
[----:B------:R-:W-:Y:S01]  /*11870*/  IMAD.U32 R3, RZ, RZ, UR17 ;  /* 0x00000011ff037e24 */ /* 0x000fe2000f8e00ff */
[----:B------:R-:W-:Y:S01]  /*11880*/  UIMAD UR13, UR12, UR8, UR13 ;  /* 0x000000080c0d72a4 */ /* 0x000fe2000f8e020d */
[----:B-1----:R-:W-:Y:S01]  /*11890*/  @P0 SHF.R.U32.HI R4, RZ, R8, R5 ;  /* 0x00000008ff040219 */ /* 0x002fe20000011605 */
[----:B------:R-:W-:Y:S01]  /*118a0*/  ULDC.64 UR14, c[0x0][UR18+0x228] ;  /* 0x00008a00120e7abb */ /* 0x000fe20008000a00 */
[----:B------:R-:W-:Y:S01]  /*118b0*/  IADD3 R3, P0, P1, R2, UR10, R7 ;  /* 0x0000000a02037c10 */ /* 0x000fe2000f91e007 */
[----:B------:R-:W-:Y:S01]  /*118c0*/  UIADD3 UR13, UR11, UR13, URZ ;  /* 0x0000000d0b0d7290 */ /* 0x000fe2000fffe03f */
[----:B------:R-:W-:Y:S01]  /*118d0*/  IMAD.U32 R2, RZ, RZ, UR20 ;  /* 0x00000014ff027e24 */ /* 0x000fe2000f8e00ff */
[----:B------:R-:W-:Y:S01]  /*118e0*/  UIMAD.WIDE.U32 UR16, UR14, UR9, URZ ;  /* 0x000000090e1072a5 */ /* 0x000fe2000f8e003f */
[----:B------:R-:W-:Y:S01]  /*118f0*/  IMAD.MOV R5, RZ, RZ, -R4 ;  /* 0x000000ffff057224 */ /* 0x000fe200078e0a04 */
[----:B------:R-:W-:Y:S01]  /*11900*/  UIMAD UR9, UR15, UR9, URZ ;  /* 0x000000090f0972a4 */ /* 0x000fe2000f8e023f */
[----:B------:R-:W-:Y:S01]  /*11910*/  IMAD.U32 R11, RZ, RZ, UR19 ;  /* 0x00000013ff0b7e24 */ /* 0x000fe2000f8e00ff */
[----:B------:R-:W-:Y:S01]  /*11920*/  ULDC.64 UR10, c[0x0][UR18+0x210] ;  /* 0x00008400120a7abb */ /* 0x000fe20008000a00 */
[----:B------:R-:W-:Y:S01]  /*11930*/  IMAD R5, R9, R5, R6 ;  /* 0x0000000509057224 */ /* 0x000fe200078e0206 */
[----:B------:R-:W-:-:S02]  /*11940*/  UIADD3 UR9, UR17, UR9, URZ ;  /* 0x0000000911097290 */ /* 0x000fc4000fffe03f */
[----:B------:R-:W-:Y:S01]  /*11950*/  IADD3.X R6, R11, UR13, R2, P0, P1 ;  /* 0x0000000d0b067c10 */ /* 0x000fe200087e2402 */
[----:B------:R-:W-:Y:S01]  /*11960*/  IMAD R9, R5, UR11, RZ ;  /* 0x0000000b05097c24 */ /* 0x000fe2000f8e02ff */
[----:B------:R-:W-:Y:S01]  /*11970*/  IADD3 R2, P0, P1, R4, UR16, R3 ;  /* 0x0000001004027c10 */ /* 0x000fe2000f91e003 */
[----:B------:R-:W-:Y:S01]  /*11980*/  ULDC.64 UR12, c[0x0][0xba8] ;  /* 0x0002ea00000c7ab9 */ /* 0x000fe20000000a00 */
[----:B------:R-:W-:Y:S01]  /*11990*/  SHF.R.S32.HI R3, RZ, 0x1f, R4 ;  /* 0x0000001fff037819 */ /* 0x000fe20000011404 */
[----:B------:R-:W-:Y:S01]  /*119a0*/  @!UP0 ULDC UR12, c[0x0][0xb50] ;  /* 0x0002d400000c8ab9 */ /* 0x000fe20000000800 */
[----:B------:R-:W-:Y:S01]  /*119b0*/  SHF.R.S32.HI R4, RZ, 0x1f, R5 ;  /* 0x0000001fff047819 */ /* 0x000fe20000011405 */
[----:B------:R-:W-:Y:S01]  /*119c0*/  @!UP0 ULDC UR13, c[0x0][0xb54] ;  /* 0x0002d500000d8ab9 */ /* 0x000fe20000000800 */
[----:B------:R-:W-:-:S03]  /*119d0*/  IADD3.X R3, R3, UR9, R6, P0, P1 ;  /* 0x0000000903037c10 */ /* 0x000fc600087e2406 */
[----:B------:R-:W-:Y:S02]  /*119e0*/  IMAD R9, R4, UR10, R9 ;  /* 0x0000000a04097c24 */ /* 0x000fe4000f8e0209 */
[----:B------:R-:W-:-:S04]  /*119f0*/  IMAD.WIDE.U32 R2, R5, UR10, R2 ;  /* 0x0000000a05027c25 */ /* 0x000fc8000f8e0002 */
[----:B------:R-:W-:Y:S01]  /*11a00*/  IMAD.IADD R3, R3, 0x1, R9 ;  /* 0x0000000103037824 */ /* 0x000fe200078e0209 */
[----:B------:R-:W-:-:S04]  /*11a10*/  LEA R4, P0, R2, UR12, 0x2 ;  /* 0x0000000c02047c11 */ /* 0x000fc8000f8010ff */
[----:B------:R-:W-:Y:S01]  /*11a20*/  LEA.HI.X R5, R2, UR13, R3, 0x2, P0 ;  /* 0x0000000d02057c11 */ /* 0x000fe200080f1403 */
[----:B------:R-:W-:-:S05]  /*11a30*/  IMAD.MOV.U32 R3, RZ, RZ, -0x800000 ;  /* 0xff800000ff037424 */ /* 0x000fca00078e00ff */
[----:B------:R0:W-:Y:S03]  /*11a40*/  STG.E desc[UR36][R4.64], R3 ;  /* 0x0000000304007986 */ /* 0x0001e6000c101924 */
.L_x_4587:
[----:B------:R-:W-:Y:S05]  /*11a50*/  BSYNC B1 ;  /* 0x0000000000017941 */ /* 0x000fea0003800000 */
.L_x_4586:
[----:B------:R-:W-:-:S13]  /*11a60*/  R2UR UR9, R195 ;  /* 0x00000000c30972ca */ /* 0x000fda00000e0000 */
[----:B------:R-:W-:-:S06]  /*11a70*/  UISETP.GT.AND UP0, UPT, UR9, 0x1, UPT ;  /* 0x000000010900788c */ /* 0x000fcc000bf04270 */
[----:B------:R-:W-:-:S13]  /*11a80*/  PLOP3.LUT P0, PT, PT, PT, UP0, 0x80, 0x0 ;  /* 0x000000000000781c */ /* 0x000fda0003f0f008 */
[----:B------:R-:W-:Y:S05]  /*11a90*/  @P0 BRA `(.L_x_4582) ;  /* 0x0000000800100947 */ /* 0x000fea0003800000 */
[----:B------:R-:W1:Y:S01]  /*11aa0*/  LDC R11, c[0x0][0xbe8] ;  /* 0x0002fa00ff0b7b82 */ /* 0x000e620000000800 */
[C---:B------:R-:W-:Y:S01]  /*11ab0*/  R2UR UR10, R7.reuse ;  /* 0x00000000070a72ca */ /* 0x040fe200000e0000 */
[----:B------:R-:W-:Y:S01]  /*11ac0*/  ULDC.64 UR12, c[0x0][0xaa0] ;  /* 0x0002a800000c7ab9 */ /* 0x000fe20000000a00 */
[----:B------:R-:W-:Y:S01]  /*11ad0*/  R2UR UR14, R7 ;  /* 0x00000000070e72ca */ /* 0x000fe200000e0000 */
[----:B------:R-:W-:Y:S01]  /*11ae0*/  UIMAD UR9, UR20, UR12, URZ ;  /* 0x0000000c140972a4 */ /* 0x000fe2000f8e023f */
[----:B------:R-:W-:Y:S01]  /*11af0*/  R2UR UR16, R209 ;  /* 0x00000000d11072ca */ /* 0x000fe200000e0000 */
[----:B------:R-:W-:Y:S01]  /*11b00*/  IMAD R2, R194, 0x20, R219 ;  /* 0x00000020c2027824 */ /* 0x000fe200078e02db */
[----:B------:R-:W-:Y:S01]  /*11b10*/  R2UR UR15, R23 ;  /* 0x00000000170f72ca */ /* 0x000fe200000e0000 */
[----:B------:R-:W-:Y:S06]  /*11b20*/  BSSY B1, `(.L_x_4588) ;  /* 0x0000045000017945 */ /* 0x000fec0003800000 */
[----:B------:R-:W-:-:S02]  /*11b30*/  UIMAD.WIDE.U32 UR10, UR10, UR12, URZ ;  /* 0x0000000c0a0a72a5 */ /* 0x000fc4000f8e003f */
[----:B------:R-:W-:-:S03]  /*11b40*/  UIMAD UR9, UR14, UR13, UR9 ;  /* 0x0000000d0e0972a4 */ /* 0x000fc6000f8e0209 */
[----:B------:R-:W-:Y:S01]  /*11b50*/  ULDC.64 UR12, c[0x0][0xae8] ;  /* 0x0002ba00000c7ab9 */ /* 0x000fe20000000a00 */
[----:B------:R-:W-:Y:S01]  /*11b60*/  UIADD3 UR11, UR11, UR9, URZ ;  /* 0x000000090b0b7290 */ /* 0x000fe2000fffe03f */
[----:B------:R-:W-:Y:S02]  /*11b70*/  VIADD R6, R2, UR15 ;  /* 0x0000000f02067c36 */ /* 0x000fe40008000000 */
[----:B------:R-:W-:Y:S01]  /*11b80*/  VIADD R8, R219, UR15 ;  /* 0x0000000fdb087c36 */ /* 0x000fe20008000000 */
[----:B-1----:R-:W-:Y:S01]  /*11b90*/  ISETP.NE.AND P0, PT, R11, 0x1, PT ;  /* 0x000000010b00780c */ /* 0x002fe20003f05270 */
[----:B------:R-:W-:Y:S01]  /*11ba0*/  UIMAD.WIDE.U32 UR10, UR16, UR12, UR10 ;  /* 0x0000000c100a72a5 */ /* 0x000fe2000f8e000a */
[----:B0-----:R-:W-:-:S03]  /*11bb0*/  IMAD.MOV.U32 R5, RZ, RZ, R6 ;  /* 0x000000ffff057224 */ /* 0x001fc600078e0006 */
[----:B------:R-:W-:-:S03]  /*11bc0*/  UIMAD UR9, UR16, UR13, UR11 ;  /* 0x0000000d100972a4 */ /* 0x000fc6000f8e020b */
[----:B------:R-:W-:Y:S02]  /*11bd0*/  ULDC.64 UR12, c[0x0][0xaf0] ;  /* 0x0002bc00000c7ab9 */ /* 0x000fe40000000a00 */
[----:B------:R-:W-:-:S03]  /*11be0*/  UIMAD UR8, UR8, UR12, URZ ;  /* 0x0000000c080872a4 */ /* 0x000fc6000f8e023f */
[----:B------:R-:W0:Y:S01]  /*11bf0*/  @P0 LDC R3, c[0x0][0xbec] ;  /* 0x0002fb00ff030b82 */ /* 0x000e220000000800 */
[----:B------:R-:W-:-:S03]  /*11c00*/  UIMAD UR11, UR4, UR13, UR8 ;  /* 0x0000000d040b72a4 */ /* 0x000fc6000f8e0208 */
[----:B------:R-:W-:Y:S02]  /*11c10*/  UMOV UR8, UR10 ;  /* 0x0000000a00087c82 */ /* 0x000fe40008000000 */
[----:B------:R-:W-:Y:S02]  /*11c20*/  UIMAD.WIDE.U32 UR8, UR4, UR12, UR8 ;  /* 0x0000000c040872a5 */ /* 0x000fe4000f8e0008 */
[----:B------:R-:W1:Y:S02]  /*11c30*/  @P0 LDC R7, c[0x0][0xbf0] ;  /* 0x0002fc00ff070b82 */ /* 0x000e640000000800 */
[----:B------:R-:W-:-:S03]  /*11c40*/  UIADD3 UR4, UR9, UR11, URZ ;  /* 0x0000000b09047290 */ /* 0x000fc6000fffe03f */
[----:B------:R-:W-:Y:S01]  /*11c50*/  ULDC.64 UR10, c[0x0][0xae0] ;  /* 0x0002b800000a7ab9 */ /* 0x000fe20000000a00 */
        /* <DEDUP_REMOVED lines=15> */
[----:B------:R-:W-:Y:S02]  /*11d50*/  IMAD R11, R0, R11, RZ ;  /* 0x0000000b000b7224 */ /* 0x000fe400078e02ff */
        /* <DEDUP_REMOVED lines=33> */
.L_x_4589:
[----:B------:R-:W-:Y:S05]  /*11f70*/  BSYNC B1 ;  /* 0x0000000000017941 */ /* 0x000fea0003800000 */
.L_x_4588:
        /* <DEDUP_REMOVED lines=17> */
.L_x_4591:
[----:B------:R-:W-:Y:S05]  /*12090*/  BSYNC B1 ;  /* 0x0000000000017941 */ /* 0x000fea0003800000 */
.L_x_4590:
        /* <DEDUP_REMOVED lines=17> */
.L_x_4593:
[----:B------:R-:W-:Y:S05]  /*121b0*/  BSYNC B1 ;  /* 0x0000000000017941 */ /* 0x000fea0003800000 */
.L_x_4592:
        /* <DEDUP_REMOVED lines=18> */
.L_x_4582:
[----:B------:R-:W-:Y:S05]  /*122e0*/  BSYNC B0 ;  /* 0x0000000000007941 */ /* 0x000fea0003800000 */
.L_x_4572:
[----:B------:R-:W-:Y:S02]  /*122f0*/  ULDC UR4, c[0x0][0xc3c] ;  /* 0x00030f0000047ab9 */ /* 0x000fe40000000800 */
[----:B------:R-:W-:-:S06]  /*12300*/  UISETP.GE.AND UP0, UPT, UR7, UR4, UPT ;  /* 0x000000040700728c */ /* 0x000fcc000bf06270 */
[----:B------:R-:W-:-:S13]  /*12310*/  PLOP3.LUT P0, PT, PT, PT, UP0, 0x80, 0x0 ;  /* 0x000000000000781c */ /* 0x000fda0003f0f008 */
[----:B------:R-:W-:Y:S05]  /*12320*/  @!P0 BRA `(.L_x_4594) ;  /* 0xfffffeec00048947 */ /* 0x000fea000383ffff */
[----:B------:R-:W-:Y:S05]  /*12330*/  EXIT ;  /* 0x000000000000794d */ /* 0x000fea0003800000 */
.L_x_4481:
        /* <DEDUP_REMOVED lines=16> */
.L_x_4595:
        /* <DEDUP_REMOVED lines=43> */
.L_x_4599:
        /* <DEDUP_REMOVED lines=35> */
.L_x_4597:
        /* <DEDUP_REMOVED lines=13> */
.L_x_4600:
        /* <DEDUP_REMOVED lines=62> */
.L_x_4601:
        /* <DEDUP_REMOVED lines=61> */
.L_x_4602:
[----:B------:R-:W-:-:S05]  /*131a0*/  LOP3.LUT R25, RZ, R2, RZ, 0x33, !PT ;  /* 0x00000002ff197212 */ /* 0x000fca00078e33ff */
[----:B------:R-:W-:Y:S01]  /*131b0*/  IMAD.IADD R25, R6, 0x1, R25 ;  /* 0x0000000106197824 */ /* 0x000fe200078e0219 */
[----:B------:R-:W-:Y:S06]  /*131c0*/  BRA `(.L_x_4603) ;  /* 0x0000000000147947 */ /* 0x000fec0003800000 */
.L_x_4598:
[----:B------:R-:W-:Y:S01]  /*131d0*/  ULDC UR4, c[0x0][0xc3c] ;  /* 0x00030f0000047ab9 */ /* 0x000fe20000000800 */
[----:B------:R-:W-:Y:S02]  /*131e0*/  IMAD.MOV.U32 R25, RZ, RZ, RZ ;  /* 0x000000ffff197224 */ /* 0x000fe400078e00ff */
[----:B------:R-:W-:Y:S02]  /*131f0*/  IMAD.U32 R24, RZ, RZ, UR6 ;  /* 0x00000006ff187e24 */ /* 0x000fe4000f8e00ff */
[----:B------:R-:W-:Y:S02]  /*13200*/  IMAD.MOV.U32 R26, RZ, RZ, RZ ;  /* 0x000000ffff1a7224 */ /* 0x000fe400078e00ff */
[----:B------:R-:W-:-:S07]  /*13210*/  IMAD.U32 R27, RZ, RZ, UR4 ;  /* 0x00000004ff1b7e24 */ /* 0x000fce000f8e00ff */
.L_x_4603:
[----:B------:R-:W-:-:S13]  /*13220*/  ISETP.NE.AND P0, PT, R7, RZ, PT ;  /* 0x000000ff0700720c */ /* 0x000fda0003f05270 */
[----:B------:R-:W0:Y:S01]  /*13230*/  @!P0 S2R R3, SR_CgaCtaId ;  /* 0x0000000000038919 */ /* 0x000e220000008800 */
[----:B------:R-:W-:-:S04]  /*13240*/  @!P0 MOV R2, 0x400 ;  /* 0x0000040000028802 */ /* 0x000fc80000000f00 */
[----:B0-----:R-:W-:-:S05]  /*13250*/  @!P0 LEA R2, R3, R2, 0x18 ;  /* 0x0000000203028211 */ /* 0x001fca00078ec0ff */
[----:B------:R0:W-:Y:S01]  /*13260*/  @!P0 STS.128 [R2+0x308d0], R24 ;  /* 0x0308d01802008388 */ /* 0x0001e20000000c00 */
[----:B------:R-:W-:Y:S06]  /*13270*/  BAR.ARV 0x5, 0x180 ;  /* 0x0146000000007b1d */ /* 0x000fec0000002000 */
.L_x_4596:
        /* <DEDUP_REMOVED lines=30> */
.L_x_4677:
        /* <DEDUP_REMOVED lines=36> */
[----:B------:R-:W2:Y:S04]  /*136a0*/  LDG.E R0, desc[UR36][R2.64] ;  /* 0x0000002402007981 */ /* 0x000ea8000c1e1900 */
[----:B------:R-:W2:Y:S02]  /*136b0*/  LDG.E R29, desc[UR36][R2.64+0x4] ;  /* 0x00000424021d7981 */ /* 0x000ea4000c1e1900 */
[----:B--2---:R-:W-:-:S07]  /*136c0*/  IMAD.IADD R29, R29, 0x1, -R0 ;  /* 0x000000011d1d7824 */ /* 0x004fce00078e0a00 */
.L_x_4605:
        /* <DEDUP_REMOVED lines=8> */
.L_x_4606:
        /* <DEDUP_REMOVED lines=9> */
.L_x_4607:
[----:B------:R-:W1:Y:S01]  /*137e0*/  LDC R0, c[0x0][0x448] ;  /* 0x00011200ff007b82 */ /* 0x000e620000000800 */
[----:B------:R-:W-:Y:S01]  /*137f0*/  IMAD.SHL.U32 R25, R25, 0x80, RZ ;  /* 0x0000008019197824 */ /* 0x000fe200078e00ff */
[----:B------:R-:W-:Y:S01]  /*13800*/  LOP3.LUT R16, R16, 0xffffffbf, RZ, 0xc0, !PT ;  /* 0xffffffbf10107812 */ /* 0x000fe200078ec0ff */
[----:B-----5:R-:W-:-:S05]  /*13810*/  IMAD.IADD R37, R37, 0x1, -R19 ;  /* 0x0000000125257824 */ /* 0x020fca00078e0a13 */
[----:B0-----:R-:W0:Y:S01]  /*13820*/  LDC.64 R2, c[0x0][0x9e0] ;  /* 0x00027800ff027b82 */ /* 0x001e220000000a00 */
[----:B-1----:R-:W-:Y:S01]  /*13830*/  ISETP.NE.AND P2, PT, R0, 0x1, PT ;  /* 0x000000010000780c */ /* 0x002fe20003f45270 */
[----:B------:R-:W-:Y:S01]  /*13840*/  VIADD R0, R25, 0x7f ;  /* 0x0000007f19007836 */ /* 0x000fe20000000000 */
[----:B0-----:R-:W-:-:S11]  /*13850*/  ISETP.GE.AND P1, PT, R3, 0x1, PT ;  /* 0x000000010300780c */ /* 0x001fd60003f26270 */
[----:B------:R-:W0:Y:S01]  /*13860*/  @P2 LDC R5, c[0x0][0x44c] ;  /* 0x00011300ff052b82 */ /* 0x000e220000000800 */
[----:B------:R-:W-:-:S07]  /*13870*/  @P2 LOP3.LUT R16, R16, 0x40, RZ, 0xfc, !PT ;  /* 0x0000004010102812 */ /* 0x000fce00078efcff */
[----:B------:R-:W1:Y:S01]  /*13880*/  @P2 LDC R7, c[0x0][0x450] ;  /* 0x00011400ff072b82 */ /* 0x000e620000000800 */
[----:B0-----:R-:W-:Y:S01]  /*13890*/  @P2 IMAD.HI.U32 R4, R0, R5, RZ ;  /* 0x0000000500042227 */ /* 0x001fe200078e00ff */
[----:B------:R-:W-:-:S04]  /*138a0*/  IADD3 R5, R37, 0x1, -R29 ;  /* 0x0000000125057810 */ /* 0x000fc80007ffe81d */
[----:B-1----:R-:W-:-:S05]  /*138b0*/  @P2 SHF.R.U32.HI R0, RZ, R7, R4 ;  /* 0x00000007ff002219 */ /* 0x002fca0000011604 */
[----:B------:R-:W-:-:S04]  /*138c0*/  IMAD.IADD R7, R5, 0x1, R0 ;  /* 0x0000000105077824 */ /* 0x000fc800078e0200 */
        /* <DEDUP_REMOVED lines=13> */
.L_x_4610:
[----:B------:R-:W-:-:S13]  /*139a0*/  ISETP.NE.AND P0, PT, R3, 0x1, PT ;  /* 0x000000010300780c */ /* 0x000fda0003f05270 */
[----:B------:R-:W0:Y:S02]  /*139b0*/  @P0 LDC.64 R4, c[0x0][0x9e8] ;  /* 0x00027a00ff040b82 */ /* 0x000e240000000a00 */
[----:B0-----:R-:W-:-:S05]  /*139c0*/  @P0 IMAD.HI.U32 R4, R0, R4, RZ ;  /* 0x0000000400040227 */ /* 0x001fca00078e00ff */
[----:B------:R-:W-:-:S07]  /*139d0*/  @P0 SHF.R.U32.HI R0, RZ, R5, R4 ;  /* 0x00000005ff000219 */ /* 0x000fce0000011604 */
.L_x_4611:
[----:B------:R-:W-:Y:S05]  /*139e0*/  BSYNC B0 ;  /* 0x0000000000007941 */ /* 0x000fea0003800000 */
.L_x_4609:
[----:B------:R-:W-:-:S05]  /*139f0*/  IMAD R5, R0, R3, R3 ;  /* 0x0000000300057224 */ /* 0x000fca00078e0203 */
[----:B------:R-:W-:-:S07]  /*13a00*/  VIMNMX R2, R2, R5, PT ;  /* 0x0000000502027248 */ /* 0x000fce0003fe0100 */
.L_x_4608:
[----:B------:R-:W0:Y:S01]  /*13a10*/  @P2 LDC R0, c[0x0][0x44c] ;  /* 0x00011300ff002b82 */ /* 0x000e220000000800 */
[----:B------:R-:W-:Y:S01]  /*13a20*/  VIADD R2, R2, 0x5f ;  /* 0x0000005f02027836 */ /* 0x000fe20000000000 */
[----:B------:R-:W-:Y:S01]  /*13a30*/  ULDC UR4, c[0x0][0x9dc] ;  /* 0x0002770000047ab9 */ /* 0x000fe20000000800 */
[----:B------:R-:W-:Y:S02]  /*13a40*/  IMAD.MOV.U32 R4, RZ, RZ, R25 ;  /* 0x000000ffff047224 */ /* 0x000fe400078e0019 */
[----:B------:R-:W-:-:S03]  /*13a50*/  IMAD.HI R2, R2, 0x2aaaaaab, RZ ;  /* 0x2aaaaaab02027827 */ /* 0x000fc600078e02ff */
[----:B------:R-:W1:Y:S01]  /*13a60*/  @P2 LDC R5, c[0x0][0x450] ;  /* 0x00011400ff052b82 */ /* 0x000e620000000800 */
[----:B0-----:R-:W-:-:S05]  /*13a70*/  @P2 IMAD.HI.U32 R0, R25, R0, RZ ;  /* 0x0000000019002227 */ /* 0x001fca00078e00ff */
[----:B-1----:R-:W-:Y:S01]  /*13a80*/  @P2 SHF.R.U32.HI R4, RZ, R5, R0 ;  /* 0x00000005ff042219 */ /* 0x002fe20000011600 */
[----:B------:R-:W-:Y:S01]  /*13a90*/  VIADD R0, R37, 0x5f ;  /* 0x0000005f25007836 */ /* 0x000fe20000000000 */
[----:B------:R-:W-:Y:S02]  /*13aa0*/  SHF.R.U32.HI R5, RZ, 0x1f, R2 ;  /* 0x0000001fff057819 */ /* 0x000fe40000011602 */
[----:B------:R-:W-:Y:S01]  /*13ab0*/  IADD3 R4, R4, R37, -R29 ;  /* 0x0000002504047210 */ /* 0x000fe20007ffe81d */
[----:B------:R-:W-:Y:S01]  /*13ac0*/  IMAD.HI R0, R0, 0x2aaaaaab, RZ ;  /* 0x2aaaaaab00007827 */ /* 0x000fe200078e02ff */
[----:B------:R-:W-:-:S03]  /*13ad0*/  LEA.HI.SX32 R7, R2, R5, 0x1c ;  /* 0x0000000502077211 */ /* 0x000fc600078fe2ff */
[----:B------:R-:W-:Y:S01]  /*13ae0*/  VIADD R2, R4, -UR4 ;  /* 0x8000000404027c36 */ /* 0x000fe20008000000 */
[----:B------:R-:W-:-:S04]  /*13af0*/  SHF.R.U32.HI R5, RZ, 0x1f, R0 ;  /* 0x0000001fff057819 */ /* 0x000fc80000011600 */
[----:B------:R-:W-:-:S04]  /*13b00*/  LEA.HI.SX32 R0, R0, R5, 0x1c ;  /* 0x0000000500007211 */ /* 0x000fc800078fe2ff */
        /* <DEDUP_REMOVED lines=13> */
.L_x_4614:
[----:B------:R-:W-:-:S13]  /*13be0*/  ISETP.NE.AND P0, PT, R3, 0x1, PT ;  /* 0x000000010300780c */ /* 0x000fda0003f05270 */
[----:B------:R-:W0:Y:S02]  /*13bf0*/  @P0 LDC.64 R4, c[0x0][0x9e8] ;  /* 0x00027a00ff040b82 */ /* 0x000e240000000a00 */
[----:B0-----:R-:W-:-:S05]  /*13c00*/  @P0 IMAD.HI.U32 R4, R6, R4, RZ ;  /* 0x0000000406040227 */ /* 0x001fca00078e00ff */
[----:B------:R-:W-:-:S07]  /*13c10*/  @P0 SHF.R.U32.HI R6, RZ, R5, R4 ;  /* 0x00000005ff060219 */ /* 0x000fce0000011604 */
.L_x_4615:
[----:B------:R-:W-:Y:S05]  /*13c20*/  BSYNC B0 ;  /* 0x0000000000007941 */ /* 0x000fea0003800000 */
.L_x_4613:
[----:B------:R-:W-:-:S05]  /*13c30*/  IMAD R3, R6, R3, RZ ;  /* 0x0000000306037224 */ /* 0x000fca00078e02ff */
[----:B------:R-:W-:-:S07]  /*13c40*/  VIMNMX R2, R2, R3, !PT ;  /* 0x0000000302027248 */ /* 0x000fce0007fe0100 */
.L_x_4612:
[----:B------:R-:W-:Y:S01]  /*13c50*/  IMAD.HI R2, R2, 0x2aaaaaab, RZ ;  /* 0x2aaaaaab02027827 */ /* 0x000fe200078e02ff */
[----:B------:R-:W-:Y:S04]  /*13c60*/  BSSY B0, `(.L_x_4616) ;  /* 0x0000029000007945 */ /* 0x000fe80003800000 */
[----:B------:R-:W-:-:S04]  /*13c70*/  SHF.R.U32.HI R3, RZ, 0x1f, R2 ;  /* 0x0000001fff037819 */ /* 0x000fc80000011602 */
[----:B------:R-:W-:Y:S02]  /*13c80*/  LEA.HI.SX32 R3, R2, R3, 0x1c ;  /* 0x0000000302037211 */ /* 0x000fe400078fe2ff */
[----:B------:R-:W-:Y:S02]  /*13c90*/  LOP3.LUT R2, R26, 0xff000000, RZ, 0xc0, !PT ;  /* 0xff0000001a027812 */ /* 0x000fe400078ec0ff */
        /* <DEDUP_REMOVED lines=12> */
[-C--:B0-----:R-:W-:Y:S02]  /*13d60*/  IABS R6, R7.reuse ;  /* 0x0000000700067213 */ /* 0x081fe40000000000 */
[----:B------:R-:W-:Y:S02]  /*13d70*/  IABS R10, R7 ;  /* 0x00000007000a7213 */ /* 0x000fe40000000000 */
[----:B------:R-:W0:Y:S08]  /*13d80*/  I2F.RP R8, R6 ;  /* 0x0000000600087306 */ /* 0x000e300000209400 */
        /* <DEDUP_REMOVED lines=22> */
.L_x_4617:
[----:B------:R-:W-:Y:S05]  /*13ef0*/  BSYNC B0 ;  /* 0x0000000000007941 */ /* 0x000fea0003800000 */
.L_x_4616:
[-C--:B------:R-:W-:Y:S01]  /*13f00*/  IMAD R2, R4, R3.reuse, R5 ;  /* 0x0000000304027224 */ /* 0x080fe200078e0205 */
        /* <DEDUP_REMOVED lines=23> */
.L_x_4619:
        /* <DEDUP_REMOVED lines=20> */
.L_x_4622:
[----:B------:R-:W-:Y:S05]  /*141c0*/  BSYNC B6 ;  /* 0x0000000000067941 */ /* 0x000fea0003800000 */
.L_x_4621:
        /* <DEDUP_REMOVED lines=20> */
.L_x_4625:
        /* <DEDUP_REMOVED lines=15> */
.L_x_4624:
[----:B------:R-:W-:Y:S05]  /*14400*/  BSYNC B6 ;  /* 0x0000000000067941 */ /* 0x000fea0003800000 */
.L_x_4623:
[----:B------:R-:W-:Y:S01]  /*14410*/  ULDC.64 UR4, c[0x0][0x9f8] ;  /* 0x00027e0000047ab9 */ /* 0x000fe20000000a00 */
[----:B------:R-:W-:Y:S01]  /*14420*/  IMAD.MOV.U32 R30, RZ, RZ, R27 ;  /* 0x000000ffff1e7224 */ /* 0x000fe200078e001b */
[----:B------:R-:W-:Y:S01]  /*14430*/  ISETP.NE.U32.AND P0, PT, RZ, UR4, PT ;  /* 0x00000004ff007c0c */ /* 0x000fe2000bf05070 */
[----:B------:R-:W0:Y:S01]  /*14440*/  S2R R18, SR_TID.X ;  /* 0x0000000000127919 */ /* 0x000e220000002100 */
[----:B------:R-:W1:Y:S01]  /*14450*/  LDC R8, c[0x0][0x430] ;  /* 0x00010c00ff087b82 */ /* 0x000e620000000800 */
[----:B------:R-:W-:Y:S01]  /*14460*/  VIADD R22, R22, 0xffffffff ;  /* 0xffffffff16167836 */ /* 0x000fe20000000000 */
[----:B------:R-:W-:Y:S01]  /*14470*/  ISETP.NE.AND.EX P0, PT, RZ, UR5, PT, P0 ;  /* 0x00000005ff007c0c */ /* 0x000fe2000bf05300 */
[----:B------:R-:W-:-:S12]  /*14480*/  ULDC UR4, c[0x0][0x2f4] ;  /* 0x0000bd0000047ab9 */ /* 0x000fd80000000800 */
[----:B------:R-:W2:Y:S02]  /*14490*/  @P0 LDC.64 R2, c[0x0][0x9f8] ;  /* 0x00027e00ff020b82 */ /* 0x000ea40000000a00 */
[----:B--2---:R-:W-:-:S05]  /*144a0*/  @P0 IMAD.WIDE R2, R27, 0x4, R2 ;  /* 0x000000041b020825 */ /* 0x004fca00078e0202 */
[----:B------:R2:W3:Y:S01]  /*144b0*/  @P0 LDG.E R30, desc[UR36][R2.64] ;  /* 0x00000024021e0981 */ /* 0x0004e2000c1e1900 */
[----:B0-----:R-:W-:Y:S02]  /*144c0*/  LOP3.LUT R18, R18, 0x7f, RZ, 0xc0, !PT ;  /* 0x0000007f12127812 */ /* 0x001fe400078ec0ff */
[----:B-1----:R-:W-:Y:S02]  /*144d0*/  ISETP.NE.AND P1, PT, R8, 0x1, PT ;  /* 0x000000010800780c */ /* 0x002fe40003f25270 */
[----:B------:R-:W-:Y:S02]  /*144e0*/  SHF.R.U32.HI R20, RZ, 0x3, R18 ;  /* 0x00000003ff147819 */ /* 0x000fe40000011612 */
[----:B------:R-:W0:Y:S01]  /*144f0*/  S2R R18, SR_TID.X ;  /* 0x0000000000127919 */ /* 0x000e220000002100 */
[----:B------:R-:W-:-:S08]  /*14500*/  LOP3.LUT R16, R16, 0xffffffdf, RZ, 0xc0, !PT ;  /* 0xffffffdf10107812 */ /* 0x000fd000078ec0ff */
[----:B------:R-:W1:Y:S01]  /*14510*/  @P1 LDC R0, c[0x0][0x434] ;  /* 0x00010d00ff001b82 */ /* 0x000e620000000800 */
[----:B------:R-:W-:Y:S02]  /*14520*/  ISETP.GE.AND P2, PT, R31, UR4, PT ;  /* 0x000000041f007c0c */ /* 0x000fe4000bf46270 */
[----:B------:R-:W-:-:S05]  /*14530*/  @P1 LOP3.LUT R16, R16, 0x20, RZ, 0xfc, !PT ;  /* 0x0000002010101812 */ /* 0x000fca00078efcff */
[----:B------:R-:W4:Y:S01]  /*14540*/  @P1 LDC R5, c[0x0][0x438] ;  /* 0x00010e00ff051b82 */ /* 0x000f220000000800 */
[----:B0-----:R-:W-:-:S05]  /*14550*/  IMAD.SHL.U32 R18, R18, 0x10, RZ ;  /* 0x0000001012127824 */ /* 0x001fca00078e00ff */
[----:B------:R-:W-:-:S05]  /*14560*/  LOP3.LUT R18, R20, 0x70, R18, 0xf8, !PT ;  /* 0x0000007014127812 */ /* 0x000fca00078ef812 */
[----:B------:R-:W-:-:S04]  /*14570*/  IMAD R4, R22, 0x60, R18 ;  /* 0x0000006016047824 */ /* 0x000fc800078e0212 */
[C---:B------:R-:W-:Y:S01]  /*14580*/  IMAD.IADD R7, R4.reuse, 0x1, R19 ;  /* 0x0000000104077824 */ /* 0x040fe200078e0213 */
[----:B------:R-:W-:-:S03]  /*14590*/  ISETP.GE.AND P0, PT, R4, R37, PT ;  /* 0x000000250400720c */ /* 0x000fc60003f06270 */
[----:B-1----:R-:W-:Y:S01]  /*145a0*/  @P1 IMAD.HI.U32 R0, R7, R0, RZ ;  /* 0x0000000007001227 */ /* 0x002fe200078e00ff */
[----:B------:R-:W-:-:S03]  /*145b0*/  ISETP.GT.U32.OR P0, PT, R18, 0x5f, P0 ;  /* 0x0000005f1200780c */ /* 0x000fc60000704470 */
[----:B------:R-:W-:Y:S01]  /*145c0*/  IMAD.MOV.U32 R6, RZ, RZ, R7 ;  /* 0x000000ffff067224 */ /* 0x000fe200078e0007 */
[----:B----4-:R-:W-:-:S05]  /*145d0*/  @P1 SHF.R.U32.HI R6, RZ, R5, R0 ;  /* 0x00000005ff061219 */ /* 0x010fca0000011600 */
[----:B------:R-:W-:-:S04]  /*145e0*/  IMAD.MOV R0, RZ, RZ, -R6 ;  /* 0x000000ffff007224 */ /* 0x000fc800078e0a06 */
[----:B--2---:R-:W0:Y:S01]  /*145f0*/  @!P0 LDC.64 R2, c[0x0][0x428] ;  /* 0x00010a00ff028b82 */ /* 0x004e220000000a00 */
[----:B------:R-:W-:Y:S01]  /*14600*/  IMAD R0, R8, R0, R7 ;  /* 0x0000000008007224 */ /* 0x000fe200078e0207 */
[----:B------:R-:W-:-:S06]  /*14610*/  @!P0 SHF.R.S32.HI R7, RZ, 0x1f, R6 ;  /* 0x0000001fff078819 */ /* 0x000fcc0000011406 */
[----:B------:R-:W1:Y:S01]  /*14620*/  @!P0 LDC.64 R4, c[0x0][0x418] ;  /* 0x00010600ff048b82 */ /* 0x000e620000000a00 */
[----:B------:R-:W-:-:S04]  /*14630*/  LOP3.LUT R16, R16, 0xfffffffb, RZ, 0xc0, !PT ;  /* 0xfffffffb10107812 */ /* 0x000fc800078ec0ff */
[----:B------:R-:W-:-:S04]  /*14640*/  @P2 LOP3.LUT R16, R16, 0x4, RZ, 0xfc, !PT ;  /* 0x0000000410102812 */ /* 0x000fc800078efcff */
[----:B------:R-:W-:Y:S01]  /*14650*/  LOP3.LUT R16, R16, 0xfffffffd, RZ, 0xc0, !PT ;  /* 0xfffffffd10107812 */ /* 0x000fe200078ec0ff */
[----:B------:R-:W-:Y:S01]  /*14660*/  UMOV UR5, 0xffffffff ;  /* 0xffffffff00057882 */ /* 0x000fe20000000000 */
[----:B------:R-:W-:Y:S02]  /*14670*/  LOP3.LUT R26, R26, 0xffff, RZ, 0xc0, !PT ;  /* 0x0000ffff1a1a7812 */ /* 0x000fe400078ec0ff */
[----:B---3--:R-:W-:Y:S01]  /*14680*/  SHF.R.S32.HI R8, RZ, 0x1f, R30 ;  /* 0x0000001fff087819 */ /* 0x008fe2000001141e */
[----:B0-----:R-:W-:-:S04]  /*14690*/  @!P0 IMAD.WIDE.U32 R6, R30, R2, R6 ;  /* 0x000000021e068225 */ /* 0x001fc800078e0006 */
[----:B------:R-:W-:Y:S01]  /*146a0*/  @!P0 IMAD R2, R8, R2, RZ ;  /* 0x0000000208028224 */ /* 0x000fe200078e02ff */
[----:B------:R0:W-:Y:S03]  /*146b0*/  STL [R1+0x8], R8 ;  /* 0x0000080801007387 */ /* 0x0001e60000100800 */
[----:B------:R-:W-:Y:S01]  /*146c0*/  @!P0 IMAD R3, R30, R3, R2 ;  /* 0x000000031e038224 */ /* 0x000fe200078e0202 */
[----:B-1----:R-:W-:Y:S01]  /*146d0*/  @!P0 LEA R2, P1, R6, R4, 0x2 ;  /* 0x0000000406028211 */ /* 0x002fe200078210ff */
[----:B------:R-:W-:Y:S02]  /*146e0*/  IMAD.MOV.U32 R4, RZ, RZ, RZ ;  /* 0x000000ffff047224 */ /* 0x000fe400078e00ff */
[----:B------:R-:W-:-:S05]  /*146f0*/  @!P0 IMAD.IADD R3, R7, 0x1, R3 ;  /* 0x0000000107038824 */ /* 0x000fca00078e0203 */
[----:B------:R-:W-:Y:S02]  /*14700*/  @!P0 LEA.HI.X R3, R6, R5, R3, 0x2, P1 ;  /* 0x0000000506038211 */ /* 0x000fe400008f1403 */
[----:B------:R-:W-:-:S03]  /*14710*/  ISETP.GE.AND P1, PT, R33, UR4, PT ;  /* 0x0000000421007c0c */ /* 0x000fc6000bf26270 */
[----:B------:R1:W5:Y:S01]  /*14720*/  @!P0 LDG.E R4, desc[UR36][R2.64] ;  /* 0x0000002402048981 */ /* 0x000362000c1e1900 */
[----:B------:R-:W-:-:S09]  /*14730*/  ISETP.GE.AND P0, PT, R32, UR4, PT ;  /* 0x0000000420007c0c */ /* 0x000fd2000bf06270 */
[----:B------:R-:W-:Y:S01]  /*14740*/  @P1 LOP3.LUT R16, R16, 0x2, RZ, 0xfc, !PT ;  /* 0x0000000210101812 */ /* 0x000fe200078efcff */
[----:B-1----:R-:W-:-:S03]  /*14750*/  IMAD.U32 R2, RZ, RZ, UR38 ;  /* 0x00000026ff027e24 */ /* 0x002fc6000f8e00ff */
[----:B------:R-:W-:-:S04]  /*14760*/  LOP3.LUT R16, R16, 0xfffffffe, RZ, 0xc0, !PT ;  /* 0xfffffffe10107812 */ /* 0x000fc800078ec0ff */
[----:B------:R-:W-:Y:S01]  /*14770*/  @P0 LOP3.LUT R16, R16, 0x1, RZ, 0xfc, !PT ;  /* 0x0000000110100812 */ /* 0x000fe200078efcff */
[----:B0-----:R-:W-:Y:S06]  /*14780*/  BRA.DIV UR5, `(.L_x_4626) ;  /* 0x0000004605407947 */ /* 0x001fec000b800000 */
.L_x_4694:
        /* <DEDUP_REMOVED lines=8> */
.L_x_4627:
        /* <DEDUP_REMOVED lines=23> */
.L_x_4695:
[----:B------:R-:W-:Y:S05]  /*14980*/  BSYNC B0 ;  /* 0x0000000000007941 */ /* 0x000fea0003800000 */
.L_x_4628:
[----:B------:R-:W1:Y:S01]  /*14990*/  S2R R8, SR_TID.X ;  /* 0x0000000000087919 */ /* 0x000e620000002100 */
[----:B------:R-:W-:Y:S01]  /*149a0*/  ULDC.64 UR4, c[0x0][0x300] ;  /* 0x0000c00000047ab9 */ /* 0x000fe20000000a00 */
[----:B------:R-:W-:Y:S01]  /*149b0*/  ULDC.64 UR6, c[0x0][0x2e8] ;  /* 0x0000ba0000067ab9 */ /* 0x000fe20000000a00 */
[----:B------:R-:W-:Y:S01]  /*149c0*/  IMAD R5, R5, UR4, RZ ;  /* 0x0000000405057c24 */ /* 0x000fe2000f8e02ff */
[----:B------:R-:W-:Y:S01]  /*149d0*/  LOP3.LUT P4, RZ, R16, 0x4, RZ, 0xc0, !PT ;  /* 0x0000000410ff7812 */ /* 0x000fe2000788c0ff */
[----:B0-----:R-:W-:Y:S01]  /*149e0*/  IMAD.WIDE.U32 R2, R0, UR4, RZ ;  /* 0x0000000400027c25 */ /* 0x001fe2000f8e00ff */
[C---:B------:R-:W-:Y:S02]  /*149f0*/  LOP3.LUT P3, RZ, R16.reuse, 0x2, RZ, 0xc0, !PT ;  /* 0x0000000210ff7812 */ /* 0x040fe4000786c0ff */
[----:B------:R-:W-:Y:S01]  /*14a00*/  LOP3.LUT P2, RZ, R16, 0x1, RZ, 0xc0, !PT ;  /* 0x0000000110ff7812 */ /* 0x000fe2000784c0ff */
[----:B------:R-:W-:Y:S01]  /*14a10*/  IMAD R5, R0, UR5, R5 ;  /* 0x0000000500057c24 */ /* 0x000fe2000f8e0205 */
[----:B------:R-:W-:-:S02]  /*14a20*/  ULDC.64 UR4, c[0x0][0x310] ;  /* 0x0000c40000047ab9 */ /* 0x000fc40000000a00 */
[----:B------:R-:W-:Y:S02]  /*14a30*/  IMAD R0, R6, UR4, RZ ;  /* 0x0000000406007c24 */ /* 0x000fe4000f8e02ff */
[----:B------:R-:W-:Y:S02]  /*14a40*/  IMAD.IADD R3, R3, 0x1, R5 ;  /* 0x0000000103037824 */ /* 0x000fe400078e0205 */
        /* <DEDUP_REMOVED lines=8> */
[----:B------:R-:W-:Y:S01]  /*14ad0*/  LEA R4, P0, R2, UR6, 0x1 ;  /* 0x0000000602047c11 */ /* 0x000fe2000f8008ff */
[----:B------:R-:W-:Y:S01]  /*14ae0*/  IMAD R5, R23, 0x4800, R34 ;  /* 0x0000480017057824 */ /* 0x000fe200078e0222 */
[----:B-1----:R-:W-:Y:S02]  /*14af0*/  LOP3.LUT R8, R8, 0x7f, RZ, 0xc0, !PT ;  /* 0x0000007f08087812 */ /* 0x002fe400078ec0ff */
[----:B------:R-:W-:Y:S02]  /*14b00*/  LEA.HI.X R0, R2, UR7, R0, 0x1, P0 ;  /* 0x0000000702007c11 */ /* 0x000fe400080f0c00 */
[----:B------:R-:W-:-:S05]  /*14b10*/  SHF.R.U32.HI R8, RZ, 0x3, R8 ;  /* 0x00000003ff087819 */ /* 0x000fca0000011608 */
        /* <DEDUP_REMOVED lines=65> */
.L_x_4709:
        /* <DEDUP_REMOVED lines=12> */
.L_x_4631:
        /* <DEDUP_REMOVED lines=10> */
.L_x_4632:
[----:B------:R2:W-:Y:S02]  /*15090*/  SYNCS.ARRIVE.TRANS64.A1T0 RZ, [R7+URZ+0x30830], RZ ;  /* 0x030830ff07ff79a7 */ /* 0x0005e4000810003f */
[----:B------:R-:W-:Y:S05]  /*150a0*/  WARPSYNC.ALL ;  /* 0x0000000000007948 */ /* 0x000fea0003800000 */
[----:B------:R-:W-:Y:S01]  /*150b0*/  ULDC.64 UR4, c[0x0][0x298] ;  /* 0x0000a60000047ab9 */ /* 0x000fe20000000a00 */
[----:B-1----:R-:W-:Y:S01]  /*150c0*/  VIADD R2, R17, 0x12400 ;  /* 0x0001240011027836 */ /* 0x002fe20000000000 */
[----:B------:R-:W-:Y:S01]  /*150d0*/  SHF.R.S32.HI R0, RZ, 0x1f, R35 ;  /* 0x0000001fff007819 */ /* 0x000fe20000011423 */
[----:B0-----:R-:W-:Y:S01]  /*150e0*/  IMAD.WIDE.U32 R4, R35, UR4, RZ ;  /* 0x0000000423047c25 */ /* 0x001fe2000f8e00ff */
        /* <DEDUP_REMOVED lines=12> */
[----:B0-----:R-:W-:Y:S02]  /*151b0*/  IMAD.U32 R4, RZ, RZ, UR6 ;  /* 0x00000006ff047e24 */ /* 0x001fe4000f8e00ff */
[----:B------:R-:W0:Y:S01]  /*151c0*/  LDC.64 R2, c[0x4][R2] ;  /* 0x0100000002027b82 */ /* 0x000e220000000a00 */
[----:B------:R-:W-:Y:S02]  /*151d0*/  IMAD.U32 R5, RZ, RZ, UR7 ;  /* 0x00000007ff057e24 */ /* 0x000fe4000f8e00ff */
[----:B------:R-:W-:Y:S02]  /*151e0*/  IMAD.U32 R6, RZ, RZ, UR8 ;  /* 0x00000008ff067e24 */ /* 0x000fe4000f8e00ff */
[----:B--2---:R-:W-:-:S02]  /*151f0*/  IMAD.U32 R7, RZ, RZ, UR9 ;  /* 0x00000009ff077e24 */ /* 0x004fc4000f8e00ff */
[----:B------:R-:W-:Y:S02]  /*15200*/  IMAD.U32 R10, RZ, RZ, UR4 ;  /* 0x00000004ff0a7e24 */ /* 0x000fe4000f8e00ff */
[----:B------:R-:W-:Y:S02]  /*15210*/  IMAD.U32 R11, RZ, RZ, UR5 ;  /* 0x00000005ff0b7e24 */ /* 0x000fe4000f8e00ff */
[----:B------:R-:W-:Y:S02]  /*15220*/  IMAD.MOV.U32 R8, RZ, RZ, 0x70 ;  /* 0x00000070ff087424 */ /* 0x000fe400078e00ff */
[----:B------:R-:W-:Y:S02]  /*15230*/  IMAD.MOV.U32 R12, RZ, RZ, 0x1 ;  /* 0x00000001ff0c7424 */ /* 0x000fe400078e00ff */
[----:B------:R-:W-:-:S07]  /*15240*/  IMAD.MOV.U32 R13, RZ, RZ, RZ ;  /* 0x000000ffff0d7224 */ /* 0x000fce00078e00ff */
[----:B------:R-:W-:-:S07]  /*15250*/  LEPC R20, `(.L_x_4634) ;  /* 0x000000001014794e */ /* 0x000fce0000000000 */
[----:B0-----:R-:W-:Y:S05]  /*15260*/  CALL.ABS.NOINC R2 ;  /* 0x0000000002007343 */ /* 0x001fea0003c00000 */
.L_x_4634:
[----:B------:R-:W-:Y:S05]  /*15270*/  BSYNC B6 ;  /* 0x0000000000067941 */ /* 0x000fea0003800000 */
.L_x_4633:
[----:B------:R-:W3:Y:S01]  /*15280*/  LDL.LU.64 R20, [R1+0x10] ;  /* 0x0000100001147983 */ /* 0x000ee20000300a00 */
[----:B------:R-:W1:Y:S01]  /*15290*/  LDC R0, c[0x0][0x448] ;  /* 0x00011200ff007b82 */ /* 0x000e620000000800 */
[----:B------:R-:W-:Y:S01]  /*152a0*/  LOP3.LUT P6, RZ, R16, 0x80, RZ, 0xc0, !PT ;  /* 0x0000008010ff7812 */ /* 0x000fe200078cc0ff */
[----:B------:R-:W-:Y:S01]  /*152b0*/  ULDC.64 UR4, c[0x0][0x2d8] ;  /* 0x0000b60000047ab9 */ /* 0x000fe20000000a00 */
[----:B------:R-:W4:Y:S01]  /*152c0*/  S2R R2, SR_TID.X ;  /* 0x0000000000027919 */ /* 0x000f220000002100 */
[----:B0-----:R-:W-:-:S04]  /*152d0*/  SHF.R.S32.HI R5, RZ, 0x1f, R27 ;  /* 0x0000001fff057819 */ /* 0x001fc8000001141b */
[----:B------:R-:W-:Y:S02]  /*152e0*/  SEL R6, R5, RZ, !P6 ;  /* 0x000000ff05067207 */ /* 0x000fe40007000000 */
[----:B------:R-:W-:Y:S02]  /*152f0*/  SEL R5, R27, RZ, !P6 ;  /* 0x000000ff1b057207 */ /* 0x000fe40007000000 */
[----:B-1----:R-:W-:Y:S02]  /*15300*/  ISETP.NE.AND P5, PT, R0, 0x1, PT ;  /* 0x000000010000780c */ /* 0x002fe40003fa5270 */
[----:B------:R-:W0:Y:S01]  /*15310*/  S2R R0, SR_TID.X ;  /* 0x0000000000007919 */ /* 0x000e220000002100 */
[----:B----4-:R-:W-:-:S10]  /*15320*/  LOP3.LUT R2, R2, 0x7f, RZ, 0xc0, !PT ;  /* 0x0000007f02027812 */ /* 0x010fd400078ec0ff */
[----:B------:R-:W1:Y:S01]  /*15330*/  @P5 LDC R3, c[0x0][0x44c] ;  /* 0x00011300ff035b82 */ /* 0x000e620000000800 */
[----:B------:R-:W-:Y:S01]  /*15340*/  SHF.R.U32.HI R2, RZ, 0x3, R2 ;  /* 0x00000003ff027819 */ /* 0x000fe20000011602 */
[----:B0-----:R-:W-:-:S05]  /*15350*/  IMAD.SHL.U32 R0, R0, 0x10, RZ ;  /* 0x0000001000007824 */ /* 0x001fca00078e00ff */
[----:B------:R-:W-:Y:S02]  /*15360*/  LOP3.LUT R0, R2, 0x70, R0, 0xf8, !PT ;  /* 0x0000007002007812 */ /* 0x000fe400078ef800 */
[----:B------:R-:W0:Y:S03]  /*15370*/  @P5 LDC R2, c[0x0][0x450] ;  /* 0x00011400ff025b82 */ /* 0x000e260000000800 */
[----:B------:R-:W-:-:S04]  /*15380*/  IMAD.IADD R0, R0, 0x1, R25 ;  /* 0x0000000100007824 */ /* 0x000fc800078e0219 */
[----:B-1----:R-:W-:-:S04]  /*15390*/  @P5 IMAD.HI.U32 R3, R0, R3, RZ ;  /* 0x0000000300035227 */ /* 0x002fc800078e00ff */
[----:B------:R-:W-:Y:S01]  /*153a0*/  IMAD.MOV.U32 R4, RZ, RZ, R0 ;  /* 0x000000ffff047224 */ /* 0x000fe200078e0000 */
[----:B0-----:R-:W-:Y:S01]  /*153b0*/  @P5 SHF.R.U32.HI R4, RZ, R2, R3 ;  /* 0x00000002ff045219 */ /* 0x001fe20000011603 */
[----:B------:R-:W-:Y:S02]  /*153c0*/  IMAD.MOV.U32 R3, RZ, RZ, R35 ;  /* 0x000000ffff037224 */ /* 0x000fe400078e0023 */
[----:B---3--:R-:W-:Y:S02]  /*153d0*/  IMAD.MOV.U32 R2, RZ, RZ, R20 ;  /* 0x000000ffff027224 */ /* 0x008fe400078e0014 */
[----:B------:R-:W0:Y:S02]  /*153e0*/  S2R R20, SR_TID.X ;  /* 0x0000000000147919 */ /* 0x000e240000002100 */
[----:B------:R-:W-:-:S04]  /*153f0*/  IMAD.WIDE.U32 R2, R26, UR4, R2 ;  /* 0x000000041a027c25 */ /* 0x000fc8000f8e0002 */
[----:B------:R-:W-:Y:S01]  /*15400*/  IMAD R3, R26, UR5, R3 ;  /* 0x000000051a037c24 */ /* 0x000fe2000f8e0203 */
[----:B------:R-:W-:Y:S02]  /*15410*/  ULDC.64 UR4, c[0x0][0x2e0] ;  /* 0x0000b80000047ab9 */ /* 0x000fe40000000a00 */
[----:B------:R-:W-:Y:S02]  /*15420*/  IMAD R6, R6, UR4, RZ ;  /* 0x0000000406067c24 */ /* 0x000fe4000f8e02ff */
[----:B------:R-:W-:-:S04]  /*15430*/  IMAD.WIDE.U32 R2, R5, UR4, R2 ;  /* 0x0000000405027c25 */ /* 0x000fc8000f8e0002 */
[----:B------:R-:W-:Y:S01]  /*15440*/  IMAD R5, R5, UR5, R6 ;  /* 0x0000000505057c24 */ /* 0x000fe2000f8e0206 */
[----:B------:R-:W-:Y:S01]  /*15450*/  ULDC.64 UR4, c[0x0][0x2d0] ;  /* 0x0000b40000047ab9 */ /* 0x000fe20000000a00 */
[----:B------:R-:W-:Y:S02]  /*15460*/  IMAD.MOV R6, RZ, RZ, -R4 ;  /* 0x000000ffff067224 */ /* 0x000fe400078e0a04 */
[----:B------:R-:W-:Y:S02]  /*15470*/  IMAD.IADD R3, R3, 0x1, R5 ;  /* 0x0000000103037824 */ /* 0x000fe400078e0205 */
[----:B------:R-:W1:Y:S01]  /*15480*/  LDC R5, c[0x0][0x448] ;  /* 0x00011200ff057b82 */ /* 0x000e620000000800 */
[----:B------:R-:W-:Y:S01]  /*15490*/  IMAD.WIDE.U32 R2, R4, UR4, R2 ;  /* 0x0000000404027c25 */ /* 0x000fe2000f8e0002 */
[----:B0-----:R-:W-:-:S04]  /*154a0*/  LOP3.LUT R20, R20, 0x7f, RZ, 0xc0, !PT ;  /* 0x0000007f14147812 */ /* 0x001fc800078ec0ff */
[----:B------:R-:W-:Y:S01]  /*154b0*/  SHF.R.U32.HI R8, RZ, 0x3, R20 ;  /* 0x00000003ff087819 */ /* 0x000fe20000011614 */
[----:B-1----:R-:W-:Y:S01]  /*154c0*/  IMAD R0, R5, R6, R0 ;  /* 0x0000000605007224 */ /* 0x002fe200078e0200 */
[----:B------:R-:W-:-:S05]  /*154d0*/  SHF.R.S32.HI R6, RZ, 0x1f, R4 ;  /* 0x0000001fff067819 */ /* 0x000fca0000011404 */
[----:B--2---:R-:W-:-:S04]  /*154e0*/  IMAD R7, R6, UR4, RZ ;  /* 0x0000000406077c24 */ /* 0x004fc8000f8e02ff */
        /* <DEDUP_REMOVED lines=96> */
.L_x_4726:
        /* <DEDUP_REMOVED lines=12> */
.L_x_4637:
[----:B------:R-:W-:Y:S05]  /*15bb0*/  BSYNC B0 ;  /* 0x0000000000007941 */ /* 0x000fea0003800000 */
.L_x_4636:
[----:B------:R-:W-:Y:S01]  /*15bc0*/  NOP ;  /* 0x0000000000007918 */ /* 0x000fe20000000000 */
[----:B------:R-:W-:-:S13]  /*15bd0*/  PLOP3.LUT P0, PT, PT, PT, PT, 0x80, 0x0 ;  /* 0x000000000000781c */ /* 0x000fda0003f0f070 */
.L_x_4638:
        /* <DEDUP_REMOVED lines=18> */
[----:B------:R-:W1:Y:S03]  /*15d00*/  SYNCS.PHASECHK.TRANS64.TRYWAIT P0, [R17+URZ+0x30820], R0 ;  /* 0x03082000110075a7 */ /* 0x000e66000800017f */
[----:B01----:R-:W-:Y:S05]  /*15d10*/  @!P0 BRA `(.L_x_4640) ;  /* 0x0000004000e88947 */ /* 0x003fea0003800000 */
.L_x_4727:
[----:B------:R-:W-:Y:S05]  /*15d20*/  BSYNC B0 ;  /* 0x0000000000007941 */ /* 0x000fea0003800000 */
.L_x_4639:
[----:B------:R-:W3:Y:S01]  /*15d30*/  LDL R2, [R1] ;  /* 0x0000000001027983 */ /* 0x000ee20000100800 */
[----:B------:R-:W-:Y:S01]  /*15d40*/  BSSY B0, `(.L_x_4641) ;  /* 0x0000104000007945 */ /* 0x000fe20003800000 */
[----:B---3--:R-:W-:-:S13]  /*15d50*/  ISETP.GE.AND P0, PT, R8, R2, PT ;  /* 0x000000020800720c */ /* 0x008fda0003f06270 */
[----:B------:R-:W-:Y:S05]  /*15d60*/  @!P0 BRA `(.L_x_4642) ;  /* 0x0000001000048947 */ /* 0x000fea0003800000 */
[----:B------:R-:W-:Y:S01]  /*15d70*/  ULDC UR4, c[0x0][0x2f4] ;  /* 0x0000bd0000047ab9 */ /* 0x000fe20000000800 */
[----:B------:R-:W-:Y:S01]  /*15d80*/  IMAD.MOV.U32 R10, RZ, RZ, R23 ;  /* 0x000000ffff0a7224 */ /* 0x000fe200078e0017 */
[----:B------:R-:W-:Y:S01]  /*15d90*/  ISETP.GE.AND P3, PT, R31, UR4, PT ;  /* 0x000000041f007c0c */ /* 0x000fe2000bf66270 */
[----:B------:R-:W-:Y:S01]  /*15da0*/  IMAD.MOV.U32 R20, RZ, RZ, R28 ;  /* 0x000000ffff147224 */ /* 0x000fe200078e001c */
[----:B------:R-:W-:Y:S01]  /*15db0*/  ISETP.GE.AND P2, PT, R33, UR4, PT ;  /* 0x0000000421007c0c */ /* 0x000fe2000bf46270 */
[----:B------:R-:W-:Y:S01]  /*15dc0*/  IMAD.MOV.U32 R29, RZ, RZ, R22 ;  /* 0x000000ffff1d7224 */ /* 0x000fe200078e0016 */
[----:B------:R-:W-:-:S13]  /*15dd0*/  ISETP.GE.AND P1, PT, R32, UR4, PT ;  /* 0x0000000420007c0c */ /* 0x000fda000bf26270 */
.L_x_4655:
[----:B------:R-:W3:Y:S04]  /*15de0*/  LDL R5, [R1+0x4] ;  /* 0x0000040001057983 */ /* 0x000ee80000100800 */
[----:B------:R-:W4:Y:S01]  /*15df0*/  LDL R12, [R1+0x8] ;  /* 0x00000800010c7983 */ /* 0x000f220000100800 */
[----:B0-----:R-:W0:Y:S01]  /*15e00*/  S2R R0, SR_TID.X ;  /* 0x0000000000007919 */ /* 0x001e220000002100 */
[----:B------:R-:W1:Y:S01]  /*15e10*/  S2R R4, SR_TID.X ;  /* 0x0000000000047919 */ /* 0x000e620000002100 */
[----:B0-----:R-:W-:-:S04]  /*15e20*/  LOP3.LUT R0, R0, 0x7f, RZ, 0xc0, !PT ;  /* 0x0000007f00007812 */ /* 0x001fc800078ec0ff */
[----:B------:R-:W-:Y:S02]  /*15e30*/  SHF.R.U32.HI R3, RZ, 0x3, R0 ;  /* 0x00000003ff037819 */ /* 0x000fe40000011600 */
[----:B------:R-:W0:Y:S01]  /*15e40*/  LDC R0, c[0x0][0x430] ;  /* 0x00010c00ff007b82 */ /* 0x000e220000000800 */
[----:B-1----:R-:W-:-:S05]  /*15e50*/  IMAD.SHL.U32 R4, R4, 0x10, RZ ;  /* 0x0000001004047824 */ /* 0x002fca00078e00ff */
        /* <DEDUP_REMOVED lines=8> */
[----:B------:R-:W3:Y:S01]  /*15ee0*/  @!P5 LDC.64 R4, c[0x0][0x418] ;  /* 0x00010600ff04db82 */ /* 0x000ee20000000a00 */
        /* <DEDUP_REMOVED lines=9> */
[----:B---3--:R-:W-:Y:S01]  /*15f80*/  @!P5 LEA R4, P0, R2, R4, 0x2 ;  /* 0x000000040204d211 */ /* 0x008fe200078010ff */
        /* <DEDUP_REMOVED lines=16> */
.L_x_4643:
[----:B------:R-:W-:Y:S01]  /*16090*/  IMAD R6, R23, 0x8, R17 ;  /* 0x0000000817067824 */ /* 0x000fe200078e0211 */
[----:B------:R-:W-:Y:S01]  /*160a0*/  SHF.L.U32 R3, R28, 0x1f, RZ ;  /* 0x0000001f1c037819 */ /* 0x000fe200000006ff */
[----:B------:R-:W-:Y:S03]  /*160b0*/  BSSY B1, `(.L_x_4644) ;  /* 0x0000003000017945 */ /* 0x000fe60003800000 */
[----:B------:R-:W0:Y:S02]  /*160c0*/  SYNCS.PHASECHK.TRANS64.TRYWAIT P0, [R6+URZ+0x30840], R3 ;  /* 0x03084003060075a7 */ /* 0x000e24000800017f */
[----:B0-----:R-:W-:Y:S05]  /*160d0*/  @!P0 BRA `(.L_x_4645) ;  /* 0x00000040000c8947 */ /* 0x001fea0003800000 */
.L_x_4728:
[----:B------:R-:W-:Y:S05]  /*160e0*/  BSYNC B1 ;  /* 0x0000000000017941 */ /* 0x000fea0003800000 */
.L_x_4644:
        /* <DEDUP_REMOVED lines=62> */
[----:B-1-3--:R0:W3:Y:S02]  /*164d0*/  SHFL.IDX PT, R2, R7, 0x5, 0x181f ;  /* 0x00b81f0007027f89 */ /* 0x00a0e400000e0000 */
.L_x_4742:
[----:B------:R-:W-:Y:S02]  /*164e0*/  LOP3.LUT P6, RZ, R16, 0x4, RZ, 0xc0, !PT ;  /* 0x0000000410ff7812 */ /* 0x000fe400078cc0ff */
[----:B---3--:R-:W-:-:S05]  /*164f0*/  IADD3 R2, P0, R2, R4, RZ ;  /* 0x0000000402027210 */ /* 0x008fca0007f1e0ff */
        /* <DEDUP_REMOVED lines=9> */
.L_x_4647:
        /* <DEDUP_REMOVED lines=10> */
.L_x_4648:
[----:B------:R3:W-:Y:S01]  /*16630*/  SYNCS.ARRIVE.TRANS64.A1T0 RZ, [R6+URZ+0x30830], RZ ;  /* 0x030830ff06ff79a7 */ /* 0x0007e2000810003f */
[----:B------:R-:W-:Y:S05]  /*16640*/  @!P5 BRA `(.L_x_4649) ;  /* 0x000000000004d947 */ /* 0x000fea0003800000 */
[----:B------:R-:W-:Y:S01]  /*16650*/  BPT.TRAP 0x1 ;  /* 0x000000040000795c */ /* 0x000fe20000300000 */
.L_x_4649:
[----:B-1----:R-:W-:Y:S01]  /*16660*/  SHF.L.U32 R2, R20, 0x1f, RZ ;  /* 0x0000001f14027819 */ /* 0x002fe200000006ff */
[----:B---3--:R-:W-:Y:S01]  /*16670*/  IMAD R6, R10, 0x8, R17 ;  /* 0x000000080a067824 */ /* 0x008fe200078e0211 */
[----:B------:R-:W-:Y:S01]  /*16680*/  BSSY B1, `(.L_x_4650) ;  /* 0x0000004000017945 */ /* 0x000fe20003800000 */
[----:B0-----:R-:W-:Y:S02]  /*16690*/  IMAD R7, R29, -0x60, R37 ;  /* 0xffffffa01d077824 */ /* 0x001fe400078e0225 */
[----:B------:R-:W0:Y:S02]  /*166a0*/  SYNCS.PHASECHK.TRANS64.TRYWAIT P0, [R6+URZ+0x30860], R2 ;  /* 0x03086002060075a7 */ /* 0x000e24000800017f */
[----:B0-----:R-:W-:Y:S05]  /*166b0*/  @!P0 BRA `(.L_x_4651) ;  /* 0x0000004000888947 */ /* 0x001fea0003800000 */
.L_x_4743:
[----:B------:R-:W-:Y:S05]  /*166c0*/  BSYNC B1 ;  /* 0x0000000000017941 */ /* 0x000fea0003800000 */
.L_x_4650:
        /* <DEDUP_REMOVED lines=10> */
[----:B--2---:R-:W-:Y:S01]  /*16770*/  SHFL.IDX PT, R14, R18, 0x5, 0x181f ;  /* 0x00b81f00120e7f89 */ /* 0x004fe200000e0000 */
        /* <DEDUP_REMOVED lines=49> */
.L_x_4757:
        /* <DEDUP_REMOVED lines=29> */
.L_x_4653:
        /* <DEDUP_REMOVED lines=10> */
.L_x_4654:
[----:B------:R-:W2:Y:S01]  /*16d00*/  LDL R0, [R1] ;  /* 0x0000000001007983 */ /* 0x000ea20000100800 */
[----:B------:R1:W-:Y:S01]  /*16d10*/  SYNCS.ARRIVE.TRANS64.A1T0 RZ, [R6+URZ+0x30850], RZ ;  /* 0x030850ff06ff79a7 */ /* 0x0003e2000810003f */
[C---:B------:R-:W-:Y:S02]  /*16d20*/  VIADD R8, R22.reuse, 0xffffffff ;  /* 0xffffffff16087836 */ /* 0x040fe40000000000 */
[----:B------:R-:W-:Y:S02]  /*16d30*/  IMAD.MOV.U32 R10, RZ, RZ, R23 ;  /* 0x000000ffff0a7224 */ /* 0x000fe400078e0017 */
[----:B------:R-:W-:Y:S02]  /*16d40*/  IMAD.MOV.U32 R20, RZ, RZ, R28 ;  /* 0x000000ffff147224 */ /* 0x000fe400078e001c */
[----:B------:R-:W-:Y:S01]  /*16d50*/  IMAD.MOV.U32 R29, RZ, RZ, R22 ;  /* 0x000000ffff1d7224 */ /* 0x000fe200078e0016 */
[----:B--2---:R-:W-:-:S13]  /*16d60*/  ISETP.GT.AND P0, PT, R22, R0, PT ;  /* 0x000000001600720c */ /* 0x004fda0003f04270 */
[----:B-1----:R-:W-:Y:S05]  /*16d70*/  @P0 BRA `(.L_x_4655) ;  /* 0xfffffff000180947 */ /* 0x002fea000383ffff */
.L_x_4642:
[----:B------:R-:W-:Y:S05]  /*16d80*/  BSYNC B0 ;  /* 0x0000000000007941 */ /* 0x000fea0003800000 */
.L_x_4641:
[----:B0-----:R-:W0:Y:S01]  /*16d90*/  S2R R0, SR_TID.X ;  /* 0x0000000000007919 */ /* 0x001e220000002100 */
[----:B------:R-:W-:Y:S01]  /*16da0*/  BSSY B0, `(.L_x_4656) ;  /* 0x0000010000007945 */ /* 0x000fe20003800000 */
        /* <DEDUP_REMOVED lines=9> */
[----:B-1----:R-:W3:Y:S01]  /*16e40*/  @P0 ATOMG.E.ADD.STRONG.GPU PT, R3, desc[UR36][R2.64], R5 ;  /* 0x00000005020309a8 */ /* 0x002ee200081ee1e4 */
[----:B------:R-:W0:Y:S02]  /*16e50*/  S2R R4, SR_LTMASK ;  /* 0x0000000000047919 */ /* 0x000e240000003900 */
[----:B0-----:R-:W-:-:S04]  /*16e60*/  LOP3.LUT R4, R4, UR4, RZ, 0xc0, !PT ;  /* 0x0000000404047c12 */ /* 0x001fc8000f8ec0ff */
[----:B------:R-:W0:Y:S01]  /*16e70*/  POPC R7, R4 ;  /* 0x0000000400077309 */ /* 0x000e220000000000 */
[----:B---3--:R-:W0:Y:S02]  /*16e80*/  SHFL.IDX PT, R0, R3, R0, 0x1f ;  /* 0x00001f0003007589 */ /* 0x008e2400000e0000 */
[----:B0-----:R-:W-:-:S07]  /*16e90*/  IADD3 R24, R0, UR39, R7 ;  /* 0x0000002700187c10 */ /* 0x001fce000fffe007 */
.L_x_4657:
[----:B------:R-:W-:Y:S05]  /*16ea0*/  BSYNC B0 ;  /* 0x0000000000007941 */ /* 0x000fea0003800000 */
.L_x_4656:
[----:B------:R-:W-:-:S13]  /*16eb0*/  LOP3.LUT P0, RZ, R16, 0x10, RZ, 0xc0, !PT ;  /* 0x0000001010ff7812 */ /* 0x000fda000780c0ff */
[----:B------:R-:W-:Y:S05]  /*16ec0*/  @!P0 BRA `(.L_x_4658) ;  /* 0x0000000000048947 */ /* 0x000fea0003800000 */
[----:B------:R-:W-:Y:S01]  /*16ed0*/  BPT.TRAP 0x1 ;  /* 0x000000040000795c */ /* 0x000fe20000300000 */
.L_x_4658:
[----:B------:R-:W-:Y:S01]  /*16ee0*/  IMAD R0, R23, 0x8, R17 ;  /* 0x0000000817007824 */ /* 0x000fe200078e0211 */
[----:B------:R-:W-:Y:S01]  /*16ef0*/  SHF.L.U32 R3, R28, 0x1f, RZ ;  /* 0x0000001f1c037819 */ /* 0x000fe200000006ff */
[----:B------:R-:W-:Y:S01]  /*16f00*/  BSSY B0, `(.L_x_4659) ;  /* 0x0000004000007945 */ /* 0x000fe20003800000 */
[----:B------:R-:W-:Y:S02]  /*16f10*/  IMAD R6, R22, -0x60, R37 ;  /* 0xffffffa016067824 */ /* 0x000fe400078e0225 */
[----:B------:R-:W0:Y:S02]  /*16f20*/  SYNCS.PHASECHK.TRANS64.TRYWAIT P0, [R0+URZ+0x30860], R3 ;  /* 0x03086003000075a7 */ /* 0x000e24000800017f */
[----:B0-----:R-:W-:Y:S05]  /*16f30*/  @!P0 BRA `(.L_x_4660) ;  /* 0x00000040008c8947 */ /* 0x001fea0003800000 */
.L_x_4758:
[----:B------:R-:W-:Y:S05]  /*16f40*/  BSYNC B0 ;  /* 0x0000000000007941 */ /* 0x000fea0003800000 */
.L_x_4659:
        /* <DEDUP_REMOVED lines=65> */
.L_x_4772:
        /* <DEDUP_REMOVED lines=13> */
.L_x_4662:
        /* <DEDUP_REMOVED lines=10> */
.L_x_4663:
[----:B------:R1:W-:Y:S01]  /*174d0*/  SYNCS.ARRIVE.TRANS64.A1T0 RZ, [R0+URZ+0x30850], RZ ;  /* 0x030850ff00ff79a7 */ /* 0x0003e2000810003f */
[----:B------:R-:W-:-:S05]  /*174e0*/  VIADD R23, R23, 0x1 ;  /* 0x0000000117177836 */ /* 0x000fca0000000000 */
[----:B------:R-:W-:-:S04]  /*174f0*/  ISETP.NE.AND P0, PT, R23, 0x2, PT ;  /* 0x000000021700780c */ /* 0x000fc80003f05270 */
[----:B0-----:R-:W-:Y:S02]  /*17500*/  SEL R3, RZ, 0x1, P0 ;  /* 0x00000001ff037807 */ /* 0x001fe40000000000 */
[----:B------:R-:W-:Y:S02]  /*17510*/  SEL R23, R23, RZ, P0 ;  /* 0x000000ff17177207 */ /* 0x000fe40000000000 */
[----:B-1----:R-:W-:-:S07]  /*17520*/  LOP3.LUT R28, R28, R3, RZ, 0x3c, !PT ;  /* 0x000000031c1c7212 */ /* 0x002fce00078e3cff */
.L_x_4620:
[----:B------:R-:W-:Y:S05]  /*17530*/  BSYNC B7 ;  /* 0x0000000000077941 */ /* 0x000fea0003800000 */
.L_x_4618:
        /* <DEDUP_REMOVED lines=11> */
.L_x_4664:
        /* <DEDUP_REMOVED lines=22> */
[----:B--2---:R-:W-:-:S02]  /*17750*/  @!P1 IMAD.MOV.U32 R25, RZ, RZ, R4 ;  /* 0x000000ffff199224 */ /* 0x004fc400078e0004 */
        /* <DEDUP_REMOVED lines=20> */
.L_x_4782:
[----:B------:R-:W-:Y:S02]  /*178a0*/  ULDC UR4, c[0x0][0xc38] ;  /* 0x00030e0000047ab9 */ /* 0x000fe40000000800 */
[----:B------:R-:W-:-:S04]  /*178b0*/  IMAD.U32 R5, RZ, RZ, UR4 ;  /* 0x00000004ff057e24 */ /* 0x000fc8000f8e00ff */
[----:B-1----:R-:W-:-:S04]  /*178c0*/  IMAD R14, R14, R5, RZ ;  /* 0x000000050e0e7224 */ /* 0x002fc800078e02ff */
[----:B------:R-:W-:-:S05]  /*178d0*/  IMAD.IADD R7, R7, 0x1, R14 ;  /* 0x0000000107077824 */ /* 0x000fca00078e020e */
[----:B------:R-:W-:-:S13]  /*178e0*/  ISETP.GT.AND P6, PT, R7, R0, PT ;  /* 0x000000000700720c */ /* 0x000fda0003fc4270 */
[----:B------:R-:W-:Y:S05]  /*178f0*/  @P6 BRA `(.L_x_4667) ;  /* 0x0000000000a46947 */ /* 0x000fea0003800000 */
.L_x_4670:
        /* <DEDUP_REMOVED lines=35> */
.L_x_4790:
[----:B------:R-:W-:Y:S02]  /*17b30*/  ULDC UR4, c[0x0][0xc38] ;  /* 0x00030e0000047ab9 */ /* 0x000fe40000000800 */
[----:B------:R-:W-:-:S04]  /*17b40*/  IMAD.U32 R5, RZ, RZ, UR4 ;  /* 0x00000004ff057e24 */ /* 0x000fc8000f8e00ff */
[----:B-1----:R-:W-:-:S04]  /*17b50*/  IMAD R14, R14, R5, RZ ;  /* 0x000000050e0e7224 */ /* 0x002fc800078e02ff */
[----:B------:R-:W-:-:S05]  /*17b60*/  IMAD.IADD R7, R14, 0x1, R7 ;  /* 0x000000010e077824 */ /* 0x000fca00078e0207 */
[----:B------:R-:W-:-:S13]  /*17b70*/  ISETP.GT.AND P6, PT, R7, R0, PT ;  /* 0x000000000700720c */ /* 0x000fda0003fc4270 */
[----:B------:R-:W-:Y:S05]  /*17b80*/  @!P6 BRA `(.L_x_4670) ;  /* 0xfffffffc005ce947 */ /* 0x000fea000383ffff */
.L_x_4667:
        /* <DEDUP_REMOVED lines=10> */
.L_x_4795:
[----:B------:R-:W-:-:S13]  /*17c30*/  ISETP.NE.AND P0, PT, R3, RZ, PT ;  /* 0x000000ff0300720c */ /* 0x000fda0003f05270 */
[----:B------:R-:W-:Y:S05]  /*17c40*/  @!P0 BRA `(.L_x_4672) ;  /* 0x0000000000108947 */ /* 0x000fea0003800000 */
[----:B------:R-:W-:Y:S01]  /*17c50*/  UMOV UR4, 0xffffffff ;  /* 0xffffffff00047882 */ /* 0x000fe20000000000 */
[----:B-1----:R-:W-:Y:S02]  /*17c60*/  VIADD R12, R12, 0xffffffff ;  /* 0xffffffff0c0c7836 */ /* 0x002fe40000000000 */
[----:B------:R-:W-:Y:S05]  /*17c70*/  BRA.DIV UR4, `(.L_x_4673) ;  /* 0x0000004604a47947 */ /* 0x000fea000b800000 */
[----:B------:R4:W1:Y:S02]  /*17c80*/  SHFL.IDX PT, R6, R2, R12, 0x1f ;  /* 0x00001f0c02067589 */ /* 0x00086400000e0000 */
.L_x_4672:
        /* <DEDUP_REMOVED lines=28> */
[----:B0-----:R-:W-:Y:S02]  /*17e50*/  IMAD.MOV R5, RZ, RZ, -R3 ;  /* 0x000000ffff057224 */ /* 0x001fe400078e0a03 */
[----:B------:R-:W-:Y:S02]  /*17e60*/  IMAD.MOV.U32 R2, RZ, RZ, RZ ;  /* 0x000000ffff027224 */ /* 0x000fe400078e00ff */
[----:B------:R-:W-:-:S04]  /*17e70*/  IMAD R5, R5, R4, RZ ;  /* 0x0000000405057224 */ /* 0x000fc800078e02ff */
[----:B------:R-:W-:Y:S01]  /*17e80*/  IMAD.HI.U32 R5, R3, R5, R2 ;  /* 0x0000000503057227 */ /* 0x000fe200078e0002 */
[----:B------:R-:W-:Y:S02]  /*17e90*/  LOP3.LUT R2, R0, R25, RZ, 0x3c, !PT ;  /* 0x0000001900027212 */ /* 0x000fe400078e3cff */
[----:B------:R-:W-:Y:S01]  /*17ea0*/  IABS R3, R8 ;  /* 0x0000000800037213 */ /* 0x000fe20000000000 */
[----:B------:R-:W-:Y:S01]  /*17eb0*/  @P0 VIADD R6, R6, 0x1 ;  /* 0x0000000106060836 */ /* 0x000fe20000000000 */
[----:B------:R-:W-:-:S03]  /*17ec0*/  ISETP.GE.AND P2, PT, R2, RZ, PT ;  /* 0x000000ff0200720c */ /* 0x000fc60003f46270 */
[----:B------:R-:W-:-:S10]  /*17ed0*/  IMAD.MOV R3, RZ, RZ, -R3 ;  /* 0x000000ffff037224 */ /* 0x000fd400078e0a03 */
[----:B------:R-:W-:Y:S01]  /*17ee0*/  @!P2 IMAD.MOV R6, RZ, RZ, -R6 ;  /* 0x000000ffff06a224 */ /* 0x000fe200078e0a06 */
[----:B------:R-:W-:-:S04]  /*17ef0*/  @!P1 LOP3.LUT R6, RZ, R25, RZ, 0x33, !PT ;  /* 0x00000019ff069212 */ /* 0x000fc800078e33ff */
[----:B------:R-:W-:-:S05]  /*17f00*/  IABS R2, R6 ;  /* 0x0000000600027213 */ /* 0x000fca0000000000 */
[----:B------:R-:W-:-:S04]  /*17f10*/  IMAD.HI.U32 R5, R5, R2, RZ ;  /* 0x0000000205057227 */ /* 0x000fc800078e00ff */
[----:B------:R-:W-:Y:S01]  /*17f20*/  IMAD R3, R5, R3, R2 ;  /* 0x0000000305037224 */ /* 0x000fe200078e0202 */
[----:B------:R-:W-:-:S04]  /*17f30*/  LOP3.LUT R2, R6, R8, RZ, 0x3c, !PT ;  /* 0x0000000806027212 */ /* 0x000fc800078e3cff */
[----:B------:R-:W-:Y:S02]  /*17f40*/  ISETP.GT.U32.AND P1, PT, R4, R3, PT ;  /* 0x000000030400720c */ /* 0x000fe40003f24070 */
[----:B------:R-:W-:Y:S01]  /*17f50*/  ISETP.GE.AND P2, PT, R2, RZ, PT ;  /* 0x000000ff0200720c */ /* 0x000fe20003f46270 */
[----:B------:R-:W-:-:S04]  /*17f60*/  IMAD.MOV R2, RZ, RZ, -R6 ;  /* 0x000000ffff027224 */ /* 0x000fc800078e0a06 */
[----:B------:R-:W-:-:S06]  /*17f70*/  IMAD R2, R25, R2, R0 ;  /* 0x0000000219027224 */ /* 0x000fcc00078e0200 */
[----:B------:R-:W-:Y:S02]  /*17f80*/  @!P1 IMAD.IADD R3, R3, 0x1, -R4 ;  /* 0x0000000103039824 */ /* 0x000fe400078e0a04 */
[----:B------:R-:W-:Y:S01]  /*17f90*/  @!P1 VIADD R5, R5, 0x1 ;  /* 0x0000000105059836 */ /* 0x000fe20000000000 */
[----:B------:R-:W-:Y:S02]  /*17fa0*/  ISETP.NE.AND P1, PT, R8, RZ, PT ;  /* 0x000000ff0800720c */ /* 0x000fe40003f25270 */
[----:B------:R-:W-:-:S13]  /*17fb0*/  ISETP.GE.U32.AND P0, PT, R3, R4, PT ;  /* 0x000000040300720c */ /* 0x000fda0003f06070 */
[----:B------:R-:W-:-:S04]  /*17fc0*/  @P0 VIADD R5, R5, 0x1 ;  /* 0x0000000105050836 */ /* 0x000fc80000000000 */
[----:B------:R-:W-:Y:S01]  /*17fd0*/  @!P2 IMAD.MOV R5, RZ, RZ, -R5 ;  /* 0x000000ffff05a224 */ /* 0x000fe200078e0a05 */
[----:B------:R-:W-:-:S05]  /*17fe0*/  @!P1 LOP3.LUT R5, RZ, R8, RZ, 0x33, !PT ;  /* 0x00000008ff059212 */ /* 0x000fca00078e33ff */
[--C-:B------:R-:W-:Y:S02]  /*17ff0*/  IMAD.MOV R3, RZ, RZ, -R5.reuse ;  /* 0x000000ffff037224 */ /* 0x100fe400078e0a05 */
[C---:B------:R-:W-:Y:S02]  /*18000*/  IMAD R5, R8.reuse, 0x1000000, R5 ;  /* 0x0100000008057824 */ /* 0x040fe400078e0205 */
[----:B------:R-:W-:-:S04]  /*18010*/  IMAD R8, R8, R3, R6 ;  /* 0x0000000308087224 */ /* 0x000fc800078e0206 */
[----:B------:R-:W-:Y:S01]  /*18020*/  IMAD R26, R8, 0x10000, R5 ;  /* 0x00010000081a7824 */ /* 0x000fe200078e0205 */
[----:B------:R-:W-:Y:S06]  /*18030*/  BRA `(.L_x_4675) ;  /* 0x0000000000f07947 */ /* 0x000fec0003800000 */
.L_x_4674:
        /* <DEDUP_REMOVED lines=60> */
.L_x_4675:
[----:B------:R-:W-:-:S05]  /*18400*/  LOP3.LUT R2, RZ, R2, RZ, 0x33, !PT ;  /* 0x00000002ff027212 */ /* 0x000fca00078e33ff */
[----:B------:R-:W-:Y:S01]  /*18410*/  IMAD.IADD R25, R25, 0x1, R2 ;  /* 0x0000000119197824 */ /* 0x000fe200078e0202 */
[----:B------:R-:W-:Y:S06]  /*18420*/  BRA `(.L_x_4676) ;  /* 0x00000000001c7947 */ /* 0x000fec0003800000 */
.L_x_4668:
[----:B------:R-:W-:Y:S01]  /*18430*/  UMOV UR4, URZ ;  /* 0x0000003f00047c82 */ /* 0x000fe20008000000 */
[----:B------:R-:W-:Y:S01]  /*18440*/  UMOV UR5, URZ ;  /* 0x0000003f00057c82 */ /* 0x000fe20008000000 */
[----:B------:R-:W-:Y:S01]  /*18450*/  ULDC UR6, c[0x0][0xc3c] ;  /* 0x00030f0000067ab9 */ /* 0x000fe20000000800 */
[----:B------:R-:W-:Y:S02]  /*18460*/  IMAD.MOV.U32 R24, RZ, RZ, R0 ;  /* 0x000000ffff187224 */ /* 0x000fe400078e0000 */
[----:B------:R-:W-:Y:S02]  /*18470*/  IMAD.U32 R25, RZ, RZ, UR4 ;  /* 0x00000004ff197e24 */ /* 0x000fe4000f8e00ff */
[----:B------:R-:W-:Y:S02]  /*18480*/  IMAD.U32 R26, RZ, RZ, UR5 ;  /* 0x00000005ff1a7e24 */ /* 0x000fe4000f8e00ff */
[----:B------:R-:W-:-:S07]  /*18490*/  IMAD.U32 R27, RZ, RZ, UR6 ;  /* 0x00000006ff1b7e24 */ /* 0x000fce000f8e00ff */
.L_x_4676:
        /* <DEDUP_REMOVED lines=10> */
.L_x_4665:
[----:B------:R-:W-:Y:S02]  /*18540*/  ULDC UR4, c[0x0][0xc3c] ;  /* 0x00030f0000047ab9 */ /* 0x000fe40000000800 */
[----:B-1----:R-:W-:-:S13]  /*18550*/  ISETP.GE.AND P0, PT, R27, UR4, PT ;  /* 0x000000041b007c0c */ /* 0x002fda000bf06270 */
[----:B------:R-:W-:Y:S05]  /*18560*/  @!P0 BRA `(.L_x_4677) ;  /* 0xffffffac00bc8947 */ /* 0x000fea000383ffff */
[----:B------:R-:W-:Y:S05]  /*18570*/  BSYNC B8 ;  /* 0x0000000000087941 */ /* 0x000fea0003800000 */
.L_x_4604:
        /* <DEDUP_REMOVED lines=12> */
.L_x_4798:
[----:B------:R-:W-:Y:S05]  /*18640*/  BSYNC B0 ;  /* 0x0000000000007941 */ /* 0x000fea0003800000 */
.L_x_4678:
[----:B------:R-:W-:-:S03]  /*18650*/  UMOV UR4, 0xffffffff ;  /* 0xffffffff00047882 */ /* 0x000fc60000000000 */
[----:B------:R-:W-:Y:S05]  /*18660*/  BRA.DIV UR4, `(.L_x_4680) ;  /* 0x0000003e04647947 */ /* 0x000fea000b800000 */
[----:B0-----:R-:W0:Y:S02]  /*18670*/  S2R R0, SR_TID.X ;  /* 0x0000000000007919 */ /* 0x001e240000002100 */
[----:B0-----:R-:W-:-:S04]  /*18680*/  SHF.R.U32.HI R0, RZ, 0x5, R0 ;  /* 0x00000005ff007819 */ /* 0x001fc80000011600 */
[----:B------:R-:W-:-:S05]  /*18690*/  LOP3.LUT R0, R0, 0x3, RZ, 0xc0, !PT ;  /* 0x0000000300007812 */ /* 0x000fca00078ec0ff */
[----:B------:R0:W1:Y:S02]  /*186a0*/  SHFL.IDX PT, R14, R0, RZ, 0x1f ;  /* 0x00001fff000e7589 */ /* 0x00006400000e0000 */
.L_x_4801:
[----:B-1----:R-:W-:Y:S01]  /*186b0*/  ISETP.NE.AND P0, PT, R14, RZ, PT ;  /* 0x000000ff0e00720c */ /* 0x002fe20003f05270 */
[----:B------:R-:W-:-:S12]  /*186c0*/  BSSY B0, `(.L_x_4681) ;  /* 0x0000026000007945 */ /* 0x000fd80003800000 */
[----:B------:R-:W-:Y:S05]  /*186d0*/  @P0 BRA `(.L_x_4682) ;  /* 0x0000000000900947 */ /* 0x000fea0003800000 */
[----:B------:R-:W-:-:S03]  /*186e0*/  UMOV UR4, 0xffffffff ;  /* 0xffffffff00047882 */ /* 0x000fc60000000000 */
[----:B------:R-:W-:Y:S05]  /*186f0*/  BRA.DIV UR4, `(.L_x_4683) ;  /* 0x0000003e04747947 */ /* 0x000fea000b800000 */
[----:B------:R-:W-:-:S13]  /*18700*/  ELECT P6, URZ, PT ;  /* 0x00000000003f782f */ /* 0x000fda00038c0000 */
.L_x_4804:
        /* <DEDUP_REMOVED lines=8> */
.L_x_4684:
[C---:B------:R-:W-:Y:S01]  /*18790*/  IMAD R5, R23.reuse, 0x8, R4 ;  /* 0x0000000817057824 */ /* 0x040fe200078e0204 */
[----:B------:R-:W-:Y:S01]  /*187a0*/  SHF.L.U32 R0, R28, 0x1f, RZ ;  /* 0x0000001f1c007819 */ /* 0x000fe200000006ff */
[----:B------:R-:W-:-:S03]  /*187b0*/  VIADD R23, R23, 0x1 ;  /* 0x0000000117177836 */ /* 0x000fc60000000000 */
[----:B------:R-:W0:Y:S02]  /*187c0*/  SYNCS.PHASECHK.TRANS64.TRYWAIT P1, [R5+URZ+0x30840], R0 ;  /* 0x03084000050075a7 */ /* 0x000e24000802017f */
[----:B------:R-:W-:-:S04]  /*187d0*/  ISETP.NE.AND P2, PT, R23, 0x2, PT ;  /* 0x000000021700780c */ /* 0x000fc80003f45270 */
[----:B------:R-:W-:Y:S01]  /*187e0*/  SEL R3, RZ, 0x1, P2 ;  /* 0x00000001ff037807 */ /* 0x000fe20001000000 */
[----:B0-----:R-:W-:Y:S08]  /*187f0*/  @!P1 BRA `(.L_x_4685) ;  /* 0x0000003c00549947 */ /* 0x001ff00003800000 */
.L_x_4805:
[----:B------:R-:W-:Y:S02]  /*18800*/  SEL R23, R23, RZ, P2 ;  /* 0x000000ff17177207 */ /* 0x000fe40001000000 */
[----:B------:R-:W-:Y:S01]  /*18810*/  LOP3.LUT R2, R28, R3, RZ, 0x3c, !PT ;  /* 0x000000031c027212 */ /* 0x000fe200078e3cff */
[----:B------:R-:W-:Y:S06]  /*18820*/  @!P0 BRA `(.L_x_4686) ;  /* 0x0000000000048947 */ /* 0x000fec0003800000 */
[----:B------:R-:W-:Y:S01]  /*18830*/  BPT.TRAP 0x1 ;  /* 0x000000040000795c */ /* 0x000fe20000300000 */
.L_x_4686:
[----:B------:R-:W-:Y:S01]  /*18840*/  IMAD R23, R23, 0x8, R4 ;  /* 0x0000000817177824 */ /* 0x000fe200078e0204 */
[----:B------:R-:W-:-:S04]  /*18850*/  SHF.L.U32 R2, R2, 0x1f, RZ ;  /* 0x0000001f02027819 */ /* 0x000fc800000006ff */
[----:B------:R-:W1:Y:S02]  /*18860*/  SYNCS.PHASECHK.TRANS64.TRYWAIT P1, [R23+URZ+0x30840], R2 ;  /* 0x03084002170075a7 */ /* 0x000e64000802017f */
[----:B-1----:R-:W-:Y:S05]  /*18870*/  @!P1 BRA `(.L_x_4687) ;  /* 0x0000003c00489947 */ /* 0x002fea0003800000 */
.L_x_4806:
[----:B------:R-:W-:Y:S05]  /*18880*/  @!P0 BRA `(.L_x_4688) ;  /* 0x0000000000048947 */ /* 0x000fea0003800000 */
[----:B------:R-:W-:Y:S01]  /*18890*/  BPT.TRAP 0x1 ;  /* 0x000000040000795c */ /* 0x000fe20000300000 */
.L_x_4688:
[----:B------:R-:W3:Y:S02]  /*188a0*/  SYNCS.PHASECHK.TRANS64.TRYWAIT P1, [R5+URZ+0x30860], R0 ;  /* 0x03086000050075a7 */ /* 0x000ee4000802017f */
[----:B---3--:R-:W-:Y:S05]  /*188b0*/  @!P1 BRA `(.L_x_4689) ;  /* 0x0000003c004c9947 */ /* 0x008fea0003800000 */
.L_x_4807:
[----:B------:R-:W-:Y:S05]  /*188c0*/  @!P0 BRA `(.L_x_4690) ;  /* 0x0000000000048947 */ /* 0x000fea0003800000 */
[----:B------:R-:W-:Y:S01]  /*188d0*/  BPT.TRAP 0x1 ;  /* 0x000000040000795c */ /* 0x000fe20000300000 */
.L_x_4690:
[----:B----4-:R4:W0:Y:S02]  /*188e0*/  SYNCS.PHASECHK.TRANS64.TRYWAIT P0, [R23+URZ+0x30860], R2 ;  /* 0x03086002170075a7 */ /* 0x010824000800017f */
[----:B0-----:R-:W-:Y:S05]  /*188f0*/  @!P0 NANOSLEEP.SYNCS 0x989680 ;  /* 0x009896800000895d */ /* 0x001fea0003900000 */
[----:B------:R-:W0:Y:S02]  /*18900*/  @!P0 SYNCS.PHASECHK.TRANS64 P0, [R23+URZ+0x30860], R2 ;  /* 0x03086002170085a7 */ /* 0x000e24000800007f */
[----:B0-----:R-:W-:Y:S05]  /*18910*/  @!P0 BRA `(.L_x_4690) ;  /* 0xfffffffc00f08947 */ /* 0x001fea000383ffff */
.L_x_4682:
[----:B------:R-:W-:Y:S05]  /*18920*/  BSYNC B0 ;  /* 0x0000000000007941 */ /* 0x000fea0003800000 */
.L_x_4681:
[----:B------:R-:W-:Y:S05]  /*18930*/  EXIT ;  /* 0x000000000000794d */ /* 0x000fea0003800000 */
.L_x_4495:
[----:B0-----:R-:W-:-:S04]  /*18940*/  IMAD.U32 R3, RZ, RZ, UR60 ;  /* 0x0000003cff037e24 */ /* 0x001fc8000f8e00ff */
[----:B------:R0:W1:Y:S03]  /*18950*/  SYNCS.PHASECHK.TRANS64.TRYWAIT P1, [R3+URZ+0x30800], R0 ;  /* 0x03080000030075a7 */ /* 0x000066000802017f */
[----:B-1----:R-:W-:Y:S05]  /*18960*/  @!P1 NANOSLEEP.SYNCS 0x989680 ;  /* 0x009896800000995d */ /* 0x002fea0003900000 */
[----:B------:R-:W1:Y:S02]  /*18970*/  @!P1 SYNCS.PHASECHK.TRANS64 P1, [R3+URZ+0x30800], R0 ;  /* 0x03080000030095a7 */ /* 0x000e64000802007f */
[----:B-1----:R-:W-:Y:S05]  /*18980*/  @!P1 BRA `(.L_x_4495) ;  /* 0xfffffffc00ec9947 */ /* 0x002fea000383ffff */
[----:B------:R-:W-:Y:S05]  /*18990*/  BRA `(.L_x_4691) ;  /* 0xfffffe9800247947 */ /* 0x000fea000383ffff */
.L_x_4499:
[----:B-1----:R1:W2:Y:S02]  /*189a0*/  SYNCS.PHASECHK.TRANS64.TRYWAIT P1, [R3+URZ+0x30830], R0 ;  /* 0x03083000030075a7 */ /* 0x0022a4000802017f */
[----:B--2---:R-:W-:Y:S05]  /*189b0*/  @!P1 NANOSLEEP.SYNCS 0x989680 ;  /* 0x009896800000995d */ /* 0x004fea0003900000 */
[----:B------:R-:W2:Y:S02]  /*189c0*/  @!P1 SYNCS.PHASECHK.TRANS64 P1, [R3+URZ+0x30830], R0 ;  /* 0x03083000030095a7 */ /* 0x000ea4000802007f */
[----:B--2---:R-:W-:Y:S05]  /*189d0*/  @!P1 BRA `(.L_x_4499) ;  /* 0xfffffffc00f09947 */ /* 0x004fea000383ffff */
[----:B------:R-:W-:Y:S05]  /*189e0*/  BRA `(.L_x_4498) ;  /* 0xfffffe9800407947 */ /* 0x000fea000383ffff */
.L_x_4516:
[----:B-1----:R-:W-:-:S04]  /*189f0*/  IMAD.U32 R4, RZ, RZ, UR5 ;  /* 0x00000005ff047e24 */ /* 0x002fc8000f8e00ff */
[----:B------:R1:W2:Y:S03]  /*18a00*/  SYNCS.PHASECHK.TRANS64.TRYWAIT P1, [R4+URZ+0x30830], R3 ;  /* 0x03083003040075a7 */ /* 0x0002a6000802017f */
[----:B--2---:R-:W-:Y:S05]  /*18a10*/  @!P1 NANOSLEEP.SYNCS 0x989680 ;  /* 0x009896800000995d */ /* 0x004fea0003900000 */
[----:B------:R-:W2:Y:S02]  /*18a20*/  @!P1 SYNCS.PHASECHK.TRANS64 P1, [R4+URZ+0x30830], R3 ;  /* 0x03083003040095a7 */ /* 0x000ea4000802007f */
[----:B--2---:R-:W-:Y:S05]  /*18a30*/  @!P1 BRA `(.L_x_4516) ;  /* 0xfffffffc00ec9947 */ /* 0x004fea000383ffff */
[----:B------:R-:W-:Y:S05]  /*18a40*/  BRA `(.L_x_4515) ;  /* 0xfffffec400a07947 */ /* 0x000fea000383ffff */
.L_x_4520:
[----:B---3--:R-:W-:-:S04]  /*18a50*/  IMAD.U32 R2, RZ, RZ, UR10 ;  /* 0x0000000aff027e24 */ /* 0x008fc8000f8e00ff */
[----:B------:R3:W4:Y:S03]  /*18a60*/  SYNCS.PHASECHK.TRANS64.TRYWAIT P1, [R2+URZ+0x30850], R0 ;  /* 0x03085000020075a7 */ /* 0x000726000802017f */
[----:B----4-:R-:W-:Y:S05]  /*18a70*/  @!P1 NANOSLEEP.SYNCS 0x989680 ;  /* 0x009896800000995d */ /* 0x010fea0003900000 */
[----:B------:R-:W4:Y:S02]  /*18a80*/  @!P1 SYNCS.PHASECHK.TRANS64 P1, [R2+URZ+0x30850], R0 ;  /* 0x03085000020095a7 */ /* 0x000f24000802007f */
[----:B----4-:R-:W-:Y:S05]  /*18a90*/  @!P1 BRA `(.L_x_4520) ;  /* 0xfffffffc00ec9947 */ /* 0x010fea000383ffff */
[----:B------:R-:W-:Y:S05]  /*18aa0*/  BRA `(.L_x_4519) ;  /* 0xfffffed0004c7947 */ /* 0x000fea000383ffff */
.L_x_4539:
[----:B-1----:R-:W-:-:S04]  /*18ab0*/  IMAD.U32 R4, RZ, RZ, UR5 ;  /* 0x00000005ff047e24 */ /* 0x002fc8000f8e00ff */
[----:B------:R1:W2:Y:S03]  /*18ac0*/  SYNCS.PHASECHK.TRANS64.TRYWAIT P1, [R4+URZ+0x30830], R3 ;  /* 0x03083003040075a7 */ /* 0x0002a6000802017f */
[----:B--2---:R-:W-:Y:S05]  /*18ad0*/  @!P1 NANOSLEEP.SYNCS 0x989680 ;  /* 0x009896800000995d */ /* 0x004fea0003900000 */
[----:B------:R-:W2:Y:S02]  /*18ae0*/  @!P1 SYNCS.PHASECHK.TRANS64 P1, [R4+URZ+0x30830], R3 ;  /* 0x03083003040095a7 */ /* 0x000ea4000802007f */
[----:B--2---:R-:W-:Y:S05]  /*18af0*/  @!P1 BRA `(.L_x_4539) ;  /* 0xfffffffc00ec9947 */ /* 0x004fea000383ffff */
[----:B------:R-:W-:Y:S05]  /*18b00*/  BRA `(.L_x_4538) ;  /* 0xfffffef800707947 */ /* 0x000fea000383ffff */
.L_x_4543:
[----:B---3--:R-:W-:-:S04]  /*18b10*/  IMAD.U32 R2, RZ, RZ, UR10 ;  /* 0x0000000aff027e24 */ /* 0x008fc8000f8e00ff */
[----:B------:R3:W4:Y:S03]  /*18b20*/  SYNCS.PHASECHK.TRANS64.TRYWAIT P1, [R2+URZ+0x30850], R0 ;  /* 0x03085000020075a7 */ /* 0x000726000802017f */
[----:B----4-:R-:W-:Y:S05]  /*18b30*/  @!P1 NANOSLEEP.SYNCS 0x989680 ;  /* 0x009896800000995d */ /* 0x010fea0003900000 */
[----:B------:R-:W4:Y:S02]  /*18b40*/  @!P1 SYNCS.PHASECHK.TRANS64 P1, [R2+URZ+0x30850], R0 ;  /* 0x03085000020095a7 */ /* 0x000f24000802007f */
[----:B----4-:R-:W-:Y:S05]  /*18b50*/  @!P1 BRA `(.L_x_4543) ;  /* 0xfffffffc00ec9947 */ /* 0x010fea000383ffff */
[----:B------:R-:W-:Y:S05]  /*18b60*/  BRA `(.L_x_4542) ;  /* 0xffffff04001c7947 */ /* 0x000fea000383ffff */
.L_x_4551:
[----:B-1----:R-:W-:-:S04]  /*18b70*/  IMAD.U32 R4, RZ, RZ, UR5 ;  /* 0x00000005ff047e24 */ /* 0x002fc8000f8e00ff */
[----:B------:R1:W2:Y:S03]  /*18b80*/  SYNCS.PHASECHK.TRANS64.TRYWAIT P1, [R4+URZ+0x30830], R3 ;  /* 0x03083003040075a7 */ /* 0x0002a6000802017f */
[----:B--2---:R-:W-:Y:S05]  /*18b90*/  @!P1 NANOSLEEP.SYNCS 0x989680 ;  /* 0x009896800000995d */ /* 0x004fea0003900000 */
[----:B------:R-:W2:Y:S02]  /*18ba0*/  @!P1 SYNCS.PHASECHK.TRANS64 P1, [R4+URZ+0x30830], R3 ;  /* 0x03083003040095a7 */ /* 0x000ea4000802007f */
[----:B--2---:R-:W-:Y:S05]  /*18bb0*/  @!P1 BRA `(.L_x_4551) ;  /* 0xfffffffc00ec9947 */ /* 0x004fea000383ffff */
[----:B------:R-:W-:Y:S05]  /*18bc0*/  BRA `(.L_x_4550) ;  /* 0xffffff1400f07947 */ /* 0x000fea000383ffff */
.L_x_4555:
[----:B---3--:R-:W-:-:S04]  /*18bd0*/  IMAD.U32 R2, RZ, RZ, UR10 ;  /* 0x0000000aff027e24 */ /* 0x008fc8000f8e00ff */
[----:B------:R3:W4:Y:S03]  /*18be0*/  SYNCS.PHASECHK.TRANS64.TRYWAIT P1, [R2+URZ+0x30850], R0 ;  /* 0x03085000020075a7 */ /* 0x000726000802017f */
[----:B----4-:R-:W-:Y:S05]  /*18bf0*/  @!P1 NANOSLEEP.SYNCS 0x989680 ;  /* 0x009896800000995d */ /* 0x010fea0003900000 */
[----:B------:R-:W4:Y:S02]  /*18c00*/  @!P1 SYNCS.PHASECHK.TRANS64 P1, [R2+URZ+0x30850], R0 ;  /* 0x03085000020095a7 */ /* 0x000f24000802007f */
[----:B----4-:R-:W-:Y:S05]  /*18c10*/  @!P1 BRA `(.L_x_4555) ;  /* 0xfffffffc00ec9947 */ /* 0x010fea000383ffff */
[----:B------:R-:W-:Y:S05]  /*18c20*/  BRA `(.L_x_4554) ;  /* 0xffffff20009c7947 */ /* 0x000fea000383ffff */
.L_x_4570:
[----:B-1----:R-:W-:-:S04]  /*18c30*/  IMAD.U32 R7, RZ, RZ, UR5 ;  /* 0x00000005ff077e24 */ /* 0x002fc8000f8e00ff */
[----:B------:R1:W2:Y:S03]  /*18c40*/  SYNCS.PHASECHK.TRANS64.TRYWAIT P1, [R7+URZ+0x30850], R0 ;  /* 0x03085000070075a7 */ /* 0x0002a6000802017f */
[----:B--2---:R-:W-:Y:S05]  /*18c50*/  @!P1 NANOSLEEP.SYNCS 0x989680 ;  /* 0x009896800000995d */ /* 0x004fea0003900000 */
[----:B------:R-:W2:Y:S02]  /*18c60*/  @!P1 SYNCS.PHASECHK.TRANS64 P1, [R7+URZ+0x30850], R0 ;  /* 0x03085000070095a7 */ /* 0x000ea4000802007f */
[----:B--2---:R-:W-:Y:S05]  /*18c70*/  @!P1 BRA `(.L_x_4570) ;  /* 0xfffffffc00ec9947 */ /* 0x004fea000383ffff */
[----:B------:R-:W-:Y:S05]  /*18c80*/  BRA `(.L_x_4569) ;  /* 0xffffff4c006c7947 */ /* 0x000fea000383ffff */
.L_x_4626:
        /* <DEDUP_REMOVED lines=11> */
.L_x_4693:
[----:B------:R-:W-:Y:S05]  /*18d40*/  BSYNC B0 ;  /* 0x0000000000007941 */ /* 0x000fea0003800000 */
.L_x_4692:
[----:B------:R-:W-:Y:S05]  /*18d50*/  BRA `(.L_x_4694) ;  /* 0xffffffb8008c7947 */ /* 0x000fea000383ffff */
.L_x_4629:
[----:B0-----:R0:W1:Y:S02]  /*18d60*/  SYNCS.PHASECHK.TRANS64.TRYWAIT P0, [R7+URZ+0x30840], R2 ;  /* 0x03084002070075a7 */ /* 0x001064000800017f */
[----:B-1----:R-:W-:Y:S05]  /*18d70*/  @!P0 NANOSLEEP.SYNCS 0x989680 ;  /* 0x009896800000895d */ /* 0x002fea0003900000 */
[----:B------:R-:W1:Y:S02]  /*18d80*/  @!P0 SYNCS.PHASECHK.TRANS64 P0, [R7+URZ+0x30840], R2 ;  /* 0x03084002070085a7 */ /* 0x000e64000800007f */
[----:B-1----:R-:W-:Y:S05]  /*18d90*/  @!P0 BRA `(.L_x_4629) ;  /* 0xfffffffc00f08947 */ /* 0x002fea000383ffff */
[----:B------:R-:W-:Y:S05]  /*18da0*/  BRA `(.L_x_4695) ;  /* 0xffffffb800f47947 */ /* 0x000fea000383ffff */
.L_x_4630:
        /* <DEDUP_REMOVED lines=8> */
.L_x_4697:
[----:B------:R-:W-:Y:S05]  /*18e30*/  BSYNC B0 ;  /* 0x0000000000007941 */ /* 0x000fea0003800000 */
.L_x_4696:
        /* <DEDUP_REMOVED lines=9> */
.L_x_4698:
[----:B------:R-:W-:Y:S02]  /*18ed0*/  IMAD.MOV.U32 R13, RZ, RZ, R0 ;  /* 0x000000ffff0d7224 */ /* 0x000fe400078e0000 */
[----:B------:R-:W-:Y:S02]  /*18ee0*/  IMAD.MOV.U32 R12, RZ, RZ, 0x1 ;  /* 0x00000001ff0c7424 */ /* 0x000fe400078e00ff */
[----:B------:R-:W-:-:S07]  /*18ef0*/  IMAD.MOV.U32 R3, RZ, RZ, R14 ;  /* 0x000000ffff037224 */ /* 0x000fce00078e000e */
[----:B------:R-:W-:Y:S05]  /*18f00*/  WARPSYNC.COLLECTIVE R15, `(.L_x_4699) ;  /* 0x000000000f087348 */ /* 0x000fea0003c00000 */
[----:B------:R0:W1:Y:S02]  /*18f10*/  SHFL.IDX P6, R14, R13, R12, R11 ;  /* 0x0000000c0d0e7389 */ /* 0x00006400000c000b */
[----:B01----:R-:W-:Y:S01]  /*18f20*/  ENDCOLLECTIVE ;  /* 0x000000000000791b */ /* 0x003fe20003800000 */
.L_x_4699:
        /* <DEDUP_REMOVED lines=17> */
.L_x_4700:
[----:B------:R-:W-:Y:S02]  /*19040*/  @P1 IMAD R8, R5, 0x2, R17 ;  /* 0x0000000205081824 */ /* 0x000fe400078e0211 */
[----:B------:R-:W-:Y:S02]  /*19050*/  IMAD.MOV.U32 R13, RZ, RZ, R0 ;  /* 0x000000ffff0d7224 */ /* 0x000fe400078e0000 */
[----:B------:R-:W-:Y:S02]  /*19060*/  IMAD.MOV.U32 R12, RZ, RZ, 0x2 ;  /* 0x00000002ff0c7424 */ /* 0x000fe400078e00ff */
[----:B------:R-:W-:-:S07]  /*19070*/  IMAD.MOV.U32 R3, RZ, RZ, R14 ;  /* 0x000000ffff037224 */ /* 0x000fce00078e000e */
[----:B------:R-:W-:Y:S05]  /*19080*/  WARPSYNC.COLLECTIVE R15, `(.L_x_4701) ;  /* 0x000000000f087348 */ /* 0x000fea0003c00000 */
[----:B------:R0:W1:Y:S02]  /*19090*/  SHFL.IDX P6, R14, R13, R12, R11 ;  /* 0x0000000c0d0e7389 */ /* 0x00006400000c000b */
[----:B01----:R-:W-:Y:S01]  /*190a0*/  ENDCOLLECTIVE ;  /* 0x000000000000791b */ /* 0x003fe20003800000 */
.L_x_4701:
        /* <DEDUP_REMOVED lines=17> */
.L_x_4702:
[----:B------:R-:W-:Y:S02]  /*191c0*/  @P1 IMAD R8, R5, 0x2, R17 ;  /* 0x0000000205081824 */ /* 0x000fe400078e0211 */
[----:B------:R-:W-:Y:S02]  /*191d0*/  IMAD.MOV.U32 R13, RZ, RZ, R0 ;  /* 0x000000ffff0d7224 */ /* 0x000fe400078e0000 */
[----:B------:R-:W-:Y:S02]  /*191e0*/  IMAD.MOV.U32 R12, RZ, RZ, 0x3 ;  /* 0x00000003ff0c7424 */ /* 0x000fe400078e00ff */
[----:B------:R-:W-:-:S07]  /*191f0*/  IMAD.MOV.U32 R3, RZ, RZ, R14 ;  /* 0x000000ffff037224 */ /* 0x000fce00078e000e */
[----:B------:R-:W-:Y:S05]  /*19200*/  WARPSYNC.COLLECTIVE R15, `(.L_x_4703) ;  /* 0x000000000f087348 */ /* 0x000fea0003c00000 */
[----:B------:R0:W1:Y:S02]  /*19210*/  SHFL.IDX P6, R14, R13, R12, R11 ;  /* 0x0000000c0d0e7389 */ /* 0x00006400000c000b */
[----:B01----:R-:W-:Y:S01]  /*19220*/  ENDCOLLECTIVE ;  /* 0x000000000000791b */ /* 0x003fe20003800000 */
.L_x_4703:
        /* <DEDUP_REMOVED lines=17> */
.L_x_4704:
[----:B------:R-:W-:Y:S02]  /*19340*/  @P1 IMAD R8, R5, 0x2, R17 ;  /* 0x0000000205081824 */ /* 0x000fe400078e0211 */
[----:B------:R-:W-:Y:S02]  /*19350*/  IMAD.MOV.U32 R13, RZ, RZ, R0 ;  /* 0x000000ffff0d7224 */ /* 0x000fe400078e0000 */
[----:B------:R-:W-:Y:S02]  /*19360*/  IMAD.MOV.U32 R12, RZ, RZ, 0x4 ;  /* 0x00000004ff0c7424 */ /* 0x000fe400078e00ff */
[----:B------:R-:W-:-:S07]  /*19370*/  IMAD.MOV.U32 R3, RZ, RZ, R14 ;  /* 0x000000ffff037224 */ /* 0x000fce00078e000e */
[----:B------:R-:W-:Y:S05]  /*19380*/  WARPSYNC.COLLECTIVE R15, `(.L_x_4705) ;  /* 0x000000000f087348 */ /* 0x000fea0003c00000 */
[----:B------:R0:W1:Y:S02]  /*19390*/  SHFL.IDX P6, R14, R13, R12, R11 ;  /* 0x0000000c0d0e7389 */ /* 0x00006400000c000b */
[----:B01----:R-:W-:Y:S01]  /*193a0*/  ENDCOLLECTIVE ;  /* 0x000000000000791b */ /* 0x003fe20003800000 */
.L_x_4705:
        /* <DEDUP_REMOVED lines=17> */
.L_x_4706:
[----:B------:R-:W-:Y:S02]  /*194c0*/  @P1 IMAD R8, R5, 0x2, R17 ;  /* 0x0000000205081824 */ /* 0x000fe400078e0211 */
[----:B------:R-:W-:Y:S02]  /*194d0*/  IMAD.MOV.U32 R13, RZ, RZ, R0 ;  /* 0x000000ffff0d7224 */ /* 0x000fe400078e0000 */
[----:B------:R-:W-:Y:S02]  /*194e0*/  IMAD.MOV.U32 R12, RZ, RZ, 0x5 ;  /* 0x00000005ff0c7424 */ /* 0x000fe400078e00ff */
[----:B------:R-:W-:-:S07]  /*194f0*/  IMAD.MOV.U32 R3, RZ, RZ, R14 ;  /* 0x000000ffff037224 */ /* 0x000fce00078e000e */
[----:B------:R-:W-:Y:S05]  /*19500*/  WARPSYNC.COLLECTIVE R15, `(.L_x_4707) ;  /* 0x000000000f087348 */ /* 0x000fea0003c00000 */
[----:B------:R0:W1:Y:S02]  /*19510*/  SHFL.IDX P6, R14, R13, R12, R11 ;  /* 0x0000000c0d0e7389 */ /* 0x00006400000c000b */
[----:B01----:R-:W-:Y:S01]  /*19520*/  ENDCOLLECTIVE ;  /* 0x000000000000791b */ /* 0x003fe20003800000 */
.L_x_4707:
        /* <DEDUP_REMOVED lines=10> */
.L_x_4708:
        /* <DEDUP_REMOVED lines=8> */
.L_x_4635:
        /* <DEDUP_REMOVED lines=9> */
.L_x_4710:
[C---:B------:R-:W-:Y:S01]  /*196e0*/  VIADD R6, R25.reuse, 0x10 ;  /* 0x0000001019067836 */ /* 0x040fe20000000000 */
[----:B------:R-:W-:Y:S01]  /*196f0*/  ISETP.GE.AND P1, PT, R25, R29, PT ;  /* 0x0000001d1900720c */ /* 0x000fe20003f26270 */
[----:B------:R-:W-:Y:S02]  /*19700*/  IMAD.MOV.U32 R13, RZ, RZ, R0 ;  /* 0x000000ffff0d7224 */ /* 0x000fe400078e0000 */
[----:B------:R-:W-:-:S10]  /*19710*/  IMAD.MOV.U32 R2, RZ, RZ, R14 ;  /* 0x000000ffff027224 */ /* 0x000fd400078e000e */
[----:B------:R-:W-:Y:S05]  /*19720*/  WARPSYNC.COLLECTIVE R15, `(.L_x_4711) ;  /* 0x000000000f087348 */ /* 0x000fea0003c00000 */
[----:B------:R0:W1:Y:S02]  /*19730*/  SHFL.IDX P6, R14, R13, R12, R11 ;  /* 0x0000000c0d0e7389 */ /* 0x00006400000c000b */
[----:B01----:R-:W-:Y:S01]  /*19740*/  ENDCOLLECTIVE ;  /* 0x000000000000791b */ /* 0x003fe20003800000 */
.L_x_4711:
        /* <DEDUP_REMOVED lines=8> */
.L_x_4712:
        /* <DEDUP_REMOVED lines=8> */
[----:B------:R-:W-:Y:S02]  /*19850*/  VIADD R6, R25, 0x20 ;  /* 0x0000002019067836 */ /* 0x000fe40000000000 */
[----:B0-----:R-:W-:-:S08]  /*19860*/  IMAD.MOV.U32 R2, RZ, RZ, R14 ;  /* 0x000000ffff027224 */ /* 0x001fd000078e000e */
[----:B------:R-:W-:Y:S05]  /*19870*/  WARPSYNC.COLLECTIVE R15, `(.L_x_4713) ;  /* 0x000000000f087348 */ /* 0x000fea0003c00000 */
[----:B------:R0:W1:Y:S02]  /*19880*/  SHFL.IDX P6, R14, R13, R12, R11 ;  /* 0x0000000c0d0e7389 */ /* 0x00006400000c000b */
[----:B01----:R-:W-:Y:S01]  /*19890*/  ENDCOLLECTIVE ;  /* 0x000000000000791b */ /* 0x003fe20003800000 */
.L_x_4713:
        /* <DEDUP_REMOVED lines=8> */
.L_x_4714:
[----:B------:R-:W-:-:S05]  /*19920*/  @!P1 IMAD.MOV.U32 R3, RZ, RZ, R5 ;  /* 0x000000ffff039224 */ /* 0x000fca00078e0005 */
        /* <DEDUP_REMOVED lines=13> */
.L_x_4715:
        /* <DEDUP_REMOVED lines=8> */
.L_x_4716:
        /* <DEDUP_REMOVED lines=14> */
.L_x_4717:
        /* <DEDUP_REMOVED lines=8> */
.L_x_4718:
        /* <DEDUP_REMOVED lines=14> */
.L_x_4719:
        /* <DEDUP_REMOVED lines=8> */
.L_x_4720:
        /* <DEDUP_REMOVED lines=14> */
.L_x_4721:
        /* <DEDUP_REMOVED lines=8> */
.L_x_4722:
        /* <DEDUP_REMOVED lines=13> */
.L_x_4723:
        /* <DEDUP_REMOVED lines=8> */
.L_x_4724:
        /* <DEDUP_REMOVED lines=12> */
.L_x_4725:
[----:B------:R-:W-:Y:S05]  /*1a0b0*/  BRA `(.L_x_4726) ;  /* 0xffffffb8008c7947 */ /* 0x000fea000383ffff */
.L_x_4640:
[----:B0-----:R0:W1:Y:S02]  /*1a0c0*/  SYNCS.PHASECHK.TRANS64.TRYWAIT P0, [R17+URZ+0x30820], R0 ;  /* 0x03082000110075a7 */ /* 0x001064000800017f */
[----:B-1----:R-:W-:Y:S05]  /*1a0d0*/  @!P0 NANOSLEEP.SYNCS 0x989680 ;  /* 0x009896800000895d */ /* 0x002fea0003900000 */
[----:B------:R-:W1:Y:S02]  /*1a0e0*/  @!P0 SYNCS.PHASECHK.TRANS64 P0, [R17+URZ+0x30820], R0 ;  /* 0x03082000110085a7 */ /* 0x000e64000800007f */
[----:B-1----:R-:W-:Y:S05]  /*1a0f0*/  @!P0 BRA `(.L_x_4640) ;  /* 0xfffffffc00f08947 */ /* 0x002fea000383ffff */
[----:B------:R-:W-:Y:S05]  /*1a100*/  BRA `(.L_x_4727) ;  /* 0xffffffbc00047947 */ /* 0x000fea000383ffff */
.L_x_4645:
[----:B0-----:R0:W1:Y:S02]  /*1a110*/  SYNCS.PHASECHK.TRANS64.TRYWAIT P0, [R6+URZ+0x30840], R3 ;  /* 0x03084003060075a7 */ /* 0x001064000800017f */
[----:B-1----:R-:W-:Y:S05]  /*1a120*/  @!P0 NANOSLEEP.SYNCS 0x989680 ;  /* 0x009896800000895d */ /* 0x002fea0003900000 */
[----:B------:R-:W1:Y:S02]  /*1a130*/  @!P0 SYNCS.PHASECHK.TRANS64 P0, [R6+URZ+0x30840], R3 ;  /* 0x03084003060085a7 */ /* 0x000e64000800007f */
[----:B-1----:R-:W-:Y:S05]  /*1a140*/  @!P0 BRA `(.L_x_4645) ;  /* 0xfffffffc00f08947 */ /* 0x002fea000383ffff */
[----:B------:R-:W-:Y:S05]  /*1a150*/  BRA `(.L_x_4728) ;  /* 0xffffffbc00e07947 */ /* 0x000fea000383ffff */
.L_x_4646:
[----:B------:R-:W-:Y:S01]  /*1a160*/  BSSY B1, `(.L_x_4729) ;  /* 0x0000008000017945 */ /* 0x000fe20003800000 */
[----:B------:R-:W-:Y:S02]  /*1a170*/  IMAD.MOV.U32 R13, RZ, RZ, R8 ;  /* 0x000000ffff0d7224 */ /* 0x000fe400078e0008 */
[----:B------:R-:W-:Y:S02]  /*1a180*/  IMAD.MOV.U32 R12, RZ, RZ, RZ ;  /* 0x000000ffff0c7224 */ /* 0x000fe400078e00ff */
[----:B------:R-:W-:Y:S02]  /*1a190*/  IMAD.MOV.U32 R11, RZ, RZ, 0x181f ;  /* 0x0000181fff0b7424 */ /* 0x000fe400078e00ff */
[----:B------:R-:W-:-:S07]  /*1a1a0*/  IMAD.MOV.U32 R15, RZ, RZ, -0x1 ;  /* 0xffffffffff0f7424 */ /* 0x000fce00078e00ff */
[----:B--2---:R-:W-:Y:S05]  /*1a1b0*/  WARPSYNC.COLLECTIVE R15, `(.L_x_4730) ;  /* 0x000000000f087348 */ /* 0x004fea0003c00000 */
[----:B--2---:R0:W1:Y:S02]  /*1a1c0*/  SHFL.IDX P6, R14, R13, R12, R11 ;  /* 0x0000000c0d0e7389 */ /* 0x00406400000c000b */
[----:B01----:R-:W-:Y:S01]  /*1a1d0*/  ENDCOLLECTIVE ;  /* 0x000000000000791b */ /* 0x003fe20003800000 */
.L_x_4730:
[----:B------:R-:W-:Y:S05]  /*1a1e0*/  BSYNC B1 ;  /* 0x0000000000017941 */ /* 0x000fea0003800000 */
.L_x_4729:
        /* <DEDUP_REMOVED lines=12> */
.L_x_4731:
[----:B------:R-:W-:Y:S02]  /*1a2b0*/  IMAD R5, R5, 0x2, R17 ;  /* 0x0000000205057824 */ /* 0x000fe400078e0211 */
[----:B------:R-:W-:Y:S02]  /*1a2c0*/  IMAD.MOV.U32 R13, RZ, RZ, R8 ;  /* 0x000000ffff0d7224 */ /* 0x000fe400078e0008 */
[----:B------:R-:W-:Y:S02]  /*1a2d0*/  IMAD.MOV.U32 R12, RZ, RZ, 0x1 ;  /* 0x00000001ff0c7424 */ /* 0x000fe400078e00ff */
[----:B------:R-:W-:-:S07]  /*1a2e0*/  IMAD.MOV.U32 R2, RZ, RZ, R14 ;  /* 0x000000ffff027224 */ /* 0x000fce00078e000e */
[----:B------:R-:W-:Y:S05]  /*1a2f0*/  WARPSYNC.COLLECTIVE R15, `(.L_x_4732) ;  /* 0x000000000f087348 */ /* 0x000fea0003c00000 */
[----:B------:R0:W1:Y:S02]  /*1a300*/  SHFL.IDX P6, R14, R13, R12, R11 ;  /* 0x0000000c0d0e7389 */ /* 0x00006400000c000b */
[----:B01----:R-:W-:Y:S01]  /*1a310*/  ENDCOLLECTIVE ;  /* 0x000000000000791b */ /* 0x003fe20003800000 */
.L_x_4732:
        /* <DEDUP_REMOVED lines=13> */
.L_x_4733:
[----:B------:R-:W-:Y:S02]  /*1a3f0*/  IMAD.MOV.U32 R13, RZ, RZ, R8 ;  /* 0x000000ffff0d7224 */ /* 0x000fe400078e0008 */
[----:B------:R-:W-:Y:S02]  /*1a400*/  IMAD.MOV.U32 R12, RZ, RZ, 0x2 ;  /* 0x00000002ff0c7424 */ /* 0x000fe400078e00ff */
[----:B------:R-:W-:-:S07]  /*1a410*/  IMAD.MOV.U32 R2, RZ, RZ, R14 ;  /* 0x000000ffff027224 */ /* 0x000fce00078e000e */
[----:B------:R-:W-:Y:S05]  /*1a420*/  WARPSYNC.COLLECTIVE R15, `(.L_x_4734) ;  /* 0x000000000f087348 */ /* 0x000fea0003c00000 */
[----:B------:R0:W1:Y:S02]  /*1a430*/  SHFL.IDX P6, R14, R13, R12, R11 ;  /* 0x0000000c0d0e7389 */ /* 0x00006400000c000b */
[----:B01----:R-:W-:Y:S01]  /*1a440*/  ENDCOLLECTIVE ;  /* 0x000000000000791b */ /* 0x003fe20003800000 */
.L_x_4734:
        /* <DEDUP_REMOVED lines=13> */
.L_x_4735:
[----:B------:R-:W-:Y:S02]  /*1a520*/  IMAD.MOV.U32 R13, RZ, RZ, R8 ;  /* 0x000000ffff0d7224 */ /* 0x000fe400078e0008 */
[----:B------:R-:W-:Y:S02]  /*1a530*/  IMAD.MOV.U32 R12, RZ, RZ, 0x3 ;  /* 0x00000003ff0c7424 */ /* 0x000fe400078e00ff */
[----:B------:R-:W-:-:S07]  /*1a540*/  IMAD.MOV.U32 R2, RZ, RZ, R14 ;  /* 0x000000ffff027224 */ /* 0x000fce00078e000e */
[----:B------:R-:W-:Y:S05]  /*1a550*/  WARPSYNC.COLLECTIVE R15, `(.L_x_4736) ;  /* 0x000000000f087348 */ /* 0x000fea0003c00000 */
[----:B------:R0:W1:Y:S02]  /*1a560*/  SHFL.IDX P6, R14, R13, R12, R11 ;  /* 0x0000000c0d0e7389 */ /* 0x00006400000c000b */
[----:B01----:R-:W-:Y:S01]  /*1a570*/  ENDCOLLECTIVE ;  /* 0x000000000000791b */ /* 0x003fe20003800000 */
.L_x_4736:
        /* <DEDUP_REMOVED lines=13> */
.L_x_4737:
[----:B------:R-:W-:Y:S02]  /*1a650*/  IMAD.MOV.U32 R13, RZ, RZ, R8 ;  /* 0x000000ffff0d7224 */ /* 0x000fe400078e0008 */
[----:B------:R-:W-:Y:S02]  /*1a660*/  IMAD.MOV.U32 R12, RZ, RZ, 0x4 ;  /* 0x00000004ff0c7424 */ /* 0x000fe400078e00ff */
[----:B------:R-:W-:-:S07]  /*1a670*/  IMAD.MOV.U32 R2, RZ, RZ, R14 ;  /* 0x000000ffff027224 */ /* 0x000fce00078e000e */
[----:B------:R-:W-:Y:S05]  /*1a680*/  WARPSYNC.COLLECTIVE R15, `(.L_x_4738) ;  /* 0x000000000f087348 */ /* 0x000fea0003c00000 */
[----:B------:R0:W1:Y:S02]  /*1a690*/  SHFL.IDX P6, R14, R13, R12, R11 ;  /* 0x0000000c0d0e7389 */ /* 0x00006400000c000b */
[----:B01----:R-:W-:Y:S01]  /*1a6a0*/  ENDCOLLECTIVE ;  /* 0x000000000000791b */ /* 0x003fe20003800000 */
.L_x_4738:
        /* <DEDUP_REMOVED lines=13> */
.L_x_4739:
[----:B------:R-:W-:Y:S02]  /*1a780*/  IMAD.MOV.U32 R13, RZ, RZ, R8 ;  /* 0x000000ffff0d7224 */ /* 0x000fe400078e0008 */
[----:B------:R-:W-:Y:S02]  /*1a790*/  IMAD.MOV.U32 R12, RZ, RZ, 0x5 ;  /* 0x00000005ff0c7424 */ /* 0x000fe400078e00ff */
[----:B------:R-:W-:-:S07]  /*1a7a0*/  IMAD.MOV.U32 R2, RZ, RZ, R14 ;  /* 0x000000ffff027224 */ /* 0x000fce00078e000e */
[----:B------:R-:W-:Y:S05]  /*1a7b0*/  WARPSYNC.COLLECTIVE R15, `(.L_x_4740) ;  /* 0x000000000f087348 */ /* 0x000fea0003c00000 */
[----:B------:R0:W1:Y:S02]  /*1a7c0*/  SHFL.IDX P6, R14, R13, R12, R11 ;  /* 0x0000000c0d0e7389 */ /* 0x00006400000c000b */
[----:B01----:R-:W-:Y:S01]  /*1a7d0*/  ENDCOLLECTIVE ;  /* 0x000000000000791b */ /* 0x003fe20003800000 */
.L_x_4740:
        /* <DEDUP_REMOVED lines=14> */
.L_x_4741:
[----:B------:R-:W-:Y:S01]  /*1a8c0*/  IMAD.MOV.U32 R2, RZ, RZ, R14 ;  /* 0x000000ffff027224 */ /* 0x000fe200078e000e */
[----:B------:R-:W-:Y:S06]  /*1a8d0*/  BRA `(.L_x_4742) ;  /* 0xffffffbc00007947 */ /* 0x000fec000383ffff */
.L_x_4651:
[----:B0-----:R0:W1:Y:S02]  /*1a8e0*/  SYNCS.PHASECHK.TRANS64.TRYWAIT P0, [R6+URZ+0x30860], R2 ;  /* 0x03086002060075a7 */ /* 0x001064000800017f */
[----:B-1----:R-:W-:Y:S05]  /*1a8f0*/  @!P0 NANOSLEEP.SYNCS 0x989680 ;  /* 0x009896800000895d */ /* 0x002fea0003900000 */
[----:B------:R-:W1:Y:S02]  /*1a900*/  @!P0 SYNCS.PHASECHK.TRANS64 P0, [R6+URZ+0x30860], R2 ;  /* 0x03086002060085a7 */ /* 0x000e64000800007f */
[----:B-1----:R-:W-:Y:S05]  /*1a910*/  @!P0 BRA `(.L_x_4651) ;  /* 0xfffffffc00f08947 */ /* 0x002fea000383ffff */
[----:B------:R-:W-:Y:S05]  /*1a920*/  BRA `(.L_x_4743) ;  /* 0xffffffbc00647947 */ /* 0x000fea000383ffff */
.L_x_4652:
        /* <DEDUP_REMOVED lines=8> */
.L_x_4745:
[----:B------:R-:W-:Y:S05]  /*1a9b0*/  BSYNC B1 ;  /* 0x0000000000017941 */ /* 0x000fea0003800000 */
.L_x_4744:
        /* <DEDUP_REMOVED lines=9> */
.L_x_4746:
[----:B------:R-:W-:Y:S02]  /*1aa50*/  IMAD.MOV.U32 R13, RZ, RZ, R19 ;  /* 0x000000ffff0d7224 */ /* 0x000fe400078e0013 */
[----:B------:R-:W-:Y:S02]  /*1aa60*/  IMAD.MOV.U32 R12, RZ, RZ, 0x1 ;  /* 0x00000001ff0c7424 */ /* 0x000fe400078e00ff */
[----:B------:R-:W-:-:S07]  /*1aa70*/  IMAD.MOV.U32 R2, RZ, RZ, R14 ;  /* 0x000000ffff027224 */ /* 0x000fce00078e000e */
[----:B------:R-:W-:Y:S05]  /*1aa80*/  WARPSYNC.COLLECTIVE R15, `(.L_x_4747) ;  /* 0x000000000f087348 */ /* 0x000fea0003c00000 */
[----:B------:R0:W1:Y:S02]  /*1aa90*/  SHFL.IDX P6, R14, R13, R12, R11 ;  /* 0x0000000c0d0e7389 */ /* 0x00006400000c000b */
[----:B01----:R-:W-:Y:S01]  /*1aaa0*/  ENDCOLLECTIVE ;  /* 0x000000000000791b */ /* 0x003fe20003800000 */
.L_x_4747:
        /* <DEDUP_REMOVED lines=16> */
.L_x_4748:
[----:B------:R-:W-:Y:S02]  /*1abb0*/  IMAD.MOV.U32 R13, RZ, RZ, R19 ;  /* 0x000000ffff0d7224 */ /* 0x000fe400078e0013 */
[----:B------:R-:W-:Y:S02]  /*1abc0*/  IMAD.MOV.U32 R12, RZ, RZ, 0x2 ;  /* 0x00000002ff0c7424 */ /* 0x000fe400078e00ff */
[----:B------:R-:W-:-:S07]  /*1abd0*/  IMAD.MOV.U32 R2, RZ, RZ, R14 ;  /* 0x000000ffff027224 */ /* 0x000fce00078e000e */
[----:B------:R-:W-:Y:S05]  /*1abe0*/  WARPSYNC.COLLECTIVE R15, `(.L_x_4749) ;  /* 0x000000000f087348 */ /* 0x000fea0003c00000 */
[----:B------:R0:W1:Y:S02]  /*1abf0*/  SHFL.IDX P6, R14, R13, R12, R11 ;  /* 0x0000000c0d0e7389 */ /* 0x00006400000c000b */
[----:B01----:R-:W-:Y:S01]  /*1ac00*/  ENDCOLLECTIVE ;  /* 0x000000000000791b */ /* 0x003fe20003800000 */
.L_x_4749:
        /* <DEDUP_REMOVED lines=16> */
.L_x_4750:
[----:B------:R-:W-:Y:S02]  /*1ad10*/  IMAD.MOV.U32 R13, RZ, RZ, R19 ;  /* 0x000000ffff0d7224 */ /* 0x000fe400078e0013 */
[----:B------:R-:W-:Y:S02]  /*1ad20*/  IMAD.MOV.U32 R12, RZ, RZ, 0x3 ;  /* 0x00000003ff0c7424 */ /* 0x000fe400078e00ff */
[----:B------:R-:W-:-:S07]  /*1ad30*/  IMAD.MOV.U32 R2, RZ, RZ, R14 ;  /* 0x000000ffff027224 */ /* 0x000fce00078e000e */
[----:B------:R-:W-:Y:S05]  /*1ad40*/  WARPSYNC.COLLECTIVE R15, `(.L_x_4751) ;  /* 0x000000000f087348 */ /* 0x000fea0003c00000 */
[----:B------:R0:W1:Y:S02]  /*1ad50*/  SHFL.IDX P6, R14, R13, R12, R11 ;  /* 0x0000000c0d0e7389 */ /* 0x00006400000c000b */
[----:B01----:R-:W-:Y:S01]  /*1ad60*/  ENDCOLLECTIVE ;  /* 0x000000000000791b */ /* 0x003fe20003800000 */
.L_x_4751:
        /* <DEDUP_REMOVED lines=16> */
.L_x_4752:
[----:B------:R-:W-:Y:S02]  /*1ae70*/  IMAD.MOV.U32 R13, RZ, RZ, R19 ;  /* 0x000000ffff0d7224 */ /* 0x000fe400078e0013 */
[----:B------:R-:W-:Y:S02]  /*1ae80*/  IMAD.MOV.U32 R12, RZ, RZ, 0x4 ;  /* 0x00000004ff0c7424 */ /* 0x000fe400078e00ff */
[----:B------:R-:W-:-:S07]  /*1ae90*/  IMAD.MOV.U32 R2, RZ, RZ, R14 ;  /* 0x000000ffff027224 */ /* 0x000fce00078e000e */
[----:B------:R-:W-:Y:S05]  /*1aea0*/  WARPSYNC.COLLECTIVE R15, `(.L_x_4753) ;  /* 0x000000000f087348 */ /* 0x000fea0003c00000 */
[----:B------:R0:W1:Y:S02]  /*1aeb0*/  SHFL.IDX P6, R14, R13, R12, R11 ;  /* 0x0000000c0d0e7389 */ /* 0x00006400000c000b */
[----:B01----:R-:W-:Y:S01]  /*1aec0*/  ENDCOLLECTIVE ;  /* 0x000000000000791b */ /* 0x003fe20003800000 */
.L_x_4753:
        /* <DEDUP_REMOVED lines=16> */
.L_x_4754:
[----:B------:R-:W-:Y:S02]  /*1afd0*/  IMAD.MOV.U32 R13, RZ, RZ, R19 ;  /* 0x000000ffff0d7224 */ /* 0x000fe400078e0013 */
[----:B------:R-:W-:Y:S02]  /*1afe0*/  IMAD.MOV.U32 R12, RZ, RZ, 0x5 ;  /* 0x00000005ff0c7424 */ /* 0x000fe400078e00ff */
[----:B------:R-:W-:-:S07]  /*1aff0*/  IMAD.MOV.U32 R2, RZ, RZ, R14 ;  /* 0x000000ffff027224 */ /* 0x000fce00078e000e */
[----:B------:R-:W-:Y:S05]  /*1b000*/  WARPSYNC.COLLECTIVE R15, `(.L_x_4755) ;  /* 0x000000000f087348 */ /* 0x000fea0003c00000 */
[----:B------:R0:W1:Y:S02]  /*1b010*/  SHFL.IDX P6, R14, R13, R12, R11 ;  /* 0x0000000c0d0e7389 */ /* 0x00006400000c000b */
[----:B01----:R-:W-:Y:S01]  /*1b020*/  ENDCOLLECTIVE ;  /* 0x000000000000791b */ /* 0x003fe20003800000 */
.L_x_4755:
        /* <DEDUP_REMOVED lines=13> */
.L_x_4756:
[----:B------:R-:W-:Y:S01]  /*1b100*/  @!PT LDS RZ, [RZ] ;  /* 0x00000000fffff984 */ /* 0x000fe20000000800 */
[----:B------:R-:W-:Y:S01]  /*1b110*/  @!PT LDS RZ, [RZ] ;  /* 0x00000000fffff984 */ /* 0x000fe20000000800 */
[----:B------:R-:W-:Y:S01]  /*1b120*/  @!PT LDS RZ, [RZ] ;  /* 0x00000000fffff984 */ /* 0x000fe20000000800 */
[----:B------:R1:W-:Y:S01]  /*1b130*/  LDGSTS.E.BYPASS.LTC128B.128 [R5+0x5400], desc[UR36][R2.64+0x80], !P0 ;  /* 0x0540008002057fae */ /* 0x0003e2000c101d64 */
[----:B------:R-:W-:-:S13]  /*1b140*/  ISETP.LT.OR P0, PT, R7, 0x41, P1 ;  /* 0x000000410700780c */ /* 0x000fda0000f01670 */
[----:B------:R1:W-:Y:S01]  /*1b150*/  LDGSTS.E.BYPASS.LTC128B.128 [R5+0x8400], desc[UR36][R2.64+0x100], !P0 ;  /* 0x0840010002057fae */ /* 0x0003e2000c101d64 */
[----:B------:R-:W-:Y:S05]  /*1b160*/  BRA `(.L_x_4757) ;  /* 0xffffffb800487947 */ /* 0x000fea000383ffff */
.L_x_4660:
[----:B0-----:R0:W1:Y:S02]  /*1b170*/  SYNCS.PHASECHK.TRANS64.TRYWAIT P0, [R0+URZ+0x30860], R3 ;  /* 0x03086003000075a7 */ /* 0x001064000800017f */
[----:B-1----:R-:W-:Y:S05]  /*1b180*/  @!P0 NANOSLEEP.SYNCS 0x989680 ;  /* 0x009896800000895d */ /* 0x002fea0003900000 */
[----:B------:R-:W1:Y:S02]  /*1b190*/  @!P0 SYNCS.PHASECHK.TRANS64 P0, [R0+URZ+0x30860], R3 ;  /* 0x03086003000085a7 */ /* 0x000e64000800007f */
[----:B-1----:R-:W-:Y:S05]  /*1b1a0*/  @!P0 BRA `(.L_x_4660) ;  /* 0xfffffffc00f08947 */ /* 0x002fea000383ffff */
[----:B------:R-:W-:Y:S05]  /*1b1b0*/  BRA `(.L_x_4758) ;  /* 0xffffffbc00607947 */ /* 0x000fea000383ffff */
.L_x_4661:
        /* <DEDUP_REMOVED lines=8> */
.L_x_4760:
[----:B------:R-:W-:Y:S05]  /*1b240*/  BSYNC B0 ;  /* 0x0000000000007941 */ /* 0x000fea0003800000 */
.L_x_4759:
        /* <DEDUP_REMOVED lines=9> */
.L_x_4761:
        /* <DEDUP_REMOVED lines=14> */
.L_x_4762:
        /* <DEDUP_REMOVED lines=13> */
.L_x_4763:
[----:B------:R-:W-:Y:S02]  /*1b490*/  IMAD.MOV.U32 R13, RZ, RZ, R19 ;  /* 0x000000ffff0d7224 */ /* 0x000fe400078e0013 */
[----:B------:R-:W-:Y:S01]  /*1b4a0*/  IMAD.MOV.U32 R12, RZ, RZ, 0x2 ;  /* 0x00000002ff0c7424 */ /* 0x000fe200078e00ff */
[----:B------:R-:W-:-:S13]  /*1b4b0*/  IADD3 R2, P4, R14, R5, RZ ;  /* 0x000000050e027210 */ /* 0x000fda0007f9e0ff */
[----:B------:R-:W-:Y:S05]  /*1b4c0*/  WARPSYNC.COLLECTIVE R15, `(.L_x_4764) ;  /* 0x000000000f087348 */ /* 0x000fea0003c00000 */
[----:B------:R0:W1:Y:S02]  /*1b4d0*/  SHFL.IDX P6, R14, R13, R12, R11 ;  /* 0x0000000c0d0e7389 */ /* 0x00006400000c000b */
[----:B01----:R-:W-:Y:S01]  /*1b4e0*/  ENDCOLLECTIVE ;  /* 0x000000000000791b */ /* 0x003fe20003800000 */
.L_x_4764:
        /* <DEDUP_REMOVED lines=15> */
.L_x_4765:
[----:B------:R-:W-:Y:S02]  /*1b5e0*/  IMAD.MOV.U32 R13, RZ, RZ, R19 ;  /* 0x000000ffff0d7224 */ /* 0x000fe400078e0013 */
[----:B------:R-:W-:Y:S01]  /*1b5f0*/  IMAD.MOV.U32 R12, RZ, RZ, 0x3 ;  /* 0x00000003ff0c7424 */ /* 0x000fe200078e00ff */
[----:B------:R-:W-:-:S13]  /*1b600*/  IADD3 R2, P4, R14, R5, RZ ;  /* 0x000000050e027210 */ /* 0x000fda0007f9e0ff */
[----:B------:R-:W-:Y:S05]  /*1b610*/  WARPSYNC.COLLECTIVE R15, `(.L_x_4766) ;  /* 0x000000000f087348 */ /* 0x000fea0003c00000 */
[----:B------:R0:W1:Y:S02]  /*1b620*/  SHFL.IDX P6, R14, R13, R12, R11 ;  /* 0x0000000c0d0e7389 */ /* 0x00006400000c000b */
[----:B01----:R-:W-:Y:S01]  /*1b630*/  ENDCOLLECTIVE ;  /* 0x000000000000791b */ /* 0x003fe20003800000 */
.L_x_4766:
        /* <DEDUP_REMOVED lines=15> */
.L_x_4767:
[----:B------:R-:W-:Y:S02]  /*1b730*/  IMAD.MOV.U32 R13, RZ, RZ, R19 ;  /* 0x000000ffff0d7224 */ /* 0x000fe400078e0013 */
[----:B------:R-:W-:Y:S01]  /*1b740*/  IMAD.MOV.U32 R12, RZ, RZ, 0x4 ;  /* 0x00000004ff0c7424 */ /* 0x000fe200078e00ff */
[----:B------:R-:W-:-:S13]  /*1b750*/  IADD3 R2, P4, R14, R5, RZ ;  /* 0x000000050e027210 */ /* 0x000fda0007f9e0ff */
[----:B------:R-:W-:Y:S05]  /*1b760*/  WARPSYNC.COLLECTIVE R15, `(.L_x_4768) ;  /* 0x000000000f087348 */ /* 0x000fea0003c00000 */
[----:B------:R0:W1:Y:S02]  /*1b770*/  SHFL.IDX P6, R14, R13, R12, R11 ;  /* 0x0000000c0d0e7389 */ /* 0x00006400000c000b */
[----:B01----:R-:W-:Y:S01]  /*1b780*/  ENDCOLLECTIVE ;  /* 0x000000000000791b */ /* 0x003fe20003800000 */
.L_x_4768:
        /* <DEDUP_REMOVED lines=15> */
.L_x_4769:
[----:B------:R-:W-:Y:S02]  /*1b880*/  IMAD.MOV.U32 R13, RZ, RZ, R19 ;  /* 0x000000ffff0d7224 */ /* 0x000fe400078e0013 */
[----:B------:R-:W-:Y:S01]  /*1b890*/  IMAD.MOV.U32 R12, RZ, RZ, 0x5 ;  /* 0x00000005ff0c7424 */ /* 0x000fe200078e00ff */
[----:B------:R-:W-:-:S13]  /*1b8a0*/  IADD3 R2, P4, R14, R5, RZ ;  /* 0x000000050e027210 */ /* 0x000fda0007f9e0ff */
[----:B------:R-:W-:Y:S05]  /*1b8b0*/  WARPSYNC.COLLECTIVE R15, `(.L_x_4770) ;  /* 0x000000000f087348 */ /* 0x000fea0003c00000 */
[----:B------:R0:W1:Y:S02]  /*1b8c0*/  SHFL.IDX P6, R14, R13, R12, R11 ;  /* 0x0000000c0d0e7389 */ /* 0x00006400000c000b */
[----:B01----:R-:W-:Y:S01]  /*1b8d0*/  ENDCOLLECTIVE ;  /* 0x000000000000791b */ /* 0x003fe20003800000 */
.L_x_4770:
        /* <DEDUP_REMOVED lines=14> */
.L_x_4771:
[----:B------:R-:W-:Y:S05]  /*1b9c0*/  BRA `(.L_x_4772) ;  /* 0xffffffb800647947 */ /* 0x000fea000383ffff */
.L_x_4666:
        /* <DEDUP_REMOVED lines=8> */
.L_x_4774:
[----:B------:R-:W-:Y:S05]  /*1ba50*/  BSYNC B0 ;  /* 0x0000000000007941 */ /* 0x000fea0003800000 */
.L_x_4773:
        /* <DEDUP_REMOVED lines=9> */
.L_x_4775:
[----:B------:R-:W-:Y:S02]  /*1baf0*/  ULDC UR4, c[0x0][0xc3c] ;  /* 0x00030f0000047ab9 */ /* 0x000fe40000000800 */
[----:B------:R-:W-:-:S13]  /*1bb00*/  ISETP.GE.OR P1, PT, R9, UR4, !P0 ;  /* 0x0000000409007c0c */ /* 0x000fda000c726670 */
[----:B------:R-:W0:Y:S08]  /*1bb10*/  @!P1 LDC.64 R4, c[0x0][0xc80] ;  /* 0x00032000ff049b82 */ /* 0x000e300000000a00 */
[----:B------:R-:W1:Y:S01]  /*1bb20*/  @!P1 LDC.64 R2, c[0x0][0xc78] ;  /* 0x00031e00ff029b82 */ /* 0x000e620000000a00 */
[----:B------:R-:W-:Y:S02]  /*1bb30*/  IMAD.MOV.U32 R25, RZ, RZ, RZ ;  /* 0x000000ffff197224 */ /* 0x000fe400078e00ff */
[----:B------:R-:W-:-:S02]  /*1bb40*/  IMAD.MOV.U32 R8, RZ, RZ, RZ ;  /* 0x000000ffff087224 */ /* 0x000fc400078e00ff */
[----:B------:R-:W-:Y:S02]  /*1bb50*/  IMAD.MOV.U32 R11, RZ, RZ, RZ ;  /* 0x000000ffff0b7224 */ /* 0x000fe400078e00ff */
[----:B------:R-:W-:Y:S02]  /*1bb60*/  IMAD.MOV.U32 R7, RZ, RZ, R14 ;  /* 0x000000ffff077224 */ /* 0x000fe400078e000e */
[----:B0-----:R-:W-:-:S06]  /*1bb70*/  @!P1 IMAD.WIDE R4, R9, 0x4, R4 ;  /* 0x0000000409049825 */ /* 0x001fcc00078e0204 */
[----:B------:R-:W2:Y:S01]  /*1bb80*/  @!P1 LDG.E R4, desc[UR36][R4.64] ;  /* 0x0000002404049981 */ /* 0x000ea2000c1e1900 */
[----:B-1----:R-:W-:-:S06]  /*1bb90*/  @!P1 IMAD.WIDE R2, R9, 0x4, R2 ;  /* 0x0000000409029825 */ /* 0x002fcc00078e0202 */
        /* <DEDUP_REMOVED lines=12> */
.L_x_4776:
[----:B------:R-:W-:Y:S01]  /*1bc60*/  IMAD.MOV.U32 R12, RZ, RZ, 0x2 ;  /* 0x00000002ff0c7424 */ /* 0x000fe200078e00ff */
[----:B------:R-:W-:-:S05]  /*1bc70*/  SEL R6, R14, RZ, P1 ;  /* 0x000000ff0e067207 */ /* 0x000fca0000800000 */
[----:B------:R-:W-:-:S04]  /*1bc80*/  IMAD.IADD R6, R13, 0x1, R6 ;  /* 0x000000010d067824 */ /* 0x000fc800078e0206 */
[----:B------:R-:W-:-:S07]  /*1bc90*/  IMAD.MOV.U32 R13, RZ, RZ, R6 ;  /* 0x000000ffff0d7224 */ /* 0x000fce00078e0006 */
[----:B------:R-:W-:Y:S05]  /*1bca0*/  WARPSYNC.COLLECTIVE R15, `(.L_x_4777) ;  /* 0x000000000f087348 */ /* 0x000fea0003c00000 */
[----:B------:R0:W1:Y:S02]  /*1bcb0*/  SHFL.UP P6, R14, R13, R12, R11 ;  /* 0x0400000c0d0e7389 */ /* 0x00006400000c000b */
[----:B01----:R-:W-:Y:S01]  /*1bcc0*/  ENDCOLLECTIVE ;  /* 0x000000000000791b */ /* 0x003fe20003800000 */
.L_x_4777:
        /* <DEDUP_REMOVED lines=8> */
.L_x_4778:
[----:B------:R-:W-:Y:S01]  /*1bd50*/  IMAD.MOV.U32 R12, RZ, RZ, 0x8 ;  /* 0x00000008ff0c7424 */ /* 0x000fe200078e00ff */
[----:B------:R-:W-:-:S05]  /*1bd60*/  SEL R3, R14, RZ, P3 ;  /* 0x000000ff0e037207 */ /* 0x000fca0001800000 */
[----:B------:R-:W-:-:S04]  /*1bd70*/  IMAD.IADD R3, R2, 0x1, R3 ;  /* 0x0000000102037824 */ /* 0x000fc800078e0203 */
[----:B------:R-:W-:-:S07]  /*1bd80*/  IMAD.MOV.U32 R13, RZ, RZ, R3 ;  /* 0x000000ffff0d7224 */ /* 0x000fce00078e0003 */
[----:B------:R-:W-:Y:S05]  /*1bd90*/  WARPSYNC.COLLECTIVE R15, `(.L_x_4779) ;  /* 0x000000000f087348 */ /* 0x000fea0003c00000 */
[----:B------:R0:W1:Y:S02]  /*1bda0*/  SHFL.UP P6, R14, R13, R12, R11 ;  /* 0x0400000c0d0e7389 */ /* 0x00006400000c000b */
[----:B01----:R-:W-:Y:S01]  /*1bdb0*/  ENDCOLLECTIVE ;  /* 0x000000000000791b */ /* 0x003fe20003800000 */
.L_x_4779:
[----:B------:R-:W-:Y:S01]  /*1bdc0*/  IMAD.MOV.U32 R12, RZ, RZ, 0x10 ;  /* 0x00000010ff0c7424 */ /* 0x000fe200078e00ff */
[----:B------:R-:W-:-:S05]  /*1bdd0*/  SEL R4, R14, RZ, P4 ;  /* 0x000000ff0e047207 */ /* 0x000fca0002000000 */
[----:B------:R-:W-:-:S04]  /*1bde0*/  IMAD.IADD R4, R3, 0x1, R4 ;  /* 0x0000000103047824 */ /* 0x000fc800078e0204 */
[----:B------:R-:W-:-:S07]  /*1bdf0*/  IMAD.MOV.U32 R13, RZ, RZ, R4 ;  /* 0x000000ffff0d7224 */ /* 0x000fce00078e0004 */
[----:B------:R-:W-:Y:S05]  /*1be00*/  WARPSYNC.COLLECTIVE R15, `(.L_x_4780) ;  /* 0x000000000f087348 */ /* 0x000fea0003c00000 */
[----:B------:R0:W1:Y:S02]  /*1be10*/  SHFL.UP P6, R14, R13, R12, R11 ;  /* 0x0400000c0d0e7389 */ /* 0x00006400000c000b */
[----:B01----:R-:W-:Y:S01]  /*1be20*/  ENDCOLLECTIVE ;  /* 0x000000000000791b */ /* 0x003fe20003800000 */
.L_x_4780:
        /* <DEDUP_REMOVED lines=8> */
.L_x_4781:
[----:B------:R-:W-:Y:S05]  /*1beb0*/  BRA `(.L_x_4782) ;  /* 0xffffffb800787947 */ /* 0x000fea000383ffff */
.L_x_4669:
[----:B------:R-:W-:Y:S01]  /*1bec0*/  BSSY B0, `(.L_x_4783) ;  /* 0x0000007000007945 */ /* 0x000fe20003800000 */
[----:B------:R-:W-:Y:S02]  /*1bed0*/  IMAD.MOV.U32 R12, RZ, RZ, 0x1 ;  /* 0x00000001ff0c7424 */ /* 0x000fe400078e00ff */
[----:B------:R-:W-:Y:S02]  /*1bee0*/  IMAD.MOV.U32 R11, RZ, RZ, RZ ;  /* 0x000000ffff0b7224 */ /* 0x000fe400078e00ff */
[----:B------:R-:W-:-:S07]  /*1bef0*/  IMAD.MOV.U32 R15, RZ, RZ, -0x1 ;  /* 0xffffffffff0f7424 */ /* 0x000fce00078e00ff */
[----:B------:R-:W-:Y:S05]  /*1bf00*/  WARPSYNC.COLLECTIVE R15, `(.L_x_4784) ;  /* 0x000000000f087348 */ /* 0x000fea0003c00000 */
[----:B------:R0:W1:Y:S02]  /*1bf10*/  SHFL.UP P6, R14, R13, R12, R11 ;  /* 0x0400000c0d0e7389 */ /* 0x00006400000c000b */
[----:B01----:R-:W-:Y:S01]  /*1bf20*/  ENDCOLLECTIVE ;  /* 0x000000000000791b */ /* 0x003fe20003800000 */
.L_x_4784:
[----:B------:R-:W-:Y:S05]  /*1bf30*/  BSYNC B0 ;  /* 0x0000000000007941 */ /* 0x000fea0003800000 */
.L_x_4783:
        /* <DEDUP_REMOVED lines=8> */
.L_x_4785:
[----:B------:R-:W-:Y:S01]  /*1bfc0*/  IMAD.MOV.U32 R12, RZ, RZ, 0x4 ;  /* 0x00000004ff0c7424 */ /* 0x000fe200078e00ff */
[----:B------:R-:W-:-:S05]  /*1bfd0*/  SEL R2, R14, RZ, P2 ;  /* 0x000000ff0e027207 */ /* 0x000fca0001000000 */
[----:B------:R-:W-:-:S04]  /*1bfe0*/  IMAD.IADD R2, R13, 0x1, R2 ;  /* 0x000000010d027824 */ /* 0x000fc800078e0202 */
[----:B------:R-:W-:-:S07]  /*1bff0*/  IMAD.MOV.U32 R13, RZ, RZ, R2 ;  /* 0x000000ffff0d7224 */ /* 0x000fce00078e0002 */
[----:B------:R-:W-:Y:S05]  /*1c000*/  WARPSYNC.COLLECTIVE R15, `(.L_x_4786) ;  /* 0x000000000f087348 */ /* 0x000fea0003c00000 */
[----:B------:R0:W1:Y:S02]  /*1c010*/  SHFL.UP P6, R14, R13, R12, R11 ;  /* 0x0400000c0d0e7389 */ /* 0x00006400000c000b */
[----:B01----:R-:W-:Y:S01]  /*1c020*/  ENDCOLLECTIVE ;  /* 0x000000000000791b */ /* 0x003fe20003800000 */
.L_x_4786:
[----:B------:R-:W-:Y:S01]  /*1c030*/  IMAD.MOV.U32 R12, RZ, RZ, 0x8 ;  /* 0x00000008ff0c7424 */ /* 0x000fe200078e00ff */
[----:B------:R-:W-:-:S05]  /*1c040*/  SEL R3, R14, RZ, P3 ;  /* 0x000000ff0e037207 */ /* 0x000fca0001800000 */
[----:B------:R-:W-:-:S04]  /*1c050*/  IMAD.IADD R3, R2, 0x1, R3 ;  /* 0x0000000102037824 */ /* 0x000fc800078e0203 */
[----:B------:R-:W-:-:S07]  /*1c060*/  IMAD.MOV.U32 R13, RZ, RZ, R3 ;  /* 0x000000ffff0d7224 */ /* 0x000fce00078e0003 */
[----:B------:R-:W-:Y:S05]  /*1c070*/  WARPSYNC.COLLECTIVE R15, `(.L_x_4787) ;  /* 0x000000000f087348 */ /* 0x000fea0003c00000 */
[----:B------:R0:W1:Y:S02]  /*1c080*/  SHFL.UP P6, R14, R13, R12, R11 ;  /* 0x0400000c0d0e7389 */ /* 0x00006400000c000b */
[----:B01----:R-:W-:Y:S01]  /*1c090*/  ENDCOLLECTIVE ;  /* 0x000000000000791b */ /* 0x003fe20003800000 */
.L_x_4787:
[----:B------:R-:W-:Y:S01]  /*1c0a0*/  IMAD.MOV.U32 R12, RZ, RZ, 0x10 ;  /* 0x00000010ff0c7424 */ /* 0x000fe200078e00ff */
[----:B------:R-:W-:-:S05]  /*1c0b0*/  SEL R4, R14, RZ, P4 ;  /* 0x000000ff0e047207 */ /* 0x000fca0002000000 */
[----:B------:R-:W-:-:S04]  /*1c0c0*/  IMAD.IADD R4, R3, 0x1, R4 ;  /* 0x0000000103047824 */ /* 0x000fc800078e0204 */
[----:B------:R-:W-:-:S07]  /*1c0d0*/  IMAD.MOV.U32 R13, RZ, RZ, R4 ;  /* 0x000000ffff0d7224 */ /* 0x000fce00078e0004 */
[----:B------:R-:W-:Y:S05]  /*1c0e0*/  WARPSYNC.COLLECTIVE R15, `(.L_x_4788) ;  /* 0x000000000f087348 */ /* 0x000fea0003c00000 */
[----:B------:R0:W1:Y:S02]  /*1c0f0*/  SHFL.UP P6, R14, R13, R12, R11 ;  /* 0x0400000c0d0e7389 */ /* 0x00006400000c000b */
[----:B01----:R-:W-:Y:S01]  /*1c100*/  ENDCOLLECTIVE ;  /* 0x000000000000791b */ /* 0x003fe20003800000 */
.L_x_4788:
        /* <DEDUP_REMOVED lines=8> */
.L_x_4789:
[----:B------:R-:W-:Y:S05]  /*1c190*/  BRA `(.L_x_4790) ;  /* 0xffffffb800647947 */ /* 0x000fea000383ffff */
.L_x_4671:
[----:B------:R-:W-:Y:S01]  /*1c1a0*/  BSSY B0, `(.L_x_4791) ;  /* 0x0000006000007945 */ /* 0x000fe20003800000 */
[----:B------:R-:W-:Y:S01]  /*1c1b0*/  PLOP3.LUT P6, PT, P6, PT, PT, 0x8, 0x0 ;  /* 0x000000000000781c */ /* 0x000fe200037ce170 */
[----:B------:R-:W-:-:S12]  /*1c1c0*/  IMAD.MOV.U32 R15, RZ, RZ, -0x1 ;  /* 0xffffffffff0f7424 */ /* 0x000fd800078e00ff */
[----:B0-----:R-:W-:Y:S05]  /*1c1d0*/  WARPSYNC.COLLECTIVE R15, `(.L_x_4792) ;  /* 0x000000000f087348 */ /* 0x001fea0003c00000 */
[----:B------:R-:W-:Y:S01]  /*1c1e0*/  VOTE.ANY R14, PT, P6 ;  /* 0x00000000000e7806 */ /* 0x000fe200030e0100 */
[----:B0-----:R-:W-:Y:S06]  /*1c1f0*/  ENDCOLLECTIVE ;  /* 0x000000000000791b */ /* 0x001fec0003800000 */
.L_x_4792:
[----:B------:R-:W-:Y:S05]  /*1c200*/  BSYNC B0 ;  /* 0x0000000000007941 */ /* 0x000fea0003800000 */
.L_x_4791:
        /* <DEDUP_REMOVED lines=8> */
.L_x_4793:
[----:B------:R-:W-:Y:S02]  /*1c290*/  IMAD.IADD R27, R12, 0x1, R27 ;  /* 0x000000010c1b7824 */ /* 0x000fe400078e021b */
[----:B------:R-:W-:Y:S02]  /*1c2a0*/  IMAD.MOV.U32 R13, RZ, RZ, R8 ;  /* 0x000000ffff0d7224 */ /* 0x000fe400078e0008 */
[----:B------:R-:W-:-:S07]  /*1c2b0*/  IMAD.MOV.U32 R25, RZ, RZ, R14 ;  /* 0x000000ffff197224 */ /* 0x000fce00078e000e */
[----:B------:R-:W-:Y:S05]  /*1c2c0*/  WARPSYNC.COLLECTIVE R15, `(.L_x_4794) ;  /* 0x000000000f087348 */ /* 0x000fea0003c00000 */
[----:B------:R0:W1:Y:S02]  /*1c2d0*/  SHFL.IDX P6, R14, R13, R12, R11 ;  /* 0x0000000c0d0e7389 */ /* 0x00006400000c000b */
[----:B01----:R-:W-:Y:S01]  /*1c2e0*/  ENDCOLLECTIVE ;  /* 0x000000000000791b */ /* 0x003fe20003800000 */
.L_x_4794:
[----:B------:R-:W-:Y:S01]  /*1c2f0*/  IMAD.MOV.U32 R8, RZ, RZ, R14 ;  /* 0x000000ffff087224 */ /* 0x000fe200078e000e */
[----:B------:R-:W-:Y:S06]  /*1c300*/  BRA `(.L_x_4795) ;  /* 0xffffffb800487947 */ /* 0x000fec000383ffff */
.L_x_4673:
[----:B------:R-:W-:Y:S01]  /*1c310*/  BSSY B0, `(.L_x_4796) ;  /* 0x0000007000007945 */ /* 0x000fe20003800000 */
[----:B------:R-:W-:Y:S02]  /*1c320*/  IMAD.MOV.U32 R13, RZ, RZ, R2 ;  /* 0x000000ffff0d7224 */ /* 0x000fe400078e0002 */
[----:B------:R-:W-:Y:S02]  /*1c330*/  IMAD.MOV.U32 R11, RZ, RZ, 0x1f ;  /* 0x0000001fff0b7424 */ /* 0x000fe400078e00ff */
[----:B------:R-:W-:-:S07]  /*1c340*/  IMAD.MOV.U32 R15, RZ, RZ, -0x1 ;  /* 0xffffffffff0f7424 */ /* 0x000fce00078e00ff */
[----:B0-23--:R-:W-:Y:S05]  /*1c350*/  WARPSYNC.COLLECTIVE R15, `(.L_x_4797) ;  /* 0x000000000f087348 */ /* 0x00dfea0003c00000 */
[----:B------:R1:W4:Y:S02]  /*1c360*/  SHFL.IDX P6, R14, R13, R12, R11 ;  /* 0x0000000c0d0e7389 */ /* 0x00032400000c000b */
[----:B01234-:R-:W-:Y:S01]  /*1c370*/  ENDCOLLECTIVE ;  /* 0x000000000000791b */ /* 0x01ffe20003800000 */
.L_x_4797:
[----:B------:R-:W-:Y:S05]  /*1c380*/  BSYNC B0 ;  /* 0x0000000000007941 */ /* 0x000fea0003800000 */
.L_x_4796:
[----:B------:R-:W-:Y:S01]  /*1c390*/  IMAD.MOV.U32 R6, RZ, RZ, R14 ;  /* 0x000000ffff067224 */ /* 0x000fe200078e000e */
[----:B------:R-:W-:Y:S06]  /*1c3a0*/  BRA `(.L_x_4672) ;  /* 0xffffffb800387947 */ /* 0x000fec000383ffff */
.L_x_4679:
[----:B0-----:R0:W1:Y:S02]  /*1c3b0*/  SYNCS.PHASECHK.TRANS64.TRYWAIT P0, [R4+URZ+0x30820], R0 ;  /* 0x03082000040075a7 */ /* 0x001064000800017f */
[----:B-1----:R-:W-:Y:S05]  /*1c3c0*/  @!P0 NANOSLEEP.SYNCS 0x989680 ;  /* 0x009896800000895d */ /* 0x002fea0003900000 */
[----:B------:R-:W1:Y:S02]  /*1c3d0*/  @!P0 SYNCS.PHASECHK.TRANS64 P0, [R4+URZ+0x30820], R0 ;  /* 0x03082000040085a7 */ /* 0x000e64000800007f */
[----:B-1----:R-:W-:Y:S05]  /*1c3e0*/  @!P0 BRA `(.L_x_4679) ;  /* 0xfffffffc00f08947 */ /* 0x002fea000383ffff */
[----:B------:R-:W-:Y:S05]  /*1c3f0*/  BRA `(.L_x_4798) ;  /* 0xffffffc000907947 */ /* 0x000fea000383ffff */
.L_x_4680:
        /* <DEDUP_REMOVED lines=11> */
.L_x_4800:
[----:B------:R-:W-:Y:S05]  /*1c4b0*/  BSYNC B0 ;  /* 0x0000000000007941 */ /* 0x000fea0003800000 */
.L_x_4799:
[----:B------:R-:W-:Y:S05]  /*1c4c0*/  BRA `(.L_x_4801) ;  /* 0xffffffc000787947 */ /* 0x000fea000383ffff */
.L_x_4683:
[----:B------:R-:W-:Y:S01]  /*1c4d0*/  BSSY B1, `(.L_x_4802) ;  /* 0x0000006000017945 */ /* 0x000fe20003800000 */
[----:B------:R-:W-:-:S07]  /*1c4e0*/  IMAD.MOV.U32 R15, RZ, RZ, -0x1 ;  /* 0xffffffffff0f7424 */ /* 0x000fce00078e00ff */
[----:B0-2---:R-:W-:Y:S05]  /*1c4f0*/  WARPSYNC.COLLECTIVE R15, `(.L_x_4803) ;  /* 0x000000000f0c7348 */ /* 0x005fea0003c00000 */
[----:B------:R-:W-:Y:S02]  /*1c500*/  ELECT P6, UR62, PT ;  /* 0x00000000003e782f */ /* 0x000fe400038c0000 */
[----:B------:R-:W-:Y:S01]  /*1c510*/  MOV R14, UR62 ;  /* 0x0000003e000e7c02 */ /* 0x000fe20008000f00 */
[----:B0-2---:R-:W-:Y:S10]  /*1c520*/  ENDCOLLECTIVE ;  /* 0x000000000000791b */ /* 0x005ff40003800000 */
.L_x_4803:
[----:B------:R-:W-:Y:S05]  /*1c530*/  BSYNC B1 ;  /* 0x0000000000017941 */ /* 0x000fea0003800000 */
.L_x_4802:
[----:B------:R-:W-:Y:S05]  /*1c540*/  BRA `(.L_x_4804) ;  /* 0xffffffc000707947 */ /* 0x000fea000383ffff */
.L_x_4685:
[----:B0-----:R0:W1:Y:S02]  /*1c550*/  SYNCS.PHASECHK.TRANS64.TRYWAIT P1, [R5+URZ+0x30840], R0 ;  /* 0x03084000050075a7 */ /* 0x001064000802017f */
[----:B-1----:R-:W-:Y:S05]  /*1c560*/  @!P1 NANOSLEEP.SYNCS 0x989680 ;  /* 0x009896800000995d */ /* 0x002fea0003900000 */
[----:B------:R-:W1:Y:S02]  /*1c570*/  @!P1 SYNCS.PHASECHK.TRANS64 P1, [R5+URZ+0x30840], R0 ;  /* 0x03084000050095a7 */ /* 0x000e64000802007f */
[----:B-1----:R-:W-:Y:S05]  /*1c580*/  @!P1 BRA `(.L_x_4685) ;  /* 0xfffffffc00f09947 */ /* 0x002fea000383ffff */
[----:B------:R-:W-:Y:S05]  /*1c590*/  BRA `(.L_x_4805) ;  /* 0xffffffc000987947 */ /* 0x000fea000383ffff */
.L_x_4687:
[----:B-1----:R1:W3:Y:S02]  /*1c5a0*/  SYNCS.PHASECHK.TRANS64.TRYWAIT P1, [R23+URZ+0x30840], R2 ;  /* 0x03084002170075a7 */ /* 0x0022e4000802017f */
[----:B---3--:R-:W-:Y:S05]  /*1c5b0*/  @!P1 NANOSLEEP.SYNCS 0x989680 ;  /* 0x009896800000995d */ /* 0x008fea0003900000 */
[----:B------:R-:W3:Y:S02]  /*1c5c0*/  @!P1 SYNCS.PHASECHK.TRANS64 P1, [R23+URZ+0x30840], R2 ;  /* 0x03084002170095a7 */ /* 0x000ee4000802007f */
[----:B---3--:R-:W-:Y:S05]  /*1c5d0*/  @!P1 BRA `(.L_x_4687) ;  /* 0xfffffffc00f09947 */ /* 0x008fea000383ffff */
[----:B------:R-:W-:Y:S05]  /*1c5e0*/  BRA `(.L_x_4806) ;  /* 0xffffffc000a47947 */ /* 0x000fea000383ffff */
.L_x_4689:
[----:B---3--:R3:W4:Y:S02]  /*1c5f0*/  SYNCS.PHASECHK.TRANS64.TRYWAIT P1, [R5+URZ+0x30860], R0 ;  /* 0x03086000050075a7 */ /* 0x008724000802017f */
[----:B----4-:R-:W-:Y:S05]  /*1c600*/  @!P1 NANOSLEEP.SYNCS 0x989680 ;  /* 0x009896800000995d */ /* 0x010fea0003900000 */
[----:B------:R-:W4:Y:S02]  /*1c610*/  @!P1 SYNCS.PHASECHK.TRANS64 P1, [R5+URZ+0x30860], R0 ;  /* 0x03086000050095a7 */ /* 0x000f24000802007f */
[----:B----4-:R-:W-:Y:S05]  /*1c620*/  @!P1 BRA `(.L_x_4689) ;  /* 0xfffffffc00f09947 */ /* 0x010fea000383ffff */
[----:B------:R-:W-:Y:S05]  /*1c630*/  BRA `(.L_x_4807) ;  /* 0xffffffc000a07947 */ /* 0x000fea000383ffff */
.L_x_4808:
        /* <DEDUP_REMOVED lines=12> */
.L_x_15982:


//--------------------- .text._ZN7cutlass13device_kernelIN5flash11enable_sm90INS1_16FlashAttnFwdSm90INS1_25CollectiveMainloopFwdSm90ILi2EN4cute5tupleIJNS5_1CILi1EEES8_S8_EEENS6_IJNS7_ILi128EEENS7_ILi96EEENS7_ILi192EEEEEELi192ENS_6half_tEfNS_4arch4Sm90ELb0ELb1ELb0ELb1ELb1ELb1ELb0ELb1ELb1ELb1ELb1ELb0EEENS1_21CollectiveEpilogueFwdINS6_IJSA_SC_SB_EEES9_SE_SG_Li256ELb1ELb1ELb1ELb0EEENS1_36VarlenDynamicPersistentTileSchedulerILi128ELi96ELi256ELi128ELb1ELb1ELb1ELb1ELb0ELb1EEEEEEEEEvNT_6ParamsE --------------------------
	.section	.text._ZN7cutlass13device_kernelIN5flash11enable_sm90INS1_16FlashAttnFwdSm90INS1_25CollectiveMainloopFwdSm90ILi2EN4cute5tupleIJNS5_1CILi1EEES8_S8_EEENS6_IJNS7_ILi128EEENS7_ILi96EEENS7_ILi192EEEEEELi192ENS_6half_tEfNS_4arch4Sm90ELb0ELb1ELb0ELb1ELb1ELb1ELb0ELb1ELb1ELb1ELb1ELb0EEENS1_21CollectiveEpilogueFwdINS6_IJSA_SC_SB_EEES9_SE_SG_Li256ELb1ELb1ELb1ELb0EEENS1_36VarlenDynamicPersistentTileSchedulerILi128ELi96ELi256ELi128ELb1ELb1ELb1ELb1ELb0ELb1EEEEEEEEEvNT_6ParamsE,"ax",@progbits
	.align	128
.text._ZN7cutlass13device_kernelIN5flash11enable_sm90INS1_16FlashAttnFwdSm90INS1_25CollectiveMainloopFwdSm90ILi2EN4cute5tupleIJNS5_1CILi1EEES8_S8_EEENS6_IJNS7_ILi128EEENS7_ILi96EEENS7_ILi192EEEEEELi192ENS_6half_tEfNS_4arch4Sm90ELb0ELb1ELb0ELb1ELb1ELb1ELb0ELb1ELb1ELb1ELb1ELb0EEENS1_21CollectiveEpilogueFwdINS6_IJSA_SC_SB_EEES9_SE_SG_Li256ELb1ELb1ELb1ELb0EEENS1_36VarlenDynamicPersistentTileSchedulerILi128ELi96ELi256ELi128ELb1ELb1ELb1ELb1ELb0ELb1EEEEEEEEEvNT_6ParamsE:
        .type           _ZN7cutlass13device_kernelIN5flash11enable_sm90INS1_16FlashAttnFwdSm90INS1_25CollectiveMainloopFwdSm90ILi2EN4cute5tupleIJNS5_1CILi1EEES8_S8_EEENS6_IJNS7_ILi128EEENS7_ILi96EEENS7_ILi192EEEEEELi192ENS_6half_tEfNS_4arch4Sm90ELb0ELb1ELb0ELb1ELb1ELb1ELb0ELb1ELb1ELb1ELb1ELb0EEENS1_21CollectiveEpilogueFwdINS6_IJSA_SC_SB_EEES9_SE_SG_Li256ELb1ELb1ELb1ELb0EEENS1_36VarlenDynamicPersistentTileSchedulerILi128ELi96ELi256ELi128ELb1ELb1ELb1ELb1ELb0ELb1EEEEEEEEEvNT_6ParamsE,@function
        .size           _ZN7cutlass13device_kernelIN5flash11enable_sm90INS1_16FlashAttnFwdSm90INS1_25CollectiveMainloopFwdSm90ILi2EN4cute5tupleIJNS5_1CILi1EEES8_S8_EEENS6_IJNS7_ILi128EEENS7_ILi96EEENS7_ILi192EEEEEELi192ENS_6half_tEfNS_4arch4Sm90ELb0ELb1ELb0ELb1ELb1ELb1ELb0ELb1ELb1ELb1ELb1ELb0EEENS1_21CollectiveEpilogueFwdINS6_IJSA_SC_SB_EEES9_SE_SG_Li256ELb1ELb1ELb1ELb0EEENS1_36VarlenDynamicPersistentTileSchedulerILi128ELi96ELi256ELi128ELb1ELb1ELb1ELb1ELb0ELb1EEEEEEEEEvNT_6ParamsE,(.L_x_15983 - _ZN7cutlass13device_kernelIN5flash11enable_sm90INS1_16FlashAttnFwdSm90INS1_25CollectiveMainloopFwdSm90ILi2EN4cute5tupleIJNS5_1CILi1EEES8_S8_EEENS6_IJNS7_ILi128EEENS7_ILi96EEENS7_ILi192EEEEEELi192ENS_6half_tEfNS_4arch4Sm90ELb0ELb1ELb0ELb1ELb1ELb1ELb0ELb1ELb1ELb1ELb1ELb0EEENS1_21CollectiveEpilogueFwdINS6_IJSA_SC_SB_EEES9_SE_SG_Li256ELb1ELb1ELb1ELb0EEENS1_36VarlenDynamicPersistentTileSchedulerILi128ELi96ELi256ELi128ELb1ELb1ELb1ELb1ELb0ELb1EEEEEEEEEvNT_6ParamsE)
        .other          _ZN7cutlass13device_kernelIN5flash11enable_sm90INS1_16FlashAttnFwdSm90INS1_25CollectiveMainloopFwdSm90ILi2EN4cute5tupleIJNS5_1CILi1EEES8_S8_EEENS6_IJNS7_ILi128EEENS7_ILi96EEENS7_ILi192EEEEEELi192ENS_6half_tEfNS_4arch4Sm90ELb0ELb1ELb0ELb1ELb1ELb1ELb0ELb1ELb1ELb1ELb1ELb0EEENS1_21CollectiveEpilogueFwdINS6_IJSA_SC_SB_EEES9_SE_SG_Li256ELb1ELb1ELb1ELb0EEENS1_36VarlenDynamicPersistentTileSchedulerILi128ELi96ELi256ELi128ELb1ELb1ELb1ELb1ELb0ELb1EEEEEEEEEvNT_6ParamsE,@"STO_CUDA_ENTRY STV_DEFAULT"
_ZN7cutlass13device_kernelIN5flash11enable_sm90INS1_16FlashAttnFwdSm90INS1_25CollectiveMainloopFwdSm90ILi2EN4cute5tupleIJNS5_1CILi1EEES8_S8_EEENS6_IJNS7_ILi128EEENS7_ILi96EEENS7_ILi192EEEEEELi192ENS_6half_tEfNS_4arch4Sm90ELb0ELb1ELb0ELb1ELb1ELb1ELb0ELb1ELb1ELb1ELb1ELb0EEENS1_21CollectiveEpilogueFwdINS6_IJSA_SC_SB_EEES9_SE_SG_Li256ELb1ELb1ELb1ELb0EEENS1_36VarlenDynamicPersistentTileSchedulerILi128ELi96ELi256ELi128ELb1ELb1ELb1ELb1ELb0ELb1EEEEEEEEEvNT_6ParamsE:
        /* <DEDUP_REMOVED lines=18> */
.L_x_4810:
[----:B------:R-:W-:Y:S05]  /*0120*/  BSYNC B0 ;  /* 0x0000000000007941 */ /* 0x000fea0003800000 */
.L_x_4809:
        /* <DEDUP_REMOVED lines=41> */
.L_x_4811:
        /* <DEDUP_REMOVED lines=22> */
.L_x_4812:
        /* <DEDUP_REMOVED lines=18> */
.L_x_4813:
        /* <DEDUP_REMOVED lines=22> */
.L_x_4814:
        /* <DEDUP_REMOVED lines=22> */
.L_x_4815:
        /* <DEDUP_REMOVED lines=10> */
.L_x_4818:
        /* <DEDUP_REMOVED lines=10> */
[----:B------:R-:W-:-:S05]  /*0a40*/  LEA R17, R205, R2, 0x18 ;  /* 0x00000002cd117211 */ /* 0x000fca00078ec0ff */
[----:B------:R-:W1:Y:S01]  /*0a50*/  LDS.128 R24, [R17+0x308d0] ;  /* 0x0308d00011187984 */ /* 0x000e620000000c00 */
[----:B------:R-:W-:Y:S06]  /*0a60*/  BAR.ARV 0x4, 0x180 ;  /* 0x0106000000007b1d */ /* 0x000fec0000002000 */
[----:B-1----:R-:W-:-:S13]  /*0a70*/  ISETP.GE.AND P0, PT, R27, UR4, PT ;  /* 0x000000041b007c0c */ /* 0x002fda000bf06270 */
[----:B------:R-:W-:Y:S05]  /*0a80*/  @P0 BRA `(.L_x_4819) ;  /* 0x000002bc00800947 */ /* 0x000fea0003800000 */
[----:B0-----:R-:W2:Y:S01]  /*0a90*/  LDL R3, [R1+0x68] ;  /* 0x0000680001037983 */ /* 0x001ea20000100800 */
[----:B------:R-:W-:Y:S01]  /*0aa0*/  VIADD R0, R0, 0xffffff80 ;  /* 0xffffff8000007836 */ /* 0x000fe20000000000 */
[----:B------:R-:W-:Y:S01]  /*0ab0*/  R2UR UR4, R17 ;  /* 0x00000000110472ca */ /* 0x000fe200000e0000 */
[----:B------:R-:W-:Y:S02]  /*0ac0*/  IMAD.MOV.U32 R22, RZ, RZ, RZ ;  /* 0x000000ffff167224 */ /* 0x000fe400078e00ff */
[----:B------:R-:W-:Y:S02]  /*0ad0*/  IMAD.MOV.U32 R220, RZ, RZ, RZ ;  /* 0x000000ffffdc7224 */ /* 0x000fe400078e00ff */
[----:B------:R-:W-:Y:S02]  /*0ae0*/  IMAD.MOV.U32 R197, RZ, RZ, RZ ;  /* 0x000000ffffc57224 */ /* 0x000fe400078e00ff */
[----:B------:R-:W-:-:S06]  /*0af0*/  IMAD.MOV.U32 R194, RZ, RZ, RZ ;  /* 0x000000ffffc27224 */ /* 0x000fcc00078e00ff */
[----:B------:R-:W-:Y:S01]  /*0b00*/  UIADD3 UR4, UR4, 0x12400, URZ ;  /* 0x0001240004047890 */ /* 0x000fe2000fffe03f */
[----:B--2---:R-:W-:Y:S02]  /*0b10*/  R2UR UR5, R3 ;  /* 0x00000000030572ca */ /* 0x004fe400000e0000 */
[----:B------:R-:W-:-:S04]  /*0b20*/  SHF.R.S32.HI R3, RZ, 0x1f, R0 ;  /* 0x0000001fff037819 */ /* 0x000fc80000011400 */
[CC--:B------:R-:W-:Y:S02]  /*0b30*/  LEA.HI R2, R3.reuse, R0.reuse, RZ, 0x7 ;  /* 0x0000000003027211 */ /* 0x0c0fe400078f38ff */
[----:B------:R-:W-:Y:S02]  /*0b40*/  LEA.HI R4, R3, R0, RZ, 0x4 ;  /* 0x0000000003047211 */ /* 0x000fe400078f20ff */
[----:B------:R-:W-:Y:S02]  /*0b50*/  LOP3.LUT R5, R2, 0xffffff80, RZ, 0xc0, !PT ;  /* 0xffffff8002057812 */ /* 0x000fe400078ec0ff */
[----:B------:R-:W-:Y:S01]  /*0b60*/  SHF.R.S32.HI R7, RZ, 0x4, R4 ;  /* 0x00000004ff077819 */ /* 0x000fe20000011404 */
[----:B------:R-:W-:Y:S02]  /*0b70*/  ULOP3.LUT UR5, UR5, 0x1, URZ, 0xfc, !UPT ;  /* 0x0000000105057892 */ /* 0x000fe4000f8efc3f */
[----:B------:R-:W-:Y:S01]  /*0b80*/  IMAD.IADD R14, R0, 0x1, -R5 ;  /* 0x00000001000e7824 */ /* 0x000fe200078e0a05 */
[----:B------:R-:W-:-:S04]  /*0b90*/  LEA.HI R5, R4, R7, RZ, 0x1 ;  /* 0x0000000704057211 */ /* 0x000fc800078f08ff */
[----:B------:R-:W-:Y:S01]  /*0ba0*/  SHF.R.S32.HI R9, RZ, 0x1f, R14 ;  /* 0x0000001fff097819 */ /* 0x000fe2000001140e */
[----:B------:R-:W-:Y:S01]  /*0bb0*/  STL [R1+0x5c], R14 ;  /* 0x00005c0e01007387 */ /* 0x000fe20000100800 */
[----:B------:R-:W-:Y:S02]  /*0bc0*/  LOP3.LUT R6, R5, 0x1ffffffe, RZ, 0xc0, !PT ;  /* 0x1ffffffe05067812 */ /* 0x000fe400078ec0ff */
[----:B------:R-:W-:Y:S02]  /*0bd0*/  LEA.HI R10, R9, R14, RZ, 0x2 ;  /* 0x0000000e090a7211 */ /* 0x000fe400078f10ff */
[----:B------:R-:W-:Y:S01]  /*0be0*/  SHF.R.S32.HI R5, RZ, 0x7, R2 ;  /* 0x00000007ff057819 */ /* 0x000fe20000011402 */
[----:B------:R-:W-:Y:S01]  /*0bf0*/  IMAD.IADD R7, R7, 0x1, -R6 ;  /* 0x0000000107077824 */ /* 0x000fe200078e0a06 */
[--C-:B------:R-:W-:Y:S02]  /*0c00*/  SHF.R.S32.HI R8, RZ, 0x2, R10.reuse ;  /* 0x00000002ff087819 */ /* 0x100fe4000001140a */
[----:B------:R-:W-:-:S02]  /*0c10*/  SHF.R.S32.HI R11, RZ, 0x1f, R10 ;  /* 0x0000001fff0b7819 */ /* 0x000fc4000001140a */
[----:B------:R-:W-:Y:S02]  /*0c20*/  LEA.HI R2, R2, R5, RZ, 0x1 ;  /* 0x0000000502027211 */ /* 0x000fe400078f08ff */
[----:B------:R-:W-:Y:S02]  /*0c30*/  LEA.HI R11, R11, R8, RZ, 0x3 ;  /* 0x000000080b0b7211 */ /* 0x000fe400078f18ff */
[----:B------:R-:W-:Y:S02]  /*0c40*/  LEA.HI R9, R9, R14, RZ, 0x5 ;  /* 0x0000000e09097211 */ /* 0x000fe400078f28ff */
[----:B------:R-:W-:Y:S02]  /*0c50*/  LOP3.LUT R11, R11, 0xfffffff8, RZ, 0xc0, !PT ;  /* 0xfffffff80b0b7812 */ /* 0x000fe400078ec0ff */
[CC--:B------:R-:W-:Y:S02]  /*0c60*/  LEA.HI R6, R3.reuse, R0.reuse, RZ, 0x5 ;  /* 0x0000000003067211 */ /* 0x0c0fe400078f28ff */
[----:B------:R-:W-:Y:S01]  /*0c70*/  LOP3.LUT R2, R2, 0x3fffffe, RZ, 0xc0, !PT ;  /* 0x03fffffe02027812 */ /* 0x000fe200078ec0ff */
[----:B------:R-:W-:Y:S01]  /*0c80*/  IMAD.IADD R11, R8, 0x1, -R11 ;  /* 0x00000001080b7824 */ /* 0x000fe200078e0a0b */
[----:B------:R-:W-:-:S02]  /*0c90*/  LEA.HI R8, R3, R0, RZ, 0x2 ;  /* 0x0000000003087211 */ /* 0x000fc400078f10ff */
[----:B------:R-:W-:Y:S02]  /*0ca0*/  LOP3.LUT R3, R4, 0x3fffff0, RZ, 0xc0, !PT ;  /* 0x03fffff004037812 */ /* 0x000fe400078ec0ff */
[----:B------:R-:W-:Y:S02]  /*0cb0*/  SHF.R.S32.HI R4, RZ, 0x5, R9 ;  /* 0x00000005ff047819 */ /* 0x000fe40000011409 */
[----:B------:R-:W-:Y:S01]  /*0cc0*/  IADD3 R2, R5, -R2, RZ ;  /* 0x8000000205027210 */ /* 0x000fe20007ffe0ff */
[----:B------:R-:W-:Y:S01]  /*0cd0*/  IMAD.IADD R3, R0, 0x1, -R3 ;  /* 0x0000000100037824 */ /* 0x000fe200078e0a03 */
[----:B------:R-:W-:Y:S01]  /*0ce0*/  LOP3.LUT R9, R8, 0xfffffffc, RZ, 0xc0, !PT ;  /* 0xfffffffc08097812 */ /* 0x000fe200078ec0ff */
[----:B------:R-:W-:Y:S01]  /*0cf0*/  IMAD R11, R4, 0x10, R11 ;  /* 0x00000010040b7824 */ /* 0x000fe200078e020b */
[----:B------:R-:W-:Y:S02]  /*0d00*/  SHF.R.S32.HI R6, RZ, 0x5, R6 ;  /* 0x00000005ff067819 */ /* 0x000fe40000011406 */
[--C-:B------:R-:W-:Y:S01]  /*0d10*/  SHF.R.S32.HI R219, RZ, 0x2, R8.reuse ;  /* 0x00000002ffdb7819 */ /* 0x100fe20000011408 */
[----:B------:R-:W-:Y:S01]  /*0d20*/  IMAD R13, R2, 0x40, R11 ;  /* 0x00000040020d7824 */ /* 0x000fe200078e020b */
[----:B------:R-:W-:Y:S01]  /*0d30*/  MOV R4, UR4 ;  /* 0x0000000400047c02 */ /* 0x000fe20008000f00 */
[----:B------:R-:W-:Y:S01]  /*0d40*/  IMAD.IADD R9, R0, 0x1, -R9 ;  /* 0x0000000100097824 */ /* 0x000fe200078e0a09 */
[----:B------:R-:W-:Y:S01]  /*0d50*/  SHF.R.S32.HI R8, RZ, 0x1f, R8 ;  /* 0x0000001fff087819 */ /* 0x000fe20000011408 */
[----:B------:R-:W-:Y:S01]  /*0d60*/  IMAD.U32 R0, RZ, RZ, UR5 ;  /* 0x00000005ff007e24 */ /* 0x000fe2000f8e00ff */
[----:B------:R-:W-:Y:S01]  /*0d70*/  STL [R1+0x60], R13 ;  /* 0x0000600d01007387 */ /* 0x000fe20000100800 */
[----:B------:R-:W-:Y:S01]  /*0d80*/  IMAD R12, R6, 0x10, R3 ;  /* 0x00000010060c7824 */ /* 0x000fe200078e0203 */
[----:B------:R-:W-:Y:S01]  /*0d90*/  LEA.HI R8, R8, R219, RZ, 0x3 ;  /* 0x000000db08087211 */ /* 0x000fe200078f18ff */
[----:B------:R-:W-:Y:S01]  /*0da0*/  IMAD.SHL.U32 R2, R6, 0x200, RZ ;  /* 0x0000020006027824 */ /* 0x000fe200078e00ff */
[----:B------:R-:W-:Y:S01]  /*0db0*/  STL [R1+0x50], RZ ;  /* 0x000050ff01007387 */ /* 0x000fe20000100800 */
[----:B------:R-:W-:Y:S01]  /*0dc0*/  VIADD R3, R219, 0x40 ;  /* 0x00000040db037836 */ /* 0x000fe20000000000 */
[----:B------:R-:W-:Y:S01]  /*0dd0*/  LOP3.LUT R10, R10, 0x7ffffffc, RZ, 0xc0, !PT ;  /* 0x7ffffffc0a0a7812 */ /* 0x000fe200078ec0ff */
[----:B------:R-:W-:Y:S01]  /*0de0*/  IMAD R7, R12, 0x8, R7 ;  /* 0x000000080c077824 */ /* 0x000fe200078e0207 */
[----:B------:R0:W-:Y:S01]  /*0df0*/  STL [R1+0x3c], R0 ;  /* 0x00003c0001007387 */ /* 0x0001e20000100800 */
[----:B------:R-:W-:Y:S01]  /*0e00*/  IMAD.SHL.U32 R198, R9, 0x4, RZ ;  /* 0x0000000409c67824 */ /* 0x000fe200078e00ff */
[----:B------:R-:W-:Y:S01]  /*0e10*/  LOP3.LUT R8, R8, 0xfffffff8, RZ, 0xc0, !PT ;  /* 0xfffffff808087812 */ /* 0x000fe200078ec0ff */
[----:B------:R-:W-:Y:S01]  /*0e20*/  IMAD.SHL.U32 R226, R3, 0x40, RZ ;  /* 0x0000004003e27824 */ /* 0x000fe200078e00ff */
[----:B------:R-:W-:Y:S01]  /*0e30*/  STL [R1+0x58], R4 ;  /* 0x0000580401007387 */ /* 0x000fe20000100800 */
[----:B------:R-:W-:-:S02]  /*0e40*/  VIADD R222, R198, 0x20 ;  /* 0x00000020c6de7836 */ /* 0x000fc40000000000 */
[----:B------:R-:W-:Y:S01]  /*0e50*/  VIADD R221, R198, 0x40 ;  /* 0x00000040c6dd7836 */ /* 0x000fe20000000000 */
[----:B------:R1:W-:Y:S01]  /*0e60*/  STL [R1+0x30], R2 ;  /* 0x0000300201007387 */ /* 0x0003e20000100800 */
[----:B------:R-:W-:Y:S01]  /*0e70*/  LOP3.LUT R226, R226, 0x1c0, RZ, 0xc0, !PT ;  /* 0x000001c0e2e27812 */ /* 0x000fe200078ec0ff */
[C---:B------:R-:W-:Y:S01]  /*0e80*/  IMAD.IADD R196, R198.reuse, 0x1, R222 ;  /* 0x00000001c6c47824 */ /* 0x040fe200078e02de */
[----:B0-----:R-:W-:Y:S01]  /*0e90*/  LEA.HI R0, R9, R9, RZ, 0x1 ;  /* 0x0000000909007211 */ /* 0x001fe200078f08ff */
[----:B------:R-:W-:Y:S02]  /*0ea0*/  IMAD.IADD R195, R198, 0x1, R221 ;  /* 0x00000001c6c37824 */ /* 0x000fe400078e02dd */
[----:B------:R-:W-:Y:S01]  /*0eb0*/  IMAD.IADD R10, R14, 0x1, -R10 ;  /* 0x000000010e0a7824 */ /* 0x000fe200078e0a0a */
[----:B------:R-:W-:Y:S01]  /*0ec0*/  LOP3.LUT R0, R0, 0x1ffffffe, RZ, 0xc0, !PT ;  /* 0x1ffffffe00007812 */ /* 0x000fe200078ec0ff */
[----:B------:R-:W-:Y:S01]  /*0ed0*/  IMAD.IADD R8, R219, 0x1, -R8 ;  /* 0x00000001db087824 */ /* 0x000fe200078e0a08 */
[----:B-1----:R-:W-:Y:S01]  /*0ee0*/  SHF.R.S32.HI R2, RZ, 0x1f, R3 ;  /* 0x0000001fff027819 */ /* 0x002fe20000011403 */
[----:B------:R-:W-:-:S02]  /*0ef0*/  IMAD.SHL.U32 R227, R10, 0x2, RZ ;  /* 0x000000020ae37824 */ /* 0x000fc400078e00ff */
[----:B------:R-:W-:Y:S01]  /*0f00*/  IMAD.IADD R0, R9, 0x1, -R0 ;  /* 0x0000000109007824 */ /* 0x000fe200078e0a00 */
[----:B------:R-:W-:Y:S01]  /*0f10*/  LEA.HI R2, R2, R3, RZ, 0x3 ;  /* 0x0000000302027211 */ /* 0x000fe200078f18ff */
[----:B------:R-:W-:Y:S01]  /*0f20*/  IMAD.SHL.U32 R8, R8, 0x40, RZ ;  /* 0x0000004008087824 */ /* 0x000fe200078e00ff */
[----:B------:R-:W-:Y:S01]  /*0f30*/  SHF.R.U32.HI R3, RZ, 0x3, R226 ;  /* 0x00000003ff037819 */ /* 0x000fe200000116e2 */
[----:B------:R-:W-:Y:S01]  /*0f40*/  IMAD R0, R0, 0x8, R13 ;  /* 0x0000000800007824 */ /* 0x000fe200078e020d */
[----:B------:R-:W-:Y:S01]  /*0f50*/  SHF.R.S32.HI R3, RZ, 0x1f, R196 ;  /* 0x0000001fff037819 */ /* 0x000fe200000114c4 */
[----:B------:R-:W-:Y:S01]  /*0f60*/  IMAD.SHL.U32 R4, R2, 0x40, RZ ;  /* 0x0000004002047824 */ /* 0x000fe200078e00ff */
[----:B------:R-:W-:Y:S01]  /*0f70*/  SHF.L.U32 R2, R7, 0x3, RZ ;  /* 0x0000000307027819 */ /* 0x000fe200000006ff */
[----:B------:R-:W-:Y:S01]  /*0f80*/  VIADD R33, R227, 0x8 ;  /* 0x00000008e3217836 */ /* 0x000fe20000000000 */
[----:B------:R-:W-:Y:S01]  /*0f90*/  LEA.HI R3, R3, R196, RZ, 0x3 ;  /* 0x000000c403037211 */ /* 0x000fe200078f18ff */
[C---:B------:R-:W-:Y:S01]  /*0fa0*/  VIADD R32, R227.reuse, 0x10 ;  /* 0x00000010e3207836 */ /* 0x040fe20000000000 */
[----:B------:R-:W-:Y:S01]  /*0fb0*/  LOP3.LUT R4, R4, 0xfffffe00, RZ, 0xc0, !PT ;  /* 0xfffffe0004047812 */ /* 0x000fe200078ec0ff */
[----:B------:R0:W-:Y:S01]  /*0fc0*/  STL [R1+0x64], R2 ;  /* 0x0000640201007387 */ /* 0x0001e20000100800 */
[C---:B------:R-:W-:Y:S01]  /*0fd0*/  VIADD R31, R227.reuse, 0x18 ;  /* 0x00000018e31f7836 */ /* 0x040fe20000000000 */
[----:B------:R-:W-:Y:S01]  /*0fe0*/  LOP3.LUT R229, R8, 0x1c0, RZ, 0xc0, !PT ;  /* 0x000001c008e57812 */ /* 0x000fe200078ec0ff */
[C---:B------:R-:W-:Y:S01]  /*0ff0*/  VIADD R29, R227.reuse, 0x28 ;  /* 0x00000028e31d7836 */ /* 0x040fe20000000000 */
[----:B------:R1:W-:Y:S01]  /*1000*/  STL [R1+0x34], R4 ;  /* 0x0000340401007387 */ /* 0x0003e20000100800 */
[----:B------:R-:W-:Y:S01]  /*1010*/  VIADD R28, R227, 0x30 ;  /* 0x00000030e31c7836 */ /* 0x000fe20000000000 */
[----:B------:R-:W-:Y:S01]  /*1020*/  SHF.R.S32.HI R203, RZ, 0x3, R3 ;  /* 0x00000003ffcb7819 */ /* 0x000fe20000011403 */
[----:B------:R-:W-:Y:S01]  /*1030*/  IMAD.SHL.U32 R18, R9, 0x8, RZ ;  /* 0x0000000809127824 */ /* 0x000fe200078e00ff */
[----:B------:R2:W-:Y:S01]  /*1040*/  STL [R1+0x44], R0 ;  /* 0x0000440001007387 */ /* 0x0005e20000100800 */
[C---:B------:R-:W-:Y:S01]  /*1050*/  VIADD R20, R227.reuse, 0x48 ;  /* 0x00000048e3147836 */ /* 0x040fe20000000000 */
[----:B0-----:R-:W-:Y:S01]  /*1060*/  SHF.R.S32.HI R2, RZ, 0x1f, R195 ;  /* 0x0000001fff027819 */ /* 0x001fe200000114c3 */
[C---:B------:R-:W-:Y:S01]  /*1070*/  VIADD R15, R227.reuse, 0x58 ;  /* 0x00000058e30f7836 */ /* 0x040fe20000000000 */
[C---:B------:R-:W-:Y:S01]  /*1080*/  IADD3 R21, R227.reuse, 0x40, RZ ;  /* 0x00000040e3157810 */ /* 0x040fe20007ffe0ff */
[C---:B------:R-:W-:Y:S01]  /*1090*/  VIADD R14, R227.reuse, 0x60 ;  /* 0x00000060e30e7836 */ /* 0x040fe20000000000 */
[----:B------:R-:W-:Y:S01]  /*10a0*/  LEA.HI R2, R2, R195, RZ, 0x3 ;  /* 0x000000c302027211 */ /* 0x000fe200078f18ff */
[C---:B------:R-:W-:Y:S01]  /*10b0*/  VIADD R11, R227.reuse, 0x70 ;  /* 0x00000070e30b7836 */ /* 0x040fe20000000000 */
[----:B-1----:R-:W-:Y:S01]  /*10c0*/  SHF.R.U32.HI R4, RZ, 0x3, R229 ;  /* 0x00000003ff047819 */ /* 0x002fe200000116e5 */
        /* <DEDUP_REMOVED lines=9> */
[C---:B------:R-:W-:Y:S01]  /*1160*/  IADD3 R7, R227.reuse, 0x90, RZ ;  /* 0x00000090e3077810 */ /* 0x040fe20007ffe0ff */
[C---:B------:R-:W-:Y:S01]  /*1170*/  VIADD R30, R227.reuse, 0x20 ;  /* 0x00000020e31e7836 */ /* 0x040fe20000000000 */
[----:B------:R-:W-:Y:S01]  /*1180*/  SHF.R.S32.HI R3, RZ, 0x1f, R29 ;  /* 0x0000001fff037819 */ /* 0x000fe2000001141d */
[C---:B------:R-:W-:Y:S01]  /*1190*/  VIADD R24, R227.reuse, 0x38 ;  /* 0x00000038e3187836 */ /* 0x040fe20000000000 */
[----:B------:R-:W-:Y:S01]  /*11a0*/  SHF.R.S32.HI R2, RZ, 0x1f, R28 ;  /* 0x0000001fff027819 */ /* 0x000fe2000001141c */
[C---:B------:R-:W-:Y:S01]  /*11b0*/  VIADD R16, R227.reuse, 0x50 ;  /* 0x00000050e3107836 */ /* 0x040fe20000000000 */
[----:B------:R-:W-:Y:S01]  /*11c0*/  IADD3 R192, R18, 0x60, RZ ;  /* 0x0000006012c07810 */ /* 0x000fe20007ffe0ff */
        /* <DEDUP_REMOVED lines=10> */
[C---:B------:R-:W-:Y:S01]  /*1270*/  VIADD R224, R198.reuse, 0x10 ;  /* 0x00000010c6e07836 */ /* 0x040fe20000000000 */
[----:B------:R-:W-:Y:S01]  /*1280*/  SHF.R.S32.HI R2, RZ, 0x1f, R10 ;  /* 0x0000001fff027819 */ /* 0x000fe2000001140a */
[C---:B------:R-:W-:Y:S01]  /*1290*/  VIADD R223, R198.reuse, 0x30 ;  /* 0x00000030c6df7836 */ /* 0x040fe20000000000 */
[----:B------:R-:W-:Y:S01]  /*12a0*/  SHF.R.S32.HI R3, RZ, 0x1f, R8 ;  /* 0x0000001fff037819 */ /* 0x000fe20000011408 */
[----:B------:R-:W-:Y:S01]  /*12b0*/  VIADD R225, R198, 0x50 ;  /* 0x00000050c6e17836 */ /* 0x000fe20000000000 */
        /* <DEDUP_REMOVED lines=9> */
[----:B------:R-:W-:Y:S02]  /*1350*/  SHF.R.S32.HI R9, RZ, 0x1f, R9 ;  /* 0x0000001fff097819 */ /* 0x000fe40000011409 */
[----:B------:R-:W-:Y:S02]  /*1360*/  SHF.R.S32.HI R6, RZ, 0x1f, R6 ;  /* 0x0000001fff067819 */ /* 0x000fe40000011406 */
[----:B------:R-:W-:Y:S02]  /*1370*/  SHF.R.S32.HI R3, RZ, 0x1f, R5 ;  /* 0x0000001fff037819 */ /* 0x000fe40000011405 */
[----:B--2---:R-:W-:-:S07]  /*1380*/  SHF.R.S32.HI R2, RZ, 0x1f, R4 ;  /* 0x0000001fff027819 */ /* 0x004fce0000011404 */
.L_x_5126:
[----:B------:R-:W-:Y:S01]  /*1390*/  ULDC.64 UR4, c[0x0][0xa28] ;  /* 0x00028a0000047ab9 */ /* 0x000fe20000000a00 */
[----:B01----:R-:W0:Y:S01]  /*13a0*/  LDC.64 R4, c[0x0][0xa08] ;  /* 0x00028200ff047b82 */ /* 0x003e220000000a00 */
[----:B------:R-:W-:Y:S01]  /*13b0*/  ISETP.NE.U32.AND P0, PT, RZ, UR4, PT ;  /* 0x00000004ff007c0c */ /* 0x000fe2000bf05070 */
[----:B------:R-:W-:Y:S01]  /*13c0*/  IMAD.MOV.U32 R122, RZ, RZ, RZ ;  /* 0x000000ffff7a7224 */ /* 0x000fe200078e00ff */
[----:B------:R-:W-:Y:S01]  /*13d0*/  ULDC.64 UR6, c[0x0][0xa20] ;  /* 0x0002880000067ab9 */ /* 0x000fe20000000a00 */
[----:B------:R-:W-:Y:S01]  /*13e0*/  IMAD.MOV.U32 R10, RZ, RZ, RZ ;  /* 0x000000ffff0a7224 */ /* 0x000fe200078e00ff */
[----:B------:R-:W-:Y:S01]  /*13f0*/  ISETP.NE.AND.EX P0, PT, RZ, UR5, PT, P0 ;  /* 0x00000005ff007c0c */ /* 0x000fe2000bf05300 */
[----:B------:R-:W-:Y:S02]  /*1400*/  ULDC.64 UR4, c[0x0][0xa18] ;  /* 0x0002860000047ab9 */ /* 0x000fe40000000a00 */
[----:B------:R-:W-:-:S04]  /*1410*/  ISETP.NE.U32.AND P1, PT, RZ, UR4, PT ;  /* 0x00000004ff007c0c */ /* 0x000fc8000bf25070 */
[----:B------:R-:W-:Y:S01]  /*1420*/  ISETP.NE.AND.EX P1, PT, RZ, UR5, PT, P1 ;  /* 0x00000005ff007c0c */ /* 0x000fe2000bf25310 */
[----:B------:R-:W-:Y:S02]  /*1430*/  ULDC.64 UR4, c[0x0][0xa08] ;  /* 0x0002820000047ab9 */ /* 0x000fe40000000a00 */
[----:B------:R-:W-:-:S03]  /*1440*/  ISETP.NE.U32.AND P3, PT, RZ, UR4, PT ;  /* 0x00000004ff007c0c */ /* 0x000fc6000bf65070 */
[----:B--234-:R-:W1:Y:S01]  /*1450*/  @P0 LDC.64 R2, c[0x0][0xa28] ;  /* 0x00028a00ff020b82 */ /* 0x01ce620000000a00 */
[----:B------:R-:W-:Y:S01]  /*1460*/  ISETP.NE.AND.EX P3, PT, RZ, UR5, PT, P3 ;  /* 0x00000005ff007c0c */ /* 0x000fe2000bf65330 */
[----:B0-----:R-:W-:-:S06]  /*1470*/  IMAD.WIDE R8, R27, 0x4, R4 ;  /* 0x000000041b087825 */ /* 0x001fcc00078e0204 */
[----:B------:R-:W0:Y:S01]  /*1480*/  @P1 LDC.64 R6, c[0x0][0xa18] ;  /* 0x00028600ff061b82 */ /* 0x000e220000000a00 */
[----:B------:R-:W-:Y:S02]  /*1490*/  ULDC UR4, c[0x0][0x288] ;  /* 0x0000a20000047ab9 */ /* 0x000fe40000000800 */
[----:B------:R-:W-:Y:S01]  /*14a0*/  IMAD.U32 R200, RZ, RZ, UR4 ;  /* 0x00000004ffc87e24 */ /* 0x000fe2000f8e00ff */
[----:B------:R2:W-:Y:S01]  /*14b0*/  STL [R1+0x4c], R27 ;  /* 0x00004c1b01007387 */ /* 0x0005e20000100800 */
[----:B------:R-:W-:-:S03]  /*14c0*/  ULDC.64 UR4, c[0x0][0x418] ;  /* 0x0001060000047ab9 */ /* 0x000fc60000000a00 */
[----:B------:R-:W5:Y:S01]  /*14d0*/  @P3 LDG.E R122, desc[UR60][R8.64] ;  /* 0x0000003c087a3981 */ /* 0x000f62000c1e1900 */
[----:B------:R-:W-:Y:S01]  /*14e0*/  ISETP.NE.U32.AND P2, PT, RZ, UR6, PT ;  /* 0x00000006ff007c0c */ /* 0x000fe2000bf45070 */
[----:B-1----:R-:W-:-:S04]  /*14f0*/  @P0 IMAD.WIDE R2, R27, 0x4, R2 ;  /* 0x000000041b020825 */ /* 0x002fc800078e0202 */
[----:B0-----:R-:W-:Y:S01]  /*1500*/  @P1 IMAD.WIDE R4, R27, 0x4, R6 ;  /* 0x000000041b041825 */ /* 0x001fe200078e0206 */
[----:B------:R-:W-:Y:S01]  /*1510*/  UISETP.NE.U32.AND UP0, UPT, UR4, URZ, UPT ;  /* 0x0000003f0400728c */ /* 0x000fe2000bf05070 */
[----:B------:R0:W5:Y:S02]  /*1520*/  @P0 LDG.E R10, desc[UR60][R2.64] ;  /* 0x0000003c020a0981 */ /* 0x000164000c1e1900 */
[----:B------:R-:W-:Y:S02]  /*1530*/  ULDC UR4, c[0x0][0x424] ;  /* 0x0001090000047ab9 */ /* 0x000fe40000000800 */
[----:B------:R2:W5:Y:S01]  /*1540*/  @P1 LDG.E R200, desc[UR60][R4.64] ;  /* 0x0000003c04c81981 */ /* 0x000562000c1e1900 */
[----:B------:R-:W-:Y:S01]  /*1550*/  UISETP.NE.AND.EX UP0, UPT, UR5, URZ, UPT, UP0 ;  /* 0x0000003f0500728c */ /* 0x000fe2000bf05300 */
[C---:B------:R-:W-:Y:S02]  /*1560*/  LOP3.LUT R0, R26.reuse, 0xff0000, RZ, 0xc0, !PT ;  /* 0x00ff00001a007812 */ /* 0x040fe400078ec0ff */
[----:B------:R-:W-:Y:S01]  /*1570*/  ULDC UR5, c[0x0][0x2f0] ;  /* 0x0000bc0000057ab9 */ /* 0x000fe20000000800 */
[----:B------:R-:W-:Y:S01]  /*1580*/  USEL UR4, UR4, 0x1, UP0 ;  /* 0x0000000104047887 */ /* 0x000fe20008000000 */
[----:B0-----:R-:W-:-:S02]  /*1590*/  LOP3.LUT R2, R26, 0xff000000, RZ, 0xc0, !PT ;  /* 0xff0000001a027812 */ /* 0x001fc400078ec0ff */
[----:B------:R-:W-:Y:S01]  /*15a0*/  ISETP.NE.AND.EX P2, PT, RZ, UR7, PT, P2 ;  /* 0x00000007ff007c0c */ /* 0x000fe2000bf45320 */
[----:B------:R-:W-:Y:S01]  /*15b0*/  UIMAD UR4, UR4, UR5, URZ ;  /* 0x00000005040472a4 */ /* 0x000fe2000f8e023f */
[----:B------:R-:W-:Y:S02]  /*15c0*/  SHF.R.U32.HI R3, RZ, 0x8, R2 ;  /* 0x00000008ff037819 */ /* 0x000fe40000011602 */
[----:B------:R-:W-:Y:S01]  /*15d0*/  ULDC UR5, c[0x0][0x348] ;  /* 0x0000d20000057ab9 */ /* 0x000fe20000000800 */
[----:B------:R-:W-:Y:S02]  /*15e0*/  LOP3.LUT R202, R26, 0xffff, RZ, 0xc0, !PT ;  /* 0x0000ffff1aca7812 */ /* 0x000fe400078ec0ff */
[----:B------:R-:W-:Y:S01]  /*15f0*/  LEA.HI R12, R0, R3, RZ, 0x10 ;  /* 0x00000003000c7211 */ /* 0x000fe200078f80ff */
[----:B--2---:R-:W-:Y:S06]  /*1600*/  @P1 BRA `(.L_x_4820) ;  /* 0x0000000000241947 */ /* 0x004fec0003800000 */
        /* <DEDUP_REMOVED lines=9> */
.L_x_4820:
[----:B------:R-:W-:Y:S01]  /*16a0*/  MOV R24, UR5 ;  /* 0x0000000500187c02 */ /* 0x000fe20008000f00 */
[----:B------:R-:W-:Y:S01]  /*16b0*/  IMAD.U32 R29, RZ, RZ, UR4 ;  /* 0x00000004ff1d7e24 */ /* 0x000fe2000f8e00ff */
[----:B------:R-:W-:Y:S06]  /*16c0*/  @!P2 BRA `(.L_x_4821) ;  /* 0x000000000010a947 */ /* 0x000fec0003800000 */
[----:B------:R-:W0:Y:S02]  /*16d0*/  LDC.64 R2, c[0x0][0xa20] ;  /* 0x00028800ff027b82 */ /* 0x000e240000000a00 */
[----:B0-----:R-:W-:-:S05]  /*16e0*/  IMAD.WIDE R2, R27, 0x4, R2 ;  /* 0x000000041b027825 */ /* 0x001fca00078e0202 */
[----:B------:R0:W5:Y:S01]  /*16f0*/  LDG.E R29, desc[UR60][R2.64] ;  /* 0x0000003c021d7981 */ /* 0x000162000c1e1900 */
[----:B------:R-:W-:Y:S05]  /*1700*/  BRA `(.L_x_4822) ;  /* 0x0000000000107947 */ /* 0x000fea0003800000 */
.L_x_4821:
[----:B------:R-:W-:Y:S05]  /*1710*/  @!P3 BRA `(.L_x_4822) ;  /* 0x00000000000cb947 */ /* 0x000fea0003800000 */
[----:B------:R-:W2:Y:S04]  /*1720*/  LDG.E R0, desc[UR60][R8.64] ;  /* 0x0000003c08007981 */ /* 0x000ea8000c1e1900 */
[----:B------:R-:W2:Y:S02]  /*1730*/  LDG.E R29, desc[UR60][R8.64+0x4] ;  /* 0x0000043c081d7981 */ /* 0x000ea4000c1e1900 */
[----:B--2---:R-:W-:-:S07]  /*1740*/  IMAD.IADD R29, R29, 0x1, -R0 ;  /* 0x000000011d1d7824 */ /* 0x004fce00078e0a00 */
.L_x_4822:
[----:B------:R-:W-:Y:S01]  /*1750*/  ULDC.64 UR4, c[0x0][0xa10] ;  /* 0x0002840000047ab9 */ /* 0x000fe20000000a00 */
[----:B0-----:R-:W0:Y:S01]  /*1760*/  LDC R2, c[0x0][0x448] ;  /* 0x00011200ff027b82 */ /* 0x001e220000000800 */
[----:B------:R-:W-:-:S04]  /*1770*/  ISETP.NE.U32.AND P0, PT, RZ, UR4, PT ;  /* 0x00000004ff007c0c */ /* 0x000fc8000bf05070 */
[----:B------:R-:W-:Y:S01]  /*1780*/  ISETP.NE.AND.EX P0, PT, RZ, UR5, PT, P0 ;  /* 0x00000005ff007c0c */ /* 0x000fe2000bf05300 */
[----:B------:R-:W-:Y:S02]  /*1790*/  ULDC.64 UR4, c[0x0][0xa30] ;  /* 0x00028c0000047ab9 */ /* 0x000fe40000000a00 */
[----:B------:R-:W-:-:S04]  /*17a0*/  ISETP.NE.U32.AND P1, PT, RZ, UR4, PT ;  /* 0x00000004ff007c0c */ /* 0x000fc8000bf25070 */
[----:B------:R-:W-:-:S06]  /*17b0*/  ISETP.NE.AND.EX P1, PT, RZ, UR5, PT, P1 ;  /* 0x00000005ff007c0c */ /* 0x000fcc000bf25310 */
[----:B------:R-:W1:Y:S08]  /*17c0*/  @P0 LDC.64 R4, c[0x0][0xa10] ;  /* 0x00028400ff040b82 */ /* 0x000e700000000a00 */
[----:B------:R-:W2:Y:S01]  /*17d0*/  @P1 LDC.64 R6, c[0x0][0xa30] ;  /* 0x00028c00ff061b82 */ /* 0x000ea20000000a00 */
[----:B-1----:R-:W-:-:S05]  /*17e0*/  @P0 IMAD.WIDE R4, R27, 0x4, R4 ;  /* 0x000000041b040825 */ /* 0x002fca00078e0204 */
[----:B------:R-:W3:Y:S04]  /*17f0*/  @P0 LDG.E R0, desc[UR60][R4.64] ;  /* 0x0000003c04000981 */ /* 0x000ee8000c1e1900 */
[----:B------:R1:W3:Y:S01]  /*1800*/  @P0 LDG.E R9, desc[UR60][R4.64+0x4] ;  /* 0x0000043c04090981 */ /* 0x0002e2000c1e1900 */
[----:B-----5:R-:W-:Y:S02]  /*1810*/  IMAD.MOV.U32 R134, RZ, RZ, R29 ;  /* 0x000000ffff867224 */ /* 0x020fe400078e001d */
[----:B--2---:R-:W-:-:S05]  /*1820*/  @P1 IMAD.WIDE R6, R27, 0x4, R6 ;  /* 0x000000041b061825 */ /* 0x004fca00078e0206 */
[----:B------:R2:W5:Y:S01]  /*1830*/  @P1 LDG.E R134, desc[UR60][R6.64] ;  /* 0x0000003c06861981 */ /* 0x000562000c1e1900 */
[----:B0-----:R-:W-:Y:S01]  /*1840*/  ISETP.NE.AND P1, PT, R2, 0x1, PT ;  /* 0x000000010200780c */ /* 0x001fe20003f25270 */
[----:B------:R-:W-:Y:S01]  /*1850*/  IMAD.SHL.U32 R13, R25, 0x80, RZ ;  /* 0x00000080190d7824 */ /* 0x000fe200078e00ff */
[----:B------:R-:W0:Y:S03]  /*1860*/  LDC.64 R2, c[0x0][0x9e0] ;  /* 0x00027800ff027b82 */ /* 0x000e260000000a00 */
[----:B-1----:R-:W-:Y:S01]  /*1870*/  VIADD R4, R13, 0x7f ;  /* 0x0000007f0d047836 */ /* 0x002fe20000000000 */
[----:B------:R2:W-:Y:S07]  /*1880*/  STL [R1+0x38], R13 ;  /* 0x0000380d01007387 */ /* 0x0005ee0000100800 */
[----:B------:R-:W1:Y:S08]  /*1890*/  @P1 LDC R11, c[0x0][0x44c] ;  /* 0x00011300ff0b1b82 */ /* 0x000e700000000800 */
[----:B------:R-:W4:Y:S01]  /*18a0*/  @P1 LDC R8, c[0x0][0x450] ;  /* 0x00011400ff081b82 */ /* 0x000f220000000800 */
[----:B0-----:R-:W-:Y:S01]  /*18b0*/  ISETP.GE.AND P2, PT, R3, 0x1, PT ;  /* 0x000000010300780c */ /* 0x001fe20003f46270 */
[----:B-1----:R-:W-:-:S05]  /*18c0*/  @P1 IMAD.HI.U32 R5, R4, R11, RZ ;  /* 0x0000000b04051227 */ /* 0x002fca00078e00ff */
[----:B----4-:R-:W-:Y:S01]  /*18d0*/  @P1 SHF.R.U32.HI R4, RZ, R8, R5 ;  /* 0x00000008ff041219 */ /* 0x010fe20000011605 */
[----:B---3--:R-:W-:Y:S02]  /*18e0*/  @P0 IMAD.IADD R24, R9, 0x1, -R0 ;  /* 0x0000000109180824 */ /* 0x008fe400078e0a00 */
[----:B------:R-:W-:-:S04]  /*18f0*/  IMAD.IADD R9, R29, 0x1, -R10 ;  /* 0x000000011d097824 */ /* 0x000fc800078e0a0a */
[----:B------:R-:W-:-:S04]  /*1900*/  IMAD.IADD R201, R9, 0x1, R24 ;  /* 0x0000000109c97824 */ /* 0x000fc800078e0218 */
[C---:B------:R-:W-:Y:S01]  /*1910*/  VIADD R0, R201.reuse, 0x5f ;  /* 0x0000005fc9007836 */ /* 0x040fe20000000000 */
[----:B------:R-:W-:-:S03]  /*1920*/  IADD3 R5, R201, 0x1, -R200 ;  /* 0x00000001c9057810 */ /* 0x000fc60007ffe8c8 */
[----:B------:R-:W-:Y:S01]  /*1930*/  IMAD.HI R0, R0, 0x2aaaaaab, RZ ;  /* 0x2aaaaaab00007827 */ /* 0x000fe200078e02ff */
[----:B------:R-:W-:-:S04]  /*1940*/  IADD3 R5, R5, R4, RZ ;  /* 0x0000000405057210 */ /* 0x000fc80007ffe0ff */
[----:B------:R-:W-:Y:S01]  /*1950*/  SHF.R.U32.HI R135, RZ, 0x1f, R0 ;  /* 0x0000001fff877819 */ /* 0x000fe20000011600 */
[----:B------:R-:W-:-:S03]  /*1960*/  IMAD.IADD R2, R5, 0x1, R2 ;  /* 0x0000000105027824 */ /* 0x000fc600078e0202 */
[----:B------:R-:W-:Y:S01]  /*1970*/  LEA.HI.SX32 R135, R0, R135, 0x1c ;  /* 0x0000008700877211 */ /* 0x000fe200078fe2ff */
[----:B--2---:R-:W-:Y:S06]  /*1980*/  @!P2 BRA `(.L_x_4823) ;  /* 0x000000000048a947 */ /* 0x004fec0003800000 */
        /* <DEDUP_REMOVED lines=11> */
.L_x_4825:
[----:B------:R-:W-:-:S13]  /*1a40*/  ISETP.NE.AND P0, PT, R3, 0x1, PT ;  /* 0x000000010300780c */ /* 0x000fda0003f05270 */
[----:B------:R-:W0:Y:S02]  /*1a50*/  @P0 LDC.64 R4, c[0x0][0x9e8] ;  /* 0x00027a00ff040b82 */ /* 0x000e240000000a00 */
[----:B0-----:R-:W-:-:S05]  /*1a60*/  @P0 IMAD.HI.U32 R4, R0, R4, RZ ;  /* 0x0000000400040227 */ /* 0x001fca00078e00ff */
[----:B------:R-:W-:-:S07]  /*1a70*/  @P0 SHF.R.U32.HI R0, RZ, R5, R4 ;  /* 0x00000005ff000219 */ /* 0x000fce0000011604 */
.L_x_4826:
[----:B------:R-:W-:Y:S05]  /*1a80*/  BSYNC B0 ;  /* 0x0000000000007941 */ /* 0x000fea0003800000 */
.L_x_4824:
[----:B------:R-:W-:-:S05]  /*1a90*/  IMAD R5, R0, R3, R3 ;  /* 0x0000000300057224 */ /* 0x000fca00078e0203 */
[----:B------:R-:W-:-:S07]  /*1aa0*/  VIMNMX R2, R2, R5, PT ;  /* 0x0000000502027248 */ /* 0x000fce0003fe0100 */
.L_x_4823:
[----:B------:R-:W0:Y:S01]  /*1ab0*/  @P1 LDC R0, c[0x0][0x44c] ;  /* 0x00011300ff001b82 */ /* 0x000e220000000800 */
[----:B------:R-:W-:Y:S01]  /*1ac0*/  VIADD R2, R2, 0x5f ;  /* 0x0000005f02027836 */ /* 0x000fe20000000000 */
[----:B------:R-:W-:Y:S01]  /*1ad0*/  ULDC UR4, c[0x0][0x9dc] ;  /* 0x0002770000047ab9 */ /* 0x000fe20000000800 */
[----:B------:R-:W-:Y:S02]  /*1ae0*/  IMAD.MOV.U32 R7, RZ, RZ, R13 ;  /* 0x000000ffff077224 */ /* 0x000fe400078e000d */
[----:B------:R-:W-:-:S03]  /*1af0*/  IMAD.HI R2, R2, 0x2aaaaaab, RZ ;  /* 0x2aaaaaab02027827 */ /* 0x000fc600078e02ff */
[----:B------:R-:W1:Y:S01]  /*1b00*/  @P1 LDC R11, c[0x0][0x450] ;  /* 0x00011400ff0b1b82 */ /* 0x000e620000000800 */
[----:B------:R-:W-:Y:S01]  /*1b10*/  IMAD.IADD R136, R201, 0x1, -R200 ;  /* 0x00000001c9887824 */ /* 0x000fe200078e0ac8 */
[----:B------:R-:W-:-:S04]  /*1b20*/  SHF.R.U32.HI R5, RZ, 0x1f, R2 ;  /* 0x0000001fff057819 */ /* 0x000fc80000011602 */
[----:B------:R-:W-:-:S04]  /*1b30*/  LEA.HI.SX32 R2, R2, R5, 0x1c ;  /* 0x0000000502027211 */ /* 0x000fc800078fe2ff */
[----:B------:R-:W-:Y:S01]  /*1b40*/  VIMNMX R6, R135, R2, PT ;  /* 0x0000000287067248 */ /* 0x000fe20003fe0100 */
[----:B0-----:R-:W-:-:S05]  /*1b50*/  @P1 IMAD.HI.U32 R0, R13, R0, RZ ;  /* 0x000000000d001227 */ /* 0x001fca00078e00ff */
[----:B-1----:R-:W-:-:S05]  /*1b60*/  @P1 SHF.R.U32.HI R7, RZ, R11, R0 ;  /* 0x0000000bff071219 */ /* 0x002fca0000011600 */
[----:B------:R-:W-:-:S04]  /*1b70*/  IMAD.IADD R0, R136, 0x1, R7 ;  /* 0x0000000188007824 */ /* 0x000fc800078e0207 */
        /* <DEDUP_REMOVED lines=12> */
.L_x_4829:
[----:B------:R-:W-:-:S13]  /*1c40*/  ISETP.NE.AND P0, PT, R3, 0x1, PT ;  /* 0x000000010300780c */ /* 0x000fda0003f05270 */
[----:B------:R-:W0:Y:S02]  /*1c50*/  @P0 LDC.64 R4, c[0x0][0x9e8] ;  /* 0x00027a00ff040b82 */ /* 0x000e240000000a00 */
[----:B0-----:R-:W-:-:S05]  /*1c60*/  @P0 IMAD.HI.U32 R4, R0, R4, RZ ;  /* 0x0000000400040227 */ /* 0x001fca00078e00ff */
[----:B------:R-:W-:-:S07]  /*1c70*/  @P0 SHF.R.U32.HI R0, RZ, R5, R4 ;  /* 0x00000005ff000219 */ /* 0x000fce0000011604 */
.L_x_4830:
[----:B------:R-:W-:Y:S05]  /*1c80*/  BSYNC B0 ;  /* 0x0000000000007941 */ /* 0x000fea0003800000 */
.L_x_4828:
[----:B------:R-:W-:-:S05]  /*1c90*/  IMAD R3, R0, R3, RZ ;  /* 0x0000000300037224 */ /* 0x000fca00078e02ff */
[----:B------:R-:W-:-:S07]  /*1ca0*/  VIMNMX R2, R2, R3, !PT ;  /* 0x0000000302027248 */ /* 0x000fce0007fe0100 */
.L_x_4827:
[----:B------:R-:W-:Y:S01]  /*1cb0*/  IMAD.HI R2, R2, 0x2aaaaaab, RZ ;  /* 0x2aaaaaab02027827 */ /* 0x000fe200078e02ff */
[----:B------:R-:W-:Y:S01]  /*1cc0*/  LOP3.LUT R14, R12, 0xff, RZ, 0xc0, !PT ;  /* 0x000000ff0c0e7812 */ /* 0x000fe200078ec0ff */
[----:B------:R-:W-:Y:S01]  /*1cd0*/  BSSY B0, `(.L_x_4831) ;  /* 0x0000029000007945 */ /* 0x000fe20003800000 */
[----:B------:R-:W-:Y:S01]  /*1ce0*/  SHF.R.U32.HI R4, RZ, 0x10, R12 ;  /* 0x00000010ff047819 */ /* 0x000fe2000001160c */
[----:B------:R-:W-:Y:S01]  /*1cf0*/  IMAD.MOV.U32 R0, RZ, RZ, RZ ;  /* 0x000000ffff007224 */ /* 0x000fe200078e00ff */
[----:B------:R-:W-:Y:S01]  /*1d00*/  SHF.R.U32.HI R3, RZ, 0x1f, R2 ;  /* 0x0000001fff037819 */ /* 0x000fe20000011602 */
[----:B------:R0:W-:Y:S03]  /*1d10*/  STL [R1+0x54], R14 ;  /* 0x0000540e01007387 */ /* 0x0001e60000100800 */
[----:B------:R-:W-:Y:S01]  /*1d20*/  LEA.HI.SX32 R3, R2, R3, 0x1c ;  /* 0x0000000302037211 */ /* 0x000fe200078fe2ff */
[----:B------:R0:W-:Y:S03]  /*1d30*/  STL [R1+0x48], R4 ;  /* 0x0000480401007387 */ /* 0x0001e60000100800 */
        /* <DEDUP_REMOVED lines=10> */
[----:B------:R-:W-:-:S05]  /*1de0*/  IMAD.IADD R0, R0, 0x1, -R11 ;  /* 0x0000000100007824 */ /* 0x000fca00078e0a0b */
[----:B0-----:R-:W0:Y:S02]  /*1df0*/  MUFU.RCP R4, R4 ;  /* 0x0000000400047308 */ /* 0x001e240000001000 */
[----:B0-----:R-:W-:Y:S01]  /*1e00*/  IADD3 R2, R4, 0xffffffe, RZ ;  /* 0x0ffffffe04027810 */ /* 0x001fe20007ffe0ff */
[----:B------:R-:W-:-:S05]  /*1e10*/  IMAD.MOV R4, RZ, RZ, -R10 ;  /* 0x000000ffff047224 */ /* 0x000fca00078e0a0a */
[----:B------:R0:W1:Y:S02]  /*1e20*/  F2I.FTZ.U32.TRUNC.NTZ R3, R2 ;  /* 0x0000000200037305 */ /* 0x000064000021f000 */
[----:B0-----:R-:W-:Y:S02]  /*1e30*/  IMAD.MOV.U32 R2, RZ, RZ, RZ ;  /* 0x000000ffff027224 */ /* 0x001fe400078e00ff */
[----:B-1----:R-:W-:-:S04]  /*1e40*/  IMAD.MOV R8, RZ, RZ, -R3 ;  /* 0x000000ffff087224 */ /* 0x002fc800078e0a03 */
        /* <DEDUP_REMOVED lines=17> */
.L_x_4832:
[----:B------:R-:W-:Y:S05]  /*1f60*/  BSYNC B0 ;  /* 0x0000000000007941 */ /* 0x000fea0003800000 */
.L_x_4831:
[----:B------:R-:W-:Y:S01]  /*1f70*/  IMAD R3, R14, R0, R11 ;  /* 0x000000000e037224 */ /* 0x000fe200078e020b */
[----:B------:R-:W-:-:S04]  /*1f80*/  PLOP3.LUT P2, PT, PT, PT, PT, 0x80, 0x0 ;  /* 0x000000000000781c */ /* 0x000fc80003f4f070 */
        /* <DEDUP_REMOVED lines=32> */
[----:B------:R-:W-:-:S07]  /*2190*/  IMAD.MOV.U32 R13, RZ, RZ, RZ ;  /* 0x000000ffff0d7224 */ /* 0x000fce00078e00ff */
[----:B------:R-:W-:-:S07]  /*21a0*/  LEPC R20, `(.L_x_4835) ;  /* 0x000000001014794e */ /* 0x000fce0000000000 */
[----:B0----5:R-:W-:Y:S05]  /*21b0*/  CALL.ABS.NOINC R14 ;  /* 0x000000000e007343 */ /* 0x021fea0003c00000 */
.L_x_4835:
[----:B------:R-:W-:Y:S05]  /*21c0*/  BSYNC B6 ;  /* 0x0000000000067941 */ /* 0x000fea0003800000 */
.L_x_4834:
        /* <DEDUP_REMOVED lines=20> */
.L_x_4837:
[----:B------:R-:W-:Y:S05]  /*2310*/  BSYNC B6 ;  /* 0x0000000000067941 */ /* 0x000fea0003800000 */
.L_x_4836:
[----:B------:R-:W-:Y:S01]  /*2320*/  ULDC.64 UR4, c[0x0][0x9f8] ;  /* 0x00027e0000047ab9 */ /* 0x000fe20000000a00 */
[----:B------:R-:W2:Y:S01]  /*2330*/  LDL R28, [R1+0x34] ;  /* 0x00003400011c7983 */ /* 0x000ea20000100800 */
[----:B------:R-:W-:-:S03]  /*2340*/  ISETP.NE.U32.AND P0, PT, RZ, UR4, PT ;  /* 0x00000004ff007c0c */ /* 0x000fc6000bf05070 */
[----:B------:R-:W3:Y:S01]  /*2350*/  LDL R20, [R1+0x30] ;  /* 0x0000300001147983 */ /* 0x000ee20000100800 */
[----:B------:R-:W-:Y:S01]  /*2360*/  ISETP.NE.AND.EX P0, PT, RZ, UR5, PT, P0 ;  /* 0x00000005ff007c0c */ /* 0x000fe2000bf05300 */
[----:B------:R-:W-:Y:S01]  /*2370*/  IMAD.MOV.U32 R0, RZ, RZ, R27 ;  /* 0x000000ffff007224 */ /* 0x000fe200078e001b */
[----:B------:R-:W-:Y:S01]  /*2380*/  ULDC UR4, c[0x0][0x2f4] ;  /* 0x0000bd0000047ab9 */ /* 0x000fe20000000800 */
[----:B------:R-:W0:Y:S01]  /*2390*/  S2R R7, SR_TID.X ;  /* 0x0000000000077919 */ /* 0x000e220000002100 */
[----:B------:R-:W1:Y:S08]  /*23a0*/  LDC.64 R94, c[0x0][0x3f8] ;  /* 0x0000fe00ff5e7b82 */ /* 0x000e700000000a00 */
[----:B------:R-:W4:Y:S08]  /*23b0*/  LDC R21, c[0x0][0x3f4] ;  /* 0x0000fd00ff157b82 */ /* 0x000f300000000800 */
[----:B------:R-:W0:Y:S08]  /*23c0*/  @P0 LDC.64 R4, c[0x0][0x9f8] ;  /* 0x00027e00ff040b82 */ /* 0x000e300000000a00 */
[----:B------:R-:W4:Y:S01]  /*23d0*/  LDC.64 R88, c[0x0][0x408] ;  /* 0x00010200ff587b82 */ /* 0x000f220000000a00 */
[----:B0-----:R-:W-:-:S05]  /*23e0*/  @P0 IMAD.WIDE R4, R27, 0x4, R4 ;  /* 0x000000041b040825 */ /* 0x001fca00078e0204 */
[----:B------:R0:W3:Y:S01]  /*23f0*/  @P0 LDG.E R0, desc[UR60][R4.64] ;  /* 0x0000003c04000981 */ /* 0x0000e2000c1e1900 */
[----:B------:R-:W-:Y:S01]  /*2400*/  ISETP.GE.AND P1, PT, R196, UR4, PT ;  /* 0x00000004c4007c0c */ /* 0x000fe2000bf26270 */
[C-C-:B-1----:R-:W-:Y:S01]  /*2410*/  IMAD.WIDE.U32 R96, R219.reuse, R94, R18.reuse ;  /* 0x0000005edb607225 */ /* 0x142fe200078e0012 */
[----:B------:R-:W-:Y:S01]  /*2420*/  ISETP.GE.AND P0, PT, R18, UR4, PT ;  /* 0x0000000412007c0c */ /* 0x000fe2000bf06270 */
[----:B------:R-:W1:Y:S01]  /*2430*/  S2R R137, SR_TID.X ;  /* 0x0000000000897919 */ /* 0x000e620000002100 */
[----:B------:R-:W-:Y:S01]  /*2440*/  SEL R6, RZ, 0xffffffff, P1 ;  /* 0xffffffffff067807 */ /* 0x000fe20000800000 */
[----:B----4-:R-:W-:Y:S01]  /*2450*/  IMAD.WIDE.U32 R90, R219, R88, R18 ;  /* 0x00000058db5a7225 */ /* 0x010fe200078e0012 */
[----:B------:R-:W-:Y:S02]  /*2460*/  SEL R3, RZ, 0x1, P0 ;  /* 0x00000001ff037807 */ /* 0x000fe40000000000 */
[----:B------:R-:W-:Y:S01]  /*2470*/  ISETP.GE.AND P0, PT, R195, UR4, PT ;  /* 0x00000004c3007c0c */ /* 0x000fe2000bf06270 */
[----:B------:R-:W-:Y:S01]  /*2480*/  IMAD.SHL.U32 R6, R6, 0x2, RZ ;  /* 0x0000000206067824 */ /* 0x000fe200078e00ff */
[----:B------:R-:W-:Y:S01]  /*2490*/  ISETP.GE.AND P1, PT, R192, UR4, PT ;  /* 0x00000004c0007c0c */ /* 0x000fe2000bf26270 */
[----:B------:R-:W-:Y:S01]  /*24a0*/  IMAD.SHL.U32 R104, R88, 0x40, RZ ;  /* 0x0000004058687824 */ /* 0x000fe200078e00ff */
[----:B0-----:R-:W-:Y:S01]  /*24b0*/  SEL R4, RZ, 0x4, P0 ;  /* 0x00000004ff047807 */ /* 0x001fe20000000000 */
[----:B------:R-:W-:Y:S01]  /*24c0*/  IMAD R123, R95, 0x60, RZ ;  /* 0x000000605f7b7824 */ /* 0x000fe200078e02ff */
[----:B------:R-:W-:Y:S01]  /*24d0*/  LOP3.LUT R3, R6, 0x2, R3, 0xe2, !PT ;  /* 0x0000000206037812 */ /* 0x000fe200078ee203 */
[----:B------:R-:W-:Y:S01]  /*24e0*/  VIADD R6, R7, 0xffffff80 ;  /* 0xffffff8007067836 */ /* 0x000fe20000000000 */
[----:B------:R-:W-:Y:S01]  /*24f0*/  SHF.R.S32.HI R7, RZ, 0x1f, R219 ;  /* 0x0000001fff077819 */ /* 0x000fe200000114db */
[----:B------:R-:W-:Y:S01]  /*2500*/  IMAD.SHL.U32 R102, R94, 0x40, RZ ;  /* 0x000000405e667824 */ /* 0x000fe200078e00ff */
[----:B------:R-:W-:Y:S01]  /*2510*/  SEL R5, RZ, 0x8, P1 ;  /* 0x00000008ff057807 */ /* 0x000fe20000800000 */
[----:B------:R-:W-:Y:S01]  /*2520*/  IMAD.SHL.U32 R118, R21, 0x2, RZ ;  /* 0x0000000215767824 */ /* 0x000fe200078e00ff */
[----:B------:R-:W-:Y:S01]  /*2530*/  SHF.R.S32.HI R9, RZ, 0x1f, R6 ;  /* 0x0000001fff097819 */ /* 0x000fe20000011406 */
[----:B------:R-:W-:Y:S01]  /*2540*/  IMAD.IADD R122, R122, 0x1, R29 ;  /* 0x000000017a7a7824 */ /* 0x000fe200078e021d */
[----:B------:R-:W-:Y:S01]  /*2550*/  LOP3.LUT R3, R5, R3, R4, 0xfe, !PT ;  /* 0x0000000305037212 */ /* 0x000fe200078efe04 */
[----:B------:R-:W-:Y:S01]  /*2560*/  IMAD R4, R7, R94, RZ ;  /* 0x0000005e07047224 */ /* 0x000fe200078e02ff */
[----:B------:R-:W-:-:S02]  /*2570*/  LEA.HI R9, R9, R6, RZ, 0x2 ;  /* 0x0000000609097211 */ /* 0x000fc400078f10ff */
[----:B------:R-:W-:Y:S01]  /*2580*/  ISETP.GE.AND P0, PT, R23, UR4, PT ;  /* 0x0000000417007c0c */ /* 0x000fe2000bf06270 */
[----:B------:R-:W-:Y:S01]  /*2590*/  IMAD R5, R219, R95, R4 ;  /* 0x0000005fdb057224 */ /* 0x000fe200078e0204 */
[----:B------:R-:W-:Y:S02]  /*25a0*/  SHF.R.S32.HI R8, RZ, 0x1f, R9 ;  /* 0x0000001fff087819 */ /* 0x000fe40000011409 */
[----:B------:R-:W-:Y:S01]  /*25b0*/  SEL R4, RZ, 0x10, P0 ;  /* 0x00000010ff047807 */ /* 0x000fe20000000000 */
[----:B------:R-:W-:Y:S01]  /*25c0*/  IMAD.IADD R97, R5, 0x1, R97 ;  /* 0x0000000105617824 */ /* 0x000fe200078e0261 */
[----:B------:R-:W-:Y:S02]  /*25d0*/  LEA.HI R8, R8, R219, RZ, 0x3 ;  /* 0x000000db08087211 */ /* 0x000fe400078f18ff */
[----:B------:R-:W-:Y:S01]  /*25e0*/  LOP3.LUT R16, R16, 0xfffffffb, RZ, 0xc0, !PT ;  /* 0xfffffffb10107812 */ /* 0x000fe200078ec0ff */
[----:B-----5:R-:W-:Y:S01]  /*25f0*/  IMAD.WIDE.U32 R96, R134, R94, R96 ;  /* 0x0000005e86607225 */ /* 0x020fe200078e0060 */
[----:B------:R-:W-:-:S02]  /*2600*/  LOP3.LUT R8, R8, 0xfffffff8, RZ, 0xc0, !PT ;  /* 0xfffffff808087812 */ /* 0x000fc400078ec0ff */
[----:B------:R-:W-:Y:S02]  /*2610*/  SHF.R.S32.HI R199, RZ, 0x1f, R198 ;  /* 0x0000001fffc77819 */ /* 0x000fe400000114c6 */
[----:B------:R-:W-:Y:S01]  /*2620*/  LOP3.LUT R10, R3, R4, RZ, 0xfc, !PT ;  /* 0x00000004030a7212 */ /* 0x000fe200078efcff */
[----:B------:R-:W-:Y:S01]  /*2630*/  IMAD.IADD R120, R219, 0x1, -R8 ;  /* 0x00000001db787824 */ /* 0x000fe200078e0a08 */
[-C--:B------:R-:W-:Y:S01]  /*2640*/  ISETP.GE.AND P2, PT, R195, R21.reuse, PT ;  /* 0x00000015c300720c */ /* 0x080fe20003f46270 */
[----:B------:R-:W-:Y:S01]  /*2650*/  IMAD R4, R7, R88, RZ ;  /* 0x0000005807047224 */ /* 0x000fe200078e02ff */
[----:B------:R-:W-:Y:S01]  /*2660*/  ISETP.GE.AND P1, PT, R196, R21, PT ;  /* 0x00000015c400720c */ /* 0x000fe20003f26270 */
[----:B------:R-:W-:Y:S01]  /*2670*/  IMAD.WIDE.U32 R98, R219, R94, R198 ;  /* 0x0000005edb627225 */ /* 0x000fe200078e00c6 */
[----:B------:R-:W-:Y:S02]  /*2680*/  LOP3.LUT P0, RZ, R120, 0x4, RZ, 0xc0, !PT ;  /* 0x0000000478ff7812 */ /* 0x000fe4000780c0ff */
[----:B------:R-:W-:Y:S01]  /*2690*/  LOP3.LUT R9, R9, 0xfffffffc, RZ, 0xc0, !PT ;  /* 0xfffffffc09097812 */ /* 0x000fe200078ec0ff */
[----:B------:R-:W-:Y:S01]  /*26a0*/  IMAD R7, R219, R89, R4 ;  /* 0x00000059db077224 */ /* 0x000fe200078e0204 */
[----:B------:R-:W-:Y:S01]  /*26b0*/  SEL R4, R21, RZ, P2 ;  /* 0x000000ff15047207 */ /* 0x000fe20001000000 */
[----:B------:R-:W-:Y:S01]  /*26c0*/  IMAD.IADD R99, R99, 0x1, R5 ;  /* 0x0000000163637824 */ /* 0x000fe200078e0205 */
[----:B------:R-:W-:Y:S01]  /*26d0*/  SEL R5, R21, RZ, P1 ;  /* 0x000000ff15057207 */ /* 0x000fe20000800000 */
[----:B------:R-:W-:Y:S01]  /*26e0*/  IMAD.WIDE.U32 R92, R219, R88, R198 ;  /* 0x00000058db5c7225 */ /* 0x000fe200078e00c6 */
[----:B------:R-:W-:-:S02]  /*26f0*/  IADD3 R108, R6, -R9, RZ ;  /* 0x80000009066c7210 */ /* 0x000fc40007ffe0ff */
[----:B------:R-:W-:Y:S01]  /*2700*/  SHF.R.U32.HI R25, RZ, 0x3, R229 ;  /* 0x00000003ff197819 */ /* 0x000fe200000116e5 */
[----:B------:R-:W-:Y:S01]  /*2710*/  IMAD.IADD R11, R195, 0x1, R4 ;  /* 0x00000001c30b7824 */ /* 0x000fe200078e0204 */
[----:B------:R-:W-:Y:S01]  /*2720*/  SHF.R.U32.HI R26, RZ, 0x3, R226 ;  /* 0x00000003ff1a7819 */ /* 0x000fe200000116e2 */
[----:B------:R-:W-:Y:S01]  /*2730*/  IMAD.IADD R5, R196, 0x1, R5 ;  /* 0x00000001c4057824 */ /* 0x000fe200078e0205 */
[----:B------:R-:W-:Y:S01]  /*2740*/  @P0 LOP3.LUT R16, R16, 0x4, RZ, 0xfc, !PT ;  /* 0x0000000410100812 */ /* 0x000fe200078efcff */
[----:B------:R-:W-:Y:S01]  /*2750*/  IMAD.IADD R93, R93, 0x1, R7 ;  /* 0x000000015d5d7824 */ /* 0x000fe200078e0207 */
[----:B------:R-:W-:Y:S01]  /*2760*/  ISETP.GE.AND P0, PT, R18, R21, PT ;  /* 0x000000151200720c */ /* 0x000fe20003f06270 */
[----:B------:R-:W-:Y:S01]  /*2770*/  IMAD.IADD R91, R7, 0x1, R91 ;  /* 0x00000001075b7824 */ /* 0x000fe200078e025b */
[----:B------:R-:W-:Y:S01]  /*2780*/  SHF.R.S32.HI R8, RZ, 0x1f, R5 ;  /* 0x0000001fff087819 */ /* 0x000fe20000011405 */
[----:B------:R-:W-:Y:S01]  /*2790*/  IMAD.WIDE.U32 R92, R134, R88, R92 ;  /* 0x00000058865c7225 */ /* 0x000fe200078e005c */
[----:B------:R-:W-:-:S02]  /*27a0*/  SEL R3, R21, RZ, P0 ;  /* 0x000000ff15037207 */ /* 0x000fc40000000000 */
[-C--:B------:R-:W-:Y:S01]  /*27b0*/  LEA.HI R9, R8, R5.reuse, RZ, 0x6 ;  /* 0x0000000508097211 */ /* 0x080fe200078f30ff */
[----:B------:R-:W-:Y:S01]  /*27c0*/  IMAD.WIDE.U32 R90, R134, R88, R90 ;  /* 0x00000058865a7225 */ /* 0x000fe200078e005a */
[----:B------:R-:W-:Y:S02]  /*27d0*/  LEA.HI R7, R8, R5, RZ, 0x3 ;  /* 0x0000000508077211 */ /* 0x000fe400078f18ff */
[----:B------:R-:W-:Y:S01]  /*27e0*/  SHF.R.S32.HI R12, RZ, 0x1f, R11 ;  /* 0x0000001fff0c7819 */ /* 0x000fe2000001140b */
[----:B------:R-:W-:Y:S01]  /*27f0*/  IMAD.IADD R3, R18, 0x1, R3 ;  /* 0x0000000112037824 */ /* 0x000fe200078e0203 */
[----:B------:R-:W-:Y:S01]  /*2800*/  SHF.R.S32.HI R9, RZ, 0x6, R9 ;  /* 0x00000006ff097819 */ /* 0x000fe20000011409 */
[----:B------:R-:W-:Y:S01]  /*2810*/  IMAD.WIDE.U32 R98, R134, R94, R98 ;  /* 0x0000005e86627225 */ /* 0x000fe200078e0062 */
[----:B------:R-:W-:Y:S02]  /*2820*/  LOP3.LUT R5, R229, 0x38, R7, 0xf8, !PT ;  /* 0x00000038e5057812 */ /* 0x000fe400078ef807 */
[----:B------:R-:W-:Y:S01]  /*2830*/  SHF.R.S32.HI R4, RZ, 0x1f, R3 ;  /* 0x0000001fff047819 */ /* 0x000fe20000011403 */
[----:B------:R-:W-:Y:S01]  /*2840*/  IMAD R108, R108, 0x40, R219 ;  /* 0x000000406c6c7824 */ /* 0x000fe200078e02db */
[----:B------:R-:W-:-:S02]  /*2850*/  LEA.HI R13, R12, R11, RZ, 0x3 ;  /* 0x0000000b0c0d7211 */ /* 0x000fc400078f18ff */
[CC--:B------:R-:W-:Y:S02]  /*2860*/  LEA.HI R6, R4.reuse, R3.reuse, RZ, 0x3 ;  /* 0x0000000304067211 */ /* 0x0c0fe400078f18ff */
[----:B------:R-:W-:Y:S02]  /*2870*/  LEA.HI R3, R4, R3, RZ, 0x6 ;  /* 0x0000000304037211 */ /* 0x000fe400078f30ff */
[--C-:B------:R-:W-:Y:S02]  /*2880*/  LOP3.LUT R8, R226, 0x38, R6.reuse, 0xf8, !PT ;  /* 0x00000038e2087812 */ /* 0x100fe400078ef806 */
[----:B------:R-:W-:Y:S02]  /*2890*/  SHF.R.S32.HI R4, RZ, 0x6, R3 ;  /* 0x00000006ff047819 */ /* 0x000fe40000011403 */
[----:B------:R-:W-:Y:S02]  /*28a0*/  LOP3.LUT R3, R229, 0x38, R6, 0xf8, !PT ;  /* 0x00000038e5037812 */ /* 0x000fe400078ef806 */
[----:B------:R-:W-:-:S02]  /*28b0*/  LEA.HI R11, R12, R11, RZ, 0x6 ;  /* 0x0000000b0c0b7211 */ /* 0x000fc400078f30ff */
[----:B------:R-:W-:Y:S02]  /*28c0*/  LOP3.LUT R5, R5, R25, RZ, 0x3c, !PT ;  /* 0x0000001905057212 */ /* 0x000fe400078e3cff */
[----:B------:R-:W-:Y:S02]  /*28d0*/  SHF.R.S32.HI R11, RZ, 0x6, R11 ;  /* 0x00000006ff0b7819 */ /* 0x000fe4000001140b */
[----:B------:R-:W-:Y:S02]  /*28e0*/  LOP3.LUT R16, R16, 0xfffffffe, RZ, 0xc0, !PT ;  /* 0xfffffffe10107812 */ /* 0x000fe400078ec0ff */
[----:B------:R-:W-:Y:S02]  /*28f0*/  SHF.R.S32.HI R15, RZ, 0x1f, R134 ;  /* 0x0000001fff0f7819 */ /* 0x000fe40000011486 */
[----:B------:R-:W-:Y:S02]  /*2900*/  @P2 LOP3.LUT R16, R16, 0x1, RZ, 0xfc, !PT ;  /* 0x0000000110102812 */ /* 0x000fe400078efcff */
[----:B------:R-:W-:-:S02]  /*2910*/  ISETP.GE.AND P2, PT, R193, UR4, PT ;  /* 0x00000004c1007c0c */ /* 0x000fc4000bf46270 */
[----:B------:R-:W-:Y:S02]  /*2920*/  SHF.L.U64.HI R103, R88, 0x6, R89 ;  /* 0x0000000658677819 */ /* 0x000fe40000010259 */
[----:B------:R-:W-:Y:S02]  /*2930*/  SHF.L.U64.HI R101, R94, 0x6, R95 ;  /* 0x000000065e657819 */ /* 0x000fe4000001025f */
[----:B------:R-:W-:Y:S02]  /*2940*/  SHF.R.S32.HI R111, RZ, 0x3, R6 ;  /* 0x00000003ff6f7819 */ /* 0x000fe40000011406 */
[----:B------:R-:W-:Y:S02]  /*2950*/  SHF.R.S32.HI R110, RZ, 0x3, R7 ;  /* 0x00000003ff6e7819 */ /* 0x000fe40000011407 */
[----:B------:R-:W-:Y:S02]  /*2960*/  LOP3.LUT R6, R6, 0xfffffff8, RZ, 0xc0, !PT ;  /* 0xfffffff806067812 */ /* 0x000fe400078ec0ff */
[----:B-1----:R-:W-:-:S02]  /*2970*/  LEA.HI R137, R137, 0x8, RZ, 0x19 ;  /* 0x0000000889897811 */ /* 0x002fc400078fc8ff */
[--C-:B------:R-:W-:Y:S02]  /*2980*/  SHF.R.S32.HI R109, RZ, 0x3, R13.reuse ;  /* 0x00000003ff6d7819 */ /* 0x100fe4000001140d */
[----:B------:R-:W-:Y:S01]  /*2990*/  SHF.R.S32.HI R107, RZ, 0x1f, R6 ;  /* 0x0000001fff6b7819 */ /* 0x000fe20000011406 */
[C-C-:B--2---:R-:W-:Y:S02]  /*29a0*/  IMAD R130, R4.reuse, 0x1800, R28.reuse ;  /* 0x0000180004827824 */ /* 0x144fe400078e021c */
[----:B------:R-:W-:Y:S02]  /*29b0*/  IMAD R128, R9, 0x1800, R28 ;  /* 0x0000180009807824 */ /* 0x000fe400078e021c */
[--C-:B---3--:R-:W-:Y:S01]  /*29c0*/  IMAD R133, R4, 0x1800, R20.reuse ;  /* 0x0000180004857824 */ /* 0x108fe200078e0214 */
[----:B------:R-:W-:Y:S01]  /*29d0*/  LOP3.LUT R4, R3, R25, RZ, 0x3c, !PT ;  /* 0x0000001903047212 */ /* 0x000fe200078e3cff */
[----:B------:R-:W-:Y:S01]  /*29e0*/  IMAD R132, R9, 0x1800, R20 ;  /* 0x0000180009847824 */ /* 0x000fe200078e0214 */
[----:B------:R-:W-:Y:S01]  /*29f0*/  LOP3.LUT R3, R8, R26, RZ, 0x3c, !PT ;  /* 0x0000001a08037212 */ /* 0x000fe200078e3cff */
[----:B------:R-:W-:Y:S01]  /*2a00*/  IMAD R126, R11, 0x1800, R28 ;  /* 0x000018000b7e7824 */ /* 0x000fe200078e021c */
[C---:B------:R-:W-:Y:S01]  /*2a10*/  LOP3.LUT R8, R226.reuse, 0x38, R13, 0xf8, !PT ;  /* 0x00000038e2087812 */ /* 0x040fe200078ef80d */
[----:B------:R-:W-:Y:S01]  /*2a20*/  IMAD.IADD R133, R133, 0x1, R4 ;  /* 0x0000000185857824 */ /* 0x000fe200078e0204 */
[----:B------:R-:W-:Y:S01]  /*2a30*/  LOP3.LUT R4, R226, 0x38, R7, 0xf8, !PT ;  /* 0x00000038e2047812 */ /* 0x000fe200078ef807 */
[----:B------:R-:W-:Y:S01]  /*2a40*/  IMAD.IADD R130, R130, 0x1, R3 ;  /* 0x0000000182827824 */ /* 0x000fe200078e0203 */
[----:B------:R-:W-:Y:S01]  /*2a50*/  LOP3.LUT R3, R229, 0x38, R13, 0xf8, !PT ;  /* 0x00000038e5037812 */ /* 0x000fe200078ef80d */
[----:B------:R-:W-:Y:S01]  /*2a60*/  IMAD R129, R11, 0x1800, R20 ;  /* 0x000018000b817824 */ /* 0x000fe200078e0214 */
[----:B------:R-:W-:-:S02]  /*2a70*/  IADD3 R132, R132, R5, RZ ;  /* 0x0000000584847210 */ /* 0x000fc40007ffe0ff */
[-C--:B------:R-:W-:Y:S02]  /*2a80*/  LOP3.LUT R5, R4, R26.reuse, RZ, 0x3c, !PT ;  /* 0x0000001a04057212 */ /* 0x080fe400078e3cff */
[----:B------:R-:W-:Y:S02]  /*2a90*/  LOP3.LUT R4, R3, R25, RZ, 0x3c, !PT ;  /* 0x0000001903047212 */ /* 0x000fe400078e3cff */
[----:B------:R-:W-:Y:S01]  /*2aa0*/  LOP3.LUT R3, R8, R26, RZ, 0x3c, !PT ;  /* 0x0000001a08037212 */ /* 0x000fe200078e3cff */
[----:B------:R-:W-:Y:S01]  /*2ab0*/  IMAD.IADD R128, R128, 0x1, R5 ;  /* 0x0000000180807824 */ /* 0x000fe200078e0205 */
[----:B------:R-:W-:Y:S01]  /*2ac0*/  SEL R9, RZ, 0x20, P2 ;  /* 0x00000020ff097807 */ /* 0x000fe20001000000 */
[----:B------:R-:W-:Y:S01]  /*2ad0*/  IMAD R5, R15, R94, RZ ;  /* 0x0000005e0f057224 */ /* 0x000fe200078e02ff */
[----:B------:R-:W-:Y:S01]  /*2ae0*/  LOP3.LUT R7, R7, 0xfffffff8, RZ, 0xc0, !PT ;  /* 0xfffffff807077812 */ /* 0x000fe200078ec0ff */
[----:B------:R-:W-:Y:S01]  /*2af0*/  IMAD.IADD R126, R126, 0x1, R3 ;  /* 0x000000017e7e7824 */ /* 0x000fe200078e0203 */
[----:B------:R-:W-:Y:S01]  /*2b00*/  LOP3.LUT R3, R229, 0x18, R18, 0xf8, !PT ;  /* 0x00000018e5037812 */ /* 0x000fe200078ef812 */
[----:B------:R-:W-:Y:S01]  /*2b10*/  IMAD R15, R15, R88, RZ ;  /* 0x000000580f0f7224 */ /* 0x000fe200078e02ff */
[----:B------:R-:W-:Y:S01]  /*2b20*/  LOP3.LUT R26, R10, R9, RZ, 0xfc, !PT ;  /* 0x000000090a1a7212 */ /* 0x000fe200078efcff */
[C---:B------:R-:W-:Y:S01]  /*2b30*/  IMAD R11, R134.reuse, R95, R5 ;  /* 0x0000005f860b7224 */ /* 0x040fe200078e0205 */
[----:B------:R-:W-:Y:S01]  /*2b40*/  LOP3.LUT R3, R3, R25, RZ, 0x3c, !PT ;  /* 0x0000001903037212 */ /* 0x000fe200078e3cff */
[----:B------:R-:W-:Y:S01]  /*2b50*/  IMAD R5, R89, 0x60, RZ ;  /* 0x0000006059057824 */ /* 0x000fe200078e02ff */
[----:B------:R-:W-:Y:S01]  /*2b60*/  LOP3.LUT R8, R13, 0xfffffff8, RZ, 0xc0, !PT ;  /* 0xfffffff80d087812 */ /* 0x000fe200078ec0ff */
[----:B------:R-:W-:Y:S01]  /*2b70*/  IMAD R15, R134, R89, R15 ;  /* 0x00000059860f7224 */ /* 0x000fe200078e020f */
[----:B------:R-:W-:Y:S01]  /*2b80*/  LOP3.LUT R9, R10, 0x1, RZ, 0xc0, !PT ;  /* 0x000000010a097812 */ /* 0x000fe200078ec0ff */
[----:B------:R-:W-:Y:S01]  /*2b90*/  IMAD.WIDE.U32 R88, R88, 0x60, RZ ;  /* 0x0000006058587825 */ /* 0x000fe200078e00ff */
[----:B------:R-:W-:-:S02]  /*2ba0*/  LOP3.LUT R10, R26, 0x2, RZ, 0xc0, !PT ;  /* 0x000000021a0a7812 */ /* 0x000fc400078ec0ff */
[----:B------:R-:W-:Y:S01]  /*2bb0*/  LOP3.LUT R21, R26, 0x8, RZ, 0xc0, !PT ;  /* 0x000000081a157812 */ /* 0x000fe200078ec0ff */
[----:B------:R-:W-:Y:S01]  /*2bc0*/  IMAD.WIDE.U32 R94, R94, 0x60, RZ ;  /* 0x000000605e5e7825 */ /* 0x000fe200078e00ff */
[----:B------:R-:W-:Y:S02]  /*2bd0*/  IADD3 R124, R89, R5, RZ ;  /* 0x00000005597c7210 */ /* 0x000fe40007ffe0ff */
[----:B------:R-:W-:Y:S01]  /*2be0*/  LOP3.LUT R25, R26, 0x10, RZ, 0xc0, !PT ;  /* 0x000000101a197812 */ /* 0x000fe200078ec0ff */
[----:B------:R-:W-:Y:S01]  /*2bf0*/  IMAD.IADD R125, R20, 0x1, R3 ;  /* 0x00000001147d7824 */ /* 0x000fe200078e0203 */
[C---:B------:R-:W-:Y:S01]  /*2c00*/  LOP3.LUT R20, R26.reuse, 0x4, RZ, 0xc0, !PT ;  /* 0x000000041a147812 */ /* 0x040fe200078ec0ff */
[----:B------:R-:W-:Y:S01]  /*2c10*/  IMAD.IADD R129, R129, 0x1, R4 ;  /* 0x0000000181817824 */ /* 0x000fe200078e0204 */
[----:B------:R-:W-:Y:S01]  /*2c20*/  SHF.R.S32.HI R106, RZ, 0x1f, R7 ;  /* 0x0000001fff6a7819 */ /* 0x000fe20000011407 */
[----:B------:R-:W-:Y:S01]  /*2c30*/  IMAD.IADD R123, R95, 0x1, R123 ;  /* 0x000000015f7b7824 */ /* 0x000fe200078e027b */
[----:B------:R-:W-:Y:S01]  /*2c40*/  SHF.R.S32.HI R105, RZ, 0x1f, R8 ;  /* 0x0000001fff697819 */ /* 0x000fe20000011408 */
[----:B------:R-:W-:Y:S01]  /*2c50*/  IMAD.IADD R100, R99, 0x1, R11 ;  /* 0x0000000163647824 */ /* 0x000fe200078e020b */
[----:B------:R-:W-:Y:S01]  /*2c60*/  LOP3.LUT R26, R26, 0x20, RZ, 0xc0, !PT ;  /* 0x000000201a1a7812 */ /* 0x000fe200078ec0ff */
[----:B------:R-:W-:Y:S01]  /*2c70*/  IMAD.IADD R3, R11, 0x1, R97 ;  /* 0x000000010b037824 */ /* 0x000fe200078e0261 */
[----:B------:R-:W-:Y:S01]  /*2c80*/  SHF.R.S32.HI R121, RZ, 0x1f, R0 ;  /* 0x0000001fff797819 */ /* 0x000fe20000011400 */
[----:B------:R-:W-:-:S02]  /*2c90*/  IMAD.IADD R4, R93, 0x1, R15 ;  /* 0x000000015d047824 */ /* 0x000fc400078e020f */
[----:B------:R-:W-:-:S07]  /*2ca0*/  IMAD.IADD R5, R15, 0x1, R91 ;  /* 0x000000010f057824 */ /* 0x000fce00078e025b */
.L_x_4943:
        /* <DEDUP_REMOVED lines=11> */
[----:B--2---:R-:W2:Y:S08]  /*2d60*/  @!P2 LDC.64 R12, c[0x0][0x418] ;  /* 0x00010600ff0cab82 */ /* 0x004eb00000000a00 */
[----:B---3--:R-:W3:Y:S08]  /*2d70*/  @P3 LDC R11, c[0x0][0x434] ;  /* 0x00010d00ff0b3b82 */ /* 0x008ef00000000800 */
[----:B----4-:R-:W4:Y:S01]  /*2d80*/  @P3 LDC R30, c[0x0][0x438] ;  /* 0x00010e00ff1e3b82 */ /* 0x010f220000000800 */
[----:B---3--:R-:W-:-:S05]  /*2d90*/  @P3 IMAD.HI.U32 R11, R32, R11, RZ ;  /* 0x0000000b200b3227 */ /* 0x008fca00078e00ff */
[----:B----4-:R-:W-:Y:S01]  /*2da0*/  @P3 SHF.R.U32.HI R28, RZ, R30, R11 ;  /* 0x0000001eff1c3219 */ /* 0x010fe2000001160b */
[----:B0-----:R-:W-:-:S03]  /*2db0*/  @!P2 IMAD R11, R121, R14, RZ ;  /* 0x0000000e790ba224 */ /* 0x001fc600078e02ff */
[--C-:B------:R-:W-:Y:S01]  /*2dc0*/  @!P2 SHF.R.S32.HI R29, RZ, 0x1f, R28.reuse ;  /* 0x0000001fff1da819 */ /* 0x100fe2000001141c */
[C---:B------:R-:W-:Y:S02]  /*2dd0*/  @!P2 IMAD R11, R0.reuse, R15, R11 ;  /* 0x0000000f000ba224 */ /* 0x040fe400078e020b */
[----:B------:R-:W-:-:S05]  /*2de0*/  @!P2 IMAD.WIDE.U32 R14, R0, R14, R28 ;  /* 0x0000000e000ea225 */ /* 0x000fca00078e001c */
[----:B------:R-:W-:Y:S02]  /*2df0*/  @!P2 IADD3 R11, R15, R11, RZ ;  /* 0x0000000b0f0ba210 */ /* 0x000fe40007ffe0ff */
[----:B--2---:R-:W-:-:S04]  /*2e00*/  @!P2 LEA R12, P3, R14, R12, 0x2 ;  /* 0x0000000c0e0ca211 */ /* 0x004fc800078610ff */
[----:B------:R-:W-:-:S05]  /*2e10*/  @!P2 LEA.HI.X R13, R14, R13, R11, 0x2, P3 ;  /* 0x0000000d0e0da211 */ /* 0x000fca00018f140b */
[----:B------:R0:W5:Y:S01]  /*2e20*/  @!P2 LDG.E R27, desc[UR60][R12.64] ;  /* 0x0000003c0c1ba981 */ /* 0x000162000c1e1900 */
[----:B------:R-:W-:Y:S01]  /*2e30*/  ISETP.GT.AND P2, PT, R2, R119, PT ;  /* 0x000000770200720c */ /* 0x000fe20003f44270 */
[----:B------:R-:W-:Y:S01]  /*2e40*/  IMAD R77, R22, 0x4800, R125 ;  /* 0x00004800164d7824 */ /* 0x000fe200078e027d */
[----:B------:R-:W-:Y:S01]  /*2e50*/  LOP3.LUT R16, R16, 0xfffffffd, RZ, 0xc0, !PT ;  /* 0xfffffffd10107812 */ /* 0x000fe200078ec0ff */
[----:B------:R-:W-:Y:S01]  /*2e60*/  IMAD.MOV R15, RZ, RZ, -R28 ;  /* 0x000000ffff0f7224 */ /* 0x000fe200078e0a1c */
[----:B------:R-:W-:Y:S01]  /*2e70*/  LOP3.LUT P4, RZ, R120, 0x4, RZ, 0xc0, !PT ;  /* 0x0000000478ff7812 */ /* 0x000fe2000788c0ff */
[----:B------:R-:W-:Y:S01]  /*2e80*/  VIADD R11, R77, 0x20 ;  /* 0x000000204d0b7836 */ /* 0x000fe20000000000 */
[----:B------:R-:W-:Y:S05]  /*2e90*/  YIELD ;  /* 0x0000000000007946 */ /* 0x000fea0003800000 */
[----:B------:R-:W-:Y:S01]  /*2ea0*/  BSSY B0, `(.L_x_4838) ;  /* 0x00007ab000007945 */ /* 0x000fe20003800000 */
[----:B------:R-:W-:Y:S01]  /*2eb0*/  IMAD R76, R76, R15, R32 ;  /* 0x0000000f4c4c7224 */ /* 0x000fe200078e0220 */
[----:B------:R-:W-:-:S02]  /*2ec0*/  @P2 LOP3.LUT R16, R16, 0x2, RZ, 0xfc, !PT ;  /* 0x0000000210102812 */ /* 0x000fc400078efcff */
[----:B-1----:R-:W-:Y:S02]  /*2ed0*/  ISETP.GE.AND P2, PT, R117, 0x1, PT ;  /* 0x000000017500780c */ /* 0x002fe40003f46270 */
[C---:B------:R-:W-:Y:S02]  /*2ee0*/  @P4 VIADD R11, R77.reuse, 0xffffffe0 ;  /* 0xffffffe04d0b4836 */ /* 0x040fe40000000000 */
[--C-:B------:R-:W-:Y:S02]  /*2ef0*/  IMAD R77, R77, 0x2, R112.reuse ;  /* 0x000000024d4d7824 */ /* 0x100fe400078e0270 */
[----:B------:R-:W-:-:S07]  /*2f00*/  IMAD R78, R11, 0x2, R112 ;  /* 0x000000020b4e7824 */ /* 0x000fce00078e0270 */
[----:B0-----:R-:W-:Y:S05]  /*2f10*/  @!P2 BRA `(.L_x_4839) ;  /* 0x0000007000b8a947 */ /* 0x001fea0003800000 */
        /* <DEDUP_REMOVED lines=11> */
[----:B------:R-:W-:Y:S02]  /*2fd0*/  IMAD R14, R84, UR4, RZ ;  /* 0x00000004540e7c24 */ /* 0x000fe4000f8e02ff */
[----:B------:R-:W-:Y:S01]  /*2fe0*/  IMAD.IADD R13, R13, 0x1, R11 ;  /* 0x000000010d0d7824 */ /* 0x000fe200078e020b */
        /* <DEDUP_REMOVED lines=11> */
[----:B------:R-:W-:Y:S01]  /*30a0*/  LEA R116, P3, R28, UR4, 0x1 ;  /* 0x000000041c747c11 */ /* 0x000fe2000f8608ff */
[----:B------:R-:W-:Y:S02]  /*30b0*/  IMAD R33, R11, R88, R15 ;  /* 0x000000580b217224 */ /* 0x000fe400078e020f */
[----:B------:R-:W-:Y:S01]  /*30c0*/  IMAD.WIDE.U32 R14, R94, R2, RZ ;  /* 0x000000025e0e7225 */ /* 0x000fe200078e00ff */
[----:B------:R-:W-:-:S03]  /*30d0*/  LEA.HI.X R113, R28, UR5, R113, 0x1, P3 ;  /* 0x000000051c717c11 */ /* 0x000fc600098f0c71 */
[----:B------:R-:W-:Y:S01]  /*30e0*/  IMAD.WIDE.U32 R12, R88, R2, RZ ;  /* 0x00000002580c7225 */ /* 0x000fe200078e00ff */
[----:B------:R-:W-:-:S03]  /*30f0*/  IADD3 R11, R15, R31, RZ ;  /* 0x0000001f0f0b7210 */ /* 0x000fc60007ffe0ff */
        /* <DEDUP_REMOVED lines=21> */
[----:B------:R-:W-:Y:S01]  /*3250*/  CS2R R74, SRZ ;  /* 0x00000000004a7805 */ /* 0x000fe2000001ff00 */
[----:B------:R-:W-:Y:S01]  /*3260*/  IMAD.X R32, R11, 0x1, R100, P2 ;  /* 0x000000010b207824 */ /* 0x000fe200010e0664 */
[----:B------:R-:W-:-:S04]  /*3270*/  LEA R30, P2, R31, UR4, 0x1 ;  /* 0x000000041f1e7c11 */ /* 0x000fc8000f8408ff */
[----:B------:R-:W-:Y:S01]  /*3280*/  LEA.HI.X R31, R31, UR5, R32, 0x1, P2 ;  /* 0x000000051f1f7c11 */ /* 0x000fe200090f0c20 */
[----:B------:R-:W-:Y:S01]  /*3290*/  ULDC.64 UR4, c[0x0][0x400] ;  /* 0x0001000000047ab9 */ /* 0x000fe20000000a00 */
[----:B------:R-:W-:-:S05]  /*32a0*/  IADD3 R33, P2, R92, R12, RZ ;  /* 0x0000000c5c217210 */ /* 0x000fca0007f5e0ff */
[----:B------:R-:W-:Y:S01]  /*32b0*/  IMAD.X R34, R80, 0x1, R4, P2 ;  /* 0x0000000150227824 */ /* 0x000fe200010e0604 */
        /* <DEDUP_REMOVED lines=30> */
.L_x_4842:
[----:B------:R-:W-:Y:S05]  /*34a0*/  BSYNC B1 ;  /* 0x0000000000017941 */ /* 0x000fea0003800000 */
.L_x_4841:
[----:B0-----:R-:W-:Y:S01]  /*34b0*/  VIADD R30, R219, 0x40 ;  /* 0x00000040db1e7836 */ /* 0x001fe20000000000 */
        /* <DEDUP_REMOVED lines=9> */
[----:B------:R-:W-:Y:S02]  /*3550*/  CS2R R38, SRZ ;  /* 0x0000000000267805 */ /* 0x000fe4000001ff00 */
[----:B------:R-:W-:Y:S02]  /*3560*/  CS2R R42, SRZ ;  /* 0x00000000002a7805 */ /* 0x000fe4000001ff00 */
[----:B------:R-:W-:Y:S01]  /*3570*/  CS2R R46, SRZ ;  /* 0x00000000002e7805 */ /* 0x000fe2000001ff00 */
[----:B-----5:R-:W-:Y:S01]  /*3580*/  IMAD.MOV.U32 R81, RZ, RZ, R52 ;  /* 0x000000ffff517224 */ /* 0x020fe200078e0034 */
[----:B------:R-:W-:Y:S01]  /*3590*/  CS2R R50, SRZ ;  /* 0x0000000000327805 */ /* 0x000fe2000001ff00 */
[----:B------:R-:W-:Y:S06]  /*35a0*/  @P4 BRA `(.L_x_4844) ;  /* 0x0000000000a04947 */ /* 0x000fec0003800000 */
        /* <DEDUP_REMOVED lines=40> */
.L_x_4844:
[----:B------:R-:W-:Y:S05]  /*3830*/  BSYNC B1 ;  /* 0x0000000000017941 */ /* 0x000fea0003800000 */
.L_x_4843:
[----:B------:R-:W2:Y:S01]  /*3840*/  LDL R11, [R1+0x3c] ;  /* 0x00003c00010b7983 */ /* 0x000ea20000100800 */
[----:B0-----:R-:W-:Y:S01]  /*3850*/  IMAD.MOV.U32 R12, RZ, RZ, R56 ;  /* 0x000000ffff0c7224 */ /* 0x001fe200078e0038 */
[----:B------:R-:W-:Y:S01]  /*3860*/  MOV R14, R60 ;  /* 0x0000003c000e7202 */ /* 0x000fe20000000f00 */
[----:B------:R-:W-:-:S03]  /*3870*/  IMAD.MOV.U32 R13, RZ, RZ, R57 ;  /* 0x000000ffff0d7224 */ /* 0x000fc600078e0039 */
[----:B------:R-:W-:Y:S01]  /*3880*/  PRMT R151, R14, 0x7610, R151 ;  /* 0x000076100e977816 */ /* 0x000fe20000000097 */
[----:B------:R-:W-:Y:S01]  /*3890*/  IMAD.MOV.U32 R14, RZ, RZ, R73 ;  /* 0x000000ffff0e7224 */ /* 0x000fe200078e0049 */
[----:B------:R-:W-:Y:S01]  /*38a0*/  PRMT R148, R12, 0x5410, R13 ;  /* 0x000054100c947816 */ /* 0x000fe2000000000d */
[----:B------:R-:W-:Y:S02]  /*38b0*/  IMAD.MOV.U32 R12, RZ, RZ, R65 ;  /* 0x000000ffff0c7224 */ /* 0x000fe400078e0041 */
[----:B------:R-:W-:-:S05]  /*38c0*/  IMAD.MOV.U32 R13, RZ, RZ, R61 ;  /* 0x000000ffff0d7224 */ /* 0x000fca00078e003d */
[----:B------:R-:W-:Y:S01]  /*38d0*/  PRMT R150, R13, 0x7610, R150 ;  /* 0x000076100d967816 */ /* 0x000fe20000000096 */
[----:B------:R-:W-:-:S05]  /*38e0*/  IMAD.MOV.U32 R13, RZ, RZ, R72 ;  /* 0x000000ffff0d7224 */ /* 0x000fca00078e0048 */
[----:B------:R-:W-:Y:S02]  /*38f0*/  PRMT R143, R13, 0x5410, R14 ;  /* 0x000054100d8f7816 */ /* 0x000fe4000000000e */
[----:B--2---:R-:W-:Y:S01]  /*3900*/  R2UR UR4, R11 ;  /* 0x000000000b0472ca */ /* 0x004fe200000e0000 */
[----:B------:R-:W-:-:S05]  /*3910*/  IMAD.MOV.U32 R11, RZ, RZ, R53 ;  /* 0x000000ffff0b7224 */ /* 0x000fca00078e0035 */
[----:B------:R-:W-:Y:S01]  /*3920*/  PRMT R146, R81, 0x5410, R11 ;  /* 0x0000541051927816 */ /* 0x000fe2000000000b */
[----:B------:R-:W-:-:S05]  /*3930*/  IMAD.MOV.U32 R11, RZ, RZ, R64 ;  /* 0x000000ffff0b7224 */ /* 0x000fca00078e0040 */
        /* <DEDUP_REMOVED lines=13> */
[----:B------:R-:W-:-:S03]  /*3a10*/  IMAD.MOV.U32 R11, RZ, RZ, R63 ;  /* 0x000000ffff0b7224 */ /* 0x000fc600078e003f */
        /* <DEDUP_REMOVED lines=11> */
[----:B-----5:R-:W-:Y:S02]  /*3ad0*/  IMAD.MOV.U32 R12, RZ, RZ, R28 ;  /* 0x000000ffff0c7224 */ /* 0x020fe400078e001c */
[----:B------:R-:W-:-:S05]  /*3ae0*/  IMAD.MOV.U32 R11, RZ, RZ, R29 ;  /* 0x000000ffff0b7224 */ /* 0x000fca00078e001d */
        /* <DEDUP_REMOVED lines=39> */
.L_x_4845:
[----:B------:R-:W-:Y:S01]  /*3d60*/  IMAD R86, R22, 0x8, R17 ;  /* 0x0000000816567824 */ /* 0x000fe200078e0211 */
[----:B------:R-:W-:Y:S01]  /*3d70*/  SHF.L.U32 R87, R220, 0x1f, RZ ;  /* 0x0000001fdc577819 */ /* 0x000fe200000006ff */
[----:B------:R-:W-:Y:S03]  /*3d80*/  BSSY B1, `(.L_x_4846) ;  /* 0x0000003000017945 */ /* 0x000fe60003800000 */
[----:B------:R-:W0:Y:S02]  /*3d90*/  SYNCS.PHASECHK.TRANS64.TRYWAIT P5, [R86+URZ+0x30890], R87 ;  /* 0x03089057560075a7 */ /* 0x000e2400080a017f */
[----:B0-----:R-:W-:Y:S05]  /*3da0*/  @!P5 BRA `(.L_x_4847) ;  /* 0x0000028800c0d947 */ /* 0x001fea0003800000 */
.L_x_5271:
[----:B------:R-:W-:Y:S05]  /*3db0*/  BSYNC B1 ;  /* 0x0000000000017941 */ /* 0x000fea0003800000 */
.L_x_4846:
[----:B------:R-:W-:-:S03]  /*3dc0*/  UMOV UR4, 0xffffffff ;  /* 0xffffffff00047882 */ /* 0x000fc60000000000 */
[----:B------:R-:W-:Y:S05]  /*3dd0*/  BRA.DIV UR4, `(.L_x_4848) ;  /* 0x0000028a04c87947 */ /* 0x000fea000b800000 */
[----:B------:R1:W2:Y:S04]  /*3de0*/  SHFL.IDX PT, R80, R113, RZ, 0x1c1f ;  /* 0x001c1fff71507589 */ /* 0x0002a800000e0000 */
[----:B------:R1:W3:Y:S02]  /*3df0*/  SHFL.IDX PT, R11, R116, RZ, 0x1c1f ;  /* 0x001c1fff740b7589 */ /* 0x0002e400000e0000 */
.L_x_5275:
        /* <DEDUP_REMOVED lines=9> */
[--C-:B------:R-:W-:Y:S01]  /*3e90*/  SHF.R.U64 R131, R72, 0x10, R73.reuse ;  /* 0x0000001048837819 */ /* 0x100fe20000001249 */
[----:B0-----:R-:W-:Y:S01]  /*3ea0*/  HADD2.F32 R142, -RZ, R13.H0_H0 ;  /* 0x2000000dff8e7230 */ /* 0x001fe20000004100 */
        /* <DEDUP_REMOVED lines=12> */
[--C-:B------:R-:W-:Y:S01]  /*3f70*/  HADD2.F32 R75, -RZ, R15.reuse.H1_H1 ;  /* 0x3000000fff4b7230 */ /* 0x100fe20000004100 */
[----:B------:R-:W-:Y:S01]  /*3f80*/  MOV R142, R12 ;  /* 0x0000000c008e7202 */ /* 0x000fe20000000f00 */
[----:B------:R-:W-:Y:S02]  /*3f90*/  HADD2.F32 R131, -RZ, R15.H0_H0 ;  /* 0x2000000fff837230 */ /* 0x000fe40000004100 */
[----:B------:R-:W-:Y:S01]  /*3fa0*/  F2FP.F16.F32.PACK_AB R13, R73, R13 ;  /* 0x0000000d490d723e */ /* 0x000fe200000000ff */
[-C--:B------:R-:W-:Y:S01]  /*3fb0*/  FMUL.FTZ R15, R75, R74.reuse ;  /* 0x0000004a4b0f7220 */ /* 0x080fe20000410000 */
[--C-:B------:R-:W-:Y:S02]  /*3fc0*/  HADD2.F32 R12, -RZ, R142.reuse.H1_H1 ;  /* 0x3000008eff0c7230 */ /* 0x100fe40000004100 */
[----:B------:R-:W-:Y:S01]  /*3fd0*/  FMUL.FTZ R74, R131, R74 ;  /* 0x0000004a834a7220 */ /* 0x000fe20000410000 */
[----:B------:R-:W-:-:S02]  /*3fe0*/  HADD2.F32 R142, -RZ, R142.H0_H0 ;  /* 0x2000008eff8e7230 */ /* 0x000fc40000004100 */
[-C--:B------:R-:W-:Y:S01]  /*3ff0*/  FFMA.FTZ R15, R131, R72.reuse, -R15 ;  /* 0x00000048830f7223 */ /* 0x080fe2000001080f */
[--C-:B------:R-:W-:Y:S02]  /*4000*/  HADD2.F32 R131, -RZ, R156.reuse.H0_H0 ;  /* 0x2000009cff837230 */ /* 0x100fe40000004100 */
[----:B------:R-:W-:Y:S01]  /*4010*/  FFMA.FTZ R75, R75, R72, R74 ;  /* 0x000000484b4b7223 */ /* 0x000fe2000001004a */
[----:B------:R-:W-:Y:S02]  /*4020*/  HADD2.F32 R72, -RZ, R143.H0_H0 ;  /* 0x2000008fff487230 */ /* 0x000fe40000004100 */
[-C--:B------:R-:W-:Y:S01]  /*4030*/  FMUL.FTZ R74, R12, R131.reuse ;  /* 0x000000830c4a7220 */ /* 0x080fe20000410000 */
[C---:B------:R-:W-:Y:S01]  /*4040*/  FMUL.FTZ R131, R142.reuse, R131 ;  /* 0x000000838e837220 */ /* 0x040fe20000410000 */
[----:B------:R-:W-:Y:S02]  /*4050*/  F2FP.F16.F32.PACK_AB R15, R75, R15 ;  /* 0x0000000f4b0f723e */ /* 0x000fe400000000ff */
[-C--:B------:R-:W-:Y:S01]  /*4060*/  FFMA.FTZ R74, R142, R72.reuse, -R74 ;  /* 0x000000488e4a7223 */ /* 0x080fe2000001084a */
[----:B------:R-:W-:Y:S01]  /*4070*/  FFMA.FTZ R12, R12, R72, R131 ;  /* 0x000000480c0c7223 */ /* 0x000fe20000010083 */
[----:B------:R-:W-:-:S02]  /*4080*/  HADD2.F32 R72, -RZ, R156.H1_H1 ;  /* 0x3000009cff487230 */ /* 0x000fc40000004100 */
        /* <DEDUP_REMOVED lines=9> */
.L_x_4854:
[----:B------:R-:W-:Y:S05]  /*4120*/  BSYNC B3 ;  /* 0x0000000000037941 */ /* 0x000fea0003800000 */
.L_x_4853:
[----:B---3--:R-:W-:-:S04]  /*4130*/  LEA R72, P3, R18, R11, 0x1 ;  /* 0x0000000b12487211 */ /* 0x008fc800078608ff */
[----:B--2---:R-:W-:-:S05]  /*4140*/  LEA.HI.X R73, R18, R80, R19, 0x1, P3 ;  /* 0x0000005012497211 */ /* 0x004fca00018f0c13 */
[----:B0-----:R4:W-:Y:S04]  /*4150*/  ST.E.128 desc[UR60][R72.64], R12 ;  /* 0x0000000c48007985 */ /* 0x0019e8000c101d3c */
.L_x_4852:
[----:B------:R-:W-:Y:S05]  /*4160*/  BSYNC B2 ;  /* 0x0000000000027941 */ /* 0x000fea0003800000 */
.L_x_4851:
        /* <DEDUP_REMOVED lines=50> */
.L_x_4858:
[----:B------:R-:W-:Y:S05]  /*4490*/  BSYNC B3 ;  /* 0x0000000000037941 */ /* 0x000fea0003800000 */
.L_x_4857:
[----:B------:R-:W-:Y:S02]  /*44a0*/  IMAD.SHL.U32 R70, R203, 0x8, RZ ;  /* 0x00000008cb467824 */ /* 0x000fe400078e00ff */
[----:B---3--:R-:W-:Y:S02]  /*44b0*/  IMAD.MOV.U32 R68, RZ, RZ, R11 ;  /* 0x000000ffff447224 */ /* 0x008fe400078e000b */
[----:B--2---:R-:W-:Y:S02]  /*44c0*/  IMAD.MOV.U32 R69, RZ, RZ, R80 ;  /* 0x000000ffff457224 */ /* 0x004fe400078e0050 */
[----:B------:R-:W-:-:S05]  /*44d0*/  IMAD.WIDE R68, R70, 0x2, R68 ;  /* 0x0000000246447825 */ /* 0x000fca00078e0244 */
[----:B0-----:R0:W-:Y:S02]  /*44e0*/  ST.E.128 desc[UR60][R68.64], R12 ;  /* 0x0000000c44007985 */ /* 0x0011e4000c101d3c */
.L_x_4856:
[----:B------:R-:W-:Y:S05]  /*44f0*/  BSYNC B2 ;  /* 0x0000000000027941 */ /* 0x000fea0003800000 */
.L_x_4855:
[----:B------:R-:W-:Y:S01]  /*4500*/  ISETP.NE.AND P3, PT, R20, RZ, PT ;  /* 0x000000ff1400720c */ /* 0x000fe20003f65270 */
[----:B------:R-:W-:-:S12]  /*4510*/  BSSY B2, `(.L_x_4859) ;  /* 0x0000036000027945 */ /* 0x000fd80003800000 */
[----:B------:R-:W-:Y:S05]  /*4520*/  @!P3 BRA `(.L_x_4860) ;  /* 0x0000000000d0b947 */ /* 0x000fea0003800000 */
[----:B0---4-:R0:W4:Y:S01]  /*4530*/  LDS.128 R12, [R77+0x21000] ;  /* 0x021000004d0c7984 */ /* 0x0111220000000c00 */
[----:B------:R-:W-:Y:S01]  /*4540*/  ISETP.GE.AND P3, PT, R222, R117, PT ;  /* 0x00000075de00720c */ /* 0x000fe20003f66270 */
[----:B------:R-:W-:-:S12]  /*4550*/  BSSY B3, `(.L_x_4861) ;  /* 0x000002c000037945 */ /* 0x000fd80003800000 */
[----:B0-----:R-:W-:Y:S05]  /*4560*/  @P3 BRA `(.L_x_4862) ;  /* 0x0000000000a83947 */ /* 0x001fea0003800000 */
[--C-:B------:R-:W-:Y:S01]  /*4570*/  SHF.R.U64 R68, R64, 0x10, R65.reuse ;  /* 0x0000001040447819 */ /* 0x100fe20000001241 */
[--C-:B----4-:R-:W-:Y:S01]  /*4580*/  HADD2.F32 R69, -RZ, R13.reuse.H0_H0 ;  /* 0x2000000dff457230 */ /* 0x110fe20000004100 */
[----:B------:R-:W-:Y:S01]  /*4590*/  SHF.R.U32.HI R64, RZ, 0x10, R65 ;  /* 0x00000010ff407819 */ /* 0x000fe20000011641 */
[----:B------:R-:W-:Y:S01]  /*45a0*/  HADD2.F32 R70, -RZ, R154.H1_H1 ;  /* 0x3000009aff467230 */ /* 0x000fe20000004100 */
[--C-:B------:R-:W-:Y:S01]  /*45b0*/  SHF.R.U64 R65, R66, 0x10, R67.reuse ;  /* 0x0000001042417819 */ /* 0x100fe20000001243 */
[----:B------:R-:W-:Y:S01]  /*45c0*/  HADD2.F32 R68, -RZ, R68.H0_H0 ;  /* 0x20000044ff447230 */ /* 0x000fe20000004100 */
[----:B------:R-:W-:Y:S01]  /*45d0*/  SHF.R.U32.HI R66, RZ, 0x10, R67 ;  /* 0x00000010ff427819 */ /* 0x000fe20000011643 */
[----:B------:R-:W-:Y:S02]  /*45e0*/  HADD2.F32 R67, -RZ, R13.H1_H1 ;  /* 0x3000000dff437230 */ /* 0x000fe40000004100 */
[----:B------:R-:W-:Y:S02]  /*45f0*/  HADD2.F32 R65, -RZ, R65.H0_H0 ;  /* 0x20000041ff417230 */ /* 0x000fe40000004100 */
[----:B------:R-:W-:-:S03]  /*4600*/  HADD2.F32 R64, -RZ, R64.H0_H0 ;  /* 0x20000040ff407230 */ /* 0x000fc60000004100 */
[-C--:B------:R-:W-:Y:S01]  /*4610*/  FMUL.FTZ R13, R67, R65.reuse ;  /* 0x00000041430d7220 */ /* 0x080fe20000410000 */
[----:B------:R-:W-:-:S03]  /*4620*/  FMUL.FTZ R65, R69, R65 ;  /* 0x0000004145417220 */ /* 0x000fc60000410000 */
[-C--:B------:R-:W-:Y:S01]  /*4630*/  FFMA.FTZ R13, R69, R68.reuse, -R13 ;  /* 0x00000044450d7223 */ /* 0x080fe2000001080d */
[----:B------:R-:W-:Y:S01]  /*4640*/  FFMA.FTZ R65, R67, R68, R65 ;  /* 0x0000004443417223 */ /* 0x000fe20000010041 */
[----:B------:R-:W-:Y:S02]  /*4650*/  HADD2.F32 R67, -RZ, R66.H0_H0 ;  /* 0x20000042ff437230 */ /* 0x000fe40000004100 */
[--C-:B------:R-:W-:Y:S02]  /*4660*/  HADD2.F32 R66, -RZ, R15.reuse.H1_H1 ;  /* 0x3000000fff427230 */ /* 0x100fe40000004100 */
[----:B------:R-:W-:Y:S01]  /*4670*/  HADD2.F32 R68, -RZ, R15.H0_H0 ;  /* 0x2000000fff447230 */ /* 0x000fe20000004100 */
[----:B------:R-:W-:Y:S02]  /*4680*/  F2FP.F16.F32.PACK_AB R13, R65, R13 ;  /* 0x0000000d410d723e */ /* 0x000fe400000000ff */
[-C--:B------:R-:W-:Y:S02]  /*4690*/  FMUL.FTZ R15, R66, R67.reuse ;  /* 0x00000043420f7220 */ /* 0x080fe40000410000 */
[----:B------:R-:W-:-:S02]  /*46a0*/  FMUL.FTZ R67, R68, R67 ;  /* 0x0000004344437220 */ /* 0x000fc40000410000 */
[-C--:B------:R-:W-:Y:S01]  /*46b0*/  FFMA.FTZ R15, R68, R64.reuse, -R15 ;  /* 0x00000040440f7223 */ /* 0x080fe2000001080f */
[----:B------:R-:W-:Y:S02]  /*46c0*/  HADD2.F32 R68, -RZ, R154.H0_H0 ;  /* 0x2000009aff447230 */ /* 0x000fe40000004100 */
[----:B------:R-:W-:Y:S01]  /*46d0*/  FFMA.FTZ R64, R66, R64, R67 ;  /* 0x0000004042407223 */ /* 0x000fe20000010043 */
[----:B------:R-:W-:Y:S02]  /*46e0*/  IMAD.MOV.U32 R66, RZ, RZ, R14 ;  /* 0x000000ffff427224 */ /* 0x000fe400078e000e */
[--C-:B------:R-:W-:Y:S02]  /*46f0*/  HADD2.F32 R14, -RZ, R12.reuse.H0_H0 ;  /* 0x2000000cff0e7230 */ /* 0x100fe40000004100 */
[----:B------:R-:W-:Y:S01]  /*4700*/  HADD2.F32 R12, -RZ, R12.H1_H1 ;  /* 0x3000000cff0c7230 */ /* 0x000fe20000004100 */
[----:B------:R-:W-:Y:S01]  /*4710*/  F2FP.F16.F32.PACK_AB R15, R64, R15 ;  /* 0x0000000f400f723e */ /* 0x000fe200000000ff */
[----:B------:R-:W-:-:S03]  /*4720*/  HADD2.F32 R67, -RZ, R152.H1_H1 ;  /* 0x30000098ff437230 */ /* 0x000fc60000004100 */
[-C--:B------:R-:W-:Y:S01]  /*4730*/  FMUL.FTZ R69, R12, R68.reuse ;  /* 0x000000440c457220 */ /* 0x080fe20000410000 */
[----:B------:R-:W-:-:S03]  /*4740*/  FMUL.FTZ R68, R14, R68 ;  /* 0x000000440e447220 */ /* 0x000fc60000410000 */
[-C--:B------:R-:W-:Y:S01]  /*4750*/  FFMA.FTZ R14, R14, R67.reuse, -R69 ;  /* 0x000000430e0e7223 */ /* 0x080fe20000010845 */
[----:B------:R-:W-:Y:S01]  /*4760*/  FFMA.FTZ R12, R12, R67, R68 ;  /* 0x000000430c0c7223 */ /* 0x000fe20000010044 */
[--C-:B------:R-:W-:Y:S02]  /*4770*/  HADD2.F32 R68, -RZ, R66.reuse.H0_H0 ;  /* 0x20000042ff447230 */ /* 0x100fe40000004100 */
[----:B------:R-:W-:Y:S02]  /*4780*/  HADD2.F32 R66, -RZ, R66.H1_H1 ;  /* 0x30000042ff427230 */ /* 0x000fe40000004100 */
[----:B------:R-:W-:Y:S01]  /*4790*/  HADD2.F32 R67, -RZ, R152.H0_H0 ;  /* 0x20000098ff437230 */ /* 0x000fe20000004100 */
[----:B------:R-:W-:Y:S02]  /*47a0*/  F2FP.F16.F32.PACK_AB R12, R12, R14 ;  /* 0x0000000e0c0c723e */ /* 0x000fe400000000ff */
[-C--:B------:R-:W-:Y:S01]  /*47b0*/  FMUL.FTZ R69, R66, R70.reuse ;  /* 0x0000004642457220 */ /* 0x080fe20000410000 */
[----:B------:R-:W-:-:S03]  /*47c0*/  FMUL.FTZ R70, R68, R70 ;  /* 0x0000004644467220 */ /* 0x000fc60000410000 */
[-C--:B------:R-:W-:Y:S01]  /*47d0*/  FFMA.FTZ R69, R68, R67.reuse, -R69 ;  /* 0x0000004344457223 */ /* 0x080fe20000010845 */
[----:B------:R-:W-:-:S05]  /*47e0*/  FFMA.FTZ R70, R66, R67, R70 ;  /* 0x0000004342467223 */ /* 0x000fca0000010046 */
[----:B------:R-:W-:-:S05]  /*47f0*/  F2FP.F16.F32.PACK_AB R69, R70, R69 ;  /* 0x000000454645723e */ /* 0x000fca00000000ff */
[----:B------:R-:W-:-:S07]  /*4800*/  IMAD.MOV.U32 R14, RZ, RZ, R69 ;  /* 0x000000ffff0e7224 */ /* 0x000fce00078e0045 */
.L_x_4862:
[----:B------:R-:W-:Y:S05]  /*4810*/  BSYNC B3 ;  /* 0x0000000000037941 */ /* 0x000fea0003800000 */
.L_x_4861:
[----:B------:R-:W-:Y:S01]  /*4820*/  SHF.L.U32 R66, R204, 0x3, RZ ;  /* 0x00000003cc427819 */ /* 0x000fe200000006ff */
[----:B---3--:R-:W-:Y:S02]  /*4830*/  IMAD.MOV.U32 R64, RZ, RZ, R11 ;  /* 0x000000ffff407224 */ /* 0x008fe400078e000b */
[----:B--2---:R-:W-:Y:S02]  /*4840*/  IMAD.MOV.U32 R65, RZ, RZ, R80 ;  /* 0x000000ffff417224 */ /* 0x004fe400078e0050 */
[----:B------:R-:W-:-:S05]  /*4850*/  IMAD.WIDE R64, R66, 0x2, R64 ;  /* 0x0000000242407825 */ /* 0x000fca00078e0240 */
[----:B----4-:R0:W-:Y:S02]  /*4860*/  ST.E.128 desc[UR60][R64.64], R12 ;  /* 0x0000000c40007985 */ /* 0x0101e4000c101d3c */
.L_x_4860:
[----:B------:R-:W-:Y:S05]  /*4870*/  BSYNC B2 ;  /* 0x0000000000027941 */ /* 0x000fea0003800000 */
.L_x_4859:
[----:B------:R-:W-:Y:S01]  /*4880*/  ISETP.NE.AND P3, PT, R21, RZ, PT ;  /* 0x000000ff1500720c */ /* 0x000fe20003f65270 */
[----:B------:R-:W-:-:S12]  /*4890*/  BSSY B2, `(.L_x_4863) ;  /* 0x000003a000027945 */ /* 0x000fd80003800000 */
        /* <DEDUP_REMOVED lines=9> */
[----:B------:R-:W-:Y:S01]  /*4930*/  SHF.R.U64 R60, R60, 0x10, R61 ;  /* 0x000000103c3c7819 */ /* 0x000fe2000000123d */
[----:B------:R-:W-:Y:S02]  /*4940*/  HADD2.F32 R68, -RZ, R150.H1_H1 ;  /* 0x30000096ff447230 */ /* 0x000fe40000004100 */
        /* <DEDUP_REMOVED lines=9> */
[----:B------:R-:W-:Y:S01]  /*49e0*/  SHF.R.U32.HI R60, RZ, 0x10, R61 ;  /* 0x00000010ff3c7819 */ /* 0x000fe2000001163d */
[----:B------:R-:W-:Y:S02]  /*49f0*/  IMAD.MOV.U32 R61, RZ, RZ, R12 ;  /* 0x000000ffff3d7224 */ /* 0x000fe400078e000c */
[----:B------:R-:W-:Y:S01]  /*4a00*/  IMAD.MOV.U32 R12, RZ, RZ, R15 ;  /* 0x000000ffff0c7224 */ /* 0x000fe200078e000f */
[----:B------:R-:W-:Y:S01]  /*4a10*/  F2FP.F16.F32.PACK_AB R66, R67, R66 ;  /* 0x000000424342723e */ /* 0x000fe200000000ff */
[----:B------:R-:W-:Y:S02]  /*4a20*/  HADD2.F32 R15, -RZ, R62.H0_H0 ;  /* 0x2000003eff0f7230 */ /* 0x000fe40000004100 */
[----:B------:R-:W-:-:S02]  /*4a30*/  HADD2.F32 R60, -RZ, R60.H0_H0 ;  /* 0x2000003cff3c7230 */ /* 0x000fc40000004100 */
[--C-:B------:R-:W-:Y:S02]  /*4a40*/  HADD2.F32 R13, -RZ, R12.reuse.H1_H1 ;  /* 0x3000000cff0d7230 */ /* 0x100fe40000004100 */
[----:B------:R-:W-:-:S03]  /*4a50*/  HADD2.F32 R12, -RZ, R12.H0_H0 ;  /* 0x2000000cff0c7230 */ /* 0x000fc60000004100 */
[CC--:B------:R-:W-:Y:S02]  /*4a60*/  FMUL.FTZ R62, R13.reuse, R15.reuse ;  /* 0x0000000f0d3e7220 */ /* 0x0c0fe40000410000 */
[C---:B------:R-:W-:Y:S02]  /*4a70*/  FMUL.FTZ R15, R12.reuse, R15 ;  /* 0x0000000f0c0f7220 */ /* 0x040fe40000410000 */
[-C--:B------:R-:W-:Y:S01]  /*4a80*/  FFMA.FTZ R12, R12, R60.reuse, -R62 ;  /* 0x0000003c0c0c7223 */ /* 0x080fe2000001083e */
[----:B------:R-:W-:Y:S02]  /*4a90*/  HADD2.F32 R62, -RZ, R151.H1_H1 ;  /* 0x30000097ff3e7230 */ /* 0x000fe40000004100 */
[----:B------:R-:W-:Y:S01]  /*4aa0*/  FFMA.FTZ R13, R13, R60, R15 ;  /* 0x0000003c0d0d7223 */ /* 0x000fe2000001000f */
[----:B------:R-:W-:Y:S02]  /*4ab0*/  IMAD.MOV.U32 R60, RZ, RZ, R14 ;  /* 0x000000ffff3c7224 */ /* 0x000fe400078e000e */
[----:B------:R-:W-:-:S02]  /*4ac0*/  HADD2.F32 R14, -RZ, R61.H1_H1 ;  /* 0x3000003dff0e7230 */ /* 0x000fc40000004100 */
[----:B------:R-:W-:Y:S02]  /*4ad0*/  HADD2.F32 R15, -RZ, R61.H0_H0 ;  /* 0x2000003dff0f7230 */ /* 0x000fe40000004100 */
[----:B------:R-:W-:Y:S02]  /*4ae0*/  HADD2.F32 R61, -RZ, R151.H0_H0 ;  /* 0x20000097ff3d7230 */ /* 0x000fe40000004100 */
        /* <DEDUP_REMOVED lines=11> */
[----:B------:R-:W-:Y:S01]  /*4ba0*/  FFMA.FTZ R68, R60, R61, R68 ;  /* 0x0000003d3c447223 */ /* 0x000fe20000010044 */
[----:B------:R-:W-:Y:S01]  /*4bb0*/  F2FP.F16.F32.PACK_AB R60, R13, R12 ;  /* 0x0000000c0d3c723e */ /* 0x000fe200000000ff */
[----:B------:R-:W-:Y:S02]  /*4bc0*/  IMAD.MOV.U32 R12, RZ, RZ, R14 ;  /* 0x000000ffff0c7224 */ /* 0x000fe400078e000e */
[----:B------:R-:W-:Y:S01]  /*4bd0*/  IMAD.MOV.U32 R13, RZ, RZ, R66 ;  /* 0x000000ffff0d7224 */ /* 0x000fe200078e0042 */
[----:B------:R-:W-:Y:S01]  /*4be0*/  F2FP.F16.F32.PACK_AB R63, R68, R63 ;  /* 0x0000003f443f723e */ /* 0x000fe200000000ff */
[----:B------:R-:W-:-:S03]  /*4bf0*/  IMAD.MOV.U32 R15, RZ, RZ, R60 ;  /* 0x000000ffff0f7224 */ /* 0x000fc600078e003c */
[----:B------:R-:W-:-:S07]  /*4c00*/  MOV R14, R63 ;  /* 0x0000003f000e7202 */ /* 0x000fce0000000f00 */
.L_x_4866:
[----:B------:R-:W-:Y:S05]  /*4c10*/  BSYNC B3 ;  /* 0x0000000000037941 */ /* 0x000fea0003800000 */
.L_x_4865:
[----:B----4-:R0:W-:Y:S02]  /*4c20*/  ST.E.128 desc[UR60][R64.64], R12 ;  /* 0x0000000c40007985 */ /* 0x0101e4000c101d3c */
.L_x_4864:
[----:B------:R-:W-:Y:S05]  /*4c30*/  BSYNC B2 ;  /* 0x0000000000027941 */ /* 0x000fea0003800000 */
.L_x_4863:
        /* <DEDUP_REMOVED lines=11> */
[----:B------:R-:W-:-:S03]  /*4cf0*/  SHF.R.U64 R56, R56, 0x10, R57 ;  /* 0x0000001038387819 */ /* 0x000fc60000001239 */
[----:B------:R-:W-:Y:S02]  /*4d00*/  HADD2.F32 R63, -RZ, R63.H0_H0 ;  /* 0x2000003fff3f7230 */ /* 0x000fe40000004100 */
[--C-:B------:R-:W-:Y:S02]  /*4d10*/  HADD2.F32 R13, -RZ, R58.reuse.H1_H1 ;  /* 0x3000003aff0d7230 */ /* 0x100fe40000004100 */
[----:B------:R-:W-:Y:S02]  /*4d20*/  HADD2.F32 R58, -RZ, R58.H0_H0 ;  /* 0x2000003aff3a7230 */ /* 0x000fe40000004100 */
[----:B------:R-:W-:Y:S02]  /*4d30*/  HADD2.F32 R56, -RZ, R56.H0_H0 ;  /* 0x20000038ff387230 */ /* 0x000fe40000004100 */
[-C--:B------:R-:W-:Y:S01]  /*4d40*/  FMUL.FTZ R62, R13, R63.reuse ;  /* 0x0000003f0d3e7220 */ /* 0x080fe20000410000 */
[----:B------:R-:W-:-:S03]  /*4d50*/  FMUL.FTZ R63, R58, R63 ;  /* 0x0000003f3a3f7220 */ /* 0x000fc60000410000 */
[-C--:B------:R-:W-:Y:S01]  /*4d60*/  FFMA.FTZ R62, R58, R56.reuse, -R62 ;  /* 0x000000383a3e7223 */ /* 0x080fe2000001083e */
[----:B------:R-:W-:Y:S01]  /*4d70*/  FFMA.FTZ R63, R13, R56, R63 ;  /* 0x000000380d3f7223 */ /* 0x000fe2000001003f */
[----:B------:R-:W-:Y:S01]  /*4d80*/  SHF.R.U32.HI R56, RZ, 0x10, R57 ;  /* 0x00000010ff387819 */ /* 0x000fe20000011639 */
[--C-:B------:R-:W-:Y:S01]  /*4d90*/  HADD2.F32 R13, -RZ, R15.reuse.H1_H1 ;  /* 0x3000000fff0d7230 */ /* 0x100fe20000004100 */
[----:B------:R-:W-:Y:S01]  /*4da0*/  SHF.R.U32.HI R57, RZ, 0x10, R59 ;  /* 0x00000010ff397819 */ /* 0x000fe2000001163b */
[----:B------:R-:W-:Y:S01]  /*4db0*/  HADD2.F32 R15, -RZ, R15.H0_H0 ;  /* 0x2000000fff0f7230 */ /* 0x000fe20000004100 */
[----:B------:R-:W-:Y:S01]  /*4dc0*/  F2FP.F16.F32.PACK_AB R62, R63, R62 ;  /* 0x0000003e3f3e723e */ /* 0x000fe200000000ff */
[----:B------:R-:W-:Y:S02]  /*4dd0*/  HADD2.F32 R56, -RZ, R56.H0_H0 ;  /* 0x20000038ff387230 */ /* 0x000fe40000004100 */
[----:B------:R-:W-:-:S05]  /*4de0*/  HADD2.F32 R57, -RZ, R57.H0_H0 ;  /* 0x20000039ff397230 */ /* 0x000fca0000004100 */
[-C--:B------:R-:W-:Y:S01]  /*4df0*/  FMUL.FTZ R58, R13, R57.reuse ;  /* 0x000000390d3a7220 */ /* 0x080fe20000410000 */
[----:B------:R-:W-:-:S03]  /*4e00*/  FMUL.FTZ R57, R15, R57 ;  /* 0x000000390f397220 */ /* 0x000fc60000410000 */
[-C--:B------:R-:W-:Y:S01]  /*4e10*/  FFMA.FTZ R58, R15, R56.reuse, -R58 ;  /* 0x000000380f3a7223 */ /* 0x080fe2000001083a */
[----:B------:R-:W-:Y:S01]  /*4e20*/  FFMA.FTZ R57, R13, R56, R57 ;  /* 0x000000380d397223 */ /* 0x000fe20000010039 */
[--C-:B------:R-:W-:Y:S02]  /*4e30*/  HADD2.F32 R13, -RZ, R12.reuse.H0_H0 ;  /* 0x2000000cff0d7230 */ /* 0x100fe40000004100 */
[----:B------:R-:W-:Y:S02]  /*4e40*/  HADD2.F32 R12, -RZ, R12.H1_H1 ;  /* 0x3000000cff0c7230 */ /* 0x000fe40000004100 */
[--C-:B------:R-:W-:Y:S01]  /*4e50*/  HADD2.F32 R15, -RZ, R149.reuse.H0_H0 ;  /* 0x20000095ff0f7230 */ /* 0x100fe20000004100 */
[----:B------:R-:W-:Y:S01]  /*4e60*/  F2FP.F16.F32.PACK_AB R57, R57, R58 ;  /* 0x0000003a3939723e */ /* 0x000fe200000000ff */
[----:B------:R-:W-:Y:S02]  /*4e70*/  HADD2.F32 R56, -RZ, R148.H0_H0 ;  /* 0x20000094ff387230 */ /* 0x000fe40000004100 */
[----:B------:R-:W-:-:S02]  /*4e80*/  HADD2.F32 R149, -RZ, R149.H1_H1 ;  /* 0x30000095ff957230 */ /* 0x000fc40000004100 */
[CC--:B------:R-:W-:Y:S01]  /*4e90*/  FMUL.FTZ R59, R12.reuse, R15.reuse ;  /* 0x0000000f0c3b7220 */ /* 0x0c0fe20000410000 */
[C---:B------:R-:W-:Y:S01]  /*4ea0*/  FMUL.FTZ R15, R13.reuse, R15 ;  /* 0x0000000f0d0f7220 */ /* 0x040fe20000410000 */
[----:B------:R-:W-:Y:S02]  /*4eb0*/  HADD2.F32 R148, -RZ, R148.H1_H1 ;  /* 0x30000094ff947230 */ /* 0x000fe40000004100 */
        /* <DEDUP_REMOVED lines=12> */
[----:B------:R-:W-:-:S04]  /*4f80*/  IMAD.MOV.U32 R13, RZ, RZ, R62 ;  /* 0x000000ffff0d7224 */ /* 0x000fc800078e003e */
[----:B------:R-:W-:-:S07]  /*4f90*/  IMAD.MOV.U32 R14, RZ, RZ, R149 ;  /* 0x000000ffff0e7224 */ /* 0x000fce00078e0095 */
.L_x_4870:
[----:B------:R-:W-:Y:S05]  /*4fa0*/  BSYNC B3 ;  /* 0x0000000000037941 */ /* 0x000fea0003800000 */
.L_x_4869:
[----:B----4-:R0:W-:Y:S02]  /*4fb0*/  ST.E.128 desc[UR60][R60.64], R12 ;  /* 0x0000000c3c007985 */ /* 0x0101e4000c101d3c */
.L_x_4868:
[----:B------:R-:W-:Y:S05]  /*4fc0*/  BSYNC B2 ;  /* 0x0000000000027941 */ /* 0x000fea0003800000 */
.L_x_4867:
        /* <DEDUP_REMOVED lines=36> */
[----:B------:R-:W-:Y:S01]  /*5210*/  HADD2.F32 R14, -RZ, R14.H0_H0 ;  /* 0x2000000eff0e7230 */ /* 0x000fe20000004100 */
[----:B------:R-:W-:Y:S01]  /*5220*/  F2FP.F16.F32.PACK_AB R53, R54, R53 ;  /* 0x000000353635723e */ /* 0x000fe200000000ff */
[----:B------:R-:W-:-:S02]  /*5230*/  HADD2.F32 R11, -RZ, R146.H0_H0 ;  /* 0x20000092ff0b7230 */ /* 0x000fc40000004100 */
[-C--:B------:R-:W-:Y:S01]  /*5240*/  FMUL.FTZ R13, R55, R147.reuse ;  /* 0x00000093370d7220 */ /* 0x080fe20000410000 */
[----:B------:R-:W-:Y:S02]  /*5250*/  HADD2.F32 R146, -RZ, R146.H1_H1 ;  /* 0x30000092ff927230 */ /* 0x000fe40000004100 */
[----:B------:R-:W-:Y:S01]  /*5260*/  FMUL.FTZ R147, R14, R147 ;  /* 0x000000930e937220 */ /* 0x000fe20000410000 */
[-C--:B------:R-:W-:Y:S01]  /*5270*/  FFMA.FTZ R58, R12, R11.reuse, -R58 ;  /* 0x0000000b0c3a7223 */ /* 0x080fe2000001083a */
[----:B------:R-:W-:Y:S01]  /*5280*/  FFMA.FTZ R59, R15, R11, R59 ;  /* 0x0000000b0f3b7223 */ /* 0x000fe2000001003b */
[-C--:B------:R-:W-:Y:S01]  /*5290*/  FFMA.FTZ R13, R14, R146.reuse, -R13 ;  /* 0x000000920e0d7223 */ /* 0x080fe2000001080d */
[----:B------:R-:W-:Y:S01]  /*52a0*/  FFMA.FTZ R147, R55, R146, R147 ;  /* 0x0000009237937223 */ /* 0x000fe20000010093 */
[----:B------:R-:W-:Y:S02]  /*52b0*/  IMAD.MOV.U32 R15, RZ, RZ, R53 ;  /* 0x000000ffff0f7224 */ /* 0x000fe400078e0035 */
[----:B------:R-:W-:-:S02]  /*52c0*/  F2FP.F16.F32.PACK_AB R58, R59, R58 ;  /* 0x0000003a3b3a723e */ /* 0x000fc400000000ff */
[----:B------:R-:W-:Y:S01]  /*52d0*/  F2FP.F16.F32.PACK_AB R147, R147, R13 ;  /* 0x0000000d9393723e */ /* 0x000fe200000000ff */
[----:B------:R-:W-:Y:S02]  /*52e0*/  IMAD.MOV.U32 R13, RZ, RZ, R52 ;  /* 0x000000ffff0d7224 */ /* 0x000fe400078e0034 */
[----:B------:R-:W-:Y:S01]  /*52f0*/  IMAD.MOV.U32 R12, RZ, RZ, R58 ;  /* 0x000000ffff0c7224 */ /* 0x000fe200078e003a */
[----:B------:R-:W-:-:S07]  /*5300*/  MOV R14, R147 ;  /* 0x00000093000e7202 */ /* 0x000fce0000000f00 */
.L_x_4872:
[----:B------:R-:W-:Y:S05]  /*5310*/  BSYNC B2 ;  /* 0x0000000000027941 */ /* 0x000fea0003800000 */
.L_x_4871:
[----:B----4-:R0:W-:Y:S02]  /*5320*/  ST.E.128 desc[UR60][R56.64], R12 ;  /* 0x0000000c38007985 */ /* 0x0101e4000c101d3c */
.L_x_4850:
[----:B------:R-:W-:Y:S05]  /*5330*/  BSYNC B1 ;  /* 0x0000000000017941 */ /* 0x000fea0003800000 */
.L_x_4849:
[----:B------:R-:W-:-:S03]  /*5340*/  UMOV UR4, 0xffffffff ;  /* 0xffffffff00047882 */ /* 0x000fc60000000000 */
[----:B------:R-:W-:Y:S05]  /*5350*/  BRA.DIV UR4, `(.L_x_4873) ;  /* 0x0000027604b47947 */ /* 0x000fea000b800000 */
[----:B-1----:R-:W1:Y:S04]  /*5360*/  SHFL.IDX PT, R113, R113, 0x1, 0x1c1f ;  /* 0x003c1f0071717f89 */ /* 0x002e6800000e0000 */
[----:B------:R-:W0:Y:S02]  /*5370*/  SHFL.IDX PT, R116, R116, 0x1, 0x1c1f ;  /* 0x003c1f0074747f89 */ /* 0x000e2400000e0000 */
.L_x_5279:
        /* <DEDUP_REMOVED lines=10> */
[--C-:B---3--:R-:W-:Y:S01]  /*5420*/  SHF.R.U64 R11, R48, 0x10, R49.reuse ;  /* 0x00000010300b7819 */ /* 0x108fe20000001231 */
        /* <DEDUP_REMOVED lines=40> */
.L_x_4878:
[----:B------:R-:W-:Y:S05]  /*56b0*/  BSYNC B2 ;  /* 0x0000000000027941 */ /* 0x000fea0003800000 */
.L_x_4877:
[----:B----4-:R0:W-:Y:S02]  /*56c0*/  ST.E.128 desc[UR60][R52.64], R12 ;  /* 0x0000000c34007985 */ /* 0x0101e4000c101d3c */
.L_x_4876:
[----:B------:R-:W-:Y:S05]  /*56d0*/  BSYNC B1 ;  /* 0x0000000000017941 */ /* 0x000fea0003800000 */
.L_x_4875:
[----:B------:R-:W-:Y:S01]  /*56e0*/  ISETP.NE.AND P3, PT, R10, RZ, PT ;  /* 0x000000ff0a00720c */ /* 0x000fe20003f65270 */
[----:B------:R-:W-:-:S12]  /*56f0*/  BSSY B1, `(.L_x_4879) ;  /* 0x0000037000017945 */ /* 0x000fd80003800000 */
[----:B------:R-:W-:Y:S05]  /*5700*/  @!P3 BRA `(.L_x_4880) ;  /* 0x0000000000d4b947 */ /* 0x000fea0003800000 */
[----:B0---4-:R0:W4:Y:S01]  /*5710*/  LDS.128 R12, [R78+0x20000] ;  /* 0x020000004e0c7984 */ /* 0x0111220000000c00 */
[----:B------:R-:W-:Y:S01]  /*5720*/  ISETP.GE.AND P3, PT, R224, R117, PT ;  /* 0x00000075e000720c */ /* 0x000fe20003f66270 */
[----:B---3--:R-:W-:Y:S01]  /*5730*/  IMAD.SHL.U32 R11, R203, 0x8, RZ ;  /* 0x00000008cb0b7824 */ /* 0x008fe200078e00ff */
[----:B------:R-:W-:Y:S01]  /*5740*/  BSSY B2, `(.L_x_4881) ;  /* 0x0000030000027945 */ /* 0x000fe20003800000 */
[----:B------:R-:W-:Y:S02]  /*5750*/  IMAD.MOV.U32 R48, RZ, RZ, R116 ;  /* 0x000000ffff307224 */ /* 0x000fe400078e0074 */
[----:B-1----:R-:W-:Y:S02]  /*5760*/  IMAD.MOV.U32 R49, RZ, RZ, R113 ;  /* 0x000000ffff317224 */ /* 0x002fe400078e0071 */
[----:B------:R-:W-:-:S06]  /*5770*/  IMAD.WIDE R48, R11, 0x2, R48 ;  /* 0x000000020b307825 */ /* 0x000fcc00078e0230 */
[----:B0-----:R-:W-:Y:S05]  /*5780*/  @P3 BRA `(.L_x_4882) ;  /* 0x0000000000ac3947 */ /* 0x001fea0003800000 */
[--C-:B------:R-:W-:Y:S01]  /*5790*/  SHF.R.U64 R50, R44, 0x10, R45.reuse ;  /* 0x000000102c327819 */ /* 0x100fe2000000122d */
[--C-:B----4-:R-:W-:Y:S01]  /*57a0*/  HADD2.F32 R52, -RZ, R15.reuse.H0_H0 ;  /* 0x2000000fff347230 */ /* 0x110fe20000004100 */
        /* <DEDUP_REMOVED lines=41> */
.L_x_4882:
[----:B------:R-:W-:Y:S05]  /*5a40*/  BSYNC B2 ;  /* 0x0000000000027941 */ /* 0x000fea0003800000 */
.L_x_4881:
[----:B----4-:R0:W-:Y:S02]  /*5a50*/  ST.E.128 desc[UR60][R48.64], R12 ;  /* 0x0000000c30007985 */ /* 0x0101e4000c101d3c */
.L_x_4880:
[----:B------:R-:W-:Y:S05]  /*5a60*/  BSYNC B1 ;  /* 0x0000000000017941 */ /* 0x000fea0003800000 */
.L_x_4879:
        /* <DEDUP_REMOVED lines=11> */
[--C-:B------:R-:W-:Y:S02]  /*5b20*/  SHF.R.U64 R11, R42, 0x10, R43.reuse ;  /* 0x000000102a0b7819 */ /* 0x100fe4000000122b */
[----:B------:R-:W-:Y:S02]  /*5b30*/  SHF.R.U32.HI R48, RZ, 0x10, R43 ;  /* 0x00000010ff307819 */ /* 0x000fe4000001162b */
[--C-:B------:R-:W-:Y:S01]  /*5b40*/  SHF.R.U64 R47, R40, 0x10, R41.reuse ;  /* 0x00000010282f7819 */ /* 0x100fe20000001229 */
[----:B----4-:R-:W-:Y:S01]  /*5b50*/  IMAD.MOV.U32 R40, RZ, RZ, R12 ;  /* 0x000000ffff287224 */ /* 0x010fe200078e000c */
[----:B------:R-:W-:Y:S01]  /*5b60*/  SHF.R.U32.HI R46, RZ, 0x10, R41 ;  /* 0x00000010ff2e7819 */ /* 0x000fe20000011629 */
[----:B------:R-:W-:Y:S02]  /*5b70*/  HADD2.F32 R43, -RZ, R11.H0_H0 ;  /* 0x2000000bff2b7230 */ /* 0x000fe40000004100 */
[----:B------:R-:W-:Y:S02]  /*5b80*/  HADD2.F32 R12, -RZ, R13.H1_H1 ;  /* 0x3000000dff0c7230 */ /* 0x000fe40000004100 */
[----:B------:R-:W-:-:S02]  /*5b90*/  HADD2.F32 R48, -RZ, R48.H0_H0 ;  /* 0x20000030ff307230 */ /* 0x000fc40000004100 */
[----:B------:R-:W-:Y:S02]  /*5ba0*/  HADD2.F32 R11, -RZ, R13.H0_H0 ;  /* 0x2000000dff0b7230 */ /* 0x000fe40000004100 */
[-C--:B------:R-:W-:Y:S01]  /*5bb0*/  FMUL.FTZ R50, R12, R43.reuse ;  /* 0x0000002b0c327220 */ /* 0x080fe20000410000 */
[--C-:B------:R-:W-:Y:S02]  /*5bc0*/  HADD2.F32 R41, -RZ, R15.reuse.H1_H1 ;  /* 0x3000000fff297230 */ /* 0x100fe40000004100 */
[----:B------:R-:W-:Y:S02]  /*5bd0*/  HADD2.F32 R13, -RZ, R15.H0_H0 ;  /* 0x2000000fff0d7230 */ /* 0x000fe40000004100 */
[----:B------:R-:W-:Y:S01]  /*5be0*/  FMUL.FTZ R43, R11, R43 ;  /* 0x0000002b0b2b7220 */ /* 0x000fe20000410000 */
[----:B------:R-:W-:Y:S02]  /*5bf0*/  HADD2.F32 R42, -RZ, R47.H0_H0 ;  /* 0x2000002fff2a7230 */ /* 0x000fe40000004100 */
[----:B------:R-:W-:Y:S01]  /*5c00*/  FMUL.FTZ R52, R41, R48 ;  /* 0x0000003029347220 */ /* 0x000fe20000410000 */
[----:B------:R-:W-:-:S02]  /*5c10*/  HADD2.F32 R46, -RZ, R46.H0_H0 ;  /* 0x2000002eff2e7230 */ /* 0x000fc40000004100 */
[----:B------:R-:W-:Y:S01]  /*5c20*/  FMUL.FTZ R48, R13, R48 ;  /* 0x000000300d307220 */ /* 0x000fe20000410000 */
[----:B------:R-:W-:Y:S02]  /*5c30*/  HADD2.F32 R15, -RZ, R40.H1_H1 ;  /* 0x30000028ff0f7230 */ /* 0x000fe40000004100 */
[----:B------:R-:W-:Y:S01]  /*5c40*/  FFMA.FTZ R12, R12, R42, R43 ;  /* 0x0000002a0c0c7223 */ /* 0x000fe2000001002b */
[----:B------:R-:W-:Y:S02]  /*5c50*/  HADD2.F32 R43, -RZ, R138.H1_H1 ;  /* 0x3000008aff2b7230 */ /* 0x000fe40000004100 */
[----:B------:R-:W-:Y:S01]  /*5c60*/  FFMA.FTZ R48, R41, R46, R48 ;  /* 0x0000002e29307223 */ /* 0x000fe20000010030 */
[----:B------:R-:W-:Y:S02]  /*5c70*/  HADD2.F32 R40, -RZ, R40.H0_H0 ;  /* 0x20000028ff287230 */ /* 0x000fe40000004100 */
[----:B------:R-:W-:Y:S01]  /*5c80*/  FFMA.FTZ R11, R11, R42, -R50 ;  /* 0x0000002a0b0b7223 */ /* 0x000fe20000010832 */
[----:B------:R-:W-:-:S02]  /*5c90*/  HADD2.F32 R138, -RZ, R138.H0_H0 ;  /* 0x2000008aff8a7230 */ /* 0x000fc40000004100 */
[----:B------:R-:W-:Y:S01]  /*5ca0*/  FFMA.FTZ R13, R13, R46, -R52 ;  /* 0x0000002e0d0d7223 */ /* 0x000fe20000010834 */
[--C-:B------:R-:W-:Y:S02]  /*5cb0*/  HADD2.F32 R41, -RZ, R14.reuse.H1_H1 ;  /* 0x3000000eff297230 */ /* 0x100fe40000004100 */
[-C--:B------:R-:W-:Y:S01]  /*5cc0*/  FMUL.FTZ R47, R15, R43.reuse ;  /* 0x0000002b0f2f7220 */ /* 0x080fe20000410000 */
[----:B------:R-:W-:Y:S02]  /*5cd0*/  HADD2.F32 R14, -RZ, R14.H0_H0 ;  /* 0x2000000eff0e7230 */ /* 0x000fe40000004100 */
[----:B------:R-:W-:Y:S01]  /*5ce0*/  FMUL.FTZ R46, R40, R43 ;  /* 0x0000002b282e7220 */ /* 0x000fe20000410000 */
[--C-:B------:R-:W-:Y:S02]  /*5cf0*/  HADD2.F32 R42, -RZ, R139.reuse.H1_H1 ;  /* 0x3000008bff2a7230 */ /* 0x100fe40000004100 */
[----:B------:R-:W-:Y:S01]  /*5d00*/  FMUL.FTZ R43, R41, R138 ;  /* 0x0000008a292b7220 */ /* 0x000fe20000410000 */
[----:B------:R-:W-:-:S02]  /*5d10*/  HADD2.F32 R139, -RZ, R139.H0_H0 ;  /* 0x2000008bff8b7230 */ /* 0x000fc40000004100 */
[----:B------:R-:W-:Y:S01]  /*5d20*/  FMUL.FTZ R138, R14, R138 ;  /* 0x0000008a0e8a7220 */ /* 0x000fe20000410000 */
[----:B------:R-:W-:Y:S01]  /*5d30*/  F2FP.F16.F32.PACK_AB R11, R12, R11 ;  /* 0x0000000b0c0b723e */ /* 0x000fe200000000ff */
[-C--:B------:R-:W-:Y:S01]  /*5d40*/  FFMA.FTZ R47, R40, R42.reuse, -R47 ;  /* 0x0000002a282f7223 */ /* 0x080fe2000001082f */
[----:B------:R-:W-:Y:S01]  /*5d50*/  FFMA.FTZ R46, R15, R42, R46 ;  /* 0x0000002a0f2e7223 */ /* 0x000fe2000001002e */
[-C--:B------:R-:W-:Y:S01]  /*5d60*/  FFMA.FTZ R43, R14, R139.reuse, -R43 ;  /* 0x0000008b0e2b7223 */ /* 0x080fe2000001082b */
[----:B------:R-:W-:Y:S01]  /*5d70*/  FFMA.FTZ R138, R41, R139, R138 ;  /* 0x0000008b298a7223 */ /* 0x000fe2000001008a */
[----:B------:R-:W-:Y:S01]  /*5d80*/  F2FP.F16.F32.PACK_AB R15, R48, R13 ;  /* 0x0000000d300f723e */ /* 0x000fe200000000ff */
[----:B------:R-:W-:Y:S01]  /*5d90*/  IMAD.MOV.U32 R13, RZ, RZ, R11 ;  /* 0x000000ffff0d7224 */ /* 0x000fe200078e000b */
[----:B------:R-:W-:Y:S02]  /*5da0*/  F2FP.F16.F32.PACK_AB R12, R46, R47 ;  /* 0x0000002f2e0c723e */ /* 0x000fe400000000ff */
[----:B------:R-:W-:-:S07]  /*5db0*/  F2FP.F16.F32.PACK_AB R14, R138, R43 ;  /* 0x0000002b8a0e723e */ /* 0x000fce00000000ff */
.L_x_4886:
[----:B------:R-:W-:Y:S05]  /*5dc0*/  BSYNC B2 ;  /* 0x0000000000027941 */ /* 0x000fea0003800000 */
.L_x_4885:
[----:B----4-:R0:W-:Y:S02]  /*5dd0*/  ST.E.128 desc[UR60][R44.64], R12 ;  /* 0x0000000c2c007985 */ /* 0x0101e4000c101d3c */
.L_x_4884:
[----:B------:R-:W-:Y:S05]  /*5de0*/  BSYNC B1 ;  /* 0x0000000000017941 */ /* 0x000fea0003800000 */
.L_x_4883:
        /* <DEDUP_REMOVED lines=27> */
[----:B------:R-:W-:-:S02]  /*5fa0*/  HADD2.F32 R36, -RZ, R127.H0_H0 ;  /* 0x2000007fff247230 */ /* 0x000fc40000004100 */
[----:B------:R-:W-:Y:S01]  /*5fb0*/  FFMA.FTZ R39, R11, R38, R42 ;  /* 0x000000260b277223 */ /* 0x000fe2000001002a */
[----:B------:R-:W-:Y:S02]  /*5fc0*/  HADD2.F32 R11, -RZ, R12.H1_H1 ;  /* 0x3000000cff0b7230 */ /* 0x000fe40000004100 */
[----:B------:R-:W-:Y:S01]  /*5fd0*/  FFMA.FTZ R46, R15, R37, -R46 ;  /* 0x000000250f2e7223 */ /* 0x000fe2000001082e */
[----:B------:R-:W-:Y:S02]  /*5fe0*/  HADD2.F32 R13, -RZ, R14.H1_H1 ;  /* 0x3000000eff0d7230 */ /* 0x000fe40000004100 */
[----:B------:R-:W-:Y:S02]  /*5ff0*/  HADD2.F32 R127, -RZ, R127.H1_H1 ;  /* 0x3000007fff7f7230 */ /* 0x000fe40000004100 */
[----:B------:R-:W-:Y:S01]  /*6000*/  FMUL.FTZ R37, R11, R36 ;  /* 0x000000240b257220 */ /* 0x000fe20000410000 */
[----:B------:R-:W-:Y:S02]  /*6010*/  HADD2.F32 R12, -RZ, R12.H0_H0 ;  /* 0x2000000cff0c7230 */ /* 0x000fe40000004100 */
[----:B------:R-:W-:-:S02]  /*6020*/  HADD2.F32 R14, -RZ, R14.H0_H0 ;  /* 0x2000000eff0e7230 */ /* 0x000fc40000004100 */
[-C--:B------:R-:W-:Y:S01]  /*6030*/  FMUL.FTZ R43, R13, R127.reuse ;  /* 0x0000007f0d2b7220 */ /* 0x080fe20000410000 */
        /* <DEDUP_REMOVED lines=12> */
.L_x_4890:
[----:B------:R-:W-:Y:S05]  /*6100*/  BSYNC B2 ;  /* 0x0000000000027941 */ /* 0x000fea0003800000 */
.L_x_4889:
[----:B----4-:R0:W-:Y:S02]  /*6110*/  ST.E.128 desc[UR60][R40.64], R12 ;  /* 0x0000000c28007985 */ /* 0x0101e4000c101d3c */
.L_x_4888:
[----:B------:R-:W-:Y:S05]  /*6120*/  BSYNC B1 ;  /* 0x0000000000017941 */ /* 0x000fea0003800000 */
.L_x_4887:
        /* <DEDUP_REMOVED lines=49> */
.L_x_4894:
[----:B------:R-:W-:Y:S05]  /*6440*/  BSYNC B2 ;  /* 0x0000000000027941 */ /* 0x000fea0003800000 */
.L_x_4893:
[----:B----4-:R0:W-:Y:S02]  /*6450*/  ST.E.128 desc[UR60][R36.64], R12 ;  /* 0x0000000c24007985 */ /* 0x0101e4000c101d3c */
.L_x_4892:
[----:B------:R-:W-:Y:S05]  /*6460*/  BSYNC B1 ;  /* 0x0000000000017941 */ /* 0x000fea0003800000 */
.L_x_4891:
        /* <DEDUP_REMOVED lines=48> */
.L_x_4896:
[----:B------:R-:W-:Y:S05]  /*6770*/  BSYNC B1 ;  /* 0x0000000000017941 */ /* 0x000fea0003800000 */
.L_x_4895:
[----:B----4-:R0:W-:Y:S01]  /*6780*/  ST.E.128 desc[UR60][R32.64], R12 ;  /* 0x0000000c20007985 */ /* 0x0101e2000c101d3c */
[----:B------:R-:W-:Y:S05]  /*6790*/  BRA `(.L_x_4874) ;  /* 0x00000040006c7947 */ /* 0x000fea0003800000 */
.L_x_4840:
        /* <DEDUP_REMOVED lines=22> */
[----:B------:R-:W-:Y:S02]  /*6900*/  LEA R52, P2, R28, UR4, 0x1 ;  /* 0x000000041c347c11 */ /* 0x000fe4000f8408ff */
[----:B------:R-:W-:-:S02]  /*6910*/  CS2R R48, SRZ ;  /* 0x0000000000307805 */ /* 0x000fc4000001ff00 */
        /* <DEDUP_REMOVED lines=23> */
.L_x_4898:
[----:B------:R-:W-:Y:S05]  /*6a90*/  BSYNC B1 ;  /* 0x0000000000017941 */ /* 0x000fea0003800000 */
.L_x_4897:
        /* <DEDUP_REMOVED lines=47> */
.L_x_4900:
[----:B------:R-:W-:Y:S05]  /*6d90*/  BSYNC B1 ;  /* 0x0000000000017941 */ /* 0x000fea0003800000 */
.L_x_4899:
[----:B------:R-:W2:Y:S01]  /*6da0*/  LDL R11, [R1+0x3c] ;  /* 0x00003c00010b7983 */ /* 0x000ea20000100800 */
[----:B0-----:R-:W-:Y:S02]  /*6db0*/  IMAD.MOV.U32 R12, RZ, RZ, R28 ;  /* 0x000000ffff0c7224 */ /* 0x001fe400078e001c */
[----:B------:R-:W-:Y:S02]  /*6dc0*/  IMAD.MOV.U32 R13, RZ, RZ, R29 ;  /* 0x000000ffff0d7224 */ /* 0x000fe400078e001d */
[----:B------:R-:W-:-:S03]  /*6dd0*/  IMAD.MOV.U32 R14, RZ, RZ, R34 ;  /* 0x000000ffff0e7224 */ /* 0x000fc600078e0022 */
        /* <DEDUP_REMOVED lines=8> */
[----:B------:R-:W-:-:S02]  /*6e60*/  MOV R13, R36 ;  /* 0x00000024000d7202 */ /* 0x000fc40000000f00 */
[----:B------:R-:W-:Y:S02]  /*6e70*/  PRMT R146, R14, 0x7610, R146 ;  /* 0x000076100e927816 */ /* 0x000fe40000000092 */
[----:B------:R-:W-:Y:S01]  /*6e80*/  PRMT R164, R12, 0x5410, R13 ;  /* 0x000054100ca47816 */ /* 0x000fe2000000000d */
[----:B------:R-:W-:Y:S01]  /*6e90*/  IMAD.MOV.U32 R12, RZ, RZ, R42 ;  /* 0x000000ffff0c7224 */ /* 0x000fe200078e002a */
[----:B--2---:R-:W-:Y:S02]  /*6ea0*/  R2UR UR4, R11 ;  /* 0x000000000b0472ca */ /* 0x004fe400000e0000 */
[----:B------:R-:W-:-:S04]  /*6eb0*/  MOV R11, R31 ;  /* 0x0000001f000b7202 */ /* 0x000fc80000000f00 */
[----:B------:R-:W-:Y:S01]  /*6ec0*/  PRMT R156, R81, 0x5410, R11 ;  /* 0x00005410519c7816 */ /* 0x000fe2000000000b */
[----:B------:R-:W-:-:S05]  /*6ed0*/  IMAD.MOV.U32 R11, RZ, RZ, R33 ;  /* 0x000000ffff0b7224 */ /* 0x000fca00078e0021 */
[----:B------:R-:W-:Y:S01]  /*6ee0*/  PRMT R163, R11, 0x7610, R163 ;  /* 0x000076100ba37816 */ /* 0x000fe200000000a3 */
[----:B------:R-:W-:Y:S01]  /*6ef0*/  IMAD.MOV.U32 R11, RZ, RZ, R38 ;  /* 0x000000ffff0b7224 */ /* 0x000fe200078e0026 */
[----:B------:R-:W-:-:S04]  /*6f00*/  UISETP.NE.AND UP0, UPT, UR4, 0x3, UPT ;  /* 0x000000030400788c */ /* 0x000fc8000bf05270 */
[----:B------:R-:W-:Y:S01]  /*6f10*/  PRMT R163, R163, 0x5410, R11 ;  /* 0x00005410a3a37816 */ /* 0x000fe2000000000b */
[----:B------:R-:W-:Y:S01]  /*6f20*/  IMAD.MOV.U32 R11, RZ, RZ, R43 ;  /* 0x000000ffff0b7224 */ /* 0x000fe200078e002b */
[----:B------:R-:W-:-:S04]  /*6f30*/  PLOP3.LUT P2, PT, PT, PT, UP0, 0x80, 0x0 ;  /* 0x000000000000781c */ /* 0x000fc80003f4f008 */
        /* <DEDUP_REMOVED lines=13> */
[----:B------:R-:W-:-:S03]  /*7010*/  IMAD.MOV.U32 R11, RZ, RZ, R50 ;  /* 0x000000ffff0b7224 */ /* 0x000fc600078e0032 */
[----:B------:R-:W-:Y:S01]  /*7020*/  PRMT R166, R12, 0x7610, R166 ;  /* 0x000076100ca67816 */ /* 0x000fe200000000a6 */
[----:B------:R-:W-:Y:S01]  /*7030*/  IMAD.MOV.U32 R12, RZ, RZ, R49 ;  /* 0x000000ffff0c7224 */ /* 0x000fe200078e0031 */
[----:B------:R-:W-:Y:S01]  /*7040*/  PRMT R165, R165, 0x5410, R11 ;  /* 0x00005410a5a57816 */ /* 0x000fe2000000000b */
[----:B------:R-:W-:-:S03]  /*7050*/  IMAD.MOV.U32 R11, RZ, RZ, R48 ;  /* 0x000000ffff0b7224 */ /* 0x000fc600078e0030 */
[----:B------:R-:W-:Y:S01]  /*7060*/  PRMT R145, R12, 0x7610, R145 ;  /* 0x000076100c917816 */ /* 0x000fe20000000091 */
[----:B-----5:R-:W-:Y:S01]  /*7070*/  IMAD.MOV.U32 R12, RZ, RZ, R54 ;  /* 0x000000ffff0c7224 */ /* 0x020fe200078e0036 */
        /* <DEDUP_REMOVED lines=41> */
.L_x_4901:
[----:B------:R-:W-:Y:S01]  /*7310*/  IMAD R86, R22, 0x8, R17 ;  /* 0x0000000816567824 */ /* 0x000fe200078e0211 */
[----:B------:R-:W-:Y:S01]  /*7320*/  SHF.L.U32 R87, R220, 0x1f, RZ ;  /* 0x0000001fdc577819 */ /* 0x000fe200000006ff */
[----:B------:R-:W-:Y:S03]  /*7330*/  BSSY B1, `(.L_x_4902) ;  /* 0x0000003000017945 */ /* 0x000fe60003800000 */
[----:B------:R-:W0:Y:S02]  /*7340*/  SYNCS.PHASECHK.TRANS64.TRYWAIT P5, [R86+URZ+0x30890], R87 ;  /* 0x03089057560075a7 */ /* 0x000e2400080a017f */
[----:B0-----:R-:W-:Y:S05]  /*7350*/  @!P5 BRA `(.L_x_4903) ;  /* 0x000002580000d947 */ /* 0x001fea0003800000 */
.L_x_5280:
[----:B------:R-:W-:Y:S05]  /*7360*/  BSYNC B1 ;  /* 0x0000000000017941 */ /* 0x000fea0003800000 */
.L_x_4902:
[----:B------:R-:W1:Y:S01]  /*7370*/  LDC R127, c[0x0][0x2f4] ;  /* 0x0000bd00ff7f7b82 */ /* 0x000e620000000800 */
[----:B------:R-:W-:Y:S01]  /*7380*/  UMOV UR4, 0xffffffff ;  /* 0xffffffff00047882 */ /* 0x000fe20000000000 */
[----:B-1----:R-:W-:Y:S02]  /*7390*/  IMAD.IADD R131, R127, 0x1, -R118 ;  /* 0x000000017f837824 */ /* 0x002fe400078e0a76 */
[----:B------:R-:W-:Y:S05]  /*73a0*/  BRA.DIV UR4, `(.L_x_4904) ;  /* 0x0000025a04007947 */ /* 0x000fea000b800000 */
[----:B------:R1:W2:Y:S04]  /*73b0*/  SHFL.IDX PT, R115, R113, RZ, 0x1c1f ;  /* 0x001c1fff71737589 */ /* 0x0002a800000e0000 */
[----:B------:R1:W3:Y:S02]  /*73c0*/  SHFL.IDX PT, R11, R116, RZ, 0x1c1f ;  /* 0x001c1fff740b7589 */ /* 0x0002e400000e0000 */
.L_x_5284:
        /* <DEDUP_REMOVED lines=49> */
[----:B------:R-:W-:Y:S01]  /*76e0*/  HADD2.F32 R48, -RZ, R139.H1_H1 ;  /* 0x3000008bff307230 */ /* 0x000fe20000004100 */
[----:B------:R-:W-:Y:S01]  /*76f0*/  SHF.R.U32.HI R39, RZ, 0x10, R39 ;  /* 0x00000010ff277819 */ /* 0x000fe20000011627 */
[----:B------:R-:W-:-:S02]  /*7700*/  HADD2.F32 R145, -RZ, R145.H0_H0 ;  /* 0x20000091ff917230 */ /* 0x000fc40000004100 */
[----:B------:R-:W-:Y:S02]  /*7710*/  HADD2.F32 R15, -RZ, R15.H1_H1 ;  /* 0x3000000fff0f7230 */ /* 0x000fe40000004100 */
[----:B------:R-:W-:Y:S02]  /*7720*/  HADD2.F32 R49, -RZ, R49.H0_H0 ;  /* 0x20000031ff317230 */ /* 0x000fe40000004100 */
        /* <DEDUP_REMOVED lines=8> */
[----:B------:R-:W-:Y:S02]  /*77b0*/  HADD2.F32 R50, -RZ, R50.H0_H0 ;  /* 0x20000032ff327230 */ /* 0x000fe40000004100 */
[CC--:B------:R-:W-:Y:S01]  /*77c0*/  FMUL.FTZ R139, R144.reuse, R146.reuse ;  /* 0x00000092908b7220 */ /* 0x0c0fe20000410000 */
[----:B------:R-:W-:Y:S01]  /*77d0*/  FMUL.FTZ R146, R147, R146 ;  /* 0x0000009293927220 */ /* 0x000fe20000410000 */
[----:B------:R-:W-:Y:S01]  /*77e0*/  HADD2.F32 R38, -RZ, R38.H0_H0 ;  /* 0x20000026ff267230 */ /* 0x000fe20000004100 */
[----:B------:R-:W-:Y:S01]  /*77f0*/  F2FP.F16.F32.PACK_AB R37, R37, R13 ;  /* 0x0000000d2525723e */ /* 0x000fe200000000ff */
[-C--:B------:R-:W-:Y:S01]  /*7800*/  FFMA.FTZ R139, R147, R145.reuse, -R139 ;  /* 0x00000091938b7223 */ /* 0x080fe2000001088b */
[----:B------:R-:W-:Y:S01]  /*7810*/  FFMA.FTZ R144, R144, R145, R146 ;  /* 0x0000009190907223 */ /* 0x000fe20000010092 */
[----:B------:R-:W-:Y:S01]  /*7820*/  SHF.R.U32.HI R145, RZ, 0x10, R51 ;  /* 0x00000010ff917819 */ /* 0x000fe20000011633 */
[----:B------:R-:W-:-:S02]  /*7830*/  HADD2.F32 R51, -RZ, R83.H1_H1 ;  /* 0x30000053ff337230 */ /* 0x000fc40000004100 */
[----:B------:R-:W-:Y:S02]  /*7840*/  HADD2.F32 R147, -RZ, R166.H1_H1 ;  /* 0x300000a6ff937230 */ /* 0x000fe40000004100 */
[----:B------:R-:W-:Y:S02]  /*7850*/  HADD2.F32 R83, -RZ, R145.H0_H0 ;  /* 0x20000091ff537230 */ /* 0x000fe40000004100 */
[----:B------:R-:W-:Y:S02]  /*7860*/  HADD2.F32 R145, -RZ, R39.H0_H0 ;  /* 0x20000027ff917230 */ /* 0x000fe40000004100 */
[----:B------:R-:W-:Y:S02]  /*7870*/  IMAD.MOV.U32 R13, RZ, RZ, R48 ;  /* 0x000000ffff0d7224 */ /* 0x000fe400078e0030 */
[----:B------:R-:W-:Y:S01]  /*7880*/  FMUL.FTZ R39, R51, R83 ;  /* 0x0000005333277220 */ /* 0x000fe20000410000 */
[----:B------:R-:W-:-:S03]  /*7890*/  IMAD.MOV.U32 R81, RZ, RZ, R37 ;  /* 0x000000ffff517224 */ /* 0x000fc600078e0025 */
[C---:B------:R-:W-:Y:S01]  /*78a0*/  FFMA.FTZ R39, R15.reuse, R145, -R39 ;  /* 0x000000910f277223 */ /* 0x040fe20000010827 */
[----:B------:R-:W-:Y:S01]  /*78b0*/  FMUL.FTZ R15, R15, R83 ;  /* 0x000000530f0f7220 */ /* 0x000fe20000410000 */
[----:B------:R-:W-:-:S03]  /*78c0*/  HADD2.F32 R83, -RZ, R164.H1_H1 ;  /* 0x300000a4ff537230 */ /* 0x000fc60000004100 */
        /* <DEDUP_REMOVED lines=21> */
[CC--:B------:R-:W-:Y:S01]  /*7a20*/  FMUL.FTZ R83, R49.reuse, R145.reuse ;  /* 0x0000009131537220 */ /* 0x0c0fe20000410000 */
[----:B------:R-:W-:Y:S02]  /*7a30*/  HADD2.F32 R82, -RZ, R82.H1_H1 ;  /* 0x30000052ff527230 */ /* 0x000fe40000004100 */
[C---:B------:R-:W-:Y:S01]  /*7a40*/  FMUL.FTZ R145, R80.reuse, R145 ;  /* 0x0000009150917220 */ /* 0x040fe20000410000 */
[----:B------:R-:W-:Y:S02]  /*7a50*/  HADD2.F32 R14, -RZ, R14.H1_H1 ;  /* 0x3000000eff0e7230 */ /* 0x000fe40000004100 */
[----:B------:R-:W-:Y:S01]  /*7a60*/  FFMA.FTZ R83, R80, R51, -R83 ;  /* 0x0000003350537223 */ /* 0x000fe20000010853 */
[----:B------:R-:W-:Y:S01]  /*7a70*/  F2FP.F16.F32.PACK_AB R36, R36, R147 ;  /* 0x000000932424723e */ /* 0x000fe200000000ff */
[----:B------:R-:W-:Y:S01]  /*7a80*/  FFMA.FTZ R145, R49, R51, R145 ;  /* 0x0000003331917223 */ /* 0x000fe20000010091 */
[-C--:B------:R-:W-:Y:S01]  /*7a90*/  FMUL.FTZ R49, R82, R50.reuse ;  /* 0x0000003252317220 */ /* 0x080fe20000410000 */
[----:B------:R-:W-:-:S02]  /*7aa0*/  FMUL.FTZ R50, R14, R50 ;  /* 0x000000320e327220 */ /* 0x000fc40000410000 */
[----:B------:R-:W-:Y:S02]  /*7ab0*/  IMAD.MOV.U32 R80, RZ, RZ, R36 ;  /* 0x000000ffff507224 */ /* 0x000fe400078e0024 */
[-C--:B------:R-:W-:Y:S01]  /*7ac0*/  FFMA.FTZ R49, R14, R38.reuse, -R49 ;  /* 0x000000260e317223 */ /* 0x080fe20000010831 */
[----:B------:R-:W-:-:S04]  /*7ad0*/  FFMA.FTZ R50, R82, R38, R50 ;  /* 0x0000002652327223 */ /* 0x000fc80000010032 */
[----:B------:R-:W-:Y:S01]  /*7ae0*/  F2FP.F16.F32.PACK_AB R49, R49, R83 ;  /* 0x000000533131723e */ /* 0x000fe200000000ff */
[----:B------:R-:W-:Y:S01]  /*7af0*/  IMAD.MOV.U32 R83, RZ, RZ, R144 ;  /* 0x000000ffff537224 */ /* 0x000fe200078e0090 */
[----:B------:R-:W-:-:S03]  /*7b00*/  F2FP.F16.F32.PACK_AB R50, R50, R145 ;  /* 0x000000913232723e */ /* 0x000fc600000000ff */
[----:B------:R-:W-:Y:S02]  /*7b10*/  IMAD.MOV.U32 R14, RZ, RZ, R49 ;  /* 0x000000ffff0e7224 */ /* 0x000fe400078e0031 */
[----:B------:R-:W-:-:S07]  /*7b20*/  IMAD.MOV.U32 R82, RZ, RZ, R50 ;  /* 0x000000ffff527224 */ /* 0x000fce00078e0032 */
.L_x_4910:
[----:B------:R-:W-:Y:S05]  /*7b30*/  BSYNC B3 ;  /* 0x0000000000037941 */ /* 0x000fea0003800000 */
.L_x_4909:
[----:B------:R-:W-:-:S04]  /*7b40*/  LEA R36, P3, R6, R11, 0x1 ;  /* 0x0000000b06247211 */ /* 0x000fc800078608ff */
[----:B--2---:R-:W-:Y:S02]  /*7b50*/  LEA.HI.X R37, R6, R115, R107, 0x1, P3 ;  /* 0x0000007306257211 */ /* 0x004fe400018f0c6b */
[----:B------:R-:W-:-:S03]  /*7b60*/  ISETP.GE.AND P3, PT, R138, R127, PT ;  /* 0x0000007f8a00720c */ /* 0x000fc60003f66270 */
[----:B----4-:R2:W-:Y:S10]  /*7b70*/  ST.E.128 desc[UR60][R36.64], R12 ;  /* 0x0000000c24007985 */ /* 0x0105f4000c101d3c */
[----:B--2---:R-:W-:-:S05]  /*7b80*/  @!P3 IMAD.WIDE R12, R138, 0x2, R114 ;  /* 0x000000028a0cb825 */ /* 0x004fca00078e0272 */
[----:B---3--:R3:W-:Y:S02]  /*7b90*/  @!P3 ST.E.128 desc[UR60][R12.64], R80 ;  /* 0x000000500c00b985 */ /* 0x0087e4000c101d3c */
.L_x_4908:
[----:B------:R-:W-:Y:S05]  /*7ba0*/  BSYNC B2 ;  /* 0x0000000000027941 */ /* 0x000fea0003800000 */
.L_x_4907:
[----:B------:R-:W-:Y:S01]  /*7bb0*/  ISETP.NE.AND P3, PT, R10, RZ, PT ;  /* 0x000000ff0a00720c */ /* 0x000fe20003f65270 */
[----:B------:R-:W-:-:S12]  /*7bc0*/  BSSY B2, `(.L_x_4911) ;  /* 0x0000079000027945 */ /* 0x000fd80003800000 */
        /* <DEDUP_REMOVED lines=10> */
[----:B------:R-:W-:Y:S02]  /*7c70*/  LEA.HI R13, R13, R48, RZ, 0x3 ;  /* 0x000000300d0d7211 */ /* 0x000fe400078f18ff */
[----:B------:R-:W-:Y:S02]  /*7c80*/  SHF.L.U32 R48, R48, 0x3, RZ ;  /* 0x0000000330307819 */ /* 0x000fe400000006ff */
        /* <DEDUP_REMOVED lines=101> */
.L_x_4914:
[----:B------:R-:W-:Y:S05]  /*82e0*/  BSYNC B3 ;  /* 0x0000000000037941 */ /* 0x000fea0003800000 */
.L_x_4913:
[----:B------:R-:W-:-:S04]  /*82f0*/  LEA R32, P3, R7, R11, 0x1 ;  /* 0x0000000b07207211 */ /* 0x000fc800078608ff */
[----:B--2---:R-:W-:Y:S02]  /*8300*/  LEA.HI.X R33, R7, R115, R106, 0x1, P3 ;  /* 0x0000007307217211 */ /* 0x004fe400018f0c6a */
[----:B------:R-:W-:-:S03]  /*8310*/  ISETP.GE.AND P3, PT, R48, R127, PT ;  /* 0x0000007f3000720c */ /* 0x000fc60003f66270 */
[----:B----4-:R2:W-:Y:S10]  /*8320*/  ST.E.128 desc[UR60][R32.64], R12 ;  /* 0x0000000c20007985 */ /* 0x0105f4000c101d3c */
[----:B--2---:R-:W-:-:S05]  /*8330*/  @!P3 IMAD.WIDE R12, R48, 0x2, R114 ;  /* 0x00000002300cb825 */ /* 0x004fca00078e0272 */
[----:B---3--:R4:W-:Y:S02]  /*8340*/  @!P3 ST.E.128 desc[UR60][R12.64], R36 ;  /* 0x000000240c00b985 */ /* 0x0089e4000c101d3c */
.L_x_4912:
[----:B------:R-:W-:Y:S05]  /*8350*/  BSYNC B2 ;  /* 0x0000000000027941 */ /* 0x000fea0003800000 */
.L_x_4911:
[----:B------:R-:W-:-:S13]  /*8360*/  ISETP.NE.AND P3, PT, R20, RZ, PT ;  /* 0x000000ff1400720c */ /* 0x000fda0003f65270 */
[----:B------:R-:W-:Y:S05]  /*8370*/  @!P3 BRA `(.L_x_4906) ;  /* 0x0000000400e0b947 */ /* 0x000fea0003800000 */
[----:B------:R-:W5:Y:S01]  /*8380*/  LDL R15, [R1+0x30] ;  /* 0x00003000010f7983 */ /* 0x000f620000100800 */
[----:B------:R-:W-:Y:S01]  /*8390*/  LOP3.LUT P5, RZ, R16, 0x1, RZ, 0xc0, !PT ;  /* 0x0000000110ff7812 */ /* 0x000fe200078ac0ff */
[----:B------:R-:W-:Y:S01]  /*83a0*/  BSSY B2, `(.L_x_4915) ;  /* 0x0000071000027945 */ /* 0x000fe20003800000 */
[----:B----4-:R-:W-:Y:S02]  /*83b0*/  LEA R36, P3, R8, R11, 0x1 ;  /* 0x0000000b08247211 */ /* 0x010fe400078608ff */
[----:B------:R-:W-:Y:S02]  /*83c0*/  SEL R11, R118, R131, !P5 ;  /* 0x00000083760b7207 */ /* 0x000fe40006800000 */
[----:B------:R-:W-:Y:S02]  /*83d0*/  SHF.R.U32.HI R14, RZ, 0x3, R229 ;  /* 0x00000003ff0e7819 */ /* 0x000fe400000116e5 */
[----:B---3--:R-:W-:Y:S02]  /*83e0*/  SHF.R.S32.HI R12, RZ, 0x1f, R11 ;  /* 0x0000001fff0c7819 */ /* 0x008fe4000001140b */
[----:B--2---:R-:W-:-:S02]  /*83f0*/  LEA.HI.X R37, R8, R115, R105, 0x1, P3 ;  /* 0x0000007308257211 */ /* 0x004fc400018f0c69 */
[----:B------:R-:W-:Y:S02]  /*8400*/  LEA.HI R11, R12, R11, RZ, 0x4 ;  /* 0x0000000b0c0b7211 */ /* 0x000fe400078f20ff */
[----:B------:R-:W-:Y:S02]  /*8410*/  ISETP.GE.AND P3, PT, R195, R117, PT ;  /* 0x00000075c300720c */ /* 0x000fe40003f66270 */
        /* <DEDUP_REMOVED lines=13> */
[----:B------:R-:W2:Y:S04]  /*84f0*/  LDS.128 R32, [R32+0x1e400] ;  /* 0x01e4000020207984 */ /* 0x000ea80000000c00 */
[----:B------:R-:W3:Y:S01]  /*8500*/  LDS.128 R12, [R12+0x1e400] ;  /* 0x01e400000c0c7984 */ /* 0x000ee20000000c00 */
[----:B------:R-:W-:Y:S05]  /*8510*/  @P3 BRA `(.L_x_4916) ;  /* 0x0000000400643947 */ /* 0x000fea0003800000 */
[----:B------:R-:W-:Y:S01]  /*8520*/  HADD2.F32 R39, -RZ, R159.H1_H1 ;  /* 0x3000009fff277230 */ /* 0x000fe20000004100 */
[--C-:B------:R-:W-:Y:S01]  /*8530*/  SHF.R.U64 R28, R28, 0x10, R29.reuse ;  /* 0x000000101c1c7819 */ /* 0x100fe2000000121d */
[----:B--2---:R-:W-:Y:S01]  /*8540*/  HADD2.F32 R38, -RZ, R33.H0_H0 ;  /* 0x20000021ff267230 */ /* 0x004fe20000004100 */
[----:B------:R-:W-:Y:S01]  /*8550*/  SHF.R.U32.HI R29, RZ, 0x10, R29 ;  /* 0x00000010ff1d7819 */ /* 0x000fe2000001161d */
[----:B---3--:R-:W-:Y:S01]  /*8560*/  HADD2.F32 R45, -RZ, R13.H0_H0 ;  /* 0x2000000dff2d7230 */ /* 0x008fe20000004100 */
[----:B------:R-:W-:Y:S01]  /*8570*/  SHF.R.U64 R40, R40, 0x10, R41 ;  /* 0x0000001028287819 */ /* 0x000fe20000001229 */
[----:B------:R-:W-:Y:S02]  /*8580*/  HADD2.F32 R44, -RZ, R157.H1_H1 ;  /* 0x3000009dff2c7230 */ /* 0x000fe40000004100 */
[-C--:B------:R-:W-:Y:S01]  /*8590*/  FMUL.FTZ R46, R38, R39.reuse ;  /* 0x00000027262e7220 */ /* 0x080fe20000410000 */
[----:B------:R-:W-:Y:S02]  /*85a0*/  HADD2.F32 R33, -RZ, R33.H1_H1 ;  /* 0x30000021ff217230 */ /* 0x000fe40000004100 */
[----:B------:R-:W-:Y:S01]  /*85b0*/  FMUL.FTZ R39, R45, R39 ;  /* 0x000000272d277220 */ /* 0x000fe20000410000 */
[----:B------:R-:W-:-:S02]  /*85c0*/  HADD2.F32 R13, -RZ, R13.H1_H1 ;  /* 0x3000000dff0d7230 */ /* 0x000fc40000004100 */
[-C--:B------:R-:W-:Y:S01]  /*85d0*/  FFMA.FTZ R46, R45, R44.reuse, -R46 ;  /* 0x0000002c2d2e7223 */ /* 0x080fe2000001082e */
[----:B------:R-:W-:Y:S02]  /*85e0*/  HADD2.F32 R29, -RZ, R29.H0_H0 ;  /* 0x2000001dff1d7230 */ /* 0x000fe40000004100 */
[----:B------:R-:W-:Y:S01]  /*85f0*/  FFMA.FTZ R38, R38, R44, R39 ;  /* 0x0000002c26267223 */ /* 0x000fe20000010027 */
[----:B------:R-:W-:Y:S01]  /*8600*/  SHF.R.U32.HI R39, RZ, 0x10, R41 ;  /* 0x00000010ff277819 */ /* 0x000fe20000011629 */
[--C-:B------:R-:W-:Y:S01]  /*8610*/  HADD2.F32 R41, -RZ, R15.reuse.H0_H0 ;  /* 0x2000000fff297230 */ /* 0x100fe20000004100 */
[--C-:B------:R-:W-:Y:S01]  /*8620*/  SHF.R.U64 R30, R30, 0x10, R31.reuse ;  /* 0x000000101e1e7819 */ /* 0x100fe2000000121f */
[----:B------:R-:W-:Y:S01]  /*8630*/  HADD2.F32 R15, -RZ, R15.H1_H1 ;  /* 0x3000000fff0f7230 */ /* 0x000fe20000004100 */
[----:B------:R-:W-:Y:S01]  /*8640*/  SHF.R.U32.HI R31, RZ, 0x10, R31 ;  /* 0x00000010ff1f7819 */ /* 0x000fe2000001161f */
[----:B------:R-:W-:Y:S01]  /*8650*/  HADD2.F32 R39, -RZ, R39.H0_H0 ;  /* 0x20000027ff277230 */ /* 0x000fe20000004100 */
[----:B------:R-:W-:Y:S01]  /*8660*/  SHF.R.U64 R42, R42, 0x10, R43 ;  /* 0x000000102a2a7819 */ /* 0x000fe2000000122b */
[----:B------:R-:W-:-:S02]  /*8670*/  HADD2.F32 R159, -RZ, R159.H0_H0 ;  /* 0x2000009fff9f7230 */ /* 0x000fc40000004100 */
[----:B------:R-:W-:Y:S02]  /*8680*/  HADD2.F32 R31, -RZ, R31.H0_H0 ;  /* 0x2000001fff1f7230 */ /* 0x000fe40000004100 */
[-C--:B------:R-:W-:Y:S01]  /*8690*/  FMUL.FTZ R44, R33, R39.reuse ;  /* 0x00000027212c7220 */ /* 0x080fe20000410000 */
[C---:B------:R-:W-:Y:S01]  /*86a0*/  FMUL.FTZ R39, R13.reuse, R39 ;  /* 0x000000270d277220 */ /* 0x040fe20000410000 */
[----:B------:R-:W-:Y:S02]  /*86b0*/  HADD2.F32 R157, -RZ, R157.H0_H0 ;  /* 0x2000009dff9d7230 */ /* 0x000fe40000004100 */
[-C--:B------:R-:W-:Y:S01]  /*86c0*/  FFMA.FTZ R44, R13, R29.reuse, -R44 ;  /* 0x0000001d0d2c7223 */ /* 0x080fe2000001082c */
[----:B------:R-:W-:Y:S02]  /*86d0*/  IMAD.MOV.U32 R13, RZ, RZ, R35 ;  /* 0x000000ffff0d7224 */ /* 0x000fe400078e0023 */
[----:B------:R-:W-:Y:S01]  /*86e0*/  FFMA.FTZ R39, R33, R29, R39 ;  /* 0x0000001d21277223 */ /* 0x000fe20000010027 */
[----:B------:R-:W-:-:S02]  /*86f0*/  HADD2.F32 R29, -RZ, R158.H1_H1 ;  /* 0x3000009eff1d7230 */ /* 0x000fc40000004100 */
[----:B------:R-:W-:Y:S01]  /*8700*/  HADD2.F32 R35, -RZ, R156.H1_H1 ;  /* 0x3000009cff237230 */ /* 0x000fe20000004100 */
[----:B------:R-:W-:Y:S01]  /*8710*/  F2FP.F16.F32.PACK_AB R44, R44, R46 ;  /* 0x0000002e2c2c723e */ /* 0x000fe200000000ff */
[--C-:B------:R-:W-:Y:S01]  /*8720*/  HADD2.F32 R33, -RZ, R13.reuse.H0_H0 ;  /* 0x2000000dff217230 */ /* 0x100fe20000004100 */
[----:B------:R-:W-:Y:S01]  /*8730*/  F2FP.F16.F32.PACK_AB R38, R39, R38 ;  /* 0x000000262726723e */ /* 0x000fe200000000ff */
[----:B------:R-:W-:Y:S02]  /*8740*/  HADD2.F32 R13, -RZ, R13.H1_H1 ;  /* 0x3000000dff0d7230 */ /* 0x000fe40000004100 */
[----:B------:R-:W-:Y:S02]  /*8750*/  HADD2.F32 R40, -RZ, R40.H0_H0 ;  /* 0x20000028ff287230 */ /* 0x000fe40000004100 */
[-C--:B------:R-:W-:Y:S01]  /*8760*/  FMUL.FTZ R45, R33, R29.reuse ;  /* 0x0000001d212d7220 */ /* 0x080fe20000410000 */
[----:B------:R-:W-:Y:S01]  /*8770*/  FMUL.FTZ R29, R41, R29 ;  /* 0x0000001d291d7220 */ /* 0x000fe20000410000 */
[----:B------:R-:W-:-:S02]  /*8780*/  HADD2.F32 R28, -RZ, R28.H0_H0 ;  /* 0x2000001cff1c7230 */ /* 0x000fc40000004100 */
[-C--:B------:R-:W-:Y:S01]  /*8790*/  FFMA.FTZ R45, R41, R35.reuse, -R45 ;  /* 0x00000023292d7223 */ /* 0x080fe2000001082d */
[----:B------:R-:W-:Y:S01]  /*87a0*/  FFMA.FTZ R29, R33, R35, R29 ;  /* 0x00000023211d7223 */ /* 0x000fe2000001001d */
[----:B------:R-:W-:Y:S01]  /*87b0*/  SHF.R.U32.HI R33, RZ, 0x10, R43 ;  /* 0x00000010ff217819 */ /* 0x000fe2000001162b */
[----:B------:R-:W-:Y:S02]  /*87c0*/  HADD2.F32 R158, -RZ, R158.H0_H0 ;  /* 0x2000009eff9e7230 */ /* 0x000fe40000004100 */
[----:B------:R-:W-:Y:S02]  /*87d0*/  HADD2.F32 R156, -RZ, R156.H0_H0 ;  /* 0x2000009cff9c7230 */ /* 0x000fe40000004100 */
[----:B------:R-:W-:Y:S02]  /*87e0*/  HADD2.F32 R33, -RZ, R33.H0_H0 ;  /* 0x20000021ff217230 */ /* 0x000fe40000004100 */
[----:B------:R-:W-:Y:S02]  /*87f0*/  HADD2.F32 R42, -RZ, R42.H0_H0 ;  /* 0x2000002aff2a7230 */ /* 0x000fe40000004100 */
[----:B------:R-:W-:-:S02]  /*8800*/  HADD2.F32 R30, -RZ, R30.H0_H0 ;  /* 0x2000001eff1e7230 */ /* 0x000fc40000004100 */
        /* <DEDUP_REMOVED lines=12> */
[----:B------:R-:W-:Y:S01]  /*88d0*/  FFMA.FTZ R31, R15, R157, -R31 ;  /* 0x0000009d0f1f7223 */ /* 0x000fe2000001081f */
[----:B------:R-:W-:-:S02]  /*88e0*/  HADD2.F32 R15, -RZ, R14.H0_H0 ;  /* 0x2000000eff0f7230 */ /* 0x000fc40000004100 */
[----:B------:R-:W-:Y:S01]  /*88f0*/  FFMA.FTZ R159, R13, R157, R159 ;  /* 0x0000009d0d9f7223 */ /* 0x000fe2000001009f */
[-C--:B------:R-:W-:Y:S01]  /*8900*/  FMUL.FTZ R13, R32, R40.reuse ;  /* 0x00000028200d7220 */ /* 0x080fe20000410000 */
[C---:B------:R-:W-:Y:S01]  /*8910*/  FMUL.FTZ R40, R12.reuse, R40 ;  /* 0x000000280c287220 */ /* 0x040fe20000410000 */
[----:B------:R-:W-:Y:S02]  /*8920*/  HADD2.F32 R14, -RZ, R14.H1_H1 ;  /* 0x3000000eff0e7230 */ /* 0x000fe40000004100 */
[-C--:B------:R-:W-:Y:S01]  /*8930*/  FFMA.FTZ R13, R12, R28.reuse, -R13 ;  /* 0x0000001c0c0d7223 */ /* 0x080fe2000001080d */
[--C-:B------:R-:W-:Y:S02]  /*8940*/  HADD2.F32 R12, -RZ, R34.reuse.H0_H0 ;  /* 0x20000022ff0c7230 */ /* 0x100fe40000004100 */
[----:B------:R-:W-:Y:S01]  /*8950*/  FFMA.FTZ R40, R32, R28, R40 ;  /* 0x0000001c20287223 */ /* 0x000fe20000010028 */
[----:B------:R-:W-:Y:S01]  /*8960*/  HADD2.F32 R34, -RZ, R34.H1_H1 ;  /* 0x30000022ff227230 */ /* 0x000fe20000004100 */
[----:B------:R-:W-:Y:S01]  /*8970*/  F2FP.F16.F32.PACK_AB R13, R13, R31 ;  /* 0x0000001f0d0d723e */ /* 0x000fe200000000ff */
[-C--:B------:R-:W-:Y:S01]  /*8980*/  FMUL.FTZ R28, R12, R158.reuse ;  /* 0x0000009e0c1c7220 */ /* 0x080fe20000410000 */
[----:B------:R-:W-:Y:S01]  /*8990*/  FMUL.FTZ R158, R15, R158 ;  /* 0x0000009e0f9e7220 */ /* 0x000fe20000410000 */
[----:B------:R-:W-:Y:S01]  /*89a0*/  F2FP.F16.F32.PACK_AB R40, R40, R159 ;  /* 0x0000009f2828723e */ /* 0x000fe200000000ff */
[----:B------:R-:W-:-:S02]  /*89b0*/  IMAD.MOV.U32 R33, RZ, RZ, R38 ;  /* 0x000000ffff217224 */ /* 0x000fc400078e0026 */
[-C--:B------:R-:W-:Y:S01]  /*89c0*/  FFMA.FTZ R28, R15, R156.reuse, -R28 ;  /* 0x0000009c0f1c7223 */ /* 0x080fe2000001081c */
[----:B------:R-:W-:Y:S01]  /*89d0*/  FFMA.FTZ R158, R12, R156, R158 ;  /* 0x0000009c0c9e7223 */ /* 0x000fe2000001009e */
[-C--:B------:R-:W-:Y:S01]  /*89e0*/  FMUL.FTZ R12, R34, R42.reuse ;  /* 0x0000002a220c7220 */ /* 0x080fe20000410000 */
[C---:B------:R-:W-:Y:S01]  /*89f0*/  FMUL.FTZ R42, R14.reuse, R42 ;  /* 0x0000002a0e2a7220 */ /* 0x040fe20000410000 */
[----:B------:R-:W-:Y:S02]  /*8a00*/  IMAD.MOV.U32 R15, RZ, RZ, R35 ;  /* 0x000000ffff0f7224 */ /* 0x000fe400078e0023 */
[-C--:B------:R-:W-:Y:S01]  /*8a10*/  FFMA.FTZ R12, R14, R30.reuse, -R12 ;  /* 0x0000001e0e0c7223 */ /* 0x080fe2000001080c */
[----:B------:R-:W-:Y:S01]  /*8a20*/  FFMA.FTZ R42, R34, R30, R42 ;  /* 0x0000001e222a7223 */ /* 0x000fe2000001002a */
[----:B------:R-:W-:Y:S02]  /*8a30*/  IMAD.MOV.U32 R32, RZ, RZ, R40 ;  /* 0x000000ffff207224 */ /* 0x000fe400078e0028 */
[----:B------:R-:W-:Y:S01]  /*8a40*/  IMAD.MOV.U32 R35, RZ, RZ, R29 ;  /* 0x000000ffff237224 */ /* 0x000fe200078e001d */
[----:B------:R-:W-:-:S02]  /*8a50*/  F2FP.F16.F32.PACK_AB R28, R12, R28 ;  /* 0x0000001c0c1c723e */ /* 0x000fc400000000ff */
[----:B------:R-:W-:Y:S02]  /*8a60*/  F2FP.F16.F32.PACK_AB R42, R42, R158 ;  /* 0x0000009e2a2a723e */ /* 0x000fe400000000ff */
[----:B------:R-:W-:Y:S01]  /*8a70*/  MOV R12, R13 ;  /* 0x0000000d000c7202 */ /* 0x000fe20000000f00 */
[----:B------:R-:W-:Y:S02]  /*8a80*/  IMAD.MOV.U32 R13, RZ, RZ, R44 ;  /* 0x000000ffff0d7224 */ /* 0x000fe400078e002c */
[----:B------:R-:W-:Y:S02]  /*8a90*/  IMAD.MOV.U32 R14, RZ, RZ, R28 ;  /* 0x000000ffff0e7224 */ /* 0x000fe400078e001c */
[----:B------:R-:W-:-:S07]  /*8aa0*/  IMAD.MOV.U32 R34, RZ, RZ, R42 ;  /* 0x000000ffff227224 */ /* 0x000fce00078e002a */
.L_x_4916:
[----:B------:R-:W-:Y:S05]  /*8ab0*/  BSYNC B2 ;  /* 0x0000000000027941 */ /* 0x000fea0003800000 */
.L_x_4915:
[----:B------:R-:W-:Y:S01]  /*8ac0*/  ISETP.GE.AND P3, PT, R11, R127, PT ;  /* 0x0000007f0b00720c */ /* 0x000fe20003f66270 */
[----:B---3--:R3:W-:-:S12]  /*8ad0*/  ST.E.128 desc[UR60][R36.64], R12 ;  /* 0x0000000c24007985 */ /* 0x0087d8000c101d3c */
[----:B------:R-:W-:-:S05]  /*8ae0*/  @!P3 IMAD.WIDE R114, R11, 0x2, R114 ;  /* 0x000000020b72b825 */ /* 0x000fca00078e0272 */
[----:B--2---:R3:W-:Y:S02]  /*8af0*/  @!P3 ST.E.128 desc[UR60][R114.64], R32 ;  /* 0x000000207200b985 */ /* 0x0047e4000c101d3c */
.L_x_4906:
[----:B------:R-:W-:Y:S05]  /*8b00*/  BSYNC B1 ;  /* 0x0000000000017941 */ /* 0x000fea0003800000 */
.L_x_4905:
[----:B------:R-:W-:-:S03]  /*8b10*/  UMOV UR4, 0xffffffff ;  /* 0xffffffff00047882 */ /* 0x000fc60000000000 */
[----:B------:R-:W-:Y:S05]  /*8b20*/  BRA.DIV UR4, `(.L_x_4917) ;  /* 0x00000242046c7947 */ /* 0x000fea000b800000 */
[----:B-1----:R-:W1:Y:S04]  /*8b30*/  SHFL.IDX PT, R113, R113, 0x1, 0x1c1f ;  /* 0x003c1f0071717f89 */ /* 0x002e6800000e0000 */
[----:B------:R-:W0:Y:S02]  /*8b40*/  SHFL.IDX PT, R116, R116, 0x1, 0x1c1f ;  /* 0x003c1f0074747f89 */ /* 0x000e2400000e0000 */
.L_x_5288:
[----:B------:R-:W-:Y:S05]  /*8b50*/  @P4 BRA `(.L_x_4874) ;  /* 0x0000001c007c4947 */ /* 0x000fea0003800000 */
[----:B------:R-:W-:Y:S01]  /*8b60*/  ISETP.NE.AND P3, PT, R9, RZ, PT ;  /* 0x000000ff0900720c */ /* 0x000fe20003f65270 */
[----:B------:R-:W-:Y:S01]  /*8b70*/  BSSY B1, `(.L_x_4918) ;  /* 0x000007b000017945 */ /* 0x000fe20003800000 */
[----:B0--3--:R-:W-:Y:S01]  /*8b80*/  IMAD.MOV.U32 R32, RZ, RZ, R116 ;  /* 0x000000ffff207224 */ /* 0x009fe200078e0074 */
[----:B-1----:R-:W-:-:S10]  /*8b90*/  MOV R33, R113 ;  /* 0x0000007100217202 */ /* 0x002fd40000000f00 */
[----:B------:R-:W-:Y:S05]  /*8ba0*/  @!P3 BRA `(.L_x_4919) ;  /* 0x0000000400dcb947 */ /* 0x000fea0003800000 */
[----:B------:R-:W3:Y:S01]  /*8bb0*/  LDL R14, [R1+0x34] ;  /* 0x00003400010e7983 */ /* 0x000ee20000100800 */
[----:B------:R-:W-:Y:S01]  /*8bc0*/  SEL R11, R118, R131, !P0 ;  /* 0x00000083760b7207 */ /* 0x000fe20004000000 */
[----:B------:R-:W-:Y:S01]  /*8bd0*/  BSSY B2, `(.L_x_4920) ;  /* 0x0000072000027945 */ /* 0x000fe20003800000 */
[----:B----4-:R-:W-:Y:S02]  /*8be0*/  SHF.R.U32.HI R13, RZ, 0x3, R226 ;  /* 0x00000003ff0d7819 */ /* 0x010fe400000116e2 */
[----:B------:R-:W-:Y:S02]  /*8bf0*/  SHF.R.S32.HI R12, RZ, 0x1f, R11 ;  /* 0x0000001fff0c7819 */ /* 0x000fe4000001140b */
[----:B------:R-:W-:Y:S02]  /*8c00*/  LEA R34, P3, R6, R116, 0x1 ;  /* 0x0000007406227211 */ /* 0x000fe400078608ff */
[----:B------:R-:W-:Y:S02]  /*8c10*/  LEA.HI R12, R12, R11, RZ, 0x4 ;  /* 0x0000000b0c0c7211 */ /* 0x000fe400078f20ff */
[----:B------:R-:W-:-:S02]  /*8c20*/  ISETP.GE.AND P4, PT, R18, R117, PT ;  /* 0x000000751200720c */ /* 0x000fc40003f86270 */
[----:B------:R-:W-:Y:S02]  /*8c30*/  LEA.HI.SX32 R36, R12, R111, 0x1c ;  /* 0x0000006f0c247211 */ /* 0x000fe400078fe2ff */
[----:B------:R-:W-:Y:S02]  /*8c40*/  LEA.HI.X R35, R6, R113, R107, 0x1, P3 ;  /* 0x0000007106237211 */ /* 0x000fe400018f0c6b */
[----:B------:R-:W-:-:S04]  /*8c50*/  SHF.R.S32.HI R12, RZ, 0x1f, R36 ;  /* 0x0000001fff0c7819 */ /* 0x000fc80000011424 */
[----:B------:R-:W-:Y:S01]  /*8c60*/  LEA.HI R12, R12, R36, RZ, 0x3 ;  /* 0x000000240c0c7211 */ /* 0x000fe200078f18ff */
[----:B------:R-:W-:-:S03]  /*8c70*/  IMAD.SHL.U32 R36, R36, 0x8, RZ ;  /* 0x0000000824247824 */ /* 0x000fc600078e00ff */
[----:B------:R-:W-:Y:S02]  /*8c80*/  SHF.R.S32.HI R12, RZ, 0x3, R12 ;  /* 0x00000003ff0c7819 */ /* 0x000fe4000001140c */
[----:B------:R-:W-:Y:S02]  /*8c90*/  LOP3.LUT R11, R226, 0x38, R36, 0xf8, !PT ;  /* 0x00000038e20b7812 */ /* 0x000fe400078ef824 */
[----:B------:R-:W-:Y:S02]  /*8ca0*/  ISETP.GE.AND P3, PT, R36, R127, PT ;  /* 0x0000007f2400720c */ /* 0x000fe40003f66270 */
[----:B------:R-:W-:-:S11]  /*8cb0*/  LOP3.LUT R11, R11, R13, RZ, 0x3c, !PT ;  /* 0x0000000d0b0b7212 */ /* 0x000fd600078e3cff */
[----:B------:R-:W-:-:S04]  /*8cc0*/  @!P3 IMAD.WIDE R36, R36, 0x2, R32 ;  /* 0x000000022424b825 */ /* 0x000fc800078e0220 */
[----:B---3--:R-:W-:-:S04]  /*8cd0*/  IMAD R12, R12, 0x1800, R14 ;  /* 0x000018000c0c7824 */ /* 0x008fc800078e020e */
[----:B------:R-:W-:Y:S02]  /*8ce0*/  IMAD.IADD R11, R12, 0x1, R11 ;  /* 0x000000010c0b7824 */ /* 0x000fe400078e020b */
[C---:B------:R-:W-:Y:S02]  /*8cf0*/  IMAD R12, R22.reuse, 0x4800, R130 ;  /* 0x00004800160c7824 */ /* 0x040fe400078e0282 */
        /* <DEDUP_REMOVED lines=12> */
[----:B------:R-:W-:Y:S01]  /*8dc0*/  HADD2.F32 R39, -RZ, R11.H0_H0 ;  /* 0x2000000bff277230 */ /* 0x000fe20000004100 */
[----:B------:R-:W-:Y:S01]  /*8dd0*/  SHF.R.U64 R62, R62, 0x10, R63 ;  /* 0x000000103e3e7819 */ /* 0x000fe2000000123f */
        /* <DEDUP_REMOVED lines=17> */
[----:B------:R-:W-:Y:S02]  /*8ef0*/  HADD2.F32 R74, -RZ, R74.H0_H0 ;  /* 0x2000004aff4a7230 */ /* 0x000fe40000004100 */
[----:B------:R-:W-:Y:S01]  /*8f00*/  FFMA.FTZ R29, R40, R11, -R41 ;  /* 0x0000000b281d7223 */ /* 0x000fe20000010829 */
[----:B------:R-:W-:-:S02]  /*8f10*/  HADD2.F32 R41, -RZ, R154.H1_H1 ;  /* 0x3000009aff297230 */ /* 0x000fc40000004100 */
[----:B------:R-:W-:Y:S01]  /*8f20*/  FFMA.FTZ R11, R13, R11, R42 ;  /* 0x0000000b0d0b7223 */ /* 0x000fe2000001002a */
[----:B------:R-:W-:Y:S02]  /*8f30*/  IMAD.MOV.U32 R13, RZ, RZ, R15 ;  /* 0x000000ffff0d7224 */ /* 0x000fe400078e000f */
[----:B------:R-:W-:Y:S01]  /*8f40*/  HADD2.F32 R15, -RZ, R31.H0_H0 ;  /* 0x2000001fff0f7230 */ /* 0x000fe20000004100 */
[----:B------:R-:W-:Y:S01]  /*8f50*/  F2FP.F16.F32.PACK_AB R29, R29, R39 ;  /* 0x000000271d1d723e */ /* 0x000fe200000000ff */
[----:B------:R-:W-:Y:S01]  /*8f60*/  HADD2.F32 R42, -RZ, R152.H1_H1 ;  /* 0x30000098ff2a7230 */ /* 0x000fe20000004100 */
[----:B------:R-:W-:Y:S01]  /*8f70*/  F2FP.F16.F32.PACK_AB R11, R11, R38 ;  /* 0x000000260b0b723e */ /* 0x000fe200000000ff */
[----:B------:R-:W-:Y:S02]  /*8f80*/  HADD2.F32 R40, -RZ, R13.H0_H0 ;  /* 0x2000000dff287230 */ /* 0x000fe40000004100 */
[----:B------:R-:W-:Y:S01]  /*8f90*/  FMUL.FTZ R43, R15, R41 ;  /* 0x000000290f2b7220 */ /* 0x000fe20000410000 */
[----:B------:R-:W-:-:S02]  /*8fa0*/  HADD2.F32 R154, -RZ, R154.H0_H0 ;  /* 0x2000009aff9a7230 */ /* 0x000fc40000004100 */
[----:B------:R-:W-:Y:S02]  /*8fb0*/  HADD2.F32 R152, -RZ, R152.H0_H0 ;  /* 0x20000098ff987230 */ /* 0x000fe40000004100 */
[C---:B------:R-:W-:Y:S01]  /*8fc0*/  FMUL.FTZ R41, R40.reuse, R41 ;  /* 0x0000002928297220 */ /* 0x040fe20000410000 */
[-C--:B------:R-:W-:Y:S01]  /*8fd0*/  FFMA.FTZ R43, R40, R42.reuse, -R43 ;  /* 0x0000002a282b7223 */ /* 0x080fe2000001082b */
[----:B------:R-:W-:Y:S01]  /*8fe0*/  SHF.R.U32.HI R40, RZ, 0x10, R75 ;  /* 0x00000010ff287819 */ /* 0x000fe2000001164b */
[----:B------:R-:W-:Y:S02]  /*8ff0*/  HADD2.F32 R62, -RZ, R62.H0_H0 ;  /* 0x2000003eff3e7230 */ /* 0x000fe40000004100 */
[----:B------:R-:W-:Y:S01]  /*9000*/  FFMA.FTZ R41, R15, R42, R41 ;  /* 0x0000002a0f297223 */ /* 0x000fe20000010029 */
[----:B------:R-:W-:Y:S01]  /*9010*/  HADD2.F32 R15, -RZ, R31.H1_H1 ;  /* 0x3000001fff0f7230 */ /* 0x000fe20000004100 */
[----:B------:R-:W-:Y:S01]  /*9020*/  SHF.R.U32.HI R42, RZ, 0x10, R63 ;  /* 0x00000010ff2a7819 */ /* 0x000fe2000001163f */
[----:B------:R-:W-:-:S02]  /*9030*/  HADD2.F32 R31, -RZ, R40.H0_H0 ;  /* 0x20000028ff1f7230 */ /* 0x000fc40000004100 */
[----:B------:R-:W-:Y:S02]  /*9040*/  HADD2.F32 R40, -RZ, R13.H1_H1 ;  /* 0x3000000dff287230 */ /* 0x000fe40000004100 */
        /* <DEDUP_REMOVED lines=26> */
[----:B------:R-:W-:-:S02]  /*91f0*/  F2FP.F16.F32.PACK_AB R72, R72, R155 ;  /* 0x0000009b4848723e */ /* 0x000fc400000000ff */
[----:B------:R-:W-:Y:S01]  /*9200*/  FFMA.FTZ R28, R15, R152, -R28 ;  /* 0x000000980f1c7223 */ /* 0x000fe2000001081c */
[-C--:B------:R-:W-:Y:S01]  /*9210*/  FMUL.FTZ R15, R30, R74.reuse ;  /* 0x0000004a1e0f7220 */ /* 0x080fe20000410000 */
[----:B------:R-:W-:Y:S01]  /*9220*/  FMUL.FTZ R74, R14, R74 ;  /* 0x0000004a0e4a7220 */ /* 0x000fe20000410000 */
[----:B------:R-:W-:Y:S01]  /*9230*/  FFMA.FTZ R154, R12, R152, R154 ;  /* 0x000000980c9a7223 */ /* 0x000fe2000001009a */
        /* <DEDUP_REMOVED lines=11> */
.L_x_4921:
[----:B------:R-:W-:Y:S05]  /*92f0*/  BSYNC B2 ;  /* 0x0000000000027941 */ /* 0x000fea0003800000 */
.L_x_4920:
[----:B0-----:R0:W-:Y:S04]  /*9300*/  ST.E.128 desc[UR60][R34.64], R12 ;  /* 0x0000000c22007985 */ /* 0x0011e8000c101d3c */
[----:B-1----:R0:W-:Y:S02]  /*9310*/  @!P3 ST.E.128 desc[UR60][R36.64], R28 ;  /* 0x0000001c2400b985 */ /* 0x0021e4000c101d3c */
.L_x_4919:
[----:B------:R-:W-:Y:S05]  /*9320*/  BSYNC B1 ;  /* 0x0000000000017941 */ /* 0x000fea0003800000 */
.L_x_4918:
[----:B------:R-:W-:Y:S01]  /*9330*/  ISETP.NE.AND P3, PT, R10, RZ, PT ;  /* 0x000000ff0a00720c */ /* 0x000fe20003f65270 */
[----:B------:R-:W-:-:S12]  /*9340*/  BSSY B1, `(.L_x_4922) ;  /* 0x0000074000017945 */ /* 0x000fd80003800000 */
[----:B------:R-:W-:Y:S05]  /*9350*/  @!P3 BRA `(.L_x_4923) ;  /* 0x0000000400c8b947 */ /* 0x000fea0003800000 */
[----:B0-----:R-:W3:Y:S01]  /*9360*/  LDL R14, [R1+0x34] ;  /* 0x00003400010e7983 */ /* 0x001ee20000100800 */
        /* <DEDUP_REMOVED lines=9> */
[----:B------:R-:W-:Y:S01]  /*9400*/  SHF.R.S32.HI R12, RZ, 0x1f, R11 ;  /* 0x0000001fff0c7819 */ /* 0x000fe2000001140b */
[----:B------:R-:W-:-:S03]  /*9410*/  IMAD.SHL.U32 R37, R11, 0x8, RZ ;  /* 0x000000080b257824 */ /* 0x000fc600078e00ff */
[----:B------:R-:W-:Y:S02]  /*9420*/  LEA.HI R12, R12, R11, RZ, 0x3 ;  /* 0x0000000b0c0c7211 */ /* 0x000fe400078f18ff */
[----:B------:R-:W-:Y:S02]  /*9430*/  LOP3.LUT R11, R226, 0x38, R37, 0xf8, !PT ;  /* 0x00000038e20b7812 */ /* 0x000fe400078ef825 */
[----:B------:R-:W-:Y:S02]  /*9440*/  SHF.R.S32.HI R12, RZ, 0x3, R12 ;  /* 0x00000003ff0c7819 */ /* 0x000fe4000001140c */
[----:B------:R-:W-:Y:S02]  /*9450*/  LOP3.LUT R11, R11, R13, RZ, 0x3c, !PT ;  /* 0x0000000d0b0b7212 */ /* 0x000fe400078e3cff */
[----:B------:R-:W-:-:S13]  /*9460*/  ISETP.GE.AND P3, PT, R37, R127, PT ;  /* 0x0000007f2500720c */ /* 0x000fda0003f66270 */
        /* <DEDUP_REMOVED lines=10> */
[--C-:B------:R-:W-:Y:S01]  /*9510*/  SHF.R.U64 R38, R68, 0x10, R69.reuse ;  /* 0x0000001044267819 */ /* 0x100fe20000001245 */
[----:B-1----:R-:W-:Y:S01]  /*9520*/  HADD2.F32 R44, -RZ, R29.H1_H1 ;  /* 0x3000001dff2c7230 */ /* 0x002fe20000004100 */
[----:B------:R-:W-:Y:S01]  /*9530*/  SHF.R.U32.HI R68, RZ, 0x10, R69 ;  /* 0x00000010ff447819 */ /* 0x000fe20000011645 */
[----:B0-----:R-:W-:Y:S01]  /*9540*/  HADD2.F32 R46, -RZ, R13.H1_H1 ;  /* 0x3000000dff2e7230 */ /* 0x001fe20000004100 */
        /* <DEDUP_REMOVED lines=9> */
[----:B------:R-:W-:Y:S02]  /*95e0*/  HADD2.F32 R13, -RZ, R56.H0_H0 ;  /* 0x20000038ff0d7230 */ /* 0x000fe40000004100 */
[C---:B------:R-:W-:Y:S01]  /*95f0*/  FMUL.FTZ R45, R46.reuse, R45 ;  /* 0x0000002d2e2d7220 */ /* 0x040fe20000410000 */
[----:B------:R-:W-:Y:S02]  /*9600*/  HADD2.F32 R41, -RZ, R149.H1_H1 ;  /* 0x30000095ff297230 */ /* 0x000fe40000004100 */
[-C--:B------:R-:W-:Y:S01]  /*9610*/  FMUL.FTZ R48, R43, R42.reuse ;  /* 0x0000002a2b307220 */ /* 0x080fe20000410000 */
[----:B------:R-:W-:Y:S01]  /*9620*/  FMUL.FTZ R42, R29, R42 ;  /* 0x0000002a1d2a7220 */ /* 0x000fe20000410000 */
[-C--:B------:R-:W-:Y:S01]  /*9630*/  FFMA.FTZ R47, R46, R13.reuse, -R47 ;  /* 0x0000000d2e2f7223 */ /* 0x080fe2000001082f */
[----:B------:R-:W-:Y:S01]  /*9640*/  FFMA.FTZ R45, R44, R13, R45 ;  /* 0x0000000d2c2d7223 */ /* 0x000fe2000001002d */
[--C-:B------:R-:W-:Y:S01]  /*9650*/  SHF.R.U64 R39, R58, 0x10, R59.reuse ;  /* 0x000000103a277819 */ /* 0x100fe2000000123b */
[----:B------:R-:W-:Y:S01]  /*9660*/  HADD2.F32 R13, -RZ, R150.H1_H1 ;  /* 0x30000096ff0d7230 */ /* 0x000fe20000004100 */
[----:B------:R-:W-:Y:S01]  /*9670*/  SHF.R.U32.HI R58, RZ, 0x10, R59 ;  /* 0x00000010ff3a7819 */ /* 0x000fe2000001163b */
[----:B------:R-:W-:-:S02]  /*9680*/  HADD2.F32 R44, -RZ, R31.H0_H0 ;  /* 0x2000001fff2c7230 */ /* 0x000fc40000004100 */
[-C--:B------:R-:W-:Y:S01]  /*9690*/  FFMA.FTZ R48, R29, R41.reuse, -R48 ;  /* 0x000000291d307223 */ /* 0x080fe20000010830 */
[----:B------:R-:W-:Y:S02]  /*96a0*/  HADD2.F32 R46, -RZ, R15.H0_H0 ;  /* 0x2000000fff2e7230 */ /* 0x000fe40000004100 */
[----:B------:R-:W-:Y:S01]  /*96b0*/  FFMA.FTZ R42, R43, R41, R42 ;  /* 0x000000292b2a7223 */ /* 0x000fe2000001002a */
[----:B------:R-:W-:Y:S02]  /*96c0*/  HADD2.F32 R31, -RZ, R31.H1_H1 ;  /* 0x3000001fff1f7230 */ /* 0x000fe40000004100 */
[----:B------:R-:W-:Y:S02]  /*96d0*/  HADD2.F32 R70, -RZ, R70.H0_H0 ;  /* 0x20000046ff467230 */ /* 0x000fe40000004100 */
[----:B------:R-:W-:Y:S01]  /*96e0*/  FMUL.FTZ R43, R46, R13 ;  /* 0x0000000d2e2b7220 */ /* 0x000fe20000410000 */
[----:B------:R-:W-:Y:S01]  /*96f0*/  HADD2.F32 R29, -RZ, R148.H1_H1 ;  /* 0x30000094ff1d7230 */ /* 0x000fe20000004100 */
[----:B------:R-:W-:Y:S01]  /*9700*/  F2FP.F16.F32.PACK_AB R47, R47, R48 ;  /* 0x000000302f2f723e */ /* 0x000fe200000000ff */
[----:B------:R-:W-:-:S02]  /*9710*/  HADD2.F32 R41, -RZ, R15.H1_H1 ;  /* 0x3000000fff297230 */ /* 0x000fc40000004100 */
[----:B------:R-:W-:Y:S01]  /*9720*/  FMUL.FTZ R15, R44, R13 ;  /* 0x0000000d2c0f7220 */ /* 0x000fe20000410000 */
[----:B------:R-:W-:Y:S02]  /*9730*/  HADD2.F32 R58, -RZ, R58.H0_H0 ;  /* 0x2000003aff3a7230 */ /* 0x000fe40000004100 */
[-C--:B------:R-:W-:Y:S01]  /*9740*/  FMUL.FTZ R50, R31, R70.reuse ;  /* 0x000000461f327220 */ /* 0x080fe20000410000 */
[----:B------:R-:W-:Y:S02]  /*9750*/  HADD2.F32 R151, -RZ, R151.H0_H0 ;  /* 0x20000097ff977230 */ /* 0x000fe40000004100 */
[-C--:B------:R-:W-:Y:S01]  /*9760*/  FFMA.FTZ R13, R46, R29.reuse, -R15 ;  /* 0x0000001d2e0d7223 */ /* 0x080fe2000001080f */
[----:B------:R-:W-:Y:S01]  /*9770*/  FFMA.FTZ R15, R44, R29, R43 ;  /* 0x0000001d2c0f7223 */ /* 0x000fe2000001002b */
[C---:B------:R-:W-:Y:S01]  /*9780*/  FMUL.FTZ R70, R41.reuse, R70 ;  /* 0x0000004629467220 */ /* 0x040fe20000410000 */
[----:B------:R-:W-:Y:S01]  /*9790*/  FFMA.FTZ R44, R41, R58, -R50 ;  /* 0x0000003a292c7223 */ /* 0x000fe20000010832 */
[----:B------:R-:W-:Y:S01]  /*97a0*/  HADD2.F32 R41, -RZ, R38.H0_H0 ;  /* 0x20000026ff297230 */ /* 0x000fe20000004100 */
[----:B------:R-:W-:Y:S01]  /*97b0*/  F2FP.F16.F32.PACK_AB R42, R45, R42 ;  /* 0x0000002a2d2a723e */ /* 0x000fe200000000ff */
[----:B------:R-:W-:-:S02]  /*97c0*/  HADD2.F32 R38, -RZ, R28.H0_H0 ;  /* 0x2000001cff267230 */ /* 0x000fc40000004100 */
[----:B------:R-:W-:Y:S01]  /*97d0*/  FFMA.FTZ R46, R31, R58, R70 ;  /* 0x0000003a1f2e7223 */ /* 0x000fe20000010046 */
[----:B------:R-:W-:Y:S01]  /*97e0*/  HADD2.F32 R50, -RZ, R12.H0_H0 ;  /* 0x2000000cff327230 */ /* 0x000fe20000004100 */
[----:B------:R-:W-:Y:S01]  /*97f0*/  F2FP.F16.F32.PACK_AB R44, R44, R13 ;  /* 0x0000000d2c2c723e */ /* 0x000fe200000000ff */
[----:B------:R-:W-:Y:S02]  /*9800*/  HADD2.F32 R28, -RZ, R28.H1_H1 ;  /* 0x3000001cff1c7230 */ /* 0x000fe40000004100 */
[----:B------:R-:W-:Y:S02]  /*9810*/  HADD2.F32 R29, -RZ, R12.H1_H1 ;  /* 0x3000000cff1d7230 */ /* 0x000fe40000004100 */
[----:B------:R-:W-:Y:S02]  /*9820*/  HADD2.F32 R31, -RZ, R11.H0_H0 ;  /* 0x2000000bff1f7230 */ /* 0x000fe40000004100 */
[----:B------:R-:W-:Y:S01]  /*9830*/  FMUL.FTZ R11, R38, R151 ;  /* 0x00000097260b7220 */ /* 0x000fe20000410000 */
[----:B------:R-:W-:-:S02]  /*9840*/  HADD2.F32 R149, -RZ, R149.H0_H0 ;  /* 0x20000095ff957230 */ /* 0x000fc40000004100 */
[----:B------:R-:W-:Y:S01]  /*9850*/  FMUL.FTZ R151, R50, R151 ;  /* 0x0000009732977220 */ /* 0x000fe20000410000 */
[-C--:B------:R-:W-:Y:S01]  /*9860*/  FMUL.FTZ R56, R28, R41.reuse ;  /* 0x000000291c387220 */ /* 0x080fe20000410000 */
[C---:B------:R-:W-:Y:S01]  /*9870*/  FMUL.FTZ R41, R29.reuse, R41 ;  /* 0x000000291d297220 */ /* 0x040fe20000410000 */
[----:B------:R-:W-:Y:S02]  /*9880*/  HADD2.F32 R150, -RZ, R150.H0_H0 ;  /* 0x20000096ff967230 */ /* 0x000fe40000004100 */
[----:B------:R-:W-:Y:S01]  /*9890*/  FFMA.FTZ R12, R38, R149, R151 ;  /* 0x00000095260c7223 */ /* 0x000fe20000010097 */
[-C--:B------:R-:W-:Y:S01]  /*98a0*/  FFMA.FTZ R38, R29, R31.reuse, -R56 ;  /* 0x0000001f1d267223 */ /* 0x080fe20000010838 */
[----:B------:R-:W-:Y:S01]  /*98b0*/  FFMA.FTZ R29, R28, R31, R41 ;  /* 0x0000001f1c1d7223 */ /* 0x000fe20000010029 */
[----:B------:R-:W-:Y:S02]  /*98c0*/  HADD2.F32 R41, -RZ, R30.H0_H0 ;  /* 0x2000001eff297230 */ /* 0x000fe40000004100 */
[----:B------:R-:W-:Y:S01]  /*98d0*/  FFMA.FTZ R11, R50, R149, -R11 ;  /* 0x00000095320b7223 */ /* 0x000fe2000001080b */
[----:B------:R-:W-:-:S02]  /*98e0*/  HADD2.F32 R43, -RZ, R40.H0_H0 ;  /* 0x20000028ff2b7230 */ /* 0x000fc40000004100 */
[----:B------:R-:W-:Y:S02]  /*98f0*/  HADD2.F32 R30, -RZ, R30.H1_H1 ;  /* 0x3000001eff1e7230 */ /* 0x000fe40000004100 */
[--C-:B------:R-:W-:Y:S02]  /*9900*/  HADD2.F32 R31, -RZ, R14.reuse.H0_H0 ;  /* 0x2000000eff1f7230 */ /* 0x100fe40000004100 */
[----:B------:R-:W-:Y:S02]  /*9910*/  HADD2.F32 R28, -RZ, R14.H1_H1 ;  /* 0x3000000eff1c7230 */ /* 0x000fe40000004100 */
[----:B------:R-:W-:Y:S01]  /*9920*/  FMUL.FTZ R14, R41, R150 ;  /* 0x00000096290e7220 */ /* 0x000fe20000410000 */
[----:B------:R-:W-:Y:S02]  /*9930*/  HADD2.F32 R148, -RZ, R148.H0_H0 ;  /* 0x20000094ff947230 */ /* 0x000fe40000004100 */
[----:B------:R-:W-:Y:S01]  /*9940*/  FMUL.FTZ R49, R30, R43 ;  /* 0x0000002b1e317220 */ /* 0x000fe20000410000 */
[----:B------:R-:W-:-:S02]  /*9950*/  HADD2.F32 R39, -RZ, R39.H0_H0 ;  /* 0x20000027ff277230 */ /* 0x000fc40000004100 */
[C---:B------:R-:W-:Y:S01]  /*9960*/  FMUL.FTZ R150, R31.reuse, R150 ;  /* 0x000000961f967220 */ /* 0x040fe20000410000 */
[----:B------:R-:W-:Y:S01]  /*9970*/  FMUL.FTZ R43, R28, R43 ;  /* 0x0000002b1c2b7220 */ /* 0x000fe20000410000 */
[-C--:B------:R-:W-:Y:S01]  /*9980*/  FFMA.FTZ R14, R31, R148.reuse, -R14 ;  /* 0x000000941f0e7223 */ /* 0x080fe2000001080e */
[----:B------:R-:W-:Y:S01]  /*9990*/  F2FP.F16.F32.PACK_AB R31, R46, R15 ;  /* 0x0000000f2e1f723e */ /* 0x000fe200000000ff */
[----:B------:R-:W-:Y:S01]  /*99a0*/  FFMA.FTZ R150, R41, R148, R150 ;  /* 0x0000009429967223 */ /* 0x000fe20000010096 */
[-C--:B------:R-:W-:Y:S01]  /*99b0*/  FFMA.FTZ R49, R28, R39.reuse, -R49 ;  /* 0x000000271c317223 */ /* 0x080fe20000010831 */
[----:B------:R-:W-:Y:S01]  /*99c0*/  FFMA.FTZ R43, R30, R39, R43 ;  /* 0x000000271e2b7223 */ /* 0x000fe2000001002b */
[----:B------:R-:W-:Y:S01]  /*99d0*/  F2FP.F16.F32.PACK_AB R46, R38, R11 ;  /* 0x0000000b262e723e */ /* 0x000fe200000000ff */
[----:B------:R-:W-:Y:S01]  /*99e0*/  IMAD.MOV.U32 R13, RZ, RZ, R47 ;  /* 0x000000ffff0d7224 */ /* 0x000fe200078e002f */
[----:B------:R-:W-:Y:S01]  /*99f0*/  F2FP.F16.F32.PACK_AB R28, R29, R12 ;  /* 0x0000000c1d1c723e */ /* 0x000fe200000000ff */
[----:B------:R-:W-:Y:S01]  /*9a00*/  IMAD.MOV.U32 R29, RZ, RZ, R42 ;  /* 0x000000ffff1d7224 */ /* 0x000fe200078e002a */
[----:B------:R-:W-:Y:S01]  /*9a10*/  F2FP.F16.F32.PACK_AB R14, R49, R14 ;  /* 0x0000000e310e723e */ /* 0x000fe200000000ff */
[----:B------:R-:W-:Y:S01]  /*9a20*/  IMAD.MOV.U32 R15, RZ, RZ, R44 ;  /* 0x000000ffff0f7224 */ /* 0x000fe200078e002c */
[----:B------:R-:W-:-:S02]  /*9a30*/  F2FP.F16.F32.PACK_AB R30, R43, R150 ;  /* 0x000000962b1e723e */ /* 0x000fc400000000ff */
[----:B------:R-:W-:-:S07]  /*9a40*/  MOV R12, R46 ;  /* 0x0000002e000c7202 */ /* 0x000fce0000000f00 */
.L_x_4925:
[----:B------:R-:W-:Y:S05]  /*9a50*/  BSYNC B2 ;  /* 0x0000000000027941 */ /* 0x000fea0003800000 */
.L_x_4924:
[----:B0-----:R3:W-:Y:S04]  /*9a60*/  ST.E.128 desc[UR60][R34.64], R12 ;  /* 0x0000000c22007985 */ /* 0x0017e8000c101d3c */
[----:B-1----:R3:W-:Y:S02]  /*9a70*/  @!P3 ST.E.128 desc[UR60][R36.64], R28 ;  /* 0x0000001c2400b985 */ /* 0x0027e4000c101d3c */
.L_x_4923:
[----:B------:R-:W-:Y:S05]  /*9a80*/  BSYNC B1 ;  /* 0x0000000000017941 */ /* 0x000fea0003800000 */
.L_x_4922:
[----:B------:R-:W-:-:S13]  /*9a90*/  ISETP.NE.AND P3, PT, R20, RZ, PT ;  /* 0x000000ff1400720c */ /* 0x000fda0003f65270 */
[----:B------:R-:W-:Y:S05]  /*9aa0*/  @!P3 BRA `(.L_x_4874) ;  /* 0x0000000c00a8b947 */ /* 0x000fea0003800000 */
[----:B0--3--:R-:W3:Y:S01]  /*9ab0*/  LDL R15, [R1+0x34] ;  /* 0x00003400010f7983 */ /* 0x009ee20000100800 */
[----:B------:R-:W-:Y:S01]  /*9ac0*/  LOP3.LUT P4, RZ, R16, 0x1, RZ, 0xc0, !PT ;  /* 0x0000000110ff7812 */ /* 0x000fe2000788c0ff */
[----:B------:R-:W-:Y:S01]  /*9ad0*/  BSSY B1, `(.L_x_4926) ;  /* 0x000006c000017945 */ /* 0x000fe20003800000 */
[----:B------:R-:W-:Y:S02]  /*9ae0*/  SHF.R.U32.HI R14, RZ, 0x3, R226 ;  /* 0x00000003ff0e7819 */ /* 0x000fe400000116e2 */
[----:B------:R-:W-:Y:S02]  /*9af0*/  SEL R131, R118, R131, !P4 ;  /* 0x0000008376837207 */ /* 0x000fe40006000000 */
[C---:B------:R-:W-:Y:S02]  /*9b00*/  LEA R34, P3, R8.reuse, R116, 0x1 ;  /* 0x0000007408227211 */ /* 0x040fe400078608ff */
[----:B----4-:R-:W-:Y:S02]  /*9b10*/  SHF.R.S32.HI R12, RZ, 0x1f, R131 ;  /* 0x0000001fff0c7819 */ /* 0x010fe40000011483 */
[----:B------:R-:W-:-:S02]  /*9b20*/  LEA.HI.X R35, R8, R113, R105, 0x1, P3 ;  /* 0x0000007108237211 */ /* 0x000fc400018f0c69 */
        /* <DEDUP_REMOVED lines=18> */
[----:B------:R-:W-:Y:S01]  /*9c50*/  SHF.R.U32.HI R45, RZ, 0x10, R65 ;  /* 0x00000010ff2d7819 */ /* 0x000fe20000011641 */
[----:B-1----:R-:W-:Y:S01]  /*9c60*/  IMAD.MOV.U32 R40, RZ, RZ, R29 ;  /* 0x000000ffff287224 */ /* 0x002fe200078e001d */
[----:B------:R-:W-:Y:S01]  /*9c70*/  SHF.R.U32.HI R43, RZ, 0x10, R53 ;  /* 0x00000010ff2b7819 */ /* 0x000fe20000011635 */
[----:B------:R-:W-:Y:S01]  /*9c80*/  IMAD.MOV.U32 R41, RZ, RZ, R31 ;  /* 0x000000ffff297224 */ /* 0x000fe200078e001f */
[----:B0-----:R-:W-:Y:S01]  /*9c90*/  MOV R29, R15 ;  /* 0x0000000f001d7202 */ /* 0x001fe20000000f00 */
[----:B------:R-:W-:Y:S01]  /*9ca0*/  HADD2.F32 R45, -RZ, R45.H0_H0 ;  /* 0x2000002dff2d7230 */ /* 0x000fe20000004100 */
[--C-:B------:R-:W-:Y:S01]  /*9cb0*/  SHF.R.U64 R39, R66, 0x10, R67.reuse ;  /* 0x0000001042277819 */ /* 0x100fe20000001243 */
[--C-:B------:R-:W-:Y:S01]  /*9cc0*/  HADD2.F32 R31, -RZ, R40.reuse.H0_H0 ;  /* 0x20000028ff1f7230 */ /* 0x100fe20000004100 */
[----:B------:R-:W-:Y:S01]  /*9cd0*/  SHF.R.U32.HI R66, RZ, 0x10, R67 ;  /* 0x00000010ff427819 */ /* 0x000fe20000011643 */
[----:B------:R-:W-:Y:S01]  /*9ce0*/  HADD2.F32 R42, -RZ, R40.H1_H1 ;  /* 0x30000028ff2a7230 */ /* 0x000fe20000004100 */
[--C-:B------:R-:W-:Y:S01]  /*9cf0*/  SHF.R.U64 R37, R54, 0x10, R55.reuse ;  /* 0x0000001036257819 */ /* 0x100fe20000001237 */
[----:B------:R-:W-:Y:S01]  /*9d00*/  HADD2.F32 R46, -RZ, R143.H1_H1 ;  /* 0x3000008fff2e7230 */ /* 0x000fe20000004100 */
[----:B------:R-:W-:Y:S01]  /*9d10*/  SHF.R.U32.HI R54, RZ, 0x10, R55 ;  /* 0x00000010ff367819 */ /* 0x000fe20000011637 */
[----:B------:R-:W-:-:S02]  /*9d20*/  HADD2.F32 R40, -RZ, R13.H1_H1 ;  /* 0x3000000dff287230 */ /* 0x000fc40000004100 */
[-C--:B------:R-:W-:Y:S01]  /*9d30*/  FMUL.FTZ R47, R42, R45.reuse ;  /* 0x0000002d2a2f7220 */ /* 0x080fe20000410000 */
[----:B------:R-:W-:Y:S02]  /*9d40*/  HADD2.F32 R15, -RZ, R13.H0_H0 ;  /* 0x2000000dff0f7230 */ /* 0x000fe40000004100 */
[-C--:B------:R-:W-:Y:S01]  /*9d50*/  FMUL.FTZ R48, R31, R46.reuse ;  /* 0x0000002e1f307220 */ /* 0x080fe20000410000 */
[----:B------:R-:W-:Y:S02]  /*9d60*/  HADD2.F32 R44, -RZ, R141.H1_H1 ;  /* 0x3000008dff2c7230 */ /* 0x000fe40000004100 */
[----:B------:R-:W-:Y:S01]  /*9d70*/  FMUL.FTZ R45, R40, R45 ;  /* 0x0000002d282d7220 */ /* 0x000fe20000410000 */
[----:B------:R-:W-:Y:S02]  /*9d80*/  HADD2.F32 R43, -RZ, R43.H0_H0 ;  /* 0x2000002bff2b7230 */ /* 0x000fe40000004100 */
[----:B------:R-:W-:Y:S01]  /*9d90*/  FMUL.FTZ R46, R15, R46 ;  /* 0x0000002e0f2e7220 */ /* 0x000fe20000410000 */
[----:B------:R-:W-:-:S02]  /*9da0*/  HADD2.F32 R66, -RZ, R66.H0_H0 ;  /* 0x20000042ff427230 */ /* 0x000fc40000004100 */
[-C--:B------:R-:W-:Y:S01]  /*9db0*/  FFMA.FTZ R13, R15, R44.reuse, -R48 ;  /* 0x0000002c0f0d7223 */ /* 0x080fe20000010830 */
[----:B------:R-:W-:Y:S02]  /*9dc0*/  HADD2.F32 R48, -RZ, R142.H1_H1 ;  /* 0x3000008eff307230 */ /* 0x000fe40000004100 */
[-C--:B------:R-:W-:Y:S01]  /*9dd0*/  FFMA.FTZ R40, R40, R43.reuse, -R47 ;  /* 0x0000002b28287223 */ /* 0x080fe2000001082f */
[----:B------:R-:W-:Y:S01]  /*9de0*/  FFMA.FTZ R42, R42, R43, R45 ;  /* 0x0000002b2a2a7223 */ /* 0x000fe2000001002d */
[----:B------:R-:W-:Y:S01]  /*9df0*/  FFMA.FTZ R15, R31, R44, R46 ;  /* 0x0000002c1f0f7223 */ /* 0x000fe2000001002e */
[--C-:B------:R-:W-:Y:S01]  /*9e00*/  HADD2.F32 R43, -RZ, R41.reuse.H0_H0 ;  /* 0x20000029ff2b7230 */ /* 0x100fe20000004100 */
[----:B------:R-:W-:Y:S01]  /*9e10*/  SHF.R.U64 R38, R64, 0x10, R65 ;  /* 0x0000001040267819 */ /* 0x000fe20000001241 */
[----:B------:R-:W-:Y:S01]  /*9e20*/  HADD2.F32 R41, -RZ, R41.H1_H1 ;  /* 0x30000029ff297230 */ /* 0x000fe20000004100 */
[----:B------:R-:W-:Y:S01]  /*9e30*/  SHF.R.U64 R36, R52, 0x10, R53 ;  /* 0x0000001034247819 */ /* 0x000fe20000001235 */
[----:B------:R-:W-:-:S02]  /*9e40*/  HADD2.F32 R31, -RZ, R29.H0_H0 ;  /* 0x2000001dff1f7230 */ /* 0x000fc40000004100 */
[----:B------:R-:W-:Y:S01]  /*9e50*/  FMUL.FTZ R50, R43, R48 ;  /* 0x000000302b327220 */ /* 0x000fe20000410000 */
[----:B------:R-:W-:Y:S02]  /*9e60*/  HADD2.F32 R44, -RZ, R29.H1_H1 ;  /* 0x3000001dff2c7230 */ /* 0x000fe40000004100 */
[----:B------:R-:W-:Y:S01]  /*9e70*/  FMUL.FTZ R45, R41, R66 ;  /* 0x00000042292d7220 */ /* 0x000fe20000410000 */
[----:B------:R-:W-:Y:S02]  /*9e80*/  HADD2.F32 R46, -RZ, R140.H1_H1 ;  /* 0x3000008cff2e7230 */ /* 0x000fe40000004100 */
[----:B------:R-:W-:Y:S01]  /*9e90*/  FMUL.FTZ R48, R31, R48 ;  /* 0x000000301f307220 */ /* 0x000fe20000410000 */
[----:B------:R-:W-:Y:S02]  /*9ea0*/  HADD2.F32 R54, -RZ, R54.H0_H0 ;  /* 0x20000036ff367230 */ /* 0x000fe40000004100 */
[----:B------:R-:W-:Y:S01]  /*9eb0*/  FMUL.FTZ R66, R44, R66 ;  /* 0x000000422c427220 */ /* 0x000fe20000410000 */
[----:B------:R-:W-:-:S02]  /*9ec0*/  HADD2.F32 R143, -RZ, R143.H0_H0 ;  /* 0x2000008fff8f7230 */ /* 0x000fc40000004100 */
[-C--:B------:R-:W-:Y:S01]  /*9ed0*/  FFMA.FTZ R29, R31, R46.reuse, -R50 ;  /* 0x0000002e1f1d7223 */ /* 0x080fe20000010832 */
[----:B------:R-:W-:Y:S01]  /*9ee0*/  FFMA.FTZ R31, R43, R46, R48 ;  /* 0x0000002e2b1f7223 */ /* 0x000fe20000010030 */
[-C--:B------:R-:W-:Y:S01]  /*9ef0*/  FFMA.FTZ R44, R44, R54.reuse, -R45 ;  /* 0x000000362c2c7223 */ /* 0x080fe2000001082d */
[----:B------:R-:W-:Y:S01]  /*9f00*/  FFMA.FTZ R46, R41, R54, R66 ;  /* 0x00000036292e7223 */ /* 0x000fe20000010042 */
[----:B------:R-:W-:Y:S01]  /*9f10*/  HADD2.F32 R45, -RZ, R38.H0_H0 ;  /* 0x20000026ff2d7230 */ /* 0x000fe20000004100 */
[----:B------:R-:W-:Y:S01]  /*9f20*/  F2FP.F16.F32.PACK_AB R13, R40, R13 ;  /* 0x0000000d280d723e */ /* 0x000fe200000000ff */
[----:B------:R-:W-:Y:S01]  /*9f30*/  HADD2.F32 R41, -RZ, R28.H0_H0 ;  /* 0x2000001cff297230 */ /* 0x000fe20000004100 */
[----:B------:R-:W-:Y:S01]  /*9f40*/  F2FP.F16.F32.PACK_AB R44, R44, R29 ;  /* 0x0000001d2c2c723e */ /* 0x000fe200000000ff */
[----:B------:R-:W-:Y:S01]  /*9f50*/  HADD2.F32 R38, -RZ, R12.H0_H0 ;  /* 0x2000000cff267230 */ /* 0x000fe20000004100 */
[----:B------:R-:W-:Y:S01]  /*9f60*/  F2FP.F16.F32.PACK_AB R29, R42, R15 ;  /* 0x0000000f2a1d723e */ /* 0x000fe200000000ff */
[----:B------:R-:W-:-:S02]  /*9f70*/  HADD2.F32 R28, -RZ, R28.H1_H1 ;  /* 0x3000001cff1c7230 */ /* 0x000fc40000004100 */
[----:B------:R-:W-:Y:S01]  /*9f80*/  FMUL.FTZ R47, R41, R143 ;  /* 0x0000008f292f7220 */ /* 0x000fe20000410000 */
[----:B------:R-:W-:Y:S01]  /*9f90*/  HADD2.F32 R12, -RZ, R12.H1_H1 ;  /* 0x3000000cff0c7230 */ /* 0x000fe20000004100 */
[----:B------:R-:W-:Y:S01]  /*9fa0*/  F2FP.F16.F32.PACK_AB R31, R46, R31 ;  /* 0x0000001f2e1f723e */ /* 0x000fe200000000ff */
[----:B------:R-:W-:Y:S02]  /*9fb0*/  HADD2.F32 R141, -RZ, R141.H0_H0 ;  /* 0x2000008dff8d7230 */ /* 0x000fe40000004100 */
[-C--:B------:R-:W-:Y:S01]  /*9fc0*/  FMUL.FTZ R49, R28, R45.reuse ;  /* 0x0000002d1c317220 */ /* 0x080fe20000410000 */
[----:B------:R-:W-:Y:S02]  /*9fd0*/  HADD2.F32 R43, -RZ, R36.H0_H0 ;  /* 0x20000024ff2b7230 */ /* 0x000fe40000004100 */
[----:B------:R-:W-:Y:S01]  /*9fe0*/  FMUL.FTZ R45, R12, R45 ;  /* 0x0000002d0c2d7220 */ /* 0x000fe20000410000 */
[C---:B------:R-:W-:Y:S01]  /*9ff0*/  FMUL.FTZ R36, R38.reuse, R143 ;  /* 0x0000008f26247220 */ /* 0x040fe20000410000 */
[----:B------:R-:W-:Y:S01]  /*a000*/  FFMA.FTZ R47, R38, R141, -R47 ;  /* 0x0000008d262f7223 */ /* 0x000fe2000001082f */
[----:B------:R-:W-:-:S02]  /*a010*/  HADD2.F32 R39, -RZ, R39.H0_H0 ;  /* 0x20000027ff277230 */ /* 0x000fc40000004100 */
[-C--:B------:R-:W-:Y:S01]  /*a020*/  FFMA.FTZ R45, R28, R43.reuse, R45 ;  /* 0x0000002b1c2d7223 */ /* 0x080fe2000001002d */
[----:B------:R-:W-:Y:S01]  /*a030*/  FFMA.FTZ R38, R12, R43, -R49 ;  /* 0x0000002b0c267223 */ /* 0x000fe20000010831 */
[----:B------:R-:W-:Y:S02]  /*a040*/  HADD2.F32 R28, -RZ, R30.H0_H0 ;  /* 0x2000001eff1c7230 */ /* 0x000fe40000004100 */
[----:B------:R-:W-:Y:S01]  /*a050*/  FFMA.FTZ R36, R41, R141, R36 ;  /* 0x0000008d29247223 */ /* 0x000fe20000010024 */
[----:B------:R-:W-:Y:S02]  /*a060*/  HADD2.F32 R43, -RZ, R142.H0_H0 ;  /* 0x2000008eff2b7230 */ /* 0x000fe40000004100 */
[----:B------:R-:W-:Y:S02]  /*a070*/  HADD2.F32 R12, -RZ, R14.H0_H0 ;  /* 0x2000000eff0c7230 */ /* 0x000fe40000004100 */
[----:B------:R-:W-:Y:S02]  /*a080*/  HADD2.F32 R30, -RZ, R30.H1_H1 ;  /* 0x3000001eff1e7230 */ /* 0x000fe40000004100 */
[----:B------:R-:W-:Y:S01]  /*a090*/  FMUL.FTZ R49, R28, R43 ;  /* 0x0000002b1c317220 */ /* 0x000fe20000410000 */
[----:B------:R-:W-:-:S02]  /*a0a0*/  HADD2.F32 R14, -RZ, R14.H1_H1 ;  /* 0x3000000eff0e7230 */ /* 0x000fc40000004100 */
[----:B------:R-:W-:Y:S01]  /*a0b0*/  FMUL.FTZ R43, R12, R43 ;  /* 0x0000002b0c2b7220 */ /* 0x000fe20000410000 */
[----:B------:R-:W-:Y:S02]  /*a0c0*/  HADD2.F32 R41, -RZ, R140.H0_H0 ;  /* 0x2000008cff297230 */ /* 0x000fe40000004100 */
        /* <DEDUP_REMOVED lines=12> */
.L_x_4927:
[----:B------:R-:W-:Y:S05]  /*a190*/  BSYNC B1 ;  /* 0x0000000000017941 */ /* 0x000fea0003800000 */
.L_x_4926:
[----:B0-----:R0:W-:Y:S01]  /*a1a0*/  ST.E.128 desc[UR60][R34.64], R12 ;  /* 0x0000000c22007985 */ /* 0x0011e2000c101d3c */
[----:B------:R-:W-:-:S13]  /*a1b0*/  ISETP.GE.AND P3, PT, R11, R127, PT ;  /* 0x0000007f0b00720c */ /* 0x000fda0003f66270 */
[----:B------:R-:W-:Y:S05]  /*a1c0*/  @P3 BRA `(.L_x_4874) ;  /* 0x0000000400e03947 */ /* 0x000fea0003800000 */
[----:B------:R-:W-:-:S05]  /*a1d0*/  IMAD.WIDE R32, R11, 0x2, R32 ;  /* 0x000000020b207825 */ /* 0x000fca00078e0220 */
[----:B-1----:R1:W-:Y:S01]  /*a1e0*/  ST.E.128 desc[UR60][R32.64], R28 ;  /* 0x0000001c20007985 */ /* 0x0023e2000c101d3c */
[----:B------:R-:W-:Y:S05]  /*a1f0*/  BRA `(.L_x_4874) ;  /* 0x0000000400d47947 */ /* 0x000fea0003800000 */
.L_x_4839:
[----:B------:R-:W2:Y:S02]  /*a200*/  LDL R11, [R1+0x3c] ;  /* 0x00003c00010b7983 */ /* 0x000ea40000100800 */
[----:B--2---:R-:W-:-:S13]  /*a210*/  R2UR UR4, R11 ;  /* 0x000000000b0472ca */ /* 0x004fda00000e0000 */
[----:B------:R-:W-:-:S06]  /*a220*/  UISETP.NE.AND UP0, UPT, UR4, 0x3, UPT ;  /* 0x000000030400788c */ /* 0x000fcc000bf05270 */
[----:B------:R-:W-:-:S13]  /*a230*/  PLOP3.LUT P2, PT, PT, PT, UP0, 0x80, 0x0 ;  /* 0x000000000000781c */ /* 0x000fda0003f4f008 */
[----:B------:R-:W-:Y:S05]  /*a240*/  @!P2 BRA `(.L_x_4928) ;  /* 0x000000000004a947 */ /* 0x000fea0003800000 */
[----:B------:R-:W-:Y:S01]  /*a250*/  BPT.TRAP 0x1 ;  /* 0x000000040000795c */ /* 0x000fe20000300000 */
.L_x_4928:
[----:B------:R-:W-:Y:S01]  /*a260*/  IMAD R86, R22, 0x8, R17 ;  /* 0x0000000816567824 */ /* 0x000fe200078e0211 */
[----:B------:R-:W-:Y:S01]  /*a270*/  SHF.L.U32 R87, R220, 0x1f, RZ ;  /* 0x0000001fdc577819 */ /* 0x000fe200000006ff */
[----:B------:R-:W-:Y:S01]  /*a280*/  BSSY B1, `(.L_x_4929) ;  /* 0x0000004000017945 */ /* 0x000fe20003800000 */
[----:B------:R-:W-:Y:S02]  /*a290*/  SHF.R.S32.HI R79, RZ, 0x1f, R76 ;  /* 0x0000001fff4f7819 */ /* 0x000fe4000001144c */
[----:B------:R-:W0:Y:S02]  /*a2a0*/  SYNCS.PHASECHK.TRANS64.TRYWAIT P3, [R86+URZ+0x30890], R87 ;  /* 0x03089057560075a7 */ /* 0x000e24000806017f */
[----:B0-----:R-:W-:Y:S05]  /*a2b0*/  @!P3 BRA `(.L_x_4930) ;  /* 0x0000022800d4b947 */ /* 0x001fea0003800000 */
.L_x_5289:
[----:B------:R-:W-:Y:S05]  /*a2c0*/  BSYNC B1 ;  /* 0x0000000000017941 */ /* 0x000fea0003800000 */
.L_x_4929:
        /* <DEDUP_REMOVED lines=25> */
.L_x_5293:
        /* <DEDUP_REMOVED lines=16> */
[----:B------:R-:W-:Y:S01]  /*a560*/  @!P5 IMAD.SHL.U32 R11, R203, 0x8, RZ ;  /* 0x00000008cb0bd824 */ /* 0x000fe200078e00ff */
[----:B--2---:R-:W-:Y:S01]  /*a570*/  @!P5 MOV R33, R35 ;  /* 0x000000230021d202 */ /* 0x004fe20000000f00 */
[----:B------:R-:W-:-:S04]  /*a580*/  @!P5 IMAD.MOV.U32 R32, RZ, RZ, R36 ;  /* 0x000000ffff20d224 */ /* 0x000fc800078e0024 */
[----:B------:R-:W-:-:S05]  /*a590*/  @!P5 IMAD.WIDE R32, R11, 0x2, R32 ;  /* 0x000000020b20d825 */ /* 0x000fca00078e0220 */
[----:B---3--:R2:W-:Y:S01]  /*a5a0*/  @!P5 ST.E.128 desc[UR60][R32.64], R12 ;  /* 0x0000000c2000d985 */ /* 0x0085e2000c101d3c */
[----:B------:R-:W-:-:S13]  /*a5b0*/  ISETP.GE.AND P5, PT, R195, UR4, PT ;  /* 0x00000004c3007c0c */ /* 0x000fda000bfa6270 */
[----:B------:R-:W3:Y:S01]  /*a5c0*/  @!P5 LDS.128 R12, [R77+0x21000] ;  /* 0x021000004d0cd984 */ /* 0x000ee20000000c00 */
[----:B------:R-:W-:Y:S02]  /*a5d0*/  @!P5 IMAD.SHL.U32 R11, R204, 0x8, RZ ;  /* 0x00000008cc0bd824 */ /* 0x000fe400078e00ff */
        /* <DEDUP_REMOVED lines=13> */
.L_x_4933:
[----:B------:R-:W-:Y:S05]  /*a6b0*/  BSYNC B1 ;  /* 0x0000000000017941 */ /* 0x000fea0003800000 */
.L_x_4932:
[----:B------:R-:W-:-:S03]  /*a6c0*/  UMOV UR4, 0xffffffff ;  /* 0xffffffff00047882 */ /* 0x000fc60000000000 */
[----:B------:R-:W-:Y:S05]  /*a6d0*/  BRA.DIV UR4, `(.L_x_4934) ;  /* 0x0000022a042c7947 */ /* 0x000fea000b800000 */
[----:B--2---:R2:W0:Y:S04]  /*a6e0*/  SHFL.IDX PT, R35, R37, 0x1, 0x1c1f ;  /* 0x003c1f0025237f89 */ /* 0x00442800000e0000 */
[----:B-1----:R-:W1:Y:S02]  /*a6f0*/  SHFL.IDX PT, R34, R34, 0x1, 0x1c1f ;  /* 0x003c1f0022227f89 */ /* 0x002e6400000e0000 */
.L_x_5297:
[----:B------:R-:W-:-:S13]  /*a700*/  ISETP.GE.AND P3, PT, R38, 0x41, PT ;  /* 0x000000412600780c */ /* 0x000fda0003f66270 */
[----:B------:R-:W-:Y:S05]  /*a710*/  @!P3 BRA `(.L_x_4874) ;  /* 0x00000000008cb947 */ /* 0x000fea0003800000 */
[----:B------:R-:W-:Y:S02]  /*a720*/  ULDC UR4, c[0x0][0x2f4] ;  /* 0x0000bd0000047ab9 */ /* 0x000fe40000000800 */
[----:B------:R-:W-:Y:S02]  /*a730*/  ISETP.GE.AND P5, PT, R18, UR4, PT ;  /* 0x0000000412007c0c */ /* 0x000fe4000bfa6270 */
[----:B------:R-:W-:-:S11]  /*a740*/  ISETP.GE.AND P4, PT, R192, UR4, PT ;  /* 0x00000004c0007c0c */ /* 0x000fd6000bf86270 */
[----:B----4-:R-:W4:Y:S01]  /*a750*/  @!P5 LDS.128 R12, [R77+0x20000] ;  /* 0x020000004d0cd984 */ /* 0x010f220000000c00 */
[----:B-1----:R-:W-:-:S04]  /*a760*/  @!P5 LEA R32, P3, R18, R34, 0x1 ;  /* 0x000000221220d211 */ /* 0x002fc800078608ff */
[----:B0-----:R-:W-:Y:S02]  /*a770*/  @!P5 LEA.HI.X R33, R18, R35, R19, 0x1, P3 ;  /* 0x000000231221d211 */ /* 0x001fe400018f0c13 */
        /* <DEDUP_REMOVED lines=8> */
[----:B------:R-:W-:Y:S02]  /*a800*/  @!P5 IMAD.SHL.U32 R11, R203, 0x8, RZ ;  /* 0x00000008cb0bd824 */ /* 0x000fe400078e00ff */
[----:B0-----:R-:W-:Y:S02]  /*a810*/  @!P5 IMAD.MOV.U32 R32, RZ, RZ, R34 ;  /* 0x000000ffff20d224 */ /* 0x001fe400078e0022 */
[----:B------:R-:W-:Y:S02]  /*a820*/  @!P5 IMAD.MOV.U32 R33, RZ, RZ, R35 ;  /* 0x000000ffff21d224 */ /* 0x000fe400078e0023 */
[----:B------:R-:W-:-:S05]  /*a830*/  @!P5 IMAD.WIDE R32, R11, 0x2, R32 ;  /* 0x000000020b20d825 */ /* 0x000fca00078e0220 */
[----:B-1----:R0:W-:Y:S01]  /*a840*/  @!P5 ST.E.128 desc[UR60][R32.64], R12 ;  /* 0x0000000c2000d985 */ /* 0x0021e2000c101d3c */
[----:B------:R-:W-:-:S13]  /*a850*/  ISETP.GE.AND P5, PT, R195, UR4, PT ;  /* 0x00000004c3007c0c */ /* 0x000fda000bfa6270 */
[----:B------:R-:W1:Y:S01]  /*a860*/  @!P5 LDS.128 R12, [R77+0x23000] ;  /* 0x023000004d0cd984 */ /* 0x000e620000000c00 */
[----:B------:R-:W-:Y:S01]  /*a870*/  @!P5 IMAD.SHL.U32 R11, R204, 0x8, RZ ;  /* 0x00000008cc0bd824 */ /* 0x000fe200078e00ff */
[----:B0-----:R-:W-:Y:S01]  /*a880*/  @!P5 MOV R33, R35 ;  /* 0x000000230021d202 */ /* 0x001fe20000000f00 */
[----:B------:R-:W-:-:S04]  /*a890*/  @!P5 IMAD.MOV.U32 R32, RZ, RZ, R34 ;  /* 0x000000ffff20d224 */ /* 0x000fc800078e0022 */
        /* <DEDUP_REMOVED lines=11> */
.L_x_4874:
[----:B------:R-:W-:Y:S05]  /*a950*/  BSYNC B0 ;  /* 0x0000000000007941 */ /* 0x000fea0003800000 */
.L_x_4838:
        /* <DEDUP_REMOVED lines=17> */
.L_x_4936:
[----:B------:R-:W-:Y:S05]  /*aa70*/  BSYNC B0 ;  /* 0x0000000000007941 */ /* 0x000fea0003800000 */
.L_x_4935:
[----:B------:R-:W5:Y:S01]  /*aa80*/  SYNCS.PHASECHK.TRANS64.TRYWAIT P2, [R86+URZ+0x308b0], R87 ;  /* 0x0308b057560075a7 */ /* 0x000f62000804017f */
[----:B------:R-:W-:Y:S04]  /*aa90*/  BSSY B0, `(.L_x_4937) ;  /* 0x0000002000007945 */ /* 0x000fe80003800000 */
[----:B-----5:R-:W-:Y:S05]  /*aaa0*/  @!P2 BRA `(.L_x_4938) ;  /* 0x000002240084a947 */ /* 0x020fea0003800000 */
.L_x_5298:
[----:B------:R-:W-:Y:S05]  /*aab0*/  BSYNC B0 ;  /* 0x0000000000007941 */ /* 0x000fea0003800000 */
.L_x_4937:
[----:B------:R-:W-:Y:S01]  /*aac0*/  ULDC.64 UR4, c[0x0][0x328] ;  /* 0x0000ca0000047ab9 */ /* 0x000fe20000000a00 */
[----:B------:R-:W-:Y:S01]  /*aad0*/  ULDC.64 UR6, c[0x0][0x318] ;  /* 0x0000c60000067ab9 */ /* 0x000fe20000000a00 */
[----:B------:R-:W-:Y:S01]  /*aae0*/  IMAD R79, R79, UR4, RZ ;  /* 0x000000044f4f7c24 */ /* 0x000fe2000f8e02ff */
[----:B------:R-:W-:Y:S01]  /*aaf0*/  BSSY B0, `(.L_x_4939) ;  /* 0x0000034000007945 */ /* 0x000fe20003800000 */
[----:B0---4-:R-:W-:-:S04]  /*ab00*/  IMAD.WIDE.U32 R12, R76, UR4, RZ ;  /* 0x000000044c0c7c25 */ /* 0x011fc8000f8e00ff */
[----:B------:R-:W-:Y:S01]  /*ab10*/  IMAD R79, R76, UR5, R79 ;  /* 0x000000054c4f7c24 */ /* 0x000fe2000f8e024f */
[----:B------:R-:W-:Y:S01]  /*ab20*/  ULDC.64 UR4, c[0x0][0x338] ;  /* 0x0000ce0000047ab9 */ /* 0x000fe20000000a00 */
[----:B------:R-:W-:Y:S02]  /*ab30*/  IMAD.IADD R85, R85, 0x1, -R219 ;  /* 0x0000000155557824 */ /* 0x000fe400078e0adb */
        /* <DEDUP_REMOVED lines=10> */
[----:B-1----:R0:W1:Y:S01]  /*abe0*/  SHFL.IDX PT, R32, R27, RZ, 0x1c1f ;  /* 0x001c1fff1b207589 */ /* 0x00206200000e0000 */
[----:B------:R-:W-:-:S03]  /*abf0*/  ISETP.GE.AND P2, PT, R85, 0x1, PT ;  /* 0x000000015500780c */ /* 0x000fc60003f46270 */
[----:B------:R0:W3:Y:S10]  /*ac00*/  SHFL.IDX PT, R33, R11, RZ, 0x1c1f ;  /* 0x001c1fff0b217589 */ /* 0x0000f400000e0000 */
[----:B0-----:R-:W-:Y:S05]  /*ac10*/  @!P2 BRA `(.L_x_4940) ;  /* 0x000000000084a947 */ /* 0x001fea0003800000 */
[----:B------:R-:W-:Y:S02]  /*ac20*/  ULDC UR4, c[0x0][0x2f4] ;  /* 0x0000bd0000047ab9 */ /* 0x000fe40000000800 */
[----:B------:R-:W-:Y:S02]  /*ac30*/  ISETP.GE.AND P5, PT, R18, UR4, PT ;  /* 0x0000000412007c0c */ /* 0x000fe4000bfa6270 */
[----:B------:R-:W-:-:S11]  /*ac40*/  ISETP.GE.AND P4, PT, R192, UR4, PT ;  /* 0x00000004c0007c0c */ /* 0x000fd6000bf86270 */
[----:B------:R-:W0:Y:S01]  /*ac50*/  @!P5 LDS.128 R12, [R77] ;  /* 0x000000004d0cd984 */ /* 0x000e220000000c00 */
[----:B-1----:R-:W-:-:S04]  /*ac60*/  @!P5 LEA R34, P2, R18, R32, 0x1 ;  /* 0x000000201222d211 */ /* 0x002fc800078408ff */
[----:B---3--:R-:W-:Y:S02]  /*ac70*/  @!P5 LEA.HI.X R35, R18, R33, R19, 0x1, P2 ;  /* 0x000000211223d211 */ /* 0x008fe400010f0c13 */
        /* <DEDUP_REMOVED lines=8> */
[----:B--2---:R-:W-:-:S04]  /*ad00*/  @!P5 IMAD.SHL.U32 R37, R203, 0x8, RZ ;  /* 0x00000008cb25d824 */ /* 0x004fc800078e00ff */
[----:B0-----:R-:W-:-:S05]  /*ad10*/  @!P5 IMAD.WIDE R34, R37, 0x2, R32 ;  /* 0x000000022522d825 */ /* 0x001fca00078e0220 */
[----:B-1----:R0:W-:Y:S01]  /*ad20*/  @!P5 ST.E.128 desc[UR60][R34.64], R12 ;  /* 0x0000000c2200d985 */ /* 0x0021e2000c101d3c */
[----:B------:R-:W-:-:S13]  /*ad30*/  ISETP.GE.AND P5, PT, R195, UR4, PT ;  /* 0x00000004c3007c0c */ /* 0x000fda000bfa6270 */
[----:B------:R-:W1:Y:S01]  /*ad40*/  @!P5 LDS.128 R12, [R77+0x3000] ;  /* 0x003000004d0cd984 */ /* 0x000e620000000c00 */
[----:B------:R-:W-:Y:S02]  /*ad50*/  @!P5 IMAD.SHL.U32 R37, R204, 0x8, RZ ;  /* 0x00000008cc25d824 */ /* 0x000fe400078e00ff */
        /* <DEDUP_REMOVED lines=13> */
.L_x_4940:
[----:B------:R-:W-:Y:S05]  /*ae30*/  BSYNC B0 ;  /* 0x0000000000007941 */ /* 0x000fea0003800000 */
.L_x_4939:
[----:B------:R-:W-:Y:S01]  /*ae40*/  ISETP.GE.AND P2, PT, R85, 0x41, PT ;  /* 0x000000415500780c */ /* 0x000fe20003f46270 */
[----:B0--3--:R0:W3:Y:S01]  /*ae50*/  SHFL.IDX PT, R33, R11, 0x1, 0x1c1f ;  /* 0x003c1f000b217f89 */ /* 0x0090e200000e0000 */
[----:B------:R-:W-:Y:S03]  /*ae60*/  BSSY B0, `(.L_x_4941) ;  /* 0x0000024000007945 */ /* 0x000fe60003800000 */
[----:B-1----:R0:W1:Y:S08]  /*ae70*/  SHFL.IDX PT, R32, R27, 0x1, 0x1c1f ;  /* 0x003c1f001b207f89 */ /* 0x00207000000e0000 */
[----:B0-----:R-:W-:Y:S05]  /*ae80*/  @!P2 BRA `(.L_x_4942) ;  /* 0x000000000084a947 */ /* 0x001fea0003800000 */
[----:B------:R-:W-:Y:S02]  /*ae90*/  ULDC UR4, c[0x0][0x2f4] ;  /* 0x0000bd0000047ab9 */ /* 0x000fe40000000800 */
[----:B------:R-:W-:Y:S02]  /*aea0*/  ISETP.GE.AND P5, PT, R18, UR4, PT ;  /* 0x0000000412007c0c */ /* 0x000fe4000bfa6270 */
[----:B------:R-:W-:-:S11]  /*aeb0*/  ISETP.GE.AND P4, PT, R192, UR4, PT ;  /* 0x00000004c0007c0c */ /* 0x000fd6000bf86270 */
[----:B------:R-:W0:Y:S01]  /*aec0*/  @!P5 LDS.128 R12, [R77+0x2000] ;  /* 0x002000004d0cd984 */ /* 0x000e220000000c00 */
        /* <DEDUP_REMOVED lines=10> */
[----:B------:R-:W-:-:S05]  /*af70*/  @!P5 SHF.L.U32 R11, R203, 0x3, RZ ;  /* 0x00000003cb0bd819 */ /* 0x000fca00000006ff */
        /* <DEDUP_REMOVED lines=18> */
.L_x_4942:
[----:B------:R-:W-:Y:S05]  /*b0a0*/  BSYNC B0 ;  /* 0x0000000000007941 */ /* 0x000fea0003800000 */
.L_x_4941:
[----:B------:R-:W-:Y:S01]  /*b0b0*/  @!PT LDS RZ, [RZ] ;  /* 0x00000000fffff984 */ /* 0x000fe20000000800 */
[----:B------:R-:W-:Y:S01]  /*b0c0*/  @!PT LDS RZ, [RZ] ;  /* 0x00000000fffff984 */ /* 0x000fe20000000800 */
[----:B------:R-:W-:Y:S01]  /*b0d0*/  @!PT LDS RZ, [RZ] ;  /* 0x00000000fffff984 */ /* 0x000fe20000000800 */
[----:B------:R-:W-:Y:S01]  /*b0e0*/  @!PT LDS RZ, [RZ] ;  /* 0x00000000fffff984 */ /* 0x000fe20000000800 */
[----:B------:R4:W-:Y:S06]  /*b0f0*/  MEMBAR.ALL.CTA ;  /* 0x0000000000007992 */ /* 0x0009ec0000008000 */
[----:B----4-:R-:W4:Y:S01]  /*b100*/  FENCE.VIEW.ASYNC.S ;  /* 0x00000000000073c6 */ /* 0x010f220000000000 */
[----:B------:R-:W-:Y:S01]  /*b110*/  @!P3 VIADD R86, R86, 0x308c0 ;  /* 0x000308c05656b836 */ /* 0x000fe20000000000 */
[----:B----4-:R4:W-:Y:S01]  /*b120*/  BAR.SYNC.DEFER_BLOCKING R137, 0x80 ;  /* 0x000200890000751d */ /* 0x0109e20000010000 */
[----:B------:R-:W-:Y:S01]  /*b130*/  LOP3.LUT P4, RZ, R16, 0x2, RZ, 0xc0, !PT ;  /* 0x0000000210ff7812 */ /* 0x000fe2000788c0ff */
[----:B------:R-:W-:-:S02]  /*b140*/  VIADD R22, R22, 0x1 ;  /* 0x0000000116167836 */ /* 0x000fc40000000000 */
[----:B------:R-:W-:Y:S02]  /*b150*/  @!P3 PRMT R86, RZ, 0x654, R86 ;  /* 0x00000654ff56b816 */ /* 0x000fe40000000056 */
[----:B------:R-:W-:Y:S02]  /*b160*/  PLOP3.LUT P2, PT, PT, PT, PT, 0x8, 0x0 ;  /* 0x000000000000781c */ /* 0x000fe40003f4e170 */
[----:B------:R4:W-:Y:S01]  /*b170*/  @!P3 SYNCS.ARRIVE.TRANS64.RED.A1T0 RZ, [R86+URZ], RZ ;  /* 0x000000ff56ffb9a7 */ /* 0x0009e2000810043f */
[----:B------:R-:W-:-:S04]  /*b180*/  ISETP.NE.AND P3, PT, R22, 0x2, PT ;  /* 0x000000021600780c */ /* 0x000fc80003f65270 */
[----:B------:R-:W-:Y:S02]  /*b190*/  SEL R11, RZ, 0x1, P3 ;  /* 0x00000001ff0b7807 */ /* 0x000fe40001800000 */
[----:B------:R-:W-:Y:S02]  /*b1a0*/  SEL R22, R22, RZ, P3 ;  /* 0x000000ff16167207 */ /* 0x000fe40001800000 */
[----:B------:R-:W-:Y:S01]  /*b1b0*/  LOP3.LUT R220, R220, R11, RZ, 0x3c, !PT ;  /* 0x0000000bdcdc7212 */ /* 0x000fe200078e3cff */
[----:B------:R-:W-:Y:S06]  /*b1c0*/  @P4 BRA `(.L_x_4943) ;  /* 0xffffff7800b84947 */ /* 0x000fec000383ffff */
.L_x_4833:
[----:B------:R-:W2:Y:S01]  /*b1d0*/  LDL R11, [R1+0x38] ;  /* 0x00003800010b7983 */ /* 0x000ea20000100800 */
[----:B------:R-:W0:Y:S01]  /*b1e0*/  LDC R0, c[0x0][0x448] ;  /* 0x00011200ff007b82 */ /* 0x000e220000000800 */
[----:B------:R-:W-:Y:S01]  /*b1f0*/  IADD3 R7, R201, 0x1, -R200 ;  /* 0x00000001c9077810 */ /* 0x000fe20007ffe8c8 */
[----:B------:R-:W-:Y:S06]  /*b200*/  BSSY B0, `(.L_x_4944) ;  /* 0x000000d000007945 */ /* 0x000fec0003800000 */
[----:B------:R-:W1:Y:S01]  /*b210*/  LDC.64 R2, c[0x0][0x9e0] ;  /* 0x00027800ff027b82 */ /* 0x000e620000000a00 */
[----:B0-----:R-:W-:-:S02]  /*b220*/  ISETP.NE.AND P1, PT, R0, 0x1, PT ;  /* 0x000000010000780c */ /* 0x001fc40003f25270 */
[----:B-1----:R-:W-:-:S11]  /*b230*/  ISETP.GE.AND P3, PT, R3, 0x1, PT ;  /* 0x000000010300780c */ /* 0x002fd60003f66270 */
[----:B------:R-:W0:Y:S08]  /*b240*/  @P1 LDC R5, c[0x0][0x44c] ;  /* 0x00011300ff051b82 */ /* 0x000e300000000800 */
[----:B------:R-:W1:Y:S01]  /*b250*/  @P1 LDC R4, c[0x0][0x450] ;  /* 0x00011400ff041b82 */ /* 0x000e620000000800 */
[----:B--2---:R-:W-:-:S04]  /*b260*/  VIADD R0, R11, 0x7f ;  /* 0x0000007f0b007836 */ /* 0x004fc80000000000 */
[----:B0-----:R-:W-:-:S05]  /*b270*/  @P1 IMAD.HI.U32 R5, R0, R5, RZ ;  /* 0x0000000500051227 */ /* 0x001fca00078e00ff */
[----:B-1----:R-:W-:-:S05]  /*b280*/  @P1 SHF.R.U32.HI R0, RZ, R4, R5 ;  /* 0x00000004ff001219 */ /* 0x002fca0000011605 */
[----:B------:R-:W-:Y:S01]  /*b290*/  IMAD.IADD R5, R7, 0x1, R0 ;  /* 0x0000000107057824 */ /* 0x000fe200078e0200 */
[----:B------:R-:W-:Y:S06]  /*b2a0*/  @P2 BRA `(.L_x_4945) ;  /* 0x0000000000082947 */ /* 0x000fec0003800000 */
[----:B------:R-:W0:Y:S02]  /*b2b0*/  FENCE.VIEW.ASYNC.G ;  /* 0x00000000000073c6 */ /* 0x000e240000000100 */
[----:B0-----:R-:W-:Y:S06]  /*b2c0*/  BAR.ARV 0xc, 0x180 ;  /* 0x0306000000007b1d */ /* 0x001fec0000002000 */
.L_x_4945:
[----:B------:R-:W-:Y:S05]  /*b2d0*/  BSYNC B0 ;  /* 0x0000000000007941 */ /* 0x000fea0003800000 */
.L_x_4944:
[----:B------:R-:W-:Y:S01]  /*b2e0*/  IMAD.IADD R2, R5, 0x1, R2 ;  /* 0x0000000105027824 */ /* 0x000fe200078e0202 */
[----:B------:R-:W-:Y:S06]  /*b2f0*/  @!P3 BRA `(.L_x_4946) ;  /* 0x000000000048b947 */ /* 0x000fec0003800000 */
        /* <DEDUP_REMOVED lines=11> */
.L_x_4948:
[----:B------:R-:W-:-:S13]  /*b3b0*/  ISETP.NE.AND P0, PT, R3, 0x1, PT ;  /* 0x000000010300780c */ /* 0x000fda0003f05270 */
[----:B------:R-:W0:Y:S02]  /*b3c0*/  @P0 LDC.64 R4, c[0x0][0x9e8] ;  /* 0x00027a00ff040b82 */ /* 0x000e240000000a00 */
[----:B0-----:R-:W-:-:S05]  /*b3d0*/  @P0 IMAD.HI.U32 R4, R0, R4, RZ ;  /* 0x0000000400040227 */ /* 0x001fca00078e00ff */
[----:B------:R-:W-:-:S07]  /*b3e0*/  @P0 SHF.R.U32.HI R0, RZ, R5, R4 ;  /* 0x00000005ff000219 */ /* 0x000fce0000011604 */
.L_x_4949:
[----:B------:R-:W-:Y:S05]  /*b3f0*/  BSYNC B0 ;  /* 0x0000000000007941 */ /* 0x000fea0003800000 */
.L_x_4947:
[----:B------:R-:W-:-:S05]  /*b400*/  IMAD R5, R0, R3, R3 ;  /* 0x0000000300057224 */ /* 0x000fca00078e0203 */
[----:B------:R-:W-:-:S07]  /*b410*/  VIMNMX R2, R2, R5, PT ;  /* 0x0000000502027248 */ /* 0x000fce0003fe0100 */
.L_x_4946:
[----:B------:R-:W0:Y:S01]  /*b420*/  @P1 LDC R0, c[0x0][0x44c] ;  /* 0x00011300ff001b82 */ /* 0x000e220000000800 */
[----:B------:R-:W-:Y:S01]  /*b430*/  VIADD R2, R2, 0x5f ;  /* 0x0000005f02027836 */ /* 0x000fe20000000000 */
[----:B------:R-:W-:Y:S01]  /*b440*/  ULDC UR4, c[0x0][0x9dc] ;  /* 0x0002770000047ab9 */ /* 0x000fe20000000800 */
[----:B------:R-:W-:Y:S02]  /*b450*/  IMAD.MOV.U32 R7, RZ, RZ, R11 ;  /* 0x000000ffff077224 */ /* 0x000fe400078e000b */
[----:B------:R-:W-:-:S03]  /*b460*/  IMAD.HI R2, R2, 0x2aaaaaab, RZ ;  /* 0x2aaaaaab02027827 */ /* 0x000fc600078e02ff */
[----:B------:R-:W1:Y:S02]  /*b470*/  @P1 LDC R9, c[0x0][0x450] ;  /* 0x00011400ff091b82 */ /* 0x000e640000000800 */
        /* <DEDUP_REMOVED lines=18> */
.L_x_4952:
[----:B------:R-:W-:-:S13]  /*b5a0*/  ISETP.NE.AND P0, PT, R3, 0x1, PT ;  /* 0x000000010300780c */ /* 0x000fda0003f05270 */
[----:B------:R-:W0:Y:S02]  /*b5b0*/  @P0 LDC.64 R4, c[0x0][0x9e8] ;  /* 0x00027a00ff040b82 */ /* 0x000e240000000a00 */
[----:B0-----:R-:W-:-:S05]  /*b5c0*/  @P0 IMAD.HI.U32 R4, R0, R4, RZ ;  /* 0x0000000400040227 */ /* 0x001fca00078e00ff */
[----:B------:R-:W-:-:S07]  /*b5d0*/  @P0 SHF.R.U32.HI R0, RZ, R5, R4 ;  /* 0x00000005ff000219 */ /* 0x000fce0000011604 */
.L_x_4953:
[----:B------:R-:W-:Y:S05]  /*b5e0*/  BSYNC B0 ;  /* 0x0000000000007941 */ /* 0x000fea0003800000 */
.L_x_4951:
[----:B------:R-:W-:-:S05]  /*b5f0*/  IMAD R3, R0, R3, RZ ;  /* 0x0000000300037224 */ /* 0x000fca00078e02ff */
[----:B------:R-:W-:-:S07]  /*b600*/  VIMNMX R2, R2, R3, !PT ;  /* 0x0000000302027248 */ /* 0x000fce0007fe0100 */
.L_x_4950:
[----:B------:R-:W-:Y:S01]  /*b610*/  IMAD.HI R2, R2, 0x2aaaaaab, RZ ;  /* 0x2aaaaaab02027827 */ /* 0x000fe200078e02ff */
[----:B------:R-:W-:Y:S04]  /*b620*/  BSSY B0, `(.L_x_4954) ;  /* 0x0000027000007945 */ /* 0x000fe80003800000 */
[----:B------:R-:W-:-:S04]  /*b630*/  SHF.R.U32.HI R3, RZ, 0x1f, R2 ;  /* 0x0000001fff037819 */ /* 0x000fc80000011602 */
[----:B------:R-:W-:Y:S01]  /*b640*/  LEA.HI.SX32 R3, R2, R3, 0x1c ;  /* 0x0000000302037211 */ /* 0x000fe200078fe2ff */
[----:B------:R-:W-:-:S03]  /*b650*/  IMAD.MOV.U32 R2, RZ, RZ, RZ ;  /* 0x000000ffff027224 */ /* 0x000fc600078e00ff */
[----:B------:R-:W-:-:S04]  /*b660*/  VIMNMX R9, RZ, R3, !PT ;  /* 0x00000003ff097248 */ /* 0x000fc80007fe0100 */
[----:B------:R-:W-:-:S13]  /*b670*/  ISETP.GT.AND P0, PT, R135, R9, PT ;  /* 0x000000098700720c */ /* 0x000fda0003f04270 */
[----:B------:R-:W-:Y:S05]  /*b680*/  @!P0 BRA `(.L_x_4955) ;  /* 0x0000000000808947 */ /* 0x000fea0003800000 */
[----:B------:R-:W2:Y:S01]  /*b690*/  LDL R0, [R1+0x48] ;  /* 0x0000480001007983 */ /* 0x000ea20000100800 */
[----:B------:R-:W-:Y:S01]  /*b6a0*/  ULDC UR4, c[0x0][0x9f0] ;  /* 0x00027c0000047ab9 */ /* 0x000fe20000000800 */
[----:B--2---:R-:W-:-:S04]  /*b6b0*/  ISETP.NE.AND P0, PT, R0, RZ, PT ;  /* 0x000000ff0000720c */ /* 0x004fc80003f05270 */
[----:B------:R-:W-:-:S04]  /*b6c0*/  SEL R6, R0, UR4, P0 ;  /* 0x0000000400067c07 */ /* 0x000fc80008000000 */
[-C--:B------:R-:W-:Y:S02]  /*b6d0*/  IABS R5, R6.reuse ;  /* 0x0000000600057213 */ /* 0x080fe40000000000 */
[----:B------:R-:W-:Y:S02]  /*b6e0*/  IADD3 R0, R6, -0x1, R135 ;  /* 0xffffffff06007810 */ /* 0x000fe40007ffe087 */
[----:B------:R-:W0:Y:S01]  /*b6f0*/  I2F.RP R4, R5 ;  /* 0x0000000500047306 */ /* 0x000e220000209400 */
[----:B------:R-:W-:Y:S02]  /*b700*/  IABS R10, R6 ;  /* 0x00000006000a7213 */ /* 0x000fe40000000000 */
[----:B------:R-:W-:-:S05]  /*b710*/  IADD3 R0, -R9, R0, RZ ;  /* 0x0000000009007210 */ /* 0x000fca0007ffe1ff */
[----:B0-----:R-:W0:Y:S02]  /*b720*/  MUFU.RCP R4, R4 ;  /* 0x0000000400047308 */ /* 0x001e240000001000 */
[----:B0-----:R-:W-:Y:S02]  /*b730*/  VIADD R2, R4, 0xffffffe ;  /* 0x0ffffffe04027836 */ /* 0x001fe40000000000 */
[----:B------:R-:W-:-:S04]  /*b740*/  IMAD.MOV R4, RZ, RZ, -R10 ;  /* 0x000000ffff047224 */ /* 0x000fc800078e0a0a */
        /* <DEDUP_REMOVED lines=20> */
.L_x_4955:
[----:B------:R-:W-:Y:S05]  /*b890*/  BSYNC B0 ;  /* 0x0000000000007941 */ /* 0x000fea0003800000 */
.L_x_4954:
[----:B------:R-:W2:Y:S01]  /*b8a0*/  LDL R0, [R1+0x54] ;  /* 0x0000540001007983 */ /* 0x000ea20000100800 */
        /* <DEDUP_REMOVED lines=18> */
[----:B----4-:R-:W-:Y:S02]  /*b9d0*/  CS2R R86, SRZ ;  /* 0x0000000000567805 */ /* 0x010fe4000001ff00 */
        /* <DEDUP_REMOVED lines=26> */
[----:B---3--:R-:W-:Y:S02]  /*bb80*/  CS2R R32, SRZ ;  /* 0x0000000000207805 */ /* 0x008fe4000001ff00 */
[----:B------:R-:W-:Y:S02]  /*bb90*/  CS2R R120, SRZ ;  /* 0x0000000000787805 */ /* 0x000fe4000001ff00 */
[----:B------:R-:W-:-:S02]  /*bba0*/  CS2R R122, SRZ ;  /* 0x00000000007a7805 */ /* 0x000fc4000001ff00 */
[----:B------:R-:W-:Y:S02]  /*bbb0*/  CS2R R20, SRZ ;  /* 0x0000000000147805 */ /* 0x000fe4000001ff00 */
[----:B------:R-:W-:Y:S01]  /*bbc0*/  CS2R R124, SRZ ;  /* 0x00000000007c7805 */ /* 0x000fe2000001ff00 */
[----:B--2---:R-:W-:-:S05]  /*bbd0*/  IMAD R0, R0, R2, R9 ;  /* 0x0000000200007224 */ /* 0x004fca00078e0209 */
[----:B------:R0:W-:Y:S01]  /*bbe0*/  STL [R1+0x40], R0 ;  /* 0x0000400001007387 */ /* 0x0001e20000100800 */
[----:B------:R-:W-:-:S04]  /*bbf0*/  VIADDMNMX R2, R0, R2, R135, PT ;  /* 0x0000000200027246 */ /* 0x000fc80003800187 */
        /* <DEDUP_REMOVED lines=35> */
.L_x_4957:
        /* <DEDUP_REMOVED lines=13> */
.L_x_4961:
[----:B-1----:R1:W2:Y:S02]  /*bf00*/  SYNCS.PHASECHK.TRANS64.TRYWAIT P0, [R17+URZ+0x30800], R0 ;  /* 0x03080000110075a7 */ /* 0x0022a4000800017f */
[----:B--2---:R-:W-:Y:S05]  /*bf10*/  @!P0 NANOSLEEP.SYNCS 0x989680 ;  /* 0x009896800000895d */ /* 0x004fea0003900000 */
[----:B------:R-:W2:Y:S02]  /*bf20*/  @!P0 SYNCS.PHASECHK.TRANS64 P0, [R17+URZ+0x30800], R0 ;  /* 0x03080000110085a7 */ /* 0x000ea4000800007f */
[----:B--2---:R-:W-:Y:S05]  /*bf30*/  @!P0 BRA `(.L_x_4961) ;  /* 0xfffffffc00f08947 */ /* 0x004fea000383ffff */
.L_x_4960:
[----:B------:R-:W-:Y:S05]  /*bf40*/  BSYNC B0 ;  /* 0x0000000000007941 */ /* 0x000fea0003800000 */
.L_x_4959:
[----:B------:R-:W-:Y:S05]  /*bf50*/  BRA `(.L_x_4962) ;  /* 0x0000007000687947 */ /* 0x000fea0003800000 */
.L_x_4958:
        /* <DEDUP_REMOVED lines=12> */
[----:B------:R-:W-:-:S04]  /*c020*/  IMAD.WIDE.U32 R134, R134, UR6, RZ ;  /* 0x0000000686867c25 */ /* 0x000fc8000f8e00ff */
[----:B------:R-:W-:Y:S02]  /*c030*/  IMAD.IADD R27, R3, 0x1, R25 ;  /* 0x00000001031b7824 */ /* 0x000fe400078e0219 */
        /* <DEDUP_REMOVED lines=18> */
.L_x_4963:
[----:B------:R-:W2:Y:S01]  /*c160*/  LDL R81, [R1+0x38] ;  /* 0x0000380001517983 */ /* 0x000ea20000100800 */
[----:B------:R-:W-:Y:S01]  /*c170*/  ULDC.U8 UR4, c[0x0][0x410] ;  /* 0x0001040000047ab9 */ /* 0x000fe20000000000 */
[----:B------:R-:W-:Y:S01]  /*c180*/  BSSY B0, `(.L_x_4964) ;  /* 0x00006ef000007945 */ /* 0x000fe20003800000 */
[----:B------:R-:W-:Y:S01]  /*c190*/  ISETP.NE.AND P0, PT, RZ, UR4, PT ;  /* 0x00000004ff007c0c */ /* 0x000fe2000bf05270 */
[----:B--2---:R-:W-:-:S12]  /*c1a0*/  IMAD.IADD R67, R219, 0x1, R81 ;  /* 0x00000001db437824 */ /* 0x004fd800078e0251 */
[----:B------:R-:W-:Y:S05]  /*c1b0*/  @!P0 BRA `(.L_x_4965) ;  /* 0x0000003400c48947 */ /* 0x000fea0003800000 */
[----:B------:R-:W0:Y:S01]  /*c1c0*/  LDC R21, c[0x0][0x448] ;  /* 0x00011200ff157b82 */ /* 0x000e220000000800 */
[----:B------:R-:W-:Y:S01]  /*c1d0*/  LEA.HI R32, R31, R26, RZ, 0x2 ;  /* 0x0000001a1f207211 */ /* 0x000fe200078f10ff */
[----:B------:R-:W-:Y:S01]  /*c1e0*/  ULDC.64 UR4, c[0x0][0x3f8] ;  /* 0x0000fe0000047ab9 */ /* 0x000fe20000000a00 */
[----:B------:R-:W-:Y:S01]  /*c1f0*/  ULDC.64 UR6, c[0x0][0x408] ;  /* 0x0001020000067ab9 */ /* 0x000fe20000000a00 */
[----:B------:R-:W-:Y:S01]  /*c200*/  IMAD.MOV.U32 R4, RZ, RZ, R24 ;  /* 0x000000ffff047224 */ /* 0x000fe200078e0018 */
[----:B------:R-:W-:Y:S01]  /*c210*/  LOP3.LUT R3, R32, 0xfffffffc, RZ, 0xc0, !PT ;  /* 0xfffffffc20037812 */ /* 0x000fe200078ec0ff */
[----:B------:R-:W-:Y:S02]  /*c220*/  IMAD.MOV.U32 R6, RZ, RZ, R134 ;  /* 0x000000ffff067224 */ /* 0x000fe400078e0086 */
[----:B------:R-:W-:Y:S02]  /*c230*/  IMAD.MOV.U32 R7, RZ, RZ, R29 ;  /* 0x000000ffff077224 */ /* 0x000fe400078e001d */
[----:B------:R-:W-:-:S04]  /*c240*/  IMAD.IADD R26, R26, 0x1, -R3 ;  /* 0x000000011a1a7824 */ /* 0x000fc800078e0a03 */
[----:B------:R-:W-:Y:S01]  /*c250*/  IMAD R3, R26, 0x40, R67 ;  /* 0x000000401a037824 */ /* 0x000fe200078e0243 */
[----:B0-----:R-:W-:-:S13]  /*c260*/  ISETP.NE.AND P0, PT, R21, 0x1, PT ;  /* 0x000000011500780c */ /* 0x001fda0003f05270 */
[----:B------:R-:W0:Y:S08]  /*c270*/  @P0 LDC R0, c[0x0][0x44c] ;  /* 0x00011300ff000b82 */ /* 0x000e300000000800 */
[----:B------:R-:W1:Y:S01]  /*c280*/  @P0 LDC R5, c[0x0][0x450] ;  /* 0x00011400ff050b82 */ /* 0x000e620000000800 */
[----:B0-----:R-:W-:-:S05]  /*c290*/  @P0 IMAD.HI.U32 R0, R3, R0, RZ ;  /* 0x0000000003000227 */ /* 0x001fca00078e00ff */
[----:B-1----:R-:W-:Y:S02]  /*c2a0*/  @P0 SHF.R.U32.HI R3, RZ, R5, R0 ;  /* 0x00000005ff030219 */ /* 0x002fe40000011600 */
[----:B------:R-:W-:Y:S02]  /*c2b0*/  MOV R5, R27 ;  /* 0x0000001b00057202 */ /* 0x000fe40000000f00 */
[----:B------:R-:W-:Y:S01]  /*c2c0*/  SHF.R.S32.HI R0, RZ, 0x1f, R3 ;  /* 0x0000001fff007819 */ /* 0x000fe20000011403 */
[----:B------:R-:W-:-:S04]  /*c2d0*/  IMAD.WIDE.U32 R6, R3, UR6, R6 ;  /* 0x0000000603067c25 */ /* 0x000fc8000f8e0006 */
[C---:B------:R-:W-:Y:S02]  /*c2e0*/  IMAD R8, R0.reuse, UR4, RZ ;  /* 0x0000000400087c24 */ /* 0x040fe4000f8e02ff */
[----:B------:R-:W-:Y:S02]  /*c2f0*/  IMAD R0, R0, UR6, RZ ;  /* 0x0000000600007c24 */ /* 0x000fe4000f8e02ff */
[----:B------:R-:W-:-:S04]  /*c300*/  IMAD.WIDE.U32 R4, R3, UR4, R4 ;  /* 0x0000000403047c25 */ /* 0x000fc8000f8e0004 */
[C---:B------:R-:W-:Y:S01]  /*c310*/  IMAD R9, R3.reuse, UR5, R8 ;  /* 0x0000000503097c24 */ /* 0x040fe2000f8e0208 */
[----:B------:R-:W-:Y:S01]  /*c320*/  ULDC.64 UR4, c[0x0][0x3e8] ;  /* 0x0000fa0000047ab9 */ /* 0x000fe20000000a00 */
[----:B------:R-:W-:Y:S01]  /*c330*/  IMAD R63, R3, UR7, R0 ;  /* 0x00000007033f7c24 */ /* 0x000fe2000f8e0200 */
[----:B------:R-:W-:Y:S01]  /*c340*/  ULDC.64 UR6, c[0x0][0x400] ;  /* 0x0001000000067ab9 */ /* 0x000fe20000000a00 */
[----:B------:R-:W-:Y:S01]  /*c350*/  IMAD.IADD R3, R5, 0x1, R9 ;  /* 0x0000000105037824 */ /* 0x000fe200078e0209 */
[----:B------:R-:W-:Y:S01]  /*c360*/  LEA R65, P0, R4, UR4, 0x1 ;  /* 0x0000000404417c11 */ /* 0x000fe2000f8008ff */
[----:B------:R-:W-:Y:S01]  /*c370*/  IMAD.IADD R63, R7, 0x1, R63 ;  /* 0x00000001073f7824 */ /* 0x000fe200078e023f */
[----:B------:R-:W-:Y:S01]  /*c380*/  LEA R62, P1, R6, UR6, 0x1 ;  /* 0x00000006063e7c11 */ /* 0x000fe2000f8208ff */
[----:B------:R-:W-:Y:S01]  /*c390*/  UMOV UR4, 0xffffffff ;  /* 0xffffffff00047882 */ /* 0x000fe20000000000 */
[----:B------:R-:W-:Y:S02]  /*c3a0*/  LEA.HI.X R0, R4, UR5, R3, 0x1, P0 ;  /* 0x0000000504007c11 */ /* 0x000fe400080f0c03 */
[----:B------:R-:W-:Y:S01]  /*c3b0*/  LEA.HI.X R63, R6, UR7, R63, 0x1, P1 ;  /* 0x00000007063f7c11 */ /* 0x000fe200088f0c3f */
[----:B------:R-:W-:Y:S08]  /*c3c0*/  BRA.DIV UR4, `(.L_x_4966) ;  /* 0x0000020e04507947 */ /* 0x000ff0000b800000 */
[----:B------:R0:W1:Y:S04]  /*c3d0*/  SHFL.IDX PT, R3, R0, RZ, 0x1c1f ;  /* 0x001c1fff00037589 */ /* 0x00006800000e0000 */
[----:B------:R0:W2:Y:S04]  /*c3e0*/  SHFL.IDX PT, R6, R65, RZ, 0x1c1f ;  /* 0x001c1fff41067589 */ /* 0x0000a800000e0000 */
[----:B------:R0:W3:Y:S04]  /*c3f0*/  SHFL.IDX PT, R9, R63, RZ, 0x1c1f ;  /* 0x001c1fff3f097589 */ /* 0x0000e800000e0000 */
[----:B------:R0:W4:Y:S02]  /*c400*/  SHFL.IDX PT, R8, R62, RZ, 0x1c1f ;  /* 0x001c1fff3e087589 */ /* 0x00012400000e0000 */
.L_x_5304:
        /* <DEDUP_REMOVED lines=16> */
[----:B------:R-:W-:Y:S01]  /*c510*/  ULDC UR4, c[0x0][0x3f4] ;  /* 0x0000fd0000047ab9 */ /* 0x000fe20000000800 */
[----:B------:R-:W-:Y:S02]  /*c520*/  CS2R R58, SRZ ;  /* 0x00000000003a7805 */ /* 0x000fe4000001ff00 */
[----:B------:R-:W-:Y:S02]  /*c530*/  ISETP.GE.AND P3, PT, R224, UR4, PT ;  /* 0x00000004e0007c0c */ /* 0x000fe4000bf66270 */
[----:B------:R-:W-:Y:S02]  /*c540*/  ISETP.GE.AND P4, PT, R198, UR4, PT ;  /* 0x00000004c6007c0c */ /* 0x000fe4000bf86270 */
[----:B------:R-:W-:Y:S02]  /*c550*/  ISETP.GE.AND P2, PT, R222, UR4, PT ;  /* 0x00000004de007c0c */ /* 0x000fe4000bf46270 */
[----:B------:R-:W-:Y:S02]  /*c560*/  ISETP.GE.AND P1, PT, R223, UR4, PT ;  /* 0x00000004df007c0c */ /* 0x000fe4000bf26270 */
[----:B------:R-:W-:-:S05]  /*c570*/  SHF.R.S32.HI R11, RZ, 0x1f, R224 ;  /* 0x0000001fff0b7819 */ /* 0x000fca00000114e0 */
[C---:B------:R-:W-:Y:S02]  /*c580*/  @!P3 IMAD.SHL.U32 R27, R224.reuse, 0x2, RZ ;  /* 0x00000002e01bb824 */ /* 0x040fe400078e00ff */
[----:B-1----:R-:W-:Y:S01]  /*c590*/  @!P4 IMAD.MOV.U32 R7, RZ, RZ, R3 ;  /* 0x000000ffff07c224 */ /* 0x002fe200078e0003 */
[----:B------:R-:W-:Y:S01]  /*c5a0*/  @!P3 SHF.L.U64.HI R14, R224, 0x1, R11 ;  /* 0x00000001e00eb819 */ /* 0x000fe2000001020b */
[----:B------:R-:W-:Y:S01]  /*c5b0*/  @!P2 IMAD.SHL.U32 R21, R222, 0x2, RZ ;  /* 0x00000002de15a824 */ /* 0x000fe200078e00ff */
[-C--:B--2---:R-:W-:Y:S01]  /*c5c0*/  @!P3 IADD3 R28, P6, R6, R27.reuse, RZ ;  /* 0x0000001b061cb210 */ /* 0x084fe20007fde0ff */
[----:B------:R-:W-:Y:S01]  /*c5d0*/  @!P4 IMAD.WIDE R4, R198, 0x2, R6 ;  /* 0x00000002c604c825 */ /* 0x000fe200078e0206 */
[----:B------:R-:W-:Y:S02]  /*c5e0*/  SHF.R.S32.HI R7, RZ, 0x1f, R222 ;  /* 0x0000001fff077819 */ /* 0x000fe400000114de */
[----:B----4-:R-:W-:Y:S01]  /*c5f0*/  @!P3 IADD3 R26, P5, R8, R27, RZ ;  /* 0x0000001b081ab210 */ /* 0x010fe20007fbe0ff */
[--C-:B------:R-:W-:Y:S01]  /*c600*/  @!P3 IMAD.X R29, R3, 0x1, R14.reuse, P6 ;  /* 0x00000001031db824 */ /* 0x100fe200030e060e */
[----:B------:R-:W-:Y:S01]  /*c610*/  ISETP.GE.AND P0, PT, R221, UR4, PT ;  /* 0x00000004dd007c0c */ /* 0x000fe2000bf06270 */
[----:B------:R1:W5:Y:S01]  /*c620*/  @!P4 LD.E.64 R58, desc[UR60][R4.64] ;  /* 0x0000003c043ac980 */ /* 0x000362000c101b00 */
[----:B------:R-:W-:Y:S01]  /*c630*/  @!P2 SHF.L.U64.HI R12, R222, 0x1, R7 ;  /* 0x00000001de0ca819 */ /* 0x000fe20000010207 */
[----:B---3--:R-:W-:Y:S01]  /*c640*/  @!P3 IMAD.X R27, R9, 0x1, R14, P5 ;  /* 0x00000001091bb824 */ /* 0x008fe200028e060e */
[----:B------:R-:W-:-:S02]  /*c650*/  @!P2 IADD3 R24, P6, R6, R21, RZ ;  /* 0x000000150618a210 */ /* 0x000fc40007fde0ff */
[----:B------:R-:W-:Y:S02]  /*c660*/  CS2R R60, SRZ ;  /* 0x00000000003c7805 */ /* 0x000fe4000001ff00 */
[----:B------:R-:W-:Y:S02]  /*c670*/  SHF.R.S32.HI R10, RZ, 0x1f, R223 ;  /* 0x0000001fff0a7819 */ /* 0x000fe400000114df */
[----:B------:R-:W-:Y:S01]  /*c680*/  @!P1 SHF.L.U32 R13, R223, 0x1, RZ ;  /* 0x00000001df0d9819 */ /* 0x000fe200000006ff */
[----:B------:R-:W-:Y:S01]  /*c690*/  @!P2 IMAD.X R25, R3, 0x1, R12, P6 ;  /* 0x000000010319a824 */ /* 0x000fe200030e060c */
[----:B------:R-:W-:Y:S01]  /*c6a0*/  @!P2 IADD3 R20, P5, R8, R21, RZ ;  /* 0x000000150814a210 */ /* 0x000fe20007fbe0ff */
[----:B-1----:R-:W-:Y:S01]  /*c6b0*/  @!P4 IMAD.MOV.U32 R4, RZ, RZ, R8 ;  /* 0x000000ffff04c224 */ /* 0x002fe200078e0008 */
[----:B------:R-:W-:Y:S01]  /*c6c0*/  @!P1 SHF.L.U64.HI R10, R223, 0x1, R10 ;  /* 0x00000001df0a9819 */ /* 0x000fe2000001020a */
[----:B------:R-:W-:Y:S01]  /*c6d0*/  @!P0 IMAD.SHL.U32 R7, R221, 0x2, RZ ;  /* 0x00000002dd078824 */ /* 0x000fe200078e00ff */
[-C--:B------:R-:W-:Y:S01]  /*c6e0*/  @!P1 IADD3 R14, P6, R6, R13.reuse, RZ ;  /* 0x0000000d060e9210 */ /* 0x080fe20007fde0ff */
[----:B------:R-:W-:Y:S01]  /*c6f0*/  @!P2 IMAD.X R21, R9, 0x1, R12, P5 ;  /* 0x000000010915a824 */ /* 0x000fe200028e060c */
[----:B------:R-:W-:Y:S01]  /*c700*/  ISETP.GE.AND P5, PT, R225, UR4, PT ;  /* 0x00000004e1007c0c */ /* 0x000fe2000bfa6270 */
[----:B------:R-:W-:Y:S01]  /*c710*/  @!P4 IMAD.MOV.U32 R5, RZ, RZ, R9 ;  /* 0x000000ffff05c224 */ /* 0x000fe200078e0009 */
[----:B------:R-:W-:Y:S01]  /*c720*/  SHF.R.S32.HI R36, RZ, 0x1f, R221 ;  /* 0x0000001fff247819 */ /* 0x000fe200000114dd */
[----:B------:R-:W-:Y:S01]  /*c730*/  @!P1 IMAD.X R15, R3, 0x1, R10, P6 ;  /* 0x00000001030f9824 */ /* 0x000fe200030e060a */
[----:B------:R-:W-:Y:S01]  /*c740*/  @!P1 IADD3 R12, P6, R8, R13, RZ ;  /* 0x0000000d080c9210 */ /* 0x000fe20007fde0ff */
[----:B------:R-:W-:Y:S01]  /*c750*/  @!P4 IMAD.WIDE R30, R198, 0x2, R4 ;  /* 0x00000002c61ec825 */ /* 0x000fe200078e0204 */
[----:B------:R-:W-:-:S02]  /*c760*/  @!P0 SHF.L.U64.HI R36, R221, 0x1, R36 ;  /* 0x00000001dd248819 */ /* 0x000fc40000010224 */
[----:B------:R-:W-:Y:S01]  /*c770*/  SHF.R.S32.HI R34, RZ, 0x1f, R225 ;  /* 0x0000001fff227819 */ /* 0x000fe200000114e1 */
[----:B------:R-:W-:Y:S01]  /*c780*/  @!P1 IMAD.X R13, R9, 0x1, R10, P6 ;  /* 0x00000001090d9824 */ /* 0x000fe200030e060a */
[-C--:B------:R-:W-:Y:S01]  /*c790*/  @!P0 IADD3 R10, P6, R6, R7.reuse, RZ ;  /* 0x00000007060a8210 */ /* 0x080fe20007fde0ff */
[----:B------:R1:W5:Y:S03]  /*c7a0*/  @!P4 LD.E.64 R60, desc[UR60][R30.64] ;  /* 0x0000003c1e3cc980 */ /* 0x000366000c101b00 */
[----:B------:R-:W-:Y:S02]  /*c7b0*/  @!P0 IADD3.X R11, R3, R36, RZ, P6, !PT ;  /* 0x00000024030b8210 */ /* 0x000fe400037fe4ff */
[----:B------:R-:W-:Y:S01]  /*c7c0*/  @!P0 IADD3 R4, P6, R8, R7, RZ ;  /* 0x0000000708048210 */ /* 0x000fe20007fde0ff */
[C---:B------:R-:W-:Y:S01]  /*c7d0*/  @!P5 IMAD.SHL.U32 R7, R225.reuse, 0x2, RZ ;  /* 0x00000002e107d824 */ /* 0x040fe200078e00ff */
[----:B------:R-:W-:-:S03]  /*c7e0*/  @!P5 SHF.L.U64.HI R34, R225, 0x1, R34 ;  /* 0x00000001e122d819 */ /* 0x000fc60000010222 */
[----:B------:R-:W-:Y:S01]  /*c7f0*/  @!P0 IMAD.X R5, R9, 0x1, R36, P6 ;  /* 0x0000000109058824 */ /* 0x000fe200030e0624 */
[-C--:B------:R-:W-:Y:S02]  /*c800*/  @!P5 IADD3 R6, P4, R6, R7.reuse, RZ ;  /* 0x000000070606d210 */ /* 0x080fe40007f9e0ff */
[----:B------:R-:W-:Y:S02]  /*c810*/  @!P5 IADD3 R8, P6, R8, R7, RZ ;  /* 0x000000070808d210 */ /* 0x000fe40007fde0ff */
[----:B------:R-:W-:Y:S02]  /*c820*/  CS2R R54, SRZ ;  /* 0x0000000000367805 */ /* 0x000fe4000001ff00 */
[----:B------:R-:W-:Y:S01]  /*c830*/  CS2R R56, SRZ ;  /* 0x0000000000387805 */ /* 0x000fe2000001ff00 */
[--C-:B------:R-:W-:Y:S01]  /*c840*/  @!P5 IMAD.X R7, R3, 0x1, R34.reuse, P4 ;  /* 0x000000010307d824 */ /* 0x100fe200020e0622 */
[----:B------:R-:W-:Y:S01]  /*c850*/  CS2R R50, SRZ ;  /* 0x0000000000327805 */ /* 0x000fe2000001ff00 */
[----:B------:R-:W-:Y:S01]  /*c860*/  @!P5 IMAD.X R9, R9, 0x1, R34, P6 ;  /* 0x000000010909d824 */ /* 0x000fe200030e0622 */
[----:B------:R-:W-:-:S02]  /*c870*/  CS2R R52, SRZ ;  /* 0x0000000000347805 */ /* 0x000fc4000001ff00 */
[----:B------:R-:W-:Y:S02]  /*c880*/  CS2R R46, SRZ ;  /* 0x00000000002e7805 */ /* 0x000fe4000001ff00 */
[----:B------:R-:W-:Y:S02]  /*c890*/  CS2R R48, SRZ ;  /* 0x0000000000307805 */ /* 0x000fe4000001ff00 */
[----:B------:R-:W-:Y:S02]  /*c8a0*/  CS2R R42, SRZ ;  /* 0x00000000002a7805 */ /* 0x000fe4000001ff00 */
[----:B------:R-:W-:Y:S02]  /*c8b0*/  CS2R R44, SRZ ;  /* 0x00000000002c7805 */ /* 0x000fe4000001ff00 */
[----:B------:R-:W-:Y:S02]  /*c8c0*/  CS2R R36, SRZ ;  /* 0x0000000000247805 */ /* 0x000fe4000001ff00 */
[----:B------:R-:W-:Y:S01]  /*c8d0*/  CS2R R34, SRZ ;  /* 0x0000000000227805 */ /* 0x000fe2000001ff00 */
[----:B------:R1:W5:Y:S04]  /*c8e0*/  @!P3 LD.E.64 R54, desc[UR60][R28.64] ;  /* 0x0000003c1c36b980 */ /* 0x000368000c101b00 */
        /* <DEDUP_REMOVED lines=8> */
[----:B------:R1:W5:Y:S02]  /*c970*/  @!P5 LD.E.64 R34, desc[UR60][R8.64] ;  /* 0x0000003c0822d980 */ /* 0x000364000c101b00 */
.L_x_4968:
[----:B------:R-:W-:Y:S05]  /*c980*/  BSYNC B1 ;  /* 0x0000000000017941 */ /* 0x000fea0003800000 */
.L_x_4967:
[----:B-1---5:R-:W-:Y:S01]  /*c990*/  IMAD.MOV.U32 R3, RZ, RZ, R36 ;  /* 0x000000ffff037224 */ /* 0x022fe200078e0024 */
[----:B------:R-:W-:Y:S01]  /*c9a0*/  UMOV UR4, 0xffffffff ;  /* 0xffffffff00047882 */ /* 0x000fe20000000000 */
[----:B------:R-:W-:Y:S01]  /*c9b0*/  IMAD.MOV.U32 R4, RZ, RZ, R37 ;  /* 0x000000ffff047224 */ /* 0x000fe200078e0025 */
[----:B---34-:R-:W-:Y:S01]  /*c9c0*/  CS2R R8, SRZ ;  /* 0x0000000000087805 */ /* 0x018fe2000001ff00 */
[----:B------:R-:W-:Y:S02]  /*c9d0*/  IMAD.MOV.U32 R5, RZ, RZ, R42 ;  /* 0x000000ffff057224 */ /* 0x000fe400078e002a */
[----:B--2---:R-:W-:Y:S01]  /*c9e0*/  IMAD.MOV.U32 R6, RZ, RZ, R43 ;  /* 0x000000ffff067224 */ /* 0x004fe200078e002b */
        /* <DEDUP_REMOVED lines=33> */
[----:B------:R-:W-:Y:S02]  /*cc00*/  PRMT R85, R85, 0x5410, R4 ;  /* 0x0000541055557816 */ /* 0x000fe40000000004 */
[----:B------:R-:W-:Y:S02]  /*cc10*/  PRMT R80, R5, 0x7610, R80 ;  /* 0x0000761005507816 */ /* 0x000fe40000000050 */
[----:B------:R-:W-:Y:S01]  /*cc20*/  PRMT R89, R89, 0x5410, R6 ;  /* 0x0000541059597816 */ /* 0x000fe20000000006 */
[----:B------:R-:W-:Y:S06]  /*cc30*/  BRA.DIV UR4, `(.L_x_4969) ;  /* 0x0000020604a87947 */ /* 0x000fec000b800000 */
[----:B0-----:R-:W0:Y:S04]  /*cc40*/  SHFL.IDX PT, R0, R0, 0x1, 0x1c1f ;  /* 0x003c1f0000007f89 */ /* 0x001e2800000e0000 */
[----:B------:R-:W1:Y:S04]  /*cc50*/  SHFL.IDX PT, R65, R65, 0x1, 0x1c1f ;  /* 0x003c1f0041417f89 */ /* 0x000e6800000e0000 */
[----:B------:R-:W2:Y:S04]  /*cc60*/  SHFL.IDX PT, R63, R63, 0x1, 0x1c1f ;  /* 0x003c1f003f3f7f89 */ /* 0x000ea800000e0000 */
[----:B------:R-:W3:Y:S02]  /*cc70*/  SHFL.IDX PT, R62, R62, 0x1, 0x1c1f ;  /* 0x003c1f003e3e7f89 */ /* 0x000ee400000e0000 */
.L_x_5310:
[----:B------:R-:W4:Y:S01]  /*cc80*/  LDL R4, [R1+0x30] ;  /* 0x0000300001047983 */ /* 0x000f220000100800 */
[----:B------:R-:W-:Y:S01]  /*cc90*/  VIADD R67, R67, 0x40 ;  /* 0x0000004043437836 */ /* 0x000fe20000000000 */
[----:B------:R-:W-:Y:S01]  /*cca0*/  SHF.R.S32.HI R32, RZ, 0x1f, R32 ;  /* 0x0000001fff207819 */ /* 0x000fe20000011420 */
[----:B------:R-:W-:Y:S01]  /*ccb0*/  BSSY B1, `(.L_x_4970) ;  /* 0x000005f000017945 */ /* 0x000fe20003800000 */
[----:B------:R-:W-:Y:S02]  /*ccc0*/  LOP3.LUT R3, R229, 0x18, R18, 0xf8, !PT ;  /* 0x00000018e5037812 */ /* 0x000fe400078ef812 */
[----:B------:R-:W-:Y:S02]  /*ccd0*/  CS2R R12, SRZ ;  /* 0x00000000000c7805 */ /* 0x000fe4000001ff00 */
[----:B------:R-:W-:Y:S02]  /*cce0*/  LEA.HI R32, R32, R219, RZ, 0x3 ;  /* 0x000000db20207211 */ /* 0x000fe400078f18ff */
[----:B------:R-:W-:-:S02]  /*ccf0*/  CS2R R20, SRZ ;  /* 0x0000000000147805 */ /* 0x000fc4000001ff00 */
[----:B------:R-:W-:Y:S02]  /*cd00*/  ISETP.GE.AND P1, PT, R67, R64, PT ;  /* 0x000000404300720c */ /* 0x000fe40003f26270 */
[----:B------:R-:W-:Y:S02]  /*cd10*/  CS2R R26, SRZ ;  /* 0x00000000001a7805 */ /* 0x000fe4000001ff00 */
[----:B------:R-:W-:Y:S02]  /*cd20*/  SHF.R.U32.HI R5, RZ, 0x3, R229 ;  /* 0x00000003ff057819 */ /* 0x000fe400000116e5 */
[----:B------:R-:W-:Y:S02]  /*cd30*/  CS2R R30, SRZ ;  /* 0x00000000001e7805 */ /* 0x000fe4000001ff00 */
[----:B------:R-:W-:Y:S02]  /*cd40*/  LOP3.LUT R32, R32, 0xfffffff8, RZ, 0xc0, !PT ;  /* 0xfffffff820207812 */ /* 0x000fe400078ec0ff */
[----:B------:R-:W-:-:S02]  /*cd50*/  CS2R R38, SRZ ;  /* 0x0000000000267805 */ /* 0x000fc4000001ff00 */
[----:B------:R-:W-:Y:S02]  /*cd60*/  LOP3.LUT R3, R3, R5, RZ, 0x3c, !PT ;  /* 0x0000000503037212 */ /* 0x000fe400078e3cff */
[----:B------:R-:W-:Y:S02]  /*cd70*/  CS2R R10, SRZ ;  /* 0x00000000000a7805 */ /* 0x000fe4000001ff00 */
[----:B------:R-:W-:Y:S01]  /*cd80*/  CS2R R14, SRZ ;  /* 0x00000000000e7805 */ /* 0x000fe2000001ff00 */
[----:B------:R-:W-:Y:S01]  /*cd90*/  IMAD.IADD R32, R219, 0x1, -R32 ;  /* 0x00000001db207824 */ /* 0x000fe200078e0a20 */
[----:B------:R-:W-:Y:S02]  /*cda0*/  CS2R R24, SRZ ;  /* 0x0000000000187805 */ /* 0x000fe4000001ff00 */
[----:B------:R-:W-:Y:S02]  /*cdb0*/  CS2R R28, SRZ ;  /* 0x00000000001c7805 */ /* 0x000fe4000001ff00 */
[----:B------:R-:W-:-:S02]  /*cdc0*/  CS2R R40, SRZ ;  /* 0x0000000000287805 */ /* 0x000fc4000001ff00 */
[----:B------:R-:W-:Y:S02]  /*cdd0*/  LOP3.LUT P0, RZ, R32, 0x4, RZ, 0xc0, !PT ;  /* 0x0000000420ff7812 */ /* 0x000fe4000780c0ff */
[----:B------:R-:W-:Y:S01]  /*cde0*/  CS2R R32, SRZ ;  /* 0x0000000000207805 */ /* 0x000fe2000001ff00 */
[----:B----4-:R-:W-:-:S04]  /*cdf0*/  IMAD.IADD R4, R4, 0x1, R3 ;  /* 0x0000000104047824 */ /* 0x010fc800078e0203 */
[----:B------:R-:W-:Y:S01]  /*ce00*/  IMAD R3, R4, 0x2, R17 ;  /* 0x0000000204037824 */ /* 0x000fe200078e0211 */
[----:B------:R-:W-:Y:S06]  /*ce10*/  @P1 BRA `(.L_x_4971) ;  /* 0x0000000400201947 */ /* 0x000fec0003800000 */
[----:B------:R-:W-:Y:S01]  /*ce20*/  ULDC UR4, c[0x0][0x3f4] ;  /* 0x0000fd0000047ab9 */ /* 0x000fe20000000800 */
[----:B------:R-:W-:Y:S02]  /*ce30*/  SHF.R.S32.HI R7, RZ, 0x1f, R224 ;  /* 0x0000001fff077819 */ /* 0x000fe400000114e0 */
[----:B------:R-:W-:Y:S02]  /*ce40*/  CS2R R38, SRZ ;  /* 0x0000000000267805 */ /* 0x000fe4000001ff00 */
[----:B------:R-:W-:Y:S02]  /*ce50*/  ISETP.GE.AND P4, PT, R224, UR4, PT ;  /* 0x00000004e0007c0c */ /* 0x000fe4000bf86270 */
[----:B------:R-:W-:Y:S02]  /*ce60*/  CS2R R40, SRZ ;  /* 0x0000000000287805 */ /* 0x000fe4000001ff00 */
[----:B------:R-:W-:Y:S02]  /*ce70*/  ISETP.GE.AND P3, PT, R222, UR4, PT ;  /* 0x00000004de007c0c */ /* 0x000fe4000bf66270 */
[----:B------:R-:W-:-:S02]  /*ce80*/  ISETP.GE.AND P2, PT, R223, UR4, PT ;  /* 0x00000004df007c0c */ /* 0x000fc4000bf46270 */
[----:B------:R-:W-:Y:S02]  /*ce90*/  ISETP.GE.AND P1, PT, R221, UR4, PT ;  /* 0x00000004dd007c0c */ /* 0x000fe4000bf26270 */
[----:B------:R-:W-:Y:S02]  /*cea0*/  SHF.R.S32.HI R5, RZ, 0x1f, R222 ;  /* 0x0000001fff057819 */ /* 0x000fe400000114de */
[----:B------:R-:W-:Y:S02]  /*ceb0*/  SHF.R.S32.HI R6, RZ, 0x1f, R223 ;  /* 0x0000001fff067819 */ /* 0x000fe400000114df */
[----:B------:R-:W-:Y:S01]  /*cec0*/  SHF.R.S32.HI R8, RZ, 0x1f, R221 ;  /* 0x0000001fff087819 */ /* 0x000fe200000114dd */
[C---:B------:R-:W-:Y:S01]  /*ced0*/  @!P4 IMAD.SHL.U32 R24, R224.reuse, 0x2, RZ ;  /* 0x00000002e018c824 */ /* 0x040fe200078e00ff */
[----:B------:R-:W-:Y:S01]  /*cee0*/  @!P4 SHF.L.U64.HI R4, R224, 0x1, R7 ;  /* 0x00000001e004c819 */ /* 0x000fe20000010207 */
[C---:B------:R-:W-:Y:S01]  /*cef0*/  @!P3 IMAD.SHL.U32 R14, R222.reuse, 0x2, RZ ;  /* 0x00000002de0eb824 */ /* 0x040fe200078e00ff */
[----:B------:R-:W-:-:S02]  /*cf00*/  @!P3 SHF.L.U64.HI R5, R222, 0x1, R5 ;  /* 0x00000001de05b819 */ /* 0x000fc40000010205 */
[-C--:B-1----:R-:W-:Y:S02]  /*cf10*/  @!P4 IADD3 R26, P5, R65, R24.reuse, RZ ;  /* 0x00000018411ac210 */ /* 0x082fe40007fbe0ff */
[----:B---3--:R-:W-:Y:S02]  /*cf20*/  @!P4 IADD3 R24, P6, R62, R24, RZ ;  /* 0x000000183e18c210 */ /* 0x008fe40007fde0ff */
[----:B------:R-:W-:Y:S01]  /*cf30*/  @!P2 SHF.L.U32 R10, R223, 0x1, RZ ;  /* 0x00000001df0aa819 */ /* 0x000fe200000006ff */
[--C-:B0-----:R-:W-:Y:S01]  /*cf40*/  @!P4 IMAD.X R27, R0, 0x1, R4.reuse, P5 ;  /* 0x00000001001bc824 */ /* 0x101fe200028e0604 */
[-C--:B------:R-:W-:Y:S01]  /*cf50*/  @!P3 IADD3 R20, P5, R65, R14.reuse, RZ ;  /* 0x0000000e4114b210 */ /* 0x080fe20007fbe0ff */
[----:B--2---:R-:W-:Y:S01]  /*cf60*/  @!P4 IMAD.X R25, R63, 0x1, R4, P6 ;  /* 0x000000013f19c824 */ /* 0x004fe200030e0604 */
[----:B------:R-:W-:Y:S01]  /*cf70*/  @!P2 SHF.L.U64.HI R6, R223, 0x1, R6 ;  /* 0x00000001df06a819 */ /* 0x000fe20000010206 */
[----:B------:R-:W-:Y:S01]  /*cf80*/  @!P1 IMAD.SHL.U32 R4, R221, 0x2, RZ ;  /* 0x00000002dd049824 */ /* 0x000fe200078e00ff */
[----:B------:R-:W-:Y:S01]  /*cf90*/  @!P3 IADD3 R14, P6, R62, R14, RZ ;  /* 0x0000000e3e0eb210 */ /* 0x000fe20007fde0ff */
[----:B------:R-:W-:Y:S01]  /*cfa0*/  @!P3 IMAD.X R21, R0, 0x1, R5, P5 ;  /* 0x000000010015b824 */ /* 0x000fe200028e0605 */
[----:B------:R-:W-:-:S02]  /*cfb0*/  @!P2 IADD3 R12, P5, R65, R10, RZ ;  /* 0x0000000a410ca210 */ /* 0x000fc40007fbe0ff */
[----:B------:R-:W-:Y:S01]  /*cfc0*/  @!P1 SHF.L.U64.HI R7, R221, 0x1, R8 ;  /* 0x00000001dd079819 */ /* 0x000fe20000010208 */
[----:B------:R-:W-:Y:S01]  /*cfd0*/  @!P3 IMAD.X R15, R63, 0x1, R5, P6 ;  /* 0x000000013f0fb824 */ /* 0x000fe200030e0605 */
[----:B------:R-:W-:Y:S01]  /*cfe0*/  @!P2 IADD3 R10, P6, R62, R10, RZ ;  /* 0x0000000a3e0aa210 */ /* 0x000fe20007fde0ff */
[--C-:B------:R-:W-:Y:S01]  /*cff0*/  @!P2 IMAD.X R13, R0, 0x1, R6.reuse, P5 ;  /* 0x00000001000da824 */ /* 0x100fe200028e0606 */
[-C--:B------:R-:W-:Y:S02]  /*d000*/  @!P1 IADD3 R8, P5, R65, R4.reuse, RZ ;  /* 0x0000000441089210 */ /* 0x080fe40007fbe0ff */
[----:B------:R-:W-:Y:S01]  /*d010*/  SHF.R.S32.HI R32, RZ, 0x1f, R225 ;  /* 0x0000001fff207819 */ /* 0x000fe200000114e1 */
[----:B------:R-:W-:Y:S01]  /*d020*/  @!P2 IMAD.X R11, R63, 0x1, R6, P6 ;  /* 0x000000013f0ba824 */ /* 0x000fe200030e0606 */
[----:B------:R-:W-:Y:S01]  /*d030*/  ISETP.GE.AND P6, PT, R198, UR4, PT ;  /* 0x00000004c6007c0c */ /* 0x000fe2000bfc6270 */
[----:B------:R-:W-:Y:S01]  /*d040*/  @!P1 IMAD.X R9, R0, 0x1, R7, P5 ;  /* 0x0000000100099824 */ /* 0x000fe200028e0607 */
[----:B------:R-:W-:-:S05]  /*d050*/  @!P1 IADD3 R4, P5, R62, R4, RZ ;  /* 0x000000043e049210 */ /* 0x000fca0007fbe0ff */
[----:B------:R-:W-:Y:S01]  /*d060*/  @!P1 IMAD.X R5, R63, 0x1, R7, P5 ;  /* 0x000000013f059824 */ /* 0x000fe200028e0607 */
[----:B------:R-:W-:-:S05]  /*d070*/  ISETP.GE.AND P5, PT, R225, UR4, PT ;  /* 0x00000004e1007c0c */ /* 0x000fca000bfa6270 */
[----:B------:R-:W-:Y:S01]  /*d080*/  @!P6 MOV R28, R65 ;  /* 0x00000041001ce202 */ /* 0x000fe20000000f00 */
[----:B------:R-:W-:Y:S02]  /*d090*/  @!P6 IMAD.MOV.U32 R29, RZ, RZ, R0 ;  /* 0x000000ffff1de224 */ /* 0x000fe400078e0000 */
[----:B------:R-:W-:Y:S02]  /*d0a0*/  @!P6 IMAD.MOV.U32 R6, RZ, RZ, R62 ;  /* 0x000000ffff06e224 */ /* 0x000fe400078e003e */
[----:B------:R-:W-:Y:S02]  /*d0b0*/  @!P6 IMAD.MOV.U32 R7, RZ, RZ, R63 ;  /* 0x000000ffff07e224 */ /* 0x000fe400078e003f */
[----:B------:R-:W-:-:S04]  /*d0c0*/  @!P6 IMAD.WIDE R28, R198, 0x2, R28 ;  /* 0x00000002c61ce825 */ /* 0x000fc800078e021c */
[----:B------:R-:W-:Y:S01]  /*d0d0*/  @!P6 IMAD.WIDE R6, R198, 0x2, R6 ;  /* 0x00000002c606e825 */ /* 0x000fe200078e0206 */
[----:B------:R-:W5:Y:S03]  /*d0e0*/  @!P6 LD.E.64 R38, desc[UR60][R28.64] ;  /* 0x0000003c1c26e980 */ /* 0x000f66000c101b00 */
[C---:B------:R-:W-:Y:S01]  /*d0f0*/  @!P5 IMAD.SHL.U32 R30, R225.reuse, 0x2, RZ ;  /* 0x00000002e11ed824 */ /* 0x040fe200078e00ff */
[----:B------:R0:W5:Y:S01]  /*d100*/  @!P6 LD.E.64 R40, desc[UR60][R6.64] ;  /* 0x0000003c0628e980 */ /* 0x000162000c101b00 */
[----:B------:R-:W-:-:S03]  /*d110*/  @!P5 SHF.L.U64.HI R32, R225, 0x1, R32 ;  /* 0x00000001e120d819 */ /* 0x000fc60000010220 */
[----:B0-----:R-:W-:-:S05]  /*d120*/  @!P5 IADD3 R6, P6, R65, R30, RZ ;  /* 0x0000001e4106d210 */ /* 0x001fca0007fde0ff */
[----:B------:R-:W-:Y:S01]  /*d130*/  @!P5 IMAD.X R7, R0, 0x1, R32, P6 ;  /* 0x000000010007d824 */ /* 0x000fe200030e0620 */
[----:B------:R-:W-:Y:S02]  /*d140*/  @!P5 IADD3 R62, P6, R62, R30, RZ ;  /* 0x0000001e3e3ed210 */ /* 0x000fe40007fde0ff */
[----:B------:R-:W-:-:S06]  /*d150*/  CS2R R30, SRZ ;  /* 0x00000000001e7805 */ /* 0x000fcc000001ff00 */
[----:B------:R0:W5:Y:S01]  /*d160*/  @!P4 LD.E.64 R30, desc[UR60][R26.64] ;  /* 0x0000003c1a1ec980 */ /* 0x000162000c101b00 */
[----:B------:R-:W-:Y:S01]  /*d170*/  @!P5 IMAD.X R63, R63, 0x1, R32, P6 ;  /* 0x000000013f3fd824 */ /* 0x000fe200030e0620 */
[----:B------:R-:W-:Y:S02]  /*d180*/  CS2R R32, SRZ ;  /* 0x0000000000207805 */ /* 0x000fe4000001ff00 */
[----:B------:R-:W-:-:S04]  /*d190*/  CS2R R28, SRZ ;  /* 0x00000000001c7805 */ /* 0x000fc8000001ff00 */
        /* <DEDUP_REMOVED lines=16> */
.L_x_4971:
[----:B------:R-:W-:Y:S05]  /*d2a0*/  BSYNC B1 ;  /* 0x0000000000017941 */ /* 0x000fea0003800000 */
.L_x_4970:
[----:B--2---:R-:W2:Y:S01]  /*d2b0*/  LDL R63, [R1+0x50] ;  /* 0x00005000013f7983 */ /* 0x004ea20000100800 */
[C---:B----4-:R-:W-:Y:S01]  /*d2c0*/  VIADD R6, R3.reuse, 0x12400 ;  /* 0x0001240003067836 */ /* 0x050fe20000000000 */
[----:B-----5:R-:W-:Y:S01]  /*d2d0*/  MOV R5, R8 ;  /* 0x0000000800057202 */ /* 0x020fe20000000f00 */
[----:B0-----:R-:W-:Y:S01]  /*d2e0*/  VIADD R0, R3, 0x12440 ;  /* 0x0001244003007836 */ /* 0x001fe20000000000 */
[----:B------:R-:W-:Y:S01]  /*d2f0*/  VIADDMNMX R64, R64, -R81, 0x80, PT ;  /* 0x0000008040407446 */ /* 0x000fe20003800951 */
[----:B------:R-:W-:Y:S01]  /*d300*/  @P0 VIADD R0, R6, 0xffffffc0 ;  /* 0xffffffc006000836 */ /* 0x000fe20000000000 */
[----:B---3--:R-:W-:Y:S01]  /*d310*/  PRMT R62, R62, 0x5410, R5 ;  /* 0x000054103e3e7816 */ /* 0x008fe20000000005 */
[----:B------:R-:W-:Y:S01]  /*d320*/  IMAD.MOV.U32 R5, RZ, RZ, R9 ;  /* 0x000000ffff057224 */ /* 0x000fe200078e0009 */
[----:B------:R-:W-:Y:S01]  /*d330*/  BSSY B1, `(.L_x_4972) ;  /* 0x000002b000017945 */ /* 0x000fe20003800000 */
[----:B------:R-:W-:Y:S01]  /*d340*/  IMAD.MOV.U32 R6, RZ, RZ, R12 ;  /* 0x000000ffff067224 */ /* 0x000fe200078e000c */
[----:B------:R-:W-:Y:S01]  /*d350*/  ISETP.GE.AND P1, PT, R219, R64, PT ;  /* 0x00000040db00720c */ /* 0x000fe20003f26270 */
[----:B------:R-:W-:Y:S01]  /*d360*/  IMAD.MOV.U32 R7, RZ, RZ, R13 ;  /* 0x000000ffff077224 */ /* 0x000fe200078e000d */
[----:B------:R-:W-:Y:S01]  /*d370*/  PRMT R62, R5, 0x7610, R62 ;  /* 0x00007610053e7816 */ /* 0x000fe2000000003e */
[----:B------:R-:W-:-:S02]  /*d380*/  IMAD.MOV.U32 R5, RZ, RZ, R20 ;  /* 0x000000ffff057224 */ /* 0x000fc400078e0014 */
[----:B------:R-:W-:Y:S01]  /*d390*/  IMAD.MOV.U32 R67, RZ, RZ, R14 ;  /* 0x000000ffff437224 */ /* 0x000fe200078e000e */
[----:B-1----:R-:W-:Y:S01]  /*d3a0*/  PRMT R65, R6, 0x5410, R7 ;  /* 0x0000541006417816 */ /* 0x002fe20000000007 */
[----:B------:R-:W-:Y:S02]  /*d3b0*/  IMAD.MOV.U32 R6, RZ, RZ, R21 ;  /* 0x000000ffff067224 */ /* 0x000fe400078e0015 */
[----:B------:R-:W-:Y:S02]  /*d3c0*/  IMAD.MOV.U32 R7, RZ, RZ, R26 ;  /* 0x000000ffff077224 */ /* 0x000fe400078e001a */
        /* <DEDUP_REMOVED lines=11> */
[----:B--2---:R-:W-:-:S04]  /*d480*/  LEA.HI R4, R63, R63, RZ, 0x1 ;  /* 0x0000003f3f047211 */ /* 0x004fc800078f08ff */
[----:B------:R-:W-:-:S05]  /*d490*/  LOP3.LUT R4, R4, 0xfffffffe, RZ, 0xc0, !PT ;  /* 0xfffffffe04047812 */ /* 0x000fca00078ec0ff */
[----:B------:R-:W-:Y:S02]  /*d4a0*/  IMAD.IADD R4, R63, 0x1, -R4 ;  /* 0x000000013f047824 */ /* 0x000fe400078e0a04 */
[----:B------:R-:W-:-:S03]  /*d4b0*/  IMAD.MOV.U32 R63, RZ, RZ, R38 ;  /* 0x000000ffff3f7224 */ /* 0x000fc600078e0026 */
[----:B------:R-:W-:Y:S02]  /*d4c0*/  SHF.L.U32 R4, R4, 0x1f, RZ ;  /* 0x0000001f04047819 */ /* 0x000fe400000006ff */
[----:B------:R-:W-:Y:S02]  /*d4d0*/  PRMT R86, R63, 0x7610, R86 ;  /* 0x000076103f567816 */ /* 0x000fe40000000056 */
[----:B------:R-:W0:Y:S01]  /*d4e0*/  SYNCS.PHASECHK.TRANS64.TRYWAIT P0, [R17+URZ+0x30800], R4 ;  /* 0x03080004110075a7 */ /* 0x000e22000800017f */
        /* <DEDUP_REMOVED lines=9> */
[----:B------:R-:W-:-:S03]  /*d580*/  IMAD.MOV.U32 R7, RZ, RZ, R32 ;  /* 0x000000ffff077224 */ /* 0x000fc600078e0020 */
[----:B------:R-:W-:Y:S01]  /*d590*/  PRMT R77, R5, 0x5410, R6 ;  /* 0x00005410054d7816 */ /* 0x000fe20000000006 */
[----:B------:R-:W-:Y:S01]  /*d5a0*/  IMAD.MOV.U32 R5, RZ, RZ, R40 ;  /* 0x000000ffff057224 */ /* 0x000fe200078e0028 */
[----:B------:R-:W-:Y:S01]  /*d5b0*/  PRMT R84, R7, 0x5410, R81 ;  /* 0x0000541007547816 */ /* 0x000fe20000000051 */
[----:B------:R-:W-:Y:S01]  /*d5c0*/  IMAD.MOV.U32 R6, RZ, RZ, R41 ;  /* 0x000000ffff067224 */ /* 0x000fe200078e0029 */
[----:B0-----:R-:W-:Y:S06]  /*d5d0*/  @!P0 BRA `(.L_x_4973) ;  /* 0x000001fc00b48947 */ /* 0x001fec0003800000 */
.L_x_5311:
[----:B------:R-:W-:Y:S05]  /*d5e0*/  BSYNC B1 ;  /* 0x0000000000017941 */ /* 0x000fea0003800000 */
.L_x_4972:
        /* <DEDUP_REMOVED lines=13> */
[----:B------:R-:W-:Y:S01]  /*d6c0*/  SHF.R.U32.HI R93, RZ, 0x10, R61 ;  /* 0x00000010ff5d7819 */ /* 0x000fe2000001163d */
[----:B------:R-:W-:Y:S01]  /*d6d0*/  HADD2.F32 R90, -RZ, R90.H0_H0 ;  /* 0x2000005aff5a7230 */ /* 0x000fe20000004100 */
[--C-:B------:R-:W-:Y:S02]  /*d6e0*/  SHF.R.U64 R58, R58, 0x10, R59.reuse ;  /* 0x000000103a3a7819 */ /* 0x100fe4000000123b */
[----:B------:R-:W-:Y:S01]  /*d6f0*/  SHF.R.U32.HI R92, RZ, 0x10, R59 ;  /* 0x00000010ff5c7819 */ /* 0x000fe2000001163b */
[----:B------:R-:W-:Y:S01]  /*d700*/  HADD2.F32 R93, -RZ, R93.H0_H0 ;  /* 0x2000005dff5d7230 */ /* 0x000fe20000004100 */
[----:B------:R-:W-:Y:S01]  /*d710*/  SHF.R.U64 R59, R60, 0x10, R61 ;  /* 0x000000103c3b7819 */ /* 0x000fe2000000123d */
[----:B------:R-:W-:Y:S02]  /*d720*/  HADD2.F32 R60, -RZ, R80.H0_H0 ;  /* 0x20000050ff3c7230 */ /* 0x000fe40000004100 */
[----:B------:R-:W-:-:S02]  /*d730*/  HADD2.F32 R92, -RZ, R92.H0_H0 ;  /* 0x2000005cff5c7230 */ /* 0x000fc40000004100 */
[--C-:B0-----:R-:W-:Y:S02]  /*d740*/  HADD2.F32 R80, -RZ, R7.reuse.H0_H0 ;  /* 0x20000007ff507230 */ /* 0x101fe40000004100 */
[----:B------:R-:W-:Y:S02]  /*d750*/  HADD2.F32 R7, -RZ, R7.H1_H1 ;  /* 0x30000007ff077230 */ /* 0x000fe40000004100 */
[--C-:B------:R-:W-:Y:S02]  /*d760*/  HADD2.F32 R91, -RZ, R4.reuse.H1_H1 ;  /* 0x30000004ff5b7230 */ /* 0x100fe40000004100 */
[----:B------:R-:W-:Y:S02]  /*d770*/  HADD2.F32 R81, -RZ, R4.H0_H0 ;  /* 0x20000004ff517230 */ /* 0x000fe40000004100 */
[----:B------:R-:W-:Y:S01]  /*d780*/  FMUL.FTZ R95, R7, R93 ;  /* 0x0000005d075f7220 */ /* 0x000fe20000410000 */
[--C-:B------:R-:W-:Y:S02]  /*d790*/  HADD2.F32 R4, -RZ, R6.reuse.H0_H0 ;  /* 0x20000006ff047230 */ /* 0x100fe40000004100 */
[----:B------:R-:W-:Y:S01]  /*d7a0*/  FMUL.FTZ R94, R91, R60 ;  /* 0x0000003c5b5e7220 */ /* 0x000fe20000410000 */
[----:B------:R-:W-:-:S02]  /*d7b0*/  HADD2.F32 R61, -RZ, R6.H1_H1 ;  /* 0x30000006ff3d7230 */ /* 0x000fc40000004100 */
[-C--:B------:R-:W-:Y:S01]  /*d7c0*/  FMUL.FTZ R96, R7, R92.reuse ;  /* 0x0000005c07607220 */ /* 0x080fe20000410000 */
[--C-:B------:R-:W-:Y:S02]  /*d7d0*/  HADD2.F32 R6, -RZ, R5.reuse.H0_H0 ;  /* 0x20000005ff067230 */ /* 0x100fe40000004100 */
[C---:B------:R-:W-:Y:S01]  /*d7e0*/  FFMA.FTZ R7, R80.reuse, R92, -R95 ;  /* 0x0000005c50077223 */ /* 0x040fe2000001085f */
[----:B------:R-:W-:Y:S02]  /*d7f0*/  HADD2.F32 R82, -RZ, R5.H1_H1 ;  /* 0x30000005ff527230 */ /* 0x000fe40000004100 */
[-C--:B------:R-:W-:Y:S01]  /*d800*/  FMUL.FTZ R92, R91, R90.reuse ;  /* 0x0000005a5b5c7220 */ /* 0x080fe20000410000 */
[----:B------:R-:W-:Y:S01]  /*d810*/  FFMA.FTZ R5, R81, R90, -R94 ;  /* 0x0000005a51057223 */ /* 0x000fe2000001085e */
[--C-:B------:R-:W-:Y:S02]  /*d820*/  HADD2.F32 R90, -RZ, R89.reuse.H1_H1 ;  /* 0x30000059ff5a7230 */ /* 0x100fe40000004100 */
[----:B------:R-:W-:Y:S01]  /*d830*/  FFMA.FTZ R80, R80, R93, R96 ;  /* 0x0000005d50507223 */ /* 0x000fe20000010060 */
[----:B------:R-:W-:-:S02]  /*d840*/  HADD2.F32 R89, -RZ, R89.H0_H0 ;  /* 0x20000059ff597230 */ /* 0x000fc40000004100 */
[----:B------:R-:W-:Y:S01]  /*d850*/  FFMA.FTZ R92, R81, R60, R92 ;  /* 0x0000003c515c7223 */ /* 0x000fe2000001005c */
[----:B------:R-:W-:Y:S02]  /*d860*/  HADD2.F32 R91, -RZ, R59.H0_H0 ;  /* 0x2000003bff5b7230 */ /* 0x000fe40000004100 */
[CC--:B------:R-:W-:Y:S01]  /*d870*/  FMUL.FTZ R81, R61.reuse, R90.reuse ;  /* 0x0000005a3d517220 */ /* 0x0c0fe20000410000 */
[----:B------:R-:W-:Y:S02]  /*d880*/  HADD2.F32 R59, -RZ, R58.H0_H0 ;  /* 0x2000003aff3b7230 */ /* 0x000fe40000004100 */
[----:B------:R-:W-:Y:S01]  /*d890*/  FMUL.FTZ R93, R61, R89 ;  /* 0x000000593d5d7220 */ /* 0x000fe20000410000 */
[----:B------:R-:W-:Y:S01]  /*d8a0*/  F2FP.F16.F32.PACK_AB R7, R80, R7 ;  /* 0x000000075007723e */ /* 0x000fe200000000ff */
[----:B------:R-:W-:Y:S01]  /*d8b0*/  FMUL.FTZ R61, R82, R91 ;  /* 0x0000005b523d7220 */ /* 0x000fe20000410000 */
[----:B------:R-:W-:Y:S01]  /*d8c0*/  FFMA.FTZ R81, R4, R89, -R81 ;  /* 0x0000005904517223 */ /* 0x000fe20000010851 */
[-C--:B------:R-:W-:Y:S01]  /*d8d0*/  FMUL.FTZ R82, R82, R59.reuse ;  /* 0x0000003b52527220 */ /* 0x080fe20000410000 */
[----:B------:R-:W-:Y:S01]  /*d8e0*/  FFMA.FTZ R4, R4, R90, R93 ;  /* 0x0000005a04047223 */ /* 0x000fe2000001005d */
[----:B------:R-:W-:-:S02]  /*d8f0*/  FFMA.FTZ R61, R6, R59, -R61 ;  /* 0x0000003b063d7223 */ /* 0x000fc4000001083d */
[----:B------:R-:W-:Y:S02]  /*d900*/  FFMA.FTZ R82, R6, R91, R82 ;  /* 0x0000005b06527223 */ /* 0x000fe40000010052 */
[----:B------:R-:W-:Y:S02]  /*d910*/  F2FP.F16.F32.PACK_AB R6, R4, R81 ;  /* 0x000000510406723e */ /* 0x000fe400000000ff */
[----:B------:R-:W-:Y:S02]  /*d920*/  F2FP.F16.F32.PACK_AB R4, R92, R5 ;  /* 0x000000055c04723e */ /* 0x000fe400000000ff */
[----:B------:R-:W-:-:S05]  /*d930*/  F2FP.F16.F32.PACK_AB R5, R82, R61 ;  /* 0x0000003d5205723e */ /* 0x000fca00000000ff */
[----:B------:R0:W-:Y:S02]  /*d940*/  STS.128 [R3+0x12400], R4 ;  /* 0x0124000403007388 */ /* 0x0001e40000000c00 */
.L_x_4977:
[----:B------:R-:W-:Y:S05]  /*d950*/  BSYNC B2 ;  /* 0x0000000000027941 */ /* 0x000fea0003800000 */
.L_x_4976:
[----:B------:R-:W-:Y:S04]  /*d960*/  BSSY B2, `(.L_x_4978) ;  /* 0x000002c000027945 */ /* 0x000fe80003800000 */
[----:B------:R-:W-:Y:S05]  /*d970*/  @P1 BRA `(.L_x_4979) ;  /* 0x0000000000a81947 */ /* 0x000fea0003800000 */
[----:B0-----:R-:W0:Y:S01]  /*d980*/  LDS.128 R4, [R0] ;  /* 0x0000000000047984 */ /* 0x001e220000000c00 */
[----:B------:R-:W-:Y:S01]  /*d990*/  SHF.R.U32.HI R61, RZ, 0x10, R57 ;  /* 0x00000010ff3d7819 */ /* 0x000fe20000011639 */
[--C-:B------:R-:W-:Y:S01]  /*d9a0*/  HADD2.F32 R59, -RZ, R88.reuse.H1_H1 ;  /* 0x30000058ff3b7230 */ /* 0x100fe20000004100 */
[----:B------:R-:W-:Y:S01]  /*d9b0*/  SHF.R.U32.HI R60, RZ, 0x10, R55 ;  /* 0x00000010ff3c7819 */ /* 0x000fe20000011637 */
[----:B------:R-:W-:Y:S01]  /*d9c0*/  HADD2.F32 R88, -RZ, R88.H0_H0 ;  /* 0x20000058ff587230 */ /* 0x000fe20000004100 */
[----:B------:R-:W-:Y:S01]  /*d9d0*/  SHF.R.U64 R89, R56, 0x10, R57 ;  /* 0x0000001038597819 */ /* 0x000fe20000001239 */
[----:B------:R-:W-:Y:S01]  /*d9e0*/  HADD2.F32 R61, -RZ, R61.H0_H0 ;  /* 0x2000003dff3d7230 */ /* 0x000fe20000004100 */
[----:B------:R-:W-:Y:S01]  /*d9f0*/  SHF.R.U64 R54, R54, 0x10, R55 ;  /* 0x0000001036367819 */ /* 0x000fe20000001237 */
[----:B------:R-:W-:-:S04]  /*da00*/  HADD2.F32 R60, -RZ, R60.H0_H0 ;  /* 0x2000003cff3c7230 */ /* 0x000fc80000004100 */
        /* <DEDUP_REMOVED lines=16> */
[----:B------:R-:W-:-:S02]  /*db10*/  HADD2.F32 R57, -RZ, R85.H1_H1 ;  /* 0x30000055ff397230 */ /* 0x000fc40000004100 */
[----:B------:R-:W-:Y:S01]  /*db20*/  FFMA.FTZ R59, R7, R88, R60 ;  /* 0x00000058073b7223 */ /* 0x000fe2000001003c */
[----:B------:R-:W-:Y:S02]  /*db30*/  HADD2.F32 R4, -RZ, R89.H0_H0 ;  /* 0x20000059ff047230 */ /* 0x000fe40000004100 */
[C---:B------:R-:W-:Y:S01]  /*db40*/  FMUL.FTZ R61, R5.reuse, R54 ;  /* 0x00000036053d7220 */ /* 0x040fe20000410000 */
[----:B------:R-:W-:Y:S02]  /*db50*/  HADD2.F32 R85, -RZ, R85.H0_H0 ;  /* 0x20000055ff557230 */ /* 0x000fe40000004100 */
[C---:B------:R-:W-:Y:S01]  /*db60*/  FMUL.FTZ R60, R56.reuse, R57 ;  /* 0x00000039383c7220 */ /* 0x040fe20000410000 */
[----:B------:R-:W-:Y:S02]  /*db70*/  FMUL.FTZ R7, R5, R4 ;  /* 0x0000000405077220 */ /* 0x000fe40000410000 */
        /* <DEDUP_REMOVED lines=9> */
[----:B------:R1:W-:Y:S02]  /*dc10*/  STS.128 [R0], R4 ;  /* 0x0000000400007388 */ /* 0x0003e40000000c00 */
.L_x_4979:
[----:B------:R-:W-:Y:S05]  /*dc20*/  BSYNC B2 ;  /* 0x0000000000027941 */ /* 0x000fea0003800000 */
.L_x_4978:
[----:B------:R-:W-:Y:S04]  /*dc30*/  BSSY B2, `(.L_x_4980) ;  /* 0x000002c000027945 */ /* 0x000fe80003800000 */
[----:B------:R-:W-:Y:S05]  /*dc40*/  @P2 BRA `(.L_x_4981) ;  /* 0x0000000000a82947 */ /* 0x000fea0003800000 */
[----:B01----:R-:W0:Y:S01]  /*dc50*/  LDS.128 R4, [R3+0x16400] ;  /* 0x0164000003047984 */ /* 0x003e220000000c00 */
[----:B------:R-:W-:Y:S01]  /*dc60*/  SHF.R.U32.HI R55, RZ, 0x10, R51 ;  /* 0x00000010ff377819 */ /* 0x000fe20000011633 */
[----:B------:R-:W-:Y:S01]  /*dc70*/  HADD2.F32 R54, -RZ, R78.H0_H0 ;  /* 0x2000004eff367230 */ /* 0x000fe20000004100 */
[--C-:B------:R-:W-:Y:S01]  /*dc80*/  SHF.R.U32.HI R57, RZ, 0x10, R53.reuse ;  /* 0x00000010ff397819 */ /* 0x100fe20000011635 */
[----:B------:R-:W-:Y:S01]  /*dc90*/  HADD2.F32 R56, -RZ, R79.H0_H0 ;  /* 0x2000004fff387230 */ /* 0x000fe20000004100 */
[----:B------:R-:W-:Y:S01]  /*dca0*/  SHF.R.U64 R61, R52, 0x10, R53 ;  /* 0x00000010343d7819 */ /* 0x000fe20000001235 */
[----:B------:R-:W-:Y:S01]  /*dcb0*/  HADD2.F32 R55, -RZ, R55.H0_H0 ;  /* 0x20000037ff377230 */ /* 0x000fe20000004100 */
[----:B------:R-:W-:Y:S01]  /*dcc0*/  SHF.R.U64 R81, R50, 0x10, R51 ;  /* 0x0000001032517819 */ /* 0x000fe20000001233 */
[----:B------:R-:W-:Y:S02]  /*dcd0*/  HADD2.F32 R57, -RZ, R57.H0_H0 ;  /* 0x20000039ff397230 */ /* 0x000fe40000004100 */
[----:B------:R-:W-:-:S02]  /*dce0*/  HADD2.F32 R79, -RZ, R79.H1_H1 ;  /* 0x3000004fff4f7230 */ /* 0x000fc40000004100 */
        /* <DEDUP_REMOVED lines=8> */
[----:B------:R-:W-:Y:S01]  /*dd70*/  FFMA.FTZ R80, R52, R57, R60 ;  /* 0x0000003934507223 */ /* 0x000fe2000001003c */
[----:B------:R-:W-:Y:S02]  /*dd80*/  HADD2.F32 R51, -RZ, R6.H1_H1 ;  /* 0x30000006ff337230 */ /* 0x000fe40000004100 */
[----:B------:R-:W-:Y:S01]  /*dd90*/  FMUL.FTZ R58, R4, R56 ;  /* 0x00000038043a7220 */ /* 0x000fe20000410000 */
[--C-:B------:R-:W-:Y:S02]  /*dda0*/  HADD2.F32 R6, -RZ, R5.reuse.H0_H0 ;  /* 0x20000005ff067230 */ /* 0x100fe40000004100 */
[----:B------:R-:W-:Y:S01]  /*ddb0*/  FFMA.FTZ R59, R52, R55, -R59 ;  /* 0x00000037343b7223 */ /* 0x000fe2000001083b */
[-C--:B------:R-:W-:Y:S01]  /*ddc0*/  FMUL.FTZ R60, R4, R54.reuse ;  /* 0x00000036043c7220 */ /* 0x080fe20000410000 */
[----:B------:R-:W-:Y:S02]  /*ddd0*/  HADD2.F32 R5, -RZ, R5.H1_H1 ;  /* 0x30000005ff057230 */ /* 0x000fe40000004100 */
[----:B------:R-:W-:Y:S01]  /*dde0*/  FFMA.FTZ R58, R7, R54, -R58 ;  /* 0x00000036073a7223 */ /* 0x000fe2000001083a */
[----:B------:R-:W-:-:S02]  /*ddf0*/  HADD2.F32 R52, -RZ, R61.H0_H0 ;  /* 0x2000003dff347230 */ /* 0x000fc40000004100 */
[----:B------:R-:W-:Y:S01]  /*de00*/  FFMA.FTZ R53, R7, R56, R60 ;  /* 0x0000003807357223 */ /* 0x000fe2000001003c */
[----:B------:R-:W-:Y:S02]  /*de10*/  HADD2.F32 R4, -RZ, R81.H0_H0 ;  /* 0x20000051ff047230 */ /* 0x000fe40000004100 */
[CC--:B------:R-:W-:Y:S01]  /*de20*/  FMUL.FTZ R55, R51.reuse, R79.reuse ;  /* 0x0000004f33377220 */ /* 0x0c0fe20000410000 */
        /* <DEDUP_REMOVED lines=12> */
.L_x_4981:
[----:B------:R-:W-:Y:S05]  /*def0*/  BSYNC B2 ;  /* 0x0000000000027941 */ /* 0x000fea0003800000 */
.L_x_4980:
[----:B------:R-:W-:Y:S04]  /*df00*/  BSSY B2, `(.L_x_4982) ;  /* 0x000002c000027945 */ /* 0x000fe80003800000 */
[----:B------:R-:W-:Y:S05]  /*df10*/  @P3 BRA `(.L_x_4983) ;  /* 0x0000000000a83947 */ /* 0x000fea0003800000 */
[----:B012---:R-:W0:Y:S01]  /*df20*/  LDS.128 R4, [R0+0x4000] ;  /* 0x0040000000047984 */ /* 0x007e220000000c00 */
        /* <DEDUP_REMOVED lines=41> */
.L_x_4983:
[----:B------:R-:W-:Y:S05]  /*e1c0*/  BSYNC B2 ;  /* 0x0000000000027941 */ /* 0x000fea0003800000 */
.L_x_4982:
[----:B------:R-:W-:Y:S04]  /*e1d0*/  BSSY B2, `(.L_x_4984) ;  /* 0x000002c000027945 */ /* 0x000fe80003800000 */
[----:B------:R-:W-:Y:S05]  /*e1e0*/  @P4 BRA `(.L_x_4985) ;  /* 0x0000000000a84947 */ /* 0x000fea0003800000 */
[----:B0123--:R-:W0:Y:S01]  /*e1f0*/  LDS.128 R4, [R3+0x1a400] ;  /* 0x01a4000003047984 */ /* 0x00fe220000000c00 */
        /* <DEDUP_REMOVED lines=41> */
.L_x_4985:
[----:B------:R-:W-:Y:S05]  /*e490*/  BSYNC B2 ;  /* 0x0000000000027941 */ /* 0x000fea0003800000 */
.L_x_4984:
[----:B------:R-:W-:Y:S05]  /*e4a0*/  @P5 BRA `(.L_x_4975) ;  /* 0x0000000000a85947 */ /* 0x000fea0003800000 */
[----:B01234-:R-:W0:Y:S01]  /*e4b0*/  LDS.128 R4, [R0+0x8000] ;  /* 0x0080000000047984 */ /* 0x01fe220000000c00 */
[----:B------:R-:W-:Y:S01]  /*e4c0*/  SHF.R.U32.HI R43, RZ, 0x10, R37 ;  /* 0x00000010ff2b7819 */ /* 0x000fe20000011625 */
[----:B------:R-:W-:Y:S01]  /*e4d0*/  HADD2.F32 R42, -RZ, R66.H0_H0 ;  /* 0x20000042ff2a7230 */ /* 0x000fe20000004100 */
[----:B------:R-:W-:Y:S01]  /*e4e0*/  SHF.R.U32.HI R45, RZ, 0x10, R35 ;  /* 0x00000010ff2d7819 */ /* 0x000fe20000011623 */
        /* <DEDUP_REMOVED lines=38> */
.L_x_4975:
[----:B------:R-:W-:Y:S05]  /*e750*/  BSYNC B1 ;  /* 0x0000000000017941 */ /* 0x000fea0003800000 */
.L_x_4974:
        /* <DEDUP_REMOVED lines=13> */
[--C-:B------:R-:W-:Y:S01]  /*e830*/  SHF.R.U64 R47, R38, 0x10, R39.reuse ;  /* 0x00000010262f7819 */ /* 0x100fe20000001227 */
[--C-:B------:R-:W-:Y:S01]  /*e840*/  HADD2.F32 R38, -RZ, R86.reuse.H0_H0 ;  /* 0x20000056ff267230 */ /* 0x100fe20000004100 */
[----:B------:R-:W-:Y:S01]  /*e850*/  SHF.R.U32.HI R39, RZ, 0x10, R39 ;  /* 0x00000010ff277819 */ /* 0x000fe20000011627 */
[----:B------:R-:W-:Y:S01]  /*e860*/  HADD2.F32 R86, -RZ, R86.H1_H1 ;  /* 0x30000056ff567230 */ /* 0x000fe20000004100 */
[--C-:B------:R-:W-:Y:S01]  /*e870*/  SHF.R.U64 R45, R40, 0x10, R41.reuse ;  /* 0x00000010282d7819 */ /* 0x100fe20000001229 */
[----:B------:R-:W-:Y:S01]  /*e880*/  HADD2.F32 R40, -RZ, R87.H0_H0 ;  /* 0x20000057ff287230 */ /* 0x000fe20000004100 */
[----:B------:R-:W-:Y:S01]  /*e890*/  SHF.R.U32.HI R41, RZ, 0x10, R41 ;  /* 0x00000010ff297819 */ /* 0x000fe20000011629 */
        /* <DEDUP_REMOVED lines=34> */
.L_x_4988:
[----:B------:R-:W-:Y:S05]  /*eac0*/  BSYNC B1 ;  /* 0x0000000000017941 */ /* 0x000fea0003800000 */
.L_x_4987:
[----:B------:R-:W-:Y:S04]  /*ead0*/  BSSY B1, `(.L_x_4989) ;  /* 0x000002c000017945 */ /* 0x000fe80003800000 */
[----:B------:R-:W-:Y:S05]  /*eae0*/  @P1 BRA `(.L_x_4990) ;  /* 0x0000000000a81947 */ /* 0x000fea0003800000 */
[----:B0-----:R-:W0:Y:S01]  /*eaf0*/  LDS.128 R4, [R0+0x2000] ;  /* 0x0020000000047984 */ /* 0x001e220000000c00 */
[----:B------:R-:W-:Y:S01]  /*eb00*/  SHF.R.U32.HI R35, RZ, 0x10, R31 ;  /* 0x00000010ff237819 */ /* 0x000fe2000001161f */
[----:B------:R-:W-:Y:S01]  /*eb10*/  HADD2.F32 R34, -RZ, R83.H0_H0 ;  /* 0x20000053ff227230 */ /* 0x000fe20000004100 */
[--C-:B------:R-:W-:Y:S01]  /*eb20*/  SHF.R.U32.HI R37, RZ, 0x10, R33.reuse ;  /* 0x00000010ff257819 */ /* 0x100fe20000011621 */
[--C-:B------:R-:W-:Y:S01]  /*eb30*/  HADD2.F32 R36, -RZ, R84.reuse.H0_H0 ;  /* 0x20000054ff247230 */ /* 0x100fe20000004100 */
        /* <DEDUP_REMOVED lines=37> */
.L_x_4990:
[----:B------:R-:W-:Y:S05]  /*ed90*/  BSYNC B1 ;  /* 0x0000000000017941 */ /* 0x000fea0003800000 */
.L_x_4989:
        /* <DEDUP_REMOVED lines=44> */
.L_x_4992:
[----:B------:R-:W-:Y:S05]  /*f060*/  BSYNC B1 ;  /* 0x0000000000017941 */ /* 0x000fea0003800000 */
.L_x_4991:
        /* <DEDUP_REMOVED lines=44> */
.L_x_4994:
[----:B------:R-:W-:Y:S05]  /*f330*/  BSYNC B1 ;  /* 0x0000000000017941 */ /* 0x000fea0003800000 */
.L_x_4993:
        /* <DEDUP_REMOVED lines=44> */
.L_x_4996:
[----:B------:R-:W-:Y:S05]  /*f600*/  BSYNC B1 ;  /* 0x0000000000017941 */ /* 0x000fea0003800000 */
.L_x_4995:
[----:B------:R-:W-:Y:S05]  /*f610*/  @P5 BRA `(.L_x_4986) ;  /* 0x0000003800945947 */ /* 0x000fea0003800000 */
[----:B01234-:R-:W0:Y:S01]  /*f620*/  LDS.128 R4, [R0+0xa000] ;  /* 0x00a0000000047984 */ /* 0x01fe220000000c00 */
        /* <DEDUP_REMOVED lines=42> */
.L_x_4965:
[----:B------:R-:W0:Y:S01]  /*f8d0*/  LDC R9, c[0x0][0x448] ;  /* 0x00011200ff097b82 */ /* 0x000e220000000800 */
[----:B------:R-:W-:Y:S01]  /*f8e0*/  LEA.HI R31, R31, R26, RZ, 0x2 ;  /* 0x0000001a1f1f7211 */ /* 0x000fe200078f10ff */
[----:B------:R-:W-:Y:S01]  /*f8f0*/  ULDC.64 UR4, c[0x0][0x3f8] ;  /* 0x0000fe0000047ab9 */ /* 0x000fe20000000a00 */
[----:B------:R-:W-:Y:S01]  /*f900*/  ULDC.64 UR6, c[0x0][0x408] ;  /* 0x0001020000067ab9 */ /* 0x000fe20000000a00 */
[----:B------:R-:W-:Y:S01]  /*f910*/  IMAD.MOV.U32 R6, RZ, RZ, R134 ;  /* 0x000000ffff067224 */ /* 0x000fe200078e0086 */
[----:B------:R-:W-:Y:S01]  /*f920*/  LOP3.LUT R31, R31, 0xfffffffc, RZ, 0xc0, !PT ;  /* 0xfffffffc1f1f7812 */ /* 0x000fe200078ec0ff */
[----:B------:R-:W-:-:S03]  /*f930*/  IMAD.MOV.U32 R7, RZ, RZ, R29 ;  /* 0x000000ffff077224 */ /* 0x000fc600078e001d */
[----:B------:R-:W-:-:S05]  /*f940*/  IADD3 R0, R26, -R31, RZ ;  /* 0x8000001f1a007210 */ /* 0x000fca0007ffe0ff */
[----:B------:R-:W-:Y:S01]  /*f950*/  IMAD R3, R0, 0x40, R67 ;  /* 0x0000004000037824 */ /* 0x000fe200078e0243 */
        /* <DEDUP_REMOVED lines=28> */
.L_x_5317:
        /* <DEDUP_REMOVED lines=17> */
[----:B--2---:R-:W-:Y:S01]  /*fc30*/  MOV R12, R4 ;  /* 0x00000004000c7202 */ /* 0x004fe20000000f00 */
[----:B-1----:R-:W-:Y:S01]  /*fc40*/  IMAD.MOV.U32 R13, RZ, RZ, R5 ;  /* 0x000000ffff0d7224 */ /* 0x002fe200078e0005 */
[----:B------:R-:W-:Y:S02]  /*fc50*/  ISETP.GE.AND P2, PT, R18, UR4, PT ;  /* 0x0000000412007c0c */ /* 0x000fe4000bf46270 */
[----:B------:R-:W-:Y:S02]  /*fc60*/  CS2R R28, SRZ ;  /* 0x00000000001c7805 */ /* 0x000fe4000001ff00 */
[----:B------:R-:W-:Y:S02]  /*fc70*/  ISETP.GE.AND P3, PT, R196, UR4, PT ;  /* 0x00000004c4007c0c */ /* 0x000fe4000bf66270 */
[----:B------:R-:W-:Y:S02]  /*fc80*/  CS2R R30, SRZ ;  /* 0x00000000001e7805 */ /* 0x000fe4000001ff00 */
[----:B------:R-:W-:-:S02]  /*fc90*/  ISETP.GE.AND P4, PT, R195, UR4, PT ;  /* 0x00000004c3007c0c */ /* 0x000fc4000bf86270 */
[----:B------:R-:W-:Y:S02]  /*fca0*/  CS2R R40, SRZ ;  /* 0x0000000000287805 */ /* 0x000fe4000001ff00 */
[----:B------:R-:W-:Y:S02]  /*fcb0*/  CS2R R42, SRZ ;  /* 0x00000000002a7805 */ /* 0x000fe4000001ff00 */
[----:B------:R-:W-:Y:S01]  /*fcc0*/  CS2R R26, SRZ ;  /* 0x00000000001a7805 */ /* 0x000fe2000001ff00 */
[C---:B------:R-:W-:Y:S01]  /*fcd0*/  @!P2 IMAD.SHL.U32 R9, R18.reuse, 0x2, RZ ;  /* 0x000000021209a824 */ /* 0x040fe200078e00ff */
[----:B------:R-:W-:Y:S01]  /*fce0*/  @!P2 SHF.L.U64.HI R32, R18, 0x1, R19 ;  /* 0x000000011220a819 */ /* 0x000fe20000010213 */
[----:B------:R-:W-:-:S04]  /*fcf0*/  @!P3 IMAD.SHL.U32 R15, R203, 0x8, RZ ;  /* 0x00000008cb0fb824 */ /* 0x000fc800078e00ff */
[----:B------:R-:W-:Y:S01]  /*fd00*/  @!P4 IMAD.SHL.U32 R25, R204, 0x8, RZ ;  /* 0x00000008cc19c824 */ /* 0x000fe200078e00ff */
[-C--:B------:R-:W-:Y:S01]  /*fd10*/  @!P2 IADD3 R4, P0, R4, R9.reuse, RZ ;  /* 0x000000090404a210 */ /* 0x080fe20007f1e0ff */
[----:B------:R-:W-:Y:S01]  /*fd20*/  @!P3 IMAD.WIDE R10, R15, 0x2, R12 ;  /* 0x000000020f0ab825 */ /* 0x000fe200078e020c */
[----:B----4-:R-:W-:-:S03]  /*fd30*/  @!P2 IADD3 R6, P1, R8, R9, RZ ;  /* 0x000000090806a210 */ /* 0x010fc60007f3e0ff */
[----:B---3--:R-:W-:Y:S01]  /*fd40*/  IMAD.MOV.U32 R9, RZ, RZ, R7 ;  /* 0x000000ffff097224 */ /* 0x008fe200078e0007 */
[----:B------:R-:W-:Y:S01]  /*fd50*/  CS2R R36, SRZ ;  /* 0x0000000000247805 */ /* 0x000fe2000001ff00 */
[----:B------:R-:W-:Y:S01]  /*fd60*/  @!P4 IMAD.WIDE R12, R25, 0x2, R12 ;  /* 0x00000002190cc825 */ /* 0x000fe200078e020c */
[----:B------:R-:W-:Y:S02]  /*fd70*/  CS2R R38, SRZ ;  /* 0x0000000000267805 */ /* 0x000fe4000001ff00 */
[----:B------:R-:W-:Y:S02]  /*fd80*/  CS2R R34, SRZ ;  /* 0x0000000000227805 */ /* 0x000fe4000001ff00 */
[----:B------:R-:W-:Y:S01]  /*fd90*/  CS2R R44, SRZ ;  /* 0x00000000002c7805 */ /* 0x000fe2000001ff00 */
[--C-:B------:R-:W-:Y:S01]  /*fda0*/  @!P3 IMAD.WIDE R14, R15, 0x2, R8.reuse ;  /* 0x000000020f0eb825 */ /* 0x100fe200078e0208 */
[----:B------:R-:W-:Y:S01]  /*fdb0*/  CS2R R46, SRZ ;  /* 0x00000000002e7805 */ /* 0x000fe2000001ff00 */
[----:B------:R1:W5:Y:S02]  /*fdc0*/  @!P3 LD.E.128 R28, desc[UR60][R10.64] ;  /* 0x0000003c0a1cb980 */ /* 0x000364000c101d00 */
[----:B------:R-:W-:Y:S01]  /*fdd0*/  @!P4 IMAD.WIDE R8, R25, 0x2, R8 ;  /* 0x000000021908c825 */ /* 0x000fe200078e0208 */
[----:B------:R-:W-:Y:S01]  /*fde0*/  CS2R R24, SRZ ;  /* 0x0000000000187805 */ /* 0x000fe2000001ff00 */
[----:B------:R1:W5:Y:S02]  /*fdf0*/  @!P3 LD.E.128 R40, desc[UR60][R14.64] ;  /* 0x0000003c0e28b980 */ /* 0x000364000c101d00 */
[----:B------:R-:W-:-:S02]  /*fe00*/  @!P2 IMAD.X R5, R5, 0x1, R32, P0 ;  /* 0x000000010505a824 */ /* 0x000fc400000e0620 */
[----:B------:R-:W-:Y:S01]  /*fe10*/  @!P2 IMAD.X R7, R7, 0x1, R32, P1 ;  /* 0x000000010707a824 */ /* 0x000fe200008e0620 */
[----:B------:R-:W-:Y:S01]  /*fe20*/  CS2R R32, SRZ ;  /* 0x0000000000207805 */ /* 0x000fe2000001ff00 */
[----:B------:R1:W5:Y:S04]  /*fe30*/  @!P4 LD.E.128 R24, desc[UR60][R12.64] ;  /* 0x0000003c0c18c980 */ /* 0x000368000c101d00 */
[----:B------:R1:W5:Y:S04]  /*fe40*/  @!P4 LD.E.128 R36, desc[UR60][R8.64] ;  /* 0x0000003c0824c980 */ /* 0x000368000c101d00 */
[----:B------:R1:W5:Y:S04]  /*fe50*/  @!P2 LD.E.128 R32, desc[UR60][R4.64] ;  /* 0x0000003c0420a980 */ /* 0x000368000c101d00 */
[----:B------:R1:W5:Y:S02]  /*fe60*/  @!P2 LD.E.128 R44, desc[UR60][R6.64] ;  /* 0x0000003c062ca980 */ /* 0x000364000c101d00 */
.L_x_4999:
[----:B------:R-:W-:Y:S05]  /*fe70*/  BSYNC B1 ;  /* 0x0000000000017941 */ /* 0x000fea0003800000 */
.L_x_4998:
[----:B-12--5:R-:W-:Y:S01]  /*fe80*/  IMAD.MOV.U32 R4, RZ, RZ, R44 ;  /* 0x000000ffff047224 */ /* 0x026fe200078e002c */
[----:B------:R-:W-:Y:S01]  /*fe90*/  MOV R6, R46 ;  /* 0x0000002e00067202 */ /* 0x000fe20000000f00 */
[----:B------:R-:W-:Y:S01]  /*fea0*/  IMAD.MOV.U32 R5, RZ, RZ, R45 ;  /* 0x000000ffff057224 */ /* 0x000fe200078e002d */
[----:B------:R-:W-:Y:S01]  /*feb0*/  UMOV UR4, 0xffffffff ;  /* 0xffffffff00047882 */ /* 0x000fe20000000000 */
[----:B---3--:R-:W-:Y:S01]  /*fec0*/  IMAD.MOV.U32 R7, RZ, RZ, R47 ;  /* 0x000000ffff077224 */ /* 0x008fe200078e002f */
        /* <DEDUP_REMOVED lines=35> */
[----:B------:R-:W-:-:S04]  /*10100*/  CS2R R4, SRZ ;  /* 0x0000000000047805 */ /* 0x000fc8000001ff00 */
[----:B------:R-:W-:Y:S01]  /*10110*/  PRMT R85, R6, 0x5410, R7 ;  /* 0x0000541006557816 */ /* 0x000fe20000000007 */
[----:B------:R-:W-:Y:S06]  /*10120*/  BRA.DIV UR4, `(.L_x_5000) ;  /* 0x000001d604687947 */ /* 0x000fec000b800000 */
[----:B0-----:R-:W0:Y:S04]  /*10130*/  SHFL.IDX PT, R21, R21, 0x1, 0x1c1f ;  /* 0x003c1f0015157f89 */ /* 0x001e2800000e0000 */
[----:B------:R-:W1:Y:S04]  /*10140*/  SHFL.IDX PT, R20, R20, 0x1, 0x1c1f ;  /* 0x003c1f0014147f89 */ /* 0x000e6800000e0000 */
[----:B------:R-:W2:Y:S04]  /*10150*/  SHFL.IDX PT, R61, R61, 0x1, 0x1c1f ;  /* 0x003c1f003d3d7f89 */ /* 0x000ea800000e0000 */
[----:B------:R3:W0:Y:S02]  /*10160*/  SHFL.IDX PT, R62, R3, 0x1, 0x1c1f ;  /* 0x003c1f00033e7f89 */ /* 0x00062400000e0000 */
.L_x_5323:
[----:B------:R-:W-:Y:S01]  /*10170*/  VIADD R67, R67, 0x40 ;  /* 0x0000004043437836 */ /* 0x000fe20000000000 */
[----:B------:R-:W-:Y:S01]  /*10180*/  BSSY B1, `(.L_x_5001) ;  /* 0x0000034000017945 */ /* 0x000fe20003800000 */
[----:B------:R-:W-:Y:S02]  /*10190*/  CS2R R6, SRZ ;  /* 0x0000000000067805 */ /* 0x000fe4000001ff00 */
[----:B----4-:R-:W-:Y:S02]  /*101a0*/  CS2R R8, SRZ ;  /* 0x0000000000087805 */ /* 0x010fe4000001ff00 */
        /* <DEDUP_REMOVED lines=11> */
[----:B------:R-:W-:Y:S01]  /*10260*/  ULDC UR4, c[0x0][0x3f4] ;  /* 0x0000fd0000047ab9 */ /* 0x000fe20000000800 */
[----:B-1----:R-:W-:Y:S01]  /*10270*/  IMAD.MOV.U32 R6, RZ, RZ, R20 ;  /* 0x000000ffff067224 */ /* 0x002fe200078e0014 */
[----:B------:R-:W-:Y:S01]  /*10280*/  ISETP.GE.AND P2, PT, R18, UR4, PT ;  /* 0x0000000412007c0c */ /* 0x000fe2000bf46270 */
[----:B0-----:R-:W-:Y:S01]  /*10290*/  IMAD.MOV.U32 R7, RZ, RZ, R21 ;  /* 0x000000ffff077224 */ /* 0x001fe200078e0015 */
[----:B------:R-:W-:Y:S01]  /*102a0*/  ISETP.GE.AND P3, PT, R196, UR4, PT ;  /* 0x00000004c4007c0c */ /* 0x000fe2000bf66270 */
[----:B------:R-:W-:Y:S01]  /*102b0*/  IMAD.MOV.U32 R8, RZ, RZ, R62 ;  /* 0x000000ffff087224 */ /* 0x000fe200078e003e */
[----:B------:R-:W-:Y:S01]  /*102c0*/  ISETP.GE.AND P4, PT, R195, UR4, PT ;  /* 0x00000004c3007c0c */ /* 0x000fe2000bf86270 */
[----:B--2---:R-:W-:Y:S01]  /*102d0*/  IMAD.MOV.U32 R9, RZ, RZ, R61 ;  /* 0x000000ffff097224 */ /* 0x004fe200078e003d */
[----:B------:R-:W-:Y:S02]  /*102e0*/  CS2R R52, SRZ ;  /* 0x0000000000347805 */ /* 0x000fe4000001ff00 */
[----:B------:R-:W-:-:S02]  /*102f0*/  CS2R R54, SRZ ;  /* 0x0000000000367805 */ /* 0x000fc4000001ff00 */
[----:B------:R-:W-:Y:S02]  /*10300*/  CS2R R10, SRZ ;  /* 0x00000000000a7805 */ /* 0x000fe4000001ff00 */
[----:B------:R-:W-:Y:S02]  /*10310*/  CS2R R56, SRZ ;  /* 0x0000000000387805 */ /* 0x000fe4000001ff00 */
[----:B------:R-:W-:Y:S01]  /*10320*/  CS2R R58, SRZ ;  /* 0x00000000003a7805 */ /* 0x000fe2000001ff00 */
[C---:B---3--:R-:W-:Y:S01]  /*10330*/  @!P2 IMAD.SHL.U32 R3, R18.reuse, 0x2, RZ ;  /* 0x000000021203a824 */ /* 0x048fe200078e00ff */
[----:B------:R-:W-:Y:S01]  /*10340*/  @!P2 SHF.L.U64.HI R14, R18, 0x1, R19 ;  /* 0x00000001120ea819 */ /* 0x000fe20000010213 */
[----:B------:R-:W-:Y:S01]  /*10350*/  @!P3 IMAD.SHL.U32 R13, R203, 0x8, RZ ;  /* 0x00000008cb0db824 */ /* 0x000fe200078e00ff */
[----:B------:R-:W-:-:S03]  /*10360*/  @!P4 SHF.L.U32 R63, R204, 0x3, RZ ;  /* 0x00000003cc3fc819 */ /* 0x000fc600000006ff */
[--C-:B------:R-:W-:Y:S01]  /*10370*/  @!P3 IMAD.WIDE R4, R13, 0x2, R6.reuse ;  /* 0x000000020d04b825 */ /* 0x100fe200078e0206 */
[-C--:B------:R-:W-:Y:S02]  /*10380*/  @!P2 IADD3 R60, P1, R62, R3.reuse, RZ ;  /* 0x000000033e3ca210 */ /* 0x080fe40007f3e0ff */
[----:B------:R-:W-:Y:S01]  /*10390*/  @!P2 IADD3 R20, P0, R20, R3, RZ ;  /* 0x000000031414a210 */ /* 0x000fe20007f1e0ff */
[----:B------:R-:W-:Y:S01]  /*103a0*/  @!P4 IMAD.WIDE R6, R63, 0x2, R6 ;  /* 0x000000023f06c825 */ /* 0x000fe200078e0206 */
[----:B------:R0:W5:Y:S03]  /*103b0*/  @!P3 LD.E.128 R52, desc[UR60][R4.64] ;  /* 0x0000003c0434b980 */ /* 0x000166000c101d00 */
[--C-:B------:R-:W-:Y:S01]  /*103c0*/  @!P3 IMAD.WIDE R12, R13, 0x2, R8.reuse ;  /* 0x000000020d0cb825 */ /* 0x100fe200078e0208 */
[----:B------:R1:W5:Y:S03]  /*103d0*/  @!P4 LD.E.128 R56, desc[UR60][R6.64] ;  /* 0x0000003c0638c980 */ /* 0x000366000c101d00 */
[----:B------:R-:W-:Y:S01]  /*103e0*/  @!P4 IMAD.WIDE R62, R63, 0x2, R8 ;  /* 0x000000023f3ec825 */ /* 0x000fe200078e0208 */
[----:B------:R-:W-:-:S02]  /*103f0*/  CS2R R8, SRZ ;  /* 0x0000000000087805 */ /* 0x000fc4000001ff00 */
[----:B------:R-:W-:Y:S02]  /*10400*/  CS2R R48, SRZ ;  /* 0x0000000000307805 */ /* 0x000fe4000001ff00 */
[----:B------:R-:W-:Y:S01]  /*10410*/  CS2R R50, SRZ ;  /* 0x0000000000327805 */ /* 0x000fe2000001ff00 */
[--C-:B------:R-:W-:Y:S01]  /*10420*/  @!P2 IMAD.X R21, R21, 0x1, R14.reuse, P0 ;  /* 0x000000011515a824 */ /* 0x100fe200000e060e */
[----:B0-----:R-:W-:Y:S01]  /*10430*/  CS2R R4, SRZ ;  /* 0x0000000000047805 */ /* 0x001fe2000001ff00 */
[----:B------:R-:W-:Y:S01]  /*10440*/  @!P2 IMAD.X R61, R61, 0x1, R14, P1 ;  /* 0x000000013d3da824 */ /* 0x000fe200008e060e */
[----:B------:R0:W5:Y:S01]  /*10450*/  @!P3 LD.E.128 R8, desc[UR60][R12.64] ;  /* 0x0000003c0c08b980 */ /* 0x000162000c101d00 */
[----:B------:R-:W-:Y:S02]  /*10460*/  CS2R R14, SRZ ;  /* 0x00000000000e7805 */ /* 0x000fe4000001ff00 */
[----:B-1----:R-:W-:Y:S01]  /*10470*/  CS2R R6, SRZ ;  /* 0x0000000000067805 */ /* 0x002fe2000001ff00 */
[----:B------:R4:W5:Y:S05]  /*10480*/  @!P2 LD.E.128 R48, desc[UR60][R20.64] ;  /* 0x0000003c1430a980 */ /* 0x00096a000c101d00 */
[----:B------:R4:W5:Y:S01]  /*10490*/  @!P2 LD.E.128 R4, desc[UR60][R60.64] ;  /* 0x0000003c3c04a980 */ /* 0x000962000c101d00 */
[----:B0-----:R-:W-:-:S06]  /*104a0*/  CS2R R12, SRZ ;  /* 0x00000000000c7805 */ /* 0x001fcc000001ff00 */
[----:B------:R4:W5:Y:S02]  /*104b0*/  @!P4 LD.E.128 R12, desc[UR60][R62.64] ;  /* 0x0000003c3e0cc980 */ /* 0x000964000c101d00 */
.L_x_5002:
[----:B------:R-:W-:Y:S05]  /*104c0*/  BSYNC B1 ;  /* 0x0000000000017941 */ /* 0x000fea0003800000 */
.L_x_5001:
[----:B--2-4-:R-:W3:Y:S04]  /*104d0*/  LDL R61, [R1+0x50] ;  /* 0x00005000013d7983 */ /* 0x014ee80000100800 */
[----:B0-----:R-:W2:Y:S01]  /*104e0*/  LDL R62, [R1+0x38] ;  /* 0x00003800013e7983 */ /* 0x001ea20000100800 */
[----:B-1---5:R-:W-:Y:S01]  /*104f0*/  IMAD.MOV.U32 R20, RZ, RZ, R4 ;  /* 0x000000ffff147224 */ /* 0x022fe200078e0004 */
[----:B------:R-:W-:Y:S01]  /*10500*/  BSSY B1, `(.L_x_5003) ;  /* 0x000002e000017945 */ /* 0x000fe20003800000 */
[----:B------:R-:W-:Y:S02]  /*10510*/  IMAD.MOV.U32 R21, RZ, RZ, R5 ;  /* 0x000000ffff157224 */ /* 0x000fe400078e0005 */
[----:B------:R-:W-:-:S03]  /*10520*/  IMAD.MOV.U32 R60, RZ, RZ, R7 ;  /* 0x000000ffff3c7224 */ /* 0x000fc600078e0007 */
[----:B------:R-:W-:Y:S01]  /*10530*/  PRMT R91, R20, 0x5410, R21 ;  /* 0x00005410145b7816 */ /* 0x000fe20000000015 */
[----:B------:R-:W-:Y:S02]  /*10540*/  IMAD.MOV.U32 R20, RZ, RZ, R6 ;  /* 0x000000ffff147224 */ /* 0x000fe400078e0006 */
[----:B------:R-:W-:-:S03]  /*10550*/  IMAD.MOV.U32 R21, RZ, RZ, R9 ;  /* 0x000000ffff157224 */ /* 0x000fc600078e0009 */
        /* <DEDUP_REMOVED lines=10> */
[----:B---3--:R-:W-:-:S04]  /*10600*/  LEA.HI R3, R61, R61, RZ, 0x1 ;  /* 0x0000003d3d037211 */ /* 0x008fc800078f08ff */
[----:B------:R-:W-:Y:S02]  /*10610*/  LOP3.LUT R3, R3, 0xfffffffe, RZ, 0xc0, !PT ;  /* 0xfffffffe03037812 */ /* 0x000fe400078ec0ff */
[----:B--2---:R-:W-:Y:S02]  /*10620*/  VIADDMNMX R20, R64, -R62, 0x80, PT ;  /* 0x0000008040147446 */ /* 0x004fe4000380093e */
[----:B------:R-:W-:Y:S01]  /*10630*/  IADD3 R3, R61, -R3, RZ ;  /* 0x800000033d037210 */ /* 0x000fe20007ffe0ff */
[----:B------:R-:W-:Y:S01]  /*10640*/  IMAD.MOV.U32 R61, RZ, RZ, R10 ;  /* 0x000000ffff3d7224 */ /* 0x000fe200078e000a */
[----:B------:R-:W-:Y:S02]  /*10650*/  MOV R62, R57 ;  /* 0x00000039003e7202 */ /* 0x000fe40000000f00 */
[----:B------:R-:W-:Y:S01]  /*10660*/  SHF.L.U32 R60, R3, 0x1f, RZ ;  /* 0x0000001f033c7819 */ /* 0x000fe200000006ff */
[----:B------:R-:W-:Y:S01]  /*10670*/  IMAD.MOV.U32 R3, RZ, RZ, R11 ;  /* 0x000000ffff037224 */ /* 0x000fe200078e000b */
[----:B------:R-:W-:Y:S01]  /*10680*/  PRMT R77, R61, 0x7610, R77 ;  /* 0x000076103d4d7816 */ /* 0x000fe2000000004d */
[----:B------:R-:W-:Y:S01]  /*10690*/  IMAD.MOV.U32 R61, RZ, RZ, R14 ;  /* 0x000000ffff3d7224 */ /* 0x000fe200078e000e */
[----:B------:R-:W0:Y:S01]  /*106a0*/  SYNCS.PHASECHK.TRANS64.TRYWAIT P0, [R17+URZ+0x30800], R60 ;  /* 0x0308003c110075a7 */ /* 0x000e22000800017f */
[----:B------:R-:W-:-:S02]  /*106b0*/  ISETP.GE.AND P1, PT, R219, R20, PT ;  /* 0x00000014db00720c */ /* 0x000fc40003f26270 */
        /* <DEDUP_REMOVED lines=18> */
.L_x_5324:
[----:B------:R-:W-:Y:S05]  /*107e0*/  BSYNC B1 ;  /* 0x0000000000017941 */ /* 0x000fea0003800000 */
.L_x_5003:
[----:B------:R-:W-:Y:S01]  /*107f0*/  BSSY B1, `(.L_x_5005) ;  /* 0x0000144000017945 */ /* 0x000fe20003800000 */
[----:B------:R-:W-:-:S03]  /*10800*/  PRMT R73, R3, 0x5410, R21 ;  /* 0x0000541003497816 */ /* 0x000fc60000000015 */
[----:B------:R-:W-:Y:S05]  /*10810*/  @P1 BRA `(.L_x_5006) ;  /* 0x0000001400041947 */ /* 0x000fea0003800000 */
[----:B------:R1:W5:Y:S01]  /*10820*/  LDL R106, [R1+0x30] ;  /* 0x00003000016a7983 */ /* 0x0003620000100800 */
[----:B------:R-:W2:Y:S01]  /*10830*/  LDC R3, c[0x0][0x3f4] ;  /* 0x0000fd00ff037b82 */ /* 0x000ea20000000800 */
[----:B------:R-:W-:Y:S01]  /*10840*/  BSSY B2, `(.L_x_5007) ;  /* 0x0000068000027945 */ /* 0x000fe20003800000 */
[----:B------:R-:W-:Y:S02]  /*10850*/  SHF.R.U32.HI R107, RZ, 0x3, R229 ;  /* 0x00000003ff6b7819 */ /* 0x000fe400000116e5 */
[-C--:B--2---:R-:W-:Y:S02]  /*10860*/  ISETP.GE.AND P0, PT, R18, R3.reuse, PT ;  /* 0x000000031200720c */ /* 0x084fe40003f06270 */
[-C--:B------:R-:W-:Y:S02]  /*10870*/  ISETP.GE.AND P1, PT, R196, R3.reuse, PT ;  /* 0x00000003c400720c */ /* 0x080fe40003f26270 */
[----:B------:R-:W-:-:S09]  /*10880*/  ISETP.GE.AND P2, PT, R195, R3, PT ;  /* 0x00000003c300720c */ /* 0x000fd20003f46270 */
[----:B-1----:R-:W-:Y:S05]  /*10890*/  @P0 BRA `(.L_x_5008) ;  /* 0x0000000400880947 */ /* 0x002fea0003800000 */
[----:B0-----:R-:W-:Y:S01]  /*108a0*/  LEA.HI R60, R3, R0, RZ, 0x1d ;  /* 0x00000000033c7211 */ /* 0x001fe200078fe8ff */
[----:B------:R-:W-:Y:S01]  /*108b0*/  HADD2.F32 R88, -RZ, R88.H0_H0 ;  /* 0x20000058ff587230 */ /* 0x000fe20000004100 */
[----:B------:R-:W-:Y:S01]  /*108c0*/  LOP3.LUT R21, R229, 0x38, R18, 0xf8, !PT ;  /* 0x00000038e5157812 */ /* 0x000fe200078ef812 */
[----:B------:R-:W-:Y:S01]  /*108d0*/  HADD2.F32 R96, -RZ, R96.H0_H0 ;  /* 0x20000060ff607230 */ /* 0x000fe20000004100 */
[----:B------:R-:W-:Y:S01]  /*108e0*/  SHF.R.S32.HI R61, RZ, 0x1f, R60 ;  /* 0x0000001fff3d7819 */ /* 0x000fe2000001143c */
[----:B------:R-:W-:Y:S01]  /*108f0*/  IMAD.SHL.U32 R62, R60, 0x8, RZ ;  /* 0x000000083c3e7824 */ /* 0x000fe200078e00ff */
[-C--:B------:R-:W-:Y:S02]  /*10900*/  LOP3.LUT R21, R21, R107.reuse, RZ, 0x3c, !PT ;  /* 0x0000006b15157212 */ /* 0x080fe400078e3cff */
[----:B------:R-:W-:Y:S02]  /*10910*/  LEA.HI R61, R61, R60, RZ, 0x3 ;  /* 0x0000003c3d3d7211 */ /* 0x000fe400078f18ff */
[----:B------:R-:W-:Y:S01]  /*10920*/  LOP3.LUT R62, R229, 0x38, R62, 0xf8, !PT ;  /* 0x00000038e53e7812 */ /* 0x000fe200078ef83e */
[----:B-----5:R-:W-:Y:S01]  /*10930*/  IMAD.IADD R60, R106, 0x1, R21 ;  /* 0x000000016a3c7824 */ /* 0x020fe200078e0215 */
[----:B------:R-:W-:Y:S01]  /*10940*/  SHF.R.U64 R32, R32, 0x10, R33 ;  /* 0x0000001020207819 */ /* 0x000fe20000001221 */
[----:B------:R-:W-:Y:S01]  /*10950*/  IMAD.SHL.U32 R61, R61, 0x400, RZ ;  /* 0x000004003d3d7824 */ /* 0x000fe200078e00ff */
[----:B------:R-:W-:Y:S01]  /*10960*/  LOP3.LUT R65, R62, R107, RZ, 0x3c, !PT ;  /* 0x0000006b3e417212 */ /* 0x000fe200078e3cff */
[----:B------:R-:W-:Y:S01]  /*10970*/  IMAD R21, R60, 0x2, R17 ;  /* 0x000000023c157824 */ /* 0x000fe200078e0211 */
[----:B------:R-:W-:-:S02]  /*10980*/  SHF.R.U32.HI R74, RZ, 0x10, R33 ;  /* 0x00000010ff4a7819 */ /* 0x000fc40000011621 */
[----:B------:R-:W-:Y:S02]  /*10990*/  LOP3.LUT R64, R61, 0x7fffe000, RZ, 0xc0, !PT ;  /* 0x7fffe0003d407812 */ /* 0x000fe400078ec0ff */
[----:B------:R-:W0:Y:S01]  /*109a0*/  LDS.128 R60, [R21+0x12400] ;  /* 0x01240000153c7984 */ /* 0x000e220000000c00 */
[--C-:B------:R-:W-:Y:S02]  /*109b0*/  SHF.R.U64 R33, R44, 0x10, R45.reuse ;  /* 0x000000102c217819 */ /* 0x100fe4000000122d */
[----:B------:R-:W-:Y:S02]  /*109c0*/  IADD3 R64, R65, R64, R106 ;  /* 0x0000004041407210 */ /* 0x000fe40007ffe06a */
[----:B------:R-:W-:Y:S02]  /*109d0*/  SHF.R.U32.HI R45, RZ, 0x10, R45 ;  /* 0x00000010ff2d7819 */ /* 0x000fe4000001162d */
[----:B------:R-:W-:Y:S01]  /*109e0*/  SHF.R.U64 R44, R46, 0x10, R47 ;  /* 0x000000102e2c7819 */ /* 0x000fe2000000122f */
[----:B------:R-:W-:Y:S01]  /*109f0*/  IMAD R69, R64, 0x2, R17 ;  /* 0x0000000240457824 */ /* 0x000fe200078e0211 */
[----:B------:R-:W-:Y:S01]  /*10a00*/  SHF.R.U32.HI R46, RZ, 0x10, R47 ;  /* 0x00000010ff2e7819 */ /* 0x000fe2000001162f */
[----:B------:R-:W-:Y:S01]  /*10a10*/  HADD2.F32 R90, -RZ, R45.H0_H0 ;  /* 0x2000002dff5a7230 */ /* 0x000fe20000004100 */
[----:B------:R-:W-:-:S02]  /*10a20*/  SHF.R.U64 R34, R34, 0x10, R35 ;  /* 0x0000001022227819 */ /* 0x000fc40000001223 */
[----:B------:R-:W1:Y:S01]  /*10a30*/  LDS.128 R64, [R69+0x12400] ;  /* 0x0124000045407984 */ /* 0x000e620000000c00 */
[----:B------:R-:W-:Y:S01]  /*10a40*/  SHF.R.U32.HI R35, RZ, 0x10, R35 ;  /* 0x00000010ff237819 */ /* 0x000fe20000011623 */
[--C-:B0-----:R-:W-:Y:S02]  /*10a50*/  HADD2.F32 R47, -RZ, R61.reuse.H0_H0 ;  /* 0x2000003dff2f7230 */ /* 0x101fe40000004100 */
[----:B------:R-:W-:Y:S02]  /*10a60*/  HADD2.F32 R61, -RZ, R61.H1_H1 ;  /* 0x3000003dff3d7230 */ /* 0x000fe40000004100 */
[----:B------:R-:W-:Y:S02]  /*10a70*/  HADD2.F32 R75, -RZ, R60.H0_H0 ;  /* 0x2000003cff4b7230 */ /* 0x000fe40000004100 */
[----:B------:R-:W-:Y:S02]  /*10a80*/  HADD2.F32 R78, -RZ, R62.H0_H0 ;  /* 0x2000003eff4e7230 */ /* 0x000fe40000004100 */
[----:B------:R-:W-:-:S02]  /*10a90*/  HADD2.F32 R81, -RZ, R63.H0_H0 ;  /* 0x2000003fff517230 */ /* 0x000fc40000004100 */
[----:B------:R-:W-:Y:S02]  /*10aa0*/  HADD2.F32 R63, -RZ, R63.H1_H1 ;  /* 0x3000003fff3f7230 */ /* 0x000fe40000004100 */
[----:B------:R-:W-:Y:S02]  /*10ab0*/  HADD2.F32 R60, -RZ, R60.H1_H1 ;  /* 0x3000003cff3c7230 */ /* 0x000fe40000004100 */
[--C-:B-1----:R-:W-:Y:S02]  /*10ac0*/  HADD2.F32 R101, -RZ, R65.reuse.H0_H0 ;  /* 0x20000041ff657230 */ /* 0x102fe40000004100 */
[----:B------:R-:W-:Y:S02]  /*10ad0*/  HADD2.F32 R89, -RZ, R65.H1_H1 ;  /* 0x30000041ff597230 */ /* 0x000fe40000004100 */
[----:B------:R-:W-:Y:S02]  /*10ae0*/  HADD2.F32 R87, -RZ, R64.H0_H0 ;  /* 0x20000040ff577230 */ /* 0x000fe40000004100 */
[C---:B------:R-:W-:Y:S01]  /*10af0*/  FMUL.FTZ R102, R101.reuse, R88 ;  /* 0x0000005865667220 */ /* 0x040fe20000410000 */
[----:B------:R-:W-:Y:S01]  /*10b00*/  FMUL.FTZ R100, R101, R96 ;  /* 0x0000006065647220 */ /* 0x000fe20000410000 */
[----:B------:R-:W-:-:S02]  /*10b10*/  HADD2.F32 R65, -RZ, R66.H0_H0 ;  /* 0x20000042ff417230 */ /* 0x000fc40000004100 */
[C---:B------:R-:W-:Y:S01]  /*10b20*/  FFMA.FTZ R45, R47.reuse, R96, -R102 ;  /* 0x000000602f2d7223 */ /* 0x040fe20000010866 */
[----:B------:R-:W-:Y:S02]  /*10b30*/  HADD2.F32 R96, -RZ, R74.H0_H0 ;  /* 0x2000004aff607230 */ /* 0x000fe40000004100 */
[----:B------:R-:W-:Y:S01]  /*10b40*/  FFMA.FTZ R88, R47, R88, R100 ;  /* 0x000000582f587223 */ /* 0x000fe20000010064 */
[--C-:B------:R-:W-:Y:S02]  /*10b50*/  HADD2.F32 R74, -RZ, R104.reuse.H1_H1 ;  /* 0x30000068ff4a7230 */ /* 0x100fe40000004100 */
[C---:B------:R-:W-:Y:S01]  /*10b60*/  FMUL.FTZ R102, R89.reuse, R90 ;  /* 0x0000005a59667220 */ /* 0x040fe20000410000 */
[----:B------:R-:W-:Y:S02]  /*10b70*/  HADD2.F32 R100, -RZ, R104.H0_H0 ;  /* 0x20000068ff647230 */ /* 0x000fe40000004100 */
[----:B------:R-:W-:Y:S01]  /*10b80*/  FMUL.FTZ R104, R89, R96 ;  /* 0x0000006059687220 */ /* 0x000fe20000410000 */
[----:B------:R-:W-:-:S02]  /*10b90*/  HADD2.F32 R47, -RZ, R105.H1_H1 ;  /* 0x30000069ff2f7230 */ /* 0x000fc40000004100 */
[----:B------:R-:W-:Y:S01]  /*10ba0*/  FFMA.FTZ R96, R61, R96, -R102 ;  /* 0x000000603d607223 */ /* 0x000fe20000010866 */
[C---:B------:R-:W-:Y:S01]  /*10bb0*/  FMUL.FTZ R102, R87.reuse, R74 ;  /* 0x0000004a57667220 */ /* 0x040fe20000410000 */
[----:B------:R-:W-:Y:S01]  /*10bc0*/  FMUL.FTZ R89, R87, R100 ;  /* 0x0000006457597220 */ /* 0x000fe20000410000 */
[----:B------:R-:W-:Y:S02]  /*10bd0*/  HADD2.F32 R86, -RZ, R67.H0_H0 ;  /* 0x20000043ff567230 */ /* 0x000fe40000004100 */
[----:B------:R-:W-:Y:S01]  /*10be0*/  FFMA.FTZ R61, R61, R90, R104 ;  /* 0x0000005a3d3d7223 */ /* 0x000fe20000010068 */
[C---:B------:R-:W-:Y:S01]  /*10bf0*/  FFMA.FTZ R87, R75.reuse, R100, -R102 ;  /* 0x000000644b577223 */ /* 0x040fe20000010866 */
[----:B------:R-:W-:Y:S01]  /*10c00*/  FFMA.FTZ R74, R75, R74, R89 ;  /* 0x0000004a4b4a7223 */ /* 0x000fe20000010059 */
[----:B------:R-:W-:Y:S02]  /*10c10*/  HADD2.F32 R75, -RZ, R103.H1_H1 ;  /* 0x30000067ff4b7230 */ /* 0x000fe40000004100 */
[----:B------:R-:W-:Y:S01]  /*10c20*/  FMUL.FTZ R89, R65, R47 ;  /* 0x0000002f41597220 */ /* 0x000fe20000410000 */
[----:B------:R-:W-:-:S02]  /*10c30*/  HADD2.F32 R105, -RZ, R105.H0_H0 ;  /* 0x20000069ff697230 */ /* 0x000fc40000004100 */
[----:B------:R-:W-:Y:S02]  /*10c40*/  HADD2.F32 R103, -RZ, R103.H0_H0 ;  /* 0x20000067ff677230 */ /* 0x000fe40000004100 */
[----:B------:R-:W-:Y:S02]  /*10c50*/  HADD2.F32 R67, -RZ, R67.H1_H1 ;  /* 0x30000043ff437230 */ /* 0x000fe40000004100 */
[----:B------:R-:W-:Y:S01]  /*10c60*/  FMUL.FTZ R101, R65, R105 ;  /* 0x0000006941657220 */ /* 0x000fe20000410000 */
[----:B------:R-:W-:Y:S02]  /*10c70*/  HADD2.F32 R90, -RZ, R46.H0_H0 ;  /* 0x2000002eff5a7230 */ /* 0x000fe40000004100 */
[C---:B------:R-:W-:Y:S01]  /*10c80*/  FMUL.FTZ R102, R86.reuse, R103 ;  /* 0x0000006756667220 */ /* 0x040fe20000410000 */
[----:B------:R-:W-:Y:S02]  /*10c90*/  HADD2.F32 R100, -RZ, R35.H0_H0 ;  /* 0x20000023ff647230 */ /* 0x000fe40000004100 */
[----:B------:R-:W-:Y:S01]  /*10ca0*/  FMUL.FTZ R86, R86, R75 ;  /* 0x0000004b56567220 */ /* 0x000fe20000410000 */
[C---:B------:R-:W-:Y:S01]  /*10cb0*/  FFMA.FTZ R46, R78.reuse, R47, R101 ;  /* 0x0000002f4e2e7223 */ /* 0x040fe20000010065 */
[----:B------:R-:W-:Y:S01]  /*10cc0*/  FFMA.FTZ R65, R78, R105, -R89 ;  /* 0x000000694e417223 */ /* 0x000fe20000010859 */
[C---:B------:R-:W-:Y:S01]  /*10cd0*/  FFMA.FTZ R35, R81.reuse, R75, -R102 ;  /* 0x0000004b51237223 */ /* 0x040fe20000010866 */
[----:B------:R-:W-:Y:S01]  /*10ce0*/  FFMA.FTZ R47, R81, R103, R86 ;  /* 0x00000067512f7223 */ /* 0x000fe20000010056 */
[----:B------:R-:W-:-:S02]  /*10cf0*/  HADD2.F32 R64, -RZ, R64.H1_H1 ;  /* 0x30000040ff407230 */ /* 0x000fc40000004100 */
[C---:B------:R-:W-:Y:S01]  /*10d00*/  FMUL.FTZ R78, R67.reuse, R90 ;  /* 0x0000005a434e7220 */ /* 0x040fe20000410000 */
[----:B------:R-:W-:Y:S02]  /*10d10*/  HADD2.F32 R66, -RZ, R66.H1_H1 ;  /* 0x30000042ff427230 */ /* 0x000fe40000004100 */
[-C--:B------:R-:W-:Y:S01]  /*10d20*/  FMUL.FTZ R86, R67, R100.reuse ;  /* 0x0000006443567220 */ /* 0x080fe20000410000 */
[----:B------:R-:W-:Y:S02]  /*10d30*/  HADD2.F32 R75, -RZ, R33.H0_H0 ;  /* 0x20000021ff4b7230 */ /* 0x000fe40000004100 */
[C---:B------:R-:W-:Y:S01]  /*10d40*/  FFMA.FTZ R78, R63.reuse, R100, -R78 ;  /* 0x000000643f4e7223 */ /* 0x040fe2000001084e */
[----:B------:R-:W-:Y:S02]  /*10d50*/  HADD2.F32 R81, -RZ, R44.H0_H0 ;  /* 0x2000002cff517230 */ /* 0x000fe40000004100 */
[----:B------:R-:W-:Y:S01]  /*10d60*/  FFMA.FTZ R86, R63, R90, R86 ;  /* 0x0000005a3f567223 */ /* 0x000fe20000010056 */
[----:B------:R-:W-:-:S02]  /*10d70*/  HADD2.F32 R33, -RZ, R32.H0_H0 ;  /* 0x20000020ff217230 */ /* 0x000fc40000004100 */
[----:B------:R-:W-:Y:S01]  /*10d80*/  FMUL.FTZ R63, R64, R75 ;  /* 0x0000004b403f7220 */ /* 0x000fe20000410000 */
[----:B------:R-:W-:Y:S02]  /*10d90*/  HADD2.F32 R67, -RZ, R34.H0_H0 ;  /* 0x20000022ff437230 */ /* 0x000fe40000004100 */
[----:B------:R-:W-:Y:S01]  /*10da0*/  FMUL.FTZ R89, R66, R81 ;  /* 0x0000005142597220 */ /* 0x000fe20000410000 */
[----:B------:R-:W-:Y:S02]  /*10db0*/  HADD2.F32 R62, -RZ, R62.H1_H1 ;  /* 0x3000003eff3e7230 */ /* 0x000fe40000004100 */
[-C--:B------:R-:W-:Y:S01]  /*10dc0*/  FMUL.FTZ R64, R64, R33.reuse ;  /* 0x0000002140407220 */ /* 0x080fe20000410000 */
[----:B------:R-:W-:Y:S01]  /*10dd0*/  FFMA.FTZ R32, R60, R33, -R63 ;  /* 0x000000213c207223 */ /* 0x000fe2000001083f */
[----:B------:R-:W-:Y:S01]  /*10de0*/  FMUL.FTZ R66, R66, R67 ;  /* 0x0000004342427220 */ /* 0x000fe20000410000 */
[----:B------:R-:W-:Y:S01]  /*10df0*/  F2FP.F16.F32.PACK_AB R35, R78, R35 ;  /* 0x000000234e23723e */ /* 0x000fe200000000ff */
[----:B------:R-:W-:Y:S01]  /*10e00*/  FFMA.FTZ R34, R62, R67, -R89 ;  /* 0x000000433e227223 */ /* 0x000fe20000010859 */
[----:B------:R-:W-:Y:S01]  /*10e10*/  FFMA.FTZ R75, R60, R75, R64 ;  /* 0x0000004b3c4b7223 */ /* 0x000fe20000010040 */
[----:B------:R-:W-:Y:S01]  /*10e20*/  FFMA.FTZ R81, R62, R81, R66 ;  /* 0x000000513e517223 */ /* 0x000fe20000010042 */
        /* <DEDUP_REMOVED lines=9> */
.L_x_5008:
[----:B------:R-:W-:Y:S05]  /*10ec0*/  BSYNC B2 ;  /* 0x0000000000027941 */ /* 0x000fea0003800000 */
.L_x_5007:
[----:B------:R-:W-:Y:S04]  /*10ed0*/  BSSY B2, `(.L_x_5009) ;  /* 0x000006b000027945 */ /* 0x000fe80003800000 */
[----:B------:R-:W-:Y:S05]  /*10ee0*/  @P1 BRA `(.L_x_5010) ;  /* 0x0000000400a41947 */ /* 0x000fea0003800000 */
[----:B-1----:R-:W2:Y:S01]  /*10ef0*/  LDL R21, [R1+0x58] ;  /* 0x0000580001157983 */ /* 0x002ea20000100800 */
[--C-:B------:R-:W-:Y:S01]  /*10f00*/  HADD2.F32 R75, -RZ, R98.reuse.H1_H1 ;  /* 0x30000062ff4b7230 */ /* 0x100fe20000004100 */
[----:B------:R-:W-:Y:S01]  /*10f10*/  SHF.R.U32.HI R64, RZ, 0x10, R29 ;  /* 0x00000010ff407819 */ /* 0x000fe2000001161d */
[--C-:B------:R-:W-:Y:S01]  /*10f20*/  HADD2.F32 R81, -RZ, R95.reuse.H1_H1 ;  /* 0x3000005fff517230 */ /* 0x100fe20000004100 */
[----:B------:R-:W-:Y:S01]  /*10f30*/  SHF.R.U32.HI R87, RZ, 0x10, R41 ;  /* 0x00000010ff577819 */ /* 0x000fe20000011629 */
[----:B------:R-:W-:Y:S01]  /*10f40*/  HADD2.F32 R78, -RZ, R95.H0_H0 ;  /* 0x2000005fff4e7230 */ /* 0x000fe20000004100 */
[----:B------:R-:W-:Y:S01]  /*10f50*/  SHF.R.U64 R28, R28, 0x10, R29 ;  /* 0x000000101c1c7819 */ /* 0x000fe2000000121d */
[----:B------:R-:W-:Y:S01]  /*10f60*/  HADD2.F32 R98, -RZ, R98.H0_H0 ;  /* 0x20000062ff627230 */ /* 0x000fe20000004100 */
[----:B------:R-:W-:Y:S01]  /*10f70*/  SHF.R.U64 R29, R40, 0x10, R41 ;  /* 0x00000010281d7819 */ /* 0x000fe20000001229 */
[----:B------:R-:W-:Y:S01]  /*10f80*/  HADD2.F32 R87, -RZ, R87.H0_H0 ;  /* 0x20000057ff577230 */ /* 0x000fe20000004100 */
[--C-:B------:R-:W-:Y:S01]  /*10f90*/  SHF.R.U64 R30, R30, 0x10, R31.reuse ;  /* 0x000000101e1e7819 */ /* 0x100fe2000000121f */
[--C-:B------:R-:W-:Y:S01]  /*10fa0*/  HADD2.F32 R86, -RZ, R97.reuse.H0_H0 ;  /* 0x20000061ff567230 */ /* 0x100fe20000004100 */
[----:B------:R-:W-:Y:S01]  /*10fb0*/  SHF.R.U32.HI R40, RZ, 0x10, R31 ;  /* 0x00000010ff287819 */ /* 0x000fe2000001161f */
[----:B------:R-:W-:Y:S01]  /*10fc0*/  HADD2.F32 R88, -RZ, R97.H1_H1 ;  /* 0x30000061ff587230 */ /* 0x000fe20000004100 */
[----:B------:R-:W-:-:S02]  /*10fd0*/  SHF.R.U64 R31, R42, 0x10, R43 ;  /* 0x000000102a1f7819 */ /* 0x000fc4000000122b */
[----:B------:R-:W-:Y:S01]  /*10fe0*/  SHF.R.U32.HI R42, RZ, 0x10, R43 ;  /* 0x00000010ff2a7819 */ /* 0x000fe2000001162b */
[----:B------:R-:W-:-:S04]  /*10ff0*/  HADD2.F32 R40, -RZ, R40.H0_H0 ;  /* 0x20000028ff287230 */ /* 0x000fc80000004100 */
[----:B------:R-:W-:Y:S01]  /*11000*/  HADD2.F32 R42, -RZ, R42.H0_H0 ;  /* 0x2000002aff2a7230 */ /* 0x000fe20000004100 */
[----:B--2---:R-:W-:Y:S02]  /*11010*/  R2UR UR4, R21 ;  /* 0x00000000150472ca */ /* 0x004fe400000e0000 */
[----:B------:R-:W-:-:S04]  /*11020*/  SHF.R.S32.HI R21, RZ, 0x1f, R196 ;  /* 0x0000001fff157819 */ /* 0x000fc800000114c4 */
[CC--:B------:R-:W-:Y:S02]  /*11030*/  LEA.HI R33, R21.reuse, R196.reuse, RZ, 0x6 ;  /* 0x000000c415217211 */ /* 0x0c0fe400078f30ff */
[----:B------:R-:W-:Y:S02]  /*11040*/  LEA.HI R32, R21, R196, RZ, 0x3 ;  /* 0x000000c415207211 */ /* 0x000fe400078f18ff */
[----:B------:R-:W-:Y:S01]  /*11050*/  LEA.HI R21, R3, R203, RZ, 0x1d ;  /* 0x000000cb03157211 */ /* 0x000fe200078fe8ff */
[----:B------:R-:W-:Y:S01]  /*11060*/  IMAD.SHL.U32 R33, R33, 0x80, RZ ;  /* 0x0000008021217824 */ /* 0x000fe200078e00ff */
[----:B------:R-:W-:Y:S02]  /*11070*/  LOP3.LUT R32, R229, 0x38, R32, 0xf8, !PT ;  /* 0x00000038e5207812 */ /* 0x000fe400078ef820 */
[----:B------:R-:W-:Y:S02]  /*11080*/  SHF.R.S32.HI R34, RZ, 0x1f, R21 ;  /* 0x0000001fff227819 */ /* 0x000fe40000011415 */
[----:B------:R-:W-:-:S02]  /*11090*/  LOP3.LUT R44, R32, R107, RZ, 0x3c, !PT ;  /* 0x0000006b202c7212 */ /* 0x000fc400078e3cff */
[----:B------:R-:W-:Y:S02]  /*110a0*/  LEA.HI R34, R34, R21, RZ, 0x3 ;  /* 0x0000001522227211 */ /* 0x000fe400078f18ff */
[----:B------:R-:W-:Y:S02]  /*110b0*/  SHF.L.U32 R32, R21, 0x3, RZ ;  /* 0x0000000315207819 */ /* 0x000fe400000006ff */
[----:B------:R-:W-:Y:S01]  /*110c0*/  LOP3.LUT R33, R33, 0xffffe000, RZ, 0xc0, !PT ;  /* 0xffffe00021217812 */ /* 0x000fe200078ec0ff */
[----:B------:R-:W-:Y:S01]  /*110d0*/  IMAD.SHL.U32 R34, R34, 0x400, RZ ;  /* 0x0000040022227824 */ /* 0x000fe200078e00ff */
[----:B------:R-:W-:Y:S02]  /*110e0*/  LOP3.LUT R32, R229, 0x38, R32, 0xf8, !PT ;  /* 0x00000038e5207812 */ /* 0x000fe400078ef820 */
[----:B-----5:R-:W-:Y:S02]  /*110f0*/  IADD3 R21, R44, R33, R106 ;  /* 0x000000212c157210 */ /* 0x020fe40007ffe06a */
[----:B------:R-:W-:-:S02]  /*11100*/  LOP3.LUT R45, R32, R107, RZ, 0x3c, !PT ;  /* 0x0000006b202d7212 */ /* 0x000fc400078e3cff */
[----:B------:R-:W-:Y:S02]  /*11110*/  LOP3.LUT R44, R34, 0x7fffe000, RZ, 0xc0, !PT ;  /* 0x7fffe000222c7812 */ /* 0x000fe400078ec0ff */
[----:B------:R-:W-:Y:S02]  /*11120*/  LEA R21, R21, UR4, 0x1 ;  /* 0x0000000415157c11 */ /* 0x000fe4000f8e08ff */
[----:B------:R-:W-:-:S03]  /*11130*/  IADD3 R44, R45, R44, R106 ;  /* 0x0000002c2d2c7210 */ /* 0x000fc60007ffe06a */
[----:B------:R-:W1:Y:S02]  /*11140*/  LDS.128 R32, [R21] ;  /* 0x0000000015207984 */ /* 0x000e640000000c00 */
[----:B0-----:R-:W-:-:S05]  /*11150*/  IMAD R60, R44, 0x2, R17 ;  /* 0x000000022c3c7824 */ /* 0x001fca00078e0211 */
[----:B------:R-:W0:Y:S01]  /*11160*/  LDS.128 R44, [R60+0x12400] ;  /* 0x012400003c2c7984 */ /* 0x000e220000000c00 */
[--C-:B-1----:R-:W-:Y:S02]  /*11170*/  HADD2.F32 R66, -RZ, R33.reuse.H0_H0 ;  /* 0x20000021ff427230 */ /* 0x102fe40000004100 */
[----:B------:R-:W-:Y:S02]  /*11180*/  HADD2.F32 R43, -RZ, R32.H0_H0 ;  /* 0x20000020ff2b7230 */ /* 0x000fe40000004100 */
[----:B------:R-:W-:Y:S02]  /*11190*/  HADD2.F32 R62, -RZ, R33.H1_H1 ;  /* 0x30000021ff3e7230 */ /* 0x000fe40000004100 */
[----:B------:R-:W-:Y:S02]  /*111a0*/  HADD2.F32 R33, -RZ, R34.H0_H0 ;  /* 0x20000022ff217230 */ /* 0x000fe40000004100 */
[--C-:B0-----:R-:W-:Y:S02]  /*111b0*/  HADD2.F32 R69, -RZ, R45.reuse.H0_H0 ;  /* 0x2000002dff457230 */ /* 0x101fe40000004100 */
[----:B------:R-:W-:-:S02]  /*111c0*/  HADD2.F32 R74, -RZ, R45.H1_H1 ;  /* 0x3000002dff4a7230 */ /* 0x000fc40000004100 */
[--C-:B------:R-:W-:Y:S02]  /*111d0*/  HADD2.F32 R61, -RZ, R47.reuse.H0_H0 ;  /* 0x2000002fff3d7230 */ /* 0x100fe40000004100 */
        /* <DEDUP_REMOVED lines=8> */
[C---:B------:R-:W-:Y:S01]  /*11260*/  FMUL.FTZ R66, R67.reuse, R78 ;  /* 0x0000004e43427220 */ /* 0x040fe20000410000 */
[-C--:B------:R-:W-:Y:S01]  /*11270*/  FMUL.FTZ R67, R67, R98.reuse ;  /* 0x0000006243437220 */ /* 0x080fe20000410000 */
[C---:B------:R-:W-:Y:S01]  /*11280*/  FMUL.FTZ R75, R74.reuse, R87 ;  /* 0x000000574a4b7220 */ /* 0x040fe20000410000 */
[----:B------:R-:W-:Y:S01]  /*11290*/  FMUL.FTZ R81, R74, R69 ;  /* 0x000000454a517220 */ /* 0x000fe20000410000 */
[--C-:B------:R-:W-:Y:S02]  /*112a0*/  HADD2.F32 R74, -RZ, R99.reuse.H0_H0 ;  /* 0x20000063ff4a7230 */ /* 0x100fe40000004100 */
[C---:B------:R-:W-:Y:S01]  /*112b0*/  FFMA.FTZ R66, R43.reuse, R98, -R66 ;  /* 0x000000622b427223 */ /* 0x040fe20000010842 */
[----:B------:R-:W-:Y:S01]  /*112c0*/  FFMA.FTZ R43, R43, R78, R67 ;  /* 0x0000004e2b2b7223 */ /* 0x000fe20000010043 */
[C---:B------:R-:W-:Y:S01]  /*112d0*/  FMUL.FTZ R90, R65.reuse, R86 ;  /* 0x00000056415a7220 */ /* 0x040fe20000410000 */
[----:B------:R-:W-:Y:S02]  /*112e0*/  HADD2.F32 R78, -RZ, R99.H1_H1 ;  /* 0x30000063ff4e7230 */ /* 0x000fe40000004100 */
[----:B------:R-:W-:Y:S01]  /*112f0*/  FMUL.FTZ R96, R65, R74 ;  /* 0x0000004a41607220 */ /* 0x000fe20000410000 */
[----:B------:R-:W-:-:S02]  /*11300*/  HADD2.F32 R41, -RZ, R35.H0_H0 ;  /* 0x20000023ff297230 */ /* 0x000fc40000004100 */
[----:B------:R-:W-:Y:S01]  /*11310*/  FFMA.FTZ R65, R33, R74, -R90 ;  /* 0x0000004a21417223 */ /* 0x000fe2000001085a */
[C---:B------:R-:W-:Y:S01]  /*11320*/  FMUL.FTZ R74, R61.reuse, R88 ;  /* 0x000000583d4a7220 */ /* 0x040fe20000410000 */
[----:B------:R-:W-:Y:S01]  /*11330*/  FMUL.FTZ R61, R61, R78 ;  /* 0x0000004e3d3d7220 */ /* 0x000fe20000410000 */
[----:B------:R-:W-:Y:S02]  /*11340*/  HADD2.F32 R35, -RZ, R35.H1_H1 ;  /* 0x30000023ff237230 */ /* 0x000fe40000004100 */
        /* <DEDUP_REMOVED lines=8> */
[----:B------:R-:W-:Y:S01]  /*113d0*/  FFMA.FTZ R64, R62, R69, -R75 ;  /* 0x000000453e407223 */ /* 0x000fe2000001084b */
[----:B------:R-:W-:Y:S02]  /*113e0*/  HADD2.F32 R41, -RZ, R31.H0_H0 ;  /* 0x2000001fff297230 */ /* 0x000fe40000004100 */
[C---:B------:R-:W-:Y:S01]  /*113f0*/  FFMA.FTZ R67, R35.reuse, R40, -R86 ;  /* 0x0000002823437223 */ /* 0x040fe20000010856 */
[----:B------:R-:W-:Y:S02]  /*11400*/  HADD2.F32 R29, -RZ, R28.H0_H0 ;  /* 0x2000001cff1d7230 */ /* 0x000fe40000004100 */
[----:B------:R-:W-:Y:S01]  /*11410*/  FFMA.FTZ R69, R35, R42, R78 ;  /* 0x0000002a23457223 */ /* 0x000fe2000001004e */
[----:B------:R-:W-:-:S02]  /*11420*/  HADD2.F32 R31, -RZ, R30.H0_H0 ;  /* 0x2000001eff1f7230 */ /* 0x000fc40000004100 */
[----:B------:R-:W-:Y:S01]  /*11430*/  FMUL.FTZ R35, R44, R33 ;  /* 0x000000212c237220 */ /* 0x000fe20000410000 */
[----:B------:R-:W-:Y:S02]  /*11440*/  HADD2.F32 R32, -RZ, R32.H1_H1 ;  /* 0x30000020ff207230 */ /* 0x000fe40000004100 */
[----:B------:R-:W-:Y:S01]  /*11450*/  FMUL.FTZ R63, R46, R41 ;  /* 0x000000292e3f7220 */ /* 0x000fe20000410000 */
[----:B------:R-:W-:Y:S02]  /*11460*/  HADD2.F32 R34, -RZ, R34.H1_H1 ;  /* 0x30000022ff227230 */ /* 0x000fe40000004100 */
[----:B------:R-:W-:Y:S01]  /*11470*/  FMUL.FTZ R44, R44, R29 ;  /* 0x0000001d2c2c7220 */ /* 0x000fe20000410000 */
[----:B------:R-:W-:Y:S01]  /*11480*/  FMUL.FTZ R46, R46, R31 ;  /* 0x0000001f2e2e7220 */ /* 0x000fe20000410000 */
[----:B------:R-:W-:Y:S01]  /*11490*/  FFMA.FTZ R61, R32, R29, -R35 ;  /* 0x0000001d203d7223 */ /* 0x000fe20000010823 */
[----:B------:R-:W-:Y:S01]  /*114a0*/  FFMA.FTZ R62, R62, R87, R81 ;  /* 0x000000573e3e7223 */ /* 0x000fe20000010051 */
        /* <DEDUP_REMOVED lines=13> */
.L_x_5010:
[----:B------:R-:W-:Y:S05]  /*11580*/  BSYNC B2 ;  /* 0x0000000000027941 */ /* 0x000fea0003800000 */
.L_x_5009:
[----:B------:R-:W-:Y:S05]  /*11590*/  @P2 BRA `(.L_x_5006) ;  /* 0x0000000400a42947 */ /* 0x000fea0003800000 */
[----:B-12---:R-:W2:Y:S01]  /*115a0*/  LDL R21, [R1+0x58] ;  /* 0x0000580001157983 */ /* 0x006ea20000100800 */
[----:B------:R-:W-:Y:S01]  /*115b0*/  SHF.R.S32.HI R28, RZ, 0x1f, R195 ;  /* 0x0000001fff1c7819 */ /* 0x000fe200000114c3 */
[----:B0-----:R-:W-:Y:S01]  /*115c0*/  HADD2.F32 R60, -RZ, R82.H1_H1 ;  /* 0x30000052ff3c7230 */ /* 0x001fe20000004100 */
[----:B------:R-:W-:Y:S01]  /*115d0*/  LEA.HI R3, R3, R204, RZ, 0x1d ;  /* 0x000000cc03037211 */ /* 0x000fe200078fe8ff */
[----:B------:R-:W-:Y:S01]  /*115e0*/  HADD2.F32 R46, -RZ, R84.H1_H1 ;  /* 0x30000054ff2e7230 */ /* 0x000fe20000004100 */
[----:B------:R-:W-:Y:S01]  /*115f0*/  SHF.R.U64 R24, R24, 0x10, R25 ;  /* 0x0000001018187819 */ /* 0x000fe20000001219 */
[----:B------:R-:W-:Y:S01]  /*11600*/  HADD2.F32 R82, -RZ, R82.H0_H0 ;  /* 0x20000052ff527230 */ /* 0x000fe20000004100 */
[----:B------:R-:W-:Y:S01]  /*11610*/  SHF.R.S32.HI R30, RZ, 0x1f, R3 ;  /* 0x0000001fff1e7819 */ /* 0x000fe20000011403 */
[----:B------:R-:W-:Y:S01]  /*11620*/  HADD2.F32 R84, -RZ, R84.H0_H0 ;  /* 0x20000054ff547230 */ /* 0x000fe20000004100 */
[----:B------:R-:W-:Y:S01]  /*11630*/  SHF.R.U32.HI R47, RZ, 0x10, R25 ;  /* 0x00000010ff2f7819 */ /* 0x000fe20000011619 */
[----:B------:R-:W-:Y:S01]  /*11640*/  HADD2.F32 R24, -RZ, R24.H0_H0 ;  /* 0x20000018ff187230 */ /* 0x000fe20000004100 */
[----:B------:R-:W-:-:S02]  /*11650*/  LEA.HI R30, R30, R3, RZ, 0x3 ;  /* 0x000000031e1e7211 */ /* 0x000fc400078f18ff */
[----:B------:R-:W-:Y:S02]  /*11660*/  SHF.R.U64 R25, R26, 0x10, R27 ;  /* 0x000000101a197819 */ /* 0x000fe4000000121b */
[--C-:B------:R-:W-:Y:S01]  /*11670*/  SHF.R.U64 R26, R38, 0x10, R39.reuse ;  /* 0x00000010261a7819 */ /* 0x100fe20000001227 */
[----:B------:R-:W-:Y:S01]  /*11680*/  IMAD.SHL.U32 R30, R30, 0x400, RZ ;  /* 0x000004001e1e7824 */ /* 0x000fe200078e00ff */
[----:B------:R-:W-:Y:S01]  /*11690*/  SHF.R.U32.HI R65, RZ, 0x10, R39 ;  /* 0x00000010ff417819 */ /* 0x000fe20000011627 */
[----:B------:R-:W-:Y:S01]  /*116a0*/  HADD2.F32 R25, -RZ, R25.H0_H0 ;  /* 0x20000019ff197230 */ /* 0x000fe20000004100 */
[----:B------:R-:W-:Y:S02]  /*116b0*/  SHF.R.U32.HI R62, RZ, 0x10, R37 ;  /* 0x00000010ff3e7819 */ /* 0x000fe40000011625 */
[----:B------:R-:W-:Y:S02]  /*116c0*/  SHF.R.U32.HI R40, RZ, 0x10, R27 ;  /* 0x00000010ff287819 */ /* 0x000fe4000001161b */
[----:B------:R-:W-:Y:S01]  /*116d0*/  SHF.R.U64 R36, R36, 0x10, R37 ;  /* 0x0000001024247819 */ /* 0x000fe20000001225 */
[----:B------:R-:W-:-:S02]  /*116e0*/  HADD2.F32 R62, -RZ, R62.H0_H0 ;  /* 0x2000003eff3e7230 */ /* 0x000fc40000004100 */
[----:B------:R-:W-:Y:S02]  /*116f0*/  HADD2.F32 R40, -RZ, R40.H0_H0 ;  /* 0x20000028ff287230 */ /* 0x000fe40000004100 */
[----:B------:R-:W-:Y:S01]  /*11700*/  HADD2.F32 R36, -RZ, R36.H0_H0 ;  /* 0x20000024ff247230 */ /* 0x000fe20000004100 */
[----:B--2---:R-:W-:Y:S02]  /*11710*/  R2UR UR4, R21 ;  /* 0x00000000150472ca */ /* 0x004fe400000e0000 */
[CC--:B------:R-:W-:Y:S02]  /*11720*/  LEA.HI R21, R28.reuse, R195.reuse, RZ, 0x6 ;  /* 0x000000c31c157211 */ /* 0x0c0fe400078f30ff */
[----:B------:R-:W-:-:S03]  /*11730*/  LEA.HI R28, R28, R195, RZ, 0x3 ;  /* 0x000000c31c1c7211 */ /* 0x000fc600078f18ff */
[----:B------:R-:W-:Y:S01]  /*11740*/  IMAD.SHL.U32 R21, R21, 0x80, RZ ;  /* 0x0000008015157824 */ /* 0x000fe200078e00ff */
[----:B------:R-:W-:-:S04]  /*11750*/  LOP3.LUT R28, R229, 0x38, R28, 0xf8, !PT ;  /* 0x00000038e51c7812 */ /* 0x000fc800078ef81c */
[----:B------:R-:W-:Y:S01]  /*11760*/  LOP3.LUT R32, R28, R107, RZ, 0x3c, !PT ;  /* 0x0000006b1c207212 */ /* 0x000fe200078e3cff */
[----:B------:R-:W-:Y:S01]  /*11770*/  IMAD.SHL.U32 R28, R3, 0x8, RZ ;  /* 0x00000008031c7824 */ /* 0x000fe200078e00ff */
[----:B------:R-:W-:-:S04]  /*11780*/  LOP3.LUT R21, R21, 0xffffe000, RZ, 0xc0, !PT ;  /* 0xffffe00015157812 */ /* 0x000fc800078ec0ff */
[----:B------:R-:W-:Y:S02]  /*11790*/  LOP3.LUT R28, R229, 0x38, R28, 0xf8, !PT ;  /* 0x00000038e51c7812 */ /* 0x000fe400078ef81c */
[--C-:B-----5:R-:W-:Y:S02]  /*117a0*/  IADD3 R3, R32, R21, R106.reuse ;  /* 0x0000001520037210 */ /* 0x120fe40007ffe06a */
[----:B------:R-:W-:Y:S02]  /*117b0*/  LOP3.LUT R32, R28, R107, RZ, 0x3c, !PT ;  /* 0x0000006b1c207212 */ /* 0x000fe400078e3cff */
[----:B------:R-:W-:Y:S02]  /*117c0*/  LOP3.LUT R21, R30, 0x7fffe000, RZ, 0xc0, !PT ;  /* 0x7fffe0001e157812 */ /* 0x000fe400078ec0ff */
[----:B------:R-:W-:Y:S02]  /*117d0*/  LEA R3, R3, UR4, 0x1 ;  /* 0x0000000403037c11 */ /* 0x000fe4000f8e08ff */
[----:B------:R-:W-:-:S03]  /*117e0*/  IADD3 R32, R32, R21, R106 ;  /* 0x0000001520207210 */ /* 0x000fc60007ffe06a */
[----:B------:R-:W0:Y:S02]  /*117f0*/  LDS.128 R28, [R3] ;  /* 0x00000000031c7984 */ /* 0x000e240000000c00 */
[----:B------:R-:W-:-:S05]  /*11800*/  IMAD R21, R32, 0x2, R17 ;  /* 0x0000000220157824 */ /* 0x000fca00078e0211 */
[----:B------:R-:W1:Y:S01]  /*11810*/  LDS.128 R32, [R21+0x12400] ;  /* 0x0124000015207984 */ /* 0x000e620000000c00 */
[--C-:B0-----:R-:W-:Y:S02]  /*11820*/  HADD2.F32 R39, -RZ, R29.reuse.H0_H0 ;  /* 0x2000001dff277230 */ /* 0x101fe40000004100 */
[----:B------:R-:W-:Y:S02]  /*11830*/  HADD2.F32 R41, -RZ, R29.H1_H1 ;  /* 0x3000001dff297230 */ /* 0x000fe40000004100 */
[----:B------:R-:W-:Y:S02]  /*11840*/  HADD2.F32 R38, -RZ, R28.H0_H0 ;  /* 0x2000001cff267230 */ /* 0x000fe40000004100 */
[----:B------:R-:W-:Y:S02]  /*11850*/  HADD2.F32 R42, -RZ, R30.H0_H0 ;  /* 0x2000001eff2a7230 */ /* 0x000fe40000004100 */
[--C-:B-1----:R-:W-:Y:S02]  /*11860*/  HADD2.F32 R29, -RZ, R33.reuse.H0_H0 ;  /* 0x20000021ff1d7230 */ /* 0x102fe40000004100 */
[----:B------:R-:W-:-:S02]  /*11870*/  HADD2.F32 R43, -RZ, R33.H1_H1 ;  /* 0x30000021ff2b7230 */ /* 0x000fc40000004100 */
[--C-:B------:R-:W-:Y:S02]  /*11880*/  HADD2.F32 R33, -RZ, R32.reuse.H0_H0 ;  /* 0x20000020ff217230 */ /* 0x100fe40000004100 */
[C---:B------:R-:W-:Y:S01]  /*11890*/  FMUL.FTZ R64, R29.reuse, R46 ;  /* 0x0000002e1d407220 */ /* 0x040fe20000410000 */
[----:B------:R-:W-:Y:S02]  /*118a0*/  HADD2.F32 R27, -RZ, R32.H1_H1 ;  /* 0x30000020ff1b7230 */ /* 0x000fe40000004100 */
[----:B------:R-:W-:Y:S01]  /*118b0*/  FMUL.FTZ R32, R29, R60 ;  /* 0x0000003c1d207220 */ /* 0x000fe20000410000 */
[----:B------:R-:W-:Y:S01]  /*118c0*/  FMUL.FTZ R66, R43, R62 ;  /* 0x0000003e2b427220 */ /* 0x000fe20000410000 */
[----:B------:R-:W-:Y:S02]  /*118d0*/  HADD2.F32 R44, -RZ, R34.H0_H0 ;  /* 0x20000022ff2c7230 */ /* 0x000fe40000004100 */
[----:B------:R-:W-:Y:S01]  /*118e0*/  FFMA.FTZ R29, R39, R46, -R32 ;  /* 0x0000002e271d7223 */ /* 0x000fe20000010820 */
[----:B------:R-:W-:-:S02]  /*118f0*/  HADD2.F32 R46, -RZ, R47.H0_H0 ;  /* 0x2000002fff2e7230 */ /* 0x000fc40000004100 */
[----:B------:R-:W-:Y:S01]  /*11900*/  FFMA.FTZ R32, R39, R60, R64 ;  /* 0x0000003c27207223 */ /* 0x000fe20000010040 */
[----:B------:R-:W-:Y:S01]  /*11910*/  FMUL.FTZ R47, R33, R84 ;  /* 0x00000054212f7220 */ /* 0x000fe20000410000 */
[----:B------:R-:W-:Y:S02]  /*11920*/  HADD2.F32 R39, -RZ, R83.H0_H0 ;  /* 0x20000053ff277230 */ /* 0x000fe40000004100 */
[----:B------:R-:W-:Y:S01]  /*11930*/  FMUL.FTZ R60, R43, R46 ;  /* 0x0000002e2b3c7220 */ /* 0x000fe20000410000 */
[----:B------:R-:W-:Y:S01]  /*11940*/  FMUL.FTZ R43, R33, R82 ;  /* 0x00000052212b7220 */ /* 0x000fe20000410000 */
[----:B------:R-:W-:Y:S01]  /*11950*/  FFMA.FTZ R66, R41, R46, -R66 ;  /* 0x0000002e29427223 */ /* 0x000fe20000010842 */
[----:B------:R-:W-:Y:S02]  /*11960*/  HADD2.F32 R33, -RZ, R85.H0_H0 ;  /* 0x20000055ff217230 */ /* 0x000fe40000004100 */
[----:B------:R-:W-:Y:S01]  /*11970*/  FFMA.FTZ R47, R38, R82, R47 ;  /* 0x00000052262f7223 */ /* 0x000fe2000001002f */
[----:B------:R-:W-:-:S02]  /*11980*/  HADD2.F32 R45, -RZ, R35.H0_H0 ;  /* 0x20000023ff2d7230 */ /* 0x000fc40000004100 */
[----:B------:R-:W-:Y:S01]  /*11990*/  FFMA.FTZ R43, R38, R84, -R43 ;  /* 0x00000054262b7223 */ /* 0x000fe2000001082b */
[----:B------:R-:W-:Y:S02]  /*119a0*/  HADD2.F32 R46, -RZ, R83.H1_H1 ;  /* 0x30000053ff2e7230 */ /* 0x000fe40000004100 */
[----:B------:R-:W-:Y:S01]  /*119b0*/  FFMA.FTZ R41, R41, R62, R60 ;  /* 0x0000003e29297223 */ /* 0x000fe2000001003c */
[----:B------:R-:W-:Y:S02]  /*119c0*/  HADD2.F32 R37, -RZ, R31.H0_H0 ;  /* 0x2000001fff257230 */ /* 0x000fe40000004100 */
[C---:B------:R-:W-:Y:S01]  /*119d0*/  FMUL.FTZ R61, R44.reuse, R39 ;  /* 0x000000272c3d7220 */ /* 0x040fe20000410000 */
[----:B------:R-:W-:Y:S02]  /*119e0*/  HADD2.F32 R38, -RZ, R85.H1_H1 ;  /* 0x30000055ff267230 */ /* 0x000fe40000004100 */
[----:B------:R-:W-:Y:S01]  /*119f0*/  FMUL.FTZ R63, R44, R33 ;  /* 0x000000212c3f7220 */ /* 0x000fe20000410000 */
[----:B------:R-:W-:-:S02]  /*11a00*/  HADD2.F32 R35, -RZ, R35.H1_H1 ;  /* 0x30000023ff237230 */ /* 0x000fc40000004100 */
[C---:B------:R-:W-:Y:S01]  /*11a10*/  FMUL.FTZ R60, R45.reuse, R46 ;  /* 0x0000002e2d3c7220 */ /* 0x040fe20000410000 */
[----:B------:R-:W-:Y:S02]  /*11a20*/  HADD2.F32 R44, -RZ, R65.H0_H0 ;  /* 0x20000041ff2c7230 */ /* 0x000fe40000004100 */
[C---:B------:R-:W-:Y:S01]  /*11a30*/  FFMA.FTZ R61, R42.reuse, R33, -R61 ;  /* 0x000000212a3d7223 */ /* 0x040fe2000001083d */
[----:B------:R-:W-:Y:S02]  /*11a40*/  HADD2.F32 R31, -RZ, R31.H1_H1 ;  /* 0x3000001fff1f7230 */ /* 0x000fe40000004100 */
[-C--:B------:R-:W-:Y:S01]  /*11a50*/  FMUL.FTZ R45, R45, R38.reuse ;  /* 0x000000262d2d7220 */ /* 0x080fe20000410000 */
[----:B------:R-:W-:Y:S01]  /*11a60*/  FFMA.FTZ R63, R42, R39, R63 ;  /* 0x000000272a3f7223 */ /* 0x000fe2000001003f */
[----:B------:R-:W-:Y:S01]  /*11a70*/  FFMA.FTZ R60, R37, R38, -R60 ;  /* 0x00000026253c7223 */ /* 0x000fe2000001083c */
[----:B------:R-:W-:Y:S02]  /*11a80*/  HADD2.F32 R34, -RZ, R34.H1_H1 ;  /* 0x30000022ff227230 */ /* 0x000fe40000004100 */
[C---:B------:R-:W-:Y:S01]  /*11a90*/  FMUL.FTZ R42, R35.reuse, R44 ;  /* 0x0000002c232a7220 */ /* 0x040fe20000410000 */
        /* <DEDUP_REMOVED lines=8> */
[C---:B------:R-:W-:Y:S01]  /*11b20*/  FMUL.FTZ R35, R34.reuse, R33 ;  /* 0x0000002122237220 */ /* 0x040fe20000410000 */
[-C--:B------:R-:W-:Y:S01]  /*11b30*/  FMUL.FTZ R27, R27, R24.reuse ;  /* 0x000000181b1b7220 */ /* 0x080fe20000410000 */
[-C--:B------:R-:W-:Y:S01]  /*11b40*/  FMUL.FTZ R34, R34, R25.reuse ;  /* 0x0000001922227220 */ /* 0x080fe20000410000 */
        /* <DEDUP_REMOVED lines=14> */
.L_x_5006:
[----:B------:R-:W-:Y:S05]  /*11c30*/  BSYNC B1 ;  /* 0x0000000000017941 */ /* 0x000fea0003800000 */
.L_x_5005:
[----:B---3--:R-:W-:-:S05]  /*11c40*/  VIADD R3, R219, 0x40 ;  /* 0x00000040db037836 */ /* 0x008fca0000000000 */
[----:B------:R-:W-:-:S13]  /*11c50*/  ISETP.GE.AND P0, PT, R3, R20, PT ;  /* 0x000000140300720c */ /* 0x000fda0003f06270 */
[----:B------:R-:W-:Y:S05]  /*11c60*/  @P0 BRA `(.L_x_4986) ;  /* 0x0000001400000947 */ /* 0x000fea0003800000 */
[----:B------:R3:W5:Y:S01]  /*11c70*/  LDL R61, [R1+0x58] ;  /* 0x00005800013d7983 */ /* 0x0007620000100800 */
[----:B------:R-:W4:Y:S03]  /*11c80*/  LDC R3, c[0x0][0x3f4] ;  /* 0x0000fd00ff037b82 */ /* 0x000f260000000800 */
[----:B-1----:R3:W5:Y:S01]  /*11c90*/  LDL R47, [R1+0x34] ;  /* 0x00003400012f7983 */ /* 0x0027620000100800 */
[----:B------:R-:W-:Y:S01]  /*11ca0*/  BSSY B1, `(.L_x_5011) ;  /* 0x0000068000017945 */ /* 0x000fe20003800000 */
[----:B0-2---:R-:W-:Y:S02]  /*11cb0*/  SHF.R.U32.HI R60, RZ, 0x3, R226 ;  /* 0x00000003ff3c7819 */ /* 0x005fe400000116e2 */
[-C--:B----4-:R-:W-:Y:S02]  /*11cc0*/  ISETP.GE.AND P0, PT, R18, R3.reuse, PT ;  /* 0x000000031200720c */ /* 0x090fe40003f06270 */
[----:B------:R-:W-:-:S02]  /*11cd0*/  ISETP.GE.AND P1, PT, R196, R3, PT ;  /* 0x00000003c400720c */ /* 0x000fc40003f26270 */
[----:B------:R-:W-:-:S09]  /*11ce0*/  ISETP.GE.AND P2, PT, R195, R3, PT ;  /* 0x00000003c300720c */ /* 0x000fd20003f46270 */
[----:B---3--:R-:W-:Y:S05]  /*11cf0*/  @P0 BRA `(.L_x_5012) ;  /* 0x0000000400880947 */ /* 0x008fea0003800000 */
[----:B------:R-:W-:Y:S01]  /*11d00*/  LEA.HI R0, R3, R0, RZ, 0x1d ;  /* 0x0000000003007211 */ /* 0x000fe200078fe8ff */
[----:B------:R-:W-:Y:S01]  /*11d10*/  HADD2.F32 R35, -RZ, R93.H1_H1 ;  /* 0x3000005dff237230 */ /* 0x000fe20000004100 */
[----:B------:R-:W-:Y:S01]  /*11d20*/  LOP3.LUT R20, R226, 0x38, R18, 0xf8, !PT ;  /* 0x00000038e2147812 */ /* 0x000fe200078ef812 */
[--C-:B------:R-:W-:Y:S01]  /*11d30*/  HADD2.F32 R36, -RZ, R91.reuse.H1_H1 ;  /* 0x3000005bff247230 */ /* 0x100fe20000004100 */
[----:B------:R-:W-:Y:S01]  /*11d40*/  SHF.R.S32.HI R25, RZ, 0x1f, R0 ;  /* 0x0000001fff197819 */ /* 0x000fe20000011400 */
[----:B------:R-:W-:Y:S01]  /*11d50*/  IMAD.SHL.U32 R21, R0, 0x8, RZ ;  /* 0x0000000800157824 */ /* 0x000fe200078e00ff */
[----:B-----5:R-:W-:Y:S01]  /*11d60*/  R2UR UR4, R61 ;  /* 0x000000003d0472ca */ /* 0x020fe200000e0000 */
[----:B------:R-:W-:Y:S01]  /*11d70*/  HADD2.F32 R91, -RZ, R91.H0_H0 ;  /* 0x2000005bff5b7230 */ /* 0x000fe20000004100 */
[----:B------:R-:W-:Y:S01]  /*11d80*/  LEA.HI R25, R25, R0, RZ, 0x3 ;  /* 0x0000000019197211 */ /* 0x000fe200078f18ff */
[----:B------:R-:W-:Y:S01]  /*11d90*/  HADD2.F32 R93, -RZ, R93.H0_H0 ;  /* 0x2000005dff5d7230 */ /* 0x000fe20000004100 */
[----:B------:R-:W-:-:S02]  /*11da0*/  LOP3.LUT R0, R47, R20, R60, 0xf6, !PT ;  /* 0x000000142f007212 */ /* 0x000fc400078ef63c */
[----:B------:R-:W-:Y:S02]  /*11db0*/  LOP3.LUT R20, R226, 0x38, R21, 0xf8, !PT ;  /* 0x00000038e2147812 */ /* 0x000fe400078ef815 */
[----:B------:R-:W-:Y:S02]  /*11dc0*/  SHF.L.U32 R25, R25, 0xa, RZ ;  /* 0x0000000a19197819 */ /* 0x000fe400000006ff */
[----:B------:R-:W-:Y:S02]  /*11dd0*/  LOP3.LUT R20, R20, R60, RZ, 0x3c, !PT ;  /* 0x0000003c14147212 */ /* 0x000fe400078e3cff */
[----:B------:R-:W-:Y:S02]  /*11de0*/  LOP3.LUT R21, R25, 0x7fffe000, RZ, 0xc0, !PT ;  /* 0x7fffe00019157812 */ /* 0x000fe400078ec0ff */
[----:B------:R-:W-:Y:S02]  /*11df0*/  LEA R0, R0, UR4, 0x1 ;  /* 0x0000000400007c11 */ /* 0x000fe4000f8e08ff */
[----:B------:R-:W-:-:S02]  /*11e00*/  IADD3 R20, R20, R21, R47 ;  /* 0x0000001514147210 */ /* 0x000fc40007ffe02f */
[----:B------:R-:W-:Y:S01]  /*11e10*/  SHF.R.U32.HI R38, RZ, 0x10, R5 ;  /* 0x00000010ff267819 */ /* 0x000fe20000011605 */
[----:B------:R-:W0:Y:S01]  /*11e20*/  LDS.128 R24, [R0] ;  /* 0x0000000000187984 */ /* 0x000e220000000c00 */
[----:B------:R-:W-:Y:S01]  /*11e30*/  SHF.R.U64 R46, R48, 0x10, R49 ;  /* 0x00000010302e7819 */ /* 0x000fe20000001231 */
[----:B------:R-:W-:Y:S01]  /*11e40*/  IMAD R20, R20, 0x2, R17 ;  /* 0x0000000214147824 */ /* 0x000fe200078e0211 */
[----:B------:R-:W-:Y:S01]  /*11e50*/  SHF.R.U32.HI R48, RZ, 0x10, R49 ;  /* 0x00000010ff307819 */ /* 0x000fe20000011631 */
[----:B------:R-:W-:Y:S01]  /*11e60*/  HADD2.F32 R38, -RZ, R38.H0_H0 ;  /* 0x20000026ff267230 */ /* 0x000fe20000004100 */
[----:B------:R-:W-:Y:S02]  /*11e70*/  SHF.R.U64 R43, R4, 0x10, R5 ;  /* 0x00000010042b7819 */ /* 0x000fe40000001205 */
[----:B------:R-:W1:Y:S01]  /*11e80*/  LDS.128 R28, [R20+0x12400] ;  /* 0x01240000141c7984 */ /* 0x000e620000000c00 */
[----:B------:R-:W-:Y:S02]  /*11e90*/  SHF.R.U64 R45, R50, 0x10, R51 ;  /* 0x00000010322d7819 */ /* 0x000fe40000001233 */
[----:B------:R-:W-:-:S02]  /*11ea0*/  SHF.R.U64 R41, R6, 0x10, R7 ;  /* 0x0000001006297819 */ /* 0x000fc40000001207 */
[----:B------:R-:W-:Y:S02]  /*11eb0*/  SHF.R.U32.HI R50, RZ, 0x10, R51 ;  /* 0x00000010ff327819 */ /* 0x000fe40000011633 */
[----:B------:R-:W-:Y:S01]  /*11ec0*/  SHF.R.U32.HI R39, RZ, 0x10, R7 ;  /* 0x00000010ff277819 */ /* 0x000fe20000011607 */
[--C-:B0-----:R-:W-:Y:S02]  /*11ed0*/  HADD2.F32 R5, -RZ, R25.reuse.H0_H0 ;  /* 0x20000019ff057230 */ /* 0x101fe40000004100 */
[----:B------:R-:W-:Y:S02]  /*11ee0*/  HADD2.F32 R25, -RZ, R25.H1_H1 ;  /* 0x30000019ff197230 */ /* 0x000fe40000004100 */
[----:B------:R-:W-:Y:S02]  /*11ef0*/  HADD2.F32 R4, -RZ, R24.H0_H0 ;  /* 0x20000018ff047230 */ /* 0x000fe40000004100 */
[----:B------:R-:W-:Y:S02]  /*11f00*/  HADD2.F32 R6, -RZ, R26.H0_H0 ;  /* 0x2000001aff067230 */ /* 0x000fe40000004100 */
[----:B-1----:R-:W-:-:S02]  /*11f10*/  HADD2.F32 R32, -RZ, R29.H0_H0 ;  /* 0x2000001dff207230 */ /* 0x002fc40000004100 */
        /* <DEDUP_REMOVED lines=9> */
[----:B------:R-:W-:Y:S01]  /*11fb0*/  FMUL.FTZ R36, R29, R32 ;  /* 0x000000201d247220 */ /* 0x000fe20000410000 */
[----:B------:R-:W-:-:S02]  /*11fc0*/  HADD2.F32 R33, -RZ, R30.H0_H0 ;  /* 0x2000001eff217230 */ /* 0x000fc40000004100 */
[----:B------:R-:W-:Y:S01]  /*11fd0*/  FFMA.FTZ R35, R25, R32, -R44 ;  /* 0x0000002019237223 */ /* 0x000fe2000001082c */
[----:B------:R-:W-:Y:S02]  /*11fe0*/  HADD2.F32 R29, -RZ, R92.H0_H0 ;  /* 0x2000005cff1d7230 */ /* 0x000fe40000004100 */
[-C--:B------:R-:W-:Y:S01]  /*11ff0*/  FMUL.FTZ R32, R21, R93.reuse ;  /* 0x0000005d15207220 */ /* 0x080fe20000410000 */
[----:B------:R-:W-:Y:S01]  /*12000*/  FFMA.FTZ R93, R4, R93, -R5 ;  /* 0x0000005d045d7223 */ /* 0x000fe20000010805 */
[--C-:B------:R-:W-:Y:S02]  /*12010*/  HADD2.F32 R5, -RZ, R94.reuse.H0_H0 ;  /* 0x2000005eff057230 */ /* 0x100fe40000004100 */
[----:B------:R-:W-:Y:S01]  /*12020*/  FFMA.FTZ R37, R25, R38, R36 ;  /* 0x0000002619257223 */ /* 0x000fe20000010024 */
[----:B------:R-:W-:Y:S02]  /*12030*/  HADD2.F32 R34, -RZ, R31.H0_H0 ;  /* 0x2000001fff227230 */ /* 0x000fe40000004100 */
[----:B------:R-:W-:Y:S01]  /*12040*/  FMUL.FTZ R21, R33, R29 ;  /* 0x0000001d21157220 */ /* 0x000fe20000410000 */
[----:B------:R-:W-:-:S02]  /*12050*/  HADD2.F32 R94, -RZ, R94.H1_H1 ;  /* 0x3000005eff5e7230 */ /* 0x000fc40000004100 */
[----:B------:R-:W-:Y:S01]  /*12060*/  FFMA.FTZ R91, R4, R91, R32 ;  /* 0x0000005b045b7223 */ /* 0x000fe20000010020 */
[----:B------:R-:W-:Y:S02]  /*12070*/  HADD2.F32 R92, -RZ, R92.H1_H1 ;  /* 0x3000005cff5c7230 */ /* 0x000fe40000004100 */
[-C--:B------:R-:W-:Y:S01]  /*12080*/  FMUL.FTZ R25, R33, R5.reuse ;  /* 0x0000000521197220 */ /* 0x080fe20000410000 */
[----:B------:R-:W-:Y:S02]  /*12090*/  HADD2.F32 R7, -RZ, R27.H0_H0 ;  /* 0x2000001bff077230 */ /* 0x000fe40000004100 */
[----:B------:R-:W-:Y:S01]  /*120a0*/  FFMA.FTZ R33, R6, R5, -R21 ;  /* 0x0000000506217223 */ /* 0x000fe20000010815 */
[----:B------:R-:W-:Y:S02]  /*120b0*/  HADD2.F32 R31, -RZ, R31.H1_H1 ;  /* 0x3000001fff1f7230 */ /* 0x000fe40000004100 */
[----:B------:R-:W-:Y:S01]  /*120c0*/  FMUL.FTZ R36, R34, R92 ;  /* 0x0000005c22247220 */ /* 0x000fe20000410000 */
[----:B------:R-:W-:-:S02]  /*120d0*/  HADD2.F32 R32, -RZ, R39.H0_H0 ;  /* 0x20000027ff207230 */ /* 0x000fc40000004100 */
[----:B------:R-:W-:Y:S01]  /*120e0*/  FMUL.FTZ R5, R34, R94 ;  /* 0x0000005e22057220 */ /* 0x000fe20000410000 */
[----:B------:R-:W-:Y:S02]  /*120f0*/  HADD2.F32 R4, -RZ, R50.H0_H0 ;  /* 0x20000032ff047230 */ /* 0x000fe40000004100 */
[----:B------:R-:W-:Y:S01]  /*12100*/  FFMA.FTZ R29, R6, R29, R25 ;  /* 0x0000001d061d7223 */ /* 0x000fe20000010019 */
[----:B------:R-:W-:Y:S02]  /*12110*/  HADD2.F32 R27, -RZ, R27.H1_H1 ;  /* 0x3000001bff1b7230 */ /* 0x000fe40000004100 */
[----:B------:R-:W-:Y:S01]  /*12120*/  FMUL.FTZ R6, R31, R32 ;  /* 0x000000201f067220 */ /* 0x000fe20000410000 */
[----:B------:R-:W-:Y:S02]  /*12130*/  HADD2.F32 R28, -RZ, R28.H1_H1 ;  /* 0x3000001cff1c7230 */ /* 0x000fe40000004100 */
[----:B------:R-:W-:Y:S01]  /*12140*/  FFMA.FTZ R36, R7, R94, -R36 ;  /* 0x0000005e07247223 */ /* 0x000fe20000010824 */
[----:B------:R-:W-:-:S02]  /*12150*/  HADD2.F32 R30, -RZ, R30.H1_H1 ;  /* 0x3000001eff1e7230 */ /* 0x000fc40000004100 */
[----:B------:R-:W-:Y:S01]  /*12160*/  FFMA.FTZ R92, R7, R92, R5 ;  /* 0x0000005c075c7223 */ /* 0x000fe20000010005 */
        /* <DEDUP_REMOVED lines=27> */
.L_x_5012:
[----:B------:R-:W-:Y:S05]  /*12320*/  BSYNC B1 ;  /* 0x0000000000017941 */ /* 0x000fea0003800000 */
.L_x_5011:
[----:B------:R-:W-:Y:S04]  /*12330*/  BSSY B1, `(.L_x_5013) ;  /* 0x000006a000017945 */ /* 0x000fe80003800000 */
[----:B------:R-:W-:Y:S05]  /*12340*/  @P1 BRA `(.L_x_5014) ;  /* 0x0000000400a01947 */ /* 0x000fea0003800000 */
[----:B0-----:R-:W-:Y:S01]  /*12350*/  SHF.R.S32.HI R5, RZ, 0x1f, R196 ;  /* 0x0000001fff057819 */ /* 0x001fe200000114c4 */
[----:B------:R-:W-:Y:S01]  /*12360*/  HADD2.F32 R31, -RZ, R79.H1_H1 ;  /* 0x3000004fff1f7230 */ /* 0x000fe20000004100 */
[----:B------:R-:W-:Y:S01]  /*12370*/  LEA.HI R0, R3, R203, RZ, 0x1d ;  /* 0x000000cb03007211 */ /* 0x000fe200078fe8ff */
[--C-:B------:R-:W-:Y:S01]  /*12380*/  HADD2.F32 R33, -RZ, R76.reuse.H1_H1 ;  /* 0x3000004cff217230 */ /* 0x100fe20000004100 */
[CC--:B------:R-:W-:Y:S01]  /*12390*/  LEA.HI R4, R5.reuse, R196.reuse, RZ, 0x6 ;  /* 0x000000c405047211 */ /* 0x0c0fe200078f30ff */
[----:B------:R-:W-:Y:S01]  /*123a0*/  HADD2.F32 R76, -RZ, R76.H0_H0 ;  /* 0x2000004cff4c7230 */ /* 0x000fe20000004100 */
[----:B------:R-:W-:Y:S02]  /*123b0*/  LEA.HI R5, R5, R196, RZ, 0x3 ;  /* 0x000000c405057211 */ /* 0x000fe400078f18ff */
[----:B------:R-:W-:Y:S01]  /*123c0*/  SHF.R.S32.HI R7, RZ, 0x1f, R0 ;  /* 0x0000001fff077819 */ /* 0x000fe20000011400 */
[----:B------:R-:W-:Y:S01]  /*123d0*/  IMAD.SHL.U32 R4, R4, 0x80, RZ ;  /* 0x0000008004047824 */ /* 0x000fe200078e00ff */
[----:B------:R-:W-:-:S02]  /*123e0*/  LOP3.LUT R5, R226, 0x38, R5, 0xf8, !PT ;  /* 0x00000038e2057812 */ /* 0x000fc400078ef805 */
[----:B------:R-:W-:Y:S02]  /*123f0*/  LEA.HI R7, R7, R0, RZ, 0x3 ;  /* 0x0000000007077211 */ /* 0x000fe400078f18ff */
[----:B------:R-:W-:Y:S01]  /*12400*/  LOP3.LUT R21, R5, R60, RZ, 0x3c, !PT ;  /* 0x0000003c05157212 */ /* 0x000fe200078e3cff */
[----:B------:R-:W-:Y:S01]  /*12410*/  IMAD.SHL.U32 R5, R0, 0x8, RZ ;  /* 0x0000000800057824 */ /* 0x000fe200078e00ff */
[----:B------:R-:W-:Y:S01]  /*12420*/  LOP3.LUT R4, R4, 0xffffe000, RZ, 0xc0, !PT ;  /* 0xffffe00004047812 */ /* 0x000fe200078ec0ff */
[----:B------:R-:W-:Y:S01]  /*12430*/  IMAD.SHL.U32 R7, R7, 0x400, RZ ;  /* 0x0000040007077824 */ /* 0x000fe200078e00ff */
[----:B-----5:R-:W-:Y:S02]  /*12440*/  R2UR UR4, R61 ;  /* 0x000000003d0472ca */ /* 0x020fe400000e0000 */
[----:B------:R-:W-:Y:S02]  /*12450*/  IADD3 R0, R21, R4, R47 ;  /* 0x0000000415007210 */ /* 0x000fe40007ffe02f */
[----:B------:R-:W-:-:S02]  /*12460*/  LOP3.LUT R4, R226, 0x38, R5, 0xf8, !PT ;  /* 0x00000038e2047812 */ /* 0x000fc400078ef805 */
[----:B------:R-:W-:Y:S02]  /*12470*/  LOP3.LUT R21, R7, 0x7fffe000, RZ, 0xc0, !PT ;  /* 0x7fffe00007157812 */ /* 0x000fe400078ec0ff */
[----:B------:R-:W-:Y:S02]  /*12480*/  LOP3.LUT R20, R4, R60, RZ, 0x3c, !PT ;  /* 0x0000003c04147212 */ /* 0x000fe400078e3cff */
[----:B------:R-:W-:Y:S02]  /*12490*/  SHF.R.U32.HI R32, RZ, 0x10, R9 ;  /* 0x00000010ff207819 */ /* 0x000fe40000011609 */
[----:B------:R-:W-:Y:S02]  /*124a0*/  IADD3 R20, R20, R21, R47 ;  /* 0x0000001514147210 */ /* 0x000fe40007ffe02f */
[----:B------:R-:W-:Y:S01]  /*124b0*/  LEA R0, R0, UR4, 0x1 ;  /* 0x0000000400007c11 */ /* 0x000fe2000f8e08ff */
[----:B------:R-:W-:Y:S01]  /*124c0*/  HADD2.F32 R32, -RZ, R32.H0_H0 ;  /* 0x20000020ff207230 */ /* 0x000fe20000004100 */
[----:B------:R-:W-:Y:S01]  /*124d0*/  SHF.R.U64 R43, R52, 0x10, R53 ;  /* 0x00000010342b7819 */ /* 0x000fe20000001235 */
[----:B------:R-:W-:Y:S01]  /*124e0*/  IMAD R20, R20, 0x2, R17 ;  /* 0x0000000214147824 */ /* 0x000fe200078e0211 */
[----:B------:R-:W-:Y:S01]  /*124f0*/  SHF.R.U32.HI R52, RZ, 0x10, R53 ;  /* 0x00000010ff347819 */ /* 0x000fe20000011635 */
[----:B------:R-:W0:Y:S01]  /*12500*/  LDS.128 R4, [R0] ;  /* 0x0000000000047984 */ /* 0x000e220000000c00 */
[----:B------:R-:W-:-:S02]  /*12510*/  SHF.R.U64 R41, R8, 0x10, R9 ;  /* 0x0000001008297819 */ /* 0x000fc40000001209 */
[----:B------:R-:W-:Y:S01]  /*12520*/  SHF.R.U64 R39, R10, 0x10, R11 ;  /* 0x000000100a277819 */ /* 0x000fe2000000120b */
[----:B------:R-:W1:Y:S01]  /*12530*/  LDS.128 R24, [R20+0x12400] ;  /* 0x0124000014187984 */ /* 0x000e620000000c00 */
[--C-:B------:R-:W-:Y:S02]  /*12540*/  SHF.R.U64 R42, R54, 0x10, R55.reuse ;  /* 0x00000010362a7819 */ /* 0x100fe40000001237 */
[----:B------:R-:W-:Y:S02]  /*12550*/  SHF.R.U32.HI R54, RZ, 0x10, R55 ;  /* 0x00000010ff367819 */ /* 0x000fe40000011637 */
[----:B------:R-:W-:Y:S01]  /*12560*/  SHF.R.U32.HI R38, RZ, 0x10, R11 ;  /* 0x00000010ff267819 */ /* 0x000fe2000001160b */
[--C-:B0-----:R-:W-:Y:S02]  /*12570*/  HADD2.F32 R8, -RZ, R5.reuse.H0_H0 ;  /* 0x20000005ff087230 */ /* 0x101fe40000004100 */
[----:B------:R-:W-:Y:S02]  /*12580*/  HADD2.F32 R9, -RZ, R5.H1_H1 ;  /* 0x30000005ff097230 */ /* 0x000fe40000004100 */
        /* <DEDUP_REMOVED lines=9> */
[----:B------:R-:W-:-:S02]  /*12620*/  HADD2.F32 R8, -RZ, R79.H0_H0 ;  /* 0x2000004fff087230 */ /* 0x000fc40000004100 */
[-C--:B------:R-:W-:Y:S01]  /*12630*/  FMUL.FTZ R36, R25, R28.reuse ;  /* 0x0000001c19247220 */ /* 0x080fe20000410000 */
[----:B------:R-:W-:Y:S02]  /*12640*/  HADD2.F32 R5, -RZ, R4.H0_H0 ;  /* 0x20000004ff057230 */ /* 0x000fe40000004100 */
[----:B------:R-:W-:Y:S01]  /*12650*/  FFMA.FTZ R34, R9, R28, -R34 ;  /* 0x0000001c09227223 */ /* 0x000fe20000010822 */
[C---:B------:R-:W-:Y:S01]  /*12660*/  FMUL.FTZ R28, R21.reuse, R76 ;  /* 0x0000004c151c7220 */ /* 0x040fe20000410000 */
[----:B------:R-:W-:Y:S02]  /*12670*/  HADD2.F32 R29, -RZ, R26.H0_H0 ;  /* 0x2000001aff1d7230 */ /* 0x000fe40000004100 */
        /* <DEDUP_REMOVED lines=8> */
[----:B------:R-:W-:Y:S01]  /*12700*/  FFMA.FTZ R36, R9, R32, R36 ;  /* 0x0000002009247223 */ /* 0x000fe20000010024 */
[----:B------:R-:W-:Y:S02]  /*12710*/  HADD2.F32 R77, -RZ, R77.H1_H1 ;  /* 0x3000004dff4d7230 */ /* 0x000fe40000004100 */
[----:B------:R-:W-:Y:S01]  /*12720*/  FMUL.FTZ R9, R29, R8 ;  /* 0x000000081d097220 */ /* 0x000fe20000410000 */
[----:B------:R-:W-:-:S02]  /*12730*/  HADD2.F32 R80, -RZ, R80.H1_H1 ;  /* 0x30000050ff507230 */ /* 0x000fc40000004100 */
[----:B------:R-:W-:Y:S01]  /*12740*/  FFMA.FTZ R29, R10, R8, -R5 ;  /* 0x000000080a1d7223 */ /* 0x000fe20000010805 */
[----:B------:R-:W-:Y:S02]  /*12750*/  HADD2.F32 R11, -RZ, R7.H0_H0 ;  /* 0x20000007ff0b7230 */ /* 0x000fe40000004100 */
[C---:B------:R-:W-:Y:S01]  /*12760*/  FMUL.FTZ R32, R30.reuse, R77 ;  /* 0x0000004d1e207220 */ /* 0x040fe20000410000 */
[----:B------:R-:W-:Y:S02]  /*12770*/  HADD2.F32 R27, -RZ, R27.H1_H1 ;  /* 0x3000001bff1b7230 */ /* 0x000fe40000004100 */
[-C--:B------:R-:W-:Y:S01]  /*12780*/  FMUL.FTZ R30, R30, R80.reuse ;  /* 0x000000501e1e7220 */ /* 0x080fe20000410000 */
[----:B------:R-:W-:Y:S02]  /*12790*/  HADD2.F32 R28, -RZ, R38.H0_H0 ;  /* 0x20000026ff1c7230 */ /* 0x000fe40000004100 */
[----:B------:R-:W-:Y:S01]  /*127a0*/  FFMA.FTZ R32, R11, R80, -R32 ;  /* 0x000000500b207223 */ /* 0x000fe20000010820 */
[----:B------:R-:W-:-:S02]  /*127b0*/  HADD2.F32 R8, -RZ, R54.H0_H0 ;  /* 0x20000036ff087230 */ /* 0x000fc40000004100 */
[----:B------:R-:W-:Y:S01]  /*127c0*/  FFMA.FTZ R30, R11, R77, R30 ;  /* 0x0000004d0b1e7223 */ /* 0x000fe2000001001e */
[----:B------:R-:W-:Y:S02]  /*127d0*/  HADD2.F32 R7, -RZ, R7.H1_H1 ;  /* 0x30000007ff077230 */ /* 0x000fe40000004100 */
[C---:B------:R-:W-:Y:S01]  /*127e0*/  FMUL.FTZ R38, R27.reuse, R28 ;  /* 0x0000001c1b267220 */ /* 0x040fe20000410000 */
[----:B------:R-:W-:Y:S02]  /*127f0*/  HADD2.F32 R24, -RZ, R24.H1_H1 ;  /* 0x30000018ff187230 */ /* 0x000fe40000004100 */
[----:B------:R-:W-:Y:S01]  /*12800*/  FMUL.FTZ R40, R27, R8 ;  /* 0x000000081b287220 */ /* 0x000fe20000410000 */
[----:B------:R-:W-:Y:S02]  /*12810*/  HADD2.F32 R11, -RZ, R41.H0_H0 ;  /* 0x20000029ff0b7230 */ /* 0x000fe40000004100 */
[----:B------:R-:W-:Y:S01]  /*12820*/  FFMA.FTZ R10, R10, R25, R9 ;  /* 0x000000190a0a7223 */ /* 0x000fe20000010009 */
[----:B------:R-:W-:-:S02]  /*12830*/  HADD2.F32 R5, -RZ, R43.H0_H0 ;  /* 0x2000002bff057230 */ /* 0x000fc40000004100 */
[C---:B------:R-:W-:Y:S01]  /*12840*/  FFMA.FTZ R33, R7.reuse, R8, -R38 ;  /* 0x0000000807217223 */ /* 0x040fe20000010826 */
[----:B------:R-:W-:Y:S02]  /*12850*/  HADD2.F32 R26, -RZ, R26.H1_H1 ;  /* 0x3000001aff1a7230 */ /* 0x000fe40000004100 */
[----:B------:R-:W-:Y:S02]  /*12860*/  HADD2.F32 R21, -RZ, R39.H0_H0 ;  /* 0x20000027ff157230 */ /* 0x000fe40000004100 */
[----:B------:R-:W-:Y:S01]  /*12870*/  FFMA.FTZ R39, R7, R28, R40 ;  /* 0x0000001c07277223 */ /* 0x000fe20000010028 */
[----:B------:R-:W-:Y:S02]  /*12880*/  HADD2.F32 R9, -RZ, R42.H0_H0 ;  /* 0x2000002aff097230 */ /* 0x000fe40000004100 */
[C---:B------:R-:W-:Y:S01]  /*12890*/  FMUL.FTZ R7, R24.reuse, R11 ;  /* 0x0000000b18077220 */ /* 0x040fe20000410000 */
[----:B------:R-:W-:Y:S02]  /*128a0*/  HADD2.F32 R4, -RZ, R4.H1_H1 ;  /* 0x30000004ff047230 */ /* 0x000fe40000004100 */
[----:B------:R-:W-:Y:S01]  /*128b0*/  FMUL.FTZ R24, R24, R5 ;  /* 0x0000000518187220 */ /* 0x000fe20000410000 */
[----:B------:R-:W-:-:S02]  /*128c0*/  HADD2.F32 R6, -RZ, R6.H1_H1 ;  /* 0x30000006ff067230 */ /* 0x000fc40000004100 */
[C---:B------:R-:W-:Y:S01]  /*128d0*/  FMUL.FTZ R27, R26.reuse, R21 ;  /* 0x000000151a1b7220 */ /* 0x040fe20000410000 */
[----:B------:R-:W-:Y:S01]  /*128e0*/  FMUL.FTZ R26, R26, R9 ;  /* 0x000000091a1a7220 */ /* 0x000fe20000410000 */
[C---:B------:R-:W-:Y:S01]  /*128f0*/  FFMA.FTZ R25, R4.reuse, R11, R24 ;  /* 0x0000000b04197223 */ /* 0x040fe20000010018 */
[----:B------:R-:W-:Y:S01]  /*12900*/  FFMA.FTZ R8, R4, R5, -R7 ;  /* 0x0000000504087223 */ /* 0x000fe20000010807 */
[C---:B------:R-:W-:Y:S01]  /*12910*/  FFMA.FTZ R24, R6.reuse, R9, -R27 ;  /* 0x0000000906187223 */ /* 0x040fe2000001081b */
        /* <DEDUP_REMOVED lines=11> */
.L_x_5014:
[----:B------:R-:W-:Y:S05]  /*129d0*/  BSYNC B1 ;  /* 0x0000000000017941 */ /* 0x000fea0003800000 */
.L_x_5013:
[----:B------:R-:W-:Y:S05]  /*129e0*/  @P2 BRA `(.L_x_4986) ;  /* 0x0000000400a02947 */ /* 0x000fea0003800000 */
[----:B01----:R-:W-:Y:S01]  /*129f0*/  SHF.R.S32.HI R0, RZ, 0x1f, R195 ;  /* 0x0000001fff007819 */ /* 0x003fe200000114c3 */
[----:B------:R-:W-:Y:S01]  /*12a00*/  HADD2.F32 R25, -RZ, R72.H1_H1 ;  /* 0x30000048ff197230 */ /* 0x000fe20000004100 */
[----:B------:R-:W-:Y:S01]  /*12a10*/  LEA.HI R3, R3, R204, RZ, 0x1d ;  /* 0x000000cc03037211 */ /* 0x000fe200078fe8ff */
[--C-:B------:R-:W-:Y:S01]  /*12a20*/  HADD2.F32 R26, -RZ, R70.reuse.H1_H1 ;  /* 0x30000046ff1a7230 */ /* 0x100fe20000004100 */
[CC--:B------:R-:W-:Y:S01]  /*12a30*/  LEA.HI R5, R0.reuse, R195.reuse, RZ, 0x3 ;  /* 0x000000c300057211 */ /* 0x0c0fe200078f18ff */
[----:B------:R-:W-:Y:S01]  /*12a40*/  HADD2.F32 R70, -RZ, R70.H0_H0 ;  /* 0x20000046ff467230 */ /* 0x000fe20000004100 */
[----:B------:R-:W-:Y:S01]  /*12a50*/  LEA.HI R4, R0, R195, RZ, 0x6 ;  /* 0x000000c300047211 */ /* 0x000fe200078f30ff */
[----:B------:R-:W-:Y:S01]  /*12a60*/  HADD2.F32 R72, -RZ, R72.H0_H0 ;  /* 0x20000048ff487230 */ /* 0x000fe20000004100 */
[----:B------:R-:W-:Y:S02]  /*12a70*/  LOP3.LUT R5, R226, 0x38, R5, 0xf8, !PT ;  /* 0x00000038e2057812 */ /* 0x000fe400078ef805 */
[----:B------:R-:W-:Y:S01]  /*12a80*/  SHF.R.S32.HI R0, RZ, 0x1f, R3 ;  /* 0x0000001fff007819 */ /* 0x000fe20000011403 */
[----:B------:R-:W-:Y:S01]  /*12a90*/  IMAD.SHL.U32 R4, R4, 0x80, RZ ;  /* 0x0000008004047824 */ /* 0x000fe200078e00ff */
[----:B------:R-:W-:Y:S01]  /*12aa0*/  LOP3.LUT R7, R5, R60, RZ, 0x3c, !PT ;  /* 0x0000003c05077212 */ /* 0x000fe200078e3cff */
[----:B------:R-:W-:Y:S01]  /*12ab0*/  IMAD.SHL.U32 R5, R3, 0x8, RZ ;  /* 0x0000000803057824 */ /* 0x000fe200078e00ff */
[----:B------:R-:W-:-:S02]  /*12ac0*/  LEA.HI R3, R0, R3, RZ, 0x3 ;  /* 0x0000000300037211 */ /* 0x000fc400078f18ff */
[----:B-----5:R-:W-:Y:S02]  /*12ad0*/  R2UR UR4, R61 ;  /* 0x000000003d0472ca */ /* 0x020fe400000e0000 */
[----:B------:R-:W-:Y:S01]  /*12ae0*/  LOP3.LUT R0, R226, 0x38, R5, 0xf8, !PT ;  /* 0x00000038e2007812 */ /* 0x000fe200078ef805 */
[----:B------:R-:W-:Y:S01]  /*12af0*/  IMAD.SHL.U32 R3, R3, 0x400, RZ ;  /* 0x0000040003037824 */ /* 0x000fe200078e00ff */
[----:B------:R-:W-:Y:S02]  /*12b00*/  LOP3.LUT R4, R4, 0xffffe000, RZ, 0xc0, !PT ;  /* 0xffffe00004047812 */ /* 0x000fe400078ec0ff */
[----:B------:R-:W-:Y:S02]  /*12b10*/  LOP3.LUT R0, R0, R60, RZ, 0x3c, !PT ;  /* 0x0000003c00007212 */ /* 0x000fe400078e3cff */
[----:B------:R-:W-:Y:S02]  /*12b20*/  LOP3.LUT R3, R3, 0x7fffe000, RZ, 0xc0, !PT ;  /* 0x7fffe00003037812 */ /* 0x000fe400078ec0ff */
[----:B------:R-:W-:-:S02]  /*12b30*/  IADD3 R4, R7, R4, R47 ;  /* 0x0000000407047210 */ /* 0x000fc40007ffe02f */
[----:B------:R-:W-:Y:S02]  /*12b40*/  IADD3 R0, R0, R3, R47 ;  /* 0x0000000300007210 */ /* 0x000fe40007ffe02f */
[----:B------:R-:W-:Y:S02]  /*12b50*/  LEA R38, R4, UR4, 0x1 ;  /* 0x0000000404267c11 */ /* 0x000fe4000f8e08ff */
[----:B------:R-:W-:Y:S02]  /*12b60*/  LEA R0, R0, R17, 0x1 ;  /* 0x0000001100007211 */ /* 0x000fe400078e08ff */
[--C-:B------:R-:W-:Y:S01]  /*12b70*/  SHF.R.U64 R34, R14, 0x10, R15.reuse ;  /* 0x000000100e227819 */ /* 0x100fe2000000120f */
[----:B------:R-:W0:Y:S01]  /*12b80*/  LDS.128 R4, [R38] ;  /* 0x0000000026047984 */ /* 0x000e220000000c00 */
[----:B------:R-:W-:Y:S02]  /*12b90*/  SHF.R.U32.HI R33, RZ, 0x10, R15 ;  /* 0x00000010ff217819 */ /* 0x000fe4000001160f */
[--C-:B------:R-:W-:Y:S01]  /*12ba0*/  SHF.R.U64 R37, R56, 0x10, R57.reuse ;  /* 0x0000001038257819 */ /* 0x100fe20000001239 */
[----:B------:R-:W1:Y:S01]  /*12bb0*/  LDS.128 R8, [R0+0x12400] ;  /* 0x0124000000087984 */ /* 0x000e620000000c00 */
[----:B------:R-:W-:-:S02]  /*12bc0*/  SHF.R.U32.HI R56, RZ, 0x10, R57 ;  /* 0x00000010ff387819 */ /* 0x000fc40000011639 */
[--C-:B------:R-:W-:Y:S02]  /*12bd0*/  SHF.R.U32.HI R27, RZ, 0x10, R13.reuse ;  /* 0x00000010ff1b7819 */ /* 0x100fe4000001160d */
[----:B------:R-:W-:Y:S02]  /*12be0*/  SHF.R.U64 R35, R12, 0x10, R13 ;  /* 0x000000100c237819 */ /* 0x000fe4000000120d */
[--C-:B------:R-:W-:Y:S01]  /*12bf0*/  SHF.R.U64 R36, R58, 0x10, R59.reuse ;  /* 0x000000103a247819 */ /* 0x100fe2000000123b */
[----:B------:R-:W-:Y:S01]  /*12c00*/  HADD2.F32 R27, -RZ, R27.H0_H0 ;  /* 0x2000001bff1b7230 */ /* 0x000fe20000004100 */
[----:B------:R-:W-:Y:S01]  /*12c10*/  SHF.R.U32.HI R58, RZ, 0x10, R59 ;  /* 0x00000010ff3a7819 */ /* 0x000fe2000001163b */
[----:B0-----:R-:W-:Y:S02]  /*12c20*/  HADD2.F32 R12, -RZ, R5.H0_H0 ;  /* 0x20000005ff0c7230 */ /* 0x001fe40000004100 */
[----:B------:R-:W-:Y:S02]  /*12c30*/  HADD2.F32 R3, -RZ, R4.H0_H0 ;  /* 0x20000004ff037230 */ /* 0x000fe40000004100 */
[----:B-1----:R-:W-:-:S02]  /*12c40*/  HADD2.F32 R15, -RZ, R9.H0_H0 ;  /* 0x20000009ff0f7230 */ /* 0x002fc40000004100 */
[----:B------:R-:W-:Y:S02]  /*12c50*/  HADD2.F32 R20, -RZ, R9.H1_H1 ;  /* 0x30000009ff147230 */ /* 0x000fe40000004100 */
[----:B------:R-:W-:Y:S02]  /*12c60*/  HADD2.F32 R9, -RZ, R8.H0_H0 ;  /* 0x20000008ff097230 */ /* 0x000fe40000004100 */
[CC--:B------:R-:W-:Y:S01]  /*12c70*/  FMUL.FTZ R29, R15.reuse, R26.reuse ;  /* 0x0000001a0f1d7220 */ /* 0x0c0fe20000410000 */
[----:B------:R-:W-:Y:S01]  /*12c80*/  FMUL.FTZ R31, R15, R25 ;  /* 0x000000190f1f7220 */ /* 0x000fe20000410000 */
[----:B------:R-:W-:Y:S02]  /*12c90*/  HADD2.F32 R15, -RZ, R56.H0_H0 ;  /* 0x20000038ff0f7230 */ /* 0x000fe40000004100 */
[----:B------:R-:W-:Y:S01]  /*12ca0*/  FMUL.FTZ R28, R20, R27 ;  /* 0x0000001b141c7220 */ /* 0x000fe20000410000 */
[C---:B------:R-:W-:Y:S01]  /*12cb0*/  FFMA.FTZ R29, R12.reuse, R25, -R29 ;  /* 0x000000190c1d7223 */ /* 0x040fe2000001081d */
[----:B------:R-:W-:Y:S01]  /*12cc0*/  FFMA.FTZ R31, R12, R26, R31 ;  /* 0x0000001a0c1f7223 */ /* 0x000fe2000001001f */
[----:B------:R-:W-:-:S02]  /*12cd0*/  HADD2.F32 R5, -RZ, R5.H1_H1 ;  /* 0x30000005ff057230 */ /* 0x000fc40000004100 */
[----:B------:R-:W-:Y:S01]  /*12ce0*/  FMUL.FTZ R26, R20, R15 ;  /* 0x0000000f141a7220 */ /* 0x000fe20000410000 */
[C---:B------:R-:W-:Y:S01]  /*12cf0*/  FMUL.FTZ R12, R9.reuse, R70 ;  /* 0x00000046090c7220 */ /* 0x040fe20000410000 */
[----:B------:R-:W-:Y:S02]  /*12d00*/  HADD2.F32 R21, -RZ, R10.H0_H0 ;  /* 0x2000000aff157230 */ /* 0x000fe40000004100 */
[-C--:B------:R-:W-:Y:S01]  /*12d10*/  FMUL.FTZ R9, R9, R72.reuse ;  /* 0x0000004809097220 */ /* 0x080fe20000410000 */
[----:B------:R-:W-:Y:S02]  /*12d20*/  HADD2.F32 R20, -RZ, R71.H0_H0 ;  /* 0x20000047ff147230 */ /* 0x000fe40000004100 */
[----:B------:R-:W-:Y:S01]  /*12d30*/  FFMA.FTZ R72, R3, R72, -R12 ;  /* 0x0000004803487223 */ /* 0x000fe2000001080c */
[----:B------:R-:W-:Y:S02]  /*12d40*/  HADD2.F32 R13, -RZ, R6.H0_H0 ;  /* 0x20000006ff0d7230 */ /* 0x000fe40000004100 */
[----:B------:R-:W-:Y:S01]  /*12d50*/  FFMA.FTZ R30, R5, R27, R26 ;  /* 0x0000001b051e7223 */ /* 0x000fe2000001001a */
[----:B------:R-:W-:-:S02]  /*12d60*/  HADD2.F32 R24, -RZ, R11.H0_H0 ;  /* 0x2000000bff187230 */ /* 0x000fc40000004100 */
[----:B------:R-:W-:Y:S01]  /*12d70*/  FMUL.FTZ R26, R21, R20 ;  /* 0x00000014151a7220 */ /* 0x000fe20000410000 */
[----:B------:R-:W-:Y:S02]  /*12d80*/  HADD2.F32 R12, -RZ, R73.H0_H0 ;  /* 0x20000049ff0c7230 */ /* 0x000fe40000004100 */
[----:B------:R-:W-:Y:S01]  /*12d90*/  FFMA.FTZ R28, R5, R15, -R28 ;  /* 0x0000000f051c7223 */ /* 0x000fe2000001081c */
[----:B------:R-:W-:Y:S02]  /*12da0*/  HADD2.F32 R71, -RZ, R71.H1_H1 ;  /* 0x30000047ff477230 */ /* 0x000fe40000004100 */
[----:B------:R-:W-:Y:S01]  /*12db0*/  FFMA.FTZ R70, R3, R70, R9 ;  /* 0x0000004603467223 */ /* 0x000fe20000010009 */
[----:B------:R-:W-:Y:S02]  /*12dc0*/  HADD2.F32 R73, -RZ, R73.H1_H1 ;  /* 0x30000049ff497230 */ /* 0x000fe40000004100 */
[----:B------:R-:W-:Y:S01]  /*12dd0*/  FMUL.FTZ R32, R21, R12 ;  /* 0x0000000c15207220 */ /* 0x000fe20000410000 */
[----:B------:R-:W-:-:S02]  /*12de0*/  HADD2.F32 R14, -RZ, R7.H0_H0 ;  /* 0x20000007ff0e7230 */ /* 0x000fc40000004100 */
[C---:B------:R-:W-:Y:S01]  /*12df0*/  FFMA.FTZ R15, R13.reuse, R12, -R26 ;  /* 0x0000000c0d0f7223 */ /* 0x040fe2000001081a */
[C---:B------:R-:W-:Y:S01]  /*12e00*/  FMUL.FTZ R3, R24.reuse, R71 ;  /* 0x0000004718037220 */ /* 0x040fe20000410000 */
[----:B------:R-:W-:Y:S02]  /*12e10*/  HADD2.F32 R11, -RZ, R11.H1_H1 ;  /* 0x3000000bff0b7230 */ /* 0x000fe40000004100 */
[-C--:B------:R-:W-:Y:S01]  /*12e20*/  FMUL.FTZ R24, R24, R73.reuse ;  /* 0x0000004918187220 */ /* 0x080fe20000410000 */
[----:B------:R-:W-:Y:S02]  /*12e30*/  HADD2.F32 R26, -RZ, R33.H0_H0 ;  /* 0x20000021ff1a7230 */ /* 0x000fe40000004100 */
[----:B------:R-:W-:Y:S01]  /*12e40*/  FFMA.FTZ R32, R13, R20, R32 ;  /* 0x000000140d207223 */ /* 0x000fe20000010020 */
[----:B------:R-:W-:Y:S02]  /*12e50*/  HADD2.F32 R12, -RZ, R58.H0_H0 ;  /* 0x2000003aff0c7230 */ /* 0x000fe40000004100 */
[C---:B------:R-:W-:Y:S01]  /*12e60*/  FFMA.FTZ R73, R14.reuse, R73, -R3 ;  /* 0x000000490e497223 */ /* 0x040fe20000010803 */
[----:B------:R-:W-:Y:S01]  /*12e70*/  FFMA.FTZ R24, R14, R71, R24 ;  /* 0x000000470e187223 */ /* 0x000fe20000010018 */
[----:B------:R-:W-:-:S02]  /*12e80*/  HADD2.F32 R7, -RZ, R7.H1_H1 ;  /* 0x30000007ff077230 */ /* 0x000fc40000004100 */
[C---:B------:R-:W-:Y:S01]  /*12e90*/  FMUL.FTZ R20, R11.reuse, R26 ;  /* 0x0000001a0b147220 */ /* 0x040fe20000410000 */
[-C--:B------:R-:W-:Y:S01]  /*12ea0*/  FMUL.FTZ R14, R11, R12.reuse ;  /* 0x0000000c0b0e7220 */ /* 0x080fe20000410000 */
[----:B------:R-:W-:Y:S02]  /*12eb0*/  HADD2.F32 R8, -RZ, R8.H1_H1 ;  /* 0x30000008ff087230 */ /* 0x000fe40000004100 */
[----:B------:R-:W-:Y:S02]  /*12ec0*/  HADD2.F32 R10, -RZ, R10.H1_H1 ;  /* 0x3000000aff0a7230 */ /* 0x000fe40000004100 */
[C---:B------:R-:W-:Y:S01]  /*12ed0*/  FFMA.FTZ R20, R7.reuse, R12, -R20 ;  /* 0x0000000c07147223 */ /* 0x040fe20000010814 */
[----:B------:R-:W-:Y:S02]  /*12ee0*/  HADD2.F32 R9, -RZ, R35.H0_H0 ;  /* 0x20000023ff097230 */ /* 0x000fe40000004100 */
[----:B------:R-:W-:Y:S01]  /*12ef0*/  FFMA.FTZ R25, R7, R26, R14 ;  /* 0x0000001a07197223 */ /* 0x000fe2000001000e */
[----:B------:R-:W-:-:S02]  /*12f00*/  HADD2.F32 R11, -RZ, R34.H0_H0 ;  /* 0x20000022ff0b7230 */ /* 0x000fc40000004100 */
[----:B------:R-:W-:Y:S02]  /*12f10*/  HADD2.F32 R3, -RZ, R37.H0_H0 ;  /* 0x20000025ff037230 */ /* 0x000fe40000004100 */
[----:B------:R-:W-:Y:S01]  /*12f20*/  FMUL.FTZ R7, R8, R9 ;  /* 0x0000000908077220 */ /* 0x000fe20000410000 */
[----:B------:R-:W-:Y:S02]  /*12f30*/  HADD2.F32 R5, -RZ, R36.H0_H0 ;  /* 0x20000024ff057230 */ /* 0x000fe40000004100 */
        /* <DEDUP_REMOVED lines=19> */
.L_x_4986:
[----:B------:R-:W-:Y:S05]  /*13070*/  BSYNC B0 ;  /* 0x0000000000007941 */ /* 0x000fea0003800000 */
.L_x_4964:
        /* <DEDUP_REMOVED lines=8> */
.L_x_4962:
[----:B01-3--:R-:W3:Y:S02]  /*13100*/  LDL R0, [R1+0x3c] ;  /* 0x00003c0001007983 */ /* 0x00bee40000100800 */
[----:B---3--:R-:W-:-:S13]  /*13110*/  R2UR UR4, R0 ;  /* 0x00000000000472ca */ /* 0x008fda00000e0000 */
[----:B------:R-:W-:-:S05]  /*13120*/  IMAD.U32 R0, RZ, RZ, UR4 ;  /* 0x00000004ff007e24 */ /* 0x000fca000f8e00ff */
[----:B------:R-:W-:-:S13]  /*13130*/  ISETP.NE.AND P0, PT, R0, 0x3, PT ;  /* 0x000000030000780c */ /* 0x000fda0003f05270 */
[----:B------:R-:W-:Y:S05]  /*13140*/  @!P0 BRA `(.L_x_5015) ;  /* 0x0000000000048947 */ /* 0x000fea0003800000 */
[----:B------:R-:W-:Y:S01]  /*13150*/  BPT.TRAP 0x1 ;  /* 0x000000040000795c */ /* 0x000fe20000300000 */
.L_x_5015:
[----:B--2-4-:R-:W-:Y:S01]  /*13160*/  IMAD R3, R194, 0x8, R17 ;  /* 0x00000008c2037824 */ /* 0x014fe200078e0211 */
[----:B------:R-:W-:-:S04]  /*13170*/  SHF.L.U32 R0, R197, 0x1f, RZ ;  /* 0x0000001fc5007819 */ /* 0x000fc800000006ff */
[----:B------:R0:W1:Y:S01]  /*13180*/  SYNCS.PHASECHK.TRANS64.TRYWAIT P1, [R3+URZ+0x30830], R0 ;  /* 0x03083000030075a7 */ /* 0x000062000802017f */
[----:B------:R-:W-:Y:S05]  /*13190*/  @!P0 BRA `(.L_x_5016) ;  /* 0x0000000000048947 */ /* 0x000fea0003800000 */
[----:B------:R-:W-:Y:S01]  /*131a0*/  BPT.TRAP 0x1 ;  /* 0x000000040000795c */ /* 0x000fe20000300000 */
.L_x_5016:
[----:B-1----:R-:W-:Y:S05]  /*131b0*/  @P1 BRA `(.L_x_5017) ;  /* 0x0000000000081947 */ /* 0x002fea0003800000 */
[----:B------:R-:W1:Y:S02]  /*131c0*/  SYNCS.PHASECHK.TRANS64.TRYWAIT P1, [R3+URZ+0x30830], R0 ;  /* 0x03083000030075a7 */ /* 0x000e64000802017f */
[----:B-1----:R-:W-:Y:S05]  /*131d0*/  @!P1 BRA `(.L_x_5018) ;  /* 0x000001a400c49947 */ /* 0x002fea0003800000 */
.L_x_5017:
[----:B------:R-:W-:Y:S05]  /*131e0*/  WARPSYNC.ALL ;  /* 0x0000000000007948 */ /* 0x000fea0003800000 */
[----:B01----:R-:W-:Y:S01]  /*131f0*/  VIADD R0, R17, 0x1e400 ;  /* 0x0001e40011007836 */ /* 0x003fe20000000000 */
[----:B------:R-:W-:Y:S01]  /*13200*/  R2UR UR4, R68 ;  /* 0x00000000440472ca */ /* 0x000fe200000e0000 */
[----:B------:R-:W-:Y:S01]  /*13210*/  IMAD.MOV.U32 R5, RZ, RZ, 0x40000040 ;  /* 0x40000040ff057424 */ /* 0x000fe200078e00ff */
[----:B-----5:R-:W-:Y:S01]  /*13220*/  WARPGROUP.ARRIVE ;  /* 0x00000000000079c5 */ /* 0x020fe20000000000 */
[----:B------:R-:W-:Y:S01]  /*13230*/  UMOV UR9, 0x40000040 ;  /* 0x4000004000097882 */ /* 0x000fe20000000000 */
[----:B------:R-:W-:Y:S01]  /*13240*/  SHF.R.U32.HI R0, RZ, 0x4, R0 ;  /* 0x00000004ff007819 */ /* 0x000fe20000011600 */
[----:B------:R-:W-:Y:S01]  /*13250*/  IMAD.MOV.U32 R7, RZ, RZ, 0x40000040 ;  /* 0x40000040ff077424 */ /* 0x000fe200078e00ff */
[----:B------:R-:W-:Y:S01]  /*13260*/  R2UR UR11, R5 ;  /* 0x00000000050b72ca */ /* 0x000fe200000e0000 */
[----:B------:R-:W-:Y:S01]  /*13270*/  IMAD.U32 R9, RZ, RZ, UR9 ;  /* 0x00000009ff097e24 */ /* 0x000fe2000f8e00ff */
[----:B------:R-:W-:Y:S01]  /*13280*/  LOP3.LUT R0, R0, 0x3fff, RZ, 0xc0, !PT ;  /* 0x00003fff00007812 */ /* 0x000fe200078ec0ff */
[----:B------:R-:W-:Y:S01]  /*13290*/  UMOV UR57, 0x40000040 ;  /* 0x4000004000397882 */ /* 0x000fe20000000000 */
[----:B------:R-:W-:Y:S01]  /*132a0*/  UMOV UR53, 0x40000040 ;  /* 0x4000004000357882 */ /* 0x000fe20000000000 */
[----:B------:R-:W-:Y:S01]  /*132b0*/  UMOV UR49, 0x40000040 ;  /* 0x4000004000317882 */ /* 0x000fe20000000000 */
[----:B------:R-:W-:Y:S01]  /*132c0*/  LOP3.LUT R218, R0, 0x10000, RZ, 0xfc, !PT ;  /* 0x0001000000da7812 */ /* 0x000fe200078efcff */
[----:B------:R-:W-:Y:S01]  /*132d0*/  ULOP3.LUT UR4, UR4, 0x10000, URZ, 0xfc, !UPT ;  /* 0x0001000004047892 */ /* 0x000fe2000f8efc3f */
[----:B------:R-:W-:Y:S01]  /*132e0*/  IMAD.MOV.U32 R5, RZ, RZ, 0x40000040 ;  /* 0x40000040ff057424 */ /* 0x000fe200078e00ff */
[----:B------:R-:W-:Y:S01]  /*132f0*/  UMOV UR45, 0x40000040 ;  /* 0x40000040002d7882 */ /* 0x000fe20000000000 */
[----:B------:R-:W-:Y:S01]  /*13300*/  UMOV UR41, 0x40000040 ;  /* 0x4000004000297882 */ /* 0x000fe20000000000 */
[----:B------:R-:W-:Y:S01]  /*13310*/  IMAD R4, R194, 0x900, R218 ;  /* 0x00000900c2047824 */ /* 0x000fe200078e02da */
[----:B------:R-:W-:Y:S01]  /*13320*/  UIADD3 UR5, UR4, 0x2, URZ ;  /* 0x0000000204057890 */ /* 0x000fe2000fffe03f */
[----:B------:R-:W-:Y:S01]  /*13330*/  R2UR UR39, R5 ;  /* 0x00000000052772ca */ /* 0x000fe200000e0000 */
[----:B------:R-:W-:Y:S01]  /*13340*/  UMOV UR8, UR4 ;  /* 0x0000000400087c82 */ /* 0x000fe20008000000 */
[C---:B------:R-:W-:Y:S01]  /*13350*/  VIADD R6, R4.reuse, 0x2 ;  /* 0x0000000204067836 */ /* 0x040fe20000000000 */
[----:B------:R-:W-:Y:S01]  /*13360*/  R2UR UR10, R4 ;  /* 0x00000000040a72ca */ /* 0x000fe200000e0000 */
[----:B------:R-:W-:Y:S01]  /*13370*/  IMAD.U32 R8, RZ, RZ, UR8 ;  /* 0x00000008ff087e24 */ /* 0x000fe2000f8e00ff */
[----:B------:R-:W-:-:S02]  /*13380*/  UIADD3 UR56, UR4, 0x404, URZ ;  /* 0x0000040404387890 */ /* 0x000fc4000fffe03f */
[----:B------:R-:W-:Y:S02]  /*13390*/  UIADD3 UR52, UR4, 0x406, URZ ;  /* 0x0000040604347890 */ /* 0x000fe4000fffe03f */
[----:B------:R0:W-:Y:S01]  /*133a0*/  STL.64 [R1+0x28], R8 ;  /* 0x0000280801007387 */ /* 0x0001e20000100a00 */
[----:B------:R-:W-:Y:S02]  /*133b0*/  UIADD3 UR48, UR4, 0x800, URZ ;  /* 0x0000080004307890 */ /* 0x000fe4000fffe03f */
[----:B------:R-:W-:Y:S02]  /*133c0*/  UIADD3 UR44, UR4, 0x802, URZ ;  /* 0x00000802042c7890 */ /* 0x000fe4000fffe03f */
[----:B------:R-:W-:Y:S02]  /*133d0*/  UIADD3 UR40, UR4, 0x804, URZ ;  /* 0x0000080404287890 */ /* 0x000fe4000fffe03f */
[----:B------:R-:W-:Y:S01]  /*133e0*/  HGMMA.64x96x16.F32 R24, gdesc[UR8], RZ, !UPT, gsb0 ;  /* 0x01600000081879f0 */ /* 0x000fe2000c0008ff */
        /* <DEDUP_REMOVED lines=8> */
[----:B------:R-:W-:Y:S01]  /*13470*/  IMAD.U32 R9, RZ, RZ, UR9 ;  /* 0x00000009ff097e24 */ /* 0x000fe2000f8e00ff */
[----:B------:R-:W-:Y:S01]  /*13480*/  UIADD3 UR36, UR4, 0x806, URZ ;  /* 0x0000080604247890 */ /* 0x000fe2000fffe03f */
[----:B------:R-:W-:-:S03]  /*13490*/  UMOV UR37, 0x40000040 ;  /* 0x4000004000257882 */ /* 0x000fc60000000000 */
        /* <DEDUP_REMOVED lines=10> */
[----:B------:R-:W-:Y:S02]  /*13540*/  IMAD.MOV.U32 R7, RZ, RZ, 0x40000040 ;  /* 0x40000040ff077424 */ /* 0x000fe400078e00ff */
        /* <DEDUP_REMOVED lines=38> */
[----:B0-----:R-:W-:Y:S02]  /*137b0*/  IMAD.U32 R8, RZ, RZ, UR8 ;  /* 0x00000008ff087e24 */ /* 0x001fe4000f8e00ff */
[----:B------:R-:W-:Y:S01]  /*137c0*/  IMAD.U32 R9, RZ, RZ, UR9 ;  /* 0x00000009ff097e24 */ /* 0x000fe2000f8e00ff */
[----:B------:R-:W-:Y:S01]  /*137d0*/  R2UR UR58, R6 ;  /* 0x00000000063a72ca */ /* 0x000fe200000e0000 */
[----:B------:R-:W-:Y:S01]  /*137e0*/  VIADD R6, R4, 0x306 ;  /* 0x0000030604067836 */ /* 0x000fe20000000000 */
[----:B------:R-:W-:Y:S01]  /*137f0*/  R2UR UR59, R7 ;  /* 0x00000000073b72ca */ /* 0x000fe200000e0000 */
[----:B------:R-:W-:Y:S01]  /*13800*/  IMAD.MOV.U32 R7, RZ, RZ, 0x40000040 ;  /* 0x40000040ff077424 */ /* 0x000fe200078e00ff */
[----:B------:R0:W-:Y:S02]  /*13810*/  STL.64 [R1], R8 ;  /* 0x0000000801007387 */ /* 0x0001e40000100a00 */
[----:B------:R-:W-:Y:S01]  /*13820*/  R2UR UR54, R6 ;  /* 0x00000000063672ca */ /* 0x000fe200000e0000 */
[----:B------:R-:W-:Y:S01]  /*13830*/  VIADD R6, R4, 0x600 ;  /* 0x0000060004067836 */ /* 0x000fe20000000000 */
[----:B------:R-:W-:Y:S01]  /*13840*/  R2UR UR55, R7 ;  /* 0x00000000073772ca */ /* 0x000fe200000e0000 */
[----:B------:R-:W-:-:S03]  /*13850*/  IMAD.MOV.U32 R7, RZ, RZ, 0x40000040 ;  /* 0x40000040ff077424 */ /* 0x000fc600078e00ff */
[----:B------:R-:W-:Y:S01]  /*13860*/  R2UR UR50, R6 ;  /* 0x00000000063272ca */ /* 0x000fe200000e0000 */
[----:B------:R-:W-:Y:S01]  /*13870*/  VIADD R6, R4, 0x602 ;  /* 0x0000060204067836 */ /* 0x000fe20000000000 */
[----:B------:R-:W-:Y:S01]  /*13880*/  R2UR UR51, R7 ;  /* 0x00000000073372ca */ /* 0x000fe200000e0000 */
[----:B------:R-:W-:-:S03]  /*13890*/  IMAD.MOV.U32 R7, RZ, RZ, 0x40000040 ;  /* 0x40000040ff077424 */ /* 0x000fc600078e00ff */
[----:B------:R-:W-:Y:S01]  /*138a0*/  R2UR UR46, R6 ;  /* 0x00000000062e72ca */ /* 0x000fe200000e0000 */
[C---:B------:R-:W-:Y:S01]  /*138b0*/  VIADD R6, R4.reuse, 0x604 ;  /* 0x0000060404067836 */ /* 0x040fe20000000000 */
[----:B------:R-:W-:Y:S01]  /*138c0*/  R2UR UR47, R7 ;  /* 0x00000000072f72ca */ /* 0x000fe200000e0000 */
[----:B------:R-:W-:Y:S01]  /*138d0*/  VIADD R4, R4, 0x606 ;  /* 0x0000060604047836 */ /* 0x000fe20000000000 */
[----:B------:R-:W-:Y:S02]  /*138e0*/  MOV R7, 0x40000040 ;  /* 0x4000004000077802 */ /* 0x000fe40000000f00 */
        /* <DEDUP_REMOVED lines=27> */
.L_x_5019:
[----:B------:R-:W2:Y:S01]  /*13aa0*/  LDL R0, [R1+0x44] ;  /* 0x0000440001007983 */ /* 0x000ea20000100800 */
[----:B------:R-:W0:Y:S03]  /*13ab0*/  LDC R94, c[0x0][0x448] ;  /* 0x00011200ff5e7b82 */ /* 0x000e260000000800 */
[----:B------:R-:W2:Y:S01]  /*13ac0*/  LDL R92, [R1+0x38] ;  /* 0x00003800015c7983 */ /* 0x000ea20000100800 */
[----:B------:R-:W-:Y:S01]  /*13ad0*/  LOP3.LUT R16, R16, 0xffefffff, RZ, 0xc0, !PT ;  /* 0xffefffff10107812 */ /* 0x000fe200078ec0ff */
[----:B------:R-:W-:Y:S02]  /*13ae0*/  ULDC UR4, c[0x0][0x9dc] ;  /* 0x0002770000047ab9 */ /* 0x000fe40000000800 */
[----:B------:R-:W-:Y:S01]  /*13af0*/  IMAD.U32 R9, RZ, RZ, UR4 ;  /* 0x00000004ff097e24 */ /* 0x000fe2000f8e00ff */
[----:B------:R-:W1:Y:S04]  /*13b00*/  LDC.64 R10, c[0x0][0x9e0] ;  /* 0x00027800ff0a7b82 */ /* 0x000e680000000a00 */
[----:B------:R-:W-:-:S02]  /*13b10*/  LOP3.LUT R6, RZ, R9, RZ, 0x33, !PT ;  /* 0x00000009ff067212 */ /* 0x000fc400078e33ff */
[----:B0-----:R-:W-:-:S13]  /*13b20*/  ISETP.NE.AND P1, PT, R94, 0x1, PT ;  /* 0x000000015e00780c */ /* 0x001fda0003f25270 */
[----:B------:R-:W0:Y:S01]  /*13b30*/  @P1 LDC R5, c[0x0][0x44c] ;  /* 0x00011300ff051b82 */ /* 0x000e220000000800 */
[----:B------:R-:W-:-:S04]  /*13b40*/  @P1 LOP3.LUT R16, R16, 0x100000, RZ, 0xfc, !PT ;  /* 0x0010000010101812 */ /* 0x000fc800078efcff */
[----:B------:R-:W-:-:S03]  /*13b50*/  LOP3.LUT R16, R16, 0xfff7ffff, RZ, 0xc0, !PT ;  /* 0xfff7ffff10107812 */ /* 0x000fc600078ec0ff */
[----:B------:R-:W3:Y:S01]  /*13b60*/  @P1 LDC R7, c[0x0][0x450] ;  /* 0x00011400ff071b82 */ /* 0x000ee20000000800 */
[----:B--2---:R-:W-:-:S04]  /*13b70*/  IMAD.IADD R12, R0, 0x1, R92 ;  /* 0x00000001000c7824 */ /* 0x004fc800078e025c */
[----:B0-----:R-:W-:-:S05]  /*13b80*/  @P1 IMAD.HI.U32 R0, R12, R5, RZ ;  /* 0x000000050c001227 */ /* 0x001fca00078e00ff */
[----:B---3--:R-:W-:Y:S01]  /*13b90*/  @P1 SHF.R.U32.HI R12, RZ, R7, R0 ;  /* 0x00000007ff0c1219 */ /* 0x008fe20000011600 */
[----:B------:R-:W-:Y:S01]  /*13ba0*/  VIADD R0, R3, 0x30840 ;  /* 0x0003084003007836 */ /* 0x000fe20000000000 */
[----:B-1----:R-:W-:Y:S01]  /*13bb0*/  ISETP.GE.AND P1, PT, R11, 0x1, PT ;  /* 0x000000010b00780c */ /* 0x002fe20003f26270 */
[----:B------:R-:W-:Y:S02]  /*13bc0*/  IMAD.MOV.U32 R3, RZ, RZ, -0x60 ;  /* 0xffffffa0ff037424 */ /* 0x000fe400078e00ff */
[----:B------:R-:W0:Y:S01]  /*13bd0*/  SHFL.IDX PT, R5, R12, RZ, 0x1c1f ;  /* 0x001c1fff0c057589 */ /* 0x000e2200000e0000 */
[----:B------:R-:W-:Y:S01]  /*13be0*/  PRMT R0, R205, 0x654, R0 ;  /* 0x00000654cd007816 */ /* 0x000fe20000000000 */
[----:B------:R-:W-:-:S03]  /*13bf0*/  IMAD R4, R2, R3, 0x61 ;  /* 0x0000006102047424 */ /* 0x000fc600078e0203 */
[----:B------:R1:W-:Y:S01]  /*13c00*/  SYNCS.ARRIVE.TRANS64.RED.A1T0 RZ, [R0+URZ], RZ ;  /* 0x000000ff00ff79a7 */ /* 0x0003e2000810043f */
[----:B------:R-:W-:Y:S01]  /*13c10*/  VIADD R74, R4, 0xffffffff ;  /* 0xffffffff044a7836 */ /* 0x000fe20000000000 */
[----:B------:R-:W-:-:S03]  /*13c20*/  IADD3 R3, R201, R4, -R227 ;  /* 0x00000004c9037210 */ /* 0x000fc60007ffe8e3 */
[----:B------:R-:W-:Y:S02]  /*13c30*/  @P1 LOP3.LUT R16, R16, 0x80000, RZ, 0xfc, !PT ;  /* 0x0008000010101812 */ /* 0x000fe400078efcff */
[----:B------:R-:W-:Y:S02]  /*13c40*/  IMAD.IADD R3, R3, 0x1, -R200 ;  /* 0x0000000103037824 */ /* 0x000fe400078e0ac8 */
[----:B-1----:R-:W-:Y:S02]  /*13c50*/  IMAD R0, R2, -0x60, R201 ;  /* 0xffffffa002007824 */ /* 0x002fe400078e02c9 */
[C---:B------:R-:W-:Y:S01]  /*13c60*/  IMAD.IADD R85, R3.reuse, 0x1, R10 ;  /* 0x0000000103557824 */ /* 0x040fe200078e020a */
[----:B------:R-:W-:Y:S02]  /*13c70*/  IADD3 R72, R3, R6, RZ ;  /* 0x0000000603487210 */ /* 0x000fe40007ffe0ff */
[----:B------:R-:W-:Y:S01]  /*13c80*/  IADD3 R14, -R227, 0x60, R0 ;  /* 0x00000060e30e7810 */ /* 0x000fe20007ffe100 */
[----:B------:R-:W-:-:S02]  /*13c90*/  IMAD.IADD R0, R74, 0x1, -R227 ;  /* 0x000000014a007824 */ /* 0x000fc400078e0ae3 */
[----:B0-----:R-:W-:Y:S01]  /*13ca0*/  IMAD.IADD R8, R72, 0x1, R5 ;  /* 0x0000000148087824 */ /* 0x001fe200078e0205 */
        /* <DEDUP_REMOVED lines=13> */
.L_x_5022:
[----:B------:R-:W-:-:S13]  /*13d80*/  ISETP.NE.AND P1, PT, R11, 0x1, PT ;  /* 0x000000010b00780c */ /* 0x000fda0003f25270 */
[----:B------:R-:W0:Y:S02]  /*13d90*/  @P1 LDC.64 R4, c[0x0][0x9e8] ;  /* 0x00027a00ff041b82 */ /* 0x000e240000000a00 */
[----:B0-----:R-:W-:-:S05]  /*13da0*/  @P1 IMAD.HI.U32 R4, R3, R4, RZ ;  /* 0x0000000403041227 */ /* 0x001fca00078e00ff */
[----:B------:R-:W-:-:S07]  /*13db0*/  @P1 SHF.R.U32.HI R3, RZ, R5, R4 ;  /* 0x00000005ff031219 */ /* 0x000fce0000011604 */
.L_x_5023:
[----:B------:R-:W-:Y:S05]  /*13dc0*/  BSYNC B0 ;  /* 0x0000000000007941 */ /* 0x000fea0003800000 */
.L_x_5021:
[----:B------:R-:W-:-:S05]  /*13dd0*/  IMAD R3, R3, R11, R0 ;  /* 0x0000000b03037224 */ /* 0x000fca00078e0200 */
[----:B------:R-:W-:Y:S02]  /*13de0*/  VIMNMX R8, R8, R3, !PT ;  /* 0x0000000308087248 */ /* 0x000fe40007fe0100 */
[----:B------:R-:W-:-:S07]  /*13df0*/  VIADDMNMX R6, R3, R11, R6, PT ;  /* 0x0000000b03067246 */ /* 0x000fce0003800106 */
.L_x_5020:
        /* <DEDUP_REMOVED lines=131> */
.L_x_5026:
[----:B------:R-:W-:-:S13]  /*14630*/  ISETP.NE.AND P5, PT, R11, 0x1, PT ;  /* 0x000000010b00780c */ /* 0x000fda0003fa5270 */
[----:B------:R-:W0:Y:S02]  /*14640*/  @P5 LDC.64 R4, c[0x0][0x9e8] ;  /* 0x00027a00ff045b82 */ /* 0x000e240000000a00 */
[----:B0-----:R-:W-:-:S05]  /*14650*/  @P5 IMAD.HI.U32 R4, R85, R4, RZ ;  /* 0x0000000455045227 */ /* 0x001fca00078e00ff */
[----:B------:R-:W-:-:S07]  /*14660*/  @P5 SHF.R.U32.HI R85, RZ, R5, R4 ;  /* 0x00000005ff555219 */ /* 0x000fce0000011604 */
.L_x_5027:
[----:B------:R-:W-:Y:S05]  /*14670*/  BSYNC B0 ;  /* 0x0000000000007941 */ /* 0x000fea0003800000 */
.L_x_5025:
[----:B------:R-:W-:-:S05]  /*14680*/  IMAD R85, R85, R11, R0 ;  /* 0x0000000b55557224 */ /* 0x000fca00078e0200 */
[----:B------:R-:W-:Y:S02]  /*14690*/  VIMNMX R8, R8, R85, !PT ;  /* 0x0000005508087248 */ /* 0x000fe40007fe0100 */
[----:B------:R-:W-:-:S07]  /*146a0*/  VIADDMNMX R6, R85, R11, R6, PT ;  /* 0x0000000b55067246 */ /* 0x000fce0003800106 */
.L_x_5024:
[----:B------:R-:W-:Y:S01]  /*146b0*/  ISETP.GT.AND P1, PT, R8, 0x1, !P1 ;  /* 0x000000010800780c */ /* 0x000fe20004f24270 */
[----:B------:R-:W-:Y:S01]  /*146c0*/  ULDC UR4, c[0x0][0x988] ;  /* 0x0002620000047ab9 */ /* 0x000fe20000000800 */
[----:B------:R-:W-:Y:S02]  /*146d0*/  FMNMX.FTZ R0, R24, R83, !PT ;  /* 0x0000005318007209 */ /* 0x000fe40007810000 */
[----:B------:R-:W-:Y:S02]  /*146e0*/  ISETP.LT.OR P1, PT, R6, 0x2, P1 ;  /* 0x000000020600780c */ /* 0x000fe40000f21670 */
[----:B------:R-:W-:Y:S02]  /*146f0*/  ISETP.GT.AND P6, PT, R8, 0x8, !P6 ;  /* 0x000000080800780c */ /* 0x000fe400077c4270 */
[----:B------:R-:W-:Y:S02]  /*14700*/  FSEL R97, R27, -INF , !P1 ;  /* 0xff8000001b617808 */ /* 0x000fe40004800000 */
[----:B------:R-:W-:-:S02]  /*14710*/  ISETP.NE.AND P1, PT, R76, RZ, PT ;  /* 0x000000ff4c00720c */ /* 0x000fc40003f25270 */
[----:B------:R-:W-:Y:S02]  /*14720*/  FMNMX.FTZ R0, R79, R0, !PT ;  /* 0x000000004f007209 */ /* 0x000fe40007810000 */
[----:B------:R-:W-:Y:S02]  /*14730*/  ISETP.GT.AND P1, PT, R8, 0x9, !P1 ;  /* 0x000000090800780c */ /* 0x000fe40004f24270 */
[C---:B------:R-:W-:Y:S02]  /*14740*/  ISETP.LT.OR P6, PT, R6.reuse, 0x9, P6 ;  /* 0x000000090600780c */ /* 0x040fe400037c1670 */
[----:B------:R-:W-:Y:S02]  /*14750*/  ISETP.LT.OR P1, PT, R6, 0xa, P1 ;  /* 0x0000000a0600780c */ /* 0x000fe40000f21670 */
[----:B------:R-:W-:Y:S02]  /*14760*/  FMNMX.FTZ R0, R73, R0, !PT ;  /* 0x0000000049007209 */ /* 0x000fe40007810000 */
[----:B------:R-:W-:-:S02]  /*14770*/  FSEL R95, R31, -INF , !P1 ;  /* 0xff8000001f5f7808 */ /* 0x000fc40004800000 */
[----:B------:R-:W-:Y:S02]  /*14780*/  ISETP.NE.AND P1, PT, R78, RZ, PT ;  /* 0x000000ff4e00720c */ /* 0x000fe40003f25270 */
[----:B------:R-:W-:Y:S02]  /*14790*/  FSEL R5, R30, -INF , !P6 ;  /* 0xff8000001e057808 */ /* 0x000fe40007000000 */
[----:B------:R-:W-:Y:S02]  /*147a0*/  ISETP.GT.AND P1, PT, R8, 0x10, !P1 ;  /* 0x000000100800780c */ /* 0x000fe40004f24270 */
[----:B------:R-:W-:Y:S02]  /*147b0*/  ISETP.NE.AND P6, PT, R80, RZ, PT ;  /* 0x000000ff5000720c */ /* 0x000fe40003fc5270 */
[----:B------:R-:W-:Y:S02]  /*147c0*/  ISETP.LT.OR P1, PT, R6, 0x11, P1 ;  /* 0x000000110600780c */ /* 0x000fe40000f21670 */
[----:B------:R-:W-:-:S02]  /*147d0*/  FMNMX.FTZ R0, R77, R0, !PT ;  /* 0x000000004d007209 */ /* 0x000fc40007810000 */
[----:B------:R-:W-:Y:S02]  /*147e0*/  FSEL R27, R34, -INF , !P1 ;  /* 0xff800000221b7808 */ /* 0x000fe40004800000 */
[----:B------:R-:W-:Y:S02]  /*147f0*/  ISETP.NE.AND P1, PT, R32, RZ, PT ;  /* 0x000000ff2000720c */ /* 0x000fe40003f25270 */
[----:B------:R-:W-:Y:S02]  /*14800*/  FMNMX.FTZ R0, R33, R0, !PT ;  /* 0x0000000021007209 */ /* 0x000fe40007810000 */
[----:B------:R-:W-:Y:S02]  /*14810*/  ISETP.GT.AND P1, PT, R8, 0x11, !P1 ;  /* 0x000000110800780c */ /* 0x000fe40004f24270 */
[----:B------:R-:W-:Y:S02]  /*14820*/  ISETP.NE.AND P5, PT, R36, RZ, PT ;  /* 0x000000ff2400720c */ /* 0x000fe40003fa5270 */
        /* <DEDUP_REMOVED lines=39> */
[----:B------:R-:W-:Y:S02]  /*14aa0*/  ISETP.NE.AND P5, PT, R87, RZ, PT ;  /* 0x000000ff5700720c */ /* 0x000fe40003fa5270 */
[----:B------:R-:W-:Y:S02]  /*14ab0*/  FSEL R87, R47, -INF , !P1 ;  /* 0xff8000002f577808 */ /* 0x000fe40004800000 */
[----:B------:R-:W-:Y:S02]  /*14ac0*/  FMNMX.FTZ R0, R7, R0, !PT ;  /* 0x0000000007007209 */ /* 0x000fe40007810000 */
[----:B------:R-:W-:-:S02]  /*14ad0*/  ISETP.NE.AND P1, PT, R86, RZ, PT ;  /* 0x000000ff5600720c */ /* 0x000fc40003f25270 */
[----:B------:R-:W-:Y:S01]  /*14ae0*/  FMNMX.FTZ R14, R69, R0, !PT ;  /* 0x00000000450e7209 */ /* 0x000fe20007810000 */
[----:B------:R-:W-:Y:S01]  /*14af0*/  IMAD.U32 R0, RZ, RZ, UR4 ;  /* 0x00000004ff007e24 */ /* 0x000fe2000f8e00ff */
[C---:B------:R-:W-:Y:S02]  /*14b00*/  ISETP.GT.AND P1, PT, R8.reuse, 0x30, !P1 ;  /* 0x000000300800780c */ /* 0x040fe40004f24270 */
[----:B------:R-:W-:Y:S01]  /*14b10*/  ISETP.GT.AND P4, PT, R8, RZ, !P4 ;  /* 0x000000ff0800720c */ /* 0x000fe20006784270 */
[----:B------:R-:W0:Y:S01]  /*14b20*/  SHFL.BFLY PT, R101, R14, 0x2, 0x1f ;  /* 0x0c401f000e657f89 */ /* 0x000e2200000e0000 */
[C---:B------:R-:W-:Y:S02]  /*14b30*/  ISETP.LT.OR P1, PT, R6.reuse, 0x31, P1 ;  /* 0x000000310600780c */ /* 0x040fe40000f21670 */
[----:B------:R-:W-:Y:S02]  /*14b40*/  ISETP.LT.OR P4, PT, R6, 0x1, P4 ;  /* 0x000000010600780c */ /* 0x000fe40002781670 */
[----:B------:R-:W-:-:S02]  /*14b50*/  FSEL R39, R50, -INF , !P1 ;  /* 0xff80000032277808 */ /* 0x000fc40004800000 */
[----:B------:R-:W-:Y:S02]  /*14b60*/  ISETP.NE.AND P1, PT, R48, RZ, PT ;  /* 0x000000ff3000720c */ /* 0x000fe40003f25270 */
[----:B------:R-:W-:Y:S02]  /*14b70*/  FSEL R26, R26, -INF , !P4 ;  /* 0xff8000001a1a7808 */ /* 0x000fe40006000000 */
[----:B------:R-:W-:Y:S02]  /*14b80*/  ISETP.GT.AND P1, PT, R8, 0x31, !P1 ;  /* 0x000000310800780c */ /* 0x000fe40004f24270 */
[----:B------:R-:W-:Y:S02]  /*14b90*/  ISETP.NE.AND P6, PT, R56, RZ, PT ;  /* 0x000000ff3800720c */ /* 0x000fe40003fc5270 */
[----:B------:R-:W-:Y:S02]  /*14ba0*/  ISETP.LT.OR P1, PT, R6, 0x32, P1 ;  /* 0x000000320600780c */ /* 0x000fe40000f21670 */
[----:B------:R-:W-:-:S02]  /*14bb0*/  ISETP.GT.AND P2, PT, R8, 0x51, !P2 ;  /* 0x000000510800780c */ /* 0x000fc40005744270 */
[----:B------:R-:W-:Y:S02]  /*14bc0*/  FSEL R51, R51, -INF , !P1 ;  /* 0xff80000033337808 */ /* 0x000fe40004800000 */
[----:B------:R-:W-:Y:S02]  /*14bd0*/  ISETP.NE.AND P1, PT, R88, RZ, PT ;  /* 0x000000ff5800720c */ /* 0x000fe40003f25270 */
[C---:B------:R-:W-:Y:S02]  /*14be0*/  ISETP.GT.AND P3, PT, R8.reuse, 0x58, !P3 ;  /* 0x000000580800780c */ /* 0x040fe40005f64270 */
[----:B------:R-:W-:Y:S02]  /*14bf0*/  ISETP.GT.AND P1, PT, R8, 0x38, !P1 ;  /* 0x000000380800780c */ /* 0x000fe40004f24270 */
[----:B0-----:R-:W-:Y:S02]  /*14c00*/  FMNMX.FTZ R101, R14, R101, !PT ;  /* 0x000000650e657209 */ /* 0x001fe40007810000 */
[----:B------:R-:W-:-:S02]  /*14c10*/  FMNMX.FTZ R14, R26, R97, !PT ;  /* 0x000000611a0e7209 */ /* 0x000fc40007810000 */
[----:B------:R-:W-:Y:S01]  /*14c20*/  ISETP.LT.OR P1, PT, R6, 0x39, P1 ;  /* 0x000000390600780c */ /* 0x000fe20000f21670 */
[----:B------:R-:W0:Y:S01]  /*14c30*/  SHFL.BFLY PT, R4, R101, 0x1, 0x1f ;  /* 0x0c201f0065047f89 */ /* 0x000e2200000e0000 */
        /* <DEDUP_REMOVED lines=21> */
[----:B------:R-:W-:Y:S02]  /*14d90*/  FMNMX.FTZ R14, R87, R14, !PT ;  /* 0x0000000e570e7209 */ /* 0x000fe40007810000 */
[----:B------:R-:W-:-:S02]  /*14da0*/  ISETP.GT.AND P1, PT, R8, 0x48, !P5 ;  /* 0x000000480800780c */ /* 0x000fc40006f24270 */
[----:B0-----:R-:W-:Y:S02]  /*14db0*/  FMNMX.FTZ R4, R101, R4, !PT ;  /* 0x0000000465047209 */ /* 0x001fe40007810000 */
[----:B------:R-:W-:Y:S02]  /*14dc0*/  FMNMX.FTZ R14, R39, R14, !PT ;  /* 0x0000000e270e7209 */ /* 0x000fe40007810000 */
[----:B------:R-:W-:Y:S01]  /*14dd0*/  ISETP.LT.OR P1, PT, R6, 0x49, P1 ;  /* 0x000000490600780c */ /* 0x000fe20000f21670 */
[----:B------:R-:W-:Y:S01]  /*14de0*/  FMUL.FTZ R12, R4, R0 ;  /* 0x00000000040c7220 */ /* 0x000fe20000410000 */
[----:B------:R-:W-:Y:S02]  /*14df0*/  FMNMX.FTZ R14, R51, R14, !PT ;  /* 0x0000000e330e7209 */ /* 0x000fe40007810000 */
[----:B------:R-:W-:Y:S02]  /*14e00*/  FSEL R99, R62, -INF , !P1 ;  /* 0xff8000003e637808 */ /* 0x000fe40004800000 */
[----:B------:R-:W-:-:S02]  /*14e10*/  FSETP.NEU.FTZ.AND P1, PT, R4, -INF , PT ;  /* 0xff8000000400780b */ /* 0x000fc40003f3d000 */
[----:B------:R-:W-:Y:S02]  /*14e20*/  ISETP.NE.AND P5, PT, R60, RZ, PT ;  /* 0x000000ff3c00720c */ /* 0x000fe40003fa5270 */
[----:B------:R-:W-:Y:S02]  /*14e30*/  FMNMX.FTZ R14, R43, R14, !PT ;  /* 0x0000000e2b0e7209 */ /* 0x000fe40007810000 */
[----:B------:R-:W-:Y:S02]  /*14e40*/  FSEL R12, R12, RZ, P1 ;  /* 0x000000ff0c0c7208 */ /* 0x000fe40000800000 */
[----:B------:R-:W-:Y:S02]  /*14e50*/  ISETP.GT.AND P1, PT, R8, 0x49, !P5 ;  /* 0x000000490800780c */ /* 0x000fe40006f24270 */
[----:B------:R-:W-:Y:S01]  /*14e60*/  FMNMX.FTZ R14, R55, R14, !PT ;  /* 0x0000000e370e7209 */ /* 0x000fe20007810000 */
[-CC-:B------:R-:W-:Y:S01]  /*14e70*/  FFMA.FTZ R186, R75, R0.reuse, -R12.reuse ;  /* 0x000000004bba7223 */ /* 0x180fe2000001080c */
[----:B------:R-:W-:Y:S01]  /*14e80*/  ISETP.LT.OR P1, PT, R6, 0x4a, P1 ;  /* 0x0000004a0600780c */ /* 0x000fe20000f21670 */
[-CC-:B------:R-:W-:Y:S01]  /*14e90*/  FFMA.FTZ R184, R77, R0.reuse, -R12.reuse ;  /* 0x000000004db87223 */ /* 0x180fe2000001080c */
[----:B------:R-:W-:Y:S01]  /*14ea0*/  ISETP.NE.AND P6, PT, R20, RZ, PT ;  /* 0x000000ff1400720c */ /* 0x000fe20003fc5270 */
[--C-:B------:R-:W-:Y:S01]  /*14eb0*/  FFMA.FTZ R182, R3, R0, -R12.reuse ;  /* 0x0000000003b67223 */ /* 0x100fe2000001080c */
[----:B------:R-:W-:Y:S01]  /*14ec0*/  FMNMX.FTZ R14, R47, R14, !PT ;  /* 0x0000000e2f0e7209 */ /* 0x000fe20007810000 */
[-CC-:B------:R-:W-:Y:S01]  /*14ed0*/  FFMA.FTZ R188, R24, R0.reuse, -R12.reuse ;  /* 0x0000000018bc7223 */ /* 0x180fe2000001080c */
[----:B------:R-:W-:Y:S01]  /*14ee0*/  FSEL R63, R63, -INF , !P1 ;  /* 0xff8000003f3f7808 */ /* 0x000fe20004800000 */
[-CC-:B------:R-:W-:Y:S01]  /*14ef0*/  FFMA.FTZ R83, R83, R0.reuse, -R12.reuse ;  /* 0x0000000053537223 */ /* 0x180fe2000001080c */
[----:B------:R-:W-:Y:S01]  /*14f00*/  ISETP.GT.AND P1, PT, R8, 0x50, !P6 ;  /* 0x000000500800780c */ /* 0x000fe20007724270 */
[--C-:B------:R-:W-:Y:S01]  /*14f10*/  FFMA.FTZ R190, R79, R0, -R12.reuse ;  /* 0x000000004fbe7223 */ /* 0x100fe2000001080c */
[----:B------:R-:W-:Y:S01]  /*14f20*/  FMNMX.FTZ R14, R59, R14, !PT ;  /* 0x0000000e3b0e7209 */ /* 0x000fe20007810000 */
[----:B------:R-:W-:Y:S01]  /*14f30*/  MUFU.EX2 R188, R188 ;  /* 0x000000bc00bc7308 */ /* 0x000fe20000000800 */
[----:B------:R-:W-:Y:S01]  /*14f40*/  ISETP.LT.OR P1, PT, R6, 0x51, P1 ;  /* 0x000000510600780c */ /* 0x000fe20000f21670 */
[--C-:B------:R-:W-:Y:S01]  /*14f50*/  FFMA.FTZ R73, R73, R0, -R12.reuse ;  /* 0x0000000049497223 */ /* 0x100fe2000001080c */
[----:B------:R-:W-:Y:S01]  /*14f60*/  FMNMX.FTZ R14, R99, R14, !PT ;  /* 0x0000000e630e7209 */ /* 0x000fe20007810000 */
[-CC-:B------:R-:W-:Y:S01]  /*14f70*/  FFMA.FTZ R33, R33, R0.reuse, -R12.reuse ;  /* 0x0000000021217223 */ /* 0x180fe2000001080c */
[----:B------:R-:W-:Y:S01]  /*14f80*/  ISETP.NE.AND P5, PT, R28, RZ, PT ;  /* 0x000000ff1c00720c */ /* 0x000fe20003fa5270 */
[-CC-:B------:R-:W-:Y:S01]  /*14f90*/  FFMA.FTZ R176, R25, R0.reuse, -R12.reuse ;  /* 0x0000000019b07223 */ /* 0x180fe2000001080c */
[----:B------:R-:W-:Y:S01]  /*14fa0*/  ISETP.LT.OR P2, PT, R6, 0x52, P2 ;  /* 0x000000520600780c */ /* 0x000fe20001741670 */
[----:B------:R-:W0:Y:S01]  /*14fb0*/  MUFU.EX2 R83, R83 ;  /* 0x0000005300537308 */ /* 0x000e220000000800 */
[----:B------:R-:W-:Y:S01]  /*14fc0*/  FSEL R75, R66, -INF , !P1 ;  /* 0xff800000424b7808 */ /* 0x000fe20004800000 */
[--C-:B------:R-:W-:Y:S01]  /*14fd0*/  FFMA.FTZ R178, R13, R0, -R12.reuse ;  /* 0x000000000db27223 */ /* 0x100fe2000001080c */
[----:B------:R-:W-:Y:S01]  /*14fe0*/  FMNMX.FTZ R14, R63, R14, !PT ;  /* 0x0000000e3f0e7209 */ /* 0x000fe20007810000 */
[-CC-:B------:R-:W-:Y:S01]  /*14ff0*/  FFMA.FTZ R172, R21, R0.reuse, -R12.reuse ;  /* 0x0000000015ac7223 */ /* 0x180fe2000001080c */
[----:B------:R-:W-:Y:S01]  /*15000*/  ISETP.GT.AND P4, PT, R8, 0x59, !P5 ;  /* 0x000000590800780c */ /* 0x000fe20006f84270 */
[-CC-:B------:R-:W-:Y:S01]  /*15010*/  FFMA.FTZ R174, R29, R0.reuse, -R12.reuse ;  /* 0x000000001dae7223 */ /* 0x180fe2000001080c */
[C---:B------:R-:W-:Y:S01]  /*15020*/  ISETP.LT.OR P3, PT, R6.reuse, 0x59, P3 ;  /* 0x000000590600780c */ /* 0x040fe20001f61670 */
[----:B------:R-:W1:Y:S01]  /*15030*/  MUFU.EX2 R190, R190 ;  /* 0x000000be00be7308 */ /* 0x000e620000000800 */
[----:B------:R-:W-:Y:S01]  /*15040*/  FSEL R67, R67, -INF , !P2 ;  /* 0xff80000043437808 */ /* 0x000fe20005000000 */
[--C-:B------:R-:W-:Y:S01]  /*15050*/  FFMA.FTZ R168, R15, R0, -R12.reuse ;  /* 0x000000000fa87223 */ /* 0x100fe2000001080c */
[----:B------:R-:W-:Y:S01]  /*15060*/  FMNMX.FTZ R14, R75, R14, !PT ;  /* 0x0000000e4b0e7209 */ /* 0x000fe20007810000 */
[-CC-:B------:R-:W-:Y:S01]  /*15070*/  FFMA.FTZ R170, R7, R0.reuse, -R12.reuse ;  /* 0x0000000007aa7223 */ /* 0x180fe2000001080c */
[----:B------:R-:W-:Y:S01]  /*15080*/  ISETP.LT.OR P4, PT, R6, 0x5a, P4 ;  /* 0x0000005a0600780c */ /* 0x000fe20002781670 */
[--C-:B------:R-:W-:Y:S01]  /*15090*/  FFMA.FTZ R37, R37, R0, -R12.reuse ;  /* 0x0000000025257223 */ /* 0x100fe2000001080c */
[----:B------:R-:W-:Y:S01]  /*150a0*/  FSEL R77, R70, -INF , !P3 ;  /* 0xff800000464d7808 */ /* 0x000fe20005800000 */
[----:B------:R-:W2:Y:S01]  /*150b0*/  MUFU.EX2 R73, R73 ;  /* 0x0000004900497308 */ /* 0x000ea20000000800 */
[----:B------:R-:W-:Y:S01]  /*150c0*/  FMNMX.FTZ R14, R67, R14, !PT ;  /* 0x0000000e430e7209 */ /* 0x000fe20007810000 */
[-CC-:B------:R-:W-:Y:S01]  /*150d0*/  FFMA.FTZ R180, R81, R0.reuse, -R12.reuse ;  /* 0x0000000051b47223 */ /* 0x180fe2000001080c */
[----:B------:R-:W-:Y:S01]  /*150e0*/  FSEL R71, R71, -INF , !P4 ;  /* 0xff80000047477808 */ /* 0x000fe20006000000 */
[--C-:B------:R-:W-:Y:S01]  /*150f0*/  FFMA.FTZ R41, R41, R0, -R12.reuse ;  /* 0x0000000029297223 */ /* 0x100fe2000001080c */
[----:B------:R-:W-:Y:S01]  /*15100*/  FMNMX.FTZ R14, R77, R14, !PT ;  /* 0x0000000e4d0e7209 */ /* 0x000fe20007810000 */
[-CC-:B------:R-:W-:Y:S01]  /*15110*/  FFMA.FTZ R45, R45, R0.reuse, -R12.reuse ;  /* 0x000000002d2d7223 */ /* 0x180fe2000001080c */
[--C-:B------:R-:W-:Y:S01]  /*15120*/  FFMA.FTZ R25, R49, R0, -R12.reuse ;  /* 0x0000000031197223 */ /* 0x100fe2000001080c */
[----:B------:R-:W3:Y:S01]  /*15130*/  MUFU.EX2 R184, R184 ;  /* 0x000000b800b87308 */ /* 0x000ee20000000800 */
[----:B------:R-:W-:Y:S01]  /*15140*/  FMNMX.FTZ R14, R71, R14, !PT ;  /* 0x0000000e470e7209 */ /* 0x000fe20007810000 */
[-CC-:B------:R-:W-:Y:S01]  /*15150*/  FFMA.FTZ R13, R53, R0.reuse, -R12.reuse ;  /* 0x00000000350d7223 */ /* 0x180fe2000001080c */
[-CC-:B------:R-:W-:Y:S01]  /*15160*/  FFMA.FTZ R21, R57, R0.reuse, -R12.reuse ;  /* 0x0000000039157223 */ /* 0x180fe2000001080c */
[-CC-:B------:R-:W-:Y:S01]  /*15170*/  FFMA.FTZ R29, R61, R0.reuse, -R12.reuse ;  /* 0x000000003d1d7223 */ /* 0x180fe2000001080c */
[-CC-:B------:R-:W-:Y:S01]  /*15180*/  FFMA.FTZ R15, R65, R0.reuse, -R12.reuse ;  /* 0x00000000410f7223 */ /* 0x180fe2000001080c */
[----:B------:R-:W4:Y:S01]  /*15190*/  SHFL.BFLY PT, R3, R14, 0x2, 0x1f ;  /* 0x0c401f000e037f89 */ /* 0x000f2200000e0000 */
[----:B------:R-:W-:Y:S01]  /*151a0*/  FFMA.FTZ R7, R69, R0, -R12 ;  /* 0x0000000045077223 */ /* 0x000fe2000001080c */
[----:B------:R-:W5:Y:S01]  /*151b0*/  MUFU.EX2 R33, R33 ;  /* 0x0000002100217308 */ /* 0x000f620000000800 */
[----:B------:R-:W-:-:S07]  /*151c0*/  ISETP.NE.AND P5, PT, R94, 0x1, PT ;  /* 0x000000015e00780c */ /* 0x000fce0003fa5270 */
[----:B------:R-:W5:Y:S06]  /*151d0*/  MUFU.EX2 R186, R186 ;  /* 0x000000ba00ba7308 */ /* 0x000f6c0000000800 */
[----:B------:R-:W5:Y:S02]  /*151e0*/  @P5 LDC R38, c[0x0][0x450] ;  /* 0x00011400ff265b82 */ /* 0x000f640000000800 */
        /* <DEDUP_REMOVED lines=18> */
[----:B0-----:R-:W-:Y:S01]  /*15310*/  FADD.FTZ R5, R188, R83 ;  /* 0x00000053bc057221 */ /* 0x001fe20000010000 */
[-CC-:B------:R-:W-:Y:S01]  /*15320*/  FFMA.FTZ R14, R93, R0.reuse, -R8.reuse ;  /* 0x000000005d0e7223 */ /* 0x180fe20000010808 */
[----:B------:R-:W-:Y:S01]  /*15330*/  MUFU.EX2 R189, R189 ;  /* 0x000000bd00bd7308 */ /* 0x000fe20000000800 */
[-CC-:B------:R-:W-:Y:S01]  /*15340*/  FFMA.FTZ R187, R85, R0.reuse, -R8.reuse ;  /* 0x0000000055bb7223 */ /* 0x180fe20000010808 */
[----:B-1----:R-:W-:Y:S01]  /*15350*/  FADD.FTZ R30, R190, R5 ;  /* 0x00000005be1e7221 */ /* 0x002fe20000010000 */
[-CC-:B------:R-:W-:Y:S01]  /*15360*/  FFMA.FTZ R20, R91, R0.reuse, -R8.reuse ;  /* 0x000000005b147223 */ /* 0x180fe20000010808 */
[-CC-:B------:R-:W-:Y:S01]  /*15370*/  FFMA.FTZ R181, R31, R0.reuse, -R8.reuse ;  /* 0x000000001fb57223 */ /* 0x180fe20000010808 */
[-C--:B------:R-:W-:Y:S01]  /*15380*/  FFMA.FTZ R24, R89, R0.reuse, -R8 ;  /* 0x0000000059187223 */ /* 0x080fe20000010808 */
[----:B--2---:R-:W-:Y:S01]  /*15390*/  FADD.FTZ R5, R73, R30 ;  /* 0x0000001e49057221 */ /* 0x004fe20000010000 */
[-CC-:B------:R-:W-:Y:S01]  /*153a0*/  FFMA.FTZ R183, R35, R0.reuse, -R8.reuse ;  /* 0x0000000023b77223 */ /* 0x180fe20000010808 */
[----:B------:R-:W0:Y:S01]  /*153b0*/  MUFU.EX2 R6, R6 ;  /* 0x0000000600067308 */ /* 0x000e220000000800 */
[-CC-:B------:R-:W-:Y:S01]  /*153c0*/  FFMA.FTZ R26, R87, R0.reuse, -R8.reuse ;  /* 0x00000000571a7223 */ /* 0x180fe20000010808 */
[----:B---3--:R-:W-:Y:S01]  /*153d0*/  FADD.FTZ R30, R184, R5 ;  /* 0x00000005b81e7221 */ /* 0x008fe20000010000 */
[-CC-:B------:R-:W-:Y:S01]  /*153e0*/  FFMA.FTZ R177, R39, R0.reuse, -R8.reuse ;  /* 0x0000000027b17223 */ /* 0x180fe20000010808 */
[-C--:B------:R-:W-:Y:S01]  /*153f0*/  FFMA.FTZ R28, R51, R0.reuse, -R8 ;  /* 0x00000000331c7223 */ /* 0x080fe20000010808 */
[----:B------:R-:W1:Y:S01]  /*15400*/  @P5 LDC R35, c[0x0][0x44c] ;  /* 0x00011300ff235b82 */ /* 0x000e620000000800 */
[----:B-----5:R-:W-:Y:S01]  /*15410*/  FADD.FTZ R27, R33, R30 ;  /* 0x0000001e211b7221 */ /* 0x020fe20000010000 */
[-CC-:B------:R-:W-:Y:S01]  /*15420*/  FFMA.FTZ R179, R43, R0.reuse, -R8.reuse ;  /* 0x000000002bb37223 */ /* 0x180fe20000010808 */
[----:B------:R-:W2:Y:S01]  /*15430*/  MUFU.EX2 R191, R191 ;  /* 0x000000bf00bf7308 */ /* 0x000ea20000000800 */
[-CC-:B------:R-:W-:Y:S01]  /*15440*/  FFMA.FTZ R30, R55, R0.reuse, -R8.reuse ;  /* 0x00000000371e7223 */ /* 0x180fe20000010808 */
[----:B------:R-:W-:Y:S01]  /*15450*/  FADD.FTZ R34, R186, R27 ;  /* 0x0000001bba227221 */ /* 0x000fe20000010000 */
[-CC-:B------:R-:W-:Y:S01]  /*15460*/  FFMA.FTZ R173, R47, R0.reuse, -R8.reuse ;  /* 0x000000002fad7223 */ /* 0x180fe20000010808 */
[-CC-:B------:R-:W-:Y:S01]  /*15470*/  FFMA.FTZ R99, R99, R0.reuse, -R8.reuse ;  /* 0x0000000063637223 */ /* 0x180fe20000010808 */
[-C--:B------:R-:W-:Y:S01]  /*15480*/  FFMA.FTZ R63, R63, R0.reuse, -R8 ;  /* 0x000000003f3f7223 */ /* 0x080fe20000010808 */
[----:B------:R-:W-:Y:S01]  /*15490*/  FADD.FTZ R27, R37, R34 ;  /* 0x00000022251b7221 */ /* 0x000fe20000010000 */
[-C--:B------:R-:W-:Y:S01]  /*154a0*/  FFMA.FTZ R75, R75, R0.reuse, -R8 ;  /* 0x000000004b4b7223 */ /* 0x080fe20000010808 */
[----:B------:R-:W3:Y:S01]  /*154b0*/  MUFU.EX2 R12, R12 ;  /* 0x0000000c000c7308 */ /* 0x000ee20000000800 */
[----:B0-----:R-:W-:Y:S01]  /*154c0*/  FADD.FTZ R32, R189, R6 ;  /* 0x00000006bd207221 */ /* 0x001fe20000010000 */
[-CC-:B------:R-:W-:Y:S01]  /*154d0*/  FFMA.FTZ R67, R67, R0.reuse, -R8.reuse ;  /* 0x0000000043437223 */ /* 0x180fe20000010808 */
[-CC-:B------:R-:W-:Y:S01]  /*154e0*/  FFMA.FTZ R77, R77, R0.reuse, -R8.reuse ;  /* 0x000000004d4d7223 */ /* 0x180fe20000010808 */
[----:B------:R-:W-:Y:S01]  /*154f0*/  FFMA.FTZ R71, R71, R0, -R8 ;  /* 0x0000000047477223 */ /* 0x000fe20000010808 */
[----:B------:R-:W-:Y:S01]  /*15500*/  IMAD.MOV.U32 R31, RZ, RZ, R92 ;  /* 0x000000ffff1f7224 */ /* 0x000fe200078e005c */
[----:B------:R-:W-:-:S02]  /*15510*/  F2FP.F16.F32.PACK_AB R189, R6, R189 ;  /* 0x000000bd06bd723e */ /* 0x000fc400000000ff */
[----:B------:R-:W0:Y:S01]  /*15520*/  MUFU.EX2 R185, R185 ;  /* 0x000000b900b97308 */ /* 0x000e220000000800 */
[----:B--2---:R-:W-:Y:S01]  /*15530*/  FADD.FTZ R5, R191, R32 ;  /* 0x00000020bf057221 */ /* 0x004fe20000010000 */
[----:B------:R-:W-:Y:S02]  /*15540*/  F2FP.F16.F32.PACK_AB R188, R83, R188 ;  /* 0x000000bc53bc723e */ /* 0x000fe400000000ff */
[----:B------:R-:W-:Y:S01]  /*15550*/  F2FP.F16.F32.PACK_AB R190, R73, R190 ;  /* 0x000000be49be723e */ /* 0x000fe200000000ff */
[----:B-1----:R-:W-:Y:S01]  /*15560*/  @P5 IMAD.HI.U32 R35, R92, R35, RZ ;  /* 0x000000235c235227 */ /* 0x002fe200078e00ff */
[----:B------:R-:W-:Y:S02]  /*15570*/  F2FP.F16.F32.PACK_AB R184, R33, R184 ;  /* 0x000000b821b8723e */ /* 0x000fe400000000ff */
[----:B------:R-:W1:Y:S01]  /*15580*/  MUFU.EX2 R14, R14 ;  /* 0x0000000e000e7308 */ /* 0x000e620000000800 */
[----:B---3--:R-:W-:Y:S01]  /*15590*/  FADD.FTZ R32, R12, R5 ;  /* 0x000000050c207221 */ /* 0x008fe20000010000 */
[----:B------:R-:W-:-:S02]  /*155a0*/  @P5 SHF.R.U32.HI R31, RZ, R38, R35 ;  /* 0x00000026ff1f5219 */ /* 0x000fc40000011623 */
[----:B------:R-:W-:Y:S02]  /*155b0*/  ISETP.GE.AND P5, PT, R11, 0x1, PT ;  /* 0x000000010b00780c */ /* 0x000fe40003fa6270 */
[----:B------:R-:W-:Y:S01]  /*155c0*/  F2FP.F16.F32.PACK_AB R186, R37, R186 ;  /* 0x000000ba25ba723e */ /* 0x000fe200000000ff */
[----:B------:R-:W-:Y:S01]  /*155d0*/  IMAD.IADD R31, R136, 0x1, R31 ;  /* 0x00000001881f7824 */ /* 0x000fe200078e021f */
[----:B------:R-:W2:Y:S01]  /*155e0*/  MUFU.EX2 R187, R187 ;  /* 0x000000bb00bb7308 */ /* 0x000ea20000000800 */
[----:B0-----:R-:W-:Y:S01]  /*155f0*/  FADD.FTZ R5, R185, R32 ;  /* 0x00000020b9057221 */ /* 0x001fe20000010000 */
[----:B------:R-:W-:Y:S01]  /*15600*/  FADD.FTZ R32, R180, R27 ;  /* 0x0000001bb4207221 */ /* 0x000fe20000010000 */
[C---:B------:R-:W-:Y:S02]  /*15610*/  F2FP.F16.F32.PACK_AB R180, R41.reuse, R180 ;  /* 0x000000b429b4723e */ /* 0x040fe400000000ff */
[----:B------:R-:W-:Y:S01]  /*15620*/  F2FP.F16.F32.PACK_AB R191, R12, R191 ;  /* 0x000000bf0cbf723e */ /* 0x000fe200000000ff */
[----:B------:R-:W-:Y:S01]  /*15630*/  FADD.FTZ R27, R41, R32 ;  /* 0x00000020291b7221 */ /* 0x000fe20000010000 */
[----:B------:R-:W-:Y:S01]  /*15640*/  FFMA.FTZ R32, R59, R0, -R8 ;  /* 0x000000003b207223 */ /* 0x000fe20000010808 */
[----:B------:R-:W0:Y:S01]  /*15650*/  MUFU.EX2 R20, R20 ;  /* 0x0000001400147308 */ /* 0x000e220000000800 */
[----:B-1----:R-:W-:Y:S01]  /*15660*/  FADD.FTZ R34, R14, R5 ;  /* 0x000000050e227221 */ /* 0x002fe20000010000 */
[----:B------:R-:W-:Y:S01]  /*15670*/  FADD.FTZ R36, R182, R27 ;  /* 0x0000001bb6247221 */ /* 0x000fe20000010000 */
[----:B------:R-:W-:-:S02]  /*15680*/  F2FP.F16.F32.PACK_AB R182, R45, R182 ;  /* 0x000000b62db6723e */ /* 0x000fc400000000ff */
[----:B------:R-:W-:Y:S01]  /*15690*/  F2FP.F16.F32.PACK_AB R185, R14, R185 ;  /* 0x000000b90eb9723e */ /* 0x000fe200000000ff */
[----:B------:R-:W-:Y:S01]  /*156a0*/  FADD.FTZ R27, R45, R36 ;  /* 0x000000242d1b7221 */ /* 0x000fe20000010000 */
[----:B------:R-:W-:Y:S01]  /*156b0*/  IADD3 R10, R31, R10, RZ ;  /* 0x0000000a1f0a7210 */ /* 0x000fe20007ffe0ff */
[----:B------:R-:W1:Y:S01]  /*156c0*/  MUFU.EX2 R181, R181 ;  /* 0x000000b500b57308 */ /* 0x000e620000000800 */
[----:B--2---:R-:W-:Y:S01]  /*156d0*/  FADD.FTZ R5, R187, R34 ;  /* 0x00000022bb057221 */ /* 0x004fe20000010000 */
[----:B------:R-:W-:Y:S01]  /*156e0*/  FADD.FTZ R36, R176, R27 ;  /* 0x0000001bb0247221 */ /* 0x000fe20000010000 */
[----:B------:R-:W-:-:S03]  /*156f0*/  F2FP.F16.F32.PACK_AB R176, R25, R176 ;  /* 0x000000b019b0723e */ /* 0x000fc600000000ff */
[----:B------:R-:W-:Y:S02]  /*15700*/  FADD.FTZ R27, R25, R36 ;  /* 0x00000024191b7221 */ /* 0x000fe40000010000 */
        /* <DEDUP_REMOVED lines=59> */
[----:B------:R-:W-:Y:S01]  /*15ac0*/  F2FP.F16.F32.PACK_AB R169, R36, R75 ;  /* 0x0000004b24a9723e */ /* 0x000fe200000000ff */
[----:B------:R-:W-:-:S05]  /*15ad0*/  VIADD R5, R2, 0xfffffffe ;  /* 0xfffffffe02057836 */ /* 0x000fca0000000000 */
[----:B------:R-:W2:Y:S01]  /*15ae0*/  MUFU.EX2 R38, R71 ;  /* 0x0000004700267308 */ /* 0x000ea20000000800 */
[C---:B0-----:R-:W-:Y:S01]  /*15af0*/  FADD.FTZ R8, R7.reuse, R8 ;  /* 0x0000000807087221 */ /* 0x041fe20000010000 */
[----:B------:R-:W-:Y:S01]  /*15b00*/  F2FP.F16.F32.PACK_AB R170, R7, R170 ;  /* 0x000000aa07aa723e */ /* 0x000fe200000000ff */
[----:B-1----:R-:W-:-:S04]  /*15b10*/  FADD.FTZ R7, R77, R6 ;  /* 0x000000064d077221 */ /* 0x002fc80000010000 */
[C---:B--2---:R-:W-:Y:S01]  /*15b20*/  FADD.FTZ R7, R38.reuse, R7 ;  /* 0x0000000726077221 */ /* 0x044fe20000010000 */
        /* <DEDUP_REMOVED lines=13> */
.L_x_5030:
[----:B------:R-:W-:-:S13]  /*15c00*/  ISETP.NE.AND P1, PT, R11, 0x1, PT ;  /* 0x000000010b00780c */ /* 0x000fda0003f25270 */
[----:B------:R-:W0:Y:S02]  /*15c10*/  @P1 LDC.64 R12, c[0x0][0x9e8] ;  /* 0x00027a00ff0c1b82 */ /* 0x000e240000000a00 */
[----:B0-----:R-:W-:-:S05]  /*15c20*/  @P1 IMAD.HI.U32 R12, R2, R12, RZ ;  /* 0x0000000c020c1227 */ /* 0x001fca00078e00ff */
[----:B------:R-:W-:-:S07]  /*15c30*/  @P1 SHF.R.U32.HI R2, RZ, R13, R12 ;  /* 0x0000000dff021219 */ /* 0x000fce000001160c */
.L_x_5031:
[----:B------:R-:W-:Y:S05]  /*15c40*/  BSYNC B0 ;  /* 0x0000000000007941 */ /* 0x000fea0003800000 */
.L_x_5029:
[----:B------:R-:W-:-:S05]  /*15c50*/  IMAD R11, R2, R11, R11 ;  /* 0x0000000b020b7224 */ /* 0x000fca00078e020b */
[----:B------:R-:W-:-:S07]  /*15c60*/  VIMNMX R10, R10, R11, PT ;  /* 0x0000000b0a0a7248 */ /* 0x000fce0003fe0100 */
.L_x_5028:
[----:B------:R-:W2:Y:S01]  /*15c70*/  LDL R12, [R1+0x40] ;  /* 0x00004000010c7983 */ /* 0x000ea20000100800 */
[----:B------:R-:W-:Y:S01]  /*15c80*/  IMAD.HI R10, R10, 0x2aaaaaab, RZ ;  /* 0x2aaaaaab0a0a7827 */ /* 0x000fe200078e02ff */
[----:B------:R-:W-:Y:S01]  /*15c90*/  ULDC UR39, c[0x0][0x9e4] ;  /* 0x0002790000277ab9 */ /* 0x000fe20000000800 */
[----:B------:R-:W-:Y:S01]  /*15ca0*/  ULDC UR38, c[0x0][0x9e4] ;  /* 0x0002790000267ab9 */ /* 0x000fe20000000800 */
[----:B------:R-:W-:Y:S01]  /*15cb0*/  ULDC UR50, c[0x0][0x9dc] ;  /* 0x0002770000327ab9 */ /* 0x000fe20000000800 */
[----:B------:R-:W-:Y:S01]  /*15cc0*/  ULDC UR42, c[0x0][0x9dc] ;  /* 0x00027700002a7ab9 */ /* 0x000fe20000000800 */
[----:B------:R-:W-:Y:S01]  /*15cd0*/  SHF.R.U32.HI R11, RZ, 0x1f, R10 ;  /* 0x0000001fff0b7819 */ /* 0x000fe2000001160a */
[----:B------:R-:W-:Y:S01]  /*15ce0*/  ULDC UR43, c[0x0][0x988] ;  /* 0x00026200002b7ab9 */ /* 0x000fe20000000800 */
[----:B------:R-:W-:Y:S01]  /*15cf0*/  ULDC UR47, c[0x0][0x988] ;  /* 0x00026200002f7ab9 */ /* 0x000fe20000000800 */
[----:B------:R-:W-:Y:S01]  /*15d00*/  ULDC UR46, c[0x0][0x988] ;  /* 0x00026200002e7ab9 */ /* 0x000fe20000000800 */
[----:B------:R-:W-:Y:S01]  /*15d10*/  LEA.HI.SX32 R11, R10, R11, 0x1c ;  /* 0x0000000b0a0b7211 */ /* 0x000fe200078fe2ff */
[----:B------:R-:W-:Y:S01]  /*15d20*/  ULDC UR54, c[0x0][0x9e0] ;  /* 0x0002780000367ab9 */ /* 0x000fe20000000800 */
[----:B------:R-:W-:Y:S01]  /*15d30*/  ULDC UR51, c[0x0][0x9e0] ;  /* 0x0002780000337ab9 */ /* 0x000fe20000000800 */
[----:B------:R-:W-:Y:S01]  /*15d40*/  BSSY B1, `(.L_x_5032) ;  /* 0x00003ab000017945 */ /* 0x000fe20003800000 */
[----:B------:R-:W-:Y:S01]  /*15d50*/  IMAD.MOV.U32 R2, RZ, RZ, 0x3f800000 ;  /* 0x3f800000ff027424 */ /* 0x000fe200078e00ff */
[----:B------:R-:W-:Y:S01]  /*15d60*/  CS2R R118, SRZ ;  /* 0x0000000000767805 */ /* 0x000fe2000001ff00 */
[----:B------:R-:W-:Y:S01]  /*15d70*/  IMAD.MOV.U32 R6, RZ, RZ, 0x3f800000 ;  /* 0x3f800000ff067424 */ /* 0x000fe200078e00ff */
        /* <DEDUP_REMOVED lines=47> */
[----:B--2---:R-:W-:-:S04]  /*16070*/  VIMNMX R228, R12, R11, !PT ;  /* 0x0000000b0ce47248 */ /* 0x004fc80007fe0100 */
[----:B------:R-:W-:-:S13]  /*16080*/  ISETP.GE.AND P1, PT, R5, R228, PT ;  /* 0x000000e40500720c */ /* 0x000fda0003f26270 */
[----:B------:R-:W-:Y:S05]  /*16090*/  @!P1 BRA `(.L_x_5033) ;  /* 0x0000003400d49947 */ /* 0x000fea0003800000 */
[----:B------:R-:W-:Y:S01]  /*160a0*/  BSSY B0, `(.L_x_5034) ;  /* 0x0000370000007945 */ /* 0x000fe20003800000 */
[----:B------:R-:W-:Y:S02]  /*160b0*/  IMAD.MOV.U32 R2, RZ, RZ, 0x3f800000 ;  /* 0x3f800000ff027424 */ /* 0x000fe400078e00ff */
[----:B------:R-:W-:-:S07]  /*160c0*/  IMAD.MOV.U32 R119, RZ, RZ, RZ ;  /* 0x000000ffff777224 */ /* 0x000fce00078e00ff */
.L_x_5055:
[----:B------:R-:W-:-:S05]  /*160d0*/  VIADD R10, R194, 0x1 ;  /* 0x00000001c20a7836 */ /* 0x000fca0000000000 */
[----:B------:R-:W-:-:S04]  /*160e0*/  ISETP.NE.AND P1, PT, R10, 0x2, PT ;  /* 0x000000020a00780c */ /* 0x000fc80003f25270 */
[----:B------:R-:W-:Y:S02]  /*160f0*/  SEL R11, RZ, 0x1, P1 ;  /* 0x00000001ff0b7807 */ /* 0x000fe40000800000 */
[----:B------:R-:W-:Y:S02]  /*16100*/  SEL R10, R10, RZ, P1 ;  /* 0x000000ff0a0a7207 */ /* 0x000fe40000800000 */
[----:B------:R-:W-:Y:S01]  /*16110*/  LOP3.LUT R11, R197, R11, RZ, 0x3c, !PT ;  /* 0x0000000bc50b7212 */ /* 0x000fe200078e3cff */
[----:B------:R-:W-:Y:S06]  /*16120*/  @!P0 BRA `(.L_x_5035) ;  /* 0x0000000000048947 */ /* 0x000fec0003800000 */
[----:B------:R-:W-:Y:S01]  /*16130*/  BPT.TRAP 0x1 ;  /* 0x000000040000795c */ /* 0x000fe20000300000 */
.L_x_5035:
[----:B------:R-:W-:Y:S01]  /*16140*/  IMAD R0, R10, 0x8, R17 ;  /* 0x000000080a007824 */ /* 0x000fe200078e0211 */
[----:B------:R-:W-:-:S04]  /*16150*/  SHF.L.U32 R9, R11, 0x1f, RZ ;  /* 0x0000001f0b097819 */ /* 0x000fc800000006ff */
[----:B------:R0:W1:Y:S01]  /*16160*/  SYNCS.PHASECHK.TRANS64.TRYWAIT P1, [R0+URZ+0x30830], R9 ;  /* 0x03083009000075a7 */ /* 0x000062000802017f */
[----:B------:R-:W-:Y:S05]  /*16170*/  @!P0 BRA `(.L_x_5036) ;  /* 0x0000000000048947 */ /* 0x000fea0003800000 */
[----:B------:R-:W-:Y:S01]  /*16180*/  BPT.TRAP 0x1 ;  /* 0x000000040000795c */ /* 0x000fe20000300000 */
.L_x_5036:
[----:B------:R-:W-:Y:S01]  /*16190*/  IMAD R126, R10, 0x900, R218 ;  /* 0x000009000a7e7824 */ /* 0x000fe200078e02da */
[----:B------:R-:W-:Y:S03]  /*161a0*/  BSSY B2, `(.L_x_5037) ;  /* 0x0000006000027945 */ /* 0x000fe60003800000 */
[C---:B------:R-:W-:Y:S01]  /*161b0*/  VIADD R124, R126.reuse, 0x4 ;  /* 0x000000047e7c7836 */ /* 0x040fe20000000000 */
[----:B------:R-:W-:Y:S01]  /*161c0*/  IADD3 R122, R126, 0x2, RZ ;  /* 0x000000027e7a7810 */ /* 0x000fe20007ffe0ff */
[----:B-1----:R-:W-:Y:S06]  /*161d0*/  @P1 BRA `(.L_x_5038) ;  /* 0x0000000000081947 */ /* 0x002fec0003800000 */
[----:B------:R-:W1:Y:S02]  /*161e0*/  SYNCS.PHASECHK.TRANS64.TRYWAIT P1, [R0+URZ+0x30830], R9 ;  /* 0x03083009000075a7 */ /* 0x000e64000802017f */
[----:B-1----:R-:W-:Y:S05]  /*161f0*/  @!P1 BRA `(.L_x_5039) ;  /* 0x0000017400d09947 */ /* 0x002fea0003800000 */
.L_x_5038:
[----:B------:R-:W-:Y:S05]  /*16200*/  BSYNC B2 ;  /* 0x0000000000027941 */ /* 0x000fea0003800000 */
.L_x_5037:
[----:B------:R-:W2:Y:S01]  /*16210*/  LDL.64 R128, [R1+0x28] ;  /* 0x0000280001807983 */ /* 0x000ea20000100a00 */
[----:B------:R-:W-:Y:S01]  /*16220*/  IMAD.MOV.U32 R120, RZ, RZ, R126 ;  /* 0x000000ffff787224 */ /* 0x000fe200078e007e */
[----:B------:R-:W-:Y:S01]  /*16230*/  MOV R213, UR50 ;  /* 0x0000003200d57c02 */ /* 0x000fe20008000f00 */
[----:B------:R-:W-:Y:S01]  /*16240*/  IMAD.MOV.U32 R121, RZ, RZ, 0x40000040 ;  /* 0x40000040ff797424 */ /* 0x000fe200078e00ff */
[----:B------:R-:W-:Y:S01]  /*16250*/  MOV R209, UR46 ;  /* 0x0000002e00d17c02 */ /* 0x000fe20008000f00 */
[----:B------:R-:W-:Y:S01]  /*16260*/  IMAD.MOV.U32 R123, RZ, RZ, 0x40000040 ;  /* 0x40000040ff7b7424 */ /* 0x000fe200078e00ff */
[----:B------:R-:W-:Y:S01]  /*16270*/  R2UR UR50, R120 ;  /* 0x00000000783272ca */ /* 0x000fe200000e0000 */
[----:B------:R-:W-:Y:S01]  /*16280*/  VIADD R120, R126, 0x6 ;  /* 0x000000067e787836 */ /* 0x000fe20000000000 */
[----:B------:R-:W-:Y:S01]  /*16290*/  MOV R12, UR38 ;  /* 0x00000026000c7c02 */ /* 0x000fe20008000f00 */
[----:B------:R-:W-:Y:S01]  /*162a0*/  IMAD.MOV.U32 R125, RZ, RZ, 0x40000040 ;  /* 0x40000040ff7d7424 */ /* 0x000fe200078e00ff */
[----:B------:R-:W-:Y:S01]  /*162b0*/  R2UR UR46, R122 ;  /* 0x000000007a2e72ca */ /* 0x000fe200000e0000 */
[----:B------:R-:W-:Y:S01]  /*162c0*/  VIADD R122, R126, 0x300 ;  /* 0x000003007e7a7836 */ /* 0x000fe20000000000 */
[----:B------:R-:W-:Y:S01]  /*162d0*/  R2UR UR38, R120 ;  /* 0x00000000782672ca */ /* 0x000fe200000e0000 */
[----:B------:R-:W-:Y:S01]  /*162e0*/  VIADD R120, R126, 0x302 ;  /* 0x000003027e787836 */ /* 0x000fe20000000000 */
[----:B------:R-:W-:Y:S01]  /*162f0*/  MOV R20, UR42 ;  /* 0x0000002a00147c02 */ /* 0x000fe20008000f00 */
[-C--:B------:R-:W-:Y:S01]  /*16300*/  FMUL.FTZ R24, R24, R6.reuse ;  /* 0x0000000618187220 */ /* 0x080fe20000410000 */
[----:B------:R-:W-:Y:S01]  /*16310*/  R2UR UR34, R122 ;  /* 0x000000007a2272ca */ /* 0x000fe200000e0000 */
[----:B------:R-:W-:Y:S01]  /*16320*/  VIADD R122, R126, 0x306 ;  /* 0x000003067e7a7836 */ /* 0x000fe20000000000 */
[----:B------:R-:W-:Y:S01]  /*16330*/  R2UR UR30, R120 ;  /* 0x00000000781e72ca */ /* 0x000fe200000e0000 */
[----:B------:R-:W-:Y:S01]  /*16340*/  VIADD R120, R126, 0x600 ;  /* 0x000006007e787836 */ /* 0x000fe20000000000 */
[----:B------:R-:W-:Y:S01]  /*16350*/  R2UR UR42, R124 ;  /* 0x000000007c2a72ca */ /* 0x000fe200000e0000 */
[-C--:B------:R-:W-:Y:S01]  /*16360*/  FMUL.FTZ R25, R25, R6.reuse ;  /* 0x0000000619197220 */ /* 0x080fe20000410000 */
[----:B------:R-:W-:Y:S01]  /*16370*/  IADD3 R124, R126, 0x304, RZ ;  /* 0x000003047e7c7810 */ /* 0x000fe20007ffe0ff */
[-C--:B------:R-:W-:Y:S01]  /*16380*/  FMUL.FTZ R28, R28, R6.reuse ;  /* 0x000000061c1c7220 */ /* 0x080fe20000410000 */
[----:B------:R-:W-:Y:S01]  /*16390*/  MOV R212, UR51 ;  /* 0x0000003300d47c02 */ /* 0x000fe20008000f00 */
[-C--:B------:R-:W-:Y:S01]  /*163a0*/  FMUL.FTZ R29, R29, R6.reuse ;  /* 0x000000061d1d7220 */ /* 0x080fe20000410000 */
[----:B------:R-:W-:Y:S01]  /*163b0*/  MOV R214, UR49 ;  /* 0x0000003100d67c02 */ /* 0x000fe20008000f00 */
[-C--:B------:R-:W-:Y:S01]  /*163c0*/  FMUL.FTZ R32, R32, R6.reuse ;  /* 0x0000000620207220 */ /* 0x080fe20000410000 */
[----:B------:R-:W-:Y:S01]  /*163d0*/  MOV R215, UR48 ;  /* 0x0000003000d77c02 */ /* 0x000fe20008000f00 */
        /* <DEDUP_REMOVED lines=10> */
[-C--:B------:R-:W-:Y:S01]  /*16480*/  FMUL.FTZ R37, R37, R6.reuse ;  /* 0x0000000625257220 */ /* 0x080fe20000410000 */
[----:B------:R-:W-:Y:S01]  /*16490*/  MOV R15, UR43 ;  /* 0x0000002b000f7c02 */ /* 0x000fe20008000f00 */
[-C--:B------:R-:W-:Y:S01]  /*164a0*/  FMUL.FTZ R40, R40, R6.reuse ;  /* 0x0000000628287220 */ /* 0x080fe20000410000 */
[----:B01----:R-:W-:Y:S01]  /*164b0*/  MOV R9, UR39 ;  /* 0x0000002700097c02 */ /* 0x003fe20008000f00 */
        /* <DEDUP_REMOVED lines=29> */
[----:B------:R-:W-:Y:S01]  /*16690*/  MOV R210, UR45 ;  /* 0x0000002d00d27c02 */ /* 0x000fe20008000f00 */
        /* <DEDUP_REMOVED lines=79> */
[----:B------:R-:W-:-:S11]  /*16b90*/  WARPGROUP.ARRIVE ;  /* 0x00000000000079c5 */ /* 0x000fd60000000000 */
[----:B------:R-:W-:Y:S01]  /*16ba0*/  HGMMA.64x96x16.F32 R120, gdesc[UR48], RZ, !UPT, gsb0 ;  /* 0x01600000307879f0 */ /* 0x000fe2000c0008ff */
[----:B------:R-:W-:Y:S02]  /*16bb0*/  R2UR UR51, R212 ;  /* 0x00000000d43372ca */ /* 0x000fe400000e0000 */
[----:B------:R-:W-:Y:S02]  /*16bc0*/  R2UR UR50, R213 ;  /* 0x00000000d53272ca */ /* 0x000fe400000e0000 */
[----:B------:R-:W2:Y:S01]  /*16bd0*/  LDL.64 R212, [R1+0x20] ;  /* 0x0000200001d47983 */ /* 0x000ea20000100a00 */
[----:B------:R-:W-:Y:S02]  /*16be0*/  WARPGROUP.DEPBAR.LE gsb0, 0x0 ;  /* 0x00008000000079c5 */ /* 0x000fe40000010000 */
[----:B------:R-:W-:Y:S01]  /*16bf0*/  WARPGROUP.ARRIVE ;  /* 0x00000000000079c5 */ /* 0x000fe20000000000 */
[----:B--2---:R-:W-:Y:S02]  /*16c00*/  R2UR UR44, R212 ;  /* 0x00000000d42c72ca */ /* 0x004fe400000e0000 */
[----:B------:R-:W-:-:S02]  /*16c10*/  R2UR UR45, R213 ;  /* 0x00000000d52d72ca */ /* 0x000fc400000e0000 */
[----:B------:R-:W-:Y:S01]  /*16c20*/  R2UR UR49, R214 ;  /* 0x00000000d63172ca */ /* 0x000fe200000e0000 */
[----:B------:R-:W2:Y:S10]  /*16c30*/  LDL.64 R212, [R1] ;  /* 0x0000000001d47983 */ /* 0x000eb40000100a00 */
[----:B------:R-:W-:Y:S01]  /*16c40*/  HGMMA.64x96x16.F32 R120, gdesc[UR44], R120, gsb0 ;  /* 0x016000002c7879f0 */ /* 0x000fe20008000878 */
[----:B------:R-:W-:-:S02]  /*16c50*/  R2UR UR45, R210 ;  /* 0x00000000d22d72ca */ /* 0x000fc400000e0000 */
[----:B------:R-:W-:Y:S02]  /*16c60*/  R2UR UR44, R211 ;  /* 0x00000000d32c72ca */ /* 0x000fe400000e0000 */
[----:B------:R-:W3:Y:S01]  /*16c70*/  LDL.64 R210, [R1+0x18] ;  /* 0x0000180001d27983 */ /* 0x000ee20000100a00 */
[----:B------:R-:W-:Y:S02]  /*16c80*/  R2UR UR47, R208 ;  /* 0x00000000d02f72ca */ /* 0x000fe400000e0000 */
[----:B------:R-:W-:Y:S02]  /*16c90*/  R2UR UR46, R209 ;  /* 0x00000000d12e72ca */ /* 0x000fe400000e0000 */
[----:B------:R-:W4:Y:S01]  /*16ca0*/  LDL.64 R208, [R1+0x10] ;  /* 0x0000100001d07983 */ /* 0x000f220000100a00 */
[----:B------:R-:W-:-:S03]  /*16cb0*/  R2UR UR48, R215 ;  /* 0x00000000d73072ca */ /* 0x000fc600000e0000 */
[----:B------:R-:W5:Y:S01]  /*16cc0*/  LDL.64 R214, [R1+0x8] ;  /* 0x0000080001d67983 */ /* 0x000f620000100a00 */
[----:B------:R-:W-:Y:S02]  /*16cd0*/  WARPGROUP.DEPBAR.LE gsb0, 0x0 ;  /* 0x00008000000079c5 */ /* 0x000fe40000010000 */
[----:B------:R-:W-:Y:S01]  /*16ce0*/  WARPGROUP.ARRIVE ;  /* 0x00000000000079c5 */ /* 0x000fe20000000000 */
[----:B---3--:R-:W-:Y:S02]  /*16cf0*/  R2UR UR40, R210 ;  /* 0x00000000d22872ca */ /* 0x008fe400000e0000 */
[----:B------:R-:W-:-:S13]  /*16d00*/  R2UR UR41, R211 ;  /* 0x00000000d32972ca */ /* 0x000fda00000e0000 */
[----:B------:R-:W-:Y:S01]  /*16d10*/  HGMMA.64x96x16.F32 R120, gdesc[UR40], R120, gsb0 ;  /* 0x01600000287879f0 */ /* 0x000fe20008000878 */
[----:B----4-:R-:W-:Y:S02]  /*16d20*/  R2UR UR36, R208 ;  /* 0x00000000d02472ca */ /* 0x010fe400000e0000 */
[----:B------:R-:W-:Y:S02]  /*16d30*/  R2UR UR37, R209 ;  /* 0x00000000d12572ca */ /* 0x000fe400000e0000 */
[----:B-----5:R-:W-:Y:S02]  /*16d40*/  R2UR UR32, R214 ;  /* 0x00000000d62072ca */ /* 0x020fe400000e0000 */
[----:B------:R-:W-:Y:S01]  /*16d50*/  R2UR UR33, R215 ;  /* 0x00000000d72172ca */ /* 0x000fe200000e0000 */
[----:B------:R-:W-:Y:S02]  /*16d60*/  WARPGROUP.DEPBAR.LE gsb0, 0x0 ;  /* 0x00008000000079c5 */ /* 0x000fe40000010000 */
[----:B------:R-:W-:-:S06]  /*16d70*/  WARPGROUP.ARRIVE ;  /* 0x00000000000079c5 */ /* 0x000fcc0000000000 */
[----:B------:R-:W-:Y:S01]  /*16d80*/  HGMMA.64x96x16.F32 R120, gdesc[UR36], R120, gsb0 ;  /* 0x01600000247879f0 */ /* 0x000fe20008000878 */
[----:B--2---:R-:W-:Y:S02]  /*16d90*/  R2UR UR28, R212 ;  /* 0x00000000d41c72ca */ /* 0x004fe400000e0000 */
        /* <DEDUP_REMOVED lines=24> */
[----:B------:R-:W-:Y:S02]  /*16f20*/  R2UR UR41, R21 ;  /* 0x00000000152972ca */ /* 0x000fe400000e0000 */
[----:B------:R-:W-:Y:S01]  /*16f30*/  R2UR UR40, R207 ;  /* 0x00000000cf2872ca */ /* 0x000fe200000e0000 */
[----:B------:R-:W-:Y:S02]  /*16f40*/  WARPGROUP.DEPBAR.LE gsb0, 0x0 ;  /* 0x00008000000079c5 */ /* 0x000fe40000010000 */
[----:B------:R-:W-:-:S06]  /*16f50*/  WARPGROUP.ARRIVE ;  /* 0x00000000000079c5 */ /* 0x000fcc0000000000 */
[----:B------:R-:W-:Y:S04]  /*16f60*/  HGMMA.64x96x16.F32 R120, gdesc[UR12], R120, gsb0 ;  /* 0x016000000c7879f0 */ /* 0x000fe80008000878 */
        /* <DEDUP_REMOVED lines=17> */
[----:B------:R-:W-:-:S12]  /*17080*/  @!P0 BRA `(.L_x_5040) ;  /* 0x0000000000048947 */ /* 0x000fd80003800000 */
[----:B------:R-:W-:Y:S01]  /*17090*/  BPT.TRAP 0x1 ;  /* 0x000000040000795c */ /* 0x000fe20000300000 */
.L_x_5040:
[----:B------:R-:W-:Y:S01]  /*170a0*/  SHF.L.U32 R2, R197, 0x1f, RZ ;  /* 0x0000001fc5027819 */ /* 0x000fe200000006ff */
[----:B------:R-:W-:-:S04]  /*170b0*/  IMAD R20, R194, 0x8, R17 ;  /* 0x00000008c2147824 */ /* 0x000fc800078e0211 */
[----:B------:R0:W1:Y:S01]  /*170c0*/  SYNCS.PHASECHK.TRANS64.TRYWAIT P1, [R20+URZ+0x30850], R2 ;  /* 0x03085002140075a7 */ /* 0x000062000802017f */
[----:B------:R-:W-:Y:S05]  /*170d0*/  @!P0 BRA `(.L_x_5041) ;  /* 0x0000000000048947 */ /* 0x000fea0003800000 */
[----:B------:R-:W-:Y:S01]  /*170e0*/  BPT.TRAP 0x1 ;  /* 0x000000040000795c */ /* 0x000fe20000300000 */
.L_x_5041:
[----:B------:R-:W-:Y:S04]  /*170f0*/  BSSY B2, `(.L_x_5042) ;  /* 0x0000004000027945 */ /* 0x000fe80003800000 */
[----:B-1----:R-:W-:Y:S05]  /*17100*/  @P1 BRA `(.L_x_5043) ;  /* 0x0000000000081947 */ /* 0x002fea0003800000 */
[----:B------:R-:W1:Y:S02]  /*17110*/  SYNCS.PHASECHK.TRANS64.TRYWAIT P1, [R20+URZ+0x30850], R2 ;  /* 0x03085002140075a7 */ /* 0x000e64000802017f */
[----:B-1----:R-:W-:Y:S05]  /*17120*/  @!P1 BRA `(.L_x_5044) ;  /* 0x0000016800189947 */ /* 0x002fea0003800000 */
.L_x_5043:
[----:B------:R-:W-:Y:S05]  /*17130*/  BSYNC B2 ;  /* 0x0000000000027941 */ /* 0x000fea0003800000 */
.L_x_5042:
        /* <DEDUP_REMOVED lines=48> */
.L_x_5045:
[----:B------:R-:W2:Y:S01]  /*17440*/  LDL R12, [R1+0x38] ;  /* 0x00003800010c7983 */ /* 0x000ea20000100800 */
[----:B------:R-:W0:Y:S03]  /*17450*/  LDC R6, c[0x0][0x448] ;  /* 0x00011200ff067b82 */ /* 0x000e260000000800 */
[----:B------:R-:W2:Y:S01]  /*17460*/  LDL R2, [R1+0x44] ;  /* 0x0000440001027983 */ /* 0x000ea20000100800 */
[----:B0-----:R-:W-:-:S13]  /*17470*/  ISETP.NE.AND P2, PT, R6, 0x1, PT ;  /* 0x000000010600780c */ /* 0x001fda0003f45270 */
[----:B------:R-:W0:Y:S08]  /*17480*/  @P2 LDC R9, c[0x0][0x44c] ;  /* 0x00011300ff092b82 */ /* 0x000e300000000800 */
[----:B------:R-:W1:Y:S01]  /*17490*/  @P2 LDC R6, c[0x0][0x450] ;  /* 0x00011400ff062b82 */ /* 0x000e620000000800 */
[----:B------:R-:W-:Y:S01]  /*174a0*/  IMAD R168, R5, -0x60, RZ ;  /* 0xffffffa005a87824 */ /* 0x000fe200078e02ff */
[----:B------:R-:W-:Y:S01]  /*174b0*/  LOP3.LUT P1, RZ, R16, 0x80000, RZ, 0xc0, !PT ;  /* 0x0008000010ff7812 */ /* 0x000fe2000782c0ff */
[----:B------:R-:W-:-:S03]  /*174c0*/  VIADD R0, R0, 0x30840 ;  /* 0x0003084000007836 */ /* 0x000fc60000000000 */
[----:B------:R-:W-:-:S04]  /*174d0*/  IADD3 R15, -R227, 0x1, R168 ;  /* 0x00000001e30f7810 */ /* 0x000fc80007ffe1a8 */
[----:B------:R-:W-:Y:S02]  /*174e0*/  IADD3 R15, -R200, R15, R201 ;  /* 0x0000000fc80f7210 */ /* 0x000fe40007ffe1c9 */
[----:B------:R-:W-:-:S04]  /*174f0*/  PRMT R0, R205, 0x654, R0 ;  /* 0x00000654cd007816 */ /* 0x000fc80000000000 */
[----:B------:R3:W-:Y:S02]  /*17500*/  SYNCS.ARRIVE.TRANS64.RED.A1T0 RZ, [R0+URZ], RZ ;  /* 0x000000ff00ff79a7 */ /* 0x0007e4000810043f */
[----:B---3--:R-:W-:Y:S02]  /*17510*/  IMAD.IADD R0, R168, 0x1, -R227 ;  /* 0x00000001a8007824 */ /* 0x008fe400078e0ae3 */
[----:B--2---:R-:W-:-:S04]  /*17520*/  IMAD.IADD R2, R2, 0x1, R12 ;  /* 0x0000000102027824 */ /* 0x004fc800078e020c */
[----:B0-----:R-:W-:-:S05]  /*17530*/  @P2 IMAD.HI.U32 R9, R2, R9, RZ ;  /* 0x0000000902092227 */ /* 0x001fca00078e00ff */
[----:B-1----:R-:W-:-:S05]  /*17540*/  @P2 SHF.R.U32.HI R2, RZ, R6, R9 ;  /* 0x00000006ff022219 */ /* 0x002fca0000011609 */
[----:B------:R-:W0:Y:S01]  /*17550*/  SHFL.IDX PT, R169, R2, RZ, 0x1c1f ;  /* 0x001c1fff02a97589 */ /* 0x000e2200000e0000 */
[----:B------:R-:W-:-:S05]  /*17560*/  IMAD.U32 R9, RZ, RZ, UR50 ;  /* 0x00000032ff097e24 */ /* 0x000fca000f8e00ff */
[----:B------:R-:W-:-:S05]  /*17570*/  LOP3.LUT R21, RZ, R9, RZ, 0x33, !PT ;  /* 0x00000009ff157212 */ /* 0x000fca00078e33ff */
[----:B------:R-:W-:Y:S02]  /*17580*/  IMAD.IADD R21, R21, 0x1, R15 ;  /* 0x0000000115157824 */ /* 0x000fe400078e020f */
[----:B------:R-:W-:-:S04]  /*17590*/  VIADD R15, R15, UR54 ;  /* 0x000000360f0f7c36 */ /* 0x000fc80008000000 */
[--C-:B0-----:R-:W-:Y:S02]  /*175a0*/  IMAD.IADD R14, R15, 0x1, R169.reuse ;  /* 0x000000010f0e7824 */ /* 0x101fe400078e02a9 */
[----:B------:R-:W-:Y:S01]  /*175b0*/  IMAD.IADD R6, R21, 0x1, R169 ;  /* 0x0000000115067824 */ /* 0x000fe200078e02a9 */
[----:B------:R-:W-:Y:S06]  /*175c0*/  @!P1 BRA `(.L_x_5046) ;  /* 0x0000000000549947 */ /* 0x000fec0003800000 */
[----:B------:R-:W-:Y:S01]  /*175d0*/  IADD3 R169, -R200, R201, R169 ;  /* 0x000000c9c8a97210 */ /* 0x000fe20007ffe1a9 */
[----:B------:R-:W-:Y:S03]  /*175e0*/  BSSY B2, `(.L_x_5047) ;  /* 0x0000010000027945 */ /* 0x000fe60003800000 */
[----:B------:R-:W-:-:S13]  /*175f0*/  ISETP.GT.AND P1, PT, R169, -0x1, PT ;  /* 0xffffffffa900780c */ /* 0x000fda0003f24270 */
[----:B------:R-:W-:Y:S05]  /*17600*/  @P1 BRA `(.L_x_5048) ;  /* 0x0000000000201947 */ /* 0x000fea0003800000 */
[----:B------:R-:W-:Y:S02]  /*17610*/  MOV R170, UR39 ;  /* 0x0000002700aa7c02 */ /* 0x000fe40008000f00 */
[----:B------:R-:W-:Y:S02]  /*17620*/  LOP3.LUT R169, RZ, R169, RZ, 0x33, !PT ;  /* 0x000000a9ffa97212 */ /* 0x000fe400078e33ff */
[----:B------:R-:W-:-:S13]  /*17630*/  ISETP.NE.AND P1, PT, R170, 0x1, PT ;  /* 0x00000001aa00780c */ /* 0x000fda0003f25270 */
[----:B------:R-:W0:Y:S02]  /*17640*/  @P1 LDC.64 R12, c[0x0][0x9e8] ;  /* 0x00027a00ff0c1b82 */ /* 0x000e240000000a00 */
[----:B0-----:R-:W-:-:S05]  /*17650*/  @P1 IMAD.HI.U32 R12, R169, R12, RZ ;  /* 0x0000000ca90c1227 */ /* 0x001fca00078e00ff */
[----:B------:R-:W-:-:S04]  /*17660*/  @P1 SHF.R.U32.HI R169, RZ, R13, R12 ;  /* 0x0000000dffa91219 */ /* 0x000fc8000001160c */
[----:B------:R-:W-:Y:S01]  /*17670*/  LOP3.LUT R169, RZ, R169, RZ, 0x33, !PT ;  /* 0x000000a9ffa97212 */ /* 0x000fe200078e33ff */
[----:B------:R-:W-:Y:S06]  /*17680*/  BRA `(.L_x_5049) ;  /* 0x0000000000147947 */ /* 0x000fec0003800000 */
.L_x_5048:
[----:B------:R-:W-:-:S05]  /*17690*/  IMAD.U32 R170, RZ, RZ, UR39 ;  /* 0x00000027ffaa7e24 */ /* 0x000fca000f8e00ff */
[----:B------:R-:W-:-:S13]  /*176a0*/  ISETP.NE.AND P1, PT, R170, 0x1, PT ;  /* 0x00000001aa00780c */ /* 0x000fda0003f25270 */
[----:B------:R-:W0:Y:S02]  /*176b0*/  @P1 LDC.64 R12, c[0x0][0x9e8] ;  /* 0x00027a00ff0c1b82 */ /* 0x000e240000000a00 */
[----:B0-----:R-:W-:-:S05]  /*176c0*/  @P1 IMAD.HI.U32 R12, R169, R12, RZ ;  /* 0x0000000ca90c1227 */ /* 0x001fca00078e00ff */
[----:B------:R-:W-:-:S07]  /*176d0*/  @P1 SHF.R.U32.HI R169, RZ, R13, R12 ;  /* 0x0000000dffa91219 */ /* 0x000fce000001160c */
.L_x_5049:
[----:B------:R-:W-:Y:S05]  /*176e0*/  BSYNC B2 ;  /* 0x0000000000027941 */ /* 0x000fea0003800000 */
.L_x_5047:
[----:B------:R-:W-:-:S05]  /*176f0*/  IMAD R169, R169, R170, R0 ;  /* 0x000000aaa9a97224 */ /* 0x000fca00078e0200 */
[----:B------:R-:W-:Y:S02]  /*17700*/  VIMNMX R6, R6, R169, !PT ;  /* 0x000000a906067248 */ /* 0x000fe40007fe0100 */
[----:B------:R-:W-:-:S07]  /*17710*/  VIADDMNMX R14, R169, R170, R14, PT ;  /* 0x000000aaa90e7246 */ /* 0x000fce000380010e */
.L_x_5046:
[C---:B------:R-:W-:Y:S01]  /*17720*/  ISETP.GE.AND P1, PT, R168.reuse, 0x2, PT ;  /* 0x00000002a800780c */ /* 0x040fe20003f26270 */
[----:B------:R-:W0:Y:S01]  /*17730*/  SHFL.IDX PT, R2, R2, 0x1, 0x1c1f ;  /* 0x003c1f0002027f89 */ /* 0x000e2200000e0000 */
[----:B------:R-:W-:Y:S02]  /*17740*/  ISETP.GE.AND P2, PT, R168, 0x9, PT ;  /* 0x00000009a800780c */ /* 0x000fe40003f46270 */
[C---:B------:R-:W-:Y:S02]  /*17750*/  ISETP.GT.AND P3, PT, R6.reuse, 0x1, !P1 ;  /* 0x000000010600780c */ /* 0x040fe40004f64270 */
[----:B------:R-:W-:Y:S02]  /*17760*/  ISETP.GT.AND P4, PT, R6, 0x8, !P2 ;  /* 0x000000080600780c */ /* 0x000fe40005784270 */
[C---:B------:R-:W-:Y:S02]  /*17770*/  ISETP.LT.OR P3, PT, R14.reuse, 0x2, P3 ;  /* 0x000000020e00780c */ /* 0x040fe40001f61670 */
[----:B------:R-:W-:-:S02]  /*17780*/  ISETP.LT.OR P4, PT, R14, 0x9, P4 ;  /* 0x000000090e00780c */ /* 0x000fc40002781670 */
[----:B------:R-:W-:Y:S02]  /*17790*/  FSEL R121, R121, -INF , !P3 ;  /* 0xff80000079797808 */ /* 0x000fe40005800000 */
[----:B------:R-:W-:Y:S02]  /*177a0*/  ISETP.GE.AND P3, PT, R168, 0xa, PT ;  /* 0x0000000aa800780c */ /* 0x000fe40003f66270 */
[----:B------:R-:W-:Y:S02]  /*177b0*/  FSEL R124, R124, -INF , !P4 ;  /* 0xff8000007c7c7808 */ /* 0x000fe40006000000 */
[----:B------:R-:W-:Y:S02]  /*177c0*/  ISETP.GT.AND P4, PT, R6, 0x9, !P3 ;  /* 0x000000090600780c */ /* 0x000fe40005f84270 */
[----:B------:R-:W-:Y:S02]  /*177d0*/  LOP3.LUT R16, R16, 0xfffdffff, RZ, 0xc0, !PT ;  /* 0xfffdffff10107812 */ /* 0x000fe400078ec0ff */
[----:B------:R-:W-:Y:S01]  /*177e0*/  ISETP.LT.OR P4, PT, R14, 0xa, P4 ;  /* 0x0000000a0e00780c */ /* 0x000fe20002781670 */
[----:B0-----:R-:W-:-:S03]  /*177f0*/  IMAD.IADD R15, R15, 0x1, R2 ;  /* 0x000000010f0f7824 */ /* 0x001fc600078e0202 */
[----:B------:R-:W-:Y:S01]  /*17800*/  FSEL R125, R125, -INF , !P4 ;  /* 0xff8000007d7d7808 */ /* 0x000fe20006000000 */
[----:B------:R-:W-:Y:S01]  /*17810*/  IMAD.IADD R21, R21, 0x1, R2 ;  /* 0x0000000115157824 */ /* 0x000fe200078e0202 */
        /* <DEDUP_REMOVED lines=10> */
[----:B------:R-:W-:Y:S02]  /*178c0*/  ISETP.GT.AND P6, PT, R6, 0x18, !P6 ;  /* 0x000000180600780c */ /* 0x000fe400077c4270 */
[----:B------:R-:W-:Y:S02]  /*178d0*/  LOP3.LUT R16, R16, 0xfffeffff, RZ, 0xc0, !PT ;  /* 0xfffeffff10107812 */ /* 0x000fe400078ec0ff */
        /* <DEDUP_REMOVED lines=107> */
[----:B------:R-:W-:-:S04]  /*17f90*/  ISETP.LT.OR P6, PT, R14, 0x5a, P6 ;  /* 0x0000005a0e00780c */ /* 0x000fc800037c1670 */
[----:B------:R-:W-:Y:S02]  /*17fa0*/  FSEL R165, R165, -INF , !P6 ;  /* 0xff800000a5a57808 */ /* 0x000fe40007000000 */
[----:B------:R-:W-:-:S13]  /*17fb0*/  LOP3.LUT P6, RZ, R16, 0x80000, RZ, 0xc0, !PT ;  /* 0x0008000010ff7812 */ /* 0x000fda00078cc0ff */
[----:B------:R-:W-:Y:S05]  /*17fc0*/  @!P6 BRA `(.L_x_5050) ;  /* 0x000000000054e947 */ /* 0x000fea0003800000 */
[----:B------:R-:W-:Y:S01]  /*17fd0*/  IADD3 R2, -R200, R201, R2 ;  /* 0x000000c9c8027210 */ /* 0x000fe20007ffe102 */
[----:B------:R-:W-:Y:S03]  /*17fe0*/  BSSY B2, `(.L_x_5051) ;  /* 0x0000010000027945 */ /* 0x000fe60003800000 */
[----:B------:R-:W-:-:S13]  /*17ff0*/  ISETP.GT.AND P6, PT, R2, -0x1, PT ;  /* 0xffffffff0200780c */ /* 0x000fda0003fc4270 */
[----:B------:R-:W-:Y:S05]  /*18000*/  @P6 BRA `(.L_x_5052) ;  /* 0x0000000000206947 */ /* 0x000fea0003800000 */
[----:B------:R-:W-:Y:S01]  /*18010*/  IMAD.U32 R6, RZ, RZ, UR39 ;  /* 0x00000027ff067e24 */ /* 0x000fe2000f8e00ff */
[----:B------:R-:W-:-:S04]  /*18020*/  LOP3.LUT R2, RZ, R2, RZ, 0x33, !PT ;  /* 0x00000002ff027212 */ /* 0x000fc800078e33ff */
[----:B------:R-:W-:-:S13]  /*18030*/  ISETP.NE.AND P6, PT, R6, 0x1, PT ;  /* 0x000000010600780c */ /* 0x000fda0003fc5270 */
[----:B------:R-:W0:Y:S02]  /*18040*/  @P6 LDC.64 R12, c[0x0][0x9e8] ;  /* 0x00027a00ff0c6b82 */ /* 0x000e240000000a00 */
[----:B0-----:R-:W-:-:S05]  /*18050*/  @P6 IMAD.HI.U32 R12, R2, R12, RZ ;  /* 0x0000000c020c6227 */ /* 0x001fca00078e00ff */
[----:B------:R-:W-:-:S04]  /*18060*/  @P6 SHF.R.U32.HI R2, RZ, R13, R12 ;  /* 0x0000000dff026219 */ /* 0x000fc8000001160c */
[----:B------:R-:W-:Y:S01]  /*18070*/  LOP3.LUT R2, RZ, R2, RZ, 0x33, !PT ;  /* 0x00000002ff027212 */ /* 0x000fe200078e33ff */
[----:B------:R-:W-:Y:S06]  /*18080*/  BRA `(.L_x_5053) ;  /* 0x0000000000147947 */ /* 0x000fec0003800000 */
.L_x_5052:
[----:B------:R-:W-:-:S05]  /*18090*/  IMAD.U32 R6, RZ, RZ, UR39 ;  /* 0x00000027ff067e24 */ /* 0x000fca000f8e00ff */
[----:B------:R-:W-:-:S13]  /*180a0*/  ISETP.NE.AND P6, PT, R6, 0x1, PT ;  /* 0x000000010600780c */ /* 0x000fda0003fc5270 */
[----:B------:R-:W0:Y:S02]  /*180b0*/  @P6 LDC.64 R12, c[0x0][0x9e8] ;  /* 0x00027a00ff0c6b82 */ /* 0x000e240000000a00 */
[----:B0-----:R-:W-:-:S05]  /*180c0*/  @P6 IMAD.HI.U32 R12, R2, R12, RZ ;  /* 0x0000000c020c6227 */ /* 0x001fca00078e00ff */
[----:B------:R-:W-:-:S07]  /*180d0*/  @P6 SHF.R.U32.HI R2, RZ, R13, R12 ;  /* 0x0000000dff026219 */ /* 0x000fce000001160c */
.L_x_5053:
[----:B------:R-:W-:Y:S05]  /*180e0*/  BSYNC B2 ;  /* 0x0000000000027941 */ /* 0x000fea0003800000 */
.L_x_5051:
[----:B------:R-:W-:-:S05]  /*180f0*/  IMAD R0, R2, R6, R0 ;  /* 0x0000000602007224 */ /* 0x000fca00078e0200 */
[----:B------:R-:W-:Y:S02]  /*18100*/  VIMNMX R21, R21, R0, !PT ;  /* 0x0000000015157248 */ /* 0x000fe40007fe0100 */
[----:B------:R-:W-:-:S07]  /*18110*/  VIADDMNMX R15, R0, R6, R15, PT ;  /* 0x00000006000f7246 */ /* 0x000fce000380010f */
.L_x_5050:
[C---:B------:R-:W-:Y:S02]  /*18120*/  LOP3.LUT P6, RZ, R16.reuse, 0x4000, RZ, 0xc0, !PT ;  /* 0x0000400010ff7812 */ /* 0x040fe400078cc0ff */
[----:B------:R-:W-:Y:S02]  /*18130*/  ISETP.GT.AND P1, PT, R21, 0x1, !P1 ;  /* 0x000000011500780c */ /* 0x000fe40004f24270 */
[----:B------:R-:W-:Y:S02]  /*18140*/  LOP3.LUT R16, R16, 0xffdfffff, RZ, 0xc0, !PT ;  /* 0xffdfffff10107812 */ /* 0x000fe400078ec0ff */
[----:B------:R-:W-:Y:S02]  /*18150*/  ISETP.LT.OR P1, PT, R15, 0x2, P1 ;  /* 0x000000020f00780c */ /* 0x000fe40000f21670 */
[----:B------:R-:W-:Y:S02]  /*18160*/  @P0 LOP3.LUT R16, R16, 0x200000, RZ, 0xfc, !PT ;  /* 0x0020000010100812 */ /* 0x000fe400078efcff */
[----:B------:R-:W-:-:S02]  /*18170*/  FSEL R123, R123, -INF , !P1 ;  /* 0xff8000007b7b7808 */ /* 0x000fc40004800000 */
[----:B------:R-:W-:Y:S02]  /*18180*/  LOP3.LUT P1, RZ, R16, 0x20000, RZ, 0xc0, !PT ;  /* 0x0002000010ff7812 */ /* 0x000fe4000782c0ff */
[C---:B------:R-:W-:Y:S02]  /*18190*/  ISETP.GT.AND P2, PT, R21.reuse, 0x8, !P2 ;  /* 0x000000081500780c */ /* 0x040fe40005744270 */
[----:B------:R-:W-:Y:S02]  /*181a0*/  ISETP.GT.AND P1, PT, R21, 0x18, !P1 ;  /* 0x000000181500780c */ /* 0x000fe40004f24270 */
[C---:B------:R-:W-:Y:S02]  /*181b0*/  ISETP.LT.OR P2, PT, R15.reuse, 0x9, P2 ;  /* 0x000000090f00780c */ /* 0x040fe40001741670 */
[----:B------:R-:W-:Y:S02]  /*181c0*/  ISETP.LT.OR P1, PT, R15, 0x19, P1 ;  /* 0x000000190f00780c */ /* 0x000fe40000f21670 */
[----:B------:R-:W-:-:S02]  /*181d0*/  FSEL R126, R126, -INF , !P2 ;  /* 0xff8000007e7e7808 */ /* 0x000fc40005000000 */
[----:B------:R-:W-:Y:S02]  /*181e0*/  LOP3.LUT P2, RZ, R16, 0x10000, RZ, 0xc0, !PT ;  /* 0x0001000010ff7812 */ /* 0x000fe4000784c0ff */
[----:B------:R-:W-:Y:S02]  /*181f0*/  FSEL R134, R134, -INF , !P1 ;  /* 0xff80000086867808 */ /* 0x000fe40004800000 */
[----:B------:R-:W-:Y:S02]  /*18200*/  ISETP.GT.AND P1, PT, R21, 0x19, !P2 ;  /* 0x000000191500780c */ /* 0x000fe40005724270 */
[----:B------:R-:W-:Y:S02]  /*18210*/  LOP3.LUT P0, RZ, R16, 0x8000, RZ, 0xc0, !PT ;  /* 0x0000800010ff7812 */ /* 0x000fe4000780c0ff */
        /* <DEDUP_REMOVED lines=13> */
[----:B------:R-:W-:-:S02]  /*182f0*/  LOP3.LUT P1, RZ, R16, 0x2000, RZ, 0xc0, !PT ;  /* 0x0000200010ff7812 */ /* 0x000fc4000782c0ff */
[----:B------:R-:W-:Y:S02]  /*18300*/  FMNMX.FTZ R0, R129, R0, !PT ;  /* 0x0000000081007209 */ /* 0x000fe40007810000 */
        /* <DEDUP_REMOVED lines=31> */
[----:B------:R-:W-:Y:S02]  /*18500*/  ISETP.GT.AND P5, PT, R21, 0x11, !P5 ;  /* 0x000000111500780c */ /* 0x000fe40006fa4270 */
[----:B------:R-:W-:Y:S02]  /*18510*/  FSEL R150, R150, -INF , !P1 ;  /* 0xff80000096967808 */ /* 0x000fe40004800000 */
[----:B------:R-:W-:Y:S02]  /*18520*/  LOP3.LUT P1, RZ, R16, 0x100, RZ, 0xc0, !PT ;  /* 0x0000010010ff7812 */ /* 0x000fe4000782c0ff */
[----:B------:R-:W-:-:S02]  /*18530*/  FMNMX.FTZ R0, R157, R0, !PT ;  /* 0x000000009d007209 */ /* 0x000fc40007810000 */
[----:B------:R-:W-:Y:S02]  /*18540*/  ISETP.GT.AND P1, PT, R21, 0x39, !P1 ;  /* 0x000000391500780c */ /* 0x000fe40004f24270 */
[C---:B------:R-:W-:Y:S02]  /*18550*/  ISETP.LT.OR P5, PT, R15.reuse, 0x12, P5 ;  /* 0x000000120f00780c */ /* 0x040fe40002fa1670 */
[----:B------:R-:W-:Y:S02]  /*18560*/  ISETP.LT.OR P1, PT, R15, 0x3a, P1 ;  /* 0x0000003a0f00780c */ /* 0x000fe40000f21670 */
[----:B------:R-:W-:Y:S02]  /*18570*/  FMNMX.FTZ R0, R160, R0, !PT ;  /* 0x00000000a0007209 */ /* 0x000fe40007810000 */
[----:B------:R-:W-:Y:S02]  /*18580*/  FSEL R151, R151, -INF , !P1 ;  /* 0xff80000097977808 */ /* 0x000fe40004800000 */
[----:B------:R-:W-:-:S02]  /*18590*/  FSEL R131, R131, -INF , !P5 ;  /* 0xff80000083837808 */ /* 0x000fc40006800000 */
[C---:B------:R-:W-:Y:S02]  /*185a0*/  LOP3.LUT P1, RZ, R16.reuse, 0x80, RZ, 0xc0, !PT ;  /* 0x0000008010ff7812 */ /* 0x040fe4000782c0ff */
[----:B------:R-:W-:Y:S02]  /*185b0*/  LOP3.LUT P5, RZ, R16, 0x40, RZ, 0xc0, !PT ;  /* 0x0000004010ff7812 */ /* 0x000fe400078ac0ff */
[----:B------:R-:W-:Y:S02]  /*185c0*/  FMNMX.FTZ R0, R161, R0, !PT ;  /* 0x00000000a1007209 */ /* 0x000fe40007810000 */
[C---:B------:R-:W-:Y:S02]  /*185d0*/  ISETP.GT.AND P3, PT, R21.reuse, 0x9, !P3 ;  /* 0x000000091500780c */ /* 0x040fe40005f64270 */
[C---:B------:R-:W-:Y:S02]  /*185e0*/  ISETP.GT.AND P4, PT, R21.reuse, 0x10, !P4 ;  /* 0x000000101500780c */ /* 0x040fe40006784270 */
[----:B------:R-:W-:-:S02]  /*185f0*/  ISETP.GT.AND P1, PT, R21, 0x40, !P1 ;  /* 0x000000401500780c */ /* 0x000fc40004f24270 */
[----:B------:R-:W-:Y:S02]  /*18600*/  ISETP.GT.AND P5, PT, R21, 0x41, !P5 ;  /* 0x000000411500780c */ /* 0x000fe40006fa4270 */
[----:B------:R-:W-:Y:S02]  /*18610*/  FMNMX.FTZ R0, R164, R0, !PT ;  /* 0x00000000a4007209 */ /* 0x000fe40007810000 */
[C---:B------:R-:W-:Y:S02]  /*18620*/  ISETP.LT.OR P3, PT, R15.reuse, 0xa, P3 ;  /* 0x0000000a0f00780c */ /* 0x040fe40001f61670 */
[C---:B------:R-:W-:Y:S02]  /*18630*/  ISETP.LT.OR P4, PT, R15.reuse, 0x11, P4 ;  /* 0x000000110f00780c */ /* 0x040fe40002781670 */
[----:B------:R-:W-:Y:S02]  /*18640*/  ISETP.LT.OR P1, PT, R15, 0x41, P1 ;  /* 0x000000410f00780c */ /* 0x000fe40000f21670 */
[----:B------:R-:W-:-:S02]  /*18650*/  FMNMX.FTZ R0, R165, R0, !PT ;  /* 0x00000000a5007209 */ /* 0x000fc40007810000 */
[----:B------:R-:W-:Y:S02]  /*18660*/  FSEL R127, R127, -INF , !P3 ;  /* 0xff8000007f7f7808 */ /* 0x000fe40005800000 */
[----:B------:R-:W-:Y:S01]  /*18670*/  FSEL R130, R130, -INF , !P4 ;  /* 0xff80000082827808 */ /* 0x000fe20006000000 */
[----:B------:R-:W0:Y:S01]  /*18680*/  SHFL.BFLY PT, R2, R0, 0x2, 0x1f ;  /* 0x0c401f0000027f89 */ /* 0x000e2200000e0000 */
[----:B------:R-:W-:Y:S02]  /*18690*/  FSEL R154, R154, -INF , !P1 ;  /* 0xff8000009a9a7808 */ /* 0x000fe40004800000 */
[C---:B------:R-:W-:Y:S02]  /*186a0*/  LOP3.LUT P4, RZ, R16.reuse, 0x20, RZ, 0xc0, !PT ;  /* 0x0000002010ff7812 */ /* 0x040fe4000788c0ff */
[C---:B------:R-:W-:Y:S02]  /*186b0*/  LOP3.LUT P6, RZ, R16.reuse, 0x10, RZ, 0xc0, !PT ;  /* 0x0000001010ff7812 */ /* 0x040fe400078cc0ff */
[----:B------:R-:W-:-:S02]  /*186c0*/  LOP3.LUT P3, RZ, R16, 0x8, RZ, 0xc0, !PT ;  /* 0x0000000810ff7812 */ /* 0x000fc4000786c0ff */
[C---:B------:R-:W-:Y:S02]  /*186d0*/  LOP3.LUT P2, RZ, R16.reuse, 0x4, RZ, 0xc0, !PT ;  /* 0x0000000410ff7812 */ /* 0x040fe4000784c0ff */
[C---:B------:R-:W-:Y:S02]  /*186e0*/  LOP3.LUT P0, RZ, R16.reuse, 0x1, RZ, 0xc0, !PT ;  /* 0x0000000110ff7812 */ /* 0x040fe4000780c0ff */
[C---:B------:R-:W-:Y:S02]  /*186f0*/  LOP3.LUT P1, RZ, R16.reuse, 0x2, RZ, 0xc0, !PT ;  /* 0x0000000210ff7812 */ /* 0x040fe4000782c0ff */
[----:B------:R-:W-:Y:S02]  /*18700*/  LOP3.LUT R16, R16, 0xff7fffff, RZ, 0xc0, !PT ;  /* 0xff7fffff10107812 */ /* 0x000fe400078ec0ff */
[----:B------:R-:W-:Y:S02]  /*18710*/  ISETP.GT.AND P4, PT, R21, 0x48, !P4 ;  /* 0x000000481500780c */ /* 0x000fe40006784270 */
[----:B------:R-:W-:-:S02]  /*18720*/  @P5 LOP3.LUT R16, R16, 0x800000, RZ, 0xfc, !PT ;  /* 0x0080000010105812 */ /* 0x000fc400078efcff */
[----:B------:R-:W-:Y:S02]  /*18730*/  ISETP.LT.OR P4, PT, R15, 0x49, P4 ;  /* 0x000000490f00780c */ /* 0x000fe40002781670 */
[C---:B------:R-:W-:Y:S02]  /*18740*/  LOP3.LUT P5, RZ, R16.reuse, 0x40000, RZ, 0xc0, !PT ;  /* 0x0004000010ff7812 */ /* 0x040fe400078ac0ff */
[----:B------:R-:W-:Y:S02]  /*18750*/  LOP3.LUT R16, R16, 0xfffffffd, RZ, 0xc0, !PT ;  /* 0xfffffffd10107812 */ /* 0x000fe400078ec0ff */
[C---:B------:R-:W-:Y:S02]  /*18760*/  ISETP.GT.AND P5, PT, R21.reuse, 0x59, !P5 ;  /* 0x000000591500780c */ /* 0x040fe40006fa4270 */
[----:B0-----:R-:W-:Y:S01]  /*18770*/  FMNMX.FTZ R2, R0, R2, !PT ;  /* 0x0000000200027209 */ /* 0x001fe20007810000 */
[----:B------:R-:W-:Y:S01]  /*18780*/  IMAD.U32 R0, RZ, RZ, UR47 ;  /* 0x0000002fff007e24 */ /* 0x000fe2000f8e00ff */
[----:B------:R-:W-:-:S02]  /*18790*/  ISETP.GT.AND P6, PT, R21, 0x49, !P6 ;  /* 0x000000491500780c */ /* 0x000fc400077c4270 */
[C---:B------:R-:W-:Y:S01]  /*187a0*/  ISETP.GT.AND P0, PT, R21.reuse, RZ, !P0 ;  /* 0x000000ff1500720c */ /* 0x040fe20004704270 */
[----:B------:R-:W0:Y:S01]  /*187b0*/  SHFL.BFLY PT, R12, R2, 0x1, 0x1f ;  /* 0x0c201f00020c7f89 */ /* 0x000e2200000e0000 */
[----:B------:R-:W-:Y:S02]  /*187c0*/  ISETP.GT.AND P3, PT, R21, 0x50, !P3 ;  /* 0x000000501500780c */ /* 0x000fe40005f64270 */
[----:B------:R-:W-:Y:S02]  /*187d0*/  ISETP.LT.OR P0, PT, R15, 0x1, P0 ;  /* 0x000000010f00780c */ /* 0x000fe40000701670 */
[----:B------:R-:W-:Y:S02]  /*187e0*/  ISETP.GT.AND P2, PT, R21, 0x51, !P2 ;  /* 0x000000511500780c */ /* 0x000fe40005744270 */
[----:B------:R-:W-:Y:S02]  /*187f0*/  @P5 LOP3.LUT R16, R16, 0x2, RZ, 0xfc, !PT ;  /* 0x0000000210105812 */ /* 0x000fe400078efcff */
[----:B------:R-:W-:-:S02]  /*18800*/  FSEL R122, R122, -INF , !P0 ;  /* 0xff8000007a7a7808 */ /* 0x000fc40004000000 */
[C---:B------:R-:W-:Y:S02]  /*18810*/  LOP3.LUT P5, RZ, R16.reuse, 0x800000, RZ, 0xc0, !PT ;  /* 0x0080000010ff7812 */ /* 0x040fe400078ac0ff */
[----:B------:R-:W-:Y:S02]  /*18820*/  LOP3.LUT R16, R16, 0xfffffff7, RZ, 0xc0, !PT ;  /* 0xfffffff710107812 */ /* 0x000fe400078ec0ff */
[C---:B------:R-:W-:Y:S02]  /*18830*/  ISETP.LT.OR P5, PT, R15.reuse, 0x42, P5 ;  /* 0x000000420f00780c */ /* 0x040fe40002fa1670 */
[----:B------:R-:W-:Y:S02]  /*18840*/  ISETP.LT.OR P3, PT, R15, 0x51, P3 ;  /* 0x000000510f00780c */ /* 0x000fe40001f61670 */
[----:B------:R-:W-:Y:S02]  /*18850*/  ISETP.GT.AND P1, PT, R21, 0x58, !P1 ;  /* 0x000000581500780c */ /* 0x000fe40004f24270 */
[----:B------:R-:W-:-:S02]  /*18860*/  ISETP.LT.OR P2, PT, R15, 0x52, P2 ;  /* 0x000000520f00780c */ /* 0x000fc40001741670 */
[----:B------:R-:W-:Y:S02]  /*18870*/  FSEL R162, R162, -INF , !P3 ;  /* 0xff800000a2a27808 */ /* 0x000fe40005800000 */
[----:B0-----:R-:W-:Y:S02]  /*18880*/  FMNMX.FTZ R12, R2, R12, !PT ;  /* 0x0000000c020c7209 */ /* 0x001fe40007810000 */
[----:B------:R-:W-:Y:S02]  /*18890*/  ISETP.LT.OR P1, PT, R15, 0x59, P1 ;  /* 0x000000590f00780c */ /* 0x000fe40000f21670 */
[----:B------:R-:W-:Y:S01]  /*188a0*/  @P5 LOP3.LUT R16, R16, 0x8, RZ, 0xfc, !PT ;  /* 0x0000000810105812 */ /* 0x000fe200078efcff */
[----:B------:R-:W-:Y:S01]  /*188b0*/  FMUL.FTZ R13, R12, R0 ;  /* 0x000000000c0d7220 */ /* 0x000fe20000410000 */
[----:B------:R-:W-:Y:S02]  /*188c0*/  FSEL R163, R163, -INF , !P2 ;  /* 0xff800000a3a37808 */ /* 0x000fe40005000000 */
[----:B------:R-:W-:-:S02]  /*188d0*/  LOP3.LUT P5, RZ, R16, 0x2, RZ, 0xc0, !PT ;  /* 0x0000000210ff7812 */ /* 0x000fc400078ac0ff */
[----:B------:R-:W-:Y:S02]  /*188e0*/  LOP3.LUT R16, R16, 0xfffffffb, RZ, 0xc0, !PT ;  /* 0xfffffffb10107812 */ /* 0x000fe400078ec0ff */
[C---:B------:R-:W-:Y:S02]  /*188f0*/  ISETP.LT.OR P5, PT, R15.reuse, 0x5a, P5 ;  /* 0x0000005a0f00780c */ /* 0x040fe40002fa1670 */
[----:B------:R-:W-:Y:S02]  /*18900*/  @P4 LOP3.LUT R16, R16, 0x4, RZ, 0xfc, !PT ;  /* 0x0000000410104812 */ /* 0x000fe400078efcff */
[----:B------:R-:W-:Y:S02]  /*18910*/  ISETP.LT.OR P4, PT, R15, 0x4a, P6 ;  /* 0x0000004a0f00780c */ /* 0x000fe40003781670 */
[----:B------:R-:W-:Y:S02]  /*18920*/  FSETP.NEU.FTZ.AND P6, PT, R12, -INF , PT ;  /* 0xff8000000c00780b */ /* 0x000fe40003fdd000 */
[----:B------:R-:W-:-:S02]  /*18930*/  LOP3.LUT R16, R16, 0xffbfffff, RZ, 0xc0, !PT ;  /* 0xffbfffff10107812 */ /* 0x000fc400078ec0ff */
[----:B------:R-:W-:Y:S02]  /*18940*/  FSEL R2, R12, RZ, P6 ;  /* 0x000000ff0c027208 */ /* 0x000fe40003000000 */
[----:B------:R-:W-:Y:S02]  /*18950*/  FSEL R13, R13, RZ, P6 ;  /* 0x000000ff0d0d7208 */ /* 0x000fe40003000000 */
[----:B------:R-:W-:Y:S01]  /*18960*/  FSEL R166, R166, -INF , !P1 ;  /* 0xff800000a6a67808 */ /* 0x000fe20004800000 */
[----:B------:R-:W-:Y:S01]  /*18970*/  FADD.FTZ R2, -R2, R4 ;  /* 0x0000000402027221 */ /* 0x000fe20000010100 */
[----:B------:R-:W-:Y:S01]  /*18980*/  FMNMX.FTZ R4, R122, R3, !PT ;  /* 0x000000037a047209 */ /* 0x000fe20007810000 */
[-CC-:B------:R-:W-:Y:S01]  /*18990*/  FFMA.FTZ R120, R120, R0.reuse, -R13.reuse ;  /* 0x0000000078787223 */ /* 0x180fe2000001080d */
[----:B------:R-:W-:Y:S01]  /*189a0*/  @P4 LOP3.LUT R16, R16, 0x400000, RZ, 0xfc, !PT ;  /* 0x0040000010104812 */ /* 0x000fe200078efcff */
[--C-:B------:R-:W-:Y:S01]  /*189b0*/  FFMA.FTZ R121, R121, R0, -R13.reuse ;  /* 0x0000000079797223 */ /* 0x100fe2000001080d */
[----:B------:R-:W-:Y:S01]  /*189c0*/  FMNMX.FTZ R4, R123, R4, !PT ;  /* 0x000000047b047209 */ /* 0x000fe20007810000 */
[-CC-:B------:R-:W-:Y:S01]  /*189d0*/  FFMA.FTZ R124, R124, R0.reuse, -R13.reuse ;  /* 0x000000007c7c7223 */ /* 0x180fe2000001080d */
[----:B------:R-:W-:Y:S01]  /*189e0*/  LOP3.LUT P4, RZ, R16, 0x8, RZ, 0xc0, !PT ;  /* 0x0000000810ff7812 */ /* 0x000fe2000788c0ff */
[--C-:B------:R-:W-:Y:S01]  /*189f0*/  FFMA.FTZ R125, R125, R0, -R13.reuse ;  /* 0x000000007d7d7223 */ /* 0x100fe2000001080d */
[----:B------:R-:W-:Y:S01]  /*18a00*/  FMNMX.FTZ R4, R126, R4, !PT ;  /* 0x000000047e047209 */ /* 0x000fe20007810000 */
[-CC-:B------:R-:W-:Y:S01]  /*18a10*/  FFMA.FTZ R128, R128, R0.reuse, -R13.reuse ;  /* 0x0000000080807223 */ /* 0x180fe2000001080d */
[----:B------:R-:W-:Y:S01]  /*18a20*/  LOP3.LUT P6, RZ, R16, 0x4, RZ, 0xc0, !PT ;  /* 0x0000000410ff7812 */ /* 0x000fe200078cc0ff */
[--C-:B------:R-:W-:Y:S01]  /*18a30*/  FFMA.FTZ R129, R129, R0, -R13.reuse ;  /* 0x0000000081817223 */ /* 0x100fe2000001080d */
[----:B------:R-:W-:Y:S01]  /*18a40*/  FMNMX.FTZ R4, R127, R4, !PT ;  /* 0x000000047f047209 */ /* 0x000fe20007810000 */
[-CC-:B------:R-:W-:Y:S01]  /*18a50*/  FFMA.FTZ R132, R132, R0.reuse, -R13.reuse ;  /* 0x0000000084847223 */ /* 0x180fe2000001080d */
[----:B------:R-:W-:Y:S01]  /*18a60*/  FSEL R155, R155, -INF , !P4 ;  /* 0xff8000009b9b7808 */ /* 0x000fe20006000000 */
        /* <DEDUP_REMOVED lines=19> */
[-CC-:B------:R-:W-:Y:S01]  /*18ba0*/  FFMA.FTZ R153, R153, R0.reuse, -R13.reuse ;  /* 0x0000000099997223 */ /* 0x180fe2000001080d */
[--C-:B------:R-:W-:Y:S01]  /*18bb0*/  FFMA.FTZ R156, R156, R0, -R13.reuse ;  /* 0x000000009c9c7223 */ /* 0x100fe2000001080d */
[----:B------:R-:W-:Y:S01]  /*18bc0*/  FMNMX.FTZ R4, R139, R4, !PT ;  /* 0x000000048b047209 */ /* 0x000fe20007810000 */
[-CC-:B------:R-:W-:Y:S01]  /*18bd0*/  FFMA.FTZ R157, R157, R0.reuse, -R13.reuse ;  /* 0x000000009d9d7223 */ /* 0x180fe2000001080d */
[-CC-:B------:R-:W-:Y:S01]  /*18be0*/  FFMA.FTZ R160, R160, R0.reuse, -R13.reuse ;  /* 0x00000000a0a07223 */ /* 0x180fe2000001080d */
[--C-:B------:R-:W-:Y:S01]  /*18bf0*/  FFMA.FTZ R161, R161, R0, -R13.reuse ;  /* 0x00000000a1a17223 */ /* 0x100fe2000001080d */
[----:B------:R-:W-:Y:S01]  /*18c00*/  FMNMX.FTZ R4, R142, R4, !PT ;  /* 0x000000048e047209 */ /* 0x000fe20007810000 */
[-CC-:B------:R-:W-:Y:S01]  /*18c10*/  FFMA.FTZ R164, R164, R0.reuse, -R13.reuse ;  /* 0x00000000a4a47223 */ /* 0x180fe2000001080d */
[-C--:B------:R-:W-:Y:S01]  /*18c20*/  FFMA.FTZ R165, R165, R0.reuse, -R13 ;  /* 0x00000000a5a57223 */ /* 0x080fe2000001080d */
[----:B------:R-:W-:Y:S01]  /*18c30*/  FMUL.FTZ R2, R2, R0 ;  /* 0x0000000002027220 */ /* 0x000fe20000410000 */
[----:B------:R-:W-:Y:S01]  /*18c40*/  FMNMX.FTZ R4, R143, R4, !PT ;  /* 0x000000048f047209 */ /* 0x000fe20007810000 */
[----:B------:R-:W-:Y:S01]  /*18c50*/  MUFU.EX2 R120, R120 ;  /* 0x0000007800787308 */ /* 0x000fe20000000800 */
[----:B------:R-:W-:-:S02]  /*18c60*/  LOP3.LUT P0, RZ, R16, 0x200000, RZ, 0xc0, !PT ;  /* 0x0020000010ff7812 */ /* 0x000fc4000780c0ff */
        /* <DEDUP_REMOVED lines=8> */
[----:B------:R-:W2:Y:S01]  /*18cf0*/  MUFU.EX2 R124, R124 ;  /* 0x0000007c007c7308 */ /* 0x000ea20000000800 */
[----:B0-----:R-:W-:Y:S02]  /*18d00*/  FFMA.FTZ R8, R6, R8, R120 ;  /* 0x0000000806087223 */ /* 0x001fe40000010078 */
        /* <DEDUP_REMOVED lines=8> */
[----:B------:R-:W-:Y:S04]  /*18d90*/  MUFU.EX2 R129, R129 ;  /* 0x0000008100817308 */ /* 0x000fe80000000800 */
[----:B------:R-:W0:Y:S04]  /*18da0*/  SHFL.BFLY PT, R4, R13, 0x2, 0x1f ;  /* 0x0c401f000d047f89 */ /* 0x000e2800000e0000 */
        /* <DEDUP_REMOVED lines=11> */
[C---:B------:R-:W-:Y:S02]  /*18e60*/  FMUL.FTZ R15, R13.reuse, R0 ;  /* 0x000000000d0f7220 */ /* 0x040fe40000410000 */
[----:B------:R-:W-:Y:S01]  /*18e70*/  MUFU.EX2 R145, R145 ;  /* 0x0000009100917308 */ /* 0x000fe20000000800 */
[----:B------:R-:W-:Y:S02]  /*18e80*/  FSEL R4, R13, RZ, P1 ;  /* 0x000000ff0d047208 */ /* 0x000fe40000800000 */
[----:B------:R-:W-:-:S03]  /*18e90*/  FSEL R15, R15, RZ, P1 ;  /* 0x000000ff0f0f7208 */ /* 0x000fc60000800000 */
[----:B------:R-:W-:Y:S02]  /*18ea0*/  FADD.FTZ R3, -R4, R3 ;  /* 0x0000000304037221 */ /* 0x000fe40000010100 */
        /* <DEDUP_REMOVED lines=14> */
[----:B------:R1:W0:Y:S01]  /*18f90*/  MUFU.EX2 R2, R3 ;  /* 0x0000000300027308 */ /* 0x0002220000000800 */
[-CC-:B------:R-:W-:Y:S01]  /*18fa0*/  FFMA.FTZ R146, R146, R0.reuse, -R15.reuse ;  /* 0x0000000092927223 */ /* 0x180fe2000001080f */
[-CC-:B------:R-:W-:Y:S01]  /*18fb0*/  FFMA.FTZ R147, R147, R0.reuse, -R15.reuse ;  /* 0x0000000093937223 */ /* 0x180fe2000001080f */
[-CC-:B------:R-:W-:Y:S01]  /*18fc0*/  FFMA.FTZ R150, R150, R0.reuse, -R15.reuse ;  /* 0x0000000096967223 */ /* 0x180fe2000001080f */
[-CC-:B------:R-:W-:Y:S01]  /*18fd0*/  FFMA.FTZ R151, R151, R0.reuse, -R15.reuse ;  /* 0x0000000097977223 */ /* 0x180fe2000001080f */
[-CC-:B------:R-:W-:Y:S01]  /*18fe0*/  FFMA.FTZ R154, R154, R0.reuse, -R15.reuse ;  /* 0x000000009a9a7223 */ /* 0x180fe2000001080f */
[-CC-:B------:R-:W-:Y:S01]  /*18ff0*/  FFMA.FTZ R155, R155, R0.reuse, -R15.reuse ;  /* 0x000000009b9b7223 */ /* 0x180fe2000001080f */
[-CC-:B------:R-:W-:Y:S01]  /*19000*/  FFMA.FTZ R158, R158, R0.reuse, -R15.reuse ;  /* 0x000000009e9e7223 */ /* 0x180fe2000001080f */
[----:B------:R-:W3:Y:S01]  /*19010*/  MUFU.EX2 R123, R123 ;  /* 0x0000007b007b7308 */ /* 0x000ee20000000800 */
[----:B-1----:R-:W-:Y:S01]  /*19020*/  FADD.FTZ R3, R121, R8 ;  /* 0x0000000879037221 */ /* 0x002fe20000010000 */
[-CC-:B------:R-:W-:Y:S01]  /*19030*/  FFMA.FTZ R159, R159, R0.reuse, -R15.reuse ;  /* 0x000000009f9f7223 */ /* 0x180fe2000001080f */
[-CC-:B------:R-:W-:Y:S01]  /*19040*/  FFMA.FTZ R162, R162, R0.reuse, -R15.reuse ;  /* 0x00000000a2a27223 */ /* 0x180fe2000001080f */
[-C--:B------:R-:W-:Y:S01]  /*19050*/  FFMA.FTZ R163, R163, R0.reuse, -R15 ;  /* 0x00000000a3a37223 */ /* 0x080fe2000001080f */
[----:B--2---:R-:W-:Y:S01]  /*19060*/  FADD.FTZ R3, R124, R3 ;  /* 0x000000037c037221 */ /* 0x004fe20000010000 */
[-CC-:B------:R-:W-:Y:S01]  /*19070*/  FFMA.FTZ R166, R166, R0.reuse, -R15.reuse ;  /* 0x00000000a6a67223 */ /* 0x180fe2000001080f */
[----:B------:R-:W-:Y:S01]  /*19080*/  FFMA.FTZ R15, R167, R0, -R15 ;  /* 0x00000000a70f7223 */ /* 0x000fe2000001080f */
[----:B------:R-:W1:Y:S01]  /*19090*/  MUFU.EX2 R126, R126 ;  /* 0x0000007e007e7308 */ /* 0x000e620000000800 */
[----:B0-----:R-:W-:Y:S01]  /*190a0*/  FFMA.FTZ R7, R2, R7, R122 ;  /* 0x0000000702077223 */ /* 0x001fe2000001007a */
[----:B------:R-:W-:-:S04]  /*190b0*/  FADD.FTZ R3, R125, R3 ;  /* 0x000000037d037221 */ /* 0x000fc80000010000 */
        /* <DEDUP_REMOVED lines=76> */
.L_x_5054:
[----:B------:R-:W-:Y:S01]  /*19580*/  ISETP.GT.AND P1, PT, R5, R228, PT ;  /* 0x000000e40500720c */ /* 0x000fe20003f24270 */
[----:B------:R-:W-:Y:S01]  /*19590*/  VIADD R20, R20, 0x30860 ;  /* 0x0003086014147836 */ /* 0x000fe20000000000 */
[----:B------:R-:W-:Y:S01]  /*195a0*/  F2FP.F16.F32.PACK_AB R188, R121, R120 ;  /* 0x0000007879bc723e */ /* 0x000fe200000000ff */
[----:B------:R-:W-:Y:S01]  /*195b0*/  VIADD R5, R5, 0xffffffff ;  /* 0xffffffff05057836 */ /* 0x000fe20000000000 */
        /* <DEDUP_REMOVED lines=29> */
[----:B0-----:R-:W-:Y:S06]  /*19790*/  @P1 BRA `(.L_x_5055) ;  /* 0xffffffc8004c1947 */ /* 0x001fec000383ffff */
[----:B------:R-:W-:Y:S05]  /*197a0*/  BSYNC B0 ;  /* 0x0000000000007941 */ /* 0x000fea0003800000 */
.L_x_5034:
[----:B------:R-:W-:Y:S02]  /*197b0*/  IMAD.MOV.U32 R3, RZ, RZ, R13 ;  /* 0x000000ffff037224 */ /* 0x000fe400078e000d */
[----:B------:R-:W-:Y:S02]  /*197c0*/  IMAD.MOV.U32 R4, RZ, RZ, R12 ;  /* 0x000000ffff047224 */ /* 0x000fe400078e000c */
[----:B------:R-:W-:Y:S02]  /*197d0*/  IMAD.MOV.U32 R194, RZ, RZ, R10 ;  /* 0x000000ffffc27224 */ /* 0x000fe400078e000a */
[----:B------:R-:W-:-:S07]  /*197e0*/  IMAD.MOV.U32 R197, RZ, RZ, R11 ;  /* 0x000000ffffc57224 */ /* 0x000fce00078e000b */
.L_x_5033:
[----:B------:R-:W-:Y:S05]  /*197f0*/  BSYNC B1 ;  /* 0x0000000000017941 */ /* 0x000fea0003800000 */
.L_x_5032:
        /* <DEDUP_REMOVED lines=13> */
[----:B------:R-:W-:-:S04]  /*198d0*/  IADD3 R10, R201, 0x1, -R200 ;  /* 0x00000001c90a7810 */ /* 0x000fc80007ffe8c8 */
[----:B------:R-:W-:-:S05]  /*198e0*/  IADD3 R11, R10, R11, RZ ;  /* 0x0000000b0a0b7210 */ /* 0x000fca0007ffe0ff */
[----:B------:R-:W-:Y:S02]  /*198f0*/  IMAD.IADD R9, R11, 0x1, -R9 ;  /* 0x000000010b097824 */ /* 0x000fe400078e0a09 */
[----:B------:R-:W-:Y:S01]  /*19900*/  @P1 LOP3.LUT R16, R16, 0x100000, RZ, 0xfc, !PT ;  /* 0x0010000010101812 */ /* 0x000fe200078efcff */
        /* <DEDUP_REMOVED lines=12> */
.L_x_5058:
[----:B------:R-:W-:-:S13]  /*199d0*/  ISETP.NE.AND P1, PT, R13, 0x1, PT ;  /* 0x000000010d00780c */ /* 0x000fda0003f25270 */
[----:B------:R-:W0:Y:S02]  /*199e0*/  @P1 LDC.64 R10, c[0x0][0x9e8] ;  /* 0x00027a00ff0a1b82 */ /* 0x000e240000000a00 */
[----:B0-----:R-:W-:-:S05]  /*199f0*/  @P1 IMAD.HI.U32 R10, R12, R10, RZ ;  /* 0x0000000a0c0a1227 */ /* 0x001fca00078e00ff */
[----:B------:R-:W-:-:S07]  /*19a00*/  @P1 SHF.R.U32.HI R12, RZ, R11, R10 ;  /* 0x0000000bff0c1219 */ /* 0x000fce000001160a */
.L_x_5059:
[----:B------:R-:W-:Y:S05]  /*19a10*/  BSYNC B0 ;  /* 0x0000000000007941 */ /* 0x000fea0003800000 */
.L_x_5057:
[----:B------:R-:W-:-:S05]  /*19a20*/  IMAD R12, R12, R13, RZ ;  /* 0x0000000d0c0c7224 */ /* 0x000fca00078e02ff */
[----:B------:R-:W-:-:S07]  /*19a30*/  VIMNMX R9, R9, R12, !PT ;  /* 0x0000000c09097248 */ /* 0x000fce0007fe0100 */
.L_x_5056:
[----:B------:R-:W2:Y:S01]  /*19a40*/  LDL R11, [R1+0x40] ;  /* 0x00004000010b7983 */ /* 0x000ea20000100800 */
[----:B------:R-:W-:Y:S01]  /*19a50*/  VIADD R9, R9, 0x5f ;  /* 0x0000005f09097836 */ /* 0x000fe20000000000 */
[----:B------:R-:W-:Y:S03]  /*19a60*/  BSSY B0, `(.L_x_5060) ;  /* 0x000023d000007945 */ /* 0x000fe60003800000 */
[----:B------:R-:W-:-:S05]  /*19a70*/  IMAD.HI R9, R9, 0x2aaaaaab, RZ ;  /* 0x2aaaaaab09097827 */ /* 0x000fca00078e02ff */
[----:B------:R-:W-:-:S04]  /*19a80*/  SHF.R.U32.HI R10, RZ, 0x1f, R9 ;  /* 0x0000001fff0a7819 */ /* 0x000fc80000011609 */
[----:B------:R-:W-:-:S04]  /*19a90*/  LEA.HI.SX32 R10, R9, R10, 0x1c ;  /* 0x0000000a090a7211 */ /* 0x000fc800078fe2ff */
[----:B--2---:R-:W-:-:S04]  /*19aa0*/  VIMNMX R228, R11, R10, !PT ;  /* 0x0000000a0be47248 */ /* 0x004fc80007fe0100 */
[----:B------:R-:W-:-:S13]  /*19ab0*/  ISETP.GE.AND P1, PT, R5, R228, PT ;  /* 0x000000e40500720c */ /* 0x000fda0003f26270 */
[----:B------:R-:W-:Y:S05]  /*19ac0*/  @!P1 BRA `(.L_x_5061) ;  /* 0x0000002000d89947 */ /* 0x000fea0003800000 */
[----:B------:R-:W-:Y:S01]  /*19ad0*/  BSSY B1, `(.L_x_5061) ;  /* 0x0000235000017945 */ /* 0x000fe20003800000 */
[----:B------:R-:W-:Y:S02]  /*19ae0*/  IMAD.MOV.U32 R9, RZ, RZ, R3 ;  /* 0x000000ffff097224 */ /* 0x000fe400078e0003 */
[----:B------:R-:W-:Y:S02]  /*19af0*/  IMAD.MOV.U32 R10, RZ, RZ, R4 ;  /* 0x000000ffff0a7224 */ /* 0x000fe400078e0004 */
[----:B------:R-:W-:Y:S02]  /*19b00*/  IMAD.MOV.U32 R11, RZ, RZ, R197 ;  /* 0x000000ffff0b7224 */ /* 0x000fe400078e00c5 */
[----:B------:R-:W-:-:S07]  /*19b10*/  IMAD.MOV.U32 R12, RZ, RZ, R194 ;  /* 0x000000ffff0c7224 */ /* 0x000fce00078e00c2 */
.L_x_5074:
[----:B------:R-:W-:-:S04]  /*19b20*/  ISETP.NE.AND P1, PT, R12, 0x1, PT ;  /* 0x000000010c00780c */ /* 0x000fc80003f25270 */
[----:B------:R-:W-:-:S04]  /*19b30*/  SEL R197, RZ, 0x1, P1 ;  /* 0x00000001ffc57807 */ /* 0x000fc80000800000 */
[----:B------:R-:W-:Y:S01]  /*19b40*/  LOP3.LUT R197, R11, R197, RZ, 0x3c, !PT ;  /* 0x000000c50bc57212 */ /* 0x000fe200078e3cff */
[----:B------:R-:W-:Y:S06]  /*19b50*/  @!P0 BRA `(.L_x_5062) ;  /* 0x0000000000048947 */ /* 0x000fec0003800000 */
[----:B------:R-:W-:Y:S01]  /*19b60*/  BPT.TRAP 0x1 ;  /* 0x000000040000795c */ /* 0x000fe20000300000 */
.L_x_5062:
        /* <DEDUP_REMOVED lines=8> */
.L_x_5063:
[----:B------:R-:W-:Y:S01]  /*19bf0*/  IMAD R126, R194, 0x900, R218 ;  /* 0x00000900c27e7824 */ /* 0x000fe200078e02da */
[----:B------:R-:W-:Y:S03]  /*19c00*/  BSSY B2, `(.L_x_5064) ;  /* 0x0000006000027945 */ /* 0x000fe60003800000 */
[C---:B------:R-:W-:Y:S02]  /*19c10*/  VIADD R122, R126.reuse, 0x2 ;  /* 0x000000027e7a7836 */ /* 0x040fe40000000000 */
[----:B------:R-:W-:Y:S01]  /*19c20*/  VIADD R124, R126, 0x4 ;  /* 0x000000047e7c7836 */ /* 0x000fe20000000000 */
[----:B-1----:R-:W-:Y:S06]  /*19c30*/  @P1 BRA `(.L_x_5065) ;  /* 0x0000000000081947 */ /* 0x002fec0003800000 */
[----:B------:R-:W1:Y:S02]  /*19c40*/  SYNCS.PHASECHK.TRANS64.TRYWAIT P1, [R0+URZ+0x30830], R3 ;  /* 0x03083003000075a7 */ /* 0x000e64000802017f */
[----:B-1----:R-:W-:Y:S05]  /*19c50*/  @!P1 BRA `(.L_x_5066) ;  /* 0x0000013c00609947 */ /* 0x002fea0003800000 */
.L_x_5065:
[----:B------:R-:W-:Y:S05]  /*19c60*/  BSYNC B2 ;  /* 0x0000000000027941 */ /* 0x000fea0003800000 */
.L_x_5064:
        /* <DEDUP_REMOVED lines=233> */
.L_x_5067:
[----:B------:R-:W-:Y:S01]  /*1ab00*/  SHF.L.U32 R2, R11, 0x1f, RZ ;  /* 0x0000001f0b027819 */ /* 0x000fe200000006ff */
[----:B------:R-:W-:-:S04]  /*1ab10*/  IMAD R11, R12, 0x8, R17 ;  /* 0x000000080c0b7824 */ /* 0x000fc800078e0211 */
[----:B------:R0:W1:Y:S01]  /*1ab20*/  SYNCS.PHASECHK.TRANS64.TRYWAIT P1, [R11+URZ+0x30850], R2 ;  /* 0x030850020b0075a7 */ /* 0x000062000802017f */
[----:B------:R-:W-:Y:S05]  /*1ab30*/  @!P0 BRA `(.L_x_5068) ;  /* 0x0000000000048947 */ /* 0x000fea0003800000 */
[----:B------:R-:W-:Y:S01]  /*1ab40*/  BPT.TRAP 0x1 ;  /* 0x000000040000795c */ /* 0x000fe20000300000 */
.L_x_5068:
[----:B------:R-:W-:Y:S04]  /*1ab50*/  BSSY B2, `(.L_x_5069) ;  /* 0x0000004000027945 */ /* 0x000fe80003800000 */
[----:B-1----:R-:W-:Y:S05]  /*1ab60*/  @P1 BRA `(.L_x_5070) ;  /* 0x0000000000081947 */ /* 0x002fea0003800000 */
[----:B------:R-:W1:Y:S02]  /*1ab70*/  SYNCS.PHASECHK.TRANS64.TRYWAIT P1, [R11+URZ+0x30850], R2 ;  /* 0x030850020b0075a7 */ /* 0x000e64000802017f */
[----:B-1----:R-:W-:Y:S05]  /*1ab80*/  @!P1 BRA `(.L_x_5071) ;  /* 0x0000012c00a89947 */ /* 0x002fea0003800000 */
.L_x_5070:
[----:B------:R-:W-:Y:S05]  /*1ab90*/  BSYNC B2 ;  /* 0x0000000000027941 */ /* 0x000fea0003800000 */
.L_x_5069:
[----:B01----:R-:W-:Y:S01]  /*1aba0*/  VIADD R2, R17, 0x400 ;  /* 0x0000040011027836 */ /* 0x003fe20000000000 */
[----:B------:R-:W-:Y:S01]  /*1abb0*/  MOV R3, 0x40000040 ;  /* 0x4000004000037802 */ /* 0x000fe20000000f00 */
[----:B------:R-:W-:Y:S01]  /*1abc0*/  WARPGROUP.ARRIVE ;  /* 0x00000000000079c5 */ /* 0x000fe20000000000 */
[----:B------:R-:W-:Y:S02]  /*1abd0*/  IMAD.MOV.U32 R13, RZ, RZ, 0x40000040 ;  /* 0x40000040ff0d7424 */ /* 0x000fe400078e00ff */
        /* <DEDUP_REMOVED lines=44> */
.L_x_5072:
[----:B------:R-:W-:-:S05]  /*1aea0*/  VIADD R0, R0, 0x30840 ;  /* 0x0003084000007836 */ /* 0x000fca0000000000 */
[----:B------:R-:W-:-:S04]  /*1aeb0*/  PRMT R0, R205, 0x654, R0 ;  /* 0x00000654cd007816 */ /* 0x000fc80000000000 */
[----:B------:R0:W-:Y:S02]  /*1aec0*/  SYNCS.ARRIVE.TRANS64.RED.A1T0 RZ, [R0+URZ], RZ ;  /* 0x000000ff00ff79a7 */ /* 0x0001e4000810043f */
[----:B0-----:R-:W-:-:S04]  /*1aed0*/  FMNMX.FTZ R0, R120, R10, !PT ;  /* 0x0000000a78007209 */ /* 0x001fc80007810000 */
        /* <DEDUP_REMOVED lines=76> */
[-CC-:B------:R-:W-:Y:S01]  /*1b3a0*/  FFMA.FTZ R152, R152, R0.reuse, -R13.reuse ;  /* 0x0000000098987223 */ /* 0x180fe2000001080d */
        /* <DEDUP_REMOVED lines=14> */
[----:B------:R-:W-:Y:S01]  /*1b490*/  MUFU.EX2 R124, R124 ;  /* 0x0000007c007c7308 */ /* 0x000fe20000000800 */
[-CC-:B------:R-:W-:Y:S01]  /*1b4a0*/  FFMA.FTZ R130, R130, R0.reuse, -R9.reuse ;  /* 0x0000000082827223 */ /* 0x180fe20000010809 */
[--C-:B------:R-:W-:Y:S01]  /*1b4b0*/  FFMA.FTZ R131, R131, R0, -R9.reuse ;  /* 0x0000000083837223 */ /* 0x100fe20000010809 */
        /* <DEDUP_REMOVED lines=21> */
[----:B------:R-:W2:Y:S01]  /*1b610*/  MUFU.EX2 R123, R123 ;  /* 0x0000007b007b7308 */ /* 0x000ea20000000800 */
[----:B0-----:R-:W-:Y:S01]  /*1b620*/  FADD.FTZ R8, R121, R8 ;  /* 0x0000000879087221 */ /* 0x001fe20000010000 */
[-CC-:B------:R-:W-:Y:S01]  /*1b630*/  FFMA.FTZ R164, R164, R0.reuse, -R13.reuse ;  /* 0x00000000a4a47223 */ /* 0x180fe2000001080d */
[----:B------:R-:W-:-:S05]  /*1b640*/  FFMA.FTZ R13, R165, R0, -R13 ;  /* 0x00000000a50d7223 */ /* 0x000fca000001080d */
[----:B------:R-:W0:Y:S01]  /*1b650*/  MUFU.EX2 R126, R126 ;  /* 0x0000007e007e7308 */ /* 0x000e220000000800 */
[----:B-1----:R-:W-:-:S07]  /*1b660*/  FFMA.FTZ R7, R2, R7, R122 ;  /* 0x0000000702077223 */ /* 0x002fce000001007a */
[----:B------:R-:W1:Y:S01]  /*1b670*/  MUFU.EX2 R125, R125 ;  /* 0x0000007d007d7308 */ /* 0x000e620000000800 */
[----:B--2---:R-:W-:Y:S01]  /*1b680*/  FADD.FTZ R9, R123, R7 ;  /* 0x000000077b097221 */ /* 0x004fe20000010000 */
[----:B------:R-:W-:-:S06]  /*1b690*/  FADD.FTZ R7, R124, R8 ;  /* 0x000000087c077221 */ /* 0x000fcc0000010000 */
        /* <DEDUP_REMOVED lines=86> */
.L_x_5073:
        /* <DEDUP_REMOVED lines=34> */
[----:B------:R-:W-:Y:S05]  /*1be20*/  BSYNC B1 ;  /* 0x0000000000017941 */ /* 0x000fea0003800000 */
.L_x_5061:
[----:B------:R-:W-:Y:S05]  /*1be30*/  BSYNC B0 ;  /* 0x0000000000007941 */ /* 0x000fea0003800000 */
.L_x_5060:
        /* <DEDUP_REMOVED lines=8> */
.L_x_5097:
[----:B------:R-:W-:-:S04]  /*1bec0*/  ISETP.NE.AND P1, PT, R12, 0x1, PT ;  /* 0x000000010c00780c */ /* 0x000fc80003f25270 */
[----:B------:R-:W-:-:S04]  /*1bed0*/  SEL R197, RZ, 0x1, P1 ;  /* 0x00000001ffc57807 */ /* 0x000fc80000800000 */
[----:B------:R-:W-:Y:S01]  /*1bee0*/  LOP3.LUT R197, R11, R197, RZ, 0x3c, !PT ;  /* 0x000000c50bc57212 */ /* 0x000fe200078e3cff */
[----:B------:R-:W-:Y:S06]  /*1bef0*/  @!P0 BRA `(.L_x_5077) ;  /* 0x0000000000048947 */ /* 0x000fec0003800000 */
[----:B------:R-:W-:Y:S01]  /*1bf00*/  BPT.TRAP 0x1 ;  /* 0x000000040000795c */ /* 0x000fe20000300000 */
.L_x_5077:
        /* <DEDUP_REMOVED lines=8> */
.L_x_5078:
[----:B------:R-:W-:Y:S01]  /*1bf90*/  IMAD R126, R194, 0x900, R218 ;  /* 0x00000900c27e7824 */ /* 0x000fe200078e02da */
[----:B------:R-:W-:Y:S03]  /*1bfa0*/  BSSY B1, `(.L_x_5079) ;  /* 0x0000006000017945 */ /* 0x000fe60003800000 */
[C---:B------:R-:W-:Y:S02]  /*1bfb0*/  VIADD R122, R126.reuse, 0x2 ;  /* 0x000000027e7a7836 */ /* 0x040fe40000000000 */
[----:B------:R-:W-:Y:S01]  /*1bfc0*/  VIADD R124, R126, 0x4 ;  /* 0x000000047e7c7836 */ /* 0x000fe20000000000 */
[----:B-1----:R-:W-:Y:S06]  /*1bfd0*/  @P1 BRA `(.L_x_5080) ;  /* 0x0000000000081947 */ /* 0x002fec0003800000 */
[----:B------:R-:W1:Y:S02]  /*1bfe0*/  SYNCS.PHASECHK.TRANS64.TRYWAIT P1, [R0+URZ+0x30830], R3 ;  /* 0x03083003000075a7 */ /* 0x000e64000802017f */
[----:B-1----:R-:W-:Y:S05]  /*1bff0*/  @!P1 BRA `(.L_x_5081) ;  /* 0x0000011800a09947 */ /* 0x002fea0003800000 */
.L_x_5080:
[----:B------:R-:W-:Y:S05]  /*1c000*/  BSYNC B1 ;  /* 0x0000000000017941 */ /* 0x000fea0003800000 */
.L_x_5079:
[----:B------:R-:W2:Y:S01]  /*1c010*/  LDL.64 R128, [R1+0x28] ;  /* 0x0000280001807983 */ /* 0x000ea20000100a00 */
[----:B------:R-:W-:Y:S01]  /*1c020*/  MOV R120, R126 ;  /* 0x0000007e00787202 */ /* 0x000fe20000000f00 */
[----:B------:R-:W-:Y:S01]  /*1c030*/  IMAD.MOV.U32 R121, RZ, RZ, 0x40000040 ;  /* 0x40000040ff797424 */ /* 0x000fe200078e00ff */
[----:B------:R-:W-:Y:S01]  /*1c040*/  MOV R213, UR50 ;  /* 0x0000003200d57c02 */ /* 0x000fe20008000f00 */
[----:B------:R-:W-:Y:S01]  /*1c050*/  IMAD.MOV.U32 R123, RZ, RZ, 0x40000040 ;  /* 0x40000040ff7b7424 */ /* 0x000fe200078e00ff */
[----:B------:R-:W-:Y:S01]  /*1c060*/  R2UR UR50, R120 ;  /* 0x00000000783272ca */ /* 0x000fe200000e0000 */
[----:B------:R-:W-:Y:S01]  /*1c070*/  VIADD R120, R126, 0x6 ;  /* 0x000000067e787836 */ /* 0x000fe20000000000 */
[----:B------:R-:W-:Y:S01]  /*1c080*/  MOV R209, UR46 ;  /* 0x0000002e00d17c02 */ /* 0x000fe20008000f00 */
[----:B------:R-:W-:Y:S01]  /*1c090*/  IMAD.MOV.U32 R125, RZ, RZ, 0x40000040 ;  /* 0x40000040ff7d7424 */ /* 0x000fe200078e00ff */
[----:B------:R-:W-:Y:S01]  /*1c0a0*/  MOV R4, UR38 ;  /* 0x0000002600047c02 */ /* 0x000fe20008000f00 */
[-C--:B------:R-:W-:Y:S01]  /*1c0b0*/  FMUL.FTZ R24, R24, R6.reuse ;  /* 0x0000000618187220 */ /* 0x080fe20000410000 */
        /* <DEDUP_REMOVED lines=222> */
.L_x_5082:
[----:B------:R-:W-:Y:S01]  /*1cea0*/  SHF.L.U32 R2, R11, 0x1f, RZ ;  /* 0x0000001f0b027819 */ /* 0x000fe200000006ff */
[----:B------:R-:W-:-:S04]  /*1ceb0*/  IMAD R11, R12, 0x8, R17 ;  /* 0x000000080c0b7824 */ /* 0x000fc800078e0211 */
[----:B------:R0:W1:Y:S01]  /*1cec0*/  SYNCS.PHASECHK.TRANS64.TRYWAIT P1, [R11+URZ+0x30850], R2 ;  /* 0x030850020b0075a7 */ /* 0x000062000802017f */
[----:B------:R-:W-:Y:S05]  /*1ced0*/  @!P0 BRA `(.L_x_5083) ;  /* 0x0000000000048947 */ /* 0x000fea0003800000 */
[----:B------:R-:W-:Y:S01]  /*1cee0*/  BPT.TRAP 0x1 ;  /* 0x000000040000795c */ /* 0x000fe20000300000 */
.L_x_5083:
[----:B------:R-:W-:Y:S04]  /*1cef0*/  BSSY B1, `(.L_x_5084) ;  /* 0x0000004000017945 */ /* 0x000fe80003800000 */
[----:B-1----:R-:W-:Y:S05]  /*1cf00*/  @P1 BRA `(.L_x_5085) ;  /* 0x0000000000081947 */ /* 0x002fea0003800000 */
[----:B------:R-:W1:Y:S02]  /*1cf10*/  SYNCS.PHASECHK.TRANS64.TRYWAIT P1, [R11+URZ+0x30850], R2 ;  /* 0x030850020b0075a7 */ /* 0x000e64000802017f */
[----:B-1----:R-:W-:Y:S05]  /*1cf20*/  @!P1 BRA `(.L_x_5086) ;  /* 0x0000010800e89947 */ /* 0x002fea0003800000 */
.L_x_5085:
[----:B------:R-:W-:Y:S05]  /*1cf30*/  BSYNC B1 ;  /* 0x0000000000017941 */ /* 0x000fea0003800000 */
.L_x_5084:
        /* <DEDUP_REMOVED lines=48> */
.L_x_5087:
[----:B------:R-:W2:Y:S01]  /*1d240*/  LDL R6, [R1+0x38] ;  /* 0x0000380001067983 */ /* 0x000ea20000100800 */
[----:B------:R-:W0:Y:S03]  /*1d250*/  LDC R2, c[0x0][0x448] ;  /* 0x00011200ff027b82 */ /* 0x000e260000000800 */
[----:B------:R-:W2:Y:S05]  /*1d260*/  LDL R4, [R1+0x44] ;  /* 0x0000440001047983 */ /* 0x000eaa0000100800 */
[----:B------:R-:W1:Y:S01]  /*1d270*/  LDC R168, c[0x0][0x9e4] ;  /* 0x00027900ffa87b82 */ /* 0x000e620000000800 */
[----:B0-----:R-:W-:-:S13]  /*1d280*/  ISETP.NE.AND P1, PT, R2, 0x1, PT ;  /* 0x000000010200780c */ /* 0x001fda0003f25270 */
[----:B------:R-:W0:Y:S08]  /*1d290*/  @P1 LDC R3, c[0x0][0x44c] ;  /* 0x00011300ff031b82 */ /* 0x000e300000000800 */
[----:B------:R-:W3:Y:S01]  /*1d2a0*/  @P1 LDC R2, c[0x0][0x450] ;  /* 0x00011400ff021b82 */ /* 0x000ee20000000800 */
[----:B------:R-:W-:Y:S01]  /*1d2b0*/  IMAD R15, R5, -0x60, RZ ;  /* 0xffffffa0050f7824 */ /* 0x000fe200078e02ff */
[----:B------:R-:W-:-:S04]  /*1d2c0*/  IADD3 R0, R0, 0x30840, RZ ;  /* 0x0003084000007810 */ /* 0x000fc80007ffe0ff */
[----:B------:R-:W-:Y:S01]  /*1d2d0*/  IADD3 R13, -R227, 0x1, R15 ;  /* 0x00000001e30d7810 */ /* 0x000fe20007ffe10f */
[----:B------:R-:W-:-:S03]  /*1d2e0*/  ULOP3.LUT UR4, URZ, UR42, URZ, 0x33, !UPT ;  /* 0x0000002a3f047292 */ /* 0x000fc6000f8e333f */
[----:B------:R-:W-:Y:S02]  /*1d2f0*/  IADD3 R13, -R200, R13, R201 ;  /* 0x0000000dc80d7210 */ /* 0x000fe40007ffe1c9 */
[----:B------:R-:W-:-:S03]  /*1d300*/  PRMT R0, R205, 0x654, R0 ;  /* 0x00000654cd007816 */ /* 0x000fc60000000000 */
[C---:B------:R-:W-:Y:S01]  /*1d310*/  VIADD R14, R13.reuse, UR51 ;  /* 0x000000330d0e7c36 */ /* 0x040fe20008000000 */
[----:B------:R4:W-:Y:S01]  /*1d320*/  SYNCS.ARRIVE.TRANS64.RED.A1T0 RZ, [R0+URZ], RZ ;  /* 0x000000ff00ff79a7 */ /* 0x0009e2000810043f */
[----:B------:R-:W-:Y:S02]  /*1d330*/  VIADD R13, R13, UR4 ;  /* 0x000000040d0d7c36 */ /* 0x000fe40008000000 */
[----:B----4-:R-:W-:Y:S02]  /*1d340*/  IMAD.IADD R0, R15, 0x1, -R227 ;  /* 0x000000010f007824 */ /* 0x010fe400078e0ae3 */
[----:B--2---:R-:W-:-:S04]  /*1d350*/  IMAD.IADD R4, R4, 0x1, R6 ;  /* 0x0000000104047824 */ /* 0x004fc800078e0206 */
[----:B0-----:R-:W-:-:S05]  /*1d360*/  @P1 IMAD.HI.U32 R3, R4, R3, RZ ;  /* 0x0000000304031227 */ /* 0x001fca00078e00ff */
[----:B---3--:R-:W-:-:S05]  /*1d370*/  @P1 SHF.R.U32.HI R4, RZ, R2, R3 ;  /* 0x00000002ff041219 */ /* 0x008fca0000011603 */
[----:B------:R-:W0:Y:S01]  /*1d380*/  SHFL.IDX PT, R20, R4, RZ, 0x1c1f ;  /* 0x001c1fff04147589 */ /* 0x000e2200000e0000 */
[----:B-1----:R-:W-:Y:S01]  /*1d390*/  ISETP.GE.AND P1, PT, R168, 0x1, PT ;  /* 0x00000001a800780c */ /* 0x002fe20003f26270 */
[--C-:B0-----:R-:W-:Y:S02]  /*1d3a0*/  IMAD.IADD R12, R14, 0x1, R20.reuse ;  /* 0x000000010e0c7824 */ /* 0x101fe400078e0214 */
[----:B------:R-:W-:-:S10]  /*1d3b0*/  IMAD.IADD R6, R13, 0x1, R20 ;  /* 0x000000010d067824 */ /* 0x000fd400078e0214 */
        /* <DEDUP_REMOVED lines=13> */
.L_x_5090:
[----:B------:R-:W-:-:S05]  /*1d490*/  IMAD.U32 R21, RZ, RZ, UR38 ;  /* 0x00000026ff157e24 */ /* 0x000fca000f8e00ff */
[----:B------:R-:W-:-:S13]  /*1d4a0*/  ISETP.NE.AND P1, PT, R21, 0x1, PT ;  /* 0x000000011500780c */ /* 0x000fda0003f25270 */
[----:B------:R-:W0:Y:S02]  /*1d4b0*/  @P1 LDC.64 R2, c[0x0][0x9e8] ;  /* 0x00027a00ff021b82 */ /* 0x000e240000000a00 */
[----:B0-----:R-:W-:-:S05]  /*1d4c0*/  @P1 IMAD.HI.U32 R2, R20, R2, RZ ;  /* 0x0000000214021227 */ /* 0x001fca00078e00ff */
[----:B------:R-:W-:-:S07]  /*1d4d0*/  @P1 SHF.R.U32.HI R20, RZ, R3, R2 ;  /* 0x00000003ff141219 */ /* 0x000fce0000011602 */
.L_x_5091:
[----:B------:R-:W-:Y:S05]  /*1d4e0*/  BSYNC B1 ;  /* 0x0000000000017941 */ /* 0x000fea0003800000 */
.L_x_5089:
[----:B------:R-:W-:-:S05]  /*1d4f0*/  IMAD R20, R20, R21, R0 ;  /* 0x0000001514147224 */ /* 0x000fca00078e0200 */
[----:B------:R-:W-:Y:S02]  /*1d500*/  VIMNMX R6, R6, R20, !PT ;  /* 0x0000001406067248 */ /* 0x000fe40007fe0100 */
[----:B------:R-:W-:-:S07]  /*1d510*/  VIADDMNMX R12, R20, R21, R12, PT ;  /* 0x00000015140c7246 */ /* 0x000fce000380010c */
.L_x_5088:
        /* <DEDUP_REMOVED lines=14> */
[----:B------:R-:W-:Y:S02]  /*1d600*/  FSEL R125, R125, -INF , !P4 ;  /* 0xff8000007d7d7808 */ /* 0x000fe40006000000 */
[----:B------:R-:W-:Y:S02]  /*1d610*/  ISETP.GE.AND P4, PT, R15, 0x11, PT ;  /* 0x000000110f00780c */ /* 0x000fe40003f86270 */
[----:B------:R-:W-:Y:S02]  /*1d620*/  IADD3 R13, R13, R4, RZ ;  /* 0x000000040d0d7210 */ /* 0x000fe40007ffe0ff */
        /* <DEDUP_REMOVED lines=134> */
.L_x_5094:
[----:B------:R-:W-:-:S05]  /*1de90*/  IMAD.U32 R6, RZ, RZ, UR38 ;  /* 0x00000026ff067e24 */ /* 0x000fca000f8e00ff */
[----:B------:R-:W-:-:S13]  /*1dea0*/  ISETP.NE.AND P6, PT, R6, 0x1, PT ;  /* 0x000000010600780c */ /* 0x000fda0003fc5270 */
[----:B------:R-:W0:Y:S02]  /*1deb0*/  @P6 LDC.64 R2, c[0x0][0x9e8] ;  /* 0x00027a00ff026b82 */ /* 0x000e240000000a00 */
[----:B0-----:R-:W-:-:S05]  /*1dec0*/  @P6 IMAD.HI.U32 R2, R4, R2, RZ ;  /* 0x0000000204026227 */ /* 0x001fca00078e00ff */
[----:B------:R-:W-:-:S07]  /*1ded0*/  @P6 SHF.R.U32.HI R4, RZ, R3, R2 ;  /* 0x00000003ff046219 */ /* 0x000fce0000011602 */
.L_x_5095:
[----:B------:R-:W-:Y:S05]  /*1dee0*/  BSYNC B1 ;  /* 0x0000000000017941 */ /* 0x000fea0003800000 */
.L_x_5093:
[----:B------:R-:W-:-:S05]  /*1def0*/  IMAD R0, R4, R6, R0 ;  /* 0x0000000604007224 */ /* 0x000fca00078e0200 */
[----:B------:R-:W-:Y:S02]  /*1df00*/  VIMNMX R13, R13, R0, !PT ;  /* 0x000000000d0d7248 */ /* 0x000fe40007fe0100 */
[----:B------:R-:W-:-:S07]  /*1df10*/  VIADDMNMX R14, R0, R6, R14, PT ;  /* 0x00000006000e7246 */ /* 0x000fce000380010e */
.L_x_5092:
        /* <DEDUP_REMOVED lines=65> */
[----:B------:R-:W-:-:S02]  /*1e330*/  ISETP.GT.AND P5, PT, R13, 0x11, !P5 ;  /* 0x000000110d00780c */ /* 0x000fc40006fa4270 */
[----:B------:R-:W-:Y:S02]  /*1e340*/  ISETP.GT.AND P1, PT, R13, 0x39, !P1 ;  /* 0x000000390d00780c */ /* 0x000fe40004f24270 */
[----:B------:R-:W-:Y:S02]  /*1e350*/  FMNMX.FTZ R0, R160, R0, !PT ;  /* 0x00000000a0007209 */ /* 0x000fe40007810000 */
[C---:B------:R-:W-:Y:S02]  /*1e360*/  ISETP.LT.OR P1, PT, R14.reuse, 0x3a, P1 ;  /* 0x0000003a0e00780c */ /* 0x040fe40000f21670 */
[----:B------:R-:W-:Y:S02]  /*1e370*/  ISETP.LT.OR P5, PT, R14, 0x12, P5 ;  /* 0x000000120e00780c */ /* 0x000fe40002fa1670 */
[----:B------:R-:W-:Y:S02]  /*1e380*/  FSEL R151, R151, -INF , !P1 ;  /* 0xff80000097977808 */ /* 0x000fe40004800000 */
[----:B------:R-:W-:-:S02]  /*1e390*/  FMNMX.FTZ R0, R161, R0, !PT ;  /* 0x00000000a1007209 */ /* 0x000fc40007810000 */
[----:B------:R-:W-:Y:S02]  /*1e3a0*/  FSEL R131, R131, -INF , !P5 ;  /* 0xff80000083837808 */ /* 0x000fe40006800000 */
[C---:B------:R-:W-:Y:S02]  /*1e3b0*/  LOP3.LUT P1, RZ, R16.reuse, 0x80, RZ, 0xc0, !PT ;  /* 0x0000008010ff7812 */ /* 0x040fe4000782c0ff */
[----:B------:R-:W-:Y:S02]  /*1e3c0*/  LOP3.LUT P5, RZ, R16, 0x40, RZ, 0xc0, !PT ;  /* 0x0000004010ff7812 */ /* 0x000fe400078ac0ff */
[----:B------:R-:W-:Y:S02]  /*1e3d0*/  FMNMX.FTZ R0, R164, R0, !PT ;  /* 0x00000000a4007209 */ /* 0x000fe40007810000 */
[C---:B------:R-:W-:Y:S02]  /*1e3e0*/  ISETP.GT.AND P3, PT, R13.reuse, 0x9, !P3 ;  /* 0x000000090d00780c */ /* 0x040fe40005f64270 */
[----:B------:R-:W-:-:S02]  /*1e3f0*/  ISETP.GT.AND P4, PT, R13, 0x10, !P4 ;  /* 0x000000100d00780c */ /* 0x000fc40006784270 */
[C---:B------:R-:W-:Y:S02]  /*1e400*/  ISETP.GT.AND P1, PT, R13.reuse, 0x40, !P1 ;  /* 0x000000400d00780c */ /* 0x040fe40004f24270 */
[----:B------:R-:W-:Y:S02]  /*1e410*/  ISETP.GT.AND P5, PT, R13, 0x41, !P5 ;  /* 0x000000410d00780c */ /* 0x000fe40006fa4270 */
        /* <DEDUP_REMOVED lines=17> */
[----:B0-----:R-:W-:Y:S01]  /*1e530*/  FMNMX.FTZ R2, R0, R2, !PT ;  /* 0x0000000200027209 */ /* 0x001fe20007810000 */
[----:B------:R-:W-:Y:S01]  /*1e540*/  IMAD.U32 R0, RZ, RZ, UR43 ;  /* 0x0000002bff007e24 */ /* 0x000fe2000f8e00ff */
[C---:B------:R-:W-:Y:S02]  /*1e550*/  LOP3.LUT P5, RZ, R16.reuse, 0x40000, RZ, 0xc0, !PT ;  /* 0x0004000010ff7812 */ /* 0x040fe400078ac0ff */
[----:B------:R-:W-:Y:S01]  /*1e560*/  LOP3.LUT R16, R16, 0xfffffffd, RZ, 0xc0, !PT ;  /* 0xfffffffd10107812 */ /* 0x000fe200078ec0ff */
[----:B------:R-:W0:Y:S01]  /*1e570*/  SHFL.BFLY PT, R4, R2, 0x1, 0x1f ;  /* 0x0c201f0002047f89 */ /* 0x000e2200000e0000 */
[C---:B------:R-:W-:Y:S02]  /*1e580*/  ISETP.GT.AND P5, PT, R13.reuse, 0x59, !P5 ;  /* 0x000000590d00780c */ /* 0x040fe40006fa4270 */
[----:B------:R-:W-:Y:S02]  /*1e590*/  ISETP.LT.OR P4, PT, R14, 0x49, P4 ;  /* 0x000000490e00780c */ /* 0x000fe40002781670 */
[----:B------:R-:W-:-:S02]  /*1e5a0*/  ISETP.GT.AND P6, PT, R13, 0x49, !P6 ;  /* 0x000000490d00780c */ /* 0x000fc400077c4270 */
[C---:B------:R-:W-:Y:S02]  /*1e5b0*/  ISETP.GT.AND P0, PT, R13.reuse, RZ, !P0 ;  /* 0x000000ff0d00720c */ /* 0x040fe40004704270 */
[C---:B------:R-:W-:Y:S02]  /*1e5c0*/  ISETP.GT.AND P3, PT, R13.reuse, 0x50, !P3 ;  /* 0x000000500d00780c */ /* 0x040fe40005f64270 */
[----:B------:R-:W-:Y:S02]  /*1e5d0*/  ISETP.LT.OR P0, PT, R14, 0x1, P0 ;  /* 0x000000010e00780c */ /* 0x000fe40000701670 */
[----:B------:R-:W-:Y:S02]  /*1e5e0*/  ISETP.GT.AND P2, PT, R13, 0x51, !P2 ;  /* 0x000000510d00780c */ /* 0x000fe40005744270 */
[----:B------:R-:W-:Y:S02]  /*1e5f0*/  @P5 LOP3.LUT R16, R16, 0x2, RZ, 0xfc, !PT ;  /* 0x0000000210105812 */ /* 0x000fe400078efcff */
[----:B------:R-:W-:-:S02]  /*1e600*/  FSEL R122, R122, -INF , !P0 ;  /* 0xff8000007a7a7808 */ /* 0x000fc40004000000 */
[C---:B------:R-:W-:Y:S02]  /*1e610*/  LOP3.LUT P5, RZ, R16.reuse, 0x800000, RZ, 0xc0, !PT ;  /* 0x0080000010ff7812 */ /* 0x040fe400078ac0ff */
[----:B------:R-:W-:Y:S02]  /*1e620*/  LOP3.LUT R16, R16, 0xfffffff7, RZ, 0xc0, !PT ;  /* 0xfffffff710107812 */ /* 0x000fe400078ec0ff */
[----:B------:R-:W-:Y:S02]  /*1e630*/  ISETP.LT.OR P5, PT, R14, 0x42, P5 ;  /* 0x000000420e00780c */ /* 0x000fe40002fa1670 */
[----:B0-----:R-:W-:Y:S02]  /*1e640*/  FMNMX.FTZ R4, R2, R4, !PT ;  /* 0x0000000402047209 */ /* 0x001fe40007810000 */
[----:B------:R-:W-:Y:S02]  /*1e650*/  ISETP.LT.OR P3, PT, R14, 0x51, P3 ;  /* 0x000000510e00780c */ /* 0x000fe40001f61670 */
[----:B------:R-:W-:Y:S01]  /*1e660*/  ISETP.GT.AND P1, PT, R13, 0x58, !P1 ;  /* 0x000000580d00780c */ /* 0x000fe20004f24270 */
[----:B------:R-:W-:Y:S01]  /*1e670*/  FMUL.FTZ R3, R4, R0 ;  /* 0x0000000004037220 */ /* 0x000fe20000410000 */
[----:B------:R-:W-:-:S02]  /*1e680*/  ISETP.LT.OR P2, PT, R14, 0x52, P2 ;  /* 0x000000520e00780c */ /* 0x000fc40001741670 */
[----:B------:R-:W-:Y:S02]  /*1e690*/  FSEL R162, R162, -INF , !P3 ;  /* 0xff800000a2a27808 */ /* 0x000fe40005800000 */
[----:B------:R-:W-:Y:S02]  /*1e6a0*/  ISETP.LT.OR P1, PT, R14, 0x59, P1 ;  /* 0x000000590e00780c */ /* 0x000fe40000f21670 */
[----:B------:R-:W-:Y:S02]  /*1e6b0*/  @P5 LOP3.LUT R16, R16, 0x8, RZ, 0xfc, !PT ;  /* 0x0000000810105812 */ /* 0x000fe400078efcff */
[----:B------:R-:W-:Y:S02]  /*1e6c0*/  FSEL R163, R163, -INF , !P2 ;  /* 0xff800000a3a37808 */ /* 0x000fe40005000000 */
[C---:B------:R-:W-:Y:S02]  /*1e6d0*/  LOP3.LUT P5, RZ, R16.reuse, 0x2, RZ, 0xc0, !PT ;  /* 0x0000000210ff7812 */ /* 0x040fe400078ac0ff */
[----:B------:R-:W-:-:S02]  /*1e6e0*/  LOP3.LUT R16, R16, 0xfffffffb, RZ, 0xc0, !PT ;  /* 0xfffffffb10107812 */ /* 0x000fc400078ec0ff */
[----:B------:R-:W-:Y:S02]  /*1e6f0*/  ISETP.LT.OR P5, PT, R14, 0x5a, P5 ;  /* 0x0000005a0e00780c */ /* 0x000fe40002fa1670 */
[----:B------:R-:W-:Y:S02]  /*1e700*/  @P4 LOP3.LUT R16, R16, 0x4, RZ, 0xfc, !PT ;  /* 0x0000000410104812 */ /* 0x000fe400078efcff */
[----:B------:R-:W-:Y:S02]  /*1e710*/  ISETP.LT.OR P4, PT, R14, 0x4a, P6 ;  /* 0x0000004a0e00780c */ /* 0x000fe40003781670 */
[----:B------:R-:W-:Y:S02]  /*1e720*/  FSETP.NEU.FTZ.AND P6, PT, R4, -INF , PT ;  /* 0xff8000000400780b */ /* 0x000fe40003fdd000 */
[----:B------:R-:W-:Y:S02]  /*1e730*/  LOP3.LUT R16, R16, 0xffbfffff, RZ, 0xc0, !PT ;  /* 0xffbfffff10107812 */ /* 0x000fe400078ec0ff */
[----:B------:R-:W-:-:S02]  /*1e740*/  FSEL R3, R3, RZ, P6 ;  /* 0x000000ff03037208 */ /* 0x000fc40003000000 */
[----:B------:R-:W-:Y:S02]  /*1e750*/  FSEL R2, R4, RZ, P6 ;  /* 0x000000ff04027208 */ /* 0x000fe40003000000 */
[----:B------:R-:W-:Y:S01]  /*1e760*/  FSEL R166, R166, -INF , !P1 ;  /* 0xff800000a6a67808 */ /* 0x000fe20004800000 */
        /* <DEDUP_REMOVED lines=24> */
[----:B------:R-:W-:Y:S01]  /*1e8f0*/  FMNMX.FTZ R3, R122, R9, !PT ;  /* 0x000000097a037209 */ /* 0x000fe20007810000 */
[----:B------:R-:W-:Y:S01]  /*1e900*/  FADD.FTZ R2, -R2, R10 ;  /* 0x0000000a02027221 */ /* 0x000fe20000010100 */
[----:B------:R-:W-:Y:S01]  /*1e910*/  @P4 LOP3.LUT R16, R16, 0x400000, RZ, 0xfc, !PT ;  /* 0x0040000010104812 */ /* 0x000fe200078efcff */
[----:B------:R-:W-:Y:S01]  /*1e920*/  MUFU.EX2 R120, R120 ;  /* 0x0000007800787308 */ /* 0x000fe20000000800 */
[----:B------:R-:W-:Y:S01]  /*1e930*/  FMNMX.FTZ R3, R123, R3, !PT ;  /* 0x000000037b037209 */ /* 0x000fe20007810000 */
[----:B------:R-:W-:Y:S01]  /*1e940*/  FMUL.FTZ R2, R2, R0 ;  /* 0x0000000002027220 */ /* 0x000fe20000410000 */
[----:B------:R-:W-:-:S02]  /*1e950*/  LOP3.LUT P4, RZ, R16, 0x8, RZ, 0xc0, !PT ;  /* 0x0000000810ff7812 */ /* 0x000fc4000788c0ff */
[----:B------:R-:W-:Y:S02]  /*1e960*/  FMNMX.FTZ R3, R126, R3, !PT ;  /* 0x000000037e037209 */ /* 0x000fe40007810000 */
[----:B------:R-:W-:Y:S01]  /*1e970*/  LOP3.LUT P6, RZ, R16, 0x4, RZ, 0xc0, !PT ;  /* 0x0000000410ff7812 */ /* 0x000fe200078cc0ff */
[----:B------:R-:W-:Y:S01]  /*1e980*/  MUFU.EX2 R121, R121 ;  /* 0x0000007900797308 */ /* 0x000fe20000000800 */
[----:B------:R-:W-:Y:S02]  /*1e990*/  FMNMX.FTZ R3, R127, R3, !PT ;  /* 0x000000037f037209 */ /* 0x000fe40007810000 */
[----:B------:R-:W-:Y:S02]  /*1e9a0*/  FSEL R155, R155, -INF , !P4 ;  /* 0xff8000009b9b7808 */ /* 0x000fe40006000000 */
[----:B------:R-:W-:Y:S02]  /*1e9b0*/  FMNMX.FTZ R3, R130, R3, !PT ;  /* 0x0000000382037209 */ /* 0x000fe40007810000 */
[----:B------:R-:W-:Y:S01]  /*1e9c0*/  LOP3.LUT P4, RZ, R16, 0x400000, RZ, 0xc0, !PT ;  /* 0x0040000010ff7812 */ /* 0x000fe2000788c0ff */
[----:B------:R-:W-:Y:S01]  /*1e9d0*/  MUFU.EX2 R124, R124 ;  /* 0x0000007c007c7308 */ /* 0x000fe20000000800 */
[----:B------:R-:W-:-:S02]  /*1e9e0*/  FMNMX.FTZ R3, R131, R3, !PT ;  /* 0x0000000383037209 */ /* 0x000fc40007810000 */
[----:B------:R-:W-:Y:S02]  /*1e9f0*/  FSEL R158, R158, -INF , !P6 ;  /* 0xff8000009e9e7808 */ /* 0x000fe40007000000 */
[----:B------:R-:W-:Y:S02]  /*1ea00*/  FMNMX.FTZ R3, R134, R3, !PT ;  /* 0x0000000386037209 */ /* 0x000fe40007810000 */
[----:B------:R-:W-:Y:S01]  /*1ea10*/  FSEL R159, R159, -INF , !P4 ;  /* 0xff8000009f9f7808 */ /* 0x000fe20006000000 */
[----:B------:R-:W-:Y:S01]  /*1ea20*/  MUFU.EX2 R125, R125 ;  /* 0x0000007d007d7308 */ /* 0x000fe20000000800 */
[----:B------:R-:W-:Y:S02]  /*1ea30*/  FMNMX.FTZ R3, R135, R3, !PT ;  /* 0x0000000387037209 */ /* 0x000fe40007810000 */
[----:B------:R-:W-:Y:S02]  /*1ea40*/  FSEL R167, R167, -INF , !P5 ;  /* 0xff800000a7a77808 */ /* 0x000fe40006800000 */
[----:B------:R-:W-:-:S02]  /*1ea50*/  FMNMX.FTZ R3, R138, R3, !PT ;  /* 0x000000038a037209 */ /* 0x000fc40007810000 */
[----:B------:R-:W-:Y:S01]  /*1ea60*/  LOP3.LUT P0, RZ, R16, 0x200000, RZ, 0xc0, !PT ;  /* 0x0020000010ff7812 */ /* 0x000fe2000780c0ff */
        /* <DEDUP_REMOVED lines=40> */
[----:B------:R-:W-:Y:S01]  /*1ecf0*/  MUFU.EX2 R160, R160 ;  /* 0x000000a000a07308 */ /* 0x000fe20000000800 */
[-CC-:B------:R-:W-:Y:S01]  /*1ed00*/  FFMA.FTZ R122, R122, R0.reuse, -R13.reuse ;  /* 0x000000007a7a7223 */ /* 0x180fe2000001080d */
[-CC-:B------:R-:W-:Y:S01]  /*1ed10*/  FFMA.FTZ R123, R123, R0.reuse, -R13.reuse ;  /* 0x000000007b7b7223 */ /* 0x180fe2000001080d */
[-C--:B------:R-:W-:Y:S01]  /*1ed20*/  FMUL.FTZ R9, R9, R0.reuse ;  /* 0x0000000009097220 */ /* 0x080fe20000410000 */
        /* <DEDUP_REMOVED lines=19> */
[--C-:B------:R-:W-:Y:S01]  /*1ee60*/  FFMA.FTZ R159, R159, R0, -R13.reuse ;  /* 0x000000009f9f7223 */ /* 0x100fe2000001080d */
[----:B------:R-:W1:Y:S01]  /*1ee70*/  MUFU.EX2 R2, R9 ;  /* 0x0000000900027308 */ /* 0x000e620000000800 */
[----:B0-----:R-:W-:Y:S01]  /*1ee80*/  FFMA.FTZ R8, R6, R8, R120 ;  /* 0x0000000806087223 */ /* 0x001fe20000010078 */
[-CC-:B------:R-:W-:Y:S01]  /*1ee90*/  FFMA.FTZ R162, R162, R0.reuse, -R13.reuse ;  /* 0x00000000a2a27223 */ /* 0x180fe2000001080d */
[-CC-:B------:R-:W-:Y:S01]  /*1eea0*/  FFMA.FTZ R163, R163, R0.reuse, -R13.reuse ;  /* 0x00000000a3a37223 */ /* 0x180fe2000001080d */
[-CC-:B------:R-:W-:Y:S01]  /*1eeb0*/  FFMA.FTZ R166, R166, R0.reuse, -R13.reuse ;  /* 0x00000000a6a67223 */ /* 0x180fe2000001080d */
[----:B------:R-:W-:Y:S01]  /*1eec0*/  FADD.FTZ R8, R121, R8 ;  /* 0x0000000879087221 */ /* 0x000fe20000010000 */
[----:B------:R-:W-:-:S02]  /*1eed0*/  FFMA.FTZ R13, R167, R0, -R13 ;  /* 0x00000000a70d7223 */ /* 0x000fc4000001080d */
[----:B------:R-:W0:Y:S08]  /*1eee0*/  MUFU.EX2 R123, R123 ;  /* 0x0000007b007b7308 */ /* 0x000e300000000800 */
        /* <DEDUP_REMOVED lines=69> */
[----:B0-----:R-:W-:-:S03]  /*1f340*/  FADD.FTZ R8, R165, R7 ;  /* 0x00000007a5087221 */ /* 0x001fc60000010000 */
[----:B--2---:R-:W-:Y:S01]  /*1f350*/  FADD.FTZ R7, R13, R9 ;  /* 0x000000090d077221 */ /* 0x004fe20000010000 */
[----:B------:R-:W-:Y:S06]  /*1f360*/  @!P0 BRA `(.L_x_5096) ;  /* 0x0000000000048947 */ /* 0x000fec0003800000 */
[----:B------:R-:W-:Y:S01]  /*1f370*/  BPT.TRAP 0x1 ;  /* 0x000000040000795c */ /* 0x000fe20000300000 */
.L_x_5096:
[----:B------:R-:W2:Y:S01]  /*1f380*/  LDL R9, [R1+0x40] ;  /* 0x0000400001097983 */ /* 0x000ea20000100800 */
[----:B------:R-:W-:Y:S01]  /*1f390*/  VIADD R11, R11, 0x30860 ;  /* 0x000308600b0b7836 */ /* 0x000fe20000000000 */
[----:B------:R-:W-:Y:S01]  /*1f3a0*/  F2FP.F16.F32.PACK_AB R188, R121, R120 ;  /* 0x0000007879bc723e */ /* 0x000fe200000000ff */
[----:B------:R-:W-:Y:S01]  /*1f3b0*/  IMAD.MOV.U32 R10, RZ, RZ, R4 ;  /* 0x000000ffff0a7224 */ /* 0x000fe200078e0004 */
[----:B------:R-:W-:Y:S02]  /*1f3c0*/  F2FP.F16.F32.PACK_AB R189, R123, R122 ;  /* 0x0000007a7bbd723e */ /* 0x000fe400000000ff */
        /* <DEDUP_REMOVED lines=25> */
[----:B------:R-:W-:Y:S02]  /*1f560*/  MOV R12, R194 ;  /* 0x000000c2000c7202 */ /* 0x000fe40000000f00 */
[C---:B--2---:R-:W-:Y:S01]  /*1f570*/  ISETP.GT.AND P1, PT, R5.reuse, R9, PT ;  /* 0x000000090500720c */ /* 0x044fe20003f24270 */
[----:B------:R-:W-:Y:S02]  /*1f580*/  VIADD R5, R5, 0xffffffff ;  /* 0xffffffff05057836 */ /* 0x000fe40000000000 */
[----:B------:R-:W-:-:S10]  /*1f590*/  IMAD.MOV.U32 R9, RZ, RZ, R3 ;  /* 0x000000ffff097224 */ /* 0x000fd400078e0003 */
[----:B------:R-:W-:Y:S05]  /*1f5a0*/  @P1 BRA `(.L_x_5097) ;  /* 0xffffffc800441947 */ /* 0x000fea000383ffff */
.L_x_5076:
[----:B------:R-:W-:Y:S05]  /*1f5b0*/  BSYNC B0 ;  /* 0x0000000000007941 */ /* 0x000fea0003800000 */
.L_x_5075:
        /* <DEDUP_REMOVED lines=99> */
.L_x_5098:
[----:B------:R-:W-:Y:S01]  /*1fbf0*/  IMAD R6, R194, 0x8, R17 ;  /* 0x00000008c2067824 */ /* 0x000fe200078e0211 */
[----:B------:R-:W-:-:S04]  /*1fc00*/  SHF.L.U32 R5, R197, 0x1f, RZ ;  /* 0x0000001fc5057819 */ /* 0x000fc800000006ff */
[----:B------:R0:W1:Y:S01]  /*1fc10*/  SYNCS.PHASECHK.TRANS64.TRYWAIT P1, [R6+URZ+0x30850], R5 ;  /* 0x03085005060075a7 */ /* 0x000062000802017f */
[----:B------:R-:W-:Y:S05]  /*1fc20*/  @!P0 BRA `(.L_x_5099) ;  /* 0x0000000000048947 */ /* 0x000fea0003800000 */
[----:B------:R-:W-:Y:S01]  /*1fc30*/  BPT.TRAP 0x1 ;  /* 0x000000040000795c */ /* 0x000fe20000300000 */
.L_x_5099:
        /* <DEDUP_REMOVED lines=9> */
.L_x_5101:
[----:B------:R-:W-:Y:S05]  /*1fcd0*/  BSYNC B0 ;  /* 0x0000000000007941 */ /* 0x000fea0003800000 */
.L_x_5100:
[----:B------:R-:W-:Y:S01]  /*1fce0*/  IMAD.MOV.U32 R10, RZ, RZ, R2 ;  /* 0x000000ffff0a7224 */ /* 0x000fe200078e0002 */
[----:B------:R-:W-:Y:S01]  /*1fcf0*/  WARPGROUP.ARRIVE ;  /* 0x00000000000079c5 */ /* 0x000fe20000000000 */
[----:B------:R-:W-:Y:S01]  /*1fd00*/  IMAD.MOV.U32 R11, RZ, RZ, 0x40000040 ;  /* 0x40000040ff0b7424 */ /* 0x000fe200078e00ff */
[----:B01----:R-:W0:Y:S01]  /*1fd10*/  SHFL.BFLY PT, R5, R8, 0x2, 0x1f ;  /* 0x0c401f0008057f89 */ /* 0x003e2200000e0000 */
[----:B------:R-:W-:Y:S01]  /*1fd20*/  IMAD.MOV.U32 R126, RZ, RZ, -0x800000 ;  /* 0xff800000ff7e7424 */ /* 0x000fe200078e00ff */
[----:B------:R-:W-:Y:S01]  /*1fd30*/  R2UR UR6, R10 ;  /* 0x000000000a0672ca */ /* 0x000fe200000e0000 */
[----:B------:R-:W-:Y:S01]  /*1fd40*/  VIADD R10, R2, 0x80 ;  /* 0x00000080020a7836 */ /* 0x000fe20000000000 */
[----:B------:R-:W-:Y:S01]  /*1fd50*/  R2UR UR7, R11 ;  /* 0x000000000b0772ca */ /* 0x000fe200000e0000 */
[----:B------:R-:W-:Y:S01]  /*1fd60*/  IMAD.MOV.U32 R11, RZ, RZ, 0x40000040 ;  /* 0x40000040ff0b7424 */ /* 0x000fe200078e00ff */
[----:B------:R-:W-:-:S11]  /*1fd70*/  MOV R127, 0xff800000 ;  /* 0xff800000007f7802 */ /* 0x000fd60000000f00 */
        /* <DEDUP_REMOVED lines=27> */
[----:B------:R-:W0:Y:S01]  /*1ff30*/  SHFL.BFLY PT, R2, R7, 0x2, 0x1f ;  /* 0x0c401f0007027f89 */ /* 0x000e2200000e0000 */
[----:B------:R-:W-:Y:S02]  /*1ff40*/  WARPGROUP.DEPBAR.LE gsb0, 0x0 ;  /* 0x00008000000079c5 */ /* 0x000fe40000010000 */
[----:B------:R-:W-:-:S12]  /*1ff50*/  WARPGROUP.ARRIVE ;  /* 0x00000000000079c5 */ /* 0x000fd80000000000 */
[----:B------:R-:W-:Y:S01]  /*1ff60*/  HGMMA.64x192x16.F32 R24, R172, gdesc[UR4].tnspB, R24, gsb0 ;  /* 0x42e00004ac187df0 */ /* 0x000fe20008000818 */
[----:B------:R-:W-:Y:S01]  /*1ff70*/  R2UR UR6, R10 ;  /* 0x000000000a0672ca */ /* 0x000fe200000e0000 */
[----:B0-----:R-:W-:Y:S01]  /*1ff80*/  FADD.FTZ R10, R2, R7 ;  /* 0x00000007020a7221 */ /* 0x001fe20000010000 */
[----:B------:R-:W-:Y:S01]  /*1ff90*/  R2UR UR7, R11 ;  /* 0x000000000b0772ca */ /* 0x000fe200000e0000 */
[----:B------:R-:W0:Y:S04]  /*1ffa0*/  SHFL.BFLY PT, R2, R9, 0x1, 0x1f ;  /* 0x0c201f0009027f89 */ /* 0x000e2800000e0000 */
[----:B------:R-:W1:Y:S01]  /*1ffb0*/  SHFL.BFLY PT, R5, R10, 0x1, 0x1f ;  /* 0x0c201f000a057f89 */ /* 0x000e6200000e0000 */
[----:B0-----:R-:W-:Y:S01]  /*1ffc0*/  FADD.FTZ R12, R9, R2 ;  /* 0x00000002090c7221 */ /* 0x001fe20000010000 */
[----:B------:R-:W-:-:S02]  /*1ffd0*/  IMAD.MOV.U32 R2, RZ, RZ, RZ ;  /* 0x000000ffff027224 */ /* 0x000fc400078e00ff */
[----:B-1----:R-:W-:Y:S02]  /*1ffe0*/  FADD.FTZ R13, R10, R5 ;  /* 0x000000050a0d7221 */ /* 0x002fe40000010000 */
[----:B------:R-:W-:Y:S01]  /*1fff0*/  FSETP.NE.FTZ.AND P1, PT, R12, RZ, PT ;  /* 0x000000ff0c00720b */ /* 0x000fe20003f35000 */
[----:B------:R-:W-:Y:S02]  /*20000*/  IMAD.MOV.U32 R5, RZ, RZ, RZ ;  /* 0x000000ffff057224 */ /* 0x000fe400078e00ff */
[----:B------:R-:W-:-:S10]  /*20010*/  FSETP.NE.FTZ.AND P2, PT, R13, RZ, PT ;  /* 0x000000ff0d00720b */ /* 0x000fd40003f55000 */
[----:B------:R-:W0:Y:S01]  /*20020*/  @P1 MUFU.LG2 R11, R12 ;  /* 0x0000000c000b1308 */ /* 0x000e220000000c00 */
[C---:B------:R-:W-:Y:S02]  /*20030*/  @P1 FMUL.FTZ R7, R0.reuse, 0.69314718246459960938 ;  /* 0x3f31721800071820 */ /* 0x040fe40000410000 */
        /* <DEDUP_REMOVED lines=14> */
.L_x_5103:
[----:B------:R-:W2:Y:S01]  /*20120*/  LDL.LU R3, [R1+0x50] ;  /* 0x0000500001037983 */ /* 0x000ea20000300800 */
[----:B------:R-:W-:Y:S02]  /*20130*/  VIADD R6, R6, 0x30860 ;  /* 0x0003086006067836 */ /* 0x000fe40000000000 */
[-C--:B------:R-:W-:Y:S01]  /*20140*/  FMUL.FTZ R124, R24, R5.reuse ;  /* 0x00000005187c7220 */ /* 0x080fe20000410000 */
        /* <DEDUP_REMOVED lines=102> */
[----:B------:R-:W-:Y:S01]  /*207b0*/  SEL R194, R194, RZ, P1 ;  /* 0x000000ffc2c27207 */ /* 0x000fe20000800000 */
[----:B--2---:R-:W-:-:S05]  /*207c0*/  VIADD R3, R3, 0x1 ;  /* 0x0000000103037836 */ /* 0x004fca0000000000 */
[----:B------:R1:W-:Y:S02]  /*207d0*/  STL [R1+0x50], R3 ;  /* 0x0000500301007387 */ /* 0x0003e40000100800 */
.L_x_4956:
[----:B------:R-:W0:Y:S08]  /*207e0*/  S2UR UR4, SR_CgaCtaId ;  /* 0x00000000000479c3 */ /* 0x000e300000008800 */
[----:B------:R-:W-:Y:S01]  /*207f0*/  BAR.SYNC.DEFER_BLOCKING 0x5, 0x180 ;  /* 0x0146000000007b1d */ /* 0x000fe20000010000 */
[----:B------:R-:W-:-:S05]  /*20800*/  MOV R0, 0x400 ;  /* 0x0000040000007802 */ /* 0x000fca0000000f00 */
[----:B------:R-:W-:Y:S01]  /*20810*/  BSSY B0, `(.L_x_5104) ;  /* 0x00003d7000007945 */ /* 0x000fe20003800000 */
[----:B0-----:R-:W-:-:S05]  /*20820*/  IMAD.U32 R205, RZ, RZ, UR4 ;  /* 0x00000004ffcd7e24 */ /* 0x001fca000f8e00ff */
[----:B------:R-:W-:-:S05]  /*20830*/  LEA R17, R205, R0, 0x18 ;  /* 0x00000000cd117211 */ /* 0x000fca00078ec0ff */
[----:B------:R0:W2:Y:S01]  /*20840*/  LDS.128 R24, [R17+0x308d0] ;  /* 0x0308d00011187984 */ /* 0x0000a20000000c00 */
[----:B------:R-:W-:Y:S06]  /*20850*/  BAR.ARV 0x4, 0x180 ;  /* 0x0106000000007b1d */ /* 0x000fec0000002000 */
[----:B------:R-:W-:Y:S05]  /*20860*/  @P0 BRA `(.L_x_5105) ;  /* 0x0000002c00d80947 */ /* 0x000fea0003800000 */
[----:B------:R-:W3:Y:S01]  /*20870*/  LDL R4, [R1+0x64] ;  /* 0x0000640001047983 */ /* 0x000ee20000100800 */
[----:B------:R-:W4:Y:S01]  /*20880*/  S2R R0, SR_SWINHI ;  /* 0x0000000000007919 */ /* 0x000f220000002f00 */
[----:B-1----:R-:W-:Y:S01]  /*20890*/  F2FP.F16.F32.PACK_AB R6, R123, R122 ;  /* 0x0000007a7b06723e */ /* 0x002fe200000000ff */
[----:B------:R-:W-:Y:S01]  /*208a0*/  ULDC.64 UR4, c[0x0][0xc00] ;  /* 0x0003000000047ab9 */ /* 0x000fe20000000a00 */
[----:B------:R-:W-:Y:S01]  /*208b0*/  F2FP.F16.F32.PACK_AB R7, R121, R120 ;  /* 0x000000787907723e */ /* 0x000fe200000000ff */
[----:B------:R-:W2:Y:S01]  /*208c0*/  LDL.LU R144, [R1+0x48] ;  /* 0x0000480001907983 */ /* 0x000ea20000300800 */
[----:B------:R-:W-:-:S03]  /*208d0*/  ULDC.64 UR6, c[0x0][0xc08] ;  /* 0x0003020000067ab9 */ /* 0x000fc60000000a00 */
[----:B------:R-:W2:Y:S04]  /*208e0*/  LDL.LU R143, [R1+0x4c] ;  /* 0x00004c00018f7983 */ /* 0x000ea80000300800 */
[----:B------:R-:W2:Y:S04]  /*208f0*/  LDL R142, [R1+0x44] ;  /* 0x00004400018e7983 */ /* 0x000ea80000100800 */
[----:B------:R-:W2:Y:S04]  /*20900*/  LDL R141, [R1+0x38] ;  /* 0x00003800018d7983 */ /* 0x000ea80000100800 */
[----:B------:R-:W2:Y:S01]  /*20910*/  LDL R140, [R1+0x54] ;  /* 0x00005400018c7983 */ /* 0x000ea20000100800 */
[----:B------:R-:W-:-:S02]  /*20920*/  MOV R2, R17 ;  /* 0x0000001100027202 */ /* 0x000fc40000000f00 */
[----:B----4-:R-:W-:Y:S01]  /*20930*/  MOV R3, R0 ;  /* 0x0000000000037202 */ /* 0x010fe20000000f00 */
[----:B------:R-:W-:Y:S02]  /*20940*/  BAR.SYNC.DEFER_BLOCKING 0x1, 0x100 ;  /* 0x0044000000007b1d */ /* 0x000fe40000010000 */
[----:B---3--:R-:W-:-:S03]  /*20950*/  IMAD.WIDE R28, R4, 0x2, R2 ;  /* 0x00000002041c7825 */ /* 0x008fc600078e0202 */
[----:B------:R-:W-:-:S04]  /*20960*/  LOP3.LUT R5, R28, 0x380, RZ, 0xc0, !PT ;  /* 0x000003801c057812 */ /* 0x000fc800078ec0ff */
[----:B------:R-:W-:Y:S02]  /*20970*/  SHF.R.U64 R5, R5, 0x3, RZ ;  /* 0x0000000305057819 */ /* 0x000fe400000012ff */
[----:B------:R-:W-:Y:S02]  /*20980*/  IADD3 R11, P2, R28, 0x20, RZ ;  /* 0x000000201c0b7810 */ /* 0x000fe40007f5e0ff */
[----:B------:R-:W-:Y:S01]  /*20990*/  LOP3.LUT R4, R5, R28, RZ, 0x3c, !PT ;  /* 0x0000001c05047212 */ /* 0x000fe200078e3cff */
[----:B------:R-:W-:Y:S01]  /*209a0*/  IMAD.MOV.U32 R5, RZ, RZ, R29 ;  /* 0x000000ffff057224 */ /* 0x000fe200078e001d */
[----:B------:R-:W-:-:S04]  /*209b0*/  LOP3.LUT R10, R11, 0x380, RZ, 0xc0, !PT ;  /* 0x000003800b0a7812 */ /* 0x000fc800078ec0ff */
[----:B------:R-:W-:Y:S02]  /*209c0*/  MOV R0, R4 ;  /* 0x0000000400007202 */ /* 0x000fe40000000f00 */
[----:B------:R-:W-:Y:S02]  /*209d0*/  SHF.R.U64 R10, R10, 0x3, RZ ;  /* 0x000000030a0a7819 */ /* 0x000fe400000012ff */
[----:B------:R-:W-:Y:S02]  /*209e0*/  F2FP.F16.F32.PACK_AB R4, R125, R124 ;  /* 0x0000007c7d04723e */ /* 0x000fe400000000ff */
[----:B------:R-:W-:Y:S02]  /*209f0*/  F2FP.F16.F32.PACK_AB R5, R21, R20 ;  /* 0x000000141505723e */ /* 0x000fe400000000ff */
[C---:B------:R-:W-:Y:S02]  /*20a00*/  IADD3 R13, P1, R28.reuse, 0x40, RZ ;  /* 0x000000401c0d7810 */ /* 0x040fe40007f3e0ff */
[----:B------:R-:W-:-:S02]  /*20a10*/  IADD3 R15, P6, R28, 0x60, RZ ;  /* 0x000000601c0f7810 */ /* 0x000fc40007fde0ff */
[----:B------:R-:W-:Y:S01]  /*20a20*/  IADD3 R30, P5, R28, 0x4000, RZ ;  /* 0x000040001c1e7810 */ /* 0x000fe20007fbe0ff */
[----:B------:R1:W-:Y:S01]  /*20a30*/  STSM.16.M88.4 [R0], R4 ;  /* 0x0000000400007844 */ /* 0x0003e20000000200 */
[----:B------:R-:W-:Y:S01]  /*20a40*/  LOP3.LUT R10, R10, R11, RZ, 0x3c, !PT ;  /* 0x0000000b0a0a7212 */ /* 0x000fe200078e3cff */
[----:B------:R-:W-:Y:S01]  /*20a50*/  IMAD.X R11, RZ, RZ, R29, P2 ;  /* 0x000000ffff0b7224 */ /* 0x000fe200010e061d */
[----:B------:R-:W-:Y:S02]  /*20a60*/  LOP3.LUT R12, R13, 0x380, RZ, 0xc0, !PT ;  /* 0x000003800d0c7812 */ /* 0x000fe400078ec0ff */
[----:B------:R-:W-:Y:S02]  /*20a70*/  LOP3.LUT R14, R15, 0x380, RZ, 0xc0, !PT ;  /* 0x000003800f0e7812 */ /* 0x000fe400078ec0ff */
[----:B------:R-:W-:Y:S02]  /*20a80*/  LOP3.LUT R31, R30, 0x380, RZ, 0xc0, !PT ;  /* 0x000003801e1f7812 */ /* 0x000fe400078ec0ff */
[----:B------:R-:W-:-:S02]  /*20a90*/  IADD3 R8, P3, R28, 0x4060, RZ ;  /* 0x000040601c087810 */ /* 0x000fc40007f7e0ff */
[----:B------:R-:W-:Y:S02]  /*20aa0*/  SHF.R.U64 R12, R12, 0x3, RZ ;  /* 0x000000030c0c7819 */ /* 0x000fe400000012ff */
[----:B-1----:R-:W-:Y:S02]  /*20ab0*/  IADD3 R4, P2, R28, 0x8000, RZ ;  /* 0x000080001c047810 */ /* 0x002fe40007f5e0ff */
[----:B------:R-:W-:Y:S02]  /*20ac0*/  SHF.R.U64 R14, R14, 0x3, RZ ;  /* 0x000000030e0e7819 */ /* 0x000fe400000012ff */
[----:B------:R-:W-:Y:S02]  /*20ad0*/  LOP3.LUT R5, R4, 0x380, RZ, 0xc0, !PT ;  /* 0x0000038004057812 */ /* 0x000fe400078ec0ff */
[----:B------:R-:W-:Y:S02]  /*20ae0*/  SHF.R.U64 R31, R31, 0x3, RZ ;  /* 0x000000031f1f7819 */ /* 0x000fe400000012ff */
[----:B------:R-:W-:-:S02]  /*20af0*/  LOP3.LUT R9, R8, 0x380, RZ, 0xc0, !PT ;  /* 0x0000038008097812 */ /* 0x000fc400078ec0ff */
[----:B-----5:R-:W-:Y:S02]  /*20b00*/  IADD3 R134, P0, R28, 0x4020, RZ ;  /* 0x000040201c867810 */ /* 0x020fe40007f1e0ff */
[----:B------:R-:W-:Y:S01]  /*20b10*/  LOP3.LUT R12, R12, R13, RZ, 0x3c, !PT ;  /* 0x0000000d0c0c7212 */ /* 0x000fe200078e3cff */
[--C-:B------:R-:W-:Y:S01]  /*20b20*/  IMAD.X R13, RZ, RZ, R29.reuse, P1 ;  /* 0x000000ffff0d7224 */ /* 0x100fe200008e061d */
[----:B------:R-:W-:Y:S01]  /*20b30*/  LOP3.LUT R14, R14, R15, RZ, 0x3c, !PT ;  /* 0x0000000f0e0e7212 */ /* 0x000fe200078e3cff */
[----:B------:R-:W-:Y:S01]  /*20b40*/  IMAD.X R15, RZ, RZ, R29, P6 ;  /* 0x000000ffff0f7224 */ /* 0x000fe200030e061d */
[----:B------:R-:W-:Y:S02]  /*20b50*/  IADD3 R136, P4, R28, 0x4040, RZ ;  /* 0x000040401c887810 */ /* 0x000fe40007f9e0ff */
[----:B------:R-:W-:Y:S02]  /*20b60*/  SHF.R.U64 R5, R5, 0x3, RZ ;  /* 0x0000000305057819 */ /* 0x000fe400000012ff */
[----:B------:R-:W-:-:S02]  /*20b70*/  LOP3.LUT R30, R31, R30, RZ, 0x3c, !PT ;  /* 0x0000001e1f1e7212 */ /* 0x000fc400078e3cff */
[----:B------:R-:W-:Y:S02]  /*20b80*/  SHF.R.U64 R9, R9, 0x3, RZ ;  /* 0x0000000309097819 */ /* 0x000fe400000012ff */
[----:B------:R-:W-:Y:S02]  /*20b90*/  IADD3.X R31, RZ, R29, RZ, P5, !PT ;  /* 0x0000001dff1f7210 */ /* 0x000fe40002ffe4ff */
[----:B------:R-:W-:Y:S02]  /*20ba0*/  LOP3.LUT R135, R134, 0x380, RZ, 0xc0, !PT ;  /* 0x0000038086877812 */ /* 0x000fe400078ec0ff */
[C---:B------:R-:W-:Y:S02]  /*20bb0*/  IADD3 R130, P1, R28.reuse, 0x8020, RZ ;  /* 0x000080201c827810 */ /* 0x040fe40007f3e0ff */
[C---:B------:R-:W-:Y:S02]  /*20bc0*/  IADD3 R132, P6, R28.reuse, 0x8040, RZ ;  /* 0x000080401c847810 */ /* 0x040fe40007fde0ff */
[----:B------:R-:W-:-:S02]  /*20bd0*/  IADD3 R128, P5, R28, 0x8060, RZ ;  /* 0x000080601c807810 */ /* 0x000fc40007fbe0ff */
[----:B------:R-:W-:Y:S02]  /*20be0*/  LOP3.LUT R137, R136, 0x380, RZ, 0xc0, !PT ;  /* 0x0000038088897812 */ /* 0x000fe400078ec0ff */
[----:B------:R-:W-:Y:S01]  /*20bf0*/  LOP3.LUT R4, R5, R4, RZ, 0x3c, !PT ;  /* 0x0000000405047212 */ /* 0x000fe200078e3cff */
[--C-:B------:R-:W-:Y:S01]  /*20c00*/  IMAD.X R5, RZ, RZ, R29.reuse, P2 ;  /* 0x000000ffff057224 */ /* 0x100fe200010e061d */
[----:B------:R-:W-:Y:S01]  /*20c10*/  LOP3.LUT R8, R9, R8, RZ, 0x3c, !PT ;  /* 0x0000000809087212 */ /* 0x000fe200078e3cff */
[----:B------:R-:W-:Y:S01]  /*20c20*/  IMAD.X R9, RZ, RZ, R29, P3 ;  /* 0x000000ffff097224 */ /* 0x000fe200018e061d */
[----:B------:R-:W-:Y:S02]  /*20c30*/  MOV R28, R12 ;  /* 0x0000000c001c7202 */ /* 0x000fe40000000f00 */
[----:B------:R-:W-:Y:S02]  /*20c40*/  MOV R139, R14 ;  /* 0x0000000e008b7202 */ /* 0x000fe40000000f00 */
[----:B------:R-:W-:-:S02]  /*20c50*/  SHF.R.U64 R135, R135, 0x3, RZ ;  /* 0x0000000387877819 */ /* 0x000fc400000012ff */
[----:B------:R-:W-:Y:S02]  /*20c60*/  LOP3.LUT R131, R130, 0x380, RZ, 0xc0, !PT ;  /* 0x0000038082837812 */ /* 0x000fe400078ec0ff */
[----:B------:R-:W-:Y:S02]  /*20c70*/  LOP3.LUT R133, R132, 0x380, RZ, 0xc0, !PT ;  /* 0x0000038084857812 */ /* 0x000fe400078ec0ff */
[----:B------:R-:W-:Y:S02]  /*20c80*/  LOP3.LUT R129, R128, 0x380, RZ, 0xc0, !PT ;  /* 0x0000038080817812 */ /* 0x000fe400078ec0ff */
[----:B------:R-:W-:Y:S02]  /*20c90*/  MOV R10, R10 ;  /* 0x0000000a000a7202 */ /* 0x000fe40000000f00 */
[----:B------:R-:W-:Y:S02]  /*20ca0*/  F2FP.F16.F32.PACK_AB R12, R33, R32 ;  /* 0x00000020210c723e */ /* 0x000fe400000000ff */
[----:B------:R-:W-:-:S02]  /*20cb0*/  F2FP.F16.F32.PACK_AB R13, R35, R34 ;  /* 0x00000022230d723e */ /* 0x000fc400000000ff */
[----:B------:R-:W-:Y:S02]  /*20cc0*/  F2FP.F16.F32.PACK_AB R14, R37, R36 ;  /* 0x00000024250e723e */ /* 0x000fe400000000ff */
[----:B------:R-:W-:Y:S02]  /*20cd0*/  F2FP.F16.F32.PACK_AB R15, R39, R38 ;  /* 0x00000026270f723e */ /* 0x000fe400000000ff */
[----:B------:R-:W-:Y:S02]  /*20ce0*/  SHF.R.U64 R137, R137, 0x3, RZ ;  /* 0x0000000389897819 */ /* 0x000fe400000012ff */
[----:B--2---:R-:W-:Y:S01]  /*20cf0*/  MOV R24, R4 ;  /* 0x0000000400187202 */ /* 0x004fe20000000f00 */
[----:B------:R1:W-:Y:S01]  /*20d00*/  STSM.16.M88.4 [R10], R12 ;  /* 0x0000000c0a007844 */ /* 0x0003e20000000200 */
[----:B------:R-:W-:Y:S01]  /*20d10*/  LOP3.LUT R134, R135, R134, RZ, 0x3c, !PT ;  /* 0x0000008687867212 */ /* 0x000fe200078e3cff */
[----:B------:R-:W-:Y:S01]  /*20d20*/  IMAD.X R135, RZ, RZ, R29, P0 ;  /* 0x000000ffff877224 */ /* 0x000fe200000e061d */
[----:B------:R-:W-:-:S02]  /*20d30*/  SHF.R.U64 R131, R131, 0x3, RZ ;  /* 0x0000000383837819 */ /* 0x000fc400000012ff */
[----:B------:R-:W-:Y:S02]  /*20d40*/  SHF.R.U64 R133, R133, 0x3, RZ ;  /* 0x0000000385857819 */ /* 0x000fe400000012ff */
[----:B------:R-:W-:Y:S02]  /*20d50*/  SHF.R.U64 R129, R129, 0x3, RZ ;  /* 0x0000000381817819 */ /* 0x000fe400000012ff */
[----:B------:R-:W-:Y:S02]  /*20d60*/  F2FP.F16.F32.PACK_AB R4, R41, R40 ;  /* 0x000000282904723e */ /* 0x000fe400000000ff */
[----:B------:R-:W-:Y:S02]  /*20d70*/  F2FP.F16.F32.PACK_AB R5, R43, R42 ;  /* 0x0000002a2b05723e */ /* 0x000fe400000000ff */
[----:B------:R-:W-:Y:S02]  /*20d80*/  F2FP.F16.F32.PACK_AB R6, R45, R44 ;  /* 0x0000002c2d06723e */ /* 0x000fe400000000ff */
[----:B------:R-:W-:-:S02]  /*20d90*/  F2FP.F16.F32.PACK_AB R7, R47, R46 ;  /* 0x0000002e2f07723e */ /* 0x000fc400000000ff */
[----:B------:R-:W-:Y:S01]  /*20da0*/  LOP3.LUT R136, R137, R136, RZ, 0x3c, !PT ;  /* 0x0000008889887212 */ /* 0x000fe200078e3cff */
[--C-:B------:R-:W-:Y:S01]  /*20db0*/  IMAD.X R137, RZ, RZ, R29.reuse, P4 ;  /* 0x000000ffff897224 */ /* 0x100fe200020e061d */
[----:B------:R-:W-:Y:S02]  /*20dc0*/  MOV R0, R8 ;  /* 0x0000000800007202 */ /* 0x000fe40000000f00 */
[----:B------:R-:W-:Y:S02]  /*20dd0*/  F2FP.F16.F32.PACK_AB R8, R49, R48 ;  /* 0x000000303108723e */ /* 0x000fe400000000ff */
[----:B------:R-:W-:Y:S02]  /*20de0*/  F2FP.F16.F32.PACK_AB R9, R51, R50 ;  /* 0x000000323309723e */ /* 0x000fe400000000ff */
[----:B-1----:R-:W-:Y:S02]  /*20df0*/  F2FP.F16.F32.PACK_AB R10, R53, R52 ;  /* 0x00000034350a723e */ /* 0x002fe400000000ff */
[----:B------:R-:W-:Y:S01]  /*20e00*/  F2FP.F16.F32.PACK_AB R11, R55, R54 ;  /* 0x00000036370b723e */ /* 0x000fe200000000ff */
[----:B------:R1:W-:Y:S01]  /*20e10*/  STSM.16.M88.4 [R28], R4 ;  /* 0x000000041c007844 */ /* 0x0003e20000000200 */
[----:B------:R-:W-:Y:S01]  /*20e20*/  LOP3.LUT R130, R131, R130, RZ, 0x3c, !PT ;  /* 0x0000008283827212 */ /* 0x000fe200078e3cff */
[--C-:B------:R-:W-:Y:S01]  /*20e30*/  IMAD.X R131, RZ, RZ, R29.reuse, P1 ;  /* 0x000000ffff837224 */ /* 0x100fe200008e061d */
[----:B------:R-:W-:Y:S01]  /*20e40*/  LOP3.LUT R132, R133, R132, RZ, 0x3c, !PT ;  /* 0x0000008485847212 */ /* 0x000fe200078e3cff */
[--C-:B------:R-:W-:Y:S01]  /*20e50*/  IMAD.X R133, RZ, RZ, R29.reuse, P6 ;  /* 0x000000ffff857224 */ /* 0x100fe200030e061d */
[----:B------:R-:W-:Y:S01]  /*20e60*/  LOP3.LUT R128, R129, R128, RZ, 0x3c, !PT ;  /* 0x0000008081807212 */ /* 0x000fe200078e3cff */
[----:B------:R-:W-:Y:S01]  /*20e70*/  IMAD.X R129, RZ, RZ, R29, P5 ;  /* 0x000000ffff817224 */ /* 0x000fe200028e061d */
[----:B------:R-:W-:-:S02]  /*20e80*/  MOV R138, R30 ;  /* 0x0000001e008a7202 */ /* 0x000fc40000000f00 */
[----:B------:R-:W-:Y:S02]  /*20e90*/  F2FP.F16.F32.PACK_AB R12, R57, R56 ;  /* 0x00000038390c723e */ /* 0x000fe400000000ff */
[----:B------:R-:W-:Y:S02]  /*20ea0*/  F2FP.F16.F32.PACK_AB R13, R59, R58 ;  /* 0x0000003a3b0d723e */ /* 0x000fe400000000ff */
[----:B------:R-:W-:Y:S02]  /*20eb0*/  F2FP.F16.F32.PACK_AB R14, R61, R60 ;  /* 0x0000003c3d0e723e */ /* 0x000fe400000000ff */
[----:B------:R-:W-:Y:S01]  /*20ec0*/  F2FP.F16.F32.PACK_AB R15, R63, R62 ;  /* 0x0000003e3f0f723e */ /* 0x000fe200000000ff */
[----:B------:R2:W-:Y:S01]  /*20ed0*/  STSM.16.M88.4 [R139], R8 ;  /* 0x000000088b007844 */ /* 0x0005e20000000200 */
[----:B------:R-:W-:Y:S02]  /*20ee0*/  MOV R134, R134 ;  /* 0x0000008600867202 */ /* 0x000fe40000000f00 */
[----:B-1----:R-:W-:-:S02]  /*20ef0*/  F2FP.F16.F32.PACK_AB R28, R65, R64 ;  /* 0x00000040411c723e */ /* 0x002fc400000000ff */
[----:B------:R-:W-:Y:S02]  /*20f00*/  F2FP.F16.F32.PACK_AB R29, R67, R66 ;  /* 0x00000042431d723e */ /* 0x000fe400000000ff */
[----:B------:R-:W-:Y:S02]  /*20f10*/  F2FP.F16.F32.PACK_AB R30, R69, R68 ;  /* 0x00000044451e723e */ /* 0x000fe400000000ff */
[----:B------:R-:W-:Y:S02]  /*20f20*/  F2FP.F16.F32.PACK_AB R31, R71, R70 ;  /* 0x00000046471f723e */ /* 0x000fe400000000ff */
[----:B------:R-:W-:Y:S02]  /*20f30*/  MOV R136, R136 ;  /* 0x0000008800887202 */ /* 0x000fe40000000f00 */
[----:B------:R-:W-:Y:S02]  /*20f40*/  F2FP.F16.F32.PACK_AB R4, R73, R72 ;  /* 0x000000484904723e */ /* 0x000fe400000000ff */
[----:B------:R-:W-:-:S02]  /*20f50*/  F2FP.F16.F32.PACK_AB R5, R75, R74 ;  /* 0x0000004a4b05723e */ /* 0x000fc400000000ff */
[----:B------:R-:W-:Y:S02]  /*20f60*/  F2FP.F16.F32.PACK_AB R6, R77, R76 ;  /* 0x0000004c4d06723e */ /* 0x000fe400000000ff */
[----:B------:R-:W-:Y:S02]  /*20f70*/  F2FP.F16.F32.PACK_AB R7, R79, R78 ;  /* 0x0000004e4f07723e */ /* 0x000fe400000000ff */
[----:B--2---:R-:W-:Y:S02]  /*20f80*/  F2FP.F16.F32.PACK_AB R8, R81, R80 ;  /* 0x000000505108723e */ /* 0x004fe400000000ff */
[----:B------:R-:W-:Y:S02]  /*20f90*/  F2FP.F16.F32.PACK_AB R9, R83, R82 ;  /* 0x000000525309723e */ /* 0x000fe400000000ff */
[----:B------:R-:W-:Y:S02]  /*20fa0*/  F2FP.F16.F32.PACK_AB R10, R85, R84 ;  /* 0x00000054550a723e */ /* 0x000fe400000000ff */
[----:B------:R-:W-:Y:S01]  /*20fb0*/  F2FP.F16.F32.PACK_AB R11, R87, R86 ;  /* 0x00000056570b723e */ /* 0x000fe200000000ff */
[----:B------:R1:W-:Y:S01]  /*20fc0*/  STSM.16.M88.4 [R138], R12 ;  /* 0x0000000c8a007844 */ /* 0x0003e20000000200 */
[----:B------:R-:W-:-:S03]  /*20fd0*/  MOV R130, R130 ;  /* 0x0000008200827202 */ /* 0x000fc60000000f00 */
[----:B------:R2:W-:Y:S01]  /*20fe0*/  STSM.16.M88.4 [R134], R28 ;  /* 0x0000001c86007844 */ /* 0x0005e20000000200 */
[----:B------:R-:W-:-:S03]  /*20ff0*/  MOV R132, R132 ;  /* 0x0000008400847202 */ /* 0x000fc60000000f00 */
[----:B------:R3:W-:Y:S01]  /*21000*/  STSM.16.M88.4 [R136], R4 ;  /* 0x0000000488007844 */ /* 0x0007e20000000200 */
[----:B------:R-:W-:-:S03]  /*21010*/  MOV R128, R128 ;  /* 0x0000008000807202 */ /* 0x000fc60000000f00 */
[----:B------:R4:W-:Y:S01]  /*21020*/  STSM.16.M88.4 [R0], R8 ;  /* 0x0000000800007844 */ /* 0x0009e20000000200 */
[----:B-1----:R-:W-:Y:S02]  /*21030*/  F2FP.F16.F32.PACK_AB R12, R89, R88 ;  /* 0x00000058590c723e */ /* 0x002fe400000000ff */
[----:B------:R-:W-:Y:S02]  /*21040*/  F2FP.F16.F32.PACK_AB R13, R91, R90 ;  /* 0x0000005a5b0d723e */ /* 0x000fe400000000ff */
[----:B------:R-:W-:Y:S01]  /*21050*/  F2FP.F16.F32.PACK_AB R14, R93, R92 ;  /* 0x0000005c5d0e723e */ /* 0x000fe200000000ff */
[----:B--2---:R-:W1:Y:S01]  /*21060*/  LDC.64 R134, c[0x0][0xc00] ;  /* 0x00030000ff867b82 */ /* 0x004e620000000a00 */
[----:B------:R-:W-:Y:S02]  /*21070*/  F2FP.F16.F32.PACK_AB R15, R95, R94 ;  /* 0x0000005e5f0f723e */ /* 0x000fe400000000ff */
[----:B------:R-:W-:Y:S02]  /*21080*/  F2FP.F16.F32.PACK_AB R28, R97, R96 ;  /* 0x00000060611c723e */ /* 0x000fe400000000ff */
[----:B------:R-:W-:-:S02]  /*21090*/  F2FP.F16.F32.PACK_AB R29, R99, R98 ;  /* 0x00000062631d723e */ /* 0x000fc400000000ff */
[----:B------:R-:W-:Y:S02]  /*210a0*/  F2FP.F16.F32.PACK_AB R30, R101, R100 ;  /* 0x00000064651e723e */ /* 0x000fe400000000ff */
[----:B------:R-:W-:Y:S02]  /*210b0*/  F2FP.F16.F32.PACK_AB R31, R103, R102 ;  /* 0x00000066671f723e */ /* 0x000fe400000000ff */
[----:B---3--:R-:W-:Y:S02]  /*210c0*/  F2FP.F16.F32.PACK_AB R4, R105, R104 ;  /* 0x000000686904723e */ /* 0x008fe400000000ff */
[----:B------:R-:W-:Y:S02]  /*210d0*/  F2FP.F16.F32.PACK_AB R5, R107, R106 ;  /* 0x0000006a6b05723e */ /* 0x000fe400000000ff */
[----:B------:R-:W-:Y:S02]  /*210e0*/  F2FP.F16.F32.PACK_AB R6, R109, R108 ;  /* 0x0000006c6d06723e */ /* 0x000fe400000000ff */
[----:B------:R-:W-:-:S02]  /*210f0*/  F2FP.F16.F32.PACK_AB R7, R111, R110 ;  /* 0x0000006e6f07723e */ /* 0x000fc400000000ff */
[----:B----4-:R-:W-:Y:S02]  /*21100*/  F2FP.F16.F32.PACK_AB R8, R113, R112 ;  /* 0x000000707108723e */ /* 0x010fe400000000ff */
[----:B------:R-:W-:Y:S02]  /*21110*/  F2FP.F16.F32.PACK_AB R9, R115, R114 ;  /* 0x000000727309723e */ /* 0x000fe400000000ff */
[----:B------:R-:W-:Y:S02]  /*21120*/  F2FP.F16.F32.PACK_AB R10, R117, R116 ;  /* 0x00000074750a723e */ /* 0x000fe400000000ff */
[----:B------:R-:W-:Y:S01]  /*21130*/  F2FP.F16.F32.PACK_AB R11, R119, R118 ;  /* 0x00000076770b723e */ /* 0x000fe200000000ff */
[----:B------:R1:W-:Y:S04]  /*21140*/  STSM.16.M88.4 [R24], R12 ;  /* 0x0000000c18007844 */ /* 0x0003e80000000200 */
[----:B------:R2:W-:Y:S04]  /*21150*/  STSM.16.M88.4 [R130], R28 ;  /* 0x0000001c82007844 */ /* 0x0005e80000000200 */
[----:B------:R3:W-:Y:S04]  /*21160*/  STSM.16.M88.4 [R132], R4 ;  /* 0x0000000484007844 */ /* 0x0007e80000000200 */
[----:B------:R4:W-:Y:S01]  /*21170*/  STSM.16.M88.4 [R128], R8 ;  /* 0x0000000880007844 */ /* 0x0009e20000000200 */
[----:B------:R-:W-:Y:S01]  /*21180*/  ISETP.NE.U32.AND P0, PT, RZ, UR4, PT ;  /* 0x00000004ff007c0c */ /* 0x000fe2000bf05070 */
[----:B------:R-:W-:-:S02]  /*21190*/  IMAD.MOV.U32 R0, RZ, RZ, RZ ;  /* 0x000000ffff007224 */ /* 0x000fc400078e00ff */
[----:B-1----:R-:W-:Y:S01]  /*211a0*/  IMAD.WIDE R12, R143, 0x4, R134 ;  /* 0x000000048f0c7825 */ /* 0x002fe200078e0286 */
[----:B------:R-:W-:Y:S01]  /*211b0*/  BAR.SYNC.DEFER_BLOCKING 0x1, 0x100 ;  /* 0x0044000000007b1d */ /* 0x000fe20000010000 */
[----:B------:R-:W-:Y:S02]  /*211c0*/  ISETP.NE.AND.EX P0, PT, RZ, UR5, PT, P0 ;  /* 0x00000005ff007c0c */ /* 0x000fe4000bf05300 */
[----:B------:R-:W-:Y:S02]  /*211d0*/  ISETP.NE.U32.AND P1, PT, RZ, UR6, PT ;  /* 0x00000006ff007c0c */ /* 0x000fe4000bf25070 */
[----:B------:R-:W-:-:S03]  /*211e0*/  ISETP.NE.AND P2, PT, R144, RZ, PT ;  /* 0x000000ff9000720c */ /* 0x000fc60003f45270 */
[----:B--2---:R-:W1:Y:S08]  /*211f0*/  LDC R130, c[0x0][0xbe8] ;  /* 0x0002fa00ff827b82 */ /* 0x004e700000000800 */
[----:B------:R-:W2:Y:S01]  /*21200*/  LDC.64 R14, c[0x0][0xba8] ;  /* 0x0002ea00ff0e7b82 */ /* 0x000ea20000000a00 */
[----:B------:R-:W2:Y:S01]  /*21210*/  @P0 LDG.E R0, desc[UR60][R12.64] ;  /* 0x0000003c0c000981 */ /* 0x000ea2000c1e1900 */
[----:B------:R-:W-:Y:S01]  /*21220*/  ISETP.NE.AND.EX P1, PT, RZ, UR7, PT, P1 ;  /* 0x00000007ff007c0c */ /* 0x000fe2000bf25310 */
[----:B------:R-:W-:-:S02]  /*21230*/  ULDC UR6, c[0x0][0xa88] ;  /* 0x0002a20000067ab9 */ /* 0x000fc40000000800 */
[----:B------:R-:W-:Y:S01]  /*21240*/  MOV R129, UR6 ;  /* 0x0000000600817c02 */ /* 0x000fe20008000f00 */
[----:B------:R-:W-:Y:S02]  /*21250*/  ULDC UR6, c[0x0][0xad4] ;  /* 0x0002b50000067ab9 */ /* 0x000fe40000000800 */
[----:B---3--:R-:W-:Y:S01]  /*21260*/  SEL R6, R144, UR6, P2 ;  /* 0x0000000690067c07 */ /* 0x008fe20009000000 */
[----:B------:R-:W-:-:S03]  /*21270*/  IMAD.MOV.U32 R132, RZ, RZ, 0x9b8 ;  /* 0x000009b8ff847424 */ /* 0x000fc600078e00ff */
[----:B------:R-:W-:-:S03]  /*21280*/  ISETP.GT.AND P3, PT, R6, 0x1, PT ;  /* 0x000000010600780c */ /* 0x000fc60003f64270 */
[----:B------:R-:W3:Y:S01]  /*21290*/  @P1 LDC.64 R4, c[0x0][0xc08] ;  /* 0x00030200ff041b82 */ /* 0x000ee20000000a00 */
[----:B------:R-:W-:-:S07]  /*212a0*/  SEL R132, R132, 0x978, P3 ;  /* 0x0000097884847807 */ /* 0x000fce0001800000 */
[----:B------:R-:W0:Y:S08]  /*212b0*/  LDC.64 R6, c[0x0][R132+0x220] ;  /* 0x0000880084067b82 */ /* 0x000e300000000a00 */
[----:B----4-:R-:W4:Y:S01]  /*212c0*/  LDC.64 R8, c[0x0][R132+0x218] ;  /* 0x0000860084087b82 */ /* 0x010f220000000a00 */
[----:B-1----:R-:W-:-:S07]  /*212d0*/  ISETP.NE.AND P4, PT, R130, 0x1, PT ;  /* 0x000000018200780c */ /* 0x002fce0003f85270 */
[----:B------:R-:W1:Y:S01]  /*212e0*/  LDC.64 R10, c[0x0][R132+0x228] ;  /* 0x00008a00840a7b82 */ /* 0x000e620000000a00 */
[----:B---3--:R-:W-:-:S05]  /*212f0*/  @P1 IMAD.WIDE R4, R143, 0x4, R4 ;  /* 0x000000048f041825 */ /* 0x008fca00078e0204 */
[----:B------:R3:W5:Y:S02]  /*21300*/  @P1 LDG.E R129, desc[UR60][R4.64] ;  /* 0x0000003c04811981 */ /* 0x000764000c1e1900 */
[----:B------:R-:W4:Y:S08]  /*21310*/  @P4 LDC R30, c[0x0][0xbec] ;  /* 0x0002fb00ff1e4b82 */ /* 0x000f300000000800 */
[----:B---3--:R-:W3:Y:S01]  /*21320*/  LDC.64 R4, c[0x0][R132+0x210] ;  /* 0x0000840084047b82 */ /* 0x008ee20000000a00 */
[----:B------:R-:W-:-:S07]  /*21330*/  ISETP.NE.U32.AND P2, PT, RZ, UR4, PT ;  /* 0x00000004ff007c0c */ /* 0x000fce000bf45070 */
[----:B------:R-:W1:Y:S01]  /*21340*/  @P4 LDC R29, c[0x0][0xbf0] ;  /* 0x0002fc00ff1d4b82 */ /* 0x000e620000000800 */
[----:B------:R-:W-:Y:S02]  /*21350*/  ISETP.NE.AND.EX P2, PT, RZ, UR5, PT, P2 ;  /* 0x00000005ff007c0c */ /* 0x000fe4000bf45320 */
[----:B------:R-:W-:Y:S02]  /*21360*/  SHF.R.S32.HI R28, RZ, 0x1f, R143 ;  /* 0x0000001fff1c7819 */ /* 0x000fe4000001148f */
[----:B------:R-:W-:Y:S02]  /*21370*/  SEL R24, R143, RZ, !P2 ;  /* 0x000000ff8f187207 */ /* 0x000fe40005000000 */
[----:B------:R-:W-:Y:S01]  /*21380*/  SEL R31, R28, RZ, !P2 ;  /* 0x000000ff1c1f7207 */ /* 0x000fe20005000000 */
[----:B------:R-:W-:Y:S01]  /*21390*/  IMAD.IADD R28, R142, 0x1, R141 ;  /* 0x000000018e1c7824 */ /* 0x000fe200078e028d */
[----:B--2---:R-:W2:Y:S01]  /*213a0*/  @!P3 LDC R14, c[0x0][0xb50] ;  /* 0x0002d400ff0ebb82 */ /* 0x004ea20000000800 */
[----:B0-----:R-:W-:Y:S01]  /*213b0*/  IMAD R7, R7, R24, RZ ;  /* 0x0000001807077224 */ /* 0x001fe200078e02ff */
[----:B------:R-:W-:Y:S01]  /*213c0*/  SEL R131, R140, RZ, P3 ;  /* 0x000000ff8c837207 */ /* 0x000fe20001800000 */
[----:B----4-:R-:W-:-:S04]  /*213d0*/  @P4 IMAD.HI.U32 R30, R28, R30, RZ ;  /* 0x0000001e1c1e4227 */ /* 0x010fc800078e00ff */
[C---:B------:R-:W-:Y:S01]  /*213e0*/  IMAD R31, R6.reuse, R31, R7 ;  /* 0x0000001f061f7224 */ /* 0x040fe200078e0207 */
[----:B------:R-:W0:Y:S01]  /*213f0*/  @!P3 LDC R15, c[0x0][0xb54] ;  /* 0x0002d500ff0fbb82 */ /* 0x000e220000000800 */
[----:B------:R-:W-:-:S04]  /*21400*/  IMAD.WIDE.U32 R6, R6, R24, RZ ;  /* 0x0000001806067225 */ /* 0x000fc800078e00ff */
[-C--:B------:R-:W-:Y:S02]  /*21410*/  IMAD R128, R9, R202.reuse, RZ ;  /* 0x000000ca09807224 */ /* 0x080fe400078e02ff */
[----:B------:R-:W-:-:S04]  /*21420*/  IMAD.WIDE.U32 R8, R8, R202, RZ ;  /* 0x000000ca08087225 */ /* 0x000fc800078e00ff */
[----:B------:R-:W-:Y:S02]  /*21430*/  IMAD.IADD R31, R7, 0x1, R31 ;  /* 0x00000001071f7824 */ /* 0x000fe400078e021f */
[----:B------:R-:W-:Y:S01]  /*21440*/  IMAD.MOV.U32 R7, RZ, RZ, R28 ;  /* 0x000000ffff077224 */ /* 0x000fe200078e001c */
[----:B-1----:R-:W-:Y:S01]  /*21450*/  @P4 SHF.R.U32.HI R7, RZ, R29, R30 ;  /* 0x0000001dff074219 */ /* 0x002fe2000001161e */
[----:B------:R-:W-:Y:S02]  /*21460*/  IMAD.IADD R9, R9, 0x1, R128 ;  /* 0x0000000109097824 */ /* 0x000fe400078e0280 */
[-C--:B------:R-:W-:Y:S02]  /*21470*/  IMAD R133, R11, R131.reuse, RZ ;  /* 0x000000830b857224 */ /* 0x080fe400078e02ff */
[----:B------:R-:W-:-:S04]  /*21480*/  IMAD.WIDE.U32 R10, R10, R131, RZ ;  /* 0x000000830a0a7225 */ /* 0x000fc800078e00ff */
[----:B------:R-:W-:Y:S02]  /*21490*/  IMAD.MOV R29, RZ, RZ, -R7 ;  /* 0x000000ffff1d7224 */ /* 0x000fe400078e0a07 */
[----:B------:R-:W-:Y:S01]  /*214a0*/  IMAD.IADD R133, R11, 0x1, R133 ;  /* 0x000000010b857824 */ /* 0x000fe200078e0285 */
[--C-:B------:R-:W-:Y:S02]  /*214b0*/  IADD3 R6, P2, P5, R6, R8, R0.reuse ;  /* 0x0000000806067210 */ /* 0x100fe40007d5e000 */
[----:B------:R-:W-:-:S04]  /*214c0*/  SHF.R.S32.HI R128, RZ, 0x1f, R0 ;  /* 0x0000001fff807819 */ /* 0x000fc80000011400 */
[----:B------:R-:W-:Y:S02]  /*214d0*/  IADD3.X R9, R31, R9, R128, P2, P5 ;  /* 0x000000091f097210 */ /* 0x000fe400017ea480 */
[----:B------:R-:W-:Y:S02]  /*214e0*/  IADD3 R10, P2, P5, R7, R6, R10 ;  /* 0x00000006070a7210 */ /* 0x000fe40007d5e00a */
[----:B------:R-:W-:Y:S01]  /*214f0*/  SHF.R.S32.HI R6, RZ, 0x1f, R7 ;  /* 0x0000001fff067819 */ /* 0x000fe20000011407 */
[----:B------:R-:W-:-:S03]  /*21500*/  IMAD R7, R130, R29, R28 ;  /* 0x0000001d82077224 */ /* 0x000fc600078e021c */
[----:B------:R-:W-:Y:S01]  /*21510*/  IADD3.X R11, R6, R9, R133, P2, P5 ;  /* 0x00000009060b7210 */ /* 0x000fe200017ea485 */
[-C--:B---3--:R-:W-:Y:S01]  /*21520*/  IMAD R5, R5, R7.reuse, RZ ;  /* 0x0000000705057224 */ /* 0x088fe200078e02ff */
[----:B------:R-:W-:Y:S01]  /*21530*/  SHF.R.S32.HI R9, RZ, 0x1f, R7 ;  /* 0x0000001fff097819 */ /* 0x000fe20000011407 */
[----:B------:R-:W-:-:S04]  /*21540*/  IMAD.WIDE.U32 R10, R4, R7, R10 ;  /* 0x00000007040a7225 */ /* 0x000fc800078e000a */
[----:B------:R-:W-:Y:S01]  /*21550*/  IMAD R5, R4, R9, R5 ;  /* 0x0000000904057224 */ /* 0x000fe200078e0205 */
[----:B--2---:R-:W-:-:S03]  /*21560*/  LEA R14, P2, R10, R14, 0x2 ;  /* 0x0000000e0a0e7211 */ /* 0x004fc600078410ff */
[----:B------:R-:W-:-:S05]  /*21570*/  IMAD.IADD R4, R11, 0x1, R5 ;  /* 0x000000010b047824 */ /* 0x000fca00078e0205 */
[----:B0-----:R-:W-:Y:S01]  /*21580*/  LEA.HI.X R15, R10, R15, R4, 0x2, P2 ;  /* 0x0000000f0a0f7211 */ /* 0x001fe200010f1404 */
[----:B------:R-:W-:Y:S06]  /*21590*/  @P1 BRA `(.L_x_5106) ;  /* 0x0000000000101947 */ /* 0x000fec0003800000 */
[----:B------:R-:W-:Y:S05]  /*215a0*/  @!P0 BRA `(.L_x_5106) ;  /* 0x00000000000c8947 */ /* 0x000fea0003800000 */
[----:B------:R-:W2:Y:S04]  /*215b0*/  LDG.E R4, desc[UR60][R12.64] ;  /* 0x0000003c0c047981 */ /* 0x000ea8000c1e1900 */
[----:B-----5:R-:W2:Y:S02]  /*215c0*/  LDG.E R129, desc[UR60][R12.64+0x4] ;  /* 0x0000043c0c817981 */ /* 0x020ea4000c1e1900 */
[----:B--2---:R-:W-:-:S07]  /*215d0*/  IADD3 R129, -R4, R129, RZ ;  /* 0x0000008104817210 */ /* 0x004fce0007ffe1ff */
.L_x_5106:
[----:B------:R-:W2:Y:S04]  /*215e0*/  LDL R8, [R1+0x60] ;  /* 0x0000600001087983 */ /* 0x000ea80000100800 */
[----:B------:R-:W3:Y:S01]  /*215f0*/  LDL R9, [R1+0x5c] ;  /* 0x00005c0001097983 */ /* 0x000ee20000100800 */
[----:B-----5:R-:W-:-:S03]  /*21600*/  IMAD R129, R129, R130, RZ ;  /* 0x0000008281817224 */ /* 0x020fc600078e02ff */
[----:B------:R-:W-:Y:S04]  /*21610*/  SHFL.IDX PT, R4, R14, RZ, 0x1c1f ;  /* 0x001c1fff0e047589 */ /* 0x000fe800000e0000 */
[----:B------:R-:W0:Y:S04]  /*21620*/  SHFL.IDX PT, R5, R15, RZ, 0x1c1f ;  /* 0x001c1fff0f057589 */ /* 0x000e2800000e0000 */
[----:B------:R-:W-:Y:S04]  /*21630*/  SHFL.IDX PT, R6, R14, 0x1, 0x1c1f ;  /* 0x003c1f000e067f89 */ /* 0x000fe800000e0000 */
[----:B------:R-:W1:Y:S01]  /*21640*/  SHFL.IDX PT, R7, R15, 0x1, 0x1c1f ;  /* 0x003c1f000f077f89 */ /* 0x000e6200000e0000 */
[----:B--2---:R-:W-:Y:S01]  /*21650*/  IMAD.IADD R8, R8, 0x1, R141 ;  /* 0x0000000108087824 */ /* 0x004fe200078e028d */
[----:B---3--:R-:W-:-:S03]  /*21660*/  LOP3.LUT P0, RZ, R9, 0x3, RZ, 0xc0, !PT ;  /* 0x0000000309ff7812 */ /* 0x008fc6000780c0ff */
[C---:B------:R-:W-:Y:S01]  /*21670*/  VIADD R10, R8.reuse, 0x8 ;  /* 0x00000008080a7836 */ /* 0x040fe20000000000 */
[----:B------:R-:W-:-:S04]  /*21680*/  ISETP.GE.OR P1, PT, R8, R129, P0 ;  /* 0x000000810800720c */ /* 0x000fc80000726670 */
[----:B------:R-:W-:-:S09]  /*21690*/  ISETP.GE.OR P0, PT, R10, R129, P0 ;  /* 0x000000810a00720c */ /* 0x000fd20000706670 */
[----:B0-----:R0:W-:Y:S04]  /*216a0*/  @!P1 ST.E desc[UR60][R4.64], R126 ;  /* 0x0000007e04009985 */ /* 0x0011e8000c10193c */
[----:B-1----:R0:W-:Y:S01]  /*216b0*/  @!P0 ST.E desc[UR60][R6.64], R127 ;  /* 0x0000007f06008985 */ /* 0x0021e2000c10193c */
[----:B------:R-:W-:Y:S05]  /*216c0*/  @P3 BRA `(.L_x_5107) ;  /* 0x0000000c00503947 */ /* 0x000fea0003800000 */
[----:B0-----:R-:W0:Y:S01]  /*216d0*/  S2R R4, SR_TID.X ;  /* 0x0000000000047919 */ /* 0x001e220000002100 */
[----:B------:R-:W1:Y:S01]  /*216e0*/  @P4 LDC R69, c[0x0][0xbec] ;  /* 0x0002fb00ff454b82 */ /* 0x000e620000000800 */
[----:B------:R-:W-:-:S07]  /*216f0*/  ULDC.64 UR4, c[0x0][0xaa0] ;  /* 0x0002a80000047ab9 */ /* 0x000fce0000000a00 */
[----:B------:R-:W2:Y:S01]  /*21700*/  @P4 LDC R71, c[0x0][0xbf0] ;  /* 0x0002fc00ff474b82 */ /* 0x000ea20000000800 */
[----:B0-----:R-:W-:-:S05]  /*21710*/  VIADD R4, R4, 0xffffff80 ;  /* 0xffffff8004047836 */ /* 0x001fca0000000000 */
[----:B------:R-:W-:-:S04]  /*21720*/  SHF.R.S32.HI R5, RZ, 0x1f, R4 ;  /* 0x0000001fff057819 */ /* 0x000fc80000011404 */
[----:B------:R-:W-:-:S04]  /*21730*/  LEA.HI R5, R5, R4, RZ, 0x3 ;  /* 0x0000000405057211 */ /* 0x000fc800078f18ff */
[----:B------:R-:W-:Y:S02]  /*21740*/  LOP3.LUT R7, R5, 0xfffffff8, RZ, 0xc0, !PT ;  /* 0xfffffff805077812 */ /* 0x000fe400078ec0ff */
[----:B------:R-:W-:-:S03]  /*21750*/  SHF.R.S32.HI R21, RZ, 0x3, R5 ;  /* 0x00000003ff157819 */ /* 0x000fc60000011405 */
[----:B------:R-:W-:-:S04]  /*21760*/  IMAD.IADD R20, R4, 0x1, -R7 ;  /* 0x0000000104147824 */ /* 0x000fc800078e0a07 */
[----:B------:R-:W-:-:S04]  /*21770*/  IMAD.SHL.U32 R66, R20, 0x8, RZ ;  /* 0x0000000814427824 */ /* 0x000fc800078e00ff */
[----:B------:R-:W-:-:S04]  /*21780*/  IMAD R5, R21, 0x40, R66 ;  /* 0x0000004015057824 */ /* 0x000fc800078e0242 */
[----:B------:R-:W-:-:S03]  /*21790*/  IMAD.WIDE R2, R5, 0x2, R2 ;  /* 0x0000000205027825 */ /* 0x000fc600078e0202 */
        /* <DEDUP_REMOVED lines=21> */
[----:B------:R-:W-:Y:S01]  /*218f0*/  LOP3.LUT R28, R28, R29, RZ, 0x3c, !PT ;  /* 0x0000001d1c1c7212 */ /* 0x000fe200078e3cff */
[----:B------:R-:W-:Y:S01]  /*21900*/  IMAD R20, R20, 0x20, R21 ;  /* 0x0000002014147824 */ /* 0x000fe200078e0215 */
[----:B------:R-:W-:Y:S01]  /*21910*/  LOP3.LUT R32, R32, R33, RZ, 0x3c, !PT ;  /* 0x0000002120207212 */ /* 0x000fe200078e3cff */
[----:B------:R-:W-:Y:S01]  /*21920*/  IMAD.X R33, RZ, RZ, R3, P5 ;  /* 0x000000ffff217224 */ /* 0x000fe200028e0603 */
[----:B------:R-:W-:Y:S01]  /*21930*/  IADD3.X R29, RZ, R3, RZ, P6, !PT ;  /* 0x00000003ff1d7210 */ /* 0x000fe200037fe4ff */
[----:B------:R-:W5:Y:S01]  /*21940*/  LD.E.128 R8, desc[UR60][R8.64] ;  /* 0x0000003c08087980 */ /* 0x000f62000c101d00 */
[----:B------:R-:W-:-:S02]  /*21950*/  IADD3 R5, P1, R2, 0xb000, RZ ;  /* 0x0000b00002057810 */ /* 0x000fc40007f3e0ff */
[C---:B------:R-:W-:Y:S01]  /*21960*/  IADD3 R41, P0, R2.reuse, 0x6000, RZ ;  /* 0x0000600002297810 */ /* 0x040fe20007f1e0ff */
[----:B------:R-:W5:Y:S01]  /*21970*/  LD.E.128 R36, desc[UR60][R36.64] ;  /* 0x0000003c24247980 */ /* 0x000f62000c101d00 */
[C---:B------:R-:W-:Y:S01]  /*21980*/  IADD3 R45, P3, R2.reuse, 0x7000, RZ ;  /* 0x00007000022d7810 */ /* 0x040fe20007f7e0ff */
[----:B------:R-:W-:Y:S01]  /*21990*/  IMAD.X R61, RZ, RZ, R3, P1 ;  /* 0x000000ffff3d7224 */ /* 0x000fe200008e0603 */
[C---:B------:R-:W-:Y:S02]  /*219a0*/  IADD3 R49, P2, R2.reuse, 0x8000, RZ ;  /* 0x0000800002317810 */ /* 0x040fe40007f5e0ff */
[C---:B------:R-:W-:Y:S01]  /*219b0*/  LOP3.LUT R7, R2.reuse, 0x380, RZ, 0xc0, !PT ;  /* 0x0000038002077812 */ /* 0x040fe200078ec0ff */
[----:B------:R-:W-:Y:S01]  /*219c0*/  IMAD.IADD R20, R141, 0x1, R20 ;  /* 0x000000018d147824 */ /* 0x000fe200078e0214 */
        /* <DEDUP_REMOVED lines=29> */
[----:B------:R-:W-:Y:S01]  /*21ba0*/  LOP3.LUT R60, R4, R5, RZ, 0x3c, !PT ;  /* 0x00000005043c7212 */ /* 0x000fe200078e3cff */
[----:B------:R-:W5:Y:S04]  /*21bb0*/  LD.E.128 R40, desc[UR60][R40.64] ;  /* 0x0000003c28287980 */ /* 0x000f68000c101d00 */
[----:B------:R0:W5:Y:S01]  /*21bc0*/  LD.E.128 R4, desc[UR60][R2.64] ;  /* 0x0000003c02047980 */ /* 0x000162000c101d00 */
[----:B------:R-:W-:Y:S01]  /*21bd0*/  SHF.R.S32.HI R67, RZ, 0x1f, R24 ;  /* 0x0000001fff437819 */ /* 0x000fe20000011418 */
[----:B------:R-:W-:-:S02]  /*21be0*/  IMAD.IADD R68, R21, 0x1, R141 ;  /* 0x0000000115447824 */ /* 0x000fc400078e028d */
[----:B------:R-:W5:Y:S04]  /*21bf0*/  LD.E.128 R44, desc[UR60][R44.64] ;  /* 0x0000003c2c2c7980 */ /* 0x000f68000c101d00 */
[----:B------:R-:W5:Y:S01]  /*21c00*/  LD.E.128 R48, desc[UR60][R48.64] ;  /* 0x0000003c30307980 */ /* 0x000f62000c101d00 */
[----:B0-----:R-:W-:-:S03]  /*21c10*/  IMAD R3, R128, UR4, RZ ;  /* 0x0000000480037c24 */ /* 0x001fc6000f8e02ff */
[----:B------:R-:W5:Y:S01]  /*21c20*/  LD.E.128 R52, desc[UR60][R52.64] ;  /* 0x0000003c34347980 */ /* 0x000f62000c101d00 */
[C---:B------:R-:W-:Y:S02]  /*21c30*/  IMAD R65, R0.reuse, UR5, R3 ;  /* 0x0000000500417c24 */ /* 0x040fe4000f8e0203 */
[----:B------:R-:W-:Y:S01]  /*21c40*/  IMAD.WIDE.U32 R2, R0, UR4, RZ ;  /* 0x0000000400027c25 */ /* 0x000fe2000f8e00ff */
[----:B------:R-:W-:Y:S01]  /*21c50*/  ULDC.64 UR4, c[0x0][0xae8] ;  /* 0x0002ba0000047ab9 */ /* 0x000fe20000000a00 */
[----:B------:R-:W5:Y:S03]  /*21c60*/  LD.E.128 R56, desc[UR60][R56.64] ;  /* 0x0000003c38387980 */ /* 0x000f66000c101d00 */
[----:B------:R-:W-:Y:S01]  /*21c70*/  IADD3 R3, R3, R65, RZ ;  /* 0x0000004103037210 */ /* 0x000fe20007ffe0ff */
[----:B-1----:R-:W-:Y:S01]  /*21c80*/  @P4 IMAD.HI.U32 R0, R20, R69, RZ ;  /* 0x0000004514004227 */ /* 0x002fe200078e00ff */
[----:B------:R-:W5:Y:S03]  /*21c90*/  LD.E.128 R60, desc[UR60][R60.64] ;  /* 0x0000003c3c3c7980 */ /* 0x000f66000c101d00 */
[C---:B------:R-:W-:Y:S01]  /*21ca0*/  IMAD.WIDE.U32 R2, R202.reuse, UR4, R2 ;  /* 0x00000004ca027c25 */ /* 0x040fe2000f8e0002 */
[----:B------:R-:W-:Y:S01]  /*21cb0*/  @!PT LDS RZ, [RZ] ;  /* 0x00000000fffff984 */ /* 0x000fe20000000800 */
[----:B------:R-:W-:Y:S01]  /*21cc0*/  @!PT LDS RZ, [RZ] ;  /* 0x00000000fffff984 */ /* 0x000fe20000000800 */
[----:B------:R-:W-:Y:S01]  /*21cd0*/  @!PT LDS RZ, [RZ] ;  /* 0x00000000fffff984 */ /* 0x000fe20000000800 */
[----:B------:R-:W-:Y:S01]  /*21ce0*/  @!PT LDS RZ, [RZ] ;  /* 0x00000000fffff984 */ /* 0x000fe20000000800 */
[----:B------:R0:W-:Y:S06]  /*21cf0*/  MEMBAR.ALL.CTA ;  /* 0x0000000000007992 */ /* 0x0001ec0000008000 */
[----:B0-----:R-:W0:Y:S01]  /*21d00*/  FENCE.VIEW.ASYNC.S ;  /* 0x00000000000073c6 */ /* 0x001e220000000000 */
[----:B------:R-:W-:Y:S01]  /*21d10*/  IMAD R3, R202, UR5, R3 ;  /* 0x00000005ca037c24 */ /* 0x000fe2000f8e0203 */
[----:B------:R-:W-:Y:S01]  /*21d20*/  ULDC.64 UR4, c[0x0][0xaf0] ;  /* 0x0002bc0000047ab9 */ /* 0x000fe20000000a00 */
[----:B------:R-:W-:Y:S01]  /*21d30*/  IMAD.MOV.U32 R65, RZ, RZ, R20 ;  /* 0x000000ffff417224 */ /* 0x000fe200078e0014 */
[----:B--2---:R-:W-:Y:S01]  /*21d40*/  @P4 SHF.R.U32.HI R65, RZ, R71, R0 ;  /* 0x00000047ff414219 */ /* 0x004fe20000011600 */
[----:B------:R-:W-:-:S02]  /*21d50*/  IMAD R67, R67, UR4, RZ ;  /* 0x0000000443437c24 */ /* 0x000fc4000f8e02ff */
[----:B------:R-:W-:Y:S01]  /*21d60*/  IMAD.WIDE.U32 R2, R24, UR4, R2 ;  /* 0x0000000418027c25 */ /* 0x000fe2000f8e0002 */
[----:B------:R-:W-:-:S03]  /*21d70*/  SHF.R.S32.HI R0, RZ, 0x1f, R65 ;  /* 0x0000001fff007819 */ /* 0x000fc60000011441 */
[----:B------:R-:W-:Y:S01]  /*21d80*/  IMAD R67, R24, UR5, R67 ;  /* 0x0000000518437c24 */ /* 0x000fe2000f8e0243 */
[----:B------:R-:W-:Y:S01]  /*21d90*/  ULDC.64 UR4, c[0x0][0xae0] ;  /* 0x0002b80000047ab9 */ /* 0x000fe20000000a00 */
[----:B------:R-:W-:Y:S02]  /*21da0*/  IMAD.MOV R69, RZ, RZ, -R65 ;  /* 0x000000ffff457224 */ /* 0x000fe400078e0a41 */
[----:B------:R-:W-:Y:S02]  /*21db0*/  IMAD.IADD R3, R3, 0x1, R67 ;  /* 0x0000000103037824 */ /* 0x000fe400078e0243 */
[----:B------:R-:W-:Y:S02]  /*21dc0*/  IMAD R0, R0, UR4, RZ ;  /* 0x0000000400007c24 */ /* 0x000fe4000f8e02ff */
[----:B------:R-:W-:Y:S02]  /*21dd0*/  IMAD R67, R130, R69, R20 ;  /* 0x0000004582437224 */ /* 0x000fe400078e0214 */
        /* <DEDUP_REMOVED lines=8> */
[----:B------:R-:W-:Y:S01]  /*21e60*/  ULDC.64 UR4, c[0x0][0xa80] ;  /* 0x0002a00000047ab9 */ /* 0x000fe20000000a00 */
[----:B------:R-:W-:Y:S02]  /*21e70*/  IADD3 R24, R68, 0x40, RZ ;  /* 0x0000004044187810 */ /* 0x000fe40007ffe0ff */
[----:B------:R-:W-:Y:S01]  /*21e80*/  IMAD.IADD R3, R3, 0x1, R21 ;  /* 0x0000000103037824 */ /* 0x000fe200078e0215 */
[----:B------:R-:W-:Y:S02]  /*21e90*/  LEA R67, P2, R2, UR4, 0x1 ;  /* 0x0000000402437c11 */ /* 0x000fe4000f8408ff */
[-C--:B------:R-:W-:Y:S02]  /*21ea0*/  ISETP.GE.AND P0, PT, R24, R129.reuse, PT ;  /* 0x000000811800720c */ /* 0x080fe40003f06270 */
[----:B------:R-:W-:Y:S02]  /*21eb0*/  LEA.HI.X R24, R2, UR5, R3, 0x1, P2 ;  /* 0x0000000502187c11 */ /* 0x000fe400090f0c03 */
[----:B------:R-:W-:Y:S01]  /*21ec0*/  ISETP.GE.AND P2, PT, R68, R129, PT ;  /* 0x000000814400720c */ /* 0x000fe20003f46270 */
[----:B------:R-:W-:-:S02]  /*21ed0*/  VIADD R0, R17, 0x30820 ;  /* 0x0003082011007836 */ /* 0x000fc40000000000 */
[----:B------:R-:W-:-:S03]  /*21ee0*/  VIADD R20, R68, 0x20 ;  /* 0x0000002044147836 */ /* 0x000fc60000000000 */
[----:B------:R-:W-:Y:S01]  /*21ef0*/  PRMT R0, RZ, 0x654, R0 ;  /* 0x00000654ff007816 */ /* 0x000fe20000000000 */
[C---:B------:R-:W-:Y:S02]  /*21f00*/  VIADD R70, R66.reuse, 0x40 ;  /* 0x0000004042467836 */ /* 0x040fe40000000000 */
[----:B------:R-:W-:Y:S01]  /*21f10*/  VIADD R72, R66, 0x80 ;  /* 0x0000008042487836 */ /* 0x000fe20000000000 */
[----:B0-----:R0:W-:Y:S01]  /*21f20*/  SYNCS.ARRIVE.TRANS64.RED.A1T0 RZ, [R0+URZ], RZ ;  /* 0x000000ff00ff79a7 */ /* 0x0011e2000810043f */
[----:B------:R0:W1:Y:S01]  /*21f30*/  SHFL.IDX PT, R21, R67, RZ, 0x181f ;  /* 0x00181fff43157589 */ /* 0x00006200000e0000 */
[----:B------:R-:W-:Y:S03]  /*21f40*/  BSSY B1, `(.L_x_5108) ;  /* 0x0000014000017945 */ /* 0x000fe60003800000 */
[----:B------:R0:W2:Y:S01]  /*21f50*/  SHFL.IDX PT, R65, R24, RZ, 0x181f ;  /* 0x00181fff18417589 */ /* 0x0000a200000e0000 */
[----:B------:R-:W-:-:S02]  /*21f60*/  ISETP.GE.AND P1, PT, R20, R129, PT ;  /* 0x000000811400720c */ /* 0x000fc40003f26270 */
[----:B------:R-:W-:Y:S02]  /*21f70*/  SHF.R.S32.HI R73, RZ, 0x1f, R66 ;  /* 0x0000001fff497819 */ /* 0x000fe40000011442 */
[----:B------:R-:W-:Y:S02]  /*21f80*/  SHF.R.S32.HI R69, RZ, 0x1f, R72 ;  /* 0x0000001fff457819 */ /* 0x000fe40000011448 */
[----:B------:R-:W-:Y:S01]  /*21f90*/  SHF.R.S32.HI R71, RZ, 0x1f, R70 ;  /* 0x0000001fff477819 */ /* 0x000fe20000011446 */
[----:B0-----:R-:W-:Y:S06]  /*21fa0*/  @P2 BRA `(.L_x_5109) ;  /* 0x0000000000342947 */ /* 0x001fec0003800000 */
        /* <DEDUP_REMOVED lines=13> */
.L_x_5109:
[----:B------:R-:W-:Y:S05]  /*22080*/  BSYNC B1 ;  /* 0x0000000000017941 */ /* 0x000fea0003800000 */
.L_x_5108:
[----:B0----5:R0:W3:Y:S01]  /*22090*/  SHFL.IDX PT, R7, R24, 0x1, 0x181f ;  /* 0x00381f0018077f89 */ /* 0x0210e200000e0000 */
[----:B------:R-:W-:Y:S03]  /*220a0*/  BSSY B1, `(.L_x_5110) ;  /* 0x0000010000017945 */ /* 0x000fe60003800000 */
[----:B------:R0:W4:Y:S01]  /*220b0*/  SHFL.IDX PT, R3, R67, 0x1, 0x181f ;  /* 0x00381f0043037f89 */ /* 0x00012200000e0000 */
[----:B------:R-:W-:Y:S05]  /*220c0*/  @P1 BRA `(.L_x_5111) ;  /* 0x0000000000341947 */ /* 0x000fea0003800000 */
[----:B------:R-:W-:Y:S02]  /*220d0*/  ULDC UR4, c[0x0][0xac8] ;  /* 0x0002b20000047ab9 */ /* 0x000fe40000000800 */
[----:B------:R-:W-:Y:S02]  /*220e0*/  ISETP.GE.AND P4, PT, R66, UR4, PT ;  /* 0x0000000442007c0c */ /* 0x000fe4000bf86270 */
[----:B------:R-:W-:Y:S02]  /*220f0*/  ISETP.GE.AND P5, PT, R70, UR4, PT ;  /* 0x0000000446007c0c */ /* 0x000fe4000bfa6270 */
[----:B------:R-:W-:-:S09]  /*22100*/  ISETP.GE.AND P6, PT, R72, UR4, PT ;  /* 0x0000000448007c0c */ /* 0x000fd2000bfc6270 */
[-C--:B----4-:R-:W-:Y:S02]  /*22110*/  @!P4 LEA R2, P1, R66, R3.reuse, 0x1 ;  /* 0x000000034202c211 */ /* 0x090fe400078208ff */
[-C--:B------:R-:W-:Y:S02]  /*22120*/  @!P5 LEA R4, P2, R70, R3.reuse, 0x1 ;  /* 0x000000034604d211 */ /* 0x080fe400078408ff */
[----:B------:R-:W-:Y:S02]  /*22130*/  @!P6 LEA R6, P3, R72, R3, 0x1 ;  /* 0x000000034806e211 */ /* 0x000fe400078608ff */
[-C--:B---3--:R-:W-:Y:S02]  /*22140*/  @!P4 LEA.HI.X R3, R66, R7.reuse, R73, 0x1, P1 ;  /* 0x000000074203c211 */ /* 0x088fe400008f0c49 */
[-C--:B------:R-:W-:Y:S02]  /*22150*/  @!P5 LEA.HI.X R5, R70, R7.reuse, R71, 0x1, P2 ;  /* 0x000000074605d211 */ /* 0x080fe400010f0c47 */
[----:B------:R-:W-:Y:S01]  /*22160*/  @!P6 LEA.HI.X R7, R72, R7, R69, 0x1, P3 ;  /* 0x000000074807e211 */ /* 0x000fe200018f0c45 */
[----:B------:R3:W-:Y:S04]  /*22170*/  @!P4 ST.E.128 desc[UR60][R2.64], R8 ;  /* 0x000000080200c985 */ /* 0x0007e8000c101d3c */
[----:B------:R3:W-:Y:S04]  /*22180*/  @!P5 ST.E.128 desc[UR60][R4.64], R36 ;  /* 0x000000240400d985 */ /* 0x0007e8000c101d3c */
[----:B------:R3:W-:Y:S02]  /*22190*/  @!P6 ST.E.128 desc[UR60][R6.64], R52 ;  /* 0x000000340600e985 */ /* 0x0007e4000c101d3c */
.L_x_5111:
[----:B------:R-:W-:Y:S05]  /*221a0*/  BSYNC B1 ;  /* 0x0000000000017941 */ /* 0x000fea0003800000 */
.L_x_5110:
[----:B---3--:R3:W0:Y:S01]  /*221b0*/  SHFL.IDX PT, R7, R24, 0x2, 0x181f ;  /* 0x00581f0018077f89 */ /* 0x00862200000e0000 */
[----:B------:R-:W-:Y:S03]  /*221c0*/  BSSY B1, `(.L_x_5112) ;  /* 0x0000010000017945 */ /* 0x000fe60003800000 */
[----:B----4-:R3:W4:Y:S01]  /*221d0*/  SHFL.IDX PT, R3, R67, 0x2, 0x181f ;  /* 0x00581f0043037f89 */ /* 0x01072200000e0000 */
        /* <DEDUP_REMOVED lines=14> */
.L_x_5113:
[----:B------:R-:W-:Y:S05]  /*222c0*/  BSYNC B1 ;  /* 0x0000000000017941 */ /* 0x000fea0003800000 */
.L_x_5112:
[----:B------:R-:W-:Y:S01]  /*222d0*/  VIADD R0, R68, 0x60 ;  /* 0x0000006044007836 */ /* 0x000fe20000000000 */
[----:B0-----:R0:W0:Y:S04]  /*222e0*/  SHFL.IDX PT, R7, R24, 0x3, 0x181f ;  /* 0x00781f0018077f89 */ /* 0x00102800000e0000 */
[----:B------:R-:W-:Y:S01]  /*222f0*/  ISETP.GE.AND P0, PT, R0, R129, PT ;  /* 0x000000810000720c */ /* 0x000fe20003f06270 */
[----:B---3--:R-:W3:-:S12]  /*22300*/  SHFL.IDX PT, R67, R67, 0x3, 0x181f ;  /* 0x00781f0043437f89 */ /* 0x008ed800000e0000 */
[----:B------:R-:W-:Y:S05]  /*22310*/  @P0 BRA `(.L_x_5114) ;  /* 0x0000002000980947 */ /* 0x000fea0003800000 */
[----:B------:R-:W-:Y:S02]  /*22320*/  ULDC UR4, c[0x0][0xac8] ;  /* 0x0002b20000047ab9 */ /* 0x000fe40000000800 */
[----:B------:R-:W-:Y:S02]  /*22330*/  ISETP.GE.AND P2, PT, R66, UR4, PT ;  /* 0x0000000442007c0c */ /* 0x000fe4000bf46270 */
[----:B------:R-:W-:-:S11]  /*22340*/  ISETP.GE.AND P3, PT, R70, UR4, PT ;  /* 0x0000000446007c0c */ /* 0x000fd6000bf66270 */
[-C--:B---3--:R-:W-:Y:S02]  /*22350*/  @!P2 LEA R2, P0, R66, R67.reuse, 0x1 ;  /* 0x000000434202a211 */ /* 0x088fe400078008ff */
[----:B------:R-:W-:Y:S02]  /*22360*/  @!P3 LEA R4, P1, R70, R67, 0x1 ;  /* 0x000000434604b211 */ /* 0x000fe400078208ff */
[-C--:B0---4-:R-:W-:Y:S02]  /*22370*/  @!P2 LEA.HI.X R3, R66, R7.reuse, R73, 0x1, P0 ;  /* 0x000000074203a211 */ /* 0x091fe400000f0c49 */
        /* <DEDUP_REMOVED lines=9> */
.L_x_5107:
[----:B------:R-:W-:Y:S01]  /*22410*/  ULDC.64 UR4, c[0x0][0xb08] ;  /* 0x0002c20000047ab9 */ /* 0x000fe20000000a00 */
[----:B------:R-:W1:Y:S01]  /*22420*/  @P4 LDC R9, c[0x0][0xbec] ;  /* 0x0002fb00ff094b82 */ /* 0x000e620000000800 */
[----:B0-----:R-:W-:Y:S01]  /*22430*/  IMAD R5, R128, UR4, RZ ;  /* 0x0000000480057c24 */ /* 0x001fe2000f8e02ff */
[----:B------:R-:W-:Y:S01]  /*22440*/  ULDC.64 UR6, c[0x0][0xb30] ;  /* 0x0002cc0000067ab9 */ /* 0x000fe20000000a00 */
[----:B------:R-:W-:Y:S01]  /*22450*/  IMAD.WIDE.U32 R2, R0, UR4, RZ ;  /* 0x0000000400027c25 */ /* 0x000fe2000f8e00ff */
[----:B------:R-:W-:Y:S01]  /*22460*/  ISETP.GE.AND P0, PT, R8, R129, PT ;  /* 0x000000810800720c */ /* 0x000fe20003f06270 */
[----:B------:R-:W-:Y:S01]  /*22470*/  BSSY B1, `(.L_x_5115) ;  /* 0x00000cc000017945 */ /* 0x000fe20003800000 */
[----:B------:R-:W-:Y:S01]  /*22480*/  IADD3 R137, R227, 0x78, RZ ;  /* 0x00000078e3897810 */ /* 0x000fe20007ffe0ff */
[----:B------:R-:W-:Y:S01]  /*22490*/  IMAD R5, R0, UR5, R5 ;  /* 0x0000000500057c24 */ /* 0x000fe2000f8e0205 */
[----:B------:R-:W-:Y:S01]  /*224a0*/  ULDC.64 UR4, c[0x0][0xb38] ;  /* 0x0002ce0000047ab9 */ /* 0x000fe20000000a00 */
[----:B------:R-:W0:Y:S01]  /*224b0*/  @P4 LDC R0, c[0x0][0xbf0] ;  /* 0x0002fc00ff004b82 */ /* 0x000e220000000800 */
[----:B------:R-:W-:Y:S01]  /*224c0*/  VIADD R4, R17, 0x30820 ;  /* 0x0003082011047836 */ /* 0x000fe20000000000 */
[----:B------:R-:W-:Y:S01]  /*224d0*/  IADD3 R155, R227, 0x30, RZ ;  /* 0x00000030e39b7810 */ /* 0x000fe20007ffe0ff */
[----:B------:R-:W-:Y:S01]  /*224e0*/  IMAD.IADD R3, R3, 0x1, R5 ;  /* 0x0000000103037824 */ /* 0x000fe200078e0205 */
[----:B------:R-:W-:Y:S01]  /*224f0*/  SHF.R.S32.HI R5, RZ, 0x1f, R24 ;  /* 0x0000001fff057819 */ /* 0x000fe20000011418 */
[C---:B------:R-:W-:Y:S01]  /*22500*/  VIADD R30, R227.reuse, 0xa8 ;  /* 0x000000a8e31e7836 */ /* 0x040fe20000000000 */
[----:B------:R-:W-:Y:S01]  /*22510*/  PRMT R4, RZ, 0x654, R4 ;  /* 0x00000654ff047816 */ /* 0x000fe20000000004 */
[----:B------:R-:W-:Y:S01]  /*22520*/  IMAD.WIDE.U32 R2, R202, UR4, R2 ;  /* 0x00000004ca027c25 */ /* 0x000fe2000f8e0002 */
[----:B------:R-:W-:-:S02]  /*22530*/  IADD3 R127, R227, 0x98, RZ ;  /* 0x00000098e37f7810 */ /* 0x000fc40007ffe0ff */
[----:B------:R2:W-:Y:S01]  /*22540*/  SYNCS.ARRIVE.TRANS64.RED.A1T0 RZ, [R4+URZ], RZ ;  /* 0x000000ff04ff79a7 */ /* 0x0005e2000810043f */
[----:B------:R-:W-:Y:S01]  /*22550*/  IMAD R3, R202, UR5, R3 ;  /* 0x00000005ca037c24 */ /* 0x000fe2000f8e0203 */
[----:B------:R-:W-:Y:S01]  /*22560*/  ULDC.64 UR4, c[0x0][0xb40] ;  /* 0x0002d00000047ab9 */ /* 0x000fe20000000a00 */
[----:B------:R-:W-:Y:S01]  /*22570*/  VIADD R126, R227, 0xa0 ;  /* 0x000000a0e37e7836 */ /* 0x000fe20000000000 */
[----:B------:R-:W-:Y:S01]  /*22580*/  SHF.R.S32.HI R30, RZ, 0x1f, R30 ;  /* 0x0000001fff1e7819 */ /* 0x000fe2000001141e */
[----:B------:R-:W-:Y:S01]  /*22590*/  IMAD R5, R5, UR4, RZ ;  /* 0x0000000405057c24 */ /* 0x000fe2000f8e02ff */
[----:B------:R-:W-:Y:S01]  /*225a0*/  SHF.R.S32.HI R137, RZ, 0x1f, R137 ;  /* 0x0000001fff897819 */ /* 0x000fe20000011489 */
[----:B-1----:R-:W-:Y:S01]  /*225b0*/  @P4 IMAD.HI.U32 R9, R28, R9, RZ ;  /* 0x000000091c094227 */ /* 0x002fe200078e00ff */
[----:B------:R-:W-:Y:S02]  /*225c0*/  SHF.R.S32.HI R126, RZ, 0x1f, R126 ;  /* 0x0000001fff7e7819 */ /* 0x000fe4000001147e */
[C---:B------:R-:W-:Y:S01]  /*225d0*/  IADD3 R146, R227.reuse, 0x50, RZ ;  /* 0x00000050e3927810 */ /* 0x040fe20007ffe0ff */
[C---:B------:R-:W-:Y:S01]  /*225e0*/  IMAD R7, R24.reuse, UR5, R5 ;  /* 0x0000000518077c24 */ /* 0x040fe2000f8e0205 */
[----:B------:R-:W-:Y:S01]  /*225f0*/  SHF.R.S32.HI R155, RZ, 0x1f, R155 ;  /* 0x0000001fff9b7819 */ /* 0x000fe2000001149b */
[----:B------:R-:W-:Y:S01]  /*22600*/  IMAD.WIDE.U32 R2, R24, UR4, R2 ;  /* 0x0000000418027c25 */ /* 0x000fe2000f8e0002 */
[----:B------:R-:W-:Y:S01]  /*22610*/  ULDC.64 UR4, c[0x0][0xb48] ;  /* 0x0002d20000047ab9 */ /* 0x000fe20000000a00 */
[----:B------:R-:W-:-:S02]  /*22620*/  IADD3 R164, R227, 0x8, RZ ;  /* 0x00000008e3a47810 */ /* 0x000fc40007ffe0ff */
[----:B------:R-:W-:Y:S01]  /*22630*/  IMAD.MOV.U32 R5, RZ, RZ, R28 ;  /* 0x000000ffff057224 */ /* 0x000fe200078e001c */
[----:B0-----:R-:W-:Y:S01]  /*22640*/  @P4 SHF.R.U32.HI R5, RZ, R0, R9 ;  /* 0x00000000ff054219 */ /* 0x001fe20000011609 */
[----:B------:R-:W-:Y:S02]  /*22650*/  IMAD.IADD R3, R3, 0x1, R7 ;  /* 0x0000000103037824 */ /* 0x000fe400078e0207 */
[----:B------:R-:W-:Y:S01]  /*22660*/  VIADD R128, R227, 0x98 ;  /* 0x00000098e3807836 */ /* 0x000fe20000000000 */
[----:B------:R-:W-:Y:S01]  /*22670*/  IADD3 R7, -R5, RZ, RZ ;  /* 0x000000ff05077210 */ /* 0x000fe20007ffe1ff */
[----:B------:R-:W-:Y:S01]  /*22680*/  IMAD.WIDE.U32 R2, R140, UR4, R2 ;  /* 0x000000048c027c25 */ /* 0x000fe2000f8e0002 */
[----:B------:R-:W-:Y:S02]  /*22690*/  SHF.R.S32.HI R0, RZ, 0x1f, R5 ;  /* 0x0000001fff007819 */ /* 0x000fe40000011405 */
[----:B------:R-:W-:Y:S01]  /*226a0*/  SHF.R.S32.HI R128, RZ, 0x1f, R128 ;  /* 0x0000001fff807819 */ /* 0x000fe20000011480 */
[----:B------:R-:W-:-:S02]  /*226b0*/  IMAD R7, R130, R7, R28 ;  /* 0x0000000782077224 */ /* 0x000fc400078e021c */
[----:B------:R-:W-:Y:S02]  /*226c0*/  IMAD R0, R0, UR6, RZ ;  /* 0x0000000600007c24 */ /* 0x000fe4000f8e02ff */
[----:B------:R-:W-:Y:S01]  /*226d0*/  IMAD R3, R140, UR5, R3 ;  /* 0x000000058c037c24 */ /* 0x000fe2000f8e0203 */
[----:B------:R-:W-:Y:S01]  /*226e0*/  ULDC.64 UR4, c[0x0][0xb28] ;  /* 0x0002ca0000047ab9 */ /* 0x000fe20000000a00 */
        /* <DEDUP_REMOVED lines=9> */
[C---:B------:R-:W-:Y:S01]  /*22780*/  LEA R0, P1, R2.reuse, UR4, 0x2 ;  /* 0x0000000402007c11 */ /* 0x040fe2000f8210ff */
[C---:B------:R-:W-:Y:S02]  /*22790*/  VIADD R131, R227.reuse, 0x90 ;  /* 0x00000090e3837836 */ /* 0x040fe40000000000 */
[C---:B------:R-:W-:Y:S01]  /*227a0*/  VIADD R133, R227.reuse, 0x88 ;  /* 0x00000088e3857836 */ /* 0x040fe20000000000 */
[----:B------:R-:W-:Y:S01]  /*227b0*/  LEA.HI.X R11, R2, UR5, R11, 0x2, P1 ;  /* 0x00000005020b7c11 */ /* 0x000fe200088f140b */
[C---:B------:R-:W-:Y:S01]  /*227c0*/  VIADD R135, R227.reuse, 0x80 ;  /* 0x00000080e3877836 */ /* 0x040fe20000000000 */
[----:B------:R2:W0:Y:S01]  /*227d0*/  SHFL.IDX PT, R2, R0, RZ, 0x1c1f ;  /* 0x001c1fff00027589 */ /* 0x00042200000e0000 */
[C---:B------:R-:W-:Y:S01]  /*227e0*/  VIADD R139, R227.reuse, 0x70 ;  /* 0x00000070e38b7836 */ /* 0x040fe20000000000 */
[----:B------:R-:W-:Y:S01]  /*227f0*/  SHF.R.S32.HI R131, RZ, 0x1f, R131 ;  /* 0x0000001fff837819 */ /* 0x000fe20000011483 */
[C---:B------:R-:W-:Y:S01]  /*22800*/  VIADD R141, R227.reuse, 0x68 ;  /* 0x00000068e38d7836 */ /* 0x040fe20000000000 */
[----:B------:R2:W1:Y:S01]  /*22810*/  SHFL.IDX PT, R3, R11, RZ, 0x1c1f ;  /* 0x001c1fff0b037589 */ /* 0x00046200000e0000 */
        /* <DEDUP_REMOVED lines=44> */
[----:B------:R-:W-:Y:S01]  /*22ae0*/  VIADD R162, R227, 0x10 ;  /* 0x00000010e3a27836 */ /* 0x000fe20000000000 */
[----:B012---:R-:W-:Y:S06]  /*22af0*/  @P0 BRA `(.L_x_5116) ;  /* 0x00000004008c0947 */ /* 0x007fec0003800000 */
[----:B------:R-:W-:Y:S01]  /*22b00*/  ULDC UR4, c[0x0][0xac8] ;  /* 0x0002b20000047ab9 */ /* 0x000fe20000000800 */
[C---:B------:R-:W-:Y:S01]  /*22b10*/  VIADD R15, R227.reuse, 0xb8 ;  /* 0x000000b8e30f7836 */ /* 0x040fe20000000000 */
[----:B------:R-:W-:Y:S02]  /*22b20*/  ISETP.GE.AND P0, PT, R227, UR4, PT ;  /* 0x00000004e3007c0c */ /* 0x000fe4000bf06270 */
[----:B------:R-:W-:Y:S02]  /*22b30*/  ISETP.GE.AND P5, PT, R164, UR4, PT ;  /* 0x00000004a4007c0c */ /* 0x000fe4000bfa6270 */
[----:B------:R-:W-:Y:S02]  /*22b40*/  ISETP.GE.AND P4, PT, R162, UR4, PT ;  /* 0x00000004a2007c0c */ /* 0x000fe4000bf86270 */
[----:B------:R-:W-:Y:S02]  /*22b50*/  ISETP.GE.AND P3, PT, R160, UR4, PT ;  /* 0x00000004a0007c0c */ /* 0x000fe4000bf66270 */
[----:B------:R-:W-:-:S02]  /*22b60*/  SHF.R.S32.HI R29, RZ, 0x1f, R24 ;  /* 0x0000001fff1d7819 */ /* 0x000fc40000011418 */
[----:B------:R-:W-:-:S03]  /*22b70*/  SHF.R.S32.HI R14, RZ, 0x1f, R15 ;  /* 0x0000001fff0e7819 */ /* 0x000fc6000001140f */
[----:B------:R-:W-:-:S04]  /*22b80*/  @!P0 IMAD.WIDE R4, R227, 0x4, R2 ;  /* 0x00000004e3048825 */ /* 0x000fc800078e0202 */
[-C--:B------:R-:W-:Y:S01]  /*22b90*/  @!P4 LEA R6, P2, R162, R2.reuse, 0x2 ;  /* 0x00000002a206c211 */ /* 0x080fe200078410ff */
[----:B------:R0:W-:Y:S01]  /*22ba0*/  @!P0 ST.E.64 desc[UR60][R4.64], R124 ;  /* 0x0000007c04008985 */ /* 0x0001e2000c101b3c */
[----:B------:R-:W-:Y:S02]  /*22bb0*/  ISETP.GE.AND P0, PT, R158, UR4, PT ;  /* 0x000000049e007c0c */ /* 0x000fe4000bf06270 */
[----:B------:R-:W-:Y:S02]  /*22bc0*/  @!P3 LEA R8, P6, R160, R2, 0x2 ;  /* 0x00000002a008b211 */ /* 0x000fe400078c10ff */
[-C--:B------:R-:W-:Y:S02]  /*22bd0*/  @!P4 LEA.HI.X R7, R162, R3.reuse, R163, 0x2, P2 ;  /* 0x00000003a207c211 */ /* 0x080fe400010f14a3 */
[----:B------:R-:W-:Y:S02]  /*22be0*/  ISETP.GE.AND P2, PT, R154, UR4, PT ;  /* 0x000000049a007c0c */ /* 0x000fe4000bf46270 */
[----:B------:R-:W-:-:S02]  /*22bf0*/  @!P3 LEA.HI.X R9, R160, R3, R161, 0x2, P6 ;  /* 0x00000003a009b211 */ /* 0x000fc400030f14a1 */
[----:B0-----:R-:W-:-:S04]  /*22c00*/  @!P5 LEA R4, P1, R164, R2, 0x2 ;  /* 0x00000002a404d211 */ /* 0x001fc800078210ff */
[----:B------:R-:W-:Y:S02]  /*22c10*/  @!P5 LEA.HI.X R5, R164, R3, R165, 0x2, P1 ;  /* 0x00000003a405d211 */ /* 0x000fe400008f14a5 */
[----:B------:R-:W-:-:S03]  /*22c20*/  ISETP.GE.AND P1, PT, R156, UR4, PT ;  /* 0x000000049c007c0c */ /* 0x000fc6000bf26270 */
        /* <DEDUP_REMOVED lines=8> */
[----:B--2---:R-:W-:Y:S02]  /*22cb0*/  @!P2 LEA R8, P6, R154, R2, 0x2 ;  /* 0x000000029a08a211 */ /* 0x004fe400078c10ff */
[----:B------:R-:W-:Y:S01]  /*22cc0*/  @!P1 LEA.HI.X R7, R156, R3, R157, 0x2, P5 ;  /* 0x000000039c079211 */ /* 0x000fe200028f149d */
[----:B------:R0:W-:Y:S01]  /*22cd0*/  @!P0 ST.E.64 desc[UR60][R4.64], R40 ;  /* 0x0000002804008985 */ /* 0x0001e2000c101b3c */
[----:B------:R-:W-:-:S02]  /*22ce0*/  ISETP.GE.AND P5, PT, R148, UR4, PT ;  /* 0x0000000494007c0c */ /* 0x000fc4000bfa6270 */
[-C--:B------:R-:W-:Y:S01]  /*22cf0*/  @!P2 LEA.HI.X R9, R154, R3.reuse, R155, 0x2, P6 ;  /* 0x000000039a09a211 */ /* 0x080fe200030f149b */
[----:B------:R1:W-:Y:S01]  /*22d00*/  @!P1 ST.E.64 desc[UR60][R6.64], R44 ;  /* 0x0000002c06009985 */ /* 0x0003e2000c101b3c */
[----:B------:R-:W-:Y:S02]  /*22d10*/  ISETP.GE.AND P0, PT, R146, UR4, PT ;  /* 0x0000000492007c0c */ /* 0x000fe4000bf06270 */
[----:B------:R-:W-:Y:S01]  /*22d20*/  ISETP.GE.AND P1, PT, R144, UR4, PT ;  /* 0x0000000490007c0c */ /* 0x000fe2000bf26270 */
[----:B------:R2:W-:Y:S01]  /*22d30*/  @!P2 ST.E.64 desc[UR60][R8.64], R48 ;  /* 0x000000300800a985 */ /* 0x0005e2000c101b3c */
[-C--:B0-----:R-:W-:Y:S02]  /*22d40*/  @!P3 LEA R4, P6, R152, R2.reuse, 0x2 ;  /* 0x000000029804b211 */ /* 0x081fe400078c10ff */
[----:B-1----:R-:W-:Y:S02]  /*22d50*/  @!P4 LEA R6, P2, R150, R2, 0x2 ;  /* 0x000000029606c211 */ /* 0x002fe400078410ff */
[----:B------:R-:W-:-:S02]  /*22d60*/  @!P3 LEA.HI.X R5, R152, R3, R153, 0x2, P6 ;  /* 0x000000039805b211 */ /* 0x000fc400030f1499 */
[----:B--2---:R-:W-:Y:S02]  /*22d70*/  @!P5 LEA R8, P6, R148, R2, 0x2 ;  /* 0x000000029408d211 */ /* 0x004fe400078c10ff */
[-C--:B------:R-:W-:Y:S01]  /*22d80*/  @!P4 LEA.HI.X R7, R150, R3.reuse, R151, 0x2, P2 ;  /* 0x000000039607c211 */ /* 0x080fe200010f1497 */
[----:B------:R0:W-:Y:S01]  /*22d90*/  @!P3 ST.E.64 desc[UR60][R4.64], R52 ;  /* 0x000000340400b985 */ /* 0x0001e2000c101b3c */
[----:B------:R-:W-:Y:S02]  /*22da0*/  ISETP.GE.AND P2, PT, R142, UR4, PT ;  /* 0x000000048e007c0c */ /* 0x000fe4000bf46270 */
[----:B------:R-:W-:Y:S01]  /*22db0*/  @!P5 LEA.HI.X R9, R148, R3, R149, 0x2, P6 ;  /* 0x000000039409d211 */ /* 0x000fe200030f1495 */
[----:B------:R1:W-:Y:S01]  /*22dc0*/  @!P4 ST.E.64 desc[UR60][R6.64], R56 ;  /* 0x000000380600c985 */ /* 0x0003e2000c101b3c */
[----:B------:R-:W-:-:S03]  /*22dd0*/  ISETP.GE.AND P3, PT, R140, UR4, PT ;  /* 0x000000048c007c0c */ /* 0x000fc6000bf66270 */
[----:B------:R2:W-:Y:S01]  /*22de0*/  @!P5 ST.E.64 desc[UR60][R8.64], R60 ;  /* 0x0000003c0800d985 */ /* 0x0005e2000c101b3c */
[-C--:B0-----:R-:W-:Y:S02]  /*22df0*/  @!P0 LEA R4, P4, R146, R2.reuse, 0x2 ;  /* 0x0000000292048211 */ /* 0x081fe400078810ff */
[-C--:B-1----:R-:W-:Y:S02]  /*22e00*/  @!P1 LEA R6, P5, R144, R2.reuse, 0x2 ;  /* 0x0000000290069211 */ /* 0x082fe400078a10ff */
[-C--:B------:R-:W-:Y:S02]  /*22e10*/  @!P0 LEA.HI.X R5, R146, R3.reuse, R147, 0x2, P4 ;  /* 0x0000000392058211 */ /* 0x080fe400020f1493 */
[----:B--2---:R-:W-:Y:S02]  /*22e20*/  @!P2 LEA R8, P6, R142, R2, 0x2 ;  /* 0x000000028e08a211 */ /* 0x004fe400078c10ff */
[----:B------:R-:W-:Y:S01]  /*22e30*/  ISETP.GE.AND P4, PT, R138, UR4, PT ;  /* 0x000000048a007c0c */ /* 0x000fe2000bf86270 */
[----:B------:R0:W-:Y:S01]  /*22e40*/  @!P0 ST.E.64 desc[UR60][R4.64], R64 ;  /* 0x0000004004008985 */ /* 0x0001e2000c101b3c */
[----:B------:R-:W-:-:S02]  /*22e50*/  @!P1 LEA.HI.X R7, R144, R3, R145, 0x2, P5 ;  /* 0x0000000390079211 */ /* 0x000fc400028f1491 */
        /* <DEDUP_REMOVED lines=10> */
[----:B--2---:R-:W-:Y:S02]  /*22f00*/  @!P5 LEA R8, P6, R136, R2, 0x2 ;  /* 0x000000028808d211 */ /* 0x004fe400078c10ff */
[-C--:B------:R-:W-:Y:S02]  /*22f10*/  @!P4 LEA.HI.X R7, R138, R3.reuse, R139, 0x2, P1 ;  /* 0x000000038a07c211 */ /* 0x080fe400008f148b */
        /* <DEDUP_REMOVED lines=19> */
[-C--:B------:R-:W-:Y:S02]  /*23050*/  @!P4 LEA R12, P1, R31, R2.reuse, 0x2 ;  /* 0x000000021f0cc211 */ /* 0x080fe400078210ff */
[-C--:B------:R-:W-:Y:S02]  /*23060*/  @!P5 LEA.HI.X R5, R127, R3.reuse, R128, 0x2, P3 ;  /* 0x000000037f05d211 */ /* 0x080fe400018f1480 */
[-C--:B------:R-:W-:Y:S02]  /*23070*/  @!P4 LEA.HI.X R13, R31, R3.reuse, R126, 0x2, P1 ;  /* 0x000000031f0dc211 */ /* 0x080fe400008f147e */
[CC--:B-1----:R-:W-:Y:S01]  /*23080*/  @!P2 LEA R6, P1, R15.reuse, R2.reuse, 0x2 ;  /* 0x000000020f06a211 */ /* 0x0c2fe200078210ff */
[----:B------:R1:W-:Y:S03]  /*23090*/  @!P5 ST.E.64 desc[UR60][R4.64], R100 ;  /* 0x000000640400d985 */ /* 0x0003e6000c101b3c */
[----:B------:R-:W-:Y:S01]  /*230a0*/  @!P2 LEA.HI.X R7, R15, R3, R14, 0x2, P1 ;  /* 0x000000030f07a211 */ /* 0x000fe200008f140e */
[----:B------:R1:W-:Y:S01]  /*230b0*/  @!P4 ST.E.64 desc[UR60][R12.64], R104 ;  /* 0x000000680c00c985 */ /* 0x0003e2000c101b3c */
[----:B0-----:R-:W-:-:S04]  /*230c0*/  @!P6 LEA R8, P3, R24, R2, 0x2 ;  /* 0x000000021808e211 */ /* 0x001fc800078610ff */
[----:B------:R-:W-:Y:S02]  /*230d0*/  @!P6 LEA.HI.X R9, R24, R3, R29, 0x2, P3 ;  /* 0x000000031809e211 */ /* 0x000fe400018f141d */
[----:B------:R-:W-:-:S04]  /*230e0*/  @!P0 LEA R2, P3, R28, R2, 0x2 ;  /* 0x000000021c028211 */ /* 0x000fc800078610ff */
[----:B------:R-:W-:-:S05]  /*230f0*/  @!P0 LEA.HI.X R3, R28, R3, R30, 0x2, P3 ;  /* 0x000000031c038211 */ /* 0x000fca00018f141e */
[----:B------:R1:W-:Y:S04]  /*23100*/  @!P0 ST.E.64 desc[UR60][R2.64], R108 ;  /* 0x0000006c02008985 */ /* 0x0003e8000c101b3c */
[----:B------:R1:W-:Y:S04]  /*23110*/  @!P6 ST.E.64 desc[UR60][R8.64], R112 ;  /* 0x000000700800e985 */ /* 0x0003e8000c101b3c */
[----:B------:R1:W-:Y:S02]  /*23120*/  @!P2 ST.E.64 desc[UR60][R6.64], R116 ;  /* 0x000000740600a985 */ /* 0x0003e4000c101b3c */
.L_x_5116:
[----:B------:R-:W-:Y:S05]  /*23130*/  BSYNC B1 ;  /* 0x0000000000017941 */ /* 0x000fea0003800000 */
.L_x_5115:
[----:B------:R-:W-:Y:S01]  /*23140*/  ISETP.GE.AND P0, PT, R10, R129, PT ;  /* 0x000000810a00720c */ /* 0x000fe20003f06270 */
[----:B-1----:R0:W1:Y:S04]  /*23150*/  SHFL.IDX PT, R3, R11, 0x1, 0x1c1f ;  /* 0x003c1f000b037f89 */ /* 0x00206800000e0000 */
[----:B------:R0:W2:Y:S08]  /*23160*/  SHFL.IDX PT, R2, R0, 0x1, 0x1c1f ;  /* 0x003c1f0000027f89 */ /* 0x0000b000000e0000 */
[----:B0-----:R-:W-:Y:S05]  /*23170*/  @P0 BRA `(.L_x_5114) ;  /* 0x0000001400000947 */ /* 0x001fea0003800000 */
[----:B------:R-:W-:Y:S02]  /*23180*/  ULDC UR4, c[0x0][0xac8] ;  /* 0x0002b20000047ab9 */ /* 0x000fe40000000800 */
[----:B------:R-:W-:Y:S02]  /*23190*/  ISETP.GE.AND P2, PT, R164, UR4, PT ;  /* 0x00000004a4007c0c */ /* 0x000fe4000bf46270 */
[----:B------:R-:W-:Y:S02]  /*231a0*/  ISETP.GE.AND P1, PT, R227, UR4, PT ;  /* 0x00000004e3007c0c */ /* 0x000fe4000bf26270 */
[----:B------:R-:W-:Y:S02]  /*231b0*/  ISETP.GE.AND P5, PT, R162, UR4, PT ;  /* 0x00000004a2007c0c */ /* 0x000fe4000bfa6270 */
[----:B------:R-:W-:Y:S02]  /*231c0*/  ISETP.GE.AND P4, PT, R160, UR4, PT ;  /* 0x00000004a0007c0c */ /* 0x000fe4000bf86270 */
[----:B------:R-:W-:-:S05]  /*231d0*/  ISETP.GE.AND P3, PT, R158, UR4, PT ;  /* 0x000000049e007c0c */ /* 0x000fca000bf66270 */
[C---:B--2---:R-:W-:Y:S02]  /*231e0*/  @!P2 LEA R4, P0, R164.reuse, R2, 0x2 ;  /* 0x00000002a404a211 */ /* 0x044fe400078010ff */
[----:B-1----:R-:W-:Y:S02]  /*231f0*/  @!P1 IMAD.WIDE R6, R227, 0x4, R2 ;  /* 0x00000004e3069825 */ /* 0x002fe400078e0202 */
[----:B------:R-:W-:Y:S02]  /*23200*/  @!P2 LEA.HI.X R5, R164, R3, R165, 0x2, P0 ;  /* 0x00000003a405a211 */ /* 0x000fe400000f14a5 */
        /* <DEDUP_REMOVED lines=23> */
[-C--:B------:R-:W-:Y:S01]  /*23380*/  @!P2 LEA.HI.X R9, R152, R3.reuse, R153, 0x2, P6 ;  /* 0x000000039809a211 */ /* 0x080fe200030f1499 */
[----:B------:R1:W-:Y:S01]  /*23390*/  @!P1 ST.E.64 desc[UR60][R6.64], R50 ;  /* 0x0000003206009985 */ /* 0x0003e2000c101b3c */
[-C--:B------:R-:W-:Y:S02]  /*233a0*/  @!P3 LEA R10, P6, R150, R2.reuse, 0x2 ;  /* 0x00000002960ab211 */ /* 0x080fe400078c10ff */
[----:B------:R-:W-:Y:S01]  /*233b0*/  @!P4 LEA R12, P0, R148, R2, 0x2 ;  /* 0x00000002940cc211 */ /* 0x000fe200078010ff */
[----:B------:R2:W-:Y:S01]  /*233c0*/  @!P2 ST.E.64 desc[UR60][R8.64], R54 ;  /* 0x000000360800a985 */ /* 0x0005e2000c101b3c */
[----:B------:R-:W-:Y:S02]  /*233d0*/  ISETP.GE.AND P2, PT, R144, UR4, PT ;  /* 0x0000000490007c0c */ /* 0x000fe4000bf46270 */
[----:B------:R-:W-:Y:S02]  /*233e0*/  ISETP.GE.AND P1, PT, R142, UR4, PT ;  /* 0x000000048e007c0c */ /* 0x000fe4000bf26270 */
[----:B------:R-:W-:-:S02]  /*233f0*/  @!P4 LEA.HI.X R13, R148, R3, R149, 0x2, P0 ;  /* 0x00000003940dc211 */ /* 0x000fc400000f1495 */
[-C--:B------:R-:W-:Y:S02]  /*23400*/  @!P3 LEA.HI.X R11, R150, R3.reuse, R151, 0x2, P6 ;  /* 0x00000003960bb211 */ /* 0x080fe400030f1497 */
[----:B------:R-:W-:Y:S02]  /*23410*/  ISETP.GE.AND P0, PT, R140, UR4, PT ;  /* 0x000000048c007c0c */ /* 0x000fe4000bf06270 */
[CC--:B------:R-:W-:Y:S01]  /*23420*/  @!P5 LEA R14, P6, R146.reuse, R2.reuse, 0x2 ;  /* 0x00000002920ed211 */ /* 0x0c0fe200078c10ff */
[----:B------:R3:W-:Y:S03]  /*23430*/  @!P3 ST.E.64 desc[UR60][R10.64], R58 ;  /* 0x0000003a0a00b985 */ /* 0x0007e6000c101b3c */
[----:B------:R-:W-:Y:S01]  /*23440*/  @!P5 LEA.HI.X R15, R146, R3, R147, 0x2, P6 ;  /* 0x00000003920fd211 */ /* 0x000fe200030f1493 */
[----:B------:R4:W-:Y:S01]  /*23450*/  @!P4 ST.E.64 desc[UR60][R12.64], R62 ;  /* 0x0000003e0c00c985 */ /* 0x0009e2000c101b3c */
[----:B0-----:R-:W-:-:S02]  /*23460*/  @!P2 LEA R4, P6, R144, R2, 0x2 ;  /* 0x000000029004a211 */ /* 0x001fc400078c10ff */
[-C--:B-1----:R-:W-:Y:S01]  /*23470*/  @!P1 LEA R6, P3, R142, R2.reuse, 0x2 ;  /* 0x000000028e069211 */ /* 0x082fe200078610ff */
[----:B------:R0:W-:Y:S01]  /*23480*/  @!P5 ST.E.64 desc[UR60][R14.64], R66 ;  /* 0x000000420e00d985 */ /* 0x0001e2000c101b3c */
[----:B------:R-:W-:Y:S02]  /*23490*/  ISETP.GE.AND P5, PT, R138, UR4, PT ;  /* 0x000000048a007c0c */ /* 0x000fe4000bfa6270 */
        /* <DEDUP_REMOVED lines=8> */
[----:B---3--:R-:W-:-:S03]  /*23520*/  @!P5 LEA R10, P1, R138, R2, 0x2 ;  /* 0x000000028a0ad211 */ /* 0x008fc600078210ff */
[----:B------:R3:W-:Y:S01]  /*23530*/  @!P0 ST.E.64 desc[UR60][R8.64], R78 ;  /* 0x0000004e08008985 */ /* 0x0007e2000c101b3c */
[----:B------:R-:W-:Y:S02]  /*23540*/  ISETP.GE.AND P0, PT, R132, UR4, PT ;  /* 0x0000000484007c0c */ /* 0x000fe4000bf06270 */
[-C--:B------:R-:W-:Y:S02]  /*23550*/  @!P5 LEA.HI.X R11, R138, R3.reuse, R139, 0x2, P1 ;  /* 0x000000038a0bd211 */ /* 0x080fe400008f148b */
[-C--:B----4-:R-:W-:Y:S02]  /*23560*/  @!P4 LEA R12, P2, R136, R2.reuse, 0x2 ;  /* 0x00000002880cc211 */ /* 0x090fe400078410ff */
[----:B------:R-:W-:Y:S01]  /*23570*/  ISETP.GE.AND P1, PT, R130, UR4, PT ;  /* 0x0000000482007c0c */ /* 0x000fe2000bf26270 */
[----:B------:R-:W-:Y:S01]  /*23580*/  @!P5 ST.E.64 desc[UR60][R10.64], R82 ;  /* 0x000000520a00d985 */ /* 0x000fe2000c101b3c */
[----:B0-----:R-:W-:Y:S02]  /*23590*/  @!P3 LEA R14, P6, R134, R2, 0x2 ;  /* 0x00000002860eb211 */ /* 0x001fe400078c10ff */
[----:B------:R-:W-:-:S02]  /*235a0*/  @!P4 LEA.HI.X R13, R136, R3, R137, 0x2, P2 ;  /* 0x00000003880dc211 */ /* 0x000fc400010f1489 */
[-C--:B------:R-:W-:Y:S02]  /*235b0*/  @!P3 LEA.HI.X R15, R134, R3.reuse, R135, 0x2, P6 ;  /* 0x00000003860fb211 */ /* 0x080fe400030f1487 */
[----:B------:R-:W-:Y:S01]  /*235c0*/  ISETP.GE.AND P5, PT, R127, UR4, PT ;  /* 0x000000047f007c0c */ /* 0x000fe2000bfa6270 */
[----:B------:R0:W-:Y:S01]  /*235d0*/  @!P4 ST.E.64 desc[UR60][R12.64], R86 ;  /* 0x000000560c00c985 */ /* 0x0001e2000c101b3c */
[----:B-1----:R-:W-:Y:S02]  /*235e0*/  @!P0 LEA R4, P2, R132, R2, 0x2 ;  /* 0x0000000284048211 */ /* 0x002fe400078410ff */
[----:B------:R-:W-:Y:S01]  /*235f0*/  ISETP.GE.AND P4, PT, R31, UR4, PT ;  /* 0x000000041f007c0c */ /* 0x000fe2000bf86270 */
[----:B------:R1:W-:Y:S01]  /*23600*/  @!P3 ST.E.64 desc[UR60][R14.64], R90 ;  /* 0x0000005a0e00b985 */ /* 0x0003e2000c101b3c */
[----:B------:R-:W-:Y:S02]  /*23610*/  ISETP.GE.AND P3, PT, R28, UR4, PT ;  /* 0x000000041c007c0c */ /* 0x000fe4000bf66270 */
[----:B------:R-:W-:-:S02]  /*23620*/  @!P0 LEA.HI.X R5, R132, R3, R133, 0x2, P2 ;  /* 0x0000000384058211 */ /* 0x000fc400010f1485 */
[----:B------:R-:W-:Y:S02]  /*23630*/  ISETP.GE.AND P2, PT, R24, UR4, PT ;  /* 0x0000000418007c0c */ /* 0x000fe4000bf46270 */
[CC--:B--2---:R-:W-:Y:S01]  /*23640*/  @!P1 LEA R6, P6, R130.reuse, R2.reuse, 0x2 ;  /* 0x0000000282069211 */ /* 0x0c4fe200078c10ff */
[----:B------:R2:W-:Y:S03]  /*23650*/  @!P0 ST.E.64 desc[UR60][R4.64], R94 ;  /* 0x0000005e04008985 */ /* 0x0005e6000c101b3c */
[----:B------:R-:W-:Y:S02]  /*23660*/  @!P1 LEA.HI.X R7, R130, R3, R131, 0x2, P6 ;  /* 0x0000000382079211 */ /* 0x000fe400030f1483 */
[-C--:B---3--:R-:W-:Y:S02]  /*23670*/  @!P5 LEA R8, P6, R127, R2.reuse, 0x2 ;  /* 0x000000027f08d211 */ /* 0x088fe400078c10ff */
[-C--:B0-----:R-:W-:Y:S01]  /*23680*/  @!P3 LEA R12, P0, R28, R2.reuse, 0x2 ;  /* 0x000000021c0cb211 */ /* 0x081fe200078010ff */
[----:B------:R0:W-:Y:S01]  /*23690*/  @!P1 ST.E.64 desc[UR60][R6.64], R98 ;  /* 0x0000006206009985 */ /* 0x0001e2000c101b3c */
[----:B------:R-:W-:-:S02]  /*236a0*/  @!P4 LEA R10, P1, R31, R2, 0x2 ;  /* 0x000000021f0ac211 */ /* 0x000fc400078210ff */
[-C--:B------:R-:W-:Y:S02]  /*236b0*/  @!P5 LEA.HI.X R9, R127, R3.reuse, R128, 0x2, P6 ;  /* 0x000000037f09d211 */ /* 0x080fe400030f1480 */
[----:B-1----:R-:W-:Y:S01]  /*236c0*/  SHF.R.S32.HI R15, RZ, 0x1f, R24 ;  /* 0x0000001fff0f7819 */ /* 0x002fe20000011418 */
[----:B--2---:R-:W-:Y:S01]  /*236d0*/  VIADD R5, R227, 0xb8 ;  /* 0x000000b8e3057836 */ /* 0x004fe20000000000 */
[----:B------:R-:W-:Y:S01]  /*236e0*/  @!P2 LEA R14, P6, R24, R2, 0x2 ;  /* 0x00000002180ea211 */ /* 0x000fe200078c10ff */
[----:B------:R0:W-:Y:S01]  /*236f0*/  @!P5 ST.E.64 desc[UR60][R8.64], R102 ;  /* 0x000000660800d985 */ /* 0x0001e2000c101b3c */
[-C--:B------:R-:W-:Y:S02]  /*23700*/  @!P4 LEA.HI.X R11, R31, R3.reuse, R126, 0x2, P1 ;  /* 0x000000031f0bc211 */ /* 0x080fe400008f147e */
[-C--:B------:R-:W-:Y:S02]  /*23710*/  @!P3 LEA.HI.X R13, R28, R3.reuse, R30, 0x2, P0 ;  /* 0x000000031c0db211 */ /* 0x080fe400000f141e */
[----:B------:R-:W-:Y:S01]  /*23720*/  @!P2 LEA.HI.X R15, R24, R3, R15, 0x2, P6 ;  /* 0x00000003180fa211 */ /* 0x000fe200030f140f */
[----:B------:R0:W-:Y:S01]  /*23730*/  @!P4 ST.E.64 desc[UR60][R10.64], R106 ;  /* 0x0000006a0a00c985 */ /* 0x0001e2000c101b3c */
[----:B------:R-:W-:-:S03]  /*23740*/  ISETP.GE.AND P0, PT, R5, UR4, PT ;  /* 0x0000000405007c0c */ /* 0x000fc6000bf06270 */
[----:B------:R0:W-:Y:S04]  /*23750*/  @!P3 ST.E.64 desc[UR60][R12.64], R110 ;  /* 0x0000006e0c00b985 */ /* 0x0001e8000c101b3c */
[----:B------:R0:W-:Y:S06]  /*23760*/  @!P2 ST.E.64 desc[UR60][R14.64], R114 ;  /* 0x000000720e00a985 */ /* 0x0001ec000c101b3c */
[----:B------:R-:W-:Y:S05]  /*23770*/  @P0 BRA `(.L_x_5114) ;  /* 0x0000000c00800947 */ /* 0x000fea0003800000 */
[----:B------:R-:W-:Y:S02]  /*23780*/  LEA R2, P0, R5, R2, 0x2 ;  /* 0x0000000205027211 */ /* 0x000fe400078010ff */
[----:B------:R-:W-:-:S04]  /*23790*/  SHF.R.S32.HI R0, RZ, 0x1f, R5 ;  /* 0x0000001fff007819 */ /* 0x000fc80000011405 */
[----:B------:R-:W-:-:S05]  /*237a0*/  LEA.HI.X R3, R5, R3, R0, 0x2, P0 ;  /* 0x0000000305037211 */ /* 0x000fca00000f1400 */
[----:B------:R3:W-:Y:S01]  /*237b0*/  ST.E.64 desc[UR60][R2.64], R118 ;  /* 0x0000007602007985 */ /* 0x0007e2000c101b3c */
[----:B------:R-:W-:Y:S05]  /*237c0*/  BRA `(.L_x_5114) ;  /* 0x0000000c006c7947 */ /* 0x000fea0003800000 */
.L_x_5105:
[----:B------:R-:W3:Y:S01]  /*237d0*/  LDL R8, [R1+0x4c] ;  /* 0x00004c0001087983 */ /* 0x000ee20000100800 */
[----:B------:R-:W-:Y:S01]  /*237e0*/  ULDC.64 UR4, c[0x0][0xc08] ;  /* 0x0003020000047ab9 */ /* 0x000fe20000000a00 */
[----:B-1----:R-:W3:Y:S01]  /*237f0*/  LDC.64 R2, c[0x0][0xc00] ;  /* 0x00030000ff027b82 */ /* 0x002ee20000000a00 */
        /* <DEDUP_REMOVED lines=9> */
[----:B------:R-:W-:Y:S01]  /*23890*/  IMAD.U32 R0, RZ, RZ, UR4 ;  /* 0x00000004ff007e24 */ /* 0x000fe2000f8e00ff */
        /* <DEDUP_REMOVED lines=17> */
.L_x_5117:
        /* <DEDUP_REMOVED lines=15> */
[----:B------:R-:W-:Y:S02]  /*23aa0*/  ISETP.NE.AND P1, PT, R37, 0x1, PT ;  /* 0x000000012500780c */ /* 0x000fe40003f25270 */
[----:B------:R-:W-:Y:S02]  /*23ab0*/  SEL R20, R20, 0x978, P0 ;  /* 0x0000097814147807 */ /* 0x000fe40000000000 */
[----:B------:R-:W-:-:S03]  /*23ac0*/  MOV R21, R35 ;  /* 0x0000002300157202 */ /* 0x000fc60000000f00 */
        /* <DEDUP_REMOVED lines=18> */
[----:B------:R-:W-:Y:S02]  /*23bf0*/  IMAD.IADD R31, R9, 0x1, R31 ;  /* 0x00000001091f7824 */ /* 0x000fe400078e021f */
[----:B------:R-:W-:-:S03]  /*23c00*/  IMAD R9, R37, R8, R35 ;  /* 0x0000000825097224 */ /* 0x000fc600078e0223 */
[----:B------:R-:W-:Y:S01]  /*23c10*/  IADD3.X R8, R31, R29, R24, P1, P3 ;  /* 0x0000001d1f087210 */ /* 0x000fe20000fe6418 */
[----:B------:R-:W-:Y:S01]  /*23c20*/  IMAD R5, R5, R9, RZ ;  /* 0x0000000905057224 */ /* 0x000fe200078e02ff */
[----:B--2---:R-:W-:-:S05]  /*23c30*/  SEL R13, R30, RZ, P0 ;  /* 0x000000ff1e0d7207 */ /* 0x004fca0000000000 */
[-C--:B------:R-:W-:Y:S02]  /*23c40*/  IMAD R11, R7, R13.reuse, RZ ;  /* 0x0000000d070b7224 */ /* 0x080fe400078e02ff */
[----:B------:R-:W-:-:S04]  /*23c50*/  IMAD.WIDE.U32 R6, R6, R13, RZ ;  /* 0x0000000d06067225 */ /* 0x000fc800078e00ff */
[----:B------:R-:W-:Y:S01]  /*23c60*/  IMAD.IADD R11, R7, 0x1, R11 ;  /* 0x00000001070b7824 */ /* 0x000fe200078e020b */
[----:B------:R-:W-:Y:S02]  /*23c70*/  IADD3 R6, P0, P1, R21, R10, R6 ;  /* 0x0000000a15067210 */ /* 0x000fe4000791e006 */
[----:B------:R-:W-:-:S04]  /*23c80*/  SHF.R.S32.HI R21, RZ, 0x1f, R21 ;  /* 0x0000001fff157819 */ /* 0x000fc80000011415 */
[----:B------:R-:W-:Y:S02]  /*23c90*/  IADD3.X R7, R21, R8, R11, P0, P1 ;  /* 0x0000000815077210 */ /* 0x000fe400007e240b */
[----:B------:R-:W-:-:S05]  /*23ca0*/  SHF.R.S32.HI R11, RZ, 0x1f, R9 ;  /* 0x0000001fff0b7819 */ /* 0x000fca0000011409 */
[C---:B------:R-:W-:Y:S02]  /*23cb0*/  IMAD R11, R4.reuse, R11, R5 ;  /* 0x0000000b040b7224 */ /* 0x040fe400078e0205 */
[----:B------:R-:W-:-:S04]  /*23cc0*/  IMAD.WIDE.U32 R4, R4, R9, R6 ;  /* 0x0000000904047225 */ /* 0x000fc800078e0006 */
[----:B------:R-:W-:Y:S01]  /*23cd0*/  IMAD.IADD R5, R5, 0x1, R11 ;  /* 0x0000000105057824 */ /* 0x000fe200078e020b */
[----:B0-----:R-:W-:-:S04]  /*23ce0*/  LEA R2, P0, R4, R2, 0x2 ;  /* 0x0000000204027211 */ /* 0x001fc800078010ff */
[----:B-1----:R-:W-:Y:S01]  /*23cf0*/  LEA.HI.X R3, R4, R3, R5, 0x2, P0 ;  /* 0x0000000304037211 */ /* 0x002fe200000f1405 */
[----:B------:R-:W-:-:S05]  /*23d00*/  IMAD.MOV.U32 R5, RZ, RZ, -0x800000 ;  /* 0xff800000ff057424 */ /* 0x000fca00078e00ff */
[----:B------:R0:W-:Y:S03]  /*23d10*/  STG.E desc[UR60][R2.64], R5 ;  /* 0x0000000502007986 */ /* 0x0001e6000c10193c */
.L_x_5119:
[----:B------:R-:W-:Y:S05]  /*23d20*/  BSYNC B1 ;  /* 0x0000000000017941 */ /* 0x000fea0003800000 */
.L_x_5118:
[----:B------:R-:W-:Y:S05]  /*23d30*/  @P2 BRA `(.L_x_5114) ;  /* 0x0000000800102947 */ /* 0x000fea0003800000 */
[----:B------:R-:W2:Y:S01]  /*23d40*/  LDL.LU R12, [R1+0x38] ;  /* 0x00003800010c7983 */ /* 0x000ea20000300800 */
[----:B------:R-:W3:Y:S01]  /*23d50*/  LDC R9, c[0x0][0xbe8] ;  /* 0x0002fa00ff097b82 */ /* 0x000ee20000000800 */
[----:B------:R-:W-:Y:S01]  /*23d60*/  ULDC.64 UR4, c[0x0][0xaa0] ;  /* 0x0002a80000047ab9 */ /* 0x000fe20000000a00 */
[----:B------:R-:W-:Y:S01]  /*23d70*/  BSSY B1, `(.L_x_5120) ;  /* 0x000004a000017945 */ /* 0x000fe20003800000 */
[----:B01----:R-:W0:Y:S01]  /*23d80*/  S2R R2, SR_TID.X ;  /* 0x0000000000027919 */ /* 0x003e220000002100 */
[----:B---3--:R-:W-:Y:S01]  /*23d90*/  ISETP.NE.AND P0, PT, R9, 0x1, PT ;  /* 0x000000010900780c */ /* 0x008fe20003f05270 */
[----:B0-----:R-:W-:-:S12]  /*23da0*/  VIADD R4, R2, 0xffffff80 ;  /* 0xffffff8002047836 */ /* 0x001fd80000000000 */
[----:B------:R-:W0:Y:S01]  /*23db0*/  @P0 LDC R7, c[0x0][0xbec] ;  /* 0x0002fb00ff070b82 */ /* 0x000e220000000800 */
[----:B------:R-:W-:Y:S01]  /*23dc0*/  IMAD R2, R24, UR4, RZ ;  /* 0x0000000418027c24 */ /* 0x000fe2000f8e02ff */
[----:B------:R-:W-:-:S03]  /*23dd0*/  SHF.R.S32.HI R3, RZ, 0x1f, R4 ;  /* 0x0000001fff037819 */ /* 0x000fc60000011404 */
[----:B------:R-:W-:Y:S01]  /*23de0*/  IMAD R5, R15, UR5, R2 ;  /* 0x000000050f057c24 */ /* 0x000fe2000f8e0202 */
[----:B------:R-:W-:Y:S02]  /*23df0*/  LEA.HI R6, R3, R4, RZ, 0x3 ;  /* 0x0000000403067211 */ /* 0x000fe400078f18ff */
[----:B------:R-:W1:Y:S01]  /*23e00*/  @P0 LDC R11, c[0x0][0xbf0] ;  /* 0x0002fc00ff0b0b82 */ /* 0x000e620000000800 */
[----:B------:R-:W-:Y:S01]  /*23e10*/  IMAD.WIDE.U32 R2, R15, UR4, RZ ;  /* 0x000000040f027c25 */ /* 0x000fe2000f8e00ff */
[----:B------:R-:W-:Y:S01]  /*23e20*/  ULDC.64 UR4, c[0x0][0xae8] ;  /* 0x0002ba0000047ab9 */ /* 0x000fe20000000a00 */
[----:B------:R-:W-:Y:S02]  /*23e30*/  LOP3.LUT R13, R6, 0xfffffff8, RZ, 0xc0, !PT ;  /* 0xfffffff8060d7812 */ /* 0x000fe400078ec0ff */
[----:B------:R-:W-:Y:S01]  /*23e40*/  SHF.R.S32.HI R10, RZ, 0x3, R6 ;  /* 0x00000003ff0a7819 */ /* 0x000fe20000011406 */
[----:B------:R-:W-:Y:S01]  /*23e50*/  IMAD.IADD R3, R3, 0x1, R5 ;  /* 0x0000000103037824 */ /* 0x000fe200078e0205 */
[----:B------:R-:W-:Y:S01]  /*23e60*/  IADD3 R13, R4, -R13, RZ ;  /* 0x8000000d040d7210 */ /* 0x000fe20007ffe0ff */
[----:B------:R-:W-:-:S04]  /*23e70*/  IMAD.WIDE.U32 R2, R202, UR4, R2 ;  /* 0x00000004ca027c25 */ /* 0x000fc8000f8e0002 */
[C---:B------:R-:W-:Y:S02]  /*23e80*/  IMAD R4, R13.reuse, 0x20, R10 ;  /* 0x000000200d047824 */ /* 0x040fe400078e020a */
[----:B------:R-:W-:Y:S01]  /*23e90*/  IMAD R3, R202, UR5, R3 ;  /* 0x00000005ca037c24 */ /* 0x000fe2000f8e0203 */
[----:B------:R-:W-:Y:S01]  /*23ea0*/  ULDC.64 UR4, c[0x0][0xaf0] ;  /* 0x0002bc0000047ab9 */ /* 0x000fe20000000a00 */
[----:B------:R-:W-:Y:S02]  /*23eb0*/  IMAD.SHL.U32 R13, R13, 0x8, RZ ;  /* 0x000000080d0d7824 */ /* 0x000fe400078e00ff */
[----:B------:R-:W-:Y:S02]  /*23ec0*/  IMAD R6, R28, UR4, RZ ;  /* 0x000000041c067c24 */ /* 0x000fe4000f8e02ff */
[----:B------:R-:W-:-:S04]  /*23ed0*/  IMAD.WIDE.U32 R2, R33, UR4, R2 ;  /* 0x0000000421027c25 */ /* 0x000fc8000f8e0002 */
[----:B--2---:R-:W-:-:S04]  /*23ee0*/  IMAD.IADD R8, R12, 0x1, R4 ;  /* 0x000000010c087824 */ /* 0x004fc800078e0204 */
[----:B0-----:R-:W-:-:S04]  /*23ef0*/  @P0 IMAD.HI.U32 R4, R8, R7, RZ ;  /* 0x0000000708040227 */ /* 0x001fc800078e00ff */
[----:B------:R-:W-:Y:S01]  /*23f00*/  IMAD.MOV.U32 R5, RZ, RZ, R8 ;  /* 0x000000ffff057224 */ /* 0x000fe200078e0008 */
[----:B-1----:R-:W-:Y:S01]  /*23f10*/  @P0 SHF.R.U32.HI R5, RZ, R11, R4 ;  /* 0x0000000bff050219 */ /* 0x002fe20000011604 */
[----:B------:R-:W-:Y:S01]  /*23f20*/  IMAD R7, R33, UR5, R6 ;  /* 0x0000000521077c24 */ /* 0x000fe2000f8e0206 */
[----:B------:R-:W-:Y:S01]  /*23f30*/  ULDC.64 UR4, c[0x0][0xae0] ;  /* 0x0002b80000047ab9 */ /* 0x000fe20000000a00 */
[----:B------:R-:W-:Y:S01]  /*23f40*/  VIADD R11, R13, 0x80 ;  /* 0x000000800d0b7836 */ /* 0x000fe20000000000 */
[----:B------:R-:W-:Y:S01]  /*23f50*/  SHF.R.S32.HI R4, RZ, 0x1f, R5 ;  /* 0x0000001fff047819 */ /* 0x000fe20000011405 */
[----:B------:R-:W-:Y:S02]  /*23f60*/  IMAD.IADD R3, R3, 0x1, R7 ;  /* 0x0000000103037824 */ /* 0x000fe400078e0207 */
[----:B------:R-:W-:Y:S02]  /*23f70*/  IMAD.MOV R7, RZ, RZ, -R5 ;  /* 0x000000ffff077224 */ /* 0x000fe400078e0a05 */
[----:B------:R-:W-:-:S02]  /*23f80*/  IMAD R4, R4, UR4, RZ ;  /* 0x0000000404047c24 */ /* 0x000fc4000f8e02ff */
[----:B------:R-:W-:Y:S02]  /*23f90*/  IMAD R7, R9, R7, R8 ;  /* 0x0000000709077224 */ /* 0x000fe400078e0208 */
[----:B------:R-:W-:-:S04]  /*23fa0*/  IMAD.WIDE.U32 R2, R5, UR4, R2 ;  /* 0x0000000405027c25 */ /* 0x000fc8000f8e0002 */
[----:B------:R-:W-:Y:S01]  /*23fb0*/  IMAD R5, R5, UR5, R4 ;  /* 0x0000000505057c24 */ /* 0x000fe2000f8e0204 */
[----:B------:R-:W-:Y:S01]  /*23fc0*/  SHF.R.S32.HI R4, RZ, 0x1f, R7 ;  /* 0x0000001fff047819 */ /* 0x000fe20000011407 */
[----:B------:R-:W-:Y:S01]  /*23fd0*/  ULDC.64 UR4, c[0x0][0xad8] ;  /* 0x0002b60000047ab9 */ /* 0x000fe20000000a00 */
[----:B------:R-:W-:Y:S01]  /*23fe0*/  IMAD.IADD R8, R10, 0x1, R12 ;  /* 0x000000010a087824 */ /* 0x000fe200078e020c */
[----:B------:R-:W-:Y:S01]  /*23ff0*/  SHF.R.S32.HI R10, RZ, 0x1f, R13 ;  /* 0x0000001fff0a7819 */ /* 0x000fe2000001140d */
[----:B------:R-:W-:Y:S02]  /*24000*/  IMAD.IADD R3, R3, 0x1, R5 ;  /* 0x0000000103037824 */ /* 0x000fe400078e0205 */
[----:B------:R-:W-:Y:S01]  /*24010*/  IMAD R6, R4, UR4, RZ ;  /* 0x0000000404067c24 */ /* 0x000fe2000f8e02ff */
[----:B------:R-:W-:Y:S01]  /*24020*/  IADD3 R4, R8, 0x40, RZ ;  /* 0x0000004008047810 */ /* 0x000fe20007ffe0ff */
[----:B------:R-:W-:Y:S02]  /*24030*/  IMAD R9, R0, R9, RZ ;  /* 0x0000000900097224 */ /* 0x000fe400078e02ff */
[C---:B------:R-:W-:Y:S01]  /*24040*/  IMAD R5, R7.reuse, UR5, R6 ;  /* 0x0000000507057c24 */ /* 0x040fe2000f8e0206 */
[----:B------:R-:W-:Y:S01]  /*24050*/  SHF.R.S32.HI R6, RZ, 0x1f, R11 ;  /* 0x0000001fff067819 */ /* 0x000fe2000001140b */
[----:B------:R-:W-:Y:S01]  /*24060*/  IMAD.WIDE.U32 R2, R7, UR4, R2 ;  /* 0x0000000407027c25 */ /* 0x000fe2000f8e0002 */
[-C--:B------:R-:W-:Y:S01]  /*24070*/  ISETP.GE.AND P2, PT, R8, R9.reuse, PT ;  /* 0x000000090800720c */ /* 0x080fe20003f46270 */
[----:B------:R-:W-:Y:S01]  /*24080*/  ULDC.64 UR4, c[0x0][0xa80] ;  /* 0x0002a00000047ab9 */ /* 0x000fe20000000a00 */
[----:B------:R-:W-:Y:S01]  /*24090*/  ISETP.GE.AND P1, PT, R4, R9, PT ;  /* 0x000000090400720c */ /* 0x000fe20003f26270 */
[----:B------:R-:W-:Y:S01]  /*240a0*/  IMAD.IADD R3, R3, 0x1, R5 ;  /* 0x0000000103037824 */ /* 0x000fe200078e0205 */
[----:B------:R-:W-:Y:S01]  /*240b0*/  LEA R4, P3, R2, UR4, 0x1 ;  /* 0x0000000402047c11 */ /* 0x000fe2000f8608ff */
[----:B------:R-:W-:-:S02]  /*240c0*/  VIADD R0, R8, 0x20 ;  /* 0x0000002008007836 */ /* 0x000fc40000000000 */
[----:B------:R-:W-:Y:S01]  /*240d0*/  VIADD R7, R13, 0x40 ;  /* 0x000000400d077836 */ /* 0x000fe20000000000 */
[----:B------:R-:W-:Y:S02]  /*240e0*/  LEA.HI.X R5, R2, UR5, R3, 0x1, P3 ;  /* 0x0000000502057c11 */ /* 0x000fe400098f0c03 */
[----:B------:R-:W-:Y:S01]  /*240f0*/  ISETP.GE.AND P0, PT, R0, R9, PT ;  /* 0x000000090000720c */ /* 0x000fe20003f06270 */
[----:B------:R0:W1:Y:S01]  /*24100*/  SHFL.IDX PT, R2, R4, RZ, 0x181f ;  /* 0x00181fff04027589 */ /* 0x00006200000e0000 */
[----:B------:R-:W-:-:S03]  /*24110*/  SHF.R.S32.HI R12, RZ, 0x1f, R7 ;  /* 0x0000001fff0c7819 */ /* 0x000fc60000011407 */
[----:B------:R0:W2:Y:S01]  /*24120*/  SHFL.IDX PT, R0, R5, RZ, 0x181f ;  /* 0x00181fff05007589 */ /* 0x0000a200000e0000 */
[----:B------:R-:W-:Y:S07]  /*24130*/  @P2 BRA `(.L_x_5121) ;  /* 0x0000000000342947 */ /* 0x000fee0003800000 */
        /* <DEDUP_REMOVED lines=13> */
.L_x_5121:
[----:B------:R-:W-:Y:S05]  /*24210*/  BSYNC B1 ;  /* 0x0000000000017941 */ /* 0x000fea0003800000 */
.L_x_5120:
        /* <DEDUP_REMOVED lines=17> */
.L_x_5123:
[----:B------:R-:W-:Y:S05]  /*24330*/  BSYNC B1 ;  /* 0x0000000000017941 */ /* 0x000fea0003800000 */
.L_x_5122:
        /* <DEDUP_REMOVED lines=17> */
.L_x_5125:
[----:B------:R-:W-:Y:S05]  /*24450*/  BSYNC B1 ;  /* 0x0000000000017941 */ /* 0x000fea0003800000 */
.L_x_5124:
        /* <DEDUP_REMOVED lines=18> */
.L_x_5114:
[----:B------:R-:W-:Y:S05]  /*24580*/  BSYNC B0 ;  /* 0x0000000000007941 */ /* 0x000fea0003800000 */
.L_x_5104:
[----:B------:R-:W-:Y:S02]  /*24590*/  ULDC UR4, c[0x0][0xc3c] ;  /* 0x00030f0000047ab9 */ /* 0x000fe40000000800 */
[----:B------:R-:W-:-:S13]  /*245a0*/  ISETP.GE.AND P0, PT, R27, UR4, PT ;  /* 0x000000041b007c0c */ /* 0x000fda000bf06270 */
[----:B------:R-:W-:Y:S05]  /*245b0*/  @!P0 BRA `(.L_x_5126) ;  /* 0xfffffdcc00748947 */ /* 0x000fea000383ffff */
[----:B------:R-:W-:Y:S05]  /*245c0*/  BRA `(.L_x_4819) ;  /* 0x0000008000b07947 */ /* 0x000fea0003800000 */
.L_x_4817:
        /* <DEDUP_REMOVED lines=16> */
.L_x_5127:
        /* <DEDUP_REMOVED lines=43> */
.L_x_5131:
[----:B------:R-:W0:Y:S01]  /*24980*/  LDC R2, c[0x0][0xc3c] ;  /* 0x00030f00ff027b82 */ /* 0x000e220000000800 */
[----:B------:R-:W-:Y:S01]  /*24990*/  UIADD3 UR4, UR4, 0x1f, URZ ;  /* 0x0000001f04047890 */ /* 0x000fe2000fffe03f */
[----:B------:R-:W-:Y:S02]  /*249a0*/  ULDC UR7, c[0x0][0xc3c] ;  /* 0x00030f0000077ab9 */ /* 0x000fe40000000800 */
[----:B------:R-:W-:-:S03]  /*249b0*/  IMAD.U32 R27, RZ, RZ, UR7 ;  /* 0x00000007ff1b7e24 */ /* 0x000fc6000f8e00ff */
[----:B0-----:R-:W-:-:S13]  /*249c0*/  ISETP.LE.AND P6, PT, R2, UR4, PT ;  /* 0x0000000402007c0c */ /* 0x001fda000bfc3270 */
[----:B------:R-:W-:Y:S05]  /*249d0*/  @P6 BRA `(.L_x_5130) ;  /* 0x0000000800a86947 */ /* 0x000fea0003800000 */
[----:B------:R-:W-:Y:S01]  /*249e0*/  VIADD R11, R6, UR4 ;  /* 0x00000004060b7c36 */ /* 0x000fe20008000000 */
[----:B------:R-:W-:Y:S01]  /*249f0*/  MOV R8, RZ ;  /* 0x000000ff00087202 */ /* 0x000fe20000000f00 */
[----:B------:R-:W-:-:S03]  /*24a00*/  IMAD.MOV.U32 R7, RZ, RZ, RZ ;  /* 0x000000ffff077224 */ /* 0x000fc600078e00ff */
        /* <DEDUP_REMOVED lines=28> */
.L_x_5129:
        /* <DEDUP_REMOVED lines=11> */
[----:B------:R-:W-:-:S05]  /*24c80*/  IADD3 R3, R27, -0x1, RZ ;  /* 0xffffffff1b037810 */ /* 0x000fca0007ffe0ff */
[----:B------:R0:W1:Y:S02]  /*24c90*/  SHFL.IDX PT, R24, R2, R3, 0x1f ;  /* 0x00001f0302187589 */ /* 0x00006400000e0000 */
.L_x_5132:
        /* <DEDUP_REMOVED lines=32> */
[----:B------:R-:W-:-:S05]  /*24ea0*/  @P0 IADD3 R2, R2, 0x1, RZ ;  /* 0x0000000102020810 */ /* 0x000fca0007ffe0ff */
[----:B------:R-:W-:Y:S02]  /*24eb0*/  IMAD.MOV.U32 R13, RZ, RZ, R2 ;  /* 0x000000ffff0d7224 */ /* 0x000fe400078e0002 */
[----:B0-----:R-:W-:Y:S02]  /*24ec0*/  IMAD.MOV R2, RZ, RZ, -R3 ;  /* 0x000000ffff027224 */ /* 0x001fe400078e0a03 */
[----:B------:R-:W-:Y:S01]  /*24ed0*/  @!P2 IMAD.MOV R13, RZ, RZ, -R13 ;  /* 0x000000ffff0da224 */ /* 0x000fe200078e0a0d */
[----:B------:R-:W-:Y:S01]  /*24ee0*/  @!P1 LOP3.LUT R13, RZ, R7, RZ, 0x33, !PT ;  /* 0x00000007ff0d9212 */ /* 0x000fe200078e33ff */
[----:B------:R-:W-:Y:S02]  /*24ef0*/  IMAD R9, R2, R5, RZ ;  /* 0x0000000502097224 */ /* 0x000fe400078e02ff */
[----:B------:R-:W-:Y:S01]  /*24f00*/  IMAD.MOV.U32 R2, RZ, RZ, RZ ;  /* 0x000000ffff027224 */ /* 0x000fe200078e00ff */
[----:B------:R-:W-:-:S03]  /*24f10*/  IABS R10, R13 ;  /* 0x0000000d000a7213 */ /* 0x000fc60000000000 */
[----:B------:R-:W-:-:S04]  /*24f20*/  IMAD.HI.U32 R2, R3, R9, R2 ;  /* 0x0000000903027227 */ /* 0x000fc800078e0002 */
[----:B------:R-:W-:Y:S02]  /*24f30*/  IMAD.MOV.U32 R3, RZ, RZ, R10 ;  /* 0x000000ffff037224 */ /* 0x000fe400078e000a */
[----:B------:R-:W-:Y:S02]  /*24f40*/  IMAD.MOV.U32 R10, RZ, RZ, R12 ;  /* 0x000000ffff0a7224 */ /* 0x000fe400078e000c */
[----:B------:R-:W-:-:S04]  /*24f50*/  IMAD.HI.U32 R2, R2, R3, RZ ;  /* 0x0000000302027227 */ /* 0x000fc800078e00ff */
[----:B------:R-:W-:Y:S01]  /*24f60*/  IMAD R10, R2, R10, R3 ;  /* 0x0000000a020a7224 */ /* 0x000fe200078e0203 */
[----:B------:R-:W-:-:S04]  /*24f70*/  LOP3.LUT R3, R13, R8, RZ, 0x3c, !PT ;  /* 0x000000080d037212 */ /* 0x000fc800078e3cff */
[----:B------:R-:W-:Y:S02]  /*24f80*/  ISETP.GT.U32.AND P1, PT, R5, R10, PT ;  /* 0x0000000a0500720c */ /* 0x000fe40003f24070 */
[----:B------:R-:W-:-:S11]  /*24f90*/  ISETP.GE.AND P2, PT, R3, RZ, PT ;  /* 0x000000ff0300720c */ /* 0x000fd60003f46270 */
[----:B------:R-:W-:Y:S01]  /*24fa0*/  @!P1 IMAD.IADD R10, R10, 0x1, -R5 ;  /* 0x000000010a0a9824 */ /* 0x000fe200078e0a05 */
[----:B------:R-:W-:Y:S02]  /*24fb0*/  @!P1 IADD3 R2, R2, 0x1, RZ ;  /* 0x0000000102029810 */ /* 0x000fe40007ffe0ff */
[----:B------:R-:W-:Y:S02]  /*24fc0*/  ISETP.NE.AND P1, PT, R8, RZ, PT ;  /* 0x000000ff0800720c */ /* 0x000fe40003f25270 */
[----:B------:R-:W-:Y:S01]  /*24fd0*/  ISETP.GE.U32.AND P0, PT, R10, R5, PT ;  /* 0x000000050a00720c */ /* 0x000fe20003f06070 */
[----:B------:R-:W-:-:S12]  /*24fe0*/  IMAD.MOV R5, RZ, RZ, -R13 ;  /* 0x000000ffff057224 */ /* 0x000fd800078e0a0d */
        /* <DEDUP_REMOVED lines=9> */
.L_x_5133:
[----:B0-----:R-:W0:Y:S02]  /*25080*/  LDC.64 R2, c[0x0][0xc90] ;  /* 0x00032400ff027b82 */ /* 0x001e240000000a00 */
[----:B0-----:R-:W-:-:S05]  /*25090*/  IMAD.WIDE R2, R27, 0x4, R2 ;  /* 0x000000041b027825 */ /* 0x001fca00078e0202 */
[----:B------:R0:W2:Y:S01]  /*250a0*/  LDG.E R13, desc[UR60][R2.64] ;  /* 0x0000003c020d7981 */ /* 0x0000a2000c1e1900 */
[----:B------:R-:W-:Y:S02]  /*250b0*/  IABS R15, R4 ;  /* 0x00000004000f7213 */ /* 0x000fe40000000000 */
[----:B0-----:R-:W-:Y:S01]  /*250c0*/  MOV R2, RZ ;  /* 0x000000ff00027202 */ /* 0x001fe20000000f00 */
        /* <DEDUP_REMOVED lines=56> */
.L_x_5134:
[----:B------:R-:W-:-:S04]  /*25450*/  LOP3.LUT R2, RZ, R2, RZ, 0x33, !PT ;  /* 0x00000002ff027212 */ /* 0x000fc800078e33ff */
[----:B------:R-:W-:Y:S01]  /*25460*/  IADD3 R25, R7, R2, RZ ;  /* 0x0000000207197210 */ /* 0x000fe20007ffe0ff */
[----:B------:R-:W-:Y:S06]  /*25470*/  BRA `(.L_x_5135) ;  /* 0x00000000000c7947 */ /* 0x000fec0003800000 */
.L_x_5130:
[----:B------:R-:W-:Y:S02]  /*25480*/  IMAD.MOV.U32 R25, RZ, RZ, RZ ;  /* 0x000000ffff197224 */ /* 0x000fe400078e00ff */
[----:B------:R-:W-:Y:S02]  /*25490*/  IMAD.U32 R24, RZ, RZ, UR6 ;  /* 0x00000006ff187e24 */ /* 0x000fe4000f8e00ff */
[----:B------:R-:W-:-:S07]  /*254a0*/  IMAD.MOV.U32 R26, RZ, RZ, RZ ;  /* 0x000000ffff1a7224 */ /* 0x000fce00078e00ff */
.L_x_5135:
[----:B------:R-:W-:-:S13]  /*254b0*/  ISETP.NE.AND P0, PT, R6, RZ, PT ;  /* 0x000000ff0600720c */ /* 0x000fda0003f05270 */
[----:B------:R-:W0:Y:S01]  /*254c0*/  @!P0 S2R R3, SR_CgaCtaId ;  /* 0x0000000000038919 */ /* 0x000e220000008800 */
[----:B------:R-:W-:-:S04]  /*254d0*/  @!P0 MOV R2, 0x400 ;  /* 0x0000040000028802 */ /* 0x000fc80000000f00 */
[----:B0-----:R-:W-:-:S05]  /*254e0*/  @!P0 LEA R2, R3, R2, 0x18 ;  /* 0x0000000203028211 */ /* 0x001fca00078ec0ff */
[----:B------:R0:W-:Y:S01]  /*254f0*/  @!P0 STS.128 [R2+0x308d0], R24 ;  /* 0x0308d01802008388 */ /* 0x0001e20000000c00 */
[----:B------:R-:W-:Y:S06]  /*25500*/  BAR.ARV 0x5, 0x180 ;  /* 0x0146000000007b1d */ /* 0x000fec0000002000 */
.L_x_5128:
        /* <DEDUP_REMOVED lines=12> */
[----:B------:R-:W-:Y:S01]  /*255d0*/  MOV R30, 0x1 ;  /* 0x00000001001e7802 */ /* 0x000fe20000000f00 */
[----:B------:R-:W-:Y:S01]  /*255e0*/  IMAD.MOV.U32 R28, RZ, RZ, RZ ;  /* 0x000000ffff1c7224 */ /* 0x000fe200078e00ff */
[C---:B------:R-:W-:Y:S01]  /*255f0*/  LOP3.LUT R3, R33.reuse, 0x1f8, RZ, 0xc0, !PT ;  /* 0x000001f821037812 */ /* 0x040fe200078ec0ff */
[----:B------:R-:W-:Y:S01]  /*25600*/  IMAD.SHL.U32 R37, R4, 0x8, RZ ;  /* 0x0000000804257824 */ /* 0x000fe200078e00ff */
[----:B------:R-:W-:Y:S01]  /*25610*/  LOP3.LUT R33, R33, 0x38, RZ, 0xc0, !PT ;  /* 0x0000003821217812 */ /* 0x000fe200078ec0ff */
[----:B------:R-:W-:Y:S01]  /*25620*/  IMAD.MOV.U32 R23, RZ, RZ, RZ ;  /* 0x000000ffff177224 */ /* 0x000fe200078e00ff */
[----:B------:R-:W-:Y:S01]  /*25630*/  ULDC.64 UR36, c[0x0][0x198] ;  /* 0x0000660000247ab9 */ /* 0x000fe20000000a00 */
[----:B------:R-:W-:Y:S01]  /*25640*/  IMAD.MOV.U32 R29, RZ, RZ, 0x1 ;  /* 0x00000001ff1d7424 */ /* 0x000fe200078e00ff */
[C---:B------:R-:W-:Y:S01]  /*25650*/  LOP3.LUT R36, R33.reuse, 0x40, RZ, 0xfc, !PT ;  /* 0x0000004021247812 */ /* 0x040fe200078efcff */
        /* <DEDUP_REMOVED lines=8> */
[----:B------:R-:W-:-:S03]  /*256e0*/  ULOP3.LUT UR39, UR4, 0x2, URZ, 0xfc, !UPT ;  /* 0x0000000204277892 */ /* 0x000fc6000f8efc3f */
[----:B------:R-:W-:Y:S02]  /*256f0*/  UMOV UR4, 0x400 ;  /* 0x0000040000047882 */ /* 0x000fe40000000000 */
[----:B0-----:R-:W-:-:S06]  /*25700*/  ULEA UR4, UR5, UR4, 0x18 ;  /* 0x0000000405047291 */ /* 0x001fcc000f8ec03f */
[----:B------:R-:W-:-:S04]  /*25710*/  IMAD.U32 R17, RZ, RZ, UR4 ;  /* 0x00000004ff117e24 */ /* 0x000fc8000f8e00ff */
[----:B------:R-:W-:-:S05]  /*25720*/  IMAD R0, R37, 0x2, R17 ;  /* 0x0000000225007824 */ /* 0x000fca00078e0211 */
[----:B------:R1:W-:Y:S02]  /*25730*/  STL [R1], R0 ;  /* 0x0000000001007387 */ /* 0x0003e40000100800 */
.L_x_5259:
[----:B------:R-:W-:Y:S05]  /*25740*/  YIELD ;  /* 0x0000000000007946 */ /* 0x000fea0003800000 */
[----:B------:R-:W-:Y:S01]  /*25750*/  ULDC.64 UR4, c[0x0][0xa28] ;  /* 0x00028a0000047ab9 */ /* 0x000fe20000000a00 */
[----:B0-----:R-:W-:Y:S01]  /*25760*/  IMAD.MOV.U32 R12, RZ, RZ, RZ ;  /* 0x000000ffff0c7224 */ /* 0x001fe200078e00ff */
[----:B------:R-:W-:Y:S01]  /*25770*/  ISETP.NE.U32.AND P0, PT, RZ, UR4, PT ;  /* 0x00000004ff007c0c */ /* 0x000fe2000bf05070 */
[----:B------:R-:W0:Y:S01]  /*25780*/  LDC.64 R4, c[0x0][0xa00] ;  /* 0x00028000ff047b82 */ /* 0x000e220000000a00 */
[----:B------:R-:W-:Y:S02]  /*25790*/  ULDC.64 UR6, c[0x0][0xa10] ;  /* 0x0002840000067ab9 */ /* 0x000fe40000000a00 */
[----:B------:R-:W-:Y:S01]  /*257a0*/  ISETP.NE.AND.EX P0, PT, RZ, UR5, PT, P0 ;  /* 0x00000005ff007c0c */ /* 0x000fe2000bf05300 */
[----:B------:R-:W-:-:S12]  /*257b0*/  ULDC.64 UR4, c[0x0][0xa18] ;  /* 0x0002860000047ab9 */ /* 0x000fd80000000a00 */
[----:B--2---:R-:W2:Y:S01]  /*257c0*/  @P0 LDC.64 R2, c[0x0][0xa28] ;  /* 0x00028a00ff020b82 */ /* 0x004ea20000000a00 */
[----:B------:R-:W-:Y:S01]  /*257d0*/  ISETP.NE.U32.AND P1, PT, RZ, UR6, PT ;  /* 0x00000006ff007c0c */ /* 0x000fe2000bf25070 */
[----:B--2---:R-:W-:-:S05]  /*257e0*/  @P0 IMAD.WIDE R2, R27, 0x4, R2 ;  /* 0x000000041b020825 */ /* 0x004fca00078e0202 */
[----:B------:R2:W3:Y:S01]  /*257f0*/  @P0 LDG.E R12, desc[UR60][R2.64] ;  /* 0x0000003c020c0981 */ /* 0x0004e2000c1e1900 */
[----:B------:R-:W-:Y:S01]  /*25800*/  ISETP.NE.U32.AND P0, PT, RZ, UR4, PT ;  /* 0x00000004ff007c0c */ /* 0x000fe2000bf05070 */
[----:B------:R-:W-:Y:S01]  /*25810*/  IMAD.MOV.U32 R35, RZ, RZ, RZ ;  /* 0x000000ffff237224 */ /* 0x000fe200078e00ff */
[----:B------:R-:W-:Y:S01]  /*25820*/  ISETP.NE.AND.EX P1, PT, RZ, UR7, PT, P1 ;  /* 0x00000007ff007c0c */ /* 0x000fe2000bf25310 */
[----:B-1----:R-:W-:Y:S01]  /*25830*/  IMAD.MOV.U32 R0, RZ, RZ, RZ ;  /* 0x000000ffff007224 */ /* 0x002fe200078e00ff */
[----:B------:R-:W-:Y:S01]  /*25840*/  ISETP.NE.AND.EX P2, PT, RZ, UR5, PT, P0 ;  /* 0x00000005ff007c0c */ /* 0x000fe2000bf45300 */
[----:B------:R-:W-:Y:S01]  /*25850*/  ULDC.64 UR4, c[0x0][0xa00] ;  /* 0x0002800000047ab9 */ /* 0x000fe20000000a00 */
[----:B0-----:R-:W-:Y:S01]  /*25860*/  IMAD.WIDE R4, R27, 0x4, R4 ;  /* 0x000000041b047825 */ /* 0x001fe200078e0204 */
[----:B------:R-:W-:Y:S01]  /*25870*/  ISETP.NE.U32.AND P0, PT, RZ, UR4, PT ;  /* 0x00000004ff007c0c */ /* 0x000fe2000bf05070 */
[----:B--2---:R-:W0:Y:S03]  /*25880*/  LDC.64 R2, c[0x0][0xa10] ;  /* 0x00028400ff027b82 */ /* 0x004e260000000a00 */
[----:B------:R-:W-:-:S06]  /*25890*/  ISETP.NE.AND.EX P0, PT, RZ, UR5, PT, P0 ;  /* 0x00000005ff007c0c */ /* 0x000fcc000bf05300 */
[----:B------:R-:W1:Y:S07]  /*258a0*/  @P2 LDC.64 R6, c[0x0][0xa18] ;  /* 0x00028600ff062b82 */ /* 0x000e6e0000000a00 */
[----:B------:R-:W5:Y:S01]  /*258b0*/  @P0 LDG.E R35, desc[UR60][R4.64] ;  /* 0x0000003c04230981 */ /* 0x000f62000c1e1900 */
[----:B0-----:R-:W-:-:S05]  /*258c0*/  IMAD.WIDE R2, R27, 0x4, R2 ;  /* 0x000000041b027825 */ /* 0x001fca00078e0202 */
[----:B------:R-:W5:Y:S01]  /*258d0*/  @P1 LDG.E R0, desc[UR60][R2.64] ;  /* 0x0000003c02001981 */ /* 0x000f62000c1e1900 */
[----:B------:R-:W-:Y:S02]  /*258e0*/  ULDC UR4, c[0x0][0x288] ;  /* 0x0000a20000047ab9 */ /* 0x000fe40000000800 */
[----:B------:R-:W-:Y:S01]  /*258f0*/  MOV R31, UR4 ;  /* 0x00000004001f7c02 */ /* 0x000fe20008000f00 */
        /* <DEDUP_REMOVED lines=10> */
[----:B------:R-:W-:Y:S02]  /*259a0*/  IMAD.U32 R8, RZ, RZ, UR4 ;  /* 0x00000004ff087e24 */ /* 0x000fe4000f8e00ff */
[----:B0-----:R-:W-:Y:S01]  /*259b0*/  IMAD.U32 R7, RZ, RZ, UR5 ;  /* 0x00000005ff077e24 */ /* 0x001fe2000f8e00ff */
[----:B---3--:R0:W-:Y:S01]  /*259c0*/  STL [R1+0xc], R12 ;  /* 0x00000c0c01007387 */ /* 0x0081e20000100800 */
[----:B------:R-:W-:Y:S05]  /*259d0*/  @P2 BRA `(.L_x_5137) ;  /* 0x0000000000102947 */ /* 0x000fea0003800000 */
[----:B------:R-:W-:Y:S05]  /*259e0*/  @!P0 BRA `(.L_x_5137) ;  /* 0x00000000000c8947 */ /* 0x000fea0003800000 */
[----:B------:R-:W2:Y:S04]  /*259f0*/  LDG.E R6, desc[UR60][R4.64] ;  /* 0x0000003c04067981 */ /* 0x000ea8000c1e1900 */
[----:B-----5:R-:W2:Y:S02]  /*25a00*/  LDG.E R31, desc[UR60][R4.64+0x4] ;  /* 0x0000043c041f7981 */ /* 0x020ea4000c1e1900 */
[----:B--2---:R-:W-:-:S07]  /*25a10*/  IMAD.IADD R31, R31, 0x1, -R6 ;  /* 0x000000011f1f7824 */ /* 0x004fce00078e0a06 */
.L_x_5137:
        /* <DEDUP_REMOVED lines=13> */
.L_x_5138:
        /* <DEDUP_REMOVED lines=9> */
.L_x_5139:
[----:B-1----:R-:W2:Y:S01]  /*25b80*/  @P1 LDG.E R5, desc[UR60][R2.64] ;  /* 0x0000003c02051981 */ /* 0x002ea2000c1e1900 */
[----:B------:R-:W1:Y:S03]  /*25b90*/  LDC R9, c[0x0][0x448] ;  /* 0x00011200ff097b82 */ /* 0x000e660000000800 */
[----:B------:R3:W2:Y:S01]  /*25ba0*/  @P1 LDG.E R4, desc[UR60][R2.64+0x4] ;  /* 0x0000043c02041981 */ /* 0x0006a2000c1e1900 */
[----:B------:R-:W-:Y:S02]  /*25bb0*/  IMAD.SHL.U32 R25, R25, 0x80, RZ ;  /* 0x0000008019197824 */ /* 0x000fe400078e00ff */
[----:B-----5:R-:W-:Y:S02]  /*25bc0*/  IMAD.IADD R8, R8, 0x1, -R12 ;  /* 0x0000000108087824 */ /* 0x020fe400078e0a0c */
[----:B---3--:R-:W3:Y:S01]  /*25bd0*/  LDC.64 R2, c[0x0][0x9e0] ;  /* 0x00027800ff027b82 */ /* 0x008ee20000000a00 */
[----:B-1----:R-:W-:Y:S01]  /*25be0*/  ISETP.NE.AND P2, PT, R9, 0x1, PT ;  /* 0x000000010900780c */ /* 0x002fe20003f45270 */
[----:B------:R-:W-:-:S12]  /*25bf0*/  VIADD R9, R25, 0x7f ;  /* 0x0000007f19097836 */ /* 0x000fd80000000000 */
[----:B------:R-:W1:Y:S01]  /*25c00*/  @P2 LDC R10, c[0x0][0x44c] ;  /* 0x00011300ff0a2b82 */ /* 0x000e620000000800 */
[----:B---3--:R-:W-:-:S07]  /*25c10*/  ISETP.GE.AND P3, PT, R3, 0x1, PT ;  /* 0x000000010300780c */ /* 0x008fce0003f66270 */
[----:B------:R-:W3:Y:S01]  /*25c20*/  @P2 LDC R11, c[0x0][0x450] ;  /* 0x00011400ff0b2b82 */ /* 0x000ee20000000800 */
[----:B--2---:R-:W-:Y:S02]  /*25c30*/  @P1 IMAD.IADD R7, R4, 0x1, -R5 ;  /* 0x0000000104071824 */ /* 0x004fe400078e0a05 */
[----:B-1----:R-:W-:-:S05]  /*25c40*/  @P2 IMAD.HI.U32 R4, R9, R10, RZ ;  /* 0x0000000a09042227 */ /* 0x002fca00078e00ff */
[----:B---3--:R-:W-:Y:S02]  /*25c50*/  @P2 SHF.R.U32.HI R9, RZ, R11, R4 ;  /* 0x0000000bff092219 */ /* 0x008fe40000011604 */
[----:B------:R-:W-:-:S04]  /*25c60*/  IADD3 R11, R8, R7, RZ ;  /* 0x00000007080b7210 */ /* 0x000fc80007ffe0ff */
[C---:B------:R-:W-:Y:S01]  /*25c70*/  IADD3 R18, R11.reuse, 0x1, -R31 ;  /* 0x000000010b127810 */ /* 0x040fe20007ffe81f */
[----:B------:R1:W-:Y:S01]  /*25c80*/  STL [R1+0x4], R11 ;  /* 0x0000040b01007387 */ /* 0x0003e20000100800 */
[----:B------:R-:W-:-:S03]  /*25c90*/  VIADD R4, R11, 0x5f ;  /* 0x0000005f0b047836 */ /* 0x000fc60000000000 */
[----:B------:R-:W-:Y:S02]  /*25ca0*/  IMAD.IADD R9, R18, 0x1, R9 ;  /* 0x0000000112097824 */ /* 0x000fe400078e0209 */
[----:B------:R-:W-:-:S04]  /*25cb0*/  IMAD.HI R4, R4, 0x2aaaaaab, RZ ;  /* 0x2aaaaaab04047827 */ /* 0x000fc800078e02ff */
[----:B------:R-:W-:Y:S01]  /*25cc0*/  IMAD.IADD R2, R9, 0x1, R2 ;  /* 0x0000000109027824 */ /* 0x000fe200078e0202 */
[----:B------:R-:W-:-:S04]  /*25cd0*/  SHF.R.U32.HI R19, RZ, 0x1f, R4 ;  /* 0x0000001fff137819 */ /* 0x000fc80000011604 */
[----:B------:R-:W-:Y:S01]  /*25ce0*/  LEA.HI.SX32 R19, R4, R19, 0x1c ;  /* 0x0000001304137211 */ /* 0x000fe200078fe2ff */
[----:B-1----:R-:W-:Y:S06]  /*25cf0*/  @!P3 BRA `(.L_x_5140) ;  /* 0x000000000048b947 */ /* 0x002fec0003800000 */
        /* <DEDUP_REMOVED lines=11> */
.L_x_5142:
[----:B------:R-:W-:-:S13]  /*25db0*/  ISETP.NE.AND P0, PT, R3, 0x1, PT ;  /* 0x000000010300780c */ /* 0x000fda0003f05270 */
[----:B------:R-:W1:Y:S02]  /*25dc0*/  @P0 LDC.64 R4, c[0x0][0x9e8] ;  /* 0x00027a00ff040b82 */ /* 0x000e640000000a00 */
[----:B-1----:R-:W-:-:S05]  /*25dd0*/  @P0 IMAD.HI.U32 R4, R10, R4, RZ ;  /* 0x000000040a040227 */ /* 0x002fca00078e00ff */
[----:B------:R-:W-:-:S07]  /*25de0*/  @P0 SHF.R.U32.HI R10, RZ, R5, R4 ;  /* 0x00000005ff0a0219 */ /* 0x000fce0000011604 */
.L_x_5143:
[----:B------:R-:W-:Y:S05]  /*25df0*/  BSYNC B0 ;  /* 0x0000000000007941 */ /* 0x000fea0003800000 */
.L_x_5141:
[----:B------:R-:W-:-:S05]  /*25e00*/  IMAD R5, R10, R3, R3 ;  /* 0x000000030a057224 */ /* 0x000fca00078e0203 */
[----:B------:R-:W-:-:S07]  /*25e10*/  VIMNMX R2, R2, R5, PT ;  /* 0x0000000502027248 */ /* 0x000fce0003fe0100 */
.L_x_5140:
[----:B------:R-:W1:Y:S01]  /*25e20*/  @P2 LDC R10, c[0x0][0x44c] ;  /* 0x00011300ff0a2b82 */ /* 0x000e620000000800 */
[----:B------:R-:W-:Y:S01]  /*25e30*/  VIADD R2, R2, 0x5f ;  /* 0x0000005f02027836 */ /* 0x000fe20000000000 */
[----:B------:R-:W-:Y:S01]  /*25e40*/  ULDC UR4, c[0x0][0x9dc] ;  /* 0x0002770000047ab9 */ /* 0x000fe20000000800 */
[----:B------:R-:W-:Y:S02]  /*25e50*/  IMAD.MOV.U32 R4, RZ, RZ, R25 ;  /* 0x000000ffff047224 */ /* 0x000fe400078e0019 */
[----:B------:R-:W-:-:S03]  /*25e60*/  IMAD.HI R2, R2, 0x2aaaaaab, RZ ;  /* 0x2aaaaaab02027827 */ /* 0x000fc600078e02ff */
[----:B------:R-:W2:Y:S01]  /*25e70*/  @P2 LDC R5, c[0x0][0x450] ;  /* 0x00011400ff052b82 */ /* 0x000ea20000000800 */
[----:B------:R-:W-:Y:S02]  /*25e80*/  IMAD.IADD R9, R11, 0x1, -R31 ;  /* 0x000000010b097824 */ /* 0x000fe400078e0a1f */
[----:B-1----:R-:W-:-:S05]  /*25e90*/  @P2 IMAD.HI.U32 R10, R25, R10, RZ ;  /* 0x0000000a190a2227 */ /* 0x002fca00078e00ff */
[----:B--2---:R-:W-:Y:S02]  /*25ea0*/  @P2 SHF.R.U32.HI R4, RZ, R5, R10 ;  /* 0x00000005ff042219 */ /* 0x004fe4000001160a */
[----:B------:R-:W-:Y:S02]  /*25eb0*/  SHF.R.U32.HI R5, RZ, 0x1f, R2 ;  /* 0x0000001fff057819 */ /* 0x000fe40000011602 */
[----:B------:R-:W-:Y:S02]  /*25ec0*/  IADD3 R10, R9, R4, RZ ;  /* 0x00000004090a7210 */ /* 0x000fe40007ffe0ff */
[----:B------:R-:W-:-:S04]  /*25ed0*/  LEA.HI.SX32 R2, R2, R5, 0x1c ;  /* 0x0000000502027211 */ /* 0x000fc800078fe2ff */
[----:B------:R-:W-:Y:S01]  /*25ee0*/  VIMNMX R11, R19, R2, PT ;  /* 0x00000002130b7248 */ /* 0x000fe20003fe0100 */
        /* <DEDUP_REMOVED lines=12> */
.L_x_5146:
[----:B------:R-:W-:-:S13]  /*25fb0*/  ISETP.NE.AND P0, PT, R3, 0x1, PT ;  /* 0x000000010300780c */ /* 0x000fda0003f05270 */
[----:B------:R-:W1:Y:S02]  /*25fc0*/  @P0 LDC.64 R4, c[0x0][0x9e8] ;  /* 0x00027a00ff040b82 */ /* 0x000e640000000a00 */
[----:B-1----:R-:W-:-:S05]  /*25fd0*/  @P0 IMAD.HI.U32 R4, R10, R4, RZ ;  /* 0x000000040a040227 */ /* 0x002fca00078e00ff */
[----:B------:R-:W-:-:S07]  /*25fe0*/  @P0 SHF.R.U32.HI R10, RZ, R5, R4 ;  /* 0x00000005ff0a0219 */ /* 0x000fce0000011604 */
.L_x_5147:
[----:B------:R-:W-:Y:S05]  /*25ff0*/  BSYNC B0 ;  /* 0x0000000000007941 */ /* 0x000fea0003800000 */
.L_x_5145:
[----:B------:R-:W-:-:S05]  /*26000*/  IMAD R3, R10, R3, RZ ;  /* 0x000000030a037224 */ /* 0x000fca00078e02ff */
[----:B------:R-:W-:-:S07]  /*26010*/  VIMNMX R2, R2, R3, !PT ;  /* 0x0000000302027248 */ /* 0x000fce0007fe0100 */
.L_x_5144:
[----:B------:R-:W-:Y:S01]  /*26020*/  IMAD.HI R2, R2, 0x2aaaaaab, RZ ;  /* 0x2aaaaaab02027827 */ /* 0x000fe200078e02ff */
[----:B------:R-:W-:Y:S01]  /*26030*/  BSSY B0, `(.L_x_5148) ;  /* 0x0000026000007945 */ /* 0x000fe20003800000 */
[----:B------:R-:W-:Y:S02]  /*26040*/  LOP3.LUT R10, R6, 0xff, RZ, 0xc0, !PT ;  /* 0x000000ff060a7812 */ /* 0x000fe400078ec0ff */
[----:B------:R-:W-:Y:S01]  /*26050*/  SHF.R.U32.HI R6, RZ, 0x10, R6 ;  /* 0x00000010ff067819 */ /* 0x000fe20000011606 */
[----:B------:R-:W-:Y:S01]  /*26060*/  IMAD.MOV.U32 R14, RZ, RZ, RZ ;  /* 0x000000ffff0e7224 */ /* 0x000fe200078e00ff */
[----:B------:R-:W-:-:S04]  /*26070*/  SHF.R.U32.HI R3, RZ, 0x1f, R2 ;  /* 0x0000001fff037819 */ /* 0x000fc80000011602 */
[----:B------:R-:W-:-:S04]  /*26080*/  LEA.HI.SX32 R3, R2, R3, 0x1c ;  /* 0x0000000302037211 */ /* 0x000fc800078fe2ff */
[----:B------:R-:W-:-:S04]  /*26090*/  VIMNMX R4, RZ, R3, !PT ;  /* 0x00000003ff047248 */ /* 0x000fc80007fe0100 */
[----:B------:R-:W-:-:S13]  /*260a0*/  ISETP.GT.AND P0, PT, R11, R4, PT ;  /* 0x000000040b00720c */ /* 0x000fda0003f04270 */
[----:B------:R-:W-:Y:S05]  /*260b0*/  @!P0 BRA `(.L_x_5149) ;  /* 0x0000000000748947 */ /* 0x000fea0003800000 */
[----:B------:R-:W-:Y:S01]  /*260c0*/  ISETP.NE.AND P0, PT, R6, RZ, PT ;  /* 0x000000ff0600720c */ /* 0x000fe20003f05270 */
[----:B------:R-:W-:-:S03]  /*260d0*/  ULDC UR4, c[0x0][0x9f0] ;  /* 0x00027c0000047ab9 */ /* 0x000fc60000000800 */
[----:B------:R-:W-:-:S04]  /*260e0*/  SEL R5, R6, UR4, P0 ;  /* 0x0000000406057c07 */ /* 0x000fc80008000000 */
[----:B------:R-:W-:Y:S02]  /*260f0*/  IABS R13, R5 ;  /* 0x00000005000d7213 */ /* 0x000fe40000000000 */
[----:B0-----:R-:W-:Y:S02]  /*26100*/  IADD3 R12, R5, -0x1, R11 ;  /* 0xffffffff050c7810 */ /* 0x001fe40007ffe00b */
        /* <DEDUP_REMOVED lines=24> */
.L_x_5149:
[----:B------:R-:W-:Y:S05]  /*26290*/  BSYNC B0 ;  /* 0x0000000000007941 */ /* 0x000fea0003800000 */
.L_x_5148:
[-C--:B------:R-:W-:Y:S01]  /*262a0*/  IMAD R3, R10, R14.reuse, R4 ;  /* 0x0000000e0a037224 */ /* 0x080fe200078e0204 */
        /* <DEDUP_REMOVED lines=24> */
.L_x_5327:
[----:B--2---:R-:W-:Y:S02]  /*26430*/  ISETP.NE.AND P0, PT, R14, RZ, PT ;  /* 0x000000ff0e00720c */ /* 0x004fe40003f05270 */
[----:B------:R-:W-:-:S11]  /*26440*/  PLOP3.LUT P6, PT, PT, PT, PT, 0x8, 0x0 ;  /* 0x000000000000781c */ /* 0x000fd60003fce170 */
[----:B------:R-:W-:Y:S05]  /*26450*/  @P0 BRA `(.L_x_5153) ;  /* 0x00000000000c0947 */ /* 0x000fea0003800000 */
[----:B------:R-:W-:-:S03]  /*26460*/  UMOV UR4, 0xffffffff ;  /* 0xffffffff00047882 */ /* 0x000fc60000000000 */
[----:B------:R-:W-:Y:S05]  /*26470*/  BRA.DIV UR4, `(.L_x_5154) ;  /* 0x0000007604f07947 */ /* 0x000fea000b800000 */
[----:B------:R-:W-:-:S13]  /*26480*/  ELECT P6, URZ, PT ;  /* 0x00000000003f782f */ /* 0x000fda00038c0000 */
.L_x_5153:
        /* <DEDUP_REMOVED lines=9> */
.L_x_5330:
[----:B------:R-:W-:Y:S05]  /*26520*/  BSYNC B1 ;  /* 0x0000000000017941 */ /* 0x000fea0003800000 */
.L_x_5155:
[----:B------:R-:W-:Y:S04]  /*26530*/  BSSY B1, `(.L_x_5157) ;  /* 0x000008b000017945 */ /* 0x000fe80003800000 */
[----:B------:R-:W-:Y:S05]  /*26540*/  @!P6 BRA `(.L_x_5158) ;  /* 0x000000080024e947 */ /* 0x000fea0003800000 */
[----:B0-----:R-:W-:Y:S01]  /*26550*/  IMAD R12, R28, 0x8, R17 ;  /* 0x000000081c0c7824 */ /* 0x001fe200078e0211 */
[----:B------:R-:W-:Y:S01]  /*26560*/  SHF.L.U32 R11, R30, 0x1f, RZ ;  /* 0x0000001f1e0b7819 */ /* 0x000fe200000006ff */
[----:B------:R-:W0:Y:S01]  /*26570*/  S2R R3, SR_TID.X ;  /* 0x0000000000037919 */ /* 0x000e220000002100 */
[----:B------:R-:W-:Y:S02]  /*26580*/  BSSY B2, `(.L_x_5159) ;  /* 0x0000005000027945 */ /* 0x000fe40003800000 */
[----:B------:R-:W2:Y:S01]  /*26590*/  SYNCS.PHASECHK.TRANS64.TRYWAIT P0, [R12+URZ+0x308a0], R11 ;  /* 0x0308a00b0c0075a7 */ /* 0x000ea2000800017f */
[----:B0-----:R-:W-:-:S04]  /*265a0*/  LOP3.LUT R3, R3, 0x7f, RZ, 0xc0, !PT ;  /* 0x0000007f03037812 */ /* 0x001fc800078ec0ff */
[----:B------:R-:W-:Y:S01]  /*265b0*/  ISETP.NE.AND P1, PT, R3, RZ, PT ;  /* 0x000000ff0300720c */ /* 0x000fe20003f25270 */
[----:B--2---:R-:W-:-:S12]  /*265c0*/  @!P0 BRA `(.L_x_5160) ;  /* 0x0000007400d08947 */ /* 0x004fd80003800000 */
.L_x_5331:
[----:B------:R-:W-:Y:S05]  /*265d0*/  BSYNC B2 ;  /* 0x0000000000027941 */ /* 0x000fea0003800000 */
.L_x_5159:
[----:B------:R-:W-:Y:S04]  /*265e0*/  BSSY B2, `(.L_x_5161) ;  /* 0x0000009000027945 */ /* 0x000fe80003800000 */
        /* <DEDUP_REMOVED lines=8> */
.L_x_5162:
[----:B------:R-:W-:Y:S05]  /*26670*/  BSYNC B2 ;  /* 0x0000000000027941 */ /* 0x000fea0003800000 */
.L_x_5161:
[----:B------:R-:W-:Y:S01]  /*26680*/  MOV R22, RZ ;  /* 0x000000ff00167202 */ /* 0x000fe20000000f00 */
[----:B------:R-:W-:Y:S01]  /*26690*/  IMAD R7, R2, 0x60, R0 ;  /* 0x0000006002077824 */ /* 0x000fe200078e0200 */
[----:B------:R-:W-:Y:S01]  /*266a0*/  UIADD3 UR4, UP0, UR36, 0x570, URZ ;  /* 0x0000057024047890 */ /* 0x000fe2000ff1e03f */
[----:B-1----:R-:W-:Y:S01]  /*266b0*/  IMAD R8, R28, 0x9000, R17 ;  /* 0x000090001c087824 */ /* 0x002fe200078e0211 */
[----:B------:R-:W-:Y:S01]  /*266c0*/  R2UR UR10, R22 ;  /* 0x00000000160a72ca */ /* 0x000fe200000e0000 */
[----:B------:R-:W-:Y:S01]  /*266d0*/  VIADD R7, R7, 0xffffffa0 ;  /* 0xffffffa007077836 */ /* 0x000fe20000000000 */
[----:B------:R-:W-:Y:S01]  /*266e0*/  PLOP3.LUT P0, PT, PT, PT, PT, 0x80, 0x0 ;  /* 0x000000000000781c */ /* 0x000fe20003f0f070 */
[----:B------:R-:W-:Y:S01]  /*266f0*/  VIADD R3, R12, 0x30890 ;  /* 0x000308900c037836 */ /* 0x000fe20000000000 */
[----:B------:R-:W-:Y:S01]  /*26700*/  UIADD3.X UR5, URZ, UR37, URZ, UP0, !UPT ;  /* 0x000000253f057290 */ /* 0x000fe200087fe43f */
[----:B------:R-:W-:Y:S01]  /*26710*/  VIADD R13, R8, 0x1e400 ;  /* 0x0001e400080d7836 */ /* 0x000fe20000000000 */
[----:B------:R-:W-:Y:S01]  /*26720*/  UMOV UR6, 0x0 ;  /* 0x0000000000067882 */ /* 0x000fe20000000000 */
[----:B------:R-:W-:-:S09]  /*26730*/  UMOV UR7, 0x12f00000 ;  /* 0x12f0000000077882 */ /* 0x000fd20000000000 */
.L_x_5163:
        /* <DEDUP_REMOVED lines=16> */
.L_x_5164:
        /* <DEDUP_REMOVED lines=16> */
.L_x_5165:
        /* <DEDUP_REMOVED lines=13> */
.L_x_5332:
[----:B------:R-:W-:Y:S05]  /*26a10*/  BSYNC B2 ;  /* 0x0000000000027941 */ /* 0x000fea0003800000 */
.L_x_5166:
        /* <DEDUP_REMOVED lines=11> */
.L_x_5169:
[----:B------:R-:W-:Y:S05]  /*26ad0*/  BSYNC B2 ;  /* 0x0000000000027941 */ /* 0x000fea0003800000 */
.L_x_5168:
        /* <DEDUP_REMOVED lines=8> */
.L_x_5170:
        /* <DEDUP_REMOVED lines=15> */
.L_x_5171:
        /* <DEDUP_REMOVED lines=15> */
.L_x_5172:
        /* <DEDUP_REMOVED lines=10> */
.L_x_5158:
[----:B------:R-:W-:Y:S05]  /*26de0*/  BSYNC B1 ;  /* 0x0000000000017941 */ /* 0x000fea0003800000 */
.L_x_5157:
[----:B-1----:R-:W-:Y:S01]  /*26df0*/  VIADD R8, R2, 0xfffffffe ;  /* 0xfffffffe02087836 */ /* 0x002fe20000000000 */
        /* <DEDUP_REMOVED lines=8> */
.L_x_5189:
        /* <DEDUP_REMOVED lines=11> */
.L_x_5333:
[----:B------:R-:W-:Y:S05]  /*26f30*/  BSYNC B2 ;  /* 0x0000000000027941 */ /* 0x000fea0003800000 */
.L_x_5175:
        /* <DEDUP_REMOVED lines=9> */
.L_x_5178:
[----:B------:R-:W-:Y:S05]  /*26fd0*/  BSYNC B2 ;  /* 0x0000000000027941 */ /* 0x000fea0003800000 */
.L_x_5177:
[----:B------:R-:W-:Y:S01]  /*26fe0*/  IMAD.MOV.U32 R14, RZ, RZ, RZ ;  /* 0x000000ffff0e7224 */ /* 0x000fe200078e00ff */
[----:B------:R-:W-:Y:S01]  /*26ff0*/  UIADD3 UR4, UP0, UR36, 0x570, URZ ;  /* 0x0000057024047890 */ /* 0x000fe2000ff1e03f */
[----:B------:R-:W-:Y:S01]  /*27000*/  IMAD R11, R28, 0x9000, R17 ;  /* 0x000090001c0b7824 */ /* 0x000fe200078e0211 */
        /* <DEDUP_REMOVED lines=8> */
.L_x_5179:
        /* <DEDUP_REMOVED lines=16> */
.L_x_5180:
        /* <DEDUP_REMOVED lines=16> */
.L_x_5181:
        /* <DEDUP_REMOVED lines=13> */
.L_x_5334:
[----:B------:R-:W-:Y:S05]  /*27360*/  BSYNC B2 ;  /* 0x0000000000027941 */ /* 0x000fea0003800000 */
.L_x_5182:
[----:B------:R-:W-:Y:S01]  /*27370*/  BSSY B2, `(.L_x_5184) ;  /* 0x000000b000027945 */ /* 0x000fe20003800000 */
[----:B------:R-:W-:Y:S01]  /*27380*/  IMAD.MOV.U32 R2, RZ, RZ, 0x0 ;  /* 0x00000000ff027424 */ /* 0x000fe200078e00ff */
[----:B01----:R-:W-:Y:S02]  /*27390*/  MOV R3, 0x12f00000 ;  /* 0x12f0000000037802 */ /* 0x003fe40000000f00 */
[----:B------:R-:W-:Y:S05]  /*273a0*/  @P2 BRA `(.L_x_5185) ;  /* 0x00000000001c2947 */ /* 0x000fea0003800000 */
[----:B------:R-:W0:Y:S01]  /*273b0*/  S2R R21, SR_TID.X ;  /* 0x0000000000157919 */ /* 0x000e220000002100 */
[----:B------:R-:W-:-:S04]  /*273c0*/  IMAD.MOV.U32 R13, RZ, RZ, 0x9000 ;  /* 0x00009000ff0d7424 */ /* 0x000fc800078e00ff */
[----:B------:R1:W-:Y:S01]  /*273d0*/  SYNCS.ARRIVE.TRANS64 RZ, [R7+URZ+0x308b0], R13 ;  /* 0x0308b00d07ff79a7 */ /* 0x0003e2000800003f */
[----:B0-----:R-:W-:-:S04]  /*273e0*/  LOP3.LUT R21, R21, 0x1f, RZ, 0xc0, !PT ;  /* 0x0000001f15157812 */ /* 0x001fc800078ec0ff */
[----:B------:R-:W-:-:S13]  /*273f0*/  ISETP.NE.AND P1, PT, R21, RZ, PT ;  /* 0x000000ff1500720c */ /* 0x000fda0003f25270 */
[----:B-1----:R-:W-:Y:S05]  /*27400*/  @!P1 BRA `(.L_x_5185) ;  /* 0x0000000000049947 */ /* 0x002fea0003800000 */
[----:B------:R-:W-:Y:S01]  /*27410*/  BPT.TRAP 0x1 ;  /* 0x000000040000795c */ /* 0x000fe20000300000 */
.L_x_5185:
[----:B------:R-:W-:Y:S05]  /*27420*/  BSYNC B2 ;  /* 0x0000000000027941 */ /* 0x000fea0003800000 */
.L_x_5184:
[----:B------:R-:W-:Y:S01]  /*27430*/  R2UR UR10, R14 ;  /* 0x000000000e0a72ca */ /* 0x000fe200000e0000 */
[----:B------:R-:W-:Y:S01]  /*27440*/  UIADD3 UR4, UP0, UR36, 0x670, URZ ;  /* 0x0000067024047890 */ /* 0x000fe2000ff1e03f */
[----:B------:R-:W-:Y:S01]  /*27450*/  R2UR UR6, R2 ;  /* 0x00000000020672ca */ /* 0x000fe200000e0000 */
[----:B------:R-:W-:Y:S01]  /*27460*/  VIADD R7, R7, 0x308b0 ;  /* 0x000308b007077836 */ /* 0x000fe20000000000 */
[----:B------:R-:W-:Y:S01]  /*27470*/  R2UR UR7, R3 ;  /* 0x00000000030772ca */ /* 0x000fe200000e0000 */
[----:B------:R-:W-:Y:S01]  /*27480*/  VIADD R13, R11, 0x400 ;  /* 0x000004000b0d7836 */ /* 0x000fe20000000000 */
[----:B------:R-:W-:Y:S01]  /*27490*/  PLOP3.LUT P1, PT, PT, PT, PT, 0x80, 0x0 ;  /* 0x000000000000781c */ /* 0x000fe20003f2f070 */
[----:B------:R-:W-:-:S12]  /*274a0*/  UIADD3.X UR5, URZ, UR37, URZ, UP0, !UPT ;  /* 0x000000253f057290 */ /* 0x000fd800087fe43f */
.L_x_5186:
        /* <DEDUP_REMOVED lines=15> */
.L_x_5187:
        /* <DEDUP_REMOVED lines=15> */
.L_x_5188:
        /* <DEDUP_REMOVED lines=10> */
.L_x_5174:
[----:B------:R-:W-:Y:S05]  /*27730*/  BSYNC B1 ;  /* 0x0000000000017941 */ /* 0x000fea0003800000 */
.L_x_5173:
        /* <DEDUP_REMOVED lines=8> */
.L_x_5151:
[----:B------:R-:W-:Y:S05]  /*277c0*/  BSYNC B0 ;  /* 0x0000000000007941 */ /* 0x000fea0003800000 */
.L_x_5150:
[----:B------:R-:W1:Y:S01]  /*277d0*/  LDC R0, c[0x0][0x448] ;  /* 0x00011200ff007b82 */ /* 0x000e620000000800 */
[----:B------:R-:W-:Y:S01]  /*277e0*/  VIADD R5, R25, 0x7f ;  /* 0x0000007f19057836 */ /* 0x000fe20000000000 */
[----:B------:R-:W-:Y:S06]  /*277f0*/  @!P0 WARPSYNC.ALL ;  /* 0x0000000000008948 */ /* 0x000fec0003800000 */
[----:B------:R-:W2:Y:S08]  /*27800*/  LDC.64 R2, c[0x0][0x9e0] ;  /* 0x00027800ff027b82 */ /* 0x000eb00000000a00 */
[----:B------:R-:W-:Y:S01]  /*27810*/  @!P0 BAR.SYNC.DEFER_BLOCKING 0xc, 0x180 ;  /* 0x0306000000008b1d */ /* 0x000fe20000010000 */
[----:B-1----:R-:W-:-:S02]  /*27820*/  ISETP.NE.AND P1, PT, R0, 0x1, PT ;  /* 0x000000010000780c */ /* 0x002fc40003f25270 */
[----:B--2---:R-:W-:-:S11]  /*27830*/  ISETP.GE.AND P2, PT, R3, 0x1, PT ;  /* 0x000000010300780c */ /* 0x004fd60003f46270 */
[----:B------:R-:W1:Y:S08]  /*27840*/  @P1 LDC R4, c[0x0][0x44c] ;  /* 0x00011300ff041b82 */ /* 0x000e700000000800 */
[----:B------:R-:W2:Y:S01]  /*27850*/  @P1 LDC R0, c[0x0][0x450] ;  /* 0x00011400ff001b82 */ /* 0x000ea20000000800 */
[----:B-1----:R-:W-:-:S05]  /*27860*/  @P1 IMAD.HI.U32 R7, R5, R4, RZ ;  /* 0x0000000405071227 */ /* 0x002fca00078e00ff */
[----:B--2---:R-:W-:-:S04]  /*27870*/  @P1 SHF.R.U32.HI R5, RZ, R0, R7 ;  /* 0x00000000ff051219 */ /* 0x004fc80000011607 */
[----:B------:R-:W-:-:S05]  /*27880*/  IADD3 R7, R18, R5, RZ ;  /* 0x0000000512077210 */ /* 0x000fca0007ffe0ff */
        /* <DEDUP_REMOVED lines=13> */
.L_x_5192:
[----:B------:R-:W-:-:S13]  /*27960*/  ISETP.NE.AND P0, PT, R3, 0x1, PT ;  /* 0x000000010300780c */ /* 0x000fda0003f05270 */
[----:B------:R-:W1:Y:S02]  /*27970*/  @P0 LDC.64 R4, c[0x0][0x9e8] ;  /* 0x00027a00ff040b82 */ /* 0x000e640000000a00 */
[----:B-1----:R-:W-:-:S05]  /*27980*/  @P0 IMAD.HI.U32 R4, R0, R4, RZ ;  /* 0x0000000400040227 */ /* 0x002fca00078e00ff */
[----:B------:R-:W-:-:S07]  /*27990*/  @P0 SHF.R.U32.HI R0, RZ, R5, R4 ;  /* 0x00000005ff000219 */ /* 0x000fce0000011604 */
.L_x_5193:
[----:B------:R-:W-:Y:S05]  /*279a0*/  BSYNC B0 ;  /* 0x0000000000007941 */ /* 0x000fea0003800000 */
.L_x_5191:
[----:B------:R-:W-:-:S05]  /*279b0*/  IMAD R5, R0, R3, R3 ;  /* 0x0000000300057224 */ /* 0x000fca00078e0203 */
[----:B------:R-:W-:-:S07]  /*279c0*/  VIMNMX R2, R2, R5, PT ;  /* 0x0000000502027248 */ /* 0x000fce0003fe0100 */
.L_x_5190:
[----:B------:R-:W1:Y:S01]  /*279d0*/  @P1 LDC R0, c[0x0][0x44c] ;  /* 0x00011300ff001b82 */ /* 0x000e620000000800 */
[----:B------:R-:W-:Y:S01]  /*279e0*/  VIADD R2, R2, 0x5f ;  /* 0x0000005f02027836 */ /* 0x000fe20000000000 */
[----:B------:R-:W-:-:S03]  /*279f0*/  ULDC UR4, c[0x0][0x9dc] ;  /* 0x0002770000047ab9 */ /* 0x000fc60000000800 */
[----:B------:R-:W-:-:S03]  /*27a00*/  IMAD.HI R2, R2, 0x2aaaaaab, RZ ;  /* 0x2aaaaaab02027827 */ /* 0x000fc600078e02ff */
[----:B------:R-:W2:Y:S01]  /*27a10*/  @P1 LDC R5, c[0x0][0x450] ;  /* 0x00011400ff051b82 */ /* 0x000ea20000000800 */
[----:B-1----:R-:W-:-:S04]  /*27a20*/  @P1 IMAD.HI.U32 R4, R25, R0, RZ ;  /* 0x0000000019041227 */ /* 0x002fc800078e00ff */
[----:B------:R-:W-:Y:S01]  /*27a30*/  IMAD.MOV.U32 R0, RZ, RZ, R25 ;  /* 0x000000ffff007224 */ /* 0x000fe200078e0019 */
[----:B--2---:R-:W-:Y:S02]  /*27a40*/  @P1 SHF.R.U32.HI R0, RZ, R5, R4 ;  /* 0x00000005ff001219 */ /* 0x004fe40000011604 */
[----:B------:R-:W-:-:S03]  /*27a50*/  SHF.R.U32.HI R5, RZ, 0x1f, R2 ;  /* 0x0000001fff057819 */ /* 0x000fc60000011602 */
[----:B------:R-:W-:Y:S01]  /*27a60*/  IMAD.IADD R9, R9, 0x1, R0 ;  /* 0x0000000109097824 */ /* 0x000fe200078e0200 */
[----:B------:R-:W-:-:S03]  /*27a70*/  LEA.HI.SX32 R2, R2, R5, 0x1c ;  /* 0x0000000502027211 */ /* 0x000fc600078fe2ff */
[----:B------:R-:W-:Y:S01]  /*27a80*/  VIADD R0, R9, -UR4 ;  /* 0x8000000409007c36 */ /* 0x000fe20008000000 */
[----:B------:R-:W-:Y:S01]  /*27a90*/  VIMNMX R19, R19, R2, PT ;  /* 0x0000000213137248 */ /* 0x000fe20003fe0100 */
        /* <DEDUP_REMOVED lines=11> */
.L_x_5196:
[----:B------:R-:W-:-:S13]  /*27b50*/  ISETP.NE.AND P0, PT, R3, 0x1, PT ;  /* 0x000000010300780c */ /* 0x000fda0003f05270 */
[----:B------:R-:W1:Y:S02]  /*27b60*/  @P0 LDC.64 R4, c[0x0][0x9e8] ;  /* 0x00027a00ff040b82 */ /* 0x000e640000000a00 */
[----:B-1----:R-:W-:-:S05]  /*27b70*/  @P0 IMAD.HI.U32 R4, R9, R4, RZ ;  /* 0x0000000409040227 */ /* 0x002fca00078e00ff */
[----:B------:R-:W-:-:S07]  /*27b80*/  @P0 SHF.R.U32.HI R9, RZ, R5, R4 ;  /* 0x00000005ff090219 */ /* 0x000fce0000011604 */
.L_x_5197:
[----:B------:R-:W-:Y:S05]  /*27b90*/  BSYNC B0 ;  /* 0x0000000000007941 */ /* 0x000fea0003800000 */
.L_x_5195:
[----:B------:R-:W-:-:S05]  /*27ba0*/  IMAD R3, R9, R3, RZ ;  /* 0x0000000309037224 */ /* 0x000fca00078e02ff */
[----:B------:R-:W-:-:S07]  /*27bb0*/  VIMNMX R0, R0, R3, !PT ;  /* 0x0000000300007248 */ /* 0x000fce0007fe0100 */
.L_x_5194:
[----:B------:R-:W-:Y:S01]  /*27bc0*/  ISETP.NE.AND P1, PT, R6, RZ, PT ;  /* 0x000000ff0600720c */ /* 0x000fe20003f25270 */
[----:B------:R-:W-:Y:S01]  /*27bd0*/  IMAD.HI R0, R0, 0x2aaaaaab, RZ ;  /* 0x2aaaaaab00007827 */ /* 0x000fe200078e02ff */
[----:B------:R-:W-:Y:S04]  /*27be0*/  BSSY B0, `(.L_x_5198) ;  /* 0x0000023000007945 */ /* 0x000fe80003800000 */
[----:B------:R-:W-:-:S04]  /*27bf0*/  SHF.R.U32.HI R3, RZ, 0x1f, R0 ;  /* 0x0000001fff037819 */ /* 0x000fc80000011600 */
[----:B------:R-:W-:Y:S01]  /*27c00*/  LEA.HI.SX32 R0, R0, R3, 0x1c ;  /* 0x0000000300007211 */ /* 0x000fe200078fe2ff */
[----:B------:R-:W-:Y:S02]  /*27c10*/  IMAD.MOV.U32 R3, RZ, RZ, RZ ;  /* 0x000000ffff037224 */ /* 0x000fe400078e00ff */
[----:B------:R-:W1:Y:S01]  /*27c20*/  @!P1 LDC R6, c[0x0][0x9f0] ;  /* 0x00027c00ff069b82 */ /* 0x000e620000000800 */
[----:B------:R-:W-:-:S04]  /*27c30*/  VIMNMX R0, RZ, R0, !PT ;  /* 0x00000000ff007248 */ /* 0x000fc80007fe0100 */
[----:B------:R-:W-:-:S13]  /*27c40*/  ISETP.GT.AND P0, PT, R19, R0, PT ;  /* 0x000000001300720c */ /* 0x000fda0003f04270 */
[----:B------:R-:W-:Y:S05]  /*27c50*/  @!P0 BRA `(.L_x_5199) ;  /* 0x00000000006c8947 */ /* 0x000fea0003800000 */
[-C--:B-1----:R-:W-:Y:S01]  /*27c60*/  IABS R4, R6.reuse ;  /* 0x0000000600047213 */ /* 0x082fe20000000000 */
[----:B------:R-:W-:Y:S01]  /*27c70*/  IMAD.MOV.U32 R2, RZ, RZ, RZ ;  /* 0x000000ffff027224 */ /* 0x000fe200078e00ff */
[----:B------:R-:W-:Y:S02]  /*27c80*/  IABS R8, R6 ;  /* 0x0000000600087213 */ /* 0x000fe40000000000 */
[----:B------:R-:W1:Y:S08]  /*27c90*/  I2F.RP R5, R4 ;  /* 0x0000000400057306 */ /* 0x000e700000209400 */
[----:B-1----:R-:W1:Y:S02]  /*27ca0*/  MUFU.RCP R5, R5 ;  /* 0x0000000500057308 */ /* 0x002e640000001000 */
[----:B-1----:R-:W-:-:S06]  /*27cb0*/  IADD3 R7, R5, 0xffffffe, RZ ;  /* 0x0ffffffe05077810 */ /* 0x002fcc0007ffe0ff */
[----:B------:R1:W2:Y:S02]  /*27cc0*/  F2I.FTZ.U32.TRUNC.NTZ R3, R7 ;  /* 0x0000000700037305 */ /* 0x0002a4000021f000 */
[----:B-1----:R-:W-:Y:S02]  /*27cd0*/  IMAD.MOV R7, RZ, RZ, -R8 ;  /* 0x000000ffff077224 */ /* 0x002fe400078e0a08 */
[----:B--2---:R-:W-:-:S04]  /*27ce0*/  IMAD.MOV R9, RZ, RZ, -R3 ;  /* 0x000000ffff097224 */ /* 0x004fc800078e0a03 */
        /* <DEDUP_REMOVED lines=16> */
[----:B------:R-:W-:-:S04]  /*27df0*/  @!P1 LOP3.LUT R2, RZ, R6, RZ, 0x33, !PT ;  /* 0x00000006ff029212 */ /* 0x000fc800078e33ff */
[----:B------:R-:W-:-:S07]  /*27e00*/  MOV R3, R2 ;  /* 0x0000000200037202 */ /* 0x000fce0000000f00 */
.L_x_5199:
[----:B------:R-:W-:Y:S05]  /*27e10*/  BSYNC B0 ;  /* 0x0000000000007941 */ /* 0x000fea0003800000 */
.L_x_5198:
[-C--:B------:R-:W-:Y:S01]  /*27e20*/  IMAD R0, R10, R3.reuse, R0 ;  /* 0x000000030a007224 */ /* 0x080fe200078e0200 */
        /* <DEDUP_REMOVED lines=13> */
[----:B------:R-:W2:Y:S02]  /*27f00*/  FLO.U32 R0, UR4 ;  /* 0x0000000400007d00 */ /* 0x000ea400080e0000 */
[----:B--2---:R-:W-:-:S06]  /*27f10*/  ISETP.EQ.U32.AND P0, PT, R0, R5, PT ;  /* 0x000000050000720c */ /* 0x004fcc0003f02070 */
[----:B------:R-:W3:Y:S07]  /*27f20*/  POPC R5, UR4 ;  /* 0x0000000400057d09 */ /* 0x000eee0008000000 */
[----:B---3--:R-:W2:Y:S01]  /*27f30*/  @P0 ATOMG.E.ADD.STRONG.GPU PT, R3, desc[UR60][R2.64], R5 ;  /* 0x00000005020309a8 */ /* 0x008ea200081ee1fc */
[----:B------:R-:W3:Y:S02]  /*27f40*/  S2R R4, SR_LTMASK ;  /* 0x0000000000047919 */ /* 0x000ee40000003900 */
[----:B---3--:R-:W-:-:S04]  /*27f50*/  LOP3.LUT R4, R4, UR4, RZ, 0xc0, !PT ;  /* 0x0000000404047c12 */ /* 0x008fc8000f8ec0ff */
[----:B------:R-:W3:Y:S01]  /*27f60*/  POPC R7, R4 ;  /* 0x0000000400077309 */ /* 0x000ee20000000000 */
[----:B--2---:R-:W3:Y:S02]  /*27f70*/  SHFL.IDX PT, R0, R3, R0, 0x1f ;  /* 0x00001f0003007589 */ /* 0x004ee400000e0000 */
[----:B---3--:R-:W-:Y:S01]  /*27f80*/  IADD3 R24, R0, UR38, R7 ;  /* 0x0000002600187c10 */ /* 0x008fe2000fffe007 */
[----:B------:R-:W-:Y:S06]  /*27f90*/  BRA `(.L_x_5202) ;  /* 0x0000003400447947 */ /* 0x000fec0003800000 */
.L_x_5201:
        /* <DEDUP_REMOVED lines=9> */
[----:B0-----:R-:W-:Y:S01]  /*28030*/  MOV R12, 0x1 ;  /* 0x00000001000c7802 */ /* 0x001fe20000000f00 */
[----:B------:R-:W0:Y:S01]  /*28040*/  LDC.64 R2, c[0x4][R2] ;  /* 0x0100000002027b82 */ /* 0x000e220000000a00 */
[----:B------:R-:W-:Y:S02]  /*28050*/  IMAD.U32 R5, RZ, RZ, UR7 ;  /* 0x00000007ff057e24 */ /* 0x000fe4000f8e00ff */
[----:B-1----:R-:W-:Y:S02]  /*28060*/  IMAD.U32 R6, RZ, RZ, UR8 ;  /* 0x00000008ff067e24 */ /* 0x002fe4000f8e00ff */
[----:B------:R-:W-:-:S02]  /*28070*/  IMAD.U32 R7, RZ, RZ, UR9 ;  /* 0x00000009ff077e24 */ /* 0x000fc4000f8e00ff */
[----:B------:R-:W-:Y:S02]  /*28080*/  IMAD.U32 R10, RZ, RZ, UR4 ;  /* 0x00000004ff0a7e24 */ /* 0x000fe4000f8e00ff */
[----:B------:R-:W-:Y:S02]  /*28090*/  IMAD.U32 R11, RZ, RZ, UR5 ;  /* 0x00000005ff0b7e24 */ /* 0x000fe4000f8e00ff */
[----:B------:R-:W-:Y:S02]  /*280a0*/  IMAD.MOV.U32 R8, RZ, RZ, 0x70 ;  /* 0x00000070ff087424 */ /* 0x000fe400078e00ff */
[----:B------:R-:W-:-:S07]  /*280b0*/  IMAD.MOV.U32 R13, RZ, RZ, RZ ;  /* 0x000000ffff0d7224 */ /* 0x000fce00078e00ff */
[----:B------:R-:W-:-:S07]  /*280c0*/  LEPC R20, `(.L_x_5204) ;  /* 0x000000001014794e */ /* 0x000fce0000000000 */
[----:B0-----:R-:W-:Y:S05]  /*280d0*/  CALL.ABS.NOINC R2 ;  /* 0x0000000002007343 */ /* 0x001fea0003c00000 */
.L_x_5204:
[----:B------:R-:W-:Y:S05]  /*280e0*/  BSYNC B6 ;  /* 0x0000000000067941 */ /* 0x000fea0003800000 */
.L_x_5203:
        /* <DEDUP_REMOVED lines=10> */
[----:B------:R-:W-:Y:S01]  /*28190*/  MOV R8, 0x70 ;  /* 0x0000007000087802 */ /* 0x000fe20000000f00 */
[----:B------:R-:W-:Y:S02]  /*281a0*/  IMAD.U32 R5, RZ, RZ, UR7 ;  /* 0x00000007ff057e24 */ /* 0x000fe4000f8e00ff */
[----:B-1----:R-:W-:Y:S02]  /*281b0*/  IMAD.U32 R6, RZ, RZ, UR8 ;  /* 0x00000008ff067e24 */ /* 0x002fe4000f8e00ff */
[----:B------:R-:W-:-:S02]  /*281c0*/  IMAD.U32 R7, RZ, RZ, UR9 ;  /* 0x00000009ff077e24 */ /* 0x000fc4000f8e00ff */
[----:B------:R-:W-:Y:S02]  /*281d0*/  IMAD.U32 R10, RZ, RZ, UR4 ;  /* 0x00000004ff0a7e24 */ /* 0x000fe4000f8e00ff */
[----:B------:R-:W-:Y:S02]  /*281e0*/  IMAD.U32 R11, RZ, RZ, UR5 ;  /* 0x00000005ff0b7e24 */ /* 0x000fe4000f8e00ff */
[----:B0-----:R-:W-:Y:S02]  /*281f0*/  IMAD.MOV.U32 R12, RZ, RZ, 0x1 ;  /* 0x00000001ff0c7424 */ /* 0x001fe400078e00ff */
[----:B--2---:R-:W-:-:S07]  /*28200*/  IMAD.MOV.U32 R13, RZ, RZ, RZ ;  /* 0x000000ffff0d7224 */ /* 0x004fce00078e00ff */
[----:B------:R-:W-:-:S07]  /*28210*/  LEPC R20, `(.L_x_5207) ;  /* 0x000000001014794e */ /* 0x000fce0000000000 */
[----:B---3--:R-:W-:Y:S05]  /*28220*/  CALL.ABS.NOINC R2 ;  /* 0x0000000002007343 */ /* 0x008fea0003c00000 */
.L_x_5207:
[----:B------:R0:W1:Y:S01]  /*28230*/  LDC.64 R2, c[0x4][R18] ;  /* 0x0100000012027b82 */ /* 0x0000620000000a00 */
[----:B------:R-:W-:Y:S01]  /*28240*/  ULDC.64 UR4, c[0x4][0x138] ;  /* 0x01004e0000047ab9 */ /* 0x000fe20000000a00 */
[----:B------:R-:W-:Y:S01]  /*28250*/  ULDC.64 UR6, c[0x4][0x140] ;  /* 0x0100500000067ab9 */ /* 0x000fe20000000a00 */
[----:B------:R-:W-:Y:S01]  /*28260*/  ULDC.64 UR8, c[0x4][0x80] ;  /* 0x0100200000087ab9 */ /* 0x000fe20000000a00 */
[----:B------:R-:W-:Y:S01]  /*28270*/  IMAD.U32 R4, RZ, RZ, UR4 ;  /* 0x00000004ff047e24 */ /* 0x000fe2000f8e00ff */
[----:B------:R-:W-:Y:S01]  /*28280*/  MOV R8, 0x70 ;  /* 0x0000007000087802 */ /* 0x000fe20000000f00 */
[----:B------:R-:W-:Y:S02]  /*28290*/  IMAD.U32 R5, RZ, RZ, UR5 ;  /* 0x00000005ff057e24 */ /* 0x000fe4000f8e00ff */
[----:B------:R-:W-:Y:S02]  /*282a0*/  IMAD.U32 R6, RZ, RZ, UR6 ;  /* 0x00000006ff067e24 */ /* 0x000fe4000f8e00ff */
[----:B------:R-:W-:-:S02]  /*282b0*/  IMAD.U32 R7, RZ, RZ, UR7 ;  /* 0x00000007ff077e24 */ /* 0x000fc4000f8e00ff */
[----:B------:R-:W-:Y:S02]  /*282c0*/  IMAD.U32 R10, RZ, RZ, UR8 ;  /* 0x00000008ff0a7e24 */ /* 0x000fe4000f8e00ff */
[----:B------:R-:W-:Y:S02]  /*282d0*/  IMAD.U32 R11, RZ, RZ, UR9 ;  /* 0x00000009ff0b7e24 */ /* 0x000fe4000f8e00ff */
[----:B------:R-:W-:Y:S02]  /*282e0*/  IMAD.MOV.U32 R12, RZ, RZ, 0x1 ;  /* 0x00000001ff0c7424 */ /* 0x000fe400078e00ff */
[----:B0-----:R-:W-:-:S07]  /*282f0*/  IMAD.MOV.U32 R13, RZ, RZ, RZ ;  /* 0x000000ffff0d7224 */ /* 0x001fce00078e00ff */
[----:B------:R-:W-:-:S07]  /*28300*/  LEPC R20, `(.L_x_5206) ;  /* 0x000000001014794e */ /* 0x000fce0000000000 */
[----:B-1----:R-:W-:Y:S05]  /*28310*/  CALL.ABS.NOINC R2 ;  /* 0x0000000002007343 */ /* 0x002fea0003c00000 */
.L_x_5206:
[----:B------:R-:W-:Y:S05]  /*28320*/  BSYNC B6 ;  /* 0x0000000000067941 */ /* 0x000fea0003800000 */
.L_x_5205:
[----:B------:R-:W-:Y:S01]  /*28330*/  ULDC.64 UR4, c[0x0][0x9f8] ;  /* 0x00027e0000047ab9 */ /* 0x000fe20000000a00 */
[----:B------:R-:W2:Y:S01]  /*28340*/  LDL R20, [R1+0x4] ;  /* 0x0000040001147983 */ /* 0x000ea20000100800 */
[----:B------:R-:W-:-:S03]  /*28350*/  ISETP.NE.U32.AND P0, PT, RZ, UR4, PT ;  /* 0x00000004ff007c0c */ /* 0x000fc6000bf05070 */
[----:B------:R-:W3:Y:S01]  /*28360*/  LDL R19, [R1+0xc] ;  /* 0x00000c0001137983 */ /* 0x000ee20000100800 */
[----:B------:R-:W-:Y:S01]  /*28370*/  ISETP.NE.AND.EX P0, PT, RZ, UR5, PT, P0 ;  /* 0x00000005ff007c0c */ /* 0x000fe2000bf05300 */
[----:B------:R-:W-:Y:S01]  /*28380*/  IMAD.MOV.U32 R32, RZ, RZ, R27 ;  /* 0x000000ffff207224 */ /* 0x000fe200078e001b */
[----:B------:R-:W4:Y:S01]  /*28390*/  LDC R0, c[0x0][0x430] ;  /* 0x00010c00ff007b82 */ /* 0x000f220000000800 */
[----:B------:R-:W0:Y:S01]  /*283a0*/  S2R R18, SR_TID.X ;  /* 0x0000000000127919 */ /* 0x000e220000002100 */
[----:B------:R-:W-:Y:S01]  /*283b0*/  VIADD R22, R22, 0xffffffff ;  /* 0xffffffff16167836 */ /* 0x000fe20000000000 */
[----:B------:R-:W-:Y:S01]  /*283c0*/  LOP3.LUT R16, R16, 0xfffffff7, RZ, 0xc0, !PT ;  /* 0xfffffff710107812 */ /* 0x000fe200078ec0ff */
[----:B------:R-:W-:-:S07]  /*283d0*/  ULDC UR4, c[0x0][0x2f4] ;  /* 0x0000bd0000047ab9 */ /* 0x000fce0000000800 */
[----:B------:R-:W1:Y:S01]  /*283e0*/  @P0 LDC.64 R2, c[0x0][0x9f8] ;  /* 0x00027e00ff020b82 */ /* 0x000e620000000a00 */
[----:B0-----:R-:W-:Y:S01]  /*283f0*/  LOP3.LUT R18, R18, 0x7f, RZ, 0xc0, !PT ;  /* 0x0000007f12127812 */ /* 0x001fe200078ec0ff */
[----:B-1----:R-:W-:-:S05]  /*28400*/  @P0 IMAD.WIDE R2, R27, 0x4, R2 ;  /* 0x000000041b020825 */ /* 0x002fca00078e0202 */
[----:B------:R0:W3:Y:S01]  /*28410*/  @P0 LDG.E R32, desc[UR60][R2.64] ;  /* 0x0000003c02200981 */ /* 0x0000e2000c1e1900 */
[----:B------:R-:W-:Y:S02]  /*28420*/  SHF.R.U32.HI R21, RZ, 0x3, R18 ;  /* 0x00000003ff157819 */ /* 0x000fe40000011612 */
[----:B----4-:R-:W-:Y:S01]  /*28430*/  ISETP.NE.AND P1, PT, R0, 0x1, PT ;  /* 0x000000010000780c */ /* 0x010fe20003f25270 */
[----:B------:R-:W1:-:S12]  /*28440*/  S2R R18, SR_TID.X ;  /* 0x0000000000127919 */ /* 0x000e580000002100 */
[----:B------:R-:W4:Y:S08]  /*28450*/  @P1 LDC R6, c[0x0][0x434] ;  /* 0x00010d00ff061b82 */ /* 0x000f300000000800 */
[----:B------:R-:W0:Y:S01]  /*28460*/  @P1 LDC R7, c[0x0][0x438] ;  /* 0x00010e00ff071b82 */ /* 0x000e220000000800 */
[----:B-1----:R-:W-:-:S05]  /*28470*/  IMAD.SHL.U32 R18, R18, 0x10, RZ ;  /* 0x0000001012127824 */ /* 0x002fca00078e00ff */
[----:B------:R-:W-:-:S05]  /*28480*/  LOP3.LUT R18, R21, 0x70, R18, 0xf8, !PT ;  /* 0x0000007015127812 */ /* 0x000fca00078ef812 */
[----:B------:R-:W-:Y:S01]  /*28490*/  IMAD R5, R22, 0x60, R18 ;  /* 0x0000006016057824 */ /* 0x000fe200078e0212 */
[----:B------:R-:W-:Y:S01]  /*284a0*/  ISETP.GE.AND P3, PT, R33, UR4, PT ;  /* 0x0000000421007c0c */ /* 0x000fe2000bf66270 */
[----:B------:R-:W-:-:S03]  /*284b0*/  UMOV UR5, 0xffffffff ;  /* 0xffffffff00057882 */ /* 0x000fc60000000000 */
[----:B--2---:R-:W-:-:S04]  /*284c0*/  ISETP.GE.AND P0, PT, R5, R20, PT ;  /* 0x000000140500720c */ /* 0x004fc80003f06270 */
[----:B------:R-:W-:Y:S01]  /*284d0*/  ISETP.GT.U32.OR P0, PT, R18, 0x5f, P0 ;  /* 0x0000005f1200780c */ /* 0x000fe20000704470 */
[----:B---3--:R-:W-:-:S04]  /*284e0*/  IMAD.IADD R5, R5, 0x1, R19 ;  /* 0x0000000105057824 */ /* 0x008fc800078e0213 */
[----:B----4-:R-:W-:-:S04]  /*284f0*/  @P1 IMAD.HI.U32 R6, R5, R6, RZ ;  /* 0x0000000605061227 */ /* 0x010fc800078e00ff */
[----:B------:R-:W-:Y:S01]  /*28500*/  IMAD.MOV.U32 R4, RZ, RZ, R5 ;  /* 0x000000ffff047224 */ /* 0x000fe200078e0005 */
[----:B0-----:R-:W-:-:S03]  /*28510*/  @P1 SHF.R.U32.HI R4, RZ, R7, R6 ;  /* 0x00000007ff041219 */ /* 0x001fc60000011606 */
[----:B------:R-:W0:Y:S02]  /*28520*/  @!P0 LDC.64 R2, c[0x0][0x428] ;  /* 0x00010a00ff028b82 */ /* 0x000e240000000a00 */
[----:B------:R-:W-:-:S04]  /*28530*/  IMAD.MOV R6, RZ, RZ, -R4 ;  /* 0x000000ffff067224 */ /* 0x000fc800078e0a04 */
[----:B------:R-:W-:Y:S01]  /*28540*/  IMAD R0, R0, R6, R5 ;  /* 0x0000000600007224 */ /* 0x000fe200078e0205 */
[----:B------:R-:W-:Y:S02]  /*28550*/  @!P0 SHF.R.S32.HI R5, RZ, 0x1f, R4 ;  /* 0x0000001fff058819 */ /* 0x000fe40000011404 */
[----:B------:R-:W-:Y:S01]  /*28560*/  SHF.R.S32.HI R8, RZ, 0x1f, R32 ;  /* 0x0000001fff087819 */ /* 0x000fe20000011420 */
[----:B0-----:R-:W-:-:S04]  /*28570*/  @!P0 IMAD.WIDE.U32 R4, R32, R2, R4 ;  /* 0x0000000220048225 */ /* 0x001fc800078e0004 */
[----:B------:R-:W-:Y:S01]  /*28580*/  @!P0 IMAD R6, R8, R2, RZ ;  /* 0x0000000208068224 */ /* 0x000fe200078e02ff */
[----:B------:R0:W-:Y:S03]  /*28590*/  STL [R1+0x10], R8 ;  /* 0x0000100801007387 */ /* 0x0001e60000100800 */
[----:B------:R-:W-:Y:S02]  /*285a0*/  @!P0 IMAD R6, R32, R3, R6 ;  /* 0x0000000320068224 */ /* 0x000fe400078e0206 */
[----:B------:R-:W1:Y:S03]  /*285b0*/  @!P0 LDC.64 R2, c[0x0][0x418] ;  /* 0x00010600ff028b82 */ /* 0x000e660000000a00 */
[----:B------:R-:W-:Y:S01]  /*285c0*/  @!P0 IADD3 R6, R5, R6, RZ ;  /* 0x0000000605068210 */ /* 0x000fe20007ffe0ff */
[----:B------:R-:W-:Y:S01]  /*285d0*/  IMAD.U32 R5, RZ, RZ, UR39 ;  /* 0x00000027ff057e24 */ /* 0x000fe2000f8e00ff */
[----:B-1----:R-:W-:-:S04]  /*285e0*/  @!P0 LEA R2, P1, R4, R2, 0x2 ;  /* 0x0000000204028211 */ /* 0x002fc800078210ff */
[----:B------:R-:W-:Y:S01]  /*285f0*/  @!P0 LEA.HI.X R3, R4, R3, R6, 0x2, P1 ;  /* 0x0000000304038211 */ /* 0x000fe200008f1406 */
[----:B------:R-:W-:-:S06]  /*28600*/  IMAD.MOV.U32 R4, RZ, RZ, RZ ;  /* 0x000000ffff047224 */ /* 0x000fcc00078e00ff */
[----:B------:R0:W5:Y:S01]  /*28610*/  @!P0 LDG.E R4, desc[UR60][R2.64] ;  /* 0x0000003c02048981 */ /* 0x000162000c1e1900 */
[----:B------:R-:W-:Y:S02]  /*28620*/  ISETP.GT.U32.AND P0, PT, R18, 0x5f, PT ;  /* 0x0000005f1200780c */ /* 0x000fe40003f04070 */
[----:B------:R-:W-:Y:S02]  /*28630*/  ISETP.NE.AND P2, PT, R5, 0x3, PT ;  /* 0x000000030500780c */ /* 0x000fe40003f45270 */
[----:B------:R-:W-:-:S09]  /*28640*/  ISETP.GE.AND P1, PT, R36, UR4, PT ;  /* 0x0000000424007c0c */ /* 0x000fd2000bf26270 */
[----:B------:R-:W-:Y:S02]  /*28650*/  @P0 LOP3.LUT R16, R16, 0x8, RZ, 0xfc, !PT ;  /* 0x0000000810100812 */ /* 0x000fe400078efcff */
[----:B------:R-:W-:Y:S02]  /*28660*/  ISETP.GE.AND P0, PT, R34, UR4, PT ;  /* 0x0000000422007c0c */ /* 0x000fe4000bf06270 */
[----:B------:R-:W-:-:S04]  /*28670*/  LOP3.LUT R16, R16, 0xffffffef, RZ, 0xc0, !PT ;  /* 0xffffffef10107812 */ /* 0x000fc800078ec0ff */
[----:B------:R-:W-:-:S04]  /*28680*/  @P2 LOP3.LUT R16, R16, 0x10, RZ, 0xfc, !PT ;  /* 0x0000001010102812 */ /* 0x000fc800078efcff */
[----:B------:R-:W-:-:S04]  /*28690*/  LOP3.LUT R16, R16, 0xfffffffb, RZ, 0xc0, !PT ;  /* 0xfffffffb10107812 */ /* 0x000fc800078ec0ff */
[----:B------:R-:W-:-:S04]  /*286a0*/  @P3 LOP3.LUT R16, R16, 0x4, RZ, 0xfc, !PT ;  /* 0x0000000410103812 */ /* 0x000fc800078efcff */
[----:B------:R-:W-:-:S04]  /*286b0*/  LOP3.LUT R16, R16, 0xfffffffe, RZ, 0xc0, !PT ;  /* 0xfffffffe10107812 */ /* 0x000fc800078ec0ff */
[----:B------:R-:W-:-:S04]  /*286c0*/  LOP3.LUT R16, R16, 0xfffffffd, RZ, 0xc0, !PT ;  /* 0xfffffffd10107812 */ /* 0x000fc800078ec0ff */
[----:B------:R-:W-:-:S04]  /*286d0*/  @P1 LOP3.LUT R16, R16, 0x2, RZ, 0xfc, !PT ;  /* 0x0000000210101812 */ /* 0x000fc800078efcff */
[----:B------:R-:W-:Y:S01]  /*286e0*/  @P0 LOP3.LUT R16, R16, 0x1, RZ, 0xfc, !PT ;  /* 0x0000000110100812 */ /* 0x000fe200078efcff */
[----:B0-----:R-:W-:Y:S06]  /*286f0*/  BRA.DIV UR5, `(.L_x_5208) ;  /* 0x0000005605d47947 */ /* 0x001fec000b800000 */
.L_x_5337:
[----:B------:R-:W-:Y:S05]  /*28700*/  @!P2 BRA `(.L_x_5209) ;  /* 0x000000000004a947 */ /* 0x000fea0003800000 */
[----:B------:R-:W-:Y:S01]  /*28710*/  BPT.TRAP 0x1 ;  /* 0x000000040000795c */ /* 0x000fe20000300000 */
.L_x_5209:
        /* <DEDUP_REMOVED lines=23> */
.L_x_5338:
[----:B------:R-:W-:Y:S05]  /*28890*/  BSYNC B0 ;  /* 0x0000000000007941 */ /* 0x000fea0003800000 */
.L_x_5210:
        /* <DEDUP_REMOVED lines=11> */
[----:B------:R-:W-:-:S02]  /*28950*/  IMAD R6, R6, UR4, RZ ;  /* 0x0000000406067c24 */ /* 0x000fc4000f8e02ff */
        /* <DEDUP_REMOVED lines=79> */
.L_x_5352:
        /* <DEDUP_REMOVED lines=12> */
.L_x_5213:
        /* <DEDUP_REMOVED lines=10> */
.L_x_5214:
[----:B------:R2:W-:Y:S02]  /*28fb0*/  SYNCS.ARRIVE.TRANS64.A1T0 RZ, [R7+URZ+0x30830], RZ ;  /* 0x030830ff07ff79a7 */ /* 0x0005e4000810003f */
[----:B------:R-:W-:Y:S05]  /*28fc0*/  WARPSYNC.ALL ;  /* 0x0000000000007948 */ /* 0x000fea0003800000 */
[----:B------:R-:W-:Y:S01]  /*28fd0*/  ULDC.64 UR4, c[0x0][0xa00] ;  /* 0x0002800000047ab9 */ /* 0x000fe20000000a00 */
[----:B------:R-:W-:Y:S01]  /*28fe0*/  SHF.R.S32.HI R0, RZ, 0x1f, R27 ;  /* 0x0000001fff007819 */ /* 0x000fe2000001141b */
[----:B-1----:R-:W-:Y:S01]  /*28ff0*/  VIADD R2, R17, 0x12400 ;  /* 0x0001240011027836 */ /* 0x002fe20000000000 */
[----:B------:R-:W-:Y:S01]  /*29000*/  BAR.SYNC.DEFER_BLOCKING 0x8, 0x180 ;  /* 0x0206000000007b1d */ /* 0x000fe20000010000 */
[----:B------:R-:W-:-:S04]  /*29010*/  ISETP.NE.U32.AND P0, PT, RZ, UR4, PT ;  /* 0x00000004ff007c0c */ /* 0x000fc8000bf05070 */
[----:B------:R-:W-:Y:S01]  /*29020*/  ISETP.NE.AND.EX P0, PT, RZ, UR5, PT, P0 ;  /* 0x00000005ff007c0c */ /* 0x000fe2000bf05300 */
[----:B------:R-:W-:Y:S01]  /*29030*/  ULDC.64 UR4, c[0x0][0x298] ;  /* 0x0000a60000047ab9 */ /* 0x000fe20000000a00 */
[----:B------:R-:W-:Y:S01]  /*29040*/  BSSY B6, `(.L_x_5215) ;  /* 0x000001d000067945 */ /* 0x000fe20003800000 */
[----:B0-----:R-:W-:Y:S01]  /*29050*/  IMAD.WIDE.U32 R4, R35, UR4, RZ ;  /* 0x0000000423047c25 */ /* 0x001fe2000f8e00ff */
[----:B------:R-:W-:Y:S02]  /*29060*/  SEL R3, R0, RZ, !P0 ;  /* 0x000000ff00037207 */ /* 0x000fe40004000000 */
[----:B------:R-:W-:Y:S02]  /*29070*/  SEL R0, R27, RZ, !P0 ;  /* 0x000000ff1b007207 */ /* 0x000fe40004000000 */
[----:B------:R-:W-:Y:S01]  /*29080*/  LOP3.LUT P0, RZ, R2, 0x3ff, RZ, 0xc0, !PT ;  /* 0x000003ff02ff7812 */ /* 0x000fe2000780c0ff */
[----:B------:R-:W-:Y:S04]  /*29090*/  STL [R1+0x2c], R3 ;  /* 0x00002c0301007387 */ /* 0x000fe80000100800 */
        /* <DEDUP_REMOVED lines=16> */
[----:B--2---:R-:W-:-:S02]  /*291a0*/  IMAD.U32 R7, RZ, RZ, UR7 ;  /* 0x00000007ff077e24 */ /* 0x004fc4000f8e00ff */
[----:B------:R-:W-:Y:S02]  /*291b0*/  IMAD.U32 R11, RZ, RZ, UR9 ;  /* 0x00000009ff0b7e24 */ /* 0x000fe4000f8e00ff */
[----:B------:R-:W-:Y:S02]  /*291c0*/  IMAD.MOV.U32 R8, RZ, RZ, 0x70 ;  /* 0x00000070ff087424 */ /* 0x000fe400078e00ff */
[----:B------:R-:W-:Y:S02]  /*291d0*/  IMAD.MOV.U32 R12, RZ, RZ, 0x1 ;  /* 0x00000001ff0c7424 */ /* 0x000fe400078e00ff */
[----:B------:R-:W-:-:S07]  /*291e0*/  IMAD.MOV.U32 R13, RZ, RZ, RZ ;  /* 0x000000ffff0d7224 */ /* 0x000fce00078e00ff */
[----:B------:R-:W-:-:S07]  /*291f0*/  LEPC R20, `(.L_x_5216) ;  /* 0x000000001014794e */ /* 0x000fce0000000000 */
[----:B0-----:R-:W-:Y:S05]  /*29200*/  CALL.ABS.NOINC R2 ;  /* 0x0000000002007343 */ /* 0x001fea0003c00000 */
.L_x_5216:
[----:B------:R-:W-:Y:S05]  /*29210*/  BSYNC B6 ;  /* 0x0000000000067941 */ /* 0x000fea0003800000 */
.L_x_5215:
[----:B------:R-:W3:Y:S01]  /*29220*/  LDL.LU R20, [R1+0x2c] ;  /* 0x00002c0001147983 */ /* 0x000ee20000300800 */
[----:B------:R-:W-:Y:S01]  /*29230*/  ULDC.64 UR4, c[0x0][0x2d8] ;  /* 0x0000b60000047ab9 */ /* 0x000fe20000000a00 */
[----:B------:R-:W0:Y:S02]  /*29240*/  LDC R6, c[0x0][0x448] ;  /* 0x00011200ff067b82 */ /* 0x000e240000000800 */
[----:B------:R-:W4:Y:S04]  /*29250*/  LDL.LU R21, [R1+0x20] ;  /* 0x0000200001157983 */ /* 0x000f280000300800 */
[----:B------:R-:W3:Y:S04]  /*29260*/  LDL.LU.64 R2, [R1+0x18] ;  /* 0x0000180001027983 */ /* 0x000ee80000300a00 */
[----:B------:R1:W5:Y:S01]  /*29270*/  LDL R8, [R1] ;  /* 0x0000000001087983 */ /* 0x0003620000100800 */
[----:B0-----:R-:W-:-:S13]  /*29280*/  ISETP.NE.AND P0, PT, R6, 0x1, PT ;  /* 0x000000010600780c */ /* 0x001fda0003f05270 */
[----:B--2---:R-:W0:Y:S01]  /*29290*/  @P0 LDC R7, c[0x0][0x44c] ;  /* 0x00011300ff070b82 */ /* 0x004e220000000800 */
[----:B---3--:R-:W-:Y:S02]  /*292a0*/  IMAD.MOV.U32 R3, RZ, RZ, R35 ;  /* 0x000000ffff037224 */ /* 0x008fe400078e0023 */
[----:B------:R-:W-:-:S04]  /*292b0*/  IMAD.WIDE.U32 R2, R26, UR4, R2 ;  /* 0x000000041a027c25 */ /* 0x000fc8000f8e0002 */
[----:B------:R-:W-:Y:S01]  /*292c0*/  IMAD R3, R26, UR5, R3 ;  /* 0x000000051a037c24 */ /* 0x000fe2000f8e0203 */
[----:B------:R-:W-:Y:S02]  /*292d0*/  ULDC.64 UR4, c[0x0][0x2e0] ;  /* 0x0000b80000047ab9 */ /* 0x000fe40000000a00 */
[----:B------:R-:W-:Y:S02]  /*292e0*/  IMAD R0, R20, UR4, RZ ;  /* 0x0000000414007c24 */ /* 0x000fe4000f8e02ff */
        /* <DEDUP_REMOVED lines=11> */
[----:B------:R-:W-:-:S04]  /*293a0*/  IMAD.IADD R5, R20, 0x1, R25 ;  /* 0x0000000114057824 */ /* 0x000fc800078e0219 */
[----:B0-----:R-:W-:Y:S01]  /*293b0*/  @P0 IMAD.HI.U32 R7, R5, R7, RZ ;  /* 0x0000000705070227 */ /* 0x001fe200078e00ff */
[----:B------:R-:W-:-:S04]  /*293c0*/  MOV R4, R5 ;  /* 0x0000000500047202 */ /* 0x000fc80000000f00 */
        /* <DEDUP_REMOVED lines=18> */
[----:B0-----:R-:W-:-:S03]  /*294f0*/  LOP3.LUT R20, R20, 0x7f, RZ, 0xc0, !PT ;  /* 0x0000007f14147812 */ /* 0x001fc600078ec0ff */
[----:B------:R-:W-:Y:S01]  /*29500*/  LEA.HI.X R4, R2, UR5, R3, 0x1, P0 ;  /* 0x0000000502047c11 */ /* 0x000fe200080f0c03 */
[----:B------:R-:W-:Y:S01]  /*29510*/  UMOV UR5, 0xffffffff ;  /* 0xffffffff00057882 */ /* 0x000fe20000000000 */
[----:B------:R-:W-:Y:S02]  /*29520*/  ISETP.GE.AND P3, PT, R33, UR4, PT ;  /* 0x0000000421007c0c */ /* 0x000fe4000bf66270 */
[----:B------:R-:W-:Y:S02]  /*29530*/  ISETP.GE.AND P2, PT, R36, UR4, PT ;  /* 0x0000000424007c0c */ /* 0x000fe4000bf46270 */
[----:B------:R-:W-:Y:S02]  /*29540*/  ISETP.GE.AND P0, PT, R34, UR4, PT ;  /* 0x0000000422007c0c */ /* 0x000fe4000bf06270 */
[----:B------:R-:W-:Y:S01]  /*29550*/  SHF.R.U32.HI R9, RZ, 0x3, R20 ;  /* 0x00000003ff097819 */ /* 0x000fe20000011614 */
[----:B-1----:R-:W-:Y:S10]  /*29560*/  BRA.DIV UR5, `(.L_x_5217) ;  /* 0x0000005205a87947 */ /* 0x002ff4000b800000 */
        /* <DEDUP_REMOVED lines=10> */
[----:B-----5:R-:W-:Y:S04]  /*29610*/  @!P1 LDGSTS.E.BYPASS.LTC128B.128 [R8+0x12400], desc[UR60][R2.64], !P3 ;  /* 0x1240000002089fae */ /* 0x020fe8000d901d7c */
[----:B------:R-:W-:Y:S04]  /*29620*/  @!P1 LDGSTS.E.BYPASS.LTC128B.128 [R8+0x16400], desc[UR60][R2.64+0x80], !P2 ;  /* 0x1640008002089fae */ /* 0x000fe8000d101d7c */
[----:B------:R1:W-:Y:S01]  /*29630*/  @!P1 LDGSTS.E.BYPASS.LTC128B.128 [R8+0x1a400], desc[UR60][R2.64+0x100], !P0 ;  /* 0x1a40010002089fae */ /* 0x0003e2000c101d7c */
[----:B------:R-:W-:Y:S01]  /*29640*/  ISETP.GE.AND P1, PT, R6, R31, PT ;  /* 0x0000001f0600720c */ /* 0x000fe20003f26270 */
[----:B------:R-:W-:-:S02]  /*29650*/  VIADD R6, R25, 0x20 ;  /* 0x0000002019067836 */ /* 0x000fc40000000000 */
[----:B-1----:R-:W1:Y:S10]  /*29660*/  SHFL.IDX PT, R2, R4, 0x1, 0x181f ;  /* 0x00381f0004027f89 */ /* 0x002e7400000e0000 */
[----:B0-----:R-:W-:-:S05]  /*29670*/  @!P1 LEA R14, P4, R33, R14, 0x1 ;  /* 0x0000000e210e9211 */ /* 0x001fca00078808ff */
[----:B-1----:R-:W-:Y:S01]  /*29680*/  @!P1 IMAD.X R5, RZ, RZ, R2, P4 ;  /* 0x000000ffff059224 */ /* 0x002fe200020e0602 */
[----:B------:R-:W-:Y:S02]  /*29690*/  @!P1 MOV R2, R14 ;  /* 0x0000000e00029202 */ /* 0x000fe40000000f00 */
[----:B------:R-:W0:Y:S01]  /*296a0*/  SHFL.IDX PT, R14, R0, 0x2, 0x181f ;  /* 0x00581f00000e7f89 */ /* 0x000e2200000e0000 */
[----:B------:R-:W-:-:S05]  /*296b0*/  @!P1 IMAD.MOV.U32 R3, RZ, RZ, R5 ;  /* 0x000000ffff039224 */ /* 0x000fca00078e0005 */
        /* <DEDUP_REMOVED lines=20> */
[----:B------:R-:W0:Y:S01]  /*29800*/  SHFL.IDX PT, R14, R0, 0x4, 0x181f ;  /* 0x00981f00000e7f89 */ /* 0x000e2200000e0000 */
[----:B------:R-:W-:-:S05]  /*29810*/  @!P1 MOV R3, R5 ;  /* 0x0000000500039202 */ /* 0x000fca0000000f00 */
        /* <DEDUP_REMOVED lines=14> */
[----:B------:R-:W-:-:S02]  /*29900*/  ISETP.GE.AND P1, PT, R6, R31, PT ;  /* 0x0000001f0600720c */ /* 0x000fc40003f26270 */
[----:B------:R-:W-:Y:S01]  /*29910*/  IADD3 R6, R25, 0x60, RZ ;  /* 0x0000006019067810 */ /* 0x000fe20007ffe0ff */
        /* <DEDUP_REMOVED lines=20> */
.L_x_5369:
        /* <DEDUP_REMOVED lines=12> */
.L_x_5219:
[----:B------:R-:W-:Y:S05]  /*29b20*/  BSYNC B0 ;  /* 0x0000000000007941 */ /* 0x000fea0003800000 */
.L_x_5218:
[----:B------:R-:W-:Y:S01]  /*29b30*/  NOP ;  /* 0x0000000000007918 */ /* 0x000fe20000000000 */
[----:B------:R-:W-:-:S13]  /*29b40*/  PLOP3.LUT P0, PT, PT, PT, PT, 0x80, 0x0 ;  /* 0x000000000000781c */ /* 0x000fda0003f0f070 */
.L_x_5220:
[----:B------:R-:W-:Y:S02]  /*29b50*/  PLOP3.LUT P1, PT, P1, P0, PT, 0xa2, 0x0 ;  /* 0x000000000000781c */ /* 0x000fe40000f21472 */
[----:B------:R-:W-:-:S08]  /*29b60*/  @P0 R2UR P1, UR4, R17 ;  /* 0x00000000110402ca */ /* 0x000fd00000020000 */
[----:B------:R-:W-:-:S05]  /*29b70*/  @P0 PLOP3.LUT P0, PT, P1, PT, PT, 0x80, 0x0 ;  /* 0x000000000000081c */ /* 0x000fca0000f0f070 */
[----:B------:R-:W-:Y:S01]  /*29b80*/  @!P1 SYNCS.ARRIVE.TRANS64.RED.A0T1 RZ, [UR4+0x30800], RZ ;  /* 0x030800ffffff99a7 */ /* 0x000fe20008200404 */
[----:B------:R-:W-:Y:S07]  /*29b90*/  @!P1 ARRIVES.LDGSTSBAR.64.TRANSCNT [UR4+0x30800] ;  /* 0x03080000ff0099b0 */ /* 0x000fee0008000a84 */
[----:B------:R-:W-:Y:S05]  /*29ba0*/  @P0 BRA.U.ANY `(.L_x_5220) ;  /* 0xfffffffd00e80947 */ /* 0x000fea000393ffff */
[----:B0-----:R-:W3:Y:S02]  /*29bb0*/  LDL.LU R2, [R1+0x28] ;  /* 0x0000280001027983 */ /* 0x001ee40000300800 */
[----:B---3--:R-:W-:-:S05]  /*29bc0*/  VIADD R2, R2, 0x1 ;  /* 0x0000000102027836 */ /* 0x008fca0000000000 */
[----:B------:R0:W-:Y:S01]  /*29bd0*/  STL [R1+0x28], R2 ;  /* 0x0000280201007387 */ /* 0x0001e20000100800 */
[----:B------:R-:W-:-:S04]  /*29be0*/  LEA.HI R0, R2, R2, RZ, 0x1 ;  /* 0x0000000202007211 */ /* 0x000fc800078f08ff */
        /* <DEDUP_REMOVED lines=10> */
.L_x_5370:
[----:B------:R-:W-:Y:S05]  /*29c90*/  BSYNC B0 ;  /* 0x0000000000007941 */ /* 0x000fea0003800000 */
.L_x_5221:
        /* <DEDUP_REMOVED lines=11> */
.L_x_5237:
[----:B------:R-:W3:Y:S01]  /*29d50*/  LDL R4, [R1+0xc] ;  /* 0x00000c0001047983 */ /* 0x000ee20000100800 */
[----:B------:R-:W1:Y:S03]  /*29d60*/  LDC R7, c[0x0][0x430] ;  /* 0x00010c00ff077b82 */ /* 0x000e660000000800 */
[----:B------:R-:W4:Y:S01]  /*29d70*/  LDL R8, [R1+0x10] ;  /* 0x0000100001087983 */ /* 0x000f220000100800 */
[----:B0-----:R-:W0:Y:S02]  /*29d80*/  S2R R0, SR_TID.X ;  /* 0x0000000000007919 */ /* 0x001e240000002100 */
[----:B0-----:R-:W-:-:S04]  /*29d90*/  LOP3.LUT R0, R0, 0x7f, RZ, 0xc0, !PT ;  /* 0x0000007f00007812 */ /* 0x001fc800078ec0ff */
[----:B------:R-:W-:Y:S02]  /*29da0*/  SHF.R.U32.HI R2, RZ, 0x3, R0 ;  /* 0x00000003ff027819 */ /* 0x000fe40000011600 */
[----:B------:R-:W0:Y:S01]  /*29db0*/  S2R R0, SR_TID.X ;  /* 0x0000000000007919 */ /* 0x000e220000002100 */
[----:B-1----:R-:W-:-:S13]  /*29dc0*/  ISETP.NE.AND P0, PT, R7, 0x1, PT ;  /* 0x000000010700780c */ /* 0x002fda0003f05270 */
[----:B------:R-:W1:Y:S01]  /*29dd0*/  @P0 LDC R3, c[0x0][0x438] ;  /* 0x00010e00ff030b82 */ /* 0x000e620000000800 */
[----:B0-----:R-:W-:-:S05]  /*29de0*/  IMAD.SHL.U32 R0, R0, 0x10, RZ ;  /* 0x0000001000007824 */ /* 0x001fca00078e00ff */
[----:B------:R-:W-:Y:S02]  /*29df0*/  LOP3.LUT R0, R2, 0x70, R0, 0xf8, !PT ;  /* 0x0000007002007812 */ /* 0x000fe400078ef800 */
[----:B------:R-:W0:Y:S02]  /*29e00*/  @P0 LDC R2, c[0x0][0x434] ;  /* 0x00010d00ff020b82 */ /* 0x000e240000000800 */
[----:B------:R-:W-:Y:S01]  /*29e10*/  ISETP.GT.U32.AND P5, PT, R0, 0x5f, PT ;  /* 0x0000005f0000780c */ /* 0x000fe20003fa4070 */
[----:B---3--:R-:W-:-:S12]  /*29e20*/  IMAD R9, R6, 0x60, R4 ;  /* 0x0000006006097824 */ /* 0x008fd800078e0204 */
[----:B------:R-:W4:Y:S01]  /*29e30*/  @!P5 LDC.64 R4, c[0x0][0x428] ;  /* 0x00010a00ff04db82 */ /* 0x000f220000000a00 */
[----:B------:R-:W-:-:S04]  /*29e40*/  IMAD.IADD R9, R0, 0x1, R9 ;  /* 0x0000000100097824 */ /* 0x000fc800078e0209 */
[----:B0-----:R-:W-:-:S04]  /*29e50*/  @P0 IMAD.HI.U32 R2, R9, R2, RZ ;  /* 0x0000000209020227 */ /* 0x001fc800078e00ff */
[----:B------:R-:W-:Y:S01]  /*29e60*/  IMAD.MOV.U32 R0, RZ, RZ, R9 ;  /* 0x000000ffff007224 */ /* 0x000fe200078e0009 */
[----:B-1----:R-:W-:-:S04]  /*29e70*/  @P0 SHF.R.U32.HI R0, RZ, R3, R2 ;  /* 0x00000003ff000219 */ /* 0x002fc80000011602 */
[--C-:B------:R-:W-:Y:S01]  /*29e80*/  @!P5 SHF.R.S32.HI R3, RZ, 0x1f, R0.reuse ;  /* 0x0000001fff03d819 */ /* 0x100fe20000011400 */
[----:B------:R-:W-:Y:S02]  /*29e90*/  @!P5 IMAD.MOV.U32 R2, RZ, RZ, R0 ;  /* 0x000000ffff02d224 */ /* 0x000fe400078e0000 */
[-C--:B----4-:R-:W-:Y:S02]  /*29ea0*/  @!P5 IMAD R8, R8, R4.reuse, RZ ;  /* 0x000000040808d224 */ /* 0x090fe400078e02ff */
        /* <DEDUP_REMOVED lines=10> */
[----:B------:R-:W-:Y:S02]  /*29f50*/  LOP3.LUT P4, RZ, R16, 0x10, RZ, 0xc0, !PT ;  /* 0x0000001010ff7812 */ /* 0x000fe4000788c0ff */
[----:B------:R-:W-:-:S04]  /*29f60*/  IADD3 R23, R10, 0x1, RZ ;  /* 0x000000010a177810 */ /* 0x000fc80007ffe0ff */
[C---:B------:R-:W-:Y:S01]  /*29f70*/  ISETP.NE.AND P0, PT, R23.reuse, 0x2, PT ;  /* 0x000000021700780c */ /* 0x040fe20003f05270 */
[----:B------:R-:W-:Y:S05]  /*29f80*/  YIELD ;  /* 0x0000000000007946 */ /* 0x000fea0003800000 */
[----:B------:R-:W-:Y:S01]  /*29f90*/  SEL R29, RZ, 0x1, P0 ;  /* 0x00000001ff1d7807 */ /* 0x000fe20000000000 */
[----:B------:R-:W-:Y:S01]  /*29fa0*/  IMAD.MOV.U32 R22, RZ, RZ, R6 ;  /* 0x000000ffff167224 */ /* 0x000fe200078e0006 */
[----:B------:R-:W-:Y:S02]  /*29fb0*/  SEL R23, R23, RZ, P0 ;  /* 0x000000ff17177207 */ /* 0x000fe40000000000 */
[----:B------:R-:W-:Y:S01]  /*29fc0*/  LOP3.LUT R29, R20, R29, RZ, 0x3c, !PT ;  /* 0x0000001d141d7212 */ /* 0x000fe200078e3cff */
[----:B0-----:R-:W-:Y:S06]  /*29fd0*/  @!P4 BRA `(.L_x_5225) ;  /* 0x000000000004c947 */ /* 0x001fec0003800000 */
[----:B------:R-:W-:Y:S01]  /*29fe0*/  BPT.TRAP 0x1 ;  /* 0x000000040000795c */ /* 0x000fe20000300000 */
.L_x_5225:
[----:B------:R-:W-:Y:S01]  /*29ff0*/  IMAD R7, R23, 0x8, R17 ;  /* 0x0000000817077824 */ /* 0x000fe200078e0211 */
[----:B------:R-:W-:Y:S01]  /*2a000*/  SHF.L.U32 R2, R29, 0x1f, RZ ;  /* 0x0000001f1d027819 */ /* 0x000fe200000006ff */
[----:B------:R-:W-:Y:S03]  /*2a010*/  BSSY B1, `(.L_x_5226) ;  /* 0x0000003000017945 */ /* 0x000fe60003800000 */
[----:B------:R-:W0:Y:S02]  /*2a020*/  SYNCS.PHASECHK.TRANS64.TRYWAIT P0, [R7+URZ+0x30840], R2 ;  /* 0x03084002070075a7 */ /* 0x000e24000800017f */
[----:B0-----:R-:W-:Y:S05]  /*2a030*/  @!P0 BRA `(.L_x_5227) ;  /* 0x0000005000a48947 */ /* 0x001fea0003800000 */
.L_x_5371:
[----:B------:R-:W-:Y:S05]  /*2a040*/  BSYNC B1 ;  /* 0x0000000000017941 */ /* 0x000fea0003800000 */
.L_x_5226:
        /* <DEDUP_REMOVED lines=63> */
.L_x_5385:
        /* <DEDUP_REMOVED lines=11> */
.L_x_5229:
        /* <DEDUP_REMOVED lines=10> */
.L_x_5230:
[----:B------:R3:W-:Y:S01]  /*2a590*/  SYNCS.ARRIVE.TRANS64.A1T0 RZ, [R7+URZ+0x30830], RZ ;  /* 0x030830ff07ff79a7 */ /* 0x0007e2000810003f */
[----:B------:R-:W-:Y:S05]  /*2a5a0*/  @!P5 BRA `(.L_x_5231) ;  /* 0x000000000004d947 */ /* 0x000fea0003800000 */
[----:B------:R-:W-:Y:S01]  /*2a5b0*/  BPT.TRAP 0x1 ;  /* 0x000000040000795c */ /* 0x000fe20000300000 */
.L_x_5231:
[----:B-1----:R-:W-:Y:S01]  /*2a5c0*/  SHF.L.U32 R2, R20, 0x1f, RZ ;  /* 0x0000001f14027819 */ /* 0x002fe200000006ff */
[----:B0-----:R-:W-:Y:S01]  /*2a5d0*/  IMAD R6, R10, 0x8, R17 ;  /* 0x000000080a067824 */ /* 0x001fe200078e0211 */
[----:B------:R-:W-:Y:S03]  /*2a5e0*/  BSSY B1, `(.L_x_5232) ;  /* 0x0000003000017945 */ /* 0x000fe60003800000 */
[----:B------:R-:W0:Y:S02]  /*2a5f0*/  SYNCS.PHASECHK.TRANS64.TRYWAIT P0, [R6+URZ+0x30860], R2 ;  /* 0x03086002060075a7 */ /* 0x000e24000800017f */
[----:B0-----:R-:W-:Y:S05]  /*2a600*/  @!P0 BRA `(.L_x_5233) ;  /* 0x0000005400248947 */ /* 0x001fea0003800000 */
.L_x_5386:
[----:B------:R-:W-:Y:S05]  /*2a610*/  BSYNC B1 ;  /* 0x0000000000017941 */ /* 0x000fea0003800000 */
.L_x_5232:
[----:B------:R-:W3:Y:S01]  /*2a620*/  LDL R5, [R1+0x4] ;  /* 0x0000040001057983 */ /* 0x000ee20000100800 */
[----:B------:R-:W1:Y:S01]  /*2a630*/  S2R R3, SR_TID.X ;  /* 0x0000000000037919 */ /* 0x000e620000002100 */
[----:B------:R-:W-:Y:S01]  /*2a640*/  UMOV UR4, 0xffffffff ;  /* 0xffffffff00047882 */ /* 0x000fe20000000000 */
[----:B-1----:R-:W-:-:S04]  /*2a650*/  LOP3.LUT R3, R3, 0x7f, RZ, 0xc0, !PT ;  /* 0x0000007f03037812 */ /* 0x002fc800078ec0ff */
[----:B------:R-:W-:Y:S01]  /*2a660*/  SHF.R.U32.HI R3, RZ, 0x3, R3 ;  /* 0x00000003ff037819 */ /* 0x000fe20000011603 */
[----:B---3--:R-:W-:Y:S02]  /*2a670*/  IMAD R7, R31, -0x60, R5 ;  /* 0xffffffa01f077824 */ /* 0x008fe400078e0205 */
[----:B------:R-:W-:Y:S02]  /*2a680*/  IMAD R5, R10, 0x4800, R37 ;  /* 0x000048000a057824 */ /* 0x000fe400078e0225 */
        /* <DEDUP_REMOVED lines=55> */
.L_x_5400:
        /* <DEDUP_REMOVED lines=29> */
.L_x_5235:
        /* <DEDUP_REMOVED lines=10> */
.L_x_5236:
        /* <DEDUP_REMOVED lines=8> */
.L_x_5224:
[----:B------:R-:W-:Y:S05]  /*2acf0*/  BSYNC B0 ;  /* 0x0000000000007941 */ /* 0x000fea0003800000 */
.L_x_5223:
        /* <DEDUP_REMOVED lines=17> */
.L_x_5239:
[----:B------:R-:W-:Y:S05]  /*2ae10*/  BSYNC B0 ;  /* 0x0000000000007941 */ /* 0x000fea0003800000 */
.L_x_5238:
[----:B------:R-:W-:-:S13]  /*2ae20*/  LOP3.LUT P0, RZ, R16, 0x10, RZ, 0xc0, !PT ;  /* 0x0000001010ff7812 */ /* 0x000fda000780c0ff */
[----:B------:R-:W-:Y:S05]  /*2ae30*/  @!P0 BRA `(.L_x_5240) ;  /* 0x0000000000048947 */ /* 0x000fea0003800000 */
[----:B------:R-:W-:Y:S01]  /*2ae40*/  BPT.TRAP 0x1 ;  /* 0x000000040000795c */ /* 0x000fe20000300000 */
.L_x_5240:
[----:B------:R-:W3:Y:S01]  /*2ae50*/  LDL.LU R2, [R1+0x4] ;  /* 0x0000040001027983 */ /* 0x000ee20000300800 */
[----:B------:R-:W-:Y:S01]  /*2ae60*/  IMAD R0, R23, 0x8, R17 ;  /* 0x0000000817007824 */ /* 0x000fe200078e0211 */
[----:B------:R-:W-:Y:S01]  /*2ae70*/  SHF.L.U32 R3, R29, 0x1f, RZ ;  /* 0x0000001f1d037819 */ /* 0x000fe200000006ff */
[----:B------:R-:W-:Y:S03]  /*2ae80*/  BSSY B0, `(.L_x_5241) ;  /* 0x0000004000007945 */ /* 0x000fe60003800000 */
[----:B------:R-:W0:Y:S01]  /*2ae90*/  SYNCS.PHASECHK.TRANS64.TRYWAIT P0, [R0+URZ+0x30860], R3 ;  /* 0x03086003000075a7 */ /* 0x000e22000800017f */
[----:B---3--:R-:W-:Y:S01]  /*2aea0*/  IMAD R6, R22, -0x60, R2 ;  /* 0xffffffa016067824 */ /* 0x008fe200078e0202 */
[----:B0-----:R-:W-:Y:S06]  /*2aeb0*/  @!P0 BRA `(.L_x_5242) ;  /* 0x00000054001c8947 */ /* 0x001fec0003800000 */
.L_x_5401:
[----:B------:R-:W-:Y:S05]  /*2aec0*/  BSYNC B0 ;  /* 0x0000000000007941 */ /* 0x000fea0003800000 */
.L_x_5241:
        /* <DEDUP_REMOVED lines=65> */
.L_x_5415:
        /* <DEDUP_REMOVED lines=13> */
.L_x_5244:
        /* <DEDUP_REMOVED lines=10> */
.L_x_5245:
[----:B------:R-:W-:Y:S01]  /*2b450*/  VIADD R23, R23, 0x1 ;  /* 0x0000000117177836 */ /* 0x000fe20000000000 */
[----:B------:R1:W-:Y:S04]  /*2b460*/  SYNCS.ARRIVE.TRANS64.A1T0 RZ, [R0+URZ+0x30850], RZ ;  /* 0x030850ff00ff79a7 */ /* 0x0003e8000810003f */
[----:B------:R-:W-:-:S04]  /*2b470*/  ISETP.NE.AND P0, PT, R23, 0x2, PT ;  /* 0x000000021700780c */ /* 0x000fc80003f05270 */
[----:B-1----:R-:W-:Y:S02]  /*2b480*/  SEL R0, RZ, 0x1, P0 ;  /* 0x00000001ff007807 */ /* 0x002fe40000000000 */
[----:B------:R-:W-:Y:S02]  /*2b490*/  SEL R23, R23, RZ, P0 ;  /* 0x000000ff17177207 */ /* 0x000fe40000000000 */
[----:B------:R-:W-:-:S07]  /*2b4a0*/  LOP3.LUT R29, R29, R0, RZ, 0x3c, !PT ;  /* 0x000000001d1d7212 */ /* 0x000fce00078e3cff */
.L_x_5202:
[----:B------:R-:W-:Y:S05]  /*2b4b0*/  BSYNC B7 ;  /* 0x0000000000077941 */ /* 0x000fea0003800000 */
.L_x_5200:
[----:B------:R-:W-:-:S13]  /*2b4c0*/  LOP3.LUT P0, RZ, R16, 0x20, RZ, 0xc0, !PT ;  /* 0x0000002010ff7812 */ /* 0x000fda000780c0ff */
[----:B------:R-:W-:Y:S05]  /*2b4d0*/  @!P0 BRA `(.L_x_5246) ;  /* 0x0000000000248947 */ /* 0x000fea0003800000 */
[----:B------:R-:W-:Y:S05]  /*2b4e0*/  WARPSYNC.ALL ;  /* 0x0000000000007948 */ /* 0x000fea0003800000 */
[----:B------:R-:W2:Y:S08]  /*2b4f0*/  S2UR UR5, SR_CgaCtaId ;  /* 0x00000000000579c3 */ /* 0x000eb00000008800 */
[----:B------:R-:W-:Y:S06]  /*2b500*/  BAR.SYNC.DEFER_BLOCKING 0x5, 0x180 ;  /* 0x0146000000007b1d */ /* 0x000fec0000010000 */
[----:B------:R-:W-:-:S02]  /*2b510*/  UMOV UR4, 0x400 ;  /* 0x0000040000047882 */ /* 0x000fc40000000000 */
[----:B--2---:R-:W-:-:S06]  /*2b520*/  ULEA UR4, UR5, UR4, 0x18 ;  /* 0x0000000405047291 */ /* 0x004fcc000f8ec03f */
[----:B------:R-:W-:-:S05]  /*2b530*/  IMAD.U32 R17, RZ, RZ, UR4 ;  /* 0x00000004ff117e24 */ /* 0x000fca000f8e00ff */
[----:B------:R2:W3:Y:S01]  /*2b540*/  LDS.128 R24, [R17+0x308d0] ;  /* 0x0308d00011187984 */ /* 0x0004e20000000c00 */
[----:B------:R-:W-:Y:S06]  /*2b550*/  BAR.ARV 0x4, 0x180 ;  /* 0x0106000000007b1d */ /* 0x000fec0000002000 */
[----:B------:R-:W-:Y:S05]  /*2b560*/  BRA `(.L_x_5247) ;  /* 0x0000000c00d47947 */ /* 0x000fea0003800000 */
.L_x_5246:
[----:B------:R-:W2:Y:S01]  /*2b570*/  S2R R8, SR_TID.X ;  /* 0x0000000000087919 */ /* 0x000ea20000002100 */
[----:B------:R-:W-:Y:S01]  /*2b580*/  UMOV UR4, 0xffffffff ;  /* 0xffffffff00047882 */ /* 0x000fe20000000000 */
[----:B--2---:R-:W-:-:S04]  /*2b590*/  LOP3.LUT R8, R8, 0x1f, RZ, 0xc0, !PT ;  /* 0x0000001f08087812 */ /* 0x004fc800078ec0ff */
[----:B------:R-:W-:Y:S01]  /*2b5a0*/  ISETP.NE.AND P0, PT, R8, 0x1f, PT ;  /* 0x0000001f0800780c */ /* 0x000fe20003f05270 */
[----:B------:R-:W-:-:S12]  /*2b5b0*/  BRA.DIV UR4, `(.L_x_5248) ;  /* 0x0000005604747947 */ /* 0x000fd8000b800000 */
[----:B------:R-:W-:Y:S01]  /*2b5c0*/  IMAD.IADD R7, R27, 0x1, R8 ;  /* 0x000000011b077824 */ /* 0x000fe200078e0208 */
[----:B------:R-:W-:-:S04]  /*2b5d0*/  ULDC UR4, c[0x0][0xc3c] ;  /* 0x00030f0000047ab9 */ /* 0x000fc80000000800 */
[----:B------:R-:W-:-:S13]  /*2b5e0*/  ISETP.GE.OR P1, PT, R7, UR4, !P0 ;  /* 0x0000000407007c0c */ /* 0x000fda000c726670 */
[----:B0-----:R-:W0:Y:S08]  /*2b5f0*/  @!P1 LDC.64 R2, c[0x0][0xc80] ;  /* 0x00032000ff029b82 */ /* 0x001e300000000a00 */
[----:B------:R-:W2:Y:S01]  /*2b600*/  @!P1 LDC.64 R4, c[0x0][0xc78] ;  /* 0x00031e00ff049b82 */ /* 0x000ea20000000a00 */
[----:B0-----:R-:W-:-:S05]  /*2b610*/  @!P1 IMAD.WIDE R2, R7, 0x4, R2 ;  /* 0x0000000407029825 */ /* 0x001fca00078e0202 */
[----:B-1----:R2:W3:Y:S02]  /*2b620*/  @!P1 LDG.E R6, desc[UR60][R2.64] ;  /* 0x0000003c02069981 */ /* 0x0024e4000c1e1900 */
        /* <DEDUP_REMOVED lines=10> */
[----:B---3--:R-:W-:-:S02]  /*2b6d0*/  @!P1 IMAD.MOV.U32 R25, RZ, RZ, R6 ;  /* 0x000000ffff199224 */ /* 0x008fc400078e0006 */
[----:B------:R-:W-:Y:S01]  /*2b6e0*/  IMAD.MOV.U32 R6, RZ, RZ, RZ ;  /* 0x000000ffff067224 */ /* 0x000fe200078e00ff */
        /* <DEDUP_REMOVED lines=19> */
.L_x_5425:
[----:B------:R-:W-:Y:S02]  /*2b820*/  ULDC UR4, c[0x0][0xc38] ;  /* 0x00030e0000047ab9 */ /* 0x000fe40000000800 */
[----:B------:R-:W-:-:S04]  /*2b830*/  IMAD.U32 R5, RZ, RZ, UR4 ;  /* 0x00000004ff057e24 */ /* 0x000fc8000f8e00ff */
[----:B-1----:R-:W-:-:S04]  /*2b840*/  IMAD R14, R14, R5, RZ ;  /* 0x000000050e0e7224 */ /* 0x002fc800078e02ff */
[----:B------:R-:W-:-:S05]  /*2b850*/  IMAD.IADD R7, R7, 0x1, R14 ;  /* 0x0000000107077824 */ /* 0x000fca00078e020e */
[----:B------:R-:W-:-:S13]  /*2b860*/  ISETP.GT.AND P6, PT, R7, R0, PT ;  /* 0x000000000700720c */ /* 0x000fda0003fc4270 */
[----:B------:R-:W-:Y:S05]  /*2b870*/  @P6 BRA `(.L_x_5249) ;  /* 0x0000000000a46947 */ /* 0x000fea0003800000 */
.L_x_5252:
        /* <DEDUP_REMOVED lines=35> */
.L_x_5433:
[----:B------:R-:W-:Y:S02]  /*2bab0*/  ULDC UR4, c[0x0][0xc38] ;  /* 0x00030e0000047ab9 */ /* 0x000fe40000000800 */
[----:B------:R-:W-:-:S05]  /*2bac0*/  MOV R5, UR4 ;  /* 0x0000000400057c02 */ /* 0x000fca0008000f00 */
[----:B-1----:R-:W-:-:S04]  /*2bad0*/  IMAD R14, R14, R5, RZ ;  /* 0x000000050e0e7224 */ /* 0x002fc800078e02ff */
[----:B------:R-:W-:-:S05]  /*2bae0*/  IMAD.IADD R7, R14, 0x1, R7 ;  /* 0x000000010e077824 */ /* 0x000fca00078e0207 */
[----:B------:R-:W-:-:S13]  /*2baf0*/  ISETP.GT.AND P6, PT, R7, R0, PT ;  /* 0x000000000700720c */ /* 0x000fda0003fc4270 */
[----:B------:R-:W-:Y:S05]  /*2bb00*/  @!P6 BRA `(.L_x_5252) ;  /* 0xfffffffc005ce947 */ /* 0x000fea000383ffff */
.L_x_5249:
        /* <DEDUP_REMOVED lines=10> */
.L_x_5438:
[----:B------:R-:W-:-:S13]  /*2bbb0*/  ISETP.NE.AND P0, PT, R3, RZ, PT ;  /* 0x000000ff0300720c */ /* 0x000fda0003f05270 */
[----:B------:R-:W-:Y:S05]  /*2bbc0*/  @!P0 BRA `(.L_x_5254) ;  /* 0x0000000000108947 */ /* 0x000fea0003800000 */
[----:B------:R-:W-:Y:S01]  /*2bbd0*/  UMOV UR4, 0xffffffff ;  /* 0xffffffff00047882 */ /* 0x000fe20000000000 */
[----:B-1----:R-:W-:Y:S02]  /*2bbe0*/  VIADD R12, R12, 0xffffffff ;  /* 0xffffffff0c0c7836 */ /* 0x002fe40000000000 */
[----:B------:R-:W-:Y:S05]  /*2bbf0*/  BRA.DIV UR4, `(.L_x_5255) ;  /* 0x0000005a04347947 */ /* 0x000fea000b800000 */
[----:B------:R4:W1:Y:S02]  /*2bc00*/  SHFL.IDX PT, R6, R2, R12, 0x1f ;  /* 0x00001f0c02067589 */ /* 0x00086400000e0000 */
.L_x_5254:
        /* <DEDUP_REMOVED lines=45> */
[-C--:B------:R-:W-:Y:S01]  /*2bee0*/  @!P1 IADD3 R3, R3, -R6.reuse, RZ ;  /* 0x8000000603039210 */ /* 0x080fe20007ffe0ff */
        /* <DEDUP_REMOVED lines=8> */
[--C-:B------:R-:W-:Y:S02]  /*2bf70*/  IMAD R4, R4, R2, R7.reuse ;  /* 0x0000000204047224 */ /* 0x100fe400078e0207 */
[----:B------:R-:W-:Y:S02]  /*2bf80*/  IMAD.MOV R2, RZ, RZ, -R7 ;  /* 0x000000ffff027224 */ /* 0x000fe400078e0a07 */
[----:B------:R-:W-:Y:S02]  /*2bf90*/  IMAD R26, R4, 0x10000, R5 ;  /* 0x00010000041a7824 */ /* 0x000fe400078e0205 */
[----:B------:R-:W-:Y:S01]  /*2bfa0*/  IMAD R2, R25, R2, R0 ;  /* 0x0000000219027224 */ /* 0x000fe200078e0200 */
[----:B------:R-:W-:Y:S06]  /*2bfb0*/  BRA `(.L_x_5257) ;  /* 0x0000000000f07947 */ /* 0x000fec0003800000 */
.L_x_5256:
        /* <DEDUP_REMOVED lines=10> */
[----:B0-----:R-:W-:-:S05]  /*2c060*/  IADD3 R11, RZ, -R3, RZ ;  /* 0x80000003ff0b7210 */ /* 0x001fca0007ffe0ff */
        /* <DEDUP_REMOVED lines=17> */
[----:B------:R-:W-:Y:S01]  /*2c180*/  IMAD R4, R6, R2, RZ ;  /* 0x0000000206047224 */ /* 0x000fe200078e02ff */
[----:B------:R-:W-:-:S03]  /*2c190*/  IADD3 R2, -R2, RZ, RZ ;  /* 0x000000ff02027210 */ /* 0x000fc60007ffe1ff */
        /* <DEDUP_REMOVED lines=30> */
.L_x_5257:
[----:B------:R-:W-:-:S04]  /*2c380*/  LOP3.LUT R2, RZ, R2, RZ, 0x33, !PT ;  /* 0x00000002ff027212 */ /* 0x000fc800078e33ff */
[----:B------:R-:W-:Y:S01]  /*2c390*/  IADD3 R25, R25, R2, RZ ;  /* 0x0000000219197210 */ /* 0x000fe20007ffe0ff */
[----:B------:R-:W-:Y:S06]  /*2c3a0*/  BRA `(.L_x_5258) ;  /* 0x00000000001c7947 */ /* 0x000fec0003800000 */
.L_x_5250:
[----:B------:R-:W-:Y:S01]  /*2c3b0*/  UMOV UR4, URZ ;  /* 0x0000003f00047c82 */ /* 0x000fe20008000000 */
[----:B------:R-:W-:Y:S01]  /*2c3c0*/  UMOV UR5, URZ ;  /* 0x0000003f00057c82 */ /* 0x000fe20008000000 */
[----:B------:R-:W-:Y:S01]  /*2c3d0*/  ULDC UR6, c[0x0][0xc3c] ;  /* 0x00030f0000067ab9 */ /* 0x000fe20000000800 */
[----:B------:R-:W-:Y:S02]  /*2c3e0*/  IMAD.MOV.U32 R24, RZ, RZ, R0 ;  /* 0x000000ffff187224 */ /* 0x000fe400078e0000 */
[----:B------:R-:W-:Y:S02]  /*2c3f0*/  IMAD.U32 R25, RZ, RZ, UR4 ;  /* 0x00000004ff197e24 */ /* 0x000fe4000f8e00ff */
[----:B------:R-:W-:Y:S02]  /*2c400*/  IMAD.U32 R26, RZ, RZ, UR5 ;  /* 0x00000005ff1a7e24 */ /* 0x000fe4000f8e00ff */
[----:B------:R-:W-:-:S07]  /*2c410*/  IMAD.U32 R27, RZ, RZ, UR6 ;  /* 0x00000006ff1b7e24 */ /* 0x000fce000f8e00ff */
.L_x_5258:
        /* <DEDUP_REMOVED lines=10> */
.L_x_5247:
[----:B------:R-:W-:Y:S02]  /*2c4c0*/  ULDC UR4, c[0x0][0xc3c] ;  /* 0x00030f0000047ab9 */ /* 0x000fe40000000800 */
[----:B---3--:R-:W-:-:S13]  /*2c4d0*/  ISETP.GE.AND P0, PT, R27, UR4, PT ;  /* 0x000000041b007c0c */ /* 0x008fda000bf06270 */
[----:B------:R-:W-:Y:S05]  /*2c4e0*/  @!P0 BRA `(.L_x_5259) ;  /* 0xffffff9000948947 */ /* 0x000fea000383ffff */
[----:B------:R-:W-:Y:S05]  /*2c4f0*/  BSYNC B8 ;  /* 0x0000000000087941 */ /* 0x000fea0003800000 */
.L_x_5136:
[----:B------:R-:W3:Y:S01]  /*2c500*/  LDL.LU R0, [R1+0x28] ;  /* 0x0000280001007983 */ /* 0x000ee20000300800 */
[----:B------:R-:W-:Y:S01]  /*2c510*/  BSSY B0, `(.L_x_5260) ;  /* 0x000000b000007945 */ /* 0x000fe20003800000 */
[----:B------:R-:W4:Y:S01]  /*2c520*/  S2R R5, SR_CgaCtaId ;  /* 0x0000000000057919 */ /* 0x000f220000008800 */
[----:B---3--:R-:W-:-:S05]  /*2c530*/  VIADD R0, R0, 0x1 ;  /* 0x0000000100007836 */ /* 0x008fca0000000000 */
[----:B0-----:R-:W-:-:S04]  /*2c540*/  LEA.HI R2, R0, R0, RZ, 0x1 ;  /* 0x0000000000027211 */ /* 0x001fc800078f08ff */
[----:B------:R-:W-:Y:S02]  /*2c550*/  LOP3.LUT R3, R2, 0xfffffffe, RZ, 0xc0, !PT ;  /* 0xfffffffe02037812 */ /* 0x000fe400078ec0ff */
[----:B------:R-:W-:-:S03]  /*2c560*/  MOV R2, 0x400 ;  /* 0x0000040000027802 */ /* 0x000fc60000000f00 */
[----:B------:R-:W-:Y:S01]  /*2c570*/  IMAD.IADD R0, R0, 0x1, -R3 ;  /* 0x0000000100007824 */ /* 0x000fe200078e0a03 */
[----:B----4-:R-:W-:-:S04]  /*2c580*/  LEA R5, R5, R2, 0x18 ;  /* 0x0000000205057211 */ /* 0x010fc800078ec0ff */
[----:B------:R-:W-:-:S04]  /*2c590*/  SHF.L.U32 R0, R0, 0x1f, RZ ;  /* 0x0000001f00007819 */ /* 0x000fc800000006ff */
[----:B------:R-:W0:Y:S02]  /*2c5a0*/  SYNCS.PHASECHK.TRANS64.TRYWAIT P0, [R5+URZ+0x30820], R0 ;  /* 0x03082000050075a7 */ /* 0x000e24000800017f */
[----:B0-----:R-:W-:Y:S05]  /*2c5b0*/  @!P0 BRA `(.L_x_5261) ;  /* 0x0000004c00ec8947 */ /* 0x001fea0003800000 */
.L_x_5441:
[----:B------:R-:W-:Y:S05]  /*2c5c0*/  BSYNC B0 ;  /* 0x0000000000007941 */ /* 0x000fea0003800000 */
.L_x_5260:
[----:B------:R-:W-:-:S03]  /*2c5d0*/  UMOV UR4, 0xffffffff ;  /* 0xffffffff00047882 */ /* 0x000fc60000000000 */
[----:B------:R-:W-:Y:S05]  /*2c5e0*/  BRA.DIV UR4, `(.L_x_5262) ;  /* 0x0000004e04f47947 */ /* 0x000fea000b800000 */
[----:B0-----:R-:W0:Y:S02]  /*2c5f0*/  S2R R0, SR_TID.X ;  /* 0x0000000000007919 */ /* 0x001e240000002100 */
[----:B0-----:R-:W-:-:S04]  /*2c600*/  SHF.R.U32.HI R0, RZ, 0x5, R0 ;  /* 0x00000005ff007819 */ /* 0x001fc80000011600 */
[----:B------:R-:W-:-:S05]  /*2c610*/  LOP3.LUT R0, R0, 0x3, RZ, 0xc0, !PT ;  /* 0x0000000300007812 */ /* 0x000fca00078ec0ff */
[----:B------:R0:W3:Y:S02]  /*2c620*/  SHFL.IDX PT, R14, R0, RZ, 0x1f ;  /* 0x00001fff000e7589 */ /* 0x0000e400000e0000 */
.L_x_5444:
[----:B---3--:R-:W-:-:S13]  /*2c630*/  ISETP.NE.AND P0, PT, R14, RZ, PT ;  /* 0x000000ff0e00720c */ /* 0x008fda0003f05270 */
[----:B------:R-:W-:Y:S05]  /*2c640*/  @P0 BRA `(.L_x_4819) ;  /* 0x0000000000900947 */ /* 0x000fea0003800000 */
[----:B------:R-:W-:-:S03]  /*2c650*/  UMOV UR4, 0xffffffff ;  /* 0xffffffff00047882 */ /* 0x000fc60000000000 */
[----:B------:R-:W-:Y:S05]  /*2c660*/  BRA.DIV UR4, `(.L_x_5263) ;  /* 0x0000005204087947 */ /* 0x000fea000b800000 */
[----:B------:R-:W-:-:S13]  /*2c670*/  ELECT P6, URZ, PT ;  /* 0x00000000003f782f */ /* 0x000fda00038c0000 */
.L_x_5447:
        /* <DEDUP_REMOVED lines=8> */
.L_x_5264:
[----:B------:R-:W-:Y:S01]  /*2c700*/  IMAD R3, R23, 0x8, R5 ;  /* 0x0000000817037824 */ /* 0x000fe200078e0205 */
[----:B------:R-:W-:Y:S02]  /*2c710*/  SHF.L.U32 R2, R29, 0x1f, RZ ;  /* 0x0000001f1d027819 */ /* 0x000fe400000006ff */
[----:B------:R-:W-:Y:S02]  /*2c720*/  IADD3 R23, R23, 0x1, RZ ;  /* 0x0000000117177810 */ /* 0x000fe40007ffe0ff */
[----:B------:R-:W0:Y:S02]  /*2c730*/  SYNCS.PHASECHK.TRANS64.TRYWAIT P1, [R3+URZ+0x30840], R2 ;  /* 0x03084002030075a7 */ /* 0x000e24000802017f */
[----:B------:R-:W-:-:S04]  /*2c740*/  ISETP.NE.AND P2, PT, R23, 0x2, PT ;  /* 0x000000021700780c */ /* 0x000fc80003f45270 */
[----:B------:R-:W-:Y:S01]  /*2c750*/  SEL R0, RZ, 0x1, P2 ;  /* 0x00000001ff007807 */ /* 0x000fe20001000000 */
[----:B0-----:R-:W-:Y:S08]  /*2c760*/  @!P1 BRA `(.L_x_5265) ;  /* 0x0000004c00e89947 */ /* 0x001ff00003800000 */
.L_x_5448:
[----:B------:R-:W-:Y:S02]  /*2c770*/  SEL R23, R23, RZ, P2 ;  /* 0x000000ff17177207 */ /* 0x000fe40001000000 */
[----:B------:R-:W-:Y:S01]  /*2c780*/  LOP3.LUT R0, R29, R0, RZ, 0x3c, !PT ;  /* 0x000000001d007212 */ /* 0x000fe200078e3cff */
[----:B------:R-:W-:Y:S06]  /*2c790*/  @!P0 BRA `(.L_x_5266) ;  /* 0x0000000000048947 */ /* 0x000fec0003800000 */
[----:B------:R-:W-:Y:S01]  /*2c7a0*/  BPT.TRAP 0x1 ;  /* 0x000000040000795c */ /* 0x000fe20000300000 */
.L_x_5266:
[----:B------:R-:W-:Y:S01]  /*2c7b0*/  IMAD R23, R23, 0x8, R5 ;  /* 0x0000000817177824 */ /* 0x000fe200078e0205 */
[----:B------:R-:W-:-:S04]  /*2c7c0*/  SHF.L.U32 R0, R0, 0x1f, RZ ;  /* 0x0000001f00007819 */ /* 0x000fc800000006ff */
[----:B------:R-:W3:Y:S02]  /*2c7d0*/  SYNCS.PHASECHK.TRANS64.TRYWAIT P1, [R23+URZ+0x30840], R0 ;  /* 0x03084000170075a7 */ /* 0x000ee4000802017f */
[----:B---3--:R-:W-:Y:S05]  /*2c7e0*/  @!P1 BRA `(.L_x_5267) ;  /* 0x0000004c00dc9947 */ /* 0x008fea0003800000 */
.L_x_5449:
[----:B------:R-:W-:Y:S05]  /*2c7f0*/  @!P0 BRA `(.L_x_5268) ;  /* 0x0000000000048947 */ /* 0x000fea0003800000 */
[----:B------:R-:W-:Y:S01]  /*2c800*/  BPT.TRAP 0x1 ;  /* 0x000000040000795c */ /* 0x000fe20000300000 */
.L_x_5268:
[----:B------:R-:W4:Y:S02]  /*2c810*/  SYNCS.PHASECHK.TRANS64.TRYWAIT P1, [R3+URZ+0x30860], R2 ;  /* 0x03086002030075a7 */ /* 0x000f24000802017f */
[----:B----4-:R-:W-:Y:S05]  /*2c820*/  @!P1 BRA `(.L_x_5269) ;  /* 0x0000004c00e09947 */ /* 0x010fea0003800000 */
.L_x_5450:
[----:B------:R-:W-:Y:S05]  /*2c830*/  @!P0 BRA `(.L_x_5270) ;  /* 0x0000000000048947 */ /* 0x000fea0003800000 */
[----:B------:R-:W-:Y:S01]  /*2c840*/  BPT.TRAP 0x1 ;  /* 0x000000040000795c */ /* 0x000fe20000300000 */
.L_x_5270:
[----:B------:R0:W0:Y:S02]  /*2c850*/  SYNCS.PHASECHK.TRANS64.TRYWAIT P0, [R23+URZ+0x30860], R0 ;  /* 0x03086000170075a7 */ /* 0x000024000800017f */
[----:B0-----:R-:W-:Y:S05]  /*2c860*/  @!P0 NANOSLEEP.SYNCS 0x989680 ;  /* 0x009896800000895d */ /* 0x001fea0003900000 */
[----:B------:R-:W0:Y:S02]  /*2c870*/  @!P0 SYNCS.PHASECHK.TRANS64 P0, [R23+URZ+0x30860], R0 ;  /* 0x03086000170085a7 */ /* 0x000e24000800007f */
[----:B0-----:R-:W-:Y:S05]  /*2c880*/  @!P0 BRA `(.L_x_5270) ;  /* 0xfffffffc00f08947 */ /* 0x001fea000383ffff */
.L_x_4819:
[----:B------:R-:W-:Y:S05]  /*2c890*/  BSYNC B9 ;  /* 0x0000000000097941 */ /* 0x000fea0003800000 */
.L_x_4816:
[----:B------:R-:W-:Y:S05]  /*2c8a0*/  EXIT ;  /* 0x000000000000794d */ /* 0x000fea0003800000 */
.L_x_4847:
[----:B0-----:R0:W1:Y:S02]  /*2c8b0*/  SYNCS.PHASECHK.TRANS64.TRYWAIT P5, [R86+URZ+0x30890], R87 ;  /* 0x03089057560075a7 */ /* 0x00106400080a017f */
[----:B-1----:R-:W-:Y:S05]  /*2c8c0*/  @!P5 NANOSLEEP.SYNCS 0x989680 ;  /* 0x009896800000d95d */ /* 0x002fea0003900000 */
[----:B------:R-:W1:Y:S02]  /*2c8d0*/  @!P5 SYNCS.PHASECHK.TRANS64 P5, [R86+URZ+0x30890], R87 ;  /* 0x030890575600d5a7 */ /* 0x000e6400080a007f */
[----:B-1----:R-:W-:Y:S05]  /*2c8e0*/  @!P5 BRA `(.L_x_4847) ;  /* 0xfffffffc00f0d947 */ /* 0x002fea000383ffff */
[----:B------:R-:W-:Y:S05]  /*2c8f0*/  BRA `(.L_x_5271) ;  /* 0xfffffd74002c7947 */ /* 0x000fea000383ffff */
.L_x_4848:
        /* <DEDUP_REMOVED lines=8> */
.L_x_5273:
[----:B------:R-:W-:Y:S05]  /*2c980*/  BSYNC B1 ;  /* 0x0000000000017941 */ /* 0x000fea0003800000 */
.L_x_5272:
        /* <DEDUP_REMOVED lines=8> */
.L_x_5274:
[----:B------:R-:W-:Y:S01]  /*2ca10*/  IMAD.MOV.U32 R11, RZ, RZ, R14 ;  /* 0x000000ffff0b7224 */ /* 0x000fe200078e000e */
[----:B------:R-:W-:Y:S06]  /*2ca20*/  BRA `(.L_x_5275) ;  /* 0xfffffd7000f47947 */ /* 0x000fec000383ffff */
.L_x_4873:
[----:B------:R-:W-:Y:S01]  /*2ca30*/  BSSY B1, `(.L_x_5276) ;  /* 0x0000008000017945 */ /* 0x000fe20003800000 */
[----:B0---4-:R-:W-:Y:S02]  /*2ca40*/  IMAD.MOV.U32 R13, RZ, RZ, R113 ;  /* 0x000000ffff0d7224 */ /* 0x011fe400078e0071 */
[----:B------:R-:W-:Y:S02]  /*2ca50*/  IMAD.MOV.U32 R12, RZ, RZ, 0x1 ;  /* 0x00000001ff0c7424 */ /* 0x000fe400078e00ff */
[----:B---3--:R-:W-:Y:S02]  /*2ca60*/  IMAD.MOV.U32 R11, RZ, RZ, 0x1c1f ;  /* 0x00001c1fff0b7424 */ /* 0x008fe400078e00ff */
[----:B------:R-:W-:-:S07]  /*2ca70*/  IMAD.MOV.U32 R15, RZ, RZ, -0x1 ;  /* 0xffffffffff0f7424 */ /* 0x000fce00078e00ff */
[----:B-12---:R-:W-:Y:S05]  /*2ca80*/  WARPSYNC.COLLECTIVE R15, `(.L_x_5277) ;  /* 0x000000000f087348 */ /* 0x006fea0003c00000 */
[----:B------:R0:W3:Y:S02]  /*2ca90*/  SHFL.IDX P6, R14, R13, R12, R11 ;  /* 0x0000000c0d0e7389 */ /* 0x0000e400000c000b */
[----:B0123--:R-:W-:Y:S01]  /*2caa0*/  ENDCOLLECTIVE ;  /* 0x000000000000791b */ /* 0x00ffe20003800000 */
.L_x_5277:
[----:B------:R-:W-:Y:S05]  /*2cab0*/  BSYNC B1 ;  /* 0x0000000000017941 */ /* 0x000fea0003800000 */
.L_x_5276:
        /* <DEDUP_REMOVED lines=8> */
.L_x_5278:
[----:B------:R-:W-:Y:S01]  /*2cb40*/  IMAD.MOV.U32 R116, RZ, RZ, R14 ;  /* 0x000000ffff747224 */ /* 0x000fe200078e000e */
[----:B------:R-:W-:Y:S06]  /*2cb50*/  BRA `(.L_x_5279) ;  /* 0xfffffd8800087947 */ /* 0x000fec000383ffff */
.L_x_4903:
[----:B0-----:R0:W1:Y:S02]  /*2cb60*/  SYNCS.PHASECHK.TRANS64.TRYWAIT P5, [R86+URZ+0x30890], R87 ;  /* 0x03089057560075a7 */ /* 0x00106400080a017f */
[----:B-1----:R-:W-:Y:S05]  /*2cb70*/  @!P5 NANOSLEEP.SYNCS 0x989680 ;  /* 0x009896800000d95d */ /* 0x002fea0003900000 */
[----:B------:R-:W1:Y:S02]  /*2cb80*/  @!P5 SYNCS.PHASECHK.TRANS64 P5, [R86+URZ+0x30890], R87 ;  /* 0x030890575600d5a7 */ /* 0x000e6400080a007f */
[----:B-1----:R-:W-:Y:S05]  /*2cb90*/  @!P5 BRA `(.L_x_4903) ;  /* 0xfffffffc00f0d947 */ /* 0x002fea000383ffff */
[----:B------:R-:W-:Y:S05]  /*2cba0*/  BRA `(.L_x_5280) ;  /* 0xfffffda400ec7947 */ /* 0x000fea000383ffff */
.L_x_4904:
        /* <DEDUP_REMOVED lines=8> */
.L_x_5282:
[----:B------:R-:W-:Y:S05]  /*2cc30*/  BSYNC B1 ;  /* 0x0000000000017941 */ /* 0x000fea0003800000 */
.L_x_5281:
        /* <DEDUP_REMOVED lines=8> */
.L_x_5283:
[----:B------:R-:W-:Y:S01]  /*2ccc0*/  IMAD.MOV.U32 R11, RZ, RZ, R14 ;  /* 0x000000ffff0b7224 */ /* 0x000fe200078e000e */
[----:B------:R-:W-:Y:S06]  /*2ccd0*/  BRA `(.L_x_5284) ;  /* 0xfffffda400bc7947 */ /* 0x000fec000383ffff */
.L_x_4917:
[----:B------:R-:W-:Y:S01]  /*2cce0*/  BSSY B1, `(.L_x_5285) ;  /* 0x0000008000017945 */ /* 0x000fe20003800000 */
[----:B---34-:R-:W-:Y:S02]  /*2ccf0*/  IMAD.MOV.U32 R13, RZ, RZ, R113 ;  /* 0x000000ffff0d7224 */ /* 0x018fe400078e0071 */
[----:B------:R-:W-:Y:S02]  /*2cd00*/  IMAD.MOV.U32 R12, RZ, RZ, 0x1 ;  /* 0x00000001ff0c7424 */ /* 0x000fe400078e00ff */
[----:B------:R-:W-:Y:S02]  /*2cd10*/  IMAD.MOV.U32 R11, RZ, RZ, 0x1c1f ;  /* 0x00001c1fff0b7424 */ /* 0x000fe400078e00ff */
[----:B------:R-:W-:-:S07]  /*2cd20*/  IMAD.MOV.U32 R15, RZ, RZ, -0x1 ;  /* 0xffffffffff0f7424 */ /* 0x000fce00078e00ff */
[----:B012---:R-:W-:Y:S05]  /*2cd30*/  WARPSYNC.COLLECTIVE R15, `(.L_x_5286) ;  /* 0x000000000f087348 */ /* 0x007fea0003c00000 */
[----:B------:R3:W4:Y:S02]  /*2cd40*/  SHFL.IDX P6, R14, R13, R12, R11 ;  /* 0x0000000c0d0e7389 */ /* 0x00072400000c000b */
[----:B01234-:R-:W-:Y:S01]  /*2cd50*/  ENDCOLLECTIVE ;  /* 0x000000000000791b */ /* 0x01ffe20003800000 */
.L_x_5286:
[----:B------:R-:W-:Y:S05]  /*2cd60*/  BSYNC B1 ;  /* 0x0000000000017941 */ /* 0x000fea0003800000 */
.L_x_5285:
        /* <DEDUP_REMOVED lines=8> */
.L_x_5287:
[----:B------:R-:W-:Y:S01]  /*2cdf0*/  IMAD.MOV.U32 R116, RZ, RZ, R14 ;  /* 0x000000ffff747224 */ /* 0x000fe200078e000e */
[----:B------:R-:W-:Y:S06]  /*2ce00*/  BRA `(.L_x_5288) ;  /* 0xfffffdbc00507947 */ /* 0x000fec000383ffff */
.L_x_4930:
[----:B0-----:R0:W1:Y:S02]  /*2ce10*/  SYNCS.PHASECHK.TRANS64.TRYWAIT P3, [R86+URZ+0x30890], R87 ;  /* 0x03089057560075a7 */ /* 0x001064000806017f */
[----:B-1----:R-:W-:Y:S05]  /*2ce20*/  @!P3 NANOSLEEP.SYNCS 0x989680 ;  /* 0x009896800000b95d */ /* 0x002fea0003900000 */
[----:B------:R-:W1:Y:S02]  /*2ce30*/  @!P3 SYNCS.PHASECHK.TRANS64 P3, [R86+URZ+0x30890], R87 ;  /* 0x030890575600b5a7 */ /* 0x000e64000806007f */
[----:B-1----:R-:W-:Y:S05]  /*2ce40*/  @!P3 BRA `(.L_x_4930) ;  /* 0xfffffffc00f0b947 */ /* 0x002fea000383ffff */
[----:B------:R-:W-:Y:S05]  /*2ce50*/  BRA `(.L_x_5289) ;  /* 0xfffffdd400187947 */ /* 0x000fea000383ffff */
.L_x_4931:
        /* <DEDUP_REMOVED lines=8> */
.L_x_5291:
[----:B------:R-:W-:Y:S05]  /*2cee0*/  BSYNC B1 ;  /* 0x0000000000017941 */ /* 0x000fea0003800000 */
.L_x_5290:
[----:B------:R-:W-:Y:S02]  /*2cef0*/  IMAD.MOV.U32 R13, RZ, RZ, R34 ;  /* 0x000000ffff0d7224 */ /* 0x000fe400078e0022 */
[----:B------:R-:W-:Y:S02]  /*2cf00*/  IMAD.MOV.U32 R12, RZ, RZ, RZ ;  /* 0x000000ffff0c7224 */ /* 0x000fe400078e00ff */
[----:B------:R-:W-:Y:S02]  /*2cf10*/  IMAD.MOV.U32 R11, RZ, RZ, 0x1c1f ;  /* 0x00001c1fff0b7424 */ /* 0x000fe400078e00ff */
[----:B------:R-:W-:Y:S02]  /*2cf20*/  IMAD.MOV.U32 R15, RZ, RZ, -0x1 ;  /* 0xffffffffff0f7424 */ /* 0x000fe400078e00ff */
[----:B------:R-:W-:-:S07]  /*2cf30*/  IMAD.MOV.U32 R35, RZ, RZ, R14 ;  /* 0x000000ffff237224 */ /* 0x000fce00078e000e */
[----:B------:R-:W-:Y:S05]  /*2cf40*/  WARPSYNC.COLLECTIVE R15, `(.L_x_5292) ;  /* 0x000000000f087348 */ /* 0x000fea0003c00000 */
[----:B------:R0:W1:Y:S02]  /*2cf50*/  SHFL.IDX P6, R14, R13, R12, R11 ;  /* 0x0000000c0d0e7389 */ /* 0x00006400000c000b */
[----:B01----:R-:W-:Y:S01]  /*2cf60*/  ENDCOLLECTIVE ;  /* 0x000000000000791b */ /* 0x003fe20003800000 */
.L_x_5292:
[----:B------:R-:W-:Y:S01]  /*2cf70*/  IMAD.MOV.U32 R36, RZ, RZ, R14 ;  /* 0x000000ffff247224 */ /* 0x000fe200078e000e */
[----:B------:R-:W-:Y:S06]  /*2cf80*/  BRA `(.L_x_5293) ;  /* 0xfffffdd400347947 */ /* 0x000fec000383ffff */
.L_x_4934:
        /* <DEDUP_REMOVED lines=8> */
.L_x_5295:
[----:B------:R-:W-:Y:S05]  /*2d010*/  BSYNC B1 ;  /* 0x0000000000017941 */ /* 0x000fea0003800000 */
.L_x_5294:
        /* <DEDUP_REMOVED lines=8> */
.L_x_5296:
[----:B------:R-:W-:Y:S01]  /*2d0a0*/  IMAD.MOV.U32 R34, RZ, RZ, R14 ;  /* 0x000000ffff227224 */ /* 0x000fe200078e000e */
[----:B------:R-:W-:Y:S06]  /*2d0b0*/  BRA `(.L_x_5297) ;  /* 0xfffffdd400907947 */ /* 0x000fec000383ffff */
.L_x_4938:
[----:B------:R0:W0:Y:S02]  /*2d0c0*/  SYNCS.PHASECHK.TRANS64.TRYWAIT P2, [R86+URZ+0x308b0], R87 ;  /* 0x0308b057560075a7 */ /* 0x000024000804017f */
[----:B0-----:R-:W-:Y:S05]  /*2d0d0*/  @!P2 NANOSLEEP.SYNCS 0x989680 ;  /* 0x009896800000a95d */ /* 0x001fea0003900000 */
[----:B------:R-:W0:Y:S02]  /*2d0e0*/  @!P2 SYNCS.PHASECHK.TRANS64 P2, [R86+URZ+0x308b0], R87 ;  /* 0x0308b0575600a5a7 */ /* 0x000e24000804007f */
[----:B0-----:R-:W-:Y:S05]  /*2d0f0*/  @!P2 BRA `(.L_x_4938) ;  /* 0xfffffffc00f0a947 */ /* 0x001fea000383ffff */
[----:B------:R-:W-:Y:S05]  /*2d100*/  BRA `(.L_x_5298) ;  /* 0xfffffdd800687947 */ /* 0x000fea000383ffff */
.L_x_4966:
        /* <DEDUP_REMOVED lines=8> */
.L_x_5300:
[----:B------:R-:W-:Y:S05]  /*2d190*/  BSYNC B1 ;  /* 0x0000000000017941 */ /* 0x000fea0003800000 */
.L_x_5299:
        /* <DEDUP_REMOVED lines=8> */
.L_x_5301:
[----:B------:R-:W-:Y:S01]  /*2d220*/  MOV R13, R63 ;  /* 0x0000003f000d7202 */ /* 0x000fe20000000f00 */
[----:B------:R-:W-:-:S07]  /*2d230*/  IMAD.MOV.U32 R6, RZ, RZ, R14 ;  /* 0x000000ffff067224 */ /* 0x000fce00078e000e */
[----:B------:R-:W-:Y:S05]  /*2d240*/  WARPSYNC.COLLECTIVE R15, `(.L_x_5302) ;  /* 0x000000000f087348 */ /* 0x000fea0003c00000 */
[----:B------:R0:W1:Y:S02]  /*2d250*/  SHFL.IDX P6, R14, R13, R12, R11 ;  /* 0x0000000c0d0e7389 */ /* 0x00006400000c000b */
[----:B01----:R-:W-:Y:S01]  /*2d260*/  ENDCOLLECTIVE ;  /* 0x000000000000791b */ /* 0x003fe20003800000 */
.L_x_5302:
[----:B------:R-:W-:Y:S02]  /*2d270*/  IMAD.MOV.U32 R13, RZ, RZ, R62 ;  /* 0x000000ffff0d7224 */ /* 0x000fe400078e003e */
[----:B------:R-:W-:-:S07]  /*2d280*/  IMAD.MOV.U32 R9, RZ, RZ, R14 ;  /* 0x000000ffff097224 */ /* 0x000fce00078e000e */
[----:B------:R-:W-:Y:S05]  /*2d290*/  WARPSYNC.COLLECTIVE R15, `(.L_x_5303) ;  /* 0x000000000f087348 */ /* 0x000fea0003c00000 */
[----:B------:R0:W1:Y:S02]  /*2d2a0*/  SHFL.IDX P6, R14, R13, R12, R11 ;  /* 0x0000000c0d0e7389 */ /* 0x00006400000c000b */
[----:B01----:R-:W-:Y:S01]  /*2d2b0*/  ENDCOLLECTIVE ;  /* 0x000000000000791b */ /* 0x003fe20003800000 */
.L_x_5303:
[----:B------:R-:W-:Y:S01]  /*2d2c0*/  IMAD.MOV.U32 R8, RZ, RZ, R14 ;  /* 0x000000ffff087224 */ /* 0x000fe200078e000e */
[----:B------:R-:W-:Y:S06]  /*2d2d0*/  BRA `(.L_x_5304) ;  /* 0xfffffdf0004c7947 */ /* 0x000fec000383ffff */
.L_x_4969:
[----:B------:R-:W-:Y:S01]  /*2d2e0*/  BSSY B1, `(.L_x_5305) ;  /* 0x0000008000017945 */ /* 0x000fe20003800000 */
[----:B------:R-:W-:Y:S02]  /*2d2f0*/  IMAD.MOV.U32 R13, RZ, RZ, R0 ;  /* 0x000000ffff0d7224 */ /* 0x000fe400078e0000 */
[----:B------:R-:W-:Y:S02]  /*2d300*/  IMAD.MOV.U32 R12, RZ, RZ, 0x1 ;  /* 0x00000001ff0c7424 */ /* 0x000fe400078e00ff */
[----:B------:R-:W-:Y:S02]  /*2d310*/  IMAD.MOV.U32 R11, RZ, RZ, 0x1c1f ;  /* 0x00001c1fff0b7424 */ /* 0x000fe400078e00ff */
[----:B------:R-:W-:-:S07]  /*2d320*/  IMAD.MOV.U32 R15, RZ, RZ, -0x1 ;  /* 0xffffffffff0f7424 */ /* 0x000fce00078e00ff */
[----:B0-----:R-:W-:Y:S05]  /*2d330*/  WARPSYNC.COLLECTIVE R15, `(.L_x_5306) ;  /* 0x000000000f087348 */ /* 0x001fea0003c00000 */
[----:B------:R1:W2:Y:S02]  /*2d340*/  SHFL.IDX P6, R14, R13, R12, R11 ;  /* 0x0000000c0d0e7389 */ /* 0x0002a400000c000b */
[----:B012---:R-:W-:Y:S01]  /*2d350*/  ENDCOLLECTIVE ;  /* 0x000000000000791b */ /* 0x007fe20003800000 */
.L_x_5306:
[----:B------:R-:W-:Y:S05]  /*2d360*/  BSYNC B1 ;  /* 0x0000000000017941 */ /* 0x000fea0003800000 */
.L_x_5305:
        /* <DEDUP_REMOVED lines=8> */
.L_x_5307:
[----:B------:R-:W-:Y:S02]  /*2d3f0*/  IMAD.MOV.U32 R13, RZ, RZ, R63 ;  /* 0x000000ffff0d7224 */ /* 0x000fe400078e003f */
[----:B------:R-:W-:-:S07]  /*2d400*/  IMAD.MOV.U32 R65, RZ, RZ, R14 ;  /* 0x000000ffff417224 */ /* 0x000fce00078e000e */
[----:B------:R-:W-:Y:S05]  /*2d410*/  WARPSYNC.COLLECTIVE R15, `(.L_x_5308) ;  /* 0x000000000f087348 */ /* 0x000fea0003c00000 */
[----:B------:R0:W1:Y:S02]  /*2d420*/  SHFL.IDX P6, R14, R13, R12, R11 ;  /* 0x0000000c0d0e7389 */ /* 0x00006400000c000b */
[----:B01----:R-:W-:Y:S01]  /*2d430*/  ENDCOLLECTIVE ;  /* 0x000000000000791b */ /* 0x003fe20003800000 */
.L_x_5308:
[----:B------:R-:W-:Y:S02]  /*2d440*/  IMAD.MOV.U32 R13, RZ, RZ, R62 ;  /* 0x000000ffff0d7224 */ /* 0x000fe400078e003e */
[----:B------:R-:W-:-:S07]  /*2d450*/  IMAD.MOV.U32 R63, RZ, RZ, R14 ;  /* 0x000000ffff3f7224 */ /* 0x000fce00078e000e */
[----:B------:R-:W-:Y:S05]  /*2d460*/  WARPSYNC.COLLECTIVE R15, `(.L_x_5309) ;  /* 0x000000000f087348 */ /* 0x000fea0003c00000 */
[----:B------:R0:W1:Y:S02]  /*2d470*/  SHFL.IDX P6, R14, R13, R12, R11 ;  /* 0x0000000c0d0e7389 */ /* 0x00006400000c000b */
[----:B01----:R-:W-:Y:S01]  /*2d480*/  ENDCOLLECTIVE ;  /* 0x000000000000791b */ /* 0x003fe20003800000 */
.L_x_5309:
[----:B------:R-:W-:Y:S01]  /*2d490*/  IMAD.MOV.U32 R62, RZ, RZ, R14 ;  /* 0x000000ffff3e7224 */ /* 0x000fe200078e000e */
[----:B------:R-:W-:Y:S06]  /*2d4a0*/  BRA `(.L_x_5310) ;  /* 0xfffffdf400f47947 */ /* 0x000fec000383ffff */
.L_x_4973:
[----:B0-----:R0:W1:Y:S02]  /*2d4b0*/  SYNCS.PHASECHK.TRANS64.TRYWAIT P0, [R17+URZ+0x30800], R4 ;  /* 0x03080004110075a7 */ /* 0x001064000800017f */
[----:B-1----:R-:W-:Y:S05]  /*2d4c0*/  @!P0 NANOSLEEP.SYNCS 0x989680 ;  /* 0x009896800000895d */ /* 0x002fea0003900000 */
[----:B------:R-:W1:Y:S02]  /*2d4d0*/  @!P0 SYNCS.PHASECHK.TRANS64 P0, [R17+URZ+0x30800], R4 ;  /* 0x03080004110085a7 */ /* 0x000e64000800007f */
[----:B-1----:R-:W-:Y:S05]  /*2d4e0*/  @!P0 BRA `(.L_x_4973) ;  /* 0xfffffffc00f08947 */ /* 0x002fea000383ffff */
[----:B------:R-:W-:Y:S05]  /*2d4f0*/  BRA `(.L_x_5311) ;  /* 0xfffffe0000387947 */ /* 0x000fea000383ffff */
.L_x_4997:
        /* <DEDUP_REMOVED lines=8> */
.L_x_5313:
[----:B------:R-:W-:Y:S05]  /*2d580*/  BSYNC B1 ;  /* 0x0000000000017941 */ /* 0x000fea0003800000 */
.L_x_5312:
        /* <DEDUP_REMOVED lines=8> */
.L_x_5314:
[----:B------:R-:W-:Y:S01]  /*2d610*/  IMAD.MOV.U32 R13, RZ, RZ, R61 ;  /* 0x000000ffff0d7224 */ /* 0x000fe200078e003d */
[----:B------:R-:W-:-:S07]  /*2d620*/  MOV R4, R14 ;  /* 0x0000000e00047202 */ /* 0x000fce0000000f00 */
[----:B------:R-:W-:Y:S05]  /*2d630*/  WARPSYNC.COLLECTIVE R15, `(.L_x_5315) ;  /* 0x000000000f087348 */ /* 0x000fea0003c00000 */
[----:B------:R0:W1:Y:S02]  /*2d640*/  SHFL.IDX P6, R14, R13, R12, R11 ;  /* 0x0000000c0d0e7389 */ /* 0x00006400000c000b */
[----:B01----:R-:W-:Y:S01]  /*2d650*/  ENDCOLLECTIVE ;  /* 0x000000000000791b */ /* 0x003fe20003800000 */
.L_x_5315:
[----:B------:R-:W-:Y:S02]  /*2d660*/  IMAD.MOV.U32 R13, RZ, RZ, R3 ;  /* 0x000000ffff0d7224 */ /* 0x000fe400078e0003 */
[----:B------:R-:W-:-:S07]  /*2d670*/  IMAD.MOV.U32 R7, RZ, RZ, R14 ;  /* 0x000000ffff077224 */ /* 0x000fce00078e000e */
[----:B------:R-:W-:Y:S05]  /*2d680*/  WARPSYNC.COLLECTIVE R15, `(.L_x_5316) ;  /* 0x000000000f087348 */ /* 0x000fea0003c00000 */
[----:B------:R0:W1:Y:S02]  /*2d690*/  SHFL.IDX P6, R14, R13, R12, R11 ;  /* 0x0000000c0d0e7389 */ /* 0x00006400000c000b */
[----:B01----:R-:W-:Y:S01]  /*2d6a0*/  ENDCOLLECTIVE ;  /* 0x000000000000791b */ /* 0x003fe20003800000 */
.L_x_5316:
[----:B------:R-:W-:Y:S01]  /*2d6b0*/  IMAD.MOV.U32 R8, RZ, RZ, R14 ;  /* 0x000000ffff087224 */ /* 0x000fe200078e000e */
[----:B------:R-:W-:Y:S06]  /*2d6c0*/  BRA `(.L_x_5317) ;  /* 0xfffffe2400147947 */ /* 0x000fec000383ffff */
.L_x_5000:
[----:B------:R-:W-:Y:S01]  /*2d6d0*/  BSSY B1, `(.L_x_5318) ;  /* 0x0000008000017945 */ /* 0x000fe20003800000 */
[----:B------:R-:W-:Y:S02]  /*2d6e0*/  IMAD.MOV.U32 R13, RZ, RZ, R21 ;  /* 0x000000ffff0d7224 */ /* 0x000fe400078e0015 */
[----:B------:R-:W-:Y:S02]  /*2d6f0*/  IMAD.MOV.U32 R12, RZ, RZ, 0x1 ;  /* 0x00000001ff0c7424 */ /* 0x000fe400078e00ff */
[----:B------:R-:W-:Y:S02]  /*2d700*/  IMAD.MOV.U32 R11, RZ, RZ, 0x1c1f ;  /* 0x00001c1fff0b7424 */ /* 0x000fe400078e00ff */
[----:B------:R-:W-:-:S07]  /*2d710*/  IMAD.MOV.U32 R15, RZ, RZ, -0x1 ;  /* 0xffffffffff0f7424 */ /* 0x000fce00078e00ff */
[----:B0---4-:R-:W-:Y:S05]  /*2d720*/  WARPSYNC.COLLECTIVE R15, `(.L_x_5319) ;  /* 0x000000000f087348 */ /* 0x011fea0003c00000 */
[----:B------:R1:W2:Y:S02]  /*2d730*/  SHFL.IDX P6, R14, R13, R12, R11 ;  /* 0x0000000c0d0e7389 */ /* 0x0002a400000c000b */
[----:B012-4-:R-:W-:Y:S01]  /*2d740*/  ENDCOLLECTIVE ;  /* 0x000000000000791b */ /* 0x017fe20003800000 */
.L_x_5319:
[----:B------:R-:W-:Y:S05]  /*2d750*/  BSYNC B1 ;  /* 0x0000000000017941 */ /* 0x000fea0003800000 */
.L_x_5318:
        /* <DEDUP_REMOVED lines=8> */
.L_x_5320:
[----:B------:R-:W-:Y:S02]  /*2d7e0*/  IMAD.MOV.U32 R13, RZ, RZ, R61 ;  /* 0x000000ffff0d7224 */ /* 0x000fe400078e003d */
[----:B------:R-:W-:-:S07]  /*2d7f0*/  IMAD.MOV.U32 R20, RZ, RZ, R14 ;  /* 0x000000ffff147224 */ /* 0x000fce00078e000e */
[----:B------:R-:W-:Y:S05]  /*2d800*/  WARPSYNC.COLLECTIVE R15, `(.L_x_5321) ;  /* 0x000000000f087348 */ /* 0x000fea0003c00000 */
[----:B------:R0:W1:Y:S02]  /*2d810*/  SHFL.IDX P6, R14, R13, R12, R11 ;  /* 0x0000000c0d0e7389 */ /* 0x00006400000c000b */
[----:B01----:R-:W-:Y:S01]  /*2d820*/  ENDCOLLECTIVE ;  /* 0x000000000000791b */ /* 0x003fe20003800000 */
.L_x_5321:
[----:B------:R-:W-:Y:S02]  /*2d830*/  IMAD.MOV.U32 R13, RZ, RZ, R3 ;  /* 0x000000ffff0d7224 */ /* 0x000fe400078e0003 */
[----:B------:R-:W-:-:S07]  /*2d840*/  IMAD.MOV.U32 R61, RZ, RZ, R14 ;  /* 0x000000ffff3d7224 */ /* 0x000fce00078e000e */
[----:B------:R-:W-:Y:S05]  /*2d850*/  WARPSYNC.COLLECTIVE R15, `(.L_x_5322) ;  /* 0x000000000f087348 */ /* 0x000fea0003c00000 */
[----:B------:R0:W1:Y:S02]  /*2d860*/  SHFL.IDX P6, R14, R13, R12, R11 ;  /* 0x0000000c0d0e7389 */ /* 0x00006400000c000b */
[----:B01----:R-:W-:Y:S01]  /*2d870*/  ENDCOLLECTIVE ;  /* 0x000000000000791b */ /* 0x003fe20003800000 */
.L_x_5322:
[----:B------:R-:W-:Y:S01]  /*2d880*/  MOV R62, R14 ;  /* 0x0000000e003e7202 */ /* 0x000fe20000000f00 */
[----:B------:R-:W-:Y:S06]  /*2d890*/  BRA `(.L_x_5323) ;  /* 0xfffffe2800347947 */ /* 0x000fec000383ffff */
.L_x_5004:
[----:B0-----:R0:W1:Y:S02]  /*2d8a0*/  SYNCS.PHASECHK.TRANS64.TRYWAIT P0, [R17+URZ+0x30800], R60 ;  /* 0x0308003c110075a7 */ /* 0x001064000800017f */
[----:B-1----:R-:W-:Y:S05]  /*2d8b0*/  @!P0 NANOSLEEP.SYNCS 0x989680 ;  /* 0x009896800000895d */ /* 0x002fea0003900000 */
[----:B------:R-:W1:Y:S02]  /*2d8c0*/  @!P0 SYNCS.PHASECHK.TRANS64 P0, [R17+URZ+0x30800], R60 ;  /* 0x0308003c110085a7 */ /* 0x000e64000800007f */
[----:B-1----:R-:W-:Y:S05]  /*2d8d0*/  @!P0 BRA `(.L_x_5004) ;  /* 0xfffffffc00f08947 */ /* 0x002fea000383ffff */
[----:B------:R-:W-:Y:S05]  /*2d8e0*/  BRA `(.L_x_5324) ;  /* 0xfffffe2c00bc7947 */ /* 0x000fea000383ffff */
.L_x_5018:
[----:B-1----:R1:W2:Y:S02]  /*2d8f0*/  SYNCS.PHASECHK.TRANS64.TRYWAIT P1, [R3+URZ+0x30830], R0 ;  /* 0x03083000030075a7 */ /* 0x0022a4000802017f */
[----:B--2---:R-:W-:Y:S05]  /*2d900*/  @!P1 NANOSLEEP.SYNCS 0x989680 ;  /* 0x009896800000995d */ /* 0x004fea0003900000 */
[----:B------:R-:W2:Y:S02]  /*2d910*/  @!P1 SYNCS.PHASECHK.TRANS64 P1, [R3+URZ+0x30830], R0 ;  /* 0x03083000030095a7 */ /* 0x000ea4000802007f */
[----:B--2---:R-:W-:Y:S05]  /*2d920*/  @!P1 BRA `(.L_x_5018) ;  /* 0xfffffffc00f09947 */ /* 0x004fea000383ffff */
[----:B------:R-:W-:Y:S05]  /*2d930*/  BRA `(.L_x_5017) ;  /* 0xfffffe5800287947 */ /* 0x000fea000383ffff */
.L_x_5039:
[----:B-1----:R1:W2:Y:S02]  /*2d940*/  SYNCS.PHASECHK.TRANS64.TRYWAIT P1, [R0+URZ+0x30830], R9 ;  /* 0x03083009000075a7 */ /* 0x0022a4000802017f */
[----:B--2---:R-:W-:Y:S05]  /*2d950*/  @!P1 NANOSLEEP.SYNCS 0x989680 ;  /* 0x009896800000995d */ /* 0x004fea0003900000 */
[----:B------:R-:W2:Y:S02]  /*2d960*/  @!P1 SYNCS.PHASECHK.TRANS64 P1, [R0+URZ+0x30830], R9 ;  /* 0x03083009000095a7 */ /* 0x000ea4000802007f */
[----:B--2---:R-:W-:Y:S05]  /*2d970*/  @!P1 BRA `(.L_x_5039) ;  /* 0xfffffffc00f09947 */ /* 0x004fea000383ffff */
[----:B------:R-:W-:Y:S05]  /*2d980*/  BRA `(.L_x_5038) ;  /* 0xfffffe88001c7947 */ /* 0x000fea000383ffff */
.L_x_5044:
[----:B-1----:R1:W2:Y:S02]  /*2d990*/  SYNCS.PHASECHK.TRANS64.TRYWAIT P1, [R20+URZ+0x30850], R2 ;  /* 0x03085002140075a7 */ /* 0x0022a4000802017f */
[----:B--2---:R-:W-:Y:S05]  /*2d9a0*/  @!P1 NANOSLEEP.SYNCS 0x989680 ;  /* 0x009896800000995d */ /* 0x004fea0003900000 */
[----:B------:R-:W2:Y:S02]  /*2d9b0*/  @!P1 SYNCS.PHASECHK.TRANS64 P1, [R20+URZ+0x30850], R2 ;  /* 0x03085002140095a7 */ /* 0x000ea4000802007f */
[----:B--2---:R-:W-:Y:S05]  /*2d9c0*/  @!P1 BRA `(.L_x_5044) ;  /* 0xfffffffc00f09947 */ /* 0x004fea000383ffff */
[----:B------:R-:W-:Y:S05]  /*2d9d0*/  BRA `(.L_x_5043) ;  /* 0xfffffe9400d47947 */ /* 0x000fea000383ffff */
.L_x_5066:
[----:B-1----:R1:W2:Y:S02]  /*2d9e0*/  SYNCS.PHASECHK.TRANS64.TRYWAIT P1, [R0+URZ+0x30830], R3 ;  /* 0x03083003000075a7 */ /* 0x0022a4000802017f */
[----:B--2---:R-:W-:Y:S05]  /*2d9f0*/  @!P1 NANOSLEEP.SYNCS 0x989680 ;  /* 0x009896800000995d */ /* 0x004fea0003900000 */
[----:B------:R-:W2:Y:S02]  /*2da00*/  @!P1 SYNCS.PHASECHK.TRANS64 P1, [R0+URZ+0x30830], R3 ;  /* 0x03083003000095a7 */ /* 0x000ea4000802007f */
[----:B--2---:R-:W-:Y:S05]  /*2da10*/  @!P1 BRA `(.L_x_5066) ;  /* 0xfffffffc00f09947 */ /* 0x004fea000383ffff */
[----:B------:R-:W-:Y:S05]  /*2da20*/  BRA `(.L_x_5065) ;  /* 0xfffffec0008c7947 */ /* 0x000fea000383ffff */
.L_x_5071:
[----:B-1----:R1:W2:Y:S02]  /*2da30*/  SYNCS.PHASECHK.TRANS64.TRYWAIT P1, [R11+URZ+0x30850], R2 ;  /* 0x030850020b0075a7 */ /* 0x0022a4000802017f */
[----:B--2---:R-:W-:Y:S05]  /*2da40*/  @!P1 NANOSLEEP.SYNCS 0x989680 ;  /* 0x009896800000995d */ /* 0x004fea0003900000 */
[----:B------:R-:W2:Y:S02]  /*2da50*/  @!P1 SYNCS.PHASECHK.TRANS64 P1, [R11+URZ+0x30850], R2 ;  /* 0x030850020b0095a7 */ /* 0x000ea4000802007f */
[----:B--2---:R-:W-:Y:S05]  /*2da60*/  @!P1 BRA `(.L_x_5071) ;  /* 0xfffffffc00f09947 */ /* 0x004fea000383ffff */
[----:B------:R-:W-:Y:S05]  /*2da70*/  BRA `(.L_x_5070) ;  /* 0xfffffed000447947 */ /* 0x000fea000383ffff */
.L_x_5081:
[----:B-1----:R1:W2:Y:S02]  /*2da80*/  SYNCS.PHASECHK.TRANS64.TRYWAIT P1, [R0+URZ+0x30830], R3 ;  /* 0x03083003000075a7 */ /* 0x0022a4000802017f */
[----:B--2---:R-:W-:Y:S05]  /*2da90*/  @!P1 NANOSLEEP.SYNCS 0x989680 ;  /* 0x009896800000995d */ /* 0x004fea0003900000 */
[----:B------:R-:W2:Y:S02]  /*2daa0*/  @!P1 SYNCS.PHASECHK.TRANS64 P1, [R0+URZ+0x30830], R3 ;  /* 0x03083003000095a7 */ /* 0x000ea4000802007f */
[----:B--2---:R-:W-:Y:S05]  /*2dab0*/  @!P1 BRA `(.L_x_5081) ;  /* 0xfffffffc00f09947 */ /* 0x004fea000383ffff */
[----:B------:R-:W-:Y:S05]  /*2dac0*/  BRA `(.L_x_5080) ;  /* 0xfffffee4004c7947 */ /* 0x000fea000383ffff */
.L_x_5086:
[----:B-1----:R1:W2:Y:S02]  /*2dad0*/  SYNCS.PHASECHK.TRANS64.TRYWAIT P1, [R11+URZ+0x30850], R2 ;  /* 0x030850020b0075a7 */ /* 0x0022a4000802017f */
[----:B--2---:R-:W-:Y:S05]  /*2dae0*/  @!P1 NANOSLEEP.SYNCS 0x989680 ;  /* 0x009896800000995d */ /* 0x004fea0003900000 */
[----:B------:R-:W2:Y:S02]  /*2daf0*/  @!P1 SYNCS.PHASECHK.TRANS64 P1, [R11+URZ+0x30850], R2 ;  /* 0x030850020b0095a7 */ /* 0x000ea4000802007f */
[----:B--2---:R-:W-:Y:S05]  /*2db00*/  @!P1 BRA `(.L_x_5086) ;  /* 0xfffffffc00f09947 */ /* 0x004fea000383ffff */
[----:B------:R-:W-:Y:S05]  /*2db10*/  BRA `(.L_x_5085) ;  /* 0xfffffef400047947 */ /* 0x000fea000383ffff */
.L_x_5102:
[----:B-1----:R1:W2:Y:S02]  /*2db20*/  SYNCS.PHASECHK.TRANS64.TRYWAIT P1, [R6+URZ+0x30850], R5 ;  /* 0x03085005060075a7 */ /* 0x0022a4000802017f */
[----:B--2---:R-:W-:Y:S05]  /*2db30*/  @!P1 NANOSLEEP.SYNCS 0x989680 ;  /* 0x009896800000995d */ /* 0x004fea0003900000 */
[----:B------:R-:W2:Y:S02]  /*2db40*/  @!P1 SYNCS.PHASECHK.TRANS64 P1, [R6+URZ+0x30850], R5 ;  /* 0x03085005060095a7 */ /* 0x000ea4000802007f */
[----:B--2---:R-:W-:Y:S05]  /*2db50*/  @!P1 BRA `(.L_x_5102) ;  /* 0xfffffffc00f09947 */ /* 0x004fea000383ffff */
[----:B------:R-:W-:Y:S05]  /*2db60*/  BRA `(.L_x_5101) ;  /* 0xffffff2000587947 */ /* 0x000fea000383ffff */
.L_x_5152:
[----:B0-----:R-:W0:Y:S01]  /*2db70*/  S2R R12, SR_TID.X ;  /* 0x00000000000c7919 */ /* 0x001e220000002100 */
        /* <DEDUP_REMOVED lines=10> */
.L_x_5326:
[----:B------:R-:W-:Y:S05]  /*2dc20*/  BSYNC B1 ;  /* 0x0000000000017941 */ /* 0x000fea0003800000 */
.L_x_5325:
[----:B------:R-:W-:Y:S05]  /*2dc30*/  BRA `(.L_x_5327) ;  /* 0xffffff8400fc7947 */ /* 0x000fea000383ffff */
.L_x_5154:
[----:B------:R-:W-:Y:S01]  /*2dc40*/  BSSY B1, `(.L_x_5328) ;  /* 0x0000006000017945 */ /* 0x000fe20003800000 */
[----:B------:R-:W-:-:S07]  /*2dc50*/  IMAD.MOV.U32 R15, RZ, RZ, -0x1 ;  /* 0xffffffffff0f7424 */ /* 0x000fce00078e00ff */
[----:B01----:R-:W-:Y:S05]  /*2dc60*/  WARPSYNC.COLLECTIVE R15, `(.L_x_5329) ;  /* 0x000000000f0c7348 */ /* 0x003fea0003c00000 */
[----:B------:R-:W-:Y:S02]  /*2dc70*/  ELECT P6, UR62, PT ;  /* 0x00000000003e782f */ /* 0x000fe400038c0000 */
[----:B------:R-:W-:Y:S01]  /*2dc80*/  MOV R14, UR62 ;  /* 0x0000003e000e7c02 */ /* 0x000fe20008000f00 */
[----:B01----:R-:W-:Y:S10]  /*2dc90*/  ENDCOLLECTIVE ;  /* 0x000000000000791b */ /* 0x003ff40003800000 */
.L_x_5329:
[----:B------:R-:W-:Y:S05]  /*2dca0*/  BSYNC B1 ;  /* 0x0000000000017941 */ /* 0x000fea0003800000 */
.L_x_5328:
[----:B------:R-:W-:Y:S05]  /*2dcb0*/  BRA `(.L_x_5153) ;  /* 0xffffff8400f47947 */ /* 0x000fea000383ffff */
.L_x_5156:
[----:B-1----:R1:W2:Y:S02]  /*2dcc0*/  SYNCS.PHASECHK.TRANS64.TRYWAIT P0, [R17+URZ+0x30820], R8 ;  /* 0x03082008110075a7 */ /* 0x0022a4000800017f */
[----:B--2---:R-:W-:Y:S05]  /*2dcd0*/  @!P0 NANOSLEEP.SYNCS 0x989680 ;  /* 0x009896800000895d */ /* 0x004fea0003900000 */
[----:B------:R-:W2:Y:S02]  /*2dce0*/  @!P0 SYNCS.PHASECHK.TRANS64 P0, [R17+URZ+0x30820], R8 ;  /* 0x03082008110085a7 */ /* 0x000ea4000800007f */
[----:B--2---:R-:W-:Y:S05]  /*2dcf0*/  @!P0 BRA `(.L_x_5156) ;  /* 0xfffffffc00f08947 */ /* 0x004fea000383ffff */
[----:B------:R-:W-:Y:S05]  /*2dd00*/  BRA `(.L_x_5330) ;  /* 0xffffff8800047947 */ /* 0x000fea000383ffff */
.L_x_5160:
[----:B0-----:R0:W2:Y:S02]  /*2dd10*/  SYNCS.PHASECHK.TRANS64.TRYWAIT P0, [R12+URZ+0x308a0], R11 ;  /* 0x0308a00b0c0075a7 */ /* 0x0010a4000800017f */
[----:B--2---:R-:W-:Y:S05]  /*2dd20*/  @!P0 NANOSLEEP.SYNCS 0x989680 ;  /* 0x009896800000895d */ /* 0x004fea0003900000 */
[----:B------:R-:W2:Y:S02]  /*2dd30*/  @!P0 SYNCS.PHASECHK.TRANS64 P0, [R12+URZ+0x308a0], R11 ;  /* 0x0308a00b0c0085a7 */ /* 0x000ea4000800007f */
[----:B--2---:R-:W-:Y:S05]  /*2dd40*/  @!P0 BRA `(.L_x_5160) ;  /* 0xfffffffc00f08947 */ /* 0x004fea000383ffff */
[----:B------:R-:W-:Y:S05]  /*2dd50*/  BRA `(.L_x_5331) ;  /* 0xffffff88001c7947 */ /* 0x000fea000383ffff */
.L_x_5167:
[----:B-1----:R1:W2:Y:S02]  /*2dd60*/  SYNCS.PHASECHK.TRANS64.TRYWAIT P0, [R12+URZ+0x308c0], R11 ;  /* 0x0308c00b0c0075a7 */ /* 0x0022a4000800017f */
[----:B--2---:R-:W-:Y:S05]  /*2dd70*/  @!P0 NANOSLEEP.SYNCS 0x989680 ;  /* 0x009896800000895d */ /* 0x004fea0003900000 */
[----:B------:R-:W2:Y:S02]  /*2dd80*/  @!P0 SYNCS.PHASECHK.TRANS64 P0, [R12+URZ+0x308c0], R11 ;  /* 0x0308c00b0c0085a7 */ /* 0x000ea4000800007f */
[----:B--2---:R-:W-:Y:S05]  /*2dd90*/  @!P0 BRA `(.L_x_5167) ;  /* 0xfffffffc00f08947 */ /* 0x004fea000383ffff */
[----:B------:R-:W-:Y:S05]  /*2dda0*/  BRA `(.L_x_5332) ;  /* 0xffffff8c00187947 */ /* 0x000fea000383ffff */
.L_x_5176:
[----:B-1----:R1:W2:Y:S02]  /*2ddb0*/  SYNCS.PHASECHK.TRANS64.TRYWAIT P1, [R7+URZ+0x308a0], R3 ;  /* 0x0308a003070075a7 */ /* 0x0022a4000802017f */
[----:B--2---:R-:W-:Y:S05]  /*2ddc0*/  @!P1 NANOSLEEP.SYNCS 0x989680 ;  /* 0x009896800000995d */ /* 0x004fea0003900000 */
[----:B------:R-:W2:Y:S02]  /*2ddd0*/  @!P1 SYNCS.PHASECHK.TRANS64 P1, [R7+URZ+0x308a0], R3 ;  /* 0x0308a003070095a7 */ /* 0x000ea4000802007f */
[----:B--2---:R-:W-:Y:S05]  /*2dde0*/  @!P1 BRA `(.L_x_5176) ;  /* 0xfffffffc00f09947 */ /* 0x004fea000383ffff */
[----:B------:R-:W-:Y:S05]  /*2ddf0*/  BRA `(.L_x_5333) ;  /* 0xffffff90004c7947 */ /* 0x000fea000383ffff */
.L_x_5183:
[----:B0-----:R0:W2:Y:S02]  /*2de00*/  SYNCS.PHASECHK.TRANS64.TRYWAIT P1, [R7+URZ+0x308c0], R3 ;  /* 0x0308c003070075a7 */ /* 0x0010a4000802017f */
[----:B--2---:R-:W-:Y:S05]  /*2de10*/  @!P1 NANOSLEEP.SYNCS 0x989680 ;  /* 0x009896800000995d */ /* 0x004fea0003900000 */
[----:B------:R-:W2:Y:S02]  /*2de20*/  @!P1 SYNCS.PHASECHK.TRANS64 P1, [R7+URZ+0x308c0], R3 ;  /* 0x0308c003070095a7 */ /* 0x000ea4000802007f */
[----:B--2---:R-:W-:Y:S05]  /*2de30*/  @!P1 BRA `(.L_x_5183) ;  /* 0xfffffffc00f09947 */ /* 0x004fea000383ffff */
[----:B------:R-:W-:Y:S05]  /*2de40*/  BRA `(.L_x_5334) ;  /* 0xffffff9400447947 */ /* 0x000fea000383ffff */
.L_x_5208:
[----:B------:R-:W0:Y:S01]  /*2de50*/  S2R R8, SR_TID.X ;  /* 0x0000000000087919 */ /* 0x000e220000002100 */
[----:B------:R-:W-:Y:S01]  /*2de60*/  BSSY B0, `(.L_x_5335) ;  /* 0x000000a000007945 */ /* 0x000fe20003800000 */
[----:B------:R-:W-:Y:S01]  /*2de70*/  IMAD.MOV.U32 R12, RZ, RZ, RZ ;  /* 0x000000ffff0c7224 */ /* 0x000fe200078e00ff */
[----:B------:R-:W-:Y:S01]  /*2de80*/  MOV R15, 0xffffffff ;  /* 0xffffffff000f7802 */ /* 0x000fe20000000f00 */
[----:B------:R-:W-:Y:S01]  /*2de90*/  IMAD.MOV.U32 R11, RZ, RZ, 0x1f ;  /* 0x0000001fff0b7424 */ /* 0x000fe200078e00ff */
[----:B0-----:R-:W-:-:S04]  /*2dea0*/  SHF.R.U32.HI R8, RZ, 0x5, R8 ;  /* 0x00000005ff087819 */ /* 0x001fc80000011608 */
[----:B------:R-:W-:-:S05]  /*2deb0*/  LOP3.LUT R8, R8, 0x3, RZ, 0xc0, !PT ;  /* 0x0000000308087812 */ /* 0x000fca00078ec0ff */
[----:B------:R-:W-:-:S07]  /*2dec0*/  IMAD.MOV.U32 R13, RZ, RZ, R8 ;  /* 0x000000ffff0d7224 */ /* 0x000fce00078e0008 */
[----:B-----5:R-:W-:Y:S05]  /*2ded0*/  WARPSYNC.COLLECTIVE R15, `(.L_x_5336) ;  /* 0x000000000f087348 */ /* 0x020fea0003c00000 */
[----:B------:R0:W1:Y:S02]  /*2dee0*/  SHFL.IDX P6, R14, R13, R12, R11 ;  /* 0x0000000c0d0e7389 */ /* 0x00006400000c000b */
[----:B01---5:R-:W-:Y:S01]  /*2def0*/  ENDCOLLECTIVE ;  /* 0x000000000000791b */ /* 0x023fe20003800000 */
.L_x_5336:
[----:B------:R-:W-:Y:S05]  /*2df00*/  BSYNC B0 ;  /* 0x0000000000007941 */ /* 0x000fea0003800000 */
.L_x_5335:
[----:B------:R-:W-:Y:S05]  /*2df10*/  BRA `(.L_x_5337) ;  /* 0xffffffa400f87947 */ /* 0x000fea000383ffff */
.L_x_5211:
[----:B0-----:R0:W1:Y:S02]  /*2df20*/  SYNCS.PHASECHK.TRANS64.TRYWAIT P0, [R7+URZ+0x30840], R2 ;  /* 0x03084002070075a7 */ /* 0x001064000800017f */
[----:B-1----:R-:W-:Y:S05]  /*2df30*/  @!P0 NANOSLEEP.SYNCS 0x989680 ;  /* 0x009896800000895d */ /* 0x002fea0003900000 */
[----:B------:R-:W1:Y:S02]  /*2df40*/  @!P0 SYNCS.PHASECHK.TRANS64 P0, [R7+URZ+0x30840], R2 ;  /* 0x03084002070085a7 */ /* 0x000e64000800007f */
[----:B-1----:R-:W-:Y:S05]  /*2df50*/  @!P0 BRA `(.L_x_5211) ;  /* 0xfffffffc00f08947 */ /* 0x002fea000383ffff */
[----:B------:R-:W-:Y:S05]  /*2df60*/  BRA `(.L_x_5338) ;  /* 0xffffffa800487947 */ /* 0x000fea000383ffff */
.L_x_5212:
        /* <DEDUP_REMOVED lines=8> */
.L_x_5340:
[----:B------:R-:W-:Y:S05]  /*2dff0*/  BSYNC B0 ;  /* 0x0000000000007941 */ /* 0x000fea0003800000 */
.L_x_5339:
        /* <DEDUP_REMOVED lines=9> */
.L_x_5341:
[----:B------:R-:W-:Y:S02]  /*2e090*/  IMAD.MOV.U32 R13, RZ, RZ, R0 ;  /* 0x000000ffff0d7224 */ /* 0x000fe400078e0000 */
[----:B------:R-:W-:Y:S02]  /*2e0a0*/  IMAD.MOV.U32 R12, RZ, RZ, 0x1 ;  /* 0x00000001ff0c7424 */ /* 0x000fe400078e00ff */
[----:B------:R-:W-:-:S07]  /*2e0b0*/  IMAD.MOV.U32 R3, RZ, RZ, R14 ;  /* 0x000000ffff037224 */ /* 0x000fce00078e000e */
[----:B------:R-:W-:Y:S05]  /*2e0c0*/  WARPSYNC.COLLECTIVE R15, `(.L_x_5342) ;  /* 0x000000000f087348 */ /* 0x000fea0003c00000 */
[----:B------:R0:W1:Y:S02]  /*2e0d0*/  SHFL.IDX P6, R14, R13, R12, R11 ;  /* 0x0000000c0d0e7389 */ /* 0x00006400000c000b */
[----:B01----:R-:W-:Y:S01]  /*2e0e0*/  ENDCOLLECTIVE ;  /* 0x000000000000791b */ /* 0x003fe20003800000 */
.L_x_5342:
        /* <DEDUP_REMOVED lines=17> */
.L_x_5343:
[----:B------:R-:W-:Y:S02]  /*2e200*/  @P1 IMAD R8, R5, 0x2, R17 ;  /* 0x0000000205081824 */ /* 0x000fe400078e0211 */
[----:B------:R-:W-:Y:S02]  /*2e210*/  IMAD.MOV.U32 R13, RZ, RZ, R0 ;  /* 0x000000ffff0d7224 */ /* 0x000fe400078e0000 */
[----:B------:R-:W-:Y:S02]  /*2e220*/  IMAD.MOV.U32 R12, RZ, RZ, 0x2 ;  /* 0x00000002ff0c7424 */ /* 0x000fe400078e00ff */
[----:B------:R-:W-:-:S07]  /*2e230*/  IMAD.MOV.U32 R3, RZ, RZ, R14 ;  /* 0x000000ffff037224 */ /* 0x000fce00078e000e */
[----:B------:R-:W-:Y:S05]  /*2e240*/  WARPSYNC.COLLECTIVE R15, `(.L_x_5344) ;  /* 0x000000000f087348 */ /* 0x000fea0003c00000 */
[----:B------:R0:W1:Y:S02]  /*2e250*/  SHFL.IDX P6, R14, R13, R12, R11 ;  /* 0x0000000c0d0e7389 */ /* 0x00006400000c000b */
[----:B01----:R-:W-:Y:S01]  /*2e260*/  ENDCOLLECTIVE ;  /* 0x000000000000791b */ /* 0x003fe20003800000 */
.L_x_5344:
        /* <DEDUP_REMOVED lines=17> */
.L_x_5345:
[----:B------:R-:W-:Y:S01]  /*2e380*/  @P1 IMAD R8, R5, 0x2, R17 ;  /* 0x0000000205081824 */ /* 0x000fe200078e0211 */
[----:B------:R-:W-:Y:S01]  /*2e390*/  MOV R13, R0 ;  /* 0x00000000000d7202 */ /* 0x000fe20000000f00 */
[----:B------:R-:W-:Y:S02]  /*2e3a0*/  IMAD.MOV.U32 R12, RZ, RZ, 0x3 ;  /* 0x00000003ff0c7424 */ /* 0x000fe400078e00ff */
[----:B------:R-:W-:-:S07]  /*2e3b0*/  IMAD.MOV.U32 R3, RZ, RZ, R14 ;  /* 0x000000ffff037224 */ /* 0x000fce00078e000e */
[----:B------:R-:W-:Y:S05]  /*2e3c0*/  WARPSYNC.COLLECTIVE R15, `(.L_x_5346) ;  /* 0x000000000f087348 */ /* 0x000fea0003c00000 */
[----:B------:R0:W1:Y:S02]  /*2e3d0*/  SHFL.IDX P6, R14, R13, R12, R11 ;  /* 0x0000000c0d0e7389 */ /* 0x00006400000c000b */
[----:B01----:R-:W-:Y:S01]  /*2e3e0*/  ENDCOLLECTIVE ;  /* 0x000000000000791b */ /* 0x003fe20003800000 */
.L_x_5346:
        /* <DEDUP_REMOVED lines=17> */
.L_x_5347:
[----:B------:R-:W-:Y:S02]  /*2e500*/  @P1 IMAD R8, R5, 0x2, R17 ;  /* 0x0000000205081824 */ /* 0x000fe400078e0211 */
[----:B------:R-:W-:Y:S02]  /*2e510*/  IMAD.MOV.U32 R13, RZ, RZ, R0 ;  /* 0x000000ffff0d7224 */ /* 0x000fe400078e0000 */
[----:B------:R-:W-:Y:S02]  /*2e520*/  IMAD.MOV.U32 R12, RZ, RZ, 0x4 ;  /* 0x00000004ff0c7424 */ /* 0x000fe400078e00ff */
[----:B------:R-:W-:-:S07]  /*2e530*/  IMAD.MOV.U32 R3, RZ, RZ, R14 ;  /* 0x000000ffff037224 */ /* 0x000fce00078e000e */
[----:B------:R-:W-:Y:S05]  /*2e540*/  WARPSYNC.COLLECTIVE R15, `(.L_x_5348) ;  /* 0x000000000f087348 */ /* 0x000fea0003c00000 */
[----:B------:R0:W1:Y:S02]  /*2e550*/  SHFL.IDX P6, R14, R13, R12, R11 ;  /* 0x0000000c0d0e7389 */ /* 0x00006400000c000b */
[----:B01----:R-:W-:Y:S01]  /*2e560*/  ENDCOLLECTIVE ;  /* 0x000000000000791b */ /* 0x003fe20003800000 */
.L_x_5348:
        /* <DEDUP_REMOVED lines=17> */
.L_x_5349:
[----:B------:R-:W-:Y:S02]  /*2e680*/  @P1 IMAD R8, R5, 0x2, R17 ;  /* 0x0000000205081824 */ /* 0x000fe400078e0211 */
[----:B------:R-:W-:Y:S02]  /*2e690*/  IMAD.MOV.U32 R13, RZ, RZ, R0 ;  /* 0x000000ffff0d7224 */ /* 0x000fe400078e0000 */
[----:B------:R-:W-:Y:S02]  /*2e6a0*/  IMAD.MOV.U32 R12, RZ, RZ, 0x5 ;  /* 0x00000005ff0c7424 */ /* 0x000fe400078e00ff */
[----:B------:R-:W-:-:S07]  /*2e6b0*/  IMAD.MOV.U32 R3, RZ, RZ, R14 ;  /* 0x000000ffff037224 */ /* 0x000fce00078e000e */
[----:B------:R-:W-:Y:S05]  /*2e6c0*/  WARPSYNC.COLLECTIVE R15, `(.L_x_5350) ;  /* 0x000000000f087348 */ /* 0x000fea0003c00000 */
[----:B------:R0:W1:Y:S02]  /*2e6d0*/  SHFL.IDX P6, R14, R13, R12, R11 ;  /* 0x0000000c0d0e7389 */ /* 0x00006400000c000b */
[----:B01----:R-:W-:Y:S01]  /*2e6e0*/  ENDCOLLECTIVE ;  /* 0x000000000000791b */ /* 0x003fe20003800000 */
.L_x_5350:
        /* <DEDUP_REMOVED lines=10> */
.L_x_5351:
[----:B------:R-:W-:Y:S01]  /*2e790*/  @!PT LDS RZ, [RZ] ;  /* 0x00000000fffff984 */ /* 0x000fe20000000800 */
[----:B------:R-:W-:Y:S01]  /*2e7a0*/  @!PT LDS RZ, [RZ] ;  /* 0x00000000fffff984 */ /* 0x000fe20000000800 */
[----:B------:R-:W-:Y:S01]  /*2e7b0*/  @!PT LDS RZ, [RZ] ;  /* 0x00000000fffff984 */ /* 0x000fe20000000800 */
[----:B------:R-:W-:Y:S04]  /*2e7c0*/  @P1 LDGSTS.E.BYPASS.LTC128B.128 [R8+0x20400], desc[UR60][R2.64], !P4 ;  /* 0x2040000002081fae */ /* 0x000fe8000e101d7c */
[----:B------:R-:W-:Y:S04]  /*2e7d0*/  @P1 LDGSTS.E.BYPASS.LTC128B.128 [R8+0x23400], desc[UR60][R2.64+0x80], !P3 ;  /* 0x2340008002081fae */ /* 0x000fe8000d901d7c */
[----:B------:R0:W-:Y:S02]  /*2e7e0*/  @P1 LDGSTS.E.BYPASS.LTC128B.128 [R8+0x26400], desc[UR60][R2.64+0x100], !P2 ;  /* 0x2640010002081fae */ /* 0x0001e4000d101d7c */
[----:B0-----:R-:W-:Y:S01]  /*2e7f0*/  MOV R2, R14 ;  /* 0x0000000e00027202 */ /* 0x001fe20000000f00 */
[----:B------:R-:W-:Y:S06]  /*2e800*/  BRA `(.L_x_5352) ;  /* 0xffffffa400907947 */ /* 0x000fec000383ffff */
.L_x_5217:
[----:B------:R-:W-:Y:S02]  /*2e810*/  IMAD.MOV.U32 R13, RZ, RZ, R4 ;  /* 0x000000ffff0d7224 */ /* 0x000fe400078e0004 */
[----:B------:R-:W-:Y:S02]  /*2e820*/  IMAD.MOV.U32 R12, RZ, RZ, RZ ;  /* 0x000000ffff0c7224 */ /* 0x000fe400078e00ff */
[----:B------:R-:W-:Y:S02]  /*2e830*/  IMAD.MOV.U32 R11, RZ, RZ, 0x181f ;  /* 0x0000181fff0b7424 */ /* 0x000fe400078e00ff */
[----:B------:R-:W-:Y:S02]  /*2e840*/  IMAD.MOV.U32 R15, RZ, RZ, -0x1 ;  /* 0xffffffffff0f7424 */ /* 0x000fe400078e00ff */
[----:B------:R-:W-:Y:S02]  /*2e850*/  IMAD R31, R31, R6, RZ ;  /* 0x000000061f1f7224 */ /* 0x000fe400078e02ff */
[----:B------:R-:W-:-:S07]  /*2e860*/  IMAD.IADD R25, R9, 0x1, R25 ;  /* 0x0000000109197824 */ /* 0x000fce00078e0219 */
[----:B-----5:R-:W-:Y:S05]  /*2e870*/  WARPSYNC.COLLECTIVE R15, `(.L_x_5353) ;  /* 0x000000000f087348 */ /* 0x020fea0003c00000 */
[----:B------:R0:W1:Y:S02]  /*2e880*/  SHFL.IDX P6, R14, R13, R12, R11 ;  /* 0x0000000c0d0e7389 */ /* 0x00006400000c000b */
[----:B01---5:R-:W-:Y:S01]  /*2e890*/  ENDCOLLECTIVE ;  /* 0x000000000000791b */ /* 0x023fe20003800000 */
.L_x_5353:
[C---:B------:R-:W-:Y:S01]  /*2e8a0*/  VIADD R6, R25.reuse, 0x10 ;  /* 0x0000001019067836 */ /* 0x040fe20000000000 */
[----:B------:R-:W-:Y:S01]  /*2e8b0*/  ISETP.GE.AND P1, PT, R25, R31, PT ;  /* 0x0000001f1900720c */ /* 0x000fe20003f26270 */
[----:B------:R-:W-:Y:S02]  /*2e8c0*/  IMAD.MOV.U32 R13, RZ, RZ, R0 ;  /* 0x000000ffff0d7224 */ /* 0x000fe400078e0000 */
[----:B------:R-:W-:-:S10]  /*2e8d0*/  IMAD.MOV.U32 R2, RZ, RZ, R14 ;  /* 0x000000ffff027224 */ /* 0x000fd400078e000e */
[----:B------:R-:W-:Y:S05]  /*2e8e0*/  WARPSYNC.COLLECTIVE R15, `(.L_x_5354) ;  /* 0x000000000f087348 */ /* 0x000fea0003c00000 */
[----:B------:R0:W1:Y:S02]  /*2e8f0*/  SHFL.IDX P6, R14, R13, R12, R11 ;  /* 0x0000000c0d0e7389 */ /* 0x00006400000c000b */
[----:B01----:R-:W-:Y:S01]  /*2e900*/  ENDCOLLECTIVE ;  /* 0x000000000000791b */ /* 0x003fe20003800000 */
.L_x_5354:
        /* <DEDUP_REMOVED lines=8> */
.L_x_5355:
[----:B------:R-:W-:Y:S01]  /*2e990*/  @!PT LDS RZ, [RZ] ;  /* 0x00000000fffff984 */ /* 0x000fe20000000800 */
[----:B------:R-:W-:Y:S01]  /*2e9a0*/  @!PT LDS RZ, [RZ] ;  /* 0x00000000fffff984 */ /* 0x000fe20000000800 */
[----:B------:R-:W-:Y:S01]  /*2e9b0*/  @!PT LDS RZ, [RZ] ;  /* 0x00000000fffff984 */ /* 0x000fe20000000800 */
[----:B------:R-:W-:Y:S04]  /*2e9c0*/  @!P1 LDGSTS.E.BYPASS.LTC128B.128 [R8+0x12400], desc[UR60][R2.64], !P3 ;  /* 0x1240000002089fae */ /* 0x000fe8000d901d7c */
[----:B------:R-:W-:Y:S04]  /*2e9d0*/  @!P1 LDGSTS.E.BYPASS.LTC128B.128 [R8+0x16400], desc[UR60][R2.64+0x80], !P2 ;  /* 0x1640008002089fae */ /* 0x000fe8000d101d7c */
[----:B------:R0:W-:Y:S01]  /*2e9e0*/  @!P1 LDGSTS.E.BYPASS.LTC128B.128 [R8+0x1a400], desc[UR60][R2.64+0x100], !P0 ;  /* 0x1a40010002089fae */ /* 0x0001e2000c101d7c */
[----:B------:R-:W-:Y:S01]  /*2e9f0*/  ISETP.GE.AND P1, PT, R6, R31, PT ;  /* 0x0000001f0600720c */ /* 0x000fe20003f26270 */
[----:B------:R-:W-:Y:S01]  /*2ea00*/  IMAD.MOV.U32 R13, RZ, RZ, R0 ;  /* 0x000000ffff0d7224 */ /* 0x000fe200078e0000 */
[----:B------:R-:W-:Y:S01]  /*2ea10*/  IADD3 R6, R25, 0x20, RZ ;  /* 0x0000002019067810 */ /* 0x000fe20007ffe0ff */
[----:B0-----:R-:W-:-:S10]  /*2ea20*/  IMAD.MOV.U32 R2, RZ, RZ, R14 ;  /* 0x000000ffff027224 */ /* 0x001fd400078e000e */
[----:B------:R-:W-:Y:S05]  /*2ea30*/  WARPSYNC.COLLECTIVE R15, `(.L_x_5356) ;  /* 0x000000000f087348 */ /* 0x000fea0003c00000 */
[----:B------:R0:W1:Y:S02]  /*2ea40*/  SHFL.IDX P6, R14, R13, R12, R11 ;  /* 0x0000000c0d0e7389 */ /* 0x00006400000c000b */
[----:B01----:R-:W-:Y:S01]  /*2ea50*/  ENDCOLLECTIVE ;  /* 0x000000000000791b */ /* 0x003fe20003800000 */
.L_x_5356:
        /* <DEDUP_REMOVED lines=8> */
.L_x_5357:
        /* <DEDUP_REMOVED lines=14> */
.L_x_5358:
[----:B------:R-:W-:Y:S01]  /*2ebc0*/  MOV R13, R4 ;  /* 0x00000004000d7202 */ /* 0x000fe20000000f00 */
[----:B------:R-:W-:Y:S01]  /*2ebd0*/  IMAD.MOV.U32 R12, RZ, RZ, 0x3 ;  /* 0x00000003ff0c7424 */ /* 0x000fe200078e00ff */
[----:B------:R-:W-:-:S05]  /*2ebe0*/  @!P1 LEA R14, P4, R33, R14, 0x1 ;  /* 0x0000000e210e9211 */ /* 0x000fca00078808ff */
[----:B------:R-:W-:Y:S02]  /*2ebf0*/  @!P1 IMAD.X R5, RZ, RZ, R2, P4 ;  /* 0x000000ffff059224 */ /* 0x000fe400020e0602 */
[----:B------:R-:W-:-:S07]  /*2ec00*/  @!P1 IMAD.MOV.U32 R2, RZ, RZ, R14 ;  /* 0x000000ffff029224 */ /* 0x000fce00078e000e */
[----:B------:R-:W-:Y:S05]  /*2ec10*/  WARPSYNC.COLLECTIVE R15, `(.L_x_5359) ;  /* 0x000000000f087348 */ /* 0x000fea0003c00000 */
[----:B------:R0:W1:Y:S02]  /*2ec20*/  SHFL.IDX P6, R14, R13, R12, R11 ;  /* 0x0000000c0d0e7389 */ /* 0x00006400000c000b */
[----:B01----:R-:W-:Y:S01]  /*2ec30*/  ENDCOLLECTIVE ;  /* 0x000000000000791b */ /* 0x003fe20003800000 */
.L_x_5359:
        /* <DEDUP_REMOVED lines=14> */
.L_x_5360:
        /* <DEDUP_REMOVED lines=8> */
.L_x_5361:
        /* <DEDUP_REMOVED lines=14> */
.L_x_5362:
        /* <DEDUP_REMOVED lines=8> */
.L_x_5363:
        /* <DEDUP_REMOVED lines=9> */
[----:B------:R-:W-:Y:S01]  /*2ef90*/  VIADD R6, R25, 0x60 ;  /* 0x0000006019067836 */ /* 0x000fe20000000000 */
[----:B0-----:R-:W-:-:S11]  /*2efa0*/  MOV R2, R14 ;  /* 0x0000000e00027202 */ /* 0x001fd60000000f00 */
[----:B------:R-:W-:Y:S05]  /*2efb0*/  WARPSYNC.COLLECTIVE R15, `(.L_x_5364) ;  /* 0x000000000f087348 */ /* 0x000fea0003c00000 */
[----:B------:R0:W1:Y:S02]  /*2efc0*/  SHFL.IDX P6, R14, R13, R12, R11 ;  /* 0x0000000c0d0e7389 */ /* 0x00006400000c000b */
[----:B01----:R-:W-:Y:S01]  /*2efd0*/  ENDCOLLECTIVE ;  /* 0x000000000000791b */ /* 0x003fe20003800000 */
.L_x_5364:
        /* <DEDUP_REMOVED lines=8> */
.L_x_5365:
[----:B------:R-:W-:-:S05]  /*2f060*/  @!P1 IMAD.MOV.U32 R3, RZ, RZ, R5 ;  /* 0x000000ffff039224 */ /* 0x000fca00078e0005 */
        /* <DEDUP_REMOVED lines=12> */
.L_x_5366:
        /* <DEDUP_REMOVED lines=8> */
.L_x_5367:
        /* <DEDUP_REMOVED lines=12> */
.L_x_5368:
[----:B------:R-:W-:Y:S05]  /*2f270*/  BRA `(.L_x_5369) ;  /* 0xffffffa400f87947 */ /* 0x000fea000383ffff */
.L_x_5222:
[----:B0-----:R0:W1:Y:S02]  /*2f280*/  SYNCS.PHASECHK.TRANS64.TRYWAIT P0, [R17+URZ+0x30820], R0 ;  /* 0x03082000110075a7 */ /* 0x001064000800017f */
[----:B-1----:R-:W-:Y:S05]  /*2f290*/  @!P0 NANOSLEEP.SYNCS 0x989680 ;  /* 0x009896800000895d */ /* 0x002fea0003900000 */
[----:B------:R-:W1:Y:S02]  /*2f2a0*/  @!P0 SYNCS.PHASECHK.TRANS64 P0, [R17+URZ+0x30820], R0 ;  /* 0x03082000110085a7 */ /* 0x000e64000800007f */
[----:B-1----:R-:W-:Y:S05]  /*2f2b0*/  @!P0 BRA `(.L_x_5222) ;  /* 0xfffffffc00f08947 */ /* 0x002fea000383ffff */
[----:B------:R-:W-:Y:S05]  /*2f2c0*/  BRA `(.L_x_5370) ;  /* 0xffffffa800707947 */ /* 0x000fea000383ffff */
.L_x_5227:
[----:B0-----:R0:W1:Y:S02]  /*2f2d0*/  SYNCS.PHASECHK.TRANS64.TRYWAIT P0, [R7+URZ+0x30840], R2 ;  /* 0x03084002070075a7 */ /* 0x001064000800017f */
[----:B-1----:R-:W-:Y:S05]  /*2f2e0*/  @!P0 NANOSLEEP.SYNCS 0x989680 ;  /* 0x009896800000895d */ /* 0x002fea0003900000 */
[----:B------:R-:W1:Y:S02]  /*2f2f0*/  @!P0 SYNCS.PHASECHK.TRANS64 P0, [R7+URZ+0x30840], R2 ;  /* 0x03084002070085a7 */ /* 0x000e64000800007f */
[----:B-1----:R-:W-:Y:S05]  /*2f300*/  @!P0 BRA `(.L_x_5227) ;  /* 0xfffffffc00f08947 */ /* 0x002fea000383ffff */
[----:B------:R-:W-:Y:S05]  /*2f310*/  BRA `(.L_x_5371) ;  /* 0xffffffac00487947 */ /* 0x000fea000383ffff */
.L_x_5228:
[----:B------:R-:W-:Y:S01]  /*2f320*/  BSSY B1, `(.L_x_5372) ;  /* 0x0000008000017945 */ /* 0x000fe20003800000 */
[----:B------:R-:W-:Y:S01]  /*2f330*/  IMAD.MOV.U32 R13, RZ, RZ, R6 ;  /* 0x000000ffff0d7224 */ /* 0x000fe200078e0006 */
[----:B------:R-:W-:Y:S01]  /*2f340*/  MOV R12, RZ ;  /* 0x000000ff000c7202 */ /* 0x000fe20000000f00 */
[----:B------:R-:W-:Y:S02]  /*2f350*/  IMAD.MOV.U32 R11, RZ, RZ, 0x181f ;  /* 0x0000181fff0b7424 */ /* 0x000fe400078e00ff */
[----:B------:R-:W-:-:S07]  /*2f360*/  IMAD.MOV.U32 R15, RZ, RZ, -0x1 ;  /* 0xffffffffff0f7424 */ /* 0x000fce00078e00ff */
[----:B--2---:R-:W-:Y:S05]  /*2f370*/  WARPSYNC.COLLECTIVE R15, `(.L_x_5373) ;  /* 0x000000000f087348 */ /* 0x004fea0003c00000 */
[----:B--2---:R0:W1:Y:S02]  /*2f380*/  SHFL.IDX P6, R14, R13, R12, R11 ;  /* 0x0000000c0d0e7389 */ /* 0x00406400000c000b */
[----:B01----:R-:W-:Y:S01]  /*2f390*/  ENDCOLLECTIVE ;  /* 0x000000000000791b */ /* 0x003fe20003800000 */
.L_x_5373:
[----:B------:R-:W-:Y:S05]  /*2f3a0*/  BSYNC B1 ;  /* 0x0000000000017941 */ /* 0x000fea0003800000 */
.L_x_5372:
[----:B------:R-:W-:Y:S01]  /*2f3b0*/  IMAD.MOV.U32 R13, RZ, RZ, R8 ;  /* 0x000000ffff0d7224 */ /* 0x000fe200078e0008 */
[----:B------:R-:W-:Y:S01]  /*2f3c0*/  LOP3.LUT R16, R16, 0xffdfffff, RZ, 0xc0, !PT ;  /* 0xffdfffff10107812 */ /* 0x000fe200078ec0ff */
[----:B------:R-:W-:Y:S01]  /*2f3d0*/  IMAD.MOV.U32 R12, RZ, RZ, RZ ;  /* 0x000000ffff0c7224 */ /* 0x000fe200078e00ff */
[----:B------:R-:W-:Y:S01]  /*2f3e0*/  SHF.L.U32 R4, R33, 0x1, RZ ;  /* 0x0000000121047819 */ /* 0x000fe200000006ff */
[----:B------:R-:W-:Y:S01]  /*2f3f0*/  IMAD.MOV.U32 R11, RZ, RZ, 0x181f ;  /* 0x0000181fff0b7424 */ /* 0x000fe200078e00ff */
[----:B------:R-:W-:Y:S01]  /*2f400*/  @P1 LOP3.LUT R16, R16, 0x200000, RZ, 0xfc, !PT ;  /* 0x0020000010101812 */ /* 0x000fe200078efcff */
[----:B------:R-:W-:Y:S02]  /*2f410*/  IMAD.MOV.U32 R15, RZ, RZ, -0x1 ;  /* 0xffffffffff0f7424 */ /* 0x000fe400078e00ff */
[----:B------:R-:W-:Y:S01]  /*2f420*/  IMAD.MOV.U32 R3, RZ, RZ, R14 ;  /* 0x000000ffff037224 */ /* 0x000fe200078e000e */
[----:B------:R-:W-:Y:S01]  /*2f430*/  LOP3.LUT P1, RZ, R16, 0x4, RZ, 0xc0, !PT ;  /* 0x0000000410ff7812 */ /* 0x000fe2000782c0ff */
[----:B------:R-:W-:-:S12]  /*2f440*/  IMAD R5, R5, 0x2, R17 ;  /* 0x0000000205057824 */ /* 0x000fd800078e0211 */
[----:B------:R-:W-:Y:S05]  /*2f450*/  WARPSYNC.COLLECTIVE R15, `(.L_x_5374) ;  /* 0x000000000f087348 */ /* 0x000fea0003c00000 */
[----:B------:R0:W1:Y:S02]  /*2f460*/  SHFL.IDX P6, R14, R13, R12, R11 ;  /* 0x0000000c0d0e7389 */ /* 0x00006400000c000b */
[----:B01----:R-:W-:Y:S01]  /*2f470*/  ENDCOLLECTIVE ;  /* 0x000000000000791b */ /* 0x003fe20003800000 */
.L_x_5374:
[----:B------:R-:W-:Y:S02]  /*2f480*/  IMAD.MOV.U32 R13, RZ, RZ, R6 ;  /* 0x000000ffff0d7224 */ /* 0x000fe400078e0006 */
[----:B------:R-:W-:Y:S02]  /*2f490*/  IMAD.MOV.U32 R12, RZ, RZ, 0x1 ;  /* 0x00000001ff0c7424 */ /* 0x000fe400078e00ff */
[----:B------:R-:W-:-:S07]  /*2f4a0*/  IMAD.MOV.U32 R2, RZ, RZ, R14 ;  /* 0x000000ffff027224 */ /* 0x000fce00078e000e */
[----:B------:R-:W-:Y:S05]  /*2f4b0*/  WARPSYNC.COLLECTIVE R15, `(.L_x_5375) ;  /* 0x000000000f087348 */ /* 0x000fea0003c00000 */
[----:B------:R0:W1:Y:S02]  /*2f4c0*/  SHFL.IDX P6, R14, R13, R12, R11 ;  /* 0x0000000c0d0e7389 */ /* 0x00006400000c000b */
[----:B01----:R-:W-:Y:S01]  /*2f4d0*/  ENDCOLLECTIVE ;  /* 0x000000000000791b */ /* 0x003fe20003800000 */
.L_x_5375:
        /* <DEDUP_REMOVED lines=13> */
.L_x_5376:
[----:B------:R-:W-:Y:S01]  /*2f5b0*/  MOV R13, R6 ;  /* 0x00000006000d7202 */ /* 0x000fe20000000f00 */
[----:B------:R-:W-:Y:S02]  /*2f5c0*/  IMAD.MOV.U32 R12, RZ, RZ, 0x2 ;  /* 0x00000002ff0c7424 */ /* 0x000fe400078e00ff */
[----:B------:R-:W-:-:S07]  /*2f5d0*/  IMAD.MOV.U32 R2, RZ, RZ, R14 ;  /* 0x000000ffff027224 */ /* 0x000fce00078e000e */
[----:B------:R-:W-:Y:S05]  /*2f5e0*/  WARPSYNC.COLLECTIVE R15, `(.L_x_5377) ;  /* 0x000000000f087348 */ /* 0x000fea0003c00000 */
[----:B------:R0:W1:Y:S02]  /*2f5f0*/  SHFL.IDX P6, R14, R13, R12, R11 ;  /* 0x0000000c0d0e7389 */ /* 0x00006400000c000b */
[----:B01----:R-:W-:Y:S01]  /*2f600*/  ENDCOLLECTIVE ;  /* 0x000000000000791b */ /* 0x003fe20003800000 */
.L_x_5377:
        /* <DEDUP_REMOVED lines=13> */
.L_x_5378:
[----:B------:R-:W-:Y:S02]  /*2f6e0*/  IMAD.MOV.U32 R13, RZ, RZ, R6 ;  /* 0x000000ffff0d7224 */ /* 0x000fe400078e0006 */
[----:B------:R-:W-:Y:S02]  /*2f6f0*/  IMAD.MOV.U32 R12, RZ, RZ, 0x3 ;  /* 0x00000003ff0c7424 */ /* 0x000fe400078e00ff */
[----:B------:R-:W-:-:S07]  /*2f700*/  IMAD.MOV.U32 R2, RZ, RZ, R14 ;  /* 0x000000ffff027224 */ /* 0x000fce00078e000e */
[----:B------:R-:W-:Y:S05]  /*2f710*/  WARPSYNC.COLLECTIVE R15, `(.L_x_5379) ;  /* 0x000000000f087348 */ /* 0x000fea0003c00000 */
[----:B------:R0:W1:Y:S02]  /*2f720*/  SHFL.IDX P6, R14, R13, R12, R11 ;  /* 0x0000000c0d0e7389 */ /* 0x00006400000c000b */
[----:B01----:R-:W-:Y:S01]  /*2f730*/  ENDCOLLECTIVE ;  /* 0x000000000000791b */ /* 0x003fe20003800000 */
.L_x_5379:
        /* <DEDUP_REMOVED lines=13> */
.L_x_5380:
[----:B------:R-:W-:Y:S02]  /*2f810*/  IMAD.MOV.U32 R13, RZ, RZ, R6 ;  /* 0x000000ffff0d7224 */ /* 0x000fe400078e0006 */
[----:B------:R-:W-:Y:S02]  /*2f820*/  IMAD.MOV.U32 R12, RZ, RZ, 0x4 ;  /* 0x00000004ff0c7424 */ /* 0x000fe400078e00ff */
[----:B------:R-:W-:-:S07]  /*2f830*/  IMAD.MOV.U32 R2, RZ, RZ, R14 ;  /* 0x000000ffff027224 */ /* 0x000fce00078e000e */
[----:B------:R-:W-:Y:S05]  /*2f840*/  WARPSYNC.COLLECTIVE R15, `(.L_x_5381) ;  /* 0x000000000f087348 */ /* 0x000fea0003c00000 */
[----:B------:R0:W1:Y:S02]  /*2f850*/  SHFL.IDX P6, R14, R13, R12, R11 ;  /* 0x0000000c0d0e7389 */ /* 0x00006400000c000b */
[----:B01----:R-:W-:Y:S01]  /*2f860*/  ENDCOLLECTIVE ;  /* 0x000000000000791b */ /* 0x003fe20003800000 */
.L_x_5381:
        /* <DEDUP_REMOVED lines=13> */
.L_x_5382:
[----:B------:R-:W-:Y:S01]  /*2f940*/  MOV R13, R6 ;  /* 0x00000006000d7202 */ /* 0x000fe20000000f00 */
[----:B------:R-:W-:Y:S02]  /*2f950*/  IMAD.MOV.U32 R12, RZ, RZ, 0x5 ;  /* 0x00000005ff0c7424 */ /* 0x000fe400078e00ff */
[----:B------:R-:W-:-:S07]  /*2f960*/  IMAD.MOV.U32 R2, RZ, RZ, R14 ;  /* 0x000000ffff027224 */ /* 0x000fce00078e000e */
[----:B------:R-:W-:Y:S05]  /*2f970*/  WARPSYNC.COLLECTIVE R15, `(.L_x_5383) ;  /* 0x000000000f087348 */ /* 0x000fea0003c00000 */
[----:B------:R0:W1:Y:S02]  /*2f980*/  SHFL.IDX P6, R14, R13, R12, R11 ;  /* 0x0000000c0d0e7389 */ /* 0x00006400000c000b */
[----:B01----:R-:W-:Y:S01]  /*2f990*/  ENDCOLLECTIVE ;  /* 0x000000000000791b */ /* 0x003fe20003800000 */
.L_x_5383:
        /* <DEDUP_REMOVED lines=14> */
.L_x_5384:
[----:B------:R-:W-:Y:S01]  /*2fa80*/  IMAD.MOV.U32 R2, RZ, RZ, R14 ;  /* 0x000000ffff027224 */ /* 0x000fe200078e000e */
[----:B------:R-:W-:Y:S06]  /*2fa90*/  BRA `(.L_x_5385) ;  /* 0xffffffa800687947 */ /* 0x000fec000383ffff */
.L_x_5233:
[----:B0-----:R0:W1:Y:S02]  /*2faa0*/  SYNCS.PHASECHK.TRANS64.TRYWAIT P0, [R6+URZ+0x30860], R2 ;  /* 0x03086002060075a7 */ /* 0x001064000800017f */
[----:B-1----:R-:W-:Y:S05]  /*2fab0*/  @!P0 NANOSLEEP.SYNCS 0x989680 ;  /* 0x009896800000895d */ /* 0x002fea0003900000 */
[----:B------:R-:W1:Y:S02]  /*2fac0*/  @!P0 SYNCS.PHASECHK.TRANS64 P0, [R6+URZ+0x30860], R2 ;  /* 0x03086002060085a7 */ /* 0x000e64000800007f */
[----:B-1----:R-:W-:Y:S05]  /*2fad0*/  @!P0 BRA `(.L_x_5233) ;  /* 0xfffffffc00f08947 */ /* 0x002fea000383ffff */
[----:B------:R-:W-:Y:S05]  /*2fae0*/  BRA `(.L_x_5386) ;  /* 0xffffffa800c87947 */ /* 0x000fea000383ffff */
.L_x_5234:
        /* <DEDUP_REMOVED lines=8> */
.L_x_5388:
[----:B------:R-:W-:Y:S05]  /*2fb70*/  BSYNC B1 ;  /* 0x0000000000017941 */ /* 0x000fea0003800000 */
.L_x_5387:
[----:B------:R-:W-:Y:S01]  /*2fb80*/  IMAD.MOV.U32 R13, RZ, RZ, R18 ;  /* 0x000000ffff0d7224 */ /* 0x000fe200078e0012 */
[----:B------:R-:W-:Y:S01]  /*2fb90*/  MOV R3, R14 ;  /* 0x0000000e00037202 */ /* 0x000fe20000000f00 */
[----:B------:R-:W-:Y:S02]  /*2fba0*/  IMAD.MOV.U32 R12, RZ, RZ, RZ ;  /* 0x000000ffff0c7224 */ /* 0x000fe400078e00ff */
[----:B------:R-:W-:Y:S02]  /*2fbb0*/  IMAD.MOV.U32 R11, RZ, RZ, 0x181f ;  /* 0x0000181fff0b7424 */ /* 0x000fe400078e00ff */
[----:B------:R-:W-:Y:S02]  /*2fbc0*/  IMAD.MOV.U32 R15, RZ, RZ, -0x1 ;  /* 0xffffffffff0f7424 */ /* 0x000fe400078e00ff */
[----:B------:R-:W-:-:S07]  /*2fbd0*/  IMAD R5, R5, 0x2, R17 ;  /* 0x0000000205057824 */ /* 0x000fce00078e0211 */
[----:B------:R-:W-:Y:S05]  /*2fbe0*/  WARPSYNC.COLLECTIVE R15, `(.L_x_5389) ;  /* 0x000000000f087348 */ /* 0x000fea0003c00000 */
[----:B------:R0:W1:Y:S02]  /*2fbf0*/  SHFL.IDX P6, R14, R13, R12, R11 ;  /* 0x0000000c0d0e7389 */ /* 0x00006400000c000b */
[----:B01----:R-:W-:Y:S01]  /*2fc00*/  ENDCOLLECTIVE ;  /* 0x000000000000791b */ /* 0x003fe20003800000 */
.L_x_5389:
[----:B------:R-:W-:Y:S01]  /*2fc10*/  IMAD.MOV.U32 R13, RZ, RZ, R19 ;  /* 0x000000ffff0d7224 */ /* 0x000fe200078e0013 */
[----:B------:R-:W-:Y:S01]  /*2fc20*/  MOV R12, 0x1 ;  /* 0x00000001000c7802 */ /* 0x000fe20000000f00 */
[----:B------:R-:W-:-:S07]  /*2fc30*/  IMAD.MOV.U32 R2, RZ, RZ, R14 ;  /* 0x000000ffff027224 */ /* 0x000fce00078e000e */
[----:B------:R-:W-:Y:S05]  /*2fc40*/  WARPSYNC.COLLECTIVE R15, `(.L_x_5390) ;  /* 0x000000000f087348 */ /* 0x000fea0003c00000 */
[----:B------:R0:W1:Y:S02]  /*2fc50*/  SHFL.IDX P6, R14, R13, R12, R11 ;  /* 0x0000000c0d0e7389 */ /* 0x00006400000c000b */
[----:B01----:R-:W-:Y:S01]  /*2fc60*/  ENDCOLLECTIVE ;  /* 0x000000000000791b */ /* 0x003fe20003800000 */
.L_x_5390:
        /* <DEDUP_REMOVED lines=16> */
.L_x_5391:
[----:B------:R-:W-:Y:S02]  /*2fd70*/  IMAD.MOV.U32 R13, RZ, RZ, R19 ;  /* 0x000000ffff0d7224 */ /* 0x000fe400078e0013 */
[----:B------:R-:W-:Y:S02]  /*2fd80*/  IMAD.MOV.U32 R12, RZ, RZ, 0x2 ;  /* 0x00000002ff0c7424 */ /* 0x000fe400078e00ff */
[----:B------:R-:W-:-:S07]  /*2fd90*/  IMAD.MOV.U32 R2, RZ, RZ, R14 ;  /* 0x000000ffff027224 */ /* 0x000fce00078e000e */
[----:B------:R-:W-:Y:S05]  /*2fda0*/  WARPSYNC.COLLECTIVE R15, `(.L_x_5392) ;  /* 0x000000000f087348 */ /* 0x000fea0003c00000 */
[----:B------:R0:W1:Y:S02]  /*2fdb0*/  SHFL.IDX P6, R14, R13, R12, R11 ;  /* 0x0000000c0d0e7389 */ /* 0x00006400000c000b */
[----:B01----:R-:W-:Y:S01]  /*2fdc0*/  ENDCOLLECTIVE ;  /* 0x000000000000791b */ /* 0x003fe20003800000 */
.L_x_5392:
        /* <DEDUP_REMOVED lines=16> */
.L_x_5393:
[----:B------:R-:W-:Y:S02]  /*2fed0*/  IMAD.MOV.U32 R13, RZ, RZ, R19 ;  /* 0x000000ffff0d7224 */ /* 0x000fe400078e0013 */
[----:B------:R-:W-:Y:S01]  /*2fee0*/  IMAD.MOV.U32 R12, RZ, RZ, 0x3 ;  /* 0x00000003ff0c7424 */ /* 0x000fe200078e00ff */
[----:B------:R-:W-:-:S07]  /*2fef0*/  MOV R2, R14 ;  /* 0x0000000e00027202 */ /* 0x000fce0000000f00 */
[----:B------:R-:W-:Y:S05]  /*2ff00*/  WARPSYNC.COLLECTIVE R15, `(.L_x_5394) ;  /* 0x000000000f087348 */ /* 0x000fea0003c00000 */
[----:B------:R0:W1:Y:S02]  /*2ff10*/  SHFL.IDX P6, R14, R13, R12, R11 ;  /* 0x0000000c0d0e7389 */ /* 0x00006400000c000b */
[----:B01----:R-:W-:Y:S01]  /*2ff20*/  ENDCOLLECTIVE ;  /* 0x000000000000791b */ /* 0x003fe20003800000 */
.L_x_5394:
        /* <DEDUP_REMOVED lines=16> */
.L_x_5395:
[----:B------:R-:W-:Y:S01]  /*30030*/  IMAD.MOV.U32 R13, RZ, RZ, R19 ;  /* 0x000000ffff0d7224 */ /* 0x000fe200078e0013 */
[----:B------:R-:W-:Y:S01]  /*30040*/  MOV R12, 0x4 ;  /* 0x00000004000c7802 */ /* 0x000fe20000000f00 */
[----:B------:R-:W-:-:S07]  /*30050*/  IMAD.MOV.U32 R2, RZ, RZ, R14 ;  /* 0x000000ffff027224 */ /* 0x000fce00078e000e */
[----:B------:R-:W-:Y:S05]  /*30060*/  WARPSYNC.COLLECTIVE R15, `(.L_x_5396) ;  /* 0x000000000f087348 */ /* 0x000fea0003c00000 */
[----:B------:R0:W1:Y:S02]  /*30070*/  SHFL.IDX P6, R14, R13, R12, R11 ;  /* 0x0000000c0d0e7389 */ /* 0x00006400000c000b */
[----:B01----:R-:W-:Y:S01]  /*30080*/  ENDCOLLECTIVE ;  /* 0x000000000000791b */ /* 0x003fe20003800000 */
.L_x_5396:
        /* <DEDUP_REMOVED lines=16> */
.L_x_5397:
[----:B------:R-:W-:Y:S02]  /*30190*/  IMAD.MOV.U32 R13, RZ, RZ, R19 ;  /* 0x000000ffff0d7224 */ /* 0x000fe400078e0013 */
[----:B------:R-:W-:Y:S02]  /*301a0*/  IMAD.MOV.U32 R12, RZ, RZ, 0x5 ;  /* 0x00000005ff0c7424 */ /* 0x000fe400078e00ff */
[----:B------:R-:W-:-:S07]  /*301b0*/  IMAD.MOV.U32 R2, RZ, RZ, R14 ;  /* 0x000000ffff027224 */ /* 0x000fce00078e000e */
[----:B------:R-:W-:Y:S05]  /*301c0*/  WARPSYNC.COLLECTIVE R15, `(.L_x_5398) ;  /* 0x000000000f087348 */ /* 0x000fea0003c00000 */
[----:B------:R0:W1:Y:S02]  /*301d0*/  SHFL.IDX P6, R14, R13, R12, R11 ;  /* 0x0000000c0d0e7389 */ /* 0x00006400000c000b */
[----:B01----:R-:W-:Y:S01]  /*301e0*/  ENDCOLLECTIVE ;  /* 0x000000000000791b */ /* 0x003fe20003800000 */
.L_x_5398:
        /* <DEDUP_REMOVED lines=13> */
.L_x_5399:
[----:B------:R-:W-:Y:S01]  /*302c0*/  @!PT LDS RZ, [RZ] ;  /* 0x00000000fffff984 */ /* 0x000fe20000000800 */
[----:B------:R-:W-:Y:S01]  /*302d0*/  @!PT LDS RZ, [RZ] ;  /* 0x00000000fffff984 */ /* 0x000fe20000000800 */
[----:B------:R-:W-:Y:S01]  /*302e0*/  @!PT LDS RZ, [RZ] ;  /* 0x00000000fffff984 */ /* 0x000fe20000000800 */
[----:B------:R0:W-:Y:S01]  /*302f0*/  LDGSTS.E.BYPASS.LTC128B.128 [R5+0x5400], desc[UR60][R2.64+0x80], !P0 ;  /* 0x0540008002057fae */ /* 0x0001e2000c101d7c */
[----:B------:R-:W-:-:S13]  /*30300*/  ISETP.LT.OR P0, PT, R7, 0x41, P1 ;  /* 0x000000410700780c */ /* 0x000fda0000f01670 */
[----:B------:R0:W-:Y:S01]  /*30310*/  LDGSTS.E.BYPASS.LTC128B.128 [R5+0x8400], desc[UR60][R2.64+0x100], !P0 ;  /* 0x0840010002057fae */ /* 0x0001e2000c101d7c */
[----:B------:R-:W-:Y:S05]  /*30320*/  BRA `(.L_x_5400) ;  /* 0xffffffa400b47947 */ /* 0x000fea000383ffff */
.L_x_5242:
[----:B0-----:R0:W1:Y:S02]  /*30330*/  SYNCS.PHASECHK.TRANS64.TRYWAIT P0, [R0+URZ+0x30860], R3 ;  /* 0x03086003000075a7 */ /* 0x001064000800017f */
[----:B-1----:R-:W-:Y:S05]  /*30340*/  @!P0 NANOSLEEP.SYNCS 0x989680 ;  /* 0x009896800000895d */ /* 0x002fea0003900000 */
[----:B------:R-:W1:Y:S02]  /*30350*/  @!P0 SYNCS.PHASECHK.TRANS64 P0, [R0+URZ+0x30860], R3 ;  /* 0x03086003000085a7 */ /* 0x000e64000800007f */
[----:B-1----:R-:W-:Y:S05]  /*30360*/  @!P0 BRA `(.L_x_5242) ;  /* 0xfffffffc00f08947 */ /* 0x002fea000383ffff */
[----:B------:R-:W-:Y:S05]  /*30370*/  BRA `(.L_x_5401) ;  /* 0xffffffa800d07947 */ /* 0x000fea000383ffff */
.L_x_5243:
[----:B------:R-:W-:Y:S01]  /*30380*/  BSSY B0, `(.L_x_5402) ;  /* 0x0000008000007945 */ /* 0x000fe20003800000 */
[----:B------:R-:W-:Y:S01]  /*30390*/  MOV R13, R19 ;  /* 0x00000013000d7202 */ /* 0x000fe20000000f00 */
[----:B------:R-:W-:Y:S02]  /*303a0*/  IMAD.MOV.U32 R12, RZ, RZ, RZ ;  /* 0x000000ffff0c7224 */ /* 0x000fe400078e00ff */
[----:B------:R-:W-:Y:S02]  /*303b0*/  IMAD.MOV.U32 R11, RZ, RZ, 0x181f ;  /* 0x0000181fff0b7424 */ /* 0x000fe400078e00ff */
[----:B------:R-:W-:-:S07]  /*303c0*/  IMAD.MOV.U32 R15, RZ, RZ, -0x1 ;  /* 0xffffffffff0f7424 */ /* 0x000fce00078e00ff */
[----:B0-2---:R-:W-:Y:S05]  /*303d0*/  WARPSYNC.COLLECTIVE R15, `(.L_x_5403) ;  /* 0x000000000f087348 */ /* 0x005fea0003c00000 */
[----:B--2---:R1:W2:Y:S02]  /*303e0*/  SHFL.IDX P6, R14, R13, R12, R11 ;  /* 0x0000000c0d0e7389 */ /* 0x0042a400000c000b */
[----:B012---:R-:W-:Y:S01]  /*303f0*/  ENDCOLLECTIVE ;  /* 0x000000000000791b */ /* 0x007fe20003800000 */
.L_x_5403:
[----:B------:R-:W-:Y:S05]  /*30400*/  BSYNC B0 ;  /* 0x0000000000007941 */ /* 0x000fea0003800000 */
.L_x_5402:
[----:B------:R-:W-:Y:S01]  /*30410*/  IMAD.MOV.U32 R13, RZ, RZ, R18 ;  /* 0x000000ffff0d7224 */ /* 0x000fe200078e0012 */
[----:B------:R-:W-:Y:S01]  /*30420*/  SHF.L.U32 R5, R33, 0x1, RZ ;  /* 0x0000000121057819 */ /* 0x000fe200000006ff */
        /* <DEDUP_REMOVED lines=8> */
.L_x_5404:
[----:B------:R-:W-:Y:S02]  /*304b0*/  ULDC UR4, c[0x0][0x2f4] ;  /* 0x0000bd0000047ab9 */ /* 0x000fe40000000800 */
        /* <DEDUP_REMOVED lines=12> */
.L_x_5405:
        /* <DEDUP_REMOVED lines=13> */
.L_x_5406:
[----:B------:R-:W-:Y:S01]  /*30650*/  IMAD.MOV.U32 R13, RZ, RZ, R19 ;  /* 0x000000ffff0d7224 */ /* 0x000fe200078e0013 */
[----:B------:R-:W-:Y:S02]  /*30660*/  MOV R12, 0x2 ;  /* 0x00000002000c7802 */ /* 0x000fe40000000f00 */
[----:B------:R-:W-:-:S13]  /*30670*/  IADD3 R2, P4, R14, R5, RZ ;  /* 0x000000050e027210 */ /* 0x000fda0007f9e0ff */
[----:B------:R-:W-:Y:S05]  /*30680*/  WARPSYNC.COLLECTIVE R15, `(.L_x_5407) ;  /* 0x000000000f087348 */ /* 0x000fea0003c00000 */
[----:B------:R0:W1:Y:S02]  /*30690*/  SHFL.IDX P6, R14, R13, R12, R11 ;  /* 0x0000000c0d0e7389 */ /* 0x00006400000c000b */
[----:B01----:R-:W-:Y:S01]  /*306a0*/  ENDCOLLECTIVE ;  /* 0x000000000000791b */ /* 0x003fe20003800000 */
.L_x_5407:
        /* <DEDUP_REMOVED lines=15> */
.L_x_5408:
[----:B------:R-:W-:Y:S02]  /*307a0*/  IMAD.MOV.U32 R13, RZ, RZ, R19 ;  /* 0x000000ffff0d7224 */ /* 0x000fe400078e0013 */
[----:B------:R-:W-:Y:S01]  /*307b0*/  IMAD.MOV.U32 R12, RZ, RZ, 0x3 ;  /* 0x00000003ff0c7424 */ /* 0x000fe200078e00ff */
[----:B------:R-:W-:-:S13]  /*307c0*/  IADD3 R2, P4, R14, R5, RZ ;  /* 0x000000050e027210 */ /* 0x000fda0007f9e0ff */
[----:B------:R-:W-:Y:S05]  /*307d0*/  WARPSYNC.COLLECTIVE R15, `(.L_x_5409) ;  /* 0x000000000f087348 */ /* 0x000fea0003c00000 */
[----:B------:R0:W1:Y:S02]  /*307e0*/  SHFL.IDX P6, R14, R13, R12, R11 ;  /* 0x0000000c0d0e7389 */ /* 0x00006400000c000b */
[----:B01----:R-:W-:Y:S01]  /*307f0*/  ENDCOLLECTIVE ;  /* 0x000000000000791b */ /* 0x003fe20003800000 */
.L_x_5409:
        /* <DEDUP_REMOVED lines=15> */
.L_x_5410:
[----:B------:R-:W-:Y:S01]  /*308f0*/  MOV R13, R19 ;  /* 0x00000013000d7202 */ /* 0x000fe20000000f00 */
[----:B------:R-:W-:Y:S01]  /*30900*/  IMAD.MOV.U32 R12, RZ, RZ, 0x4 ;  /* 0x00000004ff0c7424 */ /* 0x000fe200078e00ff */
[----:B------:R-:W-:-:S13]  /*30910*/  IADD3 R2, P4, R14, R5, RZ ;  /* 0x000000050e027210 */ /* 0x000fda0007f9e0ff */
[----:B------:R-:W-:Y:S05]  /*30920*/  WARPSYNC.COLLECTIVE R15, `(.L_x_5411) ;  /* 0x000000000f087348 */ /* 0x000fea0003c00000 */
[----:B------:R0:W1:Y:S02]  /*30930*/  SHFL.IDX P6, R14, R13, R12, R11 ;  /* 0x0000000c0d0e7389 */ /* 0x00006400000c000b */
[----:B01----:R-:W-:Y:S01]  /*30940*/  ENDCOLLECTIVE ;  /* 0x000000000000791b */ /* 0x003fe20003800000 */
.L_x_5411:
        /* <DEDUP_REMOVED lines=15> */
.L_x_5412:
[----:B------:R-:W-:Y:S02]  /*30a40*/  IMAD.MOV.U32 R13, RZ, RZ, R19 ;  /* 0x000000ffff0d7224 */ /* 0x000fe400078e0013 */
[----:B------:R-:W-:Y:S01]  /*30a50*/  IMAD.MOV.U32 R12, RZ, RZ, 0x5 ;  /* 0x00000005ff0c7424 */ /* 0x000fe200078e00ff */
[----:B------:R-:W-:-:S13]  /*30a60*/  IADD3 R2, P4, R14, R5, RZ ;  /* 0x000000050e027210 */ /* 0x000fda0007f9e0ff */
[----:B------:R-:W-:Y:S05]  /*30a70*/  WARPSYNC.COLLECTIVE R15, `(.L_x_5413) ;  /* 0x000000000f087348 */ /* 0x000fea0003c00000 */
[----:B------:R0:W1:Y:S02]  /*30a80*/  SHFL.IDX P6, R14, R13, R12, R11 ;  /* 0x0000000c0d0e7389 */ /* 0x00006400000c000b */
[----:B01----:R-:W-:Y:S01]  /*30a90*/  ENDCOLLECTIVE ;  /* 0x000000000000791b */ /* 0x003fe20003800000 */
.L_x_5413:
        /* <DEDUP_REMOVED lines=14> */
.L_x_5414:
[----:B------:R-:W-:Y:S05]  /*30b80*/  BRA `(.L_x_5415) ;  /* 0xffffffa400d47947 */ /* 0x000fea000383ffff */
.L_x_5248:
[----:B------:R-:W-:Y:S01]  /*30b90*/  BSSY B0, `(.L_x_5416) ;  /* 0x0000008000007945 */ /* 0x000fe20003800000 */
[----:B------:R-:W-:Y:S01]  /*30ba0*/  MOV R13, R24 ;  /* 0x00000018000d7202 */ /* 0x000fe20000000f00 */
[----:B0-----:R-:W-:Y:S02]  /*30bb0*/  IMAD.MOV.U32 R12, RZ, RZ, RZ ;  /* 0x000000ffff0c7224 */ /* 0x001fe400078e00ff */
[----:B------:R-:W-:Y:S02]  /*30bc0*/  IMAD.MOV.U32 R11, RZ, RZ, 0x1f ;  /* 0x0000001fff0b7424 */ /* 0x000fe400078e00ff */
[----:B------:R-:W-:-:S07]  /*30bd0*/  IMAD.MOV.U32 R15, RZ, RZ, -0x1 ;  /* 0xffffffffff0f7424 */ /* 0x000fce00078e00ff */
[----:B-1----:R-:W-:Y:S05]  /*30be0*/  WARPSYNC.COLLECTIVE R15, `(.L_x_5417) ;  /* 0x000000000f087348 */ /* 0x002fea0003c00000 */
[----:B------:R0:W2:Y:S02]  /*30bf0*/  SHFL.IDX P6, R14, R13, R12, R11 ;  /* 0x0000000c0d0e7389 */ /* 0x0000a400000c000b */
[----:B012---:R-:W-:Y:S01]  /*30c00*/  ENDCOLLECTIVE ;  /* 0x000000000000791b */ /* 0x007fe20003800000 */
.L_x_5417:
[----:B------:R-:W-:Y:S05]  /*30c10*/  BSYNC B0 ;  /* 0x0000000000007941 */ /* 0x000fea0003800000 */
.L_x_5416:
        /* <DEDUP_REMOVED lines=9> */
.L_x_5418:
[----:B------:R-:W-:Y:S02]  /*30cb0*/  ULDC UR4, c[0x0][0xc3c] ;  /* 0x00030f0000047ab9 */ /* 0x000fe40000000800 */
[----:B------:R-:W-:-:S13]  /*30cc0*/  ISETP.GE.OR P1, PT, R9, UR4, !P0 ;  /* 0x0000000409007c0c */ /* 0x000fda000c726670 */
[----:B------:R-:W0:Y:S08]  /*30cd0*/  @!P1 LDC.64 R2, c[0x0][0xc80] ;  /* 0x00032000ff029b82 */ /* 0x000e300000000a00 */
[----:B------:R-:W1:Y:S01]  /*30ce0*/  @!P1 LDC.64 R4, c[0x0][0xc78] ;  /* 0x00031e00ff049b82 */ /* 0x000e620000000a00 */
[----:B------:R-:W-:Y:S01]  /*30cf0*/  IMAD.MOV.U32 R25, RZ, RZ, RZ ;  /* 0x000000ffff197224 */ /* 0x000fe200078e00ff */
        /* <DEDUP_REMOVED lines=19> */
.L_x_5419:
[----:B------:R-:W-:Y:S02]  /*30e30*/  MOV R12, 0x2 ;  /* 0x00000002000c7802 */ /* 0x000fe40000000f00 */
[----:B------:R-:W-:-:S05]  /*30e40*/  SEL R14, R14, RZ, P1 ;  /* 0x000000ff0e0e7207 */ /* 0x000fca0000800000 */
[----:B------:R-:W-:-:S04]  /*30e50*/  IMAD.IADD R5, R13, 0x1, R14 ;  /* 0x000000010d057824 */ /* 0x000fc800078e020e */
[----:B------:R-:W-:-:S07]  /*30e60*/  IMAD.MOV.U32 R13, RZ, RZ, R5 ;  /* 0x000000ffff0d7224 */ /* 0x000fce00078e0005 */
[----:B------:R-:W-:Y:S05]  /*30e70*/  WARPSYNC.COLLECTIVE R15, `(.L_x_5420) ;  /* 0x000000000f087348 */ /* 0x000fea0003c00000 */
[----:B------:R0:W1:Y:S02]  /*30e80*/  SHFL.UP P6, R14, R13, R12, R11 ;  /* 0x0400000c0d0e7389 */ /* 0x00006400000c000b */
[----:B01----:R-:W-:Y:S01]  /*30e90*/  ENDCOLLECTIVE ;  /* 0x000000000000791b */ /* 0x003fe20003800000 */
.L_x_5420:
[----:B------:R-:W-:Y:S01]  /*30ea0*/  IMAD.MOV.U32 R12, RZ, RZ, 0x4 ;  /* 0x00000004ff0c7424 */ /* 0x000fe200078e00ff */
[----:B------:R-:W-:-:S05]  /*30eb0*/  SEL R2, R14, RZ, P2 ;  /* 0x000000ff0e027207 */ /* 0x000fca0001000000 */
[----:B------:R-:W-:-:S04]  /*30ec0*/  IMAD.IADD R2, R5, 0x1, R2 ;  /* 0x0000000105027824 */ /* 0x000fc800078e0202 */
[----:B------:R-:W-:-:S07]  /*30ed0*/  IMAD.MOV.U32 R13, RZ, RZ, R2 ;  /* 0x000000ffff0d7224 */ /* 0x000fce00078e0002 */
[----:B------:R-:W-:Y:S05]  /*30ee0*/  WARPSYNC.COLLECTIVE R15, `(.L_x_5421) ;  /* 0x000000000f087348 */ /* 0x000fea0003c00000 */
[----:B------:R0:W1:Y:S02]  /*30ef0*/  SHFL.UP P6, R14, R13, R12, R11 ;  /* 0x0400000c0d0e7389 */ /* 0x00006400000c000b */
[----:B01----:R-:W-:Y:S01]  /*30f00*/  ENDCOLLECTIVE ;  /* 0x000000000000791b */ /* 0x003fe20003800000 */
.L_x_5421:
[----:B------:R-:W-:Y:S01]  /*30f10*/  IMAD.MOV.U32 R12, RZ, RZ, 0x8 ;  /* 0x00000008ff0c7424 */ /* 0x000fe200078e00ff */
[----:B------:R-:W-:-:S05]  /*30f20*/  SEL R3, R14, RZ, P3 ;  /* 0x000000ff0e037207 */ /* 0x000fca0001800000 */
[----:B------:R-:W-:-:S04]  /*30f30*/  IMAD.IADD R3, R2, 0x1, R3 ;  /* 0x0000000102037824 */ /* 0x000fc800078e0203 */
[----:B------:R-:W-:-:S07]  /*30f40*/  IMAD.MOV.U32 R13, RZ, RZ, R3 ;  /* 0x000000ffff0d7224 */ /* 0x000fce00078e0003 */
[----:B------:R-:W-:Y:S05]  /*30f50*/  WARPSYNC.COLLECTIVE R15, `(.L_x_5422) ;  /* 0x000000000f087348 */ /* 0x000fea0003c00000 */
[----:B------:R0:W1:Y:S02]  /*30f60*/  SHFL.UP P6, R14, R13, R12, R11 ;  /* 0x0400000c0d0e7389 */ /* 0x00006400000c000b */
[----:B01----:R-:W-:Y:S01]  /*30f70*/  ENDCOLLECTIVE ;  /* 0x000000000000791b */ /* 0x003fe20003800000 */
.L_x_5422:
[----:B------:R-:W-:Y:S02]  /*30f80*/  MOV R12, 0x10 ;  /* 0x00000010000c7802 */ /* 0x000fe40000000f00 */
[----:B------:R-:W-:-:S05]  /*30f90*/  SEL R14, R14, RZ, P4 ;  /* 0x000000ff0e0e7207 */ /* 0x000fca0002000000 */
[----:B------:R-:W-:-:S04]  /*30fa0*/  IMAD.IADD R5, R3, 0x1, R14 ;  /* 0x0000000103057824 */ /* 0x000fc800078e020e */
[----:B------:R-:W-:-:S07]  /*30fb0*/  IMAD.MOV.U32 R13, RZ, RZ, R5 ;  /* 0x000000ffff0d7224 */ /* 0x000fce00078e0005 */
[----:B------:R-:W-:Y:S05]  /*30fc0*/  WARPSYNC.COLLECTIVE R15, `(.L_x_5423) ;  /* 0x000000000f087348 */ /* 0x000fea0003c00000 */
[----:B------:R0:W1:Y:S02]  /*30fd0*/  SHFL.UP P6, R14, R13, R12, R11 ;  /* 0x0400000c0d0e7389 */ /* 0x00006400000c000b */
[----:B01----:R-:W-:Y:S01]  /*30fe0*/  ENDCOLLECTIVE ;  /* 0x000000000000791b */ /* 0x003fe20003800000 */
.L_x_5423:
        /* <DEDUP_REMOVED lines=8> */
.L_x_5424:
[----:B------:R-:W-:Y:S05]  /*31070*/  BRA `(.L_x_5425) ;  /* 0xffffffa400e87947 */ /* 0x000fea000383ffff */
.L_x_5251:
[----:B------:R-:W-:Y:S01]  /*31080*/  BSSY B0, `(.L_x_5426) ;  /* 0x0000007000007945 */ /* 0x000fe20003800000 */
[----:B------:R-:W-:Y:S02]  /*31090*/  IMAD.MOV.U32 R12, RZ, RZ, 0x1 ;  /* 0x00000001ff0c7424 */ /* 0x000fe400078e00ff */
[----:B------:R-:W-:Y:S02]  /*310a0*/  IMAD.MOV.U32 R11, RZ, RZ, RZ ;  /* 0x000000ffff0b7224 */ /* 0x000fe400078e00ff */
[----:B------:R-:W-:-:S07]  /*310b0*/  IMAD.MOV.U32 R15, RZ, RZ, -0x1 ;  /* 0xffffffffff0f7424 */ /* 0x000fce00078e00ff */
[----:B------:R-:W-:Y:S05]  /*310c0*/  WARPSYNC.COLLECTIVE R15, `(.L_x_5427) ;  /* 0x000000000f087348 */ /* 0x000fea0003c00000 */
[----:B------:R0:W1:Y:S02]  /*310d0*/  SHFL.UP P6, R14, R13, R12, R11 ;  /* 0x0400000c0d0e7389 */ /* 0x00006400000c000b */
[----:B01----:R-:W-:Y:S01]  /*310e0*/  ENDCOLLECTIVE ;  /* 0x000000000000791b */ /* 0x003fe20003800000 */
.L_x_5427:
[----:B------:R-:W-:Y:S05]  /*310f0*/  BSYNC B0 ;  /* 0x0000000000007941 */ /* 0x000fea0003800000 */
.L_x_5426:
        /* <DEDUP_REMOVED lines=8> */
.L_x_5428:
[----:B------:R-:W-:Y:S01]  /*31180*/  IMAD.MOV.U32 R12, RZ, RZ, 0x4 ;  /* 0x00000004ff0c7424 */ /* 0x000fe200078e00ff */
[----:B------:R-:W-:-:S05]  /*31190*/  SEL R2, R14, RZ, P2 ;  /* 0x000000ff0e027207 */ /* 0x000fca0001000000 */
[----:B------:R-:W-:-:S04]  /*311a0*/  IMAD.IADD R2, R13, 0x1, R2 ;  /* 0x000000010d027824 */ /* 0x000fc800078e0202 */
[----:B------:R-:W-:-:S07]  /*311b0*/  IMAD.MOV.U32 R13, RZ, RZ, R2 ;  /* 0x000000ffff0d7224 */ /* 0x000fce00078e0002 */
[----:B------:R-:W-:Y:S05]  /*311c0*/  WARPSYNC.COLLECTIVE R15, `(.L_x_5429) ;  /* 0x000000000f087348 */ /* 0x000fea0003c00000 */
[----:B------:R0:W1:Y:S02]  /*311d0*/  SHFL.UP P6, R14, R13, R12, R11 ;  /* 0x0400000c0d0e7389 */ /* 0x00006400000c000b */
[----:B01----:R-:W-:Y:S01]  /*311e0*/  ENDCOLLECTIVE ;  /* 0x000000000000791b */ /* 0x003fe20003800000 */
.L_x_5429:
[----:B------:R-:W-:Y:S02]  /*311f0*/  MOV R12, 0x8 ;  /* 0x00000008000c7802 */ /* 0x000fe40000000f00 */
[----:B------:R-:W-:-:S05]  /*31200*/  SEL R3, R14, RZ, P3 ;  /* 0x000000ff0e037207 */ /* 0x000fca0001800000 */
[----:B------:R-:W-:-:S04]  /*31210*/  IMAD.IADD R3, R2, 0x1, R3 ;  /* 0x0000000102037824 */ /* 0x000fc800078e0203 */
[----:B------:R-:W-:-:S07]  /*31220*/  IMAD.MOV.U32 R13, RZ, RZ, R3 ;  /* 0x000000ffff0d7224 */ /* 0x000fce00078e0003 */
[----:B------:R-:W-:Y:S05]  /*31230*/  WARPSYNC.COLLECTIVE R15, `(.L_x_5430) ;  /* 0x000000000f087348 */ /* 0x000fea0003c00000 */
[----:B------:R0:W1:Y:S02]  /*31240*/  SHFL.UP P6, R14, R13, R12, R11 ;  /* 0x0400000c0d0e7389 */ /* 0x00006400000c000b */
[----:B01----:R-:W-:Y:S01]  /*31250*/  ENDCOLLECTIVE ;  /* 0x000000000000791b */ /* 0x003fe20003800000 */
.L_x_5430:
[----:B------:R-:W-:Y:S01]  /*31260*/  IMAD.MOV.U32 R12, RZ, RZ, 0x10 ;  /* 0x00000010ff0c7424 */ /* 0x000fe200078e00ff */
[----:B------:R-:W-:-:S05]  /*31270*/  SEL R14, R14, RZ, P4 ;  /* 0x000000ff0e0e7207 */ /* 0x000fca0002000000 */
[----:B------:R-:W-:-:S04]  /*31280*/  IMAD.IADD R5, R3, 0x1, R14 ;  /* 0x0000000103057824 */ /* 0x000fc800078e020e */
[----:B------:R-:W-:-:S07]  /*31290*/  IMAD.MOV.U32 R13, RZ, RZ, R5 ;  /* 0x000000ffff0d7224 */ /* 0x000fce00078e0005 */
[----:B------:R-:W-:Y:S05]  /*312a0*/  WARPSYNC.COLLECTIVE R15, `(.L_x_5431) ;  /* 0x000000000f087348 */ /* 0x000fea0003c00000 */
[----:B------:R0:W1:Y:S02]  /*312b0*/  SHFL.UP P6, R14, R13, R12, R11 ;  /* 0x0400000c0d0e7389 */ /* 0x00006400000c000b */
[----:B01----:R-:W-:Y:S01]  /*312c0*/  ENDCOLLECTIVE ;  /* 0x000000000000791b */ /* 0x003fe20003800000 */
.L_x_5431:
        /* <DEDUP_REMOVED lines=8> */
.L_x_5432:
[----:B------:R-:W-:Y:S05]  /*31350*/  BRA `(.L_x_5433) ;  /* 0xffffffa400d47947 */ /* 0x000fea000383ffff */
.L_x_5253:
[----:B------:R-:W-:Y:S01]  /*31360*/  BSSY B0, `(.L_x_5434) ;  /* 0x0000006000007945 */ /* 0x000fe20003800000 */
[----:B------:R-:W-:Y:S01]  /*31370*/  PLOP3.LUT P6, PT, P6, PT, PT, 0x8, 0x0 ;  /* 0x000000000000781c */ /* 0x000fe200037ce170 */
[----:B------:R-:W-:-:S12]  /*31380*/  IMAD.MOV.U32 R15, RZ, RZ, -0x1 ;  /* 0xffffffffff0f7424 */ /* 0x000fd800078e00ff */
[----:B0-----:R-:W-:Y:S05]  /*31390*/  WARPSYNC.COLLECTIVE R15, `(.L_x_5435) ;  /* 0x000000000f087348 */ /* 0x001fea0003c00000 */
[----:B------:R-:W-:Y:S01]  /*313a0*/  VOTE.ANY R14, PT, P6 ;  /* 0x00000000000e7806 */ /* 0x000fe200030e0100 */
[----:B0-----:R-:W-:Y:S06]  /*313b0*/  ENDCOLLECTIVE ;  /* 0x000000000000791b */ /* 0x001fec0003800000 */
.L_x_5435:
[----:B------:R-:W-:Y:S05]  /*313c0*/  BSYNC B0 ;  /* 0x0000000000007941 */ /* 0x000fea0003800000 */
.L_x_5434:
        /* <DEDUP_REMOVED lines=8> */
.L_x_5436:
[----:B------:R-:W-:Y:S02]  /*31450*/  IMAD.IADD R27, R12, 0x1, R27 ;  /* 0x000000010c1b7824 */ /* 0x000fe400078e021b */
[----:B------:R-:W-:Y:S02]  /*31460*/  IMAD.MOV.U32 R13, RZ, RZ, R4 ;  /* 0x000000ffff0d7224 */ /* 0x000fe400078e0004 */
[----:B------:R-:W-:-:S07]  /*31470*/  IMAD.MOV.U32 R25, RZ, RZ, R14 ;  /* 0x000000ffff197224 */ /* 0x000fce00078e000e */
[----:B------:R-:W-:Y:S05]  /*31480*/  WARPSYNC.COLLECTIVE R15, `(.L_x_5437) ;  /* 0x000000000f087348 */ /* 0x000fea0003c00000 */
[----:B------:R0:W1:Y:S02]  /*31490*/  SHFL.IDX P6, R14, R13, R12, R11 ;  /* 0x0000000c0d0e7389 */ /* 0x00006400000c000b */
[----:B01----:R-:W-:Y:S01]  /*314a0*/  ENDCOLLECTIVE ;  /* 0x000000000000791b */ /* 0x003fe20003800000 */
.L_x_5437:
[----:B------:R-:W-:Y:S01]  /*314b0*/  IMAD.MOV.U32 R4, RZ, RZ, R14 ;  /* 0x000000ffff047224 */ /* 0x000fe200078e000e */
[----:B------:R-:W-:Y:S06]  /*314c0*/  BRA `(.L_x_5438) ;  /* 0xffffffa400b87947 */ /* 0x000fec000383ffff */
.L_x_5255:
[----:B------:R-:W-:Y:S01]  /*314d0*/  BSSY B0, `(.L_x_5439) ;  /* 0x0000007000007945 */ /* 0x000fe20003800000 */
[----:B------:R-:W-:Y:S01]  /*314e0*/  IMAD.MOV.U32 R13, RZ, RZ, R2 ;  /* 0x000000ffff0d7224 */ /* 0x000fe200078e0002 */
[----:B------:R-:W-:Y:S01]  /*314f0*/  MOV R11, 0x1f ;  /* 0x0000001f000b7802 */ /* 0x000fe20000000f00 */
[----:B------:R-:W-:-:S07]  /*31500*/  IMAD.MOV.U32 R15, RZ, RZ, -0x1 ;  /* 0xffffffffff0f7424 */ /* 0x000fce00078e00ff */
[----:B0-23--:R-:W-:Y:S05]  /*31510*/  WARPSYNC.COLLECTIVE R15, `(.L_x_5440) ;  /* 0x000000000f087348 */ /* 0x00dfea0003c00000 */
[----:B------:R1:W4:Y:S02]  /*31520*/  SHFL.IDX P6, R14, R13, R12, R11 ;  /* 0x0000000c0d0e7389 */ /* 0x00032400000c000b */
[----:B01234-:R-:W-:Y:S01]  /*31530*/  ENDCOLLECTIVE ;  /* 0x000000000000791b */ /* 0x01ffe20003800000 */
.L_x_5440:
[----:B------:R-:W-:Y:S05]  /*31540*/  BSYNC B0 ;  /* 0x0000000000007941 */ /* 0x000fea0003800000 */
.L_x_5439:
[----:B------:R-:W-:Y:S01]  /*31550*/  IMAD.MOV.U32 R6, RZ, RZ, R14 ;  /* 0x000000ffff067224 */ /* 0x000fe200078e000e */
[----:B------:R-:W-:Y:S06]  /*31560*/  BRA `(.L_x_5254) ;  /* 0xffffffa400a87947 */ /* 0x000fec000383ffff */
.L_x_5261:
[----:B0-----:R0:W3:Y:S02]  /*31570*/  SYNCS.PHASECHK.TRANS64.TRYWAIT P0, [R5+URZ+0x30820], R0 ;  /* 0x03082000050075a7 */ /* 0x0010e4000800017f */
[----:B---3--:R-:W-:Y:S05]  /*31580*/  @!P0 NANOSLEEP.SYNCS 0x989680 ;  /* 0x009896800000895d */ /* 0x008fea0003900000 */
[----:B------:R-:W3:Y:S02]  /*31590*/  @!P0 SYNCS.PHASECHK.TRANS64 P0, [R5+URZ+0x30820], R0 ;  /* 0x03082000050085a7 */ /* 0x000ee4000800007f */
[----:B---3--:R-:W-:Y:S05]  /*315a0*/  @!P0 BRA `(.L_x_5261) ;  /* 0xfffffffc00f08947 */ /* 0x008fea000383ffff */
[----:B------:R-:W-:Y:S05]  /*315b0*/  BRA `(.L_x_5441) ;  /* 0xffffffb000007947 */ /* 0x000fea000383ffff */
.L_x_5262:
        /* <DEDUP_REMOVED lines=11> */
.L_x_5443:
[----:B------:R-:W-:Y:S05]  /*31670*/  BSYNC B0 ;  /* 0x0000000000007941 */ /* 0x000fea0003800000 */
.L_x_5442:
[----:B------:R-:W-:Y:S05]  /*31680*/  BRA `(.L_x_5444) ;  /* 0xffffffac00e87947 */ /* 0x000fea000383ffff */
.L_x_5263:
[----:B------:R-:W-:Y:S01]  /*31690*/  BSSY B0, `(.L_x_5445) ;  /* 0x0000006000007945 */ /* 0x000fe20003800000 */
[----:B------:R-:W-:-:S07]  /*316a0*/  IMAD.MOV.U32 R15, RZ, RZ, -0x1 ;  /* 0xffffffffff0f7424 */ /* 0x000fce00078e00ff */
[----:B012---:R-:W-:Y:S05]  /*316b0*/  WARPSYNC.COLLECTIVE R15, `(.L_x_5446) ;  /* 0x000000000f0c7348 */ /* 0x007fea0003c00000 */
[----:B------:R-:W-:Y:S02]  /*316c0*/  ELECT P6, UR62, PT ;  /* 0x00000000003e782f */ /* 0x000fe400038c0000 */
[----:B------:R-:W-:Y:S01]  /*316d0*/  MOV R14, UR62 ;  /* 0x0000003e000e7c02 */ /* 0x000fe20008000f00 */
[----:B012---:R-:W-:Y:S10]  /*316e0*/  ENDCOLLECTIVE ;  /* 0x000000000000791b */ /* 0x007ff40003800000 */
.L_x_5446:
[----:B------:R-:W-:Y:S05]  /*316f0*/  BSYNC B0 ;  /* 0x0000000000007941 */ /* 0x000fea0003800000 */
.L_x_5445:
[----:B------:R-:W-:Y:S05]  /*31700*/  BRA `(.L_x_5447) ;  /* 0xffffffac00dc7947 */ /* 0x000fea000383ffff */
.L_x_5265:
[----:B0-----:R0:W3:Y:S02]  /*31710*/  SYNCS.PHASECHK.TRANS64.TRYWAIT P1, [R3+URZ+0x30840], R2 ;  /* 0x03084002030075a7 */ /* 0x0010e4000802017f */
[----:B---3--:R-:W-:Y:S05]  /*31720*/  @!P1 NANOSLEEP.SYNCS 0x989680 ;  /* 0x009896800000995d */ /* 0x008fea0003900000 */
[----:B------:R-:W3:Y:S02]  /*31730*/  @!P1 SYNCS.PHASECHK.TRANS64 P1, [R3+URZ+0x30840], R2 ;  /* 0x03084002030095a7 */ /* 0x000ee4000802007f */
[----:B---3--:R-:W-:Y:S05]  /*31740*/  @!P1 BRA `(.L_x_5265) ;  /* 0xfffffffc00f09947 */ /* 0x008fea000383ffff */
[----:B------:R-:W-:Y:S05]  /*31750*/  BRA `(.L_x_5448) ;  /* 0xffffffb000047947 */ /* 0x000fea000383ffff */
.L_x_5267:
[----:B---3--:R3:W4:Y:S02]  /*31760*/  SYNCS.PHASECHK.TRANS64.TRYWAIT P1, [R23+URZ+0x30840], R0 ;  /* 0x03084000170075a7 */ /* 0x008724000802017f */
[----:B----4-:R-:W-:Y:S05]  /*31770*/  @!P1 NANOSLEEP.SYNCS 0x989680 ;  /* 0x009896800000995d */ /* 0x010fea0003900000 */
[----:B------:R-:W4:Y:S02]  /*31780*/  @!P1 SYNCS.PHASECHK.TRANS64 P1, [R23+URZ+0x30840], R0 ;  /* 0x03084000170095a7 */ /* 0x000f24000802007f */
[----:B----4-:R-:W-:Y:S05]  /*31790*/  @!P1 BRA `(.L_x_5267) ;  /* 0xfffffffc00f09947 */ /* 0x010fea000383ffff */
[----:B------:R-:W-:Y:S05]  /*317a0*/  BRA `(.L_x_5449) ;  /* 0xffffffb000107947 */ /* 0x000fea000383ffff */
.L_x_5269:
[----:B----4-:R4:W0:Y:S02]  /*317b0*/  SYNCS.PHASECHK.TRANS64.TRYWAIT P1, [R3+URZ+0x30860], R2 ;  /* 0x03086002030075a7 */ /* 0x010824000802017f */
[----:B0-----:R-:W-:Y:S05]  /*317c0*/  @!P1 NANOSLEEP.SYNCS 0x989680 ;  /* 0x009896800000995d */ /* 0x001fea0003900000 */
[----:B------:R-:W0:Y:S02]  /*317d0*/  @!P1 SYNCS.PHASECHK.TRANS64 P1, [R3+URZ+0x30860], R2 ;  /* 0x03086002030095a7 */ /* 0x000e24000802007f */
[----:B0-----:R-:W-:Y:S05]  /*317e0*/  @!P1 BRA `(.L_x_5269) ;  /* 0xfffffffc00f09947 */ /* 0x001fea000383ffff */
[----:B------:R-:W-:Y:S05]  /*317f0*/  BRA `(.L_x_5450) ;  /* 0xffffffb0000c7947 */ /* 0x000fea000383ffff */
.L_x_5451:
        /* <DEDUP_REMOVED lines=16> */
.L_x_15983:


//--------------------- .text._ZN7cutlass13device_kernelIN5flash11enable_sm90INS1_16FlashAttnFwdSm90INS1_25CollectiveMainloopFwdSm90ILi2EN4cute5tupleIJNS5_1CILi1EEES8_S8_EEENS6_IJNS7_ILi128EEENS7_ILi96EEENS7_ILi192EEEEEELi192ENS_6half_tEfNS_4arch4Sm90ELb1ELb0ELb0ELb0ELb1ELb0ELb0ELb1ELb1ELb1ELb1ELb0EEENS1_21CollectiveEpilogueFwdINS6_IJSA_SC_SB_EEES9_SE_SG_Li256ELb0ELb1ELb1ELb0EEENS1_19SingleTileSchedulerILb0ELb1ELb1ELi128EEEEEEEEEvNT_6ParamsE --------------------------
	.section	.text._ZN7cutlass13device_kernelIN5flash11enable_sm90INS1_16FlashAttnFwdSm90INS1_25CollectiveMainloopFwdSm90ILi2EN4cute5tupleIJNS5_1CILi1EEES8_S8_EEENS6_IJNS7_ILi128EEENS7_ILi96EEENS7_ILi192EEEEEELi192ENS_6half_tEfNS_4arch4Sm90ELb1ELb0ELb0ELb0ELb1ELb0ELb0ELb1ELb1ELb1ELb1ELb0EEENS1_21CollectiveEpilogueFwdINS6_IJSA_SC_SB_EEES9_SE_SG_Li256ELb0ELb1ELb1ELb0EEENS1_19SingleTileSchedulerILb0ELb1ELb1ELi128EEEEEEEEEvNT_6ParamsE,"ax",@progbits
	.align	128
.text._ZN7cutlass13device_kernelIN5flash11enable_sm90INS1_16FlashAttnFwdSm90INS1_25CollectiveMainloopFwdSm90ILi2EN4cute5tupleIJNS5_1CILi1EEES8_S8_EEENS6_IJNS7_ILi128EEENS7_ILi96EEENS7_ILi192EEEEEELi192ENS_6half_tEfNS_4arch4Sm90ELb1ELb0ELb0ELb0ELb1ELb0ELb0ELb1ELb1ELb1ELb1ELb0EEENS1_21CollectiveEpilogueFwdINS6_IJSA_SC_SB_EEES9_SE_SG_Li256ELb0ELb1ELb1ELb0EEENS1_19SingleTileSchedulerILb0ELb1ELb1ELi128EEEEEEEEEvNT_6ParamsE:
        .type           _ZN7cutlass13device_kernelIN5flash11enable_sm90INS1_16FlashAttnFwdSm90INS1_25CollectiveMainloopFwdSm90ILi2EN4cute5tupleIJNS5_1CILi1EEES8_S8_EEENS6_IJNS7_ILi128EEENS7_ILi96EEENS7_ILi192EEEEEELi192ENS_6half_tEfNS_4arch4Sm90ELb1ELb0ELb0ELb0ELb1ELb0ELb0ELb1ELb1ELb1ELb1ELb0EEENS1_21CollectiveEpilogueFwdINS6_IJSA_SC_SB_EEES9_SE_SG_Li256ELb0ELb1ELb1ELb0EEENS1_19SingleTileSchedulerILb0ELb1ELb1ELi128EEEEEEEEEvNT_6ParamsE,@function
        .size           _ZN7cutlass13device_kernelIN5flash11enable_sm90INS1_16FlashAttnFwdSm90INS1_25CollectiveMainloopFwdSm90ILi2EN4cute5tupleIJNS5_1CILi1EEES8_S8_EEENS6_IJNS7_ILi128EEENS7_ILi96EEENS7_ILi192EEEEEELi192ENS_6half_tEfNS_4arch4Sm90ELb1ELb0ELb0ELb0ELb1ELb0ELb0ELb1ELb1ELb1ELb1ELb0EEENS1_21CollectiveEpilogueFwdINS6_IJSA_SC_SB_EEES9_SE_SG_Li256ELb0ELb1ELb1ELb0EEENS1_19SingleTileSchedulerILb0ELb1ELb1ELi128EEEEEEEEEvNT_6ParamsE,(.L_x_15984 - _ZN7cutlass13device_kernelIN5flash11enable_sm90INS1_16FlashAttnFwdSm90INS1_25CollectiveMainloopFwdSm90ILi2EN4cute5tupleIJNS5_1CILi1EEES8_S8_EEENS6_IJNS7_ILi128EEENS7_ILi96EEENS7_ILi192EEEEEELi192ENS_6half_tEfNS_4arch4Sm90ELb1ELb0ELb0ELb0ELb1ELb0ELb0ELb1ELb1ELb1ELb1ELb0EEENS1_21CollectiveEpilogueFwdINS6_IJSA_SC_SB_EEES9_SE_SG_Li256ELb0ELb1ELb1ELb0EEENS1_19SingleTileSchedulerILb0ELb1ELb1ELi128EEEEEEEEEvNT_6ParamsE)
        .other          _ZN7cutlass13device_kernelIN5flash11enable_sm90INS1_16FlashAttnFwdSm90INS1_25CollectiveMainloopFwdSm90ILi2EN4cute5tupleIJNS5_1CILi1EEES8_S8_EEENS6_IJNS7_ILi128EEENS7_ILi96EEENS7_ILi192EEEEEELi192ENS_6half_tEfNS_4arch4Sm90ELb1ELb0ELb0ELb0ELb1ELb0ELb0ELb1ELb1ELb1ELb1ELb0EEENS1_21CollectiveEpilogueFwdINS6_IJSA_SC_SB_EEES9_SE_SG_Li256ELb0ELb1ELb1ELb0EEENS1_19SingleTileSchedulerILb0ELb1ELb1ELi128EEEEEEEEEvNT_6ParamsE,@"STO_CUDA_ENTRY STV_DEFAULT"
_ZN7cutlass13device_kernelIN5flash11enable_sm90INS1_16FlashAttnFwdSm90INS1_25CollectiveMainloopFwdSm90ILi2EN4cute5tupleIJNS5_1CILi1EEES8_S8_EEENS6_IJNS7_ILi128EEENS7_ILi96EEENS7_ILi192EEEEEELi192ENS_6half_tEfNS_4arch4Sm90ELb1ELb0ELb0ELb0ELb1ELb0ELb0ELb1ELb1ELb1ELb1ELb0EEENS1_21CollectiveEpilogueFwdINS6_IJSA_SC_SB_EEES9_SE_SG_Li256ELb0ELb1ELb1ELb0EEENS1_19SingleTileSchedulerILb0ELb1ELb1ELi128EEEEEEEEEvNT_6ParamsE:
        /* <DEDUP_REMOVED lines=45> */
.L_x_5452:
        /* <DEDUP_REMOVED lines=22> */
.L_x_5453:
        /* <DEDUP_REMOVED lines=18> */
.L_x_5454:
        /* <DEDUP_REMOVED lines=22> */
.L_x_5455:
        /* <DEDUP_REMOVED lines=23> */
.L_x_5456:
        /* <DEDUP_REMOVED lines=11> */
.L_x_5459:
        /* <DEDUP_REMOVED lines=31> */
[----:B------:R-:W-:Y:S01]  /*0ac0*/  MOV R17, UR4 ;  /* 0x0000000400117c02 */ /* 0x000fe20008000f00 */
[----:B------:R-:W-:Y:S01]  /*0ad0*/  USEL UR10, UR6, 0x1, UP0 ;  /* 0x00000001060a7887 */ /* 0x000fe20008000000 */
[----:B------:R-:W-:Y:S01]  /*0ae0*/  @UP1 ULDC UR9, c[0x0][0x450] ;  /* 0x0001140000091ab9 */ /* 0x000fe20000000800 */
[----:B------:R-:W-:Y:S02]  /*0af0*/  USHF.R.U32.HI UR11, URZ, 0x10, UR8 ;  /* 0x000000103f0b7899 */ /* 0x000fe40008011608 */
[----:B------:R-:W-:Y:S02]  /*0b00*/  UIMAD UR7, UR10, UR42, UR7 ;  /* 0x0000002a0a0772a4 */ /* 0x000fe4000f8e0207 */
[----:B------:R-:W-:Y:S01]  /*0b10*/  IMAD.U32 R16, RZ, RZ, UR10 ;  /* 0x0000000aff107e24 */ /* 0x000fe2000f8e00ff */
        /* <DEDUP_REMOVED lines=26> */
[----:B------:R-:W-:Y:S01]  /*0cc0*/  MOV R4, UR6 ;  /* 0x0000000600047c02 */ /* 0x000fe20008000f00 */
[----:B------:R-:W-:Y:S01]  /*0cd0*/  ULOP3.LUT UR6, UR6, UR11, URZ, 0x3c, !UPT ;  /* 0x0000000b06067292 */ /* 0x000fe2000f8e3c3f */
[----:B------:R-:W-:Y:S02]  /*0ce0*/  R2UR UR12, R0 ;  /* 0x00000000000c72ca */ /* 0x000fe400000e0000 */
[----:B------:R-:W-:Y:S02]  /*0cf0*/  IABS R4, R4 ;  /* 0x0000000400047213 */ /* 0x000fe40000000000 */
[----:B------:R-:W-:-:S03]  /*0d00*/  IABS R5, R3 ;  /* 0x0000000300057213 */ /* 0x000fc60000000000 */
        /* <DEDUP_REMOVED lines=24> */
.L_x_5461:
[----:B------:R-:W-:Y:S01]  /*0e90*/  UIMAD UR6, UR7, UR4, URZ ;  /* 0x00000004070672a4 */ /* 0x000fe2000f8e023f */
[----:B------:R-:W-:Y:S01]  /*0ea0*/  IMAD.U32 R0, RZ, RZ, UR10 ;  /* 0x0000000aff007e24 */ /* 0x000fe2000f8e00ff */
[----:B------:R-:W-:Y:S01]  /*0eb0*/  MOV R3, UR4 ;  /* 0x0000000400037c02 */ /* 0x000fe20008000f00 */
[----:B------:R-:W-:Y:S01]  /*0ec0*/  VIADD R22, R25, 0xffffff80 ;  /* 0xffffff8019167836 */ /* 0x000fe20000000000 */
[----:B------:R-:W-:Y:S02]  /*0ed0*/  R2UR UR5, R16 ;  /* 0x00000000100572ca */ /* 0x000fe400000e0000 */
[----:B------:R-:W-:Y:S02]  /*0ee0*/  CS2R R118, SRZ ;  /* 0x0000000000767805 */ /* 0x000fe4000001ff00 */
[----:B------:R-:W-:Y:S01]  /*0ef0*/  VIADDMNMX R0, R3, UR6, R0, PT ;  /* 0x0000000603007c46 */ /* 0x000fe2000b800100 */
[----:B------:R-:W-:Y:S01]  /*0f00*/  IMAD.U32 R18, RZ, RZ, UR6 ;  /* 0x00000006ff127e24 */ /* 0x000fe2000f8e00ff */
[----:B------:R-:W-:-:S02]  /*0f10*/  PLOP3.LUT P0, PT, PT, PT, PT, 0x80, 0x0 ;  /* 0x000000000000781c */ /* 0x000fc40003f0f070 */
[----:B------:R-:W-:Y:S02]  /*0f20*/  CS2R R116, SRZ ;  /* 0x0000000000747805 */ /* 0x000fe4000001ff00 */
[----:B------:R-:W-:Y:S01]  /*0f30*/  R2UR UR60, R0 ;  /* 0x00000000003c72ca */ /* 0x000fe200000e0000 */
[----:B------:R-:W-:Y:S01]  /*0f40*/  IMAD.MOV.U32 R0, RZ, RZ, RZ ;  /* 0x000000ffff007224 */ /* 0x000fe200078e00ff */
[----:B------:R-:W-:Y:S02]  /*0f50*/  MOV R3, RZ ;  /* 0x000000ff00037202 */ /* 0x000fe40000000f00 */
[----:B------:R-:W-:Y:S02]  /*0f60*/  CS2R R114, SRZ ;  /* 0x0000000000727805 */ /* 0x000fe4000001ff00 */
[----:B------:R-:W-:Y:S02]  /*0f70*/  CS2R R112, SRZ ;  /* 0x0000000000707805 */ /* 0x000fe4000001ff00 */
[----:B------:R-:W-:-:S02]  /*0f80*/  CS2R R110, SRZ ;  /* 0x00000000006e7805 */ /* 0x000fc4000001ff00 */
[----:B------:R-:W-:Y:S01]  /*0f90*/  CS2R R108, SRZ ;  /* 0x00000000006c7805 */ /* 0x000fe2000001ff00 */
[----:B------:R-:W-:Y:S01]  /*0fa0*/  UIMAD UR42, UR5, UR42, URZ ;  /* 0x0000002a052a72a4 */ /* 0x000fe2000f8e023f */
        /* <DEDUP_REMOVED lines=44> */
[----:B------:R-:W-:Y:S06]  /*1270*/  @!P1 BRA `(.L_x_5462) ;  /* 0x0000007800c89947 */ /* 0x000fec0003800000 */
[----:B------:R-:W-:Y:S01]  /*1280*/  SHF.R.S32.HI R23, RZ, 0x1f, R22 ;  /* 0x0000001fff177819 */ /* 0x000fe20000011416 */
[----:B------:R-:W1:Y:S01]  /*1290*/  S2UR UR6, SR_CgaCtaId ;  /* 0x00000000000679c3 */ /* 0x000e620000008800 */
[----:B------:R-:W-:Y:S02]  /*12a0*/  UMOV UR39, 0x400 ;  /* 0x0000040000277882 */ /* 0x000fe40000000000 */
[----:B------:R-:W-:-:S04]  /*12b0*/  LEA.HI R72, R23, R22, RZ, 0x7 ;  /* 0x0000001617487211 */ /* 0x000fc800078f38ff */
[----:B------:R-:W-:-:S05]  /*12c0*/  SHF.R.S32.HI R73, RZ, 0x7, R72 ;  /* 0x00000007ff497819 */ /* 0x000fca0000011448 */
[----:B------:R-:W2:Y:S01]  /*12d0*/  SHFL.IDX PT, R0, R73, RZ, 0x1f ;  /* 0x00001fff49007589 */ /* 0x000ea200000e0000 */
[----:B-1----:R-:W-:-:S04]  /*12e0*/  ULEA UR39, UR6, UR39, 0x18 ;  /* 0x0000002706277291 */ /* 0x002fc8000f8ec03f */
[----:B------:R-:W-:-:S04]  /*12f0*/  UIADD3 UR6, UR39, 0x12400, URZ ;  /* 0x0001240027067890 */ /* 0x000fc8000fffe03f */
[----:B------:R-:W-:Y:S01]  /*1300*/  ULOP3.LUT UP0, URZ, UR6, 0x1bf, URZ, 0xc0, !UPT ;  /* 0x000001bf063f7892 */ /* 0x000fe2000f80c03f */
[----:B--2---:R-:W-:-:S05]  /*1310*/  R2UR UR4, R0 ;  /* 0x00000000000472ca */ /* 0x004fca00000e0000 */
        /* <DEDUP_REMOVED lines=12> */
[----:B0-----:R0:W1:Y:S01]  /*13e0*/  LDC.64 R2, c[0x4][R0] ;  /* 0x0100000000027b82 */ /* 0x0010620000000a00 */
        /* <DEDUP_REMOVED lines=11> */
.L_x_5463:
[----:B------:R-:W-:-:S04]  /*14a0*/  SHF.L.U32 R0, RZ, 0x1f, RZ ;  /* 0x0000001fff007819 */ /* 0x000fc800000006ff */
[----:B------:R-:W1:Y:S02]  /*14b0*/  SYNCS.PHASECHK.TRANS64.TRYWAIT P0, [UR39+0x30800], R0 ;  /* 0x03080000ff0075a7 */ /* 0x000e640008000167 */
[----:B-1----:R-:W-:Y:S05]  /*14c0*/  @!P0 BRA `(.L_x_5464) ;  /* 0x000000d400248947 */ /* 0x002fea0003800000 */
.L_x_5549:
[----:B0-----:R-:W2:Y:S02]  /*14d0*/  LDL R2, [R1+0x4] ;  /* 0x0000040001027983 */ /* 0x001ea40000100800 */
[----:B--2---:R-:W-:-:S13]  /*14e0*/  R2UR UR4, R2 ;  /* 0x00000000020472ca */ /* 0x004fda00000e0000 */
[----:B------:R-:W-:-:S06]  /*14f0*/  ULOP3.LUT UR4, UR4, 0x1, URZ, 0xfc, !UPT ;  /* 0x0000000104047892 */ /* 0x000fcc000f8efc3f */
[----:B------:R-:W-:-:S05]  /*1500*/  IMAD.U32 R2, RZ, RZ, UR4 ;  /* 0x00000004ff027e24 */ /* 0x000fca000f8e00ff */
[----:B------:R-:W-:-:S13]  /*1510*/  ISETP.NE.AND P0, PT, R2, 0x3, PT ;  /* 0x000000030200780c */ /* 0x000fda0003f05270 */
[----:B------:R-:W-:Y:S05]  /*1520*/  @!P0 BRA `(.L_x_5465) ;  /* 0x0000000000048947 */ /* 0x000fea0003800000 */
[----:B------:R-:W-:Y:S01]  /*1530*/  BPT.TRAP 0x1 ;  /* 0x000000040000795c */ /* 0x000fe20000300000 */
.L_x_5465:
[----:B------:R0:W2:Y:S01]  /*1540*/  SYNCS.PHASECHK.TRANS64.TRYWAIT P1, [UR39+0x30830], R0 ;  /* 0x03083000ff0075a7 */ /* 0x0000a20008020167 */
[----:B------:R-:W-:Y:S05]  /*1550*/  @!P0 BRA `(.L_x_5466) ;  /* 0x0000000000048947 */ /* 0x000fea0003800000 */
[----:B------:R-:W-:Y:S01]  /*1560*/  BPT.TRAP 0x1 ;  /* 0x000000040000795c */ /* 0x000fe20000300000 */
.L_x_5466:
[----:B------:R-:W-:-:S05]  /*1570*/  IMAD.U32 R6, RZ, RZ, UR40 ;  /* 0x00000028ff067e24 */ /* 0x000fca000f8e00ff */
[----:B------:R-:W-:Y:S01]  /*1580*/  LOP3.LUT R6, R6, 0x10000, RZ, 0xfc, !PT ;  /* 0x0001000006067812 */ /* 0x000fe200078efcff */
[----:B--2---:R-:W-:Y:S06]  /*1590*/  @P1 BRA `(.L_x_5467) ;  /* 0x0000000000081947 */ /* 0x004fec0003800000 */
[----:B------:R-:W2:Y:S02]  /*15a0*/  SYNCS.PHASECHK.TRANS64.TRYWAIT P1, [UR39+0x30830], R0 ;  /* 0x03083000ff0075a7 */ /* 0x000ea40008020167 */
[----:B--2---:R-:W-:Y:S05]  /*15b0*/  @!P1 BRA `(.L_x_5468) ;  /* 0x000000d400009947 */ /* 0x004fea0003800000 */
.L_x_5467:
[----:B------:R-:W-:Y:S05]  /*15c0*/  WARPSYNC.ALL ;  /* 0x0000000000007948 */ /* 0x000fea0003800000 */
[----:B------:R-:W-:Y:S01]  /*15d0*/  MOV R7, 0x40000040 ;  /* 0x4000004000077802 */ /* 0x000fe20000000f00 */
[----:B------:R-:W-:Y:S01]  /*15e0*/  UIADD3 UR4, UR39, 0x1e400, URZ ;  /* 0x0001e40027047890 */ /* 0x000fe2000fffe03f */
        /* <DEDUP_REMOVED lines=14> */
[----:B------:R-:W-:Y:S01]  /*16d0*/  IMAD.U32 R10, RZ, RZ, UR18 ;  /* 0x00000012ff0a7e24 */ /* 0x000fe2000f8e00ff */
[----:B------:R-:W-:Y:S01]  /*16e0*/  UMOV UR10, UR18 ;  /* 0x00000012000a7c82 */ /* 0x000fe20008000000 */
[----:B------:R-:W-:Y:S01]  /*16f0*/  UMOV UR25, 0x40000040 ;  /* 0x4000004000197882 */ /* 0x000fe20000000000 */
[----:B------:R-:W-:Y:S01]  /*1700*/  HGMMA.64x96x16.F32 R24, gdesc[UR8], RZ, !UPT, gsb0 ;  /* 0x01600000081879f0 */ /* 0x000fe2000c0008ff */
[----:B------:R-:W-:Y:S01]  /*1710*/  R2UR UR10, R6 ;  /* 0x00000000060a72ca */ /* 0x000fe200000e0000 */
[----:B------:R-:W-:Y:S01]  /*1720*/  UMOV UR9, 0x40000040 ;  /* 0x4000004000097882 */ /* 0x000fe20000000000 */
[----:B------:R-:W-:Y:S01]  /*1730*/  UMOV UR29, 0x40000040 ;  /* 0x40000040001d7882 */ /* 0x000fe20000000000 */
[----:B------:R-:W-:Y:S01]  /*1740*/  UMOV UR5, UR9 ;  /* 0x0000000900057c82 */ /* 0x000fe20008000000 */
[----:B------:R-:W-:Y:S01]  /*1750*/  UMOV UR33, 0x40000040 ;  /* 0x4000004000217882 */ /* 0x000fe20000000000 */
[----:B------:R-:W-:Y:S01]  /*1760*/  UMOV UR41, 0x40000040 ;  /* 0x4000004000297882 */ /* 0x000fe20000000000 */
[----:B------:R-:W-:Y:S01]  /*1770*/  UMOV UR45, 0x40000040 ;  /* 0x40000040002d7882 */ /* 0x000fe20000000000 */
[----:B------:R-:W-:Y:S01]  /*1780*/  UMOV UR49, 0x40000040 ;  /* 0x4000004000317882 */ /* 0x000fe20000000000 */
[----:B------:R-:W-:-:S05]  /*1790*/  UMOV UR53, 0x40000040 ;  /* 0x4000004000357882 */ /* 0x000fca0000000000 */
        /* <DEDUP_REMOVED lines=8> */
[----:B------:R-:W-:Y:S02]  /*1820*/  UIADD3 UR40, UR10, 0x800, URZ ;  /* 0x000008000a287890 */ /* 0x000fe4000fffe03f */
[----:B------:R-:W-:Y:S02]  /*1830*/  UIADD3 UR44, UR10, 0x802, URZ ;  /* 0x000008020a2c7890 */ /* 0x000fe4000fffe03f */
[----:B------:R-:W-:Y:S02]  /*1840*/  UIADD3 UR48, UR10, 0x804, URZ ;  /* 0x000008040a307890 */ /* 0x000fe4000fffe03f */
[----:B------:R-:W-:Y:S01]  /*1850*/  UIADD3 UR52, UR10, 0x806, URZ ;  /* 0x000008060a347890 */ /* 0x000fe2000fffe03f */
        /* <DEDUP_REMOVED lines=72> */
.L_x_5469:
[----:B-1----:R-:W-:Y:S01]  /*1ce0*/  LOP3.LUT R3, R72, 0xffffff80, RZ, 0xc0, !PT ;  /* 0xffffff8048037812 */ /* 0x002fe200078ec0ff */
        /* <DEDUP_REMOVED lines=8> */
[----:B------:R-:W1:Y:S01]  /*1d70*/  S2UR UR14, SR_CgaCtaId ;  /* 0x00000000000e79c3 */ /* 0x000e620000008800 */
[----:B0-----:R-:W-:Y:S01]  /*1d80*/  SHF.R.S32.HI R0, RZ, 0x1f, R3 ;  /* 0x0000001fff007819 */ /* 0x001fe20000011403 */
[----:B------:R-:W-:Y:S01]  /*1d90*/  UIADD3 UR6, UR39, 0x30840, URZ ;  /* 0x0003084027067890 */ /* 0x000fe2000fffe03f */
[----:B------:R-:W-:Y:S01]  /*1da0*/  LOP3.LUT R8, R8, 0x3fffffe, RZ, 0xc0, !PT ;  /* 0x03fffffe08087812 */ /* 0x000fe200078ec0ff */
[----:B------:R-:W-:Y:S01]  /*1db0*/  IMAD.IADD R23, R22, 0x1, -R23 ;  /* 0x0000000116177824 */ /* 0x000fe200078e0a17 */
[CC--:B------:R-:W-:Y:S01]  /*1dc0*/  LEA.HI R2, R0.reuse, R3.reuse, RZ, 0x2 ;  /* 0x0000000300027211 */ /* 0x0c0fe200078f10ff */
[----:B------:R-:W-:Y:S01]  /*1dd0*/  UISETP.NE.AND UP0, UPT, UR4, URZ, UPT ;  /* 0x0000003f0400728c */ /* 0x000fe2000bf05270 */
[----:B------:R-:W-:-:S02]  /*1de0*/  LEA.HI R4, R0, R3, RZ, 0x5 ;  /* 0x0000000300047211 */ /* 0x000fc400078f28ff */
[----:B------:R-:W-:Y:S02]  /*1df0*/  CS2R R118, SRZ ;  /* 0x0000000000767805 */ /* 0x000fe4000001ff00 */
[--C-:B------:R-:W-:Y:S02]  /*1e00*/  SHF.R.S32.HI R0, RZ, 0x2, R2.reuse ;  /* 0x00000002ff007819 */ /* 0x100fe40000011402 */
[----:B------:R-:W-:Y:S02]  /*1e10*/  CS2R R116, SRZ ;  /* 0x0000000000747805 */ /* 0x000fe4000001ff00 */
[----:B------:R-:W-:Y:S02]  /*1e20*/  SHF.R.S32.HI R5, RZ, 0x1f, R2 ;  /* 0x0000001fff057819 */ /* 0x000fe40000011402 */
[----:B------:R-:W-:Y:S02]  /*1e30*/  CS2R R114, SRZ ;  /* 0x0000000000727805 */ /* 0x000fe4000001ff00 */
[----:B------:R-:W-:-:S02]  /*1e40*/  SHF.R.S32.HI R4, RZ, 0x5, R4 ;  /* 0x00000005ff047819 */ /* 0x000fc40000011404 */
[----:B------:R-:W-:Y:S02]  /*1e50*/  CS2R R112, SRZ ;  /* 0x0000000000707805 */ /* 0x000fe4000001ff00 */
[----:B------:R-:W-:Y:S02]  /*1e60*/  LEA.HI R5, R5, R0, RZ, 0x3 ;  /* 0x0000000005057211 */ /* 0x000fe400078f18ff */
[----:B------:R-:W-:Y:S02]  /*1e70*/  CS2R R110, SRZ ;  /* 0x00000000006e7805 */ /* 0x000fe4000001ff00 */
[----:B------:R-:W-:Y:S01]  /*1e80*/  LEA.HI R9, R23, R23, RZ, 0x1 ;  /* 0x0000001717097211 */ /* 0x000fe200078f08ff */
[----:B------:R-:W-:Y:S01]  /*1e90*/  @UP0 ULDC UR4, c[0x0][0x44c] ;  /* 0x0001130000040ab9 */ /* 0x000fe20000000800 */
[----:B------:R-:W-:Y:S01]  /*1ea0*/  LEA R11, R4, UR38, 0x4 ;  /* 0x00000026040b7c11 */ /* 0x000fe2000f8e20ff */
[----:B------:R-:W-:Y:S01]  /*1eb0*/  @UP0 ULDC UR10, c[0x0][0x450] ;  /* 0x00011400000a0ab9 */ /* 0x000fe20000000800 */
[----:B------:R-:W-:-:S02]  /*1ec0*/  LOP3.LUT R5, R5, 0xfffffff8, RZ, 0xc0, !PT ;  /* 0xfffffff805057812 */ /* 0x000fc400078ec0ff */
[----:B------:R-:W-:Y:S02]  /*1ed0*/  CS2R R108, SRZ ;  /* 0x00000000006c7805 */ /* 0x000fe4000001ff00 */
[----:B------:R-:W-:Y:S01]  /*1ee0*/  IADD3 R8, R73, -R8, RZ ;  /* 0x8000000849087210 */ /* 0x000fe20007ffe0ff */
[----:B-1----:R-:W-:Y:S01]  /*1ef0*/  UPRMT UR6, UR14, 0x654, UR6 ;  /* 0x000006540e067896 */ /* 0x002fe20008000006 */
[----:B------:R-:W-:Y:S02]  /*1f00*/  LOP3.LUT R4, R9, 0x1ffffffe, RZ, 0xc0, !PT ;  /* 0x1ffffffe09047812 */ /* 0x000fe400078ec0ff */
[----:B------:R-:W-:Y:S02]  /*1f10*/  CS2R R106, SRZ ;  /* 0x00000000006a7805 */ /* 0x000fe4000001ff00 */
[----:B------:R-:W-:Y:S02]  /*1f20*/  IADD3 R5, R11, R0, -R5 ;  /* 0x000000000b057210 */ /* 0x000fe40007ffe805 */
[----:B------:R-:W-:-:S02]  /*1f30*/  CS2R R104, SRZ ;  /* 0x0000000000687805 */ /* 0x000fc4000001ff00 */
[----:B------:R-:W-:Y:S01]  /*1f40*/  PLOP3.LUT P1, PT, PT, PT, UP0, 0x80, 0x0 ;  /* 0x000000000000781c */ /* 0x000fe20003f2f008 */
[----:B------:R-:W-:Y:S01]  /*1f50*/  IMAD.IADD R4, R23, 0x1, -R4 ;  /* 0x0000000117047824 */ /* 0x000fe200078e0a04 */
[----:B------:R-:W-:Y:S01]  /*1f60*/  PLOP3.LUT P2, PT, PT, PT, UP0, 0x80, 0x0 ;  /* 0x000000000000781c */ /* 0x000fe20003f4f008 */
[----:B------:R-:W-:Y:S01]  /*1f70*/  IMAD R5, R8, 0x40, R5 ;  /* 0x0000004008057824 */ /* 0x000fe200078e0205 */
[----:B------:R-:W-:Y:S01]  /*1f80*/  LOP3.LUT R12, R2, 0x7ffffffc, RZ, 0xc0, !PT ;  /* 0x7ffffffc020c7812 */ /* 0x000fe200078ec0ff */
[----:B------:R-:W-:Y:S01]  /*1f90*/  SYNCS.ARRIVE.TRANS64.RED.A1T0 RZ, [UR6], RZ ;  /* 0x000000ffffff79a7 */ /* 0x000fe20008100406 */
[----:B------:R-:W-:Y:S01]  /*1fa0*/  MOV R8, UR42 ;  /* 0x0000002a00087c02 */ /* 0x000fe20008000f00 */
[----:B------:R-:W-:Y:S01]  /*1fb0*/  IMAD R11, R4, 0x8, R5 ;  /* 0x00000008040b7824 */ /* 0x000fe200078e0205 */
[----:B------:R-:W-:Y:S01]  /*1fc0*/  R2UR UR11, R18 ;  /* 0x00000000120b72ca */ /* 0x000fe200000e0000 */
[----:B------:R-:W-:Y:S01]  /*1fd0*/  IMAD.IADD R12, R3, 0x1, -R12 ;  /* 0x00000001030c7824 */ /* 0x000fe200078e0a0c */
[----:B------:R-:W-:Y:S01]  /*1fe0*/  UMOV UR6, URZ ;  /* 0x0000003f00067c82 */ /* 0x000fe20008000000 */
[----:B------:R-:W-:Y:S01]  /*1ff0*/  IMAD.U32 R3, RZ, RZ, UR5 ;  /* 0x00000005ff037e24 */ /* 0x000fe2000f8e00ff */
[----:B------:R-:W-:Y:S01]  /*2000*/  MOV R0, R11 ;  /* 0x0000000b00007202 */ /* 0x000fe20000000f00 */
[----:B------:R-:W-:Y:S01]  /*2010*/  @P1 IMAD.HI.U32 R4, R11, UR4, RZ ;  /* 0x000000040b041c27 */ /* 0x000fe2000f8e00ff */
[----:B------:R-:W-:-:S03]  /*2020*/  @UP0 ULDC UR4, c[0x0][0x450] ;  /* 0x0001140000040ab9 */ /* 0x000fc60000000800 */
[----:B------:R-:W-:Y:S01]  /*2030*/  IMAD R3, R12, -0x2, R3 ;  /* 0xfffffffe0c037824 */ /* 0x000fe200078e0203 */
[----:B------:R-:W-:Y:S01]  /*2040*/  @P2 SHF.R.U32.HI R0, RZ, UR4, R4 ;  /* 0x00000004ff002c19 */ /* 0x000fe20008011604 */
[----:B------:R-:W-:Y:S02]  /*2050*/  UIMAD UR4, UR60, -0x60, UR42 ;  /* 0xffffffa03c0478a4 */ /* 0x000fe4000f8e022a */
[----:B------:R-:W-:Y:S01]  /*2060*/  UIADD3 UR60, UR60, -0x2, URZ ;  /* 0xfffffffe3c3c7890 */ /* 0x000fe2000fffe03f */
[----:B------:R-:W-:Y:S01]  /*2070*/  IADD3 R3, R3, -UR7, R8 ;  /* 0x8000000703037c10 */ /* 0x000fe2000fffe008 */
[----:B------:R-:W0:Y:S01]  /*2080*/  SHFL.IDX PT, R4, R0, 0x1, 0x1c1f ;  /* 0x003c1f0000047f89 */ /* 0x000e2200000e0000 */
[----:B------:R-:W-:-:S03]  /*2090*/  UIADD3 UR4, UR4, 0x60, URZ ;  /* 0x0000006004047890 */ /* 0x000fc6000fffe03f */
[----:B------:R-:W1:Y:S03]  /*20a0*/  SHFL.IDX PT, R0, R0, RZ, 0x1c1f ;  /* 0x001c1fff00007589 */ /* 0x000e6600000e0000 */
[----:B------:R-:W-:Y:S01]  /*20b0*/  IMAD.U32 R5, RZ, RZ, UR4 ;  /* 0x00000004ff057e24 */ /* 0x000fe2000f8e00ff */
[----:B------:R-:W-:-:S03]  /*20c0*/  ULDC UR4, c[0x0][0x988] ;  /* 0x0002620000047ab9 */ /* 0x000fc60000000800 */
[----:B------:R-:W-:-:S05]  /*20d0*/  IMAD R2, R12, -0x2, R5 ;  /* 0xfffffffe0c027824 */ /* 0x000fca00078e0205 */
        /* <DEDUP_REMOVED lines=9> */
[C---:B------:R-:W-:Y:S02]  /*2170*/  ISETP.GT.AND P2, PT, R4.reuse, 0x10, PT ;  /* 0x000000100400780c */ /* 0x040fe40003f44270 */
[----:B------:R-:W-:Y:S02]  /*2180*/  FSEL R75, R31, -INF , P1 ;  /* 0xff8000001f4b7808 */ /* 0x000fe40000800000 */
[----:B------:R-:W-:Y:S02]  /*2190*/  FMNMX.FTZ R8, R73, R8, !PT ;  /* 0x0000000849087209 */ /* 0x000fe40007810000 */
        /* <DEDUP_REMOVED lines=57> */
[----:B------:R-:W-:Y:S02]  /*2530*/  FSEL R71, R71, -INF , P1 ;  /* 0xff80000047477808 */ /* 0x000fe40000800000 */
[----:B------:R-:W-:Y:S02]  /*2540*/  FMNMX.FTZ R8, R103, R8, !PT ;  /* 0x0000000867087209 */ /* 0x000fe40007810000 */
[----:B-1----:R-:W-:Y:S01]  /*2550*/  VIADDMNMX R3, R0, R3, R2, PT ;  /* 0x0000000300037246 */ /* 0x002fe20003800102 */
[----:B------:R-:W-:Y:S01]  /*2560*/  IMAD.U32 R2, RZ, RZ, UR4 ;  /* 0x00000004ff027e24 */ /* 0x000fe2000f8e00ff */
[----:B------:R-:W-:Y:S01]  /*2570*/  FMNMX.FTZ R8, R71, R8, !PT ;  /* 0x0000000847087209 */ /* 0x000fe20007810000 */
[----:B------:R-:W-:Y:S01]  /*2580*/  @UP0 ULDC UR4, c[0x0][0x44c] ;  /* 0x0001130000040ab9 */ /* 0x000fe20000000800 */
[C---:B------:R-:W-:Y:S01]  /*2590*/  ISETP.GT.AND P1, PT, R3.reuse, RZ, PT ;  /* 0x000000ff0300720c */ /* 0x040fe20003f24270 */
[----:B------:R-:W-:Y:S01]  /*25a0*/  UIMAD.WIDE.U32 UR4, UR38, UR4, URZ ;  /* 0x00000004260472a5 */ /* 0x000fe2000f8e003f */
[C---:B------:R-:W-:Y:S01]  /*25b0*/  ISETP.GT.AND P2, PT, R3.reuse, 0x1, PT ;  /* 0x000000010300780c */ /* 0x040fe20003f44270 */
[----:B------:R-:W0:Y:S01]  /*25c0*/  SHFL.BFLY PT, R9, R8, 0x2, 0x1f ;  /* 0x0c401f0008097f89 */ /* 0x000e2200000e0000 */
[----:B------:R-:W-:Y:S01]  /*25d0*/  ISETP.GT.AND P3, PT, R3, 0x8, PT ;  /* 0x000000080300780c */ /* 0x000fe20003f64270 */
[----:B------:R-:W-:Y:S01]  /*25e0*/  @UP0 USHF.R.U32.HI UR38, URZ, UR10, UR5 ;  /* 0x0000000a3f260299 */ /* 0x000fe20008011605 */
[----:B------:R-:W-:-:S02]  /*25f0*/  FSEL R25, R25, -INF , P2 ;  /* 0xff80000019197808 */ /* 0x000fc40001000000 */
[----:B------:R-:W-:Y:S01]  /*2600*/  FSEL R13, R28, -INF , P3 ;  /* 0xff8000001c0d7808 */ /* 0x000fe20001800000 */
[----:B------:R-:W-:Y:S01]  /*2610*/  UIADD3 UR4, UR38, -UR7, UR42 ;  /* 0x8000000726047290 */ /* 0x000fe2000fffe02a */
[C---:B------:R-:W-:Y:S02]  /*2620*/  ISETP.GT.AND P2, PT, R3.reuse, 0x10, PT ;  /* 0x000000100300780c */ /* 0x040fe40003f44270 */
[----:B------:R-:W-:Y:S01]  /*2630*/  ISETP.GT.AND P3, PT, R3, 0x18, PT ;  /* 0x000000180300780c */ /* 0x000fe20003f64270 */
[----:B------:R-:W-:Y:S01]  /*2640*/  UIMAD.WIDE UR4, UR4, 0x2aaaaaab, URZ ;  /* 0x2aaaaaab040478a5 */ /* 0x000fe2000f8e023f */
[----:B------:R-:W-:Y:S02]  /*2650*/  FSEL R15, R32, -INF , P2 ;  /* 0xff800000200f7808 */ /* 0x000fe40001000000 */
[----:B------:R-:W-:Y:S01]  /*2660*/  FSEL R21, R36, -INF , P3 ;  /* 0xff80000024157808 */ /* 0x000fe20001800000 */
[----:B------:R-:W-:-:S04]  /*2670*/  USHF.R.U32.HI UR4, URZ, 0x1f, UR5 ;  /* 0x0000001f3f047899 */ /* 0x000fc80008011605 */
[----:B------:R-:W-:-:S04]  /*2680*/  ULEA.HI.SX32 UR4, UR5, UR4, 0x1c ;  /* 0x0000000405047291 */ /* 0x000fc8000f8fe23f */
[----:B------:R-:W-:Y:S01]  /*2690*/  UISETP.LT.AND UP0, UPT, UR11, UR4, UPT ;  /* 0x000000040b00728c */ /* 0x000fe2000bf01270 */
[----:B0-----:R-:W-:-:S03]  /*26a0*/  FMNMX.FTZ R14, R8, R9, !PT ;  /* 0x00000009080e7209 */ /* 0x001fc60007810000 */
[----:B------:R-:W-:Y:S02]  /*26b0*/  USEL UR61, UR11, UR4, !UP0 ;  /* 0x000000040b3d7287 */ /* 0x000fe4000c000000 */
[----:B------:R-:W0:Y:S02]  /*26c0*/  SHFL.BFLY PT, R9, R14, 0x1, 0x1f ;  /* 0x0c201f000e097f89 */ /* 0x000e2400000e0000 */
[----:B------:R-:W-:Y:S01]  /*26d0*/  UISETP.GE.AND UP0, UPT, UR60, UR61, UPT ;  /* 0x0000003d3c00728c */ /* 0x000fe2000bf06270 */
[----:B------:R-:W-:Y:S01]  /*26e0*/  UMOV UR4, URZ ;  /* 0x0000003f00047c82 */ /* 0x000fe20008000000 */
[----:B0-----:R-:W-:Y:S02]  /*26f0*/  FMNMX.FTZ R4, R14, R9, !PT ;  /* 0x000000090e047209 */ /* 0x001fe40007810000 */
[----:B------:R-:W-:Y:S02]  /*2700*/  FSEL R9, R24, -INF , P1 ;  /* 0xff80000018097808 */ /* 0x000fe40000800000 */
[----:B------:R-:W-:Y:S01]  /*2710*/  ISETP.GT.AND P1, PT, R3, 0x9, PT ;  /* 0x000000090300780c */ /* 0x000fe20003f24270 */
[----:B------:R-:W-:Y:S01]  /*2720*/  FMUL.FTZ R8, R4, R2 ;  /* 0x0000000204087220 */ /* 0x000fe20000410000 */
[----:B------:R-:W-:-:S02]  /*2730*/  FMNMX.FTZ R0, R9, R25, !PT ;  /* 0x0000001909007209 */ /* 0x000fc40007810000 */
[----:B------:R-:W-:Y:S02]  /*2740*/  FSEL R29, R29, -INF , P1 ;  /* 0xff8000001d1d7808 */ /* 0x000fe40000800000 */
[----:B------:R-:W-:Y:S02]  /*2750*/  FMNMX.FTZ R0, R13, R0, !PT ;  /* 0x000000000d007209 */ /* 0x000fe40007810000 */
[----:B------:R-:W-:Y:S02]  /*2760*/  ISETP.GT.AND P1, PT, R3, 0x11, PT ;  /* 0x000000110300780c */ /* 0x000fe40003f24270 */
[----:B------:R-:W-:Y:S02]  /*2770*/  FMNMX.FTZ R0, R29, R0, !PT ;  /* 0x000000001d007209 */ /* 0x000fe40007810000 */
[----:B------:R-:W-:Y:S02]  /*2780*/  FSEL R33, R33, -INF , P1 ;  /* 0xff80000021217808 */ /* 0x000fe40000800000 */
[----:B------:R-:W-:-:S02]  /*2790*/  FMNMX.FTZ R0, R15, R0, !PT ;  /* 0x000000000f007209 */ /* 0x000fc40007810000 */
[----:B------:R-:W-:Y:S02]  /*27a0*/  FSETP.NEU.FTZ.AND P2, PT, R4, -INF , PT ;  /* 0xff8000000400780b */ /* 0x000fe40003f5d000 */
[----:B------:R-:W-:Y:S02]  /*27b0*/  ISETP.GT.AND P1, PT, R3, 0x19, PT ;  /* 0x000000190300780c */ /* 0x000fe40003f24270 */
[----:B------:R-:W-:Y:S02]  /*27c0*/  FMNMX.FTZ R0, R33, R0, !PT ;  /* 0x0000000021007209 */ /* 0x000fe40007810000 */
[----:B------:R-:W-:Y:S02]  /*27d0*/  FSEL R14, R8, RZ, P2 ;  /* 0x000000ff080e7208 */ /* 0x000fe40001000000 */
[----:B------:R-:W-:Y:S02]  /*27e0*/  ISETP.GT.AND P2, PT, R3, 0x20, PT ;  /* 0x000000200300780c */ /* 0x000fe40003f44270 */
[----:B------:R-:W-:Y:S01]  /*27f0*/  FSEL R37, R37, -INF , P1 ;  /* 0xff80000025257808 */ /* 0x000fe20000800000 */
[--C-:B------:R-:W-:Y:S01]  /*2800*/  FFMA.FTZ R8, R27, R2, -R14.reuse ;  /* 0x000000021b087223 */ /* 0x100fe2000001080e */
[----:B------:R-:W-:Y:S01]  /*2810*/  FMNMX.FTZ R0, R21, R0, !PT ;  /* 0x0000000015007209 */ /* 0x000fe20007810000 */
[-CC-:B------:R-:W-:Y:S01]  /*2820*/  FFMA.FTZ R5, R5, R2.reuse, -R14.reuse ;  /* 0x0000000205057223 */ /* 0x180fe2000001080e */
[----:B------:R-:W-:Y:S01]  /*2830*/  ISETP.GT.AND P1, PT, R3, 0x21, PT ;  /* 0x000000210300780c */ /* 0x000fe20003f24270 */
[----:B------:R-:W-:Y:S01]  /*2840*/  MUFU.EX2 R20, R8 ;  /* 0x0000000800147308 */ /* 0x000fe20000000800 */
[----:B------:R-:W-:Y:S01]  /*2850*/  FSEL R23, R40, -INF , P2 ;  /* 0xff80000028177808 */ /* 0x000fe20001000000 */
[--C-:B------:R-:W-:Y:S01]  /*2860*/  FFMA.FTZ R73, R73, R2, -R14.reuse ;  /* 0x0000000249497223 */ /* 0x100fe2000001080e */
[----:B------:R-:W-:Y:S01]  /*2870*/  FMNMX.FTZ R0, R37, R0, !PT ;  /* 0x0000000025007209 */ /* 0x000fe20007810000 */
[-CC-:B------:R-:W-:Y:S01]  /*2880*/  FFMA.FTZ R75, R75, R2.reuse, -R14.reuse ;  /* 0x000000024b4b7223 */ /* 0x180fe2000001080e */
[----:B------:R-:W-:Y:S01]  /*2890*/  ISETP.GT.AND P2, PT, R3, 0x28, PT ;  /* 0x000000280300780c */ /* 0x000fe20003f44270 */
[--C-:B------:R-:W-:Y:S01]  /*28a0*/  FFMA.FTZ R77, R77, R2, -R14.reuse ;  /* 0x000000024d4d7223 */ /* 0x100fe2000001080e */
[----:B------:R-:W-:Y:S01]  /*28b0*/  FSEL R41, R41, -INF , P1 ;  /* 0xff80000029297808 */ /* 0x000fe20000800000 */
[----:B------:R-:W-:Y:S01]  /*28c0*/  MUFU.EX2 R189, R5 ;  /* 0x0000000500bd7308 */ /* 0x000fe20000000800 */
[----:B------:R-:W-:Y:S01]  /*28d0*/  FMNMX.FTZ R0, R23, R0, !PT ;  /* 0x0000000017007209 */ /* 0x000fe20007810000 */
[-CC-:B------:R-:W-:Y:S01]  /*28e0*/  FFMA.FTZ R79, R79, R2.reuse, -R14.reuse ;  /* 0x000000024f4f7223 */ /* 0x180fe2000001080e */
[----:B------:R-:W-:Y:S01]  /*28f0*/  ISETP.GT.AND P1, PT, R3, 0x29, PT ;  /* 0x000000290300780c */ /* 0x000fe20003f24270 */
[-CC-:B------:R-:W-:Y:S01]  /*2900*/  FFMA.FTZ R81, R81, R2.reuse, -R14.reuse ;  /* 0x0000000251517223 */ /* 0x180fe2000001080e */
[----:B------:R-:W-:Y:S01]  /*2910*/  FSEL R27, R44, -INF , P2 ;  /* 0xff8000002c1b7808 */ /* 0x000fe20001000000 */
[--C-:B------:R-:W-:Y:S01]  /*2920*/  FFMA.FTZ R83, R83, R2, -R14.reuse ;  /* 0x0000000253537223 */ /* 0x100fe2000001080e */
[----:B------:R-:W-:Y:S01]  /*2930*/  FMNMX.FTZ R0, R41, R0, !PT ;  /* 0x0000000029007209 */ /* 0x000fe20007810000 */
[----:B------:R-:W-:Y:S01]  /*2940*/  MUFU.EX2 R73, R73 ;  /* 0x0000004900497308 */ /* 0x000fe20000000800 */
[----:B------:R-:W-:Y:S01]  /*2950*/  ISETP.GT.AND P2, PT, R3, 0x30, PT ;  /* 0x000000300300780c */ /* 0x000fe20003f44270 */
[-CC-:B------:R-:W-:Y:S01]  /*2960*/  FFMA.FTZ R85, R85, R2.reuse, -R14.reuse ;  /* 0x0000000255557223 */ /* 0x180fe2000001080e */
[----:B------:R-:W-:Y:S01]  /*2970*/  FSEL R45, R45, -INF , P1 ;  /* 0xff8000002d2d7808 */ /* 0x000fe20000800000 */
[--C-:B------:R-:W-:Y:S01]  /*2980*/  FFMA.FTZ R87, R87, R2, -R14.reuse ;  /* 0x0000000257577223 */ /* 0x100fe2000001080e */
[----:B------:R-:W-:Y:S01]  /*2990*/  FMNMX.FTZ R0, R27, R0, !PT ;  /* 0x000000001b007209 */ /* 0x000fe20007810000 */
[-CC-:B------:R-:W-:Y:S01]  /*29a0*/  FFMA.FTZ R89, R89, R2.reuse, -R14.reuse ;  /* 0x0000000259597223 */ /* 0x180fe2000001080e */
[----:B------:R-:W-:Y:S01]  /*29b0*/  ISETP.GT.AND P1, PT, R3, 0x31, PT ;  /* 0x000000310300780c */ /* 0x000fe20003f24270 */
[----:B------:R-:W0:Y:S01]  /*29c0*/  MUFU.EX2 R22, R75 ;  /* 0x0000004b00167308 */ /* 0x000e220000000800 */
        /* <DEDUP_REMOVED lines=15> */
[----:B------:R1:W2:Y:S01]  /*2ac0*/  MUFU.EX2 R24, R79 ;  /* 0x0000004f00187308 */ /* 0x0002a20000000800 */
[----:B------:R-:W-:Y:S01]  /*2ad0*/  ISETP.GT.AND P2, PT, R3, 0x40, PT ;  /* 0x000000400300780c */ /* 0x000fe20003f44270 */
[-CC-:B------:R-:W-:Y:S01]  /*2ae0*/  FFMA.FTZ R59, R59, R2.reuse, -R14.reuse ;  /* 0x000000023b3b7223 */ /* 0x180fe2000001080e */
        /* <DEDUP_REMOVED lines=13> */
[----:B------:R3:W4:Y:S01]  /*2bc0*/  MUFU.EX2 R26, R83 ;  /* 0x00000053001a7308 */ /* 0x0007220000000800 */
[----:B------:R-:W-:Y:S01]  /*2bd0*/  FMNMX.FTZ R0, R39, R0, !PT ;  /* 0x0000000027007209 */ /* 0x000fe20007810000 */
[----:B------:R-:W-:Y:S01]  /*2be0*/  FFMA.FTZ R14, R71, R2, -R14 ;  /* 0x00000002470e7223 */ /* 0x000fe2000001080e */
[----:B------:R-:W-:-:S02]  /*2bf0*/  ISETP.GT.AND P1, PT, R3, 0x49, PT ;  /* 0x000000490300780c */ /* 0x000fc40003f24270 */
[----:B-1----:R-:W-:Y:S02]  /*2c00*/  CS2R R78, SRZ ;  /* 0x00000000004e7805 */ /* 0x002fe4000001ff00 */
[----:B------:R-:W-:Y:S02]  /*2c10*/  FSEL R43, R60, -INF , P2 ;  /* 0xff8000003c2b7808 */ /* 0x000fe40001000000 */
[----:B------:R-:W-:Y:S02]  /*2c20*/  CS2R R74, SRZ ;  /* 0x00000000004a7805 */ /* 0x000fe4000001ff00 */
[----:B------:R-:W-:Y:S01]  /*2c30*/  FMNMX.FTZ R0, R57, R0, !PT ;  /* 0x0000000039007209 */ /* 0x000fe20007810000 */
[----:B------:R-:W-:Y:S01]  /*2c40*/  MUFU.EX2 R85, R85 ;  /* 0x0000005500557308 */ /* 0x000fe20000000800 */
[----:B------:R-:W-:Y:S02]  /*2c50*/  ISETP.GT.AND P2, PT, R3, 0x50, PT ;  /* 0x000000500300780c */ /* 0x000fe40003f44270 */
[----:B---3--:R-:W-:-:S02]  /*2c60*/  CS2R R82, SRZ ;  /* 0x0000000000527805 */ /* 0x008fc4000001ff00 */
[----:B------:R-:W-:Y:S02]  /*2c70*/  FSEL R61, R61, -INF , P1 ;  /* 0xff8000003d3d7808 */ /* 0x000fe40000800000 */
[----:B------:R-:W-:Y:S02]  /*2c80*/  CS2R R70, SRZ ;  /* 0x0000000000467805 */ /* 0x000fe4000001ff00 */
[----:B------:R-:W-:Y:S02]  /*2c90*/  FMNMX.FTZ R0, R43, R0, !PT ;  /* 0x000000002b007209 */ /* 0x000fe40007810000 */
[----:B------:R-:W-:Y:S01]  /*2ca0*/  ISETP.GT.AND P1, PT, R3, 0x51, PT ;  /* 0x000000510300780c */ /* 0x000fe20003f24270 */
[----:B------:R1:W3:Y:S01]  /*2cb0*/  MUFU.EX2 R28, R87 ;  /* 0x00000057001c7308 */ /* 0x0002e20000000800 */
[----:B------:R-:W-:Y:S02]  /*2cc0*/  FSEL R47, R64, -INF , P2 ;  /* 0xff800000402f7808 */ /* 0x000fe40001000000 */
[----:B------:R-:W-:-:S02]  /*2cd0*/  FMNMX.FTZ R0, R61, R0, !PT ;  /* 0x000000003d007209 */ /* 0x000fc40007810000 */
[----:B------:R-:W-:Y:S02]  /*2ce0*/  ISETP.GT.AND P2, PT, R3, 0x58, PT ;  /* 0x000000580300780c */ /* 0x000fe40003f44270 */
[----:B------:R-:W-:Y:S01]  /*2cf0*/  FSEL R65, R65, -INF , P1 ;  /* 0xff80000041417808 */ /* 0x000fe20000800000 */
[----:B------:R-:W-:Y:S01]  /*2d00*/  MUFU.EX2 R89, R89 ;  /* 0x0000005900597308 */ /* 0x000fe20000000800 */
[----:B------:R-:W-:Y:S02]  /*2d10*/  FMNMX.FTZ R0, R47, R0, !PT ;  /* 0x000000002f007209 */ /* 0x000fe40007810000 */
[----:B-1----:R-:W-:Y:S02]  /*2d20*/  CS2R R86, SRZ ;  /* 0x0000000000567805 */ /* 0x002fe4000001ff00 */
[----:B------:R-:W-:Y:S02]  /*2d30*/  ISETP.GT.AND P1, PT, R3, 0x59, PT ;  /* 0x000000590300780c */ /* 0x000fe40003f24270 */
[----:B------:R-:W-:-:S02]  /*2d40*/  FSEL R3, R68, -INF , P2 ;  /* 0xff80000044037808 */ /* 0x000fc40001000000 */
[----:B------:R-:W-:Y:S01]  /*2d50*/  FMNMX.FTZ R0, R65, R0, !PT ;  /* 0x0000000041007209 */ /* 0x000fe20007810000 */
[----:B------:R1:W5:Y:S01]  /*2d60*/  MUFU.EX2 R30, R91 ;  /* 0x0000005b001e7308 */ /* 0x0003620000000800 */
[----:B------:R-:W-:Y:S02]  /*2d70*/  FSEL R69, R69, -INF , P1 ;  /* 0xff80000045457808 */ /* 0x000fe40000800000 */
[----:B------:R-:W-:Y:S02]  /*2d80*/  FMNMX.FTZ R0, R3, R0, !PT ;  /* 0x0000000003007209 */ /* 0x000fe40007810000 */
[----:B0-----:R-:W-:Y:S02]  /*2d90*/  F2FP.F16.F32.PACK_AB R191, R22, R73 ;  /* 0x0000004916bf723e */ /* 0x001fe400000000ff */
[----:B------:R-:W-:Y:S01]  /*2da0*/  FMNMX.FTZ R0, R69, R0, !PT ;  /* 0x0000000045007209 */ /* 0x000fe20007810000 */
[----:B------:R-:W-:Y:S01]  /*2db0*/  MUFU.EX2 R93, R93 ;  /* 0x0000005d005d7308 */ /* 0x000fe20000000800 */
[----:B--2---:R-:W-:-:S02]  /*2dc0*/  F2FP.F16.F32.PACK_AB R185, R24, R77 ;  /* 0x0000004d18b9723e */ /* 0x004fc400000000ff */
[----:B-1----:R-:W-:Y:S02]  /*2dd0*/  CS2R R90, SRZ ;  /* 0x00000000005a7805 */ /* 0x002fe4000001ff00 */
[----:B----4-:R-:W-:Y:S01]  /*2de0*/  F2FP.F16.F32.PACK_AB R187, R26, R81 ;  /* 0x000000511abb723e */ /* 0x010fe200000000ff */
[----:B------:R-:W0:Y:S01]  /*2df0*/  SHFL.BFLY PT, R5, R0, 0x2, 0x1f ;  /* 0x0c401f0000057f89 */ /* 0x000e2200000e0000 */
[----:B---3--:R-:W-:Y:S01]  /*2e00*/  F2FP.F16.F32.PACK_AB R181, R28, R85 ;  /* 0x000000551cb5723e */ /* 0x008fe200000000ff */
[----:B------:R1:W2:Y:S01]  /*2e10*/  MUFU.EX2 R32, R51 ;  /* 0x0000003300207308 */ /* 0x0002a20000000800 */
[----:B-----5:R-:W-:-:S07]  /*2e20*/  F2FP.F16.F32.PACK_AB R183, R30, R89 ;  /* 0x000000591eb7723e */ /* 0x020fce00000000ff */
[----:B------:R-:W-:Y:S01]  /*2e30*/  MUFU.EX2 R95, R95 ;  /* 0x0000005f005f7308 */ /* 0x000fe20000000800 */
[----:B-1----:R-:W-:-:S07]  /*2e40*/  CS2R R50, SRZ ;  /* 0x0000000000327805 */ /* 0x002fce000001ff00 */
[----:B------:R1:W3:Y:S01]  /*2e50*/  MUFU.EX2 R34, R55 ;  /* 0x0000003700227308 */ /* 0x0002e20000000800 */
[----:B--2---:R-:W-:Y:S02]  /*2e60*/  F2FP.F16.F32.PACK_AB R177, R32, R93 ;  /* 0x0000005d20b1723e */ /* 0x004fe400000000ff */
[----:B0-----:R-:W-:-:S05]  /*2e70*/  FMNMX.FTZ R8, R0, R5, !PT ;  /* 0x0000000500087209 */ /* 0x001fca0007810000 */
[----:B------:R-:W-:Y:S01]  /*2e80*/  MUFU.EX2 R97, R97 ;  /* 0x0000006100617308 */ /* 0x000fe20000000800 */
[----:B------:R-:W0:Y:S01]  /*2e90*/  SHFL.BFLY PT, R5, R8, 0x1, 0x1f ;  /* 0x0c201f0008057f89 */ /* 0x000e2200000e0000 */
[----:B-1----:R-:W-:-:S06]  /*2ea0*/  CS2R R54, SRZ ;  /* 0x0000000000367805 */ /* 0x002fcc000001ff00 */
[----:B------:R1:W2:Y:S01]  /*2eb0*/  MUFU.EX2 R36, R59 ;  /* 0x0000003b00247308 */ /* 0x0002a20000000800 */
[----:B---3--:R-:W-:-:S07]  /*2ec0*/  F2FP.F16.F32.PACK_AB R179, R34, R95 ;  /* 0x0000005f22b3723e */ /* 0x008fce00000000ff */
[----:B------:R-:W-:Y:S01]  /*2ed0*/  MUFU.EX2 R99, R99 ;  /* 0x0000006300637308 */ /* 0x000fe20000000800 */
[----:B-1----:R-:W-:-:S07]  /*2ee0*/  CS2R R58, SRZ ;  /* 0x00000000003a7805 */ /* 0x002fce000001ff00 */
[----:B------:R1:W3:Y:S01]  /*2ef0*/  MUFU.EX2 R38, R63 ;  /* 0x0000003f00267308 */ /* 0x0002e20000000800 */
[----:B0-----:R-:W-:Y:S02]  /*2f00*/  FMNMX.FTZ R5, R8, R5, !PT ;  /* 0x0000000508057209 */ /* 0x001fe40007810000 */
[----:B--2---:R-:W-:Y:S02]  /*2f10*/  F2FP.F16.F32.PACK_AB R173, R36, R97 ;  /* 0x0000006124ad723e */ /* 0x004fe400000000ff */
[C---:B------:R-:W-:Y:S01]  /*2f20*/  FSETP.NEU.FTZ.AND P1, PT, R5.reuse, -INF , PT ;  /* 0xff8000000500780b */ /* 0x040fe20003f3d000 */
[----:B------:R-:W-:Y:S02]  /*2f30*/  FMUL.FTZ R0, R5, R2 ;  /* 0x0000000205007220 */ /* 0x000fe40000410000 */
[----:B------:R-:W-:Y:S01]  /*2f40*/  MUFU.EX2 R101, R101 ;  /* 0x0000006500657308 */ /* 0x000fe20000000800 */
[----:B-1----:R-:W-:Y:S02]  /*2f50*/  CS2R R62, SRZ ;  /* 0x00000000003e7805 */ /* 0x002fe4000001ff00 */
[----:B------:R-:W-:-:S02]  /*2f60*/  FSEL R0, R0, RZ, P1 ;  /* 0x000000ff00007208 */ /* 0x000fc40000800000 */
[----:B------:R-:W-:-:S03]  /*2f70*/  PLOP3.LUT P1, PT, PT, PT, UP0, 0x80, 0x0 ;  /* 0x000000000000781c */ /* 0x000fc60003f2f008 */
        /* <DEDUP_REMOVED lines=26> */
[----:B------:R-:W-:Y:S01]  /*3120*/  FFMA.FTZ R0, R69, R2, -R0 ;  /* 0x0000000245007223 */ /* 0x000fe20000010800 */
[----:B---3--:R-:W-:-:S02]  /*3130*/  F2FP.F16.F32.PACK_AB R175, R38, R99 ;  /* 0x0000006326af723e */ /* 0x008fc400000000ff */
[----:B------:R-:W-:Y:S01]  /*3140*/  CS2R R68, SRZ ;  /* 0x0000000000447805 */ /* 0x000fe2000001ff00 */
[----:B------:R-:W2:Y:S01]  /*3150*/  MUFU.EX2 R190, R29 ;  /* 0x0000001d00be7308 */ /* 0x000ea20000000800 */
[----:B0-----:R-:W-:Y:S01]  /*3160*/  FADD.FTZ R40, R9, R188 ;  /* 0x000000bc09287221 */ /* 0x001fe20000010000 */
[----:B------:R-:W-:-:S06]  /*3170*/  F2FP.F16.F32.PACK_AB R188, R188, R9 ;  /* 0x00000009bcbc723e */ /* 0x000fcc00000000ff */
[----:B------:R-:W0:Y:S01]  /*3180*/  MUFU.EX2 R15, R15 ;  /* 0x0000000f000f7308 */ /* 0x000e220000000800 */
[----:B-1----:R-:W-:Y:S01]  /*3190*/  FADD.FTZ R25, R13, R40 ;  /* 0x000000280d197221 */ /* 0x002fe20000010000 */
[----:B------:R-:W-:Y:S01]  /*31a0*/  FADD.FTZ R40, R189, R20 ;  /* 0x00000014bd287221 */ /* 0x000fe20000010000 */
[----:B------:R-:W-:-:S05]  /*31b0*/  F2FP.F16.F32.PACK_AB R189, R20, R189 ;  /* 0x000000bd14bd723e */ /* 0x000fca00000000ff */
[----:B------:R-:W1:Y:S01]  /*31c0*/  MUFU.EX2 R184, R33 ;  /* 0x0000002100b87308 */ /* 0x000e620000000800 */
[C---:B--2---:R-:W-:Y:S01]  /*31d0*/  FADD.FTZ R42, R190.reuse, R25 ;  /* 0x00000019be2a7221 */ /* 0x044fe20000010000 */
[----:B------:R-:W-:Y:S01]  /*31e0*/  FADD.FTZ R25, R73, R40 ;  /* 0x0000002849197221 */ /* 0x000fe20000010000 */
[----:B------:R-:W-:Y:S02]  /*31f0*/  F2FP.F16.F32.PACK_AB R190, R190, R13 ;  /* 0x0000000dbebe723e */ /* 0x000fe400000000ff */
[----:B------:R-:W-:Y:S01]  /*3200*/  CS2R R72, SRZ ;  /* 0x0000000000487805 */ /* 0x000fe2000001ff00 */
[----:B------:R-:W-:Y:S02]  /*3210*/  FADD.FTZ R40, R22, R25 ;  /* 0x0000001916287221 */ /* 0x000fe40000010000 */
[----:B------:R-:W2:Y:S01]  /*3220*/  MUFU.EX2 R21, R21 ;  /* 0x0000001500157308 */ /* 0x000ea20000000800 */
[----:B0-----:R-:W-:Y:S01]  /*3230*/  FADD.FTZ R29, R15, R42 ;  /* 0x0000002a0f1d7221 */ /* 0x001fe20000010000 */
[----:B------:R-:W-:Y:S01]  /*3240*/  FADD.FTZ R25, R77, R40 ;  /* 0x000000284d197221 */ /* 0x000fe20000010000 */
[----:B------:R-:W-:-:S03]  /*3250*/  CS2R R76, SRZ ;  /* 0x00000000004c7805 */ /* 0x000fc6000001ff00 */
[----:B------:R-:W-:Y:S02]  /*3260*/  FADD.FTZ R40, R24, R25 ;  /* 0x0000001918287221 */ /* 0x000fe40000010000 */
[----:B------:R-:W0:Y:S01]  /*3270*/  MUFU.EX2 R186, R37 ;  /* 0x0000002500ba7308 */ /* 0x000e220000000800 */
[C---:B-1----:R-:W-:Y:S01]  /*3280*/  FADD.FTZ R42, R184.reuse, R29 ;  /* 0x0000001db82a7221 */ /* 0x042fe20000010000 */
[----:B------:R-:W-:Y:S01]  /*3290*/  FADD.FTZ R25, R81, R40 ;  /* 0x0000002851197221 */ /* 0x000fe20000010000 */
[----:B------:R-:W-:Y:S02]  /*32a0*/  F2FP.F16.F32.PACK_AB R184, R184, R15 ;  /* 0x0000000fb8b8723e */ /* 0x000fe400000000ff */
[----:B------:R-:W-:Y:S01]  /*32b0*/  CS2R R80, SRZ ;  /* 0x0000000000507805 */ /* 0x000fe2000001ff00 */
[----:B------:R-:W-:Y:S02]  /*32c0*/  FADD.FTZ R40, R26, R25 ;  /* 0x000000191a287221 */ /* 0x000fe40000010000 */
[----:B------:R-:W1:Y:S01]  /*32d0*/  MUFU.EX2 R23, R23 ;  /* 0x0000001700177308 */ /* 0x000e620000000800 */
[----:B--2---:R-:W-:Y:S01]  /*32e0*/  FADD.FTZ R29, R21, R42 ;  /* 0x0000002a151d7221 */ /* 0x004fe20000010000 */
[----:B------:R-:W-:Y:S01]  /*32f0*/  FADD.FTZ R25, R85, R40 ;  /* 0x0000002855197221 */ /* 0x000fe20000010000 */
[----:B------:R-:W-:-:S03]  /*3300*/  CS2R R84, SRZ ;  /* 0x0000000000547805 */ /* 0x000fc6000001ff00 */
[----:B------:R-:W-:Y:S02]  /*3310*/  FADD.FTZ R20, R28, R25 ;  /* 0x000000191c147221 */ /* 0x000fe40000010000 */
[----:B------:R2:W3:Y:S01]  /*3320*/  MUFU.EX2 R180, R41 ;  /* 0x0000002900b47308 */ /* 0x0004e20000000800 */
[C---:B0-----:R-:W-:Y:S01]  /*3330*/  FADD.FTZ R42, R186.reuse, R29 ;  /* 0x0000001dba2a7221 */ /* 0x041fe20000010000 */
[----:B------:R-:W-:Y:S01]  /*3340*/  FADD.FTZ R25, R89, R20 ;  /* 0x0000001459197221 */ /* 0x000fe20000010000 */
[----:B------:R-:W-:Y:S02]  /*3350*/  F2FP.F16.F32.PACK_AB R186, R186, R21 ;  /* 0x00000015baba723e */ /* 0x000fe400000000ff */
[----:B------:R-:W-:Y:S01]  /*3360*/  CS2R R88, SRZ ;  /* 0x0000000000587805 */ /* 0x000fe2000001ff00 */
[----:B------:R-:W-:Y:S01]  /*3370*/  FADD.FTZ R20, R30, R25 ;  /* 0x000000191e147221 */ /* 0x000fe20000010000 */
[----:B------:R-:W-:Y:S01]  /*3380*/  CS2R R24, SRZ ;  /* 0x0000000000187805 */ /* 0x000fe2000001ff00 */
[----:B------:R-:W0:Y:S01]  /*3390*/  MUFU.EX2 R27, R27 ;  /* 0x0000001b001b7308 */ /* 0x000e220000000800 */
[----:B-1----:R-:W-:Y:S01]  /*33a0*/  FADD.FTZ R29, R23, R42 ;  /* 0x0000002a171d7221 */ /* 0x002fe20000010000 */
[----:B------:R-:W-:Y:S01]  /*33b0*/  FADD.FTZ R9, R93, R20 ;  /* 0x000000145d097221 */ /* 0x000fe20000010000 */
[----:B------:R-:W-:-:S02]  /*33c0*/  CS2R R92, SRZ ;  /* 0x00000000005c7805 */ /* 0x000fc4000001ff00 */
[----:B--2---:R-:W-:Y:S01]  /*33d0*/  CS2R R40, SRZ ;  /* 0x0000000000287805 */ /* 0x004fe2000001ff00 */
[----:B------:R-:W-:Y:S01]  /*33e0*/  FADD.FTZ R20, R32, R9 ;  /* 0x0000000920147221 */ /* 0x000fe20000010000 */
[----:B------:R-:W-:Y:S01]  /*33f0*/  CS2R R32, SRZ ;  /* 0x0000000000207805 */ /* 0x000fe2000001ff00 */
[----:B------:R1:W2:Y:S01]  /*3400*/  MUFU.EX2 R182, R45 ;  /* 0x0000002d00b67308 */ /* 0x0002a20000000800 */
[C---:B---3--:R-:W-:Y:S01]  /*3410*/  FADD.FTZ R42, R180.reuse, R29 ;  /* 0x0000001db42a7221 */ /* 0x048fe20000010000 */
[----:B------:R-:W-:Y:S01]  /*3420*/  FADD.FTZ R9, R95, R20 ;  /* 0x000000145f097221 */ /* 0x000fe20000010000 */
[----:B------:R-:W-:Y:S02]  /*3430*/  F2FP.F16.F32.PACK_AB R180, R180, R23 ;  /* 0x00000017b4b4723e */ /* 0x000fe400000000ff */
[----:B------:R-:W-:Y:S01]  /*3440*/  CS2R R94, SRZ ;  /* 0x00000000005e7805 */ /* 0x000fe2000001ff00 */
[----:B------:R-:W-:Y:S02]  /*3450*/  FADD.FTZ R20, R34, R9 ;  /* 0x0000000922147221 */ /* 0x000fe40000010000 */
[----:B------:R-:W3:Y:S01]  /*3460*/  MUFU.EX2 R31, R31 ;  /* 0x0000001f001f7308 */ /* 0x000ee20000000800 */
[----:B0-----:R-:W-:Y:S01]  /*3470*/  FADD.FTZ R29, R27, R42 ;  /* 0x0000002a1b1d7221 */ /* 0x001fe20000010000 */
[----:B------:R-:W-:Y:S01]  /*3480*/  FADD.FTZ R9, R97, R20 ;  /* 0x0000001461097221 */ /* 0x000fe20000010000 */
[----:B------:R-:W-:-:S02]  /*3490*/  CS2R R96, SRZ ;  /* 0x0000000000607805 */ /* 0x000fc4000001ff00 */
[----:B-1----:R-:W-:Y:S01]  /*34a0*/  CS2R R44, SRZ ;  /* 0x00000000002c7805 */ /* 0x002fe2000001ff00 */
[----:B------:R-:W-:Y:S01]  /*34b0*/  FADD.FTZ R20, R36, R9 ;  /* 0x0000000924147221 */ /* 0x000fe20000010000 */
[----:B------:R-:W-:Y:S01]  /*34c0*/  CS2R R36, SRZ ;  /* 0x0000000000247805 */ /* 0x000fe2000001ff00 */
[----:B------:R0:W1:Y:S01]  /*34d0*/  MUFU.EX2 R176, R49 ;  /* 0x0000003100b07308 */ /* 0x0000620000000800 */
[C---:B--2---:R-:W-:Y:S01]  /*34e0*/  FADD.FTZ R22, R182.reuse, R29 ;  /* 0x0000001db6167221 */ /* 0x044fe20000010000 */
[----:B------:R-:W-:Y:S01]  /*34f0*/  FADD.FTZ R9, R99, R20 ;  /* 0x0000001463097221 */ /* 0x000fe20000010000 */
[----:B------:R-:W-:Y:S02]  /*3500*/  F2FP.F16.F32.PACK_AB R182, R182, R27 ;  /* 0x0000001bb6b6723e */ /* 0x000fe400000000ff */
[----:B------:R-:W-:Y:S02]  /*3510*/  CS2R R98, SRZ ;  /* 0x0000000000627805 */ /* 0x000fe4000001ff00 */
[----:B------:R-:W-:Y:S01]  /*3520*/  CS2R R26, SRZ ;  /* 0x00000000001a7805 */ /* 0x000fe2000001ff00 */
[----:B------:R-:W-:Y:S01]  /*3530*/  FADD.FTZ R20, R38, R9 ;  /* 0x0000000926147221 */ /* 0x000fe20000010000 */
[----:B------:R-:W2:Y:S01]  /*3540*/  MUFU.EX2 R35, R35 ;  /* 0x0000002300237308 */ /* 0x000ea20000000800 */
[----:B---3--:R-:W-:-:S02]  /*3550*/  FADD.FTZ R29, R31, R22 ;  /* 0x000000161f1d7221 */ /* 0x008fc40000010000 */
[----:B------:R-:W-:Y:S01]  /*3560*/  FADD.FTZ R9, R101, R20 ;  /* 0x0000001465097221 */ /* 0x000fe20000010000 */
[----:B0-----:R-:W-:-:S04]  /*3570*/  CS2R R48, SRZ ;  /* 0x0000000000307805 */ /* 0x001fc8000001ff00 */
[----:B------:R0:W3:Y:S01]  /*3580*/  MUFU.EX2 R178, R53 ;  /* 0x0000003500b27308 */ /* 0x0000e20000000800 */
[C---:B-1----:R-:W-:Y:S01]  /*3590*/  FADD.FTZ R22, R176.reuse, R29 ;  /* 0x0000001db0167221 */ /* 0x042fe20000010000 */
[----:B------:R-:W-:Y:S02]  /*35a0*/  F2FP.F16.F32.PACK_AB R176, R176, R31 ;  /* 0x0000001fb0b0723e */ /* 0x000fe400000000ff */
[----:B------:R-:W-:Y:S02]  /*35b0*/  CS2R R30, SRZ ;  /* 0x00000000001e7805 */ /* 0x000fe4000001ff00 */
[----:B------:R-:W-:Y:S02]  /*35c0*/  CS2R R28, SRZ ;  /* 0x00000000001c7805 */ /* 0x000fe4000001ff00 */
[----:B------:R-:W1:Y:S01]  /*35d0*/  MUFU.EX2 R39, R39 ;  /* 0x0000002700277308 */ /* 0x000e620000000800 */
[----:B--2---:R-:W-:Y:S01]  /*35e0*/  FADD.FTZ R13, R35, R22 ;  /* 0x00000016230d7221 */ /* 0x004fe20000010000 */
[----:B0-----:R-:W-:-:S06]  /*35f0*/  CS2R R52, SRZ ;  /* 0x0000000000347805 */ /* 0x001fcc000001ff00 */
[----:B------:R0:W2:Y:S01]  /*3600*/  MUFU.EX2 R172, R57 ;  /* 0x0000003900ac7308 */ /* 0x0000a20000000800 */
[C---:B---3--:R-:W-:Y:S01]  /*3610*/  FADD.FTZ R22, R178.reuse, R13 ;  /* 0x0000000db2167221 */ /* 0x048fe20000010000 */
[----:B------:R-:W-:Y:S02]  /*3620*/  F2FP.F16.F32.PACK_AB R178, R178, R35 ;  /* 0x00000023b2b2723e */ /* 0x000fe400000000ff */
[----:B------:R-:W-:-:S04]  /*3630*/  CS2R R34, SRZ ;  /* 0x0000000000227805 */ /* 0x000fc8000001ff00 */
[----:B------:R-:W3:Y:S01]  /*3640*/  MUFU.EX2 R43, R43 ;  /* 0x0000002b002b7308 */ /* 0x000ee20000000800 */
[----:B-1----:R-:W-:Y:S01]  /*3650*/  FADD.FTZ R13, R39, R22 ;  /* 0x00000016270d7221 */ /* 0x002fe20000010000 */
[----:B0-----:R-:W-:-:S06]  /*3660*/  CS2R R56, SRZ ;  /* 0x0000000000387805 */ /* 0x001fcc000001ff00 */
[----:B------:R0:W1:Y:S01]  /*3670*/  MUFU.EX2 R174, R61 ;  /* 0x0000003d00ae7308 */ /* 0x0000620000000800 */
[C---:B--2---:R-:W-:Y:S01]  /*3680*/  FADD.FTZ R22, R172.reuse, R13 ;  /* 0x0000000dac167221 */ /* 0x044fe20000010000 */
[----:B------:R-:W-:Y:S02]  /*3690*/  F2FP.F16.F32.PACK_AB R172, R172, R39 ;  /* 0x00000027acac723e */ /* 0x000fe400000000ff */
[----:B------:R-:W-:-:S04]  /*36a0*/  CS2R R38, SRZ ;  /* 0x0000000000267805 */ /* 0x000fc8000001ff00 */
[----:B------:R-:W2:Y:S01]  /*36b0*/  MUFU.EX2 R47, R47 ;  /* 0x0000002f002f7308 */ /* 0x000ea20000000800 */
[----:B---3--:R-:W-:Y:S01]  /*36c0*/  FADD.FTZ R13, R43, R22 ;  /* 0x000000162b0d7221 */ /* 0x008fe20000010000 */
[----:B0-----:R-:W-:-:S06]  /*36d0*/  CS2R R60, SRZ ;  /* 0x00000000003c7805 */ /* 0x001fcc000001ff00 */
[----:B------:R0:W3:Y:S01]  /*36e0*/  MUFU.EX2 R168, R65 ;  /* 0x0000004100a87308 */ /* 0x0000e20000000800 */
[C---:B-1----:R-:W-:Y:S01]  /*36f0*/  FADD.FTZ R22, R174.reuse, R13 ;  /* 0x0000000dae167221 */ /* 0x042fe20000010000 */
[----:B------:R-:W-:Y:S02]  /*3700*/  F2FP.F16.F32.PACK_AB R174, R174, R43 ;  /* 0x0000002baeae723e */ /* 0x000fe400000000ff */
[----:B------:R-:W-:-:S04]  /*3710*/  CS2R R42, SRZ ;  /* 0x00000000002a7805 */ /* 0x000fc8000001ff00 */
[----:B------:R1:W4:Y:S01]  /*3720*/  MUFU.EX2 R8, R67 ;  /* 0x0000004300087308 */ /* 0x0003220000000800 */
[----:B--2---:R-:W-:Y:S01]  /*3730*/  FADD.FTZ R13, R47, R22 ;  /* 0x000000162f0d7221 */ /* 0x004fe20000010000 */
[----:B0-----:R-:W-:-:S06]  /*3740*/  CS2R R64, SRZ ;  /* 0x0000000000407805 */ /* 0x001fcc000001ff00 */
[----:B------:R-:W0:Y:S01]  /*3750*/  MUFU.EX2 R3, R3 ;  /* 0x0000000300037308 */ /* 0x000e220000000800 */
[C---:B---3--:R-:W-:Y:S01]  /*3760*/  FADD.FTZ R22, R168.reuse, R13 ;  /* 0x0000000da8167221 */ /* 0x048fe20000010000 */
[----:B------:R-:W-:Y:S02]  /*3770*/  F2FP.F16.F32.PACK_AB R168, R168, R47 ;  /* 0x0000002fa8a8723e */ /* 0x000fe400000000ff */
[----:B-1----:R-:W-:Y:S02]  /*3780*/  CS2R R66, SRZ ;  /* 0x0000000000427805 */ /* 0x002fe4000001ff00 */
[----:B------:R-:W-:Y:S02]  /*3790*/  CS2R R46, SRZ ;  /* 0x00000000002e7805 */ /* 0x000fe4000001ff00 */
[----:B------:R-:W1:Y:S01]  /*37a0*/  MUFU.EX2 R0, R0 ;  /* 0x0000000000007308 */ /* 0x000e620000000800 */
[C---:B----4-:R-:W-:Y:S01]  /*37b0*/  FADD.FTZ R20, R8.reuse, R9 ;  /* 0x0000000908147221 */ /* 0x050fe20000010000 */
[----:B------:R-:W-:-:S02]  /*37c0*/  F2FP.F16.F32.PACK_AB R169, R8, R101 ;  /* 0x0000006508a9723e */ /* 0x000fc400000000ff */
[----:B------:R-:W-:-:S04]  /*37d0*/  CS2R R100, SRZ ;  /* 0x0000000000647805 */ /* 0x000fc8000001ff00 */
[----:B------:R-:W2:Y:S01]  /*37e0*/  MUFU.EX2 R103, R103 ;  /* 0x0000006700677308 */ /* 0x000ea20000000800 */
[----:B0-----:R-:W-:-:S07]  /*37f0*/  FADD.FTZ R13, R3, R22 ;  /* 0x00000016030d7221 */ /* 0x001fce0000010000 */
[----:B------:R-:W0:Y:S01]  /*3800*/  MUFU.EX2 R14, R14 ;  /* 0x0000000e000e7308 */ /* 0x000e220000000800 */
[C---:B-1----:R-:W-:Y:S01]  /*3810*/  F2FP.F16.F32.PACK_AB R170, R0.reuse, R3 ;  /* 0x0000000300aa723e */ /* 0x042fe200000000ff */
[----:B------:R-:W-:Y:S01]  /*3820*/  FADD.FTZ R9, R0, R13 ;  /* 0x0000000d00097221 */ /* 0x000fe20000010000 */
[----:B------:R-:W-:Y:S02]  /*3830*/  IMAD.MOV.U32 R0, RZ, RZ, 0x3f800000 ;  /* 0x3f800000ff007424 */ /* 0x000fe400078e00ff */
[----:B--2---:R-:W-:-:S04]  /*3840*/  FADD.FTZ R3, R103, R20 ;  /* 0x0000001467037221 */ /* 0x004fc80000010000 */
[C---:B0-----:R-:W-:Y:S01]  /*3850*/  FADD.FTZ R8, R14.reuse, R3 ;  /* 0x000000030e087221 */ /* 0x041fe20000010000 */
[----:B------:R-:W-:Y:S01]  /*3860*/  F2FP.F16.F32.PACK_AB R171, R14, R103 ;  /* 0x000000670eab723e */ /* 0x000fe200000000ff */
[----:B------:R-:W-:Y:S01]  /*3870*/  IMAD.MOV.U32 R3, RZ, RZ, 0x3f800000 ;  /* 0x3f800000ff037424 */ /* 0x000fe200078e00ff */
[----:B------:R-:W-:Y:S01]  /*3880*/  CS2R R102, SRZ ;  /* 0x0000000000667805 */ /* 0x000fe2000001ff00 */
[----:B------:R-:W-:Y:S06]  /*3890*/  @!P1 BRA `(.L_x_5470) ;  /* 0x0000002400789947 */ /* 0x000fec0003800000 */
[----:B------:R-:W-:Y:S01]  /*38a0*/  MOV R13, R4 ;  /* 0x00000004000d7202 */ /* 0x000fe20000000f00 */
[----:B------:R-:W-:Y:S01]  /*38b0*/  IMAD.MOV.U32 R14, RZ, RZ, R5 ;  /* 0x000000ffff0e7224 */ /* 0x000fe200078e0005 */
[----:B------:R-:W-:Y:S01]  /*38c0*/  UMOV UR5, URZ ;  /* 0x0000003f00057c82 */ /* 0x000fe20008000000 */
[----:B------:R-:W-:Y:S01]  /*38d0*/  IMAD.MOV.U32 R3, RZ, RZ, 0x3f800000 ;  /* 0x3f800000ff037424 */ /* 0x000fe200078e00ff */
[----:B------:R-:W-:Y:S01]  /*38e0*/  UMOV UR7, URZ ;  /* 0x0000003f00077c82 */ /* 0x000fe20008000000 */
[----:B------:R-:W-:-:S07]  /*38f0*/  IMAD.MOV.U32 R119, RZ, RZ, RZ ;  /* 0x000000ffff777224 */ /* 0x000fce00078e00ff */
.L_x_5481:
[----:B------:R-:W-:-:S04]  /*3900*/  UISETP.NE.AND UP0, UPT, UR7, 0x1, UPT ;  /* 0x000000010700788c */ /* 0x000fc8000bf05270 */
[----:B------:R-:W-:-:S04]  /*3910*/  USEL UR6, URZ, 0x1, UP0 ;  /* 0x000000013f067887 */ /* 0x000fc80008000000 */
[----:B------:R-:W-:Y:S01]  /*3920*/  ULOP3.LUT UR6, UR5, UR6, URZ, 0x3c, !UPT ;  /* 0x0000000605067292 */ /* 0x000fe2000f8e3c3f */
[----:B------:R-:W-:Y:S11]  /*3930*/  @!P0 BRA `(.L_x_5471) ;  /* 0x0000000000048947 */ /* 0x000ff60003800000 */
[----:B------:R-:W-:Y:S01]  /*3940*/  BPT.TRAP 0x1 ;  /* 0x000000040000795c */ /* 0x000fe20000300000 */
.L_x_5471:
[----:B------:R-:W-:Y:S01]  /*3950*/  UIADD3 UR4, UR7, 0x1, URZ ;  /* 0x0000000107047890 */ /* 0x000fe2000fffe03f */
[----:B------:R-:W-:-:S03]  /*3960*/  MOV R2, UR6 ;  /* 0x0000000600027c02 */ /* 0x000fc60008000f00 */
[----:B------:R-:W-:Y:S01]  /*3970*/  UISETP.NE.AND UP0, UPT, UR4, 0x2, UPT ;  /* 0x000000020400788c */ /* 0x000fe2000bf05270 */
[----:B------:R-:W-:-:S03]  /*3980*/  SHF.L.U32 R2, R2, 0x1f, RZ ;  /* 0x0000001f02027819 */ /* 0x000fc600000006ff */
[----:B------:R-:W-:-:S04]  /*3990*/  USEL UR4, UR4, URZ, UP0 ;  /* 0x0000003f04047287 */ /* 0x000fc80008000000 */
[----:B------:R-:W-:-:S09]  /*39a0*/  ULEA UR38, UR4, UR39, 0x3 ;  /* 0x0000002704267291 */ /* 0x000fd2000f8e183f */
[----:B------:R0:W1:Y:S01]  /*39b0*/  SYNCS.PHASECHK.TRANS64.TRYWAIT P1, [UR38+0x30830], R2 ;  /* 0x03083002ff0075a7 */ /* 0x0000620008020166 */
[----:B------:R-:W-:Y:S05]  /*39c0*/  @!P0 BRA `(.L_x_5472) ;  /* 0x0000000000048947 */ /* 0x000fea0003800000 */
[----:B------:R-:W-:Y:S01]  /*39d0*/  BPT.TRAP 0x1 ;  /* 0x000000040000795c */ /* 0x000fe20000300000 */
.L_x_5472:
[----:B-1----:R-:W-:Y:S05]  /*39e0*/  @P1 BRA `(.L_x_5473) ;  /* 0x0000000000081947 */ /* 0x002fea0003800000 */
[----:B------:R-:W1:Y:S02]  /*39f0*/  SYNCS.PHASECHK.TRANS64.TRYWAIT P1, [UR38+0x30830], R2 ;  /* 0x03083002ff0075a7 */ /* 0x000e640008020166 */
[----:B-1----:R-:W-:Y:S05]  /*3a00*/  @!P1 BRA `(.L_x_5474) ;  /* 0x000000b000049947 */ /* 0x002fea0003800000 */
.L_x_5473:
        /* <DEDUP_REMOVED lines=162> */
.L_x_5475:
[----:B------:R-:W-:Y:S01]  /*4430*/  ULEA UR14, UR7, UR39, 0x3 ;  /* 0x00000027070e7291 */ /* 0x000fe2000f8e183f */
[----:B------:R-:W-:-:S05]  /*4440*/  IMAD.U32 R0, RZ, RZ, UR5 ;  /* 0x00000005ff007e24 */ /* 0x000fca000f8e00ff */
[----:B------:R-:W-:-:S04]  /*4450*/  SHF.L.U32 R0, R0, 0x1f, RZ ;  /* 0x0000001f00007819 */ /* 0x000fc800000006ff */
[----:B------:R2:W3:Y:S01]  /*4460*/  SYNCS.PHASECHK.TRANS64.TRYWAIT P1, [UR14+0x30850], R0 ;  /* 0x03085000ff0075a7 */ /* 0x0004e2000802014e */
[----:B------:R-:W-:Y:S05]  /*4470*/  @!P0 BRA `(.L_x_5476) ;  /* 0x0000000000048947 */ /* 0x000fea0003800000 */
[----:B------:R-:W-:Y:S01]  /*4480*/  BPT.TRAP 0x1 ;  /* 0x000000040000795c */ /* 0x000fe20000300000 */
.L_x_5476:
[----:B---3--:R-:W-:Y:S05]  /*4490*/  @P1 BRA `(.L_x_5477) ;  /* 0x0000000000081947 */ /* 0x008fea0003800000 */
[----:B------:R-:W3:Y:S02]  /*44a0*/  SYNCS.PHASECHK.TRANS64.TRYWAIT P1, [UR14+0x30850], R0 ;  /* 0x03085000ff0075a7 */ /* 0x000ee4000802014e */
[----:B---3--:R-:W-:Y:S05]  /*44b0*/  @!P1 BRA `(.L_x_5478) ;  /* 0x000000a400709947 */ /* 0x008fea0003800000 */
.L_x_5477:
        /* <DEDUP_REMOVED lines=37> */
.L_x_5479:
[----:B------:R-:W-:Y:S01]  /*4710*/  R2UR UR5, R17 ;  /* 0x00000000110572ca */ /* 0x000fe200000e0000 */
[----:B--23--:R-:W-:Y:S01]  /*4720*/  IMAD.MOV.U32 R0, RZ, RZ, R11 ;  /* 0x000000ffff007224 */ /* 0x00cfe200078e000b */
[----:B------:R-:W-:Y:S01]  /*4730*/  R2UR UR10, R16 ;  /* 0x00000000100a72ca */ /* 0x000fe200000e0000 */
[----:B------:R-:W-:Y:S01]  /*4740*/  ULDC UR11, c[0x0][0x2f0] ;  /* 0x0000bc00000b7ab9 */ /* 0x000fe20000000800 */
[----:B------:R-:W-:Y:S01]  /*4750*/  ULDC UR7, c[0x0][0x288] ;  /* 0x0000a20000077ab9 */ /* 0x000fe20000000800 */
[----:B------:R-:W-:Y:S01]  /*4760*/  MOV R15, UR11 ;  /* 0x0000000b000f7c02 */ /* 0x000fe20008000f00 */
[----:B------:R-:W-:-:S07]  /*4770*/  UIADD3 UR38, UR38, 0x30840, URZ ;  /* 0x0003084026267890 */ /* 0x000fce000fffe03f */
[----:B------:R-:W-:-:S06]  /*4780*/  UISETP.NE.AND UP0, UPT, UR5, URZ, UPT ;  /* 0x0000003f0500728c */ /* 0x000fcc000bf05270 */
[----:B------:R-:W-:Y:S02]  /*4790*/  PLOP3.LUT P1, PT, PT, PT, UP0, 0x80, 0x0 ;  /* 0x000000000000781c */ /* 0x000fe40003f2f008 */
[----:B------:R-:W-:-:S03]  /*47a0*/  PLOP3.LUT P2, PT, PT, PT, UP0, 0x80, 0x0 ;  /* 0x000000000000781c */ /* 0x000fc60003f4f008 */
[----:B------:R-:W-:-:S08]  /*47b0*/  @UP0 ULDC UR5, c[0x0][0x44c] ;  /* 0x0001130000050ab9 */ /* 0x000fd00000000800 */
[----:B01----:R-:W-:Y:S01]  /*47c0*/  @P1 IMAD.HI.U32 R2, R11, UR5, RZ ;  /* 0x000000050b021c27 */ /* 0x003fe2000f8e00ff */
[----:B------:R-:W-:-:S04]  /*47d0*/  @UP0 ULDC UR5, c[0x0][0x450] ;  /* 0x0001140000050ab9 */ /* 0x000fc80000000800 */
[----:B------:R-:W-:Y:S01]  /*47e0*/  @P2 SHF.R.U32.HI R0, RZ, UR5, R2 ;  /* 0x00000005ff002c19 */ /* 0x000fe20008011602 */
[----:B------:R-:W-:Y:S02]  /*47f0*/  UMOV UR5, 0x1 ;  /* 0x0000000100057882 */ /* 0x000fe40000000000 */
[----:B------:R-:W-:Y:S02]  /*4800*/  UIMAD UR5, UR60, -0x60, UR5 ;  /* 0xffffffa03c0578a4 */ /* 0x000fe4000f8e0205 */
[----:B------:R-:W0:Y:S04]  /*4810*/  SHFL.IDX PT, R3, R0, RZ, 0x1c1f ;  /* 0x001c1fff00037589 */ /* 0x000e2800000e0000 */
[----:B------:R-:W-:-:S04]  /*4820*/  IMAD.U32 R5, RZ, RZ, UR5 ;  /* 0x00000005ff057e24 */ /* 0x000fc8000f8e00ff */
[----:B------:R-:W-:Y:S01]  /*4830*/  IMAD R2, R12, -0x2, R5 ;  /* 0xfffffffe0c027824 */ /* 0x000fe200078e0205 */
[----:B------:R-:W1:Y:S01]  /*4840*/  S2UR UR5, SR_CgaCtaId ;  /* 0x00000000000579c3 */ /* 0x000e620000008800 */
[----:B------:R-:W2:Y:S02]  /*4850*/  SHFL.IDX PT, R5, R0, 0x1, 0x1c1f ;  /* 0x003c1f0000057f89 */ /* 0x000ea400000e0000 */
[----:B------:R-:W-:-:S05]  /*4860*/  IMAD R4, R15, UR10, R2 ;  /* 0x0000000a0f047c24 */ /* 0x000fca000f8e0202 */
[----:B0-----:R-:W-:-:S04]  /*4870*/  IADD3 R2, R3, -UR7, R4 ;  /* 0x8000000703027c10 */ /* 0x001fc8000fffe004 */
[C---:B------:R-:W-:Y:S02]  /*4880*/  ISETP.GT.AND P1, PT, R2.reuse, RZ, PT ;  /* 0x000000ff0200720c */ /* 0x040fe40003f24270 */
[----:B------:R-:W-:Y:S02]  /*4890*/  ISETP.GT.AND P2, PT, R2, 0x1, PT ;  /* 0x000000010200780c */ /* 0x000fe40003f44270 */
[----:B------:R-:W-:Y:S01]  /*48a0*/  FSEL R15, R120, -INF , P1 ;  /* 0xff800000780f7808 */ /* 0x000fe20000800000 */
[----:B-1----:R-:W-:Y:S01]  /*48b0*/  UPRMT UR38, UR5, 0x654, UR38 ;  /* 0x0000065405267896 */ /* 0x002fe20008000026 */
[----:B------:R-:W-:Y:S02]  /*48c0*/  ISETP.GT.AND P1, PT, R2, 0x8, PT ;  /* 0x000000080200780c */ /* 0x000fe40003f24270 */
[----:B------:R-:W-:Y:S02]  /*48d0*/  FSEL R191, R121, -INF , P2 ;  /* 0xff80000079bf7808 */ /* 0x000fe40001000000 */
[----:B------:R-:W-:-:S02]  /*48e0*/  FMNMX.FTZ R20, R15, R14, !PT ;  /* 0x0000000e0f147209 */ /* 0x000fc40007810000 */
[----:B------:R-:W-:Y:S02]  /*48f0*/  ISETP.GT.AND P2, PT, R2, 0x9, PT ;  /* 0x000000090200780c */ /* 0x000fe40003f44270 */
[----:B------:R-:W-:Y:S01]  /*4900*/  FSEL R189, R124, -INF , P1 ;  /* 0xff8000007cbd7808 */ /* 0x000fe20000800000 */
[----:B------:R-:W-:Y:S01]  /*4910*/  SYNCS.ARRIVE.TRANS64.RED.A1T0 RZ, [UR38], RZ ;  /* 0x000000ffffff79a7 */ /* 0x000fe20008100426 */
        /* <DEDUP_REMOVED lines=59> */
[----:B------:R-:W-:Y:S01]  /*4cd0*/  FSEL R175, R164, -INF , P1 ;  /* 0xff800000a4af7808 */ /* 0x000fe20000800000 */
[----:B------:R-:W0:Y:S01]  /*4ce0*/  LDC R2, c[0x0][0x988] ;  /* 0x00026200ff027b82 */ /* 0x000e220000000800 */
[----:B------:R-:W-:Y:S02]  /*4cf0*/  FMNMX.FTZ R20, R161, R20, !PT ;  /* 0x00000014a1147209 */ /* 0x000fe40007810000 */
[----:B------:R-:W-:Y:S02]  /*4d00*/  FSEL R165, R165, -INF , P2 ;  /* 0xff800000a5a57808 */ /* 0x000fe40001000000 */
[----:B------:R-:W-:Y:S02]  /*4d10*/  FMNMX.FTZ R20, R175, R20, !PT ;  /* 0x00000014af147209 */ /* 0x000fe40007810000 */
[----:B--2---:R-:W-:-:S02]  /*4d20*/  IADD3 R4, R5, -UR7, R4 ;  /* 0x8000000705047c10 */ /* 0x004fc4000fffe004 */
[----:B------:R-:W-:Y:S02]  /*4d30*/  FMNMX.FTZ R20, R165, R20, !PT ;  /* 0x00000014a5147209 */ /* 0x000fe40007810000 */
[C---:B------:R-:W-:Y:S02]  /*4d40*/  ISETP.GT.AND P1, PT, R4.reuse, RZ, PT ;  /* 0x000000ff0400720c */ /* 0x040fe40003f24270 */
[----:B------:R-:W-:Y:S01]  /*4d50*/  ISETP.GT.AND P2, PT, R4, 0x1, PT ;  /* 0x000000010400780c */ /* 0x000fe20003f44270 */
[----:B------:R-:W1:Y:S01]  /*4d60*/  SHFL.BFLY PT, R179, R20, 0x2, 0x1f ;  /* 0x0c401f0014b37f89 */ /* 0x000e6200000e0000 */
[----:B------:R-:W-:Y:S02]  /*4d70*/  FSEL R122, R122, -INF , P1 ;  /* 0xff8000007a7a7808 */ /* 0x000fe40000800000 */
[----:B------:R-:W-:Y:S02]  /*4d80*/  ISETP.GT.AND P3, PT, R4, 0x8, PT ;  /* 0x000000080400780c */ /* 0x000fe40003f64270 */
[----:B------:R-:W-:-:S02]  /*4d90*/  FSEL R123, R123, -INF , P2 ;  /* 0xff8000007b7b7808 */ /* 0x000fc40001000000 */
[----:B------:R-:W-:Y:S02]  /*4da0*/  FMNMX.FTZ R0, R122, R13, !PT ;  /* 0x0000000d7a007209 */ /* 0x000fe40007810000 */
[C---:B------:R-:W-:Y:S02]  /*4db0*/  ISETP.GT.AND P4, PT, R4.reuse, 0x9, PT ;  /* 0x000000090400780c */ /* 0x040fe40003f84270 */
[----:B------:R-:W-:Y:S02]  /*4dc0*/  ISETP.GT.AND P2, PT, R4, 0x10, PT ;  /* 0x000000100400780c */ /* 0x000fe40003f44270 */
[----:B------:R-:W-:Y:S02]  /*4dd0*/  FSEL R127, R127, -INF , P4 ;  /* 0xff8000007f7f7808 */ /* 0x000fe40002000000 */
[----:B------:R-:W-:Y:S02]  /*4de0*/  FSEL R181, R130, -INF , P2 ;  /* 0xff80000082b57808 */ /* 0x000fe40001000000 */
[----:B------:R-:W-:-:S04]  /*4df0*/  ISETP.GT.AND P2, PT, R4, 0x18, PT ;  /* 0x000000180400780c */ /* 0x000fc80003f44270 */
[----:B------:R-:W-:Y:S02]  /*4e00*/  FSEL R187, R134, -INF , P2 ;  /* 0xff80000086bb7808 */ /* 0x000fe40001000000 */
[----:B------:R-:W-:Y:S02]  /*4e10*/  ISETP.GT.AND P2, PT, R4, 0x20, PT ;  /* 0x000000200400780c */ /* 0x000fe40003f44270 */
[----:B-1----:R-:W-:Y:S02]  /*4e20*/  FMNMX.FTZ R179, R20, R179, !PT ;  /* 0x000000b314b37209 */ /* 0x002fe40007810000 */
[----:B------:R-:W-:-:S03]  /*4e30*/  FMNMX.FTZ R20, R123, R0, !PT ;  /* 0x000000007b147209 */ /* 0x000fc60007810000 */
[----:B------:R-:W1:Y:S02]  /*4e40*/  SHFL.BFLY PT, R22, R179, 0x1, 0x1f ;  /* 0x0c201f00b3167f89 */ /* 0x000e6400000e0000 */
[----:B-1----:R-:W-:Y:S02]  /*4e50*/  FMNMX.FTZ R5, R179, R22, !PT ;  /* 0x00000016b3057209 */ /* 0x002fe40007810000 */
[----:B------:R-:W-:Y:S02]  /*4e60*/  FSEL R179, R126, -INF , P3 ;  /* 0xff8000007eb37808 */ /* 0x000fe40001800000 */
[----:B------:R-:W-:Y:S01]  /*4e70*/  ISETP.GT.AND P3, PT, R4, 0x11, PT ;  /* 0x000000110400780c */ /* 0x000fe20003f64270 */
[----:B0-----:R-:W-:Y:S01]  /*4e80*/  FMUL.FTZ R22, R5, R2 ;  /* 0x0000000205167220 */ /* 0x001fe20000410000 */
[----:B------:R-:W-:Y:S02]  /*4e90*/  FMNMX.FTZ R20, R179, R20, !PT ;  /* 0x00000014b3147209 */ /* 0x000fe40007810000 */
[----:B------:R-:W-:-:S02]  /*4ea0*/  FSEL R185, R131, -INF , P3 ;  /* 0xff80000083b97808 */ /* 0x000fc40001800000 */
[----:B------:R-:W-:Y:S02]  /*4eb0*/  FMNMX.FTZ R20, R127, R20, !PT ;  /* 0x000000147f147209 */ /* 0x000fe40007810000 */
[----:B------:R-:W-:Y:S02]  /*4ec0*/  FSETP.NEU.FTZ.AND P1, PT, R5, -INF , PT ;  /* 0xff8000000500780b */ /* 0x000fe40003f3d000 */
[----:B------:R-:W-:Y:S02]  /*4ed0*/  FMNMX.FTZ R20, R181, R20, !PT ;  /* 0x00000014b5147209 */ /* 0x000fe40007810000 */
[----:B------:R-:W-:Y:S02]  /*4ee0*/  ISETP.GT.AND P3, PT, R4, 0x19, PT ;  /* 0x000000190400780c */ /* 0x000fe40003f64270 */
[----:B------:R-:W-:Y:S02]  /*4ef0*/  FMNMX.FTZ R20, R185, R20, !PT ;  /* 0x00000014b9147209 */ /* 0x000fe40007810000 */
[----:B------:R-:W-:-:S02]  /*4f00*/  FSEL R0, R22, RZ, P1 ;  /* 0x000000ff16007208 */ /* 0x000fc40000800000 */
[----:B------:R-:W-:Y:S02]  /*4f10*/  FSEL R135, R135, -INF , P3 ;  /* 0xff80000087877808 */ /* 0x000fe40001800000 */
[----:B------:R-:W-:Y:S01]  /*4f20*/  FMNMX.FTZ R20, R187, R20, !PT ;  /* 0x00000014bb147209 */ /* 0x000fe20007810000 */
[-CC-:B------:R-:W-:Y:S01]  /*4f30*/  FFMA.FTZ R188, R191, R2.reuse, -R0.reuse ;  /* 0x00000002bfbc7223 */ /* 0x180fe20000010800 */
[----:B------:R-:W-:Y:S01]  /*4f40*/  ISETP.GT.AND P3, PT, R4, 0x21, PT ;  /* 0x000000210400780c */ /* 0x000fe20003f64270 */
[-CC-:B------:R-:W-:Y:S01]  /*4f50*/  FFMA.FTZ R190, R189, R2.reuse, -R0.reuse ;  /* 0x00000002bdbe7223 */ /* 0x180fe20000010800 */
[----:B------:R-:W-:Y:S01]  /*4f60*/  FSEL R191, R138, -INF , P2 ;  /* 0xff8000008abf7808 */ /* 0x000fe20001000000 */
[--C-:B------:R-:W-:Y:S01]  /*4f70*/  FFMA.FTZ R131, R183, R2, -R0.reuse ;  /* 0x00000002b7837223 */ /* 0x100fe20000010800 */
[----:B------:R-:W-:Y:S01]  /*4f80*/  FMNMX.FTZ R20, R135, R20, !PT ;  /* 0x0000001487147209 */ /* 0x000fe20007810000 */
[-CC-:B------:R-:W-:Y:S01]  /*4f90*/  FFMA.FTZ R184, R177, R2.reuse, -R0.reuse ;  /* 0x00000002b1b87223 */ /* 0x180fe20000010800 */
[C---:B------:R-:W-:Y:S01]  /*4fa0*/  ISETP.GT.AND P2, PT, R4.reuse, 0x28, PT ;  /* 0x000000280400780c */ /* 0x040fe20003f44270 */
[-CC-:B------:R-:W-:Y:S01]  /*4fb0*/  FFMA.FTZ R186, R121, R2.reuse, -R0.reuse ;  /* 0x0000000279ba7223 */ /* 0x180fe20000010800 */
[----:B------:R-:W-:Y:S01]  /*4fc0*/  FSEL R189, R139, -INF , P3 ;  /* 0xff8000008bbd7808 */ /* 0x000fe20001800000 */
[--C-:B------:R-:W-:Y:S01]  /*4fd0*/  FFMA.FTZ R139, R169, R2, -R0.reuse ;  /* 0x00000002a98b7223 */ /* 0x100fe20000010800 */
        /* <DEDUP_REMOVED lines=35> */
[----:B------:R-:W-:Y:S01]  /*5210*/  FFMA.FTZ R149, R165, R2, -R0 ;  /* 0x00000002a5957223 */ /* 0x000fe20000010800 */
[----:B------:R-:W-:Y:S01]  /*5220*/  FMNMX.FTZ R20, R177, R20, !PT ;  /* 0x00000014b1147209 */ /* 0x000fe20007810000 */
[----:B------:R-:W-:Y:S01]  /*5230*/  MUFU.EX2 R15, R15 ;  /* 0x0000000f000f7308 */ /* 0x000fe20000000800 */
[----:B------:R-:W-:-:S02]  /*5240*/  ISETP.GT.AND P3, PT, R4, 0x41, PT ;  /* 0x000000410400780c */ /* 0x000fc40003f64270 */
[----:B------:R-:W-:Y:S02]  /*5250*/  FSEL R169, R154, -INF , P2 ;  /* 0xff8000009aa97808 */ /* 0x000fe40001000000 */
[----:B------:R-:W-:Y:S02]  /*5260*/  FMNMX.FTZ R20, R151, R20, !PT ;  /* 0x0000001497147209 */ /* 0x000fe40007810000 */
[C---:B------:R-:W-:Y:S01]  /*5270*/  ISETP.GT.AND P2, PT, R4.reuse, 0x48, PT ;  /* 0x000000480400780c */ /* 0x040fe20003f44270 */
[----:B------:R-:W-:Y:S01]  /*5280*/  MUFU.EX2 R188, R188 ;  /* 0x000000bc00bc7308 */ /* 0x000fe20000000800 */
[----:B------:R-:W-:Y:S02]  /*5290*/  FSEL R155, R155, -INF , P3 ;  /* 0xff8000009b9b7808 */ /* 0x000fe40001800000 */
[----:B------:R-:W-:Y:S02]  /*52a0*/  FMNMX.FTZ R20, R169, R20, !PT ;  /* 0x00000014a9147209 */ /* 0x000fe40007810000 */
[----:B------:R-:W-:-:S02]  /*52b0*/  ISETP.GT.AND P3, PT, R4, 0x49, PT ;  /* 0x000000490400780c */ /* 0x000fc40003f64270 */
[----:B------:R-:W-:Y:S01]  /*52c0*/  FSEL R195, R158, -INF , P2 ;  /* 0xff8000009ec37808 */ /* 0x000fe20001000000 */
[----:B------:R-:W-:Y:S01]  /*52d0*/  MUFU.EX2 R190, R190 ;  /* 0x000000be00be7308 */ /* 0x000fe20000000800 */
[----:B------:R-:W-:Y:S02]  /*52e0*/  FMNMX.FTZ R20, R155, R20, !PT ;  /* 0x000000149b147209 */ /* 0x000fe40007810000 */
[C---:B------:R-:W-:Y:S02]  /*52f0*/  ISETP.GT.AND P2, PT, R4.reuse, 0x50, PT ;  /* 0x000000500400780c */ /* 0x040fe40003f44270 */
[----:B------:R-:W-:Y:S02]  /*5300*/  FSEL R159, R159, -INF , P3 ;  /* 0xff8000009f9f7808 */ /* 0x000fe40001800000 */
        /* <DEDUP_REMOVED lines=13> */
[----:B------:R-:W-:Y:S02]  /*53e0*/  FSEL R167, R167, -INF , P3 ;  /* 0xff800000a7a77808 */ /* 0x000fe40001800000 */
        /* <DEDUP_REMOVED lines=13> */
[----:B0-----:R-:W-:-:S02]  /*54c0*/  FMNMX.FTZ R4, R3, R4, !PT ;  /* 0x0000000403047209 */ /* 0x001fc40007810000 */
[----:B------:R-:W-:Y:S02]  /*54d0*/  FSEL R3, R5, RZ, P1 ;  /* 0x000000ff05037208 */ /* 0x000fe40000800000 */
[C---:B------:R-:W-:Y:S01]  /*54e0*/  FSETP.NEU.FTZ.AND P2, PT, R4.reuse, -INF , PT ;  /* 0xff8000000400780b */ /* 0x040fe20003f5d000 */
[CC--:B------:R-:W-:Y:S02]  /*54f0*/  FMUL.FTZ R20, R4.reuse, R2.reuse ;  /* 0x0000000204147220 */ /* 0x0c0fe40000410000 */
[----:B------:R-:W-:Y:S01]  /*5500*/  MUFU.EX2 R178, R178 ;  /* 0x000000b200b27308 */ /* 0x000fe20000000800 */
[----:B------:R-:W-:Y:S01]  /*5510*/  FADD.FTZ R3, -R3, R14 ;  /* 0x0000000e03037221 */ /* 0x000fe20000010100 */
[----:B------:R-:W-:Y:S02]  /*5520*/  FSEL R128, R4, RZ, P2 ;  /* 0x000000ff04807208 */ /* 0x000fe40001000000 */
[----:B------:R-:W-:Y:S01]  /*5530*/  FSEL R20, R20, RZ, P2 ;  /* 0x000000ff14147208 */ /* 0x000fe20001000000 */
[----:B------:R-:W-:-:S02]  /*5540*/  FMUL.FTZ R0, R3, R2 ;  /* 0x0000000203007220 */ /* 0x000fc40000410000 */
[----:B------:R-:W-:Y:S01]  /*5550*/  FADD.FTZ R3, -R128, R13 ;  /* 0x0000000d80037221 */ /* 0x000fe20000010100 */
        /* <DEDUP_REMOVED lines=46> */
[----:B0-----:R-:W-:Y:S01]  /*5840*/  FADD.FTZ R132, R122, R143 ;  /* 0x0000008f7a847221 */ /* 0x001fe20000010000 */
[----:B------:R-:W-:-:S06]  /*5850*/  FADD.FTZ R143, R121, R8 ;  /* 0x00000008798f7221 */ /* 0x000fcc0000010000 */
[----:B------:R-:W0:Y:S01]  /*5860*/  MUFU.EX2 R124, R124 ;  /* 0x0000007c007c7308 */ /* 0x000e220000000800 */
[----:B--2---:R-:W-:-:S07]  /*5870*/  FADD.FTZ R132, R185, R132 ;  /* 0x00000084b9847221 */ /* 0x004fce0000010000 */
[----:B------:R-:W2:Y:S01]  /*5880*/  MUFU.EX2 R181, R181 ;  /* 0x000000b500b57308 */ /* 0x000ea20000000800 */
[----:B-1----:R-:W-:Y:S01]  /*5890*/  FADD.FTZ R9, R187, R132 ;  /* 0x00000084bb097221 */ /* 0x002fe20000010000 */
[----:B------:R-:W-:-:S04]  /*58a0*/  FADD.FTZ R132, R180, R143 ;  /* 0x0000008fb4847221 */ /* 0x000fc80000010000 */
[----:B------:R-:W-:Y:S02]  /*58b0*/  FADD.FTZ R143, R21, R132 ;  /* 0x00000084158f7221 */ /* 0x000fe40000010000 */
[----:B------:R-:W1:Y:S01]  /*58c0*/  MUFU.EX2 R126, R126 ;  /* 0x0000007e007e7308 */ /* 0x000e620000000800 */
[----:B0-----:R-:W-:-:S07]  /*58d0*/  FADD.FTZ R8, R124, R9 ;  /* 0x000000097c087221 */ /* 0x001fce0000010000 */
[----:B------:R-:W0:Y:S01]  /*58e0*/  MUFU.EX2 R14, R14 ;  /* 0x0000000e000e7308 */ /* 0x000e220000000800 */
[----:B--2---:R-:W-:Y:S01]  /*58f0*/  FADD.FTZ R9, R181, R8 ;  /* 0x00000008b5097221 */ /* 0x004fe20000010000 */
[----:B------:R-:W-:-:S06]  /*5900*/  FADD.FTZ R8, R182, R143 ;  /* 0x0000008fb6087221 */ /* 0x000fcc0000010000 */
[----:B------:R-:W2:Y:S01]  /*5910*/  MUFU.EX2 R13, R13 ;  /* 0x0000000d000d7308 */ /* 0x000ea20000000800 */
[----:B-1----:R-:W-:-:S07]  /*5920*/  FADD.FTZ R9, R126, R9 ;  /* 0x000000097e097221 */ /* 0x002fce0000010000 */
        /* <DEDUP_REMOVED lines=49> */
.L_x_5480:
[----:B------:R-:W0:Y:S01]  /*5c40*/  S2UR UR5, SR_CgaCtaId ;  /* 0x00000000000579c3 */ /* 0x000e220000008800 */
        /* <DEDUP_REMOVED lines=35> */
.L_x_5470:
[----:B------:R-:W-:-:S13]  /*5e80*/  R2UR UR5, R18 ;  /* 0x00000000120572ca */ /* 0x000fda00000e0000 */
[----:B------:R-:W-:-:S06]  /*5e90*/  UISETP.GE.AND UP0, UPT, UR60, UR5, UPT ;  /* 0x000000053c00728c */ /* 0x000fcc000bf06270 */
[----:B------:R-:W-:-:S13]  /*5ea0*/  PLOP3.LUT P1, PT, PT, PT, UP0, 0x80, 0x0 ;  /* 0x000000000000781c */ /* 0x000fda0003f2f008 */
[----:B------:R-:W-:Y:S05]  /*5eb0*/  @!P1 BRA `(.L_x_5482) ;  /* 0x0000001c007c9947 */ /* 0x000fea0003800000 */
[----:B------:R-:W-:Y:S01]  /*5ec0*/  IMAD.MOV.U32 R13, RZ, RZ, R4 ;  /* 0x000000ffff0d7224 */ /* 0x000fe200078e0004 */
[----:B------:R-:W-:Y:S01]  /*5ed0*/  MOV R11, R5 ;  /* 0x00000005000b7202 */ /* 0x000fe20000000f00 */
[----:B------:R-:W-:Y:S01]  /*5ee0*/  UMOV UR61, UR6 ;  /* 0x00000006003d7c82 */ /* 0x000fe20008000000 */
[----:B------:R-:W-:-:S05]  /*5ef0*/  UMOV UR7, UR4 ;  /* 0x0000000400077c82 */ /* 0x000fca0008000000 */
.L_x_5493:
[----:B------:R-:W-:-:S04]  /*5f00*/  UIADD3 UR4, UR7, 0x1, URZ ;  /* 0x0000000107047890 */ /* 0x000fc8000fffe03f */
[----:B------:R-:W-:-:S04]  /*5f10*/  UISETP.NE.AND UP0, UPT, UR4, 0x2, UPT ;  /* 0x000000020400788c */ /* 0x000fc8000bf05270 */
[----:B------:R-:W-:Y:S02]  /*5f20*/  USEL UR6, URZ, 0x1, UP0 ;  /* 0x000000013f067887 */ /* 0x000fe40008000000 */
[----:B------:R-:W-:Y:S02]  /*5f30*/  USEL UR4, UR4, URZ, UP0 ;  /* 0x0000003f04047287 */ /* 0x000fe40008000000 */
[----:B------:R-:W-:Y:S01]  /*5f40*/  ULOP3.LUT UR6, UR61, UR6, URZ, 0x3c, !UPT ;  /* 0x000000063d067292 */ /* 0x000fe2000f8e3c3f */
[----:B------:R-:W-:Y:S11]  /*5f50*/  @!P0 BRA `(.L_x_5483) ;  /* 0x0000000000048947 */ /* 0x000ff60003800000 */
[----:B------:R-:W-:Y:S01]  /*5f60*/  BPT.TRAP 0x1 ;  /* 0x000000040000795c */ /* 0x000fe20000300000 */
.L_x_5483:
[----:B------:R-:W-:Y:S01]  /*5f70*/  ULEA UR38, UR4, UR39, 0x3 ;  /* 0x0000002704267291 */ /* 0x000fe2000f8e183f */
[----:B------:R-:W-:-:S05]  /*5f80*/  IMAD.U32 R2, RZ, RZ, UR6 ;  /* 0x00000006ff027e24 */ /* 0x000fca000f8e00ff */
[----:B------:R-:W-:-:S04]  /*5f90*/  SHF.L.U32 R2, R2, 0x1f, RZ ;  /* 0x0000001f02027819 */ /* 0x000fc800000006ff */
[----:B------:R0:W1:Y:S01]  /*5fa0*/  SYNCS.PHASECHK.TRANS64.TRYWAIT P1, [UR38+0x30830], R2 ;  /* 0x03083002ff0075a7 */ /* 0x0000620008020166 */
[----:B------:R-:W-:Y:S05]  /*5fb0*/  @!P0 BRA `(.L_x_5484) ;  /* 0x0000000000048947 */ /* 0x000fea0003800000 */
[----:B------:R-:W-:Y:S01]  /*5fc0*/  BPT.TRAP 0x1 ;  /* 0x000000040000795c */ /* 0x000fe20000300000 */
.L_x_5484:
[----:B-1----:R-:W-:Y:S05]  /*5fd0*/  @P1 BRA `(.L_x_5485) ;  /* 0x0000000000081947 */ /* 0x002fea0003800000 */
[----:B------:R-:W1:Y:S02]  /*5fe0*/  SYNCS.PHASECHK.TRANS64.TRYWAIT P1, [UR38+0x30830], R2 ;  /* 0x03083002ff0075a7 */ /* 0x000e640008020166 */
[----:B-1----:R-:W-:Y:S05]  /*5ff0*/  @!P1 BRA `(.L_x_5486) ;  /* 0x0000008800b89947 */ /* 0x002fea0003800000 */
.L_x_5485:
        /* <DEDUP_REMOVED lines=162> */
.L_x_5487:
[----:B------:R-:W-:Y:S01]  /*6a20*/  ULEA UR5, UR7, UR39, 0x3 ;  /* 0x0000002707057291 */ /* 0x000fe2000f8e183f */
[----:B------:R-:W-:-:S05]  /*6a30*/  IMAD.U32 R0, RZ, RZ, UR61 ;  /* 0x0000003dff007e24 */ /* 0x000fca000f8e00ff */
[----:B------:R-:W-:-:S04]  /*6a40*/  SHF.L.U32 R0, R0, 0x1f, RZ ;  /* 0x0000001f00007819 */ /* 0x000fc800000006ff */
[----:B------:R2:W3:Y:S01]  /*6a50*/  SYNCS.PHASECHK.TRANS64.TRYWAIT P1, [UR5+0x30850], R0 ;  /* 0x03085000ff0075a7 */ /* 0x0004e20008020145 */
[----:B------:R-:W-:Y:S05]  /*6a60*/  @!P0 BRA `(.L_x_5488) ;  /* 0x0000000000048947 */ /* 0x000fea0003800000 */
[----:B------:R-:W-:Y:S01]  /*6a70*/  BPT.TRAP 0x1 ;  /* 0x000000040000795c */ /* 0x000fe20000300000 */
.L_x_5488:
[----:B---3--:R-:W-:Y:S05]  /*6a80*/  @P1 BRA `(.L_x_5489) ;  /* 0x0000000000081947 */ /* 0x008fea0003800000 */
[----:B------:R-:W3:Y:S02]  /*6a90*/  SYNCS.PHASECHK.TRANS64.TRYWAIT P1, [UR5+0x30850], R0 ;  /* 0x03085000ff0075a7 */ /* 0x000ee40008020145 */
[----:B---3--:R-:W-:Y:S05]  /*6aa0*/  @!P1 BRA `(.L_x_5490) ;  /* 0x0000008000249947 */ /* 0x008fea0003800000 */
.L_x_5489:
        /* <DEDUP_REMOVED lines=36> */
.L_x_5491:
[----:B--23--:R-:W-:Y:S01]  /*6cf0*/  FMNMX.FTZ R0, R120, R11, !PT ;  /* 0x0000000b78007209 */ /* 0x00cfe20007810000 */
[----:B------:R-:W2:Y:S01]  /*6d00*/  S2UR UR7, SR_CgaCtaId ;  /* 0x00000000000779c3 */ /* 0x000ea20000008800 */
[----:B01----:R-:W-:Y:S01]  /*6d10*/  FMNMX.FTZ R2, R122, R13, !PT ;  /* 0x0000000d7a027209 */ /* 0x003fe20007810000 */
        /* <DEDUP_REMOVED lines=12> */
[----:B--2---:R-:W-:Y:S01]  /*6de0*/  UPRMT UR38, UR7, 0x654, UR38 ;  /* 0x0000065407267896 */ /* 0x004fe20008000026 */
        /* <DEDUP_REMOVED lines=40> */
[----:B------:R-:W0:Y:S01]  /*7070*/  SHFL.BFLY PT, R5, R12, 0x1, 0x1f ;  /* 0x0c201f000c057f89 */ /* 0x000e2200000e0000 */
[----:B------:R-:W1:Y:S03]  /*7080*/  LDC R2, c[0x0][0x988] ;  /* 0x00026200ff027b82 */ /* 0x000e660000000800 */
[----:B------:R-:W2:Y:S01]  /*7090*/  SHFL.BFLY PT, R15, R14, 0x1, 0x1f ;  /* 0x0c201f000e0f7f89 */ /* 0x000ea200000e0000 */
[----:B0-----:R-:W-:Y:S02]  /*70a0*/  FMNMX.FTZ R5, R12, R5, !PT ;  /* 0x000000050c057209 */ /* 0x001fe40007810000 */
[----:B--2---:R-:W-:-:S03]  /*70b0*/  FMNMX.FTZ R4, R14, R15, !PT ;  /* 0x0000000f0e047209 */ /* 0x004fc60007810000 */
[C---:B------:R-:W-:Y:S01]  /*70c0*/  FADD.FTZ R11, -R5.reuse, R11 ;  /* 0x0000000b050b7221 */ /* 0x040fe20000010100 */
[----:B-1----:R-:W-:-:S03]  /*70d0*/  FMUL.FTZ R169, R5, R2 ;  /* 0x0000000205a97220 */ /* 0x002fc60000410000 */
[-C--:B------:R-:W-:Y:S01]  /*70e0*/  FMUL.FTZ R15, R11, R2.reuse ;  /* 0x000000020b0f7220 */ /* 0x080fe20000410000 */
[C---:B------:R-:W-:Y:S01]  /*70f0*/  FADD.FTZ R11, -R4.reuse, R13 ;  /* 0x0000000d040b7221 */ /* 0x040fe20000010100 */
[-CC-:B------:R-:W-:Y:S01]  /*7100*/  FFMA.FTZ R188, R121, R2.reuse, -R169.reuse ;  /* 0x0000000279bc7223 */ /* 0x180fe200000108a9 */
[-CC-:B------:R-:W-:Y:S01]  /*7110*/  FFMA.FTZ R121, R145, R2.reuse, -R169.reuse ;  /* 0x0000000291797223 */ /* 0x180fe200000108a9 */
[-C--:B------:R-:W-:Y:S01]  /*7120*/  FMUL.FTZ R145, R4, R2.reuse ;  /* 0x0000000204917220 */ /* 0x080fe20000410000 */
[-C--:B------:R-:W-:Y:S01]  /*7130*/  FMUL.FTZ R3, R11, R2.reuse ;  /* 0x000000020b037220 */ /* 0x080fe20000410000 */
[-C--:B------:R-:W-:Y:S01]  /*7140*/  FFMA.FTZ R11, R120, R2.reuse, -R169 ;  /* 0x00000002780b7223 */ /* 0x080fe200000108a9 */
[----:B------:R0:W-:Y:S01]  /*7150*/  MUFU.EX2 R0, R15 ;  /* 0x0000000f00007308 */ /* 0x0001e20000000800 */
[-CC-:B------:R-:W-:Y:S01]  /*7160*/  FFMA.FTZ R12, R122, R2.reuse, -R145.reuse ;  /* 0x000000027a0c7223 */ /* 0x180fe20000010891 */
        /* <DEDUP_REMOVED lines=8> */
[-C--:B0-----:R-:W-:Y:S01]  /*71f0*/  FFMA.FTZ R15, R129, R2.reuse, -R169 ;  /* 0x00000002810f7223 */ /* 0x081fe200000108a9 */
        /* <DEDUP_REMOVED lines=9> */
[-C--:B------:R-:W-:Y:S01]  /*7290*/  FFMA.FTZ R22, R139, R2.reuse, -R145 ;  /* 0x000000028b167223 */ /* 0x080fe20000010891 */
[-C--:B------:R-:W-:Y:S01]  /*72a0*/  FFMA.FTZ R182, R140, R2.reuse, -R169 ;  /* 0x000000028cb67223 */ /* 0x080fe200000108a9 */
[-C--:B------:R-:W-:Y:S01]  /*72b0*/  FFMA.FTZ R183, R142, R2.reuse, -R145 ;  /* 0x000000028eb77223 */ /* 0x080fe20000010891 */
[-C--:B------:R-:W-:Y:S01]  /*72c0*/  FFMA.FTZ R23, R141, R2.reuse, -R169 ;  /* 0x000000028d177223 */ /* 0x080fe200000108a9 */
[----:B------:R-:W0:Y:S01]  /*72d0*/  MUFU.EX2 R12, R12 ;  /* 0x0000000c000c7308 */ /* 0x000e220000000800 */
[----:B-1----:R-:W-:Y:S01]  /*72e0*/  FFMA.FTZ R9, R0, R9, R11 ;  /* 0x0000000900097223 */ /* 0x002fe2000001000b */
[-C--:B------:R-:W-:Y:S01]  /*72f0*/  FFMA.FTZ R120, R143, R2.reuse, -R145 ;  /* 0x000000028f787223 */ /* 0x080fe20000010891 */
[-C--:B------:R-:W-:Y:S01]  /*7300*/  FFMA.FTZ R176, R144, R2.reuse, -R169 ;  /* 0x0000000290b07223 */ /* 0x080fe200000108a9 */
[-CC-:B------:R-:W-:Y:S01]  /*7310*/  FFMA.FTZ R177, R146, R2.reuse, -R145.reuse ;  /* 0x0000000292b17223 */ /* 0x180fe20000010891 */
        /* <DEDUP_REMOVED lines=23> */
[-C--:B------:R-:W-:Y:S01]  /*7490*/  FFMA.FTZ R166, R166, R2.reuse, -R145 ;  /* 0x00000002a6a67223 */ /* 0x080fe20000010891 */
[-C--:B------:R-:W-:Y:S01]  /*74a0*/  FFMA.FTZ R141, R165, R2.reuse, -R169 ;  /* 0x00000002a58d7223 */ /* 0x080fe200000108a9 */
[----:B------:R-:W-:-:S02]  /*74b0*/  FFMA.FTZ R145, R167, R2, -R145 ;  /* 0x00000002a7917223 */ /* 0x000fc40000010891 */
        /* <DEDUP_REMOVED lines=90> */
.L_x_5492:
[----:B------:R-:W0:Y:S01]  /*7a60*/  S2UR UR10, SR_CgaCtaId ;  /* 0x00000000000a79c3 */ /* 0x000e220000008800 */
[----:B------:R-:W-:Y:S01]  /*7a70*/  R2UR UR7, R18 ;  /* 0x00000000120772ca */ /* 0x000fe200000e0000 */
[----:B------:R-:W-:Y:S01]  /*7a80*/  UIADD3 UR5, UR5, 0x30860, URZ ;  /* 0x0003086005057890 */ /* 0x000fe2000fffe03f */
[----:B------:R-:W-:Y:S01]  /*7a90*/  F2FP.F16.F32.PACK_AB R188, R188, R11 ;  /* 0x0000000bbcbc723e */ /* 0x000fe200000000ff */
[----:B------:R-:W-:Y:S01]  /*7aa0*/  UMOV UR61, UR6 ;  /* 0x00000006003d7c82 */ /* 0x000fe20008000000 */
[----:B------:R-:W-:Y:S01]  /*7ab0*/  F2FP.F16.F32.PACK_AB R190, R13, R190 ;  /* 0x000000be0dbe723e */ /* 0x000fe200000000ff */
[----:B------:R-:W-:Y:S01]  /*7ac0*/  IMAD.MOV.U32 R13, RZ, RZ, R4 ;  /* 0x000000ffff0d7224 */ /* 0x000fe200078e0004 */
[----:B------:R-:W-:Y:S02]  /*7ad0*/  F2FP.F16.F32.PACK_AB R189, R189, R12 ;  /* 0x0000000cbdbd723e */ /* 0x000fe400000000ff */
[----:B------:R-:W-:Y:S02]  /*7ae0*/  F2FP.F16.F32.PACK_AB R191, R14, R191 ;  /* 0x000000bf0ebf723e */ /* 0x000fe400000000ff */
[----:B------:R-:W-:-:S02]  /*7af0*/  F2FP.F16.F32.PACK_AB R184, R15, R184 ;  /* 0x000000b80fb8723e */ /* 0x000fc400000000ff */
[----:B------:R-:W-:Y:S01]  /*7b00*/  F2FP.F16.F32.PACK_AB R185, R16, R185 ;  /* 0x000000b910b9723e */ /* 0x000fe200000000ff */
[----:B------:R-:W-:Y:S01]  /*7b10*/  UISETP.GT.AND UP0, UPT, UR60, UR7, UPT ;  /* 0x000000073c00728c */ /* 0x000fe2000bf04270 */
[----:B------:R-:W-:Y:S01]  /*7b20*/  F2FP.F16.F32.PACK_AB R186, R17, R186 ;  /* 0x000000ba11ba723e */ /* 0x000fe200000000ff */
[----:B------:R-:W-:Y:S01]  /*7b30*/  UIADD3 UR60, UR60, -0x1, URZ ;  /* 0xffffffff3c3c7890 */ /* 0x000fe2000fffe03f */
[----:B------:R-:W-:Y:S01]  /*7b40*/  F2FP.F16.F32.PACK_AB R187, R20, R187 ;  /* 0x000000bb14bb723e */ /* 0x000fe200000000ff */
[----:B------:R-:W-:Y:S01]  /*7b50*/  UMOV UR7, UR4 ;  /* 0x0000000400077c82 */ /* 0x000fe20008000000 */
        /* <DEDUP_REMOVED lines=19> */
[----:B------:R-:W-:Y:S01]  /*7c90*/  MOV R11, R5 ;  /* 0x00000005000b7202 */ /* 0x000fe20000000f00 */
[----:B------:R-:W-:Y:S06]  /*7ca0*/  @P1 BRA `(.L_x_5493) ;  /* 0xffffffe000941947 */ /* 0x000fec000383ffff */
.L_x_5482:
        /* <DEDUP_REMOVED lines=99> */
.L_x_5494:
[----:B------:R-:W-:Y:S01]  /*82e0*/  ULEA UR5, UR4, UR39, 0x3 ;  /* 0x0000002704057291 */ /* 0x000fe2000f8e183f */
[----:B------:R-:W-:-:S05]  /*82f0*/  IMAD.U32 R0, RZ, RZ, UR6 ;  /* 0x00000006ff007e24 */ /* 0x000fca000f8e00ff */
[----:B------:R-:W-:-:S04]  /*8300*/  SHF.L.U32 R0, R0, 0x1f, RZ ;  /* 0x0000001f00007819 */ /* 0x000fc800000006ff */
[----:B------:R0:W1:Y:S01]  /*8310*/  SYNCS.PHASECHK.TRANS64.TRYWAIT P1, [UR5+0x30850], R0 ;  /* 0x03085000ff0075a7 */ /* 0x0000620008020145 */
[----:B------:R-:W-:Y:S05]  /*8320*/  @!P0 BRA `(.L_x_5495) ;  /* 0x0000000000048947 */ /* 0x000fea0003800000 */
[----:B------:R-:W-:Y:S01]  /*8330*/  BPT.TRAP 0x1 ;  /* 0x000000040000795c */ /* 0x000fe20000300000 */
.L_x_5495:
[----:B-1----:R-:W-:Y:S05]  /*8340*/  @P1 BRA `(.L_x_5496) ;  /* 0x0000000000081947 */ /* 0x002fea0003800000 */
[----:B------:R-:W1:Y:S02]  /*8350*/  SYNCS.PHASECHK.TRANS64.TRYWAIT P1, [UR5+0x30850], R0 ;  /* 0x03085000ff0075a7 */ /* 0x000e640008020145 */
[----:B-1----:R-:W-:Y:S05]  /*8360*/  @!P1 BRA `(.L_x_5497) ;  /* 0x00000068000c9947 */ /* 0x002fea0003800000 */
.L_x_5496:
        /* <DEDUP_REMOVED lines=19> */
[----:B------:R-:W-:Y:S01]  /*84a0*/  MOV R3, 0xff800000 ;  /* 0xff80000000037802 */ /* 0x000fe20000000f00 */
[----:B------:R-:W-:-:S02]  /*84b0*/  IMAD.MOV.U32 R0, RZ, RZ, -0x800000 ;  /* 0xff800000ff007424 */ /* 0x000fc400078e00ff */
        /* <DEDUP_REMOVED lines=41> */
.L_x_5498:
        /* <DEDUP_REMOVED lines=101> */
.L_x_5462:
[----:B------:R-:W-:Y:S05]  /*8da0*/  @P0 BRA `(.L_x_5499) ;  /* 0x0000001800d00947 */ /* 0x000fea0003800000 */
[----:B0-----:R-:W0:Y:S01]  /*8db0*/  S2R R2, SR_TID.X ;  /* 0x0000000000027919 */ /* 0x001e220000002100 */
[----:B------:R-:W1:Y:S01]  /*8dc0*/  LDC R17, c[0x0][0xbe8] ;  /* 0x0002fa00ff117b82 */ /* 0x000e620000000800 */
[----:B------:R-:W-:Y:S01]  /*8dd0*/  R2UR UR13, R19 ;  /* 0x00000000130d72ca */ /* 0x000fe200000e0000 */
[----:B------:R-:W-:Y:S01]  /*8de0*/  ULDC.64 UR8, c[0x0][0xbd0] ;  /* 0x0002f40000087ab9 */ /* 0x000fe20000000a00 */
[----:B------:R-:W2:Y:S01]  /*8df0*/  S2R R21, SR_CTAID.X ;  /* 0x0000000000157919 */ /* 0x000ea20000002500 */
[----:B------:R-:W-:Y:S04]  /*8e00*/  BSSY B0, `(.L_x_5500) ;  /* 0x000011a000007945 */ /* 0x000fe80003800000 */
[----:B------:R-:W3:Y:S06]  /*8e10*/  S2UR UR12, SR_CTAID.Z ;  /* 0x00000000000c79c3 */ /* 0x000eec0000002700 */
[----:B------:R-:W-:-:S02]  /*8e20*/  USHF.R.S32.HI UR7, URZ, 0x1f, UR13 ;  /* 0x0000001f3f077899 */ /* 0x000fc4000801140d */
[----:B------:R-:W-:Y:S01]  /*8e30*/  IMAD R16, RZ, RZ, -UR13 ;  /* 0x8000000dff107e24 */ /* 0x000fe2000f8e02ff */
[----:B------:R-:W4:Y:S01]  /*8e40*/  S2UR UR11, SR_CTAID.Y ;  /* 0x00000000000b79c3 */ /* 0x000f220000002600 */
[----:B------:R-:W-:Y:S02]  /*8e50*/  UIMAD.WIDE.U32 UR4, UR13, UR8, URZ ;  /* 0x000000080d0472a5 */ /* 0x000fe4000f8e003f */
[----:B------:R-:W-:-:S04]  /*8e60*/  UIMAD UR6, UR7, UR8, URZ ;  /* 0x00000008070672a4 */ /* 0x000fc8000f8e023f */
[----:B------:R-:W-:Y:S01]  /*8e70*/  UIMAD UR6, UR13, UR9, UR6 ;  /* 0x000000090d0672a4 */ /* 0x000fe2000f8e0206 */
[----:B------:R-:W-:Y:S01]  /*8e80*/  BAR.SYNC.DEFER_BLOCKING 0x1, 0x100 ;  /* 0x0044000000007b1d */ /* 0x000fe20000010000 */
[----:B-1----:R-:W-:Y:S02]  /*8e90*/  ISETP.NE.AND P0, PT, R17, 0x1, PT ;  /* 0x000000011100780c */ /* 0x002fe40003f05270 */
[----:B------:R-:W-:-:S05]  /*8ea0*/  UIADD3 UR6, UR5, UR6, URZ ;  /* 0x0000000605067290 */ /* 0x000fca000fffe03f */
[----:B------:R-:W4:Y:S01]  /*8eb0*/  LDC R23, c[0x0][0xc50] ;  /* 0x00031400ff177b82 */ /* 0x000f220000000800 */
[----:B0-----:R-:W-:Y:S01]  /*8ec0*/  VIADD R4, R2, 0xffffff80 ;  /* 0xffffff8002047836 */ /* 0x001fe20000000000 */
[----:B---3--:R-:W-:Y:S01]  /*8ed0*/  USHF.R.S32.HI UR10, URZ, 0x1f, UR12 ;  /* 0x0000001f3f0a7899 */ /* 0x008fe2000801140c */
[----:B------:R-:W-:-:S03]  /*8ee0*/  ULDC.64 UR8, c[0x0][0xb38] ;  /* 0x0002ce0000087ab9 */ /* 0x000fc60000000a00 */
[----:B------:R-:W-:Y:S01]  /*8ef0*/  SHF.R.S32.HI R5, RZ, 0x1f, R4 ;  /* 0x0000001fff057819 */ /* 0x000fe20000011404 */
[----:B------:R-:W-:Y:S01]  /*8f00*/  UIMAD UR7, UR7, UR8, URZ ;  /* 0x00000008070772a4 */ /* 0x000fe2000f8e023f */
[----:B------:R-:W0:Y:S02]  /*8f10*/  LDC.64 R14, c[0x0][0xb40] ;  /* 0x0002d000ff0e7b82 */ /* 0x000e240000000a00 */
[CC--:B------:R-:W-:Y:S02]  /*8f20*/  LEA.HI R2, R5.reuse, R4.reuse, RZ, 0x7 ;  /* 0x0000000405027211 */ /* 0x0c0fe400078f38ff */
[----:B------:R-:W-:Y:S02]  /*8f30*/  LEA.HI R5, R5, R4, RZ, 0x2 ;  /* 0x0000000405057211 */ /* 0x000fe400078f10ff */
[----:B------:R-:W-:Y:S02]  /*8f40*/  LOP3.LUT R7, R2, 0xffffff80, RZ, 0xc0, !PT ;  /* 0xffffff8002077812 */ /* 0x000fe400078ec0ff */
[----:B------:R-:W-:Y:S01]  /*8f50*/  LOP3.LUT R5, R5, 0xfffffffc, RZ, 0xc0, !PT ;  /* 0xfffffffc05057812 */ /* 0x000fe200078ec0ff */
[----:B------:R-:W1:Y:S02]  /*8f60*/  @P0 LDC R13, c[0x0][0xbf0] ;  /* 0x0002fc00ff0d0b82 */ /* 0x000e640000000800 */
[----:B------:R-:W-:Y:S01]  /*8f70*/  IMAD.IADD R18, R4, 0x1, -R7 ;  /* 0x0000000104127824 */ /* 0x000fe200078e0a07 */
[----:B------:R-:W-:-:S02]  /*8f80*/  SHF.R.S32.HI R7, RZ, 0x7, R2 ;  /* 0x00000007ff077819 */ /* 0x000fc40000011402 */
[----:B------:R-:W-:Y:S02]  /*8f90*/  IADD3 R5, R4, -R5, RZ ;  /* 0x8000000504057210 */ /* 0x000fe40007ffe0ff */
[----:B------:R-:W-:Y:S01]  /*8fa0*/  SHF.R.S32.HI R9, RZ, 0x1f, R18 ;  /* 0x0000001fff097819 */ /* 0x000fe20000011412 */
[----:B------:R-:W3:Y:S01]  /*8fb0*/  @P0 LDC R123, c[0x0][0xbec] ;  /* 0x0002fb00ff7b0b82 */ /* 0x000ee20000000800 */
[----:B------:R-:W-:Y:S01]  /*8fc0*/  LEA.HI R2, R2, R7, RZ, 0x1 ;  /* 0x0000000702027211 */ /* 0x000fe200078f08ff */
[----:B----4-:R-:W-:Y:S01]  /*8fd0*/  IMAD R23, R23, R16, UR11 ;  /* 0x0000000b17177e24 */ /* 0x010fe2000f8e0210 */
[-C--:B------:R-:W-:Y:S02]  /*8fe0*/  LEA.HI R20, R9, R18.reuse, RZ, 0x2 ;  /* 0x0000001209147211 */ /* 0x080fe400078f10ff */
[----:B------:R-:W-:Y:S02]  /*8ff0*/  LOP3.LUT R2, R2, 0x3fffffe, RZ, 0xc0, !PT ;  /* 0x03fffffe02027812 */ /* 0x000fe400078ec0ff */
[--C-:B------:R-:W-:Y:S01]  /*9000*/  SHF.R.S32.HI R6, RZ, 0x2, R20.reuse ;  /* 0x00000002ff067819 */ /* 0x100fe20000011414 */
[----:B------:R-:W4:Y:S01]  /*9010*/  @P0 LDC R22, c[0x0][0xbf0] ;  /* 0x0002fc00ff160b82 */ /* 0x000f220000000800 */
[----:B------:R-:W-:Y:S01]  /*9020*/  SHF.R.S32.HI R11, RZ, 0x1f, R20 ;  /* 0x0000001fff0b7819 */ /* 0x000fe20000011414 */
[----:B------:R-:W-:Y:S01]  /*9030*/  IMAD.IADD R2, R7, 0x1, -R2 ;  /* 0x0000000107027824 */ /* 0x000fe200078e0a02 */
[----:B------:R-:W-:Y:S01]  /*9040*/  LEA.HI R9, R9, R18, RZ, 0x5 ;  /* 0x0000001209097211 */ /* 0x000fe200078f28ff */
[----:B0-----:R-:W-:Y:S01]  /*9050*/  IMAD R12, R14, UR10, RZ ;  /* 0x0000000a0e0c7c24 */ /* 0x001fe2000f8e02ff */
[----:B------:R-:W-:-:S02]  /*9060*/  LEA.HI R11, R11, R6, RZ, 0x3 ;  /* 0x000000060b0b7211 */ /* 0x000fc400078f18ff */
[----:B------:R-:W-:Y:S02]  /*9070*/  SHF.R.S32.HI R7, RZ, 0x5, R9 ;  /* 0x00000005ff077819 */ /* 0x000fe40000011409 */
[----:B------:R-:W-:Y:S01]  /*9080*/  LOP3.LUT R11, R11, 0xfffffff8, RZ, 0xc0, !PT ;  /* 0xfffffff80b0b7812 */ /* 0x000fe200078ec0ff */
[----:B------:R-:W0:Y:S04]  /*9090*/  @P0 LDC R9, c[0x0][0xbec] ;  /* 0x0002fb00ff090b82 */ /* 0x000e280000000800 */
[----:B------:R-:W-:Y:S01]  /*90a0*/  IMAD.IADD R4, R6, 0x1, -R11 ;  /* 0x0000000106047824 */ /* 0x000fe200078e0a0b */
[----:B------:R-:W-:-:S03]  /*90b0*/  LEA.HI R6, R5, R5, RZ, 0x1 ;  /* 0x0000000505067211 */ /* 0x000fc600078f08ff */
[----:B------:R-:W5:Y:S01]  /*90c0*/  LDC.64 R10, c[0x0][0xbd8] ;  /* 0x0002f600ff0a7b82 */ /* 0x000f620000000a00 */
[----:B------:R-:W-:Y:S02]  /*90d0*/  LOP3.LUT R6, R6, 0x1ffffffe, RZ, 0xc0, !PT ;  /* 0x1ffffffe06067812 */ /* 0x000fe400078ec0ff */
[----:B------:R-:W-:Y:S01]  /*90e0*/  LEA R7, R7, R4, 0x4 ;  /* 0x0000000407077211 */ /* 0x000fe200078e20ff */
[----:B------:R-:W-:Y:S02]  /*90f0*/  IMAD.U32 R4, RZ, RZ, UR4 ;  /* 0x00000004ff047e24 */ /* 0x000fe4000f8e00ff */
[----:B------:R-:W-:Y:S01]  /*9100*/  IMAD.IADD R121, R5, 0x1, -R6 ;  /* 0x0000000105797824 */ /* 0x000fe200078e0a06 */
[----:B------:R-:W-:Y:S01]  /*9110*/  LEA R2, R2, R7, 0x6 ;  /* 0x0000000702027211 */ /* 0x000fe200078e30ff */
[----:B------:R-:W-:Y:S01]  /*9120*/  IMAD.U32 R5, RZ, RZ, UR5 ;  /* 0x00000005ff057e24 */ /* 0x000fe2000f8e00ff */
[----:B------:R-:W-:Y:S01]  /*9130*/  UIMAD.WIDE.U32 UR4, UR13, UR8, URZ ;  /* 0x000000080d0472a5 */ /* 0x000fe2000f8e003f */
[----:B------:R-:W-:Y:S01]  /*9140*/  IMAD.U32 R5, RZ, RZ, UR6 ;  /* 0x00000006ff057e24 */ /* 0x000fe2000f8e00ff */
[----:B------:R-:W-:Y:S01]  /*9150*/  UIMAD UR6, UR13, UR9, UR7 ;  /* 0x000000090d0672a4 */ /* 0x000fe2000f8e0207 */
[----:B------:R-:W-:-:S02]  /*9160*/  IMAD R6, R121, 0x8, R2 ;  /* 0x0000000879067824 */ /* 0x000fc400078e0202 */
[----:B------:R-:W-:Y:S01]  /*9170*/  ULDC.64 UR8, c[0x0][0xb28] ;  /* 0x0002ca0000087ab9 */ /* 0x000fe20000000a00 */
[----:B------:R-:W-:Y:S02]  /*9180*/  UIADD3 UR6, UR5, UR6, URZ ;  /* 0x0000000605067290 */ /* 0x000fe4000fffe03f */
[----:B------:R-:W-:Y:S01]  /*9190*/  MOV R7, UR5 ;  /* 0x0000000500077c02 */ /* 0x000fe20008000f00 */
[----:B--2---:R-:W-:-:S03]  /*91a0*/  IMAD R2, R21, 0x80, R2 ;  /* 0x0000008015027824 */ /* 0x004fc600078e0202 */
[----:B------:R-:W-:Y:S01]  /*91b0*/  IMAD.U32 R7, RZ, RZ, UR6 ;  /* 0x00000006ff077e24 */ /* 0x000fe2000f8e00ff */
[----:B------:R-:W-:Y:S01]  /*91c0*/  ULDC.64 UR6, c[0x0][0xb48] ;  /* 0x0002d20000067ab9 */ /* 0x000fe20000000a00 */
[C---:B-----5:R-:W-:Y:S02]  /*91d0*/  IMAD R8, R10.reuse, UR10, RZ ;  /* 0x0000000a0a087c24 */ /* 0x060fe4000f8e02ff */
[----:B------:R-:W-:-:S04]  /*91e0*/  IMAD.WIDE.U32 R4, R10, UR12, R4 ;  /* 0x0000000c0a047c25 */ /* 0x000fc8000f8e0004 */
[----:B------:R-:W-:Y:S02]  /*91f0*/  IMAD R11, R11, UR12, R8 ;  /* 0x0000000c0b0b7c24 */ /* 0x000fe4000f8e0208 */
[----:B------:R-:W-:Y:S02]  /*9200*/  IMAD R8, R21, 0x80, R6 ;  /* 0x0000008015087824 */ /* 0x000fe400078e0206 */
[----:B------:R-:W-:Y:S01]  /*9210*/  IMAD.U32 R6, RZ, RZ, UR4 ;  /* 0x00000004ff067e24 */ /* 0x000fe2000f8e00ff */
[----:B------:R-:W-:Y:S01]  /*9220*/  IADD3 R5, R5, R11, RZ ;  /* 0x0000000b05057210 */ /* 0x000fe20007ffe0ff */
[----:B0-----:R-:W-:Y:S01]  /*9230*/  @P0 IMAD.HI.U32 R10, R8, R9, RZ ;  /* 0x00000009080a0227 */ /* 0x001fe200078e00ff */
[----:B------:R-:W-:-:S03]  /*9240*/  ULDC.64 UR4, c[0x0][0xbe0] ;  /* 0x0002f80000047ab9 */ /* 0x000fc60000000a00 */
[----:B------:R-:W-:Y:S01]  /*9250*/  IMAD.MOV.U32 R9, RZ, RZ, R8 ;  /* 0x000000ffff097224 */ /* 0x000fe200078e0008 */
[----:B-1----:R-:W-:Y:S01]  /*9260*/  @P0 SHF.R.U32.HI R9, RZ, R13, R10 ;  /* 0x0000000dff090219 */ /* 0x002fe2000001160a */
[----:B------:R-:W-:Y:S01]  /*9270*/  IMAD R13, R15, UR12, R12 ;  /* 0x0000000c0f0d7c24 */ /* 0x000fe2000f8e020c */
[----:B------:R-:W-:Y:S01]  /*9280*/  SHF.R.S32.HI R12, RZ, 0x1f, R23 ;  /* 0x0000001fff0c7819 */ /* 0x000fe20000011417 */
[----:B------:R-:W-:-:S04]  /*9290*/  IMAD.WIDE.U32 R6, R14, UR12, R6 ;  /* 0x0000000c0e067c25 */ /* 0x000fc8000f8e0006 */
[----:B---3--:R-:W-:-:S04]  /*92a0*/  @P0 IMAD.HI.U32 R123, R8, R123, RZ ;  /* 0x0000007b087b0227 */ /* 0x008fc800078e00ff */
[----:B------:R-:W-:Y:S02]  /*92b0*/  IMAD.IADD R7, R7, 0x1, R13 ;  /* 0x0000000107077824 */ /* 0x000fe400078e020d */
[----:B------:R-:W-:Y:S02]  /*92c0*/  IMAD R13, R12, UR6, RZ ;  /* 0x000000060c0d7c24 */ /* 0x000fe4000f8e02ff */
[----:B------:R-:W-:-:S04]  /*92d0*/  IMAD.WIDE.U32 R4, R23, UR4, R4 ;  /* 0x0000000417047c25 */ /* 0x000fc8000f8e0004 */
[----:B------:R-:W-:Y:S01]  /*92e0*/  IMAD.MOV.U32 R11, RZ, RZ, R8 ;  /* 0x000000ffff0b7224 */ /* 0x000fe200078e0008 */
[----:B----4-:R-:W-:Y:S01]  /*92f0*/  @P0 SHF.R.U32.HI R11, RZ, R22, R123 ;  /* 0x00000016ff0b0219 */ /* 0x010fe2000001167b */
[----:B------:R-:W-:Y:S01]  /*9300*/  IMAD R10, R12, UR4, RZ ;  /* 0x000000040c0a7c24 */ /* 0x000fe2000f8e02ff */
[----:B------:R-:W-:Y:S01]  /*9310*/  IADD3 R4, P0, R9, R4, RZ ;  /* 0x0000000409047210 */ /* 0x000fe20007f1e0ff */
[----:B------:R-:W-:Y:S01]  /*9320*/  IMAD R15, R23, UR7, R13 ;  /* 0x00000007170f7c24 */ /* 0x000fe2000f8e020d */
[--C-:B------:R-:W-:Y:S01]  /*9330*/  SHF.R.S32.HI R13, RZ, 0x1f, R9.reuse ;  /* 0x0000001fff0d7819 */ /* 0x100fe20000011409 */
[----:B------:R-:W-:Y:S01]  /*9340*/  IMAD.MOV R9, RZ, RZ, -R9 ;  /* 0x000000ffff097224 */ /* 0x000fe200078e0a09 */
[----:B------:R-:W-:Y:S01]  /*9350*/  IADD3 R14, -R11, RZ, RZ ;  /* 0x000000ff0b0e7210 */ /* 0x000fe20007ffe1ff */
[----:B------:R-:W-:Y:S01]  /*9360*/  IMAD R12, R23, UR5, R10 ;  /* 0x00000005170c7c24 */ /* 0x000fe2000f8e020a */
[----:B------:R-:W-:Y:S01]  /*9370*/  SHF.R.S32.HI R10, RZ, 0x1f, R11 ;  /* 0x0000001fff0a7819 */ /* 0x000fe2000001140b */
[----:B------:R-:W-:Y:S01]  /*9380*/  IMAD R9, R17, R9, R8 ;  /* 0x0000000911097224 */ /* 0x000fe200078e0208 */
[----:B------:R-:W-:Y:S01]  /*9390*/  ULDC.64 UR4, c[0x0][0xb30] ;  /* 0x0002cc0000047ab9 */ /* 0x000fe20000000a00 */
[----:B------:R-:W-:Y:S01]  /*93a0*/  IMAD.WIDE.U32 R6, R23, UR6, R6 ;  /* 0x0000000617067c25 */ /* 0x000fe2000f8e0006 */
[----:B------:R-:W-:Y:S01]  /*93b0*/  IADD3.X R5, R13, R5, R12, P0, !PT ;  /* 0x000000050d057210 */ /* 0x000fe200007fe40c */
[----:B------:R-:W-:-:S02]  /*93c0*/  ULDC.64 UR6, c[0x0][0xbc8] ;  /* 0x0002f20000067ab9 */ /* 0x000fc40000000a00 */
        /* <DEDUP_REMOVED lines=42> */
[----:B------:R-:W-:-:S05]  /*9670*/  IMAD.IADD R15, R18, 0x1, -R15 ;  /* 0x00000001120f7824 */ /* 0x000fca00078e0a0f */
[----:B------:R-:W-:Y:S01]  /*9680*/  SHF.L.U32 R2, R15, 0x1, RZ ;  /* 0x000000010f027819 */ /* 0x000fe200000006ff */
[----:B0-----:R3:W-:Y:S04]  /*9690*/  @!P1 ST.E desc[UR36][R10.64], R3 ;  /* 0x000000030a009985 */ /* 0x0017e8000c101924 */
[----:B--2---:R3:W-:Y:S01]  /*96a0*/  @!P0 ST.E desc[UR36][R12.64], R0 ;  /* 0x000000000c008985 */ /* 0x0047e2000c101924 */
[----:B------:R-:W-:Y:S05]  /*96b0*/  @P2 BRA `(.L_x_5501) ;  /* 0x0000000800382947 */ /* 0x000fea0003800000 */
[C---:B---3--:R-:W-:Y:S01]  /*96c0*/  VIADD R3, R2.reuse, 0x10 ;  /* 0x0000001002037836 */ /* 0x048fe20000000000 */
        /* <DEDUP_REMOVED lines=8> */
[C---:B------:R-:W-:Y:S01]  /*9750*/  IADD3 R17, R2.reuse, 0x20, RZ ;  /* 0x0000002002117810 */ /* 0x040fe20007ffe0ff */
[----:B------:R-:W-:Y:S01]  /*9760*/  VIADD R22, R2, 0x50 ;  /* 0x0000005002167836 */ /* 0x000fe20000000000 */
[----:B------:R-:W-:-:S02]  /*9770*/  ISETP.GE.AND P5, PT, R16, UR4, PT ;  /* 0x0000000410007c0c */ /* 0x000fc4000bfa6270 */
[----:B------:R-:W-:Y:S02]  /*9780*/  ISETP.GE.AND P6, PT, R17, UR4, PT ;  /* 0x0000000411007c0c */ /* 0x000fe4000bfc6270 */
[C---:B------:R-:W-:Y:S01]  /*9790*/  IADD3 R20, R2.reuse, 0x40, RZ ;  /* 0x0000004002147810 */ /* 0x040fe20007ffe0ff */
[----:B-1--4-:R-:W-:Y:S01]  /*97a0*/  @!P0 IMAD.WIDE R10, R2, 0x4, R4 ;  /* 0x00000004020a8825 */ /* 0x012fe200078e0204 */
[----:B------:R-:W-:Y:S02]  /*97b0*/  ISETP.GE.AND P3, PT, R18, UR4, PT ;  /* 0x0000000412007c0c */ /* 0x000fe4000bf66270 */
[----:B------:R-:W-:Y:S02]  /*97c0*/  @!P2 LEA.HI R3, R3, R3, RZ, 0x1 ;  /* 0x000000030303a211 */ /* 0x000fe400078f08ff */
[----:B------:R-:W-:Y:S01]  /*97d0*/  @!P1 LEA.HI R0, R0, R0, RZ, 0x1 ;  /* 0x0000000000009211 */ /* 0x000fe200078f08ff */
[----:B------:R0:W-:Y:S01]  /*97e0*/  @!P0 ST.E.64 desc[UR36][R10.64], R24 ;  /* 0x000000180a008985 */ /* 0x0001e2000c101b24 */
[----:B------:R-:W-:-:S02]  /*97f0*/  @!P2 LOP3.LUT R3, R3, 0xfffffffe, RZ, 0xc0, !PT ;  /* 0xfffffffe0303a812 */ /* 0x000fc400078ec0ff */
[----:B------:R-:W-:Y:S01]  /*9800*/  @!P1 LOP3.LUT R13, R0, 0xfffffffe, RZ, 0xc0, !PT ;  /* 0xfffffffe000d9812 */ /* 0x000fe200078ec0ff */
[----:B------:R-:W-:Y:S01]  /*9810*/  VIADD R0, R2, 0x28 ;  /* 0x0000002802007836 */ /* 0x000fe20000000000 */
[----:B------:R-:W-:Y:S01]  /*9820*/  @!P5 LEA.HI R16, R16, R16, RZ, 0x1 ;  /* 0x000000101010d211 */ /* 0x000fe200078f08ff */
[--C-:B------:R-:W-:Y:S01]  /*9830*/  @!P2 IMAD.WIDE R14, R3, 0x4, R4.reuse ;  /* 0x00000004030ea825 */ /* 0x100fe200078e0204 */
[----:B------:R-:W-:Y:S02]  /*9840*/  @!P6 LEA.HI R17, R17, R17, RZ, 0x1 ;  /* 0x000000111111e211 */ /* 0x000fe400078f08ff */
[----:B------:R-:W-:Y:S01]  /*9850*/  ISETP.GE.AND P0, PT, R0, UR4, PT ;  /* 0x0000000400007c0c */ /* 0x000fe2000bf06270 */
[----:B------:R-:W-:Y:S01]  /*9860*/  @!P1 IMAD.WIDE R12, R13, 0x4, R4 ;  /* 0x000000040d0c9825 */ /* 0x000fe200078e0204 */
[----:B------:R-:W-:-:S03]  /*9870*/  @!P3 LEA.HI R18, R18, R18, RZ, 0x1 ;  /* 0x000000121212b211 */ /* 0x000fc600078f08ff */
[C---:B------:R-:W-:Y:S01]  /*9880*/  VIADD R3, R2.reuse, 0x30 ;  /* 0x0000003002037836 */ /* 0x040fe20000000000 */
[----:B------:R1:W-:Y:S01]  /*9890*/  @!P1 ST.E.64 desc[UR36][R12.64], R28 ;  /* 0x0000001c0c009985 */ /* 0x0003e2000c101b24 */
[----:B------:R-:W-:Y:S01]  /*98a0*/  ISETP.GE.AND P1, PT, R21, UR4, PT ;  /* 0x0000000415007c0c */ /* 0x000fe2000bf26270 */
[----:B0-----:R-:W-:Y:S01]  /*98b0*/  VIADD R24, R2, 0x58 ;  /* 0x0000005802187836 */ /* 0x001fe20000000000 */
[----:B------:R-:W-:Y:S01]  /*98c0*/  @!P5 LOP3.LUT R11, R16, 0xfffffffe, RZ, 0xc0, !PT ;  /* 0xfffffffe100bd812 */ /* 0x000fe200078ec0ff */
[----:B------:R0:W-:Y:S01]  /*98d0*/  @!P2 ST.E.64 desc[UR36][R14.64], R32 ;  /* 0x000000200e00a985 */ /* 0x0001e2000c101b24 */
[----:B------:R-:W-:Y:S02]  /*98e0*/  ISETP.GE.AND P4, PT, R3, UR4, PT ;  /* 0x0000000403007c0c */ /* 0x000fe4000bf86270 */
[----:B------:R-:W-:Y:S01]  /*98f0*/  ISETP.GE.AND P2, PT, R20, UR4, PT ;  /* 0x0000000414007c0c */ /* 0x000fe2000bf46270 */
[----:B------:R-:W-:Y:S01]  /*9900*/  @!P5 IMAD.WIDE R10, R11, 0x4, R4 ;  /* 0x000000040b0ad825 */ /* 0x000fe200078e0204 */
[----:B------:R-:W-:-:S02]  /*9910*/  @!P0 LEA.HI R0, R0, R0, RZ, 0x1 ;  /* 0x0000000000008211 */ /* 0x000fc400078f08ff */
[----:B------:R-:W-:Y:S02]  /*9920*/  IADD3 R25, R2, 0x80, RZ ;  /* 0x0000008002197810 */ /* 0x000fe40007ffe0ff */
[----:B------:R2:W-:Y:S01]  /*9930*/  @!P5 ST.E.64 desc[UR36][R10.64], R36 ;  /* 0x000000240a00d985 */ /* 0x0005e2000c101b24 */
[----:B-1----:R-:W-:Y:S02]  /*9940*/  @!P6 LOP3.LUT R13, R17, 0xfffffffe, RZ, 0xc0, !PT ;  /* 0xfffffffe110de812 */ /* 0x002fe400078ec0ff */
[----:B------:R-:W-:Y:S02]  /*9950*/  @!P1 LEA.HI R16, R21, R21, RZ, 0x1 ;  /* 0x0000001515109211 */ /* 0x000fe400078f08ff */
[----:B0-----:R-:W-:Y:S01]  /*9960*/  @!P4 LEA.HI R14, R3, R3, RZ, 0x1 ;  /* 0x00000003030ec211 */ /* 0x001fe200078f08ff */
[----:B------:R-:W-:Y:S01]  /*9970*/  @!P6 IMAD.WIDE R12, R13, 0x4, R4 ;  /* 0x000000040d0ce825 */ /* 0x000fe200078e0204 */
[----:B------:R-:W-:Y:S02]  /*9980*/  @!P2 LEA.HI R20, R20, R20, RZ, 0x1 ;  /* 0x000000141414a211 */ /* 0x000fe400078f08ff */
[----:B------:R-:W-:-:S02]  /*9990*/  @!P0 LOP3.LUT R3, R0, 0xfffffffe, RZ, 0xc0, !PT ;  /* 0xfffffffe00038812 */ /* 0x000fc400078ec0ff */
[----:B------:R-:W-:Y:S01]  /*99a0*/  @!P4 LOP3.LUT R15, R14, 0xfffffffe, RZ, 0xc0, !PT ;  /* 0xfffffffe0e0fc812 */ /* 0x000fe200078ec0ff */
[----:B------:R0:W-:Y:S01]  /*99b0*/  @!P6 ST.E.64 desc[UR36][R12.64], R40 ;  /* 0x000000280c00e985 */ /* 0x0001e2000c101b24 */
[----:B------:R-:W-:Y:S01]  /*99c0*/  @!P3 LOP3.LUT R17, R18, 0xfffffffe, RZ, 0xc0, !PT ;  /* 0xfffffffe1211b812 */ /* 0x000fe200078ec0ff */
[----:B--2---:R-:W-:Y:S01]  /*99d0*/  @!P0 IMAD.WIDE R10, R3, 0x4, R4 ;  /* 0x00000004030a8825 */ /* 0x004fe200078e0204 */
[----:B------:R-:W-:Y:S02]  /*99e0*/  @!P2 LOP3.LUT R21, R20, 0xfffffffe, RZ, 0xc0, !PT ;  /* 0xfffffffe1415a812 */ /* 0x000fe400078ec0ff */
[----:B------:R-:W-:Y:S01]  /*99f0*/  @!P1 LOP3.LUT R23, R16, 0xfffffffe, RZ, 0xc0, !PT ;  /* 0xfffffffe10179812 */ /* 0x000fe200078ec0ff */
[----:B------:R-:W-:Y:S01]  /*9a00*/  VIADD R3, R2, 0x68 ;  /* 0x0000006802037836 */ /* 0x000fe20000000000 */
[----:B------:R-:W-:Y:S01]  /*9a10*/  ISETP.GE.AND P5, PT, R22, UR4, PT ;  /* 0x0000000416007c0c */ /* 0x000fe2000bfa6270 */
[----:B------:R1:W-:Y:S01]  /*9a20*/  @!P0 ST.E.64 desc[UR36][R10.64], R44 ;  /* 0x0000002c0a008985 */ /* 0x0003e2000c101b24 */
[C---:B------:R-:W-:Y:S01]  /*9a30*/  IADD3 R0, R2.reuse, 0x60, RZ ;  /* 0x0000006002007810 */ /* 0x040fe20007ffe0ff */
[----:B------:R-:W-:Y:S01]  /*9a40*/  VIADD R18, R2, 0x70 ;  /* 0x0000007002127836 */ /* 0x000fe20000000000 */
[----:B------:R-:W-:-:S02]  /*9a50*/  ISETP.GE.AND P6, PT, R24, UR4, PT ;  /* 0x0000000418007c0c */ /* 0x000fc4000bfc6270 */
[----:B------:R-:W-:Y:S01]  /*9a60*/  ISETP.GE.AND P0, PT, R0, UR4, PT ;  /* 0x0000000400007c0c */ /* 0x000fe2000bf06270 */
[----:B0-----:R-:W-:-:S04]  /*9a70*/  @!P4 IMAD.WIDE R12, R15, 0x4, R4 ;  /* 0x000000040f0cc825 */ /* 0x001fc800078e0204 */
[--C-:B------:R-:W-:Y:S01]  /*9a80*/  @!P3 IMAD.WIDE R14, R17, 0x4, R4.reuse ;  /* 0x00000004110eb825 */ /* 0x100fe200078e0204 */
[----:B------:R0:W-:Y:S01]  /*9a90*/  @!P4 ST.E.64 desc[UR36][R12.64], R48 ;  /* 0x000000300c00c985 */ /* 0x0001e2000c101b24 */
[----:B------:R-:W-:Y:S02]  /*9aa0*/  ISETP.GE.AND P4, PT, R25, UR4, PT ;  /* 0x0000000419007c0c */ /* 0x000fe4000bf86270 */
[--C-:B------:R-:W-:Y:S01]  /*9ab0*/  @!P2 IMAD.WIDE R16, R21, 0x4, R4.reuse ;  /* 0x000000041510a825 */ /* 0x100fe200078e0204 */
[----:B------:R2:W-:Y:S01]  /*9ac0*/  @!P3 ST.E.64 desc[UR36][R14.64], R52 ;  /* 0x000000340e00b985 */ /* 0x0005e2000c101b24 */
[----:B------:R-:W-:Y:S02]  /*9ad0*/  @!P5 LEA.HI R22, R22, R22, RZ, 0x1 ;  /* 0x000000161616d211 */ /* 0x000fe400078f08ff */
[----:B------:R-:W-:Y:S01]  /*9ae0*/  @!P1 IMAD.WIDE R20, R23, 0x4, R4 ;  /* 0x0000000417149825 */ /* 0x000fe200078e0204 */
[----:B------:R3:W-:Y:S01]  /*9af0*/  @!P2 ST.E.64 desc[UR36][R16.64], R56 ;  /* 0x000000381000a985 */ /* 0x0007e2000c101b24 */
[----:B------:R-:W-:-:S02]  /*9b00*/  ISETP.GE.AND P2, PT, R18, UR4, PT ;  /* 0x0000000412007c0c */ /* 0x000fc4000bf46270 */
[----:B------:R-:W-:Y:S01]  /*9b10*/  VIADD R23, R2, 0x78 ;  /* 0x0000007802177836 */ /* 0x000fe20000000000 */
[----:B------:R4:W-:Y:S01]  /*9b20*/  @!P1 ST.E.64 desc[UR36][R20.64], R60 ;  /* 0x0000003c14009985 */ /* 0x0009e2000c101b24 */
[----:B------:R-:W-:Y:S02]  /*9b30*/  ISETP.GE.AND P1, PT, R3, UR4, PT ;  /* 0x0000000403007c0c */ /* 0x000fe4000bf26270 */
[----:B------:R-:W-:Y:S02]  /*9b40*/  @!P6 LEA.HI R24, R24, R24, RZ, 0x1 ;  /* 0x000000181818e211 */ /* 0x000fe400078f08ff */
[----:B------:R-:W-:Y:S02]  /*9b50*/  ISETP.GE.AND P3, PT, R23, UR4, PT ;  /* 0x0000000417007c0c */ /* 0x000fe4000bf66270 */
[----:B-1----:R-:W-:Y:S02]  /*9b60*/  @!P5 LOP3.LUT R11, R22, 0xfffffffe, RZ, 0xc0, !PT ;  /* 0xfffffffe160bd812 */ /* 0x002fe400078ec0ff */
[----:B------:R-:W-:-:S02]  /*9b70*/  @!P0 LEA.HI R0, R0, R0, RZ, 0x1 ;  /* 0x0000000000008211 */ /* 0x000fc400078f08ff */
[----:B0-----:R-:W-:Y:S01]  /*9b80*/  @!P6 LOP3.LUT R13, R24, 0xfffffffe, RZ, 0xc0, !PT ;  /* 0xfffffffe180de812 */ /* 0x001fe200078ec0ff */
[--C-:B------:R-:W-:Y:S01]  /*9b90*/  @!P5 IMAD.WIDE R10, R11, 0x4, R4.reuse ;  /* 0x000000040b0ad825 */ /* 0x100fe200078e0204 */
[----:B--2---:R-:W-:Y:S02]  /*9ba0*/  @!P0 LOP3.LUT R15, R0, 0xfffffffe, RZ, 0xc0, !PT ;  /* 0xfffffffe000f8812 */ /* 0x004fe400078ec0ff */
[----:B------:R-:W-:Y:S01]  /*9bb0*/  @!P1 LEA.HI R3, R3, R3, RZ, 0x1 ;  /* 0x0000000303039211 */ /* 0x000fe200078f08ff */
[--C-:B------:R-:W-:Y:S01]  /*9bc0*/  @!P6 IMAD.WIDE R12, R13, 0x4, R4.reuse ;  /* 0x000000040d0ce825 */ /* 0x100fe200078e0204 */
[----:B------:R-:W-:Y:S01]  /*9bd0*/  @!P2 LEA.HI R18, R18, R18, RZ, 0x1 ;  /* 0x000000121212a211 */ /* 0x000fe200078f08ff */
[----:B------:R0:W-:Y:S01]  /*9be0*/  @!P5 ST.E.64 desc[UR36][R10.64], R64 ;  /* 0x000000400a00d985 */ /* 0x0001e2000c101b24 */
[----:B------:R-:W-:Y:S01]  /*9bf0*/  @!P1 LOP3.LUT R3, R3, 0xfffffffe, RZ, 0xc0, !PT ;  /* 0xfffffffe03039812 */ /* 0x000fe200078ec0ff */
[----:B------:R-:W-:Y:S01]  /*9c00*/  @!P0 IMAD.WIDE R14, R15, 0x4, R4 ;  /* 0x000000040f0e8825 */ /* 0x000fe200078e0204 */
[----:B------:R-:W-:Y:S01]  /*9c10*/  @!P3 LEA.HI R23, R23, R23, RZ, 0x1 ;  /* 0x000000171717b211 */ /* 0x000fe200078f08ff */
[----:B------:R1:W-:Y:S01]  /*9c20*/  @!P6 ST.E.64 desc[UR36][R12.64], R68 ;  /* 0x000000440c00e985 */ /* 0x0003e2000c101b24 */
[----:B------:R-:W-:Y:S01]  /*9c30*/  @!P4 LEA.HI R25, R25, R25, RZ, 0x1 ;  /* 0x000000191919c211 */ /* 0x000fe200078f08ff */
[----:B------:R-:W-:Y:S01]  /*9c40*/  VIADD R0, R2, 0x88 ;  /* 0x0000008802007836 */ /* 0x000fe20000000000 */
[----:B---3--:R-:W-:Y:S01]  /*9c50*/  @!P2 LOP3.LUT R17, R18, 0xfffffffe, RZ, 0xc0, !PT ;  /* 0xfffffffe1211a812 */ /* 0x008fe200078ec0ff */
[----:B------:R2:W-:Y:S01]  /*9c60*/  @!P0 ST.E.64 desc[UR36][R14.64], R72 ;  /* 0x000000480e008985 */ /* 0x0005e2000c101b24 */
[----:B------:R-:W-:Y:S01]  /*9c70*/  @!P3 LOP3.LUT R23, R23, 0xfffffffe, RZ, 0xc0, !PT ;  /* 0xfffffffe1717b812 */ /* 0x000fe200078ec0ff */
[----:B------:R-:W-:Y:S01]  /*9c80*/  VIADD R18, R2, 0x98 ;  /* 0x0000009802127836 */ /* 0x000fe20000000000 */
[----:B----4-:R-:W-:-:S02]  /*9c90*/  @!P4 LOP3.LUT R21, R25, 0xfffffffe, RZ, 0xc0, !PT ;  /* 0xfffffffe1915c812 */ /* 0x010fc400078ec0ff */
[----:B------:R-:W-:Y:S01]  /*9ca0*/  IADD3 R22, R2, 0xa0, RZ ;  /* 0x000000a002167810 */ /* 0x000fe20007ffe0ff */
[----:B0-----:R-:W-:Y:S01]  /*9cb0*/  @!P1 IMAD.WIDE R10, R3, 0x4, R4 ;  /* 0x00000004030a9825 */ /* 0x001fe200078e0204 */
[----:B------:R-:W-:-:S03]  /*9cc0*/  ISETP.GE.AND P0, PT, R0, UR4, PT ;  /* 0x0000000400007c0c */ /* 0x000fc6000bf06270 */
        /* <DEDUP_REMOVED lines=9> */
[----:B------:R-:W-:-:S02]  /*9d60*/  ISETP.GE.AND P3, PT, R22, UR4, PT ;  /* 0x0000000416007c0c */ /* 0x000fc4000bf66270 */
[C---:B--2---:R-:W-:Y:S01]  /*9d70*/  VIADD R14, R2.reuse, 0xa8 ;  /* 0x000000a8020e7836 */ /* 0x044fe20000000000 */
[----:B------:R2:W-:Y:S01]  /*9d80*/  @!P4 ST.E.64 desc[UR36][R20.64], R88 ;  /* 0x000000581400c985 */ /* 0x0005e2000c101b24 */
[----:B0-----:R-:W-:Y:S01]  /*9d90*/  VIADD R11, R2, 0xb8 ;  /* 0x000000b8020b7836 */ /* 0x001fe20000000000 */
[----:B------:R-:W-:Y:S01]  /*9da0*/  @!P0 LEA.HI R0, R0, R0, RZ, 0x1 ;  /* 0x0000000000008211 */ /* 0x000fe200078f08ff */
[----:B------:R-:W-:Y:S01]  /*9db0*/  VIADD R15, R2, 0xb0 ;  /* 0x000000b0020f7836 */ /* 0x000fe20000000000 */
[----:B------:R-:W-:Y:S02]  /*9dc0*/  ISETP.GE.AND P4, PT, R14, UR4, PT ;  /* 0x000000040e007c0c */ /* 0x000fe4000bf86270 */
[----:B------:R-:W-:Y:S02]  /*9dd0*/  ISETP.GE.AND P6, PT, R11, UR4, PT ;  /* 0x000000040b007c0c */ /* 0x000fe4000bfc6270 */
[----:B------:R-:W-:Y:S02]  /*9de0*/  ISETP.GE.AND P5, PT, R15, UR4, PT ;  /* 0x000000040f007c0c */ /* 0x000fe4000bfa6270 */
[----:B------:R-:W-:-:S02]  /*9df0*/  @!P1 LEA.HI R3, R3, R3, RZ, 0x1 ;  /* 0x0000000303039211 */ /* 0x000fc400078f08ff */
[----:B------:R-:W-:Y:S02]  /*9e00*/  @!P2 LEA.HI R18, R18, R18, RZ, 0x1 ;  /* 0x000000121212a211 */ /* 0x000fe400078f08ff */
[----:B------:R-:W-:Y:S02]  /*9e10*/  @!P3 LEA.HI R22, R22, R22, RZ, 0x1 ;  /* 0x000000161616b211 */ /* 0x000fe400078f08ff */
[----:B------:R-:W-:Y:S02]  /*9e20*/  @!P1 LOP3.LUT R3, R3, 0xfffffffe, RZ, 0xc0, !PT ;  /* 0xfffffffe03039812 */ /* 0x000fe400078ec0ff */
[----:B------:R-:W-:Y:S02]  /*9e30*/  @!P4 LEA.HI R14, R14, R14, RZ, 0x1 ;  /* 0x0000000e0e0ec211 */ /* 0x000fe400078f08ff */
[----:B-1----:R-:W-:Y:S02]  /*9e40*/  @!P6 LEA.HI R12, R11, R11, RZ, 0x1 ;  /* 0x0000000b0b0ce211 */ /* 0x002fe400078f08ff */
[----:B------:R-:W-:-:S02]  /*9e50*/  @!P5 LEA.HI R10, R15, R15, RZ, 0x1 ;  /* 0x0000000f0f0ad211 */ /* 0x000fc400078f08ff */
[----:B------:R-:W-:Y:S02]  /*9e60*/  @!P0 LOP3.LUT R11, R0, 0xfffffffe, RZ, 0xc0, !PT ;  /* 0xfffffffe000b8812 */ /* 0x000fe400078ec0ff */
[----:B------:R-:W-:Y:S02]  /*9e70*/  @!P2 LOP3.LUT R15, R18, 0xfffffffe, RZ, 0xc0, !PT ;  /* 0xfffffffe120fa812 */ /* 0x000fe400078ec0ff */
[----:B---3--:R-:W-:Y:S02]  /*9e80*/  @!P3 LOP3.LUT R17, R22, 0xfffffffe, RZ, 0xc0, !PT ;  /* 0xfffffffe1611b812 */ /* 0x008fe400078ec0ff */
[----:B--2---:R-:W-:Y:S01]  /*9e90*/  @!P4 LOP3.LUT R21, R14, 0xfffffffe, RZ, 0xc0, !PT ;  /* 0xfffffffe0e15c812 */ /* 0x004fe200078ec0ff */
        /* <DEDUP_REMOVED lines=16> */
.L_x_5501:
[----:B------:R-:W-:Y:S05]  /*9fa0*/  BSYNC B0 ;  /* 0x0000000000007941 */ /* 0x000fea0003800000 */
.L_x_5500:
[----:B------:R-:W-:Y:S01]  /*9fb0*/  ISETP.GE.AND P0, PT, R8, R7, PT ;  /* 0x000000070800720c */ /* 0x000fe20003f06270 */
[----:B01----:R2:W0:Y:S04]  /*9fc0*/  SHFL.IDX PT, R5, R9, 0x1, 0x1c1f ;  /* 0x003c1f0009057f89 */ /* 0x00342800000e0000 */
[----:B----4-:R2:W4:Y:S08]  /*9fd0*/  SHFL.IDX PT, R4, R6, 0x1, 0x1c1f ;  /* 0x003c1f0006047f89 */ /* 0x01053000000e0000 */
[----:B--2---:R-:W-:Y:S05]  /*9fe0*/  @P0 BRA `(.L_x_5460) ;  /* 0x0000004800540947 */ /* 0x004fea0003800000 */
[C---:B---3--:R-:W-:Y:S01]  /*9ff0*/  IADD3 R0, R2.reuse, 0x8, RZ ;  /* 0x0000000802007810 */ /* 0x048fe20007ffe0ff */
        /* <DEDUP_REMOVED lines=15> */
[----:B0---4-:R-:W-:Y:S01]  /*a0f0*/  @!P2 IMAD.WIDE R6, R2, 0x4, R4 ;  /* 0x000000040206a825 */ /* 0x011fe200078e0204 */
[----:B------:R-:W-:-:S02]  /*a100*/  ISETP.GE.AND P6, PT, R14, UR4, PT ;  /* 0x000000040e007c0c */ /* 0x000fc4000bfc6270 */
[----:B------:R-:W-:Y:S01]  /*a110*/  @!P3 LEA.HI R0, R0, R0, RZ, 0x1 ;  /* 0x000000000000b211 */ /* 0x000fe200078f08ff */
[----:B------:R-:W-:Y:S01]  /*a120*/  VIADD R21, R2, 0x78 ;  /* 0x0000007802157836 */ /* 0x000fe20000000000 */
[----:B------:R0:W-:Y:S01]  /*a130*/  @!P2 ST.E.64 desc[UR36][R6.64], R26 ;  /* 0x0000001a0600a985 */ /* 0x0001e2000c101b24 */
[----:B------:R-:W-:Y:S02]  /*a140*/  @!P0 LEA.HI R3, R3, R3, RZ, 0x1 ;  /* 0x0000000303038211 */ /* 0x000fe400078f08ff */
[----:B------:R-:W-:Y:S01]  /*a150*/  @!P3 LOP3.LUT R9, R0, 0xfffffffe, RZ, 0xc0, !PT ;  /* 0xfffffffe0009b812 */ /* 0x000fe200078ec0ff */
[----:B------:R-:W-:Y:S01]  /*a160*/  VIADD R0, R2, 0x20 ;  /* 0x0000002002007836 */ /* 0x000fe20000000000 */
[----:B------:R-:W-:Y:S02]  /*a170*/  @!P1 LEA.HI R10, R10, R10, RZ, 0x1 ;  /* 0x0000000a0a0a9211 */ /* 0x000fe400078f08ff */
[----:B------:R-:W-:Y:S01]  /*a180*/  @!P0 LOP3.LUT R3, R3, 0xfffffffe, RZ, 0xc0, !PT ;  /* 0xfffffffe03038812 */ /* 0x000fe200078ec0ff */
[----:B------:R-:W-:Y:S01]  /*a190*/  @!P3 IMAD.WIDE R8, R9, 0x4, R4 ;  /* 0x000000040908b825 */ /* 0x000fe200078e0204 */
[----:B------:R-:W-:-:S02]  /*a1a0*/  ISETP.GE.AND P2, PT, R0, UR4, PT ;  /* 0x0000000400007c0c */ /* 0x000fc4000bf46270 */
[----:B------:R-:W-:Y:S02]  /*a1b0*/  @!P4 LEA.HI R12, R12, R12, RZ, 0x1 ;  /* 0x0000000c0c0cc211 */ /* 0x000fe400078f08ff */
[----:B------:R1:W-:Y:S01]  /*a1c0*/  @!P3 ST.E.64 desc[UR36][R8.64], R30 ;  /* 0x0000001e0800b985 */ /* 0x0003e2000c101b24 */
[----:B------:R-:W-:Y:S01]  /*a1d0*/  ISETP.GE.AND P3, PT, R11, UR4, PT ;  /* 0x000000040b007c0c */ /* 0x000fe2000bf66270 */
[----:B0-----:R-:W-:Y:S01]  /*a1e0*/  @!P0 IMAD.WIDE R6, R3, 0x4, R4 ;  /* 0x0000000403068825 */ /* 0x001fe200078e0204 */
[----:B------:R-:W-:Y:S02]  /*a1f0*/  @!P6 LEA.HI R14, R14, R14, RZ, 0x1 ;  /* 0x0000000e0e0ee211 */ /* 0x000fe400078f08ff */
[----:B------:R-:W-:Y:S02]  /*a200*/  IADD3 R16, R2, 0x48, RZ ;  /* 0x0000004802107810 */ /* 0x000fe40007ffe0ff */
[----:B------:R0:W-:Y:S01]  /*a210*/  @!P0 ST.E.64 desc[UR36][R6.64], R34 ;  /* 0x0000002206008985 */ /* 0x0001e2000c101b24 */
[----:B------:R-:W-:-:S02]  /*a220*/  @!P6 LOP3.LUT R17, R14, 0xfffffffe, RZ, 0xc0, !PT ;  /* 0xfffffffe0e11e812 */ /* 0x000fc400078ec0ff */
[----:B------:R-:W-:Y:S02]  /*a230*/  @!P2 LEA.HI R0, R0, R0, RZ, 0x1 ;  /* 0x000000000000a211 */ /* 0x000fe400078f08ff */
[----:B------:R-:W-:Y:S02]  /*a240*/  ISETP.GE.AND P0, PT, R18, UR4, PT ;  /* 0x0000000412007c0c */ /* 0x000fe4000bf06270 */
[----:B-1----:R-:W-:Y:S02]  /*a250*/  @!P1 LOP3.LUT R9, R10, 0xfffffffe, RZ, 0xc0, !PT ;  /* 0xfffffffe0a099812 */ /* 0x002fe400078ec0ff */
[----:B------:R-:W-:Y:S02]  /*a260*/  @!P3 LEA.HI R11, R11, R11, RZ, 0x1 ;  /* 0x0000000b0b0bb211 */ /* 0x000fe400078f08ff */
[----:B------:R-:W-:Y:S01]  /*a270*/  @!P5 LEA.HI R10, R13, R13, RZ, 0x1 ;  /* 0x0000000d0d0ad211 */ /* 0x000fe200078f08ff */
[----:B------:R-:W-:Y:S01]  /*a280*/  @!P1 IMAD.WIDE R8, R9, 0x4, R4 ;  /* 0x0000000409089825 */ /* 0x000fe200078e0204 */
[----:B------:R-:W-:-:S02]  /*a290*/  @!P2 LOP3.LUT R3, R0, 0xfffffffe, RZ, 0xc0, !PT ;  /* 0xfffffffe0003a812 */ /* 0x000fc400078ec0ff */
[----:B------:R-:W-:Y:S01]  /*a2a0*/  @!P3 LOP3.LUT R11, R11, 0xfffffffe, RZ, 0xc0, !PT ;  /* 0xfffffffe0b0bb812 */ /* 0x000fe200078ec0ff */
[----:B------:R-:W-:Y:S01]  /*a2b0*/  VIADD R0, R2, 0x58 ;  /* 0x0000005802007836 */ /* 0x000fe20000000000 */
[----:B------:R-:W-:Y:S01]  /*a2c0*/  @!P4 LOP3.LUT R13, R12, 0xfffffffe, RZ, 0xc0, !PT ;  /* 0xfffffffe0c0dc812 */ /* 0x000fe200078ec0ff */
[----:B------:R1:W-:Y:S01]  /*a2d0*/  @!P1 ST.E.64 desc[UR36][R8.64], R38 ;  /* 0x0000002608009985 */ /* 0x0003e2000c101b24 */
[----:B------:R-:W-:Y:S01]  /*a2e0*/  @!P5 LOP3.LUT R15, R10, 0xfffffffe, RZ, 0xc0, !PT ;  /* 0xfffffffe0a0fd812 */ /* 0x000fe200078ec0ff */
[--C-:B0-----:R-:W-:Y:S01]  /*a2f0*/  @!P2 IMAD.WIDE R6, R3, 0x4, R4.reuse ;  /* 0x000000040306a825 */ /* 0x101fe200078e0204 */
[----:B------:R-:W-:Y:S02]  /*a300*/  ISETP.GE.AND P1, PT, R16, UR4, PT ;  /* 0x0000000410007c0c */ /* 0x000fe4000bf26270 */
[----:B------:R-:W-:Y:S01]  /*a310*/  @!P0 LEA.HI R18, R18, R18, RZ, 0x1 ;  /* 0x0000001212128211 */ /* 0x000fe200078f08ff */
[----:B------:R-:W-:Y:S01]  /*a320*/  VIADD R3, R2, 0x60 ;  /* 0x0000006002037836 */ /* 0x000fe20000000000 */
[----:B------:R0:W-:Y:S01]  /*a330*/  @!P2 ST.E.64 desc[UR36][R6.64], R42 ;  /* 0x0000002a0600a985 */ /* 0x0001e2000c101b24 */
[----:B------:R-:W-:Y:S01]  /*a340*/  ISETP.GE.AND P2, PT, R0, UR4, PT ;  /* 0x0000000400007c0c */ /* 0x000fe2000bf46270 */
[----:B-1----:R-:W-:-:S07]  /*a350*/  @!P3 IMAD.WIDE R8, R11, 0x4, R4 ;  /* 0x000000040b08b825 */ /* 0x002fce00078e0204 */
[----:B------:R-:W-:Y:S01]  /*a360*/  @!P1 LEA.HI R16, R16, R16, RZ, 0x1 ;  /* 0x0000001010109211 */ /* 0x000fe200078f08ff */
[--C-:B------:R-:W-:Y:S01]  /*a370*/  @!P4 IMAD.WIDE R10, R13, 0x4, R4.reuse ;  /* 0x000000040d0ac825 */ /* 0x100fe200078e0204 */
[----:B------:R1:W-:Y:S01]  /*a380*/  @!P3 ST.E.64 desc[UR36][R8.64], R46 ;  /* 0x0000002e0800b985 */ /* 0x0003e2000c101b24 */
[----:B------:R-:W-:Y:S02]  /*a390*/  ISETP.GE.AND P3, PT, R21, UR4, PT ;  /* 0x0000000415007c0c */ /* 0x000fe4000bf66270 */
[--C-:B------:R-:W-:Y:S01]  /*a3a0*/  @!P5 IMAD.WIDE R12, R15, 0x4, R4.reuse ;  /* 0x000000040f0cd825 */ /* 0x100fe200078e0204 */
[----:B------:R-:W-:Y:S01]  /*a3b0*/  @!P4 ST.E.64 desc[UR36][R10.64], R50 ;  /* 0x000000320a00c985 */ /* 0x000fe2000c101b24 */
[----:B------:R-:W-:Y:S02]  /*a3c0*/  ISETP.GE.AND P4, PT, R20, UR4, PT ;  /* 0x0000000414007c0c */ /* 0x000fe4000bf86270 */
[--C-:B------:R-:W-:Y:S01]  /*a3d0*/  @!P6 IMAD.WIDE R14, R17, 0x4, R4.reuse ;  /* 0x00000004110ee825 */ /* 0x100fe200078e0204 */
[----:B------:R-:W-:Y:S01]  /*a3e0*/  IADD3 R17, R2, 0x68, RZ ;  /* 0x0000006802117810 */ /* 0x000fe20007ffe0ff */
[----:B------:R2:W-:Y:S01]  /*a3f0*/  @!P5 ST.E.64 desc[UR36][R12.64], R54 ;  /* 0x000000360c00d985 */ /* 0x0005e2000c101b24 */
[----:B0-----:R-:W-:Y:S01]  /*a400*/  @!P1 LOP3.LUT R7, R16, 0xfffffffe, RZ, 0xc0, !PT ;  /* 0xfffffffe10079812 */ /* 0x001fe200078ec0ff */
[----:B------:R-:W-:Y:S01]  /*a410*/  VIADD R16, R2, 0x80 ;  /* 0x0000008002107836 */ /* 0x000fe20000000000 */
[----:B------:R-:W-:Y:S01]  /*a420*/  ISETP.GE.AND P5, PT, R17, UR4, PT ;  /* 0x0000000411007c0c */ /* 0x000fe2000bfa6270 */
[----:B------:R0:W-:Y:S01]  /*a430*/  @!P6 ST.E.64 desc[UR36][R14.64], R58 ;  /* 0x0000003a0e00e985 */ /* 0x0001e2000c101b24 */
[----:B------:R-:W-:Y:S01]  /*a440*/  ISETP.GE.AND P6, PT, R3, UR4, PT ;  /* 0x0000000403007c0c */ /* 0x000fe2000bfc6270 */
[----:B------:R-:W-:Y:S01]  /*a450*/  @!P1 IMAD.WIDE R6, R7, 0x4, R4 ;  /* 0x0000000407069825 */ /* 0x000fe200078e0204 */
[----:B-1----:R-:W-:-:S02]  /*a460*/  @!P0 LOP3.LUT R9, R18, 0xfffffffe, RZ, 0xc0, !PT ;  /* 0xfffffffe12098812 */ /* 0x002fc400078ec0ff */
[----:B------:R-:W-:Y:S02]  /*a470*/  @!P2 LEA.HI R0, R0, R0, RZ, 0x1 ;  /* 0x000000000000a211 */ /* 0x000fe400078f08ff */
[----:B------:R-:W-:Y:S01]  /*a480*/  @!P4 LEA.HI R20, R20, R20, RZ, 0x1 ;  /* 0x000000141414c211 */ /* 0x000fe200078f08ff */
[--C-:B------:R-:W-:Y:S01]  /*a490*/  @!P0 IMAD.WIDE R8, R9, 0x4, R4.reuse ;  /* 0x0000000409088825 */ /* 0x100fe200078e0204 */
[----:B------:R-:W-:Y:S01]  /*a4a0*/  @!P3 LEA.HI R21, R21, R21, RZ, 0x1 ;  /* 0x000000151515b211 */ /* 0x000fe200078f08ff */
[----:B------:R1:W-:Y:S01]  /*a4b0*/  @!P1 ST.E.64 desc[UR36][R6.64], R62 ;  /* 0x0000003e06009985 */ /* 0x0003e2000c101b24 */
[----:B--2---:R-:W-:Y:S02]  /*a4c0*/  @!P4 LOP3.LUT R13, R20, 0xfffffffe, RZ, 0xc0, !PT ;  /* 0xfffffffe140dc812 */ /* 0x004fe400078ec0ff */
[----:B------:R-:W-:Y:S01]  /*a4d0*/  @!P5 LEA.HI R17, R17, R17, RZ, 0x1 ;  /* 0x000000111111d211 */ /* 0x000fe200078f08ff */
[----:B------:R2:W-:Y:S01]  /*a4e0*/  @!P0 ST.E.64 desc[UR36][R8.64], R66 ;  /* 0x0000004208008985 */ /* 0x0005e2000c101b24 */
[----:B------:R-:W-:Y:S01]  /*a4f0*/  @!P6 LEA.HI R10, R3, R3, RZ, 0x1 ;  /* 0x00000003030ae211 */ /* 0x000fe200078f08ff */
[----:B------:R-:W-:Y:S01]  /*a500*/  @!P4 IMAD.WIDE R12, R13, 0x4, R4 ;  /* 0x000000040d0cc825 */ /* 0x000fe200078e0204 */
[----:B------:R-:W-:-:S02]  /*a510*/  @!P2 LOP3.LUT R3, R0, 0xfffffffe, RZ, 0xc0, !PT ;  /* 0xfffffffe0003a812 */ /* 0x000fc400078ec0ff */
[----:B------:R-:W-:Y:S01]  /*a520*/  @!P6 LOP3.LUT R11, R10, 0xfffffffe, RZ, 0xc0, !PT ;  /* 0xfffffffe0a0be812 */ /* 0x000fe200078ec0ff */
[C---:B------:R-:W-:Y:S01]  /*a530*/  VIADD R0, R2.reuse, 0x90 ;  /* 0x0000009002007836 */ /* 0x040fe20000000000 */
[----:B------:R-:W-:Y:S02]  /*a540*/  @!P5 LOP3.LUT R17, R17, 0xfffffffe, RZ, 0xc0, !PT ;  /* 0xfffffffe1111d812 */ /* 0x000fe400078ec0ff */
[----:B0-----:R-:W-:Y:S01]  /*a550*/  @!P3 LOP3.LUT R15, R21, 0xfffffffe, RZ, 0xc0, !PT ;  /* 0xfffffffe150fb812 */ /* 0x001fe200078ec0ff */
[--C-:B-1----:R-:W-:Y:S01]  /*a560*/  @!P2 IMAD.WIDE R6, R3, 0x4, R4.reuse ;  /* 0x000000040306a825 */ /* 0x102fe200078e0204 */
[----:B------:R-:W-:Y:S02]  /*a570*/  IADD3 R18, R2, 0x88, RZ ;  /* 0x0000008802127810 */ /* 0x000fe40007ffe0ff */
[----:B------:R-:W-:Y:S01]  /*a580*/  ISETP.GE.AND P0, PT, R16, UR4, PT ;  /* 0x0000000410007c0c */ /* 0x000fe2000bf06270 */
[--C-:B--2---:R-:W-:Y:S01]  /*a590*/  @!P6 IMAD.WIDE R8, R11, 0x4, R4.reuse ;  /* 0x000000040b08e825 */ /* 0x104fe200078e0204 */
[----:B------:R-:W-:Y:S01]  /*a5a0*/  ISETP.GE.AND P1, PT, R18, UR4, PT ;  /* 0x0000000412007c0c */ /* 0x000fe2000bf26270 */
[----:B------:R0:W-:Y:S01]  /*a5b0*/  @!P2 ST.E.64 desc[UR36][R6.64], R70 ;  /* 0x000000460600a985 */ /* 0x0001e2000c101b24 */
[----:B------:R-:W-:Y:S01]  /*a5c0*/  IADD3 R20, R2, 0xa8, RZ ;  /* 0x000000a802147810 */ /* 0x000fe20007ffe0ff */
[--C-:B------:R-:W-:Y:S01]  /*a5d0*/  @!P5 IMAD.WIDE R10, R17, 0x4, R4.reuse ;  /* 0x00000004110ad825 */ /* 0x100fe200078e0204 */
[----:B------:R-:W-:Y:S01]  /*a5e0*/  ISETP.GE.AND P2, PT, R0, UR4, PT ;  /* 0x0000000400007c0c */ /* 0x000fe2000bf46270 */
[----:B------:R1:W-:Y:S02]  /*a5f0*/  @!P6 ST.E.64 desc[UR36][R8.64], R74 ;  /* 0x0000004a0800e985 */ /* 0x0003e4000c101b24 */
[----:B------:R-:W-:-:S02]  /*a600*/  @!P3 IMAD.WIDE R14, R15, 0x4, R4 ;  /* 0x000000040f0eb825 */ /* 0x000fc400078e0204 */
[----:B------:R2:W-:Y:S01]  /*a610*/  @!P5 ST.E.64 desc[UR36][R10.64], R78 ;  /* 0x0000004e0a00d985 */ /* 0x0005e2000c101b24 */
[----:B------:R-:W-:Y:S01]  /*a620*/  ISETP.GE.AND P5, PT, R20, UR4, PT ;  /* 0x0000000414007c0c */ /* 0x000fe2000bfa6270 */
[----:B------:R-:W-:Y:S01]  /*a630*/  VIADD R3, R2, 0x98 ;  /* 0x0000009802037836 */ /* 0x000fe20000000000 */
[----:B------:R-:W-:Y:S01]  /*a640*/  @!P0 LEA.HI R16, R16, R16, RZ, 0x1 ;  /* 0x0000001010108211 */ /* 0x000fe200078f08ff */
[C---:B------:R-:W-:Y:S01]  /*a650*/  VIADD R17, R2.reuse, 0xa0 ;  /* 0x000000a002117836 */ /* 0x040fe20000000000 */
[----:B------:R3:W-:Y:S01]  /*a660*/  @!P4 ST.E.64 desc[UR36][R12.64], R82 ;  /* 0x000000520c00c985 */ /* 0x0007e2000c101b24 */
[----:B------:R-:W-:Y:S01]  /*a670*/  VIADD R21, R2, 0xb0 ;  /* 0x000000b002157836 */ /* 0x000fe20000000000 */
[----:B------:R-:W-:Y:S01]  /*a680*/  @!P1 LEA.HI R18, R18, R18, RZ, 0x1 ;  /* 0x0000001212129211 */ /* 0x000fe200078f08ff */
[----:B------:R-:W-:Y:S01]  /*a690*/  VIADD R2, R2, 0xb8 ;  /* 0x000000b802027836 */ /* 0x000fe20000000000 */
[----:B------:R4:W-:Y:S01]  /*a6a0*/  @!P3 ST.E.64 desc[UR36][R14.64], R86 ;  /* 0x000000560e00b985 */ /* 0x0009e2000c101b24 */
[----:B------:R-:W-:-:S02]  /*a6b0*/  ISETP.GE.AND P3, PT, R3, UR4, PT ;  /* 0x0000000403007c0c */ /* 0x000fc4000bf66270 */
[----:B------:R-:W-:Y:S02]  /*a6c0*/  ISETP.GE.AND P4, PT, R17, UR4, PT ;  /* 0x0000000411007c0c */ /* 0x000fe4000bf86270 */
[----:B------:R-:W-:Y:S02]  /*a6d0*/  ISETP.GE.AND P6, PT, R21, UR4, PT ;  /* 0x0000000415007c0c */ /* 0x000fe4000bfc6270 */
[----:B0-----:R-:W-:Y:S02]  /*a6e0*/  @!P0 LOP3.LUT R7, R16, 0xfffffffe, RZ, 0xc0, !PT ;  /* 0xfffffffe10078812 */ /* 0x001fe400078ec0ff */
[----:B-1----:R-:W-:Y:S02]  /*a6f0*/  @!P1 LOP3.LUT R9, R18, 0xfffffffe, RZ, 0xc0, !PT ;  /* 0xfffffffe12099812 */ /* 0x002fe400078ec0ff */
[----:B------:R-:W-:Y:S01]  /*a700*/  @!P2 LEA.HI R0, R0, R0, RZ, 0x1 ;  /* 0x000000000000a211 */ /* 0x000fe200078f08ff */
[----:B------:R-:W-:Y:S01]  /*a710*/  @!P0 IMAD.WIDE R6, R7, 0x4, R4 ;  /* 0x0000000407068825 */ /* 0x000fe200078e0204 */
[----:B------:R-:W-:-:S02]  /*a720*/  @!P5 LEA.HI R20, R20, R20, RZ, 0x1 ;  /* 0x000000141414d211 */ /* 0x000fc400078f08ff */
[----:B--2---:R-:W-:Y:S01]  /*a730*/  @!P3 LEA.HI R10, R3, R3, RZ, 0x1 ;  /* 0x00000003030ab211 */ /* 0x004fe200078f08ff */
[----:B------:R-:W-:Y:S01]  /*a740*/  @!P1 IMAD.WIDE R8, R9, 0x4, R4 ;  /* 0x0000000409089825 */ /* 0x000fe200078e0204 */
[----:B------:R-:W-:Y:S01]  /*a750*/  @!P4 LEA.HI R17, R17, R17, RZ, 0x1 ;  /* 0x000000111111c211 */ /* 0x000fe200078f08ff */
[----:B------:R0:W-:Y:S01]  /*a760*/  @!P0 ST.E.64 desc[UR36][R6.64], R90 ;  /* 0x0000005a06008985 */ /* 0x0001e2000c101b24 */
[----:B------:R-:W-:Y:S02]  /*a770*/  @!P6 LEA.HI R21, R21, R21, RZ, 0x1 ;  /* 0x000000151515e211 */ /* 0x000fe400078f08ff */
[----:B------:R-:W-:Y:S01]  /*a780*/  @!P2 LOP3.LUT R3, R0, 0xfffffffe, RZ, 0xc0, !PT ;  /* 0xfffffffe0003a812 */ /* 0x000fe200078ec0ff */
[----:B------:R1:W-:Y:S01]  /*a790*/  @!P1 ST.E.64 desc[UR36][R8.64], R94 ;  /* 0x0000005e08009985 */ /* 0x0003e2000c101b24 */
[----:B------:R-:W-:Y:S02]  /*a7a0*/  @!P3 LOP3.LUT R11, R10, 0xfffffffe, RZ, 0xc0, !PT ;  /* 0xfffffffe0a0bb812 */ /* 0x000fe400078ec0ff */
[----:B------:R-:W-:-:S02]  /*a7b0*/  @!P4 LOP3.LUT R17, R17, 0xfffffffe, RZ, 0xc0, !PT ;  /* 0xfffffffe1111c812 */ /* 0x000fc400078ec0ff */
        /* <DEDUP_REMOVED lines=19> */
.L_x_5499:
[----:B------:R-:W0:Y:S02]  /*a8f0*/  S2R R0, SR_TID.X ;  /* 0x0000000000007919 */ /* 0x000e240000002100 */
[----:B0-----:R-:W-:-:S05]  /*a900*/  VIADD R2, R0, 0xffffff80 ;  /* 0xffffff8000027836 */ /* 0x001fca0000000000 */
[----:B------:R-:W-:-:S13]  /*a910*/  ISETP.GT.AND P0, PT, R2, 0x7f, PT ;  /* 0x0000007f0200780c */ /* 0x000fda0003f04270 */
[----:B------:R-:W-:Y:S05]  /*a920*/  @P0 BRA `(.L_x_5460) ;  /* 0x0000004000040947 */ /* 0x000fea0003800000 */
[----:B------:R-:W0:Y:S01]  /*a930*/  S2R R3, SR_CTAID.X ;  /* 0x0000000000037919 */ /* 0x000e220000002500 */
[----:B------:R-:W1:Y:S01]  /*a940*/  LDC R6, c[0x0][0xbe8] ;  /* 0x0002fa00ff067b82 */ /* 0x000e620000000800 */
[----:B------:R-:W-:Y:S01]  /*a950*/  ULDC UR4, c[0x0][0xa88] ;  /* 0x0002a20000047ab9 */ /* 0x000fe20000000800 */
[----:B0-----:R-:W-:Y:S01]  /*a960*/  LEA R0, R3, R0, 0x7 ;  /* 0x0000000003007211 */ /* 0x001fe200078e38ff */
[----:B-1----:R-:W-:-:S04]  /*a970*/  IMAD R3, R6, UR4, RZ ;  /* 0x0000000406037c24 */ /* 0x002fc8000f8e02ff */
[----:B------:R-:W-:-:S05]  /*a980*/  VIADD R0, R0, 0xffffff80 ;  /* 0xffffff8000007836 */ /* 0x000fca0000000000 */
[----:B------:R-:W-:-:S13]  /*a990*/  ISETP.GE.AND P0, PT, R0, R3, PT ;  /* 0x000000030000720c */ /* 0x000fda0003f06270 */
[----:B------:R-:W-:Y:S05]  /*a9a0*/  @P0 BRA `(.L_x_5460) ;  /* 0x0000003c00e40947 */ /* 0x000fea0003800000 */
[----:B------:R-:W-:Y:S01]  /*a9b0*/  ISETP.NE.AND P0, PT, R6, 0x1, PT ;  /* 0x000000010600780c */ /* 0x000fe20003f05270 */
[----:B------:R-:W0:Y:S01]  /*a9c0*/  S2UR UR7, SR_CTAID.Z ;  /* 0x00000000000779c3 */ /* 0x000e220000002700 */
[----:B------:R-:W-:Y:S01]  /*a9d0*/  R2UR UR11, R19 ;  /* 0x00000000130b72ca */ /* 0x000fe200000e0000 */
[----:B------:R-:W-:Y:S01]  /*a9e0*/  ULDC.64 UR8, c[0x0][0xbd0] ;  /* 0x0002f40000087ab9 */ /* 0x000fe20000000a00 */
[----:B------:R-:W-:-:S05]  /*a9f0*/  IMAD.MOV.U32 R5, RZ, RZ, R0 ;  /* 0x000000ffff057224 */ /* 0x000fca00078e0000 */
        /* <DEDUP_REMOVED lines=44> */
.L_x_5458:
        /* <DEDUP_REMOVED lines=18> */
.L_x_5502:
[----:B------:R-:W-:Y:S01]  /*ade0*/  ULDC UR44, c[0x0][0xc50] ;  /* 0x00031400002c7ab9 */ /* 0x000fe20000000800 */
[----:B------:R-:W-:Y:S01]  /*adf0*/  UMOV UR41, UR6 ;  /* 0x0000000600297c82 */ /* 0x000fe20008000000 */
[----:B------:R-:W-:-:S11]  /*ae00*/  UISETP.NE.AND UP0, UPT, UR44, 0x1, UPT ;  /* 0x000000012c00788c */ /* 0x000fd6000bf05270 */
[----:B------:R-:W-:Y:S01]  /*ae10*/  @UP0 ULDC UR4, c[0x0][0xc54] ;  /* 0x0003150000040ab9 */ /* 0x000fe20000000800 */
[----:B------:R-:W-:Y:S01]  /*ae20*/  @UP0 ULDC UR7, c[0x0][0xc58] ;  /* 0x0003160000070ab9 */ /* 0x000fe20000000800 */
[----:B------:R-:W-:-:S04]  /*ae30*/  UIMAD.WIDE.U32 UR4, UR6, UR4, URZ ;  /* 0x00000004060472a5 */ /* 0x000fc8000f8e003f */
[----:B------:R-:W-:-:S12]  /*ae40*/  @UP0 USHF.R.U32.HI UR41, URZ, UR7, UR5 ;  /* 0x000000073f290299 */ /* 0x000fd80008011605 */
.L_x_5503:
[----:B------:R-:W-:Y:S01]  /*ae50*/  ISETP.GE.AND P0, PT, R26, RZ, PT ;  /* 0x000000ff1a00720c */ /* 0x000fe20003f06270 */
[----:B------:R-:W-:Y:S01]  /*ae60*/  UIADD3 UR4, -UR41, URZ, URZ ;  /* 0x0000003f29047290 */ /* 0x000fe2000fffe13f */
[----:B------:R-:W-:Y:S01]  /*ae70*/  IMAD.MOV.U32 R28, RZ, RZ, 0x1 ;  /* 0x00000001ff1c7424 */ /* 0x000fe200078e00ff */
[----:B------:R-:W-:Y:S01]  /*ae80*/  MOV R0, RZ ;  /* 0x000000ff00007202 */ /* 0x000fe20000000f00 */
[----:B------:R-:W-:Y:S01]  /*ae90*/  IMAD.MOV.U32 R6, RZ, RZ, 0x1 ;  /* 0x00000001ff067424 */ /* 0x000fe200078e00ff */
[----:B------:R-:W-:-:S08]  /*aea0*/  UIMAD UR44, UR44, UR4, UR6 ;  /* 0x000000042c2c72a4 */ /* 0x000fd0000f8e0206 */
[----:B------:R-:W-:Y:S05]  /*aeb0*/  @!P0 BRA `(.L_x_5504) ;  /* 0x0000003400d88947 */ /* 0x000fea0003800000 */
[----:B------:R-:W0:Y:S01]  /*aec0*/  LDC.64 R2, c[0x0][0xa28] ;  /* 0x00028a00ff027b82 */ /* 0x000e220000000a00 */
[----:B------:R-:W-:Y:S01]  /*aed0*/  ULDC UR4, c[0x0][0x448] ;  /* 0x0001120000047ab9 */ /* 0x000fe20000000800 */
[----:B------:R-:W-:Y:S01]  /*aee0*/  ULDC UR7, c[0x0][0x2f0] ;  /* 0x0000bc0000077ab9 */ /* 0x000fe20000000800 */
[----:B------:R-:W-:-:S05]  /*aef0*/  IMAD.MOV.U32 R22, RZ, RZ, RZ ;  /* 0x000000ffff167224 */ /* 0x000fca00078e00ff */
[----:B------:R-:W1:Y:S01]  /*af00*/  S2UR UR48, SR_CTAID.X ;  /* 0x00000000003079c3 */ /* 0x000e620000002500 */
[----:B------:R-:W-:Y:S01]  /*af10*/  UISETP.NE.AND UP1, UPT, UR4, 0x1, UPT ;  /* 0x000000010400788c */ /* 0x000fe2000bf25270 */
[----:B------:R-:W-:Y:S02]  /*af20*/  ULDC UR8, c[0x0][0x288] ;  /* 0x0000a20000087ab9 */ /* 0x000fe40000000800 */
[----:B------:R-:W-:Y:S02]  /*af30*/  ULDC.64 UR4, c[0x0][0x418] ;  /* 0x0001060000047ab9 */ /* 0x000fe40000000a00 */
[----:B------:R-:W-:-:S03]  /*af40*/  UISETP.NE.U32.AND UP0, UPT, UR4, URZ, UPT ;  /* 0x0000003f0400728c */ /* 0x000fc6000bf05070 */
[----:B------:R-:W-:Y:S01]  /*af50*/  ULDC UR4, c[0x0][0x424] ;  /* 0x0001090000047ab9 */ /* 0x000fe20000000800 */
[----:B------:R-:W-:-:S03]  /*af60*/  UISETP.NE.AND.EX UP0, UPT, UR5, URZ, UPT, UP0 ;  /* 0x0000003f0500728c */ /* 0x000fc6000bf05300 */
[----:B------:R-:W-:Y:S01]  /*af70*/  @UP1 ULDC UR5, c[0x0][0x44c] ;  /* 0x0001130000051ab9 */ /* 0x000fe20000000800 */
[----:B0-----:R-:W-:Y:S01]  /*af80*/  ISETP.NE.U32.AND P0, PT, R2, RZ, PT ;  /* 0x000000ff0200720c */ /* 0x001fe20003f05070 */
[----:B------:R-:W-:-:S03]  /*af90*/  USEL UR42, UR4, 0x1, UP0 ;  /* 0x00000001042a7887 */ /* 0x000fc60008000000 */
[----:B------:R-:W-:Y:S01]  /*afa0*/  ISETP.NE.AND.EX P0, PT, R3, RZ, PT, P0 ;  /* 0x000000ff0300720c */ /* 0x000fe20003f05300 */
[----:B-1----:R-:W-:Y:S02]  /*afb0*/  ULEA UR6, UR48, 0x7f, 0x7 ;  /* 0x0000007f30067891 */ /* 0x002fe4000f8e383f */
[----:B------:R-:W-:Y:S02]  /*afc0*/  UIMAD UR42, UR42, UR7, URZ ;  /* 0x000000072a2a72a4 */ /* 0x000fe4000f8e023f */
[----:B------:R-:W-:Y:S01]  /*afd0*/  UIMAD.WIDE.U32 UR4, UR6, UR5, URZ ;  /* 0x00000005060472a5 */ /* 0x000fe2000f8e003f */
[----:B------:R-:W-:-:S03]  /*afe0*/  @UP1 ULDC UR7, c[0x0][0x450] ;  /* 0x0001140000071ab9 */ /* 0x000fc60000000800 */
[----:B------:R-:W-:-:S04]  /*aff0*/  @UP1 USHF.R.U32.HI UR6, URZ, UR7, UR5 ;  /* 0x000000073f061299 */ /* 0x000fc80008011605 */
[----:B------:R-:W0:Y:S01]  /*b000*/  @P0 LDC.64 R2, c[0x0][0xa28] ;  /* 0x00028a00ff020b82 */ /* 0x000e220000000a00 */
[----:B------:R-:W-:Y:S02]  /*b010*/  UIADD3 UR5, UR42, 0x60, -UR8 ;  /* 0x000000602a057890 */ /* 0x000fe4000fffe808 */
[----:B------:R-:W-:Y:S02]  /*b020*/  UIADD3 UR4, UR42, 0x5f, URZ ;  /* 0x0000005f2a047890 */ /* 0x000fe4000fffe03f */
[----:B------:R-:W-:Y:S02]  /*b030*/  UIADD3 UR6, UR5, UR6, URZ ;  /* 0x0000000605067290 */ /* 0x000fe4000fffe03f */
[----:B------:R-:W-:Y:S02]  /*b040*/  UIMAD.WIDE UR4, UR4, 0x2aaaaaab, URZ ;  /* 0x2aaaaaab040478a5 */ /* 0x000fe4000f8e023f */
[----:B------:R-:W-:Y:S02]  /*b050*/  UIMAD.WIDE UR6, UR6, 0x2aaaaaab, URZ ;  /* 0x2aaaaaab060678a5 */ /* 0x000fe4000f8e023f */
[----:B------:R-:W-:-:S02]  /*b060*/  USHF.R.U32.HI UR43, URZ, 0x1f, UR5 ;  /* 0x0000001f3f2b7899 */ /* 0x000fc40008011605 */
[----:B------:R-:W-:Y:S02]  /*b070*/  USHF.R.U32.HI UR45, URZ, 0x1f, UR7 ;  /* 0x0000001f3f2d7899 */ /* 0x000fe40008011607 */
[----:B------:R-:W-:Y:S02]  /*b080*/  ULEA.HI.SX32 UR43, UR5, UR43, 0x1c ;  /* 0x0000002b052b7291 */ /* 0x000fe4000f8fe23f */
[----:B------:R-:W-:-:S04]  /*b090*/  ULEA.HI.SX32 UR45, UR7, UR45, 0x1c ;  /* 0x0000002d072d7291 */ /* 0x000fc8000f8fe23f */
[----:B------:R-:W-:Y:S02]  /*b0a0*/  UISETP.LT.AND UP0, UPT, UR43, UR45, UPT ;  /* 0x0000002d2b00728c */ /* 0x000fe4000bf01270 */
[----:B------:R-:W-:Y:S01]  /*b0b0*/  UP2UR UR49, UPR, URZ, 0x2 ;  /* 0x000000023f317883 */ /* 0x000fe20008000000 */
[----:B0-----:R-:W-:Y:S01]  /*b0c0*/  @P0 IMAD.WIDE R2, R26, 0x4, R2 ;  /* 0x000000041a020825 */ /* 0x001fe200078e0202 */
[----:B------:R-:W-:-:S04]  /*b0d0*/  USEL UR11, UR43, UR45, UP0 ;  /* 0x0000002d2b0b7287 */ /* 0x000fc80008000000 */
[----:B------:R-:W-:Y:S01]  /*b0e0*/  UISETP.GE.AND UP1, UPT, UR11, 0x1, UPT ;  /* 0x000000010b00788c */ /* 0x000fe2000bf26270 */
[----:B------:R0:W5:Y:S01]  /*b0f0*/  @P0 LDG.E R22, desc[UR36][R2.64] ;  /* 0x0000002402160981 */ /* 0x000162000c1e1900 */
[----:B------:R-:W-:Y:S02]  /*b100*/  USHF.R.U32.HI UR9, URZ, 0x10, UR44 ;  /* 0x000000103f097899 */ /* 0x000fe4000801162c */
[----:B------:R-:W-:Y:S02]  /*b110*/  ULOP3.LUT UR44, UR44, 0xffff, URZ, 0xc0, !UPT ;  /* 0x0000ffff2c2c7892 */ /* 0x000fe4000f8ec03f */
[----:B------:R-:W-:Y:S01]  /*b120*/  PLOP3.LUT P0, PT, PT, PT, UP1, 0x80, 0x0 ;  /* 0x000000000000781c */ /* 0x000fe20003f0f018 */
[----:B------:R-:W-:Y:S01]  /*b130*/  UISETP.NE.AND UP0, UPT, UR9, URZ, UPT ;  /* 0x0000003f0900728c */ /* 0x000fe2000bf05270 */
[----:B------:R-:W-:-:S10]  /*b140*/  UMOV UR40, URZ ;  /* 0x0000003f00287c82 */ /* 0x000fd40008000000 */
[----:B------:R-:W-:Y:S01]  /*b150*/  @!UP0 ULDC UR9, c[0x0][0x9f0] ;  /* 0x00027c0000098ab9 */ /* 0x000fe20000000800 */
        /* <DEDUP_REMOVED lines=31> */
.L_x_5505:
[----:B------:R-:W-:Y:S02]  /*b350*/  UIMAD UR50, UR44, UR40, URZ ;  /* 0x000000282c3272a4 */ /* 0x000fe4000f8e023f */
[----:B------:R-:W-:Y:S01]  /*b360*/  IMAD.U32 R0, RZ, RZ, UR40 ;  /* 0x00000028ff007e24 */ /* 0x000fe2000f8e00ff */
[----:B------:R-:W-:-:S03]  /*b370*/  MOV R6, 0x1 ;  /* 0x0000000100067802 */ /* 0x000fc60000000f00 */
        /* <DEDUP_REMOVED lines=28> */
.L_x_5506:
        /* <DEDUP_REMOVED lines=13> */
[----:B------:R-:W-:Y:S01]  /*b610*/  MOV R8, 0x70 ;  /* 0x0000007000087802 */ /* 0x000fe20000000f00 */
[----:B------:R-:W-:-:S02]  /*b620*/  IMAD.U32 R10, RZ, RZ, UR4 ;  /* 0x00000004ff0a7e24 */ /* 0x000fc4000f8e00ff */
[----:B------:R-:W-:Y:S02]  /*b630*/  IMAD.U32 R11, RZ, RZ, UR5 ;  /* 0x00000005ff0b7e24 */ /* 0x000fe4000f8e00ff */
[----:B------:R-:W-:Y:S02]  /*b640*/  IMAD.MOV.U32 R12, RZ, RZ, 0x1 ;  /* 0x00000001ff0c7424 */ /* 0x000fe400078e00ff */
[----:B0-----:R-:W-:-:S07]  /*b650*/  IMAD.MOV.U32 R13, RZ, RZ, RZ ;  /* 0x000000ffff0d7224 */ /* 0x001fce00078e00ff */
[----:B------:R-:W-:-:S07]  /*b660*/  LEPC R20, `(.L_x_5508) ;  /* 0x000000001014794e */ /* 0x000fce0000000000 */
[----:B-1---5:R-:W-:Y:S05]  /*b670*/  CALL.ABS.NOINC R2 ;  /* 0x0000000002007343 */ /* 0x022fea0003c00000 */
.L_x_5508:
[----:B------:R0:W1:Y:S01]  /*b680*/  LDC.64 R2, c[0x4][R16] ;  /* 0x0100000010027b82 */ /* 0x0000620000000a00 */
[----:B------:R-:W-:Y:S01]  /*b690*/  ULDC.64 UR4, c[0x4][0x138] ;  /* 0x01004e0000047ab9 */ /* 0x000fe20000000a00 */
[----:B------:R-:W-:Y:S01]  /*b6a0*/  ULDC.64 UR6, c[0x4][0x140] ;  /* 0x0100500000067ab9 */ /* 0x000fe20000000a00 */
[----:B------:R-:W-:Y:S01]  /*b6b0*/  IMAD.U32 R4, RZ, RZ, UR4 ;  /* 0x00000004ff047e24 */ /* 0x000fe2000f8e00ff */
[----:B------:R-:W-:Y:S01]  /*b6c0*/  MOV R5, UR5 ;  /* 0x0000000500057c02 */ /* 0x000fe20008000f00 */
        /* <DEDUP_REMOVED lines=10> */
.L_x_5507:
        /* <DEDUP_REMOVED lines=21> */
[----:B------:R-:W-:Y:S02]  /*b8c0*/  @P1 LOP3.LUT R16, R16, 0x20, RZ, 0xfc, !PT ;  /* 0x0000002010101812 */ /* 0x000fe400078efcff */
[----:B------:R-:W-:Y:S02]  /*b8d0*/  ISETP.GT.U32.OR P0, PT, R37, 0x5f, P0 ;  /* 0x0000005f2500780c */ /* 0x000fe40000704470 */
[----:B------:R-:W-:-:S03]  /*b8e0*/  MOV R9, R10 ;  /* 0x0000000a00097202 */ /* 0x000fc60000000f00 */
        /* <DEDUP_REMOVED lines=19> */
[----:B-1----:R-:W-:-:S04]  /*ba20*/  SHF.L.U32 R4, R25, 0x3, RZ ;  /* 0x0000000319047819 */ /* 0x002fc800000006ff */
        /* <DEDUP_REMOVED lines=12> */
.L_x_5551:
        /* <DEDUP_REMOVED lines=16> */
.L_x_5510:
[----:B------:R-:W-:Y:S01]  /*bbf0*/  SHF.R.S32.HI R6, RZ, 0x1f, R10 ;  /* 0x0000001fff067819 */ /* 0x000fe2000001140a */
[----:B------:R-:W-:Y:S01]  /*bc00*/  ULDC.64 UR4, c[0x0][0x328] ;  /* 0x0000ca0000047ab9 */ /* 0x000fe20000000a00 */
[----:B------:R-:W-:-:S03]  /*bc10*/  R2UR UR6, R35 ;  /* 0x00000000230672ca */ /* 0x000fc600000e0000 */
[----:B------:R-:W-:-:S04]  /*bc20*/  IMAD R3, R6, UR4, RZ ;  /* 0x0000000406037c24 */ /* 0x000fc8000f8e02ff */
        /* <DEDUP_REMOVED lines=22> */
.L_x_5552:
        /* <DEDUP_REMOVED lines=26> */
[----:B------:R-:W-:Y:S01]  /*bf30*/  IADD3 R7, R3, UR4, RZ ;  /* 0x0000000403077c10 */ /* 0x000fe2000fffe0ff */
[----:B------:R-:W-:Y:S01]  /*bf40*/  UMOV UR4, 0xffffffff ;  /* 0xffffffff00047882 */ /* 0x000fe20000000000 */
[----:B------:R-:W-:Y:S02]  /*bf50*/  LOP3.LUT R3, R4, 0x1c0, RZ, 0xc0, !PT ;  /* 0x000001c004037812 */ /* 0x000fe400078ec0ff */
[----:B------:R-:W-:Y:S02]  /*bf60*/  LEA.HI.X R7, R2, UR7, R7, 0x1, P0 ;  /* 0x0000000702077c11 */ /* 0x000fe400080f0c07 */
[----:B------:R-:W-:Y:S02]  /*bf70*/  LOP3.LUT R4, R3, 0x38, R4, 0xf8, !PT ;  /* 0x0000003803047812 */ /* 0x000fe400078ef804 */
[----:B------:R-:W-:-:S02]  /*bf80*/  ISETP.GE.AND P0, PT, R6, 0x1, PT ;  /* 0x000000010600780c */ /* 0x000fc40003f06270 */
[----:B------:R-:W-:-:S04]  /*bf90*/  LOP3.LUT R25, R4, 0x38, R25, 0x78, !PT ;  /* 0x0000003804197812 */ /* 0x000fc800078e7819 */
[----:B------:R-:W-:Y:S01]  /*bfa0*/  LOP3.LUT R30, R25, 0x200, R30, 0xf8, !PT ;  /* 0x00000200191e7812 */ /* 0x000fe200078ef81e */
[----:B------:R-:W-:Y:S06]  /*bfb0*/  BRA.DIV UR4, `(.L_x_5512) ;  /* 0x0000002e04487947 */ /* 0x000fec000b800000 */
        /* <DEDUP_REMOVED lines=17> */
[----:B------:R-:W1:Y:S02]  /*c0d0*/  SHFL.IDX PT, R14, R0, 0x4, 0x181f ;  /* 0x00981f00000e7f89 */ /* 0x000e6400000e0000 */
[----:B--2---:R-:W-:Y:S02]  /*c0e0*/  IMAD.MOV.U32 R3, RZ, RZ, R8 ;  /* 0x000000ffff037224 */ /* 0x004fe400078e0008 */
[----:B------:R-:W-:Y:S04]  /*c0f0*/  @P0 LDGSTS.E.BYPASS.LTC128B.128 [R21+0x1ec00], desc[UR36][R4.64], !P3 ;  /* 0x1ec0000004150fae */ /* 0x000fe8000d901d64 */
[----:B------:R-:W-:Y:S04]  /*c100*/  @P0 LDGSTS.E.BYPASS.LTC128B.128 [R21+0x21c00], desc[UR36][R4.64+0x80], !P2 ;  /* 0x21c0008004150fae */ /* 0x000fe8000d101d64 */
[----:B------:R3:W-:Y:S01]  /*c110*/  @P0 LDGSTS.E.BYPASS.LTC128B.128 [R21+0x24c00], desc[UR36][R4.64+0x100], !P1 ;  /* 0x24c0010004150fae */ /* 0x0007e2000c901d64 */
[----:B------:R-:W-:-:S03]  /*c120*/  ISETP.GE.AND P0, PT, R6, 0x21, PT ;  /* 0x000000210600780c */ /* 0x000fc60003f06270 */
[----:B------:R-:W2:Y:S04]  /*c130*/  SHFL.IDX PT, R8, R7, 0x4, 0x181f ;  /* 0x00981f0007087f89 */ /* 0x000ea800000e0000 */
[----:B------:R-:W4:Y:S01]  /*c140*/  SHFL.IDX PT, R7, R7, 0x5, 0x181f ;  /* 0x00b81f0007077f89 */ /* 0x000f2200000e0000 */
        /* <DEDUP_REMOVED lines=9> */
[----:B--2---:R-:W-:-:S10]  /*c1e0*/  IMAD.MOV.U32 R3, RZ, RZ, R8 ;  /* 0x000000ffff037224 */ /* 0x004fd400078e0008 */
        /* <DEDUP_REMOVED lines=12> */
.L_x_5566:
        /* <DEDUP_REMOVED lines=18> */
.L_x_5513:
        /* <DEDUP_REMOVED lines=30> */
.L_x_5514:
[----:B------:R-:W-:Y:S01]  /*c5b0*/  UISETP.NE.AND UP0, UPT, UR49, URZ, UPT ;  /* 0x0000003f3100728c */ /* 0x000fe2000bf05270 */
[----:B------:R-:W-:Y:S01]  /*c5c0*/  IMAD.U32 R0, RZ, RZ, UR48 ;  /* 0x00000030ff007e24 */ /* 0x000fe2000f8e00ff */
[----:B------:R-:W-:Y:S01]  /*c5d0*/  MOV R4, UR38 ;  /* 0x0000002600047c02 */ /* 0x000fe20008000f00 */
[----:B------:R-:W-:Y:S01]  /*c5e0*/  IMAD.U32 R3, RZ, RZ, UR47 ;  /* 0x0000002fff037e24 */ /* 0x000fe2000f8e00ff */
[----:B------:R-:W-:Y:S01]  /*c5f0*/  ULDC.64 UR4, c[0x0][0x2e0] ;  /* 0x0000b80000047ab9 */ /* 0x000fe20000000a00 */
[----:B------:R-:W-:Y:S01]  /*c600*/  IMAD R7, R0, 0x80, R37 ;  /* 0x0000008000077824 */ /* 0x000fe200078e0225 */
[----:B------:R-:W-:Y:S01]  /*c610*/  PLOP3.LUT P0, PT, PT, PT, UP0, 0x80, 0x0 ;  /* 0x000000000000781c */ /* 0x000fe20003f0f008 */
[----:B------:R-:W0:Y:S01]  /*c620*/  LDC R0, c[0x0][0x448] ;  /* 0x00011200ff007b82 */ /* 0x000e220000000800 */
[----:B------:R-:W-:Y:S02]  /*c630*/  IMAD.MOV.U32 R2, RZ, RZ, R4 ;  /* 0x000000ffff027224 */ /* 0x000fe400078e0004 */
[----:B------:R-:W-:Y:S01]  /*c640*/  IMAD R25, R25, UR4, RZ ;  /* 0x0000000419197c24 */ /* 0x000fe2000f8e02ff */
[----:B------:R-:W-:Y:S01]  /*c650*/  @UP0 ULDC UR6, c[0x0][0x44c] ;  /* 0x0001130000060ab9 */ /* 0x000fe20000000800 */
[----:B------:R-:W-:Y:S01]  /*c660*/  IMAD.WIDE.U32 R2, R26, UR4, R2 ;  /* 0x000000041a027c25 */ /* 0x000fe2000f8e0002 */
[----:B------:R-:W-:-:S03]  /*c670*/  @UP0 ULDC UR4, c[0x0][0x450] ;  /* 0x0001140000040ab9 */ /* 0x000fc60000000800 */
[----:B------:R-:W-:Y:S02]  /*c680*/  IMAD.U32 R5, RZ, RZ, UR39 ;  /* 0x00000027ff057e24 */ /* 0x000fe4000f8e00ff */
[----:B------:R-:W-:Y:S02]  /*c690*/  IMAD.MOV.U32 R5, RZ, RZ, R7 ;  /* 0x000000ffff057224 */ /* 0x000fe400078e0007 */
[----:B------:R-:W-:Y:S01]  /*c6a0*/  @P0 IMAD.HI.U32 R6, R7, UR6, RZ ;  /* 0x0000000607060c27 */ /* 0x000fe2000f8e00ff */
[----:B------:R-:W-:-:S03]  /*c6b0*/  PLOP3.LUT P0, PT, PT, PT, UP0, 0x80, 0x0 ;  /* 0x000000000000781c */ /* 0x000fc60003f0f008 */
[----:B------:R-:W-:-:S05]  /*c6c0*/  IMAD R25, R26, UR5, R25 ;  /* 0x000000051a197c24 */ /* 0x000fca000f8e0219 */
[----:B------:R-:W-:-:S05]  /*c6d0*/  IADD3 R3, R3, R25, RZ ;  /* 0x0000001903037210 */ /* 0x000fca0007ffe0ff */
        /* <DEDUP_REMOVED lines=25> */
[----:B------:R-:W-:Y:S01]  /*c870*/  MOV R7, UR48 ;  /* 0x0000003000077c02 */ /* 0x000fe20008000f00 */
[----:B------:R-:W-:Y:S02]  /*c880*/  ULDC UR4, c[0x0][0x288] ;  /* 0x0000a20000047ab9 */ /* 0x000fe40000000800 */
        /* <DEDUP_REMOVED lines=12> */
[----:B------:R0:W-:Y:S01]  /*c950*/  @!P1 LDGSTS.E.BYPASS.LTC128B.128 [R9+0x1a400], desc[UR36][R2.64+0x100], !P0 ;  /* 0x1a40010002099fae */ /* 0x0001e2000c101d64 */
[----:B------:R-:W-:Y:S02]  /*c960*/  ISETP.GE.AND P1, PT, R11, R0, PT ;  /* 0x000000000b00720c */ /* 0x000fe40003f26270 */
        /* <DEDUP_REMOVED lines=51> */
.L_x_5583:
        /* <DEDUP_REMOVED lines=14> */
.L_x_5517:
[----:B------:R-:W-:Y:S05]  /*cd80*/  BSYNC B0 ;  /* 0x0000000000007941 */ /* 0x000fea0003800000 */
.L_x_5516:
[----:B------:R-:W-:Y:S01]  /*cd90*/  NOP ;  /* 0x0000000000007918 */ /* 0x000fe20000000000 */
[----:B------:R-:W-:Y:S01]  /*cda0*/  SYNCS.ARRIVE.TRANS64.RED.A0T1 RZ, [UR46+0x30800], RZ ;  /* 0x030800ffffff79a7 */ /* 0x000fe2000820042e */
[----:B------:R-:W-:Y:S01]  /*cdb0*/  IMAD.MOV.U32 R0, RZ, RZ, 0x1 ;  /* 0x00000001ff007424 */ /* 0x000fe200078e00ff */
[----:B------:R-:W-:Y:S04]  /*cdc0*/  ARRIVES.LDGSTSBAR.64.TRANSCNT [UR46+0x30800] ;  /* 0x03080000ff0079b0 */ /* 0x000fe80008000aae */
[----:B------:R-:W-:Y:S01]  /*cdd0*/  SHF.L.U32 R0, R0, 0x1f, RZ ;  /* 0x0000001f00007819 */ /* 0x000fe200000006ff */
[----:B------:R-:W-:Y:S01]  /*cde0*/  NOP ;  /* 0x0000000000007918 */ /* 0x000fe20000000000 */
[----:B------:R-:W-:Y:S01]  /*cdf0*/  SYNCS.ARRIVE.TRANS64.A1T0 RZ, [UR46+0x30800], RZ ;  /* 0x030800ffffff79a7 */ /* 0x000fe2000810002e */
[----:B------:R-:W-:Y:S01]  /*ce00*/  IADD3 R19, R19, -0x2, RZ ;  /* 0xfffffffe13137810 */ /* 0x000fe20007ffe0ff */
[----:B------:R-:W1:Y:S02]  /*ce10*/  SYNCS.PHASECHK.TRANS64.TRYWAIT P0, [UR46+0x30820], R0 ;  /* 0x03082000ff0075a7 */ /* 0x000e64000800016e */
[----:B-1----:R-:W-:Y:S05]  /*ce20*/  @!P0 BRA `(.L_x_5518) ;  /* 0x00000030001c8947 */ /* 0x002fea0003800000 */
.L_x_5584:
[----:B------:R-:W-:Y:S01]  /*ce30*/  ISETP.GE.AND P0, PT, R19, UR50, PT ;  /* 0x0000003213007c0c */ /* 0x000fe2000bf06270 */
[----:B------:R-:W-:Y:S02]  /*ce40*/  IMAD.MOV.U32 R28, RZ, RZ, 0x1 ;  /* 0x00000001ff1c7424 */ /* 0x000fe400078e00ff */
[----:B------:R-:W-:-:S10]  /*ce50*/  IMAD.MOV.U32 R26, RZ, RZ, RZ ;  /* 0x000000ffff1a7224 */ /* 0x000fd400078e00ff */
[----:B------:R-:W-:Y:S05]  /*ce60*/  @!P0 BRA `(.L_x_5519) ;  /* 0x0000001000388947 */ /* 0x000fea0003800000 */
[----:B0-----:R-:W0:Y:S01]  /*ce70*/  S2R R2, SR_TID.X ;  /* 0x0000000000027919 */ /* 0x001e220000002100 */
[----:B------:R-:W-:Y:S01]  /*ce80*/  UIADD3 UR4, UR44, 0x1, URZ ;  /* 0x000000012c047890 */ /* 0x000fe2000fffe03f */
[----:B------:R-:W-:Y:S01]  /*ce90*/  LOP3.LUT R0, RZ, UR43, RZ, 0x33, !PT ;  /* 0x0000002bff007c12 */ /* 0x000fe2000f8e33ff */
[----:B------:R-:W-:Y:S01]  /*cea0*/  ULOP3.LUT UR5, URZ, UR45, URZ, 0x33, !UPT ;  /* 0x0000002d3f057292 */ /* 0x000fe2000f8e333f */
[----:B------:R-:W-:Y:S01]  /*ceb0*/  BSSY B0, `(.L_x_5519) ;  /* 0x0000109000007945 */ /* 0x000fe20003800000 */
[----:B------:R-:W-:Y:S01]  /*cec0*/  UIMAD UR4, UR4, UR40, URZ ;  /* 0x00000028040472a4 */ /* 0x000fe2000f8e023f */
[----:B------:R-:W-:Y:S02]  /*ced0*/  IMAD.MOV.U32 R27, RZ, RZ, 0x1 ;  /* 0x00000001ff1b7424 */ /* 0x000fe400078e00ff */
[----:B------:R-:W-:-:S03]  /*cee0*/  IMAD.MOV.U32 R25, RZ, RZ, RZ ;  /* 0x000000ffff197224 */ /* 0x000fc600078e00ff */
[----:B------:R-:W-:Y:S01]  /*cef0*/  LOP3.LUT R3, RZ, UR4, RZ, 0x33, !PT ;  /* 0x00000004ff037c12 */ /* 0x000fe2000f8e33ff */
[----:B------:R-:W-:Y:S02]  /*cf00*/  ULDC UR4, c[0x0][0x2f4] ;  /* 0x0000bd0000047ab9 */ /* 0x000fe40000000800 */
[----:B------:R-:W-:Y:S02]  /*cf10*/  ISETP.GE.AND P3, PT, R23, UR4, PT ;  /* 0x0000000417007c0c */ /* 0x000fe4000bf66270 */
[----:B------:R-:W-:Y:S02]  /*cf20*/  VIMNMX3 R0, R0, UR5, R3, !PT ;  /* 0x0000000500007c0f */ /* 0x000fe4000f800103 */
[----:B------:R-:W-:Y:S02]  /*cf30*/  ISETP.GE.AND P2, PT, R34, UR4, PT ;  /* 0x0000000422007c0c */ /* 0x000fe4000bf46270 */
[----:B------:R-:W-:Y:S02]  /*cf40*/  IADD3 R31, -R0, -0x2, RZ ;  /* 0xfffffffe001f7810 */ /* 0x000fe40007ffe1ff */
[----:B------:R-:W-:-:S02]  /*cf50*/  ISETP.GE.AND P1, PT, R33, UR4, PT ;  /* 0x0000000421007c0c */ /* 0x000fc4000bf26270 */
[----:B0-----:R-:W-:-:S04]  /*cf60*/  LOP3.LUT R2, R2, 0x7f, RZ, 0xc0, !PT ;  /* 0x0000007f02027812 */ /* 0x001fc800078ec0ff */
[----:B------:R-:W-:-:S04]  /*cf70*/  SHF.R.U32.HI R2, RZ, 0x3, R2 ;  /* 0x00000003ff027819 */ /* 0x000fc80000011602 */
[----:B------:R-:W-:Y:S02]  /*cf80*/  IADD3 R22, R24, R22, R2 ;  /* 0x0000001618167210 */ /* 0x000fe40007ffe002 */
[----:B------:R-:W-:Y:S01]  /*cf90*/  IADD3 R5, -R2, UR42, RZ ;  /* 0x0000002a02057c10 */ /* 0x000fe2000fffe1ff */
[----:B------:R-:W-:Y:S01]  /*cfa0*/  IMAD.SHL.U32 R2, R23, 0x2, RZ ;  /* 0x0000000217027824 */ /* 0x000fe200078e00ff */
[----:B------:R-:W-:-:S03]  /*cfb0*/  IADD3 R3, R22, -0x120, RZ ;  /* 0xfffffee016037810 */ /* 0x000fc60007ffe0ff */
[C---:B------:R-:W-:Y:S02]  /*cfc0*/  IMAD R5, R0.reuse, 0x60, R5 ;  /* 0x0000006000057824 */ /* 0x040fe400078e0205 */
[----:B------:R-:W-:Y:S02]  /*cfd0*/  IMAD R20, R0, -0x60, R3 ;  /* 0xffffffa000147824 */ /* 0x000fe400078e0203 */
[----:B------:R-:W-:-:S07]  /*cfe0*/  VIADD R0, R5, 0xc0 ;  /* 0x000000c005007836 */ /* 0x000fce0000000000 */
.L_x_5532:
[----:B------:R-:W2:Y:S01]  /*cff0*/  LDL R8, [R1] ;  /* 0x0000000001087983 */ /* 0x000ea20000100800 */
[----:B------:R-:W0:Y:S01]  /*d000*/  LDC R2, c[0x0][0x430] ;  /* 0x00010c00ff027b82 */ /* 0x000e220000000800 */
[----:B------:R-:W-:-:S13]  /*d010*/  ISETP.GT.U32.AND P5, PT, R37, 0x5f, PT ;  /* 0x0000005f2500780c */ /* 0x000fda0003fa4070 */
[----:B------:R-:W2:Y:S01]  /*d020*/  @!P5 LDC.64 R4, c[0x0][0x428] ;  /* 0x00010a00ff04db82 */ /* 0x000ea20000000a00 */
[----:B0-----:R-:W-:-:S13]  /*d030*/  ISETP.NE.AND P0, PT, R2, 0x1, PT ;  /* 0x000000010200780c */ /* 0x001fda0003f05270 */
[----:B------:R-:W0:Y:S08]  /*d040*/  @P0 LDC R3, c[0x0][0x434] ;  /* 0x00010d00ff030b82 */ /* 0x000e300000000800 */
[----:B------:R-:W1:Y:S01]  /*d050*/  @P0 LDC R7, c[0x0][0x438] ;  /* 0x00010e00ff070b82 */ /* 0x000e620000000800 */
[----:B------:R-:W-:Y:S01]  /*d060*/  MOV R9, R20 ;  /* 0x0000001400097202 */ /* 0x000fe20000000f00 */
        /* <DEDUP_REMOVED lines=21> */
.L_x_5520:
[----:B------:R-:W-:Y:S01]  /*d1c0*/  LEA R19, R26, UR46, 0x3 ;  /* 0x0000002e1a137c11 */ /* 0x000fe2000f8e18ff */
[----:B------:R-:W-:Y:S01]  /*d1d0*/  BSSY B1, `(.L_x_5521) ;  /* 0x0000004000017945 */ /* 0x000fe20003800000 */
[----:B------:R-:W-:-:S04]  /*d1e0*/  SHF.L.U32 R2, R28, 0x1f, RZ ;  /* 0x0000001f1c027819 */ /* 0x000fc800000006ff */
[----:B------:R-:W0:Y:S02]  /*d1f0*/  SYNCS.PHASECHK.TRANS64.TRYWAIT P0, [R19+URZ+0x30840], R2 ;  /* 0x03084002130075a7 */ /* 0x000e24000800017f */
[----:B0-----:R-:W-:Y:S05]  /*d200*/  @!P0 BRA `(.L_x_5522) ;  /* 0x0000002c003c8947 */ /* 0x001fea0003800000 */
.L_x_5585:
[----:B------:R-:W-:Y:S05]  /*d210*/  BSYNC B1 ;  /* 0x0000000000017941 */ /* 0x000fea0003800000 */
.L_x_5521:
        /* <DEDUP_REMOVED lines=53> */
[----:B0-----:R-:W-:-:S02]  /*d570*/  IADD3.X R11, RZ, R7, RZ, P0, !PT ;  /* 0x00000007ff0b7210 */ /* 0x001fc400007fe4ff */
[-C--:B------:R-:W-:Y:S02]  /*d580*/  IADD3 R6, P0, R2, R12.reuse, RZ ;  /* 0x0000000c02067210 */ /* 0x080fe40007f1e0ff */
        /* <DEDUP_REMOVED lines=15> */
.L_x_5599:
        /* <DEDUP_REMOVED lines=12> */
.L_x_5524:
        /* <DEDUP_REMOVED lines=10> */
.L_x_5525:
[----:B------:R1:W-:Y:S01]  /*d7e0*/  SYNCS.ARRIVE.TRANS64.A1T0 RZ, [R19+URZ+0x30830], RZ ;  /* 0x030830ff13ff79a7 */ /* 0x0003e2000810003f */
[----:B------:R-:W-:Y:S05]  /*d7f0*/  @!P5 BRA `(.L_x_5526) ;  /* 0x000000000004d947 */ /* 0x000fea0003800000 */
[----:B------:R-:W-:Y:S01]  /*d800*/  BPT.TRAP 0x1 ;  /* 0x000000040000795c */ /* 0x000fe20000300000 */
.L_x_5526:
[----:B0-----:R-:W-:Y:S01]  /*d810*/  SHF.L.U32 R3, R27, 0x1f, RZ ;  /* 0x0000001f1b037819 */ /* 0x001fe200000006ff */
[----:B------:R-:W-:Y:S01]  /*d820*/  BSSY B1, `(.L_x_5527) ;  /* 0x0000004000017945 */ /* 0x000fe20003800000 */
[----:B------:R-:W-:-:S04]  /*d830*/  LEA R6, R25, UR46, 0x3 ;  /* 0x0000002e19067c11 */ /* 0x000fc8000f8e18ff */
[----:B------:R-:W0:Y:S02]  /*d840*/  SYNCS.PHASECHK.TRANS64.TRYWAIT P0, [R6+URZ+0x30860], R3 ;  /* 0x03086003060075a7 */ /* 0x000e24000800017f */
[----:B0-----:R-:W-:Y:S05]  /*d850*/  @!P0 BRA `(.L_x_5528) ;  /* 0x0000002c008c8947 */ /* 0x001fea0003800000 */
.L_x_5600:
[----:B------:R-:W-:Y:S05]  /*d860*/  BSYNC B1 ;  /* 0x0000000000017941 */ /* 0x000fea0003800000 */
.L_x_5527:
        /* <DEDUP_REMOVED lines=28> */
[----:B------:R-:W0:Y:S02]  /*da30*/  SHFL.IDX PT, R14, R17, 0x3, 0x181f ;  /* 0x00781f00110e7f89 */ /* 0x000e2400000e0000 */
[----:B--2---:R-:W-:Y:S02]  /*da40*/  IADD3.X R3, RZ, R8, RZ, P0, !PT ;  /* 0x00000008ff037210 */ /* 0x004fe400007fe4ff */
        /* <DEDUP_REMOVED lines=18> */
[----:B------:R3:W4:Y:S03]  /*db70*/  SHFL.IDX PT, R14, R17, 0x5, 0x181f ;  /* 0x00b81f00110e7f89 */ /* 0x00072600000e0000 */
[----:B--2---:R-:W-:Y:S01]  /*db80*/  IMAD.X R3, RZ, RZ, R8, P0 ;  /* 0x000000ffff037224 */ /* 0x004fe200000e0608 */
[----:B------:R-:W-:Y:S01]  /*db90*/  ISETP.LT.OR P0, PT, R0, 0x41, P3 ;  /* 0x000000410000780c */ /* 0x000fe20001f01670 */
[----:B------:R3:W2:-:S12]  /*dba0*/  SHFL.IDX PT, R8, R18, 0x5, 0x181f ;  /* 0x00b81f0012087f89 */ /* 0x00069800000e0000 */
[----:B------:R3:W-:Y:S01]  /*dbb0*/  LDGSTS.E.BYPASS.LTC128B.128 [R7+0x2400], desc[UR36][R2.64], !P0 ;  /* 0x0240000002077fae */ /* 0x0007e2000c101d64 */
[----:B------:R-:W-:-:S13]  /*dbc0*/  ISETP.LT.OR P0, PT, R0, 0x41, P2 ;  /* 0x000000410000780c */ /* 0x000fda0001701670 */
[----:B------:R3:W-:Y:S01]  /*dbd0*/  LDGSTS.E.BYPASS.LTC128B.128 [R7+0x5400], desc[UR36][R2.64+0x80], !P0 ;  /* 0x0540008002077fae */ /* 0x0007e2000c101d64 */
[----:B------:R-:W-:-:S13]  /*dbe0*/  ISETP.LT.OR P0, PT, R0, 0x41, P1 ;  /* 0x000000410000780c */ /* 0x000fda0000f01670 */
[----:B--2-4-:R3:W-:Y:S02]  /*dbf0*/  LDGSTS.E.BYPASS.LTC128B.128 [R7+0x8400], desc[UR36][R2.64+0x100], !P0 ;  /* 0x0840010002077fae */ /* 0x0147e4000c101d64 */
.L_x_5614:
[----:B0--3--:R-:W-:Y:S01]  /*dc00*/  IADD3 R2, P0, R14, R9, RZ ;  /* 0x000000090e027210 */ /* 0x009fe20007f1e0ff */
        /* <DEDUP_REMOVED lines=17> */
[----:B------:R-:W-:Y:S01]  /*dd20*/  IMAD R5, R32, UR4, RZ ;  /* 0x0000000420057c24 */ /* 0x000fe2000f8e02ff */
[----:B------:R-:W-:-:S03]  /*dd30*/  IADD3 R3, R3, R9, RZ ;  /* 0x0000000903037210 */ /* 0x000fc60007ffe0ff */
[C---:B------:R-:W-:Y:S02]  /*dd40*/  IMAD R5, R4.reuse, UR5, R5 ;  /* 0x0000000504057c24 */ /* 0x040fe4000f8e0205 */
[----:B------:R-:W-:-:S04]  /*dd50*/  IMAD.WIDE.U32 R2, R4, UR4, R2 ;  /* 0x0000000404027c25 */ /* 0x000fc8000f8e0002 */
[----:B-1----:R-:W-:-:S07]  /*dd60*/  IMAD.IADD R19, R3, 0x1, R5 ;  /* 0x0000000103137824 */ /* 0x002fce00078e0205 */
.L_x_5530:
        /* <DEDUP_REMOVED lines=10> */
.L_x_5531:
[----:B------:R-:W-:Y:S01]  /*de10*/  R2UR UR4, R35 ;  /* 0x00000000230472ca */ /* 0x000fe200000e0000 */
[----:B------:R-:W-:Y:S01]  /*de20*/  ULDC.64 UR6, c[0x0][0x330] ;  /* 0x0000cc0000067ab9 */ /* 0x000fe20000000a00 */
[----:B------:R-:W-:Y:S01]  /*de30*/  IMAD.MOV.U32 R18, RZ, RZ, R2 ;  /* 0x000000ffff127224 */ /* 0x000fe200078e0002 */
[----:B------:R0:W-:Y:S01]  /*de40*/  SYNCS.ARRIVE.TRANS64.A1T0 RZ, [R6+URZ+0x30850], RZ ;  /* 0x030850ff06ff79a7 */ /* 0x0001e2000810003f */
[----:B------:R-:W-:Y:S01]  /*de50*/  IMAD.U32 R3, RZ, RZ, UR6 ;  /* 0x00000006ff037e24 */ /* 0x000fe2000f8e00ff */
[----:B------:R-:W-:Y:S01]  /*de60*/  MOV R27, R28 ;  /* 0x0000001c001b7202 */ /* 0x000fe20000000f00 */
[----:B------:R-:W-:Y:S02]  /*de70*/  VIADD R31, R31, 0xffffffff ;  /* 0xffffffff1f1f7836 */ /* 0x000fe40000000000 */
[----:B------:R-:W-:-:S04]  /*de80*/  IMAD.WIDE.U32 R18, R3, UR41, R18 ;  /* 0x0000002903127c25 */ /* 0x000fc8000f8e0012 */
[----:B------:R-:W-:Y:S01]  /*de90*/  VIADD R0, R0, 0x60 ;  /* 0x0000006000007836 */ /* 0x000fe20000000000 */
[----:B------:R-:W-:Y:S01]  /*dea0*/  UIMAD UR4, UR4, UR6, URZ ;  /* 0x00000006040472a4 */ /* 0x000fe2000f8e023f */
[----:B------:R-:W-:Y:S02]  /*deb0*/  VIADD R20, R20, 0xffffffa0 ;  /* 0xffffffa014147836 */ /* 0x000fe40000000000 */
        /* <DEDUP_REMOVED lines=9> */
.L_x_5519:
[----:B------:R-:W-:-:S13]  /*df50*/  LOP3.LUT P0, RZ, R16, 0x10, RZ, 0xc0, !PT ;  /* 0x0000001010ff7812 */ /* 0x000fda000780c0ff */
[----:B------:R-:W-:Y:S05]  /*df60*/  @!P0 BRA `(.L_x_5533) ;  /* 0x0000000000048947 */ /* 0x000fea0003800000 */
[----:B------:R-:W-:Y:S01]  /*df70*/  BPT.TRAP 0x1 ;  /* 0x000000040000795c */ /* 0x000fe20000300000 */
.L_x_5533:
        /* <DEDUP_REMOVED lines=12> */
.L_x_5615:
[----:B------:R-:W-:Y:S05]  /*e040*/  BSYNC B0 ;  /* 0x0000000000007941 */ /* 0x000fea0003800000 */
.L_x_5534:
        /* <DEDUP_REMOVED lines=46> */
[----:B0-----:R-:W-:Y:S01]  /*e330*/  MOV R2, R14 ;  /* 0x0000000e00027202 */ /* 0x001fe20000000f00 */
[----:B-1----:R-:W-:Y:S02]  /*e340*/  IMAD.MOV.U32 R3, RZ, RZ, R6 ;  /* 0x000000ffff037224 */ /* 0x002fe400078e0006 */
[----:B------:R0:W1:Y:S01]  /*e350*/  SHFL.IDX PT, R14, R17, 0x5, 0x181f ;  /* 0x00b81f00110e7f89 */ /* 0x00006200000e0000 */
[----:B------:R-:W-:Y:S01]  /*e360*/  MOV R6, RZ ;  /* 0x000000ff00067202 */ /* 0x000fe20000000f00 */
        /* <DEDUP_REMOVED lines=13> */
.L_x_5629:
        /* <DEDUP_REMOVED lines=14> */
.L_x_5537:
        /* <DEDUP_REMOVED lines=10> */
.L_x_5538:
[----:B------:R1:W-:Y:S02]  /*e5c0*/  SYNCS.ARRIVE.TRANS64.A1T0 RZ, [R0+URZ+0x30850], RZ ;  /* 0x030850ff00ff79a7 */ /* 0x0003e4000810003f */
[----:B-1----:R-:W-:-:S05]  /*e5d0*/  VIADD R0, R26, 0x1 ;  /* 0x000000011a007836 */ /* 0x002fca0000000000 */
[----:B------:R-:W-:-:S04]  /*e5e0*/  ISETP.NE.AND P0, PT, R0, 0x2, PT ;  /* 0x000000020000780c */ /* 0x000fc80003f05270 */
[----:B0-----:R-:W-:Y:S02]  /*e5f0*/  SEL R3, RZ, 0x1, P0 ;  /* 0x00000001ff037807 */ /* 0x001fe40000000000 */
[----:B------:R-:W-:Y:S02]  /*e600*/  SEL R0, R0, RZ, P0 ;  /* 0x000000ff00007207 */ /* 0x000fe40000000000 */
[----:B------:R-:W-:-:S07]  /*e610*/  LOP3.LUT R28, R28, R3, RZ, 0x3c, !PT ;  /* 0x000000031c1c7212 */ /* 0x000fce00078e3cff */
.L_x_5504:
[----:B------:R-:W0:Y:S01]  /*e620*/  S2R R3, SR_CgaCtaId ;  /* 0x0000000000037919 */ /* 0x000e220000008800 */
[----:B------:R-:W-:Y:S02]  /*e630*/  MOV R2, 0x400 ;  /* 0x0000040000027802 */ /* 0x000fe40000000f00 */
[----:B------:R-:W-:Y:S02]  /*e640*/  SHF.L.U32 R6, R6, 0x1f, RZ ;  /* 0x0000001f06067819 */ /* 0x000fe400000006ff */
[----:B0-----:R-:W-:-:S04]  /*e650*/  LEA R7, R3, R2, 0x18 ;  /* 0x0000000203077211 */ /* 0x001fc800078ec0ff */
[----:B------:R-:W0:Y:S02]  /*e660*/  SYNCS.PHASECHK.TRANS64.TRYWAIT P0, [R7+URZ+0x30820], R6 ;  /* 0x03082006070075a7 */ /* 0x000e24000800017f */
[----:B0-----:R-:W-:Y:S05]  /*e670*/  @!P0 BRA `(.L_x_5539) ;  /* 0x0000003000748947 */ /* 0x001fea0003800000 */
.L_x_5630:
[----:B------:R-:W-:-:S03]  /*e680*/  UMOV UR4, 0xffffffff ;  /* 0xffffffff00047882 */ /* 0x000fc60000000000 */
[----:B------:R-:W-:Y:S05]  /*e690*/  BRA.DIV UR4, `(.L_x_5540) ;  /* 0x0000003204807947 */ /* 0x000fea000b800000 */
[----:B------:R-:W1:Y:S02]  /*e6a0*/  S2R R2, SR_TID.X ;  /* 0x0000000000027919 */ /* 0x000e640000002100 */
[----:B-1----:R-:W-:-:S04]  /*e6b0*/  SHF.R.U32.HI R2, RZ, 0x5, R2 ;  /* 0x00000005ff027819 */ /* 0x002fc80000011602 */
[----:B------:R-:W-:-:S05]  /*e6c0*/  LOP3.LUT R2, R2, 0x3, RZ, 0xc0, !PT ;  /* 0x0000000302027812 */ /* 0x000fca00078ec0ff */
[----:B------:R1:W2:Y:S02]  /*e6d0*/  SHFL.IDX PT, R14, R2, RZ, 0x1f ;  /* 0x00001fff020e7589 */ /* 0x0002a400000e0000 */
.L_x_5633:
[----:B--2---:R-:W-:-:S13]  /*e6e0*/  ISETP.NE.AND P0, PT, R14, RZ, PT ;  /* 0x000000ff0e00720c */ /* 0x004fda0003f05270 */
[----:B------:R-:W-:Y:S05]  /*e6f0*/  @P0 BRA `(.L_x_5460) ;  /* 0x0000000000900947 */ /* 0x000fea0003800000 */
[----:B------:R-:W-:-:S03]  /*e700*/  UMOV UR4, 0xffffffff ;  /* 0xffffffff00047882 */ /* 0x000fc60000000000 */
[----:B------:R-:W-:Y:S05]  /*e710*/  BRA.DIV UR4, `(.L_x_5541) ;  /* 0x0000003204947947 */ /* 0x000fea000b800000 */
[----:B------:R-:W-:-:S13]  /*e720*/  ELECT P6, URZ, PT ;  /* 0x00000000003f782f */ /* 0x000fda00038c0000 */
.L_x_5636:
        /* <DEDUP_REMOVED lines=8> */
.L_x_5542:
[----:B------:R-:W-:Y:S01]  /*e7b0*/  IMAD R5, R0, 0x8, R7 ;  /* 0x0000000800057824 */ /* 0x000fe200078e0207 */
[----:B------:R-:W-:Y:S01]  /*e7c0*/  SHF.L.U32 R2, R28, 0x1f, RZ ;  /* 0x0000001f1c027819 */ /* 0x000fe200000006ff */
[----:B------:R-:W-:-:S03]  /*e7d0*/  VIADD R0, R0, 0x1 ;  /* 0x0000000100007836 */ /* 0x000fc60000000000 */
[----:B------:R-:W1:Y:S02]  /*e7e0*/  SYNCS.PHASECHK.TRANS64.TRYWAIT P1, [R5+URZ+0x30840], R2 ;  /* 0x03084002050075a7 */ /* 0x000e64000802017f */
[----:B------:R-:W-:-:S04]  /*e7f0*/  ISETP.NE.AND P2, PT, R0, 0x2, PT ;  /* 0x000000020000780c */ /* 0x000fc80003f45270 */
[----:B------:R-:W-:Y:S01]  /*e800*/  SEL R3, RZ, 0x1, P2 ;  /* 0x00000001ff037807 */ /* 0x000fe20001000000 */
[----:B-1----:R-:W-:Y:S08]  /*e810*/  @!P1 BRA `(.L_x_5543) ;  /* 0x0000003000749947 */ /* 0x002ff00003800000 */
.L_x_5637:
[----:B------:R-:W-:Y:S02]  /*e820*/  SEL R0, R0, RZ, P2 ;  /* 0x000000ff00007207 */ /* 0x000fe40001000000 */
[----:B------:R-:W-:Y:S01]  /*e830*/  LOP3.LUT R3, R28, R3, RZ, 0x3c, !PT ;  /* 0x000000031c037212 */ /* 0x000fe200078e3cff */
[----:B------:R-:W-:Y:S06]  /*e840*/  @!P0 BRA `(.L_x_5544) ;  /* 0x0000000000048947 */ /* 0x000fec0003800000 */
[----:B------:R-:W-:Y:S01]  /*e850*/  BPT.TRAP 0x1 ;  /* 0x000000040000795c */ /* 0x000fe20000300000 */
.L_x_5544:
[----:B0-----:R-:W-:Y:S01]  /*e860*/  IMAD R7, R0, 0x8, R7 ;  /* 0x0000000800077824 */ /* 0x001fe200078e0207 */
[----:B------:R-:W-:-:S04]  /*e870*/  SHF.L.U32 R0, R3, 0x1f, RZ ;  /* 0x0000001f03007819 */ /* 0x000fc800000006ff */
[----:B------:R-:W0:Y:S02]  /*e880*/  SYNCS.PHASECHK.TRANS64.TRYWAIT P1, [R7+URZ+0x30840], R0 ;  /* 0x03084000070075a7 */ /* 0x000e24000802017f */
[----:B0-----:R-:W-:Y:S05]  /*e890*/  @!P1 BRA `(.L_x_5545) ;  /* 0x0000003000689947 */ /* 0x001fea0003800000 */
.L_x_5638:
[----:B------:R-:W-:Y:S05]  /*e8a0*/  @!P0 BRA `(.L_x_5546) ;  /* 0x0000000000048947 */ /* 0x000fea0003800000 */
[----:B------:R-:W-:Y:S01]  /*e8b0*/  BPT.TRAP 0x1 ;  /* 0x000000040000795c */ /* 0x000fe20000300000 */
.L_x_5546:
[----:B------:R-:W2:Y:S02]  /*e8c0*/  SYNCS.PHASECHK.TRANS64.TRYWAIT P1, [R5+URZ+0x30860], R2 ;  /* 0x03086002050075a7 */ /* 0x000ea4000802017f */
[----:B--2---:R-:W-:Y:S05]  /*e8d0*/  @!P1 BRA `(.L_x_5547) ;  /* 0x00000030006c9947 */ /* 0x004fea0003800000 */
.L_x_5639:
[----:B------:R-:W-:Y:S05]  /*e8e0*/  @!P0 BRA `(.L_x_5548) ;  /* 0x0000000000048947 */ /* 0x000fea0003800000 */
[----:B------:R-:W-:Y:S01]  /*e8f0*/  BPT.TRAP 0x1 ;  /* 0x000000040000795c */ /* 0x000fe20000300000 */
.L_x_5548:
[----:B---3--:R3:W4:Y:S02]  /*e900*/  SYNCS.PHASECHK.TRANS64.TRYWAIT P0, [R7+URZ+0x30860], R0 ;  /* 0x03086000070075a7 */ /* 0x008724000800017f */
[----:B----4-:R-:W-:Y:S05]  /*e910*/  @!P0 NANOSLEEP.SYNCS 0x989680 ;  /* 0x009896800000895d */ /* 0x010fea0003900000 */
[----:B------:R-:W4:Y:S02]  /*e920*/  @!P0 SYNCS.PHASECHK.TRANS64 P0, [R7+URZ+0x30860], R0 ;  /* 0x03086000070085a7 */ /* 0x000f24000800007f */
[----:B----4-:R-:W-:Y:S05]  /*e930*/  @!P0 BRA `(.L_x_5548) ;  /* 0xfffffffc00f08947 */ /* 0x010fea000383ffff */
.L_x_5460:
[----:B------:R-:W-:Y:S05]  /*e940*/  BSYNC B6 ;  /* 0x0000000000067941 */ /* 0x000fea0003800000 */
.L_x_5457:
[----:B------:R-:W-:Y:S05]  /*e950*/  EXIT ;  /* 0x000000000000794d */ /* 0x000fea0003800000 */
.L_x_5464:
[----:B-1----:R-:W-:-:S04]  /*e960*/  MOV R3, UR39 ;  /* 0x0000002700037c02 */ /* 0x002fc80008000f00 */
[----:B------:R1:W2:Y:S03]  /*e970*/  SYNCS.PHASECHK.TRANS64.TRYWAIT P0, [R3+URZ+0x30800], R0 ;  /* 0x03080000030075a7 */ /* 0x0002a6000800017f */
[----:B--2---:R-:W-:Y:S05]  /*e980*/  @!P0 NANOSLEEP.SYNCS 0x989680 ;  /* 0x009896800000895d */ /* 0x004fea0003900000 */
[----:B------:R-:W2:Y:S02]  /*e990*/  @!P0 SYNCS.PHASECHK.TRANS64 P0, [R3+URZ+0x30800], R0 ;  /* 0x03080000030085a7 */ /* 0x000ea4000800007f */
[----:B--2---:R-:W-:Y:S05]  /*e9a0*/  @!P0 BRA `(.L_x_5464) ;  /* 0xfffffffc00ec8947 */ /* 0x004fea000383ffff */
[----:B------:R-:W-:Y:S05]  /*e9b0*/  BRA `(.L_x_5549) ;  /* 0xffffff2800c47947 */ /* 0x000fea000383ffff */
.L_x_5468:
[----:B-1----:R-:W-:-:S04]  /*e9c0*/  IMAD.U32 R3, RZ, RZ, UR39 ;  /* 0x00000027ff037e24 */ /* 0x002fc8000f8e00ff */
[----:B------:R1:W2:Y:S03]  /*e9d0*/  SYNCS.PHASECHK.TRANS64.TRYWAIT P1, [R3+URZ+0x30830], R0 ;  /* 0x03083000030075a7 */ /* 0x0002a6000802017f */
[----:B--2---:R-:W-:Y:S05]  /*e9e0*/  @!P1 NANOSLEEP.SYNCS 0x989680 ;  /* 0x009896800000995d */ /* 0x004fea0003900000 */
[----:B------:R-:W2:Y:S02]  /*e9f0*/  @!P1 SYNCS.PHASECHK.TRANS64 P1, [R3+URZ+0x30830], R0 ;  /* 0x03083000030095a7 */ /* 0x000ea4000802007f */
[----:B--2---:R-:W-:Y:S05]  /*ea00*/  @!P1 BRA `(.L_x_5468) ;  /* 0xfffffffc00ec9947 */ /* 0x004fea000383ffff */
[----:B------:R-:W-:Y:S05]  /*ea10*/  BRA `(.L_x_5467) ;  /* 0xffffff2800e87947 */ /* 0x000fea000383ffff */
.L_x_5474:
[----:B-1----:R-:W-:-:S04]  /*ea20*/  IMAD.U32 R5, RZ, RZ, UR38 ;  /* 0x00000026ff057e24 */ /* 0x002fc8000f8e00ff */
[----:B------:R1:W2:Y:S03]  /*ea30*/  SYNCS.PHASECHK.TRANS64.TRYWAIT P1, [R5+URZ+0x30830], R2 ;  /* 0x03083002050075a7 */ /* 0x0002a6000802017f */
[----:B--2---:R-:W-:Y:S05]  /*ea40*/  @!P1 NANOSLEEP.SYNCS 0x989680 ;  /* 0x009896800000995d */ /* 0x004fea0003900000 */
[----:B------:R-:W2:Y:S02]  /*ea50*/  @!P1 SYNCS.PHASECHK.TRANS64 P1, [R5+URZ+0x30830], R2 ;  /* 0x03083002050095a7 */ /* 0x000ea4000802007f */
[----:B--2---:R-:W-:Y:S05]  /*ea60*/  @!P1 BRA `(.L_x_5474) ;  /* 0xfffffffc00ec9947 */ /* 0x004fea000383ffff */
[----:B------:R-:W-:Y:S05]  /*ea70*/  BRA `(.L_x_5473) ;  /* 0xffffff4c00e47947 */ /* 0x000fea000383ffff */
.L_x_5478:
[----:B---3--:R-:W-:-:S04]  /*ea80*/  IMAD.U32 R3, RZ, RZ, UR14 ;  /* 0x0000000eff037e24 */ /* 0x008fc8000f8e00ff */
[----:B------:R3:W4:Y:S03]  /*ea90*/  SYNCS.PHASECHK.TRANS64.TRYWAIT P1, [R3+URZ+0x30850], R0 ;  /* 0x03085000030075a7 */ /* 0x000726000802017f */
[----:B----4-:R-:W-:Y:S05]  /*eaa0*/  @!P1 NANOSLEEP.SYNCS 0x989680 ;  /* 0x009896800000995d */ /* 0x010fea0003900000 */
[----:B------:R-:W4:Y:S02]  /*eab0*/  @!P1 SYNCS.PHASECHK.TRANS64 P1, [R3+URZ+0x30850], R0 ;  /* 0x03085000030095a7 */ /* 0x000f24000802007f */
[----:B----4-:R-:W-:Y:S05]  /*eac0*/  @!P1 BRA `(.L_x_5478) ;  /* 0xfffffffc00ec9947 */ /* 0x010fea000383ffff */
[----:B------:R-:W-:Y:S05]  /*ead0*/  BRA `(.L_x_5477) ;  /* 0xffffff5800787947 */ /* 0x000fea000383ffff */
.L_x_5486:
[----:B-1----:R-:W-:-:S04]  /*eae0*/  MOV R5, UR38 ;  /* 0x0000002600057c02 */ /* 0x002fc80008000f00 */
[----:B------:R1:W2:Y:S03]  /*eaf0*/  SYNCS.PHASECHK.TRANS64.TRYWAIT P1, [R5+URZ+0x30830], R2 ;  /* 0x03083002050075a7 */ /* 0x0002a6000802017f */
[----:B--2---:R-:W-:Y:S05]  /*eb00*/  @!P1 NANOSLEEP.SYNCS 0x989680 ;  /* 0x009896800000995d */ /* 0x004fea0003900000 */
[----:B------:R-:W2:Y:S02]  /*eb10*/  @!P1 SYNCS.PHASECHK.TRANS64 P1, [R5+URZ+0x30830], R2 ;  /* 0x03083002050095a7 */ /* 0x000ea4000802007f */
[----:B--2---:R-:W-:Y:S05]  /*eb20*/  @!P1 BRA `(.L_x_5486) ;  /* 0xfffffffc00ec9947 */ /* 0x004fea000383ffff */
[----:B------:R-:W-:Y:S05]  /*eb30*/  BRA `(.L_x_5485) ;  /* 0xffffff7400307947 */ /* 0x000fea000383ffff */
.L_x_5490:
[----:B---3--:R-:W-:-:S04]  /*eb40*/  IMAD.U32 R3, RZ, RZ, UR5 ;  /* 0x00000005ff037e24 */ /* 0x008fc8000f8e00ff */
[----:B------:R3:W4:Y:S03]  /*eb50*/  SYNCS.PHASECHK.TRANS64.TRYWAIT P1, [R3+URZ+0x30850], R0 ;  /* 0x03085000030075a7 */ /* 0x000726000802017f */
[----:B----4-:R-:W-:Y:S05]  /*eb60*/  @!P1 NANOSLEEP.SYNCS 0x989680 ;  /* 0x009896800000995d */ /* 0x010fea0003900000 */
[----:B------:R-:W4:Y:S02]  /*eb70*/  @!P1 SYNCS.PHASECHK.TRANS64 P1, [R3+URZ+0x30850], R0 ;  /* 0x03085000030095a7 */ /* 0x000f24000802007f */
[----:B----4-:R-:W-:Y:S05]  /*eb80*/  @!P1 BRA `(.L_x_5490) ;  /* 0xfffffffc00ec9947 */ /* 0x010fea000383ffff */
[----:B------:R-:W-:Y:S05]  /*eb90*/  BRA `(.L_x_5489) ;  /* 0xffffff7c00c47947 */ /* 0x000fea000383ffff */
.L_x_5497:
[----:B-1----:R-:W-:-:S04]  /*eba0*/  IMAD.U32 R3, RZ, RZ, UR5 ;  /* 0x00000005ff037e24 */ /* 0x002fc8000f8e00ff */
[----:B------:R1:W2:Y:S03]  /*ebb0*/  SYNCS.PHASECHK.TRANS64.TRYWAIT P1, [R3+URZ+0x30850], R0 ;  /* 0x03085000030075a7 */ /* 0x0002a6000802017f */
[----:B--2---:R-:W-:Y:S05]  /*ebc0*/  @!P1 NANOSLEEP.SYNCS 0x989680 ;  /* 0x009896800000995d */ /* 0x004fea0003900000 */
[----:B------:R-:W2:Y:S02]  /*ebd0*/  @!P1 SYNCS.PHASECHK.TRANS64 P1, [R3+URZ+0x30850], R0 ;  /* 0x03085000030095a7 */ /* 0x000ea4000802007f */
[----:B--2---:R-:W-:Y:S05]  /*ebe0*/  @!P1 BRA `(.L_x_5497) ;  /* 0xfffffffc00ec9947 */ /* 0x004fea000383ffff */
[----:B------:R-:W-:Y:S05]  /*ebf0*/  BRA `(.L_x_5496) ;  /* 0xffffff9400dc7947 */ /* 0x000fea000383ffff */
.L_x_5509:
[----:B------:R-:W-:Y:S01]  /*ec00*/  IMAD.MOV.U32 R13, RZ, RZ, R18 ;  /* 0x000000ffff0d7224 */ /* 0x000fe200078e0012 */
[----:B------:R-:W-:Y:S01]  /*ec10*/  MOV R12, RZ ;  /* 0x000000ff000c7202 */ /* 0x000fe20000000f00 */
[----:B------:R-:W-:Y:S02]  /*ec20*/  IMAD.MOV.U32 R11, RZ, RZ, 0x1f ;  /* 0x0000001fff0b7424 */ /* 0x000fe400078e00ff */
[----:B------:R-:W-:-:S07]  /*ec30*/  IMAD.MOV.U32 R15, RZ, RZ, -0x1 ;  /* 0xffffffffff0f7424 */ /* 0x000fce00078e00ff */
[----:B-----5:R-:W-:Y:S05]  /*ec40*/  WARPSYNC.COLLECTIVE R15, `(.L_x_5550) ;  /* 0x000000000f087348 */ /* 0x020fea0003c00000 */
[----:B------:R0:W1:Y:S02]  /*ec50*/  SHFL.IDX P6, R14, R13, R12, R11 ;  /* 0x0000000c0d0e7389 */ /* 0x00006400000c000b */
[----:B01---5:R-:W-:Y:S01]  /*ec60*/  ENDCOLLECTIVE ;  /* 0x000000000000791b */ /* 0x023fe20003800000 */
.L_x_5550:
[----:B------:R-:W-:Y:S05]  /*ec70*/  BRA `(.L_x_5551) ;  /* 0xffffffcc009c7947 */ /* 0x000fea000383ffff */
.L_x_5511:
[----:B0-----:R-:W-:-:S04]  /*ec80*/  IMAD.U32 R3, RZ, RZ, UR46 ;  /* 0x0000002eff037e24 */ /* 0x001fc8000f8e00ff */
[----:B------:R0:W1:Y:S03]  /*ec90*/  SYNCS.PHASECHK.TRANS64.TRYWAIT P0, [R3+URZ+0x30840], R2 ;  /* 0x03084002030075a7 */ /* 0x000066000800017f */
[----:B-1----:R-:W-:Y:S05]  /*eca0*/  @!P0 NANOSLEEP.SYNCS 0x989680 ;  /* 0x009896800000895d */ /* 0x002fea0003900000 */
[----:B------:R-:W1:Y:S02]  /*ecb0*/  @!P0 SYNCS.PHASECHK.TRANS64 P0, [R3+URZ+0x30840], R2 ;  /* 0x03084002030085a7 */ /* 0x000e64000800007f */
[----:B-1----:R-:W-:Y:S05]  /*ecc0*/  @!P0 BRA `(.L_x_5511) ;  /* 0xfffffffc00ec8947 */ /* 0x002fea000383ffff */
[----:B------:R-:W-:Y:S05]  /*ecd0*/  BRA `(.L_x_5552) ;  /* 0xffffffd0002c7947 */ /* 0x000fea000383ffff */
.L_x_5512:
        /* <DEDUP_REMOVED lines=8> */
.L_x_5554:
[----:B------:R-:W-:Y:S05]  /*ed60*/  BSYNC B0 ;  /* 0x0000000000007941 */ /* 0x000fea0003800000 */
.L_x_5553:
[----:B------:R-:W-:Y:S01]  /*ed70*/  IMAD.MOV.U32 R13, RZ, RZ, R0 ;  /* 0x000000ffff0d7224 */ /* 0x000fe200078e0000 */
[----:B------:R-:W-:Y:S01]  /*ed80*/  MOV R15, 0xffffffff ;  /* 0xffffffff000f7802 */ /* 0x000fe20000000f00 */
[----:B------:R-:W-:Y:S01]  /*ed90*/  IMAD.MOV.U32 R12, RZ, RZ, RZ ;  /* 0x000000ffff0c7224 */ /* 0x000fe200078e00ff */
[----:B------:R-:W-:Y:S01]  /*eda0*/  MOV R3, R14 ;  /* 0x0000000e00037202 */ /* 0x000fe20000000f00 */
[----:B------:R-:W-:Y:S01]  /*edb0*/  IMAD.MOV.U32 R11, RZ, RZ, 0x181f ;  /* 0x0000181fff0b7424 */ /* 0x000fe200078e00ff */
[----:B------:R-:W-:-:S07]  /*edc0*/  @P0 LEA R9, R30, UR46, 0x1 ;  /* 0x0000002e1e090c11 */ /* 0x000fce000f8e08ff */
[----:B------:R-:W-:Y:S05]  /*edd0*/  WARPSYNC.COLLECTIVE R15, `(.L_x_5555) ;  /* 0x000000000f087348 */ /* 0x000fea0003c00000 */
[----:B------:R0:W1:Y:S02]  /*ede0*/  SHFL.IDX P6, R14, R13, R12, R11 ;  /* 0x0000000c0d0e7389 */ /* 0x00006400000c000b */
[----:B01----:R-:W-:Y:S01]  /*edf0*/  ENDCOLLECTIVE ;  /* 0x000000000000791b */ /* 0x003fe20003800000 */
.L_x_5555:
[----:B------:R-:W-:Y:S02]  /*ee00*/  IMAD.MOV.U32 R13, RZ, RZ, R7 ;  /* 0x000000ffff0d7224 */ /* 0x000fe400078e0007 */
[----:B------:R-:W-:Y:S02]  /*ee10*/  IMAD.MOV.U32 R12, RZ, RZ, 0x1 ;  /* 0x00000001ff0c7424 */ /* 0x000fe400078e00ff */
[----:B------:R-:W-:-:S07]  /*ee20*/  IMAD.MOV.U32 R2, RZ, RZ, R14 ;  /* 0x000000ffff027224 */ /* 0x000fce00078e000e */
[----:B------:R-:W-:Y:S05]  /*ee30*/  WARPSYNC.COLLECTIVE R15, `(.L_x_5556) ;  /* 0x000000000f087348 */ /* 0x000fea0003c00000 */
[----:B------:R0:W1:Y:S02]  /*ee40*/  SHFL.IDX P6, R14, R13, R12, R11 ;  /* 0x0000000c0d0e7389 */ /* 0x00006400000c000b */
[----:B01----:R-:W-:Y:S01]  /*ee50*/  ENDCOLLECTIVE ;  /* 0x000000000000791b */ /* 0x003fe20003800000 */
.L_x_5556:
        /* <DEDUP_REMOVED lines=13> */
.L_x_5557:
[----:B------:R-:W-:Y:S01]  /*ef30*/  @P0 LEA R21, R30, UR46, 0x1 ;  /* 0x0000002e1e150c11 */ /* 0x000fe2000f8e08ff */
[----:B------:R-:W-:Y:S01]  /*ef40*/  IMAD.MOV.U32 R13, RZ, RZ, R7 ;  /* 0x000000ffff0d7224 */ /* 0x000fe200078e0007 */
[----:B------:R-:W-:Y:S01]  /*ef50*/  MOV R12, 0x2 ;  /* 0x00000002000c7802 */ /* 0x000fe20000000f00 */
[----:B------:R-:W-:-:S07]  /*ef60*/  IMAD.MOV.U32 R4, RZ, RZ, R14 ;  /* 0x000000ffff047224 */ /* 0x000fce00078e000e */
[----:B------:R-:W-:Y:S05]  /*ef70*/  WARPSYNC.COLLECTIVE R15, `(.L_x_5558) ;  /* 0x000000000f087348 */ /* 0x000fea0003c00000 */
[----:B------:R0:W1:Y:S02]  /*ef80*/  SHFL.IDX P6, R14, R13, R12, R11 ;  /* 0x0000000c0d0e7389 */ /* 0x00006400000c000b */
[----:B01----:R-:W-:Y:S01]  /*ef90*/  ENDCOLLECTIVE ;  /* 0x000000000000791b */ /* 0x003fe20003800000 */
.L_x_5558:
        /* <DEDUP_REMOVED lines=13> */
.L_x_5559:
        /* <DEDUP_REMOVED lines=8> */
.L_x_5560:
[----:B------:R-:W-:-:S05]  /*f0f0*/  @P0 IMAD.WIDE.U32 R2, R23, 0x2, R2 ;  /* 0x0000000217020825 */ /* 0x000fca00078e0002 */
[----:B------:R-:W-:Y:S01]  /*f100*/  @!PT LDS RZ, [RZ] ;  /* 0x00000000fffff984 */ /* 0x000fe20000000800 */
[----:B------:R-:W-:Y:S01]  /*f110*/  @!PT LDS RZ, [RZ] ;  /* 0x00000000fffff984 */ /* 0x000fe20000000800 */
[----:B------:R-:W-:Y:S01]  /*f120*/  @!PT LDS RZ, [RZ] ;  /* 0x00000000fffff984 */ /* 0x000fe20000000800 */
[----:B------:R0:W-:Y:S04]  /*f130*/  @P0 LDGSTS.E.BYPASS.LTC128B.128 [R25+0x1f400], desc[UR36][R2.64], !P3 ;  /* 0x1f40000002190fae */ /* 0x0001e8000d901d64 */
[----:B------:R0:W-:Y:S01]  /*f140*/  @P0 LDGSTS.E.BYPASS.LTC128B.128 [R25+0x22400], desc[UR36][R2.64+0x80], !P2 ;  /* 0x2240008002190fae */ /* 0x0001e2000d101d64 */
[----:B------:R-:W-:-:S03]  /*f150*/  MOV R13, R0 ;  /* 0x00000000000d7202 */ /* 0x000fc60000000f00 */
[----:B------:R0:W-:Y:S01]  /*f160*/  @P0 LDGSTS.E.BYPASS.LTC128B.128 [R25+0x25400], desc[UR36][R2.64+0x100], !P1 ;  /* 0x2540010002190fae */ /* 0x0001e2000c901d64 */
[----:B------:R-:W-:Y:S01]  /*f170*/  ISETP.GE.AND P0, PT, R6, 0x31, PT ;  /* 0x000000310600780c */ /* 0x000fe20003f06270 */
[----:B------:R-:W-:-:S12]  /*f180*/  IMAD.MOV.U32 R9, RZ, RZ, R14 ;  /* 0x000000ffff097224 */ /* 0x000fd800078e000e */
[----:B0-----:R-:W-:Y:S05]  /*f190*/  WARPSYNC.COLLECTIVE R15, `(.L_x_5561) ;  /* 0x000000000f087348 */ /* 0x001fea0003c00000 */
[----:B------:R1:W2:Y:S02]  /*f1a0*/  SHFL.IDX P6, R14, R13, R12, R11 ;  /* 0x0000000c0d0e7389 */ /* 0x0002a400000c000b */
[----:B012---:R-:W-:Y:S01]  /*f1b0*/  ENDCOLLECTIVE ;  /* 0x000000000000791b */ /* 0x007fe20003800000 */
.L_x_5561:
[----:B------:R-:W-:Y:S01]  /*f1c0*/  IMAD.MOV.U32 R5, RZ, RZ, R9 ;  /* 0x000000ffff057224 */ /* 0x000fe200078e0009 */
[----:B------:R-:W-:Y:S02]  /*f1d0*/  @P0 LEA R9, R30, UR46, 0x1 ;  /* 0x0000002e1e090c11 */ /* 0x000fe4000f8e08ff */
[----:B------:R-:W-:Y:S01]  /*f1e0*/  MOV R13, R7 ;  /* 0x00000007000d7202 */ /* 0x000fe20000000f00 */
[----:B------:R-:W-:Y:S02]  /*f1f0*/  IMAD.MOV.U32 R12, RZ, RZ, 0x4 ;  /* 0x00000004ff0c7424 */ /* 0x000fe400078e00ff */
[----:B------:R-:W-:-:S07]  /*f200*/  IMAD.MOV.U32 R10, RZ, RZ, R14 ;  /* 0x000000ffff0a7224 */ /* 0x000fce00078e000e */
[----:B------:R-:W-:Y:S05]  /*f210*/  WARPSYNC.COLLECTIVE R15, `(.L_x_5562) ;  /* 0x000000000f087348 */ /* 0x000fea0003c00000 */
[----:B------:R0:W1:Y:S02]  /*f220*/  SHFL.IDX P6, R14, R13, R12, R11 ;  /* 0x0000000c0d0e7389 */ /* 0x00006400000c000b */
[----:B01----:R-:W-:Y:S01]  /*f230*/  ENDCOLLECTIVE ;  /* 0x000000000000791b */ /* 0x003fe20003800000 */
.L_x_5562:
        /* <DEDUP_REMOVED lines=14> */
.L_x_5563:
[----:B------:R-:W-:Y:S01]  /*f320*/  IMAD.MOV.U32 R3, RZ, RZ, R8 ;  /* 0x000000ffff037224 */ /* 0x000fe200078e0008 */
[----:B------:R-:W-:Y:S01]  /*f330*/  @P0 LEA R21, R30, UR46, 0x1 ;  /* 0x0000002e1e150c11 */ /* 0x000fe2000f8e08ff */
[----:B------:R-:W-:Y:S02]  /*f340*/  IMAD.MOV.U32 R13, RZ, RZ, R7 ;  /* 0x000000ffff0d7224 */ /* 0x000fe400078e0007 */
[----:B------:R-:W-:Y:S01]  /*f350*/  IMAD.MOV.U32 R12, RZ, RZ, 0x5 ;  /* 0x00000005ff0c7424 */ /* 0x000fe200078e00ff */
[----:B------:R-:W-:-:S07]  /*f360*/  MOV R2, R14 ;  /* 0x0000000e00027202 */ /* 0x000fce0000000f00 */
[----:B------:R-:W-:Y:S05]  /*f370*/  WARPSYNC.COLLECTIVE R15, `(.L_x_5564) ;  /* 0x000000000f087348 */ /* 0x000fea0003c00000 */
[----:B------:R0:W1:Y:S02]  /*f380*/  SHFL.IDX P6, R14, R13, R12, R11 ;  /* 0x0000000c0d0e7389 */ /* 0x00006400000c000b */
[----:B01----:R-:W-:Y:S01]  /*f390*/  ENDCOLLECTIVE ;  /* 0x000000000000791b */ /* 0x003fe20003800000 */
.L_x_5564:
        /* <DEDUP_REMOVED lines=8> */
[----:B------:R-:W-:-:S07]  /*f420*/  MOV R7, R14 ;  /* 0x0000000e00077202 */ /* 0x000fce0000000f00 */
[----:B0-----:R-:W-:Y:S05]  /*f430*/  WARPSYNC.COLLECTIVE R15, `(.L_x_5565) ;  /* 0x000000000f087348 */ /* 0x001fea0003c00000 */
[----:B------:R1:W2:Y:S02]  /*f440*/  SHFL.IDX P6, R14, R13, R12, R11 ;  /* 0x0000000c0d0e7389 */ /* 0x0002a400000c000b */
[----:B012---:R-:W-:Y:S01]  /*f450*/  ENDCOLLECTIVE ;  /* 0x000000000000791b */ /* 0x007fe20003800000 */
.L_x_5565:
[----:B------:R-:W-:Y:S05]  /*f460*/  BRA `(.L_x_5566) ;  /* 0xffffffcc00907947 */ /* 0x000fea000383ffff */
.L_x_5515:
[----:B------:R-:W-:Y:S01]  /*f470*/  IMAD.MOV.U32 R13, RZ, RZ, R8 ;  /* 0x000000ffff0d7224 */ /* 0x000fe200078e0008 */
[----:B------:R-:W-:Y:S01]  /*f480*/  MOV R11, 0x181f ;  /* 0x0000181f000b7802 */ /* 0x000fe20000000f00 */
[----:B------:R-:W-:Y:S02]  /*f490*/  IMAD.MOV.U32 R12, RZ, RZ, RZ ;  /* 0x000000ffff0c7224 */ /* 0x000fe400078e00ff */
[----:B------:R-:W-:Y:S02]  /*f4a0*/  IMAD.MOV.U32 R15, RZ, RZ, -0x1 ;  /* 0xffffffffff0f7424 */ /* 0x000fe400078e00ff */
[----:B------:R-:W-:-:S07]  /*f4b0*/  IMAD.U32 R7, RZ, RZ, UR48 ;  /* 0x00000030ff077e24 */ /* 0x000fce000f8e00ff */
[----:B------:R-:W-:Y:S05]  /*f4c0*/  WARPSYNC.COLLECTIVE R15, `(.L_x_5567) ;  /* 0x000000000f087348 */ /* 0x000fea0003c00000 */
[----:B------:R0:W1:Y:S02]  /*f4d0*/  SHFL.IDX P6, R14, R13, R12, R11 ;  /* 0x0000000c0d0e7389 */ /* 0x00006400000c000b */
[----:B01----:R-:W-:Y:S01]  /*f4e0*/  ENDCOLLECTIVE ;  /* 0x000000000000791b */ /* 0x003fe20003800000 */
.L_x_5567:
[----:B------:R-:W-:-:S04]  /*f4f0*/  IMAD R7, R7, 0x80, R27 ;  /* 0x0000008007077824 */ /* 0x000fc800078e021b */
[----:B------:R-:W-:Y:S02]  /*f500*/  VIADD R5, R7, 0x10 ;  /* 0x0000001007057836 */ /* 0x000fe40000000000 */
[----:B------:R-:W-:Y:S02]  /*f510*/  IMAD.MOV.U32 R13, RZ, RZ, R6 ;  /* 0x000000ffff0d7224 */ /* 0x000fe400078e0006 */
[----:B------:R-:W-:-:S07]  /*f520*/  IMAD.MOV.U32 R3, RZ, RZ, R14 ;  /* 0x000000ffff037224 */ /* 0x000fce00078e000e */
[----:B------:R-:W-:Y:S05]  /*f530*/  WARPSYNC.COLLECTIVE R15, `(.L_x_5568) ;  /* 0x000000000f087348 */ /* 0x000fea0003c00000 */
[----:B------:R0:W1:Y:S02]  /*f540*/  SHFL.IDX P6, R14, R13, R12, R11 ;  /* 0x0000000c0d0e7389 */ /* 0x00006400000c000b */
[----:B01----:R-:W-:Y:S01]  /*f550*/  ENDCOLLECTIVE ;  /* 0x000000000000791b */ /* 0x003fe20003800000 */
.L_x_5568:
        /* <DEDUP_REMOVED lines=10> */
.L_x_5569:
        /* <DEDUP_REMOVED lines=13> */
.L_x_5570:
        /* <DEDUP_REMOVED lines=8> */
.L_x_5571:
        /* <DEDUP_REMOVED lines=8> */
[----:B------:R-:W-:Y:S02]  /*f7d0*/  ISETP.GE.AND P1, PT, R3, R0, PT ;  /* 0x000000000300720c */ /* 0x000fe40003f26270 */
[----:B------:R-:W-:-:S11]  /*f7e0*/  MOV R3, R14 ;  /* 0x0000000e00037202 */ /* 0x000fd60000000f00 */
[----:B0-----:R-:W-:Y:S05]  /*f7f0*/  WARPSYNC.COLLECTIVE R15, `(.L_x_5572) ;  /* 0x000000000f087348 */ /* 0x001fea0003c00000 */
[----:B------:R1:W2:Y:S02]  /*f800*/  SHFL.IDX P6, R14, R13, R12, R11 ;  /* 0x0000000c0d0e7389 */ /* 0x0002a400000c000b */
[----:B012---:R-:W-:Y:S01]  /*f810*/  ENDCOLLECTIVE ;  /* 0x000000000000791b */ /* 0x007fe20003800000 */
.L_x_5572:
        /* <DEDUP_REMOVED lines=8> */
.L_x_5573:
        /* <DEDUP_REMOVED lines=13> */
.L_x_5574:
        /* <DEDUP_REMOVED lines=8> */
.L_x_5575:
        /* <DEDUP_REMOVED lines=13> */
.L_x_5576:
        /* <DEDUP_REMOVED lines=8> */
.L_x_5577:
        /* <DEDUP_REMOVED lines=13> */
.L_x_5578:
        /* <DEDUP_REMOVED lines=8> */
.L_x_5579:
        /* <DEDUP_REMOVED lines=13> */
.L_x_5580:
[----:B------:R-:W-:Y:S01]  /*fd60*/  @!P1 LEA R9, R30, UR46, 0x1 ;  /* 0x0000002e1e099c11 */ /* 0x000fe2000f8e08ff */
[----:B------:R-:W-:Y:S01]  /*fd70*/  IMAD.MOV.U32 R13, RZ, RZ, R8 ;  /* 0x000000ffff0d7224 */ /* 0x000fe200078e0008 */
[----:B------:R-:W-:Y:S01]  /*fd80*/  MOV R12, 0x7 ;  /* 0x00000007000c7802 */ /* 0x000fe20000000f00 */
[----:B------:R-:W-:-:S07]  /*fd90*/  IMAD.MOV.U32 R2, RZ, RZ, R14 ;  /* 0x000000ffff027224 */ /* 0x000fce00078e000e */
[----:B------:R-:W-:Y:S05]  /*fda0*/  WARPSYNC.COLLECTIVE R15, `(.L_x_5581) ;  /* 0x000000000f087348 */ /* 0x000fea0003c00000 */
[----:B------:R0:W1:Y:S02]  /*fdb0*/  SHFL.IDX P6, R14, R13, R12, R11 ;  /* 0x0000000c0d0e7389 */ /* 0x00006400000c000b */
[----:B01----:R-:W-:Y:S01]  /*fdc0*/  ENDCOLLECTIVE ;  /* 0x000000000000791b */ /* 0x003fe20003800000 */
.L_x_5581:
        /* <DEDUP_REMOVED lines=12> */
.L_x_5582:
[----:B------:R-:W-:Y:S05]  /*fe90*/  BRA `(.L_x_5583) ;  /* 0xffffffcc00807947 */ /* 0x000fea000383ffff */
.L_x_5518:
[----:B0-----:R-:W-:-:S04]  /*fea0*/  IMAD.U32 R3, RZ, RZ, UR46 ;  /* 0x0000002eff037e24 */ /* 0x001fc8000f8e00ff */
[----:B------:R0:W1:Y:S03]  /*feb0*/  SYNCS.PHASECHK.TRANS64.TRYWAIT P0, [R3+URZ+0x30820], R0 ;  /* 0x03082000030075a7 */ /* 0x000066000800017f */
[----:B-1----:R-:W-:Y:S05]  /*fec0*/  @!P0 NANOSLEEP.SYNCS 0x989680 ;  /* 0x009896800000895d */ /* 0x002fea0003900000 */
[----:B------:R-:W1:Y:S02]  /*fed0*/  @!P0 SYNCS.PHASECHK.TRANS64 P0, [R3+URZ+0x30820], R0 ;  /* 0x03082000030085a7 */ /* 0x000e64000800007f */
[----:B-1----:R-:W-:Y:S05]  /*fee0*/  @!P0 BRA `(.L_x_5518) ;  /* 0xfffffffc00ec8947 */ /* 0x002fea000383ffff */
[----:B------:R-:W-:Y:S05]  /*fef0*/  BRA `(.L_x_5584) ;  /* 0xffffffcc00cc7947 */ /* 0x000fea000383ffff */
.L_x_5522:
[----:B0-----:R0:W1:Y:S02]  /*ff00*/  SYNCS.PHASECHK.TRANS64.TRYWAIT P0, [R19+URZ+0x30840], R2 ;  /* 0x03084002130075a7 */ /* 0x001064000800017f */
[----:B-1----:R-:W-:Y:S05]  /*ff10*/  @!P0 NANOSLEEP.SYNCS 0x989680 ;  /* 0x009896800000895d */ /* 0x002fea0003900000 */
[----:B------:R-:W1:Y:S02]  /*ff20*/  @!P0 SYNCS.PHASECHK.TRANS64 P0, [R19+URZ+0x30840], R2 ;  /* 0x03084002130085a7 */ /* 0x000e64000800007f */
[----:B-1----:R-:W-:Y:S05]  /*ff30*/  @!P0 BRA `(.L_x_5522) ;  /* 0xfffffffc00f08947 */ /* 0x002fea000383ffff */
[----:B------:R-:W-:Y:S05]  /*ff40*/  BRA `(.L_x_5585) ;  /* 0xffffffd000b07947 */ /* 0x000fea000383ffff */
.L_x_5523:
        /* <DEDUP_REMOVED lines=8> */
.L_x_5587:
[----:B------:R-:W-:Y:S05]  /*ffd0*/  BSYNC B1 ;  /* 0x0000000000017941 */ /* 0x000fea0003800000 */
.L_x_5586:
[----:B------:R-:W-:Y:S01]  /*ffe0*/  IMAD.MOV.U32 R13, RZ, RZ, R21 ;  /* 0x000000ffff0d7224 */ /* 0x000fe200078e0015 */
[----:B------:R-:W-:Y:S01]  /*fff0*/  MOV R3, R14 ;  /* 0x0000000e00037202 */ /* 0x000fe20000000f00 */
[----:B------:R-:W-:Y:S01]  /*10000*/  IMAD.MOV.U32 R12, RZ, RZ, RZ ;  /* 0x000000ffff0c7224 */ /* 0x000fe200078e00ff */
[----:B------:R-:W-:Y:S01]  /*10010*/  SHF.L.U32 R8, R23, 0x1, RZ ;  /* 0x0000000117087819 */ /* 0x000fe200000006ff */
[----:B------:R-:W-:Y:S01]  /*10020*/  IMAD.MOV.U32 R11, RZ, RZ, 0x181f ;  /* 0x0000181fff0b7424 */ /* 0x000fe200078e00ff */
[----:B------:R-:W-:Y:S01]  /*10030*/  P2R R6, PR, RZ, 0x2 ;  /* 0x00000002ff067803 */ /* 0x000fe20000000000 */
[----:B------:R-:W-:Y:S01]  /*10040*/  IMAD.MOV.U32 R15, RZ, RZ, -0x1 ;  /* 0xffffffffff0f7424 */ /* 0x000fe200078e00ff */
[----:B------:R-:W-:Y:S02]  /*10050*/  LOP3.LUT P1, RZ, R16, 0x4, RZ, 0xc0, !PT ;  /* 0x0000000410ff7812 */ /* 0x000fe4000782c0ff */
[----:B------:R-:W-:-:S11]  /*10060*/  LEA R22, R22, UR46, 0x1 ;  /* 0x0000002e16167c11 */ /* 0x000fd6000f8e08ff */
[----:B------:R-:W-:Y:S05]  /*10070*/  WARPSYNC.COLLECTIVE R15, `(.L_x_5588) ;  /* 0x000000000f087348 */ /* 0x000fea0003c00000 */
[----:B------:R0:W1:Y:S02]  /*10080*/  SHFL.IDX P6, R14, R13, R12, R11 ;  /* 0x0000000c0d0e7389 */ /* 0x00006400000c000b */
[----:B01----:R-:W-:Y:S01]  /*10090*/  ENDCOLLECTIVE ;  /* 0x000000000000791b */ /* 0x003fe20003800000 */
.L_x_5588:
[----:B------:R-:W-:Y:S01]  /*100a0*/  IMAD.MOV.U32 R13, RZ, RZ, R24 ;  /* 0x000000ffff0d7224 */ /* 0x000fe200078e0018 */
[----:B------:R-:W-:Y:S02]  /*100b0*/  MOV R12, 0x1 ;  /* 0x00000001000c7802 */ /* 0x000fe40000000f00 */
[----:B------:R-:W-:-:S13]  /*100c0*/  IADD3 R2, P0, R14, R8, RZ ;  /* 0x000000080e027210 */ /* 0x000fda0007f1e0ff */
[----:B------:R-:W-:Y:S05]  /*100d0*/  WARPSYNC.COLLECTIVE R15, `(.L_x_5589) ;  /* 0x000000000f087348 */ /* 0x000fea0003c00000 */
[----:B------:R0:W1:Y:S02]  /*100e0*/  SHFL.IDX P6, R14, R13, R12, R11 ;  /* 0x0000000c0d0e7389 */ /* 0x00006400000c000b */
[----:B01----:R-:W-:Y:S01]  /*100f0*/  ENDCOLLECTIVE ;  /* 0x000000000000791b */ /* 0x003fe20003800000 */
.L_x_5589:
        /* <DEDUP_REMOVED lines=12> */
.L_x_5590:
[----:B------:R-:W-:Y:S01]  /*101c0*/  MOV R13, R24 ;  /* 0x00000018000d7202 */ /* 0x000fe20000000f00 */
[----:B------:R-:W-:Y:S01]  /*101d0*/  IMAD.MOV.U32 R12, RZ, RZ, 0x2 ;  /* 0x00000002ff0c7424 */ /* 0x000fe200078e00ff */
[----:B------:R-:W-:-:S13]  /*101e0*/  IADD3 R2, P0, R14, R8, RZ ;  /* 0x000000080e027210 */ /* 0x000fda0007f1e0ff */
[----:B------:R-:W-:Y:S05]  /*101f0*/  WARPSYNC.COLLECTIVE R15, `(.L_x_5591) ;  /* 0x000000000f087348 */ /* 0x000fea0003c00000 */
[----:B------:R0:W1:Y:S02]  /*10200*/  SHFL.IDX P6, R14, R13, R12, R11 ;  /* 0x0000000c0d0e7389 */ /* 0x00006400000c000b */
[----:B01----:R-:W-:Y:S01]  /*10210*/  ENDCOLLECTIVE ;  /* 0x000000000000791b */ /* 0x003fe20003800000 */
.L_x_5591:
        /* <DEDUP_REMOVED lines=12> */
.L_x_5592:
[----:B------:R-:W-:Y:S01]  /*102e0*/  IMAD.MOV.U32 R13, RZ, RZ, R24 ;  /* 0x000000ffff0d7224 */ /* 0x000fe200078e0018 */
[----:B------:R-:W-:Y:S02]  /*102f0*/  MOV R12, 0x3 ;  /* 0x00000003000c7802 */ /* 0x000fe40000000f00 */
[----:B------:R-:W-:-:S07]  /*10300*/  MOV R10, R14 ;  /* 0x0000000e000a7202 */ /* 0x000fce0000000f00 */
[----:B------:R-:W-:Y:S05]  /*10310*/  WARPSYNC.COLLECTIVE R15, `(.L_x_5593) ;  /* 0x000000000f087348 */ /* 0x000fea0003c00000 */
[----:B------:R0:W1:Y:S02]  /*10320*/  SHFL.IDX P6, R14, R13, R12, R11 ;  /* 0x0000000c0d0e7389 */ /* 0x00006400000c000b */
[----:B01----:R-:W-:Y:S01]  /*10330*/  ENDCOLLECTIVE ;  /* 0x000000000000791b */ /* 0x003fe20003800000 */
.L_x_5593:
        /* <DEDUP_REMOVED lines=13> */
.L_x_5594:
[----:B------:R-:W-:Y:S01]  /*10410*/  IMAD.MOV.U32 R13, RZ, RZ, R24 ;  /* 0x000000ffff0d7224 */ /* 0x000fe200078e0018 */
[----:B------:R-:W-:Y:S02]  /*10420*/  MOV R12, 0x4 ;  /* 0x00000004000c7802 */ /* 0x000fe40000000f00 */
[----:B------:R-:W-:-:S07]  /*10430*/  MOV R2, R14 ;  /* 0x0000000e00027202 */ /* 0x000fce0000000f00 */
[----:B------:R-:W-:Y:S05]  /*10440*/  WARPSYNC.COLLECTIVE R15, `(.L_x_5595) ;  /* 0x000000000f087348 */ /* 0x000fea0003c00000 */
[----:B------:R0:W1:Y:S02]  /*10450*/  SHFL.IDX P6, R14, R13, R12, R11 ;  /* 0x0000000c0d0e7389 */ /* 0x00006400000c000b */
[----:B01----:R-:W-:Y:S01]  /*10460*/  ENDCOLLECTIVE ;  /* 0x000000000000791b */ /* 0x003fe20003800000 */
.L_x_5595:
        /* <DEDUP_REMOVED lines=13> */
.L_x_5596:
[----:B------:R-:W-:Y:S01]  /*10540*/  IMAD.MOV.U32 R13, RZ, RZ, R24 ;  /* 0x000000ffff0d7224 */ /* 0x000fe200078e0018 */
[----:B------:R-:W-:Y:S02]  /*10550*/  MOV R12, 0x5 ;  /* 0x00000005000c7802 */ /* 0x000fe40000000f00 */
[----:B------:R-:W-:-:S07]  /*10560*/  MOV R2, R14 ;  /* 0x0000000e00027202 */ /* 0x000fce0000000f00 */
[----:B------:R-:W-:Y:S05]  /*10570*/  WARPSYNC.COLLECTIVE R15, `(.L_x_5597) ;  /* 0x000000000f087348 */ /* 0x000fea0003c00000 */
[----:B------:R0:W1:Y:S02]  /*10580*/  SHFL.IDX P6, R14, R13, R12, R11 ;  /* 0x0000000c0d0e7389 */ /* 0x00006400000c000b */
[----:B01----:R-:W-:Y:S01]  /*10590*/  ENDCOLLECTIVE ;  /* 0x000000000000791b */ /* 0x003fe20003800000 */
.L_x_5597:
        /* <DEDUP_REMOVED lines=14> */
.L_x_5598:
[----:B------:R-:W-:Y:S05]  /*10680*/  BRA `(.L_x_5599) ;  /* 0xffffffcc00fc7947 */ /* 0x000fea000383ffff */
.L_x_5528:
[----:B0-----:R0:W2:Y:S02]  /*10690*/  SYNCS.PHASECHK.TRANS64.TRYWAIT P0, [R6+URZ+0x30860], R3 ;  /* 0x03086003060075a7 */ /* 0x0010a4000800017f */
[----:B--2---:R-:W-:Y:S05]  /*106a0*/  @!P0 NANOSLEEP.SYNCS 0x989680 ;  /* 0x009896800000895d */ /* 0x004fea0003900000 */
[----:B------:R-:W2:Y:S02]  /*106b0*/  @!P0 SYNCS.PHASECHK.TRANS64 P0, [R6+URZ+0x30860], R3 ;  /* 0x03086003060085a7 */ /* 0x000ea4000800007f */
[----:B--2---:R-:W-:Y:S05]  /*106c0*/  @!P0 BRA `(.L_x_5528) ;  /* 0xfffffffc00f08947 */ /* 0x004fea000383ffff */
[----:B------:R-:W-:Y:S05]  /*106d0*/  BRA `(.L_x_5600) ;  /* 0xffffffd000607947 */ /* 0x000fea000383ffff */
.L_x_5529:
        /* <DEDUP_REMOVED lines=8> */
.L_x_5602:
[----:B------:R-:W-:Y:S05]  /*10760*/  BSYNC B1 ;  /* 0x0000000000017941 */ /* 0x000fea0003800000 */
.L_x_5601:
        /* <DEDUP_REMOVED lines=9> */
.L_x_5603:
[----:B------:R-:W-:Y:S02]  /*10800*/  IMAD.MOV.U32 R13, RZ, RZ, R18 ;  /* 0x000000ffff0d7224 */ /* 0x000fe400078e0012 */
[----:B------:R-:W-:Y:S01]  /*10810*/  IMAD.MOV.U32 R12, RZ, RZ, 0x1 ;  /* 0x00000001ff0c7424 */ /* 0x000fe200078e00ff */
[----:B------:R-:W-:-:S13]  /*10820*/  IADD3 R2, P0, R14, R9, RZ ;  /* 0x000000090e027210 */ /* 0x000fda0007f1e0ff */
[----:B------:R-:W-:Y:S05]  /*10830*/  WARPSYNC.COLLECTIVE R15, `(.L_x_5604) ;  /* 0x000000000f087348 */ /* 0x000fea0003c00000 */
[----:B------:R0:W1:Y:S02]  /*10840*/  SHFL.IDX P6, R14, R13, R12, R11 ;  /* 0x0000000c0d0e7389 */ /* 0x00006400000c000b */
[----:B01----:R-:W-:Y:S01]  /*10850*/  ENDCOLLECTIVE ;  /* 0x000000000000791b */ /* 0x003fe20003800000 */
.L_x_5604:
        /* <DEDUP_REMOVED lines=12> */
.L_x_5605:
        /* <DEDUP_REMOVED lines=12> */
.L_x_5606:
        /* <DEDUP_REMOVED lines=12> */
.L_x_5607:
        /* <DEDUP_REMOVED lines=12> */
.L_x_5608:
        /* <DEDUP_REMOVED lines=12> */
.L_x_5609:
        /* <DEDUP_REMOVED lines=12> */
.L_x_5610:
        /* <DEDUP_REMOVED lines=12> */
.L_x_5611:
        /* <DEDUP_REMOVED lines=12> */
.L_x_5612:
        /* <DEDUP_REMOVED lines=12> */
.L_x_5613:
[----:B------:R-:W-:Y:S01]  /*10f20*/  @!PT LDS RZ, [RZ] ;  /* 0x00000000fffff984 */ /* 0x000fe20000000800 */
[----:B------:R-:W-:Y:S01]  /*10f30*/  @!PT LDS RZ, [RZ] ;  /* 0x00000000fffff984 */ /* 0x000fe20000000800 */
[----:B------:R-:W-:Y:S01]  /*10f40*/  @!PT LDS RZ, [RZ] ;  /* 0x00000000fffff984 */ /* 0x000fe20000000800 */
[----:B------:R0:W-:Y:S01]  /*10f50*/  LDGSTS.E.BYPASS.LTC128B.128 [R7+0x5400], desc[UR36][R2.64+0x80], !P0 ;  /* 0x0540008002077fae */ /* 0x0001e2000c101d64 */
[----:B------:R-:W-:-:S13]  /*10f60*/  ISETP.LT.OR P0, PT, R0, 0x41, P1 ;  /* 0x000000410000780c */ /* 0x000fda0000f01670 */
[----:B------:R0:W-:Y:S01]  /*10f70*/  LDGSTS.E.BYPASS.LTC128B.128 [R7+0x8400], desc[UR36][R2.64+0x100], !P0 ;  /* 0x0840010002077fae */ /* 0x0001e2000c101d64 */
[----:B------:R-:W-:Y:S05]  /*10f80*/  BRA `(.L_x_5614) ;  /* 0xffffffcc001c7947 */ /* 0x000fea000383ffff */
.L_x_5535:
[----:B0-----:R0:W1:Y:S02]  /*10f90*/  SYNCS.PHASECHK.TRANS64.TRYWAIT P0, [R0+URZ+0x30860], R3 ;  /* 0x03086003000075a7 */ /* 0x001064000800017f */
[----:B-1----:R-:W-:Y:S05]  /*10fa0*/  @!P0 NANOSLEEP.SYNCS 0x989680 ;  /* 0x009896800000895d */ /* 0x002fea0003900000 */
[----:B------:R-:W1:Y:S02]  /*10fb0*/  @!P0 SYNCS.PHASECHK.TRANS64 P0, [R0+URZ+0x30860], R3 ;  /* 0x03086003000085a7 */ /* 0x000e64000800007f */
[----:B-1----:R-:W-:Y:S05]  /*10fc0*/  @!P0 BRA `(.L_x_5535) ;  /* 0xfffffffc00f08947 */ /* 0x002fea000383ffff */
[----:B------:R-:W-:Y:S05]  /*10fd0*/  BRA `(.L_x_5615) ;  /* 0xffffffd000187947 */ /* 0x000fea000383ffff */
.L_x_5536:
        /* <DEDUP_REMOVED lines=8> */
.L_x_5617:
[----:B------:R-:W-:Y:S05]  /*11060*/  BSYNC B0 ;  /* 0x0000000000007941 */ /* 0x000fea0003800000 */
.L_x_5616:
        /* <DEDUP_REMOVED lines=9> */
.L_x_5618:
        /* <DEDUP_REMOVED lines=13> */
.L_x_5619:
        /* <DEDUP_REMOVED lines=15> */
.L_x_5620:
[----:B------:R-:W-:Y:S02]  /*112c0*/  IMAD.MOV.U32 R3, RZ, RZ, R6 ;  /* 0x000000ffff037224 */ /* 0x000fe400078e0006 */
[----:B------:R-:W-:Y:S01]  /*112d0*/  IMAD.MOV.U32 R13, RZ, RZ, R18 ;  /* 0x000000ffff0d7224 */ /* 0x000fe200078e0012 */
[----:B------:R-:W-:Y:S02]  /*112e0*/  MOV R12, 0x2 ;  /* 0x00000002000c7802 */ /* 0x000fe40000000f00 */
[----:B------:R-:W-:-:S07]  /*112f0*/  MOV R2, R14 ;  /* 0x0000000e00027202 */ /* 0x000fce0000000f00 */
[----:B------:R-:W-:Y:S05]  /*11300*/  WARPSYNC.COLLECTIVE R15, `(.L_x_5621) ;  /* 0x000000000f087348 */ /* 0x000fea0003c00000 */
[----:B------:R0:W1:Y:S02]  /*11310*/  SHFL.IDX P6, R14, R13, R12, R11 ;  /* 0x0000000c0d0e7389 */ /* 0x00006400000c000b */
[----:B01----:R-:W-:Y:S01]  /*11320*/  ENDCOLLECTIVE ;  /* 0x000000000000791b */ /* 0x003fe20003800000 */
.L_x_5621:
        /* <DEDUP_REMOVED lines=15> */
.L_x_5622:
[----:B------:R-:W-:Y:S01]  /*11420*/  IMAD.MOV.U32 R3, RZ, RZ, R7 ;  /* 0x000000ffff037224 */ /* 0x000fe200078e0007 */
[----:B------:R-:W-:Y:S01]  /*11430*/  MOV R13, R18 ;  /* 0x00000012000d7202 */ /* 0x000fe20000000f00 */
[----:B------:R-:W-:Y:S01]  /*11440*/  IMAD.MOV.U32 R12, RZ, RZ, 0x3 ;  /* 0x00000003ff0c7424 */ /* 0x000fe200078e00ff */
[----:B------:R-:W-:-:S07]  /*11450*/  MOV R8, R14 ;  /* 0x0000000e00087202 */ /* 0x000fce0000000f00 */
[----:B------:R-:W-:Y:S05]  /*11460*/  WARPSYNC.COLLECTIVE R15, `(.L_x_5623) ;  /* 0x000000000f087348 */ /* 0x000fea0003c00000 */
[----:B------:R0:W1:Y:S02]  /*11470*/  SHFL.IDX P6, R14, R13, R12, R11 ;  /* 0x0000000c0d0e7389 */ /* 0x00006400000c000b */
[----:B01----:R-:W-:Y:S01]  /*11480*/  ENDCOLLECTIVE ;  /* 0x000000000000791b */ /* 0x003fe20003800000 */
.L_x_5623:
        /* <DEDUP_REMOVED lines=16> */
.L_x_5624:
        /* <DEDUP_REMOVED lines=8> */
.L_x_5625:
        /* <DEDUP_REMOVED lines=15> */
.L_x_5626:
[----:B------:R-:W-:Y:S01]  /*11700*/  MOV R3, R7 ;  /* 0x0000000700037202 */ /* 0x000fe20000000f00 */
[----:B------:R-:W-:Y:S02]  /*11710*/  IMAD.MOV.U32 R13, RZ, RZ, R18 ;  /* 0x000000ffff0d7224 */ /* 0x000fe400078e0012 */
[----:B------:R-:W-:Y:S02]  /*11720*/  IMAD.MOV.U32 R12, RZ, RZ, 0x5 ;  /* 0x00000005ff0c7424 */ /* 0x000fe400078e00ff */
[----:B------:R-:W-:-:S07]  /*11730*/  IMAD.MOV.U32 R8, RZ, RZ, R14 ;  /* 0x000000ffff087224 */ /* 0x000fce00078e000e */
[----:B------:R-:W-:Y:S05]  /*11740*/  WARPSYNC.COLLECTIVE R15, `(.L_x_5627) ;  /* 0x000000000f087348 */ /* 0x000fea0003c00000 */
[----:B------:R0:W1:Y:S02]  /*11750*/  SHFL.IDX P6, R14, R13, R12, R11 ;  /* 0x0000000c0d0e7389 */ /* 0x00006400000c000b */
[----:B01----:R-:W-:Y:S01]  /*11760*/  ENDCOLLECTIVE ;  /* 0x000000000000791b */ /* 0x003fe20003800000 */
.L_x_5627:
        /* <DEDUP_REMOVED lines=13> */
.L_x_5628:
[----:B------:R-:W-:Y:S05]  /*11840*/  BRA `(.L_x_5629) ;  /* 0xffffffc800fc7947 */ /* 0x000fea000383ffff */
.L_x_5539:
[----:B0-----:R0:W1:Y:S02]  /*11850*/  SYNCS.PHASECHK.TRANS64.TRYWAIT P0, [R7+URZ+0x30820], R6 ;  /* 0x03082006070075a7 */ /* 0x001064000800017f */
[----:B-1----:R-:W-:Y:S05]  /*11860*/  @!P0 NANOSLEEP.SYNCS 0x989680 ;  /* 0x009896800000895d */ /* 0x002fea0003900000 */
[----:B------:R-:W1:Y:S02]  /*11870*/  @!P0 SYNCS.PHASECHK.TRANS64 P0, [R7+URZ+0x30820], R6 ;  /* 0x03082006070085a7 */ /* 0x000e64000800007f */
[----:B-1----:R-:W-:Y:S05]  /*11880*/  @!P0 BRA `(.L_x_5539) ;  /* 0xfffffffc00f08947 */ /* 0x002fea000383ffff */
[----:B------:R-:W-:Y:S05]  /*11890*/  BRA `(.L_x_5630) ;  /* 0xffffffcc00787947 */ /* 0x000fea000383ffff */
.L_x_5540:
        /* <DEDUP_REMOVED lines=11> */
.L_x_5632:
[----:B------:R-:W-:Y:S05]  /*11950*/  BSYNC B0 ;  /* 0x0000000000007941 */ /* 0x000fea0003800000 */
.L_x_5631:
[----:B------:R-:W-:Y:S05]  /*11960*/  BRA `(.L_x_5633) ;  /* 0xffffffcc005c7947 */ /* 0x000fea000383ffff */
.L_x_5541:
[----:B------:R-:W-:Y:S01]  /*11970*/  BSSY B0, `(.L_x_5634) ;  /* 0x0000006000007945 */ /* 0x000fe20003800000 */
[----:B------:R-:W-:-:S07]  /*11980*/  IMAD.MOV.U32 R15, RZ, RZ, -0x1 ;  /* 0xffffffffff0f7424 */ /* 0x000fce00078e00ff */
[----:B01---5:R-:W-:Y:S05]  /*11990*/  WARPSYNC.COLLECTIVE R15, `(.L_x_5635) ;  /* 0x000000000f0c7348 */ /* 0x023fea0003c00000 */
[----:B------:R-:W-:Y:S02]  /*119a0*/  ELECT P6, UR62, PT ;  /* 0x00000000003e782f */ /* 0x000fe400038c0000 */
[----:B------:R-:W-:Y:S01]  /*119b0*/  MOV R14, UR62 ;  /* 0x0000003e000e7c02 */ /* 0x000fe20008000f00 */
[----:B01---5:R-:W-:Y:S10]  /*119c0*/  ENDCOLLECTIVE ;  /* 0x000000000000791b */ /* 0x023ff40003800000 */
.L_x_5635:
[----:B------:R-:W-:Y:S05]  /*119d0*/  BSYNC B0 ;  /* 0x0000000000007941 */ /* 0x000fea0003800000 */
.L_x_5634:
[----:B------:R-:W-:Y:S05]  /*119e0*/  BRA `(.L_x_5636) ;  /* 0xffffffcc00507947 */ /* 0x000fea000383ffff */
.L_x_5543:
[----:B-1----:R1:W2:Y:S02]  /*119f0*/  SYNCS.PHASECHK.TRANS64.TRYWAIT P1, [R5+URZ+0x30840], R2 ;  /* 0x03084002050075a7 */ /* 0x0022a4000802017f */
[----:B--2---:R-:W-:Y:S05]  /*11a00*/  @!P1 NANOSLEEP.SYNCS 0x989680 ;  /* 0x009896800000995d */ /* 0x004fea0003900000 */
[----:B------:R-:W2:Y:S02]  /*11a10*/  @!P1 SYNCS.PHASECHK.TRANS64 P1, [R5+URZ+0x30840], R2 ;  /* 0x03084002050095a7 */ /* 0x000ea4000802007f */
[----:B--2---:R-:W-:Y:S05]  /*11a20*/  @!P1 BRA `(.L_x_5543) ;  /* 0xfffffffc00f09947 */ /* 0x004fea000383ffff */
[----:B------:R-:W-:Y:S05]  /*11a30*/  BRA `(.L_x_5637) ;  /* 0xffffffcc00787947 */ /* 0x000fea000383ffff */
.L_x_5545:
[----:B0-----:R0:W2:Y:S02]  /*11a40*/  SYNCS.PHASECHK.TRANS64.TRYWAIT P1, [R7+URZ+0x30840], R0 ;  /* 0x03084000070075a7 */ /* 0x0010a4000802017f */
[----:B--2---:R-:W-:Y:S05]  /*11a50*/  @!P1 NANOSLEEP.SYNCS 0x989680 ;  /* 0x009896800000995d */ /* 0x004fea0003900000 */
[----:B------:R-:W2:Y:S02]  /*11a60*/  @!P1 SYNCS.PHASECHK.TRANS64 P1, [R7+URZ+0x30840], R0 ;  /* 0x03084000070095a7 */ /* 0x000ea4000802007f */
[----:B--2---:R-:W-:Y:S05]  /*11a70*/  @!P1 BRA `(.L_x_5545) ;  /* 0xfffffffc00f09947 */ /* 0x004fea000383ffff */
[----:B------:R-:W-:Y:S05]  /*11a80*/  BRA `(.L_x_5638) ;  /* 0xffffffcc00847947 */ /* 0x000fea000383ffff */
.L_x_5547:
[----:B--2---:R2:W3:Y:S02]  /*11a90*/  SYNCS.PHASECHK.TRANS64.TRYWAIT P1, [R5+URZ+0x30860], R2 ;  /* 0x03086002050075a7 */ /* 0x0044e4000802017f */
[----:B---3--:R-:W-:Y:S05]  /*11aa0*/  @!P1 NANOSLEEP.SYNCS 0x989680 ;  /* 0x009896800000995d */ /* 0x008fea0003900000 */
[----:B------:R-:W3:Y:S02]  /*11ab0*/  @!P1 SYNCS.PHASECHK.TRANS64 P1, [R5+URZ+0x30860], R2 ;  /* 0x03086002050095a7 */ /* 0x000ee4000802007f */
[----:B---3--:R-:W-:Y:S05]  /*11ac0*/  @!P1 BRA `(.L_x_5547) ;  /* 0xfffffffc00f09947 */ /* 0x008fea000383ffff */
[----:B------:R-:W-:Y:S05]  /*11ad0*/  BRA `(.L_x_5639) ;  /* 0xffffffcc00807947 */ /* 0x000fea000383ffff */
.L_x_5640:
        /* <DEDUP_REMOVED lines=10> */
.L_x_15984:


//--------------------- .text._ZN7cutlass13device_kernelIN5flash11enable_sm90INS1_16FlashAttnFwdSm90INS1_25CollectiveMainloopFwdSm90ILi2EN4cute5tupleIJNS5_1CILi1EEES8_S8_EEENS6_IJNS7_ILi128EEENS7_ILi96EEENS7_ILi192EEEEEELi192ENS_6half_tEfNS_4arch4Sm90ELb1ELb0ELb0ELb1ELb1ELb0ELb0ELb1ELb1ELb1ELb1ELb0EEENS1_21CollectiveEpilogueFwdINS6_IJSA_SC_SB_EEES9_SE_SG_Li256ELb1ELb1ELb1ELb0EEENS1_36VarlenDynamicPersistentTileSchedulerILi128ELi96ELi256ELi128ELb1ELb1ELb1ELb1ELb1ELb1EEEEEEEEEvNT_6ParamsE --------------------------
	.section	.text._ZN7cutlass13device_kernelIN5flash11enable_sm90INS1_16FlashAttnFwdSm90INS1_25CollectiveMainloopFwdSm90ILi2EN4cute5tupleIJNS5_1CILi1EEES8_S8_EEENS6_IJNS7_ILi128EEENS7_ILi96EEENS7_ILi192EEEEEELi192ENS_6half_tEfNS_4arch4Sm90ELb1ELb0ELb0ELb1ELb1ELb0ELb0ELb1ELb1ELb1ELb1ELb0EEENS1_21CollectiveEpilogueFwdINS6_IJSA_SC_SB_EEES9_SE_SG_Li256ELb1ELb1ELb1ELb0EEENS1_36VarlenDynamicPersistentTileSchedulerILi128ELi96ELi256ELi128ELb1ELb1ELb1ELb1ELb1ELb1EEEEEEEEEvNT_6ParamsE,"ax",@progbits
	.align	128
.text._ZN7cutlass13device_kernelIN5flash11enable_sm90INS1_16FlashAttnFwdSm90INS1_25CollectiveMainloopFwdSm90ILi2EN4cute5tupleIJNS5_1CILi1EEES8_S8_EEENS6_IJNS7_ILi128EEENS7_ILi96EEENS7_ILi192EEEEEELi192ENS_6half_tEfNS_4arch4Sm90ELb1ELb0ELb0ELb1ELb1ELb0ELb0ELb1ELb1ELb1ELb1ELb0EEENS1_21CollectiveEpilogueFwdINS6_IJSA_SC_SB_EEES9_SE_SG_Li256ELb1ELb1ELb1ELb0EEENS1_36VarlenDynamicPersistentTileSchedulerILi128ELi96ELi256ELi128ELb1ELb1ELb1ELb1ELb1ELb1EEEEEEEEEvNT_6ParamsE:
        .type           _ZN7cutlass13device_kernelIN5flash11enable_sm90INS1_16FlashAttnFwdSm90INS1_25CollectiveMainloopFwdSm90ILi2EN4cute5tupleIJNS5_1CILi1EEES8_S8_EEENS6_IJNS7_ILi128EEENS7_ILi96EEENS7_ILi192EEEEEELi192ENS_6half_tEfNS_4arch4Sm90ELb1ELb0ELb0ELb1ELb1ELb0ELb0ELb1ELb1ELb1ELb1ELb0EEENS1_21CollectiveEpilogueFwdINS6_IJSA_SC_SB_EEES9_SE_SG_Li256ELb1ELb1ELb1ELb0EEENS1_36VarlenDynamicPersistentTileSchedulerILi128ELi96ELi256ELi128ELb1ELb1ELb1ELb1ELb1ELb1EEEEEEEEEvNT_6ParamsE,@function
        .size           _ZN7cutlass13device_kernelIN5flash11enable_sm90INS1_16FlashAttnFwdSm90INS1_25CollectiveMainloopFwdSm90ILi2EN4cute5tupleIJNS5_1CILi1EEES8_S8_EEENS6_IJNS7_ILi128EEENS7_ILi96EEENS7_ILi192EEEEEELi192ENS_6half_tEfNS_4arch4Sm90ELb1ELb0ELb0ELb1ELb1ELb0ELb0ELb1ELb1ELb1ELb1ELb0EEENS1_21CollectiveEpilogueFwdINS6_IJSA_SC_SB_EEES9_SE_SG_Li256ELb1ELb1ELb1ELb0EEENS1_36VarlenDynamicPersistentTileSchedulerILi128ELi96ELi256ELi128ELb1ELb1ELb1ELb1ELb1ELb1EEEEEEEEEvNT_6ParamsE,(.L_x_15985 - _ZN7cutlass13device_kernelIN5flash11enable_sm90INS1_16FlashAttnFwdSm90INS1_25CollectiveMainloopFwdSm90ILi2EN4cute5tupleIJNS5_1CILi1EEES8_S8_EEENS6_IJNS7_ILi128EEENS7_ILi96EEENS7_ILi192EEEEEELi192ENS_6half_tEfNS_4arch4Sm90ELb1ELb0ELb0ELb1ELb1ELb0ELb0ELb1ELb1ELb1ELb1ELb0EEENS1_21CollectiveEpilogueFwdINS6_IJSA_SC_SB_EEES9_SE_SG_Li256ELb1ELb1ELb1ELb0EEENS1_36VarlenDynamicPersistentTileSchedulerILi128ELi96ELi256ELi128ELb1ELb1ELb1ELb1ELb1ELb1EEEEEEEEEvNT_6ParamsE)
        .other          _ZN7cutlass13device_kernelIN5flash11enable_sm90INS1_16FlashAttnFwdSm90INS1_25CollectiveMainloopFwdSm90ILi2EN4cute5tupleIJNS5_1CILi1EEES8_S8_EEENS6_IJNS7_ILi128EEENS7_ILi96EEENS7_ILi192EEEEEELi192ENS_6half_tEfNS_4arch4Sm90ELb1ELb0ELb0ELb1ELb1ELb0ELb0ELb1ELb1ELb1ELb1ELb0EEENS1_21CollectiveEpilogueFwdINS6_IJSA_SC_SB_EEES9_SE_SG_Li256ELb1ELb1ELb1ELb0EEENS1_36VarlenDynamicPersistentTileSchedulerILi128ELi96ELi256ELi128ELb1ELb1ELb1ELb1ELb1ELb1EEEEEEEEEvNT_6ParamsE,@"STO_CUDA_ENTRY STV_DEFAULT"
_ZN7cutlass13device_kernelIN5flash11enable_sm90INS1_16FlashAttnFwdSm90INS1_25CollectiveMainloopFwdSm90ILi2EN4cute5tupleIJNS5_1CILi1EEES8_S8_EEENS6_IJNS7_ILi128EEENS7_ILi96EEENS7_ILi192EEEEEELi192ENS_6half_tEfNS_4arch4Sm90ELb1ELb0ELb0ELb1ELb1ELb0ELb0ELb1ELb1ELb1ELb1ELb0EEENS1_21CollectiveEpilogueFwdINS6_IJSA_SC_SB_EEES9_SE_SG_Li256ELb1ELb1ELb1ELb0EEENS1_36VarlenDynamicPersistentTileSchedulerILi128ELi96ELi256ELi128ELb1ELb1ELb1ELb1ELb1ELb1EEEEEEEEEvNT_6ParamsE:
        /* <DEDUP_REMOVED lines=45> */
.L_x_5641:
        /* <DEDUP_REMOVED lines=22> */
.L_x_5642:
        /* <DEDUP_REMOVED lines=18> */
.L_x_5643:
        /* <DEDUP_REMOVED lines=22> */
.L_x_5644:
        /* <DEDUP_REMOVED lines=23> */
.L_x_5645:
        /* <DEDUP_REMOVED lines=10> */
.L_x_5647:
        /* <DEDUP_REMOVED lines=109> */
[----:B------:R-:W-:Y:S02]  /*0f90*/  VIADD R23, R17, 0x40 ;  /* 0x0000004011177836 */ /* 0x000fe40000000000 */
[----:B------:R-:W-:-:S07]  /*0fa0*/  IMAD R18, R4, 0x8, R5 ;  /* 0x0000000804127824 */ /* 0x000fce00078e0205 */
.L_x_5711:
        /* <DEDUP_REMOVED lines=26> */
[----:B------:R-:W-:Y:S02]  /*1150*/  ULDC UR4, c[0x0][0x424] ;  /* 0x0001090000047ab9 */ /* 0x000fe40000000800 */
[----:B----4-:R-:W-:Y:S01]  /*1160*/  IMAD.U32 R5, RZ, RZ, UR11 ;  /* 0x0000000bff057e24 */ /* 0x010fe2000f8e00ff */
[----:B------:R-:W2:Y:S01]  /*1170*/  @P0 LDG.E R2, desc[UR36][R2.64] ;  /* 0x0000002402020981 */ /* 0x000ea2000c1e1900 */
[----:B------:R-:W-:Y:S01]  /*1180*/  UISETP.NE.U32.AND UP0, UPT, UR8, URZ, UPT ;  /* 0x0000003f0800728c */ /* 0x000fe2000bf05070 */
[----:B------:R-:W-:Y:S02]  /*1190*/  ULDC.64 UR10, c[0x0][0xa20] ;  /* 0x00028800000a7ab9 */ /* 0x000fe40000000a00 */
[----:B------:R-:W3:Y:S01]  /*11a0*/  @P2 LDG.E R4, desc[UR36][R4.64] ;  /* 0x0000002404042981 */ /* 0x000ee2000c1e1900 */
[----:B------:R-:W-:Y:S01]  /*11b0*/  UISETP.NE.AND.EX UP0, UPT, UR9, URZ, UPT, UP0 ;  /* 0x0000003f0900728c */ /* 0x000fe2000bf05300 */
[----:B------:R-:W-:Y:S01]  /*11c0*/  ISETP.NE.U32.AND P1, PT, RZ, UR10, PT ;  /* 0x0000000aff007c0c */ /* 0x000fe2000bf25070 */
[----:B------:R-:W-:-:S02]  /*11d0*/  ULOP3.LUT UR8, UR5, 0xffff, URZ, 0xc0, !UPT ;  /* 0x0000ffff05087892 */ /* 0x000fc4000f8ec03f */
[----:B------:R-:W-:Y:S01]  /*11e0*/  USEL UR4, UR4, 0x1, UP0 ;  /* 0x0000000104047887 */ /* 0x000fe20008000000 */
[----:B------:R-:W-:Y:S01]  /*11f0*/  ISETP.NE.AND.EX P1, PT, RZ, UR11, PT, P1 ;  /* 0x0000000bff007c0c */ /* 0x000fe2000bf25310 */
[----:B------:R-:W-:Y:S02]  /*1200*/  UMOV UR60, URZ ;  /* 0x0000003f003c7c82 */ /* 0x000fe40008000000 */
[----:B------:R-:W-:Y:S01]  /*1210*/  IMAD.U32 R198, RZ, RZ, UR8 ;  /* 0x00000008ffc67e24 */ /* 0x000fe2000f8e00ff */
[----:B------:R-:W-:Y:S01]  /*1220*/  UIMAD UR4, UR4, UR7, URZ ;  /* 0x00000007040472a4 */ /* 0x000fe2000f8e023f */
[----:B--2---:R-:W-:Y:S02]  /*1230*/  @P0 R2UR UR60, R2 ;  /* 0x00000000023c02ca */ /* 0x004fe400000e0000 */
[----:B---3--:R-:W-:Y:S01]  /*1240*/  @P2 R2UR UR42, R4 ;  /* 0x00000000042a22ca */ /* 0x008fe200000e0000 */
[----:B-----5:R-:W-:-:S14]  /*1250*/  @P2 BRA `(.L_x_5648) ;  /* 0x00000000003c2947 */ /* 0x020fdc0003800000 */
[----:B------:R-:W-:Y:S01]  /*1260*/  ULDC.64 UR8, c[0x0][0xa00] ;  /* 0x0002800000087ab9 */ /* 0x000fe20000000a00 */
[----:B------:R-:W-:Y:S01]  /*1270*/  ULDC UR42, c[0x0][0x288] ;  /* 0x0000a200002a7ab9 */ /* 0x000fe20000000800 */
        /* <DEDUP_REMOVED lines=13> */
.L_x_5648:
        /* <DEDUP_REMOVED lines=10> */
.L_x_5649:
        /* <DEDUP_REMOVED lines=14> */
.L_x_5650:
[----:B------:R-:W-:Y:S01]  /*14d0*/  ULDC UR7, c[0x0][0x448] ;  /* 0x0001120000077ab9 */ /* 0x000fe20000000800 */
[----:B------:R-:W-:Y:S02]  /*14e0*/  USHF.L.U32 UR43, UR6, 0x7, URZ ;  /* 0x00000007062b7899 */ /* 0x000fe4000800063f */
[----:B------:R-:W-:Y:S02]  /*14f0*/  UISETP.NE.AND UP0, UPT, UR7, 0x1, UPT ;  /* 0x000000010700788c */ /* 0x000fe4000bf05270 */
[----:B------:R-:W-:Y:S02]  /*1500*/  UIADD3 UR8, UR43, 0x7f, URZ ;  /* 0x0000007f2b087890 */ /* 0x000fe4000fffe03f */
[----:B------:R-:W-:Y:S02]  /*1510*/  UIADD3 UR60, -UR60, UR4, URZ ;  /* 0x000000043c3c7290 */ /* 0x000fe4000fffe13f */
[----:B------:R-:W-:-:S05]  /*1520*/  UP2UR UR4, UPR, URZ, 0x1 ;  /* 0x000000013f047883 */ /* 0x000fca0008000000 */
[----:B------:R-:W-:Y:S01]  /*1530*/  @UP0 ULDC UR6, c[0x0][0x44c] ;  /* 0x0001130000060ab9 */ /* 0x000fe20000000800 */
[----:B------:R-:W-:Y:S01]  /*1540*/  @UP0 ULDC UR9, c[0x0][0x450] ;  /* 0x0001140000090ab9 */ /* 0x000fe20000000800 */
[----:B------:R-:W-:Y:S01]  /*1550*/  UIMAD.WIDE.U32 UR6, UR8, UR6, URZ ;  /* 0x00000006080672a5 */ /* 0x000fe2000f8e003f */
[----:B------:R-:W-:Y:S01]  /*1560*/  IMAD.U32 R16, RZ, RZ, UR4 ;  /* 0x00000004ff107e24 */ /* 0x000fe2000f8e00ff */
[----:B------:R-:W-:Y:S02]  /*1570*/  UIADD3 UR4, UR60, 0x60, -UR42 ;  /* 0x000000603c047890 */ /* 0x000fe4000fffe82a */
[----:B------:R-:W-:Y:S02]  /*1580*/  @UP0 USHF.R.U32.HI UR8, URZ, UR9, UR7 ;  /* 0x000000093f080299 */ /* 0x000fe40008011607 */
[----:B------:R-:W-:Y:S02]  /*1590*/  UIADD3 UR6, UR60, 0x5f, URZ ;  /* 0x0000005f3c067890 */ /* 0x000fe4000fffe03f */
[----:B------:R-:W-:-:S02]  /*15a0*/  UIADD3 UR8, UR4, UR8, URZ ;  /* 0x0000000804087290 */ /* 0x000fc4000fffe03f */
[----:B------:R-:W-:Y:S02]  /*15b0*/  UIMAD.WIDE UR6, UR6, 0x2aaaaaab, URZ ;  /* 0x2aaaaaab060678a5 */ /* 0x000fe4000f8e023f */
[----:B------:R-:W-:Y:S02]  /*15c0*/  UIMAD.WIDE UR8, UR8, 0x2aaaaaab, URZ ;  /* 0x2aaaaaab080878a5 */ /* 0x000fe4000f8e023f */
[----:B------:R-:W-:Y:S02]  /*15d0*/  USHF.R.U32.HI UR4, URZ, 0x1f, UR7 ;  /* 0x0000001f3f047899 */ /* 0x000fe40008011607 */
[----:B------:R-:W-:Y:S02]  /*15e0*/  USHF.R.U32.HI UR6, URZ, 0x1f, UR9 ;  /* 0x0000001f3f067899 */ /* 0x000fe40008011609 */
[----:B------:R-:W-:Y:S02]  /*15f0*/  ULEA.HI.SX32 UR7, UR7, UR4, 0x1c ;  /* 0x0000000407077291 */ /* 0x000fe4000f8fe23f */
[----:B------:R-:W-:-:S02]  /*1600*/  ULEA.HI.SX32 UR6, UR9, UR6, 0x1c ;  /* 0x0000000609067291 */ /* 0x000fc4000f8fe23f */
[----:B------:R-:W-:Y:S02]  /*1610*/  ULOP3.LUT UR4, UR5, 0xff000000, URZ, 0xc0, !UPT ;  /* 0xff00000005047892 */ /* 0x000fe4000f8ec03f */
[----:B------:R-:W-:Y:S02]  /*1620*/  UISETP.LT.AND UP0, UPT, UR7, UR6, UPT ;  /* 0x000000060700728c */ /* 0x000fe4000bf01270 */
[----:B------:R-:W-:Y:S02]  /*1630*/  ULOP3.LUT UR5, UR5, 0xff0000, URZ, 0xc0, !UPT ;  /* 0x00ff000005057892 */ /* 0x000fe4000f8ec03f */
[----:B------:R-:W-:Y:S02]  /*1640*/  USEL UR9, UR7, UR6, UP0 ;  /* 0x0000000607097287 */ /* 0x000fe40008000000 */
[----:B------:R-:W-:Y:S02]  /*1650*/  USHF.R.U32.HI UR4, URZ, 0x8, UR4 ;  /* 0x000000083f047899 */ /* 0x000fe40008011604 */
[----:B------:R-:W-:-:S02]  /*1660*/  UISETP.GE.AND UP0, UPT, UR9, 0x1, UPT ;  /* 0x000000010900788c */ /* 0x000fc4000bf06270 */
        /* <DEDUP_REMOVED lines=45> */
.L_x_5651:
        /* <DEDUP_REMOVED lines=20> */
[----:B------:R-:W-:Y:S01]  /*1a80*/  IMAD.MOV.U32 R0, RZ, RZ, RZ ;  /* 0x000000ffff007224 */ /* 0x000fe200078e00ff */
[----:B------:R-:W-:Y:S02]  /*1a90*/  CS2R R120, SRZ ;  /* 0x0000000000787805 */ /* 0x000fe4000001ff00 */
[----:B------:R-:W-:-:S02]  /*1aa0*/  CS2R R124, SRZ ;  /* 0x00000000007c7805 */ /* 0x000fc4000001ff00 */
[----:B------:R-:W-:Y:S02]  /*1ab0*/  R2UR UR5, R3 ;  /* 0x00000000030572ca */ /* 0x000fe400000e0000 */
        /* <DEDUP_REMOVED lines=12> */
[----:B------:R-:W-:Y:S02]  /*1b80*/  UISETP.GT.AND UP0, UPT, UR5, UR61, UPT ;  /* 0x0000003d0500728c */ /* 0x000fe4000bf04270 */
[----:B------:R-:W-:Y:S01]  /*1b90*/  IMAD.U32 R88, RZ, RZ, UR5 ;  /* 0x00000005ff587e24 */ /* 0x000fe2000f8e00ff */
        /* <DEDUP_REMOVED lines=59> */
.L_x_5653:
        /* <DEDUP_REMOVED lines=12> */
.L_x_5800:
[----:B------:R-:W-:Y:S05]  /*2010*/  @!P0 BRA `(.L_x_5655) ;  /* 0x0000000000048947 */ /* 0x000fea0003800000 */
[----:B------:R-:W-:Y:S01]  /*2020*/  BPT.TRAP 0x1 ;  /* 0x000000040000795c */ /* 0x000fe20000300000 */
.L_x_5655:
[----:B0-----:R-:W-:Y:S02]  /*2030*/  IMAD.U32 R0, RZ, RZ, UR39 ;  /* 0x00000027ff007e24 */ /* 0x001fe4000f8e00ff */
[----:B------:R-:W-:-:S03]  /*2040*/  IMAD.U32 R3, RZ, RZ, UR38 ;  /* 0x00000026ff037e24 */ /* 0x000fc6000f8e00ff */
[----:B------:R-:W-:Y:S02]  /*2050*/  LEA R0, R0, UR40, 0x3 ;  /* 0x0000002800007c11 */ /* 0x000fe4000f8e18ff */
[----:B------:R-:W-:-:S04]  /*2060*/  SHF.L.U32 R3, R3, 0x1f, RZ ;  /* 0x0000001f03037819 */ /* 0x000fc800000006ff */
[----:B------:R0:W1:Y:S01]  /*2070*/  SYNCS.PHASECHK.TRANS64.TRYWAIT P1, [R0+URZ+0x30830], R3 ;  /* 0x03083003000075a7 */ /* 0x000062000802017f */
[----:B------:R-:W-:Y:S05]  /*2080*/  @!P0 BRA `(.L_x_5656) ;  /* 0x0000000000048947 */ /* 0x000fea0003800000 */
[----:B------:R-:W-:Y:S01]  /*2090*/  BPT.TRAP 0x1 ;  /* 0x000000040000795c */ /* 0x000fe20000300000 */
.L_x_5656:
[----:B-1----:R-:W-:Y:S05]  /*20a0*/  @P1 BRA `(.L_x_5657) ;  /* 0x0000000000081947 */ /* 0x002fea0003800000 */
[----:B------:R-:W1:Y:S02]  /*20b0*/  SYNCS.PHASECHK.TRANS64.TRYWAIT P1, [R0+URZ+0x30830], R3 ;  /* 0x03083003000075a7 */ /* 0x000e64000802017f */
[----:B-1----:R-:W-:Y:S05]  /*20c0*/  @!P1 BRA `(.L_x_5658) ;  /* 0x0000011400f89947 */ /* 0x002fea0003800000 */
.L_x_5657:
        /* <DEDUP_REMOVED lines=14> */
[----:B------:R-:W-:Y:S02]  /*21b0*/  UIMAD UR5, UR39, 0x900, UR41 ;  /* 0x00000900270578a4 */ /* 0x000fe4000f8e0229 */
[----:B------:R-:W-:Y:S02]  /*21c0*/  UIADD3 UR6, UR4, 0x2, URZ ;  /* 0x0000000204067890 */ /* 0x000fe4000fffe03f */
[----:B------:R-:W-:Y:S01]  /*21d0*/  UIADD3 UR7, UR5, 0x2, URZ ;  /* 0x0000000205077890 */ /* 0x000fe2000fffe03f */
[----:B------:R-:W-:Y:S02]  /*21e0*/  UMOV UR8, UR4 ;  /* 0x0000000400087c82 */ /* 0x000fe40008000000 */
[----:B------:R-:W-:Y:S01]  /*21f0*/  UMOV UR10, UR5 ;  /* 0x00000005000a7c82 */ /* 0x000fe20008000000 */
[----:B------:R-:W-:Y:S01]  /*2200*/  IMAD.U32 R8, RZ, RZ, UR8 ;  /* 0x00000008ff087e24 */ /* 0x000fe2000f8e00ff */
[----:B------:R-:W-:Y:S01]  /*2210*/  HGMMA.64x96x16.F32 R24, gdesc[UR8], RZ, !UPT, gsb0 ;  /* 0x01600000081879f0 */ /* 0x000fe2000c0008ff */
        /* <DEDUP_REMOVED lines=78> */
.L_x_5659:
[----:B------:R-:W-:Y:S01]  /*2700*/  R2UR UR4, R16 ;  /* 0x00000000100472ca */ /* 0x000fe200000e0000 */
[----:B------:R-:W-:Y:S01]  /*2710*/  VIADD R2, R18, UR43 ;  /* 0x0000002b12027c36 */ /* 0x000fe20008000000 */
[----:B------:R-:W-:Y:S01]  /*2720*/  R2UR UR6, R88 ;  /* 0x00000000580672ca */ /* 0x000fe200000e0000 */
[----:B------:R-:W-:Y:S01]  /*2730*/  IMAD.U32 R11, RZ, RZ, UR42 ;  /* 0x0000002aff0b7e24 */ /* 0x000fe2000f8e00ff */
[----:B------:R-:W-:Y:S01]  /*2740*/  ULDC UR14, c[0x0][0x988] ;  /* 0x00026200000e7ab9 */ /* 0x000fe20000000800 */
[----:B------:R-:W-:Y:S01]  /*2750*/  R2UR UR10, R0 ;  /* 0x00000000000a72ca */ /* 0x000fe200000e0000 */
[----:B------:R-:W2:Y:S01]  /*2760*/  S2UR UR15, SR_CgaCtaId ;  /* 0x00000000000f79c3 */ /* 0x000ea20000008800 */
[----:B------:R-:W-:Y:S02]  /*2770*/  CS2R R118, SRZ ;  /* 0x0000000000767805 */ /* 0x000fe4000001ff00 */
[----:B------:R-:W-:Y:S02]  /*2780*/  CS2R R116, SRZ ;  /* 0x0000000000747805 */ /* 0x000fe4000001ff00 */
[----:B------:R-:W-:-:S02]  /*2790*/  CS2R R114, SRZ ;  /* 0x0000000000727805 */ /* 0x000fc4000001ff00 */
[----:B------:R-:W-:Y:S02]  /*27a0*/  CS2R R112, SRZ ;  /* 0x0000000000707805 */ /* 0x000fe4000001ff00 */
[----:B------:R-:W-:Y:S02]  /*27b0*/  CS2R R110, SRZ ;  /* 0x00000000006e7805 */ /* 0x000fe4000001ff00 */
[----:B------:R-:W-:Y:S01]  /*27c0*/  CS2R R108, SRZ ;  /* 0x00000000006c7805 */ /* 0x000fe2000001ff00 */
[----:B------:R-:W-:Y:S01]  /*27d0*/  UISETP.NE.AND UP0, UPT, UR4, URZ, UPT ;  /* 0x0000003f0400728c */ /* 0x000fe2000bf05270 */
[----:B------:R-:W-:Y:S01]  /*27e0*/  CS2R R106, SRZ ;  /* 0x00000000006a7805 */ /* 0x000fe2000001ff00 */
[----:B------:R-:W-:Y:S01]  /*27f0*/  UIMAD UR5, UR6, -0x60, UR60 ;  /* 0xffffffa0060578a4 */ /* 0x000fe2000f8e023c */
[----:B------:R-:W-:Y:S02]  /*2800*/  CS2R R104, SRZ ;  /* 0x0000000000687805 */ /* 0x000fe4000001ff00 */
[----:B------:R-:W-:-:S02]  /*2810*/  CS2R R102, SRZ ;  /* 0x0000000000667805 */ /* 0x000fc4000001ff00 */
[----:B------:R-:W-:Y:S02]  /*2820*/  CS2R R100, SRZ ;  /* 0x0000000000647805 */ /* 0x000fe4000001ff00 */
[----:B------:R-:W-:Y:S02]  /*2830*/  PLOP3.LUT P1, PT, PT, PT, UP0, 0x80, 0x0 ;  /* 0x000000000000781c */ /* 0x000fe40003f2f008 */
[----:B------:R-:W-:Y:S02]  /*2840*/  CS2R R98, SRZ ;  /* 0x0000000000627805 */ /* 0x000fe4000001ff00 */
[----:B------:R-:W-:Y:S01]  /*2850*/  PLOP3.LUT P2, PT, PT, PT, UP0, 0x80, 0x0 ;  /* 0x000000000000781c */ /* 0x000fe20003f4f008 */
[----:B------:R-:W-:Y:S01]  /*2860*/  IMAD.U32 R10, RZ, RZ, UR5 ;  /* 0x00000005ff0a7e24 */ /* 0x000fe2000f8e00ff */
[----:B------:R-:W-:Y:S01]  /*2870*/  UMOV UR5, UR43 ;  /* 0x0000002b00057c82 */ /* 0x000fe20008000000 */
[----:B------:R-:W-:Y:S01]  /*2880*/  @UP0 ULDC UR4, c[0x0][0x44c] ;  /* 0x0001130000040ab9 */ /* 0x000fe20000000800 */
[----:B------:R-:W-:Y:S01]  /*2890*/  @UP0 ULDC UR11, c[0x0][0x450] ;  /* 0x00011400000b0ab9 */ /* 0x000fe20000000800 */
[----:B------:R-:W-:-:S02]  /*28a0*/  CS2R R96, SRZ ;  /* 0x0000000000607805 */ /* 0x000fc4000001ff00 */
[----:B------:R-:W-:Y:S02]  /*28b0*/  CS2R R94, SRZ ;  /* 0x00000000005e7805 */ /* 0x000fe4000001ff00 */
[----:B------:R-:W-:Y:S02]  /*28c0*/  CS2R R92, SRZ ;  /* 0x00000000005c7805 */ /* 0x000fe4000001ff00 */
[----:B------:R-:W-:Y:S01]  /*28d0*/  CS2R R90, SRZ ;  /* 0x00000000005a7805 */ /* 0x000fe2000001ff00 */
[----:B01----:R-:W-:Y:S01]  /*28e0*/  @P1 IMAD.HI.U32 R3, R2, UR4, RZ ;  /* 0x0000000402031c27 */ /* 0x003fe2000f8e00ff */
[----:B------:R-:W-:-:S04]  /*28f0*/  @UP0 ULDC UR4, c[0x0][0x450] ;  /* 0x0001140000040ab9 */ /* 0x000fc80000000800 */
[----:B------:R-:W-:Y:S01]  /*2900*/  @P2 SHF.R.U32.HI R2, RZ, UR4, R3 ;  /* 0x00000004ff022c19 */ /* 0x000fe20008011603 */
[----:B------:R-:W-:Y:S01]  /*2910*/  UIMAD UR4, UR6, -0x60, URZ ;  /* 0xffffffa0060478a4 */ /* 0x000fe2000f8e023f */
[----:B------:R-:W-:-:S03]  /*2920*/  IADD3 R3, -R17, 0x60, R10 ;  /* 0x0000006011037810 */ /* 0x000fc60007ffe10a */
[----:B------:R-:W0:Y:S02]  /*2930*/  SHFL.IDX PT, R5, R2, 0x1, 0x1c1f ;  /* 0x003c1f0002057f89 */ /* 0x000e2400000e0000 */
[----:B------:R-:W-:Y:S01]  /*2940*/  IMAD.U32 R4, RZ, RZ, UR4 ;  /* 0x00000004ff047e24 */ /* 0x000fe2000f8e00ff */
[----:B------:R-:W-:Y:S01]  /*2950*/  UIADD3 UR4, UR6, -0x2, URZ ;  /* 0xfffffffe06047890 */ /* 0x000fe2000fffe03f */
[----:B------:R-:W1:Y:S02]  /*2960*/  SHFL.IDX PT, R2, R2, RZ, 0x1c1f ;  /* 0x001c1fff02027589 */ /* 0x000e6400000e0000 */
[----:B------:R-:W-:Y:S01]  /*2970*/  @UP0 ULDC UR6, c[0x0][0x44c] ;  /* 0x0001130000060ab9 */ /* 0x000fe20000000800 */
[----:B------:R-:W-:Y:S01]  /*2980*/  IADD3 R4, -R17, 0x61, R4 ;  /* 0x0000006111047810 */ /* 0x000fe20007ffe104 */
[----:B------:R-:W-:-:S03]  /*2990*/  UIMAD.WIDE.U32 UR6, UR43, UR6, URZ ;  /* 0x000000062b0672a5 */ /* 0x000fc6000f8e003f */
[----:B------:R-:W-:Y:S01]  /*29a0*/  IADD3 R4, -R11, UR60, R4 ;  /* 0x0000003c0b047c10 */ /* 0x000fe2000fffe104 */
[----:B------:R-:W-:-:S04]  /*29b0*/  @UP0 USHF.R.U32.HI UR5, URZ, UR11, UR7 ;  /* 0x0000000b3f050299 */ /* 0x000fc80008011607 */
[----:B------:R-:W-:Y:S02]  /*29c0*/  UIADD3 UR6, UR5, UR60, -UR42 ;  /* 0x0000003c05067290 */ /* 0x000fe4000fffe82a */
[----:B------:R-:W-:Y:S02]  /*29d0*/  UIADD3 UR5, UR10, 0x30840, URZ ;  /* 0x000308400a057890 */ /* 0x000fe4000fffe03f */
[----:B------:R-:W-:Y:S02]  /*29e0*/  UIMAD.WIDE UR6, UR6, 0x2aaaaaab, URZ ;  /* 0x2aaaaaab060678a5 */ /* 0x000fe4000f8e023f */
[----:B--2---:R-:W-:Y:S01]  /*29f0*/  UPRMT UR5, UR15, 0x654, UR5 ;  /* 0x000006540f057896 */ /* 0x004fe20008000005 */
[----:B0-----:R-:W-:Y:S01]  /*2a00*/  VIADDMNMX R5, R5, R4, R3, PT ;  /* 0x0000000405057246 */ /* 0x001fe20003800103 */
[----:B------:R-:W-:-:S03]  /*2a10*/  USHF.R.U32.HI UR6, URZ, 0x1f, UR7 ;  /* 0x0000001f3f067899 */ /* 0x000fc60008011607 */
[C---:B------:R-:W-:Y:S01]  /*2a20*/  ISETP.GT.AND P1, PT, R5.reuse, RZ, PT ;  /* 0x000000ff0500720c */ /* 0x040fe20003f24270 */
[----:B------:R-:W-:Y:S01]  /*2a30*/  ULEA.HI.SX32 UR6, UR7, UR6, 0x1c ;  /* 0x0000000607067291 */ /* 0x000fe2000f8fe23f */
[C---:B------:R-:W-:Y:S02]  /*2a40*/  ISETP.GT.AND P2, PT, R5.reuse, 0x1, PT ;  /* 0x000000010500780c */ /* 0x040fe40003f44270 */
[----:B------:R-:W-:Y:S01]  /*2a50*/  SYNCS.ARRIVE.TRANS64.RED.A1T0 RZ, [UR5], RZ ;  /* 0x000000ffffff79a7 */ /* 0x000fe20008100405 */
[----:B------:R-:W-:Y:S01]  /*2a60*/  ISETP.GT.AND P3, PT, R5, 0x8, PT ;  /* 0x000000080500780c */ /* 0x000fe20003f64270 */
[----:B------:R-:W-:Y:S01]  /*2a70*/  UISETP.LT.AND UP0, UPT, UR61, UR6, UPT ;  /* 0x000000063d00728c */ /* 0x000fe2000bf01270 */
[----:B------:R-:W-:Y:S02]  /*2a80*/  FSEL R13, R26, -INF , P1 ;  /* 0xff8000001a0d7808 */ /* 0x000fe40000800000 */
[----:B------:R-:W-:Y:S01]  /*2a90*/  FSEL R27, R27, -INF , P2 ;  /* 0xff8000001b1b7808 */ /* 0x000fe20001000000 */
[----:B------:R-:W-:Y:S01]  /*2aa0*/  USEL UR11, UR61, UR6, !UP0 ;  /* 0x000000063d0b7287 */ /* 0x000fe2000c000000 */
[----:B------:R-:W-:-:S02]  /*2ab0*/  ISETP.GT.AND P1, PT, R5, 0x9, PT ;  /* 0x000000090500780c */ /* 0x000fc40003f24270 */
[----:B------:R-:W-:Y:S01]  /*2ac0*/  FSEL R15, R30, -INF , P3 ;  /* 0xff8000001e0f7808 */ /* 0x000fe20001800000 */
[----:B------:R-:W-:Y:S01]  /*2ad0*/  UISETP.GE.AND UP0, UPT, UR4, UR11, UPT ;  /* 0x0000000b0400728c */ /* 0x000fe2000bf06270 */
        /* <DEDUP_REMOVED lines=68> */
[C---:B------:R-:W-:Y:S02]  /*2f20*/  ISETP.GT.AND P3, PT, R4.reuse, 0x8, PT ;  /* 0x000000080400780c */ /* 0x040fe40003f64270 */
[----:B------:R-:W-:Y:S02]  /*2f30*/  FSEL R34, R25, -INF , P2 ;  /* 0xff80000019227808 */ /* 0x000fe40001000000 */
[----:B------:R-:W-:-:S04]  /*2f40*/  ISETP.GT.AND P2, PT, R4, 0x10, PT ;  /* 0x000000100400780c */ /* 0x000fc80003f44270 */
[----:B------:R-:W-:Y:S02]  /*2f50*/  FSEL R32, R32, -INF , P2 ;  /* 0xff80000020207808 */ /* 0x000fe40001000000 */
[----:B0-----:R-:W-:Y:S02]  /*2f60*/  FMNMX.FTZ R12, R10, R5, !PT ;  /* 0x000000050a0c7209 */ /* 0x001fe40007810000 */
[----:B------:R-:W-:Y:S02]  /*2f70*/  FSEL R5, R24, -INF , P1 ;  /* 0xff80000018057808 */ /* 0x000fe40000800000 */
[----:B------:R-:W-:Y:S01]  /*2f80*/  ISETP.GT.AND P1, PT, R4, 0x9, PT ;  /* 0x000000090400780c */ /* 0x000fe20003f24270 */
[----:B------:R-:W0:Y:S01]  /*2f90*/  SHFL.BFLY PT, R11, R12, 0x1, 0x1f ;  /* 0x0c201f000c0b7f89 */ /* 0x000e2200000e0000 */
[----:B------:R-:W-:Y:S02]  /*2fa0*/  FMNMX.FTZ R2, R5, R34, !PT ;  /* 0x0000002205027209 */ /* 0x000fe40007810000 */
[----:B------:R-:W-:-:S02]  /*2fb0*/  FSEL R29, R29, -INF , P1 ;  /* 0xff8000001d1d7808 */ /* 0x000fc40000800000 */
[----:B------:R-:W-:-:S04]  /*2fc0*/  ISETP.GT.AND P1, PT, R4, 0x11, PT ;  /* 0x000000110400780c */ /* 0x000fc80003f24270 */
[----:B------:R-:W-:Y:S02]  /*2fd0*/  FSEL R33, R33, -INF , P1 ;  /* 0xff80000021217808 */ /* 0x000fe40000800000 */
[----:B------:R-:W-:-:S04]  /*2fe0*/  ISETP.GT.AND P1, PT, R4, 0x19, PT ;  /* 0x000000190400780c */ /* 0x000fc80003f24270 */
[----:B------:R-:W-:Y:S02]  /*2ff0*/  FSEL R37, R37, -INF , P1 ;  /* 0xff80000025257808 */ /* 0x000fe40000800000 */
[----:B------:R-:W-:-:S04]  /*3000*/  ISETP.GT.AND P1, PT, R4, 0x21, PT ;  /* 0x000000210400780c */ /* 0x000fc80003f24270 */
[----:B------:R-:W-:Y:S02]  /*3010*/  FSEL R41, R41, -INF , P1 ;  /* 0xff80000029297808 */ /* 0x000fe40000800000 */
[----:B------:R-:W-:Y:S02]  /*3020*/  ISETP.GT.AND P1, PT, R4, 0x29, PT ;  /* 0x000000290400780c */ /* 0x000fe40003f24270 */
[----:B0-----:R-:W-:Y:S02]  /*3030*/  FMNMX.FTZ R3, R12, R11, !PT ;  /* 0x0000000b0c037209 */ /* 0x001fe40007810000 */
[----:B------:R-:W-:Y:S02]  /*3040*/  FSEL R11, R28, -INF , P3 ;  /* 0xff8000001c0b7808 */ /* 0x000fe40001800000 */
[----:B------:R-:W-:Y:S02]  /*3050*/  ISETP.GT.AND P3, PT, R4, 0x18, PT ;  /* 0x000000180400780c */ /* 0x000fe40003f64270 */
[----:B------:R-:W-:-:S02]  /*3060*/  FMNMX.FTZ R2, R11, R2, !PT ;  /* 0x000000020b027209 */ /* 0x000fc40007810000 */
[----:B------:R-:W-:Y:S02]  /*3070*/  FSETP.NEU.FTZ.AND P2, PT, R3, -INF , PT ;  /* 0xff8000000300780b */ /* 0x000fe40003f5d000 */
[----:B------:R-:W-:Y:S01]  /*3080*/  FMNMX.FTZ R25, R29, R2, !PT ;  /* 0x000000021d197209 */ /* 0x000fe20007810000 */
[----:B------:R-:W-:Y:S01]  /*3090*/  FMUL.FTZ R2, R3, UR14 ;  /* 0x0000000e03027c20 */ /* 0x000fe20008410000 */
[----:B------:R-:W-:Y:S02]  /*30a0*/  FSEL R36, R36, -INF , P3 ;  /* 0xff80000024247808 */ /* 0x000fe40001800000 */
[----:B------:R-:W-:Y:S02]  /*30b0*/  FMNMX.FTZ R10, R32, R25, !PT ;  /* 0x00000019200a7209 */ /* 0x000fe40007810000 */
[----:B------:R-:W-:Y:S02]  /*30c0*/  FSEL R2, R2, RZ, P2 ;  /* 0x000000ff02027208 */ /* 0x000fe40001000000 */
[----:B------:R-:W-:-:S02]  /*30d0*/  FMNMX.FTZ R25, R33, R10, !PT ;  /* 0x0000000a21197209 */ /* 0x000fc40007810000 */
[----:B------:R-:W-:Y:S01]  /*30e0*/  ISETP.GT.AND P2, PT, R4, 0x20, PT ;  /* 0x000000200400780c */ /* 0x000fe20003f44270 */
[--C-:B------:R-:W-:Y:S01]  /*30f0*/  FFMA.FTZ R189, R13, UR14, -R2.reuse ;  /* 0x0000000e0dbd7c23 */ /* 0x100fe20008010802 */
[----:B------:R-:W-:Y:S01]  /*3100*/  FMNMX.FTZ R10, R36, R25, !PT ;  /* 0x00000019240a7209 */ /* 0x000fe20007810000 */
[--C-:B------:R-:W-:Y:S01]  /*3110*/  FFMA.FTZ R191, R15, UR14, -R2.reuse ;  /* 0x0000000e0fbf7c23 */ /* 0x100fe20008010802 */
[----:B------:R-:W-:Y:S01]  /*3120*/  FSEL R40, R40, -INF , P2 ;  /* 0xff80000028287808 */ /* 0x000fe20001000000 */
[--C-:B------:R-:W-:Y:S01]  /*3130*/  FFMA.FTZ R185, R21, UR14, -R2.reuse ;  /* 0x0000000e15b97c23 */ /* 0x100fe20008010802 */
[----:B------:R-:W-:Y:S01]  /*3140*/  FMNMX.FTZ R13, R37, R10, !PT ;  /* 0x0000000a250d7209 */ /* 0x000fe20007810000 */
[--C-:B------:R-:W-:Y:S01]  /*3150*/  FFMA.FTZ R10, R27, UR14, -R2.reuse ;  /* 0x0000000e1b0a7c23 */ /* 0x100fe20008010802 */
[----:B------:R-:W-:Y:S01]  /*3160*/  ISETP.GT.AND P2, PT, R4, 0x28, PT ;  /* 0x000000280400780c */ /* 0x000fe20003f44270 */
[----:B------:R-:W-:Y:S01]  /*3170*/  MUFU.EX2 R189, R189 ;  /* 0x000000bd00bd7308 */ /* 0x000fe20000000800 */
[----:B------:R-:W-:Y:S01]  /*3180*/  FMNMX.FTZ R12, R40, R13, !PT ;  /* 0x0000000d280c7209 */ /* 0x000fe20007810000 */
[--C-:B------:R-:W-:Y:S01]  /*3190*/  FFMA.FTZ R73, R73, UR14, -R2.reuse ;  /* 0x0000000e49497c23 */ /* 0x100fe20008010802 */
[----:B------:R-:W-:Y:S01]  /*31a0*/  FSEL R44, R44, -INF , P2 ;  /* 0xff8000002c2c7808 */ /* 0x000fe20001000000 */
[--C-:B------:R-:W-:Y:S01]  /*31b0*/  FFMA.FTZ R39, R39, UR14, -R2.reuse ;  /* 0x0000000e27277c23 */ /* 0x100fe20008010802 */
[----:B------:R-:W-:Y:S01]  /*31c0*/  FMNMX.FTZ R13, R41, R12, !PT ;  /* 0x0000000c290d7209 */ /* 0x000fe20007810000 */
[--C-:B------:R-:W-:Y:S01]  /*31d0*/  FFMA.FTZ R75, R75, UR14, -R2.reuse ;  /* 0x0000000e4b4b7c23 */ /* 0x100fe20008010802 */
[----:B------:R-:W-:Y:S01]  /*31e0*/  ISETP.GT.AND P2, PT, R4, 0x30, PT ;  /* 0x000000300400780c */ /* 0x000fe20003f44270 */
[----:B------:R-:W0:Y:S01]  /*31f0*/  MUFU.EX2 R10, R10 ;  /* 0x0000000a000a7308 */ /* 0x000e220000000800 */
[----:B------:R-:W-:Y:S01]  /*3200*/  FSEL R45, R45, -INF , P1 ;  /* 0xff8000002d2d7808 */ /* 0x000fe20000800000 */
[--C-:B------:R-:W-:Y:S01]  /*3210*/  FFMA.FTZ R43, R43, UR14, -R2.reuse ;  /* 0x0000000e2b2b7c23 */ /* 0x100fe20008010802 */
[----:B------:R-:W-:Y:S01]  /*3220*/  FMNMX.FTZ R12, R44, R13, !PT ;  /* 0x0000000d2c0c7209 */ /* 0x000fe20007810000 */
[--C-:B------:R-:W-:Y:S01]  /*3230*/  FFMA.FTZ R77, R77, UR14, -R2.reuse ;  /* 0x0000000e4d4d7c23 */ /* 0x100fe20008010802 */
[----:B------:R-:W-:Y:S01]  /*3240*/  ISETP.GT.AND P1, PT, R4, 0x31, PT ;  /* 0x000000310400780c */ /* 0x000fe20003f24270 */
[--C-:B------:R-:W-:Y:S01]  /*3250*/  FFMA.FTZ R47, R47, UR14, -R2.reuse ;  /* 0x0000000e2f2f7c23 */ /* 0x100fe20008010802 */
[----:B------:R-:W-:Y:S01]  /*3260*/  FSEL R48, R48, -INF , P2 ;  /* 0xff80000030307808 */ /* 0x000fe20001000000 */
[----:B------:R-:W1:Y:S01]  /*3270*/  MUFU.EX2 R191, R191 ;  /* 0x000000bf00bf7308 */ /* 0x000e620000000800 */
[----:B------:R-:W-:Y:S01]  /*3280*/  FMNMX.FTZ R13, R45, R12, !PT ;  /* 0x0000000c2d0d7209 */ /* 0x000fe20007810000 */
[--C-:B------:R-:W-:Y:S01]  /*3290*/  FFMA.FTZ R12, R31, UR14, -R2.reuse ;  /* 0x0000000e1f0c7c23 */ /* 0x100fe20008010802 */
[----:B------:R-:W-:Y:S01]  /*32a0*/  ISETP.GT.AND P2, PT, R4, 0x38, PT ;  /* 0x000000380400780c */ /* 0x000fe20003f44270 */
[--C-:B------:R-:W-:Y:S01]  /*32b0*/  FFMA.FTZ R177, R79, UR14, -R2.reuse ;  /* 0x0000000e4fb17c23 */ /* 0x100fe20008010802 */
[----:B------:R-:W-:Y:S01]  /*32c0*/  FSEL R49, R49, -INF , P1 ;  /* 0xff80000031317808 */ /* 0x000fe20000800000 */
[----:B------:R-:W-:Y:S01]  /*32d0*/  FFMA.FTZ R179, R81, UR14, -R2 ;  /* 0x0000000e51b37c23 */ /* 0x000fe20008010802 */
[----:B------:R-:W-:Y:S01]  /*32e0*/  FMNMX.FTZ R14, R48, R13, !PT ;  /* 0x0000000d300e7209 */ /* 0x000fe20007810000 */
[----:B------:R-:W-:Y:S01]  /*32f0*/  MUFU.EX2 R12, R12 ;  /* 0x0000000c000c7308 */ /* 0x000fe20000000800 */
[----:B------:R-:W-:Y:S01]  /*3300*/  ISETP.GT.AND P1, PT, R4, 0x39, PT ;  /* 0x000000390400780c */ /* 0x000fe20003f24270 */
[----:B0-----:R-:W-:Y:S01]  /*3310*/  FADD.FTZ R58, R189, R10 ;  /* 0x0000000abd3a7221 */ /* 0x001fe20000010000 */
[----:B------:R-:W-:Y:S01]  /*3320*/  FSEL R52, R52, -INF , P2 ;  /* 0xff80000034347808 */ /* 0x000fe20001000000 */
[--C-:B------:R-:W-:Y:S01]  /*3330*/  FFMA.FTZ R24, R55, UR14, -R2.reuse ;  /* 0x0000000e37187c23 */ /* 0x100fe20008010802 */
[----:B------:R-:W-:Y:S01]  /*3340*/  FMNMX.FTZ R13, R49, R14, !PT ;  /* 0x0000000e310d7209 */ /* 0x000fe20007810000 */
[----:B------:R-:W-:Y:S01]  /*3350*/  FFMA.FTZ R173, R83, UR14, -R2 ;  /* 0x0000000e53ad7c23 */ /* 0x000fe20008010802 */
[----:B------:R-:W-:Y:S01]  /*3360*/  ISETP.GT.AND P2, PT, R4, 0x40, PT ;  /* 0x000000400400780c */ /* 0x000fe20003f44270 */
[----:B------:R-:W-:Y:S01]  /*3370*/  MUFU.EX2 R185, R185 ;  /* 0x000000b900b97308 */ /* 0x000fe20000000800 */
[----:B------:R-:W-:Y:S01]  /*3380*/  FSEL R53, R53, -INF , P1 ;  /* 0xff80000035357808 */ /* 0x000fe20000800000 */
[----:B-1----:R-:W-:Y:S01]  /*3390*/  FADD.FTZ R15, R191, R58 ;  /* 0x0000003abf0f7221 */ /* 0x002fe20000010000 */
        /* <DEDUP_REMOVED lines=17> */
[----:B------:R-:W-:Y:S01]  /*34b0*/  FFMA.FTZ R171, R89, UR14, -R2 ;  /* 0x0000000e59ab7c23 */ /* 0x000fe20008010802 */
[----:B------:R-:W-:-:S02]  /*34c0*/  FMNMX.FTZ R13, R57, R20, !PT ;  /* 0x00000014390d7209 */ /* 0x000fc40007810000 */
[----:B------:R-:W-:Y:S02]  /*34d0*/  CS2R R88, SRZ ;  /* 0x0000000000587805 */ /* 0x000fe4000001ff00 */
[----:B------:R-:W-:Y:S01]  /*34e0*/  ISETP.GT.AND P2, PT, R4, 0x50, PT ;  /* 0x000000500400780c */ /* 0x000fe20003f44270 */
[----:B------:R-:W0:Y:S01]  /*34f0*/  MUFU.EX2 R42, R39 ;  /* 0x00000027002a7308 */ /* 0x000e220000000800 */
[----:B------:R-:W-:Y:S02]  /*3500*/  FSEL R61, R61, -INF , P1 ;  /* 0xff8000003d3d7808 */ /* 0x000fe40000800000 */
[----:B------:R-:W-:Y:S02]  /*3510*/  CS2R R86, SRZ ;  /* 0x0000000000567805 */ /* 0x000fe4000001ff00 */
[----:B------:R-:W-:Y:S02]  /*3520*/  FMNMX.FTZ R20, R60, R13, !PT ;  /* 0x0000000d3c147209 */ /* 0x000fe40007810000 */
[----:B------:R-:W-:-:S02]  /*3530*/  CS2R R84, SRZ ;  /* 0x0000000000547805 */ /* 0x000fc4000001ff00 */
[----:B------:R-:W-:Y:S02]  /*3540*/  ISETP.GT.AND P1, PT, R4, 0x51, PT ;  /* 0x000000510400780c */ /* 0x000fe40003f24270 */
[----:B------:R-:W-:Y:S02]  /*3550*/  CS2R R82, SRZ ;  /* 0x0000000000527805 */ /* 0x000fe4000001ff00 */
[----:B------:R-:W-:Y:S01]  /*3560*/  FSEL R64, R64, -INF , P2 ;  /* 0xff80000040407808 */ /* 0x000fe20001000000 */
[----:B------:R-:W-:Y:S01]  /*3570*/  MUFU.EX2 R75, R75 ;  /* 0x0000004b004b7308 */ /* 0x000fe20000000800 */
[----:B------:R-:W-:Y:S02]  /*3580*/  FMNMX.FTZ R13, R61, R20, !PT ;  /* 0x000000143d0d7209 */ /* 0x000fe40007810000 */
[----:B------:R-:W-:Y:S02]  /*3590*/  CS2R R80, SRZ ;  /* 0x0000000000507805 */ /* 0x000fe4000001ff00 */
[----:B------:R-:W-:-:S02]  /*35a0*/  ISETP.GT.AND P2, PT, R4, 0x58, PT ;  /* 0x000000580400780c */ /* 0x000fc40003f44270 */
[----:B------:R-:W-:Y:S02]  /*35b0*/  CS2R R78, SRZ ;  /* 0x00000000004e7805 */ /* 0x000fe4000001ff00 */
[----:B------:R-:W-:Y:S02]  /*35c0*/  FSEL R65, R65, -INF , P1 ;  /* 0xff80000041417808 */ /* 0x000fe40000800000 */
[----:B------:R-:W-:Y:S02]  /*35d0*/  CS2R R66, SRZ ;  /* 0x0000000000427805 */ /* 0x000fe4000001ff00 */
[----:B------:R-:W-:Y:S01]  /*35e0*/  FMNMX.FTZ R20, R64, R13, !PT ;  /* 0x0000000d40147209 */ /* 0x000fe20007810000 */
[----:B------:R-:W1:Y:S01]  /*35f0*/  MUFU.EX2 R46, R43 ;  /* 0x0000002b002e7308 */ /* 0x000e620000000800 */
[----:B------:R-:W-:Y:S02]  /*3600*/  ISETP.GT.AND P1, PT, R4, 0x59, PT ;  /* 0x000000590400780c */ /* 0x000fe40003f24270 */
[----:B------:R-:W-:-:S02]  /*3610*/  CS2R R62, SRZ ;  /* 0x00000000003e7805 */ /* 0x000fc4000001ff00 */
[----:B------:R-:W-:Y:S02]  /*3620*/  FSEL R68, R68, -INF , P2 ;  /* 0xff80000044447808 */ /* 0x000fe40001000000 */
[----:B------:R-:W-:Y:S02]  /*3630*/  CS2R R58, SRZ ;  /* 0x00000000003a7805 */ /* 0x000fe4000001ff00 */
[----:B------:R-:W-:Y:S01]  /*3640*/  FMNMX.FTZ R13, R65, R20, !PT ;  /* 0x00000014410d7209 */ /* 0x000fe20007810000 */
[--C-:B------:R-:W-:Y:S01]  /*3650*/  FFMA.FTZ R20, R51, UR14, -R2.reuse ;  /* 0x0000000e33147c23 */ /* 0x100fe20008010802 */
[----:B------:R-:W-:Y:S01]  /*3660*/  FSEL R69, R69, -INF , P1 ;  /* 0xff80000045457808 */ /* 0x000fe20000800000 */
[----:B------:R-:W-:Y:S01]  /*3670*/  MUFU.EX2 R77, R77 ;  /* 0x0000004d004d7308 */ /* 0x000fe20000000800 */
[----:B------:R-:W-:Y:S01]  /*3680*/  FMNMX.FTZ R4, R68, R13, !PT ;  /* 0x0000000d44047209 */ /* 0x000fe20007810000 */
[----:B------:R-:W-:Y:S01]  /*3690*/  FFMA.FTZ R2, R71, UR14, -R2 ;  /* 0x0000000e47027c23 */ /* 0x000fe20008010802 */
[----:B------:R-:W-:-:S02]  /*36a0*/  F2FP.F16.F32.PACK_AB R189, R10, R189 ;  /* 0x000000bd0abd723e */ /* 0x000fc400000000ff */
[----:B------:R-:W-:Y:S02]  /*36b0*/  CS2R R70, SRZ ;  /* 0x0000000000467805 */ /* 0x000fe4000001ff00 */
[----:B------:R-:W-:Y:S02]  /*36c0*/  FMNMX.FTZ R4, R69, R4, !PT ;  /* 0x0000000445047209 */ /* 0x000fe40007810000 */
[----:B0-----:R-:W-:Y:S01]  /*36d0*/  F2FP.F16.F32.PACK_AB R187, R42, R73 ;  /* 0x000000492abb723e */ /* 0x001fe200000000ff */
[----:B------:R-:W0:Y:S01]  /*36e0*/  MUFU.EX2 R50, R47 ;  /* 0x0000002f00327308 */ /* 0x000e220000000800 */
[----:B-1----:R-:W-:Y:S01]  /*36f0*/  F2FP.F16.F32.PACK_AB R181, R46, R75 ;  /* 0x0000004b2eb5723e */ /* 0x002fe200000000ff */
[----:B------:R-:W1:Y:S01]  /*3700*/  SHFL.BFLY PT, R13, R4, 0x2, 0x1f ;  /* 0x0c401f00040d7f89 */ /* 0x000e6200000e0000 */
[----:B------:R-:W-:-:S05]  /*3710*/  F2FP.F16.F32.PACK_AB R191, R12, R191 ;  /* 0x000000bf0cbf723e */ /* 0x000fca00000000ff */
[----:B------:R-:W-:Y:S08]  /*3720*/  MUFU.EX2 R177, R177 ;  /* 0x000000b100b17308 */ /* 0x000ff00000000800 */
[----:B------:R-:W-:Y:S01]  /*3730*/  MUFU.EX2 R20, R20 ;  /* 0x0000001400147308 */ /* 0x000fe20000000800 */
[----:B0-----:R-:W-:-:S07]  /*3740*/  F2FP.F16.F32.PACK_AB R183, R50, R77 ;  /* 0x0000004d32b7723e */ /* 0x001fce00000000ff */
[----:B------:R-:W-:Y:S01]  /*3750*/  MUFU.EX2 R179, R179 ;  /* 0x000000b300b37308 */ /* 0x000fe20000000800 */
[----:B-1----:R-:W-:-:S05]  /*3760*/  FMNMX.FTZ R13, R4, R13, !PT ;  /* 0x0000000d040d7209 */ /* 0x002fca0007810000 */
[----:B------:R-:W0:Y:S02]  /*3770*/  SHFL.BFLY PT, R4, R13, 0x1, 0x1f ;  /* 0x0c201f000d047f89 */ /* 0x000e2400000e0000 */
[----:B------:R-:W-:Y:S08]  /*3780*/  MUFU.EX2 R24, R24 ;  /* 0x0000001800187308 */ /* 0x000ff00000000800 */
[----:B------:R-:W-:Y:S08]  /*3790*/  MUFU.EX2 R173, R173 ;  /* 0x000000ad00ad7308 */ /* 0x000ff00000000800 */
[----:B------:R-:W-:Y:S01]  /*37a0*/  MUFU.EX2 R26, R26 ;  /* 0x0000001a001a7308 */ /* 0x000fe20000000800 */
[----:B0-----:R-:W-:-:S07]  /*37b0*/  FMNMX.FTZ R4, R13, R4, !PT ;  /* 0x000000040d047209 */ /* 0x001fce0007810000 */
[----:B------:R-:W-:Y:S01]  /*37c0*/  MUFU.EX2 R175, R175 ;  /* 0x000000af00af7308 */ /* 0x000fe20000000800 */
[C---:B------:R-:W-:Y:S01]  /*37d0*/  FSETP.NEU.FTZ.AND P1, PT, R4.reuse, -INF , PT ;  /* 0xff8000000400780b */ /* 0x040fe20003f3d000 */
[----:B------:R-:W-:-:S06]  /*37e0*/  FMUL.FTZ R13, R4, UR14 ;  /* 0x0000000e040d7c20 */ /* 0x000fcc0008410000 */
[----:B------:R-:W-:Y:S01]  /*37f0*/  MUFU.EX2 R28, R28 ;  /* 0x0000001c001c7308 */ /* 0x000fe20000000800 */
[----:B------:R-:W-:Y:S02]  /*3800*/  FSEL R38, R13, RZ, P1 ;  /* 0x000000ff0d267208 */ /* 0x000fe40000800000 */
[----:B------:R-:W-:-:S03]  /*3810*/  PLOP3.LUT P1, PT, PT, PT, UP0, 0x80, 0x0 ;  /* 0x000000000000781c */ /* 0x000fc60003f2f008 */
        /* <DEDUP_REMOVED lines=26> */
[----:B------:R-:W-:-:S04]  /*39c0*/  FFMA.FTZ R38, R69, UR14, -R38 ;  /* 0x0000000e45267c23 */ /* 0x000fc80008010826 */
[----:B------:R-:W2:Y:S01]  /*39d0*/  MUFU.EX2 R190, R29 ;  /* 0x0000001d00be7308 */ /* 0x000ea20000000800 */
[----:B0-----:R-:W-:Y:S01]  /*39e0*/  FADD.FTZ R54, R5, R34 ;  /* 0x0000002205367221 */ /* 0x001fe20000010000 */
[----:B------:R-:W-:Y:S02]  /*39f0*/  F2FP.F16.F32.PACK_AB R188, R34, R5 ;  /* 0x0000000522bc723e */ /* 0x000fe400000000ff */
[----:B------:R-:W-:-:S04]  /*3a00*/  CS2R R34, SRZ ;  /* 0x0000000000227805 */ /* 0x000fc8000001ff00 */
[----:B------:R-:W0:Y:S01]  /*3a10*/  MUFU.EX2 R32, R32 ;  /* 0x0000002000207308 */ /* 0x000e220000000800 */
[----:B-1----:R-:W-:Y:S01]  /*3a20*/  FADD.FTZ R13, R11, R54 ;  /* 0x000000360b0d7221 */ /* 0x002fe20000010000 */
[----:B------:R-:W-:-:S06]  /*3a30*/  FADD.FTZ R54, R12, R15 ;  /* 0x0000000f0c367221 */ /* 0x000fcc0000010000 */
[----:B------:R-:W1:Y:S01]  /*3a40*/  MUFU.EX2 R33, R33 ;  /* 0x0000002100217308 */ /* 0x000e620000000800 */
[C---:B--2---:R-:W-:Y:S01]  /*3a50*/  FADD.FTZ R13, R190.reuse, R13 ;  /* 0x0000000dbe0d7221 */ /* 0x044fe20000010000 */
[----:B------:R-:W-:-:S06]  /*3a60*/  F2FP.F16.F32.PACK_AB R190, R190, R11 ;  /* 0x0000000bbebe723e */ /* 0x000fcc00000000ff */
[----:B------:R-:W2:Y:S01]  /*3a70*/  MUFU.EX2 R36, R36 ;  /* 0x0000002400247308 */ /* 0x000ea20000000800 */
[----:B0-----:R-:W-:Y:S01]  /*3a80*/  FADD.FTZ R0, R32, R13 ;  /* 0x0000000d20007221 */ /* 0x001fe20000010000 */
[----:B------:R-:W-:Y:S01]  /*3a90*/  FADD.FTZ R13, R185, R54 ;  /* 0x00000036b90d7221 */ /* 0x000fe20000010000 */
[----:B------:R-:W-:-:S05]  /*3aa0*/  F2FP.F16.F32.PACK_AB R185, R14, R185 ;  /* 0x000000b90eb9723e */ /* 0x000fca00000000ff */
        /* <DEDUP_REMOVED lines=24> */
[----:B------:R-:W-:-:S03]  /*3c30*/  CS2R R50, SRZ ;  /* 0x0000000000327805 */ /* 0x000fc6000001ff00 */
[----:B------:R-:W-:Y:S01]  /*3c40*/  FADD.FTZ R13, R177, R0 ;  /* 0x00000000b10d7221 */ /* 0x000fe20000010000 */
[C---:B------:R-:W-:Y:S01]  /*3c50*/  F2FP.F16.F32.PACK_AB R177, R20.reuse, R177 ;  /* 0x000000b114b1723e */ /* 0x040fe200000000ff */
[----:B------:R-:W1:Y:S01]  /*3c60*/  MUFU.EX2 R45, R45 ;  /* 0x0000002d002d7308 */ /* 0x000e620000000800 */
[C---:B--2---:R-:W-:Y:S01]  /*3c70*/  FADD.FTZ R15, R41.reuse, R54 ;  /* 0x00000036290f7221 */ /* 0x044fe20000010000 */
[----:B------:R-:W-:Y:S01]  /*3c80*/  FADD.FTZ R0, R20, R13 ;  /* 0x0000000d14007221 */ /* 0x000fe20000010000 */
[----:B------:R-:W-:Y:S02]  /*3c90*/  F2FP.F16.F32.PACK_AB R180, R41, R40 ;  /* 0x0000002829b4723e */ /* 0x000fe400000000ff */
[----:B------:R-:W-:Y:S02]  /*3ca0*/  CS2R R54, SRZ ;  /* 0x0000000000367805 */ /* 0x000fe4000001ff00 */
[----:B------:R-:W-:Y:S01]  /*3cb0*/  CS2R R40, SRZ ;  /* 0x0000000000287805 */ /* 0x000fe2000001ff00 */
[----:B------:R-:W-:Y:S01]  /*3cc0*/  FADD.FTZ R5, R179, R0 ;  /* 0x00000000b3057221 */ /* 0x000fe20000010000 */
[----:B------:R-:W-:Y:S01]  /*3cd0*/  F2FP.F16.F32.PACK_AB R179, R24, R179 ;  /* 0x000000b318b3723e */ /* 0x000fe200000000ff */
[----:B------:R-:W2:Y:S01]  /*3ce0*/  MUFU.EX2 R48, R48 ;  /* 0x0000003000307308 */ /* 0x000ea20000000800 */
[----:B0-----:R-:W-:Y:S01]  /*3cf0*/  FADD.FTZ R10, R44, R15 ;  /* 0x0000000f2c0a7221 */ /* 0x001fe20000010000 */
[----:B------:R-:W-:Y:S01]  /*3d00*/  FADD.FTZ R0, R24, R5 ;  /* 0x0000000518007221 */ /* 0x000fe20000010000 */
[----:B------:R-:W-:-:S05]  /*3d10*/  CS2R R24, SRZ ;  /* 0x0000000000187805 */ /* 0x000fca000001ff00 */
[----:B------:R-:W0:Y:S01]  /*3d20*/  MUFU.EX2 R49, R49 ;  /* 0x0000003100317308 */ /* 0x000e220000000800 */
[C---:B-1----:R-:W-:Y:S01]  /*3d30*/  FADD.FTZ R15, R45.reuse, R10 ;  /* 0x0000000a2d0f7221 */ /* 0x042fe20000010000 */
[----:B------:R-:W-:Y:S02]  /*3d40*/  F2FP.F16.F32.PACK_AB R182, R45, R44 ;  /* 0x0000002c2db6723e */ /* 0x000fe400000000ff */
[----:B------:R-:W-:-:S04]  /*3d50*/  CS2R R44, SRZ ;  /* 0x00000000002c7805 */ /* 0x000fc8000001ff00 */
[----:B------:R-:W1:Y:S01]  /*3d60*/  MUFU.EX2 R52, R52 ;  /* 0x0000003400347308 */ /* 0x000e620000000800 */
[----:B--2---:R-:W-:-:S07]  /*3d70*/  FADD.FTZ R10, R48, R15 ;  /* 0x0000000f300a7221 */ /* 0x004fce0000010000 */
[----:B------:R-:W2:Y:S01]  /*3d80*/  MUFU.EX2 R53, R53 ;  /* 0x0000003500357308 */ /* 0x000ea20000000800 */
[C---:B0-----:R-:W-:Y:S01]  /*3d90*/  FADD.FTZ R15, R49.reuse, R10 ;  /* 0x0000000a310f7221 */ /* 0x041fe20000010000 */
[----:B------:R-:W-:Y:S02]  /*3da0*/  F2FP.F16.F32.PACK_AB R176, R49, R48 ;  /* 0x0000003031b0723e */ /* 0x000fe400000000ff */
[----:B------:R-:W-:-:S04]  /*3db0*/  CS2R R48, SRZ ;  /* 0x0000000000307805 */ /* 0x000fc8000001ff00 */
[----:B------:R-:W0:Y:S01]  /*3dc0*/  MUFU.EX2 R56, R56 ;  /* 0x0000003800387308 */ /* 0x000e220000000800 */
[----:B-1----:R-:W-:-:S07]  /*3dd0*/  FADD.FTZ R10, R52, R15 ;  /* 0x0000000f340a7221 */ /* 0x002fce0000010000 */
[----:B------:R-:W1:Y:S01]  /*3de0*/  MUFU.EX2 R57, R57 ;  /* 0x0000003900397308 */ /* 0x000e620000000800 */
[C---:B--2---:R-:W-:Y:S01]  /*3df0*/  FADD.FTZ R11, R53.reuse, R10 ;  /* 0x0000000a350b7221 */ /* 0x044fe20000010000 */
[----:B------:R-:W-:Y:S02]  /*3e00*/  F2FP.F16.F32.PACK_AB R178, R53, R52 ;  /* 0x0000003435b2723e */ /* 0x000fe400000000ff */
[----:B------:R-:W-:-:S04]  /*3e10*/  CS2R R52, SRZ ;  /* 0x0000000000347805 */ /* 0x000fc8000001ff00 */
[----:B------:R-:W2:Y:S01]  /*3e20*/  MUFU.EX2 R60, R60 ;  /* 0x0000003c003c7308 */ /* 0x000ea20000000800 */
[----:B0-----:R-:W-:Y:S01]  /*3e30*/  FADD.FTZ R10, R56, R11 ;  /* 0x0000000b380a7221 */ /* 0x001fe20000010000 */
[----:B------:R-:W-:Y:S01]  /*3e40*/  FADD.FTZ R11, R173, R0 ;  /* 0x00000000ad0b7221 */ /* 0x000fe20000010000 */
[----:B------:R-:W-:-:S03]  /*3e50*/  F2FP.F16.F32.PACK_AB R173, R26, R173 ;  /* 0x000000ad1aad723e */ /* 0x000fc600000000ff */
[----:B------:R-:W-:Y:S01]  /*3e60*/  FADD.FTZ R0, R26, R11 ;  /* 0x0000000b1a007221 */ /* 0x000fe20000010000 */
[----:B------:R-:W-:Y:S01]  /*3e70*/  CS2R R26, SRZ ;  /* 0x00000000001a7805 */ /* 0x000fe2000001ff00 */
[----:B------:R-:W0:Y:S01]  /*3e80*/  MUFU.EX2 R61, R61 ;  /* 0x0000003d003d7308 */ /* 0x000e220000000800 */
[----:B-1----:R-:W-:Y:S01]  /*3e90*/  FADD.FTZ R13, R57, R10 ;  /* 0x0000000a390d7221 */ /* 0x002fe20000010000 */
[----:B------:R-:W-:Y:S01]  /*3ea0*/  FADD.FTZ R11, R175, R0 ;  /* 0x00000000af0b7221 */ /* 0x000fe20000010000 */
[----:B------:R-:W-:Y:S02]  /*3eb0*/  F2FP.F16.F32.PACK_AB R172, R57, R56 ;  /* 0x0000003839ac723e */ /* 0x000fe400000000ff */
[----:B------:R-:W-:Y:S02]  /*3ec0*/  CS2R R56, SRZ ;  /* 0x0000000000387805 */ /* 0x000fe4000001ff00 */
[C---:B------:R-:W-:Y:S01]  /*3ed0*/  F2FP.F16.F32.PACK_AB R175, R28.reuse, R175 ;  /* 0x000000af1caf723e */ /* 0x040fe200000000ff */
[----:B------:R-:W-:Y:S01]  /*3ee0*/  FADD.FTZ R0, R28, R11 ;  /* 0x0000000b1c007221 */ /* 0x000fe20000010000 */
[----:B------:R-:W-:Y:S01]  /*3ef0*/  CS2R R28, SRZ ;  /* 0x00000000001c7805 */ /* 0x000fe2000001ff00 */
        /* <DEDUP_REMOVED lines=18> */
[----:B------:R1:W3:Y:S01]  /*4020*/  MUFU.EX2 R5, R38 ;  /* 0x0000002600057308 */ /* 0x0002e20000000800 */
[----:B--2---:R-:W-:-:S07]  /*4030*/  FADD.FTZ R10, R68, R13 ;  /* 0x0000000d440a7221 */ /* 0x004fce0000010000 */
[----:B------:R-:W2:Y:S01]  /*4040*/  MUFU.EX2 R2, R2 ;  /* 0x0000000200027308 */ /* 0x000ea20000000800 */
[----:B0-----:R-:W-:Y:S01]  /*4050*/  FADD.FTZ R11, R171, R0 ;  /* 0x00000000ab0b7221 */ /* 0x001fe20000010000 */
[----:B------:R-:W-:Y:S01]  /*4060*/  IMAD.MOV.U32 R0, RZ, RZ, 0x3f800000 ;  /* 0x3f800000ff007424 */ /* 0x000fe200078e00ff */
[----:B-1----:R-:W-:Y:S01]  /*4070*/  CS2R R38, SRZ ;  /* 0x0000000000267805 */ /* 0x002fe2000001ff00 */
[C---:B---3--:R-:W-:Y:S01]  /*4080*/  FADD.FTZ R10, R5.reuse, R10 ;  /* 0x0000000a050a7221 */ /* 0x048fe20000010000 */
[----:B------:R-:W-:Y:S02]  /*4090*/  F2FP.F16.F32.PACK_AB R170, R5, R68 ;  /* 0x0000004405aa723e */ /* 0x000fe400000000ff */
[----:B------:R-:W-:Y:S01]  /*40a0*/  CS2R R68, SRZ ;  /* 0x0000000000447805 */ /* 0x000fe2000001ff00 */
[C---:B--2---:R-:W-:Y:S01]  /*40b0*/  FADD.FTZ R5, R2.reuse, R11 ;  /* 0x0000000b02057221 */ /* 0x044fe20000010000 */
[----:B------:R-:W-:Y:S01]  /*40c0*/  F2FP.F16.F32.PACK_AB R171, R2, R171 ;  /* 0x000000ab02ab723e */ /* 0x000fe200000000ff */
[----:B------:R-:W-:Y:S01]  /*40d0*/  IMAD.MOV.U32 R2, RZ, RZ, 0x3f800000 ;  /* 0x3f800000ff027424 */ /* 0x000fe200078e00ff */
[----:B------:R-:W-:Y:S06]  /*40e0*/  @!P1 BRA `(.L_x_5660) ;  /* 0x0000002400a09947 */ /* 0x000fec0003800000 */
[----:B------:R-:W-:Y:S01]  /*40f0*/  IMAD.MOV.U32 R11, RZ, RZ, R3 ;  /* 0x000000ffff0b7224 */ /* 0x000fe200078e0003 */
[----:B------:R-:W-:Y:S01]  /*4100*/  MOV R12, R4 ;  /* 0x00000004000c7202 */ /* 0x000fe20000000f00 */
[----:B------:R-:W-:Y:S01]  /*4110*/  IMAD.MOV.U32 R2, RZ, RZ, 0x3f800000 ;  /* 0x3f800000ff027424 */ /* 0x000fe200078e00ff */
[----:B------:R-:W-:Y:S01]  /*4120*/  UMOV UR5, UR38 ;  /* 0x0000002600057c82 */ /* 0x000fe20008000000 */
[----:B------:R-:W-:Y:S01]  /*4130*/  IMAD.MOV.U32 R119, RZ, RZ, RZ ;  /* 0x000000ffff777224 */ /* 0x000fe200078e00ff */
[----:B------:R-:W-:Y:S01]  /*4140*/  UMOV UR6, UR39 ;  /* 0x0000002700067c82 */ /* 0x000fe20008000000 */
[----:B------:R-:W-:-:S05]  /*4150*/  ULDC UR34, c[0x0][0x988] ;  /* 0x0002620000227ab9 */ /* 0x000fca0000000800 */
.L_x_5671:
[----:B------:R-:W-:-:S04]  /*4160*/  UISETP.NE.AND UP0, UPT, UR6, 0x1, UPT ;  /* 0x000000010600788c */ /* 0x000fc8000bf05270 */
[----:B------:R-:W-:-:S04]  /*4170*/  USEL UR38, URZ, 0x1, UP0 ;  /* 0x000000013f267887 */ /* 0x000fc80008000000 */
[----:B------:R-:W-:Y:S01]  /*4180*/  ULOP3.LUT UR38, UR5, UR38, URZ, 0x3c, !UPT ;  /* 0x0000002605267292 */ /* 0x000fe2000f8e3c3f */
[----:B------:R-:W-:Y:S11]  /*4190*/  @!P0 BRA `(.L_x_5661) ;  /* 0x0000000000048947 */ /* 0x000ff60003800000 */
[----:B------:R-:W-:Y:S01]  /*41a0*/  BPT.TRAP 0x1 ;  /* 0x000000040000795c */ /* 0x000fe20000300000 */
.L_x_5661:
        /* <DEDUP_REMOVED lines=9> */
.L_x_5662:
[----:B-1----:R-:W-:Y:S05]  /*4240*/  @P1 BRA `(.L_x_5663) ;  /* 0x0000000000081947 */ /* 0x002fea0003800000 */
[----:B------:R-:W1:Y:S02]  /*4250*/  SYNCS.PHASECHK.TRANS64.TRYWAIT P1, [UR7+0x30830], R3 ;  /* 0x03083003ff0075a7 */ /* 0x000e640008020147 */
[----:B-1----:R-:W-:Y:S05]  /*4260*/  @!P1 BRA `(.L_x_5664) ;  /* 0x000000f400a49947 */ /* 0x002fea0003800000 */
.L_x_5663:
        /* <DEDUP_REMOVED lines=175> */
.L_x_5665:
[----:B------:R-:W-:Y:S01]  /*4d60*/  ULEA UR10, UR6, UR40, 0x3 ;  /* 0x00000028060a7291 */ /* 0x000fe2000f8e183f */
[----:B------:R-:W-:-:S05]  /*4d70*/  IMAD.U32 R0, RZ, RZ, UR5 ;  /* 0x00000005ff007e24 */ /* 0x000fca000f8e00ff */
[----:B------:R-:W-:-:S04]  /*4d80*/  SHF.L.U32 R0, R0, 0x1f, RZ ;  /* 0x0000001f00007819 */ /* 0x000fc800000006ff */
[----:B------:R2:W3:Y:S01]  /*4d90*/  SYNCS.PHASECHK.TRANS64.TRYWAIT P1, [UR10+0x30850], R0 ;  /* 0x03085000ff0075a7 */ /* 0x0004e2000802014a */
[----:B------:R-:W-:Y:S05]  /*4da0*/  @!P0 BRA `(.L_x_5666) ;  /* 0x0000000000048947 */ /* 0x000fea0003800000 */
[----:B------:R-:W-:Y:S01]  /*4db0*/  BPT.TRAP 0x1 ;  /* 0x000000040000795c */ /* 0x000fe20000300000 */
.L_x_5666:
[----:B---3--:R-:W-:Y:S05]  /*4dc0*/  @P1 BRA `(.L_x_5667) ;  /* 0x0000000000081947 */ /* 0x008fea0003800000 */
[----:B------:R-:W3:Y:S02]  /*4dd0*/  SYNCS.PHASECHK.TRANS64.TRYWAIT P1, [UR10+0x30850], R0 ;  /* 0x03085000ff0075a7 */ /* 0x000ee4000802014a */
[----:B---3--:R-:W-:Y:S05]  /*4de0*/  @!P1 BRA `(.L_x_5668) ;  /* 0x000000e800dc9947 */ /* 0x008fea0003800000 */
.L_x_5667:
        /* <DEDUP_REMOVED lines=37> */
.L_x_5669:
[----:B------:R-:W-:Y:S01]  /*5040*/  R2UR UR5, R16 ;  /* 0x00000000100572ca */ /* 0x000fe200000e0000 */
[----:B--23--:R-:W-:Y:S01]  /*5050*/  VIADD R0, R18, UR43 ;  /* 0x0000002b12007c36 */ /* 0x00cfe20008000000 */
[----:B------:R-:W-:Y:S01]  /*5060*/  UMOV UR14, UR34 ;  /* 0x00000022000e7c82 */ /* 0x000fe20008000000 */
[----:B------:R-:W-:Y:S01]  /*5070*/  IMAD.U32 R13, RZ, RZ, UR42 ;  /* 0x0000002aff0d7e24 */ /* 0x000fe2000f8e00ff */
[----:B------:R-:W2:Y:S01]  /*5080*/  S2UR UR6, SR_CgaCtaId ;  /* 0x00000000000679c3 */ /* 0x000ea20000008800 */
[----:B------:R-:W-:-:S08]  /*5090*/  UIADD3 UR7, UR7, 0x30840, URZ ;  /* 0x0003084007077890 */ /* 0x000fd0000fffe03f */
[----:B------:R-:W-:-:S06]  /*50a0*/  UISETP.NE.AND UP0, UPT, UR5, URZ, UPT ;  /* 0x0000003f0500728c */ /* 0x000fcc000bf05270 */
[----:B------:R-:W-:Y:S02]  /*50b0*/  PLOP3.LUT P1, PT, PT, PT, UP0, 0x80, 0x0 ;  /* 0x000000000000781c */ /* 0x000fe40003f2f008 */
[----:B------:R-:W-:-:S03]  /*50c0*/  PLOP3.LUT P2, PT, PT, PT, UP0, 0x80, 0x0 ;  /* 0x000000000000781c */ /* 0x000fc60003f4f008 */
[----:B------:R-:W-:Y:S01]  /*50d0*/  @UP0 ULDC UR5, c[0x0][0x44c] ;  /* 0x0001130000050ab9 */ /* 0x000fe20000000800 */
[----:B--2---:R-:W-:-:S07]  /*50e0*/  UPRMT UR7, UR6, 0x654, UR7 ;  /* 0x0000065406077896 */ /* 0x004fce0008000007 */
[----:B------:R-:W-:Y:S01]  /*50f0*/  @P1 IMAD.HI.U32 R2, R0, UR5, RZ ;  /* 0x0000000500021c27 */ /* 0x000fe2000f8e00ff */
[----:B------:R-:W-:-:S04]  /*5100*/  @UP0 ULDC UR5, c[0x0][0x450] ;  /* 0x0001140000050ab9 */ /* 0x000fc80000000800 */
[----:B------:R-:W-:Y:S01]  /*5110*/  @P2 SHF.R.U32.HI R0, RZ, UR5, R2 ;  /* 0x00000005ff002c19 */ /* 0x000fe20008011602 */
[----:B------:R-:W-:Y:S01]  /*5120*/  UIMAD UR5, UR4, -0x60, URZ ;  /* 0xffffffa0040578a4 */ /* 0x000fe2000f8e023f */
[----:B------:R-:W-:Y:S03]  /*5130*/  SYNCS.ARRIVE.TRANS64.RED.A1T0 RZ, [UR7], RZ ;  /* 0x000000ffffff79a7 */ /* 0x000fe60008100407 */
[----:B01----:R-:W0:Y:S02]  /*5140*/  SHFL.IDX PT, R3, R0, RZ, 0x1c1f ;  /* 0x001c1fff00037589 */ /* 0x003e2400000e0000 */
[----:B------:R-:W-:-:S05]  /*5150*/  IMAD.U32 R2, RZ, RZ, UR5 ;  /* 0x00000005ff027e24 */ /* 0x000fca000f8e00ff */
[----:B------:R-:W-:-:S04]  /*5160*/  IADD3 R2, -R17, 0x1, R2 ;  /* 0x0000000111027810 */ /* 0x000fc80007ffe102 */
[----:B------:R-:W-:-:S05]  /*5170*/  IADD3 R2, -R13, UR60, R2 ;  /* 0x0000003c0d027c10 */ /* 0x000fca000fffe102 */
[----:B0-----:R-:W-:-:S05]  /*5180*/  IMAD.IADD R3, R2, 0x1, R3 ;  /* 0x0000000102037824 */ /* 0x001fca00078e0203 */
[C---:B------:R-:W-:Y:S02]  /*5190*/  ISETP.GT.AND P1, PT, R3.reuse, RZ, PT ;  /* 0x000000ff0300720c */ /* 0x040fe40003f24270 */
[C---:B------:R-:W-:Y:S02]  /*51a0*/  ISETP.GT.AND P2, PT, R3.reuse, 0x1, PT ;  /* 0x000000010300780c */ /* 0x040fe40003f44270 */
        /* <DEDUP_REMOVED lines=71> */
[----:B------:R-:W1:Y:S01]  /*5620*/  SHFL.BFLY PT, R4, R13, 0x2, 0x1f ;  /* 0x0c401f000d047f89 */ /* 0x000e6200000e0000 */
[----:B0-----:R-:W-:-:S05]  /*5630*/  IMAD.IADD R2, R2, 0x1, R3 ;  /* 0x0000000102027824 */ /* 0x001fca00078e0203 */
[C---:B------:R-:W-:Y:S02]  /*5640*/  ISETP.GT.AND P1, PT, R2.reuse, RZ, PT ;  /* 0x000000ff0200720c */ /* 0x040fe40003f24270 */
[----:B-1----:R-:W-:Y:S02]  /*5650*/  FMNMX.FTZ R14, R13, R4, !PT ;  /* 0x000000040d0e7209 */ /* 0x002fe40007810000 */
[----:B------:R-:W-:Y:S02]  /*5660*/  ISETP.GT.AND P2, PT, R2, 0x1, PT ;  /* 0x000000010200780c */ /* 0x000fe40003f44270 */
[----:B------:R-:W-:Y:S01]  /*5670*/  FSEL R122, R122, -INF , P1 ;  /* 0xff8000007a7a7808 */ /* 0x000fe20000800000 */
[----:B------:R-:W0:Y:S01]  /*5680*/  SHFL.BFLY PT, R15, R14, 0x1, 0x1f ;  /* 0x0c201f000e0f7f89 */ /* 0x000e2200000e0000 */
        /* <DEDUP_REMOVED lines=8> */
[----:B------:R-:W-:Y:S02]  /*5710*/  ISETP.GT.AND P3, PT, R2, 0x11, PT ;  /* 0x000000110200780c */ /* 0x000fe40003f64270 */
[----:B------:R-:W-:Y:S02]  /*5720*/  FSEL R130, R130, -INF , P2 ;  /* 0xff80000082827808 */ /* 0x000fe40001000000 */
[----:B------:R-:W-:Y:S02]  /*5730*/  ISETP.GT.AND P2, PT, R2, 0x18, PT ;  /* 0x000000180200780c */ /* 0x000fe40003f44270 */
[----:B------:R-:W-:Y:S02]  /*5740*/  FSEL R131, R131, -INF , P3 ;  /* 0xff80000083837808 */ /* 0x000fe40001800000 */
[----:B0-----:R-:W-:Y:S02]  /*5750*/  FMNMX.FTZ R4, R14, R15, !PT ;  /* 0x0000000f0e047209 */ /* 0x001fe40007810000 */
[----:B------:R-:W-:-:S02]  /*5760*/  FMNMX.FTZ R14, R126, R3, !PT ;  /* 0x000000037e0e7209 */ /* 0x000fc40007810000 */
[----:B------:R-:W-:Y:S01]  /*5770*/  ISETP.GT.AND P3, PT, R2, 0x19, PT ;  /* 0x000000190200780c */ /* 0x000fe20003f64270 */
[----:B------:R-:W-:Y:S01]  /*5780*/  FMUL.FTZ R13, R4, UR14 ;  /* 0x0000000e040d7c20 */ /* 0x000fe20008410000 */
        /* <DEDUP_REMOVED lines=34> */
[----:B------:R-:W-:-:S02]  /*59b0*/  FSETP.NEU.FTZ.AND P1, PT, R4, -INF , PT ;  /* 0xff8000000400780b */ /* 0x000fc40003f3d000 */
[----:B------:R-:W-:Y:S02]  /*59c0*/  ISETP.GT.AND P2, PT, R2, 0x48, PT ;  /* 0x000000480200780c */ /* 0x000fe40003f44270 */
        /* <DEDUP_REMOVED lines=19> */
[----:B------:R0:W-:Y:S01]  /*5b00*/  MUFU.EX2 R14, R125 ;  /* 0x0000007d000e7308 */ /* 0x0001e20000000800 */
        /* <DEDUP_REMOVED lines=14> */
[----:B------:R-:W-:Y:S01]  /*5bf0*/  FMNMX.FTZ R2, R166, R3, !PT ;  /* 0x00000003a6027209 */ /* 0x000fe20007810000 */
[--C-:B0-----:R-:W-:Y:S01]  /*5c00*/  FFMA.FTZ R125, R145, UR14, -R0.reuse ;  /* 0x0000000e917d7c23 */ /* 0x101fe20008010800 */
[--C-:B------:R-:W-:Y:S01]  /*5c10*/  FFMA.FTZ R178, R148, UR14, -R0.reuse ;  /* 0x0000000e94b27c23 */ /* 0x100fe20008010800 */
[--C-:B------:R-:W-:Y:S01]  /*5c20*/  FFMA.FTZ R124, R149, UR14, -R0.reuse ;  /* 0x0000000e957c7c23 */ /* 0x100fe20008010800 */
[----:B------:R-:W-:Y:S01]  /*5c30*/  FMNMX.FTZ R2, R167, R2, !PT ;  /* 0x00000002a7027209 */ /* 0x000fe20007810000 */
[--C-:B------:R-:W-:Y:S01]  /*5c40*/  FFMA.FTZ R172, R152, UR14, -R0.reuse ;  /* 0x0000000e98ac7c23 */ /* 0x100fe20008010800 */
[--C-:B------:R-:W-:Y:S01]  /*5c50*/  FFMA.FTZ R121, R153, UR14, -R0.reuse ;  /* 0x0000000e99797c23 */ /* 0x100fe20008010800 */
[--C-:B------:R-:W-:Y:S01]  /*5c60*/  FFMA.FTZ R174, R156, UR14, -R0.reuse ;  /* 0x0000000e9cae7c23 */ /* 0x100fe20008010800 */
[--C-:B------:R-:W-:Y:S01]  /*5c70*/  FFMA.FTZ R120, R157, UR14, -R0.reuse ;  /* 0x0000000e9d787c23 */ /* 0x100fe20008010800 */
[----:B------:R-:W0:Y:S01]  /*5c80*/  SHFL.BFLY PT, R3, R2, 0x2, 0x1f ;  /* 0x0c401f0002037f89 */ /* 0x000e2200000e0000 */
[--C-:B------:R-:W-:Y:S01]  /*5c90*/  FFMA.FTZ R168, R160, UR14, -R0.reuse ;  /* 0x0000000ea0a87c23 */ /* 0x100fe20008010800 */
[--C-:B------:R-:W-:Y:S01]  /*5ca0*/  FFMA.FTZ R161, R161, UR14, -R0.reuse ;  /* 0x0000000ea1a17c23 */ /* 0x100fe20008010800 */
[--C-:B------:R-:W-:Y:S01]  /*5cb0*/  FFMA.FTZ R170, R164, UR14, -R0.reuse ;  /* 0x0000000ea4aa7c23 */ /* 0x100fe20008010800 */
[----:B------:R-:W-:Y:S01]  /*5cc0*/  FFMA.FTZ R132, R165, UR14, -R0 ;  /* 0x0000000ea5847c23 */ /* 0x000fe20008010800 */
[----:B------:R-:W-:Y:S08]  /*5cd0*/  MUFU.EX2 R188, R188 ;  /* 0x000000bc00bc7308 */ /* 0x000ff00000000800 */
[----:B------:R-:W-:Y:S08]  /*5ce0*/  MUFU.EX2 R13, R13 ;  /* 0x0000000d000d7308 */ /* 0x000ff00000000800 */
[----:B------:R-:W-:Y:S01]  /*5cf0*/  MUFU.EX2 R190, R190 ;  /* 0x000000be00be7308 */ /* 0x000fe20000000800 */
[----:B0-----:R-:W-:-:S05]  /*5d00*/  FMNMX.FTZ R21, R2, R3, !PT ;  /* 0x0000000302157209 */ /* 0x001fca0007810000 */
[----:B------:R-:W0:Y:S02]  /*5d10*/  SHFL.BFLY PT, R2, R21, 0x1, 0x1f ;  /* 0x0c201f0015027f89 */ /* 0x000e2400000e0000 */
[----:B------:R-:W-:Y:S08]  /*5d20*/  MUFU.EX2 R184, R184 ;  /* 0x000000b800b87308 */ /* 0x000ff00000000800 */
[----:B------:R-:W-:Y:S08]  /*5d30*/  MUFU.EX2 R15, R15 ;  /* 0x0000000f000f7308 */ /* 0x000ff00000000800 */
[----:B------:R-:W-:Y:S01]  /*5d40*/  MUFU.EX2 R186, R186 ;  /* 0x000000ba00ba7308 */ /* 0x000fe20000000800 */
[----:B0-----:R-:W-:-:S07]  /*5d50*/  FMNMX.FTZ R3, R21, R2, !PT ;  /* 0x0000000215037209 */ /* 0x001fce0007810000 */
[----:B------:R-:W-:Y:S01]  /*5d60*/  MUFU.EX2 R180, R180 ;  /* 0x000000b400b47308 */ /* 0x000fe20000000800 */
[C---:B------:R-:W-:Y:S01]  /*5d70*/  FSETP.NEU.FTZ.AND P2, PT, R3.reuse, -INF , PT ;  /* 0xff8000000300780b */ /* 0x040fe20003f5d000 */
[----:B------:R-:W-:-:S03]  /*5d80*/  FMUL.FTZ R133, R3, UR14 ;  /* 0x0000000e03857c20 */ /* 0x000fc60008410000 */
[----:B------:R-:W-:-:S03]  /*5d90*/  FSEL R0, R3, RZ, P2 ;  /* 0x000000ff03007208 */ /* 0x000fc60001000000 */
[----:B------:R-:W-:Y:S01]  /*5da0*/  MUFU.EX2 R129, R129 ;  /* 0x0000008100817308 */ /* 0x000fe20000000800 */
[----:B------:R-:W-:Y:S01]  /*5db0*/  FSEL R133, R133, RZ, P2 ;  /* 0x000000ff85857208 */ /* 0x000fe20001000000 */
[----:B------:R-:W-:-:S04]  /*5dc0*/  FADD.FTZ R2, -R0, R11 ;  /* 0x0000000b00027221 */ /* 0x000fc80000010100 */
[--C-:B------:R-:W-:Y:S01]  /*5dd0*/  FFMA.FTZ R191, R126, UR14, -R133.reuse ;  /* 0x0000000e7ebf7c23 */ /* 0x100fe20008010885 */
[--C-:B------:R-:W-:Y:S01]  /*5de0*/  FFMA.FTZ R126, R131, UR14, -R133.reuse ;  /* 0x0000000e837e7c23 */ /* 0x100fe20008010885 */
[----:B------:R-:W-:Y:S01]  /*5df0*/  FSEL R131, R4, RZ, P1 ;  /* 0x000000ff04837208 */ /* 0x000fe20000800000 */
[--C-:B------:R-:W-:Y:S01]  /*5e00*/  FFMA.FTZ R189, R122, UR14, -R133.reuse ;  /* 0x0000000e7abd7c23 */ /* 0x100fe20008010885 */
[----:B------:R-:W-:Y:S01]  /*5e10*/  FMUL.FTZ R2, R2, UR14 ;  /* 0x0000000e02027c20 */ /* 0x000fe20008410000 */
[--C-:B------:R-:W-:Y:S01]  /*5e20*/  FFMA.FTZ R136, R123, UR14, -R133.reuse ;  /* 0x0000000e7b887c23 */ /* 0x100fe20008010885 */
[--C-:B------:R-:W-:Y:S01]  /*5e30*/  FFMA.FTZ R127, R127, UR14, -R133.reuse ;  /* 0x0000000e7f7f7c23 */ /* 0x100fe20008010885 */
[----:B------:R-:W-:Y:S01]  /*5e40*/  FADD.FTZ R131, -R131, R12 ;  /* 0x0000000c83837221 */ /* 0x000fe20000010100 */
        /* <DEDUP_REMOVED lines=8> */
[----:B------:R0:W1:Y:S01]  /*5ed0*/  MUFU.EX2 R0, R131 ;  /* 0x0000008300007308 */ /* 0x0000620000000800 */
        /* <DEDUP_REMOVED lines=8> */
[--C-:B0-----:R-:W-:Y:S01]  /*5f60*/  FFMA.FTZ R131, R151, UR14, -R133.reuse ;  /* 0x0000000e97837c23 */ /* 0x101fe20008010885 */
[--C-:B------:R-:W-:Y:S01]  /*5f70*/  FFMA.FTZ R169, R162, UR14, -R133.reuse ;  /* 0x0000000ea2a97c23 */ /* 0x100fe20008010885 */
[----:B------:R-:W-:-:S05]  /*5f80*/  FFMA.FTZ R171, R166, UR14, -R133 ;  /* 0x0000000ea6ab7c23 */ /* 0x000fca0008010885 */
[----:B------:R-:W0:Y:S01]  /*5f90*/  MUFU.EX2 R2, R2 ;  /* 0x0000000200027308 */ /* 0x000e220000000800 */
[----:B-1----:R-:W-:-:S04]  /*5fa0*/  FFMA.FTZ R10, R0, R10, R188 ;  /* 0x0000000a000a7223 */ /* 0x002fc800000100bc */
[----:B------:R-:W-:-:S03]  /*5fb0*/  FADD.FTZ R11, R13, R10 ;  /* 0x0000000a0d0b7221 */ /* 0x000fc60000010000 */
        /* <DEDUP_REMOVED lines=9> */
[----:B------:R-:W-:-:S03]  /*6050*/  FADD.FTZ R11, R186, R11 ;  /* 0x0000000bba0b7221 */ /* 0x000fc60000010000 */
[----:B------:R-:W-:Y:S01]  /*6060*/  FADD.FTZ R10, R191, R10 ;  /* 0x0000000abf0a7221 */ /* 0x000fe20000010000 */
[----:B------:R-:W-:Y:S02]  /*6070*/  FADD.FTZ R11, R20, R11 ;  /* 0x0000000b140b7221 */ /* 0x000fe40000010000 */
[----:B------:R-:W1:Y:S01]  /*6080*/  MUFU.EX2 R126, R126 ;  /* 0x0000007e007e7308 */ /* 0x000e620000000800 */
[----:B--2---:R-:W-:Y:S01]  /*6090*/  FADD.FTZ R10, R127, R10 ;  /* 0x0000000a7f0a7221 */ /* 0x004fe20000010000 */
[----:B------:R-:W-:-:S04]  /*60a0*/  FADD.FTZ R12, R180, R11 ;  /* 0x0000000bb40c7221 */ /* 0x000fc80000010000 */
[----:B------:R-:W-:Y:S01]  /*60b0*/  FADD.FTZ R11, R129, R12 ;  /* 0x0000000c810b7221 */ /* 0x000fe20000010000 */
[----:B------:R-:W-:Y:S01]  /*60c0*/  FFMA.FTZ R12, R159, UR14, -R133 ;  /* 0x0000000e9f0c7c23 */ /* 0x000fe20008010885 */
        /* <DEDUP_REMOVED lines=22> */
[--C-:B------:R-:W-:Y:S01]  /*6230*/  FFMA.FTZ R11, R163, UR14, -R133.reuse ;  /* 0x0000000ea30b7c23 */ /* 0x100fe20008010885 */
[----:B------:R-:W-:-:S05]  /*6240*/  FFMA.FTZ R133, R167, UR14, -R133 ;  /* 0x0000000ea7857c23 */ /* 0x000fca0008010885 */
        /* <DEDUP_REMOVED lines=46> */
.L_x_5670:
        /* <DEDUP_REMOVED lines=36> */
.L_x_5660:
[----:B------:R-:W-:-:S06]  /*6770*/  UISETP.GE.AND UP0, UPT, UR4, UR61, UPT ;  /* 0x0000003d0400728c */ /* 0x000fcc000bf06270 */
[----:B------:R-:W-:-:S13]  /*6780*/  PLOP3.LUT P1, PT, PT, PT, UP0, 0x80, 0x0 ;  /* 0x000000000000781c */ /* 0x000fda0003f2f008 */
[----:B------:R-:W-:Y:S05]  /*6790*/  @!P1 BRA `(.L_x_5672) ;  /* 0x0000001c00bc9947 */ /* 0x000fea0003800000 */
[----:B------:R-:W-:Y:S01]  /*67a0*/  IMAD.MOV.U32 R11, RZ, RZ, R3 ;  /* 0x000000ffff0b7224 */ /* 0x000fe200078e0003 */
[----:B------:R-:W-:Y:S01]  /*67b0*/  UMOV UR5, UR38 ;  /* 0x0000002600057c82 */ /* 0x000fe20008000000 */
[----:B------:R-:W-:Y:S01]  /*67c0*/  IMAD.MOV.U32 R12, RZ, RZ, R4 ;  /* 0x000000ffff0c7224 */ /* 0x000fe200078e0004 */
[----:B------:R-:W-:Y:S01]  /*67d0*/  UMOV UR6, UR39 ;  /* 0x0000002700067c82 */ /* 0x000fe20008000000 */
[----:B------:R-:W-:-:S05]  /*67e0*/  ULDC UR11, c[0x0][0x988] ;  /* 0x00026200000b7ab9 */ /* 0x000fca0000000800 */
.L_x_5683:
        /* <DEDUP_REMOVED lines=8> */
.L_x_5673:
[----:B------:R-:W-:Y:S01]  /*6870*/  ULEA UR7, UR39, UR40, 0x3 ;  /* 0x0000002827077291 */ /* 0x000fe2000f8e183f */
[----:B------:R-:W-:-:S05]  /*6880*/  IMAD.U32 R3, RZ, RZ, UR38 ;  /* 0x00000026ff037e24 */ /* 0x000fca000f8e00ff */
[----:B------:R-:W-:-:S04]  /*6890*/  SHF.L.U32 R3, R3, 0x1f, RZ ;  /* 0x0000001f03037819 */ /* 0x000fc800000006ff */
[----:B------:R0:W1:Y:S01]  /*68a0*/  SYNCS.PHASECHK.TRANS64.TRYWAIT P1, [UR7+0x30830], R3 ;  /* 0x03083003ff0075a7 */ /* 0x0000620008020147 */
[----:B------:R-:W-:Y:S05]  /*68b0*/  @!P0 BRA `(.L_x_5674) ;  /* 0x0000000000048947 */ /* 0x000fea0003800000 */
[----:B------:R-:W-:Y:S01]  /*68c0*/  BPT.TRAP 0x1 ;  /* 0x000000040000795c */ /* 0x000fe20000300000 */
.L_x_5674:
[----:B-1----:R-:W-:Y:S05]  /*68d0*/  @P1 BRA `(.L_x_5675) ;  /* 0x0000000000081947 */ /* 0x002fea0003800000 */
[----:B------:R-:W1:Y:S02]  /*68e0*/  SYNCS.PHASECHK.TRANS64.TRYWAIT P1, [UR7+0x30830], R3 ;  /* 0x03083003ff0075a7 */ /* 0x000e640008020147 */
[----:B-1----:R-:W-:Y:S05]  /*68f0*/  @!P1 BRA `(.L_x_5676) ;  /* 0x000000d000309947 */ /* 0x002fea0003800000 */
.L_x_5675:
        /* <DEDUP_REMOVED lines=175> */
.L_x_5677:
[----:B------:R-:W-:Y:S01]  /*73f0*/  ULEA UR15, UR6, UR40, 0x3 ;  /* 0x00000028060f7291 */ /* 0x000fe2000f8e183f */
[----:B------:R-:W-:-:S05]  /*7400*/  IMAD.U32 R0, RZ, RZ, UR5 ;  /* 0x00000005ff007e24 */ /* 0x000fca000f8e00ff */
[----:B------:R-:W-:-:S04]  /*7410*/  SHF.L.U32 R0, R0, 0x1f, RZ ;  /* 0x0000001f00007819 */ /* 0x000fc800000006ff */
[----:B------:R2:W3:Y:S01]  /*7420*/  SYNCS.PHASECHK.TRANS64.TRYWAIT P1, [UR15+0x30850], R0 ;  /* 0x03085000ff0075a7 */ /* 0x0004e2000802014f */
[----:B------:R-:W-:Y:S05]  /*7430*/  @!P0 BRA `(.L_x_5678) ;  /* 0x0000000000048947 */ /* 0x000fea0003800000 */
[----:B------:R-:W-:Y:S01]  /*7440*/  BPT.TRAP 0x1 ;  /* 0x000000040000795c */ /* 0x000fe20000300000 */
.L_x_5678:
[----:B---3--:R-:W-:Y:S05]  /*7450*/  @P1 BRA `(.L_x_5679) ;  /* 0x0000000000081947 */ /* 0x008fea0003800000 */
[----:B------:R-:W3:Y:S02]  /*7460*/  SYNCS.PHASECHK.TRANS64.TRYWAIT P1, [UR15+0x30850], R0 ;  /* 0x03085000ff0075a7 */ /* 0x000ee4000802014f */
[----:B---3--:R-:W-:Y:S05]  /*7470*/  @!P1 BRA `(.L_x_5680) ;  /* 0x000000c400689947 */ /* 0x008fea0003800000 */
.L_x_5679:
        /* <DEDUP_REMOVED lines=37> */
.L_x_5681:
[----:B---3--:R-:W-:Y:S01]  /*76d0*/  FMNMX.FTZ R2, R122, R11, !PT ;  /* 0x0000000b7a027209 */ /* 0x008fe20007810000 */
[----:B------:R-:W-:Y:S01]  /*76e0*/  UMOV UR14, UR11 ;  /* 0x0000000b000e7c82 */ /* 0x000fe20008000000 */
[----:B--2---:R-:W-:Y:S01]  /*76f0*/  FMNMX.FTZ R0, R120, R12, !PT ;  /* 0x0000000c78007209 */ /* 0x004fe20007810000 */
[----:B------:R-:W2:Y:S01]  /*7700*/  S2UR UR6, SR_CgaCtaId ;  /* 0x00000000000679c3 */ /* 0x000ea20000008800 */
[----:B------:R-:W-:Y:S01]  /*7710*/  FMNMX.FTZ R13, R123, R2, !PT ;  /* 0x000000027b0d7209 */ /* 0x000fe20007810000 */
[----:B------:R-:W-:Y:S01]  /*7720*/  ULEA UR5, UR10, UR40, 0x3 ;  /* 0x000000280a057291 */ /* 0x000fe2000f8e183f */
[----:B01----:R-:W-:Y:S02]  /*7730*/  FMNMX.FTZ R3, R121, R0, !PT ;  /* 0x0000000079037209 */ /* 0x003fe40007810000 */
[----:B------:R-:W-:Y:S01]  /*7740*/  FMNMX.FTZ R2, R126, R13, !PT ;  /* 0x0000000d7e027209 */ /* 0x000fe20007810000 */
[----:B------:R-:W-:Y:S01]  /*7750*/  UIADD3 UR5, UR5, 0x30840, URZ ;  /* 0x0003084005057890 */ /* 0x000fe2000fffe03f */
        /* <DEDUP_REMOVED lines=55> */
[C---:B------:R-:W-:Y:S01]  /*7ad0*/  FMUL.FTZ R11, R4.reuse, UR14 ;  /* 0x0000000e040b7c20 */ /* 0x040fe20008410000 */
[----:B------:R-:W-:-:S03]  /*7ae0*/  FADD.FTZ R12, -R4, R12 ;  /* 0x0000000c040c7221 */ /* 0x000fc60000010100 */
[--C-:B------:R-:W-:Y:S01]  /*7af0*/  FFMA.FTZ R190, R124, UR14, -R11.reuse ;  /* 0x0000000e7cbe7c23 */ /* 0x100fe2000801080b */
[--C-:B------:R-:W-:Y:S01]  /*7b00*/  FFMA.FTZ R124, R125, UR14, -R11.reuse ;  /* 0x0000000e7d7c7c23 */ /* 0x100fe2000801080b */
[----:B------:R-:W-:Y:S01]  /*7b10*/  FMUL.FTZ R125, R3, UR14 ;  /* 0x0000000e037d7c20 */ /* 0x000fe20008410000 */
[--C-:B------:R-:W-:Y:S01]  /*7b20*/  FFMA.FTZ R188, R120, UR14, -R11.reuse ;  /* 0x0000000e78bc7c23 */ /* 0x100fe2000801080b */
[----:B------:R-:W-:Y:S01]  /*7b30*/  FMUL.FTZ R12, R12, UR14 ;  /* 0x0000000e0c0c7c20 */ /* 0x000fe20008410000 */
[----:B------:R-:W-:Y:S01]  /*7b40*/  FFMA.FTZ R169, R121, UR14, -R11 ;  /* 0x0000000e79a97c23 */ /* 0x000fe2000801080b */
[----:B------:R-:W-:Y:S01]  /*7b50*/  FFMA.FTZ R189, R122, UR14, -R125 ;  /* 0x0000000e7abd7c23 */ /* 0x000fe2000801087d */
[----:B------:R-:W-:Y:S01]  /*7b60*/  FFMA.FTZ R21, R137, UR14, -R11 ;  /* 0x0000000e89157c23 */ /* 0x000fe2000801080b */
[--C-:B------:R-:W-:Y:S01]  /*7b70*/  FFMA.FTZ R137, R123, UR14, -R125.reuse ;  /* 0x0000000e7b897c23 */ /* 0x100fe2000801087d */
[----:B------:R-:W-:Y:S01]  /*7b80*/  MUFU.EX2 R0, R12 ;  /* 0x0000000c00007308 */ /* 0x000fe20000000800 */
[----:B------:R-:W-:Y:S01]  /*7b90*/  FFMA.FTZ R191, R126, UR14, -R125 ;  /* 0x0000000e7ebf7c23 */ /* 0x000fe2000801087d */
[----:B------:R-:W-:Y:S01]  /*7ba0*/  FFMA.FTZ R180, R136, UR14, -R11 ;  /* 0x0000000e88b47c23 */ /* 0x000fe2000801080b */
[----:B------:R-:W-:Y:S01]  /*7bb0*/  FFMA.FTZ R136, R127, UR14, -R125 ;  /* 0x0000000e7f887c23 */ /* 0x000fe2000801087d */
[----:B------:R-:W-:Y:S01]  /*7bc0*/  FFMA.FTZ R184, R128, UR14, -R11 ;  /* 0x0000000e80b87c23 */ /* 0x000fe2000801080b */
[----:B------:R-:W-:Y:S01]  /*7bd0*/  FFMA.FTZ R185, R130, UR14, -R125 ;  /* 0x0000000e82b97c23 */ /* 0x000fe2000801087d */
[--C-:B------:R-:W-:Y:S01]  /*7be0*/  FFMA.FTZ R121, R129, UR14, -R11.reuse ;  /* 0x0000000e81797c23 */ /* 0x100fe2000801080b */
[----:B------:R-:W-:Y:S01]  /*7bf0*/  FFMA.FTZ R120, R133, UR14, -R11 ;  /* 0x0000000e85787c23 */ /* 0x000fe2000801080b */
[----:B------:R-:W0:Y:S01]  /*7c00*/  MUFU.EX2 R188, R188 ;  /* 0x000000bc00bc7308 */ /* 0x000e220000000800 */
[----:B------:R-:W-:Y:S01]  /*7c10*/  FFMA.FTZ R133, R131, UR14, -R125 ;  /* 0x0000000e83857c23 */ /* 0x000fe2000801087d */
[----:B------:R-:W-:Y:S01]  /*7c20*/  FFMA.FTZ R186, R132, UR14, -R11 ;  /* 0x0000000e84ba7c23 */ /* 0x000fe2000801080b */
[--C-:B------:R-:W-:Y:S01]  /*7c30*/  FFMA.FTZ R187, R134, UR14, -R125.reuse ;  /* 0x0000000e86bb7c23 */ /* 0x100fe2000801087d */
[--C-:B------:R-:W-:Y:S01]  /*7c40*/  FFMA.FTZ R132, R135, UR14, -R125.reuse ;  /* 0x0000000e87847c23 */ /* 0x100fe2000801087d */
[--C-:B------:R-:W-:Y:S01]  /*7c50*/  FFMA.FTZ R181, R138, UR14, -R125.reuse ;  /* 0x0000000e8ab57c23 */ /* 0x100fe2000801087d */
[----:B------:R-:W-:Y:S01]  /*7c60*/  FFMA.FTZ R131, R139, UR14, -R125 ;  /* 0x0000000e8b837c23 */ /* 0x000fe2000801087d */
[----:B------:R-:W-:Y:S01]  /*7c70*/  FFMA.FTZ R182, R140, UR14, -R11 ;  /* 0x0000000e8cb67c23 */ /* 0x000fe2000801080b */
        /* <DEDUP_REMOVED lines=26> */
[--C-:B------:R-:W-:Y:S01]  /*7e20*/  FFMA.FTZ R12, R161, UR14, -R11.reuse ;  /* 0x0000000ea10c7c23 */ /* 0x100fe2000801080b */
[----:B------:R-:W-:Y:S01]  /*7e30*/  FFMA.FTZ R170, R164, UR14, -R11 ;  /* 0x0000000ea4aa7c23 */ /* 0x000fe2000801080b */
[----:B------:R-:W-:Y:S01]  /*7e40*/  FFMA.FTZ R171, R166, UR14, -R125 ;  /* 0x0000000ea6ab7c23 */ /* 0x000fe2000801087d */
        /* <DEDUP_REMOVED lines=35> */
[----:B------:R-:W-:-:S06]  /*8080*/  FFMA.FTZ R122, R162, UR14, -R125 ;  /* 0x0000000ea27a7c23 */ /* 0x000fcc000801087d */
        /* <DEDUP_REMOVED lines=60> */
.L_x_5682:
        /* <DEDUP_REMOVED lines=36> */
.L_x_5672:
        /* <DEDUP_REMOVED lines=99> */
.L_x_5684:
[----:B------:R-:W-:Y:S01]  /*8cc0*/  ULEA UR5, UR39, UR40, 0x3 ;  /* 0x0000002827057291 */ /* 0x000fe2000f8e183f */
[----:B------:R-:W-:-:S05]  /*8cd0*/  IMAD.U32 R0, RZ, RZ, UR38 ;  /* 0x00000026ff007e24 */ /* 0x000fca000f8e00ff */
[----:B------:R-:W-:-:S04]  /*8ce0*/  SHF.L.U32 R0, R0, 0x1f, RZ ;  /* 0x0000001f00007819 */ /* 0x000fc800000006ff */
[----:B------:R0:W1:Y:S01]  /*8cf0*/  SYNCS.PHASECHK.TRANS64.TRYWAIT P1, [UR5+0x30850], R0 ;  /* 0x03085000ff0075a7 */ /* 0x0000620008020145 */
[----:B------:R-:W-:Y:S05]  /*8d00*/  @!P0 BRA `(.L_x_5685) ;  /* 0x0000000000048947 */ /* 0x000fea0003800000 */
[----:B------:R-:W-:Y:S01]  /*8d10*/  BPT.TRAP 0x1 ;  /* 0x000000040000795c */ /* 0x000fe20000300000 */
.L_x_5685:
[----:B-1----:R-:W-:Y:S05]  /*8d20*/  @P1 BRA `(.L_x_5686) ;  /* 0x0000000000081947 */ /* 0x002fea0003800000 */
[----:B------:R-:W1:Y:S02]  /*8d30*/  SYNCS.PHASECHK.TRANS64.TRYWAIT P1, [UR5+0x30850], R0 ;  /* 0x03085000ff0075a7 */ /* 0x000e640008020145 */
[----:B-1----:R-:W-:Y:S05]  /*8d40*/  @!P1 BRA `(.L_x_5687) ;  /* 0x000000ac004c9947 */ /* 0x002fea0003800000 */
.L_x_5686:
        /* <DEDUP_REMOVED lines=61> */
[----:B0-23--:R-:W-:Y:S05]  /*9120*/  @!P0 BRA `(.L_x_5688) ;  /* 0x0000000000048947 */ /* 0x00dfea0003800000 */
[----:B------:R-:W-:Y:S01]  /*9130*/  BPT.TRAP 0x1 ;  /* 0x000000040000795c */ /* 0x000fe20000300000 */
.L_x_5688:
        /* <DEDUP_REMOVED lines=109> */
.L_x_5652:
        /* <DEDUP_REMOVED lines=17> */
[----:B------:R-:W-:Y:S01]  /*9920*/  ULDC.64 UR12, c[0x0][0xc00] ;  /* 0x00030000000c7ab9 */ /* 0x000fe20000000a00 */
[----:B------:R-:W-:Y:S02]  /*9930*/  R2UR UR16, R215 ;  /* 0x00000000d71072ca */ /* 0x000fe400000e0000 */
[----:B------:R-:W-:Y:S02]  /*9940*/  R2UR UR17, R196 ;  /* 0x00000000c41172ca */ /* 0x000fe400000e0000 */
[----:B------:R-:W-:-:S07]  /*9950*/  R2UR UR23, R198 ;  /* 0x00000000c61772ca */ /* 0x000fce00000e0000 */
[----:B------:R-:W-:Y:S01]  /*9960*/  UIMAD.WIDE UR12, UR9, 0x4, UR12 ;  /* 0x00000004090c78a5 */ /* 0x000fe2000f8e020c */
[----:B------:R-:W-:Y:S01]  /*9970*/  UMOV UR10, UR8 ;  /* 0x00000008000a7c82 */ /* 0x000fe20008000000 */
[----:B0-----:R-:W-:Y:S01]  /*9980*/  UMOV UR11, UR4 ;  /* 0x00000004000b7c82 */ /* 0x001fe20008000000 */
[----:B------:R-:W-:Y:S01]  /*9990*/  BAR.SYNC.DEFER_BLOCKING 0x1, 0x100 ;  /* 0x0044000000007b1d */ /* 0x000fe20000010000 */
[----:B--2---:R-:W-:-:S03]  /*99a0*/  IMAD.WIDE R4, R3, R4, UR10 ;  /* 0x0000000a03047e25 */ /* 0x004fc6000f8e0204 */
[C---:B------:R-:W-:Y:S02]  /*99b0*/  IADD3 R8, P1, R4.reuse, 0x40, RZ ;  /* 0x0000004004087810 */ /* 0x040fe40007f3e0ff */
[C---:B------:R-:W-:Y:S02]  /*99c0*/  LOP3.LUT R3, R4.reuse, 0x380, RZ, 0xc0, !PT ;  /* 0x0000038004037812 */ /* 0x040fe400078ec0ff */
[C---:B------:R-:W-:Y:S01]  /*99d0*/  IADD3 R6, P2, R4.reuse, 0x20, RZ ;  /* 0x0000002004067810 */ /* 0x040fe20007f5e0ff */
[--C-:B------:R-:W-:Y:S01]  /*99e0*/  IMAD.X R15, RZ, RZ, R5.reuse, P1 ;  /* 0x000000ffff0f7224 */ /* 0x100fe200008e0605 */
[C---:B------:R-:W-:Y:S02]  /*99f0*/  IADD3 R133, P6, R4.reuse, 0x60, RZ ;  /* 0x0000006004857810 */ /* 0x040fe40007fde0ff */
[----:B------:R-:W-:Y:S01]  /*9a00*/  IADD3 R135, P5, R4, 0x4000, RZ ;  /* 0x0000400004877810 */ /* 0x000fe20007fbe0ff */
[--C-:B------:R-:W-:Y:S01]  /*9a10*/  IMAD.X R13, RZ, RZ, R5.reuse, P2 ;  /* 0x000000ffff0d7224 */ /* 0x100fe200010e0605 */
[----:B------:R-:W-:Y:S01]  /*9a20*/  LOP3.LUT R7, R8, 0x380, RZ, 0xc0, !PT ;  /* 0x0000038008077812 */ /* 0x000fe200078ec0ff */
[--C-:B------:R-:W-:Y:S01]  /*9a30*/  IMAD.X R89, RZ, RZ, R5.reuse, P6 ;  /* 0x000000ffff597224 */ /* 0x100fe200030e0605 */
[----:B------:R-:W-:Y:S01]  /*9a40*/  SHF.R.U64 R3, R3, 0x3, RZ ;  /* 0x0000000303037819 */ /* 0x000fe200000012ff */
[----:B------:R-:W-:Y:S01]  /*9a50*/  IMAD.X R91, RZ, RZ, R5, P5 ;  /* 0x000000ffff5b7224 */ /* 0x000fe200028e0605 */
[----:B------:R-:W-:-:S02]  /*9a60*/  IADD3 R22, P0, R4, 0x4020, RZ ;  /* 0x0000402004167810 */ /* 0x000fc40007f1e0ff */
[C---:B------:R-:W-:Y:S02]  /*9a70*/  IADD3 R137, P4, R4.reuse, 0x4040, RZ ;  /* 0x0000404004897810 */ /* 0x040fe40007f9e0ff */
        /* <DEDUP_REMOVED lines=10> */
[----:B------:R-:W-:Y:S01]  /*9b20*/  SHF.R.U64 R7, R7, 0x3, RZ ;  /* 0x0000000307077819 */ /* 0x000fe200000012ff */
[--C-:B------:R-:W-:Y:S01]  /*9b30*/  IMAD.X R9, RZ, RZ, R5.reuse, P6 ;  /* 0x000000ffff097224 */ /* 0x100fe200030e0605 */
[----:B------:R-:W-:Y:S01]  /*9b40*/  LOP3.LUT R4, R3, R4, RZ, 0x3c, !PT ;  /* 0x0000000403047212 */ /* 0x000fe200078e3cff */
[----:B------:R-:W-:Y:S01]  /*9b50*/  IMAD.X R11, RZ, RZ, R5, P5 ;  /* 0x000000ffff0b7224 */ /* 0x000fe200028e0605 */
[----:B------:R-:W-:-:S02]  /*9b60*/  LOP3.LUT R3, R6, 0x380, RZ, 0xc0, !PT ;  /* 0x0000038006037812 */ /* 0x000fc400078ec0ff */
[----:B------:R-:W-:Y:S02]  /*9b70*/  LOP3.LUT R14, R7, R8, RZ, 0x3c, !PT ;  /* 0x00000008070e7212 */ /* 0x000fe400078e3cff */
[----:B------:R-:W-:Y:S02]  /*9b80*/  LOP3.LUT R8, R139, 0x380, RZ, 0xc0, !PT ;  /* 0x000003808b087812 */ /* 0x000fe400078ec0ff */
[----:B------:R-:W-:Y:S02]  /*9b90*/  LOP3.LUT R10, R133, 0x380, RZ, 0xc0, !PT ;  /* 0x00000380850a7812 */ /* 0x000fe400078ec0ff */
[----:B------:R-:W-:Y:S02]  /*9ba0*/  SHF.R.U64 R3, R3, 0x3, RZ ;  /* 0x0000000303037819 */ /* 0x000fe400000012ff */
[----:B------:R-:W-:Y:S02]  /*9bb0*/  LOP3.LUT R16, R135, 0x380, RZ, 0xc0, !PT ;  /* 0x0000038087107812 */ /* 0x000fe400078ec0ff */
[----:B------:R-:W-:-:S02]  /*9bc0*/  SHF.R.U64 R8, R8, 0x3, RZ ;  /* 0x0000000308087819 */ /* 0x000fc400000012ff */
[----:B------:R-:W-:Y:S02]  /*9bd0*/  SHF.R.U64 R10, R10, 0x3, RZ ;  /* 0x000000030a0a7819 */ /* 0x000fe400000012ff */
[----:B------:R-:W-:Y:S02]  /*9be0*/  LOP3.LUT R12, R3, R6, RZ, 0x3c, !PT ;  /* 0x00000006030c7212 */ /* 0x000fe400078e3cff */
[----:B------:R-:W-:Y:S02]  /*9bf0*/  SHF.R.U64 R16, R16, 0x3, RZ ;  /* 0x0000000310107819 */ /* 0x000fe400000012ff */
[----:B------:R-:W-:Y:S02]  /*9c00*/  LOP3.LUT R3, R22, 0x380, RZ, 0xc0, !PT ;  /* 0x0000038016037812 */ /* 0x000fe400078ec0ff */
[----:B------:R-:W-:Y:S02]  /*9c10*/  LOP3.LUT R6, R137, 0x380, RZ, 0xc0, !PT ;  /* 0x0000038089067812 */ /* 0x000fe400078ec0ff */
[----:B------:R-:W-:-:S02]  /*9c20*/  LOP3.LUT R7, R96, 0x380, RZ, 0xc0, !PT ;  /* 0x0000038060077812 */ /* 0x000fc400078ec0ff */
[----:B------:R-:W-:Y:S02]  /*9c30*/  LOP3.LUT R98, R8, R139, RZ, 0x3c, !PT ;  /* 0x0000008b08627212 */ /* 0x000fe400078e3cff */
[----:B------:R-:W-:Y:S02]  /*9c40*/  LOP3.LUT R88, R10, R133, RZ, 0x3c, !PT ;  /* 0x000000850a587212 */ /* 0x000fe400078e3cff */
[----:B------:R-:W-:Y:S02]  /*9c50*/  LOP3.LUT R8, R141, 0x380, RZ, 0xc0, !PT ;  /* 0x000003808d087812 */ /* 0x000fe400078ec0ff */
[----:B------:R-:W-:Y:S02]  /*9c60*/  LOP3.LUT R90, R16, R135, RZ, 0x3c, !PT ;  /* 0x00000087105a7212 */ /* 0x000fe400078e3cff */
[----:B------:R-:W-:Y:S02]  /*9c70*/  SHF.R.U64 R3, R3, 0x3, RZ ;  /* 0x0000000303037819 */ /* 0x000fe400000012ff */
[----:B------:R-:W-:-:S02]  /*9c80*/  SHF.R.U64 R6, R6, 0x3, RZ ;  /* 0x0000000306067819 */ /* 0x000fc400000012ff */
[----:B------:R-:W-:Y:S02]  /*9c90*/  LOP3.LUT R10, R143, 0x380, RZ, 0xc0, !PT ;  /* 0x000003808f0a7812 */ /* 0x000fe400078ec0ff */
[----:B------:R-:W-:Y:S02]  /*9ca0*/  LOP3.LUT R16, R145, 0x380, RZ, 0xc0, !PT ;  /* 0x0000038091107812 */ /* 0x000fe400078ec0ff */
[----:B------:R-:W-:Y:S02]  /*9cb0*/  SHF.R.U64 R7, R7, 0x3, RZ ;  /* 0x0000000307077819 */ /* 0x000fe400000012ff */
[----:B------:R-:W-:Y:S02]  /*9cc0*/  SHF.R.U64 R8, R8, 0x3, RZ ;  /* 0x0000000308087819 */ /* 0x000fe400000012ff */
[----:B------:R-:W-:Y:S02]  /*9cd0*/  LOP3.LUT R92, R3, R22, RZ, 0x3c, !PT ;  /* 0x00000016035c7212 */ /* 0x000fe400078e3cff */
[----:B------:R-:W-:-:S02]  /*9ce0*/  LOP3.LUT R94, R6, R137, RZ, 0x3c, !PT ;  /* 0x00000089065e7212 */ /* 0x000fc400078e3cff */
[----:B------:R-:W-:Y:S02]  /*9cf0*/  SHF.R.U64 R10, R10, 0x3, RZ ;  /* 0x000000030a0a7819 */ /* 0x000fe400000012ff */
[----:B------:R-:W-:Y:S02]  /*9d00*/  SHF.R.U64 R16, R16, 0x3, RZ ;  /* 0x0000000310107819 */ /* 0x000fe400000012ff */
[----:B------:R-:W-:Y:S02]  /*9d10*/  LOP3.LUT R96, R7, R96, RZ, 0x3c, !PT ;  /* 0x0000006007607212 */ /* 0x000fe400078e3cff */
        /* <DEDUP_REMOVED lines=8> */
[----:B------:R-:W-:Y:S02]  /*9da0*/  MOV R135, R90 ;  /* 0x0000005a00877202 */ /* 0x000fe40000000f00 */
[----:B------:R-:W-:-:S02]  /*9db0*/  LOP3.LUT R8, R10, R143, RZ, 0x3c, !PT ;  /* 0x0000008f0a087212 */ /* 0x000fc400078e3cff */
[----:B------:R-:W-:Y:S02]  /*9dc0*/  MOV R13, R12 ;  /* 0x0000000c000d7202 */ /* 0x000fe40000000f00 */
[----:B------:R-:W-:Y:S02]  /*9dd0*/  MOV R134, R92 ;  /* 0x0000005c00867202 */ /* 0x000fe40000000f00 */
[----:B------:R-:W-:Y:S02]  /*9de0*/  MOV R133, R94 ;  /* 0x0000005e00857202 */ /* 0x000fe40000000f00 */
[----:B------:R-:W-:Y:S02]  /*9df0*/  F2FP.F16.F32.PACK_AB R88, R33, R32 ;  /* 0x000000202158723e */ /* 0x000fe400000000ff */
[----:B------:R-:W-:Y:S02]  /*9e00*/  F2FP.F16.F32.PACK_AB R89, R35, R34 ;  /* 0x000000222359723e */ /* 0x000fe400000000ff */
[----:B------:R-:W-:-:S02]  /*9e10*/  F2FP.F16.F32.PACK_AB R90, R37, R36 ;  /* 0x00000024255a723e */ /* 0x000fc400000000ff */
[----:B------:R-:W-:Y:S02]  /*9e20*/  F2FP.F16.F32.PACK_AB R91, R39, R38 ;  /* 0x00000026275b723e */ /* 0x000fe400000000ff */
[----:B------:R-:W-:Y:S02]  /*9e30*/  LOP3.LUT R10, R16, R145, RZ, 0x3c, !PT ;  /* 0x00000091100a7212 */ /* 0x000fe400078e3cff */
[----:B------:R-:W-:Y:S01]  /*9e40*/  MOV R14, R14 ;  /* 0x0000000e000e7202 */ /* 0x000fe20000000f00 */
[----:B------:R1:W-:Y:S01]  /*9e50*/  STSM.16.M88.4 [R13], R88 ;  /* 0x000000580d007844 */ /* 0x0003e20000000200 */
[----:B------:R-:W-:Y:S02]  /*9e60*/  F2FP.F16.F32.PACK_AB R92, R41, R40 ;  /* 0x00000028295c723e */ /* 0x000fe400000000ff */
[----:B------:R-:W-:Y:S02]  /*9e70*/  F2FP.F16.F32.PACK_AB R93, R43, R42 ;  /* 0x0000002a2b5d723e */ /* 0x000fe400000000ff */
[----:B------:R-:W-:-:S02]  /*9e80*/  F2FP.F16.F32.PACK_AB R94, R45, R44 ;  /* 0x0000002c2d5e723e */ /* 0x000fc400000000ff */
[----:B------:R-:W-:Y:S02]  /*9e90*/  F2FP.F16.F32.PACK_AB R95, R47, R46 ;  /* 0x0000002e2f5f723e */ /* 0x000fe400000000ff */
[----:B------:R-:W-:Y:S02]  /*9ea0*/  MOV R16, R8 ;  /* 0x0000000800107202 */ /* 0x000fe40000000f00 */
[----:B0-----:R-:W-:Y:S01]  /*9eb0*/  MOV R3, R10 ;  /* 0x0000000a00037202 */ /* 0x001fe20000000f00 */
[----:B------:R0:W-:Y:S01]  /*9ec0*/  STSM.16.M88.4 [R14], R92 ;  /* 0x0000005c0e007844 */ /* 0x0001e20000000200 */
[----:B------:R-:W-:Y:S02]  /*9ed0*/  F2FP.F16.F32.PACK_AB R4, R49, R48 ;  /* 0x000000303104723e */ /* 0x000fe400000000ff */
[----:B------:R-:W-:Y:S02]  /*9ee0*/  F2FP.F16.F32.PACK_AB R5, R51, R50 ;  /* 0x000000323305723e */ /* 0x000fe400000000ff */
[----:B------:R-:W-:-:S02]  /*9ef0*/  F2FP.F16.F32.PACK_AB R6, R53, R52 ;  /* 0x000000343506723e */ /* 0x000fc400000000ff */
[----:B------:R-:W-:Y:S02]  /*9f00*/  F2FP.F16.F32.PACK_AB R7, R55, R54 ;  /* 0x000000363707723e */ /* 0x000fe400000000ff */
[----:B------:R-:W-:Y:S02]  /*9f10*/  F2FP.F16.F32.PACK_AB R8, R57, R56 ;  /* 0x000000383908723e */ /* 0x000fe400000000ff */
[----:B------:R-:W-:Y:S01]  /*9f20*/  F2FP.F16.F32.PACK_AB R9, R59, R58 ;  /* 0x0000003a3b09723e */ /* 0x000fe200000000ff */
[----:B------:R-:W-:Y:S01]  /*9f30*/  STSM.16.M88.4 [R136], R4 ;  /* 0x0000000488007844 */ /* 0x000fe20000000200 */
[----:B------:R-:W-:Y:S02]  /*9f40*/  F2FP.F16.F32.PACK_AB R10, R61, R60 ;  /* 0x0000003c3d0a723e */ /* 0x000fe400000000ff */
[----:B------:R-:W-:Y:S02]  /*9f50*/  F2FP.F16.F32.PACK_AB R11, R63, R62 ;  /* 0x0000003e3f0b723e */ /* 0x000fe400000000ff */
[----:B------:R-:W-:-:S02]  /*9f60*/  F2FP.F16.F32.PACK_AB R12, R65, R64 ;  /* 0x00000040410c723e */ /* 0x000fc400000000ff */
[----:B-1----:R-:W-:Y:S01]  /*9f70*/  F2FP.F16.F32.PACK_AB R13, R67, R66 ;  /* 0x00000042430d723e */ /* 0x002fe200000000ff */
[----:B------:R-:W-:Y:S01]  /*9f80*/  STSM.16.M88.4 [R135], R8 ;  /* 0x0000000887007844 */ /* 0x000fe20000000200 */
[----:B0-----:R-:W-:Y:S02]  /*9f90*/  F2FP.F16.F32.PACK_AB R14, R69, R68 ;  /* 0x00000044450e723e */ /* 0x001fe400000000ff */
[----:B------:R-:W-:Y:S02]  /*9fa0*/  F2FP.F16.F32.PACK_AB R15, R71, R70 ;  /* 0x00000046470f723e */ /* 0x000fe400000000ff */
[----:B------:R-:W-:Y:S02]  /*9fb0*/  F2FP.F16.F32.PACK_AB R88, R73, R72 ;  /* 0x000000484958723e */ /* 0x000fe400000000ff */
[----:B------:R-:W-:Y:S01]  /*9fc0*/  F2FP.F16.F32.PACK_AB R89, R75, R74 ;  /* 0x0000004a4b59723e */ /* 0x000fe200000000ff */
[----:B------:R-:W-:Y:S01]  /*9fd0*/  STSM.16.M88.4 [R134], R12 ;  /* 0x0000000c86007844 */ /* 0x000fe20000000200 */
[----:B------:R-:W-:-:S02]  /*9fe0*/  F2FP.F16.F32.PACK_AB R90, R77, R76 ;  /* 0x0000004c4d5a723e */ /* 0x000fc400000000ff */
[----:B------:R-:W-:Y:S02]  /*9ff0*/  F2FP.F16.F32.PACK_AB R91, R79, R78 ;  /* 0x0000004e4f5b723e */ /* 0x000fe400000000ff */
[----:B------:R-:W-:Y:S02]  /*a000*/  MOV R22, R96 ;  /* 0x0000006000167202 */ /* 0x000fe40000000f00 */
[----:B------:R-:W-:Y:S01]  /*a010*/  MOV R132, R98 ;  /* 0x0000006200847202 */ /* 0x000fe20000000f00 */
        /* <DEDUP_REMOVED lines=9> */
[----:B------:R-:W-:Y:S01]  /*a0b0*/  F2FP.F16.F32.PACK_AB R99, R127, R126 ;  /* 0x0000007e7f63723e */ /* 0x000fe200000000ff */
[----:B0-----:R-:W-:Y:S01]  /*a0c0*/  IMAD.U32 R88, RZ, RZ, UR12 ;  /* 0x0000000cff587e24 */ /* 0x001fe2000f8e00ff */
[----:B------:R-:W-:Y:S01]  /*a0d0*/  MOV R130, R130 ;  /* 0x0000008200827202 */ /* 0x000fe20000000f00 */
[----:B------:R-:W-:Y:S01]  /*a0e0*/  IMAD.U32 R89, RZ, RZ, UR13 ;  /* 0x0000000dff597e24 */ /* 0x000fe2000f8e00ff */
[----:B------:R-:W-:Y:S01]  /*a0f0*/  F2FP.F16.F32.PACK_AB R4, R123, R122 ;  /* 0x0000007a7b04723e */ /* 0x000fe200000000ff */
[----:B------:R-:W-:Y:S01]  /*a100*/  STSM.16.M88.4 [R132], R96 ;  /* 0x0000006084007844 */ /* 0x000fe20000000200 */
[----:B------:R-:W-:Y:S01]  /*a110*/  F2FP.F16.F32.PACK_AB R5, R129, R128 ;  /* 0x000000808105723e */ /* 0x000fe200000000ff */
[----:B------:R-:W-:Y:S01]  /*a120*/  ULDC.64 UR12, c[0x0][0xc08] ;  /* 0x00030200000c7ab9 */ /* 0x000fe20000000a00 */
        /* <DEDUP_REMOVED lines=9> */
[----:B------:R-:W-:Y:S01]  /*a1c0*/  STSM.16.M88.4 [R16], R8 ;  /* 0x0000000810007844 */ /* 0x000fe20000000200 */
[----:B------:R-:W-:Y:S02]  /*a1d0*/  F2FP.F16.F32.PACK_AB R14, R117, R116 ;  /* 0x00000074750e723e */ /* 0x000fe400000000ff */
[----:B------:R-:W-:Y:S02]  /*a1e0*/  F2FP.F16.F32.PACK_AB R15, R119, R118 ;  /* 0x00000076770f723e */ /* 0x000fe400000000ff */
[----:B------:R-:W-:-:S03]  /*a1f0*/  ISETP.NE.U32.AND P0, PT, RZ, UR14, PT ;  /* 0x0000000eff007c0c */ /* 0x000fc6000bf05070 */
[----:B------:R0:W-:Y:S01]  /*a200*/  STSM.16.M88.4 [R3], R12 ;  /* 0x0000000c03007844 */ /* 0x0001e20000000200 */
[----:B------:R-:W-:Y:S01]  /*a210*/  BAR.SYNC.DEFER_BLOCKING 0x1, 0x100 ;  /* 0x0044000000007b1d */ /* 0x000fe20000010000 */
[----:B------:R-:W-:-:S07]  /*a220*/  ISETP.NE.AND.EX P0, PT, RZ, UR15, PT, P0 ;  /* 0x0000000fff007c0c */ /* 0x000fce000bf05300 */
[----:B0-----:R-:W0:Y:S06]  /*a230*/  LDC R3, c[0x0][0xbe8] ;  /* 0x0002fa00ff037b82 */ /* 0x001e2c0000000800 */
[----:B------:R-:W2:Y:S01]  /*a240*/  @P0 LDG.E R22, desc[UR36][R88.64] ;  /* 0x0000002458160981 */ /* 0x000ea2000c1e1900 */
[----:B------:R-:W-:Y:S01]  /*a250*/  UISETP.NE.U32.AND UP0, UPT, UR12, URZ, UPT ;  /* 0x0000003f0c00728c */ /* 0x000fe2000bf05070 */
[----:B------:R-:W-:-:S03]  /*a260*/  ULDC UR4, c[0x0][0xa88] ;  /* 0x0002a20000047ab9 */ /* 0x000fc60000000800 */
[----:B------:R-:W-:Y:S01]  /*a270*/  UISETP.NE.AND.EX UP0, UPT, UR13, URZ, UPT, UP0 ;  /* 0x0000003f0d00728c */ /* 0x000fe2000bf05300 */
[----:B------:R-:W-:Y:S01]  /*a280*/  IMAD.U32 R16, RZ, RZ, UR4 ;  /* 0x00000004ff107e24 */ /* 0x000fe2000f8e00ff */
[----:B------:R-:W-:-:S04]  /*a290*/  ULDC UR4, c[0x0][0xad4] ;  /* 0x0002b50000047ab9 */ /* 0x000fc80000000800 */
[----:B------:R-:W-:Y:S02]  /*a2a0*/  PLOP3.LUT P4, PT, PT, PT, UP0, 0x80, 0x0 ;  /* 0x000000000000781c */ /* 0x000fe40003f8f008 */
[----:B0-----:R-:W-:-:S03]  /*a2b0*/  ISETP.NE.AND P1, PT, R3, 0x1, PT ;  /* 0x000000010300780c */ /* 0x001fc60003f25270 */
[----:B------:R-:W-:-:S04]  /*a2c0*/  @UP0 ULEA UR12, UP1, UR9, UR12, 0x2 ;  /* 0x0000000c090c0291 */ /* 0x000fc8000f82103f */
[----:B------:R-:W-:Y:S02]  /*a2d0*/  @UP0 ULEA.HI.X UR13, UR9, UR13, UR16, 0x2, UP1 ;  /* 0x0000000d090d0291 */ /* 0x000fe400088f1410 */
[----:B------:R-:W-:Y:S01]  /*a2e0*/  UISETP.NE.AND UP0, UPT, UR18, URZ, UPT ;  /* 0x0000003f1200728c */ /* 0x000fe2000bf05270 */
[----:B------:R-:W-:-:S03]  /*a2f0*/  IMAD.U32 R4, RZ, RZ, UR12 ;  /* 0x0000000cff047e24 */ /* 0x000fc6000f8e00ff */
[----:B------:R-:W0:Y:S01]  /*a300*/  @P1 LDC R6, c[0x0][0xbec] ;  /* 0x0002fb00ff061b82 */ /* 0x000e220000000800 */
[----:B------:R-:W-:Y:S01]  /*a310*/  USEL UR4, UR18, UR4, UP0 ;  /* 0x0000000412047287 */ /* 0x000fe20008000000 */
[----:B------:R-:W-:Y:S01]  /*a320*/  IMAD.U32 R5, RZ, RZ, UR13 ;  /* 0x0000000dff057e24 */ /* 0x000fe2000f8e00ff */
[----:B------:R-:W-:Y:S02]  /*a330*/  UMOV UR22, 0x9b8 ;  /* 0x000009b800167882 */ /* 0x000fe40000000000 */
[----:B------:R-:W-:-:S03]  /*a340*/  UISETP.GT.AND UP1, UPT, UR4, 0x1, UPT ;  /* 0x000000010400788c */ /* 0x000fc6000bf24270 */
[----:B------:R-:W1:Y:S01]  /*a350*/  @P1 LDC R9, c[0x0][0xbf0] ;  /* 0x0002fc00ff091b82 */ /* 0x000e620000000800 */
[----:B------:R-:W-:Y:S01]  /*a360*/  USEL UR22, UR22, 0x978, UP1 ;  /* 0x0000097816167887 */ /* 0x000fe20008800000 */
[----:B------:R-:W-:Y:S01]  /*a370*/  VIADD R13, R18, UR43 ;  /* 0x0000002b120d7c36 */ /* 0x000fe20008000000 */
[----:B------:R-:W-:Y:S01]  /*a380*/  UISETP.NE.U32.AND UP0, UPT, UR14, URZ, UPT ;  /* 0x0000003f0e00728c */ /* 0x000fe2000bf05070 */
[----:B------:R0:W5:Y:S01]  /*a390*/  @P4 LDG.E R16, desc[UR36][R4.64] ;  /* 0x0000002404104981 */ /* 0x000162000c1e1900 */
[----:B------:R-:W-:Y:S01]  /*a3a0*/  UMOV UR4, URZ ;  /* 0x0000003f00047c82 */ /* 0x000fe20008000000 */
[----:B------:R-:W-:Y:S01]  /*a3b0*/  USEL UR20, UR17, URZ, UP1 ;  /* 0x0000003f11147287 */ /* 0x000fe20008800000 */
[----:B------:R-:W-:Y:S01]  /*a3c0*/  IMAD.MOV.U32 R7, RZ, RZ, R13 ;  /* 0x000000ffff077224 */ /* 0x000fe200078e000d */
[----:B------:R-:W-:-:S04]  /*a3d0*/  UISETP.NE.AND.EX UP0, UPT, UR15, URZ, UPT, UP0 ;  /* 0x0000003f0f00728c */ /* 0x000fc8000bf05300 */
[----:B------:R-:W-:Y:S02]  /*a3e0*/  USEL UR9, UR9, URZ, !UP0 ;  /* 0x0000003f09097287 */ /* 0x000fe4000c000000 */
[----:B------:R-:W-:Y:S01]  /*a3f0*/  USEL UR21, UR16, URZ, !UP0 ;  /* 0x0000003f10157287 */ /* 0x000fe2000c000000 */
[----:B------:R-:W-:Y:S02]  /*a400*/  ULDC.64 UR12, c[0x0][UR22+0x218] ;  /* 0x00008600160c7abb */ /* 0x000fe40008000a00 */
[----:B------:R-:W-:Y:S01]  /*a410*/  ULDC.64 UR16, c[0x0][UR22+0x220] ;  /* 0x0000880016107abb */ /* 0x000fe20008000a00 */
[----:B------:R-:W-:Y:S01]  /*a420*/  ULDC.64 UR18, c[0x0][UR22+0x228] ;  /* 0x00008a0016127abb */ /* 0x000fe20008000a00 */
[----:B------:R-:W-:Y:S01]  /*a430*/  UIMAD.WIDE.U32 UR14, UR12, UR23, URZ ;  /* 0x000000170c0e72a5 */ /* 0x000fe2000f8e003f */
[----:B0-----:R-:W-:Y:S01]  /*a440*/  @P1 IMAD.HI.U32 R4, R13, R6, RZ ;  /* 0x000000060d041227 */ /* 0x001fe200078e00ff */
[----:B------:R-:W-:Y:S02]  /*a450*/  UIMAD UR23, UR13, UR23, URZ ;  /* 0x000000170d1772a4 */ /* 0x000fe4000f8e023f */
[----:B------:R-:W-:-:S02]  /*a460*/  UIMAD UR17, UR17, UR9, URZ ;  /* 0x00000009111172a4 */ /* 0x000fc4000f8e023f */
[----:B------:R-:W-:Y:S01]  /*a470*/  UIMAD.WIDE.U32 UR24, UR18, UR20, URZ ;  /* 0x00000014121872a5 */ /* 0x000fe2000f8e003f */
[----:B-1----:R-:W-:Y:S01]  /*a480*/  @P1 SHF.R.U32.HI R7, RZ, R9, R4 ;  /* 0x00000009ff071219 */ /* 0x002fe20000011604 */
[----:B------:R-:W-:Y:S02]  /*a490*/  UIMAD.WIDE.U32 UR12, UR16, UR9, URZ ;  /* 0x00000009100c72a5 */ /* 0x000fe4000f8e003f */
[----:B------:R-:W-:Y:S02]  /*a4a0*/  UIMAD UR18, UR19, UR20, URZ ;  /* 0x00000014131272a4 */ /* 0x000fe4000f8e023f */
[----:B------:R-:W-:Y:S01]  /*a4b0*/  UIMAD UR17, UR16, UR21, UR17 ;  /* 0x00000015101172a4 */ /* 0x000fe2000f8e0211 */
[----:B------:R-:W-:Y:S01]  /*a4c0*/  IMAD.U32 R4, RZ, RZ, UR24 ;  /* 0x00000018ff047e24 */ /* 0x000fe2000f8e00ff */
[----:B------:R-:W-:Y:S01]  /*a4d0*/  UIADD3 UR18, UR25, UR18, URZ ;  /* 0x0000001219127290 */ /* 0x000fe2000fffe03f */
[----:B------:R-:W-:Y:S01]  /*a4e0*/  IMAD.MOV R6, RZ, RZ, -R7 ;  /* 0x000000ffff067224 */ /* 0x000fe200078e0a07 */
[----:B------:R-:W-:Y:S01]  /*a4f0*/  UIADD3 UR23, UR15, UR23, URZ ;  /* 0x000000170f177290 */ /* 0x000fe2000fffe03f */
[----:B------:R-:W-:Y:S01]  /*a500*/  IMAD.U32 R5, RZ, RZ, UR25 ;  /* 0x00000019ff057e24 */ /* 0x000fe2000f8e00ff */
[----:B------:R-:W-:Y:S01]  /*a510*/  UIADD3 UR17, UR13, UR17, URZ ;  /* 0x000000110d117290 */ /* 0x000fe2000fffe03f */
[----:B------:R-:W-:Y:S01]  /*a520*/  IMAD R9, R3, R6, R13 ;  /* 0x0000000603097224 */ /* 0x000fe200078e020d */
[----:B------:R-:W-:Y:S01]  /*a530*/  SHF.R.S32.HI R5, RZ, 0x1f, R7 ;  /* 0x0000001fff057819 */ /* 0x000fe20000011407 */
[----:B------:R-:W-:-:S03]  /*a540*/  IMAD.U32 R8, RZ, RZ, UR18 ;  /* 0x00000012ff087e24 */ /* 0x000fc6000f8e00ff */
[----:B------:R-:W-:Y:S02]  /*a550*/  SHF.R.S32.HI R6, RZ, 0x1f, R9 ;  /* 0x0000001fff067819 */ /* 0x000fe40000011409 */
[----:B--2---:R-:W-:-:S13]  /*a560*/  @P0 R2UR UR4, R22 ;  /* 0x00000000160402ca */ /* 0x004fda00000e0000 */
[----:B------:R-:W-:Y:S02]  /*a570*/  UIADD3 UR14, UP0, UP2, UR12, UR14, UR4 ;  /* 0x0000000e0c0e7290 */ /* 0x000fe4000fa1e004 */
[----:B------:R-:W-:Y:S01]  /*a580*/  USHF.R.S32.HI UR16, URZ, 0x1f, UR4 ;  /* 0x0000001f3f107899 */ /* 0x000fe20008011404 */
[----:B------:R-:W-:-:S03]  /*a590*/  ULDC.64 UR12, c[0x0][UR22+0x210] ;  /* 0x00008400160c7abb */ /* 0x000fc60008000a00 */
[----:B------:R-:W-:Y:S01]  /*a5a0*/  IADD3 R4, P2, P3, R7, UR14, R4 ;  /* 0x0000000e07047c10 */ /* 0x000fe2000fb5e004 */
[----:B------:R-:W-:Y:S01]  /*a5b0*/  UIADD3.X UR14, UR17, UR23, UR16, UP0, UP2 ;  /* 0x00000017110e7290 */ /* 0x000fe200087e4410 */
[----:B------:R-:W-:-:S04]  /*a5c0*/  IMAD R7, R9, UR13, RZ ;  /* 0x0000000d09077c24 */ /* 0x000fc8000f8e02ff */
[----:B------:R-:W-:Y:S01]  /*a5d0*/  IMAD R7, R6, UR12, R7 ;  /* 0x0000000c06077c24 */ /* 0x000fe2000f8e0207 */
[----:B------:R-:W-:Y:S01]  /*a5e0*/  IADD3.X R5, R5, UR14, R8, P2, P3 ;  /* 0x0000000e05057c10 */ /* 0x000fe200097e6408 */
        /* <DEDUP_REMOVED lines=12> */
.L_x_5691:
[----:B------:R-:W2:Y:S01]  /*a6b0*/  LDL R9, [R1+0x18] ;  /* 0x0000180001097983 */ /* 0x000ea20000100800 */
[----:B-----5:R-:W-:Y:S01]  /*a6c0*/  IMAD R16, R16, R3, RZ ;  /* 0x0000000310107224 */ /* 0x020fe200078e02ff */
[----:B------:R-:W-:Y:S02]  /*a6d0*/  LOP3.LUT P0, RZ, R218, 0x3, RZ, 0xc0, !PT ;  /* 0x00000003daff7812 */ /* 0x000fe4000780c0ff */
[----:B------:R-:W-:Y:S01]  /*a6e0*/  SHFL.IDX PT, R4, R8, RZ, 0x1c1f ;  /* 0x001c1fff08047589 */ /* 0x000fe200000e0000 */
[----:B------:R-:W-:-:S03]  /*a6f0*/  PLOP3.LUT P3, PT, PT, PT, UP1, 0x80, 0x0 ;  /* 0x000000000000781c */ /* 0x000fc60003f6f018 */
[----:B------:R-:W0:Y:S04]  /*a700*/  SHFL.IDX PT, R5, R10, RZ, 0x1c1f ;  /* 0x001c1fff0a057589 */ /* 0x000e2800000e0000 */
[----:B------:R-:W-:Y:S04]  /*a710*/  SHFL.IDX PT, R6, R8, 0x1, 0x1c1f ;  /* 0x003c1f0008067f89 */ /* 0x000fe800000e0000 */
[----:B------:R-:W1:Y:S01]  /*a720*/  SHFL.IDX PT, R7, R10, 0x1, 0x1c1f ;  /* 0x003c1f000a077f89 */ /* 0x000e6200000e0000 */
[----:B--2---:R-:W-:-:S04]  /*a730*/  VIADD R11, R9, UR43 ;  /* 0x0000002b090b7c36 */ /* 0x004fc80008000000 */
        /* <DEDUP_REMOVED lines=8> */
[----:B------:R-:W-:Y:S01]  /*a7c0*/  IMAD.SHL.U32 R69, R19, 0x8, RZ ;  /* 0x0000000813457824 */ /* 0x000fe200078e00ff */
[----:B------:R-:W1:Y:S01]  /*a7d0*/  @P1 LDC R21, c[0x0][0xbec] ;  /* 0x0002fb00ff151b82 */ /* 0x000e620000000800 */
[----:B0-----:R-:W-:Y:S01]  /*a7e0*/  IMAD.MOV.U32 R5, RZ, RZ, 0x2 ;  /* 0x00000002ff057424 */ /* 0x001fe200078e00ff */
[----:B------:R-:W-:Y:S01]  /*a7f0*/  ULDC.64 UR14, c[0x0][0xaa0] ;  /* 0x0002a800000e7ab9 */ /* 0x000fe20000000a00 */
[----:B------:R-:W-:Y:S01]  /*a800*/  IMAD R4, R216, 0x40, R69 ;  /* 0x00000040d8047824 */ /* 0x000fe200078e0245 */
[----:B------:R-:W-:-:S03]  /*a810*/  R2UR UR17, R198 ;  /* 0x00000000c61172ca */ /* 0x000fc600000e0000 */
[----:B------:R-:W-:Y:S01]  /*a820*/  IMAD.WIDE R4, R4, R5, UR10 ;  /* 0x0000000a04047e25 */ /* 0x000fe2000f8e0205 */
[----:B------:R-:W0:Y:S02]  /*a830*/  @P1 LDC R63, c[0x0][0xbf0] ;  /* 0x0002fc00ff3f1b82 */ /* 0x000e240000000800 */
[C---:B------:R-:W-:Y:S01]  /*a840*/  IADD3 R33, P2, R4.reuse, 0x5000, RZ ;  /* 0x0000500004217810 */ /* 0x040fe20007f5e0ff */
[----:B------:R-:W-:Y:S01]  /*a850*/  UIMAD UR12, UR16, UR14, URZ ;  /* 0x0000000e100c72a4 */ /* 0x000fe2000f8e023f */
[C---:B------:R-:W-:Y:S02]  /*a860*/  IADD3 R9, P4, R4.reuse, 0x1000, RZ ;  /* 0x0000100004097810 */ /* 0x040fe40007f9e0ff */
[----:B------:R-:W-:Y:S02]  /*a870*/  LOP3.LUT R32, R33, 0x380, RZ, 0xc0, !PT ;  /* 0x0000038021207812 */ /* 0x000fe400078ec0ff */
[----:B------:R-:W-:Y:S02]  /*a880*/  IADD3 R13, P3, R4, 0x2000, RZ ;  /* 0x00002000040d7810 */ /* 0x000fe40007f7e0ff */
[----:B------:R-:W-:-:S02]  /*a890*/  SHF.R.U64 R32, R32, 0x3, RZ ;  /* 0x0000000320207819 */ /* 0x000fc400000012ff */
[----:B------:R-:W-:Y:S02]  /*a8a0*/  IADD3 R25, P6, R4, 0x3000, RZ ;  /* 0x0000300004197810 */ /* 0x000fe40007fde0ff */
[----:B------:R-:W-:Y:S01]  /*a8b0*/  LOP3.LUT R32, R32, R33, RZ, 0x3c, !PT ;  /* 0x0000002120207212 */ /* 0x000fe200078e3cff */
[--C-:B------:R-:W-:Y:S01]  /*a8c0*/  IMAD.X R33, RZ, RZ, R5.reuse, P2 ;  /* 0x000000ffff217224 */ /* 0x100fe200010e0605 */
[C---:B------:R-:W-:Y:S02]  /*a8d0*/  IADD3 R7, P2, R4.reuse, 0xb000, RZ ;  /* 0x0000b00004077810 */ /* 0x040fe40007f5e0ff */
        /* <DEDUP_REMOVED lines=10> */
[----:B------:R-:W-:Y:S01]  /*a980*/  LOP3.LUT R28, R29, 0x380, RZ, 0xc0, !PT ;  /* 0x000003801d1c7812 */ /* 0x000fe200078ec0ff */
[----:B------:R-:W-:Y:S01]  /*a990*/  UIADD3 UR11, UR11, UR12, URZ ;  /* 0x0000000c0b0b7290 */ /* 0x000fe2000fffe03f */
[----:B------:R-:W-:Y:S01]  /*a9a0*/  LOP3.LUT R56, R0, R7, RZ, 0x3c, !PT ;  /* 0x0000000700387212 */ /* 0x000fe200078e3cff */
[----:B------:R-:W-:Y:S01]  /*a9b0*/  IMAD R0, R19, 0x20, R216 ;  /* 0x0000002013007824 */ /* 0x000fe200078e02d8 */
[----:B------:R-:W-:Y:S01]  /*a9c0*/  SHF.R.U64 R8, R8, 0x3, RZ ;  /* 0x0000000308087819 */ /* 0x000fe200000012ff */
[----:B------:R-:W-:Y:S01]  /*a9d0*/  ULDC.64 UR12, c[0x0][0xae8] ;  /* 0x0002ba00000c7ab9 */ /* 0x000fe20000000a00 */
[----:B------:R-:W-:Y:S02]  /*a9e0*/  SHF.R.U64 R12, R12, 0x3, RZ ;  /* 0x000000030c0c7819 */ /* 0x000fe400000012ff */
[----:B------:R-:W-:Y:S02]  /*a9f0*/  SHF.R.U64 R24, R24, 0x3, RZ ;  /* 0x0000000318187819 */ /* 0x000fe400000012ff */
[----:B------:R-:W-:Y:S01]  /*aa00*/  SHF.R.U64 R28, R28, 0x3, RZ ;  /* 0x000000031c1c7819 */ /* 0x000fe200000012ff */
[----:B------:R-:W-:Y:S01]  /*aa10*/  UIMAD.WIDE.U32 UR10, UR17, UR12, UR10 ;  /* 0x0000000c110a72a5 */ /* 0x000fe2000f8e000a */
[----:B------:R-:W-:Y:S01]  /*aa20*/  LOP3.LUT R8, R8, R9, RZ, 0x3c, !PT ;  /* 0x0000000908087212 */ /* 0x000fe200078e3cff */
[----:B------:R-:W-:Y:S01]  /*aa30*/  VIADD R22, R0, UR43 ;  /* 0x0000002b00167c36 */ /* 0x000fe20008000000 */
[----:B------:R-:W-:Y:S01]  /*aa40*/  LOP3.LUT R12, R12, R13, RZ, 0x3c, !PT ;  /* 0x0000000d0c0c7212 */ /* 0x000fe200078e3cff */
[--C-:B------:R-:W-:Y:S01]  /*aa50*/  IMAD.X R9, RZ, RZ, R5.reuse, P4 ;  /* 0x000000ffff097224 */ /* 0x100fe200020e0605 */
[----:B------:R-:W-:Y:S01]  /*aa60*/  LOP3.LUT R24, R24, R25, RZ, 0x3c, !PT ;  /* 0x0000001918187212 */ /* 0x000fe200078e3cff */
[--C-:B------:R-:W-:Y:S01]  /*aa70*/  IMAD.X R13, RZ, RZ, R5.reuse, P3 ;  /* 0x000000ffff0d7224 */ /* 0x100fe200018e0605 */
[----:B------:R-:W-:Y:S01]  /*aa80*/  LOP3.LUT R28, R28, R29, RZ, 0x3c, !PT ;  /* 0x0000001d1c1c7212 */ /* 0x000fe200078e3cff */
[--C-:B------:R-:W-:Y:S01]  /*aa90*/  IMAD.X R25, RZ, RZ, R5.reuse, P6 ;  /* 0x000000ffff197224 */ /* 0x100fe200030e0605 */
[C---:B------:R-:W-:Y:S01]  /*aaa0*/  IADD3 R37, P0, R4.reuse, 0x6000, RZ ;  /* 0x0000600004257810 */ /* 0x040fe20007f1e0ff */
[----:B------:R-:W-:Y:S01]  /*aab0*/  IMAD.X R29, RZ, RZ, R5, P5 ;  /* 0x000000ffff1d7224 */ /* 0x000fe200028e0605 */
[C---:B------:R-:W-:Y:S01]  /*aac0*/  IADD3 R41, P4, R4.reuse, 0x7000, RZ ;  /* 0x0000700004297810 */ /* 0x040fe20007f9e0ff */
[----:B------:R-:W-:Y:S01]  /*aad0*/  USHF.R.S32.HI UR4, URZ, 0x1f, UR9 ;  /* 0x0000001f3f047899 */ /* 0x000fe20008011409 */
[C---:B------:R-:W-:Y:S01]  /*aae0*/  IADD3 R45, P3, R4.reuse, 0x8000, RZ ;  /* 0x00008000042d7810 */ /* 0x040fe20007f7e0ff */
[----:B------:R-:W-:Y:S01]  /*aaf0*/  UIMAD UR11, UR17, UR13, UR11 ;  /* 0x0000000d110b72a4 */ /* 0x000fe2000f8e020b */
[----:B------:R-:W-:Y:S01]  /*ab00*/  IADD3 R49, P6, R4, 0x9000, RZ ;  /* 0x0000900004317810 */ /* 0x000fe20007fde0ff */
[----:B-1----:R-:W-:Y:S01]  /*ab10*/  @P1 IMAD.HI.U32 R0, R22, R21, RZ ;  /* 0x0000001516001227 */ /* 0x002fe200078e00ff */
[----:B------:R-:W-:Y:S01]  /*ab20*/  IADD3 R53, P5, R4, 0xa000, RZ ;  /* 0x0000a00004357810 */ /* 0x000fe20007fbe0ff */
[----:B------:R-:W-:Y:S01]  /*ab30*/  ULDC.64 UR12, c[0x0][0xaf0] ;  /* 0x0002bc00000c7ab9 */ /* 0x000fe20000000a00 */
[----:B------:R-:W-:Y:S01]  /*ab40*/  LOP3.LUT R36, R37, 0x380, RZ, 0xc0, !PT ;  /* 0x0000038025247812 */ /* 0x000fe200078ec0ff */
[----:B------:R-:W-:Y:S01]  /*ab50*/  UIMAD UR4, UR4, UR12, URZ ;  /* 0x0000000c040472a4 */ /* 0x000fe2000f8e023f */
[----:B------:R-:W-:Y:S01]  /*ab60*/  LOP3.LUT R40, R41, 0x380, RZ, 0xc0, !PT ;  /* 0x0000038029287812 */ /* 0x000fe200078ec0ff */
[----:B------:R-:W-:Y:S01]  /*ab70*/  IMAD.MOV.U32 R61, RZ, RZ, R22 ;  /* 0x000000ffff3d7224 */ /* 0x000fe200078e0016 */
[----:B------:R-:W-:Y:S01]  /*ab80*/  LOP3.LUT R44, R45, 0x380, RZ, 0xc0, !PT ;  /* 0x000003802d2c7812 */ /* 0x000fe200078ec0ff */
[----:B------:R-:W5:Y:S01]  /*ab90*/  LD.E.128 R12, desc[UR36][R12.64] ;  /* 0x000000240c0c7980 */ /* 0x000f62000c101d00 */
[----:B------:R-:W-:-:S02]  /*aba0*/  LOP3.LUT R48, R49, 0x380, RZ, 0xc0, !PT ;  /* 0x0000038031307812 */ /* 0x000fc400078ec0ff */
[----:B------:R-:W-:Y:S02]  /*abb0*/  LOP3.LUT R52, R53, 0x380, RZ, 0xc0, !PT ;  /* 0x0000038035347812 */ /* 0x000fe400078ec0ff */
[----:B------:R-:W-:Y:S01]  /*abc0*/  LOP3.LUT R11, R4, 0x380, RZ, 0xc0, !PT ;  /* 0x00000380040b7812 */ /* 0x000fe200078ec0ff */
[----:B------:R-:W-:Y:S01]  /*abd0*/  UIMAD UR4, UR9, UR13, UR4 ;  /* 0x0000000d090472a4 */ /* 0x000fe2000f8e0204 */
[----:B0-----:R-:W-:Y:S01]  /*abe0*/  @P1 SHF.R.U32.HI R61, RZ, R63, R0 ;  /* 0x0000003fff3d1219 */ /* 0x001fe20000011600 */
[----:B------:R-:W-:Y:S01]  /*abf0*/  UIMAD.WIDE.U32 UR10, UR9, UR12, UR10 ;  /* 0x0000000c090a72a5 */ /* 0x000fe2000f8e000a */
[----:B------:R-:W-:Y:S01]  /*ac00*/  SHF.R.U64 R36, R36, 0x3, RZ ;  /* 0x0000000324247819 */ /* 0x000fe200000012ff */
[----:B------:R-:W5:Y:S01]  /*ac10*/  LD.E.128 R24, desc[UR36][R24.64] ;  /* 0x0000002418187980 */ /* 0x000f62000c101d00 */
[----:B------:R-:W-:Y:S02]  /*ac20*/  SHF.R.U64 R40, R40, 0x3, RZ ;  /* 0x0000000328287819 */ /* 0x000fe400000012ff */
[----:B------:R-:W-:Y:S01]  /*ac30*/  SHF.R.U64 R44, R44, 0x3, RZ ;  /* 0x000000032c2c7819 */ /* 0x000fe200000012ff */
[----:B------:R-:W5:Y:S01]  /*ac40*/  LD.E.128 R28, desc[UR36][R28.64] ;  /* 0x000000241c1c7980 */ /* 0x000f62000c101d00 */
[----:B------:R-:W-:-:S02]  /*ac50*/  SHF.R.U64 R48, R48, 0x3, RZ ;  /* 0x0000000330307819 */ /* 0x000fc400000012ff */
[----:B------:R-:W-:Y:S01]  /*ac60*/  SHF.R.U64 R52, R52, 0x3, RZ ;  /* 0x0000000334347819 */ /* 0x000fe200000012ff */
[----:B------:R-:W5:Y:S01]  /*ac70*/  LD.E.128 R56, desc[UR36][R56.64] ;  /* 0x0000002438387980 */ /* 0x000f62000c101d00 */
[----:B------:R-:W-:Y:S01]  /*ac80*/  SHF.R.U64 R11, R11, 0x3, RZ ;  /* 0x000000030b0b7819 */ /* 0x000fe200000012ff */
[----:B------:R-:W-:Y:S01]  /*ac90*/  UIADD3 UR4, UR11, UR4, URZ ;  /* 0x000000040b047290 */ /* 0x000fe2000fffe03f */
[--C-:B------:R-:W-:Y:S01]  /*aca0*/  SHF.R.S32.HI R0, RZ, 0x1f, R61.reuse ;  /* 0x0000001fff007819 */ /* 0x100fe2000001143d */
        /* <DEDUP_REMOVED lines=12> */
[----:B------:R-:W-:Y:S01]  /*ad70*/  ULDC.64 UR12, c[0x0][0xae0] ;  /* 0x0002b800000c7ab9 */ /* 0x000fe20000000a00 */
[----:B------:R-:W-:Y:S01]  /*ad80*/  IMAD R63, R3, R2, R22 ;  /* 0x00000002033f7224 */ /* 0x000fe200078e0216 */
[----:B------:R-:W5:Y:S01]  /*ad90*/  LD.E.128 R8, desc[UR36][R8.64] ;  /* 0x0000002408087980 */ /* 0x000f62000c101d00 */
[----:B------:R-:W-:-:S02]  /*ada0*/  IMAD R0, R0, UR12, RZ ;  /* 0x0000000c00007c24 */ /* 0x000fc4000f8e02ff */
[----:B------:R-:W-:Y:S01]  /*adb0*/  IMAD.U32 R21, RZ, RZ, UR11 ;  /* 0x0000000bff157e24 */ /* 0x000fe2000f8e00ff */
[----:B------:R-:W5:Y:S01]  /*adc0*/  LD.E.128 R4, desc[UR36][R4.64] ;  /* 0x0000002404047980 */ /* 0x000f62000c101d00 */
[----:B------:R-:W-:Y:S01]  /*add0*/  IMAD.U32 R20, RZ, RZ, UR10 ;  /* 0x0000000aff147e24 */ /* 0x000fe2000f8e00ff */
[----:B------:R-:W-:Y:S01]  /*ade0*/  ULDC.64 UR10, c[0x0][0xad8] ;  /* 0x0002b600000a7ab9 */ /* 0x000fe20000000a00 */
[----:B------:R-:W-:Y:S01]  /*adf0*/  IMAD.U32 R21, RZ, RZ, UR4 ;  /* 0x00000004ff157e24 */ /* 0x000fe2000f8e00ff */
[----:B------:R-:W5:Y:S01]  /*ae00*/  LD.E.128 R36, desc[UR36][R36.64] ;  /* 0x0000002424247980 */ /* 0x000f62000c101d00 */
[C---:B------:R-:W-:Y:S01]  /*ae10*/  IMAD R65, R61.reuse, UR13, R0 ;  /* 0x0000000d3d417c24 */ /* 0x040fe2000f8e0200 */
[----:B------:R-:W-:Y:S02]  /*ae20*/  SHF.R.S32.HI R0, RZ, 0x1f, R63 ;  /* 0x0000001fff007819 */ /* 0x000fe4000001143f */
[----:B------:R-:W5:Y:S01]  /*ae30*/  LD.E.128 R40, desc[UR36][R40.64] ;  /* 0x0000002428287980 */ /* 0x000f62000c101d00 */
[----:B------:R-:W-:-:S03]  /*ae40*/  IMAD.WIDE.U32 R2, R61, UR12, R20 ;  /* 0x0000000c3d027c25 */ /* 0x000fc6000f8e0014 */
[----:B------:R-:W5:Y:S04]  /*ae50*/  LD.E.128 R44, desc[UR36][R44.64] ;  /* 0x000000242c2c7980 */ /* 0x000f68000c101d00 */
        /* <DEDUP_REMOVED lines=10> */
[----:B------:R-:W-:Y:S01]  /*af00*/  VIADD R67, R216, UR43 ;  /* 0x0000002bd8437c36 */ /* 0x000fe20008000000 */
[----:B------:R-:W-:Y:S01]  /*af10*/  UIADD3 UR8, UR8, 0x30820, URZ ;  /* 0x0003082008087890 */ /* 0x000fe2000fffe03f */
[C---:B------:R-:W-:Y:S02]  /*af20*/  IMAD R65, R63.reuse, UR11, R0 ;  /* 0x0000000b3f417c24 */ /* 0x040fe4000f8e0200 */
[----:B------:R-:W-:Y:S01]  /*af30*/  IMAD.WIDE.U32 R2, R63, UR10, R2 ;  /* 0x0000000a3f027c25 */ /* 0x000fe2000f8e0002 */
[----:B------:R-:W-:Y:S01]  /*af40*/  ISETP.GE.AND P2, PT, R67, R16, PT ;  /* 0x000000104300720c */ /* 0x000fe20003f46270 */
[----:B------:R-:W-:Y:S01]  /*af50*/  ULDC.64 UR10, c[0x0][0xa80] ;  /* 0x0002a000000a7ab9 */ /* 0x000fe20000000a00 */
[----:B------:R-:W-:Y:S01]  /*af60*/  UPRMT UR8, URZ, 0x654, UR8 ;  /* 0x000006543f087896 */ /* 0x000fe20008000008 */
[----:B------:R-:W-:Y:S01]  /*af70*/  IMAD.IADD R3, R3, 0x1, R65 ;  /* 0x0000000103037824 */ /* 0x000fe200078e0241 */
[----:B------:R-:W-:Y:S01]  /*af80*/  LEA R0, P3, R2, UR10, 0x1 ;  /* 0x0000000a02007c11 */ /* 0x000fe2000f8608ff */
[----:B------:R-:W-:-:S03]  /*af90*/  VIADD R61, R67, 0x40 ;  /* 0x00000040433d7836 */ /* 0x000fc60000000000 */
[----:B------:R-:W-:Y:S01]  /*afa0*/  LEA.HI.X R22, R2, UR11, R3, 0x1, P3 ;  /* 0x0000000b02167c11 */ /* 0x000fe200098f0c03 */
[----:B------:R-:W-:Y:S01]  /*afb0*/  VIADD R21, R67, 0x20 ;  /* 0x0000002043157836 */ /* 0x000fe20000000000 */
[-C--:B------:R-:W-:Y:S01]  /*afc0*/  ISETP.GE.AND P1, PT, R61, R16.reuse, PT ;  /* 0x000000103d00720c */ /* 0x080fe20003f26270 */
[C---:B------:R-:W-:Y:S02]  /*afd0*/  VIADD R63, R69.reuse, 0x40 ;  /* 0x00000040453f7836 */ /* 0x040fe40000000000 */
[----:B------:R-:W-:Y:S01]  /*afe0*/  VIADD R65, R69, 0x80 ;  /* 0x0000008045417836 */ /* 0x000fe20000000000 */
[----:B0-----:R-:W-:Y:S01]  /*aff0*/  SYNCS.ARRIVE.TRANS64.RED.A1T0 RZ, [UR8], RZ ;  /* 0x000000ffffff79a7 */ /* 0x001fe20008100408 */
        /* <DEDUP_REMOVED lines=13> */
[-C--:B------:R-:W-:Y:S02]  /*b0d0*/  @!P3 LEA R20, P5, R63, R60.reuse, 0x1 ;  /* 0x0000003c3f14b211 */ /* 0x080fe400078a08ff */
[-C--:B--2---:R-:W-:Y:S02]  /*b0e0*/  @!P4 LEA.HI.X R3, R69, R61.reuse, R62, 0x1, P6 ;  /* 0x0000003d4503c211 */ /* 0x084fe400030f0c3e */
[----:B------:R-:W-:Y:S02]  /*b0f0*/  @!P2 LEA R60, P6, R65, R60, 0x1 ;  /* 0x0000003c413ca211 */ /* 0x000fe400078c08ff */
[-C--:B------:R-:W-:Y:S01]  /*b100*/  @!P3 LEA.HI.X R21, R63, R61.reuse, R64, 0x1, P5 ;  /* 0x0000003d3f15b211 */ /* 0x080fe200028f0c40 */
[----:B-----5:R0:W-:Y:S01]  /*b110*/  @!P4 ST.E.128 desc[UR36][R2.64], R4 ;  /* 0x000000040200c985 */ /* 0x0201e2000c101d24 */
[----:B------:R-:W-:-:S03]  /*b120*/  @!P2 LEA.HI.X R61, R65, R61, R66, 0x1, P6 ;  /* 0x0000003d413da211 */ /* 0x000fc600030f0c42 */
[----:B------:R0:W-:Y:S04]  /*b130*/  @!P3 ST.E.128 desc[UR36][R20.64], R28 ;  /* 0x0000001c1400b985 */ /* 0x0001e8000c101d24 */
[----:B------:R0:W-:Y:S02]  /*b140*/  @!P2 ST.E.128 desc[UR36][R60.64], R44 ;  /* 0x0000002c3c00a985 */ /* 0x0001e4000c101d24 */
.L_x_5694:
[----:B------:R-:W-:Y:S05]  /*b150*/  BSYNC B1 ;  /* 0x0000000000017941 */ /* 0x000fea0003800000 */
.L_x_5693:
        /* <DEDUP_REMOVED lines=17> */
.L_x_5696:
[----:B------:R-:W-:Y:S05]  /*b270*/  BSYNC B1 ;  /* 0x0000000000017941 */ /* 0x000fea0003800000 */
.L_x_5695:
        /* <DEDUP_REMOVED lines=17> */
.L_x_5698:
[----:B------:R-:W-:Y:S05]  /*b390*/  BSYNC B1 ;  /* 0x0000000000017941 */ /* 0x000fea0003800000 */
.L_x_5697:
[----:B0-----:R-:W-:Y:S01]  /*b3a0*/  VIADD R3, R67, 0x60 ;  /* 0x0000006043037836 */ /* 0x001fe20000000000 */
[----:B---3--:R-:W0:Y:S04]  /*b3b0*/  SHFL.IDX PT, R22, R22, 0x3, 0x181f ;  /* 0x00781f0016167f89 */ /* 0x008e2800000e0000 */
[----:B------:R-:W-:Y:S01]  /*b3c0*/  ISETP.GE.AND P0, PT, R3, R16, PT ;  /* 0x000000100300720c */ /* 0x000fe20003f06270 */
[----:B------:R-:W3:-:S12]  /*b3d0*/  SHFL.IDX PT, R0, R0, 0x3, 0x181f ;  /* 0x00781f0000007f89 */ /* 0x000ed800000e0000 */
[----:B------:R-:W-:Y:S05]  /*b3e0*/  @P0 BRA `(.L_x_5699) ;  /* 0x00000020001c0947 */ /* 0x000fea0003800000 */
[----:B------:R-:W-:Y:S02]  /*b3f0*/  ULDC UR4, c[0x0][0xac8] ;  /* 0x0002b20000047ab9 */ /* 0x000fe40000000800 */
[----:B------:R-:W-:Y:S02]  /*b400*/  ISETP.GE.AND P2, PT, R69, UR4, PT ;  /* 0x0000000445007c0c */ /* 0x000fe4000bf46270 */
[----:B------:R-:W-:-:S11]  /*b410*/  ISETP.GE.AND P3, PT, R63, UR4, PT ;  /* 0x000000043f007c0c */ /* 0x000fd6000bf66270 */
[-C--:B---3--:R-:W-:Y:S02]  /*b420*/  @!P2 LEA R2, P0, R69, R0.reuse, 0x1 ;  /* 0x000000004502a211 */ /* 0x088fe400078008ff */
        /* <DEDUP_REMOVED lines=11> */
.L_x_5692:
        /* <DEDUP_REMOVED lines=16> */
[----:B------:R-:W-:Y:S01]  /*b5e0*/  UIMAD.WIDE.U32 UR10, UR18, UR12, UR10 ;  /* 0x0000000c120a72a5 */ /* 0x000fe2000f8e000a */
[----:B------:R-:W-:Y:S01]  /*b5f0*/  SHF.R.S32.HI R88, RZ, 0x1f, R212 ;  /* 0x0000001fff587819 */ /* 0x000fe200000114d4 */
[----:B------:R-:W-:Y:S01]  /*b600*/  UPRMT UR8, URZ, 0x654, UR8 ;  /* 0x000006543f087896 */ /* 0x000fe20008000008 */
[----:B------:R-:W-:Y:S01]  /*b610*/  SHF.R.S32.HI R89, RZ, 0x1f, R213 ;  /* 0x0000001fff597819 */ /* 0x000fe200000114d5 */
[----:B------:R-:W-:Y:S01]  /*b620*/  UIMAD UR11, UR18, UR13, UR11 ;  /* 0x0000000d120b72a4 */ /* 0x000fe2000f8e020b */
[----:B------:R-:W-:-:S02]  /*b630*/  SHF.R.S32.HI R90, RZ, 0x1f, R214 ;  /* 0x0000001fff5a7819 */ /* 0x000fc400000114d6 */
        /* <DEDUP_REMOVED lines=12> */
[----:B------:R-:W-:-:S03]  /*b700*/  UIMAD UR4, UR17, UR13, UR11 ;  /* 0x0000000d110472a4 */ /* 0x000fc6000f8e020b */
[----:B------:R-:W-:Y:S01]  /*b710*/  ULDC.64 UR12, c[0x0][0xb30] ;  /* 0x0002cc00000c7ab9 */ /* 0x000fe20000000a00 */
[----:B------:R-:W-:Y:S02]  /*b720*/  IMAD R7, R3, R2, R13 ;  /* 0x0000000203077224 */ /* 0x000fe400078e020d */
[----:B------:R-:W-:Y:S02]  /*b730*/  IMAD R0, R0, UR12, RZ ;  /* 0x0000000c00007c24 */ /* 0x000fe4000f8e02ff */
[----:B------:R-:W-:Y:S01]  /*b740*/  IMAD.U32 R3, RZ, RZ, UR11 ;  /* 0x0000000bff037e24 */ /* 0x000fe2000f8e00ff */
[----:B------:R-:W-:Y:S01]  /*b750*/  MOV R3, UR4 ;  /* 0x0000000400037c02 */ /* 0x000fe20008000f00 */
[----:B------:R-:W-:Y:S01]  /*b760*/  IMAD.U32 R2, RZ, RZ, UR10 ;  /* 0x0000000aff027e24 */ /* 0x000fe2000f8e00ff */
        /* <DEDUP_REMOVED lines=22> */
[----:B------:R-:W-:-:S02]  /*b8d0*/  SHF.R.S32.HI R9, RZ, 0x1f, R195 ;  /* 0x0000001fff097819 */ /* 0x000fc400000114c3 */
[----:B------:R-:W-:Y:S02]  /*b8e0*/  SHF.R.S32.HI R12, RZ, 0x1f, R11 ;  /* 0x0000001fff0c7819 */ /* 0x000fe4000001140b */
[----:B------:R-:W-:Y:S01]  /*b8f0*/  SHF.R.S32.HI R15, RZ, 0x1f, R194 ;  /* 0x0000001fff0f7819 */ /* 0x000fe200000114c2 */
[----:B-12---:R-:W-:Y:S02]  /*b900*/  @!P4 IMAD.WIDE R4, R17, 0x4, R2 ;  /* 0x000000041104c825 */ /* 0x006fe400078e0202 */
[CC--:B------:R-:W-:Y:S02]  /*b910*/  @!P1 LEA R6, P5, R214.reuse, R2.reuse, 0x2 ;  /* 0x00000002d6069211 */ /* 0x0c0fe400078a10ff */
[----:B------:R-:W-:Y:S01]  /*b920*/  @!P2 LEA R8, P6, R195, R2, 0x2 ;  /* 0x00000002c308a211 */ /* 0x000fe200078c10ff */
[----:B------:R1:W-:Y:S01]  /*b930*/  @!P4 ST.E.64 desc[UR36][R4.64], R24 ;  /* 0x000000180400c985 */ /* 0x0003e2000c101b24 */
[----:B------:R-:W-:Y:S02]  /*b940*/  ISETP.GE.AND P4, PT, R13, UR4, PT ;  /* 0x000000040d007c0c */ /* 0x000fe4000bf86270 */
[----:B------:R-:W-:-:S02]  /*b950*/  @!P1 LEA.HI.X R7, R214, R3, R90, 0x2, P5 ;  /* 0x00000003d6079211 */ /* 0x000fc400028f145a */
[----:B------:R-:W-:Y:S02]  /*b960*/  ISETP.GE.AND P5, PT, R194, UR4, PT ;  /* 0x00000004c2007c0c */ /* 0x000fe4000bfa6270 */
[----:B------:R-:W-:Y:S01]  /*b970*/  @!P2 LEA.HI.X R9, R195, R3, R9, 0x2, P6 ;  /* 0x00000003c309a211 */ /* 0x000fe200030f1409 */
[----:B------:R2:W-:Y:S01]  /*b980*/  @!P1 ST.E.64 desc[UR36][R6.64], R28 ;  /* 0x0000001c06009985 */ /* 0x0005e2000c101b24 */
[----:B------:R-:W-:-:S03]  /*b990*/  @!P3 LEA R10, P6, R11, R2, 0x2 ;  /* 0x000000020b0ab211 */ /* 0x000fc600078c10ff */
[----:B------:R3:W-:Y:S01]  /*b9a0*/  @!P2 ST.E.64 desc[UR36][R8.64], R32 ;  /* 0x000000200800a985 */ /* 0x0007e2000c101b24 */
[----:B------:R-:W-:Y:S02]  /*b9b0*/  ISETP.GE.AND P2, PT, R193, UR4, PT ;  /* 0x00000004c1007c0c */ /* 0x000fe4000bf46270 */
[----:B-1----:R-:W-:Y:S02]  /*b9c0*/  SHF.R.S32.HI R5, RZ, 0x1f, R13 ;  /* 0x0000001fff057819 */ /* 0x002fe4000001140d */
[-C--:B------:R-:W-:Y:S02]  /*b9d0*/  @!P4 LEA R4, P1, R13, R2.reuse, 0x2 ;  /* 0x000000020d04c211 */ /* 0x080fe400078210ff */
[-C--:B------:R-:W-:Y:S02]  /*b9e0*/  @!P3 LEA.HI.X R11, R11, R3.reuse, R12, 0x2, P6 ;  /* 0x000000030b0bb211 */ /* 0x080fe400030f140c */
[----:B------:R-:W-:Y:S02]  /*b9f0*/  @!P4 LEA.HI.X R5, R13, R3, R5, 0x2, P1 ;  /* 0x000000030d05c211 */ /* 0x000fe400008f1405 */
[----:B------:R-:W-:Y:S01]  /*ba00*/  ISETP.GE.AND P1, PT, R192, UR4, PT ;  /* 0x00000004c0007c0c */ /* 0x000fe2000bf26270 */
[----:B------:R-:W-:Y:S01]  /*ba10*/  @!P3 ST.E.64 desc[UR36][R10.64], R36 ;  /* 0x000000240a00b985 */ /* 0x000fe2000c101b24 */
[----:B------:R-:W-:-:S02]  /*ba20*/  @!P5 LEA R12, P6, R194, R2, 0x2 ;  /* 0x00000002c20cd211 */ /* 0x000fc400078c10ff */
[----:B--2---:R-:W-:Y:S01]  /*ba30*/  SHF.R.S32.HI R7, RZ, 0x1f, R193 ;  /* 0x0000001fff077819 */ /* 0x004fe200000114c1 */
[----:B------:R1:W-:Y:S01]  /*ba40*/  @!P4 ST.E.64 desc[UR36][R4.64], R40 ;  /* 0x000000280400c985 */ /* 0x0003e2000c101b24 */
[----:B------:R-:W-:Y:S02]  /*ba50*/  @!P5 LEA.HI.X R13, R194, R3, R15, 0x2, P6 ;  /* 0x00000003c20dd211 */ /* 0x000fe400030f140f */
[----:B------:R-:W-:Y:S02]  /*ba60*/  ISETP.GE.AND P6, PT, R23, UR4, PT ;  /* 0x0000000417007c0c */ /* 0x000fe4000bfc6270 */
[----:B------:R-:W-:Y:S01]  /*ba70*/  @!P2 LEA R6, P4, R193, R2, 0x2 ;  /* 0x00000002c106a211 */ /* 0x000fe200078810ff */
[----:B------:R-:W-:Y:S01]  /*ba80*/  @!P5 ST.E.64 desc[UR36][R12.64], R44 ;  /* 0x0000002c0c00d985 */ /* 0x000fe2000c101b24 */
[----:B------:R-:W-:Y:S02]  /*ba90*/  ISETP.GE.AND P3, PT, R213, UR4, PT ;  /* 0x00000004d5007c0c */ /* 0x000fe4000bf66270 */
[----:B---3--:R-:W-:-:S02]  /*baa0*/  SHF.R.S32.HI R9, RZ, 0x1f, R192 ;  /* 0x0000001fff097819 */ /* 0x008fc400000114c0 */
[CC--:B------:R-:W-:Y:S02]  /*bab0*/  @!P1 LEA R8, P5, R192.reuse, R2.reuse, 0x2 ;  /* 0x00000002c0089211 */ /* 0x0c0fe400078a10ff */
[-C--:B------:R-:W-:Y:S02]  /*bac0*/  @!P2 LEA.HI.X R7, R193, R3.reuse, R7, 0x2, P4 ;  /* 0x00000003c107a211 */ /* 0x080fe400020f1407 */
[----:B------:R-:W-:Y:S02]  /*bad0*/  @!P1 LEA.HI.X R9, R192, R3, R9, 0x2, P5 ;  /* 0x00000003c0099211 */ /* 0x000fe400028f1409 */
[----:B------:R-:W-:Y:S01]  /*bae0*/  ISETP.GE.AND P4, PT, R212, UR4, PT ;  /* 0x00000004d4007c0c */ /* 0x000fe2000bf86270 */
[----:B------:R2:W-:Y:S01]  /*baf0*/  @!P2 ST.E.64 desc[UR36][R6.64], R48 ;  /* 0x000000300600a985 */ /* 0x0005e2000c101b24 */
[----:B-1----:R-:W-:Y:S02]  /*bb00*/  SHF.R.S32.HI R5, RZ, 0x1f, R23 ;  /* 0x0000001fff057819 */ /* 0x002fe40000011417 */
[----:B------:R-:W-:Y:S01]  /*bb10*/  @!P6 LEA R4, P2, R23, R2, 0x2 ;  /* 0x000000021704e211 */ /* 0x000fe200078410ff */
[----:B------:R1:W-:Y:S01]  /*bb20*/  @!P1 ST.E.64 desc[UR36][R8.64], R52 ;  /* 0x0000003408009985 */ /* 0x0003e2000c101b24 */
[----:B------:R-:W-:-:S02]  /*bb30*/  ISETP.GE.AND P5, PT, R211, UR4, PT ;  /* 0x00000004d3007c0c */ /* 0x000fc4000bfa6270 */
[-C--:B------:R-:W-:Y:S02]  /*bb40*/  @!P3 LEA R10, P1, R213, R2.reuse, 0x2 ;  /* 0x00000002d50ab211 */ /* 0x080fe400078210ff */
[-C--:B------:R-:W-:Y:S02]  /*bb50*/  @!P6 LEA.HI.X R5, R23, R3.reuse, R5, 0x2, P2 ;  /* 0x000000031705e211 */ /* 0x080fe400010f1405 */
[----:B------:R-:W-:Y:S02]  /*bb60*/  @!P3 LEA.HI.X R11, R213, R3, R89, 0x2, P1 ;  /* 0x00000003d50bb211 */ /* 0x000fe400008f1459 */
[----:B------:R-:W-:Y:S01]  /*bb70*/  ISETP.GE.AND P1, PT, R210, UR4, PT ;  /* 0x00000004d2007c0c */ /* 0x000fe2000bf26270 */
[----:B------:R3:W-:Y:S01]  /*bb80*/  @!P6 ST.E.64 desc[UR36][R4.64], R56 ;  /* 0x000000380400e985 */ /* 0x0007e2000c101b24 */
[-C--:B--2---:R-:W-:Y:S02]  /*bb90*/  @!P4 LEA R6, P6, R212, R2.reuse, 0x2 ;  /* 0x00000002d406c211 */ /* 0x084fe400078c10ff */
[----:B------:R-:W-:Y:S01]  /*bba0*/  ISETP.GE.AND P2, PT, R209, UR4, PT ;  /* 0x00000004d1007c0c */ /* 0x000fe2000bf46270 */
[----:B------:R2:W-:Y:S01]  /*bbb0*/  @!P3 ST.E.64 desc[UR36][R10.64], R60 ;  /* 0x0000003c0a00b985 */ /* 0x0005e2000c101b24 */
[----:B------:R-:W-:-:S02]  /*bbc0*/  @!P5 LEA R12, P3, R211, R2, 0x2 ;  /* 0x00000002d30cd211 */ /* 0x000fc400078610ff */
[-C--:B------:R-:W-:Y:S02]  /*bbd0*/  @!P4 LEA.HI.X R7, R212, R3.reuse, R88, 0x2, P6 ;  /* 0x00000003d407c211 */ /* 0x080fe400030f1458 */
[----:B------:R-:W-:-:S03]  /*bbe0*/  @!P5 LEA.HI.X R13, R211, R3, R22, 0x2, P3 ;  /* 0x00000003d30dd211 */ /* 0x000fc600018f1416 */
[----:B------:R4:W-:Y:S01]  /*bbf0*/  @!P4 ST.E.64 desc[UR36][R6.64], R64 ;  /* 0x000000400600c985 */ /* 0x0009e2000c101b24 */
[----:B------:R-:W-:Y:S02]  /*bc00*/  ISETP.GE.AND P4, PT, R208, UR4, PT ;  /* 0x00000004d0007c0c */ /* 0x000fe4000bf86270 */
[CC--:B-1----:R-:W-:Y:S01]  /*bc10*/  @!P1 LEA R8, P3, R210.reuse, R2.reuse, 0x2 ;  /* 0x00000002d2089211 */ /* 0x0c2fe200078610ff */
[----:B------:R1:W-:Y:S01]  /*bc20*/  @!P5 ST.E.64 desc[UR36][R12.64], R68 ;  /* 0x000000440c00d985 */ /* 0x0003e2000c101b24 */
[----:B------:R-:W-:Y:S02]  /*bc30*/  ISETP.GE.AND P5, PT, R207, UR4, PT ;  /* 0x00000004cf007c0c */ /* 0x000fe4000bfa6270 */
[----:B------:R-:W-:Y:S02]  /*bc40*/  @!P1 LEA.HI.X R9, R210, R3, R16, 0x2, P3 ;  /* 0x00000003d2099211 */ /* 0x000fe400018f1410 */
[----:B---3--:R-:W-:-:S03]  /*bc50*/  @!P2 LEA R4, P6, R209, R2, 0x2 ;  /* 0x00000002d104a211 */ /* 0x008fc600078c10ff */
[----:B------:R3:W-:Y:S01]  /*bc60*/  @!P1 ST.E.64 desc[UR36][R8.64], R72 ;  /* 0x0000004808009985 */ /* 0x0007e2000c101b24 */
[-C--:B------:R-:W-:Y:S02]  /*bc70*/  @!P2 LEA.HI.X R5, R209, R3.reuse, R229, 0x2, P6 ;  /* 0x00000003d105a211 */ /* 0x080fe400030f14e5 */
[----:B------:R-:W-:Y:S02]  /*bc80*/  ISETP.GE.AND P1, PT, R206, UR4, PT ;  /* 0x00000004ce007c0c */ /* 0x000fe4000bf26270 */
[CC--:B--2---:R-:W-:Y:S01]  /*bc90*/  @!P4 LEA R10, P3, R208.reuse, R2.reuse, 0x2 ;  /* 0x00000002d00ac211 */ /* 0x0c4fe200078610ff */
[----:B------:R2:W-:Y:S01]  /*bca0*/  @!P2 ST.E.64 desc[UR36][R4.64], R76 ;  /* 0x0000004c0400a985 */ /* 0x0005e2000c101b24 */
[----:B----4-:R-:W-:Y:S02]  /*bcb0*/  @!P5 LEA R6, P6, R207, R2, 0x2 ;  /* 0x00000002cf06d211 */ /* 0x010fe400078c10ff */
[----:B------:R-:W-:Y:S02]  /*bcc0*/  ISETP.GE.AND P2, PT, R205, UR4, PT ;  /* 0x00000004cd007c0c */ /* 0x000fe4000bf46270 */
[----:B------:R-:W-:-:S02]  /*bcd0*/  @!P4 LEA.HI.X R11, R208, R3, R228, 0x2, P3 ;  /* 0x00000003d00bc211 */ /* 0x000fc400018f14e4 */
[----:B------:R-:W-:Y:S02]  /*bce0*/  ISETP.GE.AND P3, PT, R204, UR4, PT ;  /* 0x00000004cc007c0c */ /* 0x000fe4000bf66270 */
[----:B------:R-:W-:Y:S01]  /*bcf0*/  @!P5 LEA.HI.X R7, R207, R3, R227, 0x2, P6 ;  /* 0x00000003cf07d211 */ /* 0x000fe200030f14e3 */
[----:B------:R-:W-:Y:S01]  /*bd00*/  @!P4 ST.E.64 desc[UR36][R10.64], R80 ;  /* 0x000000500a00c985 */ /* 0x000fe2000c101b24 */
[----:B-1----:R-:W-:-:S03]  /*bd10*/  @!P1 LEA R12, P4, R206, R2, 0x2 ;  /* 0x00000002ce0c9211 */ /* 0x002fc600078810ff */
[----:B------:R1:W-:Y:S01]  /*bd20*/  @!P5 ST.E.64 desc[UR36][R6.64], R84 ;  /* 0x000000540600d985 */ /* 0x0003e2000c101b24 */
[----:B------:R-:W-:Y:S02]  /*bd30*/  ISETP.GE.AND P5, PT, R203, UR4, PT ;  /* 0x00000004cb007c0c */ /* 0x000fe4000bfa6270 */
[-C--:B------:R-:W-:Y:S02]  /*bd40*/  @!P1 LEA.HI.X R13, R206, R3.reuse, R226, 0x2, P4 ;  /* 0x00000003ce0d9211 */ /* 0x080fe400020f14e2 */
[CC--:B---3--:R-:W-:Y:S02]  /*bd50*/  @!P2 LEA R8, P6, R205.reuse, R2.reuse, 0x2 ;  /* 0x00000002cd08a211 */ /* 0x0c8fe400078c10ff */
[----:B--2---:R-:W-:Y:S01]  /*bd60*/  @!P3 LEA R4, P4, R204, R2, 0x2 ;  /* 0x00000002cc04b211 */ /* 0x004fe200078810ff */
[----:B------:R2:W-:Y:S01]  /*bd70*/  @!P1 ST.E.64 desc[UR36][R12.64], R20 ;  /* 0x000000140c009985 */ /* 0x0005e2000c101b24 */
[----:B------:R-:W-:Y:S02]  /*bd80*/  @!P2 LEA.HI.X R9, R205, R3, R225, 0x2, P6 ;  /* 0x00000003cd09a211 */ /* 0x000fe400030f14e1 */
[----:B------:R-:W-:-:S02]  /*bd90*/  ISETP.GE.AND P1, PT, R202, UR4, PT ;  /* 0x00000004ca007c0c */ /* 0x000fc4000bf26270 */
[-C--:B------:R-:W-:Y:S01]  /*bda0*/  @!P3 LEA.HI.X R5, R204, R3.reuse, R224, 0x2, P4 ;  /* 0x00000003cc05b211 */ /* 0x080fe200020f14e0 */
[----:B------:R3:W-:Y:S01]  /*bdb0*/  @!P2 ST.E.64 desc[UR36][R8.64], R120 ;  /* 0x000000780800a985 */ /* 0x0007e2000c101b24 */
[----:B------:R-:W-:Y:S02]  /*bdc0*/  ISETP.GE.AND P4, PT, R201, UR4, PT ;  /* 0x00000004c9007c0c */ /* 0x000fe4000bf86270 */
[----:B-1----:R-:W-:Y:S01]  /*bdd0*/  @!P5 LEA R6, P6, R203, R2, 0x2 ;  /* 0x00000002cb06d211 */ /* 0x002fe200078c10ff */
[----:B------:R4:W-:Y:S01]  /*bde0*/  @!P3 ST.E.64 desc[UR36][R4.64], R122 ;  /* 0x0000007a0400b985 */ /* 0x0009e2000c101b24 */
[----:B------:R-:W-:Y:S02]  /*bdf0*/  ISETP.GE.AND P2, PT, R200, UR4, PT ;  /* 0x00000004c8007c0c */ /* 0x000fe4000bf46270 */
[----:B------:R-:W-:Y:S02]  /*be00*/  ISETP.GE.AND P3, PT, R199, UR4, PT ;  /* 0x00000004c7007c0c */ /* 0x000fe4000bf66270 */
[----:B------:R-:W-:-:S02]  /*be10*/  @!P5 LEA.HI.X R7, R203, R3, R223, 0x2, P6 ;  /* 0x00000003cb07d211 */ /* 0x000fc400030f14df */
[----:B------:R-:W-:-:S03]  /*be20*/  @!P1 LEA R10, P6, R202, R2, 0x2 ;  /* 0x00000002ca0a9211 */ /* 0x000fc600078c10ff */
[----:B------:R4:W-:Y:S01]  /*be30*/  @!P5 ST.E.64 desc[UR36][R6.64], R100 ;  /* 0x000000640600d985 */ /* 0x0009e2000c101b24 */
[CC--:B--2---:R-:W-:Y:S02]  /*be40*/  @!P4 LEA R12, P5, R201.reuse, R2.reuse, 0x2 ;  /* 0x00000002c90cc211 */ /* 0x0c4fe400078a10ff */
        /* <DEDUP_REMOVED lines=10> */
.L_x_5701:
[----:B------:R-:W-:Y:S05]  /*bef0*/  BSYNC B1 ;  /* 0x0000000000017941 */ /* 0x000fea0003800000 */
.L_x_5700:
        /* <DEDUP_REMOVED lines=15> */
[CC--:B------:R-:W-:Y:S02]  /*bff0*/  @!P4 LEA R6, P6, R214.reuse, R4.reuse, 0x2 ;  /* 0x00000004d606c211 */ /* 0x0c0fe400078c10ff */
[----:B------:R-:W-:Y:S01]  /*c000*/  @!P1 LEA R10, P5, R11, R4, 0x2 ;  /* 0x000000040b0a9211 */ /* 0x000fe200078a10ff */
[----:B------:R0:W-:Y:S01]  /*c010*/  @!P3 ST.E.64 desc[UR36][R2.64], R26 ;  /* 0x0000001a0200b985 */ /* 0x0001e2000c101b24 */
[----:B------:R-:W-:-:S02]  /*c020*/  @!P4 LEA.HI.X R7, R214, R5, R90, 0x2, P6 ;  /* 0x00000005d607c211 */ /* 0x000fc400030f145a */
[----:B------:R-:W-:Y:S02]  /*c030*/  ISETP.GE.AND P3, PT, R194, UR4, PT ;  /* 0x00000004c2007c0c */ /* 0x000fe4000bf66270 */
[-C--:B------:R-:W-:Y:S01]  /*c040*/  @!P2 LEA R12, P6, R9, R4.reuse, 0x2 ;  /* 0x00000004090ca211 */ /* 0x080fe200078c10ff */
[----:B------:R1:W-:Y:S01]  /*c050*/  @!P4 ST.E.64 desc[UR36][R6.64], R30 ;  /* 0x0000001e0600c985 */ /* 0x0003e2000c101b24 */
[-C--:B------:R-:W-:Y:S02]  /*c060*/  @!P1 LEA.HI.X R11, R11, R5.reuse, R0, 0x2, P5 ;  /* 0x000000050b0b9211 */ /* 0x080fe400028f1400 */
[----:B------:R-:W-:Y:S02]  /*c070*/  SHF.R.S32.HI R0, RZ, 0x1f, R195 ;  /* 0x0000001fff007819 */ /* 0x000fe400000114c3 */
[----:B------:R-:W-:Y:S02]  /*c080*/  @!P0 LEA R8, P5, R195, R4, 0x2 ;  /* 0x00000004c3088211 */ /* 0x000fe400078a10ff */
[----:B------:R-:W-:-:S02]  /*c090*/  @!P2 LEA.HI.X R13, R9, R5, R13, 0x2, P6 ;  /* 0x00000005090da211 */ /* 0x000fc400030f140d */
[----:B------:R-:W-:Y:S02]  /*c0a0*/  @!P0 LEA.HI.X R9, R195, R5, R0, 0x2, P5 ;  /* 0x00000005c3098211 */ /* 0x000fe400028f1400 */
[----:B------:R-:W-:Y:S02]  /*c0b0*/  ISETP.GE.AND P4, PT, R193, UR4, PT ;  /* 0x00000004c1007c0c */ /* 0x000fe4000bf86270 */
[----:B------:R-:W-:Y:S01]  /*c0c0*/  ISETP.GE.AND P5, PT, R192, UR4, PT ;  /* 0x00000004c0007c0c */ /* 0x000fe2000bfa6270 */
[----:B------:R-:W-:Y:S01]  /*c0d0*/  @!P0 ST.E.64 desc[UR36][R8.64], R34 ;  /* 0x0000002208008985 */ /* 0x000fe2000c101b24 */
[----:B------:R-:W-:Y:S02]  /*c0e0*/  SHF.R.S32.HI R0, RZ, 0x1f, R193 ;  /* 0x0000001fff007819 */ /* 0x000fe400000114c1 */
[----:B------:R-:W-:Y:S01]  /*c0f0*/  SHF.R.S32.HI R21, RZ, 0x1f, R192 ;  /* 0x0000001fff157819 */ /* 0x000fe200000114c0 */
[----:B------:R2:W-:Y:S01]  /*c100*/  @!P1 ST.E.64 desc[UR36][R10.64], R38 ;  /* 0x000000260a009985 */ /* 0x0005e2000c101b24 */
[----:B0-----:R-:W-:-:S03]  /*c110*/  @!P3 LEA R2, P1, R194, R4, 0x2 ;  /* 0x00000004c202b211 */ /* 0x001fc600078210ff */
[----:B------:R0:W-:Y:S01]  /*c120*/  @!P2 ST.E.64 desc[UR36][R12.64], R42 ;  /* 0x0000002a0c00a985 */ /* 0x0001e2000c101b24 */
[-C--:B------:R-:W-:Y:S02]  /*c130*/  @!P3 LEA.HI.X R3, R194, R5.reuse, R15, 0x2, P1 ;  /* 0x00000005c203b211 */ /* 0x080fe400008f140f */
[----:B------:R-:W-:Y:S02]  /*c140*/  ISETP.GE.AND P1, PT, R213, UR4, PT ;  /* 0x00000004d5007c0c */ /* 0x000fe4000bf26270 */
[----:B------:R-:W-:Y:S01]  /*c150*/  ISETP.GE.AND P2, PT, R23, UR4, PT ;  /* 0x0000000417007c0c */ /* 0x000fe2000bf46270 */
[----:B------:R3:W-:Y:S01]  /*c160*/  @!P3 ST.E.64 desc[UR36][R2.64], R46 ;  /* 0x0000002e0200b985 */ /* 0x0007e2000c101b24 */
[CC--:B-1----:R-:W-:Y:S02]  /*c170*/  @!P4 LEA R6, P0, R193.reuse, R4.reuse, 0x2 ;  /* 0x00000004c106c211 */ /* 0x0c2fe400078010ff */
[----:B------:R-:W-:Y:S02]  /*c180*/  @!P5 LEA R14, P6, R192, R4, 0x2 ;  /* 0x00000004c00ed211 */ /* 0x000fe400078c10ff */
[----:B------:R-:W-:-:S02]  /*c190*/  @!P4 LEA.HI.X R7, R193, R5, R0, 0x2, P0 ;  /* 0x00000005c107c211 */ /* 0x000fc400000f1400 */
[----:B------:R-:W-:Y:S02]  /*c1a0*/  ISETP.GE.AND P0, PT, R212, UR4, PT ;  /* 0x00000004d4007c0c */ /* 0x000fe4000bf06270 */
[----:B------:R-:W-:Y:S01]  /*c1b0*/  @!P5 LEA.HI.X R15, R192, R5, R21, 0x2, P6 ;  /* 0x00000005c00fd211 */ /* 0x000fe200030f1415 */
        /* <DEDUP_REMOVED lines=8> */
[----:B------:R-:W-:Y:S02]  /*c240*/  ISETP.GE.AND P3, PT, R209, UR4, PT ;  /* 0x00000004d1007c0c */ /* 0x000fe4000bf66270 */
[----:B------:R-:W-:Y:S02]  /*c250*/  @!P2 LEA.HI.X R9, R23, R5, R0, 0x2, P6 ;  /* 0x000000051709a211 */ /* 0x000fe400030f1400 */
[----:B0-----:R-:W-:-:S03]  /*c260*/  @!P0 LEA R12, P6, R212, R4, 0x2 ;  /* 0x00000004d40c8211 */ /* 0x001fc600078c10ff */
[----:B------:R0:W-:Y:S01]  /*c270*/  @!P2 ST.E.64 desc[UR36][R8.64], R58 ;  /* 0x0000003a0800a985 */ /* 0x0001e2000c101b24 */
[-C--:B------:R-:W-:Y:S02]  /*c280*/  @!P0 LEA.HI.X R13, R212, R5.reuse, R88, 0x2, P6 ;  /* 0x00000005d40d8211 */ /* 0x080fe400030f1458 */
[CC--:B---3--:R-:W-:Y:S01]  /*c290*/  @!P5 LEA R2, P6, R211.reuse, R4.reuse, 0x2 ;  /* 0x00000004d302d211 */ /* 0x0c8fe200078c10ff */
[----:B------:R3:W-:Y:S01]  /*c2a0*/  @!P1 ST.E.64 desc[UR36][R10.64], R62 ;  /* 0x0000003e0a009985 */ /* 0x0007e2000c101b24 */
[----:B------:R-:W-:Y:S02]  /*c2b0*/  ISETP.GE.AND P2, PT, R208, UR4, PT ;  /* 0x00000004d0007c0c */ /* 0x000fe4000bf46270 */
[----:B------:R-:W-:Y:S01]  /*c2c0*/  @!P5 LEA.HI.X R3, R211, R5, R22, 0x2, P6 ;  /* 0x00000005d303d211 */ /* 0x000fe200030f1416 */
[----:B------:R4:W-:Y:S01]  /*c2d0*/  @!P0 ST.E.64 desc[UR36][R12.64], R66 ;  /* 0x000000420c008985 */ /* 0x0009e2000c101b24 */
[-C--:B-1----:R-:W-:Y:S02]  /*c2e0*/  @!P4 LEA R6, P0, R210, R4.reuse, 0x2 ;  /* 0x00000004d206c211 */ /* 0x082fe400078010ff */
[----:B--2---:R-:W-:Y:S01]  /*c2f0*/  @!P3 LEA R14, P6, R209, R4, 0x2 ;  /* 0x00000004d10eb211 */ /* 0x004fe200078c10ff */
[----:B------:R1:W-:Y:S01]  /*c300*/  @!P5 ST.E.64 desc[UR36][R2.64], R70 ;  /* 0x000000460200d985 */ /* 0x0003e2000c101b24 */
[----:B------:R-:W-:-:S02]  /*c310*/  ISETP.GE.AND P1, PT, R207, UR4, PT ;  /* 0x00000004cf007c0c */ /* 0x000fc4000bf26270 */
[-C--:B------:R-:W-:Y:S02]  /*c320*/  @!P4 LEA.HI.X R7, R210, R5.reuse, R16, 0x2, P0 ;  /* 0x00000005d207c211 */ /* 0x080fe400000f1410 */
[----:B------:R-:W-:Y:S02]  /*c330*/  ISETP.GE.AND P0, PT, R206, UR4, PT ;  /* 0x00000004ce007c0c */ /* 0x000fe4000bf06270 */
[----:B------:R-:W-:Y:S01]  /*c340*/  @!P3 LEA.HI.X R15, R209, R5, R229, 0x2, P6 ;  /* 0x00000005d10fb211 */ /* 0x000fe200030f14e5 */
[----:B------:R2:W-:Y:S01]  /*c350*/  @!P4 ST.E.64 desc[UR36][R6.64], R74 ;  /* 0x0000004a0600c985 */ /* 0x0005e2000c101b24 */
[----:B0-----:R-:W-:-:S03]  /*c360*/  @!P2 LEA R8, P4, R208, R4, 0x2 ;  /* 0x00000004d008a211 */ /* 0x001fc600078810ff */
[----:B------:R-:W-:Y:S01]  /*c370*/  @!P3 ST.E.64 desc[UR36][R14.64], R78 ;  /* 0x0000004e0e00b985 */ /* 0x000fe2000c101b24 */
[----:B------:R-:W-:Y:S02]  /*c380*/  ISETP.GE.AND P3, PT, R205, UR4, PT ;  /* 0x00000004cd007c0c */ /* 0x000fe4000bf66270 */
[CC--:B---3--:R-:W-:Y:S02]  /*c390*/  @!P1 LEA R10, P5, R207.reuse, R4.reuse, 0x2 ;  /* 0x00000004cf0a9211 */ /* 0x0c8fe400078a10ff */
[-C--:B------:R-:W-:Y:S02]  /*c3a0*/  @!P2 LEA.HI.X R9, R208, R5.reuse, R228, 0x2, P4 ;  /* 0x00000005d009a211 */ /* 0x080fe400020f14e4 */
[----:B----4-:R-:W-:Y:S02]  /*c3b0*/  @!P0 LEA R12, P6, R206, R4, 0x2 ;  /* 0x00000004ce0c8211 */ /* 0x010fe400078c10ff */
[----:B------:R-:W-:Y:S01]  /*c3c0*/  ISETP.GE.AND P4, PT, R204, UR4, PT ;  /* 0x00000004cc007c0c */ /* 0x000fe2000bf86270 */
[----:B------:R0:W-:Y:S01]  /*c3d0*/  @!P2 ST.E.64 desc[UR36][R8.64], R82 ;  /* 0x000000520800a985 */ /* 0x0001e2000c101b24 */
        /* <DEDUP_REMOVED lines=11> */
[----:B------:R2:W-:Y:S01]  /*c490*/  @!P3 ST.E.64 desc[UR36][R2.64], R126 ;  /* 0x0000007e0200b985 */ /* 0x0005e2000c101b24 */
[CC--:B0-----:R-:W-:Y:S02]  /*c4a0*/  @!P2 LEA R8, P3, R203.reuse, R4.reuse, 0x2 ;  /* 0x00000004cb08a211 */ /* 0x0c1fe400078610ff */
[-C--:B------:R-:W-:Y:S02]  /*c4b0*/  @!P4 LEA.HI.X R7, R204, R5.reuse, R224, 0x2, P6 ;  /* 0x00000005cc07c211 */ /* 0x080fe400030f14e0 */
[-C--:B---3--:R-:W-:Y:S02]  /*c4c0*/  @!P1 LEA R10, P6, R202, R4.reuse, 0x2 ;  /* 0x00000004ca0a9211 */ /* 0x088fe400078c10ff */
[----:B------:R-:W-:Y:S01]  /*c4d0*/  @!P2 LEA.HI.X R9, R203, R5, R223, 0x2, P3 ;  /* 0x00000005cb09a211 */ /* 0x000fe200018f14df */
[----:B------:R2:W-:Y:S01]  /*c4e0*/  @!P4 ST.E.64 desc[UR36][R6.64], R128 ;  /* 0x000000800600c985 */ /* 0x0005e2000c101b24 */
[----:B-1----:R-:W-:-:S02]  /*c4f0*/  @!P0 LEA R12, P4, R201, R4, 0x2 ;  /* 0x00000004c90c8211 */ /* 0x002fc400078810ff */
[----:B------:R-:W-:Y:S01]  /*c500*/  @!P5 LEA R14, P3, R200, R4, 0x2 ;  /* 0x00000004c80ed211 */ /* 0x000fe200078610ff */
[----:B------:R2:W-:Y:S01]  /*c510*/  @!P2 ST.E.64 desc[UR36][R8.64], R102 ;  /* 0x000000660800a985 */ /* 0x0005e2000c101b24 */
[-C--:B------:R-:W-:Y:S02]  /*c520*/  @!P1 LEA.HI.X R11, R202, R5.reuse, R222, 0x2, P6 ;  /* 0x00000005ca0b9211 */ /* 0x080fe400030f14de */
        /* <DEDUP_REMOVED lines=11> */
.L_x_5690:
[----:B------:R-:W-:Y:S01]  /*c5e0*/  R2UR UR4, R197 ;  /* 0x00000000c50472ca */ /* 0x000fe200000e0000 */
[----:B------:R-:W-:Y:S01]  /*c5f0*/  ULDC.64 UR8, c[0x0][0xc00] ;  /* 0x0003000000087ab9 */ /* 0x000fe20000000a00 */
[----:B------:R-:W-:Y:S01]  /*c600*/  R2UR UR11, R215 ;  /* 0x00000000d70b72ca */ /* 0x000fe200000e0000 */
[----:B------:R-:W-:Y:S01]  /*c610*/  UISETP.NE.U32.AND UP0, UPT, UR8, URZ, UPT ;  /* 0x0000003f0800728c */ /* 0x000fe2000bf05070 */
[----:B------:R-:W-:-:S03]  /*c620*/  R2UR UR10, R22 ;  /* 0x00000000160a72ca */ /* 0x000fc600000e0000 */
        /* <DEDUP_REMOVED lines=32> */
.L_x_5702:
        /* <DEDUP_REMOVED lines=8> */
[----:B------:R-:W-:Y:S02]  /*c8b0*/  IMAD.U32 R3, RZ, RZ, UR43 ;  /* 0x0000002bff037e24 */ /* 0x000fe4000f8e00ff */
[----:B-1---5:R-:W-:-:S03]  /*c8c0*/  IMAD R2, R0, R9, RZ ;  /* 0x0000000900027224 */ /* 0x022fc600078e02ff */
        /* <DEDUP_REMOVED lines=52> */
.L_x_5704:
[----:B------:R-:W-:Y:S05]  /*cc10*/  BSYNC B1 ;  /* 0x0000000000017941 */ /* 0x000fea0003800000 */
.L_x_5703:
[----:B------:R-:W-:-:S13]  /*cc20*/  R2UR UR8, R22 ;  /* 0x00000000160872ca */ /* 0x000fda00000e0000 */
[----:B------:R-:W-:-:S06]  /*cc30*/  UISETP.GT.AND UP0, UPT, UR8, 0x1, UPT ;  /* 0x000000010800788c */ /* 0x000fcc000bf04270 */
[----:B------:R-:W-:-:S13]  /*cc40*/  PLOP3.LUT P0, PT, PT, PT, UP0, 0x80, 0x0 ;  /* 0x000000000000781c */ /* 0x000fda0003f0f008 */
[----:B------:R-:W-:Y:S05]  /*cc50*/  @P0 BRA `(.L_x_5699) ;  /* 0x0000000800000947 */ /* 0x000fea0003800000 */
[----:B------:R-:W1:Y:S01]  /*cc60*/  LDC R11, c[0x0][0xbe8] ;  /* 0x0002fa00ff0b7b82 */ /* 0x000e620000000800 */
[----:B------:R-:W-:Y:S01]  /*cc70*/  ULDC.64 UR14, c[0x0][0xaa0] ;  /* 0x0002a800000e7ab9 */ /* 0x000fe20000000a00 */
[----:B------:R-:W-:Y:S01]  /*cc80*/  R2UR UR16, R198 ;  /* 0x00000000c61072ca */ /* 0x000fe200000e0000 */
[----:B------:R-:W-:Y:S01]  /*cc90*/  UIMAD UR10, UR21, UR14, URZ ;  /* 0x0000000e150a72a4 */ /* 0x000fe2000f8e023f */
[----:B------:R-:W-:Y:S01]  /*cca0*/  IMAD R2, R19, 0x20, R216 ;  /* 0x0000002013027824 */ /* 0x000fe200078e02d8 */
[----:B------:R-:W-:Y:S01]  /*ccb0*/  UIMAD.WIDE.U32 UR8, UR4, UR14, URZ ;  /* 0x0000000e040872a5 */ /* 0x000fe2000f8e003f */
[----:B------:R-:W-:Y:S01]  /*ccc0*/  VIADD R8, R216, UR43 ;  /* 0x0000002bd8087c36 */ /* 0x000fe20008000000 */
[----:B------:R-:W-:Y:S01]  /*ccd0*/  UIMAD UR10, UR4, UR15, UR10 ;  /* 0x0000000f040a72a4 */ /* 0x000fe2000f8e020a */
[----:B------:R-:W-:Y:S01]  /*cce0*/  VIADD R6, R2, UR43 ;  /* 0x0000002b02067c36 */ /* 0x000fe20008000000 */
[----:B------:R-:W-:Y:S02]  /*ccf0*/  BSSY B1, `(.L_x_5705) ;  /* 0x0000040000017945 */ /* 0x000fe40003800000 */
[----:B------:R-:W-:Y:S01]  /*cd00*/  UIADD3 UR9, UR9, UR10, URZ ;  /* 0x0000000a09097290 */ /* 0x000fe2000fffe03f */
[----:B0-----:R-:W-:-:S02]  /*cd10*/  IMAD.MOV.U32 R5, RZ, RZ, R6 ;  /* 0x000000ffff057224 */ /* 0x001fc400078e0006 */
        /* <DEDUP_REMOVED lines=20> */
[----:B------:R-:W-:Y:S02]  /*ce60*/  IMAD.U32 R2, RZ, RZ, UR12 ;  /* 0x0000000cff027e24 */ /* 0x000fe4000f8e00ff */
[C---:B------:R-:W-:Y:S01]  /*ce70*/  IMAD R9, R5.reuse, UR9, R4 ;  /* 0x0000000905097c24 */ /* 0x040fe2000f8e0204 */
[----:B------:R-:W-:Y:S01]  /*ce80*/  SHF.R.S32.HI R4, RZ, 0x1f, R7 ;  /* 0x0000001fff047819 */ /* 0x000fe20000011407 */
[----:B------:R-:W-:Y:S01]  /*ce90*/  IMAD.WIDE.U32 R2, R5, UR8, R2 ;  /* 0x0000000805027c25 */ /* 0x000fe2000f8e0002 */
[----:B------:R-:W-:-:S03]  /*cea0*/  ULDC.64 UR8, c[0x0][0xad8] ;  /* 0x0002b60000087ab9 */ /* 0x000fc60000000a00 */
        /* <DEDUP_REMOVED lines=36> */
.L_x_5706:
[----:B------:R-:W-:Y:S05]  /*d0f0*/  BSYNC B1 ;  /* 0x0000000000017941 */ /* 0x000fea0003800000 */
.L_x_5705:
        /* <DEDUP_REMOVED lines=17> */
.L_x_5708:
[----:B------:R-:W-:Y:S05]  /*d210*/  BSYNC B1 ;  /* 0x0000000000017941 */ /* 0x000fea0003800000 */
.L_x_5707:
        /* <DEDUP_REMOVED lines=17> */
.L_x_5710:
[----:B------:R-:W-:Y:S05]  /*d330*/  BSYNC B1 ;  /* 0x0000000000017941 */ /* 0x000fea0003800000 */
.L_x_5709:
        /* <DEDUP_REMOVED lines=8> */
[----:B------:R-:W-:-:S09]  /*d3c0*/  ISETP.GE.AND P5, PT, R13, UR4, PT ;  /* 0x000000040d007c0c */ /* 0x000fd2000bfa6270 */
[-C--:B---3--:R-:W-:Y:S02]  /*d3d0*/  @!P3 LEA R14, P0, R7, R2.reuse, 0x1 ;  /* 0x00000002070eb211 */ /* 0x088fe400078008ff */
[-C--:B------:R-:W-:Y:S02]  /*d3e0*/  @!P4 LEA R8, P1, R9, R2.reuse, 0x1 ;  /* 0x000000020908c211 */ /* 0x080fe400078208ff */
[----:B------:R-:W-:Y:S02]  /*d3f0*/  @!P5 LEA R2, P2, R13, R2, 0x1 ;  /* 0x000000020d02d211 */ /* 0x000fe400078408ff */
[-C--:B--2---:R-:W-:Y:S02]  /*d400*/  @!P3 LEA.HI.X R15, R7, R5.reuse, R12, 0x1, P0 ;  /* 0x00000005070fb211 */ /* 0x084fe400000f0c0c */
[-C--:B------:R-:W-:Y:S02]  /*d410*/  @!P4 LEA.HI.X R9, R9, R5.reuse, R6, 0x1, P1 ;  /* 0x000000050909c211 */ /* 0x080fe400008f0c06 */
[----:B------:R-:W-:Y:S01]  /*d420*/  @!P5 LEA.HI.X R3, R13, R5, R10, 0x1, P2 ;  /* 0x000000050d03d211 */ /* 0x000fe200010f0c0a */
[----:B------:R1:W-:Y:S04]  /*d430*/  @!P3 ST.E.128 desc[UR36][R14.64], RZ ;  /* 0x000000ff0e00b985 */ /* 0x0003e8000c101d24 */
[----:B------:R1:W-:Y:S04]  /*d440*/  @!P4 ST.E.128 desc[UR36][R8.64], RZ ;  /* 0x000000ff0800c985 */ /* 0x0003e8000c101d24 */
[----:B------:R1:W-:Y:S02]  /*d450*/  @!P5 ST.E.128 desc[UR36][R2.64], RZ ;  /* 0x000000ff0200d985 */ /* 0x0003e4000c101d24 */
.L_x_5699:
[----:B------:R-:W-:Y:S05]  /*d460*/  BSYNC B0 ;  /* 0x0000000000007941 */ /* 0x000fea0003800000 */
.L_x_5689:
[----:B------:R-:W-:Y:S02]  /*d470*/  ULDC UR4, c[0x0][0xc3c] ;  /* 0x00030f0000047ab9 */ /* 0x000fe40000000800 */
[----:B------:R-:W-:-:S06]  /*d480*/  UISETP.GE.AND UP0, UPT, UR7, UR4, UPT ;  /* 0x000000040700728c */ /* 0x000fcc000bf06270 */
[----:B------:R-:W-:-:S13]  /*d490*/  PLOP3.LUT P0, PT, PT, PT, UP0, 0x80, 0x0 ;  /* 0x000000000000781c */ /* 0x000fda0003f0f008 */
[----:B------:R-:W-:Y:S05]  /*d4a0*/  @!P0 BRA `(.L_x_5711) ;  /* 0xffffff3800c08947 */ /* 0x000fea000383ffff */
[----:B------:R-:W-:Y:S05]  /*d4b0*/  EXIT ;  /* 0x000000000000794d */ /* 0x000fea0003800000 */
.L_x_5646:
        /* <DEDUP_REMOVED lines=16> */
.L_x_5712:
        /* <DEDUP_REMOVED lines=43> */
.L_x_5716:
        /* <DEDUP_REMOVED lines=35> */
.L_x_5714:
        /* <DEDUP_REMOVED lines=13> */
.L_x_5717:
        /* <DEDUP_REMOVED lines=62> */
.L_x_5718:
        /* <DEDUP_REMOVED lines=12> */
[----:B0-----:R-:W-:-:S05]  /*e010*/  IADD3 R11, RZ, -R3, RZ ;  /* 0x80000003ff0b7210 */ /* 0x001fca0007ffe0ff */
        /* <DEDUP_REMOVED lines=48> */
.L_x_5719:
[----:B------:R-:W-:-:S05]  /*e320*/  LOP3.LUT R17, RZ, R2, RZ, 0x33, !PT ;  /* 0x00000002ff117212 */ /* 0x000fca00078e33ff */
[----:B------:R-:W-:Y:S01]  /*e330*/  IMAD.IADD R17, R6, 0x1, R17 ;  /* 0x0000000106117824 */ /* 0x000fe200078e0211 */
[----:B------:R-:W-:Y:S06]  /*e340*/  BRA `(.L_x_5720) ;  /* 0x0000000000147947 */ /* 0x000fec0003800000 */
.L_x_5715:
[----:B------:R-:W-:Y:S01]  /*e350*/  ULDC UR4, c[0x0][0xc3c] ;  /* 0x00030f0000047ab9 */ /* 0x000fe20000000800 */
[----:B------:R-:W-:Y:S02]  /*e360*/  IMAD.MOV.U32 R17, RZ, RZ, RZ ;  /* 0x000000ffff117224 */ /* 0x000fe400078e00ff */
[----:B------:R-:W-:Y:S02]  /*e370*/  IMAD.U32 R16, RZ, RZ, UR6 ;  /* 0x00000006ff107e24 */ /* 0x000fe4000f8e00ff */
[----:B------:R-:W-:Y:S02]  /*e380*/  IMAD.MOV.U32 R18, RZ, RZ, RZ ;  /* 0x000000ffff127224 */ /* 0x000fe400078e00ff */
[----:B------:R-:W-:-:S07]  /*e390*/  IMAD.U32 R19, RZ, RZ, UR4 ;  /* 0x00000004ff137e24 */ /* 0x000fce000f8e00ff */
.L_x_5720:
[----:B------:R-:W-:-:S13]  /*e3a0*/  ISETP.NE.AND P0, PT, R7, RZ, PT ;  /* 0x000000ff0700720c */ /* 0x000fda0003f05270 */
[----:B------:R-:W0:Y:S01]  /*e3b0*/  @!P0 S2R R3, SR_CgaCtaId ;  /* 0x0000000000038919 */ /* 0x000e220000008800 */
[----:B------:R-:W-:-:S04]  /*e3c0*/  @!P0 MOV R2, 0x400 ;  /* 0x0000040000028802 */ /* 0x000fc80000000f00 */
[----:B0-----:R-:W-:-:S05]  /*e3d0*/  @!P0 LEA R2, R3, R2, 0x18 ;  /* 0x0000000203028211 */ /* 0x001fca00078ec0ff */
[----:B------:R1:W-:Y:S01]  /*e3e0*/  @!P0 STS.128 [R2+0x308d0], R16 ;  /* 0x0308d01002008388 */ /* 0x0003e20000000c00 */
[----:B------:R-:W-:Y:S06]  /*e3f0*/  BAR.ARV 0x5, 0x180 ;  /* 0x0146000000007b1d */ /* 0x000fec0000002000 */
.L_x_5713:
        /* <DEDUP_REMOVED lines=30> */
.L_x_5786:
[----:B0-----:R-:W0:Y:S02]  /*e5e0*/  LDC.64 R2, c[0x0][0xc88] ;  /* 0x00032200ff027b82 */ /* 0x001e240000000a00 */
[----:B0-----:R-:W-:-:S05]  /*e5f0*/  IMAD.WIDE R2, R19, 0x4, R2 ;  /* 0x0000000413027825 */ /* 0x001fca00078e0202 */
[----:B------:R-:W2:Y:S01]  /*e600*/  LDG.E R29, desc[UR36][R2.64] ;  /* 0x00000024021d7981 */ /* 0x000ea2000c1e1900 */
        /* <DEDUP_REMOVED lines=14> */
[----:B-1----:R1:W2:Y:S01]  /*e6f0*/  @P0 LDG.E R6, desc[UR36][R2.64] ;  /* 0x0000002402060981 */ /* 0x0022a2000c1e1900 */
        /* <DEDUP_REMOVED lines=31> */
.L_x_5722:
        /* <DEDUP_REMOVED lines=9> */
.L_x_5723:
        /* <DEDUP_REMOVED lines=9> */
.L_x_5724:
[----:B------:R-:W4:Y:S01]  /*ea10*/  LDL R4, [R1+0xc] ;  /* 0x00000c0001047983 */ /* 0x000f220000100800 */
[----:B012---:R-:W0:Y:S01]  /*ea20*/  LDC R0, c[0x0][0x448] ;  /* 0x00011200ff007b82 */ /* 0x007e220000000800 */
[----:B-----5:R-:W-:Y:S01]  /*ea30*/  IMAD.IADD R37, R37, 0x1, -R6 ;  /* 0x0000000125257824 */ /* 0x020fe200078e0a06 */
[----:B------:R-:W-:Y:S01]  /*ea40*/  LOP3.LUT R23, R23, 0xffffff7f, RZ, 0xc0, !PT ;  /* 0xffffff7f17177812 */ /* 0x000fe200078ec0ff */
[----:B------:R-:W-:Y:S01]  /*ea50*/  BSSY B0, `(.L_x_5725) ;  /* 0x0000038000007945 */ /* 0x000fe20003800000 */
[----:B0-----:R-:W-:Y:S01]  /*ea60*/  ISETP.NE.AND P0, PT, R0, 0x1, PT ;  /* 0x000000010000780c */ /* 0x001fe20003f05270 */
[----:B------:R-:W-:-:S04]  /*ea70*/  IMAD.SHL.U32 R0, R17, 0x80, RZ ;  /* 0x0000008011007824 */ /* 0x000fc800078e00ff */
[----:B------:R-:W-:-:S08]  /*ea80*/  VIADD R0, R0, 0x7f ;  /* 0x0000007f00007836 */ /* 0x000fd00000000000 */
[----:B---3--:R-:W0:Y:S01]  /*ea90*/  @P0 LDC R3, c[0x0][0x44c] ;  /* 0x00011300ff030b82 */ /* 0x008e220000000800 */
[----:B------:R-:W-:-:S07]  /*eaa0*/  @P0 LOP3.LUT R23, R23, 0x80, RZ, 0xfc, !PT ;  /* 0x0000008017170812 */ /* 0x000fce00078efcff */
[----:B------:R-:W1:Y:S01]  /*eab0*/  @P0 LDC R5, c[0x0][0x450] ;  /* 0x00011400ff050b82 */ /* 0x000e620000000800 */
[----:B0-----:R-:W-:-:S05]  /*eac0*/  @P0 IMAD.HI.U32 R2, R0, R3, RZ ;  /* 0x0000000300020227 */ /* 0x001fca00078e00ff */
[----:B-1----:R-:W-:Y:S01]  /*ead0*/  @P0 SHF.R.U32.HI R0, RZ, R5, R2 ;  /* 0x00000005ff000219 */ /* 0x002fe20000011602 */
[----:B------:R-:W-:-:S04]  /*eae0*/  VIADD R2, R37, 0x5f ;  /* 0x0000005f25027836 */ /* 0x000fc80000000000 */
[----:B------:R-:W-:Y:S01]  /*eaf0*/  IMAD.HI R2, R2, 0x2aaaaaab, RZ ;  /* 0x2aaaaaab02027827 */ /* 0x000fe200078e02ff */
[----:B----4-:R-:W-:-:S05]  /*eb00*/  IADD3 R3, R37, 0x60, -R4 ;  /* 0x0000006025037810 */ /* 0x010fca0007ffe804 */
[----:B------:R-:W-:Y:S01]  /*eb10*/  IMAD.IADD R0, R3, 0x1, R0 ;  /* 0x0000000103007824 */ /* 0x000fe200078e0200 */
[----:B------:R-:W-:-:S03]  /*eb20*/  SHF.R.U32.HI R3, RZ, 0x1f, R2 ;  /* 0x0000001fff037819 */ /* 0x000fc60000011602 */
[----:B------:R-:W-:Y:S01]  /*eb30*/  IMAD.HI R4, R0, 0x2aaaaaab, RZ ;  /* 0x2aaaaaab00047827 */ /* 0x000fe200078e02ff */
[----:B------:R-:W-:Y:S02]  /*eb40*/  LEA.HI.SX32 R0, R2, R3, 0x1c ;  /* 0x0000000302007211 */ /* 0x000fe400078fe2ff */
[----:B------:R-:W-:Y:S02]  /*eb50*/  LOP3.LUT R2, R18, 0xff000000, RZ, 0xc0, !PT ;  /* 0xff00000012027812 */ /* 0x000fe400078ec0ff */
[----:B------:R-:W-:Y:S02]  /*eb60*/  SHF.R.U32.HI R3, RZ, 0x1f, R4 ;  /* 0x0000001fff037819 */ /* 0x000fe40000011604 */
[----:B------:R-:W-:Y:S02]  /*eb70*/  SHF.R.U32.HI R2, RZ, 0x8, R2 ;  /* 0x00000008ff027819 */ /* 0x000fe40000011602 */
[----:B------:R-:W-:-:S04]  /*eb80*/  LEA.HI.SX32 R3, R4, R3, 0x1c ;  /* 0x0000000304037211 */ /* 0x000fc800078fe2ff */
[----:B------:R-:W-:Y:S02]  /*eb90*/  VIMNMX R0, R0, R3, PT ;  /* 0x0000000300007248 */ /* 0x000fe40003fe0100 */
[----:B------:R-:W-:Y:S02]  /*eba0*/  LOP3.LUT R3, R18, 0xff0000, RZ, 0xc0, !PT ;  /* 0x00ff000012037812 */ /* 0x000fe400078ec0ff */
[----:B------:R-:W-:Y:S02]  /*ebb0*/  ISETP.GE.AND P0, PT, R0, 0x1, PT ;  /* 0x000000010000780c */ /* 0x000fe40003f06270 */
[----:B------:R-:W-:Y:S01]  /*ebc0*/  LEA.HI R2, R3, R2, RZ, 0x10 ;  /* 0x0000000203027211 */ /* 0x000fe200078f80ff */
[----:B------:R-:W-:-:S03]  /*ebd0*/  IMAD.MOV.U32 R3, RZ, RZ, RZ ;  /* 0x000000ffff037224 */ /* 0x000fc600078e00ff */
[----:B------:R-:W-:-:S07]  /*ebe0*/  LOP3.LUT R4, R2, 0xff, RZ, 0xc0, !PT ;  /* 0x000000ff02047812 */ /* 0x000fce00078ec0ff */
        /* <DEDUP_REMOVED lines=30> */
.L_x_5726:
[----:B------:R-:W-:Y:S05]  /*edd0*/  BSYNC B0 ;  /* 0x0000000000007941 */ /* 0x000fea0003800000 */
.L_x_5725:
        /* <DEDUP_REMOVED lines=24> */
.L_x_5728:
        /* <DEDUP_REMOVED lines=20> */
.L_x_5731:
[----:B------:R-:W-:Y:S05]  /*f0a0*/  BSYNC B6 ;  /* 0x0000000000067941 */ /* 0x000fea0003800000 */
.L_x_5730:
        /* <DEDUP_REMOVED lines=20> */
.L_x_5734:
        /* <DEDUP_REMOVED lines=15> */
.L_x_5733:
[----:B------:R-:W-:Y:S05]  /*f2e0*/  BSYNC B6 ;  /* 0x0000000000067941 */ /* 0x000fea0003800000 */
.L_x_5732:
        /* <DEDUP_REMOVED lines=22> */
[----:B------:R-:W-:Y:S02]  /*f450*/  LOP3.LUT R26, R18, 0xffff, RZ, 0xc0, !PT ;  /* 0x0000ffff121a7812 */ /* 0x000fe400078ec0ff */
[----:B--2---:R-:W-:Y:S02]  /*f460*/  IADD3 R25, R2, -0x1, RZ ;  /* 0xffffffff02197810 */ /* 0x004fe40007ffe0ff */
[----:B------:R-:W1:Y:S03]  /*f470*/  @P2 LDC R2, c[0x0][0x438] ;  /* 0x00010e00ff022b82 */ /* 0x000e660000000800 */
[----:B------:R-:W-:-:S05]  /*f480*/  IMAD R0, R25, 0x60, R20 ;  /* 0x0000006019007824 */ /* 0x000fca00078e0214 */
[C---:B------:R-:W-:Y:S01]  /*f490*/  ISETP.GE.AND P0, PT, R0.reuse, R37, PT ;  /* 0x000000250000720c */ /* 0x040fe20003f06270 */
[----:B---3--:R-:W-:-:S03]  /*f4a0*/  IMAD.IADD R0, R0, 0x1, R21 ;  /* 0x0000000100007824 */ /* 0x008fc600078e0215 */
[----:B------:R-:W-:Y:S01]  /*f4b0*/  ISETP.GT.U32.OR P0, PT, R20, 0x5f, P0 ;  /* 0x0000005f1400780c */ /* 0x000fe20000704470 */
[----:B0-----:R-:W-:-:S04]  /*f4c0*/  @P2 IMAD.HI.U32 R3, R0, R3, RZ ;  /* 0x0000000300032227 */ /* 0x001fc800078e00ff */
[----:B------:R-:W-:Y:S01]  /*f4d0*/  IMAD.MOV.U32 R4, RZ, RZ, R0 ;  /* 0x000000ffff047224 */ /* 0x000fe200078e0000 */
[----:B-1----:R-:W-:-:S07]  /*f4e0*/  @P2 SHF.R.U32.HI R4, RZ, R2, R3 ;  /* 0x00000002ff042219 */ /* 0x002fce0000011603 */
[----:B------:R-:W0:Y:S01]  /*f4f0*/  @!P0 LDC.64 R2, c[0x0][0x428] ;  /* 0x00010a00ff028b82 */ /* 0x000e220000000a00 */
[----:B------:R-:W-:-:S04]  /*f500*/  IMAD.MOV R5, RZ, RZ, -R4 ;  /* 0x000000ffff057224 */ /* 0x000fc800078e0a04 */
[----:B------:R-:W-:Y:S01]  /*f510*/  IMAD R0, R6, R5, R0 ;  /* 0x0000000506007224 */ /* 0x000fe200078e0200 */
[----:B----4-:R-:W-:Y:S02]  /*f520*/  SHF.R.S32.HI R6, RZ, 0x1f, R30 ;  /* 0x0000001fff067819 */ /* 0x010fe4000001141e */
[----:B------:R-:W-:-:S03]  /*f530*/  @!P0 SHF.R.S32.HI R5, RZ, 0x1f, R4 ;  /* 0x0000001fff058819 */ /* 0x000fc60000011404 */
[----:B------:R0:W-:Y:S02]  /*f540*/  STL [R1+0x8], R6 ;  /* 0x0000080601007387 */ /* 0x0001e40000100800 */
[-C--:B0-----:R-:W-:Y:S02]  /*f550*/  @!P0 IMAD R6, R6, R2.reuse, RZ ;  /* 0x0000000206068224 */ /* 0x081fe400078e02ff */
[----:B------:R-:W-:-:S04]  /*f560*/  @!P0 IMAD.WIDE.U32 R4, R30, R2, R4 ;  /* 0x000000021e048225 */ /* 0x000fc800078e0004 */
[----:B------:R-:W-:Y:S02]  /*f570*/  @!P0 IMAD R6, R30, R3, R6 ;  /* 0x000000031e068224 */ /* 0x000fe400078e0206 */
[----:B------:R-:W0:Y:S01]  /*f580*/  @!P0 LDC.64 R2, c[0x0][0x418] ;  /* 0x00010600ff028b82 */ /* 0x000e220000000a00 */
[----:B------:R-:W-:Y:S01]  /*f590*/  ISETP.GE.AND P2, PT, R31, UR4, PT ;  /* 0x000000041f007c0c */ /* 0x000fe2000bf46270 */
[----:B------:R-:W-:-:S12]  /*f5a0*/  @!P0 IMAD.IADD R6, R5, 0x1, R6 ;  /* 0x0000000105068824 */ /* 0x000fd800078e0206 */
[----:B------:R-:W-:Y:S02]  /*f5b0*/  @P2 LOP3.LUT R23, R23, 0x4, RZ, 0xfc, !PT ;  /* 0x0000000417172812 */ /* 0x000fe400078efcff */
[----:B0-----:R-:W-:-:S04]  /*f5c0*/  @!P0 LEA R2, P1, R4, R2, 0x2 ;  /* 0x0000000204028211 */ /* 0x001fc800078210ff */
[----:B------:R-:W-:Y:S01]  /*f5d0*/  @!P0 LEA.HI.X R3, R4, R3, R6, 0x2, P1 ;  /* 0x0000000304038211 */ /* 0x000fe200008f1406 */
[----:B------:R-:W-:Y:S01]  /*f5e0*/  IMAD.MOV.U32 R4, RZ, RZ, RZ ;  /* 0x000000ffff047224 */ /* 0x000fe200078e00ff */
[----:B------:R-:W-:Y:S02]  /*f5f0*/  ISETP.GE.AND P1, PT, R33, UR4, PT ;  /* 0x0000000421007c0c */ /* 0x000fe4000bf26270 */
[----:B------:R-:W-:-:S03]  /*f600*/  LOP3.LUT R23, R23, 0xfffffffd, RZ, 0xc0, !PT ;  /* 0xfffffffd17177812 */ /* 0x000fc600078ec0ff */
[----:B------:R0:W5:Y:S01]  /*f610*/  @!P0 LDG.E R4, desc[UR36][R2.64] ;  /* 0x0000002402048981 */ /* 0x000162000c1e1900 */
[----:B------:R-:W-:-:S07]  /*f620*/  ISETP.GE.AND P0, PT, R32, UR4, PT ;  /* 0x0000000420007c0c */ /* 0x000fce000bf06270 */
[----:B------:R-:W-:Y:S01]  /*f630*/  @P1 LOP3.LUT R23, R23, 0x2, RZ, 0xfc, !PT ;  /* 0x0000000217171812 */ /* 0x000fe200078efcff */
[----:B0-----:R-:W-:-:S03]  /*f640*/  IMAD.U32 R2, RZ, RZ, UR38 ;  /* 0x00000026ff027e24 */ /* 0x001fc6000f8e00ff */
[----:B------:R-:W-:-:S04]  /*f650*/  LOP3.LUT R23, R23, 0xfffffffe, RZ, 0xc0, !PT ;  /* 0xfffffffe17177812 */ /* 0x000fc800078ec0ff */
[----:B------:R-:W-:Y:S01]  /*f660*/  @P0 LOP3.LUT R23, R23, 0x1, RZ, 0xfc, !PT ;  /* 0x0000000117170812 */ /* 0x000fe200078efcff */
[----:B------:R-:W-:Y:S06]  /*f670*/  BRA.DIV UR5, `(.L_x_5735) ;  /* 0x0000004605187947 */ /* 0x000fec000b800000 */
.L_x_5803:
        /* <DEDUP_REMOVED lines=8> */
.L_x_5736:
        /* <DEDUP_REMOVED lines=23> */
.L_x_5804:
[----:B------:R-:W-:Y:S05]  /*f870*/  BSYNC B0 ;  /* 0x0000000000007941 */ /* 0x000fea0003800000 */
.L_x_5737:
        /* <DEDUP_REMOVED lines=90> */
.L_x_5818:
        /* <DEDUP_REMOVED lines=12> */
.L_x_5740:
        /* <DEDUP_REMOVED lines=10> */
.L_x_5741:
        /* <DEDUP_REMOVED lines=35> */
.L_x_5743:
[----:B------:R-:W-:Y:S05]  /*101b0*/  BSYNC B6 ;  /* 0x0000000000067941 */ /* 0x000fea0003800000 */
.L_x_5742:
[----:B------:R-:W3:Y:S01]  /*101c0*/  LDL.LU.64 R2, [R1+0x18] ;  /* 0x0000180001027983 */ /* 0x000ee20000300a00 */
[----:B------:R-:W0:Y:S01]  /*101d0*/  LDC R0, c[0x0][0x448] ;  /* 0x00011200ff007b82 */ /* 0x000e220000000800 */
[----:B------:R-:W-:Y:S02]  /*101e0*/  ULDC.64 UR4, c[0x0][0x2d8] ;  /* 0x0000b60000047ab9 */ /* 0x000fe40000000a00 */
[----:B------:R-:W4:Y:S04]  /*101f0*/  LDL.LU R20, [R1+0x10] ;  /* 0x0000100001147983 */ /* 0x000f280000300800 */
[----:B------:R1:W5:Y:S01]  /*10200*/  LDL R9, [R1+0xc] ;  /* 0x00000c0001097983 */ /* 0x0003620000100800 */
[----:B------:R-:W2:Y:S01]  /*10210*/  S2R R21, SR_TID.X ;  /* 0x0000000000157919 */ /* 0x000ea20000002100 */
[----:B0-----:R-:W-:-:S13]  /*10220*/  ISETP.NE.AND P6, PT, R0, 0x1, PT ;  /* 0x000000010000780c */ /* 0x001fda0003fc5270 */
[----:B------:R-:W0:Y:S01]  /*10230*/  @P6 LDC R4, c[0x0][0x44c] ;  /* 0x00011300ff046b82 */ /* 0x000e220000000800 */
[----:B--2---:R-:W-:-:S07]  /*10240*/  LOP3.LUT R21, R21, 0x7f, RZ, 0xc0, !PT ;  /* 0x0000007f15157812 */ /* 0x004fce00078ec0ff */
[----:B------:R-:W2:Y:S01]  /*10250*/  @P6 LDC R5, c[0x0][0x450] ;  /* 0x00011400ff056b82 */ /* 0x000ea20000000800 */
[----:B------:R-:W-:Y:S02]  /*10260*/  SHF.R.U32.HI R0, RZ, 0x3, R21 ;  /* 0x00000003ff007819 */ /* 0x000fe40000011615 */
[----:B------:R-:W1:Y:S02]  /*10270*/  S2R R21, SR_TID.X ;  /* 0x0000000000157919 */ /* 0x000e640000002100 */
[----:B-1----:R-:W-:-:S05]  /*10280*/  IMAD.SHL.U32 R21, R21, 0x10, RZ ;  /* 0x0000001015157824 */ /* 0x002fca00078e00ff */
[----:B------:R-:W-:-:S05]  /*10290*/  LOP3.LUT R21, R0, 0x70, R21, 0xf8, !PT ;  /* 0x0000007000157812 */ /* 0x000fca00078ef815 */
[----:B------:R-:W-:-:S04]  /*102a0*/  IMAD R0, R17, 0x80, R21 ;  /* 0x0000008011007824 */ /* 0x000fc800078e0215 */
[----:B0-----:R-:W-:-:S04]  /*102b0*/  @P6 IMAD.HI.U32 R6, R0, R4, RZ ;  /* 0x0000000400066227 */ /* 0x001fc800078e00ff */
[----:B------:R-:W-:Y:S01]  /*102c0*/  IMAD.MOV.U32 R4, RZ, RZ, R0 ;  /* 0x000000ffff047224 */ /* 0x000fe200078e0000 */
[----:B--2---:R-:W-:-:S05]  /*102d0*/  @P6 SHF.R.U32.HI R4, RZ, R5, R6 ;  /* 0x00000005ff046219 */ /* 0x004fca0000011606 */
[----:B------:R-:W-:Y:S02]  /*102e0*/  IMAD.MOV R6, RZ, RZ, -R4 ;  /* 0x000000ffff067224 */ /* 0x000fe400078e0a04 */
[----:B---3--:R-:W-:Y:S02]  /*102f0*/  IMAD.MOV.U32 R3, RZ, RZ, R35 ;  /* 0x000000ffff037224 */ /* 0x008fe400078e0023 */
[----:B------:R-:W-:-:S04]  /*10300*/  IMAD.WIDE.U32 R2, R26, UR4, R2 ;  /* 0x000000041a027c25 */ /* 0x000fc8000f8e0002 */
[----:B------:R-:W-:Y:S01]  /*10310*/  IMAD R3, R26, UR5, R3 ;  /* 0x000000051a037c24 */ /* 0x000fe2000f8e0203 */
[----:B------:R-:W-:Y:S02]  /*10320*/  ULDC.64 UR4, c[0x0][0x2e0] ;  /* 0x0000b80000047ab9 */ /* 0x000fe40000000a00 */
[----:B----4-:R-:W-:Y:S02]  /*10330*/  IMAD R5, R20, UR4, RZ ;  /* 0x0000000414057c24 */ /* 0x010fe4000f8e02ff */
[----:B------:R-:W-:-:S04]  /*10340*/  IMAD.WIDE.U32 R2, R29, UR4, R2 ;  /* 0x000000041d027c25 */ /* 0x000fc8000f8e0002 */
[----:B------:R-:W-:Y:S01]  /*10350*/  IMAD R5, R29, UR5, R5 ;  /* 0x000000051d057c24 */ /* 0x000fe2000f8e0205 */
[----:B------:R-:W0:Y:S01]  /*10360*/  S2R R20, SR_TID.X ;  /* 0x0000000000147919 */ /* 0x000e220000002100 */
[----:B------:R-:W-:Y:S02]  /*10370*/  ULDC.64 UR4, c[0x0][0x2d0] ;  /* 0x0000b40000047ab9 */ /* 0x000fe40000000a00 */
[----:B------:R-:W-:Y:S02]  /*10380*/  IMAD.IADD R3, R3, 0x1, R5 ;  /* 0x0000000103037824 */ /* 0x000fe400078e0205 */
[----:B------:R-:W1:Y:S01]  /*10390*/  LDC R5, c[0x0][0x448] ;  /* 0x00011200ff057b82 */ /* 0x000e620000000800 */
        /* <DEDUP_REMOVED lines=22> */
[----:B------:R-:W-:Y:S10]  /*10500*/  BRA.DIV UR5, `(.L_x_5744) ;  /* 0x0000003e05e47947 */ /* 0x000ff4000b800000 */
        /* <DEDUP_REMOVED lines=79> */
.L_x_5835:
        /* <DEDUP_REMOVED lines=12> */
.L_x_5746:
[----:B------:R-:W-:Y:S05]  /*10ac0*/  BSYNC B0 ;  /* 0x0000000000007941 */ /* 0x000fea0003800000 */
.L_x_5745:
[----:B------:R-:W-:Y:S01]  /*10ad0*/  NOP ;  /* 0x0000000000007918 */ /* 0x000fe20000000000 */
[----:B------:R-:W-:-:S13]  /*10ae0*/  PLOP3.LUT P0, PT, PT, PT, PT, 0x80, 0x0 ;  /* 0x000000000000781c */ /* 0x000fda0003f0f070 */
.L_x_5747:
        /* <DEDUP_REMOVED lines=20> */
.L_x_5836:
[----:B------:R-:W-:Y:S05]  /*10c30*/  BSYNC B0 ;  /* 0x0000000000007941 */ /* 0x000fea0003800000 */
.L_x_5748:
        /* <DEDUP_REMOVED lines=11> */
.L_x_5764:
        /* <DEDUP_REMOVED lines=26> */
[----:B------:R-:W-:Y:S02]  /*10e90*/  MOV R0, RZ ;  /* 0x000000ff00007202 */ /* 0x000fe40000000f00 */
[----:B--2---:R-:W-:-:S04]  /*10ea0*/  @!P5 LEA R4, P0, R2, R4, 0x2 ;  /* 0x000000040204d211 */ /* 0x004fc800078010ff */
        /* <DEDUP_REMOVED lines=15> */
.L_x_5752:
[----:B------:R-:W-:Y:S01]  /*10fa0*/  IMAD R6, R27, 0x8, R22 ;  /* 0x000000081b067824 */ /* 0x000fe200078e0216 */
[----:B------:R-:W-:Y:S01]  /*10fb0*/  SHF.L.U32 R3, R28, 0x1f, RZ ;  /* 0x0000001f1c037819 */ /* 0x000fe200000006ff */
[----:B------:R-:W-:Y:S03]  /*10fc0*/  BSSY B1, `(.L_x_5753) ;  /* 0x0000003000017945 */ /* 0x000fe60003800000 */
[----:B------:R-:W0:Y:S02]  /*10fd0*/  SYNCS.PHASECHK.TRANS64.TRYWAIT P0, [R6+URZ+0x30840], R3 ;  /* 0x03084003060075a7 */ /* 0x000e24000800017f */
[----:B0-----:R-:W-:Y:S05]  /*10fe0*/  @!P0 BRA `(.L_x_5754) ;  /* 0x0000003c00dc8947 */ /* 0x001fea0003800000 */
.L_x_5837:
[----:B------:R-:W-:Y:S05]  /*10ff0*/  BSYNC B1 ;  /* 0x0000000000017941 */ /* 0x000fea0003800000 */
.L_x_5753:
        /* <DEDUP_REMOVED lines=63> */
.L_x_5851:
        /* <DEDUP_REMOVED lines=11> */
.L_x_5756:
        /* <DEDUP_REMOVED lines=10> */
.L_x_5757:
[----:B------:R2:W-:Y:S01]  /*11540*/  SYNCS.ARRIVE.TRANS64.A1T0 RZ, [R6+URZ+0x30830], RZ ;  /* 0x030830ff06ff79a7 */ /* 0x0005e2000810003f */
[----:B------:R-:W-:Y:S05]  /*11550*/  @!P5 BRA `(.L_x_5758) ;  /* 0x000000000004d947 */ /* 0x000fea0003800000 */
[----:B------:R-:W-:Y:S01]  /*11560*/  BPT.TRAP 0x1 ;  /* 0x000000040000795c */ /* 0x000fe20000300000 */
.L_x_5758:
[----:B-1----:R-:W-:Y:S01]  /*11570*/  SHF.L.U32 R2, R17, 0x1f, RZ ;  /* 0x0000001f11027819 */ /* 0x002fe200000006ff */
[----:B--2---:R-:W-:Y:S01]  /*11580*/  IMAD R6, R10, 0x8, R22 ;  /* 0x000000080a067824 */ /* 0x004fe200078e0216 */
[----:B------:R-:W-:Y:S01]  /*11590*/  BSSY B1, `(.L_x_5759) ;  /* 0x0000004000017945 */ /* 0x000fe20003800000 */
[----:B0-----:R-:W-:Y:S02]  /*115a0*/  IMAD R7, R29, -0x60, R37 ;  /* 0xffffffa01d077824 */ /* 0x001fe400078e0225 */
[----:B------:R-:W0:Y:S02]  /*115b0*/  SYNCS.PHASECHK.TRANS64.TRYWAIT P0, [R6+URZ+0x30860], R2 ;  /* 0x03086002060075a7 */ /* 0x000e24000800017f */
[----:B0-----:R-:W-:Y:S05]  /*115c0*/  @!P0 BRA `(.L_x_5760) ;  /* 0x0000004000588947 */ /* 0x001fea0003800000 */
.L_x_5852:
[----:B------:R-:W-:Y:S05]  /*115d0*/  BSYNC B1 ;  /* 0x0000000000017941 */ /* 0x000fea0003800000 */
.L_x_5759:
        /* <DEDUP_REMOVED lines=60> */
.L_x_5866:
        /* <DEDUP_REMOVED lines=29> */
.L_x_5762:
        /* <DEDUP_REMOVED lines=10> */
.L_x_5763:
        /* <DEDUP_REMOVED lines=8> */
.L_x_5751:
[----:B------:R-:W-:Y:S05]  /*11c90*/  BSYNC B0 ;  /* 0x0000000000007941 */ /* 0x000fea0003800000 */
.L_x_5750:
        /* <DEDUP_REMOVED lines=17> */
.L_x_5766:
[----:B------:R-:W-:Y:S05]  /*11db0*/  BSYNC B0 ;  /* 0x0000000000007941 */ /* 0x000fea0003800000 */
.L_x_5765:
[----:B------:R-:W-:-:S13]  /*11dc0*/  LOP3.LUT P0, RZ, R23, 0x10, RZ, 0xc0, !PT ;  /* 0x0000001017ff7812 */ /* 0x000fda000780c0ff */
[----:B------:R-:W-:Y:S05]  /*11dd0*/  @!P0 BRA `(.L_x_5767) ;  /* 0x0000000000048947 */ /* 0x000fea0003800000 */
[----:B------:R-:W-:Y:S01]  /*11de0*/  BPT.TRAP 0x1 ;  /* 0x000000040000795c */ /* 0x000fe20000300000 */
.L_x_5767:
[----:B------:R-:W-:Y:S01]  /*11df0*/  IMAD R0, R27, 0x8, R22 ;  /* 0x000000081b007824 */ /* 0x000fe200078e0216 */
[----:B0-----:R-:W-:Y:S01]  /*11e00*/  SHF.L.U32 R3, R28, 0x1f, RZ ;  /* 0x0000001f1c037819 */ /* 0x001fe200000006ff */
[----:B------:R-:W-:Y:S01]  /*11e10*/  BSSY B0, `(.L_x_5768) ;  /* 0x0000004000007945 */ /* 0x000fe20003800000 */
[----:B------:R-:W-:Y:S02]  /*11e20*/  IMAD R6, R25, -0x60, R37 ;  /* 0xffffffa019067824 */ /* 0x000fe400078e0225 */
[----:B------:R-:W0:Y:S02]  /*11e30*/  SYNCS.PHASECHK.TRANS64.TRYWAIT P0, [R0+URZ+0x30860], R3 ;  /* 0x03086003000075a7 */ /* 0x000e24000800017f */
[----:B0-----:R-:W-:Y:S05]  /*11e40*/  @!P0 BRA `(.L_x_5769) ;  /* 0x00000040005c8947 */ /* 0x001fea0003800000 */
.L_x_5867:
[----:B------:R-:W-:Y:S05]  /*11e50*/  BSYNC B0 ;  /* 0x0000000000007941 */ /* 0x000fea0003800000 */
.L_x_5768:
        /* <DEDUP_REMOVED lines=65> */
.L_x_5881:
        /* <DEDUP_REMOVED lines=13> */
.L_x_5771:
        /* <DEDUP_REMOVED lines=10> */
.L_x_5772:
[----:B------:R1:W-:Y:S01]  /*123e0*/  SYNCS.ARRIVE.TRANS64.A1T0 RZ, [R0+URZ+0x30850], RZ ;  /* 0x030850ff00ff79a7 */ /* 0x0003e2000810003f */
[----:B------:R-:W-:-:S05]  /*123f0*/  VIADD R27, R27, 0x1 ;  /* 0x000000011b1b7836 */ /* 0x000fca0000000000 */
[----:B------:R-:W-:-:S04]  /*12400*/  ISETP.NE.AND P0, PT, R27, 0x2, PT ;  /* 0x000000021b00780c */ /* 0x000fc80003f05270 */
[----:B0-----:R-:W-:Y:S02]  /*12410*/  SEL R3, RZ, 0x1, P0 ;  /* 0x00000001ff037807 */ /* 0x001fe40000000000 */
[----:B------:R-:W-:Y:S02]  /*12420*/  SEL R27, R27, RZ, P0 ;  /* 0x000000ff1b1b7207 */ /* 0x000fe40000000000 */
[----:B-1----:R-:W-:-:S07]  /*12430*/  LOP3.LUT R28, R28, R3, RZ, 0x3c, !PT ;  /* 0x000000031c1c7212 */ /* 0x002fce00078e3cff */
.L_x_5729:
[----:B------:R-:W-:Y:S05]  /*12440*/  BSYNC B7 ;  /* 0x0000000000077941 */ /* 0x000fea0003800000 */
.L_x_5727:
        /* <DEDUP_REMOVED lines=8> */
[----:B------:R1:W2:Y:S01]  /*124d0*/  LDS.128 R16, [R22+0x308d0] ;  /* 0x0308d00016107984 */ /* 0x0002a20000000c00 */
[----:B------:R-:W-:Y:S06]  /*124e0*/  BAR.ARV 0x4, 0x180 ;  /* 0x0106000000007b1d */ /* 0x000fec0000002000 */
[----:B------:R-:W-:Y:S05]  /*124f0*/  BRA `(.L_x_5774) ;  /* 0x0000000c00d47947 */ /* 0x000fea0003800000 */
.L_x_5773:
        /* <DEDUP_REMOVED lines=43> */
.L_x_5891:
[----:B------:R-:W-:Y:S02]  /*127b0*/  ULDC UR4, c[0x0][0xc38] ;  /* 0x00030e0000047ab9 */ /* 0x000fe40000000800 */
[----:B------:R-:W-:-:S04]  /*127c0*/  IMAD.U32 R5, RZ, RZ, UR4 ;  /* 0x00000004ff057e24 */ /* 0x000fc8000f8e00ff */
[----:B-1----:R-:W-:-:S04]  /*127d0*/  IMAD R14, R14, R5, RZ ;  /* 0x000000050e0e7224 */ /* 0x002fc800078e02ff */
[----:B------:R-:W-:-:S05]  /*127e0*/  IMAD.IADD R7, R7, 0x1, R14 ;  /* 0x0000000107077824 */ /* 0x000fca00078e020e */
[----:B------:R-:W-:-:S13]  /*127f0*/  ISETP.GT.AND P6, PT, R7, R0, PT ;  /* 0x000000000700720c */ /* 0x000fda0003fc4270 */
[----:B------:R-:W-:Y:S05]  /*12800*/  @P6 BRA `(.L_x_5776) ;  /* 0x0000000000a46947 */ /* 0x000fea0003800000 */
.L_x_5779:
        /* <DEDUP_REMOVED lines=35> */
.L_x_5899:
[----:B------:R-:W-:Y:S02]  /*12a40*/  ULDC UR4, c[0x0][0xc38] ;  /* 0x00030e0000047ab9 */ /* 0x000fe40000000800 */
[----:B------:R-:W-:-:S04]  /*12a50*/  IMAD.U32 R5, RZ, RZ, UR4 ;  /* 0x00000004ff057e24 */ /* 0x000fc8000f8e00ff */
[----:B-1----:R-:W-:-:S04]  /*12a60*/  IMAD R14, R14, R5, RZ ;  /* 0x000000050e0e7224 */ /* 0x002fc800078e02ff */
[----:B------:R-:W-:-:S05]  /*12a70*/  IMAD.IADD R7, R14, 0x1, R7 ;  /* 0x000000010e077824 */ /* 0x000fca00078e0207 */
[----:B------:R-:W-:-:S13]  /*12a80*/  ISETP.GT.AND P6, PT, R7, R0, PT ;  /* 0x000000000700720c */ /* 0x000fda0003fc4270 */
[----:B------:R-:W-:Y:S05]  /*12a90*/  @!P6 BRA `(.L_x_5779) ;  /* 0xfffffffc005ce947 */ /* 0x000fea000383ffff */
.L_x_5776:
        /* <DEDUP_REMOVED lines=10> */
.L_x_5904:
[----:B------:R-:W-:-:S13]  /*12b40*/  ISETP.NE.AND P0, PT, R3, RZ, PT ;  /* 0x000000ff0300720c */ /* 0x000fda0003f05270 */
[----:B------:R-:W-:Y:S05]  /*12b50*/  @!P0 BRA `(.L_x_5781) ;  /* 0x0000000000108947 */ /* 0x000fea0003800000 */
[----:B------:R-:W-:Y:S01]  /*12b60*/  UMOV UR4, 0xffffffff ;  /* 0xffffffff00047882 */ /* 0x000fe20000000000 */
[----:B-1----:R-:W-:Y:S02]  /*12b70*/  VIADD R12, R12, 0xffffffff ;  /* 0xffffffff0c0c7836 */ /* 0x002fe40000000000 */
[----:B------:R-:W-:Y:S05]  /*12b80*/  BRA.DIV UR4, `(.L_x_5782) ;  /* 0x0000004604747947 */ /* 0x000fea000b800000 */
[----:B------:R4:W1:Y:S02]  /*12b90*/  SHFL.IDX PT, R6, R2, R12, 0x1f ;  /* 0x00001f0c02067589 */ /* 0x00086400000e0000 */
.L_x_5781:
        /* <DEDUP_REMOVED lines=53> */
[----:B------:R-:W-:-:S04]  /*12ef0*/  @!P1 LOP3.LUT R5, RZ, R8, RZ, 0x33, !PT ;  /* 0x00000008ff059212 */ /* 0x000fc800078e33ff */
[----:B------:R-:W-:Y:S01]  /*12f00*/  IADD3 R3, -R5, RZ, RZ ;  /* 0x000000ff05037210 */ /* 0x000fe20007ffe1ff */
[----:B------:R-:W-:-:S04]  /*12f10*/  IMAD R5, R8, 0x1000000, R5 ;  /* 0x0100000008057824 */ /* 0x000fc800078e0205 */
[----:B------:R-:W-:-:S04]  /*12f20*/  IMAD R8, R8, R3, R6 ;  /* 0x0000000308087224 */ /* 0x000fc800078e0206 */
[----:B------:R-:W-:Y:S01]  /*12f30*/  IMAD R18, R8, 0x10000, R5 ;  /* 0x0001000008127824 */ /* 0x000fe200078e0205 */
[----:B------:R-:W-:Y:S06]  /*12f40*/  BRA `(.L_x_5784) ;  /* 0x0000000000f07947 */ /* 0x000fec0003800000 */
.L_x_5783:
        /* <DEDUP_REMOVED lines=60> */
.L_x_5784:
[----:B------:R-:W-:-:S05]  /*13310*/  LOP3.LUT R2, RZ, R2, RZ, 0x33, !PT ;  /* 0x00000002ff027212 */ /* 0x000fca00078e33ff */
[----:B------:R-:W-:Y:S01]  /*13320*/  IMAD.IADD R17, R17, 0x1, R2 ;  /* 0x0000000111117824 */ /* 0x000fe200078e0202 */
[----:B------:R-:W-:Y:S06]  /*13330*/  BRA `(.L_x_5785) ;  /* 0x00000000001c7947 */ /* 0x000fec0003800000 */
.L_x_5777:
[----:B------:R-:W-:Y:S01]  /*13340*/  UMOV UR4, URZ ;  /* 0x0000003f00047c82 */ /* 0x000fe20008000000 */
[----:B------:R-:W-:Y:S01]  /*13350*/  UMOV UR5, URZ ;  /* 0x0000003f00057c82 */ /* 0x000fe20008000000 */
[----:B------:R-:W-:Y:S01]  /*13360*/  ULDC UR6, c[0x0][0xc3c] ;  /* 0x00030f0000067ab9 */ /* 0x000fe20000000800 */
[----:B------:R-:W-:Y:S02]  /*13370*/  IMAD.MOV.U32 R16, RZ, RZ, R0 ;  /* 0x000000ffff107224 */ /* 0x000fe400078e0000 */
[----:B------:R-:W-:Y:S02]  /*13380*/  IMAD.U32 R17, RZ, RZ, UR4 ;  /* 0x00000004ff117e24 */ /* 0x000fe4000f8e00ff */
[----:B------:R-:W-:Y:S02]  /*13390*/  IMAD.U32 R18, RZ, RZ, UR5 ;  /* 0x00000005ff127e24 */ /* 0x000fe4000f8e00ff */
[----:B------:R-:W-:-:S07]  /*133a0*/  IMAD.U32 R19, RZ, RZ, UR6 ;  /* 0x00000006ff137e24 */ /* 0x000fce000f8e00ff */
.L_x_5785:
        /* <DEDUP_REMOVED lines=10> */
.L_x_5774:
[----:B------:R-:W-:Y:S02]  /*13450*/  ULDC UR4, c[0x0][0xc3c] ;  /* 0x00030f0000047ab9 */ /* 0x000fe40000000800 */
[----:B--2---:R-:W-:-:S13]  /*13460*/  ISETP.GE.AND P0, PT, R19, UR4, PT ;  /* 0x0000000413007c0c */ /* 0x004fda000bf06270 */
[----:B------:R-:W-:Y:S05]  /*13470*/  @!P0 BRA `(.L_x_5786) ;  /* 0xffffffb000588947 */ /* 0x000fea000383ffff */
[----:B------:R-:W-:Y:S05]  /*13480*/  BSYNC B8 ;  /* 0x0000000000087941 */ /* 0x000fea0003800000 */
.L_x_5721:
[----:B------:R-:W2:Y:S01]  /*13490*/  LDL.LU R0, [R1+0x24] ;  /* 0x0000240001007983 */ /* 0x000ea20000300800 */
[----:B------:R-:W-:Y:S01]  /*134a0*/  BSSY B0, `(.L_x_5787) ;  /* 0x000000b000007945 */ /* 0x000fe20003800000 */
[----:B------:R-:W3:Y:S01]  /*134b0*/  S2R R5, SR_CgaCtaId ;  /* 0x0000000000057919 */ /* 0x000ee20000008800 */
[----:B--2---:R-:W-:-:S05]  /*134c0*/  VIADD R0, R0, 0x1 ;  /* 0x0000000100007836 */ /* 0x004fca0000000000 */
[----:B-1----:R-:W-:-:S04]  /*134d0*/  LEA.HI R2, R0, R0, RZ, 0x1 ;  /* 0x0000000000027211 */ /* 0x002fc800078f08ff */
[----:B------:R-:W-:Y:S02]  /*134e0*/  LOP3.LUT R3, R2, 0xfffffffe, RZ, 0xc0, !PT ;  /* 0xfffffffe02037812 */ /* 0x000fe400078ec0ff */
[----:B------:R-:W-:-:S03]  /*134f0*/  MOV R2, 0x400 ;  /* 0x0000040000027802 */ /* 0x000fc60000000f00 */
[----:B------:R-:W-:Y:S01]  /*13500*/  IMAD.IADD R0, R0, 0x1, -R3 ;  /* 0x0000000100007824 */ /* 0x000fe200078e0a03 */
[----:B---3--:R-:W-:-:S04]  /*13510*/  LEA R4, R5, R2, 0x18 ;  /* 0x0000000205047211 */ /* 0x008fc800078ec0ff */
[----:B------:R-:W-:-:S04]  /*13520*/  SHF.L.U32 R0, R0, 0x1f, RZ ;  /* 0x0000001f00007819 */ /* 0x000fc800000006ff */
[----:B------:R-:W1:Y:S02]  /*13530*/  SYNCS.PHASECHK.TRANS64.TRYWAIT P0, [R4+URZ+0x30820], R0 ;  /* 0x03082000040075a7 */ /* 0x000e64000800017f */
[----:B-1----:R-:W-:Y:S05]  /*13540*/  @!P0 BRA `(.L_x_5788) ;  /* 0x0000003c002c8947 */ /* 0x002fea0003800000 */
.L_x_5907:
[----:B------:R-:W-:Y:S05]  /*13550*/  BSYNC B0 ;  /* 0x0000000000007941 */ /* 0x000fea0003800000 */
.L_x_5787:
[----:B------:R-:W-:-:S03]  /*13560*/  UMOV UR4, 0xffffffff ;  /* 0xffffffff00047882 */ /* 0x000fc60000000000 */
[----:B------:R-:W-:Y:S05]  /*13570*/  BRA.DIV UR4, `(.L_x_5789) ;  /* 0x0000003e04347947 */ /* 0x000fea000b800000 */
[----:B-1----:R-:W1:Y:S02]  /*13580*/  S2R R0, SR_TID.X ;  /* 0x0000000000007919 */ /* 0x002e640000002100 */
[----:B-1----:R-:W-:-:S04]  /*13590*/  SHF.R.U32.HI R0, RZ, 0x5, R0 ;  /* 0x00000005ff007819 */ /* 0x002fc80000011600 */
[----:B------:R-:W-:-:S05]  /*135a0*/  LOP3.LUT R0, R0, 0x3, RZ, 0xc0, !PT ;  /* 0x0000000300007812 */ /* 0x000fca00078ec0ff */
[----:B------:R1:W2:Y:S02]  /*135b0*/  SHFL.IDX PT, R14, R0, RZ, 0x1f ;  /* 0x00001fff000e7589 */ /* 0x0002a400000e0000 */
.L_x_5910:
[----:B--2---:R-:W-:Y:S01]  /*135c0*/  ISETP.NE.AND P0, PT, R14, RZ, PT ;  /* 0x000000ff0e00720c */ /* 0x004fe20003f05270 */
[----:B------:R-:W-:-:S12]  /*135d0*/  BSSY B0, `(.L_x_5790) ;  /* 0x0000026000007945 */ /* 0x000fd80003800000 */
[----:B------:R-:W-:Y:S05]  /*135e0*/  @P0 BRA `(.L_x_5791) ;  /* 0x0000000000900947 */ /* 0x000fea0003800000 */
[----:B------:R-:W-:-:S03]  /*135f0*/  UMOV UR4, 0xffffffff ;  /* 0xffffffff00047882 */ /* 0x000fc60000000000 */
[----:B------:R-:W-:Y:S05]  /*13600*/  BRA.DIV UR4, `(.L_x_5792) ;  /* 0x0000003e04447947 */ /* 0x000fea000b800000 */
[----:B------:R-:W-:-:S13]  /*13610*/  ELECT P6, URZ, PT ;  /* 0x00000000003f782f */ /* 0x000fda00038c0000 */
.L_x_5913:
        /* <DEDUP_REMOVED lines=8> */
.L_x_5793:
[C---:B------:R-:W-:Y:S01]  /*136a0*/  IMAD R5, R27.reuse, 0x8, R4 ;  /* 0x000000081b057824 */ /* 0x040fe200078e0204 */
[----:B------:R-:W-:Y:S01]  /*136b0*/  SHF.L.U32 R0, R28, 0x1f, RZ ;  /* 0x0000001f1c007819 */ /* 0x000fe200000006ff */
[----:B------:R-:W-:-:S03]  /*136c0*/  VIADD R27, R27, 0x1 ;  /* 0x000000011b1b7836 */ /* 0x000fc60000000000 */
[----:B------:R-:W1:Y:S02]  /*136d0*/  SYNCS.PHASECHK.TRANS64.TRYWAIT P1, [R5+URZ+0x30840], R0 ;  /* 0x03084000050075a7 */ /* 0x000e64000802017f */
[----:B------:R-:W-:-:S04]  /*136e0*/  ISETP.NE.AND P2, PT, R27, 0x2, PT ;  /* 0x000000021b00780c */ /* 0x000fc80003f45270 */
[----:B------:R-:W-:Y:S01]  /*136f0*/  SEL R3, RZ, 0x1, P2 ;  /* 0x00000001ff037807 */ /* 0x000fe20001000000 */
[----:B-1----:R-:W-:Y:S08]  /*13700*/  @!P1 BRA `(.L_x_5794) ;  /* 0x0000003c00249947 */ /* 0x002ff00003800000 */
.L_x_5914:
[----:B------:R-:W-:Y:S02]  /*13710*/  SEL R27, R27, RZ, P2 ;  /* 0x000000ff1b1b7207 */ /* 0x000fe40001000000 */
[----:B------:R-:W-:Y:S01]  /*13720*/  LOP3.LUT R2, R28, R3, RZ, 0x3c, !PT ;  /* 0x000000031c027212 */ /* 0x000fe200078e3cff */
[----:B------:R-:W-:Y:S06]  /*13730*/  @!P0 BRA `(.L_x_5795) ;  /* 0x0000000000048947 */ /* 0x000fec0003800000 */
[----:B------:R-:W-:Y:S01]  /*13740*/  BPT.TRAP 0x1 ;  /* 0x000000040000795c */ /* 0x000fe20000300000 */
.L_x_5795:
[----:B------:R-:W-:Y:S01]  /*13750*/  IMAD R27, R27, 0x8, R4 ;  /* 0x000000081b1b7824 */ /* 0x000fe200078e0204 */
[----:B------:R-:W-:-:S04]  /*13760*/  SHF.L.U32 R2, R2, 0x1f, RZ ;  /* 0x0000001f02027819 */ /* 0x000fc800000006ff */
[----:B------:R-:W2:Y:S02]  /*13770*/  SYNCS.PHASECHK.TRANS64.TRYWAIT P1, [R27+URZ+0x30840], R2 ;  /* 0x030840021b0075a7 */ /* 0x000ea4000802017f */
[----:B--2---:R-:W-:Y:S05]  /*13780*/  @!P1 BRA `(.L_x_5796) ;  /* 0x0000003c00189947 */ /* 0x004fea0003800000 */
.L_x_5915:
[----:B------:R-:W-:Y:S05]  /*13790*/  @!P0 BRA `(.L_x_5797) ;  /* 0x0000000000048947 */ /* 0x000fea0003800000 */
[----:B------:R-:W-:Y:S01]  /*137a0*/  BPT.TRAP 0x1 ;  /* 0x000000040000795c */ /* 0x000fe20000300000 */
.L_x_5797:
[----:B------:R-:W3:Y:S02]  /*137b0*/  SYNCS.PHASECHK.TRANS64.TRYWAIT P1, [R5+URZ+0x30860], R0 ;  /* 0x03086000050075a7 */ /* 0x000ee4000802017f */
[----:B---3--:R-:W-:Y:S05]  /*137c0*/  @!P1 BRA `(.L_x_5798) ;  /* 0x0000003c001c9947 */ /* 0x008fea0003800000 */
.L_x_5916:
[----:B------:R-:W-:Y:S05]  /*137d0*/  @!P0 BRA `(.L_x_5799) ;  /* 0x0000000000048947 */ /* 0x000fea0003800000 */
[----:B------:R-:W-:Y:S01]  /*137e0*/  BPT.TRAP 0x1 ;  /* 0x000000040000795c */ /* 0x000fe20000300000 */
.L_x_5799:
[----:B----4-:R4:W0:Y:S02]  /*137f0*/  SYNCS.PHASECHK.TRANS64.TRYWAIT P0, [R27+URZ+0x30860], R2 ;  /* 0x030860021b0075a7 */ /* 0x010824000800017f */
[----:B0-----:R-:W-:Y:S05]  /*13800*/  @!P0 NANOSLEEP.SYNCS 0x989680 ;  /* 0x009896800000895d */ /* 0x001fea0003900000 */
[----:B------:R-:W0:Y:S02]  /*13810*/  @!P0 SYNCS.PHASECHK.TRANS64 P0, [R27+URZ+0x30860], R2 ;  /* 0x030860021b0085a7 */ /* 0x000e24000800007f */
[----:B0-----:R-:W-:Y:S05]  /*13820*/  @!P0 BRA `(.L_x_5799) ;  /* 0xfffffffc00f08947 */ /* 0x001fea000383ffff */
.L_x_5791:
[----:B------:R-:W-:Y:S05]  /*13830*/  BSYNC B0 ;  /* 0x0000000000007941 */ /* 0x000fea0003800000 */
.L_x_5790:
[----:B------:R-:W-:Y:S05]  /*13840*/  EXIT ;  /* 0x000000000000794d */ /* 0x000fea0003800000 */
.L_x_5654:
[----:B0-----:R-:W-:-:S04]  /*13850*/  IMAD.U32 R3, RZ, RZ, UR40 ;  /* 0x00000028ff037e24 */ /* 0x001fc8000f8e00ff */
[----:B------:R0:W1:Y:S03]  /*13860*/  SYNCS.PHASECHK.TRANS64.TRYWAIT P1, [R3+URZ+0x30800], R0 ;  /* 0x03080000030075a7 */ /* 0x000066000802017f */
[----:B-1----:R-:W-:Y:S05]  /*13870*/  @!P1 NANOSLEEP.SYNCS 0x989680 ;  /* 0x009896800000995d */ /* 0x002fea0003900000 */
[----:B------:R-:W1:Y:S02]  /*13880*/  @!P1 SYNCS.PHASECHK.TRANS64 P1, [R3+URZ+0x30800], R0 ;  /* 0x03080000030095a7 */ /* 0x000e64000802007f */
[----:B-1----:R-:W-:Y:S05]  /*13890*/  @!P1 BRA `(.L_x_5654) ;  /* 0xfffffffc00ec9947 */ /* 0x002fea000383ffff */
[----:B------:R-:W-:Y:S05]  /*138a0*/  BRA `(.L_x_5800) ;  /* 0xfffffee400d87947 */ /* 0x000fea000383ffff */
.L_x_5658:
[----:B-1----:R1:W2:Y:S02]  /*138b0*/  SYNCS.PHASECHK.TRANS64.TRYWAIT P1, [R0+URZ+0x30830], R3 ;  /* 0x03083003000075a7 */ /* 0x0022a4000802017f */
[----:B--2---:R-:W-:Y:S05]  /*138c0*/  @!P1 NANOSLEEP.SYNCS 0x989680 ;  /* 0x009896800000995d */ /* 0x004fea0003900000 */
[----:B------:R-:W2:Y:S02]  /*138d0*/  @!P1 SYNCS.PHASECHK.TRANS64 P1, [R0+URZ+0x30830], R3 ;  /* 0x03083003000095a7 */ /* 0x000ea4000802007f */
[----:B--2---:R-:W-:Y:S05]  /*138e0*/  @!P1 BRA `(.L_x_5658) ;  /* 0xfffffffc00f09947 */ /* 0x004fea000383ffff */
[----:B------:R-:W-:Y:S05]  /*138f0*/  BRA `(.L_x_5657) ;  /* 0xfffffee400f47947 */ /* 0x000fea000383ffff */
.L_x_5664:
[----:B-1----:R-:W-:-:S04]  /*13900*/  IMAD.U32 R4, RZ, RZ, UR7 ;  /* 0x00000007ff047e24 */ /* 0x002fc8000f8e00ff */
[----:B------:R1:W2:Y:S03]  /*13910*/  SYNCS.PHASECHK.TRANS64.TRYWAIT P1, [R4+URZ+0x30830], R3 ;  /* 0x03083003040075a7 */ /* 0x0002a6000802017f */
[----:B--2---:R-:W-:Y:S05]  /*13920*/  @!P1 NANOSLEEP.SYNCS 0x989680 ;  /* 0x009896800000995d */ /* 0x004fea0003900000 */
[----:B------:R-:W2:Y:S02]  /*13930*/  @!P1 SYNCS.PHASECHK.TRANS64 P1, [R4+URZ+0x30830], R3 ;  /* 0x03083003040095a7 */ /* 0x000ea4000802007f */
[----:B--2---:R-:W-:Y:S05]  /*13940*/  @!P1 BRA `(.L_x_5664) ;  /* 0xfffffffc00ec9947 */ /* 0x004fea000383ffff */
[----:B------:R-:W-:Y:S05]  /*13950*/  BRA `(.L_x_5663) ;  /* 0xffffff0800447947 */ /* 0x000fea000383ffff */
.L_x_5668:
[----:B---3--:R-:W-:-:S04]  /*13960*/  IMAD.U32 R2, RZ, RZ, UR10 ;  /* 0x0000000aff027e24 */ /* 0x008fc8000f8e00ff */
[----:B------:R3:W4:Y:S03]  /*13970*/  SYNCS.PHASECHK.TRANS64.TRYWAIT P1, [R2+URZ+0x30850], R0 ;  /* 0x03085000020075a7 */ /* 0x000726000802017f */
[----:B----4-:R-:W-:Y:S05]  /*13980*/  @!P1 NANOSLEEP.SYNCS 0x989680 ;  /* 0x009896800000995d */ /* 0x010fea0003900000 */
[----:B------:R-:W4:Y:S02]  /*13990*/  @!P1 SYNCS.PHASECHK.TRANS64 P1, [R2+URZ+0x30850], R0 ;  /* 0x03085000020095a7 */ /* 0x000f24000802007f */
[----:B----4-:R-:W-:Y:S05]  /*139a0*/  @!P1 BRA `(.L_x_5668) ;  /* 0xfffffffc00ec9947 */ /* 0x010fea000383ffff */
[----:B------:R-:W-:Y:S05]  /*139b0*/  BRA `(.L_x_5667) ;  /* 0xffffff14000c7947 */ /* 0x000fea000383ffff */
.L_x_5676:
[----:B-1----:R-:W-:-:S04]  /*139c0*/  IMAD.U32 R4, RZ, RZ, UR7 ;  /* 0x00000007ff047e24 */ /* 0x002fc8000f8e00ff */
[----:B------:R1:W2:Y:S03]  /*139d0*/  SYNCS.PHASECHK.TRANS64.TRYWAIT P1, [R4+URZ+0x30830], R3 ;  /* 0x03083003040075a7 */ /* 0x0002a6000802017f */
[----:B--2---:R-:W-:Y:S05]  /*139e0*/  @!P1 NANOSLEEP.SYNCS 0x989680 ;  /* 0x009896800000995d */ /* 0x004fea0003900000 */
[----:B------:R-:W2:Y:S02]  /*139f0*/  @!P1 SYNCS.PHASECHK.TRANS64 P1, [R4+URZ+0x30830], R3 ;  /* 0x03083003040095a7 */ /* 0x000ea4000802007f */
[----:B--2---:R-:W-:Y:S05]  /*13a00*/  @!P1 BRA `(.L_x_5676) ;  /* 0xfffffffc00ec9947 */ /* 0x004fea000383ffff */
[----:B------:R-:W-:Y:S05]  /*13a10*/  BRA `(.L_x_5675) ;  /* 0xffffff2c00b87947 */ /* 0x000fea000383ffff */
.L_x_5680:
[----:B---3--:R-:W-:-:S04]  /*13a20*/  IMAD.U32 R2, RZ, RZ, UR15 ;  /* 0x0000000fff027e24 */ /* 0x008fc8000f8e00ff */
[----:B------:R3:W4:Y:S03]  /*13a30*/  SYNCS.PHASECHK.TRANS64.TRYWAIT P1, [R2+URZ+0x30850], R0 ;  /* 0x03085000020075a7 */ /* 0x000726000802017f */
[----:B----4-:R-:W-:Y:S05]  /*13a40*/  @!P1 NANOSLEEP.SYNCS 0x989680 ;  /* 0x009896800000995d */ /* 0x010fea0003900000 */
[----:B------:R-:W4:Y:S02]  /*13a50*/  @!P1 SYNCS.PHASECHK.TRANS64 P1, [R2+URZ+0x30850], R0 ;  /* 0x03085000020095a7 */ /* 0x000f24000802007f */
[----:B----4-:R-:W-:Y:S05]  /*13a60*/  @!P1 BRA `(.L_x_5680) ;  /* 0xfffffffc00ec9947 */ /* 0x010fea000383ffff */
[----:B------:R-:W-:Y:S05]  /*13a70*/  BRA `(.L_x_5679) ;  /* 0xffffff3800807947 */ /* 0x000fea000383ffff */
.L_x_5687:
[----:B-1----:R-:W-:-:S04]  /*13a80*/  IMAD.U32 R7, RZ, RZ, UR5 ;  /* 0x00000005ff077e24 */ /* 0x002fc8000f8e00ff */
[----:B------:R1:W2:Y:S03]  /*13a90*/  SYNCS.PHASECHK.TRANS64.TRYWAIT P1, [R7+URZ+0x30850], R0 ;  /* 0x03085000070075a7 */ /* 0x0002a6000802017f */
[----:B--2---:R-:W-:Y:S05]  /*13aa0*/  @!P1 NANOSLEEP.SYNCS 0x989680 ;  /* 0x009896800000995d */ /* 0x004fea0003900000 */
[----:B------:R-:W2:Y:S02]  /*13ab0*/  @!P1 SYNCS.PHASECHK.TRANS64 P1, [R7+URZ+0x30850], R0 ;  /* 0x03085000070095a7 */ /* 0x000ea4000802007f */
[----:B--2---:R-:W-:Y:S05]  /*13ac0*/  @!P1 BRA `(.L_x_5687) ;  /* 0xfffffffc00ec9947 */ /* 0x004fea000383ffff */
[----:B------:R-:W-:Y:S05]  /*13ad0*/  BRA `(.L_x_5686) ;  /* 0xffffff50009c7947 */ /* 0x000fea000383ffff */
.L_x_5735:
        /* <DEDUP_REMOVED lines=11> */
.L_x_5802:
[----:B------:R-:W-:Y:S05]  /*13b90*/  BSYNC B0 ;  /* 0x0000000000007941 */ /* 0x000fea0003800000 */
.L_x_5801:
[----:B------:R-:W-:Y:S05]  /*13ba0*/  BRA `(.L_x_5803) ;  /* 0xffffffb800b47947 */ /* 0x000fea000383ffff */
.L_x_5738:
[----:B0-----:R0:W1:Y:S02]  /*13bb0*/  SYNCS.PHASECHK.TRANS64.TRYWAIT P0, [R7+URZ+0x30840], R2 ;  /* 0x03084002070075a7 */ /* 0x001064000800017f */
[----:B-1----:R-:W-:Y:S05]  /*13bc0*/  @!P0 NANOSLEEP.SYNCS 0x989680 ;  /* 0x009896800000895d */ /* 0x002fea0003900000 */
[----:B------:R-:W1:Y:S02]  /*13bd0*/  @!P0 SYNCS.PHASECHK.TRANS64 P0, [R7+URZ+0x30840], R2 ;  /* 0x03084002070085a7 */ /* 0x000e64000800007f */
[----:B-1----:R-:W-:Y:S05]  /*13be0*/  @!P0 BRA `(.L_x_5738) ;  /* 0xfffffffc00f08947 */ /* 0x002fea000383ffff */
[----:B------:R-:W-:Y:S05]  /*13bf0*/  BRA `(.L_x_5804) ;  /* 0xffffffbc001c7947 */ /* 0x000fea000383ffff */
.L_x_5739:
        /* <DEDUP_REMOVED lines=8> */
.L_x_5806:
[----:B------:R-:W-:Y:S05]  /*13c80*/  BSYNC B0 ;  /* 0x0000000000007941 */ /* 0x000fea0003800000 */
.L_x_5805:
        /* <DEDUP_REMOVED lines=9> */
.L_x_5807:
[----:B------:R-:W-:Y:S02]  /*13d20*/  IMAD.MOV.U32 R13, RZ, RZ, R0 ;  /* 0x000000ffff0d7224 */ /* 0x000fe400078e0000 */
[----:B------:R-:W-:Y:S02]  /*13d30*/  IMAD.MOV.U32 R12, RZ, RZ, 0x1 ;  /* 0x00000001ff0c7424 */ /* 0x000fe400078e00ff */
[----:B------:R-:W-:-:S07]  /*13d40*/  IMAD.MOV.U32 R3, RZ, RZ, R14 ;  /* 0x000000ffff037224 */ /* 0x000fce00078e000e */
[----:B------:R-:W-:Y:S05]  /*13d50*/  WARPSYNC.COLLECTIVE R15, `(.L_x_5808) ;  /* 0x000000000f087348 */ /* 0x000fea0003c00000 */
[----:B------:R0:W1:Y:S02]  /*13d60*/  SHFL.IDX P6, R14, R13, R12, R11 ;  /* 0x0000000c0d0e7389 */ /* 0x00006400000c000b */
[----:B01----:R-:W-:Y:S01]  /*13d70*/  ENDCOLLECTIVE ;  /* 0x000000000000791b */ /* 0x003fe20003800000 */
.L_x_5808:
        /* <DEDUP_REMOVED lines=17> */
.L_x_5809:
[----:B------:R-:W-:Y:S02]  /*13e90*/  @P1 IMAD R8, R5, 0x2, R22 ;  /* 0x0000000205081824 */ /* 0x000fe400078e0216 */
[----:B------:R-:W-:Y:S02]  /*13ea0*/  IMAD.MOV.U32 R13, RZ, RZ, R0 ;  /* 0x000000ffff0d7224 */ /* 0x000fe400078e0000 */
[----:B------:R-:W-:Y:S02]  /*13eb0*/  IMAD.MOV.U32 R12, RZ, RZ, 0x2 ;  /* 0x00000002ff0c7424 */ /* 0x000fe400078e00ff */
[----:B------:R-:W-:-:S07]  /*13ec0*/  IMAD.MOV.U32 R3, RZ, RZ, R14 ;  /* 0x000000ffff037224 */ /* 0x000fce00078e000e */
[----:B------:R-:W-:Y:S05]  /*13ed0*/  WARPSYNC.COLLECTIVE R15, `(.L_x_5810) ;  /* 0x000000000f087348 */ /* 0x000fea0003c00000 */
[----:B------:R0:W1:Y:S02]  /*13ee0*/  SHFL.IDX P6, R14, R13, R12, R11 ;  /* 0x0000000c0d0e7389 */ /* 0x00006400000c000b */
[----:B01----:R-:W-:Y:S01]  /*13ef0*/  ENDCOLLECTIVE ;  /* 0x000000000000791b */ /* 0x003fe20003800000 */
.L_x_5810:
        /* <DEDUP_REMOVED lines=17> */
.L_x_5811:
[----:B------:R-:W-:Y:S02]  /*14010*/  @P1 IMAD R8, R5, 0x2, R22 ;  /* 0x0000000205081824 */ /* 0x000fe400078e0216 */
[----:B------:R-:W-:Y:S02]  /*14020*/  IMAD.MOV.U32 R13, RZ, RZ, R0 ;  /* 0x000000ffff0d7224 */ /* 0x000fe400078e0000 */
[----:B------:R-:W-:Y:S02]  /*14030*/  IMAD.MOV.U32 R12, RZ, RZ, 0x3 ;  /* 0x00000003ff0c7424 */ /* 0x000fe400078e00ff */
[----:B------:R-:W-:-:S07]  /*14040*/  IMAD.MOV.U32 R3, RZ, RZ, R14 ;  /* 0x000000ffff037224 */ /* 0x000fce00078e000e */
[----:B------:R-:W-:Y:S05]  /*14050*/  WARPSYNC.COLLECTIVE R15, `(.L_x_5812) ;  /* 0x000000000f087348 */ /* 0x000fea0003c00000 */
[----:B------:R0:W1:Y:S02]  /*14060*/  SHFL.IDX P6, R14, R13, R12, R11 ;  /* 0x0000000c0d0e7389 */ /* 0x00006400000c000b */
[----:B01----:R-:W-:Y:S01]  /*14070*/  ENDCOLLECTIVE ;  /* 0x000000000000791b */ /* 0x003fe20003800000 */
.L_x_5812:
        /* <DEDUP_REMOVED lines=17> */
.L_x_5813:
[----:B------:R-:W-:Y:S02]  /*14190*/  @P1 IMAD R8, R5, 0x2, R22 ;  /* 0x0000000205081824 */ /* 0x000fe400078e0216 */
[----:B------:R-:W-:Y:S02]  /*141a0*/  IMAD.MOV.U32 R13, RZ, RZ, R0 ;  /* 0x000000ffff0d7224 */ /* 0x000fe400078e0000 */
[----:B------:R-:W-:Y:S02]  /*141b0*/  IMAD.MOV.U32 R12, RZ, RZ, 0x4 ;  /* 0x00000004ff0c7424 */ /* 0x000fe400078e00ff */
[----:B------:R-:W-:-:S07]  /*141c0*/  IMAD.MOV.U32 R3, RZ, RZ, R14 ;  /* 0x000000ffff037224 */ /* 0x000fce00078e000e */
[----:B------:R-:W-:Y:S05]  /*141d0*/  WARPSYNC.COLLECTIVE R15, `(.L_x_5814) ;  /* 0x000000000f087348 */ /* 0x000fea0003c00000 */
[----:B------:R0:W1:Y:S02]  /*141e0*/  SHFL.IDX P6, R14, R13, R12, R11 ;  /* 0x0000000c0d0e7389 */ /* 0x00006400000c000b */
[----:B01----:R-:W-:Y:S01]  /*141f0*/  ENDCOLLECTIVE ;  /* 0x000000000000791b */ /* 0x003fe20003800000 */
.L_x_5814:
        /* <DEDUP_REMOVED lines=17> */
.L_x_5815:
[----:B------:R-:W-:Y:S02]  /*14310*/  @P1 IMAD R8, R5, 0x2, R22 ;  /* 0x0000000205081824 */ /* 0x000fe400078e0216 */
[----:B------:R-:W-:Y:S01]  /*14320*/  IMAD.MOV.U32 R13, RZ, RZ, R0 ;  /* 0x000000ffff0d7224 */ /* 0x000fe200078e0000 */
[----:B------:R-:W-:Y:S01]  /*14330*/  MOV R12, 0x5 ;  /* 0x00000005000c7802 */ /* 0x000fe20000000f00 */
[----:B------:R-:W-:-:S07]  /*14340*/  IMAD.MOV.U32 R3, RZ, RZ, R14 ;  /* 0x000000ffff037224 */ /* 0x000fce00078e000e */
[----:B------:R-:W-:Y:S05]  /*14350*/  WARPSYNC.COLLECTIVE R15, `(.L_x_5816) ;  /* 0x000000000f087348 */ /* 0x000fea0003c00000 */
[----:B------:R0:W1:Y:S02]  /*14360*/  SHFL.IDX P6, R14, R13, R12, R11 ;  /* 0x0000000c0d0e7389 */ /* 0x00006400000c000b */
[----:B01----:R-:W-:Y:S01]  /*14370*/  ENDCOLLECTIVE ;  /* 0x000000000000791b */ /* 0x003fe20003800000 */
.L_x_5816:
        /* <DEDUP_REMOVED lines=10> */
.L_x_5817:
        /* <DEDUP_REMOVED lines=8> */
.L_x_5744:
        /* <DEDUP_REMOVED lines=9> */
.L_x_5819:
[C---:B------:R-:W-:Y:S01]  /*14530*/  VIADD R6, R17.reuse, 0x10 ;  /* 0x0000001011067836 */ /* 0x040fe20000000000 */
[----:B------:R-:W-:Y:S01]  /*14540*/  ISETP.GE.AND P1, PT, R17, R5, PT ;  /* 0x000000051100720c */ /* 0x000fe20003f26270 */
[----:B------:R-:W-:Y:S02]  /*14550*/  IMAD.MOV.U32 R13, RZ, RZ, R0 ;  /* 0x000000ffff0d7224 */ /* 0x000fe400078e0000 */
[----:B------:R-:W-:-:S10]  /*14560*/  IMAD.MOV.U32 R2, RZ, RZ, R14 ;  /* 0x000000ffff027224 */ /* 0x000fd400078e000e */
[----:B------:R-:W-:Y:S05]  /*14570*/  WARPSYNC.COLLECTIVE R15, `(.L_x_5820) ;  /* 0x000000000f087348 */ /* 0x000fea0003c00000 */
[----:B------:R0:W1:Y:S02]  /*14580*/  SHFL.IDX P6, R14, R13, R12, R11 ;  /* 0x0000000c0d0e7389 */ /* 0x00006400000c000b */
[----:B01----:R-:W-:Y:S01]  /*14590*/  ENDCOLLECTIVE ;  /* 0x000000000000791b */ /* 0x003fe20003800000 */
.L_x_5820:
        /* <DEDUP_REMOVED lines=8> */
.L_x_5821:
        /* <DEDUP_REMOVED lines=13> */
.L_x_5822:
        /* <DEDUP_REMOVED lines=8> */
.L_x_5823:
        /* <DEDUP_REMOVED lines=14> */
.L_x_5824:
        /* <DEDUP_REMOVED lines=8> */
.L_x_5825:
        /* <DEDUP_REMOVED lines=14> */
.L_x_5826:
        /* <DEDUP_REMOVED lines=8> */
.L_x_5827:
        /* <DEDUP_REMOVED lines=14> */
.L_x_5828:
        /* <DEDUP_REMOVED lines=8> */
.L_x_5829:
        /* <DEDUP_REMOVED lines=14> */
.L_x_5830:
        /* <DEDUP_REMOVED lines=8> */
.L_x_5831:
        /* <DEDUP_REMOVED lines=13> */
.L_x_5832:
        /* <DEDUP_REMOVED lines=8> */
.L_x_5833:
        /* <DEDUP_REMOVED lines=12> */
.L_x_5834:
[----:B------:R-:W-:Y:S05]  /*14f00*/  BRA `(.L_x_5835) ;  /* 0xffffffb800bc7947 */ /* 0x000fea000383ffff */
.L_x_5749:
[----:B0-----:R0:W1:Y:S02]  /*14f10*/  SYNCS.PHASECHK.TRANS64.TRYWAIT P0, [R22+URZ+0x30820], R3 ;  /* 0x03082003160075a7 */ /* 0x001064000800017f */
[----:B-1----:R-:W-:Y:S05]  /*14f20*/  @!P0 NANOSLEEP.SYNCS 0x989680 ;  /* 0x009896800000895d */ /* 0x002fea0003900000 */
[----:B------:R-:W1:Y:S02]  /*14f30*/  @!P0 SYNCS.PHASECHK.TRANS64 P0, [R22+URZ+0x30820], R3 ;  /* 0x03082003160085a7 */ /* 0x000e64000800007f */
[----:B-1----:R-:W-:Y:S05]  /*14f40*/  @!P0 BRA `(.L_x_5749) ;  /* 0xfffffffc00f08947 */ /* 0x002fea000383ffff */
[----:B------:R-:W-:Y:S05]  /*14f50*/  BRA `(.L_x_5836) ;  /* 0xffffffbc00347947 */ /* 0x000fea000383ffff */
.L_x_5754:
[----:B0-----:R0:W1:Y:S02]  /*14f60*/  SYNCS.PHASECHK.TRANS64.TRYWAIT P0, [R6+URZ+0x30840], R3 ;  /* 0x03084003060075a7 */ /* 0x001064000800017f */
[----:B-1----:R-:W-:Y:S05]  /*14f70*/  @!P0 NANOSLEEP.SYNCS 0x989680 ;  /* 0x009896800000895d */ /* 0x002fea0003900000 */
[----:B------:R-:W1:Y:S02]  /*14f80*/  @!P0 SYNCS.PHASECHK.TRANS64 P0, [R6+URZ+0x30840], R3 ;  /* 0x03084003060085a7 */ /* 0x000e64000800007f */
[----:B-1----:R-:W-:Y:S05]  /*14f90*/  @!P0 BRA `(.L_x_5754) ;  /* 0xfffffffc00f08947 */ /* 0x002fea000383ffff */
[----:B------:R-:W-:Y:S05]  /*14fa0*/  BRA `(.L_x_5837) ;  /* 0xffffffc000107947 */ /* 0x000fea000383ffff */
.L_x_5755:
        /* <DEDUP_REMOVED lines=8> */
.L_x_5839:
[----:B------:R-:W-:Y:S05]  /*15030*/  BSYNC B1 ;  /* 0x0000000000017941 */ /* 0x000fea0003800000 */
.L_x_5838:
        /* <DEDUP_REMOVED lines=12> */
.L_x_5840:
[----:B------:R-:W-:Y:S02]  /*15100*/  IMAD R5, R5, 0x2, R22 ;  /* 0x0000000205057824 */ /* 0x000fe400078e0216 */
[----:B------:R-:W-:Y:S02]  /*15110*/  IMAD.MOV.U32 R13, RZ, RZ, R8 ;  /* 0x000000ffff0d7224 */ /* 0x000fe400078e0008 */
[----:B------:R-:W-:Y:S02]  /*15120*/  IMAD.MOV.U32 R12, RZ, RZ, 0x1 ;  /* 0x00000001ff0c7424 */ /* 0x000fe400078e00ff */
[----:B------:R-:W-:-:S07]  /*15130*/  IMAD.MOV.U32 R2, RZ, RZ, R14 ;  /* 0x000000ffff027224 */ /* 0x000fce00078e000e */
[----:B------:R-:W-:Y:S05]  /*15140*/  WARPSYNC.COLLECTIVE R15, `(.L_x_5841) ;  /* 0x000000000f087348 */ /* 0x000fea0003c00000 */
[----:B------:R0:W1:Y:S02]  /*15150*/  SHFL.IDX P6, R14, R13, R12, R11 ;  /* 0x0000000c0d0e7389 */ /* 0x00006400000c000b */
[----:B01----:R-:W-:Y:S01]  /*15160*/  ENDCOLLECTIVE ;  /* 0x000000000000791b */ /* 0x003fe20003800000 */
.L_x_5841:
        /* <DEDUP_REMOVED lines=13> */
.L_x_5842:
[----:B------:R-:W-:Y:S01]  /*15240*/  IMAD.MOV.U32 R13, RZ, RZ, R8 ;  /* 0x000000ffff0d7224 */ /* 0x000fe200078e0008 */
[----:B------:R-:W-:Y:S01]  /*15250*/  MOV R12, 0x2 ;  /* 0x00000002000c7802 */ /* 0x000fe20000000f00 */
[----:B------:R-:W-:-:S07]  /*15260*/  IMAD.MOV.U32 R2, RZ, RZ, R14 ;  /* 0x000000ffff027224 */ /* 0x000fce00078e000e */
[----:B------:R-:W-:Y:S05]  /*15270*/  WARPSYNC.COLLECTIVE R15, `(.L_x_5843) ;  /* 0x000000000f087348 */ /* 0x000fea0003c00000 */
[----:B------:R0:W1:Y:S02]  /*15280*/  SHFL.IDX P6, R14, R13, R12, R11 ;  /* 0x0000000c0d0e7389 */ /* 0x00006400000c000b */
[----:B01----:R-:W-:Y:S01]  /*15290*/  ENDCOLLECTIVE ;  /* 0x000000000000791b */ /* 0x003fe20003800000 */
.L_x_5843:
        /* <DEDUP_REMOVED lines=13> */
.L_x_5844:
[----:B------:R-:W-:Y:S02]  /*15370*/  IMAD.MOV.U32 R13, RZ, RZ, R8 ;  /* 0x000000ffff0d7224 */ /* 0x000fe400078e0008 */
[----:B------:R-:W-:Y:S02]  /*15380*/  IMAD.MOV.U32 R12, RZ, RZ, 0x3 ;  /* 0x00000003ff0c7424 */ /* 0x000fe400078e00ff */
[----:B------:R-:W-:-:S07]  /*15390*/  IMAD.MOV.U32 R2, RZ, RZ, R14 ;  /* 0x000000ffff027224 */ /* 0x000fce00078e000e */
[----:B------:R-:W-:Y:S05]  /*153a0*/  WARPSYNC.COLLECTIVE R15, `(.L_x_5845) ;  /* 0x000000000f087348 */ /* 0x000fea0003c00000 */
[----:B------:R0:W1:Y:S02]  /*153b0*/  SHFL.IDX P6, R14, R13, R12, R11 ;  /* 0x0000000c0d0e7389 */ /* 0x00006400000c000b */
[----:B01----:R-:W-:Y:S01]  /*153c0*/  ENDCOLLECTIVE ;  /* 0x000000000000791b */ /* 0x003fe20003800000 */
.L_x_5845:
        /* <DEDUP_REMOVED lines=13> */
.L_x_5846:
[----:B------:R-:W-:Y:S02]  /*154a0*/  IMAD.MOV.U32 R13, RZ, RZ, R8 ;  /* 0x000000ffff0d7224 */ /* 0x000fe400078e0008 */
[----:B------:R-:W-:Y:S02]  /*154b0*/  IMAD.MOV.U32 R12, RZ, RZ, 0x4 ;  /* 0x00000004ff0c7424 */ /* 0x000fe400078e00ff */
[----:B------:R-:W-:-:S07]  /*154c0*/  IMAD.MOV.U32 R2, RZ, RZ, R14 ;  /* 0x000000ffff027224 */ /* 0x000fce00078e000e */
[----:B------:R-:W-:Y:S05]  /*154d0*/  WARPSYNC.COLLECTIVE R15, `(.L_x_5847) ;  /* 0x000000000f087348 */ /* 0x000fea0003c00000 */
[----:B------:R0:W1:Y:S02]  /*154e0*/  SHFL.IDX P6, R14, R13, R12, R11 ;  /* 0x0000000c0d0e7389 */ /* 0x00006400000c000b */
[----:B01----:R-:W-:Y:S01]  /*154f0*/  ENDCOLLECTIVE ;  /* 0x000000000000791b */ /* 0x003fe20003800000 */
.L_x_5847:
        /* <DEDUP_REMOVED lines=13> */
.L_x_5848:
[----:B------:R-:W-:Y:S02]  /*155d0*/  IMAD.MOV.U32 R13, RZ, RZ, R8 ;  /* 0x000000ffff0d7224 */ /* 0x000fe400078e0008 */
[----:B------:R-:W-:Y:S02]  /*155e0*/  IMAD.MOV.U32 R12, RZ, RZ, 0x5 ;  /* 0x00000005ff0c7424 */ /* 0x000fe400078e00ff */
[----:B------:R-:W-:-:S07]  /*155f0*/  IMAD.MOV.U32 R2, RZ, RZ, R14 ;  /* 0x000000ffff027224 */ /* 0x000fce00078e000e */
[----:B------:R-:W-:Y:S05]  /*15600*/  WARPSYNC.COLLECTIVE R15, `(.L_x_5849) ;  /* 0x000000000f087348 */ /* 0x000fea0003c00000 */
[----:B------:R0:W1:Y:S02]  /*15610*/  SHFL.IDX P6, R14, R13, R12, R11 ;  /* 0x0000000c0d0e7389 */ /* 0x00006400000c000b */
[----:B01----:R-:W-:Y:S01]  /*15620*/  ENDCOLLECTIVE ;  /* 0x000000000000791b */ /* 0x003fe20003800000 */
.L_x_5849:
        /* <DEDUP_REMOVED lines=14> */
.L_x_5850:
[----:B------:R-:W-:Y:S01]  /*15710*/  IMAD.MOV.U32 R2, RZ, RZ, R14 ;  /* 0x000000ffff027224 */ /* 0x000fe200078e000e */
[----:B------:R-:W-:Y:S06]  /*15720*/  BRA `(.L_x_5851) ;  /* 0xffffffbc00307947 */ /* 0x000fec000383ffff */
.L_x_5760:
[----:B0-----:R0:W1:Y:S02]  /*15730*/  SYNCS.PHASECHK.TRANS64.TRYWAIT P0, [R6+URZ+0x30860], R2 ;  /* 0x03086002060075a7 */ /* 0x001064000800017f */
[----:B-1----:R-:W-:Y:S05]  /*15740*/  @!P0 NANOSLEEP.SYNCS 0x989680 ;  /* 0x009896800000895d */ /* 0x002fea0003900000 */
[----:B------:R-:W1:Y:S02]  /*15750*/  @!P0 SYNCS.PHASECHK.TRANS64 P0, [R6+URZ+0x30860], R2 ;  /* 0x03086002060085a7 */ /* 0x000e64000800007f */
[----:B-1----:R-:W-:Y:S05]  /*15760*/  @!P0 BRA `(.L_x_5760) ;  /* 0xfffffffc00f08947 */ /* 0x002fea000383ffff */
[----:B------:R-:W-:Y:S05]  /*15770*/  BRA `(.L_x_5852) ;  /* 0xffffffbc00947947 */ /* 0x000fea000383ffff */
.L_x_5761:
        /* <DEDUP_REMOVED lines=8> */
.L_x_5854:
[----:B------:R-:W-:Y:S05]  /*15800*/  BSYNC B1 ;  /* 0x0000000000017941 */ /* 0x000fea0003800000 */
.L_x_5853:
        /* <DEDUP_REMOVED lines=9> */
.L_x_5855:
[----:B------:R-:W-:Y:S02]  /*158a0*/  IMAD.MOV.U32 R13, RZ, RZ, R24 ;  /* 0x000000ffff0d7224 */ /* 0x000fe400078e0018 */
[----:B------:R-:W-:Y:S02]  /*158b0*/  IMAD.MOV.U32 R12, RZ, RZ, 0x1 ;  /* 0x00000001ff0c7424 */ /* 0x000fe400078e00ff */
[----:B------:R-:W-:-:S07]  /*158c0*/  IMAD.MOV.U32 R2, RZ, RZ, R14 ;  /* 0x000000ffff027224 */ /* 0x000fce00078e000e */
[----:B------:R-:W-:Y:S05]  /*158d0*/  WARPSYNC.COLLECTIVE R15, `(.L_x_5856) ;  /* 0x000000000f087348 */ /* 0x000fea0003c00000 */
[----:B------:R0:W1:Y:S02]  /*158e0*/  SHFL.IDX P6, R14, R13, R12, R11 ;  /* 0x0000000c0d0e7389 */ /* 0x00006400000c000b */
[----:B01----:R-:W-:Y:S01]  /*158f0*/  ENDCOLLECTIVE ;  /* 0x000000000000791b */ /* 0x003fe20003800000 */
.L_x_5856:
        /* <DEDUP_REMOVED lines=16> */
.L_x_5857:
[----:B------:R-:W-:Y:S02]  /*15a00*/  IMAD.MOV.U32 R13, RZ, RZ, R24 ;  /* 0x000000ffff0d7224 */ /* 0x000fe400078e0018 */
[----:B------:R-:W-:Y:S02]  /*15a10*/  IMAD.MOV.U32 R12, RZ, RZ, 0x2 ;  /* 0x00000002ff0c7424 */ /* 0x000fe400078e00ff */
[----:B------:R-:W-:-:S07]  /*15a20*/  IMAD.MOV.U32 R2, RZ, RZ, R14 ;  /* 0x000000ffff027224 */ /* 0x000fce00078e000e */
[----:B------:R-:W-:Y:S05]  /*15a30*/  WARPSYNC.COLLECTIVE R15, `(.L_x_5858) ;  /* 0x000000000f087348 */ /* 0x000fea0003c00000 */
[----:B------:R0:W1:Y:S02]  /*15a40*/  SHFL.IDX P6, R14, R13, R12, R11 ;  /* 0x0000000c0d0e7389 */ /* 0x00006400000c000b */
[----:B01----:R-:W-:Y:S01]  /*15a50*/  ENDCOLLECTIVE ;  /* 0x000000000000791b */ /* 0x003fe20003800000 */
.L_x_5858:
        /* <DEDUP_REMOVED lines=16> */
.L_x_5859:
[----:B------:R-:W-:Y:S02]  /*15b60*/  IMAD.MOV.U32 R13, RZ, RZ, R24 ;  /* 0x000000ffff0d7224 */ /* 0x000fe400078e0018 */
[----:B------:R-:W-:Y:S02]  /*15b70*/  IMAD.MOV.U32 R12, RZ, RZ, 0x3 ;  /* 0x00000003ff0c7424 */ /* 0x000fe400078e00ff */
[----:B------:R-:W-:-:S07]  /*15b80*/  IMAD.MOV.U32 R2, RZ, RZ, R14 ;  /* 0x000000ffff027224 */ /* 0x000fce00078e000e */
[----:B------:R-:W-:Y:S05]  /*15b90*/  WARPSYNC.COLLECTIVE R15, `(.L_x_5860) ;  /* 0x000000000f087348 */ /* 0x000fea0003c00000 */
[----:B------:R0:W1:Y:S02]  /*15ba0*/  SHFL.IDX P6, R14, R13, R12, R11 ;  /* 0x0000000c0d0e7389 */ /* 0x00006400000c000b */
[----:B01----:R-:W-:Y:S01]  /*15bb0*/  ENDCOLLECTIVE ;  /* 0x000000000000791b */ /* 0x003fe20003800000 */
.L_x_5860:
        /* <DEDUP_REMOVED lines=16> */
.L_x_5861:
[----:B------:R-:W-:Y:S02]  /*15cc0*/  IMAD.MOV.U32 R13, RZ, RZ, R24 ;  /* 0x000000ffff0d7224 */ /* 0x000fe400078e0018 */
[----:B------:R-:W-:Y:S02]  /*15cd0*/  IMAD.MOV.U32 R12, RZ, RZ, 0x4 ;  /* 0x00000004ff0c7424 */ /* 0x000fe400078e00ff */
[----:B------:R-:W-:-:S07]  /*15ce0*/  IMAD.MOV.U32 R2, RZ, RZ, R14 ;  /* 0x000000ffff027224 */ /* 0x000fce00078e000e */
[----:B------:R-:W-:Y:S05]  /*15cf0*/  WARPSYNC.COLLECTIVE R15, `(.L_x_5862) ;  /* 0x000000000f087348 */ /* 0x000fea0003c00000 */
[----:B------:R0:W1:Y:S02]  /*15d00*/  SHFL.IDX P6, R14, R13, R12, R11 ;  /* 0x0000000c0d0e7389 */ /* 0x00006400000c000b */
[----:B01----:R-:W-:Y:S01]  /*15d10*/  ENDCOLLECTIVE ;  /* 0x000000000000791b */ /* 0x003fe20003800000 */
.L_x_5862:
        /* <DEDUP_REMOVED lines=16> */
.L_x_5863:
[----:B------:R-:W-:Y:S02]  /*15e20*/  IMAD.MOV.U32 R13, RZ, RZ, R24 ;  /* 0x000000ffff0d7224 */ /* 0x000fe400078e0018 */
[----:B------:R-:W-:Y:S02]  /*15e30*/  IMAD.MOV.U32 R12, RZ, RZ, 0x5 ;  /* 0x00000005ff0c7424 */ /* 0x000fe400078e00ff */
[----:B------:R-:W-:-:S07]  /*15e40*/  IMAD.MOV.U32 R2, RZ, RZ, R14 ;  /* 0x000000ffff027224 */ /* 0x000fce00078e000e */
[----:B------:R-:W-:Y:S05]  /*15e50*/  WARPSYNC.COLLECTIVE R15, `(.L_x_5864) ;  /* 0x000000000f087348 */ /* 0x000fea0003c00000 */
[----:B------:R0:W1:Y:S02]  /*15e60*/  SHFL.IDX P6, R14, R13, R12, R11 ;  /* 0x0000000c0d0e7389 */ /* 0x00006400000c000b */
[----:B01----:R-:W-:Y:S01]  /*15e70*/  ENDCOLLECTIVE ;  /* 0x000000000000791b */ /* 0x003fe20003800000 */
.L_x_5864:
        /* <DEDUP_REMOVED lines=13> */
.L_x_5865:
[----:B------:R-:W-:Y:S01]  /*15f50*/  @!PT LDS RZ, [RZ] ;  /* 0x00000000fffff984 */ /* 0x000fe20000000800 */
[----:B------:R-:W-:Y:S01]  /*15f60*/  @!PT LDS RZ, [RZ] ;  /* 0x00000000fffff984 */ /* 0x000fe20000000800 */
[----:B------:R-:W-:Y:S01]  /*15f70*/  @!PT LDS RZ, [RZ] ;  /* 0x00000000fffff984 */ /* 0x000fe20000000800 */
[----:B------:R1:W-:Y:S01]  /*15f80*/  LDGSTS.E.BYPASS.LTC128B.128 [R5+0x5400], desc[UR36][R2.64+0x80], !P0 ;  /* 0x0540008002057fae */ /* 0x0003e2000c101d64 */
[----:B------:R-:W-:-:S13]  /*15f90*/  ISETP.LT.OR P0, PT, R7, 0x41, P1 ;  /* 0x000000410700780c */ /* 0x000fda0000f01670 */
[----:B------:R1:W-:Y:S01]  /*15fa0*/  LDGSTS.E.BYPASS.LTC128B.128 [R5+0x8400], desc[UR36][R2.64+0x100], !P0 ;  /* 0x0840010002057fae */ /* 0x0003e2000c101d64 */
[----:B------:R-:W-:Y:S05]  /*15fb0*/  BRA `(.L_x_5866) ;  /* 0xffffffb800787947 */ /* 0x000fea000383ffff */
.L_x_5769:
[----:B0-----:R0:W1:Y:S02]  /*15fc0*/  SYNCS.PHASECHK.TRANS64.TRYWAIT P0, [R0+URZ+0x30860], R3 ;  /* 0x03086003000075a7 */ /* 0x001064000800017f */
[----:B-1----:R-:W-:Y:S05]  /*15fd0*/  @!P0 NANOSLEEP.SYNCS 0x989680 ;  /* 0x009896800000895d */ /* 0x002fea0003900000 */
[----:B------:R-:W1:Y:S02]  /*15fe0*/  @!P0 SYNCS.PHASECHK.TRANS64 P0, [R0+URZ+0x30860], R3 ;  /* 0x03086003000085a7 */ /* 0x000e64000800007f */
[----:B-1----:R-:W-:Y:S05]  /*15ff0*/  @!P0 BRA `(.L_x_5769) ;  /* 0xfffffffc00f08947 */ /* 0x002fea000383ffff */
[----:B------:R-:W-:Y:S05]  /*16000*/  BRA `(.L_x_5867) ;  /* 0xffffffbc00907947 */ /* 0x000fea000383ffff */
.L_x_5770:
        /* <DEDUP_REMOVED lines=8> */
.L_x_5869:
[----:B------:R-:W-:Y:S05]  /*16090*/  BSYNC B0 ;  /* 0x0000000000007941 */ /* 0x000fea0003800000 */
.L_x_5868:
        /* <DEDUP_REMOVED lines=9> */
.L_x_5870:
        /* <DEDUP_REMOVED lines=14> */
.L_x_5871:
        /* <DEDUP_REMOVED lines=13> */
.L_x_5872:
[----:B------:R-:W-:Y:S02]  /*162e0*/  IMAD.MOV.U32 R13, RZ, RZ, R24 ;  /* 0x000000ffff0d7224 */ /* 0x000fe400078e0018 */
[----:B------:R-:W-:Y:S01]  /*162f0*/  IMAD.MOV.U32 R12, RZ, RZ, 0x2 ;  /* 0x00000002ff0c7424 */ /* 0x000fe200078e00ff */
[----:B------:R-:W-:-:S13]  /*16300*/  IADD3 R2, P4, R14, R5, RZ ;  /* 0x000000050e027210 */ /* 0x000fda0007f9e0ff */
[----:B------:R-:W-:Y:S05]  /*16310*/  WARPSYNC.COLLECTIVE R15, `(.L_x_5873) ;  /* 0x000000000f087348 */ /* 0x000fea0003c00000 */
[----:B------:R0:W1:Y:S02]  /*16320*/  SHFL.IDX P6, R14, R13, R12, R11 ;  /* 0x0000000c0d0e7389 */ /* 0x00006400000c000b */
[----:B01----:R-:W-:Y:S01]  /*16330*/  ENDCOLLECTIVE ;  /* 0x000000000000791b */ /* 0x003fe20003800000 */
.L_x_5873:
        /* <DEDUP_REMOVED lines=15> */
.L_x_5874:
[----:B------:R-:W-:Y:S01]  /*16430*/  IMAD.MOV.U32 R13, RZ, RZ, R24 ;  /* 0x000000ffff0d7224 */ /* 0x000fe200078e0018 */
[----:B------:R-:W-:Y:S02]  /*16440*/  MOV R12, 0x3 ;  /* 0x00000003000c7802 */ /* 0x000fe40000000f00 */
[----:B------:R-:W-:-:S13]  /*16450*/  IADD3 R2, P4, R14, R5, RZ ;  /* 0x000000050e027210 */ /* 0x000fda0007f9e0ff */
[----:B------:R-:W-:Y:S05]  /*16460*/  WARPSYNC.COLLECTIVE R15, `(.L_x_5875) ;  /* 0x000000000f087348 */ /* 0x000fea0003c00000 */
[----:B------:R0:W1:Y:S02]  /*16470*/  SHFL.IDX P6, R14, R13, R12, R11 ;  /* 0x0000000c0d0e7389 */ /* 0x00006400000c000b */
[----:B01----:R-:W-:Y:S01]  /*16480*/  ENDCOLLECTIVE ;  /* 0x000000000000791b */ /* 0x003fe20003800000 */
.L_x_5875:
        /* <DEDUP_REMOVED lines=15> */
.L_x_5876:
[----:B------:R-:W-:Y:S02]  /*16580*/  IMAD.MOV.U32 R13, RZ, RZ, R24 ;  /* 0x000000ffff0d7224 */ /* 0x000fe400078e0018 */
[----:B------:R-:W-:Y:S01]  /*16590*/  IMAD.MOV.U32 R12, RZ, RZ, 0x4 ;  /* 0x00000004ff0c7424 */ /* 0x000fe200078e00ff */
[----:B------:R-:W-:-:S13]  /*165a0*/  IADD3 R2, P4, R14, R5, RZ ;  /* 0x000000050e027210 */ /* 0x000fda0007f9e0ff */
[----:B------:R-:W-:Y:S05]  /*165b0*/  WARPSYNC.COLLECTIVE R15, `(.L_x_5877) ;  /* 0x000000000f087348 */ /* 0x000fea0003c00000 */
[----:B------:R0:W1:Y:S02]  /*165c0*/  SHFL.IDX P6, R14, R13, R12, R11 ;  /* 0x0000000c0d0e7389 */ /* 0x00006400000c000b */
[----:B01----:R-:W-:Y:S01]  /*165d0*/  ENDCOLLECTIVE ;  /* 0x000000000000791b */ /* 0x003fe20003800000 */
.L_x_5877:
        /* <DEDUP_REMOVED lines=15> */
.L_x_5878:
[----:B------:R-:W-:Y:S02]  /*166d0*/  IMAD.MOV.U32 R13, RZ, RZ, R24 ;  /* 0x000000ffff0d7224 */ /* 0x000fe400078e0018 */
[----:B------:R-:W-:Y:S01]  /*166e0*/  IMAD.MOV.U32 R12, RZ, RZ, 0x5 ;  /* 0x00000005ff0c7424 */ /* 0x000fe200078e00ff */
[----:B------:R-:W-:-:S13]  /*166f0*/  IADD3 R2, P4, R14, R5, RZ ;  /* 0x000000050e027210 */ /* 0x000fda0007f9e0ff */
[----:B------:R-:W-:Y:S05]  /*16700*/  WARPSYNC.COLLECTIVE R15, `(.L_x_5879) ;  /* 0x000000000f087348 */ /* 0x000fea0003c00000 */
[----:B------:R0:W1:Y:S02]  /*16710*/  SHFL.IDX P6, R14, R13, R12, R11 ;  /* 0x0000000c0d0e7389 */ /* 0x00006400000c000b */
[----:B01----:R-:W-:Y:S01]  /*16720*/  ENDCOLLECTIVE ;  /* 0x000000000000791b */ /* 0x003fe20003800000 */
.L_x_5879:
        /* <DEDUP_REMOVED lines=14> */
.L_x_5880:
[----:B------:R-:W-:Y:S05]  /*16810*/  BRA `(.L_x_5881) ;  /* 0xffffffb800947947 */ /* 0x000fea000383ffff */
.L_x_5775:
        /* <DEDUP_REMOVED lines=8> */
.L_x_5883:
[----:B------:R-:W-:Y:S05]  /*168a0*/  BSYNC B0 ;  /* 0x0000000000007941 */ /* 0x000fea0003800000 */
.L_x_5882:
        /* <DEDUP_REMOVED lines=9> */
.L_x_5884:
        /* <DEDUP_REMOVED lines=23> */
.L_x_5885:
[----:B------:R-:W-:Y:S01]  /*16ab0*/  IMAD.MOV.U32 R12, RZ, RZ, 0x2 ;  /* 0x00000002ff0c7424 */ /* 0x000fe200078e00ff */
[----:B------:R-:W-:-:S05]  /*16ac0*/  SEL R6, R14, RZ, P1 ;  /* 0x000000ff0e067207 */ /* 0x000fca0000800000 */
[----:B------:R-:W-:-:S04]  /*16ad0*/  IMAD.IADD R6, R13, 0x1, R6 ;  /* 0x000000010d067824 */ /* 0x000fc800078e0206 */
[----:B------:R-:W-:-:S07]  /*16ae0*/  IMAD.MOV.U32 R13, RZ, RZ, R6 ;  /* 0x000000ffff0d7224 */ /* 0x000fce00078e0006 */
[----:B------:R-:W-:Y:S05]  /*16af0*/  WARPSYNC.COLLECTIVE R15, `(.L_x_5886) ;  /* 0x000000000f087348 */ /* 0x000fea0003c00000 */
[----:B------:R0:W1:Y:S02]  /*16b00*/  SHFL.UP P6, R14, R13, R12, R11 ;  /* 0x0400000c0d0e7389 */ /* 0x00006400000c000b */
[----:B01----:R-:W-:Y:S01]  /*16b10*/  ENDCOLLECTIVE ;  /* 0x000000000000791b */ /* 0x003fe20003800000 */
.L_x_5886:
        /* <DEDUP_REMOVED lines=8> */
.L_x_5887:
[----:B------:R-:W-:Y:S01]  /*16ba0*/  IMAD.MOV.U32 R12, RZ, RZ, 0x8 ;  /* 0x00000008ff0c7424 */ /* 0x000fe200078e00ff */
[----:B------:R-:W-:-:S05]  /*16bb0*/  SEL R3, R14, RZ, P3 ;  /* 0x000000ff0e037207 */ /* 0x000fca0001800000 */
[----:B------:R-:W-:-:S04]  /*16bc0*/  IMAD.IADD R3, R2, 0x1, R3 ;  /* 0x0000000102037824 */ /* 0x000fc800078e0203 */
[----:B------:R-:W-:-:S07]  /*16bd0*/  IMAD.MOV.U32 R13, RZ, RZ, R3 ;  /* 0x000000ffff0d7224 */ /* 0x000fce00078e0003 */
[----:B------:R-:W-:Y:S05]  /*16be0*/  WARPSYNC.COLLECTIVE R15, `(.L_x_5888) ;  /* 0x000000000f087348 */ /* 0x000fea0003c00000 */
[----:B------:R0:W1:Y:S02]  /*16bf0*/  SHFL.UP P6, R14, R13, R12, R11 ;  /* 0x0400000c0d0e7389 */ /* 0x00006400000c000b */
[----:B01----:R-:W-:Y:S01]  /*16c00*/  ENDCOLLECTIVE ;  /* 0x000000000000791b */ /* 0x003fe20003800000 */
.L_x_5888:
[----:B------:R-:W-:Y:S01]  /*16c10*/  IMAD.MOV.U32 R12, RZ, RZ, 0x10 ;  /* 0x00000010ff0c7424 */ /* 0x000fe200078e00ff */
[----:B------:R-:W-:-:S05]  /*16c20*/  SEL R4, R14, RZ, P4 ;  /* 0x000000ff0e047207 */ /* 0x000fca0002000000 */
[----:B------:R-:W-:-:S04]  /*16c30*/  IMAD.IADD R4, R3, 0x1, R4 ;  /* 0x0000000103047824 */ /* 0x000fc800078e0204 */
[----:B------:R-:W-:-:S07]  /*16c40*/  IMAD.MOV.U32 R13, RZ, RZ, R4 ;  /* 0x000000ffff0d7224 */ /* 0x000fce00078e0004 */
[----:B------:R-:W-:Y:S05]  /*16c50*/  WARPSYNC.COLLECTIVE R15, `(.L_x_5889) ;  /* 0x000000000f087348 */ /* 0x000fea0003c00000 */
[----:B------:R0:W1:Y:S02]  /*16c60*/  SHFL.UP P6, R14, R13, R12, R11 ;  /* 0x0400000c0d0e7389 */ /* 0x00006400000c000b */
[----:B01----:R-:W-:Y:S01]  /*16c70*/  ENDCOLLECTIVE ;  /* 0x000000000000791b */ /* 0x003fe20003800000 */
.L_x_5889:
        /* <DEDUP_REMOVED lines=8> */
.L_x_5890:
[----:B------:R-:W-:Y:S05]  /*16d00*/  BRA `(.L_x_5891) ;  /* 0xffffffb800a87947 */ /* 0x000fea000383ffff */
.L_x_5778:
[----:B------:R-:W-:Y:S01]  /*16d10*/  BSSY B0, `(.L_x_5892) ;  /* 0x0000007000007945 */ /* 0x000fe20003800000 */
[----:B------:R-:W-:Y:S02]  /*16d20*/  IMAD.MOV.U32 R12, RZ, RZ, 0x1 ;  /* 0x00000001ff0c7424 */ /* 0x000fe400078e00ff */
[----:B------:R-:W-:Y:S02]  /*16d30*/  IMAD.MOV.U32 R11, RZ, RZ, RZ ;  /* 0x000000ffff0b7224 */ /* 0x000fe400078e00ff */
[----:B------:R-:W-:-:S07]  /*16d40*/  IMAD.MOV.U32 R15, RZ, RZ, -0x1 ;  /* 0xffffffffff0f7424 */ /* 0x000fce00078e00ff */
[----:B------:R-:W-:Y:S05]  /*16d50*/  WARPSYNC.COLLECTIVE R15, `(.L_x_5893) ;  /* 0x000000000f087348 */ /* 0x000fea0003c00000 */
[----:B------:R0:W1:Y:S02]  /*16d60*/  SHFL.UP P6, R14, R13, R12, R11 ;  /* 0x0400000c0d0e7389 */ /* 0x00006400000c000b */
[----:B01----:R-:W-:Y:S01]  /*16d70*/  ENDCOLLECTIVE ;  /* 0x000000000000791b */ /* 0x003fe20003800000 */
.L_x_5893:
[----:B------:R-:W-:Y:S05]  /*16d80*/  BSYNC B0 ;  /* 0x0000000000007941 */ /* 0x000fea0003800000 */
.L_x_5892:
        /* <DEDUP_REMOVED lines=8> */
.L_x_5894:
[----:B------:R-:W-:Y:S01]  /*16e10*/  IMAD.MOV.U32 R12, RZ, RZ, 0x4 ;  /* 0x00000004ff0c7424 */ /* 0x000fe200078e00ff */
[----:B------:R-:W-:-:S05]  /*16e20*/  SEL R2, R14, RZ, P2 ;  /* 0x000000ff0e027207 */ /* 0x000fca0001000000 */
[----:B------:R-:W-:-:S04]  /*16e30*/  IMAD.IADD R2, R13, 0x1, R2 ;  /* 0x000000010d027824 */ /* 0x000fc800078e0202 */
[----:B------:R-:W-:-:S07]  /*16e40*/  IMAD.MOV.U32 R13, RZ, RZ, R2 ;  /* 0x000000ffff0d7224 */ /* 0x000fce00078e0002 */
[----:B------:R-:W-:Y:S05]  /*16e50*/  WARPSYNC.COLLECTIVE R15, `(.L_x_5895) ;  /* 0x000000000f087348 */ /* 0x000fea0003c00000 */
[----:B------:R0:W1:Y:S02]  /*16e60*/  SHFL.UP P6, R14, R13, R12, R11 ;  /* 0x0400000c0d0e7389 */ /* 0x00006400000c000b */
[----:B01----:R-:W-:Y:S01]  /*16e70*/  ENDCOLLECTIVE ;  /* 0x000000000000791b */ /* 0x003fe20003800000 */
.L_x_5895:
[----:B------:R-:W-:Y:S01]  /*16e80*/  IMAD.MOV.U32 R12, RZ, RZ, 0x8 ;  /* 0x00000008ff0c7424 */ /* 0x000fe200078e00ff */
[----:B------:R-:W-:-:S05]  /*16e90*/  SEL R3, R14, RZ, P3 ;  /* 0x000000ff0e037207 */ /* 0x000fca0001800000 */
[----:B------:R-:W-:-:S04]  /*16ea0*/  IMAD.IADD R3, R2, 0x1, R3 ;  /* 0x0000000102037824 */ /* 0x000fc800078e0203 */
[----:B------:R-:W-:-:S07]  /*16eb0*/  IMAD.MOV.U32 R13, RZ, RZ, R3 ;  /* 0x000000ffff0d7224 */ /* 0x000fce00078e0003 */
[----:B------:R-:W-:Y:S05]  /*16ec0*/  WARPSYNC.COLLECTIVE R15, `(.L_x_5896) ;  /* 0x000000000f087348 */ /* 0x000fea0003c00000 */
[----:B------:R0:W1:Y:S02]  /*16ed0*/  SHFL.UP P6, R14, R13, R12, R11 ;  /* 0x0400000c0d0e7389 */ /* 0x00006400000c000b */
[----:B01----:R-:W-:Y:S01]  /*16ee0*/  ENDCOLLECTIVE ;  /* 0x000000000000791b */ /* 0x003fe20003800000 */
.L_x_5896:
[----:B------:R-:W-:Y:S01]  /*16ef0*/  IMAD.MOV.U32 R12, RZ, RZ, 0x10 ;  /* 0x00000010ff0c7424 */ /* 0x000fe200078e00ff */
[----:B------:R-:W-:-:S05]  /*16f00*/  SEL R4, R14, RZ, P4 ;  /* 0x000000ff0e047207 */ /* 0x000fca0002000000 */
[----:B------:R-:W-:-:S04]  /*16f10*/  IMAD.IADD R4, R3, 0x1, R4 ;  /* 0x0000000103047824 */ /* 0x000fc800078e0204 */
[----:B------:R-:W-:-:S07]  /*16f20*/  IMAD.MOV.U32 R13, RZ, RZ, R4 ;  /* 0x000000ffff0d7224 */ /* 0x000fce00078e0004 */
[----:B------:R-:W-:Y:S05]  /*16f30*/  WARPSYNC.COLLECTIVE R15, `(.L_x_5897) ;  /* 0x000000000f087348 */ /* 0x000fea0003c00000 */
[----:B------:R0:W1:Y:S02]  /*16f40*/  SHFL.UP P6, R14, R13, R12, R11 ;  /* 0x0400000c0d0e7389 */ /* 0x00006400000c000b */
[----:B01----:R-:W-:Y:S01]  /*16f50*/  ENDCOLLECTIVE ;  /* 0x000000000000791b */ /* 0x003fe20003800000 */
.L_x_5897:
        /* <DEDUP_REMOVED lines=8> */
.L_x_5898:
[----:B------:R-:W-:Y:S05]  /*16fe0*/  BRA `(.L_x_5899) ;  /* 0xffffffb800947947 */ /* 0x000fea000383ffff */
.L_x_5780:
[----:B------:R-:W-:Y:S01]  /*16ff0*/  BSSY B0, `(.L_x_5900) ;  /* 0x0000006000007945 */ /* 0x000fe20003800000 */
[----:B------:R-:W-:Y:S01]  /*17000*/  PLOP3.LUT P6, PT, P6, PT, PT, 0x8, 0x0 ;  /* 0x000000000000781c */ /* 0x000fe200037ce170 */
[----:B------:R-:W-:-:S12]  /*17010*/  IMAD.MOV.U32 R15, RZ, RZ, -0x1 ;  /* 0xffffffffff0f7424 */ /* 0x000fd800078e00ff */
[----:B0-----:R-:W-:Y:S05]  /*17020*/  WARPSYNC.COLLECTIVE R15, `(.L_x_5901) ;  /* 0x000000000f087348 */ /* 0x001fea0003c00000 */
[----:B------:R-:W-:Y:S01]  /*17030*/  VOTE.ANY R14, PT, P6 ;  /* 0x00000000000e7806 */ /* 0x000fe200030e0100 */
[----:B0-----:R-:W-:Y:S06]  /*17040*/  ENDCOLLECTIVE ;  /* 0x000000000000791b */ /* 0x001fec0003800000 */
.L_x_5901:
[----:B------:R-:W-:Y:S05]  /*17050*/  BSYNC B0 ;  /* 0x0000000000007941 */ /* 0x000fea0003800000 */
.L_x_5900:
        /* <DEDUP_REMOVED lines=8> */
.L_x_5902:
[----:B------:R-:W-:Y:S02]  /*170e0*/  IMAD.IADD R19, R12, 0x1, R19 ;  /* 0x000000010c137824 */ /* 0x000fe400078e0213 */
[----:B------:R-:W-:Y:S02]  /*170f0*/  IMAD.MOV.U32 R13, RZ, RZ, R8 ;  /* 0x000000ffff0d7224 */ /* 0x000fe400078e0008 */
[----:B------:R-:W-:-:S07]  /*17100*/  IMAD.MOV.U32 R17, RZ, RZ, R14 ;  /* 0x000000ffff117224 */ /* 0x000fce00078e000e */
[----:B------:R-:W-:Y:S05]  /*17110*/  WARPSYNC.COLLECTIVE R15, `(.L_x_5903) ;  /* 0x000000000f087348 */ /* 0x000fea0003c00000 */
[----:B------:R0:W1:Y:S02]  /*17120*/  SHFL.IDX P6, R14, R13, R12, R11 ;  /* 0x0000000c0d0e7389 */ /* 0x00006400000c000b */
[----:B01----:R-:W-:Y:S01]  /*17130*/  ENDCOLLECTIVE ;  /* 0x000000000000791b */ /* 0x003fe20003800000 */
.L_x_5903:
[----:B------:R-:W-:Y:S01]  /*17140*/  IMAD.MOV.U32 R8, RZ, RZ, R14 ;  /* 0x000000ffff087224 */ /* 0x000fe200078e000e */
[----:B------:R-:W-:Y:S06]  /*17150*/  BRA `(.L_x_5904) ;  /* 0xffffffb800787947 */ /* 0x000fec000383ffff */
.L_x_5782:
[----:B------:R-:W-:Y:S01]  /*17160*/  BSSY B0, `(.L_x_5905) ;  /* 0x0000007000007945 */ /* 0x000fe20003800000 */
[----:B------:R-:W-:Y:S02]  /*17170*/  IMAD.MOV.U32 R13, RZ, RZ, R2 ;  /* 0x000000ffff0d7224 */ /* 0x000fe400078e0002 */
[----:B------:R-:W-:Y:S02]  /*17180*/  IMAD.MOV.U32 R11, RZ, RZ, 0x1f ;  /* 0x0000001fff0b7424 */ /* 0x000fe400078e00ff */
[----:B------:R-:W-:-:S07]  /*17190*/  IMAD.MOV.U32 R15, RZ, RZ, -0x1 ;  /* 0xffffffffff0f7424 */ /* 0x000fce00078e00ff */
[----:B0-23--:R-:W-:Y:S05]  /*171a0*/  WARPSYNC.COLLECTIVE R15, `(.L_x_5906) ;  /* 0x000000000f087348 */ /* 0x00dfea0003c00000 */
[----:B------:R1:W4:Y:S02]  /*171b0*/  SHFL.IDX P6, R14, R13, R12, R11 ;  /* 0x0000000c0d0e7389 */ /* 0x00032400000c000b */
[----:B01234-:R-:W-:Y:S01]  /*171c0*/  ENDCOLLECTIVE ;  /* 0x000000000000791b */ /* 0x01ffe20003800000 */
.L_x_5906:
[----:B------:R-:W-:Y:S05]  /*171d0*/  BSYNC B0 ;  /* 0x0000000000007941 */ /* 0x000fea0003800000 */
.L_x_5905:
[----:B------:R-:W-:Y:S01]  /*171e0*/  IMAD.MOV.U32 R6, RZ, RZ, R14 ;  /* 0x000000ffff067224 */ /* 0x000fe200078e000e */
[----:B------:R-:W-:Y:S06]  /*171f0*/  BRA `(.L_x_5781) ;  /* 0xffffffb800687947 */ /* 0x000fec000383ffff */
.L_x_5788:
[----:B-1----:R1:W2:Y:S02]  /*17200*/  SYNCS.PHASECHK.TRANS64.TRYWAIT P0, [R4+URZ+0x30820], R0 ;  /* 0x03082000040075a7 */ /* 0x0022a4000800017f */
[----:B--2---:R-:W-:Y:S05]  /*17210*/  @!P0 NANOSLEEP.SYNCS 0x989680 ;  /* 0x009896800000895d */ /* 0x004fea0003900000 */
[----:B------:R-:W2:Y:S02]  /*17220*/  @!P0 SYNCS.PHASECHK.TRANS64 P0, [R4+URZ+0x30820], R0 ;  /* 0x03082000040085a7 */ /* 0x000ea4000800007f */
[----:B--2---:R-:W-:Y:S05]  /*17230*/  @!P0 BRA `(.L_x_5788) ;  /* 0xfffffffc00f08947 */ /* 0x004fea000383ffff */
[----:B------:R-:W-:Y:S05]  /*17240*/  BRA `(.L_x_5907) ;  /* 0xffffffc000c07947 */ /* 0x000fea000383ffff */
.L_x_5789:
[----:B------:R-:W2:Y:S01]  /*17250*/  S2R R2, SR_TID.X ;  /* 0x0000000000027919 */ /* 0x000ea20000002100 */
[----:B------:R-:W-:Y:S01]  /*17260*/  BSSY B0, `(.L_x_5908) ;  /* 0x000000a000007945 */ /* 0x000fe20003800000 */
[----:B------:R-:W-:Y:S02]  /*17270*/  IMAD.MOV.U32 R12, RZ, RZ, RZ ;  /* 0x000000ffff0c7224 */ /* 0x000fe400078e00ff */
[----:B------:R-:W-:Y:S02]  /*17280*/  IMAD.MOV.U32 R11, RZ, RZ, 0x1f ;  /* 0x0000001fff0b7424 */ /* 0x000fe400078e00ff */
[----:B------:R-:W-:Y:S01]  /*17290*/  IMAD.MOV.U32 R15, RZ, RZ, -0x1 ;  /* 0xffffffffff0f7424 */ /* 0x000fe200078e00ff */
[----:B--2---:R-:W-:-:S04]  /*172a0*/  SHF.R.U32.HI R2, RZ, 0x5, R2 ;  /* 0x00000005ff027819 */ /* 0x004fc80000011602 */
[----:B------:R-:W-:-:S05]  /*172b0*/  LOP3.LUT R2, R2, 0x3, RZ, 0xc0, !PT ;  /* 0x0000000302027812 */ /* 0x000fca00078ec0ff */
[----:B------:R-:W-:-:S07]  /*172c0*/  IMAD.MOV.U32 R13, RZ, RZ, R2 ;  /* 0x000000ffff0d7224 */ /* 0x000fce00078e0002 */
[----:B01----:R-:W-:Y:S05]  /*172d0*/  WARPSYNC.COLLECTIVE R15, `(.L_x_5909) ;  /* 0x000000000f087348 */ /* 0x003fea0003c00000 */
[----:B------:R2:W3:Y:S02]  /*172e0*/  SHFL.IDX P6, R14, R13, R12, R11 ;  /* 0x0000000c0d0e7389 */ /* 0x0004e400000c000b */
[----:B0123--:R-:W-:Y:S01]  /*172f0*/  ENDCOLLECTIVE ;  /* 0x000000000000791b */ /* 0x00ffe20003800000 */
.L_x_5909:
[----:B------:R-:W-:Y:S05]  /*17300*/  BSYNC B0 ;  /* 0x0000000000007941 */ /* 0x000fea0003800000 */
.L_x_5908:
[----:B------:R-:W-:Y:S05]  /*17310*/  BRA `(.L_x_5910) ;  /* 0xffffffc000a87947 */ /* 0x000fea000383ffff */
.L_x_5792:
[----:B------:R-:W-:Y:S01]  /*17320*/  BSSY B1, `(.L_x_5911) ;  /* 0x0000006000017945 */ /* 0x000fe20003800000 */
[----:B------:R-:W-:-:S07]  /*17330*/  IMAD.MOV.U32 R15, RZ, RZ, -0x1 ;  /* 0xffffffffff0f7424 */ /* 0x000fce00078e00ff */
[----:B01----:R-:W-:Y:S05]  /*17340*/  WARPSYNC.COLLECTIVE R15, `(.L_x_5912) ;  /* 0x000000000f0c7348 */ /* 0x003fea0003c00000 */
[----:B------:R-:W-:Y:S02]  /*17350*/  ELECT P6, UR62, PT ;  /* 0x00000000003e782f */ /* 0x000fe400038c0000 */
[----:B------:R-:W-:Y:S01]  /*17360*/  MOV R14, UR62 ;  /* 0x0000003e000e7c02 */ /* 0x000fe20008000f00 */
[----:B01----:R-:W-:Y:S10]  /*17370*/  ENDCOLLECTIVE ;  /* 0x000000000000791b */ /* 0x003ff40003800000 */
.L_x_5912:
[----:B------:R-:W-:Y:S05]  /*17380*/  BSYNC B1 ;  /* 0x0000000000017941 */ /* 0x000fea0003800000 */
.L_x_5911:
[----:B------:R-:W-:Y:S05]  /*17390*/  BRA `(.L_x_5913) ;  /* 0xffffffc000a07947 */ /* 0x000fea000383ffff */
.L_x_5794:
[----:B-1----:R1:W2:Y:S02]  /*173a0*/  SYNCS.PHASECHK.TRANS64.TRYWAIT P1, [R5+URZ+0x30840], R0 ;  /* 0x03084000050075a7 */ /* 0x0022a4000802017f */
[----:B--2---:R-:W-:Y:S05]  /*173b0*/  @!P1 NANOSLEEP.SYNCS 0x989680 ;  /* 0x009896800000995d */ /* 0x004fea0003900000 */
[----:B------:R-:W2:Y:S02]  /*173c0*/  @!P1 SYNCS.PHASECHK.TRANS64 P1, [R5+URZ+0x30840], R0 ;  /* 0x03084000050095a7 */ /* 0x000ea4000802007f */
[----:B--2---:R-:W-:Y:S05]  /*173d0*/  @!P1 BRA `(.L_x_5794) ;  /* 0xfffffffc00f09947 */ /* 0x004fea000383ffff */
[----:B------:R-:W-:Y:S05]  /*173e0*/  BRA `(.L_x_5914) ;  /* 0xffffffc000c87947 */ /* 0x000fea000383ffff */
.L_x_5796:
[----:B--2---:R2:W3:Y:S02]  /*173f0*/  SYNCS.PHASECHK.TRANS64.TRYWAIT P1, [R27+URZ+0x30840], R2 ;  /* 0x030840021b0075a7 */ /* 0x0044e4000802017f */
[----:B---3--:R-:W-:Y:S05]  /*17400*/  @!P1 NANOSLEEP.SYNCS 0x989680 ;  /* 0x009896800000995d */ /* 0x008fea0003900000 */
[----:B------:R-:W3:Y:S02]  /*17410*/  @!P1 SYNCS.PHASECHK.TRANS64 P1, [R27+URZ+0x30840], R2 ;  /* 0x030840021b0095a7 */ /* 0x000ee4000802007f */
[----:B---3--:R-:W-:Y:S05]  /*17420*/  @!P1 BRA `(.L_x_5796) ;  /* 0xfffffffc00f09947 */ /* 0x008fea000383ffff */
[----:B------:R-:W-:Y:S05]  /*17430*/  BRA `(.L_x_5915) ;  /* 0xffffffc000d47947 */ /* 0x000fea000383ffff */
.L_x_5798:
[----:B---3--:R3:W4:Y:S02]  /*17440*/  SYNCS.PHASECHK.TRANS64.TRYWAIT P1, [R5+URZ+0x30860], R0 ;  /* 0x03086000050075a7 */ /* 0x008724000802017f */
[----:B----4-:R-:W-:Y:S05]  /*17450*/  @!P1 NANOSLEEP.SYNCS 0x989680 ;  /* 0x009896800000995d */ /* 0x010fea0003900000 */
[----:B------:R-:W4:Y:S02]  /*17460*/  @!P1 SYNCS.PHASECHK.TRANS64 P1, [R5+URZ+0x30860], R0 ;  /* 0x03086000050095a7 */ /* 0x000f24000802007f */
[----:B----4-:R-:W-:Y:S05]  /*17470*/  @!P1 BRA `(.L_x_5798) ;  /* 0xfffffffc00f09947 */ /* 0x010fea000383ffff */
[----:B------:R-:W-:Y:S05]  /*17480*/  BRA `(.L_x_5916) ;  /* 0xffffffc000d07947 */ /* 0x000fea000383ffff */
.L_x_5917:
        /* <DEDUP_REMOVED lines=15> */
.L_x_15985:


//--------------------- .text._ZN7cutlass13device_kernelIN5flash11enable_sm90INS1_16FlashAttnFwdSm90INS1_25CollectiveMainloopFwdSm90ILi2EN4cute5tupleIJNS5_1CILi1EEES8_S8_EEENS6_IJNS7_ILi128EEENS7_ILi96EEENS7_ILi192EEEEEELi192ENS_6half_tEfNS_4arch4Sm90ELb1ELb0ELb0ELb1ELb1ELb1ELb0ELb1ELb1ELb1ELb1ELb0EEENS1_21CollectiveEpilogueFwdINS6_IJSA_SC_SB_EEES9_SE_SG_Li256ELb1ELb1ELb1ELb0EEENS1_36VarlenDynamicPersistentTileSchedulerILi128ELi96ELi256ELi128ELb1ELb1ELb1ELb1ELb1ELb1EEEEEEEEEvNT_6ParamsE --------------------------
	.section	.text._ZN7cutlass13device_kernelIN5flash11enable_sm90INS1_16FlashAttnFwdSm90INS1_25CollectiveMainloopFwdSm90ILi2EN4cute5tupleIJNS5_1CILi1EEES8_S8_EEENS6_IJNS7_ILi128EEENS7_ILi96EEENS7_ILi192EEEEEELi192ENS_6half_tEfNS_4arch4Sm90ELb1ELb0ELb0ELb1ELb1ELb1ELb0ELb1ELb1ELb1ELb1ELb0EEENS1_21CollectiveEpilogueFwdINS6_IJSA_SC_SB_EEES9_SE_SG_Li256ELb1ELb1ELb1ELb0EEENS1_36VarlenDynamicPersistentTileSchedulerILi128ELi96ELi256ELi128ELb1ELb1ELb1ELb1ELb1ELb1EEEEEEEEEvNT_6ParamsE,"ax",@progbits
	.align	128
.text._ZN7cutlass13device_kernelIN5flash11enable_sm90INS1_16FlashAttnFwdSm90INS1_25CollectiveMainloopFwdSm90ILi2EN4cute5tupleIJNS5_1CILi1EEES8_S8_EEENS6_IJNS7_ILi128EEENS7_ILi96EEENS7_ILi192EEEEEELi192ENS_6half_tEfNS_4arch4Sm90ELb1ELb0ELb0ELb1ELb1ELb1ELb0ELb1ELb1ELb1ELb1ELb0EEENS1_21CollectiveEpilogueFwdINS6_IJSA_SC_SB_EEES9_SE_SG_Li256ELb1ELb1ELb1ELb0EEENS1_36VarlenDynamicPersistentTileSchedulerILi128ELi96ELi256ELi128ELb1ELb1ELb1ELb1ELb1ELb1EEEEEEEEEvNT_6ParamsE:
        .type           _ZN7cutlass13device_kernelIN5flash11enable_sm90INS1_16FlashAttnFwdSm90INS1_25CollectiveMainloopFwdSm90ILi2EN4cute5tupleIJNS5_1CILi1EEES8_S8_EEENS6_IJNS7_ILi128EEENS7_ILi96EEENS7_ILi192EEEEEELi192ENS_6half_tEfNS_4arch4Sm90ELb1ELb0ELb0ELb1ELb1ELb1ELb0ELb1ELb1ELb1ELb1ELb0EEENS1_21CollectiveEpilogueFwdINS6_IJSA_SC_SB_EEES9_SE_SG_Li256ELb1ELb1ELb1ELb0EEENS1_36VarlenDynamicPersistentTileSchedulerILi128ELi96ELi256ELi128ELb1ELb1ELb1ELb1ELb1ELb1EEEEEEEEEvNT_6ParamsE,@function
        .size           _ZN7cutlass13device_kernelIN5flash11enable_sm90INS1_16FlashAttnFwdSm90INS1_25CollectiveMainloopFwdSm90ILi2EN4cute5tupleIJNS5_1CILi1EEES8_S8_EEENS6_IJNS7_ILi128EEENS7_ILi96EEENS7_ILi192EEEEEELi192ENS_6half_tEfNS_4arch4Sm90ELb1ELb0ELb0ELb1ELb1ELb1ELb0ELb1ELb1ELb1ELb1ELb0EEENS1_21CollectiveEpilogueFwdINS6_IJSA_SC_SB_EEES9_SE_SG_Li256ELb1ELb1ELb1ELb0EEENS1_36VarlenDynamicPersistentTileSchedulerILi128ELi96ELi256ELi128ELb1ELb1ELb1ELb1ELb1ELb1EEEEEEEEEvNT_6ParamsE,(.L_x_15986 - _ZN7cutlass13device_kernelIN5flash11enable_sm90INS1_16FlashAttnFwdSm90INS1_25CollectiveMainloopFwdSm90ILi2EN4cute5tupleIJNS5_1CILi1EEES8_S8_EEENS6_IJNS7_ILi128EEENS7_ILi96EEENS7_ILi192EEEEEELi192ENS_6half_tEfNS_4arch4Sm90ELb1ELb0ELb0ELb1ELb1ELb1ELb0ELb1ELb1ELb1ELb1ELb0EEENS1_21CollectiveEpilogueFwdINS6_IJSA_SC_SB_EEES9_SE_SG_Li256ELb1ELb1ELb1ELb0EEENS1_36VarlenDynamicPersistentTileSchedulerILi128ELi96ELi256ELi128ELb1ELb1ELb1ELb1ELb1ELb1EEEEEEEEEvNT_6ParamsE)
        .other          _ZN7cutlass13device_kernelIN5flash11enable_sm90INS1_16FlashAttnFwdSm90INS1_25CollectiveMainloopFwdSm90ILi2EN4cute5tupleIJNS5_1CILi1EEES8_S8_EEENS6_IJNS7_ILi128EEENS7_ILi96EEENS7_ILi192EEEEEELi192ENS_6half_tEfNS_4arch4Sm90ELb1ELb0ELb0ELb1ELb1ELb1ELb0ELb1ELb1ELb1ELb1ELb0EEENS1_21CollectiveEpilogueFwdINS6_IJSA_SC_SB_EEES9_SE_SG_Li256ELb1ELb1ELb1ELb0EEENS1_36VarlenDynamicPersistentTileSchedulerILi128ELi96ELi256ELi128ELb1ELb1ELb1ELb1ELb1ELb1EEEEEEEEEvNT_6ParamsE,@"STO_CUDA_ENTRY STV_DEFAULT"
_ZN7cutlass13device_kernelIN5flash11enable_sm90INS1_16FlashAttnFwdSm90INS1_25CollectiveMainloopFwdSm90ILi2EN4cute5tupleIJNS5_1CILi1EEES8_S8_EEENS6_IJNS7_ILi128EEENS7_ILi96EEENS7_ILi192EEEEEELi192ENS_6half_tEfNS_4arch4Sm90ELb1ELb0ELb0ELb1ELb1ELb1ELb0ELb1ELb1ELb1ELb1ELb0EEENS1_21CollectiveEpilogueFwdINS6_IJSA_SC_SB_EEES9_SE_SG_Li256ELb1ELb1ELb1ELb0EEENS1_36VarlenDynamicPersistentTileSchedulerILi128ELi96ELi256ELi128ELb1ELb1ELb1ELb1ELb1ELb1EEEEEEEEEvNT_6ParamsE:
        /* <DEDUP_REMOVED lines=18> */
.L_x_5919:
[----:B------:R-:W-:Y:S05]  /*0120*/  BSYNC B0 ;  /* 0x0000000000007941 */ /* 0x000fea0003800000 */
.L_x_5918:
        /* <DEDUP_REMOVED lines=41> */
.L_x_5920:
        /* <DEDUP_REMOVED lines=22> */
.L_x_5921:
        /* <DEDUP_REMOVED lines=18> */
.L_x_5922:
        /* <DEDUP_REMOVED lines=22> */
.L_x_5923:
        /* <DEDUP_REMOVED lines=22> */
.L_x_5924:
[----:B------:R-:W-:Y:S01]  /*0900*/  PLOP3.LUT P0, PT, PT, PT, UP0, 0x80, 0x0 ;  /* 0x000000000000781c */ /* 0x000fe20003f0f008 */
[----:B------:R-:W-:Y:S01]  /*0910*/  UMOV UR60, 0x1 ;  /* 0x00000001003c7882 */ /* 0x000fe20000000000 */
[----:B------:R-:W-:Y:S01]  /*0920*/  NOP ;  /* 0x0000000000007918 */ /* 0x000fe20000000000 */
[----:B------:R-:W-:Y:S01]  /*0930*/  USEL UR60, UR60, 0x2, !UP0 ;  /* 0x000000023c3c7887 */ /* 0x000fe2000c000000 */
[----:B------:R-:W-:Y:S01]  /*0940*/  BSSY B9, `(.L_x_5925) ;  /* 0x00025de000097945 */ /* 0x000fe20003800000 */
[----:B012-4-:R-:W-:Y:S08]  /*0950*/  BAR.SYNC.DEFER_BLOCKING 0x0 ;  /* 0x0000000000007b1d */ /* 0x017ff00000010000 */
[----:B------:R-:W-:Y:S05]  /*0960*/  @!P0 BRA `(.L_x_5926) ;  /* 0x000001dc00cc8947 */ /* 0x000fea0003800000 */
.L_x_5927:
        /* <DEDUP_REMOVED lines=19> */
[----:B------:R-:W-:Y:S01]  /*0aa0*/  MOV R202, RZ ;  /* 0x000000ff00ca7202 */ /* 0x000fe20000000f00 */
[----:B------:R-:W-:Y:S01]  /*0ab0*/  IMAD.MOV.U32 R207, RZ, RZ, RZ ;  /* 0x000000ffffcf7224 */ /* 0x000fe200078e00ff */
[----:B------:R-:W-:Y:S01]  /*0ac0*/  SHF.R.S32.HI R3, RZ, 0x1f, R0 ;  /* 0x0000001fff037819 */ /* 0x000fe20000011400 */
[----:B------:R-:W-:-:S03]  /*0ad0*/  IMAD.MOV.U32 R198, RZ, RZ, RZ ;  /* 0x000000ffffc67224 */ /* 0x000fc600078e00ff */
[CC--:B------:R-:W-:Y:S02]  /*0ae0*/  LEA.HI R2, R3.reuse, R0.reuse, RZ, 0x7 ;  /* 0x0000000003027211 */ /* 0x0c0fe400078f38ff */
[----:B------:R-:W-:Y:S02]  /*0af0*/  LEA.HI R4, R3, R0, RZ, 0x4 ;  /* 0x0000000003047211 */ /* 0x000fe400078f20ff */
[----:B------:R-:W-:Y:S01]  /*0b00*/  LOP3.LUT R5, R2, 0xffffff80, RZ, 0xc0, !PT ;  /* 0xffffff8002057812 */ /* 0x000fe200078ec0ff */
[----:B------:R-:W-:Y:S01]  /*0b10*/  UIADD3 UR4, UR4, 0x12400, URZ ;  /* 0x0001240004047890 */ /* 0x000fe2000fffe03f */
[----:B------:R-:W-:Y:S02]  /*0b20*/  SHF.R.S32.HI R7, RZ, 0x4, R4 ;  /* 0x00000004ff077819 */ /* 0x000fe40000011404 */
[----:B------:R-:W-:Y:S02]  /*0b30*/  IADD3 R20, R0, -R5, RZ ;  /* 0x8000000500147210 */ /* 0x000fe40007ffe0ff */
[----:B------:R-:W-:-:S02]  /*0b40*/  LEA.HI R5, R4, R7, RZ, 0x1 ;  /* 0x0000000704057211 */ /* 0x000fc400078f08ff */
        /* <DEDUP_REMOVED lines=12> */
[----:B------:R-:W-:-:S03]  /*0c10*/  LOP3.LUT R10, R10, 0x7ffffffc, RZ, 0xc0, !PT ;  /* 0x7ffffffc0a0a7812 */ /* 0x000fc600078ec0ff */
[----:B------:R-:W-:Y:S01]  /*0c20*/  IMAD.IADD R11, R8, 0x1, -R11 ;  /* 0x00000001080b7824 */ /* 0x000fe200078e0a0b */
[----:B------:R-:W-:Y:S01]  /*0c30*/  LEA.HI R8, R3, R0, RZ, 0x2 ;  /* 0x0000000003087211 */ /* 0x000fe200078f10ff */
[----:B------:R-:W-:Y:S01]  /*0c40*/  IMAD.IADD R10, R20, 0x1, -R10 ;  /* 0x00000001140a7824 */ /* 0x000fe200078e0a0a */
[----:B------:R-:W-:Y:S02]  /*0c50*/  LOP3.LUT R3, R4, 0x3fffff0, RZ, 0xc0, !PT ;  /* 0x03fffff004037812 */ /* 0x000fe400078ec0ff */
[----:B------:R-:W-:Y:S02]  /*0c60*/  LEA.HI R4, R2, R5, RZ, 0x1 ;  /* 0x0000000502047211 */ /* 0x000fe400078f08ff */
[----:B------:R-:W-:Y:S01]  /*0c70*/  SHF.R.S32.HI R2, RZ, 0x5, R6 ;  /* 0x00000005ff027819 */ /* 0x000fe20000011406 */
[----:B------:R-:W-:Y:S01]  /*0c80*/  IMAD.IADD R3, R0, 0x1, -R3 ;  /* 0x0000000100037824 */ /* 0x000fe200078e0a03 */
[----:B------:R-:W-:Y:S02]  /*0c90*/  LOP3.LUT R4, R4, 0x3fffffe, RZ, 0xc0, !PT ;  /* 0x03fffffe04047812 */ /* 0x000fe400078ec0ff */
[----:B------:R-:W-:Y:S01]  /*0ca0*/  SHF.R.S32.HI R6, RZ, 0x5, R9 ;  /* 0x00000005ff067819 */ /* 0x000fe20000011409 */
[----:B------:R-:W-:Y:S01]  /*0cb0*/  IMAD.SHL.U32 R217, R2, 0x200, RZ ;  /* 0x0000020002d97824 */ /* 0x000fe200078e00ff */
[----:B------:R-:W-:Y:S01]  /*0cc0*/  LOP3.LUT R9, R8, 0xfffffffc, RZ, 0xc0, !PT ;  /* 0xfffffffc08097812 */ /* 0x000fe200078ec0ff */
[----:B------:R-:W-:Y:S01]  /*0cd0*/  IMAD.IADD R4, R5, 0x1, -R4 ;  /* 0x0000000105047824 */ /* 0x000fe200078e0a04 */
[----:B------:R-:W-:Y:S01]  /*0ce0*/  LEA R12, R2, R3, 0x4 ;  /* 0x00000003020c7211 */ /* 0x000fe200078e20ff */
[----:B------:R-:W-:Y:S01]  /*0cf0*/  IMAD R11, R6, 0x10, R11 ;  /* 0x00000010060b7824 */ /* 0x000fe200078e020b */
[--C-:B------:R-:W-:Y:S01]  /*0d00*/  SHF.R.S32.HI R206, RZ, 0x2, R8.reuse ;  /* 0x00000002ffce7819 */ /* 0x100fe20000011408 */
[----:B------:R-:W-:Y:S01]  /*0d10*/  IMAD.IADD R9, R0, 0x1, -R9 ;  /* 0x0000000100097824 */ /* 0x000fe200078e0a09 */
[----:B------:R-:W-:Y:S01]  /*0d20*/  SHF.R.S32.HI R3, RZ, 0x1f, R8 ;  /* 0x0000001fff037819 */ /* 0x000fe20000011408 */
[----:B------:R-:W-:Y:S01]  /*0d30*/  IMAD R19, R4, 0x40, R11 ;  /* 0x0000004004137824 */ /* 0x000fe200078e020b */
[----:B------:R-:W-:Y:S01]  /*0d40*/  IADD3 R4, R206, 0x40, RZ ;  /* 0x00000040ce047810 */ /* 0x000fe20007ffe0ff */
[----:B------:R-:W-:Y:S01]  /*0d50*/  IMAD.U32 R8, RZ, RZ, UR4 ;  /* 0x00000004ff087e24 */ /* 0x000fe2000f8e00ff */
[----:B------:R-:W-:Y:S01]  /*0d60*/  LEA.HI R3, R3, R206, RZ, 0x3 ;  /* 0x000000ce03037211 */ /* 0x000fe200078f18ff */
[----:B------:R-:W-:Y:S01]  /*0d70*/  IMAD.U32 R0, RZ, RZ, UR5 ;  /* 0x00000005ff007e24 */ /* 0x000fe2000f8e00ff */
[----:B------:R-:W-:Y:S01]  /*0d80*/  SHF.L.U32 R196, R9, 0x2, RZ ;  /* 0x0000000209c47819 */ /* 0x000fe200000006ff */
[----:B------:R-:W-:Y:S01]  /*0d90*/  IMAD.SHL.U32 R213, R4, 0x40, RZ ;  /* 0x0000004004d57824 */ /* 0x000fe200078e00ff */
[----:B------:R-:W-:Y:S01]  /*0da0*/  LOP3.LUT R3, R3, 0xfffffff8, RZ, 0xc0, !PT ;  /* 0xfffffff803037812 */ /* 0x000fe200078ec0ff */
[----:B------:R-:W-:Y:S01]  /*0db0*/  STL [R1+0x44], R19 ;  /* 0x0000441301007387 */ /* 0x000fe20000100800 */
[----:B------:R-:W-:Y:S01]  /*0dc0*/  LEA R12, R12, R7, 0x3 ;  /* 0x000000070c0c7211 */ /* 0x000fe200078e18ff */
[C---:B------:R-:W-:Y:S01]  /*0dd0*/  VIADD R209, R196.reuse, 0x20 ;  /* 0x00000020c4d17836 */ /* 0x040fe20000000000 */
[----:B------:R-:W-:Y:S01]  /*0de0*/  SHF.R.S32.HI R2, RZ, 0x1f, R4 ;  /* 0x0000001fff027819 */ /* 0x000fe20000011404 */
[----:B------:R-:W-:Y:S01]  /*0df0*/  VIADD R208, R196, 0x40 ;  /* 0x00000040c4d07836 */ /* 0x000fe20000000000 */
[----:B------:R-:W-:Y:S01]  /*0e00*/  LOP3.LUT R213, R213, 0x1c0, RZ, 0xc0, !PT ;  /* 0x000001c0d5d57812 */ /* 0x000fe200078ec0ff */
[----:B------:R-:W-:Y:S01]  /*0e10*/  IMAD.IADD R224, R206, 0x1, -R3 ;  /* 0x00000001cee07824 */ /* 0x000fe200078e0a03 */
[----:B------:R-:W-:Y:S01]  /*0e20*/  LEA.HI R2, R2, R4, RZ, 0x3 ;  /* 0x0000000402027211 */ /* 0x000fe200078f18ff */
[----:B------:R-:W-:Y:S01]  /*0e30*/  IMAD.SHL.U32 R3, R12, 0x8, RZ ;  /* 0x000000080c037824 */ /* 0x000fe200078e00ff */
[C---:B------:R-:W-:Y:S01]  /*0e40*/  IADD3 R194, R196.reuse, R208, RZ ;  /* 0x000000d0c4c27210 */ /* 0x040fe20007ffe0ff */
[----:B------:R-:W-:Y:S01]  /*0e50*/  IMAD.IADD R195, R196, 0x1, R209 ;  /* 0x00000001c4c37824 */ /* 0x000fe200078e02d1 */
[----:B------:R-:W-:Y:S01]  /*0e60*/  STL [R1+0x30], RZ ;  /* 0x000030ff01007387 */ /* 0x000fe20000100800 */
[----:B------:R-:W-:Y:S01]  /*0e70*/  IMAD.SHL.U32 R218, R2, 0x40, RZ ;  /* 0x0000004002da7824 */ /* 0x000fe200078e00ff */
[----:B------:R-:W-:Y:S01]  /*0e80*/  SHF.R.U32.HI R2, RZ, 0x3, R213 ;  /* 0x00000003ff027819 */ /* 0x000fe200000116d5 */
[C---:B------:R-:W-:Y:S01]  /*0e90*/  IMAD.SHL.U32 R16, R9.reuse, 0x8, RZ ;  /* 0x0000000809107824 */ /* 0x040fe200078e00ff */
[----:B------:R-:W-:Y:S01]  /*0ea0*/  STL [R1+0x38], R8 ;  /* 0x0000380801007387 */ /* 0x000fe20000100800 */
[----:B------:R-:W-:Y:S01]  /*0eb0*/  SHF.L.U32 R223, R10, 0x1, RZ ;  /* 0x000000010adf7819 */ /* 0x000fe200000006ff */
[----:B------:R-:W-:Y:S01]  /*0ec0*/  IMAD.SHL.U32 R215, R224, 0x40, RZ ;  /* 0x00000040e0d77824 */ /* 0x000fe200078e00ff */
[----:B------:R-:W-:Y:S01]  /*0ed0*/  SHF.R.S32.HI R2, RZ, 0x1f, R195 ;  /* 0x0000001fff027819 */ /* 0x000fe200000114c3 */
[----:B------:R0:W-:Y:S01]  /*0ee0*/  STL [R1+0x48], R3 ;  /* 0x0000480301007387 */ /* 0x0001e20000100800 */
[----:B------:R-:W-:Y:S01]  /*0ef0*/  LEA.HI R0, R9, R9, RZ, 0x1 ;  /* 0x0000000909007211 */ /* 0x000fe200078f08ff */
[C---:B------:R-:W-:Y:S01]  /*0f00*/  VIADD R34, R223.reuse, 0x8 ;  /* 0x00000008df227836 */ /* 0x040fe20000000000 */
[----:B------:R-:W-:Y:S01]  /*0f10*/  LEA.HI R2, R2, R195, RZ, 0x3 ;  /* 0x000000c302027211 */ /* 0x000fe200078f18ff */
[C---:B------:R-:W-:Y:S01]  /*0f20*/  VIADD R33, R223.reuse, 0x10 ;  /* 0x00000010df217836 */ /* 0x040fe20000000000 */
[----:B------:R-:W-:Y:S01]  /*0f30*/  LOP3.LUT R0, R0, 0x1ffffffe, RZ, 0xc0, !PT ;  /* 0x1ffffffe00007812 */ /* 0x000fe200078ec0ff */
[C---:B------:R-:W-:Y:S01]  /*0f40*/  VIADD R32, R223.reuse, 0x18 ;  /* 0x00000018df207836 */ /* 0x040fe20000000000 */
[----:B------:R-:W-:Y:S01]  /*0f50*/  MOV R7, R15 ;  /* 0x0000000f00077202 */ /* 0x000fe20000000f00 */
[C---:B------:R-:W-:Y:S01]  /*0f60*/  VIADD R30, R223.reuse, 0x28 ;  /* 0x00000028df1e7836 */ /* 0x040fe20000000000 */
[----:B------:R-:W-:Y:S01]  /*0f70*/  SHF.R.S32.HI R200, RZ, 0x3, R2 ;  /* 0x00000003ffc87819 */ /* 0x000fe20000011402 */
[C---:B------:R-:W-:Y:S01]  /*0f80*/  VIADD R29, R223.reuse, 0x30 ;  /* 0x00000030df1d7836 */ /* 0x040fe20000000000 */
[----:B0-----:R-:W-:Y:S01]  /*0f90*/  SHF.R.S32.HI R3, RZ, 0x1f, R194 ;  /* 0x0000001fff037819 */ /* 0x001fe200000114c2 */
[C---:B------:R-:W-:Y:S01]  /*0fa0*/  VIADD R26, R223.reuse, 0x48 ;  /* 0x00000048df1a7836 */ /* 0x040fe20000000000 */
[----:B------:R-:W-:Y:S01]  /*0fb0*/  IADD3 R31, R223, 0x20, RZ ;  /* 0x00000020df1f7810 */ /* 0x000fe20007ffe0ff */
[----:B------:R-:W-:Y:S01]  /*0fc0*/  IMAD.MOV.U32 R6, RZ, RZ, R14 ;  /* 0x000000ffff067224 */ /* 0x000fe200078e000e */
[----:B------:R-:W-:Y:S01]  /*0fd0*/  LEA.HI R3, R3, R194, RZ, 0x3 ;  /* 0x000000c203037211 */ /* 0x000fe200078f18ff */
[C---:B------:R-:W-:Y:S01]  /*0fe0*/  VIADD R28, R223.reuse, 0x38 ;  /* 0x00000038df1c7836 */ /* 0x040fe20000000000 */
[C---:B------:R-:W-:Y:S01]  /*0ff0*/  IADD3 R27, R223.reuse, 0x40, RZ ;  /* 0x00000040df1b7810 */ /* 0x040fe20007ffe0ff */
        /* <DEDUP_REMOVED lines=8> */
[----:B------:R-:W-:Y:S01]  /*1080*/  VIADD R3, R223, 0xb0 ;  /* 0x000000b0df037836 */ /* 0x000fe20000000000 */
[----:B------:R-:W-:Y:S01]  /*1090*/  SHF.R.S32.HI R3, RZ, 0x1f, R33 ;  /* 0x0000001fff037819 */ /* 0x000fe20000011421 */
[----:B------:R-:W-:Y:S01]  /*10a0*/  IMAD.IADD R0, R9, 0x1, -R0 ;  /* 0x0000000109007824 */ /* 0x000fe200078e0a00 */
[----:B------:R-:W-:Y:S01]  /*10b0*/  SHF.R.S32.HI R3, RZ, 0x1f, R30 ;  /* 0x0000001fff037819 */ /* 0x000fe2000001141e */
[C---:B------:R-:W-:Y:S01]  /*10c0*/  VIADD R20, R223.reuse, 0x68 ;  /* 0x00000068df147836 */ /* 0x040fe20000000000 */
[----:B------:R-:W-:Y:S01]  /*10d0*/  SHF.R.S32.HI R2, RZ, 0x1f, R29 ;  /* 0x0000001fff027819 */ /* 0x000fe2000001141d */
[C---:B------:R-:W-:Y:S01]  /*10e0*/  VIADD R12, R223.reuse, 0x88 ;  /* 0x00000088df0c7836 */ /* 0x040fe20000000000 */
[C---:B------:R-:W-:Y:S01]  /*10f0*/  IADD3 R192, R16.reuse, 0x60, RZ ;  /* 0x0000006010c07810 */ /* 0x040fe20007ffe0ff */
[----:B------:R-:W-:Y:S01]  /*1100*/  VIADD R11, R223, 0x90 ;  /* 0x00000090df0b7836 */ /* 0x000fe20000000000 */
[----:B------:R-:W-:Y:S01]  /*1110*/  LOP3.LUT R215, R215, 0x1c0, RZ, 0xc0, !PT ;  /* 0x000001c0d7d77812 */ /* 0x000fe200078ec0ff */
[----:B------:R-:W-:Y:S01]  /*1120*/  IMAD.MOV.U32 R5, RZ, RZ, R13 ;  /* 0x000000ffff057224 */ /* 0x000fe200078e000d */
[C---:B------:R-:W-:Y:S01]  /*1130*/  IADD3 R13, R223.reuse, 0x80, RZ ;  /* 0x00000080df0d7810 */ /* 0x040fe20007ffe0ff */
[C---:B------:R-:W-:Y:S01]  /*1140*/  VIADD R23, R16.reuse, 0x80 ;  /* 0x0000008010177836 */ /* 0x040fe20000000000 */
[C---:B------:R-:W-:Y:S01]  /*1150*/  IADD3 R8, R223.reuse, 0xa0, RZ ;  /* 0x000000a0df087810 */ /* 0x040fe20007ffe0ff */
[----:B------:R-:W-:Y:S01]  /*1160*/  VIADD R193, R16, 0xa0 ;  /* 0x000000a010c17836 */ /* 0x000fe20000000000 */
[----:B------:R-:W-:Y:S01]  /*1170*/  SHF.R.S32.HI R10, RZ, 0x1f, R31 ;  /* 0x0000001fff0a7819 */ /* 0x000fe2000001141f */
[C---:B------:R-:W-:Y:S01]  /*1180*/  VIADD R9, R223.reuse, 0x98 ;  /* 0x00000098df097836 */ /* 0x040fe20000000000 */
[----:B------:R-:W-:Y:S01]  /*1190*/  SHF.R.S32.HI R3, RZ, 0x1f, R27 ;  /* 0x0000001fff037819 */ /* 0x000fe2000001141b */
[----:B------:R-:W-:Y:S01]  /*11a0*/  VIADD R4, R223, 0xa8 ;  /* 0x000000a8df047836 */ /* 0x000fe20000000000 */
        /* <DEDUP_REMOVED lines=14> */
[----:B------:R-:W-:Y:S02]  /*1290*/  IADD3 R210, R196, 0x30, RZ ;  /* 0x00000030c4d27810 */ /* 0x000fe40007ffe0ff */
[----:B------:R-:W-:Y:S02]  /*12a0*/  SHF.R.S32.HI R205, RZ, 0x1f, R192 ;  /* 0x0000001fffcd7819 */ /* 0x000fe400000114c0 */
[----:B------:R-:W-:Y:S02]  /*12b0*/  SHF.R.S32.HI R204, RZ, 0x1f, R23 ;  /* 0x0000001fffcc7819 */ /* 0x000fe40000011417 */
[----:B------:R-:W-:Y:S02]  /*12c0*/  SHF.R.S32.HI R203, RZ, 0x1f, R193 ;  /* 0x0000001fffcb7819 */ /* 0x000fe400000114c1 */
[----:B------:R-:W-:-:S02]  /*12d0*/  LOP3.LUT R218, R218, 0xfffffe00, RZ, 0xc0, !PT ;  /* 0xfffffe00dada7812 */ /* 0x000fc400078ec0ff */
[----:B------:R-:W-:Y:S02]  /*12e0*/  SHF.R.U32.HI R216, RZ, 0x3, R215 ;  /* 0x00000003ffd87819 */ /* 0x000fe400000116d7 */
[----:B------:R-:W-:Y:S02]  /*12f0*/  SHF.R.S32.HI R10, RZ, 0x1f, R13 ;  /* 0x0000001fff0a7819 */ /* 0x000fe4000001140d */
[----:B------:R-:W-:Y:S02]  /*1300*/  SHF.R.S32.HI R9, RZ, 0x1f, R9 ;  /* 0x0000001fff097819 */ /* 0x000fe40000011409 */
[----:B------:R-:W-:Y:S02]  /*1310*/  SHF.R.S32.HI R3, RZ, 0x1f, R8 ;  /* 0x0000001fff037819 */ /* 0x000fe40000011408 */
[----:B------:R-:W-:-:S07]  /*1320*/  SHF.R.S32.HI R2, RZ, 0x1f, R4 ;  /* 0x0000001fff027819 */ /* 0x000fce0000011404 */
.L_x_6171:
[----:B01234-:R-:W0:Y:S01]  /*1330*/  LDC.64 R2, c[0x0][0xc88] ;  /* 0x00032200ff027b82 */ /* 0x01fe220000000a00 */
        /* <DEDUP_REMOVED lines=8> */
[----:B------:R-:W-:Y:S01]  /*13c0*/  ISETP.NE.U32.AND P1, PT, RZ, UR8, PT ;  /* 0x00000008ff007c0c */ /* 0x000fe2000bf25070 */
[----:B------:R-:W-:Y:S01]  /*13d0*/  IMAD.MOV.U32 R121, RZ, RZ, RZ ;  /* 0x000000ffff797224 */ /* 0x000fe200078e00ff */
[----:B------:R-:W-:Y:S02]  /*13e0*/  ISETP.NE.AND.EX P2, PT, RZ, UR5, PT, P2 ;  /* 0x00000005ff007c0c */ /* 0x000fe4000bf45320 */
[----:B------:R-:W-:Y:S02]  /*13f0*/  ISETP.NE.AND.EX P1, PT, RZ, UR9, PT, P1 ;  /* 0x00000009ff007c0c */ /* 0x000fe4000bf25310 */
[----:B------:R-:W-:-:S04]  /*1400*/  ISETP.NE.U32.AND P0, PT, RZ, UR6, PT ;  /* 0x00000006ff007c0c */ /* 0x000fc8000bf05070 */
[----:B------:R-:W-:Y:S02]  /*1410*/  ISETP.NE.AND.EX P0, PT, RZ, UR7, PT, P0 ;  /* 0x00000007ff007c0c */ /* 0x000fe4000bf05300 */
[----:B------:R-:W-:-:S04]  /*1420*/  LOP3.LUT R4, R6, 0xff000000, RZ, 0xc0, !PT ;  /* 0xff00000006047812 */ /* 0x000fc800078ec0ff */
[----:B------:R-:W-:Y:S02]  /*1430*/  SHF.R.U32.HI R7, RZ, 0x8, R4 ;  /* 0x00000008ff077819 */ /* 0x000fe40000011604 */
[----:B------:R-:W-:Y:S02]  /*1440*/  LOP3.LUT R199, R6, 0xffff, RZ, 0xc0, !PT ;  /* 0x0000ffff06c77812 */ /* 0x000fe400078ec0ff */
[----:B--2---:R-:W-:Y:S02]  /*1450*/  SHF.R.S32.HI R0, RZ, 0x1f, R227 ;  /* 0x0000001fff007819 */ /* 0x004fe400000114e3 */
[C---:B------:R-:W-:Y:S01]  /*1460*/  @P2 LEA R8, P3, R227.reuse, UR4, 0x2 ;  /* 0x00000004e3082c11 */ /* 0x040fe2000f8610ff */
[----:B------:R-:W-:Y:S01]  /*1470*/  ULDC UR4, c[0x0][0x288] ;  /* 0x0000a20000047ab9 */ /* 0x000fe20000000800 */
[C---:B------:R-:W-:Y:S01]  /*1480*/  SHF.L.U32 R228, R227.reuse, 0x2, RZ ;  /* 0x00000002e3e47819 */ /* 0x040fe200000006ff */
[----:B------:R-:W-:Y:S01]  /*1490*/  IMAD.U32 R221, RZ, RZ, UR4 ;  /* 0x00000004ffdd7e24 */ /* 0x000fe2000f8e00ff */
[C-C-:B------:R-:W-:Y:S01]  /*14a0*/  @P2 LEA.HI.X R9, R227.reuse, UR5, R0.reuse, 0x2, P3 ;  /* 0x00000005e3092c11 */ /* 0x140fe200098f1400 */
[----:B------:R-:W-:Y:S01]  /*14b0*/  ULDC.64 UR4, c[0x0][0x418] ;  /* 0x0001060000047ab9 */ /* 0x000fe20000000a00 */
[----:B------:R-:W-:Y:S01]  /*14c0*/  SHF.L.U64.HI R229, R227, 0x2, R0 ;  /* 0x00000002e3e57819 */ /* 0x000fe20000010200 */
[----:B------:R-:W-:Y:S01]  /*14d0*/  UISETP.NE.U32.AND UP0, UPT, UR4, URZ, UPT ;  /* 0x0000003f0400728c */ /* 0x000fe2000bf05070 */
[C---:B------:R-:W-:Y:S01]  /*14e0*/  IADD3 R2, P4, R228.reuse, UR6, RZ ;  /* 0x00000006e4027c10 */ /* 0x040fe2000ff9e0ff */
[----:B------:R0:W5:Y:S01]  /*14f0*/  @P2 LDG.E R13, desc[UR10][R8.64] ;  /* 0x0000000a080d2981 */ /* 0x000162000c1e1900 */
[----:B------:R-:W-:Y:S01]  /*1500*/  @P1 IADD3 R10, P2, R228, UR8, RZ ;  /* 0x00000008e40a1c10 */ /* 0x000fe2000ff5e0ff */
[----:B------:R-:W-:Y:S01]  /*1510*/  UISETP.NE.AND.EX UP0, UPT, UR5, URZ, UPT, UP0 ;  /* 0x0000003f0500728c */ /* 0x000fe2000bf05300 */
[C---:B------:R-:W-:Y:S01]  /*1520*/  IADD3.X R3, R229.reuse, UR7, RZ, P4, !PT ;  /* 0x00000007e5037c10 */ /* 0x040fe2000a7fe4ff */
[----:B------:R-:W-:Y:S01]  /*1530*/  ULDC UR4, c[0x0][0x424] ;  /* 0x0001090000047ab9 */ /* 0x000fe20000000800 */
[----:B------:R-:W-:Y:S01]  /*1540*/  @P1 IADD3.X R11, R229, UR9, RZ, P2, !PT ;  /* 0x00000009e50b1c10 */ /* 0x000fe200097fe4ff */
[----:B------:R-:W-:Y:S01]  /*1550*/  ULDC.64 UR8, c[0x0][0xa20] ;  /* 0x0002880000087ab9 */ /* 0x000fe20000000a00 */
[----:B------:R-:W-:Y:S01]  /*1560*/  USEL UR4, UR4, 0x1, UP0 ;  /* 0x0000000104047887 */ /* 0x000fe20008000000 */
[----:B------:R-:W-:Y:S01]  /*1570*/  ISETP.NE.U32.AND P2, PT, RZ, UR8, PT ;  /* 0x00000008ff007c0c */ /* 0x000fe2000bf45070 */
[----:B------:R-:W-:Y:S01]  /*1580*/  ULDC UR5, c[0x0][0x2f0] ;  /* 0x0000bc0000057ab9 */ /* 0x000fe20000000800 */
[----:B------:R1:W-:Y:S01]  /*1590*/  STL [R1+0x3c], R0 ;  /* 0x00003c0001007387 */ /* 0x0003e20000100800 */
[----:B------:R-:W-:Y:S01]  /*15a0*/  UIMAD UR4, UR4, UR5, URZ ;  /* 0x00000005040472a4 */ /* 0x000fe2000f8e023f */
[----:B------:R-:W-:-:S02]  /*15b0*/  ISETP.NE.AND.EX P2, PT, RZ, UR9, PT, P2 ;  /* 0x00000009ff007c0c */ /* 0x000fc4000bf45320 */
[----:B------:R0:W5:Y:S01]  /*15c0*/  @P0 LDG.E R121, desc[UR10][R2.64] ;  /* 0x0000000a02790981 */ /* 0x000162000c1e1900 */
[----:B------:R-:W-:-:S03]  /*15d0*/  ULDC UR5, c[0x0][0x348] ;  /* 0x0000d20000057ab9 */ /* 0x000fc60000000800 */
[----:B------:R0:W5:Y:S01]  /*15e0*/  @P1 LDG.E R221, desc[UR10][R10.64] ;  /* 0x0000000a0add1981 */ /* 0x000162000c1e1900 */
[----:B-1----:R-:W-:-:S04]  /*15f0*/  LOP3.LUT R0, R6, 0xff0000, RZ, 0xc0, !PT ;  /* 0x00ff000006007812 */ /* 0x002fc800078ec0ff */
[----:B------:R-:W-:Y:S01]  /*1600*/  LEA.HI R226, R0, R7, RZ, 0x10 ;  /* 0x0000000700e27211 */ /* 0x000fe200078f80ff */
[----:B------:R-:W-:Y:S06]  /*1610*/  @P1 BRA `(.L_x_5929) ;  /* 0x0000000000281947 */ /* 0x000fec0003800000 */
[----:B------:R-:W-:Y:S02]  /*1620*/  ULDC.64 UR6, c[0x0][0xa00] ;  /* 0x0002800000067ab9 */ /* 0x000fe40000000a00 */
[----:B------:R-:W-:-:S04]  /*1630*/  ISETP.NE.U32.AND P1, PT, RZ, UR6, PT ;  /* 0x00000006ff007c0c */ /* 0x000fc8000bf25070 */
[----:B------:R-:W-:-:S13]  /*1640*/  ISETP.NE.AND.EX P1, PT, RZ, UR7, PT, P1 ;  /* 0x00000007ff007c0c */ /* 0x000fda000bf25310 */
[----:B------:R-:W-:Y:S05]  /*1650*/  @!P1 BRA `(.L_x_5929) ;  /* 0x0000000000189947 */ /* 0x000fea0003800000 */
[----:B------:R-:W1:Y:S01]  /*1660*/  LDC.64 R6, c[0x0][0xa00] ;  /* 0x00028000ff067b82 */ /* 0x000e620000000a00 */
[----:B------:R-:W-:Y:S01]  /*1670*/  ULDC.64 UR6, c[0x0][0x208] ;  /* 0x0000820000067ab9 */ /* 0x000fe20000000a00 */
[----:B-1----:R-:W-:-:S05]  /*1680*/  IMAD.WIDE R6, R227, 0x4, R6 ;  /* 0x00000004e3067825 */ /* 0x002fca00078e0206 */
[----:B-----5:R-:W2:Y:S04]  /*1690*/  LDG.E R221, desc[UR6][R6.64] ;  /* 0x0000000606dd7981 */ /* 0x020ea8000c1e1900 */
[----:B------:R-:W2:Y:S02]  /*16a0*/  LDG.E R0, desc[UR6][R6.64+0x4] ;  /* 0x0000040606007981 */ /* 0x000ea4000c1e1900 */
[----:B--2---:R-:W-:-:S07]  /*16b0*/  IADD3 R221, -R221, R0, RZ ;  /* 0x00000000dddd7210 */ /* 0x004fce0007ffe1ff */
.L_x_5929:
        /* <DEDUP_REMOVED lines=8> */
.L_x_5930:
[----:B------:R-:W-:Y:S05]  /*1740*/  @!P0 BRA `(.L_x_5931) ;  /* 0x0000000000108947 */ /* 0x000fea0003800000 */
[----:B------:R-:W-:Y:S02]  /*1750*/  ULDC.64 UR4, c[0x0][0x208] ;  /* 0x0000820000047ab9 */ /* 0x000fe40000000a00 */
[----:B------:R-:W2:Y:S04]  /*1760*/  LDG.E R7, desc[UR4][R2.64] ;  /* 0x0000000402077981 */ /* 0x000ea8000c1e1900 */
[----:B------:R-:W2:Y:S02]  /*1770*/  LDG.E R26, desc[UR4][R2.64+0x4] ;  /* 0x00000404021a7981 */ /* 0x000ea4000c1e1900 */
[----:B--2---:R-:W-:-:S07]  /*1780*/  IMAD.IADD R26, R26, 0x1, -R7 ;  /* 0x000000011a1a7824 */ /* 0x004fce00078e0a07 */
.L_x_5931:
[----:B------:R-:W-:Y:S01]  /*1790*/  ULDC.64 UR4, c[0x0][0xa10] ;  /* 0x0002840000047ab9 */ /* 0x000fe20000000a00 */
[----:B------:R-:W-:Y:S01]  /*17a0*/  ULDC.64 UR6, c[0x0][0x208] ;  /* 0x0000820000067ab9 */ /* 0x000fe20000000a00 */
[----:B------:R-:W-:Y:S01]  /*17b0*/  ISETP.NE.U32.AND P0, PT, RZ, UR4, PT ;  /* 0x00000004ff007c0c */ /* 0x000fe2000bf05070 */
[----:B------:R-:W2:Y:S03]  /*17c0*/  LDC R4, c[0x0][0x448] ;  /* 0x00011200ff047b82 */ /* 0x000ea60000000800 */
[----:B------:R-:W-:Y:S01]  /*17d0*/  ISETP.NE.AND.EX P0, PT, RZ, UR5, PT, P0 ;  /* 0x00000005ff007c0c */ /* 0x000fe2000bf05300 */
[----:B------:R-:W-:-:S12]  /*17e0*/  ULDC.64 UR4, c[0x0][0xa30] ;  /* 0x00028c0000047ab9 */ /* 0x000fd80000000a00 */
[----:B0-----:R-:W0:Y:S02]  /*17f0*/  @P0 LDC.64 R2, c[0x0][0xa10] ;  /* 0x00028400ff020b82 */ /* 0x001e240000000a00 */
[----:B0-----:R-:W-:-:S05]  /*1800*/  @P0 IMAD.WIDE R2, R227, 0x4, R2 ;  /* 0x00000004e3020825 */ /* 0x001fca00078e0202 */
[----:B------:R-:W3:Y:S04]  /*1810*/  @P0 LDG.E R0, desc[UR6][R2.64] ;  /* 0x0000000602000981 */ /* 0x000ee8000c1e1900 */
[----:B------:R0:W3:Y:S01]  /*1820*/  @P0 LDG.E R9, desc[UR6][R2.64+0x4] ;  /* 0x0000040602090981 */ /* 0x0000e2000c1e1900 */
[----:B------:R-:W-:Y:S02]  /*1830*/  ISETP.NE.U32.AND P1, PT, RZ, UR4, PT ;  /* 0x00000004ff007c0c */ /* 0x000fe4000bf25070 */
[----:B-----5:R-:W-:Y:S02]  /*1840*/  MOV R133, R26 ;  /* 0x0000001a00857202 */ /* 0x020fe40000000f00 */
[----:B------:R-:W-:-:S13]  /*1850*/  ISETP.NE.AND.EX P1, PT, RZ, UR5, PT, P1 ;  /* 0x00000005ff007c0c */ /* 0x000fda000bf25310 */
[----:B------:R-:W-:-:S04]  /*1860*/  @P1 IADD3 R6, P2, R228, UR4, RZ ;  /* 0x00000004e4061c10 */ /* 0x000fc8000ff5e0ff */
[----:B------:R-:W-:-:S05]  /*1870*/  @P1 IADD3.X R7, R229, UR5, RZ, P2, !PT ;  /* 0x00000005e5071c10 */ /* 0x000fca00097fe4ff */
[----:B------:R4:W5:Y:S01]  /*1880*/  @P1 LDG.E R133, desc[UR6][R6.64] ;  /* 0x0000000606851981 */ /* 0x000962000c1e1900 */
[----:B--2---:R-:W-:Y:S01]  /*1890*/  ISETP.NE.AND P1, PT, R4, 0x1, PT ;  /* 0x000000010400780c */ /* 0x004fe20003f25270 */
[----:B------:R-:W-:Y:S01]  /*18a0*/  IMAD.SHL.U32 R220, R5, 0x80, RZ ;  /* 0x0000008005dc7824 */ /* 0x000fe200078e00ff */
[----:B------:R-:W-:Y:S01]  /*18b0*/  IADD3 R13, R26, -R13, RZ ;  /* 0x8000000d1a0d7210 */ /* 0x000fe20007ffe0ff */
[----:B------:R-:W-:Y:S01]  /*18c0*/  BSSY B0, `(.L_x_5932) ;  /* 0x0000036000007945 */ /* 0x000fe20003800000 */
[----:B------:R-:W-:Y:S01]  /*18d0*/  LOP3.LUT R12, R226, 0xff, RZ, 0xc0, !PT ;  /* 0x000000ffe20c7812 */ /* 0x000fe200078ec0ff */
[----:B0-----:R-:W-:Y:S01]  /*18e0*/  VIADD R2, R220, 0x7f ;  /* 0x0000007fdc027836 */ /* 0x001fe20000000000 */
[----:B------:R-:W-:-:S03]  /*18f0*/  SHF.R.U32.HI R226, RZ, 0x10, R226 ;  /* 0x00000010ffe27819 */ /* 0x000fc600000116e2 */
[----:B------:R0:W-:Y:S04]  /*1900*/  STL [R1+0x34], R12 ;  /* 0x0000340c01007387 */ /* 0x0001e80000100800 */
[----:B------:R-:W2:Y:S08]  /*1910*/  @P1 LDC R11, c[0x0][0x44c] ;  /* 0x00011300ff0b1b82 */ /* 0x000eb00000000800 */
[----:B------:R-:W1:Y:S01]  /*1920*/  @P1 LDC R3, c[0x0][0x450] ;  /* 0x00011400ff031b82 */ /* 0x000e620000000800 */
[----:B---3--:R-:W-:-:S02]  /*1930*/  @P0 IMAD.IADD R24, R9, 0x1, -R0 ;  /* 0x0000000109180824 */ /* 0x008fc400078e0a00 */
[----:B--2---:R-:W-:-:S04]  /*1940*/  @P1 IMAD.HI.U32 R0, R2, R11, RZ ;  /* 0x0000000b02001227 */ /* 0x004fc800078e00ff */
[----:B------:R-:W-:Y:S01]  /*1950*/  IMAD.IADD R222, R13, 0x1, R24 ;  /* 0x000000010dde7824 */ /* 0x000fe200078e0218 */
[----:B-1----:R-:W-:-:S03]  /*1960*/  @P1 SHF.R.U32.HI R2, RZ, R3, R0 ;  /* 0x00000003ff021219 */ /* 0x002fc60000011600 */
[C---:B------:R-:W-:Y:S01]  /*1970*/  VIADD R0, R222.reuse, 0x5f ;  /* 0x0000005fde007836 */ /* 0x040fe20000000000 */
[----:B------:R-:W-:-:S03]  /*1980*/  IADD3 R134, R222, 0x60, -R221 ;  /* 0x00000060de867810 */ /* 0x000fc60007ffe8dd */
[----:B------:R-:W-:-:S04]  /*1990*/  IMAD.HI R0, R0, 0x2aaaaaab, RZ ;  /* 0x2aaaaaab00007827 */ /* 0x000fc800078e02ff */
[----:B------:R-:W-:Y:S01]  /*19a0*/  IMAD.IADD R2, R134, 0x1, R2 ;  /* 0x0000000186027824 */ /* 0x000fe200078e0202 */
[----:B------:R-:W-:-:S03]  /*19b0*/  SHF.R.U32.HI R135, RZ, 0x1f, R0 ;  /* 0x0000001fff877819 */ /* 0x000fc60000011600 */
[----:B------:R-:W-:Y:S01]  /*19c0*/  IMAD.HI R2, R2, 0x2aaaaaab, RZ ;  /* 0x2aaaaaab02027827 */ /* 0x000fe200078e02ff */
[----:B------:R-:W-:Y:S02]  /*19d0*/  LEA.HI.SX32 R135, R0, R135, 0x1c ;  /* 0x0000008700877211 */ /* 0x000fe400078fe2ff */
[----:B------:R-:W-:Y:S02]  /*19e0*/  MOV R0, RZ ;  /* 0x000000ff00007202 */ /* 0x000fe40000000f00 */
[----:B------:R-:W-:-:S04]  /*19f0*/  SHF.R.U32.HI R3, RZ, 0x1f, R2 ;  /* 0x0000001fff037819 */ /* 0x000fc80000011602 */
[----:B------:R-:W-:-:S04]  /*1a00*/  LEA.HI.SX32 R2, R2, R3, 0x1c ;  /* 0x0000000302027211 */ /* 0x000fc800078fe2ff */
[----:B----4-:R-:W-:-:S04]  /*1a10*/  VIMNMX R6, R135, R2, PT ;  /* 0x0000000287067248 */ /* 0x010fc80003fe0100 */
[----:B------:R-:W-:-:S13]  /*1a20*/  ISETP.GE.AND P0, PT, R6, 0x1, PT ;  /* 0x000000010600780c */ /* 0x000fda0003f06270 */
[----:B0-----:R-:W-:Y:S05]  /*1a30*/  @!P0 BRA `(.L_x_5933) ;  /* 0x0000000000788947 */ /* 0x001fea0003800000 */
        /* <DEDUP_REMOVED lines=30> */
.L_x_5933:
[----:B------:R-:W-:Y:S05]  /*1c20*/  BSYNC B0 ;  /* 0x0000000000007941 */ /* 0x000fea0003800000 */
.L_x_5932:
[----:B------:R-:W-:Y:S01]  /*1c30*/  IMAD R3, R12, R0, RZ ;  /* 0x000000000c037224 */ /* 0x000fe200078e02ff */
        /* <DEDUP_REMOVED lines=36> */
.L_x_5936:
[----:B------:R-:W-:Y:S05]  /*1e80*/  BSYNC B6 ;  /* 0x0000000000067941 */ /* 0x000fea0003800000 */
.L_x_5935:
        /* <DEDUP_REMOVED lines=20> */
.L_x_5938:
[----:B------:R-:W-:Y:S05]  /*1fd0*/  BSYNC B6 ;  /* 0x0000000000067941 */ /* 0x000fea0003800000 */
.L_x_5937:
[----:B------:R-:W-:Y:S01]  /*1fe0*/  ULDC.64 UR4, c[0x0][0x9f8] ;  /* 0x00027e0000047ab9 */ /* 0x000fe20000000a00 */
[----:B------:R-:W-:Y:S01]  /*1ff0*/  IMAD.MOV.U32 R0, RZ, RZ, R227 ;  /* 0x000000ffff007224 */ /* 0x000fe200078e00e3 */
[----:B------:R-:W-:Y:S01]  /*2000*/  ISETP.NE.U32.AND P0, PT, RZ, UR4, PT ;  /* 0x00000004ff007c0c */ /* 0x000fe2000bf05070 */
[----:B------:R-:W-:Y:S01]  /*2010*/  ULDC.64 UR6, c[0x0][0x208] ;  /* 0x0000820000067ab9 */ /* 0x000fe20000000a00 */
[----:B------:R-:W0:Y:S01]  /*2020*/  S2R R8, SR_TID.X ;  /* 0x0000000000087919 */ /* 0x000e220000002100 */
[----:B------:R-:W1:Y:S01]  /*2030*/  LDC.64 R94, c[0x0][0x3f8] ;  /* 0x0000fe00ff5e7b82 */ /* 0x000e620000000a00 */
[----:B------:R-:W-:-:S07]  /*2040*/  ISETP.NE.AND.EX P0, PT, RZ, UR5, PT, P0 ;  /* 0x00000005ff007c0c */ /* 0x000fce000bf05300 */
[----:B------:R-:W2:Y:S06]  /*2050*/  LDC R15, c[0x0][0x3f4] ;  /* 0x0000fd00ff0f7b82 */ /* 0x000eac0000000800 */
[----:B------:R-:W-:Y:S01]  /*2060*/  @P0 IADD3 R4, P1, R228, UR4, RZ ;  /* 0x00000004e4040c10 */ /* 0x000fe2000ff3e0ff */
[----:B------:R-:W-:Y:S01]  /*2070*/  ULDC UR4, c[0x0][0x2f4] ;  /* 0x0000bd0000047ab9 */ /* 0x000fe20000000800 */
[----:B------:R-:W3:Y:S02]  /*2080*/  LDC.64 R88, c[0x0][0x408] ;  /* 0x00010200ff587b82 */ /* 0x000ee40000000a00 */
[----:B------:R-:W-:-:S05]  /*2090*/  @P0 IADD3.X R5, R229, UR5, RZ, P1, !PT ;  /* 0x00000005e5050c10 */ /* 0x000fca0008ffe4ff */
[----:B------:R4:W3:Y:S01]  /*20a0*/  @P0 LDG.E R0, desc[UR6][R4.64] ;  /* 0x0000000604000981 */ /* 0x0008e2000c1e1900 */
[----:B------:R-:W-:Y:S01]  /*20b0*/  ISETP.GE.AND P1, PT, R195, UR4, PT ;  /* 0x00000004c3007c0c */ /* 0x000fe2000bf26270 */
[----:B-1----:R-:W-:Y:S01]  /*20c0*/  IMAD.WIDE.U32 R96, R206, R94, R16 ;  /* 0x0000005ece607225 */ /* 0x002fe200078e0010 */
[----:B------:R-:W-:Y:S01]  /*20d0*/  ISETP.GE.AND P0, PT, R16, UR4, PT ;  /* 0x0000000410007c0c */ /* 0x000fe2000bf06270 */
[----:B------:R-:W1:Y:S01]  /*20e0*/  S2R R158, SR_TID.X ;  /* 0x00000000009e7919 */ /* 0x000e620000002100 */
[----:B------:R-:W-:Y:S01]  /*20f0*/  SEL R6, RZ, 0xffffffff, P1 ;  /* 0xffffffffff067807 */ /* 0x000fe20000800000 */
[----:B------:R-:W-:Y:S01]  /*2100*/  IMAD.SHL.U32 R102, R94, 0x40, RZ ;  /* 0x000000405e667824 */ /* 0x000fe200078e00ff */
[----:B------:R-:W-:Y:S01]  /*2110*/  SEL R3, RZ, 0x1, P0 ;  /* 0x00000001ff037807 */ /* 0x000fe20000000000 */
[----:B------:R-:W-:Y:S01]  /*2120*/  IMAD.IADD R121, R121, 0x1, R26 ;  /* 0x0000000179797824 */ /* 0x000fe200078e021a */
[----:B------:R-:W-:Y:S01]  /*2130*/  ISETP.GE.AND P0, PT, R194, UR4, PT ;  /* 0x00000004c2007c0c */ /* 0x000fe2000bf06270 */
[----:B------:R-:W-:Y:S01]  /*2140*/  IMAD.SHL.U32 R6, R6, 0x2, RZ ;  /* 0x0000000206067824 */ /* 0x000fe200078e00ff */
[----:B------:R-:W-:Y:S01]  /*2150*/  ISETP.GE.AND P1, PT, R192, UR4, PT ;  /* 0x00000004c0007c0c */ /* 0x000fe2000bf26270 */
[----:B--2---:R-:W-:Y:S01]  /*2160*/  IMAD.SHL.U32 R118, R15, 0x2, RZ ;  /* 0x000000020f767824 */ /* 0x004fe200078e00ff */
[----:B------:R-:W-:-:S02]  /*2170*/  SHF.R.S32.HI R7, RZ, 0x1f, R206 ;  /* 0x0000001fff077819 */ /* 0x000fc400000114ce */
[----:B------:R-:W-:Y:S01]  /*2180*/  LOP3.LUT R3, R6, 0x2, R3, 0xe2, !PT ;  /* 0x0000000206037812 */ /* 0x000fe200078ee203 */
[----:B0-----:R-:W-:Y:S01]  /*2190*/  VIADD R6, R8, 0xffffff80 ;  /* 0xffffff8008067836 */ /* 0x001fe20000000000 */
[----:B----4-:R-:W-:Y:S01]  /*21a0*/  SEL R4, RZ, 0x4, P0 ;  /* 0x00000004ff047807 */ /* 0x010fe20000000000 */
[C---:B---3--:R-:W-:Y:S01]  /*21b0*/  IMAD.WIDE.U32 R90, R206.reuse, R88, R16 ;  /* 0x00000058ce5a7225 */ /* 0x048fe200078e0010 */
[----:B------:R-:W-:Y:S02]  /*21c0*/  SEL R5, RZ, 0x8, P1 ;  /* 0x00000008ff057807 */ /* 0x000fe40000800000 */
[----:B------:R-:W-:Y:S01]  /*21d0*/  SHF.R.S32.HI R197, RZ, 0x1f, R196 ;  /* 0x0000001fffc57819 */ /* 0x000fe200000114c4 */
[----:B------:R-:W-:Y:S01]  /*21e0*/  IMAD R123, R89, 0x60, RZ ;  /* 0x00000060597b7824 */ /* 0x000fe200078e02ff */
[----:B------:R-:W-:Y:S01]  /*21f0*/  LOP3.LUT R3, R5, R3, R4, 0xfe, !PT ;  /* 0x0000000305037212 */ /* 0x000fe200078efe04 */
[-C--:B------:R-:W-:Y:S01]  /*2200*/  IMAD R4, R7, R94.reuse, RZ ;  /* 0x0000005e07047224 */ /* 0x080fe200078e02ff */
[----:B------:R-:W-:Y:S01]  /*2210*/  ISETP.GE.AND P0, PT, R23, UR4, PT ;  /* 0x0000000417007c0c */ /* 0x000fe2000bf06270 */
[----:B------:R-:W-:Y:S01]  /*2220*/  IMAD.WIDE.U32 R98, R206, R94, R196 ;  /* 0x0000005ece627225 */ /* 0x000fe200078e00c4 */
[----:B------:R-:W-:-:S02]  /*2230*/  ISETP.GE.AND P1, PT, R195, R15, PT ;  /* 0x0000000fc300720c */ /* 0x000fc40003f26270 */
[----:B------:R-:W-:Y:S01]  /*2240*/  SEL R8, RZ, 0x10, P0 ;  /* 0x00000010ff087807 */ /* 0x000fe20000000000 */
[----:B------:R-:W-:Y:S01]  /*2250*/  IMAD R5, R206, R95, R4 ;  /* 0x0000005fce057224 */ /* 0x000fe200078e0204 */
[----:B------:R-:W-:Y:S01]  /*2260*/  ISETP.GE.AND P0, PT, R16, R15, PT ;  /* 0x0000000f1000720c */ /* 0x000fe20003f06270 */
[----:B------:R-:W-:Y:S01]  /*2270*/  IMAD R7, R7, R88, RZ ;  /* 0x0000005807077224 */ /* 0x000fe200078e02ff */
[----:B------:R-:W-:Y:S01]  /*2280*/  LOP3.LUT R8, R3, R8, RZ, 0xfc, !PT ;  /* 0x0000000803087212 */ /* 0x000fe200078efcff */
[----:B------:R-:W-:Y:S01]  /*2290*/  IMAD.IADD R97, R5, 0x1, R97 ;  /* 0x0000000105617824 */ /* 0x000fe200078e0261 */
[----:B------:R-:W-:Y:S01]  /*22a0*/  SHF.R.S32.HI R9, RZ, 0x1f, R6 ;  /* 0x0000001fff097819 */ /* 0x000fe20000011406 */
[C---:B------:R-:W-:Y:S01]  /*22b0*/  IMAD.WIDE.U32 R92, R206.reuse, R88, R196 ;  /* 0x00000058ce5c7225 */ /* 0x040fe200078e00c4 */
[----:B------:R-:W-:Y:S02]  /*22c0*/  IADD3 R99, R99, R5, RZ ;  /* 0x0000000563637210 */ /* 0x000fe40007ffe0ff */
[C---:B------:R-:W-:Y:S01]  /*22d0*/  SEL R3, R15.reuse, RZ, P0 ;  /* 0x000000ff0f037207 */ /* 0x040fe20000000000 */
[----:B------:R-:W-:Y:S01]  /*22e0*/  IMAD R5, R206, R89, R7 ;  /* 0x00000059ce057224 */ /* 0x000fe200078e0207 */
[----:B------:R-:W-:Y:S01]  /*22f0*/  SEL R4, R15, RZ, P1 ;  /* 0x000000ff0f047207 */ /* 0x000fe20000800000 */
[----:B-----5:R-:W-:Y:S01]  /*2300*/  IMAD.WIDE.U32 R98, R133, R94, R98 ;  /* 0x0000005e85627225 */ /* 0x020fe200078e0062 */
[----:B------:R-:W-:-:S02]  /*2310*/  LEA.HI R9, R9, R6, RZ, 0x2 ;  /* 0x0000000609097211 */ /* 0x000fc400078f10ff */
[----:B------:R-:W-:Y:S01]  /*2320*/  IADD3 R93, R93, R5, RZ ;  /* 0x000000055d5d7210 */ /* 0x000fe20007ffe0ff */
[----:B------:R-:W-:Y:S01]  /*2330*/  IMAD.IADD R3, R16, 0x1, R3 ;  /* 0x0000000110037824 */ /* 0x000fe200078e0203 */
[----:B------:R-:W-:Y:S01]  /*2340*/  ISETP.GE.AND P2, PT, R194, R15, PT ;  /* 0x0000000fc200720c */ /* 0x000fe20003f46270 */
[----:B------:R-:W-:Y:S01]  /*2350*/  IMAD.IADD R91, R5, 0x1, R91 ;  /* 0x00000001055b7824 */ /* 0x000fe200078e025b */
[----:B------:R-:W-:Y:S01]  /*2360*/  LOP3.LUT R9, R9, 0xfffffffc, RZ, 0xc0, !PT ;  /* 0xfffffffc09097812 */ /* 0x000fe200078ec0ff */
[----:B------:R-:W-:Y:S01]  /*2370*/  IMAD.IADD R5, R195, 0x1, R4 ;  /* 0x00000001c3057824 */ /* 0x000fe200078e0204 */
[----:B------:R-:W-:Y:S01]  /*2380*/  SHF.R.S32.HI R4, RZ, 0x1f, R3 ;  /* 0x0000001fff047819 */ /* 0x000fe20000011403 */
[----:B------:R-:W-:Y:S01]  /*2390*/  IMAD.WIDE.U32 R96, R133, R94, R96 ;  /* 0x0000005e85607225 */ /* 0x000fe200078e0060 */
[----:B------:R-:W-:Y:S02]  /*23a0*/  SEL R7, R15, RZ, P2 ;  /* 0x000000ff0f077207 */ /* 0x000fe40001000000 */
[----:B------:R-:W-:Y:S01]  /*23b0*/  SHF.R.S32.HI R10, RZ, 0x1f, R5 ;  /* 0x0000001fff0a7819 */ /* 0x000fe20000011405 */
[----:B------:R-:W-:Y:S01]  /*23c0*/  IMAD.IADD R21, R6, 0x1, -R9 ;  /* 0x0000000106157824 */ /* 0x000fe200078e0a09 */
[----:B------:R-:W-:Y:S01]  /*23d0*/  LEA.HI R6, R4, R3, RZ, 0x3 ;  /* 0x0000000304067211 */ /* 0x000fe200078f18ff */
[----:B------:R-:W-:Y:S01]  /*23e0*/  IMAD.WIDE.U32 R92, R133, R88, R92 ;  /* 0x00000058855c7225 */ /* 0x000fe200078e005c */
[----:B------:R-:W-:-:S02]  /*23f0*/  IADD3 R11, R194, R7, RZ ;  /* 0x00000007c20b7210 */ /* 0x000fc40007ffe0ff */
[----:B------:R-:W-:Y:S01]  /*2400*/  LEA.HI R3, R4, R3, RZ, 0x6 ;  /* 0x0000000304037211 */ /* 0x000fe200078f30ff */
[----:B------:R-:W-:Y:S01]  /*2410*/  IMAD.WIDE.U32 R90, R133, R88, R90 ;  /* 0x00000058855a7225 */ /* 0x000fe200078e005a */
[CC--:B------:R-:W-:Y:S02]  /*2420*/  LEA.HI R7, R10.reuse, R5.reuse, RZ, 0x6 ;  /* 0x000000050a077211 */ /* 0x0c0fe400078f30ff */
[----:B------:R-:W-:Y:S01]  /*2430*/  LEA.HI R10, R10, R5, RZ, 0x3 ;  /* 0x000000050a0a7211 */ /* 0x000fe200078f18ff */
[----:B------:R-:W-:Y:S01]  /*2440*/  IMAD R108, R21, 0x40, R206 ;  /* 0x00000040156c7824 */ /* 0x000fe200078e02ce */
[----:B------:R-:W-:Y:S02]  /*2450*/  SHF.R.S32.HI R4, RZ, 0x6, R3 ;  /* 0x00000006ff047819 */ /* 0x000fe40000011403 */
[----:B------:R-:W-:Y:S02]  /*2460*/  SHF.R.S32.HI R7, RZ, 0x6, R7 ;  /* 0x00000006ff077819 */ /* 0x000fe40000011407 */
[C---:B------:R-:W-:Y:S01]  /*2470*/  LOP3.LUT R5, R215.reuse, 0x38, R10, 0xf8, !PT ;  /* 0x00000038d7057812 */ /* 0x040fe200078ef80a */
[C-C-:B------:R-:W-:Y:S01]  /*2480*/  IMAD R130, R4.reuse, 0x1800, R217.reuse ;  /* 0x0000180004827824 */ /* 0x140fe200078e02d9 */
[----:B------:R-:W-:Y:S01]  /*2490*/  LOP3.LUT R3, R215, 0x38, R6, 0xf8, !PT ;  /* 0x00000038d7037812 */ /* 0x000fe200078ef806 */
[----:B------:R-:W-:Y:S01]  /*24a0*/  IMAD R128, R4, 0x1800, R218 ;  /* 0x0000180004807824 */ /* 0x000fe200078e02da */
[----:B------:R-:W-:Y:S01]  /*24b0*/  LOP3.LUT R9, R213, 0x38, R6, 0xf8, !PT ;  /* 0x00000038d5097812 */ /* 0x000fe200078ef806 */
[C---:B------:R-:W-:Y:S01]  /*24c0*/  IMAD R129, R7.reuse, 0x1800, R217 ;  /* 0x0000180007817824 */ /* 0x040fe200078e02d9 */
[----:B------:R-:W-:Y:S01]  /*24d0*/  SHF.R.U32.HI R20, RZ, 0x3, R213 ;  /* 0x00000003ff147819 */ /* 0x000fe200000116d5 */
[----:B------:R-:W-:Y:S01]  /*24e0*/  IMAD R126, R7, 0x1800, R218 ;  /* 0x00001800077e7824 */ /* 0x000fe200078e02da */
[----:B------:R-:W-:-:S02]  /*24f0*/  SHF.R.S32.HI R12, RZ, 0x1f, R11 ;  /* 0x0000001fff0c7819 */ /* 0x000fc4000001140b */
[-C--:B------:R-:W-:Y:S02]  /*2500*/  LOP3.LUT R4, R5, R216.reuse, RZ, 0x3c, !PT ;  /* 0x000000d805047212 */ /* 0x080fe400078e3cff */
[----:B------:R-:W-:Y:S02]  /*2510*/  LOP3.LUT R3, R3, R216, RZ, 0x3c, !PT ;  /* 0x000000d803037212 */ /* 0x000fe400078e3cff */
[----:B------:R-:W-:Y:S01]  /*2520*/  LOP3.LUT R9, R9, R20, RZ, 0x3c, !PT ;  /* 0x0000001409097212 */ /* 0x000fe200078e3cff */
[----:B------:R-:W-:Y:S01]  /*2530*/  IMAD.IADD R129, R129, 0x1, R4 ;  /* 0x0000000181817824 */ /* 0x000fe200078e0204 */
[-C--:B------:R-:W-:Y:S01]  /*2540*/  LEA.HI R14, R12, R11.reuse, RZ, 0x3 ;  /* 0x0000000b0c0e7211 */ /* 0x080fe200078f18ff */
[----:B------:R-:W-:Y:S01]  /*2550*/  IMAD.IADD R130, R130, 0x1, R3 ;  /* 0x0000000182827824 */ /* 0x000fe200078e0203 */
[----:B------:R-:W-:Y:S01]  /*2560*/  LEA.HI R11, R12, R11, RZ, 0x6 ;  /* 0x0000000b0c0b7211 */ /* 0x000fe200078f30ff */
[----:B------:R-:W-:Y:S01]  /*2570*/  IMAD.IADD R128, R128, 0x1, R9 ;  /* 0x0000000180807824 */ /* 0x000fe200078e0209 */
[----:B------:R-:W-:-:S02]  /*2580*/  LOP3.LUT R4, R213, 0x38, R10, 0xf8, !PT ;  /* 0x00000038d5047812 */ /* 0x000fc400078ef80a */
[----:B------:R-:W-:Y:S02]  /*2590*/  SHF.R.S32.HI R13, RZ, 0x1f, R133 ;  /* 0x0000001fff0d7819 */ /* 0x000fe40000011485 */
[----:B------:R-:W-:Y:S02]  /*25a0*/  SHF.R.S32.HI R11, RZ, 0x6, R11 ;  /* 0x00000006ff0b7819 */ /* 0x000fe4000001140b */
[--C-:B------:R-:W-:Y:S02]  /*25b0*/  LOP3.LUT R3, R215, 0x38, R14.reuse, 0xf8, !PT ;  /* 0x00000038d7037812 */ /* 0x100fe400078ef80e */
[----:B------:R-:W-:Y:S01]  /*25c0*/  LOP3.LUT R9, R213, 0x38, R14, 0xf8, !PT ;  /* 0x00000038d5097812 */ /* 0x000fe200078ef80e */
[----:B------:R-:W-:Y:S01]  /*25d0*/  IMAD R127, R11, 0x1800, R217 ;  /* 0x000018000b7f7824 */ /* 0x000fe200078e02d9 */
[----:B------:R-:W-:Y:S01]  /*25e0*/  LOP3.LUT R19, R19, 0xfffffffe, RZ, 0xc0, !PT ;  /* 0xfffffffe13137812 */ /* 0x000fe200078ec0ff */
[----:B------:R-:W-:Y:S01]  /*25f0*/  IMAD R125, R11, 0x1800, R218 ;  /* 0x000018000b7d7824 */ /* 0x000fe200078e02da */
[----:B------:R-:W-:-:S02]  /*2600*/  LOP3.LUT R5, R4, R20, RZ, 0x3c, !PT ;  /* 0x0000001404057212 */ /* 0x000fc400078e3cff */
[----:B------:R-:W-:Y:S02]  /*2610*/  LOP3.LUT R4, R3, R216, RZ, 0x3c, !PT ;  /* 0x000000d803047212 */ /* 0x000fe400078e3cff */
[----:B------:R-:W-:Y:S01]  /*2620*/  LOP3.LUT R12, R9, R20, RZ, 0x3c, !PT ;  /* 0x00000014090c7212 */ /* 0x000fe200078e3cff */
[----:B------:R-:W-:Y:S01]  /*2630*/  IMAD R20, R13, R94, RZ ;  /* 0x0000005e0d147224 */ /* 0x000fe200078e02ff */
[----:B------:R-:W-:Y:S01]  /*2640*/  @P2 LOP3.LUT R19, R19, 0x1, RZ, 0xfc, !PT ;  /* 0x0000000113132812 */ /* 0x000fe200078efcff */
[----:B------:R-:W-:Y:S01]  /*2650*/  IMAD.IADD R127, R127, 0x1, R4 ;  /* 0x000000017f7f7824 */ /* 0x000fe200078e0204 */
[----:B------:R-:W-:Y:S01]  /*2660*/  LOP3.LUT P3, RZ, R224, 0x4, RZ, 0xc0, !PT ;  /* 0x00000004e0ff7812 */ /* 0x000fe2000786c0ff */
[----:B------:R-:W-:Y:S01]  /*2670*/  IMAD R7, R133, R95, R20 ;  /* 0x0000005f85077224 */ /* 0x000fe200078e0214 */
[----:B------:R-:W-:Y:S01]  /*2680*/  ISETP.GE.AND P2, PT, R193, UR4, PT ;  /* 0x00000004c1007c0c */ /* 0x000fe2000bf46270 */
[----:B------:R-:W-:Y:S01]  /*2690*/  IMAD R4, R13, R88, RZ ;  /* 0x000000580d047224 */ /* 0x000fe200078e02ff */
[----:B------:R-:W-:Y:S01]  /*26a0*/  IADD3 R126, R126, R5, RZ ;  /* 0x000000057e7e7210 */ /* 0x000fe20007ffe0ff */
[----:B------:R-:W-:Y:S01]  /*26b0*/  IMAD R5, R95, 0x60, RZ ;  /* 0x000000605f057824 */ /* 0x000fe200078e02ff */
[C---:B------:R-:W-:Y:S01]  /*26c0*/  SHF.L.U64.HI R101, R94.reuse, 0x6, R95 ;  /* 0x000000065e657819 */ /* 0x040fe2000001025f */
[----:B------:R-:W-:Y:S01]  /*26d0*/  IMAD.WIDE.U32 R94, R94, 0x60, RZ ;  /* 0x000000605e5e7825 */ /* 0x000fe200078e00ff */
[----:B------:R-:W-:-:S02]  /*26e0*/  LOP3.LUT R3, R215, 0x18, R16, 0xf8, !PT ;  /* 0x00000018d7037812 */ /* 0x000fc400078ef810 */
[----:B------:R-:W-:Y:S01]  /*26f0*/  SEL R9, RZ, 0x20, P2 ;  /* 0x00000020ff097807 */ /* 0x000fe20001000000 */
[----:B------:R-:W-:Y:S01]  /*2700*/  IMAD R11, R133, R89, R4 ;  /* 0x00000059850b7224 */ /* 0x000fe200078e0204 */
[C---:B------:R-:W-:Y:S01]  /*2710*/  SHF.L.U64.HI R103, R88.reuse, 0x6, R89 ;  /* 0x0000000658677819 */ /* 0x040fe20000010259 */
[----:B------:R-:W-:Y:S01]  /*2720*/  IMAD.IADD R122, R95, 0x1, R5 ;  /* 0x000000015f7a7824 */ /* 0x000fe200078e0205 */
[C---:B------:R-:W-:Y:S01]  /*2730*/  SHF.L.U32 R104, R88.reuse, 0x6, RZ ;  /* 0x0000000658687819 */ /* 0x040fe200000006ff */
[----:B------:R-:W-:Y:S01]  /*2740*/  IMAD.WIDE.U32 R88, R88, 0x60, RZ ;  /* 0x0000006058587825 */ /* 0x000fe200078e00ff */
[----:B------:R-:W-:Y:S02]  /*2750*/  LOP3.LUT R124, R3, R216, RZ, 0x3c, !PT ;  /* 0x000000d8037c7212 */ /* 0x000fe400078e3cff */
[----:B------:R-:W-:Y:S01]  /*2760*/  SHF.R.S32.HI R111, RZ, 0x3, R6 ;  /* 0x00000003ff6f7819 */ /* 0x000fe20000011406 */
[----:B------:R-:W-:Y:S01]  /*2770*/  IMAD.IADD R100, R99, 0x1, R7 ;  /* 0x0000000163647824 */ /* 0x000fe200078e0207 */
[----:B------:R-:W-:Y:S01]  /*2780*/  LOP3.LUT R5, R6, 0xfffffff8, RZ, 0xc0, !PT ;  /* 0xfffffff806057812 */ /* 0x000fe200078ec0ff */
[----:B------:R-:W-:Y:S01]  /*2790*/  IMAD.IADD R3, R7, 0x1, R97 ;  /* 0x0000000107037824 */ /* 0x000fe200078e0261 */
[----:B------:R-:W-:Y:S01]  /*27a0*/  LOP3.LUT R25, R8, R9, RZ, 0xfc, !PT ;  /* 0x0000000908197212 */ /* 0x000fe200078efcff */
[----:B------:R-:W-:Y:S01]  /*27b0*/  IMAD.IADD R125, R125, 0x1, R12 ;  /* 0x000000017d7d7824 */ /* 0x000fe200078e020c */
[----:B------:R-:W-:Y:S01]  /*27c0*/  LOP3.LUT R19, R19, 0xfffffffb, RZ, 0xc0, !PT ;  /* 0xfffffffb13137812 */ /* 0x000fe200078ec0ff */
[----:B------:R-:W-:Y:S01]  /*27d0*/  IMAD.IADD R124, R217, 0x1, R124 ;  /* 0x00000001d97c7824 */ /* 0x000fe200078e027c */
[----:B------:R-:W-:Y:S01]  /*27e0*/  LOP3.LUT R6, R10, 0xfffffff8, RZ, 0xc0, !PT ;  /* 0xfffffff80a067812 */ /* 0x000fe200078ec0ff */
[----:B------:R-:W-:Y:S01]  /*27f0*/  IMAD.IADD R4, R11, 0x1, R91 ;  /* 0x000000010b047824 */ /* 0x000fe200078e025b */
[----:B------:R-:W-:-:S02]  /*2800*/  LOP3.LUT R7, R14, 0xfffffff8, RZ, 0xc0, !PT ;  /* 0xfffffff80e077812 */ /* 0x000fc400078ec0ff */
[----:B------:R-:W-:Y:S02]  /*2810*/  SHF.R.S32.HI R110, RZ, 0x3, R10 ;  /* 0x00000003ff6e7819 */ /* 0x000fe4000001140a */
[C---:B------:R-:W-:Y:S02]  /*2820*/  LOP3.LUT R9, R25.reuse, 0x2, RZ, 0xc0, !PT ;  /* 0x0000000219097812 */ /* 0x040fe400078ec0ff */
[C---:B------:R-:W-:Y:S02]  /*2830*/  LOP3.LUT R10, R25.reuse, 0x4, RZ, 0xc0, !PT ;  /* 0x00000004190a7812 */ /* 0x040fe400078ec0ff */
[C---:B------:R-:W-:Y:S02]  /*2840*/  LOP3.LUT R20, R25.reuse, 0x8, RZ, 0xc0, !PT ;  /* 0x0000000819147812 */ /* 0x040fe400078ec0ff */
[----:B------:R-:W-:Y:S02]  /*2850*/  LOP3.LUT R21, R25, 0x10, RZ, 0xc0, !PT ;  /* 0x0000001019157812 */ /* 0x000fe400078ec0ff */
[----:B------:R-:W-:-:S02]  /*2860*/  @P3 LOP3.LUT R19, R19, 0x4, RZ, 0xfc, !PT ;  /* 0x0000000413133812 */ /* 0x000fc400078efcff */
[----:B-1----:R-:W-:Y:S02]  /*2870*/  LEA.HI R158, R158, 0x8, RZ, 0x19 ;  /* 0x000000089e9e7811 */ /* 0x002fe400078fc8ff */
[----:B------:R-:W-:Y:S02]  /*2880*/  IADD3 R123, R89, R123, RZ ;  /* 0x0000007b597b7210 */ /* 0x000fe40007ffe0ff */
[----:B------:R-:W-:Y:S02]  /*2890*/  IADD3 R87, R93, R11, RZ ;  /* 0x0000000b5d577210 */ /* 0x000fe40007ffe0ff */
[----:B------:R-:W-:Y:S02]  /*28a0*/  SHF.R.S32.HI R109, RZ, 0x3, R14 ;  /* 0x00000003ff6d7819 */ /* 0x000fe4000001140e */
[----:B------:R-:W-:Y:S02]  /*28b0*/  LOP3.LUT R8, R8, 0x1, RZ, 0xc0, !PT ;  /* 0x0000000108087812 */ /* 0x000fe400078ec0ff */
[----:B------:R-:W-:-:S02]  /*28c0*/  SHF.R.S32.HI R107, RZ, 0x1f, R5 ;  /* 0x0000001fff6b7819 */ /* 0x000fc40000011405 */
[----:B------:R-:W-:Y:S02]  /*28d0*/  SHF.R.S32.HI R106, RZ, 0x1f, R6 ;  /* 0x0000001fff6a7819 */ /* 0x000fe40000011406 */
[----:B------:R-:W-:Y:S02]  /*28e0*/  SHF.R.S32.HI R105, RZ, 0x1f, R7 ;  /* 0x0000001fff697819 */ /* 0x000fe40000011407 */
[----:B------:R-:W-:Y:S02]  /*28f0*/  LOP3.LUT R25, R25, 0x20, RZ, 0xc0, !PT ;  /* 0x0000002019197812 */ /* 0x000fe400078ec0ff */
[----:B------:R-:W-:-:S07]  /*2900*/  SHF.R.S32.HI R120, RZ, 0x1f, R0 ;  /* 0x0000001fff787819 */ /* 0x000fce0000011400 */
.L_x_6044:
[----:B------:R-:W0:Y:S01]  /*2910*/  LDC R28, c[0x0][0x430] ;  /* 0x00010c00ff1c7b82 */ /* 0x000e220000000800 */
[----:B------:R-:W-:Y:S01]  /*2920*/  VIADD R2, R2, 0xffffffff ;  /* 0xffffffff02027836 */ /* 0x000fe20000000000 */
[----:B------:R-:W-:-:S03]  /*2930*/  ULDC.64 UR4, c[0x0][0x208] ;  /* 0x0000820000047ab9 */ /* 0x000fc60000000a00 */
[----:B------:R-:W-:-:S03]  /*2940*/  IMAD R11, R2, 0x60, R108 ;  /* 0x00000060020b7824 */ /* 0x000fc600078e026c */
[----:B-1----:R-:W1:Y:S01]  /*2950*/  LDC R117, c[0x0][0x3f4] ;  /* 0x0000fd00ff757b82 */ /* 0x002e620000000800 */
[----:B--2---:R-:W-:Y:S01]  /*2960*/  IMAD.IADD R31, R121, 0x1, R11 ;  /* 0x00000001791f7824 */ /* 0x004fe200078e020b */
[----:B------:R-:W-:-:S04]  /*2970*/  ISETP.GE.AND P2, PT, R11, R24, PT ;  /* 0x000000180b00720c */ /* 0x000fc80003f46270 */
[----:B------:R-:W-:Y:S02]  /*2980*/  ISETP.GT.OR P2, PT, R108, 0x5f, P2 ;  /* 0x0000005f6c00780c */ /* 0x000fe40001744670 */
[----:B------:R-:W-:Y:S02]  /*2990*/  MOV R11, R31 ;  /* 0x0000001f000b7202 */ /* 0x000fe40000000f00 */
[----:B0-----:R-:W-:-:S09]  /*29a0*/  ISETP.NE.AND P3, PT, R28, 0x1, PT ;  /* 0x000000011c00780c */ /* 0x001fd20003f65270 */
[----:B------:R-:W0:Y:S08]  /*29b0*/  @!P2 LDC.64 R14, c[0x0][0x428] ;  /* 0x00010a00ff0eab82 */ /* 0x000e300000000a00 */
[----:B------:R-:W2:Y:S08]  /*29c0*/  @!P2 LDC.64 R12, c[0x0][0x418] ;  /* 0x00010600ff0cab82 */ /* 0x000eb00000000a00 */
[----:B------:R-:W3:Y:S08]  /*29d0*/  @P3 LDC R26, c[0x0][0x434] ;  /* 0x00010d00ff1a3b82 */ /* 0x000ef00000000800 */
[----:B------:R-:W4:Y:S01]  /*29e0*/  @P3 LDC R27, c[0x0][0x438] ;  /* 0x00010e00ff1b3b82 */ /* 0x000f220000000800 */
[----:B---3--:R-:W-:-:S05]  /*29f0*/  @P3 IMAD.HI.U32 R26, R31, R26, RZ ;  /* 0x0000001a1f1a3227 */ /* 0x008fca00078e00ff */
[----:B----4-:R-:W-:Y:S01]  /*2a00*/  @P3 SHF.R.U32.HI R11, RZ, R27, R26 ;  /* 0x0000001bff0b3219 */ /* 0x010fe2000001161a */
[----:B0-----:R-:W-:-:S03]  /*2a10*/  @!P2 IMAD R26, R120, R14, RZ ;  /* 0x0000000e781aa224 */ /* 0x001fc600078e02ff */
[--C-:B------:R-:W-:Y:S01]  /*2a20*/  @!P2 SHF.R.S32.HI R27, RZ, 0x1f, R11.reuse ;  /* 0x0000001fff1ba819 */ /* 0x100fe2000001140b */
[----:B------:R-:W-:Y:S02]  /*2a30*/  @!P2 IMAD R29, R0, R15, R26 ;  /* 0x0000000f001da224 */ /* 0x000fe400078e021a */
[----:B------:R-:W-:-:S04]  /*2a40*/  @!P2 IMAD.MOV.U32 R26, RZ, RZ, R11 ;  /* 0x000000ffff1aa224 */ /* 0x000fc800078e000b */
[----:B------:R-:W-:-:S04]  /*2a50*/  @!P2 IMAD.WIDE.U32 R14, R0, R14, R26 ;  /* 0x0000000e000ea225 */ /* 0x000fc800078e001a */
[----:B------:R-:W-:Y:S01]  /*2a60*/  @!P2 IMAD.IADD R15, R15, 0x1, R29 ;  /* 0x000000010f0fa824 */ /* 0x000fe200078e021d */
[----:B--2---:R-:W-:Y:S01]  /*2a70*/  @!P2 LEA R12, P3, R14, R12, 0x2 ;  /* 0x0000000c0e0ca211 */ /* 0x004fe200078610ff */
[----:B------:R-:W-:-:S03]  /*2a80*/  IMAD.MOV.U32 R26, RZ, RZ, RZ ;  /* 0x000000ffff1a7224 */ /* 0x000fc600078e00ff */
[----:B------:R-:W-:-:S05]  /*2a90*/  @!P2 LEA.HI.X R13, R14, R13, R15, 0x2, P3 ;  /* 0x0000000d0e0da211 */ /* 0x000fca00018f140f */
[----:B------:R0:W5:Y:S01]  /*2aa0*/  @!P2 LDG.E R26, desc[UR4][R12.64] ;  /* 0x000000040c1aa981 */ /* 0x000162000c1e1900 */
[----:B------:R-:W-:Y:S01]  /*2ab0*/  ISETP.GT.AND P2, PT, R2, R119, PT ;  /* 0x000000770200720c */ /* 0x000fe20003f44270 */
[----:B------:R-:W-:Y:S01]  /*2ac0*/  IMAD R15, R22, 0x4800, R124 ;  /* 0x00004800160f7824 */ /* 0x000fe200078e027c */
[----:B------:R-:W-:Y:S01]  /*2ad0*/  LOP3.LUT R19, R19, 0xfffffffd, RZ, 0xc0, !PT ;  /* 0xfffffffd13137812 */ /* 0x000fe200078ec0ff */
[----:B------:R-:W-:Y:S05]  /*2ae0*/  YIELD ;  /* 0x0000000000007946 */ /* 0x000fea0003800000 */
[----:B------:R-:W-:Y:S01]  /*2af0*/  LOP3.LUT P4, RZ, R224, 0x4, RZ, 0xc0, !PT ;  /* 0x00000004e0ff7812 */ /* 0x000fe2000788c0ff */
[----:B------:R-:W-:Y:S01]  /*2b00*/  VIADD R81, R15, 0x20 ;  /* 0x000000200f517836 */ /* 0x000fe20000000000 */
[----:B------:R-:W-:Y:S01]  /*2b10*/  IADD3 R27, -R11, RZ, RZ ;  /* 0x000000ff0b1b7210 */ /* 0x000fe20007ffe1ff */
[----:B------:R-:W-:Y:S01]  /*2b20*/  BSSY B0, `(.L_x_5939) ;  /* 0x00007bc000007945 */ /* 0x000fe20003800000 */
[----:B------:R-:W-:Y:S01]  /*2b30*/  IMAD R80, R15, 0x2, R112 ;  /* 0x000000020f507824 */ /* 0x000fe200078e0270 */
[----:B------:R-:W-:-:S02]  /*2b40*/  @P2 LOP3.LUT R19, R19, 0x2, RZ, 0xfc, !PT ;  /* 0x0000000213132812 */ /* 0x000fc400078efcff */
[----:B-1----:R-:W-:Y:S01]  /*2b50*/  ISETP.GE.AND P2, PT, R117, 0x1, PT ;  /* 0x000000017500780c */ /* 0x002fe20003f46270 */
[----:B------:R-:W-:-:S05]  /*2b60*/  IMAD R27, R28, R27, R31 ;  /* 0x0000001b1c1b7224 */ /* 0x000fca00078e021f */
[----:B------:R-:W-:-:S05]  /*2b70*/  @P4 VIADD R81, R15, 0xffffffe0 ;  /* 0xffffffe00f514836 */ /* 0x000fca0000000000 */
[----:B------:R-:W-:Y:S02]  /*2b80*/  LEA R81, R81, R112, 0x1 ;  /* 0x0000007051517211 */ /* 0x000fe400078e08ff */
[----:B0-----:R-:W-:Y:S05]  /*2b90*/  @!P2 BRA `(.L_x_5940) ;  /* 0x0000007000f8a947 */ /* 0x001fea0003800000 */
[----:B------:R-:W-:Y:S01]  /*2ba0*/  SHF.R.S32.HI R82, RZ, 0x1f, R27 ;  /* 0x0000001fff527819 */ /* 0x000fe2000001141b */
[----:B------:R-:W-:Y:S01]  /*2bb0*/  ULDC.64 UR4, c[0x0][0x300] ;  /* 0x0000c00000047ab9 */ /* 0x000fe20000000a00 */
[----:B-----5:R-:W-:Y:S01]  /*2bc0*/  SHF.R.S32.HI R83, RZ, 0x1f, R26 ;  /* 0x0000001fff537819 */ /* 0x020fe2000001141a */
[C---:B------:R-:W-:Y:S01]  /*2bd0*/  IMAD.WIDE.U32 R12, R27.reuse, UR4, RZ ;  /* 0x000000041b0c7c25 */ /* 0x040fe2000f8e00ff */
        /* <DEDUP_REMOVED lines=8> */
[----:B------:R-:W-:-:S02]  /*2c60*/  IMAD R15, R83, UR4, RZ ;  /* 0x00000004530f7c24 */ /* 0x000fc4000f8e02ff */
[----:B------:R-:W-:Y:S01]  /*2c70*/  IMAD.IADD R13, R13, 0x1, R11 ;  /* 0x000000010d0d7824 */ /* 0x000fe200078e020b */
[----:B------:R-:W-:Y:S01]  /*2c80*/  SHF.R.S32.HI R11, RZ, 0x1f, R2 ;  /* 0x0000001fff0b7819 */ /* 0x000fe20000011402 */
[C---:B------:R-:W-:Y:S02]  /*2c90*/  IMAD R15, R26.reuse, UR5, R15 ;  /* 0x000000051a0f7c24 */ /* 0x040fe4000f8e020f */
[----:B------:R-:W-:Y:S01]  /*2ca0*/  IMAD.WIDE.U32 R12, R26, UR4, R12 ;  /* 0x000000041a0c7c25 */ /* 0x000fe2000f8e000c */
[----:B------:R-:W-:-:S03]  /*2cb0*/  ULDC.64 UR4, c[0x0][0x308] ;  /* 0x0000c20000047ab9 */ /* 0x000fc60000000a00 */
[----:B------:R-:W-:Y:S02]  /*2cc0*/  IMAD.IADD R13, R13, 0x1, R15 ;  /* 0x000000010d0d7824 */ /* 0x000fe400078e020f */
        /* <DEDUP_REMOVED lines=33> */
[----:B------:R-:W-:Y:S01]  /*2ee0*/  ULDC.64 UR6, c[0x0][0x208] ;  /* 0x0000820000067ab9 */ /* 0x000fe20000000a00 */
        /* <DEDUP_REMOVED lines=36> */
.L_x_5943:
[----:B------:R-:W-:Y:S05]  /*3130*/  BSYNC B1 ;  /* 0x0000000000017941 */ /* 0x000fea0003800000 */
.L_x_5942:
        /* <DEDUP_REMOVED lines=13> */
[----:B-----5:R-:W-:Y:S02]  /*3210*/  MOV R77, R52 ;  /* 0x00000034004d7202 */ /* 0x020fe40000000f00 */
        /* <DEDUP_REMOVED lines=43> */
.L_x_5945:
[----:B------:R-:W-:Y:S05]  /*34d0*/  BSYNC B1 ;  /* 0x0000000000017941 */ /* 0x000fea0003800000 */
.L_x_5944:
[----:B0-----:R-:W-:Y:S01]  /*34e0*/  IMAD.MOV.U32 R12, RZ, RZ, R56 ;  /* 0x000000ffff0c7224 */ /* 0x001fe200078e0038 */
[----:B------:R-:W-:Y:S01]  /*34f0*/  MOV R14, R60 ;  /* 0x0000003c000e7202 */ /* 0x000fe20000000f00 */
[----:B------:R-:W-:Y:S01]  /*3500*/  IMAD.MOV.U32 R11, RZ, RZ, R57 ;  /* 0x000000ffff0b7224 */ /* 0x000fe200078e0039 */
[----:B------:R-:W-:Y:S01]  /*3510*/  ULOP3.LUT UR4, UR60, 0x1, URZ, 0xfc, !UPT ;  /* 0x000000013c047892 */ /* 0x000fe2000f8efc3f */
[----:B------:R-:W-:Y:S01]  /*3520*/  IMAD.MOV.U32 R13, RZ, RZ, R53 ;  /* 0x000000ffff0d7224 */ /* 0x000fe200078e0035 */
[----:B------:R-:W-:Y:S01]  /*3530*/  PRMT R149, R14, 0x7610, R149 ;  /* 0x000076100e957816 */ /* 0x000fe20000000095 */
[----:B------:R-:W-:Y:S01]  /*3540*/  IMAD.MOV.U32 R14, RZ, RZ, R73 ;  /* 0x000000ffff0e7224 */ /* 0x000fe200078e0049 */
[----:B------:R-:W-:Y:S01]  /*3550*/  PRMT R146, R12, 0x5410, R11 ;  /* 0x000054100c927816 */ /* 0x000fe2000000000b */
[----:B------:R-:W-:Y:S01]  /*3560*/  IMAD.MOV.U32 R11, RZ, RZ, R64 ;  /* 0x000000ffff0b7224 */ /* 0x000fe200078e0040 */
[----:B------:R-:W-:Y:S01]  /*3570*/  PRMT R144, R77, 0x5410, R13 ;  /* 0x000054104d907816 */ /* 0x000fe2000000000d */
        /* <DEDUP_REMOVED lines=10> */
[----:B------:R-:W-:Y:S02]  /*3620*/  MOV R12, R54 ;  /* 0x00000036000c7202 */ /* 0x000fe40000000f00 */
[----:B------:R-:W-:-:S02]  /*3630*/  PLOP3.LUT P2, PT, PT, PT, UP0, 0x80, 0x0 ;  /* 0x000000000000781c */ /* 0x000fc40003f4f008 */
        /* <DEDUP_REMOVED lines=18> */
[----:B-----5:R-:W-:Y:S01]  /*3760*/  IMAD.MOV.U32 R11, RZ, RZ, R29 ;  /* 0x000000ffff0b7224 */ /* 0x020fe200078e001d */
        /* <DEDUP_REMOVED lines=42> */
.L_x_5946:
[----:B------:R-:W-:Y:S01]  /*3a10*/  LEA R85, R22, R18, 0x3 ;  /* 0x0000001216557211 */ /* 0x000fe200078e18ff */
[----:B------:R-:W-:Y:S01]  /*3a20*/  BSSY B1, `(.L_x_5947) ;  /* 0x0000004000017945 */ /* 0x000fe20003800000 */
[----:B------:R-:W-:-:S04]  /*3a30*/  SHF.L.U32 R86, R207, 0x1f, RZ ;  /* 0x0000001fcf567819 */ /* 0x000fc800000006ff */
[----:B------:R-:W0:Y:S02]  /*3a40*/  SYNCS.PHASECHK.TRANS64.TRYWAIT P5, [R85+URZ+0x30890], R86 ;  /* 0x03089056550075a7 */ /* 0x000e2400080a017f */
[----:B0-----:R-:W-:Y:S05]  /*3a50*/  @!P5 BRA `(.L_x_5948) ;  /* 0x0000022c0038d947 */ /* 0x001fea0003800000 */
.L_x_6300:
[----:B------:R-:W-:Y:S05]  /*3a60*/  BSYNC B1 ;  /* 0x0000000000017941 */ /* 0x000fea0003800000 */
.L_x_5947:
[----:B------:R-:W-:-:S03]  /*3a70*/  UMOV UR4, 0xffffffff ;  /* 0xffffffff00047882 */ /* 0x000fc60000000000 */
[----:B------:R-:W-:Y:S05]  /*3a80*/  BRA.DIV UR4, `(.L_x_5949) ;  /* 0x0000022e04407947 */ /* 0x000fea000b800000 */
[----:B------:R1:W2:Y:S04]  /*3a90*/  SHFL.IDX PT, R76, R113, RZ, 0x1c1f ;  /* 0x001c1fff714c7589 */ /* 0x0002a800000e0000 */
[----:B------:R1:W3:Y:S02]  /*3aa0*/  SHFL.IDX PT, R11, R116, RZ, 0x1c1f ;  /* 0x001c1fff740b7589 */ /* 0x0002e400000e0000 */
.L_x_6304:
        /* <DEDUP_REMOVED lines=52> */
.L_x_5955:
[----:B------:R-:W-:Y:S05]  /*3df0*/  BSYNC B3 ;  /* 0x0000000000037941 */ /* 0x000fea0003800000 */
.L_x_5954:
[----:B---3--:R-:W-:Y:S01]  /*3e00*/  LEA R72, P3, R16, R11, 0x1 ;  /* 0x0000000b10487211 */ /* 0x008fe200078608ff */
[----:B------:R-:W-:-:S03]  /*3e10*/  ULDC.64 UR4, c[0x0][0x208] ;  /* 0x0000820000047ab9 */ /* 0x000fc60000000a00 */
[----:B--2---:R-:W-:-:S05]  /*3e20*/  LEA.HI.X R73, R16, R76, R17, 0x1, P3 ;  /* 0x0000004c10497211 */ /* 0x004fca00018f0c11 */
[----:B0-----:R4:W-:Y:S04]  /*3e30*/  ST.E.128 desc[UR4][R72.64], R12 ;  /* 0x0000000c48007985 */ /* 0x0019e8000c101d04 */
.L_x_5953:
[----:B------:R-:W-:Y:S05]  /*3e40*/  BSYNC B2 ;  /* 0x0000000000027941 */ /* 0x000fea0003800000 */
.L_x_5952:
        /* <DEDUP_REMOVED lines=8> */
[----:B------:R-:W-:Y:S02]  /*3ed0*/  SHF.R.U32.HI R68, RZ, 0x10, R69 ;  /* 0x00000010ff447819 */ /* 0x000fe40000011645 */
[--C-:B------:R-:W-:Y:S01]  /*3ee0*/  SHF.R.U64 R73, R70, 0x10, R71.reuse ;  /* 0x0000001046497819 */ /* 0x100fe20000001247 */
[----:B------:R-:W-:Y:S01]  /*3ef0*/  HADD2.F32 R72, -RZ, R72.H0_H0 ;  /* 0x20000048ff487230 */ /* 0x000fe20000004100 */
[----:B0-----:R-:W-:Y:S02]  /*3f00*/  MOV R69, R13 ;  /* 0x0000000d00457202 */ /* 0x001fe40000000f00 */
        /* <DEDUP_REMOVED lines=38> */
.L_x_5959:
[----:B------:R-:W-:Y:S05]  /*4170*/  BSYNC B3 ;  /* 0x0000000000037941 */ /* 0x000fea0003800000 */
.L_x_5958:
[----:B---3--:R-:W-:Y:S01]  /*4180*/  MOV R68, R11 ;  /* 0x0000000b00447202 */ /* 0x008fe20000000f00 */
[----:B------:R-:W-:Y:S01]  /*4190*/  IMAD.SHL.U32 R70, R200, 0x8, RZ ;  /* 0x00000008c8467824 */ /* 0x000fe200078e00ff */
[----:B------:R-:W-:Y:S01]  /*41a0*/  ULDC.64 UR4, c[0x0][0x208] ;  /* 0x0000820000047ab9 */ /* 0x000fe20000000a00 */
[----:B--2---:R-:W-:Y:S02]  /*41b0*/  IMAD.MOV.U32 R69, RZ, RZ, R76 ;  /* 0x000000ffff457224 */ /* 0x004fe400078e004c */
[----:B------:R-:W-:-:S05]  /*41c0*/  IMAD.WIDE R68, R70, 0x2, R68 ;  /* 0x0000000246447825 */ /* 0x000fca00078e0244 */
[----:B0-----:R0:W-:Y:S02]  /*41d0*/  ST.E.128 desc[UR4][R68.64], R12 ;  /* 0x0000000c44007985 */ /* 0x0011e4000c101d04 */
.L_x_5957:
[----:B------:R-:W-:Y:S05]  /*41e0*/  BSYNC B2 ;  /* 0x0000000000027941 */ /* 0x000fea0003800000 */
.L_x_5956:
        /* <DEDUP_REMOVED lines=50> */
.L_x_5963:
[----:B------:R-:W-:Y:S05]  /*4510*/  BSYNC B3 ;  /* 0x0000000000037941 */ /* 0x000fea0003800000 */
.L_x_5962:
[----:B------:R-:W-:Y:S01]  /*4520*/  IMAD.SHL.U32 R66, R201, 0x8, RZ ;  /* 0x00000008c9427824 */ /* 0x000fe200078e00ff */
[----:B------:R-:W-:Y:S01]  /*4530*/  ULDC.64 UR4, c[0x0][0x208] ;  /* 0x0000820000047ab9 */ /* 0x000fe20000000a00 */
[----:B---3--:R-:W-:Y:S02]  /*4540*/  IMAD.MOV.U32 R64, RZ, RZ, R11 ;  /* 0x000000ffff407224 */ /* 0x008fe400078e000b */
[----:B--2---:R-:W-:Y:S02]  /*4550*/  IMAD.MOV.U32 R65, RZ, RZ, R76 ;  /* 0x000000ffff417224 */ /* 0x004fe400078e004c */
[----:B------:R-:W-:-:S05]  /*4560*/  IMAD.WIDE R64, R66, 0x2, R64 ;  /* 0x0000000242407825 */ /* 0x000fca00078e0240 */
[----:B----4-:R0:W-:Y:S02]  /*4570*/  ST.E.128 desc[UR4][R64.64], R12 ;  /* 0x0000000c40007985 */ /* 0x0101e4000c101d04 */
.L_x_5961:
[----:B------:R-:W-:Y:S05]  /*4580*/  BSYNC B2 ;  /* 0x0000000000027941 */ /* 0x000fea0003800000 */
.L_x_5960:
        /* <DEDUP_REMOVED lines=8> */
[----:B------:R-:W-:Y:S01]  /*4610*/  HADD2.F32 R66, -RZ, R148.H1_H1 ;  /* 0x30000094ff427230 */ /* 0x000fe20000004100 */
[----:B----4-:R-:W-:Y:S02]  /*4620*/  MOV R62, R13 ;  /* 0x0000000d003e7202 */ /* 0x010fe40000000f00 */
[--C-:B------:R-:W-:Y:S01]  /*4630*/  SHF.R.U64 R60, R60, 0x10, R61.reuse ;  /* 0x000000103c3c7819 */ /* 0x100fe2000000123d */
        /* <DEDUP_REMOVED lines=8> */
[-C--:B------:R-:W-:Y:S01]  /*46c0*/  FFMA.FTZ R65, R62, R60.reuse, -R65 ;  /* 0x0000003c3e417223 */ /* 0x080fe20000010841 */
[----:B------:R-:W-:Y:S02]  /*46d0*/  SHF.R.U32.HI R62, RZ, 0x10, R63 ;  /* 0x00000010ff3e7819 */ /* 0x000fe4000001163f */
[----:B------:R-:W-:Y:S01]  /*46e0*/  FFMA.FTZ R64, R13, R60, R64 ;  /* 0x0000003c0d407223 */ /* 0x000fe20000010040 */
[----:B------:R-:W-:Y:S02]  /*46f0*/  IMAD.MOV.U32 R60, RZ, RZ, R12 ;  /* 0x000000ffff3c7224 */ /* 0x000fe400078e000c */
[----:B------:R-:W-:-:S02]  /*4700*/  IMAD.MOV.U32 R12, RZ, RZ, R15 ;  /* 0x000000ffff0c7224 */ /* 0x000fc400078e000f */
[----:B------:R-:W-:Y:S01]  /*4710*/  HADD2.F32 R15, -RZ, R62.H0_H0 ;  /* 0x2000003eff0f7230 */ /* 0x000fe20000004100 */
[----:B------:R-:W-:Y:S02]  /*4720*/  F2FP.F16.F32.PACK_AB R64, R64, R65 ;  /* 0x000000414040723e */ /* 0x000fe400000000ff */
        /* <DEDUP_REMOVED lines=17> */
[----:B------:R-:W-:Y:S02]  /*4840*/  HADD2.F32 R61, -RZ, R148.H0_H0 ;  /* 0x20000094ff3d7230 */ /* 0x000fe40000004100 */
[-C--:B------:R-:W-:Y:S01]  /*4850*/  FMUL.FTZ R63, R60, R66.reuse ;  /* 0x000000423c3f7220 */ /* 0x080fe20000410000 */
[----:B------:R-:W-:Y:S01]  /*4860*/  F2FP.F16.F32.PACK_AB R14, R14, R15 ;  /* 0x0000000f0e0e723e */ /* 0x000fe200000000ff */
[----:B------:R-:W-:-:S02]  /*4870*/  FMUL.FTZ R66, R62, R66 ;  /* 0x000000423e427220 */ /* 0x000fc40000410000 */
[-C--:B------:R-:W-:Y:S02]  /*4880*/  FFMA.FTZ R63, R62, R61.reuse, -R63 ;  /* 0x0000003d3e3f7223 */ /* 0x080fe4000001083f */
[----:B------:R-:W-:Y:S01]  /*4890*/  FFMA.FTZ R66, R60, R61, R66 ;  /* 0x0000003d3c427223 */ /* 0x000fe20000010042 */
[----:B------:R-:W-:Y:S01]  /*48a0*/  F2FP.F16.F32.PACK_AB R60, R13, R12 ;  /* 0x0000000c0d3c723e */ /* 0x000fe200000000ff */
[----:B------:R-:W-:Y:S01]  /*48b0*/  IMAD.MOV.U32 R13, RZ, RZ, R64 ;  /* 0x000000ffff0d7224 */ /* 0x000fe200078e0040 */
[----:B------:R-:W-:Y:S02]  /*48c0*/  MOV R12, R14 ;  /* 0x0000000e000c7202 */ /* 0x000fe40000000f00 */
[----:B------:R-:W-:Y:S01]  /*48d0*/  F2FP.F16.F32.PACK_AB R63, R66, R63 ;  /* 0x0000003f423f723e */ /* 0x000fe200000000ff */
[----:B------:R-:W-:-:S04]  /*48e0*/  IMAD.MOV.U32 R15, RZ, RZ, R60 ;  /* 0x000000ffff0f7224 */ /* 0x000fc800078e003c */
[----:B------:R-:W-:-:S07]  /*48f0*/  IMAD.MOV.U32 R14, RZ, RZ, R63 ;  /* 0x000000ffff0e7224 */ /* 0x000fce00078e003f */
.L_x_5967:
[----:B------:R-:W-:Y:S05]  /*4900*/  BSYNC B3 ;  /* 0x0000000000037941 */ /* 0x000fea0003800000 */
.L_x_5966:
[----:B---3--:R-:W-:Y:S01]  /*4910*/  LEA R60, P3, R192, R11, 0x1 ;  /* 0x0000000bc03c7211 */ /* 0x008fe200078608ff */
[----:B------:R-:W-:-:S03]  /*4920*/  ULDC.64 UR4, c[0x0][0x208] ;  /* 0x0000820000047ab9 */ /* 0x000fc60000000a00 */
[----:B--2---:R-:W-:-:S05]  /*4930*/  LEA.HI.X R61, R192, R76, R205, 0x1, P3 ;  /* 0x0000004cc03d7211 */ /* 0x004fca00018f0ccd */
[----:B----4-:R0:W-:Y:S04]  /*4940*/  ST.E.128 desc[UR4][R60.64], R12 ;  /* 0x0000000c3c007985 */ /* 0x0101e8000c101d04 */
.L_x_5965:
[----:B------:R-:W-:Y:S05]  /*4950*/  BSYNC B2 ;  /* 0x0000000000027941 */ /* 0x000fea0003800000 */
.L_x_5964:
        /* <DEDUP_REMOVED lines=9> */
[----:B------:R-:W-:Y:S02]  /*49f0*/  SHF.R.U64 R63, R58, 0x10, R59 ;  /* 0x000000103a3f7819 */ /* 0x000fe4000000123b */
[----:B----4-:R-:W-:Y:S02]  /*4a00*/  MOV R58, R13 ;  /* 0x0000000d003a7202 */ /* 0x010fe40000000f00 */
[----:B------:R-:W-:Y:S01]  /*4a10*/  SHF.R.U64 R56, R56, 0x10, R57 ;  /* 0x0000001038387819 */ /* 0x000fe20000001239 */
[----:B------:R-:W-:Y:S02]  /*4a20*/  HADD2.F32 R63, -RZ, R63.H0_H0 ;  /* 0x2000003fff3f7230 */ /* 0x000fe40000004100 */
[--C-:B------:R-:W-:Y:S02]  /*4a30*/  HADD2.F32 R13, -RZ, R58.reuse.H1_H1 ;  /* 0x3000003aff0d7230 */ /* 0x100fe40000004100 */
[----:B------:R-:W-:Y:S02]  /*4a40*/  HADD2.F32 R58, -RZ, R58.H0_H0 ;  /* 0x2000003aff3a7230 */ /* 0x000fe40000004100 */
[----:B------:R-:W-:-:S02]  /*4a50*/  HADD2.F32 R56, -RZ, R56.H0_H0 ;  /* 0x20000038ff387230 */ /* 0x000fc40000004100 */
        /* <DEDUP_REMOVED lines=33> */
[----:B------:R-:W-:Y:S01]  /*4c70*/  IMAD.MOV.U32 R12, RZ, RZ, R15 ;  /* 0x000000ffff0c7224 */ /* 0x000fe200078e000f */
[----:B------:R-:W-:-:S03]  /*4c80*/  MOV R15, R57 ;  /* 0x00000039000f7202 */ /* 0x000fc60000000f00 */
[----:B------:R-:W-:Y:S01]  /*4c90*/  F2FP.F16.F32.PACK_AB R147, R147, R13 ;  /* 0x0000000d9393723e */ /* 0x000fe200000000ff */
[----:B------:R-:W-:-:S04]  /*4ca0*/  IMAD.MOV.U32 R13, RZ, RZ, R62 ;  /* 0x000000ffff0d7224 */ /* 0x000fc800078e003e */
[----:B------:R-:W-:-:S07]  /*4cb0*/  IMAD.MOV.U32 R14, RZ, RZ, R147 ;  /* 0x000000ffff0e7224 */ /* 0x000fce00078e0093 */
.L_x_5971:
[----:B------:R-:W-:Y:S05]  /*4cc0*/  BSYNC B3 ;  /* 0x0000000000037941 */ /* 0x000fea0003800000 */
.L_x_5970:
[----:B------:R-:W-:Y:S02]  /*4cd0*/  ULDC.64 UR4, c[0x0][0x208] ;  /* 0x0000820000047ab9 */ /* 0x000fe40000000a00 */
[----:B----4-:R0:W-:Y:S03]  /*4ce0*/  ST.E.128 desc[UR4][R60.64], R12 ;  /* 0x0000000c3c007985 */ /* 0x0101e6000c101d04 */
.L_x_5969:
[----:B------:R-:W-:Y:S05]  /*4cf0*/  BSYNC B2 ;  /* 0x0000000000027941 */ /* 0x000fea0003800000 */
.L_x_5968:
        /* <DEDUP_REMOVED lines=23> */
[----:B------:R-:W-:-:S02]  /*4e70*/  HADD2.F32 R52, -RZ, R52.H0_H0 ;  /* 0x20000034ff347230 */ /* 0x000fc40000004100 */
        /* <DEDUP_REMOVED lines=11> */
[CC--:B------:R-:W-:Y:S01]  /*4f30*/  FMUL.FTZ R53, R13.reuse, R11.reuse ;  /* 0x0000000b0d357220 */ /* 0x0c0fe20000410000 */
        /* <DEDUP_REMOVED lines=13> */
[----:B------:R-:W-:-:S04]  /*5010*/  IMAD.MOV.U32 R12, RZ, RZ, R11 ;  /* 0x000000ffff0c7224 */ /* 0x000fc800078e000b */
[----:B------:R-:W-:Y:S02]  /*5020*/  F2FP.F16.F32.PACK_AB R145, R145, R13 ;  /* 0x0000000d9191723e */ /* 0x000fe400000000ff */
[----:B------:R-:W-:-:S03]  /*5030*/  MOV R13, R54 ;  /* 0x00000036000d7202 */ /* 0x000fc60000000f00 */
[----:B------:R-:W-:-:S07]  /*5040*/  IMAD.MOV.U32 R14, RZ, RZ, R145 ;  /* 0x000000ffff0e7224 */ /* 0x000fce00078e0091 */
.L_x_5973:
[----:B------:R-:W-:Y:S05]  /*5050*/  BSYNC B2 ;  /* 0x0000000000027941 */ /* 0x000fea0003800000 */
.L_x_5972:
[----:B------:R-:W-:Y:S02]  /*5060*/  ULDC.64 UR4, c[0x0][0x208] ;  /* 0x0000820000047ab9 */ /* 0x000fe40000000a00 */
[----:B----4-:R0:W-:Y:S03]  /*5070*/  ST.E.128 desc[UR4][R56.64], R12 ;  /* 0x0000000c38007985 */ /* 0x0101e6000c101d04 */
.L_x_5951:
[----:B------:R-:W-:Y:S05]  /*5080*/  BSYNC B1 ;  /* 0x0000000000017941 */ /* 0x000fea0003800000 */
.L_x_5950:
[----:B------:R-:W-:-:S03]  /*5090*/  UMOV UR4, 0xffffffff ;  /* 0xffffffff00047882 */ /* 0x000fc60000000000 */
[----:B------:R-:W-:Y:S05]  /*50a0*/  BRA.DIV UR4, `(.L_x_5974) ;  /* 0x0000021a04047947 */ /* 0x000fea000b800000 */
[----:B-1----:R-:W1:Y:S04]  /*50b0*/  SHFL.IDX PT, R113, R113, 0x1, 0x1c1f ;  /* 0x003c1f0071717f89 */ /* 0x002e6800000e0000 */
[----:B------:R-:W0:Y:S02]  /*50c0*/  SHFL.IDX PT, R116, R116, 0x1, 0x1c1f ;  /* 0x003c1f0074747f89 */ /* 0x000e2400000e0000 */
.L_x_6308:
        /* <DEDUP_REMOVED lines=51> */
.L_x_5979:
[----:B------:R-:W-:Y:S05]  /*5400*/  BSYNC B2 ;  /* 0x0000000000027941 */ /* 0x000fea0003800000 */
.L_x_5978:
[----:B------:R-:W-:Y:S02]  /*5410*/  ULDC.64 UR4, c[0x0][0x208] ;  /* 0x0000820000047ab9 */ /* 0x000fe40000000a00 */
[----:B----4-:R0:W-:Y:S03]  /*5420*/  ST.E.128 desc[UR4][R52.64], R12 ;  /* 0x0000000c34007985 */ /* 0x0101e6000c101d04 */
.L_x_5977:
[----:B------:R-:W-:Y:S05]  /*5430*/  BSYNC B1 ;  /* 0x0000000000017941 */ /* 0x000fea0003800000 */
.L_x_5976:
[----:B------:R-:W-:Y:S01]  /*5440*/  ISETP.NE.AND P3, PT, R9, RZ, PT ;  /* 0x000000ff0900720c */ /* 0x000fe20003f65270 */
[----:B------:R-:W-:-:S12]  /*5450*/  BSSY B1, `(.L_x_5980) ;  /* 0x0000037000017945 */ /* 0x000fd80003800000 */
[----:B------:R-:W-:Y:S05]  /*5460*/  @!P3 BRA `(.L_x_5981) ;  /* 0x0000000000d4b947 */ /* 0x000fea0003800000 */
[----:B0---4-:R0:W4:Y:S01]  /*5470*/  LDS.128 R12, [R81+0x20000] ;  /* 0x02000000510c7984 */ /* 0x0111220000000c00 */
[----:B------:R-:W-:Y:S01]  /*5480*/  ISETP.GE.AND P3, PT, R211, R117, PT ;  /* 0x00000075d300720c */ /* 0x000fe20003f66270 */
[----:B---3--:R-:W-:Y:S01]  /*5490*/  IMAD.SHL.U32 R11, R200, 0x8, RZ ;  /* 0x00000008c80b7824 */ /* 0x008fe200078e00ff */
[----:B------:R-:W-:Y:S01]  /*54a0*/  MOV R48, R116 ;  /* 0x0000007400307202 */ /* 0x000fe20000000f00 */
        /* <DEDUP_REMOVED lines=9> */
[--C-:B------:R-:W-:Y:S01]  /*5540*/  HADD2.F32 R13, -RZ, R15.reuse.H1_H1 ;  /* 0x3000000fff0d7230 */ /* 0x100fe20000004100 */
[----:B------:R-:W-:Y:S01]  /*5550*/  SHF.R.U32.HI R46, RZ, 0x10, R47 ;  /* 0x00000010ff2e7819 */ /* 0x000fe2000001162f */
[----:B------:R-:W-:Y:S02]  /*5560*/  HADD2.F32 R15, -RZ, R15.H0_H0 ;  /* 0x2000000fff0f7230 */ /* 0x000fe40000004100 */
[----:B------:R-:W-:Y:S02]  /*5570*/  HADD2.F32 R45, -RZ, R45.H0_H0 ;  /* 0x2000002dff2d7230 */ /* 0x000fe40000004100 */
[----:B------:R-:W-:-:S02]  /*5580*/  HADD2.F32 R46, -RZ, R46.H0_H0 ;  /* 0x2000002eff2e7230 */ /* 0x000fc40000004100 */
[----:B------:R-:W-:Y:S02]  /*5590*/  HADD2.F32 R11, -RZ, R11.H0_H0 ;  /* 0x2000000bff0b7230 */ /* 0x000fe40000004100 */
[-C--:B------:R-:W-:Y:S01]  /*55a0*/  FMUL.FTZ R47, R50, R45.reuse ;  /* 0x0000002d322f7220 */ /* 0x080fe20000410000 */
[----:B------:R-:W-:Y:S02]  /*55b0*/  HADD2.F32 R44, -RZ, R44.H0_H0 ;  /* 0x2000002cff2c7230 */ /* 0x000fe40000004100 */
[-C--:B------:R-:W-:Y:S01]  /*55c0*/  FMUL.FTZ R54, R13, R46.reuse ;  /* 0x0000002e0d367220 */ /* 0x080fe20000410000 */
[C---:B------:R-:W-:Y:S01]  /*55d0*/  FMUL.FTZ R45, R52.reuse, R45 ;  /* 0x0000002d342d7220 */ /* 0x040fe20000410000 */
[C---:B------:R-:W-:Y:S01]  /*55e0*/  FMUL.FTZ R46, R15.reuse, R46 ;  /* 0x0000002e0f2e7220 */ /* 0x040fe20000410000 */
[-C--:B------:R-:W-:Y:S01]  /*55f0*/  FFMA.FTZ R47, R52, R11.reuse, -R47 ;  /* 0x0000000b342f7223 */ /* 0x080fe2000001082f */
[-C--:B------:R-:W-:Y:S01]  /*5600*/  FFMA.FTZ R54, R15, R44.reuse, -R54 ;  /* 0x0000002c0f367223 */ /* 0x080fe20000010836 */
[----:B------:R-:W-:Y:S01]  /*5610*/  FFMA.FTZ R50, R50, R11, R45 ;  /* 0x0000000b32327223 */ /* 0x000fe2000001002d */
[----:B------:R-:W-:Y:S01]  /*5620*/  FFMA.FTZ R13, R13, R44, R46 ;  /* 0x0000002c0d0d7223 */ /* 0x000fe2000001002e */
[----:B------:R-:W-:-:S02]  /*5630*/  HADD2.F32 R45, -RZ, R138.H0_H0 ;  /* 0x2000008aff2d7230 */ /* 0x000fc40000004100 */
        /* <DEDUP_REMOVED lines=17> */
[----:B------:R-:W-:Y:S01]  /*5750*/  F2FP.F16.F32.PACK_AB R15, R13, R54 ;  /* 0x000000360d0f723e */ /* 0x000fe200000000ff */
[----:B------:R-:W-:Y:S01]  /*5760*/  IMAD.MOV.U32 R13, RZ, RZ, R47 ;  /* 0x000000ffff0d7224 */ /* 0x000fe200078e002f */
[----:B------:R-:W-:Y:S01]  /*5770*/  F2FP.F16.F32.PACK_AB R14, R12, R53 ;  /* 0x000000350c0e723e */ /* 0x000fe200000000ff */
[----:B------:R-:W-:-:S07]  /*5780*/  IMAD.MOV.U32 R12, RZ, RZ, R46 ;  /* 0x000000ffff0c7224 */ /* 0x000fce00078e002e */
.L_x_5983:
[----:B------:R-:W-:Y:S05]  /*5790*/  BSYNC B2 ;  /* 0x0000000000027941 */ /* 0x000fea0003800000 */
.L_x_5982:
[----:B------:R-:W-:Y:S02]  /*57a0*/  ULDC.64 UR4, c[0x0][0x208] ;  /* 0x0000820000047ab9 */ /* 0x000fe40000000a00 */
[----:B----4-:R0:W-:Y:S03]  /*57b0*/  ST.E.128 desc[UR4][R48.64], R12 ;  /* 0x0000000c30007985 */ /* 0x0101e6000c101d04 */
.L_x_5981:
[----:B------:R-:W-:Y:S05]  /*57c0*/  BSYNC B1 ;  /* 0x0000000000017941 */ /* 0x000fea0003800000 */
.L_x_5980:
        /* <DEDUP_REMOVED lines=11> */
[----:B------:R-:W-:Y:S02]  /*5880*/  SHF.R.U64 R40, R40, 0x10, R41 ;  /* 0x0000001028287819 */ /* 0x000fe40000001229 */
[--C-:B------:R-:W-:Y:S01]  /*5890*/  SHF.R.U64 R11, R42, 0x10, R43.reuse ;  /* 0x000000102a0b7819 */ /* 0x100fe2000000122b */
        /* <DEDUP_REMOVED lines=17> */
[----:B------:R-:W-:-:S02]  /*59b0*/  HADD2.F32 R46, -RZ, R132.H1_H1 ;  /* 0x30000084ff2e7230 */ /* 0x000fc40000004100 */
        /* <DEDUP_REMOVED lines=21> */
.L_x_5987:
[----:B------:R-:W-:Y:S05]  /*5b10*/  BSYNC B2 ;  /* 0x0000000000027941 */ /* 0x000fea0003800000 */
.L_x_5986:
[----:B------:R-:W-:Y:S02]  /*5b20*/  ULDC.64 UR4, c[0x0][0x208] ;  /* 0x0000820000047ab9 */ /* 0x000fe40000000a00 */
[----:B----4-:R0:W-:Y:S03]  /*5b30*/  ST.E.128 desc[UR4][R44.64], R12 ;  /* 0x0000000c2c007985 */ /* 0x0101e6000c101d04 */
.L_x_5985:
[----:B------:R-:W-:Y:S05]  /*5b40*/  BSYNC B1 ;  /* 0x0000000000017941 */ /* 0x000fea0003800000 */
.L_x_5984:
        /* <DEDUP_REMOVED lines=9> */
[----:B---3--:R-:W-:Y:S02]  /*5be0*/  SHF.R.U64 R11, R36, 0x10, R37 ;  /* 0x00000010240b7819 */ /* 0x008fe40000001225 */
[--C-:B------:R-:W-:Y:S02]  /*5bf0*/  SHF.R.U64 R42, R38, 0x10, R39.reuse ;  /* 0x00000010262a7819 */ /* 0x100fe40000001227 */
[----:B----4-:R-:W-:Y:S01]  /*5c00*/  MOV R36, R15 ;  /* 0x0000000f00247202 */ /* 0x010fe20000000f00 */
        /* <DEDUP_REMOVED lines=13> */
[C---:B------:R-:W-:Y:S01]  /*5ce0*/  FMUL.FTZ R46, R36.reuse, R39 ;  /* 0x00000027242e7220 */ /* 0x040fe20000410000 */
[-C--:B------:R-:W-:Y:S01]  /*5cf0*/  FFMA.FTZ R11, R11, R38.reuse, -R44 ;  /* 0x000000260b0b7223 */ /* 0x080fe2000001082c */
[----:B------:R-:W-:Y:S01]  /*5d00*/  FFMA.FTZ R42, R15, R38, R42 ;  /* 0x000000260f2a7223 */ /* 0x000fe2000001002a */
[-C--:B------:R-:W-:Y:S01]  /*5d10*/  FFMA.FTZ R43, R36, R37.reuse, -R43 ;  /* 0x00000025242b7223 */ /* 0x080fe2000001082b */
[----:B------:R-:W-:Y:S01]  /*5d20*/  FFMA.FTZ R46, R13, R37, R46 ;  /* 0x000000250d2e7223 */ /* 0x000fe2000001002e */
[----:B------:R-:W-:-:S02]  /*5d30*/  HADD2.F32 R13, -RZ, R12.H1_H1 ;  /* 0x3000000cff0d7230 */ /* 0x000fc40000004100 */
[--C-:B------:R-:W-:Y:S02]  /*5d40*/  HADD2.F32 R37, -RZ, R115.reuse.H1_H1 ;  /* 0x30000073ff257230 */ /* 0x100fe40000004100 */
[----:B------:R-:W-:Y:S02]  /*5d50*/  HADD2.F32 R12, -RZ, R12.H0_H0 ;  /* 0x2000000cff0c7230 */ /* 0x000fe40000004100 */
[--C-:B------:R-:W-:Y:S02]  /*5d60*/  HADD2.F32 R15, -RZ, R14.reuse.H1_H1 ;  /* 0x3000000eff0f7230 */ /* 0x100fe40000004100 */
[-C--:B------:R-:W-:Y:S01]  /*5d70*/  FMUL.FTZ R39, R13, R37.reuse ;  /* 0x000000250d277220 */ /* 0x080fe20000410000 */
[----:B------:R-:W-:Y:S02]  /*5d80*/  HADD2.F32 R115, -RZ, R115.H0_H0 ;  /* 0x20000073ff737230 */ /* 0x000fe40000004100 */
[----:B------:R-:W-:Y:S01]  /*5d90*/  FMUL.FTZ R38, R12, R37 ;  /* 0x000000250c267220 */ /* 0x000fe20000410000 */
[----:B------:R-:W-:-:S02]  /*5da0*/  HADD2.F32 R14, -RZ, R14.H0_H0 ;  /* 0x2000000eff0e7230 */ /* 0x000fc40000004100 */
        /* <DEDUP_REMOVED lines=12> */
.L_x_5991:
[----:B------:R-:W-:Y:S05]  /*5e70*/  BSYNC B2 ;  /* 0x0000000000027941 */ /* 0x000fea0003800000 */
.L_x_5990:
[----:B------:R-:W-:Y:S02]  /*5e80*/  ULDC.64 UR4, c[0x0][0x208] ;  /* 0x0000820000047ab9 */ /* 0x000fe40000000a00 */
[----:B----4-:R0:W-:Y:S03]  /*5e90*/  ST.E.128 desc[UR4][R40.64], R12 ;  /* 0x0000000c28007985 */ /* 0x0101e6000c101d04 */
.L_x_5989:
[----:B------:R-:W-:Y:S05]  /*5ea0*/  BSYNC B1 ;  /* 0x0000000000017941 */ /* 0x000fea0003800000 */
.L_x_5988:
        /* <DEDUP_REMOVED lines=20> */
[CC--:B------:R-:W-:Y:S01]  /*5ff0*/  FMUL.FTZ R42, R32.reuse, R35.reuse ;  /* 0x00000023202a7220 */ /* 0x0c0fe20000410000 */
[----:B------:R-:W-:Y:S02]  /*6000*/  HADD2.F32 R33, -RZ, R33.H0_H0 ;  /* 0x20000021ff217230 */ /* 0x000fe40000004100 */
[-C--:B------:R-:W-:Y:S01]  /*6010*/  FMUL.FTZ R40, R11, R38.reuse ;  /* 0x000000260b287220 */ /* 0x080fe20000410000 */
[----:B------:R-:W-:Y:S01]  /*6020*/  FMUL.FTZ R39, R15, R35 ;  /* 0x000000230f277220 */ /* 0x000fe20000410000 */
[----:B------:R-:W-:Y:S01]  /*6030*/  FMUL.FTZ R38, R13, R38 ;  /* 0x000000260d267220 */ /* 0x000fe20000410000 */
[-C--:B------:R-:W-:Y:S01]  /*6040*/  FFMA.FTZ R42, R15, R33.reuse, -R42 ;  /* 0x000000210f2a7223 */ /* 0x080fe2000001082a */
[-C--:B------:R-:W-:Y:S02]  /*6050*/  FFMA.FTZ R40, R13, R34.reuse, -R40 ;  /* 0x000000220d287223 */ /* 0x080fe40000010828 */
[----:B------:R-:W-:Y:S01]  /*6060*/  FFMA.FTZ R35, R11, R34, R38 ;  /* 0x000000220b237223 */ /* 0x000fe20000010026 */
[----:B------:R-:W-:Y:S01]  /*6070*/  FFMA.FTZ R41, R32, R33, R39 ;  /* 0x0000002120297223 */ /* 0x000fe20000010027 */
[----:B------:R-:W-:-:S02]  /*6080*/  HADD2.F32 R15, -RZ, R114.H0_H0 ;  /* 0x20000072ff0f7230 */ /* 0x000fc40000004100 */
[----:B------:R-:W-:Y:S02]  /*6090*/  HADD2.F32 R32, -RZ, R79.H0_H0 ;  /* 0x2000004fff207230 */ /* 0x000fe40000004100 */
[----:B------:R-:W-:Y:S02]  /*60a0*/  HADD2.F32 R114, -RZ, R114.H1_H1 ;  /* 0x30000072ff727230 */ /* 0x000fe40000004100 */
[----:B------:R-:W-:Y:S02]  /*60b0*/  HADD2.F32 R11, -RZ, R12.H1_H1 ;  /* 0x3000000cff0b7230 */ /* 0x000fe40000004100 */
[----:B------:R-:W-:Y:S02]  /*60c0*/  HADD2.F32 R13, -RZ, R14.H1_H1 ;  /* 0x3000000eff0d7230 */ /* 0x000fe40000004100 */
[----:B------:R-:W-:Y:S02]  /*60d0*/  HADD2.F32 R12, -RZ, R12.H0_H0 ;  /* 0x2000000cff0c7230 */ /* 0x000fe40000004100 */
[----:B------:R-:W-:Y:S01]  /*60e0*/  FMUL.FTZ R33, R11, R32 ;  /* 0x000000200b217220 */ /* 0x000fe20000410000 */
[----:B------:R-:W-:-:S02]  /*60f0*/  HADD2.F32 R14, -RZ, R14.H0_H0 ;  /* 0x2000000eff0e7230 */ /* 0x000fc40000004100 */
[----:B------:R-:W-:Y:S01]  /*6100*/  FMUL.FTZ R39, R13, R114 ;  /* 0x000000720d277220 */ /* 0x000fe20000410000 */
[----:B------:R-:W-:Y:S02]  /*6110*/  HADD2.F32 R79, -RZ, R79.H1_H1 ;  /* 0x3000004fff4f7230 */ /* 0x000fe40000004100 */
[C---:B------:R-:W-:Y:S01]  /*6120*/  FMUL.FTZ R32, R12.reuse, R32 ;  /* 0x000000200c207220 */ /* 0x040fe20000410000 */
[-C--:B------:R-:W-:Y:S01]  /*6130*/  FFMA.FTZ R33, R12, R15.reuse, -R33 ;  /* 0x0000000f0c217223 */ /* 0x080fe20000010821 */
[C---:B------:R-:W-:Y:S02]  /*6140*/  FMUL.FTZ R114, R14.reuse, R114 ;  /* 0x000000720e727220 */ /* 0x040fe40000410000 */
[----:B------:R-:W-:Y:S01]  /*6150*/  FFMA.FTZ R32, R11, R15, R32 ;  /* 0x0000000f0b207223 */ /* 0x000fe20000010020 */
[-C--:B------:R-:W-:Y:S01]  /*6160*/  FFMA.FTZ R39, R14, R79.reuse, -R39 ;  /* 0x0000004f0e277223 */ /* 0x080fe20000010827 */
[----:B------:R-:W-:Y:S01]  /*6170*/  FFMA.FTZ R114, R13, R79, R114 ;  /* 0x0000004f0d727223 */ /* 0x000fe20000010072 */
[----:B------:R-:W-:-:S02]  /*6180*/  F2FP.F16.F32.PACK_AB R13, R35, R40 ;  /* 0x00000028230d723e */ /* 0x000fc400000000ff */
[----:B------:R-:W-:Y:S02]  /*6190*/  F2FP.F16.F32.PACK_AB R15, R41, R42 ;  /* 0x0000002a290f723e */ /* 0x000fe400000000ff */
[----:B------:R-:W-:Y:S02]  /*61a0*/  F2FP.F16.F32.PACK_AB R12, R32, R33 ;  /* 0x00000021200c723e */ /* 0x000fe400000000ff */
[----:B------:R-:W-:-:S07]  /*61b0*/  F2FP.F16.F32.PACK_AB R14, R114, R39 ;  /* 0x00000027720e723e */ /* 0x000fce00000000ff */
.L_x_5995:
[----:B------:R-:W-:Y:S05]  /*61c0*/  BSYNC B2 ;  /* 0x0000000000027941 */ /* 0x000fea0003800000 */
.L_x_5994:
[----:B------:R-:W-:Y:S02]  /*61d0*/  ULDC.64 UR4, c[0x0][0x208] ;  /* 0x0000820000047ab9 */ /* 0x000fe40000000a00 */
[----:B----4-:R0:W-:Y:S03]  /*61e0*/  ST.E.128 desc[UR4][R36.64], R12 ;  /* 0x0000000c24007985 */ /* 0x0101e6000c101d04 */
.L_x_5993:
[----:B------:R-:W-:Y:S05]  /*61f0*/  BSYNC B1 ;  /* 0x0000000000017941 */ /* 0x000fea0003800000 */
.L_x_5992:
        /* <DEDUP_REMOVED lines=48> */
.L_x_5997:
[----:B------:R-:W-:Y:S05]  /*6500*/  BSYNC B1 ;  /* 0x0000000000017941 */ /* 0x000fea0003800000 */
.L_x_5996:
[----:B------:R-:W-:Y:S02]  /*6510*/  ULDC.64 UR4, c[0x0][0x208] ;  /* 0x0000820000047ab9 */ /* 0x000fe40000000a00 */
[----:B----4-:R0:W-:Y:S01]  /*6520*/  ST.E.128 desc[UR4][R32.64], R12 ;  /* 0x0000000c20007985 */ /* 0x0101e2000c101d04 */
[----:B------:R-:W-:Y:S05]  /*6530*/  BRA `(.L_x_5975) ;  /* 0x0000004000687947 */ /* 0x000fea0003800000 */
.L_x_5941:
        /* <DEDUP_REMOVED lines=22> */
[C---:B------:R-:W-:Y:S02]  /*66a0*/  LEA R52, P2, R28.reuse, UR4, 0x1 ;  /* 0x000000041c347c11 */ /* 0x040fe4000f8408ff */
[----:B------:R-:W-:Y:S01]  /*66b0*/  CS2R R48, SRZ ;  /* 0x0000000000307805 */ /* 0x000fe2000001ff00 */
[----:B------:R-:W-:Y:S01]  /*66c0*/  ULDC.64 UR6, c[0x0][0x208] ;  /* 0x0000820000067ab9 */ /* 0x000fe20000000a00 */
        /* <DEDUP_REMOVED lines=23> */
.L_x_5999:
[----:B------:R-:W-:Y:S05]  /*6840*/  BSYNC B1 ;  /* 0x0000000000017941 */ /* 0x000fea0003800000 */
.L_x_5998:
        /* <DEDUP_REMOVED lines=23> */
[----:B------:R-:W-:Y:S01]  /*69c0*/  CS2R R72, SRZ ;  /* 0x0000000000487805 */ /* 0x000fe2000001ff00 */
[----:B------:R-:W-:Y:S01]  /*69d0*/  ULDC.64 UR6, c[0x0][0x208] ;  /* 0x0000820000067ab9 */ /* 0x000fe20000000a00 */
        /* <DEDUP_REMOVED lines=23> */
.L_x_6001:
[----:B------:R-:W-:Y:S05]  /*6b50*/  BSYNC B1 ;  /* 0x0000000000017941 */ /* 0x000fea0003800000 */
.L_x_6000:
        /* <DEDUP_REMOVED lines=8> */
[----:B------:R-:W-:Y:S01]  /*6be0*/  UISETP.NE.AND UP0, UPT, UR4, 0x3, UPT ;  /* 0x000000030400788c */ /* 0x000fe2000bf05270 */
[----:B------:R-:W-:Y:S01]  /*6bf0*/  PRMT R155, R12, 0x5410, R11 ;  /* 0x000054100c9b7816 */ /* 0x000fe2000000000b */
[----:B------:R-:W-:Y:S01]  /*6c00*/  IMAD.MOV.U32 R12, RZ, RZ, R32 ;  /* 0x000000ffff0c7224 */ /* 0x000fe200078e0020 */
[----:B------:R-:W-:Y:S01]  /*6c10*/  PRMT R161, R13, 0x7610, R161 ;  /* 0x000076100da17816 */ /* 0x000fe200000000a1 */
[----:B------:R-:W-:-:S02]  /*6c20*/  IMAD.MOV.U32 R11, RZ, RZ, R33 ;  /* 0x000000ffff0b7224 */ /* 0x000fc400078e0021 */
        /* <DEDUP_REMOVED lines=8> */
[----:B------:R-:W-:Y:S01]  /*6cb0*/  IMAD.MOV.U32 R11, RZ, RZ, R43 ;  /* 0x000000ffff0b7224 */ /* 0x000fe200078e002b */
[----:B------:R-:W-:-:S02]  /*6cc0*/  MOV R12, R42 ;  /* 0x0000002a000c7202 */ /* 0x000fc40000000f00 */
[----:B------:R-:W-:Y:S02]  /*6cd0*/  PLOP3.LUT P2, PT, PT, PT, UP0, 0x80, 0x0 ;  /* 0x000000000000781c */ /* 0x000fe40003f4f008 */
        /* <DEDUP_REMOVED lines=19> */
[----:B------:R-:W-:Y:S02]  /*6e10*/  PRMT R146, R12, 0x7610, R146 ;  /* 0x000076100c927816 */ /* 0x000fe40000000092 */
[----:B------:R-:W-:Y:S01]  /*6e20*/  PRMT R165, R165, 0x5410, R11 ;  /* 0x00005410a5a57816 */ /* 0x000fe2000000000b */
[----:B-----5:R-:W-:Y:S01]  /*6e30*/  IMAD.MOV.U32 R11, RZ, RZ, R55 ;  /* 0x000000ffff0b7224 */ /* 0x020fe200078e0037 */
        /* <DEDUP_REMOVED lines=40> */
.L_x_6002:
[----:B------:R-:W-:Y:S01]  /*70c0*/  LEA R85, R22, R18, 0x3 ;  /* 0x0000001216557211 */ /* 0x000fe200078e18ff */
[----:B------:R-:W-:Y:S01]  /*70d0*/  BSSY B1, `(.L_x_6003) ;  /* 0x0000004000017945 */ /* 0x000fe20003800000 */
[----:B------:R-:W-:-:S04]  /*70e0*/  SHF.L.U32 R86, R207, 0x1f, RZ ;  /* 0x0000001fcf567819 */ /* 0x000fc800000006ff */
[----:B------:R-:W0:Y:S02]  /*70f0*/  SYNCS.PHASECHK.TRANS64.TRYWAIT P5, [R85+URZ+0x30890], R86 ;  /* 0x03089056550075a7 */ /* 0x000e2400080a017f */
[----:B0-----:R-:W-:Y:S05]  /*7100*/  @!P5 BRA `(.L_x_6004) ;  /* 0x000001f80038d947 */ /* 0x001fea0003800000 */
.L_x_6309:
[----:B------:R-:W-:Y:S05]  /*7110*/  BSYNC B1 ;  /* 0x0000000000017941 */ /* 0x000fea0003800000 */
.L_x_6003:
[----:B------:R-:W1:Y:S01]  /*7120*/  LDC R131, c[0x0][0x2f4] ;  /* 0x0000bd00ff837b82 */ /* 0x000e620000000800 */
[----:B------:R-:W-:Y:S01]  /*7130*/  UMOV UR4, 0xffffffff ;  /* 0xffffffff00047882 */ /* 0x000fe20000000000 */
[----:B-1----:R-:W-:Y:S02]  /*7140*/  IMAD.IADD R132, R131, 0x1, -R118 ;  /* 0x0000000183847824 */ /* 0x002fe400078e0a76 */
[----:B------:R-:W-:Y:S05]  /*7150*/  BRA.DIV UR4, `(.L_x_6005) ;  /* 0x000001fa04387947 */ /* 0x000fea000b800000 */
[----:B------:R1:W2:Y:S04]  /*7160*/  SHFL.IDX PT, R115, R113, RZ, 0x1c1f ;  /* 0x001c1fff71737589 */ /* 0x0002a800000e0000 */
[----:B------:R1:W3:Y:S02]  /*7170*/  SHFL.IDX PT, R11, R116, RZ, 0x1c1f ;  /* 0x001c1fff740b7589 */ /* 0x0002e400000e0000 */
.L_x_6313:
[----:B------:R-:W-:Y:S04]  /*7180*/  BSSY B1, `(.L_x_6006) ;  /* 0x000016e000017945 */ /* 0x000fe80003800000 */
[----:B------:R-:W-:Y:S05]  /*7190*/  @P3 BRA `(.L_x_6007) ;  /* 0x0000001400b03947 */ /* 0x000fea0003800000 */
[----:B------:R-:W-:Y:S01]  /*71a0*/  ISETP.NE.AND P3, PT, R8, RZ, PT ;  /* 0x000000ff0800720c */ /* 0x000fe20003f65270 */
[----:B------:R-:W-:Y:S01]  /*71b0*/  BSSY B2, `(.L_x_6008) ;  /* 0x0000079000027945 */ /* 0x000fe20003800000 */
[----:B---3--:R-:W-:-:S11]  /*71c0*/  IMAD.MOV.U32 R114, RZ, RZ, R11 ;  /* 0x000000ffff727224 */ /* 0x008fd600078e000b */
        /* <DEDUP_REMOVED lines=32> */
[CC--:B------:R-:W-:Y:S01]  /*73d0*/  FMUL.FTZ R77, R13.reuse, R146.reuse ;  /* 0x000000920d4d7220 */ /* 0x0c0fe20000410000 */
        /* <DEDUP_REMOVED lines=29> */
[--C-:B------:R-:W-:Y:S01]  /*75b0*/  SHF.R.U64 R39, R50, 0x10, R51.reuse ;  /* 0x0000001032277819 */ /* 0x100fe20000001233 */
[----:B------:R-:W-:Y:S01]  /*75c0*/  HADD2.F32 R50, -RZ, R79.H1_H1 ;  /* 0x3000004fff327230 */ /* 0x000fe20000004100 */
[----:B------:R-:W-:Y:S01]  /*75d0*/  SHF.R.U32.HI R51, RZ, 0x10, R51 ;  /* 0x00000010ff337819 */ /* 0x000fe20000011633 */
[----:B------:R-:W-:-:S02]  /*75e0*/  HADD2.F32 R144, -RZ, R144.H0_H0 ;  /* 0x20000090ff907230 */ /* 0x000fc40000004100 */
[----:B------:R-:W-:Y:S02]  /*75f0*/  HADD2.F32 R39, -RZ, R39.H0_H0 ;  /* 0x20000027ff277230 */ /* 0x000fe40000004100 */
[----:B------:R-:W-:Y:S02]  /*7600*/  HADD2.F32 R51, -RZ, R51.H0_H0 ;  /* 0x20000033ff337230 */ /* 0x000fe40000004100 */
[----:B------:R-:W-:-:S03]  /*7610*/  IMAD.MOV.U32 R77, RZ, RZ, R37 ;  /* 0x000000ffff4d7224 */ /* 0x000fc600078e0025 */
[----:B------:R-:W-:-:S04]  /*7620*/  FMUL.FTZ R79, R50, R51 ;  /* 0x00000033324f7220 */ /* 0x000fc80000410000 */
        /* <DEDUP_REMOVED lines=15> */
[-C--:B------:R-:W-:Y:S01]  /*7720*/  FMUL.FTZ R50, R76, R49.reuse ;  /* 0x000000314c327220 */ /* 0x080fe20000410000 */
[C---:B------:R-:W-:Y:S01]  /*7730*/  FMUL.FTZ R49, R12.reuse, R49 ;  /* 0x000000310c317220 */ /* 0x040fe20000410000 */
[----:B------:R-:W-:Y:S02]  /*7740*/  HADD2.F32 R51, -RZ, R14.H0_H0 ;  /* 0x2000000eff337230 */ /* 0x000fe40000004100 */
[-C--:B------:R-:W-:Y:S01]  /*7750*/  FFMA.FTZ R12, R12, R36.reuse, -R50 ;  /* 0x000000240c0c7223 */ /* 0x080fe20000010832 */
[----:B------:R-:W-:Y:S01]  /*7760*/  FFMA.FTZ R36, R76, R36, R49 ;  /* 0x000000244c247223 */ /* 0x000fe20000010031 */
[----:B------:R-:W-:Y:S02]  /*7770*/  HADD2.F32 R49, -RZ, R78.H0_H0 ;  /* 0x2000004eff317230 */ /* 0x000fe40000004100 */
[----:B------:R-:W-:Y:S01]  /*7780*/  HADD2.F32 R50, -RZ, R162.H1_H1 ;  /* 0x300000a2ff327230 */ /* 0x000fe20000004100 */
        /* <DEDUP_REMOVED lines=12> */
[----:B------:R-:W-:Y:S01]  /*7850*/  FFMA.FTZ R39, R78, R38, R39 ;  /* 0x000000264e277223 */ /* 0x000fe20000010027 */
[----:B------:R-:W-:-:S03]  /*7860*/  IMAD.MOV.U32 R79, RZ, RZ, R146 ;  /* 0x000000ffff4f7224 */ /* 0x000fc600078e0092 */
[----:B------:R-:W-:Y:S01]  /*7870*/  F2FP.F16.F32.PACK_AB R49, R49, R76 ;  /* 0x0000004c3131723e */ /* 0x000fe200000000ff */
[----:B------:R-:W-:Y:S01]  /*7880*/  IMAD.MOV.U32 R76, RZ, RZ, R36 ;  /* 0x000000ffff4c7224 */ /* 0x000fe200078e0024 */
[----:B------:R-:W-:Y:S02]  /*7890*/  F2FP.F16.F32.PACK_AB R39, R39, R144 ;  /* 0x000000902727723e */ /* 0x000fe400000000ff */
[----:B------:R-:W-:-:S03]  /*78a0*/  MOV R14, R49 ;  /* 0x00000031000e7202 */ /* 0x000fc60000000f00 */
[----:B------:R-:W-:-:S07]  /*78b0*/  IMAD.MOV.U32 R78, RZ, RZ, R39 ;  /* 0x000000ffff4e7224 */ /* 0x000fce00078e0027 */
.L_x_6011:
[----:B------:R-:W-:Y:S05]  /*78c0*/  BSYNC B3 ;  /* 0x0000000000037941 */ /* 0x000fea0003800000 */
.L_x_6010:
[----:B------:R-:W-:Y:S01]  /*78d0*/  LEA R36, P3, R5, R11, 0x1 ;  /* 0x0000000b05247211 */ /* 0x000fe200078608ff */
[----:B------:R-:W-:-:S03]  /*78e0*/  ULDC.64 UR4, c[0x0][0x208] ;  /* 0x0000820000047ab9 */ /* 0x000fc60000000a00 */
[----:B--2---:R-:W-:Y:S02]  /*78f0*/  LEA.HI.X R37, R5, R115, R107, 0x1, P3 ;  /* 0x0000007305257211 */ /* 0x004fe400018f0c6b */
[----:B------:R-:W-:-:S03]  /*7900*/  ISETP.GE.AND P3, PT, R140, R131, PT ;  /* 0x000000838c00720c */ /* 0x000fc60003f66270 */
[----:B----4-:R2:W-:Y:S10]  /*7910*/  ST.E.128 desc[UR4][R36.64], R12 ;  /* 0x0000000c24007985 */ /* 0x0105f4000c101d04 */
[----:B--2---:R-:W-:-:S05]  /*7920*/  @!P3 IMAD.WIDE R12, R140, 0x2, R114 ;  /* 0x000000028c0cb825 */ /* 0x004fca00078e0272 */
[----:B---3--:R3:W-:Y:S02]  /*7930*/  @!P3 ST.E.128 desc[UR4][R12.64], R76 ;  /* 0x0000004c0c00b985 */ /* 0x0087e4000c101d04 */
.L_x_6009:
[----:B------:R-:W-:Y:S05]  /*7940*/  BSYNC B2 ;  /* 0x0000000000027941 */ /* 0x000fea0003800000 */
.L_x_6008:
        /* <DEDUP_REMOVED lines=67> */
[----:B------:R-:W-:Y:S01]  /*7d80*/  HADD2.F32 R49, -RZ, R49.H0_H0 ;  /* 0x20000031ff317230 */ /* 0x000fe20000004100 */
[----:B------:R-:W-:Y:S01]  /*7d90*/  MOV R37, R33 ;  /* 0x0000002100257202 */ /* 0x000fe20000000f00 */
[----:B------:R-:W-:-:S02]  /*7da0*/  HADD2.F32 R35, -RZ, R35.H0_H0 ;  /* 0x20000023ff237230 */ /* 0x000fc40000004100 */
        /* <DEDUP_REMOVED lines=40> */
[----:B------:R-:W-:-:S03]  /*8030*/  F2FP.F16.F32.PACK_AB R35, R35, R49 ;  /* 0x000000312323723e */ /* 0x000fc600000000ff */
[----:B------:R-:W-:Y:S02]  /*8040*/  IMAD.MOV.U32 R14, RZ, RZ, R46 ;  /* 0x000000ffff0e7224 */ /* 0x000fe400078e002e */
[----:B------:R-:W-:-:S07]  /*8050*/  IMAD.MOV.U32 R38, RZ, RZ, R35 ;  /* 0x000000ffff267224 */ /* 0x000fce00078e0023 */
.L_x_6015:
[----:B------:R-:W-:Y:S05]  /*8060*/  BSYNC B3 ;  /* 0x0000000000037941 */ /* 0x000fea0003800000 */
.L_x_6014:
[----:B------:R-:W-:Y:S01]  /*8070*/  LEA R32, P3, R6, R11, 0x1 ;  /* 0x0000000b06207211 */ /* 0x000fe200078608ff */
[----:B------:R-:W-:-:S03]  /*8080*/  ULDC.64 UR4, c[0x0][0x208] ;  /* 0x0000820000047ab9 */ /* 0x000fc60000000a00 */
[----:B--2---:R-:W-:Y:S02]  /*8090*/  LEA.HI.X R33, R6, R115, R106, 0x1, P3 ;  /* 0x0000007306217211 */ /* 0x004fe400018f0c6a */
[----:B------:R-:W-:-:S03]  /*80a0*/  ISETP.GE.AND P3, PT, R48, R131, PT ;  /* 0x000000833000720c */ /* 0x000fc60003f66270 */
[----:B----4-:R2:W-:Y:S10]  /*80b0*/  ST.E.128 desc[UR4][R32.64], R12 ;  /* 0x0000000c20007985 */ /* 0x0105f4000c101d04 */
[----:B--2---:R-:W-:-:S05]  /*80c0*/  @!P3 IMAD.WIDE R12, R48, 0x2, R114 ;  /* 0x00000002300cb825 */ /* 0x004fca00078e0272 */
[----:B---3--:R4:W-:Y:S02]  /*80d0*/  @!P3 ST.E.128 desc[UR4][R12.64], R36 ;  /* 0x000000240c00b985 */ /* 0x0089e4000c101d04 */
.L_x_6013:
[----:B------:R-:W-:Y:S05]  /*80e0*/  BSYNC B2 ;  /* 0x0000000000027941 */ /* 0x000fea0003800000 */
.L_x_6012:
[----:B------:R-:W-:-:S13]  /*80f0*/  ISETP.NE.AND P3, PT, R10, RZ, PT ;  /* 0x000000ff0a00720c */ /* 0x000fda0003f65270 */
[----:B------:R-:W-:Y:S05]  /*8100*/  @!P3 BRA `(.L_x_6007) ;  /* 0x0000000400d4b947 */ /* 0x000fea0003800000 */
[----:B------:R-:W-:Y:S01]  /*8110*/  LOP3.LUT P5, RZ, R19, 0x1, RZ, 0xc0, !PT ;  /* 0x0000000113ff7812 */ /* 0x000fe200078ac0ff */
[----:B------:R-:W-:Y:S01]  /*8120*/  BSSY B2, `(.L_x_6016) ;  /* 0x000006e000027945 */ /* 0x000fe20003800000 */
[C---:B----4-:R-:W-:Y:S02]  /*8130*/  LEA R36, P3, R7.reuse, R11, 0x1 ;  /* 0x0000000b07247211 */ /* 0x050fe400078608ff */
[----:B------:R-:W-:Y:S02]  /*8140*/  SEL R11, R118, R132, !P5 ;  /* 0x00000084760b7207 */ /* 0x000fe40006800000 */
[----:B--2---:R-:W-:Y:S02]  /*8150*/  LEA.HI.X R37, R7, R115, R105, 0x1, P3 ;  /* 0x0000007307257211 */ /* 0x004fe400018f0c69 */
[----:B---3--:R-:W-:Y:S02]  /*8160*/  SHF.R.S32.HI R12, RZ, 0x1f, R11 ;  /* 0x0000001fff0c7819 */ /* 0x008fe4000001140b */
[----:B------:R-:W-:-:S02]  /*8170*/  ISETP.GE.AND P3, PT, R194, R117, PT ;  /* 0x00000075c200720c */ /* 0x000fc40003f66270 */
        /* <DEDUP_REMOVED lines=26> */
[C---:B------:R-:W-:Y:S01]  /*8320*/  FMUL.FTZ R39, R45.reuse, R39 ;  /* 0x000000272d277220 */ /* 0x040fe20000410000 */
        /* <DEDUP_REMOVED lines=73> */
[----:B------:R-:W-:Y:S01]  /*87c0*/  F2FP.F16.F32.PACK_AB R31, R31, R156 ;  /* 0x0000009c1f1f723e */ /* 0x000fe200000000ff */
[----:B------:R-:W-:Y:S01]  /*87d0*/  IMAD.MOV.U32 R33, RZ, RZ, R38 ;  /* 0x000000ffff217224 */ /* 0x000fe200078e0026 */
[----:B------:R-:W-:-:S03]  /*87e0*/  MOV R32, R40 ;  /* 0x0000002800207202 */ /* 0x000fc60000000f00 */
[----:B------:R-:W-:-:S07]  /*87f0*/  IMAD.MOV.U32 R34, RZ, RZ, R31 ;  /* 0x000000ffff227224 */ /* 0x000fce00078e001f */
.L_x_6017:
[----:B------:R-:W-:Y:S05]  /*8800*/  BSYNC B2 ;  /* 0x0000000000027941 */ /* 0x000fea0003800000 */
.L_x_6016:
[C---:B------:R-:W-:Y:S01]  /*8810*/  ISETP.GE.AND P3, PT, R11.reuse, R131, PT ;  /* 0x000000830b00720c */ /* 0x040fe20003f66270 */
[----:B------:R-:W-:Y:S02]  /*8820*/  ULDC.64 UR4, c[0x0][0x208] ;  /* 0x0000820000047ab9 */ /* 0x000fe40000000a00 */
[----:B---3--:R3:W-:Y:S10]  /*8830*/  ST.E.128 desc[UR4][R36.64], R12 ;  /* 0x0000000c24007985 */ /* 0x0087f4000c101d04 */
[----:B------:R-:W-:-:S05]  /*8840*/  @!P3 IMAD.WIDE R114, R11, 0x2, R114 ;  /* 0x000000020b72b825 */ /* 0x000fca00078e0272 */
[----:B--2---:R3:W-:Y:S02]  /*8850*/  @!P3 ST.E.128 desc[UR4][R114.64], R32 ;  /* 0x000000207200b985 */ /* 0x0047e4000c101d04 */
.L_x_6007:
[----:B------:R-:W-:Y:S05]  /*8860*/  BSYNC B1 ;  /* 0x0000000000017941 */ /* 0x000fea0003800000 */
.L_x_6006:
[----:B------:R-:W-:-:S03]  /*8870*/  UMOV UR4, 0xffffffff ;  /* 0xffffffff00047882 */ /* 0x000fc60000000000 */
[----:B------:R-:W-:Y:S05]  /*8880*/  BRA.DIV UR4, `(.L_x_6018) ;  /* 0x000001e204b87947 */ /* 0x000fea000b800000 */
[----:B-1----:R-:W1:Y:S04]  /*8890*/  SHFL.IDX PT, R113, R113, 0x1, 0x1c1f ;  /* 0x003c1f0071717f89 */ /* 0x002e6800000e0000 */
[----:B------:R-:W0:Y:S02]  /*88a0*/  SHFL.IDX PT, R116, R116, 0x1, 0x1c1f ;  /* 0x003c1f0074747f89 */ /* 0x000e2400000e0000 */
.L_x_6317:
[----:B------:R-:W-:Y:S05]  /*88b0*/  @P4 BRA `(.L_x_5975) ;  /* 0x0000001c00884947 */ /* 0x000fea0003800000 */
[----:B------:R-:W-:Y:S01]  /*88c0*/  ISETP.NE.AND P3, PT, R8, RZ, PT ;  /* 0x000000ff0800720c */ /* 0x000fe20003f65270 */
[----:B------:R-:W-:Y:S01]  /*88d0*/  BSSY B1, `(.L_x_6019) ;  /* 0x000007a000017945 */ /* 0x000fe20003800000 */
[----:B0--3--:R-:W-:Y:S01]  /*88e0*/  MOV R32, R116 ;  /* 0x0000007400207202 */ /* 0x009fe20000000f00 */
[----:B-1----:R-:W-:-:S10]  /*88f0*/  IMAD.MOV.U32 R33, RZ, RZ, R113 ;  /* 0x000000ffff217224 */ /* 0x002fd400078e0071 */
[----:B------:R-:W-:Y:S05]  /*8900*/  @!P3 BRA `(.L_x_6020) ;  /* 0x0000000400d8b947 */ /* 0x000fea0003800000 */
[----:B------:R-:W-:Y:S01]  /*8910*/  SEL R11, R118, R132, !P0 ;  /* 0x00000084760b7207 */ /* 0x000fe20004000000 */
[----:B------:R-:W-:Y:S01]  /*8920*/  BSSY B2, `(.L_x_6021) ;  /* 0x0000070000027945 */ /* 0x000fe20003800000 */
[----:B----4-:R-:W-:Y:S02]  /*8930*/  SHF.R.U32.HI R13, RZ, 0x3, R213 ;  /* 0x00000003ff0d7819 */ /* 0x010fe400000116d5 */
[----:B------:R-:W-:Y:S02]  /*8940*/  SHF.R.S32.HI R12, RZ, 0x1f, R11 ;  /* 0x0000001fff0c7819 */ /* 0x000fe4000001140b */
[----:B------:R-:W-:Y:S02]  /*8950*/  ISETP.GE.AND P4, PT, R16, R117, PT ;  /* 0x000000751000720c */ /* 0x000fe40003f86270 */
[----:B------:R-:W-:Y:S02]  /*8960*/  LEA.HI R12, R12, R11, RZ, 0x4 ;  /* 0x0000000b0c0c7211 */ /* 0x000fe400078f20ff */
[----:B------:R-:W-:-:S02]  /*8970*/  LEA R34, P3, R5, R116, 0x1 ;  /* 0x0000007405227211 */ /* 0x000fc400078608ff */
[----:B------:R-:W-:Y:S02]  /*8980*/  LEA.HI.SX32 R36, R12, R111, 0x1c ;  /* 0x0000006f0c247211 */ /* 0x000fe400078fe2ff */
[----:B------:R-:W-:Y:S02]  /*8990*/  LEA.HI.X R35, R5, R113, R107, 0x1, P3 ;  /* 0x0000007105237211 */ /* 0x000fe400018f0c6b */
[----:B------:R-:W-:-:S04]  /*89a0*/  SHF.R.S32.HI R12, RZ, 0x1f, R36 ;  /* 0x0000001fff0c7819 */ /* 0x000fc80000011424 */
[----:B------:R-:W-:Y:S01]  /*89b0*/  LEA.HI R12, R12, R36, RZ, 0x3 ;  /* 0x000000240c0c7211 */ /* 0x000fe200078f18ff */
[----:B------:R-:W-:-:S03]  /*89c0*/  IMAD.SHL.U32 R36, R36, 0x8, RZ ;  /* 0x0000000824247824 */ /* 0x000fc600078e00ff */
[----:B------:R-:W-:Y:S02]  /*89d0*/  SHF.R.S32.HI R12, RZ, 0x3, R12 ;  /* 0x00000003ff0c7819 */ /* 0x000fe4000001140c */
[----:B------:R-:W-:Y:S02]  /*89e0*/  LOP3.LUT R11, R213, 0x38, R36, 0xf8, !PT ;  /* 0x00000038d50b7812 */ /* 0x000fe400078ef824 */
[----:B------:R-:W-:Y:S01]  /*89f0*/  ISETP.GE.AND P3, PT, R36, R131, PT ;  /* 0x000000832400720c */ /* 0x000fe20003f66270 */
        /* <DEDUP_REMOVED lines=44> */
[--C-:B------:R-:W-:Y:S02]  /*8cc0*/  HADD2.F32 R39, -RZ, R13.reuse.H0_H0 ;  /* 0x2000000dff277230 */ /* 0x100fe40000004100 */
[----:B------:R-:W-:Y:S01]  /*8cd0*/  FMUL.FTZ R42, R15, R40 ;  /* 0x000000280f2a7220 */ /* 0x000fe20000410000 */
[----:B------:R-:W-:-:S02]  /*8ce0*/  HADD2.F32 R13, -RZ, R13.H1_H1 ;  /* 0x3000000dff0d7230 */ /* 0x000fc40000004100 */
[----:B------:R-:W-:Y:S02]  /*8cf0*/  HADD2.F32 R152, -RZ, R152.H0_H0 ;  /* 0x20000098ff987230 */ /* 0x000fe40000004100 */
[C---:B------:R-:W-:Y:S01]  /*8d00*/  FMUL.FTZ R40, R39.reuse, R40 ;  /* 0x0000002827287220 */ /* 0x040fe20000410000 */
[-C--:B------:R-:W-:Y:S01]  /*8d10*/  FFMA.FTZ R42, R39, R41.reuse, -R42 ;  /* 0x00000029272a7223 */ /* 0x080fe2000001082a */
[----:B------:R-:W-:Y:S01]  /*8d20*/  SHF.R.U32.HI R39, RZ, 0x10, R75 ;  /* 0x00000010ff277819 */ /* 0x000fe2000001164b */
[----:B------:R-:W-:Y:S02]  /*8d30*/  HADD2.F32 R150, -RZ, R150.H0_H0 ;  /* 0x20000096ff967230 */ /* 0x000fe40000004100 */
[----:B------:R-:W-:Y:S01]  /*8d40*/  FFMA.FTZ R40, R15, R41, R40 ;  /* 0x000000290f287223 */ /* 0x000fe20000010028 */
[----:B------:R-:W-:Y:S02]  /*8d50*/  HADD2.F32 R15, -RZ, R31.H1_H1 ;  /* 0x3000001fff0f7230 */ /* 0x000fe40000004100 */
[----:B------:R-:W-:Y:S01]  /*8d60*/  HADD2.F32 R31, -RZ, R39.H0_H0 ;  /* 0x20000027ff1f7230 */ /* 0x000fe20000004100 */
[----:B------:R-:W-:Y:S01]  /*8d70*/  SHF.R.U32.HI R39, RZ, 0x10, R63 ;  /* 0x00000010ff277819 */ /* 0x000fe2000001163f */
[----:B------:R-:W-:-:S03]  /*8d80*/  HADD2.F32 R62, -RZ, R62.H0_H0 ;  /* 0x2000003eff3e7230 */ /* 0x000fc60000004100 */
[-C--:B------:R-:W-:Y:S01]  /*8d90*/  FMUL.FTZ R41, R15, R31.reuse ;  /* 0x0000001f0f297220 */ /* 0x080fe20000410000 */
[----:B------:R-:W-:Y:S02]  /*8da0*/  HADD2.F32 R39, -RZ, R39.H0_H0 ;  /* 0x20000027ff277230 */ /* 0x000fe40000004100 */
        /* <DEDUP_REMOVED lines=25> */
[-C--:B------:R-:W-:Y:S01]  /*8f40*/  FFMA.FTZ R28, R15, R150.reuse, -R28 ;  /* 0x000000960f1c7223 */ /* 0x080fe2000001081c */
        /* <DEDUP_REMOVED lines=11> */
[----:B------:R-:W-:Y:S02]  /*9000*/  IMAD.MOV.U32 R29, RZ, RZ, R11 ;  /* 0x000000ffff1d7224 */ /* 0x000fe400078e000b */
[----:B------:R-:W-:-:S07]  /*9010*/  IMAD.MOV.U32 R30, RZ, RZ, R74 ;  /* 0x000000ffff1e7224 */ /* 0x000fce00078e004a */
.L_x_6022:
[----:B------:R-:W-:Y:S05]  /*9020*/  BSYNC B2 ;  /* 0x0000000000027941 */ /* 0x000fea0003800000 */
.L_x_6021:
[----:B------:R-:W-:Y:S01]  /*9030*/  @!P3 IMAD.WIDE R36, R36, 0x2, R32 ;  /* 0x000000022424b825 */ /* 0x000fe200078e0220 */
[----:B------:R-:W-:Y:S02]  /*9040*/  ULDC.64 UR4, c[0x0][0x208] ;  /* 0x0000820000047ab9 */ /* 0x000fe40000000a00 */
[----:B0-----:R0:W-:Y:S04]  /*9050*/  ST.E.128 desc[UR4][R34.64], R12 ;  /* 0x0000000c22007985 */ /* 0x0011e8000c101d04 */
[----:B-1----:R0:W-:Y:S02]  /*9060*/  @!P3 ST.E.128 desc[UR4][R36.64], R28 ;  /* 0x0000001c2400b985 */ /* 0x0021e4000c101d04 */
.L_x_6020:
[----:B------:R-:W-:Y:S05]  /*9070*/  BSYNC B1 ;  /* 0x0000000000017941 */ /* 0x000fea0003800000 */
.L_x_6019:
[----:B------:R-:W-:Y:S01]  /*9080*/  ISETP.NE.AND P3, PT, R9, RZ, PT ;  /* 0x000000ff0900720c */ /* 0x000fe20003f65270 */
[----:B------:R-:W-:-:S12]  /*9090*/  BSSY B1, `(.L_x_6023) ;  /* 0x0000075000017945 */ /* 0x000fd80003800000 */
[----:B------:R-:W-:Y:S05]  /*90a0*/  @!P3 BRA `(.L_x_6024) ;  /* 0x0000000400ccb947 */ /* 0x000fea0003800000 */
[----:B------:R-:W-:Y:S01]  /*90b0*/  SEL R11, R118, R132, !P1 ;  /* 0x00000084760b7207 */ /* 0x000fe20004800000 */
[----:B------:R-:W-:Y:S01]  /*90c0*/  BSSY B2, `(.L_x_6025) ;  /* 0x000006e000027945 */ /* 0x000fe20003800000 */
[----:B0-----:R-:W-:Y:S02]  /*90d0*/  SHF.R.U32.HI R14, RZ, 0x3, R213 ;  /* 0x00000003ff0e7819 */ /* 0x001fe400000116d5 */
[----:B----4-:R-:W-:Y:S02]  /*90e0*/  SHF.R.S32.HI R12, RZ, 0x1f, R11 ;  /* 0x0000001fff0c7819 */ /* 0x010fe4000001140b */
        /* <DEDUP_REMOVED lines=11> */
[----:B------:R-:W-:Y:S01]  /*91a0*/  ISETP.GE.AND P3, PT, R36, R131, PT ;  /* 0x000000832400720c */ /* 0x000fe20003f66270 */
[----:B------:R-:W-:-:S04]  /*91b0*/  IMAD R12, R13, 0x1800, R218 ;  /* 0x000018000d0c7824 */ /* 0x000fc800078e02da */
[----:B------:R-:W-:Y:S02]  /*91c0*/  IMAD.IADD R13, R12, 0x1, R11 ;  /* 0x000000010c0d7824 */ /* 0x000fe400078e020b */
[C---:B------:R-:W-:Y:S02]  /*91d0*/  IMAD R11, R22.reuse, 0x4800, R126 ;  /* 0x00004800160b7824 */ /* 0x040fe400078e027e */
[----:B------:R-:W-:-:S03]  /*91e0*/  IMAD R13, R22, 0x4800, R13 ;  /* 0x00004800160d7824 */ /* 0x000fc600078e020d */
[----:B------:R-:W-:Y:S01]  /*91f0*/  LEA R11, R11, R18, 0x1 ;  /* 0x000000120b0b7211 */ /* 0x000fe200078e08ff */
[----:B------:R-:W-:Y:S02]  /*9200*/  IMAD R28, R13, 0x2, R18 ;  /* 0x000000020d1c7824 */ /* 0x000fe400078e0212 */
[----:B------:R-:W-:Y:S02]  /*9210*/  @!P3 IMAD.WIDE R36, R36, 0x2, R32 ;  /* 0x000000022424b825 */ /* 0x000fe400078e0220 */
[----:B------:R0:W1:Y:S04]  /*9220*/  LDS.128 R12, [R11+0x1e400] ;  /* 0x01e400000b0c7984 */ /* 0x0000680000000c00 */
[----:B------:R-:W3:Y:S01]  /*9230*/  LDS.128 R28, [R28+0x1e400] ;  /* 0x01e400001c1c7984 */ /* 0x000ee20000000c00 */
[----:B------:R-:W-:Y:S05]  /*9240*/  @P4 BRA `(.L_x_6026) ;  /* 0x0000000400544947 */ /* 0x000fea0003800000 */
[--C-:B------:R-:W-:Y:S01]  /*9250*/  SHF.R.U64 R38, R68, 0x10, R69.reuse ;  /* 0x0000001044267819 */ /* 0x100fe20000001245 */
[--C-:B---3--:R-:W-:Y:S01]  /*9260*/  HADD2.F32 R43, -RZ, R29.reuse.H0_H0 ;  /* 0x2000001dff2b7230 */ /* 0x108fe20000004100 */
[----:B------:R-:W-:Y:S01]  /*9270*/  SHF.R.U32.HI R68, RZ, 0x10, R69 ;  /* 0x00000010ff447819 */ /* 0x000fe20000011645 */
[----:B------:R-:W-:Y:S01]  /*9280*/  HADD2.F32 R44, -RZ, R29.H1_H1 ;  /* 0x3000001dff2c7230 */ /* 0x000fe20000004100 */
[--C-:B0-----:R-:W-:Y:S01]  /*9290*/  SHF.R.U64 R11, R56, 0x10, R57.reuse ;  /* 0x00000010380b7819 */ /* 0x101fe20000001239 */
[----:B------:R-:W-:Y:S01]  /*92a0*/  HADD2.F32 R42, -RZ, R149.H1_H1 ;  /* 0x30000095ff2a7230 */ /* 0x000fe20000004100 */
[----:B------:R-:W-:Y:S01]  /*92b0*/  SHF.R.U32.HI R56, RZ, 0x10, R57 ;  /* 0x00000010ff387819 */ /* 0x000fe20000011639 */
[--C-:B-1----:R-:W-:Y:S01]  /*92c0*/  HADD2.F32 R29, -RZ, R13.reuse.H0_H0 ;  /* 0x2000000dff1d7230 */ /* 0x102fe20000004100 */
[----:B------:R-:W-:Y:S01]  /*92d0*/  SHF.R.U64 R40, R70, 0x10, R71 ;  /* 0x0000001046287819 */ /* 0x000fe20000001247 */
[----:B------:R-:W-:Y:S02]  /*92e0*/  HADD2.F32 R68, -RZ, R68.H0_H0 ;  /* 0x20000044ff447230 */ /* 0x000fe40000004100 */
[----:B------:R-:W-:Y:S01]  /*92f0*/  FMUL.FTZ R45, R43, R42 ;  /* 0x0000002a2b2d7220 */ /* 0x000fe20000410000 */
[----:B------:R-:W-:-:S02]  /*9300*/  HADD2.F32 R13, -RZ, R13.H1_H1 ;  /* 0x3000000dff0d7230 */ /* 0x000fc40000004100 */
[----:B------:R-:W-:Y:S01]  /*9310*/  FMUL.FTZ R46, R29, R42 ;  /* 0x0000002a1d2e7220 */ /* 0x000fe20000410000 */
[----:B------:R-:W-:Y:S02]  /*9320*/  HADD2.F32 R56, -RZ, R56.H0_H0 ;  /* 0x20000038ff387230 */ /* 0x000fe40000004100 */
[-C--:B------:R-:W-:Y:S01]  /*9330*/  FMUL.FTZ R42, R44, R68.reuse ;  /* 0x000000442c2a7220 */ /* 0x080fe20000410000 */
[----:B------:R-:W-:Y:S02]  /*9340*/  HADD2.F32 R41, -RZ, R142.H1_H1 ;  /* 0x3000008eff297230 */ /* 0x000fe40000004100 */
[C---:B------:R-:W-:Y:S01]  /*9350*/  FMUL.FTZ R68, R13.reuse, R68 ;  /* 0x000000440d447220 */ /* 0x040fe20000410000 */
[----:B------:R-:W-:Y:S01]  /*9360*/  SHF.R.U32.HI R70, RZ, 0x10, R71 ;  /* 0x00000010ff467819 */ /* 0x000fe20000011647 */
[-C--:B------:R-:W-:Y:S01]  /*9370*/  FFMA.FTZ R42, R13, R56.reuse, -R42 ;  /* 0x000000380d2a7223 */ /* 0x080fe2000001082a */
[----:B------:R-:W-:Y:S01]  /*9380*/  SHF.R.U64 R39, R58, 0x10, R59 ;  /* 0x000000103a277819 */ /* 0x000fe2000000123b */
[-C--:B------:R-:W-:Y:S01]  /*9390*/  FFMA.FTZ R45, R29, R41.reuse, -R45 ;  /* 0x000000291d2d7223 */ /* 0x080fe2000001082d */
[----:B------:R-:W-:Y:S01]  /*93a0*/  FFMA.FTZ R46, R43, R41, R46 ;  /* 0x000000292b2e7223 */ /* 0x000fe2000001002e */
[----:B------:R-:W-:Y:S01]  /*93b0*/  FFMA.FTZ R13, R44, R56, R68 ;  /* 0x000000382c0d7223 */ /* 0x000fe20000010044 */
[----:B------:R-:W-:Y:S01]  /*93c0*/  SHF.R.U32.HI R58, RZ, 0x10, R59 ;  /* 0x00000010ff3a7819 */ /* 0x000fe2000001163b */
[----:B------:R-:W-:Y:S01]  /*93d0*/  HADD2.F32 R41, -RZ, R143.H1_H1 ;  /* 0x3000008fff297230 */ /* 0x000fe20000004100 */
[----:B------:R-:W-:Y:S01]  /*93e0*/  F2FP.F16.F32.PACK_AB R42, R42, R45 ;  /* 0x0000002d2a2a723e */ /* 0x000fe200000000ff */
[--C-:B------:R-:W-:Y:S01]  /*93f0*/  HADD2.F32 R44, -RZ, R31.reuse.H0_H0 ;  /* 0x2000001fff2c7230 */ /* 0x100fe20000004100 */
[----:B------:R-:W-:Y:S01]  /*9400*/  F2FP.F16.F32.PACK_AB R46, R13, R46 ;  /* 0x0000002e0d2e723e */ /* 0x000fe200000000ff */
[----:B------:R-:W-:-:S02]  /*9410*/  HADD2.F32 R31, -RZ, R31.H1_H1 ;  /* 0x3000001fff1f7230 */ /* 0x000fc40000004100 */
[--C-:B------:R-:W-:Y:S02]  /*9420*/  HADD2.F32 R48, -RZ, R15.reuse.H0_H0 ;  /* 0x2000000fff307230 */ /* 0x100fe40000004100 */
[-C--:B------:R-:W-:Y:S01]  /*9430*/  FMUL.FTZ R43, R44, R41.reuse ;  /* 0x000000292c2b7220 */ /* 0x080fe20000410000 */
[----:B------:R-:W-:Y:S02]  /*9440*/  HADD2.F32 R70, -RZ, R70.H0_H0 ;  /* 0x20000046ff467230 */ /* 0x000fe40000004100 */
[----:B------:R-:W-:Y:S02]  /*9450*/  HADD2.F32 R15, -RZ, R15.H1_H1 ;  /* 0x3000000fff0f7230 */ /* 0x000fe40000004100 */
[----:B------:R-:W-:Y:S01]  /*9460*/  FMUL.FTZ R41, R48, R41 ;  /* 0x0000002930297220 */ /* 0x000fe20000410000 */
[----:B------:R-:W-:Y:S02]  /*9470*/  HADD2.F32 R29, -RZ, R141.H1_H1 ;  /* 0x3000008dff1d7230 */ /* 0x000fe40000004100 */
[----:B------:R-:W-:Y:S01]  /*9480*/  FMUL.FTZ R50, R31, R70 ;  /* 0x000000461f327220 */ /* 0x000fe20000410000 */
[----:B------:R-:W-:-:S02]  /*9490*/  HADD2.F32 R58, -RZ, R58.H0_H0 ;  /* 0x2000003aff3a7230 */ /* 0x000fc40000004100 */
[C---:B------:R-:W-:Y:S01]  /*94a0*/  FMUL.FTZ R70, R15.reuse, R70 ;  /* 0x000000460f467220 */ /* 0x040fe20000410000 */
[----:B------:R-:W-:Y:S02]  /*94b0*/  HADD2.F32 R47, -RZ, R12.H0_H0 ;  /* 0x2000000cff2f7230 */ /* 0x000fe40000004100 */
[-C--:B------:R-:W-:Y:S01]  /*94c0*/  FFMA.FTZ R41, R44, R29.reuse, R41 ;  /* 0x0000001d2c297223 */ /* 0x080fe20000010029 */
[----:B------:R-:W-:Y:S02]  /*94d0*/  HADD2.F32 R44, -RZ, R38.H0_H0 ;  /* 0x20000026ff2c7230 */ /* 0x000fe40000004100 */
[-C--:B------:R-:W-:Y:S01]  /*94e0*/  FFMA.FTZ R50, R15, R58.reuse, -R50 ;  /* 0x0000003a0f327223 */ /* 0x080fe20000010832 */
[----:B------:R-:W-:Y:S01]  /*94f0*/  FFMA.FTZ R70, R31, R58, R70 ;  /* 0x0000003a1f467223 */ /* 0x000fe20000010046 */
[----:B------:R-:W-:Y:S02]  /*9500*/  HADD2.F32 R15, -RZ, R28.H1_H1 ;  /* 0x3000001cff0f7230 */ /* 0x000fe40000004100 */
[----:B------:R-:W-:Y:S01]  /*9510*/  FFMA.FTZ R43, R48, R29, -R43 ;  /* 0x0000001d302b7223 */ /* 0x000fe2000001082b */
[----:B------:R-:W-:-:S02]  /*9520*/  HADD2.F32 R31, -RZ, R12.H1_H1 ;  /* 0x3000000cff1f7230 */ /* 0x000fc40000004100 */
[----:B------:R-:W-:Y:S01]  /*9530*/  HADD2.F32 R48, -RZ, R149.H0_H0 ;  /* 0x20000095ff307230 */ /* 0x000fe20000004100 */
[----:B------:R-:W-:Y:S01]  /*9540*/  F2FP.F16.F32.PACK_AB R41, R70, R41 ;  /* 0x000000294629723e */ /* 0x000fe200000000ff */
[----:B------:R-:W-:Y:S02]  /*9550*/  HADD2.F32 R29, -RZ, R28.H0_H0 ;  /* 0x2000001cff1d7230 */ /* 0x000fe40000004100 */
        /* <DEDUP_REMOVED lines=16> */
[----:B------:R-:W-:Y:S01]  /*9660*/  FMUL.FTZ R47, R38, R143 ;  /* 0x0000008f262f7220 */ /* 0x000fe20000410000 */
[--C-:B------:R-:W-:Y:S01]  /*9670*/  HADD2.F32 R40, -RZ, R14.reuse.H0_H0 ;  /* 0x2000000eff287230 */ /* 0x100fe20000004100 */
[----:B------:R-:W-:Y:S01]  /*9680*/  F2FP.F16.F32.PACK_AB R28, R15, R12 ;  /* 0x0000000c0f1c723e */ /* 0x000fe200000000ff */
[----:B------:R-:W-:-:S02]  /*9690*/  HADD2.F32 R29, -RZ, R14.H1_H1 ;  /* 0x3000000eff1d7230 */ /* 0x000fc40000004100 */
[----:B------:R-:W-:Y:S01]  /*96a0*/  FMUL.FTZ R44, R30, R31 ;  /* 0x0000001f1e2c7220 */ /* 0x000fe20000410000 */
[----:B------:R-:W-:Y:S02]  /*96b0*/  HADD2.F32 R141, -RZ, R141.H0_H0 ;  /* 0x2000008dff8d7230 */ /* 0x000fe40000004100 */
[C---:B------:R-:W-:Y:S01]  /*96c0*/  FMUL.FTZ R143, R40.reuse, R143 ;  /* 0x0000008f288f7220 */ /* 0x040fe20000410000 */
[----:B------:R-:W-:Y:S02]  /*96d0*/  HADD2.F32 R39, -RZ, R39.H0_H0 ;  /* 0x20000027ff277230 */ /* 0x000fe40000004100 */
[C---:B------:R-:W-:Y:S01]  /*96e0*/  FMUL.FTZ R31, R29.reuse, R31 ;  /* 0x0000001f1d1f7220 */ /* 0x040fe20000410000 */
[----:B------:R-:W-:Y:S02]  /*96f0*/  IMAD.MOV.U32 R12, RZ, RZ, R11 ;  /* 0x000000ffff0c7224 */ /* 0x000fe400078e000b */
[-C--:B------:R-:W-:Y:S01]  /*9700*/  FFMA.FTZ R14, R40, R141.reuse, -R47 ;  /* 0x0000008d280e7223 */ /* 0x080fe2000001082f */
[----:B------:R-:W-:Y:S01]  /*9710*/  FFMA.FTZ R38, R38, R141, R143 ;  /* 0x0000008d26267223 */ /* 0x000fe2000001008f */
[-C--:B------:R-:W-:Y:S01]  /*9720*/  FFMA.FTZ R29, R29, R39.reuse, -R44 ;  /* 0x000000271d1d7223 */ /* 0x080fe2000001082c */
[----:B------:R-:W-:Y:S01]  /*9730*/  FFMA.FTZ R31, R30, R39, R31 ;  /* 0x000000271e1f7223 */ /* 0x000fe2000001001f */
[----:B------:R-:W-:-:S02]  /*9740*/  IMAD.MOV.U32 R13, RZ, RZ, R42 ;  /* 0x000000ffff0d7224 */ /* 0x000fc400078e002a */
[----:B------:R-:W-:Y:S01]  /*9750*/  IMAD.MOV.U32 R15, RZ, RZ, R43 ;  /* 0x000000ffff0f7224 */ /* 0x000fe200078e002b */
[----:B------:R-:W-:Y:S02]  /*9760*/  F2FP.F16.F32.PACK_AB R14, R29, R14 ;  /* 0x0000000e1d0e723e */ /* 0x000fe400000000ff */
[----:B------:R-:W-:Y:S01]  /*9770*/  F2FP.F16.F32.PACK_AB R30, R31, R38 ;  /* 0x000000261f1e723e */ /* 0x000fe200000000ff */
[----:B------:R-:W-:Y:S01]  /*9780*/  IMAD.MOV.U32 R31, RZ, RZ, R41 ;  /* 0x000000ffff1f7224 */ /* 0x000fe200078e0029 */
[----:B------:R-:W-:-:S07]  /*9790*/  MOV R29, R46 ;  /* 0x0000002e001d7202 */ /* 0x000fce0000000f00 */
.L_x_6026:
[----:B------:R-:W-:Y:S05]  /*97a0*/  BSYNC B2 ;  /* 0x0000000000027941 */ /* 0x000fea0003800000 */
.L_x_6025:
[----:B------:R-:W-:Y:S02]  /*97b0*/  ULDC.64 UR4, c[0x0][0x208] ;  /* 0x0000820000047ab9 */ /* 0x000fe40000000a00 */
[----:B-1----:R1:W-:Y:S04]  /*97c0*/  ST.E.128 desc[UR4][R34.64], R12 ;  /* 0x0000000c22007985 */ /* 0x0023e8000c101d04 */
[----:B---3--:R1:W-:Y:S02]  /*97d0*/  @!P3 ST.E.128 desc[UR4][R36.64], R28 ;  /* 0x0000001c2400b985 */ /* 0x0083e4000c101d04 */
.L_x_6024:
[----:B------:R-:W-:Y:S05]  /*97e0*/  BSYNC B1 ;  /* 0x0000000000017941 */ /* 0x000fea0003800000 */
.L_x_6023:
[----:B------:R-:W-:-:S13]  /*97f0*/  ISETP.NE.AND P3, PT, R10, RZ, PT ;  /* 0x000000ff0a00720c */ /* 0x000fda0003f65270 */
[----:B------:R-:W-:Y:S05]  /*9800*/  @!P3 BRA `(.L_x_5975) ;  /* 0x0000000c00b4b947 */ /* 0x000fea0003800000 */
[----:B------:R-:W-:Y:S01]  /*9810*/  LOP3.LUT P4, RZ, R19, 0x1, RZ, 0xc0, !PT ;  /* 0x0000000113ff7812 */ /* 0x000fe2000788c0ff */
[----:B------:R-:W-:Y:S01]  /*9820*/  BSSY B1, `(.L_x_6027) ;  /* 0x000006d000017945 */ /* 0x000fe20003800000 */
[----:B01----:R-:W-:Y:S02]  /*9830*/  SHF.R.U32.HI R14, RZ, 0x3, R213 ;  /* 0x00000003ff0e7819 */ /* 0x003fe400000116d5 */
[----:B------:R-:W-:Y:S02]  /*9840*/  SEL R132, R118, R132, !P4 ;  /* 0x0000008476847207 */ /* 0x000fe40006000000 */
[C---:B------:R-:W-:Y:S02]  /*9850*/  LEA R34, P3, R7.reuse, R116, 0x1 ;  /* 0x0000007407227211 */ /* 0x040fe400078608ff */
[----:B------:R-:W-:Y:S02]  /*9860*/  SHF.R.S32.HI R11, RZ, 0x1f, R132 ;  /* 0x0000001fff0b7819 */ /* 0x000fe40000011484 */
[----:B------:R-:W-:-:S02]  /*9870*/  LEA.HI.X R35, R7, R113, R105, 0x1, P3 ;  /* 0x0000007107237211 */ /* 0x000fc400018f0c69 */
[----:B------:R-:W-:Y:S02]  /*9880*/  LEA.HI R132, R11, R132, RZ, 0x4 ;  /* 0x000000840b847211 */ /* 0x000fe400078f20ff */
[----:B------:R-:W-:Y:S02]  /*9890*/  ISETP.GE.AND P3, PT, R194, R117, PT ;  /* 0x00000075c200720c */ /* 0x000fe40003f66270 */
[----:B------:R-:W-:-:S04]  /*98a0*/  LEA.HI.SX32 R132, R132, R109, 0x1c ;  /* 0x0000006d84847211 */ /* 0x000fc800078fe2ff */
[----:B------:R-:W-:Y:S01]  /*98b0*/  SHF.R.S32.HI R11, RZ, 0x1f, R132 ;  /* 0x0000001fff0b7819 */ /* 0x000fe20000011484 */
[----:B----4-:R-:W-:-:S03]  /*98c0*/  IMAD.SHL.U32 R36, R132, 0x8, RZ ;  /* 0x0000000884247824 */ /* 0x010fc600078e00ff */
[----:B------:R-:W-:-:S04]  /*98d0*/  LEA.HI R11, R11, R132, RZ, 0x3 ;  /* 0x000000840b0b7211 */ /* 0x000fc800078f18ff */
        /* <DEDUP_REMOVED lines=8> */
[----:B------:R-:W-:-:S03]  /*9960*/  IMAD R28, R13, 0x2, R18 ;  /* 0x000000020d1c7824 */ /* 0x000fc600078e0212 */
[----:B------:R0:W1:Y:S04]  /*9970*/  LDS.128 R12, [R11+0x1e400] ;  /* 0x01e400000b0c7984 */ /* 0x0000680000000c00 */
[----:B------:R-:W3:Y:S01]  /*9980*/  LDS.128 R28, [R28+0x1e400] ;  /* 0x01e400001c1c7984 */ /* 0x000ee20000000c00 */
[----:B------:R-:W-:Y:S05]  /*9990*/  @P3 BRA `(.L_x_6028) ;  /* 0x0000000400543947 */ /* 0x000fea0003800000 */
[----:B------:R-:W-:Y:S01]  /*99a0*/  SHF.R.U32.HI R45, RZ, 0x10, R65 ;  /* 0x00000010ff2d7819 */ /* 0x000fe20000011641 */
[----:B---3--:R-:W-:Y:S01]  /*99b0*/  IMAD.MOV.U32 R40, RZ, RZ, R29 ;  /* 0x000000ffff287224 */ /* 0x008fe200078e001d */
[----:B------:R-:W-:Y:S01]  /*99c0*/  SHF.R.U32.HI R43, RZ, 0x10, R53 ;  /* 0x00000010ff2b7819 */ /* 0x000fe20000011635 */
[----:B------:R-:W-:Y:S01]  /*99d0*/  IMAD.MOV.U32 R41, RZ, RZ, R31 ;  /* 0x000000ffff297224 */ /* 0x000fe200078e001f */
[----:B-1----:R-:W-:Y:S01]  /*99e0*/  MOV R29, R15 ;  /* 0x0000000f001d7202 */ /* 0x002fe20000000f00 */
[----:B------:R-:W-:Y:S01]  /*99f0*/  HADD2.F32 R45, -RZ, R45.H0_H0 ;  /* 0x2000002dff2d7230 */ /* 0x000fe20000004100 */
[--C-:B------:R-:W-:Y:S01]  /*9a00*/  SHF.R.U64 R39, R66, 0x10, R67.reuse ;  /* 0x0000001042277819 */ /* 0x100fe20000001243 */
[--C-:B------:R-:W-:Y:S01]  /*9a10*/  HADD2.F32 R31, -RZ, R40.reuse.H0_H0 ;  /* 0x20000028ff1f7230 */ /* 0x100fe20000004100 */
[----:B------:R-:W-:Y:S01]  /*9a20*/  SHF.R.U32.HI R66, RZ, 0x10, R67 ;  /* 0x00000010ff427819 */ /* 0x000fe20000011643 */
[----:B------:R-:W-:Y:S01]  /*9a30*/  HADD2.F32 R42, -RZ, R40.H1_H1 ;  /* 0x30000028ff2a7230 */ /* 0x000fe20000004100 */
[--C-:B------:R-:W-:Y:S01]  /*9a40*/  SHF.R.U64 R37, R54, 0x10, R55.reuse ;  /* 0x0000001036257819 */ /* 0x100fe20000001237 */
[----:B------:R-:W-:Y:S01]  /*9a50*/  HADD2.F32 R46, -RZ, R136.H0_H0 ;  /* 0x20000088ff2e7230 */ /* 0x000fe20000004100 */
[----:B------:R-:W-:Y:S01]  /*9a60*/  SHF.R.U32.HI R54, RZ, 0x10, R55 ;  /* 0x00000010ff367819 */ /* 0x000fe20000011637 */
[----:B------:R-:W-:-:S02]  /*9a70*/  HADD2.F32 R40, -RZ, R13.H1_H1 ;  /* 0x3000000dff287230 */ /* 0x000fc40000004100 */
[-C--:B------:R-:W-:Y:S01]  /*9a80*/  FMUL.FTZ R47, R42, R45.reuse ;  /* 0x0000002d2a2f7220 */ /* 0x080fe20000410000 */
[----:B------:R-:W-:Y:S02]  /*9a90*/  HADD2.F32 R15, -RZ, R13.H0_H0 ;  /* 0x2000000dff0f7230 */ /* 0x000fe40000004100 */
[-C--:B------:R-:W-:Y:S01]  /*9aa0*/  FMUL.FTZ R48, R31, R46.reuse ;  /* 0x0000002e1f307220 */ /* 0x080fe20000410000 */
[----:B------:R-:W-:Y:S02]  /*9ab0*/  HADD2.F32 R44, -RZ, R138.H0_H0 ;  /* 0x2000008aff2c7230 */ /* 0x000fe40000004100 */
[----:B------:R-:W-:Y:S01]  /*9ac0*/  FMUL.FTZ R45, R40, R45 ;  /* 0x0000002d282d7220 */ /* 0x000fe20000410000 */
[----:B------:R-:W-:Y:S02]  /*9ad0*/  HADD2.F32 R43, -RZ, R43.H0_H0 ;  /* 0x2000002bff2b7230 */ /* 0x000fe40000004100 */
[----:B------:R-:W-:Y:S01]  /*9ae0*/  FMUL.FTZ R46, R15, R46 ;  /* 0x0000002e0f2e7220 */ /* 0x000fe20000410000 */
[----:B------:R-:W-:-:S02]  /*9af0*/  HADD2.F32 R66, -RZ, R66.H0_H0 ;  /* 0x20000042ff427230 */ /* 0x000fc40000004100 */
[-C--:B------:R-:W-:Y:S01]  /*9b00*/  FFMA.FTZ R13, R15, R44.reuse, -R48 ;  /* 0x0000002c0f0d7223 */ /* 0x080fe20000010830 */
[----:B------:R-:W-:Y:S02]  /*9b10*/  HADD2.F32 R48, -RZ, R137.H0_H0 ;  /* 0x20000089ff307230 */ /* 0x000fe40000004100 */
[-C--:B------:R-:W-:Y:S01]  /*9b20*/  FFMA.FTZ R40, R40, R43.reuse, -R47 ;  /* 0x0000002b28287223 */ /* 0x080fe2000001082f */
[----:B------:R-:W-:Y:S01]  /*9b30*/  FFMA.FTZ R42, R42, R43, R45 ;  /* 0x0000002b2a2a7223 */ /* 0x000fe2000001002d */
[----:B------:R-:W-:Y:S01]  /*9b40*/  FFMA.FTZ R15, R31, R44, R46 ;  /* 0x0000002c1f0f7223 */ /* 0x000fe2000001002e */
[--C-:B------:R-:W-:Y:S01]  /*9b50*/  HADD2.F32 R43, -RZ, R41.reuse.H0_H0 ;  /* 0x20000029ff2b7230 */ /* 0x100fe20000004100 */
[----:B------:R-:W-:Y:S01]  /*9b60*/  SHF.R.U64 R38, R64, 0x10, R65 ;  /* 0x0000001040267819 */ /* 0x000fe20000001241 */
[----:B------:R-:W-:Y:S01]  /*9b70*/  HADD2.F32 R41, -RZ, R41.H1_H1 ;  /* 0x30000029ff297230 */ /* 0x000fe20000004100 */
[----:B0-----:R-:W-:Y:S01]  /*9b80*/  SHF.R.U64 R11, R52, 0x10, R53 ;  /* 0x00000010340b7819 */ /* 0x001fe20000001235 */
[----:B------:R-:W-:-:S02]  /*9b90*/  HADD2.F32 R31, -RZ, R29.H0_H0 ;  /* 0x2000001dff1f7230 */ /* 0x000fc40000004100 */
[----:B------:R-:W-:Y:S01]  /*9ba0*/  FMUL.FTZ R50, R43, R48 ;  /* 0x000000302b327220 */ /* 0x000fe20000410000 */
[----:B------:R-:W-:Y:S02]  /*9bb0*/  HADD2.F32 R44, -RZ, R29.H1_H1 ;  /* 0x3000001dff2c7230 */ /* 0x000fe40000004100 */
[----:B------:R-:W-:Y:S01]  /*9bc0*/  FMUL.FTZ R45, R41, R66 ;  /* 0x00000042292d7220 */ /* 0x000fe20000410000 */
[----:B------:R-:W-:Y:S02]  /*9bd0*/  HADD2.F32 R46, -RZ, R139.H0_H0 ;  /* 0x2000008bff2e7230 */ /* 0x000fe40000004100 */
[----:B------:R-:W-:Y:S01]  /*9be0*/  FMUL.FTZ R48, R31, R48 ;  /* 0x000000301f307220 */ /* 0x000fe20000410000 */
[----:B------:R-:W-:Y:S02]  /*9bf0*/  HADD2.F32 R54, -RZ, R54.H0_H0 ;  /* 0x20000036ff367230 */ /* 0x000fe40000004100 */
[----:B------:R-:W-:Y:S01]  /*9c00*/  FMUL.FTZ R66, R44, R66 ;  /* 0x000000422c427220 */ /* 0x000fe20000410000 */
[----:B------:R-:W-:-:S02]  /*9c10*/  HADD2.F32 R136, -RZ, R136.H1_H1 ;  /* 0x30000088ff887230 */ /* 0x000fc40000004100 */
[-C--:B------:R-:W-:Y:S01]  /*9c20*/  FFMA.FTZ R29, R31, R46.reuse, -R50 ;  /* 0x0000002e1f1d7223 */ /* 0x080fe20000010832 */
[----:B------:R-:W-:Y:S01]  /*9c30*/  FFMA.FTZ R31, R43, R46, R48 ;  /* 0x0000002e2b1f7223 */ /* 0x000fe20000010030 */
[-C--:B------:R-:W-:Y:S01]  /*9c40*/  FFMA.FTZ R46, R41, R54.reuse, R66 ;  /* 0x00000036292e7223 */ /* 0x080fe20000010042 */
[----:B------:R-:W-:Y:S02]  /*9c50*/  HADD2.F32 R43, -RZ, R38.H0_H0 ;  /* 0x20000026ff2b7230 */ /* 0x000fe40000004100 */
[----:B------:R-:W-:Y:S01]  /*9c60*/  FFMA.FTZ R44, R44, R54, -R45 ;  /* 0x000000362c2c7223 */ /* 0x000fe2000001082d */
[----:B------:R-:W-:Y:S01]  /*9c70*/  HADD2.F32 R41, -RZ, R28.H0_H0 ;  /* 0x2000001cff297230 */ /* 0x000fe20000004100 */
[----:B------:R-:W-:Y:S01]  /*9c80*/  F2FP.F16.F32.PACK_AB R13, R40, R13 ;  /* 0x0000000d280d723e */ /* 0x000fe200000000ff */
[----:B------:R-:W-:Y:S01]  /*9c90*/  HADD2.F32 R38, -RZ, R12.H0_H0 ;  /* 0x2000000cff267230 */ /* 0x000fe20000004100 */
[----:B------:R-:W-:Y:S01]  /*9ca0*/  F2FP.F16.F32.PACK_AB R31, R46, R31 ;  /* 0x0000001f2e1f723e */ /* 0x000fe200000000ff */
[----:B------:R-:W-:-:S02]  /*9cb0*/  HADD2.F32 R28, -RZ, R28.H1_H1 ;  /* 0x3000001cff1c7230 */ /* 0x000fc40000004100 */
[-C--:B------:R-:W-:Y:S01]  /*9cc0*/  FMUL.FTZ R45, R41, R136.reuse ;  /* 0x00000088292d7220 */ /* 0x080fe20000410000 */
[----:B------:R-:W-:Y:S02]  /*9cd0*/  HADD2.F32 R12, -RZ, R12.H1_H1 ;  /* 0x3000000cff0c7230 */ /* 0x000fe40000004100 */
[----:B------:R-:W-:Y:S01]  /*9ce0*/  FMUL.FTZ R136, R38, R136 ;  /* 0x0000008826887220 */ /* 0x000fe20000410000 */
[----:B------:R-:W-:Y:S02]  /*9cf0*/  HADD2.F32 R138, -RZ, R138.H1_H1 ;  /* 0x3000008aff8a7230 */ /* 0x000fe40000004100 */
[-C--:B------:R-:W-:Y:S01]  /*9d00*/  FMUL.FTZ R47, R28, R43.reuse ;  /* 0x0000002b1c2f7220 */ /* 0x080fe20000410000 */
[----:B------:R-:W-:Y:S02]  /*9d10*/  HADD2.F32 R11, -RZ, R11.H0_H0 ;  /* 0x2000000bff0b7230 */ /* 0x000fe40000004100 */
[----:B------:R-:W-:Y:S01]  /*9d20*/  FMUL.FTZ R43, R12, R43 ;  /* 0x0000002b0c2b7220 */ /* 0x000fe20000410000 */
[----:B------:R-:W-:-:S02]  /*9d30*/  HADD2.F32 R137, -RZ, R137.H1_H1 ;  /* 0x30000089ff897230 */ /* 0x000fc40000004100 */
[-C--:B------:R-:W-:Y:S01]  /*9d40*/  FFMA.FTZ R45, R38, R138.reuse, -R45 ;  /* 0x0000008a262d7223 */ /* 0x080fe2000001082d */
[----:B------:R-:W-:Y:S02]  /*9d50*/  HADD2.F32 R39, -RZ, R39.H0_H0 ;  /* 0x20000027ff277230 */ /* 0x000fe40000004100 */
[-C--:B------:R-:W-:Y:S01]  /*9d60*/  FFMA.FTZ R38, R12, R11.reuse, -R47 ;  /* 0x0000000b0c267223 */ /* 0x080fe2000001082f */
[----:B------:R-:W-:Y:S01]  /*9d70*/  FFMA.FTZ R43, R28, R11, R43 ;  /* 0x0000000b1c2b7223 */ /* 0x000fe2000001002b */
[----:B------:R-:W-:Y:S02]  /*9d80*/  HADD2.F32 R12, -RZ, R30.H0_H0 ;  /* 0x2000001eff0c7230 */ /* 0x000fe40000004100 */
[----:B------:R-:W-:Y:S01]  /*9d90*/  FFMA.FTZ R136, R41, R138, R136 ;  /* 0x0000008a29887223 */ /* 0x000fe20000010088 */
        /* <DEDUP_REMOVED lines=17> */
[----:B------:R-:W-:-:S02]  /*9eb0*/  F2FP.F16.F32.PACK_AB R12, R38, R45 ;  /* 0x0000002d260c723e */ /* 0x000fc400000000ff */
[----:B------:R-:W-:Y:S01]  /*9ec0*/  F2FP.F16.F32.PACK_AB R14, R41, R28 ;  /* 0x0000001c290e723e */ /* 0x000fe200000000ff */
[----:B------:R-:W-:Y:S01]  /*9ed0*/  IMAD.MOV.U32 R28, RZ, RZ, R136 ;  /* 0x000000ffff1c7224 */ /* 0x000fe200078e0088 */
[----:B------:R-:W-:-:S07]  /*9ee0*/  F2FP.F16.F32.PACK_AB R30, R30, R137 ;  /* 0x000000891e1e723e */ /* 0x000fce00000000ff */
.L_x_6028:
[----:B------:R-:W-:Y:S05]  /*9ef0*/  BSYNC B1 ;  /* 0x0000000000017941 */ /* 0x000fea0003800000 */
.L_x_6027:
[----:B------:R-:W-:Y:S01]  /*9f00*/  ISETP.GE.AND P3, PT, R36, R131, PT ;  /* 0x000000832400720c */ /* 0x000fe20003f66270 */
[----:B------:R-:W-:Y:S02]  /*9f10*/  ULDC.64 UR4, c[0x0][0x208] ;  /* 0x0000820000047ab9 */ /* 0x000fe40000000a00 */
[----:B-1----:R1:W-:Y:S10]  /*9f20*/  ST.E.128 desc[UR4][R34.64], R12 ;  /* 0x0000000c22007985 */ /* 0x0023f4000c101d04 */
[----:B------:R-:W-:Y:S05]  /*9f30*/  @P3 BRA `(.L_x_5975) ;  /* 0x0000000400e83947 */ /* 0x000fea0003800000 */
[----:B------:R-:W-:Y:S01]  /*9f40*/  IMAD.WIDE R32, R36, 0x2, R32 ;  /* 0x0000000224207825 */ /* 0x000fe200078e0220 */
[----:B------:R-:W-:-:S04]  /*9f50*/  ULDC.64 UR4, c[0x0][0x208] ;  /* 0x0000820000047ab9 */ /* 0x000fc80000000a00 */
[----:B---3--:R3:W-:Y:S01]  /*9f60*/  ST.E.128 desc[UR4][R32.64], R28 ;  /* 0x0000001c20007985 */ /* 0x0087e2000c101d04 */
[----:B------:R-:W-:Y:S05]  /*9f70*/  BRA `(.L_x_5975) ;  /* 0x0000000400d87947 */ /* 0x000fea0003800000 */
.L_x_5940:
[----:B------:R-:W-:-:S04]  /*9f80*/  ULOP3.LUT UR4, UR60, 0x1, URZ, 0xfc, !UPT ;  /* 0x000000013c047892 */ /* 0x000fc8000f8efc3f */
[----:B------:R-:W-:-:S06]  /*9f90*/  UISETP.NE.AND UP0, UPT, UR4, 0x3, UPT ;  /* 0x000000030400788c */ /* 0x000fcc000bf05270 */
[----:B------:R-:W-:-:S13]  /*9fa0*/  PLOP3.LUT P2, PT, PT, PT, UP0, 0x80, 0x0 ;  /* 0x000000000000781c */ /* 0x000fda0003f4f008 */
[----:B------:R-:W-:Y:S05]  /*9fb0*/  @!P2 BRA `(.L_x_6029) ;  /* 0x000000000004a947 */ /* 0x000fea0003800000 */
[----:B------:R-:W-:Y:S01]  /*9fc0*/  BPT.TRAP 0x1 ;  /* 0x000000040000795c */ /* 0x000fe20000300000 */
.L_x_6029:
[----:B------:R-:W-:Y:S01]  /*9fd0*/  LEA R85, R22, R18, 0x3 ;  /* 0x0000001216557211 */ /* 0x000fe200078e18ff */
[----:B------:R-:W-:Y:S01]  /*9fe0*/  BSSY B1, `(.L_x_6030) ;  /* 0x0000005000017945 */ /* 0x000fe20003800000 */
[----:B------:R-:W-:Y:S02]  /*9ff0*/  SHF.L.U32 R86, R207, 0x1f, RZ ;  /* 0x0000001fcf567819 */ /* 0x000fe400000006ff */
[----:B------:R-:W-:Y:S02]  /*a000*/  SHF.R.S32.HI R82, RZ, 0x1f, R27 ;  /* 0x0000001fff527819 */ /* 0x000fe4000001141b */
[----:B------:R-:W0:Y:S02]  /*a010*/  SYNCS.PHASECHK.TRANS64.TRYWAIT P3, [R85+URZ+0x30890], R86 ;  /* 0x03089056550075a7 */ /* 0x000e24000806017f */
[----:B0-----:R-:W-:Y:S05]  /*a020*/  @!P3 BRA `(.L_x_6031) ;  /* 0x000001cc001cb947 */ /* 0x001fea0003800000 */
.L_x_6318:
[----:B------:R-:W-:Y:S05]  /*a030*/  BSYNC B1 ;  /* 0x0000000000017941 */ /* 0x000fea0003800000 */
.L_x_6030:
        /* <DEDUP_REMOVED lines=25> */
.L_x_6322:
        /* <DEDUP_REMOVED lines=24> */
[----:B------:R-:W-:Y:S01]  /*a350*/  @!P5 IMAD.SHL.U32 R11, R201, 0x8, RZ ;  /* 0x00000008c90bd824 */ /* 0x000fe200078e00ff */
[----:B--2---:R-:W-:Y:S01]  /*a360*/  @!P5 MOV R32, R35 ;  /* 0x000000230020d202 */ /* 0x004fe20000000f00 */
[----:B------:R-:W-:-:S04]  /*a370*/  @!P5 IMAD.MOV.U32 R33, RZ, RZ, R36 ;  /* 0x000000ffff21d224 */ /* 0x000fc800078e0024 */
        /* <DEDUP_REMOVED lines=11> */
.L_x_6034:
[----:B------:R-:W-:Y:S05]  /*a430*/  BSYNC B1 ;  /* 0x0000000000017941 */ /* 0x000fea0003800000 */
.L_x_6033:
[----:B------:R-:W-:-:S03]  /*a440*/  UMOV UR4, 0xffffffff ;  /* 0xffffffff00047882 */ /* 0x000fc60000000000 */
[----:B------:R-:W-:Y:S05]  /*a450*/  BRA.DIV UR4, `(.L_x_6035) ;  /* 0x000001ca04707947 */ /* 0x000fea000b800000 */
[----:B--2---:R2:W0:Y:S04]  /*a460*/  SHFL.IDX PT, R36, R37, 0x1, 0x1c1f ;  /* 0x003c1f0025247f89 */ /* 0x00442800000e0000 */
[----:B---3--:R2:W3:Y:S02]  /*a470*/  SHFL.IDX PT, R35, R34, 0x1, 0x1c1f ;  /* 0x003c1f0022237f89 */ /* 0x0084e400000e0000 */
.L_x_6326:
[----:B------:R-:W-:-:S13]  /*a480*/  ISETP.GE.AND P3, PT, R38, 0x41, PT ;  /* 0x000000412600780c */ /* 0x000fda0003f66270 */
        /* <DEDUP_REMOVED lines=17> */
[----:B0-----:R-:W-:Y:S01]  /*a5a0*/  @!P5 MOV R33, R36 ;  /* 0x000000240021d202 */ /* 0x001fe20000000f00 */
[----:B------:R-:W-:-:S04]  /*a5b0*/  @!P5 IMAD.MOV.U32 R32, RZ, RZ, R35 ;  /* 0x000000ffff20d224 */ /* 0x000fc800078e0023 */
[----:B------:R-:W-:-:S05]  /*a5c0*/  @!P5 IMAD.WIDE R32, R11, 0x2, R32 ;  /* 0x000000020b20d825 */ /* 0x000fca00078e0220 */
[----:B---3--:R0:W-:Y:S01]  /*a5d0*/  @!P5 ST.E.128 desc[UR6][R32.64], R12 ;  /* 0x0000000c2000d985 */ /* 0x0081e2000c101d06 */
[----:B------:R-:W-:-:S13]  /*a5e0*/  ISETP.GE.AND P5, PT, R194, UR4, PT ;  /* 0x00000004c2007c0c */ /* 0x000fda000bfa6270 */
[----:B------:R-:W3:Y:S01]  /*a5f0*/  @!P5 LDS.128 R12, [R80+0x23000] ;  /* 0x02300000500cd984 */ /* 0x000ee20000000c00 */
[----:B------:R-:W-:Y:S02]  /*a600*/  @!P5 IMAD.SHL.U32 R11, R201, 0x8, RZ ;  /* 0x00000008c90bd824 */ /* 0x000fe400078e00ff */
[----:B0-----:R-:W-:Y:S02]  /*a610*/  @!P5 IMAD.MOV.U32 R32, RZ, RZ, R35 ;  /* 0x000000ffff20d224 */ /* 0x001fe400078e0023 */
[----:B------:R-:W-:Y:S02]  /*a620*/  @!P5 IMAD.MOV.U32 R33, RZ, RZ, R36 ;  /* 0x000000ffff21d224 */ /* 0x000fe400078e0024 */
[----:B------:R-:W-:-:S05]  /*a630*/  @!P5 IMAD.WIDE R32, R11, 0x2, R32 ;  /* 0x000000020b20d825 */ /* 0x000fca00078e0220 */
[----:B---3--:R0:W-:Y:S01]  /*a640*/  @!P5 ST.E.128 desc[UR6][R32.64], R12 ;  /* 0x0000000c2000d985 */ /* 0x0081e2000c101d06 */
[----:B------:R-:W-:-:S03]  /*a650*/  ISETP.GE.AND P5, PT, R193, UR4, PT ;  /* 0x00000004c1007c0c */ /* 0x000fc6000bfa6270 */
[----:B------:R-:W3:Y:S10]  /*a660*/  @!P4 LDS.128 R12, [R81+0x23000] ;  /* 0x02300000510cc984 */ /* 0x000ef40000000c00 */
[----:B0-----:R-:W-:-:S04]  /*a670*/  @!P5 LEA R32, P6, R193, R35, 0x1 ;  /* 0x00000023c120d211 */ /* 0x001fc800078c08ff */
[----:B------:R-:W-:Y:S01]  /*a680*/  @!P5 LEA.HI.X R33, R193, R36, R203, 0x1, P6 ;  /* 0x00000024c121d211 */ /* 0x000fe200030f0ccb */
[----:B---3--:R-:W-:Y:S04]  /*a690*/  @!P4 ST.E.128 desc[UR6][R30.64], R12 ;  /* 0x0000000c1e00c985 */ /* 0x008fe8000c101d06 */
[----:B------:R-:W0:Y:S04]  /*a6a0*/  @!P3 LDS.128 R12, [R80+0x26000] ;  /* 0x02600000500cb984 */ /* 0x000e280000000c00 */
[----:B0-----:R-:W-:Y:S04]  /*a6b0*/  @!P3 ST.E.128 desc[UR6][R28.64], R12 ;  /* 0x0000000c1c00b985 */ /* 0x001fe8000c101d06 */
[----:B------:R-:W0:Y:S04]  /*a6c0*/  @!P5 LDS.128 R12, [R81+0x26000] ;  /* 0x02600000510cd984 */ /* 0x000e280000000c00 */
[----:B0-----:R0:W-:Y:S02]  /*a6d0*/  @!P5 ST.E.128 desc[UR6][R32.64], R12 ;  /* 0x0000000c2000d985 */ /* 0x0011e4000c101d06 */
.L_x_5975:
[----:B------:R-:W-:Y:S05]  /*a6e0*/  BSYNC B0 ;  /* 0x0000000000007941 */ /* 0x000fea0003800000 */
.L_x_5939:
        /* <DEDUP_REMOVED lines=17> */
.L_x_6037:
[----:B------:R-:W-:Y:S05]  /*a800*/  BSYNC B0 ;  /* 0x0000000000007941 */ /* 0x000fea0003800000 */
.L_x_6036:
[----:B------:R-:W3:Y:S01]  /*a810*/  SYNCS.PHASECHK.TRANS64.TRYWAIT P2, [R85+URZ+0x308b0], R86 ;  /* 0x0308b056550075a7 */ /* 0x000ee2000804017f */
[----:B------:R-:W-:Y:S01]  /*a820*/  ULDC UR61, c[0x0][0x2f4] ;  /* 0x0000bd00003d7ab9 */ /* 0x000fe20000000800 */
[----:B------:R-:W-:Y:S04]  /*a830*/  BSSY B0, `(.L_x_6038) ;  /* 0x0000002000007945 */ /* 0x000fe80003800000 */
[----:B---3--:R-:W-:Y:S05]  /*a840*/  @!P2 BRA `(.L_x_6039) ;  /* 0x000001c400c0a947 */ /* 0x008fea0003800000 */
.L_x_6327:
[----:B------:R-:W-:Y:S05]  /*a850*/  BSYNC B0 ;  /* 0x0000000000007941 */ /* 0x000fea0003800000 */
.L_x_6038:
[----:B------:R-:W-:Y:S01]  /*a860*/  ULDC.64 UR4, c[0x0][0x328] ;  /* 0x0000ca0000047ab9 */ /* 0x000fe20000000a00 */
[----:B------:R-:W-:Y:S01]  /*a870*/  ULDC.64 UR6, c[0x0][0x318] ;  /* 0x0000c60000067ab9 */ /* 0x000fe20000000a00 */
[----:B------:R-:W-:Y:S01]  /*a880*/  IMAD R82, R82, UR4, RZ ;  /* 0x0000000452527c24 */ /* 0x000fe2000f8e02ff */
[----:B------:R-:W-:Y:S01]  /*a890*/  BSSY B0, `(.L_x_6040) ;  /* 0x0000034000007945 */ /* 0x000fe20003800000 */
[----:B-1--4-:R-:W-:-:S04]  /*a8a0*/  IMAD.WIDE.U32 R12, R27, UR4, RZ ;  /* 0x000000041b0c7c25 */ /* 0x012fc8000f8e00ff */
[----:B------:R-:W-:Y:S01]  /*a8b0*/  IMAD R27, R27, UR5, R82 ;  /* 0x000000051b1b7c24 */ /* 0x000fe2000f8e0252 */
[----:B------:R-:W-:Y:S01]  /*a8c0*/  ULDC.64 UR4, c[0x0][0x338] ;  /* 0x0000ce0000047ab9 */ /* 0x000fe20000000a00 */
[----:B------:R-:W-:Y:S02]  /*a8d0*/  IMAD.IADD R84, R84, 0x1, -R206 ;  /* 0x0000000154547824 */ /* 0x000fe400078e0ace */
[----:B------:R-:W-:Y:S02]  /*a8e0*/  IMAD R83, R83, UR4, RZ ;  /* 0x0000000453537c24 */ /* 0x000fe4000f8e02ff */
[----:B------:R-:W-:Y:S02]  /*a8f0*/  IMAD.IADD R13, R13, 0x1, R27 ;  /* 0x000000010d0d7824 */ /* 0x000fe400078e021b */
[C---:B------:R-:W-:Y:S02]  /*a900*/  IMAD R83, R26.reuse, UR5, R83 ;  /* 0x000000051a537c24 */ /* 0x040fe4000f8e0253 */
[----:B------:R-:W-:Y:S01]  /*a910*/  IMAD.WIDE.U32 R12, R26, UR4, R12 ;  /* 0x000000041a0c7c25 */ /* 0x000fe2000f8e000c */
[----:B------:R-:W-:-:S03]  /*a920*/  ULDC.64 UR4, c[0x0][0x330] ;  /* 0x0000cc0000047ab9 */ /* 0x000fc60000000a00 */
[----:B------:R-:W-:Y:S02]  /*a930*/  IMAD.IADD R13, R13, 0x1, R83 ;  /* 0x000000010d0d7824 */ /* 0x000fe400078e0253 */
[----:B------:R-:W-:-:S04]  /*a940*/  IMAD.WIDE.U32 R12, R199, UR4, R12 ;  /* 0x00000004c70c7c25 */ /* 0x000fc8000f8e000c */
[----:B0-----:R-:W-:Y:S01]  /*a950*/  IMAD R11, R199, UR5, R13 ;  /* 0x00000005c70b7c24 */ /* 0x001fe2000f8e020d */
[----:B--2---:R-:W-:-:S04]  /*a960*/  LEA R34, P2, R12, UR6, 0x1 ;  /* 0x000000060c227c11 */ /* 0x004fc8000f8408ff */
[----:B------:R-:W-:Y:S01]  /*a970*/  LEA.HI.X R11, R12, UR7, R11, 0x1, P2 ;  /* 0x000000070c0b7c11 */ /* 0x000fe200090f0c0b */
[----:B------:R0:W1:Y:S01]  /*a980*/  SHFL.IDX PT, R30, R34, RZ, 0x1c1f ;  /* 0x001c1fff221e7589 */ /* 0x00006200000e0000 */
[----:B------:R-:W-:-:S03]  /*a990*/  ISETP.GE.AND P2, PT, R84, 0x1, PT ;  /* 0x000000015400780c */ /* 0x000fc60003f46270 */
[----:B------:R0:W2:Y:S10]  /*a9a0*/  SHFL.IDX PT, R31, R11, RZ, 0x1c1f ;  /* 0x001c1fff0b1f7589 */ /* 0x0000b400000e0000 */
[----:B0-----:R-:W-:Y:S05]  /*a9b0*/  @!P2 BRA `(.L_x_6041) ;  /* 0x000000000084a947 */ /* 0x001fea0003800000 */
[----:B------:R-:W-:Y:S01]  /*a9c0*/  ISETP.GE.AND P5, PT, R16, UR61, PT ;  /* 0x0000003d10007c0c */ /* 0x000fe2000bfa6270 */
[----:B------:R-:W-:Y:S01]  /*a9d0*/  ULDC.64 UR4, c[0x0][0x208] ;  /* 0x0000820000047ab9 */ /* 0x000fe20000000a00 */
        /* <DEDUP_REMOVED lines=31> */
.L_x_6041:
[----:B------:R-:W-:Y:S05]  /*abd0*/  BSYNC B0 ;  /* 0x0000000000007941 */ /* 0x000fea0003800000 */
.L_x_6040:
[----:B------:R-:W-:Y:S01]  /*abe0*/  ISETP.GE.AND P2, PT, R84, 0x41, PT ;  /* 0x000000415400780c */ /* 0x000fe20003f46270 */
[----:B0-2---:R0:W2:Y:S01]  /*abf0*/  SHFL.IDX PT, R31, R11, 0x1, 0x1c1f ;  /* 0x003c1f000b1f7f89 */ /* 0x0050a200000e0000 */
[----:B------:R-:W-:Y:S03]  /*ac00*/  BSSY B0, `(.L_x_6042) ;  /* 0x0000024000007945 */ /* 0x000fe60003800000 */
[----:B-1----:R0:W1:Y:S08]  /*ac10*/  SHFL.IDX PT, R30, R34, 0x1, 0x1c1f ;  /* 0x003c1f00221e7f89 */ /* 0x00207000000e0000 */
[----:B0-----:R-:W-:Y:S05]  /*ac20*/  @!P2 BRA `(.L_x_6043) ;  /* 0x000000000084a947 */ /* 0x001fea0003800000 */
[----:B------:R-:W-:Y:S01]  /*ac30*/  ISETP.GE.AND P5, PT, R16, UR61, PT ;  /* 0x0000003d10007c0c */ /* 0x000fe2000bfa6270 */
[----:B------:R-:W-:Y:S01]  /*ac40*/  ULDC.64 UR4, c[0x0][0x208] ;  /* 0x0000820000047ab9 */ /* 0x000fe20000000a00 */
        /* <DEDUP_REMOVED lines=31> */
.L_x_6043:
[----:B------:R-:W-:Y:S05]  /*ae40*/  BSYNC B0 ;  /* 0x0000000000007941 */ /* 0x000fea0003800000 */
.L_x_6042:
[----:B------:R-:W-:Y:S01]  /*ae50*/  @!PT LDS RZ, [RZ] ;  /* 0x00000000fffff984 */ /* 0x000fe20000000800 */
[----:B------:R-:W-:Y:S01]  /*ae60*/  @!PT LDS RZ, [RZ] ;  /* 0x00000000fffff984 */ /* 0x000fe20000000800 */
[----:B------:R-:W-:Y:S01]  /*ae70*/  @!PT LDS RZ, [RZ] ;  /* 0x00000000fffff984 */ /* 0x000fe20000000800 */
[----:B------:R-:W-:Y:S01]  /*ae80*/  @!PT LDS RZ, [RZ] ;  /* 0x00000000fffff984 */ /* 0x000fe20000000800 */
[----:B------:R4:W-:Y:S06]  /*ae90*/  MEMBAR.ALL.CTA ;  /* 0x0000000000007992 */ /* 0x0009ec0000008000 */
[----:B----4-:R-:W4:Y:S01]  /*aea0*/  FENCE.VIEW.ASYNC.S ;  /* 0x00000000000073c6 */ /* 0x010f220000000000 */
[----:B---3--:R-:W-:Y:S01]  /*aeb0*/  @!P3 IADD3 R85, R85, 0x308c0, RZ ;  /* 0x000308c05555b810 */ /* 0x008fe20007ffe0ff */
[----:B------:R-:W-:Y:S01]  /*aec0*/  VIADD R22, R22, 0x1 ;  /* 0x0000000116167836 */ /* 0x000fe20000000000 */
[----:B----4-:R3:W-:Y:S01]  /*aed0*/  BAR.SYNC.DEFER_BLOCKING R158, 0x80 ;  /* 0x0002009e0000751d */ /* 0x0107e20000010000 */
[----:B------:R-:W-:-:S02]  /*aee0*/  LOP3.LUT P4, RZ, R19, 0x2, RZ, 0xc0, !PT ;  /* 0x0000000213ff7812 */ /* 0x000fc4000788c0ff */
[----:B------:R-:W-:Y:S02]  /*aef0*/  @!P3 PRMT R85, RZ, 0x654, R85 ;  /* 0x00000654ff55b816 */ /* 0x000fe40000000055 */
[----:B------:R-:W-:Y:S02]  /*af00*/  PLOP3.LUT P2, PT, PT, PT, PT, 0x8, 0x0 ;  /* 0x000000000000781c */ /* 0x000fe40003f4e170 */
[----:B------:R3:W-:Y:S01]  /*af10*/  @!P3 SYNCS.ARRIVE.TRANS64.RED.A1T0 RZ, [R85+URZ], RZ ;  /* 0x000000ff55ffb9a7 */ /* 0x0007e2000810043f */
[----:B------:R-:W-:-:S04]  /*af20*/  ISETP.NE.AND P3, PT, R22, 0x2, PT ;  /* 0x000000021600780c */ /* 0x000fc80003f65270 */
[----:B0-----:R-:W-:Y:S02]  /*af30*/  SEL R12, RZ, 0x1, P3 ;  /* 0x00000001ff0c7807 */ /* 0x001fe40001800000 */
[----:B------:R-:W-:Y:S02]  /*af40*/  SEL R22, R22, RZ, P3 ;  /* 0x000000ff16167207 */ /* 0x000fe40001800000 */
[----:B------:R-:W-:Y:S01]  /*af50*/  LOP3.LUT R207, R207, R12, RZ, 0x3c, !PT ;  /* 0x0000000ccfcf7212 */ /* 0x000fe200078e3cff */
[----:B---3--:R-:W-:Y:S06]  /*af60*/  @P4 BRA `(.L_x_6044) ;  /* 0xffffff7800684947 */ /* 0x008fec000383ffff */
.L_x_5934:
[----:B------:R-:W0:Y:S01]  /*af70*/  LDC R0, c[0x0][0x448] ;  /* 0x00011200ff007b82 */ /* 0x000e220000000800 */
[----:B------:R-:W-:Y:S01]  /*af80*/  VIADD R3, R220, 0x7f ;  /* 0x0000007fdc037836 */ /* 0x000fe20000000000 */
[----:B------:R-:W-:Y:S01]  /*af90*/  BSSY B0, `(.L_x_6045) ;  /* 0x0000010000007945 */ /* 0x000fe20003800000 */
[----:B------:R-:W-:Y:S02]  /*afa0*/  MOV R2, RZ ;  /* 0x000000ff00027202 */ /* 0x000fe40000000f00 */
[----:B0-----:R-:W-:-:S13]  /*afb0*/  ISETP.NE.AND P0, PT, R0, 0x1, PT ;  /* 0x000000010000780c */ /* 0x001fda0003f05270 */
[----:B------:R-:W0:Y:S08]  /*afc0*/  @P0 LDC R0, c[0x0][0x44c] ;  /* 0x00011300ff000b82 */ /* 0x000e300000000800 */
[----:B------:R-:W3:Y:S01]  /*afd0*/  @P0 LDC R5, c[0x0][0x450] ;  /* 0x00011400ff050b82 */ /* 0x000ee20000000800 */
[----:B0-----:R-:W-:-:S05]  /*afe0*/  @P0 IMAD.HI.U32 R0, R3, R0, RZ ;  /* 0x0000000003000227 */ /* 0x001fca00078e00ff */
[----:B---3--:R-:W-:-:S05]  /*aff0*/  @P0 SHF.R.U32.HI R3, RZ, R5, R0 ;  /* 0x00000005ff030219 */ /* 0x008fca0000011600 */
[----:B------:R-:W-:-:S04]  /*b000*/  IMAD.IADD R3, R134, 0x1, R3 ;  /* 0x0000000186037824 */ /* 0x000fc800078e0203 */
[----:B------:R-:W-:-:S05]  /*b010*/  IMAD.HI R3, R3, 0x2aaaaaab, RZ ;  /* 0x2aaaaaab03037827 */ /* 0x000fca00078e02ff */
[----:B------:R-:W-:-:S04]  /*b020*/  SHF.R.U32.HI R0, RZ, 0x1f, R3 ;  /* 0x0000001fff007819 */ /* 0x000fc80000011603 */
[----:B------:R-:W-:-:S04]  /*b030*/  LEA.HI.SX32 R0, R3, R0, 0x1c ;  /* 0x0000000003007211 */ /* 0x000fc800078fe2ff */
[----:B------:R-:W-:-:S04]  /*b040*/  VIMNMX R135, R135, R0, PT ;  /* 0x0000000087877248 */ /* 0x000fc80003fe0100 */
[----:B------:R-:W-:Y:S01]  /*b050*/  ISETP.GE.AND P0, PT, R135, 0x1, PT ;  /* 0x000000018700780c */ /* 0x000fe20003f06270 */
[----:B------:R-:W-:-:S12]  /*b060*/  @P2 BRA `(.L_x_6046) ;  /* 0x0000000000082947 */ /* 0x000fd80003800000 */
[----:B------:R-:W0:Y:S02]  /*b070*/  FENCE.VIEW.ASYNC.G ;  /* 0x00000000000073c6 */ /* 0x000e240000000100 */
[----:B0-----:R-:W-:Y:S06]  /*b080*/  BAR.ARV 0xc, 0x180 ;  /* 0x0306000000007b1d */ /* 0x001fec0000002000 */
.L_x_6046:
[----:B------:R-:W-:Y:S05]  /*b090*/  BSYNC B0 ;  /* 0x0000000000007941 */ /* 0x000fea0003800000 */
.L_x_6045:
[----:B------:R-:W-:Y:S04]  /*b0a0*/  BSSY B0, `(.L_x_6047) ;  /* 0x0000020000007945 */ /* 0x000fe80003800000 */
[----:B------:R-:W-:Y:S05]  /*b0b0*/  @!P0 BRA `(.L_x_6048) ;  /* 0x0000000000788947 */ /* 0x000fea0003800000 */
        /* <DEDUP_REMOVED lines=12> */
[----:B------:R0:W3:Y:S01]  /*b180*/  F2I.FTZ.U32.TRUNC.NTZ R3, R2 ;  /* 0x0000000200037305 */ /* 0x0000e2000021f000 */
[----:B------:R-:W-:Y:S02]  /*b190*/  ISETP.GE.AND P2, PT, R0, RZ, PT ;  /* 0x000000ff0000720c */ /* 0x000fe40003f46270 */
[----:B0-----:R-:W-:Y:S01]  /*b1a0*/  MOV R2, RZ ;  /* 0x000000ff00027202 */ /* 0x001fe20000000f00 */
[----:B---3--:R-:W-:-:S04]  /*b1b0*/  IMAD.MOV R8, RZ, RZ, -R3 ;  /* 0x000000ffff087224 */ /* 0x008fc800078e0a03 */
        /* <DEDUP_REMOVED lines=14> */
.L_x_6048:
[----:B------:R-:W-:Y:S05]  /*b2a0*/  BSYNC B0 ;  /* 0x0000000000007941 */ /* 0x000fea0003800000 */
.L_x_6047:
        /* <DEDUP_REMOVED lines=47> */
[----:B-12---:R-:W-:Y:S02]  /*b5a0*/  CS2R R30, SRZ ;  /* 0x00000000001e7805 */ /* 0x006fe4000001ff00 */
[----:B------:R-:W-:-:S02]  /*b5b0*/  CS2R R28, SRZ ;  /* 0x00000000001c7805 */ /* 0x000fc4000001ff00 */
[----:B------:R-:W-:Y:S02]  /*b5c0*/  CS2R R26, SRZ ;  /* 0x00000000001a7805 */ /* 0x000fe4000001ff00 */
[----:B------:R-:W-:Y:S01]  /*b5d0*/  CS2R R24, SRZ ;  /* 0x0000000000187805 */ /* 0x000fe2000001ff00 */
[----:B---3--:R-:W-:-:S05]  /*b5e0*/  IMAD R219, R0, R2, RZ ;  /* 0x0000000200db7224 */ /* 0x008fca00078e02ff */
[----:B------:R-:W-:-:S04]  /*b5f0*/  VIADDMNMX R2, R219, R2, R135, PT ;  /* 0x00000002db027246 */ /* 0x000fc80003800187 */
[----:B------:R-:W-:-:S13]  /*b600*/  ISETP.GT.AND P1, PT, R2, R219, PT ;  /* 0x000000db0200720c */ /* 0x000fda0003f24270 */
[----:B------:R-:W-:Y:S05]  /*b610*/  @!P1 BRA `(.L_x_6049) ;  /* 0x000000f000fc9947 */ /* 0x000fea0003800000 */
[----:B------:R-:W2:Y:S02]  /*b620*/  LDL R0, [R1+0x38] ;  /* 0x0000380001007983 */ /* 0x000ea40000100800 */
[----:B--2---:R-:W-:Y:S02]  /*b630*/  R2UR UR4, R0 ;  /* 0x00000000000472ca */ /* 0x004fe400000e0000 */
[----:B------:R-:W0:Y:S11]  /*b640*/  S2R R0, SR_TID.X ;  /* 0x0000000000007919 */ /* 0x000e360000002100 */
        /* <DEDUP_REMOVED lines=8> */
[----:B------:R-:W-:-:S04]  /*b6d0*/  LOP3.LUT R3, R3, 0x1e, RZ, 0xc0, !PT ;  /* 0x0000001e03037812 */ /* 0x000fc800078ec0ff */
[----:B------:R-:W-:-:S04]  /*b6e0*/  IADD3 R3, R0, -R3, RZ ;  /* 0x8000000300037210 */ /* 0x000fc80007ffe0ff */
        /* <DEDUP_REMOVED lines=20> */
.L_x_6050:
        /* <DEDUP_REMOVED lines=13> */
.L_x_6054:
[----:B-1----:R1:W2:Y:S02]  /*b900*/  SYNCS.PHASECHK.TRANS64.TRYWAIT P0, [R18+URZ+0x30800], R3 ;  /* 0x03080003120075a7 */ /* 0x0022a4000800017f */
[----:B--2---:R-:W-:Y:S05]  /*b910*/  @!P0 NANOSLEEP.SYNCS 0x989680 ;  /* 0x009896800000895d */ /* 0x004fea0003900000 */
[----:B------:R-:W2:Y:S02]  /*b920*/  @!P0 SYNCS.PHASECHK.TRANS64 P0, [R18+URZ+0x30800], R3 ;  /* 0x03080003120085a7 */ /* 0x000ea4000800007f */
[----:B--2---:R-:W-:Y:S05]  /*b930*/  @!P0 BRA `(.L_x_6054) ;  /* 0xfffffffc00f08947 */ /* 0x004fea000383ffff */
.L_x_6053:
[----:B------:R-:W-:Y:S05]  /*b940*/  BSYNC B0 ;  /* 0x0000000000007941 */ /* 0x000fea0003800000 */
.L_x_6052:
[----:B------:R-:W-:Y:S05]  /*b950*/  BRA `(.L_x_6055) ;  /* 0x0000007000507947 */ /* 0x000fea0003800000 */
.L_x_6051:
[----:B------:R-:W2:Y:S01]  /*b960*/  LDL R0, [R1+0x38] ;  /* 0x0000380001007983 */ /* 0x000ea20000100800 */
[----:B------:R-:W-:Y:S02]  /*b970*/  ULDC.64 UR6, c[0x0][0x408] ;  /* 0x0001020000067ab9 */ /* 0x000fe40000000a00 */
[----:B-----5:R-:W-:Y:S01]  /*b980*/  IMAD.WIDE.U32 R26, R133, UR6, RZ ;  /* 0x00000006851a7c25 */ /* 0x020fe2000f8e00ff */
[----:B--2---:R-:W-:Y:S02]  /*b990*/  R2UR UR4, R0 ;  /* 0x00000000000472ca */ /* 0x004fe400000e0000 */
[----:B------:R-:W-:-:S11]  /*b9a0*/  SHF.R.S32.HI R0, RZ, 0x1f, R133 ;  /* 0x0000001fff007819 */ /* 0x000fd60000011485 */
[----:B------:R-:W-:-:S03]  /*b9b0*/  ULOP3.LUT UP0, URZ, UR4, 0x3ff, URZ, 0xc0, !UPT ;  /* 0x000003ff043f7892 */ /* 0x000fc6000f80c03f */
[----:B------:R-:W-:Y:S02]  /*b9c0*/  ULDC.64 UR4, c[0x0][0x3f8] ;  /* 0x0000fe0000047ab9 */ /* 0x000fe40000000a00 */
[C---:B------:R-:W-:Y:S01]  /*b9d0*/  IMAD R4, R0.reuse, UR4, RZ ;  /* 0x0000000400047c24 */ /* 0x040fe2000f8e02ff */
[----:B------:R-:W-:Y:S01]  /*b9e0*/  PLOP3.LUT P0, PT, PT, PT, UP0, 0x80, 0x0 ;  /* 0x000000000000781c */ /* 0x000fe20003f0f008 */
[----:B------:R-:W-:Y:S02]  /*b9f0*/  IMAD R0, R0, UR6, RZ ;  /* 0x0000000600007c24 */ /* 0x000fe4000f8e02ff */
[----:B------:R-:W-:-:S04]  /*ba00*/  IMAD.WIDE.U32 R24, R133, UR4, RZ ;  /* 0x0000000485187c25 */ /* 0x000fc8000f8e00ff */
[C---:B------:R-:W-:Y:S02]  /*ba10*/  IMAD R31, R133.reuse, UR7, R0 ;  /* 0x00000007851f7c24 */ /* 0x040fe4000f8e0200 */
[----:B------:R-:W-:-:S03]  /*ba20*/  IMAD R29, R133, UR5, R4 ;  /* 0x00000005851d7c24 */ /* 0x000fc6000f8e0204 */
[----:B------:R-:W-:Y:S01]  /*ba30*/  IADD3 R31, R31, R27, RZ ;  /* 0x0000001b1f1f7210 */ /* 0x000fe20007ffe0ff */
[----:B------:R-:W-:Y:S01]  /*ba40*/  IMAD.IADD R29, R29, 0x1, R25 ;  /* 0x000000011d1d7824 */ /* 0x000fe200078e0219 */
        /* <DEDUP_REMOVED lines=17> */
.L_x_6056:
[----:B------:R-:W-:Y:S01]  /*bb60*/  ULDC.U8 UR4, c[0x0][0x410] ;  /* 0x0001040000047ab9 */ /* 0x000fe20000000000 */
[----:B------:R-:W-:Y:S01]  /*bb70*/  BSSY B0, `(.L_x_6057) ;  /* 0x00006ea000007945 */ /* 0x000fe20003800000 */
[----:B------:R-:W-:Y:S01]  /*bb80*/  ISETP.NE.AND P0, PT, RZ, UR4, PT ;  /* 0x00000004ff007c0c */ /* 0x000fe2000bf05270 */
[----:B------:R-:W-:-:S12]  /*bb90*/  IMAD.IADD R64, R206, 0x1, R220 ;  /* 0x00000001ce407824 */ /* 0x000fd800078e02dc */
[----:B------:R-:W-:Y:S05]  /*bba0*/  @!P0 BRA `(.L_x_6058) ;  /* 0x0000003400b88947 */ /* 0x000fea0003800000 */
[----:B------:R-:W0:Y:S01]  /*bbb0*/  LDC R10, c[0x0][0x448] ;  /* 0x00011200ff0a7b82 */ /* 0x000e220000000800 */
[----:B------:R-:W-:Y:S01]  /*bbc0*/  LEA.HI R33, R33, R30, RZ, 0x2 ;  /* 0x0000001e21217211 */ /* 0x000fe200078f10ff */
[----:B------:R-:W-:Y:S01]  /*bbd0*/  ULDC.64 UR4, c[0x0][0x3f8] ;  /* 0x0000fe0000047ab9 */ /* 0x000fe20000000a00 */
[----:B------:R-:W-:Y:S01]  /*bbe0*/  ULDC.64 UR6, c[0x0][0x408] ;  /* 0x0001020000067ab9 */ /* 0x000fe20000000a00 */
[----:B------:R-:W-:Y:S01]  /*bbf0*/  MOV R7, R31 ;  /* 0x0000001f00077202 */ /* 0x000fe20000000f00 */
[----:B------:R-:W-:Y:S01]  /*bc00*/  IMAD.MOV.U32 R4, RZ, RZ, R24 ;  /* 0x000000ffff047224 */ /* 0x000fe200078e0018 */
[----:B------:R-:W-:Y:S01]  /*bc10*/  LOP3.LUT R33, R33, 0xfffffffc, RZ, 0xc0, !PT ;  /* 0xfffffffc21217812 */ /* 0x000fe200078ec0ff */
[----:B------:R-:W-:-:S04]  /*bc20*/  IMAD.MOV.U32 R6, RZ, RZ, R26 ;  /* 0x000000ffff067224 */ /* 0x000fc800078e001a */
[----:B------:R-:W-:-:S05]  /*bc30*/  IMAD.IADD R33, R30, 0x1, -R33 ;  /* 0x000000011e217824 */ /* 0x000fca00078e0a21 */
[----:B------:R-:W-:Y:S02]  /*bc40*/  LEA R3, R33, R64, 0x6 ;  /* 0x0000004021037211 */ /* 0x000fe400078e30ff */
[----:B0-----:R-:W-:-:S13]  /*bc50*/  ISETP.NE.AND P0, PT, R10, 0x1, PT ;  /* 0x000000010a00780c */ /* 0x001fda0003f05270 */
[----:B------:R-:W0:Y:S08]  /*bc60*/  @P0 LDC R0, c[0x0][0x44c] ;  /* 0x00011300ff000b82 */ /* 0x000e300000000800 */
[----:B------:R-:W1:Y:S01]  /*bc70*/  @P0 LDC R5, c[0x0][0x450] ;  /* 0x00011400ff050b82 */ /* 0x000e620000000800 */
[----:B0-----:R-:W-:-:S05]  /*bc80*/  @P0 IMAD.HI.U32 R0, R3, R0, RZ ;  /* 0x0000000003000227 */ /* 0x001fca00078e00ff */
[----:B-1----:R-:W-:Y:S01]  /*bc90*/  @P0 SHF.R.U32.HI R3, RZ, R5, R0 ;  /* 0x00000005ff030219 */ /* 0x002fe20000011600 */
[----:B------:R-:W-:-:S03]  /*bca0*/  IMAD.MOV.U32 R5, RZ, RZ, R29 ;  /* 0x000000ffff057224 */ /* 0x000fc600078e001d */
        /* <DEDUP_REMOVED lines=21> */
.L_x_6333:
        /* <DEDUP_REMOVED lines=18> */
[----:B------:R-:W-:Y:S01]  /*bf20*/  ISETP.GE.AND P3, PT, R211, UR4, PT ;  /* 0x00000004d3007c0c */ /* 0x000fe2000bf66270 */
[----:B------:R-:W-:Y:S01]  /*bf30*/  ULDC.64 UR6, c[0x0][0x208] ;  /* 0x0000820000067ab9 */ /* 0x000fe20000000a00 */
[----:B------:R-:W-:Y:S02]  /*bf40*/  ISETP.GE.AND P2, PT, R209, UR4, PT ;  /* 0x00000004d1007c0c */ /* 0x000fe4000bf46270 */
[----:B------:R-:W-:Y:S02]  /*bf50*/  ISETP.GE.AND P4, PT, R196, UR4, PT ;  /* 0x00000004c4007c0c */ /* 0x000fe4000bf86270 */
[----:B------:R-:W-:Y:S02]  /*bf60*/  ISETP.GE.AND P1, PT, R210, UR4, PT ;  /* 0x00000004d2007c0c */ /* 0x000fe4000bf26270 */
[----:B------:R-:W-:-:S05]  /*bf70*/  SHF.R.S32.HI R12, RZ, 0x1f, R211 ;  /* 0x0000001fff0c7819 */ /* 0x000fca00000114d3 */
[C---:B------:R-:W-:Y:S01]  /*bf80*/  @!P3 IMAD.SHL.U32 R27, R211.reuse, 0x2, RZ ;  /* 0x00000002d31bb824 */ /* 0x040fe200078e00ff */
[----:B------:R-:W-:Y:S01]  /*bf90*/  @!P3 SHF.L.U64.HI R12, R211, 0x1, R12 ;  /* 0x00000001d30cb819 */ /* 0x000fe2000001020c */
[----:B------:R-:W-:Y:S01]  /*bfa0*/  @!P2 IMAD.SHL.U32 R21, R209, 0x2, RZ ;  /* 0x00000002d115a824 */ /* 0x000fe200078e00ff */
[----:B------:R-:W-:Y:S01]  /*bfb0*/  SHF.R.S32.HI R10, RZ, 0x1f, R209 ;  /* 0x0000001fff0a7819 */ /* 0x000fe200000114d1 */
[----:B--2---:R-:W-:Y:S01]  /*bfc0*/  @!P4 IMAD.MOV.U32 R4, RZ, RZ, R8 ;  /* 0x000000ffff04c224 */ /* 0x004fe200078e0008 */
[-C--:B------:R-:W-:Y:S02]  /*bfd0*/  @!P3 IADD3 R28, P6, R8, R27.reuse, RZ ;  /* 0x0000001b081cb210 */ /* 0x080fe40007fde0ff */
[----:B------:R-:W-:Y:S02]  /*bfe0*/  ISETP.GE.AND P0, PT, R208, UR4, PT ;  /* 0x00000004d0007c0c */ /* 0x000fe4000bf06270 */
[----:B----4-:R-:W-:Y:S01]  /*bff0*/  @!P3 IADD3 R26, P5, R30, R27, RZ ;  /* 0x0000001b1e1ab210 */ /* 0x010fe20007fbe0ff */
[----:B-1----:R-:W-:Y:S01]  /*c000*/  @!P3 IMAD.X R29, R3, 0x1, R12, P6 ;  /* 0x00000001031db824 */ /* 0x002fe200030e060c */
[----:B------:R-:W-:-:S02]  /*c010*/  @!P2 SHF.L.U64.HI R10, R209, 0x1, R10 ;  /* 0x00000001d10aa819 */ /* 0x000fc4000001020a */
[----:B------:R-:W-:Y:S02]  /*c020*/  @!P2 IADD3 R24, P6, R8, R21, RZ ;  /* 0x000000150818a210 */ /* 0x000fe40007fde0ff */
[----:B------:R-:W-:Y:S02]  /*c030*/  @!P4 MOV R5, R3 ;  /* 0x000000030005c202 */ /* 0x000fe40000000f00 */
[----:B------:R-:W-:Y:S02]  /*c040*/  SHF.R.S32.HI R7, RZ, 0x1f, R210 ;  /* 0x0000001fff077819 */ /* 0x000fe400000114d2 */
[----:B------:R-:W-:Y:S01]  /*c050*/  @!P1 SHF.L.U32 R13, R210, 0x1, RZ ;  /* 0x00000001d20d9819 */ /* 0x000fe200000006ff */
[----:B---3--:R-:W-:Y:S01]  /*c060*/  @!P3 IMAD.X R27, R9, 0x1, R12, P5 ;  /* 0x00000001091bb824 */ /* 0x008fe200028e060c */
[----:B------:R-:W-:Y:S01]  /*c070*/  @!P2 IADD3 R20, P5, R30, R21, RZ ;  /* 0x000000151e14a210 */ /* 0x000fe20007fbe0ff */
[----:B------:R-:W-:Y:S01]  /*c080*/  @!P2 IMAD.X R25, R3, 0x1, R10, P6 ;  /* 0x000000010319a824 */ /* 0x000fe200030e060a */
[----:B------:R-:W-:Y:S01]  /*c090*/  @!P1 SHF.L.U64.HI R6, R210, 0x1, R7 ;  /* 0x00000001d2069819 */ /* 0x000fe20000010207 */
[----:B------:R-:W-:Y:S01]  /*c0a0*/  @!P4 IMAD.WIDE R4, R196, 0x2, R4 ;  /* 0x00000002c404c825 */ /* 0x000fe200078e0204 */
[----:B------:R-:W-:-:S03]  /*c0b0*/  @!P1 IADD3 R14, P6, R8, R13, RZ ;  /* 0x0000000d080e9210 */ /* 0x000fc60007fde0ff */
[----:B------:R-:W-:Y:S01]  /*c0c0*/  @!P2 IMAD.X R21, R9, 0x1, R10, P5 ;  /* 0x000000010915a824 */ /* 0x000fe200028e060a */
[----:B------:R-:W-:Y:S01]  /*c0d0*/  @!P1 IADD3.X R15, R3, R6, RZ, P6, !PT ;  /* 0x00000006030f9210 */ /* 0x000fe200037fe4ff */
[----:B------:R1:W5:Y:S01]  /*c0e0*/  @!P4 LD.E.64 R58, desc[UR6][R4.64] ;  /* 0x00000006043ac980 */ /* 0x000362000c101b00 */
[----:B------:R-:W-:Y:S01]  /*c0f0*/  ISETP.GE.AND P5, PT, R212, UR4, PT ;  /* 0x00000004d4007c0c */ /* 0x000fe2000bfa6270 */
[----:B------:R-:W-:Y:S01]  /*c100*/  @!P0 IMAD.SHL.U32 R31, R208, 0x2, RZ ;  /* 0x00000002d01f8824 */ /* 0x000fe200078e00ff */
[----:B------:R-:W-:Y:S02]  /*c110*/  @!P1 IADD3 R12, P6, R30, R13, RZ ;  /* 0x0000000d1e0c9210 */ /* 0x000fe40007fde0ff */
[----:B------:R-:W-:-:S03]  /*c120*/  CS2R R60, SRZ ;  /* 0x00000000003c7805 */ /* 0x000fc6000001ff00 */
[----:B------:R-:W-:Y:S01]  /*c130*/  @!P1 IMAD.X R13, R9, 0x1, R6, P6 ;  /* 0x00000001090d9824 */ /* 0x000fe200030e0606 */
[----:B------:R-:W-:Y:S01]  /*c140*/  @!P0 IADD3 R10, P6, R8, R31, RZ ;  /* 0x0000001f080a8210 */ /* 0x000fe20007fde0ff */
[----:B-1----:R-:W-:Y:S01]  /*c150*/  @!P4 IMAD.MOV.U32 R4, RZ, RZ, R30 ;  /* 0x000000ffff04c224 */ /* 0x002fe200078e001e */
[----:B------:R-:W-:-:S04]  /*c160*/  SHF.R.S32.HI R5, RZ, 0x1f, R208 ;  /* 0x0000001fff057819 */ /* 0x000fc800000114d0 */
[----:B------:R-:W-:Y:S02]  /*c170*/  @!P0 SHF.L.U64.HI R34, R208, 0x1, R5 ;  /* 0x00000001d0228819 */ /* 0x000fe40000010205 */
[----:B------:R-:W-:-:S03]  /*c180*/  @!P4 MOV R5, R9 ;  /* 0x000000090005c202 */ /* 0x000fc60000000f00 */
[----:B------:R-:W-:Y:S02]  /*c190*/  @!P0 IMAD.X R11, R3, 0x1, R34, P6 ;  /* 0x00000001030b8824 */ /* 0x000fe400030e0622 */
[----:B------:R-:W-:Y:S01]  /*c1a0*/  @!P4 IMAD.WIDE R6, R196, 0x2, R4 ;  /* 0x00000002c406c825 */ /* 0x000fe200078e0204 */
[----:B------:R-:W-:Y:S02]  /*c1b0*/  @!P0 IADD3 R4, P6, R30, R31, RZ ;  /* 0x0000001f1e048210 */ /* 0x000fe40007fde0ff */
[----:B------:R-:W-:Y:S01]  /*c1c0*/  SHF.R.S32.HI R5, RZ, 0x1f, R212 ;  /* 0x0000001fff057819 */ /* 0x000fe200000114d4 */
[C---:B------:R-:W-:Y:S01]  /*c1d0*/  @!P5 IMAD.SHL.U32 R31, R212.reuse, 0x2, RZ ;  /* 0x00000002d41fd824 */ /* 0x040fe200078e00ff */
[----:B------:R1:W5:Y:S01]  /*c1e0*/  @!P4 LD.E.64 R60, desc[UR6][R6.64] ;  /* 0x00000006063cc980 */ /* 0x000362000c101b00 */
[----:B------:R-:W-:Y:S02]  /*c1f0*/  CS2R R54, SRZ ;  /* 0x0000000000367805 */ /* 0x000fe4000001ff00 */
[----:B------:R-:W-:Y:S01]  /*c200*/  @!P5 SHF.L.U64.HI R32, R212, 0x1, R5 ;  /* 0x00000001d420d819 */ /* 0x000fe20000010205 */
[----:B------:R-:W-:Y:S01]  /*c210*/  @!P0 IMAD.X R5, R9, 0x1, R34, P6 ;  /* 0x0000000109058824 */ /* 0x000fe200030e0622 */
[----:B------:R-:W-:-:S02]  /*c220*/  CS2R R56, SRZ ;  /* 0x0000000000387805 */ /* 0x000fc4000001ff00 */
[----:B------:R-:W-:Y:S02]  /*c230*/  CS2R R50, SRZ ;  /* 0x0000000000327805 */ /* 0x000fe4000001ff00 */
[-C--:B-1----:R-:W-:Y:S02]  /*c240*/  @!P5 IADD3 R6, P4, R8, R31.reuse, RZ ;  /* 0x0000001f0806d210 */ /* 0x082fe40007f9e0ff */
[----:B------:R-:W-:Y:S02]  /*c250*/  CS2R R52, SRZ ;  /* 0x0000000000347805 */ /* 0x000fe4000001ff00 */
[----:B------:R-:W-:Y:S02]  /*c260*/  @!P5 IADD3 R8, P6, R30, R31, RZ ;  /* 0x0000001f1e08d210 */ /* 0x000fe40007fde0ff */
[----:B------:R-:W-:Y:S02]  /*c270*/  CS2R R46, SRZ ;  /* 0x00000000002e7805 */ /* 0x000fe4000001ff00 */
[----:B------:R-:W-:-:S02]  /*c280*/  CS2R R48, SRZ ;  /* 0x0000000000307805 */ /* 0x000fc4000001ff00 */
[----:B------:R-:W-:Y:S02]  /*c290*/  CS2R R42, SRZ ;  /* 0x00000000002a7805 */ /* 0x000fe4000001ff00 */
[----:B------:R-:W-:Y:S02]  /*c2a0*/  CS2R R44, SRZ ;  /* 0x00000000002c7805 */ /* 0x000fe4000001ff00 */
[----:B------:R-:W-:Y:S02]  /*c2b0*/  CS2R R36, SRZ ;  /* 0x0000000000247805 */ /* 0x000fe4000001ff00 */
[----:B------:R-:W-:Y:S02]  /*c2c0*/  CS2R R34, SRZ ;  /* 0x0000000000227805 */ /* 0x000fe4000001ff00 */
[----:B------:R-:W-:Y:S01]  /*c2d0*/  @!P5 IADD3.X R7, R3, R32, RZ, P4, !PT ;  /* 0x000000200307d210 */ /* 0x000fe200027fe4ff */
[----:B------:R-:W-:Y:S01]  /*c2e0*/  @!P5 IMAD.X R9, R9, 0x1, R32, P6 ;  /* 0x000000010909d824 */ /* 0x000fe200030e0620 */
        /* <DEDUP_REMOVED lines=10> */
.L_x_6061:
[----:B------:R-:W-:Y:S05]  /*c390*/  BSYNC B1 ;  /* 0x0000000000017941 */ /* 0x000fea0003800000 */
.L_x_6060:
[----:B-1---5:R-:W-:Y:S01]  /*c3a0*/  IMAD.MOV.U32 R3, RZ, RZ, R36 ;  /* 0x000000ffff037224 */ /* 0x022fe200078e0024 */
[----:B------:R-:W-:Y:S01]  /*c3b0*/  MOV R5, R42 ;  /* 0x0000002a00057202 */ /* 0x000fe20000000f00 */
[----:B------:R-:W-:Y:S01]  /*c3c0*/  IMAD.MOV.U32 R4, RZ, RZ, R37 ;  /* 0x000000ffff047224 */ /* 0x000fe200078e0025 */
[----:B------:R-:W-:Y:S01]  /*c3d0*/  UMOV UR4, 0xffffffff ;  /* 0xffffffff00047882 */ /* 0x000fe20000000000 */
[----:B------:R-:W-:Y:S01]  /*c3e0*/  IMAD.MOV.U32 R6, RZ, RZ, R43 ;  /* 0x000000ffff067224 */ /* 0x000fe200078e002b */
[----:B--23--:R-:W-:Y:S02]  /*c3f0*/  CS2R R8, SRZ ;  /* 0x0000000000087805 */ /* 0x00cfe4000001ff00 */
        /* <DEDUP_REMOVED lines=32> */
[----:B------:R-:W-:Y:S02]  /*c600*/  PRMT R83, R83, 0x5410, R3 ;  /* 0x0000541053537816 */ /* 0x000fe40000000003 */
[----:B------:R-:W-:Y:S02]  /*c610*/  PRMT R82, R82, 0x5410, R4 ;  /* 0x0000541052527816 */ /* 0x000fe40000000004 */
[----:B------:R-:W-:-:S02]  /*c620*/  PRMT R86, R5, 0x7610, R86 ;  /* 0x0000761005567816 */ /* 0x000fc40000000056 */
[----:B------:R-:W-:Y:S01]  /*c630*/  PRMT R89, R89, 0x5410, R6 ;  /* 0x0000541059597816 */ /* 0x000fe20000000006 */
[----:B------:R-:W-:Y:S06]  /*c640*/  BRA.DIV UR4, `(.L_x_6062) ;  /* 0x000001aa04c87947 */ /* 0x000fec000b800000 */
[----:B0-----:R-:W0:Y:S04]  /*c650*/  SHFL.IDX PT, R0, R0, 0x1, 0x1c1f ;  /* 0x003c1f0000007f89 */ /* 0x001e2800000e0000 */
[----:B------:R-:W1:Y:S04]  /*c660*/  SHFL.IDX PT, R65, R65, 0x1, 0x1c1f ;  /* 0x003c1f0041417f89 */ /* 0x000e6800000e0000 */
[----:B------:R-:W2:Y:S04]  /*c670*/  SHFL.IDX PT, R63, R63, 0x1, 0x1c1f ;  /* 0x003c1f003f3f7f89 */ /* 0x000ea800000e0000 */
[----:B------:R-:W3:Y:S02]  /*c680*/  SHFL.IDX PT, R62, R62, 0x1, 0x1c1f ;  /* 0x003c1f003e3e7f89 */ /* 0x000ee400000e0000 */
.L_x_6339:
[----:B------:R-:W-:Y:S01]  /*c690*/  VIADD R64, R64, 0x40 ;  /* 0x0000004040407836 */ /* 0x000fe20000000000 */
[----:B------:R-:W-:Y:S01]  /*c6a0*/  LOP3.LUT R3, R215, 0x18, R16, 0xf8, !PT ;  /* 0x00000018d7037812 */ /* 0x000fe200078ef810 */
[----:B------:R-:W-:Y:S01]  /*c6b0*/  BSSY B1, `(.L_x_6063) ;  /* 0x000005b000017945 */ /* 0x000fe20003800000 */
[----:B------:R-:W-:Y:S02]  /*c6c0*/  LOP3.LUT P0, RZ, R224, 0x4, RZ, 0xc0, !PT ;  /* 0x00000004e0ff7812 */ /* 0x000fe4000780c0ff */
[----:B------:R-:W-:Y:S02]  /*c6d0*/  CS2R R12, SRZ ;  /* 0x00000000000c7805 */ /* 0x000fe4000001ff00 */
[----:B------:R-:W-:Y:S02]  /*c6e0*/  ISETP.GE.AND P1, PT, R64, R67, PT ;  /* 0x000000434000720c */ /* 0x000fe40003f26270 */
[----:B------:R-:W-:Y:S02]  /*c6f0*/  CS2R R20, SRZ ;  /* 0x0000000000147805 */ /* 0x000fe4000001ff00 */
[----:B------:R-:W-:-:S02]  /*c700*/  LOP3.LUT R4, R3, R216, RZ, 0x3c, !PT ;  /* 0x000000d803047212 */ /* 0x000fc400078e3cff */
[----:B------:R-:W-:Y:S02]  /*c710*/  CS2R R26, SRZ ;  /* 0x00000000001a7805 */ /* 0x000fe4000001ff00 */
[----:B----4-:R-:W-:Y:S02]  /*c720*/  CS2R R30, SRZ ;  /* 0x00000000001e7805 */ /* 0x010fe4000001ff00 */
[----:B------:R-:W-:Y:S02]  /*c730*/  CS2R R38, SRZ ;  /* 0x0000000000267805 */ /* 0x000fe4000001ff00 */
[----:B------:R-:W-:Y:S01]  /*c740*/  CS2R R10, SRZ ;  /* 0x00000000000a7805 */ /* 0x000fe2000001ff00 */
[----:B------:R-:W-:Y:S01]  /*c750*/  IMAD.IADD R3, R217, 0x1, R4 ;  /* 0x00000001d9037824 */ /* 0x000fe200078e0204 */
[----:B------:R-:W-:Y:S02]  /*c760*/  CS2R R14, SRZ ;  /* 0x00000000000e7805 */ /* 0x000fe4000001ff00 */
[----:B------:R-:W-:-:S02]  /*c770*/  CS2R R24, SRZ ;  /* 0x0000000000187805 */ /* 0x000fc4000001ff00 */
[----:B------:R-:W-:Y:S02]  /*c780*/  CS2R R28, SRZ ;  /* 0x00000000001c7805 */ /* 0x000fe4000001ff00 */
[----:B------:R-:W-:Y:S02]  /*c790*/  CS2R R32, SRZ ;  /* 0x0000000000207805 */ /* 0x000fe4000001ff00 */
[----:B------:R-:W-:Y:S02]  /*c7a0*/  LEA R3, R3, R18, 0x1 ;  /* 0x0000001203037211 */ /* 0x000fe400078e08ff */
[----:B------:R-:W-:Y:S01]  /*c7b0*/  CS2R R40, SRZ ;  /* 0x0000000000287805 */ /* 0x000fe2000001ff00 */
[----:B------:R-:W-:Y:S06]  /*c7c0*/  @P1 BRA `(.L_x_6064) ;  /* 0x0000000400241947 */ /* 0x000fec0003800000 */
[----:B------:R-:W-:Y:S01]  /*c7d0*/  ULDC UR4, c[0x0][0x3f4] ;  /* 0x0000fd0000047ab9 */ /* 0x000fe20000000800 */
[----:B------:R-:W-:Y:S02]  /*c7e0*/  SHF.R.S32.HI R4, RZ, 0x1f, R211 ;  /* 0x0000001fff047819 */ /* 0x000fe400000114d3 */
[----:B------:R-:W-:Y:S02]  /*c7f0*/  CS2R R38, SRZ ;  /* 0x0000000000267805 */ /* 0x000fe4000001ff00 */
[----:B------:R-:W-:Y:S02]  /*c800*/  ISETP.GE.AND P4, PT, R211, UR4, PT ;  /* 0x00000004d3007c0c */ /* 0x000fe4000bf86270 */
[----:B------:R-:W-:Y:S02]  /*c810*/  CS2R R40, SRZ ;  /* 0x0000000000287805 */ /* 0x000fe4000001ff00 */
[----:B------:R-:W-:Y:S01]  /*c820*/  ISETP.GE.AND P3, PT, R209, UR4, PT ;  /* 0x00000004d1007c0c */ /* 0x000fe2000bf66270 */
[----:B------:R-:W-:Y:S01]  /*c830*/  ULDC.64 UR6, c[0x0][0x208] ;  /* 0x0000820000067ab9 */ /* 0x000fe20000000a00 */
        /* <DEDUP_REMOVED lines=9> */
[CC--:B-1----:R-:W-:Y:S02]  /*c8d0*/  @!P4 IADD3 R26, P5, R65.reuse, R24.reuse, RZ ;  /* 0x00000018411ac210 */ /* 0x0c2fe40007fbe0ff */
        /* <DEDUP_REMOVED lines=10> */
[----:B------:R-:W-:Y:S02]  /*c980*/  @!P3 IADD3.X R15, R63, R5, RZ, P6, !PT ;  /* 0x000000053f0fb210 */ /* 0x000fe400037fe4ff */
[----:B------:R-:W-:Y:S01]  /*c990*/  @!P2 IADD3 R10, P6, R62, R10, RZ ;  /* 0x0000000a3e0aa210 */ /* 0x000fe20007fde0ff */
[--C-:B------:R-:W-:Y:S01]  /*c9a0*/  @!P2 IMAD.X R13, R0, 0x1, R6.reuse, P5 ;  /* 0x00000001000da824 */ /* 0x100fe200028e0606 */
[----:B------:R-:W-:Y:S02]  /*c9b0*/  @!P1 SHF.L.U64.HI R7, R208, 0x1, R9 ;  /* 0x00000001d0079819 */ /* 0x000fe40000010209 */
[-C--:B------:R-:W-:Y:S01]  /*c9c0*/  @!P1 IADD3 R8, P5, R65, R4.reuse, RZ ;  /* 0x0000000441089210 */ /* 0x080fe20007fbe0ff */
[----:B------:R-:W-:Y:S01]  /*c9d0*/  @!P2 IMAD.X R11, R63, 0x1, R6, P6 ;  /* 0x000000013f0ba824 */ /* 0x000fe200030e0606 */
[----:B------:R-:W-:Y:S02]  /*c9e0*/  ISETP.GE.AND P6, PT, R196, UR4, PT ;  /* 0x00000004c4007c0c */ /* 0x000fe4000bfc6270 */
[----:B------:R-:W-:Y:S01]  /*c9f0*/  SHF.R.S32.HI R31, RZ, 0x1f, R212 ;  /* 0x0000001fff1f7819 */ /* 0x000fe200000114d4 */
[----:B------:R-:W-:Y:S01]  /*ca00*/  @!P1 IMAD.X R9, R0, 0x1, R7, P5 ;  /* 0x0000000100099824 */ /* 0x000fe200028e0607 */
[----:B------:R-:W-:-:S04]  /*ca10*/  @!P1 IADD3 R4, P5, R62, R4, RZ ;  /* 0x000000043e049210 */ /* 0x000fc80007fbe0ff */
[----:B------:R-:W-:Y:S02]  /*ca20*/  @!P1 IADD3.X R5, R63, R7, RZ, P5, !PT ;  /* 0x000000073f059210 */ /* 0x000fe40002ffe4ff */
[----:B------:R-:W-:-:S03]  /*ca30*/  ISETP.GE.AND P5, PT, R212, UR4, PT ;  /* 0x00000004d4007c0c */ /* 0x000fc6000bfa6270 */
        /* <DEDUP_REMOVED lines=34> */
.L_x_6064:
[----:B------:R-:W-:Y:S05]  /*cc60*/  BSYNC B1 ;  /* 0x0000000000017941 */ /* 0x000fea0003800000 */
.L_x_6063:
[----:B---3--:R-:W3:Y:S01]  /*cc70*/  LDL R62, [R1+0x30] ;  /* 0x00003000013e7983 */ /* 0x008ee20000100800 */
[----:B-----5:R-:W-:Y:S01]  /*cc80*/  IMAD.MOV.U32 R5, RZ, RZ, R8 ;  /* 0x000000ffff057224 */ /* 0x020fe200078e0008 */
[C---:B----4-:R-:W-:Y:S01]  /*cc90*/  IADD3 R6, R3.reuse, 0x12400, RZ ;  /* 0x0001240003067810 */ /* 0x050fe20007ffe0ff */
[----:B0-----:R-:W-:Y:S01]  /*cca0*/  VIADD R0, R3, 0x12440 ;  /* 0x0001244003007836 */ /* 0x001fe20000000000 */
[----:B------:R-:W-:Y:S01]  /*ccb0*/  VIADDMNMX R67, R67, -R220, 0x80, PT ;  /* 0x0000008043437446 */ /* 0x000fe200038009dc */
[----:B------:R-:W-:Y:S01]  /*ccc0*/  IMAD.MOV.U32 R7, RZ, RZ, R13 ;  /* 0x000000ffff077224 */ /* 0x000fe200078e000d */
[----:B--2---:R-:W-:Y:S01]  /*ccd0*/  PRMT R63, R63, 0x5410, R5 ;  /* 0x000054103f3f7816 */ /* 0x004fe20000000005 */
[----:B------:R-:W-:Y:S01]  /*cce0*/  @P0 VIADD R0, R6, 0xffffffc0 ;  /* 0xffffffc006000836 */ /* 0x000fe20000000000 */
[----:B------:R-:W-:Y:S01]  /*ccf0*/  MOV R5, R9 ;  /* 0x0000000900057202 */ /* 0x000fe20000000f00 */
[----:B------:R-:W-:Y:S01]  /*cd00*/  IMAD.MOV.U32 R6, RZ, RZ, R12 ;  /* 0x000000ffff067224 */ /* 0x000fe200078e000c */
[----:B------:R-:W-:Y:S01]  /*cd10*/  BSSY B1, `(.L_x_6065) ;  /* 0x0000029000017945 */ /* 0x000fe20003800000 */
[----:B-1----:R-:W-:Y:S01]  /*cd20*/  IMAD.MOV.U32 R65, RZ, RZ, R14 ;  /* 0x000000ffff417224 */ /* 0x002fe200078e000e */
[----:B------:R-:W-:Y:S01]  /*cd30*/  PRMT R63, R5, 0x7610, R63 ;  /* 0x00007610053f7816 */ /* 0x000fe2000000003f */
[----:B------:R-:W-:Y:S01]  /*cd40*/  IMAD.MOV.U32 R85, RZ, RZ, R33 ;  /* 0x000000ffff557224 */ /* 0x000fe200078e0021 */
[----:B------:R-:W-:Y:S01]  /*cd50*/  PRMT R64, R6, 0x5410, R7 ;  /* 0x0000541006407816 */ /* 0x000fe20000000007 */
[----:B------:R-:W-:Y:S01]  /*cd60*/  IMAD.MOV.U32 R7, RZ, RZ, R21 ;  /* 0x000000ffff077224 */ /* 0x000fe200078e0015 */
[----:B------:R-:W-:-:S02]  /*cd70*/  MOV R6, R20 ;  /* 0x0000001400067202 */ /* 0x000fc40000000f00 */
[----:B------:R-:W-:Y:S02]  /*cd80*/  ISETP.GE.AND P1, PT, R206, R67, PT ;  /* 0x00000043ce00720c */ /* 0x000fe40003f26270 */
[----:B------:R-:W-:Y:S01]  /*cd90*/  PRMT R72, R6, 0x5410, R7 ;  /* 0x0000541006487816 */ /* 0x000fe20000000007 */
[----:B------:R-:W-:Y:S01]  /*cda0*/  IMAD.MOV.U32 R7, RZ, RZ, R31 ;  /* 0x000000ffff077224 */ /* 0x000fe200078e001f */
[----:B------:R-:W-:-:S04]  /*cdb0*/  MOV R6, R30 ;  /* 0x0000001e00067202 */ /* 0x000fc80000000f00 */
[----:B------:R-:W-:Y:S01]  /*cdc0*/  PRMT R80, R6, 0x5410, R7 ;  /* 0x0000541006507816 */ /* 0x000fe20000000007 */
[----:B------:R-:W-:Y:S01]  /*cdd0*/  IMAD.MOV.U32 R7, RZ, RZ, R11 ;  /* 0x000000ffff077224 */ /* 0x000fe200078e000b */
[----:B------:R-:W-:Y:S02]  /*cde0*/  MOV R6, R10 ;  /* 0x0000000a00067202 */ /* 0x000fe40000000f00 */
[----:B---3--:R-:W-:-:S04]  /*cdf0*/  LEA.HI R4, R62, R62, RZ, 0x1 ;  /* 0x0000003e3e047211 */ /* 0x008fc800078f08ff */
[----:B------:R-:W-:-:S05]  /*ce00*/  LOP3.LUT R4, R4, 0xfffffffe, RZ, 0xc0, !PT ;  /* 0xfffffffe04047812 */ /* 0x000fca00078ec0ff */
[----:B------:R-:W-:Y:S02]  /*ce10*/  IMAD.IADD R4, R62, 0x1, -R4 ;  /* 0x000000013e047824 */ /* 0x000fe400078e0a04 */
[----:B------:R-:W-:-:S03]  /*ce20*/  IMAD.MOV.U32 R62, RZ, RZ, R26 ;  /* 0x000000ffff3e7224 */ /* 0x000fc600078e001a */
[----:B------:R-:W-:Y:S01]  /*ce30*/  SHF.L.U32 R5, R4, 0x1f, RZ ;  /* 0x0000001f04057819 */ /* 0x000fe200000006ff */
[----:B------:R-:W-:Y:S01]  /*ce40*/  IMAD.MOV.U32 R4, RZ, RZ, R27 ;  /* 0x000000ffff047224 */ /* 0x000fe200078e001b */
[----:B------:R-:W-:Y:S01]  /*ce50*/  PRMT R76, R62, 0x7610, R76 ;  /* 0x000076103e4c7816 */ /* 0x000fe2000000004c */
[----:B------:R-:W-:Y:S01]  /*ce60*/  IMAD.MOV.U32 R62, RZ, RZ, R38 ;  /* 0x000000ffff3e7224 */ /* 0x000fe200078e0026 */
[----:B------:R-:W0:Y:S02]  /*ce70*/  SYNCS.PHASECHK.TRANS64.TRYWAIT P0, [R18+URZ+0x30800], R5 ;  /* 0x03080005120075a7 */ /* 0x000e24000800017f */
[----:B------:R-:W-:Y:S01]  /*ce80*/  PRMT R76, R76, 0x5410, R4 ;  /* 0x000054104c4c7816 */ /* 0x000fe20000000004 */
[----:B------:R-:W-:Y:S01]  /*ce90*/  IMAD.MOV.U32 R4, RZ, RZ, R39 ;  /* 0x000000ffff047224 */ /* 0x000fe200078e0027 */
[----:B------:R-:W-:Y:S02]  /*cea0*/  PRMT R84, R62, 0x7610, R84 ;  /* 0x000076103e547816 */ /* 0x000fe40000000054 */
        /* <DEDUP_REMOVED lines=14> */
[----:B0-----:R-:W-:Y:S06]  /*cf90*/  @!P0 BRA `(.L_x_6066) ;  /* 0x000001a000e88947 */ /* 0x001fec0003800000 */
.L_x_6340:
[----:B------:R-:W-:Y:S05]  /*cfa0*/  BSYNC B1 ;  /* 0x0000000000017941 */ /* 0x000fea0003800000 */
.L_x_6065:
        /* <DEDUP_REMOVED lines=24> */
[----:B------:R-:W-:Y:S02]  /*d130*/  HADD2.F32 R91, -RZ, R4.H1_H1 ;  /* 0x30000004ff5b7230 */ /* 0x000fe40000004100 */
[C---:B------:R-:W-:Y:S01]  /*d140*/  FMUL.FTZ R93, R87.reuse, R92 ;  /* 0x0000005c575d7220 */ /* 0x040fe20000410000 */
[----:B------:R-:W-:Y:S01]  /*d150*/  FMUL.FTZ R95, R87, R90 ;  /* 0x0000005a575f7220 */ /* 0x000fe20000410000 */
[----:B------:R-:W-:-:S02]  /*d160*/  HADD2.F32 R61, -RZ, R5.H0_H0 ;  /* 0x20000005ff3d7230 */ /* 0x000fc40000004100 */
[----:B------:R-:W-:Y:S02]  /*d170*/  HADD2.F32 R87, -RZ, R5.H1_H1 ;  /* 0x30000005ff577230 */ /* 0x000fe40000004100 */
[C---:B------:R-:W-:Y:S01]  /*d180*/  FFMA.FTZ R5, R86.reuse, R90, -R93 ;  /* 0x0000005a56057223 */ /* 0x040fe2000001085d */
[----:B------:R-:W-:Y:S01]  /*d190*/  FFMA.FTZ R86, R86, R92, R95 ;  /* 0x0000005c56567223 */ /* 0x000fe2000001005f */
[----:B------:R-:W-:Y:S02]  /*d1a0*/  HADD2.F32 R7, -RZ, R4.H0_H0 ;  /* 0x20000004ff077230 */ /* 0x000fe40000004100 */
[C---:B------:R-:W-:Y:S01]  /*d1b0*/  FMUL.FTZ R94, R91.reuse, R60 ;  /* 0x0000003c5b5e7220 */ /* 0x040fe20000410000 */
[----:B------:R-:W-:Y:S01]  /*d1c0*/  FMUL.FTZ R92, R91, R88 ;  /* 0x000000585b5c7220 */ /* 0x000fe20000410000 */
[----:B------:R-:W-:Y:S02]  /*d1d0*/  HADD2.F32 R4, -RZ, R6.H0_H0 ;  /* 0x20000006ff047230 */ /* 0x000fe40000004100 */
[----:B------:R-:W-:-:S02]  /*d1e0*/  HADD2.F32 R91, -RZ, R89.H1_H1 ;  /* 0x30000059ff5b7230 */ /* 0x000fc40000004100 */
[C---:B------:R-:W-:Y:S01]  /*d1f0*/  FFMA.FTZ R88, R7.reuse, R88, -R94 ;  /* 0x0000005807587223 */ /* 0x040fe2000001085e */
[----:B------:R-:W-:Y:S02]  /*d200*/  HADD2.F32 R6, -RZ, R6.H1_H1 ;  /* 0x30000006ff067230 */ /* 0x000fe40000004100 */
[----:B------:R-:W-:Y:S02]  /*d210*/  HADD2.F32 R89, -RZ, R89.H0_H0 ;  /* 0x20000059ff597230 */ /* 0x000fe40000004100 */
        /* <DEDUP_REMOVED lines=15> */
.L_x_6070:
[----:B------:R-:W-:Y:S05]  /*d310*/  BSYNC B2 ;  /* 0x0000000000027941 */ /* 0x000fea0003800000 */
.L_x_6069:
[----:B------:R-:W-:Y:S04]  /*d320*/  BSSY B2, `(.L_x_6071) ;  /* 0x000002c000027945 */ /* 0x000fe80003800000 */
[----:B------:R-:W-:Y:S05]  /*d330*/  @P1 BRA `(.L_x_6072) ;  /* 0x0000000000a81947 */ /* 0x000fea0003800000 */
[----:B0-----:R-:W0:Y:S01]  /*d340*/  LDS.128 R4, [R0] ;  /* 0x0000000000047984 */ /* 0x001e220000000c00 */
        /* <DEDUP_REMOVED lines=17> */
[CC--:B------:R-:W-:Y:S01]  /*d460*/  FMUL.FTZ R59, R57.reuse, R83.reuse ;  /* 0x00000053393b7220 */ /* 0x0c0fe20000410000 */
[----:B------:R-:W-:Y:S01]  /*d470*/  FMUL.FTZ R61, R57, R60 ;  /* 0x0000003c393d7220 */ /* 0x000fe20000410000 */
[----:B------:R-:W-:Y:S02]  /*d480*/  HADD2.F32 R7, -RZ, R6.H0_H0 ;  /* 0x20000006ff077230 */ /* 0x000fe40000004100 */
[----:B------:R-:W-:Y:S01]  /*d490*/  FFMA.FTZ R86, R58, R86, R89 ;  /* 0x000000563a567223 */ /* 0x000fe20000010059 */
[----:B------:R-:W-:Y:S02]  /*d4a0*/  HADD2.F32 R4, -RZ, R5.H0_H0 ;  /* 0x20000005ff047230 */ /* 0x000fe40000004100 */
[C---:B------:R-:W-:Y:S01]  /*d4b0*/  FFMA.FTZ R59, R56.reuse, R60, -R59 ;  /* 0x0000003c383b7223 */ /* 0x040fe2000001083b */
[----:B------:R-:W-:Y:S02]  /*d4c0*/  HADD2.F32 R57, -RZ, R82.H1_H1 ;  /* 0x30000052ff397230 */ /* 0x000fe40000004100 */
[----:B------:R-:W-:Y:S01]  /*d4d0*/  FFMA.FTZ R56, R56, R83, R61 ;  /* 0x0000005338387223 */ /* 0x000fe2000001003d */
[----:B------:R-:W-:-:S02]  /*d4e0*/  HADD2.F32 R6, -RZ, R6.H1_H1 ;  /* 0x30000006ff067230 */ /* 0x000fc40000004100 */
[----:B------:R-:W-:Y:S02]  /*d4f0*/  HADD2.F32 R5, -RZ, R5.H1_H1 ;  /* 0x30000005ff057230 */ /* 0x000fe40000004100 */
[----:B------:R-:W-:Y:S02]  /*d500*/  HADD2.F32 R82, -RZ, R82.H0_H0 ;  /* 0x20000052ff527230 */ /* 0x000fe40000004100 */
[C---:B------:R-:W-:Y:S01]  /*d510*/  FMUL.FTZ R58, R6.reuse, R57 ;  /* 0x00000039063a7220 */ /* 0x040fe20000410000 */
[C---:B------:R-:W-:Y:S02]  /*d520*/  FMUL.FTZ R61, R5.reuse, R55 ;  /* 0x00000037053d7220 */ /* 0x040fe40000410000 */
[----:B------:R-:W-:Y:S01]  /*d530*/  FMUL.FTZ R60, R6, R82 ;  /* 0x00000052063c7220 */ /* 0x000fe20000410000 */
        /* <DEDUP_REMOVED lines=10> */
.L_x_6072:
[----:B------:R-:W-:Y:S05]  /*d5e0*/  BSYNC B2 ;  /* 0x0000000000027941 */ /* 0x000fea0003800000 */
.L_x_6071:
        /* <DEDUP_REMOVED lines=44> */
.L_x_6074:
[----:B------:R-:W-:Y:S05]  /*d8b0*/  BSYNC B2 ;  /* 0x0000000000027941 */ /* 0x000fea0003800000 */
.L_x_6073:
        /* <DEDUP_REMOVED lines=44> */
.L_x_6076:
[----:B------:R-:W-:Y:S05]  /*db80*/  BSYNC B2 ;  /* 0x0000000000027941 */ /* 0x000fea0003800000 */
.L_x_6075:
[----:B------:R-:W-:Y:S04]  /*db90*/  BSSY B2, `(.L_x_6077) ;  /* 0x000002c000027945 */ /* 0x000fe80003800000 */
[----:B------:R-:W-:Y:S05]  /*dba0*/  @P4 BRA `(.L_x_6078) ;  /* 0x0000000000a84947 */ /* 0x000fea0003800000 */
[----:B0123--:R-:W0:Y:S01]  /*dbb0*/  LDS.128 R4, [R3+0x1a400] ;  /* 0x01a4000003047984 */ /* 0x00fe220000000c00 */
[----:B------:R-:W-:Y:S01]  /*dbc0*/  SHF.R.U32.HI R47, RZ, 0x10, R43 ;  /* 0x00000010ff2f7819 */ /* 0x000fe2000001162b */
[----:B------:R-:W-:Y:S01]  /*dbd0*/  HADD2.F32 R46, -RZ, R71.H1_H1 ;  /* 0x30000047ff2e7230 */ /* 0x000fe20000004100 */
[--C-:B------:R-:W-:Y:S01]  /*dbe0*/  SHF.R.U32.HI R49, RZ, 0x10, R45.reuse ;  /* 0x00000010ff317819 */ /* 0x100fe2000001162d */
[--C-:B------:R-:W-:Y:S01]  /*dbf0*/  HADD2.F32 R48, -RZ, R70.reuse.H1_H1 ;  /* 0x30000046ff307230 */ /* 0x100fe20000004100 */
        /* <DEDUP_REMOVED lines=37> */
.L_x_6078:
[----:B------:R-:W-:Y:S05]  /*de50*/  BSYNC B2 ;  /* 0x0000000000027941 */ /* 0x000fea0003800000 */
.L_x_6077:
[----:B------:R-:W-:Y:S05]  /*de60*/  @P5 BRA `(.L_x_6068) ;  /* 0x0000000000a85947 */ /* 0x000fea0003800000 */
[----:B01234-:R-:W0:Y:S01]  /*de70*/  LDS.128 R4, [R0+0x8000] ;  /* 0x0080000000047984 */ /* 0x01fe220000000c00 */
[----:B------:R-:W-:Y:S01]  /*de80*/  SHF.R.U32.HI R43, RZ, 0x10, R37 ;  /* 0x00000010ff2b7819 */ /* 0x000fe20000011625 */
[----:B------:R-:W-:Y:S01]  /*de90*/  HADD2.F32 R42, -RZ, R66.H1_H1 ;  /* 0x30000042ff2a7230 */ /* 0x000fe20000004100 */
        /* <DEDUP_REMOVED lines=39> */
.L_x_6068:
[----:B------:R-:W-:Y:S05]  /*e110*/  BSYNC B1 ;  /* 0x0000000000017941 */ /* 0x000fea0003800000 */
.L_x_6067:
[----:B01234-:R-:W-:-:S04]  /*e120*/  IADD3 R4, R206, 0x40, RZ ;  /* 0x00000040ce047810 */ /* 0x01ffc80007ffe0ff */
        /* <DEDUP_REMOVED lines=53> */
.L_x_6081:
[----:B------:R-:W-:Y:S05]  /*e480*/  BSYNC B1 ;  /* 0x0000000000017941 */ /* 0x000fea0003800000 */
.L_x_6080:
[----:B------:R-:W-:Y:S04]  /*e490*/  BSSY B1, `(.L_x_6082) ;  /* 0x000002c000017945 */ /* 0x000fe80003800000 */
[----:B------:R-:W-:Y:S05]  /*e4a0*/  @P1 BRA `(.L_x_6083) ;  /* 0x0000000000a81947 */ /* 0x000fea0003800000 */
[----:B0-----:R-:W0:Y:S01]  /*e4b0*/  LDS.128 R4, [R0+0x2000] ;  /* 0x0020000000047984 */ /* 0x001e220000000c00 */
        /* <DEDUP_REMOVED lines=41> */
.L_x_6083:
[----:B------:R-:W-:Y:S05]  /*e750*/  BSYNC B1 ;  /* 0x0000000000017941 */ /* 0x000fea0003800000 */
.L_x_6082:
        /* <DEDUP_REMOVED lines=44> */
.L_x_6085:
[----:B------:R-:W-:Y:S05]  /*ea20*/  BSYNC B1 ;  /* 0x0000000000017941 */ /* 0x000fea0003800000 */
.L_x_6084:
        /* <DEDUP_REMOVED lines=44> */
.L_x_6087:
[----:B------:R-:W-:Y:S05]  /*ecf0*/  BSYNC B1 ;  /* 0x0000000000017941 */ /* 0x000fea0003800000 */
.L_x_6086:
        /* <DEDUP_REMOVED lines=44> */
.L_x_6089:
[----:B------:R-:W-:Y:S05]  /*efc0*/  BSYNC B1 ;  /* 0x0000000000017941 */ /* 0x000fea0003800000 */
.L_x_6088:
[----:B------:R-:W-:Y:S05]  /*efd0*/  @P5 BRA `(.L_x_6079) ;  /* 0x00000038008c5947 */ /* 0x000fea0003800000 */
[----:B01234-:R-:W0:Y:S01]  /*efe0*/  LDS.128 R4, [R0+0xa000] ;  /* 0x00a0000000047984 */ /* 0x01fe220000000c00 */
        /* <DEDUP_REMOVED lines=42> */
.L_x_6058:
[----:B------:R-:W0:Y:S01]  /*f290*/  LDC R28, c[0x0][0x448] ;  /* 0x00011200ff1c7b82 */ /* 0x000e220000000800 */
[----:B------:R-:W-:Y:S01]  /*f2a0*/  LEA.HI R33, R33, R30, RZ, 0x2 ;  /* 0x0000001e21217211 */ /* 0x000fe200078f10ff */
[----:B------:R-:W-:Y:S01]  /*f2b0*/  ULDC.64 UR4, c[0x0][0x3f8] ;  /* 0x0000fe0000047ab9 */ /* 0x000fe20000000a00 */
[----:B------:R-:W-:Y:S01]  /*f2c0*/  ULDC.64 UR6, c[0x0][0x408] ;  /* 0x0001020000067ab9 */ /* 0x000fe20000000a00 */
[----:B------:R-:W-:Y:S01]  /*f2d0*/  IMAD.MOV.U32 R6, RZ, RZ, R26 ;  /* 0x000000ffff067224 */ /* 0x000fe200078e001a */
[----:B------:R-:W-:Y:S01]  /*f2e0*/  LOP3.LUT R33, R33, 0xfffffffc, RZ, 0xc0, !PT ;  /* 0xfffffffc21217812 */ /* 0x000fe200078ec0ff */
[----:B------:R-:W-:-:S04]  /*f2f0*/  IMAD.MOV.U32 R7, RZ, RZ, R31 ;  /* 0x000000ffff077224 */ /* 0x000fc800078e001f */
[----:B------:R-:W-:-:S04]  /*f300*/  IMAD.IADD R0, R30, 0x1, -R33 ;  /* 0x000000011e007824 */ /* 0x000fc800078e0a21 */
[----:B------:R-:W-:Y:S01]  /*f310*/  IMAD R3, R0, 0x40, R64 ;  /* 0x0000004000037824 */ /* 0x000fe200078e0240 */
[----:B0-----:R-:W-:-:S13]  /*f320*/  ISETP.NE.AND P0, PT, R28, 0x1, PT ;  /* 0x000000011c00780c */ /* 0x001fda0003f05270 */
[----:B------:R-:W0:Y:S08]  /*f330*/  @P0 LDC R4, c[0x0][0x44c] ;  /* 0x00011300ff040b82 */ /* 0x000e300000000800 */
[----:B------:R-:W1:Y:S01]  /*f340*/  @P0 LDC R5, c[0x0][0x450] ;  /* 0x00011400ff050b82 */ /* 0x000e620000000800 */
[----:B0-----:R-:W-:-:S05]  /*f350*/  @P0 IMAD.HI.U32 R4, R3, R4, RZ ;  /* 0x0000000403040227 */ /* 0x001fca00078e00ff */
[----:B-1----:R-:W-:Y:S01]  /*f360*/  @P0 SHF.R.U32.HI R3, RZ, R5, R4 ;  /* 0x00000005ff030219 */ /* 0x002fe20000011604 */
[----:B------:R-:W-:Y:S01]  /*f370*/  IMAD.MOV.U32 R4, RZ, RZ, R24 ;  /* 0x000000ffff047224 */ /* 0x000fe200078e0018 */
        /* <DEDUP_REMOVED lines=12> */
[----:B------:R-:W-:Y:S01]  /*f440*/  UMOV UR4, 0xffffffff ;  /* 0xffffffff00047882 */ /* 0x000fe20000000000 */
[----:B------:R-:W-:Y:S02]  /*f450*/  LEA R3, P1, R6, UR6, 0x1 ;  /* 0x0000000606037c11 */ /* 0x000fe4000f8208ff */
[----:B------:R-:W-:Y:S02]  /*f460*/  IADD3 R61, R7, R61, RZ ;  /* 0x0000003d073d7210 */ /* 0x000fe40007ffe0ff */
[----:B------:R-:W-:-:S02]  /*f470*/  LEA.HI.X R21, R4, UR5, R21, 0x1, P0 ;  /* 0x0000000504157c11 */ /* 0x000fc400080f0c15 */
[----:B------:R-:W-:Y:S01]  /*f480*/  LEA.HI.X R61, R6, UR7, R61, 0x1, P1 ;  /* 0x00000007063d7c11 */ /* 0x000fe200088f0c3d */
[----:B------:R-:W-:Y:S06]  /*f490*/  BRA.DIV UR4, `(.L_x_6090) ;  /* 0x0000017e04bc7947 */ /* 0x000fec000b800000 */
[----:B------:R0:W1:Y:S04]  /*f4a0*/  SHFL.IDX PT, R5, R21, RZ, 0x1c1f ;  /* 0x001c1fff15057589 */ /* 0x00006800000e0000 */
[----:B------:R0:W2:Y:S04]  /*f4b0*/  SHFL.IDX PT, R4, R20, RZ, 0x1c1f ;  /* 0x001c1fff14047589 */ /* 0x0000a800000e0000 */
[----:B------:R0:W3:Y:S04]  /*f4c0*/  SHFL.IDX PT, R7, R61, RZ, 0x1c1f ;  /* 0x001c1fff3d077589 */ /* 0x0000e800000e0000 */
[----:B------:R0:W4:Y:S02]  /*f4d0*/  SHFL.IDX PT, R8, R3, RZ, 0x1c1f ;  /* 0x001c1fff03087589 */ /* 0x00012400000e0000 */
.L_x_6346:
        /* <DEDUP_REMOVED lines=17> */
[----:B--2---:R-:W-:Y:S01]  /*f5f0*/  IMAD.MOV.U32 R12, RZ, RZ, R4 ;  /* 0x000000ffff0c7224 */ /* 0x004fe200078e0004 */
[----:B------:R-:W-:Y:S01]  /*f600*/  ISETP.GE.AND P2, PT, R16, UR4, PT ;  /* 0x0000000410007c0c */ /* 0x000fe2000bf46270 */
[----:B-1----:R-:W-:Y:S01]  /*f610*/  IMAD.MOV.U32 R13, RZ, RZ, R5 ;  /* 0x000000ffff0d7224 */ /* 0x002fe200078e0005 */
[----:B------:R-:W-:Y:S02]  /*f620*/  ISETP.GE.AND P3, PT, R195, UR4, PT ;  /* 0x00000004c3007c0c */ /* 0x000fe4000bf66270 */
[----:B------:R-:W-:Y:S02]  /*f630*/  CS2R R28, SRZ ;  /* 0x00000000001c7805 */ /* 0x000fe4000001ff00 */
[----:B------:R-:W-:Y:S02]  /*f640*/  ISETP.GE.AND P4, PT, R194, UR4, PT ;  /* 0x00000004c2007c0c */ /* 0x000fe4000bf86270 */
[----:B------:R-:W-:-:S02]  /*f650*/  CS2R R30, SRZ ;  /* 0x00000000001e7805 */ /* 0x000fc4000001ff00 */
[----:B------:R-:W-:Y:S02]  /*f660*/  CS2R R40, SRZ ;  /* 0x0000000000287805 */ /* 0x000fe4000001ff00 */
[----:B------:R-:W-:Y:S02]  /*f670*/  CS2R R42, SRZ ;  /* 0x00000000002a7805 */ /* 0x000fe4000001ff00 */
[----:B------:R-:W-:Y:S01]  /*f680*/  CS2R R26, SRZ ;  /* 0x00000000001a7805 */ /* 0x000fe2000001ff00 */
[----:B------:R-:W-:Y:S01]  /*f690*/  ULDC.64 UR6, c[0x0][0x208] ;  /* 0x0000820000067ab9 */ /* 0x000fe20000000a00 */
[C---:B------:R-:W-:Y:S01]  /*f6a0*/  @!P2 IMAD.SHL.U32 R9, R16.reuse, 0x2, RZ ;  /* 0x000000021009a824 */ /* 0x040fe200078e00ff */
[----:B------:R-:W-:Y:S02]  /*f6b0*/  @!P2 SHF.L.U64.HI R32, R16, 0x1, R17 ;  /* 0x000000011020a819 */ /* 0x000fe40000010211 */
[----:B------:R-:W-:Y:S01]  /*f6c0*/  @!P3 SHF.L.U32 R15, R200, 0x3, RZ ;  /* 0x00000003c80fb819 */ /* 0x000fe200000006ff */
[----:B------:R-:W-:Y:S01]  /*f6d0*/  @!P4 IMAD.SHL.U32 R25, R201, 0x8, RZ ;  /* 0x00000008c919c824 */ /* 0x000fe200078e00ff */
[----:B------:R-:W-:-:S02]  /*f6e0*/  @!P2 IADD3 R4, P0, R4, R9, RZ ;  /* 0x000000090404a210 */ /* 0x000fc40007f1e0ff */
[----:B----4-:R-:W-:Y:S01]  /*f6f0*/  @!P2 IADD3 R6, P1, R8, R9, RZ ;  /* 0x000000090806a210 */ /* 0x010fe20007f3e0ff */
[----:B---3--:R-:W-:Y:S02]  /*f700*/  IMAD.MOV.U32 R9, RZ, RZ, R7 ;  /* 0x000000ffff097224 */ /* 0x008fe400078e0007 */
[----:B------:R-:W-:Y:S01]  /*f710*/  @!P3 IMAD.WIDE R10, R15, 0x2, R12 ;  /* 0x000000020f0ab825 */ /* 0x000fe200078e020c */
[----:B------:R-:W-:Y:S02]  /*f720*/  @!P2 IADD3.X R7, R7, R32, RZ, P1, !PT ;  /* 0x000000200707a210 */ /* 0x000fe40000ffe4ff */
[----:B------:R-:W-:Y:S01]  /*f730*/  CS2R R36, SRZ ;  /* 0x0000000000247805 */ /* 0x000fe2000001ff00 */
[----:B------:R-:W-:Y:S01]  /*f740*/  @!P3 IMAD.WIDE R14, R15, 0x2, R8 ;  /* 0x000000020f0eb825 */ /* 0x000fe200078e0208 */
[----:B------:R-:W-:Y:S02]  /*f750*/  CS2R R38, SRZ ;  /* 0x0000000000267805 */ /* 0x000fe4000001ff00 */
[----:B------:R-:W-:-:S02]  /*f760*/  CS2R R34, SRZ ;  /* 0x0000000000227805 */ /* 0x000fc4000001ff00 */
[----:B------:R-:W-:Y:S01]  /*f770*/  CS2R R44, SRZ ;  /* 0x00000000002c7805 */ /* 0x000fe2000001ff00 */
[C---:B------:R-:W-:Y:S01]  /*f780*/  @!P4 IMAD.WIDE R12, R25.reuse, 0x2, R12 ;  /* 0x00000002190cc825 */ /* 0x040fe200078e020c */
[----:B------:R-:W-:Y:S01]  /*f790*/  CS2R R46, SRZ ;  /* 0x00000000002e7805 */ /* 0x000fe2000001ff00 */
[----:B------:R1:W5:Y:S02]  /*f7a0*/  @!P3 LD.E.128 R28, desc[UR6][R10.64] ;  /* 0x000000060a1cb980 */ /* 0x000364000c101d00 */
[----:B------:R-:W-:Y:S01]  /*f7b0*/  @!P4 IMAD.WIDE R8, R25, 0x2, R8 ;  /* 0x000000021908c825 */ /* 0x000fe200078e0208 */
[----:B------:R-:W-:Y:S01]  /*f7c0*/  CS2R R24, SRZ ;  /* 0x0000000000187805 */ /* 0x000fe2000001ff00 */
[----:B------:R1:W5:Y:S02]  /*f7d0*/  @!P3 LD.E.128 R40, desc[UR6][R14.64] ;  /* 0x000000060e28b980 */ /* 0x000364000c101d00 */
[----:B------:R-:W-:Y:S01]  /*f7e0*/  @!P2 IMAD.X R5, R5, 0x1, R32, P0 ;  /* 0x000000010505a824 */ /* 0x000fe200000e0620 */
[----:B------:R-:W-:Y:S01]  /*f7f0*/  CS2R R32, SRZ ;  /* 0x0000000000207805 */ /* 0x000fe2000001ff00 */
[----:B------:R1:W5:Y:S04]  /*f800*/  @!P4 LD.E.128 R36, desc[UR6][R8.64] ;  /* 0x000000060824c980 */ /* 0x000368000c101d00 */
[----:B------:R1:W5:Y:S04]  /*f810*/  @!P4 LD.E.128 R24, desc[UR6][R12.64] ;  /* 0x000000060c18c980 */ /* 0x000368000c101d00 */
[----:B------:R1:W5:Y:S04]  /*f820*/  @!P2 LD.E.128 R32, desc[UR6][R4.64] ;  /* 0x000000060420a980 */ /* 0x000368000c101d00 */
[----:B------:R1:W5:Y:S02]  /*f830*/  @!P2 LD.E.128 R44, desc[UR6][R6.64] ;  /* 0x00000006062ca980 */ /* 0x000364000c101d00 */
.L_x_6092:
[----:B------:R-:W-:Y:S05]  /*f840*/  BSYNC B1 ;  /* 0x0000000000017941 */ /* 0x000fea0003800000 */
.L_x_6091:
[----:B-12--5:R-:W-:Y:S01]  /*f850*/  IMAD.MOV.U32 R4, RZ, RZ, R44 ;  /* 0x000000ffff047224 */ /* 0x026fe200078e002c */
[----:B---3--:R-:W-:Y:S01]  /*f860*/  MOV R7, R47 ;  /* 0x0000002f00077202 */ /* 0x008fe20000000f00 */
        /* <DEDUP_REMOVED lines=41> */
[----:B0-----:R-:W0:Y:S04]  /*fb00*/  SHFL.IDX PT, R21, R21, 0x1, 0x1c1f ;  /* 0x003c1f0015157f89 */ /* 0x001e2800000e0000 */
[----:B------:R-:W1:Y:S04]  /*fb10*/  SHFL.IDX PT, R20, R20, 0x1, 0x1c1f ;  /* 0x003c1f0014147f89 */ /* 0x000e6800000e0000 */
[----:B------:R-:W2:Y:S04]  /*fb20*/  SHFL.IDX PT, R61, R61, 0x1, 0x1c1f ;  /* 0x003c1f003d3d7f89 */ /* 0x000ea800000e0000 */
[----:B------:R3:W0:Y:S02]  /*fb30*/  SHFL.IDX PT, R62, R3, 0x1, 0x1c1f ;  /* 0x003c1f00033e7f89 */ /* 0x00062400000e0000 */
.L_x_6352:
        /* <DEDUP_REMOVED lines=16> */
[----:B0-----:R-:W-:Y:S01]  /*fc40*/  MOV R7, R21 ;  /* 0x0000001500077202 */ /* 0x001fe20000000f00 */
[----:B-1----:R-:W-:Y:S01]  /*fc50*/  IMAD.MOV.U32 R6, RZ, RZ, R20 ;  /* 0x000000ffff067224 */ /* 0x002fe200078e0014 */
[----:B------:R-:W-:Y:S01]  /*fc60*/  ISETP.GE.AND P2, PT, R16, UR4, PT ;  /* 0x0000000410007c0c */ /* 0x000fe2000bf46270 */
[----:B------:R-:W-:Y:S01]  /*fc70*/  IMAD.MOV.U32 R8, RZ, RZ, R62 ;  /* 0x000000ffff087224 */ /* 0x000fe200078e003e */
[----:B------:R-:W-:Y:S02]  /*fc80*/  ISETP.GE.AND P3, PT, R195, UR4, PT ;  /* 0x00000004c3007c0c */ /* 0x000fe4000bf66270 */
[----:B------:R-:W-:Y:S02]  /*fc90*/  CS2R R52, SRZ ;  /* 0x0000000000347805 */ /* 0x000fe4000001ff00 */
[----:B------:R-:W-:Y:S02]  /*fca0*/  ISETP.GE.AND P4, PT, R194, UR4, PT ;  /* 0x00000004c2007c0c */ /* 0x000fe4000bf86270 */
[----:B------:R-:W-:-:S02]  /*fcb0*/  CS2R R54, SRZ ;  /* 0x0000000000367805 */ /* 0x000fc4000001ff00 */
[----:B--2---:R-:W-:Y:S02]  /*fcc0*/  MOV R9, R61 ;  /* 0x0000003d00097202 */ /* 0x004fe40000000f00 */
[----:B------:R-:W-:Y:S02]  /*fcd0*/  CS2R R10, SRZ ;  /* 0x00000000000a7805 */ /* 0x000fe4000001ff00 */
[----:B------:R-:W-:Y:S02]  /*fce0*/  CS2R R56, SRZ ;  /* 0x0000000000387805 */ /* 0x000fe4000001ff00 */
[----:B------:R-:W-:Y:S01]  /*fcf0*/  CS2R R58, SRZ ;  /* 0x00000000003a7805 */ /* 0x000fe2000001ff00 */
[----:B------:R-:W-:Y:S01]  /*fd00*/  ULDC.64 UR6, c[0x0][0x208] ;  /* 0x0000820000067ab9 */ /* 0x000fe20000000a00 */
[C---:B---3--:R-:W-:Y:S01]  /*fd10*/  @!P2 IMAD.SHL.U32 R3, R16.reuse, 0x2, RZ ;  /* 0x000000021003a824 */ /* 0x048fe200078e00ff */
[----:B------:R-:W-:Y:S01]  /*fd20*/  @!P2 SHF.L.U64.HI R14, R16, 0x1, R17 ;  /* 0x00000001100ea819 */ /* 0x000fe20000010211 */
[----:B------:R-:W-:-:S02]  /*fd30*/  @!P3 IMAD.SHL.U32 R13, R200, 0x8, RZ ;  /* 0x00000008c80db824 */ /* 0x000fc400078e00ff */
[----:B------:R-:W-:Y:S01]  /*fd40*/  @!P4 IMAD.SHL.U32 R63, R201, 0x8, RZ ;  /* 0x00000008c93fc824 */ /* 0x000fe200078e00ff */
[-C--:B------:R-:W-:Y:S01]  /*fd50*/  @!P2 IADD3 R60, P1, R62, R3.reuse, RZ ;  /* 0x000000033e3ca210 */ /* 0x080fe20007f3e0ff */
[----:B------:R-:W-:Y:S01]  /*fd60*/  @!P3 IMAD.WIDE R4, R13, 0x2, R6 ;  /* 0x000000020d04b825 */ /* 0x000fe200078e0206 */
[----:B------:R-:W-:-:S03]  /*fd70*/  @!P2 IADD3 R20, P0, R20, R3, RZ ;  /* 0x000000031414a210 */ /* 0x000fc60007f1e0ff */
[----:B------:R-:W-:Y:S01]  /*fd80*/  @!P4 IMAD.WIDE R6, R63, 0x2, R6 ;  /* 0x000000023f06c825 */ /* 0x000fe200078e0206 */
[----:B------:R0:W5:Y:S03]  /*fd90*/  @!P3 LD.E.128 R52, desc[UR6][R4.64] ;  /* 0x000000060434b980 */ /* 0x000166000c101d00 */
[--C-:B------:R-:W-:Y:S01]  /*fda0*/  @!P3 IMAD.WIDE R12, R13, 0x2, R8.reuse ;  /* 0x000000020d0cb825 */ /* 0x100fe200078e0208 */
[----:B------:R1:W5:Y:S03]  /*fdb0*/  @!P4 LD.E.128 R56, desc[UR6][R6.64] ;  /* 0x000000060638c980 */ /* 0x000366000c101d00 */
[----:B------:R-:W-:Y:S01]  /*fdc0*/  @!P4 IMAD.WIDE R62, R63, 0x2, R8 ;  /* 0x000000023f3ec825 */ /* 0x000fe200078e0208 */
[----:B------:R-:W-:Y:S02]  /*fdd0*/  CS2R R8, SRZ ;  /* 0x0000000000087805 */ /* 0x000fe4000001ff00 */
[----:B------:R-:W-:-:S02]  /*fde0*/  CS2R R48, SRZ ;  /* 0x0000000000307805 */ /* 0x000fc4000001ff00 */
        /* <DEDUP_REMOVED lines=11> */
.L_x_6095:
[----:B------:R-:W-:Y:S05]  /*fea0*/  BSYNC B1 ;  /* 0x0000000000017941 */ /* 0x000fea0003800000 */
.L_x_6094:
[----:B--2-4-:R-:W3:Y:S01]  /*feb0*/  LDL R61, [R1+0x30] ;  /* 0x00003000013d7983 */ /* 0x014ee20000100800 */
[----:B-1---5:R-:W-:Y:S01]  /*fec0*/  IMAD.MOV.U32 R20, RZ, RZ, R4 ;  /* 0x000000ffff147224 */ /* 0x022fe200078e0004 */
[----:B0-----:R-:W-:Y:S01]  /*fed0*/  MOV R21, R5 ;  /* 0x0000000500157202 */ /* 0x001fe20000000f00 */
[----:B------:R-:W-:Y:S01]  /*fee0*/  IMAD.MOV.U32 R60, RZ, RZ, R7 ;  /* 0x000000ffff3c7224 */ /* 0x000fe200078e0007 */
[----:B------:R-:W-:Y:S01]  /*fef0*/  BSSY B1, `(.L_x_6096) ;  /* 0x000002c000017945 */ /* 0x000fe20003800000 */
        /* <DEDUP_REMOVED lines=11> */
[----:B------:R-:W-:-:S04]  /*ffb0*/  MOV R20, R12 ;  /* 0x0000000c00147202 */ /* 0x000fc80000000f00 */
[----:B------:R-:W-:Y:S02]  /*ffc0*/  PRMT R20, R20, 0x5410, R60 ;  /* 0x0000541014147816 */ /* 0x000fe4000000003c */
        /* <DEDUP_REMOVED lines=12> */
[----:B------:R-:W-:Y:S01]  /*10090*/  PRMT R69, R61, 0x7610, R69 ;  /* 0x000076103d457816 */ /* 0x000fe20000000045 */
[----:B------:R-:W-:-:S03]  /*100a0*/  IMAD.MOV.U32 R61, RZ, RZ, R49 ;  /* 0x000000ffff3d7224 */ /* 0x000fc600078e0031 */
[----:B------:R-:W-:Y:S02]  /*100b0*/  PRMT R69, R69, 0x5410, R3 ;  /* 0x0000541045457816 */ /* 0x000fe40000000003 */
[----:B------:R-:W-:Y:S01]  /*100c0*/  PRMT R88, R60, 0x5410, R61 ;  /* 0x000054103c587816 */ /* 0x000fe2000000003d */
[----:B------:R-:W-:Y:S01]  /*100d0*/  IMAD.MOV.U32 R60, RZ, RZ, R51 ;  /* 0x000000ffff3c7224 */ /* 0x000fe200078e0033 */
[----:B------:R-:W-:Y:S02]  /*100e0*/  MOV R61, R52 ;  /* 0x00000034003d7202 */ /* 0x000fe40000000f00 */
[----:B------:R-:W-:Y:S02]  /*100f0*/  VIADDMNMX R3, R65, -R220, 0x80, PT ;  /* 0x0000008041037446 */ /* 0x000fe400038009dc */
        /* <DEDUP_REMOVED lines=8> */
[----:B------:R-:W-:Y:S01]  /*10180*/  PRMT R70, R62, 0x5410, R63 ;  /* 0x000054103e467816 */ /* 0x000fe2000000003f */
[----:B------:R-:W-:Y:S01]  /*10190*/  IMAD.MOV.U32 R61, RZ, RZ, R59 ;  /* 0x000000ffff3d7224 */ /* 0x000fe200078e003b */
[----:B0-----:R-:W-:Y:S07]  /*101a0*/  @!P0 BRA `(.L_x_6097) ;  /* 0x0000017400608947 */ /* 0x001fee0003800000 */
.L_x_6353:
[----:B------:R-:W-:Y:S05]  /*101b0*/  BSYNC B1 ;  /* 0x0000000000017941 */ /* 0x000fea0003800000 */
.L_x_6096:
        /* <DEDUP_REMOVED lines=9> */
[----:B------:R-:W-:Y:S01]  /*10250*/  LEA.HI R62, R21, R0, RZ, 0x1d ;  /* 0x00000000153e7211 */ /* 0x000fe200078fe8ff */
[----:B------:R-:W-:Y:S01]  /*10260*/  HADD2.F32 R92, -RZ, R92.H0_H0 ;  /* 0x2000005cff5c7230 */ /* 0x000fe20000004100 */
[----:B------:R-:W-:Y:S01]  /*10270*/  LOP3.LUT R61, R215, 0x38, R16, 0xf8, !PT ;  /* 0x00000038d73d7812 */ /* 0x000fe200078ef810 */
[----:B------:R-:W-:Y:S01]  /*10280*/  HADD2.F32 R98, -RZ, R98.H0_H0 ;  /* 0x20000062ff627230 */ /* 0x000fe20000004100 */
[----:B------:R-:W-:Y:S02]  /*10290*/  SHF.R.S32.HI R63, RZ, 0x1f, R62 ;  /* 0x0000001fff3f7819 */ /* 0x000fe4000001143e */
[----:B------:R-:W-:Y:S02]  /*102a0*/  SHF.L.U32 R64, R62, 0x3, RZ ;  /* 0x000000033e407819 */ /* 0x000fe400000006ff */
[----:B------:R-:W-:Y:S02]  /*102b0*/  LEA.HI R62, R63, R62, RZ, 0x3 ;  /* 0x0000003e3f3e7211 */ /* 0x000fe400078f18ff */
[----:B------:R-:W-:-:S02]  /*102c0*/  LOP3.LUT R63, R215, 0x38, R64, 0xf8, !PT ;  /* 0x00000038d73f7812 */ /* 0x000fc400078ef840 */
[-C--:B------:R-:W-:Y:S01]  /*102d0*/  LOP3.LUT R60, R61, R216.reuse, RZ, 0x3c, !PT ;  /* 0x000000d83d3c7212 */ /* 0x080fe200078e3cff */
[----:B------:R-:W-:Y:S01]  /*102e0*/  IMAD.SHL.U32 R62, R62, 0x400, RZ ;  /* 0x000004003e3e7824 */ /* 0x000fe200078e00ff */
[----:B------:R-:W-:Y:S02]  /*102f0*/  LOP3.LUT R65, R63, R216, RZ, 0x3c, !PT ;  /* 0x000000d83f417212 */ /* 0x000fe400078e3cff */
[--C-:B------:R-:W-:Y:S01]  /*10300*/  SHF.R.U64 R44, R44, 0x10, R45.reuse ;  /* 0x000000102c2c7819 */ /* 0x100fe2000000122d */
[----:B------:R-:W-:Y:S01]  /*10310*/  IMAD.IADD R61, R217, 0x1, R60 ;  /* 0x00000001d93d7824 */ /* 0x000fe200078e023c */
[----:B------:R-:W-:Y:S02]  /*10320*/  LOP3.LUT R64, R62, 0x7fffe000, RZ, 0xc0, !PT ;  /* 0x7fffe0003e407812 */ /* 0x000fe400078ec0ff */
[----:B------:R-:W-:Y:S01]  /*10330*/  SHF.R.U32.HI R45, RZ, 0x10, R45 ;  /* 0x00000010ff2d7819 */ /* 0x000fe2000001162d */
[----:B------:R-:W-:Y:S01]  /*10340*/  IMAD R72, R61, 0x2, R18 ;  /* 0x000000023d487824 */ /* 0x000fe200078e0212 */
[----:B------:R-:W-:-:S02]  /*10350*/  IADD3 R65, R65, R64, R217 ;  /* 0x0000004041417210 */ /* 0x000fc40007ffe0d9 */
[--C-:B------:R-:W-:Y:S01]  /*10360*/  SHF.R.U64 R34, R34, 0x10, R35.reuse ;  /* 0x0000001022227819 */ /* 0x100fe20000001223 */
[----:B------:R-:W-:Y:S01]  /*10370*/  HADD2.F32 R45, -RZ, R45.H0_H0 ;  /* 0x2000002dff2d7230 */ /* 0x000fe20000004100 */
[----:B------:R-:W-:Y:S01]  /*10380*/  LEA R73, R65, R18, 0x1 ;  /* 0x0000001241497211 */ /* 0x000fe200078e08ff */
[----:B------:R-:W0:Y:S01]  /*10390*/  LDS.128 R60, [R72+0x12400] ;  /* 0x01240000483c7984 */ /* 0x000e220000000c00 */
[----:B------:R-:W-:Y:S02]  /*103a0*/  SHF.R.U32.HI R82, RZ, 0x10, R35 ;  /* 0x00000010ff527819 */ /* 0x000fe40000011623 */
[----:B------:R-:W-:Y:S01]  /*103b0*/  SHF.R.U64 R35, R46, 0x10, R47 ;  /* 0x000000102e237819 */ /* 0x000fe2000000122f */
[----:B------:R-:W1:Y:S01]  /*103c0*/  LDS.128 R64, [R73+0x12400] ;  /* 0x0124000049407984 */ /* 0x000e620000000c00 */
[----:B------:R-:W-:Y:S01]  /*103d0*/  SHF.R.U64 R32, R32, 0x10, R33 ;  /* 0x0000001020207819 */ /* 0x000fe20000001221 */
[----:B------:R-:W-:Y:S01]  /*103e0*/  HADD2.F32 R106, -RZ, R82.H0_H0 ;  /* 0x20000052ff6a7230 */ /* 0x000fe20000004100 */
[----:B------:R-:W-:-:S02]  /*103f0*/  SHF.R.U32.HI R46, RZ, 0x10, R47 ;  /* 0x00000010ff2e7819 */ /* 0x000fc4000001162f */
[----:B------:R-:W-:-:S05]  /*10400*/  SHF.R.U32.HI R33, RZ, 0x10, R33 ;  /* 0x00000010ff217819 */ /* 0x000fca0000011621 */
[----:B------:R-:W-:Y:S02]  /*10410*/  HADD2.F32 R33, -RZ, R33.H0_H0 ;  /* 0x20000021ff217230 */ /* 0x000fe40000004100 */
[--C-:B0-----:R-:W-:Y:S02]  /*10420*/  HADD2.F32 R47, -RZ, R61.reuse.H0_H0 ;  /* 0x2000003dff2f7230 */ /* 0x101fe40000004100 */
[----:B------:R-:W-:Y:S02]  /*10430*/  HADD2.F32 R83, -RZ, R61.H1_H1 ;  /* 0x3000003dff537230 */ /* 0x000fe40000004100 */
[--C-:B-1----:R-:W-:Y:S02]  /*10440*/  HADD2.F32 R99, -RZ, R65.reuse.H0_H0 ;  /* 0x20000041ff637230 */ /* 0x102fe40000004100 */
[----:B------:R-:W-:Y:S02]  /*10450*/  HADD2.F32 R90, -RZ, R65.H1_H1 ;  /* 0x30000041ff5a7230 */ /* 0x000fe40000004100 */
[----:B------:R-:W-:-:S02]  /*10460*/  HADD2.F32 R65, -RZ, R64.H0_H0 ;  /* 0x20000040ff417230 */ /* 0x000fc40000004100 */
[C---:B------:R-:W-:Y:S01]  /*10470*/  FMUL.FTZ R100, R99.reuse, R92 ;  /* 0x0000005c63647220 */ /* 0x040fe20000410000 */
[-C--:B------:R-:W-:Y:S01]  /*10480*/  FMUL.FTZ R102, R99, R98.reuse ;  /* 0x0000006263667220 */ /* 0x080fe20000410000 */
[----:B------:R-:W-:Y:S02]  /*10490*/  HADD2.F32 R61, -RZ, R60.H0_H0 ;  /* 0x2000003cff3d7230 */ /* 0x000fe40000004100 */
[C---:B------:R-:W-:Y:S01]  /*104a0*/  FFMA.FTZ R98, R47.reuse, R98, -R100 ;  /* 0x000000622f627223 */ /* 0x040fe20000010864 */
[----:B------:R-:W-:Y:S02]  /*104b0*/  HADD2.F32 R100, -RZ, R104.H0_H0 ;  /* 0x20000068ff647230 */ /* 0x000fe40000004100 */
[C---:B------:R-:W-:Y:S01]  /*104c0*/  FMUL.FTZ R104, R90.reuse, R45 ;  /* 0x0000002d5a687220 */ /* 0x040fe20000410000 */
        /* <DEDUP_REMOVED lines=8> */
[C---:B------:R-:W-:Y:S01]  /*10550*/  FFMA.FTZ R104, R61.reuse, R102, -R104 ;  /* 0x000000663d687223 */ /* 0x040fe20000010868 */
[----:B------:R-:W-:Y:S02]  /*10560*/  HADD2.F32 R97, -RZ, R67.H0_H0 ;  /* 0x20000043ff617230 */ /* 0x000fe40000004100 */
[----:B------:R-:W-:Y:S01]  /*10570*/  FFMA.FTZ R65, R61, R100, R65 ;  /* 0x000000643d417223 */ /* 0x000fe20000010041 */
[----:B------:R-:W-:Y:S02]  /*10580*/  HADD2.F32 R103, -RZ, R103.H0_H0 ;  /* 0x20000067ff677230 */ /* 0x000fe40000004100 */
[----:B------:R-:W-:Y:S01]  /*10590*/  FMUL.FTZ R61, R91, R47 ;  /* 0x0000002f5b3d7220 */ /* 0x000fe20000410000 */
[----:B------:R-:W-:-:S02]  /*105a0*/  HADD2.F32 R102, -RZ, R101.H0_H0 ;  /* 0x20000065ff667230 */ /* 0x000fc40000004100 */
[----:B------:R-:W-:Y:S01]  /*105b0*/  FFMA.FTZ R45, R83, R45, R90 ;  /* 0x0000002d532d7223 */ /* 0x000fe2000001005a */
[----:B------:R-:W-:Y:S02]  /*105c0*/  HADD2.F32 R100, -RZ, R101.H1_H1 ;  /* 0x30000065ff647230 */ /* 0x000fe40000004100 */
[----:B------:R-:W-:Y:S01]  /*105d0*/  FMUL.FTZ R91, R91, R103 ;  /* 0x000000675b5b7220 */ /* 0x000fe20000410000 */
[----:B------:R-:W-:Y:S02]  /*105e0*/  HADD2.F32 R84, -RZ, R62.H0_H0 ;  /* 0x2000003eff547230 */ /* 0x000fe40000004100 */
[C---:B------:R-:W-:Y:S01]  /*105f0*/  FMUL.FTZ R82, R97.reuse, R102 ;  /* 0x0000006661527220 */ /* 0x040fe20000410000 */
[----:B------:R-:W-:Y:S02]  /*10600*/  HADD2.F32 R85, -RZ, R63.H0_H0 ;  /* 0x2000003fff557230 */ /* 0x000fe40000004100 */
[----:B------:R-:W-:Y:S01]  /*10610*/  FMUL.FTZ R97, R97, R100 ;  /* 0x0000006461617220 */ /* 0x000fe20000410000 */
[----:B------:R-:W-:-:S02]  /*10620*/  HADD2.F32 R67, -RZ, R67.H1_H1 ;  /* 0x30000043ff437230 */ /* 0x000fc40000004100 */
[C---:B------:R-:W-:Y:S01]  /*10630*/  FFMA.FTZ R61, R84.reuse, R103, -R61 ;  /* 0x00000067543d7223 */ /* 0x040fe2000001083d */
[----:B------:R-:W-:Y:S02]  /*10640*/  HADD2.F32 R90, -RZ, R46.H0_H0 ;  /* 0x2000002eff5a7230 */ /* 0x000fe40000004100 */
[----:B------:R-:W-:Y:S01]  /*10650*/  FFMA.FTZ R46, R84, R47, R91 ;  /* 0x0000002f542e7223 */ /* 0x000fe2000001005b */
[----:B------:R-:W-:Y:S02]  /*10660*/  HADD2.F32 R63, -RZ, R63.H1_H1 ;  /* 0x3000003fff3f7230 */ /* 0x000fe40000004100 */
        /* <DEDUP_REMOVED lines=18> */
[----:B------:R-:W-:Y:S01]  /*10790*/  F2FP.F16.F32.PACK_AB R33, R33, R98 ;  /* 0x000000622121723e */ /* 0x000fe200000000ff */
        /* <DEDUP_REMOVED lines=13> */
.L_x_6101:
[----:B------:R-:W-:Y:S05]  /*10870*/  BSYNC B2 ;  /* 0x0000000000027941 */ /* 0x000fea0003800000 */
.L_x_6100:
[----:B------:R-:W-:Y:S04]  /*10880*/  BSSY B2, `(.L_x_6102) ;  /* 0x000006b000027945 */ /* 0x000fe80003800000 */
[----:B------:R-:W-:Y:S05]  /*10890*/  @P1 BRA `(.L_x_6103) ;  /* 0x0000000400a41947 */ /* 0x000fea0003800000 */
[----:B0-----:R-:W2:Y:S01]  /*108a0*/  LDL R32, [R1+0x38] ;  /* 0x0000380001207983 */ /* 0x001ea20000100800 */
[----:B------:R-:W-:Y:S01]  /*108b0*/  SHF.R.U32.HI R83, RZ, 0x10, R41 ;  /* 0x00000010ff537819 */ /* 0x000fe20000011629 */
[----:B------:R-:W-:Y:S01]  /*108c0*/  HADD2.F32 R90, -RZ, R93.H1_H1 ;  /* 0x3000005dff5a7230 */ /* 0x000fe20000004100 */
[--C-:B------:R-:W-:Y:S01]  /*108d0*/  SHF.R.U32.HI R62, RZ, 0x10, R29.reuse ;  /* 0x00000010ff3e7819 */ /* 0x100fe2000001161d */
[----:B------:R-:W-:Y:S01]  /*108e0*/  HADD2.F32 R84, -RZ, R95.H1_H1 ;  /* 0x3000005fff547230 */ /* 0x000fe20000004100 */
[----:B------:R-:W-:Y:S01]  /*108f0*/  SHF.R.U64 R28, R28, 0x10, R29 ;  /* 0x000000101c1c7819 */ /* 0x000fe2000000121d */
[----:B------:R-:W-:Y:S01]  /*10900*/  HADD2.F32 R83, -RZ, R83.H0_H0 ;  /* 0x20000053ff537230 */ /* 0x000fe20000004100 */
[----:B------:R-:W-:Y:S01]  /*10910*/  SHF.R.U64 R29, R40, 0x10, R41 ;  /* 0x00000010281d7819 */ /* 0x000fe20000001229 */
[----:B------:R-:W-:Y:S01]  /*10920*/  HADD2.F32 R62, -RZ, R62.H0_H0 ;  /* 0x2000003eff3e7230 */ /* 0x000fe20000004100 */
[--C-:B------:R-:W-:Y:S01]  /*10930*/  SHF.R.U64 R30, R30, 0x10, R31.reuse ;  /* 0x000000101e1e7819 */ /* 0x100fe2000000121f */
[----:B------:R-:W-:Y:S01]  /*10940*/  HADD2.F32 R93, -RZ, R93.H0_H0 ;  /* 0x2000005dff5d7230 */ /* 0x000fe20000004100 */
[----:B------:R-:W-:Y:S01]  /*10950*/  SHF.R.U32.HI R40, RZ, 0x10, R31 ;  /* 0x00000010ff287819 */ /* 0x000fe2000001161f */
[----:B------:R-:W-:Y:S01]  /*10960*/  HADD2.F32 R95, -RZ, R95.H0_H0 ;  /* 0x2000005fff5f7230 */ /* 0x000fe20000004100 */
        /* <DEDUP_REMOVED lines=11> */
[----:B------:R-:W-:Y:S01]  /*10a20*/  SHF.R.S32.HI R33, RZ, 0x1f, R32 ;  /* 0x0000001fff217819 */ /* 0x000fe20000011420 */
[----:B------:R-:W-:Y:S01]  /*10a30*/  IMAD.SHL.U32 R34, R32, 0x8, RZ ;  /* 0x0000000820227824 */ /* 0x000fe200078e00ff */
[----:B------:R-:W-:-:S02]  /*10a40*/  LOP3.LUT R44, R44, 0xffffe000, RZ, 0xc0, !PT ;  /* 0xffffe0002c2c7812 */ /* 0x000fc400078ec0ff */
[----:B------:R-:W-:Y:S02]  /*10a50*/  LEA.HI R32, R33, R32, RZ, 0x3 ;  /* 0x0000002021207211 */ /* 0x000fe400078f18ff */
[----:B------:R-:W-:Y:S02]  /*10a60*/  LOP3.LUT R35, R35, R216, RZ, 0x3c, !PT ;  /* 0x000000d823237212 */ /* 0x000fe400078e3cff */
[----:B------:R-:W-:Y:S01]  /*10a70*/  LOP3.LUT R33, R215, 0x38, R34, 0xf8, !PT ;  /* 0x00000038d7217812 */ /* 0x000fe200078ef822 */
[----:B------:R-:W-:Y:S01]  /*10a80*/  IMAD.SHL.U32 R32, R32, 0x400, RZ ;  /* 0x0000040020207824 */ /* 0x000fe200078e00ff */
[----:B------:R-:W-:Y:S02]  /*10a90*/  IADD3 R35, R35, R44, R217 ;  /* 0x0000002c23237210 */ /* 0x000fe40007ffe0d9 */
[----:B------:R-:W-:Y:S02]  /*10aa0*/  LOP3.LUT R45, R33, R216, RZ, 0x3c, !PT ;  /* 0x000000d8212d7212 */ /* 0x000fe400078e3cff */
[----:B------:R-:W-:-:S02]  /*10ab0*/  LOP3.LUT R44, R32, 0x7fffe000, RZ, 0xc0, !PT ;  /* 0x7fffe000202c7812 */ /* 0x000fc400078ec0ff */
[----:B------:R-:W-:Y:S02]  /*10ac0*/  LEA R60, R35, UR4, 0x1 ;  /* 0x00000004233c7c11 */ /* 0x000fe4000f8e08ff */
[----:B------:R-:W-:-:S03]  /*10ad0*/  IADD3 R45, R45, R44, R217 ;  /* 0x0000002c2d2d7210 */ /* 0x000fc60007ffe0d9 */
[----:B------:R-:W0:Y:S01]  /*10ae0*/  LDS.128 R32, [R60] ;  /* 0x000000003c207984 */ /* 0x000e220000000c00 */
[----:B------:R-:W-:-:S05]  /*10af0*/  LEA R61, R45, R18, 0x1 ;  /* 0x000000122d3d7211 */ /* 0x000fca00078e08ff */
[----:B------:R-:W1:Y:S01]  /*10b00*/  LDS.128 R44, [R61+0x12400] ;  /* 0x012400003d2c7984 */ /* 0x000e620000000c00 */
[--C-:B0-----:R-:W-:Y:S02]  /*10b10*/  HADD2.F32 R67, -RZ, R33.reuse.H0_H0 ;  /* 0x20000021ff437230 */ /* 0x101fe40000004100 */
[----:B------:R-:W-:Y:S02]  /*10b20*/  HADD2.F32 R65, -RZ, R33.H1_H1 ;  /* 0x30000021ff417230 */ /* 0x000fe40000004100 */
[----:B------:R-:W-:Y:S02]  /*10b30*/  HADD2.F32 R43, -RZ, R32.H0_H0 ;  /* 0x20000020ff2b7230 */ /* 0x000fe40000004100 */
[--C-:B-1----:R-:W-:Y:S02]  /*10b40*/  HADD2.F32 R73, -RZ, R45.reuse.H0_H0 ;  /* 0x2000002dff497230 */ /* 0x102fe40000004100 */
[----:B------:R-:W-:Y:S02]  /*10b50*/  HADD2.F32 R82, -RZ, R45.H1_H1 ;  /* 0x3000002dff527230 */ /* 0x000fe40000004100 */
[----:B------:R-:W-:-:S02]  /*10b60*/  HADD2.F32 R72, -RZ, R44.H0_H0 ;  /* 0x2000002cff487230 */ /* 0x000fc40000004100 */
[C---:B------:R-:W-:Y:S01]  /*10b70*/  FMUL.FTZ R92, R73.reuse, R90 ;  /* 0x0000005a495c7220 */ /* 0x040fe20000410000 */
[-C--:B------:R-:W-:Y:S01]  /*10b80*/  FMUL.FTZ R98, R73, R84.reuse ;  /* 0x0000005449627220 */ /* 0x080fe20000410000 */
[--C-:B------:R-:W-:Y:S02]  /*10b90*/  HADD2.F32 R64, -RZ, R47.reuse.H0_H0 ;  /* 0x2000002fff407230 */ /* 0x100fe40000004100 */
[C---:B------:R-:W-:Y:S01]  /*10ba0*/  FFMA.FTZ R45, R67.reuse, R84, -R92 ;  /* 0x00000054432d7223 */ /* 0x040fe2000001085c */
[----:B------:R-:W-:Y:S02]  /*10bb0*/  HADD2.F32 R63, -RZ, R47.H1_H1 ;  /* 0x3000002fff3f7230 */ /* 0x000fe40000004100 */
[C---:B------:R-:W-:Y:S01]  /*10bc0*/  FMUL.FTZ R84, R82.reuse, R83 ;  /* 0x0000005352547220 */ /* 0x040fe20000410000 */
[----:B------:R-:W-:Y:S01]  /*10bd0*/  FFMA.FTZ R47, R67, R90, R98 ;  /* 0x0000005a432f7223 */ /* 0x000fe20000010062 */
[----:B------:R-:W-:Y:S01]  /*10be0*/  FMUL.FTZ R90, R82, R62 ;  /* 0x0000003e525a7220 */ /* 0x000fe20000410000 */
[----:B------:R-:W-:-:S02]  /*10bf0*/  HADD2.F32 R66, -RZ, R46.H0_H0 ;  /* 0x2000002eff427230 */ /* 0x000fc40000004100 */
[C---:B------:R-:W-:Y:S01]  /*10c00*/  FMUL.FTZ R82, R72.reuse, R93 ;  /* 0x0000005d48527220 */ /* 0x040fe20000410000 */
[----:B------:R-:W-:Y:S02]  /*10c10*/  HADD2.F32 R73, -RZ, R94.H0_H0 ;  /* 0x2000005eff497230 */ /* 0x000fe40000004100 */
[C---:B------:R-:W-:Y:S01]  /*10c20*/  FFMA.FTZ R62, R65.reuse, R62, -R84 ;  /* 0x0000003e413e7223 */ /* 0x040fe20000010854 */
[----:B------:R-:W-:Y:S01]  /*10c30*/  FMUL.FTZ R84, R72, R95 ;  /* 0x0000005f48547220 */ /* 0x000fe20000410000 */
[----:B------:R-:W-:Y:S01]  /*10c40*/  FFMA.FTZ R72, R65, R83, R90 ;  /* 0x0000005341487223 */ /* 0x000fe2000001005a */
[----:B------:R-:W-:Y:S02]  /*10c50*/  HADD2.F32 R67, -RZ, R96.H0_H0 ;  /* 0x20000060ff437230 */ /* 0x000fe40000004100 */
[----:B------:R-:W-:Y:S01]  /*10c60*/  FFMA.FTZ R65, R43, R95, -R82 ;  /* 0x0000005f2b417223 */ /* 0x000fe20000010852 */
[----:B------:R-:W-:Y:S02]  /*10c70*/  HADD2.F32 R41, -RZ, R34.H0_H0 ;  /* 0x20000022ff297230 */ /* 0x000fe40000004100 */
[----:B------:R-:W-:Y:S01]  /*10c80*/  FMUL.FTZ R82, R66, R73 ;  /* 0x0000004942527220 */ /* 0x000fe20000410000 */
[----:B------:R-:W-:-:S02]  /*10c90*/  HADD2.F32 R96, -RZ, R96.H1_H1 ;  /* 0x30000060ff607230 */ /* 0x000fc40000004100 */
[----:B------:R-:W-:Y:S01]  /*10ca0*/  FFMA.FTZ R43, R43, R93, R84 ;  /* 0x0000005d2b2b7223 */ /* 0x000fe20000010054 */
[----:B------:R-:W-:Y:S02]  /*10cb0*/  HADD2.F32 R94, -RZ, R94.H1_H1 ;  /* 0x3000005eff5e7230 */ /* 0x000fe40000004100 */
[-C--:B------:R-:W-:Y:S01]  /*10cc0*/  FMUL.FTZ R84, R66, R67.reuse ;  /* 0x0000004342547220 */ /* 0x080fe20000410000 */
[--C-:B------:R-:W-:Y:S02]  /*10cd0*/  HADD2.F32 R33, -RZ, R35.reuse.H0_H0 ;  /* 0x20000023ff217230 */ /* 0x100fe40000004100 */
[C---:B------:R-:W-:Y:S01]  /*10ce0*/  FFMA.FTZ R66, R41.reuse, R67, -R82 ;  /* 0x0000004329427223 */ /* 0x040fe20000010852 */
[C---:B------:R-:W-:Y:S01]  /*10cf0*/  FMUL.FTZ R67, R64.reuse, R96 ;  /* 0x0000006040437220 */ /* 0x040fe20000410000 */
[----:B------:R-:W-:Y:S01]  /*10d00*/  FMUL.FTZ R82, R64, R94 ;  /* 0x0000005e40527220 */ /* 0x000fe20000410000 */
[----:B------:R-:W-:Y:S01]  /*10d10*/  FFMA.FTZ R41, R41, R73, R84 ;  /* 0x0000004929297223 */ /* 0x000fe20000010054 */
[----:B------:R-:W-:-:S02]  /*10d20*/  HADD2.F32 R35, -RZ, R35.H1_H1 ;  /* 0x30000023ff237230 */ /* 0x000fc40000004100 */
[----:B------:R-:W-:Y:S01]  /*10d30*/  FMUL.FTZ R64, R63, R42 ;  /* 0x0000002a3f407220 */ /* 0x000fe20000410000 */
[C---:B------:R-:W-:Y:S01]  /*10d40*/  FFMA.FTZ R82, R33.reuse, R96, -R82 ;  /* 0x0000006021527223 */ /* 0x040fe20000010852 */
[----:B------:R-:W-:Y:S01]  /*10d50*/  FFMA.FTZ R94, R33, R94, R67 ;  /* 0x0000005e215e7223 */ /* 0x000fe20000010043 */
[-C--:B------:R-:W-:Y:S01]  /*10d60*/  FMUL.FTZ R84, R63, R40.reuse ;  /* 0x000000283f547220 */ /* 0x080fe20000410000 */
[----:B------:R-:W-:Y:S02]  /*10d70*/  HADD2.F32 R44, -RZ, R44.H1_H1 ;  /* 0x3000002cff2c7230 */ /* 0x000fe40000004100 */
[C---:B------:R-:W-:Y:S01]  /*10d80*/  FFMA.FTZ R73, R35.reuse, R40, -R64 ;  /* 0x0000002823497223 */ /* 0x040fe20000010840 */
[----:B------:R-:W-:Y:S02]  /*10d90*/  HADD2.F32 R46, -RZ, R46.H1_H1 ;  /* 0x3000002eff2e7230 */ /* 0x000fe40000004100 */
[----:B------:R-:W-:Y:S01]  /*10da0*/  FFMA.FTZ R83, R35, R42, R84 ;  /* 0x0000002a23537223 */ /* 0x000fe20000010054 */
[----:B------:R-:W-:-:S02]  /*10db0*/  HADD2.F32 R33, -RZ, R29.H0_H0 ;  /* 0x2000001dff217230 */ /* 0x000fc40000004100 */
[----:B------:R-:W-:Y:S02]  /*10dc0*/  HADD2.F32 R63, -RZ, R31.H0_H0 ;  /* 0x2000001fff3f7230 */ /* 0x000fe40000004100 */
        /* <DEDUP_REMOVED lines=22> */
.L_x_6103:
[----:B------:R-:W-:Y:S05]  /*10f30*/  BSYNC B2 ;  /* 0x0000000000027941 */ /* 0x000fea0003800000 */
.L_x_6102:
[----:B------:R-:W-:Y:S05]  /*10f40*/  @P2 BRA `(.L_x_6099) ;  /* 0x0000000400a42947 */ /* 0x000fea0003800000 */
[----:B-1----:R-:W2:Y:S01]  /*10f50*/  LDL R28, [R1+0x38] ;  /* 0x00003800011c7983 */ /* 0x002ea20000100800 */
[----:B------:R-:W-:Y:S01]  /*10f60*/  SHF.R.S32.HI R29, RZ, 0x1f, R194 ;  /* 0x0000001fff1d7819 */ /* 0x000fe200000114c2 */
[----:B------:R-:W-:Y:S01]  /*10f70*/  HADD2.F32 R60, -RZ, R78.H1_H1 ;  /* 0x3000004eff3c7230 */ /* 0x000fe20000004100 */
[----:B------:R-:W-:Y:S01]  /*10f80*/  LEA.HI R21, R21, R201, RZ, 0x1d ;  /* 0x000000c915157211 */ /* 0x000fe200078fe8ff */
[----:B0-----:R-:W-:Y:S01]  /*10f90*/  HADD2.F32 R47, -RZ, R80.H1_H1 ;  /* 0x30000050ff2f7230 */ /* 0x001fe20000004100 */
[----:B------:R-:W-:Y:S01]  /*10fa0*/  LEA.HI R30, R29, R194, RZ, 0x6 ;  /* 0x000000c21d1e7211 */ /* 0x000fe200078f30ff */
[----:B------:R-:W-:Y:S01]  /*10fb0*/  HADD2.F32 R78, -RZ, R78.H0_H0 ;  /* 0x2000004eff4e7230 */ /* 0x000fe20000004100 */
[--C-:B------:R-:W-:Y:S01]  /*10fc0*/  SHF.R.U64 R24, R24, 0x10, R25.reuse ;  /* 0x0000001018187819 */ /* 0x100fe20000001219 */
[----:B------:R-:W-:Y:S01]  /*10fd0*/  HADD2.F32 R80, -RZ, R80.H0_H0 ;  /* 0x20000050ff507230 */ /* 0x000fe20000004100 */
[----:B------:R-:W-:Y:S01]  /*10fe0*/  SHF.R.U32.HI R62, RZ, 0x10, R25 ;  /* 0x00000010ff3e7819 */ /* 0x000fe20000011619 */
[----:B------:R-:W-:Y:S01]  /*10ff0*/  IMAD.SHL.U32 R31, R30, 0x80, RZ ;  /* 0x000000801e1f7824 */ /* 0x000fe200078e00ff */
[----:B------:R-:W-:Y:S01]  /*11000*/  SHF.R.S32.HI R30, RZ, 0x1f, R21 ;  /* 0x0000001fff1e7819 */ /* 0x000fe20000011415 */
[----:B------:R-:W-:Y:S01]  /*11010*/  HADD2.F32 R24, -RZ, R24.H0_H0 ;  /* 0x20000018ff187230 */ /* 0x000fe20000004100 */
[----:B------:R-:W-:-:S02]  /*11020*/  SHF.R.U64 R25, R26, 0x10, R27 ;  /* 0x000000101a197819 */ /* 0x000fc4000000121b */
[----:B------:R-:W-:Y:S02]  /*11030*/  LEA.HI R30, R30, R21, RZ, 0x3 ;  /* 0x000000151e1e7211 */ /* 0x000fe400078f18ff */
[----:B------:R-:W-:Y:S01]  /*11040*/  LOP3.LUT R32, R31, 0xffffe000, RZ, 0xc0, !PT ;  /* 0xffffe0001f207812 */ /* 0x000fe200078ec0ff */
[----:B------:R-:W-:Y:S01]  /*11050*/  HADD2.F32 R25, -RZ, R25.H0_H0 ;  /* 0x20000019ff197230 */ /* 0x000fe20000004100 */
[----:B------:R-:W-:Y:S01]  /*11060*/  SHF.R.U64 R26, R38, 0x10, R39 ;  /* 0x00000010261a7819 */ /* 0x000fe20000001227 */
[----:B------:R-:W-:Y:S01]  /*11070*/  IMAD.SHL.U32 R30, R30, 0x400, RZ ;  /* 0x000004001e1e7824 */ /* 0x000fe200078e00ff */
[----:B------:R-:W-:Y:S02]  /*11080*/  SHF.R.U32.HI R61, RZ, 0x10, R37 ;  /* 0x00000010ff3d7819 */ /* 0x000fe40000011625 */
[----:B------:R-:W-:Y:S02]  /*11090*/  SHF.R.U32.HI R41, RZ, 0x10, R27 ;  /* 0x00000010ff297819 */ /* 0x000fe4000001161b */
[----:B------:R-:W-:Y:S01]  /*110a0*/  SHF.R.U32.HI R64, RZ, 0x10, R39 ;  /* 0x00000010ff407819 */ /* 0x000fe20000011627 */
[----:B------:R-:W-:Y:S01]  /*110b0*/  HADD2.F32 R61, -RZ, R61.H0_H0 ;  /* 0x2000003dff3d7230 */ /* 0x000fe20000004100 */
[----:B------:R-:W-:-:S05]  /*110c0*/  SHF.R.U64 R36, R36, 0x10, R37 ;  /* 0x0000001024247819 */ /* 0x000fca0000001225 */
[----:B------:R-:W-:Y:S01]  /*110d0*/  HADD2.F32 R36, -RZ, R36.H0_H0 ;  /* 0x20000024ff247230 */ /* 0x000fe20000004100 */
[----:B--2---:R-:W-:Y:S02]  /*110e0*/  R2UR UR4, R28 ;  /* 0x000000001c0472ca */ /* 0x004fe400000e0000 */
[----:B------:R-:W-:-:S04]  /*110f0*/  LEA.HI R28, R29, R194, RZ, 0x3 ;  /* 0x000000c21d1c7211 */ /* 0x000fc800078f18ff */
[----:B------:R-:W-:Y:S01]  /*11100*/  LOP3.LUT R29, R215, 0x38, R28, 0xf8, !PT ;  /* 0x00000038d71d7812 */ /* 0x000fe200078ef81c */
[----:B------:R-:W-:-:S03]  /*11110*/  IMAD.SHL.U32 R28, R21, 0x8, RZ ;  /* 0x00000008151c7824 */ /* 0x000fc600078e00ff */
[----:B------:R-:W-:-:S04]  /*11120*/  LOP3.LUT R29, R29, R216, RZ, 0x3c, !PT ;  /* 0x000000d81d1d7212 */ /* 0x000fc800078e3cff */
[--C-:B------:R-:W-:Y:S02]  /*11130*/  IADD3 R21, R29, R32, R217.reuse ;  /* 0x000000201d157210 */ /* 0x100fe40007ffe0d9 */
[----:B------:R-:W-:Y:S02]  /*11140*/  LOP3.LUT R29, R215, 0x38, R28, 0xf8, !PT ;  /* 0x00000038d71d7812 */ /* 0x000fe400078ef81c */
[----:B------:R-:W-:Y:S02]  /*11150*/  LOP3.LUT R32, R30, 0x7fffe000, RZ, 0xc0, !PT ;  /* 0x7fffe0001e207812 */ /* 0x000fe400078ec0ff */
[----:B------:R-:W-:Y:S02]  /*11160*/  LOP3.LUT R33, R29, R216, RZ, 0x3c, !PT ;  /* 0x000000d81d217212 */ /* 0x000fe400078e3cff */
        /* <DEDUP_REMOVED lines=11> */
[CC--:B------:R-:W-:Y:S01]  /*11220*/  FMUL.FTZ R63, R29.reuse, R60.reuse ;  /* 0x0000003c1d3f7220 */ /* 0x0c0fe20000410000 */
[-C--:B------:R-:W-:Y:S01]  /*11230*/  FMUL.FTZ R65, R29, R47.reuse ;  /* 0x0000002f1d417220 */ /* 0x080fe20000410000 */
[----:B------:R-:W-:Y:S02]  /*11240*/  HADD2.F32 R27, -RZ, R32.H1_H1 ;  /* 0x30000020ff1b7230 */ /* 0x000fe40000004100 */
[----:B------:R-:W-:Y:S01]  /*11250*/  FFMA.FTZ R29, R38, R47, -R63 ;  /* 0x0000002f261d7223 */ /* 0x000fe2000001083f */
[----:B------:R-:W-:Y:S02]  /*11260*/  HADD2.F32 R47, -RZ, R62.H0_H0 ;  /* 0x2000003eff2f7230 */ /* 0x000fe40000004100 */
[----:B------:R-:W-:Y:S01]  /*11270*/  FMUL.FTZ R62, R44, R61 ;  /* 0x0000003d2c3e7220 */ /* 0x000fe20000410000 */
[----:B------:R-:W-:Y:S01]  /*11280*/  FFMA.FTZ R32, R38, R60, R65 ;  /* 0x0000003c26207223 */ /* 0x000fe20000010041 */
[----:B------:R-:W-:Y:S02]  /*11290*/  HADD2.F32 R45, -RZ, R34.H0_H0 ;  /* 0x20000022ff2d7230 */ /* 0x000fe40000004100 */
[-C--:B------:R-:W-:Y:S01]  /*112a0*/  FMUL.FTZ R44, R44, R47.reuse ;  /* 0x0000002f2c2c7220 */ /* 0x080fe20000410000 */
[----:B------:R-:W-:Y:S01]  /*112b0*/  FFMA.FTZ R38, R43, R47, -R62 ;  /* 0x0000002f2b267223 */ /* 0x000fe2000001083e */
[----:B------:R-:W-:Y:S01]  /*112c0*/  FMUL.FTZ R47, R33, R78 ;  /* 0x0000004e212f7220 */ /* 0x000fe20000410000 */
[----:B------:R-:W-:-:S02]  /*112d0*/  HADD2.F32 R60, -RZ, R79.H0_H0 ;  /* 0x2000004fff3c7230 */ /* 0x000fc40000004100 */
[-C--:B------:R-:W-:Y:S01]  /*112e0*/  FMUL.FTZ R33, R33, R80.reuse ;  /* 0x0000005021217220 */ /* 0x080fe20000410000 */
[----:B------:R-:W-:Y:S01]  /*112f0*/  FFMA.FTZ R43, R43, R61, R44 ;  /* 0x0000003d2b2b7223 */ /* 0x000fe2000001002c */
[----:B------:R-:W-:Y:S02]  /*11300*/  HADD2.F32 R44, -RZ, R81.H0_H0 ;  /* 0x20000051ff2c7230 */ /* 0x000fe40000004100 */
[C---:B------:R-:W-:Y:S01]  /*11310*/  FFMA.FTZ R47, R42.reuse, R80, -R47 ;  /* 0x000000502a2f7223 */ /* 0x040fe2000001082f */
[----:B------:R-:W-:Y:S02]  /*11320*/  HADD2.F32 R39, -RZ, R30.H0_H0 ;  /* 0x2000001eff277230 */ /* 0x000fe40000004100 */
[----:B------:R-:W-:Y:S01]  /*11330*/  FFMA.FTZ R78, R42, R78, R33 ;  /* 0x0000004e2a4e7223 */ /* 0x000fe20000010021 */
[C---:B------:R-:W-:Y:S01]  /*11340*/  FMUL.FTZ R42, R45.reuse, R60 ;  /* 0x0000003c2d2a7220 */ /* 0x040fe20000410000 */
[----:B------:R-:W-:Y:S01]  /*11350*/  FMUL.FTZ R62, R45, R44 ;  /* 0x0000002c2d3e7220 */ /* 0x000fe20000410000 */
[----:B------:R-:W-:-:S02]  /*11360*/  HADD2.F32 R46, -RZ, R35.H0_H0 ;  /* 0x20000023ff2e7230 */ /* 0x000fc40000004100 */
[----:B------:R-:W-:Y:S02]  /*11370*/  HADD2.F32 R79, -RZ, R79.H1_H1 ;  /* 0x3000004fff4f7230 */ /* 0x000fe40000004100 */
[C---:B------:R-:W-:Y:S01]  /*11380*/  FFMA.FTZ R45, R39.reuse, R44, -R42 ;  /* 0x0000002c272d7223 */ /* 0x040fe2000001082a */
[----:B------:R-:W-:Y:S02]  /*11390*/  HADD2.F32 R35, -RZ, R35.H1_H1 ;  /* 0x30000023ff237230 */ /* 0x000fe40000004100 */
[----:B------:R-:W-:Y:S01]  /*113a0*/  FFMA.FTZ R62, R39, R60, R62 ;  /* 0x0000003c273e7223 */ /* 0x000fe2000001003e */
[----:B------:R-:W-:Y:S02]  /*113b0*/  HADD2.F32 R81, -RZ, R81.H1_H1 ;  /* 0x30000051ff517230 */ /* 0x000fe40000004100 */
[----:B------:R-:W-:Y:S02]  /*113c0*/  HADD2.F32 R44, -RZ, R64.H0_H0 ;  /* 0x20000040ff2c7230 */ /* 0x000fe40000004100 */
[----:B------:R-:W-:Y:S01]  /*113d0*/  FMUL.FTZ R64, R46, R79 ;  /* 0x0000004f2e407220 */ /* 0x000fe20000410000 */
[----:B------:R-:W-:-:S02]  /*113e0*/  HADD2.F32 R42, -RZ, R41.H0_H0 ;  /* 0x20000029ff2a7230 */ /* 0x000fc40000004100 */
[-C--:B------:R-:W-:Y:S01]  /*113f0*/  FMUL.FTZ R46, R46, R81.reuse ;  /* 0x000000512e2e7220 */ /* 0x080fe20000410000 */
[--C-:B------:R-:W-:Y:S02]  /*11400*/  HADD2.F32 R37, -RZ, R31.reuse.H0_H0 ;  /* 0x2000001fff257230 */ /* 0x100fe40000004100 */
[C---:B------:R-:W-:Y:S01]  /*11410*/  FMUL.FTZ R60, R35.reuse, R44 ;  /* 0x0000002c233c7220 */ /* 0x040fe20000410000 */
[----:B------:R-:W-:Y:S02]  /*11420*/  HADD2.F32 R31, -RZ, R31.H1_H1 ;  /* 0x3000001fff1f7230 */ /* 0x000fe40000004100 */
[----:B------:R-:W-:Y:S01]  /*11430*/  FMUL.FTZ R66, R35, R42 ;  /* 0x0000002a23427220 */ /* 0x000fe20000410000 */
[----:B------:R-:W-:Y:S02]  /*11440*/  HADD2.F32 R34, -RZ, R34.H1_H1 ;  /* 0x30000022ff227230 */ /* 0x000fe40000004100 */
[----:B------:R-:W-:Y:S01]  /*11450*/  FFMA.FTZ R64, R37, R81, -R64 ;  /* 0x0000005125407223 */ /* 0x000fe20000010840 */
        /* <DEDUP_REMOVED lines=24> */
.L_x_6099:
[----:B------:R-:W-:Y:S05]  /*115e0*/  BSYNC B1 ;  /* 0x0000000000017941 */ /* 0x000fea0003800000 */
.L_x_6098:
[----:B0-2---:R-:W-:-:S05]  /*115f0*/  VIADD R21, R206, 0x40 ;  /* 0x00000040ce157836 */ /* 0x005fca0000000000 */
[----:B------:R-:W-:-:S13]  /*11600*/  ISETP.GE.AND P0, PT, R21, R3, PT ;  /* 0x000000031500720c */ /* 0x000fda0003f06270 */
[----:B------:R-:W-:Y:S05]  /*11610*/  @P0 BRA `(.L_x_6079) ;  /* 0x0000001000fc0947 */ /* 0x000fea0003800000 */
[----:B-1----:R0:W5:Y:S01]  /*11620*/  LDL R61, [R1+0x38] ;  /* 0x00003800013d7983 */ /* 0x0021620000100800 */
[----:B------:R-:W1:Y:S01]  /*11630*/  LDC R3, c[0x0][0x3f4] ;  /* 0x0000fd00ff037b82 */ /* 0x000e620000000800 */
[----:B------:R-:W-:Y:S01]  /*11640*/  BSSY B1, `(.L_x_6104) ;  /* 0x0000068000017945 */ /* 0x000fe20003800000 */
[----:B------:R-:W-:Y:S02]  /*11650*/  SHF.R.U32.HI R60, RZ, 0x3, R213 ;  /* 0x00000003ff3c7819 */ /* 0x000fe400000116d5 */
[-C--:B-1----:R-:W-:Y:S02]  /*11660*/  ISETP.GE.AND P0, PT, R16, R3.reuse, PT ;  /* 0x000000031000720c */ /* 0x082fe40003f06270 */
[-C--:B------:R-:W-:Y:S02]  /*11670*/  ISETP.GE.AND P1, PT, R195, R3.reuse, PT ;  /* 0x00000003c300720c */ /* 0x080fe40003f26270 */
[----:B------:R-:W-:-:S09]  /*11680*/  ISETP.GE.AND P2, PT, R194, R3, PT ;  /* 0x00000003c200720c */ /* 0x000fd20003f46270 */
[----:B0-----:R-:W-:Y:S05]  /*11690*/  @P0 BRA `(.L_x_6105) ;  /* 0x0000000400880947 */ /* 0x001fea0003800000 */
[----:B------:R-:W-:Y:S01]  /*116a0*/  LEA.HI R0, R3, R0, RZ, 0x1d ;  /* 0x0000000003007211 */ /* 0x000fe200078fe8ff */
[----:B------:R-:W-:Y:S01]  /*116b0*/  HADD2.F32 R38, -RZ, R88.H1_H1 ;  /* 0x30000058ff267230 */ /* 0x000fe20000004100 */
[----:B-----5:R-:W-:Y:S01]  /*116c0*/  R2UR UR4, R61 ;  /* 0x000000003d0472ca */ /* 0x020fe200000e0000 */
[--C-:B------:R-:W-:Y:S01]  /*116d0*/  HADD2.F32 R40, -RZ, R86.reuse.H1_H1 ;  /* 0x30000056ff287230 */ /* 0x100fe20000004100 */
[----:B------:R-:W-:Y:S01]  /*116e0*/  SHF.R.S32.HI R21, RZ, 0x1f, R0 ;  /* 0x0000001fff157819 */ /* 0x000fe20000011400 */
[----:B------:R-:W-:Y:S01]  /*116f0*/  IMAD.SHL.U32 R24, R0, 0x8, RZ ;  /* 0x0000000800187824 */ /* 0x000fe200078e00ff */
[----:B------:R-:W-:Y:S01]  /*11700*/  LOP3.LUT R25, R213, 0x38, R16, 0xf8, !PT ;  /* 0x00000038d5197812 */ /* 0x000fe200078ef810 */
[----:B------:R-:W-:Y:S01]  /*11710*/  HADD2.F32 R86, -RZ, R86.H0_H0 ;  /* 0x20000056ff567230 */ /* 0x000fe20000004100 */
[----:B------:R-:W-:Y:S01]  /*11720*/  LEA.HI R0, R21, R0, RZ, 0x3 ;  /* 0x0000000015007211 */ /* 0x000fe200078f18ff */
[----:B------:R-:W-:Y:S01]  /*11730*/  HADD2.F32 R88, -RZ, R88.H0_H0 ;  /* 0x20000058ff587230 */ /* 0x000fe20000004100 */
[----:B------:R-:W-:-:S02]  /*11740*/  LOP3.LUT R21, R213, 0x38, R24, 0xf8, !PT ;  /* 0x00000038d5157812 */ /* 0x000fc400078ef818 */
[----:B------:R-:W-:Y:S01]  /*11750*/  LOP3.LUT R25, R218, R25, R60, 0xf6, !PT ;  /* 0x00000019da197212 */ /* 0x000fe200078ef63c */
[----:B------:R-:W-:Y:S01]  /*11760*/  IMAD.SHL.U32 R24, R0, 0x400, RZ ;  /* 0x0000040000187824 */ /* 0x000fe200078e00ff */
[----:B------:R-:W-:Y:S02]  /*11770*/  LOP3.LUT R21, R21, R60, RZ, 0x3c, !PT ;  /* 0x0000003c15157212 */ /* 0x000fe400078e3cff */
[----:B------:R-:W-:Y:S02]  /*11780*/  LEA R0, R25, UR4, 0x1 ;  /* 0x0000000419007c11 */ /* 0x000fe4000f8e08ff */
[----:B------:R-:W-:Y:S02]  /*11790*/  LOP3.LUT R28, R24, 0x7fffe000, RZ, 0xc0, !PT ;  /* 0x7fffe000181c7812 */ /* 0x000fe400078ec0ff */
[----:B------:R-:W-:Y:S01]  /*117a0*/  SHF.R.U32.HI R37, RZ, 0x10, R5 ;  /* 0x00000010ff257819 */ /* 0x000fe20000011605 */
[----:B------:R-:W0:Y:S01]  /*117b0*/  LDS.128 R24, [R0] ;  /* 0x0000000000187984 */ /* 0x000e220000000c00 */
[----:B------:R-:W-:-:S02]  /*117c0*/  IADD3 R21, R21, R28, R218 ;  /* 0x0000001c15157210 */ /* 0x000fc40007ffe0da */
[----:B------:R-:W-:Y:S01]  /*117d0*/  SHF.R.U64 R32, R48, 0x10, R49 ;  /* 0x0000001030207819 */ /* 0x000fe20000001231 */
[----:B------:R-:W-:Y:S01]  /*117e0*/  HADD2.F32 R37, -RZ, R37.H0_H0 ;  /* 0x20000025ff257230 */ /* 0x000fe20000004100 */
[----:B------:R-:W-:Y:S02]  /*117f0*/  LEA R21, R21, R18, 0x1 ;  /* 0x0000001215157211 */ /* 0x000fe400078e08ff */
[----:B------:R-:W-:Y:S02]  /*11800*/  SHF.R.U64 R47, R4, 0x10, R5 ;  /* 0x00000010042f7819 */ /* 0x000fe40000001205 */
[----:B------:R-:W-:Y:S01]  /*11810*/  SHF.R.U32.HI R49, RZ, 0x10, R49 ;  /* 0x00000010ff317819 */ /* 0x000fe20000011631 */
[----:B------:R-:W1:Y:S01]  /*11820*/  LDS.128 R28, [R21+0x12400] ;  /* 0x01240000151c7984 */ /* 0x000e620000000c00 */
[--C-:B------:R-:W-:Y:S02]  /*11830*/  SHF.R.U64 R48, R50, 0x10, R51.reuse ;  /* 0x0000001032307819 */ /* 0x100fe40000001233 */
[----:B------:R-:W-:-:S02]  /*11840*/  SHF.R.U32.HI R50, RZ, 0x10, R51 ;  /* 0x00000010ff327819 */ /* 0x000fc40000011633 */
[--C-:B------:R-:W-:Y:S02]  /*11850*/  SHF.R.U32.HI R41, RZ, 0x10, R7.reuse ;  /* 0x00000010ff297819 */ /* 0x100fe40000011607 */
[----:B------:R-:W-:Y:S01]  /*11860*/  SHF.R.U64 R45, R6, 0x10, R7 ;  /* 0x00000010062d7819 */ /* 0x000fe20000001207 */
[--C-:B0-----:R-:W-:Y:S02]  /*11870*/  HADD2.F32 R5, -RZ, R25.reuse.H0_H0 ;  /* 0x20000019ff057230 */ /* 0x101fe40000004100 */
[----:B------:R-:W-:Y:S02]  /*11880*/  HADD2.F32 R25, -RZ, R25.H1_H1 ;  /* 0x30000019ff197230 */ /* 0x000fe40000004100 */
[----:B------:R-:W-:Y:S02]  /*11890*/  HADD2.F32 R4, -RZ, R24.H0_H0 ;  /* 0x20000018ff047230 */ /* 0x000fe40000004100 */
        /* <DEDUP_REMOVED lines=8> */
[C---:B------:R-:W-:Y:S01]  /*11920*/  FFMA.FTZ R42, R5.reuse, R38, -R42 ;  /* 0x00000026052a7223 */ /* 0x040fe2000001082a */
[----:B------:R-:W-:Y:S01]  /*11930*/  FFMA.FTZ R44, R5, R40, R44 ;  /* 0x00000028052c7223 */ /* 0x000fe2000001002c */
[C---:B------:R-:W-:Y:S01]  /*11940*/  FMUL.FTZ R38, R34.reuse, R37 ;  /* 0x0000002522267220 */ /* 0x040fe20000410000 */
[C---:B------:R-:W-:Y:S01]  /*11950*/  FMUL.FTZ R5, R29.reuse, R86 ;  /* 0x000000561d057220 */ /* 0x040fe20000410000 */
[-C--:B------:R-:W-:Y:S01]  /*11960*/  FMUL.FTZ R29, R29, R88.reuse ;  /* 0x000000581d1d7220 */ /* 0x080fe20000410000 */
[-C--:B------:R-:W-:Y:S01]  /*11970*/  FMUL.FTZ R34, R34, R33.reuse ;  /* 0x0000002122227220 */ /* 0x080fe20000410000 */
[----:B------:R-:W-:Y:S01]  /*11980*/  FFMA.FTZ R39, R25, R33, -R38 ;  /* 0x0000002119277223 */ /* 0x000fe20000010826 */
[----:B------:R-:W-:Y:S01]  /*11990*/  FFMA.FTZ R88, R4, R88, -R5 ;  /* 0x0000005804587223 */ /* 0x000fe20000010805 */
[----:B------:R-:W-:-:S02]  /*119a0*/  HADD2.F32 R35, -RZ, R30.H0_H0 ;  /* 0x2000001eff237230 */ /* 0x000fc40000004100 */
[----:B------:R-:W-:Y:S01]  /*119b0*/  FFMA.FTZ R37, R25, R37, R34 ;  /* 0x0000002519257223 */ /* 0x000fe20000010022 */
[----:B------:R-:W-:Y:S02]  /*119c0*/  HADD2.F32 R33, -RZ, R87.H0_H0 ;  /* 0x20000057ff217230 */ /* 0x000fe40000004100 */
[----:B------:R-:W-:Y:S01]  /*119d0*/  FFMA.FTZ R86, R4, R86, R29 ;  /* 0x0000005604567223 */ /* 0x000fe2000001001d */
[----:B------:R-:W-:Y:S02]  /*119e0*/  HADD2.F32 R5, -RZ, R89.H0_H0 ;  /* 0x20000059ff057230 */ /* 0x000fe40000004100 */
[----:B------:R-:W-:Y:S02]  /*119f0*/  HADD2.F32 R36, -RZ, R31.H0_H0 ;  /* 0x2000001fff247230 */ /* 0x000fe40000004100 */
[C---:B------:R-:W-:Y:S01]  /*11a00*/  FMUL.FTZ R25, R35.reuse, R33 ;  /* 0x0000002123197220 */ /* 0x040fe20000410000 */
[----:B------:R-:W-:Y:S02]  /*11a10*/  HADD2.F32 R89, -RZ, R89.H1_H1 ;  /* 0x30000059ff597230 */ /* 0x000fe40000004100 */
[----:B------:R-:W-:Y:S01]  /*11a20*/  FMUL.FTZ R29, R35, R5 ;  /* 0x00000005231d7220 */ /* 0x000fe20000410000 */
[----:B------:R-:W-:-:S02]  /*11a30*/  HADD2.F32 R87, -RZ, R87.H1_H1 ;  /* 0x30000057ff577230 */ /* 0x000fc40000004100 */
        /* <DEDUP_REMOVED lines=10> */
[C---:B------:R-:W-:Y:S01]  /*11ae0*/  FFMA.FTZ R38, R7.reuse, R89, -R38 ;  /* 0x0000005907267223 */ /* 0x040fe20000010826 */
[----:B------:R-:W-:Y:S02]  /*11af0*/  HADD2.F32 R30, -RZ, R30.H1_H1 ;  /* 0x3000001eff1e7230 */ /* 0x000fe40000004100 */
[----:B------:R-:W-:Y:S01]  /*11b00*/  FFMA.FTZ R40, R7, R87, R40 ;  /* 0x0000005707287223 */ /* 0x000fe20000010028 */
        /* <DEDUP_REMOVED lines=27> */
.L_x_6105:
[----:B------:R-:W-:Y:S05]  /*11cc0*/  BSYNC B1 ;  /* 0x0000000000017941 */ /* 0x000fea0003800000 */
.L_x_6104:
[----:B------:R-:W-:Y:S04]  /*11cd0*/  BSSY B1, `(.L_x_6106) ;  /* 0x000006a000017945 */ /* 0x000fe80003800000 */
[----:B------:R-:W-:Y:S05]  /*11ce0*/  @P1 BRA `(.L_x_6107) ;  /* 0x0000000400a01947 */ /* 0x000fea0003800000 */
[----:B0-----:R-:W-:Y:S01]  /*11cf0*/  SHF.R.S32.HI R0, RZ, 0x1f, R195 ;  /* 0x0000001fff007819 */ /* 0x001fe200000114c3 */
[----:B------:R-:W-:Y:S01]  /*11d00*/  HADD2.F32 R33, -RZ, R76.H1_H1 ;  /* 0x3000004cff217230 */ /* 0x000fe20000004100 */
[----:B-----5:R-:W-:Y:S01]  /*11d10*/  R2UR UR4, R61 ;  /* 0x000000003d0472ca */ /* 0x020fe200000e0000 */
[--C-:B------:R-:W-:Y:S01]  /*11d20*/  HADD2.F32 R35, -RZ, R74.reuse.H1_H1 ;  /* 0x3000004aff237230 */ /* 0x100fe20000004100 */
[CC--:B------:R-:W-:Y:S01]  /*11d30*/  LEA.HI R5, R0.reuse, R195.reuse, RZ, 0x6 ;  /* 0x000000c300057211 */ /* 0x0c0fe200078f30ff */
[----:B------:R-:W-:Y:S01]  /*11d40*/  HADD2.F32 R74, -RZ, R74.H0_H0 ;  /* 0x2000004aff4a7230 */ /* 0x000fe20000004100 */
[----:B------:R-:W-:Y:S01]  /*11d50*/  LEA.HI R4, R0, R195, RZ, 0x3 ;  /* 0x000000c300047211 */ /* 0x000fe200078f18ff */
[----:B------:R-:W-:Y:S01]  /*11d60*/  HADD2.F32 R76, -RZ, R76.H0_H0 ;  /* 0x2000004cff4c7230 */ /* 0x000fe20000004100 */
[----:B------:R-:W-:Y:S01]  /*11d70*/  LEA.HI R0, R3, R200, RZ, 0x1d ;  /* 0x000000c803007211 */ /* 0x000fe200078fe8ff */
[----:B------:R-:W-:Y:S01]  /*11d80*/  IMAD.SHL.U32 R6, R5, 0x80, RZ ;  /* 0x0000008005067824 */ /* 0x000fe200078e00ff */
[----:B------:R-:W-:-:S02]  /*11d90*/  LOP3.LUT R4, R213, 0x38, R4, 0xf8, !PT ;  /* 0x00000038d5047812 */ /* 0x000fc400078ef804 */
[----:B------:R-:W-:Y:S02]  /*11da0*/  SHF.R.S32.HI R5, RZ, 0x1f, R0 ;  /* 0x0000001fff057819 */ /* 0x000fe40000011400 */
[----:B------:R-:W-:Y:S02]  /*11db0*/  LOP3.LUT R7, R6, 0xffffe000, RZ, 0xc0, !PT ;  /* 0xffffe00006077812 */ /* 0x000fe400078ec0ff */
[----:B------:R-:W-:Y:S01]  /*11dc0*/  LOP3.LUT R6, R4, R60, RZ, 0x3c, !PT ;  /* 0x0000003c04067212 */ /* 0x000fe200078e3cff */
[----:B------:R-:W-:Y:S01]  /*11dd0*/  IMAD.SHL.U32 R4, R0, 0x8, RZ ;  /* 0x0000000800047824 */ /* 0x000fe200078e00ff */
[----:B------:R-:W-:Y:S02]  /*11de0*/  LEA.HI R5, R5, R0, RZ, 0x3 ;  /* 0x0000000005057211 */ /* 0x000fe400078f18ff */
[----:B------:R-:W-:Y:S02]  /*11df0*/  IADD3 R0, R6, R7, R218 ;  /* 0x0000000706007210 */ /* 0x000fe40007ffe0da */
[----:B------:R-:W-:Y:S01]  /*11e00*/  LOP3.LUT R4, R213, 0x38, R4, 0xf8, !PT ;  /* 0x00000038d5047812 */ /* 0x000fe200078ef804 */
[----:B------:R-:W-:Y:S01]  /*11e10*/  IMAD.SHL.U32 R5, R5, 0x400, RZ ;  /* 0x0000040005057824 */ /* 0x000fe200078e00ff */
[----:B------:R-:W-:-:S02]  /*11e20*/  LEA R0, R0, UR4, 0x1 ;  /* 0x0000000400007c11 */ /* 0x000fc4000f8e08ff */
[----:B------:R-:W-:Y:S02]  /*11e30*/  LOP3.LUT R21, R4, R60, RZ, 0x3c, !PT ;  /* 0x0000003c04157212 */ /* 0x000fe400078e3cff */
[----:B------:R-:W-:Y:S02]  /*11e40*/  LOP3.LUT R24, R5, 0x7fffe000, RZ, 0xc0, !PT ;  /* 0x7fffe00005187812 */ /* 0x000fe400078ec0ff */
[----:B------:R-:W0:Y:S01]  /*11e50*/  LDS.128 R4, [R0] ;  /* 0x0000000000047984 */ /* 0x000e220000000c00 */
[--C-:B------:R-:W-:Y:S02]  /*11e60*/  SHF.R.U64 R44, R52, 0x10, R53.reuse ;  /* 0x00000010342c7819 */ /* 0x100fe40000001235 */
[----:B------:R-:W-:Y:S02]  /*11e70*/  IADD3 R21, R21, R24, R218 ;  /* 0x0000001815157210 */ /* 0x000fe40007ffe0da */
[----:B------:R-:W-:Y:S02]  /*11e80*/  SHF.R.U32.HI R52, RZ, 0x10, R53 ;  /* 0x00000010ff347819 */ /* 0x000fe40000011635 */
[----:B------:R-:W-:-:S02]  /*11e90*/  LEA R21, R21, R18, 0x1 ;  /* 0x0000001215157211 */ /* 0x000fc400078e08ff */
[--C-:B------:R-:W-:Y:S02]  /*11ea0*/  SHF.R.U32.HI R32, RZ, 0x10, R9.reuse ;  /* 0x00000010ff207819 */ /* 0x100fe40000011609 */
[----:B------:R-:W-:Y:S01]  /*11eb0*/  SHF.R.U64 R42, R8, 0x10, R9 ;  /* 0x00000010082a7819 */ /* 0x000fe20000001209 */
[----:B------:R-:W1:Y:S01]  /*11ec0*/  LDS.128 R24, [R21+0x12400] ;  /* 0x0124000015187984 */ /* 0x000e620000000c00 */
[----:B------:R-:W-:Y:S01]  /*11ed0*/  SHF.R.U32.HI R38, RZ, 0x10, R11 ;  /* 0x00000010ff267819 */ /* 0x000fe2000001160b */
[----:B------:R-:W-:Y:S01]  /*11ee0*/  HADD2.F32 R32, -RZ, R32.H0_H0 ;  /* 0x20000020ff207230 */ /* 0x000fe20000004100 */
[--C-:B------:R-:W-:Y:S02]  /*11ef0*/  SHF.R.U64 R43, R54, 0x10, R55.reuse ;  /* 0x00000010362b7819 */ /* 0x100fe40000001237 */
[----:B------:R-:W-:Y:S02]  /*11f00*/  SHF.R.U32.HI R54, RZ, 0x10, R55 ;  /* 0x00000010ff367819 */ /* 0x000fe40000011637 */
[----:B------:R-:W-:Y:S01]  /*11f10*/  SHF.R.U64 R41, R10, 0x10, R11 ;  /* 0x000000100a297819 */ /* 0x000fe2000000120b */
[----:B0-----:R-:W-:-:S02]  /*11f20*/  HADD2.F32 R8, -RZ, R5.H0_H0 ;  /* 0x20000005ff087230 */ /* 0x001fc40000004100 */
[----:B------:R-:W-:Y:S02]  /*11f30*/  HADD2.F32 R9, -RZ, R5.H1_H1 ;  /* 0x30000005ff097230 */ /* 0x000fe40000004100 */
[----:B------:R-:W-:Y:S02]  /*11f40*/  HADD2.F32 R5, -RZ, R4.H0_H0 ;  /* 0x20000004ff057230 */ /* 0x000fe40000004100 */
[--C-:B------:R-:W-:Y:S02]  /*11f50*/  HADD2.F32 R11, -RZ, R7.reuse.H0_H0 ;  /* 0x20000007ff0b7230 */ /* 0x100fe40000004100 */
[----:B------:R-:W-:Y:S02]  /*11f60*/  HADD2.F32 R10, -RZ, R6.H0_H0 ;  /* 0x20000006ff0a7230 */ /* 0x000fe40000004100 */
        /* <DEDUP_REMOVED lines=13> */
[----:B------:R-:W-:-:S02]  /*12040*/  HADD2.F32 R30, -RZ, R26.H0_H0 ;  /* 0x2000001aff1e7230 */ /* 0x000fc40000004100 */
[----:B------:R-:W-:Y:S01]  /*12050*/  FMUL.FTZ R25, R25, R76 ;  /* 0x0000004c19197220 */ /* 0x000fe20000410000 */
[----:B------:R-:W-:Y:S01]  /*12060*/  FFMA.FTZ R36, R9, R32, R36 ;  /* 0x0000002009247223 */ /* 0x000fe20000010024 */
[----:B------:R-:W-:Y:S02]  /*12070*/  HADD2.F32 R29, -RZ, R75.H0_H0 ;  /* 0x2000004bff1d7230 */ /* 0x000fe40000004100 */
[C---:B------:R-:W-:Y:S01]  /*12080*/  FFMA.FTZ R76, R5.reuse, R76, -R8 ;  /* 0x0000004c054c7223 */ /* 0x040fe20000010808 */
        /* <DEDUP_REMOVED lines=8> */
[----:B------:R-:W-:Y:S02]  /*12110*/  HADD2.F32 R30, -RZ, R38.H0_H0 ;  /* 0x20000026ff1e7230 */ /* 0x000fe40000004100 */
[C---:B------:R-:W-:Y:S01]  /*12120*/  FMUL.FTZ R38, R31.reuse, R32 ;  /* 0x000000201f267220 */ /* 0x040fe20000410000 */
[----:B------:R-:W-:Y:S02]  /*12130*/  HADD2.F32 R27, -RZ, R27.H1_H1 ;  /* 0x3000001bff1b7230 */ /* 0x000fe40000004100 */
[----:B------:R-:W-:Y:S01]  /*12140*/  FMUL.FTZ R31, R31, R8 ;  /* 0x000000081f1f7220 */ /* 0x000fe20000410000 */
[----:B------:R-:W-:-:S02]  /*12150*/  HADD2.F32 R28, -RZ, R54.H0_H0 ;  /* 0x20000036ff1c7230 */ /* 0x000fc40000004100 */
[C---:B------:R-:W-:Y:S01]  /*12160*/  FFMA.FTZ R38, R11.reuse, R8, -R38 ;  /* 0x000000080b267223 */ /* 0x040fe20000010826 */
[----:B------:R-:W-:Y:S02]  /*12170*/  HADD2.F32 R24, -RZ, R24.H1_H1 ;  /* 0x30000018ff187230 */ /* 0x000fe40000004100 */
[----:B------:R-:W-:Y:S01]  /*12180*/  FFMA.FTZ R32, R11, R32, R31 ;  /* 0x000000200b207223 */ /* 0x000fe2000001001f */
[C---:B------:R-:W-:Y:S01]  /*12190*/  FMUL.FTZ R40, R27.reuse, R30 ;  /* 0x0000001e1b287220 */ /* 0x040fe20000410000 */
[-C--:B------:R-:W-:Y:S01]  /*121a0*/  FMUL.FTZ R8, R27, R28.reuse ;  /* 0x0000001c1b087220 */ /* 0x080fe20000410000 */
[----:B------:R-:W-:Y:S02]  /*121b0*/  HADD2.F32 R11, -RZ, R42.H0_H0 ;  /* 0x2000002aff0b7230 */ /* 0x000fe40000004100 */
[----:B------:R-:W-:Y:S01]  /*121c0*/  FFMA.FTZ R10, R10, R29, R25 ;  /* 0x0000001d0a0a7223 */ /* 0x000fe20000010019 */
[----:B------:R-:W-:Y:S02]  /*121d0*/  HADD2.F32 R5, -RZ, R44.H0_H0 ;  /* 0x2000002cff057230 */ /* 0x000fe40000004100 */
[----:B------:R-:W-:Y:S01]  /*121e0*/  FFMA.FTZ R35, R7, R28, -R40 ;  /* 0x0000001c07237223 */ /* 0x000fe20000010828 */
[----:B------:R-:W-:-:S02]  /*121f0*/  HADD2.F32 R26, -RZ, R26.H1_H1 ;  /* 0x3000001aff1a7230 */ /* 0x000fc40000004100 */
[----:B------:R-:W-:Y:S02]  /*12200*/  HADD2.F32 R25, -RZ, R41.H0_H0 ;  /* 0x20000029ff197230 */ /* 0x000fe40000004100 */
[----:B------:R-:W-:Y:S01]  /*12210*/  FFMA.FTZ R41, R7, R30, R8 ;  /* 0x0000001e07297223 */ /* 0x000fe20000010008 */
[----:B------:R-:W-:Y:S02]  /*12220*/  HADD2.F32 R9, -RZ, R43.H0_H0 ;  /* 0x2000002bff097230 */ /* 0x000fe40000004100 */
[C---:B------:R-:W-:Y:S01]  /*12230*/  FMUL.FTZ R7, R24.reuse, R11 ;  /* 0x0000000b18077220 */ /* 0x040fe20000410000 */
[----:B------:R-:W-:Y:S02]  /*12240*/  HADD2.F32 R4, -RZ, R4.H1_H1 ;  /* 0x30000004ff047230 */ /* 0x000fe40000004100 */
[----:B------:R-:W-:Y:S01]  /*12250*/  FMUL.FTZ R24, R24, R5 ;  /* 0x0000000518187220 */ /* 0x000fe20000410000 */
[----:B------:R-:W-:Y:S02]  /*12260*/  HADD2.F32 R6, -RZ, R6.H1_H1 ;  /* 0x30000006ff067230 */ /* 0x000fe40000004100 */
[C---:B------:R-:W-:Y:S01]  /*12270*/  FMUL.FTZ R31, R26.reuse, R25 ;  /* 0x000000191a1f7220 */ /* 0x040fe20000410000 */
[----:B------:R-:W-:Y:S01]  /*12280*/  FMUL.FTZ R26, R26, R9 ;  /* 0x000000091a1a7220 */ /* 0x000fe20000410000 */
        /* <DEDUP_REMOVED lines=14> */
.L_x_6107:
[----:B------:R-:W-:Y:S05]  /*12370*/  BSYNC B1 ;  /* 0x0000000000017941 */ /* 0x000fea0003800000 */
.L_x_6106:
[----:B------:R-:W-:Y:S05]  /*12380*/  @P2 BRA `(.L_x_6079) ;  /* 0x0000000400a02947 */ /* 0x000fea0003800000 */
[----:B01----:R-:W-:Y:S01]  /*12390*/  SHF.R.S32.HI R5, RZ, 0x1f, R194 ;  /* 0x0000001fff057819 */ /* 0x003fe200000114c2 */
[----:B------:R-:W-:Y:S01]  /*123a0*/  HADD2.F32 R27, -RZ, R20.H1_H1 ;  /* 0x30000014ff1b7230 */ /* 0x000fe20000004100 */
[----:B------:R-:W-:Y:S01]  /*123b0*/  LEA.HI R3, R3, R201, RZ, 0x1d ;  /* 0x000000c903037211 */ /* 0x000fe200078fe8ff */
[----:B------:R-:W-:Y:S01]  /*123c0*/  HADD2.F32 R26, -RZ, R70.H1_H1 ;  /* 0x30000046ff1a7230 */ /* 0x000fe20000004100 */
[CC--:B------:R-:W-:Y:S01]  /*123d0*/  LEA.HI R4, R5.reuse, R194.reuse, RZ, 0x6 ;  /* 0x000000c205047211 */ /* 0x0c0fe200078f30ff */
[----:B------:R-:W-:Y:S01]  /*123e0*/  HADD2.F32 R20, -RZ, R20.H0_H0 ;  /* 0x20000014ff147230 */ /* 0x000fe20000004100 */
[----:B------:R-:W-:Y:S01]  /*123f0*/  LEA.HI R0, R5, R194, RZ, 0x3 ;  /* 0x000000c205007211 */ /* 0x000fe200078f18ff */
[----:B------:R-:W-:Y:S01]  /*12400*/  HADD2.F32 R70, -RZ, R70.H0_H0 ;  /* 0x20000046ff467230 */ /* 0x000fe20000004100 */
[----:B-----5:R-:W-:Y:S01]  /*12410*/  R2UR UR4, R61 ;  /* 0x000000003d0472ca */ /* 0x020fe200000e0000 */
[----:B------:R-:W-:Y:S01]  /*12420*/  IMAD.SHL.U32 R5, R4, 0x80, RZ ;  /* 0x0000008004057824 */ /* 0x000fe200078e00ff */
[----:B------:R-:W-:-:S02]  /*12430*/  LOP3.LUT R0, R213, 0x38, R0, 0xf8, !PT ;  /* 0x00000038d5007812 */ /* 0x000fc400078ef800 */
[----:B------:R-:W-:Y:S02]  /*12440*/  SHF.R.S32.HI R4, RZ, 0x1f, R3 ;  /* 0x0000001fff047819 */ /* 0x000fe40000011403 */
[----:B------:R-:W-:Y:S01]  /*12450*/  LOP3.LUT R6, R0, R60, RZ, 0x3c, !PT ;  /* 0x0000003c00067212 */ /* 0x000fe200078e3cff */
[----:B------:R-:W-:Y:S01]  /*12460*/  IMAD.SHL.U32 R0, R3, 0x8, RZ ;  /* 0x0000000803007824 */ /* 0x000fe200078e00ff */
[----:B------:R-:W-:Y:S02]  /*12470*/  LEA.HI R4, R4, R3, RZ, 0x3 ;  /* 0x0000000304047211 */ /* 0x000fe400078f18ff */
[----:B------:R-:W-:Y:S02]  /*12480*/  LOP3.LUT R5, R5, 0xffffe000, RZ, 0xc0, !PT ;  /* 0xffffe00005057812 */ /* 0x000fe400078ec0ff */
[----:B------:R-:W-:Y:S01]  /*12490*/  LOP3.LUT R0, R213, 0x38, R0, 0xf8, !PT ;  /* 0x00000038d5007812 */ /* 0x000fe200078ef800 */
[----:B------:R-:W-:Y:S01]  /*124a0*/  IMAD.SHL.U32 R4, R4, 0x400, RZ ;  /* 0x0000040004047824 */ /* 0x000fe200078e00ff */
[----:B------:R-:W-:-:S02]  /*124b0*/  IADD3 R5, R6, R5, R218 ;  /* 0x0000000506057210 */ /* 0x000fc40007ffe0da */
[----:B------:R-:W-:Y:S02]  /*124c0*/  LOP3.LUT R3, R0, R60, RZ, 0x3c, !PT ;  /* 0x0000003c00037212 */ /* 0x000fe400078e3cff */
[----:B------:R-:W-:Y:S02]  /*124d0*/  LOP3.LUT R0, R4, 0x7fffe000, RZ, 0xc0, !PT ;  /* 0x7fffe00004007812 */ /* 0x000fe400078ec0ff */
[----:B------:R-:W-:Y:S02]  /*124e0*/  LEA R37, R5, UR4, 0x1 ;  /* 0x0000000405257c11 */ /* 0x000fe4000f8e08ff */
[----:B------:R-:W-:Y:S02]  /*124f0*/  IADD3 R3, R3, R0, R218 ;  /* 0x0000000003037210 */ /* 0x000fe40007ffe0da */
[----:B------:R-:W-:Y:S01]  /*12500*/  SHF.R.U64 R33, R14, 0x10, R15 ;  /* 0x000000100e217819 */ /* 0x000fe2000000120f */
[----:B------:R-:W0:Y:S01]  /*12510*/  LDS.128 R4, [R37] ;  /* 0x0000000025047984 */ /* 0x000e220000000c00 */
[----:B------:R-:W-:-:S02]  /*12520*/  LEA R3, R3, R18, 0x1 ;  /* 0x0000001203037211 */ /* 0x000fc400078e08ff */
[----:B------:R-:W-:Y:S02]  /*12530*/  SHF.R.U32.HI R31, RZ, 0x10, R15 ;  /* 0x00000010ff1f7819 */ /* 0x000fe4000001160f */
[----:B------:R-:W-:Y:S01]  /*12540*/  SHF.R.U64 R34, R12, 0x10, R13 ;  /* 0x000000100c227819 */ /* 0x000fe2000000120d */
[----:B------:R-:W1:Y:S01]  /*12550*/  LDS.128 R8, [R3+0x12400] ;  /* 0x0124000003087984 */ /* 0x000e620000000c00 */
[--C-:B------:R-:W-:Y:S02]  /*12560*/  SHF.R.U64 R36, R56, 0x10, R57.reuse ;  /* 0x0000001038247819 */ /* 0x100fe40000001239 */
[----:B------:R-:W-:Y:S02]  /*12570*/  SHF.R.U32.HI R56, RZ, 0x10, R57 ;  /* 0x00000010ff387819 */ /* 0x000fe40000011639 */
[----:B------:R-:W-:Y:S02]  /*12580*/  SHF.R.U32.HI R28, RZ, 0x10, R13 ;  /* 0x00000010ff1c7819 */ /* 0x000fe4000001160d */
[----:B------:R-:W-:-:S02]  /*12590*/  SHF.R.U64 R35, R58, 0x10, R59 ;  /* 0x000000103a237819 */ /* 0x000fc4000000123b */
[----:B------:R-:W-:Y:S01]  /*125a0*/  SHF.R.U32.HI R58, RZ, 0x10, R59 ;  /* 0x00000010ff3a7819 */ /* 0x000fe2000001163b */
[----:B------:R-:W-:Y:S02]  /*125b0*/  HADD2.F32 R28, -RZ, R28.H0_H0 ;  /* 0x2000001cff1c7230 */ /* 0x000fe40000004100 */
[--C-:B0-----:R-:W-:Y:S02]  /*125c0*/  HADD2.F32 R12, -RZ, R5.reuse.H0_H0 ;  /* 0x20000005ff0c7230 */ /* 0x101fe40000004100 */
[----:B------:R-:W-:Y:S02]  /*125d0*/  HADD2.F32 R5, -RZ, R5.H1_H1 ;  /* 0x30000005ff057230 */ /* 0x000fe40000004100 */
[----:B------:R-:W-:Y:S02]  /*125e0*/  HADD2.F32 R0, -RZ, R4.H0_H0 ;  /* 0x20000004ff007230 */ /* 0x000fe40000004100 */
[--C-:B-1----:R-:W-:Y:S02]  /*125f0*/  HADD2.F32 R15, -RZ, R9.reuse.H0_H0 ;  /* 0x20000009ff0f7230 */ /* 0x102fe40000004100 */
[----:B------:R-:W-:-:S02]  /*12600*/  HADD2.F32 R21, -RZ, R9.H1_H1 ;  /* 0x30000009ff157230 */ /* 0x000fc40000004100 */
[----:B------:R-:W-:Y:S02]  /*12610*/  HADD2.F32 R9, -RZ, R8.H0_H0 ;  /* 0x20000008ff097230 */ /* 0x000fe40000004100 */
[CC--:B------:R-:W-:Y:S01]  /*12620*/  FMUL.FTZ R29, R15.reuse, R27.reuse ;  /* 0x0000001b0f1d7220 */ /* 0x0c0fe20000410000 */
[----:B------:R-:W-:Y:S01]  /*12630*/  FMUL.FTZ R15, R15, R26 ;  /* 0x0000001a0f0f7220 */ /* 0x000fe20000410000 */
[----:B------:R-:W-:Y:S01]  /*12640*/  FMUL.FTZ R30, R21, R28 ;  /* 0x0000001c151e7220 */ /* 0x000fe20000410000 */
[----:B------:R-:W-:Y:S02]  /*12650*/  HADD2.F32 R24, -RZ, R10.H0_H0 ;  /* 0x2000000aff187230 */ /* 0x000fe40000004100 */
[C---:B------:R-:W-:Y:S01]  /*12660*/  FFMA.FTZ R29, R12.reuse, R26, -R29 ;  /* 0x0000001a0c1d7223 */ /* 0x040fe2000001081d */
[----:B------:R-:W-:Y:S02]  /*12670*/  HADD2.F32 R26, -RZ, R56.H0_H0 ;  /* 0x20000038ff1a7230 */ /* 0x000fe40000004100 */
[----:B------:R-:W-:Y:S01]  /*12680*/  FFMA.FTZ R27, R12, R27, R15 ;  /* 0x0000001b0c1b7223 */ /* 0x000fe2000001000f */
[----:B------:R-:W-:Y:S01]  /*12690*/  FMUL.FTZ R15, R9, R20 ;  /* 0x00000014090f7220 */ /* 0x000fe20000410000 */
[----:B------:R-:W-:-:S02]  /*126a0*/  HADD2.F32 R12, -RZ, R69.H0_H0 ;  /* 0x20000045ff0c7230 */ /* 0x000fc40000004100 */
[----:B------:R-:W-:Y:S01]  /*126b0*/  FMUL.FTZ R9, R9, R70 ;  /* 0x0000004609097220 */ /* 0x000fe20000410000 */
[-C--:B------:R-:W-:Y:S01]  /*126c0*/  FMUL.FTZ R32, R21, R26.reuse ;  /* 0x0000001a15207220 */ /* 0x080fe20000410000 */
[C---:B------:R-:W-:Y:S01]  /*126d0*/  FFMA.FTZ R30, R5.reuse, R26, -R30 ;  /* 0x0000001a051e7223 */ /* 0x040fe2000001081e */
[----:B------:R-:W-:Y:S02]  /*126e0*/  HADD2.F32 R13, -RZ, R6.H0_H0 ;  /* 0x20000006ff0d7230 */ /* 0x000fe40000004100 */
[C---:B------:R-:W-:Y:S01]  /*126f0*/  FFMA.FTZ R15, R0.reuse, R70, -R15 ;  /* 0x00000046000f7223 */ /* 0x040fe2000001080f */
[----:B------:R-:W-:Y:S01]  /*12700*/  FFMA.FTZ R32, R5, R28, R32 ;  /* 0x0000001c05207223 */ /* 0x000fe20000010020 */
[----:B------:R-:W-:Y:S02]  /*12710*/  HADD2.F32 R5, -RZ, R71.H0_H0 ;  /* 0x20000047ff057230 */ /* 0x000fe40000004100 */
[----:B------:R-:W-:Y:S01]  /*12720*/  FFMA.FTZ R21, R0, R20, R9 ;  /* 0x0000001400157223 */ /* 0x000fe20000010009 */
[----:B------:R-:W-:-:S02]  /*12730*/  HADD2.F32 R25, -RZ, R11.H0_H0 ;  /* 0x2000000bff197230 */ /* 0x000fc40000004100 */
[C---:B------:R-:W-:Y:S01]  /*12740*/  FMUL.FTZ R0, R24.reuse, R12 ;  /* 0x0000000c18007220 */ /* 0x040fe20000410000 */
[----:B------:R-:W-:Y:S02]  /*12750*/  HADD2.F32 R71, -RZ, R71.H1_H1 ;  /* 0x30000047ff477230 */ /* 0x000fe40000004100 */
[-C--:B------:R-:W-:Y:S01]  /*12760*/  FMUL.FTZ R26, R24, R5.reuse ;  /* 0x00000005181a7220 */ /* 0x080fe20000410000 */
[----:B------:R-:W-:Y:S02]  /*12770*/  HADD2.F32 R69, -RZ, R69.H1_H1 ;  /* 0x30000045ff457230 */ /* 0x000fe40000004100 */
[----:B------:R-:W-:Y:S01]  /*12780*/  FFMA.FTZ R24, R13, R5, -R0 ;  /* 0x000000050d187223 */ /* 0x000fe20000010800 */
[----:B------:R-:W-:Y:S02]  /*12790*/  HADD2.F32 R14, -RZ, R7.H0_H0 ;  /* 0x20000007ff0e7230 */ /* 0x000fe40000004100 */
[----:B------:R-:W-:Y:S01]  /*127a0*/  FMUL.FTZ R28, R25, R71 ;  /* 0x00000047191c7220 */ /* 0x000fe20000410000 */
[----:B------:R-:W-:-:S02]  /*127b0*/  HADD2.F32 R11, -RZ, R11.H1_H1 ;  /* 0x3000000bff0b7230 */ /* 0x000fc40000004100 */
[----:B------:R-:W-:Y:S01]  /*127c0*/  FMUL.FTZ R5, R25, R69 ;  /* 0x0000004519057220 */ /* 0x000fe20000410000 */
[----:B------:R-:W-:Y:S02]  /*127d0*/  HADD2.F32 R20, -RZ, R31.H0_H0 ;  /* 0x2000001fff147230 */ /* 0x000fe40000004100 */
[----:B------:R-:W-:Y:S01]  /*127e0*/  FFMA.FTZ R26, R13, R12, R26 ;  /* 0x0000000c0d1a7223 */ /* 0x000fe2000001001a */
[----:B------:R-:W-:Y:S02]  /*127f0*/  HADD2.F32 R0, -RZ, R58.H0_H0 ;  /* 0x2000003aff007230 */ /* 0x000fe40000004100 */
[C---:B------:R-:W-:Y:S01]  /*12800*/  FFMA.FTZ R71, R14.reuse, R71, -R5 ;  /* 0x000000470e477223 */ /* 0x040fe20000010805 */
[----:B------:R-:W-:Y:S01]  /*12810*/  FFMA.FTZ R28, R14, R69, R28 ;  /* 0x000000450e1c7223 */ /* 0x000fe2000001001c */
[----:B------:R-:W-:Y:S02]  /*12820*/  HADD2.F32 R7, -RZ, R7.H1_H1 ;  /* 0x30000007ff077230 */ /* 0x000fe40000004100 */
[C---:B------:R-:W-:Y:S01]  /*12830*/  FMUL.FTZ R12, R11.reuse, R20 ;  /* 0x000000140b0c7220 */ /* 0x040fe20000410000 */
[----:B------:R-:W-:Y:S01]  /*12840*/  FMUL.FTZ R14, R11, R0 ;  /* 0x000000000b0e7220 */ /* 0x000fe20000410000 */
[----:B------:R-:W-:-:S02]  /*12850*/  HADD2.F32 R8, -RZ, R8.H1_H1 ;  /* 0x30000008ff087230 */ /* 0x000fc40000004100 */
[----:B------:R-:W-:Y:S02]  /*12860*/  HADD2.F32 R10, -RZ, R10.H1_H1 ;  /* 0x3000000aff0a7230 */ /* 0x000fe40000004100 */
[C---:B------:R-:W-:Y:S01]  /*12870*/  FFMA.FTZ R12, R7.reuse, R0, -R12 ;  /* 0x00000000070c7223 */ /* 0x040fe2000001080c */
[----:B------:R-:W-:Y:S02]  /*12880*/  HADD2.F32 R11, -RZ, R34.H0_H0 ;  /* 0x20000022ff0b7230 */ /* 0x000fe40000004100 */
[----:B------:R-:W-:Y:S01]  /*12890*/  FFMA.FTZ R31, R7, R20, R14 ;  /* 0x00000014071f7223 */ /* 0x000fe2000001000e */
[----:B------:R-:W-:Y:S02]  /*128a0*/  HADD2.F32 R13, -RZ, R33.H0_H0 ;  /* 0x20000021ff0d7230 */ /* 0x000fe40000004100 */
        /* <DEDUP_REMOVED lines=22> */
.L_x_6079:
[----:B------:R-:W-:Y:S05]  /*12a10*/  BSYNC B0 ;  /* 0x0000000000007941 */ /* 0x000fea0003800000 */
.L_x_6057:
        /* <DEDUP_REMOVED lines=8> */
.L_x_6055:
[----:B------:R-:W-:-:S06]  /*12aa0*/  ULOP3.LUT UR4, UR60, 0x1, URZ, 0xfc, !UPT ;  /* 0x000000013c047892 */ /* 0x000fcc000f8efc3f */
[----:B0--3--:R-:W-:-:S05]  /*12ab0*/  IMAD.U32 R0, RZ, RZ, UR4 ;  /* 0x00000004ff007e24 */ /* 0x009fca000f8e00ff */
[----:B------:R-:W-:-:S13]  /*12ac0*/  ISETP.NE.AND P0, PT, R0, 0x3, PT ;  /* 0x000000030000780c */ /* 0x000fda0003f05270 */
[----:B------:R-:W-:Y:S05]  /*12ad0*/  @!P0 BRA `(.L_x_6108) ;  /* 0x0000000000048947 */ /* 0x000fea0003800000 */
[----:B------:R-:W-:Y:S01]  /*12ae0*/  BPT.TRAP 0x1 ;  /* 0x000000040000795c */ /* 0x000fe20000300000 */
.L_x_6108:
[----:B--2---:R-:W-:Y:S01]  /*12af0*/  IMAD R8, R198, 0x8, R18 ;  /* 0x00000008c6087824 */ /* 0x004fe200078e0212 */
[----:B-1--4-:R-:W-:-:S04]  /*12b00*/  SHF.L.U32 R3, R202, 0x1f, RZ ;  /* 0x0000001fca037819 */ /* 0x012fc800000006ff */
[----:B------:R0:W1:Y:S01]  /*12b10*/  SYNCS.PHASECHK.TRANS64.TRYWAIT P1, [R8+URZ+0x30830], R3 ;  /* 0x03083003080075a7 */ /* 0x000062000802017f */
[----:B------:R-:W-:Y:S05]  /*12b20*/  @!P0 BRA `(.L_x_6109) ;  /* 0x0000000000048947 */ /* 0x000fea0003800000 */
[----:B------:R-:W-:Y:S01]  /*12b30*/  BPT.TRAP 0x1 ;  /* 0x000000040000795c */ /* 0x000fe20000300000 */
.L_x_6109:
[----:B-1----:R-:W-:Y:S05]  /*12b40*/  @P1 BRA `(.L_x_6110) ;  /* 0x0000000000081947 */ /* 0x002fea0003800000 */
[----:B------:R-:W1:Y:S02]  /*12b50*/  SYNCS.PHASECHK.TRANS64.TRYWAIT P1, [R8+URZ+0x30830], R3 ;  /* 0x03083003080075a7 */ /* 0x000e64000802017f */
[----:B-1----:R-:W-:Y:S05]  /*12b60*/  @!P1 BRA `(.L_x_6111) ;  /* 0x0000014c00049947 */ /* 0x002fea0003800000 */
.L_x_6110:
[----:B------:R-:W-:Y:S05]  /*12b70*/  WARPSYNC.ALL ;  /* 0x0000000000007948 */ /* 0x000fea0003800000 */
[----:B------:R-:W-:Y:S01]  /*12b80*/  VIADD R0, R18, 0x1e400 ;  /* 0x0001e40012007836 */ /* 0x000fe20000000000 */
[----:B------:R-:W-:Y:S01]  /*12b90*/  R2UR UR4, R68 ;  /* 0x00000000440472ca */ /* 0x000fe200000e0000 */
[----:B------:R-:W-:Y:S01]  /*12ba0*/  UMOV UR9, 0x40000040 ;  /* 0x4000004000097882 */ /* 0x000fe20000000000 */
[----:B------:R-:W-:Y:S01]  /*12bb0*/  MOV R5, 0x40000040 ;  /* 0x4000004000057802 */ /* 0x000fe20000000f00 */
[----:B-----5:R-:W-:Y:S01]  /*12bc0*/  WARPGROUP.ARRIVE ;  /* 0x00000000000079c5 */ /* 0x020fe20000000000 */
[----:B------:R-:W-:Y:S01]  /*12bd0*/  SHF.R.U32.HI R0, RZ, 0x4, R0 ;  /* 0x00000004ff007819 */ /* 0x000fe20000011600 */
[----:B------:R-:W-:Y:S01]  /*12be0*/  IMAD.U32 R11, RZ, RZ, UR9 ;  /* 0x00000009ff0b7e24 */ /* 0x000fe2000f8e00ff */
[----:B------:R-:W-:Y:S01]  /*12bf0*/  R2UR UR11, R5 ;  /* 0x00000000050b72ca */ /* 0x000fe200000e0000 */
[----:B------:R-:W-:Y:S01]  /*12c00*/  UMOV UR57, 0x40000040 ;  /* 0x4000004000397882 */ /* 0x000fe20000000000 */
[----:B------:R-:W-:Y:S01]  /*12c10*/  LOP3.LUT R0, R0, 0x3fff, RZ, 0xc0, !PT ;  /* 0x00003fff00007812 */ /* 0x000fe200078ec0ff */
[----:B------:R-:W-:Y:S01]  /*12c20*/  UMOV UR53, 0x40000040 ;  /* 0x4000004000357882 */ /* 0x000fe20000000000 */
[----:B------:R-:W-:Y:S01]  /*12c30*/  MOV R7, 0x40000040 ;  /* 0x4000004000077802 */ /* 0x000fe20000000f00 */
        /* <DEDUP_REMOVED lines=27> */
[----:B--2---:R-:W-:Y:S01]  /*12df0*/  IMAD.U32 R10, RZ, RZ, UR8 ;  /* 0x00000008ff0a7e24 */ /* 0x004fe2000f8e00ff */
[----:B------:R-:W-:Y:S01]  /*12e00*/  UIADD3 UR36, UR4, 0x806, URZ ;  /* 0x0000080604247890 */ /* 0x000fe2000fffe03f */
[----:B------:R-:W-:Y:S01]  /*12e10*/  IMAD.U32 R11, RZ, RZ, UR9 ;  /* 0x00000009ff0b7e24 */ /* 0x000fe2000f8e00ff */
[----:B------:R-:W-:-:S04]  /*12e20*/  UMOV UR37, 0x40000040 ;  /* 0x4000004000257882 */ /* 0x000fc80000000000 */
        /* <DEDUP_REMOVED lines=11> */
[----:B--2---:R-:W-:Y:S02]  /*12ee0*/  IMAD.U32 R10, RZ, RZ, UR8 ;  /* 0x00000008ff0a7e24 */ /* 0x004fe4000f8e00ff */
        /* <DEDUP_REMOVED lines=37> */
[----:B--2---:R-:W-:Y:S02]  /*13140*/  IMAD.U32 R10, RZ, RZ, UR8 ;  /* 0x00000008ff0a7e24 */ /* 0x004fe4000f8e00ff */
        /* <DEDUP_REMOVED lines=8> */
[----:B------:R-:W-:-:S02]  /*131d0*/  R2UR UR55, R7 ;  /* 0x00000000073772ca */ /* 0x000fc400000e0000 */
[----:B------:R-:W-:Y:S02]  /*131e0*/  MOV R7, 0x40000040 ;  /* 0x4000004000077802 */ /* 0x000fe40000000f00 */
        /* <DEDUP_REMOVED lines=34> */
[----:B--2---:R-:W-:Y:S05]  /*13410*/  @!P0 BRA `(.L_x_6112) ;  /* 0x0000000000048947 */ /* 0x004fea0003800000 */
[----:B------:R-:W-:Y:S01]  /*13420*/  BPT.TRAP 0x1 ;  /* 0x000000040000795c */ /* 0x000fe20000300000 */
.L_x_6112:
[----:B------:R-:W2:Y:S01]  /*13430*/  LDC R0, c[0x0][0x448] ;  /* 0x00011200ff007b82 */ /* 0x000ea20000000800 */
[----:B------:R-:W-:Y:S01]  /*13440*/  IMAD R6, R2, -0x60, R222 ;  /* 0xffffffa002067824 */ /* 0x000fe200078e02de */
[----:B------:R-:W-:Y:S01]  /*13450*/  ULDC UR4, c[0x0][0x988] ;  /* 0x0002620000047ab9 */ /* 0x000fe20000000800 */
[----:B------:R-:W-:Y:S01]  /*13460*/  LOP3.LUT R19, R19, 0xffffffef, RZ, 0xc0, !PT ;  /* 0xffffffef13137812 */ /* 0x000fe200078ec0ff */
[----:B------:R-:W-:Y:S01]  /*13470*/  BSSY B0, `(.L_x_6113) ;  /* 0x0000425000007945 */ /* 0x000fe20003800000 */
        /* <DEDUP_REMOVED lines=15> */
[----:B--2---:R-:W-:Y:S01]  /*13570*/  ISETP.NE.AND P4, PT, R0, 0x1, PT ;  /* 0x000000010000780c */ /* 0x004fe20003f85270 */
[----:B------:R-:W-:-:S12]  /*13580*/  IMAD.IADD R0, R225, 0x1, R220 ;  /* 0x00000001e1007824 */ /* 0x000fd800078e02dc */
[----:B01----:R-:W0:Y:S01]  /*13590*/  @P4 LDC R3, c[0x0][0x44c] ;  /* 0x00011300ff034b82 */ /* 0x003e220000000800 */
[----:B------:R-:W-:-:S07]  /*135a0*/  @P4 LOP3.LUT R19, R19, 0x10, RZ, 0xfc, !PT ;  /* 0x0000001013134812 */ /* 0x000fce00078efcff */
[----:B------:R-:W1:Y:S01]  /*135b0*/  @P4 LDC R4, c[0x0][0x450] ;  /* 0x00011400ff044b82 */ /* 0x000e620000000800 */
[----:B0-----:R-:W-:-:S05]  /*135c0*/  @P4 IMAD.HI.U32 R3, R0, R3, RZ ;  /* 0x0000000300034227 */ /* 0x001fca00078e00ff */
[----:B-1----:R-:W-:Y:S01]  /*135d0*/  @P4 SHF.R.U32.HI R0, RZ, R4, R3 ;  /* 0x00000004ff004219 */ /* 0x002fe20000011603 */
[----:B------:R-:W-:Y:S01]  /*135e0*/  IMAD R4, R2, -0x60, RZ ;  /* 0xffffffa002047824 */ /* 0x000fe200078e02ff */
[----:B------:R-:W-:-:S03]  /*135f0*/  IADD3 R3, -R223, 0x60, R6 ;  /* 0x00000060df037810 */ /* 0x000fc60007ffe106 */
[----:B------:R-:W0:Y:S01]  /*13600*/  SHFL.IDX PT, R5, R0, 0x1, 0x1c1f ;  /* 0x003c1f0000057f89 */ /* 0x000e2200000e0000 */
[----:B------:R-:W-:-:S03]  /*13610*/  IADD3 R4, -R223, 0x61, R4 ;  /* 0x00000061df047810 */ /* 0x000fc60007ffe104 */
[----:B------:R-:W1:Y:S01]  /*13620*/  SHFL.IDX PT, R0, R0, RZ, 0x1c1f ;  /* 0x001c1fff00007589 */ /* 0x000e6200000e0000 */
[----:B------:R-:W-:-:S04]  /*13630*/  IADD3 R4, -R221, R4, R222 ;  /* 0x00000004dd047210 */ /* 0x000fc80007ffe1de */
        /* <DEDUP_REMOVED lines=88> */
[----:B0-----:R-:W-:Y:S02]  /*13bc0*/  FMNMX.FTZ R5, R86, R5, !PT ;  /* 0x0000000556057209 */ /* 0x001fe40007810000 */
[----:B------:R-:W-:Y:S02]  /*13bd0*/  CS2R R86, SRZ ;  /* 0x0000000000567805 */ /* 0x000fe4000001ff00 */
[----:B------:R-:W-:Y:S02]  /*13be0*/  MOV R0, UR4 ;  /* 0x0000000400007c02 */ /* 0x000fe40008000f00 */
[----:B------:R-:W-:Y:S01]  /*13bf0*/  ISETP.GT.AND P3, PT, R3, 0x18, PT ;  /* 0x000000180300780c */ /* 0x000fe20003f64270 */
[----:B------:R-:W0:Y:S01]  /*13c00*/  SHFL.BFLY PT, R88, R5, 0x1, 0x1f ;  /* 0x0c201f0005587f89 */ /* 0x000e2200000e0000 */
[----:B------:R-:W-:-:S02]  /*13c10*/  FSEL R33, R33, -INF , P1 ;  /* 0xff80000021217808 */ /* 0x000fc40000800000 */
[----:B------:R-:W-:Y:S02]  /*13c20*/  FMNMX.FTZ R24, R11, R24, !PT ;  /* 0x000000180b187209 */ /* 0x000fe40007810000 */
[----:B------:R-:W-:Y:S02]  /*13c30*/  ISETP.GT.AND P1, PT, R3, 0x19, PT ;  /* 0x000000190300780c */ /* 0x000fe40003f24270 */
[----:B------:R-:W-:Y:S02]  /*13c40*/  FSEL R13, R36, -INF , P3 ;  /* 0xff800000240d7808 */ /* 0x000fe40001800000 */
[----:B------:R-:W-:Y:S02]  /*13c50*/  FMNMX.FTZ R24, R33, R24, !PT ;  /* 0x0000001821187209 */ /* 0x000fe40007810000 */
[----:B------:R-:W-:Y:S02]  /*13c60*/  FSEL R37, R37, -INF , P1 ;  /* 0xff80000025257808 */ /* 0x000fe40000800000 */
[----:B------:R-:W-:-:S02]  /*13c70*/  FMNMX.FTZ R24, R13, R24, !PT ;  /* 0x000000180d187209 */ /* 0x000fc40007810000 */
[----:B------:R-:W-:Y:S02]  /*13c80*/  ISETP.GT.AND P1, PT, R3, 0x21, PT ;  /* 0x000000210300780c */ /* 0x000fe40003f24270 */
[----:B------:R-:W-:Y:S02]  /*13c90*/  FMNMX.FTZ R24, R37, R24, !PT ;  /* 0x0000001825187209 */ /* 0x000fe40007810000 */
[----:B------:R-:W-:Y:S02]  /*13ca0*/  FSEL R41, R41, -INF , P1 ;  /* 0xff80000029297808 */ /* 0x000fe40000800000 */
[----:B------:R-:W-:Y:S02]  /*13cb0*/  ISETP.GT.AND P1, PT, R3, 0x29, PT ;  /* 0x000000290300780c */ /* 0x000fe40003f24270 */
[----:B0-----:R-:W-:Y:S02]  /*13cc0*/  FMNMX.FTZ R4, R5, R88, !PT ;  /* 0x0000005805047209 */ /* 0x001fe40007810000 */
[----:B------:R-:W-:-:S02]  /*13cd0*/  CS2R R88, SRZ ;  /* 0x0000000000587805 */ /* 0x000fc4000001ff00 */
[----:B------:R-:W-:Y:S02]  /*13ce0*/  FSEL R45, R45, -INF , P1 ;  /* 0xff8000002d2d7808 */ /* 0x000fe40000800000 */
[C---:B------:R-:W-:Y:S01]  /*13cf0*/  FSETP.NEU.FTZ.AND P2, PT, R4.reuse, -INF , PT ;  /* 0xff8000000400780b */ /* 0x040fe20003f5d000 */
[----:B------:R-:W-:Y:S01]  /*13d00*/  FMUL.FTZ R5, R4, R0 ;  /* 0x0000000004057220 */ /* 0x000fe20000410000 */
[----:B------:R-:W-:-:S04]  /*13d10*/  ISETP.GT.AND P1, PT, R3, 0x31, PT ;  /* 0x000000310300780c */ /* 0x000fc80003f24270 */
[----:B------:R-:W-:Y:S02]  /*13d20*/  FSEL R5, R5, RZ, P2 ;  /* 0x000000ff05057208 */ /* 0x000fe40001000000 */
[----:B------:R-:W-:Y:S02]  /*13d30*/  ISETP.GT.AND P2, PT, R3, 0x20, PT ;  /* 0x000000200300780c */ /* 0x000fe40003f44270 */
[----:B------:R-:W-:Y:S01]  /*13d40*/  FSEL R49, R49, -INF , P1 ;  /* 0xff80000031317808 */ /* 0x000fe20000800000 */
[-CC-:B------:R-:W-:Y:S01]  /*13d50*/  FFMA.FTZ R32, R30, R0.reuse, -R5.reuse ;  /* 0x000000001e207223 */ /* 0x180fe20000010805 */
[----:B------:R-:W-:Y:S01]  /*13d60*/  FSEL R15, R40, -INF , P2 ;  /* 0xff800000280f7808 */ /* 0x000fe20001000000 */
[--C-:B------:R-:W-:Y:S01]  /*13d70*/  FFMA.FTZ R187, R38, R0, -R5.reuse ;  /* 0x0000000026bb7223 */ /* 0x100fe20000010805 */
[----:B------:R-:W-:Y:S01]  /*13d80*/  ISETP.GT.AND P2, PT, R3, 0x28, PT ;  /* 0x000000280300780c */ /* 0x000fe20003f44270 */
[----:B------:R-:W0:Y:S01]  /*13d90*/  @P4 LDC R40, c[0x0][0x450] ;  /* 0x00011400ff284b82 */ /* 0x000e220000000800 */
[----:B------:R-:W-:Y:S01]  /*13da0*/  FMNMX.FTZ R28, R15, R24, !PT ;  /* 0x000000180f1c7209 */ /* 0x000fe20007810000 */
[-CC-:B------:R-:W-:Y:S01]  /*13db0*/  FFMA.FTZ R189, R84, R0.reuse, -R5.reuse ;  /* 0x0000000054bd7223 */ /* 0x180fe20000010805 */
[----:B------:R-:W-:Y:S01]  /*13dc0*/  FSEL R21, R44, -INF , P2 ;  /* 0xff8000002c157808 */ /* 0x000fe20001000000 */
[--C-:B------:R-:W-:Y:S01]  /*13dd0*/  FFMA.FTZ R82, R82, R0, -R5.reuse ;  /* 0x0000000052527223 */ /* 0x100fe20000010805 */
[----:B------:R-:W-:Y:S01]  /*13de0*/  FMNMX.FTZ R28, R41, R28, !PT ;  /* 0x0000001c291c7209 */ /* 0x000fe20007810000 */
[--C-:B------:R-:W-:Y:S01]  /*13df0*/  FFMA.FTZ R191, R80, R0, -R5.reuse ;  /* 0x0000000050bf7223 */ /* 0x100fe20000010805 */
[----:B------:R-:W-:Y:S01]  /*13e00*/  ISETP.GT.AND P2, PT, R3, 0x30, PT ;  /* 0x000000300300780c */ /* 0x000fe20003f44270 */
[----:B------:R-:W-:Y:S01]  /*13e10*/  MUFU.EX2 R189, R189 ;  /* 0x000000bd00bd7308 */ /* 0x000fe20000000800 */
[----:B------:R-:W-:Y:S01]  /*13e20*/  FMNMX.FTZ R28, R21, R28, !PT ;  /* 0x0000001c151c7209 */ /* 0x000fe20007810000 */
[-CC-:B------:R-:W-:Y:S01]  /*13e30*/  FFMA.FTZ R185, R34, R0.reuse, -R5.reuse ;  /* 0x0000000022b97223 */ /* 0x180fe20000010805 */
[----:B------:R-:W-:Y:S01]  /*13e40*/  FSEL R27, R48, -INF , P2 ;  /* 0xff800000301b7808 */ /* 0x000fe20001000000 */
[--C-:B------:R-:W-:Y:S01]  /*13e50*/  FFMA.FTZ R14, R14, R0, -R5.reuse ;  /* 0x000000000e0e7223 */ /* 0x100fe20000010805 */
[----:B------:R-:W-:Y:S01]  /*13e60*/  FMNMX.FTZ R28, R45, R28, !PT ;  /* 0x0000001c2d1c7209 */ /* 0x000fe20007810000 */
[--C-:B------:R-:W-:Y:S01]  /*13e70*/  FFMA.FTZ R10, R10, R0, -R5.reuse ;  /* 0x000000000a0a7223 */ /* 0x100fe20000010805 */
[----:B------:R-:W-:Y:S01]  /*13e80*/  ISETP.GT.AND P2, PT, R3, 0x38, PT ;  /* 0x000000380300780c */ /* 0x000fe20003f44270 */
[----:B------:R-:W1:Y:S01]  /*13e90*/  MUFU.EX2 R24, R82 ;  /* 0x0000005200187308 */ /* 0x000e620000000800 */
[----:B------:R-:W-:Y:S01]  /*13ea0*/  FMNMX.FTZ R30, R27, R28, !PT ;  /* 0x0000001c1b1e7209 */ /* 0x000fe20007810000 */
[-CC-:B------:R-:W-:Y:S01]  /*13eb0*/  FFMA.FTZ R181, R42, R0.reuse, -R5.reuse ;  /* 0x000000002ab57223 */ /* 0x180fe20000010805 */
[----:B------:R-:W-:Y:S01]  /*13ec0*/  ISETP.GT.AND P1, PT, R3, 0x39, PT ;  /* 0x000000390300780c */ /* 0x000fe20003f24270 */
[-CC-:B------:R-:W-:Y:S01]  /*13ed0*/  FFMA.FTZ R183, R46, R0.reuse, -R5.reuse ;  /* 0x000000002eb77223 */ /* 0x180fe20000010805 */
[----:B------:R-:W-:Y:S01]  /*13ee0*/  FSEL R31, R52, -INF , P2 ;  /* 0xff800000341f7808 */ /* 0x000fe20001000000 */
[--C-:B------:R-:W-:Y:S01]  /*13ef0*/  FFMA.FTZ R177, R50, R0, -R5.reuse ;  /* 0x0000000032b17223 */ /* 0x100fe20000010805 */
[----:B------:R-:W-:Y:S01]  /*13f00*/  FMNMX.FTZ R30, R49, R30, !PT ;  /* 0x0000001e311e7209 */ /* 0x000fe20007810000 */
[----:B------:R-:W2:Y:S01]  /*13f10*/  MUFU.EX2 R191, R191 ;  /* 0x000000bf00bf7308 */ /* 0x000ea20000000800 */
[----:B------:R-:W-:Y:S01]  /*13f20*/  ISETP.GT.AND P2, PT, R3, 0x40, PT ;  /* 0x000000400300780c */ /* 0x000fe20003f44270 */
[-CC-:B------:R-:W-:Y:S01]  /*13f30*/  FFMA.FTZ R34, R72, R0.reuse, -R5.reuse ;  /* 0x0000000048227223 */ /* 0x180fe20000010805 */
[----:B------:R-:W-:Y:S01]  /*13f40*/  FSEL R53, R53, -INF , P1 ;  /* 0xff80000035357808 */ /* 0x000fe20000800000 */
[--C-:B------:R-:W-:Y:S01]  /*13f50*/  FFMA.FTZ R179, R54, R0, -R5.reuse ;  /* 0x0000000036b37223 */ /* 0x100fe20000010805 */
[----:B------:R-:W-:Y:S01]  /*13f60*/  FMNMX.FTZ R30, R31, R30, !PT ;  /* 0x0000001e1f1e7209 */ /* 0x000fe20007810000 */
[-CC-:B------:R-:W-:Y:S01]  /*13f70*/  FFMA.FTZ R36, R78, R0.reuse, -R5.reuse ;  /* 0x000000004e247223 */ /* 0x180fe20000010805 */
[----:B------:R-:W-:Y:S01]  /*13f80*/  ISETP.GT.AND P1, PT, R3, 0x41, PT ;  /* 0x000000410300780c */ /* 0x000fe20003f24270 */
[----:B------:R3:W4:Y:S01]  /*13f90*/  MUFU.EX2 R28, R32 ;  /* 0x00000020001c7308 */ /* 0x0007220000000800 */
[----:B------:R-:W-:Y:S01]  /*13fa0*/  FSEL R35, R56, -INF , P2 ;  /* 0xff80000038237808 */ /* 0x000fe20001000000 */
[--C-:B------:R-:W-:Y:S01]  /*13fb0*/  FFMA.FTZ R173, R58, R0, -R5.reuse ;  /* 0x000000003aad7223 */ /* 0x100fe20000010805 */
[----:B------:R-:W-:Y:S01]  /*13fc0*/  FMNMX.FTZ R30, R53, R30, !PT ;  /* 0x0000001e351e7209 */ /* 0x000fe20007810000 */
[-CC-:B------:R-:W-:Y:S01]  /*13fd0*/  FFMA.FTZ R175, R62, R0.reuse, -R5.reuse ;  /* 0x000000003eaf7223 */ /* 0x180fe20000010805 */
[----:B------:R-:W-:Y:S01]  /*13fe0*/  ISETP.GT.AND P2, PT, R3, 0x48, PT ;  /* 0x000000480300780c */ /* 0x000fe20003f44270 */
[--C-:B------:R-:W-:Y:S01]  /*13ff0*/  FFMA.FTZ R169, R66, R0, -R5.reuse ;  /* 0x0000000042a97223 */ /* 0x100fe20000010805 */
[----:B------:R-:W-:Y:S01]  /*14000*/  FSEL R57, R57, -INF , P1 ;  /* 0xff80000039397808 */ /* 0x000fe20000800000 */
[----:B------:R-:W5:Y:S01]  /*14010*/  MUFU.EX2 R185, R185 ;  /* 0x000000b900b97308 */ /* 0x000f620000000800 */
[----:B------:R-:W-:Y:S01]  /*14020*/  FMNMX.FTZ R30, R35, R30, !PT ;  /* 0x0000001e231e7209 */ /* 0x000fe20007810000 */
[-CC-:B---3--:R-:W-:Y:S01]  /*14030*/  FFMA.FTZ R32, R20, R0.reuse, -R5.reuse ;  /* 0x0000000014207223 */ /* 0x188fe20000010805 */
[----:B------:R-:W-:Y:S01]  /*14040*/  ISETP.GT.AND P1, PT, R3, 0x49, PT ;  /* 0x000000490300780c */ /* 0x000fe20003f24270 */
[-CC-:B------:R-:W-:Y:S01]  /*14050*/  FFMA.FTZ R20, R74, R0.reuse, -R5.reuse ;  /* 0x000000004a147223 */ /* 0x180fe20000010805 */
[----:B------:R-:W-:Y:S01]  /*14060*/  FSEL R39, R60, -INF , P2 ;  /* 0xff8000003c277808 */ /* 0x000fe20001000000 */
[--C-:B------:R-:W-:Y:S01]  /*14070*/  FFMA.FTZ R26, R26, R0, -R5.reuse ;  /* 0x000000001a1a7223 */ /* 0x100fe20000010805 */
[----:B------:R-:W-:Y:S01]  /*14080*/  FMNMX.FTZ R30, R57, R30, !PT ;  /* 0x0000001e391e7209 */ /* 0x000fe20007810000 */
[----:B------:R-:W-:Y:S01]  /*14090*/  MUFU.EX2 R14, R14 ;  /* 0x0000000e000e7308 */ /* 0x000fe20000000800 */
[----:B------:R-:W-:Y:S01]  /*140a0*/  ISETP.GT.AND P2, PT, R3, 0x50, PT ;  /* 0x000000500300780c */ /* 0x000fe20003f44270 */
[----:B------:R-:W-:Y:S01]  /*140b0*/  FFMA.FTZ R171, R70, R0, -R5 ;  /* 0x0000000046ab7223 */ /* 0x000fe20000010805 */
[----:B------:R-:W-:-:S02]  /*140c0*/  FSEL R61, R61, -INF , P1 ;  /* 0xff8000003d3d7808 */ /* 0x000fc40000800000 */
[----:B------:R-:W-:Y:S02]  /*140d0*/  CS2R R84, SRZ ;  /* 0x0000000000547805 */ /* 0x000fe4000001ff00 */
[----:B------:R-:W-:Y:S02]  /*140e0*/  FMNMX.FTZ R30, R39, R30, !PT ;  /* 0x0000001e271e7209 */ /* 0x000fe40007810000 */
[----:B------:R-:W-:Y:S02]  /*140f0*/  CS2R R82, SRZ ;  /* 0x0000000000527805 */ /* 0x000fe4000001ff00 */
[----:B------:R-:W-:Y:S01]  /*14100*/  ISETP.GT.AND P1, PT, R3, 0x51, PT ;  /* 0x000000510300780c */ /* 0x000fe20003f24270 */
[----:B------:R-:W-:Y:S01]  /*14110*/  MUFU.EX2 R187, R187 ;  /* 0x000000bb00bb7308 */ /* 0x000fe20000000800 */
[----:B------:R-:W-:Y:S02]  /*14120*/  FSEL R43, R64, -INF , P2 ;  /* 0xff800000402b7808 */ /* 0x000fe40001000000 */
[----:B------:R-:W-:-:S02]  /*14130*/  CS2R R80, SRZ ;  /* 0x0000000000507805 */ /* 0x000fc4000001ff00 */
[----:B------:R-:W-:Y:S02]  /*14140*/  FMNMX.FTZ R30, R61, R30, !PT ;  /* 0x0000001e3d1e7209 */ /* 0x000fe40007810000 */
[----:B------:R-:W-:Y:S02]  /*14150*/  CS2R R78, SRZ ;  /* 0x00000000004e7805 */ /* 0x000fe4000001ff00 */
[----:B------:R-:W-:Y:S02]  /*14160*/  ISETP.GT.AND P2, PT, R3, 0x58, PT ;  /* 0x000000580300780c */ /* 0x000fe40003f44270 */
[----:B------:R-:W-:Y:S02]  /*14170*/  CS2R R74, SRZ ;  /* 0x00000000004a7805 */ /* 0x000fe4000001ff00 */
[----:B------:R-:W-:Y:S01]  /*14180*/  FSEL R65, R65, -INF , P1 ;  /* 0xff80000041417808 */ /* 0x000fe20000800000 */
[----:B------:R-:W-:Y:S01]  /*14190*/  MUFU.EX2 R10, R10 ;  /* 0x0000000a000a7308 */ /* 0x000fe20000000800 */
[----:B------:R-:W-:-:S02]  /*141a0*/  FMNMX.FTZ R30, R43, R30, !PT ;  /* 0x0000001e2b1e7209 */ /* 0x000fc40007810000 */
[----:B------:R-:W-:Y:S02]  /*141b0*/  CS2R R72, SRZ ;  /* 0x0000000000487805 */ /* 0x000fe4000001ff00 */
[----:B------:R-:W-:Y:S02]  /*141c0*/  ISETP.GT.AND P1, PT, R3, 0x59, PT ;  /* 0x000000590300780c */ /* 0x000fe40003f24270 */
[----:B------:R-:W-:Y:S02]  /*141d0*/  CS2R R66, SRZ ;  /* 0x0000000000427805 */ /* 0x000fe4000001ff00 */
[----:B------:R-:W-:Y:S02]  /*141e0*/  FSEL R47, R68, -INF , P2 ;  /* 0xff800000442f7808 */ /* 0x000fe40001000000 */
[----:B------:R-:W-:Y:S02]  /*141f0*/  CS2R R62, SRZ ;  /* 0x00000000003e7805 */ /* 0x000fe4000001ff00 */
[----:B------:R-:W-:Y:S01]  /*14200*/  FMNMX.FTZ R30, R65, R30, !PT ;  /* 0x0000001e411e7209 */ /* 0x000fe20007810000 */
[----:B------:R-:W-:Y:S01]  /*14210*/  MUFU.EX2 R181, R181 ;  /* 0x000000b500b57308 */ /* 0x000fe20000000800 */
[----:B------:R-:W-:-:S02]  /*14220*/  FSEL R69, R69, -INF , P1 ;  /* 0xff80000045457808 */ /* 0x000fc40000800000 */
[----:B------:R-:W-:Y:S02]  /*14230*/  CS2R R58, SRZ ;  /* 0x00000000003a7805 */ /* 0x000fe4000001ff00 */
[----:B------:R-:W-:Y:S02]  /*14240*/  FMNMX.FTZ R30, R47, R30, !PT ;  /* 0x0000001e2f1e7209 */ /* 0x000fe40007810000 */
[----:B------:R-:W-:Y:S02]  /*14250*/  CS2R R54, SRZ ;  /* 0x0000000000367805 */ /* 0x000fe4000001ff00 */
[----:B------:R-:W-:Y:S02]  /*14260*/  CS2R R50, SRZ ;  /* 0x0000000000327805 */ /* 0x000fe4000001ff00 */
[----:B------:R-:W-:Y:S01]  /*14270*/  FMNMX.FTZ R3, R69, R30, !PT ;  /* 0x0000001e45037209 */ /* 0x000fe20007810000 */
[--C-:B------:R-:W-:Y:S01]  /*14280*/  FFMA.FTZ R30, R6, R0, -R5.reuse ;  /* 0x00000000061e7223 */ /* 0x100fe20000010805 */
[----:B------:R-:W-:Y:S03]  /*14290*/  MUFU.EX2 R183, R183 ;  /* 0x000000b700b77308 */ /* 0x000fe60000000800 */
[----:B------:R-:W3:Y:S05]  /*142a0*/  SHFL.BFLY PT, R6, R3, 0x2, 0x1f ;  /* 0x0c401f0003067f89 */ /* 0x000eea00000e0000 */
[----:B------:R-:W-:Y:S08]  /*142b0*/  MUFU.EX2 R30, R30 ;  /* 0x0000001e001e7308 */ /* 0x000ff00000000800 */
[----:B------:R-:W-:Y:S08]  /*142c0*/  MUFU.EX2 R32, R32 ;  /* 0x0000002000207308 */ /* 0x000ff00000000800 */
[----:B------:R-:W-:Y:S01]  /*142d0*/  MUFU.EX2 R177, R177 ;  /* 0x000000b100b17308 */ /* 0x000fe20000000800 */
[----:B---3--:R-:W-:Y:S01]  /*142e0*/  FMNMX.FTZ R38, R3, R6, !PT ;  /* 0x0000000603267209 */ /* 0x008fe20007810000 */
[-CC-:B------:R-:W-:Y:S01]  /*142f0*/  FFMA.FTZ R6, R76, R0.reuse, -R5.reuse ;  /* 0x000000004c067223 */ /* 0x180fe20000010805 */
[----:B------:R-:W-:Y:S01]  /*14300*/  FFMA.FTZ R5, R71, R0, -R5 ;  /* 0x0000000047057223 */ /* 0x000fe20000010805 */
[----:B------:R-:W-:-:S02]  /*14310*/  CS2R R76, SRZ ;  /* 0x00000000004c7805 */ /* 0x000fc4000001ff00 */
[----:B------:R-:W-:Y:S01]  /*14320*/  CS2R R70, SRZ ;  /* 0x0000000000467805 */ /* 0x000fe2000001ff00 */
[----:B------:R-:W3:Y:S01]  /*14330*/  SHFL.BFLY PT, R3, R38, 0x1, 0x1f ;  /* 0x0c201f0026037f89 */ /* 0x000ee200000e0000 */
[----:B------:R-:W-:Y:S08]  /*14340*/  MUFU.EX2 R34, R34 ;  /* 0x0000002200227308 */ /* 0x000ff00000000800 */
[----:B------:R-:W-:Y:S08]  /*14350*/  MUFU.EX2 R179, R179 ;  /* 0x000000b300b37308 */ /* 0x000ff00000000800 */
[----:B------:R-:W-:Y:S01]  /*14360*/  MUFU.EX2 R36, R36 ;  /* 0x0000002400247308 */ /* 0x000fe20000000800 */
[----:B---3--:R-:W-:-:S07]  /*14370*/  FMNMX.FTZ R3, R38, R3, !PT ;  /* 0x0000000326037209 */ /* 0x008fce0007810000 */
[----:B------:R-:W-:Y:S01]  /*14380*/  MUFU.EX2 R173, R173 ;  /* 0x000000ad00ad7308 */ /* 0x000fe20000000800 */
[C---:B------:R-:W-:Y:S01]  /*14390*/  FSETP.NEU.FTZ.AND P1, PT, R3.reuse, -INF , PT ;  /* 0xff8000000300780b */ /* 0x040fe20003f3d000 */
[----:B------:R-:W-:-:S06]  /*143a0*/  FMUL.FTZ R38, R3, R0 ;  /* 0x0000000003267220 */ /* 0x000fcc0000410000 */
[----:B------:R-:W-:Y:S01]  /*143b0*/  MUFU.EX2 R6, R6 ;  /* 0x0000000600067308 */ /* 0x000fe20000000800 */
[----:B------:R-:W-:-:S05]  /*143c0*/  FSEL R38, R38, RZ, P1 ;  /* 0x000000ff26267208 */ /* 0x000fca0000800000 */
[-CC-:B------:R-:W-:Y:S01]  /*143d0*/  FFMA.FTZ R190, R9, R0.reuse, -R38.reuse ;  /* 0x0000000009be7223 */ /* 0x180fe20000010826 */
[-CC-:B------:R-:W-:Y:S01]  /*143e0*/  FFMA.FTZ R9, R29, R0.reuse, -R38.reuse ;  /* 0x000000001d097223 */ /* 0x180fe20000010826 */
[-CC-:B------:R-:W-:Y:S01]  /*143f0*/  FFMA.FTZ R188, R7, R0.reuse, -R38.reuse ;  /* 0x0000000007bc7223 */ /* 0x180fe20000010826 */
[----:B------:R-:W3:Y:S01]  /*14400*/  @P4 LDC R29, c[0x0][0x44c] ;  /* 0x00011300ff1d4b82 */ /* 0x000ee20000000800 */
[-CC-:B------:R-:W-:Y:S01]  /*14410*/  FFMA.FTZ R7, R25, R0.reuse, -R38.reuse ;  /* 0x0000000019077223 */ /* 0x180fe20000010826 */
[-CC-:B------:R-:W-:Y:S01]  /*14420*/  FFMA.FTZ R184, R11, R0.reuse, -R38.reuse ;  /* 0x000000000bb87223 */ /* 0x180fe20000010826 */
[----:B------:R-:W-:Y:S01]  /*14430*/  MUFU.EX2 R190, R190 ;  /* 0x000000be00be7308 */ /* 0x000fe20000000800 */
[-CC-:B------:R-:W-:Y:S01]  /*14440*/  FFMA.FTZ R11, R33, R0.reuse, -R38.reuse ;  /* 0x00000000210b7223 */ /* 0x180fe20000010826 */
[-CC-:B------:R-:W-:Y:S01]  /*14450*/  FFMA.FTZ R186, R13, R0.reuse, -R38.reuse ;  /* 0x000000000dba7223 */ /* 0x180fe20000010826 */
[----:B------:R-:W-:Y:S01]  /*14460*/  FFMA.FTZ R176, R27, R0, -R38 ;  /* 0x000000001bb07223 */ /* 0x000fe20000010826 */
[----:B------:R-:W-:-:S02]  /*14470*/  VIADD R27, R8, 0x30840 ;  /* 0x00030840081b7836 */ /* 0x000fc40000000000 */
[----:B-1----:R-:W-:Y:S01]  /*14480*/  FADD.FTZ R8, R189, R24 ;  /* 0x00000018bd087221 */ /* 0x002fe20000010000 */
[----:B------:R-:W-:Y:S02]  /*14490*/  IMAD.MOV.U32 R33, RZ, RZ, R220 ;  /* 0x000000ffff217224 */ /* 0x000fe400078e00dc */
[-CC-:B------:R-:W-:Y:S01]  /*144a0*/  FFMA.FTZ R13, R37, R0.reuse, -R38.reuse ;  /* 0x00000000250d7223 */ /* 0x180fe20000010826 */
[----:B------:R-:W-:Y:S01]  /*144b0*/  MUFU.EX2 R188, R188 ;  /* 0x000000bc00bc7308 */ /* 0x000fe20000000800 */
[-C--:B------:R-:W-:Y:S01]  /*144c0*/  FFMA.FTZ R178, R31, R0.reuse, -R38 ;  /* 0x000000001fb27223 */ /* 0x080fe20000010826 */
[----:B--2---:R-:W-:Y:S01]  /*144d0*/  FADD.FTZ R31, R191, R8 ;  /* 0x00000008bf1f7221 */ /* 0x004fe20000010000 */
[-CC-:B------:R-:W-:Y:S01]  /*144e0*/  FFMA.FTZ R180, R15, R0.reuse, -R38.reuse ;  /* 0x000000000fb47223 */ /* 0x180fe20000010826 */
[-CC-:B------:R-:W-:Y:S01]  /*144f0*/  FFMA.FTZ R15, R41, R0.reuse, -R38.reuse ;  /* 0x00000000290f7223 */ /* 0x180fe20000010826 */
[-CC-:B------:R-:W-:Y:S01]  /*14500*/  FFMA.FTZ R182, R21, R0.reuse, -R38.reuse ;  /* 0x0000000015b67223 */ /* 0x180fe20000010826 */
[-CC-:B------:R-:W-:Y:S01]  /*14510*/  FFMA.FTZ R21, R45, R0.reuse, -R38.reuse ;  /* 0x000000002d157223 */ /* 0x180fe20000010826 */
[-CC-:B------:R-:W-:Y:S01]  /*14520*/  FFMA.FTZ R25, R49, R0.reuse, -R38.reuse ;  /* 0x0000000031197223 */ /* 0x180fe20000010826 */
[----:B------:R-:W1:Y:S01]  /*14530*/  MUFU.EX2 R7, R7 ;  /* 0x0000000700077308 */ /* 0x000e620000000800 */
[----:B------:R-:W-:Y:S01]  /*14540*/  PRMT R27, R214, 0x654, R27 ;  /* 0x00000654d61b7816 */ /* 0x000fe2000000001b */
[-CC-:B------:R-:W-:Y:S01]  /*14550*/  FFMA.FTZ R172, R35, R0.reuse, -R38.reuse ;  /* 0x0000000023ac7223 */ /* 0x180fe20000010826 */
[----:B------:R-:W-:Y:S01]  /*14560*/  F2FP.F16.F32.PACK_AB R189, R24, R189 ;  /* 0x000000bd18bd723e */ /* 0x000fe200000000ff */
[-CC-:B------:R-:W-:Y:S01]  /*14570*/  FFMA.FTZ R57, R57, R0.reuse, -R38.reuse ;  /* 0x0000000039397223 */ /* 0x180fe20000010826 */
[----:B---3--:R-:W-:Y:S01]  /*14580*/  @P4 IMAD.HI.U32 R29, R220, R29, RZ ;  /* 0x0000001ddc1d4227 */ /* 0x008fe200078e00ff */
[----:B------:R2:W-:Y:S03]  /*14590*/  SYNCS.ARRIVE.TRANS64.RED.A1T0 RZ, [R27+URZ], RZ ;  /* 0x000000ff1bff79a7 */ /* 0x0005e6000810043f */
[-CC-:B------:R-:W-:Y:S01]  /*145a0*/  FFMA.FTZ R39, R39, R0.reuse, -R38.reuse ;  /* 0x0000000027277223 */ /* 0x180fe20000010826 */
[----:B------:R-:W3:Y:S01]  /*145b0*/  MUFU.EX2 R9, R9 ;  /* 0x0000000900097308 */ /* 0x000ee20000000800 */
[--C-:B------:R-:W-:Y:S01]  /*145c0*/  FFMA.FTZ R61, R61, R0, -R38.reuse ;  /* 0x000000003d3d7223 */ /* 0x100fe20000010826 */
[----:B0-----:R-:W-:Y:S01]  /*145d0*/  @P4 SHF.R.U32.HI R33, RZ, R40, R29 ;  /* 0x00000028ff214219 */ /* 0x001fe2000001161d */
[----:B----4-:R-:W-:Y:S01]  /*145e0*/  FADD.FTZ R40, R28, R31 ;  /* 0x0000001f1c287221 */ /* 0x010fe20000010000 */
[-CC-:B------:R-:W-:Y:S01]  /*145f0*/  FFMA.FTZ R43, R43, R0.reuse, -R38.reuse ;  /* 0x000000002b2b7223 */ /* 0x180fe20000010826 */
[-CC-:B------:R-:W-:Y:S01]  /*14600*/  FFMA.FTZ R65, R65, R0.reuse, -R38.reuse ;  /* 0x0000000041417223 */ /* 0x180fe20000010826 */
[----:B--2---:R-:W-:Y:S01]  /*14610*/  FFMA.FTZ R27, R53, R0, -R38 ;  /* 0x00000000351b7223 */ /* 0x004fe20000010826 */
[----:B-----5:R-:W-:Y:S01]  /*14620*/  FADD.FTZ R31, R185, R40 ;  /* 0x00000028b91f7221 */ /* 0x020fe20000010000 */
[----:B------:R-:W0:Y:S01]  /*14630*/  MUFU.EX2 R184, R184 ;  /* 0x000000b800b87308 */ /* 0x000e220000000800 */
[----:B-1----:R-:W-:Y:S01]  /*14640*/  FADD.FTZ R29, R188, R7 ;  /* 0x00000007bc1d7221 */ /* 0x002fe20000010000 */
[C---:B------:R-:W-:Y:S01]  /*14650*/  F2FP.F16.F32.PACK_AB R185, R14.reuse, R185 ;  /* 0x000000b90eb9723e */ /* 0x040fe200000000ff */
[----:B------:R-:W-:Y:S01]  /*14660*/  FADD.FTZ R40, R14, R31 ;  /* 0x0000001f0e287221 */ /* 0x000fe20000010000 */
[----:B------:R-:W-:Y:S01]  /*14670*/  F2FP.F16.F32.PACK_AB R188, R7, R188 ;  /* 0x000000bc07bc723e */ /* 0x000fe200000000ff */
[----:B------:R-:W-:Y:S01]  /*14680*/  FADD.FTZ R8, R190, R29 ;  /* 0x0000001dbe087221 */ /* 0x000fe20000010000 */
[----:B------:R-:W-:Y:S01]  /*14690*/  FFMA.FTZ R47, R47, R0, -R38 ;  /* 0x000000002f2f7223 */ /* 0x000fe20000010826 */
[----:B------:R-:W-:Y:S01]  /*146a0*/  FADD.FTZ R31, R187, R40 ;  /* 0x00000028bb1f7221 */ /* 0x000fe20000010000 */
[----:B------:R-:W1:Y:S01]  /*146b0*/  MUFU.EX2 R11, R11 ;  /* 0x0000000b000b7308 */ /* 0x000e620000000800 */
[C---:B---3--:R-:W-:Y:S01]  /*146c0*/  FADD.FTZ R29, R9.reuse, R8 ;  /* 0x00000008091d7221 */ /* 0x048fe20000010000 */
[C---:B------:R-:W-:Y:S01]  /*146d0*/  F2FP.F16.F32.PACK_AB R187, R10.reuse, R187 ;  /* 0x000000bb0abb723e */ /* 0x040fe200000000ff */
[----:B------:R-:W-:Y:S01]  /*146e0*/  FADD.FTZ R40, R10, R31 ;  /* 0x0000001f0a287221 */ /* 0x000fe20000010000 */
[----:B------:R-:W-:Y:S01]  /*146f0*/  F2FP.F16.F32.PACK_AB R190, R9, R190 ;  /* 0x000000be09be723e */ /* 0x000fe200000000ff */
[----:B------:R-:W-:Y:S01]  /*14700*/  FFMA.FTZ R38, R69, R0, -R38 ;  /* 0x0000000045267223 */ /* 0x000fe20000010826 */
[----:B------:R-:W-:Y:S01]  /*14710*/  IADD3 R33, R33, R222, -R221 ;  /* 0x000000de21217210 */ /* 0x000fe20007ffe8dd */
[----:B------:R-:W-:Y:S01]  /*14720*/  FADD.FTZ R31, R181, R40 ;  /* 0x00000028b51f7221 */ /* 0x000fe20000010000 */
[----:B------:R-:W2:Y:S01]  /*14730*/  MUFU.EX2 R186, R186 ;  /* 0x000000ba00ba7308 */ /* 0x000ea20000000800 */
[----:B0-----:R-:W-:Y:S01]  /*14740*/  FADD.FTZ R8, R184, R29 ;  /* 0x0000001db8087221 */ /* 0x001fe20000010000 */
[----:B------:R-:W-:Y:S01]  /*14750*/  F2FP.F16.F32.PACK_AB R191, R28, R191 ;  /* 0x000000bf1cbf723e */ /* 0x000fe200000000ff */
[C---:B------:R-:W-:Y:S01]  /*14760*/  FADD.FTZ R40, R30.reuse, R31 ;  /* 0x0000001f1e287221 */ /* 0x040fe20000010000 */
[----:B------:R-:W-:Y:S01]  /*14770*/  IMAD.HI R33, R33, 0x2aaaaaab, RZ ;  /* 0x2aaaaaab21217827 */ /* 0x000fe200078e02ff */
[----:B------:R-:W-:-:S02]  /*14780*/  F2FP.F16.F32.PACK_AB R181, R30, R181 ;  /* 0x000000b51eb5723e */ /* 0x000fc400000000ff */
[----:B------:R-:W-:Y:S01]  /*14790*/  CS2R R68, SRZ ;  /* 0x0000000000447805 */ /* 0x000fe2000001ff00 */
[----:B------:R-:W-:Y:S01]  /*147a0*/  FADD.FTZ R31, R183, R40 ;  /* 0x00000028b71f7221 */ /* 0x000fe20000010000 */
[----:B------:R-:W0:Y:S01]  /*147b0*/  MUFU.EX2 R13, R13 ;  /* 0x0000000d000d7308 */ /* 0x000e220000000800 */
[C---:B-1----:R-:W-:Y:S01]  /*147c0*/  FADD.FTZ R29, R11.reuse, R8 ;  /* 0x000000080b1d7221 */ /* 0x042fe20000010000 */
[----:B------:R-:W-:Y:S01]  /*147d0*/  SHF.R.U32.HI R42, RZ, 0x1f, R33 ;  /* 0x0000001fff2a7819 */ /* 0x000fe20000011621 */
[C---:B------:R-:W-:Y:S01]  /*147e0*/  FADD.FTZ R24, R32.reuse, R31 ;  /* 0x0000001f20187221 */ /* 0x040fe20000010000 */
[----:B------:R-:W-:Y:S02]  /*147f0*/  F2FP.F16.F32.PACK_AB R183, R32, R183 ;  /* 0x000000b720b7723e */ /* 0x000fe400000000ff */
[----:B------:R-:W-:Y:S02]  /*14800*/  CS2R R52, SRZ ;  /* 0x0000000000347805 */ /* 0x000fe4000001ff00 */
[----:B------:R-:W-:Y:S01]  /*14810*/  F2FP.F16.F32.PACK_AB R184, R11, R184 ;  /* 0x000000b80bb8723e */ /* 0x000fe200000000ff */
[----:B------:R-:W-:Y:S01]  /*14820*/  FADD.FTZ R31, R177, R24 ;  /* 0x00000018b11f7221 */ /* 0x000fe20000010000 */
[----:B------:R-:W1:Y:S01]  /*14830*/  MUFU.EX2 R180, R180 ;  /* 0x000000b400b47308 */ /* 0x000e620000000800 */
[----:B--2---:R-:W-:Y:S01]  /*14840*/  FADD.FTZ R8, R186, R29 ;  /* 0x0000001dba087221 */ /* 0x004fe20000010000 */
[C---:B------:R-:W-:Y:S01]  /*14850*/  F2FP.F16.F32.PACK_AB R177, R34.reuse, R177 ;  /* 0x000000b122b1723e */ /* 0x040fe200000000ff */
[----:B------:R-:W-:Y:S01]  /*14860*/  FADD.FTZ R10, R34, R31 ;  /* 0x0000001f220a7221 */ /* 0x000fe20000010000 */
[----:B------:R-:W-:-:S02]  /*14870*/  CS2R R48, SRZ ;  /* 0x0000000000307805 */ /* 0x000fc4000001ff00 */
[----:B------:R-:W-:Y:S02]  /*14880*/  CS2R R44, SRZ ;  /* 0x00000000002c7805 */ /* 0x000fe4000001ff00 */
[----:B------:R-:W-:Y:S01]  /*14890*/  CS2R R34, SRZ ;  /* 0x0000000000227805 */ /* 0x000fe2000001ff00 */
[----:B------:R-:W-:Y:S01]  /*148a0*/  FADD.FTZ R31, R179, R10 ;  /* 0x0000000ab31f7221 */ /* 0x000fe20000010000 */
[----:B------:R-:W2:Y:S01]  /*148b0*/  MUFU.EX2 R15, R15 ;  /* 0x0000000f000f7308 */ /* 0x000ea20000000800 */
[C---:B0-----:R-:W-:Y:S01]  /*148c0*/  FADD.FTZ R29, R13.reuse, R8 ;  /* 0x000000080d1d7221 */ /* 0x041fe20000010000 */
[----:B------:R-:W-:Y:S02]  /*148d0*/  F2FP.F16.F32.PACK_AB R186, R13, R186 ;  /* 0x000000ba0dba723e */ /* 0x000fe400000000ff */
[----:B------:R-:W-:-:S04]  /*148e0*/  F2FP.F16.F32.PACK_AB R179, R36, R179 ;  /* 0x000000b324b3723e */ /* 0x000fc800000000ff */
[----:B------:R-:W0:Y:S01]  /*148f0*/  MUFU.EX2 R182, R182 ;  /* 0x000000b600b67308 */ /* 0x000e220000000800 */
[----:B-1----:R-:W-:-:S07]  /*14900*/  FADD.FTZ R8, R180, R29 ;  /* 0x0000001db4087221 */ /* 0x002fce0000010000 */
[----:B------:R-:W1:Y:S01]  /*14910*/  MUFU.EX2 R21, R21 ;  /* 0x0000001500157308 */ /* 0x000e620000000800 */
[----:B--2---:R-:W-:Y:S01]  /*14920*/  FADD.FTZ R29, R15, R8 ;  /* 0x000000080f1d7221 */ /* 0x004fe20000010000 */
[----:B------:R-:W-:Y:S02]  /*14930*/  LEA.HI.SX32 R8, R33, R42, 0x1c ;  /* 0x0000002a21087211 */ /* 0x000fe400078fe2ff */
[----:B------:R-:W-:Y:S02]  /*14940*/  CS2R R32, SRZ ;  /* 0x0000000000207805 */ /* 0x000fe4000001ff00 */
[----:B------:R-:W-:Y:S02]  /*14950*/  F2FP.F16.F32.PACK_AB R180, R15, R180 ;  /* 0x000000b40fb4723e */ /* 0x000fe400000000ff */
[----:B------:R-:W-:Y:S01]  /*14960*/  VIMNMX R13, R219, R8, !PT ;  /* 0x00000008db0d7248 */ /* 0x000fe20007fe0100 */
[----:B------:R-:W2:Y:S01]  /*14970*/  MUFU.EX2 R176, R176 ;  /* 0x000000b000b07308 */ /* 0x000ea20000000800 */
[----:B0-----:R-:W-:-:S07]  /*14980*/  FADD.FTZ R40, R182, R29 ;  /* 0x0000001db6287221 */ /* 0x001fce0000010000 */
        /* <DEDUP_REMOVED lines=8> */
[----:B------:R-:W-:Y:S01]  /*14a10*/  FADD.FTZ R14, R36, R31 ;  /* 0x0000001f240e7221 */ /* 0x000fe20000010000 */
[----:B------:R-:W-:Y:S02]  /*14a20*/  F2FP.F16.F32.PACK_AB R176, R25, R176 ;  /* 0x000000b019b0723e */ /* 0x000fe400000000ff */
[----:B------:R-:W-:Y:S02]  /*14a30*/  CS2R R36, SRZ ;  /* 0x0000000000247805 */ /* 0x000fe4000001ff00 */
[----:B------:R-:W-:Y:S01]  /*14a40*/  CS2R R30, SRZ ;  /* 0x00000000001e7805 */ /* 0x000fe2000001ff00 */
[----:B------:R-:W-:Y:S01]  /*14a50*/  FADD.FTZ R7, R173, R14 ;  /* 0x0000000ead077221 */ /* 0x000fe20000010000 */
[----:B------:R-:W-:Y:S01]  /*14a60*/  F2FP.F16.F32.PACK_AB R173, R6, R173 ;  /* 0x000000ad06ad723e */ /* 0x000fe200000000ff */
        /* <DEDUP_REMOVED lines=8> */
[----:B------:R-:W-:-:S06]  /*14af0*/  CS2R R28, SRZ ;  /* 0x00000000001c7805 */ /* 0x000fcc000001ff00 */
[----:B------:R-:W0:Y:S01]  /*14b00*/  MUFU.EX2 R39, R39 ;  /* 0x0000002700277308 */ /* 0x000e220000000800 */
[C---:B-1----:R-:W-:Y:S01]  /*14b10*/  FADD.FTZ R10, R57.reuse, R10 ;  /* 0x0000000a390a7221 */ /* 0x042fe20000010000 */
[----:B------:R-:W-:Y:S02]  /*14b20*/  F2FP.F16.F32.PACK_AB R172, R57, R172 ;  /* 0x000000ac39ac723e */ /* 0x000fe400000000ff */
[----:B------:R-:W-:-:S04]  /*14b30*/  CS2R R56, SRZ ;  /* 0x0000000000387805 */ /* 0x000fc8000001ff00 */
[----:B------:R-:W1:Y:S01]  /*14b40*/  MUFU.EX2 R20, R20 ;  /* 0x0000001400147308 */ /* 0x000e620000000800 */
[----:B--2---:R-:W-:-:S07]  /*14b50*/  FADD.FTZ R9, R175, R14 ;  /* 0x0000000eaf097221 */ /* 0x004fce0000010000 */
[----:B------:R2:W3:Y:S01]  /*14b60*/  MUFU.EX2 R174, R61 ;  /* 0x0000003d00ae7308 */ /* 0x0004e20000000800 */
[----:B0-----:R-:W-:-:S07]  /*14b70*/  FADD.FTZ R7, R39, R10 ;  /* 0x0000000a27077221 */ /* 0x001fce0000010000 */
[----:B------:R-:W0:Y:S01]  /*14b80*/  MUFU.EX2 R169, R169 ;  /* 0x000000a900a97308 */ /* 0x000e220000000800 */
[C---:B-1----:R-:W-:Y:S01]  /*14b90*/  FADD.FTZ R24, R20.reuse, R9 ;  /* 0x0000000914187221 */ /* 0x042fe20000010000 */
[----:B------:R-:W-:Y:S02]  /*14ba0*/  F2FP.F16.F32.PACK_AB R175, R20, R175 ;  /* 0x000000af14af723e */ /* 0x000fe400000000ff */
[----:B--2---:R-:W-:-:S04]  /*14bb0*/  CS2R R60, SRZ ;  /* 0x00000000003c7805 */ /* 0x004fc8000001ff00 */
[----:B------:R-:W1:Y:S01]  /*14bc0*/  MUFU.EX2 R43, R43 ;  /* 0x0000002b002b7308 */ /* 0x000e620000000800 */
[C---:B---3--:R-:W-:Y:S01]  /*14bd0*/  FADD.FTZ R14, R174.reuse, R7 ;  /* 0x00000007ae0e7221 */ /* 0x048fe20000010000 */
[----:B------:R-:W-:-:S06]  /*14be0*/  F2FP.F16.F32.PACK_AB R174, R174, R39 ;  /* 0x00000027aeae723e */ /* 0x000fcc00000000ff */
[----:B------:R-:W2:Y:S01]  /*14bf0*/  MUFU.EX2 R26, R26 ;  /* 0x0000001a001a7308 */ /* 0x000ea20000000800 */
[----:B0-----:R-:W-:Y:S01]  /*14c00*/  FADD.FTZ R9, R169, R24 ;  /* 0x00000018a9097221 */ /* 0x001fe20000010000 */
[----:B------:R-:W-:-:S06]  /*14c10*/  CS2R R24, SRZ ;  /* 0x0000000000187805 */ /* 0x000fcc000001ff00 */
[----:B------:R0:W3:Y:S01]  /*14c20*/  MUFU.EX2 R168, R65 ;  /* 0x0000004100a87308 */ /* 0x0000e20000000800 */
[----:B-1----:R-:W-:-:S07]  /*14c30*/  FADD.FTZ R7, R43, R14 ;  /* 0x0000000e2b077221 */ /* 0x002fce0000010000 */
[----:B------:R-:W1:Y:S01]  /*14c40*/  MUFU.EX2 R171, R171 ;  /* 0x000000ab00ab7308 */ /* 0x000e620000000800 */
[C---:B--2---:R-:W-:Y:S01]  /*14c50*/  FADD.FTZ R14, R26.reuse, R9 ;  /* 0x000000091a0e7221 */ /* 0x044fe20000010000 */
[----:B------:R-:W-:Y:S02]  /*14c60*/  F2FP.F16.F32.PACK_AB R169, R26, R169 ;  /* 0x000000a91aa9723e */ /* 0x000fe400000000ff */
[----:B0-----:R-:W-:Y:S02]  /*14c70*/  CS2R R64, SRZ ;  /* 0x0000000000407805 */ /* 0x001fe4000001ff00 */
[----:B------:R-:W-:Y:S02]  /*14c80*/  CS2R R26, SRZ ;  /* 0x00000000001a7805 */ /* 0x000fe4000001ff00 */
[----:B------:R-:W0:Y:S01]  /*14c90*/  MUFU.EX2 R47, R47 ;  /* 0x0000002f002f7308 */ /* 0x000e220000000800 */
[C---:B---3--:R-:W-:Y:S01]  /*14ca0*/  FADD.FTZ R6, R168.reuse, R7 ;  /* 0x00000007a8067221 */ /* 0x048fe20000010000 */
[----:B------:R-:W-:-:S02]  /*14cb0*/  F2FP.F16.F32.PACK_AB R168, R168, R43 ;  /* 0x0000002ba8a8723e */ /* 0x000fc400000000ff */
[----:B------:R-:W-:-:S04]  /*14cc0*/  CS2R R42, SRZ ;  /* 0x00000000002a7805 */ /* 0x000fc8000001ff00 */
[----:B------:R1:W2:Y:S08]  /*14cd0*/  MUFU.EX2 R10, R5 ;  /* 0x00000005000a7308 */ /* 0x0002b00000000800 */
[----:B------:R-:W3:Y:S01]  /*14ce0*/  MUFU.EX2 R38, R38 ;  /* 0x0000002600267308 */ /* 0x000ee20000000800 */
[----:B-1----:R-:W-:Y:S01]  /*14cf0*/  FADD.FTZ R5, R171, R14 ;  /* 0x0000000eab057221 */ /* 0x002fe20000010000 */
[----:B0-----:R-:W-:-:S03]  /*14d00*/  FADD.FTZ R7, R47, R6 ;  /* 0x000000062f077221 */ /* 0x001fc60000010000 */
[C---:B--2---:R-:W-:Y:S01]  /*14d10*/  FADD.FTZ R6, R10.reuse, R5 ;  /* 0x000000050a067221 */ /* 0x044fe20000010000 */
[----:B------:R-:W-:Y:S01]  /*14d20*/  F2FP.F16.F32.PACK_AB R171, R10, R171 ;  /* 0x000000ab0aab723e */ /* 0x000fe200000000ff */
[----:B------:R-:W-:Y:S01]  /*14d30*/  VIADD R10, R2, 0xfffffffe ;  /* 0xfffffffe020a7836 */ /* 0x000fe20000000000 */
[----:B------:R-:W-:Y:S01]  /*14d40*/  MOV R2, 0x3f800000 ;  /* 0x3f80000000027802 */ /* 0x000fe20000000f00 */
[----:B------:R-:W-:-:S03]  /*14d50*/  IMAD.MOV.U32 R5, RZ, RZ, 0x3f800000 ;  /* 0x3f800000ff057424 */ /* 0x000fc600078e00ff */
[----:B------:R-:W-:Y:S01]  /*14d60*/  ISETP.GE.AND P1, PT, R10, R13, PT ;  /* 0x0000000d0a00720c */ /* 0x000fe20003f26270 */
[C---:B---3--:R-:W-:Y:S01]  /*14d70*/  FADD.FTZ R7, R38.reuse, R7 ;  /* 0x0000000726077221 */ /* 0x048fe20000010000 */
[----:B------:R-:W-:Y:S02]  /*14d80*/  F2FP.F16.F32.PACK_AB R170, R38, R47 ;  /* 0x0000002f26aa723e */ /* 0x000fe400000000ff */
[----:B------:R-:W-:Y:S02]  /*14d90*/  CS2R R46, SRZ ;  /* 0x00000000002e7805 */ /* 0x000fe4000001ff00 */
[----:B------:R-:W-:-:S07]  /*14da0*/  CS2R R38, SRZ ;  /* 0x0000000000267805 */ /* 0x000fce000001ff00 */
[----:B------:R-:W-:Y:S05]  /*14db0*/  @!P1 BRA `(.L_x_6114) ;  /* 0x0000002800409947 */ /* 0x000fea0003800000 */
[----:B------:R-:W-:Y:S01]  /*14dc0*/  BSSY B1, `(.L_x_6114) ;  /* 0x000028f000017945 */ /* 0x000fe20003800000 */
[----:B------:R-:W-:Y:S01]  /*14dd0*/  IMAD.MOV.U32 R8, RZ, RZ, R4 ;  /* 0x000000ffff087224 */ /* 0x000fe200078e0004 */
[----:B------:R-:W-:Y:S01]  /*14de0*/  MOV R11, R202 ;  /* 0x000000ca000b7202 */ /* 0x000fe20000000f00 */
[----:B------:R-:W-:Y:S02]  /*14df0*/  IMAD.MOV.U32 R9, RZ, RZ, R3 ;  /* 0x000000ffff097224 */ /* 0x000fe400078e0003 */
[----:B------:R-:W-:Y:S02]  /*14e00*/  IMAD.MOV.U32 R14, RZ, RZ, R198 ;  /* 0x000000ffff0e7224 */ /* 0x000fe400078e00c6 */
[----:B------:R-:W-:Y:S02]  /*14e10*/  IMAD.MOV.U32 R2, RZ, RZ, 0x3f800000 ;  /* 0x3f800000ff027424 */ /* 0x000fe400078e00ff */
[----:B------:R-:W-:-:S07]  /*14e20*/  IMAD.MOV.U32 R119, RZ, RZ, RZ ;  /* 0x000000ffff777224 */ /* 0x000fce00078e00ff */
.L_x_6127:
[----:B------:R-:W-:-:S04]  /*14e30*/  ISETP.NE.AND P1, PT, R14, 0x1, PT ;  /* 0x000000010e00780c */ /* 0x000fc80003f25270 */
[----:B------:R-:W-:-:S04]  /*14e40*/  SEL R202, RZ, 0x1, P1 ;  /* 0x00000001ffca7807 */ /* 0x000fc80000800000 */
[----:B------:R-:W-:Y:S01]  /*14e50*/  LOP3.LUT R202, R11, R202, RZ, 0x3c, !PT ;  /* 0x000000ca0bca7212 */ /* 0x000fe200078e3cff */
[----:B------:R-:W-:Y:S06]  /*14e60*/  @!P0 BRA `(.L_x_6115) ;  /* 0x0000000000048947 */ /* 0x000fec0003800000 */
[----:B------:R-:W-:Y:S01]  /*14e70*/  BPT.TRAP 0x1 ;  /* 0x000000040000795c */ /* 0x000fe20000300000 */
.L_x_6115:
        /* <DEDUP_REMOVED lines=8> */
.L_x_6116:
[----:B------:R-:W-:Y:S01]  /*14f00*/  IMAD R3, R198, 0x900, R12 ;  /* 0x00000900c6037824 */ /* 0x000fe200078e020c */
[----:B------:R-:W-:Y:S03]  /*14f10*/  BSSY B2, `(.L_x_6117) ;  /* 0x0000006000027945 */ /* 0x000fe60003800000 */
[C---:B------:R-:W-:Y:S02]  /*14f20*/  VIADD R15, R3.reuse, 0x2 ;  /* 0x00000002030f7836 */ /* 0x040fe40000000000 */
[----:B------:R-:W-:Y:S01]  /*14f30*/  VIADD R4, R3, 0x4 ;  /* 0x0000000403047836 */ /* 0x000fe20000000000 */
[----:B-1----:R-:W-:Y:S06]  /*14f40*/  @P1 BRA `(.L_x_6118) ;  /* 0x0000000000081947 */ /* 0x002fec0003800000 */
[----:B------:R-:W1:Y:S02]  /*14f50*/  SYNCS.PHASECHK.TRANS64.TRYWAIT P1, [R0+URZ+0x30830], R20 ;  /* 0x03083014000075a7 */ /* 0x000e64000802017f */
[----:B-1----:R-:W-:Y:S05]  /*14f60*/  @!P1 BRA `(.L_x_6119) ;  /* 0x0000012800189947 */ /* 0x002fea0003800000 */
.L_x_6118:
[----:B------:R-:W-:Y:S05]  /*14f70*/  BSYNC B2 ;  /* 0x0000000000027941 */ /* 0x000fea0003800000 */
.L_x_6117:
[----:B------:R-:W2:Y:S04]  /*14f80*/  LDL.64 R124, [R1+0x28] ;  /* 0x00002800017c7983 */ /* 0x000ea80000100a00 */
[----:B------:R3:W-:Y:S04]  /*14f90*/  STL.64 [R1+0x58], R8 ;  /* 0x0000580801007387 */ /* 0x0007e80000100a00 */
[----:B---3--:R-:W3:Y:S04]  /*14fa0*/  LDL.64 R8, [R1+0x20] ;  /* 0x0000200001087983 */ /* 0x008ee80000100a00 */
[----:B------:R4:W-:Y:S04]  /*14fb0*/  STL.64 [R1+0x50], R6 ;  /* 0x0000500601007387 */ /* 0x0009e80000100a00 */
[----:B----4-:R-:W4:Y:S01]  /*14fc0*/  LDL.64 R6, [R1+0x18] ;  /* 0x0000180001067983 */ /* 0x010f220000100a00 */
[----:B01----:R-:W-:Y:S01]  /*14fd0*/  MOV R20, R3 ;  /* 0x0000000300147202 */ /* 0x003fe20000000f00 */
[C---:B------:R-:W-:Y:S01]  /*14fe0*/  VIADD R120, R3.reuse, 0x6 ;  /* 0x0000000603787836 */ /* 0x040fe20000000000 */
[C---:B------:R-:W-:Y:S01]  /*14ff0*/  IADD3 R122, R3.reuse, 0x304, RZ ;  /* 0x00000304037a7810 */ /* 0x040fe20007ffe0ff */
[----:B------:R-:W-:Y:S01]  /*15000*/  IMAD.MOV.U32 R21, RZ, RZ, 0x40000040 ;  /* 0x40000040ff157424 */ /* 0x000fe200078e00ff */
[----:B------:R-:W-:Y:S01]  /*15010*/  R2UR UR26, R20 ;  /* 0x00000000141a72ca */ /* 0x000fe200000e0000 */
[----:B------:R-:W-:Y:S01]  /*15020*/  IMAD.MOV.U32 R20, RZ, RZ, R15 ;  /* 0x000000ffff147224 */ /* 0x000fe200078e000f */
[----:B------:R-:W-:Y:S01]  /*15030*/  R2UR UR14, R120 ;  /* 0x00000000780e72ca */ /* 0x000fe200000e0000 */
[----:B------:R-:W-:Y:S01]  /*15040*/  VIADD R120, R3, 0x302 ;  /* 0x0000030203787836 */ /* 0x000fe20000000000 */
[----:B------:R-:W-:Y:S01]  /*15050*/  R2UR UR58, R122 ;  /* 0x000000007a3a72ca */ /* 0x000fe200000e0000 */
[----:B------:R-:W-:Y:S01]  /*15060*/  IMAD.MOV.U32 R121, RZ, RZ, 0x40000040 ;  /* 0x40000040ff797424 */ /* 0x000fe200078e00ff */
[----:B------:R-:W-:Y:S01]  /*15070*/  R2UR UR22, R20 ;  /* 0x00000000141672ca */ /* 0x000fe200000e0000 */
[----:B------:R-:W-:Y:S01]  /*15080*/  IMAD.MOV.U32 R123, RZ, RZ, 0x40000040 ;  /* 0x40000040ff7b7424 */ /* 0x000fe200078e00ff */
[----:B------:R-:W-:-:S02]  /*15090*/  MOV R20, R4 ;  /* 0x0000000400147202 */ /* 0x000fc40000000f00 */
[----:B------:R-:W-:Y:S01]  /*150a0*/  R2UR UR6, R120 ;  /* 0x00000000780672ca */ /* 0x000fe200000e0000 */
[C---:B------:R-:W-:Y:S01]  /*150b0*/  VIADD R120, R3.reuse, 0x600 ;  /* 0x0000060003787836 */ /* 0x040fe20000000000 */
[----:B------:R-:W-:Y:S01]  /*150c0*/  R2UR UR18, R20 ;  /* 0x00000000141272ca */ /* 0x000fe200000e0000 */
[C---:B------:R-:W-:Y:S01]  /*150d0*/  VIADD R20, R3.reuse, 0x300 ;  /* 0x0000030003147836 */ /* 0x040fe20000000000 */
[C---:B------:R-:W-:Y:S01]  /*150e0*/  IADD3 R122, R3.reuse, 0x602, RZ ;  /* 0x00000602037a7810 */ /* 0x040fe20007ffe0ff */
[-C--:B------:R-:W-:Y:S01]  /*150f0*/  FMUL.FTZ R26, R26, R2.reuse ;  /* 0x000000021a1a7220 */ /* 0x080fe20000410000 */
[----:B------:R-:W-:Y:S01]  /*15100*/  R2UR UR50, R120 ;  /* 0x00000000783272ca */ /* 0x000fe200000e0000 */
[C---:B------:R-:W-:Y:S01]  /*15110*/  VIADD R120, R3.reuse, 0x606 ;  /* 0x0000060603787836 */ /* 0x040fe20000000000 */
[----:B------:R-:W-:Y:S01]  /*15120*/  R2UR UR10, R20 ;  /* 0x00000000140a72ca */ /* 0x000fe200000e0000 */
[----:B------:R-:W-:Y:S02]  /*15130*/  VIADD R20, R3, 0x306 ;  /* 0x0000030603147836 */ /* 0x000fe40000000000 */
[-C--:B------:R-:W-:Y:S01]  /*15140*/  FMUL.FTZ R27, R27, R2.reuse ;  /* 0x000000021b1b7220 */ /* 0x080fe20000410000 */
[-C--:B------:R-:W-:Y:S01]  /*15150*/  FMUL.FTZ R30, R30, R2.reuse ;  /* 0x000000021e1e7220 */ /* 0x080fe20000410000 */
[-C--:B------:R-:W-:Y:S01]  /*15160*/  FMUL.FTZ R31, R31, R2.reuse ;  /* 0x000000021f1f7220 */ /* 0x080fe20000410000 */
[----:B------:R-:W-:Y:S01]  /*15170*/  FMUL.FTZ R34, R34, R2 ;  /* 0x0000000222227220 */ /* 0x000fe20000410000 */
[----:B------:R-:W-:Y:S01]  /*15180*/  R2UR UR54, R20 ;  /* 0x00000000143672ca */ /* 0x000fe200000e0000 */
[----:B------:R-:W-:-:S02]  /*15190*/  VIADD R20, R3, 0x604 ;  /* 0x0000060403147836 */ /* 0x000fc40000000000 */
        /* <DEDUP_REMOVED lines=43> */
[----:B------:R-:W-:Y:S01]  /*15450*/  R2UR UR27, R21 ;  /* 0x00000000151b72ca */ /* 0x000fe200000e0000 */
[----:B------:R-:W4:Y:S01]  /*15460*/  LDL.64 R2, [R1+0x10] ;  /* 0x0000100001027983 */ /* 0x000f220000100a00 */
[----:B------:R-:W-:-:S02]  /*15470*/  R2UR UR15, R121 ;  /* 0x00000000790f72ca */ /* 0x000fc400000e0000 */
[----:B------:R-:W-:Y:S02]  /*15480*/  R2UR UR7, R121 ;  /* 0x00000000790772ca */ /* 0x000fe400000e0000 */
[----:B------:R-:W-:Y:S02]  /*15490*/  R2UR UR59, R123 ;  /* 0x000000007b3b72ca */ /* 0x000fe400000e0000 */
[----:B------:R-:W-:Y:S02]  /*154a0*/  R2UR UR51, R121 ;  /* 0x00000000793372ca */ /* 0x000fe400000e0000 */
[----:B------:R-:W-:Y:S02]  /*154b0*/  R2UR UR46, R122 ;  /* 0x000000007a2e72ca */ /* 0x000fe400000e0000 */
[----:B------:R-:W-:Y:S02]  /*154c0*/  R2UR UR47, R123 ;  /* 0x000000007b2f72ca */ /* 0x000fe400000e0000 */
[----:B------:R-:W-:-:S02]  /*154d0*/  R2UR UR38, R120 ;  /* 0x00000000782672ca */ /* 0x000fc400000e0000 */
        /* <DEDUP_REMOVED lines=49> */
[C---:B------:R-:W-:Y:S01]  /*157f0*/  R2UR UR23, R21.reuse ;  /* 0x00000000151772ca */ /* 0x040fe200000e0000 */
[----:B------:R-:W4:Y:S01]  /*15800*/  LDL.64 R4, [R1+0x8] ;  /* 0x0000080001047983 */ /* 0x000f220000100a00 */
[----:B------:R-:W-:-:S02]  /*15810*/  R2UR UR19, R21 ;  /* 0x00000000151372ca */ /* 0x000fc400000e0000 */
[C---:B------:R-:W-:Y:S02]  /*15820*/  R2UR UR11, R21.reuse ;  /* 0x00000000150b72ca */ /* 0x040fe400000e0000 */
[C---:B------:R-:W-:Y:S02]  /*15830*/  R2UR UR55, R21.reuse ;  /* 0x00000000153772ca */ /* 0x040fe400000e0000 */
[----:B------:R-:W-:Y:S02]  /*15840*/  R2UR UR42, R20 ;  /* 0x00000000142a72ca */ /* 0x000fe400000e0000 */
[----:B------:R-:W-:Y:S02]  /*15850*/  R2UR UR43, R21 ;  /* 0x00000000152b72ca */ /* 0x000fe400000e0000 */
[----:B------:R-:W4:Y:S01]  /*15860*/  LDL.64 R20, [R1] ;  /* 0x0000000001147983 */ /* 0x000f220000100a00 */
[----:B--2---:R-:W-:Y:S02]  /*15870*/  R2UR UR24, R124 ;  /* 0x000000007c1872ca */ /* 0x004fe400000e0000 */
[----:B------:R-:W-:-:S02]  /*15880*/  R2UR UR25, R125 ;  /* 0x000000007d1972ca */ /* 0x000fc400000e0000 */
[----:B------:R-:W-:-:S11]  /*15890*/  WARPGROUP.ARRIVE ;  /* 0x00000000000079c5 */ /* 0x000fd60000000000 */
        /* <DEDUP_REMOVED lines=10> */
[----:B------:R0:W5:Y:S01]  /*15940*/  LDL.LU.64 R6, [R1+0x50] ;  /* 0x0000500001067983 */ /* 0x0001620000300a00 */
        /* <DEDUP_REMOVED lines=38> */
.L_x_6120:
[----:B------:R-:W-:Y:S01]  /*15bb0*/  SHF.L.U32 R2, R11, 0x1f, RZ ;  /* 0x0000001f0b027819 */ /* 0x000fe200000006ff */
[----:B------:R-:W-:-:S04]  /*15bc0*/  IMAD R11, R14, 0x8, R18 ;  /* 0x000000080e0b7824 */ /* 0x000fc800078e0212 */
[----:B------:R0:W1:Y:S01]  /*15bd0*/  SYNCS.PHASECHK.TRANS64.TRYWAIT P1, [R11+URZ+0x30850], R2 ;  /* 0x030850020b0075a7 */ /* 0x000062000802017f */
[----:B------:R-:W-:Y:S05]  /*15be0*/  @!P0 BRA `(.L_x_6121) ;  /* 0x0000000000048947 */ /* 0x000fea0003800000 */
[----:B------:R-:W-:Y:S01]  /*15bf0*/  BPT.TRAP 0x1 ;  /* 0x000000040000795c */ /* 0x000fe20000300000 */
.L_x_6121:
[----:B------:R-:W-:Y:S04]  /*15c00*/  BSSY B2, `(.L_x_6122) ;  /* 0x0000004000027945 */ /* 0x000fe80003800000 */
[----:B-1----:R-:W-:Y:S05]  /*15c10*/  @P1 BRA `(.L_x_6123) ;  /* 0x0000000000081947 */ /* 0x002fea0003800000 */
[----:B------:R-:W1:Y:S02]  /*15c20*/  SYNCS.PHASECHK.TRANS64.TRYWAIT P1, [R11+URZ+0x30850], R2 ;  /* 0x030850020b0075a7 */ /* 0x000e64000802017f */
[----:B-1----:R-:W-:Y:S05]  /*15c30*/  @!P1 BRA `(.L_x_6124) ;  /* 0x0000011800f89947 */ /* 0x002fea0003800000 */
.L_x_6123:
[----:B------:R-:W-:Y:S05]  /*15c40*/  BSYNC B2 ;  /* 0x0000000000027941 */ /* 0x000fea0003800000 */
.L_x_6122:
[----:B01----:R-:W-:Y:S01]  /*15c50*/  IADD3 R2, R18, 0x400, RZ ;  /* 0x0000040012027810 */ /* 0x003fe20007ffe0ff */
[----:B------:R-:W-:Y:S01]  /*15c60*/  IMAD.MOV.U32 R3, RZ, RZ, 0x40000040 ;  /* 0x40000040ff037424 */ /* 0x000fe200078e00ff */
[----:B------:R-:W-:Y:S01]  /*15c70*/  WARPGROUP.ARRIVE ;  /* 0x00000000000079c5 */ /* 0x000fe20000000000 */
        /* <DEDUP_REMOVED lines=45> */
.L_x_6125:
[----:B------:R-:W0:Y:S01]  /*15f50*/  LDC R2, c[0x0][0x448] ;  /* 0x00011200ff027b82 */ /* 0x000e220000000800 */
[----:B------:R-:W-:Y:S01]  /*15f60*/  IADD3 R0, R0, 0x30840, RZ ;  /* 0x0003084000007810 */ /* 0x000fe20007ffe0ff */
[----:B------:R-:W-:Y:S01]  /*15f70*/  ULDC UR4, c[0x0][0x988] ;  /* 0x0002620000047ab9 */ /* 0x000fe20000000800 */
[----:B------:R-:W-:Y:S02]  /*15f80*/  LOP3.LUT R19, R19, 0xffffffbf, RZ, 0xc0, !PT ;  /* 0xffffffbf13137812 */ /* 0x000fe400078ec0ff */
[----:B------:R-:W-:Y:S02]  /*15f90*/  PRMT R0, R214, 0x654, R0 ;  /* 0x00000654d6007816 */ /* 0x000fe40000000000 */
[----:B------:R-:W-:Y:S02]  /*15fa0*/  @P0 LOP3.LUT R19, R19, 0x40, RZ, 0xfc, !PT ;  /* 0x0000004013130812 */ /* 0x000fe400078efcff */
[----:B------:R1:W-:Y:S02]  /*15fb0*/  SYNCS.ARRIVE.TRANS64.RED.A1T0 RZ, [R0+URZ], RZ ;  /* 0x000000ff00ff79a7 */ /* 0x0003e4000810043f */
[----:B------:R-:W-:-:S02]  /*15fc0*/  LOP3.LUT R19, R19, 0xffffff7f, RZ, 0xc0, !PT ;  /* 0xffffff7f13137812 */ /* 0x000fc400078ec0ff */
[----:B0-----:R-:W-:Y:S01]  /*15fd0*/  ISETP.NE.AND P1, PT, R2, 0x1, PT ;  /* 0x000000010200780c */ /* 0x001fe20003f25270 */
[----:B------:R-:W-:-:S12]  /*15fe0*/  IMAD.IADD R2, R225, 0x1, R220 ;  /* 0x00000001e1027824 */ /* 0x000fd800078e02dc */
[----:B------:R-:W0:Y:S08]  /*15ff0*/  @P1 LDC R3, c[0x0][0x44c] ;  /* 0x00011300ff031b82 */ /* 0x000e300000000800 */
[----:B-1----:R-:W1:Y:S01]  /*16000*/  @P1 LDC R0, c[0x0][0x450] ;  /* 0x00011400ff001b82 */ /* 0x002e620000000800 */
[----:B0-----:R-:W-:-:S05]  /*16010*/  @P1 IMAD.HI.U32 R3, R2, R3, RZ ;  /* 0x0000000302031227 */ /* 0x001fca00078e00ff */
[----:B-1----:R-:W-:Y:S01]  /*16020*/  @P1 SHF.R.U32.HI R2, RZ, R0, R3 ;  /* 0x00000000ff021219 */ /* 0x002fe20000011603 */
[----:B------:R-:W-:-:S04]  /*16030*/  IMAD R3, R10, -0x60, RZ ;  /* 0xffffffa00a037824 */ /* 0x000fc800078e02ff */
[----:B------:R-:W0:Y:S01]  /*16040*/  SHFL.IDX PT, R0, R2, RZ, 0x1c1f ;  /* 0x001c1fff02007589 */ /* 0x000e2200000e0000 */
[----:B------:R-:W-:-:S03]  /*16050*/  IADD3 R3, -R223, 0x1, R3 ;  /* 0x00000001df037810 */ /* 0x000fc60007ffe103 */
[----:B------:R-:W1:Y:S01]  /*16060*/  SHFL.IDX PT, R2, R2, 0x1, 0x1c1f ;  /* 0x003c1f0002027f89 */ /* 0x000e6200000e0000 */
[----:B------:R-:W-:-:S05]  /*16070*/  IADD3 R3, -R221, R3, R222 ;  /* 0x00000003dd037210 */ /* 0x000fca0007ffe1de */
[C---:B0-----:R-:W-:Y:S02]  /*16080*/  IMAD.IADD R0, R3.reuse, 0x1, R0 ;  /* 0x0000000103007824 */ /* 0x041fe400078e0200 */
[----:B-1----:R-:W-:-:S03]  /*16090*/  IMAD.IADD R2, R3, 0x1, R2 ;  /* 0x0000000103027824 */ /* 0x002fc600078e0202 */
[C---:B------:R-:W-:Y:S02]  /*160a0*/  ISETP.GT.AND P4, PT, R0.reuse, RZ, PT ;  /* 0x000000ff0000720c */ /* 0x040fe40003f84270 */
[C---:B------:R-:W-:Y:S02]  /*160b0*/  ISETP.GT.AND P3, PT, R0.reuse, 0x1, PT ;  /* 0x000000010000780c */ /* 0x040fe40003f64270 */
[C---:B------:R-:W-:Y:S02]  /*160c0*/  ISETP.GT.AND P2, PT, R0.reuse, 0x8, PT ;  /* 0x000000080000780c */ /* 0x040fe40003f44270 */
[----:B------:R-:W-:Y:S02]  /*160d0*/  ISETP.GT.AND P1, PT, R0, 0x9, PT ;  /* 0x000000090000780c */ /* 0x000fe40003f24270 */
        /* <DEDUP_REMOVED lines=39> */
[----:B-----5:R-:W-:Y:S02]  /*16350*/  FMNMX.FTZ R0, R120, R9, !PT ;  /* 0x0000000978007209 */ /* 0x020fe40007810000 */
        /* <DEDUP_REMOVED lines=22> */
[----:B------:R-:W-:Y:S02]  /*164c0*/  ISETP.GT.AND P5, PT, R2, RZ, PT ;  /* 0x000000ff0200720c */ /* 0x000fe40003fa4270 */
        /* <DEDUP_REMOVED lines=19> */
[----:B------:R-:W-:Y:S02]  /*16600*/  ISETP.GT.AND P5, PT, R2, 0x11, PT ;  /* 0x000000110200780c */ /* 0x000fe40003fa4270 */
[----:B------:R-:W-:Y:S02]  /*16610*/  FMNMX.FTZ R0, R164, R0, !PT ;  /* 0x00000000a4007209 */ /* 0x000fe40007810000 */
[----:B------:R-:W-:Y:S02]  /*16620*/  ISETP.GT.AND P4, PT, R2, 0x18, PT ;  /* 0x000000180200780c */ /* 0x000fe40003f84270 */
[----:B------:R-:W-:-:S02]  /*16630*/  FMNMX.FTZ R0, R165, R0, !PT ;  /* 0x00000000a5007209 */ /* 0x000fc40007810000 */
[C---:B------:R-:W-:Y:S02]  /*16640*/  ISETP.GT.AND P3, PT, R2.reuse, 0x19, PT ;  /* 0x000000190200780c */ /* 0x040fe40003f64270 */
[----:B------:R-:W-:Y:S01]  /*16650*/  ISETP.GT.AND P2, PT, R2, 0x20, PT ;  /* 0x000000200200780c */ /* 0x000fe20003f44270 */
[----:B------:R-:W0:Y:S01]  /*16660*/  SHFL.BFLY PT, R3, R0, 0x2, 0x1f ;  /* 0x0c401f0000037f89 */ /* 0x000e2200000e0000 */
[----:B------:R-:W-:Y:S02]  /*16670*/  @P0 LOP3.LUT R19, R19, 0x80, RZ, 0xfc, !PT ;  /* 0x0000008013130812 */ /* 0x000fe400078efcff */
[----:B------:R-:W-:Y:S02]  /*16680*/  FSEL R131, R131, -INF , P5 ;  /* 0xff80000083837808 */ /* 0x000fe40002800000 */
[----:B------:R-:W-:Y:S02]  /*16690*/  FSEL R134, R134, -INF , P4 ;  /* 0xff80000086867808 */ /* 0x000fe40002000000 */
[----:B------:R-:W-:-:S02]  /*166a0*/  FSEL R135, R135, -INF , P3 ;  /* 0xff80000087877808 */ /* 0x000fc40001800000 */
[----:B------:R-:W-:Y:S02]  /*166b0*/  FSEL R138, R138, -INF , P2 ;  /* 0xff8000008a8a7808 */ /* 0x000fe40001000000 */
[C---:B------:R-:W-:Y:S02]  /*166c0*/  ISETP.GT.AND P5, PT, R2.reuse, 0x28, PT ;  /* 0x000000280200780c */ /* 0x040fe40003fa4270 */
[C---:B------:R-:W-:Y:S02]  /*166d0*/  ISETP.GT.AND P4, PT, R2.reuse, 0x29, PT ;  /* 0x000000290200780c */ /* 0x040fe40003f84270 */
[C---:B------:R-:W-:Y:S02]  /*166e0*/  ISETP.GT.AND P3, PT, R2.reuse, 0x30, PT ;  /* 0x000000300200780c */ /* 0x040fe40003f64270 */
[----:B------:R-:W-:Y:S02]  /*166f0*/  ISETP.GT.AND P2, PT, R2, 0x31, PT ;  /* 0x000000310200780c */ /* 0x000fe40003f44270 */
[----:B------:R-:W-:-:S02]  /*16700*/  LOP3.LUT R19, R19, 0xfffffeff, RZ, 0xc0, !PT ;  /* 0xfffffeff13137812 */ /* 0x000fc400078ec0ff */
[----:B------:R-:W-:Y:S02]  /*16710*/  FSEL R142, R142, -INF , P5 ;  /* 0xff8000008e8e7808 */ /* 0x000fe40002800000 */
[----:B------:R-:W-:Y:S02]  /*16720*/  FSEL R143, R143, -INF , P4 ;  /* 0xff8000008f8f7808 */ /* 0x000fe40002000000 */
[----:B0-----:R-:W-:Y:S02]  /*16730*/  FMNMX.FTZ R3, R0, R3, !PT ;  /* 0x0000000300037209 */ /* 0x001fe40007810000 */
[----:B------:R-:W-:Y:S02]  /*16740*/  FSEL R146, R146, -INF , P3 ;  /* 0xff80000092927808 */ /* 0x000fe40001800000 */
[----:B------:R-:W-:Y:S01]  /*16750*/  FSEL R147, R147, -INF , P2 ;  /* 0xff80000093937808 */ /* 0x000fe20001000000 */
[----:B------:R-:W0:Y:S01]  /*16760*/  SHFL.BFLY PT, R0, R3, 0x1, 0x1f ;  /* 0x0c201f0003007f89 */ /* 0x000e2200000e0000 */
[----:B------:R-:W-:-:S02]  /*16770*/  @P1 LOP3.LUT R19, R19, 0x100, RZ, 0xfc, !PT ;  /* 0x0000010013131812 */ /* 0x000fc400078efcff */
[C---:B------:R-:W-:Y:S02]  /*16780*/  ISETP.GT.AND P2, PT, R2.reuse, 0x50, PT ;  /* 0x000000500200780c */ /* 0x040fe40003f44270 */
[C---:B------:R-:W-:Y:S02]  /*16790*/  ISETP.GT.AND P3, PT, R2.reuse, 0x51, PT ;  /* 0x000000510200780c */ /* 0x040fe40003f64270 */
[C---:B------:R-:W-:Y:S02]  /*167a0*/  ISETP.GT.AND P4, PT, R2.reuse, 0x58, PT ;  /* 0x000000580200780c */ /* 0x040fe40003f84270 */
[C---:B------:R-:W-:Y:S02]  /*167b0*/  ISETP.GT.AND P5, PT, R2.reuse, 0x59, PT ;  /* 0x000000590200780c */ /* 0x040fe40003fa4270 */
[C---:B------:R-:W-:Y:S02]  /*167c0*/  ISETP.GT.AND P1, PT, R2.reuse, 0x39, PT ;  /* 0x000000390200780c */ /* 0x040fe40003f24270 */
[----:B------:R-:W-:-:S02]  /*167d0*/  ISETP.GT.AND P0, PT, R2, 0x40, PT ;  /* 0x000000400200780c */ /* 0x000fc40003f04270 */
[----:B------:R-:W-:Y:S02]  /*167e0*/  FSEL R151, R151, -INF , P1 ;  /* 0xff80000097977808 */ /* 0x000fe40000800000 */
[----:B------:R-:W-:Y:S02]  /*167f0*/  FSEL R154, R154, -INF , P0 ;  /* 0xff8000009a9a7808 */ /* 0x000fe40000000000 */
[C---:B------:R-:W-:Y:S02]  /*16800*/  LOP3.LUT P0, RZ, R19.reuse, 0x80, RZ, 0xc0, !PT ;  /* 0x0000008013ff7812 */ /* 0x040fe4000780c0ff */
[----:B------:R-:W-:Y:S02]  /*16810*/  LOP3.LUT P1, RZ, R19, 0x100, RZ, 0xc0, !PT ;  /* 0x0000010013ff7812 */ /* 0x000fe4000782c0ff */
[----:B------:R-:W-:Y:S02]  /*16820*/  FSEL R155, R155, -INF , P0 ;  /* 0xff8000009b9b7808 */ /* 0x000fe40000000000 */
[----:B0-----:R-:W-:-:S02]  /*16830*/  FMNMX.FTZ R3, R3, R0, !PT ;  /* 0x0000000003037209 */ /* 0x001fc40007810000 */
[----:B------:R-:W-:Y:S02]  /*16840*/  MOV R0, UR4 ;  /* 0x0000000400007c02 */ /* 0x000fe40008000f00 */
[----:B------:R-:W-:Y:S02]  /*16850*/  FSETP.NEU.FTZ.AND P6, PT, R3, -INF , PT ;  /* 0xff8000000300780b */ /* 0x000fe40003fdd000 */
[----:B------:R-:W-:Y:S02]  /*16860*/  FSEL R159, R159, -INF , P1 ;  /* 0xff8000009f9f7808 */ /* 0x000fe40000800000 */
[----:B------:R-:W-:Y:S02]  /*16870*/  FSEL R5, R3, RZ, P6 ;  /* 0x000000ff03057208 */ /* 0x000fe40003000000 */
[----:B------:R-:W-:Y:S02]  /*16880*/  FSEL R162, R162, -INF , P2 ;  /* 0xff800000a2a27808 */ /* 0x000fe40001000000 */
[----:B------:R-:W-:Y:S01]  /*16890*/  FSEL R163, R163, -INF , P3 ;  /* 0xff800000a3a37808 */ /* 0x000fe20001800000 */
[----:B------:R-:W-:Y:S01]  /*168a0*/  FADD.FTZ R5, -R5, R9 ;  /* 0x0000000905057221 */ /* 0x000fe20000010100 */
[----:B------:R-:W-:Y:S01]  /*168b0*/  FMUL.FTZ R9, R3, R0 ;  /* 0x0000000003097220 */ /* 0x000fe20000410000 */
[----:B------:R-:W-:-:S02]  /*168c0*/  FSEL R166, R166, -INF , P4 ;  /* 0xff800000a6a67808 */ /* 0x000fc40002000000 */
[----:B------:R-:W-:Y:S01]  /*168d0*/  FSEL R167, R167, -INF , P5 ;  /* 0xff800000a7a77808 */ /* 0x000fe20002800000 */
[----:B------:R-:W-:Y:S01]  /*168e0*/  FMUL.FTZ R5, R5, R0 ;  /* 0x0000000005057220 */ /* 0x000fe20000410000 */
[----:B------:R-:W-:Y:S02]  /*168f0*/  FSEL R9, R9, RZ, P6 ;  /* 0x000000ff09097208 */ /* 0x000fe40003000000 */
[----:B------:R-:W-:Y:S02]  /*16900*/  ISETP.GT.AND P6, PT, R2, 0x48, PT ;  /* 0x000000480200780c */ /* 0x000fe40003fc4270 */
[----:B------:R-:W-:Y:S01]  /*16910*/  FMNMX.FTZ R2, R122, R8, !PT ;  /* 0x000000087a027209 */ /* 0x000fe20007810000 */
[-CC-:B------:R-:W-:Y:S01]  /*16920*/  FFMA.FTZ R120, R120, R0.reuse, -R9.reuse ;  /* 0x0000000078787223 */ /* 0x180fe20000010809 */
[----:B------:R-:W-:Y:S01]  /*16930*/  FSEL R158, R158, -INF , P6 ;  /* 0xff8000009e9e7808 */ /* 0x000fe20003000000 */
[--C-:B------:R-:W-:Y:S01]  /*16940*/  FFMA.FTZ R121, R121, R0, -R9.reuse ;  /* 0x0000000079797223 */ /* 0x100fe20000010809 */
[----:B------:R-:W-:Y:S01]  /*16950*/  FMNMX.FTZ R2, R123, R2, !PT ;  /* 0x000000027b027209 */ /* 0x000fe20007810000 */
[----:B------:R-:W-:Y:S01]  /*16960*/  MUFU.EX2 R5, R5 ;  /* 0x0000000500057308 */ /* 0x000fe20000000800 */
[-CC-:B------:R-:W-:Y:S01]  /*16970*/  FFMA.FTZ R124, R124, R0.reuse, -R9.reuse ;  /* 0x000000007c7c7223 */ /* 0x180fe20000010809 */
[--C-:B------:R-:W-:Y:S01]  /*16980*/  FFMA.FTZ R125, R125, R0, -R9.reuse ;  /* 0x000000007d7d7223 */ /* 0x100fe20000010809 */
[----:B------:R-:W-:Y:S01]  /*16990*/  FMNMX.FTZ R2, R126, R2, !PT ;  /* 0x000000027e027209 */ /* 0x000fe20007810000 */
[-CC-:B------:R-:W-:Y:S01]  /*169a0*/  FFMA.FTZ R128, R128, R0.reuse, -R9.reuse ;  /* 0x0000000080807223 */ /* 0x180fe20000010809 */
[-CC-:B------:R-:W-:Y:S01]  /*169b0*/  FFMA.FTZ R129, R129, R0.reuse, -R9.reuse ;  /* 0x0000000081817223 */ /* 0x180fe20000010809 */
[--C-:B------:R-:W-:Y:S01]  /*169c0*/  FFMA.FTZ R132, R132, R0, -R9.reuse ;  /* 0x0000000084847223 */ /* 0x100fe20000010809 */
[----:B------:R-:W-:Y:S01]  /*169d0*/  FMNMX.FTZ R2, R127, R2, !PT ;  /* 0x000000027f027209 */ /* 0x000fe20007810000 */
[----:B------:R-:W0:Y:S01]  /*169e0*/  MUFU.EX2 R120, R120 ;  /* 0x0000007800787308 */ /* 0x000e220000000800 */
[-CC-:B------:R-:W-:Y:S01]  /*169f0*/  FFMA.FTZ R133, R133, R0.reuse, -R9.reuse ;  /* 0x0000000085857223 */ /* 0x180fe20000010809 */
[--C-:B------:R-:W-:Y:S01]  /*16a00*/  FFMA.FTZ R136, R136, R0, -R9.reuse ;  /* 0x0000000088887223 */ /* 0x100fe20000010809 */
[----:B------:R-:W-:Y:S01]  /*16a10*/  FMNMX.FTZ R2, R130, R2, !PT ;  /* 0x0000000282027209 */ /* 0x000fe20007810000 */
[-CC-:B------:R-:W-:Y:S01]  /*16a20*/  FFMA.FTZ R137, R137, R0.reuse, -R9.reuse ;  /* 0x0000000089897223 */ /* 0x180fe20000010809 */
[-CC-:B------:R-:W-:Y:S01]  /*16a30*/  FFMA.FTZ R140, R140, R0.reuse, -R9.reuse ;  /* 0x000000008c8c7223 */ /* 0x180fe20000010809 */
[--C-:B------:R-:W-:Y:S01]  /*16a40*/  FFMA.FTZ R141, R141, R0, -R9.reuse ;  /* 0x000000008d8d7223 */ /* 0x100fe20000010809 */
[----:B------:R-:W-:Y:S01]  /*16a50*/  FMNMX.FTZ R2, R131, R2, !PT ;  /* 0x0000000283027209 */ /* 0x000fe20007810000 */
[----:B------:R-:W1:Y:S01]  /*16a60*/  MUFU.EX2 R121, R121 ;  /* 0x0000007900797308 */ /* 0x000e620000000800 */
[-CC-:B------:R-:W-:Y:S01]  /*16a70*/  FFMA.FTZ R144, R144, R0.reuse, -R9.reuse ;  /* 0x0000000090907223 */ /* 0x180fe20000010809 */
[--C-:B------:R-:W-:Y:S01]  /*16a80*/  FFMA.FTZ R145, R145, R0, -R9.reuse ;  /* 0x0000000091917223 */ /* 0x100fe20000010809 */
[----:B------:R-:W-:Y:S01]  /*16a90*/  FMNMX.FTZ R2, R134, R2, !PT ;  /* 0x0000000286027209 */ /* 0x000fe20007810000 */
[-CC-:B------:R-:W-:Y:S01]  /*16aa0*/  FFMA.FTZ R148, R148, R0.reuse, -R9.reuse ;  /* 0x0000000094947223 */ /* 0x180fe20000010809 */
[-CC-:B------:R-:W-:Y:S01]  /*16ab0*/  FFMA.FTZ R149, R149, R0.reuse, -R9.reuse ;  /* 0x0000000095957223 */ /* 0x180fe20000010809 */
[--C-:B------:R-:W-:Y:S01]  /*16ac0*/  FFMA.FTZ R152, R152, R0, -R9.reuse ;  /* 0x0000000098987223 */ /* 0x100fe20000010809 */
[----:B------:R-:W-:Y:S01]  /*16ad0*/  FMNMX.FTZ R2, R135, R2, !PT ;  /* 0x0000000287027209 */ /* 0x000fe20007810000 */
[----:B------:R-:W-:Y:S01]  /*16ae0*/  MUFU.EX2 R124, R124 ;  /* 0x0000007c007c7308 */ /* 0x000fe20000000800 */
[----:B0-----:R-:W-:Y:S01]  /*16af0*/  FFMA.FTZ R7, R5, R7, R120 ;  /* 0x0000000705077223 */ /* 0x001fe20000010078 */
[--C-:B------:R-:W-:Y:S01]  /*16b00*/  FFMA.FTZ R153, R153, R0, -R9.reuse ;  /* 0x0000000099997223 */ /* 0x100fe20000010809 */
[----:B------:R-:W-:Y:S01]  /*16b10*/  FMNMX.FTZ R2, R138, R2, !PT ;  /* 0x000000028a027209 */ /* 0x000fe20007810000 */
[-CC-:B------:R-:W-:Y:S01]  /*16b20*/  FFMA.FTZ R156, R156, R0.reuse, -R9.reuse ;  /* 0x000000009c9c7223 */ /* 0x180fe20000010809 */
[-CC-:B------:R-:W-:Y:S01]  /*16b30*/  FFMA.FTZ R157, R157, R0.reuse, -R9.reuse ;  /* 0x000000009d9d7223 */ /* 0x180fe20000010809 */
[----:B------:R-:W-:Y:S01]  /*16b40*/  FFMA.FTZ R160, R160, R0, -R9 ;  /* 0x00000000a0a07223 */ /* 0x000fe20000010809 */
[----:B------:R-:W-:Y:S01]  /*16b50*/  FMNMX.FTZ R2, R139, R2, !PT ;  /* 0x000000028b027209 */ /* 0x000fe20007810000 */
[----:B------:R-:W-:Y:S01]  /*16b60*/  MUFU.EX2 R125, R125 ;  /* 0x0000007d007d7308 */ /* 0x000fe20000000800 */
[----:B-1----:R-:W-:Y:S01]  /*16b70*/  FADD.FTZ R7, R121, R7 ;  /* 0x0000000779077221 */ /* 0x002fe20000010000 */
[--C-:B------:R-:W-:Y:S01]  /*16b80*/  FFMA.FTZ R161, R161, R0, -R9.reuse ;  /* 0x00000000a1a17223 */ /* 0x100fe20000010809 */
[----:B------:R-:W-:Y:S01]  /*16b90*/  FMNMX.FTZ R2, R142, R2, !PT ;  /* 0x000000028e027209 */ /* 0x000fe20007810000 */
[-CC-:B------:R-:W-:Y:S01]  /*16ba0*/  FFMA.FTZ R164, R164, R0.reuse, -R9.reuse ;  /* 0x00000000a4a47223 */ /* 0x180fe20000010809 */
[----:B------:R-:W-:Y:S01]  /*16bb0*/  FFMA.FTZ R9, R165, R0, -R9 ;  /* 0x00000000a5097223 */ /* 0x000fe20000010809 */
[----:B------:R-:W-:-:S02]  /*16bc0*/  LOP3.LUT P0, RZ, R19, 0x40, RZ, 0xc0, !PT ;  /* 0x0000004013ff7812 */ /* 0x000fc4000780c0ff */
        /* <DEDUP_REMOVED lines=101> */
[----:B------:R-:W-:-:S06]  /*17220*/  FADD.FTZ R6, R156, R6 ;  /* 0x000000069c067221 */ /* 0x000fcc0000010000 */
        /* <DEDUP_REMOVED lines=38> */
.L_x_6126:
[C---:B------:R-:W-:Y:S01]  /*17490*/  ISETP.GT.AND P1, PT, R10.reuse, R13, PT ;  /* 0x0000000d0a00720c */ /* 0x040fe20003f24270 */
        /* <DEDUP_REMOVED lines=34> */
.L_x_6114:
[----:B------:R-:W-:Y:S05]  /*176c0*/  BSYNC B0 ;  /* 0x0000000000007941 */ /* 0x000fea0003800000 */
.L_x_6113:
[----:B------:R-:W-:Y:S01]  /*176d0*/  ISETP.GE.AND P1, PT, R10, R219, PT ;  /* 0x000000db0a00720c */ /* 0x000fe20003f26270 */
[----:B------:R-:W-:-:S12]  /*176e0*/  BSSY B0, `(.L_x_6128) ;  /* 0x0000210000007945 */ /* 0x000fd80003800000 */
[----:B------:R-:W-:Y:S05]  /*176f0*/  @!P1 BRA `(.L_x_6129) ;  /* 0x0000002000389947 */ /* 0x000fea0003800000 */
[----:B------:R-:W-:Y:S01]  /*17700*/  IMAD.MOV.U32 R8, RZ, RZ, R4 ;  /* 0x000000ffff087224 */ /* 0x000fe200078e0004 */
[----:B------:R-:W-:Y:S01]  /*17710*/  MOV R9, R3 ;  /* 0x0000000300097202 */ /* 0x000fe20000000f00 */
[----:B------:R-:W-:Y:S02]  /*17720*/  IMAD.MOV.U32 R11, RZ, RZ, R202 ;  /* 0x000000ffff0b7224 */ /* 0x000fe400078e00ca */
[----:B------:R-:W-:-:S07]  /*17730*/  IMAD.MOV.U32 R13, RZ, RZ, R198 ;  /* 0x000000ffff0d7224 */ /* 0x000fce00078e00c6 */
.L_x_6142:
[----:B------:R-:W-:-:S05]  /*17740*/  VIADD R0, R13, 0x1 ;  /* 0x000000010d007836 */ /* 0x000fca0000000000 */
[----:B------:R-:W-:-:S04]  /*17750*/  ISETP.NE.AND P1, PT, R0, 0x2, PT ;  /* 0x000000020000780c */ /* 0x000fc80003f25270 */
[----:B------:R-:W-:Y:S02]  /*17760*/  SEL R0, R0, RZ, P1 ;  /* 0x000000ff00007207 */ /* 0x000fe40000800000 */
[----:B------:R-:W-:Y:S02]  /*17770*/  SEL R202, RZ, 0x1, P1 ;  /* 0x00000001ffca7807 */ /* 0x000fe40000800000 */
[----:B------:R-:W-:Y:S02]  /*17780*/  MOV R198, R0 ;  /* 0x0000000000c67202 */ /* 0x000fe40000000f00 */
[----:B------:R-:W-:Y:S01]  /*17790*/  LOP3.LUT R202, R11, R202, RZ, 0x3c, !PT ;  /* 0x000000ca0bca7212 */ /* 0x000fe200078e3cff */
[----:B------:R-:W-:Y:S06]  /*177a0*/  @!P0 BRA `(.L_x_6130) ;  /* 0x0000000000048947 */ /* 0x000fec0003800000 */
[----:B------:R-:W-:Y:S01]  /*177b0*/  BPT.TRAP 0x1 ;  /* 0x000000040000795c */ /* 0x000fe20000300000 */
.L_x_6130:
[----:B------:R-:W-:Y:S01]  /*177c0*/  IMAD R14, R198, 0x8, R18 ;  /* 0x00000008c60e7824 */ /* 0x000fe200078e0212 */
[----:B------:R-:W-:-:S04]  /*177d0*/  SHF.L.U32 R15, R202, 0x1f, RZ ;  /* 0x0000001fca0f7819 */ /* 0x000fc800000006ff */
[----:B------:R0:W1:Y:S01]  /*177e0*/  SYNCS.PHASECHK.TRANS64.TRYWAIT P1, [R14+URZ+0x30830], R15 ;  /* 0x0308300f0e0075a7 */ /* 0x000062000802017f */
[----:B------:R-:W-:Y:S05]  /*177f0*/  @!P0 BRA `(.L_x_6131) ;  /* 0x0000000000048947 */ /* 0x000fea0003800000 */
[----:B------:R-:W-:Y:S01]  /*17800*/  BPT.TRAP 0x1 ;  /* 0x000000040000795c */ /* 0x000fe20000300000 */
.L_x_6131:
[----:B------:R-:W-:Y:S01]  /*17810*/  IMAD R3, R198, 0x900, R12 ;  /* 0x00000900c6037824 */ /* 0x000fe200078e020c */
[----:B------:R-:W-:Y:S03]  /*17820*/  BSSY B1, `(.L_x_6132) ;  /* 0x0000006000017945 */ /* 0x000fe60003800000 */
[C---:B------:R-:W-:Y:S02]  /*17830*/  VIADD R21, R3.reuse, 0x2 ;  /* 0x0000000203157836 */ /* 0x040fe40000000000 */
[----:B------:R-:W-:Y:S01]  /*17840*/  VIADD R4, R3, 0x4 ;  /* 0x0000000403047836 */ /* 0x000fe20000000000 */
[----:B-1----:R-:W-:Y:S06]  /*17850*/  @P1 BRA `(.L_x_6133) ;  /* 0x0000000000081947 */ /* 0x002fec0003800000 */
[----:B------:R-:W1:Y:S02]  /*17860*/  SYNCS.PHASECHK.TRANS64.TRYWAIT P1, [R14+URZ+0x30830], R15 ;  /* 0x0308300f0e0075a7 */ /* 0x000e64000802017f */
[----:B-1----:R-:W-:Y:S05]  /*17870*/  @!P1 BRA `(.L_x_6134) ;  /* 0x000000fc00fc9947 */ /* 0x002fea0003800000 */
.L_x_6133:
[----:B------:R-:W-:Y:S05]  /*17880*/  BSYNC B1 ;  /* 0x0000000000017941 */ /* 0x000fea0003800000 */
.L_x_6132:
[----:B------:R-:W2:Y:S04]  /*17890*/  LDL.64 R122, [R1+0x28] ;  /* 0x00002800017a7983 */ /* 0x000ea80000100a00 */
[----:B------:R3:W-:Y:S04]  /*178a0*/  STL.64 [R1+0x50], R6 ;  /* 0x0000500601007387 */ /* 0x0007e80000100a00 */
[----:B---3--:R-:W3:Y:S01]  /*178b0*/  LDL.64 R6, [R1+0x20] ;  /* 0x0000200001067983 */ /* 0x008ee20000100a00 */
        /* <DEDUP_REMOVED lines=9> */
[-C--:B------:R-:W-:Y:S01]  /*17950*/  FMUL.FTZ R26, R26, R2.reuse ;  /* 0x000000021a1a7220 */ /* 0x080fe20000410000 */
[----:B------:R-:W-:Y:S01]  /*17960*/  R2UR UR22, R14 ;  /* 0x000000000e1672ca */ /* 0x000fe200000e0000 */
[----:B------:R-:W-:Y:S01]  /*17970*/  FMUL.FTZ R27, R27, R2 ;  /* 0x000000021b1b7220 */ /* 0x000fe20000410000 */
[----:B------:R-:W-:Y:S01]  /*17980*/  MOV R14, R4 ;  /* 0x00000004000e7202 */ /* 0x000fe20000000f00 */
[-C--:B------:R-:W-:Y:S01]  /*17990*/  FMUL.FTZ R30, R30, R2.reuse ;  /* 0x000000021e1e7220 */ /* 0x080fe20000410000 */
[----:B------:R-:W-:Y:S01]  /*179a0*/  R2UR UR6, R20 ;  /* 0x00000000140672ca */ /* 0x000fe200000e0000 */
[C---:B------:R-:W-:Y:S01]  /*179b0*/  VIADD R20, R3.reuse, 0x600 ;  /* 0x0000060003147836 */ /* 0x040fe20000000000 */
[----:B------:R-:W-:Y:S01]  /*179c0*/  R2UR UR18, R14 ;  /* 0x000000000e1272ca */ /* 0x000fe200000e0000 */
[C---:B------:R-:W-:Y:S01]  /*179d0*/  VIADD R14, R3.reuse, 0x300 ;  /* 0x00000300030e7836 */ /* 0x040fe20000000000 */
[----:B------:R-:W-:Y:S01]  /*179e0*/  IADD3 R120, R3, 0x602, RZ ;  /* 0x0000060203787810 */ /* 0x000fe20007ffe0ff */
[----:B------:R-:W-:Y:S01]  /*179f0*/  FMUL.FTZ R31, R31, R2 ;  /* 0x000000021f1f7220 */ /* 0x000fe20000410000 */
[----:B------:R-:W-:Y:S01]  /*17a00*/  R2UR UR50, R20 ;  /* 0x00000000143272ca */ /* 0x000fe200000e0000 */
[C---:B------:R-:W-:Y:S01]  /*17a10*/  VIADD R20, R3.reuse, 0x606 ;  /* 0x0000060603147836 */ /* 0x040fe20000000000 */
[----:B------:R-:W-:Y:S01]  /*17a20*/  R2UR UR10, R14 ;  /* 0x000000000e0a72ca */ /* 0x000fe200000e0000 */
[----:B------:R-:W-:-:S02]  /*17a30*/  VIADD R14, R3, 0x306 ;  /* 0x00000306030e7836 */ /* 0x000fc40000000000 */
[-C--:B------:R-:W-:Y:S01]  /*17a40*/  FMUL.FTZ R34, R34, R2.reuse ;  /* 0x0000000222227220 */ /* 0x080fe20000410000 */
[-C--:B------:R-:W-:Y:S01]  /*17a50*/  FMUL.FTZ R35, R35, R2.reuse ;  /* 0x0000000223237220 */ /* 0x080fe20000410000 */
[-C--:B------:R-:W-:Y:S01]  /*17a60*/  FMUL.FTZ R38, R38, R2.reuse ;  /* 0x0000000226267220 */ /* 0x080fe20000410000 */
[-C--:B------:R-:W-:Y:S01]  /*17a70*/  FMUL.FTZ R39, R39, R2.reuse ;  /* 0x0000000227277220 */ /* 0x080fe20000410000 */
[----:B------:R-:W-:Y:S01]  /*17a80*/  R2UR UR54, R14 ;  /* 0x000000000e3672ca */ /* 0x000fe200000e0000 */
        /* <DEDUP_REMOVED lines=92> */
[----:B------:R-:W-:Y:S01]  /*18050*/  IMAD.MOV.U32 R121, RZ, RZ, 0x40000040 ;  /* 0x40000040ff797424 */ /* 0x000fe200078e00ff */
[----:B------:R-:W-:Y:S01]  /*18060*/  R2UR UR46, R120 ;  /* 0x00000000782e72ca */ /* 0x000fe200000e0000 */
[----:B------:R-:W-:Y:S01]  /*18070*/  IMAD.MOV.U32 R21, RZ, RZ, 0x40000040 ;  /* 0x40000040ff157424 */ /* 0x000fe200078e00ff */
[----:B------:R-:W-:-:S02]  /*18080*/  R2UR UR38, R20 ;  /* 0x00000000142672ca */ /* 0x000fc400000e0000 */
[C---:B------:R-:W-:Y:S02]  /*18090*/  R2UR UR59, R121.reuse ;  /* 0x00000000793b72ca */ /* 0x040fe400000e0000 */
[----:B------:R-:W-:Y:S02]  /*180a0*/  R2UR UR47, R121 ;  /* 0x00000000792f72ca */ /* 0x000fe400000e0000 */
[C---:B------:R-:W-:Y:S02]  /*180b0*/  R2UR UR15, R21.reuse ;  /* 0x00000000150f72ca */ /* 0x040fe400000e0000 */
[C---:B------:R-:W-:Y:S02]  /*180c0*/  R2UR UR7, R21.reuse ;  /* 0x00000000150772ca */ /* 0x040fe400000e0000 */
[C---:B------:R-:W-:Y:S02]  /*180d0*/  R2UR UR51, R21.reuse ;  /* 0x00000000153372ca */ /* 0x040fe400000e0000 */
[----:B------:R-:W-:-:S02]  /*180e0*/  R2UR UR39, R21 ;  /* 0x00000000152772ca */ /* 0x000fc400000e0000 */
[----:B------:R-:W4:Y:S01]  /*180f0*/  LDL.64 R20, [R1+0x8] ;  /* 0x0000080001147983 */ /* 0x000f220000100a00 */
[C---:B------:R-:W-:Y:S02]  /*18100*/  R2UR UR23, R15.reuse ;  /* 0x000000000f1772ca */ /* 0x040fe400000e0000 */
[C---:B------:R-:W-:Y:S02]  /*18110*/  R2UR UR19, R15.reuse ;  /* 0x000000000f1372ca */ /* 0x040fe400000e0000 */
[C---:B------:R-:W-:Y:S02]  /*18120*/  R2UR UR11, R15.reuse ;  /* 0x000000000f0b72ca */ /* 0x040fe400000e0000 */
[C---:B------:R-:W-:Y:S02]  /*18130*/  R2UR UR55, R15.reuse ;  /* 0x000000000f3772ca */ /* 0x040fe400000e0000 */
[----:B------:R-:W-:Y:S02]  /*18140*/  R2UR UR42, R14 ;  /* 0x000000000e2a72ca */ /* 0x000fe400000e0000 */
[----:B------:R-:W-:-:S02]  /*18150*/  R2UR UR43, R15 ;  /* 0x000000000f2b72ca */ /* 0x000fc400000e0000 */
[----:B------:R-:W4:Y:S01]  /*18160*/  LDL.64 R14, [R1] ;  /* 0x00000000010e7983 */ /* 0x000f220000100a00 */
[----:B--2---:R-:W-:Y:S02]  /*18170*/  R2UR UR24, R122 ;  /* 0x000000007a1872ca */ /* 0x004fe400000e0000 */
[----:B------:R-:W-:Y:S02]  /*18180*/  R2UR UR25, R123 ;  /* 0x000000007b1972ca */ /* 0x000fe400000e0000 */
        /* <DEDUP_REMOVED lines=9> */
[----:B------:R-:W-:Y:S01]  /*18220*/  R2UR UR17, R3 ;  /* 0x00000000031172ca */ /* 0x000fe200000e0000 */
[----:B------:R-:W-:Y:S02]  /*18230*/  WARPGROUP.DEPBAR.LE gsb0, 0x0 ;  /* 0x00008000000079c5 */ /* 0x000fe40000010000 */
[----:B------:R-:W-:-:S10]  /*18240*/  WARPGROUP.ARRIVE ;  /* 0x00000000000079c5 */ /* 0x000fd40000000000 */
[----:B------:R-:W-:Y:S01]  /*18250*/  HGMMA.64x96x16.F32 R120, gdesc[UR16], R120, gsb0 ;  /* 0x01600000107879f0 */ /* 0x000fe20008000878 */
[----:B------:R-:W-:Y:S02]  /*18260*/  R2UR UR12, R4 ;  /* 0x00000000040c72ca */ /* 0x000fe400000e0000 */
[----:B------:R-:W-:Y:S02]  /*18270*/  R2UR UR13, R5 ;  /* 0x00000000050d72ca */ /* 0x000fe400000e0000 */
        /* <DEDUP_REMOVED lines=34> */
.L_x_6135:
[----:B------:R-:W-:Y:S01]  /*184a0*/  SHF.L.U32 R2, R11, 0x1f, RZ ;  /* 0x0000001f0b027819 */ /* 0x000fe200000006ff */
[----:B------:R-:W-:-:S04]  /*184b0*/  IMAD R11, R13, 0x8, R18 ;  /* 0x000000080d0b7824 */ /* 0x000fc800078e0212 */
[----:B------:R0:W1:Y:S01]  /*184c0*/  SYNCS.PHASECHK.TRANS64.TRYWAIT P1, [R11+URZ+0x30850], R2 ;  /* 0x030850020b0075a7 */ /* 0x000062000802017f */
[----:B------:R-:W-:Y:S05]  /*184d0*/  @!P0 BRA `(.L_x_6136) ;  /* 0x0000000000048947 */ /* 0x000fea0003800000 */
[----:B------:R-:W-:Y:S01]  /*184e0*/  BPT.TRAP 0x1 ;  /* 0x000000040000795c */ /* 0x000fe20000300000 */
.L_x_6136:
[----:B------:R-:W-:Y:S04]  /*184f0*/  BSSY B1, `(.L_x_6137) ;  /* 0x0000004000017945 */ /* 0x000fe80003800000 */
[----:B-1----:R-:W-:Y:S05]  /*18500*/  @P1 BRA `(.L_x_6138) ;  /* 0x0000000000081947 */ /* 0x002fea0003800000 */
[----:B------:R-:W1:Y:S02]  /*18510*/  SYNCS.PHASECHK.TRANS64.TRYWAIT P1, [R11+URZ+0x30850], R2 ;  /* 0x030850020b0075a7 */ /* 0x000e64000802017f */
[----:B-1----:R-:W-:Y:S05]  /*18520*/  @!P1 BRA `(.L_x_6139) ;  /* 0x000000f000e49947 */ /* 0x002fea0003800000 */
.L_x_6138:
[----:B------:R-:W-:Y:S05]  /*18530*/  BSYNC B1 ;  /* 0x0000000000017941 */ /* 0x000fea0003800000 */
.L_x_6137:
        /* <DEDUP_REMOVED lines=48> */
.L_x_6140:
[----:B------:R-:W-:Y:S01]  /*18840*/  LEA R0, R0, R18, 0x3 ;  /* 0x0000001200007211 */ /* 0x000fe200078e18ff */
[----:B------:R-:W-:-:S04]  /*18850*/  ULDC UR4, c[0x0][0x988] ;  /* 0x0002620000047ab9 */ /* 0x000fc80000000800 */
        /* <DEDUP_REMOVED lines=85> */
[-CC-:B------:R-:W-:Y:S01]  /*18db0*/  FFMA.FTZ R157, R157, R0.reuse, -R13.reuse ;  /* 0x000000009d9d7223 */ /* 0x180fe2000001080d */
        /* <DEDUP_REMOVED lines=11> */
[-CC-:B------:R-:W-:Y:S01]  /*18e70*/  FFMA.FTZ R131, R131, R0.reuse, -R9.reuse ;  /* 0x0000000083837223 */ /* 0x180fe20000010809 */
[----:B-1---5:R-:W-:Y:S01]  /*18e80*/  FFMA.FTZ R7, R5, R7, R120 ;  /* 0x0000000705077223 */ /* 0x022fe20000010078 */
[-CC-:B------:R-:W-:Y:S01]  /*18e90*/  FFMA.FTZ R134, R134, R0.reuse, -R9.reuse ;  /* 0x0000000086867223 */ /* 0x180fe20000010809 */
[-CC-:B------:R-:W-:Y:S01]  /*18ea0*/  FFMA.FTZ R135, R135, R0.reuse, -R9.reuse ;  /* 0x0000000087877223 */ /* 0x180fe20000010809 */
[-C--:B------:R-:W-:Y:S01]  /*18eb0*/  FFMA.FTZ R138, R138, R0.reuse, -R9 ;  /* 0x000000008a8a7223 */ /* 0x080fe20000010809 */
[----:B0-----:R-:W-:Y:S01]  /*18ec0*/  FADD.FTZ R7, R121, R7 ;  /* 0x0000000779077221 */ /* 0x001fe20000010000 */
        /* <DEDUP_REMOVED lines=14> */
[-C--:B------:R-:W-:Y:S01]  /*18fb0*/  FFMA.FTZ R163, R163, R0.reuse, -R9 ;  /* 0x00000000a3a37223 */ /* 0x080fe20000010809 */
[-C--:B------:R-:W-:Y:S01]  /*18fc0*/  FFMA.FTZ R164, R164, R0.reuse, -R13 ;  /* 0x00000000a4a47223 */ /* 0x080fe2000001080d */
[----:B------:R-:W1:Y:S01]  /*18fd0*/  MUFU.EX2 R123, R123 ;  /* 0x0000007b007b7308 */ /* 0x000e620000000800 */
[-C--:B------:R-:W-:Y:S01]  /*18fe0*/  FFMA.FTZ R166, R166, R0.reuse, -R9 ;  /* 0x00000000a6a67223 */ /* 0x080fe20000010809 */
[-C--:B------:R-:W-:Y:S01]  /*18ff0*/  FFMA.FTZ R13, R165, R0.reuse, -R13 ;  /* 0x00000000a50d7223 */ /* 0x080fe2000001080d */
[----:B------:R-:W-:-:S05]  /*19000*/  FFMA.FTZ R171, R167, R0, -R9 ;  /* 0x00000000a7ab7223 */ /* 0x000fca0000010809 */
[----:B------:R-:W2:Y:S01]  /*19010*/  MUFU.EX2 R126, R126 ;  /* 0x0000007e007e7308 */ /* 0x000ea20000000800 */
[----:B0-----:R-:W-:-:S07]  /*19020*/  FFMA.FTZ R6, R2, R6, R122 ;  /* 0x0000000602067223 */ /* 0x001fce000001007a */
        /* <DEDUP_REMOVED lines=89> */
.L_x_6141:
[----:B------:R-:W-:Y:S01]  /*195c0*/  ISETP.GT.AND P1, PT, R10, R219, PT ;  /* 0x000000db0a00720c */ /* 0x000fe20003f24270 */
        /* <DEDUP_REMOVED lines=30> */
[----:B------:R-:W-:Y:S02]  /*197b0*/  IADD3 R10, R10, -0x1, RZ ;  /* 0xffffffff0a0a7810 */ /* 0x000fe40007ffe0ff */
[----:B------:R-:W-:Y:S01]  /*197c0*/  MOV R13, R198 ;  /* 0x000000c6000d7202 */ /* 0x000fe20000000f00 */
[----:B------:R-:W-:Y:S06]  /*197d0*/  @P1 BRA `(.L_x_6142) ;  /* 0xffffffdc00d81947 */ /* 0x000fec000383ffff */
.L_x_6129:
[----:B------:R-:W-:Y:S05]  /*197e0*/  BSYNC B0 ;  /* 0x0000000000007941 */ /* 0x000fea0003800000 */
.L_x_6128:
        /* <DEDUP_REMOVED lines=99> */
.L_x_6143:
[----:B------:R-:W-:Y:S01]  /*19e20*/  IMAD R10, R198, 0x8, R18 ;  /* 0x00000008c60a7824 */ /* 0x000fe200078e0212 */
[----:B------:R-:W-:-:S04]  /*19e30*/  SHF.L.U32 R5, R202, 0x1f, RZ ;  /* 0x0000001fca057819 */ /* 0x000fc800000006ff */
[----:B------:R0:W1:Y:S01]  /*19e40*/  SYNCS.PHASECHK.TRANS64.TRYWAIT P1, [R10+URZ+0x30850], R5 ;  /* 0x030850050a0075a7 */ /* 0x000062000802017f */
[----:B------:R-:W-:Y:S05]  /*19e50*/  @!P0 BRA `(.L_x_6144) ;  /* 0x0000000000048947 */ /* 0x000fea0003800000 */
[----:B------:R-:W-:Y:S01]  /*19e60*/  BPT.TRAP 0x1 ;  /* 0x000000040000795c */ /* 0x000fe20000300000 */
.L_x_6144:
        /* <DEDUP_REMOVED lines=9> */
.L_x_6146:
[----:B------:R-:W-:Y:S05]  /*19f00*/  BSYNC B0 ;  /* 0x0000000000007941 */ /* 0x000fea0003800000 */
.L_x_6145:
[----:B------:R-:W-:Y:S01]  /*19f10*/  IMAD.MOV.U32 R8, RZ, RZ, R2 ;  /* 0x000000ffff087224 */ /* 0x000fe200078e0002 */
[----:B------:R-:W-:Y:S01]  /*19f20*/  MOV R9, 0x40000040 ;  /* 0x4000004000097802 */ /* 0x000fe20000000f00 */
[----:B------:R-:W-:Y:S01]  /*19f30*/  WARPGROUP.ARRIVE ;  /* 0x00000000000079c5 */ /* 0x000fe20000000000 */
[----:B01----:R-:W-:Y:S01]  /*19f40*/  SHFL.BFLY PT, R5, R6, 0x2, 0x1f ;  /* 0x0c401f0006057f89 */ /* 0x003fe200000e0000 */
[----:B------:R-:W-:Y:S01]  /*19f50*/  IMAD.MOV.U32 R126, RZ, RZ, -0x800000 ;  /* 0xff800000ff7e7424 */ /* 0x000fe200078e00ff */
[----:B------:R-:W-:Y:S01]  /*19f60*/  R2UR UR6, R8 ;  /* 0x00000000080672ca */ /* 0x000fe200000e0000 */
[----:B------:R-:W-:Y:S01]  /*19f70*/  VIADD R8, R2, 0x80 ;  /* 0x0000008002087836 */ /* 0x000fe20000000000 */
[----:B------:R-:W-:Y:S01]  /*19f80*/  R2UR UR7, R9 ;  /* 0x00000000090772ca */ /* 0x000fe200000e0000 */
[----:B------:R-:W-:Y:S02]  /*19f90*/  IMAD.MOV.U32 R9, RZ, RZ, 0x40000040 ;  /* 0x40000040ff097424 */ /* 0x000fe400078e00ff */
[----:B------:R-:W-:-:S10]  /*19fa0*/  IMAD.MOV.U32 R127, RZ, RZ, -0x800000 ;  /* 0xff800000ff7f7424 */ /* 0x000fd400078e00ff */
        /* <DEDUP_REMOVED lines=33> */
[----:B------:R-:W-:-:S03]  /*1a1c0*/  FADD.FTZ R9, R5, R6 ;  /* 0x0000000605097221 */ /* 0x000fc60000010000 */
[----:B------:R-:W0:Y:S04]  /*1a1d0*/  SHFL.BFLY PT, R5, R8, 0x1, 0x1f ;  /* 0x0c201f0008057f89 */ /* 0x000e2800000e0000 */
[----:B------:R-:W1:Y:S01]  /*1a1e0*/  SHFL.BFLY PT, R2, R9, 0x1, 0x1f ;  /* 0x0c201f0009027f89 */ /* 0x000e6200000e0000 */
[----:B0-----:R-:W-:Y:S01]  /*1a1f0*/  FADD.FTZ R12, R8, R5 ;  /* 0x00000005080c7221 */ /* 0x001fe20000010000 */
[----:B------:R-:W-:Y:S02]  /*1a200*/  IMAD.MOV.U32 R5, RZ, RZ, RZ ;  /* 0x000000ffff057224 */ /* 0x000fe400078e00ff */
        /* <DEDUP_REMOVED lines=20> */
.L_x_6148:
[----:B------:R-:W2:Y:S01]  /*1a350*/  LDL.LU R0, [R1+0x30] ;  /* 0x0000300001007983 */ /* 0x000ea20000300800 */
[----:B------:R-:W-:Y:S01]  /*1a360*/  VIADD R3, R10, 0x30860 ;  /* 0x000308600a037836 */ /* 0x000fe20000000000 */
[----:B------:R-:W-:Y:S01]  /*1a370*/  IADD3 R198, R198, 0x1, RZ ;  /* 0x00000001c6c67810 */ /* 0x000fe20007ffe0ff */
[-C--:B------:R-:W-:Y:S01]  /*1a380*/  FMUL.FTZ R24, R24, R5.reuse ;  /* 0x0000000518187220 */ /* 0x080fe20000410000 */
        /* <DEDUP_REMOVED lines=14> */
[----:B-1----:R-:W-:Y:S01]  /*1a470*/  SEL R3, RZ, 0x1, P1 ;  /* 0x00000001ff037807 */ /* 0x002fe20000800000 */
        /* <DEDUP_REMOVED lines=89> */
.L_x_6049:
[----:B------:R-:W1:Y:S08]  /*1aa10*/  S2UR UR4, SR_CgaCtaId ;  /* 0x00000000000479c3 */ /* 0x000e700000008800 */
[----:B------:R-:W-:Y:S01]  /*1aa20*/  BAR.SYNC.DEFER_BLOCKING 0x5, 0x180 ;  /* 0x0146000000007b1d */ /* 0x000fe20000010000 */
[----:B------:R-:W-:-:S05]  /*1aa30*/  MOV R3, 0x400 ;  /* 0x0000040000037802 */ /* 0x000fca0000000f00 */
[----:B------:R-:W-:Y:S01]  /*1aa40*/  BSSY B0, `(.L_x_6149) ;  /* 0x00003e1000007945 */ /* 0x000fe20003800000 */
[----:B-1----:R-:W-:-:S05]  /*1aa50*/  IMAD.U32 R214, RZ, RZ, UR4 ;  /* 0x00000004ffd67e24 */ /* 0x002fca000f8e00ff */
[----:B------:R-:W-:-:S05]  /*1aa60*/  LEA R18, R214, R3, 0x18 ;  /* 0x00000003d6127211 */ /* 0x000fca00078ec0ff */
[----:B------:R1:W2:Y:S01]  /*1aa70*/  LDS.128 R4, [R18+0x308d0] ;  /* 0x0308d00012047984 */ /* 0x0002a20000000c00 */
[----:B------:R-:W-:Y:S06]  /*1aa80*/  BAR.ARV 0x4, 0x180 ;  /* 0x0106000000007b1d */ /* 0x000fec0000002000 */
[----:B------:R-:W-:Y:S05]  /*1aa90*/  @P0 BRA `(.L_x_6150) ;  /* 0x0000002c00f80947 */ /* 0x000fea0003800000 */
[----:B0-----:R-:W3:Y:S01]  /*1aaa0*/  LDL R0, [R1+0x48] ;  /* 0x0000480001007983 */ /* 0x001ee20000100800 */
[----:B------:R-:W0:Y:S01]  /*1aab0*/  S2R R9, SR_SWINHI ;  /* 0x0000000000097919 */ /* 0x000e220000002f00 */
[----:B------:R-:W-:Y:S01]  /*1aac0*/  F2FP.F16.F32.PACK_AB R10, R29, R28 ;  /* 0x0000001c1d0a723e */ /* 0x000fe200000000ff */
[----:B------:R-:W-:Y:S01]  /*1aad0*/  ULDC.64 UR6, c[0x0][0xc00] ;  /* 0x0003000000067ab9 */ /* 0x000fe20000000a00 */
[----:B------:R-:W-:Y:S01]  /*1aae0*/  F2FP.F16.F32.PACK_AB R11, R31, R30 ;  /* 0x0000001e1f0b723e */ /* 0x000fe200000000ff */
[----:B------:R-:W4:Y:S01]  /*1aaf0*/  LDL.LU R139, [R1+0x3c] ;  /* 0x00003c00018b7983 */ /* 0x000f220000300800 */
[----:B------:R-:W-:Y:S01]  /*1ab00*/  ULDC.64 UR8, c[0x0][0x208] ;  /* 0x0000820000087ab9 */ /* 0x000fe20000000a00 */
[----:B------:R-:W-:Y:S02]  /*1ab10*/  ULDC.64 UR4, c[0x0][0xc08] ;  /* 0x0003020000047ab9 */ /* 0x000fe40000000a00 */
[----:B------:R-:W4:Y:S01]  /*1ab20*/  LDL R138, [R1+0x34] ;  /* 0x00003400018a7983 */ /* 0x000f220000100800 */
[----:B------:R-:W-:-:S02]  /*1ab30*/  MOV R2, R18 ;  /* 0x0000001200027202 */ /* 0x000fc40000000f00 */
[----:B0-----:R-:W-:Y:S01]  /*1ab40*/  MOV R3, R9 ;  /* 0x0000000900037202 */ /* 0x001fe20000000f00 */
[----:B------:R-:W-:Y:S02]  /*1ab50*/  BAR.SYNC.DEFER_BLOCKING 0x1, 0x100 ;  /* 0x0044000000007b1d */ /* 0x000fe40000010000 */
[----:B---3--:R-:W-:-:S03]  /*1ab60*/  IMAD.WIDE R84, R0, 0x2, R2 ;  /* 0x0000000200547825 */ /* 0x008fc600078e0202 */
[C---:B------:R-:W-:Y:S02]  /*1ab70*/  LOP3.LUT R9, R84.reuse, 0x380, RZ, 0xc0, !PT ;  /* 0x0000038054097812 */ /* 0x040fe400078ec0ff */
[C---:B------:R-:W-:Y:S02]  /*1ab80*/  IADD3 R81, P0, R84.reuse, 0x20, RZ ;  /* 0x0000002054517810 */ /* 0x040fe40007f1e0ff */
[----:B------:R-:W-:Y:S02]  /*1ab90*/  SHF.R.U64 R9, R9, 0x3, RZ ;  /* 0x0000000309097819 */ /* 0x000fe400000012ff */
[----:B------:R-:W-:Y:S02]  /*1aba0*/  LOP3.LUT R80, R81, 0x380, RZ, 0xc0, !PT ;  /* 0x0000038051507812 */ /* 0x000fe400078ec0ff */
[----:B------:R-:W-:Y:S01]  /*1abb0*/  LOP3.LUT R8, R9, R84, RZ, 0x3c, !PT ;  /* 0x0000005409087212 */ /* 0x000fe200078e3cff */
[----:B------:R-:W-:Y:S01]  /*1abc0*/  IMAD.MOV.U32 R9, RZ, RZ, R85 ;  /* 0x000000ffff097224 */ /* 0x000fe200078e0055 */
[----:B------:R-:W-:-:S02]  /*1abd0*/  IADD3 R15, P1, R84, 0x40, RZ ;  /* 0x00000040540f7810 */ /* 0x000fc40007f3e0ff */
[----:B------:R-:W-:Y:S02]  /*1abe0*/  SHF.R.U64 R80, R80, 0x3, RZ ;  /* 0x0000000350507819 */ /* 0x000fe400000012ff */
[----:B------:R-:W-:Y:S02]  /*1abf0*/  LOP3.LUT R14, R15, 0x380, RZ, 0xc0, !PT ;  /* 0x000003800f0e7812 */ /* 0x000fe400078ec0ff */
[----:B------:R-:W-:Y:S02]  /*1ac00*/  LOP3.LUT R80, R80, R81, RZ, 0x3c, !PT ;  /* 0x0000005150507212 */ /* 0x000fe400078e3cff */
[----:B------:R-:W-:Y:S02]  /*1ac10*/  IADD3 R12, P5, R84, 0x4000, RZ ;  /* 0x00004000540c7810 */ /* 0x000fe40007fbe0ff */
[----:B------:R-:W-:Y:S02]  /*1ac20*/  MOV R0, R8 ;  /* 0x0000000800007202 */ /* 0x000fe40000000f00 */
[----:B------:R-:W-:-:S02]  /*1ac30*/  IADD3.X R81, RZ, R85, RZ, P0, !PT ;  /* 0x00000055ff517210 */ /* 0x000fc400007fe4ff */
[----:B------:R-:W-:Y:S02]  /*1ac40*/  IADD3 R135, P6, R84, 0x60, RZ ;  /* 0x0000006054877810 */ /* 0x000fe40007fde0ff */
[----:B------:R-:W-:Y:S02]  /*1ac50*/  F2FP.F16.F32.PACK_AB R8, R25, R24 ;  /* 0x000000181908723e */ /* 0x000fe400000000ff */
[----:B------:R-:W-:Y:S02]  /*1ac60*/  F2FP.F16.F32.PACK_AB R9, R27, R26 ;  /* 0x0000001a1b09723e */ /* 0x000fe400000000ff */
[----:B------:R-:W-:Y:S02]  /*1ac70*/  SHF.R.U64 R14, R14, 0x3, RZ ;  /* 0x000000030e0e7819 */ /* 0x000fe400000012ff */
[----:B------:R-:W-:Y:S02]  /*1ac80*/  IADD3 R82, P3, R84, 0x4060, RZ ;  /* 0x0000406054527810 */ /* 0x000fe40007f7e0ff */
[----:B------:R-:W-:-:S02]  /*1ac90*/  LOP3.LUT R13, R12, 0x380, RZ, 0xc0, !PT ;  /* 0x000003800c0d7812 */ /* 0x000fc400078ec0ff */
[----:B------:R-:W-:Y:S01]  /*1aca0*/  MOV R81, R80 ;  /* 0x0000005000517202 */ /* 0x000fe20000000f00 */
[----:B------:R0:W-:Y:S01]  /*1acb0*/  STSM.16.M88.4 [R0], R8 ;  /* 0x0000000800007844 */ /* 0x0001e20000000200 */
[----:B------:R-:W-:Y:S02]  /*1acc0*/  LOP3.LUT R134, R135, 0x380, RZ, 0xc0, !PT ;  /* 0x0000038087867812 */ /* 0x000fe400078ec0ff */
[----:B------:R-:W-:Y:S02]  /*1acd0*/  IADD3 R80, P4, R84, 0x4040, RZ ;  /* 0x0000404054507810 */ /* 0x000fe40007f9e0ff */
[----:B------:R-:W-:Y:S01]  /*1ace0*/  LOP3.LUT R14, R14, R15, RZ, 0x3c, !PT ;  /* 0x0000000f0e0e7212 */ /* 0x000fe200078e3cff */
[----:B------:R-:W-:Y:S01]  /*1acf0*/  IMAD.X R15, RZ, RZ, R85, P1 ;  /* 0x000000ffff0f7224 */ /* 0x000fe200008e0655 */
[----:B------:R-:W-:Y:S02]  /*1ad00*/  IADD3 R136, P0, R84, 0x4020, RZ ;  /* 0x0000402054887810 */ /* 0x000fe40007f1e0ff */
[----:B------:R-:W-:-:S02]  /*1ad10*/  LOP3.LUT R83, R82, 0x380, RZ, 0xc0, !PT ;  /* 0x0000038052537812 */ /* 0x000fc400078ec0ff */
[----:B------:R-:W-:Y:S02]  /*1ad20*/  SHF.R.U64 R13, R13, 0x3, RZ ;  /* 0x000000030d0d7819 */ /* 0x000fe400000012ff */
[----:B------:R-:W-:Y:S02]  /*1ad30*/  SHF.R.U64 R134, R134, 0x3, RZ ;  /* 0x0000000386867819 */ /* 0x000fe400000012ff */
[----:B0-----:R-:W-:Y:S02]  /*1ad40*/  F2FP.F16.F32.PACK_AB R8, R33, R32 ;  /* 0x000000202108723e */ /* 0x001fe400000000ff */
[----:B------:R-:W-:Y:S02]  /*1ad50*/  F2FP.F16.F32.PACK_AB R9, R35, R34 ;  /* 0x000000222309723e */ /* 0x000fe400000000ff */
[----:B------:R-:W-:Y:S02]  /*1ad60*/  F2FP.F16.F32.PACK_AB R10, R37, R36 ;  /* 0x00000024250a723e */ /* 0x000fe400000000ff */
[----:B------:R-:W-:-:S02]  /*1ad70*/  F2FP.F16.F32.PACK_AB R11, R39, R38 ;  /* 0x00000026270b723e */ /* 0x000fc400000000ff */
[----:B--2---:R-:W-:Y:S02]  /*1ad80*/  LOP3.LUT R4, R80, 0x380, RZ, 0xc0, !PT ;  /* 0x0000038050047812 */ /* 0x004fe400078ec0ff */
[----:B------:R-:W-:Y:S01]  /*1ad90*/  LOP3.LUT R137, R136, 0x380, RZ, 0xc0, !PT ;  /* 0x0000038088897812 */ /* 0x000fe200078ec0ff */
[----:B------:R0:W-:Y:S01]  /*1ada0*/  STSM.16.M88.4 [R81], R8 ;  /* 0x0000000851007844 */ /* 0x0001e20000000200 */
[----:B------:R-:W-:Y:S02]  /*1adb0*/  SHF.R.U64 R83, R83, 0x3, RZ ;  /* 0x0000000353537819 */ /* 0x000fe400000012ff */
[----:B------:R-:W-:Y:S01]  /*1adc0*/  LOP3.LUT R12, R13, R12, RZ, 0x3c, !PT ;  /* 0x0000000c0d0c7212 */ /* 0x000fe200078e3cff */
[--C-:B------:R-:W-:Y:S01]  /*1add0*/  IMAD.X R13, RZ, RZ, R85.reuse, P5 ;  /* 0x000000ffff0d7224 */ /* 0x100fe200028e0655 */
[----:B------:R-:W-:Y:S02]  /*1ade0*/  IADD3 R86, P2, R84, 0x8000, RZ ;  /* 0x0000800054567810 */ /* 0x000fe40007f5e0ff */
[----:B------:R-:W-:Y:S01]  /*1adf0*/  LOP3.LUT R134, R134, R135, RZ, 0x3c, !PT ;  /* 0x0000008786867212 */ /* 0x000fe200078e3cff */
[----:B------:R-:W-:Y:S01]  /*1ae00*/  IMAD.X R135, RZ, RZ, R85, P6 ;  /* 0x000000ffff877224 */ /* 0x000fe200030e0655 */
[----:B------:R-:W-:-:S02]  /*1ae10*/  SHF.R.U64 R0, R4, 0x3, RZ ;  /* 0x0000000304007819 */ /* 0x000fc400000012ff */
[----:B------:R-:W-:Y:S02]  /*1ae20*/  MOV R14, R14 ;  /* 0x0000000e000e7202 */ /* 0x000fe40000000f00 */
[----:B------:R-:W-:Y:S02]  /*1ae30*/  SHF.R.U64 R137, R137, 0x3, RZ ;  /* 0x0000000389897819 */ /* 0x000fe400000012ff */
[----:B0-----:R-:W-:Y:S02]  /*1ae40*/  F2FP.F16.F32.PACK_AB R8, R41, R40 ;  /* 0x000000282908723e */ /* 0x001fe400000000ff */
[----:B------:R-:W-:Y:S02]  /*1ae50*/  F2FP.F16.F32.PACK_AB R9, R43, R42 ;  /* 0x0000002a2b09723e */ /* 0x000fe400000000ff */
[----:B------:R-:W-:Y:S02]  /*1ae60*/  F2FP.F16.F32.PACK_AB R10, R45, R44 ;  /* 0x0000002c2d0a723e */ /* 0x000fe400000000ff */
[----:B------:R-:W-:Y:S01]  /*1ae70*/  F2FP.F16.F32.PACK_AB R11, R47, R46 ;  /* 0x0000002e2f0b723e */ /* 0x000fe200000000ff */
[--C-:B------:R-:W-:Y:S01]  /*1ae80*/  IMAD.X R81, RZ, RZ, R85.reuse, P4 ;  /* 0x000000ffff517224 */ /* 0x100fe200020e0655 */
[----:B------:R-:W-:Y:S01]  /*1ae90*/  LOP3.LUT R82, R83, R82, RZ, 0x3c, !PT ;  /* 0x0000005253527212 */ /* 0x000fe200078e3cff */
[----:B------:R-:W-:Y:S01]  /*1aea0*/  IMAD.X R83, RZ, RZ, R85, P3 ;  /* 0x000000ffff537224 */ /* 0x000fe200018e0655 */
[----:B------:R-:W-:-:S02]  /*1aeb0*/  IADD3 R132, P1, R84, 0x8020, RZ ;  /* 0x0000802054847810 */ /* 0x000fc40007f3e0ff */
[----:B------:R-:W-:Y:S02]  /*1aec0*/  IADD3 R128, P6, R84, 0x8040, RZ ;  /* 0x0000804054807810 */ /* 0x000fe40007fde0ff */
[----:B------:R-:W-:Y:S02]  /*1aed0*/  LOP3.LUT R87, R86, 0x380, RZ, 0xc0, !PT ;  /* 0x0000038056577812 */ /* 0x000fe400078ec0ff */
[----:B------:R-:W-:Y:S01]  /*1aee0*/  IADD3 R130, P5, R84, 0x8060, RZ ;  /* 0x0000806054827810 */ /* 0x000fe20007fbe0ff */
[----:B------:R0:W-:Y:S01]  /*1aef0*/  STSM.16.M88.4 [R14], R8 ;  /* 0x000000080e007844 */ /* 0x0001e20000000200 */
[----:B------:R-:W-:Y:S02]  /*1af00*/  LOP3.LUT R80, R0, R80, RZ, 0x3c, !PT ;  /* 0x0000005000507212 */ /* 0x000fe400078e3cff */
[----:B------:R-:W-:Y:S02]  /*1af10*/  MOV R4, R12 ;  /* 0x0000000c00047202 */ /* 0x000fe40000000f00 */
[----:B------:R-:W-:-:S02]  /*1af20*/  LOP3.LUT R136, R137, R136, RZ, 0x3c, !PT ;  /* 0x0000008889887212 */ /* 0x000fc400078e3cff */
[----:B-----5:R-:W-:Y:S02]  /*1af30*/  LOP3.LUT R133, R132, 0x380, RZ, 0xc0, !PT ;  /* 0x0000038084857812 */ /* 0x020fe400078ec0ff */
[----:B------:R-:W-:Y:S02]  /*1af40*/  LOP3.LUT R129, R128, 0x380, RZ, 0xc0, !PT ;  /* 0x0000038080817812 */ /* 0x000fe400078ec0ff */
[----:B------:R-:W-:Y:S02]  /*1af50*/  MOV R134, R134 ;  /* 0x0000008600867202 */ /* 0x000fe40000000f00 */
[----:B------:R-:W-:Y:S02]  /*1af60*/  F2FP.F16.F32.PACK_AB R12, R49, R48 ;  /* 0x00000030310c723e */ /* 0x000fe400000000ff */
[----:B------:R-:W-:Y:S02]  /*1af70*/  F2FP.F16.F32.PACK_AB R13, R51, R50 ;  /* 0x00000032330d723e */ /* 0x000fe400000000ff */
[----:B0-----:R-:W-:-:S02]  /*1af80*/  F2FP.F16.F32.PACK_AB R14, R53, R52 ;  /* 0x00000034350e723e */ /* 0x001fc400000000ff */
[----:B------:R-:W-:Y:S02]  /*1af90*/  F2FP.F16.F32.PACK_AB R15, R55, R54 ;  /* 0x00000036370f723e */ /* 0x000fe400000000ff */
[----:B------:R-:W-:Y:S02]  /*1afa0*/  SHF.R.U64 R87, R87, 0x3, RZ ;  /* 0x0000000357577819 */ /* 0x000fe400000012ff */
[----:B------:R-:W-:Y:S02]  /*1afb0*/  LOP3.LUT R131, R130, 0x380, RZ, 0xc0, !PT ;  /* 0x0000038082837812 */ /* 0x000fe400078ec0ff */
[----:B------:R-:W-:Y:S02]  /*1afc0*/  IADD3.X R137, RZ, R85, RZ, P0, !PT ;  /* 0x00000055ff897210 */ /* 0x000fe400007fe4ff */
[----:B------:R-:W-:Y:S02]  /*1afd0*/  MOV R84, R80 ;  /* 0x0000005000547202 */ /* 0x000fe40000000f00 */
[----:B------:R-:W-:-:S02]  /*1afe0*/  MOV R0, R82 ;  /* 0x0000005200007202 */ /* 0x000fc40000000f00 */
[----:B------:R-:W-:Y:S02]  /*1aff0*/  F2FP.F16.F32.PACK_AB R80, R57, R56 ;  /* 0x000000383950723e */ /* 0x000fe400000000ff */
[----:B------:R-:W-:Y:S02]  /*1b000*/  F2FP.F16.F32.PACK_AB R81, R59, R58 ;  /* 0x0000003a3b51723e */ /* 0x000fe400000000ff */
[----:B------:R-:W-:Y:S02]  /*1b010*/  F2FP.F16.F32.PACK_AB R82, R61, R60 ;  /* 0x0000003c3d52723e */ /* 0x000fe400000000ff */
[----:B------:R-:W-:Y:S01]  /*1b020*/  F2FP.F16.F32.PACK_AB R83, R63, R62 ;  /* 0x0000003e3f53723e */ /* 0x000fe200000000ff */
[----:B------:R0:W-:Y:S01]  /*1b030*/  STSM.16.M88.4 [R134], R12 ;  /* 0x0000000c86007844 */ /* 0x0001e20000000200 */
[----:B------:R-:W-:Y:S02]  /*1b040*/  SHF.R.U64 R133, R133, 0x3, RZ ;  /* 0x0000000385857819 */ /* 0x000fe400000012ff */
[----:B------:R-:W-:-:S02]  /*1b050*/  SHF.R.U64 R129, R129, 0x3, RZ ;  /* 0x0000000381817819 */ /* 0x000fc400000012ff */
[----:B------:R-:W-:Y:S01]  /*1b060*/  LOP3.LUT R86, R87, R86, RZ, 0x3c, !PT ;  /* 0x0000005657567212 */ /* 0x000fe200078e3cff */
[----:B------:R-:W-:Y:S01]  /*1b070*/  IMAD.X R87, RZ, RZ, R85, P2 ;  /* 0x000000ffff577224 */ /* 0x000fe200010e0655 */
[----:B------:R-:W-:Y:S02]  /*1b080*/  SHF.R.U64 R131, R131, 0x3, RZ ;  /* 0x0000000383837819 */ /* 0x000fe400000012ff */
[----:B------:R-:W-:Y:S02]  /*1b090*/  MOV R136, R136 ;  /* 0x0000008800887202 */ /* 0x000fe40000000f00 */
[----:B------:R-:W-:Y:S02]  /*1b0a0*/  F2FP.F16.F32.PACK_AB R8, R65, R64 ;  /* 0x000000404108723e */ /* 0x000fe400000000ff */
[----:B------:R-:W-:Y:S02]  /*1b0b0*/  F2FP.F16.F32.PACK_AB R9, R67, R66 ;  /* 0x000000424309723e */ /* 0x000fe400000000ff */
[----:B------:R-:W-:-:S02]  /*1b0c0*/  F2FP.F16.F32.PACK_AB R10, R69, R68 ;  /* 0x00000044450a723e */ /* 0x000fc400000000ff */
[----:B------:R-:W-:Y:S02]  /*1b0d0*/  F2FP.F16.F32.PACK_AB R11, R71, R70 ;  /* 0x00000046470b723e */ /* 0x000fe400000000ff */
[----:B0-----:R-:W-:Y:S02]  /*1b0e0*/  F2FP.F16.F32.PACK_AB R12, R73, R72 ;  /* 0x00000048490c723e */ /* 0x001fe400000000ff */
[----:B------:R-:W-:Y:S02]  /*1b0f0*/  F2FP.F16.F32.PACK_AB R13, R75, R74 ;  /* 0x0000004a4b0d723e */ /* 0x000fe400000000ff */
[----:B------:R-:W-:Y:S02]  /*1b100*/  F2FP.F16.F32.PACK_AB R14, R77, R76 ;  /* 0x0000004c4d0e723e */ /* 0x000fe400000000ff */
[----:B------:R-:W-:Y:S01]  /*1b110*/  F2FP.F16.F32.PACK_AB R15, R79, R78 ;  /* 0x0000004e4f0f723e */ /* 0x000fe200000000ff */
[----:B------:R0:W-:Y:S01]  /*1b120*/  STSM.16.M88.4 [R4], R80 ;  /* 0x0000005004007844 */ /* 0x0001e20000000200 */
[----:B------:R-:W-:-:S02]  /*1b130*/  LOP3.LUT R132, R133, R132, RZ, 0x3c, !PT ;  /* 0x0000008485847212 */ /* 0x000fc400078e3cff */
[----:B------:R-:W-:Y:S01]  /*1b140*/  LOP3.LUT R128, R129, R128, RZ, 0x3c, !PT ;  /* 0x0000008081807212 */ /* 0x000fe200078e3cff */
[--C-:B------:R-:W-:Y:S01]  /*1b150*/  IMAD.X R129, RZ, RZ, R85.reuse, P6 ;  /* 0x000000ffff817224 */ /* 0x100fe200030e0655 */
[----:B------:R-:W-:Y:S01]  /*1b160*/  LOP3.LUT R130, R131, R130, RZ, 0x3c, !PT ;  /* 0x0000008283827212 */ /* 0x000fe200078e3cff */
[----:B------:R-:W-:Y:S01]  /*1b170*/  IMAD.X R131, RZ, RZ, R85, P5 ;  /* 0x000000ffff837224 */ /* 0x000fe200028e0655 */
[----:B------:R-:W-:Y:S01]  /*1b180*/  IADD3.X R133, RZ, R85, RZ, P1, !PT ;  /* 0x00000055ff857210 */ /* 0x000fe20000ffe4ff */
[----:B------:R-:W-:Y:S01]  /*1b190*/  STSM.16.M88.4 [R136], R8 ;  /* 0x0000000888007844 */ /* 0x000fe20000000200 */
[----:B------:R-:W-:Y:S02]  /*1b1a0*/  MOV R134, R86 ;  /* 0x0000005600867202 */ /* 0x000fe40000000f00 */
[----:B------:R-:W-:Y:S01]  /*1b1b0*/  F2FP.F16.F32.PACK_AB R85, R91, R90 ;  /* 0x0000005a5b55723e */ /* 0x000fe200000000ff */
[----:B------:R2:W-:Y:S01]  /*1b1c0*/  STSM.16.M88.4 [R84], R12 ;  /* 0x0000000c54007844 */ /* 0x0005e20000000200 */
[----:B------:R-:W-:-:S02]  /*1b1d0*/  F2FP.F16.F32.PACK_AB R86, R93, R92 ;  /* 0x0000005c5d56723e */ /* 0x000fc400000000ff */
[----:B0-----:R-:W-:Y:S02]  /*1b1e0*/  F2FP.F16.F32.PACK_AB R80, R21, R20 ;  /* 0x000000141550723e */ /* 0x001fe400000000ff */
[----:B------:R-:W-:Y:S02]  /*1b1f0*/  F2FP.F16.F32.PACK_AB R81, R123, R122 ;  /* 0x0000007a7b51723e */ /* 0x000fe400000000ff */
[----:B------:R-:W-:Y:S02]  /*1b200*/  F2FP.F16.F32.PACK_AB R82, R121, R120 ;  /* 0x000000787952723e */ /* 0x000fe400000000ff */
[----:B------:R-:W-:Y:S02]  /*1b210*/  F2FP.F16.F32.PACK_AB R83, R125, R124 ;  /* 0x0000007c7d53723e */ /* 0x000fe400000000ff */
[----:B------:R-:W-:Y:S02]  /*1b220*/  F2FP.F16.F32.PACK_AB R87, R95, R94 ;  /* 0x0000005e5f57723e */ /* 0x000fe400000000ff */
[----:B------:R-:W-:-:S02]  /*1b230*/  MOV R132, R132 ;  /* 0x0000008400847202 */ /* 0x000fc40000000f00 */
[----:B--2---:R-:W-:Y:S01]  /*1b240*/  F2FP.F16.F32.PACK_AB R84, R89, R88 ;  /* 0x000000585954723e */ /* 0x004fe200000000ff */
[----:B------:R0:W-:Y:S01]  /*1b250*/  STSM.16.M88.4 [R0], R80 ;  /* 0x0000005000007844 */ /* 0x0001e20000000200 */
        /* <DEDUP_REMOVED lines=8> */
[----:B------:R-:W-:Y:S02]  /*1b2e0*/  F2FP.F16.F32.PACK_AB R15, R111, R110 ;  /* 0x0000006e6f0f723e */ /* 0x000fe400000000ff */
[----:B------:R-:W-:Y:S02]  /*1b2f0*/  MOV R130, R130 ;  /* 0x0000008200827202 */ /* 0x000fe40000000f00 */
[----:B0-----:R-:W-:-:S02]  /*1b300*/  F2FP.F16.F32.PACK_AB R80, R113, R112 ;  /* 0x000000707150723e */ /* 0x001fc400000000ff */
[----:B------:R-:W-:Y:S02]  /*1b310*/  F2FP.F16.F32.PACK_AB R81, R115, R114 ;  /* 0x000000727351723e */ /* 0x000fe400000000ff */
[----:B------:R-:W-:Y:S02]  /*1b320*/  F2FP.F16.F32.PACK_AB R82, R117, R116 ;  /* 0x000000747552723e */ /* 0x000fe400000000ff */
[----:B------:R-:W-:Y:S01]  /*1b330*/  F2FP.F16.F32.PACK_AB R83, R119, R118 ;  /* 0x000000767753723e */ /* 0x000fe200000000ff */
[----:B------:R0:W-:Y:S04]  /*1b340*/  STSM.16.M88.4 [R134], R84 ;  /* 0x0000005486007844 */ /* 0x0001e80000000200 */
[----:B------:R-:W-:Y:S04]  /*1b350*/  STSM.16.M88.4 [R132], R8 ;  /* 0x0000000884007844 */ /* 0x000fe80000000200 */
[----:B------:R-:W-:Y:S04]  /*1b360*/  STSM.16.M88.4 [R128], R12 ;  /* 0x0000000c80007844 */ /* 0x000fe80000000200 */
[----:B------:R2:W-:Y:S01]  /*1b370*/  STSM.16.M88.4 [R130], R80 ;  /* 0x0000005082007844 */ /* 0x0005e20000000200 */
[----:B------:R-:W-:Y:S01]  /*1b380*/  BAR.SYNC.DEFER_BLOCKING 0x1, 0x100 ;  /* 0x0044000000007b1d */ /* 0x000fe20000010000 */
[----:B------:R-:W-:-:S04]  /*1b390*/  ISETP.NE.U32.AND P0, PT, RZ, UR6, PT ;  /* 0x00000006ff007c0c */ /* 0x000fc8000bf05070 */
[----:B------:R-:W-:Y:S01]  /*1b3a0*/  ISETP.NE.AND.EX P0, PT, RZ, UR7, PT, P0 ;  /* 0x00000007ff007c0c */ /* 0x000fe2000bf05300 */
[----:B------:R-:W-:Y:S01]  /*1b3b0*/  IMAD.MOV.U32 R0, RZ, RZ, RZ ;  /* 0x000000ffff007224 */ /* 0x000fe200078e00ff */
[----:B0-----:R-:W-:Y:S01]  /*1b3c0*/  IADD3 R84, P1, R228, UR6, RZ ;  /* 0x00000006e4547c10 */ /* 0x001fe2000ff3e0ff */
[----:B------:R-:W-:Y:S01]  /*1b3d0*/  IMAD.MOV.U32 R131, RZ, RZ, 0x9b8 ;  /* 0x000009b8ff837424 */ /* 0x000fe200078e00ff */
[----:B------:R-:W0:Y:S02]  /*1b3e0*/  LDC R86, c[0x0][0xbe8] ;  /* 0x0002fa00ff567b82 */ /* 0x000e240000000800 */
[----:B------:R-:W-:-:S06]  /*1b3f0*/  IADD3.X R85, R229, UR7, RZ, P1, !PT ;  /* 0x00000007e5557c10 */ /* 0x000fcc0008ffe4ff */
[----:B--2---:R-:W2:Y:S01]  /*1b400*/  LDC.64 R80, c[0x0][0xba8] ;  /* 0x0002ea00ff507b82 */ /* 0x004ea20000000a00 */
[----:B------:R-:W3:Y:S01]  /*1b410*/  @P0 LDG.E R0, desc[UR8][R84.64] ;  /* 0x0000000854000981 */ /* 0x000ee2000c1e1900 */
[----:B------:R-:W-:-:S04]  /*1b420*/  ISETP.NE.U32.AND P1, PT, RZ, UR4, PT ;  /* 0x00000004ff007c0c */ /* 0x000fc8000bf25070 */
[----:B------:R-:W-:-:S13]  /*1b430*/  ISETP.NE.AND.EX P1, PT, RZ, UR5, PT, P1 ;  /* 0x00000005ff007c0c */ /* 0x000fda000bf25310 */
[----:B------:R-:W-:Y:S01]  /*1b440*/  @P1 IADD3 R228, P2, R228, UR4, RZ ;  /* 0x00000004e4e41c10 */ /* 0x000fe2000ff5e0ff */
[----:B------:R-:W-:-:S03]  /*1b450*/  ULDC UR4, c[0x0][0xa88] ;  /* 0x0002a20000047ab9 */ /* 0x000fc60000000800 */
[----:B------:R-:W-:Y:S02]  /*1b460*/  @P1 IADD3.X R229, R229, UR5, RZ, P2, !PT ;  /* 0x00000005e5e51c10 */ /* 0x000fe400097fe4ff */
[C---:B------:R-:W-:Y:S02]  /*1b470*/  ISETP.NE.AND P2, PT, R226.reuse, RZ, PT ;  /* 0x000000ffe200720c */ /* 0x040fe40003f45270 */
[----:B------:R-:W-:Y:S01]  /*1b480*/  MOV R83, UR4 ;  /* 0x0000000400537c02 */ /* 0x000fe20008000f00 */
[----:B------:R-:W-:Y:S02]  /*1b490*/  ULDC UR4, c[0x0][0xad4] ;  /* 0x0002b50000047ab9 */ /* 0x000fe40000000800 */
[----:B------:R-:W-:Y:S02]  /*1b4a0*/  SEL R226, R226, UR4, P2 ;  /* 0x00000004e2e27c07 */ /* 0x000fe40009000000 */
[----:B0-----:R-:W-:Y:S01]  /*1b4b0*/  ISETP.NE.AND P4, PT, R86, 0x1, PT ;  /* 0x000000015600780c */ /* 0x001fe20003f85270 */
[----:B------:R-:W-:Y:S01]  /*1b4c0*/  IMAD.IADD R82, R225, 0x1, R220 ;  /* 0x00000001e1527824 */ /* 0x000fe200078e02dc */
[----:B------:R-:W-:Y:S01]  /*1b4d0*/  ISETP.GT.AND P3, PT, R226, 0x1, PT ;  /* 0x00000001e200780c */ /* 0x000fe20003f64270 */
[----:B------:R0:W5:Y:S03]  /*1b4e0*/  @P1 LDG.E R83, desc[UR8][R228.64] ;  /* 0x00000008e4531981 */ /* 0x000166000c1e1900 */
[----:B------:R-:W-:-:S04]  /*1b4f0*/  SEL R131, R131, 0x978, P3 ;  /* 0x0000097883837807 */ /* 0x000fc80001800000 */
[----:B------:R-:W1:Y:S08]  /*1b500*/  LDC.64 R10, c[0x0][R131+0x220] ;  /* 0x00008800830a7b82 */ /* 0x000e700000000a00 */
[----:B------:R-:W0:Y:S08]  /*1b510*/  LDC.64 R12, c[0x0][R131+0x218] ;  /* 0x00008600830c7b82 */ /* 0x000e300000000a00 */
[----:B------:R-:W0:Y:S01]  /*1b520*/  LDC.64 R14, c[0x0][R131+0x228] ;  /* 0x00008a00830e7b82 */ /* 0x000e220000000a00 */
[----:B------:R-:W-:-:S07]  /*1b530*/  ISETP.NE.U32.AND P2, PT, RZ, UR6, PT ;  /* 0x00000006ff007c0c */ /* 0x000fce000bf45070 */
[----:B------:R-:W3:Y:S01]  /*1b540*/  LDC.64 R8, c[0x0][R131+0x210] ;  /* 0x0000840083087b82 */ /* 0x000ee20000000a00 */
[----:B------:R-:W-:-:S07]  /*1b550*/  ISETP.NE.AND.EX P2, PT, RZ, UR7, PT, P2 ;  /* 0x00000007ff007c0c */ /* 0x000fce000bf45320 */
[----:B------:R-:W3:Y:S01]  /*1b560*/  @P4 LDC R4, c[0x0][0xbec] ;  /* 0x0002fb00ff044b82 */ /* 0x000ee20000000800 */
[----:B------:R-:W-:-:S07]  /*1b570*/  SEL R227, R227, RZ, !P2 ;  /* 0x000000ffe3e37207 */ /* 0x000fce0005000000 */
[----:B------:R-:W3:Y:S01]  /*1b580*/  @P4 LDC R87, c[0x0][0xbf0] ;  /* 0x0002fc00ff574b82 */ /* 0x000ee20000000800 */
[----:B----4-:R-:W-:Y:S01]  /*1b590*/  SEL R129, R139, RZ, !P2 ;  /* 0x000000ff8b817207 */ /* 0x010fe20005000000 */
[----:B-1----:R-:W-:-:S06]  /*1b5a0*/  IMAD R128, R11, R227, RZ ;  /* 0x000000e30b807224 */ /* 0x002fcc00078e02ff */
[----:B--2---:R-:W1:Y:S01]  /*1b5b0*/  @!P3 LDC R80, c[0x0][0xb50] ;  /* 0x0002d400ff50bb82 */ /* 0x004e620000000800 */
[C---:B------:R-:W-:Y:S02]  /*1b5c0*/  IMAD R128, R10.reuse, R129, R128 ;  /* 0x000000810a807224 */ /* 0x040fe400078e0280 */
[----:B------:R-:W-:-:S05]  /*1b5d0*/  IMAD.WIDE.U32 R10, R10, R227, RZ ;  /* 0x000000e30a0a7225 */ /* 0x000fca00078e00ff */
[----:B------:R-:W2:Y:S01]  /*1b5e0*/  @!P3 LDC R81, c[0x0][0xb54] ;  /* 0x0002d500ff51bb82 */ /* 0x000ea20000000800 */
[-C--:B0-----:R-:W-:Y:S02]  /*1b5f0*/  IMAD R129, R13, R199.reuse, RZ ;  /* 0x000000c70d817224 */ /* 0x081fe400078e02ff */
[----:B------:R-:W-:Y:S01]  /*1b600*/  IMAD.WIDE.U32 R12, R12, R199, RZ ;  /* 0x000000c70c0c7225 */ /* 0x000fe200078e00ff */
[----:B------:R-:W-:Y:S02]  /*1b610*/  SEL R130, R138, RZ, P3 ;  /* 0x000000ff8a827207 */ /* 0x000fe40001800000 */
[----:B------:R-:W-:Y:S01]  /*1b620*/  IADD3 R128, R11, R128, RZ ;  /* 0x000000800b807210 */ /* 0x000fe20007ffe0ff */
[----:B------:R-:W-:Y:S02]  /*1b630*/  IMAD.MOV.U32 R11, RZ, RZ, R82 ;  /* 0x000000ffff0b7224 */ /* 0x000fe400078e0052 */
[----:B------:R-:W-:Y:S02]  /*1b640*/  IMAD.IADD R129, R13, 0x1, R129 ;  /* 0x000000010d817824 */ /* 0x000fe400078e0281 */
[----:B------:R-:W-:-:S02]  /*1b650*/  IMAD R13, R15, R130, RZ ;  /* 0x000000820f0d7224 */ /* 0x000fc400078e02ff */
[----:B------:R-:W-:-:S04]  /*1b660*/  IMAD.WIDE.U32 R14, R14, R130, RZ ;  /* 0x000000820e0e7225 */ /* 0x000fc800078e00ff */
[----:B------:R-:W-:Y:S01]  /*1b670*/  IMAD.IADD R13, R15, 0x1, R13 ;  /* 0x000000010f0d7824 */ /* 0x000fe200078e020d */
[--C-:B---3--:R-:W-:Y:S01]  /*1b680*/  IADD3 R10, P2, P5, R10, R12, R0.reuse ;  /* 0x0000000c0a0a7210 */ /* 0x108fe20007d5e000 */
[----:B------:R-:W-:Y:S01]  /*1b690*/  @P4 IMAD.HI.U32 R12, R82, R4, RZ ;  /* 0x00000004520c4227 */ /* 0x000fe200078e00ff */
[----:B------:R-:W-:-:S04]  /*1b6a0*/  SHF.R.S32.HI R4, RZ, 0x1f, R0 ;  /* 0x0000001fff047819 */ /* 0x000fc80000011400 */
[----:B------:R-:W-:Y:S02]  /*1b6b0*/  @P4 SHF.R.U32.HI R11, RZ, R87, R12 ;  /* 0x00000057ff0b4219 */ /* 0x000fe4000001160c */
[----:B------:R-:W-:-:S03]  /*1b6c0*/  IADD3.X R129, R128, R129, R4, P2, P5 ;  /* 0x0000008180817210 */ /* 0x000fc600017ea404 */
[--C-:B------:R-:W-:Y:S01]  /*1b6d0*/  IMAD.MOV R87, RZ, RZ, -R11.reuse ;  /* 0x000000ffff577224 */ /* 0x100fe200078e0a0b */
[----:B------:R-:W-:Y:S02]  /*1b6e0*/  IADD3 R14, P2, P5, R11, R10, R14 ;  /* 0x0000000a0b0e7210 */ /* 0x000fe40007d5e00e */
[----:B------:R-:W-:Y:S01]  /*1b6f0*/  SHF.R.S32.HI R10, RZ, 0x1f, R11 ;  /* 0x0000001fff0a7819 */ /* 0x000fe2000001140b */
[----:B------:R-:W-:-:S03]  /*1b700*/  IMAD R11, R86, R87, R82 ;  /* 0x00000057560b7224 */ /* 0x000fc600078e0252 */
[----:B------:R-:W-:Y:S01]  /*1b710*/  IADD3.X R15, R10, R129, R13, P2, P5 ;  /* 0x000000810a0f7210 */ /* 0x000fe200017ea40d */
[-C--:B------:R-:W-:Y:S01]  /*1b720*/  IMAD R9, R9, R11.reuse, RZ ;  /* 0x0000000b09097224 */ /* 0x080fe200078e02ff */
[----:B------:R-:W-:Y:S01]  /*1b730*/  SHF.R.S32.HI R13, RZ, 0x1f, R11 ;  /* 0x0000001fff0d7819 */ /* 0x000fe2000001140b */
[----:B------:R-:W-:-:S04]  /*1b740*/  IMAD.WIDE.U32 R14, R8, R11, R14 ;  /* 0x0000000b080e7225 */ /* 0x000fc800078e000e */
[----:B------:R-:W-:Y:S01]  /*1b750*/  IMAD R9, R8, R13, R9 ;  /* 0x0000000d08097224 */ /* 0x000fe200078e0209 */
[----:B-1----:R-:W-:-:S04]  /*1b760*/  LEA R13, P2, R14, R80, 0x2 ;  /* 0x000000500e0d7211 */ /* 0x002fc800078410ff */
[----:B------:R-:W-:-:S04]  /*1b770*/  IADD3 R8, R15, R9, RZ ;  /* 0x000000090f087210 */ /* 0x000fc80007ffe0ff */
[----:B--2---:R-:W-:Y:S01]  /*1b780*/  LEA.HI.X R81, R14, R81, R8, 0x2, P2 ;  /* 0x000000510e517211 */ /* 0x004fe200010f1408 */
[----:B------:R-:W-:Y:S06]  /*1b790*/  @P1 BRA `(.L_x_6151) ;  /* 0x0000000000141947 */ /* 0x000fec0003800000 */
[----:B------:R-:W-:Y:S05]  /*1b7a0*/  @!P0 BRA `(.L_x_6151) ;  /* 0x0000000000108947 */ /* 0x000fea0003800000 */
[----:B------:R-:W-:Y:S02]  /*1b7b0*/  ULDC.64 UR4, c[0x0][0x208] ;  /* 0x0000820000047ab9 */ /* 0x000fe40000000a00 */
[----:B------:R-:W2:Y:S04]  /*1b7c0*/  LDG.E R8, desc[UR4][R84.64] ;  /* 0x0000000454087981 */ /* 0x000ea8000c1e1900 */
[----:B-----5:R-:W2:Y:S02]  /*1b7d0*/  LDG.E R83, desc[UR4][R84.64+0x4] ;  /* 0x0000040454537981 */ /* 0x020ea4000c1e1900 */
[----:B--2---:R-:W-:-:S07]  /*1b7e0*/  IMAD.IADD R83, R83, 0x1, -R8 ;  /* 0x0000000153537824 */ /* 0x004fce00078e0a08 */
.L_x_6151:
[----:B------:R-:W2:Y:S04]  /*1b7f0*/  LDL R12, [R1+0x44] ;  /* 0x00004400010c7983 */ /* 0x000ea80000100800 */
[----:B------:R-:W3:Y:S01]  /*1b800*/  LDL R14, [R1+0x40] ;  /* 0x00004000010e7983 */ /* 0x000ee20000100800 */
[----:B-----5:R-:W-:Y:S01]  /*1b810*/  IMAD R80, R83, R86, RZ ;  /* 0x0000005653507224 */ /* 0x020fe200078e02ff */
[----:B------:R-:W-:Y:S02]  /*1b820*/  ULDC.64 UR4, c[0x0][0x208] ;  /* 0x0000820000047ab9 */ /* 0x000fe40000000a00 */
        /* <DEDUP_REMOVED lines=13> */
[----:B------:R-:W-:Y:S01]  /*1b900*/  ULDC.64 UR4, c[0x0][0x208] ;  /* 0x0000820000047ab9 */ /* 0x000fe20000000a00 */
[----:B------:R-:W1:Y:S08]  /*1b910*/  @P4 LDC R67, c[0x0][0xbec] ;  /* 0x0002fb00ff434b82 */ /* 0x000e700000000800 */
[----:B------:R-:W2:Y:S01]  /*1b920*/  @P4 LDC R69, c[0x0][0xbf0] ;  /* 0x0002fc00ff454b82 */ /* 0x000ea20000000800 */
[----:B0-----:R-:W-:-:S04]  /*1b930*/  IADD3 R8, R8, -0x80, RZ ;  /* 0xffffff8008087810 */ /* 0x001fc80007ffe0ff */
        /* <DEDUP_REMOVED lines=41> */
[----:B------:R-:W-:-:S02]  /*1bbd0*/  IADD3.X R37, RZ, R3, RZ, P1, !PT ;  /* 0x00000003ff257210 */ /* 0x000fc40000ffe4ff */
[----:B------:R-:W-:Y:S02]  /*1bbe0*/  IADD3 R9, P1, R2, 0xb000, RZ ;  /* 0x0000b00002097810 */ /* 0x000fe40007f3e0ff */
[----:B------:R-:W-:Y:S02]  /*1bbf0*/  LOP3.LUT R40, R41, 0x380, RZ, 0xc0, !PT ;  /* 0x0000038029287812 */ /* 0x000fe400078ec0ff */
[----:B------:R-:W-:Y:S01]  /*1bc00*/  LOP3.LUT R44, R45, 0x380, RZ, 0xc0, !PT ;  /* 0x000003802d2c7812 */ /* 0x000fe200078ec0ff */
[----:B------:R-:W-:Y:S01]  /*1bc10*/  IMAD.X R61, RZ, RZ, R3, P1 ;  /* 0x000000ffff3d7224 */ /* 0x000fe200008e0603 */
[----:B------:R-:W-:Y:S01]  /*1bc20*/  LOP3.LUT R48, R49, 0x380, RZ, 0xc0, !PT ;  /* 0x0000038031307812 */ /* 0x000fe200078ec0ff */
[----:B------:R-:W5:Y:S01]  /*1bc30*/  LD.E.128 R36, desc[UR4][R36.64] ;  /* 0x0000000424247980 */ /* 0x000f62000c101d00 */
[----:B------:R-:W-:Y:S02]  /*1bc40*/  LOP3.LUT R52, R53, 0x380, RZ, 0xc0, !PT ;  /* 0x0000038035347812 */ /* 0x000fe400078ec0ff */
        /* <DEDUP_REMOVED lines=17> */
[----:B------:R-:W5:Y:S01]  /*1bd60*/  LD.E.128 R40, desc[UR4][R40.64] ;  /* 0x0000000428287980 */ /* 0x000f62000c101d00 */
[----:B------:R-:W-:Y:S01]  /*1bd70*/  LOP3.LUT R56, R56, R57, RZ, 0x3c, !PT ;  /* 0x0000003938387212 */ /* 0x000fe200078e3cff */
[----:B------:R-:W-:Y:S01]  /*1bd80*/  IMAD.X R57, RZ, RZ, R3, P5 ;  /* 0x000000ffff397224 */ /* 0x000fe200028e0603 */
[----:B------:R-:W-:Y:S01]  /*1bd90*/  IADD3.X R53, RZ, R3, RZ, P6, !PT ;  /* 0x00000003ff357210 */ /* 0x000fe200037fe4ff */
[----:B------:R-:W5:Y:S01]  /*1bda0*/  LD.E.128 R44, desc[UR4][R44.64] ;  /* 0x000000042c2c7980 */ /* 0x000f62000c101d00 */
[----:B------:R-:W-:-:S02]  /*1bdb0*/  LOP3.LUT R60, R8, R9, RZ, 0x3c, !PT ;  /* 0x00000009083c7212 */ /* 0x000fc400078e3cff */
[----:B------:R-:W-:Y:S01]  /*1bdc0*/  LOP3.LUT R2, R11, R2, RZ, 0x3c, !PT ;  /* 0x000000020b027212 */ /* 0x000fe200078e3cff */
[----:B------:R-:W5:Y:S04]  /*1bdd0*/  LD.E.128 R48, desc[UR4][R48.64] ;  /* 0x0000000430307980 */ /* 0x000f68000c101d00 */
[----:B------:R0:W5:Y:S04]  /*1bde0*/  LD.E.128 R8, desc[UR4][R2.64] ;  /* 0x0000000402087980 */ /* 0x000168000c101d00 */
[----:B------:R-:W5:Y:S04]  /*1bdf0*/  LD.E.128 R52, desc[UR4][R52.64] ;  /* 0x0000000434347980 */ /* 0x000f68000c101d00 */
[----:B------:R-:W5:Y:S04]  /*1be00*/  LD.E.128 R56, desc[UR4][R56.64] ;  /* 0x0000000438387980 */ /* 0x000f68000c101d00 */
[----:B------:R-:W5:Y:S01]  /*1be10*/  LD.E.128 R60, desc[UR4][R60.64] ;  /* 0x000000043c3c7980 */ /* 0x000f62000c101d00 */
[----:B------:R-:W-:-:S02]  /*1be20*/  ULDC.64 UR4, c[0x0][0xaa0] ;  /* 0x0002a80000047ab9 */ /* 0x000fc40000000a00 */
[----:B0-----:R-:W-:Y:S01]  /*1be30*/  IMAD R3, R4, UR4, RZ ;  /* 0x0000000404037c24 */ /* 0x001fe2000f8e02ff */
[----:B------:R-:W-:Y:S01]  /*1be40*/  @!PT LDS RZ, [RZ] ;  /* 0x00000000fffff984 */ /* 0x000fe20000000800 */
[----:B------:R-:W-:Y:S01]  /*1be50*/  @!PT LDS RZ, [RZ] ;  /* 0x00000000fffff984 */ /* 0x000fe20000000800 */
[----:B------:R-:W-:Y:S01]  /*1be60*/  @!PT LDS RZ, [RZ] ;  /* 0x00000000fffff984 */ /* 0x000fe20000000800 */
[----:B------:R-:W-:Y:S01]  /*1be70*/  @!PT LDS RZ, [RZ] ;  /* 0x00000000fffff984 */ /* 0x000fe20000000800 */
[----:B------:R0:W-:Y:S06]  /*1be80*/  MEMBAR.ALL.CTA ;  /* 0x0000000000007992 */ /* 0x0001ec0000008000 */
[----:B0-----:R-:W0:Y:S01]  /*1be90*/  FENCE.VIEW.ASYNC.S ;  /* 0x00000000000073c6 */ /* 0x001e220000000000 */
[C---:B------:R-:W-:Y:S02]  /*1bea0*/  IMAD R65, R0.reuse, UR5, R3 ;  /* 0x0000000500417c24 */ /* 0x040fe4000f8e0203 */
[----:B------:R-:W-:Y:S01]  /*1beb0*/  IMAD.WIDE.U32 R2, R0, UR4, RZ ;  /* 0x0000000400027c25 */ /* 0x000fe2000f8e00ff */
[----:B------:R-:W-:-:S03]  /*1bec0*/  ULDC.64 UR4, c[0x0][0xae8] ;  /* 0x0002ba0000047ab9 */ /* 0x000fc60000000a00 */
[----:B------:R-:W-:Y:S01]  /*1bed0*/  IMAD.IADD R3, R3, 0x1, R65 ;  /* 0x0000000103037824 */ /* 0x000fe200078e0241 */
[----:B------:R-:W-:Y:S01]  /*1bee0*/  LEA R65, R20, R21, 0x5 ;  /* 0x0000001514417211 */ /* 0x000fe200078e28ff */
[----:B------:R-:W-:Y:S01]  /*1bef0*/  IMAD.WIDE.U32 R2, R199, UR4, R2 ;  /* 0x00000004c7027c25 */ /* 0x000fe2000f8e0002 */
[----:B------:R-:W-:-:S03]  /*1bf00*/  SHF.R.S32.HI R4, RZ, 0x1f, R227 ;  /* 0x0000001fff047819 */ /* 0x000fc600000114e3 */
[----:B------:R-:W-:Y:S02]  /*1bf10*/  IMAD.IADD R20, R220, 0x1, R65 ;  /* 0x00000001dc147824 */ /* 0x000fe400078e0241 */
        /* <DEDUP_REMOVED lines=8> */
[--C-:B------:R-:W-:Y:S01]  /*1bfa0*/  SHF.R.S32.HI R0, RZ, 0x1f, R65.reuse ;  /* 0x0000001fff007819 */ /* 0x100fe20000011441 */
[----:B------:R-:W-:Y:S02]  /*1bfb0*/  ULDC.64 UR4, c[0x0][0xae0] ;  /* 0x0002b80000047ab9 */ /* 0x000fe40000000a00 */
[----:B------:R-:W-:Y:S01]  /*1bfc0*/  IMAD.MOV R69, RZ, RZ, -R65 ;  /* 0x000000ffff457224 */ /* 0x000fe200078e0a41 */
[----:B------:R-:W-:Y:S01]  /*1bfd0*/  IADD3 R3, R3, R67, RZ ;  /* 0x0000004303037210 */ /* 0x000fe20007ffe0ff */
[----:B------:R-:W-:-:S02]  /*1bfe0*/  IMAD R0, R0, UR4, RZ ;  /* 0x0000000400007c24 */ /* 0x000fc4000f8e02ff */
        /* <DEDUP_REMOVED lines=10> */
[----:B------:R-:W-:Y:S01]  /*1c090*/  IMAD.IADD R71, R21, 0x1, R220 ;  /* 0x0000000115477824 */ /* 0x000fe200078e02dc */
[----:B------:R-:W-:Y:S01]  /*1c0a0*/  LEA R4, P2, R2, UR4, 0x1 ;  /* 0x0000000402047c11 */ /* 0x000fe2000f8408ff */
[----:B------:R-:W-:-:S05]  /*1c0b0*/  IMAD.IADD R3, R3, 0x1, R69 ;  /* 0x0000000103037824 */ /* 0x000fca00078e0245 */
[----:B------:R-:W-:Y:S02]  /*1c0c0*/  LEA.HI.X R67, R2, UR5, R3, 0x1, P2 ;  /* 0x0000000502437c11 */ /* 0x000fe400090f0c03 */
[C---:B------:R-:W-:Y:S01]  /*1c0d0*/  ISETP.GE.AND P2, PT, R71.reuse, R80, PT ;  /* 0x000000504700720c */ /* 0x040fe20003f46270 */
[----:B------:R-:W-:Y:S01]  /*1c0e0*/  VIADD R0, R18, 0x30820 ;  /* 0x0003082012007836 */ /* 0x000fe20000000000 */
[C---:B------:R-:W-:Y:S01]  /*1c0f0*/  IADD3 R65, R71.reuse, 0x40, RZ ;  /* 0x0000004047417810 */ /* 0x040fe20007ffe0ff */
[----:B------:R-:W-:-:S03]  /*1c100*/  VIADD R21, R71, 0x20 ;  /* 0x0000002047157836 */ /* 0x000fc60000000000 */
[----:B------:R-:W-:Y:S01]  /*1c110*/  PRMT R0, RZ, 0x654, R0 ;  /* 0x00000654ff007816 */ /* 0x000fe20000000000 */
[C---:B------:R-:W-:Y:S01]  /*1c120*/  VIADD R68, R66.reuse, 0x40 ;  /* 0x0000004042447836 */ /* 0x040fe20000000000 */
[-C--:B------:R-:W-:Y:S01]  /*1c130*/  ISETP.GE.AND P1, PT, R21, R80.reuse, PT ;  /* 0x000000501500720c */ /* 0x080fe20003f26270 */
[----:B------:R-:W-:Y:S01]  /*1c140*/  BSSY B1, `(.L_x_6153) ;  /* 0x0000018000017945 */ /* 0x000fe20003800000 */
[----:B------:R-:W-:Y:S01]  /*1c150*/  ISETP.GE.AND P0, PT, R65, R80, PT ;  /* 0x000000504100720c */ /* 0x000fe20003f06270 */
[----:B0-----:R0:W-:Y:S01]  /*1c160*/  SYNCS.ARRIVE.TRANS64.RED.A1T0 RZ, [R0+URZ], RZ ;  /* 0x000000ff00ff79a7 */ /* 0x0011e2000810043f */
[----:B------:R-:W-:Y:S01]  /*1c170*/  IADD3 R70, R66, 0x80, RZ ;  /* 0x0000008042467810 */ /* 0x000fe20007ffe0ff */
[----:B------:R1:W2:Y:S01]  /*1c180*/  SHFL.IDX PT, R21, R4, RZ, 0x181f ;  /* 0x00181fff04157589 */ /* 0x0002a200000e0000 */
[----:B------:R-:W-:-:S03]  /*1c190*/  SHF.R.S32.HI R69, RZ, 0x1f, R66 ;  /* 0x0000001fff457819 */ /* 0x000fc60000011442 */
[----:B------:R1:W3:Y:S01]  /*1c1a0*/  SHFL.IDX PT, R65, R67, RZ, 0x181f ;  /* 0x00181fff43417589 */ /* 0x0002e200000e0000 */
[----:B------:R-:W-:Y:S02]  /*1c1b0*/  SHF.R.S32.HI R72, RZ, 0x1f, R68 ;  /* 0x0000001fff487819 */ /* 0x000fe40000011444 */
[----:B0-----:R-:W-:Y:S01]  /*1c1c0*/  SHF.R.S32.HI R0, RZ, 0x1f, R70 ;  /* 0x0000001fff007819 */ /* 0x001fe20000011446 */
[----:B------:R-:W-:Y:S06]  /*1c1d0*/  @P2 BRA `(.L_x_6154) ;  /* 0x0000000000382947 */ /* 0x000fec0003800000 */
[----:B------:R-:W-:Y:S01]  /*1c1e0*/  ULDC UR4, c[0x0][0xac8] ;  /* 0x0002b20000047ab9 */ /* 0x000fe20000000800 */
[----:B------:R-:W-:Y:S01]  /*1c1f0*/  ULDC.64 UR6, c[0x0][0x208] ;  /* 0x0000820000067ab9 */ /* 0x000fe20000000a00 */
[----:B------:R-:W-:Y:S02]  /*1c200*/  ISETP.GE.AND P4, PT, R66, UR4, PT ;  /* 0x0000000442007c0c */ /* 0x000fe4000bf86270 */
[----:B------:R-:W-:Y:S02]  /*1c210*/  ISETP.GE.AND P3, PT, R68, UR4, PT ;  /* 0x0000000444007c0c */ /* 0x000fe4000bf66270 */
[----:B------:R-:W-:-:S09]  /*1c220*/  ISETP.GE.AND P2, PT, R70, UR4, PT ;  /* 0x0000000446007c0c */ /* 0x000fd2000bf46270 */
[-C--:B--2---:R-:W-:Y:S02]  /*1c230*/  @!P4 LEA R2, P6, R66, R21.reuse, 0x1 ;  /* 0x000000154202c211 */ /* 0x084fe400078c08ff */
[----:B------:R-:W-:Y:S02]  /*1c240*/  @!P3 LEA R20, P5, R68, R21, 0x1 ;  /* 0x000000154414b211 */ /* 0x000fe400078a08ff */
[----:B---3--:R-:W-:Y:S02]  /*1c250*/  @!P4 LEA.HI.X R3, R66, R65, R69, 0x1, P6 ;  /* 0x000000414203c211 */ /* 0x008fe400030f0c45 */
[----:B------:R-:W-:Y:S02]  /*1c260*/  @!P2 LEA R64, P6, R70, R21, 0x1 ;  /* 0x000000154640a211 */ /* 0x000fe400078c08ff */
[-C--:B------:R-:W-:Y:S01]  /*1c270*/  @!P3 LEA.HI.X R21, R68, R65.reuse, R72, 0x1, P5 ;  /* 0x000000414415b211 */ /* 0x080fe200028f0c48 */
[----:B-----5:R0:W-:Y:S01]  /*1c280*/  @!P4 ST.E.128 desc[UR6][R2.64], R8 ;  /* 0x000000080200c985 */ /* 0x0201e2000c101d06 */
[----:B------:R-:W-:-:S03]  /*1c290*/  @!P2 LEA.HI.X R65, R70, R65, R0, 0x1, P6 ;  /* 0x000000414641a211 */ /* 0x000fc600030f0c00 */
[----:B------:R0:W-:Y:S04]  /*1c2a0*/  @!P3 ST.E.128 desc[UR6][R20.64], R32 ;  /* 0x000000201400b985 */ /* 0x0001e8000c101d06 */
[----:B------:R0:W-:Y:S02]  /*1c2b0*/  @!P2 ST.E.128 desc[UR6][R64.64], R48 ;  /* 0x000000304000a985 */ /* 0x0001e4000c101d06 */
.L_x_6154:
[----:B------:R-:W-:Y:S05]  /*1c2c0*/  BSYNC B1 ;  /* 0x0000000000017941 */ /* 0x000fea0003800000 */
.L_x_6153:
[----:B0----5:R0:W4:Y:S01]  /*1c2d0*/  SHFL.IDX PT, R11, R67, 0x1, 0x181f ;  /* 0x00381f00430b7f89 */ /* 0x02112200000e0000 */
[----:B------:R-:W-:Y:S03]  /*1c2e0*/  BSSY B1, `(.L_x_6155) ;  /* 0x0000011000017945 */ /* 0x000fe60003800000 */
[----:B------:R0:W0:Y:S01]  /*1c2f0*/  SHFL.IDX PT, R3, R4, 0x1, 0x181f ;  /* 0x00381f0004037f89 */ /* 0x00002200000e0000 */
[----:B------:R-:W-:Y:S05]  /*1c300*/  @P1 BRA `(.L_x_6156) ;  /* 0x0000000000381947 */ /* 0x000fea0003800000 */
[----:B------:R-:W-:Y:S01]  /*1c310*/  ULDC UR4, c[0x0][0xac8] ;  /* 0x0002b20000047ab9 */ /* 0x000fe20000000800 */
[----:B------:R-:W-:Y:S01]  /*1c320*/  ULDC.64 UR6, c[0x0][0x208] ;  /* 0x0000820000067ab9 */ /* 0x000fe20000000a00 */
        /* <DEDUP_REMOVED lines=12> */
.L_x_6156:
[----:B------:R-:W-:Y:S05]  /*1c3f0*/  BSYNC B1 ;  /* 0x0000000000017941 */ /* 0x000fea0003800000 */
.L_x_6155:
        /* <DEDUP_REMOVED lines=18> */
.L_x_6158:
[----:B------:R-:W-:Y:S05]  /*1c520*/  BSYNC B1 ;  /* 0x0000000000017941 */ /* 0x000fea0003800000 */
.L_x_6157:
[----:B0-----:R-:W-:Y:S01]  /*1c530*/  VIADD R3, R71, 0x60 ;  /* 0x0000006047037836 */ /* 0x001fe20000000000 */
[----:B-1----:R-:W0:Y:S04]  /*1c540*/  SHFL.IDX PT, R67, R67, 0x3, 0x181f ;  /* 0x00781f0043437f89 */ /* 0x002e2800000e0000 */
[----:B------:R-:W-:Y:S01]  /*1c550*/  ISETP.GE.AND P0, PT, R3, R80, PT ;  /* 0x000000500300720c */ /* 0x000fe20003f06270 */
[----:B----4-:R4:W1:-:S12]  /*1c560*/  SHFL.IDX PT, R11, R4, 0x3, 0x181f ;  /* 0x00781f00040b7f89 */ /* 0x01085800000e0000 */
[----:B----4-:R-:W-:Y:S05]  /*1c570*/  @P0 BRA `(.L_x_6159) ;  /* 0x0000002000b40947 */ /* 0x010fea0003800000 */
[----:B------:R-:W-:Y:S01]  /*1c580*/  ULDC UR4, c[0x0][0xac8] ;  /* 0x0002b20000047ab9 */ /* 0x000fe20000000800 */
[----:B------:R-:W-:Y:S01]  /*1c590*/  ULDC.64 UR6, c[0x0][0x208] ;  /* 0x0000820000067ab9 */ /* 0x000fe20000000a00 */
[----:B------:R-:W-:Y:S02]  /*1c5a0*/  ISETP.GE.AND P2, PT, R66, UR4, PT ;  /* 0x0000000442007c0c */ /* 0x000fe4000bf46270 */
[----:B------:R-:W-:-:S11]  /*1c5b0*/  ISETP.GE.AND P3, PT, R68, UR4, PT ;  /* 0x0000000444007c0c */ /* 0x000fd6000bf66270 */
[-C--:B-1----:R-:W-:Y:S02]  /*1c5c0*/  @!P2 LEA R2, P0, R66, R11.reuse, 0x1 ;  /* 0x0000000b4202a211 */ /* 0x082fe400078008ff */
[----:B------:R-:W-:Y:S02]  /*1c5d0*/  @!P3 LEA R8, P1, R68, R11, 0x1 ;  /* 0x0000000b4408b211 */ /* 0x000fe400078208ff */
[-C--:B0-----:R-:W-:Y:S02]  /*1c5e0*/  @!P2 LEA.HI.X R3, R66, R67.reuse, R69, 0x1, P0 ;  /* 0x000000434203a211 */ /* 0x081fe400000f0c45 */
[----:B------:R-:W-:Y:S02]  /*1c5f0*/  ISETP.GE.AND P0, PT, R70, UR4, PT ;  /* 0x0000000446007c0c */ /* 0x000fe4000bf06270 */
[----:B------:R-:W-:Y:S01]  /*1c600*/  @!P3 LEA.HI.X R9, R68, R67, R72, 0x1, P1 ;  /* 0x000000434409b211 */ /* 0x000fe200008f0c48 */
[----:B------:R4:W-:Y:S04]  /*1c610*/  @!P2 ST.E.128 desc[UR6][R2.64], R28 ;  /* 0x0000001c0200a985 */ /* 0x0009e8000c101d06 */
[----:B------:R4:W-:Y:S06]  /*1c620*/  @!P3 ST.E.128 desc[UR6][R8.64], R44 ;  /* 0x0000002c0800b985 */ /* 0x0009ec000c101d06 */
[----:B------:R-:W-:Y:S05]  /*1c630*/  @P0 BRA `(.L_x_6159) ;  /* 0x0000002000840947 */ /* 0x000fea0003800000 */
[----:B----4-:R-:W-:Y:S01]  /*1c640*/  LEA R2, P0, R70, R11, 0x1 ;  /* 0x0000000b46027211 */ /* 0x010fe200078008ff */
[----:B------:R-:W-:-:S03]  /*1c650*/  ULDC.64 UR4, c[0x0][0x208] ;  /* 0x0000820000047ab9 */ /* 0x000fc60000000a00 */
[----:B------:R-:W-:-:S05]  /*1c660*/  LEA.HI.X R3, R70, R67, R0, 0x1, P0 ;  /* 0x0000004346037211 */ /* 0x000fca00000f0c00 */
[----:B------:R0:W-:Y:S01]  /*1c670*/  ST.E.128 desc[UR4][R2.64], R60 ;  /* 0x0000003c02007985 */ /* 0x0001e2000c101d04 */
[----:B------:R-:W-:Y:S05]  /*1c680*/  BRA `(.L_x_6159) ;  /* 0x0000002000707947 */ /* 0x000fea0003800000 */
.L_x_6152:
[----:B------:R-:W1:Y:S01]  /*1c690*/  @P4 LDC R13, c[0x0][0xbec] ;  /* 0x0002fb00ff0d4b82 */ /* 0x000e620000000800 */
[----:B------:R-:W-:Y:S01]  /*1c6a0*/  ULDC.64 UR4, c[0x0][0xb08] ;  /* 0x0002c20000047ab9 */ /* 0x000fe20000000a00 */
[----:B------:R-:W-:Y:S01]  /*1c6b0*/  ULDC.64 UR6, c[0x0][0xb30] ;  /* 0x0002cc0000067ab9 */ /* 0x000fe20000000a00 */
[----:B0-----:R-:W-:Y:S01]  /*1c6c0*/  IMAD R9, R4, UR4, RZ ;  /* 0x0000000404097c24 */ /* 0x001fe2000f8e02ff */
[----:B------:R-:W-:Y:S01]  /*1c6d0*/  ISETP.GE.AND P0, PT, R12, R80, PT ;  /* 0x000000500c00720c */ /* 0x000fe20003f06270 */
[C---:B------:R-:W-:Y:S01]  /*1c6e0*/  IMAD.WIDE.U32 R2, R0.reuse, UR4, RZ ;  /* 0x0000000400027c25 */ /* 0x040fe2000f8e00ff */
[----:B------:R-:W-:Y:S01]  /*1c6f0*/  BSSY B1, `(.L_x_6160) ;  /* 0x00000cd000017945 */ /* 0x000fe20003800000 */
[C---:B------:R-:W-:Y:S01]  /*1c700*/  IADD3 R84, R223.reuse, 0xa0, RZ ;  /* 0x000000a0df547810 */ /* 0x040fe20007ffe0ff */
[----:B------:R-:W0:Y:S01]  /*1c710*/  @P4 LDC R4, c[0x0][0xbf0] ;  /* 0x0002fc00ff044b82 */ /* 0x000e220000000800 */
[----:B------:R-:W-:Y:S01]  /*1c720*/  IMAD R9, R0, UR5, R9 ;  /* 0x0000000500097c24 */ /* 0x000fe2000f8e0209 */
[----:B------:R-:W-:Y:S01]  /*1c730*/  ULDC.64 UR4, c[0x0][0xb38] ;  /* 0x0002ce0000047ab9 */ /* 0x000fe20000000a00 */
[----:B------:R-:W-:Y:S01]  /*1c740*/  SHF.R.S32.HI R0, RZ, 0x1f, R227 ;  /* 0x0000001fff007819 */ /* 0x000fe200000114e3 */
[C---:B------:R-:W-:Y:S01]  /*1c750*/  VIADD R83, R223.reuse, 0xa8 ;  /* 0x000000a8df537836 */ /* 0x040fe20000000000 */
[----:B------:R-:W-:Y:S01]  /*1c760*/  IADD3 R126, R223, 0x90, RZ ;  /* 0x00000090df7e7810 */ /* 0x000fe20007ffe0ff */
[----:B------:R-:W-:Y:S01]  /*1c770*/  IMAD.IADD R3, R3, 0x1, R9 ;  /* 0x0000000103037824 */ /* 0x000fe200078e0209 */
[----:B------:R-:W-:Y:S01]  /*1c780*/  IADD3 R130, R223, 0x80, RZ ;  /* 0x00000080df827810 */ /* 0x000fe20007ffe0ff */
[----:B------:R-:W-:Y:S01]  /*1c790*/  IMAD.MOV.U32 R9, RZ, RZ, R82 ;  /* 0x000000ffff097224 */ /* 0x000fe200078e0052 */
[----:B------:R-:W-:Y:S01]  /*1c7a0*/  SHF.R.S32.HI R83, RZ, 0x1f, R83 ;  /* 0x0000001fff537819 */ /* 0x000fe20000011453 */
[----:B------:R-:W-:Y:S01]  /*1c7b0*/  IMAD.WIDE.U32 R2, R199, UR4, R2 ;  /* 0x00000004c7027c25 */ /* 0x000fe2000f8e0002 */
[----:B------:R-:W-:-:S02]  /*1c7c0*/  IADD3 R134, R223, 0x70, RZ ;  /* 0x00000070df867810 */ /* 0x000fc40007ffe0ff */
[----:B------:R-:W-:Y:S01]  /*1c7d0*/  IADD3 R142, R223, 0x50, RZ ;  /* 0x00000050df8e7810 */ /* 0x000fe20007ffe0ff */
[----:B------:R-:W-:Y:S01]  /*1c7e0*/  IMAD R3, R199, UR5, R3 ;  /* 0x00000005c7037c24 */ /* 0x000fe2000f8e0203 */
[----:B------:R-:W-:Y:S01]  /*1c7f0*/  ULDC.64 UR4, c[0x0][0xb40] ;  /* 0x0002d00000047ab9 */ /* 0x000fe20000000a00 */
[----:B-1----:R-:W-:Y:S01]  /*1c800*/  @P4 IMAD.HI.U32 R13, R82, R13, RZ ;  /* 0x0000000d520d4227 */ /* 0x002fe200078e00ff */
[C---:B------:R-:W-:Y:S02]  /*1c810*/  IADD3 R146, R223.reuse, 0x40, RZ ;  /* 0x00000040df927810 */ /* 0x040fe40007ffe0ff */
[C---:B------:R-:W-:Y:S01]  /*1c820*/  IADD3 R150, R223.reuse, 0x30, RZ ;  /* 0x00000030df967810 */ /* 0x040fe20007ffe0ff */
[----:B------:R-:W-:Y:S01]  /*1c830*/  IMAD R0, R0, UR4, RZ ;  /* 0x0000000400007c24 */ /* 0x000fe2000f8e02ff */
[----:B------:R-:W-:Y:S01]  /*1c840*/  IADD3 R154, R223, 0x20, RZ ;  /* 0x00000020df9a7810 */ /* 0x000fe20007ffe0ff */
[----:B------:R-:W-:Y:S01]  /*1c850*/  IMAD.WIDE.U32 R2, R227, UR4, R2 ;  /* 0x00000004e3027c25 */ /* 0x000fe2000f8e0002 */
[----:B------:R-:W-:-:S02]  /*1c860*/  IADD3 R158, R223, 0x10, RZ ;  /* 0x00000010df9e7810 */ /* 0x000fc40007ffe0ff */
[----:B0-----:R-:W-:Y:S01]  /*1c870*/  @P4 SHF.R.U32.HI R9, RZ, R4, R13 ;  /* 0x00000004ff094219 */ /* 0x001fe2000001160d */
[----:B------:R-:W-:Y:S01]  /*1c880*/  IMAD R11, R227, UR5, R0 ;  /* 0x00000005e30b7c24 */ /* 0x000fe2000f8e0200 */
[----:B------:R-:W-:Y:S01]  /*1c890*/  ULDC.64 UR4, c[0x0][0xb48] ;  /* 0x0002d20000047ab9 */ /* 0x000fe20000000a00 */
[----:B------:R-:W-:Y:S01]  /*1c8a0*/  VIADD R4, R18, 0x30820 ;  /* 0x0003082012047836 */ /* 0x000fe20000000000 */
[--C-:B------:R-:W-:Y:S01]  /*1c8b0*/  SHF.R.S32.HI R0, RZ, 0x1f, R9.reuse ;  /* 0x0000001fff007819 */ /* 0x100fe20000011409 */
[----:B------:R-:W-:Y:S01]  /*1c8c0*/  VIADD R85, R223, 0xa0 ;  /* 0x000000a0df557836 */ /* 0x000fe20000000000 */
[----:B------:R-:W-:Y:S01]  /*1c8d0*/  IADD3 R3, R3, R11, RZ ;  /* 0x0000000b03037210 */ /* 0x000fe20007ffe0ff */
[----:B------:R-:W-:Y:S01]  /*1c8e0*/  IMAD.MOV R11, RZ, RZ, -R9 ;  /* 0x000000ffff0b7224 */ /* 0x000fe200078e0a09 */
[----:B------:R-:W-:Y:S01]  /*1c8f0*/  PRMT R8, RZ, 0x654, R4 ;  /* 0x00000654ff087816 */ /* 0x000fe20000000004 */
[----:B------:R-:W-:Y:S01]  /*1c900*/  IMAD R0, R0, UR6, RZ ;  /* 0x0000000600007c24 */ /* 0x000fe2000f8e02ff */
[----:B------:R-:W-:Y:S01]  /*1c910*/  SHF.R.S32.HI R85, RZ, 0x1f, R85 ;  /* 0x0000001fff557819 */ /* 0x000fe20000011455 */
[----:B------:R-:W-:Y:S01]  /*1c920*/  IMAD.WIDE.U32 R2, R138, UR4, R2 ;  /* 0x000000048a027c25 */ /* 0x000fe2000f8e0002 */
[----:B------:R0:W-:Y:S03]  /*1c930*/  SYNCS.ARRIVE.TRANS64.RED.A1T0 RZ, [R8+URZ], RZ ;  /* 0x000000ff08ff79a7 */ /* 0x0001e6000810043f */
[----:B------:R-:W-:-:S02]  /*1c940*/  IMAD R11, R86, R11, R82 ;  /* 0x0000000b560b7224 */ /* 0x000fc400078e0252 */
[----:B------:R-:W-:Y:S01]  /*1c950*/  IMAD R3, R138, UR5, R3 ;  /* 0x000000058a037c24 */ /* 0x000fe2000f8e0203 */
[----:B------:R-:W-:Y:S01]  /*1c960*/  ULDC.64 UR4, c[0x0][0xb28] ;  /* 0x0002ca0000047ab9 */ /* 0x000fe20000000a00 */
[C---:B------:R-:W-:Y:S01]  /*1c970*/  IMAD R13, R9.reuse, UR7, R0 ;  /* 0x00000007090d7c24 */ /* 0x040fe2000f8e0200 */
[----:B------:R-:W-:Y:S01]  /*1c980*/  SHF.R.S32.HI R0, RZ, 0x1f, R11 ;  /* 0x0000001fff007819 */ /* 0x000fe2000001140b */
[----:B------:R-:W-:Y:S01]  /*1c990*/  IMAD.WIDE.U32 R2, R9, UR6, R2 ;  /* 0x0000000609027c25 */ /* 0x000fe2000f8e0002 */
[----:B------:R-:W-:-:S03]  /*1c9a0*/  IADD3 R138, R223, 0x60, RZ ;  /* 0x00000060df8a7810 */ /* 0x000fc60007ffe0ff */
[----:B------:R-:W-:Y:S02]  /*1c9b0*/  IMAD R0, R0, UR4, RZ ;  /* 0x0000000400007c24 */ /* 0x000fe4000f8e02ff */
[----:B------:R-:W-:Y:S02]  /*1c9c0*/  IMAD.IADD R3, R3, 0x1, R13 ;  /* 0x0000000103037824 */ /* 0x000fe400078e020d */
[C---:B------:R-:W-:Y:S02]  /*1c9d0*/  IMAD R9, R11.reuse, UR5, R0 ;  /* 0x000000050b097c24 */ /* 0x040fe4000f8e0200 */
[----:B------:R-:W-:Y:S01]  /*1c9e0*/  IMAD.WIDE.U32 R2, R11, UR4, R2 ;  /* 0x000000040b027c25 */ /* 0x000fe2000f8e0002 */
[----:B------:R-:W-:-:S03]  /*1c9f0*/  ULDC.64 UR4, c[0x0][0xb00] ;  /* 0x0002c00000047ab9 */ /* 0x000fc60000000a00 */
[----:B------:R-:W-:Y:S01]  /*1ca00*/  VIADD R87, R223, 0x98 ;  /* 0x00000098df577836 */ /* 0x000fe20000000000 */
[----:B------:R-:W-:Y:S01]  /*1ca10*/  IADD3 R3, R3, R9, RZ ;  /* 0x0000000903037210 */ /* 0x000fe20007ffe0ff */
[C---:B------:R-:W-:Y:S01]  /*1ca20*/  VIADD R127, R223.reuse, 0x90 ;  /* 0x00000090df7f7836 */ /* 0x040fe20000000000 */
        /* <DEDUP_REMOVED lines=51> */
[----:B------:R-:W-:Y:S01]  /*1cd60*/  VIADD R160, R223, 0x8 ;  /* 0x00000008dfa07836 */ /* 0x000fe20000000000 */
[----:B012---:R-:W-:Y:S06]  /*1cd70*/  @P0 BRA `(.L_x_6161) ;  /* 0x0000000400900947 */ /* 0x007fec0003800000 */
[----:B------:R-:W-:Y:S01]  /*1cd80*/  ULDC UR4, c[0x0][0xac8] ;  /* 0x0002b20000047ab9 */ /* 0x000fe20000000800 */
[----:B------:R-:W-:Y:S01]  /*1cd90*/  ULDC.64 UR6, c[0x0][0x208] ;  /* 0x0000820000067ab9 */ /* 0x000fe20000000a00 */
[C---:B------:R-:W-:Y:S02]  /*1cda0*/  ISETP.GE.AND P0, PT, R223.reuse, UR4, PT ;  /* 0x00000004df007c0c */ /* 0x040fe4000bf06270 */
[----:B------:R-:W-:Y:S02]  /*1cdb0*/  ISETP.GE.AND P5, PT, R160, UR4, PT ;  /* 0x00000004a0007c0c */ /* 0x000fe4000bfa6270 */
[----:B------:R-:W-:Y:S02]  /*1cdc0*/  ISETP.GE.AND P4, PT, R158, UR4, PT ;  /* 0x000000049e007c0c */ /* 0x000fe4000bf86270 */
[----:B------:R-:W-:Y:S02]  /*1cdd0*/  ISETP.GE.AND P3, PT, R156, UR4, PT ;  /* 0x000000049c007c0c */ /* 0x000fe4000bf66270 */
[----:B------:R-:W-:-:S05]  /*1cde0*/  IADD3 R15, R223, 0xb8, RZ ;  /* 0x000000b8df0f7810 */ /* 0x000fca0007ffe0ff */
        /* <DEDUP_REMOVED lines=8> */
[C---:B0-----:R-:W-:Y:S02]  /*1ce70*/  @!P5 LEA R8, P1, R160.reuse, R2, 0x2 ;  /* 0x00000002a008d211 */ /* 0x041fe400078210ff */
[----:B------:R-:W-:Y:S02]  /*1ce80*/  SHF.R.S32.HI R25, RZ, 0x1f, R81 ;  /* 0x0000001fff197819 */ /* 0x000fe40000011451 */
[----:B------:R-:W-:Y:S02]  /*1ce90*/  @!P5 LEA.HI.X R9, R160, R3, R161, 0x2, P1 ;  /* 0x00000003a009d211 */ /* 0x000fe400008f14a1 */
[----:B------:R-:W-:Y:S02]  /*1cea0*/  ISETP.GE.AND P1, PT, R152, UR4, PT ;  /* 0x0000000498007c0c */ /* 0x000fe4000bf26270 */
[----:B------:R-:W-:Y:S01]  /*1ceb0*/  SHF.R.S32.HI R24, RZ, 0x1f, R15 ;  /* 0x0000001fff187819 */ /* 0x000fe2000001140f */
        /* <DEDUP_REMOVED lines=80> */
.L_x_6161:
[----:B------:R-:W-:Y:S05]  /*1d3c0*/  BSYNC B1 ;  /* 0x0000000000017941 */ /* 0x000fea0003800000 */
.L_x_6160:
[----:B------:R-:W-:Y:S01]  /*1d3d0*/  ISETP.GE.AND P0, PT, R14, R80, PT ;  /* 0x000000500e00720c */ /* 0x000fe20003f06270 */
[----:B-1----:R0:W1:Y:S04]  /*1d3e0*/  SHFL.IDX PT, R3, R4, 0x1, 0x1c1f ;  /* 0x003c1f0004037f89 */ /* 0x00206800000e0000 */
[----:B------:R0:W2:Y:S08]  /*1d3f0*/  SHFL.IDX PT, R2, R0, 0x1, 0x1c1f ;  /* 0x003c1f0000027f89 */ /* 0x0000b000000e0000 */
[----:B0-----:R-:W-:Y:S05]  /*1d400*/  @P0 BRA `(.L_x_6159) ;  /* 0x0000001400100947 */ /* 0x001fea0003800000 */
[----:B------:R-:W-:Y:S01]  /*1d410*/  ULDC UR4, c[0x0][0xac8] ;  /* 0x0002b20000047ab9 */ /* 0x000fe20000000800 */
[----:B------:R-:W-:Y:S01]  /*1d420*/  ULDC.64 UR6, c[0x0][0x208] ;  /* 0x0000820000067ab9 */ /* 0x000fe20000000a00 */
        /* <DEDUP_REMOVED lines=16> */
[----:B------:R-:W-:Y:S02]  /*1d530*/  @!P3 LEA R12, P6, R154, R2, 0x2 ;  /* 0x000000029a0cb211 */ /* 0x000fe400078c10ff */
[----:B------:R-:W-:Y:S01]  /*1d540*/  ISETP.GE.AND P2, PT, R148, UR4, PT ;  /* 0x0000000494007c0c */ /* 0x000fe2000bf46270 */
        /* <DEDUP_REMOVED lines=10> */
[----:B------:R-:W-:Y:S01]  /*1d5f0*/  @!P0 ST.E.64 desc[UR6][R8.64], R46 ;  /* 0x0000002e08008985 */ /* 0x000fe2000c101b06 */
[----:B--2---:R-:W-:Y:S02]  /*1d600*/  @!P2 LEA R12, P6, R148, R2, 0x2 ;  /* 0x00000002940ca211 */ /* 0x004fe400078c10ff */
[----:B------:R-:W-:Y:S01]  /*1d610*/  ISETP.GE.AND P5, PT, R142, UR4, PT ;  /* 0x000000048e007c0c */ /* 0x000fe2000bfa6270 */
[----:B------:R0:W-:Y:S01]  /*1d620*/  @!P1 ST.E.64 desc[UR6][R10.64], R50 ;  /* 0x000000320a009985 */ /* 0x0001e2000c101b06 */
[----:B------:R-:W-:Y:S02]  /*1d630*/  @!P2 LEA.HI.X R13, R148, R3, R149, 0x2, P6 ;  /* 0x00000003940da211 */ /* 0x000fe400030f1495 */
[----:B------:R-:W-:-:S02]  /*1d640*/  ISETP.GE.AND P1, PT, R138, UR4, PT ;  /* 0x000000048a007c0c */ /* 0x000fc4000bf26270 */
[-C--:B------:R-:W-:Y:S01]  /*1d650*/  @!P3 LEA R14, P6, R146, R2.reuse, 0x2 ;  /* 0x00000002920eb211 */ /* 0x080fe200078c10ff */
[----:B------:R1:W-:Y:S01]  /*1d660*/  @!P2 ST.E.64 desc[UR6][R12.64], R54 ;  /* 0x000000360c00a985 */ /* 0x0003e2000c101b06 */
[----:B------:R-:W-:Y:S02]  /*1d670*/  ISETP.GE.AND P2, PT, R140, UR4, PT ;  /* 0x000000048c007c0c */ /* 0x000fe4000bf46270 */
[-C--:B------:R-:W-:Y:S02]  /*1d680*/  @!P4 LEA R20, P0, R144, R2.reuse, 0x2 ;  /* 0x000000029014c211 */ /* 0x080fe400078010ff */
[-C--:B------:R-:W-:Y:S02]  /*1d690*/  @!P3 LEA.HI.X R15, R146, R3.reuse, R147, 0x2, P6 ;  /* 0x00000003920fb211 */ /* 0x080fe400030f1493 */
[----:B------:R-:W-:Y:S02]  /*1d6a0*/  @!P5 LEA R24, P6, R142, R2, 0x2 ;  /* 0x000000028e18d211 */ /* 0x000fe400078c10ff */
[----:B------:R-:W-:Y:S01]  /*1d6b0*/  @!P4 LEA.HI.X R21, R144, R3, R145, 0x2, P0 ;  /* 0x000000039015c211 */ /* 0x000fe200000f1491 */
[----:B------:R-:W-:Y:S01]  /*1d6c0*/  @!P3 ST.E.64 desc[UR6][R14.64], R58 ;  /* 0x0000003a0e00b985 */ /* 0x000fe2000c101b06 */
[----:B------:R-:W-:-:S02]  /*1d6d0*/  ISETP.GE.AND P0, PT, R136, UR4, PT ;  /* 0x0000000488007c0c */ /* 0x000fc4000bf06270 */
[-C--:B------:R-:W-:Y:S01]  /*1d6e0*/  @!P5 LEA.HI.X R25, R142, R3.reuse, R143, 0x2, P6 ;  /* 0x000000038e19d211 */ /* 0x080fe200030f148f */
[----:B------:R2:W-:Y:S01]  /*1d6f0*/  @!P4 ST.E.64 desc[UR6][R20.64], R62 ;  /* 0x0000003e1400c985 */ /* 0x0005e2000c101b06 */
[-C--:B0-----:R-:W-:Y:S02]  /*1d700*/  @!P1 LEA R10, P3, R138, R2.reuse, 0x2 ;  /* 0x000000028a0a9211 */ /* 0x081fe400078610ff */
[----:B------:R-:W-:Y:S01]  /*1d710*/  @!P2 LEA R8, P6, R140, R2, 0x2 ;  /* 0x000000028c08a211 */ /* 0x000fe200078c10ff */
[----:B------:R0:W-:Y:S01]  /*1d720*/  @!P5 ST.E.64 desc[UR6][R24.64], R66 ;  /* 0x000000421800d985 */ /* 0x0001e2000c101b06 */
[----:B------:R-:W-:Y:S02]  /*1d730*/  ISETP.GE.AND P5, PT, R134, UR4, PT ;  /* 0x0000000486007c0c */ /* 0x000fe4000bfa6270 */
[----:B------:R-:W-:Y:S02]  /*1d740*/  ISETP.GE.AND P4, PT, R132, UR4, PT ;  /* 0x0000000484007c0c */ /* 0x000fe4000bf86270 */
[----:B------:R-:W-:-:S02]  /*1d750*/  @!P1 LEA.HI.X R11, R138, R3, R139, 0x2, P3 ;  /* 0x000000038a0b9211 */ /* 0x000fc400018f148b */
[----:B------:R-:W-:Y:S02]  /*1d760*/  ISETP.GE.AND P3, PT, R130, UR4, PT ;  /* 0x0000000482007c0c */ /* 0x000fe4000bf66270 */
[----:B------:R-:W-:Y:S02]  /*1d770*/  @!P2 LEA.HI.X R9, R140, R3, R141, 0x2, P6 ;  /* 0x000000038c09a211 */ /* 0x000fe400030f148d */
[----:B-1----:R-:W-:-:S03]  /*1d780*/  @!P0 LEA R12, P6, R136, R2, 0x2 ;  /* 0x00000002880c8211 */ /* 0x002fc600078c10ff */
[----:B------:R1:W-:Y:S01]  /*1d790*/  @!P2 ST.E.64 desc[UR6][R8.64], R70 ;  /* 0x000000460800a985 */ /* 0x0003e2000c101b06 */
[-C--:B------:R-:W-:Y:S02]  /*1d7a0*/  @!P0 LEA.HI.X R13, R136, R3.reuse, R137, 0x2, P6 ;  /* 0x00000003880d8211 */ /* 0x080fe400030f1489 */
[-C--:B--2---:R-:W-:Y:S01]  /*1d7b0*/  @!P4 LEA R20, P2, R132, R2.reuse, 0x2 ;  /* 0x000000028414c211 */ /* 0x084fe200078410ff */
[----:B------:R2:W-:Y:S01]  /*1d7c0*/  @!P1 ST.E.64 desc[UR6][R10.64], R74 ;  /* 0x0000004a0a009985 */ /* 0x0005e2000c101b06 */
[-C--:B------:R-:W-:Y:S02]  /*1d7d0*/  @!P5 LEA R14, P1, R134, R2.reuse, 0x2 ;  /* 0x00000002860ed211 */ /* 0x080fe400078210ff */
[----:B0-----:R-:W-:Y:S01]  /*1d7e0*/  @!P3 LEA R24, P6, R130, R2, 0x2 ;  /* 0x000000028218b211 */ /* 0x001fe200078c10ff */
[----:B------:R0:W-:Y:S01]  /*1d7f0*/  @!P0 ST.E.64 desc[UR6][R12.64], R78 ;  /* 0x0000004e0c008985 */ /* 0x0001e2000c101b06 */
[----:B------:R-:W-:Y:S02]  /*1d800*/  ISETP.GE.AND P0, PT, R128, UR4, PT ;  /* 0x0000000480007c0c */ /* 0x000fe4000bf06270 */
[----:B------:R-:W-:-:S02]  /*1d810*/  @!P5 LEA.HI.X R15, R134, R3, R135, 0x2, P1 ;  /* 0x00000003860fd211 */ /* 0x000fc400008f1487 */
[-C--:B------:R-:W-:Y:S02]  /*1d820*/  @!P4 LEA.HI.X R21, R132, R3.reuse, R133, 0x2, P2 ;  /* 0x000000038415c211 */ /* 0x080fe400010f1485 */
[----:B------:R-:W-:Y:S01]  /*1d830*/  @!P3 LEA.HI.X R25, R130, R3, R131, 0x2, P6 ;  /* 0x000000038219b211 */ /* 0x000fe200030f1483 */
[----:B------:R-:W-:Y:S01]  /*1d840*/  @!P5 ST.E.64 desc[UR6][R14.64], R122 ;  /* 0x0000007a0e00d985 */ /* 0x000fe2000c101b06 */
[----:B------:R-:W-:Y:S02]  /*1d850*/  ISETP.GE.AND P1, PT, R126, UR4, PT ;  /* 0x000000047e007c0c */ /* 0x000fe4000bf26270 */
[----:B------:R-:W-:Y:S01]  /*1d860*/  ISETP.GE.AND P5, PT, R86, UR4, PT ;  /* 0x0000000456007c0c */ /* 0x000fe2000bfa6270 */
[----:B------:R3:W-:Y:S01]  /*1d870*/  @!P4 ST.E.64 desc[UR6][R20.64], R124 ;  /* 0x0000007c1400c985 */ /* 0x0007e2000c101b06 */
[----:B------:R-:W-:Y:S02]  /*1d880*/  ISETP.GE.AND P4, PT, R84, UR4, PT ;  /* 0x0000000454007c0c */ /* 0x000fe4000bf86270 */
[----:B-1----:R-:W-:Y:S01]  /*1d890*/  @!P0 LEA R8, P2, R128, R2, 0x2 ;  /* 0x0000000280088211 */ /* 0x002fe200078410ff */
[----:B------:R-:W-:Y:S01]  /*1d8a0*/  @!P3 ST.E.64 desc[UR6][R24.64], R90 ;  /* 0x0000005a1800b985 */ /* 0x000fe2000c101b06 */
[----:B------:R-:W-:-:S02]  /*1d8b0*/  ISETP.GE.AND P3, PT, R82, UR4, PT ;  /* 0x0000000452007c0c */ /* 0x000fc4000bf66270 */
[-C--:B------:R-:W-:Y:S02]  /*1d8c0*/  @!P0 LEA.HI.X R9, R128, R3.reuse, R129, 0x2, P2 ;  /* 0x0000000380098211 */ /* 0x080fe400010f1481 */
[----:B------:R-:W-:Y:S02]  /*1d8d0*/  ISETP.GE.AND P2, PT, R81, UR4, PT ;  /* 0x0000000451007c0c */ /* 0x000fe4000bf46270 */
[CC--:B--2---:R-:W-:Y:S01]  /*1d8e0*/  @!P1 LEA R10, P6, R126.reuse, R2.reuse, 0x2 ;  /* 0x000000027e0a9211 */ /* 0x0c4fe200078c10ff */
[----:B------:R1:W-:Y:S03]  /*1d8f0*/  @!P0 ST.E.64 desc[UR6][R8.64], R94 ;  /* 0x0000005e08008985 */ /* 0x0003e6000c101b06 */
[----:B------:R-:W-:Y:S02]  /*1d900*/  @!P1 LEA.HI.X R11, R126, R3, R127, 0x2, P6 ;  /* 0x000000037e0b9211 */ /* 0x000fe400030f147f */
[----:B0-----:R-:W-:-:S02]  /*1d910*/  @!P5 LEA R12, P6, R86, R2, 0x2 ;  /* 0x00000002560cd211 */ /* 0x001fc400078c10ff */
[-C--:B---3--:R-:W-:Y:S01]  /*1d920*/  @!P3 LEA R20, P0, R82, R2.reuse, 0x2 ;  /* 0x000000025214b211 */ /* 0x088fe200078010ff */
[----:B------:R0:W-:Y:S01]  /*1d930*/  @!P1 ST.E.64 desc[UR6][R10.64], R98 ;  /* 0x000000620a009985 */ /* 0x0001e2000c101b06 */
[-C--:B------:R-:W-:Y:S02]  /*1d940*/  @!P4 LEA R14, P1, R84, R2.reuse, 0x2 ;  /* 0x00000002540ec211 */ /* 0x080fe400078210ff */
[-C--:B------:R-:W-:Y:S02]  /*1d950*/  @!P3 LEA.HI.X R21, R82, R3.reuse, R83, 0x2, P0 ;  /* 0x000000035215b211 */ /* 0x080fe400000f1453 */
[----:B------:R-:W-:Y:S01]  /*1d960*/  @!P5 LEA.HI.X R13, R86, R3, R87, 0x2, P6 ;  /* 0x00000003560dd211 */ /* 0x000fe200030f1457 */
[----:B-1----:R-:W-:Y:S01]  /*1d970*/  VIADD R9, R223, 0xb8 ;  /* 0x000000b8df097836 */ /* 0x002fe20000000000 */
[----:B------:R-:W-:Y:S02]  /*1d980*/  SHF.R.S32.HI R25, RZ, 0x1f, R81 ;  /* 0x0000001fff197819 */ /* 0x000fe40000011451 */
[----:B------:R-:W-:Y:S01]  /*1d990*/  @!P2 LEA R24, P6, R81, R2, 0x2 ;  /* 0x000000025118a211 */ /* 0x000fe200078c10ff */
[----:B------:R0:W-:Y:S01]  /*1d9a0*/  @!P5 ST.E.64 desc[UR6][R12.64], R102 ;  /* 0x000000660c00d985 */ /* 0x0001e2000c101b06 */
[----:B------:R-:W-:-:S02]  /*1d9b0*/  ISETP.GE.AND P0, PT, R9, UR4, PT ;  /* 0x0000000409007c0c */ /* 0x000fc4000bf06270 */
[-C--:B------:R-:W-:Y:S02]  /*1d9c0*/  @!P4 LEA.HI.X R15, R84, R3.reuse, R85, 0x2, P1 ;  /* 0x00000003540fc211 */ /* 0x080fe400008f1455 */
[----:B------:R-:W-:-:S03]  /*1d9d0*/  @!P2 LEA.HI.X R25, R81, R3, R25, 0x2, P6 ;  /* 0x000000035119a211 */ /* 0x000fc600030f1419 */
[----:B------:R0:W-:Y:S04]  /*1d9e0*/  @!P4 ST.E.64 desc[UR6][R14.64], R106 ;  /* 0x0000006a0e00c985 */ /* 0x0001e8000c101b06 */
[----:B------:R0:W-:Y:S04]  /*1d9f0*/  @!P3 ST.E.64 desc[UR6][R20.64], R110 ;  /* 0x0000006e1400b985 */ /* 0x0001e8000c101b06 */
[----:B------:R0:W-:Y:S01]  /*1da00*/  @!P2 ST.E.64 desc[UR6][R24.64], R114 ;  /* 0x000000721800a985 */ /* 0x0001e2000c101b06 */
[----:B------:R-:W-:Y:S05]  /*1da10*/  @P0 BRA `(.L_x_6159) ;  /* 0x0000000c008c0947 */ /* 0x000fea0003800000 */
[----:B------:R-:W-:Y:S01]  /*1da20*/  LEA R2, P0, R9, R2, 0x2 ;  /* 0x0000000209027211 */ /* 0x000fe200078010ff */
[----:B------:R-:W-:Y:S01]  /*1da30*/  ULDC.64 UR4, c[0x0][0x208] ;  /* 0x0000820000047ab9 */ /* 0x000fe20000000a00 */
[----:B------:R-:W-:-:S04]  /*1da40*/  SHF.R.S32.HI R0, RZ, 0x1f, R9 ;  /* 0x0000001fff007819 */ /* 0x000fc80000011409 */
[----:B------:R-:W-:-:S05]  /*1da50*/  LEA.HI.X R3, R9, R3, R0, 0x2, P0 ;  /* 0x0000000309037211 */ /* 0x000fca00000f1400 */
[----:B------:R3:W-:Y:S01]  /*1da60*/  ST.E.64 desc[UR4][R2.64], R118 ;  /* 0x0000007602007985 */ /* 0x0007e2000c101b04 */
[----:B------:R-:W-:Y:S05]  /*1da70*/  BRA `(.L_x_6159) ;  /* 0x0000000c00747947 */ /* 0x000fea0003800000 */
.L_x_6150:
[----:B------:R-:W-:Y:S01]  /*1da80*/  ULDC.64 UR6, c[0x0][0xc08] ;  /* 0x0003020000067ab9 */ /* 0x000fe20000000a00 */
[----:B------:R-:W-:Y:S01]  /*1da90*/  ULDC.64 UR4, c[0x0][0xc00] ;  /* 0x0003000000047ab9 */ /* 0x000fe20000000a00 */
[----:B------:R-:W-:Y:S01]  /*1daa0*/  ISETP.NE.U32.AND P1, PT, RZ, UR6, PT ;  /* 0x00000006ff007c0c */ /* 0x000fe2000bf25070 */
[----:B------:R-:W-:Y:S01]  /*1dab0*/  IMAD.MOV.U32 R25, RZ, RZ, RZ ;  /* 0x000000ffff197224 */ /* 0x000fe200078e00ff */
[----:B------:R-:W-:Y:S01]  /*1dac0*/  IADD3 R2, P2, R228, UR4, RZ ;  /* 0x00000004e4027c10 */ /* 0x000fe2000ff5e0ff */
[----:B------:R-:W-:Y:S01]  /*1dad0*/  ULDC.64 UR8, c[0x0][0x208] ;  /* 0x0000820000087ab9 */ /* 0x000fe20000000a00 */
[----:B------:R-:W-:Y:S02]  /*1dae0*/  ISETP.NE.AND.EX P1, PT, RZ, UR7, PT, P1 ;  /* 0x00000007ff007c0c */ /* 0x000fe4000bf25310 */
[----:B------:R-:W-:Y:S01]  /*1daf0*/  IADD3.X R3, R229, UR5, RZ, P2, !PT ;  /* 0x00000005e5037c10 */ /* 0x000fe200097fe4ff */
[----:B------:R-:W2:Y:S01]  /*1db00*/  S2R R33, SR_TID.X ;  /* 0x0000000000217919 */ /* 0x000ea20000002100 */
[----:B------:R-:W-:-:S04]  /*1db10*/  ISETP.NE.U32.AND P0, PT, RZ, UR4, PT ;  /* 0x00000004ff007c0c */ /* 0x000fc8000bf05070 */
[----:B------:R-:W-:-:S05]  /*1db20*/  ISETP.NE.AND.EX P0, PT, RZ, UR5, PT, P0 ;  /* 0x00000005ff007c0c */ /* 0x000fca000bf05300 */
[----:B------:R-:W-:-:S04]  /*1db30*/  @P1 IADD3 R228, P2, R228, UR6, RZ ;  /* 0x00000006e4e41c10 */ /* 0x000fc8000ff5e0ff */
[----:B------:R-:W-:Y:S02]  /*1db40*/  @P1 IADD3.X R229, R229, UR7, RZ, P2, !PT ;  /* 0x00000007e5e51c10 */ /* 0x000fe400097fe4ff */
[----:B------:R-:W-:Y:S01]  /*1db50*/  ISETP.NE.AND P2, PT, R226, RZ, PT ;  /* 0x000000ffe200720c */ /* 0x000fe20003f45270 */
[----:B------:R-:W-:Y:S01]  /*1db60*/  ULDC UR4, c[0x0][0xa88] ;  /* 0x0002a20000047ab9 */ /* 0x000fe20000000800 */
[----:B------:R3:W5:Y:S01]  /*1db70*/  @P0 LDG.E R25, desc[UR8][R2.64] ;  /* 0x0000000802190981 */ /* 0x000762000c1e1900 */
[----:B0-----:R-:W-:-:S06]  /*1db80*/  IMAD.U32 R0, RZ, RZ, UR4 ;  /* 0x00000004ff007e24 */ /* 0x001fcc000f8e00ff */
[----:B------:R3:W5:Y:S04]  /*1db90*/  @P1 LDG.E R0, desc[UR8][R228.64] ;  /* 0x00000008e4001981 */ /* 0x000768000c1e1900 */
[----:B------:R-:W0:Y:S01]  /*1dba0*/  @!P2 LDC R226, c[0x0][0xad4] ;  /* 0x0002b500ffe2ab82 */ /* 0x000e220000000800 */
[----:B--2---:R-:W-:-:S04]  /*1dbb0*/  IADD3 R4, R33, -0x80, RZ ;  /* 0xffffff8021047810 */ /* 0x004fc80007ffe0ff */
[----:B------:R-:W-:Y:S02]  /*1dbc0*/  ISETP.GT.AND P3, PT, R4, 0x7f, PT ;  /* 0x0000007f0400780c */ /* 0x000fe40003f64270 */
[----:B0-----:R-:W-:Y:S01]  /*1dbd0*/  ISETP.GT.AND P2, PT, R226, 0x1, PT ;  /* 0x00000001e200780c */ /* 0x001fe20003f44270 */
[----:B---3--:R-:W-:-:S12]  /*1dbe0*/  @P1 BRA `(.L_x_6162) ;  /* 0x0000000000141947 */ /* 0x008fd80003800000 */
[----:B------:R-:W-:Y:S05]  /*1dbf0*/  @!P0 BRA `(.L_x_6162) ;  /* 0x0000000000108947 */ /* 0x000fea0003800000 */
[----:B------:R-:W-:Y:S02]  /*1dc00*/  ULDC.64 UR4, c[0x0][0x208] ;  /* 0x0000820000047ab9 */ /* 0x000fe40000000a00 */
[----:B------:R-:W2:Y:S04]  /*1dc10*/  LDG.E R9, desc[UR4][R2.64] ;  /* 0x0000000402097981 */ /* 0x000ea8000c1e1900 */
[----:B-----5:R-:W2:Y:S02]  /*1dc20*/  LDG.E R0, desc[UR4][R2.64+0x4] ;  /* 0x0000040402007981 */ /* 0x020ea4000c1e1900 */
[----:B--2---:R-:W-:-:S07]  /*1dc30*/  IMAD.IADD R0, R0, 0x1, -R9 ;  /* 0x0000000100007824 */ /* 0x004fce00078e0a09 */
.L_x_6162:
[----:B------:R-:W2:Y:S01]  /*1dc40*/  LDL.LU R2, [R1+0x3c] ;  /* 0x00003c0001027983 */ /* 0x000ea20000300800 */
[----:B------:R-:W-:Y:S01]  /*1dc50*/  BSSY B1, `(.L_x_6163) ;  /* 0x0000037000017945 */ /* 0x000fe20003800000 */
[----:B------:R-:W-:Y:S02]  /*1dc60*/  SEL R227, R227, RZ, !P0 ;  /* 0x000000ffe3e37207 */ /* 0x000fe40004000000 */
[----:B-----5:R-:W-:Y:S02]  /*1dc70*/  SHF.R.S32.HI R26, RZ, 0x1f, R25 ;  /* 0x0000001fff1a7819 */ /* 0x020fe40000011419 */
[----:B--2---:R-:W-:Y:S01]  /*1dc80*/  SEL R28, R2, RZ, !P0 ;  /* 0x000000ff021c7207 */ /* 0x004fe20004000000 */
[----:B------:R-:W-:Y:S06]  /*1dc90*/  @P3 BRA `(.L_x_6164) ;  /* 0x0000000000c83947 */ /* 0x000fec0003800000 */
[----:B------:R-:W0:Y:S01]  /*1dca0*/  LDC R35, c[0x0][0xbe8] ;  /* 0x0002fa00ff237b82 */ /* 0x000e220000000800 */
[----:B------:R-:W-:Y:S01]  /*1dcb0*/  IADD3 R33, R220, -0x80, R33 ;  /* 0xffffff80dc217810 */ /* 0x000fe20007ffe021 */
[----:B0-----:R-:W-:-:S05]  /*1dcc0*/  IMAD R2, R0, R35, RZ ;  /* 0x0000002300027224 */ /* 0x001fca00078e02ff */
        /* <DEDUP_REMOVED lines=8> */
[----:B------:R-:W-:Y:S01]  /*1dd50*/  SEL R24, R24, 0x978, P0 ;  /* 0x0000097818187807 */ /* 0x000fe20000000000 */
[----:B------:R-:W-:-:S04]  /*1dd60*/  ULDC.64 UR4, c[0x0][0x208] ;  /* 0x0000820000047ab9 */ /* 0x000fc80000000a00 */
        /* <DEDUP_REMOVED lines=15> */
[----:B------:R-:W-:Y:S02]  /*1de60*/  IADD3 R29, R15, R29, RZ ;  /* 0x0000001d0f1d7210 */ /* 0x000fe40007ffe0ff */
[----:B------:R-:W-:Y:S01]  /*1de70*/  IADD3 R14, P1, P3, R12, R14, R25 ;  /* 0x0000000e0c0e7210 */ /* 0x000fe20007b3e019 */
[----:B------:R-:W-:Y:S02]  /*1de80*/  IMAD.MOV R4, RZ, RZ, -R27 ;  /* 0x000000ffff047224 */ /* 0x000fe400078e0a1b */
[----:B------:R-:W-:Y:S02]  /*1de90*/  IMAD.IADD R31, R13, 0x1, R31 ;  /* 0x000000010d1f7824 */ /* 0x000fe400078e021f */
[----:B------:R-:W-:-:S03]  /*1dea0*/  IMAD R13, R35, R4, R33 ;  /* 0x00000004230d7224 */ /* 0x000fc600078e0221 */
[----:B------:R-:W-:Y:S02]  /*1deb0*/  IADD3.X R4, R31, R29, R26, P1, P3 ;  /* 0x0000001d1f047210 */ /* 0x000fe40000fe641a */
[----:B--2---:R-:W-:-:S05]  /*1dec0*/  SEL R21, R30, RZ, P0 ;  /* 0x000000ff1e157207 */ /* 0x004fca0000000000 */
[-C--:B------:R-:W-:Y:S02]  /*1ded0*/  IMAD R15, R11, R21.reuse, RZ ;  /* 0x000000150b0f7224 */ /* 0x080fe400078e02ff */
[----:B------:R-:W-:-:S04]  /*1dee0*/  IMAD.WIDE.U32 R10, R10, R21, RZ ;  /* 0x000000150a0a7225 */ /* 0x000fc800078e00ff */
[----:B------:R-:W-:Y:S01]  /*1def0*/  IMAD.IADD R15, R11, 0x1, R15 ;  /* 0x000000010b0f7824 */ /* 0x000fe200078e020f */
[----:B------:R-:W-:Y:S02]  /*1df00*/  IADD3 R10, P0, P1, R27, R14, R10 ;  /* 0x0000000e1b0a7210 */ /* 0x000fe4000791e00a */
[----:B------:R-:W-:-:S04]  /*1df10*/  SHF.R.S32.HI R27, RZ, 0x1f, R27 ;  /* 0x0000001fff1b7819 */ /* 0x000fc8000001141b */
[----:B------:R-:W-:Y:S01]  /*1df20*/  IADD3.X R11, R27, R4, R15, P0, P1 ;  /* 0x000000041b0b7210 */ /* 0x000fe200007e240f */
[----:B------:R-:W-:Y:S01]  /*1df30*/  IMAD R4, R9, R13, RZ ;  /* 0x0000000d09047224 */ /* 0x000fe200078e02ff */
[----:B------:R-:W-:-:S05]  /*1df40*/  SHF.R.S32.HI R15, RZ, 0x1f, R13 ;  /* 0x0000001fff0f7819 */ /* 0x000fca000001140d */
[C---:B------:R-:W-:Y:S02]  /*1df50*/  IMAD R15, R8.reuse, R15, R4 ;  /* 0x0000000f080f7224 */ /* 0x040fe400078e0204 */
[----:B------:R-:W-:-:S05]  /*1df60*/  IMAD.WIDE.U32 R8, R8, R13, R10 ;  /* 0x0000000d08087225 */ /* 0x000fca00078e000a */
[----:B------:R-:W-:Y:S01]  /*1df70*/  IADD3 R4, R9, R15, RZ ;  /* 0x0000000f09047210 */ /* 0x000fe20007ffe0ff */
[----:B------:R-:W-:Y:S01]  /*1df80*/  IMAD.MOV.U32 R9, RZ, RZ, -0x800000 ;  /* 0xff800000ff097424 */ /* 0x000fe200078e00ff */
[----:B0-----:R-:W-:-:S04]  /*1df90*/  LEA R2, P0, R8, R2, 0x2 ;  /* 0x0000000208027211 */ /* 0x001fc800078010ff */
[----:B-1----:R-:W-:-:S05]  /*1dfa0*/  LEA.HI.X R3, R8, R3, R4, 0x2, P0 ;  /* 0x0000000308037211 */ /* 0x002fca00000f1404 */
[----:B------:R0:W-:Y:S04]  /*1dfb0*/  STG.E desc[UR4][R2.64], R9 ;  /* 0x0000000902007986 */ /* 0x0001e8000c101904 */
.L_x_6164:
[----:B------:R-:W-:Y:S05]  /*1dfc0*/  BSYNC B1 ;  /* 0x0000000000017941 */ /* 0x000fea0003800000 */
.L_x_6163:
[----:B------:R-:W-:Y:S05]  /*1dfd0*/  @P2 BRA `(.L_x_6159) ;  /* 0x00000008001c2947 */ /* 0x000fea0003800000 */
[----:B0-----:R-:W0:Y:S01]  /*1dfe0*/  S2R R2, SR_TID.X ;  /* 0x0000000000027919 */ /* 0x001e220000002100 */
[----:B------:R-:W2:Y:S01]  /*1dff0*/  LDC R13, c[0x0][0xbe8] ;  /* 0x0002fa00ff0d7b82 */ /* 0x000ea20000000800 */
[----:B------:R-:W-:Y:S01]  /*1e000*/  ULDC.64 UR4, c[0x0][0xaa0] ;  /* 0x0002a80000047ab9 */ /* 0x000fe20000000a00 */
[----:B------:R-:W-:Y:S01]  /*1e010*/  BSSY B1, `(.L_x_6165) ;  /* 0x000004a000017945 */ /* 0x000fe20003800000 */
[----:B--2---:R-:W-:Y:S01]  /*1e020*/  ISETP.NE.AND P0, PT, R13, 0x1, PT ;  /* 0x000000010d00780c */ /* 0x004fe20003f05270 */
[----:B0-----:R-:W-:Y:S02]  /*1e030*/  VIADD R4, R2, 0xffffff80 ;  /* 0xffffff8002047836 */ /* 0x001fe40000000000 */
[----:B------:R-:W-:-:S03]  /*1e040*/  IMAD R2, R26, UR4, RZ ;  /* 0x000000041a027c24 */ /* 0x000fc6000f8e02ff */
[----:B------:R-:W-:-:S07]  /*1e050*/  SHF.R.S32.HI R3, RZ, 0x1f, R4 ;  /* 0x0000001fff037819 */ /* 0x000fce0000011404 */
[----:B------:R-:W0:Y:S01]  /*1e060*/  @P0 LDC R11, c[0x0][0xbec] ;  /* 0x0002fb00ff0b0b82 */ /* 0x000e220000000800 */
[----:B------:R-:W-:Y:S01]  /*1e070*/  IMAD R9, R25, UR5, R2 ;  /* 0x0000000519097c24 */ /* 0x000fe2000f8e0202 */
[----:B------:R-:W-:Y:S01]  /*1e080*/  LEA.HI R8, R3, R4, RZ, 0x3 ;  /* 0x0000000403087211 */ /* 0x000fe200078f18ff */
[----:B------:R-:W-:Y:S01]  /*1e090*/  IMAD.WIDE.U32 R2, R25, UR4, RZ ;  /* 0x0000000419027c25 */ /* 0x000fe2000f8e00ff */
[----:B------:R-:W-:Y:S02]  /*1e0a0*/  ULDC.64 UR4, c[0x0][0xae8] ;  /* 0x0002ba0000047ab9 */ /* 0x000fe40000000a00 */
[----:B------:R-:W-:Y:S02]  /*1e0b0*/  LOP3.LUT R21, R8, 0xfffffff8, RZ, 0xc0, !PT ;  /* 0xfffffff808157812 */ /* 0x000fe400078ec0ff */
[----:B------:R-:W2:Y:S01]  /*1e0c0*/  @P0 LDC R15, c[0x0][0xbf0] ;  /* 0x0002fc00ff0f0b82 */ /* 0x000ea20000000800 */
[----:B------:R-:W-:Y:S01]  /*1e0d0*/  IMAD.IADD R3, R3, 0x1, R9 ;  /* 0x0000000103037824 */ /* 0x000fe200078e0209 */
[----:B------:R-:W-:-:S02]  /*1e0e0*/  IADD3 R12, R4, -R21, RZ ;  /* 0x80000015040c7210 */ /* 0x000fc40007ffe0ff */
[----:B------:R-:W-:Y:S01]  /*1e0f0*/  SHF.R.S32.HI R21, RZ, 0x3, R8 ;  /* 0x00000003ff157819 */ /* 0x000fe20000011408 */
[----:B------:R-:W-:-:S04]  /*1e100*/  IMAD.WIDE.U32 R2, R199, UR4, R2 ;  /* 0x00000004c7027c25 */ /* 0x000fc8000f8e0002 */
[----:B------:R-:W-:Y:S02]  /*1e110*/  IMAD R9, R12, 0x20, R21 ;  /* 0x000000200c097824 */ /* 0x000fe400078e0215 */
[----:B------:R-:W-:Y:S01]  /*1e120*/  IMAD R3, R199, UR5, R3 ;  /* 0x00000005c7037c24 */ /* 0x000fe2000f8e0203 */
[----:B------:R-:W-:Y:S01]  /*1e130*/  ULDC.64 UR4, c[0x0][0xaf0] ;  /* 0x0002bc0000047ab9 */ /* 0x000fe20000000a00 */
[----:B------:R-:W-:Y:S02]  /*1e140*/  IMAD.IADD R10, R220, 0x1, R9 ;  /* 0x00000001dc0a7824 */ /* 0x000fe400078e0209 */
[----:B------:R-:W-:Y:S02]  /*1e150*/  IMAD R8, R28, UR4, RZ ;  /* 0x000000041c087c24 */ /* 0x000fe4000f8e02ff */
[----:B0-----:R-:W-:-:S04]  /*1e160*/  @P0 IMAD.HI.U32 R4, R10, R11, RZ ;  /* 0x0000000b0a040227 */ /* 0x001fc800078e00ff */
[----:B------:R-:W-:Y:S02]  /*1e170*/  IMAD.MOV.U32 R9, RZ, RZ, R10 ;  /* 0x000000ffff097224 */ /* 0x000fe400078e000a */
[C---:B------:R-:W-:Y:S01]  /*1e180*/  IMAD R11, R227.reuse, UR5, R8 ;  /* 0x00000005e30b7c24 */ /* 0x040fe2000f8e0208 */
[----:B--2---:R-:W-:Y:S01]  /*1e190*/  @P0 SHF.R.U32.HI R9, RZ, R15, R4 ;  /* 0x0000000fff090219 */ /* 0x004fe20000011604 */
[----:B------:R-:W-:Y:S01]  /*1e1a0*/  IMAD.WIDE.U32 R2, R227, UR4, R2 ;  /* 0x00000004e3027c25 */ /* 0x000fe2000f8e0002 */
[----:B------:R-:W-:Y:S02]  /*1e1b0*/  ULDC.64 UR4, c[0x0][0xae0] ;  /* 0x0002b80000047ab9 */ /* 0x000fe40000000a00 */
[--C-:B------:R-:W-:Y:S01]  /*1e1c0*/  SHF.R.S32.HI R4, RZ, 0x1f, R9.reuse ;  /* 0x0000001fff047819 */ /* 0x100fe20000011409 */
[----:B------:R-:W-:Y:S01]  /*1e1d0*/  IMAD.IADD R220, R21, 0x1, R220 ;  /* 0x0000000115dc7824 */ /* 0x000fe200078e02dc */
[----:B------:R-:W-:Y:S01]  /*1e1e0*/  IADD3 R3, R3, R11, RZ ;  /* 0x0000000b03037210 */ /* 0x000fe20007ffe0ff */
[----:B------:R-:W-:-:S02]  /*1e1f0*/  IMAD.MOV R11, RZ, RZ, -R9 ;  /* 0x000000ffff0b7224 */ /* 0x000fc400078e0a09 */
[----:B------:R-:W-:Y:S02]  /*1e200*/  IMAD R4, R4, UR4, RZ ;  /* 0x0000000404047c24 */ /* 0x000fe4000f8e02ff */
[----:B------:R-:W-:Y:S02]  /*1e210*/  IMAD R11, R13, R11, R10 ;  /* 0x0000000b0d0b7224 */ /* 0x000fe400078e020a */
[----:B------:R-:W-:-:S04]  /*1e220*/  IMAD.WIDE.U32 R2, R9, UR4, R2 ;  /* 0x0000000409027c25 */ /* 0x000fc8000f8e0002 */
[----:B------:R-:W-:Y:S01]  /*1e230*/  IMAD R9, R9, UR5, R4 ;  /* 0x0000000509097c24 */ /* 0x000fe2000f8e0204 */
[----:B------:R-:W-:Y:S01]  /*1e240*/  SHF.R.S32.HI R4, RZ, 0x1f, R11 ;  /* 0x0000001fff047819 */ /* 0x000fe2000001140b */
[----:B------:R-:W-:Y:S01]  /*1e250*/  ULDC.64 UR4, c[0x0][0xad8] ;  /* 0x0002b60000047ab9 */ /* 0x000fe20000000a00 */
[----:B------:R-:W-:Y:S01]  /*1e260*/  IMAD R13, R0, R13, RZ ;  /* 0x0000000d000d7224 */ /* 0x000fe200078e02ff */
[----:B------:R-:W-:Y:S01]  /*1e270*/  IADD3 R0, R220, 0x20, RZ ;  /* 0x00000020dc007810 */ /* 0x000fe20007ffe0ff */
[----:B------:R-:W-:Y:S02]  /*1e280*/  IMAD.IADD R3, R3, 0x1, R9 ;  /* 0x0000000103037824 */ /* 0x000fe400078e0209 */
[----:B------:R-:W-:Y:S01]  /*1e290*/  IMAD R8, R4, UR4, RZ ;  /* 0x0000000404087c24 */ /* 0x000fe2000f8e02ff */
[CC--:B------:R-:W-:Y:S01]  /*1e2a0*/  ISETP.GE.AND P2, PT, R220.reuse, R13.reuse, PT ;  /* 0x0000000ddc00720c */ /* 0x0c0fe20003f46270 */
[----:B------:R-:W-:Y:S01]  /*1e2b0*/  VIADD R4, R220, 0x40 ;  /* 0x00000040dc047836 */ /* 0x000fe20000000000 */
[----:B------:R-:W-:Y:S01]  /*1e2c0*/  ISETP.GE.AND P0, PT, R0, R13, PT ;  /* 0x0000000d0000720c */ /* 0x000fe20003f06270 */
[----:B------:R-:W-:-:S02]  /*1e2d0*/  IMAD R9, R11, UR5, R8 ;  /* 0x000000050b097c24 */ /* 0x000fc4000f8e0208 */
[----:B------:R-:W-:Y:S01]  /*1e2e0*/  IMAD.WIDE.U32 R2, R11, UR4, R2 ;  /* 0x000000040b027c25 */ /* 0x000fe2000f8e0002 */
[----:B------:R-:W-:Y:S01]  /*1e2f0*/  ULDC.64 UR4, c[0x0][0xa80] ;  /* 0x0002a00000047ab9 */ /* 0x000fe20000000a00 */
[----:B------:R-:W-:Y:S02]  /*1e300*/  ISETP.GE.AND P1, PT, R4, R13, PT ;  /* 0x0000000d0400720c */ /* 0x000fe40003f26270 */
[----:B------:R-:W-:Y:S01]  /*1e310*/  IMAD.IADD R3, R3, 0x1, R9 ;  /* 0x0000000103037824 */ /* 0x000fe200078e0209 */
[----:B------:R-:W-:Y:S01]  /*1e320*/  LEA R4, P3, R2, UR4, 0x1 ;  /* 0x0000000402047c11 */ /* 0x000fe2000f8608ff */
[----:B------:R-:W-:-:S03]  /*1e330*/  IMAD.SHL.U32 R11, R12, 0x8, RZ ;  /* 0x000000080c0b7824 */ /* 0x000fc600078e00ff */
[----:B------:R-:W-:Y:S01]  /*1e340*/  LEA.HI.X R8, R2, UR5, R3, 0x1, P3 ;  /* 0x0000000502087c11 */ /* 0x000fe200098f0c03 */
[C---:B------:R-:W-:Y:S01]  /*1e350*/  VIADD R15, R11.reuse, 0x40 ;  /* 0x000000400b0f7836 */ /* 0x040fe20000000000 */
[----:B------:R-:W-:Y:S01]  /*1e360*/  IADD3 R9, R11, 0x80, RZ ;  /* 0x000000800b097810 */ /* 0x000fe20007ffe0ff */
[----:B------:R0:W2:Y:S01]  /*1e370*/  SHFL.IDX PT, R2, R4, RZ, 0x181f ;  /* 0x00181fff04027589 */ /* 0x0000a200000e0000 */
[----:B------:R-:W-:Y:S02]  /*1e380*/  SHF.R.S32.HI R12, RZ, 0x1f, R11 ;  /* 0x0000001fff0c7819 */ /* 0x000fe4000001140b */
[----:B------:R-:W-:Y:S01]  /*1e390*/  SHF.R.S32.HI R10, RZ, 0x1f, R9 ;  /* 0x0000001fff0a7819 */ /* 0x000fe20000011409 */
[----:B------:R0:W3:Y:S01]  /*1e3a0*/  SHFL.IDX PT, R0, R8, RZ, 0x181f ;  /* 0x00181fff08007589 */ /* 0x0000e200000e0000 */
[----:B------:R-:W-:Y:S01]  /*1e3b0*/  SHF.R.S32.HI R14, RZ, 0x1f, R15 ;  /* 0x0000001fff0e7819 */ /* 0x000fe2000001140f */
        /* <DEDUP_REMOVED lines=11> */
[----:B------:R4:W-:Y:S01]  /*1e470*/  @!P4 ST.E.128 desc[UR6][R20.64], RZ ;  /* 0x000000ff1400c985 */ /* 0x0009e2000c101d06 */
[----:B------:R-:W-:-:S03]  /*1e480*/  @!P2 LEA.HI.X R3, R9, R0, R10, 0x1, P6 ;  /* 0x000000000903a211 */ /* 0x000fc600030f0c0a */
[----:B------:R4:W-:Y:S04]  /*1e490*/  @!P3 ST.E.128 desc[UR6][R24.64], RZ ;  /* 0x000000ff1800b985 */ /* 0x0009e8000c101d06 */
[----:B------:R4:W-:Y:S02]  /*1e4a0*/  @!P2 ST.E.128 desc[UR6][R2.64], RZ ;  /* 0x000000ff0200a985 */ /* 0x0009e4000c101d06 */
.L_x_6166:
[----:B------:R-:W-:Y:S05]  /*1e4b0*/  BSYNC B1 ;  /* 0x0000000000017941 */ /* 0x000fea0003800000 */
.L_x_6165:
[----:B---3--:R3:W0:Y:S01]  /*1e4c0*/  SHFL.IDX PT, R0, R8, 0x1, 0x181f ;  /* 0x00381f0008007f89 */ /* 0x00862200000e0000 */
[----:B------:R-:W-:Y:S03]  /*1e4d0*/  BSSY B1, `(.L_x_6167) ;  /* 0x0000011000017945 */ /* 0x000fe60003800000 */
[----:B--2-4-:R3:W2:Y:S01]  /*1e4e0*/  SHFL.IDX PT, R2, R4, 0x1, 0x181f ;  /* 0x00381f0004027f89 */ /* 0x0146a200000e0000 */
[----:B------:R-:W-:Y:S05]  /*1e4f0*/  @P0 BRA `(.L_x_6168) ;  /* 0x0000000000380947 */ /* 0x000fea0003800000 */
[----:B------:R-:W-:Y:S01]  /*1e500*/  ULDC UR4, c[0x0][0xac8] ;  /* 0x0002b20000047ab9 */ /* 0x000fe20000000800 */
[----:B------:R-:W-:Y:S01]  /*1e510*/  ULDC.64 UR6, c[0x0][0x208] ;  /* 0x0000820000067ab9 */ /* 0x000fe20000000a00 */
        /* <DEDUP_REMOVED lines=12> */
.L_x_6168:
[----:B------:R-:W-:Y:S05]  /*1e5e0*/  BSYNC B1 ;  /* 0x0000000000017941 */ /* 0x000fea0003800000 */
.L_x_6167:
[----:B0-----:R0:W0:Y:S01]  /*1e5f0*/  SHFL.IDX PT, R0, R8, 0x2, 0x181f ;  /* 0x00581f0008007f89 */ /* 0x00102200000e0000 */
[----:B------:R-:W-:Y:S03]  /*1e600*/  BSSY B1, `(.L_x_6169) ;  /* 0x0000011000017945 */ /* 0x000fe60003800000 */
[----:B--2-4-:R2:W4:Y:S01]  /*1e610*/  SHFL.IDX PT, R2, R4, 0x2, 0x181f ;  /* 0x00581f0004027f89 */ /* 0x01452200000e0000 */
[----:B------:R-:W-:Y:S05]  /*1e620*/  @P1 BRA `(.L_x_6170) ;  /* 0x0000000000381947 */ /* 0x000fea0003800000 */
[----:B------:R-:W-:Y:S01]  /*1e630*/  ULDC UR4, c[0x0][0xac8] ;  /* 0x0002b20000047ab9 */ /* 0x000fe20000000800 */
[----:B------:R-:W-:Y:S01]  /*1e640*/  ULDC.64 UR6, c[0x0][0x208] ;  /* 0x0000820000067ab9 */ /* 0x000fe20000000a00 */
        /* <DEDUP_REMOVED lines=12> */
.L_x_6170:
[----:B------:R-:W-:Y:S05]  /*1e710*/  BSYNC B1 ;  /* 0x0000000000017941 */ /* 0x000fea0003800000 */
.L_x_6169:
[----:B0-----:R-:W-:Y:S01]  /*1e720*/  VIADD R0, R220, 0x60 ;  /* 0x00000060dc007836 */ /* 0x001fe20000000000 */
[----:B---3--:R-:W0:Y:S04]  /*1e730*/  SHFL.IDX PT, R8, R8, 0x3, 0x181f ;  /* 0x00781f0008087f89 */ /* 0x008e2800000e0000 */
[----:B------:R-:W-:Y:S01]  /*1e740*/  ISETP.GE.AND P0, PT, R0, R13, PT ;  /* 0x0000000d0000720c */ /* 0x000fe20003f06270 */
[----:B----4-:R3:W4:-:S12]  /*1e750*/  SHFL.IDX PT, R2, R4, 0x3, 0x181f ;  /* 0x00781f0004027f89 */ /* 0x01071800000e0000 */
[----:B---3--:R-:W-:Y:S05]  /*1e760*/  @P0 BRA `(.L_x_6159) ;  /* 0x0000000000380947 */ /* 0x008fea0003800000 */
        /* <DEDUP_REMOVED lines=14> */
.L_x_6159:
[----:B------:R-:W-:Y:S05]  /*1e850*/  BSYNC B0 ;  /* 0x0000000000007941 */ /* 0x000fea0003800000 */
.L_x_6149:
[----:B------:R-:W-:Y:S02]  /*1e860*/  ULDC UR4, c[0x0][0xc3c] ;  /* 0x00030f0000047ab9 */ /* 0x000fe40000000800 */
[----:B------:R-:W-:-:S13]  /*1e870*/  ISETP.GE.AND P0, PT, R7, UR4, PT ;  /* 0x0000000407007c0c */ /* 0x000fda000bf06270 */
[----:B------:R-:W-:Y:S05]  /*1e880*/  @!P0 BRA `(.L_x_6171) ;  /* 0xfffffe2800a88947 */ /* 0x000fea000383ffff */
[----:B------:R-:W-:Y:S05]  /*1e890*/  BRA `(.L_x_5928) ;  /* 0x0000007c00a07947 */ /* 0x000fea0003800000 */
.L_x_5926:
        /* <DEDUP_REMOVED lines=16> */
.L_x_6172:
[----:B------:R-:W-:Y:S01]  /*1e9a0*/  LOP3.LUT R7, R0, 0x1f, RZ, 0xc0, !PT ;  /* 0x0000001f00077812 */ /* 0x000fe200078ec0ff */
[----:B------:R-:W-:Y:S01]  /*1e9b0*/  ULDC UR4, c[0x0][0xc3c] ;  /* 0x00030f0000047ab9 */ /* 0x000fe20000000800 */
[----:B------:R-:W-:Y:S01]  /*1e9c0*/  MOV R9, RZ ;  /* 0x000000ff00097202 */ /* 0x000fe20000000f00 */
        /* <DEDUP_REMOVED lines=41> */
.L_x_6176:
        /* <DEDUP_REMOVED lines=38> */
.L_x_6174:
        /* <DEDUP_REMOVED lines=11> */
[----:B------:R-:W-:-:S06]  /*1ef70*/  IADD3 R24, R27, -0x1, RZ ;  /* 0xffffffff1b187810 */ /* 0x000fcc0007ffe0ff */
[----:B------:R0:W1:Y:S02]  /*1ef80*/  SHFL.IDX PT, R24, R5, R24, 0x1f ;  /* 0x00001f1805187589 */ /* 0x00006400000e0000 */
.L_x_6177:
        /* <DEDUP_REMOVED lines=33> */
[----:B0-----:R-:W-:-:S03]  /*1f1a0*/  IMAD.MOV R13, RZ, RZ, -R3 ;  /* 0x000000ffff0d7224 */ /* 0x001fc600078e0a03 */
[----:B------:R-:W-:Y:S01]  /*1f1b0*/  @!P2 IADD3 R10, -R10, RZ, RZ ;  /* 0x000000ff0a0aa210 */ /* 0x000fe20007ffe1ff */
[----:B------:R-:W-:Y:S01]  /*1f1c0*/  IMAD.MOV R12, RZ, RZ, -R2 ;  /* 0x000000ffff0c7224 */ /* 0x000fe200078e0a02 */
        /* <DEDUP_REMOVED lines=18> */
[----:B------:R-:W-:Y:S02]  /*1f2f0*/  @!P2 IADD3 R2, -R2, RZ, RZ ;  /* 0x000000ff0202a210 */ /* 0x000fe40007ffe1ff */
[----:B------:R-:W-:-:S05]  /*1f300*/  @!P1 LOP3.LUT R2, RZ, R9, RZ, 0x33, !PT ;  /* 0x00000009ff029212 */ /* 0x000fca00078e33ff */
[----:B------:R-:W-:-:S04]  /*1f310*/  IMAD.MOV R26, RZ, RZ, -R2 ;  /* 0x000000ffff1a7224 */ /* 0x000fc800078e0a02 */
[C---:B------:R-:W-:Y:S02]  /*1f320*/  IMAD R26, R9.reuse, R26, R10 ;  /* 0x0000001a091a7224 */ /* 0x040fe400078e020a */
[----:B------:R-:W-:Y:S02]  /*1f330*/  IMAD R9, R9, 0x1000000, R2 ;  /* 0x0100000009097824 */ /* 0x000fe400078e0202 */
[----:B------:R-:W-:-:S03]  /*1f340*/  IMAD R2, R6, R3, R5 ;  /* 0x0000000306027224 */ /* 0x000fc600078e0205 */
[----:B------:R-:W-:Y:S01]  /*1f350*/  LEA R26, R26, R9, 0x10 ;  /* 0x000000091a1a7211 */ /* 0x000fe200078e80ff */
[----:B------:R-:W-:Y:S06]  /*1f360*/  BRA `(.L_x_6179) ;  /* 0x0000000000f87947 */ /* 0x000fec0003800000 */
.L_x_6178:
        /* <DEDUP_REMOVED lines=62> */
.L_x_6179:
[----:B------:R-:W-:-:S05]  /*1f750*/  LOP3.LUT R25, RZ, R2, RZ, 0x33, !PT ;  /* 0x00000002ff197212 */ /* 0x000fca00078e33ff */
[----:B------:R-:W-:Y:S01]  /*1f760*/  IMAD.IADD R25, R6, 0x1, R25 ;  /* 0x0000000106197824 */ /* 0x000fe200078e0219 */
[----:B------:R-:W-:Y:S06]  /*1f770*/  BRA `(.L_x_6180) ;  /* 0x00000000000c7947 */ /* 0x000fec0003800000 */
.L_x_6175:
[----:B------:R-:W-:Y:S01]  /*1f780*/  IMAD.MOV.U32 R25, RZ, RZ, RZ ;  /* 0x000000ffff197224 */ /* 0x000fe200078e00ff */
[----:B------:R-:W-:Y:S01]  /*1f790*/  MOV R26, RZ ;  /* 0x000000ff001a7202 */ /* 0x000fe20000000f00 */
[----:B------:R-:W-:-:S07]  /*1f7a0*/  IMAD.U32 R24, RZ, RZ, UR6 ;  /* 0x00000006ff187e24 */ /* 0x000fce000f8e00ff */
.L_x_6180:
[----:B------:R-:W-:-:S13]  /*1f7b0*/  ISETP.NE.AND P0, PT, R7, RZ, PT ;  /* 0x000000ff0700720c */ /* 0x000fda0003f05270 */
[----:B------:R-:W0:Y:S01]  /*1f7c0*/  @!P0 S2R R3, SR_CgaCtaId ;  /* 0x0000000000038919 */ /* 0x000e220000008800 */
[----:B------:R-:W-:-:S04]  /*1f7d0*/  @!P0 MOV R2, 0x400 ;  /* 0x0000040000028802 */ /* 0x000fc80000000f00 */
[----:B0-----:R-:W-:-:S05]  /*1f7e0*/  @!P0 LEA R2, R3, R2, 0x18 ;  /* 0x0000000203028211 */ /* 0x001fca00078ec0ff */
[----:B------:R1:W-:Y:S01]  /*1f7f0*/  @!P0 STS.128 [R2+0x308d0], R24 ;  /* 0x0308d01802008388 */ /* 0x0003e20000000c00 */
[----:B------:R-:W-:Y:S06]  /*1f800*/  BAR.ARV 0x5, 0x180 ;  /* 0x0146000000007b1d */ /* 0x000fec0000002000 */
.L_x_6173:
[----:B------:R2:W-:Y:S01]  /*1f810*/  STL [R1+0x28], RZ ;  /* 0x000028ff01007387 */ /* 0x0005e20000100800 */
[----:B------:R-:W-:Y:S01]  /*1f820*/  ULDC UR4, c[0x0][0xc3c] ;  /* 0x00030f0000047ab9 */ /* 0x000fe20000000800 */
[----:B------:R-:W-:Y:S01]  /*1f830*/  IMAD.MOV.U32 R29, RZ, RZ, 0x1 ;  /* 0x00000001ff1d7424 */ /* 0x000fe200078e00ff */
[----:B0-----:R-:W-:Y:S01]  /*1f840*/  ISETP.GE.AND P0, PT, R27, UR4, PT ;  /* 0x000000041b007c0c */ /* 0x001fe2000bf06270 */
[----:B------:R-:W-:-:S12]  /*1f850*/  IMAD.MOV.U32 R23, RZ, RZ, RZ ;  /* 0x000000ffff177224 */ /* 0x000fd800078e00ff */
[----:B--2---:R-:W-:Y:S05]  /*1f860*/  @P0 BRA `(.L_x_6181) ;  /* 0x0000006800d00947 */ /* 0x004fea0003800000 */
[----:B------:R-:W0:Y:S01]  /*1f870*/  S2UR UR5, SR_CgaCtaId ;  /* 0x00000000000579c3 */ /* 0x000e220000008800 */
[C---:B------:R-:W-:Y:S01]  /*1f880*/  IMAD.SHL.U32 R33, R0.reuse, 0x8, RZ ;  /* 0x0000000800217824 */ /* 0x040fe200078e00ff */
[----:B------:R-:W-:Y:S01]  /*1f890*/  LOP3.LUT R4, R0, 0x7f, RZ, 0xc0, !PT ;  /* 0x0000007f00047812 */ /* 0x000fe200078ec0ff */
[----:B------:R-:W-:Y:S01]  /*1f8a0*/  UMOV UR4, 0x400 ;  /* 0x0000040000047882 */ /* 0x000fe20000000000 */
[----:B------:R2:W-:Y:S01]  /*1f8b0*/  STL [R1+0x28], RZ ;  /* 0x000028ff01007387 */ /* 0x0005e20000100800 */
[----:B------:R-:W-:Y:S01]  /*1f8c0*/  BSSY B8, `(.L_x_6181) ;  /* 0x00006ae000087945 */ /* 0x000fe20003800000 */
[----:B------:R-:W-:Y:S01]  /*1f8d0*/  LOP3.LUT R3, R33, 0x1f8, RZ, 0xc0, !PT ;  /* 0x000001f821037812 */ /* 0x000fe200078ec0ff */
[----:B------:R-:W-:Y:S01]  /*1f8e0*/  IMAD.MOV.U32 R30, RZ, RZ, 0x1 ;  /* 0x00000001ff1e7424 */ /* 0x000fe200078e00ff */
[----:B------:R-:W-:Y:S01]  /*1f8f0*/  SHF.L.U32 R37, R4, 0x3, RZ ;  /* 0x0000000304257819 */ /* 0x000fe200000006ff */
[----:B------:R-:W-:Y:S01]  /*1f900*/  IMAD.MOV.U32 R28, RZ, RZ, RZ ;  /* 0x000000ffff1c7224 */ /* 0x000fe200078e00ff */
[----:B-1----:R-:W-:Y:S01]  /*1f910*/  LOP3.LUT R2, R3, 0x38, R0, 0x78, !PT ;  /* 0x0000003803027812 */ /* 0x002fe200078e7800 */
[----:B------:R-:W-:Y:S01]  /*1f920*/  IMAD.SHL.U32 R0, R0, 0x10, RZ ;  /* 0x0000001000007824 */ /* 0x000fe200078e00ff */
[----:B------:R-:W-:Y:S01]  /*1f930*/  LOP3.LUT R33, R33, 0x38, RZ, 0xc0, !PT ;  /* 0x0000003821217812 */ /* 0x000fe200078ec0ff */
[----:B------:R-:W-:Y:S01]  /*1f940*/  IMAD.MOV.U32 R29, RZ, RZ, 0x1 ;  /* 0x00000001ff1d7424 */ /* 0x000fe200078e00ff */
[----:B------:R-:W-:Y:S01]  /*1f950*/  LOP3.LUT R37, R2, 0x200, R37, 0xf8, !PT ;  /* 0x0000020002257812 */ /* 0x000fe200078ef825 */
[----:B------:R-:W-:Y:S01]  /*1f960*/  ULOP3.LUT UR37, UR60, 0x2, URZ, 0xfc, !UPT ;  /* 0x000000023c257892 */ /* 0x000fe2000f8efc3f */
[----:B------:R-:W-:Y:S01]  /*1f970*/  SHF.R.U32.HI R2, RZ, 0x3, R4 ;  /* 0x00000003ff027819 */ /* 0x000fe20000011604 */
[----:B------:R-:W-:Y:S01]  /*1f980*/  ULDC.64 UR38, c[0x0][0x198] ;  /* 0x0000660000267ab9 */ /* 0x000fe20000000a00 */
[----:B------:R-:W-:Y:S01]  /*1f990*/  MOV R23, RZ ;  /* 0x000000ff00177202 */ /* 0x000fe20000000f00 */
[----:B------:R-:W-:Y:S01]  /*1f9a0*/  ULDC UR36, c[0x0][0xc] ;  /* 0x0000030000247ab9 */ /* 0x000fe20000000800 */
[----:B------:R-:W-:-:S02]  /*1f9b0*/  LOP3.LUT R0, R2, 0x70, R0, 0xf8, !PT ;  /* 0x0000007002007812 */ /* 0x000fc400078ef800 */
[C---:B------:R-:W-:Y:S01]  /*1f9c0*/  LOP3.LUT R36, R33.reuse, 0x40, RZ, 0xfc, !PT ;  /* 0x0000004021247812 */ /* 0x040fe200078efcff */
[----:B0-----:R-:W-:Y:S01]  /*1f9d0*/  ULEA UR4, UR5, UR4, 0x18 ;  /* 0x0000000405047291 */ /* 0x001fe2000f8ec03f */
[----:B------:R-:W-:-:S05]  /*1f9e0*/  LOP3.LUT R34, R33, 0x80, RZ, 0xfc, !PT ;  /* 0x0000008021227812 */ /* 0x000fca00078efcff */
[----:B------:R-:W-:-:S04]  /*1f9f0*/  IMAD.U32 R16, RZ, RZ, UR4 ;  /* 0x00000004ff107e24 */ /* 0x000fc8000f8e00ff */
[----:B------:R-:W-:-:S05]  /*1fa00*/  IMAD R0, R37, 0x2, R16 ;  /* 0x0000000225007824 */ /* 0x000fca00078e0210 */
[----:B------:R2:W-:Y:S02]  /*1fa10*/  STL [R1], R0 ;  /* 0x0000000001007387 */ /* 0x0005e40000100800 */
.L_x_6288:
        /* <DEDUP_REMOVED lines=32> */
[C---:B------:R-:W-:Y:S02]  /*1fc20*/  IADD3.X R3, R18.reuse, UR5, RZ, P3, !PT ;  /* 0x0000000512037c10 */ /* 0x040fe40009ffe4ff */
[----:B------:R-:W-:Y:S02]  /*1fc30*/  @P2 IADD3 R6, P3, R17, UR8, RZ ;  /* 0x0000000811062c10 */ /* 0x000fe4000ff7e0ff */
[----:B------:R-:W-:Y:S01]  /*1fc40*/  MOV R8, UR4 ;  /* 0x0000000400087c02 */ /* 0x000fe20008000f00 */
[----:B------:R-:W-:Y:S01]  /*1fc50*/  ULDC.64 UR4, c[0x0][0x418] ;  /* 0x0001060000047ab9 */ /* 0x000fe20000000a00 */
[----:B------:R-:W-:Y:S01]  /*1fc60*/  @P2 IADD3.X R7, R18, UR9, RZ, P3, !PT ;  /* 0x0000000912072c10 */ /* 0x000fe20009ffe4ff */
[----:B------:R-:W5:Y:S04]  /*1fc70*/  @P0 LDG.E R35, desc[UR10][R2.64] ;  /* 0x0000000a02230981 */ /* 0x000f68000c1e1900 */
        /* <DEDUP_REMOVED lines=9> */
[----:B0-----:R-:W-:Y:S02]  /*1fd10*/  IMAD.U32 R6, RZ, RZ, UR5 ;  /* 0x00000005ff067e24 */ /* 0x001fe4000f8e00ff */
[----:B------:R-:W-:Y:S01]  /*1fd20*/  IMAD.U32 R9, RZ, RZ, UR4 ;  /* 0x00000004ff097e24 */ /* 0x000fe2000f8e00ff */
[----:B---3--:R1:W-:Y:S04]  /*1fd30*/  STL [R1+0x18], R8 ;  /* 0x0000180801007387 */ /* 0x0083e80000100800 */
[----:B--2---:R1:W-:Y:S01]  /*1fd40*/  STL [R1+0xc], R13 ;  /* 0x00000c0d01007387 */ /* 0x0043e20000100800 */
[----:B------:R-:W-:Y:S01]  /*1fd50*/  IMAD.MOV.U32 R12, RZ, RZ, R8 ;  /* 0x000000ffff0c7224 */ /* 0x000fe200078e0008 */
[----:B------:R-:W-:Y:S06]  /*1fd60*/  @P2 BRA `(.L_x_6182) ;  /* 0x0000000000182947 */ /* 0x000fec0003800000 */
[----:B------:R-:W-:Y:S05]  /*1fd70*/  @!P0 BRA `(.L_x_6182) ;  /* 0x0000000000148947 */ /* 0x000fea0003800000 */
[----:B------:R-:W-:Y:S02]  /*1fd80*/  ULDC.64 UR4, c[0x0][0x208] ;  /* 0x0000820000047ab9 */ /* 0x000fe40000000a00 */
[----:B-1----:R-:W2:Y:S04]  /*1fd90*/  LDG.E R8, desc[UR4][R2.64] ;  /* 0x0000000402087981 */ /* 0x002ea8000c1e1900 */
[----:B------:R-:W2:Y:S02]  /*1fda0*/  LDG.E R7, desc[UR4][R2.64+0x4] ;  /* 0x0000040402077981 */ /* 0x000ea4000c1e1900 */
[----:B--2---:R-:W-:-:S05]  /*1fdb0*/  IADD3 R12, -R8, R7, RZ ;  /* 0x00000007080c7210 */ /* 0x004fca0007ffe1ff */
[----:B------:R0:W-:Y:S02]  /*1fdc0*/  STL [R1+0x18], R12 ;  /* 0x0000180c01007387 */ /* 0x0001e40000100800 */
.L_x_6182:
[----:B------:R-:W-:Y:S01]  /*1fdd0*/  ULDC.64 UR4, c[0x0][0xa20] ;  /* 0x0002880000047ab9 */ /* 0x000fe20000000a00 */
[C---:B------:R-:W-:Y:S01]  /*1fde0*/  LOP3.LUT R2, R26.reuse, 0xff000000, RZ, 0xc0, !PT ;  /* 0xff0000001a027812 */ /* 0x040fe200078ec0ff */
        /* <DEDUP_REMOVED lines=13> */
.L_x_6183:
[----:B------:R-:W-:Y:S02]  /*1fec0*/  ULDC.64 UR4, c[0x0][0xa08] ;  /* 0x0002820000047ab9 */ /* 0x000fe40000000a00 */
[----:B------:R-:W-:-:S04]  /*1fed0*/  ISETP.NE.U32.AND P0, PT, RZ, UR4, PT ;  /* 0x00000004ff007c0c */ /* 0x000fc8000bf05070 */
[----:B------:R-:W-:-:S13]  /*1fee0*/  ISETP.NE.AND.EX P0, PT, RZ, UR5, PT, P0 ;  /* 0x00000005ff007c0c */ /* 0x000fda000bf05300 */
[----:B------:R-:W-:Y:S05]  /*1fef0*/  @!P0 BRA `(.L_x_6184) ;  /* 0x0000000000188947 */ /* 0x000fea0003800000 */
[----:B------:R-:W1:Y:S01]  /*1ff00*/  LDC.64 R2, c[0x0][0xa08] ;  /* 0x00028200ff027b82 */ /* 0x000e620000000a00 */
[----:B------:R-:W-:Y:S01]  /*1ff10*/  ULDC.64 UR4, c[0x0][0x208] ;  /* 0x0000820000047ab9 */ /* 0x000fe20000000a00 */
[----:B-1----:R-:W-:-:S05]  /*1ff20*/  IMAD.WIDE R2, R32, 0x4, R2 ;  /* 0x0000000420027825 */ /* 0x002fca00078e0202 */
[----:B------:R-:W2:Y:S04]  /*1ff30*/  LDG.E R9, desc[UR4][R2.64] ;  /* 0x0000000402097981 */ /* 0x000ea8000c1e1900 */
[----:B------:R-:W2:Y:S02]  /*1ff40*/  LDG.E R10, desc[UR4][R2.64+0x4] ;  /* 0x00000404020a7981 */ /* 0x000ea4000c1e1900 */
[----:B--2---:R-:W-:-:S07]  /*1ff50*/  IMAD.IADD R9, R10, 0x1, -R9 ;  /* 0x000000010a097824 */ /* 0x004fce00078e0a09 */
.L_x_6184:
[----:B------:R-:W-:Y:S01]  /*1ff60*/  ULDC.64 UR4, c[0x0][0x208] ;  /* 0x0000820000047ab9 */ /* 0x000fe20000000a00 */
[----:B-1----:R-:W1:Y:S01]  /*1ff70*/  LDC R3, c[0x0][0x448] ;  /* 0x00011200ff037b82 */ /* 0x002e620000000800 */
[----:B------:R-:W2:Y:S04]  /*1ff80*/  @P1 LDG.E R2, desc[UR4][R4.64] ;  /* 0x0000000404021981 */ /* 0x000ea8000c1e1900 */
[----:B------:R3:W2:Y:S01]  /*1ff90*/  @P1 LDG.E R11, desc[UR4][R4.64+0x4] ;  /* 0x00000404040b1981 */ /* 0x0006a2000c1e1900 */
[----:B-----5:R-:W-:Y:S01]  /*1ffa0*/  IMAD.IADD R9, R9, 0x1, -R13 ;  /* 0x0000000109097824 */ /* 0x020fe200078e0a0d */
[----:B------:R-:W-:Y:S01]  /*1ffb0*/  BSSY B0, `(.L_x_6185) ;  /* 0x0000037000007945 */ /* 0x000fe20003800000 */
[----:B------:R-:W-:Y:S02]  /*1ffc0*/  LOP3.LUT R20, R8, 0xff, RZ, 0xc0, !PT ;  /* 0x000000ff08147812 */ /* 0x000fe400078ec0ff */
[----:B---3--:R-:W-:-:S02]  /*1ffd0*/  SHF.R.U32.HI R4, RZ, 0x10, R8 ;  /* 0x00000010ff047819 */ /* 0x008fc40000011608 */
[----:B-1----:R-:W-:-:S13]  /*1ffe0*/  ISETP.NE.AND P0, PT, R3, 0x1, PT ;  /* 0x000000010300780c */ /* 0x002fda0003f05270 */
[----:B------:R-:W1:Y:S08]  /*1fff0*/  @P0 LDC R7, c[0x0][0x44c] ;  /* 0x00011300ff070b82 */ /* 0x000e700000000800 */
[----:B------:R-:W3:Y:S01]  /*20000*/  @P0 LDC R3, c[0x0][0x450] ;  /* 0x00011400ff030b82 */ /* 0x000ee20000000800 */
[----:B--2---:R-:W-:Y:S01]  /*20010*/  @P1 IMAD.IADD R6, R11, 0x1, -R2 ;  /* 0x000000010b061824 */ /* 0x004fe200078e0a02 */
[----:B------:R-:W-:-:S05]  /*20020*/  SHF.L.U32 R2, R25, 0x7, RZ ;  /* 0x0000000719027819 */ /* 0x000fca00000006ff */
[----:B------:R-:W-:-:S04]  /*20030*/  VIADD R2, R2, 0x7f ;  /* 0x0000007f02027836 */ /* 0x000fc80000000000 */
[----:B-1----:R-:W-:-:S05]  /*20040*/  @P0 IMAD.HI.U32 R10, R2, R7, RZ ;  /* 0x00000007020a0227 */ /* 0x002fca00078e00ff */
[----:B---3--:R-:W-:Y:S01]  /*20050*/  @P0 SHF.R.U32.HI R2, RZ, R3, R10 ;  /* 0x00000003ff020219 */ /* 0x008fe2000001160a */
[----:B------:R-:W-:-:S05]  /*20060*/  IMAD.IADD R3, R9, 0x1, R6 ;  /* 0x0000000109037824 */ /* 0x000fca00078e0206 */
        /* <DEDUP_REMOVED lines=43> */
.L_x_6186:
[----:B------:R-:W-:Y:S05]  /*20320*/  BSYNC B0 ;  /* 0x0000000000007941 */ /* 0x000fea0003800000 */
.L_x_6185:
        /* <DEDUP_REMOVED lines=25> */
.L_x_6356:
[----:B--2---:R-:W-:Y:S02]  /*204c0*/  ISETP.NE.AND P0, PT, R14, RZ, PT ;  /* 0x000000ff0e00720c */ /* 0x004fe40003f05270 */
[----:B------:R-:W-:-:S11]  /*204d0*/  PLOP3.LUT P6, PT, PT, PT, PT, 0x8, 0x0 ;  /* 0x000000000000781c */ /* 0x000fd60003fce170 */
[----:B------:R-:W-:Y:S05]  /*204e0*/  @P0 BRA `(.L_x_6190) ;  /* 0x00000000000c0947 */ /* 0x000fea0003800000 */
[----:B------:R-:W-:-:S03]  /*204f0*/  UMOV UR4, 0xffffffff ;  /* 0xffffffff00047882 */ /* 0x000fc60000000000 */
[----:B------:R-:W-:Y:S05]  /*20500*/  BRA.DIV UR4, `(.L_x_6191) ;  /* 0x0000007604487947 */ /* 0x000fea000b800000 */
[----:B------:R-:W-:-:S13]  /*20510*/  ELECT P6, URZ, PT ;  /* 0x00000000003f782f */ /* 0x000fda00038c0000 */
.L_x_6190:
        /* <DEDUP_REMOVED lines=9> */
.L_x_6359:
[----:B------:R-:W-:Y:S05]  /*205b0*/  BSYNC B1 ;  /* 0x0000000000017941 */ /* 0x000fea0003800000 */
.L_x_6192:
        /* <DEDUP_REMOVED lines=10> */
.L_x_6360:
[----:B------:R-:W-:Y:S05]  /*20660*/  BSYNC B2 ;  /* 0x0000000000027941 */ /* 0x000fea0003800000 */
.L_x_6196:
        /* <DEDUP_REMOVED lines=9> */
.L_x_6199:
[----:B------:R-:W-:Y:S05]  /*20700*/  BSYNC B2 ;  /* 0x0000000000027941 */ /* 0x000fea0003800000 */
.L_x_6198:
        /* <DEDUP_REMOVED lines=12> */
.L_x_6200:
        /* <DEDUP_REMOVED lines=16> */
.L_x_6201:
        /* <DEDUP_REMOVED lines=16> */
.L_x_6202:
        /* <DEDUP_REMOVED lines=13> */
.L_x_6361:
[----:B------:R-:W-:Y:S05]  /*20aa0*/  BSYNC B2 ;  /* 0x0000000000027941 */ /* 0x000fea0003800000 */
.L_x_6203:
        /* <DEDUP_REMOVED lines=11> */
.L_x_6206:
[----:B------:R-:W-:Y:S05]  /*20b60*/  BSYNC B2 ;  /* 0x0000000000027941 */ /* 0x000fea0003800000 */
.L_x_6205:
[----:B------:R-:W-:Y:S01]  /*20b70*/  R2UR UR6, R14 ;  /* 0x000000000e0672ca */ /* 0x000fe200000e0000 */
[----:B------:R-:W-:Y:S01]  /*20b80*/  IMAD.MOV.U32 R8, RZ, RZ, RZ ;  /* 0x000000ffff087224 */ /* 0x000fe200078e00ff */
[----:B------:R-:W-:Y:S01]  /*20b90*/  R2UR UR7, R15 ;  /* 0x000000000f0772ca */ /* 0x000fe200000e0000 */
[----:B------:R-:W-:Y:S01]  /*20ba0*/  UIADD3 UR4, UP0, UR38, 0x670, URZ ;  /* 0x0000067026047890 */ /* 0x000fe2000ff1e03f */
[----:B------:R-:W-:Y:S01]  /*20bb0*/  PLOP3.LUT P0, PT, PT, PT, PT, 0x80, 0x0 ;  /* 0x000000000000781c */ /* 0x000fe20003f0f070 */
[----:B01----:R-:W-:Y:S01]  /*20bc0*/  VIADD R12, R12, 0x308b0 ;  /* 0x000308b00c0c7836 */ /* 0x003fe20000000000 */
[----:B------:R-:W-:Y:S01]  /*20bd0*/  R2UR UR10, R8 ;  /* 0x00000000080a72ca */ /* 0x000fe200000e0000 */
[----:B------:R-:W-:Y:S01]  /*20be0*/  VIADD R8, R10, 0x400 ;  /* 0x000004000a087836 */ /* 0x000fe20000000000 */
[----:B------:R-:W-:-:S13]  /*20bf0*/  UIADD3.X UR5, URZ, UR39, URZ, UP0, !UPT ;  /* 0x000000273f057290 */ /* 0x000fda00087fe43f */
.L_x_6207:
        /* <DEDUP_REMOVED lines=15> */
.L_x_6208:
        /* <DEDUP_REMOVED lines=15> */
.L_x_6209:
        /* <DEDUP_REMOVED lines=10> */
.L_x_6195:
[----:B------:R-:W-:Y:S05]  /*20e80*/  BSYNC B1 ;  /* 0x0000000000017941 */ /* 0x000fea0003800000 */
.L_x_6194:
        /* <DEDUP_REMOVED lines=9> */
.L_x_6226:
[----:B------:R-:W-:Y:S05]  /*20f20*/  YIELD ;  /* 0x0000000000007946 */ /* 0x000fea0003800000 */
[----:B------:R-:W-:Y:S04]  /*20f30*/  BSSY B1, `(.L_x_6210) ;  /* 0x000008b000017945 */ /* 0x000fe80003800000 */
[----:B------:R-:W-:Y:S05]  /*20f40*/  @!P6 BRA `(.L_x_6211) ;  /* 0x000000080024e947 */ /* 0x000fea0003800000 */
[----:B------:R-:W-:Y:S01]  /*20f50*/  LEA R11, R28, R16, 0x3 ;  /* 0x000000101c0b7211 */ /* 0x000fe200078e18ff */
[----:B------:R-:W0:Y:S01]  /*20f60*/  S2R R3, SR_TID.X ;  /* 0x0000000000037919 */ /* 0x000e220000002100 */
[----:B------:R-:W-:Y:S01]  /*20f70*/  SHF.L.U32 R10, R30, 0x1f, RZ ;  /* 0x0000001f1e0a7819 */ /* 0x000fe200000006ff */
[----:B------:R-:W-:Y:S03]  /*20f80*/  BSSY B2, `(.L_x_6212) ;  /* 0x0000005000027945 */ /* 0x000fe60003800000 */
[----:B------:R-:W2:Y:S01]  /*20f90*/  SYNCS.PHASECHK.TRANS64.TRYWAIT P1, [R11+URZ+0x308a0], R10 ;  /* 0x0308a00a0b0075a7 */ /* 0x000ea2000802017f */
[----:B0-----:R-:W-:-:S04]  /*20fa0*/  LOP3.LUT R3, R3, 0x7f, RZ, 0xc0, !PT ;  /* 0x0000007f03037812 */ /* 0x001fc800078ec0ff */
[----:B------:R-:W-:Y:S01]  /*20fb0*/  ISETP.NE.AND P2, PT, R3, RZ, PT ;  /* 0x000000ff0300720c */ /* 0x000fe20003f45270 */
[----:B--2---:R-:W-:-:S12]  /*20fc0*/  @!P1 BRA `(.L_x_6213) ;  /* 0x0000006800f49947 */ /* 0x004fd80003800000 */
.L_x_6362:
[----:B------:R-:W-:Y:S05]  /*20fd0*/  BSYNC B2 ;  /* 0x0000000000027941 */ /* 0x000fea0003800000 */
.L_x_6212:
[----:B------:R-:W-:Y:S04]  /*20fe0*/  BSSY B2, `(.L_x_6214) ;  /* 0x0000009000027945 */ /* 0x000fe80003800000 */
[----:B------:R-:W-:Y:S05]  /*20ff0*/  @P2 BRA `(.L_x_6215) ;  /* 0x00000000001c2947 */ /* 0x000fea0003800000 */
[----:B-1----:R-:W1:Y:S01]  /*21000*/  S2R R8, SR_TID.X ;  /* 0x0000000000087919 */ /* 0x002e620000002100 */
[----:B------:R-:W-:-:S04]  /*21010*/  IMAD.MOV.U32 R3, RZ, RZ, 0x9000 ;  /* 0x00009000ff037424 */ /* 0x000fc800078e00ff */
[----:B------:R2:W-:Y:S01]  /*21020*/  SYNCS.ARRIVE.TRANS64 RZ, [R11+URZ+0x30890], R3 ;  /* 0x030890030bff79a7 */ /* 0x0005e2000800003f */
[----:B-1----:R-:W-:-:S04]  /*21030*/  LOP3.LUT R8, R8, 0x1f, RZ, 0xc0, !PT ;  /* 0x0000001f08087812 */ /* 0x002fc800078ec0ff */
[----:B------:R-:W-:-:S13]  /*21040*/  ISETP.NE.AND P1, PT, R8, RZ, PT ;  /* 0x000000ff0800720c */ /* 0x000fda0003f25270 */
[----:B--2---:R-:W-:Y:S05]  /*21050*/  @!P1 BRA `(.L_x_6215) ;  /* 0x0000000000049947 */ /* 0x004fea0003800000 */
[----:B------:R-:W-:Y:S01]  /*21060*/  BPT.TRAP 0x1 ;  /* 0x000000040000795c */ /* 0x000fe20000300000 */
.L_x_6215:
[----:B------:R-:W-:Y:S05]  /*21070*/  BSYNC B2 ;  /* 0x0000000000027941 */ /* 0x000fea0003800000 */
.L_x_6214:
[----:B------:R-:W-:Y:S01]  /*21080*/  IMAD.MOV.U32 R21, RZ, RZ, RZ ;  /* 0x000000ffff157224 */ /* 0x000fe200078e00ff */
[----:B------:R-:W-:Y:S01]  /*21090*/  UIADD3 UR4, UP0, UR38, 0x570, URZ ;  /* 0x0000057026047890 */ /* 0x000fe2000ff1e03f */
[----:B------:R-:W-:Y:S01]  /*210a0*/  IMAD R9, R28, 0x9000, R16 ;  /* 0x000090001c097824 */ /* 0x000fe200078e0210 */
[----:B------:R-:W-:Y:S01]  /*210b0*/  PLOP3.LUT P1, PT, PT, PT, PT, 0x80, 0x0 ;  /* 0x000000000000781c */ /* 0x000fe20003f2f070 */
[----:B-1----:R-:W-:Y:S01]  /*210c0*/  IMAD R8, R12, 0x60, R0 ;  /* 0x000000600c087824 */ /* 0x002fe200078e0200 */
[----:B------:R-:W-:Y:S01]  /*210d0*/  R2UR UR10, R21 ;  /* 0x00000000150a72ca */ /* 0x000fe200000e0000 */
[----:B------:R-:W-:Y:S01]  /*210e0*/  VIADD R3, R11, 0x30890 ;  /* 0x000308900b037836 */ /* 0x000fe20000000000 */
[----:B------:R-:W-:Y:S01]  /*210f0*/  IADD3 R13, R9, 0x1e400, RZ ;  /* 0x0001e400090d7810 */ /* 0x000fe20007ffe0ff */
[----:B------:R-:W-:Y:S01]  /*21100*/  UIADD3.X UR5, URZ, UR39, URZ, UP0, !UPT ;  /* 0x000000273f057290 */ /* 0x000fe200087fe43f */
[----:B------:R-:W-:Y:S01]  /*21110*/  UMOV UR6, 0x0 ;  /* 0x0000000000067882 */ /* 0x000fe20000000000 */
[----:B------:R-:W-:-:S10]  /*21120*/  UMOV UR7, 0x12f00000 ;  /* 0x12f0000000077882 */ /* 0x000fd40000000000 */
.L_x_6216:
        /* <DEDUP_REMOVED lines=12> */
[----:B------:R-:W-:Y:S01]  /*211f0*/  UMOV UR6, 0x0 ;  /* 0x0000000000067882 */ /* 0x000fe20000000000 */
[----:B------:R-:W-:Y:S02]  /*21200*/  UMOV UR7, 0x12f00000 ;  /* 0x12f0000000077882 */ /* 0x000fe40000000000 */
[----:B------:R-:W-:Y:S01]  /*21210*/  R2UR UR10, R13 ;  /* 0x000000000d0a72ca */ /* 0x000fe200000e0000 */
[----:B------:R-:W-:-:S14]  /*21220*/  VIADD R13, R9, 0x21400 ;  /* 0x00021400090d7836 */ /* 0x000fdc0000000000 */
.L_x_6217:
        /* <DEDUP_REMOVED lines=13> */
[----:B------:R-:W-:Y:S01]  /*21300*/  IADD3 R13, R9, 0x24400, RZ ;  /* 0x00024400090d7810 */ /* 0x000fe20007ffe0ff */
[----:B------:R-:W-:Y:S01]  /*21310*/  UMOV UR7, 0x12f00000 ;  /* 0x12f0000000077882 */ /* 0x000fe20000000000 */
[----:B------:R-:W-:-:S15]  /*21320*/  R2UR UR10, R22 ;  /* 0x00000000160a72ca */ /* 0x000fde00000e0000 */
.L_x_6218:
        /* <DEDUP_REMOVED lines=13> */
.L_x_6363:
[----:B------:R-:W-:Y:S05]  /*21400*/  BSYNC B2 ;  /* 0x0000000000027941 */ /* 0x000fea0003800000 */
.L_x_6219:
        /* <DEDUP_REMOVED lines=11> */
.L_x_6222:
[----:B------:R-:W-:Y:S05]  /*214c0*/  BSYNC B2 ;  /* 0x0000000000027941 */ /* 0x000fea0003800000 */
.L_x_6221:
[----:B------:R-:W-:Y:S01]  /*214d0*/  R2UR UR10, R21 ;  /* 0x00000000150a72ca */ /* 0x000fe200000e0000 */
[----:B------:R-:W-:Y:S01]  /*214e0*/  UIADD3 UR4, UP0, UR38, 0x670, URZ ;  /* 0x0000067026047890 */ /* 0x000fe2000ff1e03f */
[----:B------:R-:W-:Y:S01]  /*214f0*/  R2UR UR6, R14 ;  /* 0x000000000e0672ca */ /* 0x000fe200000e0000 */
[----:B------:R-:W-:Y:S01]  /*21500*/  VIADD R3, R9, 0x400 ;  /* 0x0000040009037836 */ /* 0x000fe20000000000 */
[----:B------:R-:W-:Y:S01]  /*21510*/  R2UR UR7, R15 ;  /* 0x000000000f0772ca */ /* 0x000fe200000e0000 */
[----:B------:R-:W-:Y:S01]  /*21520*/  UIADD3.X UR5, URZ, UR39, URZ, UP0, !UPT ;  /* 0x000000273f057290 */ /* 0x000fe200087fe43f */
[----:B------:R-:W-:Y:S02]  /*21530*/  PLOP3.LUT P1, PT, PT, PT, PT, 0x80, 0x0 ;  /* 0x000000000000781c */ /* 0x000fe40003f2f070 */
[----:B01----:R-:W-:-:S11]  /*21540*/  IADD3 R11, R11, 0x308b0, RZ ;  /* 0x000308b00b0b7810 */ /* 0x003fd60007ffe0ff */
.L_x_6223:
        /* <DEDUP_REMOVED lines=16> */
.L_x_6224:
        /* <DEDUP_REMOVED lines=15> */
.L_x_6225:
        /* <DEDUP_REMOVED lines=10> */
.L_x_6211:
[----:B------:R-:W-:Y:S05]  /*217e0*/  BSYNC B1 ;  /* 0x0000000000017941 */ /* 0x000fea0003800000 */
.L_x_6210:
        /* <DEDUP_REMOVED lines=8> */
.L_x_6188:
[----:B------:R-:W-:Y:S05]  /*21870*/  BSYNC B0 ;  /* 0x0000000000007941 */ /* 0x000fea0003800000 */
.L_x_6187:
        /* <DEDUP_REMOVED lines=11> */
[----:B----4-:R-:W-:Y:S02]  /*21930*/  @P1 SHF.R.U32.HI R2, RZ, R3, R0 ;  /* 0x00000003ff021219 */ /* 0x010fe40000011600 */
[----:B------:R-:W-:-:S03]  /*21940*/  MOV R0, RZ ;  /* 0x000000ff00007202 */ /* 0x000fc60000000f00 */
[----:B------:R-:W-:-:S04]  /*21950*/  IMAD.IADD R2, R7, 0x1, R2 ;  /* 0x0000000107027824 */ /* 0x000fc800078e0202 */
[----:B------:R-:W-:-:S05]  /*21960*/  IMAD.HI R2, R2, 0x2aaaaaab, RZ ;  /* 0x2aaaaaab02027827 */ /* 0x000fca00078e02ff */
[----:B------:R-:W-:-:S04]  /*21970*/  SHF.R.U32.HI R3, RZ, 0x1f, R2 ;  /* 0x0000001fff037819 */ /* 0x000fc80000011602 */
[----:B------:R-:W-:-:S04]  /*21980*/  LEA.HI.SX32 R2, R2, R3, 0x1c ;  /* 0x0000000302027211 */ /* 0x000fc800078fe2ff */
[----:B------:R-:W-:-:S04]  /*21990*/  VIMNMX R5, R5, R2, PT ;  /* 0x0000000205057248 */ /* 0x000fc80003fe0100 */
[----:B------:R-:W-:-:S13]  /*219a0*/  ISETP.GE.AND P1, PT, R5, 0x1, PT ;  /* 0x000000010500780c */ /* 0x000fda0003f26270 */
[----:B---3--:R-:W-:Y:S05]  /*219b0*/  @!P1 BRA `(.L_x_6228) ;  /* 0x0000000000689947 */ /* 0x008fea0003800000 */
[----:B------:R-:W-:Y:S01]  /*219c0*/  IABS R0, R4 ;  /* 0x0000000400007213 */ /* 0x000fe20000000000 */
[----:B------:R-:W-:-:S03]  /*219d0*/  IMAD.MOV.U32 R2, RZ, RZ, RZ ;  /* 0x000000ffff027224 */ /* 0x000fc600078e00ff */
[----:B-1----:R-:W1:Y:S08]  /*219e0*/  I2F.RP R8, R0 ;  /* 0x0000000000087306 */ /* 0x002e700000209400 */
[----:B-1----:R-:W1:Y:S02]  /*219f0*/  MUFU.RCP R8, R8 ;  /* 0x0000000800087308 */ /* 0x002e640000001000 */
[----:B-1----:R-:W-:-:S06]  /*21a00*/  VIADD R9, R8, 0xffffffe ;  /* 0x0ffffffe08097836 */ /* 0x002fcc0000000000 */
[----:B------:R-:W1:Y:S02]  /*21a10*/  F2I.FTZ.U32.TRUNC.NTZ R3, R9 ;  /* 0x0000000900037305 */ /* 0x000e64000021f000 */
[----:B-1----:R-:W-:-:S04]  /*21a20*/  IMAD.MOV R7, RZ, RZ, -R3 ;  /* 0x000000ffff077224 */ /* 0x002fc800078e0a03 */
[----:B------:R-:W-:-:S04]  /*21a30*/  IMAD R7, R7, R0, RZ ;  /* 0x0000000007077224 */ /* 0x000fc800078e02ff */
[----:B------:R-:W-:Y:S01]  /*21a40*/  IMAD.HI.U32 R6, R3, R7, R2 ;  /* 0x0000000703067227 */ /* 0x000fe200078e0002 */
[----:B------:R-:W-:Y:S02]  /*21a50*/  IADD3 R3, R4, -0x1, R5 ;  /* 0xffffffff04037810 */ /* 0x000fe40007ffe005 */
[-C--:B------:R-:W-:Y:S02]  /*21a60*/  IABS R7, R4.reuse ;  /* 0x0000000400077213 */ /* 0x080fe40000000000 */
[----:B------:R-:W-:Y:S02]  /*21a70*/  IABS R2, R3 ;  /* 0x0000000300027213 */ /* 0x000fe40000000000 */
[----:B------:R-:W-:Y:S02]  /*21a80*/  IADD3 R7, RZ, -R7, RZ ;  /* 0x80000007ff077210 */ /* 0x000fe40007ffe0ff */
[----:B------:R-:W-:Y:S01]  /*21a90*/  LOP3.LUT R3, R3, R4, RZ, 0x3c, !PT ;  /* 0x0000000403037212 */ /* 0x000fe200078e3cff */
[----:B------:R-:W-:-:S03]  /*21aa0*/  IMAD.HI.U32 R6, R6, R2, RZ ;  /* 0x0000000206067227 */ /* 0x000fc600078e00ff */
[----:B------:R-:W-:Y:S01]  /*21ab0*/  ISETP.GE.AND P2, PT, R3, RZ, PT ;  /* 0x000000ff0300720c */ /* 0x000fe20003f46270 */
        /* <DEDUP_REMOVED lines=10> */
.L_x_6228:
[----:B------:R-:W-:Y:S05]  /*21b60*/  BSYNC B0 ;  /* 0x0000000000007941 */ /* 0x000fea0003800000 */
.L_x_6227:
        /* <DEDUP_REMOVED lines=25> */
.L_x_6230:
        /* <DEDUP_REMOVED lines=10> */
[----:B------:R-:W2:Y:S01]  /*21da0*/  LDC.64 R2, c[0x4][R2] ;  /* 0x0100000002027b82 */ /* 0x000ea20000000a00 */
[----:B------:R-:W-:Y:S01]  /*21db0*/  IMAD.U32 R6, RZ, RZ, UR8 ;  /* 0x00000008ff067e24 */ /* 0x000fe2000f8e00ff */
[----:B------:R-:W-:Y:S01]  /*21dc0*/  MOV R11, UR5 ;  /* 0x00000005000b7c02 */ /* 0x000fe20008000f00 */
[----:B------:R-:W-:Y:S02]  /*21dd0*/  IMAD.U32 R7, RZ, RZ, UR9 ;  /* 0x00000009ff077e24 */ /* 0x000fe4000f8e00ff */
[----:B------:R-:W-:-:S02]  /*21de0*/  IMAD.U32 R10, RZ, RZ, UR4 ;  /* 0x00000004ff0a7e24 */ /* 0x000fc4000f8e00ff */
[----:B-1----:R-:W-:Y:S02]  /*21df0*/  IMAD.MOV.U32 R8, RZ, RZ, 0x70 ;  /* 0x00000070ff087424 */ /* 0x002fe400078e00ff */
[----:B0-----:R-:W-:Y:S02]  /*21e00*/  IMAD.MOV.U32 R12, RZ, RZ, 0x1 ;  /* 0x00000001ff0c7424 */ /* 0x001fe400078e00ff */
[----:B------:R-:W-:-:S07]  /*21e10*/  IMAD.MOV.U32 R13, RZ, RZ, RZ ;  /* 0x000000ffff0d7224 */ /* 0x000fce00078e00ff */
[----:B------:R-:W-:-:S07]  /*21e20*/  LEPC R20, `(.L_x_6233) ;  /* 0x000000001014794e */ /* 0x000fce0000000000 */
[----:B--2---:R-:W-:Y:S05]  /*21e30*/  CALL.ABS.NOINC R2 ;  /* 0x0000000002007343 */ /* 0x004fea0003c00000 */
.L_x_6233:
[----:B------:R-:W-:Y:S05]  /*21e40*/  BSYNC B6 ;  /* 0x0000000000067941 */ /* 0x000fea0003800000 */
.L_x_6232:
        /* <DEDUP_REMOVED lines=12> */
[----:B0-----:R-:W-:Y:S01]  /*21f10*/  MOV R12, 0x1 ;  /* 0x00000001000c7802 */ /* 0x001fe20000000f00 */
[----:B------:R-:W-:Y:S02]  /*21f20*/  IMAD.U32 R6, RZ, RZ, UR8 ;  /* 0x00000008ff067e24 */ /* 0x000fe4000f8e00ff */
[----:B------:R-:W-:-:S02]  /*21f30*/  IMAD.U32 R10, RZ, RZ, UR4 ;  /* 0x00000004ff0a7e24 */ /* 0x000fc4000f8e00ff */
[----:B------:R-:W-:Y:S02]  /*21f40*/  IMAD.U32 R11, RZ, RZ, UR5 ;  /* 0x00000005ff0b7e24 */ /* 0x000fe4000f8e00ff */
[----:B-1----:R-:W-:Y:S02]  /*21f50*/  IMAD.MOV.U32 R8, RZ, RZ, 0x70 ;  /* 0x00000070ff087424 */ /* 0x002fe400078e00ff */
[----:B--2---:R-:W-:-:S07]  /*21f60*/  IMAD.MOV.U32 R13, RZ, RZ, RZ ;  /* 0x000000ffff0d7224 */ /* 0x004fce00078e00ff */
[----:B------:R-:W-:-:S07]  /*21f70*/  LEPC R20, `(.L_x_6236) ;  /* 0x000000001014794e */ /* 0x000fce0000000000 */
[----:B---3--:R-:W-:Y:S05]  /*21f80*/  CALL.ABS.NOINC R2 ;  /* 0x0000000002007343 */ /* 0x008fea0003c00000 */
.L_x_6236:
[----:B------:R0:W1:Y:S01]  /*21f90*/  LDC.64 R2, c[0x4][R22] ;  /* 0x0100000016027b82 */ /* 0x0000620000000a00 */
[----:B------:R-:W-:Y:S01]  /*21fa0*/  ULDC.64 UR4, c[0x4][0x138] ;  /* 0x01004e0000047ab9 */ /* 0x000fe20000000a00 */
[----:B------:R-:W-:Y:S01]  /*21fb0*/  ULDC.64 UR6, c[0x4][0x140] ;  /* 0x0100500000067ab9 */ /* 0x000fe20000000a00 */
[----:B------:R-:W-:Y:S01]  /*21fc0*/  ULDC.64 UR8, c[0x4][0x80] ;  /* 0x0100200000087ab9 */ /* 0x000fe20000000a00 */
[----:B------:R-:W-:Y:S01]  /*21fd0*/  IMAD.U32 R4, RZ, RZ, UR4 ;  /* 0x00000004ff047e24 */ /* 0x000fe2000f8e00ff */
[----:B------:R-:W-:Y:S01]  /*21fe0*/  MOV R6, UR6 ;  /* 0x0000000600067c02 */ /* 0x000fe20008000f00 */
        /* <DEDUP_REMOVED lines=9> */
.L_x_6235:
[----:B------:R-:W-:Y:S05]  /*22080*/  BSYNC B6 ;  /* 0x0000000000067941 */ /* 0x000fea0003800000 */
.L_x_6234:
[----:B------:R-:W2:Y:S01]  /*22090*/  LDL R22, [R1+0x1c] ;  /* 0x00001c0001167983 */ /* 0x000ea20000100800 */
[----:B------:R-:W-:-:S03]  /*220a0*/  ULDC.64 UR4, c[0x0][0x9f8] ;  /* 0x00027e0000047ab9 */ /* 0x000fc60000000a00 */
[----:B------:R-:W3:Y:S01]  /*220b0*/  LDL R7, [R1+0x4] ;  /* 0x0000040001077983 */ /* 0x000ee20000100800 */
[----:B------:R-:W-:-:S03]  /*220c0*/  ISETP.NE.U32.AND P0, PT, RZ, UR4, PT ;  /* 0x00000004ff007c0c */ /* 0x000fc6000bf05070 */
[----:B------:R-:W4:Y:S01]  /*220d0*/  LDL R21, [R1+0xc] ;  /* 0x00000c0001157983 */ /* 0x000f220000100800 */
[----:B------:R-:W-:Y:S01]  /*220e0*/  ISETP.NE.AND.EX P0, PT, RZ, UR5, PT, P0 ;  /* 0x00000005ff007c0c */ /* 0x000fe2000bf05300 */
[----:B------:R-:W-:Y:S01]  /*220f0*/  ULDC.64 UR6, c[0x0][0x208] ;  /* 0x0000820000067ab9 */ /* 0x000fe20000000a00 */
[----:B------:R-:W0:Y:S01]  /*22100*/  LDC R0, c[0x0][0x430] ;  /* 0x00010c00ff007b82 */ /* 0x000e220000000800 */
[----:B------:R-:W1:Y:S10]  /*22110*/  S2R R20, SR_TID.X ;  /* 0x0000000000147919 */ /* 0x000e740000002100 */
[----:B------:R-:W-:Y:S01]  /*22120*/  @P0 IADD3 R2, P1, R17, UR4, RZ ;  /* 0x0000000411020c10 */ /* 0x000fe2000ff3e0ff */
[----:B------:R-:W-:-:S03]  /*22130*/  ULDC UR4, c[0x0][0x2f4] ;  /* 0x0000bd0000047ab9 */ /* 0x000fc60000000800 */
[----:B------:R-:W-:-:S05]  /*22140*/  @P0 IADD3.X R3, R18, UR5, RZ, P1, !PT ;  /* 0x0000000512030c10 */ /* 0x000fca0008ffe4ff */
[----:B------:R4:W4:Y:S01]  /*22150*/  @P0 LDG.E R32, desc[UR6][R2.64] ;  /* 0x0000000602200981 */ /* 0x000922000c1e1900 */
[----:B-1----:R-:W-:-:S04]  /*22160*/  LOP3.LUT R20, R20, 0x7f, RZ, 0xc0, !PT ;  /* 0x0000007f14147812 */ /* 0x002fc800078ec0ff */
[----:B------:R-:W-:Y:S02]  /*22170*/  SHF.R.U32.HI R4, RZ, 0x3, R20 ;  /* 0x00000003ff047819 */ /* 0x000fe40000011614 */
[----:B------:R-:W1:Y:S01]  /*22180*/  S2R R20, SR_TID.X ;  /* 0x0000000000147919 */ /* 0x000e620000002100 */
[----:B0-----:R-:W-:-:S13]  /*22190*/  ISETP.NE.AND P1, PT, R0, 0x1, PT ;  /* 0x000000010000780c */ /* 0x001fda0003f25270 */
[----:B------:R-:W0:Y:S01]  /*221a0*/  @P1 LDC R6, c[0x0][0x438] ;  /* 0x00010e00ff061b82 */ /* 0x000e220000000800 */
[----:B-1----:R-:W-:-:S05]  /*221b0*/  IMAD.SHL.U32 R20, R20, 0x10, RZ ;  /* 0x0000001014147824 */ /* 0x002fca00078e00ff */
[----:B------:R-:W-:Y:S02]  /*221c0*/  LOP3.LUT R20, R4, 0x70, R20, 0xf8, !PT ;  /* 0x0000007004147812 */ /* 0x000fe400078ef814 */
[----:B------:R-:W1:Y:S01]  /*221d0*/  @P1 LDC R4, c[0x0][0x434] ;  /* 0x00010d00ff041b82 */ /* 0x000e620000000800 */
[----:B------:R-:W-:Y:S02]  /*221e0*/  LOP3.LUT R19, R19, 0xfffffff7, RZ, 0xc0, !PT ;  /* 0xfffffff713137812 */ /* 0x000fe400078ec0ff */
[----:B------:R-:W-:Y:S01]  /*221f0*/  ISETP.GE.AND P3, PT, R33, UR4, PT ;  /* 0x0000000421007c0c */ /* 0x000fe2000bf66270 */
[----:B------:R-:W-:Y:S01]  /*22200*/  UMOV UR5, 0xffffffff ;  /* 0xffffffff00057882 */ /* 0x000fe20000000000 */
[----:B--2---:R-:W-:-:S05]  /*22210*/  IADD3 R22, R22, -0x1, RZ ;  /* 0xffffffff16167810 */ /* 0x004fca0007ffe0ff */
[----:B------:R-:W-:-:S05]  /*22220*/  IMAD R5, R22, 0x60, R20 ;  /* 0x0000006016057824 */ /* 0x000fca00078e0214 */
[----:B---3--:R-:W-:-:S04]  /*22230*/  ISETP.GE.AND P0, PT, R5, R7, PT ;  /* 0x000000070500720c */ /* 0x008fc80003f06270 */
[----:B------:R-:W-:Y:S01]  /*22240*/  ISETP.GT.U32.OR P0, PT, R20, 0x5f, P0 ;  /* 0x0000005f1400780c */ /* 0x000fe20000704470 */
[----:B----4-:R-:W-:-:S04]  /*22250*/  IMAD.IADD R5, R5, 0x1, R21 ;  /* 0x0000000105057824 */ /* 0x010fc800078e0215 */
[----:B-1----:R-:W-:-:S08]  /*22260*/  @P1 IMAD.HI.U32 R7, R5, R4, RZ ;  /* 0x0000000405071227 */ /* 0x002fd000078e00ff */
[----:B------:R-:W1:Y:S01]  /*22270*/  @!P0 LDC.64 R2, c[0x0][0x428] ;  /* 0x00010a00ff028b82 */ /* 0x000e620000000a00 */
[----:B------:R-:W-:Y:S01]  /*22280*/  IMAD.MOV.U32 R4, RZ, RZ, R5 ;  /* 0x000000ffff047224 */ /* 0x000fe200078e0005 */
[----:B0-----:R-:W-:Y:S02]  /*22290*/  @P1 SHF.R.U32.HI R4, RZ, R6, R7 ;  /* 0x00000006ff041219 */ /* 0x001fe40000011607 */
[----:B------:R-:W-:-:S03]  /*222a0*/  SHF.R.S32.HI R8, RZ, 0x1f, R32 ;  /* 0x0000001fff087819 */ /* 0x000fc60000011420 */
[----:B------:R-:W-:-:S04]  /*222b0*/  IMAD.MOV R6, RZ, RZ, -R4 ;  /* 0x000000ffff067224 */ /* 0x000fc800078e0a04 */
[----:B------:R-:W-:Y:S01]  /*222c0*/  IMAD R0, R0, R6, R5 ;  /* 0x0000000600007224 */ /* 0x000fe200078e0205 */
[--C-:B------:R-:W-:Y:S01]  /*222d0*/  @!P0 SHF.R.S32.HI R5, RZ, 0x1f, R4.reuse ;  /* 0x0000001fff058819 */ /* 0x100fe20000011404 */
[-C--:B-1----:R-:W-:Y:S02]  /*222e0*/  @!P0 IMAD R6, R8, R2.reuse, RZ ;  /* 0x0000000208068224 */ /* 0x082fe400078e02ff */
        /* <DEDUP_REMOVED lines=11> */
[----:B------:R-:W-:-:S04]  /*223a0*/  @P0 LOP3.LUT R19, R19, 0x8, RZ, 0xfc, !PT ;  /* 0x0000000813130812 */ /* 0x000fc800078efcff */
[----:B------:R-:W-:-:S04]  /*223b0*/  LOP3.LUT R19, R19, 0xffffffef, RZ, 0xc0, !PT ;  /* 0xffffffef13137812 */ /* 0x000fc800078ec0ff */
[----:B------:R-:W-:Y:S01]  /*223c0*/  @P2 LOP3.LUT R19, R19, 0x10, RZ, 0xfc, !PT ;  /* 0x0000001013132812 */ /* 0x000fe200078efcff */
[----:B------:R0:W-:Y:S03]  /*223d0*/  STL [R1+0x10], R8 ;  /* 0x0000100801007387 */ /* 0x0001e60000100800 */
[----:B------:R-:W-:Y:S02]  /*223e0*/  LOP3.LUT R19, R19, 0xfffffffb, RZ, 0xc0, !PT ;  /* 0xfffffffb13137812 */ /* 0x000fe400078ec0ff */
[----:B------:R-:W-:Y:S02]  /*223f0*/  ISETP.GE.AND P1, PT, R36, UR4, PT ;  /* 0x0000000424007c0c */ /* 0x000fe4000bf26270 */
[----:B------:R-:W-:Y:S02]  /*22400*/  @P3 LOP3.LUT R19, R19, 0x4, RZ, 0xfc, !PT ;  /* 0x0000000413133812 */ /* 0x000fe400078efcff */
[----:B------:R-:W-:-:S02]  /*22410*/  ISETP.GE.AND P0, PT, R34, UR4, PT ;  /* 0x0000000422007c0c */ /* 0x000fc4000bf06270 */
[----:B------:R-:W-:-:S04]  /*22420*/  LOP3.LUT R19, R19, 0xfffffffe, RZ, 0xc0, !PT ;  /* 0xfffffffe13137812 */ /* 0x000fc800078ec0ff */
[----:B------:R-:W-:-:S04]  /*22430*/  LOP3.LUT R19, R19, 0xfffffffd, RZ, 0xc0, !PT ;  /* 0xfffffffd13137812 */ /* 0x000fc800078ec0ff */
[----:B------:R-:W-:-:S04]  /*22440*/  @P1 LOP3.LUT R19, R19, 0x2, RZ, 0xfc, !PT ;  /* 0x0000000213131812 */ /* 0x000fc800078efcff */
[----:B------:R-:W-:Y:S01]  /*22450*/  @P0 LOP3.LUT R19, R19, 0x1, RZ, 0xfc, !PT ;  /* 0x0000000113130812 */ /* 0x000fe200078efcff */
[----:B0-----:R-:W-:Y:S06]  /*22460*/  BRA.DIV UR5, `(.L_x_6237) ;  /* 0x0000005605f47947 */ /* 0x001fec000b800000 */
.L_x_6366:
[----:B------:R-:W-:Y:S05]  /*22470*/  @!P2 BRA `(.L_x_6238) ;  /* 0x000000000004a947 */ /* 0x000fea0003800000 */
[----:B------:R-:W-:Y:S01]  /*22480*/  BPT.TRAP 0x1 ;  /* 0x000000040000795c */ /* 0x000fe20000300000 */
.L_x_6238:
        /* <DEDUP_REMOVED lines=23> */
.L_x_6367:
[----:B------:R-:W-:Y:S05]  /*22600*/  BSYNC B0 ;  /* 0x0000000000007941 */ /* 0x000fea0003800000 */
.L_x_6239:
[----:B------:R-:W2:Y:S01]  /*22610*/  LDL R9, [R1+0x4] ;  /* 0x0000040001097983 */ /* 0x000ea20000100800 */
        /* <DEDUP_REMOVED lines=29> */
[----:B------:R-:W-:Y:S01]  /*227f0*/  @P0 IMAD R8, R5, 0x2, R16 ;  /* 0x0000000205080824 */ /* 0x000fe200078e0210 */
[----:B------:R-:W-:Y:S02]  /*22800*/  ULDC.64 UR4, c[0x0][0x208] ;  /* 0x0000820000047ab9 */ /* 0x000fe40000000a00 */
        /* <DEDUP_REMOVED lines=60> */
.L_x_6381:
[----:B------:R-:W-:Y:S01]  /*22bd0*/  ISETP.GE.AND P0, PT, R6, 0x51, PT ;  /* 0x000000510600780c */ /* 0x000fe20003f06270 */
[----:B------:R-:W-:-:S12]  /*22be0*/  ULDC.64 UR4, c[0x0][0x208] ;  /* 0x0000820000047ab9 */ /* 0x000fd80000000a00 */
[----:B-1----:R-:W-:Y:S02]  /*22bf0*/  @P0 LEA R2, P1, R33, R2, 0x1 ;  /* 0x0000000221020211 */ /* 0x002fe400078208ff */
[----:B------:R-:W-:-:S03]  /*22c00*/  @P0 LEA R5, R5, R16, 0x1 ;  /* 0x0000001005050211 */ /* 0x000fc600078e08ff */
        /* <DEDUP_REMOVED lines=9> */
.L_x_6242:
        /* <DEDUP_REMOVED lines=11> */
.L_x_6243:
        /* <DEDUP_REMOVED lines=8> */
[----:B------:R-:W-:-:S02]  /*22dd0*/  SHF.R.S32.HI R0, RZ, 0x1f, R35 ;  /* 0x0000001fff007819 */ /* 0x000fc40000011423 */
[----:B------:R-:W-:Y:S01]  /*22de0*/  ISETP.NE.AND.EX P0, PT, RZ, UR7, PT, P0 ;  /* 0x00000007ff007c0c */ /* 0x000fe2000bf05300 */
[----:B------:R-:W-:Y:S01]  /*22df0*/  VIADD R2, R16, 0x12400 ;  /* 0x0001240010027836 */ /* 0x000fe20000000000 */
[----:B------:R-:W-:Y:S01]  /*22e00*/  BSSY B6, `(.L_x_6244) ;  /* 0x000001a000067945 */ /* 0x000fe20003800000 */
[----:B------:R-:W-:Y:S01]  /*22e10*/  IMAD R0, R0, UR4, RZ ;  /* 0x0000000400007c24 */ /* 0x000fe2000f8e02ff */
[----:B------:R-:W-:-:S03]  /*22e20*/  SEL R31, R31, RZ, !P0 ;  /* 0x000000ff1f1f7207 */ /* 0x000fc60004000000 */
        /* <DEDUP_REMOVED lines=11> */
[----:B0-----:R-:W-:Y:S01]  /*22ee0*/  MOV R4, UR4 ;  /* 0x0000000400047c02 */ /* 0x001fe20008000f00 */
[----:B------:R-:W-:Y:S01]  /*22ef0*/  IMAD.U32 R5, RZ, RZ, UR5 ;  /* 0x00000005ff057e24 */ /* 0x000fe2000f8e00ff */
[----:B------:R-:W0:Y:S01]  /*22f00*/  LDC.64 R2, c[0x4][R2] ;  /* 0x0100000002027b82 */ /* 0x000e220000000a00 */
[----:B------:R-:W-:Y:S01]  /*22f10*/  IMAD.U32 R6, RZ, RZ, UR6 ;  /* 0x00000006ff067e24 */ /* 0x000fe2000f8e00ff */
[----:B------:R-:W-:Y:S01]  /*22f20*/  MOV R10, UR8 ;  /* 0x00000008000a7c02 */ /* 0x000fe20008000f00 */
[----:B-1----:R-:W-:Y:S01]  /*22f30*/  IMAD.U32 R7, RZ, RZ, UR7 ;  /* 0x00000007ff077e24 */ /* 0x002fe2000f8e00ff */
[----:B------:R-:W-:Y:S01]  /*22f40*/  MOV R13, RZ ;  /* 0x000000ff000d7202 */ /* 0x000fe20000000f00 */
[----:B------:R-:W-:-:S02]  /*22f50*/  IMAD.U32 R11, RZ, RZ, UR9 ;  /* 0x00000009ff0b7e24 */ /* 0x000fc4000f8e00ff */
[----:B------:R-:W-:Y:S02]  /*22f60*/  IMAD.MOV.U32 R8, RZ, RZ, 0x70 ;  /* 0x00000070ff087424 */ /* 0x000fe400078e00ff */
[----:B------:R-:W-:-:S07]  /*22f70*/  IMAD.MOV.U32 R12, RZ, RZ, 0x1 ;  /* 0x00000001ff0c7424 */ /* 0x000fce00078e00ff */
[----:B------:R-:W-:-:S07]  /*22f80*/  LEPC R20, `(.L_x_6245) ;  /* 0x000000001014794e */ /* 0x000fce0000000000 */
[----:B0-----:R-:W-:Y:S05]  /*22f90*/  CALL.ABS.NOINC R2 ;  /* 0x0000000002007343 */ /* 0x001fea0003c00000 */
.L_x_6245:
[----:B------:R-:W-:Y:S05]  /*22fa0*/  BSYNC B6 ;  /* 0x0000000000067941 */ /* 0x000fea0003800000 */
.L_x_6244:
[----:B------:R-:W2:Y:S01]  /*22fb0*/  LDL.LU R20, [R1+0x2c] ;  /* 0x00002c0001147983 */ /* 0x000ea20000300800 */
[----:B------:R-:W-:Y:S01]  /*22fc0*/  ULDC.64 UR4, c[0x0][0x2d8] ;  /* 0x0000b60000047ab9 */ /* 0x000fe20000000a00 */
[----:B-1----:R-:W1:Y:S02]  /*22fd0*/  LDC R7, c[0x0][0x448] ;  /* 0x00011200ff077b82 */ /* 0x002e640000000800 */
[----:B0-----:R-:W3:Y:S04]  /*22fe0*/  LDL.LU.64 R2, [R1+0x20] ;  /* 0x0000200001027983 */ /* 0x001ee80000300a00 */
[----:B------:R0:W5:Y:S04]  /*22ff0*/  LDL R10, [R1+0x18] ;  /* 0x00001800010a7983 */ /* 0x0001680000100800 */
[----:B------:R0:W5:Y:S01]  /*23000*/  LDL R8, [R1] ;  /* 0x0000000001087983 */ /* 0x0001620000100800 */
[----:B-1----:R-:W-:-:S13]  /*23010*/  ISETP.NE.AND P0, PT, R7, 0x1, PT ;  /* 0x000000010700780c */ /* 0x002fda0003f05270 */
[----:B------:R-:W1:Y:S01]  /*23020*/  @P0 LDC R6, c[0x0][0x44c] ;  /* 0x00011300ff060b82 */ /* 0x000e620000000800 */
[----:B---3--:R-:W-:Y:S02]  /*23030*/  IMAD.MOV.U32 R3, RZ, RZ, R35 ;  /* 0x000000ffff037224 */ /* 0x008fe400078e0023 */
[----:B------:R-:W-:-:S04]  /*23040*/  IMAD.WIDE.U32 R2, R26, UR4, R2 ;  /* 0x000000041a027c25 */ /* 0x000fc8000f8e0002 */
[----:B------:R-:W-:Y:S01]  /*23050*/  IMAD R3, R26, UR5, R3 ;  /* 0x000000051a037c24 */ /* 0x000fe2000f8e0203 */
[----:B------:R-:W-:Y:S02]  /*23060*/  ULDC.64 UR4, c[0x0][0x2e0] ;  /* 0x0000b80000047ab9 */ /* 0x000fe40000000a00 */
[----:B--2---:R-:W-:Y:S02]  /*23070*/  IMAD R0, R20, UR4, RZ ;  /* 0x0000000414007c24 */ /* 0x004fe4000f8e02ff */
        /* <DEDUP_REMOVED lines=12> */
[----:B-1----:R-:W-:-:S04]  /*23140*/  @P0 IMAD.HI.U32 R6, R5, R6, RZ ;  /* 0x0000000605060227 */ /* 0x002fc800078e00ff */
[----:B------:R-:W-:Y:S01]  /*23150*/  IMAD.MOV.U32 R4, RZ, RZ, R5 ;  /* 0x000000ffff047224 */ /* 0x000fe200078e0005 */
[----:B---3--:R-:W-:Y:S01]  /*23160*/  @P0 SHF.R.U32.HI R4, RZ, R0, R6 ;  /* 0x00000000ff040219 */ /* 0x008fe20000011606 */
[----:B------:R-:W1:Y:S04]  /*23170*/  S2R R20, SR_TID.X ;  /* 0x0000000000147919 */ /* 0x000e680000002100 */
        /* <DEDUP_REMOVED lines=25> */
[----:B-----5:R-:W-:Y:S01]  /*23310*/  IMAD R5, R10, R7, RZ ;  /* 0x000000070a057224 */ /* 0x020fe200078e02ff */
[----:B------:R-:W-:Y:S01]  /*23320*/  ULDC.64 UR4, c[0x0][0x208] ;  /* 0x0000820000047ab9 */ /* 0x000fe20000000a00 */
[----:B------:R-:W-:Y:S01]  /*23330*/  IMAD R25, R25, 0x80, R9 ;  /* 0x0000008019197824 */ /* 0x000fe200078e0209 */
[----:B------:R-:W1:Y:S04]  /*23340*/  SHFL.IDX PT, R2, R4, RZ, 0x181f ;  /* 0x00181fff04027589 */ /* 0x000e6800000e0000 */
[C---:B------:R-:W-:Y:S02]  /*23350*/  ISETP.GE.AND P2, PT, R25.reuse, R5, PT ;  /* 0x000000051900720c */ /* 0x040fe40003f46270 */
[----:B------:R-:W-:-:S11]  /*23360*/  IADD3 R6, R25, 0x10, RZ ;  /* 0x0000001019067810 */ /* 0x000fd60007ffe0ff */
[----:B0-----:R-:W-:-:S05]  /*23370*/  @!P2 LEA R14, P4, R33, R14, 0x1 ;  /* 0x0000000e210ea211 */ /* 0x001fca00078808ff */
[----:B-1----:R-:W-:Y:S02]  /*23380*/  @!P2 IMAD.X R3, RZ, RZ, R2, P4 ;  /* 0x000000ffff03a224 */ /* 0x002fe400020e0602 */
[----:B------:R-:W-:Y:S02]  /*23390*/  @!P2 IMAD.MOV.U32 R2, RZ, RZ, R14 ;  /* 0x000000ffff02a224 */ /* 0x000fe400078e000e */
        /* <DEDUP_REMOVED lines=70> */
.L_x_6398:
[----:B-1----:R-:W-:Y:S01]  /*23800*/  IADD3 R0, R25, 0x70, RZ ;  /* 0x0000007019007810 */ /* 0x002fe20007ffe0ff */
[----:B------:R-:W-:Y:S03]  /*23810*/  BSSY B0, `(.L_x_6247) ;  /* 0x000000c000007945 */ /* 0x000fe60003800000 */
[----:B------:R-:W-:-:S13]  /*23820*/  ISETP.GE.AND P2, PT, R0, R5, PT ;  /* 0x000000050000720c */ /* 0x000fda0003f46270 */
[----:B------:R-:W-:Y:S05]  /*23830*/  @P2 BRA `(.L_x_6248) ;  /* 0x0000000000242947 */ /* 0x000fea0003800000 */
[----:B--2---:R-:W-:Y:S01]  /*23840*/  LEA R2, P2, R33, R14, 0x1 ;  /* 0x0000000e21027211 */ /* 0x004fe200078408ff */
[----:B------:R-:W-:-:S04]  /*23850*/  ULDC.64 UR4, c[0x0][0x208] ;  /* 0x0000820000047ab9 */ /* 0x000fc80000000a00 */
[----:B------:R-:W-:-:S05]  /*23860*/  IMAD.X R3, RZ, RZ, R4, P2 ;  /* 0x000000ffff037224 */ /* 0x000fca00010e0604 */
[----:B------:R-:W-:Y:S01]  /*23870*/  @!PT LDS RZ, [RZ] ;  /* 0x00000000fffff984 */ /* 0x000fe20000000800 */
[----:B------:R-:W-:Y:S01]  /*23880*/  @!PT LDS RZ, [RZ] ;  /* 0x00000000fffff984 */ /* 0x000fe20000000800 */
[----:B------:R-:W-:Y:S01]  /*23890*/  @!PT LDS RZ, [RZ] ;  /* 0x00000000fffff984 */ /* 0x000fe20000000800 */
[----:B------:R0:W-:Y:S04]  /*238a0*/  LDGSTS.E.BYPASS.LTC128B.128 [R8+0x15c00], desc[UR4][R2.64], !P3 ;  /* 0x15c0000002087fae */ /* 0x0001e8000d901d44 */
[----:B------:R0:W-:Y:S04]  /*238b0*/  LDGSTS.E.BYPASS.LTC128B.128 [R8+0x19c00], desc[UR4][R2.64+0x80], !P0 ;  /* 0x19c0008002087fae */ /* 0x0001e8000c101d44 */
[----:B------:R0:W-:Y:S02]  /*238c0*/  LDGSTS.E.BYPASS.LTC128B.128 [R8+0x1dc00], desc[UR4][R2.64+0x100], !P1 ;  /* 0x1dc0010002087fae */ /* 0x0001e4000c901d44 */
.L_x_6248:
[----:B------:R-:W-:Y:S05]  /*238d0*/  BSYNC B0 ;  /* 0x0000000000007941 */ /* 0x000fea0003800000 */
.L_x_6247:
[----:B------:R-:W-:Y:S01]  /*238e0*/  NOP ;  /* 0x0000000000007918 */ /* 0x000fe20000000000 */
[----:B------:R-:W-:-:S13]  /*238f0*/  PLOP3.LUT P0, PT, PT, PT, PT, 0x80, 0x0 ;  /* 0x000000000000781c */ /* 0x000fda0003f0f070 */
.L_x_6249:
        /* <DEDUP_REMOVED lines=18> */
[----:B---3--:R-:W-:Y:S02]  /*23a20*/  IADD3 R6, R2, -0x2, RZ ;  /* 0xfffffffe02067810 */ /* 0x008fe40007ffe0ff */
[----:B01----:R-:W-:Y:S05]  /*23a30*/  @!P0 BRA `(.L_x_6251) ;  /* 0x0000005400bc8947 */ /* 0x003fea0003800000 */
.L_x_6399:
[----:B------:R-:W-:Y:S05]  /*23a40*/  BSYNC B0 ;  /* 0x0000000000007941 */ /* 0x000fea0003800000 */
.L_x_6250:
[----:B------:R-:W3:Y:S01]  /*23a50*/  LDL R0, [R1+0x8] ;  /* 0x0000080001007983 */ /* 0x000ee20000100800 */
        /* <DEDUP_REMOVED lines=10> */
.L_x_6266:
[----:B------:R-:W3:Y:S01]  /*23b00*/  LDL R4, [R1+0xc] ;  /* 0x00000c0001047983 */ /* 0x000ee20000100800 */
[----:B------:R-:W1:Y:S03]  /*23b10*/  LDC R7, c[0x0][0x430] ;  /* 0x00010c00ff077b82 */ /* 0x000e660000000800 */
[----:B------:R-:W4:Y:S01]  /*23b20*/  LDL R8, [R1+0x10] ;  /* 0x0000100001087983 */ /* 0x000f220000100800 */
        /* <DEDUP_REMOVED lines=9> */
[----:B------:R-:W-:Y:S01]  /*23bc0*/  ISETP.GT.U32.AND P4, PT, R0, 0x5f, PT ;  /* 0x0000005f0000780c */ /* 0x000fe20003f84070 */
[----:B------:R-:W-:Y:S01]  /*23bd0*/  IMAD.U32 R11, RZ, RZ, UR37 ;  /* 0x00000025ff0b7e24 */ /* 0x000fe2000f8e00ff */
[----:B------:R-:W-:Y:S01]  /*23be0*/  ULDC.64 UR4, c[0x0][0x208] ;  /* 0x0000820000047ab9 */ /* 0x000fe20000000a00 */
[----:B------:R-:W-:Y:S02]  /*23bf0*/  VIADD R23, R10, 0x1 ;  /* 0x000000010a177836 */ /* 0x000fe40000000000 */
[----:B------:R-:W-:Y:S02]  /*23c00*/  IMAD.MOV.U32 R22, RZ, RZ, R6 ;  /* 0x000000ffff167224 */ /* 0x000fe400078e0006 */
[----:B---3--:R-:W-:-:S06]  /*23c10*/  IMAD R9, R6, 0x60, R4 ;  /* 0x0000006006097824 */ /* 0x008fcc00078e0204 */
        /* <DEDUP_REMOVED lines=12> */
[----:B------:R-:W-:Y:S02]  /*23ce0*/  @!P4 IADD3 R3, R8, R3, RZ ;  /* 0x000000030803c210 */ /* 0x000fe40007ffe0ff */
[----:B------:R-:W-:Y:S01]  /*23cf0*/  IMAD R9, R7, R0, R9 ;  /* 0x0000000007097224 */ /* 0x000fe200078e0209 */
[----:B------:R-:W-:Y:S02]  /*23d00*/  MOV R0, RZ ;  /* 0x000000ff00007202 */ /* 0x000fe40000000f00 */
[----:B0-----:R-:W-:-:S04]  /*23d10*/  @!P4 LEA R4, P0, R2, R4, 0x2 ;  /* 0x000000040204c211 */ /* 0x001fc800078010ff */
[----:B------:R-:W-:-:S05]  /*23d20*/  @!P4 LEA.HI.X R5, R2, R5, R3, 0x2, P0 ;  /* 0x000000050205c211 */ /* 0x000fca00000f1403 */
[----:B------:R0:W5:Y:S01]  /*23d30*/  @!P4 LDG.E R0, desc[UR4][R4.64] ;  /* 0x000000040400c981 */ /* 0x000162000c1e1900 */
[----:B------:R-:W-:Y:S02]  /*23d40*/  ISETP.NE.AND P4, PT, R11, 0x3, PT ;  /* 0x000000030b00780c */ /* 0x000fe40003f85270 */
[C---:B------:R-:W-:Y:S01]  /*23d50*/  ISETP.NE.AND P0, PT, R23.reuse, 0x2, PT ;  /* 0x000000021700780c */ /* 0x040fe20003f05270 */
[----:B------:R-:W-:Y:S05]  /*23d60*/  YIELD ;  /* 0x0000000000007946 */ /* 0x000fea0003800000 */
[----:B------:R-:W-:Y:S02]  /*23d70*/  SEL R29, RZ, 0x1, P0 ;  /* 0x00000001ff1d7807 */ /* 0x000fe40000000000 */
[----:B------:R-:W-:-:S02]  /*23d80*/  SEL R23, R23, RZ, P0 ;  /* 0x000000ff17177207 */ /* 0x000fc40000000000 */
[----:B------:R-:W-:Y:S01]  /*23d90*/  LOP3.LUT R29, R20, R29, RZ, 0x3c, !PT ;  /* 0x0000001d141d7212 */ /* 0x000fe200078e3cff */
[----:B0-----:R-:W-:Y:S06]  /*23da0*/  @!P4 BRA `(.L_x_6254) ;  /* 0x000000000004c947 */ /* 0x001fec0003800000 */
[----:B------:R-:W-:Y:S01]  /*23db0*/  BPT.TRAP 0x1 ;  /* 0x000000040000795c */ /* 0x000fe20000300000 */
.L_x_6254:
[----:B------:R-:W-:Y:S01]  /*23dc0*/  IMAD R7, R23, 0x8, R16 ;  /* 0x0000000817077824 */ /* 0x000fe200078e0210 */
[----:B------:R-:W-:Y:S01]  /*23dd0*/  SHF.L.U32 R2, R29, 0x1f, RZ ;  /* 0x0000001f1d027819 */ /* 0x000fe200000006ff */
[----:B------:R-:W-:Y:S03]  /*23de0*/  BSSY B1, `(.L_x_6255) ;  /* 0x0000003000017945 */ /* 0x000fe60003800000 */
[----:B------:R-:W0:Y:S02]  /*23df0*/  SYNCS.PHASECHK.TRANS64.TRYWAIT P0, [R7+URZ+0x30840], R2 ;  /* 0x03084002070075a7 */ /* 0x000e24000800017f */
[----:B0-----:R-:W-:Y:S05]  /*23e00*/  @!P0 BRA `(.L_x_6256) ;  /* 0x0000005000dc8947 */ /* 0x001fea0003800000 */
.L_x_6400:
[----:B------:R-:W-:Y:S05]  /*23e10*/  BSYNC B1 ;  /* 0x0000000000017941 */ /* 0x000fea0003800000 */
.L_x_6255:
[----:B------:R-:W-:Y:S01]  /*23e20*/  SHF.R.S32.HI R21, RZ, 0x1f, R9 ;  /* 0x0000001fff157819 */ /* 0x000fe20000011409 */
[----:B------:R-:W-:Y:S01]  /*23e30*/  ULDC.64 UR4, c[0x0][0x300] ;  /* 0x0000c00000047ab9 */ /* 0x000fe20000000a00 */
[----:B-----5:R-:W-:Y:S01]  /*23e40*/  SHF.R.S32.HI R25, RZ, 0x1f, R0 ;  /* 0x0000001fff197819 */ /* 0x020fe20000011400 */
[----:B0-----:R-:W-:Y:S01]  /*23e50*/  IMAD.WIDE.U32 R2, R9, UR4, RZ ;  /* 0x0000000409027c25 */ /* 0x001fe2000f8e00ff */
[----:B------:R-:W-:Y:S01]  /*23e60*/  ULDC.64 UR6, c[0x0][0x2e8] ;  /* 0x0000ba0000067ab9 */ /* 0x000fe20000000a00 */
[----:B------:R-:W-:Y:S02]  /*23e70*/  LOP3.LUT P5, RZ, R19, 0x2, RZ, 0xc0, !PT ;  /* 0x0000000213ff7812 */ /* 0x000fe400078ac0ff */
        /* <DEDUP_REMOVED lines=21> */
[----:B------:R-:W1:Y:S01]  /*23fd0*/  SHFL.IDX PT, R3, R6, RZ, 0x181f ;  /* 0x00181fff06037589 */ /* 0x000e6200000e0000 */
[----:B------:R-:W-:-:S03]  /*23fe0*/  ULDC.64 UR4, c[0x0][0x208] ;  /* 0x0000820000047ab9 */ /* 0x000fc60000000a00 */
        /* <DEDUP_REMOVED lines=35> */
.L_x_6414:
[----:B------:R-:W-:Y:S01]  /*24220*/  LOP3.LUT P6, RZ, R19, 0x4, RZ, 0xc0, !PT ;  /* 0x0000000413ff7812 */ /* 0x000fe200078cc0ff */
[----:B------:R-:W-:Y:S01]  /*24230*/  ULDC.64 UR4, c[0x0][0x208] ;  /* 0x0000820000047ab9 */ /* 0x000fe20000000a00 */
[----:B---3--:R-:W-:-:S04]  /*24240*/  IADD3 R2, P0, R2, R4, RZ ;  /* 0x0000000402027210 */ /* 0x008fc80007f1e0ff */
[----:B------:R-:W-:Y:S02]  /*24250*/  IADD3.X R3, RZ, R35, RZ, P0, !PT ;  /* 0x00000023ff037210 */ /* 0x000fe400007fe4ff */
        /* <DEDUP_REMOVED lines=8> */
.L_x_6258:
        /* <DEDUP_REMOVED lines=11> */
.L_x_6259:
[----:B------:R1:W-:Y:S01]  /*24390*/  SYNCS.ARRIVE.TRANS64.A1T0 RZ, [R7+URZ+0x30830], RZ ;  /* 0x030830ff07ff79a7 */ /* 0x0003e2000810003f */
[----:B------:R-:W-:Y:S05]  /*243a0*/  @!P5 BRA `(.L_x_6260) ;  /* 0x000000000004d947 */ /* 0x000fea0003800000 */
[----:B------:R-:W-:Y:S01]  /*243b0*/  BPT.TRAP 0x1 ;  /* 0x000000040000795c */ /* 0x000fe20000300000 */
.L_x_6260:
[----:B------:R-:W-:Y:S01]  /*243c0*/  SHF.L.U32 R2, R20, 0x1f, RZ ;  /* 0x0000001f14027819 */ /* 0x000fe200000006ff */
[----:B0-----:R-:W-:Y:S01]  /*243d0*/  IMAD R6, R10, 0x8, R16 ;  /* 0x000000080a067824 */ /* 0x001fe200078e0210 */
[----:B------:R-:W-:Y:S03]  /*243e0*/  BSSY B1, `(.L_x_6261) ;  /* 0x0000003000017945 */ /* 0x000fe60003800000 */
[----:B------:R-:W0:Y:S02]  /*243f0*/  SYNCS.PHASECHK.TRANS64.TRYWAIT P0, [R6+URZ+0x30860], R2 ;  /* 0x03086002060075a7 */ /* 0x000e24000800017f */
[----:B0-----:R-:W-:Y:S05]  /*24400*/  @!P0 BRA `(.L_x_6262) ;  /* 0x0000005400648947 */ /* 0x001fea0003800000 */
.L_x_6415:
[----:B------:R-:W-:Y:S05]  /*24410*/  BSYNC B1 ;  /* 0x0000000000017941 */ /* 0x000fea0003800000 */
.L_x_6261:
[----:B------:R-:W1:Y:S01]  /*24420*/  LDL R5, [R1+0x4] ;  /* 0x0000040001057983 */ /* 0x000e620000100800 */
[----:B------:R-:W3:Y:S01]  /*24430*/  S2R R3, SR_TID.X ;  /* 0x0000000000037919 */ /* 0x000ee20000002100 */
[----:B------:R-:W-:Y:S01]  /*24440*/  UMOV UR4, 0xffffffff ;  /* 0xffffffff00047882 */ /* 0x000fe20000000000 */
[----:B---3--:R-:W-:-:S04]  /*24450*/  LOP3.LUT R3, R3, 0x7f, RZ, 0xc0, !PT ;  /* 0x0000007f03037812 */ /* 0x008fc800078ec0ff */
[----:B------:R-:W-:Y:S01]  /*24460*/  SHF.R.U32.HI R3, RZ, 0x3, R3 ;  /* 0x00000003ff037819 */ /* 0x000fe20000011603 */
[----:B-1----:R-:W-:Y:S02]  /*24470*/  IMAD R7, R31, -0x60, R5 ;  /* 0xffffffa01f077824 */ /* 0x002fe400078e0205 */
[----:B------:R-:W-:Y:S02]  /*24480*/  IMAD R5, R10, 0x4800, R37 ;  /* 0x000048000a057824 */ /* 0x000fe400078e0225 */
[----:B------:R-:W-:Y:S01]  /*24490*/  IMAD.IADD R7, R7, 0x1, -R3 ;  /* 0x0000000107077824 */ /* 0x000fe200078e0a03 */
[----:B------:R-:W-:Y:S06]  /*244a0*/  BRA.DIV UR4, `(.L_x_6263) ;  /* 0x0000005604507947 */ /* 0x000fec000b800000 */
[----:B0-----:R-:W0:Y:S01]  /*244b0*/  SHFL.IDX PT, R2, R17, RZ, 0x181f ;  /* 0x00181fff11027589 */ /* 0x001e2200000e0000 */
[----:B------:R-:W-:Y:S01]  /*244c0*/  IMAD R5, R5, 0x2, R16 ;  /* 0x0000000205057824 */ /* 0x000fe200078e0210 */
[----:B------:R-:W-:Y:S02]  /*244d0*/  ULDC.64 UR4, c[0x0][0x208] ;  /* 0x0000820000047ab9 */ /* 0x000fe40000000a00 */
[----:B------:R-:W1:Y:S04]  /*244e0*/  SHFL.IDX PT, R3, R18, RZ, 0x181f ;  /* 0x00181fff12037589 */ /* 0x000e6800000e0000 */
[----:B--2---:R-:W-:Y:S01]  /*244f0*/  SHFL.IDX PT, R14, R17, 0x5, 0x181f ;  /* 0x00b81f00110e7f89 */ /* 0x004fe200000e0000 */
        /* <DEDUP_REMOVED lines=49> */
.L_x_6429:
[----:B0-----:R-:W-:Y:S01]  /*24810*/  IADD3 R2, P0, R14, R4, RZ ;  /* 0x000000040e027210 */ /* 0x001fe20007f1e0ff */
[----:B------:R-:W-:Y:S01]  /*24820*/  ULDC.64 UR4, c[0x0][0x208] ;  /* 0x0000820000047ab9 */ /* 0x000fe20000000a00 */
[----:B------:R-:W-:-:S03]  /*24830*/  ULDC.64 UR6, c[0x0][0x318] ;  /* 0x0000c60000067ab9 */ /* 0x000fc60000000a00 */
        /* <DEDUP_REMOVED lines=10> */
[----:B------:R-:W-:Y:S02]  /*248e0*/  ULDC.64 UR4, c[0x0][0x328] ;  /* 0x0000ca0000047ab9 */ /* 0x000fe40000000a00 */
[----:B------:R-:W-:-:S04]  /*248f0*/  IMAD R4, R21, UR4, RZ ;  /* 0x0000000415047c24 */ /* 0x000fc8000f8e02ff */
[C---:B------:R-:W-:Y:S02]  /*24900*/  IMAD R7, R9.reuse, UR5, R4 ;  /* 0x0000000509077c24 */ /* 0x040fe4000f8e0204 */
        /* <DEDUP_REMOVED lines=14> */
.L_x_6264:
        /* <DEDUP_REMOVED lines=11> */
.L_x_6265:
        /* <DEDUP_REMOVED lines=8> */
.L_x_6253:
[----:B------:R-:W-:Y:S05]  /*24b20*/  BSYNC B0 ;  /* 0x0000000000007941 */ /* 0x000fea0003800000 */
.L_x_6252:
        /* <DEDUP_REMOVED lines=8> */
[----:B------:R-:W1:Y:S01]  /*24bb0*/  FLO.U32 R0, UR4 ;  /* 0x0000000400007d00 */ /* 0x000e6200080e0000 */
[----:B------:R-:W-:Y:S01]  /*24bc0*/  ULDC.64 UR6, c[0x0][0x208] ;  /* 0x0000820000067ab9 */ /* 0x000fe20000000a00 */
        /* <DEDUP_REMOVED lines=8> */
.L_x_6268:
[----:B------:R-:W-:Y:S05]  /*24c50*/  BSYNC B0 ;  /* 0x0000000000007941 */ /* 0x000fea0003800000 */
.L_x_6267:
[----:B------:R-:W-:-:S05]  /*24c60*/  IMAD.U32 R0, RZ, RZ, UR37 ;  /* 0x00000025ff007e24 */ /* 0x000fca000f8e00ff */
[----:B------:R-:W-:-:S13]  /*24c70*/  ISETP.NE.AND P0, PT, R0, 0x3, PT ;  /* 0x000000030000780c */ /* 0x000fda0003f05270 */
[----:B------:R-:W-:Y:S05]  /*24c80*/  @!P0 BRA `(.L_x_6269) ;  /* 0x0000000000048947 */ /* 0x000fea0003800000 */
[----:B------:R-:W-:Y:S01]  /*24c90*/  BPT.TRAP 0x1 ;  /* 0x000000040000795c */ /* 0x000fe20000300000 */
.L_x_6269:
[----:B------:R-:W3:Y:S01]  /*24ca0*/  LDL.LU R2, [R1+0x4] ;  /* 0x0000040001027983 */ /* 0x000ee20000300800 */
[----:B------:R-:W-:Y:S01]  /*24cb0*/  IMAD R0, R23, 0x8, R16 ;  /* 0x0000000817007824 */ /* 0x000fe200078e0210 */
[----:B0-----:R-:W-:Y:S01]  /*24cc0*/  SHF.L.U32 R3, R29, 0x1f, RZ ;  /* 0x0000001f1d037819 */ /* 0x001fe200000006ff */
[----:B------:R-:W-:Y:S03]  /*24cd0*/  BSSY B0, `(.L_x_6270) ;  /* 0x0000004000007945 */ /* 0x000fe60003800000 */
[----:B------:R-:W0:Y:S01]  /*24ce0*/  SYNCS.PHASECHK.TRANS64.TRYWAIT P0, [R0+URZ+0x30860], R3 ;  /* 0x03086003000075a7 */ /* 0x000e22000800017f */
[----:B---3--:R-:W-:Y:S01]  /*24cf0*/  IMAD R6, R22, -0x60, R2 ;  /* 0xffffffa016067824 */ /* 0x008fe200078e0202 */
[----:B0-----:R-:W-:Y:S06]  /*24d00*/  @!P0 BRA `(.L_x_6271) ;  /* 0x0000005400508947 */ /* 0x001fec0003800000 */
.L_x_6430:
[----:B------:R-:W-:Y:S05]  /*24d10*/  BSYNC B0 ;  /* 0x0000000000007941 */ /* 0x000fea0003800000 */
.L_x_6270:
        /* <DEDUP_REMOVED lines=13> */
[----:B------:R-:W-:Y:S01]  /*24df0*/  ISETP.GE.AND P1, PT, R36, UR4, PT ;  /* 0x0000000424007c0c */ /* 0x000fe2000bf26270 */
[----:B------:R-:W-:Y:S01]  /*24e00*/  ULDC.64 UR6, c[0x0][0x208] ;  /* 0x0000820000067ab9 */ /* 0x000fe20000000a00 */
        /* <DEDUP_REMOVED lines=13> */
[----:B------:R-:W0:Y:S02]  /*24ee0*/  SHFL.IDX PT, R14, R17, 0x2, 0x181f ;  /* 0x00581f00110e7f89 */ /* 0x000e2400000e0000 */
[----:B------:R-:W-:Y:S02]  /*24ef0*/  IADD3.X R3, RZ, R7, RZ, P3, !PT ;  /* 0x00000007ff037210 */ /* 0x000fe40001ffe4ff */
[----:B------:R-:W1:Y:S01]  /*24f00*/  SHFL.IDX PT, R7, R18, 0x2, 0x181f ;  /* 0x00581f0012077f89 */ /* 0x000e6200000e0000 */
[----:B------:R-:W-:-:S04]  /*24f10*/  ISETP.LT.OR P3, PT, R6, 0x11, P1 ;  /* 0x000000110600780c */ /* 0x000fc80000f61670 */
[----:B------:R-:W-:Y:S01]  /*24f20*/  LDGSTS.E.BYPASS.LTC128B.128 [R4+0xc00], desc[UR6][R2.64], !P4 ;  /* 0x00c0000002047fae */ /* 0x000fe2000e101d46 */
[----:B------:R-:W-:-:S08]  /*24f30*/  ISETP.LT.OR P4, PT, R6, 0x11, P0 ;  /* 0x000000110600780c */ /* 0x000fd00000781670 */
[----:B------:R-:W-:Y:S05]  /*24f40*/  LDGSTS.E.BYPASS.LTC128B.128 [R4+0x3c00], desc[UR6][R2.64+0x80], !P3 ;  /* 0x03c0008002047fae */ /* 0x000fea000d901d46 */
        /* <DEDUP_REMOVED lines=31> */
.L_x_6444:
[C---:B------:R-:W-:Y:S01]  /*25140*/  ISETP.LT.OR P2, PT, R6.reuse, 0x51, P2 ;  /* 0x000000510600780c */ /* 0x040fe20001741670 */
[----:B------:R-:W-:Y:S01]  /*25150*/  ULDC.64 UR4, c[0x0][0x208] ;  /* 0x0000820000047ab9 */ /* 0x000fe20000000a00 */
[C---:B------:R-:W-:Y:S02]  /*25160*/  ISETP.LT.OR P1, PT, R6.reuse, 0x51, P1 ;  /* 0x000000510600780c */ /* 0x040fe40000f21670 */
[----:B------:R-:W-:Y:S02]  /*25170*/  ISETP.LT.OR P0, PT, R6, 0x51, P0 ;  /* 0x000000510600780c */ /* 0x000fe40000701670 */
[----:B0--3--:R-:W-:-:S04]  /*25180*/  IADD3 R2, P3, R14, R5, RZ ;  /* 0x000000050e027210 */ /* 0x009fc80007f7e0ff */
[----:B------:R-:W-:-:S05]  /*25190*/  IADD3.X R3, RZ, R18, RZ, P3, !PT ;  /* 0x00000012ff037210 */ /* 0x000fca0001ffe4ff */
        /* <DEDUP_REMOVED lines=8> */
.L_x_6273:
        /* <DEDUP_REMOVED lines=11> */
.L_x_6274:
[----:B------:R-:W-:Y:S01]  /*252d0*/  VIADD R23, R23, 0x1 ;  /* 0x0000000117177836 */ /* 0x000fe20000000000 */
[----:B------:R0:W-:Y:S04]  /*252e0*/  SYNCS.ARRIVE.TRANS64.A1T0 RZ, [R0+URZ+0x30850], RZ ;  /* 0x030850ff00ff79a7 */ /* 0x0001e8000810003f */
[----:B------:R-:W-:-:S04]  /*252f0*/  ISETP.NE.AND P0, PT, R23, 0x2, PT ;  /* 0x000000021700780c */ /* 0x000fc80003f05270 */
[----:B0-----:R-:W-:Y:S02]  /*25300*/  SEL R0, RZ, 0x1, P0 ;  /* 0x00000001ff007807 */ /* 0x001fe40000000000 */
[----:B------:R-:W-:Y:S02]  /*25310*/  SEL R23, R23, RZ, P0 ;  /* 0x000000ff17177207 */ /* 0x000fe40000000000 */
[----:B------:R-:W-:-:S07]  /*25320*/  LOP3.LUT R29, R29, R0, RZ, 0x3c, !PT ;  /* 0x000000001d1d7212 */ /* 0x000fce00078e3cff */
.L_x_6231:
[----:B------:R-:W-:Y:S05]  /*25330*/  BSYNC B7 ;  /* 0x0000000000077941 */ /* 0x000fea0003800000 */
.L_x_6229:
[----:B------:R-:W-:-:S13]  /*25340*/  LOP3.LUT P0, RZ, R19, 0x20, RZ, 0xc0, !PT ;  /* 0x0000002013ff7812 */ /* 0x000fda000780c0ff */
[----:B------:R-:W-:Y:S05]  /*25350*/  @!P0 BRA `(.L_x_6275) ;  /* 0x0000000000248947 */ /* 0x000fea0003800000 */
[----:B------:R-:W-:Y:S05]  /*25360*/  WARPSYNC.ALL ;  /* 0x0000000000007948 */ /* 0x000fea0003800000 */
[----:B------:R-:W2:Y:S08]  /*25370*/  S2UR UR5, SR_CgaCtaId ;  /* 0x00000000000579c3 */ /* 0x000eb00000008800 */
[----:B------:R-:W-:Y:S06]  /*25380*/  BAR.SYNC.DEFER_BLOCKING 0x5, 0x180 ;  /* 0x0146000000007b1d */ /* 0x000fec0000010000 */
[----:B------:R-:W-:-:S02]  /*25390*/  UMOV UR4, 0x400 ;  /* 0x0000040000047882 */ /* 0x000fc40000000000 */
[----:B--2---:R-:W-:-:S06]  /*253a0*/  ULEA UR4, UR5, UR4, 0x18 ;  /* 0x0000000405047291 */ /* 0x004fcc000f8ec03f */
[----:B-1----:R-:W-:-:S05]  /*253b0*/  IMAD.U32 R16, RZ, RZ, UR4 ;  /* 0x00000004ff107e24 */ /* 0x002fca000f8e00ff */
[----:B------:R2:W3:Y:S01]  /*253c0*/  LDS.128 R24, [R16+0x308d0] ;  /* 0x0308d00010187984 */ /* 0x0004e20000000c00 */
[----:B------:R-:W-:Y:S06]  /*253d0*/  BAR.ARV 0x4, 0x180 ;  /* 0x0106000000007b1d */ /* 0x000fec0000002000 */
[----:B------:R-:W-:Y:S05]  /*253e0*/  BRA `(.L_x_6276) ;  /* 0x0000000c00e07947 */ /* 0x000fea0003800000 */
.L_x_6275:
[----:B-1----:R-:W1:Y:S01]  /*253f0*/  S2R R8, SR_TID.X ;  /* 0x0000000000087919 */ /* 0x002e620000002100 */
        /* <DEDUP_REMOVED lines=42> */
[----:B------:R1:W2:Y:S02]  /*256a0*/  SHFL.IDX PT, R14, R2, 0x1f, 0x1f ;  /* 0x03e01f00020e7f89 */ /* 0x0002a400000e0000 */
.L_x_6454:
[----:B------:R-:W-:Y:S02]  /*256b0*/  ULDC UR4, c[0x0][0xc38] ;  /* 0x00030e0000047ab9 */ /* 0x000fe40000000800 */
[----:B------:R-:W-:-:S04]  /*256c0*/  IMAD.U32 R5, RZ, RZ, UR4 ;  /* 0x00000004ff057e24 */ /* 0x000fc8000f8e00ff */
[----:B--2---:R-:W-:-:S05]  /*256d0*/  IMAD R14, R14, R5, RZ ;  /* 0x000000050e0e7224 */ /* 0x004fca00078e02ff */
[----:B------:R-:W-:-:S04]  /*256e0*/  IADD3 R7, R7, R14, RZ ;  /* 0x0000000e07077210 */ /* 0x000fc80007ffe0ff */
[----:B------:R-:W-:-:S13]  /*256f0*/  ISETP.GT.AND P6, PT, R7, R0, PT ;  /* 0x000000000700720c */ /* 0x000fda0003fc4270 */
[----:B------:R-:W-:Y:S05]  /*25700*/  @P6 BRA `(.L_x_6278) ;  /* 0x0000000000a86947 */ /* 0x000fea0003800000 */
.L_x_6281:
[----:B-1----:R-:W1:Y:S01]  /*25710*/  LDC R2, c[0x0][0xc3c] ;  /* 0x00030f00ff027b82 */ /* 0x002e620000000800 */
[----:B------:R-:W-:-:S05]  /*25720*/  VIADD R27, R27, 0x1f ;  /* 0x0000001f1b1b7836 */ /* 0x000fca0000000000 */
[----:B-1----:R-:W-:-:S13]  /*25730*/  ISETP.GE.AND P6, PT, R27, R2, PT ;  /* 0x000000021b00720c */ /* 0x002fda0003fc6270 */
[----:B------:R-:W-:Y:S05]  /*25740*/  @P6 BRA `(.L_x_6279) ;  /* 0x0000000800c46947 */ /* 0x000fea0003800000 */
[----:B------:R-:W1:Y:S01]  /*25750*/  S2R R3, SR_TID.X ;  /* 0x0000000000037919 */ /* 0x000e620000002100 */
[----:B------:R-:W-:Y:S01]  /*25760*/  IMAD.MOV.U32 R25, RZ, RZ, RZ ;  /* 0x000000ffff197224 */ /* 0x000fe200078e00ff */
        /* <DEDUP_REMOVED lines=8> */
[----:B--2---:R-:W-:Y:S01]  /*257f0*/  @!P6 IMAD.WIDE R2, R9, 0x4, R4 ;  /* 0x000000040902e825 */ /* 0x004fe200078e0204 */
[----:B------:R-:W-:-:S06]  /*25800*/  MOV R4, RZ ;  /* 0x000000ff00047202 */ /* 0x000fcc0000000f00 */
        /* <DEDUP_REMOVED lines=20> */
.L_x_6462:
[----:B------:R-:W-:Y:S02]  /*25950*/  ULDC UR4, c[0x0][0xc38] ;  /* 0x00030e0000047ab9 */ /* 0x000fe40000000800 */
[----:B------:R-:W-:-:S04]  /*25960*/  IMAD.U32 R5, RZ, RZ, UR4 ;  /* 0x00000004ff057e24 */ /* 0x000fc8000f8e00ff */
[----:B--2---:R-:W-:-:S04]  /*25970*/  IMAD R14, R14, R5, RZ ;  /* 0x000000050e0e7224 */ /* 0x004fc800078e02ff */
[----:B------:R-:W-:-:S05]  /*25980*/  IMAD.IADD R7, R14, 0x1, R7 ;  /* 0x000000010e077824 */ /* 0x000fca00078e0207 */
[----:B------:R-:W-:-:S13]  /*25990*/  ISETP.GT.AND P6, PT, R7, R0, PT ;  /* 0x000000000700720c */ /* 0x000fda0003fc4270 */
[----:B------:R-:W-:Y:S05]  /*259a0*/  @!P6 BRA `(.L_x_6281) ;  /* 0xfffffffc0058e947 */ /* 0x000fea000383ffff */
.L_x_6278:
[----:B------:R-:W-:Y:S01]  /*259b0*/  IADD3 R7, -R14, R7, RZ ;  /* 0x000000070e077210 */ /* 0x000fe20007ffe1ff */
[----:B------:R-:W-:-:S04]  /*259c0*/  UMOV UR4, 0xffffffff ;  /* 0xffffffff00047882 */ /* 0x000fc80000000000 */
[----:B------:R-:W-:-:S05]  /*259d0*/  IMAD R3, R2, R5, R7 ;  /* 0x0000000502037224 */ /* 0x000fca00078e0207 */
[----:B------:R-:W-:Y:S01]  /*259e0*/  ISETP.GT.AND P6, PT, R3, R0, PT ;  /* 0x000000000300720c */ /* 0x000fe20003fc4270 */
[----:B------:R-:W-:-:S12]  /*259f0*/  BRA.DIV UR4, `(.L_x_6282) ;  /* 0x0000005a04387947 */ /* 0x000fd8000b800000 */
[----:B------:R-:W-:-:S04]  /*25a00*/  VOTE.ANY R3, PT, !P6 ;  /* 0x0000000000037806 */ /* 0x000fc800070e0100 */
[----:B0-----:R-:W0:Y:S02]  /*25a10*/  POPC R12, R3 ;  /* 0x00000003000c7309 */ /* 0x001e240000000000 */
[----:B0-----:R0:W2:Y:S01]  /*25a20*/  SHFL.IDX PT, R25, R25, R12, 0x1f ;  /* 0x00001f0c19197589 */ /* 0x0010a200000e0000 */
[----:B------:R-:W-:-:S03]  /*25a30*/  IMAD.IADD R27, R12, 0x1, R27 ;  /* 0x000000010c1b7824 */ /* 0x000fc600078e021b */
[----:B------:R0:W3:Y:S04]  /*25a40*/  SHFL.IDX PT, R4, R4, R12, 0x1f ;  /* 0x00001f0c04047589 */ /* 0x0000e800000e0000 */
.L_x_6467:
[----:B------:R-:W-:-:S13]  /*25a50*/  ISETP.NE.AND P0, PT, R3, RZ, PT ;  /* 0x000000ff0300720c */ /* 0x000fda0003f05270 */
[----:B------:R-:W-:Y:S05]  /*25a60*/  @!P0 BRA `(.L_x_6283) ;  /* 0x0000000000108947 */ /* 0x000fea0003800000 */
[----:B------:R-:W-:Y:S01]  /*25a70*/  UMOV UR4, 0xffffffff ;  /* 0xffffffff00047882 */ /* 0x000fe20000000000 */
[----:B0-----:R-:W-:Y:S02]  /*25a80*/  VIADD R12, R12, 0xffffffff ;  /* 0xffffffff0c0c7836 */ /* 0x001fe40000000000 */
[----:B------:R-:W-:Y:S05]  /*25a90*/  BRA.DIV UR4, `(.L_x_6284) ;  /* 0x0000005a046c7947 */ /* 0x000fea000b800000 */
[----:B------:R4:W0:Y:S02]  /*25aa0*/  SHFL.IDX PT, R6, R2, R12, 0x1f ;  /* 0x00001f0c02067589 */ /* 0x00082400000e0000 */
.L_x_6283:
[----:B---3--:R-:W-:Y:S01]  /*25ab0*/  ISETP.NE.AND P0, PT, R4, 0x1, PT ;  /* 0x000000010400780c */ /* 0x008fe20003f05270 */
[----:B0-----:R-:W-:-:S04]  /*25ac0*/  IMAD R24, R6, R5, R7 ;  /* 0x0000000506187224 */ /* 0x001fc800078e0207 */
[----:B------:R-:W-:-:S08]  /*25ad0*/  IMAD.IADD R0, R0, 0x1, -R24 ;  /* 0x0000000100007824 */ /* 0x000fd000078e0a18 */
[----:B------:R-:W-:Y:S05]  /*25ae0*/  @!P0 BRA `(.L_x_6285) ;  /* 0x0000000000dc8947 */ /* 0x000fea0003800000 */
[----:B--2---:R-:W-:Y:S02]  /*25af0*/  IABS R6, R25 ;  /* 0x0000001900067213 */ /* 0x004fe40000000000 */
[----:B------:R-:W-:Y:S02]  /*25b00*/  IABS R5, R4 ;  /* 0x0000000400057213 */ /* 0x000fe40000000000 */
[----:B------:R-:W0:Y:S08]  /*25b10*/  I2F.RP R7, R6 ;  /* 0x0000000600077306 */ /* 0x000e300000209400 */
[----:B------:R-:W2:Y:S08]  /*25b20*/  I2F.RP R8, R5 ;  /* 0x0000000500087306 */ /* 0x000eb00000209400 */
[----:B0-----:R-:W1:Y:S08]  /*25b30*/  MUFU.RCP R7, R7 ;  /* 0x0000000700077308 */ /* 0x001e700000001000 */
[----:B--2---:R-:W-:Y:S01]  /*25b40*/  MUFU.RCP R8, R8 ;  /* 0x0000000800087308 */ /* 0x004fe20000001000 */
[----:B-1--4-:R-:W-:-:S02]  /*25b50*/  IADD3 R2, R7, 0xffffffe, RZ ;  /* 0x0ffffffe07027810 */ /* 0x012fc40007ffe0ff */
[----:B------:R-:W-:-:S05]  /*25b60*/  IABS R7, R25 ;  /* 0x0000001900077213 */ /* 0x000fca0000000000 */
[----:B------:R0:W1:Y:S02]  /*25b70*/  F2I.FTZ.U32.TRUNC.NTZ R3, R2 ;  /* 0x0000000200037305 */ /* 0x000064000021f000 */
[----:B0-----:R-:W-:Y:S02]  /*25b80*/  IMAD.MOV.U32 R2, RZ, RZ, RZ ;  /* 0x000000ffff027224 */ /* 0x001fe400078e00ff */
[----:B-1----:R-:W-:-:S04]  /*25b90*/  IMAD.MOV R9, RZ, RZ, -R3 ;  /* 0x000000ffff097224 */ /* 0x002fc800078e0a03 */
[----:B------:R-:W-:-:S04]  /*25ba0*/  IMAD R9, R9, R6, RZ ;  /* 0x0000000609097224 */ /* 0x000fc800078e02ff */
[----:B------:R-:W-:Y:S01]  /*25bb0*/  IMAD.HI.U32 R3, R3, R9, R2 ;  /* 0x0000000903037227 */ /* 0x000fe200078e0002 */
[----:B------:R-:W-:-:S03]  /*25bc0*/  IABS R2, R0 ;  /* 0x0000000000027213 */ /* 0x000fc60000000000 */
[----:B------:R-:W-:Y:S02]  /*25bd0*/  IMAD.MOV R9, RZ, RZ, -R7 ;  /* 0x000000ffff097224 */ /* 0x000fe400078e0a07 */
[----:B------:R-:W-:Y:S01]  /*25be0*/  IMAD.HI.U32 R7, R3, R2, RZ ;  /* 0x0000000203077227 */ /* 0x000fe200078e00ff */
[----:B------:R-:W-:-:S03]  /*25bf0*/  IADD3 R3, R8, 0xffffffe, RZ ;  /* 0x0ffffffe08037810 */ /* 0x000fc60007ffe0ff */
[----:B------:R-:W-:-:S03]  /*25c00*/  IMAD R9, R7, R9, R2 ;  /* 0x0000000907097224 */ /* 0x000fc600078e0202 */
[----:B------:R-:W0:Y:S02]  /*25c10*/  F2I.FTZ.U32.TRUNC.NTZ R3, R3 ;  /* 0x0000000300037305 */ /* 0x000e24000021f000 */
        /* <DEDUP_REMOVED lines=36> */
.L_x_6285:
[----:B-1--4-:R-:W0:Y:S01]  /*25e60*/  LDC.64 R2, c[0x0][0xc90] ;  /* 0x00032400ff027b82 */ /* 0x012e220000000a00 */
[----:B------:R-:W-:Y:S01]  /*25e70*/  ULDC.64 UR4, c[0x0][0x208] ;  /* 0x0000820000047ab9 */ /* 0x000fe20000000a00 */
        /* <DEDUP_REMOVED lines=28> */
[----:B------:R-:W-:-:S03]  /*26040*/  IMAD.MOV R2, RZ, RZ, -R2 ;  /* 0x000000ffff027224 */ /* 0x000fc600078e0a02 */
[----:B------:R-:W-:Y:S01]  /*26050*/  IADD3 R3, -R4, RZ, RZ ;  /* 0x000000ff04037210 */ /* 0x000fe20007ffe1ff */
[----:B------:R-:W-:Y:S01]  /*26060*/  IMAD R0, R7, R2, R0 ;  /* 0x0000000207007224 */ /* 0x000fe200078e0200 */
[----:B------:R-:W-:Y:S02]  /*26070*/  MOV R2, RZ ;  /* 0x000000ff00027202 */ /* 0x000fe40000000f00 */
        /* <DEDUP_REMOVED lines=22> */
[----:B------:R-:W-:-:S06]  /*261e0*/  @P0 IADD3 R2, R2, 0x1, RZ ;  /* 0x0000000102020810 */ /* 0x000fcc0007ffe0ff */
[----:B------:R-:W-:Y:S01]  /*261f0*/  @!P2 IMAD.MOV R2, RZ, RZ, -R2 ;  /* 0x000000ffff02a224 */ /* 0x000fe200078e0a02 */
[----:B------:R-:W-:Y:S01]  /*26200*/  @!P1 LOP3.LUT R2, RZ, R5, RZ, 0x33, !PT ;  /* 0x00000005ff029212 */ /* 0x000fe200078e33ff */
[----:B------:R-:W-:-:S04]  /*26210*/  IMAD.MOV R5, RZ, RZ, -R5 ;  /* 0x000000ffff057224 */ /* 0x000fc800078e0a05 */
[----:B------:R-:W-:-:S07]  /*26220*/  IMAD R26, R2, R5, R3 ;  /* 0x00000005021a7224 */ /* 0x000fce00078e0203 */
.L_x_6286:
[----:B------:R-:W-:-:S05]  /*26230*/  LOP3.LUT R2, RZ, R2, RZ, 0x33, !PT ;  /* 0x00000002ff027212 */ /* 0x000fca00078e33ff */
[----:B------:R-:W-:Y:S01]  /*26240*/  IMAD.IADD R25, R25, 0x1, R2 ;  /* 0x0000000119197824 */ /* 0x000fe200078e0202 */
[----:B------:R-:W-:Y:S06]  /*26250*/  BRA `(.L_x_6287) ;  /* 0x00000000001c7947 */ /* 0x000fec0003800000 */
.L_x_6279:
[----:B------:R-:W-:Y:S01]  /*26260*/  UMOV UR4, URZ ;  /* 0x0000003f00047c82 */ /* 0x000fe20008000000 */
[----:B------:R-:W-:Y:S01]  /*26270*/  UMOV UR5, URZ ;  /* 0x0000003f00057c82 */ /* 0x000fe20008000000 */
[----:B------:R-:W-:Y:S01]  /*26280*/  ULDC UR6, c[0x0][0xc3c] ;  /* 0x00030f0000067ab9 */ /* 0x000fe20000000800 */
[----:B------:R-:W-:Y:S01]  /*26290*/  MOV R24, R0 ;  /* 0x0000000000187202 */ /* 0x000fe20000000f00 */
[----:B------:R-:W-:Y:S02]  /*262a0*/  IMAD.U32 R25, RZ, RZ, UR4 ;  /* 0x00000004ff197e24 */ /* 0x000fe4000f8e00ff */
[----:B------:R-:W-:Y:S02]  /*262b0*/  IMAD.U32 R26, RZ, RZ, UR5 ;  /* 0x00000005ff1a7e24 */ /* 0x000fe4000f8e00ff */
[----:B------:R-:W-:-:S07]  /*262c0*/  IMAD.U32 R27, RZ, RZ, UR6 ;  /* 0x00000006ff1b7e24 */ /* 0x000fce000f8e00ff */
.L_x_6287:
        /* <DEDUP_REMOVED lines=10> */
.L_x_6276:
[----:B------:R-:W-:Y:S02]  /*26370*/  ULDC UR4, c[0x0][0xc3c] ;  /* 0x00030f0000047ab9 */ /* 0x000fe40000000800 */
[----:B---3--:R-:W-:-:S13]  /*26380*/  ISETP.GE.AND P0, PT, R27, UR4, PT ;  /* 0x000000041b007c0c */ /* 0x008fda000bf06270 */
[----:B------:R-:W-:Y:S05]  /*26390*/  @!P0 BRA `(.L_x_6288) ;  /* 0xffffff9400a08947 */ /* 0x000fea000383ffff */
[----:B------:R-:W-:Y:S05]  /*263a0*/  BSYNC B8 ;  /* 0x0000000000087941 */ /* 0x000fea0003800000 */
.L_x_6181:
[----:B------:R-:W3:Y:S01]  /*263b0*/  LDL.LU R0, [R1+0x28] ;  /* 0x0000280001007983 */ /* 0x000ee20000300800 */
[----:B------:R-:W-:Y:S01]  /*263c0*/  BSSY B0, `(.L_x_6289) ;  /* 0x000000b000007945 */ /* 0x000fe20003800000 */
[----:B------:R-:W4:Y:S01]  /*263d0*/  S2R R5, SR_CgaCtaId ;  /* 0x0000000000057919 */ /* 0x000f220000008800 */
[----:B---3--:R-:W-:-:S04]  /*263e0*/  IADD3 R0, R0, 0x1, RZ ;  /* 0x0000000100007810 */ /* 0x008fc80007ffe0ff */
        /* <DEDUP_REMOVED lines=8> */
.L_x_6470:
[----:B------:R-:W-:Y:S05]  /*26470*/  BSYNC B0 ;  /* 0x0000000000007941 */ /* 0x000fea0003800000 */
.L_x_6289:
[----:B------:R-:W-:-:S03]  /*26480*/  UMOV UR4, 0xffffffff ;  /* 0xffffffff00047882 */ /* 0x000fc60000000000 */
[----:B------:R-:W-:Y:S05]  /*26490*/  BRA.DIV UR4, `(.L_x_6291) ;  /* 0x0000005204287947 */ /* 0x000fea000b800000 */
[----:B-1----:R-:W1:Y:S02]  /*264a0*/  S2R R0, SR_TID.X ;  /* 0x0000000000007919 */ /* 0x002e640000002100 */
[----:B-1----:R-:W-:-:S04]  /*264b0*/  SHF.R.U32.HI R0, RZ, 0x5, R0 ;  /* 0x00000005ff007819 */ /* 0x002fc80000011600 */
[----:B------:R-:W-:-:S05]  /*264c0*/  LOP3.LUT R0, R0, 0x3, RZ, 0xc0, !PT ;  /* 0x0000000300007812 */ /* 0x000fca00078ec0ff */
[----:B------:R1:W3:Y:S02]  /*264d0*/  SHFL.IDX PT, R14, R0, RZ, 0x1f ;  /* 0x00001fff000e7589 */ /* 0x0002e400000e0000 */
.L_x_6473:
[----:B---3--:R-:W-:-:S13]  /*264e0*/  ISETP.NE.AND P0, PT, R14, RZ, PT ;  /* 0x000000ff0e00720c */ /* 0x008fda0003f05270 */
[----:B------:R-:W-:Y:S05]  /*264f0*/  @P0 BRA `(.L_x_5928) ;  /* 0x0000000000880947 */ /* 0x000fea0003800000 */
[----:B------:R-:W-:-:S03]  /*26500*/  UMOV UR4, 0xffffffff ;  /* 0xffffffff00047882 */ /* 0x000fc60000000000 */
[----:B------:R-:W-:Y:S05]  /*26510*/  BRA.DIV UR4, `(.L_x_6292) ;  /* 0x00000052043c7947 */ /* 0x000fea000b800000 */
[----:B------:R-:W-:-:S13]  /*26520*/  ELECT P6, URZ, PT ;  /* 0x00000000003f782f */ /* 0x000fda00038c0000 */
.L_x_6476:
[----:B------:R-:W-:Y:S05]  /*26530*/  @!P6 BRA `(.L_x_5928) ;  /* 0x000000000078e947 */ /* 0x000fea0003800000 */
[----:B------:R-:W-:-:S06]  /*26540*/  ULOP3.LUT UR4, UR60, 0x2, URZ, 0xfc, !UPT ;  /* 0x000000023c047892 */ /* 0x000fcc000f8efc3f */
[----:B-1----:R-:W-:-:S05]  /*26550*/  IMAD.U32 R0, RZ, RZ, UR4 ;  /* 0x00000004ff007e24 */ /* 0x002fca000f8e00ff */
[----:B------:R-:W-:-:S13]  /*26560*/  ISETP.NE.AND P0, PT, R0, 0x3, PT ;  /* 0x000000030000780c */ /* 0x000fda0003f05270 */
[----:B------:R-:W-:Y:S05]  /*26570*/  @!P0 BRA `(.L_x_6293) ;  /* 0x0000000000048947 */ /* 0x000fea0003800000 */
[----:B------:R-:W-:Y:S01]  /*26580*/  BPT.TRAP 0x1 ;  /* 0x000000040000795c */ /* 0x000fe20000300000 */
.L_x_6293:
[----:B------:R-:W-:Y:S01]  /*26590*/  IMAD R3, R23, 0x8, R5 ;  /* 0x0000000817037824 */ /* 0x000fe200078e0205 */
[----:B------:R-:W-:Y:S02]  /*265a0*/  SHF.L.U32 R2, R29, 0x1f, RZ ;  /* 0x0000001f1d027819 */ /* 0x000fe400000006ff */
[----:B------:R-:W-:Y:S02]  /*265b0*/  IADD3 R23, R23, 0x1, RZ ;  /* 0x0000000117177810 */ /* 0x000fe40007ffe0ff */
[----:B------:R-:W1:Y:S02]  /*265c0*/  SYNCS.PHASECHK.TRANS64.TRYWAIT P1, [R3+URZ+0x30840], R2 ;  /* 0x03084002030075a7 */ /* 0x000e64000802017f */
[----:B------:R-:W-:-:S04]  /*265d0*/  ISETP.NE.AND P2, PT, R23, 0x2, PT ;  /* 0x000000021700780c */ /* 0x000fc80003f45270 */
[----:B------:R-:W-:Y:S01]  /*265e0*/  SEL R0, RZ, 0x1, P2 ;  /* 0x00000001ff007807 */ /* 0x000fe20001000000 */
[----:B-1----:R-:W-:Y:S08]  /*265f0*/  @!P1 BRA `(.L_x_6294) ;  /* 0x0000005000249947 */ /* 0x002ff00003800000 */
.L_x_6477:
[----:B------:R-:W-:Y:S02]  /*26600*/  SEL R23, R23, RZ, P2 ;  /* 0x000000ff17177207 */ /* 0x000fe40001000000 */
[----:B------:R-:W-:Y:S01]  /*26610*/  LOP3.LUT R0, R29, R0, RZ, 0x3c, !PT ;  /* 0x000000001d007212 */ /* 0x000fe200078e3cff */
[----:B------:R-:W-:Y:S06]  /*26620*/  @!P0 BRA `(.L_x_6295) ;  /* 0x0000000000048947 */ /* 0x000fec0003800000 */
[----:B------:R-:W-:Y:S01]  /*26630*/  BPT.TRAP 0x1 ;  /* 0x000000040000795c */ /* 0x000fe20000300000 */
.L_x_6295:
[----:B------:R-:W-:Y:S01]  /*26640*/  IMAD R23, R23, 0x8, R5 ;  /* 0x0000000817177824 */ /* 0x000fe200078e0205 */
[----:B------:R-:W-:-:S04]  /*26650*/  SHF.L.U32 R0, R0, 0x1f, RZ ;  /* 0x0000001f00007819 */ /* 0x000fc800000006ff */
[----:B------:R-:W3:Y:S02]  /*26660*/  SYNCS.PHASECHK.TRANS64.TRYWAIT P1, [R23+URZ+0x30840], R0 ;  /* 0x03084000170075a7 */ /* 0x000ee4000802017f */
[----:B---3--:R-:W-:Y:S05]  /*26670*/  @!P1 BRA `(.L_x_6296) ;  /* 0x0000005000189947 */ /* 0x008fea0003800000 */
.L_x_6478:
[----:B------:R-:W-:Y:S05]  /*26680*/  @!P0 BRA `(.L_x_6297) ;  /* 0x0000000000048947 */ /* 0x000fea0003800000 */
[----:B------:R-:W-:Y:S01]  /*26690*/  BPT.TRAP 0x1 ;  /* 0x000000040000795c */ /* 0x000fe20000300000 */
.L_x_6297:
[----:B------:R-:W4:Y:S02]  /*266a0*/  SYNCS.PHASECHK.TRANS64.TRYWAIT P1, [R3+URZ+0x30860], R2 ;  /* 0x03086002030075a7 */ /* 0x000f24000802017f */
[----:B----4-:R-:W-:Y:S05]  /*266b0*/  @!P1 BRA `(.L_x_6298) ;  /* 0x00000050001c9947 */ /* 0x010fea0003800000 */
.L_x_6479:
[----:B------:R-:W-:Y:S05]  /*266c0*/  @!P0 BRA `(.L_x_6299) ;  /* 0x0000000000048947 */ /* 0x000fea0003800000 */
[----:B------:R-:W-:Y:S01]  /*266d0*/  BPT.TRAP 0x1 ;  /* 0x000000040000795c */ /* 0x000fe20000300000 */
.L_x_6299:
[----:B------:R0:W0:Y:S02]  /*266e0*/  SYNCS.PHASECHK.TRANS64.TRYWAIT P0, [R23+URZ+0x30860], R0 ;  /* 0x03086000170075a7 */ /* 0x000024000800017f */
[----:B0-----:R-:W-:Y:S05]  /*266f0*/  @!P0 NANOSLEEP.SYNCS 0x989680 ;  /* 0x009896800000895d */ /* 0x001fea0003900000 */
[----:B------:R-:W0:Y:S02]  /*26700*/  @!P0 SYNCS.PHASECHK.TRANS64 P0, [R23+URZ+0x30860], R0 ;  /* 0x03086000170085a7 */ /* 0x000e24000800007f */
[----:B0-----:R-:W-:Y:S05]  /*26710*/  @!P0 BRA `(.L_x_6299) ;  /* 0xfffffffc00f08947 */ /* 0x001fea000383ffff */
.L_x_5928:
[----:B------:R-:W-:Y:S05]  /*26720*/  BSYNC B9 ;  /* 0x0000000000097941 */ /* 0x000fea0003800000 */
.L_x_5925:
[----:B------:R-:W-:Y:S05]  /*26730*/  EXIT ;  /* 0x000000000000794d */ /* 0x000fea0003800000 */
.L_x_5948:
[----:B0-----:R0:W1:Y:S02]  /*26740*/  SYNCS.PHASECHK.TRANS64.TRYWAIT P5, [R85+URZ+0x30890], R86 ;  /* 0x03089056550075a7 */ /* 0x00106400080a017f */
[----:B-1----:R-:W-:Y:S05]  /*26750*/  @!P5 NANOSLEEP.SYNCS 0x989680 ;  /* 0x009896800000d95d */ /* 0x002fea0003900000 */
[----:B------:R-:W1:Y:S02]  /*26760*/  @!P5 SYNCS.PHASECHK.TRANS64 P5, [R85+URZ+0x30890], R86 ;  /* 0x030890565500d5a7 */ /* 0x000e6400080a007f */
[----:B-1----:R-:W-:Y:S05]  /*26770*/  @!P5 BRA `(.L_x_5948) ;  /* 0xfffffffc00f0d947 */ /* 0x002fea000383ffff */
[----:B------:R-:W-:Y:S05]  /*26780*/  BRA `(.L_x_6300) ;  /* 0xfffffdd000b47947 */ /* 0x000fea000383ffff */
.L_x_5949:
        /* <DEDUP_REMOVED lines=8> */
.L_x_6302:
[----:B------:R-:W-:Y:S05]  /*26810*/  BSYNC B1 ;  /* 0x0000000000017941 */ /* 0x000fea0003800000 */
.L_x_6301:
        /* <DEDUP_REMOVED lines=8> */
.L_x_6303:
[----:B------:R-:W-:Y:S01]  /*268a0*/  IMAD.MOV.U32 R11, RZ, RZ, R14 ;  /* 0x000000ffff0b7224 */ /* 0x000fe200078e000e */
[----:B------:R-:W-:Y:S06]  /*268b0*/  BRA `(.L_x_6304) ;  /* 0xfffffdd0007c7947 */ /* 0x000fec000383ffff */
.L_x_5974:
[----:B------:R-:W-:Y:S01]  /*268c0*/  BSSY B1, `(.L_x_6305) ;  /* 0x0000008000017945 */ /* 0x000fe20003800000 */
[----:B0---4-:R-:W-:Y:S01]  /*268d0*/  MOV R13, R113 ;  /* 0x00000071000d7202 */ /* 0x011fe20000000f00 */
[----:B------:R-:W-:Y:S02]  /*268e0*/  IMAD.MOV.U32 R12, RZ, RZ, 0x1 ;  /* 0x00000001ff0c7424 */ /* 0x000fe400078e00ff */
[----:B---3--:R-:W-:Y:S02]  /*268f0*/  IMAD.MOV.U32 R11, RZ, RZ, 0x1c1f ;  /* 0x00001c1fff0b7424 */ /* 0x008fe400078e00ff */
[----:B------:R-:W-:-:S07]  /*26900*/  IMAD.MOV.U32 R15, RZ, RZ, -0x1 ;  /* 0xffffffffff0f7424 */ /* 0x000fce00078e00ff */
[----:B-12---:R-:W-:Y:S05]  /*26910*/  WARPSYNC.COLLECTIVE R15, `(.L_x_6306) ;  /* 0x000000000f087348 */ /* 0x006fea0003c00000 */
[----:B------:R0:W3:Y:S02]  /*26920*/  SHFL.IDX P6, R14, R13, R12, R11 ;  /* 0x0000000c0d0e7389 */ /* 0x0000e400000c000b */
[----:B0123--:R-:W-:Y:S01]  /*26930*/  ENDCOLLECTIVE ;  /* 0x000000000000791b */ /* 0x00ffe20003800000 */
.L_x_6306:
[----:B------:R-:W-:Y:S05]  /*26940*/  BSYNC B1 ;  /* 0x0000000000017941 */ /* 0x000fea0003800000 */
.L_x_6305:
[----:B------:R-:W-:Y:S01]  /*26950*/  IMAD.MOV.U32 R13, RZ, RZ, R116 ;  /* 0x000000ffff0d7224 */ /* 0x000fe200078e0074 */
[----:B------:R-:W-:Y:S01]  /*26960*/  MOV R15, 0xffffffff ;  /* 0xffffffff000f7802 */ /* 0x000fe20000000f00 */
[----:B------:R-:W-:Y:S01]  /*26970*/  IMAD.MOV.U32 R12, RZ, RZ, 0x1 ;  /* 0x00000001ff0c7424 */ /* 0x000fe200078e00ff */
[----:B------:R-:W-:Y:S01]  /*26980*/  MOV R113, R14 ;  /* 0x0000000e00717202 */ /* 0x000fe20000000f00 */
[----:B------:R-:W-:-:S07]  /*26990*/  IMAD.MOV.U32 R11, RZ, RZ, 0x1c1f ;  /* 0x00001c1fff0b7424 */ /* 0x000fce00078e00ff */
[----:B------:R-:W-:Y:S05]  /*269a0*/  WARPSYNC.COLLECTIVE R15, `(.L_x_6307) ;  /* 0x000000000f087348 */ /* 0x000fea0003c00000 */
[----:B------:R0:W1:Y:S02]  /*269b0*/  SHFL.IDX P6, R14, R13, R12, R11 ;  /* 0x0000000c0d0e7389 */ /* 0x00006400000c000b */
[----:B01----:R-:W-:Y:S01]  /*269c0*/  ENDCOLLECTIVE ;  /* 0x000000000000791b */ /* 0x003fe20003800000 */
.L_x_6307:
[----:B------:R-:W-:Y:S01]  /*269d0*/  IMAD.MOV.U32 R116, RZ, RZ, R14 ;  /* 0x000000ffff747224 */ /* 0x000fe200078e000e */
[----:B------:R-:W-:Y:S06]  /*269e0*/  BRA `(.L_x_6308) ;  /* 0xfffffde400b87947 */ /* 0x000fec000383ffff */
.L_x_6004:
[----:B0-----:R0:W1:Y:S02]  /*269f0*/  SYNCS.PHASECHK.TRANS64.TRYWAIT P5, [R85+URZ+0x30890], R86 ;  /* 0x03089056550075a7 */ /* 0x00106400080a017f */
[----:B-1----:R-:W-:Y:S05]  /*26a00*/  @!P5 NANOSLEEP.SYNCS 0x989680 ;  /* 0x009896800000d95d */ /* 0x002fea0003900000 */
[----:B------:R-:W1:Y:S02]  /*26a10*/  @!P5 SYNCS.PHASECHK.TRANS64 P5, [R85+URZ+0x30890], R86 ;  /* 0x030890565500d5a7 */ /* 0x000e6400080a007f */
[----:B-1----:R-:W-:Y:S05]  /*26a20*/  @!P5 BRA `(.L_x_6004) ;  /* 0xfffffffc00f0d947 */ /* 0x002fea000383ffff */
[----:B------:R-:W-:Y:S05]  /*26a30*/  BRA `(.L_x_6309) ;  /* 0xfffffe0400b47947 */ /* 0x000fea000383ffff */
.L_x_6005:
        /* <DEDUP_REMOVED lines=8> */
.L_x_6311:
[----:B------:R-:W-:Y:S05]  /*26ac0*/  BSYNC B1 ;  /* 0x0000000000017941 */ /* 0x000fea0003800000 */
.L_x_6310:
        /* <DEDUP_REMOVED lines=8> */
.L_x_6312:
[----:B------:R-:W-:Y:S01]  /*26b50*/  IMAD.MOV.U32 R11, RZ, RZ, R14 ;  /* 0x000000ffff0b7224 */ /* 0x000fe200078e000e */
[----:B------:R-:W-:Y:S06]  /*26b60*/  BRA `(.L_x_6313) ;  /* 0xfffffe0400847947 */ /* 0x000fec000383ffff */
.L_x_6018:
        /* <DEDUP_REMOVED lines=8> */
.L_x_6315:
[----:B------:R-:W-:Y:S05]  /*26bf0*/  BSYNC B1 ;  /* 0x0000000000017941 */ /* 0x000fea0003800000 */
.L_x_6314:
        /* <DEDUP_REMOVED lines=8> */
.L_x_6316:
[----:B------:R-:W-:Y:S01]  /*26c80*/  IMAD.MOV.U32 R116, RZ, RZ, R14 ;  /* 0x000000ffff747224 */ /* 0x000fe200078e000e */
[----:B------:R-:W-:Y:S06]  /*26c90*/  BRA `(.L_x_6317) ;  /* 0xfffffe1c00047947 */ /* 0x000fec000383ffff */
.L_x_6031:
[----:B0-----:R0:W1:Y:S02]  /*26ca0*/  SYNCS.PHASECHK.TRANS64.TRYWAIT P3, [R85+URZ+0x30890], R86 ;  /* 0x03089056550075a7 */ /* 0x001064000806017f */
[----:B-1----:R-:W-:Y:S05]  /*26cb0*/  @!P3 NANOSLEEP.SYNCS 0x989680 ;  /* 0x009896800000b95d */ /* 0x002fea0003900000 */
[----:B------:R-:W1:Y:S02]  /*26cc0*/  @!P3 SYNCS.PHASECHK.TRANS64 P3, [R85+URZ+0x30890], R86 ;  /* 0x030890565500b5a7 */ /* 0x000e64000806007f */
[----:B-1----:R-:W-:Y:S05]  /*26cd0*/  @!P3 BRA `(.L_x_6031) ;  /* 0xfffffffc00f0b947 */ /* 0x002fea000383ffff */
[----:B------:R-:W-:Y:S05]  /*26ce0*/  BRA `(.L_x_6318) ;  /* 0xfffffe3000d07947 */ /* 0x000fea000383ffff */
.L_x_6032:
        /* <DEDUP_REMOVED lines=8> */
.L_x_6320:
[----:B------:R-:W-:Y:S05]  /*26d70*/  BSYNC B1 ;  /* 0x0000000000017941 */ /* 0x000fea0003800000 */
.L_x_6319:
        /* <DEDUP_REMOVED lines=8> */
.L_x_6321:
[----:B------:R-:W-:Y:S01]  /*26e00*/  IMAD.MOV.U32 R35, RZ, RZ, R14 ;  /* 0x000000ffff237224 */ /* 0x000fe200078e000e */
[----:B------:R-:W-:Y:S06]  /*26e10*/  BRA `(.L_x_6322) ;  /* 0xfffffe3000ec7947 */ /* 0x000fec000383ffff */
.L_x_6035:
[----:B------:R-:W-:Y:S01]  /*26e20*/  BSSY B1, `(.L_x_6323) ;  /* 0x0000008000017945 */ /* 0x000fe20003800000 */
[----:B----4-:R-:W-:Y:S01]  /*26e30*/  MOV R13, R37 ;  /* 0x00000025000d7202 */ /* 0x010fe20000000f00 */
[----:B------:R-:W-:Y:S02]  /*26e40*/  IMAD.MOV.U32 R12, RZ, RZ, 0x1 ;  /* 0x00000001ff0c7424 */ /* 0x000fe400078e00ff */
[----:B------:R-:W-:Y:S02]  /*26e50*/  IMAD.MOV.U32 R11, RZ, RZ, 0x1c1f ;  /* 0x00001c1fff0b7424 */ /* 0x000fe400078e00ff */
[----:B------:R-:W-:-:S07]  /*26e60*/  IMAD.MOV.U32 R15, RZ, RZ, -0x1 ;  /* 0xffffffffff0f7424 */ /* 0x000fce00078e00ff */
[----:B0123--:R-:W-:Y:S05]  /*26e70*/  WARPSYNC.COLLECTIVE R15, `(.L_x_6324) ;  /* 0x000000000f087348 */ /* 0x00ffea0003c00000 */
[----:B------:R4:W0:Y:S02]  /*26e80*/  SHFL.IDX P6, R14, R13, R12, R11 ;  /* 0x0000000c0d0e7389 */ /* 0x00082400000c000b */
[----:B01234-:R-:W-:Y:S01]  /*26e90*/  ENDCOLLECTIVE ;  /* 0x000000000000791b */ /* 0x01ffe20003800000 */
.L_x_6324:
[----:B------:R-:W-:Y:S05]  /*26ea0*/  BSYNC B1 ;  /* 0x0000000000017941 */ /* 0x000fea0003800000 */
.L_x_6323:
        /* <DEDUP_REMOVED lines=8> */
.L_x_6325:
[----:B------:R-:W-:Y:S01]  /*26f30*/  IMAD.MOV.U32 R35, RZ, RZ, R14 ;  /* 0x000000ffff237224 */ /* 0x000fe200078e000e */
[----:B------:R-:W-:Y:S06]  /*26f40*/  BRA `(.L_x_6326) ;  /* 0xfffffe34004c7947 */ /* 0x000fec000383ffff */
.L_x_6039:
[----:B---3--:R3:W0:Y:S02]  /*26f50*/  SYNCS.PHASECHK.TRANS64.TRYWAIT P2, [R85+URZ+0x308b0], R86 ;  /* 0x0308b056550075a7 */ /* 0x008624000804017f */
[----:B0-----:R-:W-:Y:S05]  /*26f60*/  @!P2 NANOSLEEP.SYNCS 0x989680 ;  /* 0x009896800000a95d */ /* 0x001fea0003900000 */
[----:B------:R-:W0:Y:S02]  /*26f70*/  @!P2 SYNCS.PHASECHK.TRANS64 P2, [R85+URZ+0x308b0], R86 ;  /* 0x0308b0565500a5a7 */ /* 0x000e24000804007f */
[----:B0-----:R-:W-:Y:S05]  /*26f80*/  @!P2 BRA `(.L_x_6039) ;  /* 0xfffffffc00f0a947 */ /* 0x001fea000383ffff */
[----:B------:R-:W-:Y:S05]  /*26f90*/  BRA `(.L_x_6327) ;  /* 0xfffffe38002c7947 */ /* 0x000fea000383ffff */
.L_x_6059:
        /* <DEDUP_REMOVED lines=8> */
.L_x_6329:
[----:B------:R-:W-:Y:S05]  /*27020*/  BSYNC B1 ;  /* 0x0000000000017941 */ /* 0x000fea0003800000 */
.L_x_6328:
        /* <DEDUP_REMOVED lines=8> */
.L_x_6330:
[----:B------:R-:W-:Y:S01]  /*270b0*/  MOV R13, R63 ;  /* 0x0000003f000d7202 */ /* 0x000fe20000000f00 */
[----:B------:R-:W-:-:S07]  /*270c0*/  IMAD.MOV.U32 R8, RZ, RZ, R14 ;  /* 0x000000ffff087224 */ /* 0x000fce00078e000e */
[----:B------:R-:W-:Y:S05]  /*270d0*/  WARPSYNC.COLLECTIVE R15, `(.L_x_6331) ;  /* 0x000000000f087348 */ /* 0x000fea0003c00000 */
[----:B------:R0:W1:Y:S02]  /*270e0*/  SHFL.IDX P6, R14, R13, R12, R11 ;  /* 0x0000000c0d0e7389 */ /* 0x00006400000c000b */
[----:B01----:R-:W-:Y:S01]  /*270f0*/  ENDCOLLECTIVE ;  /* 0x000000000000791b */ /* 0x003fe20003800000 */
.L_x_6331:
[----:B------:R-:W-:Y:S02]  /*27100*/  IMAD.MOV.U32 R13, RZ, RZ, R62 ;  /* 0x000000ffff0d7224 */ /* 0x000fe400078e003e */
[----:B------:R-:W-:-:S07]  /*27110*/  IMAD.MOV.U32 R9, RZ, RZ, R14 ;  /* 0x000000ffff097224 */ /* 0x000fce00078e000e */
[----:B------:R-:W-:Y:S05]  /*27120*/  WARPSYNC.COLLECTIVE R15, `(.L_x_6332) ;  /* 0x000000000f087348 */ /* 0x000fea0003c00000 */
[----:B------:R0:W1:Y:S02]  /*27130*/  SHFL.IDX P6, R14, R13, R12, R11 ;  /* 0x0000000c0d0e7389 */ /* 0x00006400000c000b */
[----:B01----:R-:W-:Y:S01]  /*27140*/  ENDCOLLECTIVE ;  /* 0x000000000000791b */ /* 0x003fe20003800000 */
.L_x_6332:
[----:B------:R-:W-:Y:S01]  /*27150*/  IMAD.MOV.U32 R30, RZ, RZ, R14 ;  /* 0x000000ffff1e7224 */ /* 0x000fe200078e000e */
[----:B------:R-:W-:Y:S06]  /*27160*/  BRA `(.L_x_6333) ;  /* 0xfffffe4c00247947 */ /* 0x000fec000383ffff */
.L_x_6062:
[----:B------:R-:W-:Y:S01]  /*27170*/  BSSY B1, `(.L_x_6334) ;  /* 0x0000008000017945 */ /* 0x000fe20003800000 */
[----:B------:R-:W-:Y:S01]  /*27180*/  MOV R13, R0 ;  /* 0x00000000000d7202 */ /* 0x000fe20000000f00 */
[----:B------:R-:W-:Y:S02]  /*27190*/  IMAD.MOV.U32 R12, RZ, RZ, 0x1 ;  /* 0x00000001ff0c7424 */ /* 0x000fe400078e00ff */
[----:B------:R-:W-:Y:S02]  /*271a0*/  IMAD.MOV.U32 R11, RZ, RZ, 0x1c1f ;  /* 0x00001c1fff0b7424 */ /* 0x000fe400078e00ff */
[----:B------:R-:W-:-:S07]  /*271b0*/  IMAD.MOV.U32 R15, RZ, RZ, -0x1 ;  /* 0xffffffffff0f7424 */ /* 0x000fce00078e00ff */
[----:B0---4-:R-:W-:Y:S05]  /*271c0*/  WARPSYNC.COLLECTIVE R15, `(.L_x_6335) ;  /* 0x000000000f087348 */ /* 0x011fea0003c00000 */
[----:B------:R1:W2:Y:S02]  /*271d0*/  SHFL.IDX P6, R14, R13, R12, R11 ;  /* 0x0000000c0d0e7389 */ /* 0x0002a400000c000b */
[----:B012-4-:R-:W-:Y:S01]  /*271e0*/  ENDCOLLECTIVE ;  /* 0x000000000000791b */ /* 0x017fe20003800000 */
.L_x_6335:
[----:B------:R-:W-:Y:S05]  /*271f0*/  BSYNC B1 ;  /* 0x0000000000017941 */ /* 0x000fea0003800000 */
.L_x_6334:
        /* <DEDUP_REMOVED lines=8> */
.L_x_6336:
[----:B------:R-:W-:Y:S02]  /*27280*/  IMAD.MOV.U32 R13, RZ, RZ, R63 ;  /* 0x000000ffff0d7224 */ /* 0x000fe400078e003f */
[----:B------:R-:W-:-:S07]  /*27290*/  IMAD.MOV.U32 R65, RZ, RZ, R14 ;  /* 0x000000ffff417224 */ /* 0x000fce00078e000e */
[----:B------:R-:W-:Y:S05]  /*272a0*/  WARPSYNC.COLLECTIVE R15, `(.L_x_6337) ;  /* 0x000000000f087348 */ /* 0x000fea0003c00000 */
[----:B------:R0:W1:Y:S02]  /*272b0*/  SHFL.IDX P6, R14, R13, R12, R11 ;  /* 0x0000000c0d0e7389 */ /* 0x00006400000c000b */
[----:B01----:R-:W-:Y:S01]  /*272c0*/  ENDCOLLECTIVE ;  /* 0x000000000000791b */ /* 0x003fe20003800000 */
.L_x_6337:
[----:B------:R-:W-:Y:S01]  /*272d0*/  MOV R13, R62 ;  /* 0x0000003e000d7202 */ /* 0x000fe20000000f00 */
[----:B------:R-:W-:-:S07]  /*272e0*/  IMAD.MOV.U32 R63, RZ, RZ, R14 ;  /* 0x000000ffff3f7224 */ /* 0x000fce00078e000e */
[----:B------:R-:W-:Y:S05]  /*272f0*/  WARPSYNC.COLLECTIVE R15, `(.L_x_6338) ;  /* 0x000000000f087348 */ /* 0x000fea0003c00000 */
[----:B------:R0:W1:Y:S02]  /*27300*/  SHFL.IDX P6, R14, R13, R12, R11 ;  /* 0x0000000c0d0e7389 */ /* 0x00006400000c000b */
[----:B01----:R-:W-:Y:S01]  /*27310*/  ENDCOLLECTIVE ;  /* 0x000000000000791b */ /* 0x003fe20003800000 */
.L_x_6338:
[----:B------:R-:W-:Y:S01]  /*27320*/  IMAD.MOV.U32 R62, RZ, RZ, R14 ;  /* 0x000000ffff3e7224 */ /* 0x000fe200078e000e */
[----:B------:R-:W-:Y:S06]  /*27330*/  BRA `(.L_x_6339) ;  /* 0xfffffe5000d47947 */ /* 0x000fec000383ffff */
.L_x_6066:
[----:B0-----:R0:W1:Y:S02]  /*27340*/  SYNCS.PHASECHK.TRANS64.TRYWAIT P0, [R18+URZ+0x30800], R5 ;  /* 0x03080005120075a7 */ /* 0x001064000800017f */
[----:B-1----:R-:W-:Y:S05]  /*27350*/  @!P0 NANOSLEEP.SYNCS 0x989680 ;  /* 0x009896800000895d */ /* 0x002fea0003900000 */
[----:B------:R-:W1:Y:S02]  /*27360*/  @!P0 SYNCS.PHASECHK.TRANS64 P0, [R18+URZ+0x30800], R5 ;  /* 0x03080005120085a7 */ /* 0x000e64000800007f */
[----:B-1----:R-:W-:Y:S05]  /*27370*/  @!P0 BRA `(.L_x_6066) ;  /* 0xfffffffc00f08947 */ /* 0x002fea000383ffff */
[----:B------:R-:W-:Y:S05]  /*27380*/  BRA `(.L_x_6340) ;  /* 0xfffffe5c00047947 */ /* 0x000fea000383ffff */
.L_x_6090:
        /* <DEDUP_REMOVED lines=8> */
.L_x_6342:
[----:B------:R-:W-:Y:S05]  /*27410*/  BSYNC B1 ;  /* 0x0000000000017941 */ /* 0x000fea0003800000 */
.L_x_6341:
        /* <DEDUP_REMOVED lines=8> */
.L_x_6343:
[----:B------:R-:W-:Y:S01]  /*274a0*/  MOV R13, R61 ;  /* 0x0000003d000d7202 */ /* 0x000fe20000000f00 */
[----:B------:R-:W-:-:S07]  /*274b0*/  IMAD.MOV.U32 R4, RZ, RZ, R14 ;  /* 0x000000ffff047224 */ /* 0x000fce00078e000e */
[----:B------:R-:W-:Y:S05]  /*274c0*/  WARPSYNC.COLLECTIVE R15, `(.L_x_6344) ;  /* 0x000000000f087348 */ /* 0x000fea0003c00000 */
[----:B------:R0:W1:Y:S02]  /*274d0*/  SHFL.IDX P6, R14, R13, R12, R11 ;  /* 0x0000000c0d0e7389 */ /* 0x00006400000c000b */
[----:B01----:R-:W-:Y:S01]  /*274e0*/  ENDCOLLECTIVE ;  /* 0x000000000000791b */ /* 0x003fe20003800000 */
.L_x_6344:
[----:B------:R-:W-:Y:S02]  /*274f0*/  IMAD.MOV.U32 R13, RZ, RZ, R3 ;  /* 0x000000ffff0d7224 */ /* 0x000fe400078e0003 */
[----:B------:R-:W-:-:S07]  /*27500*/  IMAD.MOV.U32 R7, RZ, RZ, R14 ;  /* 0x000000ffff077224 */ /* 0x000fce00078e000e */
[----:B------:R-:W-:Y:S05]  /*27510*/  WARPSYNC.COLLECTIVE R15, `(.L_x_6345) ;  /* 0x000000000f087348 */ /* 0x000fea0003c00000 */
[----:B------:R0:W1:Y:S02]  /*27520*/  SHFL.IDX P6, R14, R13, R12, R11 ;  /* 0x0000000c0d0e7389 */ /* 0x00006400000c000b */
[----:B01----:R-:W-:Y:S01]  /*27530*/  ENDCOLLECTIVE ;  /* 0x000000000000791b */ /* 0x003fe20003800000 */
.L_x_6345:
[----:B------:R-:W-:Y:S01]  /*27540*/  IMAD.MOV.U32 R8, RZ, RZ, R14 ;  /* 0x000000ffff087224 */ /* 0x000fe200078e000e */
[----:B------:R-:W-:Y:S06]  /*27550*/  BRA `(.L_x_6346) ;  /* 0xfffffe7c00e07947 */ /* 0x000fec000383ffff */
.L_x_6093:
        /* <DEDUP_REMOVED lines=8> */
.L_x_6348:
[----:B------:R-:W-:Y:S05]  /*275e0*/  BSYNC B1 ;  /* 0x0000000000017941 */ /* 0x000fea0003800000 */
.L_x_6347:
        /* <DEDUP_REMOVED lines=8> */
.L_x_6349:
[----:B------:R-:W-:Y:S01]  /*27670*/  MOV R13, R61 ;  /* 0x0000003d000d7202 */ /* 0x000fe20000000f00 */
[----:B------:R-:W-:-:S07]  /*27680*/  IMAD.MOV.U32 R20, RZ, RZ, R14 ;  /* 0x000000ffff147224 */ /* 0x000fce00078e000e */
[----:B------:R-:W-:Y:S05]  /*27690*/  WARPSYNC.COLLECTIVE R15, `(.L_x_6350) ;  /* 0x000000000f087348 */ /* 0x000fea0003c00000 */
[----:B------:R0:W1:Y:S02]  /*276a0*/  SHFL.IDX P6, R14, R13, R12, R11 ;  /* 0x0000000c0d0e7389 */ /* 0x00006400000c000b */
[----:B01----:R-:W-:Y:S01]  /*276b0*/  ENDCOLLECTIVE ;  /* 0x000000000000791b */ /* 0x003fe20003800000 */
.L_x_6350:
[----:B------:R-:W-:Y:S02]  /*276c0*/  IMAD.MOV.U32 R13, RZ, RZ, R3 ;  /* 0x000000ffff0d7224 */ /* 0x000fe400078e0003 */
[----:B------:R-:W-:-:S07]  /*276d0*/  IMAD.MOV.U32 R61, RZ, RZ, R14 ;  /* 0x000000ffff3d7224 */ /* 0x000fce00078e000e */
[----:B------:R-:W-:Y:S05]  /*276e0*/  WARPSYNC.COLLECTIVE R15, `(.L_x_6351) ;  /* 0x000000000f087348 */ /* 0x000fea0003c00000 */
[----:B------:R0:W1:Y:S02]  /*276f0*/  SHFL.IDX P6, R14, R13, R12, R11 ;  /* 0x0000000c0d0e7389 */ /* 0x00006400000c000b */
[----:B01----:R-:W-:Y:S01]  /*27700*/  ENDCOLLECTIVE ;  /* 0x000000000000791b */ /* 0x003fe20003800000 */
.L_x_6351:
[----:B------:R-:W-:Y:S01]  /*27710*/  MOV R62, R14 ;  /* 0x0000000e003e7202 */ /* 0x000fe20000000f00 */
[----:B------:R-:W-:Y:S06]  /*27720*/  BRA `(.L_x_6352) ;  /* 0xfffffe8400047947 */ /* 0x000fec000383ffff */
.L_x_6097:
[----:B0-----:R0:W1:Y:S02]  /*27730*/  SYNCS.PHASECHK.TRANS64.TRYWAIT P0, [R18+URZ+0x30800], R21 ;  /* 0x03080015120075a7 */ /* 0x001064000800017f */
[----:B-1----:R-:W-:Y:S05]  /*27740*/  @!P0 NANOSLEEP.SYNCS 0x989680 ;  /* 0x009896800000895d */ /* 0x002fea0003900000 */
[----:B------:R-:W1:Y:S02]  /*27750*/  @!P0 SYNCS.PHASECHK.TRANS64 P0, [R18+URZ+0x30800], R21 ;  /* 0x03080015120085a7 */ /* 0x000e64000800007f */
[----:B-1----:R-:W-:Y:S05]  /*27760*/  @!P0 BRA `(.L_x_6097) ;  /* 0xfffffffc00f08947 */ /* 0x002fea000383ffff */
[----:B------:R-:W-:Y:S05]  /*27770*/  BRA `(.L_x_6353) ;  /* 0xfffffe88008c7947 */ /* 0x000fea000383ffff */
.L_x_6111:
[----:B-1----:R1:W2:Y:S02]  /*27780*/  SYNCS.PHASECHK.TRANS64.TRYWAIT P1, [R8+URZ+0x30830], R3 ;  /* 0x03083003080075a7 */ /* 0x0022a4000802017f */
[----:B--2---:R-:W-:Y:S05]  /*27790*/  @!P1 NANOSLEEP.SYNCS 0x989680 ;  /* 0x009896800000995d */ /* 0x004fea0003900000 */
[----:B------:R-:W2:Y:S02]  /*277a0*/  @!P1 SYNCS.PHASECHK.TRANS64 P1, [R8+URZ+0x30830], R3 ;  /* 0x03083003080095a7 */ /* 0x000ea4000802007f */
[----:B--2---:R-:W-:Y:S05]  /*277b0*/  @!P1 BRA `(.L_x_6111) ;  /* 0xfffffffc00f09947 */ /* 0x004fea000383ffff */
[----:B------:R-:W-:Y:S05]  /*277c0*/  BRA `(.L_x_6110) ;  /* 0xfffffeb000e87947 */ /* 0x000fea000383ffff */
.L_x_6119:
[----:B-1----:R1:W2:Y:S02]  /*277d0*/  SYNCS.PHASECHK.TRANS64.TRYWAIT P1, [R0+URZ+0x30830], R20 ;  /* 0x03083014000075a7 */ /* 0x0022a4000802017f */
[----:B--2---:R-:W-:Y:S05]  /*277e0*/  @!P1 NANOSLEEP.SYNCS 0x989680 ;  /* 0x009896800000995d */ /* 0x004fea0003900000 */
[----:B------:R-:W2:Y:S02]  /*277f0*/  @!P1 SYNCS.PHASECHK.TRANS64 P1, [R0+URZ+0x30830], R20 ;  /* 0x03083014000095a7 */ /* 0x000ea4000802007f */
[----:B--2---:R-:W-:Y:S05]  /*27800*/  @!P1 BRA `(.L_x_6119) ;  /* 0xfffffffc00f09947 */ /* 0x004fea000383ffff */
[----:B------:R-:W-:Y:S05]  /*27810*/  BRA `(.L_x_6118) ;  /* 0xfffffed400d47947 */ /* 0x000fea000383ffff */
.L_x_6124:
[----:B-1----:R1:W2:Y:S02]  /*27820*/  SYNCS.PHASECHK.TRANS64.TRYWAIT P1, [R11+URZ+0x30850], R2 ;  /* 0x030850020b0075a7 */ /* 0x0022a4000802017f */
[----:B--2---:R-:W-:Y:S05]  /*27830*/  @!P1 NANOSLEEP.SYNCS 0x989680 ;  /* 0x009896800000995d */ /* 0x004fea0003900000 */
[----:B------:R-:W2:Y:S02]  /*27840*/  @!P1 SYNCS.PHASECHK.TRANS64 P1, [R11+URZ+0x30850], R2 ;  /* 0x030850020b0095a7 */ /* 0x000ea4000802007f */
[----:B--2---:R-:W-:Y:S05]  /*27850*/  @!P1 BRA `(.L_x_6124) ;  /* 0xfffffffc00f09947 */ /* 0x004fea000383ffff */
[----:B------:R-:W-:Y:S05]  /*27860*/  BRA `(.L_x_6123) ;  /* 0xfffffee000f47947 */ /* 0x000fea000383ffff */
.L_x_6134:
[----:B-1----:R1:W2:Y:S02]  /*27870*/  SYNCS.PHASECHK.TRANS64.TRYWAIT P1, [R14+URZ+0x30830], R15 ;  /* 0x0308300f0e0075a7 */ /* 0x0022a4000802017f */
[----:B--2---:R-:W-:Y:S05]  /*27880*/  @!P1 NANOSLEEP.SYNCS 0x989680 ;  /* 0x009896800000995d */ /* 0x004fea0003900000 */
[----:B------:R-:W2:Y:S02]  /*27890*/  @!P1 SYNCS.PHASECHK.TRANS64 P1, [R14+URZ+0x30830], R15 ;  /* 0x0308300f0e0095a7 */ /* 0x000ea4000802007f */
[----:B--2---:R-:W-:Y:S05]  /*278a0*/  @!P1 BRA `(.L_x_6134) ;  /* 0xfffffffc00f09947 */ /* 0x004fea000383ffff */
[----:B------:R-:W-:Y:S05]  /*278b0*/  BRA `(.L_x_6133) ;  /* 0xfffffefc00f07947 */ /* 0x000fea000383ffff */
.L_x_6139:
[----:B-1----:R1:W2:Y:S02]  /*278c0*/  SYNCS.PHASECHK.TRANS64.TRYWAIT P1, [R11+URZ+0x30850], R2 ;  /* 0x030850020b0075a7 */ /* 0x0022a4000802017f */
[----:B--2---:R-:W-:Y:S05]  /*278d0*/  @!P1 NANOSLEEP.SYNCS 0x989680 ;  /* 0x009896800000995d */ /* 0x004fea0003900000 */
[----:B------:R-:W2:Y:S02]  /*278e0*/  @!P1 SYNCS.PHASECHK.TRANS64 P1, [R11+URZ+0x30850], R2 ;  /* 0x030850020b0095a7 */ /* 0x000ea4000802007f */
[----:B--2---:R-:W-:Y:S05]  /*278f0*/  @!P1 BRA `(.L_x_6139) ;  /* 0xfffffffc00f09947 */ /* 0x004fea000383ffff */
[----:B------:R-:W-:Y:S05]  /*27900*/  BRA `(.L_x_6138) ;  /* 0xffffff0c00087947 */ /* 0x000fea000383ffff */
.L_x_6147:
[----:B-1----:R1:W2:Y:S02]  /*27910*/  SYNCS.PHASECHK.TRANS64.TRYWAIT P1, [R10+URZ+0x30850], R5 ;  /* 0x030850050a0075a7 */ /* 0x0022a4000802017f */
[----:B--2---:R-:W-:Y:S05]  /*27920*/  @!P1 NANOSLEEP.SYNCS 0x989680 ;  /* 0x009896800000995d */ /* 0x004fea0003900000 */
[----:B------:R-:W2:Y:S02]  /*27930*/  @!P1 SYNCS.PHASECHK.TRANS64 P1, [R10+URZ+0x30850], R5 ;  /* 0x030850050a0095a7 */ /* 0x000ea4000802007f */
[----:B--2---:R-:W-:Y:S05]  /*27940*/  @!P1 BRA `(.L_x_6147) ;  /* 0xfffffffc00f09947 */ /* 0x004fea000383ffff */
[----:B------:R-:W-:Y:S05]  /*27950*/  BRA `(.L_x_6146) ;  /* 0xffffff2400687947 */ /* 0x000fea000383ffff */
.L_x_6189:
[----:B------:R-:W1:Y:S01]  /*27960*/  S2R R11, SR_TID.X ;  /* 0x00000000000b7919 */ /* 0x000e620000002100 */
[----:B------:R-:W-:Y:S01]  /*27970*/  BSSY B1, `(.L_x_6354) ;  /* 0x000000a000017945 */ /* 0x000fe20003800000 */
[----:B0-----:R-:W-:Y:S02]  /*27980*/  IMAD.MOV.U32 R12, RZ, RZ, RZ ;  /* 0x000000ffff0c7224 */ /* 0x001fe400078e00ff */
[----:B------:R-:W-:Y:S01]  /*27990*/  IMAD.MOV.U32 R15, RZ, RZ, -0x1 ;  /* 0xffffffffff0f7424 */ /* 0x000fe200078e00ff */
[----:B-1----:R-:W-:-:S04]  /*279a0*/  SHF.R.U32.HI R11, RZ, 0x5, R11 ;  /* 0x00000005ff0b7819 */ /* 0x002fc8000001160b */
[----:B------:R-:W-:-:S05]  /*279b0*/  LOP3.LUT R11, R11, 0x3, RZ, 0xc0, !PT ;  /* 0x000000030b0b7812 */ /* 0x000fca00078ec0ff */
[----:B------:R-:W-:Y:S01]  /*279c0*/  IMAD.MOV.U32 R13, RZ, RZ, R11 ;  /* 0x000000ffff0d7224 */ /* 0x000fe200078e000b */
[----:B------:R-:W-:-:S07]  /*279d0*/  MOV R11, 0x1f ;  /* 0x0000001f000b7802 */ /* 0x000fce0000000f00 */
[----:B------:R-:W-:Y:S05]  /*279e0*/  WARPSYNC.COLLECTIVE R15, `(.L_x_6355) ;  /* 0x000000000f087348 */ /* 0x000fea0003c00000 */
[----:B------:R0:W1:Y:S02]  /*279f0*/  SHFL.IDX P6, R14, R13, R12, R11 ;  /* 0x0000000c0d0e7389 */ /* 0x00006400000c000b */
[----:B01----:R-:W-:Y:S01]  /*27a00*/  ENDCOLLECTIVE ;  /* 0x000000000000791b */ /* 0x003fe20003800000 */
.L_x_6355:
[----:B------:R-:W-:Y:S05]  /*27a10*/  BSYNC B1 ;  /* 0x0000000000017941 */ /* 0x000fea0003800000 */
.L_x_6354:
[----:B------:R-:W-:Y:S05]  /*27a20*/  BRA `(.L_x_6356) ;  /* 0xffffff8800a47947 */ /* 0x000fea000383ffff */
.L_x_6191:
[----:B------:R-:W-:Y:S01]  /*27a30*/  BSSY B1, `(.L_x_6357) ;  /* 0x0000006000017945 */ /* 0x000fe20003800000 */
[----:B------:R-:W-:-:S07]  /*27a40*/  IMAD.MOV.U32 R15, RZ, RZ, -0x1 ;  /* 0xffffffffff0f7424 */ /* 0x000fce00078e00ff */
[----:B01----:R-:W-:Y:S05]  /*27a50*/  WARPSYNC.COLLECTIVE R15, `(.L_x_6358) ;  /* 0x000000000f0c7348 */ /* 0x003fea0003c00000 */
[----:B------:R-:W-:Y:S02]  /*27a60*/  ELECT P6, UR62, PT ;  /* 0x00000000003e782f */ /* 0x000fe400038c0000 */
[----:B------:R-:W-:Y:S01]  /*27a70*/  MOV R14, UR62 ;  /* 0x0000003e000e7c02 */ /* 0x000fe20008000f00 */
[----:B01----:R-:W-:Y:S10]  /*27a80*/  ENDCOLLECTIVE ;  /* 0x000000000000791b */ /* 0x003ff40003800000 */
.L_x_6358:
[----:B------:R-:W-:Y:S05]  /*27a90*/  BSYNC B1 ;  /* 0x0000000000017941 */ /* 0x000fea0003800000 */
.L_x_6357:
[----:B------:R-:W-:Y:S05]  /*27aa0*/  BRA `(.L_x_6190) ;  /* 0xffffff88009c7947 */ /* 0x000fea000383ffff */
.L_x_6193:
[----:B-1----:R1:W2:Y:S02]  /*27ab0*/  SYNCS.PHASECHK.TRANS64.TRYWAIT P0, [R16+URZ+0x30820], R8 ;  /* 0x03082008100075a7 */ /* 0x0022a4000800017f */
[----:B--2---:R-:W-:Y:S05]  /*27ac0*/  @!P0 NANOSLEEP.SYNCS 0x989680 ;  /* 0x009896800000895d */ /* 0x004fea0003900000 */
[----:B------:R-:W2:Y:S02]  /*27ad0*/  @!P0 SYNCS.PHASECHK.TRANS64 P0, [R16+URZ+0x30820], R8 ;  /* 0x03082008100085a7 */ /* 0x000ea4000800007f */
[----:B--2---:R-:W-:Y:S05]  /*27ae0*/  @!P0 BRA `(.L_x_6193) ;  /* 0xfffffffc00f08947 */ /* 0x004fea000383ffff */
[----:B------:R-:W-:Y:S05]  /*27af0*/  BRA `(.L_x_6359) ;  /* 0xffffff8800ac7947 */ /* 0x000fea000383ffff */
.L_x_6197:
[----:B0-----:R0:W2:Y:S02]  /*27b00*/  SYNCS.PHASECHK.TRANS64.TRYWAIT P0, [R12+URZ+0x308a0], R11 ;  /* 0x0308a00b0c0075a7 */ /* 0x0010a4000800017f */
[----:B--2---:R-:W-:Y:S05]  /*27b10*/  @!P0 NANOSLEEP.SYNCS 0x989680 ;  /* 0x009896800000895d */ /* 0x004fea0003900000 */
[----:B------:R-:W2:Y:S02]  /*27b20*/  @!P0 SYNCS.PHASECHK.TRANS64 P0, [R12+URZ+0x308a0], R11 ;  /* 0x0308a00b0c0085a7 */ /* 0x000ea4000800007f */
[----:B--2---:R-:W-:Y:S05]  /*27b30*/  @!P0 BRA `(.L_x_6197) ;  /* 0xfffffffc00f08947 */ /* 0x004fea000383ffff */
[----:B------:R-:W-:Y:S05]  /*27b40*/  BRA `(.L_x_6360) ;  /* 0xffffff8800c47947 */ /* 0x000fea000383ffff */
.L_x_6204:
[----:B-1----:R1:W2:Y:S02]  /*27b50*/  SYNCS.PHASECHK.TRANS64.TRYWAIT P0, [R12+URZ+0x308c0], R11 ;  /* 0x0308c00b0c0075a7 */ /* 0x0022a4000800017f */
[----:B--2---:R-:W-:Y:S05]  /*27b60*/  @!P0 NANOSLEEP.SYNCS 0x989680 ;  /* 0x009896800000895d */ /* 0x004fea0003900000 */
[----:B------:R-:W2:Y:S02]  /*27b70*/  @!P0 SYNCS.PHASECHK.TRANS64 P0, [R12+URZ+0x308c0], R11 ;  /* 0x0308c00b0c0085a7 */ /* 0x000ea4000800007f */
[----:B--2---:R-:W-:Y:S05]  /*27b80*/  @!P0 BRA `(.L_x_6204) ;  /* 0xfffffffc00f08947 */ /* 0x004fea000383ffff */
[----:B------:R-:W-:Y:S05]  /*27b90*/  BRA `(.L_x_6361) ;  /* 0xffffff8c00c07947 */ /* 0x000fea000383ffff */
.L_x_6213:
[----:B0-----:R0:W2:Y:S02]  /*27ba0*/  SYNCS.PHASECHK.TRANS64.TRYWAIT P1, [R11+URZ+0x308a0], R10 ;  /* 0x0308a00a0b0075a7 */ /* 0x0010a4000802017f */
[----:B--2---:R-:W-:Y:S05]  /*27bb0*/  @!P1 NANOSLEEP.SYNCS 0x989680 ;  /* 0x009896800000995d */ /* 0x004fea0003900000 */
[----:B------:R-:W2:Y:S02]  /*27bc0*/  @!P1 SYNCS.PHASECHK.TRANS64 P1, [R11+URZ+0x308a0], R10 ;  /* 0x0308a00a0b0095a7 */ /* 0x000ea4000802007f */
[----:B--2---:R-:W-:Y:S05]  /*27bd0*/  @!P1 BRA `(.L_x_6213) ;  /* 0xfffffffc00f09947 */ /* 0x004fea000383ffff */
[----:B------:R-:W-:Y:S05]  /*27be0*/  BRA `(.L_x_6362) ;  /* 0xffffff9000f87947 */ /* 0x000fea000383ffff */
.L_x_6220:
[----:B-1----:R1:W2:Y:S02]  /*27bf0*/  SYNCS.PHASECHK.TRANS64.TRYWAIT P1, [R11+URZ+0x308c0], R10 ;  /* 0x0308c00a0b0075a7 */ /* 0x0022a4000802017f */
[----:B--2---:R-:W-:Y:S05]  /*27c00*/  @!P1 NANOSLEEP.SYNCS 0x989680 ;  /* 0x009896800000995d */ /* 0x004fea0003900000 */
[----:B------:R-:W2:Y:S02]  /*27c10*/  @!P1 SYNCS.PHASECHK.TRANS64 P1, [R11+URZ+0x308c0], R10 ;  /* 0x0308c00a0b0095a7 */ /* 0x000ea4000802007f */
[----:B--2---:R-:W-:Y:S05]  /*27c20*/  @!P1 BRA `(.L_x_6220) ;  /* 0xfffffffc00f09947 */ /* 0x004fea000383ffff */
[----:B------:R-:W-:Y:S05]  /*27c30*/  BRA `(.L_x_6363) ;  /* 0xffffff9400f07947 */ /* 0x000fea000383ffff */
.L_x_6237:
[----:B------:R-:W0:Y:S01]  /*27c40*/  S2R R8, SR_TID.X ;  /* 0x0000000000087919 */ /* 0x000e220000002100 */
        /* <DEDUP_REMOVED lines=10> */
.L_x_6365:
[----:B------:R-:W-:Y:S05]  /*27cf0*/  BSYNC B0 ;  /* 0x0000000000007941 */ /* 0x000fea0003800000 */
.L_x_6364:
[----:B------:R-:W-:Y:S05]  /*27d00*/  BRA `(.L_x_6366) ;  /* 0xffffffa400d87947 */ /* 0x000fea000383ffff */
.L_x_6240:
[----:B0-----:R0:W1:Y:S02]  /*27d10*/  SYNCS.PHASECHK.TRANS64.TRYWAIT P0, [R7+URZ+0x30840], R2 ;  /* 0x03084002070075a7 */ /* 0x001064000800017f */
[----:B-1----:R-:W-:Y:S05]  /*27d20*/  @!P0 NANOSLEEP.SYNCS 0x989680 ;  /* 0x009896800000895d */ /* 0x002fea0003900000 */
[----:B------:R-:W1:Y:S02]  /*27d30*/  @!P0 SYNCS.PHASECHK.TRANS64 P0, [R7+URZ+0x30840], R2 ;  /* 0x03084002070085a7 */ /* 0x000e64000800007f */
[----:B-1----:R-:W-:Y:S05]  /*27d40*/  @!P0 BRA `(.L_x_6240) ;  /* 0xfffffffc00f08947 */ /* 0x002fea000383ffff */
[----:B------:R-:W-:Y:S05]  /*27d50*/  BRA `(.L_x_6367) ;  /* 0xffffffa800287947 */ /* 0x000fea000383ffff */
.L_x_6241:
        /* <DEDUP_REMOVED lines=8> */
.L_x_6369:
[----:B------:R-:W-:Y:S05]  /*27de0*/  BSYNC B0 ;  /* 0x0000000000007941 */ /* 0x000fea0003800000 */
.L_x_6368:
        /* <DEDUP_REMOVED lines=9> */
.L_x_6370:
[----:B------:R-:W-:Y:S01]  /*27e80*/  ULDC.64 UR4, c[0x0][0x208] ;  /* 0x0000820000047ab9 */ /* 0x000fe20000000a00 */
[----:B------:R-:W-:Y:S02]  /*27e90*/  IMAD.MOV.U32 R13, RZ, RZ, R0 ;  /* 0x000000ffff0d7224 */ /* 0x000fe400078e0000 */
[----:B------:R-:W-:Y:S02]  /*27ea0*/  IMAD.MOV.U32 R12, RZ, RZ, 0x1 ;  /* 0x00000001ff0c7424 */ /* 0x000fe400078e00ff */
[----:B------:R-:W-:-:S05]  /*27eb0*/  IMAD.MOV.U32 R3, RZ, RZ, R14 ;  /* 0x000000ffff037224 */ /* 0x000fca00078e000e */
[----:B------:R-:W-:-:S05]  /*27ec0*/  @P0 LEA R3, P1, R33, R3, 0x1 ;  /* 0x0000000321030211 */ /* 0x000fca00078208ff */
[----:B------:R-:W-:Y:S01]  /*27ed0*/  @P0 IMAD.X R2, RZ, RZ, R2, P1 ;  /* 0x000000ffff020224 */ /* 0x000fe200008e0602 */
[----:B------:R-:W-:-:S04]  /*27ee0*/  ISETP.GE.AND P1, PT, R6, 0x11, PT ;  /* 0x000000110600780c */ /* 0x000fc80003f26270 */
[----:B------:R-:W-:-:S04]  /*27ef0*/  @P0 LOP3.LUT R3, R3, R2, RZ, 0x3c, !PT ;  /* 0x0000000203030212 */ /* 0x000fc800078e3cff */
[----:B------:R-:W-:-:S04]  /*27f00*/  @P0 LOP3.LUT R2, R3, R2, RZ, 0x3c, !PT ;  /* 0x0000000203020212 */ /* 0x000fc800078e3cff */
[----:B------:R-:W-:-:S05]  /*27f10*/  @P0 LOP3.LUT R3, R3, R2, RZ, 0x3c, !PT ;  /* 0x0000000203030212 */ /* 0x000fca00078e3cff */
[----:B------:R-:W-:Y:S01]  /*27f20*/  @!PT LDS RZ, [RZ] ;  /* 0x00000000fffff984 */ /* 0x000fe20000000800 */
[----:B------:R-:W-:Y:S01]  /*27f30*/  @!PT LDS RZ, [RZ] ;  /* 0x00000000fffff984 */ /* 0x000fe20000000800 */
[----:B------:R-:W-:Y:S01]  /*27f40*/  @!PT LDS RZ, [RZ] ;  /* 0x00000000fffff984 */ /* 0x000fe20000000800 */
[----:B------:R0:W-:Y:S04]  /*27f50*/  @P0 LDGSTS.E.BYPASS.LTC128B.128 [R8+0x1e400], desc[UR4][R2.64], !P4 ;  /* 0x1e40000002080fae */ /* 0x0001e8000e101d44 */
[----:B------:R0:W-:Y:S04]  /*27f60*/  @P0 LDGSTS.E.BYPASS.LTC128B.128 [R8+0x21400], desc[UR4][R2.64+0x80], !P3 ;  /* 0x2140008002080fae */ /* 0x0001e8000d901d44 */
[----:B------:R0:W-:Y:S02]  /*27f70*/  @P0 LDGSTS.E.BYPASS.LTC128B.128 [R8+0x24400], desc[UR4][R2.64+0x100], !P2 ;  /* 0x2440010002080fae */ /* 0x0001e4000d101d44 */
[----:B0-----:R-:W-:Y:S05]  /*27f80*/  WARPSYNC.COLLECTIVE R15, `(.L_x_6371) ;  /* 0x000000000f087348 */ /* 0x001fea0003c00000 */
[----:B------:R1:W2:Y:S02]  /*27f90*/  SHFL.IDX P6, R14, R13, R12, R11 ;  /* 0x0000000c0d0e7389 */ /* 0x0002a400000c000b */
[----:B012---:R-:W-:Y:S01]  /*27fa0*/  ENDCOLLECTIVE ;  /* 0x000000000000791b */ /* 0x007fe20003800000 */
.L_x_6371:
[----:B------:R-:W-:Y:S02]  /*27fb0*/  @P1 IMAD R8, R5, 0x2, R16 ;  /* 0x0000000205081824 */ /* 0x000fe400078e0210 */
[----:B------:R-:W-:Y:S01]  /*27fc0*/  IMAD.MOV.U32 R13, RZ, RZ, R4 ;  /* 0x000000ffff0d7224 */ /* 0x000fe200078e0004 */
[----:B------:R-:W-:-:S07]  /*27fd0*/  MOV R2, R14 ;  /* 0x0000000e00027202 */ /* 0x000fce0000000f00 */
[----:B------:R-:W-:Y:S05]  /*27fe0*/  WARPSYNC.COLLECTIVE R15, `(.L_x_6372) ;  /* 0x000000000f087348 */ /* 0x000fea0003c00000 */
[----:B------:R0:W1:Y:S02]  /*27ff0*/  SHFL.IDX P6, R14, R13, R12, R11 ;  /* 0x0000000c0d0e7389 */ /* 0x00006400000c000b */
[----:B01----:R-:W-:Y:S01]  /*28000*/  ENDCOLLECTIVE ;  /* 0x000000000000791b */ /* 0x003fe20003800000 */
.L_x_6372:
[----:B------:R-:W-:Y:S01]  /*28010*/  ULDC.64 UR4, c[0x0][0x208] ;  /* 0x0000820000047ab9 */ /* 0x000fe20000000a00 */
[----:B------:R-:W-:Y:S01]  /*28020*/  IMAD.MOV.U32 R13, RZ, RZ, R0 ;  /* 0x000000ffff0d7224 */ /* 0x000fe200078e0000 */
[----:B------:R-:W-:Y:S01]  /*28030*/  MOV R12, 0x2 ;  /* 0x00000002000c7802 */ /* 0x000fe20000000f00 */
[----:B------:R-:W-:-:S05]  /*28040*/  IMAD.MOV.U32 R3, RZ, RZ, R14 ;  /* 0x000000ffff037224 */ /* 0x000fca00078e000e */
[----:B------:R-:W-:-:S04]  /*28050*/  @P1 LEA R3, P0, R33, R3, 0x1 ;  /* 0x0000000321031211 */ /* 0x000fc800078008ff */
[----:B------:R-:W-:-:S04]  /*28060*/  @P1 IADD3.X R2, RZ, R2, RZ, P0, !PT ;  /* 0x00000002ff021210 */ /* 0x000fc800007fe4ff */
        /* <DEDUP_REMOVED lines=8> */
[----:B------:R0:W-:Y:S01]  /*280f0*/  @P1 LDGSTS.E.BYPASS.LTC128B.128 [R8+0x24c00], desc[UR4][R2.64+0x100], !P2 ;  /* 0x24c0010002081fae */ /* 0x0001e2000d101d44 */
[----:B------:R-:W-:-:S13]  /*28100*/  ISETP.GE.AND P1, PT, R6, 0x21, PT ;  /* 0x000000210600780c */ /* 0x000fda0003f26270 */
[----:B0-----:R-:W-:Y:S05]  /*28110*/  WARPSYNC.COLLECTIVE R15, `(.L_x_6373) ;  /* 0x000000000f087348 */ /* 0x001fea0003c00000 */
[----:B------:R1:W2:Y:S02]  /*28120*/  SHFL.IDX P6, R14, R13, R12, R11 ;  /* 0x0000000c0d0e7389 */ /* 0x0002a400000c000b */
[----:B012---:R-:W-:Y:S01]  /*28130*/  ENDCOLLECTIVE ;  /* 0x000000000000791b */ /* 0x007fe20003800000 */
.L_x_6373:
[----:B------:R-:W-:Y:S02]  /*28140*/  @P1 IMAD R8, R5, 0x2, R16 ;  /* 0x0000000205081824 */ /* 0x000fe400078e0210 */
[----:B------:R-:W-:Y:S02]  /*28150*/  IMAD.MOV.U32 R13, RZ, RZ, R4 ;  /* 0x000000ffff0d7224 */ /* 0x000fe400078e0004 */
[----:B------:R-:W-:-:S07]  /*28160*/  IMAD.MOV.U32 R2, RZ, RZ, R14 ;  /* 0x000000ffff027224 */ /* 0x000fce00078e000e */
[----:B------:R-:W-:Y:S05]  /*28170*/  WARPSYNC.COLLECTIVE R15, `(.L_x_6374) ;  /* 0x000000000f087348 */ /* 0x000fea0003c00000 */
[----:B------:R0:W1:Y:S02]  /*28180*/  SHFL.IDX P6, R14, R13, R12, R11 ;  /* 0x0000000c0d0e7389 */ /* 0x00006400000c000b */
[----:B01----:R-:W-:Y:S01]  /*28190*/  ENDCOLLECTIVE ;  /* 0x000000000000791b */ /* 0x003fe20003800000 */
.L_x_6374:
[----:B------:R-:W-:Y:S01]  /*281a0*/  ULDC.64 UR4, c[0x0][0x208] ;  /* 0x0000820000047ab9 */ /* 0x000fe20000000a00 */
[----:B------:R-:W-:Y:S01]  /*281b0*/  MOV R13, R0 ;  /* 0x00000000000d7202 */ /* 0x000fe20000000f00 */
[----:B------:R-:W-:Y:S01]  /*281c0*/  IMAD.MOV.U32 R12, RZ, RZ, 0x3 ;  /* 0x00000003ff0c7424 */ /* 0x000fe200078e00ff */
[----:B------:R-:W-:-:S04]  /*281d0*/  MOV R3, R14 ;  /* 0x0000000e00037202 */ /* 0x000fc80000000f00 */
[----:B------:R-:W-:-:S05]  /*281e0*/  @P1 LEA R3, P0, R33, R3, 0x1 ;  /* 0x0000000321031211 */ /* 0x000fca00078008ff */
[----:B------:R-:W-:-:S05]  /*281f0*/  @P1 IMAD.X R2, RZ, RZ, R2, P0 ;  /* 0x000000ffff021224 */ /* 0x000fca00000e0602 */
        /* <DEDUP_REMOVED lines=13> */
.L_x_6375:
[----:B------:R-:W-:Y:S02]  /*282d0*/  @P1 LEA R8, R5, R16, 0x1 ;  /* 0x0000001005081211 */ /* 0x000fe400078e08ff */
[----:B------:R-:W-:Y:S01]  /*282e0*/  MOV R13, R4 ;  /* 0x00000004000d7202 */ /* 0x000fe20000000f00 */
[----:B------:R-:W-:-:S07]  /*282f0*/  IMAD.MOV.U32 R2, RZ, RZ, R14 ;  /* 0x000000ffff027224 */ /* 0x000fce00078e000e */
[----:B------:R-:W-:Y:S05]  /*28300*/  WARPSYNC.COLLECTIVE R15, `(.L_x_6376) ;  /* 0x000000000f087348 */ /* 0x000fea0003c00000 */
[----:B------:R0:W1:Y:S02]  /*28310*/  SHFL.IDX P6, R14, R13, R12, R11 ;  /* 0x0000000c0d0e7389 */ /* 0x00006400000c000b */
[----:B01----:R-:W-:Y:S01]  /*28320*/  ENDCOLLECTIVE ;  /* 0x000000000000791b */ /* 0x003fe20003800000 */
.L_x_6376:
[----:B------:R-:W-:Y:S01]  /*28330*/  ULDC.64 UR4, c[0x0][0x208] ;  /* 0x0000820000047ab9 */ /* 0x000fe20000000a00 */
[----:B------:R-:W-:Y:S02]  /*28340*/  IMAD.MOV.U32 R13, RZ, RZ, R0 ;  /* 0x000000ffff0d7224 */ /* 0x000fe400078e0000 */
[----:B------:R-:W-:Y:S02]  /*28350*/  IMAD.MOV.U32 R12, RZ, RZ, 0x4 ;  /* 0x00000004ff0c7424 */ /* 0x000fe400078e00ff */
[----:B------:R-:W-:-:S05]  /*28360*/  IMAD.MOV.U32 R3, RZ, RZ, R14 ;  /* 0x000000ffff037224 */ /* 0x000fca00078e000e */
        /* <DEDUP_REMOVED lines=15> */
.L_x_6377:
[----:B------:R-:W-:Y:S02]  /*28460*/  @P1 IMAD R8, R5, 0x2, R16 ;  /* 0x0000000205081824 */ /* 0x000fe400078e0210 */
[----:B------:R-:W-:Y:S01]  /*28470*/  IMAD.MOV.U32 R13, RZ, RZ, R4 ;  /* 0x000000ffff0d7224 */ /* 0x000fe200078e0004 */
[----:B------:R-:W-:-:S07]  /*28480*/  MOV R2, R14 ;  /* 0x0000000e00027202 */ /* 0x000fce0000000f00 */
[----:B------:R-:W-:Y:S05]  /*28490*/  WARPSYNC.COLLECTIVE R15, `(.L_x_6378) ;  /* 0x000000000f087348 */ /* 0x000fea0003c00000 */
[----:B------:R0:W1:Y:S02]  /*284a0*/  SHFL.IDX P6, R14, R13, R12, R11 ;  /* 0x0000000c0d0e7389 */ /* 0x00006400000c000b */
[----:B01----:R-:W-:Y:S01]  /*284b0*/  ENDCOLLECTIVE ;  /* 0x000000000000791b */ /* 0x003fe20003800000 */
.L_x_6378:
        /* <DEDUP_REMOVED lines=18> */
.L_x_6379:
[----:B------:R-:W-:Y:S02]  /*285e0*/  IMAD.MOV.U32 R13, RZ, RZ, R4 ;  /* 0x000000ffff0d7224 */ /* 0x000fe400078e0004 */
[----:B------:R-:W-:-:S07]  /*285f0*/  IMAD.MOV.U32 R0, RZ, RZ, R14 ;  /* 0x000000ffff007224 */ /* 0x000fce00078e000e */
[----:B------:R-:W-:Y:S05]  /*28600*/  WARPSYNC.COLLECTIVE R15, `(.L_x_6380) ;  /* 0x000000000f087348 */ /* 0x000fea0003c00000 */
[----:B------:R0:W1:Y:S02]  /*28610*/  SHFL.IDX P6, R14, R13, R12, R11 ;  /* 0x0000000c0d0e7389 */ /* 0x00006400000c000b */
[----:B01----:R-:W-:Y:S01]  /*28620*/  ENDCOLLECTIVE ;  /* 0x000000000000791b */ /* 0x003fe20003800000 */
.L_x_6380:
[----:B------:R-:W-:Y:S01]  /*28630*/  MOV R2, R14 ;  /* 0x0000000e00027202 */ /* 0x000fe20000000f00 */
[----:B------:R-:W-:Y:S06]  /*28640*/  BRA `(.L_x_6381) ;  /* 0xffffffa400607947 */ /* 0x000fec000383ffff */
.L_x_6246:
        /* <DEDUP_REMOVED lines=9> */
.L_x_6382:
[C---:B------:R-:W-:Y:S01]  /*286e0*/  VIADD R6, R25.reuse, 0x10 ;  /* 0x0000001019067836 */ /* 0x040fe20000000000 */
[----:B------:R-:W-:Y:S02]  /*286f0*/  ISETP.GE.AND P2, PT, R25, R5, PT ;  /* 0x000000051900720c */ /* 0x000fe40003f46270 */
[----:B------:R-:W-:Y:S01]  /*28700*/  MOV R13, R0 ;  /* 0x00000000000d7202 */ /* 0x000fe20000000f00 */
[----:B------:R-:W-:-:S10]  /*28710*/  IMAD.MOV.U32 R2, RZ, RZ, R14 ;  /* 0x000000ffff027224 */ /* 0x000fd400078e000e */
[----:B------:R-:W-:Y:S05]  /*28720*/  WARPSYNC.COLLECTIVE R15, `(.L_x_6383) ;  /* 0x000000000f087348 */ /* 0x000fea0003c00000 */
[----:B------:R0:W1:Y:S02]  /*28730*/  SHFL.IDX P6, R14, R13, R12, R11 ;  /* 0x0000000c0d0e7389 */ /* 0x00006400000c000b */
[----:B01----:R-:W-:Y:S01]  /*28740*/  ENDCOLLECTIVE ;  /* 0x000000000000791b */ /* 0x003fe20003800000 */
.L_x_6383:
[----:B------:R-:W-:Y:S01]  /*28750*/  ULDC.64 UR4, c[0x0][0x208] ;  /* 0x0000820000047ab9 */ /* 0x000fe20000000a00 */
[----:B------:R-:W-:Y:S01]  /*28760*/  IMAD.MOV.U32 R13, RZ, RZ, R4 ;  /* 0x000000ffff0d7224 */ /* 0x000fe200078e0004 */
[----:B------:R-:W-:Y:S02]  /*28770*/  MOV R12, 0x1 ;  /* 0x00000001000c7802 */ /* 0x000fe40000000f00 */
[----:B------:R-:W-:-:S05]  /*28780*/  @!P2 LEA R14, P4, R33, R14, 0x1 ;  /* 0x0000000e210ea211 */ /* 0x000fca00078808ff */
[----:B------:R-:W-:Y:S01]  /*28790*/  @!P2 IMAD.X R3, RZ, RZ, R2, P4 ;  /* 0x000000ffff03a224 */ /* 0x000fe200020e0602 */
[----:B------:R-:W-:-:S05]  /*287a0*/  @!P2 MOV R2, R14 ;  /* 0x0000000e0002a202 */ /* 0x000fca0000000f00 */
[----:B------:R-:W-:Y:S01]  /*287b0*/  @!PT LDS RZ, [RZ] ;  /* 0x00000000fffff984 */ /* 0x000fe20000000800 */
[----:B------:R-:W-:Y:S01]  /*287c0*/  @!PT LDS RZ, [RZ] ;  /* 0x00000000fffff984 */ /* 0x000fe20000000800 */
[----:B------:R-:W-:Y:S01]  /*287d0*/  @!PT LDS RZ, [RZ] ;  /* 0x00000000fffff984 */ /* 0x000fe20000000800 */
[----:B------:R0:W-:Y:S04]  /*287e0*/  @!P2 LDGSTS.E.BYPASS.LTC128B.128 [R8+0x12400], desc[UR4][R2.64], !P3 ;  /* 0x124000000208afae */ /* 0x0001e8000d901d44 */
[----:B------:R0:W-:Y:S04]  /*287f0*/  @!P2 LDGSTS.E.BYPASS.LTC128B.128 [R8+0x16400], desc[UR4][R2.64+0x80], !P0 ;  /* 0x164000800208afae */ /* 0x0001e8000c101d44 */
[----:B------:R0:W-:Y:S01]  /*28800*/  @!P2 LDGSTS.E.BYPASS.LTC128B.128 [R8+0x1a400], desc[UR4][R2.64+0x100], !P1 ;  /* 0x1a4001000208afae */ /* 0x0001e2000c901d44 */
[----:B------:R-:W-:Y:S02]  /*28810*/  ISETP.GE.AND P2, PT, R6, R5, PT ;  /* 0x000000050600720c */ /* 0x000fe40003f46270 */
[----:B------:R-:W-:-:S11]  /*28820*/  IADD3 R6, R25, 0x20, RZ ;  /* 0x0000002019067810 */ /* 0x000fd60007ffe0ff */
[----:B0-----:R-:W-:Y:S05]  /*28830*/  WARPSYNC.COLLECTIVE R15, `(.L_x_6384) ;  /* 0x000000000f087348 */ /* 0x001fea0003c00000 */
[----:B------:R1:W2:Y:S02]  /*28840*/  SHFL.IDX P6, R14, R13, R12, R11 ;  /* 0x0000000c0d0e7389 */ /* 0x0002a400000c000b */
[----:B012---:R-:W-:Y:S01]  /*28850*/  ENDCOLLECTIVE ;  /* 0x000000000000791b */ /* 0x007fe20003800000 */
.L_x_6384:
[----:B------:R-:W-:Y:S02]  /*28860*/  IMAD.MOV.U32 R13, RZ, RZ, R0 ;  /* 0x000000ffff0d7224 */ /* 0x000fe400078e0000 */
[----:B------:R-:W-:-:S07]  /*28870*/  IMAD.MOV.U32 R2, RZ, RZ, R14 ;  /* 0x000000ffff027224 */ /* 0x000fce00078e000e */
[----:B------:R-:W-:Y:S05]  /*28880*/  WARPSYNC.COLLECTIVE R15, `(.L_x_6385) ;  /* 0x000000000f087348 */ /* 0x000fea0003c00000 */
[----:B------:R0:W1:Y:S02]  /*28890*/  SHFL.IDX P6, R14, R13, R12, R11 ;  /* 0x0000000c0d0e7389 */ /* 0x00006400000c000b */
[----:B01----:R-:W-:Y:S01]  /*288a0*/  ENDCOLLECTIVE ;  /* 0x000000000000791b */ /* 0x003fe20003800000 */
.L_x_6385:
[----:B------:R-:W-:Y:S01]  /*288b0*/  ULDC.64 UR4, c[0x0][0x208] ;  /* 0x0000820000047ab9 */ /* 0x000fe20000000a00 */
[----:B------:R-:W-:Y:S02]  /*288c0*/  IMAD.MOV.U32 R13, RZ, RZ, R4 ;  /* 0x000000ffff0d7224 */ /* 0x000fe400078e0004 */
[----:B------:R-:W-:Y:S01]  /*288d0*/  IMAD.MOV.U32 R12, RZ, RZ, 0x2 ;  /* 0x00000002ff0c7424 */ /* 0x000fe200078e00ff */
[----:B------:R-:W-:-:S04]  /*288e0*/  @!P2 LEA R14, P4, R33, R14, 0x1 ;  /* 0x0000000e210ea211 */ /* 0x000fc800078808ff */
[----:B------:R-:W-:Y:S01]  /*288f0*/  @!P2 IADD3.X R7, RZ, R2, RZ, P4, !PT ;  /* 0x00000002ff07a210 */ /* 0x000fe200027fe4ff */
[----:B------:R-:W-:-:S04]  /*28900*/  @!P2 IMAD.MOV.U32 R2, RZ, RZ, R14 ;  /* 0x000000ffff02a224 */ /* 0x000fc800078e000e */
[----:B------:R-:W-:-:S05]  /*28910*/  @!P2 IMAD.MOV.U32 R3, RZ, RZ, R7 ;  /* 0x000000ffff03a224 */ /* 0x000fca00078e0007 */
[----:B------:R-:W-:Y:S01]  /*28920*/  @!PT LDS RZ, [RZ] ;  /* 0x00000000fffff984 */ /* 0x000fe20000000800 */
[----:B------:R-:W-:Y:S01]  /*28930*/  @!PT LDS RZ, [RZ] ;  /* 0x00000000fffff984 */ /* 0x000fe20000000800 */
[----:B------:R-:W-:Y:S01]  /*28940*/  @!PT LDS RZ, [RZ] ;  /* 0x00000000fffff984 */ /* 0x000fe20000000800 */
[----:B------:R0:W-:Y:S04]  /*28950*/  @!P2 LDGSTS.E.BYPASS.LTC128B.128 [R8+0x12c00], desc[UR4][R2.64], !P3 ;  /* 0x12c000000208afae */ /* 0x0001e8000d901d44 */
[----:B------:R0:W-:Y:S04]  /*28960*/  @!P2 LDGSTS.E.BYPASS.LTC128B.128 [R8+0x16c00], desc[UR4][R2.64+0x80], !P0 ;  /* 0x16c000800208afae */ /* 0x0001e8000c101d44 */
[----:B------:R0:W-:Y:S01]  /*28970*/  @!P2 LDGSTS.E.BYPASS.LTC128B.128 [R8+0x1ac00], desc[UR4][R2.64+0x100], !P1 ;  /* 0x1ac001000208afae */ /* 0x0001e2000c901d44 */
[----:B------:R-:W-:Y:S01]  /*28980*/  ISETP.GE.AND P2, PT, R6, R5, PT ;  /* 0x000000050600720c */ /* 0x000fe20003f46270 */
[----:B------:R-:W-:-:S12]  /*28990*/  VIADD R6, R25, 0x30 ;  /* 0x0000003019067836 */ /* 0x000fd80000000000 */
[----:B0-----:R-:W-:Y:S05]  /*289a0*/  WARPSYNC.COLLECTIVE R15, `(.L_x_6386) ;  /* 0x000000000f087348 */ /* 0x001fea0003c00000 */
[----:B------:R1:W2:Y:S02]  /*289b0*/  SHFL.IDX P6, R14, R13, R12, R11 ;  /* 0x0000000c0d0e7389 */ /* 0x0002a400000c000b */
[----:B012---:R-:W-:Y:S01]  /*289c0*/  ENDCOLLECTIVE ;  /* 0x000000000000791b */ /* 0x007fe20003800000 */
.L_x_6386:
[----:B------:R-:W-:Y:S01]  /*289d0*/  IMAD.MOV.U32 R13, RZ, RZ, R0 ;  /* 0x000000ffff0d7224 */ /* 0x000fe200078e0000 */
[----:B------:R-:W-:-:S07]  /*289e0*/  MOV R2, R14 ;  /* 0x0000000e00027202 */ /* 0x000fce0000000f00 */
[----:B------:R-:W-:Y:S05]  /*289f0*/  WARPSYNC.COLLECTIVE R15, `(.L_x_6387) ;  /* 0x000000000f087348 */ /* 0x000fea0003c00000 */
[----:B------:R0:W1:Y:S02]  /*28a00*/  SHFL.IDX P6, R14, R13, R12, R11 ;  /* 0x0000000c0d0e7389 */ /* 0x00006400000c000b */
[----:B01----:R-:W-:Y:S01]  /*28a10*/  ENDCOLLECTIVE ;  /* 0x000000000000791b */ /* 0x003fe20003800000 */
.L_x_6387:
[----:B------:R-:W-:Y:S01]  /*28a20*/  ULDC.64 UR4, c[0x0][0x208] ;  /* 0x0000820000047ab9 */ /* 0x000fe20000000a00 */
[----:B------:R-:W-:Y:S01]  /*28a30*/  MOV R13, R4 ;  /* 0x00000004000d7202 */ /* 0x000fe20000000f00 */
[----:B------:R-:W-:Y:S01]  /*28a40*/  IMAD.MOV.U32 R12, RZ, RZ, 0x3 ;  /* 0x00000003ff0c7424 */ /* 0x000fe200078e00ff */
        /* <DEDUP_REMOVED lines=15> */
.L_x_6388:
[----:B------:R-:W-:Y:S01]  /*28b40*/  MOV R13, R0 ;  /* 0x00000000000d7202 */ /* 0x000fe20000000f00 */
[----:B------:R-:W-:-:S07]  /*28b50*/  IMAD.MOV.U32 R2, RZ, RZ, R14 ;  /* 0x000000ffff027224 */ /* 0x000fce00078e000e */
[----:B------:R-:W-:Y:S05]  /*28b60*/  WARPSYNC.COLLECTIVE R15, `(.L_x_6389) ;  /* 0x000000000f087348 */ /* 0x000fea0003c00000 */
[----:B------:R0:W1:Y:S02]  /*28b70*/  SHFL.IDX P6, R14, R13, R12, R11 ;  /* 0x0000000c0d0e7389 */ /* 0x00006400000c000b */
[----:B01----:R-:W-:Y:S01]  /*28b80*/  ENDCOLLECTIVE ;  /* 0x000000000000791b */ /* 0x003fe20003800000 */
.L_x_6389:
[----:B------:R-:W-:Y:S01]  /*28b90*/  ULDC.64 UR4, c[0x0][0x208] ;  /* 0x0000820000047ab9 */ /* 0x000fe20000000a00 */
[----:B------:R-:W-:Y:S01]  /*28ba0*/  IMAD.MOV.U32 R13, RZ, RZ, R4 ;  /* 0x000000ffff0d7224 */ /* 0x000fe200078e0004 */
[----:B------:R-:W-:Y:S02]  /*28bb0*/  MOV R12, 0x4 ;  /* 0x00000004000c7802 */ /* 0x000fe40000000f00 */
[----:B------:R-:W-:-:S05]  /*28bc0*/  @!P2 LEA R14, P4, R33, R14, 0x1 ;  /* 0x0000000e210ea211 */ /* 0x000fca00078808ff */
[----:B------:R-:W-:Y:S02]  /*28bd0*/  @!P2 IMAD.X R7, RZ, RZ, R2, P4 ;  /* 0x000000ffff07a224 */ /* 0x000fe400020e0602 */
[----:B------:R-:W-:-:S03]  /*28be0*/  @!P2 IMAD.MOV.U32 R2, RZ, RZ, R14 ;  /* 0x000000ffff02a224 */ /* 0x000fc600078e000e */
        /* <DEDUP_REMOVED lines=12> */
.L_x_6390:
[----:B------:R-:W-:Y:S02]  /*28cb0*/  IMAD.MOV.U32 R13, RZ, RZ, R0 ;  /* 0x000000ffff0d7224 */ /* 0x000fe400078e0000 */
[----:B------:R-:W-:-:S07]  /*28cc0*/  IMAD.MOV.U32 R2, RZ, RZ, R14 ;  /* 0x000000ffff027224 */ /* 0x000fce00078e000e */
[----:B------:R-:W-:Y:S05]  /*28cd0*/  WARPSYNC.COLLECTIVE R15, `(.L_x_6391) ;  /* 0x000000000f087348 */ /* 0x000fea0003c00000 */
[----:B------:R0:W1:Y:S02]  /*28ce0*/  SHFL.IDX P6, R14, R13, R12, R11 ;  /* 0x0000000c0d0e7389 */ /* 0x00006400000c000b */
[----:B01----:R-:W-:Y:S01]  /*28cf0*/  ENDCOLLECTIVE ;  /* 0x000000000000791b */ /* 0x003fe20003800000 */
.L_x_6391:
        /* <DEDUP_REMOVED lines=18> */
.L_x_6392:
[----:B------:R-:W-:Y:S01]  /*28e20*/  IMAD.MOV.U32 R13, RZ, RZ, R0 ;  /* 0x000000ffff0d7224 */ /* 0x000fe200078e0000 */
[----:B------:R-:W-:-:S07]  /*28e30*/  MOV R2, R14 ;  /* 0x0000000e00027202 */ /* 0x000fce0000000f00 */
[----:B------:R-:W-:Y:S05]  /*28e40*/  WARPSYNC.COLLECTIVE R15, `(.L_x_6393) ;  /* 0x000000000f087348 */ /* 0x000fea0003c00000 */
[----:B------:R0:W1:Y:S02]  /*28e50*/  SHFL.IDX P6, R14, R13, R12, R11 ;  /* 0x0000000c0d0e7389 */ /* 0x00006400000c000b */
[----:B01----:R-:W-:Y:S01]  /*28e60*/  ENDCOLLECTIVE ;  /* 0x000000000000791b */ /* 0x003fe20003800000 */
.L_x_6393:
        /* <DEDUP_REMOVED lines=13> */
[----:B------:R-:W-:-:S13]  /*28f40*/  ISETP.GE.AND P2, PT, R6, R5, PT ;  /* 0x000000050600720c */ /* 0x000fda0003f46270 */
[----:B0-----:R-:W-:Y:S05]  /*28f50*/  WARPSYNC.COLLECTIVE R15, `(.L_x_6394) ;  /* 0x000000000f087348 */ /* 0x001fea0003c00000 */
[----:B------:R1:W2:Y:S02]  /*28f60*/  SHFL.IDX P6, R14, R13, R12, R11 ;  /* 0x0000000c0d0e7389 */ /* 0x0002a400000c000b */
[----:B012---:R-:W-:Y:S01]  /*28f70*/  ENDCOLLECTIVE ;  /* 0x000000000000791b */ /* 0x007fe20003800000 */
.L_x_6394:
[----:B------:R-:W-:Y:S01]  /*28f80*/  MOV R13, R0 ;  /* 0x00000000000d7202 */ /* 0x000fe20000000f00 */
[----:B------:R-:W-:-:S07]  /*28f90*/  IMAD.MOV.U32 R2, RZ, RZ, R14 ;  /* 0x000000ffff027224 */ /* 0x000fce00078e000e */
[----:B------:R-:W-:Y:S05]  /*28fa0*/  WARPSYNC.COLLECTIVE R15, `(.L_x_6395) ;  /* 0x000000000f087348 */ /* 0x000fea0003c00000 */
[----:B------:R0:W1:Y:S02]  /*28fb0*/  SHFL.IDX P6, R14, R13, R12, R11 ;  /* 0x0000000c0d0e7389 */ /* 0x00006400000c000b */
[----:B01----:R-:W-:Y:S01]  /*28fc0*/  ENDCOLLECTIVE ;  /* 0x000000000000791b */ /* 0x003fe20003800000 */
.L_x_6395:
[----:B------:R-:W-:Y:S01]  /*28fd0*/  ULDC.64 UR4, c[0x0][0x208] ;  /* 0x0000820000047ab9 */ /* 0x000fe20000000a00 */
[----:B------:R-:W-:Y:S02]  /*28fe0*/  IMAD.MOV.U32 R13, RZ, RZ, R4 ;  /* 0x000000ffff0d7224 */ /* 0x000fe400078e0004 */
[----:B------:R-:W-:Y:S01]  /*28ff0*/  IMAD.MOV.U32 R12, RZ, RZ, 0x7 ;  /* 0x00000007ff0c7424 */ /* 0x000fe200078e00ff */
        /* <DEDUP_REMOVED lines=9> */
[----:B------:R0:W-:Y:S02]  /*29090*/  @!P2 LDGSTS.E.BYPASS.LTC128B.128 [R8+0x1d400], desc[UR4][R2.64+0x100], !P1 ;  /* 0x1d4001000208afae */ /* 0x0001e4000c901d44 */
[----:B0-----:R-:W-:Y:S05]  /*290a0*/  WARPSYNC.COLLECTIVE R15, `(.L_x_6396) ;  /* 0x000000000f087348 */ /* 0x001fea0003c00000 */
[----:B------:R1:W2:Y:S02]  /*290b0*/  SHFL.IDX P6, R14, R13, R12, R11 ;  /* 0x0000000c0d0e7389 */ /* 0x0002a400000c000b */
[----:B012---:R-:W-:Y:S01]  /*290c0*/  ENDCOLLECTIVE ;  /* 0x000000000000791b */ /* 0x007fe20003800000 */
.L_x_6396:
[----:B------:R-:W-:Y:S01]  /*290d0*/  IMAD.MOV.U32 R13, RZ, RZ, R0 ;  /* 0x000000ffff0d7224 */ /* 0x000fe200078e0000 */
[----:B------:R-:W-:-:S07]  /*290e0*/  MOV R4, R14 ;  /* 0x0000000e00047202 */ /* 0x000fce0000000f00 */
[----:B------:R-:W-:Y:S05]  /*290f0*/  WARPSYNC.COLLECTIVE R15, `(.L_x_6397) ;  /* 0x000000000f087348 */ /* 0x000fea0003c00000 */
[----:B------:R0:W1:Y:S02]  /*29100*/  SHFL.IDX P6, R14, R13, R12, R11 ;  /* 0x0000000c0d0e7389 */ /* 0x00006400000c000b */
[----:B01----:R-:W-:Y:S01]  /*29110*/  ENDCOLLECTIVE ;  /* 0x000000000000791b */ /* 0x003fe20003800000 */
.L_x_6397:
[----:B------:R-:W-:Y:S05]  /*29120*/  BRA `(.L_x_6398) ;  /* 0xffffffa400b47947 */ /* 0x000fea000383ffff */
.L_x_6251:
[----:B0-----:R0:W1:Y:S02]  /*29130*/  SYNCS.PHASECHK.TRANS64.TRYWAIT P0, [R16+URZ+0x30820], R3 ;  /* 0x03082003100075a7 */ /* 0x001064000800017f */
[----:B-1----:R-:W-:Y:S05]  /*29140*/  @!P0 NANOSLEEP.SYNCS 0x989680 ;  /* 0x009896800000895d */ /* 0x002fea0003900000 */
[----:B------:R-:W1:Y:S02]  /*29150*/  @!P0 SYNCS.PHASECHK.TRANS64 P0, [R16+URZ+0x30820], R3 ;  /* 0x03082003100085a7 */ /* 0x000e64000800007f */
[----:B-1----:R-:W-:Y:S05]  /*29160*/  @!P0 BRA `(.L_x_6251) ;  /* 0xfffffffc00f08947 */ /* 0x002fea000383ffff */
[----:B------:R-:W-:Y:S05]  /*29170*/  BRA `(.L_x_6399) ;  /* 0xffffffa800307947 */ /* 0x000fea000383ffff */
.L_x_6256:
[----:B0-----:R0:W1:Y:S02]  /*29180*/  SYNCS.PHASECHK.TRANS64.TRYWAIT P0, [R7+URZ+0x30840], R2 ;  /* 0x03084002070075a7 */ /* 0x001064000800017f */
[----:B-1----:R-:W-:Y:S05]  /*29190*/  @!P0 NANOSLEEP.SYNCS 0x989680 ;  /* 0x009896800000895d */ /* 0x002fea0003900000 */
[----:B------:R-:W1:Y:S02]  /*291a0*/  @!P0 SYNCS.PHASECHK.TRANS64 P0, [R7+URZ+0x30840], R2 ;  /* 0x03084002070085a7 */ /* 0x000e64000800007f */
[----:B-1----:R-:W-:Y:S05]  /*291b0*/  @!P0 BRA `(.L_x_6256) ;  /* 0xfffffffc00f08947 */ /* 0x002fea000383ffff */
[----:B------:R-:W-:Y:S05]  /*291c0*/  BRA `(.L_x_6400) ;  /* 0xffffffac00107947 */ /* 0x000fea000383ffff */
.L_x_6257:
        /* <DEDUP_REMOVED lines=8> */
.L_x_6402:
[----:B------:R-:W-:Y:S05]  /*29250*/  BSYNC B1 ;  /* 0x0000000000017941 */ /* 0x000fea0003800000 */
.L_x_6401:
[----:B------:R-:W-:Y:S01]  /*29260*/  IMAD.MOV.U32 R13, RZ, RZ, R8 ;  /* 0x000000ffff0d7224 */ /* 0x000fe200078e0008 */
[----:B------:R-:W-:Y:S01]  /*29270*/  MOV R11, 0x181f ;  /* 0x0000181f000b7802 */ /* 0x000fe20000000f00 */
[----:B------:R-:W-:Y:S01]  /*29280*/  IMAD.MOV.U32 R12, RZ, RZ, RZ ;  /* 0x000000ffff0c7224 */ /* 0x000fe200078e00ff */
[----:B------:R-:W-:Y:S01]  /*29290*/  MOV R3, R14 ;  /* 0x0000000e00037202 */ /* 0x000fe20000000f00 */
[----:B------:R-:W-:Y:S01]  /*292a0*/  IMAD.MOV.U32 R15, RZ, RZ, -0x1 ;  /* 0xffffffffff0f7424 */ /* 0x000fe200078e00ff */
[----:B------:R-:W-:Y:S01]  /*292b0*/  LOP3.LUT R19, R19, 0xffffffbf, RZ, 0xc0, !PT ;  /* 0xffffffbf13137812 */ /* 0x000fe200078ec0ff */
[----:B------:R-:W-:Y:S01]  /*292c0*/  IMAD R5, R5, 0x2, R16 ;  /* 0x0000000205057824 */ /* 0x000fe200078e0210 */
[----:B------:R-:W-:-:S07]  /*292d0*/  SHF.L.U32 R4, R33, 0x1, RZ ;  /* 0x0000000121047819 */ /* 0x000fce00000006ff */
[----:B------:R-:W-:Y:S05]  /*292e0*/  WARPSYNC.COLLECTIVE R15, `(.L_x_6403) ;  /* 0x000000000f087348 */ /* 0x000fea0003c00000 */
[----:B------:R0:W1:Y:S02]  /*292f0*/  SHFL.IDX P6, R14, R13, R12, R11 ;  /* 0x0000000c0d0e7389 */ /* 0x00006400000c000b */
[----:B01----:R-:W-:Y:S01]  /*29300*/  ENDCOLLECTIVE ;  /* 0x000000000000791b */ /* 0x003fe20003800000 */
.L_x_6403:
[----:B------:R-:W-:Y:S01]  /*29310*/  @P1 LOP3.LUT R19, R19, 0x40, RZ, 0xfc, !PT ;  /* 0x0000004013131812 */ /* 0x000fe200078efcff */
[----:B------:R-:W-:-:S03]  /*29320*/  ULDC.64 UR4, c[0x0][0x208] ;  /* 0x0000820000047ab9 */ /* 0x000fc60000000a00 */
[----:B------:R-:W-:Y:S02]  /*29330*/  LOP3.LUT P1, RZ, R19, 0x4, RZ, 0xc0, !PT ;  /* 0x0000000413ff7812 */ /* 0x000fe4000782c0ff */
        /* <DEDUP_REMOVED lines=10> */
[----:B------:R0:W-:Y:S02]  /*293e0*/  LDGSTS.E.BYPASS.LTC128B.128 [R5+0x24400], desc[UR4][R2.64+0x100], !P4 ;  /* 0x2440010002057fae */ /* 0x0001e4000e101d44 */
[----:B0-----:R-:W-:Y:S05]  /*293f0*/  WARPSYNC.COLLECTIVE R15, `(.L_x_6404) ;  /* 0x000000000f087348 */ /* 0x001fea0003c00000 */
[----:B------:R1:W2:Y:S02]  /*29400*/  SHFL.IDX P6, R14, R13, R12, R11 ;  /* 0x0000000c0d0e7389 */ /* 0x0002a400000c000b */
[----:B012---:R-:W-:Y:S01]  /*29410*/  ENDCOLLECTIVE ;  /* 0x000000000000791b */ /* 0x007fe20003800000 */
.L_x_6404:
[----:B------:R-:W-:Y:S01]  /*29420*/  MOV R13, R8 ;  /* 0x00000008000d7202 */ /* 0x000fe20000000f00 */
[----:B------:R-:W-:-:S07]  /*29430*/  IMAD.MOV.U32 R3, RZ, RZ, R14 ;  /* 0x000000ffff037224 */ /* 0x000fce00078e000e */
[----:B------:R-:W-:Y:S05]  /*29440*/  WARPSYNC.COLLECTIVE R15, `(.L_x_6405) ;  /* 0x000000000f087348 */ /* 0x000fea0003c00000 */
[----:B------:R0:W1:Y:S02]  /*29450*/  SHFL.IDX P6, R14, R13, R12, R11 ;  /* 0x0000000c0d0e7389 */ /* 0x00006400000c000b */
[----:B01----:R-:W-:Y:S01]  /*29460*/  ENDCOLLECTIVE ;  /* 0x000000000000791b */ /* 0x003fe20003800000 */
.L_x_6405:
        /* <DEDUP_REMOVED lines=15> */
.L_x_6406:
[----:B------:R-:W-:Y:S01]  /*29560*/  MOV R13, R8 ;  /* 0x00000008000d7202 */ /* 0x000fe20000000f00 */
[----:B------:R-:W-:-:S07]  /*29570*/  IMAD.MOV.U32 R35, RZ, RZ, R14 ;  /* 0x000000ffff237224 */ /* 0x000fce00078e000e */
[----:B------:R-:W-:Y:S05]  /*29580*/  WARPSYNC.COLLECTIVE R15, `(.L_x_6407) ;  /* 0x000000000f087348 */ /* 0x000fea0003c00000 */
[----:B------:R0:W1:Y:S02]  /*29590*/  SHFL.IDX P6, R14, R13, R12, R11 ;  /* 0x0000000c0d0e7389 */ /* 0x00006400000c000b */
[----:B01----:R-:W-:Y:S01]  /*295a0*/  ENDCOLLECTIVE ;  /* 0x000000000000791b */ /* 0x003fe20003800000 */
.L_x_6407:
        /* <DEDUP_REMOVED lines=15> */
.L_x_6408:
[----:B------:R-:W-:Y:S01]  /*296a0*/  MOV R13, R8 ;  /* 0x00000008000d7202 */ /* 0x000fe20000000f00 */
[----:B------:R-:W-:-:S07]  /*296b0*/  IMAD.MOV.U32 R35, RZ, RZ, R14 ;  /* 0x000000ffff237224 */ /* 0x000fce00078e000e */
[----:B------:R-:W-:Y:S05]  /*296c0*/  WARPSYNC.COLLECTIVE R15, `(.L_x_6409) ;  /* 0x000000000f087348 */ /* 0x000fea0003c00000 */
[----:B------:R0:W1:Y:S02]  /*296d0*/  SHFL.IDX P6, R14, R13, R12, R11 ;  /* 0x0000000c0d0e7389 */ /* 0x00006400000c000b */
[----:B01----:R-:W-:Y:S01]  /*296e0*/  ENDCOLLECTIVE ;  /* 0x000000000000791b */ /* 0x003fe20003800000 */
.L_x_6409:
        /* <DEDUP_REMOVED lines=15> */
.L_x_6410:
[----:B------:R-:W-:Y:S01]  /*297e0*/  MOV R13, R8 ;  /* 0x00000008000d7202 */ /* 0x000fe20000000f00 */
[----:B------:R-:W-:-:S07]  /*297f0*/  IMAD.MOV.U32 R35, RZ, RZ, R14 ;  /* 0x000000ffff237224 */ /* 0x000fce00078e000e */
[----:B------:R-:W-:Y:S05]  /*29800*/  WARPSYNC.COLLECTIVE R15, `(.L_x_6411) ;  /* 0x000000000f087348 */ /* 0x000fea0003c00000 */
[----:B------:R0:W1:Y:S02]  /*29810*/  SHFL.IDX P6, R14, R13, R12, R11 ;  /* 0x0000000c0d0e7389 */ /* 0x00006400000c000b */
[----:B01----:R-:W-:Y:S01]  /*29820*/  ENDCOLLECTIVE ;  /* 0x000000000000791b */ /* 0x003fe20003800000 */
.L_x_6411:
        /* <DEDUP_REMOVED lines=11> */
[----:B------:R0:W-:Y:S04]  /*298e0*/  LDGSTS.E.BYPASS.LTC128B.128 [R5+0x23400], desc[UR4][R2.64+0x80], !P5 ;  /* 0x2340008002057fae */ /* 0x0001e8000e901d44 */
[----:B------:R0:W-:Y:S06]  /*298f0*/  LDGSTS.E.BYPASS.LTC128B.128 [R5+0x26400], desc[UR4][R2.64+0x100], !P4 ;  /* 0x2640010002057fae */ /* 0x0001ec000e101d44 */
[----:B0-----:R-:W-:Y:S05]  /*29900*/  WARPSYNC.COLLECTIVE R15, `(.L_x_6412) ;  /* 0x000000000f087348 */ /* 0x001fea0003c00000 */
[----:B------:R1:W2:Y:S02]  /*29910*/  SHFL.IDX P6, R14, R13, R12, R11 ;  /* 0x0000000c0d0e7389 */ /* 0x0002a400000c000b */
[----:B012---:R-:W-:Y:S01]  /*29920*/  ENDCOLLECTIVE ;  /* 0x000000000000791b */ /* 0x007fe20003800000 */
.L_x_6412:
[----:B------:R-:W-:Y:S01]  /*29930*/  MOV R13, R8 ;  /* 0x00000008000d7202 */ /* 0x000fe20000000f00 */
[----:B------:R-:W-:-:S07]  /*29940*/  IMAD.MOV.U32 R35, RZ, RZ, R14 ;  /* 0x000000ffff237224 */ /* 0x000fce00078e000e */
[----:B------:R-:W-:Y:S05]  /*29950*/  WARPSYNC.COLLECTIVE R15, `(.L_x_6413) ;  /* 0x000000000f087348 */ /* 0x000fea0003c00000 */
[----:B------:R0:W1:Y:S02]  /*29960*/  SHFL.IDX P6, R14, R13, R12, R11 ;  /* 0x0000000c0d0e7389 */ /* 0x00006400000c000b */
[----:B01----:R-:W-:Y:S01]  /*29970*/  ENDCOLLECTIVE ;  /* 0x000000000000791b */ /* 0x003fe20003800000 */
.L_x_6413:
[----:B------:R-:W-:Y:S01]  /*29980*/  IMAD.MOV.U32 R2, RZ, RZ, R14 ;  /* 0x000000ffff027224 */ /* 0x000fe200078e000e */
[----:B------:R-:W-:Y:S06]  /*29990*/  BRA `(.L_x_6414) ;  /* 0xffffffa800207947 */ /* 0x000fec000383ffff */
.L_x_6262:
[----:B0-----:R0:W3:Y:S02]  /*299a0*/  SYNCS.PHASECHK.TRANS64.TRYWAIT P0, [R6+URZ+0x30860], R2 ;  /* 0x03086002060075a7 */ /* 0x0010e4000800017f */
[----:B---3--:R-:W-:Y:S05]  /*299b0*/  @!P0 NANOSLEEP.SYNCS 0x989680 ;  /* 0x009896800000895d */ /* 0x008fea0003900000 */
[----:B------:R-:W3:Y:S02]  /*299c0*/  @!P0 SYNCS.PHASECHK.TRANS64 P0, [R6+URZ+0x30860], R2 ;  /* 0x03086002060085a7 */ /* 0x000ee4000800007f */
[----:B---3--:R-:W-:Y:S05]  /*299d0*/  @!P0 BRA `(.L_x_6262) ;  /* 0xfffffffc00f08947 */ /* 0x008fea000383ffff */
[----:B------:R-:W-:Y:S05]  /*299e0*/  BRA `(.L_x_6415) ;  /* 0xffffffa800887947 */ /* 0x000fea000383ffff */
.L_x_6263:
[----:B------:R-:W-:Y:S01]  /*299f0*/  BSSY B1, `(.L_x_6416) ;  /* 0x0000008000017945 */ /* 0x000fe20003800000 */
[----:B------:R-:W-:Y:S01]  /*29a00*/  IMAD.MOV.U32 R13, RZ, RZ, R18 ;  /* 0x000000ffff0d7224 */ /* 0x000fe200078e0012 */
[----:B------:R-:W-:Y:S01]  /*29a10*/  MOV R12, RZ ;  /* 0x000000ff000c7202 */ /* 0x000fe20000000f00 */
[----:B------:R-:W-:Y:S02]  /*29a20*/  IMAD.MOV.U32 R11, RZ, RZ, 0x181f ;  /* 0x0000181fff0b7424 */ /* 0x000fe400078e00ff */
[----:B------:R-:W-:-:S07]  /*29a30*/  IMAD.MOV.U32 R15, RZ, RZ, -0x1 ;  /* 0xffffffffff0f7424 */ /* 0x000fce00078e00ff */
[----:B0-2---:R-:W-:Y:S05]  /*29a40*/  WARPSYNC.COLLECTIVE R15, `(.L_x_6417) ;  /* 0x000000000f087348 */ /* 0x005fea0003c00000 */
[----:B--2---:R1:W2:Y:S02]  /*29a50*/  SHFL.IDX P6, R14, R13, R12, R11 ;  /* 0x0000000c0d0e7389 */ /* 0x0042a400000c000b */
[----:B012---:R-:W-:Y:S01]  /*29a60*/  ENDCOLLECTIVE ;  /* 0x000000000000791b */ /* 0x007fe20003800000 */
.L_x_6417:
[----:B------:R-:W-:Y:S05]  /*29a70*/  BSYNC B1 ;  /* 0x0000000000017941 */ /* 0x000fea0003800000 */
.L_x_6416:
        /* <DEDUP_REMOVED lines=9> */
.L_x_6418:
[----:B------:R-:W-:Y:S01]  /*29b10*/  ULDC.64 UR4, c[0x0][0x208] ;  /* 0x0000820000047ab9 */ /* 0x000fe20000000a00 */
[----:B------:R-:W-:Y:S01]  /*29b20*/  IMAD.MOV.U32 R13, RZ, RZ, R18 ;  /* 0x000000ffff0d7224 */ /* 0x000fe200078e0012 */
[----:B------:R-:W-:Y:S01]  /*29b30*/  MOV R12, 0x1 ;  /* 0x00000001000c7802 */ /* 0x000fe20000000f00 */
        /* <DEDUP_REMOVED lines=15> */
.L_x_6419:
[----:B------:R-:W-:Y:S02]  /*29c30*/  IMAD.MOV.U32 R13, RZ, RZ, R17 ;  /* 0x000000ffff0d7224 */ /* 0x000fe400078e0011 */
[----:B------:R-:W-:-:S07]  /*29c40*/  IMAD.MOV.U32 R3, RZ, RZ, R14 ;  /* 0x000000ffff037224 */ /* 0x000fce00078e000e */
[----:B------:R-:W-:Y:S05]  /*29c50*/  WARPSYNC.COLLECTIVE R15, `(.L_x_6420) ;  /* 0x000000000f087348 */ /* 0x000fea0003c00000 */
[----:B------:R0:W1:Y:S02]  /*29c60*/  SHFL.IDX P6, R14, R13, R12, R11 ;  /* 0x0000000c0d0e7389 */ /* 0x00006400000c000b */
[----:B01----:R-:W-:Y:S01]  /*29c70*/  ENDCOLLECTIVE ;  /* 0x000000000000791b */ /* 0x003fe20003800000 */
.L_x_6420:
[----:B------:R-:W-:Y:S01]  /*29c80*/  ULDC.64 UR4, c[0x0][0x208] ;  /* 0x0000820000047ab9 */ /* 0x000fe20000000a00 */
[----:B------:R-:W-:Y:S01]  /*29c90*/  IMAD.MOV.U32 R13, RZ, RZ, R18 ;  /* 0x000000ffff0d7224 */ /* 0x000fe200078e0012 */
[----:B------:R-:W-:Y:S02]  /*29ca0*/  MOV R12, 0x2 ;  /* 0x00000002000c7802 */ /* 0x000fe40000000f00 */
        /* <DEDUP_REMOVED lines=15> */
.L_x_6421:
[----:B------:R-:W-:Y:S02]  /*29da0*/  IMAD.MOV.U32 R13, RZ, RZ, R17 ;  /* 0x000000ffff0d7224 */ /* 0x000fe400078e0011 */
[----:B------:R-:W-:-:S07]  /*29db0*/  IMAD.MOV.U32 R3, RZ, RZ, R14 ;  /* 0x000000ffff037224 */ /* 0x000fce00078e000e */
[----:B------:R-:W-:Y:S05]  /*29dc0*/  WARPSYNC.COLLECTIVE R15, `(.L_x_6422) ;  /* 0x000000000f087348 */ /* 0x000fea0003c00000 */
[----:B------:R0:W1:Y:S02]  /*29dd0*/  SHFL.IDX P6, R14, R13, R12, R11 ;  /* 0x0000000c0d0e7389 */ /* 0x00006400000c000b */
[----:B01----:R-:W-:Y:S01]  /*29de0*/  ENDCOLLECTIVE ;  /* 0x000000000000791b */ /* 0x003fe20003800000 */
.L_x_6422:
        /* <DEDUP_REMOVED lines=18> */
.L_x_6423:
[----:B------:R-:W-:Y:S02]  /*29f10*/  IMAD.MOV.U32 R13, RZ, RZ, R17 ;  /* 0x000000ffff0d7224 */ /* 0x000fe400078e0011 */
[----:B------:R-:W-:-:S07]  /*29f20*/  IMAD.MOV.U32 R3, RZ, RZ, R14 ;  /* 0x000000ffff037224 */ /* 0x000fce00078e000e */
[----:B------:R-:W-:Y:S05]  /*29f30*/  WARPSYNC.COLLECTIVE R15, `(.L_x_6424) ;  /* 0x000000000f087348 */ /* 0x000fea0003c00000 */
[----:B------:R0:W1:Y:S02]  /*29f40*/  SHFL.IDX P6, R14, R13, R12, R11 ;  /* 0x0000000c0d0e7389 */ /* 0x00006400000c000b */
[----:B01----:R-:W-:Y:S01]  /*29f50*/  ENDCOLLECTIVE ;  /* 0x000000000000791b */ /* 0x003fe20003800000 */
.L_x_6424:
        /* <DEDUP_REMOVED lines=18> */
.L_x_6425:
[----:B------:R-:W-:Y:S02]  /*2a080*/  IMAD.MOV.U32 R13, RZ, RZ, R17 ;  /* 0x000000ffff0d7224 */ /* 0x000fe400078e0011 */
[----:B------:R-:W-:-:S07]  /*2a090*/  IMAD.MOV.U32 R3, RZ, RZ, R14 ;  /* 0x000000ffff037224 */ /* 0x000fce00078e000e */
[----:B------:R-:W-:Y:S05]  /*2a0a0*/  WARPSYNC.COLLECTIVE R15, `(.L_x_6426) ;  /* 0x000000000f087348 */ /* 0x000fea0003c00000 */
[----:B------:R0:W1:Y:S02]  /*2a0b0*/  SHFL.IDX P6, R14, R13, R12, R11 ;  /* 0x0000000c0d0e7389 */ /* 0x00006400000c000b */
[----:B01----:R-:W-:Y:S01]  /*2a0c0*/  ENDCOLLECTIVE ;  /* 0x000000000000791b */ /* 0x003fe20003800000 */
.L_x_6426:
        /* <DEDUP_REMOVED lines=18> */
.L_x_6427:
[----:B------:R-:W-:Y:S02]  /*2a1f0*/  IMAD.MOV.U32 R13, RZ, RZ, R17 ;  /* 0x000000ffff0d7224 */ /* 0x000fe400078e0011 */
[----:B------:R-:W-:-:S07]  /*2a200*/  IMAD.MOV.U32 R18, RZ, RZ, R14 ;  /* 0x000000ffff127224 */ /* 0x000fce00078e000e */
[----:B------:R-:W-:Y:S05]  /*2a210*/  WARPSYNC.COLLECTIVE R15, `(.L_x_6428) ;  /* 0x000000000f087348 */ /* 0x000fea0003c00000 */
[----:B------:R0:W1:Y:S02]  /*2a220*/  SHFL.IDX P6, R14, R13, R12, R11 ;  /* 0x0000000c0d0e7389 */ /* 0x00006400000c000b */
[----:B01----:R-:W-:Y:S01]  /*2a230*/  ENDCOLLECTIVE ;  /* 0x000000000000791b */ /* 0x003fe20003800000 */
.L_x_6428:
[----:B------:R-:W-:Y:S05]  /*2a240*/  BRA `(.L_x_6429) ;  /* 0xffffffa400707947 */ /* 0x000fea000383ffff */
.L_x_6271:
[----:B0-----:R0:W1:Y:S02]  /*2a250*/  SYNCS.PHASECHK.TRANS64.TRYWAIT P0, [R0+URZ+0x30860], R3 ;  /* 0x03086003000075a7 */ /* 0x001064000800017f */
[----:B-1----:R-:W-:Y:S05]  /*2a260*/  @!P0 NANOSLEEP.SYNCS 0x989680 ;  /* 0x009896800000895d */ /* 0x002fea0003900000 */
[----:B------:R-:W1:Y:S02]  /*2a270*/  @!P0 SYNCS.PHASECHK.TRANS64 P0, [R0+URZ+0x30860], R3 ;  /* 0x03086003000085a7 */ /* 0x000e64000800007f */
[----:B-1----:R-:W-:Y:S05]  /*2a280*/  @!P0 BRA `(.L_x_6271) ;  /* 0xfffffffc00f08947 */ /* 0x002fea000383ffff */
[----:B------:R-:W-:Y:S05]  /*2a290*/  BRA `(.L_x_6430) ;  /* 0xffffffa8009c7947 */ /* 0x000fea000383ffff */
.L_x_6272:
        /* <DEDUP_REMOVED lines=8> */
.L_x_6432:
[----:B------:R-:W-:Y:S05]  /*2a320*/  BSYNC B0 ;  /* 0x0000000000007941 */ /* 0x000fea0003800000 */
.L_x_6431:
        /* <DEDUP_REMOVED lines=10> */
.L_x_6433:
[----:B------:R-:W-:Y:S01]  /*2a3d0*/  ULDC UR4, c[0x0][0x2f4] ;  /* 0x0000bd0000047ab9 */ /* 0x000fe20000000800 */
[----:B------:R-:W-:Y:S01]  /*2a3e0*/  ULDC.64 UR6, c[0x0][0x208] ;  /* 0x0000820000067ab9 */ /* 0x000fe20000000a00 */
        /* <DEDUP_REMOVED lines=8> */
[----:B------:R-:W-:-:S04]  /*2a470*/  ISETP.GE.AND P0, PT, R34, UR4, PT ;  /* 0x0000000422007c0c */ /* 0x000fc8000bf06270 */
[----:B------:R-:W-:Y:S01]  /*2a480*/  @!PT LDS RZ, [RZ] ;  /* 0x00000000fffff984 */ /* 0x000fe20000000800 */
[----:B------:R-:W-:Y:S01]  /*2a490*/  @!PT LDS RZ, [RZ] ;  /* 0x00000000fffff984 */ /* 0x000fe20000000800 */
[----:B------:R-:W-:Y:S01]  /*2a4a0*/  @!PT LDS RZ, [RZ] ;  /* 0x00000000fffff984 */ /* 0x000fe20000000800 */
[----:B------:R0:W-:Y:S01]  /*2a4b0*/  LDGSTS.E.BYPASS.LTC128B.128 [R4+0x400], desc[UR6][R2.64], !P3 ;  /* 0x0040000002047fae */ /* 0x0001e2000d901d46 */
[----:B------:R-:W-:-:S03]  /*2a4c0*/  ISETP.LT.OR P3, PT, R6, 0x1, P0 ;  /* 0x000000010600780c */ /* 0x000fc60000761670 */
[----:B------:R0:W-:Y:S10]  /*2a4d0*/  LDGSTS.E.BYPASS.LTC128B.128 [R4+0x3400], desc[UR6][R2.64+0x80], !P4 ;  /* 0x0340008002047fae */ /* 0x0001f4000e101d46 */
[----:B------:R0:W-:Y:S01]  /*2a4e0*/  LDGSTS.E.BYPASS.LTC128B.128 [R4+0x6400], desc[UR6][R2.64+0x100], !P3 ;  /* 0x0640010002047fae */ /* 0x0001e2000d901d46 */
[----:B------:R-:W-:-:S13]  /*2a4f0*/  ISETP.LT.OR P3, PT, R6, 0x11, P2 ;  /* 0x000000110600780c */ /* 0x000fda0001761670 */
[----:B0-----:R-:W-:Y:S05]  /*2a500*/  WARPSYNC.COLLECTIVE R15, `(.L_x_6434) ;  /* 0x000000000f087348 */ /* 0x001fea0003c00000 */
[----:B------:R1:W2:Y:S02]  /*2a510*/  SHFL.IDX P6, R14, R13, R12, R11 ;  /* 0x0000000c0d0e7389 */ /* 0x0002a400000c000b */
[----:B012---:R-:W-:Y:S01]  /*2a520*/  ENDCOLLECTIVE ;  /* 0x000000000000791b */ /* 0x007fe20003800000 */
.L_x_6434:
[----:B------:R-:W-:Y:S01]  /*2a530*/  MOV R13, R17 ;  /* 0x00000011000d7202 */ /* 0x000fe20000000f00 */
[----:B------:R-:W-:-:S07]  /*2a540*/  IMAD.MOV.U32 R7, RZ, RZ, R14 ;  /* 0x000000ffff077224 */ /* 0x000fce00078e000e */
[----:B------:R-:W-:Y:S05]  /*2a550*/  WARPSYNC.COLLECTIVE R15, `(.L_x_6435) ;  /* 0x000000000f087348 */ /* 0x000fea0003c00000 */
[----:B------:R0:W1:Y:S02]  /*2a560*/  SHFL.IDX P6, R14, R13, R12, R11 ;  /* 0x0000000c0d0e7389 */ /* 0x00006400000c000b */
[----:B01----:R-:W-:Y:S01]  /*2a570*/  ENDCOLLECTIVE ;  /* 0x000000000000791b */ /* 0x003fe20003800000 */
.L_x_6435:
[----:B------:R-:W-:Y:S01]  /*2a580*/  ULDC.64 UR4, c[0x0][0x208] ;  /* 0x0000820000047ab9 */ /* 0x000fe20000000a00 */
[----:B------:R-:W-:Y:S01]  /*2a590*/  IMAD.MOV.U32 R13, RZ, RZ, R18 ;  /* 0x000000ffff0d7224 */ /* 0x000fe200078e0012 */
[----:B------:R-:W-:Y:S02]  /*2a5a0*/  MOV R12, 0x2 ;  /* 0x00000002000c7802 */ /* 0x000fe40000000f00 */
        /* <DEDUP_REMOVED lines=8> */
[----:B------:R0:W-:Y:S05]  /*2a630*/  LDGSTS.E.BYPASS.LTC128B.128 [R4+0x3c00], desc[UR4][R2.64+0x80], !P4 ;  /* 0x03c0008002047fae */ /* 0x0001ea000e101d44 */
[----:B------:R0:W-:Y:S01]  /*2a640*/  LDGSTS.E.BYPASS.LTC128B.128 [R4+0x6c00], desc[UR4][R2.64+0x100], !P3 ;  /* 0x06c0010002047fae */ /* 0x0001e2000d901d44 */
[----:B------:R-:W-:-:S13]  /*2a650*/  ISETP.LT.OR P3, PT, R6, 0x21, P2 ;  /* 0x000000210600780c */ /* 0x000fda0001761670 */
[----:B0-----:R-:W-:Y:S05]  /*2a660*/  WARPSYNC.COLLECTIVE R15, `(.L_x_6436) ;  /* 0x000000000f087348 */ /* 0x001fea0003c00000 */
[----:B------:R1:W2:Y:S02]  /*2a670*/  SHFL.IDX P6, R14, R13, R12, R11 ;  /* 0x0000000c0d0e7389 */ /* 0x0002a400000c000b */
[----:B012---:R-:W-:Y:S01]  /*2a680*/  ENDCOLLECTIVE ;  /* 0x000000000000791b */ /* 0x007fe20003800000 */
.L_x_6436:
[----:B------:R-:W-:Y:S02]  /*2a690*/  IMAD.MOV.U32 R13, RZ, RZ, R17 ;  /* 0x000000ffff0d7224 */ /* 0x000fe400078e0011 */
[----:B------:R-:W-:-:S07]  /*2a6a0*/  IMAD.MOV.U32 R7, RZ, RZ, R14 ;  /* 0x000000ffff077224 */ /* 0x000fce00078e000e */
[----:B------:R-:W-:Y:S05]  /*2a6b0*/  WARPSYNC.COLLECTIVE R15, `(.L_x_6437) ;  /* 0x000000000f087348 */ /* 0x000fea0003c00000 */
[----:B------:R0:W1:Y:S02]  /*2a6c0*/  SHFL.IDX P6, R14, R13, R12, R11 ;  /* 0x0000000c0d0e7389 */ /* 0x00006400000c000b */
[----:B01----:R-:W-:Y:S01]  /*2a6d0*/  ENDCOLLECTIVE ;  /* 0x000000000000791b */ /* 0x003fe20003800000 */
.L_x_6437:
[----:B------:R-:W-:Y:S01]  /*2a6e0*/  ULDC.64 UR4, c[0x0][0x208] ;  /* 0x0000820000047ab9 */ /* 0x000fe20000000a00 */
[----:B------:R-:W-:Y:S02]  /*2a6f0*/  IMAD.MOV.U32 R13, RZ, RZ, R18 ;  /* 0x000000ffff0d7224 */ /* 0x000fe400078e0012 */
[----:B------:R-:W-:Y:S01]  /*2a700*/  IMAD.MOV.U32 R12, RZ, RZ, 0x3 ;  /* 0x00000003ff0c7424 */ /* 0x000fe200078e00ff */
        /* <DEDUP_REMOVED lines=8> */
[----:B------:R0:W-:Y:S04]  /*2a790*/  LDGSTS.E.BYPASS.LTC128B.128 [R4+0x4400], desc[UR4][R2.64+0x80], !P4 ;  /* 0x0440008002047fae */ /* 0x0001e8000e101d44 */
[----:B------:R0:W-:Y:S01]  /*2a7a0*/  LDGSTS.E.BYPASS.LTC128B.128 [R4+0x7400], desc[UR4][R2.64+0x100], !P3 ;  /* 0x0740010002047fae */ /* 0x0001e2000d901d44 */
[----:B------:R-:W-:-:S13]  /*2a7b0*/  ISETP.LT.OR P3, PT, R6, 0x31, P2 ;  /* 0x000000310600780c */ /* 0x000fda0001761670 */
[----:B0-----:R-:W-:Y:S05]  /*2a7c0*/  WARPSYNC.COLLECTIVE R15, `(.L_x_6438) ;  /* 0x000000000f087348 */ /* 0x001fea0003c00000 */
[----:B------:R1:W2:Y:S02]  /*2a7d0*/  SHFL.IDX P6, R14, R13, R12, R11 ;  /* 0x0000000c0d0e7389 */ /* 0x0002a400000c000b */
[----:B012---:R-:W-:Y:S01]  /*2a7e0*/  ENDCOLLECTIVE ;  /* 0x000000000000791b */ /* 0x007fe20003800000 */
.L_x_6438:
[----:B------:R-:W-:Y:S01]  /*2a7f0*/  IMAD.MOV.U32 R13, RZ, RZ, R17 ;  /* 0x000000ffff0d7224 */ /* 0x000fe200078e0011 */
[----:B------:R-:W-:-:S07]  /*2a800*/  MOV R7, R14 ;  /* 0x0000000e00077202 */ /* 0x000fce0000000f00 */
[----:B------:R-:W-:Y:S05]  /*2a810*/  WARPSYNC.COLLECTIVE R15, `(.L_x_6439) ;  /* 0x000000000f087348 */ /* 0x000fea0003c00000 */
[----:B------:R0:W1:Y:S02]  /*2a820*/  SHFL.IDX P6, R14, R13, R12, R11 ;  /* 0x0000000c0d0e7389 */ /* 0x00006400000c000b */
[----:B01----:R-:W-:Y:S01]  /*2a830*/  ENDCOLLECTIVE ;  /* 0x000000000000791b */ /* 0x003fe20003800000 */
.L_x_6439:
[----:B------:R-:W-:Y:S01]  /*2a840*/  ULDC.64 UR4, c[0x0][0x208] ;  /* 0x0000820000047ab9 */ /* 0x000fe20000000a00 */
        /* <DEDUP_REMOVED lines=16> */
.L_x_6440:
[----:B------:R-:W-:Y:S01]  /*2a950*/  MOV R13, R17 ;  /* 0x00000011000d7202 */ /* 0x000fe20000000f00 */
[----:B------:R-:W-:-:S07]  /*2a960*/  IMAD.MOV.U32 R7, RZ, RZ, R14 ;  /* 0x000000ffff077224 */ /* 0x000fce00078e000e */
[----:B------:R-:W-:Y:S05]  /*2a970*/  WARPSYNC.COLLECTIVE R15, `(.L_x_6441) ;  /* 0x000000000f087348 */ /* 0x000fea0003c00000 */
[----:B------:R0:W1:Y:S02]  /*2a980*/  SHFL.IDX P6, R14, R13, R12, R11 ;  /* 0x0000000c0d0e7389 */ /* 0x00006400000c000b */
[----:B01----:R-:W-:Y:S01]  /*2a990*/  ENDCOLLECTIVE ;  /* 0x000000000000791b */ /* 0x003fe20003800000 */
.L_x_6441:
        /* <DEDUP_REMOVED lines=12> */
[----:B------:R0:W-:Y:S02]  /*2aa60*/  LDGSTS.E.BYPASS.LTC128B.128 [R4+0x8400], desc[UR4][R2.64+0x100], !P3 ;  /* 0x0840010002047fae */ /* 0x0001e4000d901d44 */
[----:B0-----:R-:W-:Y:S05]  /*2aa70*/  WARPSYNC.COLLECTIVE R15, `(.L_x_6442) ;  /* 0x000000000f087348 */ /* 0x001fea0003c00000 */
[----:B------:R1:W2:Y:S02]  /*2aa80*/  SHFL.IDX P6, R14, R13, R12, R11 ;  /* 0x0000000c0d0e7389 */ /* 0x0002a400000c000b */
[----:B012---:R-:W-:Y:S01]  /*2aa90*/  ENDCOLLECTIVE ;  /* 0x000000000000791b */ /* 0x007fe20003800000 */
.L_x_6442:
[----:B------:R-:W-:Y:S02]  /*2aaa0*/  IMAD.MOV.U32 R13, RZ, RZ, R17 ;  /* 0x000000ffff0d7224 */ /* 0x000fe400078e0011 */
[----:B------:R-:W-:-:S07]  /*2aab0*/  IMAD.MOV.U32 R18, RZ, RZ, R14 ;  /* 0x000000ffff127224 */ /* 0x000fce00078e000e */
[----:B------:R-:W-:Y:S05]  /*2aac0*/  WARPSYNC.COLLECTIVE R15, `(.L_x_6443) ;  /* 0x000000000f087348 */ /* 0x000fea0003c00000 */
[----:B------:R0:W1:Y:S02]  /*2aad0*/  SHFL.IDX P6, R14, R13, R12, R11 ;  /* 0x0000000c0d0e7389 */ /* 0x00006400000c000b */
[----:B01----:R-:W-:Y:S01]  /*2aae0*/  ENDCOLLECTIVE ;  /* 0x000000000000791b */ /* 0x003fe20003800000 */
.L_x_6443:
[----:B------:R-:W-:Y:S05]  /*2aaf0*/  BRA `(.L_x_6444) ;  /* 0xffffffa400907947 */ /* 0x000fea000383ffff */
.L_x_6277:
[----:B------:R-:W-:Y:S01]  /*2ab00*/  BSSY B0, `(.L_x_6445) ;  /* 0x0000008000007945 */ /* 0x000fe20003800000 */
[----:B------:R-:W-:Y:S01]  /*2ab10*/  MOV R13, R24 ;  /* 0x00000018000d7202 */ /* 0x000fe20000000f00 */
[----:B0-----:R-:W-:Y:S01]  /*2ab20*/  IMAD.MOV.U32 R12, RZ, RZ, RZ ;  /* 0x000000ffff0c7224 */ /* 0x001fe200078e00ff */
[----:B------:R-:W-:Y:S01]  /*2ab30*/  MOV R15, 0xffffffff ;  /* 0xffffffff000f7802 */ /* 0x000fe20000000f00 */
[----:B------:R-:W-:-:S07]  /*2ab40*/  IMAD.MOV.U32 R11, RZ, RZ, 0x1f ;  /* 0x0000001fff0b7424 */ /* 0x000fce00078e00ff */
[----:B------:R-:W-:Y:S05]  /*2ab50*/  WARPSYNC.COLLECTIVE R15, `(.L_x_6446) ;  /* 0x000000000f087348 */ /* 0x000fea0003c00000 */
[----:B------:R0:W1:Y:S02]  /*2ab60*/  SHFL.IDX P6, R14, R13, R12, R11 ;  /* 0x0000000c0d0e7389 */ /* 0x00006400000c000b */
[----:B01----:R-:W-:Y:S01]  /*2ab70*/  ENDCOLLECTIVE ;  /* 0x000000000000791b */ /* 0x003fe20003800000 */
.L_x_6446:
[----:B------:R-:W-:Y:S05]  /*2ab80*/  BSYNC B0 ;  /* 0x0000000000007941 */ /* 0x000fea0003800000 */
.L_x_6445:
        /* <DEDUP_REMOVED lines=9> */
.L_x_6447:
[----:B------:R-:W-:Y:S01]  /*2ac20*/  ULDC UR4, c[0x0][0xc3c] ;  /* 0x00030f0000047ab9 */ /* 0x000fe20000000800 */
[----:B------:R-:W-:Y:S01]  /*2ac30*/  ULDC.64 UR6, c[0x0][0x208] ;  /* 0x0000820000067ab9 */ /* 0x000fe20000000a00 */
[----:B------:R-:W-:-:S13]  /*2ac40*/  ISETP.GE.OR P1, PT, R9, UR4, !P0 ;  /* 0x0000000409007c0c */ /* 0x000fda000c726670 */
[----:B------:R-:W0:Y:S08]  /*2ac50*/  @!P1 LDC.64 R2, c[0x0][0xc80] ;  /* 0x00032000ff029b82 */ /* 0x000e300000000a00 */
[----:B------:R-:W1:Y:S01]  /*2ac60*/  @!P1 LDC.64 R4, c[0x0][0xc78] ;  /* 0x00031e00ff049b82 */ /* 0x000e620000000a00 */
[----:B------:R-:W-:Y:S01]  /*2ac70*/  IMAD.MOV.U32 R25, RZ, RZ, RZ ;  /* 0x000000ffff197224 */ /* 0x000fe200078e00ff */
[----:B------:R-:W-:-:S02]  /*2ac80*/  MOV R11, RZ ;  /* 0x000000ff000b7202 */ /* 0x000fc40000000f00 */
[----:B------:R-:W-:Y:S01]  /*2ac90*/  MOV R7, R14 ;  /* 0x0000000e00077202 */ /* 0x000fe20000000f00 */
        /* <DEDUP_REMOVED lines=17> */
.L_x_6448:
[----:B------:R-:W-:Y:S02]  /*2adb0*/  MOV R12, 0x2 ;  /* 0x00000002000c7802 */ /* 0x000fe40000000f00 */
[----:B------:R-:W-:-:S05]  /*2adc0*/  SEL R14, R14, RZ, P1 ;  /* 0x000000ff0e0e7207 */ /* 0x000fca0000800000 */
[----:B------:R-:W-:-:S04]  /*2add0*/  IMAD.IADD R5, R13, 0x1, R14 ;  /* 0x000000010d057824 */ /* 0x000fc800078e020e */
[----:B------:R-:W-:-:S07]  /*2ade0*/  IMAD.MOV.U32 R13, RZ, RZ, R5 ;  /* 0x000000ffff0d7224 */ /* 0x000fce00078e0005 */
[----:B------:R-:W-:Y:S05]  /*2adf0*/  WARPSYNC.COLLECTIVE R15, `(.L_x_6449) ;  /* 0x000000000f087348 */ /* 0x000fea0003c00000 */
[----:B------:R0:W1:Y:S02]  /*2ae00*/  SHFL.UP P6, R14, R13, R12, R11 ;  /* 0x0400000c0d0e7389 */ /* 0x00006400000c000b */
[----:B01----:R-:W-:Y:S01]  /*2ae10*/  ENDCOLLECTIVE ;  /* 0x000000000000791b */ /* 0x003fe20003800000 */
.L_x_6449:
[----:B------:R-:W-:Y:S02]  /*2ae20*/  MOV R12, 0x4 ;  /* 0x00000004000c7802 */ /* 0x000fe40000000f00 */
[----:B------:R-:W-:-:S05]  /*2ae30*/  SEL R2, R14, RZ, P2 ;  /* 0x000000ff0e027207 */ /* 0x000fca0001000000 */
[----:B------:R-:W-:-:S04]  /*2ae40*/  IMAD.IADD R2, R5, 0x1, R2 ;  /* 0x0000000105027824 */ /* 0x000fc800078e0202 */
[----:B------:R-:W-:-:S07]  /*2ae50*/  IMAD.MOV.U32 R13, RZ, RZ, R2 ;  /* 0x000000ffff0d7224 */ /* 0x000fce00078e0002 */
[----:B------:R-:W-:Y:S05]  /*2ae60*/  WARPSYNC.COLLECTIVE R15, `(.L_x_6450) ;  /* 0x000000000f087348 */ /* 0x000fea0003c00000 */
[----:B------:R0:W1:Y:S02]  /*2ae70*/  SHFL.UP P6, R14, R13, R12, R11 ;  /* 0x0400000c0d0e7389 */ /* 0x00006400000c000b */
[----:B01----:R-:W-:Y:S01]  /*2ae80*/  ENDCOLLECTIVE ;  /* 0x000000000000791b */ /* 0x003fe20003800000 */
.L_x_6450:
[----:B------:R-:W-:Y:S02]  /*2ae90*/  MOV R12, 0x8 ;  /* 0x00000008000c7802 */ /* 0x000fe40000000f00 */
[----:B------:R-:W-:-:S05]  /*2aea0*/  SEL R3, R14, RZ, P3 ;  /* 0x000000ff0e037207 */ /* 0x000fca0001800000 */
[----:B------:R-:W-:-:S04]  /*2aeb0*/  IMAD.IADD R3, R2, 0x1, R3 ;  /* 0x0000000102037824 */ /* 0x000fc800078e0203 */
[----:B------:R-:W-:-:S07]  /*2aec0*/  IMAD.MOV.U32 R13, RZ, RZ, R3 ;  /* 0x000000ffff0d7224 */ /* 0x000fce00078e0003 */
[----:B------:R-:W-:Y:S05]  /*2aed0*/  WARPSYNC.COLLECTIVE R15, `(.L_x_6451) ;  /* 0x000000000f087348 */ /* 0x000fea0003c00000 */
[----:B------:R0:W1:Y:S02]  /*2aee0*/  SHFL.UP P6, R14, R13, R12, R11 ;  /* 0x0400000c0d0e7389 */ /* 0x00006400000c000b */
[----:B01----:R-:W-:Y:S01]  /*2aef0*/  ENDCOLLECTIVE ;  /* 0x000000000000791b */ /* 0x003fe20003800000 */
.L_x_6451:
[----:B------:R-:W-:Y:S02]  /*2af00*/  MOV R12, 0x10 ;  /* 0x00000010000c7802 */ /* 0x000fe40000000f00 */
[----:B------:R-:W-:-:S05]  /*2af10*/  SEL R14, R14, RZ, P4 ;  /* 0x000000ff0e0e7207 */ /* 0x000fca0002000000 */
[----:B------:R-:W-:-:S04]  /*2af20*/  IMAD.IADD R5, R3, 0x1, R14 ;  /* 0x0000000103057824 */ /* 0x000fc800078e020e */
[----:B------:R-:W-:-:S07]  /*2af30*/  IMAD.MOV.U32 R13, RZ, RZ, R5 ;  /* 0x000000ffff0d7224 */ /* 0x000fce00078e0005 */
[----:B------:R-:W-:Y:S05]  /*2af40*/  WARPSYNC.COLLECTIVE R15, `(.L_x_6452) ;  /* 0x000000000f087348 */ /* 0x000fea0003c00000 */
[----:B------:R0:W1:Y:S02]  /*2af50*/  SHFL.UP P6, R14, R13, R12, R11 ;  /* 0x0400000c0d0e7389 */ /* 0x00006400000c000b */
[----:B01----:R-:W-:Y:S01]  /*2af60*/  ENDCOLLECTIVE ;  /* 0x000000000000791b */ /* 0x003fe20003800000 */
.L_x_6452:
        /* <DEDUP_REMOVED lines=8> */
.L_x_6453:
[----:B------:R-:W-:Y:S05]  /*2aff0*/  BRA `(.L_x_6454) ;  /* 0xffffffa400ac7947 */ /* 0x000fea000383ffff */
.L_x_6280:
[----:B------:R-:W-:Y:S01]  /*2b000*/  BSSY B0, `(.L_x_6455) ;  /* 0x0000007000007945 */ /* 0x000fe20003800000 */
[----:B0-----:R-:W-:Y:S01]  /*2b010*/  MOV R12, 0x1 ;  /* 0x00000001000c7802 */ /* 0x001fe20000000f00 */
[----:B------:R-:W-:Y:S02]  /*2b020*/  IMAD.MOV.U32 R11, RZ, RZ, RZ ;  /* 0x000000ffff0b7224 */ /* 0x000fe400078e00ff */
[----:B------:R-:W-:-:S07]  /*2b030*/  IMAD.MOV.U32 R15, RZ, RZ, -0x1 ;  /* 0xffffffffff0f7424 */ /* 0x000fce00078e00ff */
[----:B------:R-:W-:Y:S05]  /*2b040*/  WARPSYNC.COLLECTIVE R15, `(.L_x_6456) ;  /* 0x000000000f087348 */ /* 0x000fea0003c00000 */
[----:B------:R0:W1:Y:S02]  /*2b050*/  SHFL.UP P6, R14, R13, R12, R11 ;  /* 0x0400000c0d0e7389 */ /* 0x00006400000c000b */
[----:B01----:R-:W-:Y:S01]  /*2b060*/  ENDCOLLECTIVE ;  /* 0x000000000000791b */ /* 0x003fe20003800000 */
.L_x_6456:
[----:B------:R-:W-:Y:S05]  /*2b070*/  BSYNC B0 ;  /* 0x0000000000007941 */ /* 0x000fea0003800000 */
.L_x_6455:
        /* <DEDUP_REMOVED lines=8> */
.L_x_6457:
[----:B------:R-:W-:Y:S02]  /*2b100*/  MOV R12, 0x4 ;  /* 0x00000004000c7802 */ /* 0x000fe40000000f00 */
[----:B------:R-:W-:-:S05]  /*2b110*/  SEL R2, R14, RZ, P2 ;  /* 0x000000ff0e027207 */ /* 0x000fca0001000000 */
[----:B------:R-:W-:-:S04]  /*2b120*/  IMAD.IADD R2, R13, 0x1, R2 ;  /* 0x000000010d027824 */ /* 0x000fc800078e0202 */
[----:B------:R-:W-:-:S07]  /*2b130*/  IMAD.MOV.U32 R13, RZ, RZ, R2 ;  /* 0x000000ffff0d7224 */ /* 0x000fce00078e0002 */
[----:B------:R-:W-:Y:S05]  /*2b140*/  WARPSYNC.COLLECTIVE R15, `(.L_x_6458) ;  /* 0x000000000f087348 */ /* 0x000fea0003c00000 */
[----:B------:R0:W1:Y:S02]  /*2b150*/  SHFL.UP P6, R14, R13, R12, R11 ;  /* 0x0400000c0d0e7389 */ /* 0x00006400000c000b */
[----:B01----:R-:W-:Y:S01]  /*2b160*/  ENDCOLLECTIVE ;  /* 0x000000000000791b */ /* 0x003fe20003800000 */
.L_x_6458:
[----:B------:R-:W-:Y:S02]  /*2b170*/  MOV R12, 0x8 ;  /* 0x00000008000c7802 */ /* 0x000fe40000000f00 */
[----:B------:R-:W-:-:S05]  /*2b180*/  SEL R3, R14, RZ, P3 ;  /* 0x000000ff0e037207 */ /* 0x000fca0001800000 */
[----:B------:R-:W-:-:S04]  /*2b190*/  IMAD.IADD R3, R2, 0x1, R3 ;  /* 0x0000000102037824 */ /* 0x000fc800078e0203 */
[----:B------:R-:W-:-:S07]  /*2b1a0*/  IMAD.MOV.U32 R13, RZ, RZ, R3 ;  /* 0x000000ffff0d7224 */ /* 0x000fce00078e0003 */
[----:B------:R-:W-:Y:S05]  /*2b1b0*/  WARPSYNC.COLLECTIVE R15, `(.L_x_6459) ;  /* 0x000000000f087348 */ /* 0x000fea0003c00000 */
[----:B------:R0:W1:Y:S02]  /*2b1c0*/  SHFL.UP P6, R14, R13, R12, R11 ;  /* 0x0400000c0d0e7389 */ /* 0x00006400000c000b */
[----:B01----:R-:W-:Y:S01]  /*2b1d0*/  ENDCOLLECTIVE ;  /* 0x000000000000791b */ /* 0x003fe20003800000 */
.L_x_6459:
[----:B------:R-:W-:Y:S02]  /*2b1e0*/  MOV R12, 0x10 ;  /* 0x00000010000c7802 */ /* 0x000fe40000000f00 */
[----:B------:R-:W-:-:S05]  /*2b1f0*/  SEL R14, R14, RZ, P4 ;  /* 0x000000ff0e0e7207 */ /* 0x000fca0002000000 */
[----:B------:R-:W-:-:S04]  /*2b200*/  IMAD.IADD R5, R3, 0x1, R14 ;  /* 0x0000000103057824 */ /* 0x000fc800078e020e */
[----:B------:R-:W-:-:S07]  /*2b210*/  IMAD.MOV.U32 R13, RZ, RZ, R5 ;  /* 0x000000ffff0d7224 */ /* 0x000fce00078e0005 */
[----:B------:R-:W-:Y:S05]  /*2b220*/  WARPSYNC.COLLECTIVE R15, `(.L_x_6460) ;  /* 0x000000000f087348 */ /* 0x000fea0003c00000 */
[----:B------:R0:W1:Y:S02]  /*2b230*/  SHFL.UP P6, R14, R13, R12, R11 ;  /* 0x0400000c0d0e7389 */ /* 0x00006400000c000b */
[----:B01----:R-:W-:Y:S01]  /*2b240*/  ENDCOLLECTIVE ;  /* 0x000000000000791b */ /* 0x003fe20003800000 */
.L_x_6460:
        /* <DEDUP_REMOVED lines=8> */
.L_x_6461:
[----:B------:R-:W-:Y:S05]  /*2b2d0*/  BRA `(.L_x_6462) ;  /* 0xffffffa4009c7947 */ /* 0x000fea000383ffff */
.L_x_6282:
[----:B------:R-:W-:Y:S01]  /*2b2e0*/  BSSY B0, `(.L_x_6463) ;  /* 0x0000006000007945 */ /* 0x000fe20003800000 */
[----:B------:R-:W-:Y:S01]  /*2b2f0*/  PLOP3.LUT P6, PT, P6, PT, PT, 0x8, 0x0 ;  /* 0x000000000000781c */ /* 0x000fe200037ce170 */
[----:B------:R-:W-:-:S12]  /*2b300*/  IMAD.MOV.U32 R15, RZ, RZ, -0x1 ;  /* 0xffffffffff0f7424 */ /* 0x000fd800078e00ff */
[----:B01----:R-:W-:Y:S05]  /*2b310*/  WARPSYNC.COLLECTIVE R15, `(.L_x_6464) ;  /* 0x000000000f087348 */ /* 0x003fea0003c00000 */
[----:B------:R-:W-:Y:S01]  /*2b320*/  VOTE.ANY R14, PT, P6 ;  /* 0x00000000000e7806 */ /* 0x000fe200030e0100 */
[----:B01----:R-:W-:Y:S06]  /*2b330*/  ENDCOLLECTIVE ;  /* 0x000000000000791b */ /* 0x003fec0003800000 */
.L_x_6464:
[----:B------:R-:W-:Y:S05]  /*2b340*/  BSYNC B0 ;  /* 0x0000000000007941 */ /* 0x000fea0003800000 */
.L_x_6463:
[----:B------:R-:W-:Y:S01]  /*2b350*/  MOV R3, R14 ;  /* 0x0000000e00037202 */ /* 0x000fe20000000f00 */
[----:B------:R-:W-:Y:S01]  /*2b360*/  IMAD.MOV.U32 R13, RZ, RZ, R25 ;  /* 0x000000ffff0d7224 */ /* 0x000fe200078e0019 */
[----:B------:R-:W-:Y:S01]  /*2b370*/  MOV R15, 0xffffffff ;  /* 0xffffffff000f7802 */ /* 0x000fe20000000f00 */
[----:B------:R-:W-:Y:S01]  /*2b380*/  IMAD.MOV.U32 R11, RZ, RZ, 0x1f ;  /* 0x0000001fff0b7424 */ /* 0x000fe200078e00ff */
[----:B------:R0:W1:Y:S06]  /*2b390*/  POPC R12, R3 ;  /* 0x00000003000c7309 */ /* 0x00006c0000000000 */
[----:B01----:R-:W-:Y:S05]  /*2b3a0*/  WARPSYNC.COLLECTIVE R15, `(.L_x_6465) ;  /* 0x000000000f087348 */ /* 0x003fea0003c00000 */
[----:B-1----:R1:W2:Y:S02]  /*2b3b0*/  SHFL.IDX P6, R14, R13, R12, R11 ;  /* 0x0000000c0d0e7389 */ /* 0x0022a400000c000b */
[----:B012---:R-:W-:Y:S01]  /*2b3c0*/  ENDCOLLECTIVE ;  /* 0x000000000000791b */ /* 0x007fe20003800000 */
.L_x_6465:
[----:B------:R-:W-:Y:S02]  /*2b3d0*/  IMAD.IADD R27, R12, 0x1, R27 ;  /* 0x000000010c1b7824 */ /* 0x000fe400078e021b */
[----:B------:R-:W-:Y:S02]  /*2b3e0*/  IMAD.MOV.U32 R13, RZ, RZ, R4 ;  /* 0x000000ffff0d7224 */ /* 0x000fe400078e0004 */
[----:B------:R-:W-:-:S07]  /*2b3f0*/  IMAD.MOV.U32 R25, RZ, RZ, R14 ;  /* 0x000000ffff197224 */ /* 0x000fce00078e000e */
[----:B------:R-:W-:Y:S05]  /*2b400*/  WARPSYNC.COLLECTIVE R15, `(.L_x_6466) ;  /* 0x000000000f087348 */ /* 0x000fea0003c00000 */
[----:B------:R0:W1:Y:S02]  /*2b410*/  SHFL.IDX P6, R14, R13, R12, R11 ;  /* 0x0000000c0d0e7389 */ /* 0x00006400000c000b */
[----:B01----:R-:W-:Y:S01]  /*2b420*/  ENDCOLLECTIVE ;  /* 0x000000000000791b */ /* 0x003fe20003800000 */
.L_x_6466:
[----:B------:R-:W-:Y:S01]  /*2b430*/  MOV R4, R14 ;  /* 0x0000000e00047202 */ /* 0x000fe20000000f00 */
[----:B------:R-:W-:Y:S06]  /*2b440*/  BRA `(.L_x_6467) ;  /* 0xffffffa400807947 */ /* 0x000fec000383ffff */
.L_x_6284:
[----:B------:R-:W-:Y:S01]  /*2b450*/  BSSY B0, `(.L_x_6468) ;  /* 0x0000007000007945 */ /* 0x000fe20003800000 */
[----:B------:R-:W-:Y:S01]  /*2b460*/  IMAD.MOV.U32 R13, RZ, RZ, R2 ;  /* 0x000000ffff0d7224 */ /* 0x000fe200078e0002 */
[----:B------:R-:W-:Y:S01]  /*2b470*/  MOV R11, 0x1f ;  /* 0x0000001f000b7802 */ /* 0x000fe20000000f00 */
[----:B------:R-:W-:-:S07]  /*2b480*/  IMAD.MOV.U32 R15, RZ, RZ, -0x1 ;  /* 0xffffffffff0f7424 */ /* 0x000fce00078e00ff */
[----:B-123--:R-:W-:Y:S05]  /*2b490*/  WARPSYNC.COLLECTIVE R15, `(.L_x_6469) ;  /* 0x000000000f087348 */ /* 0x00efea0003c00000 */
[----:B------:R0:W4:Y:S02]  /*2b4a0*/  SHFL.IDX P6, R14, R13, R12, R11 ;  /* 0x0000000c0d0e7389 */ /* 0x00012400000c000b */
[----:B01234-:R-:W-:Y:S01]  /*2b4b0*/  ENDCOLLECTIVE ;  /* 0x000000000000791b */ /* 0x01ffe20003800000 */
.L_x_6469:
[----:B------:R-:W-:Y:S05]  /*2b4c0*/  BSYNC B0 ;  /* 0x0000000000007941 */ /* 0x000fea0003800000 */
.L_x_6468:
[----:B------:R-:W-:Y:S01]  /*2b4d0*/  IMAD.MOV.U32 R6, RZ, RZ, R14 ;  /* 0x000000ffff067224 */ /* 0x000fe200078e000e */
[----:B------:R-:W-:Y:S06]  /*2b4e0*/  BRA `(.L_x_6283) ;  /* 0xffffffa400707947 */ /* 0x000fec000383ffff */
.L_x_6290:
[----:B-1----:R1:W3:Y:S02]  /*2b4f0*/  SYNCS.PHASECHK.TRANS64.TRYWAIT P0, [R5+URZ+0x30820], R0 ;  /* 0x03082000050075a7 */ /* 0x0022e4000800017f */
[----:B---3--:R-:W-:Y:S05]  /*2b500*/  @!P0 NANOSLEEP.SYNCS 0x989680 ;  /* 0x009896800000895d */ /* 0x008fea0003900000 */
[----:B------:R-:W3:Y:S02]  /*2b510*/  @!P0 SYNCS.PHASECHK.TRANS64 P0, [R5+URZ+0x30820], R0 ;  /* 0x03082000050085a7 */ /* 0x000ee4000800007f */
[----:B---3--:R-:W-:Y:S05]  /*2b520*/  @!P0 BRA `(.L_x_6290) ;  /* 0xfffffffc00f08947 */ /* 0x008fea000383ffff */
[----:B------:R-:W-:Y:S05]  /*2b530*/  BRA `(.L_x_6470) ;  /* 0xffffffac00cc7947 */ /* 0x000fea000383ffff */
.L_x_6291:
[----:B------:R-:W3:Y:S01]  /*2b540*/  S2R R2, SR_TID.X ;  /* 0x0000000000027919 */ /* 0x000ee20000002100 */
[----:B------:R-:W-:Y:S01]  /*2b550*/  BSSY B0, `(.L_x_6471) ;  /* 0x000000a000007945 */ /* 0x000fe20003800000 */
[----:B0-----:R-:W-:Y:S01]  /*2b560*/  IMAD.MOV.U32 R12, RZ, RZ, RZ ;  /* 0x000000ffff0c7224 */ /* 0x001fe200078e00ff */
[----:B------:R-:W-:Y:S01]  /*2b570*/  MOV R15, 0xffffffff ;  /* 0xffffffff000f7802 */ /* 0x000fe20000000f00 */
[----:B------:R-:W-:Y:S01]  /*2b580*/  IMAD.MOV.U32 R11, RZ, RZ, 0x1f ;  /* 0x0000001fff0b7424 */ /* 0x000fe200078e00ff */
[----:B---3--:R-:W-:-:S04]  /*2b590*/  SHF.R.U32.HI R2, RZ, 0x5, R2 ;  /* 0x00000005ff027819 */ /* 0x008fc80000011602 */
[----:B------:R-:W-:-:S04]  /*2b5a0*/  LOP3.LUT R2, R2, 0x3, RZ, 0xc0, !PT ;  /* 0x0000000302027812 */ /* 0x000fc800078ec0ff */
[----:B------:R-:W-:-:S07]  /*2b5b0*/  MOV R13, R2 ;  /* 0x00000002000d7202 */ /* 0x000fce0000000f00 */
[----:B-12---:R-:W-:Y:S05]  /*2b5c0*/  WARPSYNC.COLLECTIVE R15, `(.L_x_6472) ;  /* 0x000000000f087348 */ /* 0x006fea0003c00000 */
[----:B------:R0:W3:Y:S02]  /*2b5d0*/  SHFL.IDX P6, R14, R13, R12, R11 ;  /* 0x0000000c0d0e7389 */ /* 0x0000e400000c000b */
[----:B0123--:R-:W-:Y:S01]  /*2b5e0*/  ENDCOLLECTIVE ;  /* 0x000000000000791b */ /* 0x00ffe20003800000 */
.L_x_6472:
[----:B------:R-:W-:Y:S05]  /*2b5f0*/  BSYNC B0 ;  /* 0x0000000000007941 */ /* 0x000fea0003800000 */
.L_x_6471:
[----:B------:R-:W-:Y:S05]  /*2b600*/  BRA `(.L_x_6473) ;  /* 0xffffffac00b47947 */ /* 0x000fea000383ffff */
.L_x_6292:
[----:B------:R-:W-:Y:S01]  /*2b610*/  BSSY B0, `(.L_x_6474) ;  /* 0x0000006000007945 */ /* 0x000fe20003800000 */
[----:B------:R-:W-:-:S07]  /*2b620*/  IMAD.MOV.U32 R15, RZ, RZ, -0x1 ;  /* 0xffffffffff0f7424 */ /* 0x000fce00078e00ff */
[----:B012---:R-:W-:Y:S05]  /*2b630*/  WARPSYNC.COLLECTIVE R15, `(.L_x_6475) ;  /* 0x000000000f0c7348 */ /* 0x007fea0003c00000 */
[----:B------:R-:W-:Y:S02]  /*2b640*/  ELECT P6, UR62, PT ;  /* 0x00000000003e782f */ /* 0x000fe400038c0000 */
[----:B------:R-:W-:Y:S01]  /*2b650*/  MOV R14, UR62 ;  /* 0x0000003e000e7c02 */ /* 0x000fe20008000f00 */
[----:B012---:R-:W-:Y:S10]  /*2b660*/  ENDCOLLECTIVE ;  /* 0x000000000000791b */ /* 0x007ff40003800000 */
.L_x_6475:
[----:B------:R-:W-:Y:S05]  /*2b670*/  BSYNC B0 ;  /* 0x0000000000007941 */ /* 0x000fea0003800000 */
.L_x_6474:
[----:B------:R-:W-:Y:S05]  /*2b680*/  BRA `(.L_x_6476) ;  /* 0xffffffac00a87947 */ /* 0x000fea000383ffff */
.L_x_6294:
[----:B-1----:R1:W3:Y:S02]  /*2b690*/  SYNCS.PHASECHK.TRANS64.TRYWAIT P1, [R3+URZ+0x30840], R2 ;  /* 0x03084002030075a7 */ /* 0x0022e4000802017f */
[----:B---3--:R-:W-:Y:S05]  /*2b6a0*/  @!P1 NANOSLEEP.SYNCS 0x989680 ;  /* 0x009896800000995d */ /* 0x008fea0003900000 */
[----:B------:R-:W3:Y:S02]  /*2b6b0*/  @!P1 SYNCS.PHASECHK.TRANS64 P1, [R3+URZ+0x30840], R2 ;  /* 0x03084002030095a7 */ /* 0x000ee4000802007f */
[----:B---3--:R-:W-:Y:S05]  /*2b6c0*/  @!P1 BRA `(.L_x_6294) ;  /* 0xfffffffc00f09947 */ /* 0x008fea000383ffff */
[----:B------:R-:W-:Y:S05]  /*2b6d0*/  BRA `(.L_x_6477) ;  /* 0xffffffac00c87947 */ /* 0x000fea000383ffff */
.L_x_6296:
[----:B---3--:R3:W4:Y:S02]  /*2b6e0*/  SYNCS.PHASECHK.TRANS64.TRYWAIT P1, [R23+URZ+0x30840], R0 ;  /* 0x03084000170075a7 */ /* 0x008724000802017f */
[----:B----4-:R-:W-:Y:S05]  /*2b6f0*/  @!P1 NANOSLEEP.SYNCS 0x989680 ;  /* 0x009896800000995d */ /* 0x010fea0003900000 */
[----:B------:R-:W4:Y:S02]  /*2b700*/  @!P1 SYNCS.PHASECHK.TRANS64 P1, [R23+URZ+0x30840], R0 ;  /* 0x03084000170095a7 */ /* 0x000f24000802007f */
[----:B----4-:R-:W-:Y:S05]  /*2b710*/  @!P1 BRA `(.L_x_6296) ;  /* 0xfffffffc00f09947 */ /* 0x010fea000383ffff */
[----:B------:R-:W-:Y:S05]  /*2b720*/  BRA `(.L_x_6478) ;  /* 0xffffffac00d47947 */ /* 0x000fea000383ffff */
.L_x_6298:
[----:B----4-:R4:W0:Y:S02]  /*2b730*/  SYNCS.PHASECHK.TRANS64.TRYWAIT P1, [R3+URZ+0x30860], R2 ;  /* 0x03086002030075a7 */ /* 0x010824000802017f */
[----:B0-----:R-:W-:Y:S05]  /*2b740*/  @!P1 NANOSLEEP.SYNCS 0x989680 ;  /* 0x009896800000995d */ /* 0x001fea0003900000 */
[----:B------:R-:W0:Y:S02]  /*2b750*/  @!P1 SYNCS.PHASECHK.TRANS64 P1, [R3+URZ+0x30860], R2 ;  /* 0x03086002030095a7 */ /* 0x000e24000802007f */
[----:B0-----:R-:W-:Y:S05]  /*2b760*/  @!P1 BRA `(.L_x_6298) ;  /* 0xfffffffc00f09947 */ /* 0x001fea000383ffff */
[----:B------:R-:W-:Y:S05]  /*2b770*/  BRA `(.L_x_6479) ;  /* 0xffffffac00d07947 */ /* 0x000fea000383ffff */
.L_x_6480:
        /* <DEDUP_REMOVED lines=16> */
.L_x_15986:


//--------------------- .text._ZN7cutlass13device_kernelIN5flash11enable_sm90INS1_16FlashAttnFwdSm90INS1_25CollectiveMainloopFwdSm90ILi2EN4cute5tupleIJNS5_1CILi1EEES8_S8_EEENS6_IJNS7_ILi128EEESA_SA_EEELi128ENS_6half_tEfNS_4arch4Sm90ELb0ELb0ELb0ELb0ELb1ELb0ELb0ELb1ELb1ELb1ELb1ELb0EEENS1_21CollectiveEpilogueFwdISB_S9_SC_SE_Li256ELb0ELb1ELb1ELb0EEENS1_19SingleTileSchedulerILb0ELb1ELb1ELi128EEEEEEEEEvNT_6ParamsE --------------------------
	.section	.text._ZN7cutlass13device_kernelIN5flash11enable_sm90INS1_16FlashAttnFwdSm90INS1_25CollectiveMainloopFwdSm90ILi2EN4cute5tupleIJNS5_1CILi1EEES8_S8_EEENS6_IJNS7_ILi128EEESA_SA_EEELi128ENS_6half_tEfNS_4arch4Sm90ELb0ELb0ELb0ELb0ELb1ELb0ELb0ELb1ELb1ELb1ELb1ELb0EEENS1_21CollectiveEpilogueFwdISB_S9_SC_SE_Li256ELb0ELb1ELb1ELb0EEENS1_19SingleTileSchedulerILb0ELb1ELb1ELi128EEEEEEEEEvNT_6ParamsE,"ax",@progbits
	.align	128
.text._ZN7cutlass13device_kernelIN5flash11enable_sm90INS1_16FlashAttnFwdSm90INS1_25CollectiveMainloopFwdSm90ILi2EN4cute5tupleIJNS5_1CILi1EEES8_S8_EEENS6_IJNS7_ILi128EEESA_SA_EEELi128ENS_6half_tEfNS_4arch4Sm90ELb0ELb0ELb0ELb0ELb1ELb0ELb0ELb1ELb1ELb1ELb1ELb0EEENS1_21CollectiveEpilogueFwdISB_S9_SC_SE_Li256ELb0ELb1ELb1ELb0EEENS1_19SingleTileSchedulerILb0ELb1ELb1ELi128EEEEEEEEEvNT_6ParamsE:
        .type           _ZN7cutlass13device_kernelIN5flash11enable_sm90INS1_16FlashAttnFwdSm90INS1_25CollectiveMainloopFwdSm90ILi2EN4cute5tupleIJNS5_1CILi1EEES8_S8_EEENS6_IJNS7_ILi128EEESA_SA_EEELi128ENS_6half_tEfNS_4arch4Sm90ELb0ELb0ELb0ELb0ELb1ELb0ELb0ELb1ELb1ELb1ELb1ELb0EEENS1_21CollectiveEpilogueFwdISB_S9_SC_SE_Li256ELb0ELb1ELb1ELb0EEENS1_19SingleTileSchedulerILb0ELb1ELb1ELi128EEEEEEEEEvNT_6ParamsE,@function
        .size           _ZN7cutlass13device_kernelIN5flash11enable_sm90INS1_16FlashAttnFwdSm90INS1_25CollectiveMainloopFwdSm90ILi2EN4cute5tupleIJNS5_1CILi1EEES8_S8_EEENS6_IJNS7_ILi128EEESA_SA_EEELi128ENS_6half_tEfNS_4arch4Sm90ELb0ELb0ELb0ELb0ELb1ELb0ELb0ELb1ELb1ELb1ELb1ELb0EEENS1_21CollectiveEpilogueFwdISB_S9_SC_SE_Li256ELb0ELb1ELb1ELb0EEENS1_19SingleTileSchedulerILb0ELb1ELb1ELi128EEEEEEEEEvNT_6ParamsE,(.L_x_15987 - _ZN7cutlass13device_kernelIN5flash11enable_sm90INS1_16FlashAttnFwdSm90INS1_25CollectiveMainloopFwdSm90ILi2EN4cute5tupleIJNS5_1CILi1EEES8_S8_EEENS6_IJNS7_ILi128EEESA_SA_EEELi128ENS_6half_tEfNS_4arch4Sm90ELb0ELb0ELb0ELb0ELb1ELb0ELb0ELb1ELb1ELb1ELb1ELb0EEENS1_21CollectiveEpilogueFwdISB_S9_SC_SE_Li256ELb0ELb1ELb1ELb0EEENS1_19SingleTileSchedulerILb0ELb1ELb1ELi128EEEEEEEEEvNT_6ParamsE)
        .other          _ZN7cutlass13device_kernelIN5flash11enable_sm90INS1_16FlashAttnFwdSm90INS1_25CollectiveMainloopFwdSm90ILi2EN4cute5tupleIJNS5_1CILi1EEES8_S8_EEENS6_IJNS7_ILi128EEESA_SA_EEELi128ENS_6half_tEfNS_4arch4Sm90ELb0ELb0ELb0ELb0ELb1ELb0ELb0ELb1ELb1ELb1ELb1ELb0EEENS1_21CollectiveEpilogueFwdISB_S9_SC_SE_Li256ELb0ELb1ELb1ELb0EEENS1_19SingleTileSchedulerILb0ELb1ELb1ELi128EEEEEEEEEvNT_6ParamsE,@"STO_CUDA_ENTRY STV_DEFAULT"
_ZN7cutlass13device_kernelIN5flash11enable_sm90INS1_16FlashAttnFwdSm90INS1_25CollectiveMainloopFwdSm90ILi2EN4cute5tupleIJNS5_1CILi1EEES8_S8_EEENS6_IJNS7_ILi128EEESA_SA_EEELi128ENS_6half_tEfNS_4arch4Sm90ELb0ELb0ELb0ELb0ELb1ELb0ELb0ELb1ELb1ELb1ELb1ELb0EEENS1_21CollectiveEpilogueFwdISB_S9_SC_SE_Li256ELb0ELb1ELb1ELb0EEENS1_19SingleTileSchedulerILb0ELb1ELb1ELi128EEEEEEEEEvNT_6ParamsE:
[----:B------:R-:W0:Y:S01]  /*0000*/  LDC R1, c[0x0][0x28] ;  /* 0x00000a00ff017b82 */ /* 0x000e220000000800 */
[----:B------:R-:W1:Y:S01]  /*0010*/  S2R R19, SR_TID.X ;  /* 0x0000000000137919 */ /* 0x000e620000002100 */
[----:B------:R-:W-:Y:S01]  /*0020*/  ELECT P0, URZ, PT ;  /* 0x00000000003f782f */ /* 0x000fe20003800000 */
[----:B------:R-:W-:Y:S01]  /*0030*/  UMOV UR4, 0x80 ;  /* 0x0000008000047882 */ /* 0x000fe20000000000 */
[----:B------:R-:W-:Y:S01]  /*0040*/  UMOV UR7, 0x100 ;  /* 0x0000010000077882 */ /* 0x000fe20000000000 */
[--C-:B-1----:R-:W-:Y:S02]  /*0050*/  SHF.R.U32.HI R17, RZ, 0x5, R19.reuse ;  /* 0x00000005ff117819 */ /* 0x102fe40000011613 */
[----:B------:R-:W-:-:S03]  /*0060*/  SHF.R.U32.HI R2, RZ, 0x7, R19 ;  /* 0x00000007ff027819 */ /* 0x000fc60000011613 */
[----:B------:R-:W1:Y:S04]  /*0070*/  SHFL.IDX PT, R0, R17, RZ, 0x1f ;  /* 0x00001fff11007589 */ /* 0x000e6800000e0000 */
[----:B------:R2:W3:Y:S01]  /*0080*/  SHFL.IDX PT, R3, R2, RZ, 0x1f ;  /* 0x00001fff02037589 */ /* 0x0004e200000e0000 */
[C---:B-1----:R-:W-:Y:S02]  /*0090*/  ISETP.NE.OR P0, PT, R0.reuse, RZ, !P0 ;  /* 0x000000ff0000720c */ /* 0x042fe40004705670 */
[----:B------:R-:W-:-:S11]  /*00a0*/  ISETP.NE.AND P1, PT, R0, RZ, PT ;  /* 0x000000ff0000720c */ /* 0x000fd60003f25270 */
        /* <DEDUP_REMOVED lines=12> */
[----:B------:R2:W1:Y:S06]  /*0170*/  @!UP0 SYNCS.EXCH.64 URZ, [UR8+0x28800], UR4 ;  /* 0x02880004083f85b2 */ /* 0x00046c0008000100 */
[----:B------:R2:W4:Y:S02]  /*0180*/  @!UP1 SYNCS.EXCH.64 URZ, [UR8+0x28820], UR6 ;  /* 0x02882006083f95b2 */ /* 0x0005240008000100 */
[----:B0-23--:R-:W-:Y:S05]  /*0190*/  @P1 BRA `(.L_x_6481) ;  /* 0x0000000000481947 */ /* 0x00dfea0003800000 */
        /* <DEDUP_REMOVED lines=13> */
[----:B0-----:R0:W2:Y:S08]  /*0270*/  SYNCS.EXCH.64 URZ, [UR8+0x28830], UR4 ;  /* 0x02883004083f75b2 */ /* 0x0010b00008000100 */
[----:B------:R0:W3:Y:S01]  /*0280*/  SYNCS.EXCH.64 URZ, [UR8+0x28840], UR6 ;  /* 0x02884006083f75b2 */ /* 0x0000e20008000100 */
[----:B------:R0:W0:Y:S01]  /*0290*/  SYNCS.EXCH.64 URZ, [UR8+0x28838], UR4 ;  /* 0x02883804083f75b2 */ /* 0x0000220008000100 */
[----:B------:R0:W0:Y:S01]  /*02a0*/  SYNCS.EXCH.64 URZ, [UR8+0x28848], UR6 ;  /* 0x02884806083f75b2 */ /* 0x0000220008000100 */
[----:B------:R-:W-:Y:S01]  /*02b0*/  NOP ;  /* 0x0000000000007918 */ /* 0x000fe20000000000 */
.L_x_6481:
        /* <DEDUP_REMOVED lines=22> */
.L_x_6482:
        /* <DEDUP_REMOVED lines=18> */
.L_x_6483:
        /* <DEDUP_REMOVED lines=22> */
.L_x_6484:
        /* <DEDUP_REMOVED lines=23> */
.L_x_6485:
[----:B------:R-:W-:Y:S01]  /*0810*/  UISETP.NE.AND UP0, UPT, UR9, URZ, UPT ;  /* 0x0000003f0900728c */ /* 0x000fe2000bf05270 */
[----:B------:R-:W-:Y:S01]  /*0820*/  NOP ;  /* 0x0000000000007918 */ /* 0x000fe20000000000 */
[----:B------:R-:W-:Y:S01]  /*0830*/  UMOV UR40, 0x1 ;  /* 0x0000000100287882 */ /* 0x000fe20000000000 */
[----:B------:R-:W-:Y:S01]  /*0840*/  ULDC.64 UR38, c[0x0][0x208] ;  /* 0x0000820000267ab9 */ /* 0x000fe20000000a00 */
[----:B------:R-:W-:Y:S01]  /*0850*/  USEL UR40, UR40, 0x2, !UP0 ;  /* 0x0000000228287887 */ /* 0x000fe2000c000000 */
[----:B------:R-:W-:Y:S01]  /*0860*/  BSSY B6, `(.L_x_6486) ;  /* 0x0000adf000067945 */ /* 0x000fe20003800000 */
[----:B01234-:R-:W-:Y:S01]  /*0870*/  BAR.SYNC.DEFER_BLOCKING 0x0 ;  /* 0x0000000000007b1d */ /* 0x01ffe20000010000 */
[----:B------:R-:W-:-:S13]  /*0880*/  PLOP3.LUT P0, PT, PT, PT, UP0, 0x80, 0x0 ;  /* 0x000000000000781c */ /* 0x000fda0003f0f008 */
[----:B------:R-:W-:Y:S05]  /*0890*/  @!P0 BRA `(.L_x_6487) ;  /* 0x00000070009c8947 */ /* 0x000fea0003800000 */
.L_x_6488:
[----:B------:R-:W-:-:S08]  /*08a0*/  NOP ;  /* 0x0000000000007918 */ /* 0x000fd00000000000 */
[----:B------:R-:W0:Y:S02]  /*08b0*/  USETMAXREG.TRY_ALLOC.CTAPOOL UP0, 0xe8 ;  /* 0x000000e8000079c8 */ /* 0x000e240008000600 */
[----:B0-----:R-:W-:-:S13]  /*08c0*/  PLOP3.LUT P0, PT, PT, PT, UP0, 0x80, 0x0 ;  /* 0x000000000000781c */ /* 0x001fda0003f0f008 */
[----:B------:R-:W-:Y:S05]  /*08d0*/  @!P0 BRA `(.L_x_6488) ;  /* 0xfffffffc00f08947 */ /* 0x000fea000383ffff */
[----:B------:R-:W0:Y:S01]  /*08e0*/  S2UR UR6, SR_CTAID.Y ;  /* 0x00000000000679c3 */ /* 0x000e220000002600 */
[----:B------:R-:W-:Y:S01]  /*08f0*/  LOP3.LUT R0, R19, 0xffffff80, RZ, 0xc0, !PT ;  /* 0xffffff8013007812 */ /* 0x000fe200078ec0ff */
[----:B------:R-:W-:Y:S02]  /*0900*/  ULDC UR7, c[0x0][0xc50] ;  /* 0x0003140000077ab9 */ /* 0x000fe40000000800 */
[----:B------:R-:W-:-:S04]  /*0910*/  UISETP.NE.AND UP0, UPT, UR7, 0x1, UPT ;  /* 0x000000010700788c */ /* 0x000fc8000bf05270 */
[----:B------:R-:W-:Y:S08]  /*0920*/  BAR.ARV 0x8, 0x180 ;  /* 0x0206000000007b1d */ /* 0x000ff00000002000 */
[----:B------:R-:W1:Y:S01]  /*0930*/  S2UR UR8, SR_CTAID.Z ;  /* 0x00000000000879c3 */ /* 0x000e620000002700 */
[----:B------:R-:W-:Y:S01]  /*0940*/  ISETP.NE.AND P0, PT, R0, 0x80, PT ;  /* 0x000000800000780c */ /* 0x000fe20003f05270 */
[----:B------:R-:W-:Y:S01]  /*0950*/  @UP0 ULDC UR4, c[0x0][0xc54] ;  /* 0x0003150000040ab9 */ /* 0x000fe20000000800 */
[----:B------:R-:W-:Y:S01]  /*0960*/  @UP0 ULDC UR9, c[0x0][0xc58] ;  /* 0x0003160000090ab9 */ /* 0x000fe20000000800 */
[----:B0-----:R-:W-:-:S10]  /*0970*/  UIMAD.WIDE.U32 UR4, UR6, UR4, URZ ;  /* 0x00000004060472a5 */ /* 0x001fd4000f8e003f */
[----:B------:R-:W-:Y:S06]  /*0980*/  @!P0 BAR.ARV 0x9, 0x100 ;  /* 0x0244000000008b1d */ /* 0x000fec0000002000 */
[----:B------:R-:W-:Y:S01]  /*0990*/  UMOV UR37, UR6 ;  /* 0x0000000600257c82 */ /* 0x000fe20008000000 */
[----:B------:R-:W-:Y:S01]  /*09a0*/  @UP0 USHF.R.U32.HI UR37, URZ, UR9, UR5 ;  /* 0x000000093f250299 */ /* 0x000fe20008011605 */
[----:B-1----:R-:W-:-:S03]  /*09b0*/  ISETP.LE.AND P0, PT, RZ, UR8, PT ;  /* 0x00000008ff007c0c */ /* 0x002fc6000bf03270 */
[----:B------:R-:W-:-:S04]  /*09c0*/  UIADD3 UR4, -UR37, URZ, URZ ;  /* 0x0000003f25047290 */ /* 0x000fc8000fffe13f */
[----:B------:R-:W-:-:S06]  /*09d0*/  UIMAD UR7, UR7, UR4, UR6 ;  /* 0x00000004070772a4 */ /* 0x000fcc000f8e0206 */
[----:B------:R-:W-:Y:S06]  /*09e0*/  @!P0 BRA `(.L_x_6489) ;  /* 0x000000ac00188947 */ /* 0x000fec0003800000 */
[----:B------:R-:W-:Y:S01]  /*09f0*/  ULDC.64 UR4, c[0x0][0x418] ;  /* 0x0001060000047ab9 */ /* 0x000fe20000000a00 */
[----:B------:R-:W-:Y:S01]  /*0a00*/  ULDC UR43, c[0x0][0x424] ;  /* 0x00010900002b7ab9 */ /* 0x000fe20000000800 */
[----:B------:R-:W-:Y:S01]  /*0a10*/  UISETP.NE.U32.AND UP0, UPT, UR4, URZ, UPT ;  /* 0x0000003f0400728c */ /* 0x000fe2000bf05070 */
[----:B------:R-:W-:Y:S01]  /*0a20*/  IMAD.MOV.U32 R3, RZ, RZ, RZ ;  /* 0x000000ffff037224 */ /* 0x000fe200078e00ff */
        /* <DEDUP_REMOVED lines=8> */
[----:B------:R-:W-:-:S04]  /*0ab0*/  USHF.R.S32.HI UR5, URZ, 0x1f, UR4 ;  /* 0x0000001f3f057899 */ /* 0x000fc80008011404 */
[----:B------:R-:W-:-:S04]  /*0ac0*/  ULEA.HI UR5, UR5, UR4, URZ, 0x7 ;  /* 0x0000000405057291 */ /* 0x000fc8000f8f383f */
[----:B------:R-:W-:-:S04]  /*0ad0*/  USHF.R.S32.HI UR5, URZ, 0x7, UR5 ;  /* 0x000000073f057899 */ /* 0x000fc80008011405 */
[----:B------:R-:W-:Y:S08]  /*0ae0*/  @!P0 BRA `(.L_x_6490) ;  /* 0x0000000000808947 */ /* 0x000ff00003800000 */
[----:B------:R-:W-:-:S04]  /*0af0*/  USHF.R.U32.HI UR4, URZ, 0x10, UR7 ;  /* 0x000000103f047899 */ /* 0x000fc80008011607 */
[----:B------:R-:W-:-:S11]  /*0b00*/  UISETP.NE.AND UP0, UPT, UR4, URZ, UPT ;  /* 0x0000003f0400728c */ /* 0x000fd6000bf05270 */
[----:B------:R-:W-:Y:S02]  /*0b10*/  @!UP0 ULDC UR4, c[0x0][0x9f0] ;  /* 0x00027c0000048ab9 */ /* 0x000fe40000000800 */
[----:B------:R-:W-:Y:S01]  /*0b20*/  IMAD.U32 R6, RZ, RZ, UR4 ;  /* 0x00000004ff067e24 */ /* 0x000fe2000f8e00ff */
[----:B------:R-:W-:-:S04]  /*0b30*/  UIADD3 UR6, UR5, -0x1, UR4 ;  /* 0xffffffff05067890 */ /* 0x000fc8000fffe004 */
[-C--:B------:R-:W-:Y:S02]  /*0b40*/  IABS R3, R6.reuse ;  /* 0x0000000600037213 */ /* 0x080fe40000000000 */
[----:B------:R-:W-:Y:S01]  /*0b50*/  IABS R6, R6 ;  /* 0x0000000600067213 */ /* 0x000fe20000000000 */
[----:B------:R-:W-:Y:S01]  /*0b60*/  IMAD.U32 R8, RZ, RZ, UR6 ;  /* 0x00000006ff087e24 */ /* 0x000fe2000f8e00ff */
[----:B------:R-:W0:Y:S01]  /*0b70*/  I2F.RP R0, R3 ;  /* 0x0000000300007306 */ /* 0x000e220000209400 */
[----:B------:R-:W-:Y:S02]  /*0b80*/  ULOP3.LUT UR6, UR6, UR4, URZ, 0x3c, !UPT ;  /* 0x0000000406067292 */ /* 0x000fe4000f8e3c3f */
[----:B------:R-:W-:-:S04]  /*0b90*/  IMAD.MOV R6, RZ, RZ, -R6 ;  /* 0x000000ffff067224 */ /* 0x000fc800078e0a06 */
[----:B------:R-:W-:Y:S01]  /*0ba0*/  ISETP.LE.AND P2, PT, RZ, UR6, PT ;  /* 0x00000006ff007c0c */ /* 0x000fe2000bf43270 */
[----:B0-----:R-:W0:Y:S02]  /*0bb0*/  MUFU.RCP R0, R0 ;  /* 0x0000000000007308 */ /* 0x001e240000001000 */
[----:B0-----:R-:W-:Y:S01]  /*0bc0*/  VIADD R4, R0, 0xffffffe ;  /* 0x0ffffffe00047836 */ /* 0x001fe20000000000 */
[----:B------:R-:W-:-:S05]  /*0bd0*/  IABS R0, R8 ;  /* 0x0000000800007213 */ /* 0x000fca0000000000 */
[----:B------:R0:W1:Y:S02]  /*0be0*/  F2I.FTZ.U32.TRUNC.NTZ R5, R4 ;  /* 0x0000000400057305 */ /* 0x000064000021f000 */
[----:B0-----:R-:W-:Y:S01]  /*0bf0*/  IMAD.MOV.U32 R4, RZ, RZ, RZ ;  /* 0x000000ffff047224 */ /* 0x001fe200078e00ff */
[----:B-1----:R-:W-:-:S05]  /*0c00*/  IADD3 R10, RZ, -R5, RZ ;  /* 0x80000005ff0a7210 */ /* 0x002fca0007ffe0ff */
        /* <DEDUP_REMOVED lines=8> */
[----:B------:R-:W-:Y:S02]  /*0c90*/  ISETP.NE.AND P1, PT, RZ, UR4, PT ;  /* 0x00000004ff007c0c */ /* 0x000fe4000bf25270 */
[----:B------:R-:W-:-:S13]  /*0ca0*/  ISETP.GE.U32.AND P0, PT, R0, R3, PT ;  /* 0x000000030000720c */ /* 0x000fda0003f06070 */
[----:B------:R-:W-:-:S05]  /*0cb0*/  @P0 VIADD R5, R5, 0x1 ;  /* 0x0000000105050836 */ /* 0x000fca0000000000 */
[----:B------:R-:W-:-:S05]  /*0cc0*/  MOV R3, R5 ;  /* 0x0000000500037202 */ /* 0x000fca0000000f00 */
[----:B------:R-:W-:Y:S01]  /*0cd0*/  @!P2 IMAD.MOV R3, RZ, RZ, -R3 ;  /* 0x000000ffff03a224 */ /* 0x000fe200078e0a03 */
[----:B------:R-:W-:-:S07]  /*0ce0*/  @!P1 LOP3.LUT R3, RZ, UR4, RZ, 0x33, !PT ;  /* 0x00000004ff039c12 */ /* 0x000fce000f8e33ff */
.L_x_6490:
[----:B------:R-:W-:Y:S01]  /*0cf0*/  IMAD R16, R3, UR8, RZ ;  /* 0x0000000803107c24 */ /* 0x000fe2000f8e02ff */
[----:B------:R-:W-:Y:S01]  /*0d00*/  PLOP3.LUT P0, PT, PT, PT, PT, 0x80, 0x0 ;  /* 0x000000000000781c */ /* 0x000fe20003f0f070 */
[----:B------:R-:W-:Y:S01]  /*0d10*/  VIADD R88, R19, 0xffffff80 ;  /* 0xffffff8013587836 */ /* 0x000fe20000000000 */
[----:B------:R-:W-:Y:S01]  /*0d20*/  MOV R17, RZ ;  /* 0x000000ff00117202 */ /* 0x000fe20000000f00 */
[----:B------:R-:W-:Y:S01]  /*0d30*/  IMAD.MOV.U32 R0, RZ, RZ, RZ ;  /* 0x000000ffff007224 */ /* 0x000fe200078e00ff */
[----:B------:R-:W-:Y:S02]  /*0d40*/  VIADDMNMX R3, R16, R3, UR5, PT ;  /* 0x0000000510037e46 */ /* 0x000fe4000b800103 */
[----:B------:R-:W-:Y:S02]  /*0d50*/  CS2R R150, SRZ ;  /* 0x0000000000967805 */ /* 0x000fe4000001ff00 */
        /* <DEDUP_REMOVED lines=15> */
[----:B------:R-:W-:Y:S02]  /*0e50*/  ISETP.LT.AND P1, PT, R16, UR42, PT ;  /* 0x0000002a10007c0c */ /* 0x000fe4000bf21270 */
        /* <DEDUP_REMOVED lines=52> */
.L_x_6492:
[----:B------:R-:W-:-:S04]  /*11a0*/  SHF.L.U32 R3, RZ, 0x1f, RZ ;  /* 0x0000001fff037819 */ /* 0x000fc800000006ff */
[----:B------:R-:W0:Y:S02]  /*11b0*/  SYNCS.PHASECHK.TRANS64.TRYWAIT P0, [UR36+0x28800], R3 ;  /* 0x02880003ff0075a7 */ /* 0x000e240008000164 */
[----:B0-----:R-:W-:Y:S05]  /*11c0*/  @!P0 BRA `(.L_x_6493) ;  /* 0x000000a400288947 */ /* 0x001fea0003800000 */
.L_x_6566:
[----:B------:R-:W-:-:S06]  /*11d0*/  ULOP3.LUT UR4, UR40, 0x1, URZ, 0xfc, !UPT ;  /* 0x0000000128047892 */ /* 0x000fcc000f8efc3f */
[----:B0-----:R-:W-:-:S05]  /*11e0*/  IMAD.U32 R0, RZ, RZ, UR4 ;  /* 0x00000004ff007e24 */ /* 0x001fca000f8e00ff */
[----:B------:R-:W-:-:S13]  /*11f0*/  ISETP.NE.AND P0, PT, R0, 0x3, PT ;  /* 0x000000030000780c */ /* 0x000fda0003f05270 */
[----:B------:R-:W-:Y:S05]  /*1200*/  @!P0 BRA `(.L_x_6494) ;  /* 0x0000000000048947 */ /* 0x000fea0003800000 */
[----:B------:R-:W-:Y:S01]  /*1210*/  BPT.TRAP 0x1 ;  /* 0x000000040000795c */ /* 0x000fe20000300000 */
.L_x_6494:
[----:B------:R0:W1:Y:S01]  /*1220*/  SYNCS.PHASECHK.TRANS64.TRYWAIT P1, [UR36+0x28830], R3 ;  /* 0x02883003ff0075a7 */ /* 0x0000620008020164 */
[----:B------:R-:W-:Y:S05]  /*1230*/  @!P0 BRA `(.L_x_6495) ;  /* 0x0000000000048947 */ /* 0x000fea0003800000 */
[----:B------:R-:W-:Y:S01]  /*1240*/  BPT.TRAP 0x1 ;  /* 0x000000040000795c */ /* 0x000fe20000300000 */
.L_x_6495:
[----:B------:R-:W-:Y:S01]  /*1250*/  IMAD.U32 R5, RZ, RZ, UR44 ;  /* 0x0000002cff057e24 */ /* 0x000fe2000f8e00ff */
[----:B------:R-:W-:Y:S01]  /*1260*/  MOV R0, RZ ;  /* 0x000000ff00007202 */ /* 0x000fe20000000f00 */
[----:B-1----:R-:W-:Y:S06]  /*1270*/  @P1 BRA `(.L_x_6496) ;  /* 0x0000000000081947 */ /* 0x002fec0003800000 */
[----:B------:R-:W1:Y:S02]  /*1280*/  SYNCS.PHASECHK.TRANS64.TRYWAIT P1, [UR36+0x28830], R3 ;  /* 0x02883003ff0075a7 */ /* 0x000e640008020164 */
[----:B-1----:R-:W-:Y:S05]  /*1290*/  @!P1 BRA `(.L_x_6497) ;  /* 0x000000a4000c9947 */ /* 0x002fea0003800000 */
.L_x_6496:
[----:B------:R-:W-:Y:S05]  /*12a0*/  WARPSYNC.ALL ;  /* 0x0000000000007948 */ /* 0x000fea0003800000 */
[----:B-1----:R-:W-:Y:S01]  /*12b0*/  LOP3.LUT R4, R5, 0x10000, RZ, 0xfc, !PT ;  /* 0x0001000005047812 */ /* 0x002fe200078efcff */
[----:B------:R-:W-:Y:S02]  /*12c0*/  IMAD.MOV.U32 R151, RZ, RZ, RZ ;  /* 0x000000ffff977224 */ /* 0x000fe400078e00ff */
[----:B------:R-:W-:Y:S01]  /*12d0*/  IMAD.MOV.U32 R5, RZ, RZ, 0x40000040 ;  /* 0x40000040ff057424 */ /* 0x000fe200078e00ff */
[----:B------:R-:W-:Y:S01]  /*12e0*/  UIADD3 UR4, UR36, 0x18400, URZ ;  /* 0x0001840024047890 */ /* 0x000fe2000fffe03f */
[----:B------:R-:W-:Y:S01]  /*12f0*/  R2UR UR8, R4 ;  /* 0x00000000040872ca */ /* 0x000fe200000e0000 */
[----:B------:R-:W-:-:S02]  /*1300*/  WARPGROUP.ARRIVE ;  /* 0x00000000000079c5 */ /* 0x000fc40000000000 */
[----:B------:R-:W-:Y:S01]  /*1310*/  R2UR UR9, R5 ;  /* 0x00000000050972ca */ /* 0x000fe200000e0000 */
[----:B------:R-:W-:Y:S01]  /*1320*/  USHF.R.U32.HI UR4, URZ, 0x4, UR4 ;  /* 0x000000043f047899 */ /* 0x000fe20008011604 */
[----:B------:R-:W-:Y:S01]  /*1330*/  R2UR UR32, R4 ;  /* 0x00000000042072ca */ /* 0x000fe200000e0000 */
[----:B------:R-:W-:Y:S01]  /*1340*/  UMOV UR11, 0x40000040 ;  /* 0x40000040000b7882 */ /* 0x000fe20000000000 */
[----:B------:R-:W-:Y:S01]  /*1350*/  UMOV UR13, 0x40000040 ;  /* 0x40000040000d7882 */ /* 0x000fe20000000000 */
[----:B------:R-:W-:Y:S01]  /*1360*/  ULOP3.LUT UR4, UR4, 0x3fff, URZ, 0xc0, !UPT ;  /* 0x00003fff04047892 */ /* 0x000fe2000f8ec03f */
[----:B------:R-:W1:Y:S01]  /*1370*/  S2UR UR7, SR_CgaCtaId ;  /* 0x00000000000779c3 */ /* 0x000e620000008800 */
[----:B------:R-:W-:Y:S01]  /*1380*/  UMOV UR15, 0x40000040 ;  /* 0x40000040000f7882 */ /* 0x000fe20000000000 */
[----:B------:R-:W-:Y:S01]  /*1390*/  UMOV UR17, 0x40000040 ;  /* 0x4000004000117882 */ /* 0x000fe20000000000 */
[----:B------:R-:W-:Y:S01]  /*13a0*/  ULOP3.LUT UR48, UR4, 0x10000, URZ, 0xfc, !UPT ;  /* 0x0001000004307892 */ /* 0x000fe2000f8efc3f */
[----:B------:R-:W-:Y:S01]  /*13b0*/  UMOV UR19, 0x40000040 ;  /* 0x4000004000137882 */ /* 0x000fe20000000000 */
[----:B------:R-:W-:-:S02]  /*13c0*/  UMOV UR21, 0x40000040 ;  /* 0x4000004000157882 */ /* 0x000fc40000000000 */
[----:B------:R-:W-:Y:S02]  /*13d0*/  UIADD3 UR14, UR48, 0x4, URZ ;  /* 0x00000004300e7890 */ /* 0x000fe4000fffe03f */
[----:B------:R-:W-:Y:S01]  /*13e0*/  UIADD3 UR12, UR32, 0x4, URZ ;  /* 0x00000004200c7890 */ /* 0x000fe2000fffe03f */
[----:B------:R-:W-:Y:S01]  /*13f0*/  UMOV UR10, UR48 ;  /* 0x00000030000a7c82 */ /* 0x000fe20008000000 */
[----:B------:R-:W-:Y:S01]  /*1400*/  UIADD3 UR16, UR32, 0x6, URZ ;  /* 0x0000000620107890 */ /* 0x000fe2000fffe03f */
[----:B------:R-:W-:Y:S01]  /*1410*/  HGMMA.64x128x16.F32 R24, gdesc[UR8], RZ, !UPT, gsb0 ;  /* 0x01e00000081879f0 */ /* 0x000fe2000c0008ff */
[----:B------:R-:W-:Y:S02]  /*1420*/  UIADD3 UR8, UR32, 0x2, URZ ;  /* 0x0000000220087890 */ /* 0x000fe4000fffe03f */
[----:B------:R-:W-:Y:S01]  /*1430*/  UIADD3 UR10, UR48, 0x2, URZ ;  /* 0x00000002300a7890 */ /* 0x000fe2000fffe03f */
[----:B------:R-:W-:Y:S01]  /*1440*/  UMOV UR9, 0x40000040 ;  /* 0x4000004000097882 */ /* 0x000fe20000000000 */
[----:B------:R-:W-:Y:S01]  /*1450*/  UMOV UR11, 0x40000040 ;  /* 0x40000040000b7882 */ /* 0x000fe20000000000 */
[----:B------:R-:W-:-:S02]  /*1460*/  UIADD3 UR18, UR48, 0x6, URZ ;  /* 0x0000000630127890 */ /* 0x000fc4000fffe03f */
[----:B------:R-:W-:Y:S02]  /*1470*/  UIADD3 UR20, UR32, 0x400, URZ ;  /* 0x0000040020147890 */ /* 0x000fe4000fffe03f */
[----:B------:R-:W-:Y:S01]  /*1480*/  UIADD3 UR22, UR48, 0x400, URZ ;  /* 0x0000040030167890 */ /* 0x000fe2000fffe03f */
        /* <DEDUP_REMOVED lines=15> */
[----:B------:R-:W-:Y:S03]  /*1580*/  HGMMA.64x128x16.F32 R24, gdesc[UR8], R24, gsb0 ;  /* 0x01e00000081879f0 */ /* 0x000fe60008000818 */
[----:B------:R-:W-:Y:S02]  /*1590*/  WARPGROUP.DEPBAR.LE gsb0, 0x0 ;  /* 0x00008000000079c5 */ /* 0x000fe40000010000 */
[----:B------:R-:W-:-:S07]  /*15a0*/  WARPGROUP.ARRIVE ;  /* 0x00000000000079c5 */ /* 0x000fce0000000000 */
        /* <DEDUP_REMOVED lines=17> */
[----:B-1----:R-:W-:Y:S05]  /*16c0*/  @!P0 BRA `(.L_x_6498) ;  /* 0x0000000000048947 */ /* 0x002fea0003800000 */
[----:B------:R-:W-:Y:S01]  /*16d0*/  BPT.TRAP 0x1 ;  /* 0x000000040000795c */ /* 0x000fe20000300000 */
.L_x_6498:
[----:B------:R-:W-:Y:S01]  /*16e0*/  LOP3.LUT R17, R17, 0xffffff80, RZ, 0xc0, !PT ;  /* 0xffffff8011117812 */ /* 0x000fe200078ec0ff */
[----:B------:R-:W-:Y:S01]  /*16f0*/  IMAD.U32 R7, RZ, RZ, UR42 ;  /* 0x0000002aff077e24 */ /* 0x000fe2000f8e00ff */
[----:B0-----:R-:W-:Y:S01]  /*1700*/  MOV R3, 0xfffffffe ;  /* 0xfffffffe00037802 */ /* 0x001fe20000000f00 */
[----:B------:R-:W-:Y:S01]  /*1710*/  ULDC UR4, c[0x0][0x988] ;  /* 0x0002620000047ab9 */ /* 0x000fe20000000800 */
[----:B------:R-:W-:Y:S01]  /*1720*/  P2R R23, PR, RZ, 0x1 ;  /* 0x00000001ff177803 */ /* 0x000fe20000000000 */
[----:B------:R-:W-:Y:S01]  /*1730*/  IMAD.IADD R17, R88, 0x1, -R17 ;  /* 0x0000000158117824 */ /* 0x000fe200078e0a11 */
[----:B------:R-:W-:Y:S01]  /*1740*/  UIADD3 UR42, UR42, -0x2, URZ ;  /* 0xfffffffe2a2a7890 */ /* 0x000fe2000fffe03f */
[--C-:B------:R-:W-:Y:S01]  /*1750*/  IMAD.MOV.U32 R150, RZ, RZ, R151.reuse ;  /* 0x000000ffff967224 */ /* 0x100fe200078e0097 */
[-C--:B------:R-:W-:Y:S01]  /*1760*/  MOV R147, R151.reuse ;  /* 0x0000009700937202 */ /* 0x080fe20000000f00 */
[----:B------:R-:W-:Y:S01]  /*1770*/  IMAD.MOV.U32 R149, RZ, RZ, R151 ;  /* 0x000000ffff957224 */ /* 0x000fe200078e0097 */
[----:B------:R-:W-:Y:S01]  /*1780*/  SHF.R.S32.HI R6, RZ, 0x1f, R17 ;  /* 0x0000001fff067819 */ /* 0x000fe20000011411 */
[--C-:B------:R-:W-:Y:S01]  /*1790*/  IMAD.MOV.U32 R148, RZ, RZ, R151.reuse ;  /* 0x000000ffff947224 */ /* 0x100fe200078e0097 */
[----:B------:R-:W-:Y:S01]  /*17a0*/  MOV R143, R151 ;  /* 0x00000097008f7202 */ /* 0x000fe20000000f00 */
        /* <DEDUP_REMOVED lines=8> */
[--C-:B------:R-:W-:Y:S01]  /*1830*/  IMAD.MOV.U32 R129, RZ, RZ, R151.reuse ;  /* 0x000000ffff817224 */ /* 0x100fe200078e0097 */
[-C--:B------:R-:W-:Y:S01]  /*1840*/  MOV R131, R151.reuse ;  /* 0x0000009700837202 */ /* 0x080fe20000000f00 */
[----:B------:R-:W-:Y:S01]  /*1850*/  IMAD.IADD R6, R17, 0x1, -R6 ;  /* 0x0000000111067824 */ /* 0x000fe200078e0a06 */
[-C--:B------:R-:W-:Y:S01]  /*1860*/  MOV R127, R151.reuse ;  /* 0x00000097007f7202 */ /* 0x080fe20000000f00 */
[--C-:B------:R-:W-:Y:S01]  /*1870*/  IMAD.MOV.U32 R125, RZ, RZ, R151.reuse ;  /* 0x000000ffff7d7224 */ /* 0x100fe200078e0097 */
[----:B------:R-:W-:Y:S01]  /*1880*/  MOV R123, R151 ;  /* 0x00000097007b7202 */ /* 0x000fe20000000f00 */
[----:B------:R-:W-:Y:S01]  /*1890*/  IMAD R6, R6, R3, 0x80 ;  /* 0x0000008006067424 */ /* 0x000fe200078e0203 */
[-C--:B------:R-:W-:Y:S01]  /*18a0*/  MOV R119, R151.reuse ;  /* 0x0000009700777202 */ /* 0x080fe20000000f00 */
[--C-:B------:R-:W-:Y:S01]  /*18b0*/  IMAD.MOV.U32 R121, RZ, RZ, R151.reuse ;  /* 0x000000ffff797224 */ /* 0x100fe200078e0097 */
[-C--:B------:R-:W-:Y:S01]  /*18c0*/  MOV R115, R151.reuse ;  /* 0x0000009700737202 */ /* 0x080fe20000000f00 */
[----:B------:R-:W-:Y:S01]  /*18d0*/  VIADD R6, R6, UR43 ;  /* 0x0000002b06067c36 */ /* 0x000fe20008000000 */
[-C--:B------:R-:W-:Y:S01]  /*18e0*/  MOV R111, R151.reuse ;  /* 0x00000097006f7202 */ /* 0x080fe20000000f00 */
[--C-:B------:R-:W-:Y:S01]  /*18f0*/  IMAD.MOV.U32 R117, RZ, RZ, R151.reuse ;  /* 0x000000ffff757224 */ /* 0x100fe200078e0097 */
[-C--:B------:R-:W-:Y:S01]  /*1900*/  MOV R107, R151.reuse ;  /* 0x00000097006b7202 */ /* 0x080fe20000000f00 */
[----:B------:R-:W-:Y:S01]  /*1910*/  IMAD R7, R7, -0x80, R6 ;  /* 0xffffff8007077824 */ /* 0x000fe200078e0206 */
[-C--:B------:R-:W-:Y:S01]  /*1920*/  MOV R103, R151.reuse ;  /* 0x0000009700677202 */ /* 0x080fe20000000f00 */
[--C-:B------:R-:W-:Y:S01]  /*1930*/  IMAD.MOV.U32 R113, RZ, RZ, R151.reuse ;  /* 0x000000ffff717224 */ /* 0x100fe200078e0097 */
[----:B------:R-:W-:Y:S01]  /*1940*/  MOV R99, R151 ;  /* 0x0000009700637202 */ /* 0x000fe20000000f00 */
        /* <DEDUP_REMOVED lines=10> */
[----:B------:R-:W-:Y:S01]  /*19f0*/  IMAD.MOV.U32 R89, RZ, RZ, R151 ;  /* 0x000000ffff597224 */ /* 0x000fe200078e0097 */
        /* <DEDUP_REMOVED lines=77> */
[----:B------:R-:W-:Y:S02]  /*1ed0*/  ISETP.GT.AND P0, PT, R7, 0x59, PT ;  /* 0x000000590700780c */ /* 0x000fe40003f04270 */
[----:B------:R-:W-:-:S02]  /*1ee0*/  FSEL R128, R70, -INF , P6 ;  /* 0xff80000046807808 */ /* 0x000fc40003000000 */
[----:B------:R-:W-:Y:S02]  /*1ef0*/  FMNMX.FTZ R3, R126, R3, !PT ;  /* 0x000000037e037209 */ /* 0x000fe40007810000 */
[----:B------:R-:W-:Y:S02]  /*1f00*/  FSEL R30, R57, -INF , P5 ;  /* 0xff800000391e7808 */ /* 0x000fe40002800000 */
[----:B------:R-:W-:Y:S02]  /*1f10*/  FSEL R130, R71, -INF , P0 ;  /* 0xff80000047827808 */ /* 0x000fe40000000000 */
[----:B------:R-:W-:Y:S02]  /*1f20*/  FSEL R64, R64, -INF , P1 ;  /* 0xff80000040407808 */ /* 0x000fe40000800000 */
[----:B------:R-:W-:Y:S02]  /*1f30*/  FSEL R38, R65, -INF , P2 ;  /* 0xff80000041267808 */ /* 0x000fe40001000000 */
[----:B------:R-:W-:-:S02]  /*1f40*/  ISETP.GT.AND P5, PT, R7, 0x60, PT ;  /* 0x000000600700780c */ /* 0x000fc40003fa4270 */
[C---:B------:R-:W-:Y:S02]  /*1f50*/  ISETP.GT.AND P0, PT, R7.reuse, 0x61, PT ;  /* 0x000000610700780c */ /* 0x040fe40003f04270 */
[C---:B------:R-:W-:Y:S02]  /*1f60*/  ISETP.GT.AND P1, PT, R7.reuse, 0x68, PT ;  /* 0x000000680700780c */ /* 0x040fe40003f24270 */
[----:B------:R-:W-:Y:S02]  /*1f70*/  ISETP.GT.AND P2, PT, R7, 0x69, PT ;  /* 0x000000690700780c */ /* 0x000fe40003f44270 */
[----:B------:R-:W-:Y:S02]  /*1f80*/  FMNMX.FTZ R3, R128, R3, !PT ;  /* 0x0000000380037209 */ /* 0x000fe40007810000 */
[----:B------:R-:W-:Y:S02]  /*1f90*/  FSEL R60, R60, -INF , P4 ;  /* 0xff8000003c3c7808 */ /* 0x000fe40002000000 */
[----:B------:R-:W-:-:S02]  /*1fa0*/  FSEL R34, R61, -INF , P3 ;  /* 0xff8000003d227808 */ /* 0x000fc40001800000 */
[----:B------:R-:W-:Y:S02]  /*1fb0*/  FSEL R132, R74, -INF , P5 ;  /* 0xff8000004a847808 */ /* 0x000fe40002800000 */
[----:B------:R-:W-:Y:S02]  /*1fc0*/  FSEL R134, R75, -INF , P0 ;  /* 0xff8000004b867808 */ /* 0x000fe40000000000 */
[----:B------:R-:W-:Y:S02]  /*1fd0*/  P2R R21, PR, RZ, 0x1 ;  /* 0x00000001ff157803 */ /* 0x000fe40000000000 */
[----:B------:R-:W-:Y:S02]  /*1fe0*/  FSEL R136, R78, -INF , P1 ;  /* 0xff8000004e887808 */ /* 0x000fe40000800000 */
[----:B------:R-:W-:Y:S02]  /*1ff0*/  P2R R19, PR, RZ, 0x2 ;  /* 0x00000002ff137803 */ /* 0x000fe40000000000 */
[----:B------:R-:W-:-:S02]  /*2000*/  FSEL R138, R79, -INF , P2 ;  /* 0xff8000004f8a7808 */ /* 0x000fc40001000000 */
[----:B------:R-:W-:Y:S02]  /*2010*/  P2R R17, PR, RZ, 0x4 ;  /* 0x00000004ff117803 */ /* 0x000fe40000000000 */
[----:B------:R-:W-:Y:S02]  /*2020*/  FMNMX.FTZ R3, R130, R3, !PT ;  /* 0x0000000382037209 */ /* 0x000fe40007810000 */
[C---:B------:R-:W-:Y:S02]  /*2030*/  ISETP.GT.AND P3, PT, R7.reuse, 0x70, PT ;  /* 0x000000700700780c */ /* 0x040fe40003f64270 */
[C---:B------:R-:W-:Y:S02]  /*2040*/  ISETP.GT.AND P4, PT, R7.reuse, 0x71, PT ;  /* 0x000000710700780c */ /* 0x040fe40003f84270 */
[C---:B------:R-:W-:Y:S02]  /*2050*/  ISETP.GT.AND P5, PT, R7.reuse, 0x78, PT ;  /* 0x000000780700780c */ /* 0x040fe40003fa4270 */
[----:B------:R-:W-:-:S02]  /*2060*/  ISETP.GT.AND P6, PT, R7, 0x79, PT ;  /* 0x000000790700780c */ /* 0x000fc40003fc4270 */
[C---:B------:R-:W-:Y:S02]  /*2070*/  ISETP.GT.AND P2, PT, R7.reuse, 0x58, PT ;  /* 0x000000580700780c */ /* 0x040fe40003f44270 */
[C---:B------:R-:W-:Y:S02]  /*2080*/  ISETP.GT.AND P1, PT, R7.reuse, 0x59, PT ;  /* 0x000000590700780c */ /* 0x040fe40003f24270 */
[----:B------:R-:W-:Y:S02]  /*2090*/  ISETP.GT.AND P0, PT, R7, 0x60, PT ;  /* 0x000000600700780c */ /* 0x000fe40003f04270 */
[----:B------:R-:W-:Y:S02]  /*20a0*/  FMNMX.FTZ R7, R24, R25, !PT ;  /* 0x0000001918077209 */ /* 0x000fe40007810000 */
[----:B------:R-:W-:Y:S02]  /*20b0*/  FMNMX.FTZ R3, R132, R3, !PT ;  /* 0x0000000384037209 */ /* 0x000fe40007810000 */
[----:B------:R-:W-:-:S02]  /*20c0*/  FMNMX.FTZ R7, R28, R7, !PT ;  /* 0x000000071c077209 */ /* 0x000fc40007810000 */
[----:B------:R-:W-:Y:S02]  /*20d0*/  FMNMX.FTZ R3, R134, R3, !PT ;  /* 0x0000000386037209 */ /* 0x000fe40007810000 */
[----:B------:R-:W-:Y:S02]  /*20e0*/  FMNMX.FTZ R7, R10, R7, !PT ;  /* 0x000000070a077209 */ /* 0x000fe40007810000 */
[----:B------:R-:W-:Y:S02]  /*20f0*/  FMNMX.FTZ R3, R136, R3, !PT ;  /* 0x0000000388037209 */ /* 0x000fe40007810000 */
[----:B------:R-:W-:Y:S02]  /*2100*/  FMNMX.FTZ R7, R32, R7, !PT ;  /* 0x0000000720077209 */ /* 0x000fe40007810000 */
[----:B------:R-:W-:Y:S02]  /*2110*/  FSEL R140, R82, -INF , P3 ;  /* 0xff800000528c7808 */ /* 0x000fe40001800000 */
[----:B------:R-:W-:-:S02]  /*2120*/  FMNMX.FTZ R3, R138, R3, !PT ;  /* 0x000000038a037209 */ /* 0x000fc40007810000 */
[----:B------:R-:W-:Y:S02]  /*2130*/  FMNMX.FTZ R7, R12, R7, !PT ;  /* 0x000000070c077209 */ /* 0x000fe40007810000 */
[----:B------:R-:W-:Y:S02]  /*2140*/  FSEL R142, R83, -INF , P4 ;  /* 0xff800000538e7808 */ /* 0x000fe40002000000 */
        /* <DEDUP_REMOVED lines=8> */
[----:B------:R-:W-:Y:S02]  /*21d0*/  FMNMX.FTZ R9, R146, R3, !PT ;  /* 0x0000000392097209 */ /* 0x000fe40007810000 */
[----:B------:R-:W-:-:S02]  /*21e0*/  FMNMX.FTZ R7, R18, R7, !PT ;  /* 0x0000000712077209 */ /* 0x000fc40007810000 */
[----:B------:R-:W-:Y:S01]  /*21f0*/  FSEL R68, R68, -INF , P2 ;  /* 0xff80000044447808 */ /* 0x000fe20001000000 */
[----:B------:R-:W0:Y:S01]  /*2200*/  SHFL.BFLY PT, R6, R9, 0x2, 0x1f ;  /* 0x0c401f0009067f89 */ /* 0x000e2200000e0000 */
[----:B------:R-:W-:Y:S02]  /*2210*/  FMNMX.FTZ R7, R44, R7, !PT ;  /* 0x000000072c077209 */ /* 0x000fe40007810000 */
[----:B------:R-:W-:Y:S02]  /*2220*/  FSEL R54, R69, -INF , P1 ;  /* 0xff80000045367808 */ /* 0x000fe40000800000 */
[----:B------:R-:W-:Y:S02]  /*2230*/  FMNMX.FTZ R7, R20, R7, !PT ;  /* 0x0000000714077209 */ /* 0x000fe40007810000 */
[----:B------:R-:W-:Y:S02]  /*2240*/  FSEL R72, R72, -INF , P0 ;  /* 0xff80000048487808 */ /* 0x000fe40000000000 */
[----:B------:R-:W-:-:S02]  /*2250*/  FMNMX.FTZ R7, R48, R7, !PT ;  /* 0x0000000730077209 */ /* 0x000fc40007810000 */
[----:B------:R-:W-:Y:S02]  /*2260*/  ISETP.NE.AND P0, PT, R21, RZ, PT ;  /* 0x000000ff1500720c */ /* 0x000fe40003f05270 */
[----:B------:R-:W-:Y:S02]  /*2270*/  FMNMX.FTZ R7, R22, R7, !PT ;  /* 0x0000000716077209 */ /* 0x000fe40007810000 */
[----:B------:R-:W-:Y:S01]  /*2280*/  MOV R3, UR4 ;  /* 0x0000000400037c02 */ /* 0x000fe20008000f00 */
[----:B------:R-:W-:Y:S01]  /*2290*/  UIADD3 UR4, UR36, 0x28840, URZ ;  /* 0x0002884024047890 */ /* 0x000fe2000fffe03f */
[----:B------:R-:W-:Y:S02]  /*22a0*/  FMNMX.FTZ R7, R52, R7, !PT ;  /* 0x0000000734077209 */ /* 0x000fe40007810000 */
[----:B------:R-:W-:Y:S01]  /*22b0*/  ISETP.NE.AND P1, PT, R19, RZ, PT ;  /* 0x000000ff1300720c */ /* 0x000fe20003f25270 */
[----:B------:R-:W-:Y:S01]  /*22c0*/  UPRMT UR4, UR7, 0x654, UR4 ;  /* 0x0000065407047896 */ /* 0x000fe20008000004 */
[----:B------:R-:W-:-:S02]  /*22d0*/  FMNMX.FTZ R7, R26, R7, !PT ;  /* 0x000000071a077209 */ /* 0x000fc40007810000 */
[----:B------:R-:W-:Y:S02]  /*22e0*/  FSEL R50, R73, -INF , P0 ;  /* 0xff80000049327808 */ /* 0x000fe40000000000 */
[----:B0-----:R-:W-:Y:S02]  /*22f0*/  FMNMX.FTZ R11, R9, R6, !PT ;  /* 0x00000006090b7209 */ /* 0x001fe40007810000 */
[----:B------:R-:W-:Y:S02]  /*2300*/  FMNMX.FTZ R7, R56, R7, !PT ;  /* 0x0000000738077209 */ /* 0x000fe40007810000 */
[----:B------:R-:W-:Y:S01]  /*2310*/  P2R R15, PR, RZ, 0x8 ;  /* 0x00000008ff0f7803 */ /* 0x000fe20000000000 */
[----:B------:R-:W0:Y:S01]  /*2320*/  SHFL.BFLY PT, R6, R11, 0x1, 0x1f ;  /* 0x0c201f000b067f89 */ /* 0x000e2200000e0000 */
[----:B------:R-:W-:Y:S01]  /*2330*/  FMNMX.FTZ R7, R30, R7, !PT ;  /* 0x000000071e077209 */ /* 0x000fe20007810000 */
[----:B------:R-:W-:Y:S01]  /*2340*/  SYNCS.ARRIVE.TRANS64.RED.A1T0 RZ, [UR4], RZ ;  /* 0x000000ffffff79a7 */ /* 0x000fe20008100404 */
[----:B------:R-:W-:Y:S01]  /*2350*/  ISETP.NE.AND P2, PT, R17, RZ, PT ;  /* 0x000000ff1100720c */ /* 0x000fe20003f45270 */
[----:B------:R-:W-:Y:S01]  /*2360*/  UMOV UR4, URZ ;  /* 0x0000003f00047c82 */ /* 0x000fe20008000000 */
        /* <DEDUP_REMOVED lines=9> */
[----:B------:R-:W-:Y:S02]  /*2400*/  ISETP.NE.AND P0, PT, R23, RZ, PT ;  /* 0x000000ff1700720c */ /* 0x000fe40003f05270 */
[----:B------:R-:W-:Y:S02]  /*2410*/  FMNMX.FTZ R7, R54, R7, !PT ;  /* 0x0000000736077209 */ /* 0x000fe40007810000 */
[----:B0-----:R-:W-:Y:S02]  /*2420*/  FMNMX.FTZ R6, R11, R6, !PT ;  /* 0x000000060b067209 */ /* 0x001fe40007810000 */
[----:B------:R-:W-:-:S02]  /*2430*/  FMNMX.FTZ R7, R72, R7, !PT ;  /* 0x0000000748077209 */ /* 0x000fc40007810000 */
[C---:B------:R-:W-:Y:S01]  /*2440*/  FSETP.NEU.FTZ.AND P3, PT, R6.reuse, -INF , PT ;  /* 0xff8000000600780b */ /* 0x040fe20003f7d000 */
[----:B------:R-:W-:Y:S01]  /*2450*/  FMUL.FTZ R13, R6, R3 ;  /* 0x00000003060d7220 */ /* 0x000fe20000410000 */
[----:B------:R-:W-:Y:S02]  /*2460*/  FMNMX.FTZ R7, R50, R7, !PT ;  /* 0x0000000732077209 */ /* 0x000fe40007810000 */
[----:B------:R-:W-:Y:S02]  /*2470*/  MOV R95, R151 ;  /* 0x00000097005f7202 */ /* 0x000fe40000000f00 */
        /* <DEDUP_REMOVED lines=25> */
[-CC-:B------:R-:W-:Y:S01]  /*2610*/  FFMA.FTZ R74, R110, R3.reuse, -R13.reuse ;  /* 0x000000036e4a7223 */ /* 0x180fe2000001080d */
[-CC-:B------:R-:W-:Y:S01]  /*2620*/  FFMA.FTZ R167, R112, R3.reuse, -R13.reuse ;  /* 0x0000000370a77223 */ /* 0x180fe2000001080d */
[----:B------:R-:W1:Y:S01]  /*2630*/  SHFL.BFLY PT, R8, R7, 0x2, 0x1f ;  /* 0x0c401f0007087f89 */ /* 0x000e6200000e0000 */
[----:B------:R-:W2:Y:S01]  /*2640*/  MUFU.EX2 R155, R155 ;  /* 0x0000009b009b7308 */ /* 0x000ea20000000800 */
        /* <DEDUP_REMOVED lines=8> */
[-CC-:B------:R-:W-:Y:S01]  /*26d0*/  FFMA.FTZ R128, R128, R3.reuse, -R13.reuse ;  /* 0x0000000380807223 */ /* 0x180fe2000001080d */
[-CC-:B------:R-:W-:Y:S01]  /*26e0*/  FFMA.FTZ R130, R130, R3.reuse, -R13.reuse ;  /* 0x0000000382827223 */ /* 0x180fe2000001080d */
[-CC-:B------:R-:W-:Y:S01]  /*26f0*/  FFMA.FTZ R132, R132, R3.reuse, -R13.reuse ;  /* 0x0000000384847223 */ /* 0x180fe2000001080d */
[-CC-:B------:R-:W-:Y:S01]  /*2700*/  FFMA.FTZ R134, R134, R3.reuse, -R13.reuse ;  /* 0x0000000386867223 */ /* 0x180fe2000001080d */
[-CC-:B------:R-:W-:Y:S01]  /*2710*/  FFMA.FTZ R136, R136, R3.reuse, -R13.reuse ;  /* 0x0000000388887223 */ /* 0x180fe2000001080d */
[-CC-:B------:R-:W-:Y:S01]  /*2720*/  FFMA.FTZ R138, R138, R3.reuse, -R13.reuse ;  /* 0x000000038a8a7223 */ /* 0x180fe2000001080d */
[-CC-:B------:R-:W-:Y:S01]  /*2730*/  FFMA.FTZ R140, R140, R3.reuse, -R13.reuse ;  /* 0x000000038c8c7223 */ /* 0x180fe2000001080d */
[----:B------:R-:W4:Y:S01]  /*2740*/  MUFU.EX2 R157, R157 ;  /* 0x0000009d009d7308 */ /* 0x000f220000000800 */
[-CC-:B------:R-:W-:Y:S01]  /*2750*/  FFMA.FTZ R142, R142, R3.reuse, -R13.reuse ;  /* 0x000000038e8e7223 */ /* 0x180fe2000001080d */
[-CC-:B------:R-:W-:Y:S01]  /*2760*/  FFMA.FTZ R144, R144, R3.reuse, -R13.reuse ;  /* 0x0000000390907223 */ /* 0x180fe2000001080d */
[----:B------:R-:W-:Y:S01]  /*2770*/  FFMA.FTZ R13, R146, R3, -R13 ;  /* 0x00000003920d7223 */ /* 0x000fe2000001080d */
[--C-:B------:R-:W-:Y:S01]  /*2780*/  IMAD.MOV.U32 R146, RZ, RZ, R151.reuse ;  /* 0x000000ffff927224 */ /* 0x100fe200078e0097 */
[----:B------:R-:W-:Y:S01]  /*2790*/  MOV R91, R151 ;  /* 0x00000097005b7202 */ /* 0x000fe20000000f00 */
[--C-:B------:R-:W-:Y:S01]  /*27a0*/  IMAD.MOV.U32 R116, RZ, RZ, R151.reuse ;  /* 0x000000ffff747224 */ /* 0x100fe200078e0097 */
[----:B-1----:R-:W-:Y:S01]  /*27b0*/  FMNMX.FTZ R9, R7, R8, !PT ;  /* 0x0000000807097209 */ /* 0x002fe20007810000 */
[----:B------:R-:W1:Y:S01]  /*27c0*/  MUFU.EX2 R58, R58 ;  /* 0x0000003a003a7308 */ /* 0x000e620000000800 */
[----:B------:R-:W-:-:S02]  /*27d0*/  IMAD.MOV.U32 R114, RZ, RZ, R151 ;  /* 0x000000ffff727224 */ /* 0x000fc400078e0097 */
[--C-:B------:R-:W-:Y:S01]  /*27e0*/  IMAD.MOV.U32 R112, RZ, RZ, R151.reuse ;  /* 0x000000ffff707224 */ /* 0x100fe200078e0097 */
[----:B------:R-:W5:Y:S01]  /*27f0*/  SHFL.BFLY PT, R8, R9, 0x1, 0x1f ;  /* 0x0c201f0009087f89 */ /* 0x000f6200000e0000 */
[--C-:B------:R-:W-:Y:S02]  /*2800*/  IMAD.MOV.U32 R110, RZ, RZ, R151.reuse ;  /* 0x000000ffff6e7224 */ /* 0x100fe400078e0097 */
[--C-:B------:R-:W-:Y:S01]  /*2810*/  IMAD.MOV.U32 R108, RZ, RZ, R151.reuse ;  /* 0x000000ffff6c7224 */ /* 0x100fe200078e0097 */
[----:B------:R-:W1:Y:S01]  /*2820*/  MUFU.EX2 R159, R159 ;  /* 0x0000009f009f7308 */ /* 0x000e620000000800 */
[--C-:B------:R-:W-:Y:S02]  /*2830*/  IMAD.MOV.U32 R106, RZ, RZ, R151.reuse ;  /* 0x000000ffff6a7224 */ /* 0x100fe400078e0097 */
[--C-:B------:R-:W-:Y:S02]  /*2840*/  IMAD.MOV.U32 R104, RZ, RZ, R151.reuse ;  /* 0x000000ffff687224 */ /* 0x100fe400078e0097 */
[----:B------:R-:W-:-:S02]  /*2850*/  IMAD.MOV.U32 R102, RZ, RZ, R151 ;  /* 0x000000ffff667224 */ /* 0x000fc400078e0097 */
[--C-:B------:R-:W-:Y:S01]  /*2860*/  IMAD.MOV.U32 R100, RZ, RZ, R151.reuse ;  /* 0x000000ffff647224 */ /* 0x100fe200078e0097 */
[----:B------:R-:W-:Y:S01]  /*2870*/  MUFU.EX2 R62, R62 ;  /* 0x0000003e003e7308 */ /* 0x000fe20000000800 */
[--C-:B------:R-:W-:Y:S02]  /*2880*/  IMAD.MOV.U32 R98, RZ, RZ, R151.reuse ;  /* 0x000000ffff627224 */ /* 0x100fe400078e0097 */
[--C-:B------:R-:W-:Y:S02]  /*2890*/  IMAD.MOV.U32 R96, RZ, RZ, R151.reuse ;  /* 0x000000ffff607224 */ /* 0x100fe400078e0097 */
[--C-:B------:R-:W-:Y:S02]  /*28a0*/  IMAD.MOV.U32 R94, RZ, RZ, R151.reuse ;  /* 0x000000ffff5e7224 */ /* 0x100fe400078e0097 */
[--C-:B------:R-:W-:Y:S01]  /*28b0*/  IMAD.MOV.U32 R92, RZ, RZ, R151.reuse ;  /* 0x000000ffff5c7224 */ /* 0x100fe200078e0097 */
[----:B------:R-:W-:Y:S01]  /*28c0*/  MUFU.EX2 R161, R161 ;  /* 0x000000a100a17308 */ /* 0x000fe20000000800 */
[----:B------:R-:W-:Y:S01]  /*28d0*/  IMAD.MOV.U32 R90, RZ, RZ, R151 ;  /* 0x000000ffff5a7224 */ /* 0x000fe200078e0097 */
[----:B-----5:R-:W-:-:S04]  /*28e0*/  FMNMX.FTZ R8, R9, R8, !PT ;  /* 0x0000000809087209 */ /* 0x020fc80007810000 */
[C---:B------:R-:W-:Y:S01]  /*28f0*/  FSETP.NEU.FTZ.AND P1, PT, R8.reuse, -INF , PT ;  /* 0xff8000000800780b */ /* 0x040fe20003f3d000 */
[-C--:B------:R-:W-:Y:S01]  /*2900*/  FMUL.FTZ R7, R8, R3.reuse ;  /* 0x0000000308077220 */ /* 0x080fe20000410000 */
[----:B------:R-:W-:Y:S04]  /*2910*/  MUFU.EX2 R66, R66 ;  /* 0x0000004200427308 */ /* 0x000fe80000000800 */
[----:B------:R-:W-:Y:S02]  /*2920*/  FSEL R7, R7, RZ, P1 ;  /* 0x000000ff07077208 */ /* 0x000fe40000800000 */
[----:B------:R-:W-:Y:S02]  /*2930*/  ISETP.LE.AND P1, PT, R16, UR42, PT ;  /* 0x0000002a10007c0c */ /* 0x000fe4000bf23270 */
        /* <DEDUP_REMOVED lines=21> */
[----:B--2---:R-:W-:Y:S01]  /*2a90*/  FADD.FTZ R23, R155, R10 ;  /* 0x0000000a9b177221 */ /* 0x004fe20000010000 */
[-CC-:B------:R-:W-:Y:S01]  /*2aa0*/  FFMA.FTZ R30, R30, R3.reuse, -R7.reuse ;  /* 0x000000031e1e7223 */ /* 0x180fe20000010807 */
[-C--:B------:R-:W-:Y:S01]  /*2ab0*/  FFMA.FTZ R60, R60, R3.reuse, -R7 ;  /* 0x000000033c3c7223 */ /* 0x080fe20000010807 */
[----:B------:R-:W0:Y:S01]  /*2ac0*/  MUFU.EX2 R25, R25 ;  /* 0x0000001900197308 */ /* 0x000e220000000800 */
[----:B---3--:R-:W-:Y:S01]  /*2ad0*/  FADD.FTZ R10, R46, R23 ;  /* 0x000000172e0a7221 */ /* 0x008fe20000010000 */
[-CC-:B------:R-:W-:Y:S01]  /*2ae0*/  FFMA.FTZ R34, R34, R3.reuse, -R7.reuse ;  /* 0x0000000322227223 */ /* 0x180fe20000010807 */
[-CC-:B------:R-:W-:Y:S01]  /*2af0*/  FFMA.FTZ R64, R64, R3.reuse, -R7.reuse ;  /* 0x0000000340407223 */ /* 0x180fe20000010807 */
[-CC-:B------:R-:W-:Y:S01]  /*2b00*/  FFMA.FTZ R38, R38, R3.reuse, -R7.reuse ;  /* 0x0000000326267223 */ /* 0x180fe20000010807 */
[----:B----4-:R-:W-:Y:S01]  /*2b10*/  FADD.FTZ R27, R157, R10 ;  /* 0x0000000a9d1b7221 */ /* 0x010fe20000010000 */
[-CC-:B------:R-:W-:Y:S01]  /*2b20*/  FFMA.FTZ R68, R68, R3.reuse, -R7.reuse ;  /* 0x0000000344447223 */ /* 0x180fe20000010807 */
[-C--:B------:R-:W-:Y:S01]  /*2b30*/  FFMA.FTZ R54, R54, R3.reuse, -R7 ;  /* 0x0000000336367223 */ /* 0x080fe20000010807 */
[----:B------:R-:W2:Y:S01]  /*2b40*/  MUFU.EX2 R28, R28 ;  /* 0x0000001c001c7308 */ /* 0x000ea20000000800 */
[----:B-1----:R-:W-:Y:S01]  /*2b50*/  FADD.FTZ R10, R58, R27 ;  /* 0x0000001b3a0a7221 */ /* 0x002fe20000010000 */
[-CC-:B------:R-:W-:Y:S01]  /*2b60*/  FFMA.FTZ R72, R72, R3.reuse, -R7.reuse ;  /* 0x0000000348487223 */ /* 0x180fe20000010807 */
[-CC-:B------:R-:W-:Y:S01]  /*2b70*/  FFMA.FTZ R50, R50, R3.reuse, -R7.reuse ;  /* 0x0000000332327223 */ /* 0x180fe20000010807 */
[-CC-:B------:R-:W-:Y:S01]  /*2b80*/  FFMA.FTZ R78, R78, R3.reuse, -R7.reuse ;  /* 0x000000034e4e7223 */ /* 0x180fe20000010807 */
[----:B------:R-:W-:Y:S01]  /*2b90*/  FADD.FTZ R29, R159, R10 ;  /* 0x0000000a9f1d7221 */ /* 0x000fe20000010000 */
[-CC-:B------:R-:W-:Y:S01]  /*2ba0*/  FFMA.FTZ R82, R82, R3.reuse, -R7.reuse ;  /* 0x0000000352527223 */ /* 0x180fe20000010807 */
[-C--:B------:R-:W-:Y:S01]  /*2bb0*/  FFMA.FTZ R80, R80, R3.reuse, -R7 ;  /* 0x0000000350507223 */ /* 0x080fe20000010807 */
[----:B------:R-:W1:Y:S01]  /*2bc0*/  MUFU.EX2 R32, R32 ;  /* 0x0000002000207308 */ /* 0x000e620000000800 */
[----:B0-----:R-:W-:Y:S01]  /*2bd0*/  FADD.FTZ R27, R24, R25 ;  /* 0x00000019181b7221 */ /* 0x001fe20000010000 */
[-CC-:B------:R-:W-:Y:S01]  /*2be0*/  FFMA.FTZ R86, R86, R3.reuse, -R7.reuse ;  /* 0x0000000356567223 */ /* 0x180fe20000010807 */
[-CC-:B------:R-:W-:Y:S01]  /*2bf0*/  FFMA.FTZ R84, R84, R3.reuse, -R7.reuse ;  /* 0x0000000354547223 */ /* 0x180fe20000010807 */
[----:B------:R-:W-:Y:S01]  /*2c00*/  FFMA.FTZ R88, R88, R3, -R7 ;  /* 0x0000000358587223 */ /* 0x000fe20000010807 */
[----:B------:R-:W-:-:S02]  /*2c10*/  F2FP.F16.F32.PACK_AB R153, R42, R153 ;  /* 0x000000992a99723e */ /* 0x000fc400000000ff */
[----:B------:R-:W-:Y:S01]  /*2c20*/  F2FP.F16.F32.PACK_AB R155, R46, R155 ;  /* 0x0000009b2e9b723e */ /* 0x000fe200000000ff */
[----:B------:R0:W3:Y:S01]  /*2c30*/  MUFU.EX2 R11, R12 ;  /* 0x0000000c000b7308 */ /* 0x0000e20000000800 */
[----:B--2---:R-:W-:Y:S01]  /*2c40*/  FADD.FTZ R10, R28, R27 ;  /* 0x0000001b1c0a7221 */ /* 0x004fe20000010000 */
[C---:B------:R-:W-:Y:S02]  /*2c50*/  F2FP.F16.F32.PACK_AB R154, R9.reuse, R28 ;  /* 0x0000001c099a723e */ /* 0x040fe400000000ff */
[----:B------:R-:W-:Y:S02]  /*2c60*/  F2FP.F16.F32.PACK_AB R157, R58, R157 ;  /* 0x0000009d3a9d723e */ /* 0x000fe400000000ff */
[C---:B------:R-:W-:Y:S02]  /*2c70*/  F2FP.F16.F32.PACK_AB R159, R62.reuse, R159 ;  /* 0x0000009f3e9f723e */ /* 0x040fe400000000ff */
[----:B------:R-:W2:Y:S01]  /*2c80*/  MUFU.EX2 R70, R70 ;  /* 0x0000004600467308 */ /* 0x000ea20000000800 */
[----:B0-----:R-:W-:Y:S01]  /*2c90*/  FADD.FTZ R12, R62, R29 ;  /* 0x0000001d3e0c7221 */ /* 0x001fe20000010000 */
[----:B------:R-:W-:Y:S01]  /*2ca0*/  FADD.FTZ R29, R9, R10 ;  /* 0x0000000a091d7221 */ /* 0x000fe20000010000 */
[----:B------:R-:W-:-:S02]  /*2cb0*/  F2FP.F16.F32.PACK_AB R152, R25, R24 ;  /* 0x000000181998723e */ /* 0x000fc400000000ff */
[----:B------:R-:W-:Y:S01]  /*2cc0*/  FADD.FTZ R31, R161, R12 ;  /* 0x0000000ca11f7221 */ /* 0x000fe20000010000 */
[----:B-1----:R-:W-:Y:S01]  /*2cd0*/  FADD.FTZ R10, R32, R29 ;  /* 0x0000001d200a7221 */ /* 0x002fe20000010000 */
[C---:B------:R-:W-:Y:S01]  /*2ce0*/  F2FP.F16.F32.PACK_AB R161, R66.reuse, R161 ;  /* 0x000000a142a1723e */ /* 0x040fe200000000ff */
[----:B------:R-:W0:Y:S01]  /*2cf0*/  MUFU.EX2 R36, R36 ;  /* 0x0000002400247308 */ /* 0x000e220000000800 */
[----:B------:R-:W-:Y:S01]  /*2d00*/  FADD.FTZ R12, R66, R31 ;  /* 0x0000001f420c7221 */ /* 0x000fe20000010000 */
[C---:B---3--:R-:W-:Y:S01]  /*2d10*/  FADD.FTZ R29, R11.reuse, R10 ;  /* 0x0000000a0b1d7221 */ /* 0x048fe20000010000 */
[----:B------:R-:W-:Y:S02]  /*2d20*/  F2FP.F16.F32.PACK_AB R156, R11, R32 ;  /* 0x000000200b9c723e */ /* 0x000fe400000000ff */
[----:B------:R-:W-:-:S03]  /*2d30*/  FADD.FTZ R31, R163, R12 ;  /* 0x0000000ca31f7221 */ /* 0x000fc60000010000 */
[----:B------:R-:W1:Y:S01]  /*2d40*/  MUFU.EX2 R165, R165 ;  /* 0x000000a500a57308 */ /* 0x000e620000000800 */
[C---:B--2---:R-:W-:Y:S01]  /*2d50*/  FADD.FTZ R12, R70.reuse, R31 ;  /* 0x0000001f460c7221 */ /* 0x044fe20000010000 */
[----:B------:R-:W-:-:S06]  /*2d60*/  F2FP.F16.F32.PACK_AB R163, R70, R163 ;  /* 0x000000a346a3723e */ /* 0x000fcc00000000ff */
[----:B------:R-:W-:Y:S01]  /*2d70*/  MUFU.EX2 R171, R13 ;  /* 0x0000000d00ab7308 */ /* 0x000fe20000000800 */
[----:B0-----:R-:W-:-:S07]  /*2d80*/  FADD.FTZ R10, R36, R29 ;  /* 0x0000001d240a7221 */ /* 0x001fce0000010000 */
[----:B------:R-:W0:Y:S01]  /*2d90*/  MUFU.EX2 R13, R14 ;  /* 0x0000000e000d7308 */ /* 0x000e220000000800 */
[----:B-1----:R-:W-:-:S07]  /*2da0*/  FADD.FTZ R33, R165, R12 ;  /* 0x0000000ca5217221 */ /* 0x002fce0000010000 */
[----:B------:R-:W1:Y:S08]  /*2db0*/  MUFU.EX2 R74, R74 ;  /* 0x0000004a004a7308 */ /* 0x000e700000000800 */
        /* <DEDUP_REMOVED lines=25> */
[----:B------:R-:W-:Y:S01]  /*2f50*/  F2FP.F16.F32.PACK_AB R181, R118, R181 ;  /* 0x000000b576b5723e */ /* 0x000fe200000000ff */
[----:B------:R-:W-:-:S05]  /*2f60*/  IMAD.MOV.U32 R118, RZ, RZ, R151 ;  /* 0x000000ffff767224 */ /* 0x000fca00078e0097 */
[----:B------:R-:W0:Y:S01]  /*2f70*/  MUFU.EX2 R19, R22 ;  /* 0x0000001600137308 */ /* 0x000e220000000800 */
[----:B-1----:R-:W-:-:S07]  /*2f80*/  FADD.FTZ R10, R48, R33 ;  /* 0x00000021300a7221 */ /* 0x002fce0000010000 */
[----:B------:R1:W3:Y:S01]  /*2f90*/  MUFU.EX2 R183, R122 ;  /* 0x0000007a00b77308 */ /* 0x0002e20000000800 */
[----:B--2---:R-:W-:-:S07]  /*2fa0*/  FADD.FTZ R12, R120, R35 ;  /* 0x00000023780c7221 */ /* 0x004fce0000010000 */
[----:B------:R-:W2:Y:S01]  /*2fb0*/  MUFU.EX2 R52, R52 ;  /* 0x0000003400347308 */ /* 0x000ea20000000800 */
[C---:B0-----:R-:W-:Y:S01]  /*2fc0*/  FADD.FTZ R33, R19.reuse, R10 ;  /* 0x0000000a13217221 */ /* 0x041fe20000010000 */
[----:B------:R-:W-:Y:S01]  /*2fd0*/  F2FP.F16.F32.PACK_AB R164, R19, R48 ;  /* 0x0000003013a4723e */ /* 0x000fe200000000ff */
[----:B-1----:R-:W-:-:S05]  /*2fe0*/  IMAD.MOV.U32 R122, RZ, RZ, R151 ;  /* 0x000000ffff7a7224 */ /* 0x002fca00078e0097 */
[----:B------:R-:W0:Y:S01]  /*2ff0*/  MUFU.EX2 R124, R124 ;  /* 0x0000007c007c7308 */ /* 0x000e220000000800 */
[C---:B---3--:R-:W-:Y:S01]  /*3000*/  FADD.FTZ R35, R183.reuse, R12 ;  /* 0x0000000cb7237221 */ /* 0x048fe20000010000 */
[----:B------:R-:W-:Y:S01]  /*3010*/  F2FP.F16.F32.PACK_AB R183, R183, R120 ;  /* 0x00000078b7b7723e */ /* 0x000fe200000000ff */
[----:B------:R-:W-:-:S05]  /*3020*/  IMAD.MOV.U32 R120, RZ, RZ, R151 ;  /* 0x000000ffff787224 */ /* 0x000fca00078e0097 */
[----:B------:R-:W1:Y:S01]  /*3030*/  MUFU.EX2 R21, R26 ;  /* 0x0000001a00157308 */ /* 0x000e620000000800 */
[----:B--2---:R-:W-:-:S07]  /*3040*/  FADD.FTZ R10, R52, R33 ;  /* 0x00000021340a7221 */ /* 0x004fce0000010000 */
[----:B------:R2:W3:Y:S01]  /*3050*/  MUFU.EX2 R177, R126 ;  /* 0x0000007e00b17308 */ /* 0x0004e20000000800 */
[----:B0-----:R-:W-:-:S07]  /*3060*/  FADD.FTZ R12, R124, R35 ;  /* 0x000000237c0c7221 */ /* 0x001fce0000010000 */
[----:B------:R-:W0:Y:S01]  /*3070*/  MUFU.EX2 R56, R56 ;  /* 0x0000003800387308 */ /* 0x000e220000000800 */
[C---:B-1----:R-:W-:Y:S01]  /*3080*/  FADD.FTZ R7, R21.reuse, R10 ;  /* 0x0000000a15077221 */ /* 0x042fe20000010000 */
[----:B------:R-:W-:Y:S01]  /*3090*/  F2FP.F16.F32.PACK_AB R166, R21, R52 ;  /* 0x0000003415a6723e */ /* 0x000fe200000000ff */
[----:B--2---:R-:W-:-:S05]  /*30a0*/  IMAD.MOV.U32 R126, RZ, RZ, R151 ;  /* 0x000000ffff7e7224 */ /* 0x004fca00078e0097 */
        /* <DEDUP_REMOVED lines=10> */
[----:B------:R-:W-:Y:S01]  /*3150*/  F2FP.F16.F32.PACK_AB R180, R23, R56 ;  /* 0x0000003817b4723e */ /* 0x000fe200000000ff */
[----:B0-----:R-:W-:-:S05]  /*3160*/  IMAD.MOV.U32 R130, RZ, RZ, R151 ;  /* 0x000000ffff827224 */ /* 0x001fca00078e0097 */
[----:B------:R-:W0:Y:S01]  /*3170*/  MUFU.EX2 R132, R132 ;  /* 0x0000008400847308 */ /* 0x000e220000000800 */
[C---:B---3--:R-:W-:Y:S01]  /*3180*/  FADD.FTZ R35, R179.reuse, R12 ;  /* 0x0000000cb3237221 */ /* 0x048fe20000010000 */
[----:B------:R-:W-:Y:S01]  /*3190*/  F2FP.F16.F32.PACK_AB R179, R179, R128 ;  /* 0x00000080b3b3723e */ /* 0x000fe200000000ff */
[----:B------:R-:W-:-:S05]  /*31a0*/  IMAD.MOV.U32 R128, RZ, RZ, R151 ;  /* 0x000000ffff807224 */ /* 0x000fca00078e0097 */
[----:B------:R-:W2:Y:S01]  /*31b0*/  MUFU.EX2 R27, R34 ;  /* 0x00000022001b7308 */ /* 0x000ea20000000800 */
[----:B-1----:R-:W-:-:S07]  /*31c0*/  FADD.FTZ R10, R60, R7 ;  /* 0x000000073c0a7221 */ /* 0x002fce0000010000 */
[----:B------:R1:W3:Y:S01]  /*31d0*/  MUFU.EX2 R173, R134 ;  /* 0x0000008600ad7308 */ /* 0x0002e20000000800 */
[----:B0-----:R-:W-:-:S07]  /*31e0*/  FADD.FTZ R12, R132, R35 ;  /* 0x00000023840c7221 */ /* 0x001fce0000010000 */
[----:B------:R-:W0:Y:S01]  /*31f0*/  MUFU.EX2 R64, R64 ;  /* 0x0000004000407308 */ /* 0x000e220000000800 */
[C---:B--2---:R-:W-:Y:S01]  /*3200*/  FADD.FTZ R7, R27.reuse, R10 ;  /* 0x0000000a1b077221 */ /* 0x044fe20000010000 */
[----:B------:R-:W-:Y:S01]  /*3210*/  F2FP.F16.F32.PACK_AB R182, R27, R60 ;  /* 0x0000003c1bb6723e */ /* 0x000fe200000000ff */
[----:B-1----:R-:W-:-:S05]  /*3220*/  IMAD.MOV.U32 R134, RZ, RZ, R151 ;  /* 0x000000ffff867224 */ /* 0x002fca00078e0097 */
        /* <DEDUP_REMOVED lines=30> */
[----:B------:R-:W0:Y:S01]  /*3410*/  MUFU.EX2 R78, R78 ;  /* 0x0000004e004e7308 */ /* 0x000e220000000800 */
[----:B-1----:R-:W-:-:S04]  /*3420*/  FADD.FTZ R12, R144, R39 ;  /* 0x00000027900c7221 */ /* 0x002fc80000010000 */
[C---:B------:R-:W-:Y:S01]  /*3430*/  FADD.FTZ R7, R171.reuse, R12 ;  /* 0x0000000cab077221 */ /* 0x040fe20000010000 */
[----:B------:R-:W-:Y:S01]  /*3440*/  F2FP.F16.F32.PACK_AB R171, R171, R144 ;  /* 0x00000090abab723e */ /* 0x000fe200000000ff */
[----:B------:R-:W-:Y:S01]  /*3450*/  IMAD.MOV.U32 R144, RZ, RZ, R151 ;  /* 0x000000ffff907224 */ /* 0x000fe200078e0097 */
        /* <DEDUP_REMOVED lines=10> */
[----:B------:R2:W3:Y:S01]  /*3500*/  MUFU.EX2 R11, R88 ;  /* 0x00000058000b7308 */ /* 0x0004e20000000800 */
[C---:B0-----:R-:W-:Y:S01]  /*3510*/  FADD.FTZ R9, R37.reuse, R10 ;  /* 0x0000000a25097221 */ /* 0x041fe20000010000 */
[----:B------:R-:W-:-:S03]  /*3520*/  F2FP.F16.F32.PACK_AB R168, R37, R80 ;  /* 0x0000005025a8723e */ /* 0x000fc600000000ff */
[----:B-1----:R-:W-:Y:S01]  /*3530*/  FADD.FTZ R10, R84, R9 ;  /* 0x00000009540a7221 */ /* 0x002fe20000010000 */
[----:B--2---:R-:W-:-:S03]  /*3540*/  IMAD.MOV.U32 R88, RZ, RZ, R151 ;  /* 0x000000ffff587224 */ /* 0x004fc600078e0097 */
[C---:B---3--:R-:W-:Y:S01]  /*3550*/  FADD.FTZ R9, R11.reuse, R10 ;  /* 0x0000000a0b097221 */ /* 0x048fe20000010000 */
[----:B------:R-:W-:Y:S01]  /*3560*/  F2FP.F16.F32.PACK_AB R170, R11, R84 ;  /* 0x000000540baa723e */ /* 0x000fe200000000ff */
[----:B------:R-:W-:Y:S06]  /*3570*/  @!P1 BRA `(.L_x_6499) ;  /* 0x0000002000a49947 */ /* 0x000fec0003800000 */
[----:B------:R-:W-:Y:S01]  /*3580*/  MOV R13, R6 ;  /* 0x00000006000d7202 */ /* 0x000fe20000000f00 */
        /* <DEDUP_REMOVED lines=33> */
[----:B------:R-:W-:Y:S01]  /*37a0*/  UMOV UR6, URZ ;  /* 0x0000003f00067c82 */ /* 0x000fe20008000000 */
[----:B------:R-:W-:-:S05]  /*37b0*/  UMOV UR5, URZ ;  /* 0x0000003f00057c82 */ /* 0x000fca0008000000 */
.L_x_6510:
[----:B------:R-:W-:Y:S01]  /*37c0*/  ISETP.NE.AND P2, PT, RZ, UR41, PT ;  /* 0x00000029ff007c0c */ /* 0x000fe2000bf45270 */
[----:B------:R-:W-:-:S04]  /*37d0*/  UISETP.NE.AND UP0, UPT, UR5, 0x1, UPT ;  /* 0x000000010500788c */ /* 0x000fc8000bf05270 */
[----:B------:R-:W-:-:S04]  /*37e0*/  USEL UR4, URZ, 0x1, UP0 ;  /* 0x000000013f047887 */ /* 0x000fc80008000000 */
[----:B------:R-:W-:-:S04]  /*37f0*/  ULOP3.LUT UR4, UR6, UR4, URZ, 0x3c, !UPT ;  /* 0x0000000406047292 */ /* 0x000fc8000f8e3c3f */
[----:B------:R-:W-:Y:S08]  /*3800*/  @P2 BRA `(.L_x_6500) ;  /* 0x0000000000382947 */ /* 0x000ff00003800000 */
[----:B------:R-:W-:Y:S05]  /*3810*/  @!P0 BRA `(.L_x_6501) ;  /* 0x0000000000048947 */ /* 0x000fea0003800000 */
[----:B------:R-:W-:Y:S01]  /*3820*/  BPT.TRAP 0x1 ;  /* 0x000000040000795c */ /* 0x000fe20000300000 */
.L_x_6501:
        /* <DEDUP_REMOVED lines=9> */
.L_x_6502:
[----:B-1----:R-:W-:Y:S05]  /*38c0*/  @P1 BRA `(.L_x_6500) ;  /* 0x0000000000081947 */ /* 0x002fea0003800000 */
[----:B------:R-:W1:Y:S02]  /*38d0*/  SYNCS.PHASECHK.TRANS64.TRYWAIT P1, [UR10+0x28830], R0 ;  /* 0x02883000ff0075a7 */ /* 0x000e64000802014a */
[----:B-1----:R-:W-:Y:S05]  /*38e0*/  @!P1 BRA `(.L_x_6503) ;  /* 0x0000007c00909947 */ /* 0x002fea0003800000 */
.L_x_6500:
[----:B01----:R-:W-:Y:S01]  /*38f0*/  VIADD R0, R2, 0x8 ;  /* 0x0000000802007836 */ /* 0x003fe20000000000 */
[----:B------:R-:W-:Y:S01]  /*3900*/  UIADD3 UR10, UR5, 0x1, URZ ;  /* 0x00000001050a7890 */ /* 0x000fe2000fffe03f */
[----:B------:R-:W-:Y:S01]  /*3910*/  R2UR UR44, R4 ;  /* 0x00000000042c72ca */ /* 0x000fe200000e0000 */
[----:B------:R-:W-:Y:S01]  /*3920*/  UMOV UR47, 0x40000040 ;  /* 0x40000040002f7882 */ /* 0x000fe20000000000 */
[----:B------:R-:W-:Y:S01]  /*3930*/  R2UR UR45, R5 ;  /* 0x00000000052d72ca */ /* 0x000fe200000e0000 */
[----:B------:R0:W-:Y:S01]  /*3940*/  BAR.SYNC.DEFER_BLOCKING R0, 0x100 ;  /* 0x000400000000751d */ /* 0x0001e20000010000 */
[----:B------:R-:W-:-:S04]  /*3950*/  UISETP.NE.AND UP0, UPT, UR10, 0x2, UPT ;  /* 0x000000020a00788c */ /* 0x000fc8000bf05270 */
[----:B------:R-:W-:Y:S01]  /*3960*/  USEL UR43, UR10, URZ, UP0 ;  /* 0x0000003f0a2b7287 */ /* 0x000fe20008000000 */
[----:B------:R-:W-:Y:S01]  /*3970*/  UMOV UR11, 0x40000040 ;  /* 0x40000040000b7882 */ /* 0x000fe20000000000 */
[----:B------:R-:W-:Y:S02]  /*3980*/  UMOV UR15, 0x40000040 ;  /* 0x40000040000f7882 */ /* 0x000fe40000000000 */
[----:B------:R-:W-:Y:S01]  /*3990*/  ULEA UR46, UR43, UR48, 0xb ;  /* 0x000000302b2e7291 */ /* 0x000fe2000f8e583f */
[----:B------:R-:W-:Y:S01]  /*39a0*/  UMOV UR19, 0x40000040 ;  /* 0x4000004000137882 */ /* 0x000fe20000000000 */
[----:B------:R-:W-:Y:S02]  /*39b0*/  UMOV UR23, 0x40000040 ;  /* 0x4000004000177882 */ /* 0x000fe40000000000 */
[----:B------:R-:W-:Y:S01]  /*39c0*/  UIADD3 UR10, UR46, 0x2, URZ ;  /* 0x000000022e0a7890 */ /* 0x000fe2000fffe03f */
[----:B0-----:R-:W-:Y:S01]  /*39d0*/  MOV R0, UR43 ;  /* 0x0000002b00007c02 */ /* 0x001fe20008000f00 */
[----:B------:R-:W-:-:S02]  /*39e0*/  UIADD3 UR14, UR46, 0x4, URZ ;  /* 0x000000042e0e7890 */ /* 0x000fc4000fffe03f */
[----:B------:R-:W-:Y:S02]  /*39f0*/  UIADD3 UR18, UR46, 0x6, URZ ;  /* 0x000000062e127890 */ /* 0x000fe4000fffe03f */
[----:B------:R-:W-:Y:S02]  /*3a00*/  UIADD3 UR22, UR46, 0x400, URZ ;  /* 0x000004002e167890 */ /* 0x000fe4000fffe03f */
[----:B------:R-:W-:Y:S01]  /*3a10*/  UIADD3 UR26, UR46, 0x402, URZ ;  /* 0x000004022e1a7890 */ /* 0x000fe2000fffe03f */
[----:B------:R-:W-:Y:S01]  /*3a20*/  UMOV UR27, 0x40000040 ;  /* 0x40000040001b7882 */ /* 0x000fe20000000000 */
[----:B------:R-:W-:Y:S01]  /*3a30*/  WARPGROUP.ARRIVE ;  /* 0x00000000000079c5 */ /* 0x000fe20000000000 */
[----:B------:R-:W-:Y:S01]  /*3a40*/  UIADD3 UR30, UR46, 0x404, URZ ;  /* 0x000004042e1e7890 */ /* 0x000fe2000fffe03f */
[----:B------:R-:W-:Y:S01]  /*3a50*/  UMOV UR31, 0x40000040 ;  /* 0x40000040001f7882 */ /* 0x000fe20000000000 */
[----:B------:R-:W-:-:S03]  /*3a60*/  UIADD3 UR34, UR46, 0x406, URZ ;  /* 0x000004062e227890 */ /* 0x000fc6000fffe03f */
[----:B------:R-:W-:Y:S01]  /*3a70*/  HGMMA.64x128x16.F32 R24, gdesc[UR44], RZ, !UPT, gsb0 ;  /* 0x01e000002c1879f0 */ /* 0x000fe2000c0008ff */
[----:B------:R-:W-:Y:S02]  /*3a80*/  UMOV UR35, 0x40000040 ;  /* 0x4000004000237882 */ /* 0x000fe40000000000 */
        /* <DEDUP_REMOVED lines=22> */
[----:B------:R-:W-:Y:S05]  /*3bf0*/  @P2 BRA `(.L_x_6504) ;  /* 0x00000000002c2947 */ /* 0x000fea0003800000 */
[----:B------:R-:W-:Y:S05]  /*3c00*/  @!P0 BRA `(.L_x_6505) ;  /* 0x0000000000048947 */ /* 0x000fea0003800000 */
[----:B------:R-:W-:Y:S01]  /*3c10*/  BPT.TRAP 0x1 ;  /* 0x000000040000795c */ /* 0x000fe20000300000 */
.L_x_6505:
[----:B------:R-:W-:Y:S01]  /*3c20*/  ULEA UR10, UR5, UR36, 0x3 ;  /* 0x00000024050a7291 */ /* 0x000fe2000f8e183f */
[----:B------:R-:W-:-:S05]  /*3c30*/  IMAD.U32 R3, RZ, RZ, UR6 ;  /* 0x00000006ff037e24 */ /* 0x000fca000f8e00ff */
[----:B------:R-:W-:-:S04]  /*3c40*/  SHF.L.U32 R3, R3, 0x1f, RZ ;  /* 0x0000001f03037819 */ /* 0x000fc800000006ff */
[----:B------:R0:W1:Y:S01]  /*3c50*/  SYNCS.PHASECHK.TRANS64.TRYWAIT P1, [UR10+0x28850], R3 ;  /* 0x02885003ff0075a7 */ /* 0x000062000802014a */
[----:B------:R-:W-:Y:S05]  /*3c60*/  @!P0 BRA `(.L_x_6506) ;  /* 0x0000000000048947 */ /* 0x000fea0003800000 */
[----:B------:R-:W-:Y:S01]  /*3c70*/  BPT.TRAP 0x1 ;  /* 0x000000040000795c */ /* 0x000fe20000300000 */
.L_x_6506:
[----:B-1----:R-:W-:Y:S05]  /*3c80*/  @P1 BRA `(.L_x_6504) ;  /* 0x0000000000081947 */ /* 0x002fea0003800000 */
[----:B------:R-:W1:Y:S02]  /*3c90*/  SYNCS.PHASECHK.TRANS64.TRYWAIT P1, [UR10+0x28850], R3 ;  /* 0x02885003ff0075a7 */ /* 0x000e64000802014a */
[----:B-1----:R-:W-:Y:S05]  /*3ca0*/  @!P1 BRA `(.L_x_6507) ;  /* 0x0000007800b89947 */ /* 0x002fea0003800000 */
.L_x_6504:
[----:B------:R-:W-:Y:S01]  /*3cb0*/  UIADD3 UR6, UR36, 0x400, URZ ;  /* 0x0000040024067890 */ /* 0x000fe2000fffe03f */
[----:B------:R-:W-:Y:S01]  /*3cc0*/  WARPGROUP.ARRIVE ;  /* 0x00000000000079c5 */ /* 0x000fe20000000000 */
[----:B------:R-:W-:Y:S01]  /*3cd0*/  UMOV UR11, 0x40000040 ;  /* 0x40000040000b7882 */ /* 0x000fe20000000000 */
[----:B01----:R-:W-:Y:S01]  /*3ce0*/  IADD3 R3, -R2, 0xb, RZ ;  /* 0x0000000b02037810 */ /* 0x003fe20007ffe1ff */
[----:B------:R-:W-:-:S04]  /*3cf0*/  USHF.R.U32.HI UR6, URZ, 0x4, UR6 ;  /* 0x000000043f067899 */ /* 0x000fc80008011606 */
[----:B------:R-:W-:-:S04]  /*3d00*/  ULOP3.LUT UR6, UR6, 0x3fff, URZ, 0xc0, !UPT ;  /* 0x00003fff06067892 */ /* 0x000fc8000f8ec03f */
[----:B------:R-:W-:-:S04]  /*3d10*/  ULOP3.LUT UR6, UR6, 0x4000000, URZ, 0xfc, !UPT ;  /* 0x0400000006067892 */ /* 0x000fc8000f8efc3f */
[----:B------:R-:W-:-:S07]  /*3d20*/  ULEA UR6, UR5, UR6, 0xb ;  /* 0x0000000605067291 */ /* 0x000fce000f8e583f */
[----:B------:R-:W-:Y:S02]  /*3d30*/  UMOV UR10, UR6 ;  /* 0x00000006000a7c82 */ /* 0x000fe40008000000 */
[----:B------:R-:W-:Y:S01]  /*3d40*/  HGMMA.64x128x16.F32 R88, R152, gdesc[UR8].tnspB, R88, gsb0 ;  /* 0x41e0000898587df0 */ /* 0x000fe20008000858 */
[----:B------:R-:W-:Y:S01]  /*3d50*/  UIADD3 UR10, UR6, 0x80, URZ ;  /* 0x00000080060a7890 */ /* 0x000fe2000fffe03f */
[----:B------:R-:W-:Y:S01]  /*3d60*/  UMOV UR11, 0x40000040 ;  /* 0x40000040000b7882 */ /* 0x000fe20000000000 */
[----:B------:R-:W-:Y:S02]  /*3d70*/  WARPGROUP.DEPBAR.LE gsb0, 0x0 ;  /* 0x00008000000079c5 */ /* 0x000fe40000010000 */
[----:B------:R-:W-:-:S07]  /*3d80*/  WARPGROUP.ARRIVE ;  /* 0x00000000000079c5 */ /* 0x000fce0000000000 */
        /* <DEDUP_REMOVED lines=23> */
[----:B------:R-:W-:Y:S01]  /*3f00*/  UIADD3 UR6, UR6, 0x380, URZ ;  /* 0x0000038006067890 */ /* 0x000fe2000fffe03f */
[----:B------:R-:W-:Y:S02]  /*3f10*/  WARPGROUP.DEPBAR.LE gsb0, 0x0 ;  /* 0x00008000000079c5 */ /* 0x000fe40000010000 */
[----:B------:R-:W-:-:S06]  /*3f20*/  WARPGROUP.ARRIVE ;  /* 0x00000000000079c5 */ /* 0x000fcc0000000000 */
[----:B------:R-:W-:Y:S01]  /*3f30*/  HGMMA.64x128x16.F32 R88, R172, gdesc[UR8].tnspB, R88, gsb0 ;  /* 0x41e00008ac587df0 */ /* 0x000fe20008000858 */
[----:B------:R-:W-:Y:S01]  /*3f40*/  UMOV UR10, UR6 ;  /* 0x00000006000a7c82 */ /* 0x000fe20008000000 */
[----:B------:R-:W-:Y:S01]  /*3f50*/  UMOV UR11, 0x40000040 ;  /* 0x40000040000b7882 */ /* 0x000fe20000000000 */
[----:B------:R-:W-:Y:S02]  /*3f60*/  WARPGROUP.DEPBAR.LE gsb0, 0x0 ;  /* 0x00008000000079c5 */ /* 0x000fe40000010000 */
[----:B------:R-:W-:-:S07]  /*3f70*/  WARPGROUP.ARRIVE ;  /* 0x00000000000079c5 */ /* 0x000fce0000000000 */
[----:B------:R-:W-:Y:S03]  /*3f80*/  HGMMA.64x128x16.F32 R88, R168, gdesc[UR8].tnspB, R88, gsb0 ;  /* 0x41e00008a8587df0 */ /* 0x000fe60008000858 */
[----:B------:R-:W-:Y:S02]  /*3f90*/  WARPGROUP.DEPBAR.LE gsb0, 0x0 ;  /* 0x00008000000079c5 */ /* 0x000fe40000010000 */
[----:B------:R0:W-:Y:S06]  /*3fa0*/  BAR.ARV R3, 0x100 ;  /* 0x000400030000751d */ /* 0x0001ec0000002000 */
[----:B------:R-:W-:Y:S05]  /*3fb0*/  @!P0 BRA `(.L_x_6508) ;  /* 0x0000000000048947 */ /* 0x000fea0003800000 */
[----:B------:R-:W-:Y:S01]  /*3fc0*/  BPT.TRAP 0x1 ;  /* 0x000000040000795c */ /* 0x000fe20000300000 */
.L_x_6508:
[----:B------:R-:W-:Y:S02]  /*3fd0*/  FMNMX.FTZ R8, R26, R13, !PT ;  /* 0x0000000d1a087209 */ /* 0x000fe40007810000 */
[----:B------:R-:W-:Y:S02]  /*3fe0*/  FMNMX.FTZ R6, R24, R11, !PT ;  /* 0x0000000b18067209 */ /* 0x000fe40007810000 */
[----:B------:R-:W-:Y:S02]  /*3ff0*/  FMNMX.FTZ R15, R27, R8, !PT ;  /* 0x000000081b0f7209 */ /* 0x000fe40007810000 */
[----:B0-----:R-:W-:Y:S02]  /*4000*/  FMNMX.FTZ R3, R25, R6, !PT ;  /* 0x0000000619037209 */ /* 0x001fe40007810000 */
        /* <DEDUP_REMOVED lines=61> */
[----:B------:R-:W0:Y:S04]  /*43e0*/  SHFL.BFLY PT, R15, R12, 0x2, 0x1f ;  /* 0x0c401f000c0f7f89 */ /* 0x000e2800000e0000 */
[----:B------:R-:W1:Y:S08]  /*43f0*/  SHFL.BFLY PT, R3, R10, 0x2, 0x1f ;  /* 0x0c401f000a037f89 */ /* 0x000e7000000e0000 */
[----:B------:R-:W-:-:S04]  /*4400*/  ULEA UR6, UR6, UR36, 0x3 ;  /* 0x0000002406067291 */ /* 0x000fc8000f8e183f */
[----:B------:R-:W-:-:S04]  /*4410*/  UIADD3 UR6, UR6, 0x28840, URZ ;  /* 0x0002884006067890 */ /* 0x000fc8000fffe03f */
[----:B------:R-:W-:Y:S01]  /*4420*/  UPRMT UR6, UR7, 0x654, UR6 ;  /* 0x0000065407067896 */ /* 0x000fe20008000006 */
[----:B0-----:R-:W-:Y:S02]  /*4430*/  FMNMX.FTZ R17, R12, R15, !PT ;  /* 0x0000000f0c117209 */ /* 0x001fe40007810000 */
[----:B-1----:R-:W-:-:S03]  /*4440*/  FMNMX.FTZ R14, R10, R3, !PT ;  /* 0x000000030a0e7209 */ /* 0x002fc60007810000 */
[----:B------:R-:W0:Y:S01]  /*4450*/  SHFL.BFLY PT, R6, R17, 0x1, 0x1f ;  /* 0x0c201f0011067f89 */ /* 0x000e2200000e0000 */
[----:B------:R-:W1:Y:S03]  /*4460*/  LDC R3, c[0x0][0x988] ;  /* 0x00026200ff037b82 */ /* 0x000e660000000800 */
[----:B------:R-:W2:Y:S01]  /*4470*/  SHFL.BFLY PT, R15, R14, 0x1, 0x1f ;  /* 0x0c201f000e0f7f89 */ /* 0x000ea200000e0000 */
[----:B------:R-:W-:Y:S01]  /*4480*/  SYNCS.ARRIVE.TRANS64.RED.A1T0 RZ, [UR6], RZ ;  /* 0x000000ffffff79a7 */ /* 0x000fe20008100406 */
[----:B0-----:R-:W-:Y:S02]  /*4490*/  FMNMX.FTZ R6, R17, R6, !PT ;  /* 0x0000000611067209 */ /* 0x001fe40007810000 */
[----:B--2---:R-:W-:-:S03]  /*44a0*/  FMNMX.FTZ R8, R14, R15, !PT ;  /* 0x0000000f0e087209 */ /* 0x004fc60007810000 */
[C---:B------:R-:W-:Y:S01]  /*44b0*/  FADD.FTZ R20, -R6.reuse, R13 ;  /* 0x0000000d06147221 */ /* 0x040fe20000010100 */
[----:B-1----:R-:W-:-:S03]  /*44c0*/  FMUL.FTZ R14, R6, R3 ;  /* 0x00000003060e7220 */ /* 0x002fc60000410000 */
[-C--:B------:R-:W-:Y:S01]  /*44d0*/  FMUL.FTZ R12, R20, R3.reuse ;  /* 0x00000003140c7220 */ /* 0x080fe20000410000 */
[C---:B------:R-:W-:Y:S01]  /*44e0*/  FADD.FTZ R18, -R8.reuse, R11 ;  /* 0x0000000b08127221 */ /* 0x040fe20000010100 */
[-C--:B------:R-:W-:Y:S01]  /*44f0*/  FMUL.FTZ R20, R8, R3.reuse ;  /* 0x0000000308147220 */ /* 0x080fe20000410000 */
[-CC-:B------:R-:W-:Y:S01]  /*4500*/  FFMA.FTZ R153, R26, R3.reuse, -R14.reuse ;  /* 0x000000031a997223 */ /* 0x180fe2000001080e */
[-C--:B------:R-:W-:Y:S01]  /*4510*/  FFMA.FTZ R155, R30, R3.reuse, -R14 ;  /* 0x000000031e9b7223 */ /* 0x080fe2000001080e */
[-C--:B------:R-:W-:Y:S01]  /*4520*/  FMUL.FTZ R18, R18, R3.reuse ;  /* 0x0000000312127220 */ /* 0x080fe20000410000 */
        /* <DEDUP_REMOVED lines=17> */
[-C--:B------:R-:W-:Y:S01]  /*4640*/  FFMA.FTZ R164, R48, R3.reuse, -R20 ;  /* 0x0000000330a47223 */ /* 0x080fe20000010814 */
[----:B------:R-:W1:Y:S01]  /*4650*/  MUFU.EX2 R11, R11 ;  /* 0x0000000b000b7308 */ /* 0x000e620000000800 */
[-C--:B0-----:R-:W-:Y:S01]  /*4660*/  FFMA.FTZ R18, R27, R3.reuse, -R14 ;  /* 0x000000031b127223 */ /* 0x081fe2000001080e */
        /* <DEDUP_REMOVED lines=14> */
[----:B------:R-:W2:Y:S01]  /*4750*/  MUFU.EX2 R152, R152 ;  /* 0x0000009800987308 */ /* 0x000ea20000000800 */
[-CC-:B------:R-:W-:Y:S01]  /*4760*/  FFMA.FTZ R53, R81, R3.reuse, -R20.reuse ;  /* 0x0000000351357223 */ /* 0x180fe20000010814 */
[-CC-:B------:R-:W-:Y:S01]  /*4770*/  FFMA.FTZ R170, R84, R3.reuse, -R20.reuse ;  /* 0x0000000354aa7223 */ /* 0x180fe20000010814 */
[-C--:B------:R-:W-:Y:S01]  /*4780*/  FFMA.FTZ R57, R85, R3.reuse, -R20 ;  /* 0x0000000355397223 */ /* 0x080fe20000010814 */
[-CC-:B------:R-:W-:Y:S01]  /*4790*/  FFMA.FTZ R20, R31, R3.reuse, -R14.reuse ;  /* 0x000000031f147223 */ /* 0x180fe2000001080e */
[-CC-:B------:R-:W-:Y:S01]  /*47a0*/  FFMA.FTZ R157, R34, R3.reuse, -R14.reuse ;  /* 0x00000003229d7223 */ /* 0x180fe2000001080e */
[--C-:B------:R-:W-:Y:S01]  /*47b0*/  FFMA.FTZ R22, R35, R3, -R14.reuse ;  /* 0x0000000323167223 */ /* 0x100fe2000001080e */
[----:B-1----:R-:W-:Y:S01]  /*47c0*/  FFMA.FTZ R9, R10, R9, R11 ;  /* 0x000000090a097223 */ /* 0x002fe2000001000b */
[----:B------:R-:W1:Y:S01]  /*47d0*/  MUFU.EX2 R18, R18 ;  /* 0x0000001200127308 */ /* 0x000e620000000800 */
[----:B0-----:R-:W-:Y:S01]  /*47e0*/  FFMA.FTZ R7, R12, R7, R153 ;  /* 0x000000070c077223 */ /* 0x001fe20000010099 */
[-CC-:B------:R-:W-:Y:S01]  /*47f0*/  FFMA.FTZ R159, R38, R3.reuse, -R14.reuse ;  /* 0x00000003269f7223 */ /* 0x180fe2000001080e */
[-CC-:B------:R-:W-:Y:S01]  /*4800*/  FFMA.FTZ R24, R39, R3.reuse, -R14.reuse ;  /* 0x0000000327187223 */ /* 0x180fe2000001080e */
[-CC-:B------:R-:W-:Y:S01]  /*4810*/  FFMA.FTZ R161, R42, R3.reuse, -R14.reuse ;  /* 0x000000032aa17223 */ /* 0x180fe2000001080e */
[-CC-:B------:R-:W-:Y:S01]  /*4820*/  FFMA.FTZ R26, R43, R3.reuse, -R14.reuse ;  /* 0x000000032b1a7223 */ /* 0x180fe2000001080e */
[-CC-:B------:R-:W-:Y:S01]  /*4830*/  FFMA.FTZ R163, R46, R3.reuse, -R14.reuse ;  /* 0x000000032ea37223 */ /* 0x180fe2000001080e */
[-CC-:B------:R-:W-:Y:S01]  /*4840*/  FFMA.FTZ R28, R47, R3.reuse, -R14.reuse ;  /* 0x000000032f1c7223 */ /* 0x180fe2000001080e */
[----:B------:R-:W0:Y:S01]  /*4850*/  MUFU.EX2 R154, R154 ;  /* 0x0000009a009a7308 */ /* 0x000e220000000800 */
[----:B--2---:R-:W-:Y:S01]  /*4860*/  FADD.FTZ R9, R152, R9 ;  /* 0x0000000998097221 */ /* 0x004fe20000010000 */
[-CC-:B------:R-:W-:Y:S01]  /*4870*/  FFMA.FTZ R165, R50, R3.reuse, -R14.reuse ;  /* 0x0000000332a57223 */ /* 0x180fe2000001080e */
[-CC-:B------:R-:W-:Y:S01]  /*4880*/  FFMA.FTZ R30, R51, R3.reuse, -R14.reuse ;  /* 0x00000003331e7223 */ /* 0x180fe2000001080e */
[-CC-:B------:R-:W-:Y:S01]  /*4890*/  FFMA.FTZ R167, R54, R3.reuse, -R14.reuse ;  /* 0x0000000336a77223 */ /* 0x180fe2000001080e */
[-CC-:B------:R-:W-:Y:S01]  /*48a0*/  FFMA.FTZ R32, R55, R3.reuse, -R14.reuse ;  /* 0x0000000337207223 */ /* 0x180fe2000001080e */
[-CC-:B------:R-:W-:Y:S01]  /*48b0*/  FFMA.FTZ R181, R58, R3.reuse, -R14.reuse ;  /* 0x000000033ab57223 */ /* 0x180fe2000001080e */
[-CC-:B------:R-:W-:Y:S01]  /*48c0*/  FFMA.FTZ R34, R59, R3.reuse, -R14.reuse ;  /* 0x000000033b227223 */ /* 0x180fe2000001080e */
[----:B------:R-:W2:Y:S01]  /*48d0*/  MUFU.EX2 R155, R155 ;  /* 0x0000009b009b7308 */ /* 0x000ea20000000800 */
[----:B-1----:R-:W-:Y:S01]  /*48e0*/  FADD.FTZ R38, R18, R7 ;  /* 0x0000000712267221 */ /* 0x002fe20000010000 */
[-CC-:B------:R-:W-:Y:S01]  /*48f0*/  FFMA.FTZ R183, R62, R3.reuse, -R14.reuse ;  /* 0x000000033eb77223 */ /* 0x180fe2000001080e */
[-CC-:B------:R-:W-:Y:S01]  /*4900*/  FFMA.FTZ R36, R63, R3.reuse, -R14.reuse ;  /* 0x000000033f247223 */ /* 0x180fe2000001080e */
[-CC-:B------:R-:W-:Y:S01]  /*4910*/  FFMA.FTZ R177, R66, R3.reuse, -R14.reuse ;  /* 0x0000000342b17223 */ /* 0x180fe2000001080e */
[-CC-:B------:R-:W-:Y:S01]  /*4920*/  FFMA.FTZ R70, R70, R3.reuse, -R14.reuse ;  /* 0x0000000346467223 */ /* 0x180fe2000001080e */
[-CC-:B------:R-:W-:Y:S01]  /*4930*/  FFMA.FTZ R71, R71, R3.reuse, -R14.reuse ;  /* 0x0000000347477223 */ /* 0x180fe2000001080e */
[-CC-:B------:R-:W-:Y:S01]  /*4940*/  FFMA.FTZ R74, R74, R3.reuse, -R14.reuse ;  /* 0x000000034a4a7223 */ /* 0x180fe2000001080e */
[----:B------:R-:W1:Y:S01]  /*4950*/  MUFU.EX2 R13, R13 ;  /* 0x0000000d000d7308 */ /* 0x000e620000000800 */
[----:B0-----:R-:W-:Y:S01]  /*4960*/  FADD.FTZ R40, R154, R9 ;  /* 0x000000099a287221 */ /* 0x001fe20000010000 */
[-CC-:B------:R-:W-:Y:S01]  /*4970*/  FFMA.FTZ R75, R75, R3.reuse, -R14.reuse ;  /* 0x000000034b4b7223 */ /* 0x180fe2000001080e */
[-CC-:B------:R-:W-:Y:S01]  /*4980*/  FFMA.FTZ R78, R78, R3.reuse, -R14.reuse ;  /* 0x000000034e4e7223 */ /* 0x180fe2000001080e */
[-CC-:B------:R-:W-:Y:S01]  /*4990*/  FFMA.FTZ R79, R79, R3.reuse, -R14.reuse ;  /* 0x000000034f4f7223 */ /* 0x180fe2000001080e */
[-CC-:B------:R-:W-:Y:S01]  /*49a0*/  FFMA.FTZ R82, R82, R3.reuse, -R14.reuse ;  /* 0x0000000352527223 */ /* 0x180fe2000001080e */
[-CC-:B------:R-:W-:Y:S01]  /*49b0*/  FFMA.FTZ R83, R83, R3.reuse, -R14.reuse ;  /* 0x0000000353537223 */ /* 0x180fe2000001080e */
[----:B------:R-:W-:Y:S01]  /*49c0*/  FFMA.FTZ R86, R86, R3, -R14 ;  /* 0x0000000356567223 */ /* 0x000fe2000001080e */
        /* <DEDUP_REMOVED lines=10> */
[-CC-:B------:R-:W-:Y:S01]  /*4a70*/  FFMA.FTZ R38, R67, R3.reuse, -R14.reuse ;  /* 0x0000000343267223 */ /* 0x180fe2000001080e */
[----:B------:R-:W-:-:S05]  /*4a80*/  FFMA.FTZ R14, R87, R3, -R14 ;  /* 0x00000003570e7223 */ /* 0x000fca000001080e */
        /* <DEDUP_REMOVED lines=108> */
.L_x_6509:
[----:B------:R-:W-:Y:S01]  /*5150*/  ULEA UR5, UR5, UR36, 0x3 ;  /* 0x0000002405057291 */ /* 0x000fe2000f8e183f */
[----:B------:R-:W-:Y:S01]  /*5160*/  ISETP.LT.AND P1, PT, R16, UR42, PT ;  /* 0x0000002a10007c0c */ /* 0x000fe2000bf21270 */
[----:B------:R-:W-:Y:S01]  /*5170*/  UIADD3 UR10, UR42, -0x1, URZ ;  /* 0xffffffff2a0a7890 */ /* 0x000fe2000fffe03f */
[----:B------:R-:W-:Y:S01]  /*5180*/  F2FP.F16.F32.PACK_AB R152, R152, R11 ;  /* 0x0000000b9898723e */ /* 0x000fe200000000ff */
[----:B------:R-:W-:Y:S01]  /*5190*/  UIADD3 UR5, UR5, 0x28860, URZ ;  /* 0x0002886005057890 */ /* 0x000fe2000fffe03f */
[----:B------:R-:W-:Y:S01]  /*51a0*/  F2FP.F16.F32.PACK_AB R154, R13, R154 ;  /* 0x0000009a0d9a723e */ /* 0x000fe200000000ff */
[----:B------:R-:W-:Y:S01]  /*51b0*/  UMOV UR6, UR4 ;  /* 0x0000000400067c82 */ /* 0x000fe20008000000 */
[----:B------:R-:W-:Y:S01]  /*51c0*/  F2FP.F16.F32.PACK_AB R153, R18, R153 ;  /* 0x000000991299723e */ /* 0x000fe200000000ff */
[----:B------:R-:W-:Y:S01]  /*51d0*/  UPRMT UR5, UR7, 0x654, UR5 ;  /* 0x0000065407057896 */ /* 0x000fe20008000005 */
[----:B------:R-:W-:Y:S01]  /*51e0*/  F2FP.F16.F32.PACK_AB R155, R20, R155 ;  /* 0x0000009b149b723e */ /* 0x000fe200000000ff */
[----:B------:R-:W-:Y:S01]  /*51f0*/  UMOV UR42, UR10 ;  /* 0x0000000a002a7c82 */ /* 0x000fe20008000000 */
[----:B------:R-:W-:Y:S01]  /*5200*/  F2FP.F16.F32.PACK_AB R156, R15, R156 ;  /* 0x0000009c0f9c723e */ /* 0x000fe200000000ff */
[-C--:B------:R-:W-:Y:S01]  /*5210*/  FMUL.FTZ R88, R88, R10.reuse ;  /* 0x0000000a58587220 */ /* 0x080fe20000410000 */
[----:B------:R-:W-:Y:S01]  /*5220*/  F2FP.F16.F32.PACK_AB R157, R22, R157 ;  /* 0x0000009d169d723e */ /* 0x000fe200000000ff */
[----:B------:R-:W-:Y:S01]  /*5230*/  FMUL.FTZ R89, R89, R10 ;  /* 0x0000000a59597220 */ /* 0x000fe20000410000 */
[----:B------:R-:W-:Y:S01]  /*5240*/  F2FP.F16.F32.PACK_AB R158, R17, R158 ;  /* 0x0000009e119e723e */ /* 0x000fe200000000ff */
[-C--:B------:R-:W-:Y:S01]  /*5250*/  FMUL.FTZ R92, R92, R10.reuse ;  /* 0x0000000a5c5c7220 */ /* 0x080fe20000410000 */
[----:B------:R-:W-:Y:S01]  /*5260*/  SYNCS.ARRIVE.TRANS64.RED.A1T0 RZ, [UR5], RZ ;  /* 0x000000ffffff79a7 */ /* 0x000fe20008100405 */
[----:B------:R-:W-:Y:S01]  /*5270*/  R2UR UR5, R0 ;  /* 0x00000000000572ca */ /* 0x000fe200000e0000 */
[-C--:B------:R-:W-:Y:S01]  /*5280*/  FMUL.FTZ R93, R93, R10.reuse ;  /* 0x0000000a5d5d7220 */ /* 0x080fe20000410000 */
[----:B------:R-:W-:Y:S01]  /*5290*/  F2FP.F16.F32.PACK_AB R159, R24, R159 ;  /* 0x0000009f189f723e */ /* 0x000fe200000000ff */
[----:B------:R-:W-:Y:S01]  /*52a0*/  FMUL.FTZ R96, R96, R10 ;  /* 0x0000000a60607220 */ /* 0x000fe20000410000 */
[----:B------:R-:W-:Y:S01]  /*52b0*/  F2FP.F16.F32.PACK_AB R160, R19, R160 ;  /* 0x000000a013a0723e */ /* 0x000fe200000000ff */
        /* <DEDUP_REMOVED lines=82> */
[----:B------:R-:W-:-:S02]  /*57e0*/  IMAD.MOV.U32 R13, RZ, RZ, R6 ;  /* 0x000000ffff0d7224 */ /* 0x000fc400078e0006 */
[----:B------:R-:W-:Y:S01]  /*57f0*/  IMAD.MOV.U32 R11, RZ, RZ, R8 ;  /* 0x000000ffff0b7224 */ /* 0x000fe200078e0008 */
[----:B------:R-:W-:Y:S06]  /*5800*/  @P1 BRA `(.L_x_6510) ;  /* 0xffffffdc00ec1947 */ /* 0x000fec000383ffff */
.L_x_6499:
[----:B------:R-:W-:Y:S06]  /*5810*/  BAR.ARV 0x8, 0x180 ;  /* 0x0206000000007b1d */ /* 0x000fec0000002000 */
[----:B------:R-:W-:Y:S05]  /*5820*/  @!P0 BRA `(.L_x_6511) ;  /* 0x0000000000048947 */ /* 0x000fea0003800000 */
[----:B------:R-:W-:Y:S01]  /*5830*/  BPT.TRAP 0x1 ;  /* 0x000000040000795c */ /* 0x000fe20000300000 */
.L_x_6511:
[----:B------:R-:W-:Y:S02]  /*5840*/  R2UR UR5, R0 ;  /* 0x00000000000572ca */ /* 0x000fe400000e0000 */
[----:B------:R-:W-:-:S04]  /*5850*/  MOV R2, UR4 ;  /* 0x0000000400027c02 */ /* 0x000fc80008000f00 */
[----:B------:R-:W-:-:S07]  /*5860*/  SHF.L.U32 R2, R2, 0x1f, RZ ;  /* 0x0000001f02027819 */ /* 0x000fce00000006ff */
[----:B------:R-:W-:-:S09]  /*5870*/  ULEA UR5, UR5, UR36, 0x3 ;  /* 0x0000002405057291 */ /* 0x000fd2000f8e183f */
[----:B------:R0:W1:Y:S01]  /*5880*/  SYNCS.PHASECHK.TRANS64.TRYWAIT P1, [UR5+0x28850], R2 ;  /* 0x02885002ff0075a7 */ /* 0x0000620008020145 */
[----:B------:R-:W-:Y:S05]  /*5890*/  @!P0 BRA `(.L_x_6512) ;  /* 0x0000000000048947 */ /* 0x000fea0003800000 */
[----:B------:R-:W-:Y:S01]  /*58a0*/  BPT.TRAP 0x1 ;  /* 0x000000040000795c */ /* 0x000fe20000300000 */
.L_x_6512:
[----:B-1----:R-:W-:Y:S05]  /*58b0*/  @P1 BRA `(.L_x_6513) ;  /* 0x0000000000081947 */ /* 0x002fea0003800000 */
[----:B------:R-:W1:Y:S02]  /*58c0*/  SYNCS.PHASECHK.TRANS64.TRYWAIT P1, [UR5+0x28850], R2 ;  /* 0x02885002ff0075a7 */ /* 0x000e640008020145 */
[----:B-1----:R-:W-:Y:S05]  /*58d0*/  @!P1 BRA `(.L_x_6514) ;  /* 0x0000005c00c49947 */ /* 0x002fea0003800000 */
.L_x_6513:
[----:B------:R-:W-:Y:S01]  /*58e0*/  UIADD3 UR36, UR36, 0x400, URZ ;  /* 0x0000040024247890 */ /* 0x000fe2000fffe03f */
[----:B------:R-:W-:Y:S01]  /*58f0*/  R2UR UR6, R0 ;  /* 0x00000000000672ca */ /* 0x000fe200000e0000 */
[----:B------:R-:W-:Y:S01]  /*5900*/  WARPGROUP.ARRIVE ;  /* 0x00000000000079c5 */ /* 0x000fe20000000000 */
[----:B------:R-:W-:Y:S01]  /*5910*/  UMOV UR11, 0x40000040 ;  /* 0x40000040000b7882 */ /* 0x000fe20000000000 */
[----:B------:R-:W-:Y:S01]  /*5920*/  USHF.R.U32.HI UR36, URZ, 0x4, UR36 ;  /* 0x000000043f247899 */ /* 0x000fe20008011624 */
[----:B------:R-:W2:Y:S01]  /*5930*/  SHFL.BFLY PT, R0, R9, 0x2, 0x1f ;  /* 0x0c401f0009007f89 */ /* 0x000ea200000e0000 */
[----:B------:R-:W-:Y:S02]  /*5940*/  IMAD.MOV.U32 R67, RZ, RZ, RZ ;  /* 0x000000ffff437224 */ /* 0x000fe400078e00ff */
[----:B------:R-:W-:Y:S01]  /*5950*/  ULOP3.LUT UR36, UR36, 0x3fff, URZ, 0xc0, !UPT ;  /* 0x00003fff24247892 */ /* 0x000fe2000f8ec03f */
[----:B01----:R-:W0:Y:S01]  /*5960*/  SHFL.BFLY PT, R2, R7, 0x2, 0x1f ;  /* 0x0c401f0007027f89 */ /* 0x003e2200000e0000 */
[----:B------:R-:W-:-:S02]  /*5970*/  IMAD.MOV.U32 R16, RZ, RZ, RZ ;  /* 0x000000ffff107224 */ /* 0x000fc400078e00ff */
[----:B------:R-:W-:Y:S01]  /*5980*/  ULOP3.LUT UR4, UR36, 0x4000000, URZ, 0xfc, !UPT ;  /* 0x0400000024047892 */ /* 0x000fe2000f8efc3f */
[----:B------:R-:W-:-:S03]  /*5990*/  IMAD.MOV.U32 R17, RZ, RZ, -0x800000 ;  /* 0xff800000ff117424 */ /* 0x000fc600078e00ff */
[----:B------:R-:W-:-:S04]  /*59a0*/  ULEA UR4, UR6, UR4, 0xb ;  /* 0x0000000406047291 */ /* 0x000fc8000f8e583f */
[----:B------:R-:W-:-:S03]  /*59b0*/  UIADD3 UR6, UR4, 0x80, URZ ;  /* 0x0000008004067890 */ /* 0x000fc6000fffe03f */
[----:B------:R-:W-:Y:S02]  /*59c0*/  UMOV UR10, UR4 ;  /* 0x00000004000a7c82 */ /* 0x000fe40008000000 */
[----:B------:R-:W-:Y:S01]  /*59d0*/  HGMMA.64x128x16.F32 R88, R152, gdesc[UR8].tnspB, R88, gsb0 ;  /* 0x41e0000898587df0 */ /* 0x000fe20008000858 */
[----:B------:R-:W-:Y:S01]  /*59e0*/  UMOV UR11, 0x40000040 ;  /* 0x40000040000b7882 */ /* 0x000fe20000000000 */
[----:B------:R-:W-:Y:S01]  /*59f0*/  UMOV UR10, UR6 ;  /* 0x00000006000a7c82 */ /* 0x000fe20008000000 */
[----:B------:R-:W-:Y:S01]  /*5a00*/  UIADD3 UR6, UR4, 0x100, URZ ;  /* 0x0000010004067890 */ /* 0x000fe2000fffe03f */
[----:B--2---:R-:W-:Y:S01]  /*5a10*/  FADD.FTZ R0, R0, R9 ;  /* 0x0000000900007221 */ /* 0x004fe20000010000 */
[----:B0-----:R-:W-:-:S04]  /*5a20*/  FADD.FTZ R2, R2, R7 ;  /* 0x0000000702027221 */ /* 0x001fc80000010000 */
[----:B------:R-:W0:Y:S04]  /*5a30*/  SHFL.BFLY PT, R5, R0, 0x1, 0x1f ;  /* 0x0c201f0000057f89 */ /* 0x000e2800000e0000 */
[----:B------:R-:W1:Y:S01]  /*5a40*/  SHFL.BFLY PT, R11, R2, 0x1, 0x1f ;  /* 0x0c201f00020b7f89 */ /* 0x000e6200000e0000 */
[----:B0-----:R-:W-:Y:S01]  /*5a50*/  FADD.FTZ R10, R0, R5 ;  /* 0x00000005000a7221 */ /* 0x001fe20000010000 */
[----:B------:R-:W-:Y:S01]  /*5a60*/  MOV R0, 0xff800000 ;  /* 0xff80000000007802 */ /* 0x000fe20000000f00 */
[----:B-1----:R-:W-:-:S03]  /*5a70*/  FADD.FTZ R11, R2, R11 ;  /* 0x0000000b020b7221 */ /* 0x002fc60000010000 */
[----:B------:R-:W-:Y:S02]  /*5a80*/  FSETP.NE.FTZ.AND P1, PT, R10, RZ, PT ;  /* 0x000000ff0a00720b */ /* 0x000fe40003f35000 */
[----:B------:R-:W-:-:S11]  /*5a90*/  FSETP.NE.FTZ.AND P2, PT, R11, RZ, PT ;  /* 0x000000ff0b00720b */ /* 0x000fd60003f55000 */
[----:B------:R-:W0:Y:S01]  /*5aa0*/  @P1 MUFU.LG2 R4, R10 ;  /* 0x0000000a00041308 */ /* 0x000e220000000c00 */
[C---:B------:R-:W-:Y:S01]  /*5ab0*/  @P1 FMUL.FTZ R5, R3.reuse, 0.69314718246459960938 ;  /* 0x3f31721803051820 */ /* 0x040fe20000410000 */
[----:B------:R-:W-:-:S06]  /*5ac0*/  @P2 FMUL.FTZ R2, R3, 0.69314718246459960938 ;  /* 0x3f31721803022820 */ /* 0x000fcc0000410000 */
        /* <DEDUP_REMOVED lines=9> */
[----:B------:R-:W-:Y:S01]  /*5b60*/  HGMMA.64x128x16.F32 R88, R156, gdesc[UR8].tnspB, R88, gsb0 ;  /* 0x41e000089c587df0 */ /* 0x000fe20008000858 */
[----:B------:R-:W-:Y:S01]  /*5b70*/  UMOV UR10, UR6 ;  /* 0x00000006000a7c82 */ /* 0x000fe20008000000 */
[----:B------:R-:W-:Y:S01]  /*5b80*/  UMOV UR11, 0x40000040 ;  /* 0x40000040000b7882 */ /* 0x000fe20000000000 */
[----:B------:R-:W-:Y:S01]  /*5b90*/  UIADD3 UR6, UR4, 0x180, URZ ;  /* 0x0000018004067890 */ /* 0x000fe2000fffe03f */
        /* <DEDUP_REMOVED lines=17> */
[----:B------:R-:W-:Y:S02]  /*5cb0*/  UIADD3 UR6, UR4, 0x300, URZ ;  /* 0x0000030004067890 */ /* 0x000fe4000fffe03f */
        /* <DEDUP_REMOVED lines=8> */
[----:B------:R-:W-:Y:S01]  /*5d40*/  HGMMA.64x128x16.F32 R88, R172, gdesc[UR8].tnspB, R88, gsb0 ;  /* 0x41e00008ac587df0 */ /* 0x000fe20008000858 */
[----:B------:R-:W-:Y:S01]  /*5d50*/  UMOV UR10, UR4 ;  /* 0x00000004000a7c82 */ /* 0x000fe20008000000 */
[----:B------:R-:W-:Y:S01]  /*5d60*/  UMOV UR11, 0x40000040 ;  /* 0x40000040000b7882 */ /* 0x000fe20000000000 */
[----:B------:R-:W-:Y:S02]  /*5d70*/  WARPGROUP.DEPBAR.LE gsb0, 0x0 ;  /* 0x00008000000079c5 */ /* 0x000fe40000010000 */
[----:B------:R-:W-:-:S07]  /*5d80*/  WARPGROUP.ARRIVE ;  /* 0x00000000000079c5 */ /* 0x000fce0000000000 */
[----:B------:R-:W-:Y:S03]  /*5d90*/  HGMMA.64x128x16.F32 R88, R168, gdesc[UR8].tnspB, R88, gsb0 ;  /* 0x41e00008a8587df0 */ /* 0x000fe60008000858 */
[----:B------:R-:W-:Y:S02]  /*5da0*/  WARPGROUP.DEPBAR.LE gsb0, 0x0 ;  /* 0x00008000000079c5 */ /* 0x000fe40000010000 */
[----:B0-23--:R-:W-:Y:S05]  /*5db0*/  @!P0 BRA `(.L_x_6515) ;  /* 0x0000000000048947 */ /* 0x00dfea0003800000 */
[----:B------:R-:W-:Y:S01]  /*5dc0*/  BPT.TRAP 0x1 ;  /* 0x000000040000795c */ /* 0x000fe20000300000 */
.L_x_6515:
[----:B------:R-:W-:Y:S01]  /*5dd0*/  UIADD3 UR4, UR5, 0x28860, URZ ;  /* 0x0002886005047890 */ /* 0x000fe2000fffe03f */
[-C--:B------:R-:W-:Y:S01]  /*5de0*/  FMUL.FTZ R48, R88, R67.reuse ;  /* 0x0000004358307220 */ /* 0x080fe20000410000 */
[-C--:B------:R-:W-:Y:S01]  /*5df0*/  FMUL.FTZ R49, R89, R67.reuse ;  /* 0x0000004359317220 */ /* 0x080fe20000410000 */
[-C--:B------:R-:W-:Y:S01]  /*5e00*/  FMUL.FTZ R52, R92, R67.reuse ;  /* 0x000000435c347220 */ /* 0x080fe20000410000 */
[----:B------:R-:W-:Y:S01]  /*5e10*/  UPRMT UR4, UR7, 0x654, UR4 ;  /* 0x0000065407047896 */ /* 0x000fe20008000004 */
        /* <DEDUP_REMOVED lines=63> */
.L_x_6491:
[----:B------:R-:W-:Y:S05]  /*6210*/  @P0 BRA `(.L_x_6516) ;  /* 0x00000014004c0947 */ /* 0x000fea0003800000 */
[----:B------:R-:W0:Y:S01]  /*6220*/  S2R R2, SR_TID.X ;  /* 0x0000000000027919 */ /* 0x000e220000002100 */
[----:B------:R-:W1:Y:S01]  /*6230*/  LDC R78, c[0x0][0xbe8] ;  /* 0x0002fa00ff4e7b82 */ /* 0x000e620000000800 */
[----:B------:R-:W-:Y:S02]  /*6240*/  USHF.R.S32.HI UR7, URZ, 0x1f, UR37 ;  /* 0x0000001f3f077899 */ /* 0x000fe40008011425 */
[----:B------:R-:W-:Y:S01]  /*6250*/  IMAD R76, RZ, RZ, -UR37 ;  /* 0x80000025ff4c7e24 */ /* 0x000fe2000f8e02ff */
[----:B------:R-:W2:Y:S01]  /*6260*/  S2R R72, SR_CTAID.X ;  /* 0x0000000000487919 */ /* 0x000ea20000002500 */
[----:B------:R-:W-:Y:S01]  /*6270*/  ULDC.64 UR8, c[0x0][0xbd0] ;  /* 0x0002f40000087ab9 */ /* 0x000fe20000000a00 */
[----:B------:R-:W-:Y:S01]  /*6280*/  BSSY B0, `(.L_x_6517) ;  /* 0x00000e8000007945 */ /* 0x000fe20003800000 */
[----:B------:R-:W-:Y:S01]  /*6290*/  UIMAD UR6, UR7, UR8, URZ ;  /* 0x00000008070672a4 */ /* 0x000fe2000f8e023f */
[----:B------:R-:W3:Y:S01]  /*62a0*/  S2UR UR12, SR_CTAID.Z ;  /* 0x00000000000c79c3 */ /* 0x000ee20000002700 */
[----:B------:R-:W-:-:S02]  /*62b0*/  UIMAD.WIDE.U32 UR4, UR37, UR8, URZ ;  /* 0x00000008250472a5 */ /* 0x000fc4000f8e003f */
[----:B------:R-:W-:-:S03]  /*62c0*/  UIMAD UR6, UR37, UR9, UR6 ;  /* 0x00000009250672a4 */ /* 0x000fc6000f8e0206 */
[----:B------:R-:W-:Y:S01]  /*62d0*/  ULDC.64 UR8, c[0x0][0xb38] ;  /* 0x0002ce0000087ab9 */ /* 0x000fe20000000a00 */
[----:B------:R-:W-:Y:S01]  /*62e0*/  UIADD3 UR6, UR5, UR6, URZ ;  /* 0x0000000605067290 */ /* 0x000fe2000fffe03f */
[----:B------:R-:W4:Y:S01]  /*62f0*/  LDC.64 R74, c[0x0][0xbd8] ;  /* 0x0002f600ff4a7b82 */ /* 0x000f220000000a00 */
[----:B------:R-:W-:-:S07]  /*6300*/  UIMAD UR7, UR7, UR8, URZ ;  /* 0x00000008070772a4 */ /* 0x000fce000f8e023f */
[----:B------:R-:W-:Y:S01]  /*6310*/  BAR.SYNC.DEFER_BLOCKING 0x1, 0x100 ;  /* 0x0044000000007b1d */ /* 0x000fe20000010000 */
[----:B-1----:R-:W-:-:S07]  /*6320*/  ISETP.NE.AND P0, PT, R78, 0x1, PT ;  /* 0x000000014e00780c */ /* 0x002fce0003f05270 */
[----:B------:R-:W1:Y:S01]  /*6330*/  S2UR UR11, SR_CTAID.Y ;  /* 0x00000000000b79c3 */ /* 0x000e620000002600 */
[----:B0-----:R-:W-:Y:S01]  /*6340*/  VIADD R70, R2, 0xffffff80 ;  /* 0xffffff8002467836 */ /* 0x001fe20000000000 */
[----:B---3--:R-:W-:-:S06]  /*6350*/  USHF.R.S32.HI UR10, URZ, 0x1f, UR12 ;  /* 0x0000001f3f0a7899 */ /* 0x008fcc000801140c */
[----:B------:R-:W1:Y:S01]  /*6360*/  LDC R79, c[0x0][0xc50] ;  /* 0x00031400ff4f7b82 */ /* 0x000e620000000800 */
[----:B------:R-:W-:-:S04]  /*6370*/  SHF.R.S32.HI R69, RZ, 0x1f, R70 ;  /* 0x0000001fff457819 */ /* 0x000fc80000011446 */
[----:B------:R-:W-:-:S03]  /*6380*/  LEA.HI R2, R69, R70, RZ, 0x7 ;  /* 0x0000004645027211 */ /* 0x000fc600078f38ff */
[----:B------:R-:W0:Y:S01]  /*6390*/  LDC.64 R80, c[0x0][0xb40] ;  /* 0x0002d000ff507b82 */ /* 0x000e220000000a00 */
[----:B------:R-:W-:Y:S02]  /*63a0*/  LEA.HI R68, R69, R70, RZ, 0x2 ;  /* 0x0000004645447211 */ /* 0x000fe400078f10ff */
[----:B------:R-:W-:Y:S02]  /*63b0*/  LOP3.LUT R3, R2, 0xffffff80, RZ, 0xc0, !PT ;  /* 0xffffff8002037812 */ /* 0x000fe400078ec0ff */
[----:B------:R-:W-:Y:S02]  /*63c0*/  SHF.R.S32.HI R71, RZ, 0x7, R2 ;  /* 0x00000007ff477819 */ /* 0x000fe40000011402 */
[----:B------:R-:W-:Y:S01]  /*63d0*/  LOP3.LUT R69, R68, 0xfffffffc, RZ, 0xc0, !PT ;  /* 0xfffffffc44457812 */ /* 0x000fe200078ec0ff */
[----:B------:R-:W-:Y:S01]  /*63e0*/  IMAD.IADD R82, R70, 0x1, -R3 ;  /* 0x0000000146527824 */ /* 0x000fe200078e0a03 */
[----:B------:R-:W-:Y:S01]  /*63f0*/  LEA.HI R2, R2, R71, RZ, 0x1 ;  /* 0x0000004702027211 */ /* 0x000fe200078f08ff */
[----:B------:R-:W3:Y:S02]  /*6400*/  @P0 LDC R86, c[0x0][0xbec] ;  /* 0x0002fb00ff560b82 */ /* 0x000ee40000000800 */
[----:B------:R-:W-:Y:S01]  /*6410*/  IMAD.IADD R69, R70, 0x1, -R69 ;  /* 0x0000000146457824 */ /* 0x000fe200078e0a45 */
[----:B------:R-:W-:-:S02]  /*6420*/  SHF.R.S32.HI R73, RZ, 0x1f, R82 ;  /* 0x0000001fff497819 */ /* 0x000fc40000011452 */
[----:B------:R-:W-:Y:S01]  /*6430*/  LOP3.LUT R2, R2, 0x3fffffe, RZ, 0xc0, !PT ;  /* 0x03fffffe02027812 */ /* 0x000fe200078ec0ff */
[----:B-1----:R-:W-:Y:S01]  /*6440*/  IMAD R83, R79, R76, UR11 ;  /* 0x0000000b4f537e24 */ /* 0x002fe2000f8e024c */
[----:B------:R-:W-:Y:S01]  /*6450*/  LEA.HI R84, R73, R82, RZ, 0x2 ;  /* 0x0000005249547211 */ /* 0x000fe200078f10ff */
[----:B------:R-:W1:Y:S03]  /*6460*/  @P0 LDC R70, c[0x0][0xbec] ;  /* 0x0002fb00ff460b82 */ /* 0x000e660000000800 */
[--C-:B------:R-:W-:Y:S02]  /*6470*/  SHF.R.S32.HI R3, RZ, 0x2, R84.reuse ;  /* 0x00000002ff037819 */ /* 0x100fe40000011454 */
[----:B------:R-:W-:Y:S02]  /*6480*/  SHF.R.S32.HI R16, RZ, 0x1f, R84 ;  /* 0x0000001fff107819 */ /* 0x000fe40000011454 */
[----:B------:R-:W-:Y:S01]  /*6490*/  SHF.R.S32.HI R76, RZ, 0x1f, R83 ;  /* 0x0000001fff4c7819 */ /* 0x000fe20000011453 */
[----:B------:R-:W5:Y:S01]  /*64a0*/  @P0 LDC R77, c[0x0][0xbf0] ;  /* 0x0002fc00ff4d0b82 */ /* 0x000f620000000800 */
[----:B------:R-:W-:-:S04]  /*64b0*/  LEA.HI R16, R16, R3, RZ, 0x3 ;  /* 0x0000000310107211 */ /* 0x000fc800078f18ff */
[----:B------:R-:W-:Y:S02]  /*64c0*/  LOP3.LUT R68, R16, 0xfffffff8, RZ, 0xc0, !PT ;  /* 0xfffffff810447812 */ /* 0x000fe400078ec0ff */
[----:B------:R-:W-:Y:S01]  /*64d0*/  IADD3 R16, R71, -R2, RZ ;  /* 0x8000000247107210 */ /* 0x000fe20007ffe0ff */
[----:B------:R-:W5:Y:S01]  /*64e0*/  @P0 LDC R85, c[0x0][0xbf0] ;  /* 0x0002fc00ff550b82 */ /* 0x000f620000000800 */
[----:B------:R-:W-:Y:S01]  /*64f0*/  LEA.HI R2, R73, R82, RZ, 0x5 ;  /* 0x0000005249027211 */ /* 0x000fe200078f28ff */
[----:B------:R-:W-:Y:S01]  /*6500*/  IMAD.IADD R3, R3, 0x1, -R68 ;  /* 0x0000000103037824 */ /* 0x000fe200078e0a44 */
[----:B------:R-:W-:Y:S02]  /*6510*/  LEA.HI R68, R69, R69, RZ, 0x1 ;  /* 0x0000004545447211 */ /* 0x000fe400078f08ff */
[----:B------:R-:W-:Y:S02]  /*6520*/  SHF.R.S32.HI R2, RZ, 0x5, R2 ;  /* 0x00000005ff027819 */ /* 0x000fe40000011402 */
[----:B------:R-:W-:-:S05]  /*6530*/  LOP3.LUT R68, R68, 0x1ffffffe, RZ, 0xc0, !PT ;  /* 0x1ffffffe44447812 */ /* 0x000fca00078ec0ff */
        /* <DEDUP_REMOVED lines=8> */
[C---:B----4-:R-:W-:Y:S01]  /*65c0*/  IMAD R68, R74.reuse, UR10, RZ ;  /* 0x0000000a4a447c24 */ /* 0x050fe2000f8e02ff */
[-C--:B------:R-:W-:Y:S01]  /*65d0*/  LEA R71, R71, R16.reuse, 0x3 ;  /* 0x0000001047477211 */ /* 0x080fe200078e18ff */
[----:B------:R-:W-:Y:S01]  /*65e0*/  IMAD.WIDE.U32 R2, R74, UR12, R2 ;  /* 0x0000000c4a027c25 */ /* 0x000fe2000f8e0002 */
[----:B------:R-:W-:Y:S01]  /*65f0*/  UIADD3 UR6, UR5, UR6, URZ ;  /* 0x0000000605067290 */ /* 0x000fe2000fffe03f */
[C---:B--2---:R-:W-:Y:S01]  /*6600*/  LEA R16, R72.reuse, R16, 0x7 ;  /* 0x0000001048107211 */ /* 0x044fe200078e38ff */
[----:B------:R-:W-:Y:S01]  /*6610*/  ULDC.64 UR8, c[0x0][0xb28] ;  /* 0x0002ca0000087ab9 */ /* 0x000fe20000000a00 */
[----:B------:R-:W-:-:S02]  /*6620*/  IMAD R71, R72, 0x80, R71 ;  /* 0x0000008048477824 */ /* 0x000fc400078e0247 */
[----:B------:R-:W-:Y:S02]  /*6630*/  IMAD R75, R75, UR12, R68 ;  /* 0x0000000c4b4b7c24 */ /* 0x000fe4000f8e0244 */
[----:B------:R-:W-:Y:S01]  /*6640*/  IMAD.U32 R69, RZ, RZ, UR5 ;  /* 0x00000005ff457e24 */ /* 0x000fe2000f8e00ff */
[----:B------:R-:W-:Y:S01]  /*6650*/  MOV R69, UR6 ;  /* 0x0000000600457c02 */ /* 0x000fe20008000f00 */
[----:B-1----:R-:W-:Y:S01]  /*6660*/  @P0 IMAD.HI.U32 R70, R71, R70, RZ ;  /* 0x0000004647460227 */ /* 0x002fe200078e00ff */
[----:B------:R-:W-:-:S03]  /*6670*/  ULDC.64 UR6, c[0x0][0xb48] ;  /* 0x0002d20000067ab9 */ /* 0x000fc60000000a00 */
[----:B------:R-:W-:Y:S01]  /*6680*/  IMAD.U32 R68, RZ, RZ, UR4 ;  /* 0x00000004ff447e24 */ /* 0x000fe2000f8e00ff */
[----:B------:R-:W-:Y:S01]  /*6690*/  ULDC.64 UR4, c[0x0][0xbe0] ;  /* 0x0002f80000047ab9 */ /* 0x000fe20000000a00 */
[----:B------:R-:W-:Y:S01]  /*66a0*/  IMAD.IADD R3, R3, 0x1, R75 ;  /* 0x0000000103037824 */ /* 0x000fe200078e024b */
[----:B------:R-:W-:Y:S01]  /*66b0*/  MOV R75, R71 ;  /* 0x00000047004b7202 */ /* 0x000fe20000000f00 */
[----:B0-----:R-:W-:Y:S02]  /*66c0*/  IMAD R74, R80, UR10, RZ ;  /* 0x0000000a504a7c24 */ /* 0x001fe4000f8e02ff */
[----:B---3--:R-:W-:-:S04]  /*66d0*/  @P0 IMAD.HI.U32 R86, R71, R86, RZ ;  /* 0x0000005647560227 */ /* 0x008fc800078e00ff */
[----:B------:R-:W-:Y:S01]  /*66e0*/  IMAD.MOV.U32 R73, RZ, RZ, R71 ;  /* 0x000000ffff497224 */ /* 0x000fe200078e0047 */
[----:B-----5:R-:W-:Y:S01]  /*66f0*/  @P0 SHF.R.U32.HI R73, RZ, R77, R70 ;  /* 0x0000004dff490219 */ /* 0x020fe20000011646 */
[----:B------:R-:W-:Y:S01]  /*6700*/  IMAD R77, R81, UR12, R74 ;  /* 0x0000000c514d7c24 */ /* 0x000fe2000f8e024a */
[----:B------:R-:W-:Y:S01]  /*6710*/  @P0 SHF.R.U32.HI R75, RZ, R85, R86 ;  /* 0x00000055ff4b0219 */ /* 0x000fe20000011656 */
[----:B------:R-:W-:-:S04]  /*6720*/  IMAD.WIDE.U32 R68, R80, UR12, R68 ;  /* 0x0000000c50447c25 */ /* 0x000fc8000f8e0044 */
[----:B------:R-:W-:Y:S02]  /*6730*/  IMAD R70, R76, UR4, RZ ;  /* 0x000000044c467c24 */ /* 0x000fe4000f8e02ff */
[----:B------:R-:W-:-:S04]  /*6740*/  IMAD.WIDE.U32 R2, R83, UR4, R2 ;  /* 0x0000000453027c25 */ /* 0x000fc8000f8e0002 */
[----:B------:R-:W-:Y:S01]  /*6750*/  IMAD.IADD R69, R69, 0x1, R77 ;  /* 0x0000000145457824 */ /* 0x000fe200078e024d */
[----:B------:R-:W-:Y:S01]  /*6760*/  SHF.R.S32.HI R77, RZ, 0x1f, R73 ;  /* 0x0000001fff4d7819 */ /* 0x000fe20000011449 */
[----:B------:R-:W-:Y:S01]  /*6770*/  IMAD R76, R76, UR6, RZ ;  /* 0x000000064c4c7c24 */ /* 0x000fe2000f8e02ff */
[----:B------:R-:W-:Y:S01]  /*6780*/  IADD3 R2, P0, R73, R2, RZ ;  /* 0x0000000249027210 */ /* 0x000fe20007f1e0ff */
[C---:B------:R-:W-:Y:S01]  /*6790*/  IMAD R74, R83.reuse, UR5, R70 ;  /* 0x00000005534a7c24 */ /* 0x040fe2000f8e0246 */
[----:B------:R-:W-:Y:S01]  /*67a0*/  SHF.R.S32.HI R70, RZ, 0x1f, R75 ;  /* 0x0000001fff467819 */ /* 0x000fe2000001144b */
[----:B------:R-:W-:Y:S01]  /*67b0*/  IMAD.MOV R73, RZ, RZ, -R73 ;  /* 0x000000ffff497224 */ /* 0x000fe200078e0a49 */
[----:B------:R-:W-:Y:S01]  /*67c0*/  ULDC.64 UR4, c[0x0][0xb30] ;  /* 0x0002cc0000047ab9 */ /* 0x000fe20000000a00 */
[----:B------:R-:W-:Y:S01]  /*67d0*/  IMAD R79, R83, UR7, R76 ;  /* 0x00000007534f7c24 */ /* 0x000fe2000f8e024c */
[----:B------:R-:W-:Y:S01]  /*67e0*/  IADD3.X R3, R77, R3, R74, P0, !PT ;  /* 0x000000034d037210 */ /* 0x000fe200007fe44a */
[----:B------:R-:W-:Y:S01]  /*67f0*/  IMAD.WIDE.U32 R68, R83, UR6, R68 ;  /* 0x0000000653447c25 */ /* 0x000fe2000f8e0044 */
[----:B------:R-:W-:-:S03]  /*6800*/  ULDC.64 UR6, c[0x0][0xbc8] ;  /* 0x0002f20000067ab9 */ /* 0x000fc60000000a00 */
        /* <DEDUP_REMOVED lines=25> */
[----:B0-----:R-:W-:Y:S02]  /*69a0*/  ULEA UR4, UR5, UR4, 0x18 ;  /* 0x0000000405047291 */ /* 0x001fe4000f8ec03f */
[----:B------:R-:W-:Y:S01]  /*69b0*/  LEA.HI.X R75, R2, UR7, R71, 0x2, P0 ;  /* 0x00000007024b7c11 */ /* 0x000fe200080f1447 */
[----:B------:R-:W-:Y:S01]  /*69c0*/  IMAD R73, R78, UR6, RZ ;  /* 0x000000064e497c24 */ /* 0x000fe2000f8e02ff */
[----:B------:R-:W-:Y:S01]  /*69d0*/  LEA.HI.X R80, R68, UR9, R3, 0x2, P1 ;  /* 0x0000000944507c11 */ /* 0x000fe200088f1403 */
[----:B------:R-:W-:Y:S01]  /*69e0*/  SHFL.IDX PT, R2, R74, RZ, 0x1c1f ;  /* 0x001c1fff4a027589 */ /* 0x000fe200000e0000 */
[----:B------:R-:W-:Y:S01]  /*69f0*/  LOP3.LUT P0, RZ, R82, 0x3, RZ, 0xc0, !PT ;  /* 0x0000000352ff7812 */ /* 0x000fe2000780c0ff */
[C---:B------:R-:W-:Y:S01]  /*6a00*/  VIADD R72, R16.reuse, 0x8 ;  /* 0x0000000810487836 */ /* 0x040fe20000000000 */
[----:B------:R-:W-:Y:S01]  /*6a10*/  UIADD3 UR4, UR4, 0x28820, URZ ;  /* 0x0002882004047890 */ /* 0x000fe2000fffe03f */
[----:B------:R-:W0:Y:S01]  /*6a20*/  SHFL.IDX PT, R3, R75, RZ, 0x1c1f ;  /* 0x001c1fff4b037589 */ /* 0x000e2200000e0000 */
[----:B------:R-:W-:-:S02]  /*6a30*/  ISETP.GE.OR P1, PT, R16, R73, P0 ;  /* 0x000000491000720c */ /* 0x000fc40000726670 */
[-C--:B------:R-:W-:Y:S01]  /*6a40*/  ISETP.GE.OR P0, PT, R72, R73.reuse, P0 ;  /* 0x000000494800720c */ /* 0x080fe20000706670 */
[----:B------:R-:W-:Y:S01]  /*6a50*/  SHFL.IDX PT, R68, R74, 0x1, 0x1c1f ;  /* 0x003c1f004a447f89 */ /* 0x000fe200000e0000 */
[----:B------:R-:W-:Y:S01]  /*6a60*/  UPRMT UR4, URZ, 0x654, UR4 ;  /* 0x000006543f047896 */ /* 0x000fe20008000004 */
[----:B------:R-:W-:Y:S02]  /*6a70*/  ISETP.GE.AND P2, PT, R16, R73, PT ;  /* 0x000000491000720c */ /* 0x000fe40003f46270 */
[----:B------:R1:W2:Y:S04]  /*6a80*/  SHFL.IDX PT, R69, R75, 0x1, 0x1c1f ;  /* 0x003c1f004b457f89 */ /* 0x0002a800000e0000 */
[----:B------:R3:W4:Y:S02]  /*6a90*/  SHFL.IDX PT, R70, R79, RZ, 0x1c1f ;  /* 0x001c1fff4f467589 */ /* 0x00072400000e0000 */
[----:B------:R-:W-:Y:S01]  /*6aa0*/  SYNCS.ARRIVE.TRANS64.RED.A1T0 RZ, [UR4], RZ ;  /* 0x000000ffffff79a7 */ /* 0x000fe20008100404 */
[----:B-1----:R-:W-:Y:S01]  /*6ab0*/  LOP3.LUT R75, R84, 0x7ffffffc, RZ, 0xc0, !PT ;  /* 0x7ffffffc544b7812 */ /* 0x002fe200078ec0ff */
[----:B------:R3:W1:Y:S04]  /*6ac0*/  SHFL.IDX PT, R71, R80, RZ, 0x1c1f ;  /* 0x001c1fff50477589 */ /* 0x00066800000e0000 */
[----:B------:R-:W-:Y:S01]  /*6ad0*/  IMAD.IADD R75, R82, 0x1, -R75 ;  /* 0x00000001524b7824 */ /* 0x000fe200078e0a4b */
[----:B0-----:R3:W-:Y:S03]  /*6ae0*/  @!P1 ST.E desc[UR38][R2.64], R17 ;  /* 0x0000001102009985 */ /* 0x0017e6000c101926 */
[----:B------:R-:W-:Y:S01]  /*6af0*/  IMAD.SHL.U32 R75, R75, 0x2, RZ ;  /* 0x000000024b4b7824 */ /* 0x000fe200078e00ff */
[----:B--2---:R3:W-:Y:S01]  /*6b00*/  @!P0 ST.E desc[UR38][R68.64], R0 ;  /* 0x0000000044008985 */ /* 0x0047e2000c101926 */
[----:B------:R-:W-:Y:S05]  /*6b10*/  @P2 BRA `(.L_x_6518) ;  /* 0x0000000400782947 */ /* 0x000fea0003800000 */
[C---:B---3--:R-:W-:Y:S01]  /*6b20*/  IADD3 R0, R75.reuse, 0x8, RZ ;  /* 0x000000084b007810 */ /* 0x048fe20007ffe0ff */
        /* <DEDUP_REMOVED lines=12> */
[----:B------:R-:W-:Y:S01]  /*6bf0*/  ISETP.GE.AND P5, PT, R77, UR4, PT ;  /* 0x000000044d007c0c */ /* 0x000fe2000bfa6270 */
[C---:B-1--4-:R-:W-:Y:S01]  /*6c00*/  @!P2 IMAD.WIDE R2, R75.reuse, 0x4, R70 ;  /* 0x000000044b02a825 */ /* 0x052fe200078e0246 */
[----:B------:R-:W-:Y:S02]  /*6c10*/  ISETP.GE.AND P6, PT, R78, UR4, PT ;  /* 0x000000044e007c0c */ /* 0x000fe4000bfc6270 */
[----:B------:R-:W-:Y:S02]  /*6c20*/  @!P3 LEA.HI R0, R0, R0, RZ, 0x1 ;  /* 0x000000000000b211 */ /* 0x000fe400078f08ff */
[----:B------:R0:W-:Y:S01]  /*6c30*/  @!P2 ST.E.64 desc[UR38][R2.64], R48 ;  /* 0x000000300200a985 */ /* 0x0001e2000c101b26 */
[----:B------:R-:W-:Y:S02]  /*6c40*/  @!P0 LEA.HI R68, R68, R68, RZ, 0x1 ;  /* 0x0000004444448211 */ /* 0x000fe400078f08ff */
[----:B------:R-:W-:Y:S01]  /*6c50*/  @!P3 LOP3.LUT R17, R0, 0xfffffffe, RZ, 0xc0, !PT ;  /* 0xfffffffe0011b812 */ /* 0x000fe200078ec0ff */
[----:B------:R-:W-:Y:S01]  /*6c60*/  VIADD R0, R75, 0x20 ;  /* 0x000000204b007836 */ /* 0x000fe20000000000 */
[----:B------:R-:W-:-:S02]  /*6c70*/  @!P1 LEA.HI R69, R69, R69, RZ, 0x1 ;  /* 0x0000004545459211 */ /* 0x000fc400078f08ff */
[----:B------:R-:W-:Y:S01]  /*6c80*/  @!P4 LEA.HI R76, R76, R76, RZ, 0x1 ;  /* 0x0000004c4c4cc211 */ /* 0x000fe200078f08ff */
[----:B------:R-:W-:Y:S01]  /*6c90*/  @!P3 IMAD.WIDE R16, R17, 0x4, R70 ;  /* 0x000000041110b825 */ /* 0x000fe200078e0246 */
[----:B------:R-:W-:Y:S02]  /*6ca0*/  ISETP.GE.AND P2, PT, R0, UR4, PT ;  /* 0x0000000400007c0c */ /* 0x000fe4000bf46270 */
[----:B------:R-:W-:Y:S02]  /*6cb0*/  @!P5 LEA.HI R77, R77, R77, RZ, 0x1 ;  /* 0x0000004d4d4dd211 */ /* 0x000fe400078f08ff */
[----:B------:R1:W-:Y:S01]  /*6cc0*/  @!P3 ST.E.64 desc[UR38][R16.64], R52 ;  /* 0x000000341000b985 */ /* 0x0003e2000c101b26 */
[----:B------:R-:W-:Y:S02]  /*6cd0*/  ISETP.GE.AND P3, PT, R74, UR4, PT ;  /* 0x000000044a007c0c */ /* 0x000fe4000bf66270 */
[----:B0-----:R-:W-:Y:S01]  /*6ce0*/  @!P0 LOP3.LUT R3, R68, 0xfffffffe, RZ, 0xc0, !PT ;  /* 0xfffffffe44038812 */ /* 0x001fe200078ec0ff */
[----:B------:R-:W-:Y:S01]  /*6cf0*/  VIADD R68, R75, 0x60 ;  /* 0x000000604b447836 */ /* 0x000fe20000000000 */
[----:B------:R-:W-:-:S03]  /*6d00*/  @!P6 LEA.HI R78, R78, R78, RZ, 0x1 ;  /* 0x0000004e4e4ee211 */ /* 0x000fc600078f08ff */
[----:B------:R-:W-:Y:S01]  /*6d10*/  @!P0 IMAD.WIDE R2, R3, 0x4, R70 ;  /* 0x0000000403028825 */ /* 0x000fe200078e0246 */
[----:B------:R-:W-:-:S04]  /*6d20*/  @!P2 LEA.HI R0, R0, R0, RZ, 0x1 ;  /* 0x000000000000a211 */ /* 0x000fc800078f08ff */
[----:B------:R-:W-:Y:S01]  /*6d30*/  @!P2 LOP3.LUT R49, R0, 0xfffffffe, RZ, 0xc0, !PT ;  /* 0xfffffffe0031a812 */ /* 0x000fe200078ec0ff */
[----:B------:R0:W-:Y:S01]  /*6d40*/  @!P0 ST.E.64 desc[UR38][R2.64], R44 ;  /* 0x0000002c02008985 */ /* 0x0001e2000c101b26 */
[----:B------:R-:W-:Y:S02]  /*6d50*/  @!P3 LEA.HI R74, R74, R74, RZ, 0x1 ;  /* 0x0000004a4a4ab211 */ /* 0x000fe400078f08ff */
[----:B-1----:R-:W-:Y:S01]  /*6d60*/  @!P1 LOP3.LUT R17, R69, 0xfffffffe, RZ, 0xc0, !PT ;  /* 0xfffffffe45119812 */ /* 0x002fe200078ec0ff */
[--C-:B------:R-:W-:Y:S01]  /*6d70*/  @!P2 IMAD.WIDE R48, R49, 0x4, R70.reuse ;  /* 0x000000043130a825 */ /* 0x100fe200078e0246 */
[----:B------:R-:W-:Y:S02]  /*6d80*/  @!P3 LOP3.LUT R53, R74, 0xfffffffe, RZ, 0xc0, !PT ;  /* 0xfffffffe4a35b812 */ /* 0x000fe400078ec0ff */
[----:B------:R-:W-:Y:S01]  /*6d90*/  @!P4 LOP3.LUT R69, R76, 0xfffffffe, RZ, 0xc0, !PT ;  /* 0xfffffffe4c45c812 */ /* 0x000fe200078ec0ff */
[----:B------:R-:W-:Y:S01]  /*6da0*/  @!P1 IMAD.WIDE R16, R17, 0x4, R70 ;  /* 0x0000000411109825 */ /* 0x000fe200078e0246 */
[----:B------:R-:W-:-:S04]  /*6db0*/  IADD3 R0, R75, 0x48, RZ ;  /* 0x000000484b007810 */ /* 0x000fc80007ffe0ff */
[----:B------:R1:W-:Y:S01]  /*6dc0*/  @!P1 ST.E.64 desc[UR38][R16.64], R56 ;  /* 0x0000003810009985 */ /* 0x0003e2000c101b26 */
[----:B0-----:R-:W-:Y:S01]  /*6dd0*/  @!P5 LOP3.LUT R45, R77, 0xfffffffe, RZ, 0xc0, !PT ;  /* 0xfffffffe4d2dd812 */ /* 0x001fe200078ec0ff */
[--C-:B------:R-:W-:Y:S01]  /*6de0*/  @!P3 IMAD.WIDE R2, R53, 0x4, R70.reuse ;  /* 0x000000043502b825 */ /* 0x100fe200078e0246 */
[----:B------:R-:W-:Y:S01]  /*6df0*/  @!P6 LOP3.LUT R53, R78, 0xfffffffe, RZ, 0xc0, !PT ;  /* 0xfffffffe4e35e812 */ /* 0x000fe200078ec0ff */
[----:B------:R0:W-:Y:S01]  /*6e00*/  @!P2 ST.E.64 desc[UR38][R48.64], R32 ;  /* 0x000000203000a985 */ /* 0x0001e2000c101b26 */
[----:B------:R-:W-:Y:S01]  /*6e10*/  ISETP.GE.AND P0, PT, R0, UR4, PT ;  /* 0x0000000400007c0c */ /* 0x000fe2000bf06270 */
[--C-:B------:R-:W-:Y:S02]  /*6e20*/  @!P5 IMAD.WIDE R44, R45, 0x4, R70.reuse ;  /* 0x000000042d2cd825 */ /* 0x100fe400078e0246 */
[----:B------:R2:W-:Y:S01]  /*6e30*/  @!P3 ST.E.64 desc[UR38][R2.64], R30 ;  /* 0x0000001e0200b985 */ /* 0x0005e2000c101b26 */
[----:B------:R-:W-:Y:S01]  /*6e40*/  ISETP.GE.AND P3, PT, R68, UR4, PT ;  /* 0x0000000444007c0c */ /* 0x000fe2000bf66270 */
[----:B------:R-:W-:-:S04]  /*6e50*/  @!P6 IMAD.WIDE R52, R53, 0x4, R70 ;  /* 0x000000043534e825 */ /* 0x000fc800078e0246 */
[----:B-1----:R-:W-:-:S04]  /*6e60*/  @!P4 IMAD.WIDE R16, R69, 0x4, R70 ;  /* 0x000000044510c825 */ /* 0x002fc800078e0246 */
[C---:B------:R-:W-:Y:S01]  /*6e70*/  VIADD R56, R75.reuse, 0x50 ;  /* 0x000000504b387836 */ /* 0x040fe20000000000 */
[----:B------:R1:W-:Y:S01]  /*6e80*/  @!P4 ST.E.64 desc[UR38][R16.64], R26 ;  /* 0x0000001a1000c985 */ /* 0x0003e2000c101b26 */
[C---:B------:R-:W-:Y:S01]  /*6e90*/  VIADD R57, R75.reuse, 0x58 ;  /* 0x000000584b397836 */ /* 0x040fe20000000000 */
[C---:B0-----:R-:W-:Y:S01]  /*6ea0*/  IADD3 R32, R75.reuse, 0x68, RZ ;  /* 0x000000684b207810 */ /* 0x041fe20007ffe0ff */
[C---:B--2---:R-:W-:Y:S01]  /*6eb0*/  VIADD R3, R75.reuse, 0x78 ;  /* 0x000000784b037836 */ /* 0x044fe20000000000 */
[----:B------:R0:W-:Y:S01]  /*6ec0*/  @!P5 ST.E.64 desc[UR38][R44.64], R40 ;  /* 0x000000282c00d985 */ /* 0x0001e2000c101b26 */
[----:B------:R-:W-:Y:S01]  /*6ed0*/  VIADD R33, R75, 0x70 ;  /* 0x000000704b217836 */ /* 0x000fe20000000000 */
[----:B------:R-:W-:Y:S02]  /*6ee0*/  ISETP.GE.AND P1, PT, R56, UR4, PT ;  /* 0x0000000438007c0c */ /* 0x000fe4000bf26270 */
[----:B------:R2:W-:Y:S01]  /*6ef0*/  @!P6 ST.E.64 desc[UR38][R52.64], R60 ;  /* 0x0000003c3400e985 */ /* 0x0005e2000c101b26 */
[----:B------:R-:W-:-:S02]  /*6f00*/  ISETP.GE.AND P2, PT, R57, UR4, PT ;  /* 0x0000000439007c0c */ /* 0x000fc4000bf46270 */
[----:B------:R-:W-:Y:S02]  /*6f10*/  ISETP.GE.AND P6, PT, R3, UR4, PT ;  /* 0x0000000403007c0c */ /* 0x000fe4000bfc6270 */
[----:B------:R-:W-:Y:S02]  /*6f20*/  ISETP.GE.AND P4, PT, R32, UR4, PT ;  /* 0x0000000420007c0c */ /* 0x000fe4000bf86270 */
[----:B------:R-:W-:Y:S02]  /*6f30*/  ISETP.GE.AND P5, PT, R33, UR4, PT ;  /* 0x0000000421007c0c */ /* 0x000fe4000bfa6270 */
[----:B------:R-:W-:Y:S02]  /*6f40*/  @!P0 LEA.HI R0, R0, R0, RZ, 0x1 ;  /* 0x0000000000008211 */ /* 0x000fe400078f08ff */
[----:B------:R-:W-:Y:S02]  /*6f50*/  @!P1 LEA.HI R56, R56, R56, RZ, 0x1 ;  /* 0x0000003838389211 */ /* 0x000fe400078f08ff */
[----:B------:R-:W-:-:S02]  /*6f60*/  @!P3 LEA.HI R68, R68, R68, RZ, 0x1 ;  /* 0x000000444444b211 */ /* 0x000fc400078f08ff */
[----:B------:R-:W-:Y:S02]  /*6f70*/  @!P2 LEA.HI R57, R57, R57, RZ, 0x1 ;  /* 0x000000393939a211 */ /* 0x000fe400078f08ff */
[----:B-1----:R-:W-:Y:S02]  /*6f80*/  @!P6 LEA.HI R16, R3, R3, RZ, 0x1 ;  /* 0x000000030310e211 */ /* 0x002fe400078f08ff */
[----:B------:R-:W-:Y:S02]  /*6f90*/  @!P4 LEA.HI R32, R32, R32, RZ, 0x1 ;  /* 0x000000202020c211 */ /* 0x000fe400078f08ff */
[----:B------:R-:W-:Y:S02]  /*6fa0*/  @!P5 LEA.HI R2, R33, R33, RZ, 0x1 ;  /* 0x000000212102d211 */ /* 0x000fe400078f08ff */
[----:B------:R-:W-:Y:S02]  /*6fb0*/  @!P0 LOP3.LUT R3, R0, 0xfffffffe, RZ, 0xc0, !PT ;  /* 0xfffffffe00038812 */ /* 0x000fe400078ec0ff */
[----:B------:R-:W-:-:S02]  /*6fc0*/  @!P1 LOP3.LUT R17, R56, 0xfffffffe, RZ, 0xc0, !PT ;  /* 0xfffffffe38119812 */ /* 0x000fc400078ec0ff */
[----:B------:R-:W-:Y:S02]  /*6fd0*/  @!P2 LOP3.LUT R27, R57, 0xfffffffe, RZ, 0xc0, !PT ;  /* 0xfffffffe391ba812 */ /* 0x000fe400078ec0ff */
[----:B------:R-:W-:Y:S02]  /*6fe0*/  @!P3 LOP3.LUT R31, R68, 0xfffffffe, RZ, 0xc0, !PT ;  /* 0xfffffffe441fb812 */ /* 0x000fe400078ec0ff */
[----:B------:R-:W-:Y:S01]  /*6ff0*/  @!P4 LOP3.LUT R33, R32, 0xfffffffe, RZ, 0xc0, !PT ;  /* 0xfffffffe2021c812 */ /* 0x000fe200078ec0ff */
[--C-:B------:R-:W-:Y:S01]  /*7000*/  @!P2 IMAD.WIDE R26, R27, 0x4, R70.reuse ;  /* 0x000000041b1aa825 */ /* 0x100fe200078e0246 */
[----:B0-----:R-:W-:Y:S02]  /*7010*/  @!P5 LOP3.LUT R41, R2, 0xfffffffe, RZ, 0xc0, !PT ;  /* 0xfffffffe0229d812 */ /* 0x001fe400078ec0ff */
        /* <DEDUP_REMOVED lines=14> */
.L_x_6518:
[----:B------:R-:W-:Y:S05]  /*7100*/  BSYNC B0 ;  /* 0x0000000000007941 */ /* 0x000fea0003800000 */
.L_x_6517:
[----:B------:R-:W-:Y:S01]  /*7110*/  ISETP.GE.AND P0, PT, R72, R73, PT ;  /* 0x000000494800720c */ /* 0x000fe20003f06270 */
[----:B--23--:R2:W3:Y:S04]  /*7120*/  SHFL.IDX PT, R17, R80, 0x1, 0x1c1f ;  /* 0x003c1f0050117f89 */ /* 0x00c4e800000e0000 */
[----:B------:R2:W0:Y:S08]  /*7130*/  SHFL.IDX PT, R16, R79, 0x1, 0x1c1f ;  /* 0x003c1f004f107f89 */ /* 0x00043000000e0000 */
[----:B--2---:R-:W-:Y:S05]  /*7140*/  @P0 BRA `(.L_x_6489) ;  /* 0x0000004400400947 */ /* 0x004fea0003800000 */
[----:B------:R-:W-:Y:S01]  /*7150*/  ULDC UR4, c[0x0][0xac8] ;  /* 0x0002b20000047ab9 */ /* 0x000fe20000000800 */
[C---:B------:R-:W-:Y:S01]  /*7160*/  VIADD R0, R75.reuse, 0x8 ;  /* 0x000000084b007836 */ /* 0x040fe20000000000 */
[C---:B------:R-:W-:Y:S01]  /*7170*/  ISETP.GE.AND P0, PT, R75.reuse, UR4, PT ;  /* 0x000000044b007c0c */ /* 0x040fe2000bf06270 */
[C---:B------:R-:W-:Y:S01]  /*7180*/  VIADD R6, R75.reuse, 0x18 ;  /* 0x000000184b067836 */ /* 0x040fe20000000000 */
[C---:B------:R-:W-:Y:S01]  /*7190*/  IADD3 R4, R75.reuse, 0x10, RZ ;  /* 0x000000104b047810 */ /* 0x040fe20007ffe0ff */
[C---:B------:R-:W-:Y:S01]  /*71a0*/  VIADD R8, R75.reuse, 0x20 ;  /* 0x000000204b087836 */ /* 0x040fe20000000000 */
[----:B------:R-:W-:Y:S01]  /*71b0*/  ISETP.GE.AND P5, PT, R0, UR4, PT ;  /* 0x0000000400007c0c */ /* 0x000fe2000bfa6270 */
[C---:B------:R-:W-:Y:S01]  /*71c0*/  VIADD R9, R75.reuse, 0x28 ;  /* 0x000000284b097836 */ /* 0x040fe20000000000 */
[----:B------:R-:W-:Y:S01]  /*71d0*/  ISETP.GE.AND P6, PT, R4, UR4, PT ;  /* 0x0000000404007c0c */ /* 0x000fe2000bfc6270 */
[C---:B------:R-:W-:Y:S01]  /*71e0*/  VIADD R15, R75.reuse, 0x38 ;  /* 0x000000384b0f7836 */ /* 0x040fe20000000000 */
[C---:B------:R-:W-:Y:S01]  /*71f0*/  IADD3 R14, R75.reuse, 0x30, RZ ;  /* 0x000000304b0e7810 */ /* 0x040fe20007ffe0ff */
[C---:B------:R-:W-:Y:S01]  /*7200*/  VIADD R26, R75.reuse, 0x40 ;  /* 0x000000404b1a7836 */ /* 0x040fe20000000000 */
[----:B------:R-:W-:Y:S01]  /*7210*/  ISETP.GE.AND P4, PT, R8, UR4, PT ;  /* 0x0000000408007c0c */ /* 0x000fe2000bf86270 */
[----:B------:R-:W-:Y:S01]  /*7220*/  VIADD R30, R75, 0x48 ;  /* 0x000000484b1e7836 */ /* 0x000fe20000000000 */
[----:B------:R-:W-:Y:S01]  /*7230*/  ISETP.GE.AND P3, PT, R9, UR4, PT ;  /* 0x0000000409007c0c */ /* 0x000fe2000bf66270 */
[----:B0--3--:R-:W-:Y:S01]  /*7240*/  @!P0 IMAD.WIDE R2, R75, 0x4, R16 ;  /* 0x000000044b028825 */ /* 0x009fe200078e0210 */
[----:B------:R-:W-:-:S02]  /*7250*/  ISETP.GE.AND P2, PT, R14, UR4, PT ;  /* 0x000000040e007c0c */ /* 0x000fc4000bf46270 */
[----:B------:R-:W-:Y:S02]  /*7260*/  ISETP.GE.AND P1, PT, R15, UR4, PT ;  /* 0x000000040f007c0c */ /* 0x000fe4000bf26270 */
[----:B------:R0:W-:Y:S01]  /*7270*/  @!P0 ST.E.64 desc[UR38][R2.64], R50 ;  /* 0x0000003202008985 */ /* 0x0001e2000c101b26 */
[----:B------:R-:W-:Y:S02]  /*7280*/  ISETP.GE.AND P0, PT, R6, UR4, PT ;  /* 0x0000000406007c0c */ /* 0x000fe4000bf06270 */
[----:B------:R-:W-:Y:S02]  /*7290*/  @!P5 LEA.HI R0, R0, R0, RZ, 0x1 ;  /* 0x000000000000d211 */ /* 0x000fe400078f08ff */
[----:B------:R-:W-:Y:S02]  /*72a0*/  @!P6 LEA.HI R4, R4, R4, RZ, 0x1 ;  /* 0x000000040404e211 */ /* 0x000fe400078f08ff */
[----:B------:R-:W-:Y:S02]  /*72b0*/  @!P5 LOP3.LUT R5, R0, 0xfffffffe, RZ, 0xc0, !PT ;  /* 0xfffffffe0005d812 */ /* 0x000fe400078ec0ff */
[----:B------:R-:W-:-:S02]  /*72c0*/  @!P6 LOP3.LUT R7, R4, 0xfffffffe, RZ, 0xc0, !PT ;  /* 0xfffffffe0407e812 */ /* 0x000fc400078ec0ff */
[----:B------:R-:W-:Y:S02]  /*72d0*/  @!P4 LEA.HI R8, R8, R8, RZ, 0x1 ;  /* 0x000000080808c211 */ /* 0x000fe400078f08ff */
[----:B------:R-:W-:Y:S01]  /*72e0*/  @!P3 LEA.HI R0, R9, R9, RZ, 0x1 ;  /* 0x000000090900b211 */ /* 0x000fe200078f08ff */
[--C-:B0-----:R-:W-:Y:S01]  /*72f0*/  @!P5 IMAD.WIDE R2, R5, 0x4, R16.reuse ;  /* 0x000000040502d825 */ /* 0x101fe200078e0210 */
[----:B------:R-:W-:Y:S02]  /*7300*/  @!P0 LEA.HI R6, R6, R6, RZ, 0x1 ;  /* 0x0000000606068211 */ /* 0x000fe400078f08ff */
[----:B------:R-:W-:Y:S01]  /*7310*/  @!P2 LEA.HI R14, R14, R14, RZ, 0x1 ;  /* 0x0000000e0e0ea211 */ /* 0x000fe200078f08ff */
[----:B------:R-:W-:Y:S01]  /*7320*/  @!P6 IMAD.WIDE R4, R7, 0x4, R16 ;  /* 0x000000040704e825 */ /* 0x000fe200078e0210 */
[----:B------:R-:W-:Y:S01]  /*7330*/  @!P1 LEA.HI R22, R15, R15, RZ, 0x1 ;  /* 0x0000000f0f169211 */ /* 0x000fe200078f08ff */
[----:B------:R0:W-:Y:S01]  /*7340*/  @!P5 ST.E.64 desc[UR38][R2.64], R46 ;  /* 0x0000002e0200d985 */ /* 0x0001e2000c101b26 */
[----:B------:R-:W-:-:S02]  /*7350*/  @!P0 LOP3.LUT R7, R6, 0xfffffffe, RZ, 0xc0, !PT ;  /* 0xfffffffe06078812 */ /* 0x000fc400078ec0ff */
[----:B------:R-:W-:Y:S01]  /*7360*/  @!P4 LOP3.LUT R9, R8, 0xfffffffe, RZ, 0xc0, !PT ;  /* 0xfffffffe0809c812 */ /* 0x000fe200078ec0ff */
[----:B------:R2:W-:Y:S01]  /*7370*/  @!P6 ST.E.64 desc[UR38][R4.64], R54 ;  /* 0x000000360400e985 */ /* 0x0005e2000c101b26 */
[----:B------:R-:W-:Y:S02]  /*7380*/  @!P3 LOP3.LUT R15, R0, 0xfffffffe, RZ, 0xc0, !PT ;  /* 0xfffffffe000fb812 */ /* 0x000fe400078ec0ff */
[----:B------:R-:W-:Y:S02]  /*7390*/  @!P2 LOP3.LUT R23, R14, 0xfffffffe, RZ, 0xc0, !PT ;  /* 0xfffffffe0e17a812 */ /* 0x000fe400078ec0ff */
[----:B------:R-:W-:Y:S01]  /*73a0*/  @!P1 LOP3.LUT R27, R22, 0xfffffffe, RZ, 0xc0, !PT ;  /* 0xfffffffe161b9812 */ /* 0x000fe200078ec0ff */
[----:B------:R-:W-:Y:S01]  /*73b0*/  VIADD R22, R75, 0x58 ;  /* 0x000000584b167836 */ /* 0x000fe20000000000 */
[----:B------:R-:W-:Y:S02]  /*73c0*/  ISETP.GE.AND P5, PT, R26, UR4, PT ;  /* 0x000000041a007c0c */ /* 0x000fe4000bfa6270 */
[----:B------:R-:W-:Y:S01]  /*73d0*/  ISETP.GE.AND P6, PT, R30, UR4, PT ;  /* 0x000000041e007c0c */ /* 0x000fe2000bfc6270 */
[----:B0-----:R-:W-:Y:S01]  /*73e0*/  @!P0 IMAD.WIDE R2, R7, 0x4, R16 ;  /* 0x0000000407028825 */ /* 0x001fe200078e0210 */
[----:B------:R-:W-:-:S02]  /*73f0*/  IADD3 R0, R75, 0x50, RZ ;  /* 0x000000504b007810 */ /* 0x000fc40007ffe0ff */
[----:B------:R-:W-:Y:S01]  /*7400*/  IADD3 R31, R75, 0x70, RZ ;  /* 0x000000704b1f7810 */ /* 0x000fe20007ffe0ff */
[--C-:B--2---:R-:W-:Y:S01]  /*7410*/  @!P4 IMAD.WIDE R4, R9, 0x4, R16.reuse ;  /* 0x000000040904c825 */ /* 0x104fe200078e0210 */
        /* <DEDUP_REMOVED lines=10> */
[----:B------:R-:W-:Y:S02]  /*74c0*/  @!P6 LEA.HI R30, R30, R30, RZ, 0x1 ;  /* 0x0000001e1e1ee211 */ /* 0x000fe400078f08ff */
[C---:B------:R-:W-:Y:S01]  /*74d0*/  VIADD R23, R75.reuse, 0x60 ;  /* 0x000000604b177836 */ /* 0x040fe20000000000 */
[----:B------:R-:W-:Y:S01]  /*74e0*/  @!P1 ST.E.64 desc[UR38][R14.64], R58 ;  /* 0x0000003a0e009985 */ /* 0x000fe2000c101b26 */
[C---:B------:R-:W-:Y:S01]  /*74f0*/  VIADD R27, R75.reuse, 0x68 ;  /* 0x000000684b1b7836 */ /* 0x040fe20000000000 */
[----:B------:R-:W-:Y:S01]  /*7500*/  ISETP.GE.AND P1, PT, R22, UR4, PT ;  /* 0x0000000416007c0c */ /* 0x000fe2000bf26270 */
[----:B------:R-:W-:Y:S01]  /*7510*/  VIADD R75, R75, 0x78 ;  /* 0x000000784b4b7836 */ /* 0x000fe20000000000 */
[----:B------:R-:W-:Y:S02]  /*7520*/  ISETP.GE.AND P2, PT, R23, UR4, PT ;  /* 0x0000000417007c0c */ /* 0x000fe4000bf46270 */
[----:B------:R-:W-:-:S02]  /*7530*/  ISETP.GE.AND P3, PT, R27, UR4, PT ;  /* 0x000000041b007c0c */ /* 0x000fc4000bf66270 */
[----:B0-----:R-:W-:Y:S02]  /*7540*/  @!P5 LOP3.LUT R3, R26, 0xfffffffe, RZ, 0xc0, !PT ;  /* 0xfffffffe1a03d812 */ /* 0x001fe400078ec0ff */
[----:B--2---:R-:W-:Y:S02]  /*7550*/  @!P6 LOP3.LUT R5, R30, 0xfffffffe, RZ, 0xc0, !PT ;  /* 0xfffffffe1e05e812 */ /* 0x004fe400078ec0ff */
        /* <DEDUP_REMOVED lines=8> */
[----:B---3--:R-:W-:Y:S01]  /*75e0*/  @!P0 LOP3.LUT R7, R0, 0xfffffffe, RZ, 0xc0, !PT ;  /* 0xfffffffe00078812 */ /* 0x008fe200078ec0ff */
[----:B------:R2:W-:Y:S01]  /*75f0*/  @!P6 ST.E.64 desc[UR38][R4.64], R62 ;  /* 0x0000003e0400e985 */ /* 0x0005e2000c101b26 */
[----:B-----5:R-:W-:Y:S02]  /*7600*/  @!P1 LOP3.LUT R9, R22, 0xfffffffe, RZ, 0xc0, !PT ;  /* 0xfffffffe16099812 */ /* 0x020fe400078ec0ff */
[----:B------:R-:W-:Y:S02]  /*7610*/  @!P2 LOP3.LUT R23, R23, 0xfffffffe, RZ, 0xc0, !PT ;  /* 0xfffffffe1717a812 */ /* 0x000fe400078ec0ff */
[----:B------:R-:W-:Y:S02]  /*7620*/  @!P3 LOP3.LUT R27, R27, 0xfffffffe, RZ, 0xc0, !PT ;  /* 0xfffffffe1b1bb812 */ /* 0x000fe400078ec0ff */
[----:B------:R-:W-:Y:S01]  /*7630*/  @!P4 LOP3.LUT R13, R31, 0xfffffffe, RZ, 0xc0, !PT ;  /* 0xfffffffe1f0dc812 */ /* 0x000fe200078ec0ff */
[----:B0-----:R-:W-:-:S04]  /*7640*/  @!P0 IMAD.WIDE R2, R7, 0x4, R16 ;  /* 0x0000000407028825 */ /* 0x001fc800078e0210 */
[--C-:B--2---:R-:W-:Y:S01]  /*7650*/  @!P1 IMAD.WIDE R4, R9, 0x4, R16.reuse ;  /* 0x0000000409049825 */ /* 0x104fe200078e0210 */
        /* <DEDUP_REMOVED lines=11> */
[----:B--2---:R-:W-:-:S05]  /*7710*/  LOP3.LUT R3, R75, 0xfffffffe, RZ, 0xc0, !PT ;  /* 0xfffffffe4b037812 */ /* 0x004fca00078ec0ff */
[----:B------:R-:W-:-:S05]  /*7720*/  IMAD.WIDE R2, R3, 0x4, R16 ;  /* 0x0000000403027825 */ /* 0x000fca00078e0210 */
[----:B------:R0:W-:Y:S01]  /*7730*/  ST.E.64 desc[UR38][R2.64], R150 ;  /* 0x0000009602007985 */ /* 0x0001e2000c101b26 */
[----:B------:R-:W-:Y:S05]  /*7740*/  BRA `(.L_x_6489) ;  /* 0x0000003c00c07947 */ /* 0x000fea0003800000 */
.L_x_6516:
        /* <DEDUP_REMOVED lines=14> */
[----:B------:R-:W-:Y:S01]  /*7830*/  USHF.R.S32.HI UR6, URZ, 0x1f, UR37 ;  /* 0x0000001f3f067899 */ /* 0x000fe20008011425 */
[----:B------:R-:W-:Y:S01]  /*7840*/  IMAD.MOV.U32 R5, RZ, RZ, R0 ;  /* 0x000000ffff057224 */ /* 0x000fe200078e0000 */
[----:B------:R-:W-:Y:S02]  /*7850*/  ULDC.64 UR8, c[0x0][0xbd0] ;  /* 0x0002f40000087ab9 */ /* 0x000fe40000000a00 */
[----:B------:R-:W-:Y:S02]  /*7860*/  UIMAD UR6, UR6, UR8, URZ ;  /* 0x00000008060672a4 */ /* 0x000fe4000f8e023f */
[----:B------:R-:W-:Y:S01]  /*7870*/  UIMAD.WIDE.U32 UR4, UR37, UR8, URZ ;  /* 0x00000008250472a5 */ /* 0x000fe2000f8e003f */
[----:B------:R-:W1:Y:S01]  /*7880*/  LDC.64 R10, c[0x0][0xbd8] ;  /* 0x0002f600ff0a7b82 */ /* 0x000e620000000a00 */
[----:B------:R-:W-:-:S04]  /*7890*/  UIMAD UR6, UR37, UR9, UR6 ;  /* 0x00000009250672a4 */ /* 0x000fc8000f8e0206 */
[----:B------:R-:W-:Y:S02]  /*78a0*/  UIADD3 UR6, UR5, UR6, URZ ;  /* 0x0000000605067290 */ /* 0x000fe4000fffe03f */
[----:B------:R-:W-:Y:S01]  /*78b0*/  IMAD.U32 R3, RZ, RZ, UR5 ;  /* 0x00000005ff037e24 */ /* 0x000fe2000f8e00ff */
[----:B------:R-:W2:Y:S01]  /*78c0*/  @P0 LDC R7, c[0x0][0xbec] ;  /* 0x0002fb00ff070b82 */ /* 0x000ea20000000800 */
[----:B------:R-:W-:Y:S01]  /*78d0*/  IMAD.U32 R2, RZ, RZ, UR4 ;  /* 0x00000004ff027e24 */ /* 0x000fe2000f8e00ff */
[----:B------:R-:W-:Y:S01]  /*78e0*/  ULDC.64 UR4, c[0x0][0xbe0] ;  /* 0x0002f80000047ab9 */ /* 0x000fe20000000a00 */
[----:B------:R-:W-:-:S05]  /*78f0*/  MOV R3, UR6 ;  /* 0x0000000600037c02 */ /* 0x000fca0008000f00 */
[----:B------:R-:W3:Y:S01]  /*7900*/  @P0 LDC R9, c[0x0][0xbf0] ;  /* 0x0002fc00ff090b82 */ /* 0x000ee20000000800 */
[----:B0-----:R-:W-:-:S07]  /*7910*/  USHF.R.S32.HI UR8, URZ, 0x1f, UR7 ;  /* 0x0000001f3f087899 */ /* 0x001fce0008011407 */
[----:B------:R-:W0:Y:S01]  /*7920*/  S2UR UR10, SR_CTAID.Y ;  /* 0x00000000000a79c3 */ /* 0x000e220000002600 */
[C---:B-1----:R-:W-:Y:S02]  /*7930*/  IMAD R12, R10.reuse, UR8, RZ ;  /* 0x000000080a0c7c24 */ /* 0x042fe4000f8e02ff */
[----:B------:R-:W-:-:S04]  /*7940*/  IMAD.WIDE.U32 R2, R10, UR7, R2 ;  /* 0x000000070a027c25 */ /* 0x000fc8000f8e0002 */
[----:B------:R-:W-:Y:S01]  /*7950*/  IMAD R11, R11, UR7, R12 ;  /* 0x000000070b0b7c24 */ /* 0x000fe2000f8e020c */
[----:B------:R-:W0:Y:S01]  /*7960*/  LDC R8, c[0x0][0xc50] ;  /* 0x00031400ff087b82 */ /* 0x000e220000000800 */
[----:B--2---:R-:W-:-:S04]  /*7970*/  @P0 IMAD.HI.U32 R4, R0, R7, RZ ;  /* 0x0000000700040227 */ /* 0x004fc800078e00ff */
[----:B------:R-:W-:Y:S02]  /*7980*/  IMAD R7, RZ, RZ, -UR37 ;  /* 0x80000025ff077e24 */ /* 0x000fe4000f8e02ff */
[----:B------:R-:W-:Y:S01]  /*7990*/  IMAD.IADD R3, R11, 0x1, R3 ;  /* 0x000000010b037824 */ /* 0x000fe200078e0203 */
[----:B---3--:R-:W-:Y:S01]  /*79a0*/  @P0 SHF.R.U32.HI R5, RZ, R9, R4 ;  /* 0x00000009ff050219 */ /* 0x008fe20000011604 */
[----:B0-----:R-:W-:-:S04]  /*79b0*/  IMAD R9, R8, R7, UR10 ;  /* 0x0000000a08097e24 */ /* 0x001fc8000f8e0207 */
        /* <DEDUP_REMOVED lines=21> */
.L_x_6487:
[----:B------:R-:W-:-:S08]  /*7b10*/  NOP ;  /* 0x0000000000007918 */ /* 0x000fd00000000000 */
[----:B------:R-:W0:-:S00]  /*7b20*/  USETMAXREG.DEALLOC.CTAPOOL 0x28 ;  /* 0x00000028000079c8 */ /* 0x000e0000080e0500 */
        /* <DEDUP_REMOVED lines=16> */
.L_x_6519:
[----:B------:R-:W-:Y:S01]  /*7c30*/  ULDC UR7, c[0x0][0xc50] ;  /* 0x0003140000077ab9 */ /* 0x000fe20000000800 */
[----:B------:R-:W-:Y:S01]  /*7c40*/  UMOV UR42, UR6 ;  /* 0x00000006002a7c82 */ /* 0x000fe20008000000 */
[----:B------:R-:W-:-:S11]  /*7c50*/  UISETP.NE.AND UP0, UPT, UR7, 0x1, UPT ;  /* 0x000000010700788c */ /* 0x000fd6000bf05270 */
[----:B------:R-:W-:Y:S01]  /*7c60*/  @UP0 ULDC UR4, c[0x0][0xc54] ;  /* 0x0003150000040ab9 */ /* 0x000fe20000000800 */
[----:B------:R-:W-:Y:S01]  /*7c70*/  @UP0 ULDC UR8, c[0x0][0xc58] ;  /* 0x0003160000080ab9 */ /* 0x000fe20000000800 */
[----:B------:R-:W-:-:S04]  /*7c80*/  UIMAD.WIDE.U32 UR4, UR6, UR4, URZ ;  /* 0x00000004060472a5 */ /* 0x000fc8000f8e003f */
[----:B------:R-:W-:-:S12]  /*7c90*/  @UP0 USHF.R.U32.HI UR42, URZ, UR8, UR5 ;  /* 0x000000083f2a0299 */ /* 0x000fd80008011605 */
.L_x_6520:
        /* <DEDUP_REMOVED lines=8> */
[----:B------:R-:W-:Y:S01]  /*7d20*/  ULDC.64 UR6, c[0x0][0x418] ;  /* 0x0001060000067ab9 */ /* 0x000fe20000000a00 */
[----:B------:R-:W-:Y:S01]  /*7d30*/  ULDC UR5, c[0x0][0x424] ;  /* 0x0001090000057ab9 */ /* 0x000fe20000000800 */
[----:B------:R-:W-:Y:S01]  /*7d40*/  ULDC UR43, c[0x0][0x2f0] ;  /* 0x0000bc00002b7ab9 */ /* 0x000fe20000000800 */
[----:B------:R-:W-:Y:S01]  /*7d50*/  IMAD.MOV.U32 R31, RZ, RZ, RZ ;  /* 0x000000ffff1f7224 */ /* 0x000fe200078e00ff */
[----:B0-----:R-:W-:-:S04]  /*7d60*/  ISETP.NE.U32.AND P0, PT, R2, RZ, PT ;  /* 0x000000ff0200720c */ /* 0x001fc80003f05070 */
[----:B------:R-:W-:Y:S01]  /*7d70*/  ISETP.NE.AND.EX P0, PT, R3, RZ, PT, P0 ;  /* 0x000000ff0300720c */ /* 0x000fe20003f05300 */
[----:B------:R-:W-:-:S12]  /*7d80*/  UISETP.NE.U32.AND UP0, UPT, UR6, URZ, UPT ;  /* 0x0000003f0600728c */ /* 0x000fd8000bf05070 */
        /* <DEDUP_REMOVED lines=10> */
[----:B------:R-:W-:Y:S02]  /*7e30*/  USHF.R.S32.HI UR6, URZ, 0x1f, UR5 ;  /* 0x0000001f3f067899 */ /* 0x000fe40008011405 */
[----:B------:R-:W-:Y:S02]  /*7e40*/  ULOP3.LUT UR47, UR4, 0xffff, URZ, 0xc0, !UPT ;  /* 0x0000ffff042f7892 */ /* 0x000fe4000f8ec03f */
[----:B------:R-:W-:Y:S01]  /*7e50*/  ULEA.HI UR6, UR6, UR5, URZ, 0x7 ;  /* 0x0000000506067291 */ /* 0x000fe2000f8f383f */
[----:B------:R-:W-:-:S03]  /*7e60*/  UMOV UR41, URZ ;  /* 0x0000003f00297c82 */ /* 0x000fc60008000000 */
[----:B------:R-:W-:-:S04]  /*7e70*/  USHF.R.S32.HI UR44, URZ, 0x7, UR6 ;  /* 0x000000073f2c7899 */ /* 0x000fc80008011406 */
[----:B01----:R-:W-:Y:S08]  /*7e80*/  @!P0 BRA `(.L_x_6522) ;  /* 0x0000000000848947 */ /* 0x003ff00003800000 */
[----:B------:R-:W-:-:S03]  /*7e90*/  USHF.R.U32.HI UR6, URZ, 0x10, UR4 ;  /* 0x000000103f067899 */ /* 0x000fc60008011604 */
[----:B------:R-:W-:Y:S01]  /*7ea0*/  UMOV UR4, URZ ;  /* 0x0000003f00047c82 */ /* 0x000fe20008000000 */
        /* <DEDUP_REMOVED lines=31> */
.L_x_6522:
        /* <DEDUP_REMOVED lines=33> */
.L_x_6523:
        /* <DEDUP_REMOVED lines=20> */
.L_x_6525:
        /* <DEDUP_REMOVED lines=15> */
.L_x_6524:
[----:B------:R-:W0:Y:S01]  /*84e0*/  LDC.64 R2, c[0x0][0x9f8] ;  /* 0x00027e00ff027b82 */ /* 0x000e220000000a00 */
[----:B------:R-:W-:-:S07]  /*84f0*/  IMAD.MOV.U32 R30, RZ, RZ, R34 ;  /* 0x000000ffff1e7224 */ /* 0x000fce00078e0022 */
[----:B------:R-:W1:Y:S01]  /*8500*/  LDC R29, c[0x0][0x430] ;  /* 0x00010c00ff1d7b82 */ /* 0x000e620000000800 */
[----:B------:R-:W-:Y:S02]  /*8510*/  MOV R22, UR49 ;  /* 0x0000003100167c02 */ /* 0x000fe40008000f00 */
[C---:B------:R-:W-:Y:S01]  /*8520*/  LOP3.LUT R0, R19.reuse, 0x7f, RZ, 0xc0, !PT ;  /* 0x0000007f13007812 */ /* 0x040fe200078ec0ff */
[----:B------:R-:W-:Y:S01]  /*8530*/  IMAD.SHL.U32 R33, R19, 0x10, RZ ;  /* 0x0000001013217824 */ /* 0x000fe200078e00ff */
[----:B------:R-:W-:Y:S01]  /*8540*/  LOP3.LUT R23, R23, 0xfffffff7, RZ, 0xc0, !PT ;  /* 0xfffffff717177812 */ /* 0x000fe200078ec0ff */
[----:B------:R-:W-:Y:S01]  /*8550*/  ULDC UR4, c[0x0][0x2f4] ;  /* 0x0000bd0000047ab9 */ /* 0x000fe20000000800 */
[----:B0-----:R-:W-:-:S04]  /*8560*/  ISETP.NE.U32.AND P0, PT, R2, RZ, PT ;  /* 0x000000ff0200720c */ /* 0x001fc80003f05070 */
[----:B------:R-:W-:-:S13]  /*8570*/  ISETP.NE.AND.EX P0, PT, R3, RZ, PT, P0 ;  /* 0x000000ff0300720c */ /* 0x000fda0003f05300 */
[----:B------:R-:W0:Y:S02]  /*8580*/  @P0 LDC.64 R2, c[0x0][0x9f8] ;  /* 0x00027e00ff020b82 */ /* 0x000e240000000a00 */
[----:B0-----:R-:W-:-:S05]  /*8590*/  @P0 IMAD.WIDE R2, R34, 0x4, R2 ;  /* 0x0000000422020825 */ /* 0x001fca00078e0202 */
[----:B------:R0:W2:Y:S01]  /*85a0*/  @P0 LDG.E R30, desc[UR38][R2.64] ;  /* 0x00000026021e0981 */ /* 0x0000a2000c1e1900 */
[----:B------:R-:W-:Y:S01]  /*85b0*/  SHF.R.U32.HI R28, RZ, 0x3, R0 ;  /* 0x00000003ff1c7819 */ /* 0x000fe20000011600 */
[----:B------:R-:W-:Y:S01]  /*85c0*/  VIADD R22, R22, 0xffffffff ;  /* 0xffffffff16167836 */ /* 0x000fe20000000000 */
[----:B------:R-:W-:Y:S02]  /*85d0*/  LOP3.LUT R33, R33, 0x70, RZ, 0xc0, !PT ;  /* 0x0000007021217812 */ /* 0x000fe400078ec0ff */
[----:B-1----:R-:W-:Y:S01]  /*85e0*/  ISETP.NE.AND P1, PT, R29, 0x1, PT ;  /* 0x000000011d00780c */ /* 0x002fe20003f25270 */
[----:B------:R-:W-:-:S05]  /*85f0*/  IMAD R4, R22, 0x80, R28 ;  /* 0x0000008016047824 */ /* 0x000fca00078e021c */
[----:B------:R-:W-:-:S04]  /*8600*/  IADD3 R8, R33, R4, RZ ;  /* 0x0000000421087210 */ /* 0x000fc80007ffe0ff */
[C---:B------:R-:W-:Y:S01]  /*8610*/  ISETP.GE.AND P0, PT, R8.reuse, UR43, PT ;  /* 0x0000002b08007c0c */ /* 0x040fe2000bf06270 */
[----:B-----5:R-:W-:Y:S02]  /*8620*/  IMAD.IADD R8, R8, 0x1, R31 ;  /* 0x0000000108087824 */ /* 0x020fe400078e021f */
[----:B0-----:R-:W0:Y:S01]  /*8630*/  @P1 LDC R3, c[0x0][0x434] ;  /* 0x00010d00ff031b82 */ /* 0x001e220000000800 */
[----:B------:R-:W-:Y:S01]  /*8640*/  @P1 LOP3.LUT R23, R23, 0x8, RZ, 0xfc, !PT ;  /* 0x0000000817171812 */ /* 0x000fe200078efcff */
[----:B------:R-:W-:-:S06]  /*8650*/  IMAD.MOV.U32 R9, RZ, RZ, R8 ;  /* 0x000000ffff097224 */ /* 0x000fcc00078e0008 */
[----:B------:R-:W1:Y:S08]  /*8660*/  @P1 LDC R11, c[0x0][0x438] ;  /* 0x00010e00ff0b1b82 */ /* 0x000e700000000800 */
[----:B------:R-:W3:Y:S08]  /*8670*/  @!P0 LDC.64 R4, c[0x0][0x428] ;  /* 0x00010a00ff048b82 */ /* 0x000ef00000000a00 */
[----:B------:R-:W4:Y:S01]  /*8680*/  @!P0 LDC.64 R6, c[0x0][0x418] ;  /* 0x00010600ff068b82 */ /* 0x000f220000000a00 */
[----:B0-----:R-:W-:-:S05]  /*8690*/  @P1 IMAD.HI.U32 R2, R8, R3, RZ ;  /* 0x0000000308021227 */ /* 0x001fca00078e00ff */
[----:B-1----:R-:W-:-:S04]  /*86a0*/  @P1 SHF.R.U32.HI R9, RZ, R11, R2 ;  /* 0x0000000bff091219 */ /* 0x002fc80000011602 */
[----:B------:R-:W-:Y:S02]  /*86b0*/  @!P0 SHF.R.S32.HI R3, RZ, 0x1f, R9 ;  /* 0x0000001fff038819 */ /* 0x000fe40000011409 */
[----:B------:R-:W-:Y:S01]  /*86c0*/  LOP3.LUT R23, R23, 0xfffffffe, RZ, 0xc0, !PT ;  /* 0xfffffffe17177812 */ /* 0x000fe200078ec0ff */
[----:B------:R-:W-:-:S03]  /*86d0*/  UMOV UR5, 0xffffffff ;  /* 0xffffffff00057882 */ /* 0x000fc60000000000 */
[----:B------:R-:W-:Y:S02]  /*86e0*/  LOP3.LUT R23, R23, 0xfffffffd, RZ, 0xc0, !PT ;  /* 0xfffffffd17177812 */ /* 0x000fe400078ec0ff */
[----:B--2---:R-:W-:-:S05]  /*86f0*/  SHF.R.S32.HI R27, RZ, 0x1f, R30 ;  /* 0x0000001fff1b7819 */ /* 0x004fca000001141e */
[----:B---3--:R-:W-:-:S04]  /*8700*/  @!P0 IMAD R2, R27, R4, RZ ;  /* 0x000000041b028224 */ /* 0x008fc800078e02ff */
[----:B------:R-:W-:Y:S02]  /*8710*/  @!P0 IMAD R11, R30, R5, R2 ;  /* 0x000000051e0b8224 */ /* 0x000fe400078e0202 */
[----:B------:R-:W-:-:S04]  /*8720*/  @!P0 IMAD.MOV.U32 R2, RZ, RZ, R9 ;  /* 0x000000ffff028224 */ /* 0x000fc800078e0009 */
[----:B------:R-:W-:-:S03]  /*8730*/  @!P0 IMAD.WIDE.U32 R4, R30, R4, R2 ;  /* 0x000000041e048225 */ /* 0x000fc600078e0002 */
[----:B----4-:R-:W-:Y:S01]  /*8740*/  @!P0 LEA R2, P1, R4, R6, 0x2 ;  /* 0x0000000604028211 */ /* 0x010fe200078210ff */
[----:B------:R-:W-:Y:S01]  /*8750*/  IMAD.SHL.U32 R6, R19, 0x8, RZ ;  /* 0x0000000813067824 */ /* 0x000fe200078e00ff */
[----:B------:R-:W-:-:S04]  /*8760*/  @!P0 IADD3 R3, R5, R11, RZ ;  /* 0x0000000b05038210 */ /* 0x000fc80007ffe0ff */
[----:B------:R-:W-:Y:S01]  /*8770*/  @!P0 LEA.HI.X R3, R4, R7, R3, 0x2, P1 ;  /* 0x0000000704038211 */ /* 0x000fe200008f1403 */
[----:B------:R-:W-:Y:S01]  /*8780*/  IMAD.MOV.U32 R7, RZ, RZ, RZ ;  /* 0x000000ffff077224 */ /* 0x000fe200078e00ff */
[----:B------:R-:W-:-:S04]  /*8790*/  LOP3.LUT R26, R6, 0x38, RZ, 0xc0, !PT ;  /* 0x00000038061a7812 */ /* 0x000fc800078ec0ff */
[C---:B------:R-:W-:Y:S01]  /*87a0*/  LOP3.LUT R25, R26.reuse, 0x40, RZ, 0xfc, !PT ;  /* 0x000000401a197812 */ /* 0x040fe200078efcff */
[----:B------:R0:W5:Y:S01]  /*87b0*/  @!P0 LDG.E R7, desc[UR38][R2.64] ;  /* 0x0000002602078981 */ /* 0x000162000c1e1900 */
[----:B------:R-:W-:Y:S02]  /*87c0*/  ISETP.GE.AND P1, PT, R26, UR4, PT ;  /* 0x000000041a007c0c */ /* 0x000fe4000bf26270 */
[----:B------:R-:W-:-:S11]  /*87d0*/  ISETP.GE.AND P0, PT, R25, UR4, PT ;  /* 0x0000000419007c0c */ /* 0x000fd6000bf06270 */
[----:B------:R-:W-:-:S04]  /*87e0*/  @P1 LOP3.LUT R23, R23, 0x2, RZ, 0xfc, !PT ;  /* 0x0000000217171812 */ /* 0x000fc800078efcff */
[----:B------:R-:W-:Y:S01]  /*87f0*/  @P0 LOP3.LUT R23, R23, 0x1, RZ, 0xfc, !PT ;  /* 0x0000000117170812 */ /* 0x000fe200078efcff */
[----:B0-----:R-:W-:Y:S06]  /*8800*/  BRA.DIV UR5, `(.L_x_6526) ;  /* 0x0000003205107947 */ /* 0x001fec000b800000 */
.L_x_6568:
[----:B------:R-:W-:Y:S01]  /*8810*/  ULOP3.LUT UR4, UR40, 0x2, URZ, 0xfc, !UPT ;  /* 0x0000000228047892 */ /* 0x000fe2000f8efc3f */
[----:B------:R-:W-:Y:S01]  /*8820*/  IADD3 R4, -R9, RZ, RZ ;  /* 0x000000ff09047210 */ /* 0x000fe20007ffe1ff */
[----:B------:R-:W-:Y:S01]  /*8830*/  IMAD.U32 R24, RZ, RZ, UR42 ;  /* 0x0000002aff187e24 */ /* 0x000fe2000f8e00ff */
[----:B------:R-:W-:-:S03]  /*8840*/  LOP3.LUT R23, R23, 0xfffffffb, RZ, 0xc0, !PT ;  /* 0xfffffffb17177812 */ /* 0x000fc600078ec0ff */
[----:B------:R-:W-:Y:S01]  /*8850*/  IMAD.U32 R18, RZ, RZ, UR4 ;  /* 0x00000004ff127e24 */ /* 0x000fe2000f8e00ff */
[----:B------:R-:W-:Y:S01]  /*8860*/  SHF.R.S32.HI R24, RZ, 0x1f, R24 ;  /* 0x0000001fff187819 */ /* 0x000fe20000011418 */
[----:B------:R-:W-:-:S03]  /*8870*/  IMAD R4, R29, R4, R8 ;  /* 0x000000041d047224 */ /* 0x000fc600078e0208 */
[----:B------:R-:W-:-:S13]  /*8880*/  ISETP.NE.AND P0, PT, R18, 0x3, PT ;  /* 0x000000031200780c */ /* 0x000fda0003f05270 */
[----:B------:R-:W-:Y:S01]  /*8890*/  @P0 LOP3.LUT R23, R23, 0x4, RZ, 0xfc, !PT ;  /* 0x0000000417170812 */ /* 0x000fe200078efcff */
[----:B------:R-:W-:Y:S06]  /*88a0*/  @!P0 BRA `(.L_x_6527) ;  /* 0x0000000000048947 */ /* 0x000fec0003800000 */
[----:B------:R-:W-:Y:S01]  /*88b0*/  BPT.TRAP 0x1 ;  /* 0x000000040000795c */ /* 0x000fe20000300000 */
.L_x_6527:
        /* <DEDUP_REMOVED lines=9> */
[----:B------:R-:W-:Y:S02]  /*8950*/  IMAD.MOV.U32 R9, RZ, RZ, 0x1 ;  /* 0x00000001ff097424 */ /* 0x000fe400078e00ff */
[----:B------:R-:W-:Y:S02]  /*8960*/  IMAD R10, R8, UR4, RZ ;  /* 0x00000004080a7c24 */ /* 0x000fe4000f8e02ff */
[----:B------:R-:W-:Y:S01]  /*8970*/  IMAD.WIDE.U32 R2, R7, UR4, R2 ;  /* 0x0000000407027c25 */ /* 0x000fe2000f8e0002 */
[----:B------:R-:W-:-:S03]  /*8980*/  SHF.L.U32 R9, R9, 0x1f, RZ ;  /* 0x0000001f09097819 */ /* 0x000fc600000006ff */
[----:B------:R-:W-:Y:S01]  /*8990*/  IMAD R11, R7, UR5, R10 ;  /* 0x00000005070b7c24 */ /* 0x000fe2000f8e020a */
[----:B------:R-:W0:Y:S01]  /*89a0*/  SYNCS.PHASECHK.TRANS64.TRYWAIT P0, [UR45+0x28840], R9 ;  /* 0x02884009ff0075a7 */ /* 0x000e22000800016d */
[----:B------:R-:W-:-:S03]  /*89b0*/  ULDC.64 UR4, c[0x0][0x330] ;  /* 0x0000cc0000047ab9 */ /* 0x000fc60000000a00 */
        /* <DEDUP_REMOVED lines=9> */
[----:B0-----:R-:W-:Y:S06]  /*8a50*/  @!P0 BRA `(.L_x_6528) ;  /* 0x0000002c009c8947 */ /* 0x001fec0003800000 */
.L_x_6569:
[----:B------:R-:W-:Y:S01]  /*8a60*/  ULDC.64 UR4, c[0x0][0x300] ;  /* 0x0000c00000047ab9 */ /* 0x000fe20000000a00 */
[----:B------:R-:W-:Y:S01]  /*8a70*/  R2UR UR6, R24 ;  /* 0x00000000180672ca */ /* 0x000fe200000e0000 */
[----:B------:R-:W-:Y:S01]  /*8a80*/  IMAD R5, R5, UR4, RZ ;  /* 0x0000000405057c24 */ /* 0x000fe2000f8e02ff */
[C---:B------:R-:W-:Y:S02]  /*8a90*/  LOP3.LUT P3, RZ, R23.reuse, 0x2, RZ, 0xc0, !PT ;  /* 0x0000000217ff7812 */ /* 0x040fe4000786c0ff */
[----:B------:R-:W-:Y:S01]  /*8aa0*/  LOP3.LUT P2, RZ, R23, 0x1, RZ, 0xc0, !PT ;  /* 0x0000000117ff7812 */ /* 0x000fe2000784c0ff */
[C---:B------:R-:W-:Y:S02]  /*8ab0*/  IMAD R3, R4.reuse, UR5, R5 ;  /* 0x0000000504037c24 */ /* 0x040fe4000f8e0205 */
[----:B------:R-:W-:Y:S01]  /*8ac0*/  IMAD.WIDE.U32 R4, R4, UR4, RZ ;  /* 0x0000000404047c25 */ /* 0x000fe2000f8e00ff */
[----:B------:R-:W-:-:S03]  /*8ad0*/  ULDC.64 UR4, c[0x0][0x310] ;  /* 0x0000c40000047ab9 */ /* 0x000fc60000000a00 */
[----:B------:R-:W-:Y:S01]  /*8ae0*/  IMAD.IADD R5, R5, 0x1, R3 ;  /* 0x0000000105057824 */ /* 0x000fe200078e0203 */
[----:B------:R-:W-:Y:S01]  /*8af0*/  LOP3.LUT R3, R6, 0x1c0, RZ, 0xc0, !PT ;  /* 0x000001c006037812 */ /* 0x000fe200078ec0ff */
[----:B------:R-:W-:Y:S02]  /*8b00*/  IMAD R8, R8, UR4, RZ ;  /* 0x0000000408087c24 */ /* 0x000fe4000f8e02ff */
[----:B------:R-:W-:Y:S01]  /*8b10*/  IMAD.WIDE.U32 R4, R7, UR4, R4 ;  /* 0x0000000407047c25 */ /* 0x000fe2000f8e0004 */
[----:B------:R-:W-:-:S03]  /*8b20*/  LOP3.LUT R6, R3, 0x38, R6, 0xf8, !PT ;  /* 0x0000003803067812 */ /* 0x000fc600078ef806 */
[----:B0-----:R-:W-:Y:S01]  /*8b30*/  IMAD R9, R7, UR5, R8 ;  /* 0x0000000507097c24 */ /* 0x001fe2000f8e0208 */
[----:B------:R-:W-:Y:S01]  /*8b40*/  ULDC.64 UR4, c[0x0][0x308] ;  /* 0x0000c20000047ab9 */ /* 0x000fe20000000a00 */
[----:B------:R-:W-:Y:S01]  /*8b50*/  IMAD.MOV.U32 R3, RZ, RZ, -0x80 ;  /* 0xffffff80ff037424 */ /* 0x000fe200078e00ff */
[----:B------:R-:W-:Y:S01]  /*8b60*/  LOP3.LUT R8, R6, 0x38, R19, 0x78, !PT ;  /* 0x0000003806087812 */ /* 0x000fe200078e7813 */
[----:B------:R-:W-:Y:S01]  /*8b70*/  IMAD.U32 R7, RZ, RZ, UR4 ;  /* 0x00000004ff077e24 */ /* 0x000fe2000f8e00ff */
[----:B------:R-:W-:Y:S01]  /*8b80*/  UIMAD UR4, UR6, UR4, URZ ;  /* 0x00000004060472a4 */ /* 0x000fe2000f8e023f */
[----:B------:R-:W-:Y:S01]  /*8b90*/  IADD3 R5, R5, R9, RZ ;  /* 0x0000000905057210 */ /* 0x000fe20007ffe0ff */
[----:B------:R-:W-:Y:S01]  /*8ba0*/  IMAD R3, R22, R3, UR43 ;  /* 0x0000002b16037e24 */ /* 0x000fe2000f8e0203 */
[----:B------:R-:W-:Y:S01]  /*8bb0*/  ULDC.64 UR6, c[0x0][0x2e8] ;  /* 0x0000ba0000067ab9 */ /* 0x000fe20000000a00 */
[----:B------:R-:W-:Y:S01]  /*8bc0*/  UIMAD UR4, UR42, UR5, UR4 ;  /* 0x000000052a0472a4 */ /* 0x000fe2000f8e0204 */
[----:B------:R-:W-:Y:S01]  /*8bd0*/  SHF.L.U32 R19, R0, 0x3, RZ ;  /* 0x0000000300137819 */ /* 0x000fe200000006ff */
[----:B------:R-:W-:-:S03]  /*8be0*/  IMAD.WIDE.U32 R4, R7, UR42, R4 ;  /* 0x0000002a07047c25 */ /* 0x000fc6000f8e0004 */
[----:B------:R-:W-:Y:S01]  /*8bf0*/  LOP3.LUT R19, R8, 0x200, R19, 0xf8, !PT ;  /* 0x0000020008137812 */ /* 0x000fe200078ef813 */
[----:B------:R-:W-:Y:S01]  /*8c00*/  IMAD.IADD R6, R3, 0x1, -R28 ;  /* 0x0000000103067824 */ /* 0x000fe200078e0a1c */
[----:B------:R-:W-:Y:S01]  /*8c10*/  LEA R0, P1, R4, UR6, 0x1 ;  /* 0x0000000604007c11 */ /* 0x000fe2000f8208ff */
[----:B------:R-:W-:Y:S01]  /*8c20*/  VIADD R3, R5, UR4 ;  /* 0x0000000405037c36 */ /* 0x000fe20008000000 */
[----:B------:R-:W-:Y:S02]  /*8c30*/  UMOV UR4, 0xffffffff ;  /* 0xffffffff00047882 */ /* 0x000fe40000000000 */
[----:B------:R-:W-:Y:S02]  /*8c40*/  ISETP.GE.AND P0, PT, R6, 0x1, PT ;  /* 0x000000010600780c */ /* 0x000fe40003f06270 */
[----:B------:R-:W-:Y:S01]  /*8c50*/  LEA.HI.X R3, R4, UR7, R3, 0x1, P1 ;  /* 0x0000000704037c11 */ /* 0x000fe200088f0c03 */
[----:B------:R-:W-:Y:S10]  /*8c60*/  BRA.DIV UR4, `(.L_x_6529) ;  /* 0x0000002e04307947 */ /* 0x000ff4000b800000 */
[----:B------:R-:W-:Y:S01]  /*8c70*/  SHFL.IDX PT, R5, R3, RZ, 0x181f ;  /* 0x00181fff03057589 */ /* 0x000fe200000e0000 */
[----:B------:R-:W-:Y:S02]  /*8c80*/  @P0 LEA R9, R19, UR45, 0x1 ;  /* 0x0000002d13090c11 */ /* 0x000fe4000f8e08ff */
[----:B------:R-:W-:Y:S01]  /*8c90*/  ISETP.GE.AND P1, PT, R6, 0x21, PT ;  /* 0x000000210600780c */ /* 0x000fe20003f26270 */
[----:B------:R-:W0:Y:S04]  /*8ca0*/  SHFL.IDX PT, R4, R0, RZ, 0x181f ;  /* 0x00181fff00047589 */ /* 0x000e2800000e0000 */
[----:B------:R-:W-:Y:S04]  /*8cb0*/  SHFL.IDX PT, R8, R3, 0x1, 0x181f ;  /* 0x00381f0003087f89 */ /* 0x000fe800000e0000 */
[----:B------:R-:W1:Y:S04]  /*8cc0*/  SHFL.IDX PT, R14, R0, 0x1, 0x181f ;  /* 0x00381f00000e7f89 */ /* 0x000e6800000e0000 */
[----:B------:R-:W2:Y:S04]  /*8cd0*/  SHFL.IDX PT, R37, R0, 0x2, 0x181f ;  /* 0x00581f0000257f89 */ /* 0x000ea800000e0000 */
[----:B------:R-:W3:Y:S04]  /*8ce0*/  SHFL.IDX PT, R10, R3, 0x2, 0x181f ;  /* 0x00581f00030a7f89 */ /* 0x000ee800000e0000 */
[----:B------:R-:W-:Y:S01]  /*8cf0*/  SHFL.IDX PT, R7, R3, 0x3, 0x181f ;  /* 0x00781f0003077f89 */ /* 0x000fe200000e0000 */
[----:B0-----:R-:W-:-:S03]  /*8d00*/  @P0 IMAD.WIDE.U32 R4, R26, 0x2, R4 ;  /* 0x000000021a040825 */ /* 0x001fc600078e0004 */
[----:B------:R-:W0:Y:S04]  /*8d10*/  SHFL.IDX PT, R32, R0, 0x3, 0x181f ;  /* 0x00781f0000207f89 */ /* 0x000e2800000e0000 */
[----:B------:R-:W-:Y:S04]  /*8d20*/  @P0 LDGSTS.E.BYPASS.LTC128B.128 [R9+0x18400], desc[UR38][R4.64], !P3 ;  /* 0x1840000004090fae */ /* 0x000fe8000d901d66 */
[----:B------:R1:W-:Y:S01]  /*8d30*/  @P0 LDGSTS.E.BYPASS.LTC128B.128 [R9+0x1c400], desc[UR38][R4.64+0x80], !P2 ;  /* 0x1c40008004090fae */ /* 0x0003e2000d101d66 */
[----:B------:R-:W-:Y:S01]  /*8d40*/  ISETP.GE.AND P0, PT, R6, 0x11, PT ;  /* 0x000000110600780c */ /* 0x000fe20003f06270 */
[----:B-1----:R-:W-:-:S02]  /*8d50*/  IMAD.MOV.U32 R4, RZ, RZ, R14 ;  /* 0x000000ffff047224 */ /* 0x002fc400078e000e */
[----:B------:R-:W-:-:S10]  /*8d60*/  IMAD.MOV.U32 R5, RZ, RZ, R8 ;  /* 0x000000ffff057224 */ /* 0x000fd400078e0008 */
[C---:B------:R-:W-:Y:S01]  /*8d70*/  @P0 LEA R36, R19.reuse, UR45, 0x1 ;  /* 0x0000002d13240c11 */ /* 0x040fe2000f8e08ff */
[----:B------:R-:W1:Y:S01]  /*8d80*/  SHFL.IDX PT, R14, R0, 0x4, 0x181f ;  /* 0x00981f00000e7f89 */ /* 0x000e6200000e0000 */
[C---:B------:R-:W-:Y:S01]  /*8d90*/  @P0 IMAD.WIDE.U32 R20, R26.reuse, 0x2, R4 ;  /* 0x000000021a140825 */ /* 0x040fe200078e0004 */
[----:B--2---:R-:W-:Y:S02]  /*8da0*/  MOV R4, R37 ;  /* 0x0000002500047202 */ /* 0x004fe40000000f00 */
[----:B------:R-:W-:Y:S01]  /*8db0*/  @P1 LEA R37, R19, UR45, 0x1 ;  /* 0x0000002d13251c11 */ /* 0x000fe2000f8e08ff */
[----:B---3--:R-:W-:Y:S01]  /*8dc0*/  IMAD.MOV.U32 R5, RZ, RZ, R10 ;  /* 0x000000ffff057224 */ /* 0x008fe200078e000a */
[----:B------:R-:W-:Y:S01]  /*8dd0*/  @P0 LDGSTS.E.BYPASS.LTC128B.128 [R36+0x18c00], desc[UR38][R20.64], !P3 ;  /* 0x18c0000014240fae */ /* 0x000fe2000d901d66 */
[----:B------:R-:W-:-:S03]  /*8de0*/  @P1 IMAD.WIDE.U32 R8, R26, 0x2, R4 ;  /* 0x000000021a081825 */ /* 0x000fc600078e0004 */
[----:B------:R-:W-:Y:S01]  /*8df0*/  @P0 LDGSTS.E.BYPASS.LTC128B.128 [R36+0x1cc00], desc[UR38][R20.64+0x80], !P2 ;  /* 0x1cc0008014240fae */ /* 0x000fe2000d101d66 */
[----:B------:R-:W-:Y:S01]  /*8e00*/  ISETP.GE.AND P0, PT, R6, 0x31, PT ;  /* 0x000000310600780c */ /* 0x000fe20003f06270 */
[----:B0-----:R-:W-:Y:S02]  /*8e10*/  IMAD.MOV.U32 R4, RZ, RZ, R32 ;  /* 0x000000ffff047224 */ /* 0x001fe400078e0020 */
[----:B------:R-:W0:Y:S01]  /*8e20*/  SHFL.IDX PT, R10, R3, 0x4, 0x181f ;  /* 0x00981f00030a7f89 */ /* 0x000e2200000e0000 */
[----:B------:R-:W-:-:S03]  /*8e30*/  IMAD.MOV.U32 R5, RZ, RZ, R7 ;  /* 0x000000ffff057224 */ /* 0x000fc600078e0007 */
[----:B------:R-:W-:Y:S04]  /*8e40*/  @P1 LDGSTS.E.BYPASS.LTC128B.128 [R37+0x19400], desc[UR38][R8.64], !P3 ;  /* 0x1940000008251fae */ /* 0x000fe8000d901d66 */
[----:B------:R2:W-:Y:S01]  /*8e50*/  @P1 LDGSTS.E.BYPASS.LTC128B.128 [R37+0x1d400], desc[UR38][R8.64+0x80], !P2 ;  /* 0x1d40008008251fae */ /* 0x0005e2000d101d66 */
[----:B------:R-:W-:Y:S01]  /*8e60*/  ISETP.GE.AND P1, PT, R6, 0x51, PT ;  /* 0x000000510600780c */ /* 0x000fe20003f26270 */
[----:B------:R-:W-:Y:S01]  /*8e70*/  @P0 IMAD.WIDE.U32 R4, R26, 0x2, R4 ;  /* 0x000000021a040825 */ /* 0x000fe200078e0004 */
[----:B------:R-:W-:Y:S01]  /*8e80*/  @P0 LEA R7, R19, UR45, 0x1 ;  /* 0x0000002d13070c11 */ /* 0x000fe2000f8e08ff */
[----:B------:R-:W3:Y:S04]  /*8e90*/  SHFL.IDX PT, R32, R3, 0x5, 0x181f ;  /* 0x00b81f0003207f89 */ /* 0x000ee800000e0000 */
[----:B------:R-:W-:Y:S04]  /*8ea0*/  @P0 LDGSTS.E.BYPASS.LTC128B.128 [R7+0x19c00], desc[UR38][R4.64], !P3 ;  /* 0x19c0000004070fae */ /* 0x000fe8000d901d66 */
[----:B------:R4:W-:Y:S01]  /*8eb0*/  @P0 LDGSTS.E.BYPASS.LTC128B.128 [R7+0x1dc00], desc[UR38][R4.64+0x80], !P2 ;  /* 0x1dc0008004070fae */ /* 0x0009e2000d101d66 */
[----:B------:R-:W-:-:S03]  /*8ec0*/  ISETP.GE.AND P0, PT, R6, 0x41, PT ;  /* 0x000000410600780c */ /* 0x000fc60003f06270 */
[----:B--2---:R-:W2:Y:S04]  /*8ed0*/  SHFL.IDX PT, R37, R0, 0x5, 0x181f ;  /* 0x00b81f0000257f89 */ /* 0x004ea800000e0000 */
[----:B------:R-:W5:Y:S04]  /*8ee0*/  SHFL.IDX PT, R36, R0, 0x6, 0x181f ;  /* 0x00d81f0000247f89 */ /* 0x000f6800000e0000 */
[----:B----4-:R-:W4:Y:S01]  /*8ef0*/  SHFL.IDX PT, R7, R3, 0x6, 0x181f ;  /* 0x00d81f0003077f89 */ /* 0x010f2200000e0000 */
[----:B-1----:R-:W-:Y:S01]  /*8f00*/  MOV R4, R14 ;  /* 0x0000000e00047202 */ /* 0x002fe20000000f00 */
[----:B0-----:R-:W-:Y:S01]  /*8f10*/  IMAD.MOV.U32 R5, RZ, RZ, R10 ;  /* 0x000000ffff057224 */ /* 0x001fe200078e000a */
[----:B------:R-:W-:Y:S01]  /*8f20*/  @P0 LEA R10, R19, UR45, 0x1 ;  /* 0x0000002d130a0c11 */ /* 0x000fe2000f8e08ff */
[----:B------:R-:W0:Y:S02]  /*8f30*/  SHFL.IDX PT, R3, R3, 0x7, 0x181f ;  /* 0x00f81f0003037f89 */ /* 0x000e2400000e0000 */
[----:B------:R-:W-:-:S02]  /*8f40*/  @P0 IMAD.WIDE.U32 R20, R26, 0x2, R4 ;  /* 0x000000021a140825 */ /* 0x000fc400078e0004 */
[----:B------:R1:W0:Y:S02]  /*8f50*/  SHFL.IDX PT, R14, R0, 0x7, 0x181f ;  /* 0x00f81f00000e7f89 */ /* 0x00022400000e0000 */
[----:B---3--:R-:W-:Y:S02]  /*8f60*/  IMAD.MOV.U32 R5, RZ, RZ, R32 ;  /* 0x000000ffff057224 */ /* 0x008fe400078e0020 */
[----:B------:R1:W-:Y:S04]  /*8f70*/  @P0 LDGSTS.E.BYPASS.LTC128B.128 [R10+0x1a400], desc[UR38][R20.64], !P3 ;  /* 0x1a400000140a0fae */ /* 0x0003e8000d901d66 */
[----:B------:R1:W-:Y:S01]  /*8f80*/  @P0 LDGSTS.E.BYPASS.LTC128B.128 [R10+0x1e400], desc[UR38][R20.64+0x80], !P2 ;  /* 0x1e400080140a0fae */ /* 0x0003e2000d101d66 */
[----:B------:R-:W-:Y:S01]  /*8f90*/  ISETP.GE.AND P0, PT, R6, 0x61, PT ;  /* 0x000000610600780c */ /* 0x000fe20003f06270 */
[----:B--2---:R-:W-:Y:S01]  /*8fa0*/  IMAD.MOV.U32 R4, RZ, RZ, R37 ;  /* 0x000000ffff047224 */ /* 0x004fe200078e0025 */
[----:B------:R-:W-:-:S03]  /*8fb0*/  @P1 LEA R37, R19, UR45, 0x1 ;  /* 0x0000002d13251c11 */ /* 0x000fc6000f8e08ff */
[----:B------:R-:W-:Y:S01]  /*8fc0*/  @P1 IMAD.WIDE.U32 R8, R26, 0x2, R4 ;  /* 0x000000021a081825 */ /* 0x000fe200078e0004 */
[----:B-----5:R-:W-:-:S03]  /*8fd0*/  MOV R4, R36 ;  /* 0x0000002400047202 */ /* 0x020fc60000000f00 */
[----:B----4-:R-:W-:Y:S01]  /*8fe0*/  IMAD.MOV.U32 R5, RZ, RZ, R7 ;  /* 0x000000ffff057224 */ /* 0x010fe200078e0007 */
[----:B------:R1:W-:Y:S03]  /*8ff0*/  @P1 LDGSTS.E.BYPASS.LTC128B.128 [R37+0x1ac00], desc[UR38][R8.64], !P3 ;  /* 0x1ac0000008251fae */ /* 0x0003e6000d901d66 */
[----:B------:R-:W-:Y:S01]  /*9000*/  @P0 IMAD.WIDE.U32 R4, R26, 0x2, R4 ;  /* 0x000000021a040825 */ /* 0x000fe200078e0004 */
[----:B------:R-:W-:Y:S01]  /*9010*/  @P0 LEA R7, R19, UR45, 0x1 ;  /* 0x0000002d13070c11 */ /* 0x000fe2000f8e08ff */
[----:B------:R1:W-:Y:S04]  /*9020*/  @P1 LDGSTS.E.BYPASS.LTC128B.128 [R37+0x1ec00], desc[UR38][R8.64+0x80], !P2 ;  /* 0x1ec0008008251fae */ /* 0x0003e8000d101d66 */
[----:B------:R1:W-:Y:S04]  /*9030*/  @P0 LDGSTS.E.BYPASS.LTC128B.128 [R7+0x1b400], desc[UR38][R4.64], !P3 ;  /* 0x1b40000004070fae */ /* 0x0003e8000d901d66 */
[----:B0-----:R1:W-:Y:S02]  /*9040*/  @P0 LDGSTS.E.BYPASS.LTC128B.128 [R7+0x1f400], desc[UR38][R4.64+0x80], !P2 ;  /* 0x1f40008004070fae */ /* 0x0013e4000d101d66 */
.L_x_6587:
[----:B------:R-:W-:Y:S01]  /*9050*/  ISETP.GE.AND P0, PT, R6, 0x71, PT ;  /* 0x000000710600780c */ /* 0x000fe20003f06270 */
[----:B-1----:R-:W-:Y:S02]  /*9060*/  IMAD.MOV.U32 R4, RZ, RZ, R14 ;  /* 0x000000ffff047224 */ /* 0x002fe400078e000e */
[----:B------:R-:W-:-:S10]  /*9070*/  IMAD.MOV.U32 R5, RZ, RZ, R3 ;  /* 0x000000ffff057224 */ /* 0x000fd400078e0003 */
[----:B------:R-:W-:Y:S01]  /*9080*/  @P0 IMAD.WIDE.U32 R4, R26, 0x2, R4 ;  /* 0x000000021a040825 */ /* 0x000fe200078e0004 */
[----:B------:R-:W-:-:S05]  /*9090*/  @P0 LEA R3, R19, UR45, 0x1 ;  /* 0x0000002d13030c11 */ /* 0x000fca000f8e08ff */
[----:B------:R-:W-:Y:S01]  /*90a0*/  @!PT LDS RZ, [RZ] ;  /* 0x00000000fffff984 */ /* 0x000fe20000000800 */
[----:B------:R-:W-:Y:S01]  /*90b0*/  @!PT LDS RZ, [RZ] ;  /* 0x00000000fffff984 */ /* 0x000fe20000000800 */
[----:B------:R-:W-:Y:S01]  /*90c0*/  @!PT LDS RZ, [RZ] ;  /* 0x00000000fffff984 */ /* 0x000fe20000000800 */
[----:B------:R0:W-:Y:S04]  /*90d0*/  @P0 LDGSTS.E.BYPASS.LTC128B.128 [R3+0x1bc00], desc[UR38][R4.64], !P3 ;  /* 0x1bc0000004030fae */ /* 0x0001e8000d901d66 */
[----:B------:R0:W-:Y:S01]  /*90e0*/  @P0 LDGSTS.E.BYPASS.LTC128B.128 [R3+0x1fc00], desc[UR38][R4.64+0x80], !P2 ;  /* 0x1fc0008004030fae */ /* 0x0001e2000d101d66 */
[----:B------:R-:W-:Y:S01]  /*90f0*/  NOP ;  /* 0x0000000000007918 */ /* 0x000fe20000000000 */
[----:B------:R-:W-:Y:S02]  /*9100*/  SYNCS.ARRIVE.TRANS64.RED.A0T1 RZ, [UR45+0x28830], RZ ;  /* 0x028830ffffff79a7 */ /* 0x000fe4000820042d */
[----:B------:R-:W-:Y:S01]  /*9110*/  ARRIVES.LDGSTSBAR.64.TRANSCNT [UR45+0x28830] ;  /* 0x02883000ff0079b0 */ /* 0x000fe20008000aad */
[----:B------:R-:W-:Y:S01]  /*9120*/  NOP ;  /* 0x0000000000007918 */ /* 0x000fe20000000000 */
[----:B------:R-:W-:-:S13]  /*9130*/  ISETP.NE.AND P1, PT, R18, 0x3, PT ;  /* 0x000000031200780c */ /* 0x000fda0003f25270 */
[----:B0-----:R-:W-:Y:S05]  /*9140*/  @!P1 BRA `(.L_x_6530) ;  /* 0x0000000000049947 */ /* 0x001fea0003800000 */
[----:B------:R-:W-:Y:S01]  /*9150*/  BPT.TRAP 0x1 ;  /* 0x000000040000795c */ /* 0x000fe20000300000 */
.L_x_6530:
        /* <DEDUP_REMOVED lines=30> */
.L_x_6531:
[----:B------:R-:W0:Y:S01]  /*9340*/  LDC R0, c[0x0][0x448] ;  /* 0x00011200ff007b82 */ /* 0x000e220000000800 */
[----:B------:R-:W-:Y:S01]  /*9350*/  IMAD.IADD R4, R33, 0x1, R28 ;  /* 0x0000000121047824 */ /* 0x000fe200078e021c */
[----:B------:R-:W-:Y:S01]  /*9360*/  ULDC.64 UR4, c[0x0][0x2e0] ;  /* 0x0000b80000047ab9 */ /* 0x000fe20000000a00 */
[----:B------:R-:W-:Y:S01]  /*9370*/  IMAD.U32 R7, RZ, RZ, UR46 ;  /* 0x0000002eff077e24 */ /* 0x000fe2000f8e00ff */
[----:B------:R-:W-:Y:S01]  /*9380*/  ULDC.64 UR6, c[0x0][0x2c8] ;  /* 0x0000b20000067ab9 */ /* 0x000fe20000000a00 */
[----:B------:R-:W-:Y:S01]  /*9390*/  IMAD R3, R35, 0x80, R4 ;  /* 0x0000008023037824 */ /* 0x000fe200078e0204 */
[----:B------:R-:W-:Y:S01]  /*93a0*/  MOV R4, UR36 ;  /* 0x0000002400047c02 */ /* 0x000fe20008000f00 */
[----:B------:R-:W-:Y:S02]  /*93b0*/  IMAD R9, R32, UR4, RZ ;  /* 0x0000000420097c24 */ /* 0x000fe4000f8e02ff */
[----:B------:R-:W-:Y:S02]  /*93c0*/  IMAD.U32 R5, RZ, RZ, UR37 ;  /* 0x00000025ff057e24 */ /* 0x000fe4000f8e00ff */
[----:B------:R-:W-:-:S02]  /*93d0*/  IMAD.MOV.U32 R6, RZ, RZ, R4 ;  /* 0x000000ffff067224 */ /* 0x000fc400078e0004 */
[C---:B------:R-:W-:Y:S02]  /*93e0*/  IMAD R5, R34.reuse, UR5, R9 ;  /* 0x0000000522057c24 */ /* 0x040fe4000f8e0209 */
[----:B------:R-:W-:Y:S02]  /*93f0*/  IMAD.MOV.U32 R9, RZ, RZ, R3 ;  /* 0x000000ffff097224 */ /* 0x000fe400078e0003 */
[----:B------:R-:W-:Y:S01]  /*9400*/  IMAD.WIDE.U32 R6, R34, UR4, R6 ;  /* 0x0000000422067c25 */ /* 0x000fe2000f8e0006 */
[----:B------:R-:W-:-:S04]  /*9410*/  ULDC.64 UR4, c[0x0][0x2d0] ;  /* 0x0000b40000047ab9 */ /* 0x000fc80000000a00 */
[----:B------:R-:W-:Y:S02]  /*9420*/  IADD3 R7, R7, R5, RZ ;  /* 0x0000000507077210 */ /* 0x000fe40007ffe0ff */
[----:B0-----:R-:W-:-:S13]  /*9430*/  ISETP.NE.AND P0, PT, R0, 0x1, PT ;  /* 0x000000010000780c */ /* 0x001fda0003f05270 */
[----:B------:R-:W0:Y:S08]  /*9440*/  @P0 LDC R8, c[0x0][0x44c] ;  /* 0x00011300ff080b82 */ /* 0x000e300000000800 */
[----:B------:R-:W1:Y:S01]  /*9450*/  @P0 LDC R11, c[0x0][0x450] ;  /* 0x00011400ff0b0b82 */ /* 0x000e620000000800 */
[----:B0-----:R-:W-:-:S05]  /*9460*/  @P0 IMAD.HI.U32 R4, R3, R8, RZ ;  /* 0x0000000803040227 */ /* 0x001fca00078e00ff */
[----:B-1----:R-:W-:-:S04]  /*9470*/  @P0 SHF.R.U32.HI R9, RZ, R11, R4 ;  /* 0x0000000bff090219 */ /* 0x002fc80000011604 */
[----:B------:R-:W-:-:S05]  /*9480*/  SHF.R.S32.HI R4, RZ, 0x1f, R9 ;  /* 0x0000001fff047819 */ /* 0x000fca0000011409 */
[----:B------:R-:W-:Y:S02]  /*9490*/  IMAD R8, R4, UR4, RZ ;  /* 0x0000000404087c24 */ /* 0x000fe4000f8e02ff */
[----:B------:R-:W-:Y:S01]  /*94a0*/  IMAD.WIDE.U32 R4, R9, UR4, R6 ;  /* 0x0000000409047c25 */ /* 0x000fe2000f8e0006 */
[----:B------:R-:W-:Y:S02]  /*94b0*/  ULDC UR4, c[0x0][0x2b8] ;  /* 0x0000ae0000047ab9 */ /* 0x000fe40000000800 */
[----:B------:R-:W-:Y:S01]  /*94c0*/  ISETP.GE.AND P0, PT, R26, UR4, PT ;  /* 0x000000041a007c0c */ /* 0x000fe2000bf06270 */
[----:B------:R-:W-:Y:S01]  /*94d0*/  IMAD.MOV R6, RZ, RZ, -R9 ;  /* 0x000000ffff067224 */ /* 0x000fe200078e0a09 */
[----:B------:R-:W-:Y:S01]  /*94e0*/  ISETP.GE.AND P1, PT, R25, UR4, PT ;  /* 0x0000000419007c0c */ /* 0x000fe2000bf26270 */
[----:B------:R-:W-:Y:S01]  /*94f0*/  IMAD R7, R9, UR5, R8 ;  /* 0x0000000509077c24 */ /* 0x000fe2000f8e0208 */
[----:B------:R-:W-:Y:S01]  /*9500*/  UMOV UR4, 0xffffffff ;  /* 0xffffffff00047882 */ /* 0x000fe20000000000 */
[----:B------:R-:W-:-:S02]  /*9510*/  IMAD R3, R0, R6, R3 ;  /* 0x0000000600037224 */ /* 0x000fc400078e0203 */
[----:B------:R-:W-:-:S03]  /*9520*/  IMAD.IADD R5, R5, 0x1, R7 ;  /* 0x0000000105057824 */ /* 0x000fc600078e0207 */
[----:B------:R-:W-:Y:S01]  /*9530*/  SHF.R.S32.HI R6, RZ, 0x1f, R3 ;  /* 0x0000001fff067819 */ /* 0x000fe20000011403 */
[----:B------:R-:W-:-:S04]  /*9540*/  IMAD.WIDE.U32 R4, R3, UR6, R4 ;  /* 0x0000000603047c25 */ /* 0x000fc8000f8e0004 */
[----:B------:R-:W-:-:S04]  /*9550*/  IMAD R6, R6, UR6, RZ ;  /* 0x0000000606067c24 */ /* 0x000fc8000f8e02ff */
[----:B------:R-:W-:Y:S01]  /*9560*/  IMAD R3, R3, UR7, R6 ;  /* 0x0000000703037c24 */ /* 0x000fe2000f8e0206 */
[----:B------:R-:W-:Y:S02]  /*9570*/  ULDC.64 UR6, c[0x0][0x280] ;  /* 0x0000a00000067ab9 */ /* 0x000fe40000000a00 */
[----:B------:R-:W-:Y:S01]  /*9580*/  LEA R6, P2, R4, UR6, 0x1 ;  /* 0x0000000604067c11 */ /* 0x000fe2000f8408ff */
[----:B------:R-:W-:-:S05]  /*9590*/  IMAD.IADD R3, R5, 0x1, R3 ;  /* 0x0000000105037824 */ /* 0x000fca00078e0203 */
[----:B------:R-:W-:Y:S01]  /*95a0*/  LEA.HI.X R3, R4, UR7, R3, 0x1, P2 ;  /* 0x0000000704037c11 */ /* 0x000fe200090f0c03 */
[----:B------:R-:W-:Y:S06]  /*95b0*/  BRA.DIV UR4, `(.L_x_6532) ;  /* 0x0000002e045c7947 */ /* 0x000fec000b800000 */
[----:B------:R-:W-:Y:S01]  /*95c0*/  SHFL.IDX PT, R5, R3, RZ, 0x181f ;  /* 0x00181fff03057589 */ /* 0x000fe200000e0000 */
[----:B------:R-:W-:Y:S01]  /*95d0*/  ULDC UR4, c[0x0][0x288] ;  /* 0x0000a20000047ab9 */ /* 0x000fe20000000800 */
[----:B------:R-:W-:Y:S01]  /*95e0*/  LEA R35, R35, R28, 0x7 ;  /* 0x0000001c23237211 */ /* 0x000fe200078e38ff */
[----:B------:R-:W-:Y:S01]  /*95f0*/  IMAD R0, R0, UR4, RZ ;  /* 0x0000000400007c24 */ /* 0x000fe2000f8e02ff */
[----:B------:R-:W0:Y:S02]  /*9600*/  SHFL.IDX PT, R4, R6, RZ, 0x181f ;  /* 0x00181fff06047589 */ /* 0x000e2400000e0000 */
[C---:B------:R-:W-:Y:S01]  /*9610*/  IADD3 R11, R35.reuse, 0x20, RZ ;  /* 0x00000020230b7810 */ /* 0x040fe20007ffe0ff */
[C---:B------:R-:W-:Y:S01]  /*9620*/  VIADD R9, R35.reuse, 0x10 ;  /* 0x0000001023097836 */ /* 0x040fe20000000000 */
[----:B------:R-:W-:Y:S01]  /*9630*/  SHFL.IDX PT, R7, R3, 0x1, 0x181f ;  /* 0x00381f0003077f89 */ /* 0x000fe200000e0000 */
[----:B------:R-:W-:-:S03]  /*9640*/  ISETP.GE.AND P2, PT, R35, R0, PT ;  /* 0x000000002300720c */ /* 0x000fc60003f46270 */
[----:B------:R-:W1:Y:S10]  /*9650*/  SHFL.IDX PT, R14, R6, 0x1, 0x181f ;  /* 0x00381f00060e7f89 */ /* 0x000e7400000e0000 */
[----:B------:R-:W-:Y:S01]  /*9660*/  @!P2 LEA R21, R19, UR45, 0x1 ;  /* 0x0000002d1315ac11 */ /* 0x000fe2000f8e08ff */
[----:B0-----:R-:W-:-:S05]  /*9670*/  @!P2 IMAD.WIDE.U32 R4, R26, 0x2, R4 ;  /* 0x000000021a04a825 */ /* 0x001fca00078e0004 */
[----:B------:R-:W-:Y:S04]  /*9680*/  @!P2 LDGSTS.E.BYPASS.LTC128B.128 [R21+0x10400], desc[UR38][R4.64], !P0 ;  /* 0x104000000415afae */ /* 0x000fe8000c101d66 */
[----:B------:R1:W-:Y:S01]  /*9690*/  @!P2 LDGSTS.E.BYPASS.LTC128B.128 [R21+0x14400], desc[UR38][R4.64+0x80], !P1 ;  /* 0x144000800415afae */ /* 0x0003e2000c901d66 */
[-C--:B------:R-:W-:Y:S01]  /*96a0*/  ISETP.GE.AND P2, PT, R9, R0.reuse, PT ;  /* 0x000000000900720c */ /* 0x080fe20003f46270 */
[----:B-1----:R-:W-:Y:S02]  /*96b0*/  IMAD.MOV.U32 R4, RZ, RZ, R14 ;  /* 0x000000ffff047224 */ /* 0x002fe400078e000e */
[----:B------:R-:W-:Y:S01]  /*96c0*/  IMAD.MOV.U32 R5, RZ, RZ, R7 ;  /* 0x000000ffff057224 */ /* 0x000fe200078e0007 */
[----:B------:R-:W0:Y:S09]  /*96d0*/  SHFL.IDX PT, R14, R6, 0x2, 0x181f ;  /* 0x00581f00060e7f89 */ /* 0x000e3200000e0000 */
[----:B------:R-:W-:Y:S01]  /*96e0*/  @!P2 LEA R37, R19, UR45, 0x1 ;  /* 0x0000002d1325ac11 */ /* 0x000fe2000f8e08ff */
[----:B------:R-:W-:Y:S01]  /*96f0*/  @!P2 IMAD.WIDE.U32 R8, R26, 0x2, R4 ;  /* 0x000000021a08a825 */ /* 0x000fe200078e0004 */
[----:B------:R-:W1:Y:S04]  /*9700*/  SHFL.IDX PT, R7, R3, 0x2, 0x181f ;  /* 0x00581f0003077f89 */ /* 0x000e6800000e0000 */
[----:B------:R-:W-:Y:S04]  /*9710*/  @!P2 LDGSTS.E.BYPASS.LTC128B.128 [R37+0x10c00], desc[UR38][R8.64], !P0 ;  /* 0x10c000000825afae */ /* 0x000fe8000c101d66 */
[----:B------:R-:W-:Y:S01]  /*9720*/  @!P2 LDGSTS.E.BYPASS.LTC128B.128 [R37+0x14c00], desc[UR38][R8.64+0x80], !P1 ;  /* 0x14c000800825afae */ /* 0x000fe2000c901d66 */
[----:B------:R-:W-:Y:S01]  /*9730*/  ISETP.GE.AND P2, PT, R11, R0, PT ;  /* 0x000000000b00720c */ /* 0x000fe20003f46270 */
[----:B------:R-:W-:-:S02]  /*9740*/  VIADD R11, R35, 0x30 ;  /* 0x00000030230b7836 */ /* 0x000fc40000000000 */
[----:B0-----:R-:W-:Y:S02]  /*9750*/  IMAD.MOV.U32 R4, RZ, RZ, R14 ;  /* 0x000000ffff047224 */ /* 0x001fe400078e000e */
[----:B------:R-:W0:Y:S08]  /*9760*/  SHFL.IDX PT, R14, R6, 0x3, 0x181f ;  /* 0x00781f00060e7f89 */ /* 0x000e3000000e0000 */
[----:B------:R-:W-:Y:S01]  /*9770*/  @!P2 LEA R21, R19, UR45, 0x1 ;  /* 0x0000002d1315ac11 */ /* 0x000fe2000f8e08ff */
[----:B-1----:R-:W-:-:S02]  /*9780*/  IMAD.MOV.U32 R5, RZ, RZ, R7 ;  /* 0x000000ffff057224 */ /* 0x002fc400078e0007 */
[----:B------:R-:W1:Y:S01]  /*9790*/  SHFL.IDX PT, R7, R3, 0x3, 0x181f ;  /* 0x00781f0003077f89 */ /* 0x000e6200000e0000 */
[----:B------:R-:W-:-:S05]  /*97a0*/  @!P2 IMAD.WIDE.U32 R4, R26, 0x2, R4 ;  /* 0x000000021a04a825 */ /* 0x000fca00078e0004 */
[----:B------:R-:W-:Y:S04]  /*97b0*/  @!P2 LDGSTS.E.BYPASS.LTC128B.128 [R21+0x11400], desc[UR38][R4.64], !P0 ;  /* 0x114000000415afae */ /* 0x000fe8000c101d66 */
[----:B------:R0:W-:Y:S01]  /*97c0*/  @!P2 LDGSTS.E.BYPASS.LTC128B.128 [R21+0x15400], desc[UR38][R4.64+0x80], !P1 ;  /* 0x154000800415afae */ /* 0x0001e2000c901d66 */
[----:B------:R-:W-:Y:S01]  /*97d0*/  ISETP.GE.AND P2, PT, R11, R0, PT ;  /* 0x000000000b00720c */ /* 0x000fe20003f46270 */
[----:B------:R-:W-:Y:S01]  /*97e0*/  VIADD R11, R35, 0x40 ;  /* 0x00000040230b7836 */ /* 0x000fe20000000000 */
[----:B0-----:R-:W-:Y:S01]  /*97f0*/  MOV R4, R14 ;  /* 0x0000000e00047202 */ /* 0x001fe20000000f00 */
[----:B-1----:R-:W-:Y:S01]  /*9800*/  IMAD.MOV.U32 R5, RZ, RZ, R7 ;  /* 0x000000ffff057224 */ /* 0x002fe200078e0007 */
        /* <DEDUP_REMOVED lines=10> */
[----:B------:R-:W-:-:S02]  /*98b0*/  @!P2 LEA R21, R19, UR45, 0x1 ;  /* 0x0000002d1315ac11 */ /* 0x000fc4000f8e08ff */
[----:B-1----:R-:W-:Y:S02]  /*98c0*/  MOV R5, R7 ;  /* 0x0000000700057202 */ /* 0x002fe40000000f00 */
[----:B------:R-:W1:Y:S01]  /*98d0*/  SHFL.IDX PT, R7, R3, 0x5, 0x181f ;  /* 0x00b81f0003077f89 */ /* 0x000e6200000e0000 */
[----:B------:R-:W-:-:S05]  /*98e0*/  @!P2 IMAD.WIDE.U32 R4, R26, 0x2, R4 ;  /* 0x000000021a04a825 */ /* 0x000fca00078e0004 */
[----:B------:R-:W-:Y:S04]  /*98f0*/  @!P2 LDGSTS.E.BYPASS.LTC128B.128 [R21+0x12400], desc[UR38][R4.64], !P0 ;  /* 0x124000000415afae */ /* 0x000fe8000c101d66 */
[----:B------:R0:W-:Y:S01]  /*9900*/  @!P2 LDGSTS.E.BYPASS.LTC128B.128 [R21+0x16400], desc[UR38][R4.64+0x80], !P1 ;  /* 0x164000800415afae */ /* 0x0001e2000c901d66 */
[-C--:B------:R-:W-:Y:S02]  /*9910*/  ISETP.GE.AND P2, PT, R11, R0.reuse, PT ;  /* 0x000000000b00720c */ /* 0x080fe40003f46270 */
[----:B------:R-:W-:Y:S01]  /*9920*/  IADD3 R11, R35, 0x60, RZ ;  /* 0x00000060230b7810 */ /* 0x000fe20007ffe0ff */
[----:B0-----:R-:W-:Y:S02]  /*9930*/  IMAD.MOV.U32 R4, RZ, RZ, R14 ;  /* 0x000000ffff047224 */ /* 0x001fe400078e000e */
[----:B-1----:R-:W-:Y:S01]  /*9940*/  IMAD.MOV.U32 R5, RZ, RZ, R7 ;  /* 0x000000ffff057224 */ /* 0x002fe200078e0007 */
[----:B------:R-:W0:Y:S07]  /*9950*/  SHFL.IDX PT, R14, R6, 0x6, 0x181f ;  /* 0x00d81f00060e7f89 */ /* 0x000e2e00000e0000 */
[----:B------:R-:W-:Y:S01]  /*9960*/  @!P2 LEA R37, R19, UR45, 0x1 ;  /* 0x0000002d1325ac11 */ /* 0x000fe2000f8e08ff */
[----:B------:R-:W-:Y:S01]  /*9970*/  @!P2 IMAD.WIDE.U32 R8, R26, 0x2, R4 ;  /* 0x000000021a08a825 */ /* 0x000fe200078e0004 */
[----:B------:R-:W1:Y:S04]  /*9980*/  SHFL.IDX PT, R7, R3, 0x6, 0x181f ;  /* 0x00d81f0003077f89 */ /* 0x000e6800000e0000 */
[----:B------:R2:W-:Y:S04]  /*9990*/  @!P2 LDGSTS.E.BYPASS.LTC128B.128 [R37+0x12c00], desc[UR38][R8.64], !P0 ;  /* 0x12c000000825afae */ /* 0x0005e8000c101d66 */
[----:B------:R2:W-:Y:S01]  /*99a0*/  @!P2 LDGSTS.E.BYPASS.LTC128B.128 [R37+0x16c00], desc[UR38][R8.64+0x80], !P1 ;  /* 0x16c000800825afae */ /* 0x0005e2000c901d66 */
[----:B------:R-:W-:-:S03]  /*99b0*/  ISETP.GE.AND P2, PT, R11, R0, PT ;  /* 0x000000000b00720c */ /* 0x000fc60003f46270 */
[----:B------:R-:W3:Y:S01]  /*99c0*/  SHFL.IDX PT, R3, R3, 0x7, 0x181f ;  /* 0x00f81f0003037f89 */ /* 0x000ee200000e0000 */
[----:B0-----:R-:W-:-:S03]  /*99d0*/  IMAD.MOV.U32 R4, RZ, RZ, R14 ;  /* 0x000000ffff047224 */ /* 0x001fc600078e000e */
[----:B------:R2:W0:Y:S01]  /*99e0*/  SHFL.IDX PT, R14, R6, 0x7, 0x181f ;  /* 0x00f81f00060e7f89 */ /* 0x00042200000e0000 */
[----:B-1----:R-:W-:-:S05]  /*99f0*/  IMAD.MOV.U32 R5, RZ, RZ, R7 ;  /* 0x000000ffff057224 */ /* 0x002fca00078e0007 */
[----:B------:R-:W-:Y:S01]  /*9a00*/  @!P2 LEA R7, R19, UR45, 0x1 ;  /* 0x0000002d1307ac11 */ /* 0x000fe2000f8e08ff */
[----:B------:R-:W-:-:S05]  /*9a10*/  @!P2 IMAD.WIDE.U32 R4, R26, 0x2, R4 ;  /* 0x000000021a04a825 */ /* 0x000fca00078e0004 */
[----:B------:R2:W-:Y:S04]  /*9a20*/  @!P2 LDGSTS.E.BYPASS.LTC128B.128 [R7+0x13400], desc[UR38][R4.64], !P0 ;  /* 0x134000000407afae */ /* 0x0005e8000c101d66 */
[----:B---3--:R2:W-:Y:S02]  /*9a30*/  @!P2 LDGSTS.E.BYPASS.LTC128B.128 [R7+0x17400], desc[UR38][R4.64+0x80], !P1 ;  /* 0x174000800407afae */ /* 0x0085e4000c901d66 */
.L_x_6604:
[----:B------:R-:W-:Y:S01]  /*9a40*/  VIADD R35, R35, 0x70 ;  /* 0x0000007023237836 */ /* 0x000fe20000000000 */
[----:B------:R-:W-:Y:S01]  /*9a50*/  BSSY B0, `(.L_x_6533) ;  /* 0x000000e000007945 */ /* 0x000fe20003800000 */
[----:B0-2---:R-:W-:Y:S02]  /*9a60*/  IMAD.MOV.U32 R4, RZ, RZ, R14 ;  /* 0x000000ffff047224 */ /* 0x005fe400078e000e */
[----:B------:R-:W-:Y:S01]  /*9a70*/  IMAD.MOV.U32 R5, RZ, RZ, R3 ;  /* 0x000000ffff057224 */ /* 0x000fe200078e0003 */
[----:B------:R-:W-:Y:S02]  /*9a80*/  ISETP.GE.AND P2, PT, R35, R0, PT ;  /* 0x000000002300720c */ /* 0x000fe40003f46270 */
[----:B------:R-:W-:-:S04]  /*9a90*/  MOV R0, 0x1 ;  /* 0x0000000100007802 */ /* 0x000fc80000000f00 */
[----:B------:R-:W-:-:S07]  /*9aa0*/  SHF.L.U32 R0, R0, 0x1f, RZ ;  /* 0x0000001f00007819 */ /* 0x000fce00000006ff */
[----:B------:R-:W-:Y:S05]  /*9ab0*/  @P2 BRA `(.L_x_6534) ;  /* 0x00000000001c2947 */ /* 0x000fea0003800000 */
[----:B------:R-:W-:Y:S01]  /*9ac0*/  IMAD.WIDE.U32 R4, R26, 0x2, R4 ;  /* 0x000000021a047825 */ /* 0x000fe200078e0004 */
[----:B------:R-:W-:-:S05]  /*9ad0*/  LEA R3, R19, UR45, 0x1 ;  /* 0x0000002d13037c11 */ /* 0x000fca000f8e08ff */
[----:B------:R-:W-:Y:S01]  /*9ae0*/  @!PT LDS RZ, [RZ] ;  /* 0x00000000fffff984 */ /* 0x000fe20000000800 */
[----:B------:R-:W-:Y:S01]  /*9af0*/  @!PT LDS RZ, [RZ] ;  /* 0x00000000fffff984 */ /* 0x000fe20000000800 */
[----:B------:R-:W-:Y:S01]  /*9b00*/  @!PT LDS RZ, [RZ] ;  /* 0x00000000fffff984 */ /* 0x000fe20000000800 */
[----:B------:R0:W-:Y:S04]  /*9b10*/  LDGSTS.E.BYPASS.LTC128B.128 [R3+0x13c00], desc[UR38][R4.64], !P0 ;  /* 0x13c0000004037fae */ /* 0x0001e8000c101d66 */
[----:B------:R0:W-:Y:S02]  /*9b20*/  LDGSTS.E.BYPASS.LTC128B.128 [R3+0x17c00], desc[UR38][R4.64+0x80], !P1 ;  /* 0x17c0008004037fae */ /* 0x0001e4000c901d66 */
.L_x_6534:
[----:B------:R-:W-:Y:S05]  /*9b30*/  BSYNC B0 ;  /* 0x0000000000007941 */ /* 0x000fea0003800000 */
.L_x_6533:
[----:B------:R-:W-:Y:S01]  /*9b40*/  NOP ;  /* 0x0000000000007918 */ /* 0x000fe20000000000 */
[----:B------:R-:W-:Y:S01]  /*9b50*/  SYNCS.ARRIVE.TRANS64.RED.A0T1 RZ, [UR45+0x28800], RZ ;  /* 0x028800ffffff79a7 */ /* 0x000fe2000820042d */
[----:B------:R-:W-:Y:S01]  /*9b60*/  ARRIVES.LDGSTSBAR.64.TRANSCNT [UR45+0x28800] ;  /* 0x02880000ff0079b0 */ /* 0x000fe20008000aad */
[----:B------:R-:W-:Y:S01]  /*9b70*/  NOP ;  /* 0x0000000000007918 */ /* 0x000fe20000000000 */
[----:B------:R-:W-:Y:S01]  /*9b80*/  SYNCS.ARRIVE.TRANS64.A1T0 RZ, [UR45+0x28800], RZ ;  /* 0x028800ffffff79a7 */ /* 0x000fe2000810002d */
[----:B------:R-:W1:Y:S02]  /*9b90*/  SYNCS.PHASECHK.TRANS64.TRYWAIT P0, [UR45+0x28820], R0 ;  /* 0x02882000ff0075a7 */ /* 0x000e64000800016d */
[----:B-1----:R-:W-:Y:S05]  /*9ba0*/  @!P0 BRA `(.L_x_6535) ;  /* 0x0000003000648947 */ /* 0x002fea0003800000 */
.L_x_6605:
[----:B------:R-:W-:Y:S01]  /*9bb0*/  UIADD3 UR4, UR49, -0x2, URZ ;  /* 0xfffffffe31047890 */ /* 0x000fe2000fffe03f */
[----:B------:R-:W-:Y:S01]  /*9bc0*/  IMAD.MOV.U32 R8, RZ, RZ, 0x1 ;  /* 0x00000001ff087424 */ /* 0x000fe200078e00ff */
[----:B------:R-:W-:Y:S02]  /*9bd0*/  MOV R10, RZ ;  /* 0x000000ff000a7202 */ /* 0x000fe40000000f00 */
[----:B------:R-:W-:-:S06]  /*9be0*/  UISETP.GE.AND UP0, UPT, UR4, UR48, UPT ;  /* 0x000000300400728c */ /* 0x000fcc000bf06270 */
[----:B------:R-:W-:-:S13]  /*9bf0*/  PLOP3.LUT P0, PT, PT, PT, UP0, 0x80, 0x0 ;  /* 0x000000000000781c */ /* 0x000fda0003f0f008 */
[----:B------:R-:W-:Y:S05]  /*9c00*/  @!P0 BRA `(.L_x_6536) ;  /* 0x0000001000288947 */ /* 0x000fea0003800000 */
[----:B------:R-:W-:Y:S01]  /*9c10*/  UIADD3 UR4, UR47, 0x1, URZ ;  /* 0x000000012f047890 */ /* 0x000fe2000fffe03f */
[----:B0-----:R-:W-:Y:S01]  /*9c20*/  LOP3.LUT R3, RZ, UR44, RZ, 0x33, !PT ;  /* 0x0000002cff037c12 */ /* 0x001fe2000f8e33ff */
[----:B------:R-:W-:Y:S01]  /*9c30*/  BSSY B0, `(.L_x_6536) ;  /* 0x0000107000007945 */ /* 0x000fe20003800000 */
[----:B------:R-:W-:Y:S01]  /*9c40*/  IADD3 R31, R33, R31, R28 ;  /* 0x0000001f211f7210 */ /* 0x000fe20007ffe01c */
[----:B------:R-:W-:Y:S01]  /*9c50*/  UIMAD UR4, UR4, UR41, URZ ;  /* 0x00000029040472a4 */ /* 0x000fe2000f8e023f */
[----:B------:R-:W-:Y:S01]  /*9c60*/  IMAD.MOV.U32 R9, RZ, RZ, 0x1 ;  /* 0x00000001ff097424 */ /* 0x000fe200078e00ff */
[----:B------:R-:W-:Y:S02]  /*9c70*/  MOV R20, RZ ;  /* 0x000000ff00147202 */ /* 0x000fe40000000f00 */
[----:B------:R-:W-:Y:S02]  /*9c80*/  VIADD R31, R31, 0xfffffe80 ;  /* 0xfffffe801f1f7836 */ /* 0x000fe40000000000 */
[----:B------:R-:W-:Y:S01]  /*9c90*/  LOP3.LUT R0, RZ, UR4, RZ, 0x33, !PT ;  /* 0x00000004ff007c12 */ /* 0x000fe2000f8e33ff */
[----:B------:R-:W-:-:S02]  /*9ca0*/  ULDC UR4, c[0x0][0x2f4] ;  /* 0x0000bd0000047ab9 */ /* 0x000fc40000000800 */
[----:B------:R-:W-:Y:S02]  /*9cb0*/  ISETP.GE.AND P2, PT, R26, UR4, PT ;  /* 0x000000041a007c0c */ /* 0x000fe4000bf46270 */
[----:B------:R-:W-:Y:S02]  /*9cc0*/  VIMNMX R0, R0, R3, !PT ;  /* 0x0000000300007248 */ /* 0x000fe40007fe0100 */
[----:B------:R-:W-:Y:S02]  /*9cd0*/  IADD3 R3, -R28, UR43, RZ ;  /* 0x0000002b1c037c10 */ /* 0x000fe4000fffe1ff */
[----:B------:R-:W-:Y:S01]  /*9ce0*/  ISETP.GE.AND P1, PT, R25, UR4, PT ;  /* 0x0000000419007c0c */ /* 0x000fe2000bf26270 */
[C---:B------:R-:W-:Y:S01]  /*9cf0*/  IMAD R21, R0.reuse, -0x80, R31 ;  /* 0xffffff8000157824 */ /* 0x040fe200078e021f */
[C---:B------:R-:W-:Y:S01]  /*9d00*/  IADD3 R22, -R0.reuse, -0x2, RZ ;  /* 0xfffffffe00167810 */ /* 0x040fe20007ffe1ff */
[----:B------:R-:W-:-:S04]  /*9d10*/  IMAD R3, R0, 0x80, R3 ;  /* 0x0000008000037824 */ /* 0x000fc800078e0203 */
[----:B------:R-:W-:-:S07]  /*9d20*/  VIADD R31, R3, 0x100 ;  /* 0x00000100031f7836 */ /* 0x000fce0000000000 */
.L_x_6549:
[----:B------:R-:W-:Y:S01]  /*9d30*/  ISETP.NE.AND P0, PT, R29, 0x1, PT ;  /* 0x000000011d00780c */ /* 0x000fe20003f05270 */
[----:B------:R-:W-:-:S12]  /*9d40*/  ULDC.64 UR4, c[0x0][0x428] ;  /* 0x00010a0000047ab9 */ /* 0x000fd80000000a00 */
[----:B------:R-:W0:Y:S08]  /*9d50*/  @P0 LDC R0, c[0x0][0x434] ;  /* 0x00010d00ff000b82 */ /* 0x000e300000000800 */
[----:B------:R-:W1:Y:S01]  /*9d60*/  @P0 LDC R4, c[0x0][0x438] ;  /* 0x00010e00ff040b82 */ /* 0x000e620000000800 */
[----:B0-----:R-:W-:-:S04]  /*9d70*/  @P0 IMAD.HI.U32 R3, R21, R0, RZ ;  /* 0x0000000015030227 */ /* 0x001fc800078e00ff */
[----:B------:R-:W-:Y:S01]  /*9d80*/  IMAD.MOV.U32 R0, RZ, RZ, R21 ;  /* 0x000000ffff007224 */ /* 0x000fe200078e0015 */
[----:B-1----:R-:W-:Y:S01]  /*9d90*/  @P0 SHF.R.U32.HI R0, RZ, R4, R3 ;  /* 0x00000004ff000219 */ /* 0x002fe20000011603 */
[----:B------:R-:W-:-:S03]  /*9da0*/  IMAD R3, R27, UR4, RZ ;  /* 0x000000041b037c24 */ /* 0x000fc6000f8e02ff */
[--C-:B------:R-:W-:Y:S01]  /*9db0*/  SHF.R.S32.HI R5, RZ, 0x1f, R0.reuse ;  /* 0x0000001fff057819 */ /* 0x100fe20000011400 */
[----:B------:R-:W-:Y:S02]  /*9dc0*/  IMAD.MOV.U32 R4, RZ, RZ, R0 ;  /* 0x000000ffff047224 */ /* 0x000fe400078e0000 */
[C---:B------:R-:W-:Y:S02]  /*9dd0*/  IMAD R3, R30.reuse, UR5, R3 ;  /* 0x000000051e037c24 */ /* 0x040fe4000f8e0203 */
[----:B------:R-:W-:Y:S01]  /*9de0*/  IMAD.WIDE.U32 R6, R30, UR4, R4 ;  /* 0x000000041e067c25 */ /* 0x000fe2000f8e0004 */
[----:B------:R-:W-:-:S04]  /*9df0*/  ULDC.64 UR4, c[0x0][0x418] ;  /* 0x0001060000047ab9 */ /* 0x000fc80000000a00 */
[----:B------:R-:W-:Y:S02]  /*9e00*/  IADD3 R3, R3, R7, RZ ;  /* 0x0000000703037210 */ /* 0x000fe40007ffe0ff */
[----:B------:R-:W-:-:S04]  /*9e10*/  LEA R4, P0, R6, UR4, 0x2 ;  /* 0x0000000406047c11 */ /* 0x000fc8000f8010ff */
[----:B------:R-:W-:-:S05]  /*9e20*/  LEA.HI.X R5, R6, UR5, R3, 0x2, P0 ;  /* 0x0000000506057c11 */ /* 0x000fca00080f1403 */
[----:B--2---:R-:W2:Y:S01]  /*9e30*/  LDG.E R32, desc[UR38][R4.64] ;  /* 0x0000002604207981 */ /* 0x004ea2000c1e1900 */
[----:B------:R-:W-:Y:S01]  /*9e40*/  ISETP.NE.AND P3, PT, R18, 0x3, PT ;  /* 0x000000031200780c */ /* 0x000fe20003f65270 */
[----:B------:R-:W-:-:S05]  /*9e50*/  VIADD R10, R20, 0x1 ;  /* 0x00000001140a7836 */ /* 0x000fca0000000000 */
[----:B------:R-:W-:-:S04]  /*9e60*/  ISETP.NE.AND P0, PT, R10, 0x2, PT ;  /* 0x000000020a00780c */ /* 0x000fc80003f05270 */
[----:B------:R-:W-:Y:S02]  /*9e70*/  SEL R8, RZ, 0x1, P0 ;  /* 0x00000001ff087807 */ /* 0x000fe40000000000 */
[----:B------:R-:W-:Y:S02]  /*9e80*/  SEL R10, R10, RZ, P0 ;  /* 0x000000ff0a0a7207 */ /* 0x000fe40000000000 */
[----:B------:R-:W-:Y:S02]  /*9e90*/  LOP3.LUT R8, R9, R8, RZ, 0x3c, !PT ;  /* 0x0000000809087212 */ /* 0x000fe400078e3cff */
[----:B--2---:R-:W-:Y:S01]  /*9ea0*/  SHF.R.S32.HI R33, RZ, 0x1f, R32 ;  /* 0x0000001fff217819 */ /* 0x004fe20000011420 */
[----:B------:R-:W-:Y:S06]  /*9eb0*/  @!P3 BRA `(.L_x_6537) ;  /* 0x000000000004b947 */ /* 0x000fec0003800000 */
[----:B------:R-:W-:Y:S01]  /*9ec0*/  BPT.TRAP 0x1 ;  /* 0x000000040000795c */ /* 0x000fe20000300000 */
.L_x_6537:
[----:B------:R-:W-:Y:S01]  /*9ed0*/  LEA R34, R10, UR45, 0x3 ;  /* 0x0000002d0a227c11 */ /* 0x000fe2000f8e18ff */
[----:B------:R-:W-:Y:S01]  /*9ee0*/  BSSY B1, `(.L_x_6538) ;  /* 0x0000004000017945 */ /* 0x000fe20003800000 */
[----:B------:R-:W-:-:S04]  /*9ef0*/  SHF.L.U32 R3, R8, 0x1f, RZ ;  /* 0x0000001f08037819 */ /* 0x000fc800000006ff */
[----:B------:R-:W0:Y:S02]  /*9f00*/  SYNCS.PHASECHK.TRANS64.TRYWAIT P0, [R34+URZ+0x28840], R3 ;  /* 0x02884003220075a7 */ /* 0x000e24000800017f */
[----:B0-----:R-:W-:Y:S05]  /*9f10*/  @!P0 BRA `(.L_x_6539) ;  /* 0x0000002c00a08947 */ /* 0x001fea0003800000 */
.L_x_6606:
[----:B------:R-:W-:Y:S05]  /*9f20*/  BSYNC B1 ;  /* 0x0000000000017941 */ /* 0x000fea0003800000 */
.L_x_6538:
[----:B------:R-:W-:Y:S01]  /*9f30*/  ULDC UR4, c[0x0][0x430] ;  /* 0x00010c0000047ab9 */ /* 0x000fe20000000800 */
[----:B------:R-:W-:Y:S01]  /*9f40*/  R2UR UR6, R24 ;  /* 0x00000000180672ca */ /* 0x000fe200000e0000 */
[----:B------:R-:W-:Y:S01]  /*9f50*/  UIADD3 UR4, -UR4, URZ, URZ ;  /* 0x0000003f04047290 */ /* 0x000fe2000fffe13f */
[C---:B------:R-:W-:Y:S02]  /*9f60*/  LOP3.LUT P4, RZ, R23.reuse, 0x2, RZ, 0xc0, !PT ;  /* 0x0000000217ff7812 */ /* 0x040fe4000788c0ff */
[----:B------:R-:W-:-:S03]  /*9f70*/  LOP3.LUT P3, RZ, R23, 0x1, RZ, 0xc0, !PT ;  /* 0x0000000117ff7812 */ /* 0x000fc6000786c0ff */
[----:B------:R-:W-:Y:S01]  /*9f80*/  IMAD R35, R0, UR4, R21 ;  /* 0x0000000400237c24 */ /* 0x000fe2000f8e0215 */
[----:B------:R-:W-:-:S03]  /*9f90*/  ULDC.64 UR4, c[0x0][0x300] ;  /* 0x0000c00000047ab9 */ /* 0x000fc60000000a00 */
[----:B------:R-:W-:Y:S01]  /*9fa0*/  IMAD.WIDE.U32 R4, R35, UR4, RZ ;  /* 0x0000000423047c25 */ /* 0x000fe2000f8e00ff */
[----:B------:R-:W-:-:S05]  /*9fb0*/  SHF.R.S32.HI R36, RZ, 0x1f, R35 ;  /* 0x0000001fff247819 */ /* 0x000fca0000011423 */
[----:B------:R-:W-:-:S04]  /*9fc0*/  IMAD R0, R36, UR4, RZ ;  /* 0x0000000424007c24 */ /* 0x000fc8000f8e02ff */
[----:B0-----:R-:W-:Y:S01]  /*9fd0*/  IMAD R3, R35, UR5, R0 ;  /* 0x0000000523037c24 */ /* 0x001fe2000f8e0200 */
        /* <DEDUP_REMOVED lines=16> */
[----:B------:R-:W-:Y:S01]  /*a0e0*/  IMAD R4, R10, 0x4000, R19 ;  /* 0x000040000a047824 */ /* 0x000fe200078e0213 */
[----:B------:R-:W-:Y:S07]  /*a0f0*/  BRA.DIV UR4, `(.L_x_6540) ;  /* 0x0000002e043c7947 */ /* 0x000fee000b800000 */
[----:B------:R-:W0:Y:S01]  /*a100*/  SHFL.IDX PT, R14, R6, RZ, 0x181f ;  /* 0x00181fff060e7589 */ /* 0x000e2200000e0000 */
[----:B------:R-:W-:Y:S01]  /*a110*/  IMAD.SHL.U32 R3, R26, 0x2, RZ ;  /* 0x000000021a037824 */ /* 0x000fe200078e00ff */
[----:B------:R-:W-:Y:S02]  /*a120*/  LEA R4, R4, UR45, 0x1 ;  /* 0x0000002d04047c11 */ /* 0x000fe4000f8e08ff */
[----:B------:R-:W1:Y:S04]  /*a130*/  SHFL.IDX PT, R0, R5, RZ, 0x181f ;  /* 0x00181fff05007589 */ /* 0x000e6800000e0000 */
[----:B------:R-:W2:Y:S04]  /*a140*/  SHFL.IDX PT, R37, R6, 0x1, 0x181f ;  /* 0x00381f0006257f89 */ /* 0x000ea800000e0000 */
[----:B------:R-:W-:Y:S01]  /*a150*/  SHFL.IDX PT, R7, R5, 0x2, 0x181f ;  /* 0x00581f0005077f89 */ /* 0x000fe200000e0000 */
[----:B0-----:R-:W-:-:S04]  /*a160*/  IADD3 R14, P0, R14, R3, RZ ;  /* 0x000000030e0e7210 */ /* 0x001fc80007f1e0ff */
[----:B-1----:R-:W-:Y:S02]  /*a170*/  IADD3.X R15, RZ, R0, RZ, P0, !PT ;  /* 0x00000000ff0f7210 */ /* 0x002fe400007fe4ff */
[----:B------:R-:W0:Y:S01]  /*a180*/  SHFL.IDX PT, R0, R5, 0x1, 0x181f ;  /* 0x00381f0005007f89 */ /* 0x000e2200000e0000 */
[----:B--2---:R-:W-:-:S03]  /*a190*/  IADD3 R12, P0, R37, R3, RZ ;  /* 0x00000003250c7210 */ /* 0x004fc60007f1e0ff */
[----:B------:R-:W-:Y:S04]  /*a1a0*/  LDGSTS.E.BYPASS.LTC128B.128 [R4+0x18400], desc[UR38][R14.64], !P4 ;  /* 0x184000000e047fae */ /* 0x000fe8000e101d66 */
[----:B------:R1:W-:Y:S04]  /*a1b0*/  LDGSTS.E.BYPASS.LTC128B.128 [R4+0x1c400], desc[UR38][R14.64+0x80], !P3 ;  /* 0x1c4000800e047fae */ /* 0x0003e8000d901d66 */
[----:B------:R-:W-:Y:S04]  /*a1c0*/  SHFL.IDX PT, R37, R6, 0x3, 0x181f ;  /* 0x00781f0006257f89 */ /* 0x000fe800000e0000 */
[----:B-1----:R-:W1:Y:S01]  /*a1d0*/  SHFL.IDX PT, R14, R6, 0x2, 0x181f ;  /* 0x00581f00060e7f89 */ /* 0x002e6200000e0000 */
[----:B0-----:R-:W-:-:S03]  /*a1e0*/  IMAD.X R13, RZ, RZ, R0, P0 ;  /* 0x000000ffff0d7224 */ /* 0x001fc600000e0600 */
[----:B------:R-:W0:Y:S04]  /*a1f0*/  SHFL.IDX PT, R0, R5, 0x3, 0x181f ;  /* 0x00781f0005007f89 */ /* 0x000e2800000e0000 */
[----:B------:R-:W-:Y:S04]  /*a200*/  LDGSTS.E.BYPASS.LTC128B.128 [R4+0x18c00], desc[UR38][R12.64], !P4 ;  /* 0x18c000000c047fae */ /* 0x000fe8000e101d66 */
[----:B------:R1:W-:Y:S02]  /*a210*/  LDGSTS.E.BYPASS.LTC128B.128 [R4+0x1cc00], desc[UR38][R12.64+0x80], !P3 ;  /* 0x1cc000800c047fae */ /* 0x0003e4000d901d66 */
[----:B-1----:R-:W-:-:S05]  /*a220*/  IADD3 R12, P0, R14, R3, RZ ;  /* 0x000000030e0c7210 */ /* 0x002fca0007f1e0ff */
[----:B------:R-:W-:Y:S01]  /*a230*/  IMAD.X R13, RZ, RZ, R7, P0 ;  /* 0x000000ffff0d7224 */ /* 0x000fe200000e0607 */
[----:B------:R-:W-:Y:S01]  /*a240*/  IADD3 R14, P0, R37, R3, RZ ;  /* 0x00000003250e7210 */ /* 0x000fe20007f1e0ff */
[----:B------:R-:W-:Y:S04]  /*a250*/  SHFL.IDX PT, R7, R5, 0x5, 0x181f ;  /* 0x00b81f0005077f89 */ /* 0x000fe800000e0000 */
[----:B------:R-:W1:Y:S01]  /*a260*/  SHFL.IDX PT, R37, R6, 0x4, 0x181f ;  /* 0x00981f0006257f89 */ /* 0x000e6200000e0000 */
[----:B0-----:R-:W-:-:S03]  /*a270*/  IMAD.X R15, RZ, RZ, R0, P0 ;  /* 0x000000ffff0f7224 */ /* 0x001fc600000e0600 */
[----:B------:R-:W0:Y:S04]  /*a280*/  SHFL.IDX PT, R0, R5, 0x4, 0x181f ;  /* 0x00981f0005007f89 */ /* 0x000e2800000e0000 */
[----:B------:R-:W-:Y:S04]  /*a290*/  LDGSTS.E.BYPASS.LTC128B.128 [R4+0x19400], desc[UR38][R12.64], !P4 ;  /* 0x194000000c047fae */ /* 0x000fe8000e101d66 */
[----:B------:R1:W-:Y:S04]  /*a2a0*/  LDGSTS.E.BYPASS.LTC128B.128 [R4+0x1d400], desc[UR38][R12.64+0x80], !P3 ;  /* 0x1d4000800c047fae */ /* 0x0003e8000d901d66 */
[----:B------:R-:W-:Y:S04]  /*a2b0*/  LDGSTS.E.BYPASS.LTC128B.128 [R4+0x19c00], desc[UR38][R14.64], !P4 ;  /* 0x19c000000e047fae */ /* 0x000fe8000e101d66 */
[----:B------:R2:W-:Y:S01]  /*a2c0*/  LDGSTS.E.BYPASS.LTC128B.128 [R4+0x1dc00], desc[UR38][R14.64+0x80], !P3 ;  /* 0x1dc000800e047fae */ /* 0x0005e2000d901d66 */
[----:B-1----:R-:W-:-:S03]  /*a2d0*/  IADD3 R12, P0, R37, R3, RZ ;  /* 0x00000003250c7210 */ /* 0x002fc60007f1e0ff */
[----:B------:R-:W-:Y:S01]  /*a2e0*/  SHFL.IDX PT, R37, R6, 0x6, 0x181f ;  /* 0x00d81f0006257f89 */ /* 0x000fe200000e0000 */
[----:B0-----:R-:W-:-:S03]  /*a2f0*/  IADD3.X R13, RZ, R0, RZ, P0, !PT ;  /* 0x00000000ff0d7210 */ /* 0x001fc600007fe4ff */
[----:B------:R-:W-:Y:S04]  /*a300*/  SHFL.IDX PT, R0, R5, 0x6, 0x181f ;  /* 0x00d81f0005007f89 */ /* 0x000fe800000e0000 */
[----:B--2---:R-:W0:Y:S04]  /*a310*/  SHFL.IDX PT, R14, R6, 0x5, 0x181f ;  /* 0x00b81f00060e7f89 */ /* 0x004e2800000e0000 */
[----:B------:R-:W-:Y:S04]  /*a320*/  LDGSTS.E.BYPASS.LTC128B.128 [R4+0x1a400], desc[UR38][R12.64], !P4 ;  /* 0x1a4000000c047fae */ /* 0x000fe8000e101d66 */
[----:B------:R1:W-:Y:S04]  /*a330*/  LDGSTS.E.BYPASS.LTC128B.128 [R4+0x1e400], desc[UR38][R12.64+0x80], !P3 ;  /* 0x1e4000800c047fae */ /* 0x0003e8000d901d66 */
[----:B------:R-:W2:Y:S04]  /*a340*/  SHFL.IDX PT, R6, R6, 0x7, 0x181f ;  /* 0x00f81f0006067f89 */ /* 0x000ea800000e0000 */
[----:B------:R-:W3:Y:S01]  /*a350*/  SHFL.IDX PT, R5, R5, 0x7, 0x181f ;  /* 0x00f81f0005057f89 */ /* 0x000ee200000e0000 */
[----:B0-----:R-:W-:-:S05]  /*a360*/  IADD3 R14, P0, R14, R3, RZ ;  /* 0x000000030e0e7210 */ /* 0x001fca0007f1e0ff */
[----:B------:R-:W-:Y:S01]  /*a370*/  IMAD.X R15, RZ, RZ, R7, P0 ;  /* 0x000000ffff0f7224 */ /* 0x000fe200000e0607 */
[----:B-1----:R-:W-:-:S04]  /*a380*/  IADD3 R12, P0, R37, R3, RZ ;  /* 0x00000003250c7210 */ /* 0x002fc80007f1e0ff */
[----:B------:R0:W-:Y:S01]  /*a390*/  LDGSTS.E.BYPASS.LTC128B.128 [R4+0x1ac00], desc[UR38][R14.64], !P4 ;  /* 0x1ac000000e047fae */ /* 0x0001e2000e101d66 */
[----:B------:R-:W-:-:S03]  /*a3a0*/  IMAD.X R13, RZ, RZ, R0, P0 ;  /* 0x000000ffff0d7224 */ /* 0x000fc600000e0600 */
[----:B------:R0:W-:Y:S04]  /*a3b0*/  LDGSTS.E.BYPASS.LTC128B.128 [R4+0x1ec00], desc[UR38][R14.64+0x80], !P3 ;  /* 0x1ec000800e047fae */ /* 0x0001e8000d901d66 */
[----:B------:R0:W-:Y:S04]  /*a3c0*/  LDGSTS.E.BYPASS.LTC128B.128 [R4+0x1b400], desc[UR38][R12.64], !P4 ;  /* 0x1b4000000c047fae */ /* 0x0001e8000e101d66 */
[----:B--23--:R0:W-:Y:S02]  /*a3d0*/  LDGSTS.E.BYPASS.LTC128B.128 [R4+0x1f400], desc[UR38][R12.64+0x80], !P3 ;  /* 0x1f4000800c047fae */ /* 0x00c1e4000d901d66 */
.L_x_6624:
[----:B------:R-:W-:-:S05]  /*a3e0*/  IADD3 R6, P0, R6, R3, RZ ;  /* 0x0000000306067210 */ /* 0x000fca0007f1e0ff */
[----:B------:R-:W-:Y:S01]  /*a3f0*/  IMAD.X R7, RZ, RZ, R5, P0 ;  /* 0x000000ffff077224 */ /* 0x000fe200000e0605 */
[----:B------:R-:W-:-:S04]  /*a400*/  PLOP3.LUT P0, PT, PT, PT, PT, 0x80, 0x0 ;  /* 0x000000000000781c */ /* 0x000fc80003f0f070 */
[----:B------:R-:W-:Y:S01]  /*a410*/  @!PT LDS RZ, [RZ] ;  /* 0x00000000fffff984 */ /* 0x000fe20000000800 */
[----:B------:R-:W-:Y:S01]  /*a420*/  @!PT LDS RZ, [RZ] ;  /* 0x00000000fffff984 */ /* 0x000fe20000000800 */
[----:B------:R-:W-:Y:S01]  /*a430*/  @!PT LDS RZ, [RZ] ;  /* 0x00000000fffff984 */ /* 0x000fe20000000800 */
[----:B------:R1:W-:Y:S04]  /*a440*/  LDGSTS.E.BYPASS.LTC128B.128 [R4+0x1bc00], desc[UR38][R6.64], !P4 ;  /* 0x1bc0000006047fae */ /* 0x0003e8000e101d66 */
[----:B------:R1:W-:Y:S01]  /*a450*/  LDGSTS.E.BYPASS.LTC128B.128 [R4+0x1fc00], desc[UR38][R6.64+0x80], !P3 ;  /* 0x1fc0008006047fae */ /* 0x0003e2000d901d66 */
[----:B------:R-:W-:-:S04]  /*a460*/  NOP ;  /* 0x0000000000007918 */ /* 0x000fc80000000000 */
.L_x_6541:
[----:B------:R-:W-:Y:S02]  /*a470*/  PLOP3.LUT P3, PT, P3, P0, PT, 0xa2, 0x0 ;  /* 0x000000000000781c */ /* 0x000fe40001f61472 */
[----:B------:R-:W-:-:S08]  /*a480*/  @P0 R2UR P3, UR4, R34 ;  /* 0x00000000220402ca */ /* 0x000fd00000060000 */
[----:B------:R-:W-:-:S05]  /*a490*/  @P0 PLOP3.LUT P0, PT, P3, PT, PT, 0x80, 0x0 ;  /* 0x000000000000081c */ /* 0x000fca0001f0f070 */
[----:B------:R-:W-:Y:S01]  /*a4a0*/  @!P3 SYNCS.ARRIVE.TRANS64.RED.A0T1 RZ, [UR4+0x28830], RZ ;  /* 0x028830ffffffb9a7 */ /* 0x000fe20008200404 */
[----:B------:R-:W-:Y:S07]  /*a4b0*/  @!P3 ARRIVES.LDGSTSBAR.64.TRANSCNT [UR4+0x28830] ;  /* 0x02883000ff00b9b0 */ /* 0x000fee0008000a84 */
[----:B------:R-:W-:Y:S05]  /*a4c0*/  @P0 BRA.U.ANY `(.L_x_6541) ;  /* 0xfffffffd00e80947 */ /* 0x000fea000393ffff */
[----:B------:R-:W-:Y:S01]  /*a4d0*/  NOP ;  /* 0x0000000000007918 */ /* 0x000fe20000000000 */
[----:B------:R-:W-:-:S13]  /*a4e0*/  ISETP.NE.AND P4, PT, R18, 0x3, PT ;  /* 0x000000031200780c */ /* 0x000fda0003f85270 */
[----:B------:R-:W-:Y:S05]  /*a4f0*/  @!P4 BRA `(.L_x_6542) ;  /* 0x000000000004c947 */ /* 0x000fea0003800000 */
[----:B------:R-:W-:Y:S01]  /*a500*/  BPT.TRAP 0x1 ;  /* 0x000000040000795c */ /* 0x000fe20000300000 */
.L_x_6542:
[----:B------:R2:W-:Y:S01]  /*a510*/  SYNCS.ARRIVE.TRANS64.A1T0 RZ, [R34+URZ+0x28830], RZ ;  /* 0x028830ff22ff79a7 */ /* 0x0005e2000810003f */
[----:B------:R-:W-:Y:S05]  /*a520*/  @!P4 BRA `(.L_x_6543) ;  /* 0x000000000004c947 */ /* 0x000fea0003800000 */
[----:B------:R-:W-:Y:S01]  /*a530*/  BPT.TRAP 0x1 ;  /* 0x000000040000795c */ /* 0x000fe20000300000 */
.L_x_6543:
[----:B------:R-:W-:Y:S01]  /*a540*/  SHF.L.U32 R5, R9, 0x1f, RZ ;  /* 0x0000001f09057819 */ /* 0x000fe200000006ff */
[----:B------:R-:W-:Y:S01]  /*a550*/  BSSY B1, `(.L_x_6544) ;  /* 0x0000004000017945 */ /* 0x000fe20003800000 */
[----:B------:R-:W-:-:S04]  /*a560*/  LEA R0, R20, UR45, 0x3 ;  /* 0x0000002d14007c11 */ /* 0x000fc8000f8e18ff */
[----:B------:R-:W3:Y:S02]  /*a570*/  SYNCS.PHASECHK.TRANS64.TRYWAIT P0, [R0+URZ+0x28860], R5 ;  /* 0x02886005000075a7 */ /* 0x000ee4000800017f */
[----:B---3--:R-:W-:Y:S05]  /*a580*/  @!P0 BRA `(.L_x_6545) ;  /* 0x0000003000748947 */ /* 0x008fea0003800000 */
.L_x_6625:
[----:B------:R-:W-:Y:S05]  /*a590*/  BSYNC B1 ;  /* 0x0000000000017941 */ /* 0x000fea0003800000 */
.L_x_6544:
[----:B------:R-:W-:Y:S01]  /*a5a0*/  UMOV UR4, 0xffffffff ;  /* 0xffffffff00047882 */ /* 0x000fe20000000000 */
[----:B-1----:R-:W-:Y:S02]  /*a5b0*/  LEA R7, R20, R19, 0xe ;  /* 0x0000001314077211 */ /* 0x002fe400078e70ff */
[----:B------:R-:W-:Y:S05]  /*a5c0*/  BRA.DIV UR4, `(.L_x_6546) ;  /* 0x0000003204787947 */ /* 0x000fea000b800000 */
[----:B0-----:R-:W0:Y:S01]  /*a5d0*/  SHFL.IDX PT, R14, R16, RZ, 0x181f ;  /* 0x00181fff100e7589 */ /* 0x001e2200000e0000 */
[----:B------:R-:W-:-:S03]  /*a5e0*/  LEA R7, R7, UR45, 0x1 ;  /* 0x0000002d07077c11 */ /* 0x000fc6000f8e08ff */
[----:B---3--:R-:W1:Y:S04]  /*a5f0*/  SHFL.IDX PT, R5, R2, RZ, 0x181f ;  /* 0x00181fff02057589 */ /* 0x008e6800000e0000 */
[----:B------:R-:W-:Y:S01]  /*a600*/  SHFL.IDX PT, R6, R2, 0x1, 0x181f ;  /* 0x00381f0002067f89 */ /* 0x000fe200000e0000 */
[----:B0-----:R-:W-:-:S03]  /*a610*/  IADD3 R4, P0, R14, R3, RZ ;  /* 0x000000030e047210 */ /* 0x001fc60007f1e0ff */
[----:B------:R-:W0:Y:S02]  /*a620*/  SHFL.IDX PT, R14, R16, 0x1, 0x181f ;  /* 0x00381f00100e7f89 */ /* 0x000e2400000e0000 */
[----:B-1----:R-:W-:Y:S01]  /*a630*/  IMAD.X R5, RZ, RZ, R5, P0 ;  /* 0x000000ffff057224 */ /* 0x002fe200000e0605 */
[----:B------:R-:W-:-:S13]  /*a640*/  ISETP.LT.OR P0, PT, R31, 0x1, P2 ;  /* 0x000000011f00780c */ /* 0x000fda0001701670 */
[----:B------:R-:W-:Y:S01]  /*a650*/  LDGSTS.E.BYPASS.LTC128B.128 [R7+0x400], desc[UR38][R4.64], !P0 ;  /* 0x0040000004077fae */ /* 0x000fe2000c101d66 */
[----:B------:R-:W-:-:S13]  /*a660*/  ISETP.LT.OR P0, PT, R31, 0x1, P1 ;  /* 0x000000011f00780c */ /* 0x000fda0000f01670 */
[----:B------:R1:W-:Y:S01]  /*a670*/  LDGSTS.E.BYPASS.LTC128B.128 [R7+0x4400], desc[UR38][R4.64+0x80], !P0 ;  /* 0x0440008004077fae */ /* 0x0003e2000c101d66 */
[----:B0-----:R-:W-:-:S03]  /*a680*/  IADD3 R12, P0, R14, R3, RZ ;  /* 0x000000030e0c7210 */ /* 0x001fc60007f1e0ff */
[----:B------:R-:W1:Y:S02]  /*a690*/  SHFL.IDX PT, R14, R16, 0x2, 0x181f ;  /* 0x00581f00100e7f89 */ /* 0x000e6400000e0000 */
[----:B------:R-:W-:Y:S01]  /*a6a0*/  IMAD.X R13, RZ, RZ, R6, P0 ;  /* 0x000000ffff0d7224 */ /* 0x000fe200000e0606 */
[----:B------:R-:W-:Y:S01]  /*a6b0*/  ISETP.LT.OR P0, PT, R31, 0x11, P2 ;  /* 0x000000111f00780c */ /* 0x000fe20001701670 */
[----:B------:R-:W0:-:S12]  /*a6c0*/  SHFL.IDX PT, R6, R2, 0x2, 0x181f ;  /* 0x00581f0002067f89 */ /* 0x000e1800000e0000 */
[----:B------:R-:W-:Y:S01]  /*a6d0*/  LDGSTS.E.BYPASS.LTC128B.128 [R7+0xc00], desc[UR38][R12.64], !P0 ;  /* 0x00c000000c077fae */ /* 0x000fe2000c101d66 */
[----:B------:R-:W-:-:S13]  /*a6e0*/  ISETP.LT.OR P0, PT, R31, 0x11, P1 ;  /* 0x000000111f00780c */ /* 0x000fda0000f01670 */
[----:B------:R3:W-:Y:S01]  /*a6f0*/  LDGSTS.E.BYPASS.LTC128B.128 [R7+0x4c00], desc[UR38][R12.64+0x80], !P0 ;  /* 0x04c000800c077fae */ /* 0x0007e2000c101d66 */
[----:B-1----:R-:W-:-:S03]  /*a700*/  IADD3 R4, P0, R14, R3, RZ ;  /* 0x000000030e047210 */ /* 0x002fc60007f1e0ff */
[----:B------:R-:W3:Y:S02]  /*a710*/  SHFL.IDX PT, R14, R16, 0x3, 0x181f ;  /* 0x00781f00100e7f89 */ /* 0x000ee400000e0000 */
[----:B0-----:R-:W-:Y:S01]  /*a720*/  IMAD.X R5, RZ, RZ, R6, P0 ;  /* 0x000000ffff057224 */ /* 0x001fe200000e0606 */
[----:B------:R-:W-:Y:S01]  /*a730*/  ISETP.LT.OR P0, PT, R31, 0x21, P2 ;  /* 0x000000211f00780c */ /* 0x000fe20001701670 */
[----:B------:R-:W0:-:S12]  /*a740*/  SHFL.IDX PT, R6, R2, 0x3, 0x181f ;  /* 0x00781f0002067f89 */ /* 0x000e1800000e0000 */
[----:B------:R-:W-:Y:S01]  /*a750*/  LDGSTS.E.BYPASS.LTC128B.128 [R7+0x1400], desc[UR38][R4.64], !P0 ;  /* 0x0140000004077fae */ /* 0x000fe2000c101d66 */
[----:B------:R-:W-:-:S13]  /*a760*/  ISETP.LT.OR P0, PT, R31, 0x21, P1 ;  /* 0x000000211f00780c */ /* 0x000fda0000f01670 */
[----:B------:R1:W-:Y:S01]  /*a770*/  LDGSTS.E.BYPASS.LTC128B.128 [R7+0x5400], desc[UR38][R4.64+0x80], !P0 ;  /* 0x0540008004077fae */ /* 0x0003e2000c101d66 */
[----:B---3--:R-:W-:-:S03]  /*a780*/  IADD3 R12, P0, R14, R3, RZ ;  /* 0x000000030e0c7210 */ /* 0x008fc60007f1e0ff */
[----:B------:R-:W1:Y:S01]  /*a790*/  SHFL.IDX PT, R14, R16, 0x4, 0x181f ;  /* 0x00981f00100e7f89 */ /* 0x000e6200000e0000 */
[----:B0-----:R-:W-:Y:S02]  /*a7a0*/  IADD3.X R13, RZ, R6, RZ, P0, !PT ;  /* 0x00000006ff0d7210 */ /* 0x001fe400007fe4ff */
        /* <DEDUP_REMOVED lines=14> */
[----:B------:R-:W1:Y:S02]  /*a890*/  SHFL.IDX PT, R14, R16, 0x6, 0x181f ;  /* 0x00d81f00100e7f89 */ /* 0x000e6400000e0000 */
[----:B0-----:R-:W-:Y:S01]  /*a8a0*/  IMAD.X R13, RZ, RZ, R6, P0 ;  /* 0x000000ffff0d7224 */ /* 0x001fe200000e0606 */
[----:B------:R-:W-:Y:S01]  /*a8b0*/  ISETP.LT.OR P0, PT, R31, 0x51, P2 ;  /* 0x000000511f00780c */ /* 0x000fe20001701670 */
[----:B------:R-:W0:-:S12]  /*a8c0*/  SHFL.IDX PT, R6, R2, 0x6, 0x181f ;  /* 0x00d81f0002067f89 */ /* 0x000e1800000e0000 */
[----:B------:R3:W-:Y:S01]  /*a8d0*/  LDGSTS.E.BYPASS.LTC128B.128 [R7+0x2c00], desc[UR38][R12.64], !P0 ;  /* 0x02c000000c077fae */ /* 0x0007e2000c101d66 */
[----:B------:R-:W-:-:S13]  /*a8e0*/  ISETP.LT.OR P0, PT, R31, 0x51, P1 ;  /* 0x000000511f00780c */ /* 0x000fda0000f01670 */
[----:B------:R3:W-:Y:S01]  /*a8f0*/  LDGSTS.E.BYPASS.LTC128B.128 [R7+0x6c00], desc[UR38][R12.64+0x80], !P0 ;  /* 0x06c000800c077fae */ /* 0x0007e2000c101d66 */
[----:B-1----:R-:W-:-:S03]  /*a900*/  IADD3 R4, P0, R14, R3, RZ ;  /* 0x000000030e047210 */ /* 0x002fc60007f1e0ff */
[----:B------:R3:W1:Y:S02]  /*a910*/  SHFL.IDX PT, R14, R16, 0x7, 0x181f ;  /* 0x00f81f00100e7f89 */ /* 0x00066400000e0000 */
[----:B0-----:R-:W-:Y:S01]  /*a920*/  IMAD.X R5, RZ, RZ, R6, P0 ;  /* 0x000000ffff057224 */ /* 0x001fe200000e0606 */
[----:B------:R-:W-:Y:S01]  /*a930*/  ISETP.LT.OR P0, PT, R31, 0x61, P2 ;  /* 0x000000611f00780c */ /* 0x000fe20001701670 */
[----:B------:R3:W4:-:S12]  /*a940*/  SHFL.IDX PT, R6, R2, 0x7, 0x181f ;  /* 0x00f81f0002067f89 */ /* 0x00071800000e0000 */
[----:B------:R3:W-:Y:S01]  /*a950*/  LDGSTS.E.BYPASS.LTC128B.128 [R7+0x3400], desc[UR38][R4.64], !P0 ;  /* 0x0340000004077fae */ /* 0x0007e2000c101d66 */
[----:B------:R-:W-:-:S13]  /*a960*/  ISETP.LT.OR P0, PT, R31, 0x61, P1 ;  /* 0x000000611f00780c */ /* 0x000fda0000f01670 */
[----:B-1--4-:R3:W-:Y:S02]  /*a970*/  LDGSTS.E.BYPASS.LTC128B.128 [R7+0x7400], desc[UR38][R4.64+0x80], !P0 ;  /* 0x0740008004077fae */ /* 0x0127e4000c101d66 */
.L_x_6643:
[----:B---3--:R-:W-:Y:S01]  /*a980*/  IADD3 R2, P0, R14, R3, RZ ;  /* 0x000000030e027210 */ /* 0x008fe20007f1e0ff */
[----:B------:R-:W-:Y:S02]  /*a990*/  ULDC.64 UR4, c[0x0][0x328] ;  /* 0x0000ca0000047ab9 */ /* 0x000fe40000000a00 */
[----:B------:R-:W-:Y:S01]  /*a9a0*/  IMAD R36, R36, UR4, RZ ;  /* 0x0000000424247c24 */ /* 0x000fe2000f8e02ff */
[----:B------:R-:W-:Y:S01]  /*a9b0*/  IADD3.X R3, RZ, R6, RZ, P0, !PT ;  /* 0x00000006ff037210 */ /* 0x000fe200007fe4ff */
[----:B0-----:R-:W-:Y:S01]  /*a9c0*/  IMAD.WIDE.U32 R4, R35, UR4, RZ ;  /* 0x0000000423047c25 */ /* 0x001fe2000f8e00ff */
[----:B------:R-:W-:-:S03]  /*a9d0*/  ISETP.LT.OR P0, PT, R31, 0x71, P2 ;  /* 0x000000711f00780c */ /* 0x000fc60001701670 */
[----:B------:R-:W-:Y:S01]  /*a9e0*/  IMAD R9, R35, UR5, R36 ;  /* 0x0000000523097c24 */ /* 0x000fe2000f8e0224 */
[----:B------:R-:W-:Y:S02]  /*a9f0*/  ULDC.64 UR4, c[0x0][0x338] ;  /* 0x0000ce0000047ab9 */ /* 0x000fe40000000a00 */
[----:B------:R-:W-:Y:S02]  /*aa00*/  IMAD R33, R33, UR4, RZ ;  /* 0x0000000421217c24 */ /* 0x000fe4000f8e02ff */
[----:B------:R-:W-:Y:S02]  /*aa10*/  IMAD.IADD R5, R5, 0x1, R9 ;  /* 0x0000000105057824 */ /* 0x000fe400078e0209 */
[C---:B------:R-:W-:Y:S02]  /*aa20*/  IMAD R33, R32.reuse, UR5, R33 ;  /* 0x0000000520217c24 */ /* 0x040fe4000f8e0221 */
[----:B------:R-:W-:Y:S01]  /*aa30*/  IMAD.WIDE.U32 R4, R32, UR4, R4 ;  /* 0x0000000420047c25 */ /* 0x000fe2000f8e0004 */
[----:B------:R-:W-:Y:S01]  /*aa40*/  @!PT LDS RZ, [RZ] ;  /* 0x00000000fffff984 */ /* 0x000fe20000000800 */
[----:B------:R-:W-:Y:S01]  /*aa50*/  @!PT LDS RZ, [RZ] ;  /* 0x00000000fffff984 */ /* 0x000fe20000000800 */
[----:B------:R-:W-:Y:S01]  /*aa60*/  @!PT LDS RZ, [RZ] ;  /* 0x00000000fffff984 */ /* 0x000fe20000000800 */
[----:B------:R0:W-:Y:S01]  /*aa70*/  LDGSTS.E.BYPASS.LTC128B.128 [R7+0x3c00], desc[UR38][R2.64], !P0 ;  /* 0x03c0000002077fae */ /* 0x0001e2000c101d66 */
[----:B------:R-:W-:-:S02]  /*aa80*/  ISETP.LT.OR P0, PT, R31, 0x71, P1 ;  /* 0x000000711f00780c */ /* 0x000fc40000f01670 */
[----:B------:R-:W-:-:S11]  /*aa90*/  IMAD.IADD R33, R5, 0x1, R33 ;  /* 0x0000000105217824 */ /* 0x000fd600078e0221 */
[----:B------:R0:W-:Y:S01]  /*aaa0*/  LDGSTS.E.BYPASS.LTC128B.128 [R7+0x7c00], desc[UR38][R2.64+0x80], !P0 ;  /* 0x07c0008002077fae */ /* 0x0001e2000c101d66 */
[----:B------:R-:W-:Y:S01]  /*aab0*/  PLOP3.LUT P0, PT, PT, PT, PT, 0x80, 0x0 ;  /* 0x000000000000781c */ /* 0x000fe20003f0f070 */
[----:B------:R-:W-:-:S12]  /*aac0*/  NOP ;  /* 0x0000000000007918 */ /* 0x000fd80000000000 */
.L_x_6547:
        /* <DEDUP_REMOVED lines=10> */
.L_x_6548:
[----:B------:R-:W-:Y:S01]  /*ab70*/  R2UR UR4, R24 ;  /* 0x00000000180472ca */ /* 0x000fe200000e0000 */
[----:B------:R-:W-:Y:S01]  /*ab80*/  ULDC.64 UR6, c[0x0][0x330] ;  /* 0x0000cc0000067ab9 */ /* 0x000fe20000000a00 */
[----:B------:R-:W-:Y:S01]  /*ab90*/  MOV R5, R33 ;  /* 0x0000002100057202 */ /* 0x000fe20000000f00 */
[----:B0-----:R-:W-:Y:S01]  /*aba0*/  IMAD.U32 R3, RZ, RZ, UR6 ;  /* 0x00000006ff037e24 */ /* 0x001fe2000f8e00ff */
        /* <DEDUP_REMOVED lines=16> */
.L_x_6536:
[----:B------:R-:W-:-:S13]  /*acb0*/  ISETP.NE.AND P0, PT, R18, 0x3, PT ;  /* 0x000000031200780c */ /* 0x000fda0003f05270 */
[----:B------:R-:W-:Y:S05]  /*acc0*/  @!P0 BRA `(.L_x_6550) ;  /* 0x0000000000048947 */ /* 0x000fea0003800000 */
[----:B------:R-:W-:Y:S01]  /*acd0*/  BPT.TRAP 0x1 ;  /* 0x000000040000795c */ /* 0x000fe20000300000 */
.L_x_6550:
[----:B0-----:R-:W-:Y:S01]  /*ace0*/  LEA R0, R10, UR45, 0x3 ;  /* 0x0000002d0a007c11 */ /* 0x001fe2000f8e18ff */
[----:B------:R-:W-:Y:S01]  /*acf0*/  IMAD.MOV.U32 R3, RZ, RZ, -0x80 ;  /* 0xffffff80ff037424 */ /* 0x000fe200078e00ff */
[----:B------:R-:W-:Y:S01]  /*ad00*/  SHF.L.U32 R5, R8, 0x1f, RZ ;  /* 0x0000001f08057819 */ /* 0x000fe200000006ff */
[----:B------:R-:W-:Y:S01]  /*ad10*/  BSSY B0, `(.L_x_6551) ;  /* 0x0000006000007945 */ /* 0x000fe20003800000 */
[----:B------:R-:W-:Y:S01]  /*ad20*/  LEA R6, R10, R19, 0xe ;  /* 0x000000130a067211 */ /* 0x000fe200078e70ff */
[----:B------:R-:W-:Y:S01]  /*ad30*/  IMAD R3, R22, R3, UR43 ;  /* 0x0000002b16037e24 */ /* 0x000fe2000f8e0203 */
[----:B------:R-:W0:Y:S03]  /*ad40*/  SYNCS.PHASECHK.TRANS64.TRYWAIT P0, [R0+URZ+0x28860], R5 ;  /* 0x02886005000075a7 */ /* 0x000e26000800017f */
[----:B------:R-:W-:Y:S01]  /*ad50*/  IMAD.IADD R28, R3, 0x1, -R28 ;  /* 0x00000001031c7824 */ /* 0x000fe200078e0a1c */
[----:B0-----:R-:W-:Y:S06]  /*ad60*/  @!P0 BRA `(.L_x_6552) ;  /* 0x0000003400448947 */ /* 0x001fec0003800000 */
.L_x_6644:
[----:B------:R-:W-:Y:S05]  /*ad70*/  BSYNC B0 ;  /* 0x0000000000007941 */ /* 0x000fea0003800000 */
.L_x_6551:
[----:B------:R-:W-:-:S03]  /*ad80*/  UMOV UR4, 0xffffffff ;  /* 0xffffffff00047882 */ /* 0x000fc60000000000 */
[----:B------:R-:W-:Y:S05]  /*ad90*/  BRA.DIV UR4, `(.L_x_6553) ;  /* 0x00000036044c7947 */ /* 0x000fea000b800000 */
[----:B0-----:R-:W0:Y:S01]  /*ada0*/  SHFL.IDX PT, R5, R2, RZ, 0x181f ;  /* 0x00181fff02057589 */ /* 0x001e2200000e0000 */
[----:B------:R-:W-:Y:S01]  /*adb0*/  ULDC UR4, c[0x0][0x2f4] ;  /* 0x0000bd0000047ab9 */ /* 0x000fe20000000800 */
[----:B------:R-:W-:Y:S02]  /*adc0*/  LEA R3, R6, UR45, 0x1 ;  /* 0x0000002d06037c11 */ /* 0x000fe4000f8e08ff */
[----:B------:R-:W1:Y:S01]  /*add0*/  SHFL.IDX PT, R4, R16, RZ, 0x181f ;  /* 0x00181fff10047589 */ /* 0x000e6200000e0000 */
[----:B------:R-:W-:Y:S02]  /*ade0*/  ISETP.GE.AND P1, PT, R26, UR4, PT ;  /* 0x000000041a007c0c */ /* 0x000fe4000bf26270 */
[----:B------:R-:W-:Y:S01]  /*adf0*/  ISETP.GE.AND P0, PT, R25, UR4, PT ;  /* 0x0000000419007c0c */ /* 0x000fe2000bf06270 */
[----:B------:R-:W3:Y:S01]  /*ae00*/  SHFL.IDX PT, R14, R16, 0x1, 0x181f ;  /* 0x00381f00100e7f89 */ /* 0x000ee200000e0000 */
[C---:B------:R-:W-:Y:S02]  /*ae10*/  ISETP.LT.OR P4, PT, R28.reuse, 0x1, P1 ;  /* 0x000000011c00780c */ /* 0x040fe40000f81670 */
[C---:B------:R-:W-:Y:S01]  /*ae20*/  ISETP.LT.OR P5, PT, R28.reuse, 0x1, P0 ;  /* 0x000000011c00780c */ /* 0x040fe200007a1670 */
[----:B------:R-:W4:Y:S01]  /*ae30*/  SHFL.IDX PT, R19, R2, 0x1, 0x181f ;  /* 0x00381f0002137f89 */ /* 0x000f2200000e0000 */
[----:B------:R-:W-:-:S02]  /*ae40*/  ISETP.LT.OR P2, PT, R28, 0x11, P1 ;  /* 0x000000111c00780c */ /* 0x000fc40000f41670 */
[----:B------:R-:W-:Y:S01]  /*ae50*/  ISETP.LT.OR P3, PT, R28, 0x11, P0 ;  /* 0x000000111c00780c */ /* 0x000fe20000761670 */
[----:B------:R-:W-:Y:S04]  /*ae60*/  SHFL.IDX PT, R23, R2, 0x2, 0x181f ;  /* 0x00581f0002177f89 */ /* 0x000fe800000e0000 */
[----:B------:R-:W5:Y:S01]  /*ae70*/  SHFL.IDX PT, R22, R16, 0x2, 0x181f ;  /* 0x00581f0010167f89 */ /* 0x000f6200000e0000 */
[----:B0-----:R-:W-:-:S03]  /*ae80*/  IMAD.MOV.U32 R7, RZ, RZ, R5 ;  /* 0x000000ffff077224 */ /* 0x001fc600078e0005 */
[----:B------:R-:W0:Y:S01]  /*ae90*/  SHFL.IDX PT, R9, R2, 0x4, 0x181f ;  /* 0x00981f0002097f89 */ /* 0x000e2200000e0000 */
[----:B-1----:R-:W-:-:S03]  /*aea0*/  IMAD.MOV.U32 R6, RZ, RZ, R4 ;  /* 0x000000ffff067224 */ /* 0x002fc600078e0004 */
[----:B------:R-:W1:Y:S01]  /*aeb0*/  SHFL.IDX PT, R24, R16, 0x4, 0x181f ;  /* 0x00981f0010187f89 */ /* 0x000e6200000e0000 */
[----:B------:R-:W-:-:S03]  /*aec0*/  IMAD.WIDE.U32 R6, R26, 0x2, R6 ;  /* 0x000000021a067825 */ /* 0x000fc600078e0006 */
[----:B------:R-:W-:Y:S01]  /*aed0*/  SHFL.IDX PT, R21, R2, 0x3, 0x181f ;  /* 0x00781f0002157f89 */ /* 0x000fe200000e0000 */
[----:B---3--:R-:W-:Y:S01]  /*aee0*/  MOV R4, R14 ;  /* 0x0000000e00047202 */ /* 0x008fe20000000f00 */
[----:B----4-:R-:W-:Y:S02]  /*aef0*/  IMAD.MOV.U32 R5, RZ, RZ, R19 ;  /* 0x000000ffff057224 */ /* 0x010fe400078e0013 */
[----:B------:R-:W3:Y:S02]  /*af00*/  SHFL.IDX PT, R20, R16, 0x3, 0x181f ;  /* 0x00781f0010147f89 */ /* 0x000ee400000e0000 */
[----:B------:R-:W-:Y:S02]  /*af10*/  IMAD.WIDE.U32 R4, R26, 0x2, R4 ;  /* 0x000000021a047825 */ /* 0x000fe400078e0004 */
[----:B------:R-:W-:Y:S01]  /*af20*/  LDGSTS.E.BYPASS.LTC128B.128 [R3+0x400], desc[UR38][R6.64], !P4 ;  /* 0x0040000006037fae */ /* 0x000fe2000e101d66 */
[----:B------:R-:W-:Y:S01]  /*af30*/  ISETP.LT.OR P4, PT, R28, 0x21, P1 ;  /* 0x000000211c00780c */ /* 0x000fe20000f81670 */
[----:B-----5:R-:W-:-:S02]  /*af40*/  IMAD.WIDE.U32 R22, R26, 0x2, R22 ;  /* 0x000000021a167825 */ /* 0x020fc400078e0016 */
[----:B------:R4:W-:Y:S01]  /*af50*/  LDGSTS.E.BYPASS.LTC128B.128 [R3+0x4400], desc[UR38][R6.64+0x80], !P5 ;  /* 0x0440008006037fae */ /* 0x0009e2000e901d66 */
[----:B------:R-:W-:-:S03]  /*af60*/  ISETP.LT.OR P5, PT, R28, 0x21, P0 ;  /* 0x000000211c00780c */ /* 0x000fc600007a1670 */
[----:B------:R-:W4:Y:S01]  /*af70*/  SHFL.IDX PT, R14, R16, 0x5, 0x181f ;  /* 0x00b81f00100e7f89 */ /* 0x000f2200000e0000 */
[----:B0-----:R-:W-:Y:S01]  /*af80*/  IMAD.MOV.U32 R13, RZ, RZ, R9 ;  /* 0x000000ffff0d7224 */ /* 0x001fe200078e0009 */
[----:B------:R-:W-:Y:S02]  /*af90*/  MOV R9, RZ ;  /* 0x000000ff00097202 */ /* 0x000fe40000000f00 */
[----:B------:R-:W0:Y:S01]  /*afa0*/  SHFL.IDX PT, R19, R2, 0x5, 0x181f ;  /* 0x00b81f0002137f89 */ /* 0x000e2200000e0000 */
[----:B-1----:R-:W-:-:S03]  /*afb0*/  IMAD.MOV.U32 R12, RZ, RZ, R24 ;  /* 0x000000ffff0c7224 */ /* 0x002fc600078e0018 */
[----:B------:R-:W1:Y:S01]  /*afc0*/  SHFL.IDX PT, R25, R2, 0x6, 0x181f ;  /* 0x00d81f0002197f89 */ /* 0x000e6200000e0000 */
[----:B------:R-:W-:-:S03]  /*afd0*/  IMAD.WIDE.U32 R12, R26, 0x2, R12 ;  /* 0x000000021a0c7825 */ /* 0x000fc600078e000c */
[----:B------:R-:W5:Y:S01]  /*afe0*/  SHFL.IDX PT, R30, R16, 0x6, 0x181f ;  /* 0x00d81f00101e7f89 */ /* 0x000f6200000e0000 */
[----:B---3--:R-:W-:-:S03]  /*aff0*/  IMAD.WIDE.U32 R20, R26, 0x2, R20 ;  /* 0x000000021a147825 */ /* 0x008fc600078e0014 */
[----:B------:R-:W-:Y:S01]  /*b000*/  LDGSTS.E.BYPASS.LTC128B.128 [R3+0xc00], desc[UR38][R4.64], !P2 ;  /* 0x00c0000004037fae */ /* 0x000fe2000d101d66 */
[----:B------:R-:W-:-:S03]  /*b010*/  ISETP.LT.OR P2, PT, R28, 0x31, P1 ;  /* 0x000000311c00780c */ /* 0x000fc60000f41670 */
[----:B------:R1:W-:Y:S01]  /*b020*/  LDGSTS.E.BYPASS.LTC128B.128 [R3+0x4c00], desc[UR38][R4.64+0x80], !P3 ;  /* 0x04c0008004037fae */ /* 0x0003e2000d901d66 */
[----:B------:R-:W-:-:S03]  /*b030*/  ISETP.LT.OR P3, PT, R28, 0x31, P0 ;  /* 0x000000311c00780c */ /* 0x000fc60000761670 */
[----:B------:R3:W-:Y:S01]  /*b040*/  LDGSTS.E.BYPASS.LTC128B.128 [R3+0x1400], desc[UR38][R22.64], !P4 ;  /* 0x0140000016037fae */ /* 0x0007e2000e101d66 */
[C---:B------:R-:W-:Y:S02]  /*b050*/  ISETP.LT.OR P4, PT, R28.reuse, 0x41, P1 ;  /* 0x000000411c00780c */ /* 0x040fe40000f81670 */
[----:B----4-:R-:W-:Y:S01]  /*b060*/  MOV R6, R14 ;  /* 0x0000000e00067202 */ /* 0x010fe20000000f00 */
[----:B------:R3:W-:Y:S01]  /*b070*/  LDGSTS.E.BYPASS.LTC128B.128 [R3+0x5400], desc[UR38][R22.64+0x80], !P5 ;  /* 0x0540008016037fae */ /* 0x0007e2000e901d66 */
[C---:B------:R-:W-:Y:S01]  /*b080*/  ISETP.LT.OR P5, PT, R28.reuse, 0x41, P0 ;  /* 0x000000411c00780c */ /* 0x040fe200007a1670 */
[----:B0-----:R-:W-:Y:S02]  /*b090*/  IMAD.MOV.U32 R7, RZ, RZ, R19 ;  /* 0x000000ffff077224 */ /* 0x001fe400078e0013 */
[----:B------:R3:W-:Y:S01]  /*b0a0*/  LDGSTS.E.BYPASS.LTC128B.128 [R3+0x1c00], desc[UR38][R20.64], !P2 ;  /* 0x01c0000014037fae */ /* 0x0007e2000d101d66 */
[----:B------:R-:W-:Y:S01]  /*b0b0*/  ISETP.LT.OR P2, PT, R28, 0x51, P1 ;  /* 0x000000511c00780c */ /* 0x000fe20000f41670 */
[----:B-1----:R-:W-:-:S02]  /*b0c0*/  IMAD.MOV.U32 R5, RZ, RZ, R25 ;  /* 0x000000ffff057224 */ /* 0x002fc400078e0019 */
[----:B------:R3:W-:Y:S01]  /*b0d0*/  LDGSTS.E.BYPASS.LTC128B.128 [R3+0x5c00], desc[UR38][R20.64+0x80], !P3 ;  /* 0x05c0008014037fae */ /* 0x0007e2000d901d66 */
[C---:B------:R-:W-:Y:S01]  /*b0e0*/  ISETP.LT.OR P3, PT, R28.reuse, 0x51, P0 ;  /* 0x000000511c00780c */ /* 0x040fe20000761670 */
[----:B-----5:R-:W-:Y:S02]  /*b0f0*/  IMAD.MOV.U32 R4, RZ, RZ, R30 ;  /* 0x000000ffff047224 */ /* 0x020fe400078e001e */
[----:B------:R3:W-:Y:S01]  /*b100*/  LDGSTS.E.BYPASS.LTC128B.128 [R3+0x2400], desc[UR38][R12.64], !P4 ;  /* 0x024000000c037fae */ /* 0x0007e2000e101d66 */
[----:B------:R-:W-:Y:S01]  /*b110*/  ISETP.LT.OR P4, PT, R28, 0x61, P1 ;  /* 0x000000611c00780c */ /* 0x000fe20000f81670 */
[----:B------:R-:W-:Y:S02]  /*b120*/  IMAD.WIDE.U32 R6, R26, 0x2, R6 ;  /* 0x000000021a067825 */ /* 0x000fe400078e0006 */
[----:B------:R3:W-:Y:S01]  /*b130*/  LDGSTS.E.BYPASS.LTC128B.128 [R3+0x6400], desc[UR38][R12.64+0x80], !P5 ;  /* 0x064000800c037fae */ /* 0x0007e2000e901d66 */
[----:B------:R-:W-:Y:S01]  /*b140*/  ISETP.LT.OR P5, PT, R28, 0x61, P0 ;  /* 0x000000611c00780c */ /* 0x000fe200007a1670 */
[----:B------:R-:W-:-:S02]  /*b150*/  IMAD.WIDE.U32 R4, R26, 0x2, R4 ;  /* 0x000000021a047825 */ /* 0x000fc400078e0004 */
[----:B------:R3:W-:Y:S04]  /*b160*/  LDGSTS.E.BYPASS.LTC128B.128 [R3+0x2c00], desc[UR38][R6.64], !P2 ;  /* 0x02c0000006037fae */ /* 0x0007e8000d101d66 */
[----:B------:R3:W-:Y:S04]  /*b170*/  LDGSTS.E.BYPASS.LTC128B.128 [R3+0x6c00], desc[UR38][R6.64+0x80], !P3 ;  /* 0x06c0008006037fae */ /* 0x0007e8000d901d66 */
[----:B------:R3:W-:Y:S04]  /*b180*/  LDGSTS.E.BYPASS.LTC128B.128 [R3+0x3400], desc[UR38][R4.64], !P4 ;  /* 0x0340000004037fae */ /* 0x0007e8000e101d66 */
[----:B------:R-:W0:Y:S04]  /*b190*/  SHFL.IDX PT, R2, R2, 0x7, 0x181f ;  /* 0x00f81f0002027f89 */ /* 0x000e2800000e0000 */
[----:B------:R3:W1:Y:S04]  /*b1a0*/  SHFL.IDX PT, R14, R16, 0x7, 0x181f ;  /* 0x00f81f00100e7f89 */ /* 0x00066800000e0000 */
[----:B------:R3:W-:Y:S02]  /*b1b0*/  LDGSTS.E.BYPASS.LTC128B.128 [R3+0x7400], desc[UR38][R4.64+0x80], !P5 ;  /* 0x0740008004037fae */ /* 0x0007e4000e901d66 */
.L_x_6662:
[C---:B------:R-:W-:Y:S01]  /*b1c0*/  ISETP.LT.OR P1, PT, R28.reuse, 0x71, P1 ;  /* 0x000000711c00780c */ /* 0x040fe20000f21670 */
[----:B-1-3--:R-:W-:Y:S01]  /*b1d0*/  IMAD.MOV.U32 R4, RZ, RZ, R14 ;  /* 0x000000ffff047224 */ /* 0x00afe200078e000e */
[----:B------:R-:W-:Y:S01]  /*b1e0*/  ISETP.LT.OR P0, PT, R28, 0x71, P0 ;  /* 0x000000711c00780c */ /* 0x000fe20000701670 */
[----:B0-----:R-:W-:Y:S02]  /*b1f0*/  IMAD.MOV.U32 R5, RZ, RZ, R2 ;  /* 0x000000ffff057224 */ /* 0x001fe400078e0002 */
[----:B------:R-:W-:-:S08]  /*b200*/  IMAD.WIDE.U32 R4, R26, 0x2, R4 ;  /* 0x000000021a047825 */ /* 0x000fd000078e0004 */
[----:B------:R-:W-:Y:S01]  /*b210*/  @!PT LDS RZ, [RZ] ;  /* 0x00000000fffff984 */ /* 0x000fe20000000800 */
[----:B------:R-:W-:Y:S01]  /*b220*/  @!PT LDS RZ, [RZ] ;  /* 0x00000000fffff984 */ /* 0x000fe20000000800 */
[----:B------:R-:W-:Y:S01]  /*b230*/  @!PT LDS RZ, [RZ] ;  /* 0x00000000fffff984 */ /* 0x000fe20000000800 */
[----:B------:R0:W-:Y:S04]  /*b240*/  LDGSTS.E.BYPASS.LTC128B.128 [R3+0x3c00], desc[UR38][R4.64], !P1 ;  /* 0x03c0000004037fae */ /* 0x0001e8000c901d66 */
[----:B------:R0:W-:Y:S01]  /*b250*/  LDGSTS.E.BYPASS.LTC128B.128 [R3+0x7c00], desc[UR38][R4.64+0x80], !P0 ;  /* 0x07c0008004037fae */ /* 0x0001e2000c101d66 */
[----:B------:R-:W-:Y:S01]  /*b260*/  PLOP3.LUT P0, PT, PT, PT, PT, 0x80, 0x0 ;  /* 0x000000000000781c */ /* 0x000fe20003f0f070 */
[----:B------:R-:W-:-:S12]  /*b270*/  NOP ;  /* 0x0000000000007918 */ /* 0x000fd80000000000 */
.L_x_6554:
        /* <DEDUP_REMOVED lines=10> */
.L_x_6555:
[----:B------:R1:W-:Y:S02]  /*b320*/  SYNCS.ARRIVE.TRANS64.A1T0 RZ, [R0+URZ+0x28850], RZ ;  /* 0x028850ff00ff79a7 */ /* 0x0003e4000810003f */
[----:B-1----:R-:W-:-:S05]  /*b330*/  VIADD R0, R10, 0x1 ;  /* 0x000000010a007836 */ /* 0x002fca0000000000 */
[----:B------:R-:W-:-:S04]  /*b340*/  ISETP.NE.AND P0, PT, R0, 0x2, PT ;  /* 0x000000020000780c */ /* 0x000fc80003f05270 */
[----:B0-----:R-:W-:Y:S02]  /*b350*/  SEL R3, RZ, 0x1, P0 ;  /* 0x00000001ff037807 */ /* 0x001fe40000000000 */
[----:B------:R-:W-:Y:S02]  /*b360*/  SEL R0, R0, RZ, P0 ;  /* 0x000000ff00007207 */ /* 0x000fe40000000000 */
[----:B------:R-:W-:-:S07]  /*b370*/  LOP3.LUT R8, R8, R3, RZ, 0x3c, !PT ;  /* 0x0000000308087212 */ /* 0x000fce00078e3cff */
.L_x_6521:
[----:B------:R-:W0:Y:S01]  /*b380*/  S2R R3, SR_CgaCtaId ;  /* 0x0000000000037919 */ /* 0x000e220000008800 */
[----:B------:R-:W-:Y:S02]  /*b390*/  MOV R2, 0x400 ;  /* 0x0000040000027802 */ /* 0x000fe40000000f00 */
[----:B------:R-:W-:Y:S02]  /*b3a0*/  SHF.L.U32 R9, R9, 0x1f, RZ ;  /* 0x0000001f09097819 */ /* 0x000fe400000006ff */
[----:B0-----:R-:W-:-:S04]  /*b3b0*/  LEA R7, R3, R2, 0x18 ;  /* 0x0000000203077211 */ /* 0x001fc800078ec0ff */
[----:B------:R-:W0:Y:S02]  /*b3c0*/  SYNCS.PHASECHK.TRANS64.TRYWAIT P0, [R7+URZ+0x28820], R9 ;  /* 0x02882009070075a7 */ /* 0x000e24000800017f */
[----:B0-----:R-:W-:Y:S05]  /*b3d0*/  @!P0 BRA `(.L_x_6556) ;  /* 0x0000003800548947 */ /* 0x001fea0003800000 */
.L_x_6663:
[----:B------:R-:W-:-:S03]  /*b3e0*/  UMOV UR4, 0xffffffff ;  /* 0xffffffff00047882 */ /* 0x000fc60000000000 */
[----:B------:R-:W-:Y:S05]  /*b3f0*/  BRA.DIV UR4, `(.L_x_6557) ;  /* 0x0000003a04607947 */ /* 0x000fea000b800000 */
[----:B------:R1:W3:Y:S02]  /*b400*/  SHFL.IDX PT, R14, R17, RZ, 0x1f ;  /* 0x00001fff110e7589 */ /* 0x0002e400000e0000 */
.L_x_6666:
[----:B---3--:R-:W-:-:S13]  /*b410*/  ISETP.NE.AND P0, PT, R14, RZ, PT ;  /* 0x000000ff0e00720c */ /* 0x008fda0003f05270 */
[----:B------:R-:W-:Y:S05]  /*b420*/  @P0 BRA `(.L_x_6489) ;  /* 0x0000000000880947 */ /* 0x000fea0003800000 */
[----:B------:R-:W-:-:S03]  /*b430*/  UMOV UR4, 0xffffffff ;  /* 0xffffffff00047882 */ /* 0x000fc60000000000 */
[----:B------:R-:W-:Y:S05]  /*b440*/  BRA.DIV UR4, `(.L_x_6558) ;  /* 0x0000003a04747947 */ /* 0x000fea000b800000 */
[----:B------:R-:W-:-:S13]  /*b450*/  ELECT P6, URZ, PT ;  /* 0x00000000003f782f */ /* 0x000fda00038c0000 */
.L_x_6669:
[----:B------:R-:W-:Y:S05]  /*b460*/  @!P6 BRA `(.L_x_6489) ;  /* 0x000000000078e947 */ /* 0x000fea0003800000 */
[----:B------:R-:W-:-:S06]  /*b470*/  ULOP3.LUT UR4, UR40, 0x2, URZ, 0xfc, !UPT ;  /* 0x0000000228047892 */ /* 0x000fcc000f8efc3f */
[----:B------:R-:W-:-:S04]  /*b480*/  MOV R2, UR4 ;  /* 0x0000000400027c02 */ /* 0x000fc80008000f00 */
[----:B------:R-:W-:-:S13]  /*b490*/  ISETP.NE.AND P0, PT, R2, 0x3, PT ;  /* 0x000000030200780c */ /* 0x000fda0003f05270 */
[----:B------:R-:W-:Y:S05]  /*b4a0*/  @!P0 BRA `(.L_x_6559) ;  /* 0x0000000000048947 */ /* 0x000fea0003800000 */
[----:B------:R-:W-:Y:S01]  /*b4b0*/  BPT.TRAP 0x1 ;  /* 0x000000040000795c */ /* 0x000fe20000300000 */
.L_x_6559:
[----:B------:R-:W-:Y:S01]  /*b4c0*/  IMAD R5, R0, 0x8, R7 ;  /* 0x0000000800057824 */ /* 0x000fe200078e0207 */
[----:B------:R-:W-:Y:S01]  /*b4d0*/  SHF.L.U32 R2, R8, 0x1f, RZ ;  /* 0x0000001f08027819 */ /* 0x000fe200000006ff */
[----:B------:R-:W-:-:S03]  /*b4e0*/  VIADD R0, R0, 0x1 ;  /* 0x0000000100007836 */ /* 0x000fc60000000000 */
[----:B------:R-:W3:Y:S02]  /*b4f0*/  SYNCS.PHASECHK.TRANS64.TRYWAIT P1, [R5+URZ+0x28840], R2 ;  /* 0x02884002050075a7 */ /* 0x000ee4000802017f */
[----:B------:R-:W-:-:S04]  /*b500*/  ISETP.NE.AND P2, PT, R0, 0x2, PT ;  /* 0x000000020000780c */ /* 0x000fc80003f45270 */
[----:B------:R-:W-:Y:S01]  /*b510*/  SEL R3, RZ, 0x1, P2 ;  /* 0x00000001ff037807 */ /* 0x000fe20001000000 */
[----:B---3--:R-:W-:Y:S08]  /*b520*/  @!P1 BRA `(.L_x_6560) ;  /* 0x00000038005c9947 */ /* 0x008ff00003800000 */
.L_x_6670:
[----:B------:R-:W-:Y:S02]  /*b530*/  SEL R0, R0, RZ, P2 ;  /* 0x000000ff00007207 */ /* 0x000fe40001000000 */
[----:B------:R-:W-:Y:S01]  /*b540*/  LOP3.LUT R3, R8, R3, RZ, 0x3c, !PT ;  /* 0x0000000308037212 */ /* 0x000fe200078e3cff */
[----:B------:R-:W-:Y:S06]  /*b550*/  @!P0 BRA `(.L_x_6561) ;  /* 0x0000000000048947 */ /* 0x000fec0003800000 */
[----:B------:R-:W-:Y:S01]  /*b560*/  BPT.TRAP 0x1 ;  /* 0x000000040000795c */ /* 0x000fe20000300000 */
.L_x_6561:
[----:B0-----:R-:W-:Y:S01]  /*b570*/  IMAD R7, R0, 0x8, R7 ;  /* 0x0000000800077824 */ /* 0x001fe200078e0207 */
[----:B------:R-:W-:-:S04]  /*b580*/  SHF.L.U32 R0, R3, 0x1f, RZ ;  /* 0x0000001f03007819 */ /* 0x000fc800000006ff */
[----:B------:R-:W0:Y:S02]  /*b590*/  SYNCS.PHASECHK.TRANS64.TRYWAIT P1, [R7+URZ+0x28840], R0 ;  /* 0x02884000070075a7 */ /* 0x000e24000802017f */
[----:B0-----:R-:W-:Y:S05]  /*b5a0*/  @!P1 BRA `(.L_x_6562) ;  /* 0x0000003800509947 */ /* 0x001fea0003800000 */
.L_x_6671:
[----:B------:R-:W-:Y:S05]  /*b5b0*/  @!P0 BRA `(.L_x_6563) ;  /* 0x0000000000048947 */ /* 0x000fea0003800000 */
[----:B------:R-:W-:Y:S01]  /*b5c0*/  BPT.TRAP 0x1 ;  /* 0x000000040000795c */ /* 0x000fe20000300000 */
.L_x_6563:
[----:B------:R-:W4:Y:S02]  /*b5d0*/  SYNCS.PHASECHK.TRANS64.TRYWAIT P1, [R5+URZ+0x28860], R2 ;  /* 0x02886002050075a7 */ /* 0x000f24000802017f */
[----:B----4-:R-:W-:Y:S05]  /*b5e0*/  @!P1 BRA `(.L_x_6564) ;  /* 0x0000003800549947 */ /* 0x010fea0003800000 */
.L_x_6672:
[----:B------:R-:W-:Y:S05]  /*b5f0*/  @!P0 BRA `(.L_x_6565) ;  /* 0x0000000000048947 */ /* 0x000fea0003800000 */
[----:B------:R-:W-:Y:S01]  /*b600*/  BPT.TRAP 0x1 ;  /* 0x000000040000795c */ /* 0x000fe20000300000 */
.L_x_6565:
[----:B------:R0:W0:Y:S02]  /*b610*/  SYNCS.PHASECHK.TRANS64.TRYWAIT P0, [R7+URZ+0x28860], R0 ;  /* 0x02886000070075a7 */ /* 0x000024000800017f */
[----:B0-----:R-:W-:Y:S05]  /*b620*/  @!P0 NANOSLEEP.SYNCS 0x989680 ;  /* 0x009896800000895d */ /* 0x001fea0003900000 */
[----:B------:R-:W0:Y:S02]  /*b630*/  @!P0 SYNCS.PHASECHK.TRANS64 P0, [R7+URZ+0x28860], R0 ;  /* 0x02886000070085a7 */ /* 0x000e24000800007f */
[----:B0-----:R-:W-:Y:S05]  /*b640*/  @!P0 BRA `(.L_x_6565) ;  /* 0xfffffffc00f08947 */ /* 0x001fea000383ffff */
.L_x_6489:
[----:B------:R-:W-:Y:S05]  /*b650*/  BSYNC B6 ;  /* 0x0000000000067941 */ /* 0x000fea0003800000 */
.L_x_6486:
[----:B------:R-:W-:Y:S05]  /*b660*/  EXIT ;  /* 0x000000000000794d */ /* 0x000fea0003800000 */
.L_x_6493:
[----:B0-----:R-:W-:-:S04]  /*b670*/  MOV R0, UR36 ;  /* 0x0000002400007c02 */ /* 0x001fc80008000f00 */
[----:B------:R0:W1:Y:S03]  /*b680*/  SYNCS.PHASECHK.TRANS64.TRYWAIT P0, [R0+URZ+0x28800], R3 ;  /* 0x02880003000075a7 */ /* 0x000066000800017f */
[----:B-1----:R-:W-:Y:S05]  /*b690*/  @!P0 NANOSLEEP.SYNCS 0x989680 ;  /* 0x009896800000895d */ /* 0x002fea0003900000 */
[----:B------:R-:W1:Y:S02]  /*b6a0*/  @!P0 SYNCS.PHASECHK.TRANS64 P0, [R0+URZ+0x28800], R3 ;  /* 0x02880003000085a7 */ /* 0x000e64000800007f */
[----:B-1----:R-:W-:Y:S05]  /*b6b0*/  @!P0 BRA `(.L_x_6493) ;  /* 0xfffffffc00ec8947 */ /* 0x002fea000383ffff */
[----:B------:R-:W-:Y:S05]  /*b6c0*/  BRA `(.L_x_6566) ;  /* 0xffffff5800c07947 */ /* 0x000fea000383ffff */
.L_x_6497:
[----:B-1----:R-:W-:-:S04]  /*b6d0*/  IMAD.U32 R4, RZ, RZ, UR36 ;  /* 0x00000024ff047e24 */ /* 0x002fc8000f8e00ff */
[----:B------:R1:W2:Y:S03]  /*b6e0*/  SYNCS.PHASECHK.TRANS64.TRYWAIT P1, [R4+URZ+0x28830], R3 ;  /* 0x02883003040075a7 */ /* 0x0002a6000802017f */
[----:B--2---:R-:W-:Y:S05]  /*b6f0*/  @!P1 NANOSLEEP.SYNCS 0x989680 ;  /* 0x009896800000995d */ /* 0x004fea0003900000 */
[----:B------:R-:W2:Y:S02]  /*b700*/  @!P1 SYNCS.PHASECHK.TRANS64 P1, [R4+URZ+0x28830], R3 ;  /* 0x02883003040095a7 */ /* 0x000ea4000802007f */
[----:B--2---:R-:W-:Y:S05]  /*b710*/  @!P1 BRA `(.L_x_6497) ;  /* 0xfffffffc00ec9947 */ /* 0x004fea000383ffff */
[----:B------:R-:W-:Y:S05]  /*b720*/  BRA `(.L_x_6496) ;  /* 0xffffff5800dc7947 */ /* 0x000fea000383ffff */
.L_x_6503:
[----:B-1----:R-:W-:-:S04]  /*b730*/  IMAD.U32 R3, RZ, RZ, UR10 ;  /* 0x0000000aff037e24 */ /* 0x002fc8000f8e00ff */
[----:B------:R1:W2:Y:S03]  /*b740*/  SYNCS.PHASECHK.TRANS64.TRYWAIT P1, [R3+URZ+0x28830], R0 ;  /* 0x02883000030075a7 */ /* 0x0002a6000802017f */
[----:B--2---:R-:W-:Y:S05]  /*b750*/  @!P1 NANOSLEEP.SYNCS 0x989680 ;  /* 0x009896800000995d */ /* 0x004fea0003900000 */
[----:B------:R-:W2:Y:S02]  /*b760*/  @!P1 SYNCS.PHASECHK.TRANS64 P1, [R3+URZ+0x28830], R0 ;  /* 0x02883000030095a7 */ /* 0x000ea4000802007f */
[----:B--2---:R-:W-:Y:S05]  /*b770*/  @!P1 BRA `(.L_x_6503) ;  /* 0xfffffffc00ec9947 */ /* 0x004fea000383ffff */
[----:B------:R-:W-:Y:S05]  /*b780*/  BRA `(.L_x_6500) ;  /* 0xffffff8000587947 */ /* 0x000fea000383ffff */
.L_x_6507:
[----:B-1----:R-:W-:-:S04]  /*b790*/  IMAD.U32 R6, RZ, RZ, UR10 ;  /* 0x0000000aff067e24 */ /* 0x002fc8000f8e00ff */
[----:B------:R1:W2:Y:S03]  /*b7a0*/  SYNCS.PHASECHK.TRANS64.TRYWAIT P1, [R6+URZ+0x28850], R3 ;  /* 0x02885003060075a7 */ /* 0x0002a6000802017f */
[----:B--2---:R-:W-:Y:S05]  /*b7b0*/  @!P1 NANOSLEEP.SYNCS 0x989680 ;  /* 0x009896800000995d */ /* 0x004fea0003900000 */
[----:B------:R-:W2:Y:S02]  /*b7c0*/  @!P1 SYNCS.PHASECHK.TRANS64 P1, [R6+URZ+0x28850], R3 ;  /* 0x02885003060095a7 */ /* 0x000ea4000802007f */
[----:B--2---:R-:W-:Y:S05]  /*b7d0*/  @!P1 BRA `(.L_x_6507) ;  /* 0xfffffffc00ec9947 */ /* 0x004fea000383ffff */
[----:B------:R-:W-:Y:S05]  /*b7e0*/  BRA `(.L_x_6504) ;  /* 0xffffff8400307947 */ /* 0x000fea000383ffff */
.L_x_6514:
[----:B-1----:R-:W-:-:S04]  /*b7f0*/  MOV R5, UR5 ;  /* 0x0000000500057c02 */ /* 0x002fc80008000f00 */
[----:B------:R1:W2:Y:S03]  /*b800*/  SYNCS.PHASECHK.TRANS64.TRYWAIT P1, [R5+URZ+0x28850], R2 ;  /* 0x02885002050075a7 */ /* 0x0002a6000802017f */
[----:B--2---:R-:W-:Y:S05]  /*b810*/  @!P1 NANOSLEEP.SYNCS 0x989680 ;  /* 0x009896800000995d */ /* 0x004fea0003900000 */
[----:B------:R-:W2:Y:S02]  /*b820*/  @!P1 SYNCS.PHASECHK.TRANS64 P1, [R5+URZ+0x28850], R2 ;  /* 0x02885002050095a7 */ /* 0x000ea4000802007f */
[----:B--2---:R-:W-:Y:S05]  /*b830*/  @!P1 BRA `(.L_x_6514) ;  /* 0xfffffffc00ec9947 */ /* 0x004fea000383ffff */
[----:B------:R-:W-:Y:S05]  /*b840*/  BRA `(.L_x_6513) ;  /* 0xffffffa000247947 */ /* 0x000fea000383ffff */
.L_x_6526:
[----:B------:R-:W-:Y:S01]  /*b850*/  IMAD.MOV.U32 R13, RZ, RZ, R17 ;  /* 0x000000ffff0d7224 */ /* 0x000fe200078e0011 */
[----:B------:R-:W-:Y:S01]  /*b860*/  MOV R15, 0xffffffff ;  /* 0xffffffff000f7802 */ /* 0x000fe20000000f00 */
[----:B------:R-:W-:Y:S02]  /*b870*/  IMAD.MOV.U32 R12, RZ, RZ, RZ ;  /* 0x000000ffff0c7224 */ /* 0x000fe400078e00ff */
[----:B------:R-:W-:-:S07]  /*b880*/  IMAD.MOV.U32 R11, RZ, RZ, 0x1f ;  /* 0x0000001fff0b7424 */ /* 0x000fce00078e00ff */
[----:B-----5:R-:W-:Y:S05]  /*b890*/  WARPSYNC.COLLECTIVE R15, `(.L_x_6567) ;  /* 0x000000000f087348 */ /* 0x020fea0003c00000 */
[----:B------:R0:W1:Y:S02]  /*b8a0*/  SHFL.IDX P6, R14, R13, R12, R11 ;  /* 0x0000000c0d0e7389 */ /* 0x00006400000c000b */
[----:B01---5:R-:W-:Y:S01]  /*b8b0*/  ENDCOLLECTIVE ;  /* 0x000000000000791b */ /* 0x023fe20003800000 */
.L_x_6567:
[----:B------:R-:W-:Y:S05]  /*b8c0*/  BRA `(.L_x_6568) ;  /* 0xffffffcc00d07947 */ /* 0x000fea000383ffff */
.L_x_6528:
[----:B0-----:R-:W-:-:S04]  /*b8d0*/  IMAD.U32 R10, RZ, RZ, UR45 ;  /* 0x0000002dff0a7e24 */ /* 0x001fc8000f8e00ff */
[----:B------:R0:W1:Y:S03]  /*b8e0*/  SYNCS.PHASECHK.TRANS64.TRYWAIT P0, [R10+URZ+0x28840], R9 ;  /* 0x028840090a0075a7 */ /* 0x000066000800017f */
[----:B-1----:R-:W-:Y:S05]  /*b8f0*/  @!P0 NANOSLEEP.SYNCS 0x989680 ;  /* 0x009896800000895d */ /* 0x002fea0003900000 */
[----:B------:R-:W1:Y:S02]  /*b900*/  @!P0 SYNCS.PHASECHK.TRANS64 P0, [R10+URZ+0x28840], R9 ;  /* 0x028840090a0085a7 */ /* 0x000e64000800007f */
[----:B-1----:R-:W-:Y:S05]  /*b910*/  @!P0 BRA `(.L_x_6528) ;  /* 0xfffffffc00ec8947 */ /* 0x002fea000383ffff */
[----:B------:R-:W-:Y:S05]  /*b920*/  BRA `(.L_x_6569) ;  /* 0xffffffd0004c7947 */ /* 0x000fea000383ffff */
.L_x_6529:
        /* <DEDUP_REMOVED lines=8> */
.L_x_6571:
[----:B------:R-:W-:Y:S05]  /*b9b0*/  BSYNC B0 ;  /* 0x0000000000007941 */ /* 0x000fea0003800000 */
.L_x_6570:
[----:B------:R-:W-:Y:S01]  /*b9c0*/  IMAD.MOV.U32 R13, RZ, RZ, R0 ;  /* 0x000000ffff0d7224 */ /* 0x000fe200078e0000 */
[----:B------:R-:W-:Y:S01]  /*b9d0*/  MOV R12, RZ ;  /* 0x000000ff000c7202 */ /* 0x000fe20000000f00 */
[----:B------:R-:W-:Y:S01]  /*b9e0*/  IMAD.MOV.U32 R11, RZ, RZ, 0x181f ;  /* 0x0000181fff0b7424 */ /* 0x000fe200078e00ff */
[----:B------:R-:W-:Y:S01]  /*b9f0*/  @P0 LEA R9, R19, UR45, 0x1 ;  /* 0x0000002d13090c11 */ /* 0x000fe2000f8e08ff */
[----:B------:R-:W-:Y:S02]  /*ba00*/  IMAD.MOV.U32 R15, RZ, RZ, -0x1 ;  /* 0xffffffffff0f7424 */ /* 0x000fe400078e00ff */
[----:B------:R-:W-:-:S07]  /*ba10*/  IMAD.MOV.U32 R5, RZ, RZ, R14 ;  /* 0x000000ffff057224 */ /* 0x000fce00078e000e */
[----:B------:R-:W-:Y:S05]  /*ba20*/  WARPSYNC.COLLECTIVE R15, `(.L_x_6572) ;  /* 0x000000000f087348 */ /* 0x000fea0003c00000 */
[----:B------:R0:W1:Y:S02]  /*ba30*/  SHFL.IDX P6, R14, R13, R12, R11 ;  /* 0x0000000c0d0e7389 */ /* 0x00006400000c000b */
[----:B01----:R-:W-:Y:S01]  /*ba40*/  ENDCOLLECTIVE ;  /* 0x000000000000791b */ /* 0x003fe20003800000 */
.L_x_6572:
[----:B------:R-:W-:Y:S01]  /*ba50*/  MOV R13, R3 ;  /* 0x00000003000d7202 */ /* 0x000fe20000000f00 */
[----:B------:R-:W-:Y:S02]  /*ba60*/  IMAD.MOV.U32 R12, RZ, RZ, 0x1 ;  /* 0x00000001ff0c7424 */ /* 0x000fe400078e00ff */
[----:B------:R-:W-:-:S07]  /*ba70*/  IMAD.MOV.U32 R4, RZ, RZ, R14 ;  /* 0x000000ffff047224 */ /* 0x000fce00078e000e */
[----:B------:R-:W-:Y:S05]  /*ba80*/  WARPSYNC.COLLECTIVE R15, `(.L_x_6573) ;  /* 0x000000000f087348 */ /* 0x000fea0003c00000 */
[----:B------:R0:W1:Y:S02]  /*ba90*/  SHFL.IDX P6, R14, R13, R12, R11 ;  /* 0x0000000c0d0e7389 */ /* 0x00006400000c000b */
[----:B01----:R-:W-:Y:S01]  /*baa0*/  ENDCOLLECTIVE ;  /* 0x000000000000791b */ /* 0x003fe20003800000 */
.L_x_6573:
[----:B------:R-:W-:-:S05]  /*bab0*/  @P0 IMAD.WIDE.U32 R4, R26, 0x2, R4 ;  /* 0x000000021a040825 */ /* 0x000fca00078e0004 */
[----:B------:R-:W-:Y:S01]  /*bac0*/  @!PT LDS RZ, [RZ] ;  /* 0x00000000fffff984 */ /* 0x000fe20000000800 */
[----:B------:R-:W-:Y:S01]  /*bad0*/  @!PT LDS RZ, [RZ] ;  /* 0x00000000fffff984 */ /* 0x000fe20000000800 */
[----:B------:R-:W-:Y:S01]  /*bae0*/  @!PT LDS RZ, [RZ] ;  /* 0x00000000fffff984 */ /* 0x000fe20000000800 */
[----:B------:R0:W-:Y:S04]  /*baf0*/  @P0 LDGSTS.E.BYPASS.LTC128B.128 [R9+0x18400], desc[UR38][R4.64], !P3 ;  /* 0x1840000004090fae */ /* 0x0001e8000d901d66 */
[----:B------:R0:W-:Y:S01]  /*bb00*/  @P0 LDGSTS.E.BYPASS.LTC128B.128 [R9+0x1c400], desc[UR38][R4.64+0x80], !P2 ;  /* 0x1c40008004090fae */ /* 0x0001e2000d101d66 */
[----:B------:R-:W-:Y:S01]  /*bb10*/  ISETP.GE.AND P0, PT, R6, 0x11, PT ;  /* 0x000000110600780c */ /* 0x000fe20003f06270 */
[----:B------:R-:W-:Y:S02]  /*bb20*/  IMAD.MOV.U32 R13, RZ, RZ, R0 ;  /* 0x000000ffff0d7224 */ /* 0x000fe400078e0000 */
[----:B------:R-:W-:-:S10]  /*bb30*/  IMAD.MOV.U32 R8, RZ, RZ, R14 ;  /* 0x000000ffff087224 */ /* 0x000fd400078e000e */
[----:B0-----:R-:W-:-:S07]  /*bb40*/  @P0 LEA R36, R19, UR45, 0x1 ;  /* 0x0000002d13240c11 */ /* 0x001fce000f8e08ff */
[----:B------:R-:W-:Y:S05]  /*bb50*/  WARPSYNC.COLLECTIVE R15, `(.L_x_6574) ;  /* 0x000000000f087348 */ /* 0x000fea0003c00000 */
[----:B------:R0:W1:Y:S02]  /*bb60*/  SHFL.IDX P6, R14, R13, R12, R11 ;  /* 0x0000000c0d0e7389 */ /* 0x00006400000c000b */
[----:B01----:R-:W-:Y:S01]  /*bb70*/  ENDCOLLECTIVE ;  /* 0x000000000000791b */ /* 0x003fe20003800000 */
.L_x_6574:
[----:B------:R-:W-:Y:S02]  /*bb80*/  IMAD.MOV.U32 R5, RZ, RZ, R8 ;  /* 0x000000ffff057224 */ /* 0x000fe400078e0008 */
[----:B------:R-:W-:Y:S02]  /*bb90*/  IMAD.MOV.U32 R13, RZ, RZ, R3 ;  /* 0x000000ffff0d7224 */ /* 0x000fe400078e0003 */
[----:B------:R-:W-:Y:S01]  /*bba0*/  IMAD.MOV.U32 R12, RZ, RZ, 0x2 ;  /* 0x00000002ff0c7424 */ /* 0x000fe200078e00ff */
[----:B------:R-:W-:-:S07]  /*bbb0*/  MOV R4, R14 ;  /* 0x0000000e00047202 */ /* 0x000fce0000000f00 */
[----:B------:R-:W-:Y:S05]  /*bbc0*/  WARPSYNC.COLLECTIVE R15, `(.L_x_6575) ;  /* 0x000000000f087348 */ /* 0x000fea0003c00000 */
[----:B------:R0:W1:Y:S02]  /*bbd0*/  SHFL.IDX P6, R14, R13, R12, R11 ;  /* 0x0000000c0d0e7389 */ /* 0x00006400000c000b */
[----:B01----:R-:W-:Y:S01]  /*bbe0*/  ENDCOLLECTIVE ;  /* 0x000000000000791b */ /* 0x003fe20003800000 */
.L_x_6575:
[----:B------:R-:W-:-:S05]  /*bbf0*/  @P0 IMAD.WIDE.U32 R20, R26, 0x2, R4 ;  /* 0x000000021a140825 */ /* 0x000fca00078e0004 */
[----:B------:R-:W-:Y:S01]  /*bc00*/  @!PT LDS RZ, [RZ] ;  /* 0x00000000fffff984 */ /* 0x000fe20000000800 */
[----:B------:R-:W-:Y:S01]  /*bc10*/  @!PT LDS RZ, [RZ] ;  /* 0x00000000fffff984 */ /* 0x000fe20000000800 */
[----:B------:R-:W-:Y:S01]  /*bc20*/  @!PT LDS RZ, [RZ] ;  /* 0x00000000fffff984 */ /* 0x000fe20000000800 */
[----:B------:R0:W-:Y:S04]  /*bc30*/  @P0 LDGSTS.E.BYPASS.LTC128B.128 [R36+0x18c00], desc[UR38][R20.64], !P3 ;  /* 0x18c0000014240fae */ /* 0x0001e8000d901d66 */
[----:B------:R0:W-:Y:S01]  /*bc40*/  @P0 LDGSTS.E.BYPASS.LTC128B.128 [R36+0x1cc00], desc[UR38][R20.64+0x80], !P2 ;  /* 0x1cc0008014240fae */ /* 0x0001e2000d101d66 */
[----:B------:R-:W-:Y:S01]  /*bc50*/  ISETP.GE.AND P0, PT, R6, 0x21, PT ;  /* 0x000000210600780c */ /* 0x000fe20003f06270 */
[----:B------:R-:W-:Y:S01]  /*bc60*/  IMAD.MOV.U32 R13, RZ, RZ, R0 ;  /* 0x000000ffff0d7224 */ /* 0x000fe200078e0000 */
[----:B------:R-:W-:-:S11]  /*bc70*/  MOV R10, R14 ;  /* 0x0000000e000a7202 */ /* 0x000fd60000000f00 */
[----:B0-----:R-:W-:Y:S05]  /*bc80*/  WARPSYNC.COLLECTIVE R15, `(.L_x_6576) ;  /* 0x000000000f087348 */ /* 0x001fea0003c00000 */
[----:B------:R1:W2:Y:S02]  /*bc90*/  SHFL.IDX P6, R14, R13, R12, R11 ;  /* 0x0000000c0d0e7389 */ /* 0x0002a400000c000b */
[----:B012---:R-:W-:Y:S01]  /*bca0*/  ENDCOLLECTIVE ;  /* 0x000000000000791b */ /* 0x007fe20003800000 */
.L_x_6576:
[----:B------:R-:W-:Y:S01]  /*bcb0*/  MOV R5, R10 ;  /* 0x0000000a00057202 */ /* 0x000fe20000000f00 */
[----:B------:R-:W-:Y:S02]  /*bcc0*/  IMAD.MOV.U32 R13, RZ, RZ, R3 ;  /* 0x000000ffff0d7224 */ /* 0x000fe400078e0003 */
[----:B------:R-:W-:Y:S02]  /*bcd0*/  IMAD.MOV.U32 R12, RZ, RZ, 0x3 ;  /* 0x00000003ff0c7424 */ /* 0x000fe400078e00ff */
[----:B------:R-:W-:-:S07]  /*bce0*/  IMAD.MOV.U32 R37, RZ, RZ, R14 ;  /* 0x000000ffff257224 */ /* 0x000fce00078e000e */
[----:B------:R-:W-:Y:S05]  /*bcf0*/  WARPSYNC.COLLECTIVE R15, `(.L_x_6577) ;  /* 0x000000000f087348 */ /* 0x000fea0003c00000 */
[----:B------:R0:W1:Y:S02]  /*bd00*/  SHFL.IDX P6, R14, R13, R12, R11 ;  /* 0x0000000c0d0e7389 */ /* 0x00006400000c000b */
[----:B01----:R-:W-:Y:S01]  /*bd10*/  ENDCOLLECTIVE ;  /* 0x000000000000791b */ /* 0x003fe20003800000 */
.L_x_6577:
[----:B------:R-:W-:Y:S01]  /*bd20*/  IMAD.MOV.U32 R4, RZ, RZ, R37 ;  /* 0x000000ffff047224 */ /* 0x000fe200078e0025 */
[----:B------:R-:W-:-:S03]  /*bd30*/  @P0 LEA R37, R19, UR45, 0x1 ;  /* 0x0000002d13250c11 */ /* 0x000fc6000f8e08ff */
[----:B------:R-:W-:-:S05]  /*bd40*/  @P0 IMAD.WIDE.U32 R8, R26, 0x2, R4 ;  /* 0x000000021a080825 */ /* 0x000fca00078e0004 */
[----:B------:R-:W-:Y:S01]  /*bd50*/  @!PT LDS RZ, [RZ] ;  /* 0x00000000fffff984 */ /* 0x000fe20000000800 */
[----:B------:R-:W-:Y:S01]  /*bd60*/  @!PT LDS RZ, [RZ] ;  /* 0x00000000fffff984 */ /* 0x000fe20000000800 */
[----:B------:R-:W-:Y:S01]  /*bd70*/  @!PT LDS RZ, [RZ] ;  /* 0x00000000fffff984 */ /* 0x000fe20000000800 */
        /* <DEDUP_REMOVED lines=8> */
.L_x_6578:
        /* <DEDUP_REMOVED lines=8> */
.L_x_6579:
[----:B------:R-:W-:-:S04]  /*be80*/  IMAD.MOV.U32 R4, RZ, RZ, R32 ;  /* 0x000000ffff047224 */ /* 0x000fc800078e0020 */
[----:B------:R-:W-:-:S05]  /*be90*/  @P0 IMAD.WIDE.U32 R4, R26, 0x2, R4 ;  /* 0x000000021a040825 */ /* 0x000fca00078e0004 */
[----:B------:R-:W-:Y:S01]  /*bea0*/  @!PT LDS RZ, [RZ] ;  /* 0x00000000fffff984 */ /* 0x000fe20000000800 */
[----:B------:R-:W-:Y:S01]  /*beb0*/  @!PT LDS RZ, [RZ] ;  /* 0x00000000fffff984 */ /* 0x000fe20000000800 */
[----:B------:R-:W-:Y:S01]  /*bec0*/  @!PT LDS RZ, [RZ] ;  /* 0x00000000fffff984 */ /* 0x000fe20000000800 */
        /* <DEDUP_REMOVED lines=8> */
.L_x_6580:
        /* <DEDUP_REMOVED lines=8> */
.L_x_6581:
        /* <DEDUP_REMOVED lines=12> */
.L_x_6582:
[----:B------:R-:W-:Y:S01]  /*c090*/  MOV R5, R32 ;  /* 0x0000002000057202 */ /* 0x000fe20000000f00 */
[----:B------:R-:W-:Y:S02]  /*c0a0*/  IMAD.MOV.U32 R13, RZ, RZ, R3 ;  /* 0x000000ffff0d7224 */ /* 0x000fe400078e0003 */
[----:B------:R-:W-:Y:S02]  /*c0b0*/  IMAD.MOV.U32 R12, RZ, RZ, 0x6 ;  /* 0x00000006ff0c7424 */ /* 0x000fe400078e00ff */
[----:B------:R-:W-:-:S07]  /*c0c0*/  IMAD.MOV.U32 R37, RZ, RZ, R14 ;  /* 0x000000ffff257224 */ /* 0x000fce00078e000e */
[----:B------:R-:W-:Y:S05]  /*c0d0*/  WARPSYNC.COLLECTIVE R15, `(.L_x_6583) ;  /* 0x000000000f087348 */ /* 0x000fea0003c00000 */
[----:B------:R0:W1:Y:S02]  /*c0e0*/  SHFL.IDX P6, R14, R13, R12, R11 ;  /* 0x0000000c0d0e7389 */ /* 0x00006400000c000b */
[----:B01----:R-:W-:Y:S01]  /*c0f0*/  ENDCOLLECTIVE ;  /* 0x000000000000791b */ /* 0x003fe20003800000 */
.L_x_6583:
        /* <DEDUP_REMOVED lines=14> */
.L_x_6584:
        /* <DEDUP_REMOVED lines=8> */
.L_x_6585:
        /* <DEDUP_REMOVED lines=8> */
[----:B------:R-:W-:-:S07]  /*c2e0*/  IMAD.MOV.U32 R3, RZ, RZ, R14 ;  /* 0x000000ffff037224 */ /* 0x000fce00078e000e */
[----:B0-----:R-:W-:Y:S05]  /*c2f0*/  WARPSYNC.COLLECTIVE R15, `(.L_x_6586) ;  /* 0x000000000f087348 */ /* 0x001fea0003c00000 */
[----:B------:R1:W2:Y:S02]  /*c300*/  SHFL.IDX P6, R14, R13, R12, R11 ;  /* 0x0000000c0d0e7389 */ /* 0x0002a400000c000b */
[----:B012---:R-:W-:Y:S01]  /*c310*/  ENDCOLLECTIVE ;  /* 0x000000000000791b */ /* 0x007fe20003800000 */
.L_x_6586:
[----:B------:R-:W-:Y:S05]  /*c320*/  BRA `(.L_x_6587) ;  /* 0xffffffcc00487947 */ /* 0x000fea000383ffff */
.L_x_6532:
        /* <DEDUP_REMOVED lines=8> */
.L_x_6588:
[----:B------:R-:W-:Y:S01]  /*c3b0*/  IADD3 R7, R35, 0x10, RZ ;  /* 0x0000001023077810 */ /* 0x000fe20007ffe0ff */
[----:B------:R-:W-:Y:S01]  /*c3c0*/  IMAD.MOV.U32 R13, RZ, RZ, R6 ;  /* 0x000000ffff0d7224 */ /* 0x000fe200078e0006 */
[----:B------:R-:W-:-:S07]  /*c3d0*/  MOV R5, R14 ;  /* 0x0000000e00057202 */ /* 0x000fce0000000f00 */
[----:B------:R-:W-:Y:S05]  /*c3e0*/  WARPSYNC.COLLECTIVE R15, `(.L_x_6589) ;  /* 0x000000000f087348 */ /* 0x000fea0003c00000 */
[----:B------:R0:W1:Y:S02]  /*c3f0*/  SHFL.IDX P6, R14, R13, R12, R11 ;  /* 0x0000000c0d0e7389 */ /* 0x00006400000c000b */
[----:B01----:R-:W-:Y:S01]  /*c400*/  ENDCOLLECTIVE ;  /* 0x000000000000791b */ /* 0x003fe20003800000 */
.L_x_6589:
        /* <DEDUP_REMOVED lines=10> */
.L_x_6590:
[----:B------:R-:W-:-:S05]  /*c4b0*/  @!P2 IMAD.WIDE.U32 R4, R26, 0x2, R4 ;  /* 0x000000021a04a825 */ /* 0x000fca00078e0004 */
[----:B------:R-:W-:Y:S01]  /*c4c0*/  @!PT LDS RZ, [RZ] ;  /* 0x00000000fffff984 */ /* 0x000fe20000000800 */
[----:B------:R-:W-:Y:S01]  /*c4d0*/  @!PT LDS RZ, [RZ] ;  /* 0x00000000fffff984 */ /* 0x000fe20000000800 */
[----:B------:R-:W-:Y:S01]  /*c4e0*/  @!PT LDS RZ, [RZ] ;  /* 0x00000000fffff984 */ /* 0x000fe20000000800 */
[----:B------:R0:W-:Y:S04]  /*c4f0*/  @!P2 LDGSTS.E.BYPASS.LTC128B.128 [R21+0x10400], desc[UR38][R4.64], !P0 ;  /* 0x104000000415afae */ /* 0x0001e8000c101d66 */
[----:B------:R0:W-:Y:S01]  /*c500*/  @!P2 LDGSTS.E.BYPASS.LTC128B.128 [R21+0x14400], desc[UR38][R4.64+0x80], !P1 ;  /* 0x144000800415afae */ /* 0x0001e2000c901d66 */
[----:B------:R-:W-:Y:S02]  /*c510*/  ISETP.GE.AND P2, PT, R7, R0, PT ;  /* 0x000000000700720c */ /* 0x000fe40003f46270 */
[----:B------:R-:W-:Y:S01]  /*c520*/  MOV R13, R6 ;  /* 0x00000006000d7202 */ /* 0x000fe20000000f00 */
[----:B------:R-:W-:-:S10]  /*c530*/  IMAD.MOV.U32 R7, RZ, RZ, R14 ;  /* 0x000000ffff077224 */ /* 0x000fd400078e000e */
[----:B0-----:R-:W-:-:S07]  /*c540*/  @!P2 LEA R37, R19, UR45, 0x1 ;  /* 0x0000002d1325ac11 */ /* 0x001fce000f8e08ff */
[----:B------:R-:W-:Y:S05]  /*c550*/  WARPSYNC.COLLECTIVE R15, `(.L_x_6591) ;  /* 0x000000000f087348 */ /* 0x000fea0003c00000 */
[----:B------:R0:W1:Y:S02]  /*c560*/  SHFL.IDX P6, R14, R13, R12, R11 ;  /* 0x0000000c0d0e7389 */ /* 0x00006400000c000b */
[----:B01----:R-:W-:Y:S01]  /*c570*/  ENDCOLLECTIVE ;  /* 0x000000000000791b */ /* 0x003fe20003800000 */
.L_x_6591:
[----:B------:R-:W-:Y:S01]  /*c580*/  IMAD.MOV.U32 R5, RZ, RZ, R7 ;  /* 0x000000ffff057224 */ /* 0x000fe200078e0007 */
[----:B------:R-:W-:Y:S01]  /*c590*/  MOV R13, R3 ;  /* 0x00000003000d7202 */ /* 0x000fe20000000f00 */
[----:B------:R-:W-:Y:S02]  /*c5a0*/  IMAD.MOV.U32 R12, RZ, RZ, 0x2 ;  /* 0x00000002ff0c7424 */ /* 0x000fe400078e00ff */
[----:B------:R-:W-:-:S07]  /*c5b0*/  IMAD.MOV.U32 R4, RZ, RZ, R14 ;  /* 0x000000ffff047224 */ /* 0x000fce00078e000e */
[----:B------:R-:W-:Y:S05]  /*c5c0*/  WARPSYNC.COLLECTIVE R15, `(.L_x_6592) ;  /* 0x000000000f087348 */ /* 0x000fea0003c00000 */
[----:B------:R0:W1:Y:S02]  /*c5d0*/  SHFL.IDX P6, R14, R13, R12, R11 ;  /* 0x0000000c0d0e7389 */ /* 0x00006400000c000b */
[----:B01----:R-:W-:Y:S01]  /*c5e0*/  ENDCOLLECTIVE ;  /* 0x000000000000791b */ /* 0x003fe20003800000 */
.L_x_6592:
[----:B------:R-:W-:-:S04]  /*c5f0*/  @!P2 IMAD.WIDE.U32 R8, R26, 0x2, R4 ;  /* 0x000000021a08a825 */ /* 0x000fc800078e0004 */
[----:B------:R-:W-:Y:S01]  /*c600*/  VIADD R5, R35, 0x20 ;  /* 0x0000002023057836 */ /* 0x000fe20000000000 */
[----:B------:R-:W-:Y:S01]  /*c610*/  @!PT LDS RZ, [RZ] ;  /* 0x00000000fffff984 */ /* 0x000fe20000000800 */
[----:B------:R-:W-:Y:S01]  /*c620*/  @!PT LDS RZ, [RZ] ;  /* 0x00000000fffff984 */ /* 0x000fe20000000800 */
[----:B------:R-:W-:Y:S01]  /*c630*/  @!PT LDS RZ, [RZ] ;  /* 0x00000000fffff984 */ /* 0x000fe20000000800 */
[----:B------:R0:W-:Y:S04]  /*c640*/  @!P2 LDGSTS.E.BYPASS.LTC128B.128 [R37+0x10c00], desc[UR38][R8.64], !P0 ;  /* 0x10c000000825afae */ /* 0x0001e8000c101d66 */
[----:B------:R0:W-:Y:S01]  /*c650*/  @!P2 LDGSTS.E.BYPASS.LTC128B.128 [R37+0x14c00], desc[UR38][R8.64+0x80], !P1 ;  /* 0x14c000800825afae */ /* 0x0001e2000c901d66 */
[----:B------:R-:W-:Y:S01]  /*c660*/  ISETP.GE.AND P2, PT, R5, R0, PT ;  /* 0x000000000500720c */ /* 0x000fe20003f46270 */
[----:B------:R-:W-:Y:S02]  /*c670*/  IMAD.MOV.U32 R13, RZ, RZ, R6 ;  /* 0x000000ffff0d7224 */ /* 0x000fe400078e0006 */
[----:B------:R-:W-:-:S10]  /*c680*/  IMAD.MOV.U32 R7, RZ, RZ, R14 ;  /* 0x000000ffff077224 */ /* 0x000fd400078e000e */
[----:B0-----:R-:W-:-:S07]  /*c690*/  @!P2 LEA R21, R19, UR45, 0x1 ;  /* 0x0000002d1315ac11 */ /* 0x001fce000f8e08ff */
[----:B------:R-:W-:Y:S05]  /*c6a0*/  WARPSYNC.COLLECTIVE R15, `(.L_x_6593) ;  /* 0x000000000f087348 */ /* 0x000fea0003c00000 */
[----:B------:R0:W1:Y:S02]  /*c6b0*/  SHFL.IDX P6, R14, R13, R12, R11 ;  /* 0x0000000c0d0e7389 */ /* 0x00006400000c000b */
[----:B01----:R-:W-:Y:S01]  /*c6c0*/  ENDCOLLECTIVE ;  /* 0x000000000000791b */ /* 0x003fe20003800000 */
.L_x_6593:
[----:B------:R-:W-:Y:S02]  /*c6d0*/  IMAD.MOV.U32 R5, RZ, RZ, R7 ;  /* 0x000000ffff057224 */ /* 0x000fe400078e0007 */
[----:B------:R-:W-:Y:S02]  /*c6e0*/  VIADD R7, R35, 0x30 ;  /* 0x0000003023077836 */ /* 0x000fe40000000000 */
[----:B------:R-:W-:Y:S01]  /*c6f0*/  IMAD.MOV.U32 R13, RZ, RZ, R3 ;  /* 0x000000ffff0d7224 */ /* 0x000fe200078e0003 */
[----:B------:R-:W-:Y:S02]  /*c700*/  MOV R12, 0x3 ;  /* 0x00000003000c7802 */ /* 0x000fe40000000f00 */
[----:B------:R-:W-:-:S07]  /*c710*/  MOV R4, R14 ;  /* 0x0000000e00047202 */ /* 0x000fce0000000f00 */
[----:B------:R-:W-:Y:S05]  /*c720*/  WARPSYNC.COLLECTIVE R15, `(.L_x_6594) ;  /* 0x000000000f087348 */ /* 0x000fea0003c00000 */
[----:B------:R0:W1:Y:S02]  /*c730*/  SHFL.IDX P6, R14, R13, R12, R11 ;  /* 0x0000000c0d0e7389 */ /* 0x00006400000c000b */
[----:B01----:R-:W-:Y:S01]  /*c740*/  ENDCOLLECTIVE ;  /* 0x000000000000791b */ /* 0x003fe20003800000 */
.L_x_6594:
[----:B------:R-:W-:-:S05]  /*c750*/  @!P2 IMAD.WIDE.U32 R4, R26, 0x2, R4 ;  /* 0x000000021a04a825 */ /* 0x000fca00078e0004 */
        /* <DEDUP_REMOVED lines=8> */
[----:B0-----:R-:W-:Y:S05]  /*c7e0*/  WARPSYNC.COLLECTIVE R15, `(.L_x_6595) ;  /* 0x000000000f087348 */ /* 0x001fea0003c00000 */
[----:B------:R1:W2:Y:S02]  /*c7f0*/  SHFL.IDX P6, R14, R13, R12, R11 ;  /* 0x0000000c0d0e7389 */ /* 0x0002a400000c000b */
[----:B012---:R-:W-:Y:S01]  /*c800*/  ENDCOLLECTIVE ;  /* 0x000000000000791b */ /* 0x007fe20003800000 */
.L_x_6595:
[----:B------:R-:W-:Y:S02]  /*c810*/  @!P2 LEA R37, R19, UR45, 0x1 ;  /* 0x0000002d1325ac11 */ /* 0x000fe4000f8e08ff */
[----:B------:R-:W-:Y:S01]  /*c820*/  MOV R5, R7 ;  /* 0x0000000700057202 */ /* 0x000fe20000000f00 */
[----:B------:R-:W-:Y:S02]  /*c830*/  IMAD.MOV.U32 R13, RZ, RZ, R3 ;  /* 0x000000ffff0d7224 */ /* 0x000fe400078e0003 */
[----:B------:R-:W-:Y:S02]  /*c840*/  IMAD.MOV.U32 R12, RZ, RZ, 0x4 ;  /* 0x00000004ff0c7424 */ /* 0x000fe400078e00ff */
[----:B------:R-:W-:-:S07]  /*c850*/  IMAD.MOV.U32 R4, RZ, RZ, R14 ;  /* 0x000000ffff047224 */ /* 0x000fce00078e000e */
[----:B------:R-:W-:Y:S05]  /*c860*/  WARPSYNC.COLLECTIVE R15, `(.L_x_6596) ;  /* 0x000000000f087348 */ /* 0x000fea0003c00000 */
[----:B------:R0:W1:Y:S02]  /*c870*/  SHFL.IDX P6, R14, R13, R12, R11 ;  /* 0x0000000c0d0e7389 */ /* 0x00006400000c000b */
[----:B01----:R-:W-:Y:S01]  /*c880*/  ENDCOLLECTIVE ;  /* 0x000000000000791b */ /* 0x003fe20003800000 */
.L_x_6596:
        /* <DEDUP_REMOVED lines=8> */
[----:B------:R-:W-:Y:S01]  /*c910*/  IMAD.MOV.U32 R13, RZ, RZ, R6 ;  /* 0x000000ffff0d7224 */ /* 0x000fe200078e0006 */
[----:B------:R-:W-:-:S11]  /*c920*/  MOV R7, R14 ;  /* 0x0000000e00077202 */ /* 0x000fd60000000f00 */
[----:B0-----:R-:W-:Y:S05]  /*c930*/  WARPSYNC.COLLECTIVE R15, `(.L_x_6597) ;  /* 0x000000000f087348 */ /* 0x001fea0003c00000 */
[----:B------:R1:W2:Y:S02]  /*c940*/  SHFL.IDX P6, R14, R13, R12, R11 ;  /* 0x0000000c0d0e7389 */ /* 0x0002a400000c000b */
[----:B012---:R-:W-:Y:S01]  /*c950*/  ENDCOLLECTIVE ;  /* 0x000000000000791b */ /* 0x007fe20003800000 */
.L_x_6597:
[----:B------:R-:W-:Y:S01]  /*c960*/  @!P2 LEA R21, R19, UR45, 0x1 ;  /* 0x0000002d1315ac11 */ /* 0x000fe2000f8e08ff */
[----:B------:R-:W-:Y:S01]  /*c970*/  IMAD.MOV.U32 R5, RZ, RZ, R7 ;  /* 0x000000ffff057224 */ /* 0x000fe200078e0007 */
[----:B------:R-:W-:Y:S01]  /*c980*/  IADD3 R7, R35, 0x50, RZ ;  /* 0x0000005023077810 */ /* 0x000fe20007ffe0ff */
[----:B------:R-:W-:Y:S02]  /*c990*/  IMAD.MOV.U32 R13, RZ, RZ, R3 ;  /* 0x000000ffff0d7224 */ /* 0x000fe400078e0003 */
[----:B------:R-:W-:Y:S02]  /*c9a0*/  IMAD.MOV.U32 R12, RZ, RZ, 0x5 ;  /* 0x00000005ff0c7424 */ /* 0x000fe400078e00ff */
[----:B------:R-:W-:-:S07]  /*c9b0*/  IMAD.MOV.U32 R4, RZ, RZ, R14 ;  /* 0x000000ffff047224 */ /* 0x000fce00078e000e */
[----:B------:R-:W-:Y:S05]  /*c9c0*/  WARPSYNC.COLLECTIVE R15, `(.L_x_6598) ;  /* 0x000000000f087348 */ /* 0x000fea0003c00000 */
[----:B------:R0:W1:Y:S02]  /*c9d0*/  SHFL.IDX P6, R14, R13, R12, R11 ;  /* 0x0000000c0d0e7389 */ /* 0x00006400000c000b */
[----:B01----:R-:W-:Y:S01]  /*c9e0*/  ENDCOLLECTIVE ;  /* 0x000000000000791b */ /* 0x003fe20003800000 */
.L_x_6598:
        /* <DEDUP_REMOVED lines=13> */
.L_x_6599:
[----:B------:R-:W-:Y:S01]  /*cac0*/  IMAD.MOV.U32 R5, RZ, RZ, R7 ;  /* 0x000000ffff057224 */ /* 0x000fe200078e0007 */
[----:B------:R-:W-:Y:S01]  /*cad0*/  MOV R13, R3 ;  /* 0x00000003000d7202 */ /* 0x000fe20000000f00 */
[----:B------:R-:W-:Y:S02]  /*cae0*/  IMAD.MOV.U32 R12, RZ, RZ, 0x6 ;  /* 0x00000006ff0c7424 */ /* 0x000fe400078e00ff */
[----:B------:R-:W-:-:S07]  /*caf0*/  IMAD.MOV.U32 R4, RZ, RZ, R14 ;  /* 0x000000ffff047224 */ /* 0x000fce00078e000e */
[----:B------:R-:W-:Y:S05]  /*cb00*/  WARPSYNC.COLLECTIVE R15, `(.L_x_6600) ;  /* 0x000000000f087348 */ /* 0x000fea0003c00000 */
[----:B------:R0:W1:Y:S02]  /*cb10*/  SHFL.IDX P6, R14, R13, R12, R11 ;  /* 0x0000000c0d0e7389 */ /* 0x00006400000c000b */
[----:B01----:R-:W-:Y:S01]  /*cb20*/  ENDCOLLECTIVE ;  /* 0x000000000000791b */ /* 0x003fe20003800000 */
.L_x_6600:
        /* <DEDUP_REMOVED lines=13> */
.L_x_6601:
[----:B------:R-:W-:Y:S01]  /*cc00*/  IMAD.MOV.U32 R5, RZ, RZ, R7 ;  /* 0x000000ffff057224 */ /* 0x000fe200078e0007 */
[----:B------:R-:W-:Y:S01]  /*cc10*/  @!P2 LEA R7, R19, UR45, 0x1 ;  /* 0x0000002d1307ac11 */ /* 0x000fe2000f8e08ff */
[----:B------:R-:W-:Y:S02]  /*cc20*/  IMAD.MOV.U32 R13, RZ, RZ, R3 ;  /* 0x000000ffff0d7224 */ /* 0x000fe400078e0003 */
[----:B------:R-:W-:Y:S01]  /*cc30*/  IMAD.MOV.U32 R12, RZ, RZ, 0x7 ;  /* 0x00000007ff0c7424 */ /* 0x000fe200078e00ff */
[----:B------:R-:W-:-:S07]  /*cc40*/  MOV R4, R14 ;  /* 0x0000000e00047202 */ /* 0x000fce0000000f00 */
[----:B------:R-:W-:Y:S05]  /*cc50*/  WARPSYNC.COLLECTIVE R15, `(.L_x_6602) ;  /* 0x000000000f087348 */ /* 0x000fea0003c00000 */
[----:B------:R0:W1:Y:S02]  /*cc60*/  SHFL.IDX P6, R14, R13, R12, R11 ;  /* 0x0000000c0d0e7389 */ /* 0x00006400000c000b */
[----:B01----:R-:W-:Y:S01]  /*cc70*/  ENDCOLLECTIVE ;  /* 0x000000000000791b */ /* 0x003fe20003800000 */
.L_x_6602:
[----:B------:R-:W-:-:S05]  /*cc80*/  @!P2 IMAD.WIDE.U32 R4, R26, 0x2, R4 ;  /* 0x000000021a04a825 */ /* 0x000fca00078e0004 */
[----:B------:R-:W-:Y:S01]  /*cc90*/  @!PT LDS RZ, [RZ] ;  /* 0x00000000fffff984 */ /* 0x000fe20000000800 */
[----:B------:R-:W-:Y:S01]  /*cca0*/  @!PT LDS RZ, [RZ] ;  /* 0x00000000fffff984 */ /* 0x000fe20000000800 */
[----:B------:R-:W-:Y:S01]  /*ccb0*/  @!PT LDS RZ, [RZ] ;  /* 0x00000000fffff984 */ /* 0x000fe20000000800 */
[----:B------:R0:W-:Y:S04]  /*ccc0*/  @!P2 LDGSTS.E.BYPASS.LTC128B.128 [R7+0x13400], desc[UR38][R4.64], !P0 ;  /* 0x134000000407afae */ /* 0x0001e8000c101d66 */
[----:B------:R0:W-:Y:S01]  /*ccd0*/  @!P2 LDGSTS.E.BYPASS.LTC128B.128 [R7+0x17400], desc[UR38][R4.64+0x80], !P1 ;  /* 0x174000800407afae */ /* 0x0001e2000c901d66 */
[----:B------:R-:W-:Y:S01]  /*cce0*/  IMAD.MOV.U32 R13, RZ, RZ, R6 ;  /* 0x000000ffff0d7224 */ /* 0x000fe200078e0006 */
[----:B------:R-:W-:-:S07]  /*ccf0*/  MOV R3, R14 ;  /* 0x0000000e00037202 */ /* 0x000fce0000000f00 */
[----:B0-----:R-:W-:Y:S05]  /*cd00*/  WARPSYNC.COLLECTIVE R15, `(.L_x_6603) ;  /* 0x000000000f087348 */ /* 0x001fea0003c00000 */
[----:B------:R1:W2:Y:S02]  /*cd10*/  SHFL.IDX P6, R14, R13, R12, R11 ;  /* 0x0000000c0d0e7389 */ /* 0x0002a400000c000b */
[----:B012---:R-:W-:Y:S01]  /*cd20*/  ENDCOLLECTIVE ;  /* 0x000000000000791b */ /* 0x007fe20003800000 */
.L_x_6603:
[----:B------:R-:W-:Y:S05]  /*cd30*/  BRA `(.L_x_6604) ;  /* 0xffffffcc00407947 */ /* 0x000fea000383ffff */
.L_x_6535:
[----:B0-----:R-:W-:-:S04]  /*cd40*/  IMAD.U32 R3, RZ, RZ, UR45 ;  /* 0x0000002dff037e24 */ /* 0x001fc8000f8e00ff */
[----:B------:R0:W1:Y:S03]  /*cd50*/  SYNCS.PHASECHK.TRANS64.TRYWAIT P0, [R3+URZ+0x28820], R0 ;  /* 0x02882000030075a7 */ /* 0x000066000800017f */
[----:B-1----:R-:W-:Y:S05]  /*cd60*/  @!P0 NANOSLEEP.SYNCS 0x989680 ;  /* 0x009896800000895d */ /* 0x002fea0003900000 */
[----:B------:R-:W1:Y:S02]  /*cd70*/  @!P0 SYNCS.PHASECHK.TRANS64 P0, [R3+URZ+0x28820], R0 ;  /* 0x02882000030085a7 */ /* 0x000e64000800007f */
[----:B-1----:R-:W-:Y:S05]  /*cd80*/  @!P0 BRA `(.L_x_6535) ;  /* 0xfffffffc00ec8947 */ /* 0x002fea000383ffff */
[----:B------:R-:W-:Y:S05]  /*cd90*/  BRA `(.L_x_6605) ;  /* 0xffffffcc00847947 */ /* 0x000fea000383ffff */
.L_x_6539:
[----:B0-----:R0:W1:Y:S02]  /*cda0*/  SYNCS.PHASECHK.TRANS64.TRYWAIT P0, [R34+URZ+0x28840], R3 ;  /* 0x02884003220075a7 */ /* 0x001064000800017f */
[----:B-1----:R-:W-:Y:S05]  /*cdb0*/  @!P0 NANOSLEEP.SYNCS 0x989680 ;  /* 0x009896800000895d */ /* 0x002fea0003900000 */
[----:B------:R-:W1:Y:S02]  /*cdc0*/  @!P0 SYNCS.PHASECHK.TRANS64 P0, [R34+URZ+0x28840], R3 ;  /* 0x02884003220085a7 */ /* 0x000e64000800007f */
[----:B-1----:R-:W-:Y:S05]  /*cdd0*/  @!P0 BRA `(.L_x_6539) ;  /* 0xfffffffc00f08947 */ /* 0x002fea000383ffff */
[----:B------:R-:W-:Y:S05]  /*cde0*/  BRA `(.L_x_6606) ;  /* 0xffffffd0004c7947 */ /* 0x000fea000383ffff */
.L_x_6540:
        /* <DEDUP_REMOVED lines=8> */
.L_x_6608:
[----:B------:R-:W-:Y:S05]  /*ce70*/  BSYNC B1 ;  /* 0x0000000000017941 */ /* 0x000fea0003800000 */
.L_x_6607:
[----:B------:R-:W-:Y:S01]  /*ce80*/  MOV R13, R6 ;  /* 0x00000006000d7202 */ /* 0x000fe20000000f00 */
[----:B------:R-:W-:Y:S01]  /*ce90*/  IMAD.MOV.U32 R12, RZ, RZ, RZ ;  /* 0x000000ffff0c7224 */ /* 0x000fe200078e00ff */
[----:B------:R-:W-:Y:S01]  /*cea0*/  SHF.L.U32 R3, R26, 0x1, RZ ;  /* 0x000000011a037819 */ /* 0x000fe200000006ff */
[----:B------:R-:W-:Y:S01]  /*ceb0*/  IMAD.MOV.U32 R11, RZ, RZ, 0x181f ;  /* 0x0000181fff0b7424 */ /* 0x000fe200078e00ff */
[----:B------:R-:W-:Y:S01]  /*cec0*/  LEA R4, R4, UR45, 0x1 ;  /* 0x0000002d04047c11 */ /* 0x000fe2000f8e08ff */
[----:B------:R-:W-:Y:S02]  /*ced0*/  IMAD.MOV.U32 R15, RZ, RZ, -0x1 ;  /* 0xffffffffff0f7424 */ /* 0x000fe400078e00ff */
[----:B------:R-:W-:-:S07]  /*cee0*/  IMAD.MOV.U32 R0, RZ, RZ, R14 ;  /* 0x000000ffff007224 */ /* 0x000fce00078e000e */
[----:B------:R-:W-:Y:S05]  /*cef0*/  WARPSYNC.COLLECTIVE R15, `(.L_x_6609) ;  /* 0x000000000f087348 */ /* 0x000fea0003c00000 */
[----:B------:R0:W1:Y:S02]  /*cf00*/  SHFL.IDX P6, R14, R13, R12, R11 ;  /* 0x0000000c0d0e7389 */ /* 0x00006400000c000b */
[----:B01----:R-:W-:Y:S01]  /*cf10*/  ENDCOLLECTIVE ;  /* 0x000000000000791b */ /* 0x003fe20003800000 */
.L_x_6609:
[----:B------:R-:W-:Y:S02]  /*cf20*/  IMAD.MOV.U32 R13, RZ, RZ, R5 ;  /* 0x000000ffff0d7224 */ /* 0x000fe400078e0005 */
[----:B------:R-:W-:Y:S01]  /*cf30*/  IMAD.MOV.U32 R12, RZ, RZ, 0x1 ;  /* 0x00000001ff0c7424 */ /* 0x000fe200078e00ff */
[----:B------:R-:W-:-:S05]  /*cf40*/  IADD3 R14, P0, R14, R3, RZ ;  /* 0x000000030e0e7210 */ /* 0x000fca0007f1e0ff */
[----:B------:R-:W-:-:S05]  /*cf50*/  IMAD.X R15, RZ, RZ, R0, P0 ;  /* 0x000000ffff0f7224 */ /* 0x000fca00000e0600 */
[----:B------:R-:W-:Y:S01]  /*cf60*/  @!PT LDS RZ, [RZ] ;  /* 0x00000000fffff984 */ /* 0x000fe20000000800 */
[----:B------:R-:W-:Y:S01]  /*cf70*/  @!PT LDS RZ, [RZ] ;  /* 0x00000000fffff984 */ /* 0x000fe20000000800 */
[----:B------:R-:W-:Y:S01]  /*cf80*/  @!PT LDS RZ, [RZ] ;  /* 0x00000000fffff984 */ /* 0x000fe20000000800 */
[----:B------:R-:W-:Y:S04]  /*cf90*/  LDGSTS.E.BYPASS.LTC128B.128 [R4+0x18400], desc[UR38][R14.64], !P4 ;  /* 0x184000000e047fae */ /* 0x000fe8000e101d66 */
[----:B------:R0:W-:Y:S02]  /*cfa0*/  LDGSTS.E.BYPASS.LTC128B.128 [R4+0x1c400], desc[UR38][R14.64+0x80], !P3 ;  /* 0x1c4000800e047fae */ /* 0x0001e4000d901d66 */
[----:B0-----:R-:W-:-:S07]  /*cfb0*/  MOV R15, 0xffffffff ;  /* 0xffffffff000f7802 */ /* 0x001fce0000000f00 */
[----:B------:R-:W-:Y:S05]  /*cfc0*/  WARPSYNC.COLLECTIVE R15, `(.L_x_6610) ;  /* 0x000000000f087348 */ /* 0x000fea0003c00000 */
[----:B------:R0:W1:Y:S02]  /*cfd0*/  SHFL.IDX P6, R14, R13, R12, R11 ;  /* 0x0000000c0d0e7389 */ /* 0x00006400000c000b */
[----:B01----:R-:W-:Y:S01]  /*cfe0*/  ENDCOLLECTIVE ;  /* 0x000000000000791b */ /* 0x003fe20003800000 */
.L_x_6610:
[----:B------:R-:W-:Y:S02]  /*cff0*/  IMAD.MOV.U32 R13, RZ, RZ, R6 ;  /* 0x000000ffff0d7224 */ /* 0x000fe400078e0006 */
[----:B------:R-:W-:-:S07]  /*d000*/  IMAD.MOV.U32 R0, RZ, RZ, R14 ;  /* 0x000000ffff007224 */ /* 0x000fce00078e000e */
[----:B------:R-:W-:Y:S05]  /*d010*/  WARPSYNC.COLLECTIVE R15, `(.L_x_6611) ;  /* 0x000000000f087348 */ /* 0x000fea0003c00000 */
[----:B------:R0:W1:Y:S02]  /*d020*/  SHFL.IDX P6, R14, R13, R12, R11 ;  /* 0x0000000c0d0e7389 */ /* 0x00006400000c000b */
[----:B01----:R-:W-:Y:S01]  /*d030*/  ENDCOLLECTIVE ;  /* 0x000000000000791b */ /* 0x003fe20003800000 */
.L_x_6611:
        /* <DEDUP_REMOVED lines=8> */
[----:B------:R-:W-:Y:S04]  /*d0c0*/  LDGSTS.E.BYPASS.LTC128B.128 [R4+0x18c00], desc[UR38][R14.64], !P4 ;  /* 0x18c000000e047fae */ /* 0x000fe8000e101d66 */
[----:B------:R0:W-:Y:S02]  /*d0d0*/  LDGSTS.E.BYPASS.LTC128B.128 [R4+0x1cc00], desc[UR38][R14.64+0x80], !P3 ;  /* 0x1cc000800e047fae */ /* 0x0001e4000d901d66 */
[----:B0-----:R-:W-:-:S07]  /*d0e0*/  IMAD.MOV.U32 R15, RZ, RZ, -0x1 ;  /* 0xffffffffff0f7424 */ /* 0x001fce00078e00ff */
[----:B------:R-:W-:Y:S05]  /*d0f0*/  WARPSYNC.COLLECTIVE R15, `(.L_x_6612) ;  /* 0x000000000f087348 */ /* 0x000fea0003c00000 */
[----:B------:R0:W1:Y:S02]  /*d100*/  SHFL.IDX P6, R14, R13, R12, R11 ;  /* 0x0000000c0d0e7389 */ /* 0x00006400000c000b */
[----:B01----:R-:W-:Y:S01]  /*d110*/  ENDCOLLECTIVE ;  /* 0x000000000000791b */ /* 0x003fe20003800000 */
.L_x_6612:
[----:B------:R-:W-:Y:S01]  /*d120*/  IMAD.MOV.U32 R13, RZ, RZ, R6 ;  /* 0x000000ffff0d7224 */ /* 0x000fe200078e0006 */
[----:B------:R-:W-:-:S07]  /*d130*/  MOV R7, R14 ;  /* 0x0000000e00077202 */ /* 0x000fce0000000f00 */
[----:B------:R-:W-:Y:S05]  /*d140*/  WARPSYNC.COLLECTIVE R15, `(.L_x_6613) ;  /* 0x000000000f087348 */ /* 0x000fea0003c00000 */
[----:B------:R0:W1:Y:S02]  /*d150*/  SHFL.IDX P6, R14, R13, R12, R11 ;  /* 0x0000000c0d0e7389 */ /* 0x00006400000c000b */
[----:B01----:R-:W-:Y:S01]  /*d160*/  ENDCOLLECTIVE ;  /* 0x000000000000791b */ /* 0x003fe20003800000 */
.L_x_6613:
[----:B------:R-:W-:Y:S01]  /*d170*/  IMAD.MOV.U32 R13, RZ, RZ, R5 ;  /* 0x000000ffff0d7224 */ /* 0x000fe200078e0005 */
[----:B------:R-:W-:Y:S02]  /*d180*/  MOV R12, 0x3 ;  /* 0x00000003000c7802 */ /* 0x000fe40000000f00 */
[----:B------:R-:W-:-:S05]  /*d190*/  IADD3 R14, P0, R14, R3, RZ ;  /* 0x000000030e0e7210 */ /* 0x000fca0007f1e0ff */
[----:B------:R-:W-:-:S05]  /*d1a0*/  IMAD.X R15, RZ, RZ, R7, P0 ;  /* 0x000000ffff0f7224 */ /* 0x000fca00000e0607 */
        /* <DEDUP_REMOVED lines=9> */
.L_x_6614:
[----:B------:R-:W-:Y:S02]  /*d240*/  IMAD.MOV.U32 R13, RZ, RZ, R6 ;  /* 0x000000ffff0d7224 */ /* 0x000fe400078e0006 */
[----:B------:R-:W-:-:S07]  /*d250*/  IMAD.MOV.U32 R0, RZ, RZ, R14 ;  /* 0x000000ffff007224 */ /* 0x000fce00078e000e */
[----:B------:R-:W-:Y:S05]  /*d260*/  WARPSYNC.COLLECTIVE R15, `(.L_x_6615) ;  /* 0x000000000f087348 */ /* 0x000fea0003c00000 */
[----:B------:R0:W1:Y:S02]  /*d270*/  SHFL.IDX P6, R14, R13, R12, R11 ;  /* 0x0000000c0d0e7389 */ /* 0x00006400000c000b */
[----:B01----:R-:W-:Y:S01]  /*d280*/  ENDCOLLECTIVE ;  /* 0x000000000000791b */ /* 0x003fe20003800000 */
.L_x_6615:
[----:B------:R-:W-:Y:S02]  /*d290*/  IMAD.MOV.U32 R13, RZ, RZ, R5 ;  /* 0x000000ffff0d7224 */ /* 0x000fe400078e0005 */
[----:B------:R-:W-:Y:S01]  /*d2a0*/  IMAD.MOV.U32 R12, RZ, RZ, 0x4 ;  /* 0x00000004ff0c7424 */ /* 0x000fe200078e00ff */
[----:B------:R-:W-:-:S04]  /*d2b0*/  MOV R37, R14 ;  /* 0x0000000e00257202 */ /* 0x000fc80000000f00 */
        /* <DEDUP_REMOVED lines=11> */
.L_x_6616:
[----:B------:R-:W-:Y:S02]  /*d370*/  IMAD.MOV.U32 R13, RZ, RZ, R6 ;  /* 0x000000ffff0d7224 */ /* 0x000fe400078e0006 */
[----:B------:R-:W-:-:S07]  /*d380*/  IMAD.MOV.U32 R0, RZ, RZ, R14 ;  /* 0x000000ffff007224 */ /* 0x000fce00078e000e */
[----:B------:R-:W-:Y:S05]  /*d390*/  WARPSYNC.COLLECTIVE R15, `(.L_x_6617) ;  /* 0x000000000f087348 */ /* 0x000fea0003c00000 */
[----:B------:R0:W1:Y:S02]  /*d3a0*/  SHFL.IDX P6, R14, R13, R12, R11 ;  /* 0x0000000c0d0e7389 */ /* 0x00006400000c000b */
[----:B01----:R-:W-:Y:S01]  /*d3b0*/  ENDCOLLECTIVE ;  /* 0x000000000000791b */ /* 0x003fe20003800000 */
.L_x_6617:
[----:B------:R-:W-:Y:S01]  /*d3c0*/  IMAD.MOV.U32 R13, RZ, RZ, R5 ;  /* 0x000000ffff0d7224 */ /* 0x000fe200078e0005 */
[----:B------:R-:W-:Y:S02]  /*d3d0*/  MOV R12, 0x5 ;  /* 0x00000005000c7802 */ /* 0x000fe40000000f00 */
        /* <DEDUP_REMOVED lines=12> */
.L_x_6618:
[----:B------:R-:W-:Y:S01]  /*d4a0*/  MOV R13, R6 ;  /* 0x00000006000d7202 */ /* 0x000fe20000000f00 */
[----:B------:R-:W-:-:S07]  /*d4b0*/  IMAD.MOV.U32 R7, RZ, RZ, R14 ;  /* 0x000000ffff077224 */ /* 0x000fce00078e000e */
[----:B------:R-:W-:Y:S05]  /*d4c0*/  WARPSYNC.COLLECTIVE R15, `(.L_x_6619) ;  /* 0x000000000f087348 */ /* 0x000fea0003c00000 */
[----:B------:R0:W1:Y:S02]  /*d4d0*/  SHFL.IDX P6, R14, R13, R12, R11 ;  /* 0x0000000c0d0e7389 */ /* 0x00006400000c000b */
[----:B01----:R-:W-:Y:S01]  /*d4e0*/  ENDCOLLECTIVE ;  /* 0x000000000000791b */ /* 0x003fe20003800000 */
.L_x_6619:
        /* <DEDUP_REMOVED lines=13> */
.L_x_6620:
[----:B------:R-:W-:Y:S01]  /*d5c0*/  MOV R13, R6 ;  /* 0x00000006000d7202 */ /* 0x000fe20000000f00 */
[----:B------:R-:W-:-:S07]  /*d5d0*/  IMAD.MOV.U32 R0, RZ, RZ, R14 ;  /* 0x000000ffff007224 */ /* 0x000fce00078e000e */
[----:B------:R-:W-:Y:S05]  /*d5e0*/  WARPSYNC.COLLECTIVE R15, `(.L_x_6621) ;  /* 0x000000000f087348 */ /* 0x000fea0003c00000 */
[----:B------:R0:W1:Y:S02]  /*d5f0*/  SHFL.IDX P6, R14, R13, R12, R11 ;  /* 0x0000000c0d0e7389 */ /* 0x00006400000c000b */
[----:B01----:R-:W-:Y:S01]  /*d600*/  ENDCOLLECTIVE ;  /* 0x000000000000791b */ /* 0x003fe20003800000 */
.L_x_6621:
        /* <DEDUP_REMOVED lines=14> */
.L_x_6622:
[----:B------:R-:W-:Y:S01]  /*d6f0*/  IMAD.MOV.U32 R13, RZ, RZ, R6 ;  /* 0x000000ffff0d7224 */ /* 0x000fe200078e0006 */
[----:B------:R-:W-:-:S07]  /*d700*/  MOV R5, R14 ;  /* 0x0000000e00057202 */ /* 0x000fce0000000f00 */
[----:B------:R-:W-:Y:S05]  /*d710*/  WARPSYNC.COLLECTIVE R15, `(.L_x_6623) ;  /* 0x000000000f087348 */ /* 0x000fea0003c00000 */
[----:B------:R0:W1:Y:S02]  /*d720*/  SHFL.IDX P6, R14, R13, R12, R11 ;  /* 0x0000000c0d0e7389 */ /* 0x00006400000c000b */
[----:B01----:R-:W-:Y:S01]  /*d730*/  ENDCOLLECTIVE ;  /* 0x000000000000791b */ /* 0x003fe20003800000 */
.L_x_6623:
[----:B------:R-:W-:Y:S01]  /*d740*/  IMAD.MOV.U32 R6, RZ, RZ, R14 ;  /* 0x000000ffff067224 */ /* 0x000fe200078e000e */
[----:B------:R-:W-:Y:S06]  /*d750*/  BRA `(.L_x_6624) ;  /* 0xffffffcc00207947 */ /* 0x000fec000383ffff */
.L_x_6545:
[----:B---3--:R3:W4:Y:S02]  /*d760*/  SYNCS.PHASECHK.TRANS64.TRYWAIT P0, [R0+URZ+0x28860], R5 ;  /* 0x02886005000075a7 */ /* 0x008724000800017f */
[----:B----4-:R-:W-:Y:S05]  /*d770*/  @!P0 NANOSLEEP.SYNCS 0x989680 ;  /* 0x009896800000895d */ /* 0x010fea0003900000 */
[----:B------:R-:W4:Y:S02]  /*d780*/  @!P0 SYNCS.PHASECHK.TRANS64 P0, [R0+URZ+0x28860], R5 ;  /* 0x02886005000085a7 */ /* 0x000f24000800007f */
[----:B----4-:R-:W-:Y:S05]  /*d790*/  @!P0 BRA `(.L_x_6545) ;  /* 0xfffffffc00f08947 */ /* 0x010fea000383ffff */
[----:B------:R-:W-:Y:S05]  /*d7a0*/  BRA `(.L_x_6625) ;  /* 0xffffffcc00787947 */ /* 0x000fea000383ffff */
.L_x_6546:
[----:B------:R-:W-:Y:S01]  /*d7b0*/  BSSY B1, `(.L_x_6626) ;  /* 0x0000008000017945 */ /* 0x000fe20003800000 */
[----:B0-----:R-:W-:Y:S01]  /*d7c0*/  MOV R13, R2 ;  /* 0x00000002000d7202 */ /* 0x001fe20000000f00 */
[----:B------:R-:W-:Y:S01]  /*d7d0*/  IMAD.MOV.U32 R12, RZ, RZ, RZ ;  /* 0x000000ffff0c7224 */ /* 0x000fe200078e00ff */
[----:B------:R-:W-:Y:S01]  /*d7e0*/  MOV R15, 0xffffffff ;  /* 0xffffffff000f7802 */ /* 0x000fe20000000f00 */
[----:B------:R-:W-:-:S07]  /*d7f0*/  IMAD.MOV.U32 R11, RZ, RZ, 0x181f ;  /* 0x0000181fff0b7424 */ /* 0x000fce00078e00ff */
[----:B--23--:R-:W-:Y:S05]  /*d800*/  WARPSYNC.COLLECTIVE R15, `(.L_x_6627) ;  /* 0x000000000f087348 */ /* 0x00cfea0003c00000 */
[----:B------:R0:W1:Y:S02]  /*d810*/  SHFL.IDX P6, R14, R13, R12, R11 ;  /* 0x0000000c0d0e7389 */ /* 0x00006400000c000b */
[----:B0123--:R-:W-:Y:S01]  /*d820*/  ENDCOLLECTIVE ;  /* 0x000000000000791b */ /* 0x00ffe20003800000 */
.L_x_6627:
[----:B------:R-:W-:Y:S05]  /*d830*/  BSYNC B1 ;  /* 0x0000000000017941 */ /* 0x000fea0003800000 */
.L_x_6626:
        /* <DEDUP_REMOVED lines=9> */
.L_x_6628:
[----:B------:R-:W-:Y:S02]  /*d8d0*/  IMAD.MOV.U32 R13, RZ, RZ, R2 ;  /* 0x000000ffff0d7224 */ /* 0x000fe400078e0002 */
[----:B------:R-:W-:Y:S01]  /*d8e0*/  IMAD.MOV.U32 R12, RZ, RZ, 0x1 ;  /* 0x00000001ff0c7424 */ /* 0x000fe200078e00ff */
[----:B------:R-:W-:-:S13]  /*d8f0*/  IADD3 R4, P0, R14, R3, RZ ;  /* 0x000000030e047210 */ /* 0x000fda0007f1e0ff */
[----:B------:R-:W-:Y:S05]  /*d900*/  WARPSYNC.COLLECTIVE R15, `(.L_x_6629) ;  /* 0x000000000f087348 */ /* 0x000fea0003c00000 */
[----:B------:R0:W1:Y:S02]  /*d910*/  SHFL.IDX P6, R14, R13, R12, R11 ;  /* 0x0000000c0d0e7389 */ /* 0x00006400000c000b */
[----:B01----:R-:W-:Y:S01]  /*d920*/  ENDCOLLECTIVE ;  /* 0x000000000000791b */ /* 0x003fe20003800000 */
.L_x_6629:
        /* <DEDUP_REMOVED lines=12> */
.L_x_6630:
[----:B------:R-:W-:Y:S01]  /*d9f0*/  @!PT LDS RZ, [RZ] ;  /* 0x00000000fffff984 */ /* 0x000fe20000000800 */
[----:B------:R-:W-:Y:S01]  /*da00*/  @!PT LDS RZ, [RZ] ;  /* 0x00000000fffff984 */ /* 0x000fe20000000800 */
[----:B------:R-:W-:Y:S01]  /*da10*/  @!PT LDS RZ, [RZ] ;  /* 0x00000000fffff984 */ /* 0x000fe20000000800 */
[----:B------:R0:W-:Y:S01]  /*da20*/  LDGSTS.E.BYPASS.LTC128B.128 [R7+0x4400], desc[UR38][R4.64+0x80], !P0 ;  /* 0x0440008004077fae */ /* 0x0001e2000c101d66 */
[----:B------:R-:W-:Y:S01]  /*da30*/  MOV R13, R2 ;  /* 0x00000002000d7202 */ /* 0x000fe20000000f00 */
[----:B------:R-:W-:Y:S01]  /*da40*/  IMAD.MOV.U32 R12, RZ, RZ, 0x2 ;  /* 0x00000002ff0c7424 */ /* 0x000fe200078e00ff */
[----:B0-----:R-:W-:-:S13]  /*da50*/  IADD3 R4, P0, R14, R3, RZ ;  /* 0x000000030e047210 */ /* 0x001fda0007f1e0ff */
[----:B------:R-:W-:Y:S05]  /*da60*/  WARPSYNC.COLLECTIVE R15, `(.L_x_6631) ;  /* 0x000000000f087348 */ /* 0x000fea0003c00000 */
[----:B------:R0:W1:Y:S02]  /*da70*/  SHFL.IDX P6, R14, R13, R12, R11 ;  /* 0x0000000c0d0e7389 */ /* 0x00006400000c000b */
[----:B01----:R-:W-:Y:S01]  /*da80*/  ENDCOLLECTIVE ;  /* 0x000000000000791b */ /* 0x003fe20003800000 */
.L_x_6631:
        /* <DEDUP_REMOVED lines=12> */
.L_x_6632:
[----:B------:R-:W-:Y:S01]  /*db50*/  @!PT LDS RZ, [RZ] ;  /* 0x00000000fffff984 */ /* 0x000fe20000000800 */
[----:B------:R-:W-:Y:S01]  /*db60*/  @!PT LDS RZ, [RZ] ;  /* 0x00000000fffff984 */ /* 0x000fe20000000800 */
[----:B------:R-:W-:Y:S01]  /*db70*/  @!PT LDS RZ, [RZ] ;  /* 0x00000000fffff984 */ /* 0x000fe20000000800 */
[----:B------:R0:W-:Y:S01]  /*db80*/  LDGSTS.E.BYPASS.LTC128B.128 [R7+0x4c00], desc[UR38][R4.64+0x80], !P0 ;  /* 0x04c0008004077fae */ /* 0x0001e2000c101d66 */
[----:B------:R-:W-:Y:S01]  /*db90*/  IMAD.MOV.U32 R13, RZ, RZ, R2 ;  /* 0x000000ffff0d7224 */ /* 0x000fe200078e0002 */
[----:B------:R-:W-:Y:S02]  /*dba0*/  MOV R12, 0x3 ;  /* 0x00000003000c7802 */ /* 0x000fe40000000f00 */
[----:B0-----:R-:W-:-:S13]  /*dbb0*/  IADD3 R4, P0, R14, R3, RZ ;  /* 0x000000030e047210 */ /* 0x001fda0007f1e0ff */
[----:B------:R-:W-:Y:S05]  /*dbc0*/  WARPSYNC.COLLECTIVE R15, `(.L_x_6633) ;  /* 0x000000000f087348 */ /* 0x000fea0003c00000 */
[----:B------:R0:W1:Y:S02]  /*dbd0*/  SHFL.IDX P6, R14, R13, R12, R11 ;  /* 0x0000000c0d0e7389 */ /* 0x00006400000c000b */
[----:B01----:R-:W-:Y:S01]  /*dbe0*/  ENDCOLLECTIVE ;  /* 0x000000000000791b */ /* 0x003fe20003800000 */
.L_x_6633:
        /* <DEDUP_REMOVED lines=12> */
.L_x_6634:
[----:B------:R-:W-:Y:S01]  /*dcb0*/  @!PT LDS RZ, [RZ] ;  /* 0x00000000fffff984 */ /* 0x000fe20000000800 */
[----:B------:R-:W-:Y:S01]  /*dcc0*/  @!PT LDS RZ, [RZ] ;  /* 0x00000000fffff984 */ /* 0x000fe20000000800 */
[----:B------:R-:W-:Y:S01]  /*dcd0*/  @!PT LDS RZ, [RZ] ;  /* 0x00000000fffff984 */ /* 0x000fe20000000800 */
[----:B------:R0:W-:Y:S01]  /*dce0*/  LDGSTS.E.BYPASS.LTC128B.128 [R7+0x5400], desc[UR38][R4.64+0x80], !P0 ;  /* 0x0540008004077fae */ /* 0x0001e2000c101d66 */
[----:B------:R-:W-:Y:S02]  /*dcf0*/  IMAD.MOV.U32 R13, RZ, RZ, R2 ;  /* 0x000000ffff0d7224 */ /* 0x000fe400078e0002 */
[----:B------:R-:W-:Y:S01]  /*dd00*/  IMAD.MOV.U32 R12, RZ, RZ, 0x4 ;  /* 0x00000004ff0c7424 */ /* 0x000fe200078e00ff */
[----:B0-----:R-:W-:-:S13]  /*dd10*/  IADD3 R4, P0, R14, R3, RZ ;  /* 0x000000030e047210 */ /* 0x001fda0007f1e0ff */
[----:B------:R-:W-:Y:S05]  /*dd20*/  WARPSYNC.COLLECTIVE R15, `(.L_x_6635) ;  /* 0x000000000f087348 */ /* 0x000fea0003c00000 */
[----:B------:R0:W1:Y:S02]  /*dd30*/  SHFL.IDX P6, R14, R13, R12, R11 ;  /* 0x0000000c0d0e7389 */ /* 0x00006400000c000b */
[----:B01----:R-:W-:Y:S01]  /*dd40*/  ENDCOLLECTIVE ;  /* 0x000000000000791b */ /* 0x003fe20003800000 */
.L_x_6635:
        /* <DEDUP_REMOVED lines=12> */
.L_x_6636:
        /* <DEDUP_REMOVED lines=10> */
.L_x_6637:
        /* <DEDUP_REMOVED lines=12> */
.L_x_6638:
        /* <DEDUP_REMOVED lines=10> */
.L_x_6639:
        /* <DEDUP_REMOVED lines=12> */
.L_x_6640:
        /* <DEDUP_REMOVED lines=10> */
.L_x_6641:
        /* <DEDUP_REMOVED lines=12> */
.L_x_6642:
[----:B------:R-:W-:Y:S01]  /*e230*/  @!PT LDS RZ, [RZ] ;  /* 0x00000000fffff984 */ /* 0x000fe20000000800 */
[----:B------:R-:W-:Y:S01]  /*e240*/  @!PT LDS RZ, [RZ] ;  /* 0x00000000fffff984 */ /* 0x000fe20000000800 */
[----:B------:R-:W-:Y:S01]  /*e250*/  @!PT LDS RZ, [RZ] ;  /* 0x00000000fffff984 */ /* 0x000fe20000000800 */
[----:B------:R0:W-:Y:S01]  /*e260*/  LDGSTS.E.BYPASS.LTC128B.128 [R7+0x7400], desc[UR38][R4.64+0x80], !P0 ;  /* 0x0740008004077fae */ /* 0x0001e2000c101d66 */
[----:B------:R-:W-:Y:S05]  /*e270*/  BRA `(.L_x_6643) ;  /* 0xffffffc400c07947 */ /* 0x000fea000383ffff */
.L_x_6552:
[----:B0-----:R0:W1:Y:S02]  /*e280*/  SYNCS.PHASECHK.TRANS64.TRYWAIT P0, [R0+URZ+0x28860], R5 ;  /* 0x02886005000075a7 */ /* 0x001064000800017f */
[----:B-1----:R-:W-:Y:S05]  /*e290*/  @!P0 NANOSLEEP.SYNCS 0x989680 ;  /* 0x009896800000895d */ /* 0x002fea0003900000 */
[----:B------:R-:W1:Y:S02]  /*e2a0*/  @!P0 SYNCS.PHASECHK.TRANS64 P0, [R0+URZ+0x28860], R5 ;  /* 0x02886005000085a7 */ /* 0x000e64000800007f */
[----:B-1----:R-:W-:Y:S05]  /*e2b0*/  @!P0 BRA `(.L_x_6552) ;  /* 0xfffffffc00f08947 */ /* 0x002fea000383ffff */
[----:B------:R-:W-:Y:S05]  /*e2c0*/  BRA `(.L_x_6644) ;  /* 0xffffffc800a87947 */ /* 0x000fea000383ffff */
.L_x_6553:
[----:B------:R-:W-:Y:S01]  /*e2d0*/  BSSY B0, `(.L_x_6645) ;  /* 0x0000008000007945 */ /* 0x000fe20003800000 */
[----:B------:R-:W-:Y:S01]  /*e2e0*/  IMAD.MOV.U32 R13, RZ, RZ, R2 ;  /* 0x000000ffff0d7224 */ /* 0x000fe200078e0002 */
[----:B------:R-:W-:Y:S01]  /*e2f0*/  MOV R12, RZ ;  /* 0x000000ff000c7202 */ /* 0x000fe20000000f00 */
[----:B------:R-:W-:Y:S02]  /*e300*/  IMAD.MOV.U32 R11, RZ, RZ, 0x181f ;  /* 0x0000181fff0b7424 */ /* 0x000fe400078e00ff */
[----:B------:R-:W-:-:S07]  /*e310*/  IMAD.MOV.U32 R15, RZ, RZ, -0x1 ;  /* 0xffffffffff0f7424 */ /* 0x000fce00078e00ff */
[----:B0-2---:R-:W-:Y:S05]  /*e320*/  WARPSYNC.COLLECTIVE R15, `(.L_x_6646) ;  /* 0x000000000f087348 */ /* 0x005fea0003c00000 */
[----:B------:R1:W3:Y:S02]  /*e330*/  SHFL.IDX P6, R14, R13, R12, R11 ;  /* 0x0000000c0d0e7389 */ /* 0x0002e400000c000b */
[----:B0123--:R-:W-:Y:S01]  /*e340*/  ENDCOLLECTIVE ;  /* 0x000000000000791b */ /* 0x00ffe20003800000 */
.L_x_6646:
[----:B------:R-:W-:Y:S05]  /*e350*/  BSYNC B0 ;  /* 0x0000000000007941 */ /* 0x000fea0003800000 */
.L_x_6645:
[----:B------:R-:W-:Y:S01]  /*e360*/  IMAD.MOV.U32 R13, RZ, RZ, R16 ;  /* 0x000000ffff0d7224 */ /* 0x000fe200078e0010 */
[----:B------:R-:W-:Y:S01]  /*e370*/  MOV R11, 0x181f ;  /* 0x0000181f000b7802 */ /* 0x000fe20000000f00 */
[----:B------:R-:W-:Y:S01]  /*e380*/  IMAD.MOV.U32 R12, RZ, RZ, RZ ;  /* 0x000000ffff0c7224 */ /* 0x000fe200078e00ff */
[----:B------:R-:W-:Y:S01]  /*e390*/  MOV R5, R14 ;  /* 0x0000000e00057202 */ /* 0x000fe20000000f00 */
[----:B------:R-:W-:Y:S01]  /*e3a0*/  IMAD.MOV.U32 R15, RZ, RZ, -0x1 ;  /* 0xffffffffff0f7424 */ /* 0x000fe200078e00ff */
[----:B------:R-:W-:-:S07]  /*e3b0*/  LEA R3, R6, UR45, 0x1 ;  /* 0x0000002d06037c11 */ /* 0x000fce000f8e08ff */
[----:B------:R-:W-:Y:S05]  /*e3c0*/  WARPSYNC.COLLECTIVE R15, `(.L_x_6647) ;  /* 0x000000000f087348 */ /* 0x000fea0003c00000 */
[----:B------:R0:W1:Y:S02]  /*e3d0*/  SHFL.IDX P6, R14, R13, R12, R11 ;  /* 0x0000000c0d0e7389 */ /* 0x00006400000c000b */
[----:B01----:R-:W-:Y:S01]  /*e3e0*/  ENDCOLLECTIVE ;  /* 0x000000000000791b */ /* 0x003fe20003800000 */
.L_x_6647:
[----:B------:R-:W-:Y:S02]  /*e3f0*/  ULDC UR4, c[0x0][0x2f4] ;  /* 0x0000bd0000047ab9 */ /* 0x000fe40000000800 */
[----:B------:R-:W-:Y:S02]  /*e400*/  ISETP.GE.AND P0, PT, R25, UR4, PT ;  /* 0x0000000419007c0c */ /* 0x000fe4000bf06270 */
[----:B------:R-:W-:Y:S02]  /*e410*/  ISETP.GE.AND P1, PT, R26, UR4, PT ;  /* 0x000000041a007c0c */ /* 0x000fe4000bf26270 */
[C---:B------:R-:W-:Y:S02]  /*e420*/  ISETP.LT.OR P3, PT, R28.reuse, 0x1, P0 ;  /* 0x000000011c00780c */ /* 0x040fe40000761670 */
[----:B------:R-:W-:Y:S02]  /*e430*/  ISETP.LT.OR P2, PT, R28, 0x1, P1 ;  /* 0x000000011c00780c */ /* 0x000fe40000f41670 */
[----:B------:R-:W-:Y:S01]  /*e440*/  MOV R13, R2 ;  /* 0x00000002000d7202 */ /* 0x000fe20000000f00 */
[----:B------:R-:W-:-:S02]  /*e450*/  IMAD.MOV.U32 R12, RZ, RZ, 0x1 ;  /* 0x00000001ff0c7424 */ /* 0x000fc400078e00ff */
[----:B------:R-:W-:-:S08]  /*e460*/  IMAD.MOV.U32 R4, RZ, RZ, R14 ;  /* 0x000000ffff047224 */ /* 0x000fd000078e000e */
[----:B------:R-:W-:Y:S05]  /*e470*/  WARPSYNC.COLLECTIVE R15, `(.L_x_6648) ;  /* 0x000000000f087348 */ /* 0x000fea0003c00000 */
[----:B------:R0:W1:Y:S02]  /*e480*/  SHFL.IDX P6, R14, R13, R12, R11 ;  /* 0x0000000c0d0e7389 */ /* 0x00006400000c000b */
[----:B01----:R-:W-:Y:S01]  /*e490*/  ENDCOLLECTIVE ;  /* 0x000000000000791b */ /* 0x003fe20003800000 */
.L_x_6648:
        /* <DEDUP_REMOVED lines=8> */
[----:B------:R-:W-:Y:S01]  /*e520*/  MOV R13, R16 ;  /* 0x00000010000d7202 */ /* 0x000fe20000000f00 */
[----:B------:R-:W-:-:S10]  /*e530*/  IMAD.MOV.U32 R19, RZ, RZ, R14 ;  /* 0x000000ffff137224 */ /* 0x000fd400078e000e */
[----:B0-----:R-:W-:Y:S05]  /*e540*/  WARPSYNC.COLLECTIVE R15, `(.L_x_6649) ;  /* 0x000000000f087348 */ /* 0x001fea0003c00000 */
[----:B------:R1:W2:Y:S02]  /*e550*/  SHFL.IDX P6, R14, R13, R12, R11 ;  /* 0x0000000c0d0e7389 */ /* 0x0002a400000c000b */
[----:B012---:R-:W-:Y:S01]  /*e560*/  ENDCOLLECTIVE ;  /* 0x000000000000791b */ /* 0x007fe20003800000 */
.L_x_6649:
[----:B------:R-:W-:Y:S01]  /*e570*/  IMAD.MOV.U32 R5, RZ, RZ, R19 ;  /* 0x000000ffff057224 */ /* 0x000fe200078e0013 */
[----:B------:R-:W-:Y:S01]  /*e580*/  MOV R13, R2 ;  /* 0x00000002000d7202 */ /* 0x000fe20000000f00 */
[----:B------:R-:W-:Y:S02]  /*e590*/  IMAD.MOV.U32 R12, RZ, RZ, 0x2 ;  /* 0x00000002ff0c7424 */ /* 0x000fe400078e00ff */
[----:B------:R-:W-:-:S07]  /*e5a0*/  IMAD.MOV.U32 R4, RZ, RZ, R14 ;  /* 0x000000ffff047224 */ /* 0x000fce00078e000e */
[----:B------:R-:W-:Y:S05]  /*e5b0*/  WARPSYNC.COLLECTIVE R15, `(.L_x_6650) ;  /* 0x000000000f087348 */ /* 0x000fea0003c00000 */
[----:B------:R0:W1:Y:S02]  /*e5c0*/  SHFL.IDX P6, R14, R13, R12, R11 ;  /* 0x0000000c0d0e7389 */ /* 0x00006400000c000b */
[----:B01----:R-:W-:Y:S01]  /*e5d0*/  ENDCOLLECTIVE ;  /* 0x000000000000791b */ /* 0x003fe20003800000 */
.L_x_6650:
        /* <DEDUP_REMOVED lines=13> */
.L_x_6651:
[----:B------:R-:W-:Y:S01]  /*e6b0*/  MOV R5, R23 ;  /* 0x0000001700057202 */ /* 0x000fe20000000f00 */
[----:B------:R-:W-:Y:S02]  /*e6c0*/  IMAD.MOV.U32 R13, RZ, RZ, R2 ;  /* 0x000000ffff0d7224 */ /* 0x000fe400078e0002 */
[----:B------:R-:W-:Y:S02]  /*e6d0*/  IMAD.MOV.U32 R12, RZ, RZ, 0x3 ;  /* 0x00000003ff0c7424 */ /* 0x000fe400078e00ff */
[----:B------:R-:W-:-:S07]  /*e6e0*/  IMAD.MOV.U32 R22, RZ, RZ, R14 ;  /* 0x000000ffff167224 */ /* 0x000fce00078e000e */
[----:B------:R-:W-:Y:S05]  /*e6f0*/  WARPSYNC.COLLECTIVE R15, `(.L_x_6652) ;  /* 0x000000000f087348 */ /* 0x000fea0003c00000 */
[----:B------:R0:W1:Y:S02]  /*e700*/  SHFL.IDX P6, R14, R13, R12, R11 ;  /* 0x0000000c0d0e7389 */ /* 0x00006400000c000b */
[----:B01----:R-:W-:Y:S01]  /*e710*/  ENDCOLLECTIVE ;  /* 0x000000000000791b */ /* 0x003fe20003800000 */
.L_x_6652:
        /* <DEDUP_REMOVED lines=9> */
[----:B------:R-:W-:Y:S02]  /*e7b0*/  ISETP.LT.OR P3, PT, R28, 0x31, P0 ;  /* 0x000000311c00780c */ /* 0x000fe40000761670 */
[----:B------:R-:W-:-:S11]  /*e7c0*/  MOV R21, R14 ;  /* 0x0000000e00157202 */ /* 0x000fd60000000f00 */
[----:B0-----:R-:W-:Y:S05]  /*e7d0*/  WARPSYNC.COLLECTIVE R15, `(.L_x_6653) ;  /* 0x000000000f087348 */ /* 0x001fea0003c00000 */
[----:B------:R1:W2:Y:S02]  /*e7e0*/  SHFL.IDX P6, R14, R13, R12, R11 ;  /* 0x0000000c0d0e7389 */ /* 0x0002a400000c000b */
[----:B012---:R-:W-:Y:S01]  /*e7f0*/  ENDCOLLECTIVE ;  /* 0x000000000000791b */ /* 0x007fe20003800000 */
.L_x_6653:
[----:B------:R-:W-:Y:S02]  /*e800*/  IMAD.MOV.U32 R5, RZ, RZ, R21 ;  /* 0x000000ffff057224 */ /* 0x000fe400078e0015 */
[----:B------:R-:W-:Y:S01]  /*e810*/  IMAD.MOV.U32 R13, RZ, RZ, R2 ;  /* 0x000000ffff0d7224 */ /* 0x000fe200078e0002 */
[----:B------:R-:W-:Y:S01]  /*e820*/  MOV R12, 0x4 ;  /* 0x00000004000c7802 */ /* 0x000fe20000000f00 */
[----:B------:R-:W-:-:S07]  /*e830*/  IMAD.MOV.U32 R20, RZ, RZ, R14 ;  /* 0x000000ffff147224 */ /* 0x000fce00078e000e */
[----:B------:R-:W-:Y:S05]  /*e840*/  WARPSYNC.COLLECTIVE R15, `(.L_x_6654) ;  /* 0x000000000f087348 */ /* 0x000fea0003c00000 */
[----:B------:R0:W1:Y:S02]  /*e850*/  SHFL.IDX P6, R14, R13, R12, R11 ;  /* 0x0000000c0d0e7389 */ /* 0x00006400000c000b */
[----:B01----:R-:W-:Y:S01]  /*e860*/  ENDCOLLECTIVE ;  /* 0x000000000000791b */ /* 0x003fe20003800000 */
.L_x_6654:
[----:B------:R-:W-:-:S05]  /*e870*/  MOV R4, R20 ;  /* 0x0000001400047202 */ /* 0x000fca0000000f00 */
[----:B------:R-:W-:-:S05]  /*e880*/  IMAD.WIDE.U32 R4, R26, 0x2, R4 ;  /* 0x000000021a047825 */ /* 0x000fca00078e0004 */
[----:B------:R-:W-:Y:S01]  /*e890*/  @!PT LDS RZ, [RZ] ;  /* 0x00000000fffff984 */ /* 0x000fe20000000800 */
[----:B------:R-:W-:Y:S01]  /*e8a0*/  @!PT LDS RZ, [RZ] ;  /* 0x00000000fffff984 */ /* 0x000fe20000000800 */
[----:B------:R-:W-:Y:S01]  /*e8b0*/  @!PT LDS RZ, [RZ] ;  /* 0x00000000fffff984 */ /* 0x000fe20000000800 */
[----:B------:R0:W-:Y:S01]  /*e8c0*/  LDGSTS.E.BYPASS.LTC128B.128 [R3+0x1c00], desc[UR38][R4.64], !P2 ;  /* 0x01c0000004037fae */ /* 0x0001e2000d101d66 */
[----:B------:R-:W-:Y:S01]  /*e8d0*/  IMAD.MOV.U32 R13, RZ, RZ, R16 ;  /* 0x000000ffff0d7224 */ /* 0x000fe200078e0010 */
[C---:B------:R-:W-:Y:S02]  /*e8e0*/  ISETP.LT.OR P2, PT, R28.reuse, 0x41, P1 ;  /* 0x000000411c00780c */ /* 0x040fe40000f41670 */
[----:B------:R0:W-:Y:S01]  /*e8f0*/  LDGSTS.E.BYPASS.LTC128B.128 [R3+0x5c00], desc[UR38][R4.64+0x80], !P3 ;  /* 0x05c0008004037fae */ /* 0x0001e2000d901d66 */
[----:B------:R-:W-:Y:S01]  /*e900*/  ISETP.LT.OR P3, PT, R28, 0x41, P0 ;  /* 0x000000411c00780c */ /* 0x000fe20000761670 */
[----:B------:R-:W-:-:S12]  /*e910*/  IMAD.MOV.U32 R9, RZ, RZ, R14 ;  /* 0x000000ffff097224 */ /* 0x000fd800078e000e */
[----:B0-----:R-:W-:Y:S05]  /*e920*/  WARPSYNC.COLLECTIVE R15, `(.L_x_6655) ;  /* 0x000000000f087348 */ /* 0x001fea0003c00000 */
[----:B------:R1:W2:Y:S02]  /*e930*/  SHFL.IDX P6, R14, R13, R12, R11 ;  /* 0x0000000c0d0e7389 */ /* 0x0002a400000c000b */
[----:B012---:R-:W-:Y:S01]  /*e940*/  ENDCOLLECTIVE ;  /* 0x000000000000791b */ /* 0x007fe20003800000 */
.L_x_6655:
[----:B------:R-:W-:Y:S02]  /*e950*/  IMAD.MOV.U32 R5, RZ, RZ, R9 ;  /* 0x000000ffff057224 */ /* 0x000fe400078e0009 */
[----:B------:R-:W-:Y:S01]  /*e960*/  IMAD.MOV.U32 R9, RZ, RZ, RZ ;  /* 0x000000ffff097224 */ /* 0x000fe200078e00ff */
[----:B------:R-:W-:Y:S01]  /*e970*/  MOV R13, R2 ;  /* 0x00000002000d7202 */ /* 0x000fe20000000f00 */
[----:B------:R-:W-:Y:S01]  /*e980*/  IMAD.MOV.U32 R12, RZ, RZ, 0x5 ;  /* 0x00000005ff0c7424 */ /* 0x000fe200078e00ff */
[----:B------:R-:W-:-:S07]  /*e990*/  MOV R24, R14 ;  /* 0x0000000e00187202 */ /* 0x000fce0000000f00 */
[----:B------:R-:W-:Y:S05]  /*e9a0*/  WARPSYNC.COLLECTIVE R15, `(.L_x_6656) ;  /* 0x000000000f087348 */ /* 0x000fea0003c00000 */
[----:B------:R0:W1:Y:S02]  /*e9b0*/  SHFL.IDX P6, R14, R13, R12, R11 ;  /* 0x0000000c0d0e7389 */ /* 0x00006400000c000b */
[----:B01----:R-:W-:Y:S01]  /*e9c0*/  ENDCOLLECTIVE ;  /* 0x000000000000791b */ /* 0x003fe20003800000 */
.L_x_6656:
        /* <DEDUP_REMOVED lines=14> */
.L_x_6657:
[----:B------:R-:W-:Y:S01]  /*eab0*/  IMAD.MOV.U32 R5, RZ, RZ, R19 ;  /* 0x000000ffff057224 */ /* 0x000fe200078e0013 */
[----:B------:R-:W-:Y:S01]  /*eac0*/  MOV R13, R2 ;  /* 0x00000002000d7202 */ /* 0x000fe20000000f00 */
[----:B------:R-:W-:Y:S02]  /*ead0*/  IMAD.MOV.U32 R12, RZ, RZ, 0x6 ;  /* 0x00000006ff0c7424 */ /* 0x000fe400078e00ff */
[----:B------:R-:W-:-:S07]  /*eae0*/  IMAD.MOV.U32 R4, RZ, RZ, R14 ;  /* 0x000000ffff047224 */ /* 0x000fce00078e000e */
[----:B------:R-:W-:Y:S05]  /*eaf0*/  WARPSYNC.COLLECTIVE R15, `(.L_x_6658) ;  /* 0x000000000f087348 */ /* 0x000fea0003c00000 */
[----:B------:R0:W1:Y:S02]  /*eb00*/  SHFL.IDX P6, R14, R13, R12, R11 ;  /* 0x0000000c0d0e7389 */ /* 0x00006400000c000b */
[----:B01----:R-:W-:Y:S01]  /*eb10*/  ENDCOLLECTIVE ;  /* 0x000000000000791b */ /* 0x003fe20003800000 */
.L_x_6658:
        /* <DEDUP_REMOVED lines=13> */
.L_x_6659:
[----:B------:R-:W-:Y:S01]  /*ebf0*/  MOV R5, R25 ;  /* 0x0000001900057202 */ /* 0x000fe20000000f00 */
[----:B------:R-:W-:Y:S02]  /*ec00*/  IMAD.MOV.U32 R13, RZ, RZ, R2 ;  /* 0x000000ffff0d7224 */ /* 0x000fe400078e0002 */
[----:B------:R-:W-:Y:S02]  /*ec10*/  IMAD.MOV.U32 R12, RZ, RZ, 0x7 ;  /* 0x00000007ff0c7424 */ /* 0x000fe400078e00ff */
[----:B------:R-:W-:-:S07]  /*ec20*/  IMAD.MOV.U32 R30, RZ, RZ, R14 ;  /* 0x000000ffff1e7224 */ /* 0x000fce00078e000e */
[----:B------:R-:W-:Y:S05]  /*ec30*/  WARPSYNC.COLLECTIVE R15, `(.L_x_6660) ;  /* 0x000000000f087348 */ /* 0x000fea0003c00000 */
[----:B------:R0:W1:Y:S02]  /*ec40*/  SHFL.IDX P6, R14, R13, R12, R11 ;  /* 0x0000000c0d0e7389 */ /* 0x00006400000c000b */
[----:B01----:R-:W-:Y:S01]  /*ec50*/  ENDCOLLECTIVE ;  /* 0x000000000000791b */ /* 0x003fe20003800000 */
.L_x_6660:
[----:B------:R-:W-:-:S04]  /*ec60*/  IMAD.MOV.U32 R4, RZ, RZ, R30 ;  /* 0x000000ffff047224 */ /* 0x000fc800078e001e */
[----:B------:R-:W-:-:S05]  /*ec70*/  IMAD.WIDE.U32 R4, R26, 0x2, R4 ;  /* 0x000000021a047825 */ /* 0x000fca00078e0004 */
[----:B------:R-:W-:Y:S01]  /*ec80*/  @!PT LDS RZ, [RZ] ;  /* 0x00000000fffff984 */ /* 0x000fe20000000800 */
[----:B------:R-:W-:Y:S01]  /*ec90*/  @!PT LDS RZ, [RZ] ;  /* 0x00000000fffff984 */ /* 0x000fe20000000800 */
[----:B------:R-:W-:Y:S01]  /*eca0*/  @!PT LDS RZ, [RZ] ;  /* 0x00000000fffff984 */ /* 0x000fe20000000800 */
[----:B------:R0:W-:Y:S01]  /*ecb0*/  LDGSTS.E.BYPASS.LTC128B.128 [R3+0x3400], desc[UR38][R4.64], !P2 ;  /* 0x0340000004037fae */ /* 0x0001e2000d101d66 */
[----:B------:R-:W-:-:S03]  /*ecc0*/  IMAD.MOV.U32 R13, RZ, RZ, R16 ;  /* 0x000000ffff0d7224 */ /* 0x000fc600078e0010 */
[----:B------:R0:W-:Y:S01]  /*ecd0*/  LDGSTS.E.BYPASS.LTC128B.128 [R3+0x7400], desc[UR38][R4.64+0x80], !P3 ;  /* 0x0740008004037fae */ /* 0x0001e2000d901d66 */
[----:B------:R-:W-:-:S07]  /*ece0*/  MOV R2, R14 ;  /* 0x0000000e00027202 */ /* 0x000fce0000000f00 */
[----:B0-----:R-:W-:Y:S05]  /*ecf0*/  WARPSYNC.COLLECTIVE R15, `(.L_x_6661) ;  /* 0x000000000f087348 */ /* 0x001fea0003c00000 */
[----:B------:R1:W2:Y:S02]  /*ed00*/  SHFL.IDX P6, R14, R13, R12, R11 ;  /* 0x0000000c0d0e7389 */ /* 0x0002a400000c000b */
[----:B012---:R-:W-:Y:S01]  /*ed10*/  ENDCOLLECTIVE ;  /* 0x000000000000791b */ /* 0x007fe20003800000 */
.L_x_6661:
[----:B------:R-:W-:Y:S05]  /*ed20*/  BRA `(.L_x_6662) ;  /* 0xffffffc400247947 */ /* 0x000fea000383ffff */
.L_x_6556:
[----:B0-----:R0:W1:Y:S02]  /*ed30*/  SYNCS.PHASECHK.TRANS64.TRYWAIT P0, [R7+URZ+0x28820], R9 ;  /* 0x02882009070075a7 */ /* 0x001064000800017f */
[----:B-1----:R-:W-:Y:S05]  /*ed40*/  @!P0 NANOSLEEP.SYNCS 0x989680 ;  /* 0x009896800000895d */ /* 0x002fea0003900000 */
[----:B------:R-:W1:Y:S02]  /*ed50*/  @!P0 SYNCS.PHASECHK.TRANS64 P0, [R7+URZ+0x28820], R9 ;  /* 0x02882009070085a7 */ /* 0x000e64000800007f */
[----:B-1----:R-:W-:Y:S05]  /*ed60*/  @!P0 BRA `(.L_x_6556) ;  /* 0xfffffffc00f08947 */ /* 0x002fea000383ffff */
[----:B------:R-:W-:Y:S05]  /*ed70*/  BRA `(.L_x_6663) ;  /* 0xffffffc400987947 */ /* 0x000fea000383ffff */
.L_x_6557:
[----:B------:R-:W-:Y:S01]  /*ed80*/  BSSY B0, `(.L_x_6664) ;  /* 0x0000008000007945 */ /* 0x000fe20003800000 */
[----:B------:R-:W-:Y:S01]  /*ed90*/  MOV R13, R17 ;  /* 0x00000011000d7202 */ /* 0x000fe20000000f00 */
[----:B------:R-:W-:Y:S01]  /*eda0*/  IMAD.MOV.U32 R12, RZ, RZ, RZ ;  /* 0x000000ffff0c7224 */ /* 0x000fe200078e00ff */
[----:B------:R-:W-:Y:S01]  /*edb0*/  MOV R15, 0xffffffff ;  /* 0xffffffff000f7802 */ /* 0x000fe20000000f00 */
[----:B------:R-:W-:-:S07]  /*edc0*/  IMAD.MOV.U32 R11, RZ, RZ, 0x1f ;  /* 0x0000001fff0b7424 */ /* 0x000fce00078e00ff */
[----:B0-2--5:R-:W-:Y:S05]  /*edd0*/  WARPSYNC.COLLECTIVE R15, `(.L_x_6665) ;  /* 0x000000000f087348 */ /* 0x025fea0003c00000 */
[----:B------:R1:W3:Y:S02]  /*ede0*/  SHFL.IDX P6, R14, R13, R12, R11 ;  /* 0x0000000c0d0e7389 */ /* 0x0002e400000c000b */
[----:B0123-5:R-:W-:Y:S01]  /*edf0*/  ENDCOLLECTIVE ;  /* 0x000000000000791b */ /* 0x02ffe20003800000 */
.L_x_6665:
[----:B------:R-:W-:Y:S05]  /*ee00*/  BSYNC B0 ;  /* 0x0000000000007941 */ /* 0x000fea0003800000 */
.L_x_6664:
[----:B------:R-:W-:Y:S05]  /*ee10*/  BRA `(.L_x_6666) ;  /* 0xffffffc4007c7947 */ /* 0x000fea000383ffff */
.L_x_6558:
[----:B------:R-:W-:Y:S01]  /*ee20*/  BSSY B0, `(.L_x_6667) ;  /* 0x0000006000007945 */ /* 0x000fe20003800000 */
[----:B------:R-:W-:-:S07]  /*ee30*/  IMAD.MOV.U32 R15, RZ, RZ, -0x1 ;  /* 0xffffffffff0f7424 */ /* 0x000fce00078e00ff */
[----:B012--5:R-:W-:Y:S05]  /*ee40*/  WARPSYNC.COLLECTIVE R15, `(.L_x_6668) ;  /* 0x000000000f0c7348 */ /* 0x027fea0003c00000 */
[----:B------:R-:W-:Y:S02]  /*ee50*/  ELECT P6, UR62, PT ;  /* 0x00000000003e782f */ /* 0x000fe400038c0000 */
[----:B------:R-:W-:Y:S01]  /*ee60*/  MOV R14, UR62 ;  /* 0x0000003e000e7c02 */ /* 0x000fe20008000f00 */
[----:B012--5:R-:W-:Y:S10]  /*ee70*/  ENDCOLLECTIVE ;  /* 0x000000000000791b */ /* 0x027ff40003800000 */
.L_x_6668:
[----:B------:R-:W-:Y:S05]  /*ee80*/  BSYNC B0 ;  /* 0x0000000000007941 */ /* 0x000fea0003800000 */
.L_x_6667:
[----:B------:R-:W-:Y:S05]  /*ee90*/  BRA `(.L_x_6669) ;  /* 0xffffffc400707947 */ /* 0x000fea000383ffff */
.L_x_6560:
[----:B---3--:R3:W4:Y:S02]  /*eea0*/  SYNCS.PHASECHK.TRANS64.TRYWAIT P1, [R5+URZ+0x28840], R2 ;  /* 0x02884002050075a7 */ /* 0x008724000802017f */
[----:B----4-:R-:W-:Y:S05]  /*eeb0*/  @!P1 NANOSLEEP.SYNCS 0x989680 ;  /* 0x009896800000995d */ /* 0x010fea0003900000 */
[----:B------:R-:W4:Y:S02]  /*eec0*/  @!P1 SYNCS.PHASECHK.TRANS64 P1, [R5+URZ+0x28840], R2 ;  /* 0x02884002050095a7 */ /* 0x000f24000802007f */
[----:B----4-:R-:W-:Y:S05]  /*eed0*/  @!P1 BRA `(.L_x_6560) ;  /* 0xfffffffc00f09947 */ /* 0x010fea000383ffff */
[----:B------:R-:W-:Y:S05]  /*eee0*/  BRA `(.L_x_6670) ;  /* 0xffffffc400907947 */ /* 0x000fea000383ffff */
.L_x_6562:
[----:B0-----:R0:W4:Y:S02]  /*eef0*/  SYNCS.PHASECHK.TRANS64.TRYWAIT P1, [R7+URZ+0x28840], R0 ;  /* 0x02884000070075a7 */ /* 0x001124000802017f */
[----:B----4-:R-:W-:Y:S05]  /*ef00*/  @!P1 NANOSLEEP.SYNCS 0x989680 ;  /* 0x009896800000995d */ /* 0x010fea0003900000 */
[----:B------:R-:W4:Y:S02]  /*ef10*/  @!P1 SYNCS.PHASECHK.TRANS64 P1, [R7+URZ+0x28840], R0 ;  /* 0x02884000070095a7 */ /* 0x000f24000802007f */
[----:B----4-:R-:W-:Y:S05]  /*ef20*/  @!P1 BRA `(.L_x_6562) ;  /* 0xfffffffc00f09947 */ /* 0x010fea000383ffff */
[----:B------:R-:W-:Y:S05]  /*ef30*/  BRA `(.L_x_6671) ;  /* 0xffffffc4009c7947 */ /* 0x000fea000383ffff */
.L_x_6564:
[----:B----4-:R4:W0:Y:S02]  /*ef40*/  SYNCS.PHASECHK.TRANS64.TRYWAIT P1, [R5+URZ+0x28860], R2 ;  /* 0x02886002050075a7 */ /* 0x010824000802017f */
[----:B0-----:R-:W-:Y:S05]  /*ef50*/  @!P1 NANOSLEEP.SYNCS 0x989680 ;  /* 0x009896800000995d */ /* 0x001fea0003900000 */
[----:B------:R-:W0:Y:S02]  /*ef60*/  @!P1 SYNCS.PHASECHK.TRANS64 P1, [R5+URZ+0x28860], R2 ;  /* 0x02886002050095a7 */ /* 0x000e24000802007f */
[----:B0-----:R-:W-:Y:S05]  /*ef70*/  @!P1 BRA `(.L_x_6564) ;  /* 0xfffffffc00f09947 */ /* 0x001fea000383ffff */
[----:B------:R-:W-:Y:S05]  /*ef80*/  BRA `(.L_x_6672) ;  /* 0xffffffc400987947 */ /* 0x000fea000383ffff */
.L_x_6673:
        /* <DEDUP_REMOVED lines=15> */
.L_x_15987:


//--------------------- .text._ZN7cutlass13device_kernelIN5flash11enable_sm90INS1_16FlashAttnFwdSm90INS1_25CollectiveMainloopFwdSm90ILi2EN4cute5tupleIJNS5_1CILi1EEES8_S8_EEENS6_IJNS7_ILi128EEESA_SA_EEELi128ENS_6half_tEfNS_4arch4Sm90ELb0ELb0ELb0ELb1ELb1ELb0ELb0ELb1ELb1ELb1ELb1ELb0EEENS1_21CollectiveEpilogueFwdISB_S9_SC_SE_Li256ELb1ELb1ELb1ELb0EEENS1_36VarlenDynamicPersistentTileSchedulerILi128ELi128ELi256ELi128ELb1ELb1ELb1ELb0ELb1ELb1EEEEEEEEEvNT_6ParamsE --------------------------
	.section	.text._ZN7cutlass13device_kernelIN5flash11enable_sm90INS1_16FlashAttnFwdSm90INS1_25CollectiveMainloopFwdSm90ILi2EN4cute5tupleIJNS5_1CILi1EEES8_S8_EEENS6_IJNS7_ILi128EEESA_SA_EEELi128ENS_6half_tEfNS_4arch4Sm90ELb0ELb0ELb0ELb1ELb1ELb0ELb0ELb1ELb1ELb1ELb1ELb0EEENS1_21CollectiveEpilogueFwdISB_S9_SC_SE_Li256ELb1ELb1ELb1ELb0EEENS1_36VarlenDynamicPersistentTileSchedulerILi128ELi128ELi256ELi128ELb1ELb1ELb1ELb0ELb1ELb1EEEEEEEEEvNT_6ParamsE,"ax",@progbits
	.align	128
.text._ZN7cutlass13device_kernelIN5flash11enable_sm90INS1_16FlashAttnFwdSm90INS1_25CollectiveMainloopFwdSm90ILi2EN4cute5tupleIJNS5_1CILi1EEES8_S8_EEENS6_IJNS7_ILi128EEESA_SA_EEELi128ENS_6half_tEfNS_4arch4Sm90ELb0ELb0ELb0ELb1ELb1ELb0ELb0ELb1ELb1ELb1ELb1ELb0EEENS1_21CollectiveEpilogueFwdISB_S9_SC_SE_Li256ELb1ELb1ELb1ELb0EEENS1_36VarlenDynamicPersistentTileSchedulerILi128ELi128ELi256ELi128ELb1ELb1ELb1ELb0ELb1ELb1EEEEEEEEEvNT_6ParamsE:
        .type           _ZN7cutlass13device_kernelIN5flash11enable_sm90INS1_16FlashAttnFwdSm90INS1_25CollectiveMainloopFwdSm90ILi2EN4cute5tupleIJNS5_1CILi1EEES8_S8_EEENS6_IJNS7_ILi128EEESA_SA_EEELi128ENS_6half_tEfNS_4arch4Sm90ELb0ELb0ELb0ELb1ELb1ELb0ELb0ELb1ELb1ELb1ELb1ELb0EEENS1_21CollectiveEpilogueFwdISB_S9_SC_SE_Li256ELb1ELb1ELb1ELb0EEENS1_36VarlenDynamicPersistentTileSchedulerILi128ELi128ELi256ELi128ELb1ELb1ELb1ELb0ELb1ELb1EEEEEEEEEvNT_6ParamsE,@function
        .size           _ZN7cutlass13device_kernelIN5flash11enable_sm90INS1_16FlashAttnFwdSm90INS1_25CollectiveMainloopFwdSm90ILi2EN4cute5tupleIJNS5_1CILi1EEES8_S8_EEENS6_IJNS7_ILi128EEESA_SA_EEELi128ENS_6half_tEfNS_4arch4Sm90ELb0ELb0ELb0ELb1ELb1ELb0ELb0ELb1ELb1ELb1ELb1ELb0EEENS1_21CollectiveEpilogueFwdISB_S9_SC_SE_Li256ELb1ELb1ELb1ELb0EEENS1_36VarlenDynamicPersistentTileSchedulerILi128ELi128ELi256ELi128ELb1ELb1ELb1ELb0ELb1ELb1EEEEEEEEEvNT_6ParamsE,(.L_x_15988 - _ZN7cutlass13device_kernelIN5flash11enable_sm90INS1_16FlashAttnFwdSm90INS1_25CollectiveMainloopFwdSm90ILi2EN4cute5tupleIJNS5_1CILi1EEES8_S8_EEENS6_IJNS7_ILi128EEESA_SA_EEELi128ENS_6half_tEfNS_4arch4Sm90ELb0ELb0ELb0ELb1ELb1ELb0ELb0ELb1ELb1ELb1ELb1ELb0EEENS1_21CollectiveEpilogueFwdISB_S9_SC_SE_Li256ELb1ELb1ELb1ELb0EEENS1_36VarlenDynamicPersistentTileSchedulerILi128ELi128ELi256ELi128ELb1ELb1ELb1ELb0ELb1ELb1EEEEEEEEEvNT_6ParamsE)
        .other          _ZN7cutlass13device_kernelIN5flash11enable_sm90INS1_16FlashAttnFwdSm90INS1_25CollectiveMainloopFwdSm90ILi2EN4cute5tupleIJNS5_1CILi1EEES8_S8_EEENS6_IJNS7_ILi128EEESA_SA_EEELi128ENS_6half_tEfNS_4arch4Sm90ELb0ELb0ELb0ELb1ELb1ELb0ELb0ELb1ELb1ELb1ELb1ELb0EEENS1_21CollectiveEpilogueFwdISB_S9_SC_SE_Li256ELb1ELb1ELb1ELb0EEENS1_36VarlenDynamicPersistentTileSchedulerILi128ELi128ELi256ELi128ELb1ELb1ELb1ELb0ELb1ELb1EEEEEEEEEvNT_6ParamsE,@"STO_CUDA_ENTRY STV_DEFAULT"
_ZN7cutlass13device_kernelIN5flash11enable_sm90INS1_16FlashAttnFwdSm90INS1_25CollectiveMainloopFwdSm90ILi2EN4cute5tupleIJNS5_1CILi1EEES8_S8_EEENS6_IJNS7_ILi128EEESA_SA_EEELi128ENS_6half_tEfNS_4arch4Sm90ELb0ELb0ELb0ELb1ELb1ELb0ELb0ELb1ELb1ELb1ELb1ELb0EEENS1_21CollectiveEpilogueFwdISB_S9_SC_SE_Li256ELb1ELb1ELb1ELb0EEENS1_36VarlenDynamicPersistentTileSchedulerILi128ELi128ELi256ELi128ELb1ELb1ELb1ELb0ELb1ELb1EEEEEEEEEvNT_6ParamsE:
[----:B------:R-:W0:Y:S02]  /*0000*/  LDC R1, c[0x0][0x28] ;  /* 0x00000a00ff017b82 */ /* 0x000e240000000800 */
[----:B0-----:R-:W-:Y:S01]  /*0010*/  VIADD R1, R1, 0xffffffd8 ;  /* 0xffffffd801017836 */ /* 0x001fe20000000000 */
[----:B------:R-:W0:Y:S01]  /*0020*/  S2R R3, SR_TID.X ;  /* 0x0000000000037919 */ /* 0x000e220000002100 */
[----:B------:R-:W-:Y:S01]  /*0030*/  ELECT P0, URZ, PT ;  /* 0x00000000003f782f */ /* 0x000fe20003800000 */
[----:B------:R-:W-:Y:S01]  /*0040*/  UMOV UR4, 0x80 ;  /* 0x0000008000047882 */ /* 0x000fe20000000000 */
[----:B------:R-:W-:Y:S01]  /*0050*/  UMOV UR7, 0x100 ;  /* 0x0000010000077882 */ /* 0x000fe20000000000 */
[--C-:B0-----:R-:W-:Y:S02]  /*0060*/  SHF.R.U32.HI R0, RZ, 0x5, R3.reuse ;  /* 0x00000005ff007819 */ /* 0x101fe40000011603 */
[----:B------:R-:W-:-:S03]  /*0070*/  SHF.R.U32.HI R3, RZ, 0x7, R3 ;  /* 0x00000007ff037819 */ /* 0x000fc60000011603 */
[----:B------:R-:W0:Y:S02]  /*0080*/  SHFL.IDX PT, R2, R0, RZ, 0x1f ;  /* 0x00001fff00027589 */ /* 0x000e2400000e0000 */
[C---:B0-----:R-:W-:Y:S02]  /*0090*/  ISETP.NE.OR P0, PT, R2.reuse, RZ, !P0 ;  /* 0x000000ff0200720c */ /* 0x041fe40004705670 */
[----:B------:R-:W-:Y:S02]  /*00a0*/  ISETP.NE.AND P1, PT, R2, RZ, PT ;  /* 0x000000ff0200720c */ /* 0x000fe40003f25270 */
[----:B------:R0:W1:Y:S09]  /*00b0*/  SHFL.IDX PT, R2, R3, RZ, 0x1f ;  /* 0x00001fff03027589 */ /* 0x00007200000e0000 */
[----:B------:R-:W-:Y:S01]  /*00c0*/  VOTEU.ALL UP0, P0 ;  /* 0x00000000003f7886 */ /* 0x000fe20000000000 */
[----:B------:R-:W-:-:S04]  /*00d0*/  VOTEU.ALL UP1, P0 ;  /* 0x00000000003f7886 */ /* 0x000fc80000020000 */
[----:B------:R-:W2:Y:S01]  /*00e0*/  @!UP0 S2UR UR8, SR_CgaCtaId ;  /* 0x00000000000889c3 */ /* 0x000ea20000008800 */
[----:B------:R-:W-:Y:S01]  /*00f0*/  @!UP0 UMOV UR6, 0x400 ;  /* 0x0000040000068882 */ /* 0x000fe20000000000 */
[----:B------:R-:W-:-:S04]  /*0100*/  @!UP0 UIADD3 UR4, -UR4, 0x100000, URZ ;  /* 0x0010000004048890 */ /* 0x000fc8000fffe13f */
[----:B------:R-:W-:Y:S02]  /*0110*/  @!UP0 USHF.L.U32 UR5, UR4, 0xb, URZ ;  /* 0x0000000b04058899 */ /* 0x000fe4000800063f */
[----:B------:R-:W-:Y:S02]  /*0120*/  @!UP0 USHF.L.U32 UR4, UR4, 0x1, URZ ;  /* 0x0000000104048899 */ /* 0x000fe4000800063f */
[----:B--2---:R-:W-:Y:S02]  /*0130*/  @!UP0 ULEA UR8, UR8, UR6, 0x18 ;  /* 0x0000000608088291 */ /* 0x004fe4000f8ec03f */
        /* <DEDUP_REMOVED lines=25> */
.L_x_6674:
        /* <DEDUP_REMOVED lines=22> */
.L_x_6675:
        /* <DEDUP_REMOVED lines=18> */
.L_x_6676:
        /* <DEDUP_REMOVED lines=22> */
.L_x_6677:
        /* <DEDUP_REMOVED lines=22> */
.L_x_6678:
[----:B------:R-:W-:Y:S01]  /*0810*/  ISETP.NE.AND P0, PT, R2, RZ, PT ;  /* 0x000000ff0200720c */ /* 0x000fe20003f05270 */
[----:B------:R-:W-:Y:S01]  /*0820*/  IMAD.MOV.U32 R2, RZ, RZ, 0x1 ;  /* 0x00000001ff027424 */ /* 0x000fe200078e00ff */
[----:B------:R-:W-:Y:S01]  /*0830*/  NOP ;  /* 0x0000000000007918 */ /* 0x000fe20000000000 */
[----:B------:R-:W-:-:S03]  /*0840*/  ULDC.64 UR36, c[0x0][0x208] ;  /* 0x0000820000247ab9 */ /* 0x000fc60000000a00 */
[----:B------:R-:W-:-:S05]  /*0850*/  SEL R2, R2, 0x2, !P0 ;  /* 0x0000000202027807 */ /* 0x000fca0004000000 */
[----:B------:R0:W-:Y:S02]  /*0860*/  STL [R1+0x4], R2 ;  /* 0x0000040201007387 */ /* 0x0001e40000100800 */
[----:B01234-:R-:W-:Y:S06]  /*0870*/  BAR.SYNC.DEFER_BLOCKING 0x0 ;  /* 0x0000000000007b1d */ /* 0x01ffec0000010000 */
[----:B------:R-:W-:Y:S05]  /*0880*/  @!P0 BRA `(.L_x_6679) ;  /* 0x0000008c00588947 */ /* 0x000fea0003800000 */
.L_x_6680:
[----:B------:R-:W-:-:S08]  /*0890*/  NOP ;  /* 0x0000000000007918 */ /* 0x000fd00000000000 */
[----:B------:R-:W0:Y:S02]  /*08a0*/  USETMAXREG.TRY_ALLOC.CTAPOOL UP0, 0xe8 ;  /* 0x000000e8000079c8 */ /* 0x000e240008000600 */
[----:B0-----:R-:W-:-:S13]  /*08b0*/  PLOP3.LUT P0, PT, PT, PT, UP0, 0x80, 0x0 ;  /* 0x000000000000781c */ /* 0x001fda0003f0f008 */
[----:B------:R-:W-:Y:S05]  /*08c0*/  @!P0 BRA `(.L_x_6680) ;  /* 0xfffffffc00f08947 */ /* 0x000fea000383ffff */
[----:B------:R-:W0:Y:S01]  /*08d0*/  S2R R2, SR_TID.X ;  /* 0x0000000000027919 */ /* 0x000e220000002100 */
[----:B------:R-:W1:Y:S01]  /*08e0*/  S2UR UR5, SR_CgaCtaId ;  /* 0x00000000000579c3 */ /* 0x000e620000008800 */
[----:B------:R-:W-:-:S07]  /*08f0*/  UMOV UR4, 0x400 ;  /* 0x0000040000047882 */ /* 0x000fce0000000000 */
[----:B------:R-:W-:Y:S06]  /*0900*/  BAR.ARV 0x8, 0x180 ;  /* 0x0206000000007b1d */ /* 0x000fec0000002000 */
[----:B-1----:R-:W-:Y:S01]  /*0910*/  ULEA UR4, UR5, UR4, 0x18 ;  /* 0x0000000405047291 */ /* 0x002fe2000f8ec03f */
[----:B0-----:R-:W-:-:S04]  /*0920*/  LOP3.LUT R0, R2, 0xffffff80, RZ, 0xc0, !PT ;  /* 0xffffff8002007812 */ /* 0x001fc800078ec0ff */
[----:B------:R-:W-:-:S13]  /*0930*/  ISETP.NE.AND P0, PT, R0, 0x80, PT ;  /* 0x000000800000780c */ /* 0x000fda0003f05270 */
[----:B------:R-:W-:Y:S08]  /*0940*/  @!P0 BAR.ARV 0x9, 0x100 ;  /* 0x0244000000008b1d */ /* 0x000ff00000002000 */
[----:B------:R-:W-:Y:S06]  /*0950*/  BAR.SYNC.DEFER_BLOCKING 0x5, 0x180 ;  /* 0x0146000000007b1d */ /* 0x000fec0000010000 */
[----:B------:R-:W0:Y:S01]  /*0960*/  LDS.128 R16, [UR4+0x288d0] ;  /* 0x0288d004ff107984 */ /* 0x000e220008000c00 */
[----:B------:R-:W-:Y:S01]  /*0970*/  ULDC UR4, c[0x0][0xc3c] ;  /* 0x00030f0000047ab9 */ /* 0x000fe20000000800 */
[----:B------:R-:W-:Y:S06]  /*0980*/  BAR.ARV 0x4, 0x180 ;  /* 0x0106000000007b1d */ /* 0x000fec0000002000 */
[----:B0-----:R-:W-:-:S13]  /*0990*/  ISETP.GE.AND P0, PT, R19, UR4, PT ;  /* 0x0000000413007c0c */ /* 0x001fda000bf06270 */
[----:B------:R-:W-:Y:S05]  /*09a0*/  @P0 EXIT ;  /* 0x000000000000094d */ /* 0x000fea0003800000 */
[----:B------:R-:W2:Y:S01]  /*09b0*/  LDL.LU R10, [R1+0x4] ;  /* 0x00000400010a7983 */ /* 0x000ea20000300800 */
[----:B------:R-:W-:-:S05]  /*09c0*/  VIADD R228, R2, 0xffffff80 ;  /* 0xffffff8002e47836 */ /* 0x000fca0000000000 */
[----:B------:R-:W-:-:S04]  /*09d0*/  SHF.R.S32.HI R3, RZ, 0x1f, R228 ;  /* 0x0000001fff037819 */ /* 0x000fc800000114e4 */
[----:B------:R-:W-:-:S04]  /*09e0*/  LEA.HI R5, R3, R228, RZ, 0x7 ;  /* 0x000000e403057211 */ /* 0x000fc800078f38ff */
[----:B------:R-:W-:-:S05]  /*09f0*/  LOP3.LUT R7, R5, 0xffffff80, RZ, 0xc0, !PT ;  /* 0xffffff8005077812 */ /* 0x000fca00078ec0ff */
[----:B------:R-:W-:-:S05]  /*0a00*/  IMAD.IADD R206, R228, 0x1, -R7 ;  /* 0x00000001e4ce7824 */ /* 0x000fca00078e0a07 */
[----:B------:R-:W-:-:S04]  /*0a10*/  SHF.R.S32.HI R11, RZ, 0x1f, R206 ;  /* 0x0000001fff0b7819 */ /* 0x000fc800000114ce */
[----:B------:R-:W-:-:S04]  /*0a20*/  LEA.HI R4, R11, R206, RZ, 0x2 ;  /* 0x000000ce0b047211 */ /* 0x000fc800078f10ff */
[--C-:B------:R-:W-:Y:S02]  /*0a30*/  SHF.R.S32.HI R6, RZ, 0x2, R4.reuse ;  /* 0x00000002ff067819 */ /* 0x100fe40000011404 */
[----:B------:R-:W-:Y:S02]  /*0a40*/  SHF.R.S32.HI R9, RZ, 0x1f, R4 ;  /* 0x0000001fff097819 */ /* 0x000fe40000011404 */
[----:B------:R-:W-:Y:S02]  /*0a50*/  LEA.HI R0, R3, R228, RZ, 0x4 ;  /* 0x000000e403007211 */ /* 0x000fe400078f20ff */
[----:B------:R-:W-:Y:S02]  /*0a60*/  LEA.HI R9, R9, R6, RZ, 0x3 ;  /* 0x0000000609097211 */ /* 0x000fe400078f18ff */
[----:B------:R-:W-:Y:S02]  /*0a70*/  LEA.HI R2, R3, R228, RZ, 0x5 ;  /* 0x000000e403027211 */ /* 0x000fe400078f28ff */
[----:B------:R-:W-:-:S02]  /*0a80*/  LOP3.LUT R13, R9, 0xfffffff8, RZ, 0xc0, !PT ;  /* 0xfffffff8090d7812 */ /* 0x000fc400078ec0ff */
[----:B------:R-:W-:Y:S01]  /*0a90*/  SHF.R.S32.HI R9, RZ, 0x4, R0 ;  /* 0x00000004ff097819 */ /* 0x000fe20000011400 */
[----:B------:R-:W-:Y:S01]  /*0aa0*/  IMAD.SHL.U32 R2, R2, 0x20, RZ ;  /* 0x0000002002027824 */ /* 0x000fe200078e00ff */
[C---:B------:R-:W-:Y:S02]  /*0ab0*/  LOP3.LUT R7, R0.reuse, 0x3fffff0, RZ, 0xc0, !PT ;  /* 0x03fffff000077812 */ /* 0x040fe400078ec0ff */
[----:B------:R-:W-:Y:S02]  /*0ac0*/  LEA.HI R0, R0, R9, RZ, 0x1 ;  /* 0x0000000900007211 */ /* 0x000fe400078f08ff */
[----:B------:R-:W-:Y:S01]  /*0ad0*/  LOP3.LUT R2, R2, 0xfffffc00, RZ, 0xc0, !PT ;  /* 0xfffffc0002027812 */ /* 0x000fe200078ec0ff */
[----:B------:R-:W-:Y:S01]  /*0ae0*/  IMAD.IADD R7, R228, 0x1, -R7 ;  /* 0x00000001e4077824 */ /* 0x000fe200078e0a07 */
[----:B------:R-:W-:Y:S02]  /*0af0*/  LOP3.LUT R0, R0, 0x1ffffffe, RZ, 0xc0, !PT ;  /* 0x1ffffffe00007812 */ /* 0x000fe400078ec0ff */
[CC--:B------:R-:W-:Y:S01]  /*0b00*/  LEA.HI R8, R3.reuse, R228.reuse, RZ, 0x2 ;  /* 0x000000e403087211 */ /* 0x0c0fe200078f10ff */
[----:B------:R-:W-:Y:S01]  /*0b10*/  IMAD.IADD R6, R6, 0x1, -R13 ;  /* 0x0000000106067824 */ /* 0x000fe200078e0a0d */
[----:B------:R-:W-:Y:S01]  /*0b20*/  LEA.HI R3, R3, R228, RZ, 0x3 ;  /* 0x000000e403037211 */ /* 0x000fe200078f18ff */
[----:B------:R-:W-:Y:S01]  /*0b30*/  IMAD R7, R7, 0x40, R2 ;  /* 0x0000004007077824 */ /* 0x000fe200078e0202 */
[----:B------:R-:W-:Y:S01]  /*0b40*/  LOP3.LUT R13, R8, 0xfffffffc, RZ, 0xc0, !PT ;  /* 0xfffffffc080d7812 */ /* 0x000fe200078ec0ff */
[----:B------:R-:W-:Y:S01]  /*0b50*/  IMAD.IADD R0, R9, 0x1, -R0 ;  /* 0x0000000109007824 */ /* 0x000fe200078e0a00 */
[----:B------:R-:W-:-:S02]  /*0b60*/  SHF.R.S32.HI R222, RZ, 0x7, R5 ;  /* 0x00000007ffde7819 */ /* 0x000fc40000011405 */
[----:B------:R-:W-:Y:S01]  /*0b70*/  LOP3.LUT R9, R4, 0x7ffffffc, RZ, 0xc0, !PT ;  /* 0x7ffffffc04097812 */ /* 0x000fe200078ec0ff */
[----:B------:R-:W-:Y:S01]  /*0b80*/  IMAD R225, R0, 0x8, R7 ;  /* 0x0000000800e17824 */ /* 0x000fe200078e0207 */
[----:B------:R-:W-:Y:S01]  /*0b90*/  LOP3.LUT R7, R3, 0xfffffff8, RZ, 0xc0, !PT ;  /* 0xfffffff803077812 */ /* 0x000fe200078ec0ff */
[----:B------:R-:W-:Y:S01]  /*0ba0*/  IMAD.IADD R13, R228, 0x1, -R13 ;  /* 0x00000001e40d7824 */ /* 0x000fe200078e0a0d */
[----:B------:R-:W-:Y:S02]  /*0bb0*/  LEA.HI R11, R11, R206, RZ, 0x5 ;  /* 0x000000ce0b0b7211 */ /* 0x000fe400078f28ff */
[----:B------:R-:W-:Y:S01]  /*0bc0*/  LEA.HI R5, R5, R222, RZ, 0x1 ;  /* 0x000000de05057211 */ /* 0x000fe200078f08ff */
[----:B------:R-:W-:Y:S01]  /*0bd0*/  IMAD.IADD R9, R206, 0x1, -R9 ;  /* 0x00000001ce097824 */ /* 0x000fe200078e0a09 */
[----:B------:R-:W-:Y:S02]  /*0be0*/  IADD3 R154, R228, -R7, RZ ;  /* 0x80000007e49a7210 */ /* 0x000fe40007ffe0ff */
[----:B------:R-:W-:-:S02]  /*0bf0*/  SHF.R.S32.HI R11, RZ, 0x5, R11 ;  /* 0x00000005ff0b7819 */ /* 0x000fc4000001140b */
[----:B------:R-:W-:Y:S02]  /*0c00*/  LEA.HI R2, R13, R13, RZ, 0x1 ;  /* 0x0000000d0d027211 */ /* 0x000fe400078f08ff */
[----:B------:R-:W-:Y:S01]  /*0c10*/  LOP3.LUT R5, R5, 0x3fffffe, RZ, 0xc0, !PT ;  /* 0x03fffffe05057812 */ /* 0x000fe200078ec0ff */
[----:B------:R-:W-:Y:S01]  /*0c20*/  IMAD.SHL.U32 R153, R154, 0x8, RZ ;  /* 0x000000089a997824 */ /* 0x000fe200078e00ff */
[----:B------:R-:W-:Y:S01]  /*0c30*/  LOP3.LUT R2, R2, 0x1ffffffe, RZ, 0xc0, !PT ;  /* 0x1ffffffe02027812 */ /* 0x000fe200078ec0ff */
[----:B------:R-:W-:Y:S02]  /*0c40*/  IMAD.SHL.U32 R203, R9, 0x2, RZ ;  /* 0x0000000209cb7824 */ /* 0x000fe400078e00ff */
[----:B------:R-:W-:Y:S02]  /*0c50*/  IMAD R6, R11, 0x10, R6 ;  /* 0x000000100b067824 */ /* 0x000fe400078e0206 */
[----:B------:R-:W-:Y:S01]  /*0c60*/  IMAD.IADD R5, R222, 0x1, -R5 ;  /* 0x00000001de057824 */ /* 0x000fe200078e0a05 */
[----:B------:R-:W-:Y:S01]  /*0c70*/  IADD3 R192, R203, 0x50, RZ ;  /* 0x00000050cbc07810 */ /* 0x000fe20007ffe0ff */
        /* <DEDUP_REMOVED lines=15> */
[----:B------:R-:W-:Y:S02]  /*0d70*/  IMAD.IADD R2, R13, 0x1, -R2 ;  /* 0x000000010d027824 */ /* 0x000fe400078e0a02 */
[----:B------:R-:W-:Y:S01]  /*0d80*/  IMAD R223, R5, 0x40, R6 ;  /* 0x0000004005df7824 */ /* 0x000fe200078e0206 */
[----:B------:R-:W-:Y:S01]  /*0d90*/  SHF.R.S32.HI R204, RZ, 0x3, R3 ;  /* 0x00000003ffcc7819 */ /* 0x000fe20000011403 */
[----:B------:R-:W-:Y:S01]  /*0da0*/  IMAD.MOV.U32 R5, RZ, RZ, R17 ;  /* 0x000000ffff057224 */ /* 0x000fe200078e0011 */
[----:B------:R-:W-:Y:S01]  /*0db0*/  SHF.R.S32.HI R227, RZ, 0x1f, R153 ;  /* 0x0000001fffe37819 */ /* 0x000fe20000011499 */
[----:B------:R-:W-:Y:S01]  /*0dc0*/  IMAD.MOV.U32 R6, RZ, RZ, R18 ;  /* 0x000000ffff067224 */ /* 0x000fe200078e0012 */
[----:B------:R-:W-:Y:S01]  /*0dd0*/  SHF.R.S32.HI R226, RZ, 0x1f, R23 ;  /* 0x0000001fffe27819 */ /* 0x000fe20000011417 */
[----:B------:R-:W-:Y:S01]  /*0de0*/  IMAD.MOV.U32 R7, RZ, RZ, R19 ;  /* 0x000000ffff077224 */ /* 0x000fe200078e0013 */
[----:B------:R-:W-:Y:S01]  /*0df0*/  SHF.R.S32.HI R221, RZ, 0x1f, R201 ;  /* 0x0000001fffdd7819 */ /* 0x000fe200000114c9 */
[----:B------:R-:W-:Y:S01]  /*0e00*/  IMAD.MOV.U32 R205, RZ, RZ, RZ ;  /* 0x000000ffffcd7224 */ /* 0x000fe200078e00ff */
        /* <DEDUP_REMOVED lines=14> */
[----:B------:R-:W-:Y:S01]  /*0ef0*/  SHF.R.S32.HI R207, RZ, 0x1f, R155 ;  /* 0x0000001fffcf7819 */ /* 0x000fe2000001149b */
[----:B------:R-:W-:Y:S01]  /*0f00*/  UMOV UR38, URZ ;  /* 0x0000003f00267c82 */ /* 0x000fe20008000000 */
[----:B------:R-:W-:Y:S01]  /*0f10*/  UMOV UR39, URZ ;  /* 0x0000003f00277c82 */ /* 0x000fe20008000000 */
[----:B--2---:R-:W-:-:S07]  /*0f20*/  LOP3.LUT R152, R10, 0x1, RZ, 0xfc, !PT ;  /* 0x000000010a987812 */ /* 0x004fce00078efcff */
.L_x_6730:
[----:B0-2-4-:R-:W0:Y:S01]  /*0f30*/  LDC.64 R2, c[0x0][0xc88] ;  /* 0x00032200ff027b82 */ /* 0x015e220000000a00 */
[----:B------:R-:W-:-:S07]  /*0f40*/  ULDC.64 UR4, c[0x0][0xa28] ;  /* 0x00028a0000047ab9 */ /* 0x000fce0000000a00 */
[----:B------:R-:W1:Y:S08]  /*0f50*/  LDC.64 R10, c[0x0][0x418] ;  /* 0x00010600ff0a7b82 */ /* 0x000e700000000a00 */
[----:B------:R-:W2:Y:S01]  /*0f60*/  LDC R0, c[0x0][0x424] ;  /* 0x00010900ff007b82 */ /* 0x000ea20000000800 */
[----:B0-----:R-:W-:-:S07]  /*0f70*/  IMAD.WIDE R2, R7, 0x4, R2 ;  /* 0x0000000407027825 */ /* 0x001fce00078e0202 */
[----:B------:R-:W0:Y:S01]  /*0f80*/  LDC R13, c[0x0][0x2f0] ;  /* 0x0000bc00ff0d7b82 */ /* 0x000e220000000800 */
[----:B---3--:R-:W3:Y:S01]  /*0f90*/  LDG.E R22, desc[UR36][R2.64] ;  /* 0x0000002402167981 */ /* 0x008ee2000c1e1900 */
[----:B------:R-:W-:Y:S01]  /*0fa0*/  ISETP.NE.U32.AND P0, PT, RZ, UR4, PT ;  /* 0x00000004ff007c0c */ /* 0x000fe2000bf05070 */
[----:B------:R-:W-:-:S03]  /*0fb0*/  IMAD.MOV.U32 R7, RZ, RZ, RZ ;  /* 0x000000ffff077224 */ /* 0x000fc600078e00ff */
[----:B------:R-:W-:Y:S02]  /*0fc0*/  ISETP.NE.AND.EX P0, PT, RZ, UR5, PT, P0 ;  /* 0x00000005ff007c0c */ /* 0x000fe4000bf05300 */
[----:B---3--:R-:W-:-:S11]  /*0fd0*/  SHF.R.S32.HI R19, RZ, 0x1f, R22 ;  /* 0x0000001fff137819 */ /* 0x008fd60000011416 */
[----:B------:R-:W-:-:S04]  /*0fe0*/  @P0 LEA R8, P1, R22, UR4, 0x2 ;  /* 0x0000000416080c11 */ /* 0x000fc8000f8210ff */
[----:B------:R-:W-:Y:S01]  /*0ff0*/  @P0 LEA.HI.X R9, R22, UR5, R19, 0x2, P1 ;  /* 0x0000000516090c11 */ /* 0x000fe200088f1413 */
[----:B------:R-:W-:Y:S02]  /*1000*/  ULDC.64 UR4, c[0x0][0xa20] ;  /* 0x0002880000047ab9 */ /* 0x000fe40000000a00 */
[----:B------:R-:W-:Y:S02]  /*1010*/  ISETP.NE.U32.AND P1, PT, RZ, UR4, PT ;  /* 0x00000004ff007c0c */ /* 0x000fe4000bf25070 */
[----:B------:R3:W5:Y:S01]  /*1020*/  @P0 LDG.E R7, desc[UR36][R8.64] ;  /* 0x0000002408070981 */ /* 0x000762000c1e1900 */
[----:B-1----:R-:W-:Y:S02]  /*1030*/  ISETP.NE.U32.AND P0, PT, R10, RZ, PT ;  /* 0x000000ff0a00720c */ /* 0x002fe40003f05070 */
[----:B------:R-:W-:Y:S02]  /*1040*/  ISETP.NE.AND.EX P1, PT, RZ, UR5, PT, P1 ;  /* 0x00000005ff007c0c */ /* 0x000fe4000bf25310 */
[----:B------:R-:W-:-:S04]  /*1050*/  ISETP.NE.AND.EX P0, PT, R11, RZ, PT, P0 ;  /* 0x000000ff0b00720c */ /* 0x000fc80003f05300 */
[----:B--2---:R-:W-:-:S05]  /*1060*/  SEL R0, R0, 0x1, P0 ;  /* 0x0000000100007807 */ /* 0x004fca0000000000 */
[----:B0-----:R-:W-:Y:S02]  /*1070*/  IMAD R98, R0, R13, RZ ;  /* 0x0000000d00627224 */ /* 0x001fe400078e02ff */
[----:B------:R-:W-:-:S04]  /*1080*/  @P1 LEA R2, P2, R22, UR4, 0x2 ;  /* 0x0000000416021c11 */ /* 0x000fc8000f8410ff */
[----:B------:R-:W-:-:S05]  /*1090*/  @P1 LEA.HI.X R3, R22, UR5, R19, 0x2, P2 ;  /* 0x0000000516031c11 */ /* 0x000fca00090f1413 */
[----:B------:R3:W5:Y:S01]  /*10a0*/  @P1 LDG.E R98, desc[UR36][R2.64] ;  /* 0x0000002402621981 */ /* 0x000762000c1e1900 */
[----:B------:R-:W-:Y:S05]  /*10b0*/  @P1 BRA `(.L_x_6681) ;  /* 0x0000000000241947 */ /* 0x000fea0003800000 */
[----:B------:R-:W-:Y:S02]  /*10c0*/  ULDC.64 UR4, c[0x0][0xa08] ;  /* 0x0002820000047ab9 */ /* 0x000fe40000000a00 */
[----:B------:R-:W-:-:S04]  /*10d0*/  ISETP.NE.U32.AND P0, PT, RZ, UR4, PT ;  /* 0x00000004ff007c0c */ /* 0x000fc8000bf05070 */
[----:B------:R-:W-:-:S13]  /*10e0*/  ISETP.NE.AND.EX P0, PT, RZ, UR5, PT, P0 ;  /* 0x00000005ff007c0c */ /* 0x000fda000bf05300 */
[----:B------:R-:W-:Y:S05]  /*10f0*/  @!P0 BRA `(.L_x_6681) ;  /* 0x0000000000148947 */ /* 0x000fea0003800000 */
[----:B---3--:R-:W0:Y:S02]  /*1100*/  LDC.64 R2, c[0x0][0xa08] ;  /* 0x00028200ff027b82 */ /* 0x008e240000000a00 */
[----:B0-----:R-:W-:-:S05]  /*1110*/  IMAD.WIDE R2, R22, 0x4, R2 ;  /* 0x0000000416027825 */ /* 0x001fca00078e0202 */
[----:B-----5:R-:W2:Y:S04]  /*1120*/  LDG.E R98, desc[UR36][R2.64] ;  /* 0x0000002402627981 */ /* 0x020ea8000c1e1900 */
[----:B------:R-:W2:Y:S02]  /*1130*/  LDG.E R9, desc[UR36][R2.64+0x4] ;  /* 0x0000042402097981 */ /* 0x000ea4000c1e1900 */
[----:B--2---:R-:W-:-:S07]  /*1140*/  IMAD.IADD R98, R9, 0x1, -R98 ;  /* 0x0000000109627824 */ /* 0x004fce00078e0a62 */
.L_x_6681:
[----:B-----5:R-:W-:Y:S01]  /*1150*/  IMAD.IADD R98, R98, 0x1, -R7 ;  /* 0x0000000162627824 */ /* 0x020fe200078e0a07 */
[C---:B---3--:R-:W-:Y:S01]  /*1160*/  LOP3.LUT R2, R6.reuse, 0xff000000, RZ, 0xc0, !PT ;  /* 0xff00000006027812 */ /* 0x048fe200078ec0ff */
[----:B------:R-:W-:Y:S01]  /*1170*/  IMAD.MOV.U32 R88, RZ, RZ, RZ ;  /* 0x000000ffff587224 */ /* 0x000fe200078e00ff */
[----:B------:R-:W-:Y:S01]  /*1180*/  LOP3.LUT R0, R6, 0xff0000, RZ, 0xc0, !PT ;  /* 0x00ff000006007812 */ /* 0x000fe200078ec0ff */
[C---:B------:R-:W-:Y:S01]  /*1190*/  VIADD R4, R98.reuse, 0x7f ;  /* 0x0000007f62047836 */ /* 0x040fe20000000000 */
[----:B------:R-:W-:Y:S02]  /*11a0*/  ISETP.GE.AND P0, PT, R98, 0x1, PT ;  /* 0x000000016200780c */ /* 0x000fe40003f06270 */
[----:B------:R-:W-:Y:S02]  /*11b0*/  SHF.R.U32.HI R3, RZ, 0x8, R2 ;  /* 0x00000008ff037819 */ /* 0x000fe40000011602 */
[----:B------:R-:W-:Y:S02]  /*11c0*/  SHF.R.S32.HI R7, RZ, 0x1f, R4 ;  /* 0x0000001fff077819 */ /* 0x000fe40000011404 */
[----:B------:R-:W-:-:S02]  /*11d0*/  LEA.HI R0, R0, R3, RZ, 0x10 ;  /* 0x0000000300007211 */ /* 0x000fc400078f80ff */
[----:B------:R-:W-:Y:S02]  /*11e0*/  LEA.HI R7, R7, R4, RZ, 0x7 ;  /* 0x0000000407077211 */ /* 0x000fe400078f38ff */
[----:B------:R-:W-:Y:S02]  /*11f0*/  LOP3.LUT R202, R0, 0xff, RZ, 0xc0, !PT ;  /* 0x000000ff00ca7812 */ /* 0x000fe400078ec0ff */
[----:B------:R-:W-:Y:S02]  /*1200*/  SHF.R.U32.HI R18, RZ, 0x10, R0 ;  /* 0x00000010ff127819 */ /* 0x000fe40000011600 */
[----:B------:R-:W-:Y:S01]  /*1210*/  SHF.R.S32.HI R8, RZ, 0x7, R7 ;  /* 0x00000007ff087819 */ /* 0x000fe20000011407 */
[----:B------:R-:W-:Y:S06]  /*1220*/  @!P0 BRA `(.L_x_6682) ;  /* 0x0000000000788947 */ /* 0x000fec0003800000 */
[----:B------:R-:W0:Y:S01]  /*1230*/  LDC R3, c[0x0][0x9f0] ;  /* 0x00027c00ff037b82 */ /* 0x000e220000000800 */
[----:B------:R-:W-:-:S04]  /*1240*/  ISETP.NE.AND P0, PT, R18, RZ, PT ;  /* 0x000000ff1200720c */ /* 0x000fc80003f05270 */
[----:B0-----:R-:W-:-:S04]  /*1250*/  SEL R11, R18, R3, P0 ;  /* 0x00000003120b7207 */ /* 0x001fc80000000000 */
        /* <DEDUP_REMOVED lines=25> */
[----:B------:R-:W-:-:S05]  /*13f0*/  @!P1 LOP3.LUT R3, RZ, R11, RZ, 0x33, !PT ;  /* 0x0000000bff039212 */ /* 0x000fca00078e33ff */
[----:B------:R-:W-:-:S07]  /*1400*/  IMAD.MOV.U32 R88, RZ, RZ, R3 ;  /* 0x000000ffff587224 */ /* 0x000fce00078e0003 */
.L_x_6682:
[-C--:B------:R-:W-:Y:S01]  /*1410*/  IMAD R17, R202, R88.reuse, RZ ;  /* 0x00000058ca117224 */ /* 0x080fe200078e02ff */
[----:B------:R-:W-:Y:S01]  /*1420*/  LOP3.LUT R2, R6, 0xffff, RZ, 0xc0, !PT ;  /* 0x0000ffff06027812 */ /* 0x000fe200078ec0ff */
[----:B------:R-:W-:Y:S01]  /*1430*/  IMAD.MOV.U32 R16, RZ, RZ, R5 ;  /* 0x000000ffff107224 */ /* 0x000fe200078e0005 */
[----:B------:R-:W-:Y:S02]  /*1440*/  PLOP3.LUT P0, PT, PT, PT, PT, 0x80, 0x0 ;  /* 0x000000000000781c */ /* 0x000fe40003f0f070 */
[----:B------:R-:W-:Y:S02]  /*1450*/  CS2R R156, SRZ ;  /* 0x00000000009c7805 */ /* 0x000fe4000001ff00 */
[----:B------:R-:W-:Y:S02]  /*1460*/  VIADDMNMX R88, R17, R88, R8, PT ;  /* 0x0000005811587246 */ /* 0x000fe40003800108 */
[----:B------:R-:W-:Y:S02]  /*1470*/  CS2R R150, SRZ ;  /* 0x0000000000967805 */ /* 0x000fe4000001ff00 */
[----:B------:R-:W-:-:S02]  /*1480*/  CS2R R64, SRZ ;  /* 0x0000000000407805 */ /* 0x000fc4000001ff00 */
[----:B------:R-:W-:Y:S02]  /*1490*/  CS2R R96, SRZ ;  /* 0x0000000000607805 */ /* 0x000fe4000001ff00 */
[----:B------:R-:W-:Y:S02]  /*14a0*/  ISETP.GT.AND P1, PT, R88, R17, PT ;  /* 0x000000115800720c */ /* 0x000fe40003f24270 */
        /* <DEDUP_REMOVED lines=30> */
[----:B------:R-:W0:Y:S01]  /*1690*/  SHFL.IDX PT, R0, R222, RZ, 0x1f ;  /* 0x00001fffde007589 */ /* 0x000e2200000e0000 */
[----:B------:R-:W1:Y:S01]  /*16a0*/  S2UR UR40, SR_CgaCtaId ;  /* 0x00000000002879c3 */ /* 0x000e620000008800 */
[----:B------:R-:W-:Y:S01]  /*16b0*/  UMOV UR5, 0x400 ;  /* 0x0000040000057882 */ /* 0x000fe20000000000 */
[----:B0-----:R-:W-:Y:S01]  /*16c0*/  R2UR UR41, R0 ;  /* 0x00000000002972ca */ /* 0x001fe200000e0000 */
[----:B-1----:R-:W-:-:S04]  /*16d0*/  ULEA UR42, UR40, UR5, 0x18 ;  /* 0x00000005282a7291 */ /* 0x002fc8000f8ec03f */
[----:B------:R-:W-:-:S04]  /*16e0*/  UIADD3 UR5, UR42, 0x10400, URZ ;  /* 0x000104002a057890 */ /* 0x000fc8000fffe03f */
[----:B------:R-:W-:-:S04]  /*16f0*/  ULOP3.LUT UP0, URZ, UR5, 0x3ff, URZ, 0xc0, !UPT ;  /* 0x000003ff053f7892 */ /* 0x000fc8000f80c03f */
[----:B------:R-:W-:Y:S02]  /*1700*/  ULEA.HI UR4, UR41, UR41, URZ, 0x1 ;  /* 0x0000002929047291 */ /* 0x000fe4000f8f083f */
[----:B------:R-:W-:Y:S02]  /*1710*/  PLOP3.LUT P0, PT, PT, PT, UP0, 0x80, 0x0 ;  /* 0x000000000000781c */ /* 0x000fe40003f0f008 */
        /* <DEDUP_REMOVED lines=22> */
.L_x_6684:
[----:B------:R-:W-:Y:S02]  /*1880*/  LEA.HI R0, R205, R205, RZ, 0x1 ;  /* 0x000000cdcd007211 */ /* 0x000fe400078f08ff */
[----:B------:R-:W-:Y:S02]  /*1890*/  ISETP.NE.AND P0, PT, R152, 0x3, PT ;  /* 0x000000039800780c */ /* 0x000fe40003f05270 */
[----:B------:R-:W-:-:S05]  /*18a0*/  LOP3.LUT R0, R0, 0xfffffffe, RZ, 0xc0, !PT ;  /* 0xfffffffe00007812 */ /* 0x000fca00078ec0ff */
[----:B------:R-:W-:-:S05]  /*18b0*/  IMAD.IADD R0, R205, 0x1, -R0 ;  /* 0x00000001cd007824 */ /* 0x000fca00078e0a00 */
[----:B------:R-:W-:-:S04]  /*18c0*/  SHF.L.U32 R0, R0, 0x1f, RZ ;  /* 0x0000001f00007819 */ /* 0x000fc800000006ff */
[----:B------:R-:W0:Y:S02]  /*18d0*/  SYNCS.PHASECHK.TRANS64.TRYWAIT P1, [UR42+0x28800], R0 ;  /* 0x02880000ff0075a7 */ /* 0x000e24000802016a */
[----:B0-----:R-:W-:Y:S05]  /*18e0*/  @!P1 BRA `(.L_x_6685) ;  /* 0x000000d400e49947 */ /* 0x001fea0003800000 */
.L_x_6815:
[----:B------:R-:W-:Y:S05]  /*18f0*/  @!P0 BRA `(.L_x_6686) ;  /* 0x0000000000048947 */ /* 0x000fea0003800000 */
[----:B------:R-:W-:Y:S01]  /*1900*/  BPT.TRAP 0x1 ;  /* 0x000000040000795c */ /* 0x000fe20000300000 */
.L_x_6686:
[----:B------:R-:W-:Y:S01]  /*1910*/  IMAD.U32 R4, RZ, RZ, UR39 ;  /* 0x00000027ff047e24 */ /* 0x000fe2000f8e00ff */
[----:B0-----:R-:W-:-:S04]  /*1920*/  MOV R3, UR38 ;  /* 0x0000002600037c02 */ /* 0x001fc80008000f00 */
[----:B------:R-:W-:Y:S02]  /*1930*/  LEA R4, R4, UR42, 0x3 ;  /* 0x0000002a04047c11 */ /* 0x000fe4000f8e18ff */
[----:B------:R-:W-:-:S04]  /*1940*/  SHF.L.U32 R3, R3, 0x1f, RZ ;  /* 0x0000001f03037819 */ /* 0x000fc800000006ff */
[----:B------:R0:W1:Y:S01]  /*1950*/  SYNCS.PHASECHK.TRANS64.TRYWAIT P1, [R4+URZ+0x28830], R3 ;  /* 0x02883003040075a7 */ /* 0x000062000802017f */
[----:B------:R-:W-:Y:S05]  /*1960*/  @!P0 BRA `(.L_x_6687) ;  /* 0x0000000000048947 */ /* 0x000fea0003800000 */
[----:B------:R-:W-:Y:S01]  /*1970*/  BPT.TRAP 0x1 ;  /* 0x000000040000795c */ /* 0x000fe20000300000 */
.L_x_6687:
[----:B------:R-:W-:Y:S01]  /*1980*/  IMAD.MOV.U32 R151, RZ, RZ, RZ ;  /* 0x000000ffff977224 */ /* 0x000fe200078e00ff */
[----:B-1----:R-:W-:Y:S06]  /*1990*/  @P1 BRA `(.L_x_6688) ;  /* 0x0000000000081947 */ /* 0x002fec0003800000 */
[----:B------:R-:W1:Y:S02]  /*19a0*/  SYNCS.PHASECHK.TRANS64.TRYWAIT P1, [R4+URZ+0x28830], R3 ;  /* 0x02883003040075a7 */ /* 0x000e64000802017f */
[----:B-1----:R-:W-:Y:S05]  /*19b0*/  @!P1 BRA `(.L_x_6689) ;  /* 0x000000d400c89947 */ /* 0x002fea0003800000 */
.L_x_6688:
[----:B------:R-:W-:Y:S05]  /*19c0*/  WARPSYNC.ALL ;  /* 0x0000000000007948 */ /* 0x000fea0003800000 */
[----:B------:R-:W-:Y:S01]  /*19d0*/  UIADD3 UR4, UR42, 0x18400, URZ ;  /* 0x000184002a047890 */ /* 0x000fe2000fffe03f */
[----:B------:R-:W-:Y:S01]  /*19e0*/  WARPGROUP.ARRIVE ;  /* 0x00000000000079c5 */ /* 0x000fe20000000000 */
[----:B------:R-:W-:Y:S02]  /*19f0*/  ULOP3.LUT UR32, UR43, 0x10000, URZ, 0xfc, !UPT ;  /* 0x000100002b207892 */ /* 0x000fe4000f8efc3f */
[----:B------:R-:W-:Y:S01]  /*1a00*/  USHF.R.U32.HI UR4, URZ, 0x4, UR4 ;  /* 0x000000043f047899 */ /* 0x000fe20008011604 */
[----:B------:R-:W-:Y:S01]  /*1a10*/  UMOV UR33, 0x40000040 ;  /* 0x4000004000217882 */ /* 0x000fe20000000000 */
[----:B------:R-:W-:-:S02]  /*1a20*/  UMOV UR35, 0x40000040 ;  /* 0x4000004000237882 */ /* 0x000fc40000000000 */
[----:B------:R-:W-:Y:S01]  /*1a30*/  ULOP3.LUT UR4, UR4, 0x3fff, URZ, 0xc0, !UPT ;  /* 0x00003fff04047892 */ /* 0x000fe2000f8ec03f */
[----:B------:R-:W-:Y:S01]  /*1a40*/  UMOV UR5, 0x40000040 ;  /* 0x4000004000057882 */ /* 0x000fe20000000000 */
[----:B------:R-:W-:Y:S02]  /*1a50*/  UMOV UR7, 0x40000040 ;  /* 0x4000004000077882 */ /* 0x000fe40000000000 */
[----:B------:R-:W-:Y:S02]  /*1a60*/  ULOP3.LUT UR42, UR4, 0x10000, URZ, 0xfc, !UPT ;  /* 0x00010000042a7892 */ /* 0x000fe4000f8efc3f */
[----:B------:R-:W-:Y:S02]  /*1a70*/  UIADD3 UR4, UR32, 0x2, URZ ;  /* 0x0000000220047890 */ /* 0x000fe4000fffe03f */
[----:B------:R-:W-:Y:S02]  /*1a80*/  ULEA UR34, UR39, UR42, 0xb ;  /* 0x0000002a27227291 */ /* 0x000fe4000f8e583f */
[----:B------:R-:W-:-:S02]  /*1a90*/  UIADD3 UR8, UR32, 0x4, URZ ;  /* 0x0000000420087890 */ /* 0x000fc4000fffe03f */
[----:B------:R-:W-:Y:S02]  /*1aa0*/  UIADD3 UR6, UR34, 0x2, URZ ;  /* 0x0000000222067890 */ /* 0x000fe4000fffe03f */
[----:B------:R-:W-:Y:S01]  /*1ab0*/  UIADD3 UR10, UR34, 0x4, URZ ;  /* 0x00000004220a7890 */ /* 0x000fe2000fffe03f */
[----:B------:R-:W-:Y:S02]  /*1ac0*/  UMOV UR9, 0x40000040 ;  /* 0x4000004000097882 */ /* 0x000fe40000000000 */
[----:B------:R-:W-:Y:S01]  /*1ad0*/  HGMMA.64x128x16.F32 R24, gdesc[UR32], RZ, !UPT, gsb0 ;  /* 0x01e00000201879f0 */ /* 0x000fe2000c0008ff */
        /* <DEDUP_REMOVED lines=43> */
[----:B------:R-:W-:Y:S05]  /*1d90*/  @!P0 BRA `(.L_x_6690) ;  /* 0x0000000000048947 */ /* 0x000fea0003800000 */
[----:B------:R-:W-:Y:S01]  /*1da0*/  BPT.TRAP 0x1 ;  /* 0x000000040000795c */ /* 0x000fe20000300000 */
.L_x_6690:
[----:B01----:R-:W-:Y:S01]  /*1db0*/  IADD3 R3, R98, 0x80, -R203 ;  /* 0x0000008062037810 */ /* 0x003fe20007ffe8cb */
[----:B------:R-:W-:Y:S01]  /*1dc0*/  ULDC UR6, c[0x0][0x988] ;  /* 0x0002620000067ab9 */ /* 0x000fe20000000800 */
[----:B------:R-:W-:Y:S01]  /*1dd0*/  P2R R90, PR, RZ, 0x1 ;  /* 0x00000001ff5a7803 */ /* 0x000fe20000000000 */
[----:B------:R-:W-:Y:S01]  /*1de0*/  IMAD.MOV.U32 R150, RZ, RZ, R151 ;  /* 0x000000ffff967224 */ /* 0x000fe200078e0097 */
[-C--:B------:R-:W-:Y:S01]  /*1df0*/  MOV R137, R151.reuse ;  /* 0x0000009700897202 */ /* 0x080fe20000000f00 */
[----:B------:R-:W-:Y:S01]  /*1e00*/  IMAD R6, R88, -0x80, R3 ;  /* 0xffffff8058067824 */ /* 0x000fe200078e0203 */
[----:B------:R-:W-:Y:S01]  /*1e10*/  MOV R120, R151 ;  /* 0x0000009700787202 */ /* 0x000fe20000000f00 */
[--C-:B------:R-:W-:Y:S02]  /*1e20*/  IMAD.MOV.U32 R149, RZ, RZ, R151.reuse ;  /* 0x000000ffff957224 */ /* 0x100fe400078e0097 */
        /* <DEDUP_REMOVED lines=72> */
[C---:B------:R-:W-:Y:S02]  /*22b0*/  ISETP.GT.AND P4, PT, R6.reuse, 0x30, PT ;  /* 0x000000300600780c */ /* 0x040fe40003f84270 */
        /* <DEDUP_REMOVED lines=61> */
[----:B------:R-:W-:Y:S02]  /*2690*/  FSEL R105, R77, -INF , P2 ;  /* 0xff8000004d697808 */ /* 0x000fe40001000000 */
[----:B------:R-:W-:Y:S02]  /*26a0*/  FMNMX.FTZ R0, R103, R0, !PT ;  /* 0x0000000067007209 */ /* 0x000fe40007810000 */
[----:B------:R-:W-:Y:S02]  /*26b0*/  ISETP.GT.AND P3, PT, R6, 0x70, PT ;  /* 0x000000700600780c */ /* 0x000fe40003f64270 */
[----:B------:R-:W-:-:S02]  /*26c0*/  FSEL R37, R62, -INF , P4 ;  /* 0xff8000003e257808 */ /* 0x000fc40002000000 */
[----:B------:R-:W-:Y:S02]  /*26d0*/  FSEL R107, R80, -INF , P3 ;  /* 0xff800000506b7808 */ /* 0x000fe40001800000 */
[----:B------:R-:W-:Y:S02]  /*26e0*/  FMNMX.FTZ R0, R105, R0, !PT ;  /* 0x0000000069007209 */ /* 0x000fe40007810000 */
[C---:B------:R-:W-:Y:S02]  /*26f0*/  ISETP.GT.AND P4, PT, R6.reuse, 0x71, PT ;  /* 0x000000710600780c */ /* 0x040fe40003f84270 */
[----:B------:R-:W-:Y:S02]  /*2700*/  FMNMX.FTZ R0, R107, R0, !PT ;  /* 0x000000006b007209 */ /* 0x000fe40007810000 */
[----:B------:R-:W-:Y:S02]  /*2710*/  FSEL R111, R81, -INF , P4 ;  /* 0xff800000516f7808 */ /* 0x000fe40002000000 */
[----:B------:R-:W-:-:S02]  /*2720*/  ISETP.GT.AND P5, PT, R6, 0x78, PT ;  /* 0x000000780600780c */ /* 0x000fc40003fa4270 */
[----:B------:R-:W-:Y:S02]  /*2730*/  FMNMX.FTZ R0, R111, R0, !PT ;  /* 0x000000006f007209 */ /* 0x000fe40007810000 */
[----:B------:R-:W-:Y:S02]  /*2740*/  FSEL R109, R84, -INF , P5 ;  /* 0xff800000546d7808 */ /* 0x000fe40002800000 */
[----:B------:R-:W-:Y:S02]  /*2750*/  ISETP.GT.AND P6, PT, R6, 0x79, PT ;  /* 0x000000790600780c */ /* 0x000fe40003fc4270 */
[----:B------:R-:W-:Y:S02]  /*2760*/  FMNMX.FTZ R0, R109, R0, !PT ;  /* 0x000000006d007209 */ /* 0x000fe40007810000 */
[----:B------:R-:W-:Y:S02]  /*2770*/  FSEL R85, R85, -INF , P6 ;  /* 0xff80000055557808 */ /* 0x000fe40003000000 */
[----:B------:R-:W-:-:S02]  /*2780*/  P2R R20, PR, RZ, 0x4 ;  /* 0x00000004ff147803 */ /* 0x000fc40000000000 */
[----:B------:R-:W-:Y:S01]  /*2790*/  FMNMX.FTZ R8, R85, R0, !PT ;  /* 0x0000000055087209 */ /* 0x000fe20007810000 */
[----:B------:R-:W-:Y:S01]  /*27a0*/  IMAD.U32 R0, RZ, RZ, UR6 ;  /* 0x00000006ff007e24 */ /* 0x000fe2000f8e00ff */
[C---:B------:R-:W-:Y:S02]  /*27b0*/  ISETP.GT.AND P2, PT, R6.reuse, 0x58, PT ;  /* 0x000000580600780c */ /* 0x040fe40003f44270 */
[----:B------:R-:W-:Y:S01]  /*27c0*/  P2R R24, PR, RZ, 0x2 ;  /* 0x00000002ff187803 */ /* 0x000fe20000000000 */
[----:B------:R-:W0:Y:S01]  /*27d0*/  SHFL.BFLY PT, R3, R8, 0x2, 0x1f ;  /* 0x0c401f0008037f89 */ /* 0x000e2200000e0000 */
[----:B------:R-:W-:Y:S02]  /*27e0*/  ISETP.GT.AND P1, PT, R6, 0x59, PT ;  /* 0x000000590600780c */ /* 0x000fe40003f24270 */
[----:B------:R-:W-:Y:S02]  /*27f0*/  FSEL R69, R70, -INF , P2 ;  /* 0xff80000046457808 */ /* 0x000fe40001000000 */
[----:B------:R-:W-:-:S02]  /*2800*/  P2R R26, PR, RZ, 0x1 ;  /* 0x00000001ff1a7803 */ /* 0x000fc40000000000 */
[----:B------:R-:W-:Y:S02]  /*2810*/  ISETP.GT.AND P0, PT, R6, 0x60, PT ;  /* 0x000000600600780c */ /* 0x000fe40003f04270 */
[----:B------:R-:W-:Y:S02]  /*2820*/  FSEL R71, R71, -INF , P1 ;  /* 0xff80000047477808 */ /* 0x000fe40000800000 */
[----:B------:R-:W-:Y:S02]  /*2830*/  P2R R14, PR, RZ, 0x8 ;  /* 0x00000008ff0e7803 */ /* 0x000fe40000000000 */
[----:B------:R-:W-:Y:S02]  /*2840*/  FSEL R73, R74, -INF , P0 ;  /* 0xff8000004a497808 */ /* 0x000fe40000000000 */
[----:B------:R-:W-:Y:S02]  /*2850*/  ISETP.NE.AND P0, PT, R26, RZ, PT ;  /* 0x000000ff1a00720c */ /* 0x000fe40003f05270 */
[----:B------:R-:W-:-:S02]  /*2860*/  ISETP.NE.AND P1, PT, R24, RZ, PT ;  /* 0x000000ff1800720c */ /* 0x000fc40003f25270 */
[----:B------:R-:W-:Y:S02]  /*2870*/  FSEL R75, R75, -INF , P0 ;  /* 0xff8000004b4b7808 */ /* 0x000fe40000000000 */
[----:B------:R-:W-:Y:S02]  /*2880*/  ISETP.NE.AND P2, PT, R20, RZ, PT ;  /* 0x000000ff1400720c */ /* 0x000fe40003f45270 */
[----:B------:R-:W-:Y:S02]  /*2890*/  FSEL R83, R83, -INF , P4 ;  /* 0xff80000053537808 */ /* 0x000fe40002000000 */
[----:B0-----:R-:W-:Y:S02]  /*28a0*/  FMNMX.FTZ R10, R8, R3, !PT ;  /* 0x00000003080a7209 */ /* 0x001fe40007810000 */
[----:B------:R-:W-:Y:S02]  /*28b0*/  FMNMX.FTZ R8, R5, R27, !PT ;  /* 0x0000001b05087209 */ /* 0x000fe40007810000 */
[----:B------:R-:W-:Y:S01]  /*28c0*/  FSEL R79, R79, -INF , P2 ;  /* 0xff8000004f4f7808 */ /* 0x000fe20001000000 */
[----:B------:R-:W0:Y:S01]  /*28d0*/  SHFL.BFLY PT, R3, R10, 0x1, 0x1f ;  /* 0x0c201f000a037f89 */ /* 0x000e2200000e0000 */
[----:B------:R-:W-:-:S02]  /*28e0*/  FMNMX.FTZ R8, R9, R8, !PT ;  /* 0x0000000809087209 */ /* 0x000fc40007810000 */
[----:B------:R-:W-:Y:S02]  /*28f0*/  FSEL R87, R87, -INF , P6 ;  /* 0xff80000057577808 */ /* 0x000fe40003000000 */
[----:B------:R-:W-:Y:S02]  /*2900*/  FMNMX.FTZ R8, R31, R8, !PT ;  /* 0x000000081f087209 */ /* 0x000fe40007810000 */
[----:B------:R-:W-:Y:S02]  /*2910*/  R2UR UR6, R4 ;  /* 0x00000000040672ca */ /* 0x000fe400000e0000 */
[----:B------:R-:W-:Y:S02]  /*2920*/  FMNMX.FTZ R8, R11, R8, !PT ;  /* 0x000000080b087209 */ /* 0x000fe40007810000 */
[----:B------:R-:W-:Y:S01]  /*2930*/  ISETP.NE.AND P0, PT, R90, RZ, PT ;  /* 0x000000ff5a00720c */ /* 0x000fe20003f05270 */
[----:B------:R-:W-:Y:S01]  /*2940*/  IMAD.MOV.U32 R90, RZ, RZ, R151 ;  /* 0x000000ffff5a7224 */ /* 0x000fe200078e0097 */
[----:B------:R-:W-:-:S04]  /*2950*/  FMNMX.FTZ R8, R35, R8, !PT ;  /* 0x0000000823087209 */ /* 0x000fc80007810000 */
[----:B------:R-:W-:-:S03]  /*2960*/  FMNMX.FTZ R8, R13, R8, !PT ;  /* 0x000000080d087209 */ /* 0x000fc60007810000 */
[----:B------:R-:W-:Y:S01]  /*2970*/  UIADD3 UR6, UR6, 0x28840, URZ ;  /* 0x0002884006067890 */ /* 0x000fe2000fffe03f */
[----:B------:R-:W-:Y:S02]  /*2980*/  FMNMX.FTZ R8, R39, R8, !PT ;  /* 0x0000000827087209 */ /* 0x000fe40007810000 */
[----:B0-----:R-:W-:Y:S01]  /*2990*/  FMNMX.FTZ R3, R10, R3, !PT ;  /* 0x000000030a037209 */ /* 0x001fe20007810000 */
[----:B------:R-:W-:Y:S01]  /*29a0*/  UPRMT UR6, UR40, 0x654, UR6 ;  /* 0x0000065428067896 */ /* 0x000fe20008000006 */
[----:B------:R-:W-:Y:S02]  /*29b0*/  FMNMX.FTZ R8, R15, R8, !PT ;  /* 0x000000080f087209 */ /* 0x000fe40007810000 */
[C---:B------:R-:W-:Y:S01]  /*29c0*/  FSETP.NEU.FTZ.AND P3, PT, R3.reuse, -INF , PT ;  /* 0xff8000000300780b */ /* 0x040fe20003f7d000 */
[----:B------:R-:W-:Y:S01]  /*29d0*/  FMUL.FTZ R12, R3, R0 ;  /* 0x00000000030c7220 */ /* 0x000fe20000410000 */
[----:B------:R-:W-:-:S04]  /*29e0*/  FMNMX.FTZ R8, R43, R8, !PT ;  /* 0x000000082b087209 */ /* 0x000fc80007810000 */
[----:B------:R-:W-:Y:S01]  /*29f0*/  FMNMX.FTZ R8, R21, R8, !PT ;  /* 0x0000000815087209 */ /* 0x000fe20007810000 */
[----:B------:R-:W-:Y:S01]  /*2a00*/  SYNCS.ARRIVE.TRANS64.RED.A1T0 RZ, [UR6], RZ ;  /* 0x000000ffffff79a7 */ /* 0x000fe20008100406 */
[----:B------:R-:W-:Y:S02]  /*2a10*/  FSEL R6, R12, RZ, P3 ;  /* 0x000000ff0c067208 */ /* 0x000fe40001800000 */
[----:B------:R-:W-:Y:S02]  /*2a20*/  FMNMX.FTZ R8, R47, R8, !PT ;  /* 0x000000082f087209 */ /* 0x000fe40007810000 */
[----:B------:R-:W-:Y:S01]  /*2a30*/  ISETP.NE.AND P3, PT, R14, RZ, PT ;  /* 0x000000ff0e00720c */ /* 0x000fe20003f65270 */
        /* <DEDUP_REMOVED lines=38> */
[----:B------:R-:W2:Y:S01]  /*2ca0*/  MUFU.EX2 R81, R81 ;  /* 0x0000005100517308 */ /* 0x000ea20000000800 */
        /* <DEDUP_REMOVED lines=12> */
[----:B------:R-:W-:Y:S01]  /*2d70*/  FFMA.FTZ R85, R85, R0, -R6 ;  /* 0x0000000055557223 */ /* 0x000fe20000010806 */
[----:B------:R-:W3:Y:S01]  /*2d80*/  MUFU.EX2 R160, R160 ;  /* 0x000000a000a07308 */ /* 0x000ee20000000800 */
[----:B------:R-:W-:Y:S01]  /*2d90*/  FMNMX.FTZ R8, R75, R8, !PT ;  /* 0x000000084b087209 */ /* 0x000fe20007810000 */
[--C-:B------:R-:W-:Y:S01]  /*2da0*/  IMAD.MOV.U32 R135, RZ, RZ, R151.reuse ;  /* 0x000000ffff877224 */ /* 0x100fe200078e0097 */
[----:B------:R-:W-:Y:S01]  /*2db0*/  MOV R103, R151 ;  /* 0x0000009700677202 */ /* 0x000fe20000000f00 */
[--C-:B------:R-:W-:Y:S01]  /*2dc0*/  IMAD.MOV.U32 R133, RZ, RZ, R151.reuse ;  /* 0x000000ffff857224 */ /* 0x100fe200078e0097 */
[----:B------:R-:W-:Y:S01]  /*2dd0*/  FMNMX.FTZ R8, R93, R8, !PT ;  /* 0x000000085d087209 */ /* 0x000fe20007810000 */
[----:B------:R-:W-:-:S02]  /*2de0*/  IMAD.MOV.U32 R131, RZ, RZ, R151 ;  /* 0x000000ffff837224 */ /* 0x000fc400078e0097 */
[----:B------:R-:W4:Y:S01]  /*2df0*/  MUFU.EX2 R113, R113 ;  /* 0x0000007100717308 */ /* 0x000f220000000800 */
[----:B------:R-:W-:Y:S01]  /*2e00*/  FMNMX.FTZ R8, R79, R8, !PT ;  /* 0x000000084f087209 */ /* 0x000fe20007810000 */
[--C-:B------:R-:W-:Y:S02]  /*2e10*/  IMAD.MOV.U32 R129, RZ, RZ, R151.reuse ;  /* 0x000000ffff817224 */ /* 0x100fe400078e0097 */
[--C-:B------:R-:W-:Y:S01]  /*2e20*/  IMAD.MOV.U32 R127, RZ, RZ, R151.reuse ;  /* 0x000000ffff7f7224 */ /* 0x100fe200078e0097 */
[----:B------:R-:W-:Y:S01]  /*2e30*/  FMNMX.FTZ R8, R95, R8, !PT ;  /* 0x000000085f087209 */ /* 0x000fe20007810000 */
[--C-:B------:R-:W-:Y:S02]  /*2e40*/  IMAD.MOV.U32 R125, RZ, RZ, R151.reuse ;  /* 0x000000ffff7d7224 */ /* 0x100fe400078e0097 */
[----:B------:R-:W5:Y:S01]  /*2e50*/  MUFU.EX2 R162, R162 ;  /* 0x000000a200a27308 */ /* 0x000f620000000800 */
[----:B------:R-:W-:Y:S01]  /*2e60*/  FMNMX.FTZ R8, R83, R8, !PT ;  /* 0x0000000853087209 */ /* 0x000fe20007810000 */
[----:B------:R-:W-:-:S02]  /*2e70*/  IMAD.MOV.U32 R123, RZ, RZ, R151 ;  /* 0x000000ffff7b7224 */ /* 0x000fc400078e0097 */
[--C-:B------:R-:W-:Y:S01]  /*2e80*/  IMAD.MOV.U32 R111, RZ, RZ, R151.reuse ;  /* 0x000000ffff6f7224 */ /* 0x100fe200078e0097 */
[----:B------:R-:W-:Y:S01]  /*2e90*/  FMNMX.FTZ R8, R121, R8, !PT ;  /* 0x0000000879087209 */ /* 0x000fe20007810000 */
[--C-:B------:R-:W-:Y:S02]  /*2ea0*/  IMAD.MOV.U32 R109, RZ, RZ, R151.reuse ;  /* 0x000000ffff6d7224 */ /* 0x100fe400078e0097 */
[----:B------:R-:W5:Y:S01]  /*2eb0*/  MUFU.EX2 R115, R115 ;  /* 0x0000007300737308 */ /* 0x000f620000000800 */
[----:B------:R-:W-:Y:S01]  /*2ec0*/  FMNMX.FTZ R8, R87, R8, !PT ;  /* 0x0000000857087209 */ /* 0x000fe20007810000 */
[--C-:B------:R-:W-:Y:S02]  /*2ed0*/  IMAD.MOV.U32 R107, RZ, RZ, R151.reuse ;  /* 0x000000ffff6b7224 */ /* 0x100fe400078e0097 */
[--C-:B------:R-:W-:Y:S02]  /*2ee0*/  IMAD.MOV.U32 R105, RZ, RZ, R151.reuse ;  /* 0x000000ffff697224 */ /* 0x100fe400078e0097 */
[----:B------:R-:W0:Y:S01]  /*2ef0*/  SHFL.BFLY PT, R7, R8, 0x2, 0x1f ;  /* 0x0c401f0008077f89 */ /* 0x000e2200000e0000 */
[--C-:B------:R-:W-:Y:S01]  /*2f00*/  IMAD.MOV.U32 R101, RZ, RZ, R151.reuse ;  /* 0x000000ffff657224 */ /* 0x100fe200078e0097 */
[----:B------:R-:W-:Y:S01]  /*2f10*/  MUFU.EX2 R164, R164 ;  /* 0x000000a400a47308 */ /* 0x000fe20000000800 */
[----:B------:R-:W-:-:S07]  /*2f20*/  IMAD.MOV.U32 R99, RZ, RZ, R151 ;  /* 0x000000ffff637224 */ /* 0x000fce00078e0097 */
        /* <DEDUP_REMOVED lines=17> */
[----:B------:R-:W-:Y:S01]  /*3040*/  FADD.FTZ R5, R156, R77 ;  /* 0x0000004d9c057221 */ /* 0x000fe20000010000 */
[-CC-:B------:R-:W-:Y:S01]  /*3050*/  FFMA.FTZ R8, R31, R0.reuse, -R30.reuse ;  /* 0x000000001f087223 */ /* 0x180fe2000001081e */
[-CC-:B------:R-:W-:Y:S01]  /*3060*/  FFMA.FTZ R161, R11, R0.reuse, -R30.reuse ;  /* 0x000000000ba17223 */ /* 0x180fe2000001081e */
[-CC-:B------:R-:W-:Y:S01]  /*3070*/  FFMA.FTZ R10, R35, R0.reuse, -R30.reuse ;  /* 0x00000000230a7223 */ /* 0x180fe2000001081e */
[----:B------:R-:W-:Y:S01]  /*3080*/  MUFU.EX2 R157, R157 ;  /* 0x0000009d009d7308 */ /* 0x000fe20000000800 */
[----:B-1----:R-:W-:Y:S01]  /*3090*/  FADD.FTZ R28, R158, R5 ;  /* 0x000000059e1c7221 */ /* 0x002fe20000010000 */
[-CC-:B------:R-:W-:Y:S01]  /*30a0*/  FFMA.FTZ R163, R13, R0.reuse, -R30.reuse ;  /* 0x000000000da37223 */ /* 0x180fe2000001081e */
[-CC-:B------:R-:W-:Y:S01]  /*30b0*/  FFMA.FTZ R12, R39, R0.reuse, -R30.reuse ;  /* 0x00000000270c7223 */ /* 0x180fe2000001081e */
[-C--:B------:R-:W-:Y:S01]  /*30c0*/  FFMA.FTZ R165, R15, R0.reuse, -R30 ;  /* 0x000000000fa57223 */ /* 0x080fe2000001081e */
[----:B--2---:R-:W-:Y:S01]  /*30d0*/  FADD.FTZ R5, R81, R28 ;  /* 0x0000001c51057221 */ /* 0x004fe20000010000 */
[-CC-:B------:R-:W-:Y:S01]  /*30e0*/  FFMA.FTZ R14, R43, R0.reuse, -R30.reuse ;  /* 0x000000002b0e7223 */ /* 0x180fe2000001081e */
[-CC-:B------:R-:W-:Y:S01]  /*30f0*/  FFMA.FTZ R167, R21, R0.reuse, -R30.reuse ;  /* 0x0000000015a77223 */ /* 0x180fe2000001081e */
[----:B------:R-:W0:Y:S01]  /*3100*/  MUFU.EX2 R6, R6 ;  /* 0x0000000600067308 */ /* 0x000e220000000800 */
[----:B---3--:R-:W-:Y:S01]  /*3110*/  FADD.FTZ R32, R160, R5 ;  /* 0x00000005a0207221 */ /* 0x008fe20000010000 */
[-CC-:B------:R-:W-:Y:S01]  /*3120*/  FFMA.FTZ R20, R47, R0.reuse, -R30.reuse ;  /* 0x000000002f147223 */ /* 0x180fe2000001081e */
[-CC-:B------:R-:W-:Y:S01]  /*3130*/  FFMA.FTZ R169, R25, R0.reuse, -R30.reuse ;  /* 0x0000000019a97223 */ /* 0x180fe2000001081e */
[-C--:B------:R-:W-:Y:S01]  /*3140*/  FFMA.FTZ R24, R51, R0.reuse, -R30 ;  /* 0x0000000033187223 */ /* 0x080fe2000001081e */
[----:B----4-:R-:W-:Y:S01]  /*3150*/  FADD.FTZ R5, R113, R32 ;  /* 0x0000002071057221 */ /* 0x010fe20000010000 */
[-CC-:B------:R-:W-:Y:S01]  /*3160*/  FFMA.FTZ R171, R29, R0.reuse, -R30.reuse ;  /* 0x000000001dab7223 */ /* 0x180fe2000001081e */
[-CC-:B------:R-:W-:Y:S01]  /*3170*/  FFMA.FTZ R26, R55, R0.reuse, -R30.reuse ;  /* 0x00000000371a7223 */ /* 0x180fe2000001081e */
[----:B------:R-:W1:Y:S01]  /*3180*/  MUFU.EX2 R159, R159 ;  /* 0x0000009f009f7308 */ /* 0x000e620000000800 */
[----:B-----5:R-:W-:Y:S01]  /*3190*/  FADD.FTZ R34, R162, R5 ;  /* 0x00000005a2227221 */ /* 0x020fe20000010000 */
        /* <DEDUP_REMOVED lines=8> */
[----:B------:R-:W-:Y:S01]  /*3220*/  FADD.FTZ R36, R164, R9 ;  /* 0x00000009a4247221 */ /* 0x000fe20000010000 */
[-CC-:B------:R-:W-:Y:S01]  /*3230*/  FFMA.FTZ R67, R67, R0.reuse, -R30.reuse ;  /* 0x0000000043437223 */ /* 0x180fe2000001081e */
[-CC-:B------:R-:W-:Y:S01]  /*3240*/  FFMA.FTZ R69, R69, R0.reuse, -R30.reuse ;  /* 0x0000000045457223 */ /* 0x180fe2000001081e */
[-C--:B------:R-:W-:Y:S01]  /*3250*/  FFMA.FTZ R71, R71, R0.reuse, -R30 ;  /* 0x0000000047477223 */ /* 0x080fe2000001081e */
[----:B------:R-:W-:Y:S01]  /*3260*/  FADD.FTZ R9, R117, R36 ;  /* 0x0000002475097221 */ /* 0x000fe20000010000 */
[-C--:B------:R-:W-:Y:S01]  /*3270*/  FFMA.FTZ R73, R73, R0.reuse, -R30 ;  /* 0x0000000049497223 */ /* 0x080fe2000001081e */
[----:B------:R-:W0:Y:S01]  /*3280*/  MUFU.EX2 R161, R161 ;  /* 0x000000a100a17308 */ /* 0x000e220000000800 */
[----:B-1----:R-:W-:Y:S01]  /*3290*/  FADD.FTZ R5, R159, R32 ;  /* 0x000000209f057221 */ /* 0x002fe20000010000 */
[----:B------:R-:W-:Y:S01]  /*32a0*/  FADD.FTZ R36, R166, R9 ;  /* 0x00000009a6247221 */ /* 0x000fe20000010000 */
[-CC-:B------:R-:W-:Y:S01]  /*32b0*/  FFMA.FTZ R75, R75, R0.reuse, -R30.reuse ;  /* 0x000000004b4b7223 */ /* 0x180fe2000001081e */
[-CC-:B------:R-:W-:Y:S01]  /*32c0*/  FFMA.FTZ R93, R93, R0.reuse, -R30.reuse ;  /* 0x000000005d5d7223 */ /* 0x180fe2000001081e */
[-C--:B------:R-:W-:Y:S01]  /*32d0*/  FFMA.FTZ R79, R79, R0.reuse, -R30 ;  /* 0x000000004f4f7223 */ /* 0x080fe2000001081e */
[----:B------:R-:W-:Y:S01]  /*32e0*/  FADD.FTZ R9, R119, R36 ;  /* 0x0000002477097221 */ /* 0x000fe20000010000 */
[-CC-:B------:R-:W-:Y:S01]  /*32f0*/  FFMA.FTZ R95, R95, R0.reuse, -R30.reuse ;  /* 0x000000005f5f7223 */ /* 0x180fe2000001081e */
[----:B------:R-:W1:Y:S01]  /*3300*/  MUFU.EX2 R10, R10 ;  /* 0x0000000a000a7308 */ /* 0x000e620000000800 */
[----:B--2---:R-:W-:Y:S01]  /*3310*/  FADD.FTZ R34, R8, R5 ;  /* 0x0000000508227221 */ /* 0x004fe20000010000 */
[----:B------:R-:W-:Y:S01]  /*3320*/  FADD.FTZ R38, R168, R9 ;  /* 0x00000009a8267221 */ /* 0x000fe20000010000 */
[-CC-:B------:R-:W-:Y:S01]  /*3330*/  FFMA.FTZ R83, R83, R0.reuse, -R30.reuse ;  /* 0x0000000053537223 */ /* 0x180fe2000001081e */
[-CC-:B------:R-:W-:Y:S01]  /*3340*/  FFMA.FTZ R121, R121, R0.reuse, -R30.reuse ;  /* 0x0000000079797223 */ /* 0x180fe2000001081e */
[----:B------:R-:W-:Y:S01]  /*3350*/  FFMA.FTZ R87, R87, R0, -R30 ;  /* 0x0000000057577223 */ /* 0x000fe2000001081e */
[----:B------:R-:W-:Y:S01]  /*3360*/  FADD.FTZ R9, R91, R38 ;  /* 0x000000265b097221 */ /* 0x000fe20000010000 */
[----:B------:R-:W-:Y:S01]  /*3370*/  F2FP.F16.F32.PACK_AB R159, R8, R159 ;  /* 0x0000009f089f723e */ /* 0x000fe200000000ff */
[----:B------:R-:W2:Y:S01]  /*3380*/  MUFU.EX2 R163, R163 ;  /* 0x000000a300a37308 */ /* 0x000ea20000000800 */
[----:B0-----:R-:W-:Y:S01]  /*3390*/  FADD.FTZ R5, R161, R34 ;  /* 0x00000022a1057221 */ /* 0x001fe20000010000 */
[----:B------:R-:W-:-:S02]  /*33a0*/  F2FP.F16.F32.PACK_AB R157, R6, R157 ;  /* 0x0000009d069d723e */ /* 0x000fc400000000ff */
[----:B------:R-:W-:Y:S01]  /*33b0*/  F2FP.F16.F32.PACK_AB R160, R113, R160 ;  /* 0x000000a071a0723e */ /* 0x000fe200000000ff */
[--C-:B------:R-:W-:Y:S01]  /*33c0*/  IMAD.MOV.U32 R113, RZ, RZ, R151.reuse ;  /* 0x000000ffff717224 */ /* 0x100fe200078e0097 */
[----:B------:R-:W-:Y:S01]  /*33d0*/  F2FP.F16.F32.PACK_AB R162, R115, R162 ;  /* 0x000000a273a2723e */ /* 0x000fe200000000ff */
[----:B------:R-:W-:Y:S01]  /*33e0*/  IMAD.MOV.U32 R115, RZ, RZ, R151 ;  /* 0x000000ffff737224 */ /* 0x000fe200078e0097 */
        /* <DEDUP_REMOVED lines=9> */
[----:B--2---:R-:W-:Y:S01]  /*3480*/  FADD.FTZ R5, R163, R34 ;  /* 0x00000022a3057221 */ /* 0x004fe20000010000 */
[----:B------:R-:W-:-:S02]  /*3490*/  F2FP.F16.F32.PACK_AB R156, R77, R156 ;  /* 0x0000009c4d9c723e */ /* 0x000fc400000000ff */
[----:B------:R-:W-:Y:S02]  /*34a0*/  F2FP.F16.F32.PACK_AB R158, R81, R158 ;  /* 0x0000009e519e723e */ /* 0x000fe400000000ff */
[----:B------:R-:W-:Y:S02]  /*34b0*/  F2FP.F16.F32.PACK_AB R161, R10, R161 ;  /* 0x000000a10aa1723e */ /* 0x000fe400000000ff */
[----:B------:R-:W2:Y:S01]  /*34c0*/  MUFU.EX2 R14, R14 ;  /* 0x0000000e000e7308 */ /* 0x000ea20000000800 */
[C---:B0-----:R-:W-:Y:S01]  /*34d0*/  FADD.FTZ R36, R12.reuse, R5 ;  /* 0x000000050c247221 */ /* 0x041fe20000010000 */
[----:B------:R-:W-:-:S06]  /*34e0*/  F2FP.F16.F32.PACK_AB R163, R12, R163 ;  /* 0x000000a30ca3723e */ /* 0x000fcc00000000ff */
[----:B------:R-:W0:Y:S01]  /*34f0*/  MUFU.EX2 R167, R167 ;  /* 0x000000a700a77308 */ /* 0x000e220000000800 */
[----:B-1----:R-:W-:Y:S01]  /*3500*/  FADD.FTZ R5, R165, R36 ;  /* 0x00000024a5057221 */ /* 0x002fe20000010000 */
[----:B------:R-:W-:Y:S01]  /*3510*/  FADD.FTZ R36, R170, R9 ;  /* 0x00000009aa247221 */ /* 0x000fe20000010000 */
[----:B------:R-:W-:-:S03]  /*3520*/  F2FP.F16.F32.PACK_AB R170, R53, R170 ;  /* 0x000000aa35aa723e */ /* 0x000fc600000000ff */
[----:B------:R-:W-:Y:S02]  /*3530*/  FADD.FTZ R9, R53, R36 ;  /* 0x0000002435097221 */ /* 0x000fe40000010000 */
[----:B------:R-:W1:Y:S01]  /*3540*/  MUFU.EX2 R20, R20 ;  /* 0x0000001400147308 */ /* 0x000e620000000800 */
[----:B--2---:R-:W-:Y:S01]  /*3550*/  FADD.FTZ R4, R14, R5 ;  /* 0x000000050e047221 */ /* 0x004fe20000010000 */
[----:B------:R-:W-:Y:S01]  /*3560*/  FADD.FTZ R38, R172, R9 ;  /* 0x00000009ac267221 */ /* 0x000fe20000010000 */
[----:B------:R-:W-:-:S05]  /*3570*/  F2FP.F16.F32.PACK_AB R165, R14, R165 ;  /* 0x000000a50ea5723e */ /* 0x000fca00000000ff */
        /* <DEDUP_REMOVED lines=60> */
[----:B------:R-:W-:-:S05]  /*3940*/  IMAD.MOV.U32 R89, RZ, RZ, R151 ;  /* 0x000000ffff597224 */ /* 0x000fca00078e0097 */
        /* <DEDUP_REMOVED lines=9> */
[----:B------:R-:W-:Y:S01]  /*39e0*/  F2FP.F16.F32.PACK_AB R184, R97, R184 ;  /* 0x000000b861b8723e */ /* 0x000fe200000000ff */
[----:B------:R-:W-:-:S05]  /*39f0*/  IMAD.MOV.U32 R97, RZ, RZ, R151 ;  /* 0x000000ffff617224 */ /* 0x000fca00078e0097 */
        /* <DEDUP_REMOVED lines=9> */
[----:B------:R-:W-:Y:S01]  /*3a90*/  F2FP.F16.F32.PACK_AB R183, R36, R93 ;  /* 0x0000005d24b7723e */ /* 0x000fe200000000ff */
[----:B------:R-:W-:-:S05]  /*3aa0*/  IMAD.MOV.U32 R93, RZ, RZ, R151 ;  /* 0x000000ffff5d7224 */ /* 0x000fca00078e0097 */
[----:B------:R-:W1:Y:S01]  /*3ab0*/  MUFU.EX2 R121, R121 ;  /* 0x0000007900797308 */ /* 0x000e620000000800 */
[----:B--2---:R-:W-:-:S07]  /*3ac0*/  FADD.FTZ R9, R95, R8 ;  /* 0x000000085f097221 */ /* 0x004fce0000010000 */
[----:B------:R-:W2:Y:S01]  /*3ad0*/  MUFU.EX2 R6, R87 ;  /* 0x0000005700067308 */ /* 0x000ea20000000800 */
[C---:B0-----:R-:W-:Y:S01]  /*3ae0*/  FADD.FTZ R8, R38.reuse, R9 ;  /* 0x0000000926087221 */ /* 0x041fe20000010000 */
[----:B------:R-:W-:Y:S01]  /*3af0*/  F2FP.F16.F32.PACK_AB R185, R38, R95 ;  /* 0x0000005f26b9723e */ /* 0x000fe200000000ff */
[----:B------:R-:W-:-:S05]  /*3b00*/  IMAD.MOV.U32 R95, RZ, RZ, R151 ;  /* 0x000000ffff5f7224 */ /* 0x000fca00078e0097 */
[----:B------:R-:W0:Y:S01]  /*3b10*/  MUFU.EX2 R85, R85 ;  /* 0x0000005500557308 */ /* 0x000e220000000800 */
[----:B-1----:R-:W-:Y:S01]  /*3b20*/  FADD.FTZ R9, R121, R8 ;  /* 0x0000000879097221 */ /* 0x002fe20000010000 */
[----:B------:R-:W-:Y:S02]  /*3b30*/  VIADD R8, R88, 0xfffffffe ;  /* 0xfffffffe58087836 */ /* 0x000fe40000000000 */
[----:B------:R-:W-:-:S03]  /*3b40*/  IMAD.MOV.U32 R88, RZ, RZ, R151 ;  /* 0x000000ffff587224 */ /* 0x000fc600078e0097 */
[----:B------:R-:W-:Y:S02]  /*3b50*/  ISETP.GE.AND P1, PT, R8, R17, PT ;  /* 0x000000110800720c */ /* 0x000fe40003f26270 */
[C---:B--2---:R-:W-:Y:S01]  /*3b60*/  F2FP.F16.F32.PACK_AB R187, R6.reuse, R121 ;  /* 0x0000007906bb723e */ /* 0x044fe200000000ff */
[----:B------:R-:W-:Y:S01]  /*3b70*/  FADD.FTZ R4, R6, R9 ;  /* 0x0000000906047221 */ /* 0x000fe20000010000 */
[----:B------:R-:W-:Y:S02]  /*3b80*/  IMAD.MOV.U32 R121, RZ, RZ, R151 ;  /* 0x000000ffff797224 */ /* 0x000fe400078e0097 */
[C---:B0-----:R-:W-:Y:S01]  /*3b90*/  FADD.FTZ R5, R85.reuse, R42 ;  /* 0x0000002a55057221 */ /* 0x041fe20000010000 */
[----:B------:R-:W-:-:S06]  /*3ba0*/  F2FP.F16.F32.PACK_AB R186, R85, R186 ;  /* 0x000000ba55ba723e */ /* 0x000fcc00000000ff */
[----:B------:R-:W-:Y:S05]  /*3bb0*/  @!P1 BRA `(.L_x_6691) ;  /* 0x0000002000c49947 */ /* 0x000fea0003800000 */
[----:B------:R-:W-:Y:S01]  /*3bc0*/  IMAD.MOV.U32 R9, RZ, RZ, R7 ;  /* 0x000000ffff097224 */ /* 0x000fe200078e0007 */
[----:B------:R-:W-:Y:S02]  /*3bd0*/  MOV R6, R3 ;  /* 0x0000000300067202 */ /* 0x000fe40000000f00 */
        /* <DEDUP_REMOVED lines=32> */
[----:B------:R-:W-:Y:S01]  /*3de0*/  UMOV UR43, UR38 ;  /* 0x00000026002b7c82 */ /* 0x000fe20008000000 */
[----:B------:R-:W-:-:S05]  /*3df0*/  UMOV UR40, UR39 ;  /* 0x0000002700287c82 */ /* 0x000fca0008000000 */
.L_x_6702:
[----:B------:R-:W-:Y:S01]  /*3e00*/  ISETP.NE.AND P2, PT, RZ, UR41, PT ;  /* 0x00000029ff007c0c */ /* 0x000fe2000bf45270 */
[----:B------:R-:W-:-:S04]  /*3e10*/  UISETP.NE.AND UP0, UPT, UR40, 0x1, UPT ;  /* 0x000000012800788c */ /* 0x000fc8000bf05270 */
[----:B------:R-:W-:-:S04]  /*3e20*/  USEL UR38, URZ, 0x1, UP0 ;  /* 0x000000013f267887 */ /* 0x000fc80008000000 */
[----:B------:R-:W-:-:S04]  /*3e30*/  ULOP3.LUT UR38, UR43, UR38, URZ, 0x3c, !UPT ;  /* 0x000000262b267292 */ /* 0x000fc8000f8e3c3f */
[----:B------:R-:W-:Y:S08]  /*3e40*/  @P2 BRA `(.L_x_6692) ;  /* 0x0000000000442947 */ /* 0x000ff00003800000 */
[----:B------:R-:W-:Y:S05]  /*3e50*/  @!P0 BRA `(.L_x_6693) ;  /* 0x0000000000048947 */ /* 0x000fea0003800000 */
[----:B------:R-:W-:Y:S01]  /*3e60*/  BPT.TRAP 0x1 ;  /* 0x000000040000795c */ /* 0x000fe20000300000 */
.L_x_6693:
[----:B------:R-:W0:Y:S01]  /*3e70*/  S2UR UR10, SR_CgaCtaId ;  /* 0x00000000000a79c3 */ /* 0x000e220000008800 */
[----:B------:R-:W-:Y:S01]  /*3e80*/  UIADD3 UR6, UR40, 0x1, URZ ;  /* 0x0000000128067890 */ /* 0x000fe2000fffe03f */
[----:B------:R-:W-:Y:S01]  /*3e90*/  IMAD.U32 R0, RZ, RZ, UR38 ;  /* 0x00000026ff007e24 */ /* 0x000fe2000f8e00ff */
[----:B------:R-:W-:Y:S02]  /*3ea0*/  UMOV UR7, 0x400 ;  /* 0x0000040000077882 */ /* 0x000fe40000000000 */
[----:B------:R-:W-:Y:S02]  /*3eb0*/  UISETP.NE.AND UP0, UPT, UR6, 0x2, UPT ;  /* 0x000000020600788c */ /* 0x000fe4000bf05270 */
[----:B------:R-:W-:Y:S02]  /*3ec0*/  SHF.L.U32 R0, R0, 0x1f, RZ ;  /* 0x0000001f00007819 */ /* 0x000fe400000006ff */
[----:B------:R-:W-:Y:S02]  /*3ed0*/  USEL UR6, UR6, URZ, UP0 ;  /* 0x0000003f06067287 */ /* 0x000fe40008000000 */
[----:B0-----:R-:W-:-:S04]  /*3ee0*/  ULEA UR7, UR10, UR7, 0x18 ;  /* 0x000000070a077291 */ /* 0x001fc8000f8ec03f */
[----:B------:R-:W-:-:S09]  /*3ef0*/  ULEA UR6, UR6, UR7, 0x3 ;  /* 0x0000000706067291 */ /* 0x000fd2000f8e183f */
[----:B------:R0:W1:Y:S01]  /*3f00*/  SYNCS.PHASECHK.TRANS64.TRYWAIT P1, [UR6+0x28830], R0 ;  /* 0x02883000ff0075a7 */ /* 0x0000620008020146 */
[----:B------:R-:W-:Y:S05]  /*3f10*/  @!P0 BRA `(.L_x_6694) ;  /* 0x0000000000048947 */ /* 0x000fea0003800000 */
[----:B------:R-:W-:Y:S01]  /*3f20*/  BPT.TRAP 0x1 ;  /* 0x000000040000795c */ /* 0x000fe20000300000 */
.L_x_6694:
[----:B-1----:R-:W-:Y:S05]  /*3f30*/  @P1 BRA `(.L_x_6692) ;  /* 0x0000000000081947 */ /* 0x002fea0003800000 */
[----:B------:R-:W1:Y:S02]  /*3f40*/  SYNCS.PHASECHK.TRANS64.TRYWAIT P1, [UR6+0x28830], R0 ;  /* 0x02883000ff0075a7 */ /* 0x000e640008020146 */
[----:B-1----:R-:W-:Y:S05]  /*3f50*/  @!P1 BRA `(.L_x_6695) ;  /* 0x000000b000749947 */ /* 0x002fea0003800000 */
.L_x_6692:
[----:B-1----:R-:W1:Y:S01]  /*3f60*/  S2R R3, SR_TID.X ;  /* 0x0000000000037919 */ /* 0x002e620000002100 */
[----:B------:R-:W-:Y:S01]  /*3f70*/  UIADD3 UR39, UR40, 0x1, URZ ;  /* 0x0000000128277890 */ /* 0x000fe2000fffe03f */
[----:B------:R-:W-:Y:S01]  /*3f80*/  UMOV UR35, 0x40000040 ;  /* 0x4000004000237882 */ /* 0x000fe20000000000 */
[----:B------:R-:W-:Y:S02]  /*3f90*/  UMOV UR7, 0x40000040 ;  /* 0x4000004000077882 */ /* 0x000fe40000000000 */
[----:B------:R-:W-:Y:S01]  /*3fa0*/  UISETP.NE.AND UP0, UPT, UR39, 0x2, UPT ;  /* 0x000000022700788c */ /* 0x000fe2000bf05270 */
[----:B------:R-:W-:Y:S01]  /*3fb0*/  UMOV UR11, 0x40000040 ;  /* 0x40000040000b7882 */ /* 0x000fe20000000000 */
[----:B------:R-:W-:Y:S02]  /*3fc0*/  UMOV UR15, 0x40000040 ;  /* 0x40000040000f7882 */ /* 0x000fe40000000000 */
[----:B------:R-:W-:Y:S01]  /*3fd0*/  USEL UR39, UR39, URZ, UP0 ;  /* 0x0000003f27277287 */ /* 0x000fe20008000000 */
[----:B------:R-:W-:Y:S01]  /*3fe0*/  UMOV UR19, 0x40000040 ;  /* 0x4000004000137882 */ /* 0x000fe20000000000 */
[----:B------:R-:W-:-:S02]  /*3ff0*/  UMOV UR23, 0x40000040 ;  /* 0x4000004000177882 */ /* 0x000fc40000000000 */
[----:B------:R-:W-:Y:S01]  /*4000*/  ULEA UR34, UR39, UR42, 0xb ;  /* 0x0000002a27227291 */ /* 0x000fe2000f8e583f */
[----:B------:R-:W-:Y:S01]  /*4010*/  UMOV UR27, 0x40000040 ;  /* 0x40000040001b7882 */ /* 0x000fe20000000000 */
[----:B------:R-:W-:Y:S02]  /*4020*/  UMOV UR31, 0x40000040 ;  /* 0x40000040001f7882 */ /* 0x000fe40000000000 */
[----:B------:R-:W-:Y:S02]  /*4030*/  UIADD3 UR6, UR34, 0x2, URZ ;  /* 0x0000000222067890 */ /* 0x000fe4000fffe03f */
[----:B------:R-:W-:Y:S02]  /*4040*/  UIADD3 UR10, UR34, 0x4, URZ ;  /* 0x00000004220a7890 */ /* 0x000fe4000fffe03f */
[----:B------:R-:W-:Y:S02]  /*4050*/  UIADD3 UR14, UR34, 0x6, URZ ;  /* 0x00000006220e7890 */ /* 0x000fe4000fffe03f */
[----:B------:R-:W-:-:S02]  /*4060*/  UIADD3 UR18, UR34, 0x400, URZ ;  /* 0x0000040022127890 */ /* 0x000fc4000fffe03f */
[----:B------:R-:W-:Y:S02]  /*4070*/  UIADD3 UR22, UR34, 0x402, URZ ;  /* 0x0000040222167890 */ /* 0x000fe4000fffe03f */
[----:B------:R-:W-:Y:S02]  /*4080*/  UIADD3 UR26, UR34, 0x404, URZ ;  /* 0x00000404221a7890 */ /* 0x000fe4000fffe03f */
[----:B------:R-:W-:Y:S01]  /*4090*/  UIADD3 UR30, UR34, 0x406, URZ ;  /* 0x00000406221e7890 */ /* 0x000fe2000fffe03f */
[----:B-1----:R-:W-:-:S05]  /*40a0*/  SHF.R.U32.HI R3, RZ, 0x7, R3 ;  /* 0x00000007ff037819 */ /* 0x002fca0000011603 */
[----:B0-----:R-:W-:-:S05]  /*40b0*/  VIADD R0, R3, 0x8 ;  /* 0x0000000803007836 */ /* 0x001fca0000000000 */
[----:B------:R0:W-:Y:S06]  /*40c0*/  BAR.SYNC.DEFER_BLOCKING R0, 0x100 ;  /* 0x000400000000751d */ /* 0x0001ec0000010000 */
[----:B------:R-:W-:-:S06]  /*40d0*/  WARPGROUP.ARRIVE ;  /* 0x00000000000079c5 */ /* 0x000fcc0000000000 */
[----:B------:R-:W-:Y:S03]  /*40e0*/  HGMMA.64x128x16.F32 R24, gdesc[UR32], RZ, !UPT, gsb0 ;  /* 0x01e00000201879f0 */ /* 0x000fe6000c0008ff */
        /* <DEDUP_REMOVED lines=22> */
[----:B0-----:R-:W-:Y:S05]  /*4250*/  @P2 BRA `(.L_x_6696) ;  /* 0x0000000000382947 */ /* 0x001fea0003800000 */
[----:B------:R-:W-:Y:S05]  /*4260*/  @!P0 BRA `(.L_x_6697) ;  /* 0x0000000000048947 */ /* 0x000fea0003800000 */
[----:B------:R-:W-:Y:S01]  /*4270*/  BPT.TRAP 0x1 ;  /* 0x000000040000795c */ /* 0x000fe20000300000 */
.L_x_6697:
[----:B------:R-:W0:Y:S01]  /*4280*/  S2UR UR7, SR_CgaCtaId ;  /* 0x00000000000779c3 */ /* 0x000e220000008800 */
[----:B------:R-:W-:Y:S01]  /*4290*/  UMOV UR6, 0x400 ;  /* 0x0000040000067882 */ /* 0x000fe20000000000 */
[----:B------:R-:W-:-:S05]  /*42a0*/  IMAD.U32 R0, RZ, RZ, UR43 ;  /* 0x0000002bff007e24 */ /* 0x000fca000f8e00ff */
[----:B------:R-:W-:Y:S01]  /*42b0*/  SHF.L.U32 R0, R0, 0x1f, RZ ;  /* 0x0000001f00007819 */ /* 0x000fe200000006ff */
[----:B0-----:R-:W-:-:S04]  /*42c0*/  ULEA UR6, UR7, UR6, 0x18 ;  /* 0x0000000607067291 */ /* 0x001fc8000f8ec03f */
[----:B------:R-:W-:-:S09]  /*42d0*/  ULEA UR6, UR40, UR6, 0x3 ;  /* 0x0000000628067291 */ /* 0x000fd2000f8e183f */
[----:B------:R0:W1:Y:S01]  /*42e0*/  SYNCS.PHASECHK.TRANS64.TRYWAIT P1, [UR6+0x28850], R0 ;  /* 0x02885000ff0075a7 */ /* 0x0000620008020146 */
[----:B------:R-:W-:Y:S05]  /*42f0*/  @!P0 BRA `(.L_x_6698) ;  /* 0x0000000000048947 */ /* 0x000fea0003800000 */
[----:B------:R-:W-:Y:S01]  /*4300*/  BPT.TRAP 0x1 ;  /* 0x000000040000795c */ /* 0x000fe20000300000 */
.L_x_6698:
[----:B-1----:R-:W-:Y:S05]  /*4310*/  @P1 BRA `(.L_x_6696) ;  /* 0x0000000000081947 */ /* 0x002fea0003800000 */
[----:B------:R-:W1:Y:S02]  /*4320*/  SYNCS.PHASECHK.TRANS64.TRYWAIT P1, [UR6+0x28850], R0 ;  /* 0x02885000ff0075a7 */ /* 0x000e640008020146 */
[----:B-1----:R-:W-:Y:S05]  /*4330*/  @!P1 BRA `(.L_x_6699) ;  /* 0x000000ac00949947 */ /* 0x002fea0003800000 */
.L_x_6696:
[----:B------:R-:W2:Y:S01]  /*4340*/  S2UR UR6, SR_CgaCtaId ;  /* 0x00000000000679c3 */ /* 0x000ea20000008800 */
[----:B------:R-:W-:Y:S01]  /*4350*/  UMOV UR7, 0x400 ;  /* 0x0000040000077882 */ /* 0x000fe20000000000 */
[----:B------:R-:W-:Y:S01]  /*4360*/  WARPGROUP.ARRIVE ;  /* 0x00000000000079c5 */ /* 0x000fe20000000000 */
[----:B------:R-:W-:-:S05]  /*4370*/  UMOV UR15, 0x40000040 ;  /* 0x40000040000f7882 */ /* 0x000fca0000000000 */
[----:B-1----:R-:W1:Y:S01]  /*4380*/  S2R R3, SR_TID.X ;  /* 0x0000000000037919 */ /* 0x002e620000002100 */
[----:B--2---:R-:W-:-:S04]  /*4390*/  ULEA UR11, UR6, UR7, 0x18 ;  /* 0x00000007060b7291 */ /* 0x004fc8000f8ec03f */
[----:B------:R-:W-:-:S04]  /*43a0*/  UIADD3 UR7, UR11, 0x400, URZ ;  /* 0x000004000b077890 */ /* 0x000fc8000fffe03f */
[----:B------:R-:W-:-:S04]  /*43b0*/  USHF.R.U32.HI UR7, URZ, 0x4, UR7 ;  /* 0x000000043f077899 */ /* 0x000fc80008011607 */
[----:B------:R-:W-:Y:S01]  /*43c0*/  ULOP3.LUT UR7, UR7, 0x3fff, URZ, 0xc0, !UPT ;  /* 0x00003fff07077892 */ /* 0x000fe2000f8ec03f */
[----:B-1----:R-:W-:-:S03]  /*43d0*/  SHF.R.U32.HI R3, RZ, 0x7, R3 ;  /* 0x00000007ff037819 */ /* 0x002fc60000011603 */
[----:B------:R-:W-:Y:S01]  /*43e0*/  ULOP3.LUT UR7, UR7, 0x4000000, URZ, 0xfc, !UPT ;  /* 0x0400000007077892 */ /* 0x000fe2000f8efc3f */
[----:B0-----:R-:W-:-:S03]  /*43f0*/  IADD3 R0, -R3, 0xb, RZ ;  /* 0x0000000b03007810 */ /* 0x001fc60007ffe1ff */
        /* <DEDUP_REMOVED lines=43> */
.L_x_6700:
[----:B0-----:R-:W-:Y:S01]  /*46b0*/  FMNMX.FTZ R0, R24, R6, !PT ;  /* 0x0000000618007209 */ /* 0x001fe20007810000 */
[----:B------:R-:W-:Y:S01]  /*46c0*/  ULEA UR7, UR39, UR11, 0x3 ;  /* 0x0000000b27077291 */ /* 0x000fe2000f8e183f */
[----:B------:R-:W-:Y:S02]  /*46d0*/  FMNMX.FTZ R10, R26, R9, !PT ;  /* 0x000000091a0a7209 */ /* 0x000fe40007810000 */
[----:B------:R-:W-:Y:S01]  /*46e0*/  FMNMX.FTZ R3, R25, R0, !PT ;  /* 0x0000000019037209 */ /* 0x000fe20007810000 */
[----:B------:R-:W-:Y:S01]  /*46f0*/  UIADD3 UR7, UR7, 0x28840, URZ ;  /* 0x0002884007077890 */ /* 0x000fe2000fffe03f */
[----:B------:R-:W-:Y:S02]  /*4700*/  FMNMX.FTZ R7, R27, R10, !PT ;  /* 0x0000000a1b077209 */ /* 0x000fe40007810000 */
[----:B------:R-:W-:Y:S01]  /*4710*/  FMNMX.FTZ R0, R28, R3, !PT ;  /* 0x000000031c007209 */ /* 0x000fe20007810000 */
[----:B------:R-:W-:Y:S01]  /*4720*/  UPRMT UR7, UR6, 0x654, UR7 ;  /* 0x0000065406077896 */ /* 0x000fe20008000007 */
[----:B------:R-:W-:-:S02]  /*4730*/  FMNMX.FTZ R10, R30, R7, !PT ;  /* 0x000000071e0a7209 */ /* 0x000fc40007810000 */
[----:B------:R-:W-:Y:S02]  /*4740*/  FMNMX.FTZ R3, R29, R0, !PT ;  /* 0x000000001d037209 */ /* 0x000fe40007810000 */
[----:B------:R-:W-:Y:S02]  /*4750*/  FMNMX.FTZ R7, R31, R10, !PT ;  /* 0x0000000a1f077209 */ /* 0x000fe40007810000 */
[----:B------:R-:W-:Y:S02]  /*4760*/  FMNMX.FTZ R0, R32, R3, !PT ;  /* 0x0000000320007209 */ /* 0x000fe40007810000 */
[----:B------:R-:W-:Y:S01]  /*4770*/  FMNMX.FTZ R10, R34, R7, !PT ;  /* 0x00000007220a7209 */ /* 0x000fe20007810000 */
[----:B------:R-:W-:Y:S01]  /*4780*/  SYNCS.ARRIVE.TRANS64.RED.A1T0 RZ, [UR7], RZ ;  /* 0x000000ffffff79a7 */ /* 0x000fe20008100407 */
        /* <DEDUP_REMOVED lines=66> */
[-C--:B------:R-:W-:Y:S01]  /*4bb0*/  FFMA.FTZ R41, R53, R0.reuse, -R157 ;  /* 0x0000000035297223 */ /* 0x080fe2000001089d */
[C---:B------:R-:W-:Y:S01]  /*4bc0*/  FADD.FTZ R9, -R7.reuse, R9 ;  /* 0x0000000907097221 */ /* 0x040fe20000010100 */
[-C--:B------:R-:W-:Y:S01]  /*4bd0*/  FMUL.FTZ R53, R7, R0.reuse ;  /* 0x0000000007357220 */ /* 0x080fe20000410000 */
[-C--:B------:R-:W-:Y:S01]  /*4be0*/  FMUL.FTZ R6, R15, R0.reuse ;  /* 0x000000000f067220 */ /* 0x080fe20000410000 */
[-C--:B------:R-:W-:Y:S01]  /*4bf0*/  FFMA.FTZ R11, R24, R0.reuse, -R157 ;  /* 0x00000000180b7223 */ /* 0x080fe2000001089d */
[-C--:B------:R-:W-:Y:S01]  /*4c00*/  FMUL.FTZ R9, R9, R0.reuse ;  /* 0x0000000009097220 */ /* 0x080fe20000410000 */
[-C--:B------:R-:W-:Y:S01]  /*4c10*/  FFMA.FTZ R10, R26, R0.reuse, -R53 ;  /* 0x000000001a0a7223 */ /* 0x080fe20000010835 */
        /* <DEDUP_REMOVED lines=55> */
[----:B0-----:R-:W-:Y:S01]  /*4f90*/  FFMA.FTZ R5, R6, R5, R11 ;  /* 0x0000000506057223 */ /* 0x001fe2000001000b */
[-CC-:B------:R-:W-:Y:S01]  /*4fa0*/  FFMA.FTZ R183, R78, R0.reuse, -R53.reuse ;  /* 0x000000004eb77223 */ /* 0x180fe20000010835 */
[-CC-:B------:R-:W-:Y:S01]  /*4fb0*/  FFMA.FTZ R185, R82, R0.reuse, -R53.reuse ;  /* 0x0000000052b97223 */ /* 0x180fe20000010835 */
[----:B------:R-:W-:-:S04]  /*4fc0*/  FFMA.FTZ R187, R86, R0, -R53 ;  /* 0x0000000056bb7223 */ /* 0x000fc80000010835 */
        /* <DEDUP_REMOVED lines=23> */
[----:B------:R-:W-:-:S06]  /*5140*/  FFMA.FTZ R36, R67, R0, -R53 ;  /* 0x0000000043247223 */ /* 0x000fcc0000010835 */
        /* <DEDUP_REMOVED lines=16> */
[----:B------:R-:W-:-:S06]  /*5250*/  FFMA.FTZ R38, R71, R0, -R53 ;  /* 0x0000000047267223 */ /* 0x000fcc0000010835 */
        /* <DEDUP_REMOVED lines=48> */
[----:B------:R-:W-:-:S06]  /*5560*/  FFMA.FTZ R44, R83, R0, -R53 ;  /* 0x00000000532c7223 */ /* 0x000fcc0000010835 */
        /* <DEDUP_REMOVED lines=43> */
.L_x_6701:
[----:B------:R-:W-:Y:S01]  /*5820*/  ULEA UR7, UR40, UR11, 0x3 ;  /* 0x0000000b28077291 */ /* 0x000fe2000f8e183f */
[----:B------:R-:W-:Y:S01]  /*5830*/  ISETP.GT.AND P1, PT, R8, R17, PT ;  /* 0x000000110800720c */ /* 0x000fe20003f24270 */
[----:B------:R-:W-:Y:S01]  /*5840*/  UMOV UR43, UR38 ;  /* 0x00000026002b7c82 */ /* 0x000fe20008000000 */
[----:B------:R-:W-:Y:S01]  /*5850*/  UMOV UR40, UR39 ;  /* 0x0000002700287c82 */ /* 0x000fe20008000000 */
[----:B------:R-:W-:Y:S01]  /*5860*/  UIADD3 UR7, UR7, 0x28860, URZ ;  /* 0x0002886007077890 */ /* 0x000fe2000fffe03f */
[----:B------:R-:W-:Y:S01]  /*5870*/  F2FP.F16.F32.PACK_AB R158, R159, R158 ;  /* 0x0000009e9f9e723e */ /* 0x000fe200000000ff */
[----:B------:R-:W-:Y:S01]  /*5880*/  FMUL.FTZ R88, R88, R6 ;  /* 0x0000000658587220 */ /* 0x000fe20000410000 */
[----:B------:R-:W-:Y:S01]  /*5890*/  F2FP.F16.F32.PACK_AB R160, R161, R160 ;  /* 0x000000a0a1a0723e */ /* 0x000fe200000000ff */
[----:B------:R-:W-:Y:S01]  /*58a0*/  UPRMT UR7, UR6, 0x654, UR7 ;  /* 0x0000065406077896 */ /* 0x000fe20008000007 */
        /* <DEDUP_REMOVED lines=96> */
[----:B------:R-:W-:Y:S01]  /*5eb0*/  F2FP.F16.F32.PACK_AB R187, R46, R187 ;  /* 0x000000bb2ebb723e */ /* 0x000fe200000000ff */
[----:B------:R-:W-:Y:S06]  /*5ec0*/  @P1 BRA `(.L_x_6702) ;  /* 0xffffffdc00cc1947 */ /* 0x000fec000383ffff */
.L_x_6691:
[----:B------:R-:W-:Y:S06]  /*5ed0*/  BAR.ARV 0x8, 0x180 ;  /* 0x0206000000007b1d */ /* 0x000fec0000002000 */
[----:B------:R-:W-:Y:S05]  /*5ee0*/  @!P0 BRA `(.L_x_6703) ;  /* 0x0000000000048947 */ /* 0x000fea0003800000 */
[----:B------:R-:W-:Y:S01]  /*5ef0*/  BPT.TRAP 0x1 ;  /* 0x000000040000795c */ /* 0x000fe20000300000 */
.L_x_6703:
        /* <DEDUP_REMOVED lines=9> */
.L_x_6704:
[----:B-1----:R-:W-:Y:S05]  /*5f90*/  @P1 BRA `(.L_x_6705) ;  /* 0x0000000000081947 */ /* 0x002fea0003800000 */
[----:B------:R-:W1:Y:S02]  /*5fa0*/  SYNCS.PHASECHK.TRANS64.TRYWAIT P1, [UR5+0x28850], R6 ;  /* 0x02885006ff0075a7 */ /* 0x000e640008020145 */
[----:B-1----:R-:W-:Y:S05]  /*5fb0*/  @!P1 BRA `(.L_x_6706) ;  /* 0x00000090008c9947 */ /* 0x002fea0003800000 */
.L_x_6705:
[----:B------:R-:W-:Y:S01]  /*5fc0*/  UIADD3 UR4, UR4, 0x400, URZ ;  /* 0x0000040004047890 */ /* 0x000fe2000fffe03f */
[----:B------:R-:W-:Y:S01]  /*5fd0*/  WARPGROUP.ARRIVE ;  /* 0x00000000000079c5 */ /* 0x000fe20000000000 */
[----:B------:R-:W-:Y:S01]  /*5fe0*/  UMOV UR11, 0x40000040 ;  /* 0x40000040000b7882 */ /* 0x000fe20000000000 */
[----:B01----:R-:W0:Y:S01]  /*5ff0*/  SHFL.BFLY PT, R6, R5, 0x2, 0x1f ;  /* 0x0c401f0005067f89 */ /* 0x003e2200000e0000 */
[----:B------:R-:W-:Y:S01]  /*6000*/  USHF.R.U32.HI UR4, URZ, 0x4, UR4 ;  /* 0x000000043f047899 */ /* 0x000fe20008011604 */
[----:B------:R-:W-:Y:S02]  /*6010*/  IMAD.MOV.U32 R65, RZ, RZ, RZ ;  /* 0x000000ffff417224 */ /* 0x000fe400078e00ff */
[----:B------:R-:W1:Y:S01]  /*6020*/  SHFL.BFLY PT, R9, R4, 0x2, 0x1f ;  /* 0x0c401f0004097f89 */ /* 0x000e6200000e0000 */
[----:B------:R-:W-:-:S04]  /*6030*/  ULOP3.LUT UR4, UR4, 0x3fff, URZ, 0xc0, !UPT ;  /* 0x00003fff04047892 */ /* 0x000fc8000f8ec03f */
[----:B------:R-:W-:-:S04]  /*6040*/  ULOP3.LUT UR4, UR4, 0x4000000, URZ, 0xfc, !UPT ;  /* 0x0400000004047892 */ /* 0x000fc8000f8efc3f */
[----:B------:R-:W-:-:S04]  /*6050*/  ULEA UR4, UR39, UR4, 0xb ;  /* 0x0000000427047291 */ /* 0x000fc8000f8e583f */
[----:B------:R-:W-:-:S03]  /*6060*/  UIADD3 UR6, UR4, 0x80, URZ ;  /* 0x0000008004067890 */ /* 0x000fc6000fffe03f */
[----:B------:R-:W-:Y:S02]  /*6070*/  UMOV UR10, UR4 ;  /* 0x00000004000a7c82 */ /* 0x000fe40008000000 */
[----:B------:R-:W-:Y:S01]  /*6080*/  HGMMA.64x128x16.F32 R88, R156, gdesc[UR8].tnspB, R88, gsb0 ;  /* 0x41e000089c587df0 */ /* 0x000fe20008000858 */
[----:B------:R-:W-:Y:S01]  /*6090*/  UMOV UR11, 0x40000040 ;  /* 0x40000040000b7882 */ /* 0x000fe20000000000 */
[----:B------:R-:W-:Y:S01]  /*60a0*/  UMOV UR10, UR6 ;  /* 0x00000006000a7c82 */ /* 0x000fe20008000000 */
[----:B------:R-:W-:Y:S01]  /*60b0*/  UIADD3 UR6, UR4, 0x100, URZ ;  /* 0x0000010004067890 */ /* 0x000fe2000fffe03f */
[----:B0-----:R-:W-:Y:S01]  /*60c0*/  FADD.FTZ R6, R6, R5 ;  /* 0x0000000506067221 */ /* 0x001fe20000010000 */
[----:B-1----:R-:W-:-:S04]  /*60d0*/  FADD.FTZ R8, R9, R4 ;  /* 0x0000000409087221 */ /* 0x002fc80000010000 */
[----:B------:R-:W0:Y:S04]  /*60e0*/  SHFL.BFLY PT, R9, R6, 0x1, 0x1f ;  /* 0x0c201f0006097f89 */ /* 0x000e2800000e0000 */
[----:B------:R-:W1:Y:S01]  /*60f0*/  SHFL.BFLY PT, R11, R8, 0x1, 0x1f ;  /* 0x0c201f00080b7f89 */ /* 0x000e6200000e0000 */
[----:B0-----:R-:W-:Y:S01]  /*6100*/  FADD.FTZ R12, R6, R9 ;  /* 0x00000009060c7221 */ /* 0x001fe20000010000 */
[----:B------:R-:W-:Y:S02]  /*6110*/  IMAD.MOV.U32 R9, RZ, RZ, RZ ;  /* 0x000000ffff097224 */ /* 0x000fe400078e00ff */
[----:B-1----:R-:W-:Y:S02]  /*6120*/  FADD.FTZ R11, R8, R11 ;  /* 0x0000000b080b7221 */ /* 0x002fe40000010000 */
[----:B------:R-:W-:-:S03]  /*6130*/  FSETP.NE.FTZ.AND P1, PT, R12, RZ, PT ;  /* 0x000000ff0c00720b */ /* 0x000fc60003f35000 */
[----:B------:R-:W-:-:S10]  /*6140*/  FSETP.NE.FTZ.AND P2, PT, R11, RZ, PT ;  /* 0x000000ff0b00720b */ /* 0x000fd40003f55000 */
[----:B------:R-:W0:Y:S01]  /*6150*/  @P1 MUFU.LG2 R5, R12 ;  /* 0x0000000c00051308 */ /* 0x000e220000000c00 */
[C---:B------:R-:W-:Y:S02]  /*6160*/  @P1 FMUL.FTZ R4, R0.reuse, 0.69314718246459960938 ;  /* 0x3f31721800041820 */ /* 0x040fe40000410000 */
[----:B------:R-:W-:-:S05]  /*6170*/  @P2 FMUL.FTZ R13, R0, 0.69314718246459960938 ;  /* 0x3f317218000d2820 */ /* 0x000fca0000410000 */
[----:B------:R-:W1:Y:S08]  /*6180*/  @P2 MUFU.LG2 R10, R11 ;  /* 0x0000000b000a2308 */ /* 0x000e700000000c00 */
[----:B------:R2:W3:Y:S01]  /*6190*/  @P1 MUFU.RCP R65, R12 ;  /* 0x0000000c00411308 */ /* 0x0004e20000001000 */
[----:B0-----:R-:W-:-:S07]  /*61a0*/  @P1 FMUL.FTZ R5, R5, 0.69314718246459960938 ;  /* 0x3f31721805051820 */ /* 0x001fce0000410000 */
[----:B------:R2:W0:Y:S01]  /*61b0*/  @P2 MUFU.RCP R9, R11 ;  /* 0x0000000b00092308 */ /* 0x0004220000001000 */
[----:B-1----:R-:W-:Y:S01]  /*61c0*/  @P2 FMUL.FTZ R10, R10, 0.69314718246459960938 ;  /* 0x3f3172180a0a2820 */ /* 0x002fe20000410000 */
[----:B------:R-:W-:Y:S02]  /*61d0*/  WARPGROUP.DEPBAR.LE gsb0, 0x0 ;  /* 0x00008000000079c5 */ /* 0x000fe40000010000 */
[----:B------:R-:W-:Y:S01]  /*61e0*/  WARPGROUP.ARRIVE ;  /* 0x00000000000079c5 */ /* 0x000fe20000000000 */
[----:B------:R-:W-:Y:S02]  /*61f0*/  IMAD.MOV.U32 R156, RZ, RZ, -0x800000 ;  /* 0xff800000ff9c7424 */ /* 0x000fe400078e00ff */
[----:B------:R-:W-:Y:S01]  /*6200*/  @P1 FFMA.FTZ R156, R4, R3, R5 ;  /* 0x00000003049c1223 */ /* 0x000fe20000010005 */
[----:B------:R-:W-:Y:S02]  /*6210*/  IMAD.MOV.U32 R157, RZ, RZ, -0x800000 ;  /* 0xff800000ff9d7424 */ /* 0x000fe400078e00ff */
[----:B------:R-:W-:Y:S01]  /*6220*/  @P2 FFMA.FTZ R157, R13, R7, R10 ;  /* 0x000000070d9d2223 */ /* 0x000fe2000001000a */
[----:B------:R-:W-:Y:S01]  /*6230*/  HGMMA.64x128x16.F32 R88, R160, gdesc[UR8].tnspB, R88, gsb0 ;  /* 0x41e00008a0587df0 */ /* 0x000fe20008000858 */
[----:B------:R-:W-:Y:S01]  /*6240*/  UMOV UR10, UR6 ;  /* 0x00000006000a7c82 */ /* 0x000fe20008000000 */
[----:B------:R-:W-:Y:S01]  /*6250*/  UMOV UR11, 0x40000040 ;  /* 0x40000040000b7882 */ /* 0x000fe20000000000 */
[----:B------:R-:W-:Y:S01]  /*6260*/  UIADD3 UR6, UR4, 0x180, URZ ;  /* 0x0000018004067890 */ /* 0x000fe2000fffe03f */
[----:B------:R-:W-:-:S02]  /*6270*/  WARPGROUP.DEPBAR.LE gsb0, 0x0 ;  /* 0x00008000000079c5 */ /* 0x000fc40000010000 */
        /* <DEDUP_REMOVED lines=34> */
.L_x_6707:
[----:B------:R-:W-:Y:S01]  /*64a0*/  UIADD3 UR4, UR5, 0x28860, URZ ;  /* 0x0002886005047890 */ /* 0x000fe2000fffe03f */
[-C--:B------:R-:W-:Y:S01]  /*64b0*/  FMUL.FTZ R20, R88, R65.reuse ;  /* 0x0000004158147220 */ /* 0x080fe20000410000 */
[----:B------:R-:W-:Y:S01]  /*64c0*/  UIADD3 UR39, UR39, 0x1, URZ ;  /* 0x0000000127277890 */ /* 0x000fe2000fffe03f */
[-C--:B------:R-:W-:Y:S01]  /*64d0*/  FMUL.FTZ R21, R89, R65.reuse ;  /* 0x0000004159157220 */ /* 0x080fe20000410000 */
[----:B------:R-:W-:Y:S01]  /*64e0*/  UPRMT UR4, UR7, 0x654, UR4 ;  /* 0x0000065407047896 */ /* 0x000fe20008000004 */
        /* <DEDUP_REMOVED lines=34> */
[----:B------:R-:W-:Y:S01]  /*6710*/  FMUL.FTZ R69, R95, R9 ;  /* 0x000000095f457220 */ /* 0x000fe20000410000 */
[----:B------:R-:W-:Y:S01]  /*6720*/  USEL UR4, URZ, 0x1, UP0 ;  /* 0x000000013f047887 */ /* 0x000fe20008000000 */
        /* <DEDUP_REMOVED lines=30> */
[----:B------:R-:W-:Y:S01]  /*6910*/  VIADD R205, R205, 0x1 ;  /* 0x00000001cdcd7836 */ /* 0x000fe20000000000 */
[----:B------:R-:W-:-:S02]  /*6920*/  USEL UR39, UR39, URZ, UP0 ;  /* 0x0000003f27277287 */ /* 0x000fc40008000000 */
[----:B------:R-:W-:-:S12]  /*6930*/  ULOP3.LUT UR38, UR38, UR4, URZ, 0x3c, !UPT ;  /* 0x0000000426267292 */ /* 0x000fd8000f8e3c3f */
.L_x_6683:
[----:B------:R-:W0:Y:S01]  /*6940*/  S2R R3, SR_CgaCtaId ;  /* 0x0000000000037919 */ /* 0x000e220000008800 */
[----:B------:R-:W-:Y:S01]  /*6950*/  MOV R0, 0x400 ;  /* 0x0000040000007802 */ /* 0x000fe20000000f00 */
[----:B------:R-:W-:Y:S01]  /*6960*/  BSSY B0, `(.L_x_6708) ;  /* 0x00002c4000007945 */ /* 0x000fe20003800000 */
[----:B------:R-:W-:Y:S02]  /*6970*/  BAR.SYNC.DEFER_BLOCKING 0x5, 0x180 ;  /* 0x0146000000007b1d */ /* 0x000fe40000010000 */
[----:B0-----:R-:W-:-:S05]  /*6980*/  LEA R0, R3, R0, 0x18 ;  /* 0x0000000003007211 */ /* 0x001fca00078ec0ff */
[----:B------:R0:W1:Y:S01]  /*6990*/  LDS.128 R4, [R0+0x288d0] ;  /* 0x0288d00000047984 */ /* 0x0000620000000c00 */
[----:B------:R-:W-:Y:S06]  /*69a0*/  BAR.ARV 0x4, 0x180 ;  /* 0x0106000000007b1d */ /* 0x000fec0000002000 */
[----:B------:R-:W-:Y:S05]  /*69b0*/  @P0 BRA `(.L_x_6709) ;  /* 0x00000020001c0947 */ /* 0x000fea0003800000 */
[----:B------:R-:W2:Y:S01]  /*69c0*/  S2R R3, SR_SWINHI ;  /* 0x0000000000037919 */ /* 0x000ea20000002f00 */
[C---:B------:R-:W-:Y:S01]  /*69d0*/  IMAD.SHL.U32 R105, R22.reuse, 0x4, RZ ;  /* 0x0000000416697824 */ /* 0x040fe200078e00ff */
[----:B------:R-:W-:Y:S01]  /*69e0*/  SHF.L.U64.HI R104, R22, 0x2, R19 ;  /* 0x0000000216687819 */ /* 0x000fe20000010213 */
[----:B------:R-:W-:Y:S01]  /*69f0*/  ULDC.64 UR4, c[0x0][0xc08] ;  /* 0x0003020000047ab9 */ /* 0x000fe20000000a00 */
[----:B------:R-:W-:Y:S02]  /*6a00*/  MOV R88, R0 ;  /* 0x0000000000587202 */ /* 0x000fe40000000f00 */
[----:B--2---:R-:W-:-:S03]  /*6a10*/  MOV R89, R3 ;  /* 0x0000000300597202 */ /* 0x004fc60000000f00 */
[----:B------:R-:W-:-:S03]  /*6a20*/  IMAD.WIDE R12, R225, 0x2, R88 ;  /* 0x00000002e10c7825 */ /* 0x000fc600078e0258 */
[C---:B------:R-:W-:Y:S02]  /*6a30*/  LOP3.LUT R3, R12.reuse, 0x380, RZ, 0xc0, !PT ;  /* 0x000003800c037812 */ /* 0x040fe400078ec0ff */
[C---:B------:R-:W-:Y:S02]  /*6a40*/  IADD3 R15, P2, R12.reuse, 0x4020, RZ ;  /* 0x000040200c0f7810 */ /* 0x040fe40007f5e0ff */
[----:B------:R-:W-:Y:S02]  /*6a50*/  SHF.R.U64 R3, R3, 0x3, RZ ;  /* 0x0000000303037819 */ /* 0x000fe400000012ff */
[C---:B------:R-:W-:Y:S01]  /*6a60*/  IADD3 R8, P3, R12.reuse, 0x4000, RZ ;  /* 0x000040000c087810 */ /* 0x040fe20007f7e0ff */
[--C-:B------:R-:W-:Y:S01]  /*6a70*/  IMAD.X R33, RZ, RZ, R13.reuse, P2 ;  /* 0x000000ffff217224 */ /* 0x100fe200010e060d */
[----:B------:R-:W-:Y:S01]  /*6a80*/  BAR.SYNC.DEFER_BLOCKING 0x1, 0x100 ;  /* 0x0044000000007b1d */ /* 0x000fe20000010000 */
[C---:B------:R-:W-:Y:S02]  /*6a90*/  IADD3 R101, P0, R12.reuse, 0x4060, RZ ;  /* 0x000040600c657810 */ /* 0x040fe40007f1e0ff */
[C---:B------:R-:W-:Y:S01]  /*6aa0*/  IADD3 R99, P1, R12.reuse, 0x4040, RZ ;  /* 0x000040400c637810 */ /* 0x040fe20007f3e0ff */
[--C-:B------:R-:W-:Y:S01]  /*6ab0*/  IMAD.X R29, RZ, RZ, R13.reuse, P3 ;  /* 0x000000ffff1d7224 */ /* 0x100fe200018e060d */
[C---:B-1----:R-:W-:Y:S01]  /*6ac0*/  IADD3 R4, P6, R12.reuse, 0x20, RZ ;  /* 0x000000200c047810 */ /* 0x042fe20007fde0ff */
[--C-:B------:R-:W-:Y:S01]  /*6ad0*/  IMAD.X R31, RZ, RZ, R13.reuse, P0 ;  /* 0x000000ffff1f7224 */ /* 0x100fe200000e060d */
[C---:B------:R-:W-:Y:S01]  /*6ae0*/  IADD3 R35, P4, R12.reuse, 0x60, RZ ;  /* 0x000000600c237810 */ /* 0x040fe20007f9e0ff */
[----:B------:R-:W-:Y:S01]  /*6af0*/  IMAD.X R27, RZ, RZ, R13, P1 ;  /* 0x000000ffff1b7224 */ /* 0x000fe200008e060d */
[----:B------:R-:W-:-:S02]  /*6b00*/  IADD3 R17, P5, R12, 0x40, RZ ;  /* 0x000000400c117810 */ /* 0x000fc40007fbe0ff */
[----:B------:R-:W-:Y:S01]  /*6b10*/  LOP3.LUT R12, R3, R12, RZ, 0x3c, !PT ;  /* 0x0000000c030c7212 */ /* 0x000fe200078e3cff */
[--C-:B------:R-:W-:Y:S01]  /*6b20*/  IMAD.X R11, RZ, RZ, R13.reuse, P4 ;  /* 0x000000ffff0b7224 */ /* 0x100fe200020e060d */
[----:B------:R-:W-:Y:S01]  /*6b30*/  LOP3.LUT R10, R15, 0x380, RZ, 0xc0, !PT ;  /* 0x000003800f0a7812 */ /* 0x000fe200078ec0ff */
[----:B------:R-:W-:Y:S01]  /*6b40*/  IMAD.X R9, RZ, RZ, R13, P5 ;  /* 0x000000ffff097224 */ /* 0x000fe200028e060d */
[----:B------:R-:W-:Y:S02]  /*6b50*/  LOP3.LUT R3, R8, 0x380, RZ, 0xc0, !PT ;  /* 0x0000038008037812 */ /* 0x000fe400078ec0ff */
[----:B------:R-:W-:Y:S02]  /*6b60*/  SHF.R.U64 R10, R10, 0x3, RZ ;  /* 0x000000030a0a7819 */ /* 0x000fe400000012ff */
[----:B------:R-:W-:Y:S02]  /*6b70*/  SHF.R.U64 R3, R3, 0x3, RZ ;  /* 0x0000000303037819 */ /* 0x000fe400000012ff */
[----:B------:R-:W-:-:S02]  /*6b80*/  LOP3.LUT R14, R99, 0x380, RZ, 0xc0, !PT ;  /* 0x00000380630e7812 */ /* 0x000fc400078ec0ff */
[----:B------:R-:W-:Y:S02]  /*6b90*/  LOP3.LUT R32, R10, R15, RZ, 0x3c, !PT ;  /* 0x0000000f0a207212 */ /* 0x000fe400078e3cff */
[----:B------:R-:W-:Y:S02]  /*6ba0*/  LOP3.LUT R28, R3, R8, RZ, 0x3c, !PT ;  /* 0x00000008031c7212 */ /* 0x000fe400078e3cff */
        /* <DEDUP_REMOVED lines=9> */
[----:B------:R-:W-:-:S02]  /*6c40*/  IADD3.X R25, RZ, R13, RZ, P6, !PT ;  /* 0x0000000dff197210 */ /* 0x000fc400037fe4ff */
[----:B------:R-:W-:Y:S02]  /*6c50*/  LOP3.LUT R26, R14, R99, RZ, 0x3c, !PT ;  /* 0x000000630e1a7212 */ /* 0x000fe400078e3cff */
[----:B------:R-:W-:Y:S01]  /*6c60*/  MOV R34, R12 ;  /* 0x0000000c00227202 */ /* 0x000fe20000000f00 */
[----:B------:R-:W1:Y:S01]  /*6c70*/  LDC.64 R98, c[0x0][0xc00] ;  /* 0x00030000ff627b82 */ /* 0x000e620000000a00 */
[----:B------:R-:W-:Y:S02]  /*6c80*/  LOP3.LUT R30, R24, R101, RZ, 0x3c, !PT ;  /* 0x00000065181e7212 */ /* 0x000fe400078e3cff */
[----:B------:R-:W-:Y:S02]  /*6c90*/  F2FP.F16.F32.PACK_AB R12, R21, R20 ;  /* 0x00000014150c723e */ /* 0x000fe400000000ff */
[----:B------:R-:W-:Y:S02]  /*6ca0*/  F2FP.F16.F32.PACK_AB R13, R67, R66 ;  /* 0x00000042430d723e */ /* 0x000fe400000000ff */
[----:B------:R-:W-:-:S02]  /*6cb0*/  F2FP.F16.F32.PACK_AB R14, R37, R36 ;  /* 0x00000024250e723e */ /* 0x000fc400000000ff */
[----:B------:R-:W-:Y:S02]  /*6cc0*/  F2FP.F16.F32.PACK_AB R15, R69, R68 ;  /* 0x00000044450f723e */ /* 0x000fe400000000ff */
[----:B------:R-:W-:Y:S02]  /*6cd0*/  LOP3.LUT R10, R10, R35, RZ, 0x3c, !PT ;  /* 0x000000230a0a7212 */ /* 0x000fe400078e3cff */
[----:B------:R-:W-:Y:S01]  /*6ce0*/  LOP3.LUT R8, R8, R17, RZ, 0x3c, !PT ;  /* 0x0000001108087212 */ /* 0x000fe200078e3cff */
[----:B------:R2:W-:Y:S01]  /*6cf0*/  STSM.16.M88.4 [R34], R12 ;  /* 0x0000000c22007844 */ /* 0x0005e20000000200 */
[----:B------:R-:W-:Y:S02]  /*6d00*/  LOP3.LUT R24, R3, R4, RZ, 0x3c, !PT ;  /* 0x0000000403187212 */ /* 0x000fe400078e3cff */
[----:B------:R-:W-:Y:S02]  /*6d10*/  MOV R101, R10 ;  /* 0x0000000a00657202 */ /* 0x000fe40000000f00 */
[----:B------:R-:W-:-:S02]  /*6d20*/  MOV R102, R8 ;  /* 0x0000000800667202 */ /* 0x000fc40000000f00 */
[----:B------:R-:W-:Y:S02]  /*6d30*/  MOV R103, R24 ;  /* 0x0000001800677202 */ /* 0x000fe40000000f00 */
[----:B------:R-:W-:Y:S02]  /*6d40*/  F2FP.F16.F32.PACK_AB R8, R39, R38 ;  /* 0x000000262708723e */ /* 0x000fe400000000ff */
[----:B------:R-:W-:Y:S02]  /*6d50*/  F2FP.F16.F32.PACK_AB R9, R71, R70 ;  /* 0x000000464709723e */ /* 0x000fe400000000ff */
[----:B------:R-:W-:Y:S02]  /*6d60*/  F2FP.F16.F32.PACK_AB R10, R41, R40 ;  /* 0x00000028290a723e */ /* 0x000fe400000000ff */
[----:B------:R-:W-:Y:S02]  /*6d70*/  F2FP.F16.F32.PACK_AB R11, R73, R72 ;  /* 0x00000048490b723e */ /* 0x000fe400000000ff */
[----:B--2---:R-:W-:-:S02]  /*6d80*/  F2FP.F16.F32.PACK_AB R12, R43, R42 ;  /* 0x0000002a2b0c723e */ /* 0x004fc400000000ff */
[----:B------:R-:W-:Y:S01]  /*6d90*/  F2FP.F16.F32.PACK_AB R13, R75, R74 ;  /* 0x0000004a4b0d723e */ /* 0x000fe200000000ff */
[----:B------:R2:W-:Y:S01]  /*6da0*/  STSM.16.M88.4 [R103], R8 ;  /* 0x0000000867007844 */ /* 0x0005e20000000200 */
[----:B------:R-:W-:Y:S02]  /*6db0*/  F2FP.F16.F32.PACK_AB R14, R45, R44 ;  /* 0x0000002c2d0e723e */ /* 0x000fe400000000ff */
[----:B------:R-:W-:Y:S02]  /*6dc0*/  F2FP.F16.F32.PACK_AB R15, R77, R76 ;  /* 0x0000004c4d0f723e */ /* 0x000fe400000000ff */
[----:B------:R-:W-:Y:S02]  /*6dd0*/  MOV R17, R26 ;  /* 0x0000001a00117202 */ /* 0x000fe40000000f00 */
[----:B------:R-:W-:Y:S01]  /*6de0*/  MOV R3, R30 ;  /* 0x0000001e00037202 */ /* 0x000fe20000000f00 */
[----:B------:R3:W-:Y:S01]  /*6df0*/  STSM.16.M88.4 [R102], R12 ;  /* 0x0000000c66007844 */ /* 0x0007e20000000200 */
[----:B------:R-:W-:-:S02]  /*6e00*/  MOV R4, R28 ;  /* 0x0000001c00047202 */ /* 0x000fc40000000f00 */
[----:B------:R-:W-:Y:S02]  /*6e10*/  F2FP.F16.F32.PACK_AB R24, R47, R46 ;  /* 0x0000002e2f18723e */ /* 0x000fe400000000ff */
        /* <DEDUP_REMOVED lines=8> */
[----:B------:R-:W-:Y:S02]  /*6ea0*/  MOV R100, R32 ;  /* 0x0000002000647202 */ /* 0x000fe40000000f00 */
[----:B------:R-:W-:Y:S01]  /*6eb0*/  F2FP.F16.F32.PACK_AB R32, R55, R54 ;  /* 0x000000363720723e */ /* 0x000fe200000000ff */
[----:B------:R4:W-:Y:S01]  /*6ec0*/  STSM.16.M88.4 [R4], R28 ;  /* 0x0000001c04007844 */ /* 0x0009e20000000200 */
[----:B------:R-:W-:Y:S02]  /*6ed0*/  F2FP.F16.F32.PACK_AB R33, R87, R86 ;  /* 0x000000565721723e */ /* 0x000fe400000000ff */
[----:B------:R-:W-:Y:S02]  /*6ee0*/  F2FP.F16.F32.PACK_AB R34, R57, R56 ;  /* 0x000000383922723e */ /* 0x000fe400000000ff */
[----:B------:R-:W-:-:S02]  /*6ef0*/  F2FP.F16.F32.PACK_AB R35, R91, R90 ;  /* 0x0000005a5b23723e */ /* 0x000fc400000000ff */
[----:B--2---:R-:W-:Y:S02]  /*6f00*/  F2FP.F16.F32.PACK_AB R8, R59, R58 ;  /* 0x0000003a3b08723e */ /* 0x004fe400000000ff */
[----:B------:R-:W-:Y:S01]  /*6f10*/  F2FP.F16.F32.PACK_AB R9, R93, R92 ;  /* 0x0000005c5d09723e */ /* 0x000fe200000000ff */
[----:B------:R-:W-:Y:S01]  /*6f20*/  STSM.16.M88.4 [R100], R32 ;  /* 0x0000002064007844 */ /* 0x000fe20000000200 */
[----:B------:R-:W-:Y:S02]  /*6f30*/  F2FP.F16.F32.PACK_AB R10, R61, R60 ;  /* 0x0000003c3d0a723e */ /* 0x000fe400000000ff */
[----:B------:R-:W-:Y:S02]  /*6f40*/  F2FP.F16.F32.PACK_AB R11, R95, R94 ;  /* 0x0000005e5f0b723e */ /* 0x000fe400000000ff */
[----:B---3--:R-:W-:Y:S01]  /*6f50*/  F2FP.F16.F32.PACK_AB R12, R63, R62 ;  /* 0x0000003e3f0c723e */ /* 0x008fe200000000ff */
[----:B----4-:R-:W-:Y:S01]  /*6f60*/  IMAD.MOV.U32 R4, RZ, RZ, RZ ;  /* 0x000000ffff047224 */ /* 0x010fe200078e00ff */
[----:B------:R-:W-:Y:S01]  /*6f70*/  F2FP.F16.F32.PACK_AB R13, R97, R96 ;  /* 0x00000060610d723e */ /* 0x000fe200000000ff */
[----:B------:R2:W-:Y:S01]  /*6f80*/  STSM.16.M88.4 [R17], R8 ;  /* 0x0000000811007844 */ /* 0x0005e20000000200 */
[----:B------:R-:W-:-:S02]  /*6f90*/  F2FP.F16.F32.PACK_AB R14, R65, R64 ;  /* 0x00000040410e723e */ /* 0x000fc400000000ff */
[----:B------:R-:W-:Y:S02]  /*6fa0*/  F2FP.F16.F32.PACK_AB R15, R151, R150 ;  /* 0x00000096970f723e */ /* 0x000fe400000000ff */
[----:B-1----:R-:W-:Y:S02]  /*6fb0*/  ISETP.NE.U32.AND P0, PT, R98, RZ, PT ;  /* 0x000000ff6200720c */ /* 0x002fe40003f05070 */
[----:B------:R-:W-:Y:S01]  /*6fc0*/  IADD3 R24, P1, R105, R98, RZ ;  /* 0x0000006269187210 */ /* 0x000fe20007f3e0ff */
[----:B------:R1:W-:Y:S01]  /*6fd0*/  STSM.16.M88.4 [R3], R12 ;  /* 0x0000000c03007844 */ /* 0x0003e20000000200 */
[----:B------:R-:W-:Y:S01]  /*6fe0*/  BAR.SYNC.DEFER_BLOCKING 0x1, 0x100 ;  /* 0x0044000000007b1d */ /* 0x000fe20000010000 */
[----:B------:R-:W-:Y:S02]  /*6ff0*/  ISETP.NE.AND.EX P0, PT, R99, RZ, PT, P0 ;  /* 0x000000ff6300720c */ /* 0x000fe40003f05300 */
[----:B------:R-:W-:-:S05]  /*7000*/  IMAD.X R25, R104, 0x1, R99, P1 ;  /* 0x0000000168197824 */ /* 0x000fca00008e0663 */
[----:B--2---:R-:W2:Y:S08]  /*7010*/  LDC R9, c[0x0][0xad4] ;  /* 0x0002b500ff097b82 */ /* 0x004eb00000000800 */
[----:B-1----:R-:W1:Y:S01]  /*7020*/  LDC R3, c[0x0][0xbe8] ;  /* 0x0002fa00ff037b82 */ /* 0x002e620000000800 */
[----:B------:R-:W3:Y:S01]  /*7030*/  @P0 LDG.E R4, desc[UR36][R24.64] ;  /* 0x0000002418040981 */ /* 0x000ee2000c1e1900 */
[----:B------:R-:W-:-:S04]  /*7040*/  ISETP.NE.U32.AND P1, PT, RZ, UR4, PT ;  /* 0x00000004ff007c0c */ /* 0x000fc8000bf25070 */
[----:B------:R-:W-:Y:S01]  /*7050*/  ISETP.NE.AND.EX P1, PT, RZ, UR5, PT, P1 ;  /* 0x00000005ff007c0c */ /* 0x000fe2000bf25310 */
[----:B------:R-:W-:-:S12]  /*7060*/  IMAD.MOV.U32 R29, RZ, RZ, 0x9b8 ;  /* 0x000009b8ff1d7424 */ /* 0x000fd800078e00ff */
[----:B------:R-:W-:Y:S01]  /*7070*/  @P1 IADD3 R26, P2, R105, UR4, RZ ;  /* 0x00000004691a1c10 */ /* 0x000fe2000ff5e0ff */
[----:B------:R-:W-:Y:S01]  /*7080*/  ULDC UR4, c[0x0][0xa88] ;  /* 0x0002a20000047ab9 */ /* 0x000fe20000000800 */
[----:B-1----:R-:W-:Y:S01]  /*7090*/  ISETP.NE.AND P4, PT, R3, 0x1, PT ;  /* 0x000000010300780c */ /* 0x002fe20003f85270 */
[----:B------:R-:W-:Y:S01]  /*70a0*/  IMAD.U32 R28, RZ, RZ, UR4 ;  /* 0x00000004ff1c7e24 */ /* 0x000fe2000f8e00ff */
[----:B------:R-:W-:Y:S02]  /*70b0*/  @P1 IADD3.X R27, R104, UR5, RZ, P2, !PT ;  /* 0x00000005681b1c10 */ /* 0x000fe400097fe4ff */
[----:B------:R-:W-:-:S03]  /*70c0*/  ISETP.NE.AND P2, PT, R18, RZ, PT ;  /* 0x000000ff1200720c */ /* 0x000fc60003f45270 */
[----:B------:R1:W5:Y:S01]  /*70d0*/  @P1 LDG.E R28, desc[UR36][R26.64] ;  /* 0x000000241a1c1981 */ /* 0x000362000c1e1900 */
[----:B--2---:R-:W-:Y:S02]  /*70e0*/  SEL R9, R18, R9, P2 ;  /* 0x0000000912097207 */ /* 0x004fe40001000000 */
[----:B------:R-:W-:Y:S02]  /*70f0*/  ISETP.NE.U32.AND P2, PT, R98, RZ, PT ;  /* 0x000000ff6200720c */ /* 0x000fe40003f45070 */
[----:B------:R-:W-:Y:S01]  /*7100*/  ISETP.GT.AND P3, PT, R9, 0x1, PT ;  /* 0x000000010900780c */ /* 0x000fe20003f64270 */
[----:B------:R-:W2:Y:S01]  /*7110*/  @P4 LDC R33, c[0x0][0xbf0] ;  /* 0x0002fc00ff214b82 */ /* 0x000ea20000000800 */
[----:B------:R-:W-:Y:S01]  /*7120*/  ISETP.NE.AND.EX P2, PT, R99, RZ, PT, P2 ;  /* 0x000000ff6300720c */ /* 0x000fe20003f45320 */
[----:B------:R-:W-:Y:S01]  /*7130*/  IMAD R99, R16, 0x80, R224 ;  /* 0x0000008010637824 */ /* 0x000fe200078e02e0 */
[----:B------:R-:W-:Y:S02]  /*7140*/  SEL R29, R29, 0x978, P3 ;  /* 0x000009781d1d7807 */ /* 0x000fe40001800000 */
[----:B------:R-:W-:-:S02]  /*7150*/  SEL R22, R22, RZ, !P2 ;  /* 0x000000ff16167207 */ /* 0x000fc40005000000 */
[----:B------:R-:W-:Y:S01]  /*7160*/  SEL R19, R19, RZ, !P2 ;  /* 0x000000ff13137207 */ /* 0x000fe20005000000 */
[----:B------:R-:W4:Y:S01]  /*7170*/  LDC.64 R14, c[0x0][R29+0x220] ;  /* 0x000088001d0e7b82 */ /* 0x000f220000000a00 */
[----:B------:R-:W-:-:S07]  /*7180*/  SEL R17, R202, RZ, P3 ;  /* 0x000000ffca117207 */ /* 0x000fce0001800000 */
[----:B------:R-:W0:Y:S08]  /*7190*/  LDC.64 R10, c[0x0][R29+0x218] ;  /* 0x000086001d0a7b82 */ /* 0x000e300000000a00 */
[----:B-1----:R-:W1:Y:S08]  /*71a0*/  @P4 LDC R26, c[0x0][0xbec] ;  /* 0x0002fb00ff1a4b82 */ /* 0x002e700000000800 */
[----:B------:R-:W2:Y:S01]  /*71b0*/  LDC.64 R8, c[0x0][0xba8] ;  /* 0x0002ea00ff087b82 */ /* 0x000ea20000000a00 */
[----:B----4-:R-:W-:-:S04]  /*71c0*/  IMAD R15, R15, R22, RZ ;  /* 0x000000160f0f7224 */ /* 0x010fc800078e02ff */
[C---:B------:R-:W-:Y:S02]  /*71d0*/  IMAD R31, R14.reuse, R19, R15 ;  /* 0x000000130e1f7224 */ /* 0x040fe400078e020f */
[----:B------:R-:W-:Y:S01]  /*71e0*/  IMAD.WIDE.U32 R14, R14, R22, RZ ;  /* 0x000000160e0e7225 */ /* 0x000fe200078e00ff */
[----:B------:R-:W4:Y:S03]  /*71f0*/  LDC.64 R12, c[0x0][R29+0x228] ;  /* 0x00008a001d0c7b82 */ /* 0x000f260000000a00 */
[-C--:B0-----:R-:W-:Y:S02]  /*7200*/  IMAD R27, R11, R2.reuse, RZ ;  /* 0x000000020b1b7224 */ /* 0x081fe400078e02ff */
[----:B------:R-:W-:-:S03]  /*7210*/  IMAD.WIDE.U32 R18, R10, R2, RZ ;  /* 0x000000020a127225 */ /* 0x000fc600078e00ff */
[----:B------:R-:W0:Y:S01]  /*7220*/  LDC.64 R10, c[0x0][R29+0x210] ;  /* 0x000084001d0a7b82 */ /* 0x000e220000000a00 */
[----:B------:R-:W-:Y:S02]  /*7230*/  IMAD.IADD R35, R19, 0x1, R27 ;  /* 0x0000000113237824 */ /* 0x000fe400078e021b */
[----:B------:R-:W-:Y:S02]  /*7240*/  IMAD.IADD R31, R15, 0x1, R31 ;  /* 0x000000010f1f7824 */ /* 0x000fe400078e021f */
[----:B------:R-:W-:-:S03]  /*7250*/  IMAD.MOV.U32 R15, RZ, RZ, R99 ;  /* 0x000000ffff0f7224 */ /* 0x000fc600078e0063 */
[----:B--2---:R-:W2:Y:S01]  /*7260*/  @!P3 LDC R8, c[0x0][0xb50] ;  /* 0x0002d400ff08bb82 */ /* 0x004ea20000000800 */
[----:B----4-:R-:W-:-:S07]  /*7270*/  IMAD R27, R13, R17, RZ ;  /* 0x000000110d1b7224 */ /* 0x010fce00078e02ff */
[----:B------:R-:W4:Y:S01]  /*7280*/  @!P3 LDC R9, c[0x0][0xb54] ;  /* 0x0002d500ff09bb82 */ /* 0x000f220000000800 */
[----:B------:R-:W-:-:S04]  /*7290*/  IMAD.WIDE.U32 R12, R12, R17, RZ ;  /* 0x000000110c0c7225 */ /* 0x000fc800078e00ff */
[----:B------:R-:W-:Y:S01]  /*72a0*/  IMAD.IADD R27, R13, 0x1, R27 ;  /* 0x000000010d1b7824 */ /* 0x000fe200078e021b */
[--C-:B---3--:R-:W-:Y:S01]  /*72b0*/  IADD3 R19, P2, P5, R14, R18, R4.reuse ;  /* 0x000000120e137210 */ /* 0x108fe20007d5e004 */
[----:B-1----:R-:W-:Y:S01]  /*72c0*/  @P4 IMAD.HI.U32 R14, R99, R26, RZ ;  /* 0x0000001a630e4227 */ /* 0x002fe200078e00ff */
[----:B------:R-:W-:-:S04]  /*72d0*/  SHF.R.S32.HI R18, RZ, 0x1f, R4 ;  /* 0x0000001fff127819 */ /* 0x000fc80000011404 */
[----:B------:R-:W-:Y:S02]  /*72e0*/  @P4 SHF.R.U32.HI R15, RZ, R33, R14 ;  /* 0x00000021ff0f4219 */ /* 0x000fe4000001160e */
[----:B------:R-:W-:Y:S02]  /*72f0*/  IADD3.X R14, R31, R35, R18, P2, P5 ;  /* 0x000000231f0e7210 */ /* 0x000fe400017ea412 */
[----:B------:R-:W-:Y:S01]  /*7300*/  IADD3 R12, P2, P5, R15, R19, R12 ;  /* 0x000000130f0c7210 */ /* 0x000fe20007d5e00c */
[--C-:B------:R-:W-:Y:S01]  /*7310*/  IMAD.MOV R26, RZ, RZ, -R15.reuse ;  /* 0x000000ffff1a7224 */ /* 0x100fe200078e0a0f */
[----:B------:R-:W-:-:S03]  /*7320*/  SHF.R.S32.HI R13, RZ, 0x1f, R15 ;  /* 0x0000001fff0d7819 */ /* 0x000fc6000001140f */
[----:B------:R-:W-:Y:S01]  /*7330*/  IMAD R15, R3, R26, R99 ;  /* 0x0000001a030f7224 */ /* 0x000fe200078e0263 */
[----:B------:R-:W-:-:S03]  /*7340*/  IADD3.X R13, R13, R14, R27, P2, P5 ;  /* 0x0000000e0d0d7210 */ /* 0x000fc600017ea41b */
[----:B0-----:R-:W-:Y:S01]  /*7350*/  IMAD R11, R11, R15, RZ ;  /* 0x0000000f0b0b7224 */ /* 0x001fe200078e02ff */
[----:B------:R-:W-:-:S05]  /*7360*/  SHF.R.S32.HI R17, RZ, 0x1f, R15 ;  /* 0x0000001fff117819 */ /* 0x000fca000001140f */
[C---:B------:R-:W-:Y:S02]  /*7370*/  IMAD R17, R10.reuse, R17, R11 ;  /* 0x000000110a117224 */ /* 0x040fe400078e020b */
[----:B------:R-:W-:-:S04]  /*7380*/  IMAD.WIDE.U32 R10, R10, R15, R12 ;  /* 0x0000000f0a0a7225 */ /* 0x000fc800078e000c */
[----:B------:R-:W-:Y:S01]  /*7390*/  IMAD.IADD R11, R11, 0x1, R17 ;  /* 0x000000010b0b7824 */ /* 0x000fe200078e0211 */
[----:B--2---:R-:W-:-:S04]  /*73a0*/  LEA R13, P2, R10, R8, 0x2 ;  /* 0x000000080a0d7211 */ /* 0x004fc800078410ff */
[----:B----4-:R-:W-:Y:S01]  /*73b0*/  LEA.HI.X R14, R10, R9, R11, 0x2, P2 ;  /* 0x000000090a0e7211 */ /* 0x010fe200010f140b */
[----:B------:R-:W-:Y:S08]  /*73c0*/  @P1 BRA `(.L_x_6710) ;  /* 0x0000000000101947 */ /* 0x000ff00003800000 */
[----:B------:R-:W-:Y:S05]  /*73d0*/  @!P0 BRA `(.L_x_6710) ;  /* 0x00000000000c8947 */ /* 0x000fea0003800000 */
[----:B------:R-:W2:Y:S04]  /*73e0*/  LDG.E R9, desc[UR36][R24.64] ;  /* 0x0000002418097981 */ /* 0x000ea8000c1e1900 */
[----:B-----5:R-:W2:Y:S02]  /*73f0*/  LDG.E R28, desc[UR36][R24.64+0x4] ;  /* 0x00000424181c7981 */ /* 0x020ea4000c1e1900 */
[----:B--2---:R-:W-:-:S07]  /*7400*/  IMAD.IADD R28, R28, 0x1, -R9 ;  /* 0x000000011c1c7824 */ /* 0x004fce00078e0a09 */
.L_x_6710:
[----:B------:R-:W-:Y:S01]  /*7410*/  SHFL.IDX PT, R8, R13, RZ, 0x1c1f ;  /* 0x001c1fff0d087589 */ /* 0x000fe200000e0000 */
[----:B------:R-:W-:Y:S01]  /*7420*/  IMAD R24, R16, 0x80, R223 ;  /* 0x0000008010187824 */ /* 0x000fe200078e02df */
[----:B------:R-:W-:Y:S01]  /*7430*/  LOP3.LUT P0, RZ, R206, 0x3, RZ, 0xc0, !PT ;  /* 0x00000003ceff7812 */ /* 0x000fe2000780c0ff */
[----:B-----5:R-:W-:Y:S01]  /*7440*/  IMAD R17, R28, R3, RZ ;  /* 0x000000031c117224 */ /* 0x020fe200078e02ff */
[----:B------:R-:W0:Y:S02]  /*7450*/  SHFL.IDX PT, R9, R14, RZ, 0x1c1f ;  /* 0x001c1fff0e097589 */ /* 0x000e2400000e0000 */
[C---:B------:R-:W-:Y:S02]  /*7460*/  IADD3 R12, R24.reuse, 0x8, RZ ;  /* 0x00000008180c7810 */ /* 0x040fe40007ffe0ff */
[----:B------:R-:W-:Y:S01]  /*7470*/  SHFL.IDX PT, R10, R13, 0x1, 0x1c1f ;  /* 0x003c1f000d0a7f89 */ /* 0x000fe200000e0000 */
[-C--:B------:R-:W-:Y:S02]  /*7480*/  ISETP.GE.OR P1, PT, R24, R17.reuse, P0 ;  /* 0x000000111800720c */ /* 0x080fe40000726670 */
[-C--:B------:R-:W-:Y:S01]  /*7490*/  ISETP.GE.OR P0, PT, R12, R17.reuse, P0 ;  /* 0x000000110c00720c */ /* 0x080fe20000706670 */
[----:B------:R-:W1:Y:S01]  /*74a0*/  SHFL.IDX PT, R11, R14, 0x1, 0x1c1f ;  /* 0x003c1f000e0b7f89 */ /* 0x000e6200000e0000 */
[----:B------:R-:W-:-:S09]  /*74b0*/  ISETP.GE.AND P2, PT, R24, R17, PT ;  /* 0x000000111800720c */ /* 0x000fd20003f46270 */
[----:B0-----:R0:W-:Y:S04]  /*74c0*/  @!P1 ST.E desc[UR36][R8.64], R156 ;  /* 0x0000009c08009985 */ /* 0x0011e8000c101924 */
[----:B-1----:R0:W-:Y:S01]  /*74d0*/  @!P0 ST.E desc[UR36][R10.64], R157 ;  /* 0x0000009d0a008985 */ /* 0x0021e2000c101924 */
[----:B------:R-:W-:Y:S01]  /*74e0*/  ISETP.GE.AND P0, PT, R12, R17, PT ;  /* 0x000000110c00720c */ /* 0x000fe20003f06270 */
[----:B------:R-:W-:-:S12]  /*74f0*/  @P3 BRA `(.L_x_6711) ;  /* 0x00000008007c3947 */ /* 0x000fd80003800000 */
[----:B0-----:R-:W-:Y:S01]  /*7500*/  IMAD R9, R204, 0x40, R153 ;  /* 0x00000040cc097824 */ /* 0x001fe200078e0299 */
[----:B------:R-:W0:Y:S01]  /*7510*/  @P4 LDC R51, c[0x0][0xbec] ;  /* 0x0002fb00ff334b82 */ /* 0x000e220000000800 */
[----:B------:R-:W-:Y:S02]  /*7520*/  ULDC.64 UR4, c[0x0][0xaa0] ;  /* 0x0002a80000047ab9 */ /* 0x000fe40000000a00 */
[----:B------:R-:W-:-:S04]  /*7530*/  IMAD.WIDE R88, R9, 0x2, R88 ;  /* 0x0000000209587825 */ /* 0x000fc800078e0258 */
[----:B------:R-:W-:Y:S01]  /*7540*/  IMAD R19, R18, UR4, RZ ;  /* 0x0000000412137c24 */ /* 0x000fe2000f8e02ff */
[----:B------:R-:W1:Y:S01]  /*7550*/  @P4 LDC R53, c[0x0][0xbf0] ;  /* 0x0002fc00ff354b82 */ /* 0x000e620000000800 */
[----:B------:R-:W-:Y:S02]  /*7560*/  IADD3 R13, P6, R88, 0x1000, RZ ;  /* 0x00001000580d7810 */ /* 0x000fe40007fde0ff */
[----:B------:R-:W-:Y:S01]  /*7570*/  IMAD R21, R4, UR5, R19 ;  /* 0x0000000504157c24 */ /* 0x000fe2000f8e0213 */
[----:B------:R-:W-:Y:S01]  /*7580*/  IADD3 R25, P5, R88, 0x2000, RZ ;  /* 0x0000200058197810 */ /* 0x000fe20007fbe0ff */
[----:B------:R-:W-:Y:S01]  /*7590*/  IMAD.WIDE.U32 R18, R4, UR4, RZ ;  /* 0x0000000404127c25 */ /* 0x000fe2000f8e00ff */
[----:B------:R-:W-:Y:S01]  /*75a0*/  LOP3.LUT R12, R13, 0x380, RZ, 0xc0, !PT ;  /* 0x000003800d0c7812 */ /* 0x000fe200078ec0ff */
[----:B------:R-:W-:Y:S01]  /*75b0*/  ULDC.64 UR4, c[0x0][0xae8] ;  /* 0x0002ba0000047ab9 */ /* 0x000fe20000000a00 */
[----:B------:R-:W-:Y:S01]  /*75c0*/  IADD3 R29, P3, R88, 0x3000, RZ ;  /* 0x00003000581d7810 */ /* 0x000fe20007f7e0ff */
[----:B------:R-:W-:Y:S01]  /*75d0*/  IMAD.IADD R19, R19, 0x1, R21 ;  /* 0x0000000113137824 */ /* 0x000fe200078e0215 */
[----:B------:R-:W-:Y:S01]  /*75e0*/  SHF.R.U64 R12, R12, 0x3, RZ ;  /* 0x000000030c0c7819 */ /* 0x000fe200000012ff */
[----:B------:R-:W-:Y:S01]  /*75f0*/  IMAD R21, R154, 0x20, R204 ;  /* 0x000000209a157824 */ /* 0x000fe200078e02cc */
[----:B------:R-:W-:Y:S01]  /*7600*/  IADD3 R33, P2, R88, 0x4000, RZ ;  /* 0x0000400058217810 */ /* 0x000fe20007f5e0ff */
[----:B------:R-:W-:Y:S01]  /*7610*/  IMAD.WIDE.U32 R18, R2, UR4, R18 ;  /* 0x0000000402127c25 */ /* 0x000fe2000f8e0012 */
[----:B------:R-:W-:-:S02]  /*7620*/  LOP3.LUT R12, R12, R13, RZ, 0x3c, !PT ;  /* 0x0000000d0c0c7212 */ /* 0x000fc400078e3cff */
[----:B------:R-:W-:Y:S01]  /*7630*/  IADD3 R37, P1, R88, 0x5000, RZ ;  /* 0x0000500058257810 */ /* 0x000fe20007f3e0ff */
[----:B------:R-:W-:Y:S01]  /*7640*/  IMAD R20, R16, 0x80, R21 ;  /* 0x0000008010147824 */ /* 0x000fe200078e0215 */
[C---:B------:R-:W-:Y:S01]  /*7650*/  IADD3 R41, P0, R88.reuse, 0x6000, RZ ;  /* 0x0000600058297810 */ /* 0x040fe20007f1e0ff */
[----:B------:R-:W-:Y:S01]  /*7660*/  IMAD.X R13, RZ, RZ, R89, P6 ;  /* 0x000000ffff0d7224 */ /* 0x000fe200030e0659 */
[----:B------:R-:W-:Y:S01]  /*7670*/  IADD3 R9, P6, R88, 0x7000, RZ ;  /* 0x0000700058097810 */ /* 0x000fe20007fde0ff */
[----:B------:R-:W-:Y:S01]  /*7680*/  IMAD R19, R2, UR5, R19 ;  /* 0x0000000502137c24 */ /* 0x000fe2000f8e0213 */
[----:B------:R-:W-:Y:S01]  /*7690*/  SHF.R.S32.HI R49, RZ, 0x1f, R22 ;  /* 0x0000001fff317819 */ /* 0x000fe20000011416 */
[----:B0-----:R-:W-:Y:S01]  /*76a0*/  @P4 IMAD.HI.U32 R2, R20, R51, RZ ;  /* 0x0000003314024227 */ /* 0x001fe200078e00ff */
[----:B------:R-:W-:Y:S01]  /*76b0*/  LOP3.LUT R24, R25, 0x380, RZ, 0xc0, !PT ;  /* 0x0000038019187812 */ /* 0x000fe200078ec0ff */
[----:B------:R-:W-:Y:S01]  /*76c0*/  ULDC.64 UR4, c[0x0][0xaf0] ;  /* 0x0002bc0000047ab9 */ /* 0x000fe20000000a00 */
[----:B------:R-:W-:-:S02]  /*76d0*/  LOP3.LUT R28, R29, 0x380, RZ, 0xc0, !PT ;  /* 0x000003801d1c7812 */ /* 0x000fc400078ec0ff */
[----:B------:R-:W-:Y:S02]  /*76e0*/  LOP3.LUT R32, R33, 0x380, RZ, 0xc0, !PT ;  /* 0x0000038021207812 */ /* 0x000fe400078ec0ff */
[----:B------:R-:W-:Y:S01]  /*76f0*/  LOP3.LUT R36, R37, 0x380, RZ, 0xc0, !PT ;  /* 0x0000038025247812 */ /* 0x000fe200078ec0ff */
[----:B------:R-:W-:Y:S01]  /*7700*/  IMAD.MOV.U32 R21, RZ, RZ, R20 ;  /* 0x000000ffff157224 */ /* 0x000fe200078e0014 */
[----:B------:R-:W-:Y:S01]  /*7710*/  LOP3.LUT R40, R41, 0x380, RZ, 0xc0, !PT ;  /* 0x0000038029287812 */ /* 0x000fe200078ec0ff */
[----:B------:R-:W-:Y:S01]  /*7720*/  IMAD.X R45, RZ, RZ, R89, P6 ;  /* 0x000000ffff2d7224 */ /* 0x000fe200030e0659 */
[----:B------:R-:W-:Y:S02]  /*7730*/  LOP3.LUT R8, R9, 0x380, RZ, 0xc0, !PT ;  /* 0x0000038009087812 */ /* 0x000fe400078ec0ff */
[----:B------:R-:W-:Y:S01]  /*7740*/  LOP3.LUT R11, R88, 0x380, RZ, 0xc0, !PT ;  /* 0x00000380580b7812 */ /* 0x000fe200078ec0ff */
[----:B------:R-:W-:Y:S01]  /*7750*/  IMAD R49, R49, UR4, RZ ;  /* 0x0000000431317c24 */ /* 0x000fe2000f8e02ff */
[----:B------:R-:W-:Y:S01]  /*7760*/  SHF.R.U64 R24, R24, 0x3, RZ ;  /* 0x0000000318187819 */ /* 0x000fe200000012ff */
[----:B------:R-:W5:Y:S01]  /*7770*/  LD.E.128 R12, desc[UR36][R12.64] ;  /* 0x000000240c0c7980 */ /* 0x000f62000c101d00 */
[----:B------:R-:W-:-:S02]  /*7780*/  SHF.R.U64 R28, R28, 0x3, RZ ;  /* 0x000000031c1c7819 */ /* 0x000fc400000012ff */
[----:B------:R-:W-:Y:S02]  /*7790*/  SHF.R.U64 R32, R32, 0x3, RZ ;  /* 0x0000000320207819 */ /* 0x000fe400000012ff */
[----:B------:R-:W-:Y:S02]  /*77a0*/  SHF.R.U64 R36, R36, 0x3, RZ ;  /* 0x0000000324247819 */ /* 0x000fe400000012ff */
[----:B------:R-:W-:Y:S02]  /*77b0*/  SHF.R.U64 R40, R40, 0x3, RZ ;  /* 0x0000000328287819 */ /* 0x000fe400000012ff */
[----:B-1----:R-:W-:Y:S02]  /*77c0*/  @P4 SHF.R.U32.HI R21, RZ, R53, R2 ;  /* 0x00000035ff154219 */ /* 0x002fe40000011602 */
[----:B------:R-:W-:Y:S02]  /*77d0*/  SHF.R.U64 R8, R8, 0x3, RZ ;  /* 0x0000000308087819 */ /* 0x000fe400000012ff */
[----:B------:R-:W-:Y:S01]  /*77e0*/  SHF.R.U64 R11, R11, 0x3, RZ ;  /* 0x000000030b0b7819 */ /* 0x000fe200000012ff */
[----:B------:R-:W-:Y:S01]  /*77f0*/  IMAD R49, R22, UR5, R49 ;  /* 0x0000000516317c24 */ /* 0x000fe2000f8e0231 */
[----:B------:R-:W-:Y:S01]  /*7800*/  LOP3.LUT R24, R24, R25, RZ, 0x3c, !PT ;  /* 0x0000001918187212 */ /* 0x000fe200078e3cff */
[----:B------:R-:W-:Y:S01]  /*7810*/  IMAD.WIDE.U32 R18, R22, UR4, R18 ;  /* 0x0000000416127c25 */ /* 0x000fe2000f8e0012 */
        /* <DEDUP_REMOVED lines=10> */
[----:B------:R-:W-:Y:S01]  /*78c0*/  SHF.R.S32.HI R2, RZ, 0x1f, R21 ;  /* 0x0000001fff027819 */ /* 0x000fe20000011415 */
[----:B------:R-:W-:Y:S01]  /*78d0*/  IMAD.X R41, RZ, RZ, R89, P0 ;  /* 0x000000ffff297224 */ /* 0x000fe200000e0659 */
[----:B------:R-:W-:Y:S01]  /*78e0*/  LOP3.LUT R88, R11, R88, RZ, 0x3c, !PT ;  /* 0x000000580b587212 */ /* 0x000fe200078e3cff */
[----:B------:R-:W-:Y:S01]  /*78f0*/  IMAD.MOV R4, RZ, RZ, -R21 ;  /* 0x000000ffff047224 */ /* 0x000fe200078e0a15 */
[----:B------:R-:W5:Y:S01]  /*7900*/  LD.E.128 R24, desc[UR36][R24.64] ;  /* 0x0000002418187980 */ /* 0x000f62000c101d00 */
[----:B------:R-:W-:-:S02]  /*7910*/  IMAD.IADD R19, R19, 0x1, R49 ;  /* 0x0000000113137824 */ /* 0x000fc400078e0231 */
[----:B------:R-:W-:Y:S01]  /*7920*/  IMAD R49, R3, R4, R20 ;  /* 0x0000000403317224 */ /* 0x000fe200078e0214 */
[----:B------:R0:W5:Y:S01]  /*7930*/  LD.E.128 R8, desc[UR36][R88.64] ;  /* 0x0000002458087980 */ /* 0x000162000c101d00 */
[----:B------:R-:W-:-:S03]  /*7940*/  IMAD R2, R2, UR4, RZ ;  /* 0x0000000402027c24 */ /* 0x000fc6000f8e02ff */
[----:B------:R-:W5:Y:S01]  /*7950*/  LD.E.128 R28, desc[UR36][R28.64] ;  /* 0x000000241c1c7980 */ /* 0x000f62000c101d00 */
[----:B------:R-:W-:-:S03]  /*7960*/  IMAD R51, R21, UR5, R2 ;  /* 0x0000000515337c24 */ /* 0x000fc6000f8e0202 */
[----:B------:R-:W5:Y:S01]  /*7970*/  LD.E.128 R32, desc[UR36][R32.64] ;  /* 0x0000002420207980 */ /* 0x000f62000c101d00 */
[----:B------:R-:W-:-:S03]  /*7980*/  SHF.R.S32.HI R4, RZ, 0x1f, R49 ;  /* 0x0000001fff047819 */ /* 0x000fc60000011431 */
[----:B------:R-:W5:Y:S04]  /*7990*/  LD.E.128 R36, desc[UR36][R36.64] ;  /* 0x0000002424247980 */ /* 0x000f68000c101d00 */
[----:B------:R-:W5:Y:S04]  /*79a0*/  LD.E.128 R40, desc[UR36][R40.64] ;  /* 0x0000002428287980 */ /* 0x000f68000c101d00 */
[----:B------:R-:W5:Y:S01]  /*79b0*/  LD.E.128 R44, desc[UR36][R44.64] ;  /* 0x000000242c2c7980 */ /* 0x000f62000c101d00 */
[----:B------:R-:W-:Y:S01]  /*79c0*/  IMAD.WIDE.U32 R2, R21, UR4, R18 ;  /* 0x0000000415027c25 */ /* 0x000fe2000f8e0012 */
[----:B------:R-:W-:Y:S01]  /*79d0*/  ULDC.64 UR4, c[0x0][0xad8] ;  /* 0x0002b60000047ab9 */ /* 0x000fe20000000a00 */
[----:B------:R-:W-:Y:S01]  /*79e0*/  @!PT LDS RZ, [RZ] ;  /* 0x00000000fffff984 */ /* 0x000fe20000000800 */
[----:B------:R-:W-:Y:S01]  /*79f0*/  @!PT LDS RZ, [RZ] ;  /* 0x00000000fffff984 */ /* 0x000fe20000000800 */
[----:B------:R-:W-:Y:S01]  /*7a00*/  @!PT LDS RZ, [RZ] ;  /* 0x00000000fffff984 */ /* 0x000fe20000000800 */
[----:B------:R-:W-:Y:S01]  /*7a10*/  @!PT LDS RZ, [RZ] ;  /* 0x00000000fffff984 */ /* 0x000fe20000000800 */
[----:B------:R1:W-:Y:S06]  /*7a20*/  MEMBAR.ALL.CTA ;  /* 0x0000000000007992 */ /* 0x0003ec0000008000 */
[----:B-1----:R-:W1:Y:S01]  /*7a30*/  FENCE.VIEW.ASYNC.S ;  /* 0x00000000000073c6 */ /* 0x002e620000000000 */
[----:B------:R-:W-:-:S02]  /*7a40*/  IMAD R20, R16, 0x80, R204 ;  /* 0x0000008010147824 */ /* 0x000fc400078e02cc */
[----:B------:R-:W-:Y:S02]  /*7a50*/  IMAD.IADD R3, R3, 0x1, R51 ;  /* 0x0000000103037824 */ /* 0x000fe400078e0233 */
[----:B------:R-:W-:Y:S01]  /*7a60*/  IMAD R16, R4, UR4, RZ ;  /* 0x0000000404107c24 */ /* 0x000fe2000f8e02ff */
[C---:B------:R-:W-:Y:S01]  /*7a70*/  IADD3 R4, R20.reuse, 0x20, RZ ;  /* 0x0000002014047810 */ /* 0x040fe20007ffe0ff */
[----:B------:R-:W-:Y:S01]  /*7a80*/  IMAD.WIDE.U32 R2, R49, UR4, R2 ;  /* 0x0000000431027c25 */ /* 0x000fe2000f8e0002 */
[----:B------:R-:W-:-:S03]  /*7a90*/  ISETP.GE.AND P2, PT, R20, R17, PT ;  /* 0x000000111400720c */ /* 0x000fc60003f46270 */
[----:B------:R-:W-:Y:S01]  /*7aa0*/  IMAD R19, R49, UR5, R16 ;  /* 0x0000000531137c24 */ /* 0x000fe2000f8e0210 */
[-C--:B------:R-:W-:Y:S01]  /*7ab0*/  ISETP.GE.AND P0, PT, R4, R17.reuse, PT ;  /* 0x000000110400720c */ /* 0x080fe20003f06270 */
[----:B------:R-:W-:Y:S01]  /*7ac0*/  VIADD R0, R0, 0x28820 ;  /* 0x0002882000007836 */ /* 0x000fe20000000000 */
[----:B------:R-:W-:Y:S01]  /*7ad0*/  ULDC.64 UR4, c[0x0][0xa80] ;  /* 0x0002a00000047ab9 */ /* 0x000fe20000000a00 */
[----:B------:R-:W-:Y:S01]  /*7ae0*/  VIADD R4, R20, 0x40 ;  /* 0x0000004014047836 */ /* 0x000fe20000000000 */
[----:B------:R-:W-:Y:S01]  /*7af0*/  LEA R16, P3, R2, UR4, 0x1 ;  /* 0x0000000402107c11 */ /* 0x000fe2000f8608ff */
[----:B------:R-:W-:Y:S01]  /*7b00*/  IMAD.IADD R3, R3, 0x1, R19 ;  /* 0x0000000103037824 */ /* 0x000fe200078e0213 */
[----:B------:R-:W-:Y:S02]  /*7b10*/  PRMT R0, RZ, 0x654, R0 ;  /* 0x00000654ff007816 */ /* 0x000fe40000000000 */
[----:B------:R-:W-:Y:S02]  /*7b20*/  ISETP.GE.AND P1, PT, R4, R17, PT ;  /* 0x000000110400720c */ /* 0x000fe40003f26270 */
[----:B------:R-:W-:Y:S01]  /*7b30*/  LEA.HI.X R4, R2, UR5, R3, 0x1, P3 ;  /* 0x0000000502047c11 */ /* 0x000fe200098f0c03 */
[----:B-1----:R0:W1:Y:S01]  /*7b40*/  SHFL.IDX PT, R18, R16, RZ, 0x181f ;  /* 0x00181fff10127589 */ /* 0x00206200000e0000 */
[----:B------:R2:W-:Y:S01]  /*7b50*/  SYNCS.ARRIVE.TRANS64.RED.A1T0 RZ, [R0+URZ], RZ ;  /* 0x000000ff00ff79a7 */ /* 0x0005e2000810043f */
[----:B------:R-:W-:Y:S02]  /*7b60*/  BSSY B1, `(.L_x_6712) ;  /* 0x000000c000017945 */ /* 0x000fe40003800000 */
[----:B--2---:R0:W2:Y:S02]  /*7b70*/  SHFL.IDX PT, R0, R4, RZ, 0x181f ;  /* 0x00181fff04007589 */ /* 0x0040a400000e0000 */
[----:B------:R-:W-:Y:S05]  /*7b80*/  @P2 BRA `(.L_x_6713) ;  /* 0x0000000000242947 */ /* 0x000fea0003800000 */
[----:B------:R-:W-:Y:S02]  /*7b90*/  ULDC UR4, c[0x0][0xac8] ;  /* 0x0002b20000047ab9 */ /* 0x000fe40000000800 */
[----:B------:R-:W-:Y:S02]  /*7ba0*/  ISETP.GE.AND P2, PT, R153, UR4, PT ;  /* 0x0000000499007c0c */ /* 0x000fe4000bf46270 */
[----:B------:R-:W-:-:S11]  /*7bb0*/  ISETP.GE.AND P3, PT, R23, UR4, PT ;  /* 0x0000000417007c0c */ /* 0x000fd6000bf66270 */
[-C--:B-1----:R-:W-:Y:S02]  /*7bc0*/  @!P2 LEA R2, P4, R153, R18.reuse, 0x1 ;  /* 0x000000129902a211 */ /* 0x082fe400078808ff */
[----:B------:R-:W-:Y:S02]  /*7bd0*/  @!P3 LEA R18, P5, R23, R18, 0x1 ;  /* 0x000000121712b211 */ /* 0x000fe400078a08ff */
[-C--:B--2---:R-:W-:Y:S02]  /*7be0*/  @!P2 LEA.HI.X R3, R153, R0.reuse, R227, 0x1, P4 ;  /* 0x000000009903a211 */ /* 0x084fe400020f0ce3 */
[----:B------:R-:W-:-:S03]  /*7bf0*/  @!P3 LEA.HI.X R19, R23, R0, R226, 0x1, P5 ;  /* 0x000000001713b211 */ /* 0x000fc600028f0ce2 */
[----:B-----5:R3:W-:Y:S04]  /*7c00*/  @!P2 ST.E.128 desc[UR36][R2.64], R8 ;  /* 0x000000080200a985 */ /* 0x0207e8000c101d24 */
[----:B------:R3:W-:Y:S02]  /*7c10*/  @!P3 ST.E.128 desc[UR36][R18.64], R32 ;  /* 0x000000201200b985 */ /* 0x0007e4000c101d24 */
.L_x_6713:
[----:B------:R-:W-:Y:S05]  /*7c20*/  BSYNC B1 ;  /* 0x0000000000017941 */ /* 0x000fea0003800000 */
.L_x_6712:
[----:B--2---:R2:W4:Y:S01]  /*7c30*/  SHFL.IDX PT, R0, R4, 0x1, 0x181f ;  /* 0x00381f0004007f89 */ /* 0x00452200000e0000 */
[----:B------:R-:W-:Y:S03]  /*7c40*/  BSSY B1, `(.L_x_6714) ;  /* 0x000000c000017945 */ /* 0x000fe60003800000 */
[----:B---3-5:R2:W3:Y:S01]  /*7c50*/  SHFL.IDX PT, R8, R16, 0x1, 0x181f ;  /* 0x00381f0010087f89 */ /* 0x0284e200000e0000 */
[----:B------:R-:W-:Y:S05]  /*7c60*/  @P0 BRA `(.L_x_6715) ;  /* 0x0000000000240947 */ /* 0x000fea0003800000 */
[----:B------:R-:W-:Y:S02]  /*7c70*/  ULDC UR4, c[0x0][0xac8] ;  /* 0x0002b20000047ab9 */ /* 0x000fe40000000800 */
[----:B------:R-:W-:Y:S02]  /*7c80*/  ISETP.GE.AND P3, PT, R153, UR4, PT ;  /* 0x0000000499007c0c */ /* 0x000fe4000bf66270 */
[----:B------:R-:W-:-:S11]  /*7c90*/  ISETP.GE.AND P4, PT, R23, UR4, PT ;  /* 0x0000000417007c0c */ /* 0x000fd6000bf86270 */
[-C--:B---3--:R-:W-:Y:S02]  /*7ca0*/  @!P3 LEA R2, P0, R153, R8.reuse, 0x1 ;  /* 0x000000089902b211 */ /* 0x088fe400078008ff */
[----:B------:R-:W-:Y:S02]  /*7cb0*/  @!P4 LEA R8, P2, R23, R8, 0x1 ;  /* 0x000000081708c211 */ /* 0x000fe400078408ff */
[-C--:B----4-:R-:W-:Y:S02]  /*7cc0*/  @!P3 LEA.HI.X R3, R153, R0.reuse, R227, 0x1, P0 ;  /* 0x000000009903b211 */ /* 0x090fe400000f0ce3 */
[----:B------:R-:W-:-:S03]  /*7cd0*/  @!P4 LEA.HI.X R9, R23, R0, R226, 0x1, P2 ;  /* 0x000000001709c211 */ /* 0x000fc600010f0ce2 */
[----:B------:R3:W-:Y:S04]  /*7ce0*/  @!P3 ST.E.128 desc[UR36][R2.64], R12 ;  /* 0x0000000c0200b985 */ /* 0x0007e8000c101d24 */
[----:B------:R3:W-:Y:S02]  /*7cf0*/  @!P4 ST.E.128 desc[UR36][R8.64], R36 ;  /* 0x000000240800c985 */ /* 0x0007e4000c101d24 */
.L_x_6715:
[----:B------:R-:W-:Y:S05]  /*7d00*/  BSYNC B1 ;  /* 0x0000000000017941 */ /* 0x000fea0003800000 */
.L_x_6714:
[----:B----4-:R4:W0:Y:S01]  /*7d10*/  SHFL.IDX PT, R0, R4, 0x2, 0x181f ;  /* 0x00581f0004007f89 */ /* 0x01082200000e0000 */
[----:B------:R-:W-:Y:S03]  /*7d20*/  BSSY B1, `(.L_x_6716) ;  /* 0x000000c000017945 */ /* 0x000fe60003800000 */
[----:B---3--:R4:W3:Y:S01]  /*7d30*/  SHFL.IDX PT, R8, R16, 0x2, 0x181f ;  /* 0x00581f0010087f89 */ /* 0x0088e200000e0000 */
[----:B------:R-:W-:Y:S05]  /*7d40*/  @P1 BRA `(.L_x_6717) ;  /* 0x0000000000241947 */ /* 0x000fea0003800000 */
[----:B------:R-:W-:Y:S02]  /*7d50*/  ULDC UR4, c[0x0][0xac8] ;  /* 0x0002b20000047ab9 */ /* 0x000fe40000000800 */
[----:B------:R-:W-:Y:S02]  /*7d60*/  ISETP.GE.AND P2, PT, R153, UR4, PT ;  /* 0x0000000499007c0c */ /* 0x000fe4000bf46270 */
[----:B------:R-:W-:-:S11]  /*7d70*/  ISETP.GE.AND P3, PT, R23, UR4, PT ;  /* 0x0000000417007c0c */ /* 0x000fd6000bf66270 */
[-C--:B---3--:R-:W-:Y:S02]  /*7d80*/  @!P2 LEA R2, P0, R153, R8.reuse, 0x1 ;  /* 0x000000089902a211 */ /* 0x088fe400078008ff */
[----:B------:R-:W-:Y:S02]  /*7d90*/  @!P3 LEA R8, P1, R23, R8, 0x1 ;  /* 0x000000081708b211 */ /* 0x000fe400078208ff */
[-C--:B0-----:R-:W-:Y:S02]  /*7da0*/  @!P2 LEA.HI.X R3, R153, R0.reuse, R227, 0x1, P0 ;  /* 0x000000009903a211 */ /* 0x081fe400000f0ce3 */
[----:B------:R-:W-:-:S03]  /*7db0*/  @!P3 LEA.HI.X R9, R23, R0, R226, 0x1, P1 ;  /* 0x000000001709b211 */ /* 0x000fc600008f0ce2 */
[----:B------:R0:W-:Y:S04]  /*7dc0*/  @!P2 ST.E.128 desc[UR36][R2.64], R24 ;  /* 0x000000180200a985 */ /* 0x0001e8000c101d24 */
[----:B------:R0:W-:Y:S02]  /*7dd0*/  @!P3 ST.E.128 desc[UR36][R8.64], R40 ;  /* 0x000000280800b985 */ /* 0x0001e4000c101d24 */
.L_x_6717:
[----:B------:R-:W-:Y:S05]  /*7de0*/  BSYNC B1 ;  /* 0x0000000000017941 */ /* 0x000fea0003800000 */
.L_x_6716:
[----:B0-----:R-:W-:Y:S01]  /*7df0*/  VIADD R0, R20, 0x60 ;  /* 0x0000006014007836 */ /* 0x001fe20000000000 */
[----:B--2-4-:R-:W0:Y:S04]  /*7e00*/  SHFL.IDX PT, R4, R4, 0x3, 0x181f ;  /* 0x00781f0004047f89 */ /* 0x014e2800000e0000 */
[----:B------:R-:W-:Y:S01]  /*7e10*/  ISETP.GE.AND P0, PT, R0, R17, PT ;  /* 0x000000110000720c */ /* 0x000fe20003f06270 */
[----:B------:R-:W2:-:S12]  /*7e20*/  SHFL.IDX PT, R16, R16, 0x3, 0x181f ;  /* 0x00781f0010107f89 */ /* 0x000e9800000e0000 */
[----:B------:R-:W-:Y:S05]  /*7e30*/  @P0 BRA `(.L_x_6718) ;  /* 0x0000001400d80947 */ /* 0x000fea0003800000 */
[----:B------:R-:W-:Y:S02]  /*7e40*/  ULDC UR4, c[0x0][0xac8] ;  /* 0x0002b20000047ab9 */ /* 0x000fe40000000800 */
[----:B------:R-:W-:-:S13]  /*7e50*/  ISETP.GE.AND P1, PT, R153, UR4, PT ;  /* 0x0000000499007c0c */ /* 0x000fda000bf26270 */
[----:B--2---:R-:W-:-:S04]  /*7e60*/  @!P1 LEA R2, P0, R153, R16, 0x1 ;  /* 0x0000001099029211 */ /* 0x004fc800078008ff */
[----:B0-----:R-:W-:Y:S02]  /*7e70*/  @!P1 LEA.HI.X R3, R153, R4, R227, 0x1, P0 ;  /* 0x0000000499039211 */ /* 0x001fe400000f0ce3 */
[----:B------:R-:W-:-:S03]  /*7e80*/  ISETP.GE.AND P0, PT, R23, UR4, PT ;  /* 0x0000000417007c0c */ /* 0x000fc6000bf06270 */
[----:B------:R0:W-:Y:S10]  /*7e90*/  @!P1 ST.E.128 desc[UR36][R2.64], R28 ;  /* 0x0000001c02009985 */ /* 0x0001f4000c101d24 */
[----:B------:R-:W-:Y:S05]  /*7ea0*/  @P0 BRA `(.L_x_6718) ;  /* 0x0000001400bc0947 */ /* 0x000fea0003800000 */
[----:B0-----:R-:W-:-:S04]  /*7eb0*/  LEA R2, P0, R23, R16, 0x1 ;  /* 0x0000001017027211 */ /* 0x001fc800078008ff */
[----:B------:R-:W-:-:S05]  /*7ec0*/  LEA.HI.X R3, R23, R4, R226, 0x1, P0 ;  /* 0x0000000417037211 */ /* 0x000fca00000f0ce2 */
[----:B------:R0:W-:Y:S01]  /*7ed0*/  ST.E.128 desc[UR36][R2.64], R44 ;  /* 0x0000002c02007985 */ /* 0x0001e2000c101d24 */
[----:B------:R-:W-:Y:S05]  /*7ee0*/  BRA `(.L_x_6718) ;  /* 0x0000001400ac7947 */ /* 0x000fea0003800000 */
.L_x_6711:
[----:B0-----:R-:W0:Y:S01]  /*7ef0*/  @P4 LDC R10, c[0x0][0xbec] ;  /* 0x0002fb00ff0a4b82 */ /* 0x001e220000000800 */
[----:B------:R-:W-:Y:S01]  /*7f00*/  ULDC.64 UR4, c[0x0][0xb08] ;  /* 0x0002c20000047ab9 */ /* 0x000fe20000000a00 */
[----:B------:R-:W-:Y:S01]  /*7f10*/  ULDC.64 UR6, c[0x0][0xb30] ;  /* 0x0002cc0000067ab9 */ /* 0x000fe20000000a00 */
[----:B------:R-:W-:Y:S01]  /*7f20*/  IMAD R11, R18, UR4, RZ ;  /* 0x00000004120b7c24 */ /* 0x000fe2000f8e02ff */
[----:B------:R-:W-:Y:S01]  /*7f30*/  BSSY B1, `(.L_x_6719) ;  /* 0x000006a000017945 */ /* 0x000fe20003800000 */
[----:B------:R-:W-:-:S03]  /*7f40*/  IMAD.WIDE.U32 R8, R4, UR4, RZ ;  /* 0x0000000404087c25 */ /* 0x000fc6000f8e00ff */
[----:B------:R-:W1:Y:S01]  /*7f50*/  @P4 LDC R15, c[0x0][0xbf0] ;  /* 0x0002fc00ff0f4b82 */ /* 0x000e620000000800 */
[----:B------:R-:W-:Y:S01]  /*7f60*/  IMAD R11, R4, UR5, R11 ;  /* 0x00000005040b7c24 */ /* 0x000fe2000f8e020b */
[----:B------:R-:W-:-:S03]  /*7f70*/  ULDC.64 UR4, c[0x0][0xb38] ;  /* 0x0002ce0000047ab9 */ /* 0x000fc60000000a00 */
[----:B------:R-:W-:Y:S01]  /*7f80*/  IMAD.IADD R9, R9, 0x1, R11 ;  /* 0x0000000109097824 */ /* 0x000fe200078e020b */
[----:B------:R-:W-:Y:S01]  /*7f90*/  SHF.R.S32.HI R11, RZ, 0x1f, R22 ;  /* 0x0000001fff0b7819 */ /* 0x000fe20000011416 */
[----:B------:R-:W-:-:S04]  /*7fa0*/  IMAD.WIDE.U32 R8, R2, UR4, R8 ;  /* 0x0000000402087c25 */ /* 0x000fc8000f8e0008 */
[----:B------:R-:W-:Y:S01]  /*7fb0*/  IMAD R9, R2, UR5, R9 ;  /* 0x0000000502097c24 */ /* 0x000fe2000f8e0209 */
[----:B------:R-:W-:Y:S02]  /*7fc0*/  ULDC.64 UR4, c[0x0][0xb40] ;  /* 0x0002d00000047ab9 */ /* 0x000fe40000000a00 */
[----:B------:R-:W-:Y:S02]  /*7fd0*/  IMAD R11, R11, UR4, RZ ;  /* 0x000000040b0b7c24 */ /* 0x000fe4000f8e02ff */
[----:B0-----:R-:W-:-:S04]  /*7fe0*/  @P4 IMAD.HI.U32 R10, R99, R10, RZ ;  /* 0x0000000a630a4227 */ /* 0x001fc800078e00ff */
[C---:B------:R-:W-:Y:S02]  /*7ff0*/  IMAD R13, R22.reuse, UR5, R11 ;  /* 0x00000005160d7c24 */ /* 0x040fe4000f8e020b */
[----:B------:R-:W-:Y:S01]  /*8000*/  IMAD.WIDE.U32 R8, R22, UR4, R8 ;  /* 0x0000000416087c25 */ /* 0x000fe2000f8e0008 */
[----:B------:R-:W-:-:S03]  /*8010*/  ULDC.64 UR4, c[0x0][0xb48] ;  /* 0x0002d20000047ab9 */ /* 0x000fc60000000a00 */
[----:B------:R-:W-:Y:S01]  /*8020*/  IMAD.MOV.U32 R11, RZ, RZ, R99 ;  /* 0x000000ffff0b7224 */ /* 0x000fe200078e0063 */
[----:B-1----:R-:W-:Y:S01]  /*8030*/  @P4 SHF.R.U32.HI R11, RZ, R15, R10 ;  /* 0x0000000fff0b4219 */ /* 0x002fe2000001160a */
[----:B------:R-:W-:-:S03]  /*8040*/  IMAD.IADD R9, R9, 0x1, R13 ;  /* 0x0000000109097824 */ /* 0x000fc600078e020d */
[--C-:B------:R-:W-:Y:S01]  /*8050*/  SHF.R.S32.HI R2, RZ, 0x1f, R11.reuse ;  /* 0x0000001fff027819 */ /* 0x100fe2000001140b */
[----:B------:R-:W-:Y:S02]  /*8060*/  IMAD.MOV R4, RZ, RZ, -R11 ;  /* 0x000000ffff047224 */ /* 0x000fe400078e0a0b */
[----:B------:R-:W-:-:S04]  /*8070*/  IMAD.WIDE.U32 R8, R202, UR4, R8 ;  /* 0x00000004ca087c25 */ /* 0x000fc8000f8e0008 */
[----:B------:R-:W-:Y:S02]  /*8080*/  IMAD R13, R3, R4, R99 ;  /* 0x00000004030d7224 */ /* 0x000fe400078e0263 */
[----:B------:R-:W-:Y:S02]  /*8090*/  IMAD R2, R2, UR6, RZ ;  /* 0x0000000602027c24 */ /* 0x000fe4000f8e02ff */
[----:B------:R-:W-:Y:S01]  /*80a0*/  IMAD R9, R202, UR5, R9 ;  /* 0x00000005ca097c24 */ /* 0x000fe2000f8e0209 */
[----:B------:R-:W-:Y:S01]  /*80b0*/  SHF.R.S32.HI R4, RZ, 0x1f, R13 ;  /* 0x0000001fff047819 */ /* 0x000fe2000001140d */
[C---:B------:R-:W-:Y:S01]  /*80c0*/  IMAD R15, R11.reuse, UR7, R2 ;  /* 0x000000070b0f7c24 */ /* 0x040fe2000f8e0202 */
[----:B------:R-:W-:Y:S01]  /*80d0*/  ULDC.64 UR4, c[0x0][0xb28] ;  /* 0x0002ca0000047ab9 */ /* 0x000fe20000000a00 */
[----:B------:R-:W-:-:S04]  /*80e0*/  IMAD.WIDE.U32 R2, R11, UR6, R8 ;  /* 0x000000060b027c25 */ /* 0x000fc8000f8e0008 */
[----:B------:R-:W-:Y:S02]  /*80f0*/  IMAD R4, R4, UR4, RZ ;  /* 0x0000000404047c24 */ /* 0x000fe4000f8e02ff */
[----:B------:R-:W-:Y:S02]  /*8100*/  IMAD.IADD R3, R3, 0x1, R15 ;  /* 0x0000000103037824 */ /* 0x000fe400078e020f */
[C---:B------:R-:W-:Y:S02]  /*8110*/  IMAD R9, R13.reuse, UR5, R4 ;  /* 0x000000050d097c24 */ /* 0x040fe4000f8e0204 */
[----:B------:R-:W-:Y:S01]  /*8120*/  IMAD.WIDE.U32 R2, R13, UR4, R2 ;  /* 0x000000040d027c25 */ /* 0x000fe2000f8e0002 */
[----:B------:R-:W-:-:S03]  /*8130*/  ULDC.64 UR4, c[0x0][0xb00] ;  /* 0x0002c00000047ab9 */ /* 0x000fc60000000a00 */
[----:B------:R-:W-:Y:S01]  /*8140*/  VIADD R4, R0, 0x28820 ;  /* 0x0002882000047836 */ /* 0x000fe20000000000 */
[----:B------:R-:W-:Y:S01]  /*8150*/  LEA R0, P1, R2, UR4, 0x2 ;  /* 0x0000000402007c11 */ /* 0x000fe2000f8210ff */
[----:B------:R-:W-:-:S03]  /*8160*/  IMAD.IADD R3, R3, 0x1, R9 ;  /* 0x0000000103037824 */ /* 0x000fc600078e0209 */
[----:B------:R-:W-:Y:S02]  /*8170*/  PRMT R8, RZ, 0x654, R4 ;  /* 0x00000654ff087816 */ /* 0x000fe40000000004 */
[----:B------:R-:W-:Y:S02]  /*8180*/  LEA.HI.X R4, R2, UR5, R3, 0x2, P1 ;  /* 0x0000000502047c11 */ /* 0x000fe400088f1403 */
[----:B------:R0:W-:Y:S03]  /*8190*/  SYNCS.ARRIVE.TRANS64.RED.A1T0 RZ, [R8+URZ], RZ ;  /* 0x000000ff08ff79a7 */ /* 0x0001e6000810043f */
[----:B------:R1:W2:Y:S04]  /*81a0*/  SHFL.IDX PT, R9, R4, RZ, 0x1c1f ;  /* 0x001c1fff04097589 */ /* 0x0002a800000e0000 */
[----:B0-----:R1:W0:Y:S01]  /*81b0*/  SHFL.IDX PT, R8, R0, RZ, 0x1c1f ;  /* 0x001c1fff00087589 */ /* 0x00122200000e0000 */
[----:B------:R-:W-:Y:S05]  /*81c0*/  @P2 BRA `(.L_x_6720) ;  /* 0x0000000400002947 */ /* 0x000fea0003800000 */
[----:B------:R-:W-:Y:S02]  /*81d0*/  ULDC UR4, c[0x0][0xac8] ;  /* 0x0002b20000047ab9 */ /* 0x000fe40000000800 */
[----:B------:R-:W-:Y:S02]  /*81e0*/  ISETP.GE.AND P3, PT, R201, UR4, PT ;  /* 0x00000004c9007c0c */ /* 0x000fe4000bf66270 */
[----:B------:R-:W-:Y:S02]  /*81f0*/  ISETP.GE.AND P1, PT, R203, UR4, PT ;  /* 0x00000004cb007c0c */ /* 0x000fe4000bf26270 */
[----:B------:R-:W-:Y:S02]  /*8200*/  ISETP.GE.AND P4, PT, R200, UR4, PT ;  /* 0x00000004c8007c0c */ /* 0x000fe4000bf86270 */
[----:B------:R-:W-:-:S07]  /*8210*/  ISETP.GE.AND P2, PT, R199, UR4, PT ;  /* 0x00000004c7007c0c */ /* 0x000fce000bf46270 */
[-C--:B0-----:R-:W-:Y:S02]  /*8220*/  @!P3 LEA R10, P5, R201, R8.reuse, 0x2 ;  /* 0x00000008c90ab211 */ /* 0x081fe400078a10ff */
[----:B--2---:R-:W-:Y:S02]  /*8230*/  @!P1 IMAD.WIDE R2, R203, 0x4, R8 ;  /* 0x00000004cb029825 */ /* 0x004fe400078e0208 */
[----:B------:R-:W-:Y:S02]  /*8240*/  @!P3 LEA.HI.X R11, R201, R9, R221, 0x2, P5 ;  /* 0x00000009c90bb211 */ /* 0x000fe400028f14dd */
[-C--:B------:R-:W-:Y:S01]  /*8250*/  @!P4 LEA R12, P5, R200, R8.reuse, 0x2 ;  /* 0x00000008c80cc211 */ /* 0x080fe200078a10ff */
[----:B------:R0:W-:Y:S01]  /*8260*/  @!P1 ST.E.64 desc[UR36][R2.64], R20 ;  /* 0x0000001402009985 */ /* 0x0001e2000c101b24 */
[----:B------:R-:W-:Y:S02]  /*8270*/  ISETP.GE.AND P1, PT, R198, UR4, PT ;  /* 0x00000004c6007c0c */ /* 0x000fe4000bf26270 */
[----:B------:R-:W-:Y:S01]  /*8280*/  @!P2 LEA R14, P6, R199, R8, 0x2 ;  /* 0x00000008c70ea211 */ /* 0x000fe200078c10ff */
[----:B------:R2:W-:Y:S01]  /*8290*/  @!P3 ST.E.64 desc[UR36][R10.64], R36 ;  /* 0x000000240a00b985 */ /* 0x0005e2000c101b24 */
[----:B------:R-:W-:-:S02]  /*82a0*/  ISETP.GE.AND P3, PT, R197, UR4, PT ;  /* 0x00000004c5007c0c */ /* 0x000fc4000bf66270 */
[-C--:B------:R-:W-:Y:S02]  /*82b0*/  @!P4 LEA.HI.X R13, R200, R9.reuse, R220, 0x2, P5 ;  /* 0x00000009c80dc211 */ /* 0x080fe400028f14dc */
[----:B------:R-:W-:Y:S02]  /*82c0*/  @!P2 LEA.HI.X R15, R199, R9, R219, 0x2, P6 ;  /* 0x00000009c70fa211 */ /* 0x000fe400030f14db */
[----:B------:R-:W-:Y:S01]  /*82d0*/  ISETP.GE.AND P5, PT, R196, UR4, PT ;  /* 0x00000004c4007c0c */ /* 0x000fe2000bfa6270 */
[----:B------:R3:W-:Y:S02]  /*82e0*/  @!P4 ST.E.64 desc[UR36][R12.64], R38 ;  /* 0x000000260c00c985 */ /* 0x0007e4000c101b24 */
[----:B------:R-:W-:Y:S02]  /*82f0*/  @!P1 LEA R16, P4, R198, R8, 0x2 ;  /* 0x00000008c6109211 */ /* 0x000fe400078810ff */
[----:B------:R4:W-:Y:S01]  /*8300*/  @!P2 ST.E.64 desc[UR36][R14.64], R40 ;  /* 0x000000280e00a985 */ /* 0x0009e2000c101b24 */
[----:B------:R-:W-:-:S02]  /*8310*/  ISETP.GE.AND P2, PT, R195, UR4, PT ;  /* 0x00000004c3007c0c */ /* 0x000fc4000bf46270 */
[CC--:B0-----:R-:W-:Y:S02]  /*8320*/  @!P3 LEA R2, P6, R197.reuse, R8.reuse, 0x2 ;  /* 0x00000008c502b211 */ /* 0x0c1fe400078c10ff */
[-C--:B------:R-:W-:Y:S02]  /*8330*/  @!P1 LEA.HI.X R17, R198, R9.reuse, R218, 0x2, P4 ;  /* 0x00000009c6119211 */ /* 0x080fe400020f14da */
[----:B------:R-:W-:Y:S02]  /*8340*/  @!P3 LEA.HI.X R3, R197, R9, R217, 0x2, P6 ;  /* 0x00000009c503b211 */ /* 0x000fe400030f14d9 */
[----:B------:R-:W-:Y:S01]  /*8350*/  ISETP.GE.AND P4, PT, R194, UR4, PT ;  /* 0x00000004c2007c0c */ /* 0x000fe2000bf86270 */
[----:B------:R0:W-:Y:S01]  /*8360*/  @!P1 ST.E.64 desc[UR36][R16.64], R42 ;  /* 0x0000002a10009985 */ /* 0x0001e2000c101b24 */
[----:B--2---:R-:W-:-:S03]  /*8370*/  @!P5 LEA R10, P1, R196, R8, 0x2 ;  /* 0x00000008c40ad211 */ /* 0x004fc600078210ff */
[----:B------:R2:W-:Y:S01]  /*8380*/  @!P3 ST.E.64 desc[UR36][R2.64], R44 ;  /* 0x0000002c0200b985 */ /* 0x0005e2000c101b24 */
[-C--:B---3--:R-:W-:Y:S02]  /*8390*/  @!P2 LEA R12, P6, R195, R8.reuse, 0x2 ;  /* 0x00000008c30ca211 */ /* 0x088fe400078c10ff */
[----:B------:R-:W-:Y:S02]  /*83a0*/  ISETP.GE.AND P3, PT, R193, UR4, PT ;  /* 0x00000004c1007c0c */ /* 0x000fe4000bf66270 */
[-C--:B------:R-:W-:Y:S02]  /*83b0*/  @!P5 LEA.HI.X R11, R196, R9.reuse, R216, 0x2, P1 ;  /* 0x00000009c40bd211 */ /* 0x080fe400008f14d8 */
[----:B------:R-:W-:Y:S02]  /*83c0*/  ISETP.GE.AND P1, PT, R192, UR4, PT ;  /* 0x00000004c0007c0c */ /* 0x000fe4000bf26270 */
[----:B------:R-:W-:Y:S01]  /*83d0*/  @!P2 LEA.HI.X R13, R195, R9, R215, 0x2, P6 ;  /* 0x00000009c30da211 */ /* 0x000fe200030f14d7 */
[----:B------:R3:W-:Y:S01]  /*83e0*/  @!P5 ST.E.64 desc[UR36][R10.64], R46 ;  /* 0x0000002e0a00d985 */ /* 0x0007e2000c101b24 */
[----:B----4-:R-:W-:-:S03]  /*83f0*/  @!P4 LEA R14, P6, R194, R8, 0x2 ;  /* 0x00000008c20ec211 */ /* 0x010fc600078c10ff */
[----:B------:R4:W-:Y:S01]  /*8400*/  @!P2 ST.E.64 desc[UR36][R12.64], R48 ;  /* 0x000000300c00a985 */ /* 0x0009e2000c101b24 */
[----:B------:R-:W-:Y:S02]  /*8410*/  ISETP.GE.AND P2, PT, R191, UR4, PT ;  /* 0x00000004bf007c0c */ /* 0x000fe4000bf46270 */
[-C--:B------:R-:W-:Y:S02]  /*8420*/  @!P4 LEA.HI.X R15, R194, R9.reuse, R214, 0x2, P6 ;  /* 0x00000009c20fc211 */ /* 0x080fe400030f14d6 */
[CC--:B0-----:R-:W-:Y:S02]  /*8430*/  @!P3 LEA R16, P5, R193.reuse, R8.reuse, 0x2 ;  /* 0x00000008c110b211 */ /* 0x0c1fe400078a10ff */
[----:B--2---:R-:W-:Y:S01]  /*8440*/  @!P1 LEA R2, P6, R192, R8, 0x2 ;  /* 0x00000008c0029211 */ /* 0x004fe200078c10ff */
[----:B------:R0:W-:Y:S01]  /*8450*/  @!P4 ST.E.64 desc[UR36][R14.64], R50 ;  /* 0x000000320e00c985 */ /* 0x0001e2000c101b24 */
[----:B------:R-:W-:Y:S02]  /*8460*/  @!P3 LEA.HI.X R17, R193, R9, R213, 0x2, P5 ;  /* 0x00000009c111b211 */ /* 0x000fe400028f14d5 */
[----:B------:R-:W-:-:S02]  /*8470*/  ISETP.GE.AND P4, PT, R190, UR4, PT ;  /* 0x00000004be007c0c */ /* 0x000fc4000bf86270 */
[-C--:B------:R-:W-:Y:S01]  /*8480*/  @!P1 LEA.HI.X R3, R192, R9.reuse, R212, 0x2, P6 ;  /* 0x00000009c0039211 */ /* 0x080fe200030f14d4 */
[----:B------:R2:W-:Y:S01]  /*8490*/  @!P3 ST.E.64 desc[UR36][R16.64], R52 ;  /* 0x000000341000b985 */ /* 0x0005e2000c101b24 */
[----:B------:R-:W-:Y:S02]  /*84a0*/  ISETP.GE.AND P5, PT, R189, UR4, PT ;  /* 0x00000004bd007c0c */ /* 0x000fe4000bfa6270 */
[----:B---3--:R-:W-:Y:S01]  /*84b0*/  @!P2 LEA R10, P6, R191, R8, 0x2 ;  /* 0x00000008bf0aa211 */ /* 0x008fe200078c10ff */
[----:B------:R3:W-:Y:S01]  /*84c0*/  @!P1 ST.E.64 desc[UR36][R2.64], R54 ;  /* 0x0000003602009985 */ /* 0x0007e2000c101b24 */
[----:B------:R-:W-:Y:S02]  /*84d0*/  ISETP.GE.AND P3, PT, R188, UR4, PT ;  /* 0x00000004bc007c0c */ /* 0x000fe4000bf66270 */
[----:B------:R-:W-:Y:S02]  /*84e0*/  ISETP.GE.AND P1, PT, R155, UR4, PT ;  /* 0x000000049b007c0c */ /* 0x000fe4000bf26270 */
[----:B------:R-:W-:-:S02]  /*84f0*/  @!P2 LEA.HI.X R11, R191, R9, R211, 0x2, P6 ;  /* 0x00000009bf0ba211 */ /* 0x000fc400030f14d3 */
[----:B----4-:R-:W-:-:S03]  /*8500*/  @!P4 LEA R12, P6, R190, R8, 0x2 ;  /* 0x00000008be0cc211 */ /* 0x010fc600078c10ff */
[----:B------:R3:W-:Y:S01]  /*8510*/  @!P2 ST.E.64 desc[UR36][R10.64], R56 ;  /* 0x000000380a00a985 */ /* 0x0007e2000c101b24 */
[CC--:B0-----:R-:W-:Y:S02]  /*8520*/  @!P5 LEA R14, P2, R189.reuse, R8.reuse, 0x2 ;  /* 0x00000008bd0ed211 */ /* 0x0c1fe400078410ff */
[-C--:B------:R-:W-:Y:S02]  /*8530*/  @!P4 LEA.HI.X R13, R190, R9.reuse, R210, 0x2, P6 ;  /* 0x00000009be0dc211 */ /* 0x080fe400030f14d2 */
[CC--:B--2---:R-:W-:Y:S02]  /*8540*/  @!P3 LEA R16, P6, R188.reuse, R8.reuse, 0x2 ;  /* 0x00000008bc10b211 */ /* 0x0c4fe400078c10ff */
        /* <DEDUP_REMOVED lines=8> */
.L_x_6720:
[----:B------:R-:W-:Y:S05]  /*85d0*/  BSYNC B1 ;  /* 0x0000000000017941 */ /* 0x000fea0003800000 */
.L_x_6719:
[----:B--23--:R2:W3:Y:S04]  /*85e0*/  SHFL.IDX PT, R9, R4, 0x1, 0x1c1f ;  /* 0x003c1f0004097f89 */ /* 0x00c4e800000e0000 */
[----:B0-----:R2:W0:Y:S01]  /*85f0*/  SHFL.IDX PT, R8, R0, 0x1, 0x1c1f ;  /* 0x003c1f0000087f89 */ /* 0x00142200000e0000 */
[----:B------:R-:W-:Y:S05]  /*8600*/  @P0 BRA `(.L_x_6718) ;  /* 0x0000000c00e40947 */ /* 0x000fea0003800000 */
[----:B------:R-:W-:Y:S02]  /*8610*/  ULDC UR4, c[0x0][0xac8] ;  /* 0x0002b20000047ab9 */ /* 0x000fe40000000800 */
[----:B------:R-:W-:Y:S02]  /*8620*/  ISETP.GE.AND P1, PT, R201, UR4, PT ;  /* 0x00000004c9007c0c */ /* 0x000fe4000bf26270 */
[----:B------:R-:W-:Y:S02]  /*8630*/  ISETP.GE.AND P0, PT, R200, UR4, PT ;  /* 0x00000004c8007c0c */ /* 0x000fe4000bf06270 */
[----:B------:R-:W-:Y:S02]  /*8640*/  ISETP.GE.AND P2, PT, R203, UR4, PT ;  /* 0x00000004cb007c0c */ /* 0x000fe4000bf46270 */
[----:B------:R-:W-:Y:S02]  /*8650*/  ISETP.GE.AND P4, PT, R198, UR4, PT ;  /* 0x00000004c6007c0c */ /* 0x000fe4000bf86270 */
[----:B------:R-:W-:-:S05]  /*8660*/  ISETP.GE.AND P3, PT, R199, UR4, PT ;  /* 0x00000004c7007c0c */ /* 0x000fca000bf66270 */
[CC--:B0-----:R-:W-:Y:S02]  /*8670*/  @!P1 LEA R10, P5, R201.reuse, R8.reuse, 0x2 ;  /* 0x00000008c90a9211 */ /* 0x0c1fe400078a10ff */
[CC--:B------:R-:W-:Y:S02]  /*8680*/  @!P0 LEA R12, P6, R200.reuse, R8.reuse, 0x2 ;  /* 0x00000008c80c8211 */ /* 0x0c0fe400078c10ff */
[-C--:B---3--:R-:W-:Y:S01]  /*8690*/  @!P1 LEA.HI.X R11, R201, R9.reuse, R221, 0x2, P5 ;  /* 0x00000009c90b9211 */ /* 0x088fe200028f14dd */
[----:B------:R-:W-:Y:S01]  /*86a0*/  @!P2 IMAD.WIDE R2, R203, 0x4, R8 ;  /* 0x00000004cb02a825 */ /* 0x000fe200078e0208 */
[----:B------:R-:W-:Y:S02]  /*86b0*/  ISETP.GE.AND P5, PT, R197, UR4, PT ;  /* 0x00000004c5007c0c */ /* 0x000fe4000bfa6270 */
[----:B------:R-:W-:Y:S02]  /*86c0*/  @!P0 LEA.HI.X R13, R200, R9, R220, 0x2, P6 ;  /* 0x00000009c80d8211 */ /* 0x000fe400030f14dc */
[----:B------:R0:W-:Y:S01]  /*86d0*/  @!P2 ST.E.64 desc[UR36][R2.64], R66 ;  /* 0x000000420200a985 */ /* 0x0001e2000c101b24 */
[----:B------:R-:W-:-:S02]  /*86e0*/  @!P4 LEA R16, P2, R198, R8, 0x2 ;  /* 0x00000008c610c211 */ /* 0x000fc400078410ff */
[----:B------:R-:W-:Y:S01]  /*86f0*/  @!P3 LEA R14, P6, R199, R8, 0x2 ;  /* 0x00000008c70eb211 */ /* 0x000fe200078c10ff */
[----:B------:R-:W-:Y:S01]  /*8700*/  @!P1 ST.E.64 desc[UR36][R10.64], R68 ;  /* 0x000000440a009985 */ /* 0x000fe2000c101b24 */
[----:B------:R-:W-:Y:S02]  /*8710*/  ISETP.GE.AND P1, PT, R195, UR4, PT ;  /* 0x00000004c3007c0c */ /* 0x000fe4000bf26270 */
[-C--:B------:R-:W-:Y:S01]  /*8720*/  @!P4 LEA.HI.X R17, R198, R9.reuse, R218, 0x2, P2 ;  /* 0x00000009c611c211 */ /* 0x080fe200010f14da */
[----:B------:R3:W-:Y:S01]  /*8730*/  @!P0 ST.E.64 desc[UR36][R12.64], R70 ;  /* 0x000000460c008985 */ /* 0x0007e2000c101b24 */
[----:B------:R-:W-:Y:S02]  /*8740*/  ISETP.GE.AND P0, PT, R196, UR4, PT ;  /* 0x00000004c4007c0c */ /* 0x000fe4000bf06270 */
[----:B------:R-:W-:Y:S02]  /*8750*/  ISETP.GE.AND P2, PT, R194, UR4, PT ;  /* 0x00000004c2007c0c */ /* 0x000fe4000bf46270 */
[----:B------:R-:W-:-:S02]  /*8760*/  @!P3 LEA.HI.X R15, R199, R9, R219, 0x2, P6 ;  /* 0x00000009c70fb211 */ /* 0x000fc400030f14db */
[----:B------:R-:W-:-:S03]  /*8770*/  @!P5 LEA R18, P6, R197, R8, 0x2 ;  /* 0x00000008c512d211 */ /* 0x000fc600078c10ff */
[----:B------:R4:W-:Y:S01]  /*8780*/  @!P3 ST.E.64 desc[UR36][R14.64], R72 ;  /* 0x000000480e00b985 */ /* 0x0009e2000c101b24 */
[-C--:B------:R-:W-:Y:S02]  /*8790*/  @!P5 LEA.HI.X R19, R197, R9.reuse, R217, 0x2, P6 ;  /* 0x00000009c513d211 */ /* 0x080fe400030f14d9 */
[----:B------:R-:W-:Y:S01]  /*87a0*/  ISETP.GE.AND P3, PT, R193, UR4, PT ;  /* 0x00000004c1007c0c */ /* 0x000fe2000bf66270 */
[----:B------:R5:W-:Y:S01]  /*87b0*/  @!P4 ST.E.64 desc[UR36][R16.64], R74 ;  /* 0x0000004a1000c985 */ /* 0x000be2000c101b24 */
[-C--:B0-----:R-:W-:Y:S02]  /*87c0*/  @!P0 LEA R2, P4, R196, R8.reuse, 0x2 ;  /* 0x00000008c4028211 */ /* 0x081fe400078810ff */
[-C--:B---3--:R-:W-:Y:S01]  /*87d0*/  @!P2 LEA R12, P6, R194, R8.reuse, 0x2 ;  /* 0x00000008c20ca211 */ /* 0x088fe200078c10ff */
[----:B------:R-:W-:Y:S01]  /*87e0*/  @!P5 ST.E.64 desc[UR36][R18.64], R76 ;  /* 0x0000004c1200d985 */ /* 0x000fe2000c101b24 */
[----:B------:R-:W-:Y:S02]  /*87f0*/  @!P1 LEA R10, P5, R195, R8, 0x2 ;  /* 0x00000008c30a9211 */ /* 0x000fe400078a10ff */
[----:B------:R-:W-:-:S02]  /*8800*/  @!P0 LEA.HI.X R3, R196, R9, R216, 0x2, P4 ;  /* 0x00000009c4038211 */ /* 0x000fc400020f14d8 */
[-C--:B------:R-:W-:Y:S02]  /*8810*/  @!P1 LEA.HI.X R11, R195, R9.reuse, R215, 0x2, P5 ;  /* 0x00000009c30b9211 */ /* 0x080fe400028f14d7 */
[----:B------:R-:W-:Y:S01]  /*8820*/  ISETP.GE.AND P4, PT, R192, UR4, PT ;  /* 0x00000004c0007c0c */ /* 0x000fe2000bf86270 */
[----:B------:R-:W-:Y:S01]  /*8830*/  @!P0 ST.E.64 desc[UR36][R2.64], R78 ;  /* 0x0000004e02008985 */ /* 0x000fe2000c101b24 */
[----:B------:R-:W-:Y:S02]  /*8840*/  @!P2 LEA.HI.X R13, R194, R9, R214, 0x2, P6 ;  /* 0x00000009c20da211 */ /* 0x000fe400030f14d6 */
[----:B----4-:R-:W-:Y:S01]  /*8850*/  @!P3 LEA R14, P5, R193, R8, 0x2 ;  /* 0x00000008c10eb211 */ /* 0x010fe200078a10ff */
[----:B------:R0:W-:Y:S01]  /*8860*/  @!P1 ST.E.64 desc[UR36][R10.64], R80 ;  /* 0x000000500a009985 */ /* 0x0001e2000c101b24 */
[----:B------:R-:W-:Y:S02]  /*8870*/  ISETP.GE.AND P1, PT, R190, UR4, PT ;  /* 0x00000004be007c0c */ /* 0x000fe4000bf26270 */
[----:B------:R-:W-:Y:S01]  /*8880*/  ISETP.GE.AND P0, PT, R189, UR4, PT ;  /* 0x00000004bd007c0c */ /* 0x000fe2000bf06270 */
[----:B------:R3:W-:Y:S01]  /*8890*/  @!P2 ST.E.64 desc[UR36][R12.64], R82 ;  /* 0x000000520c00a985 */ /* 0x0007e2000c101b24 */
[----:B------:R-:W-:-:S02]  /*88a0*/  ISETP.GE.AND P2, PT, R191, UR4, PT ;  /* 0x00000004bf007c0c */ /* 0x000fc4000bf46270 */
[-C--:B------:R-:W-:Y:S02]  /*88b0*/  @!P3 LEA.HI.X R15, R193, R9.reuse, R213, 0x2, P5 ;  /* 0x00000009c10fb211 */ /* 0x080fe400028f14d5 */
[----:B------:R-:W-:Y:S02]  /*88c0*/  ISETP.GE.AND P5, PT, R188, UR4, PT ;  /* 0x00000004bc007c0c */ /* 0x000fe4000bfa6270 */
[CC--:B-----5:R-:W-:Y:S01]  /*88d0*/  @!P4 LEA R16, P6, R192.reuse, R8.reuse, 0x2 ;  /* 0x00000008c010c211 */ /* 0x0e0fe200078c10ff */
[----:B------:R4:W-:Y:S03]  /*88e0*/  @!P3 ST.E.64 desc[UR36][R14.64], R84 ;  /* 0x000000540e00b985 */ /* 0x0009e6000c101b24 */
[----:B------:R-:W-:Y:S02]  /*88f0*/  @!P4 LEA.HI.X R17, R192, R9, R212, 0x2, P6 ;  /* 0x00000009c011c211 */ /* 0x000fe400030f14d4 */
[----:B0-----:R-:W-:-:S02]  /*8900*/  @!P1 LEA R10, P6, R190, R8, 0x2 ;  /* 0x00000008be0a9211 */ /* 0x001fc400078c10ff */
[-C--:B------:R-:W-:Y:S01]  /*8910*/  @!P2 LEA R2, P3, R191, R8.reuse, 0x2 ;  /* 0x00000008bf02a211 */ /* 0x080fe200078610ff */
[----:B------:R4:W-:Y:S01]  /*8920*/  @!P4 ST.E.64 desc[UR36][R16.64], R86 ;  /* 0x000000561000c985 */ /* 0x0009e2000c101b24 */
[-C--:B---3--:R-:W-:Y:S02]  /*8930*/  @!P0 LEA R12, P4, R189, R8.reuse, 0x2 ;  /* 0x00000008bd0c8211 */ /* 0x088fe400078810ff */
[-C--:B------:R-:W-:Y:S02]  /*8940*/  @!P2 LEA.HI.X R3, R191, R9.reuse, R211, 0x2, P3 ;  /* 0x00000009bf03a211 */ /* 0x080fe400018f14d3 */
[----:B------:R-:W-:Y:S02]  /*8950*/  @!P5 LEA R18, P3, R188, R8, 0x2 ;  /* 0x00000008bc12d211 */ /* 0x000fe400078610ff */
[-C--:B------:R-:W-:Y:S01]  /*8960*/  @!P1 LEA.HI.X R11, R190, R9.reuse, R210, 0x2, P6 ;  /* 0x00000009be0b9211 */ /* 0x080fe200030f14d2 */
[----:B------:R4:W-:Y:S01]  /*8970*/  @!P2 ST.E.64 desc[UR36][R2.64], R90 ;  /* 0x0000005a0200a985 */ /* 0x0009e2000c101b24 */
[----:B------:R-:W-:-:S02]  /*8980*/  @!P0 LEA.HI.X R13, R189, R9, R209, 0x2, P4 ;  /* 0x00000009bd0d8211 */ /* 0x000fc400020f14d1 */
[----:B------:R-:W-:Y:S01]  /*8990*/  @!P5 LEA.HI.X R19, R188, R9, R208, 0x2, P3 ;  /* 0x00000009bc13d211 */ /* 0x000fe200018f14d0 */
[----:B------:R4:W-:Y:S04]  /*89a0*/  @!P1 ST.E.64 desc[UR36][R10.64], R92 ;  /* 0x0000005c0a009985 */ /* 0x0009e8000c101b24 */
[----:B------:R4:W-:Y:S01]  /*89b0*/  @!P0 ST.E.64 desc[UR36][R12.64], R94 ;  /* 0x0000005e0c008985 */ /* 0x0009e2000c101b24 */
[----:B------:R-:W-:-:S03]  /*89c0*/  ISETP.GE.AND P0, PT, R155, UR4, PT ;  /* 0x000000049b007c0c */ /* 0x000fc6000bf06270 */
[----:B------:R4:W-:Y:S10]  /*89d0*/  @!P5 ST.E.64 desc[UR36][R18.64], R96 ;  /* 0x000000601200d985 */ /* 0x0009f4000c101b24 */
[----:B------:R-:W-:Y:S05]  /*89e0*/  @P0 BRA `(.L_x_6718) ;  /* 0x0000000800ec0947 */ /* 0x000fea0003800000 */
[----:B----4-:R-:W-:-:S04]  /*89f0*/  LEA R2, P0, R155, R8, 0x2 ;  /* 0x000000089b027211 */ /* 0x010fc800078010ff */
[----:B------:R-:W-:-:S05]  /*8a00*/  LEA.HI.X R3, R155, R9, R207, 0x2, P0 ;  /* 0x000000099b037211 */ /* 0x000fca00000f14cf */
[----:B------:R0:W-:Y:S01]  /*8a10*/  ST.E.64 desc[UR36][R2.64], R150 ;  /* 0x0000009602007985 */ /* 0x0001e2000c101b24 */
[----:B------:R-:W-:Y:S05]  /*8a20*/  BRA `(.L_x_6718) ;  /* 0x0000000800dc7947 */ /* 0x000fea0003800000 */
.L_x_6709:
[----:B------:R-:W2:Y:S01]  /*8a30*/  LDC.64 R10, c[0x0][0xc00] ;  /* 0x00030000ff0a7b82 */ /* 0x000ea20000000a00 */
[----:B------:R-:W-:Y:S01]  /*8a40*/  ULDC.64 UR4, c[0x0][0xc08] ;  /* 0x0003020000047ab9 */ /* 0x000fe20000000a00 */
[----:B------:R-:W-:Y:S01]  /*8a50*/  IMAD.MOV.U32 R3, RZ, RZ, RZ ;  /* 0x000000ffff037224 */ /* 0x000fe200078e00ff */
[----:B------:R-:W-:-:S04]  /*8a60*/  ISETP.NE.U32.AND P1, PT, RZ, UR4, PT ;  /* 0x00000004ff007c0c */ /* 0x000fc8000bf25070 */
[----:B------:R-:W-:Y:S01]  /*8a70*/  ISETP.NE.AND.EX P1, PT, RZ, UR5, PT, P1 ;  /* 0x00000005ff007c0c */ /* 0x000fe2000bf25310 */
[----:B------:R-:W3:Y:S01]  /*8a80*/  LDC.64 R8, c[0x0][0xc00] ;  /* 0x00030000ff087b82 */ /* 0x000ee20000000a00 */
[----:B--2---:R-:W-:-:S04]  /*8a90*/  ISETP.NE.U32.AND P0, PT, R10, RZ, PT ;  /* 0x000000ff0a00720c */ /* 0x004fc80003f05070 */
[----:B------:R-:W-:Y:S01]  /*8aa0*/  ISETP.NE.AND.EX P0, PT, R11, RZ, PT, P0 ;  /* 0x000000ff0b00720c */ /* 0x000fe20003f05300 */
[----:B---3--:R-:W-:-:S06]  /*8ab0*/  IMAD.WIDE R10, R22, 0x4, R8 ;  /* 0x00000004160a7825 */ /* 0x008fcc00078e0208 */
[C---:B------:R-:W-:Y:S01]  /*8ac0*/  @P1 LEA R8, P2, R22.reuse, UR4, 0x2 ;  /* 0x0000000416081c11 */ /* 0x040fe2000f8410ff */
[----:B------:R-:W-:Y:S02]  /*8ad0*/  ULDC UR4, c[0x0][0xa88] ;  /* 0x0002a20000047ab9 */ /* 0x000fe40000000800 */
[----:B0-----:R-:W-:Y:S01]  /*8ae0*/  IMAD.U32 R0, RZ, RZ, UR4 ;  /* 0x00000004ff007e24 */ /* 0x001fe2000f8e00ff */
[----:B------:R-:W-:Y:S02]  /*8af0*/  @P1 LEA.HI.X R9, R22, UR5, R19, 0x2, P2 ;  /* 0x0000000516091c11 */ /* 0x000fe400090f1413 */
[----:B------:R0:W5:Y:S04]  /*8b00*/  @P0 LDG.E R3, desc[UR36][R10.64] ;  /* 0x000000240a030981 */ /* 0x000168000c1e1900 */
[----:B------:R0:W5:Y:S01]  /*8b10*/  @P1 LDG.E R0, desc[UR36][R8.64] ;  /* 0x0000002408001981 */ /* 0x000162000c1e1900 */
[----:B------:R-:W-:-:S02]  /*8b20*/  ISETP.NE.AND P2, PT, R18, RZ, PT ;  /* 0x000000ff1200720c */ /* 0x000fc40003f45270 */
[----:B------:R-:W-:-:S11]  /*8b30*/  ISETP.GT.AND P3, PT, R228, 0x7f, PT ;  /* 0x0000007fe400780c */ /* 0x000fd60003f64270 */
[----:B------:R-:W2:Y:S02]  /*8b40*/  @!P2 LDC R18, c[0x0][0xad4] ;  /* 0x0002b500ff12ab82 */ /* 0x000ea40000000800 */
[----:B--2---:R-:W-:Y:S01]  /*8b50*/  ISETP.GT.AND P2, PT, R18, 0x1, PT ;  /* 0x000000011200780c */ /* 0x004fe20003f44270 */
[----:B0-----:R-:W-:-:S12]  /*8b60*/  @P1 BRA `(.L_x_6721) ;  /* 0x0000000000101947 */ /* 0x001fd80003800000 */
[----:B------:R-:W-:Y:S05]  /*8b70*/  @!P0 BRA `(.L_x_6721) ;  /* 0x00000000000c8947 */ /* 0x000fea0003800000 */
[----:B------:R-:W2:Y:S04]  /*8b80*/  LDG.E R9, desc[UR36][R10.64] ;  /* 0x000000240a097981 */ /* 0x000ea8000c1e1900 */
[----:B-----5:R-:W2:Y:S02]  /*8b90*/  LDG.E R0, desc[UR36][R10.64+0x4] ;  /* 0x000004240a007981 */ /* 0x020ea4000c1e1900 */
[----:B--2---:R-:W-:-:S07]  /*8ba0*/  IMAD.IADD R0, R0, 0x1, -R9 ;  /* 0x0000000100007824 */ /* 0x004fce00078e0a09 */
.L_x_6721:
[----:B------:R-:W-:Y:S01]  /*8bb0*/  BSSY B1, `(.L_x_6722) ;  /* 0x0000037000017945 */ /* 0x000fe20003800000 */
[----:B------:R-:W-:Y:S02]  /*8bc0*/  SEL R27, R22, RZ, !P0 ;  /* 0x000000ff161b7207 */ /* 0x000fe40004000000 */
[----:B------:R-:W-:Y:S02]  /*8bd0*/  SEL R24, R19, RZ, !P0 ;  /* 0x000000ff13187207 */ /* 0x000fe40004000000 */
[----:B-----5:R-:W-:Y:S01]  /*8be0*/  SHF.R.S32.HI R22, RZ, 0x1f, R3 ;  /* 0x0000001fff167819 */ /* 0x020fe20000011403 */
[----:B------:R-:W-:Y:S06]  /*8bf0*/  @P3 BRA `(.L_x_6723) ;  /* 0x0000000000c83947 */ /* 0x000fec0003800000 */
[----:B-1----:R-:W0:Y:S01]  /*8c00*/  S2R R4, SR_TID.X ;  /* 0x0000000000047919 */ /* 0x002e220000002100 */
[----:B------:R-:W1:Y:S02]  /*8c10*/  LDC R33, c[0x0][0xbe8] ;  /* 0x0002fa00ff217b82 */ /* 0x000e640000000800 */
[----:B-1----:R-:W-:Y:S02]  /*8c20*/  IMAD R8, R0, R33, RZ ;  /* 0x0000002100087224 */ /* 0x002fe400078e02ff */
[----:B0-----:R-:W-:-:S04]  /*8c30*/  IMAD R4, R16, 0x80, R4 ;  /* 0x0000008010047824 */ /* 0x001fc800078e0204 */
[----:B------:R-:W-:-:S05]  /*8c40*/  VIADD R29, R4, 0xffffff80 ;  /* 0xffffff80041d7836 */ /* 0x000fca0000000000 */
[----:B------:R-:W-:-:S13]  /*8c50*/  ISETP.GE.AND P0, PT, R29, R8, PT ;  /* 0x000000081d00720c */ /* 0x000fda0003f06270 */
[----:B------:R-:W-:Y:S05]  /*8c60*/  @P0 BRA `(.L_x_6723) ;  /* 0x0000000000ac0947 */ /* 0x000fea0003800000 */
[----:B------:R-:W-:Y:S01]  /*8c70*/  ISETP.NE.AND P1, PT, R33, 0x1, PT ;  /* 0x000000012100780c */ /* 0x000fe20003f25270 */
[----:B------:R-:W0:Y:S01]  /*8c80*/  LDC.64 R30, c[0x0][0xba8] ;  /* 0x0002ea00ff1e7b82 */ /* 0x000e220000000a00 */
[----:B------:R-:W-:Y:S01]  /*8c90*/  ISETP.GT.AND P0, PT, R18, 0x1, PT ;  /* 0x000000011200780c */ /* 0x000fe20003f04270 */
[----:B------:R-:W-:Y:S01]  /*8ca0*/  IMAD.MOV.U32 R17, RZ, RZ, R29 ;  /* 0x000000ffff117224 */ /* 0x000fe200078e001d */
[----:B------:R-:W-:-:S04]  /*8cb0*/  MOV R20, 0x9b8 ;  /* 0x000009b800147802 */ /* 0x000fc80000000f00 */
[----:B------:R-:W-:-:S04]  /*8cc0*/  SEL R20, R20, 0x978, P0 ;  /* 0x0000097814147807 */ /* 0x000fc80000000000 */
[----:B------:R-:W1:Y:S08]  /*8cd0*/  LDC.64 R10, c[0x0][R20+0x220] ;  /* 0x00008800140a7b82 */ /* 0x000e700000000a00 */
[----:B------:R-:W2:Y:S08]  /*8ce0*/  @P1 LDC R4, c[0x0][0xbec] ;  /* 0x0002fb00ff041b82 */ /* 0x000eb00000000800 */
[----:B------:R-:W3:Y:S08]  /*8cf0*/  LDC.64 R8, c[0x0][R20+0x218] ;  /* 0x0000860014087b82 */ /* 0x000ef00000000a00 */
[----:B------:R-:W4:Y:S01]  /*8d00*/  @P1 LDC R25, c[0x0][0xbf0] ;  /* 0x0002fc00ff191b82 */ /* 0x000f220000000800 */
[----:B-1----:R-:W-:-:S02]  /*8d10*/  IMAD R11, R11, R27, RZ ;  /* 0x0000001b0b0b7224 */ /* 0x002fc400078e02ff */
[----:B------:R-:W-:-:S05]  /*8d20*/  IMAD.WIDE.U32 R18, R10, R27, RZ ;  /* 0x0000001b0a127225 */ /* 0x000fca00078e00ff */
[----:B------:R-:W1:Y:S01]  /*8d30*/  LDC.64 R12, c[0x0][R20+0x228] ;  /* 0x00008a00140c7b82 */ /* 0x000e620000000a00 */
[----:B--2---:R-:W-:-:S07]  /*8d40*/  @P1 IMAD.HI.U32 R4, R29, R4, RZ ;  /* 0x000000041d041227 */ /* 0x004fce00078e00ff */
[----:B------:R-:W2:Y:S01]  /*8d50*/  LDC.64 R14, c[0x0][R20+0x210] ;  /* 0x00008400140e7b82 */ /* 0x000ea20000000a00 */
[-C--:B---3--:R-:W-:Y:S02]  /*8d60*/  IMAD R21, R9, R2.reuse, RZ ;  /* 0x0000000209157224 */ /* 0x088fe400078e02ff */
[----:B------:R-:W-:-:S04]  /*8d70*/  IMAD.WIDE.U32 R8, R8, R2, RZ ;  /* 0x0000000208087225 */ /* 0x000fc800078e00ff */
[----:B------:R-:W-:Y:S01]  /*8d80*/  IMAD.IADD R21, R9, 0x1, R21 ;  /* 0x0000000109157824 */ /* 0x000fe200078e0215 */
[----:B----4-:R-:W-:Y:S01]  /*8d90*/  @P1 SHF.R.U32.HI R17, RZ, R25, R4 ;  /* 0x00000019ff111219 */ /* 0x010fe20000011604 */
[----:B------:R-:W-:Y:S01]  /*8da0*/  IMAD R25, R10, R24, R11 ;  /* 0x000000180a197224 */ /* 0x000fe200078e020b */
[----:B------:R-:W-:Y:S01]  /*8db0*/  SEL R11, R202, RZ, P0 ;  /* 0x000000ffca0b7207 */ /* 0x000fe20000000000 */
[----:B0-----:R-:W0:Y:S01]  /*8dc0*/  @!P0 LDC R30, c[0x0][0xb50] ;  /* 0x0002d400ff1e8b82 */ /* 0x001e220000000800 */
[----:B------:R-:W-:Y:S01]  /*8dd0*/  IADD3 R4, P1, P3, R18, R8, R3 ;  /* 0x0000000812047210 */ /* 0x000fe20007b3e003 */
[----:B------:R-:W-:Y:S02]  /*8de0*/  IMAD.MOV R10, RZ, RZ, -R17 ;  /* 0x000000ffff0a7224 */ /* 0x000fe400078e0a11 */
[----:B------:R-:W-:Y:S02]  /*8df0*/  IMAD.IADD R25, R19, 0x1, R25 ;  /* 0x0000000113197824 */ /* 0x000fe400078e0219 */
[----:B-1----:R-:W-:-:S02]  /*8e00*/  IMAD.WIDE.U32 R8, R12, R11, RZ ;  /* 0x0000000b0c087225 */ /* 0x002fc400078e00ff */
[----:B------:R-:W1:Y:S02]  /*8e10*/  @!P0 LDC R31, c[0x0][0xb54] ;  /* 0x0002d500ff1f8b82 */ /* 0x000e640000000800 */
[----:B------:R-:W-:Y:S02]  /*8e20*/  IMAD R13, R13, R11, RZ ;  /* 0x0000000b0d0d7224 */ /* 0x000fe400078e02ff */
[----:B------:R-:W-:Y:S01]  /*8e30*/  IMAD R11, R33, R10, R29 ;  /* 0x0000000a210b7224 */ /* 0x000fe200078e021d */
[----:B------:R-:W-:Y:S01]  /*8e40*/  IADD3.X R10, R25, R21, R22, P1, P3 ;  /* 0x00000015190a7210 */ /* 0x000fe20000fe6416 */
[----:B------:R-:W-:Y:S01]  /*8e50*/  IMAD.IADD R13, R9, 0x1, R13 ;  /* 0x00000001090d7824 */ /* 0x000fe200078e020d */
[----:B------:R-:W-:Y:S01]  /*8e60*/  IADD3 R8, P0, P1, R17, R4, R8 ;  /* 0x0000000411087210 */ /* 0x000fe2000791e008 */
[----:B--2---:R-:W-:Y:S01]  /*8e70*/  IMAD R4, R15, R11, RZ ;  /* 0x0000000b0f047224 */ /* 0x004fe200078e02ff */
[----:B------:R-:W-:-:S04]  /*8e80*/  SHF.R.S32.HI R17, RZ, 0x1f, R17 ;  /* 0x0000001fff117819 */ /* 0x000fc80000011411 */
[----:B------:R-:W-:Y:S02]  /*8e90*/  IADD3.X R9, R17, R10, R13, P0, P1 ;  /* 0x0000000a11097210 */ /* 0x000fe400007e240d */
[----:B------:R-:W-:Y:S01]  /*8ea0*/  SHF.R.S32.HI R13, RZ, 0x1f, R11 ;  /* 0x0000001fff0d7819 */ /* 0x000fe2000001140b */
[----:B------:R-:W-:-:S04]  /*8eb0*/  IMAD.WIDE.U32 R8, R14, R11, R8 ;  /* 0x0000000b0e087225 */ /* 0x000fc800078e0008 */
[----:B------:R-:W-:Y:S01]  /*8ec0*/  IMAD R13, R14, R13, R4 ;  /* 0x0000000d0e0d7224 */ /* 0x000fe200078e0204 */
[----:B0-----:R-:W-:-:S03]  /*8ed0*/  LEA R10, P0, R8, R30, 0x2 ;  /* 0x0000001e080a7211 */ /* 0x001fc600078010ff */
[----:B------:R-:W-:Y:S02]  /*8ee0*/  IMAD.IADD R4, R9, 0x1, R13 ;  /* 0x0000000109047824 */ /* 0x000fe400078e020d */
[----:B------:R-:W-:-:S03]  /*8ef0*/  IMAD.MOV.U32 R9, RZ, RZ, -0x800000 ;  /* 0xff800000ff097424 */ /* 0x000fc600078e00ff */
[----:B-1----:R-:W-:-:S05]  /*8f00*/  LEA.HI.X R11, R8, R31, R4, 0x2, P0 ;  /* 0x0000001f080b7211 */ /* 0x002fca00000f1404 */
[----:B------:R0:W-:Y:S02]  /*8f10*/  STG.E desc[UR36][R10.64], R9 ;  /* 0x000000090a007986 */ /* 0x0001e4000c101924 */
.L_x_6723:
[----:B------:R-:W-:Y:S05]  /*8f20*/  BSYNC B1 ;  /* 0x0000000000017941 */ /* 0x000fea0003800000 */
.L_x_6722:
[----:B------:R-:W-:Y:S05]  /*8f30*/  @P2 BRA `(.L_x_6718) ;  /* 0x0000000400982947 */ /* 0x000fea0003800000 */
[----:B------:R-:W2:Y:S01]  /*8f40*/  LDC R15, c[0x0][0xbe8] ;  /* 0x0002fa00ff0f7b82 */ /* 0x000ea20000000800 */
[----:B------:R-:W-:Y:S01]  /*8f50*/  ULDC.64 UR4, c[0x0][0xaa0] ;  /* 0x0002a80000047ab9 */ /* 0x000fe20000000a00 */
[----:B------:R-:W-:Y:S01]  /*8f60*/  ULDC.64 UR6, c[0x0][0xaf0] ;  /* 0x0002bc0000067ab9 */ /* 0x000fe20000000a00 */
[----:B-1----:R-:W-:Y:S01]  /*8f70*/  IMAD R4, R22, UR4, RZ ;  /* 0x0000000416047c24 */ /* 0x002fe2000f8e02ff */
[----:B------:R-:W-:Y:S01]  /*8f80*/  BSSY B1, `(.L_x_6724) ;  /* 0x0000037000017945 */ /* 0x000fe20003800000 */
[----:B0-----:R-:W-:-:S04]  /*8f90*/  IMAD.WIDE.U32 R8, R3, UR4, RZ ;  /* 0x0000000403087c25 */ /* 0x001fc8000f8e00ff */
[----:B------:R-:W-:Y:S01]  /*8fa0*/  IMAD R11, R3, UR5, R4 ;  /* 0x00000005030b7c24 */ /* 0x000fe2000f8e0204 */
[----:B------:R-:W-:Y:S01]  /*8fb0*/  ULDC.64 UR4, c[0x0][0xae8] ;  /* 0x0002ba0000047ab9 */ /* 0x000fe20000000a00 */
[----:B------:R-:W-:Y:S02]  /*8fc0*/  IMAD R3, R154, 0x20, R204 ;  /* 0x000000209a037824 */ /* 0x000fe400078e02cc */
[----:B------:R-:W-:Y:S02]  /*8fd0*/  IMAD.IADD R9, R9, 0x1, R11 ;  /* 0x0000000109097824 */ /* 0x000fe400078e020b */
[----:B------:R-:W-:Y:S02]  /*8fe0*/  IMAD R10, R16, 0x80, R3 ;  /* 0x00000080100a7824 */ /* 0x000fe400078e0203 */
[----:B------:R-:W-:-:S04]  /*8ff0*/  IMAD.WIDE.U32 R8, R2, UR4, R8 ;  /* 0x0000000402087c25 */ /* 0x000fc8000f8e0008 */
[----:B------:R-:W-:Y:S02]  /*9000*/  IMAD.MOV.U32 R11, RZ, RZ, R10 ;  /* 0x000000ffff0b7224 */ /* 0x000fe400078e000a */
[----:B------:R-:W-:Y:S01]  /*9010*/  IMAD R4, R24, UR6, RZ ;  /* 0x0000000618047c24 */ /* 0x000fe2000f8e02ff */
[----:B--2---:R-:W-:Y:S01]  /*9020*/  ISETP.NE.AND P0, PT, R15, 0x1, PT ;  /* 0x000000010f00780c */ /* 0x004fe20003f05270 */
[----:B------:R-:W-:Y:S01]  /*9030*/  IMAD R9, R2, UR5, R9 ;  /* 0x0000000502097c24 */ /* 0x000fe2000f8e0209 */
[----:B------:R-:W-:-:S11]  /*9040*/  ULDC.64 UR4, c[0x0][0xae0] ;  /* 0x0002b80000047ab9 */ /* 0x000fd60000000a00 */
[----:B------:R-:W0:Y:S08]  /*9050*/  @P0 LDC R13, c[0x0][0xbec] ;  /* 0x0002fb00ff0d0b82 */ /* 0x000e300000000800 */
[----:B------:R-:W1:Y:S01]  /*9060*/  @P0 LDC R12, c[0x0][0xbf0] ;  /* 0x0002fc00ff0c0b82 */ /* 0x000e620000000800 */
[----:B0-----:R-:W-:-:S04]  /*9070*/  @P0 IMAD.HI.U32 R3, R10, R13, RZ ;  /* 0x0000000d0a030227 */ /* 0x001fc800078e00ff */
[C---:B------:R-:W-:Y:S01]  /*9080*/  IMAD R13, R27.reuse, UR7, R4 ;  /* 0x000000071b0d7c24 */ /* 0x040fe2000f8e0204 */
[----:B-1----:R-:W-:Y:S01]  /*9090*/  @P0 SHF.R.U32.HI R11, RZ, R12, R3 ;  /* 0x0000000cff0b0219 */ /* 0x002fe20000011603 */
[----:B------:R-:W-:-:S03]  /*90a0*/  IMAD.WIDE.U32 R2, R27, UR6, R8 ;  /* 0x000000061b027c25 */ /* 0x000fc6000f8e0008 */
[--C-:B------:R-:W-:Y:S01]  /*90b0*/  SHF.R.S32.HI R4, RZ, 0x1f, R11.reuse ;  /* 0x0000001fff047819 */ /* 0x100fe2000001140b */
        /* <DEDUP_REMOVED lines=8> */
[----:B------:R-:W-:Y:S02]  /*9140*/  IMAD.IADD R3, R3, 0x1, R13 ;  /* 0x0000000103037824 */ /* 0x000fe400078e020d */
[----:B------:R-:W-:Y:S02]  /*9150*/  IMAD R4, R4, UR4, RZ ;  /* 0x0000000404047c24 */ /* 0x000fe4000f8e02ff */
[----:B------:R-:W-:Y:S02]  /*9160*/  IMAD R10, R16, 0x80, R204 ;  /* 0x00000080100a7824 */ /* 0x000fe400078e02cc */
[----:B------:R-:W-:Y:S02]  /*9170*/  IMAD R15, R0, R15, RZ ;  /* 0x0000000f000f7224 */ /* 0x000fe400078e02ff */
[C---:B------:R-:W-:Y:S02]  /*9180*/  IMAD R11, R9.reuse, UR5, R4 ;  /* 0x00000005090b7c24 */ /* 0x040fe4000f8e0204 */
[----:B------:R-:W-:Y:S01]  /*9190*/  IMAD.WIDE.U32 R2, R9, UR4, R2 ;  /* 0x0000000409027c25 */ /* 0x000fe2000f8e0002 */
[----:B------:R-:W-:Y:S01]  /*91a0*/  ISETP.GE.AND P2, PT, R10, R15, PT ;  /* 0x0000000f0a00720c */ /* 0x000fe20003f46270 */
[----:B------:R-:W-:-:S02]  /*91b0*/  ULDC.64 UR4, c[0x0][0xa80] ;  /* 0x0002a00000047ab9 */ /* 0x000fc40000000a00 */
[----:B------:R-:W-:Y:S01]  /*91c0*/  VIADD R0, R10, 0x20 ;  /* 0x000000200a007836 */ /* 0x000fe20000000000 */
[----:B------:R-:W-:Y:S01]  /*91d0*/  LEA R4, P3, R2, UR4, 0x1 ;  /* 0x0000000402047c11 */ /* 0x000fe2000f8608ff */
[----:B------:R-:W-:-:S03]  /*91e0*/  IMAD.IADD R3, R3, 0x1, R11 ;  /* 0x0000000103037824 */ /* 0x000fc600078e020b */
[-C--:B------:R-:W-:Y:S02]  /*91f0*/  ISETP.GE.AND P1, PT, R0, R15.reuse, PT ;  /* 0x0000000f0000720c */ /* 0x080fe40003f26270 */
[----:B------:R-:W-:Y:S02]  /*9200*/  IADD3 R0, R10, 0x40, RZ ;  /* 0x000000400a007810 */ /* 0x000fe40007ffe0ff */
[----:B------:R-:W-:Y:S02]  /*9210*/  LEA.HI.X R8, R2, UR5, R3, 0x1, P3 ;  /* 0x0000000502087c11 */ /* 0x000fe400098f0c03 */
[----:B------:R-:W-:Y:S01]  /*9220*/  ISETP.GE.AND P0, PT, R0, R15, PT ;  /* 0x0000000f0000720c */ /* 0x000fe20003f06270 */
[----:B------:R0:W1:Y:S04]  /*9230*/  SHFL.IDX PT, R2, R4, RZ, 0x181f ;  /* 0x00181fff04027589 */ /* 0x00006800000e0000 */
[----:B------:R0:W2:Y:S01]  /*9240*/  SHFL.IDX PT, R0, R8, RZ, 0x181f ;  /* 0x00181fff08007589 */ /* 0x0000a200000e0000 */
[----:B------:R-:W-:Y:S07]  /*9250*/  @P2 BRA `(.L_x_6725) ;  /* 0x0000000000242947 */ /* 0x000fee0003800000 */
[----:B------:R-:W-:Y:S02]  /*9260*/  ULDC UR4, c[0x0][0xac8] ;  /* 0x0002b20000047ab9 */ /* 0x000fe40000000800 */
[----:B------:R-:W-:Y:S02]  /*9270*/  ISETP.GE.AND P4, PT, R153, UR4, PT ;  /* 0x0000000499007c0c */ /* 0x000fe4000bf86270 */
[----:B------:R-:W-:-:S11]  /*9280*/  ISETP.GE.AND P5, PT, R23, UR4, PT ;  /* 0x0000000417007c0c */ /* 0x000fd6000bfa6270 */
[-C--:B-1----:R-:W-:Y:S02]  /*9290*/  @!P4 LEA R12, P2, R153, R2.reuse, 0x1 ;  /* 0x00000002990cc211 */ /* 0x082fe400078408ff */
[----:B------:R-:W-:Y:S02]  /*92a0*/  @!P5 LEA R2, P3, R23, R2, 0x1 ;  /* 0x000000021702d211 */ /* 0x000fe400078608ff */
[-C--:B--2---:R-:W-:Y:S02]  /*92b0*/  @!P4 LEA.HI.X R13, R153, R0.reuse, R227, 0x1, P2 ;  /* 0x00000000990dc211 */ /* 0x084fe400010f0ce3 */
[----:B------:R-:W-:-:S03]  /*92c0*/  @!P5 LEA.HI.X R3, R23, R0, R226, 0x1, P3 ;  /* 0x000000001703d211 */ /* 0x000fc600018f0ce2 */
[----:B------:R3:W-:Y:S04]  /*92d0*/  @!P4 ST.E.128 desc[UR36][R12.64], RZ ;  /* 0x000000ff0c00c985 */ /* 0x0007e8000c101d24 */
[----:B------:R3:W-:Y:S02]  /*92e0*/  @!P5 ST.E.128 desc[UR36][R2.64], RZ ;  /* 0x000000ff0200d985 */ /* 0x0007e4000c101d24 */
.L_x_6725:
[----:B------:R-:W-:Y:S05]  /*92f0*/  BSYNC B1 ;  /* 0x0000000000017941 */ /* 0x000fea0003800000 */
.L_x_6724:
[----:B--2---:R2:W4:Y:S01]  /*9300*/  SHFL.IDX PT, R0, R8, 0x1, 0x181f ;  /* 0x00381f0008007f89 */ /* 0x00452200000e0000 */
[----:B------:R-:W-:Y:S03]  /*9310*/  BSSY B1, `(.L_x_6726) ;  /* 0x000000c000017945 */ /* 0x000fe60003800000 */
[----:B-1-3--:R2:W1:Y:S01]  /*9320*/  SHFL.IDX PT, R2, R4, 0x1, 0x181f ;  /* 0x00381f0004027f89 */ /* 0x00a46200000e0000 */
[----:B------:R-:W-:Y:S05]  /*9330*/  @P1 BRA `(.L_x_6727) ;  /* 0x0000000000241947 */ /* 0x000fea0003800000 */
[----:B------:R-:W-:Y:S02]  /*9340*/  ULDC UR4, c[0x0][0xac8] ;  /* 0x0002b20000047ab9 */ /* 0x000fe40000000800 */
[----:B------:R-:W-:Y:S02]  /*9350*/  ISETP.GE.AND P3, PT, R153, UR4, PT ;  /* 0x0000000499007c0c */ /* 0x000fe4000bf66270 */
[----:B------:R-:W-:-:S11]  /*9360*/  ISETP.GE.AND P4, PT, R23, UR4, PT ;  /* 0x0000000417007c0c */ /* 0x000fd6000bf86270 */
[-C--:B-1----:R-:W-:Y:S02]  /*9370*/  @!P3 LEA R12, P1, R153, R2.reuse, 0x1 ;  /* 0x00000002990cb211 */ /* 0x082fe400078208ff */
[----:B------:R-:W-:Y:S02]  /*9380*/  @!P4 LEA R2, P2, R23, R2, 0x1 ;  /* 0x000000021702c211 */ /* 0x000fe400078408ff */
[-C--:B----4-:R-:W-:Y:S02]  /*9390*/  @!P3 LEA.HI.X R13, R153, R0.reuse, R227, 0x1, P1 ;  /* 0x00000000990db211 */ /* 0x090fe400008f0ce3 */
[----:B------:R-:W-:-:S03]  /*93a0*/  @!P4 LEA.HI.X R3, R23, R0, R226, 0x1, P2 ;  /* 0x000000001703c211 */ /* 0x000fc600010f0ce2 */
[----:B------:R3:W-:Y:S04]  /*93b0*/  @!P3 ST.E.128 desc[UR36][R12.64], RZ ;  /* 0x000000ff0c00b985 */ /* 0x0007e8000c101d24 */
[----:B------:R3:W-:Y:S02]  /*93c0*/  @!P4 ST.E.128 desc[UR36][R2.64], RZ ;  /* 0x000000ff0200c985 */ /* 0x0007e4000c101d24 */
.L_x_6727:
[----:B------:R-:W-:Y:S05]  /*93d0*/  BSYNC B1 ;  /* 0x0000000000017941 */ /* 0x000fea0003800000 */
.L_x_6726:
[----:B----4-:R4:W0:Y:S01]  /*93e0*/  SHFL.IDX PT, R0, R8, 0x2, 0x181f ;  /* 0x00581f0008007f89 */ /* 0x01082200000e0000 */
        /* <DEDUP_REMOVED lines=8> */
[-C--:B0-----:R-:W-:Y:S02]  /*9470*/  @!P2 LEA.HI.X R13, R153, R0.reuse, R227, 0x1, P0 ;  /* 0x00000000990da211 */ /* 0x081fe400000f0ce3 */
[----:B------:R-:W-:-:S03]  /*9480*/  @!P3 LEA.HI.X R3, R23, R0, R226, 0x1, P1 ;  /* 0x000000001703b211 */ /* 0x000fc600008f0ce2 */
[----:B------:R3:W-:Y:S04]  /*9490*/  @!P2 ST.E.128 desc[UR36][R12.64], RZ ;  /* 0x000000ff0c00a985 */ /* 0x0007e8000c101d24 */
[----:B------:R3:W-:Y:S02]  /*94a0*/  @!P3 ST.E.128 desc[UR36][R2.64], RZ ;  /* 0x000000ff0200b985 */ /* 0x0007e4000c101d24 */
.L_x_6729:
[----:B------:R-:W-:Y:S05]  /*94b0*/  BSYNC B1 ;  /* 0x0000000000017941 */ /* 0x000fea0003800000 */
.L_x_6728:
[----:B0-----:R-:W-:Y:S01]  /*94c0*/  VIADD R0, R10, 0x60 ;  /* 0x000000600a007836 */ /* 0x001fe20000000000 */
[----:B--2-4-:R-:W0:Y:S04]  /*94d0*/  SHFL.IDX PT, R8, R8, 0x3, 0x181f ;  /* 0x00781f0008087f89 */ /* 0x014e2800000e0000 */
[----:B------:R-:W-:Y:S01]  /*94e0*/  ISETP.GE.AND P0, PT, R0, R15, PT ;  /* 0x0000000f0000720c */ /* 0x000fe20003f06270 */
[----:B-1-3--:R1:W2:-:S12]  /*94f0*/  SHFL.IDX PT, R2, R4, 0x3, 0x181f ;  /* 0x00781f0004027f89 */ /* 0x00a29800000e0000 */
[----:B-1----:R-:W-:Y:S05]  /*9500*/  @P0 BRA `(.L_x_6718) ;  /* 0x0000000000240947 */ /* 0x002fea0003800000 */
[----:B------:R-:W-:Y:S02]  /*9510*/  ULDC UR4, c[0x0][0xac8] ;  /* 0x0002b20000047ab9 */ /* 0x000fe40000000800 */
[----:B------:R-:W-:Y:S02]  /*9520*/  ISETP.GE.AND P2, PT, R153, UR4, PT ;  /* 0x0000000499007c0c */ /* 0x000fe4000bf46270 */
[----:B------:R-:W-:-:S11]  /*9530*/  ISETP.GE.AND P3, PT, R23, UR4, PT ;  /* 0x0000000417007c0c */ /* 0x000fd6000bf66270 */
[-C--:B--2---:R-:W-:Y:S02]  /*9540*/  @!P2 LEA R10, P0, R153, R2.reuse, 0x1 ;  /* 0x00000002990aa211 */ /* 0x084fe400078008ff */
[----:B------:R-:W-:Y:S02]  /*9550*/  @!P3 LEA R2, P1, R23, R2, 0x1 ;  /* 0x000000021702b211 */ /* 0x000fe400078208ff */
[-C--:B0-----:R-:W-:Y:S02]  /*9560*/  @!P2 LEA.HI.X R11, R153, R8.reuse, R227, 0x1, P0 ;  /* 0x00000008990ba211 */ /* 0x081fe400000f0ce3 */
[----:B------:R-:W-:-:S03]  /*9570*/  @!P3 LEA.HI.X R3, R23, R8, R226, 0x1, P1 ;  /* 0x000000081703b211 */ /* 0x000fc600008f0ce2 */
[----:B------:R0:W-:Y:S04]  /*9580*/  @!P2 ST.E.128 desc[UR36][R10.64], RZ ;  /* 0x000000ff0a00a985 */ /* 0x0001e8000c101d24 */
[----:B------:R0:W-:Y:S02]  /*9590*/  @!P3 ST.E.128 desc[UR36][R2.64], RZ ;  /* 0x000000ff0200b985 */ /* 0x0001e4000c101d24 */
.L_x_6718:
[----:B------:R-:W-:Y:S05]  /*95a0*/  BSYNC B0 ;  /* 0x0000000000007941 */ /* 0x000fea0003800000 */
.L_x_6708:
[----:B------:R-:W-:Y:S02]  /*95b0*/  ULDC UR4, c[0x0][0xc3c] ;  /* 0x00030f0000047ab9 */ /* 0x000fe40000000800 */
[----:B-1----:R-:W-:-:S13]  /*95c0*/  ISETP.GE.AND P0, PT, R7, UR4, PT ;  /* 0x0000000407007c0c */ /* 0x002fda000bf06270 */
[----:B------:R-:W-:Y:S05]  /*95d0*/  @!P0 BRA `(.L_x_6730) ;  /* 0xffffff7800548947 */ /* 0x000fea000383ffff */
[----:B------:R-:W-:Y:S05]  /*95e0*/  EXIT ;  /* 0x000000000000794d */ /* 0x000fea0003800000 */
.L_x_6679:
[----:B------:R-:W-:-:S08]  /*95f0*/  NOP ;  /* 0x0000000000007918 */ /* 0x000fd00000000000 */
[----:B------:R-:W0:-:S00]  /*9600*/  USETMAXREG.DEALLOC.CTAPOOL 0x28 ;  /* 0x00000028000079c8 */ /* 0x000e0000080e0500 */
[----:B0-----:R-:W-:Y:S02]  /*9610*/  LOP3.LUT R0, R0, 0x3, RZ, 0xc0, !PT ;  /* 0x0000000300007812 */ /* 0x001fe400078ec0ff */
[----:B------:R-:W-:-:S04]  /*9620*/  LOP3.LUT R27, R27, 0xffffffdf, RZ, 0xc0, !PT ;  /* 0xffffffdf1b1b7812 */ /* 0x000fc800078ec0ff */
[----:B------:R-:W0:Y:S02]  /*9630*/  SHFL.IDX PT, R0, R0, RZ, 0x1f ;  /* 0x00001fff00007589 */ /* 0x000e2400000e0000 */
[----:B0-----:R-:W-:Y:S01]  /*9640*/  ISETP.NE.AND P0, PT, R0, RZ, PT ;  /* 0x000000ff0000720c */ /* 0x001fe20003f05270 */
[----:B------:R-:W-:-:S12]  /*9650*/  IMAD.MOV.U32 R0, RZ, RZ, RZ ;  /* 0x000000ffff007224 */ /* 0x000fd800078e00ff */
        /* <DEDUP_REMOVED lines=9> */
.L_x_6731:
[----:B------:R-:W0:Y:S01]  /*96f0*/  S2R R2, SR_TID.X ;  /* 0x0000000000027919 */ /* 0x000e220000002100 */
[----:B------:R-:W-:Y:S01]  /*9700*/  ULDC UR4, c[0x0][0xc3c] ;  /* 0x00030f0000047ab9 */ /* 0x000fe20000000800 */
[----:B------:R-:W-:Y:S01]  /*9710*/  IMAD.MOV.U32 R9, RZ, RZ, RZ ;  /* 0x000000ffff097224 */ /* 0x000fe200078e00ff */
[----:B------:R-:W1:Y:S01]  /*9720*/  S2UR UR6, SR_CTAID.X ;  /* 0x00000000000679c3 */ /* 0x000e620000002500 */
[----:B------:R-:W-:Y:S01]  /*9730*/  ULDC UR5, c[0x0][0xc38] ;  /* 0x00030e0000057ab9 */ /* 0x000fe20000000800 */
[----:B0-----:R-:W-:-:S04]  /*9740*/  LOP3.LUT R7, R2, 0x1f, RZ, 0xc0, !PT ;  /* 0x0000001f02077812 */ /* 0x001fc800078ec0ff */
[----:B------:R-:W-:-:S04]  /*9750*/  ISETP.NE.AND P0, PT, R7, 0x1f, PT ;  /* 0x0000001f0700780c */ /* 0x000fc80003f05270 */
[----:B------:R-:W-:-:S13]  /*9760*/  ISETP.GE.OR P1, PT, R7, UR4, !P0 ;  /* 0x0000000407007c0c */ /* 0x000fda000c726670 */
[----:B------:R-:W0:Y:S08]  /*9770*/  @!P1 LDC.64 R4, c[0x0][0xc80] ;  /* 0x00032000ff049b82 */ /* 0x000e300000000a00 */
[----:B------:R-:W2:Y:S01]  /*9780*/  @!P1 LDC.64 R2, c[0x0][0xc78] ;  /* 0x00031e00ff029b82 */ /* 0x000ea20000000a00 */
[----:B0-----:R-:W-:-:S05]  /*9790*/  @!P1 IMAD.WIDE.U32 R4, R7, 0x4, R4 ;  /* 0x0000000407049825 */ /* 0x001fca00078e0004 */
        /* <DEDUP_REMOVED lines=30> */
[----:B------:R-:W-:Y:S01]  /*9980*/  IMAD.MOV.U32 R6, RZ, RZ, R3 ;  /* 0x000000ffff067224 */ /* 0x000fe200078e0003 */
[----:B------:R-:W-:Y:S01]  /*9990*/  UMOV UR4, URZ ;  /* 0x0000003f00047c82 */ /* 0x000fe20008000000 */
[----:B------:R-:W-:-:S05]  /*99a0*/  ULDC UR5, c[0x0][0xc38] ;  /* 0x00030e0000057ab9 */ /* 0x000fca0000000800 */
.L_x_6735:
[----:B------:R-:W0:Y:S01]  /*99b0*/  LDC R0, c[0x0][0xc3c] ;  /* 0x00030f00ff007b82 */ /* 0x000e220000000800 */
[----:B------:R-:W-:-:S06]  /*99c0*/  UIADD3 UR4, UR4, 0x1f, URZ ;  /* 0x0000001f04047890 */ /* 0x000fcc000fffe03f */
[----:B0-----:R-:W-:-:S13]  /*99d0*/  ISETP.LE.AND P6, PT, R0, UR4, PT ;  /* 0x0000000400007c0c */ /* 0x001fda000bfc3270 */
[----:B------:R-:W-:Y:S05]  /*99e0*/  @P6 BRA `(.L_x_6734) ;  /* 0x0000000400a86947 */ /* 0x000fea0003800000 */
[----:B------:R-:W-:-:S05]  /*99f0*/  VIADD R9, R7, UR4 ;  /* 0x0000000407097c36 */ /* 0x000fca0008000000 */
[----:B------:R-:W-:Y:S01]  /*9a00*/  ISETP.GE.OR P6, PT, R9, R0, !P0 ;  /* 0x000000000900720c */ /* 0x000fe200047c6670 */
[----:B------:R-:W-:-:S12]  /*9a10*/  IMAD.MOV.U32 R0, RZ, RZ, RZ ;  /* 0x000000ffff007224 */ /* 0x000fd800078e00ff */
        /* <DEDUP_REMOVED lines=28> */
.L_x_6733:
        /* <DEDUP_REMOVED lines=18> */
.L_x_6736:
[----:B-1----:R-:W-:Y:S01]  /*9d00*/  IMAD R16, R16, UR5, R10 ;  /* 0x0000000510107c24 */ /* 0x002fe2000f8e020a */
[----:B------:R-:W-:Y:S01]  /*9d10*/  IABS R10, R0 ;  /* 0x00000000000a7213 */ /* 0x000fe20000000000 */
[----:B------:R-:W-:Y:S01]  /*9d20*/  IMAD R11, R11, R4, RZ ;  /* 0x000000040b0b7224 */ /* 0x000fe200078e02ff */
[----:B0-----:R-:W-:Y:S01]  /*9d30*/  IABS R5, R9 ;  /* 0x0000000900057213 */ /* 0x001fe20000000000 */
[----:B------:R-:W-:Y:S01]  /*9d40*/  IMAD.MOV.U32 R2, RZ, RZ, RZ ;  /* 0x000000ffff027224 */ /* 0x000fe200078e00ff */
[----:B------:R-:W-:Y:S01]  /*9d50*/  IADD3 R17, -R16, UR6, RZ ;  /* 0x0000000610117c10 */ /* 0x000fe2000fffe1ff */
[----:B------:R-:W-:Y:S01]  /*9d60*/  IMAD.MOV R10, RZ, RZ, -R10 ;  /* 0x000000ffff0a7224 */ /* 0x000fe200078e0a0a */
[----:B------:R-:W0:Y:S01]  /*9d70*/  I2F.RP R6, R5 ;  /* 0x0000000500067306 */ /* 0x000e220000209400 */
[----:B------:R-:W-:Y:S01]  /*9d80*/  IMAD.HI.U32 R2, R3, R11, R2 ;  /* 0x0000000b03027227 */ /* 0x000fe200078e0002 */
[----:B------:R-:W-:-:S03]  /*9d90*/  IABS R8, R17 ;  /* 0x0000001100087213 */ /* 0x000fc60000000000 */
[----:B------:R-:W-:Y:S02]  /*9da0*/  VIADD R19, R19, UR4 ;  /* 0x0000000413137c36 */ /* 0x000fe40008000000 */
[----:B------:R-:W-:Y:S02]  /*9db0*/  IMAD.MOV.U32 R3, RZ, RZ, R8 ;  /* 0x000000ffff037224 */ /* 0x000fe400078e0008 */
[----:B------:R-:W-:Y:S02]  /*9dc0*/  IMAD.MOV.U32 R8, RZ, RZ, R10 ;  /* 0x000000ffff087224 */ /* 0x000fe400078e000a */
[----:B------:R-:W-:-:S04]  /*9dd0*/  IMAD.HI.U32 R2, R2, R3, RZ ;  /* 0x0000000302027227 */ /* 0x000fc800078e00ff */
[----:B------:R-:W-:Y:S01]  /*9de0*/  IMAD R3, R2, R8, R3 ;  /* 0x0000000802037224 */ /* 0x000fe200078e0203 */
[----:B0-----:R-:W0:Y:S04]  /*9df0*/  MUFU.RCP R6, R6 ;  /* 0x0000000600067308 */ /* 0x001e280000001000 */
        /* <DEDUP_REMOVED lines=10> */
[----:B------:R-:W-:Y:S02]  /*9ea0*/  @P0 VIADD R2, R2, 0x1 ;  /* 0x0000000102020836 */ /* 0x000fe40000000000 */
[----:B------:R-:W-:-:S03]  /*9eb0*/  IMAD.MOV R8, RZ, RZ, -R8 ;  /* 0x000000ffff087224 */ /* 0x000fc600078e0a08 */
        /* <DEDUP_REMOVED lines=29> */
.L_x_6734:
[----:B------:R-:W-:Y:S01]  /*a090*/  ULDC UR4, c[0x0][0xc3c] ;  /* 0x00030f0000047ab9 */ /* 0x000fe20000000800 */
[----:B------:R-:W-:Y:S01]  /*a0a0*/  IMAD.MOV.U32 R17, RZ, RZ, RZ ;  /* 0x000000ffff117224 */ /* 0x000fe200078e00ff */
[----:B------:R-:W-:Y:S01]  /*a0b0*/  MOV R16, UR6 ;  /* 0x0000000600107c02 */ /* 0x000fe20008000f00 */
[----:B------:R-:W-:Y:S02]  /*a0c0*/  IMAD.MOV.U32 R18, RZ, RZ, RZ ;  /* 0x000000ffff127224 */ /* 0x000fe400078e00ff */
[----:B------:R-:W-:-:S07]  /*a0d0*/  IMAD.U32 R19, RZ, RZ, UR4 ;  /* 0x00000004ff137e24 */ /* 0x000fce000f8e00ff */
.L_x_6737:
[----:B------:R-:W-:-:S13]  /*a0e0*/  ISETP.NE.AND P0, PT, R7, RZ, PT ;  /* 0x000000ff0700720c */ /* 0x000fda0003f05270 */
[----:B------:R-:W0:Y:S01]  /*a0f0*/  @!P0 S2R R3, SR_CgaCtaId ;  /* 0x0000000000038919 */ /* 0x000e220000008800 */
[----:B------:R-:W-:-:S04]  /*a100*/  @!P0 MOV R0, 0x400 ;  /* 0x0000040000008802 */ /* 0x000fc80000000f00 */
[----:B0-----:R-:W-:-:S05]  /*a110*/  @!P0 LEA R0, R3, R0, 0x18 ;  /* 0x0000000003008211 */ /* 0x001fca00078ec0ff */
[----:B------:R0:W-:Y:S01]  /*a120*/  @!P0 STS.128 [R0+0x288d0], R16 ;  /* 0x0288d01000008388 */ /* 0x0001e20000000c00 */
[----:B------:R-:W-:Y:S06]  /*a130*/  BAR.ARV 0x5, 0x180 ;  /* 0x0146000000007b1d */ /* 0x000fec0000002000 */
.L_x_6732:
[----:B------:R2:W-:Y:S01]  /*a140*/  STL [R1+0x20], RZ ;  /* 0x000020ff01007387 */ /* 0x0005e20000100800 */
[----:B------:R-:W-:Y:S01]  /*a150*/  ULDC UR4, c[0x0][0xc3c] ;  /* 0x00030f0000047ab9 */ /* 0x000fe20000000800 */
[----:B------:R-:W-:Y:S01]  /*a160*/  IMAD.MOV.U32 R28, RZ, RZ, 0x1 ;  /* 0x00000001ff1c7424 */ /* 0x000fe200078e00ff */
[----:B-1----:R-:W-:Y:S01]  /*a170*/  ISETP.GE.AND P0, PT, R19, UR4, PT ;  /* 0x0000000413007c0c */ /* 0x002fe2000bf06270 */
[----:B------:R-:W-:-:S12]  /*a180*/  IMAD.MOV.U32 R25, RZ, RZ, RZ ;  /* 0x000000ffff197224 */ /* 0x000fd800078e00ff */
[----:B--2---:R-:W-:Y:S05]  /*a190*/  @P0 BRA `(.L_x_6738) ;  /* 0x0000004800d00947 */ /* 0x004fea0003800000 */
[----:B------:R-:W2:Y:S01]  /*a1a0*/  LDL R3, [R1+0x4] ;  /* 0x0000040001037983 */ /* 0x000ea20000100800 */
[----:B------:R-:W1:Y:S01]  /*a1b0*/  S2R R4, SR_TID.X ;  /* 0x0000000000047919 */ /* 0x000e620000002100 */
[----:B------:R-:W3:Y:S01]  /*a1c0*/  S2UR UR5, SR_CgaCtaId ;  /* 0x00000000000579c3 */ /* 0x000ee20000008800 */
[----:B------:R-:W-:Y:S01]  /*a1d0*/  UMOV UR4, 0x400 ;  /* 0x0000040000047882 */ /* 0x000fe20000000000 */
[----:B-1----:R-:W-:Y:S01]  /*a1e0*/  IMAD.SHL.U32 R30, R4, 0x8, RZ ;  /* 0x00000008041e7824 */ /* 0x002fe200078e00ff */
[----:B---3--:R-:W-:-:S04]  /*a1f0*/  ULEA UR4, UR5, UR4, 0x18 ;  /* 0x0000000405047291 */ /* 0x008fc8000f8ec03f */
[----:B0-----:R-:W-:-:S04]  /*a200*/  LOP3.LUT R0, R30, 0x1f8, RZ, 0xc0, !PT ;  /* 0x000001f81e007812 */ /* 0x001fc800078ec0ff */
[----:B------:R-:W-:Y:S01]  /*a210*/  LOP3.LUT R33, R0, 0x38, R4, 0x78, !PT ;  /* 0x0000003800217812 */ /* 0x000fe200078e7804 */
[----:B------:R-:W-:-:S03]  /*a220*/  IMAD.U32 R22, RZ, RZ, UR4 ;  /* 0x00000004ff167e24 */ /* 0x000fc6000f8e00ff */
[----:B------:R-:W-:Y:S02]  /*a230*/  LOP3.LUT R33, R33, 0x200, R30, 0xf8, !PT ;  /* 0x0000020021217812 */ /* 0x000fe400078ef81e */
[----:B------:R-:W-:Y:S01]  /*a240*/  LOP3.LUT R30, R30, 0x38, RZ, 0xc0, !PT ;  /* 0x000000381e1e7812 */ /* 0x000fe200078ec0ff */
[----:B------:R-:W-:Y:S01]  /*a250*/  BSSY B8, `(.L_x_6738) ;  /* 0x00004a8000087945 */ /* 0x000fe20003800000 */
[----:B------:R-:W-:Y:S02]  /*a260*/  IMAD.MOV.U32 R28, RZ, RZ, 0x1 ;  /* 0x00000001ff1c7424 */ /* 0x000fe400078e00ff */
[----:B------:R-:W-:Y:S01]  /*a270*/  IMAD.MOV.U32 R25, RZ, RZ, RZ ;  /* 0x000000ffff197224 */ /* 0x000fe200078e00ff */
[----:B------:R-:W-:Y:S01]  /*a280*/  LOP3.LUT R29, R30, 0x40, RZ, 0xfc, !PT ;  /* 0x000000401e1d7812 */ /* 0x000fe200078efcff */
[----:B------:R-:W-:Y:S01]  /*a290*/  ULDC UR38, c[0x0][0xc] ;  /* 0x0000030000267ab9 */ /* 0x000fe20000000800 */
[----:B--2---:R-:W-:-:S05]  /*a2a0*/  LOP3.LUT R0, R3, 0x2, RZ, 0xfc, !PT ;  /* 0x0000000203007812 */ /* 0x004fca00078efcff */
[----:B------:R0:W-:Y:S04]  /*a2b0*/  STL [R1+0x24], R0 ;  /* 0x0000240001007387 */ /* 0x0001e80000100800 */
[----:B------:R1:W-:Y:S01]  /*a2c0*/  STL [R1+0x20], RZ ;  /* 0x000020ff01007387 */ /* 0x0003e20000100800 */
[----:B0-----:R-:W-:-:S05]  /*a2d0*/  IMAD R0, R33, 0x2, R22 ;  /* 0x0000000221007824 */ /* 0x001fca00078e0216 */
[----:B------:R1:W-:Y:S02]  /*a2e0*/  STL [R1], R0 ;  /* 0x0000000001007387 */ /* 0x0003e40000100800 */
.L_x_6801:
[----:B0-----:R-:W0:Y:S02]  /*a2f0*/  LDC.64 R2, c[0x0][0xc88] ;  /* 0x00032200ff027b82 */ /* 0x001e240000000a00 */
[----:B0-----:R-:W-:-:S05]  /*a300*/  IMAD.WIDE R2, R19, 0x4, R2 ;  /* 0x0000000413027825 */ /* 0x001fca00078e0202 */
[----:B-1----:R-:W1:Y:S01]  /*a310*/  LDG.E R31, desc[UR36][R2.64] ;  /* 0x00000024021f7981 */ /* 0x002e62000c1e1900 */
[----:B------:R-:W-:Y:S05]  /*a320*/  YIELD ;  /* 0x0000000000007946 */ /* 0x000fea0003800000 */
[----:B------:R-:W-:Y:S01]  /*a330*/  ULDC.64 UR4, c[0x0][0xa28] ;  /* 0x00028a0000047ab9 */ /* 0x000fe20000000a00 */
[----:B------:R-:W-:Y:S01]  /*a340*/  IMAD.MOV.U32 R36, RZ, RZ, RZ ;  /* 0x000000ffff247224 */ /* 0x000fe200078e00ff */
[----:B------:R-:W-:Y:S01]  /*a350*/  ISETP.NE.U32.AND P0, PT, RZ, UR4, PT ;  /* 0x00000004ff007c0c */ /* 0x000fe2000bf05070 */
[----:B------:R-:W-:-:S03]  /*a360*/  ULDC.64 UR6, c[0x0][0xa18] ;  /* 0x0002860000067ab9 */ /* 0x000fc60000000a00 */
[----:B------:R-:W-:Y:S02]  /*a370*/  ISETP.NE.AND.EX P0, PT, RZ, UR5, PT, P0 ;  /* 0x00000005ff007c0c */ /* 0x000fe4000bf05300 */
[----:B-1----:R-:W-:-:S11]  /*a380*/  SHF.R.S32.HI R0, RZ, 0x1f, R31 ;  /* 0x0000001fff007819 */ /* 0x002fd6000001141f */
[C---:B------:R-:W-:Y:S01]  /*a390*/  @P0 LEA R2, P1, R31.reuse, UR4, 0x2 ;  /* 0x000000041f020c11 */ /* 0x040fe2000f8210ff */
[C---:B------:R-:W-:Y:S01]  /*a3a0*/  IMAD.SHL.U32 R23, R31.reuse, 0x4, RZ ;  /* 0x000000041f177824 */ /* 0x040fe200078e00ff */
[C-C-:B------:R-:W-:Y:S01]  /*a3b0*/  SHF.L.U64.HI R24, R31.reuse, 0x2, R0.reuse ;  /* 0x000000021f187819 */ /* 0x140fe20000010200 */
[----:B------:R0:W-:Y:S01]  /*a3c0*/  STL [R1+0x10], R0 ;  /* 0x0000100001007387 */ /* 0x0001e20000100800 */
[----:B------:R-:W-:Y:S01]  /*a3d0*/  @P0 LEA.HI.X R3, R31, UR5, R0, 0x2, P1 ;  /* 0x000000051f030c11 */ /* 0x000fe200088f1400 */
[----:B------:R-:W-:-:S04]  /*a3e0*/  ULDC.64 UR4, c[0x0][0xa00] ;  /* 0x0002800000047ab9 */ /* 0x000fc80000000a00 */
[----:B------:R1:W5:Y:S01]  /*a3f0*/  @P0 LDG.E R36, desc[UR36][R2.64] ;  /* 0x0000002402240981 */ /* 0x000362000c1e1900 */
[----:B------:R-:W-:Y:S02]  /*a400*/  ISETP.NE.U32.AND P0, PT, RZ, UR4, PT ;  /* 0x00000004ff007c0c */ /* 0x000fe4000bf05070 */
[----:B------:R-:W-:Y:S01]  /*a410*/  LOP3.LUT R27, R27, 0xffffffef, RZ, 0xc0, !PT ;  /* 0xffffffef1b1b7812 */ /* 0x000fe200078ec0ff */
[----:B0-----:R-:W-:Y:S01]  /*a420*/  IMAD.MOV.U32 R0, RZ, RZ, RZ ;  /* 0x000000ffff007224 */ /* 0x001fe200078e00ff */
[----:B------:R-:W-:Y:S02]  /*a430*/  ISETP.NE.AND.EX P2, PT, RZ, UR5, PT, P0 ;  /* 0x00000005ff007c0c */ /* 0x000fe4000bf45300 */
[----:B------:R-:W-:Y:S02]  /*a440*/  ISETP.NE.U32.AND P0, PT, RZ, UR6, PT ;  /* 0x00000006ff007c0c */ /* 0x000fe4000bf05070 */
[----:B-1----:R-:W-:Y:S02]  /*a450*/  IADD3 R2, P1, R23, UR4, RZ ;  /* 0x0000000417027c10 */ /* 0x002fe4000ff3e0ff */
[----:B------:R-:W-:-:S02]  /*a460*/  ISETP.NE.AND.EX P0, PT, RZ, UR7, PT, P0 ;  /* 0x00000007ff007c0c */ /* 0x000fc4000bf05300 */
[----:B------:R-:W-:Y:S01]  /*a470*/  IADD3.X R3, R24, UR5, RZ, P1, !PT ;  /* 0x0000000518037c10 */ /* 0x000fe20008ffe4ff */
[----:B------:R-:W-:-:S04]  /*a480*/  ULDC.64 UR4, c[0x0][0x418] ;  /* 0x0001060000047ab9 */ /* 0x000fc80000000a00 */
[----:B------:R-:W-:Y:S01]  /*a490*/  @P2 LOP3.LUT R27, R27, 0x10, RZ, 0xfc, !PT ;  /* 0x000000101b1b2812 */ /* 0x000fe200078efcff */
[----:B--2---:R-:W2:Y:S05]  /*a4a0*/  @P2 LDG.E R0, desc[UR36][R2.64] ;  /* 0x0000002402002981 */ /* 0x004eaa000c1e1900 */
[----:B------:R-:W-:-:S04]  /*a4b0*/  @P0 IADD3 R4, P1, R23, UR6, RZ ;  /* 0x0000000617040c10 */ /* 0x000fc8000ff3e0ff */
[----:B------:R-:W-:Y:S01]  /*a4c0*/  @P0 IADD3.X R5, R24, UR7, RZ, P1, !PT ;  /* 0x0000000718050c10 */ /* 0x000fe20008ffe4ff */
[----:B--2---:R0:W-:Y:S04]  /*a4d0*/  STL [R1+0x8], R0 ;  /* 0x0000080001007387 */ /* 0x0041e80000100800 */
[----:B0-----:R-:W2:Y:S01]  /*a4e0*/  @P0 LDG.E R0, desc[UR36][R4.64] ;  /* 0x0000002404000981 */ /* 0x001ea2000c1e1900 */
[----:B------:R-:W-:-:S03]  /*a4f0*/  UISETP.NE.U32.AND UP0, UPT, UR4, URZ, UPT ;  /* 0x0000003f0400728c */ /* 0x000fc6000bf05070 */
[----:B------:R-:W-:Y:S01]  /*a500*/  ULDC UR4, c[0x0][0x424] ;  /* 0x0001090000047ab9 */ /* 0x000fe20000000800 */
[----:B------:R-:W-:-:S03]  /*a510*/  UISETP.NE.AND.EX UP0, UPT, UR5, URZ, UPT, UP0 ;  /* 0x0000003f0500728c */ /* 0x000fc6000bf05300 */
[----:B------:R-:W-:Y:S01]  /*a520*/  ULDC UR5, c[0x0][0x2f0] ;  /* 0x0000bc0000057ab9 */ /* 0x000fe20000000800 */
[----:B------:R-:W-:-:S04]  /*a530*/  USEL UR4, UR4, 0x1, UP0 ;  /* 0x0000000104047887 */ /* 0x000fc80008000000 */
[----:B------:R-:W-:-:S06]  /*a540*/  UIMAD UR4, UR4, UR5, URZ ;  /* 0x00000005040472a4 */ /* 0x000fcc000f8e023f */
[----:B------:R-:W-:Y:S01]  /*a550*/  IMAD.U32 R7, RZ, RZ, UR4 ;  /* 0x00000004ff077e24 */ /* 0x000fe2000f8e00ff */
[----:B--2---:R0:W-:Y:S01]  /*a560*/  @P0 STL [R1+0x14], R0 ;  /* 0x0000140001000387 */ /* 0x0041e20000100800 */
[----:B------:R-:W-:Y:S05]  /*a570*/  @P0 BRA `(.L_x_6739) ;  /* 0x0000000000200947 */ /* 0x000fea0003800000 */
[----:B------:R-:W-:Y:S02]  /*a580*/  ULDC UR4, c[0x0][0x288] ;  /* 0x0000a20000047ab9 */ /* 0x000fe40000000800 */
[----:B0-----:R-:W-:-:S05]  /*a590*/  IMAD.U32 R0, RZ, RZ, UR4 ;  /* 0x00000004ff007e24 */ /* 0x001fca000f8e00ff */
[----:B------:R1:W-:Y:S01]  /*a5a0*/  STL [R1+0x14], R0 ;  /* 0x0000140001007387 */ /* 0x0003e20000100800 */
[----:B------:R-:W-:Y:S05]  /*a5b0*/  @!P2 BRA `(.L_x_6739) ;  /* 0x000000000010a947 */ /* 0x000fea0003800000 */
[----:B------:R-:W2:Y:S04]  /*a5c0*/  LDG.E R5, desc[UR36][R2.64] ;  /* 0x0000002402057981 */ /* 0x000ea8000c1e1900 */
[----:B-1----:R-:W2:Y:S02]  /*a5d0*/  LDG.E R0, desc[UR36][R2.64+0x4] ;  /* 0x0000042402007981 */ /* 0x002ea4000c1e1900 */
[----:B--2---:R-:W-:-:S05]  /*a5e0*/  IMAD.IADD R0, R0, 0x1, -R5 ;  /* 0x0000000100007824 */ /* 0x004fca00078e0a05 */
[----:B------:R2:W-:Y:S02]  /*a5f0*/  STL [R1+0x14], R0 ;  /* 0x0000140001007387 */ /* 0x0005e40000100800 */
.L_x_6739:
[----:B------:R-:W-:Y:S01]  /*a600*/  ULDC.64 UR4, c[0x0][0xa20] ;  /* 0x0002880000047ab9 */ /* 0x000fe20000000a00 */
[----:B------:R-:W-:Y:S01]  /*a610*/  IMAD.MOV.U32 R32, RZ, RZ, R31 ;  /* 0x000000ffff207224 */ /* 0x000fe200078e001f */
[----:B------:R-:W-:-:S04]  /*a620*/  ISETP.NE.U32.AND P0, PT, RZ, UR4, PT ;  /* 0x00000004ff007c0c */ /* 0x000fc8000bf05070 */
[----:B------:R-:W-:-:S13]  /*a630*/  ISETP.NE.AND.EX P0, PT, RZ, UR5, PT, P0 ;  /* 0x00000005ff007c0c */ /* 0x000fda000bf05300 */
[----:B------:R-:W-:Y:S05]  /*a640*/  @!P0 BRA `(.L_x_6740) ;  /* 0x0000000000108947 */ /* 0x000fea0003800000 */
[----:B------:R-:W-:-:S04]  /*a650*/  IADD3 R2, P0, R23, UR4, RZ ;  /* 0x0000000417027c10 */ /* 0x000fc8000ff1e0ff */
[----:B------:R-:W-:-:S05]  /*a660*/  IADD3.X R3, R24, UR5, RZ, P0, !PT ;  /* 0x0000000518037c10 */ /* 0x000fca00087fe4ff */
[----:B------:R3:W5:Y:S01]  /*a670*/  LDG.E R7, desc[UR36][R2.64] ;  /* 0x0000002402077981 */ /* 0x000762000c1e1900 */
[----:B------:R-:W-:Y:S05]  /*a680*/  BRA `(.L_x_6741) ;  /* 0x0000000000247947 */ /* 0x000fea0003800000 */
.L_x_6740:
[----:B------:R-:W-:Y:S02]  /*a690*/  ULDC.64 UR4, c[0x0][0xa08] ;  /* 0x0002820000047ab9 */ /* 0x000fe40000000a00 */
[----:B------:R-:W-:-:S04]  /*a6a0*/  ISETP.NE.U32.AND P0, PT, RZ, UR4, PT ;  /* 0x00000004ff007c0c */ /* 0x000fc8000bf05070 */
[----:B------:R-:W-:-:S13]  /*a6b0*/  ISETP.NE.AND.EX P0, PT, RZ, UR5, PT, P0 ;  /* 0x00000005ff007c0c */ /* 0x000fda000bf05300 */
[----:B------:R-:W-:Y:S05]  /*a6c0*/  @!P0 BRA `(.L_x_6741) ;  /* 0x0000000000148947 */ /* 0x000fea0003800000 */
[----:B------:R-:W3:Y:S02]  /*a6d0*/  LDC.64 R2, c[0x0][0xa08] ;  /* 0x00028200ff027b82 */ /* 0x000ee40000000a00 */
[----:B---3--:R-:W-:-:S05]  /*a6e0*/  IMAD.WIDE R2, R32, 0x4, R2 ;  /* 0x0000000420027825 */ /* 0x008fca00078e0202 */
[----:B------:R-:W3:Y:S04]  /*a6f0*/  LDG.E R7, desc[UR36][R2.64] ;  /* 0x0000002402077981 */ /* 0x000ee8000c1e1900 */
[----:B012---:R-:W3:Y:S02]  /*a700*/  LDG.E R0, desc[UR36][R2.64+0x4] ;  /* 0x0000042402007981 */ /* 0x007ee4000c1e1900 */
[----:B---3--:R-:W-:-:S07]  /*a710*/  IADD3 R7, -R7, R0, RZ ;  /* 0x0000000007077210 */ /* 0x008fce0007ffe1ff */
.L_x_6741:
[----:B-----5:R-:W-:Y:S01]  /*a720*/  IMAD.IADD R34, R7, 0x1, -R36 ;  /* 0x0000000107227824 */ /* 0x020fe200078e0a24 */
[----:B------:R-:W-:Y:S03]  /*a730*/  BSSY B0, `(.L_x_6742) ;  /* 0x0000029000007945 */ /* 0x000fe60003800000 */
[C---:B012---:R-:W-:Y:S01]  /*a740*/  VIADD R0, R34.reuse, 0x7f ;  /* 0x0000007f22007836 */ /* 0x047fe20000000000 */
[----:B------:R-:W-:-:S04]  /*a750*/  ISETP.GE.AND P0, PT, R34, 0x1, PT ;  /* 0x000000012200780c */ /* 0x000fc80003f06270 */
[----:B---3--:R-:W-:-:S04]  /*a760*/  SHF.R.S32.HI R3, RZ, 0x1f, R0 ;  /* 0x0000001fff037819 */ /* 0x008fc80000011400 */
[----:B------:R-:W-:Y:S02]  /*a770*/  LEA.HI R2, R3, R0, RZ, 0x7 ;  /* 0x0000000003027211 */ /* 0x000fe400078f38ff */
[----:B------:R-:W-:-:S04]  /*a780*/  LOP3.LUT R0, R18, 0xff000000, RZ, 0xc0, !PT ;  /* 0xff00000012007812 */ /* 0x000fc800078ec0ff */
[----:B------:R-:W-:Y:S02]  /*a790*/  SHF.R.U32.HI R3, RZ, 0x8, R0 ;  /* 0x00000008ff037819 */ /* 0x000fe40000011600 */
[----:B------:R-:W-:-:S04]  /*a7a0*/  LOP3.LUT R0, R18, 0xff0000, RZ, 0xc0, !PT ;  /* 0x00ff000012007812 */ /* 0x000fc800078ec0ff */
[----:B------:R-:W-:Y:S02]  /*a7b0*/  LEA.HI R3, R0, R3, RZ, 0x10 ;  /* 0x0000000300037211 */ /* 0x000fe400078f80ff */
[----:B------:R-:W-:Y:S01]  /*a7c0*/  SHF.R.S32.HI R0, RZ, 0x7, R2 ;  /* 0x00000007ff007819 */ /* 0x000fe20000011402 */
[----:B------:R-:W-:Y:S01]  /*a7d0*/  IMAD.MOV.U32 R2, RZ, RZ, RZ ;  /* 0x000000ffff027224 */ /* 0x000fe200078e00ff */
[----:B------:R-:W-:Y:S01]  /*a7e0*/  LOP3.LUT R35, R3, 0xff, RZ, 0xc0, !PT ;  /* 0x000000ff03237812 */ /* 0x000fe200078ec0ff */
        /* <DEDUP_REMOVED lines=29> */
.L_x_6743:
[----:B------:R-:W-:Y:S05]  /*a9c0*/  BSYNC B0 ;  /* 0x0000000000007941 */ /* 0x000fea0003800000 */
.L_x_6742:
[-C--:B------:R-:W-:Y:S01]  /*a9d0*/  IMAD R35, R35, R2.reuse, RZ ;  /* 0x0000000223237224 */ /* 0x080fe200078e02ff */
[----:B------:R-:W-:Y:S04]  /*a9e0*/  BSSY B7, `(.L_x_6744) ;  /* 0x000036c000077945 */ /* 0x000fe80003800000 */
[----:B------:R-:W-:-:S04]  /*a9f0*/  VIADDMNMX R0, R35, R2, R0, PT ;  /* 0x0000000223007246 */ /* 0x000fc80003800100 */
        /* <DEDUP_REMOVED lines=20> */
.L_x_6745:
        /* <DEDUP_REMOVED lines=20> */
.L_x_6748:
[----:B------:R-:W-:Y:S05]  /*ac80*/  BSYNC B6 ;  /* 0x0000000000067941 */ /* 0x000fea0003800000 */
.L_x_6747:
        /* <DEDUP_REMOVED lines=20> */
.L_x_6751:
[----:B------:R0:W1:Y:S01]  /*add0*/  LDC.64 R2, c[0x4][R26] ;  /* 0x010000001a027b82 */ /* 0x0000620000000a00 */
[----:B------:R-:W-:Y:S01]  /*ade0*/  ULDC.64 UR6, c[0x4][0x138] ;  /* 0x01004e0000067ab9 */ /* 0x000fe20000000a00 */
[----:B------:R-:W-:Y:S01]  /*adf0*/  ULDC.64 UR8, c[0x4][0x140] ;  /* 0x0100500000087ab9 */ /* 0x000fe20000000a00 */
[----:B------:R-:W-:Y:S01]  /*ae00*/  ULDC.64 UR4, c[0x4][0x60] ;  /* 0x0100180000047ab9 */ /* 0x000fe20000000a00 */
[----:B------:R-:W-:Y:S01]  /*ae10*/  MOV R4, UR6 ;  /* 0x0000000600047c02 */ /* 0x000fe20008000f00 */
[----:B------:R-:W-:Y:S02]  /*ae20*/  IMAD.U32 R5, RZ, RZ, UR7 ;  /* 0x00000007ff057e24 */ /* 0x000fe4000f8e00ff */
        /* <DEDUP_REMOVED lines=9> */
.L_x_6750:
[----:B------:R-:W-:Y:S05]  /*aec0*/  BSYNC B6 ;  /* 0x0000000000067941 */ /* 0x000fea0003800000 */
.L_x_6749:
[----:B------:R-:W2:Y:S01]  /*aed0*/  LDL R26, [R1+0x18] ;  /* 0x00001800011a7983 */ /* 0x000ea20000100800 */
[----:B------:R-:W-:Y:S01]  /*aee0*/  ULDC.64 UR4, c[0x0][0x9f8] ;  /* 0x00027e0000047ab9 */ /* 0x000fe20000000a00 */
[----:B------:R-:W0:Y:S01]  /*aef0*/  LDC R10, c[0x0][0x430] ;  /* 0x00010c00ff0a7b82 */ /* 0x000e220000000800 */
[----:B------:R-:W-:Y:S01]  /*af00*/  ISETP.NE.U32.AND P0, PT, RZ, UR4, PT ;  /* 0x00000004ff007c0c */ /* 0x000fe2000bf05070 */
[----:B------:R-:W3:Y:S03]  /*af10*/  LDL R20, [R1+0x24] ;  /* 0x0000240001147983 */ /* 0x000ee60000100800 */
[----:B------:R-:W-:-:S13]  /*af20*/  ISETP.NE.AND.EX P0, PT, RZ, UR5, PT, P0 ;  /* 0x00000005ff007c0c */ /* 0x000fda000bf05300 */
[----:B------:R-:W-:Y:S01]  /*af30*/  @P0 IADD3 R2, P1, R23, UR4, RZ ;  /* 0x0000000417020c10 */ /* 0x000fe2000ff3e0ff */
[----:B------:R-:W1:Y:S01]  /*af40*/  S2R R0, SR_TID.X ;  /* 0x0000000000007919 */ /* 0x000e620000002100 */
[----:B------:R-:W4:Y:S02]  /*af50*/  S2R R21, SR_TID.X ;  /* 0x0000000000157919 */ /* 0x000f240000002100 */
[----:B------:R-:W-:Y:S01]  /*af60*/  @P0 IADD3.X R3, R24, UR5, RZ, P1, !PT ;  /* 0x0000000518030c10 */ /* 0x000fe20008ffe4ff */
[----:B------:R-:W-:-:S04]  /*af70*/  ULDC UR4, c[0x0][0x2f4] ;  /* 0x0000bd0000047ab9 */ /* 0x000fc80000000800 */
[----:B------:R2:W3:Y:S01]  /*af80*/  @P0 LDG.E R32, desc[UR36][R2.64] ;  /* 0x0000002402200981 */ /* 0x0004e2000c1e1900 */
[----:B0-----:R-:W-:Y:S02]  /*af90*/  ISETP.NE.AND P2, PT, R10, 0x1, PT ;  /* 0x000000010a00780c */ /* 0x001fe40003f45270 */
[----:B------:R-:W-:-:S11]  /*afa0*/  LOP3.LUT R27, R27, 0xfffffff7, RZ, 0xc0, !PT ;  /* 0xfffffff71b1b7812 */ /* 0x000fd600078ec0ff */
[----:B------:R-:W0:Y:S01]  /*afb0*/  @P2 LDC R7, c[0x0][0x434] ;  /* 0x00010d00ff072b82 */ /* 0x000e220000000800 */
[----:B------:R-:W-:Y:S01]  /*afc0*/  @P2 LOP3.LUT R27, R27, 0x8, RZ, 0xfc, !PT ;  /* 0x000000081b1b2812 */ /* 0x000fe200078efcff */
[----:B-1----:R-:W-:-:S06]  /*afd0*/  IMAD.SHL.U32 R0, R0, 0x10, RZ ;  /* 0x0000001000007824 */ /* 0x002fcc00078e00ff */
[----:B------:R-:W1:Y:S01]  /*afe0*/  @P2 LDC R5, c[0x0][0x438] ;  /* 0x00010e00ff052b82 */ /* 0x000e620000000800 */
[----:B----4-:R-:W-:Y:S02]  /*aff0*/  LOP3.LUT R21, R21, 0x7f, RZ, 0xc0, !PT ;  /* 0x0000007f15157812 */ /* 0x010fe400078ec0ff */
[----:B------:R-:W-:Y:S02]  /*b000*/  LOP3.LUT R0, R0, 0x70, RZ, 0xc0, !PT ;  /* 0x0000007000007812 */ /* 0x000fe400078ec0ff */
[----:B------:R-:W-:Y:S02]  /*b010*/  SHF.R.U32.HI R21, RZ, 0x3, R21 ;  /* 0x00000003ff157819 */ /* 0x000fe40000011615 */
[----:B------:R-:W-:Y:S01]  /*b020*/  LOP3.LUT R27, R27, 0xfffffffb, RZ, 0xc0, !PT ;  /* 0xfffffffb1b1b7812 */ /* 0x000fe200078ec0ff */
[----:B------:R-:W-:Y:S01]  /*b030*/  UMOV UR5, 0xffffffff ;  /* 0xffffffff00057882 */ /* 0x000fe20000000000 */
[----:B--2---:R-:W-:-:S04]  /*b040*/  VIADD R26, R26, 0xffffffff ;  /* 0xffffffff1a1a7836 */ /* 0x004fc80000000000 */
[----:B------:R-:W-:-:S05]  /*b050*/  IMAD.SHL.U32 R8, R26, 0x80, RZ ;  /* 0x000000801a087824 */ /* 0x000fca00078e00ff */
[----:B------:R-:W-:-:S04]  /*b060*/  LOP3.LUT R9, R8, R21, R0, 0xfe, !PT ;  /* 0x0000001508097212 */ /* 0x000fc800078efe00 */
[C---:B------:R-:W-:Y:S01]  /*b070*/  ISETP.GE.AND P0, PT, R9.reuse, R34, PT ;  /* 0x000000220900720c */ /* 0x040fe20003f06270 */
[----:B------:R-:W-:-:S04]  /*b080*/  IMAD.IADD R0, R9, 0x1, R36 ;  /* 0x0000000109007824 */ /* 0x000fc800078e0224 */
[----:B0-----:R-:W-:-:S04]  /*b090*/  @P2 IMAD.HI.U32 R6, R0, R7, RZ ;  /* 0x0000000700062227 */ /* 0x001fc800078e00ff */
[----:B------:R-:W-:Y:S01]  /*b0a0*/  IMAD.MOV.U32 R4, RZ, RZ, R0 ;  /* 0x000000ffff047224 */ /* 0x000fe200078e0000 */
[----:B-1----:R-:W-:-:S03]  /*b0b0*/  @P2 SHF.R.U32.HI R4, RZ, R5, R6 ;  /* 0x00000005ff042219 */ /* 0x002fc60000011606 */
[----:B------:R-:W0:Y:S02]  /*b0c0*/  @!P0 LDC.64 R2, c[0x0][0x428] ;  /* 0x00010a00ff028b82 */ /* 0x000e240000000a00 */
[----:B------:R-:W-:Y:S01]  /*b0d0*/  IMAD.MOV R5, RZ, RZ, -R4 ;  /* 0x000000ffff057224 */ /* 0x000fe200078e0a04 */
[----:B---3--:R-:W-:-:S03]  /*b0e0*/  SHF.R.S32.HI R37, RZ, 0x1f, R32 ;  /* 0x0000001fff257819 */ /* 0x008fc60000011420 */
[----:B------:R-:W-:Y:S01]  /*b0f0*/  IMAD R0, R10, R5, R0 ;  /* 0x000000050a007224 */ /* 0x000fe200078e0200 */
[--C-:B------:R-:W-:Y:S01]  /*b100*/  @!P0 SHF.R.S32.HI R5, RZ, 0x1f, R4.reuse ;  /* 0x0000001fff058819 */ /* 0x100fe20000011404 */
[-C--:B0-----:R-:W-:Y:S02]  /*b110*/  @!P0 IMAD R6, R37, R2.reuse, RZ ;  /* 0x0000000225068224 */ /* 0x081fe400078e02ff */
[----:B------:R-:W-:-:S04]  /*b120*/  @!P0 IMAD.WIDE.U32 R4, R32, R2, R4 ;  /* 0x0000000220048225 */ /* 0x000fc800078e0004 */
[----:B------:R-:W-:Y:S02]  /*b130*/  @!P0 IMAD R6, R32, R3, R6 ;  /* 0x0000000320068224 */ /* 0x000fe400078e0206 */
[----:B------:R-:W0:Y:S02]  /*b140*/  @!P0 LDC.64 R2, c[0x0][0x418] ;  /* 0x00010600ff028b82 */ /* 0x000e240000000a00 */
[----:B------:R-:W-:Y:S01]  /*b150*/  @!P0 IMAD.IADD R6, R5, 0x1, R6 ;  /* 0x0000000105068824 */ /* 0x000fe200078e0206 */
[----:B------:R-:W-:Y:S02]  /*b160*/  ISETP.NE.AND P2, PT, R20, 0x3, PT ;  /* 0x000000031400780c */ /* 0x000fe40003f45270 */
[----:B0-----:R-:W-:-:S04]  /*b170*/  @!P0 LEA R2, P1, R4, R2, 0x2 ;  /* 0x0000000204028211 */ /* 0x001fc800078210ff */
[----:B------:R-:W-:Y:S02]  /*b180*/  @!P0 LEA.HI.X R3, R4, R3, R6, 0x2, P1 ;  /* 0x0000000304038211 */ /* 0x000fe400008f1406 */
[----:B------:R-:W-:-:S06]  /*b190*/  MOV R4, RZ ;  /* 0x000000ff00047202 */ /* 0x000fcc0000000f00 */
[----:B------:R0:W5:Y:S01]  /*b1a0*/  @!P0 LDG.E R4, desc[UR36][R2.64] ;  /* 0x0000002402048981 */ /* 0x000162000c1e1900 */
[----:B------:R-:W-:Y:S02]  /*b1b0*/  ISETP.GE.AND P0, PT, R30, UR4, PT ;  /* 0x000000041e007c0c */ /* 0x000fe4000bf06270 */
[----:B------:R-:W-:-:S04]  /*b1c0*/  @P2 LOP3.LUT R27, R27, 0x4, RZ, 0xfc, !PT ;  /* 0x000000041b1b2812 */ /* 0x000fc800078efcff */
[----:B------:R-:W-:-:S07]  /*b1d0*/  LOP3.LUT R27, R27, 0xfffffffd, RZ, 0xc0, !PT ;  /* 0xfffffffd1b1b7812 */ /* 0x000fce00078ec0ff */
[----:B------:R-:W-:Y:S02]  /*b1e0*/  @P0 LOP3.LUT R27, R27, 0x2, RZ, 0xfc, !PT ;  /* 0x000000021b1b0812 */ /* 0x000fe400078efcff */
[----:B------:R-:W-:Y:S02]  /*b1f0*/  ISETP.GE.AND P0, PT, R29, UR4, PT ;  /* 0x000000041d007c0c */ /* 0x000fe4000bf06270 */
[----:B------:R-:W-:-:S11]  /*b200*/  LOP3.LUT R27, R27, 0xfffffffe, RZ, 0xc0, !PT ;  /* 0xfffffffe1b1b7812 */ /* 0x000fd600078ec0ff */
[----:B------:R-:W-:Y:S01]  /*b210*/  @P0 LOP3.LUT R27, R27, 0x1, RZ, 0xfc, !PT ;  /* 0x000000011b1b0812 */ /* 0x000fe200078efcff */
[----:B0-----:R-:W-:Y:S06]  /*b220*/  BRA.DIV UR5, `(.L_x_6752) ;  /* 0x0000004205087947 */ /* 0x001fec000b800000 */
.L_x_6818:
[----:B------:R-:W-:Y:S01]  /*b230*/  LOP3.LUT R24, R18, 0xffff, RZ, 0xc0, !PT ;  /* 0x0000ffff12187812 */ /* 0x000fe200078ec0ff */
[----:B------:R-:W-:Y:S06]  /*b240*/  @!P2 BRA `(.L_x_6753) ;  /* 0x000000000004a947 */ /* 0x000fec0003800000 */
[----:B------:R-:W-:Y:S01]  /*b250*/  BPT.TRAP 0x1 ;  /* 0x000000040000795c */ /* 0x000fe20000300000 */
.L_x_6753:
        /* <DEDUP_REMOVED lines=23> */
.L_x_6819:
[----:B------:R-:W-:Y:S05]  /*b3d0*/  BSYNC B0 ;  /* 0x0000000000007941 */ /* 0x000fea0003800000 */
.L_x_6754:
[----:B------:R-:W1:Y:S01]  /*b3e0*/  S2R R9, SR_TID.X ;  /* 0x0000000000097919 */ /* 0x000e620000002100 */
[----:B------:R-:W-:Y:S01]  /*b3f0*/  ULDC.64 UR4, c[0x0][0x300] ;  /* 0x0000c00000047ab9 */ /* 0x000fe20000000a00 */
[----:B------:R-:W-:Y:S01]  /*b400*/  ULDC.64 UR6, c[0x0][0x2e8] ;  /* 0x0000ba0000067ab9 */ /* 0x000fe20000000a00 */
[----:B------:R-:W-:Y:S01]  /*b410*/  IMAD R5, R5, UR4, RZ ;  /* 0x0000000405057c24 */ /* 0x000fe2000f8e02ff */
[C---:B------:R-:W-:Y:S01]  /*b420*/  LOP3.LUT P3, RZ, R27.reuse, 0x2, RZ, 0xc0, !PT ;  /* 0x000000021bff7812 */ /* 0x040fe2000786c0ff */
[----:B0-----:R-:W-:Y:S01]  /*b430*/  IMAD.WIDE.U32 R2, R0, UR4, RZ ;  /* 0x0000000400027c25 */ /* 0x001fe2000f8e00ff */
[----:B------:R-:W-:-:S03]  /*b440*/  LOP3.LUT P2, RZ, R27, 0x1, RZ, 0xc0, !PT ;  /* 0x000000011bff7812 */ /* 0x000fc6000784c0ff */
        /* <DEDUP_REMOVED lines=12> */
[C---:B------:R-:W-:Y:S02]  /*b510*/  LEA R4, P0, R2.reuse, UR6, 0x1 ;  /* 0x0000000602047c11 */ /* 0x040fe4000f8008ff */
[----:B-1----:R-:W-:Y:S02]  /*b520*/  LOP3.LUT R9, R9, 0x7f, RZ, 0xc0, !PT ;  /* 0x0000007f09097812 */ /* 0x002fe400078ec0ff */
[----:B------:R-:W-:Y:S02]  /*b530*/  LEA.HI.X R0, R2, UR7, R0, 0x1, P0 ;  /* 0x0000000702007c11 */ /* 0x000fe400080f0c00 */
[----:B------:R-:W-:-:S04]  /*b540*/  SHF.R.U32.HI R9, RZ, 0x3, R9 ;  /* 0x00000003ff097819 */ /* 0x000fc80000011609 */
[----:B------:R-:W-:-:S04]  /*b550*/  IADD3 R6, -R9, R34, -R8 ;  /* 0x0000002209067210 */ /* 0x000fc80007ffe908 */
        /* <DEDUP_REMOVED lines=79> */
[----:B------:R0:W-:Y:S04]  /*ba50*/  @P1 LDGSTS.E.BYPASS.LTC128B.128 [R8+0x1f400], desc[UR36][R2.64+0x80], !P2 ;  /* 0x1f40008002081fae */ /* 0x0001e8000d101d64 */
[----:B0-2---:R0:W1:Y:S02]  /*ba60*/  SHFL.IDX PT, R2, R4, 0x7, 0x181f ;  /* 0x00f81f0004027f89 */ /* 0x00506400000e0000 */
.L_x_6837:
        /* <DEDUP_REMOVED lines=8> */
[----:B------:R1:W-:Y:S01]  /*baf0*/  @P0 LDGSTS.E.BYPASS.LTC128B.128 [R5+0x1fc00], desc[UR36][R2.64+0x80], !P2 ;  /* 0x1fc0008002050fae */ /* 0x0003e2000d101d64 */
[----:B------:R-:W-:Y:S01]  /*bb00*/  PLOP3.LUT P0, PT, PT, PT, PT, 0x80, 0x0 ;  /* 0x000000000000781c */ /* 0x000fe20003f0f070 */
[----:B------:R-:W-:-:S12]  /*bb10*/  NOP ;  /* 0x0000000000007918 */ /* 0x000fd80000000000 */
.L_x_6757:
        /* <DEDUP_REMOVED lines=11> */
.L_x_6758:
[----:B-1----:R1:W5:Y:S01]  /*bbd0*/  LDL.LU R3, [R1+0x8] ;  /* 0x0000080001037983 */ /* 0x0023620000300800 */
[----:B------:R1:W-:Y:S03]  /*bbe0*/  SYNCS.ARRIVE.TRANS64.A1T0 RZ, [R7+URZ+0x28830], RZ ;  /* 0x028830ff07ff79a7 */ /* 0x0003e6000810003f */
[----:B0-----:R1:W5:Y:S02]  /*bbf0*/  LDL.LU R4, [R1+0x10] ;  /* 0x0000100001047983 */ /* 0x0013640000300800 */
[----:B------:R-:W-:Y:S05]  /*bc00*/  WARPSYNC.ALL ;  /* 0x0000000000007948 */ /* 0x000fea0003800000 */
[----:B------:R-:W-:Y:S01]  /*bc10*/  ULDC.64 UR4, c[0x0][0x298] ;  /* 0x0000a60000047ab9 */ /* 0x000fe20000000a00 */
[----:B------:R-:W-:Y:S01]  /*bc20*/  VIADD R2, R22, 0x10400 ;  /* 0x0001040016027836 */ /* 0x000fe20000000000 */
[----:B------:R-:W-:Y:S01]  /*bc30*/  BAR.SYNC.DEFER_BLOCKING 0x8, 0x180 ;  /* 0x0206000000007b1d */ /* 0x000fe20000010000 */
[----:B------:R-:W-:-:S03]  /*bc40*/  LOP3.LUT P1, RZ, R27, 0x10, RZ, 0xc0, !PT ;  /* 0x000000101bff7812 */ /* 0x000fc6000782c0ff */
[----:B------:R-:W-:Y:S02]  /*bc50*/  LOP3.LUT P0, RZ, R2, 0x3ff, RZ, 0xc0, !PT ;  /* 0x000003ff02ff7812 */ /* 0x000fe4000780c0ff */
[----:B------:R-:W-:Y:S01]  /*bc60*/  BSSY B6, `(.L_x_6759) ;  /* 0x000001c000067945 */ /* 0x000fe20003800000 */
[----:B------:R-:W-:Y:S02]  /*bc70*/  SEL R31, R31, RZ, !P1 ;  /* 0x000000ff1f1f7207 */ /* 0x000fe40004800000 */
[----:B-----5:R-:W-:Y:S02]  /*bc80*/  SHF.R.S32.HI R0, RZ, 0x1f, R3 ;  /* 0x0000001fff007819 */ /* 0x020fe40000011403 */
[----:B------:R-:W-:-:S03]  /*bc90*/  SEL R4, R4, RZ, !P1 ;  /* 0x000000ff04047207 */ /* 0x000fc60004800000 */
[----:B------:R-:W-:-:S04]  /*bca0*/  IMAD R0, R0, UR4, RZ ;  /* 0x0000000400007c24 */ /* 0x000fc8000f8e02ff */
[C---:B------:R-:W-:Y:S02]  /*bcb0*/  IMAD R0, R3.reuse, UR5, R0 ;  /* 0x0000000503007c24 */ /* 0x040fe4000f8e0200 */
[----:B------:R-:W-:-:S04]  /*bcc0*/  IMAD.WIDE.U32 R2, R3, UR4, RZ ;  /* 0x0000000403027c25 */ /* 0x000fc8000f8e00ff */
[----:B------:R-:W-:Y:S01]  /*bcd0*/  IMAD.IADD R0, R3, 0x1, R0 ;  /* 0x0000000103007824 */ /* 0x000fe200078e0200 */
[----:B------:R0:W-:Y:S04]  /*bce0*/  STL.64 [R1+0x8], R2 ;  /* 0x0000080201007387 */ /* 0x0001e80000100a00 */
[----:B------:R0:W-:Y:S04]  /*bcf0*/  STL [R1+0x1c], R4 ;  /* 0x00001c0401007387 */ /* 0x0001e80000100800 */
[----:B------:R0:W-:Y:S01]  /*bd00*/  STL [R1+0x10], R0 ;  /* 0x0000100001007387 */ /* 0x0001e20000100800 */
[----:B------:R-:W-:Y:S05]  /*bd10*/  @!P0 BRA `(.L_x_6760) ;  /* 0x0000000000408947 */ /* 0x000fea0003800000 */
[----:B0-----:R-:W-:Y:S01]  /*bd20*/  MOV R2, 0x0 ;  /* 0x0000000000027802 */ /* 0x001fe20000000f00 */
[----:B------:R-:W-:Y:S01]  /*bd30*/  ULDC.64 UR4, c[0x4][0x138] ;  /* 0x01004e0000047ab9 */ /* 0x000fe20000000a00 */
[----:B------:R-:W-:Y:S01]  /*bd40*/  ULDC.64 UR6, c[0x4][0x140] ;  /* 0x0100500000067ab9 */ /* 0x000fe20000000a00 */
[----:B------:R-:W-:Y:S01]  /*bd50*/  ULDC.64 UR8, c[0x4][0x68] ;  /* 0x01001a0000087ab9 */ /* 0x000fe20000000a00 */
[----:B------:R-:W-:Y:S01]  /*bd60*/  IMAD.U32 R4, RZ, RZ, UR4 ;  /* 0x00000004ff047e24 */ /* 0x000fe2000f8e00ff */
[----:B------:R-:W-:Y:S01]  /*bd70*/  MOV R12, 0x1 ;  /* 0x00000001000c7802 */ /* 0x000fe20000000f00 */
[----:B------:R-:W0:Y:S01]  /*bd80*/  LDC.64 R2, c[0x4][R2] ;  /* 0x0100000002027b82 */ /* 0x000e220000000a00 */
[----:B------:R-:W-:Y:S02]  /*bd90*/  IMAD.U32 R5, RZ, RZ, UR5 ;  /* 0x00000005ff057e24 */ /* 0x000fe4000f8e00ff */
[----:B------:R-:W-:Y:S02]  /*bda0*/  IMAD.U32 R6, RZ, RZ, UR6 ;  /* 0x00000006ff067e24 */ /* 0x000fe4000f8e00ff */
[----:B-1----:R-:W-:-:S02]  /*bdb0*/  IMAD.U32 R7, RZ, RZ, UR7 ;  /* 0x00000007ff077e24 */ /* 0x002fc4000f8e00ff */
[----:B------:R-:W-:Y:S02]  /*bdc0*/  IMAD.U32 R10, RZ, RZ, UR8 ;  /* 0x00000008ff0a7e24 */ /* 0x000fe4000f8e00ff */
[----:B------:R-:W-:Y:S02]  /*bdd0*/  IMAD.U32 R11, RZ, RZ, UR9 ;  /* 0x00000009ff0b7e24 */ /* 0x000fe4000f8e00ff */
[----:B------:R-:W-:Y:S02]  /*bde0*/  IMAD.MOV.U32 R8, RZ, RZ, 0x70 ;  /* 0x00000070ff087424 */ /* 0x000fe400078e00ff */
[----:B------:R-:W-:-:S07]  /*bdf0*/  IMAD.MOV.U32 R13, RZ, RZ, RZ ;  /* 0x000000ffff0d7224 */ /* 0x000fce00078e00ff */
[----:B------:R-:W-:-:S07]  /*be00*/  LEPC R20, `(.L_x_6760) ;  /* 0x000000001014794e */ /* 0x000fce0000000000 */
[----:B0-----:R-:W-:Y:S05]  /*be10*/  CALL.ABS.NOINC R2 ;  /* 0x0000000002007343 */ /* 0x001fea0003c00000 */
.L_x_6760:
[----:B------:R-:W-:Y:S05]  /*be20*/  BSYNC B6 ;  /* 0x0000000000067941 */ /* 0x000fea0003800000 */
.L_x_6759:
[----:B------:R-:W2:Y:S01]  /*be30*/  LDL.LU R20, [R1+0x1c] ;  /* 0x00001c0001147983 */ /* 0x000ea20000300800 */
[----:B------:R-:W-:Y:S01]  /*be40*/  ULDC.64 UR4, c[0x0][0x2d8] ;  /* 0x0000b60000047ab9 */ /* 0x000fe20000000a00 */
[----:B------:R-:W3:Y:S02]  /*be50*/  LDC R6, c[0x0][0x448] ;  /* 0x00011200ff067b82 */ /* 0x000ee40000000800 */
[----:B------:R-:W4:Y:S04]  /*be60*/  LDL.LU R21, [R1+0x10] ;  /* 0x0000100001157983 */ /* 0x000f280000300800 */
[----:B0-----:R-:W4:Y:S04]  /*be70*/  LDL.LU.64 R2, [R1+0x8] ;  /* 0x0000080001027983 */ /* 0x001f280000300a00 */
[----:B------:R0:W5:Y:S01]  /*be80*/  LDL R9, [R1] ;  /* 0x0000000001097983 */ /* 0x0001620000100800 */
[----:B---3--:R-:W-:Y:S01]  /*be90*/  ISETP.NE.AND P0, PT, R6, 0x1, PT ;  /* 0x000000010600780c */ /* 0x008fe20003f05270 */
[----:B------:R-:W-:-:S12]  /*bea0*/  IMAD.SHL.U32 R4, R17, 0x80, RZ ;  /* 0x0000008011047824 */ /* 0x000fd800078e00ff */
[----:B-1----:R-:W1:Y:S01]  /*beb0*/  @P0 LDC R7, c[0x0][0x450] ;  /* 0x00011400ff070b82 */ /* 0x002e620000000800 */
[----:B----4-:R-:W-:Y:S02]  /*bec0*/  IMAD.MOV.U32 R3, RZ, RZ, R21 ;  /* 0x000000ffff037224 */ /* 0x010fe400078e0015 */
[----:B------:R-:W3:Y:S01]  /*bed0*/  S2R R21, SR_TID.X ;  /* 0x0000000000157919 */ /* 0x000ee20000002100 */
        /* <DEDUP_REMOVED lines=9> */
[----:B------:R-:W4:Y:S01]  /*bf70*/  @P0 LDC R0, c[0x0][0x44c] ;  /* 0x00011300ff000b82 */ /* 0x000f220000000800 */
[----:B--2---:R-:W-:-:S04]  /*bf80*/  LOP3.LUT R20, R20, 0x7f, RZ, 0xc0, !PT ;  /* 0x0000007f14147812 */ /* 0x004fc800078ec0ff */
[----:B------:R-:W-:Y:S02]  /*bf90*/  SHF.R.U32.HI R10, RZ, 0x3, R20 ;  /* 0x00000003ff0a7819 */ /* 0x000fe40000011614 */
[----:B------:R0:W5:Y:S01]  /*bfa0*/  LDL R20, [R1+0x14] ;  /* 0x0000140001147983 */ /* 0x0001620000100800 */
[----:B---3--:R-:W-:-:S05]  /*bfb0*/  IMAD.SHL.U32 R5, R21, 0x10, RZ ;  /* 0x0000001015057824 */ /* 0x008fca00078e00ff */
[----:B------:R-:W-:-:S04]  /*bfc0*/  LOP3.LUT R5, R5, 0x70, RZ, 0xc0, !PT ;  /* 0x0000007005057812 */ /* 0x000fc800078ec0ff */
[----:B------:R-:W-:-:S05]  /*bfd0*/  LOP3.LUT R8, R4, R10, R5, 0xfe, !PT ;  /* 0x0000000a04087212 */ /* 0x000fca00078efe05 */
[----:B----4-:R-:W-:-:S04]  /*bfe0*/  @P0 IMAD.HI.U32 R0, R8, R0, RZ ;  /* 0x0000000008000227 */ /* 0x010fc800078e00ff */
[----:B------:R-:W-:Y:S01]  /*bff0*/  IMAD.MOV.U32 R5, RZ, RZ, R8 ;  /* 0x000000ffff057224 */ /* 0x000fe200078e0008 */
[----:B-1----:R-:W-:-:S05]  /*c000*/  @P0 SHF.R.U32.HI R5, RZ, R7, R0 ;  /* 0x00000007ff050219 */ /* 0x002fca0000011600 */
        /* <DEDUP_REMOVED lines=17> */
[----:B------:R-:W-:Y:S02]  /*c120*/  LEA.HI.X R5, R2, UR5, R5, 0x1, P0 ;  /* 0x0000000502057c11 */ /* 0x000fe400080f0c05 */
[----:B------:R-:W-:Y:S01]  /*c130*/  ISETP.GE.AND P0, PT, R30, UR4, PT ;  /* 0x000000041e007c0c */ /* 0x000fe2000bf06270 */
[----:B------:R-:W-:-:S03]  /*c140*/  UMOV UR4, 0xffffffff ;  /* 0xffffffff00047882 */ /* 0x000fc60000000000 */
[----:B0-----:R-:W-:Y:S09]  /*c150*/  BRA.DIV UR4, `(.L_x_6761) ;  /* 0x0000003e04507947 */ /* 0x001ff2000b800000 */
        /* <DEDUP_REMOVED lines=71> */
[----:B0-----:R1:W-:Y:S02]  /*c5d0*/  @!P2 LDGSTS.E.BYPASS.LTC128B.128 [R9+0x17400], desc[UR36][R2.64+0x80], !P1 ;  /* 0x174000800209afae */ /* 0x0013e4000c901d64 */
.L_x_6854:
        /* <DEDUP_REMOVED lines=10> */
[----:B------:R0:W-:Y:S02]  /*c680*/  LDGSTS.E.BYPASS.LTC128B.128 [R9+0x17c00], desc[UR36][R2.64+0x80], !P1 ;  /* 0x17c0008002097fae */ /* 0x0001e4000c901d64 */
.L_x_6763:
[----:B------:R-:W-:Y:S05]  /*c690*/  BSYNC B0 ;  /* 0x0000000000007941 */ /* 0x000fea0003800000 */
.L_x_6762:
[----:B------:R-:W-:Y:S01]  /*c6a0*/  NOP ;  /* 0x0000000000007918 */ /* 0x000fe20000000000 */
[----:B------:R-:W-:-:S13]  /*c6b0*/  PLOP3.LUT P0, PT, PT, PT, PT, 0x80, 0x0 ;  /* 0x000000000000781c */ /* 0x000fda0003f0f070 */
.L_x_6764:
        /* <DEDUP_REMOVED lines=18> */
[----:B---3--:R-:W-:-:S05]  /*c7e0*/  VIADD R6, R2, 0xfffffffe ;  /* 0xfffffffe02067836 */ /* 0x008fca0000000000 */
[----:B------:R-:W-:Y:S01]  /*c7f0*/  ISETP.GE.AND P0, PT, R6, R35, PT ;  /* 0x000000230600720c */ /* 0x000fe20003f06270 */
[----:B01----:R-:W-:-:S12]  /*c800*/  @!P1 BRA `(.L_x_6766) ;  /* 0x0000004000249947 */ /* 0x003fd80003800000 */
.L_x_6855:
[----:B------:R-:W-:Y:S05]  /*c810*/  BSYNC B0 ;  /* 0x0000000000007941 */ /* 0x000fea0003800000 */
.L_x_6765:
[----:B------:R-:W-:Y:S04]  /*c820*/  BSSY B0, `(.L_x_6767) ;  /* 0x0000108000007945 */ /* 0x000fe80003800000 */
[----:B------:R-:W-:Y:S05]  /*c830*/  @!P0 BRA `(.L_x_6768) ;  /* 0x0000001000188947 */ /* 0x000fea0003800000 */
[----:B------:R-:W-:Y:S01]  /*c840*/  ULDC UR4, c[0x0][0x2f4] ;  /* 0x0000bd0000047ab9 */ /* 0x000fe20000000800 */
[----:B------:R-:W-:Y:S01]  /*c850*/  IMAD.MOV.U32 R10, RZ, RZ, R25 ;  /* 0x000000ffff0a7224 */ /* 0x000fe200078e0019 */
[----:B------:R-:W-:Y:S01]  /*c860*/  ISETP.GE.AND P2, PT, R30, UR4, PT ;  /* 0x000000041e007c0c */ /* 0x000fe2000bf46270 */
[----:B------:R-:W-:Y:S01]  /*c870*/  IMAD.MOV.U32 R17, RZ, RZ, R28 ;  /* 0x000000ffff117224 */ /* 0x000fe200078e001c */
[----:B------:R-:W-:Y:S01]  /*c880*/  ISETP.GE.AND P1, PT, R29, UR4, PT ;  /* 0x000000041d007c0c */ /* 0x000fe2000bf26270 */
[----:B------:R-:W-:-:S12]  /*c890*/  IMAD.MOV.U32 R31, RZ, RZ, R26 ;  /* 0x000000ffff1f7224 */ /* 0x000fd800078e001a */
.L_x_6781:
[----:B0-----:R-:W0:Y:S01]  /*c8a0*/  S2R R3, SR_TID.X ;  /* 0x0000000000037919 */ /* 0x001e220000002100 */
[----:B------:R-:W1:Y:S01]  /*c8b0*/  LDC R4, c[0x0][0x430] ;  /* 0x00010c00ff047b82 */ /* 0x000e620000000800 */
[----:B------:R-:W3:Y:S01]  /*c8c0*/  LDL R9, [R1+0x24] ;  /* 0x0000240001097983 */ /* 0x000ee20000100800 */
[----:B-1----:R-:W-:Y:S02]  /*c8d0*/  ISETP.NE.AND P0, PT, R4, 0x1, PT ;  /* 0x000000010400780c */ /* 0x002fe40003f05270 */
[----:B0-----:R-:W-:-:S04]  /*c8e0*/  LOP3.LUT R0, R3, 0x7f, RZ, 0xc0, !PT ;  /* 0x0000007f03007812 */ /* 0x001fc800078ec0ff */
[----:B------:R-:W-:-:S07]  /*c8f0*/  SHF.R.U32.HI R5, RZ, 0x3, R0 ;  /* 0x00000003ff057819 */ /* 0x000fce0000011600 */
[----:B------:R-:W0:Y:S01]  /*c900*/  @P0 LDC R0, c[0x0][0x434] ;  /* 0x00010d00ff000b82 */ /* 0x000e220000000800 */
[----:B------:R-:W-:-:S07]  /*c910*/  IMAD.SHL.U32 R4, R3, 0x10, RZ ;  /* 0x0000001003047824 */ /* 0x000fce00078e00ff */
[----:B------:R-:W1:Y:S01]  /*c920*/  @P0 LDC R3, c[0x0][0x438] ;  /* 0x00010e00ff030b82 */ /* 0x000e620000000800 */
[----:B------:R-:W-:Y:S01]  /*c930*/  IMAD R7, R6, 0x80, R5 ;  /* 0x0000008006077824 */ /* 0x000fe200078e0205 */
[----:B------:R-:W-:-:S04]  /*c940*/  LOP3.LUT R4, R4, 0x70, RZ, 0xc0, !PT ;  /* 0x0000007004047812 */ /* 0x000fc800078ec0ff */
[----:B------:R-:W-:Y:S01]  /*c950*/  IADD3 R7, R4, R7, R36 ;  /* 0x0000000704077210 */ /* 0x000fe20007ffe024 */
[----:B------:R-:W-:Y:S05]  /*c960*/  YIELD ;  /* 0x0000000000007946 */ /* 0x000fea0003800000 */
[----:B------:R-:W-:Y:S01]  /*c970*/  IMAD.MOV.U32 R8, RZ, RZ, R7 ;  /* 0x000000ffff087224 */ /* 0x000fe200078e0007 */
[----:B------:R-:W-:Y:S01]  /*c980*/  ULDC.64 UR4, c[0x0][0x428] ;  /* 0x00010a0000047ab9 */ /* 0x000fe20000000a00 */
[----:B0-----:R-:W-:-:S05]  /*c990*/  @P0 IMAD.HI.U32 R0, R7, R0, RZ ;  /* 0x0000000007000227 */ /* 0x001fca00078e00ff */
[----:B-1----:R-:W-:Y:S01]  /*c9a0*/  @P0 SHF.R.U32.HI R8, RZ, R3, R0 ;  /* 0x00000003ff080219 */ /* 0x002fe20000011600 */
[----:B------:R-:W-:-:S03]  /*c9b0*/  IMAD R5, R37, UR4, RZ ;  /* 0x0000000425057c24 */ /* 0x000fc6000f8e02ff */
[----:B------:R-:W-:Y:S02]  /*c9c0*/  SHF.R.S32.HI R3, RZ, 0x1f, R8 ;  /* 0x0000001fff037819 */ /* 0x000fe40000011408 */
[----:B------:R-:W-:Y:S01]  /*c9d0*/  MOV R2, R8 ;  /* 0x0000000800027202 */ /* 0x000fe20000000f00 */
[----:B------:R-:W-:-:S04]  /*c9e0*/  IMAD R5, R32, UR5, R5 ;  /* 0x0000000520057c24 */ /* 0x000fc8000f8e0205 */
[----:B------:R-:W-:Y:S01]  /*c9f0*/  IMAD.WIDE.U32 R2, R32, UR4, R2 ;  /* 0x0000000420027c25 */ /* 0x000fe2000f8e0002 */
[----:B------:R-:W-:-:S03]  /*ca00*/  ULDC.64 UR4, c[0x0][0x418] ;  /* 0x0001060000047ab9 */ /* 0x000fc60000000a00 */
[----:B------:R-:W-:Y:S01]  /*ca10*/  IMAD.IADD R3, R5, 0x1, R3 ;  /* 0x0000000105037824 */ /* 0x000fe200078e0203 */
[----:B------:R-:W-:Y:S01]  /*ca20*/  LEA R4, P0, R2, UR4, 0x2 ;  /* 0x0000000402047c11 */ /* 0x000fe2000f8010ff */
[----:B------:R-:W-:Y:S01]  /*ca30*/  VIADD R25, R10, 0x1 ;  /* 0x000000010a197836 */ /* 0x000fe20000000000 */
[----:B------:R-:W-:Y:S02]  /*ca40*/  ULDC UR4, c[0x0][0x430] ;  /* 0x00010c0000047ab9 */ /* 0x000fe40000000800 */
[----:B------:R-:W-:-:S05]  /*ca50*/  LEA.HI.X R5, R2, UR5, R3, 0x2, P0 ;  /* 0x0000000502057c11 */ /* 0x000fca00080f1403 */
[----:B------:R0:W4:Y:S01]  /*ca60*/  LDG.E R0, desc[UR36][R4.64] ;  /* 0x0000002404007981 */ /* 0x000122000c1e1900 */
[----:B------:R-:W-:Y:S01]  /*ca70*/  ISETP.NE.AND P0, PT, R25, 0x2, PT ;  /* 0x000000021900780c */ /* 0x000fe20003f05270 */
[----:B------:R-:W-:-:S03]  /*ca80*/  IMAD.MOV R2, RZ, RZ, -R8 ;  /* 0x000000ffff027224 */ /* 0x000fc600078e0a08 */
[----:B------:R-:W-:Y:S01]  /*ca90*/  SEL R28, RZ, 0x1, P0 ;  /* 0x00000001ff1c7807 */ /* 0x000fe20000000000 */
[----:B------:R-:W-:Y:S01]  /*caa0*/  IMAD.MOV.U32 R26, RZ, RZ, R6 ;  /* 0x000000ffff1a7224 */ /* 0x000fe200078e0006 */
[----:B------:R-:W-:Y:S01]  /*cab0*/  SEL R25, R25, RZ, P0 ;  /* 0x000000ff19197207 */ /* 0x000fe20000000000 */
[----:B0-----:R-:W-:Y:S01]  /*cac0*/  IMAD R4, R2, UR4, R7 ;  /* 0x0000000402047c24 */ /* 0x001fe2000f8e0207 */
[----:B------:R-:W-:Y:S02]  /*cad0*/  LOP3.LUT R28, R17, R28, RZ, 0x3c, !PT ;  /* 0x0000001c111c7212 */ /* 0x000fe400078e3cff */
[----:B---3--:R-:W-:Y:S02]  /*cae0*/  ISETP.NE.AND P3, PT, R9, 0x3, PT ;  /* 0x000000030900780c */ /* 0x008fe40003f65270 */
[----:B----4-:R-:W-:-:S11]  /*caf0*/  SHF.R.S32.HI R21, RZ, 0x1f, R0 ;  /* 0x0000001fff157819 */ /* 0x010fd60000011400 */
[----:B------:R-:W-:Y:S05]  /*cb00*/  @!P3 BRA `(.L_x_6769) ;  /* 0x000000000004b947 */ /* 0x000fea0003800000 */
[----:B------:R-:W-:Y:S01]  /*cb10*/  BPT.TRAP 0x1 ;  /* 0x000000040000795c */ /* 0x000fe20000300000 */
.L_x_6769:
[----:B------:R-:W-:Y:S01]  /*cb20*/  IMAD R6, R25, 0x8, R22 ;  /* 0x0000000819067824 */ /* 0x000fe200078e0216 */
[----:B------:R-:W-:Y:S01]  /*cb30*/  SHF.L.U32 R3, R28, 0x1f, RZ ;  /* 0x0000001f1c037819 */ /* 0x000fe200000006ff */
[----:B------:R-:W-:Y:S03]  /*cb40*/  BSSY B1, `(.L_x_6770) ;  /* 0x0000003000017945 */ /* 0x000fe60003800000 */
[----:B------:R-:W0:Y:S02]  /*cb50*/  SYNCS.PHASECHK.TRANS64.TRYWAIT P0, [R6+URZ+0x28840], R3 ;  /* 0x02884003060075a7 */ /* 0x000e24000800017f */
[----:B0-----:R-:W-:Y:S05]  /*cb60*/  @!P0 BRA `(.L_x_6771) ;  /* 0x0000003c00608947 */ /* 0x001fea0003800000 */
.L_x_6856:
[----:B------:R-:W-:Y:S05]  /*cb70*/  BSYNC B1 ;  /* 0x0000000000017941 */ /* 0x000fea0003800000 */
.L_x_6770:
[----:B------:R-:W-:Y:S01]  /*cb80*/  SHF.R.S32.HI R20, RZ, 0x1f, R4 ;  /* 0x0000001fff147819 */ /* 0x000fe20000011404 */
[----:B------:R-:W-:Y:S01]  /*cb90*/  ULDC.64 UR4, c[0x0][0x300] ;  /* 0x0000c00000047ab9 */ /* 0x000fe20000000a00 */
[----:B------:R-:W-:Y:S01]  /*cba0*/  ULDC.64 UR6, c[0x0][0x2e8] ;  /* 0x0000ba0000067ab9 */ /* 0x000fe20000000a00 */
[----:B0-----:R-:W-:Y:S01]  /*cbb0*/  IMAD.WIDE.U32 R2, R4, UR4, RZ ;  /* 0x0000000404027c25 */ /* 0x001fe2000f8e00ff */
[C---:B------:R-:W-:Y:S02]  /*cbc0*/  LOP3.LUT P4, RZ, R27.reuse, 0x2, RZ, 0xc0, !PT ;  /* 0x000000021bff7812 */ /* 0x040fe4000788c0ff */
[----:B------:R-:W-:Y:S01]  /*cbd0*/  LOP3.LUT P3, RZ, R27, 0x1, RZ, 0xc0, !PT ;  /* 0x000000011bff7812 */ /* 0x000fe2000786c0ff */
        /* <DEDUP_REMOVED lines=17> */
[----:B------:R-:W-:Y:S02]  /*ccf0*/  IMAD.SHL.U32 R5, R30, 0x2, RZ ;  /* 0x000000021e057824 */ /* 0x000fe400078e00ff */
[----:B------:R-:W-:Y:S01]  /*cd00*/  IMAD R7, R7, 0x2, R22 ;  /* 0x0000000207077824 */ /* 0x000fe200078e0216 */
[----:B------:R-:W1:Y:S02]  /*cd10*/  SHFL.IDX PT, R3, R9, RZ, 0x181f ;  /* 0x00181fff09037589 */ /* 0x000e6400000e0000 */
[----:B0-----:R-:W-:-:S05]  /*cd20*/  IADD3 R2, P0, R2, R5, RZ ;  /* 0x0000000502027210 */ /* 0x001fca0007f1e0ff */
[----:B-1----:R-:W-:-:S05]  /*cd30*/  IMAD.X R3, RZ, RZ, R3, P0 ;  /* 0x000000ffff037224 */ /* 0x002fca00000e0603 */
[----:B------:R-:W-:Y:S01]  /*cd40*/  @!PT LDS RZ, [RZ] ;  /* 0x00000000fffff984 */ /* 0x000fe20000000800 */
[----:B------:R-:W-:Y:S04]  /*cd50*/  LDGSTS.E.BYPASS.LTC128B.128 [R7+0x18400], desc[UR36][R2.64], !P4 ;  /* 0x1840000002077fae */ /* 0x000fe8000e101d64 */
[----:B------:R0:W-:Y:S04]  /*cd60*/  LDGSTS.E.BYPASS.LTC128B.128 [R7+0x1c400], desc[UR36][R2.64+0x80], !P3 ;  /* 0x1c40008002077fae */ /* 0x0001e8000d901d64 */
[----:B0-----:R-:W0:Y:S04]  /*cd70*/  SHFL.IDX PT, R2, R8, 0x1, 0x181f ;  /* 0x00381f0008027f89 */ /* 0x001e2800000e0000 */
[----:B------:R-:W1:Y:S01]  /*cd80*/  SHFL.IDX PT, R3, R9, 0x1, 0x181f ;  /* 0x00381f0009037f89 */ /* 0x000e6200000e0000 */
[----:B0-----:R-:W-:-:S05]  /*cd90*/  IADD3 R2, P0, R2, R5, RZ ;  /* 0x0000000502027210 */ /* 0x001fca0007f1e0ff */
[----:B-1----:R-:W-:-:S05]  /*cda0*/  IMAD.X R3, RZ, RZ, R3, P0 ;  /* 0x000000ffff037224 */ /* 0x002fca00000e0603 */
        /* <DEDUP_REMOVED lines=22> */
[----:B0-----:R-:W-:-:S04]  /*cf10*/  IADD3 R2, P0, R2, R5, RZ ;  /* 0x0000000502027210 */ /* 0x001fc80007f1e0ff */
[----:B-1----:R-:W-:-:S05]  /*cf20*/  IADD3.X R3, RZ, R3, RZ, P0, !PT ;  /* 0x00000003ff037210 */ /* 0x002fca00007fe4ff */
[----:B------:R-:W-:Y:S04]  /*cf30*/  LDGSTS.E.BYPASS.LTC128B.128 [R7+0x1ac00], desc[UR36][R2.64], !P4 ;  /* 0x1ac0000002077fae */ /* 0x000fe8000e101d64 */
[----:B------:R0:W-:Y:S04]  /*cf40*/  LDGSTS.E.BYPASS.LTC128B.128 [R7+0x1ec00], desc[UR36][R2.64+0x80], !P3 ;  /* 0x1ec0008002077fae */ /* 0x0001e8000d901d64 */
[----:B0-----:R-:W0:Y:S04]  /*cf50*/  SHFL.IDX PT, R2, R8, 0x6, 0x181f ;  /* 0x00d81f0008027f89 */ /* 0x001e2800000e0000 */
[----:B------:R-:W1:Y:S04]  /*cf60*/  SHFL.IDX PT, R3, R9, 0x6, 0x181f ;  /* 0x00d81f0009037f89 */ /* 0x000e6800000e0000 */
[----:B------:R-:W3:Y:S01]  /*cf70*/  SHFL.IDX PT, R9, R9, 0x7, 0x181f ;  /* 0x00f81f0009097f89 */ /* 0x000ee200000e0000 */
[----:B0-----:R-:W-:-:S05]  /*cf80*/  IADD3 R2, P0, R2, R5, RZ ;  /* 0x0000000502027210 */ /* 0x001fca0007f1e0ff */
[----:B-1----:R-:W-:-:S05]  /*cf90*/  IMAD.X R3, RZ, RZ, R3, P0 ;  /* 0x000000ffff037224 */ /* 0x002fca00000e0603 */
[----:B------:R-:W-:Y:S04]  /*cfa0*/  LDGSTS.E.BYPASS.LTC128B.128 [R7+0x1b400], desc[UR36][R2.64], !P4 ;  /* 0x1b40000002077fae */ /* 0x000fe8000e101d64 */
[----:B------:R0:W-:Y:S04]  /*cfb0*/  LDGSTS.E.BYPASS.LTC128B.128 [R7+0x1f400], desc[UR36][R2.64+0x80], !P3 ;  /* 0x1f40008002077fae */ /* 0x0001e8000d901d64 */
[----:B0--3--:R0:W1:Y:S02]  /*cfc0*/  SHFL.IDX PT, R2, R8, 0x7, 0x181f ;  /* 0x00f81f0008027f89 */ /* 0x00906400000e0000 */
.L_x_6874:
[----:B-1----:R-:W-:-:S05]  /*cfd0*/  IADD3 R2, P0, R2, R5, RZ ;  /* 0x0000000502027210 */ /* 0x002fca0007f1e0ff */
        /* <DEDUP_REMOVED lines=8> */
.L_x_6773:
[----:B------:R-:W-:Y:S02]  /*d060*/  PLOP3.LUT P3, PT, P3, P0, PT, 0xa2, 0x0 ;  /* 0x000000000000781c */ /* 0x000fe40001f61472 */
[----:B------:R-:W-:-:S08]  /*d070*/  @P0 R2UR P3, UR4, R6 ;  /* 0x00000000060402ca */ /* 0x000fd00000060000 */
[----:B------:R-:W-:-:S05]  /*d080*/  @P0 PLOP3.LUT P0, PT, P3, PT, PT, 0x80, 0x0 ;  /* 0x000000000000081c */ /* 0x000fca0001f0f070 */
[----:B------:R-:W-:Y:S01]  /*d090*/  @!P3 SYNCS.ARRIVE.TRANS64.RED.A0T1 RZ, [UR4+0x28830], RZ ;  /* 0x028830ffffffb9a7 */ /* 0x000fe20008200404 */
[----:B------:R-:W-:Y:S07]  /*d0a0*/  @!P3 ARRIVES.LDGSTSBAR.64.TRANSCNT [UR4+0x28830] ;  /* 0x02883000ff00b9b0 */ /* 0x000fee0008000a84 */
[----:B------:R-:W-:Y:S05]  /*d0b0*/  @P0 BRA.U.ANY `(.L_x_6773) ;  /* 0xfffffffd00e80947 */ /* 0x000fea000393ffff */
[----:B------:R-:W-:Y:S01]  /*d0c0*/  NOP ;  /* 0x0000000000007918 */ /* 0x000fe20000000000 */
[----:B-1----:R-:W3:Y:S02]  /*d0d0*/  LDL R2, [R1+0x24] ;  /* 0x0000240001027983 */ /* 0x002ee40000100800 */
[----:B---3--:R-:W-:-:S13]  /*d0e0*/  ISETP.NE.AND P4, PT, R2, 0x3, PT ;  /* 0x000000030200780c */ /* 0x008fda0003f85270 */
[----:B------:R-:W-:Y:S05]  /*d0f0*/  @!P4 BRA `(.L_x_6774) ;  /* 0x000000000004c947 */ /* 0x000fea0003800000 */
[----:B------:R-:W-:Y:S01]  /*d100*/  BPT.TRAP 0x1 ;  /* 0x000000040000795c */ /* 0x000fe20000300000 */
.L_x_6774:
[----:B------:R1:W-:Y:S01]  /*d110*/  SYNCS.ARRIVE.TRANS64.A1T0 RZ, [R6+URZ+0x28830], RZ ;  /* 0x028830ff06ff79a7 */ /* 0x0003e2000810003f */
[----:B------:R-:W-:Y:S05]  /*d120*/  @!P4 BRA `(.L_x_6775) ;  /* 0x000000000004c947 */ /* 0x000fea0003800000 */
[----:B------:R-:W-:Y:S01]  /*d130*/  BPT.TRAP 0x1 ;  /* 0x000000040000795c */ /* 0x000fe20000300000 */
.L_x_6775:
[----:B------:R-:W-:Y:S01]  /*d140*/  SHF.L.U32 R3, R17, 0x1f, RZ ;  /* 0x0000001f11037819 */ /* 0x000fe200000006ff */
[----:B-1----:R-:W-:Y:S01]  /*d150*/  IMAD R6, R10, 0x8, R22 ;  /* 0x000000080a067824 */ /* 0x002fe200078e0216 */
[----:B------:R-:W-:Y:S03]  /*d160*/  BSSY B1, `(.L_x_6776) ;  /* 0x0000003000017945 */ /* 0x000fe60003800000 */
[----:B------:R-:W1:Y:S02]  /*d170*/  SYNCS.PHASECHK.TRANS64.TRYWAIT P0, [R6+URZ+0x28860], R3 ;  /* 0x02886003060075a7 */ /* 0x000e64000800017f */
[----:B-1----:R-:W-:Y:S05]  /*d180*/  @!P0 BRA `(.L_x_6777) ;  /* 0x0000004000388947 */ /* 0x002fea0003800000 */
.L_x_6875:
[----:B------:R-:W-:Y:S05]  /*d190*/  BSYNC B1 ;  /* 0x0000000000017941 */ /* 0x000fea0003800000 */
.L_x_6776:
[----:B------:R-:W3:Y:S01]  /*d1a0*/  S2R R2, SR_TID.X ;  /* 0x0000000000027919 */ /* 0x000ee20000002100 */
[----:B------:R-:W-:Y:S01]  /*d1b0*/  UMOV UR4, 0xffffffff ;  /* 0xffffffff00047882 */ /* 0x000fe20000000000 */
[----:B0-----:R-:W-:Y:S02]  /*d1c0*/  IMAD R8, R31, -0x80, R34 ;  /* 0xffffff801f087824 */ /* 0x001fe400078e0222 */
[----:B------:R-:W-:Y:S01]  /*d1d0*/  IMAD R7, R10, 0x4000, R33 ;  /* 0x000040000a077824 */ /* 0x000fe200078e0221 */
[----:B---3--:R-:W-:-:S04]  /*d1e0*/  LOP3.LUT R2, R2, 0x7f, RZ, 0xc0, !PT ;  /* 0x0000007f02027812 */ /* 0x008fc800078ec0ff */
[----:B------:R-:W-:-:S05]  /*d1f0*/  SHF.R.U32.HI R2, RZ, 0x3, R2 ;  /* 0x00000003ff027819 */ /* 0x000fca0000011602 */
[----:B------:R-:W-:Y:S01]  /*d200*/  IMAD.IADD R8, R8, 0x1, -R2 ;  /* 0x0000000108087824 */ /* 0x000fe200078e0a02 */
[----:B------:R-:W-:Y:S06]  /*d210*/  BRA.DIV UR4, `(.L_x_6778) ;  /* 0x0000004204287947 */ /* 0x000fec000b800000 */
[----:B------:R-:W0:Y:S01]  /*d220*/  SHFL.IDX PT, R2, R18, RZ, 0x181f ;  /* 0x00181fff12027589 */ /* 0x000e2200000e0000 */
[----:B------:R-:W-:-:S03]  /*d230*/  IMAD R7, R7, 0x2, R22 ;  /* 0x0000000207077824 */ /* 0x000fc600078e0216 */
[----:B-1----:R-:W1:Y:S04]  /*d240*/  SHFL.IDX PT, R3, R23, RZ, 0x181f ;  /* 0x00181fff17037589 */ /* 0x002e6800000e0000 */
[----:B--2---:R-:W-:Y:S01]  /*d250*/  SHFL.IDX PT, R14, R18, 0x7, 0x181f ;  /* 0x00f81f00120e7f89 */ /* 0x004fe200000e0000 */
[----:B0-----:R-:W-:-:S05]  /*d260*/  IADD3 R2, P0, R2, R5, RZ ;  /* 0x0000000502027210 */ /* 0x001fca0007f1e0ff */
[----:B-1----:R-:W-:Y:S01]  /*d270*/  IMAD.X R3, RZ, RZ, R3, P0 ;  /* 0x000000ffff037224 */ /* 0x002fe200000e0603 */
        /* <DEDUP_REMOVED lines=52> */
[----:B--2---:R1:W-:Y:S02]  /*d5c0*/  LDGSTS.E.BYPASS.LTC128B.128 [R7+0x7400], desc[UR36][R2.64+0x80], !P0 ;  /* 0x0740008002077fae */ /* 0x0043e4000c101d64 */
.L_x_6893:
        /* <DEDUP_REMOVED lines=27> */
.L_x_6779:
        /* <DEDUP_REMOVED lines=11> */
.L_x_6780:
[C---:B------:R-:W-:Y:S01]  /*d830*/  ISETP.GT.AND P0, PT, R26.reuse, R35, PT ;  /* 0x000000231a00720c */ /* 0x040fe20003f04270 */
[----:B------:R0:W-:Y:S01]  /*d840*/  SYNCS.ARRIVE.TRANS64.A1T0 RZ, [R6+URZ+0x28850], RZ ;  /* 0x028850ff06ff79a7 */ /* 0x0001e2000810003f */
[----:B------:R-:W-:Y:S02]  /*d850*/  IMAD.MOV.U32 R10, RZ, RZ, R25 ;  /* 0x000000ffff0a7224 */ /* 0x000fe400078e0019 */
[----:B------:R-:W-:Y:S02]  /*d860*/  IMAD.MOV.U32 R17, RZ, RZ, R28 ;  /* 0x000000ffff117224 */ /* 0x000fe400078e001c */
[----:B------:R-:W-:Y:S02]  /*d870*/  IMAD.MOV.U32 R31, RZ, RZ, R26 ;  /* 0x000000ffff1f7224 */ /* 0x000fe400078e001a */
[----:B0-----:R-:W-:-:S05]  /*d880*/  VIADD R6, R26, 0xffffffff ;  /* 0xffffffff1a067836 */ /* 0x001fca0000000000 */
[----:B------:R-:W-:Y:S05]  /*d890*/  @P0 BRA `(.L_x_6781) ;  /* 0xfffffff000000947 */ /* 0x000fea000383ffff */
.L_x_6768:
[----:B------:R-:W-:Y:S05]  /*d8a0*/  BSYNC B0 ;  /* 0x0000000000007941 */ /* 0x000fea0003800000 */
.L_x_6767:
        /* <DEDUP_REMOVED lines=17> */
.L_x_6783:
[----:B------:R-:W-:Y:S05]  /*d9c0*/  BSYNC B0 ;  /* 0x0000000000007941 */ /* 0x000fea0003800000 */
.L_x_6782:
[----:B------:R-:W3:Y:S02]  /*d9d0*/  LDL R0, [R1+0x24] ;  /* 0x0000240001007983 */ /* 0x000ee40000100800 */
[----:B---3--:R-:W-:-:S13]  /*d9e0*/  ISETP.NE.AND P0, PT, R0, 0x3, PT ;  /* 0x000000030000780c */ /* 0x008fda0003f05270 */
[----:B------:R-:W-:Y:S05]  /*d9f0*/  @!P0 BRA `(.L_x_6784) ;  /* 0x0000000000048947 */ /* 0x000fea0003800000 */
[----:B------:R-:W-:Y:S01]  /*da00*/  BPT.TRAP 0x1 ;  /* 0x000000040000795c */ /* 0x000fe20000300000 */
.L_x_6784:
[----:B------:R-:W-:Y:S01]  /*da10*/  IMAD R0, R25, 0x8, R22 ;  /* 0x0000000819007824 */ /* 0x000fe200078e0216 */
[----:B0-----:R-:W-:Y:S01]  /*da20*/  SHF.L.U32 R3, R28, 0x1f, RZ ;  /* 0x0000001f1c037819 */ /* 0x001fe200000006ff */
[----:B------:R-:W-:Y:S01]  /*da30*/  BSSY B0, `(.L_x_6785) ;  /* 0x0000004000007945 */ /* 0x000fe20003800000 */
[----:B------:R-:W-:Y:S02]  /*da40*/  IMAD R6, R26, -0x80, R34 ;  /* 0xffffff801a067824 */ /* 0x000fe400078e0222 */
[----:B------:R-:W0:Y:S02]  /*da50*/  SYNCS.PHASECHK.TRANS64.TRYWAIT P0, [R0+URZ+0x28860], R3 ;  /* 0x02886003000075a7 */ /* 0x000e24000800017f */
[----:B0-----:R-:W-:Y:S05]  /*da60*/  @!P0 BRA `(.L_x_6786) ;  /* 0x00000040009c8947 */ /* 0x001fea0003800000 */
.L_x_6894:
[----:B------:R-:W-:Y:S05]  /*da70*/  BSYNC B0 ;  /* 0x0000000000007941 */ /* 0x000fea0003800000 */
.L_x_6785:
        /* <DEDUP_REMOVED lines=12> */
[----:B------:R-:W-:Y:S01]  /*db40*/  ISETP.GE.AND P0, PT, R29, UR4, PT ;  /* 0x000000041d007c0c */ /* 0x000fe2000bf06270 */
[----:B------:R-:W-:Y:S01]  /*db50*/  IMAD R4, R9, 0x2, R22 ;  /* 0x0000000209047824 */ /* 0x000fe200078e0216 */
[C---:B------:R-:W-:Y:S01]  /*db60*/  ISETP.LT.OR P2, PT, R6.reuse, 0x1, P1 ;  /* 0x000000010600780c */ /* 0x040fe20000f41670 */
[----:B------:R-:W2:Y:S01]  /*db70*/  SHFL.IDX PT, R10, R18, 0x1, 0x181f ;  /* 0x00381f00120a7f89 */ /* 0x000ea200000e0000 */
[----:B------:R-:W-:-:S03]  /*db80*/  ISETP.LT.OR P3, PT, R6, 0x1, P0 ;  /* 0x000000010600780c */ /* 0x000fc60000761670 */
[----:B------:R-:W3:Y:S04]  /*db90*/  SHFL.IDX PT, R7, R23, 0x1, 0x181f ;  /* 0x00381f0017077f89 */ /* 0x000ee800000e0000 */
[----:B------:R-:W-:Y:S01]  /*dba0*/  SHFL.IDX PT, R8, R23, 0x2, 0x181f ;  /* 0x00581f0017087f89 */ /* 0x000fe200000e0000 */
[----:B-1----:R-:W-:-:S03]  /*dbb0*/  IADD3 R2, P4, R14, R5, RZ ;  /* 0x000000050e027210 */ /* 0x002fc60007f9e0ff */
[----:B------:R-:W1:Y:S02]  /*dbc0*/  SHFL.IDX PT, R14, R18, 0x2, 0x181f ;  /* 0x00581f00120e7f89 */ /* 0x000e6400000e0000 */
[----:B0-----:R-:W-:-:S05]  /*dbd0*/  IMAD.X R3, RZ, RZ, R3, P4 ;  /* 0x000000ffff037224 */ /* 0x001fca00020e0603 */
[----:B------:R-:W-:Y:S01]  /*dbe0*/  LDGSTS.E.BYPASS.LTC128B.128 [R4+0x400], desc[UR36][R2.64], !P2 ;  /* 0x0040000002047fae */ /* 0x000fe2000d101d64 */
[----:B------:R-:W-:-:S03]  /*dbf0*/  ISETP.LT.OR P2, PT, R6, 0x11, P1 ;  /* 0x000000110600780c */ /* 0x000fc60000f41670 */
[----:B------:R2:W-:Y:S01]  /*dc00*/  LDGSTS.E.BYPASS.LTC128B.128 [R4+0x4400], desc[UR36][R2.64+0x80], !P3 ;  /* 0x0440008002047fae */ /* 0x0005e2000d901d64 */
[----:B------:R-:W-:Y:S02]  /*dc10*/  ISETP.LT.OR P3, PT, R6, 0x11, P0 ;  /* 0x000000110600780c */ /* 0x000fe40000761670 */
[----:B--2---:R-:W-:Y:S02]  /*dc20*/  IADD3 R2, P4, R10, R5, RZ ;  /* 0x000000050a027210 */ /* 0x004fe40007f9e0ff */
[----:B------:R-:W-:Y:S03]  /*dc30*/  SHFL.IDX PT, R10, R18, 0x4, 0x181f ;  /* 0x00981f00120a7f89 */ /* 0x000fe600000e0000 */
[----:B---3--:R-:W-:Y:S02]  /*dc40*/  IMAD.X R3, RZ, RZ, R7, P4 ;  /* 0x000000ffff037224 */ /* 0x008fe400020e0607 */
[----:B------:R-:W-:Y:S04]  /*dc50*/  SHFL.IDX PT, R7, R23, 0x3, 0x181f ;  /* 0x00781f0017077f89 */ /* 0x000fe800000e0000 */
[----:B------:R-:W-:Y:S01]  /*dc60*/  LDGSTS.E.BYPASS.LTC128B.128 [R4+0xc00], desc[UR36][R2.64], !P2 ;  /* 0x00c0000002047fae */ /* 0x000fe2000d101d64 */
[----:B------:R-:W-:-:S03]  /*dc70*/  ISETP.LT.OR P2, PT, R6, 0x21, P1 ;  /* 0x000000210600780c */ /* 0x000fc60000f41670 */
[----:B------:R1:W-:Y:S01]  /*dc80*/  LDGSTS.E.BYPASS.LTC128B.128 [R4+0x4c00], desc[UR36][R2.64+0x80], !P3 ;  /* 0x04c0008002047fae */ /* 0x0003e2000d901d64 */
[----:B------:R-:W-:Y:S02]  /*dc90*/  ISETP.LT.OR P3, PT, R6, 0x21, P0 ;  /* 0x000000210600780c */ /* 0x000fe40000761670 */
[----:B-1----:R-:W-:Y:S02]  /*dca0*/  IADD3 R2, P4, R14, R5, RZ ;  /* 0x000000050e027210 */ /* 0x002fe40007f9e0ff */
[----:B------:R-:W0:Y:S03]  /*dcb0*/  SHFL.IDX PT, R14, R18, 0x3, 0x181f ;  /* 0x00781f00120e7f89 */ /* 0x000e2600000e0000 */
[----:B------:R-:W-:Y:S02]  /*dcc0*/  IMAD.X R3, RZ, RZ, R8, P4 ;  /* 0x000000ffff037224 */ /* 0x000fe400020e0608 */
[----:B------:R-:W1:Y:S04]  /*dcd0*/  SHFL.IDX PT, R8, R23, 0x4, 0x181f ;  /* 0x00981f0017087f89 */ /* 0x000e6800000e0000 */
[----:B------:R-:W-:Y:S01]  /*dce0*/  LDGSTS.E.BYPASS.LTC128B.128 [R4+0x1400], desc[UR36][R2.64], !P2 ;  /* 0x0140000002047fae */ /* 0x000fe2000d101d64 */
[----:B------:R-:W-:-:S03]  /*dcf0*/  ISETP.LT.OR P2, PT, R6, 0x31, P1 ;  /* 0x000000310600780c */ /* 0x000fc60000f41670 */
[----:B------:R0:W-:Y:S01]  /*dd00*/  LDGSTS.E.BYPASS.LTC128B.128 [R4+0x5400], desc[UR36][R2.64+0x80], !P3 ;  /* 0x0540008002047fae */ /* 0x0001e2000d901d64 */
[----:B------:R-:W-:Y:S02]  /*dd10*/  ISETP.LT.OR P3, PT, R6, 0x31, P0 ;  /* 0x000000310600780c */ /* 0x000fe40000761670 */
[----:B0-----:R-:W-:Y:S02]  /*dd20*/  IADD3 R2, P4, R14, R5, RZ ;  /* 0x000000050e027210 */ /* 0x001fe40007f9e0ff */
[----:B------:R-:W0:Y:S03]  /*dd30*/  SHFL.IDX PT, R14, R18, 0x5, 0x181f ;  /* 0x00b81f00120e7f89 */ /* 0x000e2600000e0000 */
[----:B------:R-:W-:Y:S02]  /*dd40*/  IMAD.X R3, RZ, RZ, R7, P4 ;  /* 0x000000ffff037224 */ /* 0x000fe400020e0607 */
[----:B------:R-:W2:Y:S04]  /*dd50*/  SHFL.IDX PT, R7, R23, 0x5, 0x181f ;  /* 0x00b81f0017077f89 */ /* 0x000ea800000e0000 */
[----:B------:R-:W-:Y:S01]  /*dd60*/  LDGSTS.E.BYPASS.LTC128B.128 [R4+0x1c00], desc[UR36][R2.64], !P2 ;  /* 0x01c0000002047fae */ /* 0x000fe2000d101d64 */
[----:B------:R-:W-:-:S03]  /*dd70*/  ISETP.LT.OR P2, PT, R6, 0x41, P1 ;  /* 0x000000410600780c */ /* 0x000fc60000f41670 */
[----:B------:R3:W-:Y:S01]  /*dd80*/  LDGSTS.E.BYPASS.LTC128B.128 [R4+0x5c00], desc[UR36][R2.64+0x80], !P3 ;  /* 0x05c0008002047fae */ /* 0x0007e2000d901d64 */
[----:B------:R-:W-:Y:S02]  /*dd90*/  ISETP.LT.OR P3, PT, R6, 0x41, P0 ;  /* 0x000000410600780c */ /* 0x000fe40000761670 */
[----:B---3--:R-:W-:Y:S02]  /*dda0*/  IADD3 R2, P4, R10, R5, RZ ;  /* 0x000000050a027210 */ /* 0x008fe40007f9e0ff */
[----:B------:R-:W3:Y:S03]  /*ddb0*/  SHFL.IDX PT, R10, R18, 0x6, 0x181f ;  /* 0x00d81f00120a7f89 */ /* 0x000ee600000e0000 */
[----:B-1----:R-:W-:Y:S02]  /*ddc0*/  IMAD.X R3, RZ, RZ, R8, P4 ;  /* 0x000000ffff037224 */ /* 0x002fe400020e0608 */
[----:B------:R-:W1:Y:S04]  /*ddd0*/  SHFL.IDX PT, R8, R23, 0x6, 0x181f ;  /* 0x00d81f0017087f89 */ /* 0x000e6800000e0000 */
[----:B------:R-:W-:Y:S01]  /*dde0*/  LDGSTS.E.BYPASS.LTC128B.128 [R4+0x2400], desc[UR36][R2.64], !P2 ;  /* 0x0240000002047fae */ /* 0x000fe2000d101d64 */
[----:B------:R-:W-:-:S03]  /*ddf0*/  ISETP.LT.OR P2, PT, R6, 0x51, P1 ;  /* 0x000000510600780c */ /* 0x000fc60000f41670 */
[----:B------:R0:W-:Y:S01]  /*de00*/  LDGSTS.E.BYPASS.LTC128B.128 [R4+0x6400], desc[UR36][R2.64+0x80], !P3 ;  /* 0x0640008002047fae */ /* 0x0001e2000d901d64 */
[----:B------:R-:W-:-:S03]  /*de10*/  ISETP.LT.OR P3, PT, R6, 0x51, P0 ;  /* 0x000000510600780c */ /* 0x000fc60000761670 */
[----:B------:R-:W4:Y:S01]  /*de20*/  SHFL.IDX PT, R23, R23, 0x7, 0x181f ;  /* 0x00f81f0017177f89 */ /* 0x000f2200000e0000 */
[----:B0-----:R-:W-:-:S03]  /*de30*/  IADD3 R2, P4, R14, R5, RZ ;  /* 0x000000050e027210 */ /* 0x001fc60007f9e0ff */
[----:B------:R0:W0:Y:S02]  /*de40*/  SHFL.IDX PT, R14, R18, 0x7, 0x181f ;  /* 0x00f81f00120e7f89 */ /* 0x00002400000e0000 */
[----:B--2---:R-:W-:-:S05]  /*de50*/  IMAD.X R3, RZ, RZ, R7, P4 ;  /* 0x000000ffff037224 */ /* 0x004fca00020e0607 */
[----:B------:R-:W-:Y:S01]  /*de60*/  LDGSTS.E.BYPASS.LTC128B.128 [R4+0x2c00], desc[UR36][R2.64], !P2 ;  /* 0x02c0000002047fae */ /* 0x000fe2000d101d64 */
[----:B------:R-:W-:-:S03]  /*de70*/  ISETP.LT.OR P2, PT, R6, 0x61, P1 ;  /* 0x000000610600780c */ /* 0x000fc60000f41670 */
[----:B------:R3:W-:Y:S01]  /*de80*/  LDGSTS.E.BYPASS.LTC128B.128 [R4+0x6c00], desc[UR36][R2.64+0x80], !P3 ;  /* 0x06c0008002047fae */ /* 0x0007e2000d901d64 */
[----:B------:R-:W-:Y:S02]  /*de90*/  ISETP.LT.OR P3, PT, R6, 0x61, P0 ;  /* 0x000000610600780c */ /* 0x000fe40000761670 */
[----:B---3--:R-:W-:-:S04]  /*dea0*/  IADD3 R2, P4, R10, R5, RZ ;  /* 0x000000050a027210 */ /* 0x008fc80007f9e0ff */
[----:B-1----:R-:W-:-:S05]  /*deb0*/  IADD3.X R3, RZ, R8, RZ, P4, !PT ;  /* 0x00000008ff037210 */ /* 0x002fca00027fe4ff */
[----:B------:R1:W-:Y:S04]  /*dec0*/  LDGSTS.E.BYPASS.LTC128B.128 [R4+0x3400], desc[UR36][R2.64], !P2 ;  /* 0x0340000002047fae */ /* 0x0003e8000d101d64 */
[----:B0---4-:R1:W-:Y:S02]  /*ded0*/  LDGSTS.E.BYPASS.LTC128B.128 [R4+0x7400], desc[UR36][R2.64+0x80], !P3 ;  /* 0x0740008002047fae */ /* 0x0113e4000d901d64 */
.L_x_6912:
[C---:B------:R-:W-:Y:S02]  /*dee0*/  ISETP.LT.OR P1, PT, R6.reuse, 0x71, P1 ;  /* 0x000000710600780c */ /* 0x040fe40000f21670 */
[----:B------:R-:W-:Y:S02]  /*def0*/  ISETP.LT.OR P0, PT, R6, 0x71, P0 ;  /* 0x000000710600780c */ /* 0x000fe40000701670 */
[----:B-1----:R-:W-:-:S05]  /*df00*/  IADD3 R2, P2, R14, R5, RZ ;  /* 0x000000050e027210 */ /* 0x002fca0007f5e0ff */
[----:B------:R-:W-:-:S05]  /*df10*/  IMAD.X R3, RZ, RZ, R23, P2 ;  /* 0x000000ffff037224 */ /* 0x000fca00010e0617 */
[----:B------:R-:W-:Y:S01]  /*df20*/  @!PT LDS RZ, [RZ] ;  /* 0x00000000fffff984 */ /* 0x000fe20000000800 */
[----:B------:R-:W-:Y:S01]  /*df30*/  @!PT LDS RZ, [RZ] ;  /* 0x00000000fffff984 */ /* 0x000fe20000000800 */
[----:B------:R-:W-:Y:S01]  /*df40*/  @!PT LDS RZ, [RZ] ;  /* 0x00000000fffff984 */ /* 0x000fe20000000800 */
[----:B------:R0:W-:Y:S04]  /*df50*/  LDGSTS.E.BYPASS.LTC128B.128 [R4+0x3c00], desc[UR36][R2.64], !P1 ;  /* 0x03c0000002047fae */ /* 0x0001e8000c901d64 */
[----:B------:R0:W-:Y:S01]  /*df60*/  LDGSTS.E.BYPASS.LTC128B.128 [R4+0x7c00], desc[UR36][R2.64+0x80], !P0 ;  /* 0x07c0008002047fae */ /* 0x0001e2000c101d64 */
[----:B------:R-:W-:Y:S01]  /*df70*/  PLOP3.LUT P0, PT, PT, PT, PT, 0x80, 0x0 ;  /* 0x000000000000781c */ /* 0x000fe20003f0f070 */
[----:B------:R-:W-:-:S12]  /*df80*/  NOP ;  /* 0x0000000000007918 */ /* 0x000fd80000000000 */
.L_x_6788:
[----:B------:R-:W-:Y:S02]  /*df90*/  PLOP3.LUT P1, PT, P1, P0, PT, 0xa2, 0x0 ;  /* 0x000000000000781c */ /* 0x000fe40000f21472 */
[----:B------:R-:W-:-:S08]  /*dfa0*/  @P0 R2UR P1, UR4, R0 ;  /* 0x00000000000402ca */ /* 0x000fd00000020000 */
[----:B------:R-:W-:-:S05]  /*dfb0*/  @P0 PLOP3.LUT P0, PT, P1, PT, PT, 0x80, 0x0 ;  /* 0x000000000000081c */ /* 0x000fca0000f0f070 */
[----:B------:R-:W-:Y:S01]  /*dfc0*/  @!P1 SYNCS.ARRIVE.TRANS64.RED.A0T1 RZ, [UR4+0x28850], RZ ;  /* 0x028850ffffff99a7 */ /* 0x000fe20008200404 */
[----:B------:R-:W-:Y:S07]  /*dfd0*/  @!P1 ARRIVES.LDGSTSBAR.64.TRANSCNT [UR4+0x28850] ;  /* 0x02885000ff0099b0 */ /* 0x000fee0008000a84 */
[----:B------:R-:W-:Y:S05]  /*dfe0*/  @P0 BRA.U.ANY `(.L_x_6788) ;  /* 0xfffffffd00e80947 */ /* 0x000fea000393ffff */
[----:B------:R-:W-:Y:S01]  /*dff0*/  NOP ;  /* 0x0000000000007918 */ /* 0x000fe20000000000 */
[----:B0-----:R-:W2:Y:S02]  /*e000*/  LDL R2, [R1+0x24] ;  /* 0x0000240001027983 */ /* 0x001ea40000100800 */
[----:B--2---:R-:W-:-:S13]  /*e010*/  ISETP.NE.AND P2, PT, R2, 0x3, PT ;  /* 0x000000030200780c */ /* 0x004fda0003f45270 */
[----:B------:R-:W-:Y:S05]  /*e020*/  @!P2 BRA `(.L_x_6789) ;  /* 0x000000000004a947 */ /* 0x000fea0003800000 */
[----:B------:R-:W-:Y:S01]  /*e030*/  BPT.TRAP 0x1 ;  /* 0x000000040000795c */ /* 0x000fe20000300000 */
.L_x_6789:
[----:B------:R0:W-:Y:S01]  /*e040*/  SYNCS.ARRIVE.TRANS64.A1T0 RZ, [R0+URZ+0x28850], RZ ;  /* 0x028850ff00ff79a7 */ /* 0x0001e2000810003f */
[----:B------:R-:W-:-:S05]  /*e050*/  VIADD R25, R25, 0x1 ;  /* 0x0000000119197836 */ /* 0x000fca0000000000 */
[----:B------:R-:W-:-:S04]  /*e060*/  ISETP.NE.AND P0, PT, R25, 0x2, PT ;  /* 0x000000021900780c */ /* 0x000fc80003f05270 */
[----:B------:R-:W-:Y:S02]  /*e070*/  SEL R3, RZ, 0x1, P0 ;  /* 0x00000001ff037807 */ /* 0x000fe40000000000 */
[----:B------:R-:W-:Y:S02]  /*e080*/  SEL R25, R25, RZ, P0 ;  /* 0x000000ff19197207 */ /* 0x000fe40000000000 */
[----:B0-----:R-:W-:-:S07]  /*e090*/  LOP3.LUT R28, R28, R3, RZ, 0x3c, !PT ;  /* 0x000000031c1c7212 */ /* 0x001fce00078e3cff */
.L_x_6746:
[----:B------:R-:W-:Y:S05]  /*e0a0*/  BSYNC B7 ;  /* 0x0000000000077941 */ /* 0x000fea0003800000 */
.L_x_6744:
        /* <DEDUP_REMOVED lines=8> */
[----:B------:R2:W3:Y:S01]  /*e130*/  LDS.128 R16, [R22+0x288d0] ;  /* 0x0288d00016107984 */ /* 0x0004e20000000c00 */
[----:B------:R-:W-:Y:S06]  /*e140*/  BAR.ARV 0x4, 0x180 ;  /* 0x0106000000007b1d */ /* 0x000fec0000002000 */
[----:B------:R-:W-:Y:S05]  /*e150*/  BRA `(.L_x_6791) ;  /* 0x0000000800d07947 */ /* 0x000fea0003800000 */
.L_x_6790:
        /* <DEDUP_REMOVED lines=43> */
.L_x_6922:
[----:B------:R-:W-:Y:S02]  /*e410*/  ULDC UR4, c[0x0][0xc38] ;  /* 0x00030e0000047ab9 */ /* 0x000fe40000000800 */
[----:B------:R-:W-:-:S04]  /*e420*/  IMAD.U32 R5, RZ, RZ, UR4 ;  /* 0x00000004ff057e24 */ /* 0x000fc8000f8e00ff */
[----:B-1----:R-:W-:-:S05]  /*e430*/  IMAD R14, R14, R5, RZ ;  /* 0x000000050e0e7224 */ /* 0x002fca00078e02ff */
[----:B------:R-:W-:-:S04]  /*e440*/  IADD3 R9, R8, R14, RZ ;  /* 0x0000000e08097210 */ /* 0x000fc80007ffe0ff */
[----:B------:R-:W-:-:S13]  /*e450*/  ISETP.GT.AND P6, PT, R9, R0, PT ;  /* 0x000000000900720c */ /* 0x000fda0003fc4270 */
[----:B------:R-:W-:Y:S05]  /*e460*/  @P6 BRA `(.L_x_6793) ;  /* 0x0000000000a46947 */ /* 0x000fea0003800000 */
.L_x_6796:
        /* <DEDUP_REMOVED lines=35> */
.L_x_6930:
[----:B------:R-:W-:Y:S02]  /*e6a0*/  ULDC UR4, c[0x0][0xc38] ;  /* 0x00030e0000047ab9 */ /* 0x000fe40000000800 */
[----:B------:R-:W-:-:S04]  /*e6b0*/  IMAD.U32 R5, RZ, RZ, UR4 ;  /* 0x00000004ff057e24 */ /* 0x000fc8000f8e00ff */
[----:B-1----:R-:W-:-:S04]  /*e6c0*/  IMAD R14, R14, R5, RZ ;  /* 0x000000050e0e7224 */ /* 0x002fc800078e02ff */
[----:B------:R-:W-:-:S05]  /*e6d0*/  IMAD.IADD R9, R14, 0x1, R9 ;  /* 0x000000010e097824 */ /* 0x000fca00078e0209 */
[----:B------:R-:W-:-:S13]  /*e6e0*/  ISETP.GT.AND P6, PT, R9, R0, PT ;  /* 0x000000000900720c */ /* 0x000fda0003fc4270 */
[----:B------:R-:W-:Y:S05]  /*e6f0*/  @!P6 BRA `(.L_x_6796) ;  /* 0xfffffffc005ce947 */ /* 0x000fea000383ffff */
.L_x_6793:
        /* <DEDUP_REMOVED lines=9> */
.L_x_6935:
[----:B------:R-:W-:-:S13]  /*e790*/  ISETP.NE.AND P0, PT, R3, RZ, PT ;  /* 0x000000ff0300720c */ /* 0x000fda0003f05270 */
[----:B------:R-:W-:Y:S05]  /*e7a0*/  @!P0 BRA `(.L_x_6798) ;  /* 0x0000000000108947 */ /* 0x000fea0003800000 */
[----:B------:R-:W-:Y:S01]  /*e7b0*/  UMOV UR4, 0xffffffff ;  /* 0xffffffff00047882 */ /* 0x000fe20000000000 */
[----:B------:R-:W-:Y:S02]  /*e7c0*/  VIADD R12, R8, 0xffffffff ;  /* 0xffffffff080c7836 */ /* 0x000fe40000000000 */
[----:B------:R-:W-:Y:S05]  /*e7d0*/  BRA.DIV UR4, `(.L_x_6799) ;  /* 0x0000004a04207947 */ /* 0x000fea000b800000 */
[----:B------:R4:W0:Y:S02]  /*e7e0*/  SHFL.IDX PT, R6, R2, R12, 0x1f ;  /* 0x00001f0c02067589 */ /* 0x00082400000e0000 */
.L_x_6798:
        /* <DEDUP_REMOVED lines=53> */
[----:B------:R-:W-:Y:S01]  /*eb40*/  IMAD.MOV R3, RZ, RZ, -R9 ;  /* 0x000000ffff037224 */ /* 0x000fe200078e0a09 */
[----:B------:R-:W-:-:S03]  /*eb50*/  LEA R9, R4, R9, 0x18 ;  /* 0x0000000904097211 */ /* 0x000fc600078ec0ff */
[----:B------:R-:W-:-:S04]  /*eb60*/  IMAD R18, R4, R3, R6 ;  /* 0x0000000304127224 */ /* 0x000fc800078e0206 */
[----:B------:R-:W-:Y:S01]  /*eb70*/  IMAD R18, R18, 0x10000, R9 ;  /* 0x0001000012127824 */ /* 0x000fe200078e0209 */
[----:B------:R-:W-:Y:S06]  /*eb80*/  BRA `(.L_x_6800) ;  /* 0x00000000001c7947 */ /* 0x000fec0003800000 */
.L_x_6794:
[----:B------:R-:W-:Y:S01]  /*eb90*/  UMOV UR4, URZ ;  /* 0x0000003f00047c82 */ /* 0x000fe20008000000 */
[----:B------:R-:W-:Y:S01]  /*eba0*/  UMOV UR5, URZ ;  /* 0x0000003f00057c82 */ /* 0x000fe20008000000 */
[----:B------:R-:W-:Y:S01]  /*ebb0*/  ULDC UR6, c[0x0][0xc3c] ;  /* 0x00030f0000067ab9 */ /* 0x000fe20000000800 */
[----:B------:R-:W-:Y:S02]  /*ebc0*/  IMAD.MOV.U32 R16, RZ, RZ, R0 ;  /* 0x000000ffff107224 */ /* 0x000fe400078e0000 */
[----:B------:R-:W-:Y:S02]  /*ebd0*/  IMAD.U32 R17, RZ, RZ, UR4 ;  /* 0x00000004ff117e24 */ /* 0x000fe4000f8e00ff */
[----:B------:R-:W-:Y:S02]  /*ebe0*/  IMAD.U32 R18, RZ, RZ, UR5 ;  /* 0x00000005ff127e24 */ /* 0x000fe4000f8e00ff */
[----:B------:R-:W-:-:S07]  /*ebf0*/  IMAD.U32 R19, RZ, RZ, UR6 ;  /* 0x00000006ff137e24 */ /* 0x000fce000f8e00ff */
.L_x_6800:
        /* <DEDUP_REMOVED lines=10> */
.L_x_6791:
[----:B------:R-:W-:Y:S02]  /*eca0*/  ULDC UR4, c[0x0][0xc3c] ;  /* 0x00030f0000047ab9 */ /* 0x000fe40000000800 */
[----:B---3--:R-:W-:-:S13]  /*ecb0*/  ISETP.GE.AND P0, PT, R19, UR4, PT ;  /* 0x0000000413007c0c */ /* 0x008fda000bf06270 */
[----:B------:R-:W-:Y:S05]  /*ecc0*/  @!P0 BRA `(.L_x_6801) ;  /* 0xffffffb400888947 */ /* 0x000fea000383ffff */
[----:B------:R-:W-:Y:S05]  /*ecd0*/  BSYNC B8 ;  /* 0x0000000000087941 */ /* 0x000fea0003800000 */
.L_x_6738:
[----:B0-----:R-:W3:Y:S01]  /*ece0*/  LDL.LU R0, [R1+0x20] ;  /* 0x0000200001007983 */ /* 0x001ee20000300800 */
[----:B------:R-:W-:Y:S01]  /*ecf0*/  BSSY B0, `(.L_x_6802) ;  /* 0x000000b000007945 */ /* 0x000fe20003800000 */
[----:B------:R-:W0:Y:S01]  /*ed00*/  S2R R5, SR_CgaCtaId ;  /* 0x0000000000057919 */ /* 0x000e220000008800 */
[----:B---3--:R-:W-:-:S05]  /*ed10*/  VIADD R0, R0, 0x1 ;  /* 0x0000000100007836 */ /* 0x008fca0000000000 */
[----:B------:R-:W-:-:S04]  /*ed20*/  LEA.HI R2, R0, R0, RZ, 0x1 ;  /* 0x0000000000027211 */ /* 0x000fc800078f08ff */
[----:B------:R-:W-:Y:S02]  /*ed30*/  LOP3.LUT R3, R2, 0xfffffffe, RZ, 0xc0, !PT ;  /* 0xfffffffe02037812 */ /* 0x000fe400078ec0ff */
[----:B------:R-:W-:-:S03]  /*ed40*/  MOV R2, 0x400 ;  /* 0x0000040000027802 */ /* 0x000fc60000000f00 */
[----:B------:R-:W-:Y:S01]  /*ed50*/  IMAD.IADD R0, R0, 0x1, -R3 ;  /* 0x0000000100007824 */ /* 0x000fe200078e0a03 */
[----:B0-----:R-:W-:-:S04]  /*ed60*/  LEA R4, R5, R2, 0x18 ;  /* 0x0000000205047211 */ /* 0x001fc800078ec0ff */
[----:B------:R-:W-:-:S04]  /*ed70*/  SHF.L.U32 R0, R0, 0x1f, RZ ;  /* 0x0000001f00007819 */ /* 0x000fc800000006ff */
[----:B------:R-:W0:Y:S02]  /*ed80*/  SYNCS.PHASECHK.TRANS64.TRYWAIT P0, [R4+URZ+0x28820], R0 ;  /* 0x02882000040075a7 */ /* 0x000e24000800017f */
[----:B0-----:R-:W-:Y:S05]  /*ed90*/  @!P0 BRA `(.L_x_6803) ;  /* 0x0000004000d88947 */ /* 0x001fea0003800000 */
.L_x_6938:
[----:B------:R-:W-:Y:S05]  /*eda0*/  BSYNC B0 ;  /* 0x0000000000007941 */ /* 0x000fea0003800000 */
.L_x_6802:
[----:B------:R-:W-:-:S03]  /*edb0*/  UMOV UR4, 0xffffffff ;  /* 0xffffffff00047882 */ /* 0x000fc60000000000 */
[----:B------:R-:W-:Y:S05]  /*edc0*/  BRA.DIV UR4, `(.L_x_6804) ;  /* 0x0000004204e07947 */ /* 0x000fea000b800000 */
[----:B0-----:R-:W0:Y:S02]  /*edd0*/  S2R R0, SR_TID.X ;  /* 0x0000000000007919 */ /* 0x001e240000002100 */
[----:B0-----:R-:W-:-:S04]  /*ede0*/  SHF.R.U32.HI R0, RZ, 0x5, R0 ;  /* 0x00000005ff007819 */ /* 0x001fc80000011600 */
[----:B------:R-:W-:-:S05]  /*edf0*/  LOP3.LUT R0, R0, 0x3, RZ, 0xc0, !PT ;  /* 0x0000000300007812 */ /* 0x000fca00078ec0ff */
[----:B------:R0:W3:Y:S02]  /*ee00*/  SHFL.IDX PT, R14, R0, RZ, 0x1f ;  /* 0x00001fff000e7589 */ /* 0x0000e400000e0000 */
.L_x_6941:
[----:B---3--:R-:W-:Y:S01]  /*ee10*/  ISETP.NE.AND P0, PT, R14, RZ, PT ;  /* 0x000000ff0e00720c */ /* 0x008fe20003f05270 */
[----:B------:R-:W-:-:S12]  /*ee20*/  BSSY B0, `(.L_x_6805) ;  /* 0x0000024000007945 */ /* 0x000fd80003800000 */
[----:B------:R-:W-:Y:S05]  /*ee30*/  @P0 BRA `(.L_x_6806) ;  /* 0x0000000000880947 */ /* 0x000fea0003800000 */
[----:B------:R-:W-:-:S03]  /*ee40*/  UMOV UR4, 0xffffffff ;  /* 0xffffffff00047882 */ /* 0x000fc60000000000 */
[----:B------:R-:W-:Y:S05]  /*ee50*/  BRA.DIV UR4, `(.L_x_6807) ;  /* 0x0000004204f07947 */ /* 0x000fea000b800000 */
[----:B------:R-:W-:-:S13]  /*ee60*/  ELECT P6, URZ, PT ;  /* 0x00000000003f782f */ /* 0x000fda00038c0000 */
.L_x_6944:
[----:B------:R-:W-:Y:S05]  /*ee70*/  @!P6 BRA `(.L_x_6806) ;  /* 0x000000000078e947 */ /* 0x000fea0003800000 */
[----:B0-----:R-:W3:Y:S02]  /*ee80*/  LDL.LU R0, [R1+0x4] ;  /* 0x0000040001007983 */ /* 0x001ee40000300800 */
[----:B---3--:R-:W-:-:S04]  /*ee90*/  LOP3.LUT R0, R0, 0x2, RZ, 0xfc, !PT ;  /* 0x0000000200007812 */ /* 0x008fc800078efcff */
[----:B------:R-:W-:-:S13]  /*eea0*/  ISETP.NE.AND P0, PT, R0, 0x3, PT ;  /* 0x000000030000780c */ /* 0x000fda0003f05270 */
[----:B------:R-:W-:Y:S05]  /*eeb0*/  @!P0 BRA `(.L_x_6808) ;  /* 0x0000000000048947 */ /* 0x000fea0003800000 */
[----:B------:R-:W-:Y:S01]  /*eec0*/  BPT.TRAP 0x1 ;  /* 0x000000040000795c */ /* 0x000fe20000300000 */
.L_x_6808:
[C---:B------:R-:W-:Y:S01]  /*eed0*/  IMAD R5, R25.reuse, 0x8, R4 ;  /* 0x0000000819057824 */ /* 0x040fe200078e0204 */
[----:B------:R-:W-:Y:S01]  /*eee0*/  SHF.L.U32 R0, R28, 0x1f, RZ ;  /* 0x0000001f1c007819 */ /* 0x000fe200000006ff */
[----:B------:R-:W-:-:S03]  /*eef0*/  VIADD R25, R25, 0x1 ;  /* 0x0000000119197836 */ /* 0x000fc60000000000 */
[----:B------:R-:W0:Y:S02]  /*ef00*/  SYNCS.PHASECHK.TRANS64.TRYWAIT P1, [R5+URZ+0x28840], R0 ;  /* 0x02884000050075a7 */ /* 0x000e24000802017f */
[----:B------:R-:W-:-:S04]  /*ef10*/  ISETP.NE.AND P2, PT, R25, 0x2, PT ;  /* 0x000000021900780c */ /* 0x000fc80003f45270 */
[----:B------:R-:W-:Y:S01]  /*ef20*/  SEL R3, RZ, 0x1, P2 ;  /* 0x00000001ff037807 */ /* 0x000fe20001000000 */
[----:B0-----:R-:W-:Y:S08]  /*ef30*/  @!P1 BRA `(.L_x_6809) ;  /* 0x0000004000d89947 */ /* 0x001ff00003800000 */
.L_x_6945:
[----:B------:R-:W-:Y:S02]  /*ef40*/  SEL R25, R25, RZ, P2 ;  /* 0x000000ff19197207 */ /* 0x000fe40001000000 */
[----:B------:R-:W-:Y:S01]  /*ef50*/  LOP3.LUT R2, R28, R3, RZ, 0x3c, !PT ;  /* 0x000000031c027212 */ /* 0x000fe200078e3cff */
[----:B------:R-:W-:Y:S06]  /*ef60*/  @!P0 BRA `(.L_x_6810) ;  /* 0x0000000000048947 */ /* 0x000fec0003800000 */
[----:B------:R-:W-:Y:S01]  /*ef70*/  BPT.TRAP 0x1 ;  /* 0x000000040000795c */ /* 0x000fe20000300000 */
.L_x_6810:
[----:B------:R-:W-:Y:S01]  /*ef80*/  IMAD R25, R25, 0x8, R4 ;  /* 0x0000000819197824 */ /* 0x000fe200078e0204 */
[----:B------:R-:W-:-:S04]  /*ef90*/  SHF.L.U32 R2, R2, 0x1f, RZ ;  /* 0x0000001f02027819 */ /* 0x000fc800000006ff */
[----:B------:R-:W3:Y:S02]  /*efa0*/  SYNCS.PHASECHK.TRANS64.TRYWAIT P1, [R25+URZ+0x28840], R2 ;  /* 0x02884002190075a7 */ /* 0x000ee4000802017f */
[----:B---3--:R-:W-:Y:S05]  /*efb0*/  @!P1 BRA `(.L_x_6811) ;  /* 0x0000004000cc9947 */ /* 0x008fea0003800000 */
.L_x_6946:
[----:B------:R-:W-:Y:S05]  /*efc0*/  @!P0 BRA `(.L_x_6812) ;  /* 0x0000000000048947 */ /* 0x000fea0003800000 */
[----:B------:R-:W-:Y:S01]  /*efd0*/  BPT.TRAP 0x1 ;  /* 0x000000040000795c */ /* 0x000fe20000300000 */
.L_x_6812:
[----:B------:R-:W4:Y:S02]  /*efe0*/  SYNCS.PHASECHK.TRANS64.TRYWAIT P1, [R5+URZ+0x28860], R0 ;  /* 0x02886000050075a7 */ /* 0x000f24000802017f */
[----:B----4-:R-:W-:Y:S05]  /*eff0*/  @!P1 BRA `(.L_x_6813) ;  /* 0x0000004000d09947 */ /* 0x010fea0003800000 */
.L_x_6947:
[----:B------:R-:W-:Y:S05]  /*f000*/  @!P0 BRA `(.L_x_6814) ;  /* 0x0000000000048947 */ /* 0x000fea0003800000 */
[----:B------:R-:W-:Y:S01]  /*f010*/  BPT.TRAP 0x1 ;  /* 0x000000040000795c */ /* 0x000fe20000300000 */
.L_x_6814:
[----:B------:R0:W0:Y:S02]  /*f020*/  SYNCS.PHASECHK.TRANS64.TRYWAIT P0, [R25+URZ+0x28860], R2 ;  /* 0x02886002190075a7 */ /* 0x000024000800017f */
[----:B0-----:R-:W-:Y:S05]  /*f030*/  @!P0 NANOSLEEP.SYNCS 0x989680 ;  /* 0x009896800000895d */ /* 0x001fea0003900000 */
[----:B------:R-:W0:Y:S02]  /*f040*/  @!P0 SYNCS.PHASECHK.TRANS64 P0, [R25+URZ+0x28860], R2 ;  /* 0x02886002190085a7 */ /* 0x000e24000800007f */
[----:B0-----:R-:W-:Y:S05]  /*f050*/  @!P0 BRA `(.L_x_6814) ;  /* 0xfffffffc00f08947 */ /* 0x001fea000383ffff */
.L_x_6806:
[----:B------:R-:W-:Y:S05]  /*f060*/  BSYNC B0 ;  /* 0x0000000000007941 */ /* 0x000fea0003800000 */
.L_x_6805:
[----:B------:R-:W-:Y:S05]  /*f070*/  EXIT ;  /* 0x000000000000794d */ /* 0x000fea0003800000 */
.L_x_6685:
[----:B0-----:R-:W-:-:S04]  /*f080*/  IMAD.U32 R3, RZ, RZ, UR42 ;  /* 0x0000002aff037e24 */ /* 0x001fc8000f8e00ff */
[----:B------:R0:W1:Y:S03]  /*f090*/  SYNCS.PHASECHK.TRANS64.TRYWAIT P1, [R3+URZ+0x28800], R0 ;  /* 0x02880000030075a7 */ /* 0x000066000802017f */
[----:B-1----:R-:W-:Y:S05]  /*f0a0*/  @!P1 NANOSLEEP.SYNCS 0x989680 ;  /* 0x009896800000995d */ /* 0x002fea0003900000 */
[----:B------:R-:W1:Y:S02]  /*f0b0*/  @!P1 SYNCS.PHASECHK.TRANS64 P1, [R3+URZ+0x28800], R0 ;  /* 0x02880000030095a7 */ /* 0x000e64000802007f */
[----:B-1----:R-:W-:Y:S05]  /*f0c0*/  @!P1 BRA `(.L_x_6685) ;  /* 0xfffffffc00ec9947 */ /* 0x002fea000383ffff */
[----:B------:R-:W-:Y:S05]  /*f0d0*/  BRA `(.L_x_6815) ;  /* 0xffffff2800047947 */ /* 0x000fea000383ffff */
.L_x_6689:
[----:B-1----:R1:W2:Y:S02]  /*f0e0*/  SYNCS.PHASECHK.TRANS64.TRYWAIT P1, [R4+URZ+0x28830], R3 ;  /* 0x02883003040075a7 */ /* 0x0022a4000802017f */
[----:B--2---:R-:W-:Y:S05]  /*f0f0*/  @!P1 NANOSLEEP.SYNCS 0x989680 ;  /* 0x009896800000995d */ /* 0x004fea0003900000 */
[----:B------:R-:W2:Y:S02]  /*f100*/  @!P1 SYNCS.PHASECHK.TRANS64 P1, [R4+URZ+0x28830], R3 ;  /* 0x02883003040095a7 */ /* 0x000ea4000802007f */
[----:B--2---:R-:W-:Y:S05]  /*f110*/  @!P1 BRA `(.L_x_6689) ;  /* 0xfffffffc00f09947 */ /* 0x004fea000383ffff */
[----:B------:R-:W-:Y:S05]  /*f120*/  BRA `(.L_x_6688) ;  /* 0xffffff2800247947 */ /* 0x000fea000383ffff */
.L_x_6695:
[----:B-1----:R-:W-:-:S04]  /*f130*/  IMAD.U32 R3, RZ, RZ, UR6 ;  /* 0x00000006ff037e24 */ /* 0x002fc8000f8e00ff */
[----:B------:R1:W2:Y:S03]  /*f140*/  SYNCS.PHASECHK.TRANS64.TRYWAIT P1, [R3+URZ+0x28830], R0 ;  /* 0x02883000030075a7 */ /* 0x0002a6000802017f */
[----:B--2---:R-:W-:Y:S05]  /*f150*/  @!P1 NANOSLEEP.SYNCS 0x989680 ;  /* 0x009896800000995d */ /* 0x004fea0003900000 */
[----:B------:R-:W2:Y:S02]  /*f160*/  @!P1 SYNCS.PHASECHK.TRANS64 P1, [R3+URZ+0x28830], R0 ;  /* 0x02883000030095a7 */ /* 0x000ea4000802007f */
[----:B--2---:R-:W-:Y:S05]  /*f170*/  @!P1 BRA `(.L_x_6695) ;  /* 0xfffffffc00ec9947 */ /* 0x004fea000383ffff */
[----:B------:R-:W-:Y:S05]  /*f180*/  BRA `(.L_x_6692) ;  /* 0xffffff4c00747947 */ /* 0x000fea000383ffff */
.L_x_6699:
[----:B-1----:R-:W-:-:S04]  /*f190*/  IMAD.U32 R3, RZ, RZ, UR6 ;  /* 0x00000006ff037e24 */ /* 0x002fc8000f8e00ff */
[----:B------:R1:W2:Y:S03]  /*f1a0*/  SYNCS.PHASECHK.TRANS64.TRYWAIT P1, [R3+URZ+0x28850], R0 ;  /* 0x02885000030075a7 */ /* 0x0002a6000802017f */
[----:B--2---:R-:W-:Y:S05]  /*f1b0*/  @!P1 NANOSLEEP.SYNCS 0x989680 ;  /* 0x009896800000995d */ /* 0x004fea0003900000 */
[----:B------:R-:W2:Y:S02]  /*f1c0*/  @!P1 SYNCS.PHASECHK.TRANS64 P1, [R3+URZ+0x28850], R0 ;  /* 0x02885000030095a7 */ /* 0x000ea4000802007f */
[----:B--2---:R-:W-:Y:S05]  /*f1d0*/  @!P1 BRA `(.L_x_6699) ;  /* 0xfffffffc00ec9947 */ /* 0x004fea000383ffff */
[----:B------:R-:W-:Y:S05]  /*f1e0*/  BRA `(.L_x_6696) ;  /* 0xffffff5000547947 */ /* 0x000fea000383ffff */
.L_x_6706:
[----:B-1----:R-:W-:-:S04]  /*f1f0*/  MOV R9, UR5 ;  /* 0x0000000500097c02 */ /* 0x002fc80008000f00 */
[----:B------:R1:W2:Y:S03]  /*f200*/  SYNCS.PHASECHK.TRANS64.TRYWAIT P1, [R9+URZ+0x28850], R6 ;  /* 0x02885006090075a7 */ /* 0x0002a6000802017f */
[----:B--2---:R-:W-:Y:S05]  /*f210*/  @!P1 NANOSLEEP.SYNCS 0x989680 ;  /* 0x009896800000995d */ /* 0x004fea0003900000 */
[----:B------:R-:W2:Y:S02]  /*f220*/  @!P1 SYNCS.PHASECHK.TRANS64 P1, [R9+URZ+0x28850], R6 ;  /* 0x02885006090095a7 */ /* 0x000ea4000802007f */
[----:B--2---:R-:W-:Y:S05]  /*f230*/  @!P1 BRA `(.L_x_6706) ;  /* 0xfffffffc00ec9947 */ /* 0x004fea000383ffff */
[----:B------:R-:W-:Y:S05]  /*f240*/  BRA `(.L_x_6705) ;  /* 0xffffff6c005c7947 */ /* 0x000fea000383ffff */
.L_x_6752:
        /* <DEDUP_REMOVED lines=11> */
.L_x_6817:
[----:B------:R-:W-:Y:S05]  /*f300*/  BSYNC B0 ;  /* 0x0000000000007941 */ /* 0x000fea0003800000 */
.L_x_6816:
[----:B------:R-:W-:Y:S05]  /*f310*/  BRA `(.L_x_6818) ;  /* 0xffffffbc00c47947 */ /* 0x000fea000383ffff */
.L_x_6755:
[----:B0-----:R0:W1:Y:S02]  /*f320*/  SYNCS.PHASECHK.TRANS64.TRYWAIT P0, [R7+URZ+0x28840], R2 ;  /* 0x02884002070075a7 */ /* 0x001064000800017f */
[----:B-1----:R-:W-:Y:S05]  /*f330*/  @!P0 NANOSLEEP.SYNCS 0x989680 ;  /* 0x009896800000895d */ /* 0x002fea0003900000 */
[----:B------:R-:W1:Y:S02]  /*f340*/  @!P0 SYNCS.PHASECHK.TRANS64 P0, [R7+URZ+0x28840], R2 ;  /* 0x02884002070085a7 */ /* 0x000e64000800007f */
[----:B-1----:R-:W-:Y:S05]  /*f350*/  @!P0 BRA `(.L_x_6755) ;  /* 0xfffffffc00f08947 */ /* 0x002fea000383ffff */
[----:B------:R-:W-:Y:S05]  /*f360*/  BRA `(.L_x_6819) ;  /* 0xffffffc000187947 */ /* 0x000fea000383ffff */
.L_x_6756:
        /* <DEDUP_REMOVED lines=8> */
.L_x_6821:
[----:B------:R-:W-:Y:S05]  /*f3f0*/  BSYNC B0 ;  /* 0x0000000000007941 */ /* 0x000fea0003800000 */
.L_x_6820:
[----:B------:R-:W-:Y:S01]  /*f400*/  IMAD.MOV.U32 R13, RZ, RZ, R4 ;  /* 0x000000ffff0d7224 */ /* 0x000fe200078e0004 */
[----:B------:R-:W-:Y:S01]  /*f410*/  @P0 LEA R8, R5, R22, 0x1 ;  /* 0x0000001605080211 */ /* 0x000fe200078e08ff */
[----:B------:R-:W-:Y:S02]  /*f420*/  IMAD.MOV.U32 R12, RZ, RZ, RZ ;  /* 0x000000ffff0c7224 */ /* 0x000fe400078e00ff */
[----:B------:R-:W-:Y:S02]  /*f430*/  IMAD.MOV.U32 R11, RZ, RZ, 0x181f ;  /* 0x0000181fff0b7424 */ /* 0x000fe400078e00ff */
[----:B------:R-:W-:Y:S02]  /*f440*/  IMAD.MOV.U32 R15, RZ, RZ, -0x1 ;  /* 0xffffffffff0f7424 */ /* 0x000fe400078e00ff */
[----:B------:R-:W-:-:S07]  /*f450*/  IMAD.MOV.U32 R2, RZ, RZ, R14 ;  /* 0x000000ffff027224 */ /* 0x000fce00078e000e */
[----:B------:R-:W-:Y:S05]  /*f460*/  WARPSYNC.COLLECTIVE R15, `(.L_x_6822) ;  /* 0x000000000f087348 */ /* 0x000fea0003c00000 */
[----:B------:R0:W1:Y:S02]  /*f470*/  SHFL.IDX P6, R14, R13, R12, R11 ;  /* 0x0000000c0d0e7389 */ /* 0x00006400000c000b */
[----:B01----:R-:W-:Y:S01]  /*f480*/  ENDCOLLECTIVE ;  /* 0x000000000000791b */ /* 0x003fe20003800000 */
.L_x_6822:
[----:B------:R-:W-:Y:S02]  /*f490*/  IMAD.MOV.U32 R13, RZ, RZ, R0 ;  /* 0x000000ffff0d7224 */ /* 0x000fe400078e0000 */
[----:B------:R-:W-:Y:S02]  /*f4a0*/  IMAD.MOV.U32 R12, RZ, RZ, 0x1 ;  /* 0x00000001ff0c7424 */ /* 0x000fe400078e00ff */
[----:B------:R-:W-:-:S07]  /*f4b0*/  IMAD.MOV.U32 R3, RZ, RZ, R14 ;  /* 0x000000ffff037224 */ /* 0x000fce00078e000e */
[----:B------:R-:W-:Y:S05]  /*f4c0*/  WARPSYNC.COLLECTIVE R15, `(.L_x_6823) ;  /* 0x000000000f087348 */ /* 0x000fea0003c00000 */
[----:B------:R0:W1:Y:S02]  /*f4d0*/  SHFL.IDX P6, R14, R13, R12, R11 ;  /* 0x0000000c0d0e7389 */ /* 0x00006400000c000b */
[----:B01----:R-:W-:Y:S01]  /*f4e0*/  ENDCOLLECTIVE ;  /* 0x000000000000791b */ /* 0x003fe20003800000 */
.L_x_6823:
        /* <DEDUP_REMOVED lines=11> */
[----:B------:R0:W-:Y:S02]  /*f5a0*/  @P0 LDGSTS.E.BYPASS.LTC128B.128 [R8+0x1c400], desc[UR36][R2.64+0x80], !P2 ;  /* 0x1c40008002080fae */ /* 0x0001e4000d101d64 */
[----:B0-----:R-:W-:-:S07]  /*f5b0*/  IMAD.MOV.U32 R2, RZ, RZ, R14 ;  /* 0x000000ffff027224 */ /* 0x001fce00078e000e */
[----:B------:R-:W-:Y:S05]  /*f5c0*/  WARPSYNC.COLLECTIVE R15, `(.L_x_6824) ;  /* 0x000000000f087348 */ /* 0x000fea0003c00000 */
[----:B------:R0:W1:Y:S02]  /*f5d0*/  SHFL.IDX P6, R14, R13, R12, R11 ;  /* 0x0000000c0d0e7389 */ /* 0x00006400000c000b */
[----:B01----:R-:W-:Y:S01]  /*f5e0*/  ENDCOLLECTIVE ;  /* 0x000000000000791b */ /* 0x003fe20003800000 */
.L_x_6824:
[----:B------:R-:W-:Y:S02]  /*f5f0*/  @P1 IMAD R8, R5, 0x2, R22 ;  /* 0x0000000205081824 */ /* 0x000fe400078e0216 */
[----:B------:R-:W-:Y:S02]  /*f600*/  IMAD.MOV.U32 R13, RZ, RZ, R0 ;  /* 0x000000ffff0d7224 */ /* 0x000fe400078e0000 */
[----:B------:R-:W-:Y:S02]  /*f610*/  IMAD.MOV.U32 R12, RZ, RZ, 0x2 ;  /* 0x00000002ff0c7424 */ /* 0x000fe400078e00ff */
[----:B------:R-:W-:-:S07]  /*f620*/  IMAD.MOV.U32 R3, RZ, RZ, R14 ;  /* 0x000000ffff037224 */ /* 0x000fce00078e000e */
[----:B------:R-:W-:Y:S05]  /*f630*/  WARPSYNC.COLLECTIVE R15, `(.L_x_6825) ;  /* 0x000000000f087348 */ /* 0x000fea0003c00000 */
[----:B------:R0:W1:Y:S02]  /*f640*/  SHFL.IDX P6, R14, R13, R12, R11 ;  /* 0x0000000c0d0e7389 */ /* 0x00006400000c000b */
[----:B01----:R-:W-:Y:S01]  /*f650*/  ENDCOLLECTIVE ;  /* 0x000000000000791b */ /* 0x003fe20003800000 */
.L_x_6825:
        /* <DEDUP_REMOVED lines=10> */
[----:B------:R0:W-:Y:S01]  /*f700*/  @P1 LDGSTS.E.BYPASS.LTC128B.128 [R8+0x1cc00], desc[UR36][R2.64+0x80], !P2 ;  /* 0x1cc0008002081fae */ /* 0x0001e2000d101d64 */
[----:B------:R-:W-:Y:S01]  /*f710*/  ISETP.GE.AND P1, PT, R6, 0x21, PT ;  /* 0x000000210600780c */ /* 0x000fe20003f26270 */
[----:B0-----:R-:W-:-:S12]  /*f720*/  IMAD.MOV.U32 R2, RZ, RZ, R14 ;  /* 0x000000ffff027224 */ /* 0x001fd800078e000e */
[----:B------:R-:W-:Y:S05]  /*f730*/  WARPSYNC.COLLECTIVE R15, `(.L_x_6826) ;  /* 0x000000000f087348 */ /* 0x000fea0003c00000 */
[----:B------:R0:W1:Y:S02]  /*f740*/  SHFL.IDX P6, R14, R13, R12, R11 ;  /* 0x0000000c0d0e7389 */ /* 0x00006400000c000b */
[----:B01----:R-:W-:Y:S01]  /*f750*/  ENDCOLLECTIVE ;  /* 0x000000000000791b */ /* 0x003fe20003800000 */
.L_x_6826:
[----:B------:R-:W-:Y:S02]  /*f760*/  @P1 IMAD R8, R5, 0x2, R22 ;  /* 0x0000000205081824 */ /* 0x000fe400078e0216 */
[----:B------:R-:W-:Y:S01]  /*f770*/  IMAD.MOV.U32 R13, RZ, RZ, R0 ;  /* 0x000000ffff0d7224 */ /* 0x000fe200078e0000 */
[----:B------:R-:W-:Y:S01]  /*f780*/  MOV R12, 0x3 ;  /* 0x00000003000c7802 */ /* 0x000fe20000000f00 */
[----:B------:R-:W-:-:S07]  /*f790*/  IMAD.MOV.U32 R3, RZ, RZ, R14 ;  /* 0x000000ffff037224 */ /* 0x000fce00078e000e */
[----:B------:R-:W-:Y:S05]  /*f7a0*/  WARPSYNC.COLLECTIVE R15, `(.L_x_6827) ;  /* 0x000000000f087348 */ /* 0x000fea0003c00000 */
[----:B------:R0:W1:Y:S02]  /*f7b0*/  SHFL.IDX P6, R14, R13, R12, R11 ;  /* 0x0000000c0d0e7389 */ /* 0x00006400000c000b */
[----:B01----:R-:W-:Y:S01]  /*f7c0*/  ENDCOLLECTIVE ;  /* 0x000000000000791b */ /* 0x003fe20003800000 */
.L_x_6827:
        /* <DEDUP_REMOVED lines=16> */
.L_x_6828:
[----:B------:R-:W-:Y:S02]  /*f8d0*/  @P1 IMAD R8, R5, 0x2, R22 ;  /* 0x0000000205081824 */ /* 0x000fe400078e0216 */
[----:B------:R-:W-:Y:S02]  /*f8e0*/  IMAD.MOV.U32 R13, RZ, RZ, R0 ;  /* 0x000000ffff0d7224 */ /* 0x000fe400078e0000 */
[----:B------:R-:W-:Y:S02]  /*f8f0*/  IMAD.MOV.U32 R12, RZ, RZ, 0x4 ;  /* 0x00000004ff0c7424 */ /* 0x000fe400078e00ff */
[----:B------:R-:W-:-:S07]  /*f900*/  IMAD.MOV.U32 R3, RZ, RZ, R14 ;  /* 0x000000ffff037224 */ /* 0x000fce00078e000e */
[----:B------:R-:W-:Y:S05]  /*f910*/  WARPSYNC.COLLECTIVE R15, `(.L_x_6829) ;  /* 0x000000000f087348 */ /* 0x000fea0003c00000 */
[----:B------:R0:W1:Y:S02]  /*f920*/  SHFL.IDX P6, R14, R13, R12, R11 ;  /* 0x0000000c0d0e7389 */ /* 0x00006400000c000b */
[----:B01----:R-:W-:Y:S01]  /*f930*/  ENDCOLLECTIVE ;  /* 0x000000000000791b */ /* 0x003fe20003800000 */
.L_x_6829:
        /* <DEDUP_REMOVED lines=16> */
.L_x_6830:
[----:B------:R-:W-:Y:S02]  /*fa40*/  @P1 IMAD R8, R5, 0x2, R22 ;  /* 0x0000000205081824 */ /* 0x000fe400078e0216 */
[----:B------:R-:W-:Y:S02]  /*fa50*/  IMAD.MOV.U32 R13, RZ, RZ, R0 ;  /* 0x000000ffff0d7224 */ /* 0x000fe400078e0000 */
[----:B------:R-:W-:Y:S02]  /*fa60*/  IMAD.MOV.U32 R12, RZ, RZ, 0x5 ;  /* 0x00000005ff0c7424 */ /* 0x000fe400078e00ff */
[----:B------:R-:W-:-:S07]  /*fa70*/  IMAD.MOV.U32 R3, RZ, RZ, R14 ;  /* 0x000000ffff037224 */ /* 0x000fce00078e000e */
[----:B------:R-:W-:Y:S05]  /*fa80*/  WARPSYNC.COLLECTIVE R15, `(.L_x_6831) ;  /* 0x000000000f087348 */ /* 0x000fea0003c00000 */
[----:B------:R0:W1:Y:S02]  /*fa90*/  SHFL.IDX P6, R14, R13, R12, R11 ;  /* 0x0000000c0d0e7389 */ /* 0x00006400000c000b */
[----:B01----:R-:W-:Y:S01]  /*faa0*/  ENDCOLLECTIVE ;  /* 0x000000000000791b */ /* 0x003fe20003800000 */
.L_x_6831:
        /* <DEDUP_REMOVED lines=16> */
.L_x_6832:
[----:B------:R-:W-:Y:S02]  /*fbb0*/  @P1 IMAD R8, R5, 0x2, R22 ;  /* 0x0000000205081824 */ /* 0x000fe400078e0216 */
[----:B------:R-:W-:Y:S02]  /*fbc0*/  IMAD.MOV.U32 R13, RZ, RZ, R0 ;  /* 0x000000ffff0d7224 */ /* 0x000fe400078e0000 */
[----:B------:R-:W-:Y:S02]  /*fbd0*/  IMAD.MOV.U32 R12, RZ, RZ, 0x6 ;  /* 0x00000006ff0c7424 */ /* 0x000fe400078e00ff */
[----:B------:R-:W-:-:S07]  /*fbe0*/  IMAD.MOV.U32 R3, RZ, RZ, R14 ;  /* 0x000000ffff037224 */ /* 0x000fce00078e000e */
[----:B------:R-:W-:Y:S05]  /*fbf0*/  WARPSYNC.COLLECTIVE R15, `(.L_x_6833) ;  /* 0x000000000f087348 */ /* 0x000fea0003c00000 */
[----:B------:R0:W1:Y:S02]  /*fc00*/  SHFL.IDX P6, R14, R13, R12, R11 ;  /* 0x0000000c0d0e7389 */ /* 0x00006400000c000b */
[----:B01----:R-:W-:Y:S01]  /*fc10*/  ENDCOLLECTIVE ;  /* 0x000000000000791b */ /* 0x003fe20003800000 */
.L_x_6833:
        /* <DEDUP_REMOVED lines=16> */
.L_x_6834:
[----:B------:R-:W-:Y:S02]  /*fd20*/  @P1 IMAD R8, R5, 0x2, R22 ;  /* 0x0000000205081824 */ /* 0x000fe400078e0216 */
[----:B------:R-:W-:Y:S02]  /*fd30*/  IMAD.MOV.U32 R13, RZ, RZ, R0 ;  /* 0x000000ffff0d7224 */ /* 0x000fe400078e0000 */
[----:B------:R-:W-:Y:S02]  /*fd40*/  IMAD.MOV.U32 R12, RZ, RZ, 0x7 ;  /* 0x00000007ff0c7424 */ /* 0x000fe400078e00ff */
[----:B------:R-:W-:-:S07]  /*fd50*/  IMAD.MOV.U32 R3, RZ, RZ, R14 ;  /* 0x000000ffff037224 */ /* 0x000fce00078e000e */
[----:B------:R-:W-:Y:S05]  /*fd60*/  WARPSYNC.COLLECTIVE R15, `(.L_x_6835) ;  /* 0x000000000f087348 */ /* 0x000fea0003c00000 */
[----:B------:R0:W1:Y:S02]  /*fd70*/  SHFL.IDX P6, R14, R13, R12, R11 ;  /* 0x0000000c0d0e7389 */ /* 0x00006400000c000b */
[----:B01----:R-:W-:Y:S01]  /*fd80*/  ENDCOLLECTIVE ;  /* 0x000000000000791b */ /* 0x003fe20003800000 */
.L_x_6835:
        /* <DEDUP_REMOVED lines=10> */
.L_x_6836:
[----:B------:R-:W-:Y:S01]  /*fe30*/  @!PT LDS RZ, [RZ] ;  /* 0x00000000fffff984 */ /* 0x000fe20000000800 */
[----:B------:R-:W-:Y:S01]  /*fe40*/  @!PT LDS RZ, [RZ] ;  /* 0x00000000fffff984 */ /* 0x000fe20000000800 */
[----:B------:R-:W-:Y:S01]  /*fe50*/  @!PT LDS RZ, [RZ] ;  /* 0x00000000fffff984 */ /* 0x000fe20000000800 */
[----:B------:R-:W-:Y:S04]  /*fe60*/  @P1 LDGSTS.E.BYPASS.LTC128B.128 [R8+0x1b400], desc[UR36][R2.64], !P3 ;  /* 0x1b40000002081fae */ /* 0x000fe8000d901d64 */
[----:B------:R0:W-:Y:S02]  /*fe70*/  @P1 LDGSTS.E.BYPASS.LTC128B.128 [R8+0x1f400], desc[UR36][R2.64+0x80], !P2 ;  /* 0x1f40008002081fae */ /* 0x0001e4000d101d64 */
[----:B0-----:R-:W-:Y:S01]  /*fe80*/  IMAD.MOV.U32 R2, RZ, RZ, R14 ;  /* 0x000000ffff027224 */ /* 0x001fe200078e000e */
[----:B------:R-:W-:Y:S06]  /*fe90*/  BRA `(.L_x_6837) ;  /* 0xffffffb800f47947 */ /* 0x000fec000383ffff */
.L_x_6761:
[----:B------:R-:W-:Y:S01]  /*fea0*/  MOV R13, R5 ;  /* 0x00000005000d7202 */ /* 0x000fe20000000f00 */
        /* <DEDUP_REMOVED lines=8> */
.L_x_6838:
[C---:B------:R-:W-:Y:S01]  /*ff30*/  VIADD R7, R4.reuse, 0x10 ;  /* 0x0000001004077836 */ /* 0x040fe20000000000 */
[----:B------:R-:W-:Y:S01]  /*ff40*/  ISETP.GE.AND P2, PT, R4, R6, PT ;  /* 0x000000060400720c */ /* 0x000fe20003f46270 */
[----:B------:R-:W-:Y:S02]  /*ff50*/  IMAD.MOV.U32 R13, RZ, RZ, R0 ;  /* 0x000000ffff0d7224 */ /* 0x000fe400078e0000 */
[----:B------:R-:W-:-:S10]  /*ff60*/  IMAD.MOV.U32 R2, RZ, RZ, R14 ;  /* 0x000000ffff027224 */ /* 0x000fd400078e000e */
[----:B------:R-:W-:Y:S05]  /*ff70*/  WARPSYNC.COLLECTIVE R15, `(.L_x_6839) ;  /* 0x000000000f087348 */ /* 0x000fea0003c00000 */
[----:B------:R0:W1:Y:S02]  /*ff80*/  SHFL.IDX P6, R14, R13, R12, R11 ;  /* 0x0000000c0d0e7389 */ /* 0x00006400000c000b */
[----:B01----:R-:W-:Y:S01]  /*ff90*/  ENDCOLLECTIVE ;  /* 0x000000000000791b */ /* 0x003fe20003800000 */
.L_x_6839:
        /* <DEDUP_REMOVED lines=8> */
.L_x_6840:
[----:B------:R-:W-:Y:S01]  /*10020*/  @!PT LDS RZ, [RZ] ;  /* 0x00000000fffff984 */ /* 0x000fe20000000800 */
[----:B------:R-:W-:Y:S01]  /*10030*/  @!PT LDS RZ, [RZ] ;  /* 0x00000000fffff984 */ /* 0x000fe20000000800 */
[----:B------:R-:W-:Y:S01]  /*10040*/  @!PT LDS RZ, [RZ] ;  /* 0x00000000fffff984 */ /* 0x000fe20000000800 */
[----:B------:R-:W-:Y:S04]  /*10050*/  @!P2 LDGSTS.E.BYPASS.LTC128B.128 [R9+0x10400], desc[UR36][R2.64], !P0 ;  /* 0x104000000209afae */ /* 0x000fe8000c101d64 */
[----:B------:R0:W-:Y:S01]  /*10060*/  @!P2 LDGSTS.E.BYPASS.LTC128B.128 [R9+0x14400], desc[UR36][R2.64+0x80], !P1 ;  /* 0x144000800209afae */ /* 0x0001e2000c901d64 */
[----:B------:R-:W-:Y:S01]  /*10070*/  ISETP.GE.AND P2, PT, R7, R6, PT ;  /* 0x000000060700720c */ /* 0x000fe20003f46270 */
[----:B------:R-:W-:Y:S02]  /*10080*/  IMAD.MOV.U32 R13, RZ, RZ, R0 ;  /* 0x000000ffff0d7224 */ /* 0x000fe400078e0000 */
[----:B0-----:R-:W-:-:S10]  /*10090*/  IMAD.MOV.U32 R2, RZ, RZ, R14 ;  /* 0x000000ffff027224 */ /* 0x001fd400078e000e */
[----:B------:R-:W-:Y:S05]  /*100a0*/  WARPSYNC.COLLECTIVE R15, `(.L_x_6841) ;  /* 0x000000000f087348 */ /* 0x000fea0003c00000 */
[----:B------:R0:W1:Y:S02]  /*100b0*/  SHFL.IDX P6, R14, R13, R12, R11 ;  /* 0x0000000c0d0e7389 */ /* 0x00006400000c000b */
[----:B01----:R-:W-:Y:S01]  /*100c0*/  ENDCOLLECTIVE ;  /* 0x000000000000791b */ /* 0x003fe20003800000 */
.L_x_6841:
        /* <DEDUP_REMOVED lines=8> */
.L_x_6842:
[----:B------:R-:W-:Y:S01]  /*10150*/  @!P2 MOV R3, R7 ;  /* 0x000000070003a202 */ /* 0x000fe20000000f00 */
[----:B------:R-:W-:-:S04]  /*10160*/  VIADD R7, R4, 0x20 ;  /* 0x0000002004077836 */ /* 0x000fc80000000000 */
        /* <DEDUP_REMOVED lines=11> */
.L_x_6843:
        /* <DEDUP_REMOVED lines=8> */
.L_x_6844:
[----:B------:R-:W-:Y:S02]  /*102a0*/  @!P2 IMAD.MOV.U32 R3, RZ, RZ, R7 ;  /* 0x000000ffff03a224 */ /* 0x000fe400078e0007 */
[----:B------:R-:W-:-:S03]  /*102b0*/  VIADD R7, R4, 0x30 ;  /* 0x0000003004077836 */ /* 0x000fc60000000000 */
        /* <DEDUP_REMOVED lines=11> */
.L_x_6845:
        /* <DEDUP_REMOVED lines=8> */
.L_x_6846:
        /* <DEDUP_REMOVED lines=13> */
.L_x_6847:
        /* <DEDUP_REMOVED lines=8> */
.L_x_6848:
        /* <DEDUP_REMOVED lines=13> */
.L_x_6849:
        /* <DEDUP_REMOVED lines=8> */
.L_x_6850:
        /* <DEDUP_REMOVED lines=13> */
.L_x_6851:
        /* <DEDUP_REMOVED lines=8> */
.L_x_6852:
[----:B------:R-:W-:-:S05]  /*107e0*/  @!P2 IMAD.MOV.U32 R3, RZ, RZ, R7 ;  /* 0x000000ffff03a224 */ /* 0x000fca00078e0007 */
[----:B------:R-:W-:Y:S01]  /*107f0*/  @!PT LDS RZ, [RZ] ;  /* 0x00000000fffff984 */ /* 0x000fe20000000800 */
[----:B------:R-:W-:Y:S01]  /*10800*/  @!PT LDS RZ, [RZ] ;  /* 0x00000000fffff984 */ /* 0x000fe20000000800 */
[----:B------:R-:W-:Y:S01]  /*10810*/  @!PT LDS RZ, [RZ] ;  /* 0x00000000fffff984 */ /* 0x000fe20000000800 */
[----:B------:R0:W-:Y:S04]  /*10820*/  @!P2 LDGSTS.E.BYPASS.LTC128B.128 [R9+0x13400], desc[UR36][R2.64], !P0 ;  /* 0x134000000209afae */ /* 0x0001e8000c101d64 */
[----:B------:R0:W-:Y:S01]  /*10830*/  @!P2 LDGSTS.E.BYPASS.LTC128B.128 [R9+0x17400], desc[UR36][R2.64+0x80], !P1 ;  /* 0x174000800209afae */ /* 0x0001e2000c901d64 */
[----:B------:R-:W-:Y:S02]  /*10840*/  IMAD.MOV.U32 R13, RZ, RZ, R0 ;  /* 0x000000ffff0d7224 */ /* 0x000fe400078e0000 */
[----:B------:R-:W-:-:S07]  /*10850*/  IMAD.MOV.U32 R5, RZ, RZ, R14 ;  /* 0x000000ffff057224 */ /* 0x000fce00078e000e */
[----:B0-----:R-:W-:Y:S05]  /*10860*/  WARPSYNC.COLLECTIVE R15, `(.L_x_6853) ;  /* 0x000000000f087348 */ /* 0x001fea0003c00000 */
[----:B------:R1:W2:Y:S02]  /*10870*/  SHFL.IDX P6, R14, R13, R12, R11 ;  /* 0x0000000c0d0e7389 */ /* 0x0002a400000c000b */
[----:B012---:R-:W-:Y:S01]  /*10880*/  ENDCOLLECTIVE ;  /* 0x000000000000791b */ /* 0x007fe20003800000 */
.L_x_6853:
[----:B------:R-:W-:Y:S05]  /*10890*/  BRA `(.L_x_6854) ;  /* 0xffffffbc00507947 */ /* 0x000fea000383ffff */
.L_x_6766:
[----:B0-----:R0:W1:Y:S02]  /*108a0*/  SYNCS.PHASECHK.TRANS64.TRYWAIT P1, [R22+URZ+0x28820], R3 ;  /* 0x02882003160075a7 */ /* 0x001064000802017f */
[----:B-1----:R-:W-:Y:S05]  /*108b0*/  @!P1 NANOSLEEP.SYNCS 0x989680 ;  /* 0x009896800000995d */ /* 0x002fea0003900000 */
[----:B------:R-:W1:Y:S02]  /*108c0*/  @!P1 SYNCS.PHASECHK.TRANS64 P1, [R22+URZ+0x28820], R3 ;  /* 0x02882003160095a7 */ /* 0x000e64000802007f */
[----:B-1----:R-:W-:Y:S05]  /*108d0*/  @!P1 BRA `(.L_x_6766) ;  /* 0xfffffffc00f09947 */ /* 0x002fea000383ffff */
[----:B------:R-:W-:Y:S05]  /*108e0*/  BRA `(.L_x_6855) ;  /* 0xffffffbc00c87947 */ /* 0x000fea000383ffff */
.L_x_6771:
[----:B0-----:R0:W1:Y:S02]  /*108f0*/  SYNCS.PHASECHK.TRANS64.TRYWAIT P0, [R6+URZ+0x28840], R3 ;  /* 0x02884003060075a7 */ /* 0x001064000800017f */
[----:B-1----:R-:W-:Y:S05]  /*10900*/  @!P0 NANOSLEEP.SYNCS 0x989680 ;  /* 0x009896800000895d */ /* 0x002fea0003900000 */
[----:B------:R-:W1:Y:S02]  /*10910*/  @!P0 SYNCS.PHASECHK.TRANS64 P0, [R6+URZ+0x28840], R3 ;  /* 0x02884003060085a7 */ /* 0x000e64000800007f */
[----:B-1----:R-:W-:Y:S05]  /*10920*/  @!P0 BRA `(.L_x_6771) ;  /* 0xfffffffc00f08947 */ /* 0x002fea000383ffff */
[----:B------:R-:W-:Y:S05]  /*10930*/  BRA `(.L_x_6856) ;  /* 0xffffffc0008c7947 */ /* 0x000fea000383ffff */
.L_x_6772:
[----:B------:R-:W-:Y:S01]  /*10940*/  BSSY B1, `(.L_x_6857) ;  /* 0x0000008000017945 */ /* 0x000fe20003800000 */
[----:B------:R-:W-:Y:S01]  /*10950*/  IMAD.MOV.U32 R13, RZ, RZ, R9 ;  /* 0x000000ffff0d7224 */ /* 0x000fe200078e0009 */
[----:B------:R-:W-:Y:S01]  /*10960*/  MOV R15, 0xffffffff ;  /* 0xffffffff000f7802 */ /* 0x000fe20000000f00 */
[----:B------:R-:W-:Y:S02]  /*10970*/  IMAD.MOV.U32 R12, RZ, RZ, RZ ;  /* 0x000000ffff0c7224 */ /* 0x000fe400078e00ff */
[----:B------:R-:W-:-:S07]  /*10980*/  IMAD.MOV.U32 R11, RZ, RZ, 0x181f ;  /* 0x0000181fff0b7424 */ /* 0x000fce00078e00ff */
[----:B--2---:R-:W-:Y:S05]  /*10990*/  WARPSYNC.COLLECTIVE R15, `(.L_x_6858) ;  /* 0x000000000f087348 */ /* 0x004fea0003c00000 */
[----:B--2---:R0:W1:Y:S02]  /*109a0*/  SHFL.IDX P6, R14, R13, R12, R11 ;  /* 0x0000000c0d0e7389 */ /* 0x00406400000c000b */
[----:B01----:R-:W-:Y:S01]  /*109b0*/  ENDCOLLECTIVE ;  /* 0x000000000000791b */ /* 0x003fe20003800000 */
.L_x_6858:
[----:B------:R-:W-:Y:S05]  /*109c0*/  BSYNC B1 ;  /* 0x0000000000017941 */ /* 0x000fea0003800000 */
.L_x_6857:
        /* <DEDUP_REMOVED lines=9> */
.L_x_6859:
[----:B------:R-:W-:Y:S02]  /*10a60*/  IMAD R7, R7, 0x2, R22 ;  /* 0x0000000207077824 */ /* 0x000fe400078e0216 */
[----:B------:R-:W-:Y:S02]  /*10a70*/  IMAD.MOV.U32 R13, RZ, RZ, R9 ;  /* 0x000000ffff0d7224 */ /* 0x000fe400078e0009 */
[----:B------:R-:W-:Y:S02]  /*10a80*/  IMAD.MOV.U32 R12, RZ, RZ, 0x1 ;  /* 0x00000001ff0c7424 */ /* 0x000fe400078e00ff */
[----:B------:R-:W-:-:S07]  /*10a90*/  IMAD.MOV.U32 R2, RZ, RZ, R14 ;  /* 0x000000ffff027224 */ /* 0x000fce00078e000e */
[----:B------:R-:W-:Y:S05]  /*10aa0*/  WARPSYNC.COLLECTIVE R15, `(.L_x_6860) ;  /* 0x000000000f087348 */ /* 0x000fea0003c00000 */
[----:B------:R0:W1:Y:S02]  /*10ab0*/  SHFL.IDX P6, R14, R13, R12, R11 ;  /* 0x0000000c0d0e7389 */ /* 0x00006400000c000b */
[----:B01----:R-:W-:Y:S01]  /*10ac0*/  ENDCOLLECTIVE ;  /* 0x000000000000791b */ /* 0x003fe20003800000 */
.L_x_6860:
[----:B------:R-:W-:-:S05]  /*10ad0*/  IADD3 R2, P0, R2, R5, RZ ;  /* 0x0000000502027210 */ /* 0x000fca0007f1e0ff */
[----:B------:R-:W-:-:S05]  /*10ae0*/  IMAD.X R3, RZ, RZ, R3, P0 ;  /* 0x000000ffff037224 */ /* 0x000fca00000e0603 */
[----:B------:R-:W-:Y:S01]  /*10af0*/  @!PT LDS RZ, [RZ] ;  /* 0x00000000fffff984 */ /* 0x000fe20000000800 */
[----:B------:R-:W-:Y:S01]  /*10b00*/  @!PT LDS RZ, [RZ] ;  /* 0x00000000fffff984 */ /* 0x000fe20000000800 */
[----:B------:R-:W-:Y:S01]  /*10b10*/  @!PT LDS RZ, [RZ] ;  /* 0x00000000fffff984 */ /* 0x000fe20000000800 */
[----:B------:R-:W-:Y:S01]  /*10b20*/  LDGSTS.E.BYPASS.LTC128B.128 [R7+0x18400], desc[UR36][R2.64], !P4 ;  /* 0x1840000002077fae */ /* 0x000fe2000e101d64 */
[----:B------:R-:W-:-:S03]  /*10b30*/  IMAD.MOV.U32 R13, RZ, RZ, R8 ;  /* 0x000000ffff0d7224 */ /* 0x000fc600078e0008 */
[----:B------:R0:W-:Y:S02]  /*10b40*/  LDGSTS.E.BYPASS.LTC128B.128 [R7+0x1c400], desc[UR36][R2.64+0x80], !P3 ;  /* 0x1c40008002077fae */ /* 0x0001e4000d901d64 */
[----:B0-----:R-:W-:-:S07]  /*10b50*/  IMAD.MOV.U32 R3, RZ, RZ, R14 ;  /* 0x000000ffff037224 */ /* 0x001fce00078e000e */
[----:B------:R-:W-:Y:S05]  /*10b60*/  WARPSYNC.COLLECTIVE R15, `(.L_x_6861) ;  /* 0x000000000f087348 */ /* 0x000fea0003c00000 */
[----:B------:R0:W1:Y:S02]  /*10b70*/  SHFL.IDX P6, R14, R13, R12, R11 ;  /* 0x0000000c0d0e7389 */ /* 0x00006400000c000b */
[----:B01----:R-:W-:Y:S01]  /*10b80*/  ENDCOLLECTIVE ;  /* 0x000000000000791b */ /* 0x003fe20003800000 */
.L_x_6861:
[----:B------:R-:W-:Y:S01]  /*10b90*/  MOV R13, R9 ;  /* 0x00000009000d7202 */ /* 0x000fe20000000f00 */
[----:B------:R-:W-:Y:S02]  /*10ba0*/  IMAD.MOV.U32 R12, RZ, RZ, 0x2 ;  /* 0x00000002ff0c7424 */ /* 0x000fe400078e00ff */
[----:B------:R-:W-:-:S07]  /*10bb0*/  IMAD.MOV.U32 R2, RZ, RZ, R14 ;  /* 0x000000ffff027224 */ /* 0x000fce00078e000e */
[----:B------:R-:W-:Y:S05]  /*10bc0*/  WARPSYNC.COLLECTIVE R15, `(.L_x_6862) ;  /* 0x000000000f087348 */ /* 0x000fea0003c00000 */
[----:B------:R0:W1:Y:S02]  /*10bd0*/  SHFL.IDX P6, R14, R13, R12, R11 ;  /* 0x0000000c0d0e7389 */ /* 0x00006400000c000b */
[----:B01----:R-:W-:Y:S01]  /*10be0*/  ENDCOLLECTIVE ;  /* 0x000000000000791b */ /* 0x003fe20003800000 */
.L_x_6862:
        /* <DEDUP_REMOVED lines=12> */
.L_x_6863:
[----:B------:R-:W-:Y:S02]  /*10cb0*/  IMAD.MOV.U32 R13, RZ, RZ, R9 ;  /* 0x000000ffff0d7224 */ /* 0x000fe400078e0009 */
[----:B------:R-:W-:Y:S02]  /*10cc0*/  IMAD.MOV.U32 R12, RZ, RZ, 0x3 ;  /* 0x00000003ff0c7424 */ /* 0x000fe400078e00ff */
[----:B------:R-:W-:-:S07]  /*10cd0*/  IMAD.MOV.U32 R2, RZ, RZ, R14 ;  /* 0x000000ffff027224 */ /* 0x000fce00078e000e */
[----:B------:R-:W-:Y:S05]  /*10ce0*/  WARPSYNC.COLLECTIVE R15, `(.L_x_6864) ;  /* 0x000000000f087348 */ /* 0x000fea0003c00000 */
[----:B------:R0:W1:Y:S02]  /*10cf0*/  SHFL.IDX P6, R14, R13, R12, R11 ;  /* 0x0000000c0d0e7389 */ /* 0x00006400000c000b */
[----:B01----:R-:W-:Y:S01]  /*10d00*/  ENDCOLLECTIVE ;  /* 0x000000000000791b */ /* 0x003fe20003800000 */
.L_x_6864:
        /* <DEDUP_REMOVED lines=12> */
.L_x_6865:
[----:B------:R-:W-:Y:S02]  /*10dd0*/  IMAD.MOV.U32 R13, RZ, RZ, R9 ;  /* 0x000000ffff0d7224 */ /* 0x000fe400078e0009 */
[----:B------:R-:W-:Y:S02]  /*10de0*/  IMAD.MOV.U32 R12, RZ, RZ, 0x4 ;  /* 0x00000004ff0c7424 */ /* 0x000fe400078e00ff */
[----:B------:R-:W-:-:S07]  /*10df0*/  IMAD.MOV.U32 R2, RZ, RZ, R14 ;  /* 0x000000ffff027224 */ /* 0x000fce00078e000e */
[----:B------:R-:W-:Y:S05]  /*10e00*/  WARPSYNC.COLLECTIVE R15, `(.L_x_6866) ;  /* 0x000000000f087348 */ /* 0x000fea0003c00000 */
[----:B------:R0:W1:Y:S02]  /*10e10*/  SHFL.IDX P6, R14, R13, R12, R11 ;  /* 0x0000000c0d0e7389 */ /* 0x00006400000c000b */
[----:B01----:R-:W-:Y:S01]  /*10e20*/  ENDCOLLECTIVE ;  /* 0x000000000000791b */ /* 0x003fe20003800000 */
.L_x_6866:
        /* <DEDUP_REMOVED lines=12> */
.L_x_6867:
[----:B------:R-:W-:Y:S02]  /*10ef0*/  IMAD.MOV.U32 R13, RZ, RZ, R9 ;  /* 0x000000ffff0d7224 */ /* 0x000fe400078e0009 */
[----:B------:R-:W-:Y:S01]  /*10f00*/  IMAD.MOV.U32 R12, RZ, RZ, 0x5 ;  /* 0x00000005ff0c7424 */ /* 0x000fe200078e00ff */
[----:B------:R-:W-:-:S07]  /*10f10*/  MOV R2, R14 ;  /* 0x0000000e00027202 */ /* 0x000fce0000000f00 */
[----:B------:R-:W-:Y:S05]  /*10f20*/  WARPSYNC.COLLECTIVE R15, `(.L_x_6868) ;  /* 0x000000000f087348 */ /* 0x000fea0003c00000 */
[----:B------:R0:W1:Y:S02]  /*10f30*/  SHFL.IDX P6, R14, R13, R12, R11 ;  /* 0x0000000c0d0e7389 */ /* 0x00006400000c000b */
[----:B01----:R-:W-:Y:S01]  /*10f40*/  ENDCOLLECTIVE ;  /* 0x000000000000791b */ /* 0x003fe20003800000 */
.L_x_6868:
        /* <DEDUP_REMOVED lines=12> */
.L_x_6869:
[----:B------:R-:W-:Y:S02]  /*11010*/  IMAD.MOV.U32 R13, RZ, RZ, R9 ;  /* 0x000000ffff0d7224 */ /* 0x000fe400078e0009 */
[----:B------:R-:W-:Y:S02]  /*11020*/  IMAD.MOV.U32 R12, RZ, RZ, 0x6 ;  /* 0x00000006ff0c7424 */ /* 0x000fe400078e00ff */
[----:B------:R-:W-:-:S07]  /*11030*/  IMAD.MOV.U32 R2, RZ, RZ, R14 ;  /* 0x000000ffff027224 */ /* 0x000fce00078e000e */
[----:B------:R-:W-:Y:S05]  /*11040*/  WARPSYNC.COLLECTIVE R15, `(.L_x_6870) ;  /* 0x000000000f087348 */ /* 0x000fea0003c00000 */
[----:B------:R0:W1:Y:S02]  /*11050*/  SHFL.IDX P6, R14, R13, R12, R11 ;  /* 0x0000000c0d0e7389 */ /* 0x00006400000c000b */
[----:B01----:R-:W-:Y:S01]  /*11060*/  ENDCOLLECTIVE ;  /* 0x000000000000791b */ /* 0x003fe20003800000 */
.L_x_6870:
        /* <DEDUP_REMOVED lines=12> */
.L_x_6871:
[----:B------:R-:W-:Y:S02]  /*11130*/  IMAD.MOV.U32 R13, RZ, RZ, R9 ;  /* 0x000000ffff0d7224 */ /* 0x000fe400078e0009 */
[----:B------:R-:W-:Y:S02]  /*11140*/  IMAD.MOV.U32 R12, RZ, RZ, 0x7 ;  /* 0x00000007ff0c7424 */ /* 0x000fe400078e00ff */
[----:B------:R-:W-:-:S07]  /*11150*/  IMAD.MOV.U32 R2, RZ, RZ, R14 ;  /* 0x000000ffff027224 */ /* 0x000fce00078e000e */
[----:B------:R-:W-:Y:S05]  /*11160*/  WARPSYNC.COLLECTIVE R15, `(.L_x_6872) ;  /* 0x000000000f087348 */ /* 0x000fea0003c00000 */
[----:B------:R0:W1:Y:S02]  /*11170*/  SHFL.IDX P6, R14, R13, R12, R11 ;  /* 0x0000000c0d0e7389 */ /* 0x00006400000c000b */
[----:B01----:R-:W-:Y:S01]  /*11180*/  ENDCOLLECTIVE ;  /* 0x000000000000791b */ /* 0x003fe20003800000 */
.L_x_6872:
[----:B------:R-:W-:-:S05]  /*11190*/  IADD3 R2, P0, R2, R5, RZ ;  /* 0x0000000502027210 */ /* 0x000fca0007f1e0ff */
[----:B------:R-:W-:-:S05]  /*111a0*/  IMAD.X R3, RZ, RZ, R3, P0 ;  /* 0x000000ffff037224 */ /* 0x000fca00000e0603 */
        /* <DEDUP_REMOVED lines=10> */
.L_x_6873:
[----:B------:R-:W-:Y:S01]  /*11250*/  IMAD.MOV.U32 R2, RZ, RZ, R14 ;  /* 0x000000ffff027224 */ /* 0x000fe200078e000e */
[----:B------:R-:W-:Y:S06]  /*11260*/  BRA `(.L_x_6874) ;  /* 0xffffffbc00587947 */ /* 0x000fec000383ffff */
.L_x_6777:
[----:B-1----:R1:W3:Y:S02]  /*11270*/  SYNCS.PHASECHK.TRANS64.TRYWAIT P0, [R6+URZ+0x28860], R3 ;  /* 0x02886003060075a7 */ /* 0x0022e4000800017f */
[----:B---3--:R-:W-:Y:S05]  /*11280*/  @!P0 NANOSLEEP.SYNCS 0x989680 ;  /* 0x009896800000895d */ /* 0x008fea0003900000 */
[----:B------:R-:W3:Y:S02]  /*11290*/  @!P0 SYNCS.PHASECHK.TRANS64 P0, [R6+URZ+0x28860], R3 ;  /* 0x02886003060085a7 */ /* 0x000ee4000800007f */
[----:B---3--:R-:W-:Y:S05]  /*112a0*/  @!P0 BRA `(.L_x_6777) ;  /* 0xfffffffc00f08947 */ /* 0x008fea000383ffff */
[----:B------:R-:W-:Y:S05]  /*112b0*/  BRA `(.L_x_6875) ;  /* 0xffffffbc00b47947 */ /* 0x000fea000383ffff */
.L_x_6778:
[----:B------:R-:W-:Y:S01]  /*112c0*/  BSSY B1, `(.L_x_6876) ;  /* 0x0000008000017945 */ /* 0x000fe20003800000 */
[----:B------:R-:W-:Y:S02]  /*112d0*/  IMAD.MOV.U32 R13, RZ, RZ, R23 ;  /* 0x000000ffff0d7224 */ /* 0x000fe400078e0017 */
[----:B------:R-:W-:Y:S02]  /*112e0*/  IMAD.MOV.U32 R12, RZ, RZ, RZ ;  /* 0x000000ffff0c7224 */ /* 0x000fe400078e00ff */
[----:B------:R-:W-:Y:S02]  /*112f0*/  IMAD.MOV.U32 R11, RZ, RZ, 0x181f ;  /* 0x0000181fff0b7424 */ /* 0x000fe400078e00ff */
[----:B------:R-:W-:-:S07]  /*11300*/  IMAD.MOV.U32 R15, RZ, RZ, -0x1 ;  /* 0xffffffffff0f7424 */ /* 0x000fce00078e00ff */
[----:B-12---:R-:W-:Y:S05]  /*11310*/  WARPSYNC.COLLECTIVE R15, `(.L_x_6877) ;  /* 0x000000000f087348 */ /* 0x006fea0003c00000 */
[----:B--2---:R0:W2:Y:S02]  /*11320*/  SHFL.IDX P6, R14, R13, R12, R11 ;  /* 0x0000000c0d0e7389 */ /* 0x0040a400000c000b */
[----:B012---:R-:W-:Y:S01]  /*11330*/  ENDCOLLECTIVE ;  /* 0x000000000000791b */ /* 0x007fe20003800000 */
.L_x_6877:
[----:B------:R-:W-:Y:S05]  /*11340*/  BSYNC B1 ;  /* 0x0000000000017941 */ /* 0x000fea0003800000 */
.L_x_6876:
        /* <DEDUP_REMOVED lines=9> */
.L_x_6878:
[----:B------:R-:W-:Y:S01]  /*113e0*/  IMAD.MOV.U32 R13, RZ, RZ, R23 ;  /* 0x000000ffff0d7224 */ /* 0x000fe200078e0017 */
[----:B------:R-:W-:Y:S01]  /*113f0*/  MOV R12, 0x1 ;  /* 0x00000001000c7802 */ /* 0x000fe20000000f00 */
[----:B------:R-:W-:-:S07]  /*11400*/  IMAD.MOV.U32 R2, RZ, RZ, R14 ;  /* 0x000000ffff027224 */ /* 0x000fce00078e000e */
[----:B------:R-:W-:Y:S05]  /*11410*/  WARPSYNC.COLLECTIVE R15, `(.L_x_6879) ;  /* 0x000000000f087348 */ /* 0x000fea0003c00000 */
[----:B------:R0:W1:Y:S02]  /*11420*/  SHFL.IDX P6, R14, R13, R12, R11 ;  /* 0x0000000c0d0e7389 */ /* 0x00006400000c000b */
[----:B01----:R-:W-:Y:S01]  /*11430*/  ENDCOLLECTIVE ;  /* 0x000000000000791b */ /* 0x003fe20003800000 */
.L_x_6879:
        /* <DEDUP_REMOVED lines=9> */
[----:B------:R0:W-:Y:S02]  /*114d0*/  LDGSTS.E.BYPASS.LTC128B.128 [R7+0x4400], desc[UR36][R2.64+0x80], !P0 ;  /* 0x0440008002077fae */ /* 0x0001e4000c101d64 */
[----:B0-----:R-:W-:-:S07]  /*114e0*/  IMAD.MOV.U32 R3, RZ, RZ, R14 ;  /* 0x000000ffff037224 */ /* 0x001fce00078e000e */
[----:B------:R-:W-:Y:S05]  /*114f0*/  WARPSYNC.COLLECTIVE R15, `(.L_x_6880) ;  /* 0x000000000f087348 */ /* 0x000fea0003c00000 */
[----:B------:R0:W1:Y:S02]  /*11500*/  SHFL.IDX P6, R14, R13, R12, R11 ;  /* 0x0000000c0d0e7389 */ /* 0x00006400000c000b */
[----:B01----:R-:W-:Y:S01]  /*11510*/  ENDCOLLECTIVE ;  /* 0x000000000000791b */ /* 0x003fe20003800000 */
.L_x_6880:
[----:B------:R-:W-:Y:S02]  /*11520*/  IMAD.MOV.U32 R13, RZ, RZ, R23 ;  /* 0x000000ffff0d7224 */ /* 0x000fe400078e0017 */
[----:B------:R-:W-:Y:S02]  /*11530*/  IMAD.MOV.U32 R12, RZ, RZ, 0x2 ;  /* 0x00000002ff0c7424 */ /* 0x000fe400078e00ff */
[----:B------:R-:W-:-:S07]  /*11540*/  IMAD.MOV.U32 R2, RZ, RZ, R14 ;  /* 0x000000ffff027224 */ /* 0x000fce00078e000e */
[----:B------:R-:W-:Y:S05]  /*11550*/  WARPSYNC.COLLECTIVE R15, `(.L_x_6881) ;  /* 0x000000000f087348 */ /* 0x000fea0003c00000 */
[----:B------:R0:W1:Y:S02]  /*11560*/  SHFL.IDX P6, R14, R13, R12, R11 ;  /* 0x0000000c0d0e7389 */ /* 0x00006400000c000b */
[----:B01----:R-:W-:Y:S01]  /*11570*/  ENDCOLLECTIVE ;  /* 0x000000000000791b */ /* 0x003fe20003800000 */
.L_x_6881:
        /* <DEDUP_REMOVED lines=14> */
.L_x_6882:
[----:B------:R-:W-:Y:S02]  /*11660*/  IMAD.MOV.U32 R13, RZ, RZ, R23 ;  /* 0x000000ffff0d7224 */ /* 0x000fe400078e0017 */
[----:B------:R-:W-:Y:S02]  /*11670*/  IMAD.MOV.U32 R12, RZ, RZ, 0x3 ;  /* 0x00000003ff0c7424 */ /* 0x000fe400078e00ff */
[----:B------:R-:W-:-:S07]  /*11680*/  IMAD.MOV.U32 R2, RZ, RZ, R14 ;  /* 0x000000ffff027224 */ /* 0x000fce00078e000e */
[----:B------:R-:W-:Y:S05]  /*11690*/  WARPSYNC.COLLECTIVE R15, `(.L_x_6883) ;  /* 0x000000000f087348 */ /* 0x000fea0003c00000 */
[----:B------:R0:W1:Y:S02]  /*116a0*/  SHFL.IDX P6, R14, R13, R12, R11 ;  /* 0x0000000c0d0e7389 */ /* 0x00006400000c000b */
[----:B01----:R-:W-:Y:S01]  /*116b0*/  ENDCOLLECTIVE ;  /* 0x000000000000791b */ /* 0x003fe20003800000 */
.L_x_6883:
        /* <DEDUP_REMOVED lines=14> */
.L_x_6884:
[----:B------:R-:W-:Y:S02]  /*117a0*/  IMAD.MOV.U32 R13, RZ, RZ, R23 ;  /* 0x000000ffff0d7224 */ /* 0x000fe400078e0017 */
[----:B------:R-:W-:Y:S02]  /*117b0*/  IMAD.MOV.U32 R12, RZ, RZ, 0x4 ;  /* 0x00000004ff0c7424 */ /* 0x000fe400078e00ff */
[----:B------:R-:W-:-:S07]  /*117c0*/  IMAD.MOV.U32 R2, RZ, RZ, R14 ;  /* 0x000000ffff027224 */ /* 0x000fce00078e000e */
[----:B------:R-:W-:Y:S05]  /*117d0*/  WARPSYNC.COLLECTIVE R15, `(.L_x_6885) ;  /* 0x000000000f087348 */ /* 0x000fea0003c00000 */
[----:B------:R0:W1:Y:S02]  /*117e0*/  SHFL.IDX P6, R14, R13, R12, R11 ;  /* 0x0000000c0d0e7389 */ /* 0x00006400000c000b */
[----:B01----:R-:W-:Y:S01]  /*117f0*/  ENDCOLLECTIVE ;  /* 0x000000000000791b */ /* 0x003fe20003800000 */
.L_x_6885:
        /* <DEDUP_REMOVED lines=14> */
.L_x_6886:
[----:B------:R-:W-:Y:S02]  /*118e0*/  IMAD.MOV.U32 R13, RZ, RZ, R23 ;  /* 0x000000ffff0d7224 */ /* 0x000fe400078e0017 */
[----:B------:R-:W-:Y:S02]  /*118f0*/  IMAD.MOV.U32 R12, RZ, RZ, 0x5 ;  /* 0x00000005ff0c7424 */ /* 0x000fe400078e00ff */
[----:B------:R-:W-:-:S07]  /*11900*/  IMAD.MOV.U32 R2, RZ, RZ, R14 ;  /* 0x000000ffff027224 */ /* 0x000fce00078e000e */
[----:B------:R-:W-:Y:S05]  /*11910*/  WARPSYNC.COLLECTIVE R15, `(.L_x_6887) ;  /* 0x000000000f087348 */ /* 0x000fea0003c00000 */
[----:B------:R0:W1:Y:S02]  /*11920*/  SHFL.IDX P6, R14, R13, R12, R11 ;  /* 0x0000000c0d0e7389 */ /* 0x00006400000c000b */
[----:B01----:R-:W-:Y:S01]  /*11930*/  ENDCOLLECTIVE ;  /* 0x000000000000791b */ /* 0x003fe20003800000 */
.L_x_6887:
        /* <DEDUP_REMOVED lines=14> */
.L_x_6888:
[----:B------:R-:W-:Y:S02]  /*11a20*/  IMAD.MOV.U32 R13, RZ, RZ, R23 ;  /* 0x000000ffff0d7224 */ /* 0x000fe400078e0017 */
[----:B------:R-:W-:Y:S02]  /*11a30*/  IMAD.MOV.U32 R12, RZ, RZ, 0x6 ;  /* 0x00000006ff0c7424 */ /* 0x000fe400078e00ff */
[----:B------:R-:W-:-:S07]  /*11a40*/  IMAD.MOV.U32 R2, RZ, RZ, R14 ;  /* 0x000000ffff027224 */ /* 0x000fce00078e000e */
[----:B------:R-:W-:Y:S05]  /*11a50*/  WARPSYNC.COLLECTIVE R15, `(.L_x_6889) ;  /* 0x000000000f087348 */ /* 0x000fea0003c00000 */
[----:B------:R0:W1:Y:S02]  /*11a60*/  SHFL.IDX P6, R14, R13, R12, R11 ;  /* 0x0000000c0d0e7389 */ /* 0x00006400000c000b */
[----:B01----:R-:W-:Y:S01]  /*11a70*/  ENDCOLLECTIVE ;  /* 0x000000000000791b */ /* 0x003fe20003800000 */
.L_x_6889:
[----:B------:R-:W-:-:S05]  /*11a80*/  IADD3 R2, P0, R2, R5, RZ ;  /* 0x0000000502027210 */ /* 0x000fca0007f1e0ff */
[----:B------:R-:W-:Y:S01]  /*11a90*/  IMAD.X R3, RZ, RZ, R3, P0 ;  /* 0x000000ffff037224 */ /* 0x000fe200000e0603 */
[----:B------:R-:W-:Y:S02]  /*11aa0*/  ISETP.LT.OR P0, PT, R8, 0x51, P2 ;  /* 0x000000510800780c */ /* 0x000fe40001701670 */
[----:B------:R-:W-:-:S11]  /*11ab0*/  MOV R13, R18 ;  /* 0x00000012000d7202 */ /* 0x000fd60000000f00 */
        /* <DEDUP_REMOVED lines=10> */
.L_x_6890:
[----:B------:R-:W-:Y:S02]  /*11b60*/  IMAD.MOV.U32 R13, RZ, RZ, R23 ;  /* 0x000000ffff0d7224 */ /* 0x000fe400078e0017 */
[----:B------:R-:W-:Y:S02]  /*11b70*/  IMAD.MOV.U32 R12, RZ, RZ, 0x7 ;  /* 0x00000007ff0c7424 */ /* 0x000fe400078e00ff */
[----:B------:R-:W-:-:S07]  /*11b80*/  IMAD.MOV.U32 R2, RZ, RZ, R14 ;  /* 0x000000ffff027224 */ /* 0x000fce00078e000e */
[----:B------:R-:W-:Y:S05]  /*11b90*/  WARPSYNC.COLLECTIVE R15, `(.L_x_6891) ;  /* 0x000000000f087348 */ /* 0x000fea0003c00000 */
[----:B------:R0:W1:Y:S02]  /*11ba0*/  SHFL.IDX P6, R14, R13, R12, R11 ;  /* 0x0000000c0d0e7389 */ /* 0x00006400000c000b */
[----:B01----:R-:W-:Y:S01]  /*11bb0*/  ENDCOLLECTIVE ;  /* 0x000000000000791b */ /* 0x003fe20003800000 */
.L_x_6891:
        /* <DEDUP_REMOVED lines=13> */
.L_x_6892:
[----:B------:R-:W-:Y:S01]  /*11c90*/  @!PT LDS RZ, [RZ] ;  /* 0x00000000fffff984 */ /* 0x000fe20000000800 */
[----:B------:R-:W-:Y:S01]  /*11ca0*/  @!PT LDS RZ, [RZ] ;  /* 0x00000000fffff984 */ /* 0x000fe20000000800 */
[----:B------:R-:W-:Y:S01]  /*11cb0*/  @!PT LDS RZ, [RZ] ;  /* 0x00000000fffff984 */ /* 0x000fe20000000800 */
[----:B------:R0:W-:Y:S01]  /*11cc0*/  LDGSTS.E.BYPASS.LTC128B.128 [R7+0x7400], desc[UR36][R2.64+0x80], !P0 ;  /* 0x0740008002077fae */ /* 0x0001e2000c101d64 */
[----:B------:R-:W-:Y:S05]  /*11cd0*/  BRA `(.L_x_6893) ;  /* 0xffffffb8003c7947 */ /* 0x000fea000383ffff */
.L_x_6786:
[----:B0-----:R0:W1:Y:S02]  /*11ce0*/  SYNCS.PHASECHK.TRANS64.TRYWAIT P0, [R0+URZ+0x28860], R3 ;  /* 0x02886003000075a7 */ /* 0x001064000800017f */
[----:B-1----:R-:W-:Y:S05]  /*11cf0*/  @!P0 NANOSLEEP.SYNCS 0x989680 ;  /* 0x009896800000895d */ /* 0x002fea0003900000 */
[----:B------:R-:W1:Y:S02]  /*11d00*/  @!P0 SYNCS.PHASECHK.TRANS64 P0, [R0+URZ+0x28860], R3 ;  /* 0x02886003000085a7 */ /* 0x000e64000800007f */
[----:B-1----:R-:W-:Y:S05]  /*11d10*/  @!P0 BRA `(.L_x_6786) ;  /* 0xfffffffc00f08947 */ /* 0x002fea000383ffff */
[----:B------:R-:W-:Y:S05]  /*11d20*/  BRA `(.L_x_6894) ;  /* 0xffffffbc00507947 */ /* 0x000fea000383ffff */
.L_x_6787:
        /* <DEDUP_REMOVED lines=8> */
.L_x_6896:
[----:B------:R-:W-:Y:S05]  /*11db0*/  BSYNC B0 ;  /* 0x0000000000007941 */ /* 0x000fea0003800000 */
.L_x_6895:
        /* <DEDUP_REMOVED lines=10> */
.L_x_6897:
[----:B------:R-:W-:Y:S02]  /*11e60*/  ULDC UR4, c[0x0][0x2f4] ;  /* 0x0000bd0000047ab9 */ /* 0x000fe40000000800 */
[----:B------:R-:W-:Y:S02]  /*11e70*/  ISETP.GE.AND P1, PT, R30, UR4, PT ;  /* 0x000000041e007c0c */ /* 0x000fe4000bf26270 */
[----:B------:R-:W-:Y:S02]  /*11e80*/  ISETP.GE.AND P0, PT, R29, UR4, PT ;  /* 0x000000041d007c0c */ /* 0x000fe4000bf06270 */
[C---:B------:R-:W-:Y:S02]  /*11e90*/  ISETP.LT.OR P3, PT, R6.reuse, 0x1, P1 ;  /* 0x000000010600780c */ /* 0x040fe40000f61670 */
[----:B------:R-:W-:Y:S01]  /*11ea0*/  ISETP.LT.OR P4, PT, R6, 0x1, P0 ;  /* 0x000000010600780c */ /* 0x000fe20000781670 */
[----:B------:R-:W-:Y:S02]  /*11eb0*/  IMAD.MOV.U32 R13, RZ, RZ, R23 ;  /* 0x000000ffff0d7224 */ /* 0x000fe400078e0017 */
[----:B------:R-:W-:Y:S01]  /*11ec0*/  IMAD.MOV.U32 R12, RZ, RZ, 0x1 ;  /* 0x00000001ff0c7424 */ /* 0x000fe200078e00ff */
[----:B------:R-:W-:-:S13]  /*11ed0*/  IADD3 R2, P2, R14, R5, RZ ;  /* 0x000000050e027210 */ /* 0x000fda0007f5e0ff */
[----:B------:R-:W-:Y:S05]  /*11ee0*/  WARPSYNC.COLLECTIVE R15, `(.L_x_6898) ;  /* 0x000000000f087348 */ /* 0x000fea0003c00000 */
[----:B------:R0:W1:Y:S02]  /*11ef0*/  SHFL.IDX P6, R14, R13, R12, R11 ;  /* 0x0000000c0d0e7389 */ /* 0x00006400000c000b */
[----:B01----:R-:W-:Y:S01]  /*11f00*/  ENDCOLLECTIVE ;  /* 0x000000000000791b */ /* 0x003fe20003800000 */
.L_x_6898:
[----:B------:R-:W-:-:S05]  /*11f10*/  IMAD.X R3, RZ, RZ, R3, P2 ;  /* 0x000000ffff037224 */ /* 0x000fca00010e0603 */
[----:B------:R-:W-:Y:S01]  /*11f20*/  @!PT LDS RZ, [RZ] ;  /* 0x00000000fffff984 */ /* 0x000fe20000000800 */
[----:B------:R-:W-:Y:S01]  /*11f30*/  @!PT LDS RZ, [RZ] ;  /* 0x00000000fffff984 */ /* 0x000fe20000000800 */
[----:B------:R-:W-:Y:S01]  /*11f40*/  @!PT LDS RZ, [RZ] ;  /* 0x00000000fffff984 */ /* 0x000fe20000000800 */
[----:B------:R0:W-:Y:S01]  /*11f50*/  LDGSTS.E.BYPASS.LTC128B.128 [R4+0x400], desc[UR36][R2.64], !P3 ;  /* 0x0040000002047fae */ /* 0x0001e2000d901d64 */
[----:B------:R-:W-:-:S03]  /*11f60*/  ISETP.LT.OR P3, PT, R6, 0x11, P1 ;  /* 0x000000110600780c */ /* 0x000fc60000f61670 */
[----:B------:R0:W-:Y:S01]  /*11f70*/  LDGSTS.E.BYPASS.LTC128B.128 [R4+0x4400], desc[UR36][R2.64+0x80], !P4 ;  /* 0x0440008002047fae */ /* 0x0001e2000e101d64 */
[----:B------:R-:W-:Y:S01]  /*11f80*/  ISETP.LT.OR P4, PT, R6, 0x11, P0 ;  /* 0x000000110600780c */ /* 0x000fe20000781670 */
[----:B------:R-:W-:Y:S02]  /*11f90*/  IMAD.MOV.U32 R13, RZ, RZ, R18 ;  /* 0x000000ffff0d7224 */ /* 0x000fe400078e0012 */
[----:B------:R-:W-:-:S10]  /*11fa0*/  IMAD.MOV.U32 R7, RZ, RZ, R14 ;  /* 0x000000ffff077224 */ /* 0x000fd400078e000e */
[----:B0-----:R-:W-:Y:S05]  /*11fb0*/  WARPSYNC.COLLECTIVE R15, `(.L_x_6899) ;  /* 0x000000000f087348 */ /* 0x001fea0003c00000 */
[----:B------:R1:W2:Y:S02]  /*11fc0*/  SHFL.IDX P6, R14, R13, R12, R11 ;  /* 0x0000000c0d0e7389 */ /* 0x0002a400000c000b */
[----:B012---:R-:W-:Y:S01]  /*11fd0*/  ENDCOLLECTIVE ;  /* 0x000000000000791b */ /* 0x007fe20003800000 */
.L_x_6899:
[----:B------:R-:W-:Y:S02]  /*11fe0*/  IMAD.MOV.U32 R13, RZ, RZ, R23 ;  /* 0x000000ffff0d7224 */ /* 0x000fe400078e0017 */
[----:B------:R-:W-:Y:S02]  /*11ff0*/  IMAD.MOV.U32 R12, RZ, RZ, 0x2 ;  /* 0x00000002ff0c7424 */ /* 0x000fe400078e00ff */
[----:B------:R-:W-:-:S07]  /*12000*/  IMAD.MOV.U32 R10, RZ, RZ, R14 ;  /* 0x000000ffff0a7224 */ /* 0x000fce00078e000e */
[----:B------:R-:W-:Y:S05]  /*12010*/  WARPSYNC.COLLECTIVE R15, `(.L_x_6900) ;  /* 0x000000000f087348 */ /* 0x000fea0003c00000 */
[----:B------:R0:W1:Y:S02]  /*12020*/  SHFL.IDX P6, R14, R13, R12, R11 ;  /* 0x0000000c0d0e7389 */ /* 0x00006400000c000b */
[----:B01----:R-:W-:Y:S01]  /*12030*/  ENDCOLLECTIVE ;  /* 0x000000000000791b */ /* 0x003fe20003800000 */
.L_x_6900:
[----:B------:R-:W-:-:S05]  /*12040*/  IADD3 R2, P2, R10, R5, RZ ;  /* 0x000000050a027210 */ /* 0x000fca0007f5e0ff */
[----:B------:R-:W-:-:S05]  /*12050*/  IMAD.X R3, RZ, RZ, R7, P2 ;  /* 0x000000ffff037224 */ /* 0x000fca00010e0607 */
        /* <DEDUP_REMOVED lines=12> */
.L_x_6901:
[----:B------:R-:W-:Y:S02]  /*12120*/  IMAD.MOV.U32 R13, RZ, RZ, R23 ;  /* 0x000000ffff0d7224 */ /* 0x000fe400078e0017 */
[----:B------:R-:W-:Y:S01]  /*12130*/  IMAD.MOV.U32 R12, RZ, RZ, 0x3 ;  /* 0x00000003ff0c7424 */ /* 0x000fe200078e00ff */
[----:B------:R-:W-:-:S13]  /*12140*/  IADD3 R2, P2, R14, R5, RZ ;  /* 0x000000050e027210 */ /* 0x000fda0007f5e0ff */
[----:B------:R-:W-:Y:S05]  /*12150*/  WARPSYNC.COLLECTIVE R15, `(.L_x_6902) ;  /* 0x000000000f087348 */ /* 0x000fea0003c00000 */
[----:B------:R0:W1:Y:S02]  /*12160*/  SHFL.IDX P6, R14, R13, R12, R11 ;  /* 0x0000000c0d0e7389 */ /* 0x00006400000c000b */
[----:B01----:R-:W-:Y:S01]  /*12170*/  ENDCOLLECTIVE ;  /* 0x000000000000791b */ /* 0x003fe20003800000 */
.L_x_6902:
        /* <DEDUP_REMOVED lines=8> */
[----:B------:R-:W-:Y:S01]  /*12200*/  IMAD.MOV.U32 R13, RZ, RZ, R18 ;  /* 0x000000ffff0d7224 */ /* 0x000fe200078e0012 */
[----:B------:R-:W-:-:S11]  /*12210*/  MOV R7, R14 ;  /* 0x0000000e00077202 */ /* 0x000fd60000000f00 */
[----:B0-----:R-:W-:Y:S05]  /*12220*/  WARPSYNC.COLLECTIVE R15, `(.L_x_6903) ;  /* 0x000000000f087348 */ /* 0x001fea0003c00000 */
[----:B------:R1:W2:Y:S02]  /*12230*/  SHFL.IDX P6, R14, R13, R12, R11 ;  /* 0x0000000c0d0e7389 */ /* 0x0002a400000c000b */
[----:B012---:R-:W-:Y:S01]  /*12240*/  ENDCOLLECTIVE ;  /* 0x000000000000791b */ /* 0x007fe20003800000 */
.L_x_6903:
[----:B------:R-:W-:Y:S02]  /*12250*/  IMAD.MOV.U32 R13, RZ, RZ, R23 ;  /* 0x000000ffff0d7224 */ /* 0x000fe400078e0017 */
[----:B------:R-:W-:Y:S01]  /*12260*/  IMAD.MOV.U32 R12, RZ, RZ, 0x4 ;  /* 0x00000004ff0c7424 */ /* 0x000fe200078e00ff */
[----:B------:R-:W-:-:S13]  /*12270*/  IADD3 R2, P2, R14, R5, RZ ;  /* 0x000000050e027210 */ /* 0x000fda0007f5e0ff */
[----:B------:R-:W-:Y:S05]  /*12280*/  WARPSYNC.COLLECTIVE R15, `(.L_x_6904) ;  /* 0x000000000f087348 */ /* 0x000fea0003c00000 */
[----:B------:R0:W1:Y:S02]  /*12290*/  SHFL.IDX P6, R14, R13, R12, R11 ;  /* 0x0000000c0d0e7389 */ /* 0x00006400000c000b */
[----:B01----:R-:W-:Y:S01]  /*122a0*/  ENDCOLLECTIVE ;  /* 0x000000000000791b */ /* 0x003fe20003800000 */
.L_x_6904:
        /* <DEDUP_REMOVED lines=13> */
.L_x_6905:
[----:B------:R-:W-:Y:S02]  /*12380*/  IMAD.MOV.U32 R13, RZ, RZ, R23 ;  /* 0x000000ffff0d7224 */ /* 0x000fe400078e0017 */
[----:B------:R-:W-:Y:S02]  /*12390*/  IMAD.MOV.U32 R12, RZ, RZ, 0x5 ;  /* 0x00000005ff0c7424 */ /* 0x000fe400078e00ff */
[----:B------:R-:W-:-:S07]  /*123a0*/  IMAD.MOV.U32 R10, RZ, RZ, R14 ;  /* 0x000000ffff0a7224 */ /* 0x000fce00078e000e */
[----:B------:R-:W-:Y:S05]  /*123b0*/  WARPSYNC.COLLECTIVE R15, `(.L_x_6906) ;  /* 0x000000000f087348 */ /* 0x000fea0003c00000 */
[----:B------:R0:W1:Y:S02]  /*123c0*/  SHFL.IDX P6, R14, R13, R12, R11 ;  /* 0x0000000c0d0e7389 */ /* 0x00006400000c000b */
[----:B01----:R-:W-:Y:S01]  /*123d0*/  ENDCOLLECTIVE ;  /* 0x000000000000791b */ /* 0x003fe20003800000 */
.L_x_6906:
        /* <DEDUP_REMOVED lines=14> */
.L_x_6907:
[----:B------:R-:W-:Y:S02]  /*124c0*/  IMAD.MOV.U32 R13, RZ, RZ, R23 ;  /* 0x000000ffff0d7224 */ /* 0x000fe400078e0017 */
[----:B------:R-:W-:Y:S01]  /*124d0*/  IMAD.MOV.U32 R12, RZ, RZ, 0x6 ;  /* 0x00000006ff0c7424 */ /* 0x000fe200078e00ff */
[----:B------:R-:W-:-:S13]  /*124e0*/  IADD3 R2, P2, R14, R5, RZ ;  /* 0x000000050e027210 */ /* 0x000fda0007f5e0ff */
[----:B------:R-:W-:Y:S05]  /*124f0*/  WARPSYNC.COLLECTIVE R15, `(.L_x_6908) ;  /* 0x000000000f087348 */ /* 0x000fea0003c00000 */
[----:B------:R0:W1:Y:S02]  /*12500*/  SHFL.IDX P6, R14, R13, R12, R11 ;  /* 0x0000000c0d0e7389 */ /* 0x00006400000c000b */
[----:B01----:R-:W-:Y:S01]  /*12510*/  ENDCOLLECTIVE ;  /* 0x000000000000791b */ /* 0x003fe20003800000 */
.L_x_6908:
        /* <DEDUP_REMOVED lines=13> */
.L_x_6909:
[----:B------:R-:W-:Y:S02]  /*125f0*/  IMAD.MOV.U32 R13, RZ, RZ, R23 ;  /* 0x000000ffff0d7224 */ /* 0x000fe400078e0017 */
[----:B------:R-:W-:Y:S02]  /*12600*/  IMAD.MOV.U32 R12, RZ, RZ, 0x7 ;  /* 0x00000007ff0c7424 */ /* 0x000fe400078e00ff */
[----:B------:R-:W-:-:S07]  /*12610*/  IMAD.MOV.U32 R10, RZ, RZ, R14 ;  /* 0x000000ffff0a7224 */ /* 0x000fce00078e000e */
[----:B------:R-:W-:Y:S05]  /*12620*/  WARPSYNC.COLLECTIVE R15, `(.L_x_6910) ;  /* 0x000000000f087348 */ /* 0x000fea0003c00000 */
[----:B------:R0:W1:Y:S02]  /*12630*/  SHFL.IDX P6, R14, R13, R12, R11 ;  /* 0x0000000c0d0e7389 */ /* 0x00006400000c000b */
[----:B01----:R-:W-:Y:S01]  /*12640*/  ENDCOLLECTIVE ;  /* 0x000000000000791b */ /* 0x003fe20003800000 */
.L_x_6910:
        /* <DEDUP_REMOVED lines=8> */
[----:B------:R-:W-:-:S07]  /*126d0*/  IMAD.MOV.U32 R23, RZ, RZ, R14 ;  /* 0x000000ffff177224 */ /* 0x000fce00078e000e */
[----:B0-----:R-:W-:Y:S05]  /*126e0*/  WARPSYNC.COLLECTIVE R15, `(.L_x_6911) ;  /* 0x000000000f087348 */ /* 0x001fea0003c00000 */
[----:B------:R1:W2:Y:S02]  /*126f0*/  SHFL.IDX P6, R14, R13, R12, R11 ;  /* 0x0000000c0d0e7389 */ /* 0x0002a400000c000b */
[----:B012---:R-:W-:Y:S01]  /*12700*/  ENDCOLLECTIVE ;  /* 0x000000000000791b */ /* 0x007fe20003800000 */
.L_x_6911:
[----:B------:R-:W-:Y:S05]  /*12710*/  BRA `(.L_x_6912) ;  /* 0xffffffb400f07947 */ /* 0x000fea000383ffff */
.L_x_6792:
        /* <DEDUP_REMOVED lines=8> */
.L_x_6914:
[----:B------:R-:W-:Y:S05]  /*127a0*/  BSYNC B0 ;  /* 0x0000000000007941 */ /* 0x000fea0003800000 */
.L_x_6913:
[----:B------:R-:W-:Y:S01]  /*127b0*/  IMAD.MOV.U32 R13, RZ, RZ, R16 ;  /* 0x000000ffff0d7224 */ /* 0x000fe200078e0010 */
[----:B------:R-:W-:Y:S01]  /*127c0*/  MOV R15, 0xffffffff ;  /* 0xffffffff000f7802 */ /* 0x000fe20000000f00 */
[----:B------:R-:W-:Y:S02]  /*127d0*/  IMAD.MOV.U32 R12, RZ, RZ, 0x1 ;  /* 0x00000001ff0c7424 */ /* 0x000fe400078e00ff */
[----:B------:R-:W-:Y:S02]  /*127e0*/  IMAD.MOV.U32 R11, RZ, RZ, 0x1f ;  /* 0x0000001fff0b7424 */ /* 0x000fe400078e00ff */
[----:B------:R-:W-:Y:S02]  /*127f0*/  IMAD.IADD R7, R19, 0x1, R9 ;  /* 0x0000000113077824 */ /* 0x000fe400078e0209 */
[----:B------:R-:W-:-:S07]  /*12800*/  IMAD.MOV.U32 R0, RZ, RZ, R14 ;  /* 0x000000ffff007224 */ /* 0x000fce00078e000e */
[----:B------:R-:W-:Y:S05]  /*12810*/  WARPSYNC.COLLECTIVE R15, `(.L_x_6915) ;  /* 0x000000000f087348 */ /* 0x000fea0003c00000 */
[----:B------:R0:W1:Y:S02]  /*12820*/  SHFL.IDX P6, R14, R13, R12, R11 ;  /* 0x0000000c0d0e7389 */ /* 0x00006400000c000b */
[----:B01----:R-:W-:Y:S01]  /*12830*/  ENDCOLLECTIVE ;  /* 0x000000000000791b */ /* 0x003fe20003800000 */
.L_x_6915:
        /* <DEDUP_REMOVED lines=24> */
.L_x_6916:
[----:B------:R-:W-:Y:S01]  /*129c0*/  IMAD.MOV.U32 R12, RZ, RZ, 0x2 ;  /* 0x00000002ff0c7424 */ /* 0x000fe200078e00ff */
[----:B------:R-:W-:-:S05]  /*129d0*/  SEL R14, R14, RZ, P1 ;  /* 0x000000ff0e0e7207 */ /* 0x000fca0000800000 */
[----:B------:R-:W-:-:S04]  /*129e0*/  IMAD.IADD R5, R13, 0x1, R14 ;  /* 0x000000010d057824 */ /* 0x000fc800078e020e */
[----:B------:R-:W-:-:S07]  /*129f0*/  IMAD.MOV.U32 R13, RZ, RZ, R5 ;  /* 0x000000ffff0d7224 */ /* 0x000fce00078e0005 */
[----:B------:R-:W-:Y:S05]  /*12a00*/  WARPSYNC.COLLECTIVE R15, `(.L_x_6917) ;  /* 0x000000000f087348 */ /* 0x000fea0003c00000 */
[----:B------:R0:W1:Y:S02]  /*12a10*/  SHFL.UP P6, R14, R13, R12, R11 ;  /* 0x0400000c0d0e7389 */ /* 0x00006400000c000b */
[----:B01----:R-:W-:Y:S01]  /*12a20*/  ENDCOLLECTIVE ;  /* 0x000000000000791b */ /* 0x003fe20003800000 */
.L_x_6917:
[----:B------:R-:W-:Y:S01]  /*12a30*/  IMAD.MOV.U32 R12, RZ, RZ, 0x4 ;  /* 0x00000004ff0c7424 */ /* 0x000fe200078e00ff */
[----:B------:R-:W-:-:S05]  /*12a40*/  SEL R2, R14, RZ, P2 ;  /* 0x000000ff0e027207 */ /* 0x000fca0001000000 */
[----:B------:R-:W-:-:S04]  /*12a50*/  IMAD.IADD R2, R5, 0x1, R2 ;  /* 0x0000000105027824 */ /* 0x000fc800078e0202 */
[----:B------:R-:W-:-:S07]  /*12a60*/  IMAD.MOV.U32 R13, RZ, RZ, R2 ;  /* 0x000000ffff0d7224 */ /* 0x000fce00078e0002 */
[----:B------:R-:W-:Y:S05]  /*12a70*/  WARPSYNC.COLLECTIVE R15, `(.L_x_6918) ;  /* 0x000000000f087348 */ /* 0x000fea0003c00000 */
[----:B------:R0:W1:Y:S02]  /*12a80*/  SHFL.UP P6, R14, R13, R12, R11 ;  /* 0x0400000c0d0e7389 */ /* 0x00006400000c000b */
[----:B01----:R-:W-:Y:S01]  /*12a90*/  ENDCOLLECTIVE ;  /* 0x000000000000791b */ /* 0x003fe20003800000 */
.L_x_6918:
[----:B------:R-:W-:Y:S02]  /*12aa0*/  MOV R12, 0x8 ;  /* 0x00000008000c7802 */ /* 0x000fe40000000f00 */
[----:B------:R-:W-:-:S05]  /*12ab0*/  SEL R3, R14, RZ, P3 ;  /* 0x000000ff0e037207 */ /* 0x000fca0001800000 */
[----:B------:R-:W-:-:S04]  /*12ac0*/  IMAD.IADD R3, R2, 0x1, R3 ;  /* 0x0000000102037824 */ /* 0x000fc800078e0203 */
[----:B------:R-:W-:-:S07]  /*12ad0*/  IMAD.MOV.U32 R13, RZ, RZ, R3 ;  /* 0x000000ffff0d7224 */ /* 0x000fce00078e0003 */
[----:B------:R-:W-:Y:S05]  /*12ae0*/  WARPSYNC.COLLECTIVE R15, `(.L_x_6919) ;  /* 0x000000000f087348 */ /* 0x000fea0003c00000 */
[----:B------:R0:W1:Y:S02]  /*12af0*/  SHFL.UP P6, R14, R13, R12, R11 ;  /* 0x0400000c0d0e7389 */ /* 0x00006400000c000b */
[----:B01----:R-:W-:Y:S01]  /*12b00*/  ENDCOLLECTIVE ;  /* 0x000000000000791b */ /* 0x003fe20003800000 */
.L_x_6919:
[----:B------:R-:W-:Y:S01]  /*12b10*/  IMAD.MOV.U32 R12, RZ, RZ, 0x10 ;  /* 0x00000010ff0c7424 */ /* 0x000fe200078e00ff */
[----:B------:R-:W-:-:S05]  /*12b20*/  SEL R14, R14, RZ, P4 ;  /* 0x000000ff0e0e7207 */ /* 0x000fca0002000000 */
[----:B------:R-:W-:-:S04]  /*12b30*/  IMAD.IADD R5, R3, 0x1, R14 ;  /* 0x0000000103057824 */ /* 0x000fc800078e020e */
[----:B------:R-:W-:-:S07]  /*12b40*/  IMAD.MOV.U32 R13, RZ, RZ, R5 ;  /* 0x000000ffff0d7224 */ /* 0x000fce00078e0005 */
[----:B------:R-:W-:Y:S05]  /*12b50*/  WARPSYNC.COLLECTIVE R15, `(.L_x_6920) ;  /* 0x000000000f087348 */ /* 0x000fea0003c00000 */
[----:B------:R0:W1:Y:S02]  /*12b60*/  SHFL.UP P6, R14, R13, R12, R11 ;  /* 0x0400000c0d0e7389 */ /* 0x00006400000c000b */
[----:B01----:R-:W-:Y:S01]  /*12b70*/  ENDCOLLECTIVE ;  /* 0x000000000000791b */ /* 0x003fe20003800000 */
.L_x_6920:
        /* <DEDUP_REMOVED lines=8> */
.L_x_6921:
[----:B------:R-:W-:Y:S05]  /*12c00*/  BRA `(.L_x_6922) ;  /* 0xffffffb800007947 */ /* 0x000fea000383ffff */
.L_x_6795:
[----:B------:R-:W-:Y:S01]  /*12c10*/  BSSY B0, `(.L_x_6923) ;  /* 0x0000007000007945 */ /* 0x000fe20003800000 */
[----:B------:R-:W-:Y:S02]  /*12c20*/  IMAD.MOV.U32 R12, RZ, RZ, 0x1 ;  /* 0x00000001ff0c7424 */ /* 0x000fe400078e00ff */
[----:B------:R-:W-:Y:S02]  /*12c30*/  IMAD.MOV.U32 R11, RZ, RZ, RZ ;  /* 0x000000ffff0b7224 */ /* 0x000fe400078e00ff */
[----:B------:R-:W-:-:S07]  /*12c40*/  IMAD.MOV.U32 R15, RZ, RZ, -0x1 ;  /* 0xffffffffff0f7424 */ /* 0x000fce00078e00ff */
[----:B------:R-:W-:Y:S05]  /*12c50*/  WARPSYNC.COLLECTIVE R15, `(.L_x_6924) ;  /* 0x000000000f087348 */ /* 0x000fea0003c00000 */
[----:B------:R0:W1:Y:S02]  /*12c60*/  SHFL.UP P6, R14, R13, R12, R11 ;  /* 0x0400000c0d0e7389 */ /* 0x00006400000c000b */
[----:B01----:R-:W-:Y:S01]  /*12c70*/  ENDCOLLECTIVE ;  /* 0x000000000000791b */ /* 0x003fe20003800000 */
.L_x_6924:
[----:B------:R-:W-:Y:S05]  /*12c80*/  BSYNC B0 ;  /* 0x0000000000007941 */ /* 0x000fea0003800000 */
.L_x_6923:
        /* <DEDUP_REMOVED lines=8> */
.L_x_6925:
[----:B------:R-:W-:Y:S01]  /*12d10*/  IMAD.MOV.U32 R12, RZ, RZ, 0x4 ;  /* 0x00000004ff0c7424 */ /* 0x000fe200078e00ff */
[----:B------:R-:W-:-:S04]  /*12d20*/  SEL R2, R14, RZ, P2 ;  /* 0x000000ff0e027207 */ /* 0x000fc80001000000 */
[----:B------:R-:W-:-:S05]  /*12d30*/  IADD3 R2, R13, R2, RZ ;  /* 0x000000020d027210 */ /* 0x000fca0007ffe0ff */
[----:B------:R-:W-:-:S07]  /*12d40*/  IMAD.MOV.U32 R13, RZ, RZ, R2 ;  /* 0x000000ffff0d7224 */ /* 0x000fce00078e0002 */
[----:B------:R-:W-:Y:S05]  /*12d50*/  WARPSYNC.COLLECTIVE R15, `(.L_x_6926) ;  /* 0x000000000f087348 */ /* 0x000fea0003c00000 */
[----:B------:R0:W1:Y:S02]  /*12d60*/  SHFL.UP P6, R14, R13, R12, R11 ;  /* 0x0400000c0d0e7389 */ /* 0x00006400000c000b */
[----:B01----:R-:W-:Y:S01]  /*12d70*/  ENDCOLLECTIVE ;  /* 0x000000000000791b */ /* 0x003fe20003800000 */
.L_x_6926:
[----:B------:R-:W-:Y:S01]  /*12d80*/  IMAD.MOV.U32 R12, RZ, RZ, 0x8 ;  /* 0x00000008ff0c7424 */ /* 0x000fe200078e00ff */
[----:B------:R-:W-:-:S05]  /*12d90*/  SEL R3, R14, RZ, P3 ;  /* 0x000000ff0e037207 */ /* 0x000fca0001800000 */
[----:B------:R-:W-:-:S04]  /*12da0*/  IMAD.IADD R3, R2, 0x1, R3 ;  /* 0x0000000102037824 */ /* 0x000fc800078e0203 */
[----:B------:R-:W-:-:S07]  /*12db0*/  IMAD.MOV.U32 R13, RZ, RZ, R3 ;  /* 0x000000ffff0d7224 */ /* 0x000fce00078e0003 */
[----:B------:R-:W-:Y:S05]  /*12dc0*/  WARPSYNC.COLLECTIVE R15, `(.L_x_6927) ;  /* 0x000000000f087348 */ /* 0x000fea0003c00000 */
[----:B------:R0:W1:Y:S02]  /*12dd0*/  SHFL.UP P6, R14, R13, R12, R11 ;  /* 0x0400000c0d0e7389 */ /* 0x00006400000c000b */
[----:B01----:R-:W-:Y:S01]  /*12de0*/  ENDCOLLECTIVE ;  /* 0x000000000000791b */ /* 0x003fe20003800000 */
.L_x_6927:
[----:B------:R-:W-:Y:S01]  /*12df0*/  IMAD.MOV.U32 R12, RZ, RZ, 0x10 ;  /* 0x00000010ff0c7424 */ /* 0x000fe200078e00ff */
[----:B------:R-:W-:-:S05]  /*12e00*/  SEL R14, R14, RZ, P4 ;  /* 0x000000ff0e0e7207 */ /* 0x000fca0002000000 */
[----:B------:R-:W-:-:S04]  /*12e10*/  IMAD.IADD R5, R3, 0x1, R14 ;  /* 0x0000000103057824 */ /* 0x000fc800078e020e */
[----:B------:R-:W-:-:S07]  /*12e20*/  IMAD.MOV.U32 R13, RZ, RZ, R5 ;  /* 0x000000ffff0d7224 */ /* 0x000fce00078e0005 */
[----:B------:R-:W-:Y:S05]  /*12e30*/  WARPSYNC.COLLECTIVE R15, `(.L_x_6928) ;  /* 0x000000000f087348 */ /* 0x000fea0003c00000 */
[----:B------:R0:W1:Y:S02]  /*12e40*/  SHFL.UP P6, R14, R13, R12, R11 ;  /* 0x0400000c0d0e7389 */ /* 0x00006400000c000b */
[----:B01----:R-:W-:Y:S01]  /*12e50*/  ENDCOLLECTIVE ;  /* 0x000000000000791b */ /* 0x003fe20003800000 */
.L_x_6928:
        /* <DEDUP_REMOVED lines=8> */
.L_x_6929:
[----:B------:R-:W-:Y:S05]  /*12ee0*/  BRA `(.L_x_6930) ;  /* 0xffffffb400ec7947 */ /* 0x000fea000383ffff */
.L_x_6797:
[----:B------:R-:W-:Y:S01]  /*12ef0*/  BSSY B0, `(.L_x_6931) ;  /* 0x0000006000007945 */ /* 0x000fe20003800000 */
[----:B------:R-:W-:Y:S01]  /*12f00*/  PLOP3.LUT P6, PT, P6, PT, PT, 0x8, 0x0 ;  /* 0x000000000000781c */ /* 0x000fe200037ce170 */
[----:B------:R-:W-:-:S12]  /*12f10*/  IMAD.MOV.U32 R15, RZ, RZ, -0x1 ;  /* 0xffffffffff0f7424 */ /* 0x000fd800078e00ff */
[----:B0-----:R-:W-:Y:S05]  /*12f20*/  WARPSYNC.COLLECTIVE R15, `(.L_x_6932) ;  /* 0x000000000f087348 */ /* 0x001fea0003c00000 */
[----:B------:R-:W-:Y:S01]  /*12f30*/  VOTE.ANY R14, PT, P6 ;  /* 0x00000000000e7806 */ /* 0x000fe200030e0100 */
[----:B0-----:R-:W-:Y:S06]  /*12f40*/  ENDCOLLECTIVE ;  /* 0x000000000000791b */ /* 0x001fec0003800000 */
.L_x_6932:
[----:B------:R-:W-:Y:S05]  /*12f50*/  BSYNC B0 ;  /* 0x0000000000007941 */ /* 0x000fea0003800000 */
.L_x_6931:
        /* <DEDUP_REMOVED lines=9> */
.L_x_6933:
[----:B------:R-:W-:Y:S02]  /*12ff0*/  IMAD.MOV.U32 R13, RZ, RZ, R4 ;  /* 0x000000ffff0d7224 */ /* 0x000fe400078e0004 */
[----:B------:R-:W-:-:S07]  /*13000*/  IMAD.MOV.U32 R7, RZ, RZ, R14 ;  /* 0x000000ffff077224 */ /* 0x000fce00078e000e */
[----:B------:R-:W-:Y:S05]  /*13010*/  WARPSYNC.COLLECTIVE R15, `(.L_x_6934) ;  /* 0x000000000f087348 */ /* 0x000fea0003c00000 */
[----:B------:R0:W1:Y:S02]  /*13020*/  SHFL.IDX P6, R14, R13, R12, R11 ;  /* 0x0000000c0d0e7389 */ /* 0x00006400000c000b */
[----:B01----:R-:W-:Y:S01]  /*13030*/  ENDCOLLECTIVE ;  /* 0x000000000000791b */ /* 0x003fe20003800000 */
.L_x_6934:
[----:B------:R-:W-:Y:S01]  /*13040*/  IMAD.MOV.U32 R4, RZ, RZ, R14 ;  /* 0x000000ffff047224 */ /* 0x000fe200078e000e */
[----:B------:R-:W-:Y:S06]  /*13050*/  BRA `(.L_x_6935) ;  /* 0xffffffb400cc7947 */ /* 0x000fec000383ffff */
.L_x_6799:
[----:B------:R-:W-:Y:S01]  /*13060*/  BSSY B0, `(.L_x_6936) ;  /* 0x0000007000007945 */ /* 0x000fe20003800000 */
[----:B------:R-:W-:Y:S02]  /*13070*/  IMAD.MOV.U32 R13, RZ, RZ, R2 ;  /* 0x000000ffff0d7224 */ /* 0x000fe400078e0002 */
[----:B------:R-:W-:Y:S02]  /*13080*/  IMAD.MOV.U32 R11, RZ, RZ, 0x1f ;  /* 0x0000001fff0b7424 */ /* 0x000fe400078e00ff */
[----:B------:R-:W-:-:S07]  /*13090*/  IMAD.MOV.U32 R15, RZ, RZ, -0x1 ;  /* 0xffffffffff0f7424 */ /* 0x000fce00078e00ff */
[----:B0123--:R-:W-:Y:S05]  /*130a0*/  WARPSYNC.COLLECTIVE R15, `(.L_x_6937) ;  /* 0x000000000f087348 */ /* 0x00ffea0003c00000 */
[----:B------:R4:W0:Y:S02]  /*130b0*/  SHFL.IDX P6, R14, R13, R12, R11 ;  /* 0x0000000c0d0e7389 */ /* 0x00082400000c000b */
[----:B01234-:R-:W-:Y:S01]  /*130c0*/  ENDCOLLECTIVE ;  /* 0x000000000000791b */ /* 0x01ffe20003800000 */
.L_x_6937:
[----:B------:R-:W-:Y:S05]  /*130d0*/  BSYNC B0 ;  /* 0x0000000000007941 */ /* 0x000fea0003800000 */
.L_x_6936:
[----:B------:R-:W-:Y:S01]  /*130e0*/  IMAD.MOV.U32 R6, RZ, RZ, R14 ;  /* 0x000000ffff067224 */ /* 0x000fe200078e000e */
[----:B------:R-:W-:Y:S06]  /*130f0*/  BRA `(.L_x_6798) ;  /* 0xffffffb400bc7947 */ /* 0x000fec000383ffff */
.L_x_6803:
[----:B0-----:R0:W3:Y:S02]  /*13100*/  SYNCS.PHASECHK.TRANS64.TRYWAIT P0, [R4+URZ+0x28820], R0 ;  /* 0x02882000040075a7 */ /* 0x0010e4000800017f */
[----:B---3--:R-:W-:Y:S05]  /*13110*/  @!P0 NANOSLEEP.SYNCS 0x989680 ;  /* 0x009896800000895d */ /* 0x008fea0003900000 */
[----:B------:R-:W3:Y:S02]  /*13120*/  @!P0 SYNCS.PHASECHK.TRANS64 P0, [R4+URZ+0x28820], R0 ;  /* 0x02882000040085a7 */ /* 0x000ee4000800007f */
[----:B---3--:R-:W-:Y:S05]  /*13130*/  @!P0 BRA `(.L_x_6803) ;  /* 0xfffffffc00f08947 */ /* 0x008fea000383ffff */
[----:B------:R-:W-:Y:S05]  /*13140*/  BRA `(.L_x_6938) ;  /* 0xffffffbc00147947 */ /* 0x000fea000383ffff */
.L_x_6804:
        /* <DEDUP_REMOVED lines=11> */
.L_x_6940:
[----:B------:R-:W-:Y:S05]  /*13200*/  BSYNC B0 ;  /* 0x0000000000007941 */ /* 0x000fea0003800000 */
.L_x_6939:
[----:B------:R-:W-:Y:S05]  /*13210*/  BRA `(.L_x_6941) ;  /* 0xffffffb800fc7947 */ /* 0x000fea000383ffff */
.L_x_6807:
[----:B------:R-:W-:Y:S01]  /*13220*/  BSSY B1, `(.L_x_6942) ;  /* 0x0000006000017945 */ /* 0x000fe20003800000 */
[----:B------:R-:W-:-:S07]  /*13230*/  IMAD.MOV.U32 R15, RZ, RZ, -0x1 ;  /* 0xffffffffff0f7424 */ /* 0x000fce00078e00ff */
[----:B012---:R-:W-:Y:S05]  /*13240*/  WARPSYNC.COLLECTIVE R15, `(.L_x_6943) ;  /* 0x000000000f0c7348 */ /* 0x007fea0003c00000 */
[----:B------:R-:W-:Y:S02]  /*13250*/  ELECT P6, UR62, PT ;  /* 0x00000000003e782f */ /* 0x000fe400038c0000 */
[----:B------:R-:W-:Y:S01]  /*13260*/  MOV R14, UR62 ;  /* 0x0000003e000e7c02 */ /* 0x000fe20008000f00 */
[----:B012---:R-:W-:Y:S10]  /*13270*/  ENDCOLLECTIVE ;  /* 0x000000000000791b */ /* 0x007ff40003800000 */
.L_x_6943:
[----:B------:R-:W-:Y:S05]  /*13280*/  BSYNC B1 ;  /* 0x0000000000017941 */ /* 0x000fea0003800000 */
.L_x_6942:
[----:B------:R-:W-:Y:S05]  /*13290*/  BRA `(.L_x_6944) ;  /* 0xffffffb800f47947 */ /* 0x000fea000383ffff */
.L_x_6809:
[----:B0-----:R0:W3:Y:S02]  /*132a0*/  SYNCS.PHASECHK.TRANS64.TRYWAIT P1, [R5+URZ+0x28840], R0 ;  /* 0x02884000050075a7 */ /* 0x0010e4000802017f */
[----:B---3--:R-:W-:Y:S05]  /*132b0*/  @!P1 NANOSLEEP.SYNCS 0x989680 ;  /* 0x009896800000995d */ /* 0x008fea0003900000 */
[----:B------:R-:W3:Y:S02]  /*132c0*/  @!P1 SYNCS.PHASECHK.TRANS64 P1, [R5+URZ+0x28840], R0 ;  /* 0x02884000050095a7 */ /* 0x000ee4000802007f */
[----:B---3--:R-:W-:Y:S05]  /*132d0*/  @!P1 BRA `(.L_x_6809) ;  /* 0xfffffffc00f09947 */ /* 0x008fea000383ffff */
[----:B------:R-:W-:Y:S05]  /*132e0*/  BRA `(.L_x_6945) ;  /* 0xffffffbc00147947 */ /* 0x000fea000383ffff */
.L_x_6811:
[----:B---3--:R3:W4:Y:S02]  /*132f0*/  SYNCS.PHASECHK.TRANS64.TRYWAIT P1, [R25+URZ+0x28840], R2 ;  /* 0x02884002190075a7 */ /* 0x008724000802017f */
[----:B----4-:R-:W-:Y:S05]  /*13300*/  @!P1 NANOSLEEP.SYNCS 0x989680 ;  /* 0x009896800000995d */ /* 0x010fea0003900000 */
[----:B------:R-:W4:Y:S02]  /*13310*/  @!P1 SYNCS.PHASECHK.TRANS64 P1, [R25+URZ+0x28840], R2 ;  /* 0x02884002190095a7 */ /* 0x000f24000802007f */
[----:B----4-:R-:W-:Y:S05]  /*13320*/  @!P1 BRA `(.L_x_6811) ;  /* 0xfffffffc00f09947 */ /* 0x010fea000383ffff */
[----:B------:R-:W-:Y:S05]  /*13330*/  BRA `(.L_x_6946) ;  /* 0xffffffbc00207947 */ /* 0x000fea000383ffff */
.L_x_6813:
[----:B----4-:R4:W0:Y:S02]  /*13340*/  SYNCS.PHASECHK.TRANS64.TRYWAIT P1, [R5+URZ+0x28860], R0 ;  /* 0x02886000050075a7 */ /* 0x010824000802017f */
[----:B0-----:R-:W-:Y:S05]  /*13350*/  @!P1 NANOSLEEP.SYNCS 0x989680 ;  /* 0x009896800000995d */ /* 0x001fea0003900000 */
[----:B------:R-:W0:Y:S02]  /*13360*/  @!P1 SYNCS.PHASECHK.TRANS64 P1, [R5+URZ+0x28860], R0 ;  /* 0x02886000050095a7 */ /* 0x000e24000802007f */
[----:B0-----:R-:W-:Y:S05]  /*13370*/  @!P1 BRA `(.L_x_6813) ;  /* 0xfffffffc00f09947 */ /* 0x001fea000383ffff */
[----:B------:R-:W-:Y:S05]  /*13380*/  BRA `(.L_x_6947) ;  /* 0xffffffbc001c7947 */ /* 0x000fea000383ffff */
.L_x_6948:
        /* <DEDUP_REMOVED lines=15> */
.L_x_15988:


//--------------------- .text._ZN7cutlass13device_kernelIN5flash11enable_sm90INS1_16FlashAttnFwdSm90INS1_25CollectiveMainloopFwdSm90ILi2EN4cute5tupleIJNS5_1CILi1EEES8_S8_EEENS6_IJNS7_ILi128EEESA_SA_EEELi128ENS_6half_tEfNS_4arch4Sm90ELb0ELb0ELb0ELb1ELb1ELb1ELb0ELb1ELb1ELb1ELb1ELb0EEENS1_21CollectiveEpilogueFwdISB_S9_SC_SE_Li256ELb1ELb1ELb1ELb0EEENS1_36VarlenDynamicPersistentTileSchedulerILi128ELi128ELi256ELi128ELb1ELb1ELb1ELb0ELb1ELb1EEEEEEEEEvNT_6ParamsE --------------------------
	.section	.text._ZN7cutlass13device_kernelIN5flash11enable_sm90INS1_16FlashAttnFwdSm90INS1_25CollectiveMainloopFwdSm90ILi2EN4cute5tupleIJNS5_1CILi1EEES8_S8_EEENS6_IJNS7_ILi128EEESA_SA_EEELi128ENS_6half_tEfNS_4arch4Sm90ELb0ELb0ELb0ELb1ELb1ELb1ELb0ELb1ELb1ELb1ELb1ELb0EEENS1_21CollectiveEpilogueFwdISB_S9_SC_SE_Li256ELb1ELb1ELb1ELb0EEENS1_36VarlenDynamicPersistentTileSchedulerILi128ELi128ELi256ELi128ELb1ELb1ELb1ELb0ELb1ELb1EEEEEEEEEvNT_6ParamsE,"ax",@progbits
	.align	128
.text._ZN7cutlass13device_kernelIN5flash11enable_sm90INS1_16FlashAttnFwdSm90INS1_25CollectiveMainloopFwdSm90ILi2EN4cute5tupleIJNS5_1CILi1EEES8_S8_EEENS6_IJNS7_ILi128EEESA_SA_EEELi128ENS_6half_tEfNS_4arch4Sm90ELb0ELb0ELb0ELb1ELb1ELb1ELb0ELb1ELb1ELb1ELb1ELb0EEENS1_21CollectiveEpilogueFwdISB_S9_SC_SE_Li256ELb1ELb1ELb1ELb0EEENS1_36VarlenDynamicPersistentTileSchedulerILi128ELi128ELi256ELi128ELb1ELb1ELb1ELb0ELb1ELb1EEEEEEEEEvNT_6ParamsE:
        .type           _ZN7cutlass13device_kernelIN5flash11enable_sm90INS1_16FlashAttnFwdSm90INS1_25CollectiveMainloopFwdSm90ILi2EN4cute5tupleIJNS5_1CILi1EEES8_S8_EEENS6_IJNS7_ILi128EEESA_SA_EEELi128ENS_6half_tEfNS_4arch4Sm90ELb0ELb0ELb0ELb1ELb1ELb1ELb0ELb1ELb1ELb1ELb1ELb0EEENS1_21CollectiveEpilogueFwdISB_S9_SC_SE_Li256ELb1ELb1ELb1ELb0EEENS1_36VarlenDynamicPersistentTileSchedulerILi128ELi128ELi256ELi128ELb1ELb1ELb1ELb0ELb1ELb1EEEEEEEEEvNT_6ParamsE,@function
        .size           _ZN7cutlass13device_kernelIN5flash11enable_sm90INS1_16FlashAttnFwdSm90INS1_25CollectiveMainloopFwdSm90ILi2EN4cute5tupleIJNS5_1CILi1EEES8_S8_EEENS6_IJNS7_ILi128EEESA_SA_EEELi128ENS_6half_tEfNS_4arch4Sm90ELb0ELb0ELb0ELb1ELb1ELb1ELb0ELb1ELb1ELb1ELb1ELb0EEENS1_21CollectiveEpilogueFwdISB_S9_SC_SE_Li256ELb1ELb1ELb1ELb0EEENS1_36VarlenDynamicPersistentTileSchedulerILi128ELi128ELi256ELi128ELb1ELb1ELb1ELb0ELb1ELb1EEEEEEEEEvNT_6ParamsE,(.L_x_15989 - _ZN7cutlass13device_kernelIN5flash11enable_sm90INS1_16FlashAttnFwdSm90INS1_25CollectiveMainloopFwdSm90ILi2EN4cute5tupleIJNS5_1CILi1EEES8_S8_EEENS6_IJNS7_ILi128EEESA_SA_EEELi128ENS_6half_tEfNS_4arch4Sm90ELb0ELb0ELb0ELb1ELb1ELb1ELb0ELb1ELb1ELb1ELb1ELb0EEENS1_21CollectiveEpilogueFwdISB_S9_SC_SE_Li256ELb1ELb1ELb1ELb0EEENS1_36VarlenDynamicPersistentTileSchedulerILi128ELi128ELi256ELi128ELb1ELb1ELb1ELb0ELb1ELb1EEEEEEEEEvNT_6ParamsE)
        .other          _ZN7cutlass13device_kernelIN5flash11enable_sm90INS1_16FlashAttnFwdSm90INS1_25CollectiveMainloopFwdSm90ILi2EN4cute5tupleIJNS5_1CILi1EEES8_S8_EEENS6_IJNS7_ILi128EEESA_SA_EEELi128ENS_6half_tEfNS_4arch4Sm90ELb0ELb0ELb0ELb1ELb1ELb1ELb0ELb1ELb1ELb1ELb1ELb0EEENS1_21CollectiveEpilogueFwdISB_S9_SC_SE_Li256ELb1ELb1ELb1ELb0EEENS1_36VarlenDynamicPersistentTileSchedulerILi128ELi128ELi256ELi128ELb1ELb1ELb1ELb0ELb1ELb1EEEEEEEEEvNT_6ParamsE,@"STO_CUDA_ENTRY STV_DEFAULT"
_ZN7cutlass13device_kernelIN5flash11enable_sm90INS1_16FlashAttnFwdSm90INS1_25CollectiveMainloopFwdSm90ILi2EN4cute5tupleIJNS5_1CILi1EEES8_S8_EEENS6_IJNS7_ILi128EEESA_SA_EEELi128ENS_6half_tEfNS_4arch4Sm90ELb0ELb0ELb0ELb1ELb1ELb1ELb0ELb1ELb1ELb1ELb1ELb0EEENS1_21CollectiveEpilogueFwdISB_S9_SC_SE_Li256ELb1ELb1ELb1ELb0EEENS1_36VarlenDynamicPersistentTileSchedulerILi128ELi128ELi256ELi128ELb1ELb1ELb1ELb0ELb1ELb1EEEEEEEEEvNT_6ParamsE:
[----:B------:R-:W0:Y:S02]  /*0000*/  LDC R1, c[0x0][0x28] ;  /* 0x00000a00ff017b82 */ /* 0x000e240000000800 */
[----:B0-----:R-:W-:Y:S01]  /*0010*/  VIADD R1, R1, 0xffffffd8 ;  /* 0xffffffd801017836 */ /* 0x001fe20000000000 */
[----:B------:R-:W0:Y:S01]  /*0020*/  S2R R0, SR_TID.X ;  /* 0x0000000000007919 */ /* 0x000e220000002100 */
[----:B------:R-:W-:Y:S01]  /*0030*/  ELECT P0, URZ, PT ;  /* 0x00000000003f782f */ /* 0x000fe20003800000 */
[----:B------:R-:W-:Y:S01]  /*0040*/  BSSY B0, `(.L_x_6949) ;  /* 0x000000e000007945 */ /* 0x000fe20003800000 */
[--C-:B0-----:R-:W-:Y:S02]  /*0050*/  SHF.R.U32.HI R2, RZ, 0x5, R0.reuse ;  /* 0x00000005ff027819 */ /* 0x101fe40000011600 */
[----:B------:R-:W-:-:S03]  /*0060*/  SHF.R.U32.HI R4, RZ, 0x7, R0 ;  /* 0x00000007ff047819 */ /* 0x000fc60000011600 */
[----:B------:R-:W0:Y:S02]  /*0070*/  SHFL.IDX PT, R3, R2, RZ, 0x1f ;  /* 0x00001fff02037589 */ /* 0x000e2400000e0000 */
[----:B0-----:R-:W-:-:S13]  /*0080*/  ISETP.EQ.AND P0, PT, R3, RZ, P0 ;  /* 0x000000ff0300720c */ /* 0x001fda0000702270 */
        /* <DEDUP_REMOVED lines=9> */
.L_x_6950:
[----:B------:R-:W-:Y:S05]  /*0120*/  BSYNC B0 ;  /* 0x0000000000007941 */ /* 0x000fea0003800000 */
.L_x_6949:
        /* <DEDUP_REMOVED lines=41> */
.L_x_6951:
        /* <DEDUP_REMOVED lines=22> */
.L_x_6952:
        /* <DEDUP_REMOVED lines=18> */
.L_x_6953:
        /* <DEDUP_REMOVED lines=22> */
.L_x_6954:
        /* <DEDUP_REMOVED lines=22> */
.L_x_6955:
        /* <DEDUP_REMOVED lines=8> */
.L_x_6958:
[----:B------:R-:W-:-:S08]  /*0980*/  NOP ;  /* 0x0000000000007918 */ /* 0x000fd00000000000 */
[----:B------:R-:W0:Y:S02]  /*0990*/  USETMAXREG.TRY_ALLOC.CTAPOOL UP0, 0xe8 ;  /* 0x000000e8000079c8 */ /* 0x000e240008000600 */
[----:B0-----:R-:W-:-:S13]  /*09a0*/  PLOP3.LUT P0, PT, PT, PT, UP0, 0x80, 0x0 ;  /* 0x000000000000781c */ /* 0x001fda0003f0f008 */
[----:B------:R-:W-:Y:S05]  /*09b0*/  @!P0 BRA `(.L_x_6958) ;  /* 0xfffffffc00f08947 */ /* 0x000fea000383ffff */
[----:B------:R-:W-:Y:S01]  /*09c0*/  SHF.R.U32.HI R2, RZ, 0x7, R0 ;  /* 0x00000007ff027819 */ /* 0x000fe20000011600 */
[----:B------:R-:W0:Y:S08]  /*09d0*/  S2UR UR38, SR_CgaCtaId ;  /* 0x00000000002679c3 */ /* 0x000e300000008800 */
[----:B------:R-:W-:Y:S06]  /*09e0*/  BAR.ARV 0x8, 0x180 ;  /* 0x0206000000007b1d */ /* 0x000fec0000002000 */
[----:B------:R-:W-:Y:S01]  /*09f0*/  ISETP.NE.AND P0, PT, R2, 0x1, PT ;  /* 0x000000010200780c */ /* 0x000fe20003f05270 */
[----:B------:R-:W-:-:S12]  /*0a00*/  UMOV UR4, 0x400 ;  /* 0x0000040000047882 */ /* 0x000fd80000000000 */
[----:B------:R-:W-:Y:S06]  /*0a10*/  @!P0 BAR.ARV 0x9, 0x100 ;  /* 0x0244000000008b1d */ /* 0x000fec0000002000 */
[----:B0-----:R-:W-:Y:S02]  /*0a20*/  ULEA UR4, UR38, UR4, 0x18 ;  /* 0x0000000426047291 */ /* 0x001fe4000f8ec03f */
[----:B------:R-:W-:Y:S04]  /*0a30*/  BAR.SYNC.DEFER_BLOCKING 0x5, 0x180 ;  /* 0x0146000000007b1d */ /* 0x000fe80000010000 */
[----:B------:R-:W-:-:S02]  /*0a40*/  IMAD.U32 R156, RZ, RZ, UR4 ;  /* 0x00000004ff9c7e24 */ /* 0x000fc4000f8e00ff */
[----:B------:R-:W-:-:S03]  /*0a50*/  ULDC UR4, c[0x0][0xc3c] ;  /* 0x00030f0000047ab9 */ /* 0x000fc60000000800 */
[----:B------:R-:W0:Y:S01]  /*0a60*/  LDS.128 R28, [R156+0x288d0] ;  /* 0x0288d0009c1c7984 */ /* 0x000e220000000c00 */
[----:B------:R-:W-:Y:S06]  /*0a70*/  BAR.ARV 0x4, 0x180 ;  /* 0x0106000000007b1d */ /* 0x000fec0000002000 */
[----:B0-----:R-:W-:-:S13]  /*0a80*/  ISETP.GE.AND P0, PT, R31, UR4, PT ;  /* 0x000000041f007c0c */ /* 0x001fda000bf06270 */
[----:B------:R-:W-:Y:S05]  /*0a90*/  @P0 BRA `(.L_x_6959) ;  /* 0x000001ac001c0947 */ /* 0x000fea0003800000 */
[----:B------:R-:W-:Y:S01]  /*0aa0*/  VIADD R12, R0, 0xffffff80 ;  /* 0xffffff80000c7836 */ /* 0x000fe20000000000 */
[----:B------:R-:W-:Y:S02]  /*0ab0*/  R2UR UR40, R156 ;  /* 0x000000009c2872ca */ /* 0x000fe400000e0000 */
[----:B------:R-:W-:Y:S02]  /*0ac0*/  CS2R R154, SRZ ;  /* 0x00000000009a7805 */ /* 0x000fe4000001ff00 */
[----:B------:R-:W-:Y:S01]  /*0ad0*/  MOV R158, RZ ;  /* 0x000000ff009e7202 */ /* 0x000fe20000000f00 */
[----:B------:R-:W-:Y:S01]  /*0ae0*/  IMAD.MOV.U32 R157, RZ, RZ, RZ ;  /* 0x000000ffff9d7224 */ /* 0x000fe200078e00ff */
[----:B------:R-:W-:Y:S01]  /*0af0*/  SHF.R.S32.HI R0, RZ, 0x1f, R12 ;  /* 0x0000001fff007819 */ /* 0x000fe2000001140c */
[----:B------:R-:W-:Y:S01]  /*0b00*/  ULOP3.LUT UR41, UR36, 0x1, URZ, 0xfc, !UPT ;  /* 0x0000000124297892 */ /* 0x000fe2000f8efc3f */
[----:B------:R-:W-:Y:S02]  /*0b10*/  UMOV UR39, URZ ;  /* 0x0000003f00277c82 */ /* 0x000fe40008000000 */
[----:B------:R-:W-:-:S02]  /*0b20*/  LEA.HI R2, R0, R12, RZ, 0x7 ;  /* 0x0000000c00027211 */ /* 0x000fc400078f38ff */
[-C--:B------:R-:W-:Y:S02]  /*0b30*/  LEA.HI R4, R0, R12.reuse, RZ, 0x5 ;  /* 0x0000000c00047211 */ /* 0x080fe400078f28ff */
[----:B------:R-:W-:Y:S01]  /*0b40*/  LOP3.LUT R218, R2, 0xffffff80, RZ, 0xc0, !PT ;  /* 0xffffff8002da7812 */ /* 0x000fe200078ec0ff */
[----:B------:R-:W-:Y:S01]  /*0b50*/  UIADD3 UR40, UR40, 0x10400, URZ ;  /* 0x0001040028287890 */ /* 0x000fe2000fffe03f */
[----:B------:R-:W-:Y:S01]  /*0b60*/  LEA.HI R3, R0, R12, RZ, 0x4 ;  /* 0x0000000c00037211 */ /* 0x000fe200078f20ff */
[----:B------:R-:W-:Y:S01]  /*0b70*/  IMAD.SHL.U32 R5, R4, 0x20, RZ ;  /* 0x0000002004057824 */ /* 0x000fe200078e00ff */
[----:B------:R-:W-:Y:S02]  /*0b80*/  IADD3 R218, R12, -R218, RZ ;  /* 0x800000da0cda7210 */ /* 0x000fe40007ffe0ff */
[----:B------:R-:W-:Y:S02]  /*0b90*/  LOP3.LUT R4, R3, 0x3fffff0, RZ, 0xc0, !PT ;  /* 0x03fffff003047812 */ /* 0x000fe400078ec0ff */
[----:B------:R-:W-:-:S02]  /*0ba0*/  SHF.R.S32.HI R7, RZ, 0x1f, R218 ;  /* 0x0000001fff077819 */ /* 0x000fc400000114da */
[----:B------:R-:W-:Y:S01]  /*0bb0*/  LOP3.LUT R5, R5, 0xfffffc00, RZ, 0xc0, !PT ;  /* 0xfffffc0005057812 */ /* 0x000fe200078ec0ff */
[----:B------:R-:W-:Y:S01]  /*0bc0*/  IMAD.IADD R4, R12, 0x1, -R4 ;  /* 0x000000010c047824 */ /* 0x000fe200078e0a04 */
[CC--:B------:R-:W-:Y:S02]  /*0bd0*/  LEA.HI R8, R7.reuse, R218.reuse, RZ, 0x2 ;  /* 0x000000da07087211 */ /* 0x0c0fe400078f10ff */
[----:B------:R-:W-:Y:S02]  /*0be0*/  LEA.HI R7, R7, R218, RZ, 0x5 ;  /* 0x000000da07077211 */ /* 0x000fe400078f28ff */
[--C-:B------:R-:W-:Y:S02]  /*0bf0*/  SHF.R.S32.HI R9, RZ, 0x2, R8.reuse ;  /* 0x00000002ff097819 */ /* 0x100fe40000011408 */
[----:B------:R-:W-:Y:S02]  /*0c00*/  SHF.R.S32.HI R6, RZ, 0x1f, R8 ;  /* 0x0000001fff067819 */ /* 0x000fe40000011408 */
[----:B------:R-:W-:-:S02]  /*0c10*/  LEA.HI R153, R0, R12, RZ, 0x3 ;  /* 0x0000000c00997211 */ /* 0x000fc400078f18ff */
[----:B------:R-:W-:Y:S02]  /*0c20*/  LEA.HI R6, R6, R9, RZ, 0x3 ;  /* 0x0000000906067211 */ /* 0x000fe400078f18ff */
[----:B------:R-:W-:Y:S02]  /*0c30*/  LEA.HI R11, R0, R12, RZ, 0x2 ;  /* 0x0000000c000b7211 */ /* 0x000fe400078f10ff */
[----:B------:R-:W-:Y:S01]  /*0c40*/  LOP3.LUT R10, R6, 0xfffffff8, RZ, 0xc0, !PT ;  /* 0xfffffff8060a7812 */ /* 0x000fe200078ec0ff */
[----:B------:R-:W-:Y:S01]  /*0c50*/  IMAD R6, R4, 0x40, R5 ;  /* 0x0000004004067824 */ /* 0x000fe200078e0205 */
[----:B------:R-:W-:Y:S02]  /*0c60*/  SHF.R.S32.HI R7, RZ, 0x5, R7 ;  /* 0x00000005ff077819 */ /* 0x000fe40000011407 */
[----:B------:R-:W-:Y:S02]  /*0c70*/  IADD3 R10, R9, -R10, RZ ;  /* 0x8000000a090a7210 */ /* 0x000fe40007ffe0ff */
[----:B------:R-:W-:-:S02]  /*0c80*/  LEA.HI R0, R0, R12, RZ, 0x6 ;  /* 0x0000000c00007211 */ /* 0x000fc400078f30ff */
[----:B------:R-:W-:Y:S01]  /*0c90*/  LOP3.LUT R203, R153, 0xfffffff8, RZ, 0xc0, !PT ;  /* 0xfffffff899cb7812 */ /* 0x000fe200078ec0ff */
[----:B------:R-:W-:Y:S01]  /*0ca0*/  IMAD R7, R7, 0x10, R10 ;  /* 0x0000001007077824 */ /* 0x000fe200078e020a */
[----:B------:R-:W-:Y:S01]  /*0cb0*/  SHF.R.S32.HI R153, RZ, 0x3, R153 ;  /* 0x00000003ff997819 */ /* 0x000fe20000011499 */
[----:B------:R-:W-:Y:S01]  /*0cc0*/  IMAD.SHL.U32 R0, R0, 0x8, RZ ;  /* 0x0000000800007824 */ /* 0x000fe200078e00ff */
[----:B------:R-:W-:Y:S01]  /*0cd0*/  SHF.R.S32.HI R4, RZ, 0x4, R3 ;  /* 0x00000004ff047819 */ /* 0x000fe20000011403 */
[C---:B------:R-:W-:Y:S01]  /*0ce0*/  IMAD.IADD R203, R12.reuse, 0x1, -R203 ;  /* 0x000000010ccb7824 */ /* 0x040fe200078e0acb */
[----:B------:R-:W-:Y:S01]  /*0cf0*/  LOP3.LUT R11, R11, 0xfffffffc, RZ, 0xc0, !PT ;  /* 0xfffffffc0b0b7812 */ /* 0x000fe200078ec0ff */
[----:B------:R-:W-:Y:S01]  /*0d00*/  VIADD R10, R153, 0x20 ;  /* 0x00000020990a7836 */ /* 0x000fe20000000000 */
[----:B------:R-:W-:Y:S02]  /*0d10*/  SHF.R.S32.HI R13, RZ, 0x7, R2 ;  /* 0x00000007ff0d7819 */ /* 0x000fe40000011402 */
[----:B------:R-:W-:Y:S01]  /*0d20*/  LEA.HI R3, R3, R4, RZ, 0x1 ;  /* 0x0000000403037211 */ /* 0x000fe200078f08ff */
[----:B------:R-:W-:Y:S01]  /*0d30*/  IMAD.IADD R11, R12, 0x1, -R11 ;  /* 0x000000010c0b7824 */ /* 0x000fe200078e0a0b */
[----:B------:R-:W-:Y:S01]  /*0d40*/  LEA.HI R2, R2, R13, RZ, 0x1 ;  /* 0x0000000d02027211 */ /* 0x000fe200078f08ff */
[----:B------:R-:W-:Y:S01]  /*0d50*/  IMAD.SHL.U32 R193, R10, 0x40, RZ ;  /* 0x000000400ac17824 */ /* 0x000fe200078e00ff */
[----:B------:R-:W-:-:S02]  /*0d60*/  LOP3.LUT R3, R3, 0x1ffffffe, RZ, 0xc0, !PT ;  /* 0x1ffffffe03037812 */ /* 0x000fc400078ec0ff */
[----:B------:R-:W-:Y:S02]  /*0d70*/  LOP3.LUT R201, R0, 0xfffffe00, RZ, 0xc0, !PT ;  /* 0xfffffe0000c97812 */ /* 0x000fe400078ec0ff */
[----:B------:R-:W-:Y:S01]  /*0d80*/  SHF.R.S32.HI R0, RZ, 0x1f, R10 ;  /* 0x0000001fff007819 */ /* 0x000fe2000001140a */
[----:B------:R-:W-:Y:S01]  /*0d90*/  IMAD.IADD R3, R4, 0x1, -R3 ;  /* 0x0000000104037824 */ /* 0x000fe200078e0a03 */
[----:B------:R-:W-:Y:S02]  /*0da0*/  LEA.HI R5, R11, R11, RZ, 0x1 ;  /* 0x0000000b0b057211 */ /* 0x000fe400078f08ff */
[----:B------:R-:W-:Y:S01]  /*0db0*/  LOP3.LUT R2, R2, 0x3fffffe, RZ, 0xc0, !PT ;  /* 0x03fffffe02027812 */ /* 0x000fe200078ec0ff */
[----:B------:R-:W-:Y:S01]  /*0dc0*/  IMAD R3, R3, 0x8, R6 ;  /* 0x0000000803037824 */ /* 0x000fe200078e0206 */
[----:B------:R-:W-:Y:S01]  /*0dd0*/  LEA.HI R0, R0, R10, RZ, 0x3 ;  /* 0x0000000a00007211 */ /* 0x000fe200078f18ff */
[----:B------:R-:W-:Y:S01]  /*0de0*/  VIADD R6, R153, 0x60 ;  /* 0x0000006099067836 */ /* 0x000fe20000000000 */
[----:B------:R-:W-:-:S02]  /*0df0*/  LOP3.LUT R4, R5, 0x1ffffffe, RZ, 0xc0, !PT ;  /* 0x1ffffffe05047812 */ /* 0x000fc400078ec0ff */
[----:B------:R-:W-:Y:S01]  /*0e00*/  IADD3 R2, R13, -R2, RZ ;  /* 0x800000020d027210 */ /* 0x000fe20007ffe0ff */
[----:B------:R-:W-:Y:S01]  /*0e10*/  IMAD.SHL.U32 R0, R0, 0x40, RZ ;  /* 0x0000004000007824 */ /* 0x000fe200078e00ff */
[----:B------:R0:W-:Y:S01]  /*0e20*/  STL [R1+0x1c], R3 ;  /* 0x00001c0301007387 */ /* 0x0001e20000100800 */
[----:B------:R-:W-:Y:S01]  /*0e30*/  IMAD.IADD R4, R11, 0x1, -R4 ;  /* 0x000000010b047824 */ /* 0x000fe200078e0a04 */
[----:B------:R-:W-:Y:S01]  /*0e40*/  SHF.L.U32 R16, R203, 0x3, RZ ;  /* 0x00000003cb107819 */ /* 0x000fe200000006ff */
[----:B------:R-:W-:Y:S01]  /*0e50*/  IMAD R9, R2, 0x40, R7 ;  /* 0x0000004002097824 */ /* 0x000fe200078e0207 */
[C---:B------:R-:W-:Y:S01]  /*0e60*/  SHF.L.U32 R2, R153.reuse, 0x6, RZ ;  /* 0x0000000699027819 */ /* 0x040fe200000006ff */
[----:B------:R-:W-:Y:S01]  /*0e70*/  VIADD R7, R153, 0x40 ;  /* 0x0000004099077836 */ /* 0x000fe20000000000 */
[----:B------:R-:W-:Y:S01]  /*0e80*/  LOP3.LUT R199, R0, 0xfffffe00, RZ, 0xc0, !PT ;  /* 0xfffffe0000c77812 */ /* 0x000fe200078ec0ff */
[----:B------:R-:W-:Y:S01]  /*0e90*/  IMAD.SHL.U32 R159, R6, 0x40, RZ ;  /* 0x00000040069f7824 */ /* 0x000fe200078e00ff */
[----:B------:R-:W-:Y:S01]  /*0ea0*/  LEA R0, R4, R9, 0x3 ;  /* 0x0000000904007211 */ /* 0x000fe200078e18ff */
[----:B------:R1:W-:Y:S01]  /*0eb0*/  STL [R1+0x14], R9 ;  /* 0x0000140901007387 */ /* 0x0003e20000100800 */
[----:B0-----:R-:W-:Y:S01]  /*0ec0*/  LOP3.LUT R3, R2, 0x1c0, RZ, 0xc0, !PT ;  /* 0x000001c002037812 */ /* 0x001fe200078ec0ff */
[----:B------:R-:W-:Y:S01]  /*0ed0*/  IMAD.SHL.U32 R192, R7, 0x40, RZ ;  /* 0x0000004007c07824 */ /* 0x000fe200078e00ff */
[----:B------:R-:W-:Y:S01]  /*0ee0*/  SHF.R.S32.HI R5, RZ, 0x1f, R6 ;  /* 0x0000001fff057819 */ /* 0x000fe20000011406 */
[----:B------:R1:W-:Y:S01]  /*0ef0*/  STL [R1+0x18], R0 ;  /* 0x0000180001007387 */ /* 0x0003e20000100800 */
[----:B------:R-:W-:Y:S01]  /*0f00*/  SHF.R.U32.HI R200, RZ, 0x3, R3 ;  /* 0x00000003ffc87819 */ /* 0x000fe20000011603 */
[----:B------:R-:W-:Y:S01]  /*0f10*/  VIADD R23, R16, 0x40 ;  /* 0x0000004010177836 */ /* 0x000fe20000000000 */
[----:B------:R-:W-:-:S02]  /*0f20*/  LOP3.LUT R196, R3, 0x38, R16, 0xf8, !PT ;  /* 0x0000003803c47812 */ /* 0x000fc400078ef810 */
[----:B------:R-:W-:Y:S02]  /*0f30*/  SHF.R.S32.HI R2, RZ, 0x1f, R7 ;  /* 0x0000001fff027819 */ /* 0x000fe40000011407 */
[----:B------:R-:W-:Y:S02]  /*0f40*/  LOP3.LUT R3, R8, 0x7ffffffc, RZ, 0xc0, !PT ;  /* 0x7ffffffc08037812 */ /* 0x000fe400078ec0ff */
[----:B------:R-:W-:Y:S02]  /*0f50*/  LEA.HI R5, R5, R6, RZ, 0x3 ;  /* 0x0000000605057211 */ /* 0x000fe400078f18ff */
[----:B------:R-:W-:Y:S01]  /*0f60*/  LEA.HI R2, R2, R7, RZ, 0x3 ;  /* 0x0000000702027211 */ /* 0x000fe200078f18ff */
[----:B------:R-:W-:Y:S01]  /*0f70*/  IMAD.IADD R3, R218, 0x1, -R3 ;  /* 0x00000001da037824 */ /* 0x000fe200078e0a03 */
[----:B------:R-:W-:Y:S01]  /*0f80*/  SHF.L.U32 R18, R203, 0x2, RZ ;  /* 0x00000002cb127819 */ /* 0x000fe200000006ff */
[----:B------:R-:W-:Y:S01]  /*0f90*/  IMAD.SHL.U32 R5, R5, 0x40, RZ ;  /* 0x0000004005057824 */ /* 0x000fe200078e00ff */
[----:B------:R-:W-:-:S02]  /*0fa0*/  LOP3.LUT R193, R193, 0x1c0, RZ, 0xc0, !PT ;  /* 0x000001c0c1c17812 */ /* 0x000fc400078ec0ff */
[----:B------:R-:W-:Y:S01]  /*0fb0*/  LOP3.LUT R192, R192, 0x1c0, RZ, 0xc0, !PT ;  /* 0x000001c0c0c07812 */ /* 0x000fe200078ec0ff */
[----:B------:R-:W-:Y:S01]  /*0fc0*/  VIADD R152, R18, 0x20 ;  /* 0x0000002012987836 */ /* 0x000fe20000000000 */
[----:B------:R-:W-:Y:S02]  /*0fd0*/  LOP3.LUT R159, R159, 0x1c0, RZ, 0xc0, !PT ;  /* 0x000001c09f9f7812 */ /* 0x000fe400078ec0ff */
[----:B------:R-:W-:Y:S01]  /*0fe0*/  SHF.L.U32 R2, R2, 0x6, RZ ;  /* 0x0000000602027819 */ /* 0x000fe200000006ff */
[----:B------:R-:W-:Y:S01]  /*0ff0*/  IMAD.SHL.U32 R220, R152, 0x2, RZ ;  /* 0x0000000298dc7824 */ /* 0x000fe200078e00ff */
[----:B------:R-:W-:Y:S02]  /*1000*/  SHF.L.U32 R202, R3, 0x1, RZ ;  /* 0x0000000103ca7819 */ /* 0x000fe400000006ff */
[----:B------:R-:W-:Y:S02]  /*1010*/  SHF.R.U32.HI R12, RZ, 0x3, R193 ;  /* 0x00000003ff0c7819 */ /* 0x000fe400000116c1 */
[----:B------:R-:W-:Y:S01]  /*1020*/  LOP3.LUT R6, R193, 0x38, R16, 0xf8, !PT ;  /* 0x00000038c1067812 */ /* 0x000fe200078ef810 */
[C---:B------:R-:W-:Y:S01]  /*1030*/  VIADD R216, R202.reuse, 0x50 ;  /* 0x00000050cad87836 */ /* 0x040fe20000000000 */
[----:B------:R-:W-:Y:S01]  /*1040*/  SHF.R.U32.HI R11, RZ, 0x3, R192 ;  /* 0x00000003ff0b7819 */ /* 0x000fe200000116c0 */
[----:B------:R-:W-:Y:S01]  /*1050*/  VIADD R215, R202, 0x58 ;  /* 0x00000058cad77836 */ /* 0x000fe20000000000 */
[--C-:B------:R-:W-:Y:S01]  /*1060*/  LOP3.LUT R7, R192, 0x38, R16.reuse, 0xf8, !PT ;  /* 0x00000038c0077812 */ /* 0x100fe200078ef810 */
[C---:B------:R-:W-:Y:S01]  /*1070*/  VIADD R213, R202.reuse, 0x68 ;  /* 0x00000068cad57836 */ /* 0x040fe20000000000 */
[----:B------:R-:W-:Y:S01]  /*1080*/  SHF.R.U32.HI R10, RZ, 0x3, R159 ;  /* 0x00000003ff0a7819 */ /* 0x000fe2000001169f */
[C---:B------:R-:W-:Y:S01]  /*1090*/  VIADD R212, R202.reuse, 0x70 ;  /* 0x00000070cad47836 */ /* 0x040fe20000000000 */
[----:B------:R-:W-:Y:S01]  /*10a0*/  LOP3.LUT R8, R159, 0x38, R16, 0xf8, !PT ;  /* 0x000000389f087812 */ /* 0x000fe200078ef810 */
[----:B------:R-:W-:Y:S01]  /*10b0*/  VIADD R211, R202, 0x78 ;  /* 0x00000078cad37836 */ /* 0x000fe20000000000 */
[----:B------:R-:W-:Y:S01]  /*10c0*/  LOP3.LUT R198, R2, 0xfffffe00, RZ, 0xc0, !PT ;  /* 0xfffffe0002c67812 */ /* 0x000fe200078ec0ff */
[----:B------:R-:W-:Y:S01]  /*10d0*/  VIADD R210, R202, 0x48 ;  /* 0x00000048cad27836 */ /* 0x000fe20000000000 */
[----:B------:R-:W-:-:S02]  /*10e0*/  LOP3.LUT R197, R5, 0xfffffe00, RZ, 0xc0, !PT ;  /* 0xfffffe0005c57812 */ /* 0x000fc400078ec0ff */
[----:B------:R-:W-:Y:S02]  /*10f0*/  SHF.R.S32.HI R219, RZ, 0x1f, R152 ;  /* 0x0000001fffdb7819 */ /* 0x000fe40000011498 */
[----:B------:R-:W-:Y:S02]  /*1100*/  LOP3.LUT R6, R199, R6, R12, 0xf6, !PT ;  /* 0x00000006c7067212 */ /* 0x000fe400078ef60c */
[----:B------:R-:W-:Y:S02]  /*1110*/  LOP3.LUT R7, R198, R7, R11, 0xf6, !PT ;  /* 0x00000007c6077212 */ /* 0x000fe400078ef60b */
[----:B------:R-:W-:Y:S02]  /*1120*/  LOP3.LUT R8, R197, R8, R10, 0xf6, !PT ;  /* 0x00000008c5087212 */ /* 0x000fe400078ef60a */
[----:B------:R-:W-:Y:S02]  /*1130*/  IADD3 R214, R202, 0x60, RZ ;  /* 0x00000060cad67810 */ /* 0x000fe40007ffe0ff */
[----:B------:R-:W-:-:S02]  /*1140*/  SHF.R.S32.HI R19, RZ, 0x1f, R18 ;  /* 0x0000001fff137819 */ /* 0x000fc40000011412 */
[----:B------:R-:W-:Y:S02]  /*1150*/  SHF.R.S32.HI R17, RZ, 0x1f, R16 ;  /* 0x0000001fff117819 */ /* 0x000fe40000011410 */
[----:B------:R-:W-:Y:S02]  /*1160*/  LOP3.LUT R196, R201, R196, R200, 0xf6, !PT ;  /* 0x000000c4c9c47212 */ /* 0x000fe400078ef6c8 */
[----:B------:R-:W-:Y:S02]  /*1170*/  SHF.R.S32.HI R22, RZ, 0x1f, R23 ;  /* 0x0000001fff167819 */ /* 0x000fe40000011417 */
[----:B------:R-:W-:Y:S02]  /*1180*/  SHF.L.U64.HI R219, R152, 0x1, R219 ;  /* 0x0000000198db7819 */ /* 0x000fe400000102db */
[----:B------:R-:W-:Y:S02]  /*1190*/  LEA R229, R6, UR40, 0x1 ;  /* 0x0000002806e57c11 */ /* 0x000fe4000f8e08ff */
[----:B------:R-:W-:-:S02]  /*11a0*/  LEA R228, R7, UR40, 0x1 ;  /* 0x0000002807e47c11 */ /* 0x000fc4000f8e08ff */
[----:B------:R-:W-:Y:S02]  /*11b0*/  LEA R227, R8, UR40, 0x1 ;  /* 0x0000002808e37c11 */ /* 0x000fe4000f8e08ff */
[----:B------:R-:W-:Y:S02]  /*11c0*/  SHF.R.S32.HI R226, RZ, 0x1f, R216 ;  /* 0x0000001fffe27819 */ /* 0x000fe400000114d8 */
[----:B------:R-:W-:Y:S02]  /*11d0*/  SHF.R.S32.HI R225, RZ, 0x1f, R215 ;  /* 0x0000001fffe17819 */ /* 0x000fe400000114d7 */
[----:B------:R-:W-:Y:S02]  /*11e0*/  SHF.R.S32.HI R224, RZ, 0x1f, R214 ;  /* 0x0000001fffe07819 */ /* 0x000fe400000114d6 */
[----:B------:R-:W-:Y:S02]  /*11f0*/  SHF.R.S32.HI R223, RZ, 0x1f, R213 ;  /* 0x0000001fffdf7819 */ /* 0x000fe400000114d5 */
[----:B------:R-:W-:-:S02]  /*1200*/  SHF.R.S32.HI R222, RZ, 0x1f, R212 ;  /* 0x0000001fffde7819 */ /* 0x000fc400000114d4 */
[----:B-1----:R-:W-:-:S07]  /*1210*/  SHF.R.S32.HI R221, RZ, 0x1f, R211 ;  /* 0x0000001fffdd7819 */ /* 0x002fce00000114d3 */
.L_x_7168:
[----:B0--34-:R-:W0:Y:S02]  /*1220*/  LDC.64 R2, c[0x0][0xc88] ;  /* 0x00032200ff027b82 */ /* 0x019e240000000a00 */
[----:B0-----:R-:W-:-:S05]  /*1230*/  IMAD.WIDE R2, R31, 0x4, R2 ;  /* 0x000000041f027825 */ /* 0x001fca00078e0202 */
[----:B--2---:R-:W2:Y:S01]  /*1240*/  LDG.E R205, desc[UR42][R2.64] ;  /* 0x0000002a02cd7981 */ /* 0x004ea2000c1e1900 */
[----:B------:R-:W-:Y:S05]  /*1250*/  YIELD ;  /* 0x0000000000007946 */ /* 0x000fea0003800000 */
[----:B------:R-:W-:Y:S01]  /*1260*/  ULDC.64 UR4, c[0x0][0xa28] ;  /* 0x00028a0000047ab9 */ /* 0x000fe20000000a00 */
[----:B------:R-:W-:Y:S01]  /*1270*/  ULDC.64 UR8, c[0x0][0xa18] ;  /* 0x0002860000087ab9 */ /* 0x000fe20000000a00 */
[----:B------:R-:W-:Y:S01]  /*1280*/  ISETP.NE.U32.AND P1, PT, RZ, UR4, PT ;  /* 0x00000004ff007c0c */ /* 0x000fe2000bf25070 */
[----:B------:R-:W-:Y:S01]  /*1290*/  ULDC.64 UR6, c[0x0][0xa08] ;  /* 0x0002820000067ab9 */ /* 0x000fe20000000a00 */
[----:B------:R-:W-:Y:S01]  /*12a0*/  IMAD.MOV.U32 R9, RZ, RZ, RZ ;  /* 0x000000ffff097224 */ /* 0x000fe200078e00ff */
[----:B------:R-:W-:Y:S01]  /*12b0*/  ISETP.NE.U32.AND P0, PT, RZ, UR6, PT ;  /* 0x00000006ff007c0c */ /* 0x000fe2000bf05070 */
[----:B------:R-:W-:Y:S01]  /*12c0*/  IMAD.MOV.U32 R31, RZ, RZ, RZ ;  /* 0x000000ffff1f7224 */ /* 0x000fe200078e00ff */
[----:B------:R-:W-:-:S02]  /*12d0*/  ISETP.NE.AND.EX P1, PT, RZ, UR5, PT, P1 ;  /* 0x00000005ff007c0c */ /* 0x000fc4000bf25310 */
[----:B------:R-:W-:Y:S02]  /*12e0*/  ISETP.NE.AND.EX P0, PT, RZ, UR7, PT, P0 ;  /* 0x00000007ff007c0c */ /* 0x000fe4000bf05300 */
[----:B--2---:R-:W-:Y:S01]  /*12f0*/  SHF.R.S32.HI R217, RZ, 0x1f, R205 ;  /* 0x0000001fffd97819 */ /* 0x004fe200000114cd */
[----:B------:R-:W-:-:S08]  /*1300*/  IMAD.SHL.U32 R206, R205, 0x4, RZ ;  /* 0x00000004cdce7824 */ /* 0x000fd000078e00ff */
[C---:B------:R-:W-:Y:S02]  /*1310*/  @P1 LEA R4, P2, R205.reuse, UR4, 0x2 ;  /* 0x00000004cd041c11 */ /* 0x040fe4000f8410ff */
[C-C-:B------:R-:W-:Y:S02]  /*1320*/  SHF.L.U64.HI R207, R205.reuse, 0x2, R217.reuse ;  /* 0x00000002cdcf7819 */ /* 0x140fe400000102d9 */
[----:B------:R-:W-:Y:S02]  /*1330*/  @P1 LEA.HI.X R5, R205, UR5, R217, 0x2, P2 ;  /* 0x00000005cd051c11 */ /* 0x000fe400090f14d9 */
[----:B------:R-:W-:Y:S01]  /*1340*/  ISETP.NE.U32.AND P2, PT, RZ, UR8, PT ;  /* 0x00000008ff007c0c */ /* 0x000fe2000bf45070 */
[----:B------:R-:W-:Y:S01]  /*1350*/  ULDC UR4, c[0x0][0x288] ;  /* 0x0000a20000047ab9 */ /* 0x000fe20000000800 */
[----:B------:R-:W-:Y:S01]  /*1360*/  IADD3 R6, P3, R206, UR6, RZ ;  /* 0x00000006ce067c10 */ /* 0x000fe2000ff7e0ff */
[----:B------:R0:W5:Y:S01]  /*1370*/  @P1 LDG.E R9, desc[UR42][R4.64] ;  /* 0x0000002a04091981 */ /* 0x000162000c1e1900 */
[----:B------:R-:W-:-:S02]  /*1380*/  ISETP.NE.AND.EX P2, PT, RZ, UR9, PT, P2 ;  /* 0x00000009ff007c0c */ /* 0x000fc4000bf45320 */
[----:B------:R-:W-:Y:S01]  /*1390*/  MOV R94, UR4 ;  /* 0x00000004005e7c02 */ /* 0x000fe20008000f00 */
[----:B------:R-:W-:Y:S01]  /*13a0*/  ULDC.64 UR4, c[0x0][0x418] ;  /* 0x0001060000047ab9 */ /* 0x000fe20000000a00 */
[----:B------:R-:W-:-:S05]  /*13b0*/  IADD3.X R7, R207, UR7, RZ, P3, !PT ;  /* 0x00000007cf077c10 */ /* 0x000fca0009ffe4ff */
[----:B------:R0:W5:Y:S04]  /*13c0*/  @P0 LDG.E R31, desc[UR42][R6.64] ;  /* 0x0000002a061f0981 */ /* 0x000168000c1e1900 */
[----:B------:R-:W-:-:S04]  /*13d0*/  @P2 IADD3 R2, P1, R206, UR8, RZ ;  /* 0x00000008ce022c10 */ /* 0x000fc8000ff3e0ff */
[----:B------:R-:W-:-:S05]  /*13e0*/  @P2 IADD3.X R3, R207, UR9, RZ, P1, !PT ;  /* 0x00000009cf032c10 */ /* 0x000fca0008ffe4ff */
[----:B------:R0:W5:Y:S01]  /*13f0*/  @P2 LDG.E R94, desc[UR42][R2.64] ;  /* 0x0000002a025e2981 */ /* 0x000162000c1e1900 */
[----:B------:R-:W-:-:S03]  /*1400*/  UISETP.NE.U32.AND UP0, UPT, UR4, URZ, UPT ;  /* 0x0000003f0400728c */ /* 0x000fc6000bf05070 */
[----:B------:R-:W-:Y:S01]  /*1410*/  ULDC UR4, c[0x0][0x424] ;  /* 0x0001090000047ab9 */ /* 0x000fe20000000800 */
[----:B------:R-:W-:-:S03]  /*1420*/  UISETP.NE.AND.EX UP0, UPT, UR5, URZ, UPT, UP0 ;  /* 0x0000003f0500728c */ /* 0x000fc6000bf05300 */
[----:B------:R-:W-:Y:S01]  /*1430*/  ULDC UR5, c[0x0][0x2f0] ;  /* 0x0000bc0000057ab9 */ /* 0x000fe20000000800 */
[----:B------:R-:W-:-:S04]  /*1440*/  USEL UR4, UR4, 0x1, UP0 ;  /* 0x0000000104047887 */ /* 0x000fc80008000000 */
[----:B------:R-:W-:-:S03]  /*1450*/  UIMAD UR4, UR4, UR5, URZ ;  /* 0x00000005040472a4 */ /* 0x000fc6000f8e023f */
[----:B------:R-:W-:Y:S02]  /*1460*/  ULDC UR5, c[0x0][0x348] ;  /* 0x0000d20000057ab9 */ /* 0x000fe40000000800 */
[----:B------:R-:W-:Y:S02]  /*1470*/  IMAD.U32 R25, RZ, RZ, UR5 ;  /* 0x00000005ff197e24 */ /* 0x000fe4000f8e00ff */
[----:B------:R-:W-:Y:S01]  /*1480*/  IMAD.U32 R28, RZ, RZ, UR4 ;  /* 0x00000004ff1c7e24 */ /* 0x000fe2000f8e00ff */
[----:B0-----:R-:W-:Y:S06]  /*1490*/  @P2 BRA `(.L_x_6960) ;  /* 0x0000000000242947 */ /* 0x001fec0003800000 */
        /* <DEDUP_REMOVED lines=9> */
.L_x_6960:
[----:B------:R-:W-:Y:S01]  /*1530*/  ULDC.64 UR4, c[0x0][0xa20] ;  /* 0x0002880000047ab9 */ /* 0x000fe20000000a00 */
[C---:B------:R-:W-:Y:S02]  /*1540*/  LOP3.LUT R2, R30.reuse, 0xff000000, RZ, 0xc0, !PT ;  /* 0xff0000001e027812 */ /* 0x040fe400078ec0ff */
[----:B------:R-:W-:Y:S02]  /*1550*/  ISETP.NE.U32.AND P1, PT, RZ, UR4, PT ;  /* 0x00000004ff007c0c */ /* 0x000fe4000bf25070 */
[C---:B------:R-:W-:Y:S02]  /*1560*/  LOP3.LUT R0, R30.reuse, 0xff0000, RZ, 0xc0, !PT ;  /* 0x00ff00001e007812 */ /* 0x040fe400078ec0ff */
[----:B------:R-:W-:Y:S02]  /*1570*/  ISETP.NE.AND.EX P1, PT, RZ, UR5, PT, P1 ;  /* 0x00000005ff007c0c */ /* 0x000fe4000bf25310 */
[----:B------:R-:W-:Y:S02]  /*1580*/  SHF.R.U32.HI R3, RZ, 0x8, R2 ;  /* 0x00000008ff037819 */ /* 0x000fe40000011602 */
[----:B------:R-:W-:-:S02]  /*1590*/  LOP3.LUT R2, R30, 0xffff, RZ, 0xc0, !PT ;  /* 0x0000ffff1e027812 */ /* 0x000fc400078ec0ff */
[----:B------:R-:W-:Y:S02]  /*15a0*/  LEA.HI R204, R0, R3, RZ, 0x10 ;  /* 0x0000000300cc7211 */ /* 0x000fe400078f80ff */
[----:B------:R-:W-:-:S05]  /*15b0*/  MOV R208, R29 ;  /* 0x0000001d00d07202 */ /* 0x000fca0000000f00 */
[----:B------:R-:W-:Y:S05]  /*15c0*/  @!P1 BRA `(.L_x_6961) ;  /* 0x0000000000109947 */ /* 0x000fea0003800000 */
[----:B------:R-:W-:-:S04]  /*15d0*/  IADD3 R4, P0, R206, UR4, RZ ;  /* 0x00000004ce047c10 */ /* 0x000fc8000ff1e0ff */
[----:B------:R-:W-:-:S05]  /*15e0*/  IADD3.X R5, R207, UR5, RZ, P0, !PT ;  /* 0x00000005cf057c10 */ /* 0x000fca00087fe4ff */
[----:B------:R0:W5:Y:S01]  /*15f0*/  LDG.E R28, desc[UR42][R4.64] ;  /* 0x0000002a041c7981 */ /* 0x000162000c1e1900 */
[----:B------:R-:W-:Y:S05]  /*1600*/  BRA `(.L_x_6962) ;  /* 0x0000000000107947 */ /* 0x000fea0003800000 */
.L_x_6961:
[----:B------:R-:W-:Y:S05]  /*1610*/  @!P0 BRA `(.L_x_6962) ;  /* 0x00000000000c8947 */ /* 0x000fea0003800000 */
[----:B------:R-:W2:Y:S04]  /*1620*/  LDG.E R3, desc[UR42][R6.64] ;  /* 0x0000002a06037981 */ /* 0x000ea8000c1e1900 */
[----:B------:R-:W2:Y:S02]  /*1630*/  LDG.E R28, desc[UR42][R6.64+0x4] ;  /* 0x0000042a061c7981 */ /* 0x000ea4000c1e1900 */
[----:B--2---:R-:W-:-:S07]  /*1640*/  IMAD.IADD R28, R28, 0x1, -R3 ;  /* 0x000000011c1c7824 */ /* 0x004fce00078e0a03 */
.L_x_6962:
[----:B------:R-:W-:Y:S02]  /*1650*/  ULDC.64 UR4, c[0x0][0xa10] ;  /* 0x0002840000047ab9 */ /* 0x000fe40000000a00 */
[----:B------:R-:W-:-:S04]  /*1660*/  ISETP.NE.U32.AND P0, PT, RZ, UR4, PT ;  /* 0x00000004ff007c0c */ /* 0x000fc8000bf05070 */
[----:B------:R-:W-:Y:S01]  /*1670*/  ISETP.NE.AND.EX P0, PT, RZ, UR5, PT, P0 ;  /* 0x00000005ff007c0c */ /* 0x000fe2000bf05300 */
[----:B------:R-:W-:Y:S02]  /*1680*/  ULDC.64 UR4, c[0x0][0xa30] ;  /* 0x00028c0000047ab9 */ /* 0x000fe40000000a00 */
[----:B------:R-:W-:-:S10]  /*1690*/  ISETP.NE.U32.AND P1, PT, RZ, UR4, PT ;  /* 0x00000004ff007c0c */ /* 0x000fd4000bf25070 */
[----:B0-----:R-:W0:Y:S01]  /*16a0*/  @P0 LDC.64 R4, c[0x0][0xa10] ;  /* 0x00028400ff040b82 */ /* 0x001e220000000a00 */
[----:B------:R-:W-:Y:S01]  /*16b0*/  ISETP.NE.AND.EX P1, PT, RZ, UR5, PT, P1 ;  /* 0x00000005ff007c0c */ /* 0x000fe2000bf25310 */
[----:B0-----:R-:W-:-:S05]  /*16c0*/  @P0 IMAD.WIDE R4, R205, 0x4, R4 ;  /* 0x00000004cd040825 */ /* 0x001fca00078e0204 */
[----:B------:R-:W2:Y:S04]  /*16d0*/  @P0 LDG.E R0, desc[UR42][R4.64] ;  /* 0x0000002a04000981 */ /* 0x000ea8000c1e1900 */
[----:B------:R-:W2:Y:S03]  /*16e0*/  @P0 LDG.E R3, desc[UR42][R4.64+0x4] ;  /* 0x0000042a04030981 */ /* 0x000ea6000c1e1900 */
[----:B------:R-:W-:Y:S01]  /*16f0*/  @P1 IADD3 R6, P2, R206, UR4, RZ ;  /* 0x00000004ce061c10 */ /* 0x000fe2000ff5e0ff */
[----:B-----5:R-:W-:-:S03]  /*1700*/  IMAD.MOV.U32 R24, RZ, RZ, R28 ;  /* 0x000000ffff187224 */ /* 0x020fc600078e001c */
[----:B------:R-:W-:-:S05]  /*1710*/  @P1 IADD3.X R7, R207, UR5, RZ, P2, !PT ;  /* 0x00000005cf071c10 */ /* 0x000fca00097fe4ff */
[----:B------:R0:W5:Y:S01]  /*1720*/  @P1 LDG.E R24, desc[UR42][R6.64] ;  /* 0x0000002a06181981 */ /* 0x000162000c1e1900 */
[----:B------:R-:W-:Y:S01]  /*1730*/  IMAD.IADD R10, R28, 0x1, -R9 ;  /* 0x000000011c0a7824 */ /* 0x000fe200078e0a09 */
[----:B------:R-:W-:Y:S01]  /*1740*/  BSSY B0, `(.L_x_6963) ;  /* 0x000002a000007945 */ /* 0x000fe20003800000 */
[----:B------:R-:W-:Y:S02]  /*1750*/  LOP3.LUT R209, R204, 0xff, RZ, 0xc0, !PT ;  /* 0x000000ffccd17812 */ /* 0x000fe400078ec0ff */
[----:B------:R-:W-:Y:S02]  /*1760*/  SHF.R.U32.HI R204, RZ, 0x10, R204 ;  /* 0x00000010ffcc7819 */ /* 0x000fe400000116cc */
[----:B--2---:R-:W-:-:S05]  /*1770*/  @P0 IADD3 R25, -R0, R3, RZ ;  /* 0x0000000300190210 */ /* 0x004fca0007ffe1ff */
[----:B------:R-:W-:-:S04]  /*1780*/  IMAD.IADD R96, R10, 0x1, R25 ;  /* 0x000000010a607824 */ /* 0x000fc800078e0219 */
[C---:B------:R-:W-:Y:S01]  /*1790*/  VIADD R0, R96.reuse, 0x7f ;  /* 0x0000007f60007836 */ /* 0x040fe20000000000 */
[----:B------:R-:W-:-:S04]  /*17a0*/  ISETP.GE.AND P3, PT, R96, 0x1, PT ;  /* 0x000000016000780c */ /* 0x000fc80003f66270 */
[----:B------:R-:W-:Y:S02]  /*17b0*/  SHF.R.S32.HI R3, RZ, 0x1f, R0 ;  /* 0x0000001fff037819 */ /* 0x000fe40000011400 */
[----:B------:R-:W-:Y:S02]  /*17c0*/  P2R R97, PR, RZ, 0x8 ;  /* 0x00000008ff617803 */ /* 0x000fe40000000000 */
[----:B------:R-:W-:Y:S01]  /*17d0*/  LEA.HI R3, R3, R0, RZ, 0x7 ;  /* 0x0000000003037211 */ /* 0x000fe200078f38ff */
[----:B------:R-:W-:-:S03]  /*17e0*/  IMAD.MOV.U32 R0, RZ, RZ, RZ ;  /* 0x000000ffff007224 */ /* 0x000fc600078e00ff */
[----:B------:R-:W-:Y:S01]  /*17f0*/  SHF.R.S32.HI R93, RZ, 0x7, R3 ;  /* 0x00000007ff5d7819 */ /* 0x000fe20000011403 */
[----:B0-----:R-:W-:Y:S06]  /*1800*/  @!P3 BRA `(.L_x_6964) ;  /* 0x000000000074b947 */ /* 0x001fec0003800000 */
[----:B------:R-:W-:Y:S01]  /*1810*/  ISETP.NE.AND P0, PT, R204, RZ, PT ;  /* 0x000000ffcc00720c */ /* 0x000fe20003f05270 */
[----:B------:R-:W-:-:S03]  /*1820*/  ULDC UR4, c[0x0][0x9f0] ;  /* 0x00027c0000047ab9 */ /* 0x000fc60000000800 */
[----:B------:R-:W-:-:S04]  /*1830*/  SEL R9, R204, UR4, P0 ;  /* 0x00000004cc097c07 */ /* 0x000fc80008000000 */
[-C--:B------:R-:W-:Y:S02]  /*1840*/  IABS R6, R9.reuse ;  /* 0x0000000900067213 */ /* 0x080fe40000000000 */
[----:B------:R-:W-:Y:S02]  /*1850*/  IADD3 R0, R93, -0x1, R9 ;  /* 0xffffffff5d007810 */ /* 0x000fe40007ffe009 */
[----:B------:R-:W0:Y:S01]  /*1860*/  I2F.RP R3, R6 ;  /* 0x0000000600037306 */ /* 0x000e220000209400 */
[-C--:B------:R-:W-:Y:S02]  /*1870*/  IABS R11, R9.reuse ;  /* 0x00000009000b7213 */ /* 0x080fe40000000000 */
[----:B------:R-:W-:Y:S02]  /*1880*/  IABS R8, R0 ;  /* 0x0000000000087213 */ /* 0x000fe40000000000 */
[----:B------:R-:W-:-:S04]  /*1890*/  LOP3.LUT R0, R0, R9, RZ, 0x3c, !PT ;  /* 0x0000000900007212 */ /* 0x000fc800078e3cff */
[----:B------:R-:W-:Y:S01]  /*18a0*/  ISETP.GE.AND P2, PT, R0, RZ, PT ;  /* 0x000000ff0000720c */ /* 0x000fe20003f46270 */
[----:B0-----:R-:W0:Y:S02]  /*18b0*/  MUFU.RCP R3, R3 ;  /* 0x0000000300037308 */ /* 0x001e240000001000 */
[----:B0-----:R-:W-:Y:S01]  /*18c0*/  IADD3 R4, R3, 0xffffffe, RZ ;  /* 0x0ffffffe03047810 */ /* 0x001fe20007ffe0ff */
[----:B------:R-:W-:-:S05]  /*18d0*/  IMAD.MOV R3, RZ, RZ, -R11 ;  /* 0x000000ffff037224 */ /* 0x000fca00078e0a0b */
[----:B------:R0:W1:Y:S02]  /*18e0*/  F2I.FTZ.U32.TRUNC.NTZ R5, R4 ;  /* 0x0000000400057305 */ /* 0x000064000021f000 */
[----:B0-----:R-:W-:Y:S02]  /*18f0*/  IMAD.MOV.U32 R4, RZ, RZ, RZ ;  /* 0x000000ffff047224 */ /* 0x001fe400078e00ff */
[----:B-1----:R-:W-:-:S04]  /*1900*/  IMAD.MOV R7, RZ, RZ, -R5 ;  /* 0x000000ffff077224 */ /* 0x002fc800078e0a05 */
[----:B------:R-:W-:-:S04]  /*1910*/  IMAD R7, R7, R6, RZ ;  /* 0x0000000607077224 */ /* 0x000fc800078e02ff */
[----:B------:R-:W-:-:S06]  /*1920*/  IMAD.HI.U32 R5, R5, R7, R4 ;  /* 0x0000000705057227 */ /* 0x000fcc00078e0004 */
        /* <DEDUP_REMOVED lines=8> */
[----:B------:R-:W-:-:S05]  /*19b0*/  IMAD.MOV.U32 R0, RZ, RZ, R5 ;  /* 0x000000ffff007224 */ /* 0x000fca00078e0005 */
[----:B------:R-:W-:Y:S02]  /*19c0*/  @!P2 IADD3 R0, -R0, RZ, RZ ;  /* 0x000000ff0000a210 */ /* 0x000fe40007ffe1ff */
[----:B------:R-:W-:-:S07]  /*19d0*/  @!P1 LOP3.LUT R0, RZ, R9, RZ, 0x33, !PT ;  /* 0x00000009ff009212 */ /* 0x000fce00078e33ff */
.L_x_6964:
[----:B------:R-:W-:Y:S05]  /*19e0*/  BSYNC B0 ;  /* 0x0000000000007941 */ /* 0x000fea0003800000 */
.L_x_6963:
[----:B------:R-:W-:-:S05]  /*19f0*/  IMAD R3, R209, R0, RZ ;  /* 0x00000000d1037224 */ /* 0x000fca00078e02ff */
[C---:B------:R-:W-:Y:S01]  /*1a00*/  VIADDMNMX R0, R3.reuse, R0, R93, PT ;  /* 0x0000000003007246 */ /* 0x040fe2000380015d */
[----:B------:R-:W-:-:S04]  /*1a10*/  IMAD R3, R3, 0x80, -R10 ;  /* 0x0000008003037824 */ /* 0x000fc800078e0a0a */
[----:B------:R-:W-:Y:S01]  /*1a20*/  IMAD R0, R0, 0x80, -R10 ;  /* 0x0000008000007824 */ /* 0x000fe200078e0a0a */
[----:B------:R-:W-:-:S04]  /*1a30*/  VIMNMX R3, RZ, R3, !PT ;  /* 0x00000003ff037248 */ /* 0x000fc80007fe0100 */
[----:B------:R-:W-:Y:S02]  /*1a40*/  VIMNMX R0, R0, R25, PT ;  /* 0x0000001900007248 */ /* 0x000fe40003fe0100 */
[----:B------:R-:W-:Y:S02]  /*1a50*/  SHF.R.U32.HI R26, RZ, 0x7, R3 ;  /* 0x00000007ff1a7819 */ /* 0x000fe40000011603 */
[----:B------:R-:W-:Y:S02]  /*1a60*/  ISETP.GT.AND P0, PT, R0, R3, PT ;  /* 0x000000030000720c */ /* 0x000fe40003f04270 */
[----:B------:R-:W-:-:S11]  /*1a70*/  MOV R27, R26 ;  /* 0x0000001a001b7202 */ /* 0x000fd60000000f00 */
        /* <DEDUP_REMOVED lines=27> */
.L_x_6967:
[----:B------:R-:W-:Y:S05]  /*1c30*/  BSYNC B6 ;  /* 0x0000000000067941 */ /* 0x000fea0003800000 */
.L_x_6966:
        /* <DEDUP_REMOVED lines=8> */
[----:B------:R0:W1:Y:S01]  /*1cc0*/  LDC.64 R14, c[0x4][R0] ;  /* 0x01000000000e7b82 */ /* 0x0000620000000a00 */
[----:B------:R-:W-:Y:S01]  /*1cd0*/  IMAD.U32 R5, RZ, RZ, UR5 ;  /* 0x00000005ff057e24 */ /* 0x000fe2000f8e00ff */
[----:B------:R-:W-:Y:S01]  /*1ce0*/  ULDC.64 UR4, c[0x4][0x140] ;  /* 0x0100500000047ab9 */ /* 0x000fe20000000a00 */
[----:B------:R-:W-:Y:S01]  /*1cf0*/  MOV R10, UR6 ;  /* 0x00000006000a7c02 */ /* 0x000fe20008000f00 */
[----:B------:R-:W-:Y:S01]  /*1d00*/  IMAD.U32 R6, RZ, RZ, UR4 ;  /* 0x00000004ff067e24 */ /* 0x000fe2000f8e00ff */
[----:B------:R-:W-:Y:S01]  /*1d10*/  MOV R13, RZ ;  /* 0x000000ff000d7202 */ /* 0x000fe20000000f00 */
[----:B------:R-:W-:-:S02]  /*1d20*/  IMAD.U32 R7, RZ, RZ, UR5 ;  /* 0x00000005ff077e24 */ /* 0x000fc4000f8e00ff */
[----:B------:R-:W-:Y:S02]  /*1d30*/  IMAD.U32 R11, RZ, RZ, UR7 ;  /* 0x00000007ff0b7e24 */ /* 0x000fe4000f8e00ff */
[----:B------:R-:W-:Y:S02]  /*1d40*/  IMAD.MOV.U32 R8, RZ, RZ, 0x70 ;  /* 0x00000070ff087424 */ /* 0x000fe400078e00ff */
[----:B0-----:R-:W-:-:S07]  /*1d50*/  IMAD.MOV.U32 R12, RZ, RZ, 0x1 ;  /* 0x00000001ff0c7424 */ /* 0x001fce00078e00ff */
[----:B------:R-:W-:-:S07]  /*1d60*/  LEPC R20, `(.L_x_6969) ;  /* 0x000000001014794e */ /* 0x000fce0000000000 */
[----:B-1---5:R-:W-:Y:S05]  /*1d70*/  CALL.ABS.NOINC R14 ;  /* 0x000000000e007343 */ /* 0x022fea0003c00000 */
.L_x_6969:
[----:B------:R-:W-:Y:S05]  /*1d80*/  BSYNC B6 ;  /* 0x0000000000067941 */ /* 0x000fea0003800000 */
.L_x_6968:
[----:B------:R-:W-:Y:S01]  /*1d90*/  ULDC.64 UR4, c[0x0][0x9f8] ;  /* 0x00027e0000047ab9 */ /* 0x000fe20000000a00 */
[----:B------:R-:W-:Y:S01]  /*1da0*/  IMAD.MOV.U32 R0, RZ, RZ, R205 ;  /* 0x000000ffff007224 */ /* 0x000fe200078e00cd */
[----:B------:R-:W-:Y:S01]  /*1db0*/  ISETP.NE.U32.AND P0, PT, RZ, UR4, PT ;  /* 0x00000004ff007c0c */ /* 0x000fe2000bf05070 */
[----:B------:R-:W0:Y:S03]  /*1dc0*/  LDC R37, c[0x0][0x3f4] ;  /* 0x0000fd00ff257b82 */ /* 0x000e260000000800 */
[----:B------:R-:W-:-:S05]  /*1dd0*/  ISETP.NE.AND.EX P0, PT, RZ, UR5, PT, P0 ;  /* 0x00000005ff007c0c */ /* 0x000fca000bf05300 */
[----:B------:R-:W1:Y:S08]  /*1de0*/  LDC.64 R14, c[0x0][0x3f8] ;  /* 0x0000fe00ff0e7b82 */ /* 0x000e700000000a00 */
[----:B------:R-:W-:Y:S01]  /*1df0*/  @P0 IADD3 R4, P1, R206, UR4, RZ ;  /* 0x00000004ce040c10 */ /* 0x000fe2000ff3e0ff */
[----:B------:R-:W2:Y:S03]  /*1e00*/  LDC.64 R12, c[0x0][0x408] ;  /* 0x00010200ff0c7b82 */ /* 0x000ea60000000a00 */
[----:B------:R-:W-:-:S05]  /*1e10*/  @P0 IADD3.X R5, R207, UR5, RZ, P1, !PT ;  /* 0x00000005cf050c10 */ /* 0x000fca0008ffe4ff */
[----:B------:R3:W4:Y:S01]  /*1e20*/  @P0 LDG.E R0, desc[UR42][R4.64] ;  /* 0x0000002a04000981 */ /* 0x000722000c1e1900 */
[----:B0-----:R-:W-:Y:S01]  /*1e30*/  ISETP.GE.AND P0, PT, R16, R37, PT ;  /* 0x000000251000720c */ /* 0x001fe20003f06270 */
[----:B------:R-:W-:Y:S01]  /*1e40*/  IMAD.SHL.U32 R33, R153, 0x40, RZ ;  /* 0x0000004099217824 */ /* 0x000fe200078e00ff */
[----:B------:R-:W-:Y:S01]  /*1e50*/  SHF.R.S32.HI R9, RZ, 0x1f, R153 ;  /* 0x0000001fff097819 */ /* 0x000fe20000011499 */
[----:B------:R-:W0:Y:S01]  /*1e60*/  S2R R38, SR_TID.X ;  /* 0x0000000000267919 */ /* 0x000e220000002100 */
[----:B-----5:R-:W-:Y:S01]  /*1e70*/  SHF.R.S32.HI R11, RZ, 0x1f, R24 ;  /* 0x0000001fff0b7819 */ /* 0x020fe20000011418 */
[----:B------:R-:W-:Y:S01]  /*1e80*/  IMAD.IADD R3, R31, 0x1, R28 ;  /* 0x000000011f037824 */ /* 0x000fe200078e021c */
[----:B------:R-:W-:Y:S01]  /*1e90*/  SHF.R.U32.HI R32, RZ, 0x3, R193 ;  /* 0x00000003ff207819 */ /* 0x000fe200000116c1 */
[-C--:B-1----:R-:W-:Y:S01]  /*1ea0*/  IMAD R6, R9, R14.reuse, RZ ;  /* 0x0000000e09067224 */ /* 0x082fe200078e02ff */
[----:B------:R-:W-:Y:S01]  /*1eb0*/  SHF.R.U32.HI R30, RZ, 0x3, R192 ;  /* 0x00000003ff1e7819 */ /* 0x000fe200000116c0 */
[----:B------:R-:W-:Y:S01]  /*1ec0*/  IMAD.WIDE.U32 R82, R153, R14, R18 ;  /* 0x0000000e99527225 */ /* 0x000fe200078e0012 */
[----:B---3--:R-:W-:-:S02]  /*1ed0*/  SEL R5, R37, RZ, P0 ;  /* 0x000000ff25057207 */ /* 0x008fc40000000000 */
[----:B------:R-:W-:Y:S01]  /*1ee0*/  SHF.R.U32.HI R21, RZ, 0x3, R159 ;  /* 0x00000003ff157819 */ /* 0x000fe2000001169f */
[----:B------:R-:W-:Y:S02]  /*1ef0*/  IMAD R85, R153, R15, R6 ;  /* 0x0000000f99557224 */ /* 0x000fe400078e0206 */
[----:B--2---:R-:W-:Y:S01]  /*1f00*/  IMAD R4, R9, R12, RZ ;  /* 0x0000000c09047224 */ /* 0x004fe200078e02ff */
[----:B------:R-:W-:Y:S01]  /*1f10*/  SHF.L.U64.HI R31, R12, 0x6, R13 ;  /* 0x000000060c1f7819 */ /* 0x000fe2000001020d */
[----:B------:R-:W-:Y:S01]  /*1f20*/  IMAD.IADD R5, R16, 0x1, R5 ;  /* 0x0000000110057824 */ /* 0x000fe200078e0205 */
[----:B------:R-:W-:Y:S01]  /*1f30*/  SHF.L.U32 R35, R12, 0x7, RZ ;  /* 0x000000070c237819 */ /* 0x000fe200000006ff */
[C---:B------:R-:W-:Y:S02]  /*1f40*/  IMAD R9, R153.reuse, R13, R4 ;  /* 0x0000000d99097224 */ /* 0x040fe400078e0204 */
[----:B------:R-:W-:Y:S01]  /*1f50*/  IMAD.WIDE.U32 R6, R153, R14, R16 ;  /* 0x0000000e99067225 */ /* 0x000fe200078e0010 */
[----:B------:R-:W-:-:S03]  /*1f60*/  SHF.R.S32.HI R4, RZ, 0x1f, R5 ;  /* 0x0000001fff047819 */ /* 0x000fc60000011405 */
[----:B------:R-:W-:Y:S01]  /*1f70*/  IMAD.MOV.U32 R84, RZ, RZ, R6 ;  /* 0x000000ffff547224 */ /* 0x000fe200078e0006 */
[CC--:B------:R-:W-:Y:S01]  /*1f80*/  LEA.HI R40, R4.reuse, R5.reuse, RZ, 0x3 ;  /* 0x0000000504287211 */ /* 0x0c0fe200078f18ff */
[CC--:B------:R-:W-:Y:S01]  /*1f90*/  IMAD.WIDE.U32 R88, R153.reuse, R12.reuse, R16 ;  /* 0x0000000c99587225 */ /* 0x0c0fe200078e0010 */
[----:B------:R-:W-:Y:S02]  /*1fa0*/  LEA.HI R6, R4, R5, RZ, 0x6 ;  /* 0x0000000504067211 */ /* 0x000fe400078f30ff */
[----:B------:R-:W-:Y:S01]  /*1fb0*/  LOP3.LUT R4, R40, 0x38, RZ, 0xc0, !PT ;  /* 0x0000003828047812 */ /* 0x000fe200078ec0ff */
[----:B------:R-:W-:Y:S01]  /*1fc0*/  IMAD.WIDE.U32 R86, R153, R12, R18 ;  /* 0x0000000c99567225 */ /* 0x000fe200078e0012 */
[----:B------:R-:W-:Y:S02]  /*1fd0*/  IADD3 R89, R9, R89, RZ ;  /* 0x0000005909597210 */ /* 0x000fe40007ffe0ff */
[----:B------:R-:W-:Y:S01]  /*1fe0*/  LOP3.LUT R10, R159, 0x38, R40, 0xf8, !PT ;  /* 0x000000389f0a7812 */ /* 0x000fe200078ef828 */
[----:B------:R-:W-:Y:S01]  /*1ff0*/  IMAD.IADD R83, R83, 0x1, R85 ;  /* 0x0000000153537824 */ /* 0x000fe200078e0255 */
[----:B0-----:R-:W-:Y:S01]  /*2000*/  SHF.R.U32.HI R38, RZ, 0x7, R38 ;  /* 0x00000007ff267819 */ /* 0x001fe20000011626 */
[----:B------:R-:W-:Y:S01]  /*2010*/  IMAD.SHL.U32 R6, R6, 0x80, RZ ;  /* 0x0000008006067824 */ /* 0x000fe200078e00ff */
[----:B------:R-:W-:Y:S01]  /*2020*/  IADD3 R85, R85, R7, RZ ;  /* 0x0000000755557210 */ /* 0x000fe20007ffe0ff */
[----:B------:R-:W-:Y:S01]  /*2030*/  IMAD.IADD R87, R87, 0x1, R9 ;  /* 0x0000000157577824 */ /* 0x000fe200078e0209 */
[----:B------:R-:W-:Y:S01]  /*2040*/  ISETP.NE.AND P6, PT, R38, 0x1, PT ;  /* 0x000000012600780c */ /* 0x000fe20003fc5270 */
[----:B------:R-:W-:Y:S01]  /*2050*/  IMAD R20, R11, R14, RZ ;  /* 0x0000000e0b147224 */ /* 0x000fe200078e02ff */
[--C-:B------:R-:W-:Y:S01]  /*2060*/  LOP3.LUT R7, R193, 0x38, R40.reuse, 0xf8, !PT ;  /* 0x00000038c1077812 */ /* 0x100fe200078ef828 */
[----:B------:R-:W-:Y:S01]  /*2070*/  IMAD R11, R11, R12, RZ ;  /* 0x0000000c0b0b7224 */ /* 0x000fe200078e02ff */
[----:B------:R-:W-:Y:S01]  /*2080*/  LOP3.LUT R9, R192, 0x38, R40, 0xf8, !PT ;  /* 0x00000038c0097812 */ /* 0x000fe200078ef828 */
[----:B------:R-:W-:Y:S01]  /*2090*/  IMAD R39, R24, R15, R20 ;  /* 0x0000000f18277224 */ /* 0x000fe200078e0214 */
[----:B------:R-:W-:Y:S01]  /*20a0*/  LOP3.LUT R5, R4, 0x1c0, R33, 0xf8, !PT ;  /* 0x000001c004057812 */ /* 0x000fe200078ef821 */
[----:B------:R-:W-:Y:S01]  /*20b0*/  IMAD.WIDE.U32 R82, R24, R14, R82 ;  /* 0x0000000e18527225 */ /* 0x000fe200078e0052 */
[----:B------:R-:W-:-:S02]  /*20c0*/  LOP3.LUT R8, R6, 0xffffe000, RZ, 0xc0, !PT ;  /* 0xffffe00006087812 */ /* 0x000fc400078ec0ff */
[----:B------:R-:W-:Y:S01]  /*20d0*/  LOP3.LUT R4, R7, R32, RZ, 0x3c, !PT ;  /* 0x0000002007047212 */ /* 0x000fe200078e3cff */
[----:B------:R-:W-:Y:S01]  /*20e0*/  IMAD.WIDE.U32 R84, R24, R14, R84 ;  /* 0x0000000e18547225 */ /* 0x000fe200078e0054 */
[----:B------:R-:W-:Y:S01]  /*20f0*/  LOP3.LUT R9, R9, R30, RZ, 0x3c, !PT ;  /* 0x0000001e09097212 */ /* 0x000fe200078e3cff */
[----:B------:R-:W-:Y:S05]  /*2100*/  @!P6 WARPSYNC.ALL ;  /* 0x000000000000e948 */ /* 0x000fea0003800000 */
[----:B------:R-:W-:Y:S01]  /*2110*/  LOP3.LUT R6, R10, R21, RZ, 0x3c, !PT ;  /* 0x000000150a067212 */ /* 0x000fe200078e3cff */
[C---:B------:R-:W-:Y:S01]  /*2120*/  IMAD R11, R24.reuse, R13, R11 ;  /* 0x0000000d180b7224 */ /* 0x040fe200078e020b */
[----:B------:R-:W-:Y:S01]  /*2130*/  LOP3.LUT R7, R5, R200, RZ, 0x3c, !PT ;  /* 0x000000c805077212 */ /* 0x000fe200078e3cff */
[----:B------:R-:W-:Y:S01]  /*2140*/  IMAD.WIDE.U32 R86, R24, R12, R86 ;  /* 0x0000000c18567225 */ /* 0x000fe200078e0056 */
[----:B------:R-:W-:Y:S01]  /*2150*/  LOP3.LUT R77, R40, 0xfffffff8, RZ, 0xc0, !PT ;  /* 0xfffffff8284d7812 */ /* 0x000fe200078ec0ff */
[----:B------:R-:W-:Y:S01]  /*2160*/  ULDC UR4, c[0x0][0x2f4] ;  /* 0x0000bd0000047ab9 */ /* 0x000fe20000000800 */
[----:B------:R-:W-:Y:S01]  /*2170*/  IADD3 R4, R4, R8, R199 ;  /* 0x0000000804047210 */ /* 0x000fe20007ffe0c7 */
[----:B------:R-:W-:Y:S01]  /*2180*/  IMAD.WIDE.U32 R88, R24, R12, R88 ;  /* 0x0000000c18587225 */ /* 0x000fe200078e0058 */
[----:B------:R-:W-:-:S02]  /*2190*/  IADD3 R5, R9, R8, R198 ;  /* 0x0000000809057210 */ /* 0x000fc40007ffe0c6 */
[-C--:B------:R-:W-:Y:S01]  /*21a0*/  IADD3 R6, R6, R8.reuse, R197 ;  /* 0x0000000806067210 */ /* 0x080fe20007ffe0c5 */
[----:B------:R-:W-:Y:S01]  /*21b0*/  VIADD R95, R38, 0x8 ;  /* 0x00000008265f7836 */ /* 0x000fe20000000000 */
[----:B------:R-:W-:Y:S01]  /*21c0*/  IADD3 R7, R7, R8, R201 ;  /* 0x0000000807077210 */ /* 0x000fe20007ffe0c9 */
[C---:B------:R-:W-:Y:S01]  /*21d0*/  IMAD.SHL.U32 R20, R14.reuse, 0x20, RZ ;  /* 0x000000200e147824 */ /* 0x040fe200078e00ff */
[----:B------:R-:W-:Y:S01]  /*21e0*/  IADD3 R38, R83, R39, RZ ;  /* 0x0000002753267210 */ /* 0x000fe20007ffe0ff */
[C---:B------:R-:W-:Y:S01]  /*21f0*/  IMAD.SHL.U32 R28, R14.reuse, 0x80, RZ ;  /* 0x000000800e1c7824 */ /* 0x040fe200078e00ff */
[--C-:B------:R-:W-:Y:S01]  /*2200*/  SHF.L.U64.HI R8, R14, 0x5, R15.reuse ;  /* 0x000000050e087819 */ /* 0x100fe2000001020f */
[----:B------:R-:W-:Y:S01]  /*2210*/  IMAD.SHL.U32 R33, R12, 0x20, RZ ;  /* 0x000000200c217824 */ /* 0x000fe200078e00ff */
[--C-:B------:R-:W-:Y:S01]  /*2220*/  SHF.L.U64.HI R9, R14, 0x6, R15.reuse ;  /* 0x000000060e097819 */ /* 0x100fe2000001020f */
[----:B------:R-:W-:Y:S01]  /*2230*/  IMAD.SHL.U32 R34, R12, 0x40, RZ ;  /* 0x000000400c227824 */ /* 0x000fe200078e00ff */
[C---:B------:R-:W-:Y:S01]  /*2240*/  SHF.L.U64.HI R10, R14.reuse, 0x7, R15 ;  /* 0x000000070e0a7819 */ /* 0x040fe2000001020f */
[----:B------:R-:W-:Y:S01]  /*2250*/  IMAD R36, R203, 0x20, R153 ;  /* 0x00000020cb247824 */ /* 0x000fe200078e0299 */
[----:B------:R-:W-:Y:S01]  /*2260*/  SHF.L.U32 R21, R14, 0x6, RZ ;  /* 0x000000060e157819 */ /* 0x000fe200000006ff */
[----:B------:R-:W-:Y:S01]  /*2270*/  IMAD.SHL.U32 R37, R37, 0x2, RZ ;  /* 0x0000000225257824 */ /* 0x000fe200078e00ff */
[C---:B------:R-:W-:Y:S01]  /*2280*/  SHF.L.U64.HI R30, R12.reuse, 0x5, R13 ;  /* 0x000000050c1e7819 */ /* 0x040fe2000001020d */
[----:B------:R-:W-:Y:S01]  /*2290*/  IMAD.IADD R39, R39, 0x1, R85 ;  /* 0x0000000127277824 */ /* 0x000fe200078e0255 */
[----:B------:R-:W-:Y:S01]  /*22a0*/  SHF.L.U64.HI R32, R12, 0x7, R13 ;  /* 0x000000070c207819 */ /* 0x000fe2000001020d */
[----:B------:R-:W-:Y:S01]  /*22b0*/  IMAD.IADD R76, R87, 0x1, R11 ;  /* 0x00000001574c7824 */ /* 0x000fe200078e020b */
[----:B------:R-:W-:Y:S01]  /*22c0*/  @!P6 BAR.SYNC.DEFER_BLOCKING 0x9, 0x100 ;  /* 0x024400000000eb1d */ /* 0x000fe20000010000 */
[----:B------:R-:W-:Y:S01]  /*22d0*/  ISETP.GE.AND P1, PT, R16, UR4, PT ;  /* 0x0000000410007c0c */ /* 0x000fe2000bf26270 */
[----:B------:R-:W-:Y:S01]  /*22e0*/  IMAD.IADD R78, R11, 0x1, R89 ;  /* 0x000000010b4e7824 */ /* 0x000fe200078e0259 */
[----:B------:R-:W-:-:S02]  /*22f0*/  ISETP.GE.AND P2, PT, R23, UR4, PT ;  /* 0x0000000417007c0c */ /* 0x000fc4000bf46270 */
[----:B------:R-:W-:Y:S02]  /*2300*/  SHF.R.S32.HI R79, RZ, 0x3, R40 ;  /* 0x00000003ff4f7819 */ /* 0x000fe40000011428 */
[----:B------:R-:W-:Y:S02]  /*2310*/  SHF.R.S32.HI R81, RZ, 0x1f, R77 ;  /* 0x0000001fff517819 */ /* 0x000fe4000001144d */
[----:B----4-:R-:W-:-:S07]  /*2320*/  SHF.R.S32.HI R80, RZ, 0x1f, R0 ;  /* 0x0000001fff507819 */ /* 0x010fce0000011400 */
.L_x_7067:
[----:B0-----:R-:W0:Y:S01]  /*2330*/  LDC R101, c[0x0][0x430] ;  /* 0x00010c00ff657b82 */ /* 0x001e220000000800 */
[----:B------:R-:W-:Y:S01]  /*2340*/  IADD3 R27, R27, -0x1, RZ ;  /* 0xffffffff1b1b7810 */ /* 0x000fe20007ffe0ff */
[----:B------:R-:W-:-:S04]  /*2350*/  IMAD.MOV.U32 R102, RZ, RZ, RZ ;  /* 0x000000ffff667224 */ /* 0x000fc800078e00ff */
[----:B------:R-:W-:Y:S02]  /*2360*/  IMAD R12, R27, 0x80, R36 ;  /* 0x000000801b0c7824 */ /* 0x000fe400078e0224 */
[----:B-1----:R-:W1:Y:S02]  /*2370*/  LDC R104, c[0x0][0x3f4] ;  /* 0x0000fd00ff687b82 */ /* 0x002e640000000800 */
[----:B------:R-:W-:Y:S01]  /*2380*/  IMAD.IADD R44, R3, 0x1, R12 ;  /* 0x00000001032c7824 */ /* 0x000fe200078e020c */
[----:B------:R-:W-:-:S03]  /*2390*/  ISETP.GE.AND P3, PT, R12, R25, PT ;  /* 0x000000190c00720c */ /* 0x000fc60003f66270 */
[----:B------:R-:W-:Y:S01]  /*23a0*/  IMAD.MOV.U32 R40, RZ, RZ, R44 ;  /* 0x000000ffff287224 */ /* 0x000fe200078e002c */
[----:B------:R-:W-:Y:S02]  /*23b0*/  ISETP.GT.OR P3, PT, R36, 0x7f, P3 ;  /* 0x0000007f2400780c */ /* 0x000fe40001f64670 */
[----:B0-----:R-:W-:-:S11]  /*23c0*/  ISETP.NE.AND P4, PT, R101, 0x1, PT ;  /* 0x000000016500780c */ /* 0x001fd60003f85270 */
[----:B------:R-:W0:Y:S08]  /*23d0*/  @!P3 LDC.64 R14, c[0x0][0x428] ;  /* 0x00010a00ff0ebb82 */ /* 0x000e300000000a00 */
[----:B--2---:R-:W2:Y:S08]  /*23e0*/  @!P3 LDC.64 R12, c[0x0][0x418] ;  /* 0x00010600ff0cbb82 */ /* 0x004eb00000000a00 */
[----:B------:R-:W3:Y:S08]  /*23f0*/  @P4 LDC R11, c[0x0][0x434] ;  /* 0x00010d00ff0b4b82 */ /* 0x000ef00000000800 */
        /* <DEDUP_REMOVED lines=11> */
[----:B-1----:R-:W-:Y:S01]  /*24b0*/  ISETP.GE.AND P3, PT, R104, 0x1, PT ;  /* 0x000000016800780c */ /* 0x002fe20003f66270 */
[----:B------:R-:W-:Y:S01]  /*24c0*/  IMAD R11, R155, 0x4000, R196 ;  /* 0x000040009b0b7824 */ /* 0x000fe200078e02c4 */
[----:B------:R-:W-:Y:S01]  /*24d0*/  ISETP.GT.AND P4, PT, R27, R26, PT ;  /* 0x0000001a1b00720c */ /* 0x000fe20003f84270 */
[----:B------:R-:W-:Y:S01]  /*24e0*/  IMAD.MOV R14, RZ, RZ, -R40 ;  /* 0x000000ffff0e7224 */ /* 0x000fe200078e0a28 */
[----:B------:R-:W-:Y:S05]  /*24f0*/  YIELD ;  /* 0x0000000000007946 */ /* 0x000fea0003800000 */
[----:B------:R-:W-:Y:S01]  /*2500*/  BSSY B0, `(.L_x_6970) ;  /* 0x000057d000007945 */ /* 0x000fe20003800000 */
[----:B------:R-:W-:Y:S01]  /*2510*/  IMAD R101, R101, R14, R44 ;  /* 0x0000000e65657224 */ /* 0x000fe200078e022c */
[----:B------:R-:W-:-:S02]  /*2520*/  LEA R92, R11, R156, 0x1 ;  /* 0x0000009c0b5c7211 */ /* 0x000fc400078e08ff */
[----:B------:R-:W-:Y:S01]  /*2530*/  P2R R91, PR, RZ, 0x10 ;  /* 0x00000010ff5b7803 */ /* 0x000fe20000000000 */
[----:B0-----:R-:W-:Y:S06]  /*2540*/  @!P3 BRA `(.L_x_6971) ;  /* 0x00000050003cb947 */ /* 0x001fec0003800000 */
[----:B------:R-:W-:Y:S01]  /*2550*/  SHF.R.S32.HI R100, RZ, 0x1f, R101 ;  /* 0x0000001fff647819 */ /* 0x000fe20000011465 */
[----:B------:R-:W-:Y:S01]  /*2560*/  ULDC.64 UR4, c[0x0][0x300] ;  /* 0x0000c00000047ab9 */ /* 0x000fe20000000a00 */
[----:B-----5:R-:W-:Y:S01]  /*2570*/  SHF.R.S32.HI R99, RZ, 0x1f, R102 ;  /* 0x0000001fff637819 */ /* 0x020fe20000011466 */
[----:B------:R-:W-:-:S04]  /*2580*/  IMAD.WIDE.U32 R12, R101, UR4, RZ ;  /* 0x00000004650c7c25 */ /* 0x000fc8000f8e00ff */
[----:B------:R-:W-:Y:S02]  /*2590*/  IMAD R14, R100, UR4, RZ ;  /* 0x00000004640e7c24 */ /* 0x000fe4000f8e02ff */
[----:B------:R-:W-:Y:S02]  /*25a0*/  IMAD R98, R27, -0x80, R25 ;  /* 0xffffff801b627824 */ /* 0x000fe400078e0219 */
[----:B------:R-:W-:Y:S01]  /*25b0*/  IMAD R11, R101, UR5, R14 ;  /* 0x00000005650b7c24 */ /* 0x000fe2000f8e020e */
[----:B------:R-:W-:Y:S01]  /*25c0*/  ULDC.64 UR4, c[0x0][0x310] ;  /* 0x0000c40000047ab9 */ /* 0x000fe20000000a00 */
[----:B------:R-:W-:Y:S01]  /*25d0*/  IMAD R14, R32, R27, RZ ;  /* 0x0000001b200e7224 */ /* 0x000fe200078e02ff */
[----:B------:R-:W-:Y:S01]  /*25e0*/  VIMNMX R98, R98, 0x80, PT ;  /* 0x0000008062627848 */ /* 0x000fe20003fe0100 */
[----:B------:R-:W-:Y:S02]  /*25f0*/  IMAD R15, R99, UR4, RZ ;  /* 0x00000004630f7c24 */ /* 0x000fe4000f8e02ff */
[----:B------:R-:W-:Y:S01]  /*2600*/  IMAD.IADD R13, R13, 0x1, R11 ;  /* 0x000000010d0d7824 */ /* 0x000fe200078e020b */
[----:B------:R-:W-:Y:S01]  /*2610*/  SHF.R.S32.HI R11, RZ, 0x1f, R27 ;  /* 0x0000001fff0b7819 */ /* 0x000fe2000001141b */
[----:B------:R-:W-:-:S02]  /*2620*/  IMAD R15, R102, UR5, R15 ;  /* 0x00000005660f7c24 */ /* 0x000fc4000f8e020f */
[----:B------:R-:W-:Y:S01]  /*2630*/  IMAD.WIDE.U32 R12, R102, UR4, R12 ;  /* 0x00000004660c7c25 */ /* 0x000fe2000f8e000c */
[----:B------:R-:W-:-:S03]  /*2640*/  ULDC.64 UR4, c[0x0][0x308] ;  /* 0x0000c20000047ab9 */ /* 0x000fc60000000a00 */
[----:B------:R-:W-:Y:S02]  /*2650*/  IMAD.IADD R13, R13, 0x1, R15 ;  /* 0x000000010d0d7824 */ /* 0x000fe400078e020f */
[----:B------:R-:W-:-:S04]  /*2660*/  IMAD.WIDE.U32 R108, R2, UR4, R12 ;  /* 0x00000004026c7c25 */ /* 0x000fc8000f8e000c */
[----:B------:R-:W-:Y:S01]  /*2670*/  IMAD R13, R2, UR5, R109 ;  /* 0x00000005020d7c24 */ /* 0x000fe2000f8e026d */
[----:B------:R-:W-:Y:S01]  /*2680*/  ULDC.64 UR4, c[0x0][0x2e8] ;  /* 0x0000ba0000047ab9 */ /* 0x000fe20000000a00 */
[----:B------:R-:W-:Y:S01]  /*2690*/  IMAD R12, R10, R27, RZ ;  /* 0x0000001b0a0c7224 */ /* 0x000fe200078e02ff */
[C---:B------:R-:W-:Y:S01]  /*26a0*/  LEA R109, P3, R108.reuse, UR4, 0x1 ;  /* 0x000000046c6d7c11 */ /* 0x040fe2000f8608ff */
[----:B------:R-:W-:Y:S02]  /*26b0*/  ULDC.U8 UR4, c[0x0][0x410] ;  /* 0x0001040000047ab9 */ /* 0x000fe40000000000 */
[C---:B------:R-:W-:Y:S01]  /*26c0*/  IMAD R41, R11.reuse, R28, R12 ;  /* 0x0000001c0b297224 */ /* 0x040fe200078e020c */
[----:B------:R-:W-:Y:S01]  /*26d0*/  LEA.HI.X R108, R108, UR5, R13, 0x1, P3 ;  /* 0x000000056c6c7c11 */ /* 0x000fe200098f0c0d */
[----:B------:R-:W-:Y:S01]  /*26e0*/  IMAD R11, R11, R35, R14 ;  /* 0x000000230b0b7224 */ /* 0x000fe200078e020e */
[----:B------:R-:W-:Y:S01]  /*26f0*/  ISETP.NE.AND P3, PT, RZ, UR4, PT ;  /* 0x00000004ff007c0c */ /* 0x000fe2000bf65270 */
[----:B------:R-:W-:-:S04]  /*2700*/  IMAD.WIDE.U32 R12, R35, R27, RZ ;  /* 0x0000001b230c7225 */ /* 0x000fc800078e00ff */
[----:B------:R-:W-:Y:S01]  /*2710*/  IMAD.WIDE.U32 R14, R28, R27, RZ ;  /* 0x0000001b1c0e7225 */ /* 0x000fe200078e00ff */
[----:B------:R-:W-:-:S03]  /*2720*/  IADD3 R11, R13, R11, RZ ;  /* 0x0000000b0d0b7210 */ /* 0x000fc60007ffe0ff */
[----:B------:R-:W-:-:S04]  /*2730*/  IMAD.IADD R90, R15, 0x1, R41 ;  /* 0x000000010f5a7824 */ /* 0x000fc800078e0229 */
[----:B------:R-:W-:Y:S05]  /*2740*/  @!P3 BRA `(.L_x_6972) ;  /* 0x0000002400a4b947 */ /* 0x000fea0003800000 */
[----:B------:R-:W-:Y:S01]  /*2750*/  ISETP.GE.AND P3, PT, R153, R98, PT ;  /* 0x000000629900720c */ /* 0x000fe20003f66270 */
[----:B------:R-:W-:Y:S01]  /*2760*/  BSSY B1, `(.L_x_6973) ;  /* 0x000001c000017945 */ /* 0x000fe20003800000 */
[----:B------:R-:W-:Y:S02]  /*2770*/  CS2R R56, SRZ ;  /* 0x0000000000387805 */ /* 0x000fe4000001ff00 */
[----:B------:R-:W-:Y:S02]  /*2780*/  CS2R R64, SRZ ;  /* 0x0000000000407805 */ /* 0x000fe4000001ff00 */
[----:B------:R-:W-:Y:S02]  /*2790*/  CS2R R68, SRZ ;  /* 0x0000000000447805 */ /* 0x000fe4000001ff00 */
[----:B------:R-:W-:Y:S02]  /*27a0*/  P2R R124, PR, RZ, 0x8 ;  /* 0x00000008ff7c7803 */ /* 0x000fe40000000000 */
        /* <DEDUP_REMOVED lines=8> */
[----:B------:R-:W-:-:S05]  /*2830*/  IADD3 R43, P3, R86, R12, RZ ;  /* 0x0000000c562b7210 */ /* 0x000fca0007f7e0ff */
        /* <DEDUP_REMOVED lines=14> */
.L_x_6974:
[----:B------:R-:W-:Y:S05]  /*2920*/  BSYNC B1 ;  /* 0x0000000000017941 */ /* 0x000fea0003800000 */
.L_x_6973:
[----:B------:R-:W-:Y:S01]  /*2930*/  VIADD R44, R153, 0x20 ;  /* 0x00000020992c7836 */ /* 0x000fe20000000000 */
[----:B0----5:R-:W-:Y:S01]  /*2940*/  MOV R41, R65 ;  /* 0x0000004100297202 */ /* 0x021fe20000000f00 */
[----:B------:R-:W-:Y:S01]  /*2950*/  IMAD.MOV.U32 R40, RZ, RZ, R64 ;  /* 0x000000ffff287224 */ /* 0x000fe200078e0040 */
[----:B------:R-:W-:Y:S01]  /*2960*/  BSSY B1, `(.L_x_6975) ;  /* 0x0000027000017945 */ /* 0x000fe20003800000 */
[----:B------:R-:W-:Y:S01]  /*2970*/  IMAD.MOV.U32 R42, RZ, RZ, R68 ;  /* 0x000000ffff2a7224 */ /* 0x000fe200078e0044 */
[----:B------:R-:W-:Y:S01]  /*2980*/  ISETP.GE.AND P3, PT, R44, R98, PT ;  /* 0x000000622c00720c */ /* 0x000fe20003f66270 */
        /* <DEDUP_REMOVED lines=12> */
[----:B------:R-:W-:Y:S02]  /*2a50*/  CS2R R62, SRZ ;  /* 0x00000000003e7805 */ /* 0x000fe4000001ff00 */
[----:B------:R-:W-:-:S02]  /*2a60*/  PRMT R122, R122, 0x5410, R43 ;  /* 0x000054107a7a7816 */ /* 0x000fc4000000002b */
[----:B------:R-:W-:Y:S01]  /*2a70*/  P2R R118, PR, RZ, 0x8 ;  /* 0x00000008ff767803 */ /* 0x000fe20000000000 */
        /* <DEDUP_REMOVED lines=21> */
.L_x_6976:
[----:B------:R-:W-:Y:S05]  /*2bd0*/  BSYNC B1 ;  /* 0x0000000000017941 */ /* 0x000fea0003800000 */
.L_x_6975:
[----:B------:R-:W-:Y:S01]  /*2be0*/  IADD3 R72, R153, 0x40, RZ ;  /* 0x0000004099487810 */ /* 0x000fe20007ffe0ff */
[----:B0----5:R-:W-:Y:S01]  /*2bf0*/  IMAD.MOV.U32 R41, RZ, RZ, R57 ;  /* 0x000000ffff297224 */ /* 0x021fe200078e0039 */
[----:B------:R-:W-:Y:S01]  /*2c00*/  MOV R40, R56 ;  /* 0x0000003800287202 */ /* 0x000fe20000000f00 */
[----:B------:R-:W-:Y:S01]  /*2c10*/  IMAD.MOV.U32 R42, RZ, RZ, R60 ;  /* 0x000000ffff2a7224 */ /* 0x000fe200078e003c */
[----:B------:R-:W-:Y:S01]  /*2c20*/  ISETP.GE.AND P3, PT, R72, R98, PT ;  /* 0x000000624800720c */ /* 0x000fe20003f66270 */
[----:B------:R-:W-:Y:S01]  /*2c30*/  IMAD.MOV.U32 R43, RZ, RZ, R61 ;  /* 0x000000ffff2b7224 */ /* 0x000fe200078e003d */
[----:B------:R-:W-:Y:S01]  /*2c40*/  PRMT R110, R41, 0x5410, R40 ;  /* 0x00005410296e7816 */ /* 0x000fe20000000028 */
[----:B------:R-:W-:Y:S01]  /*2c50*/  IMAD.MOV.U32 R41, RZ, RZ, R59 ;  /* 0x000000ffff297224 */ /* 0x000fe200078e003b */
[----:B------:R-:W-:Y:S01]  /*2c60*/  MOV R40, R58 ;  /* 0x0000003a00287202 */ /* 0x000fe20000000f00 */
[----:B------:R-:W-:Y:S01]  /*2c70*/  BSSY B1, `(.L_x_6977) ;  /* 0x0000023000017945 */ /* 0x000fe20003800000 */
[----:B------:R-:W-:Y:S01]  /*2c80*/  PRMT R113, R42, 0x5410, R43 ;  /* 0x000054102a717816 */ /* 0x000fe2000000002b */
[----:B------:R-:W-:Y:S01]  /*2c90*/  IMAD.MOV.U32 R42, RZ, RZ, R62 ;  /* 0x000000ffff2a7224 */ /* 0x000fe200078e003e */
[----:B------:R-:W-:Y:S01]  /*2ca0*/  PRMT R107, R41, 0x5410, R40 ;  /* 0x00005410296b7816 */ /* 0x000fe20000000028 */
[----:B------:R-:W-:Y:S01]  /*2cb0*/  IMAD.MOV.U32 R43, RZ, RZ, R63 ;  /* 0x000000ffff2b7224 */ /* 0x000fe200078e003f */
[----:B------:R-:W-:-:S02]  /*2cc0*/  CS2R R40, SRZ ;  /* 0x0000000000287805 */ /* 0x000fc4000001ff00 */
[----:B------:R-:W-:Y:S02]  /*2cd0*/  CS2R R48, SRZ ;  /* 0x0000000000307805 */ /* 0x000fe4000001ff00 */
[----:B------:R-:W-:Y:S02]  /*2ce0*/  CS2R R52, SRZ ;  /* 0x0000000000347805 */ /* 0x000fe4000001ff00 */
[----:B------:R-:W-:Y:S02]  /*2cf0*/  CS2R R50, SRZ ;  /* 0x0000000000327805 */ /* 0x000fe4000001ff00 */
[----:B------:R-:W-:Y:S02]  /*2d00*/  PRMT R114, R42, 0x5410, R43 ;  /* 0x000054102a727816 */ /* 0x000fe4000000002b */
[----:B------:R-:W-:Y:S02]  /*2d10*/  CS2R R54, SRZ ;  /* 0x0000000000367805 */ /* 0x000fe4000001ff00 */
[----:B------:R-:W-:-:S02]  /*2d20*/  CS2R R44, SRZ ;  /* 0x00000000002c7805 */ /* 0x000fc4000001ff00 */
[----:B------:R-:W-:Y:S02]  /*2d30*/  CS2R R42, SRZ ;  /* 0x00000000002a7805 */ /* 0x000fe4000001ff00 */
        /* <DEDUP_REMOVED lines=22> */
.L_x_6978:
[----:B------:R-:W-:Y:S05]  /*2ea0*/  BSYNC B1 ;  /* 0x0000000000017941 */ /* 0x000fea0003800000 */
.L_x_6977:
[----:B0-----:R-:W-:Y:S01]  /*2eb0*/  VIADD R72, R153, 0x60 ;  /* 0x0000006099487836 */ /* 0x001fe20000000000 */
[----:B------:R-:W-:Y:S04]  /*2ec0*/  BSSY B1, `(.L_x_6979) ;  /* 0x000001f000017945 */ /* 0x000fe80003800000 */
[----:B------:R-:W-:-:S13]  /*2ed0*/  ISETP.GE.AND P4, PT, R72, R98, PT ;  /* 0x000000624800720c */ /* 0x000fda0003f86270 */
[----:B------:R-:W-:Y:S05]  /*2ee0*/  @P4 BRA `(.L_x_6980) ;  /* 0x0000000000704947 */ /* 0x000fea0003800000 */
[----:B------:R-:W0:Y:S01]  /*2ef0*/  LDC.64 R40, c[0x0][0x3f8] ;  /* 0x0000fe00ff287b82 */ /* 0x000e220000000a00 */
[----:B------:R-:W-:Y:S01]  /*2f00*/  IMAD.MOV.U32 R15, RZ, RZ, R90 ;  /* 0x000000ffff0f7224 */ /* 0x000fe200078e005a */
[----:B------:R-:W-:Y:S01]  /*2f10*/  ULDC.64 UR4, c[0x0][0x3e8] ;  /* 0x0000fa0000047ab9 */ /* 0x000fe20000000a00 */
[----:B------:R-:W-:Y:S02]  /*2f20*/  CS2R R44, SRZ ;  /* 0x00000000002c7805 */ /* 0x000fe4000001ff00 */
[----:B------:R-:W-:Y:S01]  /*2f30*/  CS2R R46, SRZ ;  /* 0x00000000002e7805 */ /* 0x000fe2000001ff00 */
[----:B0-----:R-:W-:-:S04]  /*2f40*/  IMAD.WIDE.U32 R14, R40, 0x60, R14 ;  /* 0x00000060280e7825 */ /* 0x001fc800078e000e */
[----:B------:R-:W-:Y:S01]  /*2f50*/  IMAD R13, R41, 0x60, RZ ;  /* 0x00000060290d7824 */ /* 0x000fe200078e02ff */
[----:B------:R-:W-:-:S04]  /*2f60*/  IADD3 R41, P5, R82, R14, RZ ;  /* 0x0000000e52297210 */ /* 0x000fc80007fbe0ff */
[----:B------:R-:W-:Y:S01]  /*2f70*/  IADD3.X R42, R38, R15, R13, P5, !PT ;  /* 0x0000000f262a7210 */ /* 0x000fe20002ffe40d */
[----:B------:R-:W-:Y:S01]  /*2f80*/  IMAD.MOV.U32 R13, RZ, RZ, R11 ;  /* 0x000000ffff0d7224 */ /* 0x000fe200078e000b */
[----:B------:R-:W0:Y:S02]  /*2f90*/  LDC.64 R14, c[0x0][0x408] ;  /* 0x00010200ff0e7b82 */ /* 0x000e240000000a00 */
[----:B0-----:R-:W-:-:S04]  /*2fa0*/  IMAD.WIDE.U32 R12, R14, 0x60, R12 ;  /* 0x000000600e0c7825 */ /* 0x001fc800078e000c */
[----:B------:R-:W-:Y:S01]  /*2fb0*/  IMAD R15, R15, 0x60, RZ ;  /* 0x000000600f0f7824 */ /* 0x000fe200078e02ff */
[----:B------:R-:W-:-:S04]  /*2fc0*/  IADD3 R11, P5, R86, R12, RZ ;  /* 0x0000000c560b7210 */ /* 0x000fc80007fbe0ff */
[----:B------:R-:W-:Y:S02]  /*2fd0*/  IADD3.X R40, R76, R13, R15, P5, !PT ;  /* 0x0000000d4c287210 */ /* 0x000fe40002ffe40f */
        /* <DEDUP_REMOVED lines=13> */
.L_x_6980:
[----:B------:R-:W-:Y:S05]  /*30b0*/  BSYNC B1 ;  /* 0x0000000000017941 */ /* 0x000fea0003800000 */
.L_x_6979:
[----:B0----5:R-:W-:Y:S01]  /*30c0*/  IMAD.MOV.U32 R12, RZ, RZ, R49 ;  /* 0x000000ffff0c7224 */ /* 0x021fe200078e0031 */
[----:B------:R-:W-:Y:S01]  /*30d0*/  MOV R11, R48 ;  /* 0x00000030000b7202 */ /* 0x000fe20000000f00 */
[----:B------:R-:W-:Y:S01]  /*30e0*/  IMAD.MOV.U32 R13, RZ, RZ, R52 ;  /* 0x000000ffff0d7224 */ /* 0x000fe200078e0034 */
[----:B------:R-:W-:Y:S01]  /*30f0*/  UISETP.NE.AND UP0, UPT, UR41, 0x3, UPT ;  /* 0x000000032900788c */ /* 0x000fe2000bf05270 */
        /* <DEDUP_REMOVED lines=8> */
[----:B------:R-:W-:Y:S02]  /*3180*/  PLOP3.LUT P5, PT, PT, PT, UP0, 0x80, 0x0 ;  /* 0x000000000000781c */ /* 0x000fe40003faf008 */
        /* <DEDUP_REMOVED lines=13> */
[----:B------:R-:W-:Y:S02]  /*3260*/  PRMT R106, R11, 0x5410, R12 ;  /* 0x000054100b6a7816 */ /* 0x000fe4000000000c */
[----:B------:R-:W-:Y:S01]  /*3270*/  PRMT R111, R14, 0x5410, R13 ;  /* 0x000054100e6f7816 */ /* 0x000fe2000000000d */
[----:B------:R-:W-:Y:S06]  /*3280*/  @!P5 BRA `(.L_x_6981) ;  /* 0x000000000004d947 */ /* 0x000fec0003800000 */
[----:B------:R-:W-:Y:S01]  /*3290*/  BPT.TRAP 0x1 ;  /* 0x000000040000795c */ /* 0x000fe20000300000 */
.L_x_6981:
[----:B------:R-:W-:Y:S01]  /*32a0*/  LEA R90, R155, R156, 0x3 ;  /* 0x0000009c9b5a7211 */ /* 0x000fe200078e18ff */
[----:B------:R-:W-:Y:S01]  /*32b0*/  BSSY B1, `(.L_x_6982) ;  /* 0x0000004000017945 */ /* 0x000fe20003800000 */
[----:B------:R-:W-:-:S04]  /*32c0*/  SHF.L.U32 R103, R154, 0x1f, RZ ;  /* 0x0000001f9a677819 */ /* 0x000fc800000006ff */
[----:B------:R-:W0:Y:S02]  /*32d0*/  SYNCS.PHASECHK.TRANS64.TRYWAIT P6, [R90+URZ+0x28890], R103 ;  /* 0x028890675a0075a7 */ /* 0x000e2400080c017f */
[----:B0-----:R-:W-:Y:S05]  /*32e0*/  @!P6 BRA `(.L_x_6983) ;  /* 0x000001840010e947 */ /* 0x001fea0003800000 */
.L_x_7289:
[----:B------:R-:W-:Y:S05]  /*32f0*/  BSYNC B1 ;  /* 0x0000000000017941 */ /* 0x000fea0003800000 */
.L_x_6982:
[----:B------:R-:W-:-:S03]  /*3300*/  UMOV UR4, 0xffffffff ;  /* 0xffffffff00047882 */ /* 0x000fc60000000000 */
[----:B------:R-:W-:Y:S05]  /*3310*/  BRA.DIV UR4, `(.L_x_6984) ;  /* 0x0000018604187947 */ /* 0x000fea000b800000 */
[----:B------:R1:W2:Y:S04]  /*3320*/  SHFL.IDX PT, R75, R108, RZ, 0x181f ;  /* 0x00181fff6c4b7589 */ /* 0x0002a800000e0000 */
[----:B------:R1:W3:Y:S02]  /*3330*/  SHFL.IDX PT, R74, R109, RZ, 0x181f ;  /* 0x00181fff6d4a7589 */ /* 0x0002e400000e0000 */
.L_x_7293:
[----:B------:R-:W-:Y:S01]  /*3340*/  ISETP.NE.AND P6, PT, R124, RZ, PT ;  /* 0x000000ff7c00720c */ /* 0x000fe20003fc5270 */
[----:B------:R-:W-:-:S12]  /*3350*/  BSSY B1, `(.L_x_6985) ;  /* 0x0000066000017945 */ /* 0x000fd80003800000 */
[----:B------:R-:W-:Y:S05]  /*3360*/  @P6 BRA `(.L_x_6986) ;  /* 0x0000000400906947 */ /* 0x000fea0003800000 */
[----:B------:R-:W-:Y:S04]  /*3370*/  BSSY B2, `(.L_x_6987) ;  /* 0x0000032000027945 */ /* 0x000fe80003800000 */
[----:B------:R-:W-:Y:S05]  /*3380*/  @P1 BRA `(.L_x_6988) ;  /* 0x0000000000c01947 */ /* 0x000fea0003800000 */
[----:B------:R4:W0:Y:S01]  /*3390*/  LDS.128 R12, [R92+0x18400] ;  /* 0x018400005c0c7984 */ /* 0x0008220000000c00 */
[C---:B---3--:R-:W-:Y:S01]  /*33a0*/  LEA R72, P6, R16.reuse, R74, 0x1 ;  /* 0x0000004a10487211 */ /* 0x048fe200078c08ff */
[----:B------:R-:W-:Y:S03]  /*33b0*/  BSSY B3, `(.L_x_6989) ;  /* 0x000002c000037945 */ /* 0x000fe60003800000 */
[----:B--2---:R-:W-:Y:S02]  /*33c0*/  LEA.HI.X R73, R16, R75, R17, 0x1, P6 ;  /* 0x0000004b10497211 */ /* 0x004fe400030f0c11 */
[----:B------:R-:W-:-:S13]  /*33d0*/  ISETP.GE.AND P6, PT, R18, R104, PT ;  /* 0x000000681200720c */ /* 0x000fda0003fc6270 */
[----:B----4-:R-:W-:Y:S05]  /*33e0*/  @P6 BRA `(.L_x_6990) ;  /* 0x0000000000a06947 */ /* 0x010fea0003800000 */
[----:B------:R-:W-:Y:S01]  /*33f0*/  SHF.R.U64 R11, R68, 0x10, R69 ;  /* 0x00000010440b7819 */ /* 0x000fe20000001245 */
[--C-:B0-----:R-:W-:Y:S01]  /*3400*/  HADD2.F32 R68, -RZ, R15.reuse.H1_H1 ;  /* 0x3000000fff447230 */ /* 0x101fe20000004100 */
        /* <DEDUP_REMOVED lines=12> */
[----:B------:R-:W-:Y:S01]  /*34d0*/  FMUL.FTZ R71, R15, R71 ;  /* 0x000000470f477220 */ /* 0x000fe20000410000 */
[C---:B------:R-:W-:Y:S01]  /*34e0*/  FMUL.FTZ R124, R13.reuse, R124 ;  /* 0x0000007c0d7c7220 */ /* 0x040fe20000410000 */
[----:B------:R-:W-:Y:S01]  /*34f0*/  FFMA.FTZ R126, R13, R70, -R126 ;  /* 0x000000460d7e7223 */ /* 0x000fe2000001087e */
[----:B------:R-:W-:Y:S01]  /*3500*/  FFMA.FTZ R128, R15, R69, -R128 ;  /* 0x000000450f807223 */ /* 0x000fe20000010880 */
[----:B------:R-:W-:-:S02]  /*3510*/  HADD2.F32 R15, -RZ, R123.H1_H1 ;  /* 0x3000007bff0f7230 */ /* 0x000fc40000004100 */
[----:B------:R-:W-:Y:S01]  /*3520*/  FFMA.FTZ R125, R11, R70, R124 ;  /* 0x000000460b7d7223 */ /* 0x000fe2000001007c */
[--C-:B------:R-:W-:Y:S02]  /*3530*/  HADD2.F32 R11, -RZ, R12.reuse.H1_H1 ;  /* 0x3000000cff0b7230 */ /* 0x100fe40000004100 */
[----:B------:R-:W-:Y:S01]  /*3540*/  FFMA.FTZ R127, R68, R69, R71 ;  /* 0x00000045447f7223 */ /* 0x000fe20000010047 */
[----:B------:R-:W-:Y:S02]  /*3550*/  HADD2.F32 R123, -RZ, R123.H0_H0 ;  /* 0x2000007bff7b7230 */ /* 0x000fe40000004100 */
[----:B------:R-:W-:Y:S02]  /*3560*/  HADD2.F32 R12, -RZ, R12.H0_H0 ;  /* 0x2000000cff0c7230 */ /* 0x000fe40000004100 */
[----:B------:R-:W-:Y:S02]  /*3570*/  HADD2.F32 R13, -RZ, R14.H1_H1 ;  /* 0x3000000eff0d7230 */ /* 0x000fe40000004100 */
[----:B------:R-:W-:Y:S01]  /*3580*/  FMUL.FTZ R71, R11, R123 ;  /* 0x0000007b0b477220 */ /* 0x000fe20000410000 */
[----:B------:R-:W-:-:S02]  /*3590*/  HADD2.F32 R69, -RZ, R122.H1_H1 ;  /* 0x3000007aff457230 */ /* 0x000fc40000004100 */
[C---:B------:R-:W-:Y:S01]  /*35a0*/  FMUL.FTZ R70, R12.reuse, R123 ;  /* 0x0000007b0c467220 */ /* 0x040fe20000410000 */
[----:B------:R-:W-:Y:S02]  /*35b0*/  HADD2.F32 R14, -RZ, R14.H0_H0 ;  /* 0x2000000eff0e7230 */ /* 0x000fe40000004100 */
[----:B------:R-:W-:Y:S01]  /*35c0*/  FFMA.FTZ R71, R12, R15, -R71 ;  /* 0x0000000f0c477223 */ /* 0x000fe20000010847 */
[----:B------:R-:W-:Y:S02]  /*35d0*/  HADD2.F32 R68, -RZ, R120.H0_H0 ;  /* 0x20000078ff447230 */ /* 0x000fe40000004100 */
[----:B------:R-:W-:Y:S01]  /*35e0*/  FMUL.FTZ R123, R13, R69 ;  /* 0x000000450d7b7220 */ /* 0x000fe20000410000 */
[----:B------:R-:W-:Y:S01]  /*35f0*/  FFMA.FTZ R70, R11, R15, R70 ;  /* 0x0000000f0b467223 */ /* 0x000fe20000010046 */
[C---:B------:R-:W-:Y:S01]  /*3600*/  FMUL.FTZ R124, R14.reuse, R69 ;  /* 0x000000450e7c7220 */ /* 0x040fe20000410000 */
[----:B------:R-:W-:Y:S01]  /*3610*/  F2FP.F16.F32.PACK_AB R15, R127, R128 ;  /* 0x000000807f0f723e */ /* 0x000fe200000000ff */
[----:B------:R-:W-:-:S02]  /*3620*/  FFMA.FTZ R123, R14, R68, -R123 ;  /* 0x000000440e7b7223 */ /* 0x000fc4000001087b */
[----:B------:R-:W-:Y:S01]  /*3630*/  FFMA.FTZ R124, R13, R68, R124 ;  /* 0x000000440d7c7223 */ /* 0x000fe2000001007c */
[----:B------:R-:W-:Y:S02]  /*3640*/  F2FP.F16.F32.PACK_AB R13, R125, R126 ;  /* 0x0000007e7d0d723e */ /* 0x000fe400000000ff */
[----:B------:R-:W-:Y:S02]  /*3650*/  F2FP.F16.F32.PACK_AB R12, R70, R71 ;  /* 0x00000047460c723e */ /* 0x000fe400000000ff */
[----:B------:R-:W-:-:S07]  /*3660*/  F2FP.F16.F32.PACK_AB R14, R124, R123 ;  /* 0x0000007b7c0e723e */ /* 0x000fce00000000ff */
.L_x_6990:
[----:B------:R-:W-:Y:S05]  /*3670*/  BSYNC B3 ;  /* 0x0000000000037941 */ /* 0x000fea0003800000 */
.L_x_6989:
[----:B0-----:R4:W-:Y:S02]  /*3680*/  ST.E.128 desc[UR42][R72.64], R12 ;  /* 0x0000000c48007985 */ /* 0x0019e4000c101d2a */
.L_x_6988:
[----:B------:R-:W-:Y:S05]  /*3690*/  BSYNC B2 ;  /* 0x0000000000027941 */ /* 0x000fea0003800000 */
.L_x_6987:
[----:B------:R-:W-:Y:S05]  /*36a0*/  @P2 BRA `(.L_x_6986) ;  /* 0x0000000000c02947 */ /* 0x000fea0003800000 */
[----:B----4-:R4:W0:Y:S01]  /*36b0*/  LDS.128 R12, [R92+0x1c400] ;  /* 0x01c400005c0c7984 */ /* 0x0108220000000c00 */
        /* <DEDUP_REMOVED lines=45> */
.L_x_6992:
[----:B------:R-:W-:Y:S05]  /*3990*/  BSYNC B2 ;  /* 0x0000000000027941 */ /* 0x000fea0003800000 */
.L_x_6991:
[----:B0-----:R0:W-:Y:S02]  /*39a0*/  ST.E.128 desc[UR42][R68.64], R12 ;  /* 0x0000000c44007985 */ /* 0x0011e4000c101d2a */
.L_x_6986:
[----:B------:R-:W-:Y:S05]  /*39b0*/  BSYNC B1 ;  /* 0x0000000000017941 */ /* 0x000fea0003800000 */
.L_x_6985:
[----:B------:R-:W-:-:S03]  /*39c0*/  UMOV UR4, 0xffffffff ;  /* 0xffffffff00047882 */ /* 0x000fc60000000000 */
[----:B------:R-:W-:Y:S05]  /*39d0*/  BRA.DIV UR4, `(.L_x_6993) ;  /* 0x0000017e04b47947 */ /* 0x000fea000b800000 */
[----:B------:R0:W0:Y:S04]  /*39e0*/  SHFL.IDX PT, R67, R108, 0x1, 0x181f ;  /* 0x00381f006c437f89 */ /* 0x00002800000e0000 */
[----:B------:R0:W0:Y:S02]  /*39f0*/  SHFL.IDX PT, R66, R109, 0x1, 0x181f ;  /* 0x00381f006d427f89 */ /* 0x00002400000e0000 */
.L_x_7297:
[----:B------:R-:W-:Y:S01]  /*3a00*/  ISETP.NE.AND P6, PT, R118, RZ, PT ;  /* 0x000000ff7600720c */ /* 0x000fe20003fc5270 */
[----:B------:R-:W-:-:S12]  /*3a10*/  BSSY B1, `(.L_x_6994) ;  /* 0x0000066000017945 */ /* 0x000fd80003800000 */
[----:B------:R-:W-:Y:S05]  /*3a20*/  @P6 BRA `(.L_x_6995) ;  /* 0x0000000400906947 */ /* 0x000fea0003800000 */
[----:B------:R-:W-:Y:S04]  /*3a30*/  BSSY B2, `(.L_x_6996) ;  /* 0x0000032000027945 */ /* 0x000fe80003800000 */
[----:B------:R-:W-:Y:S05]  /*3a40*/  @P1 BRA `(.L_x_6997) ;  /* 0x0000000000c01947 */ /* 0x000fea0003800000 */
[----:B0---4-:R0:W4:Y:S01]  /*3a50*/  LDS.128 R12, [R92+0x19400] ;  /* 0x019400005c0c7984 */ /* 0x0111220000000c00 */
[C---:B------:R-:W-:Y:S01]  /*3a60*/  LEA R64, P6, R16.reuse, R66, 0x1 ;  /* 0x0000004210407211 */ /* 0x040fe200078c08ff */
[----:B------:R-:W-:Y:S03]  /*3a70*/  BSSY B3, `(.L_x_6998) ;  /* 0x000002c000037945 */ /* 0x000fe60003800000 */
[----:B------:R-:W-:Y:S02]  /*3a80*/  LEA.HI.X R65, R16, R67, R17, 0x1, P6 ;  /* 0x0000004310417211 */ /* 0x000fe400030f0c11 */
[----:B------:R-:W-:-:S13]  /*3a90*/  ISETP.GE.AND P6, PT, R18, R104, PT ;  /* 0x000000681200720c */ /* 0x000fda0003fc6270 */
[----:B0-----:R-:W-:Y:S05]  /*3aa0*/  @P6 BRA `(.L_x_6999) ;  /* 0x0000000000a06947 */ /* 0x001fea0003800000 */
[----:B------:R-:W-:Y:S01]  /*3ab0*/  SHF.R.U64 R11, R60, 0x10, R61 ;  /* 0x000000103c0b7819 */ /* 0x000fe2000000123d */
        /* <DEDUP_REMOVED lines=39> */
.L_x_6999:
[----:B------:R-:W-:Y:S05]  /*3d30*/  BSYNC B3 ;  /* 0x0000000000037941 */ /* 0x000fea0003800000 */
.L_x_6998:
[----:B----4-:R0:W-:Y:S02]  /*3d40*/  ST.E.128 desc[UR42][R64.64], R12 ;  /* 0x0000000c40007985 */ /* 0x0101e4000c101d2a */
.L_x_6997:
[----:B------:R-:W-:Y:S05]  /*3d50*/  BSYNC B2 ;  /* 0x0000000000027941 */ /* 0x000fea0003800000 */
.L_x_6996:
        /* <DEDUP_REMOVED lines=47> */
.L_x_7001:
[----:B------:R-:W-:Y:S05]  /*4050*/  BSYNC B2 ;  /* 0x0000000000027941 */ /* 0x000fea0003800000 */
.L_x_7000:
[----:B----4-:R0:W-:Y:S02]  /*4060*/  ST.E.128 desc[UR42][R60.64], R12 ;  /* 0x0000000c3c007985 */ /* 0x0101e4000c101d2a */
.L_x_6995:
[----:B------:R-:W-:Y:S05]  /*4070*/  BSYNC B1 ;  /* 0x0000000000017941 */ /* 0x000fea0003800000 */
.L_x_6994:
[----:B------:R-:W-:-:S03]  /*4080*/  UMOV UR4, 0xffffffff ;  /* 0xffffffff00047882 */ /* 0x000fc60000000000 */
[----:B------:R-:W-:Y:S05]  /*4090*/  BRA.DIV UR4, `(.L_x_7002) ;  /* 0x0000017a04507947 */ /* 0x000fea000b800000 */
[----:B------:R0:W0:Y:S04]  /*40a0*/  SHFL.IDX PT, R59, R108, 0x2, 0x181f ;  /* 0x00581f006c3b7f89 */ /* 0x00002800000e0000 */
[----:B------:R0:W0:Y:S02]  /*40b0*/  SHFL.IDX PT, R58, R109, 0x2, 0x181f ;  /* 0x00581f006d3a7f89 */ /* 0x00002400000e0000 */
.L_x_7301:
[----:B------:R-:W-:Y:S04]  /*40c0*/  BSSY B1, `(.L_x_7003) ;  /* 0x0000067000017945 */ /* 0x000fe80003800000 */
        /* <DEDUP_REMOVED lines=22> */
[----:B------:R-:W-:Y:S01]  /*4230*/  FMUL.FTZ R60, R13, R60 ;  /* 0x0000003c0d3c7220 */ /* 0x000fe20000410000 */
[----:B------:R-:W-:Y:S02]  /*4240*/  HADD2.F32 R122, -RZ, R122.H0_H0 ;  /* 0x2000007aff7a7230 */ /* 0x000fe40000004100 */
[-C--:B------:R-:W-:Y:S01]  /*4250*/  FMUL.FTZ R64, R52, R55.reuse ;  /* 0x0000003734407220 */ /* 0x080fe20000410000 */
[----:B------:R-:W-:Y:S01]  /*4260*/  FMUL.FTZ R61, R15, R55 ;  /* 0x000000370f3d7220 */ /* 0x000fe20000410000 */
[----:B------:R-:W-:Y:S01]  /*4270*/  FFMA.FTZ R55, R11, R54, R60 ;  /* 0x000000360b377223 */ /* 0x000fe2000001003c */
[----:B------:R-:W-:-:S02]  /*4280*/  HADD2.F32 R11, -RZ, R12.H1_H1 ;  /* 0x3000000cff0b7230 */ /* 0x000fc40000004100 */
[-C--:B------:R-:W-:Y:S01]  /*4290*/  FFMA.FTZ R64, R15, R53.reuse, -R64 ;  /* 0x000000350f407223 */ /* 0x080fe20000010840 */
[----:B------:R-:W-:Y:S01]  /*42a0*/  FFMA.FTZ R62, R13, R54, -R62 ;  /* 0x000000360d3e7223 */ /* 0x000fe2000001083e */
[----:B------:R-:W-:Y:S02]  /*42b0*/  HADD2.F32 R15, -RZ, R121.H1_H1 ;  /* 0x30000079ff0f7230 */ /* 0x000fe40000004100 */
[----:B------:R-:W-:Y:S01]  /*42c0*/  FFMA.FTZ R61, R52, R53, R61 ;  /* 0x00000035343d7223 */ /* 0x000fe2000001003d */
[----:B------:R-:W-:Y:S02]  /*42d0*/  HADD2.F32 R12, -RZ, R12.H0_H0 ;  /* 0x2000000cff0c7230 */ /* 0x000fe40000004100 */
[--C-:B------:R-:W-:Y:S02]  /*42e0*/  HADD2.F32 R13, -RZ, R14.reuse.H1_H1 ;  /* 0x3000000eff0d7230 */ /* 0x100fe40000004100 */
[----:B------:R-:W-:Y:S01]  /*42f0*/  FMUL.FTZ R53, R11, R15 ;  /* 0x0000000f0b357220 */ /* 0x000fe20000410000 */
[----:B------:R-:W-:-:S02]  /*4300*/  HADD2.F32 R14, -RZ, R14.H0_H0 ;  /* 0x2000000eff0e7230 */ /* 0x000fc40000004100 */
[----:B------:R-:W-:Y:S01]  /*4310*/  FMUL.FTZ R52, R12, R15 ;  /* 0x0000000f0c347220 */ /* 0x000fe20000410000 */
[----:B------:R-:W-:Y:S02]  /*4320*/  HADD2.F32 R121, -RZ, R121.H0_H0 ;  /* 0x20000079ff797230 */ /* 0x000fe40000004100 */
[-C--:B------:R-:W-:Y:S01]  /*4330*/  FMUL.FTZ R15, R13, R122.reuse ;  /* 0x0000007a0d0f7220 */ /* 0x080fe20000410000 */
[----:B------:R-:W-:Y:S02]  /*4340*/  HADD2.F32 R120, -RZ, R120.H1_H1 ;  /* 0x30000078ff787230 */ /* 0x000fe40000004100 */
[C---:B------:R-:W-:Y:S01]  /*4350*/  FMUL.FTZ R122, R14.reuse, R122 ;  /* 0x0000007a0e7a7220 */ /* 0x040fe20000410000 */
[----:B------:R-:W-:Y:S01]  /*4360*/  F2FP.F16.F32.PACK_AB R61, R61, R64 ;  /* 0x000000403d3d723e */ /* 0x000fe200000000ff */
[-C--:B------:R-:W-:Y:S02]  /*4370*/  FFMA.FTZ R15, R14, R121.reuse, -R15 ;  /* 0x000000790e0f7223 */ /* 0x080fe4000001080f */
[----:B------:R-:W-:Y:S01]  /*4380*/  FFMA.FTZ R122, R13, R121, R122 ;  /* 0x000000790d7a7223 */ /* 0x000fe2000001007a */
[-C--:B------:R-:W-:Y:S01]  /*4390*/  FFMA.FTZ R53, R12, R120.reuse, -R53 ;  /* 0x000000780c357223 */ /* 0x080fe20000010835 */
[----:B------:R-:W-:Y:S01]  /*43a0*/  FFMA.FTZ R52, R11, R120, R52 ;  /* 0x000000780b347223 */ /* 0x000fe20000010034 */
[----:B------:R-:W-:-:S02]  /*43b0*/  F2FP.F16.F32.PACK_AB R13, R55, R62 ;  /* 0x0000003e370d723e */ /* 0x000fc400000000ff */
[----:B------:R-:W-:Y:S01]  /*43c0*/  F2FP.F16.F32.PACK_AB R14, R122, R15 ;  /* 0x0000000f7a0e723e */ /* 0x000fe200000000ff */
[----:B------:R-:W-:Y:S01]  /*43d0*/  IMAD.MOV.U32 R15, RZ, RZ, R61 ;  /* 0x000000ffff0f7224 */ /* 0x000fe200078e003d */
[----:B------:R-:W-:-:S07]  /*43e0*/  F2FP.F16.F32.PACK_AB R12, R52, R53 ;  /* 0x00000035340c723e */ /* 0x000fce00000000ff */
.L_x_7008:
[----:B------:R-:W-:Y:S05]  /*43f0*/  BSYNC B3 ;  /* 0x0000000000037941 */ /* 0x000fea0003800000 */
.L_x_7007:
[----:B----4-:R0:W-:Y:S02]  /*4400*/  ST.E.128 desc[UR42][R56.64], R12 ;  /* 0x0000000c38007985 */ /* 0x0101e4000c101d2a */
.L_x_7006:
[----:B------:R-:W-:Y:S05]  /*4410*/  BSYNC B2 ;  /* 0x0000000000027941 */ /* 0x000fea0003800000 */
.L_x_7005:
        /* <DEDUP_REMOVED lines=47> */
.L_x_7010:
[----:B------:R-:W-:Y:S05]  /*4710*/  BSYNC B2 ;  /* 0x0000000000027941 */ /* 0x000fea0003800000 */
.L_x_7009:
[----:B----4-:R0:W-:Y:S02]  /*4720*/  ST.E.128 desc[UR42][R52.64], R12 ;  /* 0x0000000c34007985 */ /* 0x0101e4000c101d2a */
.L_x_7004:
[----:B------:R-:W-:Y:S05]  /*4730*/  BSYNC B1 ;  /* 0x0000000000017941 */ /* 0x000fea0003800000 */
.L_x_7003:
[----:B------:R-:W-:-:S03]  /*4740*/  UMOV UR4, 0xffffffff ;  /* 0xffffffff00047882 */ /* 0x000fc60000000000 */
[----:B------:R-:W-:Y:S05]  /*4750*/  BRA.DIV UR4, `(.L_x_7011) ;  /* 0x0000017204ec7947 */ /* 0x000fea000b800000 */
[----:B------:R2:W2:Y:S04]  /*4760*/  SHFL.IDX PT, R51, R108, 0x3, 0x181f ;  /* 0x00781f006c337f89 */ /* 0x0004a800000e0000 */
[----:B01----:R-:W0:Y:S02]  /*4770*/  SHFL.IDX PT, R109, R109, 0x3, 0x181f ;  /* 0x00781f006d6d7f89 */ /* 0x003e2400000e0000 */
.L_x_7305:
[----:B------:R-:W-:Y:S05]  /*4780*/  @P4 BRA `(.L_x_7012) ;  /* 0x0000003400504947 */ /* 0x000fea0003800000 */
[----:B------:R-:W-:Y:S04]  /*4790*/  BSSY B1, `(.L_x_7013) ;  /* 0x0000032000017945 */ /* 0x000fe80003800000 */
[----:B------:R-:W-:Y:S05]  /*47a0*/  @P1 BRA `(.L_x_7014) ;  /* 0x0000000000c01947 */ /* 0x000fea0003800000 */
[----:B----4-:R1:W4:Y:S01]  /*47b0*/  LDS.128 R12, [R92+0x1b400] ;  /* 0x01b400005c0c7984 */ /* 0x0103220000000c00 */
[C---:B0-----:R-:W-:Y:S01]  /*47c0*/  LEA R48, P3, R16.reuse, R109, 0x1 ;  /* 0x0000006d10307211 */ /* 0x041fe200078608ff */
[----:B------:R-:W-:Y:S03]  /*47d0*/  BSSY B2, `(.L_x_7015) ;  /* 0x000002c000027945 */ /* 0x000fe60003800000 */
[----:B--2---:R-:W-:Y:S02]  /*47e0*/  LEA.HI.X R49, R16, R51, R17, 0x1, P3 ;  /* 0x0000003310317211 */ /* 0x004fe400018f0c11 */
[----:B------:R-:W-:-:S13]  /*47f0*/  ISETP.GE.AND P3, PT, R18, R104, PT ;  /* 0x000000681200720c */ /* 0x000fda0003f66270 */
[----:B-1----:R-:W-:Y:S05]  /*4800*/  @P3 BRA `(.L_x_7016) ;  /* 0x0000000000a03947 */ /* 0x002fea0003800000 */
        /* <DEDUP_REMOVED lines=40> */
.L_x_7016:
[----:B------:R-:W-:Y:S05]  /*4a90*/  BSYNC B2 ;  /* 0x0000000000027941 */ /* 0x000fea0003800000 */
.L_x_7015:
[----:B----4-:R1:W-:Y:S02]  /*4aa0*/  ST.E.128 desc[UR42][R48.64], R12 ;  /* 0x0000000c30007985 */ /* 0x0103e4000c101d2a */
.L_x_7014:
[----:B------:R-:W-:Y:S05]  /*4ab0*/  BSYNC B1 ;  /* 0x0000000000017941 */ /* 0x000fea0003800000 */
.L_x_7013:
[----:B------:R-:W-:Y:S05]  /*4ac0*/  @P2 BRA `(.L_x_7012) ;  /* 0x0000003000802947 */ /* 0x000fea0003800000 */
[----:B-1--4-:R1:W4:Y:S01]  /*4ad0*/  LDS.128 R12, [R92+0x1f400] ;  /* 0x01f400005c0c7984 */ /* 0x0123220000000c00 */
        /* <DEDUP_REMOVED lines=45> */
.L_x_7018:
[----:B------:R-:W-:Y:S05]  /*4db0*/  BSYNC B1 ;  /* 0x0000000000017941 */ /* 0x000fea0003800000 */
.L_x_7017:
[----:B----4-:R0:W-:Y:S01]  /*4dc0*/  ST.E.128 desc[UR42][R44.64], R12 ;  /* 0x0000000c2c007985 */ /* 0x0101e2000c101d2a */
[----:B------:R-:W-:Y:S05]  /*4dd0*/  BRA `(.L_x_7012) ;  /* 0x0000002c00bc7947 */ /* 0x000fea0003800000 */
.L_x_6972:
[----:B------:R-:W-:-:S05]  /*4de0*/  VIADD R40, R153, 0x20 ;  /* 0x0000002099287836 */ /* 0x000fca0000000000 */
[----:B------:R-:W-:Y:S01]  /*4df0*/  ISETP.GE.AND P4, PT, R40, R98, PT ;  /* 0x000000622800720c */ /* 0x000fe20003f86270 */
[----:B------:R-:W-:-:S03]  /*4e00*/  VIADD R40, R153, 0x40 ;  /* 0x0000004099287836 */ /* 0x000fc60000000000 */
[----:B------:R-:W-:-:S13]  /*4e10*/  ISETP.GE.OR P4, PT, R16, R104, P4 ;  /* 0x000000681000720c */ /* 0x000fda0002786670 */
[----:B------:R-:W-:Y:S01]  /*4e20*/  @!P4 IADD3 R46, P3, P5, R84, R14, R20 ;  /* 0x0000000e542ec210 */ /* 0x000fe20007d7e014 */
[----:B------:R-:W0:Y:S03]  /*4e30*/  @!P4 LDC.64 R56, c[0x0][0x3e8] ;  /* 0x0000fa00ff38cb82 */ /* 0x000e260000000a00 */
[----:B------:R-:W-:Y:S02]  /*4e40*/  @!P4 IADD3.X R47, R39, R90, R8, P3, P5 ;  /* 0x0000005a272fc210 */ /* 0x000fe40001fea408 */
[----:B------:R-:W-:-:S03]  /*4e50*/  @!P4 IADD3 R44, P3, P5, R88, R12, R33 ;  /* 0x0000000c582cc210 */ /* 0x000fc60007d7e021 */
[----:B------:R-:W1:Y:S01]  /*4e60*/  @!P4 LDC.64 R58, c[0x0][0x400] ;  /* 0x00010000ff3acb82 */ /* 0x000e620000000a00 */
[----:B------:R-:W-:Y:S02]  /*4e70*/  @!P4 IADD3.X R45, R78, R11, R30, P3, P5 ;  /* 0x0000000b4e2dc210 */ /* 0x000fe40001fea41e */
[----:B------:R-:W-:-:S04]  /*4e80*/  ISETP.GE.AND P3, PT, R40, R98, PT ;  /* 0x000000622800720c */ /* 0x000fc80003f66270 */
[----:B------:R-:W-:-:S13]  /*4e90*/  ISETP.GE.OR P3, PT, R16, R104, P3 ;  /* 0x000000681000720c */ /* 0x000fda0001f66670 */
[----:B------:R-:W-:Y:S01]  /*4ea0*/  @!P3 IADD3 R42, P5, P6, R84, R21, R14 ;  /* 0x00000015542ab210 */ /* 0x000fe20007ebe00e */
[----:B------:R-:W2:Y:S03]  /*4eb0*/  @!P3 LDC.64 R64, c[0x0][0x3e8] ;  /* 0x0000fa00ff40bb82 */ /* 0x000ea60000000a00 */
[----:B------:R-:W-:Y:S02]  /*4ec0*/  @!P3 IADD3.X R43, R39, R9, R90, P5, P6 ;  /* 0x00000009272bb210 */ /* 0x000fe40002fec45a */
[----:B------:R-:W-:-:S03]  /*4ed0*/  @!P3 IADD3 R40, P5, P6, R88, R34, R12 ;  /* 0x000000225828b210 */ /* 0x000fc60007ebe00c */
[----:B------:R-:W3:Y:S01]  /*4ee0*/  @!P3 LDC.64 R66, c[0x0][0x400] ;  /* 0x00010000ff42bb82 */ /* 0x000ee20000000a00 */
[----:B------:R-:W-:Y:S02]  /*4ef0*/  @!P3 IADD3.X R41, R78, R31, R11, P5, P6 ;  /* 0x0000001f4e29b210 */ /* 0x000fe40002fec40b */
[----:B------:R-:W-:-:S04]  /*4f00*/  ISETP.GE.AND P5, PT, R153, R98, PT ;  /* 0x000000629900720c */ /* 0x000fc80003fa6270 */
[----:B------:R-:W-:-:S13]  /*4f10*/  ISETP.GE.OR P5, PT, R16, R104, P5 ;  /* 0x000000681000720c */ /* 0x000fda0002fa6670 */
[----:B------:R-:W4:Y:S01]  /*4f20*/  @!P5 LDC.64 R48, c[0x0][0x3e8] ;  /* 0x0000fa00ff30db82 */ /* 0x000f220000000a00 */
[----:B------:R-:W-:-:S04]  /*4f30*/  @!P5 IADD3 R50, P6, R84, R14, RZ ;  /* 0x0000000e5432d210 */ /* 0x000fc80007fde0ff */
[----:B------:R-:W-:Y:S02]  /*4f40*/  @!P5 IADD3.X R51, R90, R39, RZ, P6, !PT ;  /* 0x000000275a33d210 */ /* 0x000fe400037fe4ff */
[----:B----4-:R-:W-:-:S04]  /*4f50*/  @!P5 LEA R48, P6, R50, R48, 0x1 ;  /* 0x000000303230d211 */ /* 0x010fc800078c08ff */
[----:B------:R-:W-:Y:S02]  /*4f60*/  @!P5 LEA.HI.X R49, R50, R49, R51, 0x1, P6 ;  /* 0x000000313231d211 */ /* 0x000fe400030f0c33 */
[----:B------:R-:W4:Y:S01]  /*4f70*/  @!P5 LDC.64 R50, c[0x0][0x400] ;  /* 0x00010000ff32db82 */ /* 0x000f220000000a00 */
[----:B------:R-:W-:-:S05]  /*4f80*/  @!P5 IADD3 R52, P6, R88, R12, RZ ;  /* 0x0000000c5834d210 */ /* 0x000fca0007fde0ff */
[----:B------:R-:W-:Y:S01]  /*4f90*/  @!P5 IMAD.X R53, R11, 0x1, R78, P6 ;  /* 0x000000010b35d824 */ /* 0x000fe200030e064e */
[----:B----4-:R-:W-:-:S04]  /*4fa0*/  @!P5 LEA R50, P6, R52, R50, 0x1 ;  /* 0x000000323432d211 */ /* 0x010fc800078c08ff */
[----:B------:R-:W-:Y:S02]  /*4fb0*/  @!P5 LEA.HI.X R51, R52, R51, R53, 0x1, P6 ;  /* 0x000000333433d211 */ /* 0x000fe400030f0c35 */
[----:B0-----:R-:W-:-:S04]  /*4fc0*/  @!P4 LEA R56, P6, R46, R56, 0x1 ;  /* 0x000000382e38c211 */ /* 0x001fc800078c08ff */
[----:B------:R-:W-:Y:S02]  /*4fd0*/  @!P4 LEA.HI.X R57, R46, R57, R47, 0x1, P6 ;  /* 0x000000392e39c211 */ /* 0x000fe400030f0c2f */
[----:B------:R-:W-:Y:S02]  /*4fe0*/  CS2R R46, SRZ ;  /* 0x00000000002e7805 */ /* 0x000fe4000001ff00 */
[----:B-1----:R-:W-:-:S04]  /*4ff0*/  @!P4 LEA R58, P6, R44, R58, 0x1 ;  /* 0x0000003a2c3ac211 */ /* 0x002fc800078c08ff */
[----:B------:R-:W-:Y:S02]  /*5000*/  @!P4 LEA.HI.X R59, R44, R59, R45, 0x1, P6 ;  /* 0x0000003b2c3bc211 */ /* 0x000fe400030f0c2d */
[----:B------:R-:W-:Y:S02]  /*5010*/  CS2R R44, SRZ ;  /* 0x00000000002c7805 */ /* 0x000fe4000001ff00 */
[----:B--2---:R-:W-:-:S04]  /*5020*/  @!P3 LEA R64, P6, R42, R64, 0x1 ;  /* 0x000000402a40b211 */ /* 0x004fc800078c08ff */
[----:B------:R-:W-:Y:S02]  /*5030*/  @!P3 LEA.HI.X R65, R42, R65, R43, 0x1, P6 ;  /* 0x000000412a41b211 */ /* 0x000fe400030f0c2b */
[----:B------:R-:W-:Y:S02]  /*5040*/  CS2R R42, SRZ ;  /* 0x00000000002a7805 */ /* 0x000fe4000001ff00 */
[C---:B---3--:R-:W-:Y:S01]  /*5050*/  @!P3 LEA R66, P6, R40.reuse, R66, 0x1 ;  /* 0x000000422842b211 */ /* 0x048fe200078c08ff */
[----:B------:R0:W5:Y:S03]  /*5060*/  @!P5 LDG.E.128 R44, desc[UR42][R50.64] ;  /* 0x0000002a322cd981 */ /* 0x000166000c1e1d00 */
[----:B------:R-:W-:Y:S02]  /*5070*/  @!P3 LEA.HI.X R67, R40, R67, R41, 0x1, P6 ;  /* 0x000000432843b211 */ /* 0x000fe400030f0c29 */
[----:B------:R-:W-:-:S02]  /*5080*/  CS2R R40, SRZ ;  /* 0x0000000000287805 */ /* 0x000fc4000001ff00 */
[----:B------:R-:W-:Y:S02]  /*5090*/  CS2R R54, SRZ ;  /* 0x0000000000367805 */ /* 0x000fe4000001ff00 */
[----:B------:R-:W-:Y:S01]  /*50a0*/  CS2R R52, SRZ ;  /* 0x0000000000347805 */ /* 0x000fe2000001ff00 */
[----:B------:R-:W-:Y:S01]  /*50b0*/  VIADD R68, R153, 0x60 ;  /* 0x0000006099447836 */ /* 0x000fe20000000000 */
[----:B------:R1:W5:Y:S01]  /*50c0*/  @!P5 LDG.E.128 R40, desc[UR42][R48.64] ;  /* 0x0000002a3028d981 */ /* 0x000362000c1e1d00 */
[----:B0-----:R-:W-:-:S03]  /*50d0*/  CS2R R50, SRZ ;  /* 0x0000000000327805 */ /* 0x001fc6000001ff00 */
[----:B------:R0:W5:Y:S01]  /*50e0*/  @!P4 LDG.E.128 R52, desc[UR42][R58.64] ;  /* 0x0000002a3a34c981 */ /* 0x000162000c1e1d00 */
[----:B-1----:R-:W-:-:S06]  /*50f0*/  CS2R R48, SRZ ;  /* 0x0000000000307805 */ /* 0x002fcc000001ff00 */
[----:B------:R1:W5:Y:S01]  /*5100*/  @!P4 LDG.E.128 R48, desc[UR42][R56.64] ;  /* 0x0000002a3830c981 */ /* 0x000362000c1e1d00 */
[----:B------:R-:W-:-:S04]  /*5110*/  ISETP.GE.AND P4, PT, R68, R98, PT ;  /* 0x000000624400720c */ /* 0x000fc80003f86270 */
[----:B------:R-:W-:Y:S02]  /*5120*/  ISETP.GE.OR P4, PT, R16, R104, P4 ;  /* 0x000000681000720c */ /* 0x000fe40002786670 */
[----:B0-----:R-:W-:Y:S02]  /*5130*/  CS2R R58, SRZ ;  /* 0x00000000003a7805 */ /* 0x001fe4000001ff00 */
[----:B------:R-:W-:Y:S02]  /*5140*/  CS2R R62, SRZ ;  /* 0x00000000003e7805 */ /* 0x000fe4000001ff00 */
[----:B------:R-:W-:Y:S02]  /*5150*/  CS2R R60, SRZ ;  /* 0x00000000003c7805 */ /* 0x000fe4000001ff00 */
[----:B-1----:R-:W-:Y:S01]  /*5160*/  CS2R R56, SRZ ;  /* 0x0000000000387805 */ /* 0x002fe2000001ff00 */
[----:B------:R-:W-:Y:S01]  /*5170*/  BSSY B1, `(.L_x_7019) ;  /* 0x000001d000017945 */ /* 0x000fe20003800000 */
[----:B------:R-:W-:-:S02]  /*5180*/  CS2R R70, SRZ ;  /* 0x0000000000467805 */ /* 0x000fc4000001ff00 */
[----:B------:R-:W-:Y:S01]  /*5190*/  CS2R R68, SRZ ;  /* 0x0000000000447805 */ /* 0x000fe2000001ff00 */
[----:B------:R0:W5:Y:S04]  /*51a0*/  @!P3 LDG.E.128 R60, desc[UR42][R66.64] ;  /* 0x0000002a423cb981 */ /* 0x000168000c1e1d00 */
[----:B------:R1:W5:Y:S01]  /*51b0*/  @!P3 LDG.E.128 R56, desc[UR42][R64.64] ;  /* 0x0000002a4038b981 */ /* 0x000362000c1e1d00 */
[----:B------:R-:W-:Y:S02]  /*51c0*/  ISETP.GE.AND P3, PT, R16, R104, PT ;  /* 0x000000681000720c */ /* 0x000fe40003f66270 */
[----:B0-----:R-:W-:Y:S02]  /*51d0*/  CS2R R66, SRZ ;  /* 0x0000000000427805 */ /* 0x001fe4000001ff00 */
[----:B-1----:R-:W-:Y:S01]  /*51e0*/  CS2R R64, SRZ ;  /* 0x0000000000407805 */ /* 0x002fe2000001ff00 */
[----:B------:R-:W-:Y:S08]  /*51f0*/  @P4 BRA `(.L_x_7020) ;  /* 0x0000000000504947 */ /* 0x000ff00003800000 */
[----:B------:R-:W0:Y:S01]  /*5200*/  LDC.64 R64, c[0x0][0x3f8] ;  /* 0x0000fe00ff407b82 */ /* 0x000e220000000a00 */
[----:B------:R-:W-:Y:S01]  /*5210*/  IMAD.MOV.U32 R15, RZ, RZ, R90 ;  /* 0x000000ffff0f7224 */ /* 0x000fe200078e005a */
[----:B------:R-:W-:Y:S01]  /*5220*/  MOV R13, R11 ;  /* 0x0000000b000d7202 */ /* 0x000fe20000000f00 */
[----:B------:R-:W-:Y:S01]  /*5230*/  ULDC.64 UR4, c[0x0][0x3e8] ;  /* 0x0000fa0000047ab9 */ /* 0x000fe20000000a00 */
[----:B0-----:R-:W-:-:S04]  /*5240*/  IMAD.WIDE.U32 R14, R64, 0x60, R14 ;  /* 0x00000060400e7825 */ /* 0x001fc800078e000e */
[----:B------:R-:W-:Y:S01]  /*5250*/  IMAD R66, R65, 0x60, RZ ;  /* 0x0000006041427824 */ /* 0x000fe200078e02ff */
[----:B------:R-:W-:-:S04]  /*5260*/  IADD3 R65, P4, R84, R14, RZ ;  /* 0x0000000e54417210 */ /* 0x000fc80007f9e0ff */
[----:B------:R-:W-:Y:S02]  /*5270*/  IADD3.X R66, R39, R15, R66, P4, !PT ;  /* 0x0000000f27427210 */ /* 0x000fe400027fe442 */
        /* <DEDUP_REMOVED lines=8> */
[----:B------:R-:W-:-:S03]  /*5300*/  LEA R68, P4, R11, UR4, 0x1 ;  /* 0x000000040b447c11 */ /* 0x000fc6000f8808ff */
[----:B------:R-:W5:Y:S01]  /*5310*/  LDG.E.128 R64, desc[UR42][R64.64] ;  /* 0x0000002a40407981 */ /* 0x000f62000c1e1d00 */
[----:B------:R-:W-:-:S06]  /*5320*/  LEA.HI.X R69, R11, UR5, R12, 0x1, P4 ;  /* 0x000000050b457c11 */ /* 0x000fcc000a0f0c0c */
[----:B------:R-:W5:Y:S03]  /*5330*/  LDG.E.128 R68, desc[UR42][R68.64] ;  /* 0x0000002a44447981 */ /* 0x000f66000c1e1d00 */
.L_x_7020:
[----:B------:R-:W-:Y:S05]  /*5340*/  BSYNC B1 ;  /* 0x0000000000017941 */ /* 0x000fea0003800000 */
.L_x_7019:
[----:B-----5:R-:W-:Y:S01]  /*5350*/  IMAD.MOV.U32 R11, RZ, RZ, R66 ;  /* 0x000000ffff0b7224 */ /* 0x020fe200078e0042 */
[----:B------:R-:W-:Y:S01]  /*5360*/  MOV R14, R65 ;  /* 0x00000041000e7202 */ /* 0x000fe20000000f00 */
[----:B------:R-:W-:Y:S01]  /*5370*/  IMAD.MOV.U32 R12, RZ, RZ, R67 ;  /* 0x000000ffff0c7224 */ /* 0x000fe200078e0043 */
[----:B------:R-:W-:Y:S01]  /*5380*/  UISETP.NE.AND UP0, UPT, UR41, 0x3, UPT ;  /* 0x000000032900788c */ /* 0x000fe2000bf05270 */
[----:B------:R-:W-:-:S03]  /*5390*/  IMAD.MOV.U32 R13, RZ, RZ, R64 ;  /* 0x000000ffff0d7224 */ /* 0x000fc600078e0040 */
[----:B------:R-:W-:Y:S01]  /*53a0*/  PRMT R115, R12, 0x5410, R11 ;  /* 0x000054100c737816 */ /* 0x000fe2000000000b */
[----:B------:R-:W-:Y:S01]  /*53b0*/  IMAD.MOV.U32 R11, RZ, RZ, R70 ;  /* 0x000000ffff0b7224 */ /* 0x000fe200078e0046 */
[----:B------:R-:W-:Y:S01]  /*53c0*/  PRMT R114, R14, 0x5410, R13 ;  /* 0x000054100e727816 */ /* 0x000fe2000000000d */
[----:B------:R-:W-:Y:S01]  /*53d0*/  IMAD.MOV.U32 R12, RZ, RZ, R71 ;  /* 0x000000ffff0c7224 */ /* 0x000fe200078e0047 */
[----:B------:R-:W-:Y:S01]  /*53e0*/  MOV R14, R69 ;  /* 0x00000045000e7202 */ /* 0x000fe20000000f00 */
[----:B------:R-:W-:Y:S01]  /*53f0*/  IMAD.MOV.U32 R13, RZ, RZ, R68 ;  /* 0x000000ffff0d7224 */ /* 0x000fe200078e0044 */
[----:B------:R-:W-:Y:S02]  /*5400*/  PLOP3.LUT P5, PT, PT, PT, UP0, 0x80, 0x0 ;  /* 0x000000000000781c */ /* 0x000fe40003faf008 */
        /* <DEDUP_REMOVED lines=20> */
[----:B------:R-:W-:Y:S02]  /*5550*/  PRMT R127, R127, 0x5410, R14 ;  /* 0x000054107f7f7816 */ /* 0x000fe4000000000e */
        /* <DEDUP_REMOVED lines=25> */
.L_x_7021:
[----:B------:R-:W-:Y:S01]  /*56f0*/  IMAD R90, R155, 0x8, R156 ;  /* 0x000000089b5a7824 */ /* 0x000fe200078e029c */
[----:B------:R-:W-:Y:S01]  /*5700*/  SHF.L.U32 R103, R154, 0x1f, RZ ;  /* 0x0000001f9a677819 */ /* 0x000fe200000006ff */
[----:B------:R-:W0:Y:S01]  /*5710*/  LDC R110, c[0x0][0x2f4] ;  /* 0x0000bd00ff6e7b82 */ /* 0x000e220000000800 */
[----:B------:R-:W-:Y:S02]  /*5720*/  BSSY B1, `(.L_x_7022) ;  /* 0x0000003000017945 */ /* 0x000fe40003800000 */
[----:B------:R-:W1:Y:S02]  /*5730*/  SYNCS.PHASECHK.TRANS64.TRYWAIT P4, [R90+URZ+0x28890], R103 ;  /* 0x028890675a0075a7 */ /* 0x000e64000808017f */
[----:B-1----:R-:W-:Y:S05]  /*5740*/  @!P4 BRA `(.L_x_7023) ;  /* 0x00000164003cc947 */ /* 0x002fea0003800000 */
.L_x_7306:
[----:B------:R-:W-:Y:S05]  /*5750*/  BSYNC B1 ;  /* 0x0000000000017941 */ /* 0x000fea0003800000 */
.L_x_7022:
[----:B------:R-:W-:Y:S01]  /*5760*/  UMOV UR4, 0xffffffff ;  /* 0xffffffff00047882 */ /* 0x000fe20000000000 */
[----:B0-----:R-:W-:Y:S02]  /*5770*/  IMAD.IADD R112, R110, 0x1, -R37 ;  /* 0x000000016e707824 */ /* 0x001fe400078e0a25 */
[----:B------:R-:W-:Y:S05]  /*5780*/  BRA.DIV UR4, `(.L_x_7024) ;  /* 0x0000016604407947 */ /* 0x000fea000b800000 */
[----:B------:R0:W2:Y:S04]  /*5790*/  SHFL.IDX PT, R107, R108, RZ, 0x181f ;  /* 0x00181fff6c6b7589 */ /* 0x0000a800000e0000 */
[----:B------:R0:W3:Y:S02]  /*57a0*/  SHFL.IDX PT, R106, R109, RZ, 0x181f ;  /* 0x00181fff6d6a7589 */ /* 0x0000e400000e0000 */
.L_x_7310:
[----:B------:R-:W-:Y:S01]  /*57b0*/  ISETP.GE.OR P4, PT, R153, R98, P1 ;  /* 0x000000629900720c */ /* 0x000fe20000f86670 */
[----:B------:R-:W-:-:S12]  /*57c0*/  BSSY B1, `(.L_x_7025) ;  /* 0x0000073000017945 */ /* 0x000fd80003800000 */
[----:B------:R-:W-:Y:S05]  /*57d0*/  @P4 BRA `(.L_x_7026) ;  /* 0x0000000400c44947 */ /* 0x000fea0003800000 */
[----:B------:R-:W-:Y:S01]  /*57e0*/  SEL R11, R37, R112, !P0 ;  /* 0x00000070250b7207 */ /* 0x000fe20004000000 */
[----:B------:R-:W-:Y:S01]  /*57f0*/  BSSY B2, `(.L_x_7027) ;  /* 0x000006b000027945 */ /* 0x000fe20003800000 */
[----:B------:R-:W-:Y:S02]  /*5800*/  SHF.L.U32 R15, R153, 0x6, RZ ;  /* 0x00000006990f7819 */ /* 0x000fe400000006ff */
[----:B------:R-:W-:Y:S02]  /*5810*/  SHF.R.S32.HI R12, RZ, 0x1f, R11 ;  /* 0x0000001fff0c7819 */ /* 0x000fe4000001140b */
[C---:B---3--:R-:W-:Y:S02]  /*5820*/  LEA R104, P4, R77.reuse, R106, 0x1 ;  /* 0x0000006a4d687211 */ /* 0x048fe400078808ff */
[----:B------:R-:W-:Y:S02]  /*5830*/  LEA.HI R12, R12, R11, RZ, 0x4 ;  /* 0x0000000b0c0c7211 */ /* 0x000fe400078f20ff */
[----:B--2---:R-:W-:-:S02]  /*5840*/  LEA.HI.X R105, R77, R107, R81, 0x1, P4 ;  /* 0x0000006b4d697211 */ /* 0x004fc400020f0c51 */
[----:B------:R-:W-:-:S04]  /*5850*/  LEA.HI.SX32 R12, R12, R79, 0x1c ;  /* 0x0000004f0c0c7211 */ /* 0x000fc800078fe2ff */
[----:B------:R-:W-:Y:S01]  /*5860*/  SHF.R.S32.HI R13, RZ, 0x1f, R12 ;  /* 0x0000001fff0d7819 */ /* 0x000fe2000001140c */
[----:B------:R-:W-:-:S03]  /*5870*/  IMAD.SHL.U32 R11, R12, 0x8, RZ ;  /* 0x000000080c0b7824 */ /* 0x000fc600078e00ff */
[----:B------:R-:W-:Y:S02]  /*5880*/  LEA.HI R13, R13, R12, RZ, 0x3 ;  /* 0x0000000c0d0d7211 */ /* 0x000fe400078f18ff */
[----:B------:R-:W-:-:S03]  /*5890*/  LOP3.LUT R12, R11, 0x38, RZ, 0xc0, !PT ;  /* 0x000000380b0c7812 */ /* 0x000fc600078ec0ff */
[----:B------:R-:W-:Y:S01]  /*58a0*/  IMAD.SHL.U32 R14, R13, 0x400, RZ ;  /* 0x000004000d0e7824 */ /* 0x000fe200078e00ff */
[----:B------:R-:W-:-:S04]  /*58b0*/  LOP3.LUT R13, R12, 0x1c0, R15, 0xf8, !PT ;  /* 0x000001c00c0d7812 */ /* 0x000fc800078ef80f */
[----:B------:R-:W-:Y:S02]  /*58c0*/  LOP3.LUT R14, R14, 0x7fffe000, RZ, 0xc0, !PT ;  /* 0x7fffe0000e0e7812 */ /* 0x000fe400078ec0ff */
[----:B------:R-:W-:-:S04]  /*58d0*/  LOP3.LUT R13, R13, R200, RZ, 0x3c, !PT ;  /* 0x000000c80d0d7212 */ /* 0x000fc800078e3cff */
[----:B------:R-:W-:Y:S01]  /*58e0*/  IADD3 R14, R13, R14, R201 ;  /* 0x0000000e0d0e7210 */ /* 0x000fe20007ffe0c9 */
[----:B------:R-:W-:-:S04]  /*58f0*/  IMAD R13, R155, 0x4000, R7 ;  /* 0x000040009b0d7824 */ /* 0x000fc800078e0207 */
[----:B------:R-:W-:Y:S01]  /*5900*/  IMAD R15, R155, 0x4000, R14 ;  /* 0x000040009b0f7824 */ /* 0x000fe200078e020e */
[----:B------:R-:W-:-:S03]  /*5910*/  LEA R13, R13, R156, 0x1 ;  /* 0x0000009c0d0d7211 */ /* 0x000fc600078e08ff */
[----:B------:R-:W-:-:S03]  /*5920*/  IMAD R72, R15, 0x2, R156 ;  /* 0x000000020f487824 */ /* 0x000fc600078e029c */
[----:B------:R-:W2:Y:S04]  /*5930*/  LDS.128 R12, [R13+0x18400] ;  /* 0x018400000d0c7984 */ /* 0x000ea80000000c00 */
[----:B------:R-:W3:Y:S01]  /*5940*/  LDS.128 R72, [R72+0x18400] ;  /* 0x0184000048487984 */ /* 0x000ee20000000c00 */
[----:B------:R-:W-:Y:S05]  /*5950*/  @P3 BRA `(.L_x_7028) ;  /* 0x0000000400503947 */ /* 0x000fea0003800000 */
[----:B------:R-:W-:Y:S01]  /*5960*/  SHF.R.U32.HI R131, RZ, 0x10, R45 ;  /* 0x00000010ff837819 */ /* 0x000fe2000001162d */
[----:B---3--:R-:W-:Y:S01]  /*5970*/  IMAD.MOV.U32 R129, RZ, RZ, R75 ;  /* 0x000000ffff817224 */ /* 0x008fe200078e004b */
[--C-:B------:R-:W-:Y:S01]  /*5980*/  SHF.R.U64 R40, R40, 0x10, R41.reuse ;  /* 0x0000001028287819 */ /* 0x100fe20000001229 */
[----:B------:R-:W-:Y:S01]  /*5990*/  HADD2.F32 R130, -RZ, R127.H1_H1 ;  /* 0x3000007fff827230 */ /* 0x000fe20000004100 */
[----:B------:R-:W-:Y:S01]  /*59a0*/  SHF.R.U32.HI R132, RZ, 0x10, R41 ;  /* 0x00000010ff847819 */ /* 0x000fe20000011629 */
[----:B------:R-:W-:Y:S01]  /*59b0*/  HADD2.F32 R75, -RZ, R73.H0_H0 ;  /* 0x20000049ff4b7230 */ /* 0x000fe20000004100 */
[----:B------:R-:W-:Y:S01]  /*59c0*/  SHF.R.U64 R44, R44, 0x10, R45 ;  /* 0x000000102c2c7819 */ /* 0x000fe2000000122d */
[----:B--2---:R-:W-:Y:S01]  /*59d0*/  IMAD.MOV.U32 R45, RZ, RZ, R15 ;  /* 0x000000ffff2d7224 */ /* 0x004fe200078e000f */
[----:B------:R-:W-:Y:S01]  /*59e0*/  SHF.R.U64 R41, R42, 0x10, R43 ;  /* 0x000000102a297819 */ /* 0x000fe2000000122b */
[----:B------:R-:W-:Y:S01]  /*59f0*/  HADD2.F32 R15, -RZ, R13.H0_H0 ;  /* 0x2000000dff0f7230 */ /* 0x000fe20000004100 */
[--C-:B------:R-:W-:Y:S01]  /*5a00*/  SHF.R.U64 R42, R46, 0x10, R47.reuse ;  /* 0x000000102e2a7819 */ /* 0x100fe2000000122f */
[----:B------:R-:W-:Y:S01]  /*5a10*/  HADD2.F32 R131, -RZ, R131.H0_H0 ;  /* 0x20000083ff837230 */ /* 0x000fe20000004100 */
[----:B------:R-:W-:Y:S01]  /*5a20*/  SHF.R.U32.HI R47, RZ, 0x10, R47 ;  /* 0x00000010ff2f7819 */ /* 0x000fe2000001162f */
[----:B------:R-:W-:Y:S01]  /*5a30*/  HADD2.F32 R46, -RZ, R13.H1_H1 ;  /* 0x3000000dff2e7230 */ /* 0x000fe20000004100 */
[----:B------:R-:W-:Y:S01]  /*5a40*/  SHF.R.U32.HI R43, RZ, 0x10, R43 ;  /* 0x00000010ff2b7819 */ /* 0x000fe2000001162b */
[----:B------:R-:W-:-:S02]  /*5a50*/  HADD2.F32 R128, -RZ, R127.H0_H0 ;  /* 0x2000007fff807230 */ /* 0x000fc40000004100 */
[----:B------:R-:W-:Y:S02]  /*5a60*/  HADD2.F32 R73, -RZ, R73.H1_H1 ;  /* 0x30000049ff497230 */ /* 0x000fe40000004100 */
[-C--:B------:R-:W-:Y:S01]  /*5a70*/  FMUL.FTZ R134, R46, R131.reuse ;  /* 0x000000832e867220 */ /* 0x080fe20000410000 */
[----:B------:R-:W-:Y:S02]  /*5a80*/  HADD2.F32 R127, -RZ, R132.H0_H0 ;  /* 0x20000084ff7f7230 */ /* 0x000fe40000004100 */
[-C--:B------:R-:W-:Y:S01]  /*5a90*/  FMUL.FTZ R132, R75, R130.reuse ;  /* 0x000000824b847220 */ /* 0x080fe20000410000 */
[----:B------:R-:W-:Y:S01]  /*5aa0*/  FMUL.FTZ R130, R15, R130 ;  /* 0x000000820f827220 */ /* 0x000fe20000410000 */
[----:B------:R-:W-:Y:S01]  /*5ab0*/  FMUL.FTZ R133, R73, R131 ;  /* 0x0000008349857220 */ /* 0x000fe20000410000 */
[----:B------:R-:W-:Y:S02]  /*5ac0*/  HADD2.F32 R41, -RZ, R41.H0_H0 ;  /* 0x20000029ff297230 */ /* 0x000fe40000004100 */
[-C--:B------:R-:W-:Y:S01]  /*5ad0*/  FFMA.FTZ R13, R15, R128.reuse, -R132 ;  /* 0x000000800f0d7223 */ /* 0x080fe20000010884 */
[----:B------:R-:W-:Y:S01]  /*5ae0*/  FFMA.FTZ R15, R75, R128, R130 ;  /* 0x000000804b0f7223 */ /* 0x000fe20000010082 */
[----:B------:R-:W-:Y:S01]  /*5af0*/  FFMA.FTZ R128, R73, R127, R134 ;  /* 0x0000007f49807223 */ /* 0x000fe20000010086 */
[----:B------:R-:W-:-:S02]  /*5b00*/  HADD2.F32 R132, -RZ, R126.H1_H1 ;  /* 0x3000007eff847230 */ /* 0x000fc40000004100 */
[----:B------:R-:W-:Y:S01]  /*5b10*/  FFMA.FTZ R46, R46, R127, -R133 ;  /* 0x0000007f2e2e7223 */ /* 0x000fe20000010885 */
[----:B------:R-:W-:Y:S02]  /*5b20*/  HADD2.F32 R75, -RZ, R129.H0_H0 ;  /* 0x20000081ff4b7230 */ /* 0x000fe40000004100 */
[----:B------:R-:W-:Y:S01]  /*5b30*/  HADD2.F32 R130, -RZ, R126.H0_H0 ;  /* 0x2000007eff827230 */ /* 0x000fe20000004100 */
[----:B------:R-:W-:Y:S01]  /*5b40*/  F2FP.F16.F32.PACK_AB R15, R128, R15 ;  /* 0x0000000f800f723e */ /* 0x000fe200000000ff */
[----:B------:R-:W-:Y:S02]  /*5b50*/  HADD2.F32 R73, -RZ, R45.H0_H0 ;  /* 0x2000002dff497230 */ /* 0x000fe40000004100 */
[----:B------:R-:W-:Y:S01]  /*5b60*/  FMUL.FTZ R134, R75, R132 ;  /* 0x000000844b867220 */ /* 0x000fe20000410000 */
[----:B------:R-:W-:Y:S01]  /*5b70*/  HADD2.F32 R129, -RZ, R129.H1_H1 ;  /* 0x30000081ff817230 */ /* 0x000fe20000004100 */
[----:B------:R-:W-:Y:S01]  /*5b80*/  F2FP.F16.F32.PACK_AB R13, R46, R13 ;  /* 0x0000000d2e0d723e */ /* 0x000fe200000000ff */
[----:B------:R-:W-:-:S02]  /*5b90*/  HADD2.F32 R127, -RZ, R47.H0_H0 ;  /* 0x2000002fff7f7230 */ /* 0x000fc40000004100 */
[----:B------:R-:W-:Y:S01]  /*5ba0*/  FMUL.FTZ R132, R73, R132 ;  /* 0x0000008449847220 */ /* 0x000fe20000410000 */
[----:B------:R-:W-:Y:S02]  /*5bb0*/  HADD2.F32 R126, -RZ, R45.H1_H1 ;  /* 0x3000002dff7e7230 */ /* 0x000fe40000004100 */
        /* <DEDUP_REMOVED lines=8> */
[----:B------:R-:W-:Y:S02]  /*5c40*/  HADD2.F32 R127, -RZ, R44.H0_H0 ;  /* 0x2000002cff7f7230 */ /* 0x000fe40000004100 */
[----:B------:R-:W-:Y:S01]  /*5c50*/  HADD2.F32 R125, -RZ, R125.H1_H1 ;  /* 0x3000007dff7d7230 */ /* 0x000fe20000004100 */
[----:B------:R-:W-:Y:S01]  /*5c60*/  F2FP.F16.F32.PACK_AB R43, R126, R43 ;  /* 0x0000002b7e2b723e */ /* 0x000fe200000000ff */
[----:B------:R-:W-:Y:S02]  /*5c70*/  HADD2.F32 R47, -RZ, R72.H0_H0 ;  /* 0x20000048ff2f7230 */ /* 0x000fe40000004100 */
[----:B------:R-:W-:Y:S02]  /*5c80*/  HADD2.F32 R44, -RZ, R12.H0_H0 ;  /* 0x2000000cff2c7230 */ /* 0x000fe40000004100 */
[----:B------:R-:W-:Y:S02]  /*5c90*/  HADD2.F32 R72, -RZ, R72.H1_H1 ;  /* 0x30000048ff487230 */ /* 0x000fe40000004100 */
[----:B------:R-:W-:Y:S01]  /*5ca0*/  FMUL.FTZ R129, R47, R125 ;  /* 0x0000007d2f817220 */ /* 0x000fe20000410000 */
[----:B------:R-:W-:-:S02]  /*5cb0*/  HADD2.F32 R12, -RZ, R12.H1_H1 ;  /* 0x3000000cff0c7230 */ /* 0x000fc40000004100 */
[----:B------:R-:W-:Y:S02]  /*5cc0*/  HADD2.F32 R75, -RZ, R40.H0_H0 ;  /* 0x20000028ff4b7230 */ /* 0x000fe40000004100 */
[----:B------:R-:W-:Y:S01]  /*5cd0*/  FMUL.FTZ R40, R44, R125 ;  /* 0x0000007d2c287220 */ /* 0x000fe20000410000 */
[-C--:B------:R-:W-:Y:S01]  /*5ce0*/  FMUL.FTZ R125, R72, R127.reuse ;  /* 0x0000007f487d7220 */ /* 0x080fe20000410000 */
[----:B------:R-:W-:Y:S01]  /*5cf0*/  FMUL.FTZ R127, R12, R127 ;  /* 0x0000007f0c7f7220 */ /* 0x000fe20000410000 */
[-C--:B------:R-:W-:Y:S01]  /*5d00*/  FFMA.FTZ R129, R44, R73.reuse, -R129 ;  /* 0x000000492c817223 */ /* 0x080fe20000010881 */
[----:B------:R-:W-:Y:S01]  /*5d10*/  FFMA.FTZ R44, R47, R73, R40 ;  /* 0x000000492f2c7223 */ /* 0x000fe20000010028 */
[-C--:B------:R-:W-:Y:S01]  /*5d20*/  FFMA.FTZ R132, R12, R75.reuse, -R125 ;  /* 0x0000004b0c847223 */ /* 0x080fe2000001087d */
[----:B------:R-:W-:Y:S01]  /*5d30*/  FFMA.FTZ R127, R72, R75, R127 ;  /* 0x0000004b487f7223 */ /* 0x000fe2000001007f */
[----:B------:R-:W-:Y:S02]  /*5d40*/  HADD2.F32 R40, -RZ, R74.H0_H0 ;  /* 0x2000004aff287230 */ /* 0x000fe40000004100 */
[----:B------:R-:W-:-:S02]  /*5d50*/  HADD2.F32 R73, -RZ, R124.H1_H1 ;  /* 0x3000007cff497230 */ /* 0x000fc40000004100 */
[----:B------:R-:W-:Y:S01]  /*5d60*/  HADD2.F32 R75, -RZ, R42.H0_H0 ;  /* 0x2000002aff4b7230 */ /* 0x000fe20000004100 */
[----:B------:R-:W-:Y:S01]  /*5d70*/  F2FP.F16.F32.PACK_AB R72, R127, R44 ;  /* 0x0000002c7f48723e */ /* 0x000fe200000000ff */
[----:B------:R-:W-:Y:S02]  /*5d80*/  HADD2.F32 R12, -RZ, R14.H0_H0 ;  /* 0x2000000eff0c7230 */ /* 0x000fe40000004100 */
[-C--:B------:R-:W-:Y:S01]  /*5d90*/  FMUL.FTZ R125, R40, R73.reuse ;  /* 0x00000049287d7220 */ /* 0x080fe20000410000 */
[----:B------:R-:W-:Y:S02]  /*5da0*/  HADD2.F32 R74, -RZ, R74.H1_H1 ;  /* 0x3000004aff4a7230 */ /* 0x000fe40000004100 */
[----:B------:R-:W-:Y:S02]  /*5db0*/  HADD2.F32 R14, -RZ, R14.H1_H1 ;  /* 0x3000000eff0e7230 */ /* 0x000fe40000004100 */
[----:B------:R-:W-:Y:S01]  /*5dc0*/  FMUL.FTZ R73, R12, R73 ;  /* 0x000000490c497220 */ /* 0x000fe20000410000 */
[----:B------:R-:W-:-:S02]  /*5dd0*/  HADD2.F32 R47, -RZ, R124.H0_H0 ;  /* 0x2000007cff2f7230 */ /* 0x000fc40000004100 */
[-C--:B------:R-:W-:Y:S01]  /*5de0*/  FMUL.FTZ R131, R74, R75.reuse ;  /* 0x0000004b4a837220 */ /* 0x080fe20000410000 */
[----:B------:R-:W-:Y:S02]  /*5df0*/  FMUL.FTZ R75, R14, R75 ;  /* 0x0000004b0e4b7220 */ /* 0x000fe40000410000 */
[-C--:B------:R-:W-:Y:S01]  /*5e00*/  FFMA.FTZ R73, R40, R47.reuse, R73 ;  /* 0x0000002f28497223 */ /* 0x080fe20000010049 */
[----:B------:R-:W-:Y:S01]  /*5e10*/  FFMA.FTZ R125, R12, R47, -R125 ;  /* 0x0000002f0c7d7223 */ /* 0x000fe2000001087d */
[-C--:B------:R-:W-:Y:S01]  /*5e20*/  FFMA.FTZ R74, R74, R41.reuse, R75 ;  /* 0x000000294a4a7223 */ /* 0x080fe2000001004b */
[----:B------:R-:W-:Y:S01]  /*5e30*/  FFMA.FTZ R14, R14, R41, -R131 ;  /* 0x000000290e0e7223 */ /* 0x000fe20000010883 */
[----:B------:R-:W-:Y:S02]  /*5e40*/  F2FP.F16.F32.PACK_AB R75, R130, R45 ;  /* 0x0000002d824b723e */ /* 0x000fe400000000ff */
[----:B------:R-:W-:Y:S02]  /*5e50*/  F2FP.F16.F32.PACK_AB R12, R132, R129 ;  /* 0x00000081840c723e */ /* 0x000fe400000000ff */
[----:B------:R-:W-:-:S02]  /*5e60*/  F2FP.F16.F32.PACK_AB R74, R74, R73 ;  /* 0x000000494a4a723e */ /* 0x000fc400000000ff */
[----:B------:R-:W-:Y:S01]  /*5e70*/  MOV R73, R15 ;  /* 0x0000000f00497202 */ /* 0x000fe20000000f00 */
[----:B------:R-:W-:Y:S01]  /*5e80*/  IMAD.MOV.U32 R15, RZ, RZ, R43 ;  /* 0x000000ffff0f7224 */ /* 0x000fe200078e002b */
[----:B------:R-:W-:-:S07]  /*5e90*/  F2FP.F16.F32.PACK_AB R14, R14, R125 ;  /* 0x0000007d0e0e723e */ /* 0x000fce00000000ff */
.L_x_7028:
[----:B------:R-:W-:Y:S05]  /*5ea0*/  BSYNC B2 ;  /* 0x0000000000027941 */ /* 0x000fea0003800000 */
.L_x_7027:
[----:B------:R-:W-:Y:S01]  /*5eb0*/  ISETP.GE.AND P4, PT, R11, R110, PT ;  /* 0x0000006e0b00720c */ /* 0x000fe20003f86270 */
[----:B--2---:R4:W-:-:S12]  /*5ec0*/  ST.E.128 desc[UR42][R104.64], R12 ;  /* 0x0000000c68007985 */ /* 0x0049d8000c101d2a */
[----:B------:R-:W-:-:S05]  /*5ed0*/  @!P4 IMAD.WIDE R106, R11, 0x2, R106 ;  /* 0x000000020b6ac825 */ /* 0x000fca00078e026a */
[----:B---3--:R4:W-:Y:S02]  /*5ee0*/  @!P4 ST.E.128 desc[UR42][R106.64], R72 ;  /* 0x000000486a00c985 */ /* 0x0089e4000c101d2a */
.L_x_7026:
[----:B------:R-:W-:Y:S05]  /*5ef0*/  BSYNC B1 ;  /* 0x0000000000017941 */ /* 0x000fea0003800000 */
.L_x_7025:
[----:B------:R-:W-:-:S03]  /*5f00*/  UMOV UR4, 0xffffffff ;  /* 0xffffffff00047882 */ /* 0x000fc60000000000 */
[----:B------:R-:W-:Y:S05]  /*5f10*/  BRA.DIV UR4, `(.L_x_7029) ;  /* 0x0000015e04a87947 */ /* 0x000fea000b800000 */
[----:B------:R0:W0:Y:S04]  /*5f20*/  SHFL.IDX PT, R47, R108, 0x1, 0x181f ;  /* 0x00381f006c2f7f89 */ /* 0x00002800000e0000 */
[----:B------:R0:W0:Y:S02]  /*5f30*/  SHFL.IDX PT, R46, R109, 0x1, 0x181f ;  /* 0x00381f006d2e7f89 */ /* 0x00002400000e0000 */
.L_x_7314:
[----:B------:R-:W-:Y:S01]  /*5f40*/  VIADD R11, R153, 0x20 ;  /* 0x00000020990b7836 */ /* 0x000fe20000000000 */
[----:B------:R-:W-:Y:S04]  /*5f50*/  BSSY B1, `(.L_x_7030) ;  /* 0x0000076000017945 */ /* 0x000fe80003800000 */
[----:B------:R-:W-:-:S13]  /*5f60*/  ISETP.GE.OR P4, PT, R11, R98, P1 ;  /* 0x000000620b00720c */ /* 0x000fda0000f86670 */
[----:B------:R-:W-:Y:S05]  /*5f70*/  @P4 BRA `(.L_x_7031) ;  /* 0x0000000400cc4947 */ /* 0x000fea0003800000 */
[----:B------:R-:W-:Y:S01]  /*5f80*/  SEL R11, R37, R112, !P0 ;  /* 0x00000070250b7207 */ /* 0x000fe20004000000 */
[----:B------:R-:W-:Y:S01]  /*5f90*/  BSSY B2, `(.L_x_7032) ;  /* 0x000006d000027945 */ /* 0x000fe20003800000 */
[----:B----4-:R-:W-:Y:S02]  /*5fa0*/  SHF.R.U32.HI R14, RZ, 0x3, R193 ;  /* 0x00000003ff0e7819 */ /* 0x010fe400000116c1 */
[----:B------:R-:W-:Y:S02]  /*5fb0*/  SHF.R.S32.HI R12, RZ, 0x1f, R11 ;  /* 0x0000001fff0c7819 */ /* 0x000fe4000001140b */
[C---:B0-----:R-:W-:Y:S02]  /*5fc0*/  LEA R44, P4, R77.reuse, R46, 0x1 ;  /* 0x0000002e4d2c7211 */ /* 0x041fe400078808ff */
[----:B------:R-:W-:Y:S02]  /*5fd0*/  LEA.HI R12, R12, R11, RZ, 0x4 ;  /* 0x0000000b0c0c7211 */ /* 0x000fe400078f20ff */
[----:B------:R-:W-:-:S02]  /*5fe0*/  LEA.HI.X R45, R77, R47, R81, 0x1, P4 ;  /* 0x0000002f4d2d7211 */ /* 0x000fc400020f0c51 */
[----:B------:R-:W-:-:S04]  /*5ff0*/  LEA.HI.SX32 R12, R12, R79, 0x1c ;  /* 0x0000004f0c0c7211 */ /* 0x000fc800078fe2ff */
[----:B------:R-:W-:Y:S01]  /*6000*/  SHF.R.S32.HI R13, RZ, 0x1f, R12 ;  /* 0x0000001fff0d7819 */ /* 0x000fe2000001140c */
[----:B------:R-:W-:-:S03]  /*6010*/  IMAD.SHL.U32 R11, R12, 0x8, RZ ;  /* 0x000000080c0b7824 */ /* 0x000fc600078e00ff */
[----:B------:R-:W-:Y:S02]  /*6020*/  LEA.HI R13, R13, R12, RZ, 0x3 ;  /* 0x0000000c0d0d7211 */ /* 0x000fe400078f18ff */
[----:B------:R-:W-:Y:S02]  /*6030*/  LOP3.LUT R12, R193, 0x38, R11, 0xf8, !PT ;  /* 0x00000038c10c7812 */ /* 0x000fe400078ef80b */
[----:B------:R-:W-:Y:S02]  /*6040*/  SHF.L.U32 R13, R13, 0xa, RZ ;  /* 0x0000000a0d0d7819 */ /* 0x000fe400000006ff */
[----:B------:R-:W-:Y:S02]  /*6050*/  LOP3.LUT R12, R12, R14, RZ, 0x3c, !PT ;  /* 0x0000000e0c0c7212 */ /* 0x000fe400078e3cff */
[----:B------:R-:W-:-:S04]  /*6060*/  LOP3.LUT R13, R13, 0x7fffe000, RZ, 0xc0, !PT ;  /* 0x7fffe0000d0d7812 */ /* 0x000fc800078ec0ff */
[----:B------:R-:W-:Y:S01]  /*6070*/  IADD3 R12, R12, R13, R199 ;  /* 0x0000000d0c0c7210 */ /* 0x000fe20007ffe0c7 */
[----:B------:R-:W-:-:S04]  /*6080*/  IMAD R13, R155, 0x4000, R4 ;  /* 0x000040009b0d7824 */ /* 0x000fc800078e0204 */
[----:B------:R-:W-:Y:S02]  /*6090*/  IMAD R15, R155, 0x4000, R12 ;  /* 0x000040009b0f7824 */ /* 0x000fe400078e020c */
[----:B------:R-:W-:-:S03]  /*60a0*/  IMAD R13, R13, 0x2, R156 ;  /* 0x000000020d0d7824 */ /* 0x000fc600078e029c */
[----:B------:R-:W-:-:S03]  /*60b0*/  LEA R40, R15, R156, 0x1 ;  /* 0x0000009c0f287211 */ /* 0x000fc600078e08ff */
[----:B------:R-:W0:Y:S04]  /*60c0*/  LDS.128 R12, [R13+0x18400] ;  /* 0x018400000d0c7984 */ /* 0x000e280000000c00 */
[----:B------:R-:W4:Y:S01]  /*60d0*/  LDS.128 R40, [R40+0x18400] ;  /* 0x0184000028287984 */ /* 0x000f220000000c00 */
[----:B------:R-:W-:Y:S05]  /*60e0*/  @P3 BRA `(.L_x_7033) ;  /* 0x00000004005c3947 */ /* 0x000fea0003800000 */
[----:B------:R-:W-:Y:S02]  /*60f0*/  SHF.R.U64 R72, R48, 0x10, R49 ;  /* 0x0000001030487819 */ /* 0x000fe40000001231 */
[----:B------:R-:W-:Y:S01]  /*6100*/  SHF.R.U64 R48, R50, 0x10, R51 ;  /* 0x0000001032307819 */ /* 0x000fe20000001233 */
[----:B0-----:R-:W-:Y:S01]  /*6110*/  IMAD.MOV.U32 R50, RZ, RZ, R12 ;  /* 0x000000ffff327224 */ /* 0x001fe200078e000c */
[----:B------:R-:W-:Y:S01]  /*6120*/  SHF.R.U32.HI R74, RZ, 0x10, R53 ;  /* 0x00000010ff4a7819 */ /* 0x000fe20000011635 */
[----:B----4-:R-:W-:Y:S01]  /*6130*/  IMAD.MOV.U32 R12, RZ, RZ, R41 ;  /* 0x000000ffff0c7224 */ /* 0x010fe200078e0029 */
[----:B------:R-:W-:Y:S01]  /*6140*/  SHF.R.U32.HI R73, RZ, 0x10, R49 ;  /* 0x00000010ff497819 */ /* 0x000fe20000011631 */
[----:B------:R-:W-:Y:S01]  /*6150*/  HADD2.F32 R72, -RZ, R72.H0_H0 ;  /* 0x20000048ff487230 */ /* 0x000fe20000004100 */
[----:B------:R-:W-:Y:S01]  /*6160*/  SHF.R.U64 R52, R52, 0x10, R53 ;  /* 0x0000001034347819 */ /* 0x000fe20000001235 */
[----:B------:R-:W-:Y:S01]  /*6170*/  IMAD.MOV.U32 R53, RZ, RZ, R43 ;  /* 0x000000ffff357224 */ /* 0x000fe200078e002b */
[----:B------:R-:W-:Y:S01]  /*6180*/  SHF.R.U32.HI R105, RZ, 0x10, R51 ;  /* 0x00000010ff697819 */ /* 0x000fe20000011633 */
[----:B------:R-:W-:Y:S01]  /*6190*/  IMAD.MOV.U32 R51, RZ, RZ, R40 ;  /* 0x000000ffff337224 */ /* 0x000fe200078e0028 */
[--C-:B------:R-:W-:Y:S01]  /*61a0*/  SHF.R.U64 R49, R54, 0x10, R55.reuse ;  /* 0x0000001036317819 */ /* 0x100fe20000001237 */
[----:B------:R-:W-:Y:S01]  /*61b0*/  HADD2.F32 R40, -RZ, R12.H0_H0 ;  /* 0x2000000cff287230 */ /* 0x000fe20000004100 */
[----:B------:R-:W-:Y:S01]  /*61c0*/  SHF.R.U32.HI R75, RZ, 0x10, R55 ;  /* 0x00000010ff4b7819 */ /* 0x000fe20000011637 */
[--C-:B------:R-:W-:Y:S01]  /*61d0*/  HADD2.F32 R55, -RZ, R123.reuse.H0_H0 ;  /* 0x2000007bff377230 */ /* 0x100fe20000004100 */
[----:B------:R-:W-:Y:S01]  /*61e0*/  MOV R41, R15 ;  /* 0x0000000f00297202 */ /* 0x000fe20000000f00 */
[----:B------:R-:W-:-:S02]  /*61f0*/  HADD2.F32 R123, -RZ, R123.H1_H1 ;  /* 0x3000007bff7b7230 */ /* 0x000fc40000004100 */
[----:B------:R-:W-:Y:S02]  /*6200*/  HADD2.F32 R43, -RZ, R12.H1_H1 ;  /* 0x3000000cff2b7230 */ /* 0x000fe40000004100 */
[--C-:B------:R-:W-:Y:S02]  /*6210*/  HADD2.F32 R12, -RZ, R13.reuse.H0_H0 ;  /* 0x2000000dff0c7230 */ /* 0x100fe40000004100 */
[----:B------:R-:W-:Y:S02]  /*6220*/  HADD2.F32 R74, -RZ, R74.H0_H0 ;  /* 0x2000004aff4a7230 */ /* 0x000fe40000004100 */
[----:B------:R-:W-:Y:S02]  /*6230*/  HADD2.F32 R15, -RZ, R13.H1_H1 ;  /* 0x3000000dff0f7230 */ /* 0x000fe40000004100 */
[-C--:B------:R-:W-:Y:S01]  /*6240*/  FMUL.FTZ R13, R40, R123.reuse ;  /* 0x0000007b280d7220 */ /* 0x080fe20000410000 */
[----:B------:R-:W-:Y:S02]  /*6250*/  HADD2.F32 R54, -RZ, R73.H0_H0 ;  /* 0x20000049ff367230 */ /* 0x000fe40000004100 */
[C---:B------:R-:W-:Y:S01]  /*6260*/  FMUL.FTZ R123, R12.reuse, R123 ;  /* 0x0000007b0c7b7220 */ /* 0x040fe20000410000 */
[-C--:B------:R-:W-:Y:S01]  /*6270*/  FMUL.FTZ R104, R43, R74.reuse ;  /* 0x0000004a2b687220 */ /* 0x080fe20000410000 */
[C---:B------:R-:W-:Y:S01]  /*6280*/  FMUL.FTZ R74, R15.reuse, R74 ;  /* 0x0000004a0f4a7220 */ /* 0x040fe20000410000 */
[-C--:B------:R-:W-:Y:S01]  /*6290*/  FFMA.FTZ R12, R12, R55.reuse, -R13 ;  /* 0x000000370c0c7223 */ /* 0x080fe2000001080d */
[----:B------:R-:W-:Y:S01]  /*62a0*/  FFMA.FTZ R13, R40, R55, R123 ;  /* 0x00000037280d7223 */ /* 0x000fe2000001007b */
[-C--:B------:R-:W-:Y:S01]  /*62b0*/  FFMA.FTZ R15, R15, R54.reuse, -R104 ;  /* 0x000000360f0f7223 */ /* 0x080fe20000010868 */
[----:B------:R-:W-:Y:S01]  /*62c0*/  FFMA.FTZ R40, R43, R54, R74 ;  /* 0x000000362b287223 */ /* 0x000fe2000001004a */
[----:B------:R-:W-:-:S02]  /*62d0*/  HADD2.F32 R73, -RZ, R122.H1_H1 ;  /* 0x3000007aff497230 */ /* 0x000fc40000004100 */
[--C-:B------:R-:W-:Y:S01]  /*62e0*/  HADD2.F32 R54, -RZ, R53.reuse.H0_H0 ;  /* 0x20000035ff367230 */ /* 0x100fe20000004100 */
[----:B------:R-:W-:Y:S01]  /*62f0*/  F2FP.F16.F32.PACK_AB R15, R15, R12 ;  /* 0x0000000c0f0f723e */ /* 0x000fe200000000ff */
[----:B------:R-:W-:Y:S02]  /*6300*/  HADD2.F32 R53, -RZ, R53.H1_H1 ;  /* 0x30000035ff357230 */ /* 0x000fe40000004100 */
[----:B------:R-:W-:Y:S02]  /*6310*/  HADD2.F32 R104, -RZ, R75.H0_H0 ;  /* 0x2000004bff687230 */ /* 0x000fe40000004100 */
[----:B---3--:R-:W-:Y:S01]  /*6320*/  FMUL.FTZ R106, R54, R73 ;  /* 0x00000049366a7220 */ /* 0x008fe20000410000 */
[----:B------:R-:W-:Y:S02]  /*6330*/  HADD2.F32 R55, -RZ, R120.H1_H1 ;  /* 0x30000078ff377230 */ /* 0x000fe40000004100 */
[--C-:B------:R-:W-:Y:S02]  /*6340*/  HADD2.F32 R43, -RZ, R41.reuse.H0_H0 ;  /* 0x20000029ff2b7230 */ /* 0x100fe40000004100 */
[----:B------:R-:W-:Y:S01]  /*6350*/  FMUL.FTZ R124, R53, R104 ;  /* 0x00000068357c7220 */ /* 0x000fe20000410000 */
[----:B------:R-:W-:-:S02]  /*6360*/  HADD2.F32 R41, -RZ, R41.H1_H1 ;  /* 0x30000029ff297230 */ /* 0x000fc40000004100 */
[----:B------:R-:W-:Y:S02]  /*6370*/  HADD2.F32 R74, -RZ, R105.H0_H0 ;  /* 0x20000069ff4a7230 */ /* 0x000fe40000004100 */
[C---:B------:R-:W-:Y:S01]  /*6380*/  FMUL.FTZ R73, R43.reuse, R73 ;  /* 0x000000492b497220 */ /* 0x040fe20000410000 */
[-C--:B------:R-:W-:Y:S01]  /*6390*/  FFMA.FTZ R106, R43, R55.reuse, -R106 ;  /* 0x000000372b6a7223 */ /* 0x080fe2000001086a */
[C---:B------:R-:W-:Y:S01]  /*63a0*/  FMUL.FTZ R104, R41.reuse, R104 ;  /* 0x0000006829687220 */ /* 0x040fe20000410000 */
[----:B------:R-:W-:Y:S02]  /*63b0*/  HADD2.F32 R122, -RZ, R122.H0_H0 ;  /* 0x2000007aff7a7230 */ /* 0x000fe40000004100 */
[----:B------:R-:W-:Y:S01]  /*63c0*/  FFMA.FTZ R105, R41, R74, -R124 ;  /* 0x0000004a29697223 */ /* 0x000fe2000001087c */
[----:B------:R-:W-:Y:S02]  /*63d0*/  HADD2.F32 R43, -RZ, R51.H0_H0 ;  /* 0x20000033ff2b7230 */ /* 0x000fe40000004100 */
[----:B------:R-:W-:Y:S01]  /*63e0*/  FFMA.FTZ R75, R54, R55, R73 ;  /* 0x00000037364b7223 */ /* 0x000fe20000010049 */
[----:B------:R-:W-:-:S02]  /*63f0*/  HADD2.F32 R52, -RZ, R52.H0_H0 ;  /* 0x20000034ff347230 */ /* 0x000fc40000004100 */
[----:B------:R-:W-:Y:S01]  /*6400*/  FFMA.FTZ R104, R53, R74, R104 ;  /* 0x0000004a35687223 */ /* 0x000fe20000010068 */
[--C-:B------:R-:W-:Y:S02]  /*6410*/  HADD2.F32 R41, -RZ, R50.reuse.H0_H0 ;  /* 0x20000032ff297230 */ /* 0x100fe40000004100 */
[----:B------:R-:W-:Y:S01]  /*6420*/  FMUL.FTZ R54, R43, R122 ;  /* 0x0000007a2b367220 */ /* 0x000fe20000410000 */
[----:B------:R-:W-:Y:S01]  /*6430*/  HADD2.F32 R51, -RZ, R51.H1_H1 ;  /* 0x30000033ff337230 */ /* 0x000fe20000004100 */
[----:B------:R-:W-:Y:S01]  /*6440*/  F2FP.F16.F32.PACK_AB R105, R105, R106 ;  /* 0x0000006a6969723e */ /* 0x000fe200000000ff */
[----:B------:R-:W-:Y:S02]  /*6450*/  HADD2.F32 R50, -RZ, R50.H1_H1 ;  /* 0x30000032ff327230 */ /* 0x000fe40000004100 */
[----:B------:R-:W-:Y:S01]  /*6460*/  FMUL.FTZ R122, R41, R122 ;  /* 0x0000007a297a7220 */ /* 0x000fe20000410000 */
[----:B------:R-:W-:Y:S02]  /*6470*/  HADD2.F32 R120, -RZ, R120.H0_H0 ;  /* 0x20000078ff787230 */ /* 0x000fe40000004100 */
[-C--:B------:R-:W-:Y:S01]  /*6480*/  FMUL.FTZ R53, R51, R52.reuse ;  /* 0x0000003433357220 */ /* 0x080fe20000410000 */
[----:B------:R-:W-:-:S02]  /*6490*/  FMUL.FTZ R52, R50, R52 ;  /* 0x0000003432347220 */ /* 0x000fc40000410000 */
[-C--:B------:R-:W-:Y:S01]  /*64a0*/  FFMA.FTZ R122, R43, R120.reuse, R122 ;  /* 0x000000782b7a7223 */ /* 0x080fe2000001007a */
[----:B------:R-:W-:Y:S01]  /*64b0*/  FFMA.FTZ R54, R41, R120, -R54 ;  /* 0x0000007829367223 */ /* 0x000fe20000010836 */
[-C--:B------:R-:W-:Y:S01]  /*64c0*/  FFMA.FTZ R55, R51, R72.reuse, R52 ;  /* 0x0000004833377223 */ /* 0x080fe20000010034 */
[----:B------:R-:W-:Y:S02]  /*64d0*/  HADD2.F32 R43, -RZ, R42.H0_H0 ;  /* 0x2000002aff2b7230 */ /* 0x000fe40000004100 */
[----:B------:R-:W-:Y:S01]  /*64e0*/  FFMA.FTZ R53, R50, R72, -R53 ;  /* 0x0000004832357223 */ /* 0x000fe20000010835 */
[----:B------:R-:W-:Y:S02]  /*64f0*/  HADD2.F32 R52, -RZ, R121.H1_H1 ;  /* 0x30000079ff347230 */ /* 0x000fe40000004100 */
[----:B------:R-:W-:Y:S02]  /*6500*/  HADD2.F32 R51, -RZ, R49.H0_H0 ;  /* 0x20000031ff337230 */ /* 0x000fe40000004100 */
[----:B------:R-:W-:Y:S01]  /*6510*/  HADD2.F32 R41, -RZ, R14.H0_H0 ;  /* 0x2000000eff297230 */ /* 0x000fe20000004100 */
[----:B------:R-:W-:Y:S01]  /*6520*/  F2FP.F16.F32.PACK_AB R12, R53, R54 ;  /* 0x00000036350c723e */ /* 0x000fe200000000ff */
[----:B------:R-:W-:-:S02]  /*6530*/  HADD2.F32 R42, -RZ, R42.H1_H1 ;  /* 0x3000002aff2a7230 */ /* 0x000fc40000004100 */
[----:B------:R-:W-:Y:S02]  /*6540*/  HADD2.F32 R14, -RZ, R14.H1_H1 ;  /* 0x3000000eff0e7230 */ /* 0x000fe40000004100 */
[----:B------:R-:W-:Y:S02]  /*6550*/  HADD2.F32 R49, -RZ, R48.H0_H0 ;  /* 0x20000030ff317230 */ /* 0x000fe40000004100 */
[-C--:B------:R-:W-:Y:S01]  /*6560*/  FMUL.FTZ R48, R43, R52.reuse ;  /* 0x000000342b307220 */ /* 0x080fe20000410000 */
[----:B------:R-:W-:Y:S02]  /*6570*/  HADD2.F32 R50, -RZ, R121.H0_H0 ;  /* 0x20000079ff327230 */ /* 0x000fe40000004100 */
[-C--:B------:R-:W-:Y:S01]  /*6580*/  FMUL.FTZ R73, R42, R51.reuse ;  /* 0x000000332a497220 */ /* 0x080fe20000410000 */
[C---:B------:R-:W-:Y:S01]  /*6590*/  FMUL.FTZ R52, R41.reuse, R52 ;  /* 0x0000003429347220 */ /* 0x040fe20000410000 */
[----:B------:R-:W-:Y:S01]  /*65a0*/  FMUL.FTZ R51, R14, R51 ;  /* 0x000000330e337220 */ /* 0x000fe20000410000 */
[----:B------:R-:W-:-:S02]  /*65b0*/  FFMA.FTZ R48, R41, R50, -R48 ;  /* 0x0000003229307223 */ /* 0x000fc40000010830 */
[----:B------:R-:W-:Y:S01]  /*65c0*/  FFMA.FTZ R52, R43, R50, R52 ;  /* 0x000000322b347223 */ /* 0x000fe20000010034 */
[-C--:B------:R-:W-:Y:S01]  /*65d0*/  FFMA.FTZ R73, R14, R49.reuse, -R73 ;  /* 0x000000310e497223 */ /* 0x080fe20000010849 */
[----:B------:R-:W-:Y:S01]  /*65e0*/  FFMA.FTZ R51, R42, R49, R51 ;  /* 0x000000312a337223 */ /* 0x000fe20000010033 */
[----:B------:R-:W-:Y:S01]  /*65f0*/  F2FP.F16.F32.PACK_AB R41, R40, R13 ;  /* 0x0000000d2829723e */ /* 0x000fe200000000ff */
[----:B------:R-:W-:Y:S01]  /*6600*/  IMAD.MOV.U32 R13, RZ, RZ, R15 ;  /* 0x000000ffff0d7224 */ /* 0x000fe200078e000f */
[----:B------:R-:W-:Y:S01]  /*6610*/  F2FP.F16.F32.PACK_AB R43, R104, R75 ;  /* 0x0000004b682b723e */ /* 0x000fe200000000ff */
[----:B------:R-:W-:Y:S01]  /*6620*/  IMAD.MOV.U32 R15, RZ, RZ, R105 ;  /* 0x000000ffff0f7224 */ /* 0x000fe200078e0069 */
[----:B------:R-:W-:Y:S02]  /*6630*/  F2FP.F16.F32.PACK_AB R40, R55, R122 ;  /* 0x0000007a3728723e */ /* 0x000fe400000000ff */
[----:B------:R-:W-:Y:S02]  /*6640*/  F2FP.F16.F32.PACK_AB R14, R73, R48 ;  /* 0x00000030490e723e */ /* 0x000fe400000000ff */
[----:B------:R-:W-:-:S07]  /*6650*/  F2FP.F16.F32.PACK_AB R42, R51, R52 ;  /* 0x00000034332a723e */ /* 0x000fce00000000ff */
.L_x_7033:
[----:B------:R-:W-:Y:S05]  /*6660*/  BSYNC B2 ;  /* 0x0000000000027941 */ /* 0x000fea0003800000 */
.L_x_7032:
[----:B------:R-:W-:Y:S01]  /*6670*/  ISETP.GE.AND P4, PT, R11, R110, PT ;  /* 0x0000006e0b00720c */ /* 0x000fe20003f86270 */
[----:B0-----:R0:W-:-:S12]  /*6680*/  ST.E.128 desc[UR42][R44.64], R12 ;  /* 0x0000000c2c007985 */ /* 0x0011d8000c101d2a */
[----:B------:R-:W-:-:S05]  /*6690*/  @!P4 IMAD.WIDE R46, R11, 0x2, R46 ;  /* 0x000000020b2ec825 */ /* 0x000fca00078e022e */
[----:B----4-:R0:W-:Y:S02]  /*66a0*/  @!P4 ST.E.128 desc[UR42][R46.64], R40 ;  /* 0x000000282e00c985 */ /* 0x0101e4000c101d2a */
.L_x_7031:
[----:B------:R-:W-:Y:S05]  /*66b0*/  BSYNC B1 ;  /* 0x0000000000017941 */ /* 0x000fea0003800000 */
.L_x_7030:
[----:B------:R-:W-:-:S03]  /*66c0*/  UMOV UR4, 0xffffffff ;  /* 0xffffffff00047882 */ /* 0x000fc60000000000 */
[----:B------:R-:W-:Y:S05]  /*66d0*/  BRA.DIV UR4, `(.L_x_7034) ;  /* 0x0000015a04047947 */ /* 0x000fea000b800000 */
[----:B0-----:R0:W0:Y:S04]  /*66e0*/  SHFL.IDX PT, R47, R108, 0x2, 0x181f ;  /* 0x00581f006c2f7f89 */ /* 0x00102800000e0000 */
[----:B------:R0:W0:Y:S02]  /*66f0*/  SHFL.IDX PT, R46, R109, 0x2, 0x181f ;  /* 0x00581f006d2e7f89 */ /* 0x00002400000e0000 */
.L_x_7318:
[----:B------:R-:W-:Y:S01]  /*6700*/  IADD3 R11, R153, 0x40, RZ ;  /* 0x00000040990b7810 */ /* 0x000fe20007ffe0ff */
[----:B------:R-:W-:Y:S03]  /*6710*/  BSSY B1, `(.L_x_7035) ;  /* 0x0000075000017945 */ /* 0x000fe60003800000 */
        /* <DEDUP_REMOVED lines=13> */
[----:B------:R-:W-:-:S03]  /*67f0*/  LOP3.LUT R12, R192, 0x38, R11, 0xf8, !PT ;  /* 0x00000038c00c7812 */ /* 0x000fc600078ef80b */
[----:B------:R-:W-:Y:S01]  /*6800*/  IMAD.SHL.U32 R14, R13, 0x400, RZ ;  /* 0x000004000d0e7824 */ /* 0x000fe200078e00ff */
[----:B------:R-:W-:-:S04]  /*6810*/  LOP3.LUT R13, R12, R15, RZ, 0x3c, !PT ;  /* 0x0000000f0c0d7212 */ /* 0x000fc800078e3cff */
[----:B------:R-:W-:-:S04]  /*6820*/  LOP3.LUT R12, R14, 0x7fffe000, RZ, 0xc0, !PT ;  /* 0x7fffe0000e0c7812 */ /* 0x000fc800078ec0ff */
[----:B------:R-:W-:Y:S01]  /*6830*/  IADD3 R12, R13, R12, R198 ;  /* 0x0000000c0d0c7210 */ /* 0x000fe20007ffe0c6 */
[----:B------:R-:W-:-:S03]  /*6840*/  IMAD R13, R155, 0x4000, R5 ;  /* 0x000040009b0d7824 */ /* 0x000fc600078e0205 */
[----:B------:R-:W-:Y:S01]  /*6850*/  LEA R15, R155, R12, 0xe ;  /* 0x0000000c9b0f7211 */ /* 0x000fe200078e70ff */
[----:B------:R-:W-:-:S04]  /*6860*/  IMAD R13, R13, 0x2, R156 ;  /* 0x000000020d0d7824 */ /* 0x000fc800078e029c */
[----:B------:R-:W-:Y:S02]  /*6870*/  IMAD R40, R15, 0x2, R156 ;  /* 0x000000020f287824 */ /* 0x000fe400078e029c */
[----:B------:R-:W0:Y:S04]  /*6880*/  LDS.128 R12, [R13+0x18400] ;  /* 0x018400000d0c7984 */ /* 0x000e280000000c00 */
[----:B------:R-:W4:Y:S01]  /*6890*/  LDS.128 R40, [R40+0x18400] ;  /* 0x0184000028287984 */ /* 0x000f220000000c00 */
[----:B------:R-:W-:Y:S05]  /*68a0*/  @P3 BRA `(.L_x_7038) ;  /* 0x0000000400583947 */ /* 0x000fea0003800000 */
[----:B------:R-:W-:Y:S01]  /*68b0*/  SHF.R.U32.HI R54, RZ, 0x10, R61 ;  /* 0x00000010ff367819 */ /* 0x000fe2000001163d */
[----:B----4-:R-:W-:Y:S01]  /*68c0*/  IMAD.MOV.U32 R49, RZ, RZ, R40 ;  /* 0x000000ffff317224 */ /* 0x010fe200078e0028 */
[----:B0-----:R-:W-:Y:S01]  /*68d0*/  MOV R40, R14 ;  /* 0x0000000e00287202 */ /* 0x001fe20000000f00 */
[----:B------:R-:W-:Y:S01]  /*68e0*/  IMAD.MOV.U32 R50, RZ, RZ, R42 ;  /* 0x000000ffff327224 */ /* 0x000fe200078e002a */
[--C-:B------:R-:W-:Y:S01]  /*68f0*/  SHF.R.U32.HI R52, RZ, 0x10, R57.reuse ;  /* 0x00000010ff347819 */ /* 0x100fe20000011639 */
[----:B------:R-:W-:Y:S01]  /*6900*/  HADD2.F32 R53, -RZ, R119.H1_H1 ;  /* 0x30000077ff357230 */ /* 0x000fe20000004100 */
[----:B------:R-:W-:Y:S01]  /*6910*/  SHF.R.U64 R73, R56, 0x10, R57 ;  /* 0x0000001038497819 */ /* 0x000fe20000001239 */
[----:B------:R-:W-:Y:S01]  /*6920*/  HADD2.F32 R42, -RZ, R41.H0_H0 ;  /* 0x20000029ff2a7230 */ /* 0x000fe20000004100 */
[----:B------:R-:W-:Y:S01]  /*6930*/  SHF.R.U64 R72, R60, 0x10, R61 ;  /* 0x000000103c487819 */ /* 0x000fe2000000123d */
[----:B------:R-:W-:Y:S01]  /*6940*/  HADD2.F32 R14, -RZ, R13.H0_H0 ;  /* 0x2000000dff0e7230 */ /* 0x000fe20000004100 */
[----:B------:R-:W-:Y:S01]  /*6950*/  SHF.R.U64 R48, R58, 0x10, R59 ;  /* 0x000000103a307819 */ /* 0x000fe2000000123b */
[----:B------:R-:W-:-:S02]  /*6960*/  HADD2.F32 R41, -RZ, R41.H1_H1 ;  /* 0x30000029ff297230 */ /* 0x000fc40000004100 */
[-C--:B------:R-:W-:Y:S01]  /*6970*/  FMUL.FTZ R55, R42, R53.reuse ;  /* 0x000000352a377220 */ /* 0x080fe20000410000 */
[----:B------:R-:W-:Y:S02]  /*6980*/  HADD2.F32 R54, -RZ, R54.H0_H0 ;  /* 0x20000036ff367230 */ /* 0x000fe40000004100 */
[----:B------:R-:W-:Y:S01]  /*6990*/  FMUL.FTZ R53, R14, R53 ;  /* 0x000000350e357220 */ /* 0x000fe20000410000 */
[----:B------:R-:W-:Y:S01]  /*69a0*/  HADD2.F32 R51, -RZ, R117.H1_H1 ;  /* 0x30000075ff337230 */ /* 0x000fe20000004100 */
[----:B------:R-:W-:Y:S01]  /*69b0*/  SHF.R.U32.HI R58, RZ, 0x10, R59 ;  /* 0x00000010ff3a7819 */ /* 0x000fe2000001163b */
[----:B------:R-:W-:Y:S02]  /*69c0*/  HADD2.F32 R13, -RZ, R13.H1_H1 ;  /* 0x3000000dff0d7230 */ /* 0x000fe40000004100 */
[-C--:B------:R-:W-:Y:S01]  /*69d0*/  FMUL.FTZ R56, R41, R54.reuse ;  /* 0x0000003629387220 */ /* 0x080fe20000410000 */
[----:B------:R-:W-:Y:S01]  /*69e0*/  HADD2.F32 R52, -RZ, R52.H0_H0 ;  /* 0x20000034ff347230 */ /* 0x000fe20000004100 */
[----:B------:R-:W-:Y:S01]  /*69f0*/  SHF.R.U64 R61, R62, 0x10, R63 ;  /* 0x000000103e3d7819 */ /* 0x000fe2000000123f */
[-C--:B------:R-:W-:Y:S01]  /*6a00*/  FFMA.FTZ R55, R14, R51.reuse, -R55 ;  /* 0x000000330e377223 */ /* 0x080fe20000010837 */
[----:B------:R-:W-:Y:S01]  /*6a10*/  FFMA.FTZ R53, R42, R51, R53 ;  /* 0x000000332a357223 */ /* 0x000fe20000010035 */
[----:B------:R-:W-:Y:S01]  /*6a20*/  SHF.R.U32.HI R62, RZ, 0x10, R63 ;  /* 0x00000010ff3e7819 */ /* 0x000fe2000001163f */
[C---:B------:R-:W-:Y:S01]  /*6a30*/  FMUL.FTZ R54, R13.reuse, R54 ;  /* 0x000000360d367220 */ /* 0x040fe20000410000 */
[----:B------:R-:W-:Y:S01]  /*6a40*/  FFMA.FTZ R56, R13, R52, -R56 ;  /* 0x000000340d387223 */ /* 0x000fe20000010838 */
[----:B------:R-:W-:-:S02]  /*6a50*/  HADD2.F32 R51, -RZ, R118.H1_H1 ;  /* 0x30000076ff337230 */ /* 0x000fc40000004100 */
[----:B------:R-:W-:Y:S02]  /*6a60*/  HADD2.F32 R14, -RZ, R43.H0_H0 ;  /* 0x2000002bff0e7230 */ /* 0x000fe40000004100 */
[----:B------:R-:W-:Y:S01]  /*6a70*/  FFMA.FTZ R54, R41, R52, R54 ;  /* 0x0000003429367223 */ /* 0x000fe20000010036 */
[----:B------:R-:W-:Y:S02]  /*6a80*/  HADD2.F32 R13, -RZ, R15.H0_H0 ;  /* 0x2000000fff0d7230 */ /* 0x000fe40000004100 */
[----:B------:R-:W-:Y:S02]  /*6a90*/  HADD2.F32 R42, -RZ, R58.H0_H0 ;  /* 0x2000003aff2a7230 */ /* 0x000fe40000004100 */
[-C--:B------:R-:W-:Y:S01]  /*6aa0*/  FMUL.FTZ R58, R14, R51.reuse ;  /* 0x000000330e3a7220 */ /* 0x080fe20000410000 */
[----:B------:R-:W-:Y:S02]  /*6ab0*/  HADD2.F32 R41, -RZ, R116.H1_H1 ;  /* 0x30000074ff297230 */ /* 0x000fe40000004100 */
[----:B------:R-:W-:Y:S01]  /*6ac0*/  FMUL.FTZ R51, R13, R51 ;  /* 0x000000330d337220 */ /* 0x000fe20000410000 */
[----:B------:R-:W-:Y:S01]  /*6ad0*/  HADD2.F32 R43, -RZ, R43.H1_H1 ;  /* 0x3000002bff2b7230 */ /* 0x000fe20000004100 */
[----:B------:R-:W-:Y:S01]  /*6ae0*/  F2FP.F16.F32.PACK_AB R53, R54, R53 ;  /* 0x000000353635723e */ /* 0x000fe200000000ff */
[----:B------:R-:W-:-:S02]  /*6af0*/  HADD2.F32 R52, -RZ, R62.H0_H0 ;  /* 0x2000003eff347230 */ /* 0x000fc40000004100 */
[-C--:B------:R-:W-:Y:S01]  /*6b00*/  FFMA.FTZ R57, R14, R41.reuse, R51 ;  /* 0x000000290e397223 */ /* 0x080fe20000010033 */
[----:B------:R-:W-:Y:S02]  /*6b10*/  HADD2.F32 R15, -RZ, R15.H1_H1 ;  /* 0x3000000fff0f7230 */ /* 0x000fe40000004100 */
[----:B------:R-:W-:Y:S01]  /*6b20*/  FFMA.FTZ R58, R13, R41, -R58 ;  /* 0x000000290d3a7223 */ /* 0x000fe2000001083a */
[----:B------:R-:W-:Y:S02]  /*6b30*/  HADD2.F32 R119, -RZ, R119.H0_H0 ;  /* 0x20000077ff777230 */ /* 0x000fe40000004100 */
[-C--:B------:R-:W-:Y:S01]  /*6b40*/  FMUL.FTZ R60, R43, R52.reuse ;  /* 0x000000342b3c7220 */ /* 0x080fe20000410000 */
[----:B------:R-:W-:Y:S02]  /*6b50*/  HADD2.F32 R14, -RZ, R49.H0_H0 ;  /* 0x20000031ff0e7230 */ /* 0x000fe40000004100 */
[----:B------:R-:W-:Y:S01]  /*6b60*/  FMUL.FTZ R52, R15, R52 ;  /* 0x000000340f347220 */ /* 0x000fe20000410000 */
[----:B------:R-:W-:-:S02]  /*6b70*/  HADD2.F32 R41, -RZ, R72.H0_H0 ;  /* 0x20000048ff297230 */ /* 0x000fc40000004100 */
[-C--:B------:R-:W-:Y:S01]  /*6b80*/  FFMA.FTZ R59, R15, R42.reuse, -R60 ;  /* 0x0000002a0f3b7223 */ /* 0x080fe2000001083c */
[----:B------:R-:W-:Y:S02]  /*6b90*/  HADD2.F32 R49, -RZ, R49.H1_H1 ;  /* 0x30000031ff317230 */ /* 0x000fe40000004100 */
[----:B------:R-:W-:Y:S01]  /*6ba0*/  FFMA.FTZ R60, R43, R42, R52 ;  /* 0x0000002a2b3c7223 */ /* 0x000fe20000010034 */
[----:B------:R-:W-:Y:S02]  /*6bb0*/  HADD2.F32 R117, -RZ, R117.H0_H0 ;  /* 0x20000075ff757230 */ /* 0x000fe40000004100 */
[----:B------:R-:W-:Y:S01]  /*6bc0*/  FMUL.FTZ R42, R14, R119 ;  /* 0x000000770e2a7220 */ /* 0x000fe20000410000 */
[--C-:B------:R-:W-:Y:S02]  /*6bd0*/  HADD2.F32 R13, -RZ, R12.reuse.H0_H0 ;  /* 0x2000000cff0d7230 */ /* 0x100fe40000004100 */
[----:B------:R-:W-:Y:S01]  /*6be0*/  FMUL.FTZ R43, R49, R41 ;  /* 0x00000029312b7220 */ /* 0x000fe20000410000 */
[----:B------:R-:W-:Y:S01]  /*6bf0*/  HADD2.F32 R12, -RZ, R12.H1_H1 ;  /* 0x3000000cff0c7230 */ /* 0x000fe20000004100 */
[----:B------:R-:W-:Y:S01]  /*6c00*/  F2FP.F16.F32.PACK_AB R57, R60, R57 ;  /* 0x000000393c39723e */ /* 0x000fe200000000ff */
[----:B------:R-:W-:-:S02]  /*6c10*/  HADD2.F32 R15, -RZ, R73.H0_H0 ;  /* 0x20000049ff0f7230 */ /* 0x000fc40000004100 */
[C---:B------:R-:W-:Y:S01]  /*6c20*/  FMUL.FTZ R119, R13.reuse, R119 ;  /* 0x000000770d777220 */ /* 0x040fe20000410000 */
[----:B------:R-:W-:Y:S01]  /*6c30*/  FFMA.FTZ R42, R13, R117, -R42 ;  /* 0x000000750d2a7223 */ /* 0x000fe2000001082a */
[C---:B------:R-:W-:Y:S01]  /*6c40*/  FMUL.FTZ R52, R12.reuse, R41 ;  /* 0x000000290c347220 */ /* 0x040fe20000410000 */
[----:B------:R-:W-:Y:S02]  /*6c50*/  HADD2.F32 R13, -RZ, R50.H0_H0 ;  /* 0x20000032ff0d7230 */ /* 0x000fe40000004100 */
[-C--:B------:R-:W-:Y:S01]  /*6c60*/  FFMA.FTZ R43, R12, R15.reuse, -R43 ;  /* 0x0000000f0c2b7223 */ /* 0x080fe2000001082b */
[----:B------:R-:W-:Y:S02]  /*6c70*/  HADD2.F32 R118, -RZ, R118.H0_H0 ;  /* 0x20000076ff767230 */ /* 0x000fe40000004100 */
[----:B------:R-:W-:Y:S01]  /*6c80*/  FFMA.FTZ R52, R49, R15, R52 ;  /* 0x0000000f31347223 */ /* 0x000fe20000010034 */
[----:B------:R-:W-:Y:S02]  /*6c90*/  HADD2.F32 R41, -RZ, R61.H0_H0 ;  /* 0x2000003dff297230 */ /* 0x000fe40000004100 */
[----:B------:R-:W-:Y:S01]  /*6ca0*/  FFMA.FTZ R119, R14, R117, R119 ;  /* 0x000000750e777223 */ /* 0x000fe20000010077 */
[----:B------:R-:W-:-:S02]  /*6cb0*/  HADD2.F32 R12, -RZ, R40.H0_H0 ;  /* 0x20000028ff0c7230 */ /* 0x000fc40000004100 */
[CC--:B------:R-:W-:Y:S01]  /*6cc0*/  FMUL.FTZ R49, R13.reuse, R118.reuse ;  /* 0x000000760d317220 */ /* 0x0c0fe20000410000 */
[----:B------:R-:W-:Y:S02]  /*6cd0*/  HADD2.F32 R50, -RZ, R50.H1_H1 ;  /* 0x30000032ff327230 */ /* 0x000fe40000004100 */
[----:B------:R-:W-:Y:S02]  /*6ce0*/  HADD2.F32 R40, -RZ, R40.H1_H1 ;  /* 0x30000028ff287230 */ /* 0x000fe40000004100 */
[----:B------:R-:W-:Y:S01]  /*6cf0*/  FMUL.FTZ R118, R12, R118 ;  /* 0x000000760c767220 */ /* 0x000fe20000410000 */
[----:B------:R-:W-:Y:S02]  /*6d00*/  HADD2.F32 R116, -RZ, R116.H0_H0 ;  /* 0x20000074ff747230 */ /* 0x000fe40000004100 */
        /* <DEDUP_REMOVED lines=8> */
[----:B------:R-:W-:-:S02]  /*6d90*/  F2FP.F16.F32.PACK_AB R12, R43, R42 ;  /* 0x0000002a2b0c723e */ /* 0x000fc400000000ff */
[----:B------:R-:W-:Y:S02]  /*6da0*/  F2FP.F16.F32.PACK_AB R13, R56, R55 ;  /* 0x00000037380d723e */ /* 0x000fe400000000ff */
[----:B------:R-:W-:Y:S01]  /*6db0*/  F2FP.F16.F32.PACK_AB R14, R40, R49 ;  /* 0x00000031280e723e */ /* 0x000fe200000000ff */
[----:B------:R-:W-:Y:S01]  /*6dc0*/  IMAD.MOV.U32 R40, RZ, RZ, R52 ;  /* 0x000000ffff287224 */ /* 0x000fe200078e0034 */
[----:B------:R-:W-:Y:S01]  /*6dd0*/  F2FP.F16.F32.PACK_AB R42, R41, R118 ;  /* 0x00000076292a723e */ /* 0x000fe200000000ff */
[----:B------:R-:W-:Y:S01]  /*6de0*/  IMAD.MOV.U32 R41, RZ, RZ, R53 ;  /* 0x000000ffff297224 */ /* 0x000fe200078e0035 */
[----:B------:R-:W-:Y:S02]  /*6df0*/  F2FP.F16.F32.PACK_AB R15, R59, R58 ;  /* 0x0000003a3b0f723e */ /* 0x000fe400000000ff */
[----:B------:R-:W-:-:S07]  /*6e00*/  MOV R43, R57 ;  /* 0x00000039002b7202 */ /* 0x000fce0000000f00 */
.L_x_7038:
[----:B------:R-:W-:Y:S05]  /*6e10*/  BSYNC B2 ;  /* 0x0000000000027941 */ /* 0x000fea0003800000 */
.L_x_7037:
[----:B------:R-:W-:Y:S01]  /*6e20*/  ISETP.GE.AND P4, PT, R11, R110, PT ;  /* 0x0000006e0b00720c */ /* 0x000fe20003f86270 */
[----:B0-----:R0:W-:-:S12]  /*6e30*/  ST.E.128 desc[UR42][R44.64], R12 ;  /* 0x0000000c2c007985 */ /* 0x0011d8000c101d2a */
[----:B------:R-:W-:-:S05]  /*6e40*/  @!P4 IMAD.WIDE R46, R11, 0x2, R46 ;  /* 0x000000020b2ec825 */ /* 0x000fca00078e022e */
[----:B----4-:R0:W-:Y:S02]  /*6e50*/  @!P4 ST.E.128 desc[UR42][R46.64], R40 ;  /* 0x000000282e00c985 */ /* 0x0101e4000c101d2a */
.L_x_7036:
[----:B------:R-:W-:Y:S05]  /*6e60*/  BSYNC B1 ;  /* 0x0000000000017941 */ /* 0x000fea0003800000 */
.L_x_7035:
[----:B------:R-:W-:-:S03]  /*6e70*/  UMOV UR4, 0xffffffff ;  /* 0xffffffff00047882 */ /* 0x000fc60000000000 */
[----:B------:R-:W-:Y:S05]  /*6e80*/  BRA.DIV UR4, `(.L_x_7039) ;  /* 0x0000015204647947 */ /* 0x000fea000b800000 */
[----:B0-----:R-:W0:Y:S04]  /*6e90*/  SHFL.IDX PT, R108, R108, 0x3, 0x181f ;  /* 0x00781f006c6c7f89 */ /* 0x001e2800000e0000 */
[----:B------:R-:W0:Y:S02]  /*6ea0*/  SHFL.IDX PT, R109, R109, 0x3, 0x181f ;  /* 0x00781f006d6d7f89 */ /* 0x000e2400000e0000 */
.L_x_7322:
[----:B------:R-:W-:-:S05]  /*6eb0*/  VIADD R11, R153, 0x60 ;  /* 0x00000060990b7836 */ /* 0x000fca0000000000 */
[----:B------:R-:W-:-:S13]  /*6ec0*/  ISETP.GE.OR P4, PT, R11, R98, P1 ;  /* 0x000000620b00720c */ /* 0x000fda0000f86670 */
[----:B------:R-:W-:Y:S05]  /*6ed0*/  @P4 BRA `(.L_x_7012) ;  /* 0x0000000c007c4947 */ /* 0x000fea0003800000 */
[----:B------:R-:W-:Y:S01]  /*6ee0*/  SEL R112, R37, R112, !P0 ;  /* 0x0000007025707207 */ /* 0x000fe20004000000 */
[----:B------:R-:W-:Y:S01]  /*6ef0*/  BSSY B1, `(.L_x_7040) ;  /* 0x000006c000017945 */ /* 0x000fe20003800000 */
[----:B----4-:R-:W-:Y:S02]  /*6f00*/  SHF.R.U32.HI R14, RZ, 0x3, R159 ;  /* 0x00000003ff0e7819 */ /* 0x010fe4000001169f */
[----:B------:R-:W-:Y:S02]  /*6f10*/  SHF.R.S32.HI R11, RZ, 0x1f, R112 ;  /* 0x0000001fff0b7819 */ /* 0x000fe40000011470 */
[----:B0-----:R-:W-:Y:S02]  /*6f20*/  LEA R44, P4, R77, R109, 0x1 ;  /* 0x0000006d4d2c7211 */ /* 0x001fe400078808ff */
        /* <DEDUP_REMOVED lines=10> */
[----:B------:R-:W-:Y:S02]  /*6fd0*/  IADD3 R12, R12, R13, R197 ;  /* 0x0000000d0c0c7210 */ /* 0x000fe40007ffe0c5 */
[----:B------:R-:W-:-:S03]  /*6fe0*/  LEA R13, R155, R6, 0xe ;  /* 0x000000069b0d7211 */ /* 0x000fc600078e70ff */
[----:B------:R-:W-:Y:S02]  /*6ff0*/  IMAD R15, R155, 0x4000, R12 ;  /* 0x000040009b0f7824 */ /* 0x000fe400078e020c */
[--C-:B------:R-:W-:Y:S02]  /*7000*/  IMAD R13, R13, 0x2, R156.reuse ;  /* 0x000000020d0d7824 */ /* 0x100fe400078e029c */
[----:B------:R-:W-:-:S04]  /*7010*/  IMAD R40, R15, 0x2, R156 ;  /* 0x000000020f287824 */ /* 0x000fc800078e029c */
[----:B------:R-:W0:Y:S04]  /*7020*/  LDS.128 R12, [R13+0x18400] ;  /* 0x018400000d0c7984 */ /* 0x000e280000000c00 */
[----:B------:R-:W4:Y:S01]  /*7030*/  LDS.128 R40, [R40+0x18400] ;  /* 0x0184000028287984 */ /* 0x000f220000000c00 */
[----:B------:R-:W-:Y:S05]  /*7040*/  @P3 BRA `(.L_x_7041) ;  /* 0x0000000400583947 */ /* 0x000fea0003800000 */
[----:B------:R-:W-:Y:S01]  /*7050*/  SHF.R.U32.HI R50, RZ, 0x10, R69 ;  /* 0x00000010ff327819 */ /* 0x000fe20000011645 */
[----:B----4-:R-:W-:Y:S01]  /*7060*/  IMAD.MOV.U32 R47, RZ, RZ, R42 ;  /* 0x000000ffff2f7224 */ /* 0x010fe200078e002a */
[----:B------:R-:W-:Y:S01]  /*7070*/  MOV R46, R40 ;  /* 0x00000028002e7202 */ /* 0x000fe20000000f00 */
[----:B0-----:R-:W-:Y:S01]  /*7080*/  IMAD.MOV.U32 R40, RZ, RZ, R14 ;  /* 0x000000ffff287224 */ /* 0x001fe200078e000e */
[----:B------:R-:W-:Y:S01]  /*7090*/  SHF.R.U32.HI R48, RZ, 0x10, R65 ;  /* 0x00000010ff307819 */ /* 0x000fe20000011641 */
[--C-:B------:R-:W-:Y:S01]  /*70a0*/  HADD2.F32 R42, -RZ, R41.reuse.H0_H0 ;  /* 0x20000029ff2a7230 */ /* 0x100fe20000004100 */
[--C-:B------:R-:W-:Y:S01]  /*70b0*/  SHF.R.U64 R59, R70, 0x10, R71.reuse ;  /* 0x00000010463b7819 */ /* 0x100fe20000001247 */
[----:B------:R-:W-:Y:S01]  /*70c0*/  HADD2.F32 R41, -RZ, R41.H1_H1 ;  /* 0x30000029ff297230 */ /* 0x000fe20000004100 */
[----:B------:R-:W-:Y:S01]  /*70d0*/  SHF.R.U32.HI R70, RZ, 0x10, R71 ;  /* 0x00000010ff467819 */ /* 0x000fe20000011647 */
[--C-:B------:R-:W-:Y:S01]  /*70e0*/  HADD2.F32 R14, -RZ, R13.reuse.H0_H0 ;  /* 0x2000000dff0e7230 */ /* 0x100fe20000004100 */
[--C-:B------:R-:W-:Y:S01]  /*70f0*/  SHF.R.U64 R61, R66, 0x10, R67.reuse ;  /* 0x00000010423d7819 */ /* 0x100fe20000001243 */
[----:B------:R-:W-:Y:S01]  /*7100*/  HADD2.F32 R50, -RZ, R50.H0_H0 ;  /* 0x20000032ff327230 */ /* 0x000fe20000004100 */
[----:B------:R-:W-:Y:S01]  /*7110*/  SHF.R.U32.HI R66, RZ, 0x10, R67 ;  /* 0x00000010ff427819 */ /* 0x000fe20000011643 */
[----:B------:R-:W-:Y:S01]  /*7120*/  HADD2.F32 R13, -RZ, R13.H1_H1 ;  /* 0x3000000dff0d7230 */ /* 0x000fe20000004100 */
[----:B------:R-:W-:Y:S01]  /*7130*/  SHF.R.U64 R60, R68, 0x10, R69 ;  /* 0x00000010443c7819 */ /* 0x000fe20000001245 */
[----:B------:R-:W-:-:S02]  /*7140*/  HADD2.F32 R51, -RZ, R111.H0_H0 ;  /* 0x2000006fff337230 */ /* 0x000fc40000004100 */
[-C--:B------:R-:W-:Y:S01]  /*7150*/  FMUL.FTZ R52, R41, R50.reuse ;  /* 0x0000003229347220 */ /* 0x080fe20000410000 */
[----:B------:R-:W-:Y:S02]  /*7160*/  HADD2.F32 R48, -RZ, R48.H0_H0 ;  /* 0x20000030ff307230 */ /* 0x000fe40000004100 */
[C---:B------:R-:W-:Y:S01]  /*7170*/  FMUL.FTZ R50, R13.reuse, R50 ;  /* 0x000000320d327220 */ /* 0x040fe20000410000 */
[----:B------:R-:W-:Y:S02]  /*7180*/  HADD2.F32 R49, -RZ, R114.H0_H0 ;  /* 0x20000072ff317230 */ /* 0x000fe40000004100 */
[-C--:B------:R-:W-:Y:S01]  /*7190*/  FMUL.FTZ R53, R42, R51.reuse ;  /* 0x000000332a357220 */ /* 0x080fe20000410000 */
[C---:B------:R-:W-:Y:S01]  /*71a0*/  FMUL.FTZ R51, R14.reuse, R51 ;  /* 0x000000330e337220 */ /* 0x040fe20000410000 */
[-C--:B------:R-:W-:Y:S01]  /*71b0*/  FFMA.FTZ R52, R13, R48.reuse, -R52 ;  /* 0x000000300d347223 */ /* 0x080fe20000010834 */
[----:B------:R-:W-:Y:S01]  /*71c0*/  FFMA.FTZ R54, R41, R48, R50 ;  /* 0x0000003029367223 */ /* 0x000fe20000010032 */
[----:B------:R-:W-:Y:S01]  /*71d0*/  FFMA.FTZ R53, R14, R49, -R53 ;  /* 0x000000310e357223 */ /* 0x000fe20000010835 */
[----:B------:R-:W-:-:S02]  /*71e0*/  HADD2.F32 R48, -RZ, R113.H0_H0 ;  /* 0x20000071ff307230 */ /* 0x000fc40000004100 */
[----:B------:R-:W-:Y:S01]  /*71f0*/  FFMA.FTZ R51, R42, R49, R51 ;  /* 0x000000312a337223 */ /* 0x000fe20000010033 */
[----:B------:R-:W-:Y:S01]  /*7200*/  HADD2.F32 R13, -RZ, R15.H0_H0 ;  /* 0x2000000fff0d7230 */ /* 0x000fe20000004100 */
[----:B------:R-:W-:Y:S01]  /*7210*/  SHF.R.U64 R62, R64, 0x10, R65 ;  /* 0x00000010403e7819 */ /* 0x000fe20000001241 */
[----:B------:R-:W-:Y:S02]  /*7220*/  HADD2.F32 R14, -RZ, R43.H0_H0 ;  /* 0x2000002bff0e7230 */ /* 0x000fe40000004100 */
[----:B------:R-:W-:Y:S02]  /*7230*/  HADD2.F32 R41, -RZ, R115.H0_H0 ;  /* 0x20000073ff297230 */ /* 0x000fe40000004100 */
[-C--:B------:R-:W-:Y:S01]  /*7240*/  FMUL.FTZ R49, R13, R48.reuse ;  /* 0x000000300d317220 */ /* 0x080fe20000410000 */
[----:B------:R-:W-:Y:S02]  /*7250*/  HADD2.F32 R43, -RZ, R43.H1_H1 ;  /* 0x3000002bff2b7230 */ /* 0x000fe40000004100 */
[----:B------:R-:W-:Y:S01]  /*7260*/  FMUL.FTZ R56, R14, R48 ;  /* 0x000000300e387220 */ /* 0x000fe20000410000 */
        /* <DEDUP_REMOVED lines=8> */
[----:B------:R-:W-:-:S02]  /*72f0*/  HADD2.F32 R111, -RZ, R111.H1_H1 ;  /* 0x3000006fff6f7230 */ /* 0x000fc40000004100 */
[-C--:B------:R-:W-:Y:S01]  /*7300*/  FFMA.FTZ R57, R15, R42.reuse, -R48 ;  /* 0x0000002a0f397223 */ /* 0x080fe20000010830 */
[----:B------:R-:W-:Y:S02]  /*7310*/  HADD2.F32 R41, -RZ, R60.H0_H0 ;  /* 0x2000003cff297230 */ /* 0x000fe40000004100 */
[----:B------:R-:W-:Y:S01]  /*7320*/  FFMA.FTZ R58, R43, R42, R50 ;  /* 0x0000002a2b3a7223 */ /* 0x000fe20000010032 */
[----:B------:R-:W-:Y:S02]  /*7330*/  HADD2.F32 R13, -RZ, R12.H0_H0 ;  /* 0x2000000cff0d7230 */ /* 0x000fe40000004100 */
[----:B------:R-:W-:Y:S01]  /*7340*/  FMUL.FTZ R42, R14, R111 ;  /* 0x0000006f0e2a7220 */ /* 0x000fe20000410000 */
[----:B------:R-:W-:Y:S01]  /*7350*/  HADD2.F32 R46, -RZ, R46.H1_H1 ;  /* 0x3000002eff2e7230 */ /* 0x000fe20000004100 */
[----:B------:R-:W-:Y:S01]  /*7360*/  F2FP.F16.F32.PACK_AB R51, R54, R51 ;  /* 0x000000333633723e */ /* 0x000fe200000000ff */
[----:B------:R-:W-:Y:S02]  /*7370*/  HADD2.F32 R12, -RZ, R12.H1_H1 ;  /* 0x3000000cff0c7230 */ /* 0x000fe40000004100 */
[----:B------:R-:W-:Y:S01]  /*7380*/  FMUL.FTZ R111, R13, R111 ;  /* 0x0000006f0d6f7220 */ /* 0x000fe20000410000 */
[----:B------:R-:W-:-:S02]  /*7390*/  HADD2.F32 R114, -RZ, R114.H1_H1 ;  /* 0x30000072ff727230 */ /* 0x000fc40000004100 */
[-C--:B------:R-:W-:Y:S01]  /*73a0*/  FMUL.FTZ R43, R46, R41.reuse ;  /* 0x000000292e2b7220 */ /* 0x080fe20000410000 */
[----:B------:R-:W-:Y:S02]  /*73b0*/  HADD2.F32 R15, -RZ, R62.H0_H0 ;  /* 0x2000003eff0f7230 */ /* 0x000fe40000004100 */
[C---:B------:R-:W-:Y:S01]  /*73c0*/  FMUL.FTZ R41, R12.reuse, R41 ;  /* 0x000000290c297220 */ /* 0x040fe20000410000 */
[----:B------:R-:W-:Y:S02]  /*73d0*/  HADD2.F32 R113, -RZ, R113.H1_H1 ;  /* 0x30000071ff717230 */ /* 0x000fe40000004100 */
[----:B------:R-:W-:Y:S01]  /*73e0*/  FFMA.FTZ R42, R13, R114, -R42 ;  /* 0x000000720d2a7223 */ /* 0x000fe2000001082a */
[----:B------:R-:W-:Y:S02]  /*73f0*/  HADD2.F32 R13, -RZ, R47.H0_H0 ;  /* 0x2000002fff0d7230 */ /* 0x000fe40000004100 */
[-C--:B------:R-:W-:Y:S01]  /*7400*/  FFMA.FTZ R43, R12, R15.reuse, -R43 ;  /* 0x0000000f0c2b7223 */ /* 0x080fe2000001082b */
[----:B------:R-:W-:Y:S01]  /*7410*/  FFMA.FTZ R46, R46, R15, R41 ;  /* 0x0000000f2e2e7223 */ /* 0x000fe20000010029 */
[----:B------:R-:W-:-:S02]  /*7420*/  HADD2.F32 R12, -RZ, R40.H0_H0 ;  /* 0x20000028ff0c7230 */ /* 0x000fc40000004100 */
[----:B------:R-:W-:Y:S01]  /*7430*/  FFMA.FTZ R111, R14, R114, R111 ;  /* 0x000000720e6f7223 */ /* 0x000fe2000001006f */
[----:B------:R-:W-:Y:S02]  /*7440*/  HADD2.F32 R15, -RZ, R59.H0_H0 ;  /* 0x2000003bff0f7230 */ /* 0x000fe40000004100 */
[-C--:B------:R-:W-:Y:S01]  /*7450*/  FMUL.FTZ R41, R13, R113.reuse ;  /* 0x000000710d297220 */ /* 0x080fe20000410000 */
[----:B------:R-:W-:Y:S02]  /*7460*/  HADD2.F32 R47, -RZ, R47.H1_H1 ;  /* 0x3000002fff2f7230 */ /* 0x000fe40000004100 */
[----:B------:R-:W-:Y:S01]  /*7470*/  FMUL.FTZ R48, R12, R113 ;  /* 0x000000710c307220 */ /* 0x000fe20000410000 */
[----:B------:R-:W-:Y:S01]  /*7480*/  HADD2.F32 R40, -RZ, R40.H1_H1 ;  /* 0x30000028ff287230 */ /* 0x000fe20000004100 */
[----:B------:R-:W-:Y:S01]  /*7490*/  F2FP.F16.F32.PACK_AB R55, R58, R55 ;  /* 0x000000373a37723e */ /* 0x000fe200000000ff */
[----:B------:R-:W-:Y:S02]  /*74a0*/  HADD2.F32 R115, -RZ, R115.H1_H1 ;  /* 0x30000073ff737230 */ /* 0x000fe40000004100 */
        /* <DEDUP_REMOVED lines=8> */
[----:B------:R-:W-:Y:S02]  /*7530*/  F2FP.F16.F32.PACK_AB R50, R46, R111 ;  /* 0x0000006f2e32723e */ /* 0x000fe400000000ff */
[----:B------:R-:W-:Y:S01]  /*7540*/  F2FP.F16.F32.PACK_AB R12, R43, R42 ;  /* 0x0000002a2b0c723e */ /* 0x000fe200000000ff */
[----:B------:R-:W-:Y:S01]  /*7550*/  IMAD.MOV.U32 R43, RZ, RZ, R55 ;  /* 0x000000ffff2b7224 */ /* 0x000fe200078e0037 */
[----:B------:R-:W-:Y:S01]  /*7560*/  F2FP.F16.F32.PACK_AB R14, R40, R41 ;  /* 0x00000029280e723e */ /* 0x000fe200000000ff */
[----:B------:R-:W-:Y:S01]  /*7570*/  IMAD.MOV.U32 R40, RZ, RZ, R50 ;  /* 0x000000ffff287224 */ /* 0x000fe200078e0032 */
[----:B------:R-:W-:-:S02]  /*7580*/  F2FP.F16.F32.PACK_AB R13, R52, R53 ;  /* 0x00000035340d723e */ /* 0x000fc400000000ff */
[----:B------:R-:W-:Y:S02]  /*7590*/  F2FP.F16.F32.PACK_AB R42, R47, R48 ;  /* 0x000000302f2a723e */ /* 0x000fe400000000ff */
[----:B------:R-:W-:-:S07]  /*75a0*/  MOV R41, R51 ;  /* 0x0000003300297202 */ /* 0x000fce0000000f00 */
.L_x_7041:
[----:B------:R-:W-:Y:S05]  /*75b0*/  BSYNC B1 ;  /* 0x0000000000017941 */ /* 0x000fea0003800000 */
.L_x_7040:
[----:B------:R-:W-:Y:S01]  /*75c0*/  ISETP.GE.AND P3, PT, R11, R110, PT ;  /* 0x0000006e0b00720c */ /* 0x000fe20003f66270 */
[----:B0-----:R0:W-:Y:S02]  /*75d0*/  ST.E.128 desc[UR42][R44.64], R12 ;  /* 0x0000000c2c007985 */ /* 0x0011e4000c101d2a */
[----:B0-----:R-:W-:Y:S02]  /*75e0*/  IMAD.MOV.U32 R12, RZ, RZ, R109 ;  /* 0x000000ffff0c7224 */ /* 0x001fe400078e006d */
[----:B------:R-:W-:-:S08]  /*75f0*/  IMAD.MOV.U32 R13, RZ, RZ, R108 ;  /* 0x000000ffff0d7224 */ /* 0x000fd000078e006c */
[----:B------:R-:W-:Y:S05]  /*7600*/  @P3 BRA `(.L_x_7012) ;  /* 0x0000000400b03947 */ /* 0x000fea0003800000 */
[----:B------:R-:W-:-:S05]  /*7610*/  IMAD.WIDE R12, R11, 0x2, R12 ;  /* 0x000000020b0c7825 */ /* 0x000fca00078e020c */
[----:B----4-:R0:W-:Y:S01]  /*7620*/  ST.E.128 desc[UR42][R12.64], R40 ;  /* 0x000000280c007985 */ /* 0x0101e2000c101d2a */
[----:B------:R-:W-:Y:S05]  /*7630*/  BRA `(.L_x_7012) ;  /* 0x0000000400a47947 */ /* 0x000fea0003800000 */
.L_x_6971:
[----:B------:R-:W-:-:S06]  /*7640*/  UISETP.NE.AND UP0, UPT, UR41, 0x3, UPT ;  /* 0x000000032900788c */ /* 0x000fcc000bf05270 */
[----:B------:R-:W-:-:S13]  /*7650*/  PLOP3.LUT P5, PT, PT, PT, UP0, 0x80, 0x0 ;  /* 0x000000000000781c */ /* 0x000fda0003faf008 */
[----:B------:R-:W-:Y:S05]  /*7660*/  @!P5 BRA `(.L_x_7042) ;  /* 0x000000000004d947 */ /* 0x000fea0003800000 */
[----:B------:R-:W-:Y:S01]  /*7670*/  BPT.TRAP 0x1 ;  /* 0x000000040000795c */ /* 0x000fe20000300000 */
.L_x_7042:
[----:B------:R-:W-:Y:S01]  /*7680*/  LEA R90, R155, R156, 0x3 ;  /* 0x0000009c9b5a7211 */ /* 0x000fe200078e18ff */
[----:B------:R-:W-:Y:S01]  /*7690*/  BSSY B1, `(.L_x_7043) ;  /* 0x0000005000017945 */ /* 0x000fe20003800000 */
[----:B------:R-:W-:Y:S02]  /*76a0*/  SHF.L.U32 R103, R154, 0x1f, RZ ;  /* 0x0000001f9a677819 */ /* 0x000fe400000006ff */
[----:B------:R-:W-:Y:S02]  /*76b0*/  SHF.R.S32.HI R100, RZ, 0x1f, R101 ;  /* 0x0000001fff647819 */ /* 0x000fe40000011465 */
[----:B------:R-:W0:Y:S02]  /*76c0*/  SYNCS.PHASECHK.TRANS64.TRYWAIT P3, [R90+URZ+0x28890], R103 ;  /* 0x028890675a0075a7 */ /* 0x000e24000806017f */
[----:B0-----:R-:W-:Y:S05]  /*76d0*/  @!P3 BRA `(.L_x_7044) ;  /* 0x00000148009cb947 */ /* 0x001fea0003800000 */
.L_x_7323:
[----:B------:R-:W-:Y:S05]  /*76e0*/  BSYNC B1 ;  /* 0x0000000000017941 */ /* 0x000fea0003800000 */
.L_x_7043:
        /* <DEDUP_REMOVED lines=25> */
.L_x_7327:
[----:B------:R-:W-:Y:S04]  /*7880*/  BSSY B1, `(.L_x_7046) ;  /* 0x000000d000017945 */ /* 0x000fe80003800000 */
[----:B------:R-:W-:Y:S05]  /*7890*/  @!P3 BRA `(.L_x_7047) ;  /* 0x00000000002cb947 */ /* 0x000fea0003800000 */
[----:B------:R-:W-:Y:S02]  /*78a0*/  ULDC UR4, c[0x0][0x2f4] ;  /* 0x0000bd0000047ab9 */ /* 0x000fe40000000800 */
[----:B------:R-:W-:-:S13]  /*78b0*/  ISETP.GE.AND P3, PT, R16, UR4, PT ;  /* 0x0000000410007c0c */ /* 0x000fda000bf66270 */
[----:B---3--:R-:W-:-:S04]  /*78c0*/  @!P3 LEA R42, P4, R16, R14, 0x1 ;  /* 0x0000000e102ab211 */ /* 0x008fc800078808ff */
[----:B--2---:R-:W-:Y:S02]  /*78d0*/  @!P3 LEA.HI.X R43, R16, R41, R17, 0x1, P4 ;  /* 0x00000029102bb211 */ /* 0x004fe400020f0c11 */
[----:B------:R-:W-:-:S13]  /*78e0*/  ISETP.GE.AND P4, PT, R23, UR4, PT ;  /* 0x0000000417007c0c */ /* 0x000fda000bf86270 */
[C---:B------:R-:W-:Y:S02]  /*78f0*/  @!P4 LEA R40, P6, R23.reuse, R14, 0x1 ;  /* 0x0000000e1728c211 */ /* 0x040fe400078c08ff */
[----:B------:R-:W2:Y:S02]  /*7900*/  @!P3 LDS.128 R12, [R92+0x18400] ;  /* 0x018400005c0cb984 */ /* 0x000ea40000000c00 */
[----:B------:R-:W-:Y:S02]  /*7910*/  @!P4 LEA.HI.X R41, R23, R41, R22, 0x1, P6 ;  /* 0x000000291729c211 */ /* 0x000fe400030f0c16 */
[----:B--2---:R-:W-:Y:S04]  /*7920*/  @!P3 ST.E.128 desc[UR42][R42.64], R12 ;  /* 0x0000000c2a00b985 */ /* 0x004fe8000c101d2a */
[----:B------:R-:W2:Y:S04]  /*7930*/  @!P4 LDS.128 R12, [R92+0x1c400] ;  /* 0x01c400005c0cc984 */ /* 0x000ea80000000c00 */
[----:B--2---:R4:W-:Y:S02]  /*7940*/  @!P4 ST.E.128 desc[UR42][R40.64], R12 ;  /* 0x0000000c2800c985 */ /* 0x0049e4000c101d2a */
.L_x_7047:
[----:B------:R-:W-:Y:S05]  /*7950*/  BSYNC B1 ;  /* 0x0000000000017941 */ /* 0x000fea0003800000 */
.L_x_7046:
[----:B------:R-:W-:-:S03]  /*7960*/  UMOV UR4, 0xffffffff ;  /* 0xffffffff00047882 */ /* 0x000fc60000000000 */
[----:B------:R-:W-:Y:S05]  /*7970*/  BRA.DIV UR4, `(.L_x_7048) ;  /* 0x0000014a04507947 */ /* 0x000fea000b800000 */
[----:B--2-4-:R2:W4:Y:S04]  /*7980*/  SHFL.IDX PT, R41, R45, 0x1, 0x181f ;  /* 0x00381f002d297f89 */ /* 0x01452800000e0000 */
[----:B---3--:R2:W3:Y:S02]  /*7990*/  SHFL.IDX PT, R14, R44, 0x1, 0x181f ;  /* 0x00381f002c0e7f89 */ /* 0x0084e400000e0000 */
.L_x_7331:
[----:B------:R-:W-:Y:S01]  /*79a0*/  ISETP.GE.AND P3, PT, R46, 0x21, PT ;  /* 0x000000212e00780c */ /* 0x000fe20003f66270 */
[----:B------:R-:W-:-:S12]  /*79b0*/  BSSY B1, `(.L_x_7049) ;  /* 0x000000d000017945 */ /* 0x000fd80003800000 */
[----:B------:R-:W-:Y:S05]  /*79c0*/  @!P3 BRA `(.L_x_7050) ;  /* 0x00000000002cb947 */ /* 0x000fea0003800000 */
[----:B------:R-:W-:Y:S02]  /*79d0*/  ULDC UR4, c[0x0][0x2f4] ;  /* 0x0000bd0000047ab9 */ /* 0x000fe40000000800 */
[----:B------:R-:W-:-:S13]  /*79e0*/  ISETP.GE.AND P3, PT, R16, UR4, PT ;  /* 0x0000000410007c0c */ /* 0x000fda000bf66270 */
[----:B---3--:R-:W-:-:S04]  /*79f0*/  @!P3 LEA R42, P4, R16, R14, 0x1 ;  /* 0x0000000e102ab211 */ /* 0x008fc800078808ff */
[----:B----4-:R-:W-:Y:S02]  /*7a00*/  @!P3 LEA.HI.X R43, R16, R41, R17, 0x1, P4 ;  /* 0x00000029102bb211 */ /* 0x010fe400020f0c11 */
[----:B------:R-:W-:-:S13]  /*7a10*/  ISETP.GE.AND P4, PT, R23, UR4, PT ;  /* 0x0000000417007c0c */ /* 0x000fda000bf86270 */
[C---:B------:R-:W-:Y:S02]  /*7a20*/  @!P4 LEA R40, P6, R23.reuse, R14, 0x1 ;  /* 0x0000000e1728c211 */ /* 0x040fe400078c08ff */
[----:B------:R-:W3:Y:S02]  /*7a30*/  @!P3 LDS.128 R12, [R92+0x19400] ;  /* 0x019400005c0cb984 */ /* 0x000ee40000000c00 */
[----:B------:R-:W-:Y:S02]  /*7a40*/  @!P4 LEA.HI.X R41, R23, R41, R22, 0x1, P6 ;  /* 0x000000291729c211 */ /* 0x000fe400030f0c16 */
[----:B---3--:R-:W-:Y:S04]  /*7a50*/  @!P3 ST.E.128 desc[UR42][R42.64], R12 ;  /* 0x0000000c2a00b985 */ /* 0x008fe8000c101d2a */
[----:B------:R-:W3:Y:S04]  /*7a60*/  @!P4 LDS.128 R12, [R92+0x1d400] ;  /* 0x01d400005c0cc984 */ /* 0x000ee80000000c00 */
[----:B---3--:R3:W-:Y:S02]  /*7a70*/  @!P4 ST.E.128 desc[UR42][R40.64], R12 ;  /* 0x0000000c2800c985 */ /* 0x0087e4000c101d2a */
.L_x_7050:
[----:B------:R-:W-:Y:S05]  /*7a80*/  BSYNC B1 ;  /* 0x0000000000017941 */ /* 0x000fea0003800000 */
.L_x_7049:
[----:B------:R-:W-:-:S03]  /*7a90*/  UMOV UR4, 0xffffffff ;  /* 0xffffffff00047882 */ /* 0x000fc60000000000 */
[----:B------:R-:W-:Y:S05]  /*7aa0*/  BRA.DIV UR4, `(.L_x_7051) ;  /* 0x0000014a044c7947 */ /* 0x000fea000b800000 */
[----:B---34-:R3:W4:Y:S04]  /*7ab0*/  SHFL.IDX PT, R41, R45, 0x2, 0x181f ;  /* 0x00581f002d297f89 */ /* 0x01872800000e0000 */
[----:B------:R3:W0:Y:S02]  /*7ac0*/  SHFL.IDX PT, R14, R44, 0x2, 0x181f ;  /* 0x00581f002c0e7f89 */ /* 0x00062400000e0000 */
.L_x_7335:
[----:B------:R-:W-:Y:S01]  /*7ad0*/  ISETP.GE.AND P3, PT, R46, 0x41, PT ;  /* 0x000000412e00780c */ /* 0x000fe20003f66270 */
[----:B------:R-:W-:-:S12]  /*7ae0*/  BSSY B1, `(.L_x_7052) ;  /* 0x000000d000017945 */ /* 0x000fd80003800000 */
[----:B------:R-:W-:Y:S05]  /*7af0*/  @!P3 BRA `(.L_x_7053) ;  /* 0x00000000002cb947 */ /* 0x000fea0003800000 */
[----:B------:R-:W-:Y:S02]  /*7b00*/  ULDC UR4, c[0x0][0x2f4] ;  /* 0x0000bd0000047ab9 */ /* 0x000fe40000000800 */
[----:B------:R-:W-:-:S13]  /*7b10*/  ISETP.GE.AND P3, PT, R16, UR4, PT ;  /* 0x0000000410007c0c */ /* 0x000fda000bf66270 */
[----:B0-----:R-:W-:-:S04]  /*7b20*/  @!P3 LEA R42, P4, R16, R14, 0x1 ;  /* 0x0000000e102ab211 */ /* 0x001fc800078808ff */
[----:B----4-:R-:W-:Y:S02]  /*7b30*/  @!P3 LEA.HI.X R43, R16, R41, R17, 0x1, P4 ;  /* 0x00000029102bb211 */ /* 0x010fe400020f0c11 */
[----:B------:R-:W-:-:S13]  /*7b40*/  ISETP.GE.AND P4, PT, R23, UR4, PT ;  /* 0x0000000417007c0c */ /* 0x000fda000bf86270 */
[C---:B------:R-:W-:Y:S02]  /*7b50*/  @!P4 LEA R40, P6, R23.reuse, R14, 0x1 ;  /* 0x0000000e1728c211 */ /* 0x040fe400078c08ff */
[----:B------:R-:W0:Y:S02]  /*7b60*/  @!P3 LDS.128 R12, [R92+0x1a400] ;  /* 0x01a400005c0cb984 */ /* 0x000e240000000c00 */
[----:B------:R-:W-:Y:S02]  /*7b70*/  @!P4 LEA.HI.X R41, R23, R41, R22, 0x1, P6 ;  /* 0x000000291729c211 */ /* 0x000fe400030f0c16 */
[----:B0-----:R-:W-:Y:S04]  /*7b80*/  @!P3 ST.E.128 desc[UR42][R42.64], R12 ;  /* 0x0000000c2a00b985 */ /* 0x001fe8000c101d2a */
[----:B------:R-:W0:Y:S04]  /*7b90*/  @!P4 LDS.128 R12, [R92+0x1e400] ;  /* 0x01e400005c0cc984 */ /* 0x000e280000000c00 */
[----:B0-----:R0:W-:Y:S02]  /*7ba0*/  @!P4 ST.E.128 desc[UR42][R40.64], R12 ;  /* 0x0000000c2800c985 */ /* 0x0011e4000c101d2a */
.L_x_7053:
[----:B------:R-:W-:Y:S05]  /*7bb0*/  BSYNC B1 ;  /* 0x0000000000017941 */ /* 0x000fea0003800000 */
.L_x_7052:
[----:B------:R-:W-:-:S03]  /*7bc0*/  UMOV UR4, 0xffffffff ;  /* 0xffffffff00047882 */ /* 0x000fc60000000000 */
[----:B------:R-:W-:Y:S05]  /*7bd0*/  BRA.DIV UR4, `(.L_x_7054) ;  /* 0x0000014a04487947 */ /* 0x000fea000b800000 */
[----:B0---4-:R0:W4:Y:S04]  /*7be0*/  SHFL.IDX PT, R41, R45, 0x3, 0x181f ;  /* 0x00781f002d297f89 */ /* 0x01112800000e0000 */
[----:B------:R0:W0:Y:S02]  /*7bf0*/  SHFL.IDX PT, R14, R44, 0x3, 0x181f ;  /* 0x00781f002c0e7f89 */ /* 0x00002400000e0000 */
.L_x_7339:
[----:B------:R-:W-:-:S13]  /*7c00*/  ISETP.GE.AND P3, PT, R46, 0x61, PT ;  /* 0x000000612e00780c */ /* 0x000fda0003f66270 */
        /* <DEDUP_REMOVED lines=12> */
.L_x_7012:
[----:B------:R-:W-:Y:S05]  /*7cd0*/  BSYNC B0 ;  /* 0x0000000000007941 */ /* 0x000fea0003800000 */
.L_x_6970:
[----:B------:R-:W5:Y:S01]  /*7ce0*/  S2R R11, SR_TID.X ;  /* 0x00000000000b7919 */ /* 0x000f620000002100 */
        /* <DEDUP_REMOVED lines=8> */
[----:B-----5:R-:W-:Y:S01]  /*7d70*/  LOP3.LUT R11, R11, 0x7f, RZ, 0xc0, !PT ;  /* 0x0000007f0b0b7812 */ /* 0x020fe200078ec0ff */
[----:B---3--:R3:W-:Y:S03]  /*7d80*/  BAR.SYNC.DEFER_BLOCKING R95, 0x80 ;  /* 0x0002005f0000751d */ /* 0x0087e60000010000 */
[----:B------:R-:W-:-:S13]  /*7d90*/  ISETP.NE.AND P3, PT, R11, RZ, PT ;  /* 0x000000ff0b00720c */ /* 0x000fda0003f65270 */
[----:B------:R-:W-:-:S04]  /*7da0*/  @!P3 IADD3 R11, R90, 0x288a0, RZ ;  /* 0x000288a05a0bb810 */ /* 0x000fc80007ffe0ff */
[----:B------:R-:W-:-:S04]  /*7db0*/  @!P3 PRMT R11, RZ, 0x654, R11 ;  /* 0x00000654ff0bb816 */ /* 0x000fc8000000000b */
[----:B------:R3:W-:Y:S01]  /*7dc0*/  @!P3 SYNCS.ARRIVE.TRANS64.RED.A1T0 RZ, [R11+URZ], RZ ;  /* 0x000000ff0bffb9a7 */ /* 0x0007e2000810043f */
[----:B------:R-:W-:Y:S05]  /*7dd0*/  @!P5 BRA `(.L_x_7056) ;  /* 0x000000000004d947 */ /* 0x000fea0003800000 */
[----:B------:R-:W-:Y:S01]  /*7de0*/  BPT.TRAP 0x1 ;  /* 0x000000040000795c */ /* 0x000fe20000300000 */
.L_x_7056:
[----:B------:R-:W-:Y:S05]  /*7df0*/  BSYNC B0 ;  /* 0x0000000000007941 */ /* 0x000fea0003800000 */
.L_x_7055:
[----:B------:R-:W5:Y:S01]  /*7e00*/  SYNCS.PHASECHK.TRANS64.TRYWAIT P4, [R90+URZ+0x288b0], R103 ;  /* 0x0288b0675a0075a7 */ /* 0x000f62000808017f */
[----:B------:R-:W-:Y:S01]  /*7e10*/  ULDC UR37, c[0x0][0x2f4] ;  /* 0x0000bd0000257ab9 */ /* 0x000fe20000000800 */
[----:B------:R-:W-:Y:S04]  /*7e20*/  BSSY B0, `(.L_x_7057) ;  /* 0x0000002000007945 */ /* 0x000fe80003800000 */
[----:B-----5:R-:W-:Y:S05]  /*7e30*/  @!P4 BRA `(.L_x_7058) ;  /* 0x0000014400f8c947 */ /* 0x020fea0003800000 */
.L_x_7340:
[----:B------:R-:W-:Y:S05]  /*7e40*/  BSYNC B0 ;  /* 0x0000000000007941 */ /* 0x000fea0003800000 */
.L_x_7057:
[----:B------:R-:W-:Y:S01]  /*7e50*/  ULDC.64 UR4, c[0x0][0x328] ;  /* 0x0000ca0000047ab9 */ /* 0x000fe20000000a00 */
[----:B------:R-:W-:Y:S01]  /*7e60*/  ULDC.64 UR6, c[0x0][0x318] ;  /* 0x0000c60000067ab9 */ /* 0x000fe20000000a00 */
[----:B------:R-:W-:Y:S01]  /*7e70*/  IMAD R100, R100, UR4, RZ ;  /* 0x0000000464647c24 */ /* 0x000fe2000f8e02ff */
[----:B------:R-:W-:Y:S01]  /*7e80*/  BSSY B0, `(.L_x_7059) ;  /* 0x000001d000007945 */ /* 0x000fe20003800000 */
[----:B01--4-:R-:W-:-:S04]  /*7e90*/  IMAD.WIDE.U32 R12, R101, UR4, RZ ;  /* 0x00000004650c7c25 */ /* 0x013fc8000f8e00ff */
        /* <DEDUP_REMOVED lines=10> */
[----:B---3--:R-:W-:Y:S01]  /*7f40*/  IMAD R11, R2, UR5, R13 ;  /* 0x00000005020b7c24 */ /* 0x008fe2000f8e020d */
[----:B--2---:R-:W-:-:S04]  /*7f50*/  LEA R44, P4, R12, UR6, 0x1 ;  /* 0x000000060c2c7c11 */ /* 0x004fc8000f8808ff */
[----:B------:R-:W-:Y:S01]  /*7f60*/  LEA.HI.X R11, R12, UR7, R11, 0x1, P4 ;  /* 0x000000070c0b7c11 */ /* 0x000fe2000a0f0c0b */
[----:B------:R0:W1:Y:S01]  /*7f70*/  SHFL.IDX PT, R40, R44, RZ, 0x181f ;  /* 0x00181fff2c287589 */ /* 0x00006200000e0000 */
[----:B------:R-:W-:-:S03]  /*7f80*/  ISETP.GE.AND P4, PT, R98, 0x1, PT ;  /* 0x000000016200780c */ /* 0x000fc60003f86270 */
[----:B------:R0:W2:Y:S10]  /*7f90*/  SHFL.IDX PT, R13, R11, RZ, 0x181f ;  /* 0x00181fff0b0d7589 */ /* 0x0000b400000e0000 */
[----:B0-----:R-:W-:Y:S05]  /*7fa0*/  @!P4 BRA `(.L_x_7060) ;  /* 0x000000000028c947 */ /* 0x001fea0003800000 */
[----:B------:R-:W-:-:S13]  /*7fb0*/  ISETP.GE.AND P4, PT, R16, UR37, PT ;  /* 0x0000002510007c0c */ /* 0x000fda000bf86270 */
[----:B-1----:R-:W-:-:S04]  /*7fc0*/  @!P4 LEA R42, P5, R16, R40, 0x1 ;  /* 0x00000028102ac211 */ /* 0x002fc800078a08ff */
[----:B--2---:R-:W-:Y:S02]  /*7fd0*/  @!P4 LEA.HI.X R43, R16, R13, R17, 0x1, P5 ;  /* 0x0000000d102bc211 */ /* 0x004fe400028f0c11 */
[----:B------:R-:W-:-:S13]  /*7fe0*/  ISETP.GE.AND P5, PT, R23, UR37, PT ;  /* 0x0000002517007c0c */ /* 0x000fda000bfa6270 */
[----:B------:R-:W-:-:S04]  /*7ff0*/  @!P5 LEA R40, P6, R23, R40, 0x1 ;  /* 0x000000281728d211 */ /* 0x000fc800078c08ff */
[----:B------:R-:W-:Y:S02]  /*8000*/  @!P5 LEA.HI.X R41, R23, R13, R22, 0x1, P6 ;  /* 0x0000000d1729d211 */ /* 0x000fe400030f0c16 */
[----:B------:R-:W0:Y:S04]  /*8010*/  @!P4 LDS.128 R12, [R92+0x400] ;  /* 0x000400005c0cc984 */ /* 0x000e280000000c00 */
[----:B0-----:R-:W-:Y:S04]  /*8020*/  @!P4 ST.E.128 desc[UR42][R42.64], R12 ;  /* 0x0000000c2a00c985 */ /* 0x001fe8000c101d2a */
[----:B------:R-:W0:Y:S04]  /*8030*/  @!P5 LDS.128 R12, [R92+0x4400] ;  /* 0x004400005c0cd984 */ /* 0x000e280000000c00 */
[----:B0-----:R0:W-:Y:S02]  /*8040*/  @!P5 ST.E.128 desc[UR42][R40.64], R12 ;  /* 0x0000000c2800d985 */ /* 0x0011e4000c101d2a */
.L_x_7060:
[----:B------:R-:W-:Y:S05]  /*8050*/  BSYNC B0 ;  /* 0x0000000000007941 */ /* 0x000fea0003800000 */
.L_x_7059:
[----:B------:R-:W-:Y:S01]  /*8060*/  ISETP.GE.AND P4, PT, R98, 0x21, PT ;  /* 0x000000216200780c */ /* 0x000fe20003f86270 */
[----:B0-2---:R0:W2:Y:S01]  /*8070*/  SHFL.IDX PT, R13, R11, 0x1, 0x181f ;  /* 0x00381f000b0d7f89 */ /* 0x0050a200000e0000 */
[----:B------:R-:W-:Y:S03]  /*8080*/  BSSY B0, `(.L_x_7061) ;  /* 0x000000d000007945 */ /* 0x000fe60003800000 */
[----:B-1----:R0:W1:Y:S08]  /*8090*/  SHFL.IDX PT, R40, R44, 0x1, 0x181f ;  /* 0x00381f002c287f89 */ /* 0x00207000000e0000 */
        /* <DEDUP_REMOVED lines=11> */
.L_x_7062:
[----:B------:R-:W-:Y:S05]  /*8150*/  BSYNC B0 ;  /* 0x0000000000007941 */ /* 0x000fea0003800000 */
.L_x_7061:
        /* <DEDUP_REMOVED lines=15> */
.L_x_7064:
[----:B------:R-:W-:Y:S05]  /*8250*/  BSYNC B0 ;  /* 0x0000000000007941 */ /* 0x000fea0003800000 */
.L_x_7063:
[----:B------:R-:W-:Y:S01]  /*8260*/  ISETP.GE.AND P4, PT, R98, 0x61, PT ;  /* 0x000000616200780c */ /* 0x000fe20003f86270 */
[----:B------:R-:W3:Y:S01]  /*8270*/  SHFL.IDX PT, R11, R11, 0x3, 0x181f ;  /* 0x00781f000b0b7f89 */ /* 0x000ee200000e0000 */
[----:B------:R-:W-:Y:S03]  /*8280*/  BSSY B0, `(.L_x_7065) ;  /* 0x000000d000007945 */ /* 0x000fe60003800000 */
[----:B01----:R0:W1:Y:S08]  /*8290*/  SHFL.IDX PT, R40, R44, 0x3, 0x181f ;  /* 0x00781f002c287f89 */ /* 0x00307000000e0000 */
[----:B0-----:R-:W-:Y:S05]  /*82a0*/  @!P4 BRA `(.L_x_7066) ;  /* 0x000000000028c947 */ /* 0x001fea0003800000 */
[----:B------:R-:W-:-:S13]  /*82b0*/  ISETP.GE.AND P4, PT, R16, UR37, PT ;  /* 0x0000002510007c0c */ /* 0x000fda000bf86270 */
[----:B--2---:R-:W0:Y:S01]  /*82c0*/  @!P4 LDS.128 R12, [R92+0x3400] ;  /* 0x003400005c0cc984 */ /* 0x004e220000000c00 */
[----:B-1----:R-:W-:-:S04]  /*82d0*/  @!P4 LEA R42, P5, R16, R40, 0x1 ;  /* 0x00000028102ac211 */ /* 0x002fc800078a08ff */
[----:B---3--:R-:W-:Y:S02]  /*82e0*/  @!P4 LEA.HI.X R43, R16, R11, R17, 0x1, P5 ;  /* 0x0000000b102bc211 */ /* 0x008fe400028f0c11 */
[----:B------:R-:W-:-:S13]  /*82f0*/  ISETP.GE.AND P5, PT, R23, UR37, PT ;  /* 0x0000002517007c0c */ /* 0x000fda000bfa6270 */
[----:B------:R-:W-:-:S04]  /*8300*/  @!P5 LEA R40, P6, R23, R40, 0x1 ;  /* 0x000000281728d211 */ /* 0x000fc800078c08ff */
[----:B------:R-:W-:Y:S01]  /*8310*/  @!P5 LEA.HI.X R41, R23, R11, R22, 0x1, P6 ;  /* 0x0000000b1729d211 */ /* 0x000fe200030f0c16 */
[----:B0-----:R-:W-:Y:S04]  /*8320*/  @!P4 ST.E.128 desc[UR42][R42.64], R12 ;  /* 0x0000000c2a00c985 */ /* 0x001fe8000c101d2a */
[----:B------:R-:W0:Y:S04]  /*8330*/  @!P5 LDS.128 R12, [R92+0x7400] ;  /* 0x007400005c0cd984 */ /* 0x000e280000000c00 */
[----:B0-----:R0:W-:Y:S02]  /*8340*/  @!P5 ST.E.128 desc[UR42][R40.64], R12 ;  /* 0x0000000c2800d985 */ /* 0x0011e4000c101d2a */
.L_x_7066:
[----:B------:R-:W-:Y:S05]  /*8350*/  BSYNC B0 ;  /* 0x0000000000007941 */ /* 0x000fea0003800000 */
.L_x_7065:
[----:B------:R-:W-:Y:S01]  /*8360*/  @!PT LDS RZ, [RZ] ;  /* 0x00000000fffff984 */ /* 0x000fe20000000800 */
[----:B------:R-:W-:Y:S01]  /*8370*/  @!PT LDS RZ, [RZ] ;  /* 0x00000000fffff984 */ /* 0x000fe20000000800 */
[----:B------:R-:W-:Y:S01]  /*8380*/  @!PT LDS RZ, [RZ] ;  /* 0x00000000fffff984 */ /* 0x000fe20000000800 */
[----:B------:R-:W-:Y:S01]  /*8390*/  @!PT LDS RZ, [RZ] ;  /* 0x00000000fffff984 */ /* 0x000fe20000000800 */
[----:B------:R4:W-:Y:S06]  /*83a0*/  MEMBAR.ALL.CTA ;  /* 0x0000000000007992 */ /* 0x0009ec0000008000 */
[----:B----4-:R-:W4:Y:S01]  /*83b0*/  FENCE.VIEW.ASYNC.S ;  /* 0x00000000000073c6 */ /* 0x010f220000000000 */
[----:B------:R-:W-:Y:S01]  /*83c0*/  @!P3 IADD3 R90, R90, 0x288c0, RZ ;  /* 0x000288c05a5ab810 */ /* 0x000fe20007ffe0ff */
[----:B------:R-:W-:Y:S01]  /*83d0*/  VIADD R155, R155, 0x1 ;  /* 0x000000019b9b7836 */ /* 0x000fe20000000000 */
[----:B----4-:R4:W-:Y:S01]  /*83e0*/  BAR.SYNC.DEFER_BLOCKING R95, 0x80 ;  /* 0x0002005f0000751d */ /* 0x0109e20000010000 */
[----:B------:R-:W-:-:S02]  /*83f0*/  ISETP.NE.AND P4, PT, R91, RZ, PT ;  /* 0x000000ff5b00720c */ /* 0x000fc40003f85270 */
[----:B------:R-:W-:-:S04]  /*8400*/  @!P3 PRMT R90, RZ, 0x654, R90 ;  /* 0x00000654ff5ab816 */ /* 0x000fc8000000005a */
[----:B------:R4:W-:Y:S01]  /*8410*/  @!P3 SYNCS.ARRIVE.TRANS64.RED.A1T0 RZ, [R90+URZ], RZ ;  /* 0x000000ff5affb9a7 */ /* 0x0009e2000810043f */
[----:B------:R-:W-:-:S04]  /*8420*/  ISETP.NE.AND P3, PT, R155, 0x2, PT ;  /* 0x000000029b00780c */ /* 0x000fc80003f65270 */
[----:B---3--:R-:W-:Y:S02]  /*8430*/  SEL R11, RZ, 0x1, P3 ;  /* 0x00000001ff0b7807 */ /* 0x008fe40001800000 */
[----:B------:R-:W-:Y:S02]  /*8440*/  SEL R155, R155, RZ, P3 ;  /* 0x000000ff9b9b7207 */ /* 0x000fe40001800000 */
[----:B------:R-:W-:Y:S01]  /*8450*/  LOP3.LUT R154, R154, R11, RZ, 0x3c, !PT ;  /* 0x0000000b9a9a7212 */ /* 0x000fe200078e3cff */
[----:B------:R-:W-:Y:S06]  /*8460*/  @P4 BRA `(.L_x_7067) ;  /* 0xffffff9c00b04947 */ /* 0x000fec000383ffff */
[----:B0-----:R-:W0:Y:S01]  /*8470*/  S2R R12, SR_TID.X ;  /* 0x00000000000c7919 */ /* 0x001e220000002100 */
[----:B------:R-:W-:Y:S02]  /*8480*/  PLOP3.LUT P0, PT, PT, PT, PT, 0x8, 0x0 ;  /* 0x000000000000781c */ /* 0x000fe40003f0e170 */
[----:B0-----:R-:W-:-:S04]  /*8490*/  SHF.R.U32.HI R12, RZ, 0x7, R12 ;  /* 0x00000007ff0c7819 */ /* 0x001fc8000001160c */
[----:B------:R-:W-:-:S13]  /*84a0*/  ISETP.NE.AND P4, PT, R12, 0x1, PT ;  /* 0x000000010c00780c */ /* 0x000fda0003f85270 */
[----:B------:R-:W-:Y:S06]  /*84b0*/  @!P4 BAR.ARV 0x9, 0x100 ;  /* 0x024400000000cb1d */ /* 0x000fec0000002000 */
.L_x_6965:
[----:B------:R-:W-:Y:S01]  /*84c0*/  IMAD.MOV.U32 R4, RZ, RZ, RZ ;  /* 0x000000ffff047224 */ /* 0x000fe200078e00ff */
[----:B------:R-:W-:Y:S06]  /*84d0*/  @P0 BRA `(.L_x_7068) ;  /* 0x00000000000c0947 */ /* 0x000fec0003800000 */
[----:B------:R-:W0:Y:S01]  /*84e0*/  FENCE.VIEW.ASYNC.G ;  /* 0x00000000000073c6 */ /* 0x000e220000000100 */
[----:B------:R-:W-:Y:S05]  /*84f0*/  WARPSYNC.ALL ;  /* 0x0000000000007948 */ /* 0x000fea0003800000 */
[----:B0-----:R-:W-:Y:S06]  /*8500*/  BAR.ARV 0xc, 0x180 ;  /* 0x0306000000007b1d */ /* 0x001fec0000002000 */
.L_x_7068:
[----:B------:R-:W-:Y:S01]  /*8510*/  ISETP.NE.AND P0, PT, R97, RZ, PT ;  /* 0x000000ff6100720c */ /* 0x000fe20003f05270 */
[----:B------:R-:W-:-:S12]  /*8520*/  BSSY B0, `(.L_x_7069) ;  /* 0x000001f000007945 */ /* 0x000fd80003800000 */
[----:B------:R-:W-:Y:S05]  /*8530*/  @!P0 BRA `(.L_x_7070) ;  /* 0x0000000000748947 */ /* 0x000fea0003800000 */
        /* <DEDUP_REMOVED lines=11> */
[----:B0-----:R-:W-:Y:S02]  /*85f0*/  VIADD R4, R3, 0xffffffe ;  /* 0x0ffffffe03047836 */ /* 0x001fe40000000000 */
[----:B------:R-:W-:-:S04]  /*8600*/  IMAD.MOV R3, RZ, RZ, -R10 ;  /* 0x000000ffff037224 */ /* 0x000fc800078e0a0a */
[----:B------:R0:W3:Y:S02]  /*8610*/  F2I.FTZ.U32.TRUNC.NTZ R5, R4 ;  /* 0x0000000400057305 */ /* 0x0000e4000021f000 */
[----:B0-----:R-:W-:Y:S01]  /*8620*/  IMAD.MOV.U32 R4, RZ, RZ, RZ ;  /* 0x000000ffff047224 */ /* 0x001fe200078e00ff */
[----:B---3--:R-:W-:-:S05]  /*8630*/  IADD3 R7, RZ, -R5, RZ ;  /* 0x80000005ff077210 */ /* 0x008fca0007ffe0ff */
[----:B------:R-:W-:-:S04]  /*8640*/  IMAD R7, R7, R6, RZ ;  /* 0x0000000607077224 */ /* 0x000fc800078e02ff */
[----:B------:R-:W-:-:S06]  /*8650*/  IMAD.HI.U32 R5, R5, R7, R4 ;  /* 0x0000000705057227 */ /* 0x000fcc00078e0004 */
        /* <DEDUP_REMOVED lines=11> */
.L_x_7070:
[----:B------:R-:W-:Y:S05]  /*8710*/  BSYNC B0 ;  /* 0x0000000000007941 */ /* 0x000fea0003800000 */
.L_x_7069:
[-C--:B------:R-:W-:Y:S01]  /*8720*/  IMAD R194, R209, R4.reuse, RZ ;  /* 0x00000004d1c27224 */ /* 0x080fe200078e02ff */
[----:B------:R-:W-:Y:S01]  /*8730*/  PLOP3.LUT P0, PT, PT, PT, PT, 0x80, 0x0 ;  /* 0x000000000000781c */ /* 0x000fe20003f0f070 */
[----:B------:R-:W-:Y:S01]  /*8740*/  IMAD.MOV.U32 R3, RZ, RZ, RZ ;  /* 0x000000ffff037224 */ /* 0x000fe200078e00ff */
[----:B------:R-:W-:Y:S02]  /*8750*/  MOV R0, RZ ;  /* 0x000000ff00007202 */ /* 0x000fe40000000f00 */
        /* <DEDUP_REMOVED lines=12> */
[----:B----4-:R-:W-:Y:S02]  /*8820*/  CS2R R90, SRZ ;  /* 0x00000000005a7805 */ /* 0x010fe4000001ff00 */
        /* <DEDUP_REMOVED lines=18> */
[----:B-1----:R-:W-:Y:S02]  /*8950*/  CS2R R40, SRZ ;  /* 0x0000000000287805 */ /* 0x002fe4000001ff00 */
[----:B------:R-:W-:Y:S02]  /*8960*/  CS2R R70, SRZ ;  /* 0x0000000000467805 */ /* 0x000fe4000001ff00 */
[----:B------:R-:W-:Y:S01]  /*8970*/  CS2R R20, SRZ ;  /* 0x0000000000147805 */ /* 0x000fe2000001ff00 */
[----:B------:R-:W-:Y:S06]  /*8980*/  @!P1 BRA `(.L_x_7071) ;  /* 0x0000008c00b89947 */ /* 0x000fec0003800000 */
[----:B------:R-:W-:-:S03]  /*8990*/  UMOV UR4, 0xffffffff ;  /* 0xffffffff00047882 */ /* 0x000fc60000000000 */
[----:B------:R-:W-:Y:S05]  /*89a0*/  BRA.DIV UR4, `(.L_x_7072) ;  /* 0x0000013e04307947 */ /* 0x000fea000b800000 */
[----:B------:R-:W0:Y:S02]  /*89b0*/  S2R R3, SR_TID.X ;  /* 0x0000000000037919 */ /* 0x000e240000002100 */
[----:B0-----:R-:W-:-:S05]  /*89c0*/  VIADD R3, R3, 0xffffff80 ;  /* 0xffffff8003037836 */ /* 0x001fca0000000000 */
[----:B------:R-:W-:-:S04]  /*89d0*/  SHF.R.S32.HI R0, RZ, 0x1f, R3 ;  /* 0x0000001fff007819 */ /* 0x000fc80000011403 */
[----:B------:R-:W-:-:S04]  /*89e0*/  LEA.HI R0, R0, R3, RZ, 0x7 ;  /* 0x0000000300007211 */ /* 0x000fc800078f38ff */
[----:B------:R-:W-:-:S05]  /*89f0*/  SHF.R.S32.HI R0, RZ, 0x7, R0 ;  /* 0x00000007ff007819 */ /* 0x000fca0000011400 */
[----:B------:R0:W1:Y:S02]  /*8a00*/  SHFL.IDX PT, R195, R0, RZ, 0x1f ;  /* 0x00001fff00c37589 */ /* 0x00006400000e0000 */
.L_x_7343:
[----:B01----:R-:W-:Y:S02]  /*8a10*/  LEA.HI R0, R195, R195, RZ, 0x1 ;  /* 0x000000c3c3007211 */ /* 0x003fe400078f08ff */
[----:B------:R-:W-:Y:S02]  /*8a20*/  MOV R3, UR40 ;  /* 0x0000002800037c02 */ /* 0x000fe40008000f00 */
[----:B------:R-:W-:Y:S02]  /*8a30*/  LOP3.LUT R0, R0, 0x1e, RZ, 0xc0, !PT ;  /* 0x0000001e00007812 */ /* 0x000fe400078ec0ff */
[----:B------:R-:W-:-:S03]  /*8a40*/  LOP3.LUT P0, RZ, R3, 0x3ff, RZ, 0xc0, !PT ;  /* 0x000003ff03ff7812 */ /* 0x000fc6000780c0ff */
[----:B------:R-:W-:Y:S01]  /*8a50*/  IMAD.IADD R0, R195, 0x1, -R0 ;  /* 0x00000001c3007824 */ /* 0x000fe200078e0a00 */
[----:B------:R-:W-:-:S04]  /*8a60*/  P2R R26, PR, RZ, 0x1 ;  /* 0x00000001ff1a7803 */ /* 0x000fc80000000000 */
        /* <DEDUP_REMOVED lines=17> */
[----:B0-2---:R-:W-:-:S07]  /*8b80*/  IMAD.MOV.U32 R13, RZ, RZ, RZ ;  /* 0x000000ffff0d7224 */ /* 0x005fce00078e00ff */
[----:B------:R-:W-:-:S07]  /*8b90*/  LEPC R20, `(.L_x_7073) ;  /* 0x000000001014794e */ /* 0x000fce0000000000 */
[----:B-1---5:R-:W-:Y:S05]  /*8ba0*/  CALL.ABS.NOINC R14 ;  /* 0x000000000e007343 */ /* 0x022fea0003c00000 */
.L_x_7073:
[----:B------:R-:W-:Y:S02]  /*8bb0*/  ULDC UR4, c[0x0][0x3f4] ;  /* 0x0000fd0000047ab9 */ /* 0x000fe40000000800 */
[----:B------:R-:W-:-:S13]  /*8bc0*/  ISETP.LT.AND P0, PT, RZ, UR4, PT ;  /* 0x00000004ff007c0c */ /* 0x000fda000bf01270 */
[----:B------:R-:W-:Y:S05]  /*8bd0*/  @P0 BRA `(.L_x_7074) ;  /* 0x0000000000400947 */ /* 0x000fea0003800000 */
[----:B------:R-:W-:-:S04]  /*8be0*/  ULEA.HI UR4, UR39, UR39, URZ, 0x1 ;  /* 0x0000002727047291 */ /* 0x000fc8000f8f083f */
[----:B------:R-:W-:-:S04]  /*8bf0*/  ULOP3.LUT UR4, UR4, 0xfffffffe, URZ, 0xc0, !UPT ;  /* 0xfffffffe04047892 */ /* 0x000fc8000f8ec03f */
[----:B------:R-:W-:-:S06]  /*8c00*/  UIADD3 UR4, UR39, -UR4, URZ ;  /* 0x8000000427047290 */ /* 0x000fcc000fffe03f */
[----:B------:R-:W-:-:S05]  /*8c10*/  IMAD.U32 R3, RZ, RZ, UR4 ;  /* 0x00000004ff037e24 */ /* 0x000fca000f8e00ff */
[----:B------:R-:W-:-:S04]  /*8c20*/  SHF.L.U32 R3, R3, 0x1f, RZ ;  /* 0x0000001f03037819 */ /* 0x000fc800000006ff */
[----:B------:R0:W1:Y:S03]  /*8c30*/  SYNCS.PHASECHK.TRANS64.TRYWAIT P0, [R156+URZ+0x28800], R3 ;  /* 0x028800039c0075a7 */ /* 0x000066000800017f */
[----:B-1----:R-:W-:Y:S05]  /*8c40*/  @!P0 NANOSLEEP.SYNCS 0x989680 ;  /* 0x009896800000895d */ /* 0x002fea0003900000 */
[----:B------:R-:W1:Y:S01]  /*8c50*/  @!P0 SYNCS.PHASECHK.TRANS64 P0, [R156+URZ+0x28800], R3 ;  /* 0x028800039c0085a7 */ /* 0x000e62000800007f */
[----:B------:R-:W-:Y:S04]  /*8c60*/  BSSY B0, `(.L_x_7075) ;  /* 0x0000006000007945 */ /* 0x000fe80003800000 */
[----:B-1----:R-:W-:Y:S05]  /*8c70*/  @P0 BRA `(.L_x_7076) ;  /* 0x0000000000100947 */ /* 0x002fea0003800000 */
.L_x_7077:
[----:B-1----:R1:W3:Y:S02]  /*8c80*/  SYNCS.PHASECHK.TRANS64.TRYWAIT P0, [R156+URZ+0x28800], R3 ;  /* 0x028800039c0075a7 */ /* 0x0022e4000800017f */
[----:B---3--:R-:W-:Y:S05]  /*8c90*/  @!P0 NANOSLEEP.SYNCS 0x989680 ;  /* 0x009896800000895d */ /* 0x008fea0003900000 */
[----:B------:R-:W3:Y:S02]  /*8ca0*/  @!P0 SYNCS.PHASECHK.TRANS64 P0, [R156+URZ+0x28800], R3 ;  /* 0x028800039c0085a7 */ /* 0x000ee4000800007f */
[----:B---3--:R-:W-:Y:S05]  /*8cb0*/  @!P0 BRA `(.L_x_7077) ;  /* 0xfffffffc00f08947 */ /* 0x008fea000383ffff */
.L_x_7076:
[----:B------:R-:W-:Y:S05]  /*8cc0*/  BSYNC B0 ;  /* 0x0000000000007941 */ /* 0x000fea0003800000 */
.L_x_7075:
[----:B------:R-:W-:Y:S05]  /*8cd0*/  BRA `(.L_x_7078) ;  /* 0x00000038001c7947 */ /* 0x000fea0003800000 */
.L_x_7074:
[----:B-----5:R-:W-:Y:S01]  /*8ce0*/  SHF.R.S32.HI R0, RZ, 0x1f, R24 ;  /* 0x0000001fff007819 */ /* 0x020fe20000011418 */
[----:B------:R-:W-:Y:S01]  /*8cf0*/  ULDC.64 UR4, c[0x0][0x3f8] ;  /* 0x0000fe0000047ab9 */ /* 0x000fe20000000a00 */
[----:B------:R-:W-:Y:S01]  /*8d00*/  ULDC.64 UR6, c[0x0][0x408] ;  /* 0x0001020000067ab9 */ /* 0x000fe20000000a00 */
[----:B------:R-:W-:Y:S01]  /*8d10*/  ISETP.NE.AND P2, PT, R26, RZ, PT ;  /* 0x000000ff1a00720c */ /* 0x000fe20003f45270 */
[----:B------:R-:W-:-:S04]  /*8d20*/  IMAD.WIDE.U32 R4, R24, UR4, RZ ;  /* 0x0000000418047c25 */ /* 0x000fc8000f8e00ff */
[C---:B------:R-:W-:Y:S02]  /*8d30*/  IMAD R3, R0.reuse, UR4, RZ ;  /* 0x0000000400037c24 */ /* 0x040fe4000f8e02ff */
[----:B------:R-:W-:Y:S02]  /*8d40*/  IMAD R9, R0, UR6, RZ ;  /* 0x0000000600097c24 */ /* 0x000fe4000f8e02ff */
[C---:B------:R-:W-:Y:S01]  /*8d50*/  IMAD R3, R24.reuse, UR5, R3 ;  /* 0x0000000518037c24 */ /* 0x040fe2000f8e0203 */
[----:B------:R-:W-:Y:S01]  /*8d60*/  ULDC.64 UR4, c[0x0][0x3e8] ;  /* 0x0000fa0000047ab9 */ /* 0x000fe20000000a00 */
[----:B------:R-:W-:-:S04]  /*8d70*/  IMAD.WIDE.U32 R6, R24, UR6, RZ ;  /* 0x0000000618067c25 */ /* 0x000fc8000f8e00ff */
[----:B------:R-:W-:Y:S01]  /*8d80*/  IMAD R9, R24, UR7, R9 ;  /* 0x0000000718097c24 */ /* 0x000fe2000f8e0209 */
[----:B------:R-:W-:Y:S01]  /*8d90*/  ULDC.64 UR6, c[0x0][0x400] ;  /* 0x0001000000067ab9 */ /* 0x000fe20000000a00 */
[----:B------:R-:W-:Y:S01]  /*8da0*/  IMAD.IADD R5, R3, 0x1, R5 ;  /* 0x0000000103057824 */ /* 0x000fe200078e0205 */
[----:B------:R-:W-:Y:S02]  /*8db0*/  LEA R24, P0, R4, UR4, 0x1 ;  /* 0x0000000404187c11 */ /* 0x000fe4000f8008ff */
[----:B------:R-:W-:Y:S02]  /*8dc0*/  LEA R27, P1, R6, UR6, 0x1 ;  /* 0x00000006061b7c11 */ /* 0x000fe4000f8208ff */
[----:B------:R-:W-:Y:S02]  /*8dd0*/  IADD3 R3, R9, R7, RZ ;  /* 0x0000000709037210 */ /* 0x000fe40007ffe0ff */
[----:B------:R-:W-:Y:S02]  /*8de0*/  LEA.HI.X R26, R4, UR5, R5, 0x1, P0 ;  /* 0x00000005041a7c11 */ /* 0x000fe400080f0c05 */
[----:B------:R-:W-:Y:S01]  /*8df0*/  LEA.HI.X R28, R6, UR7, R3, 0x1, P1 ;  /* 0x00000007061c7c11 */ /* 0x000fe200088f0c03 */
        /* <DEDUP_REMOVED lines=16> */
[----:B-1----:R-:W-:Y:S05]  /*8f00*/  CALL.ABS.NOINC R14 ;  /* 0x000000000e007343 */ /* 0x002fea0003c00000 */
.L_x_7079:
[----:B------:R-:W-:Y:S01]  /*8f10*/  ULDC.U8 UR4, c[0x0][0x410] ;  /* 0x0001040000047ab9 */ /* 0x000fe20000000000 */
[----:B------:R-:W-:Y:S01]  /*8f20*/  BSSY B0, `(.L_x_7080) ;  /* 0x000035a000007945 */ /* 0x000fe20003800000 */
[----:B------:R-:W-:Y:S01]  /*8f30*/  ISETP.NE.AND P0, PT, RZ, UR4, PT ;  /* 0x00000004ff007c0c */ /* 0x000fe2000bf05270 */
[----:B------:R-:W-:Y:S01]  /*8f40*/  IMAD R5, R29, 0x80, R153 ;  /* 0x000000801d057824 */ /* 0x000fe200078e0299 */
[----:B------:R-:W-:-:S11]  /*8f50*/  LEA R21, R196, UR40, 0x1 ;  /* 0x00000028c4157c11 */ /* 0x000fd6000f8e08ff */
[----:B------:R-:W-:Y:S05]  /*8f60*/  @!P0 BRA `(.L_x_7081) ;  /* 0x0000001800988947 */ /* 0x000fea0003800000 */
[----:B------:R-:W-:-:S03]  /*8f70*/  UMOV UR4, 0xffffffff ;  /* 0xffffffff00047882 */ /* 0x000fc60000000000 */
[----:B------:R-:W-:Y:S05]  /*8f80*/  BRA.DIV UR4, `(.L_x_7082) ;  /* 0x0000013604f87947 */ /* 0x000fea000b800000 */
[----:B------:R0:W1:Y:S04]  /*8f90*/  SHFL.IDX PT, R0, R26, RZ, 0x181f ;  /* 0x00181fff1a007589 */ /* 0x00006800000e0000 */
[----:B------:R0:W3:Y:S04]  /*8fa0*/  SHFL.IDX PT, R3, R24, RZ, 0x181f ;  /* 0x00181fff18037589 */ /* 0x0000e800000e0000 */
[----:B------:R0:W4:Y:S04]  /*8fb0*/  SHFL.IDX PT, R4, R28, RZ, 0x181f ;  /* 0x00181fff1c047589 */ /* 0x00012800000e0000 */
[----:B------:R0:W0:Y:S02]  /*8fc0*/  SHFL.IDX PT, R14, R27, RZ, 0x181f ;  /* 0x00181fff1b0e7589 */ /* 0x00002400000e0000 */
.L_x_7349:
[----:B------:R-:W-:Y:S01]  /*8fd0*/  ULDC UR4, c[0x0][0x448] ;  /* 0x0001120000047ab9 */ /* 0x000fe20000000800 */
[----:B------:R-:W-:Y:S01]  /*8fe0*/  BSSY B1, `(.L_x_7083) ;  /* 0x000001d000017945 */ /* 0x000fe20003800000 */
[----:B------:R-:W-:Y:S01]  /*8ff0*/  IMAD R94, R94, UR4, RZ ;  /* 0x000000045e5e7c24 */ /* 0x000fe2000f8e02ff */
[----:B------:R-:W-:Y:S02]  /*9000*/  CS2R R6, SRZ ;  /* 0x0000000000067805 */ /* 0x000fe4000001ff00 */
[----:B------:R-:W-:Y:S02]  /*9010*/  CS2R R8, SRZ ;  /* 0x0000000000087805 */ /* 0x000fe4000001ff00 */
[----:B------:R-:W-:Y:S02]  /*9020*/  CS2R R10, SRZ ;  /* 0x00000000000a7805 */ /* 0x000fe4000001ff00 */
[----:B--2---:R-:W-:Y:S02]  /*9030*/  CS2R R12, SRZ ;  /* 0x00000000000c7805 */ /* 0x004fe4000001ff00 */
[----:B------:R-:W-:-:S13]  /*9040*/  ISETP.GE.AND P0, PT, R5, R94, PT ;  /* 0x0000005e0500720c */ /* 0x000fda0003f06270 */
[----:B------:R-:W-:Y:S05]  /*9050*/  @P0 BRA `(.L_x_7084) ;  /* 0x0000000000540947 */ /* 0x000fea0003800000 */
[----:B------:R-:W-:Y:S01]  /*9060*/  ULDC UR4, c[0x0][0x3f4] ;  /* 0x0000fd0000047ab9 */ /* 0x000fe20000000800 */
[----:B------:R-:W-:Y:S02]  /*9070*/  CS2R R12, SRZ ;  /* 0x00000000000c7805 */ /* 0x000fe4000001ff00 */
[----:B------:R-:W-:Y:S02]  /*9080*/  ISETP.GE.AND P4, PT, R18, UR4, PT ;  /* 0x0000000412007c0c */ /* 0x000fe4000bf86270 */
[----:B------:R-:W-:Y:S02]  /*9090*/  CS2R R8, SRZ ;  /* 0x0000000000087805 */ /* 0x000fe4000001ff00 */
[----:B------:R-:W-:-:S09]  /*90a0*/  ISETP.GE.AND P5, PT, R152, UR4, PT ;  /* 0x0000000498007c0c */ /* 0x000fd2000bfa6270 */
[C---:B------:R-:W-:Y:S01]  /*90b0*/  @!P4 IMAD.SHL.U32 R30, R18.reuse, 0x2, RZ ;  /* 0x00000002121ec824 */ /* 0x040fe200078e00ff */
[----:B------:R-:W-:-:S03]  /*90c0*/  @!P4 SHF.L.U64.HI R5, R18, 0x1, R19 ;  /* 0x000000011205c819 */ /* 0x000fc60000010213 */
[C---:B---3--:R-:W-:Y:S02]  /*90d0*/  @!P5 IADD3 R32, P2, R3.reuse, R220, RZ ;  /* 0x000000dc0320d210 */ /* 0x048fe40007f5e0ff */
[-C--:B0-----:R-:W-:Y:S02]  /*90e0*/  @!P4 IADD3 R26, P0, R3, R30.reuse, RZ ;  /* 0x0000001e031ac210 */ /* 0x081fe40007f1e0ff */
[C---:B------:R-:W-:Y:S02]  /*90f0*/  @!P4 IADD3 R30, P1, R14.reuse, R30, RZ ;  /* 0x0000001e0e1ec210 */ /* 0x040fe40007f3e0ff */
[----:B------:R-:W-:Y:S02]  /*9100*/  @!P5 IADD3 R14, P3, R14, R220, RZ ;  /* 0x000000dc0e0ed210 */ /* 0x000fe40007f7e0ff */
[----:B------:R-:W-:Y:S02]  /*9110*/  CS2R R10, SRZ ;  /* 0x00000000000a7805 */ /* 0x000fe4000001ff00 */
[----:B------:R-:W-:-:S02]  /*9120*/  CS2R R6, SRZ ;  /* 0x0000000000067805 */ /* 0x000fc4000001ff00 */
[C---:B-1----:R-:W-:Y:S01]  /*9130*/  @!P5 IADD3.X R33, R0.reuse, R219, RZ, P2, !PT ;  /* 0x000000db0021d210 */ /* 0x042fe200017fe4ff */
[--C-:B------:R-:W-:Y:S02]  /*9140*/  @!P4 IMAD.X R27, R0, 0x1, R5.reuse, P0 ;  /* 0x00000001001bc824 */ /* 0x100fe400000e0605 */
[C---:B----4-:R-:W-:Y:S02]  /*9150*/  @!P4 IMAD.X R31, R4.reuse, 0x1, R5, P1 ;  /* 0x00000001041fc824 */ /* 0x050fe400008e0605 */
[----:B------:R-:W-:Y:S01]  /*9160*/  @!P5 IMAD.X R15, R4, 0x1, R219, P3 ;  /* 0x00000001040fd824 */ /* 0x000fe200018e06db */
[----:B------:R2:W5:Y:S04]  /*9170*/  @!P5 LD.E.64 R12, desc[UR42][R32.64] ;  /* 0x0000002a200cd980 */ /* 0x000568000c101b00 */
[----:B------:R2:W5:Y:S04]  /*9180*/  @!P5 LD.E.64 R8, desc[UR42][R14.64] ;  /* 0x0000002a0e08d980 */ /* 0x000568000c101b00 */
[----:B------:R2:W5:Y:S04]  /*9190*/  @!P4 LD.E.64 R10, desc[UR42][R26.64] ;  /* 0x0000002a1a0ac980 */ /* 0x000568000c101b00 */
[----:B------:R2:W5:Y:S02]  /*91a0*/  @!P4 LD.E.64 R6, desc[UR42][R30.64] ;  /* 0x0000002a1e06c980 */ /* 0x000564000c101b00 */
.L_x_7084:
[----:B------:R-:W-:Y:S05]  /*91b0*/  BSYNC B1 ;  /* 0x0000000000017941 */ /* 0x000fea0003800000 */
.L_x_7083:
[----:B------:R-:W-:Y:S01]  /*91c0*/  ULEA.HI UR4, UR39, UR39, URZ, 0x1 ;  /* 0x0000002727047291 */ /* 0x000fe2000f8f083f */
[----:B---3--:R-:W-:Y:S01]  /*91d0*/  IMAD R3, R29, -0x80, R94 ;  /* 0xffffff801d037824 */ /* 0x008fe200078e025e */
[----:B--2--5:R-:W-:Y:S01]  /*91e0*/  MOV R15, R13 ;  /* 0x0000000d000f7202 */ /* 0x024fe20000000f00 */
[----:B-1----:R-:W-:Y:S01]  /*91f0*/  IMAD.MOV.U32 R0, RZ, RZ, R10 ;  /* 0x000000ffff007224 */ /* 0x002fe200078e000a */
[----:B------:R-:W-:Y:S01]  /*9200*/  ULOP3.LUT UR4, UR4, 0xfffffffe, URZ, 0xc0, !UPT ;  /* 0xfffffffe04047892 */ /* 0x000fe2000f8ec03f */
[----:B0-----:R-:W-:Y:S01]  /*9210*/  SHF.R.U64 R26, R12, 0x10, R13 ;  /* 0x000000100c1a7819 */ /* 0x001fe2000000120d */
[----:B------:R-:W-:Y:S01]  /*9220*/  IMAD.MOV.U32 R14, RZ, RZ, R11 ;  /* 0x000000ffff0e7224 */ /* 0x000fe200078e000b */
[----:B------:R-:W-:Y:S01]  /*9230*/  SHF.R.U32.HI R27, RZ, 0x10, R13 ;  /* 0x00000010ff1b7819 */ /* 0x000fe2000001160d */
[----:B------:R-:W-:Y:S01]  /*9240*/  UIADD3 UR4, UR39, -UR4, URZ ;  /* 0x8000000427047290 */ /* 0x000fe2000fffe03f */
[----:B------:R-:W-:Y:S01]  /*9250*/  SHF.R.U64 R20, R10, 0x10, R11 ;  /* 0x000000100a147819 */ /* 0x000fe2000000120b */
[----:B------:R-:W-:Y:S01]  /*9260*/  IMAD.MOV.U32 R13, RZ, RZ, R6 ;  /* 0x000000ffff0d7224 */ /* 0x000fe200078e0006 */
[--C-:B------:R-:W-:Y:S01]  /*9270*/  SHF.R.U64 R28, R6, 0x10, R7.reuse ;  /* 0x00000010061c7819 */ /* 0x100fe20000001207 */
[----:B------:R-:W-:Y:S01]  /*9280*/  IMAD.MOV.U32 R10, RZ, RZ, R12 ;  /* 0x000000ffff0a7224 */ /* 0x000fe200078e000c */
[--C-:B------:R-:W-:Y:S01]  /*9290*/  SHF.R.U32.HI R29, RZ, 0x10, R7.reuse ;  /* 0x00000010ff1d7819 */ /* 0x100fe20000011607 */
[----:B----4-:R-:W-:Y:S01]  /*92a0*/  IMAD.MOV.U32 R4, RZ, RZ, R7 ;  /* 0x000000ffff047224 */ /* 0x010fe200078e0007 */
[----:B------:R-:W-:Y:S01]  /*92b0*/  MOV R5, UR4 ;  /* 0x0000000400057c02 */ /* 0x000fe20008000f00 */
[----:B------:R-:W-:Y:S01]  /*92c0*/  IMAD.MOV.U32 R6, RZ, RZ, R8 ;  /* 0x000000ffff067224 */ /* 0x000fe200078e0008 */
[----:B------:R-:W-:Y:S01]  /*92d0*/  SHF.R.U64 R30, R8, 0x10, R9 ;  /* 0x00000010081e7819 */ /* 0x000fe20000001209 */
[----:B------:R-:W-:Y:S01]  /*92e0*/  BSSY B1, `(.L_x_7085) ;  /* 0x0000010000017945 */ /* 0x000fe20003800000 */
[----:B------:R-:W-:-:S02]  /*92f0*/  SHF.L.U32 R5, R5, 0x1f, RZ ;  /* 0x0000001f05057819 */ /* 0x000fc400000006ff */
[----:B------:R-:W-:Y:S02]  /*9300*/  SHF.R.U32.HI R24, RZ, 0x10, R11 ;  /* 0x00000010ff187819 */ /* 0x000fe4000001160b */
[----:B------:R-:W0:Y:S01]  /*9310*/  SYNCS.PHASECHK.TRANS64.TRYWAIT P0, [R156+URZ+0x28800], R5 ;  /* 0x028800059c0075a7 */ /* 0x000e22000800017f */
[----:B------:R-:W-:Y:S02]  /*9320*/  MOV R7, R9 ;  /* 0x0000000900077202 */ /* 0x000fe40000000f00 */
[----:B------:R-:W-:Y:S02]  /*9330*/  VIMNMX R8, R3, 0x80, PT ;  /* 0x0000008003087848 */ /* 0x000fe40003fe0100 */
[----:B------:R-:W-:Y:S02]  /*9340*/  SHF.R.U32.HI R31, RZ, 0x10, R9 ;  /* 0x00000010ff1f7819 */ /* 0x000fe40000011609 */
[----:B------:R-:W-:Y:S02]  /*9350*/  PRMT R11, R0, 0x5410, R14 ;  /* 0x00005410000b7816 */ /* 0x000fe4000000000e */
[----:B------:R-:W-:-:S02]  /*9360*/  PRMT R12, R20, 0x5410, R24 ;  /* 0x00005410140c7816 */ /* 0x000fc40000000018 */
[----:B------:R-:W-:Y:S02]  /*9370*/  PRMT R0, R10, 0x5410, R15 ;  /* 0x000054100a007816 */ /* 0x000fe4000000000f */
[----:B------:R-:W-:Y:S02]  /*9380*/  PRMT R3, R26, 0x5410, R27 ;  /* 0x000054101a037816 */ /* 0x000fe4000000001b */
[----:B------:R-:W-:Y:S02]  /*9390*/  ISETP.GE.AND P1, PT, R153, R8, PT ;  /* 0x000000089900720c */ /* 0x000fe40003f26270 */
[----:B------:R-:W-:Y:S02]  /*93a0*/  PRMT R13, R13, 0x5410, R4 ;  /* 0x000054100d0d7816 */ /* 0x000fe40000000004 */
[----:B------:R-:W-:Y:S02]  /*93b0*/  PRMT R14, R28, 0x5410, R29 ;  /* 0x000054101c0e7816 */ /* 0x000fe4000000001d */
[----:B------:R-:W-:Y:S01]  /*93c0*/  PRMT R9, R6, 0x5410, R7 ;  /* 0x0000541006097816 */ /* 0x000fe20000000007 */
[----:B0-----:R-:W-:Y:S06]  /*93d0*/  @!P0 BRA `(.L_x_7086) ;  /* 0x0000013400548947 */ /* 0x001fec0003800000 */
.L_x_7350:
[----:B------:R-:W-:Y:S05]  /*93e0*/  BSYNC B1 ;  /* 0x0000000000017941 */ /* 0x000fea0003800000 */
.L_x_7085:
[----:B------:R-:W-:Y:S01]  /*93f0*/  BSSY B1, `(.L_x_7087) ;  /* 0x0000056000017945 */ /* 0x000fe20003800000 */
[----:B------:R-:W-:-:S03]  /*9400*/  PRMT R10, R30, 0x5410, R31 ;  /* 0x000054101e0a7816 */ /* 0x000fc6000000001f */
[----:B------:R-:W-:Y:S05]  /*9410*/  @P1 BRA `(.L_x_7088) ;  /* 0x00000004004c1947 */ /* 0x000fea0003800000 */
[----:B0-----:R-:W0:Y:S01]  /*9420*/  LDC R5, c[0x0][0x3f4] ;  /* 0x0000fd00ff057b82 */ /* 0x001e220000000800 */
[----:B------:R-:W-:Y:S01]  /*9430*/  BSSY B2, `(.L_x_7089) ;  /* 0x000002a000027945 */ /* 0x000fe20003800000 */
[-C--:B0-----:R-:W-:Y:S02]  /*9440*/  ISETP.GE.AND P0, PT, R18, R5.reuse, PT ;  /* 0x000000051200720c */ /* 0x081fe40003f06270 */
[----:B------:R-:W-:-:S11]  /*9450*/  ISETP.GE.AND P1, PT, R152, R5, PT ;  /* 0x000000059800720c */ /* 0x000fd60003f26270 */
[----:B------:R-:W-:Y:S05]  /*9460*/  @P0 BRA `(.L_x_7090) ;  /* 0x0000000000980947 */ /* 0x000fea0003800000 */
[----:B------:R-:W0:Y:S01]  /*9470*/  LDS.128 R4, [R21] ;  /* 0x0000000015047984 */ /* 0x000e220000000c00 */
        /* <DEDUP_REMOVED lines=25> */
[----:B------:R-:W-:Y:S01]  /*9610*/  FMUL.FTZ R28, R6, R5 ;  /* 0x00000005061c7220 */ /* 0x000fe20000410000 */
        /* <DEDUP_REMOVED lines=11> */
.L_x_7090:
[----:B------:R-:W-:Y:S05]  /*96d0*/  BSYNC B2 ;  /* 0x0000000000027941 */ /* 0x000fea0003800000 */
.L_x_7089:
        /* <DEDUP_REMOVED lines=39> */
.L_x_7088:
[----:B------:R-:W-:Y:S05]  /*9950*/  BSYNC B1 ;  /* 0x0000000000017941 */ /* 0x000fea0003800000 */
.L_x_7087:
[----:B01----:R-:W-:Y:S01]  /*9960*/  VIADD R4, R153, 0x20 ;  /* 0x0000002099047836 */ /* 0x003fe20000000000 */
[----:B------:R-:W-:Y:S04]  /*9970*/  BSSY B1, `(.L_x_7091) ;  /* 0x0000056000017945 */ /* 0x000fe80003800000 */
[----:B------:R-:W-:-:S13]  /*9980*/  ISETP.GE.AND P0, PT, R4, R8, PT ;  /* 0x000000080400720c */ /* 0x000fda0003f06270 */
[----:B------:R-:W-:Y:S05]  /*9990*/  @P0 BRA `(.L_x_7092) ;  /* 0x00000004004c0947 */ /* 0x000fea0003800000 */
[----:B------:R-:W0:Y:S01]  /*99a0*/  LDC R5, c[0x0][0x3f4] ;  /* 0x0000fd00ff057b82 */ /* 0x000e220000000800 */
[----:B------:R-:W-:Y:S01]  /*99b0*/  BSSY B2, `(.L_x_7093) ;  /* 0x000002a000027945 */ /* 0x000fe20003800000 */
[-C--:B0-----:R-:W-:Y:S02]  /*99c0*/  ISETP.GE.AND P0, PT, R18, R5.reuse, PT ;  /* 0x000000051200720c */ /* 0x081fe40003f06270 */
[----:B------:R-:W-:-:S11]  /*99d0*/  ISETP.GE.AND P1, PT, R152, R5, PT ;  /* 0x000000059800720c */ /* 0x000fd60003f26270 */
[----:B------:R-:W-:Y:S05]  /*99e0*/  @P0 BRA `(.L_x_7094) ;  /* 0x0000000000980947 */ /* 0x000fea0003800000 */
[----:B------:R-:W0:Y:S01]  /*99f0*/  LDS.128 R4, [R21+0x1000] ;  /* 0x0010000015047984 */ /* 0x000e220000000c00 */
[----:B------:R-:W-:Y:S02]  /*9a00*/  HADD2.F32 R31, -RZ, R13.H0_H0 ;  /* 0x2000000dff1f7230 */ /* 0x000fe40000004100 */
        /* <DEDUP_REMOVED lines=9> */
[C---:B------:R-:W-:Y:S01]  /*9aa0*/  FMUL.FTZ R30, R29.reuse, R4 ;  /* 0x000000041d1e7220 */ /* 0x040fe20000410000 */
[----:B------:R-:W-:Y:S02]  /*9ab0*/  HADD2.F32 R26, -RZ, R7.H0_H0 ;  /* 0x20000007ff1a7230 */ /* 0x000fe40000004100 */
[----:B------:R-:W-:Y:S01]  /*9ac0*/  FMUL.FTZ R27, R34, R5 ;  /* 0x00000005221b7220 */ /* 0x000fe20000410000 */
[----:B------:R-:W-:Y:S01]  /*9ad0*/  FFMA.FTZ R4, R29, R15, -R28 ;  /* 0x0000000f1d047223 */ /* 0x000fe2000001081c */
[----:B------:R-:W-:Y:S01]  /*9ae0*/  FMUL.FTZ R29, R32, R5 ;  /* 0x00000005201d7220 */ /* 0x000fe20000410000 */
[----:B------:R-:W-:-:S02]  /*9af0*/  HADD2.F32 R24, -RZ, R6.H0_H0 ;  /* 0x20000006ff187230 */ /* 0x000fc40000004100 */
[----:B------:R-:W-:Y:S01]  /*9b00*/  FFMA.FTZ R15, R31, R15, R30 ;  /* 0x0000000f1f0f7223 */ /* 0x000fe2000001001e */
[----:B------:R-:W-:Y:S02]  /*9b10*/  HADD2.F32 R7, -RZ, R7.H1_H1 ;  /* 0x30000007ff077230 */ /* 0x000fe40000004100 */
[-C--:B------:R-:W-:Y:S01]  /*9b20*/  FFMA.FTZ R5, R32, R20.reuse, -R27 ;  /* 0x0000001420057223 */ /* 0x080fe2000001081b */
[----:B------:R-:W-:Y:S02]  /*9b30*/  HADD2.F32 R6, -RZ, R6.H1_H1 ;  /* 0x30000006ff067230 */ /* 0x000fe40000004100 */
[----:B------:R-:W-:Y:S01]  /*9b40*/  FFMA.FTZ R20, R34, R20, R29 ;  /* 0x0000001422147223 */ /* 0x000fe2000001001d */
[----:B------:R-:W-:Y:S02]  /*9b50*/  HADD2.F32 R32, -RZ, R13.H1_H1 ;  /* 0x3000000dff207230 */ /* 0x000fe40000004100 */
[----:B------:R-:W-:Y:S01]  /*9b60*/  FMUL.FTZ R31, R36, R7 ;  /* 0x00000007241f7220 */ /* 0x000fe20000410000 */
[----:B------:R-:W-:Y:S01]  /*9b70*/  HADD2.F32 R28, -RZ, R11.H1_H1 ;  /* 0x3000000bff1c7230 */ /* 0x000fe20000004100 */
[----:B------:R-:W-:Y:S01]  /*9b80*/  F2FP.F16.F32.PACK_AB R4, R15, R4 ;  /* 0x000000040f04723e */ /* 0x000fe200000000ff */
[----:B------:R-:W-:-:S02]  /*9b90*/  HADD2.F32 R30, -RZ, R12.H1_H1 ;  /* 0x3000000cff1e7230 */ /* 0x000fc40000004100 */
[-C--:B------:R-:W-:Y:S01]  /*9ba0*/  FMUL.FTZ R27, R32, R6.reuse ;  /* 0x00000006201b7220 */ /* 0x080fe20000410000 */
[----:B------:R-:W-:Y:S01]  /*9bb0*/  F2FP.F16.F32.PACK_AB R5, R20, R5 ;  /* 0x000000051405723e */ /* 0x000fe200000000ff */
[----:B------:R-:W-:Y:S01]  /*9bc0*/  FMUL.FTZ R29, R28, R6 ;  /* 0x000000061c1d7220 */ /* 0x000fe20000410000 */
[C---:B------:R-:W-:Y:S01]  /*9bd0*/  FMUL.FTZ R33, R30.reuse, R7 ;  /* 0x000000071e217220 */ /* 0x040fe20000410000 */
[----:B------:R-:W-:Y:S01]  /*9be0*/  FFMA.FTZ R7, R30, R26, -R31 ;  /* 0x0000001a1e077223 */ /* 0x000fe2000001081f */
[-C--:B------:R-:W-:Y:S01]  /*9bf0*/  FFMA.FTZ R6, R28, R24.reuse, -R27 ;  /* 0x000000181c067223 */ /* 0x080fe2000001081b */
[----:B------:R-:W-:Y:S01]  /*9c00*/  FFMA.FTZ R29, R32, R24, R29 ;  /* 0x00000018201d7223 */ /* 0x000fe2000001001d */
[----:B------:R-:W-:-:S04]  /*9c10*/  FFMA.FTZ R26, R36, R26, R33 ;  /* 0x0000001a241a7223 */ /* 0x000fc80000010021 */
[----:B------:R-:W-:Y:S02]  /*9c20*/  F2FP.F16.F32.PACK_AB R6, R29, R6 ;  /* 0x000000061d06723e */ /* 0x000fe400000000ff */
[----:B------:R-:W-:-:S05]  /*9c30*/  F2FP.F16.F32.PACK_AB R7, R26, R7 ;  /* 0x000000071a07723e */ /* 0x000fca00000000ff */
[----:B------:R0:W-:Y:S02]  /*9c40*/  STS.128 [R21+0x1000], R4 ;  /* 0x0010000415007388 */ /* 0x0001e40000000c00 */
.L_x_7094:
[----:B------:R-:W-:Y:S05]  /*9c50*/  BSYNC B2 ;  /* 0x0000000000027941 */ /* 0x000fea0003800000 */
.L_x_7093:
[----:B------:R-:W-:Y:S05]  /*9c60*/  @P1 BRA `(.L_x_7092) ;  /* 0x0000000000981947 */ /* 0x000fea0003800000 */
[----:B0-----:R-:W0:Y:S01]  /*9c70*/  LDS.128 R4, [R21+0x5000] ;  /* 0x0050000015047984 */ /* 0x001e220000000c00 */
[----:B------:R-:W-:Y:S02]  /*9c80*/  HADD2.F32 R31, -RZ, R9.H0_H0 ;  /* 0x20000009ff1f7230 */ /* 0x000fe40000004100 */
[----:B------:R-:W-:Y:S02]  /*9c90*/  HADD2.F32 R29, -RZ, R0.H0_H0 ;  /* 0x20000000ff1d7230 */ /* 0x000fe40000004100 */
[--C-:B------:R-:W-:Y:S02]  /*9ca0*/  HADD2.F32 R34, -RZ, R10.reuse.H0_H0 ;  /* 0x2000000aff227230 */ /* 0x100fe40000004100 */
        /* <DEDUP_REMOVED lines=34> */
.L_x_7092:
[----:B------:R-:W-:Y:S05]  /*9ed0*/  BSYNC B1 ;  /* 0x0000000000017941 */ /* 0x000fea0003800000 */
.L_x_7091:
        /* <DEDUP_REMOVED lines=47> */
.L_x_7098:
[----:B------:R-:W-:Y:S05]  /*a1d0*/  BSYNC B2 ;  /* 0x0000000000027941 */ /* 0x000fea0003800000 */
.L_x_7097:
        /* <DEDUP_REMOVED lines=39> */
.L_x_7096:
[----:B------:R-:W-:Y:S05]  /*a450*/  BSYNC B1 ;  /* 0x0000000000017941 */ /* 0x000fea0003800000 */
.L_x_7095:
[----:B01----:R-:W-:-:S05]  /*a460*/  VIADD R4, R153, 0x60 ;  /* 0x0000006099047836 */ /* 0x003fca0000000000 */
        /* <DEDUP_REMOVED lines=21> */
[-C--:B------:R-:W-:Y:S01]  /*a5c0*/  FMUL.FTZ R26, R33, R5.reuse ;  /* 0x00000005211a7220 */ /* 0x080fe20000410000 */
[-C--:B------:R-:W-:Y:S01]  /*a5d0*/  FFMA.FTZ R4, R28, R8.reuse, -R27 ;  /* 0x000000081c047223 */ /* 0x080fe2000001081b */
[----:B------:R-:W-:Y:S01]  /*a5e0*/  FFMA.FTZ R29, R30, R8, R29 ;  /* 0x000000081e1d7223 */ /* 0x000fe2000001001d */
[C---:B------:R-:W-:Y:S01]  /*a5f0*/  FMUL.FTZ R8, R31.reuse, R5 ;  /* 0x000000051f087220 */ /* 0x040fe20000410000 */
[--C-:B------:R-:W-:Y:S02]  /*a600*/  HADD2.F32 R20, -RZ, R6.reuse.H0_H0 ;  /* 0x20000006ff147230 */ /* 0x100fe40000004100 */
[-C--:B------:R-:W-:Y:S01]  /*a610*/  FFMA.FTZ R5, R31, R15.reuse, -R26 ;  /* 0x0000000f1f057223 */ /* 0x080fe2000001081a */
[----:B------:R-:W-:Y:S02]  /*a620*/  HADD2.F32 R7, -RZ, R7.H1_H1 ;  /* 0x30000007ff077230 */ /* 0x000fe40000004100 */
[----:B------:R-:W-:Y:S01]  /*a630*/  FFMA.FTZ R8, R33, R15, R8 ;  /* 0x0000000f21087223 */ /* 0x000fe20000010008 */
[----:B------:R-:W-:Y:S01]  /*a640*/  HADD2.F32 R6, -RZ, R6.H1_H1 ;  /* 0x30000006ff067230 */ /* 0x000fe20000004100 */
[----:B------:R-:W-:Y:S01]  /*a650*/  F2FP.F16.F32.PACK_AB R4, R29, R4 ;  /* 0x000000041d04723e */ /* 0x000fe200000000ff */
[----:B------:R-:W-:-:S02]  /*a660*/  HADD2.F32 R28, -RZ, R13.H1_H1 ;  /* 0x3000000dff1c7230 */ /* 0x000fc40000004100 */
[-C--:B------:R-:W-:Y:S01]  /*a670*/  FMUL.FTZ R15, R14, R7.reuse ;  /* 0x000000070e0f7220 */ /* 0x080fe20000410000 */
[----:B------:R-:W-:Y:S02]  /*a680*/  HADD2.F32 R26, -RZ, R11.H1_H1 ;  /* 0x3000000bff1a7230 */ /* 0x000fe40000004100 */
[----:B------:R-:W-:Y:S01]  /*a690*/  FMUL.FTZ R27, R12, R7 ;  /* 0x000000070c1b7220 */ /* 0x000fe20000410000 */
[----:B------:R-:W-:Y:S01]  /*a6a0*/  F2FP.F16.F32.PACK_AB R5, R8, R5 ;  /* 0x000000050805723e */ /* 0x000fe200000000ff */
[----:B------:R-:W-:Y:S01]  /*a6b0*/  FMUL.FTZ R11, R28, R6 ;  /* 0x000000061c0b7220 */ /* 0x000fe20000410000 */
[----:B------:R-:W-:Y:S01]  /*a6c0*/  FFMA.FTZ R7, R12, R24, -R15 ;  /* 0x000000180c077223 */ /* 0x000fe2000001080f */
[----:B------:R-:W-:Y:S01]  /*a6d0*/  FMUL.FTZ R13, R26, R6 ;  /* 0x000000061a0d7220 */ /* 0x000fe20000410000 */
[----:B------:R-:W-:Y:S01]  /*a6e0*/  FFMA.FTZ R24, R14, R24, R27 ;  /* 0x000000180e187223 */ /* 0x000fe2000001001b */
[-C--:B------:R-:W-:Y:S02]  /*a6f0*/  FFMA.FTZ R6, R26, R20.reuse, -R11 ;  /* 0x000000141a067223 */ /* 0x080fe4000001080b */
[----:B------:R-:W-:-:S02]  /*a700*/  FFMA.FTZ R13, R28, R20, R13 ;  /* 0x000000141c0d7223 */ /* 0x000fc4000001000d */
[----:B------:R-:W-:-:S03]  /*a710*/  F2FP.F16.F32.PACK_AB R7, R24, R7 ;  /* 0x000000071807723e */ /* 0x000fc600000000ff */
[----:B------:R-:W-:-:S05]  /*a720*/  F2FP.F16.F32.PACK_AB R6, R13, R6 ;  /* 0x000000060d06723e */ /* 0x000fca00000000ff */
[----:B------:R0:W-:Y:S02]  /*a730*/  STS.128 [R21+0x3000], R4 ;  /* 0x0030000415007388 */ /* 0x0001e40000000c00 */
.L_x_7101:
[----:B------:R-:W-:Y:S05]  /*a740*/  BSYNC B1 ;  /* 0x0000000000017941 */ /* 0x000fea0003800000 */
.L_x_7100:
        /* <DEDUP_REMOVED lines=29> */
[C---:B------:R-:W-:Y:S01]  /*a920*/  FMUL.FTZ R9, R14.reuse, R6 ;  /* 0x000000060e097220 */ /* 0x040fe20000410000 */
[-C--:B------:R-:W-:Y:S01]  /*a930*/  FMUL.FTZ R0, R29, R7.reuse ;  /* 0x000000071d007220 */ /* 0x080fe20000410000 */
[C---:B------:R-:W-:Y:S01]  /*a940*/  FMUL.FTZ R10, R15.reuse, R7 ;  /* 0x000000070f0a7220 */ /* 0x040fe20000410000 */
[-C--:B------:R-:W-:Y:S01]  /*a950*/  FFMA.FTZ R3, R14, R12.reuse, -R3 ;  /* 0x0000000c0e037223 */ /* 0x080fe20000010803 */
[----:B------:R-:W-:Y:S01]  /*a960*/  FFMA.FTZ R6, R20, R12, R9 ;  /* 0x0000000c14067223 */ /* 0x000fe20000010009 */
[-C--:B------:R-:W-:Y:S01]  /*a970*/  FFMA.FTZ R0, R15, R13.reuse, -R0 ;  /* 0x0000000d0f007223 */ /* 0x080fe20000010800 */
[----:B------:R-:W-:-:S03]  /*a980*/  FFMA.FTZ R7, R29, R13, R10 ;  /* 0x0000000d1d077223 */ /* 0x000fc6000001000a */
[----:B------:R-:W-:Y:S02]  /*a990*/  F2FP.F16.F32.PACK_AB R6, R6, R3 ;  /* 0x000000030606723e */ /* 0x000fe400000000ff */
[----:B------:R-:W-:-:S05]  /*a9a0*/  F2FP.F16.F32.PACK_AB R7, R7, R0 ;  /* 0x000000000707723e */ /* 0x000fca00000000ff */
[----:B------:R1:W-:Y:S01]  /*a9b0*/  STS.128 [R21+0x7000], R4 ;  /* 0x0070000415007388 */ /* 0x0003e20000000c00 */
[----:B------:R-:W-:Y:S05]  /*a9c0*/  BRA `(.L_x_7099) ;  /* 0x0000001800bc7947 */ /* 0x000fea0003800000 */
.L_x_7081:
[----:B------:R-:W-:-:S03]  /*a9d0*/  UMOV UR4, 0xffffffff ;  /* 0xffffffff00047882 */ /* 0x000fc60000000000 */
[----:B------:R-:W-:Y:S05]  /*a9e0*/  BRA.DIV UR4, `(.L_x_7102) ;  /* 0x0000011e04e47947 */ /* 0x000fea000b800000 */
[----:B------:R0:W1:Y:S04]  /*a9f0*/  SHFL.IDX PT, R0, R26, RZ, 0x181f ;  /* 0x00181fff1a007589 */ /* 0x00006800000e0000 */
[----:B------:R0:W3:Y:S04]  /*aa00*/  SHFL.IDX PT, R3, R24, RZ, 0x181f ;  /* 0x00181fff18037589 */ /* 0x0000e800000e0000 */
[----:B------:R0:W4:Y:S04]  /*aa10*/  SHFL.IDX PT, R20, R28, RZ, 0x181f ;  /* 0x00181fff1c147589 */ /* 0x00012800000e0000 */
[----:B------:R0:W0:Y:S02]  /*aa20*/  SHFL.IDX PT, R14, R27, RZ, 0x181f ;  /* 0x00181fff1b0e7589 */ /* 0x00002400000e0000 */
.L_x_7356:
[----:B------:R-:W-:Y:S01]  /*aa30*/  ULDC UR4, c[0x0][0x448] ;  /* 0x0001120000047ab9 */ /* 0x000fe20000000800 */
[----:B------:R-:W-:Y:S01]  /*aa40*/  BSSY B1, `(.L_x_7103) ;  /* 0x0000014000017945 */ /* 0x000fe20003800000 */
[----:B------:R-:W-:Y:S01]  /*aa50*/  IMAD R94, R94, UR4, RZ ;  /* 0x000000045e5e7c24 */ /* 0x000fe2000f8e02ff */
[----:B------:R-:W-:Y:S02]  /*aa60*/  CS2R R6, SRZ ;  /* 0x0000000000067805 */ /* 0x000fe4000001ff00 */
[----:B------:R-:W-:Y:S02]  /*aa70*/  CS2R R8, SRZ ;  /* 0x0000000000087805 */ /* 0x000fe4000001ff00 */
[----:B------:R-:W-:Y:S02]  /*aa80*/  CS2R R10, SRZ ;  /* 0x00000000000a7805 */ /* 0x000fe4000001ff00 */
[----:B------:R-:W-:Y:S02]  /*aa90*/  ISETP.GE.AND P0, PT, R5, R94, PT ;  /* 0x0000005e0500720c */ /* 0x000fe40003f06270 */
[----:B------:R-:W-:-:S11]  /*aaa0*/  CS2R R4, SRZ ;  /* 0x0000000000047805 */ /* 0x000fd6000001ff00 */
[----:B------:R-:W-:Y:S05]  /*aab0*/  @P0 BRA `(.L_x_7104) ;  /* 0x0000000000300947 */ /* 0x000fea0003800000 */
[----:B------:R-:W-:Y:S01]  /*aac0*/  ULDC UR4, c[0x0][0x3f4] ;  /* 0x0000fd0000047ab9 */ /* 0x000fe20000000800 */
[C---:B------:R-:W-:Y:S02]  /*aad0*/  SHF.L.U32 R15, R16.reuse, 0x1, RZ ;  /* 0x00000001100f7819 */ /* 0x040fe400000006ff */
[C---:B------:R-:W-:Y:S02]  /*aae0*/  ISETP.GE.AND P2, PT, R16.reuse, UR4, PT ;  /* 0x0000000410007c0c */ /* 0x040fe4000bf46270 */
[----:B------:R-:W-:Y:S02]  /*aaf0*/  SHF.L.U64.HI R5, R16, 0x1, R17 ;  /* 0x0000000110057819 */ /* 0x000fe40000010211 */
[-C--:B---3--:R-:W-:Y:S02]  /*ab00*/  IADD3 R12, P0, R3, R15.reuse, RZ ;  /* 0x0000000f030c7210 */ /* 0x088fe40007f1e0ff */
[----:B0-----:R-:W-:-:S03]  /*ab10*/  IADD3 R14, P1, R14, R15, RZ ;  /* 0x0000000f0e0e7210 */ /* 0x001fc60007f3e0ff */
[--C-:B-12---:R-:W-:Y:S02]  /*ab20*/  IMAD.X R13, R0, 0x1, R5.reuse, P0 ;  /* 0x00000001000d7824 */ /* 0x106fe400000e0605 */
[----:B----4-:R-:W-:Y:S01]  /*ab30*/  IMAD.X R15, R20, 0x1, R5, P1 ;  /* 0x00000001140f7824 */ /* 0x010fe200008e0605 */
[----:B------:R-:W-:Y:S01]  /*ab40*/  CS2R R4, SRZ ;  /* 0x0000000000047805 */ /* 0x000fe2000001ff00 */
[----:B------:R-:W-:Y:S06]  /*ab50*/  @P2 BRA `(.L_x_7104) ;  /* 0x0000000000082947 */ /* 0x000fec0003800000 */
[----:B------:R0:W5:Y:S04]  /*ab60*/  LD.E.128 R4, desc[UR42][R12.64] ;  /* 0x0000002a0c047980 */ /* 0x000168000c101d00 */
[----:B------:R0:W5:Y:S02]  /*ab70*/  LD.E.128 R8, desc[UR42][R14.64] ;  /* 0x0000002a0e087980 */ /* 0x000164000c101d00 */
.L_x_7104:
[----:B------:R-:W-:Y:S05]  /*ab80*/  BSYNC B1 ;  /* 0x0000000000017941 */ /* 0x000fea0003800000 */
.L_x_7103:
[----:B------:R-:W-:Y:S01]  /*ab90*/  ULEA.HI UR4, UR39, UR39, URZ, 0x1 ;  /* 0x0000002727047291 */ /* 0x000fe2000f8f083f */
[----:B-1----:R-:W1:Y:S01]  /*aba0*/  LDC R0, c[0x0][0x3f4] ;  /* 0x0000fd00ff007b82 */ /* 0x002e620000000800 */
[----:B---3-5:R-:W-:Y:S01]  /*abb0*/  MOV R3, R4 ;  /* 0x0000000400037202 */ /* 0x028fe20000000f00 */
[----:B0-2---:R-:W-:Y:S01]  /*abc0*/  IMAD.MOV.U32 R13, RZ, RZ, R6 ;  /* 0x000000ffff0d7224 */ /* 0x005fe200078e0006 */
[----:B------:R-:W-:Y:S01]  /*abd0*/  ULOP3.LUT UR4, UR4, 0xfffffffe, URZ, 0xc0, !UPT ;  /* 0xfffffffe04047892 */ /* 0x000fe2000f8ec03f */
[----:B------:R-:W-:Y:S01]  /*abe0*/  SHF.R.U64 R14, R4, 0x10, R5 ;  /* 0x00000010040e7819 */ /* 0x000fe20000001205 */
[----:B------:R-:W-:Y:S01]  /*abf0*/  IMAD.MOV.U32 R4, RZ, RZ, R7 ;  /* 0x000000ffff047224 */ /* 0x000fe200078e0007 */
[----:B----4-:R-:W-:Y:S01]  /*ac00*/  SHF.R.U32.HI R20, RZ, 0x10, R5 ;  /* 0x00000010ff147819 */ /* 0x010fe20000011605 */
[----:B------:R-:W-:Y:S01]  /*ac10*/  UIADD3 UR4, UR39, -UR4, URZ ;  /* 0x8000000427047290 */ /* 0x000fe2000fffe03f */
[----:B------:R-:W-:Y:S01]  /*ac20*/  IMAD R15, R29, -0x80, R94 ;  /* 0xffffff801d0f7824 */ /* 0x000fe200078e025e */
[----:B------:R-:W-:Y:S01]  /*ac30*/  SHF.R.U64 R26, R6, 0x10, R7 ;  /* 0x00000010061a7819 */ /* 0x000fe20000001207 */
[----:B------:R-:W-:Y:S01]  /*ac40*/  IMAD.MOV.U32 R12, RZ, RZ, R5 ;  /* 0x000000ffff0c7224 */ /* 0x000fe200078e0005 */
[----:B------:R-:W-:Y:S01]  /*ac50*/  SHF.R.U32.HI R28, RZ, 0x10, R7 ;  /* 0x00000010ff1c7819 */ /* 0x000fe20000011607 */
[----:B------:R-:W-:Y:S01]  /*ac60*/  IMAD.MOV.U32 R24, RZ, RZ, R10 ;  /* 0x000000ffff187224 */ /* 0x000fe200078e000a */
[----:B------:R-:W-:Y:S01]  /*ac70*/  MOV R5, R8 ;  /* 0x0000000800057202 */ /* 0x000fe20000000f00 */
[----:B------:R-:W-:Y:S01]  /*ac80*/  IMAD.U32 R27, RZ, RZ, UR4 ;  /* 0x00000004ff1b7e24 */ /* 0x000fe2000f8e00ff */
[----:B------:R-:W-:Y:S01]  /*ac90*/  PRMT R13, R13, 0x5410, R4 ;  /* 0x000054100d0d7816 */ /* 0x000fe20000000004 */
[----:B------:R-:W-:Y:S01]  /*aca0*/  VIADD R31, R153, 0x40 ;  /* 0x00000040991f7836 */ /* 0x000fe20000000000 */
[--C-:B------:R-:W-:Y:S01]  /*acb0*/  SHF.R.U64 R8, R8, 0x10, R9.reuse ;  /* 0x0000001008087819 */ /* 0x100fe20000001209 */
[----:B------:R-:W-:Y:S01]  /*acc0*/  IMAD.MOV.U32 R6, RZ, RZ, R9 ;  /* 0x000000ffff067224 */ /* 0x000fe200078e0009 */
[----:B------:R-:W-:Y:S01]  /*acd0*/  SHF.L.U32 R27, R27, 0x1f, RZ ;  /* 0x0000001f1b1b7819 */ /* 0x000fe200000006ff */
[--C-:B------:R-:W-:Y:S01]  /*ace0*/  IMAD.MOV.U32 R7, RZ, RZ, R11.reuse ;  /* 0x000000ffff077224 */ /* 0x100fe200078e000b */
[----:B------:R-:W-:Y:S01]  /*acf0*/  SHF.R.U64 R10, R10, 0x10, R11 ;  /* 0x000000100a0a7819 */ /* 0x000fe2000000120b */
[----:B------:R-:W-:Y:S01]  /*ad00*/  VIADD R30, R153, 0x60 ;  /* 0x00000060991e7836 */ /* 0x000fe20000000000 */
[----:B------:R-:W0:Y:S01]  /*ad10*/  SYNCS.PHASECHK.TRANS64.TRYWAIT P4, [R156+URZ+0x28800], R27 ;  /* 0x0288001b9c0075a7 */ /* 0x000e22000808017f */
[----:B-1----:R-:W-:Y:S01]  /*ad20*/  ISETP.GE.AND P0, PT, R16, R0, PT ;  /* 0x000000001000720c */ /* 0x002fe20003f06270 */
[----:B------:R-:W-:Y:S01]  /*ad30*/  BSSY B1, `(.L_x_7105) ;  /* 0x0000011000017945 */ /* 0x000fe20003800000 */
[----:B------:R-:W-:-:S02]  /*ad40*/  VIMNMX R4, R15, 0x80, PT ;  /* 0x000000800f047848 */ /* 0x000fc40003fe0100 */
[----:B------:R-:W-:Y:S02]  /*ad50*/  IADD3 R32, R153, 0x20, RZ ;  /* 0x0000002099207810 */ /* 0x000fe40007ffe0ff */
[----:B------:R-:W-:Y:S02]  /*ad60*/  SHF.R.U32.HI R9, RZ, 0x10, R9 ;  /* 0x00000010ff097819 */ /* 0x000fe40000011609 */
[----:B------:R-:W-:Y:S02]  /*ad70*/  SHF.R.U32.HI R11, RZ, 0x10, R11 ;  /* 0x00000010ff0b7819 */ /* 0x000fe4000001160b */
[----:B------:R-:W-:Y:S02]  /*ad80*/  PRMT R3, R3, 0x5410, R12 ;  /* 0x0000541003037816 */ /* 0x000fe4000000000c */
[----:B------:R-:W-:Y:S02]  /*ad90*/  PRMT R12, R14, 0x5410, R20 ;  /* 0x000054100e0c7816 */ /* 0x000fe40000000014 */
[----:B------:R-:W-:-:S02]  /*ada0*/  PRMT R14, R26, 0x5410, R28 ;  /* 0x000054101a0e7816 */ /* 0x000fc4000000001c */
[-C--:B------:R-:W-:Y:S02]  /*adb0*/  ISETP.GE.OR P3, PT, R153, R4.reuse, P0 ;  /* 0x000000049900720c */ /* 0x080fe40000766670 */
[-C--:B------:R-:W-:Y:S02]  /*adc0*/  ISETP.GE.OR P2, PT, R32, R4.reuse, P0 ;  /* 0x000000042000720c */ /* 0x080fe40000746670 */
[-C--:B------:R-:W-:Y:S02]  /*add0*/  ISETP.GE.OR P1, PT, R31, R4.reuse, P0 ;  /* 0x000000041f00720c */ /* 0x080fe40000726670 */
[----:B------:R-:W-:Y:S02]  /*ade0*/  PRMT R15, R5, 0x5410, R6 ;  /* 0x00005410050f7816 */ /* 0x000fe40000000006 */
[----:B------:R-:W-:Y:S02]  /*adf0*/  ISETP.GE.OR P0, PT, R30, R4, P0 ;  /* 0x000000041e00720c */ /* 0x000fe40000706670 */
[----:B------:R-:W-:-:S02]  /*ae00*/  PRMT R20, R8, 0x5410, R9 ;  /* 0x0000541008147816 */ /* 0x000fc40000000009 */
[----:B------:R-:W-:Y:S02]  /*ae10*/  PRMT R24, R24, 0x5410, R7 ;  /* 0x0000541018187816 */ /* 0x000fe40000000007 */
[----:B------:R-:W-:Y:S01]  /*ae20*/  PRMT R26, R10, 0x5410, R11 ;  /* 0x000054100a1a7816 */ /* 0x000fe2000000000b */
[----:B0-----:R-:W-:Y:S06]  /*ae30*/  @!P4 BRA `(.L_x_7106) ;  /* 0x0000011c0040c947 */ /* 0x001fec0003800000 */
.L_x_7357:
[----:B------:R-:W-:Y:S05]  /*ae40*/  BSYNC B1 ;  /* 0x0000000000017941 */ /* 0x000fea0003800000 */
.L_x_7105:
[----:B------:R-:W-:Y:S04]  /*ae50*/  BSSY B1, `(.L_x_7107) ;  /* 0x000005a000017945 */ /* 0x000fe80003800000 */
[----:B------:R-:W-:Y:S05]  /*ae60*/  @P3 BRA `(.L_x_7108) ;  /* 0x0000000400603947 */ /* 0x000fea0003800000 */
[----:B------:R-:W-:Y:S01]  /*ae70*/  LEA.HI R4, R0, R203, RZ, 0x1d ;  /* 0x000000cb00047211 */ /* 0x000fe200078fe8ff */
[----:B------:R-:W-:Y:S01]  /*ae80*/  HADD2.F32 R39, -RZ, R15.H0_H0 ;  /* 0x2000000fff277230 */ /* 0x000fe20000004100 */
[----:B------:R-:W-:Y:S01]  /*ae90*/  SHF.L.U32 R6, R153, 0x6, RZ ;  /* 0x0000000699067819 */ /* 0x000fe200000006ff */
[----:B------:R-:W-:Y:S01]  /*aea0*/  HADD2.F32 R37, -RZ, R3.H0_H0 ;  /* 0x20000003ff257230 */ /* 0x000fe20000004100 */
[----:B------:R-:W-:Y:S01]  /*aeb0*/  SHF.R.S32.HI R7, RZ, 0x1f, R4 ;  /* 0x0000001fff077819 */ /* 0x000fe20000011404 */
[----:B------:R-:W-:Y:S02]  /*aec0*/  IMAD.SHL.U32 R5, R4, 0x8, RZ ;  /* 0x0000000804057824 */ /* 0x000fe400078e00ff */
[----:B------:R-:W-:Y:S01]  /*aed0*/  HADD2.F32 R41, -RZ, R20.H0_H0 ;  /* 0x20000014ff297230 */ /* 0x000fe20000004100 */
[----:B------:R-:W-:Y:S02]  /*aee0*/  LEA.HI R7, R7, R4, RZ, 0x3 ;  /* 0x0000000407077211 */ /* 0x000fe400078f18ff */
[----:B------:R-:W-:-:S03]  /*aef0*/  LOP3.LUT R5, R5, 0x38, RZ, 0xc0, !PT ;  /* 0x0000003805057812 */ /* 0x000fc600078ec0ff */
[----:B------:R-:W-:Y:S01]  /*af00*/  IMAD.SHL.U32 R7, R7, 0x400, RZ ;  /* 0x0000040007077824 */ /* 0x000fe200078e00ff */
[----:B------:R-:W-:-:S04]  /*af10*/  LOP3.LUT R5, R5, 0x1c0, R6, 0xf8, !PT ;  /* 0x000001c005057812 */ /* 0x000fc800078ef806 */
[----:B------:R-:W-:Y:S02]  /*af20*/  LOP3.LUT R9, R5, R200, RZ, 0x3c, !PT ;  /* 0x000000c805097212 */ /* 0x000fe400078e3cff */
[----:B------:R-:W-:Y:S02]  /*af30*/  LOP3.LUT R8, R7, 0x7fffe000, RZ, 0xc0, !PT ;  /* 0x7fffe00007087812 */ /* 0x000fe400078ec0ff */
[----:B------:R-:W1:Y:S02]  /*af40*/  LDS.128 R4, [R21] ;  /* 0x0000000015047984 */ /* 0x000e640000000c00 */
[----:B------:R-:W-:-:S05]  /*af50*/  IADD3 R9, R9, R8, R201 ;  /* 0x0000000809097210 */ /* 0x000fca0007ffe0c9 */
[----:B0-----:R-:W-:-:S05]  /*af60*/  IMAD R27, R9, 0x2, R156 ;  /* 0x00000002091b7824 */ /* 0x001fca00078e029c */
[----:B------:R-:W0:Y:S01]  /*af70*/  LDS.128 R8, [R27+0x10400] ;  /* 0x010400001b087984 */ /* 0x000e220000000c00 */
[--C-:B-1----:R-:W-:Y:S02]  /*af80*/  HADD2.F32 R28, -RZ, R4.reuse.H0_H0 ;  /* 0x20000004ff1c7230 */ /* 0x102fe40000004100 */
[----:B------:R-:W-:Y:S02]  /*af90*/  HADD2.F32 R4, -RZ, R4.H1_H1 ;  /* 0x30000004ff047230 */ /* 0x000fe40000004100 */
[--C-:B------:R-:W-:Y:S02]  /*afa0*/  HADD2.F32 R29, -RZ, R5.reuse.H0_H0 ;  /* 0x20000005ff1d7230 */ /* 0x100fe40000004100 */
[----:B------:R-:W-:Y:S02]  /*afb0*/  HADD2.F32 R5, -RZ, R5.H1_H1 ;  /* 0x30000005ff057230 */ /* 0x000fe40000004100 */
[--C-:B------:R-:W-:Y:S02]  /*afc0*/  HADD2.F32 R30, -RZ, R6.reuse.H0_H0 ;  /* 0x20000006ff1e7230 */ /* 0x100fe40000004100 */
[----:B------:R-:W-:-:S02]  /*afd0*/  HADD2.F32 R6, -RZ, R6.H1_H1 ;  /* 0x30000006ff067230 */ /* 0x000fc40000004100 */
[--C-:B0-----:R-:W-:Y:S02]  /*afe0*/  HADD2.F32 R32, -RZ, R8.reuse.H0_H0 ;  /* 0x20000008ff207230 */ /* 0x101fe40000004100 */
[----:B------:R-:W-:Y:S02]  /*aff0*/  HADD2.F32 R8, -RZ, R8.H1_H1 ;  /* 0x30000008ff087230 */ /* 0x000fe40000004100 */
[----:B------:R-:W-:Y:S02]  /*b000*/  HADD2.F32 R33, -RZ, R9.H0_H0 ;  /* 0x20000009ff217230 */ /* 0x000fe40000004100 */
[C---:B------:R-:W-:Y:S01]  /*b010*/  FMUL.FTZ R43, R32.reuse, R39 ;  /* 0x00000027202b7220 */ /* 0x040fe20000410000 */
[----:B------:R-:W-:Y:S01]  /*b020*/  FMUL.FTZ R45, R32, R37 ;  /* 0x00000025202d7220 */ /* 0x000fe20000410000 */
[----:B------:R-:W-:Y:S02]  /*b030*/  HADD2.F32 R32, -RZ, R15.H1_H1 ;  /* 0x3000000fff207230 */ /* 0x000fe40000004100 */
[----:B------:R-:W-:Y:S01]  /*b040*/  FMUL.FTZ R47, R8, R41 ;  /* 0x00000029082f7220 */ /* 0x000fe20000410000 */
[----:B------:R-:W-:Y:S01]  /*b050*/  FFMA.FTZ R43, R28, R37, -R43 ;  /* 0x000000251c2b7223 */ /* 0x000fe2000001082b */
[----:B------:R-:W-:-:S02]  /*b060*/  HADD2.F32 R37, -RZ, R12.H0_H0 ;  /* 0x2000000cff257230 */ /* 0x000fc40000004100 */
[----:B------:R-:W-:Y:S01]  /*b070*/  FFMA.FTZ R45, R28, R39, R45 ;  /* 0x000000271c2d7223 */ /* 0x000fe2000001002d */
[----:B------:R-:W-:Y:S02]  /*b080*/  HADD2.F32 R28, -RZ, R3.H1_H1 ;  /* 0x30000003ff1c7230 */ /* 0x000fe40000004100 */
[C---:B------:R-:W-:Y:S01]  /*b090*/  FMUL.FTZ R40, R33.reuse, R32 ;  /* 0x0000002021287220 */ /* 0x040fe20000410000 */
[----:B------:R-:W-:Y:S02]  /*b0a0*/  HADD2.F32 R9, -RZ, R9.H1_H1 ;  /* 0x30000009ff097230 */ /* 0x000fe40000004100 */
[-C--:B------:R-:W-:Y:S01]  /*b0b0*/  FMUL.FTZ R39, R8, R37.reuse ;  /* 0x0000002508277220 */ /* 0x080fe20000410000 */
[C---:B------:R-:W-:Y:S01]  /*b0c0*/  FFMA.FTZ R36, R4.reuse, R37, -R47 ;  /* 0x0000002504247223 */ /* 0x040fe2000001082f */
[----:B------:R-:W-:Y:S01]  /*b0d0*/  FMUL.FTZ R33, R33, R28 ;  /* 0x0000001c21217220 */ /* 0x000fe20000410000 */
[----:B------:R-:W-:Y:S02]  /*b0e0*/  HADD2.F32 R8, -RZ, R20.H1_H1 ;  /* 0x30000014ff087230 */ /* 0x000fe40000004100 */
[----:B------:R-:W-:Y:S01]  /*b0f0*/  FFMA.FTZ R38, R4, R41, R39 ;  /* 0x0000002904267223 */ /* 0x000fe20000010027 */
[----:B------:R-:W-:-:S02]  /*b100*/  HADD2.F32 R4, -RZ, R12.H1_H1 ;  /* 0x3000000cff047230 */ /* 0x000fc40000004100 */
[C---:B------:R-:W-:Y:S01]  /*b110*/  FFMA.FTZ R32, R29.reuse, R32, R33 ;  /* 0x000000201d207223 */ /* 0x040fe20000010021 */
[----:B------:R-:W-:Y:S02]  /*b120*/  HADD2.F32 R34, -RZ, R10.H0_H0 ;  /* 0x2000000aff227230 */ /* 0x000fe40000004100 */
[----:B------:R-:W-:Y:S01]  /*b130*/  FFMA.FTZ R40, R29, R28, -R40 ;  /* 0x0000001c1d287223 */ /* 0x000fe20000010828 */
[----:B------:R-:W-:Y:S02]  /*b140*/  HADD2.F32 R33, -RZ, R24.H0_H0 ;  /* 0x20000018ff217230 */ /* 0x000fe40000004100 */
[C---:B------:R-:W-:Y:S01]  /*b150*/  FMUL.FTZ R28, R9.reuse, R8 ;  /* 0x00000008091c7220 */ /* 0x040fe20000410000 */
[----:B------:R-:W-:Y:S02]  /*b160*/  HADD2.F32 R29, -RZ, R13.H0_H0 ;  /* 0x2000000dff1d7230 */ /* 0x000fe40000004100 */
[----:B------:R-:W-:Y:S01]  /*b170*/  FMUL.FTZ R42, R9, R4 ;  /* 0x00000004092a7220 */ /* 0x000fe20000410000 */
[----:B------:R-:W-:-:S02]  /*b180*/  HADD2.F32 R10, -RZ, R10.H1_H1 ;  /* 0x3000000aff0a7230 */ /* 0x000fc40000004100 */
[C---:B------:R-:W-:Y:S01]  /*b190*/  FMUL.FTZ R47, R34.reuse, R33 ;  /* 0x00000021222f7220 */ /* 0x040fe20000410000 */
[----:B------:R-:W-:Y:S02]  /*b1a0*/  HADD2.F32 R37, -RZ, R26.H0_H0 ;  /* 0x2000001aff257230 */ /* 0x000fe40000004100 */
[C---:B------:R-:W-:Y:S01]  /*b1b0*/  FFMA.FTZ R39, R5.reuse, R4, -R28 ;  /* 0x0000000405277223 */ /* 0x040fe2000001081c */
[----:B------:R-:W-:Y:S02]  /*b1c0*/  HADD2.F32 R9, -RZ, R14.H0_H0 ;  /* 0x2000000eff097230 */ /* 0x000fe40000004100 */
[-C--:B------:R-:W-:Y:S01]  /*b1d0*/  FMUL.FTZ R34, R34, R29.reuse ;  /* 0x0000001d22227220 */ /* 0x080fe20000410000 */
[----:B------:R-:W-:Y:S01]  /*b1e0*/  FFMA.FTZ R41, R5, R8, R42 ;  /* 0x0000000805297223 */ /* 0x000fe2000001002a */
[----:B------:R-:W-:Y:S01]  /*b1f0*/  FFMA.FTZ R47, R30, R29, -R47 ;  /* 0x0000001d1e2f7223 */ /* 0x000fe2000001082f */
[--C-:B------:R-:W-:Y:S02]  /*b200*/  HADD2.F32 R35, -RZ, R11.reuse.H0_H0 ;  /* 0x2000000bff237230 */ /* 0x100fe40000004100 */
[C---:B------:R-:W-:Y:S01]  /*b210*/  FMUL.FTZ R5, R10.reuse, R37 ;  /* 0x000000250a057220 */ /* 0x040fe20000410000 */
[----:B------:R-:W-:Y:S01]  /*b220*/  FMUL.FTZ R29, R10, R9 ;  /* 0x000000090a1d7220 */ /* 0x000fe20000410000 */
[----:B------:R-:W-:-:S02]  /*b230*/  HADD2.F32 R11, -RZ, R11.H1_H1 ;  /* 0x3000000bff0b7230 */ /* 0x000fc40000004100 */
[----:B------:R-:W-:Y:S01]  /*b240*/  FFMA.FTZ R34, R30, R33, R34 ;  /* 0x000000211e227223 */ /* 0x000fe20000010022 */
[----:B------:R-:W-:Y:S02]  /*b250*/  HADD2.F32 R10, -RZ, R24.H1_H1 ;  /* 0x30000018ff0a7230 */ /* 0x000fe40000004100 */
[C---:B------:R-:W-:Y:S01]  /*b260*/  FFMA.FTZ R30, R6.reuse, R9, -R5 ;  /* 0x00000009061e7223 */ /* 0x040fe20000010805 */
[----:B------:R-:W-:Y:S02]  /*b270*/  HADD2.F32 R28, -RZ, R26.H1_H1 ;  /* 0x3000001aff1c7230 */ /* 0x000fe40000004100 */
[----:B------:R-:W-:Y:S01]  /*b280*/  FFMA.FTZ R29, R6, R37, R29 ;  /* 0x00000025061d7223 */ /* 0x000fe2000001001d */
[----:B------:R-:W-:Y:S02]  /*b290*/  HADD2.F32 R4, -RZ, R13.H1_H1 ;  /* 0x3000000dff047230 */ /* 0x000fe40000004100 */
[----:B------:R-:W-:Y:S01]  /*b2a0*/  FMUL.FTZ R6, R35, R10 ;  /* 0x0000000a23067220 */ /* 0x000fe20000410000 */
[----:B------:R-:W-:-:S02]  /*b2b0*/  HADD2.F32 R8, -RZ, R14.H1_H1 ;  /* 0x3000000eff087230 */ /* 0x000fc40000004100 */
[----:B------:R-:W-:Y:S01]  /*b2c0*/  FMUL.FTZ R42, R11, R28 ;  /* 0x0000001c0b2a7220 */ /* 0x000fe20000410000 */
[--C-:B------:R-:W-:Y:S02]  /*b2d0*/  HADD2.F32 R31, -RZ, R7.reuse.H0_H0 ;  /* 0x20000007ff1f7230 */ /* 0x100fe40000004100 */
        /* <DEDUP_REMOVED lines=17> */
.L_x_7108:
[----:B------:R-:W-:Y:S05]  /*b3f0*/  BSYNC B1 ;  /* 0x0000000000017941 */ /* 0x000fea0003800000 */
.L_x_7107:
[----:B------:R-:W-:Y:S04]  /*b400*/  BSSY B1, `(.L_x_7109) ;  /* 0x0000059000017945 */ /* 0x000fe80003800000 */
[----:B------:R-:W-:Y:S05]  /*b410*/  @P2 BRA `(.L_x_7110) ;  /* 0x00000004005c2947 */ /* 0x000fea0003800000 */
[----:B-1----:R-:W-:Y:S01]  /*b420*/  LEA.HI R4, R0, R203, RZ, 0x1d ;  /* 0x000000cb00047211 */ /* 0x002fe200078fe8ff */
[----:B------:R-:W-:Y:S01]  /*b430*/  HADD2.F32 R35, -RZ, R3.H0_H0 ;  /* 0x20000003ff237230 */ /* 0x000fe20000004100 */
[----:B------:R-:W-:Y:S01]  /*b440*/  SHF.R.U32.HI R7, RZ, 0x3, R193 ;  /* 0x00000003ff077819 */ /* 0x000fe200000116c1 */
[--C-:B------:R-:W-:Y:S01]  /*b450*/  HADD2.F32 R37, -RZ, R15.reuse.H0_H0 ;  /* 0x2000000fff257230 */ /* 0x100fe20000004100 */
[----:B------:R-:W-:Y:S01]  /*b460*/  SHF.R.S32.HI R5, RZ, 0x1f, R4 ;  /* 0x0000001fff057819 */ /* 0x000fe20000011404 */
[----:B------:R-:W-:Y:S02]  /*b470*/  IMAD.SHL.U32 R6, R4, 0x8, RZ ;  /* 0x0000000804067824 */ /* 0x000fe400078e00ff */
[----:B------:R-:W-:Y:S01]  /*b480*/  HADD2.F32 R44, -RZ, R20.H0_H0 ;  /* 0x20000014ff2c7230 */ /* 0x000fe20000004100 */
[----:B------:R-:W-:Y:S01]  /*b490*/  LEA.HI R5, R5, R4, RZ, 0x3 ;  /* 0x0000000405057211 */ /* 0x000fe200078f18ff */
[----:B------:R-:W-:Y:S01]  /*b4a0*/  HADD2.F32 R40, -RZ, R12.H0_H0 ;  /* 0x2000000cff287230 */ /* 0x000fe20000004100 */
[----:B------:R-:W-:Y:S01]  /*b4b0*/  LOP3.LUT R4, R193, 0x38, R6, 0xf8, !PT ;  /* 0x00000038c1047812 */ /* 0x000fe200078ef806 */
[----:B------:R-:W-:Y:S01]  /*b4c0*/  HADD2.F32 R46, -RZ, R15.H1_H1 ;  /* 0x3000000fff2e7230 */ /* 0x000fe20000004100 */
[----:B------:R-:W-:Y:S01]  /*b4d0*/  SHF.L.U32 R5, R5, 0xa, RZ ;  /* 0x0000000a05057819 */ /* 0x000fe200000006ff */
[----:B------:R-:W-:Y:S01]  /*b4e0*/  HADD2.F32 R42, -RZ, R3.H1_H1 ;  /* 0x30000003ff2a7230 */ /* 0x000fe20000004100 */
[----:B------:R-:W-:Y:S01]  /*b4f0*/  LOP3.LUT R8, R4, R7, RZ, 0x3c, !PT ;  /* 0x0000000704087212 */ /* 0x000fe200078e3cff */
[----:B------:R-:W-:Y:S01]  /*b500*/  HADD2.F32 R43, -RZ, R20.H1_H1 ;  /* 0x30000014ff2b7230 */ /* 0x000fe20000004100 */
[----:B------:R-:W-:Y:S01]  /*b510*/  LOP3.LUT R9, R5, 0x7fffe000, RZ, 0xc0, !PT ;  /* 0x7fffe00005097812 */ /* 0x000fe200078ec0ff */
[----:B------:R-:W-:Y:S01]  /*b520*/  HADD2.F32 R39, -RZ, R12.H1_H1 ;  /* 0x3000000cff277230 */ /* 0x000fe20000004100 */
[----:B------:R-:W0:Y:S01]  /*b530*/  LDS.128 R4, [R229] ;  /* 0x00000000e5047984 */ /* 0x000e220000000c00 */
[----:B------:R-:W-:Y:S01]  /*b540*/  HADD2.F32 R45, -RZ, R24.H0_H0 ;  /* 0x20000018ff2d7230 */ /* 0x000fe20000004100 */
[----:B------:R-:W-:Y:S01]  /*b550*/  IADD3 R9, R8, R9, R199 ;  /* 0x0000000908097210 */ /* 0x000fe20007ffe0c7 */
[----:B------:R-:W-:-:S04]  /*b560*/  HADD2.F32 R41, -RZ, R13.H0_H0 ;  /* 0x2000000dff297230 */ /* 0x000fc80000004100 */
        /* <DEDUP_REMOVED lines=14> */
[-C--:B------:R-:W-:Y:S01]  /*b650*/  FMUL.FTZ R31, R44, R8.reuse ;  /* 0x000000082c1f7220 */ /* 0x080fe20000410000 */
[-C--:B------:R-:W-:Y:S01]  /*b660*/  FFMA.FTZ R36, R35, R27.reuse, -R36 ;  /* 0x0000001b23247223 */ /* 0x080fe20000010824 */
[----:B------:R-:W-:Y:S01]  /*b670*/  FFMA.FTZ R38, R37, R27, R38 ;  /* 0x0000001b25267223 */ /* 0x000fe20000010026 */
[----:B------:R-:W-:Y:S01]  /*b680*/  FMUL.FTZ R27, R40, R8 ;  /* 0x00000008281b7220 */ /* 0x000fe20000410000 */
[----:B------:R-:W-:Y:S01]  /*b690*/  FMUL.FTZ R35, R46, R32 ;  /* 0x000000202e237220 */ /* 0x000fe20000410000 */
[----:B------:R-:W-:-:S02]  /*b6a0*/  HADD2.F32 R33, -RZ, R10.H0_H0 ;  /* 0x2000000aff217230 */ /* 0x000fc40000004100 */
[----:B------:R-:W-:Y:S01]  /*b6b0*/  FFMA.FTZ R31, R40, R4, -R31 ;  /* 0x00000004281f7223 */ /* 0x000fe2000001081f */
[----:B------:R-:W-:Y:S01]  /*b6c0*/  FMUL.FTZ R37, R42, R32 ;  /* 0x000000202a257220 */ /* 0x000fe20000410000 */
[----:B------:R-:W-:Y:S01]  /*b6d0*/  FFMA.FTZ R27, R44, R4, R27 ;  /* 0x000000042c1b7223 */ /* 0x000fe2000001001b */
[----:B------:R-:W-:Y:S02]  /*b6e0*/  HADD2.F32 R10, -RZ, R10.H1_H1 ;  /* 0x3000000aff0a7230 */ /* 0x000fe40000004100 */
[-C--:B------:R-:W-:Y:S01]  /*b6f0*/  FMUL.FTZ R4, R43, R9.reuse ;  /* 0x000000092b047220 */ /* 0x080fe20000410000 */
[----:B------:R-:W-:Y:S01]  /*b700*/  FMUL.FTZ R8, R39, R9 ;  /* 0x0000000927087220 */ /* 0x000fe20000410000 */
[----:B------:R-:W-:Y:S02]  /*b710*/  HADD2.F32 R44, -RZ, R26.H0_H0 ;  /* 0x2000001aff2c7230 */ /* 0x000fe40000004100 */
[-C--:B------:R-:W-:Y:S01]  /*b720*/  FFMA.FTZ R35, R42, R28.reuse, -R35 ;  /* 0x0000001c2a237223 */ /* 0x080fe20000010823 */
[----:B------:R-:W-:Y:S01]  /*b730*/  FFMA.FTZ R37, R46, R28, R37 ;  /* 0x0000001c2e257223 */ /* 0x000fe20000010025 */
[----:B------:R-:W-:-:S02]  /*b740*/  HADD2.F32 R42, -RZ, R14.H0_H0 ;  /* 0x2000000eff2a7230 */ /* 0x000fc40000004100 */
[-C--:B------:R-:W-:Y:S01]  /*b750*/  FFMA.FTZ R28, R39, R5.reuse, -R4 ;  /* 0x00000005271c7223 */ /* 0x080fe20000010804 */
[----:B------:R-:W-:Y:S01]  /*b760*/  FFMA.FTZ R32, R43, R5, R8 ;  /* 0x000000052b207223 */ /* 0x000fe20000010008 */
[-C--:B------:R-:W-:Y:S01]  /*b770*/  FMUL.FTZ R4, R45, R33.reuse ;  /* 0x000000212d047220 */ /* 0x080fe20000410000 */
[-C--:B------:R-:W-:Y:S01]  /*b780*/  FMUL.FTZ R5, R44, R10.reuse ;  /* 0x0000000a2c057220 */ /* 0x080fe20000410000 */
[C---:B------:R-:W-:Y:S01]  /*b790*/  FMUL.FTZ R40, R41.reuse, R33 ;  /* 0x0000002129287220 */ /* 0x040fe20000410000 */
[C---:B------:R-:W-:Y:S01]  /*b7a0*/  FMUL.FTZ R9, R42.reuse, R10 ;  /* 0x0000000a2a097220 */ /* 0x040fe20000410000 */
[--C-:B------:R-:W-:Y:S02]  /*b7b0*/  HADD2.F32 R34, -RZ, R11.reuse.H0_H0 ;  /* 0x2000000bff227230 */ /* 0x100fe40000004100 */
[----:B------:R-:W-:Y:S01]  /*b7c0*/  FFMA.FTZ R33, R41, R29, -R4 ;  /* 0x0000001d29217223 */ /* 0x000fe20000010804 */
[----:B------:R-:W-:Y:S01]  /*b7d0*/  FFMA.FTZ R10, R42, R6, -R5 ;  /* 0x000000062a0a7223 */ /* 0x000fe20000010805 */
[----:B------:R-:W-:-:S02]  /*b7e0*/  HADD2.F32 R11, -RZ, R11.H1_H1 ;  /* 0x3000000bff0b7230 */ /* 0x000fc40000004100 */
[----:B------:R-:W-:Y:S01]  /*b7f0*/  FFMA.FTZ R40, R45, R29, R40 ;  /* 0x0000001d2d287223 */ /* 0x000fe20000010028 */
        /* <DEDUP_REMOVED lines=8> */
[C---:B------:R-:W-:Y:S01]  /*b880*/  FMUL.FTZ R9, R8.reuse, R34 ;  /* 0x0000002208097220 */ /* 0x040fe20000410000 */
[----:B------:R-:W-:Y:S02]  /*b890*/  HADD2.F32 R7, -RZ, R7.H1_H1 ;  /* 0x30000007ff077230 */ /* 0x000fe40000004100 */
[C---:B------:R-:W-:Y:S01]  /*b8a0*/  FMUL.FTZ R6, R39.reuse, R11 ;  /* 0x0000000b27067220 */ /* 0x040fe20000410000 */
[-C--:B------:R-:W-:Y:S01]  /*b8b0*/  FFMA.FTZ R11, R8, R30.reuse, -R5 ;  /* 0x0000001e080b7223 */ /* 0x080fe20000010805 */
[----:B------:R-:W-:Y:S01]  /*b8c0*/  FFMA.FTZ R30, R42, R30, R9 ;  /* 0x0000001e2a1e7223 */ /* 0x000fe20000010009 */
[-C--:B------:R-:W-:Y:S01]  /*b8d0*/  FFMA.FTZ R34, R39, R7.reuse, -R4 ;  /* 0x0000000727227223 */ /* 0x080fe20000010804 */
        /* <DEDUP_REMOVED lines=11> */
.L_x_7110:
[----:B------:R-:W-:Y:S05]  /*b990*/  BSYNC B1 ;  /* 0x0000000000017941 */ /* 0x000fea0003800000 */
.L_x_7109:
[----:B------:R-:W-:Y:S04]  /*b9a0*/  BSSY B1, `(.L_x_7111) ;  /* 0x0000059000017945 */ /* 0x000fe80003800000 */
[----:B------:R-:W-:Y:S05]  /*b9b0*/  @P1 BRA `(.L_x_7112) ;  /* 0x00000004005c1947 */ /* 0x000fea0003800000 */
[----:B-12---:R-:W-:Y:S01]  /*b9c0*/  LEA.HI R4, R0, R203, RZ, 0x1d ;  /* 0x000000cb00047211 */ /* 0x006fe200078fe8ff */
        /* <DEDUP_REMOVED lines=9> */
[----:B------:R-:W-:-:S02]  /*ba60*/  HADD2.F32 R46, -RZ, R15.H1_H1 ;  /* 0x3000000fff2e7230 */ /* 0x000fc40000004100 */
[----:B------:R-:W-:Y:S01]  /*ba70*/  IMAD.SHL.U32 R7, R7, 0x400, RZ ;  /* 0x0000040007077824 */ /* 0x000fe200078e00ff */
[----:B------:R-:W-:Y:S01]  /*ba80*/  LOP3.LUT R9, R4, R6, RZ, 0x3c, !PT ;  /* 0x0000000604097212 */ /* 0x000fe200078e3cff */
[----:B------:R-:W-:Y:S02]  /*ba90*/  HADD2.F32 R42, -RZ, R3.H1_H1 ;  /* 0x30000003ff2a7230 */ /* 0x000fe40000004100 */
[----:B------:R-:W-:Y:S01]  /*baa0*/  HADD2.F32 R43, -RZ, R20.H1_H1 ;  /* 0x30000014ff2b7230 */ /* 0x000fe20000004100 */
[----:B------:R-:W-:Y:S01]  /*bab0*/  LOP3.LUT R8, R7, 0x7fffe000, RZ, 0xc0, !PT ;  /* 0x7fffe00007087812 */ /* 0x000fe200078ec0ff */
[----:B------:R-:W-:Y:S01]  /*bac0*/  HADD2.F32 R39, -RZ, R12.H1_H1 ;  /* 0x3000000cff277230 */ /* 0x000fe20000004100 */
[----:B------:R-:W0:Y:S01]  /*bad0*/  LDS.128 R4, [R228] ;  /* 0x00000000e4047984 */ /* 0x000e220000000c00 */
[----:B------:R-:W-:Y:S01]  /*bae0*/  HADD2.F32 R45, -RZ, R24.H0_H0 ;  /* 0x20000018ff2d7230 */ /* 0x000fe20000004100 */
[----:B------:R-:W-:Y:S01]  /*baf0*/  IADD3 R9, R9, R8, R198 ;  /* 0x0000000809097210 */ /* 0x000fe20007ffe0c6 */
[----:B------:R-:W-:-:S03]  /*bb00*/  HADD2.F32 R41, -RZ, R13.H0_H0 ;  /* 0x2000000dff297230 */ /* 0x000fc60000004100 */
        /* <DEDUP_REMOVED lines=66> */
.L_x_7112:
[----:B------:R-:W-:Y:S05]  /*bf30*/  BSYNC B1 ;  /* 0x0000000000017941 */ /* 0x000fea0003800000 */
.L_x_7111:
[----:B------:R-:W-:Y:S05]  /*bf40*/  @P0 BRA `(.L_x_7099) ;  /* 0x00000004005c0947 */ /* 0x000fea0003800000 */
[----:B------:R-:W-:Y:S01]  /*bf50*/  LEA.HI R0, R0, R203, RZ, 0x1d ;  /* 0x000000cb00007211 */ /* 0x000fe200078fe8ff */
[----:B------:R-:W-:Y:S01]  /*bf60*/  HADD2.F32 R37, -RZ, R15.H0_H0 ;  /* 0x2000000fff257230 */ /* 0x000fe20000004100 */
[----:B-123--:R-:W-:Y:S01]  /*bf70*/  SHF.R.U32.HI R6, RZ, 0x3, R159 ;  /* 0x00000003ff067819 */ /* 0x00efe2000001169f */
[----:B------:R-:W-:Y:S01]  /*bf80*/  HADD2.F32 R35, -RZ, R3.H0_H0 ;  /* 0x20000003ff237230 */ /* 0x000fe20000004100 */
[----:B------:R-:W-:Y:S01]  /*bf90*/  SHF.R.S32.HI R5, RZ, 0x1f, R0 ;  /* 0x0000001fff057819 */ /* 0x000fe20000011400 */
[----:B------:R-:W-:Y:S02]  /*bfa0*/  IMAD.SHL.U32 R4, R0, 0x8, RZ ;  /* 0x0000000800047824 */ /* 0x000fe400078e00ff */
[----:B------:R-:W-:Y:S01]  /*bfb0*/  HADD2.F32 R38, -RZ, R20.H0_H0 ;  /* 0x20000014ff267230 */ /* 0x000fe20000004100 */
[----:B------:R-:W-:Y:S01]  /*bfc0*/  LEA.HI R5, R5, R0, RZ, 0x3 ;  /* 0x0000000005057211 */ /* 0x000fe200078f18ff */
[----:B------:R-:W-:Y:S01]  /*bfd0*/  HADD2.F32 R36, -RZ, R12.H0_H0 ;  /* 0x2000000cff247230 */ /* 0x000fe20000004100 */
[----:B------:R-:W-:Y:S01]  /*bfe0*/  LOP3.LUT R0, R159, 0x38, R4, 0xf8, !PT ;  /* 0x000000389f007812 */ /* 0x000fe200078ef804 */
[----:B------:R-:W-:-:S02]  /*bff0*/  HADD2.F32 R40, -RZ, R26.H0_H0 ;  /* 0x2000001aff287230 */ /* 0x000fc40000004100 */
[----:B------:R-:W-:Y:S01]  /*c000*/  IMAD.SHL.U32 R5, R5, 0x400, RZ ;  /* 0x0000040005057824 */ /* 0x000fe200078e00ff */
[----:B------:R-:W-:Y:S01]  /*c010*/  LOP3.LUT R0, R0, R6, RZ, 0x3c, !PT ;  /* 0x0000000600007212 */ /* 0x000fe200078e3cff */
[----:B------:R-:W-:-:S03]  /*c020*/  HADD2.F32 R39, -RZ, R26.H1_H1 ;  /* 0x3000001aff277230 */ /* 0x000fc60000004100 */
[----:B------:R-:W-:Y:S02]  /*c030*/  LOP3.LUT R9, R5, 0x7fffe000, RZ, 0xc0, !PT ;  /* 0x7fffe00005097812 */ /* 0x000fe400078ec0ff */
[----:B------:R-:W1:Y:S02]  /*c040*/  LDS.128 R4, [R227] ;  /* 0x00000000e3047984 */ /* 0x000e640000000c00 */
[----:B------:R-:W-:-:S05]  /*c050*/  IADD3 R9, R0, R9, R197 ;  /* 0x0000000900097210 */ /* 0x000fca0007ffe0c5 */
[----:B------:R-:W-:-:S05]  /*c060*/  IMAD R0, R9, 0x2, R156 ;  /* 0x0000000209007824 */ /* 0x000fca00078e029c */
[----:B------:R-:W2:Y:S01]  /*c070*/  LDS.128 R8, [R0+0x10400] ;  /* 0x0104000000087984 */ /* 0x000ea20000000c00 */
[--C-:B-1----:R-:W-:Y:S02]  /*c080*/  HADD2.F32 R21, -RZ, R4.reuse.H0_H0 ;  /* 0x20000004ff157230 */ /* 0x102fe40000004100 */
[----:B------:R-:W-:Y:S02]  /*c090*/  HADD2.F32 R4, -RZ, R4.H1_H1 ;  /* 0x30000004ff047230 */ /* 0x000fe40000004100 */
[--C-:B0-----:R-:W-:Y:S02]  /*c0a0*/  HADD2.F32 R27, -RZ, R5.reuse.H0_H0 ;  /* 0x20000005ff1b7230 */ /* 0x101fe40000004100 */
[----:B------:R-:W-:Y:S02]  /*c0b0*/  HADD2.F32 R5, -RZ, R5.H1_H1 ;  /* 0x30000005ff057230 */ /* 0x000fe40000004100 */
[--C-:B------:R-:W-:Y:S02]  /*c0c0*/  HADD2.F32 R28, -RZ, R6.reuse.H0_H0 ;  /* 0x20000006ff1c7230 */ /* 0x100fe40000004100 */
[----:B------:R-:W-:-:S02]  /*c0d0*/  HADD2.F32 R6, -RZ, R6.H1_H1 ;  /* 0x30000006ff067230 */ /* 0x000fc40000004100 */
[--C-:B--2---:R-:W-:Y:S02]  /*c0e0*/  HADD2.F32 R30, -RZ, R8.reuse.H0_H0 ;  /* 0x20000008ff1e7230 */ /* 0x104fe40000004100 */
[----:B------:R-:W-:Y:S02]  /*c0f0*/  HADD2.F32 R8, -RZ, R8.H1_H1 ;  /* 0x30000008ff087230 */ /* 0x000fe40000004100 */
[--C-:B------:R-:W-:Y:S02]  /*c100*/  HADD2.F32 R31, -RZ, R9.reuse.H0_H0 ;  /* 0x20000009ff1f7230 */ /* 0x100fe40000004100 */
[-C--:B------:R-:W-:Y:S01]  /*c110*/  FMUL.FTZ R34, R37, R30.reuse ;  /* 0x0000001e25227220 */ /* 0x080fe20000410000 */
[C---:B------:R-:W-:Y:S01]  /*c120*/  FMUL.FTZ R30, R35.reuse, R30 ;  /* 0x0000001e231e7220 */ /* 0x040fe20000410000 */
[----:B------:R-:W-:Y:S02]  /*c130*/  HADD2.F32 R9, -RZ, R9.H1_H1 ;  /* 0x30000009ff097230 */ /* 0x000fe40000004100 */
[----:B------:R-:W-:Y:S01]  /*c140*/  FFMA.FTZ R34, R35, R21, -R34 ;  /* 0x0000001523227223 */ /* 0x000fe20000010822 */
[----:B------:R-:W-:-:S02]  /*c150*/  HADD2.F32 R35, -RZ, R15.H1_H1 ;  /* 0x3000000fff237230 */ /* 0x000fc40000004100 */
[----:B------:R-:W-:Y:S01]  /*c160*/  FFMA.FTZ R30, R37, R21, R30 ;  /* 0x00000015251e7223 */ /* 0x000fe2000001001e */
[----:B------:R-:W-:Y:S02]  /*c170*/  HADD2.F32 R21, -RZ, R3.H1_H1 ;  /* 0x30000003ff157230 */ /* 0x000fe40000004100 */
[-C--:B------:R-:W-:Y:S01]  /*c180*/  FMUL.FTZ R15, R38, R8.reuse ;  /* 0x00000008260f7220 */ /* 0x080fe20000410000 */
[C---:B------:R-:W-:Y:S01]  /*c190*/  FMUL.FTZ R3, R36.reuse, R8 ;  /* 0x0000000824037220 */ /* 0x040fe20000410000 */
[-C--:B------:R-:W-:Y:S01]  /*c1a0*/  FMUL.FTZ R8, R35, R31.reuse ;  /* 0x0000001f23087220 */ /* 0x080fe20000410000 */
[----:B------:R-:W-:Y:S02]  /*c1b0*/  HADD2.F32 R37, -RZ, R20.H1_H1 ;  /* 0x30000014ff257230 */ /* 0x000fe40000004100 */
[----:B------:R-:W-:Y:S01]  /*c1c0*/  FFMA.FTZ R15, R36, R4, -R15 ;  /* 0x00000004240f7223 */ /* 0x000fe2000001080f */
[C---:B------:R-:W-:Y:S01]  /*c1d0*/  FMUL.FTZ R36, R21.reuse, R31 ;  /* 0x0000001f15247220 */ /* 0x040fe20000410000 */
[----:B------:R-:W-:Y:S01]  /*c1e0*/  FFMA.FTZ R20, R21, R27, -R8 ;  /* 0x0000001b15147223 */ /* 0x000fe20000010808 */
[----:B------:R-:W-:-:S02]  /*c1f0*/  HADD2.F32 R21, -RZ, R12.H1_H1 ;  /* 0x3000000cff157230 */ /* 0x000fc40000004100 */
[----:B------:R-:W-:Y:S01]  /*c200*/  FFMA.FTZ R3, R38, R4, R3 ;  /* 0x0000000426037223 */ /* 0x000fe20000010003 */
[----:B------:R-:W-:Y:S01]  /*c210*/  FMUL.FTZ R4, R37, R9 ;  /* 0x0000000925047220 */ /* 0x000fe20000410000 */
[--C-:B------:R-:W-:Y:S02]  /*c220*/  HADD2.F32 R32, -RZ, R10.reuse.H0_H0 ;  /* 0x2000000aff207230 */ /* 0x100fe40000004100 */
[----:B------:R-:W-:Y:S01]  /*c230*/  FFMA.FTZ R36, R35, R27, R36 ;  /* 0x0000001b23247223 */ /* 0x000fe20000010024 */
[----:B------:R-:W-:Y:S02]  /*c240*/  HADD2.F32 R10, -RZ, R10.H1_H1 ;  /* 0x3000000aff0a7230 */ /* 0x000fe40000004100 */
[C---:B------:R-:W-:Y:S01]  /*c250*/  FMUL.FTZ R8, R21.reuse, R9 ;  /* 0x0000000915087220 */ /* 0x040fe20000410000 */
[----:B------:R-:W-:Y:S01]  /*c260*/  FFMA.FTZ R9, R21, R5, -R4 ;  /* 0x0000000515097223 */ /* 0x000fe20000010804 */
[----:B------:R-:W-:Y:S02]  /*c270*/  HADD2.F32 R4, -RZ, R14.H0_H0 ;  /* 0x2000000eff047230 */ /* 0x000fe40000004100 */
[----:B------:R-:W-:-:S02]  /*c280*/  HADD2.F32 R38, -RZ, R24.H0_H0 ;  /* 0x20000018ff267230 */ /* 0x000fc40000004100 */
[----:B------:R-:W-:Y:S01]  /*c290*/  FFMA.FTZ R21, R37, R5, R8 ;  /* 0x0000000525157223 */ /* 0x000fe20000010008 */
[-C--:B------:R-:W-:Y:S01]  /*c2a0*/  FMUL.FTZ R5, R40, R10.reuse ;  /* 0x0000000a28057220 */ /* 0x080fe20000410000 */
[----:B------:R-:W-:Y:S02]  /*c2b0*/  HADD2.F32 R33, -RZ, R11.H0_H0 ;  /* 0x2000000bff217230 */ /* 0x000fe40000004100 */
[----:B------:R-:W-:Y:S01]  /*c2c0*/  FMUL.FTZ R35, R4, R10 ;  /* 0x0000000a04237220 */ /* 0x000fe20000410000 */
[----:B------:R-:W-:Y:S02]  /*c2d0*/  HADD2.F32 R12, -RZ, R13.H0_H0 ;  /* 0x2000000dff0c7230 */ /* 0x000fe40000004100 */
[----:B------:R-:W-:Y:S01]  /*c2e0*/  FMUL.FTZ R27, R38, R32 ;  /* 0x00000020261b7220 */ /* 0x000fe20000410000 */
[----:B------:R-:W-:Y:S02]  /*c2f0*/  HADD2.F32 R11, -RZ, R11.H1_H1 ;  /* 0x3000000bff0b7230 */ /* 0x000fe40000004100 */
[----:B------:R-:W-:Y:S01]  /*c300*/  FFMA.FTZ R10, R4, R6, -R5 ;  /* 0x00000006040a7223 */ /* 0x000fe20000010805 */
[----:B------:R-:W-:-:S02]  /*c310*/  HADD2.F32 R37, -RZ, R24.H1_H1 ;  /* 0x30000018ff257230 */ /* 0x000fc40000004100 */
[C---:B------:R-:W-:Y:S01]  /*c320*/  FMUL.FTZ R31, R12.reuse, R32 ;  /* 0x000000200c1f7220 */ /* 0x040fe20000410000 */
[----:B------:R-:W-:Y:S02]  /*c330*/  HADD2.F32 R13, -RZ, R13.H1_H1 ;  /* 0x3000000dff0d7230 */ /* 0x000fe40000004100 */
[----:B------:R-:W-:Y:S01]  /*c340*/  FFMA.FTZ R27, R12, R28, -R27 ;  /* 0x0000001c0c1b7223 */ /* 0x000fe2000001081b */
[----:B------:R-:W-:Y:S02]  /*c350*/  HADD2.F32 R5, -RZ, R14.H1_H1 ;  /* 0x3000000eff057230 */ /* 0x000fe40000004100 */
[----:B------:R-:W-:Y:S01]  /*c360*/  FFMA.FTZ R12, R40, R6, R35 ;  /* 0x00000006280c7223 */ /* 0x000fe20000010023 */
[--C-:B------:R-:W-:Y:S02]  /*c370*/  HADD2.F32 R29, -RZ, R7.reuse.H0_H0 ;  /* 0x20000007ff1d7230 */ /* 0x100fe40000004100 */
        /* <DEDUP_REMOVED lines=20> */
.L_x_7099:
[----:B------:R-:W-:Y:S05]  /*c4c0*/  BSYNC B0 ;  /* 0x0000000000007941 */ /* 0x000fea0003800000 */
.L_x_7080:
        /* <DEDUP_REMOVED lines=8> */
.L_x_7078:
[----:B----4-:R-:W-:-:S04]  /*c550*/  MOV R0, UR41 ;  /* 0x0000002900007c02 */ /* 0x010fc80008000f00 */
[----:B------:R-:W-:-:S13]  /*c560*/  ISETP.NE.AND P0, PT, R0, 0x3, PT ;  /* 0x000000030000780c */ /* 0x000fda0003f05270 */
[----:B------:R-:W-:Y:S05]  /*c570*/  @!P0 BRA `(.L_x_7113) ;  /* 0x0000000000048947 */ /* 0x000fea0003800000 */
[----:B------:R-:W-:Y:S01]  /*c580*/  BPT.TRAP 0x1 ;  /* 0x000000040000795c */ /* 0x000fe20000300000 */
.L_x_7113:
[----:B01----:R-:W-:Y:S01]  /*c590*/  IMAD R3, R157, 0x8, R156 ;  /* 0x000000089d037824 */ /* 0x003fe200078e029c */
[----:B------:R-:W-:-:S04]  /*c5a0*/  SHF.L.U32 R0, R158, 0x1f, RZ ;  /* 0x0000001f9e007819 */ /* 0x000fc800000006ff */
[----:B------:R0:W1:Y:S01]  /*c5b0*/  SYNCS.PHASECHK.TRANS64.TRYWAIT P1, [R3+URZ+0x28830], R0 ;  /* 0x02883000030075a7 */ /* 0x000062000802017f */
[----:B------:R-:W-:Y:S05]  /*c5c0*/  @!P0 BRA `(.L_x_7114) ;  /* 0x0000000000048947 */ /* 0x000fea0003800000 */
[----:B------:R-:W-:Y:S01]  /*c5d0*/  BPT.TRAP 0x1 ;  /* 0x000000040000795c */ /* 0x000fe20000300000 */
.L_x_7114:
[----:B------:R-:W-:Y:S01]  /*c5e0*/  IMAD.MOV.U32 R151, RZ, RZ, RZ ;  /* 0x000000ffff977224 */ /* 0x000fe200078e00ff */
[----:B-1----:R-:W-:Y:S06]  /*c5f0*/  @P1 BRA `(.L_x_7115) ;  /* 0x0000000000081947 */ /* 0x002fec0003800000 */
[----:B------:R-:W1:Y:S02]  /*c600*/  SYNCS.PHASECHK.TRANS64.TRYWAIT P1, [R3+URZ+0x28830], R0 ;  /* 0x02883000030075a7 */ /* 0x000e64000802017f */
[----:B-1----:R-:W-:Y:S05]  /*c610*/  @!P1 BRA `(.L_x_7116) ;  /* 0x00000104005c9947 */ /* 0x002fea0003800000 */
.L_x_7115:
[----:B------:R-:W-:Y:S05]  /*c620*/  WARPSYNC.ALL ;  /* 0x0000000000007948 */ /* 0x000fea0003800000 */
[----:B01----:R-:W-:Y:S01]  /*c630*/  VIADD R0, R156, 0x18400 ;  /* 0x000184009c007836 */ /* 0x003fe20000000000 */
[----:B------:R-:W-:Y:S01]  /*c640*/  R2UR UR4, R25 ;  /* 0x00000000190472ca */ /* 0x000fe200000e0000 */
[----:B--23--:R-:W-:Y:S01]  /*c650*/  IMAD.MOV.U32 R5, RZ, RZ, 0x40000040 ;  /* 0x40000040ff057424 */ /* 0x00cfe200078e00ff */
[----:B-----5:R-:W-:Y:S01]  /*c660*/  WARPGROUP.ARRIVE ;  /* 0x00000000000079c5 */ /* 0x020fe20000000000 */
[----:B------:R-:W-:Y:S01]  /*c670*/  UMOV UR5, 0x40000040 ;  /* 0x4000004000057882 */ /* 0x000fe20000000000 */
[----:B------:R-:W-:Y:S01]  /*c680*/  SHF.R.U32.HI R0, RZ, 0x4, R0 ;  /* 0x00000004ff007819 */ /* 0x000fe20000011600 */
[----:B------:R-:W-:Y:S01]  /*c690*/  IMAD.MOV.U32 R7, RZ, RZ, 0x40000040 ;  /* 0x40000040ff077424 */ /* 0x000fe200078e00ff */
[----:B------:R-:W-:Y:S01]  /*c6a0*/  R2UR UR7, R5 ;  /* 0x00000000050772ca */ /* 0x000fe200000e0000 */
[----:B------:R-:W-:Y:S01]  /*c6b0*/  UMOV UR9, 0x40000040 ;  /* 0x4000004000097882 */ /* 0x000fe20000000000 */
[----:B------:R-:W-:Y:S01]  /*c6c0*/  LOP3.LUT R0, R0, 0x3fff, RZ, 0xc0, !PT ;  /* 0x00003fff00007812 */ /* 0x000fe200078ec0ff */
[----:B------:R-:W-:Y:S01]  /*c6d0*/  UMOV UR13, 0x40000040 ;  /* 0x40000040000d7882 */ /* 0x000fe20000000000 */
[----:B------:R-:W-:Y:S01]  /*c6e0*/  R2UR UR11, R7 ;  /* 0x00000000070b72ca */ /* 0x000fe200000e0000 */
[----:B------:R-:W-:Y:S01]  /*c6f0*/  IMAD.MOV.U32 R7, RZ, RZ, 0x40000040 ;  /* 0x40000040ff077424 */ /* 0x000fe200078e00ff */
[----:B------:R-:W-:Y:S01]  /*c700*/  LOP3.LUT R0, R0, 0x10000, RZ, 0xfc, !PT ;  /* 0x0001000000007812 */ /* 0x000fe200078efcff */
[----:B------:R-:W-:Y:S01]  /*c710*/  ULOP3.LUT UR4, UR4, 0x10000, URZ, 0xfc, !UPT ;  /* 0x0001000004047892 */ /* 0x000fe2000f8efc3f */
[----:B------:R-:W-:Y:S01]  /*c720*/  IMAD.MOV.U32 R5, RZ, RZ, 0x40000040 ;  /* 0x40000040ff057424 */ /* 0x000fe200078e00ff */
[----:B------:R-:W-:Y:S01]  /*c730*/  UMOV UR17, 0x40000040 ;  /* 0x4000004000117882 */ /* 0x000fe20000000000 */
[----:B------:R-:W-:Y:S01]  /*c740*/  LEA R4, R157, R0, 0xb ;  /* 0x000000009d047211 */ /* 0x000fe200078e58ff */
[----:B------:R-:W-:Y:S01]  /*c750*/  UIADD3 UR8, UR4, 0x2, URZ ;  /* 0x0000000204087890 */ /* 0x000fe2000fffe03f */
[----:B------:R-:W-:Y:S01]  /*c760*/  R2UR UR15, R7 ;  /* 0x00000000070f72ca */ /* 0x000fe200000e0000 */
[----:B------:R-:W-:Y:S01]  /*c770*/  UIADD3 UR12, UR4, 0x4, URZ ;  /* 0x00000004040c7890 */ /* 0x000fe2000fffe03f */
[C---:B------:R-:W-:Y:S01]  /*c780*/  R2UR UR6, R4.reuse ;  /* 0x00000000040672ca */ /* 0x040fe200000e0000 */
[----:B------:R-:W-:Y:S01]  /*c790*/  VIADD R6, R4, 0x2 ;  /* 0x0000000204067836 */ /* 0x000fe20000000000 */
[----:B------:R-:W-:Y:S01]  /*c7a0*/  UIADD3 UR16, UR4, 0x6, URZ ;  /* 0x0000000604107890 */ /* 0x000fe2000fffe03f */
[----:B------:R-:W-:Y:S01]  /*c7b0*/  IMAD.MOV.U32 R7, RZ, RZ, 0x40000040 ;  /* 0x40000040ff077424 */ /* 0x000fe200078e00ff */
[----:B------:R-:W-:Y:S01]  /*c7c0*/  UIADD3 UR20, UR4, 0x400, URZ ;  /* 0x0000040004147890 */ /* 0x000fe2000fffe03f */
[----:B------:R-:W-:Y:S01]  /*c7d0*/  R2UR UR35, R5 ;  /* 0x00000000052372ca */ /* 0x000fe200000e0000 */
[----:B------:R-:W-:Y:S01]  /*c7e0*/  UMOV UR21, 0x40000040 ;  /* 0x4000004000157882 */ /* 0x000fe20000000000 */
[----:B------:R-:W-:Y:S01]  /*c7f0*/  R2UR UR10, R6 ;  /* 0x00000000060a72ca */ /* 0x000fe200000e0000 */
[----:B------:R-:W-:Y:S01]  /*c800*/  UIADD3 UR24, UR4, 0x402, URZ ;  /* 0x0000040204187890 */ /* 0x000fe2000fffe03f */
[----:B------:R-:W-:Y:S01]  /*c810*/  IADD3 R6, R4, 0x4, RZ ;  /* 0x0000000404067810 */ /* 0x000fe20007ffe0ff */
[----:B------:R-:W-:Y:S01]  /*c820*/  UMOV UR25, 0x40000040 ;  /* 0x4000004000197882 */ /* 0x000fe20000000000 */
[----:B------:R-:W-:Y:S01]  /*c830*/  R2UR UR19, R7 ;  /* 0x00000000071372ca */ /* 0x000fe200000e0000 */
[----:B------:R-:W-:Y:S01]  /*c840*/  IMAD.MOV.U32 R7, RZ, RZ, 0x40000040 ;  /* 0x40000040ff077424 */ /* 0x000fe200078e00ff */
[----:B------:R-:W-:Y:S01]  /*c850*/  HGMMA.64x128x16.F32 R24, gdesc[UR4], RZ, !UPT, gsb0 ;  /* 0x01e00000041879f0 */ /* 0x000fe2000c0008ff */
[----:B------:R-:W-:Y:S01]  /*c860*/  R2UR UR14, R6 ;  /* 0x00000000060e72ca */ /* 0x000fe200000e0000 */
[----:B------:R-:W-:Y:S01]  /*c870*/  VIADD R6, R4, 0x6 ;  /* 0x0000000604067836 */ /* 0x000fe20000000000 */
[----:B------:R-:W-:Y:S01]  /*c880*/  UIADD3 UR28, UR4, 0x404, URZ ;  /* 0x00000404041c7890 */ /* 0x000fe2000fffe03f */
[----:B------:R-:W-:Y:S01]  /*c890*/  R2UR UR23, R7 ;  /* 0x00000000071772ca */ /* 0x000fe200000e0000 */
[----:B------:R-:W-:Y:S01]  /*c8a0*/  IMAD.MOV.U32 R7, RZ, RZ, 0x40000040 ;  /* 0x40000040ff077424 */ /* 0x000fe200078e00ff */
[----:B------:R-:W-:Y:S01]  /*c8b0*/  UMOV UR29, 0x40000040 ;  /* 0x40000040001d7882 */ /* 0x000fe20000000000 */
[----:B------:R-:W-:Y:S01]  /*c8c0*/  R2UR UR18, R6 ;  /* 0x00000000061272ca */ /* 0x000fe200000e0000 */
[----:B------:R-:W-:Y:S01]  /*c8d0*/  UIADD3 UR32, UR4, 0x406, URZ ;  /* 0x0000040604207890 */ /* 0x000fe2000fffe03f */
[----:B------:R-:W-:Y:S01]  /*c8e0*/  IADD3 R6, R4, 0x400, RZ ;  /* 0x0000040004067810 */ /* 0x000fe20007ffe0ff */
[----:B------:R-:W-:Y:S01]  /*c8f0*/  UMOV UR33, 0x40000040 ;  /* 0x4000004000217882 */ /* 0x000fe20000000000 */
[----:B------:R-:W-:Y:S01]  /*c900*/  R2UR UR27, R7 ;  /* 0x00000000071b72ca */ /* 0x000fe200000e0000 */
[----:B------:R-:W-:Y:S01]  /*c910*/  IMAD.MOV.U32 R7, RZ, RZ, 0x40000040 ;  /* 0x40000040ff077424 */ /* 0x000fe200078e00ff */
[----:B------:R-:W-:Y:S01]  /*c920*/  R2UR UR22, R6 ;  /* 0x00000000061672ca */ /* 0x000fe200000e0000 */
[----:B------:R-:W-:-:S03]  /*c930*/  VIADD R6, R4, 0x402 ;  /* 0x0000040204067836 */ /* 0x000fc60000000000 */
[----:B------:R-:W-:Y:S02]  /*c940*/  R2UR UR31, R7 ;  /* 0x00000000071f72ca */ /* 0x000fe400000e0000 */
[----:B------:R-:W-:Y:S02]  /*c950*/  R2UR UR26, R6 ;  /* 0x00000000061a72ca */ /* 0x000fe400000e0000 */
[C---:B------:R-:W-:Y:S01]  /*c960*/  IADD3 R6, R4.reuse, 0x404, RZ ;  /* 0x0000040404067810 */ /* 0x040fe20007ffe0ff */
[----:B------:R-:W-:-:S03]  /*c970*/  VIADD R4, R4, 0x406 ;  /* 0x0000040604047836 */ /* 0x000fc60000000000 */
[----:B------:R-:W-:Y:S02]  /*c980*/  R2UR UR30, R6 ;  /* 0x00000000061e72ca */ /* 0x000fe400000e0000 */
[----:B------:R-:W-:Y:S01]  /*c990*/  R2UR UR34, R4 ;  /* 0x00000000042272ca */ /* 0x000fe200000e0000 */
        /* <DEDUP_REMOVED lines=24> */
.L_x_7117:
[----:B------:R-:W-:Y:S01]  /*cb20*/  IADD3 R96, R96, 0x80, -R202 ;  /* 0x0000008060607810 */ /* 0x000fe20007ffe8ca */
[----:B------:R-:W-:Y:S01]  /*cb30*/  ULDC UR45, c[0x0][0x988] ;  /* 0x00026200002d7ab9 */ /* 0x000fe20000000800 */
[----:B------:R-:W-:Y:S01]  /*cb40*/  P2R R6, PR, RZ, 0x1 ;  /* 0x00000001ff067803 */ /* 0x000fe20000000000 */
[----:B------:R-:W-:Y:S01]  /*cb50*/  ULDC UR44, c[0x0][0x988] ;  /* 0x00026200002c7ab9 */ /* 0x000fe20000000800 */
[----:B------:R-:W-:Y:S01]  /*cb60*/  IADD3 R3, R3, 0x28840, RZ ;  /* 0x0002884003037810 */ /* 0x000fe20007ffe0ff */
        /* <DEDUP_REMOVED lines=151> */
[----:B------:R-:W-:Y:S02]  /*d4e0*/  FSEL R77, R77, -INF , P2 ;  /* 0xff8000004d4d7808 */ /* 0x000fe40001000000 */
[----:B------:R-:W-:Y:S02]  /*d4f0*/  FMNMX.FTZ R4, R76, R7, !PT ;  /* 0x000000074c047209 */ /* 0x000fe40007810000 */
[----:B------:R-:W-:Y:S02]  /*d500*/  ISETP.GT.AND P3, PT, R5, 0x70, PT ;  /* 0x000000700500780c */ /* 0x000fe40003f64270 */
[----:B------:R-:W-:Y:S02]  /*d510*/  FSEL R63, R63, -INF , P4 ;  /* 0xff8000003f3f7808 */ /* 0x000fe40002000000 */
[----:B------:R-:W-:-:S02]  /*d520*/  FSEL R80, R80, -INF , P3 ;  /* 0xff80000050507808 */ /* 0x000fc40001800000 */
[----:B------:R-:W-:Y:S02]  /*d530*/  FMNMX.FTZ R7, R77, R4, !PT ;  /* 0x000000044d077209 */ /* 0x000fe40007810000 */
[----:B------:R-:W-:Y:S02]  /*d540*/  ISETP.GT.AND P4, PT, R5, 0x71, PT ;  /* 0x000000710500780c */ /* 0x000fe40003f84270 */
[----:B------:R-:W-:Y:S02]  /*d550*/  FSEL R62, R62, -INF , P5 ;  /* 0xff8000003e3e7808 */ /* 0x000fe40002800000 */
[----:B------:R-:W-:Y:S02]  /*d560*/  FSEL R81, R81, -INF , P4 ;  /* 0xff80000051517808 */ /* 0x000fe40002000000 */
[----:B------:R-:W-:Y:S02]  /*d570*/  FMNMX.FTZ R4, R80, R7, !PT ;  /* 0x0000000750047209 */ /* 0x000fe40007810000 */
[----:B------:R-:W-:-:S02]  /*d580*/  ISETP.GT.AND P5, PT, R5, 0x78, PT ;  /* 0x000000780500780c */ /* 0x000fc40003fa4270 */
[----:B------:R-:W-:Y:S02]  /*d590*/  FMNMX.FTZ R7, R81, R4, !PT ;  /* 0x0000000451077209 */ /* 0x000fe40007810000 */
[----:B------:R-:W-:Y:S02]  /*d5a0*/  FSEL R84, R84, -INF , P5 ;  /* 0xff80000054547808 */ /* 0x000fe40002800000 */
[----:B------:R-:W-:Y:S02]  /*d5b0*/  ISETP.GT.AND P6, PT, R5, 0x79, PT ;  /* 0x000000790500780c */ /* 0x000fe40003fc4270 */
[----:B------:R-:W-:Y:S02]  /*d5c0*/  FMNMX.FTZ R4, R84, R7, !PT ;  /* 0x0000000754047209 */ /* 0x000fe40007810000 */
[----:B------:R-:W-:Y:S02]  /*d5d0*/  FSEL R85, R85, -INF , P6 ;  /* 0xff80000055557808 */ /* 0x000fe40003000000 */
[----:B------:R-:W-:-:S02]  /*d5e0*/  P2R R12, PR, RZ, 0x1 ;  /* 0x00000001ff0c7803 */ /* 0x000fc40000000000 */
[----:B------:R-:W-:Y:S02]  /*d5f0*/  FMNMX.FTZ R7, R85, R4, !PT ;  /* 0x0000000455077209 */ /* 0x000fe40007810000 */
[C---:B------:R-:W-:Y:S02]  /*d600*/  ISETP.GT.AND P0, PT, R5.reuse, 0x60, PT ;  /* 0x000000600500780c */ /* 0x040fe40003f04270 */
[----:B------:R-:W-:Y:S01]  /*d610*/  P2R R11, PR, RZ, 0x2 ;  /* 0x00000002ff0b7803 */ /* 0x000fe20000000000 */
[----:B------:R-:W0:Y:S01]  /*d620*/  SHFL.BFLY PT, R4, R7, 0x2, 0x1f ;  /* 0x0c401f0007047f89 */ /* 0x000e2200000e0000 */
[----:B------:R-:W-:Y:S02]  /*d630*/  FSEL R74, R74, -INF , P0 ;  /* 0xff8000004a4a7808 */ /* 0x000fe40000000000 */
[----:B------:R-:W-:Y:S02]  /*d640*/  ISETP.NE.AND P0, PT, R12, RZ, PT ;  /* 0x000000ff0c00720c */ /* 0x000fe40003f05270 */
[----:B------:R-:W-:-:S02]  /*d650*/  ISETP.GT.AND P1, PT, R5, 0x59, PT ;  /* 0x000000590500780c */ /* 0x000fc40003f24270 */
[----:B------:R-:W-:Y:S02]  /*d660*/  FSEL R75, R75, -INF , P0 ;  /* 0xff8000004b4b7808 */ /* 0x000fe40000000000 */
[----:B------:R-:W-:Y:S02]  /*d670*/  ISETP.NE.AND P0, PT, R6, RZ, PT ;  /* 0x000000ff0600720c */ /* 0x000fe40003f05270 */
[----:B------:R-:W-:Y:S02]  /*d680*/  FSEL R71, R71, -INF , P1 ;  /* 0xff80000047477808 */ /* 0x000fe40000800000 */
[----:B------:R-:W-:Y:S02]  /*d690*/  ISETP.NE.AND P1, PT, R11, RZ, PT ;  /* 0x000000ff0b00720c */ /* 0x000fe40003f25270 */
[----:B------:R-:W-:Y:S02]  /*d6a0*/  P2R R10, PR, RZ, 0x4 ;  /* 0x00000004ff0a7803 */ /* 0x000fe40000000000 */
[----:B------:R-:W-:-:S02]  /*d6b0*/  FSEL R78, R78, -INF , P1 ;  /* 0xff8000004e4e7808 */ /* 0x000fc40000800000 */
[----:B------:R-:W-:Y:S02]  /*d6c0*/  FSEL R82, R82, -INF , P3 ;  /* 0xff80000052527808 */ /* 0x000fe40001800000 */
[----:B------:R-:W-:Y:S02]  /*d6d0*/  FSEL R83, R83, -INF , P4 ;  /* 0xff80000053537808 */ /* 0x000fe40002000000 */
[----:B------:R-:W-:Y:S02]  /*d6e0*/  FSEL R86, R86, -INF , P5 ;  /* 0xff80000056567808 */ /* 0x000fe40002800000 */
[----:B0-----:R-:W-:Y:S02]  /*d6f0*/  FMNMX.FTZ R9, R7, R4, !PT ;  /* 0x0000000407097209 */ /* 0x001fe40007810000 */
[----:B------:R-:W-:Y:S02]  /*d700*/  FSEL R87, R87, -INF , P6 ;  /* 0xff80000057577808 */ /* 0x000fe40003000000 */
[-C--:B------:R-:W-:Y:S01]  /*d710*/  MOV R141, R151.reuse ;  /* 0x00000097008d7202 */ /* 0x080fe20000000f00 */
[----:B------:R-:W0:Y:S01]  /*d720*/  SHFL.BFLY PT, R4, R9, 0x1, 0x1f ;  /* 0x0c201f0009047f89 */ /* 0x000e2200000e0000 */
[----:B------:R-:W-:-:S02]  /*d730*/  MOV R137, R151 ;  /* 0x0000009700897202 */ /* 0x000fc40000000f00 */
[-C--:B------:R-:W-:Y:S02]  /*d740*/  MOV R133, R151.reuse ;  /* 0x0000009700857202 */ /* 0x080fe40000000f00 */
        /* <DEDUP_REMOVED lines=8> */
[-C--:B------:R-:W-:Y:S02]  /*d7d0*/  MOV R97, R151.reuse ;  /* 0x0000009700617202 */ /* 0x080fe40000000f00 */
[----:B------:R-:W-:Y:S02]  /*d7e0*/  MOV R89, R151 ;  /* 0x0000009700597202 */ /* 0x000fe40000000f00 */
[----:B0-----:R-:W-:-:S02]  /*d7f0*/  FMNMX.FTZ R4, R9, R4, !PT ;  /* 0x0000000409047209 */ /* 0x001fc40007810000 */
[----:B------:R-:W-:Y:S02]  /*d800*/  FMNMX.FTZ R9, R26, R27, !PT ;  /* 0x0000001b1a097209 */ /* 0x000fe40007810000 */
[C---:B------:R-:W-:Y:S01]  /*d810*/  FSETP.NEU.FTZ.AND P2, PT, R4.reuse, -INF , PT ;  /* 0xff8000000400780b */ /* 0x040fe20003f5d000 */
[----:B------:R-:W-:Y:S01]  /*d820*/  FMUL.FTZ R8, R4, UR45 ;  /* 0x0000002d04087c20 */ /* 0x000fe20008410000 */
[----:B------:R-:W-:-:S04]  /*d830*/  FMNMX.FTZ R6, R30, R9, !PT ;  /* 0x000000091e067209 */ /* 0x000fc80007810000 */
[----:B------:R-:W-:Y:S02]  /*d840*/  FMNMX.FTZ R9, R31, R6, !PT ;  /* 0x000000061f097209 */ /* 0x000fe40007810000 */
[----:B------:R-:W-:Y:S02]  /*d850*/  FSEL R8, R8, RZ, P2 ;  /* 0x000000ff08087208 */ /* 0x000fe40001000000 */
[----:B------:R-:W-:Y:S02]  /*d860*/  FMNMX.FTZ R6, R34, R9, !PT ;  /* 0x0000000922067209 */ /* 0x000fe40007810000 */
[----:B------:R-:W-:Y:S01]  /*d870*/  ISETP.NE.AND P2, PT, R10, RZ, PT ;  /* 0x000000ff0a00720c */ /* 0x000fe20003f45270 */
[--C-:B------:R-:W-:Y:S01]  /*d880*/  FFMA.FTZ R5, R25, UR45, -R8.reuse ;  /* 0x0000002d19057c23 */ /* 0x100fe20008010808 */
[----:B------:R-:W-:Y:S01]  /*d890*/  FMNMX.FTZ R11, R35, R6, !PT ;  /* 0x00000006230b7209 */ /* 0x000fe20007810000 */
[--C-:B------:R-:W-:Y:S01]  /*d8a0*/  FFMA.FTZ R7, R29, UR45, -R8.reuse ;  /* 0x0000002d1d077c23 */ /* 0x100fe20008010808 */
[----:B------:R-:W-:Y:S01]  /*d8b0*/  FSEL R79, R79, -INF , P2 ;  /* 0xff8000004f4f7808 */ /* 0x000fe20001000000 */
        /* <DEDUP_REMOVED lines=12> */
[----:B------:R-:W0:Y:S01]  /*d980*/  MUFU.EX2 R160, R160 ;  /* 0x000000a000a07308 */ /* 0x000e220000000800 */
        /* <DEDUP_REMOVED lines=11> */
[--C-:B------:R-:W-:Y:S01]  /*da40*/  FFMA.FTZ R184, R72, UR45, -R8.reuse ;  /* 0x0000002d48b87c23 */ /* 0x100fe20008010808 */
[----:B------:R-:W-:Y:S01]  /*da50*/  FMNMX.FTZ R6, R50, R13, !PT ;  /* 0x0000000d32067209 */ /* 0x000fe20007810000 */
[--C-:B------:R-:W-:Y:S01]  /*da60*/  FFMA.FTZ R13, R41, UR45, -R8.reuse ;  /* 0x0000002d290d7c23 */ /* 0x100fe20008010808 */
[--C-:B------:R-:W-:Y:S01]  /*da70*/  FFMA.FTZ R41, R69, UR45, -R8.reuse ;  /* 0x0000002d45297c23 */ /* 0x100fe20008010808 */
[----:B------:R-:W2:Y:S01]  /*da80*/  MUFU.EX2 R7, R7 ;  /* 0x0000000700077308 */ /* 0x000ea20000000800 */
[----:B------:R-:W-:Y:S01]  /*da90*/  FMNMX.FTZ R15, R51, R6, !PT ;  /* 0x00000006330f7209 */ /* 0x000fe20007810000 */
[--C-:B------:R-:W-:Y:S01]  /*daa0*/  FFMA.FTZ R186, R76, UR45, -R8.reuse ;  /* 0x0000002d4cba7c23 */ /* 0x100fe20008010808 */
[--C-:B------:R-:W-:Y:S01]  /*dab0*/  FFMA.FTZ R188, R80, UR45, -R8.reuse ;  /* 0x0000002d50bc7c23 */ /* 0x100fe20008010808 */
[--C-:B------:R-:W-:Y:S01]  /*dac0*/  FFMA.FTZ R81, R81, UR45, -R8.reuse ;  /* 0x0000002d51517c23 */ /* 0x100fe20008010808 */
[----:B------:R-:W-:Y:S01]  /*dad0*/  FMNMX.FTZ R6, R54, R15, !PT ;  /* 0x0000000f36067209 */ /* 0x000fe20007810000 */
[----:B------:R-:W-:-:S02]  /*dae0*/  FFMA.FTZ R190, R84, UR45, -R8 ;  /* 0x0000002d54be7c23 */ /* 0x000fc40008010808 */
[----:B------:R-:W3:Y:S01]  /*daf0*/  MUFU.EX2 R164, R164 ;  /* 0x000000a400a47308 */ /* 0x000ee20000000800 */
[----:B------:R-:W-:-:S04]  /*db00*/  FMNMX.FTZ R15, R55, R6, !PT ;  /* 0x00000006370f7209 */ /* 0x000fc80007810000 */
[----:B------:R-:W-:Y:S01]  /*db10*/  FMNMX.FTZ R6, R58, R15, !PT ;  /* 0x0000000f3a067209 */ /* 0x000fe20007810000 */
[----:B------:R-:W-:Y:S02]  /*db20*/  FFMA.FTZ R15, R45, UR45, -R8 ;  /* 0x0000002d2d0f7c23 */ /* 0x000fe40008010808 */
[----:B------:R-:W4:Y:S01]  /*db30*/  MUFU.EX2 R9, R9 ;  /* 0x0000000900097308 */ /* 0x000f220000000800 */
[----:B------:R-:W-:-:S04]  /*db40*/  FMNMX.FTZ R21, R59, R6, !PT ;  /* 0x000000063b157209 */ /* 0x000fc80007810000 */
[----:B------:R-:W-:-:S03]  /*db50*/  FMNMX.FTZ R6, R62, R21, !PT ;  /* 0x000000153e067209 */ /* 0x000fc60007810000 */
[----:B------:R-:W5:Y:S01]  /*db60*/  MUFU.EX2 R166, R166 ;  /* 0x000000a600a67308 */ /* 0x000f620000000800 */
[----:B------:R-:W-:-:S04]  /*db70*/  FMNMX.FTZ R21, R63, R6, !PT ;  /* 0x000000063f157209 */ /* 0x000fc80007810000 */
[----:B------:R-:W-:Y:S01]  /*db80*/  FMNMX.FTZ R6, R66, R21, !PT ;  /* 0x0000001542067209 */ /* 0x000fe20007810000 */
[--C-:B------:R-:W-:Y:S01]  /*db90*/  FFMA.FTZ R21, R49, UR45, -R8.reuse ;  /* 0x0000002d31157c23 */ /* 0x100fe20008010808 */
[----:B------:R-:W-:Y:S01]  /*dba0*/  FFMA.FTZ R49, R77, UR45, -R8 ;  /* 0x0000002d4d317c23 */ /* 0x000fe20008010808 */
[----:B------:R-:W5:Y:S01]  /*dbb0*/  MUFU.EX2 R11, R11 ;  /* 0x0000000b000b7308 */ /* 0x000f620000000800 */
[----:B------:R-:W-:-:S04]  /*dbc0*/  FMNMX.FTZ R25, R67, R6, !PT ;  /* 0x0000000643197209 */ /* 0x000fc80007810000 */
[----:B------:R-:W-:-:S03]  /*dbd0*/  FMNMX.FTZ R6, R70, R25, !PT ;  /* 0x0000001946067209 */ /* 0x000fc60007810000 */
[----:B------:R-:W5:Y:S01]  /*dbe0*/  MUFU.EX2 R168, R168 ;  /* 0x000000a800a87308 */ /* 0x000f620000000800 */
[----:B------:R-:W-:-:S04]  /*dbf0*/  FMNMX.FTZ R25, R71, R6, !PT ;  /* 0x0000000647197209 */ /* 0x000fc80007810000 */
[----:B------:R-:W-:Y:S01]  /*dc00*/  FMNMX.FTZ R6, R74, R25, !PT ;  /* 0x000000194a067209 */ /* 0x000fe20007810000 */
[----:B------:R-:W-:Y:S02]  /*dc10*/  FFMA.FTZ R25, R53, UR45, -R8 ;  /* 0x0000002d35197c23 */ /* 0x000fe40008010808 */
[----:B------:R-:W-:Y:S01]  /*dc20*/  MUFU.EX2 R13, R13 ;  /* 0x0000000d000d7308 */ /* 0x000fe20000000800 */
[----:B------:R-:W-:-:S04]  /*dc30*/  FMNMX.FTZ R29, R75, R6, !PT ;  /* 0x000000064b1d7209 */ /* 0x000fc80007810000 */
[----:B------:R-:W-:-:S03]  /*dc40*/  FMNMX.FTZ R6, R78, R29, !PT ;  /* 0x0000001d4e067209 */ /* 0x000fc60007810000 */
[----:B------:R-:W-:Y:S01]  /*dc50*/  MUFU.EX2 R170, R170 ;  /* 0x000000aa00aa7308 */ /* 0x000fe20000000800 */
[----:B------:R-:W-:-:S04]  /*dc60*/  FMNMX.FTZ R29, R79, R6, !PT ;  /* 0x000000064f1d7209 */ /* 0x000fc80007810000 */
[----:B------:R-:W-:Y:S01]  /*dc70*/  FMNMX.FTZ R6, R82, R29, !PT ;  /* 0x0000001d52067209 */ /* 0x000fe20007810000 */
[--C-:B------:R-:W-:Y:S01]  /*dc80*/  FFMA.FTZ R29, R57, UR45, -R8.reuse ;  /* 0x0000002d391d7c23 */ /* 0x100fe20008010808 */
[----:B------:R-:W-:Y:S01]  /*dc90*/  FFMA.FTZ R57, R85, UR45, -R8 ;  /* 0x0000002d55397c23 */ /* 0x000fe20008010808 */
[----:B------:R-:W-:Y:S01]  /*dca0*/  MUFU.EX2 R15, R15 ;  /* 0x0000000f000f7308 */ /* 0x000fe20000000800 */
[----:B------:R-:W-:-:S04]  /*dcb0*/  FMNMX.FTZ R33, R83, R6, !PT ;  /* 0x0000000653217209 */ /* 0x000fc80007810000 */
[----:B------:R-:W-:Y:S01]  /*dcc0*/  FMNMX.FTZ R6, R86, R33, !PT ;  /* 0x0000002156067209 */ /* 0x000fe20007810000 */
[----:B------:R-:W-:Y:S02]  /*dcd0*/  FFMA.FTZ R33, R61, UR45, -R8 ;  /* 0x0000002d3d217c23 */ /* 0x000fe40008010808 */
[----:B------:R-:W-:Y:S01]  /*dce0*/  MUFU.EX2 R172, R172 ;  /* 0x000000ac00ac7308 */ /* 0x000fe20000000800 */
[----:B------:R-:W-:-:S05]  /*dcf0*/  FMNMX.FTZ R6, R87, R6, !PT ;  /* 0x0000000657067209 */ /* 0x000fca0007810000 */
[----:B------:R-:W0:Y:S02]  /*dd00*/  SHFL.BFLY PT, R45, R6, 0x2, 0x1f ;  /* 0x0c401f00062d7f89 */ /* 0x000e2400000e0000 */
[----:B------:R-:W-:Y:S08]  /*dd10*/  MUFU.EX2 R21, R21 ;  /* 0x0000001500157308 */ /* 0x000ff00000000800 */
[----:B------:R-:W-:Y:S08]  /*dd20*/  MUFU.EX2 R174, R174 ;  /* 0x000000ae00ae7308 */ /* 0x000ff00000000800 */
[----:B------:R-:W-:Y:S01]  /*dd30*/  MUFU.EX2 R25, R25 ;  /* 0x0000001900197308 */ /* 0x000fe20000000800 */
[----:B0-----:R-:W-:Y:S01]  /*dd40*/  FMNMX.FTZ R10, R6, R45, !PT ;  /* 0x0000002d060a7209 */ /* 0x001fe20007810000 */
[----:B------:R-:W-:-:S06]  /*dd50*/  FFMA.FTZ R45, R73, UR45, -R8 ;  /* 0x0000002d492d7c23 */ /* 0x000fcc0008010808 */
[----:B------:R-:W-:Y:S01]  /*dd60*/  MUFU.EX2 R176, R176 ;  /* 0x000000b000b07308 */ /* 0x000fe20000000800 */
[----:B------:R-:W0:Y:S07]  /*dd70*/  SHFL.BFLY PT, R53, R10, 0x1, 0x1f ;  /* 0x0c201f000a357f89 */ /* 0x000e2e00000e0000 */
[----:B------:R-:W-:Y:S08]  /*dd80*/  MUFU.EX2 R29, R29 ;  /* 0x0000001d001d7308 */ /* 0x000ff00000000800 */
[----:B------:R-:W-:Y:S08]  /*dd90*/  MUFU.EX2 R178, R178 ;  /* 0x000000b200b27308 */ /* 0x000ff00000000800 */
[----:B------:R-:W-:Y:S01]  /*dda0*/  MUFU.EX2 R33, R33 ;  /* 0x0000002100217308 */ /* 0x000fe20000000800 */
[----:B0-----:R-:W-:-:S04]  /*ddb0*/  FMNMX.FTZ R6, R10, R53, !PT ;  /* 0x000000350a067209 */ /* 0x001fc80007810000 */
[C---:B------:R-:W-:Y:S01]  /*ddc0*/  FSETP.NEU.FTZ.AND P1, PT, R6.reuse, -INF , PT ;  /* 0xff8000000600780b */ /* 0x040fe20003f3d000 */
[----:B------:R-:W-:Y:S02]  /*ddd0*/  FMUL.FTZ R32, R6, UR45 ;  /* 0x0000002d06207c20 */ /* 0x000fe40008410000 */
[----:B------:R-:W-:Y:S03]  /*dde0*/  MUFU.EX2 R180, R180 ;  /* 0x000000b400b47308 */ /* 0x000fe60000000800 */
[----:B------:R-:W-:-:S05]  /*ddf0*/  FSEL R32, R32, RZ, P1 ;  /* 0x000000ff20207208 */ /* 0x000fca0000800000 */
[----:B------:R-:W-:Y:S01]  /*de00*/  MUFU.EX2 R37, R37 ;  /* 0x0000002500257308 */ /* 0x000fe20000000800 */
[--C-:B------:R-:W-:Y:S01]  /*de10*/  FFMA.FTZ R161, R26, UR45, -R32.reuse ;  /* 0x0000002d1aa17c23 */ /* 0x100fe20008010820 */
[--C-:B------:R-:W-:Y:S01]  /*de20*/  FFMA.FTZ R8, R27, UR45, -R32.reuse ;  /* 0x0000002d1b087c23 */ /* 0x100fe20008010820 */
[----:B------:R-:W-:Y:S01]  /*de30*/  FADD.FTZ R27, R160, R5 ;  /* 0x00000005a01b7221 */ /* 0x000fe20000010000 */
[--C-:B------:R-:W-:Y:S01]  /*de40*/  FFMA.FTZ R163, R30, UR45, -R32.reuse ;  /* 0x0000002d1ea37c23 */ /* 0x100fe20008010820 */
[--C-:B------:R-:W-:Y:S01]  /*de50*/  FFMA.FTZ R10, R31, UR45, -R32.reuse ;  /* 0x0000002d1f0a7c23 */ /* 0x100fe20008010820 */
[--C-:B------:R-:W-:Y:S01]  /*de60*/  FFMA.FTZ R165, R34, UR45, -R32.reuse ;  /* 0x0000002d22a57c23 */ /* 0x100fe20008010820 */
[----:B-1----:R-:W-:Y:S01]  /*de70*/  FADD.FTZ R30, R162, R27 ;  /* 0x0000001ba21e7221 */ /* 0x002fe20000010000 */
[----:B------:R-:W-:Y:S01]  /*de80*/  MUFU.EX2 R161, R161 ;  /* 0x000000a100a17308 */ /* 0x000fe20000000800 */
[--C-:B------:R-:W-:Y:S01]  /*de90*/  FFMA.FTZ R12, R35, UR45, -R32.reuse ;  /* 0x0000002d230c7c23 */ /* 0x100fe20008010820 */
[----:B------:R-:W-:Y:S01]  /*dea0*/  FFMA.FTZ R167, R38, UR45, -R32 ;  /* 0x0000002d26a77c23 */ /* 0x000fe20008010820 */
[----:B--2---:R-:W-:Y:S01]  /*deb0*/  FADD.FTZ R27, R7, R30 ;  /* 0x0000001e071b7221 */ /* 0x004fe20000010000 */
[--C-:B------:R-:W-:Y:S01]  /*dec0*/  FFMA.FTZ R14, R39, UR45, -R32.reuse ;  /* 0x0000002d270e7c23 */ /* 0x100fe20008010820 */
[--C-:B------:R-:W-:Y:S01]  /*ded0*/  FFMA.FTZ R169, R42, UR45, -R32.reuse ;  /* 0x0000002d2aa97c23 */ /* 0x100fe20008010820 */
[--C-:B------:R-:W-:Y:S01]  /*dee0*/  FFMA.FTZ R20, R43, UR45, -R32.reuse ;  /* 0x0000002d2b147c23 */ /* 0x100fe20008010820 */
[----:B---3--:R-:W-:Y:S01]  /*def0*/  FADD.FTZ R34, R164, R27 ;  /* 0x0000001ba4227221 */ /* 0x008fe20000010000 */
[----:B------:R-:W0:Y:S01]  /*df00*/  MUFU.EX2 R8, R8 ;  /* 0x0000000800087308 */ /* 0x000e220000000800 */
[--C-:B------:R-:W-:Y:S01]  /*df10*/  FFMA.FTZ R171, R46, UR45, -R32.reuse ;  /* 0x0000002d2eab7c23 */ /* 0x100fe20008010820 */
[----:B------:R-:W-:Y:S01]  /*df20*/  FFMA.FTZ R24, R47, UR45, -R32 ;  /* 0x0000002d2f187c23 */ /* 0x000fe20008010820 */
[----:B----4-:R-:W-:Y:S01]  /*df30*/  FADD.FTZ R27, R9, R34 ;  /* 0x00000022091b7221 */ /* 0x010fe20000010000 */
[--C-:B------:R-:W-:Y:S01]  /*df40*/  FFMA.FTZ R173, R50, UR45, -R32.reuse ;  /* 0x0000002d32ad7c23 */ /* 0x100fe20008010820 */
[----:B------:R-:W-:Y:S01]  /*df50*/  FFMA.FTZ R26, R51, UR45, -R32 ;  /* 0x0000002d331a7c23 */ /* 0x000fe20008010820 */
[----:B------:R-:W-:-:S02]  /*df60*/  IMAD.U32 R42, RZ, RZ, UR38 ;  /* 0x00000026ff2a7e24 */ /* 0x000fc4000f8e00ff */
[----:B-----5:R-:W-:Y:S01]  /*df70*/  FADD.FTZ R34, R166, R27 ;  /* 0x0000001ba6227221 */ /* 0x020fe20000010000 */
[----:B------:R-:W1:Y:S01]  /*df80*/  MUFU.EX2 R163, R163 ;  /* 0x000000a300a37308 */ /* 0x000e620000000800 */
[--C-:B------:R-:W-:Y:S01]  /*df90*/  FFMA.FTZ R175, R54, UR45, -R32.reuse ;  /* 0x0000002d36af7c23 */ /* 0x100fe20008010820 */
[----:B------:R-:W-:Y:S01]  /*dfa0*/  FFMA.FTZ R28, R55, UR45, -R32 ;  /* 0x0000002d371c7c23 */ /* 0x000fe20008010820 */
[----:B------:R-:W-:Y:S01]  /*dfb0*/  FADD.FTZ R31, R11, R34 ;  /* 0x000000220b1f7221 */ /* 0x000fe20000010000 */
[----:B------:R-:W-:Y:S01]  /*dfc0*/  PRMT R3, R42, 0x654, R3 ;  /* 0x000006542a037816 */ /* 0x000fe20000000003 */
[--C-:B------:R-:W-:Y:S01]  /*dfd0*/  FFMA.FTZ R177, R58, UR45, -R32.reuse ;  /* 0x0000002d3ab17c23 */ /* 0x100fe20008010820 */
[----:B------:R-:W-:Y:S01]  /*dfe0*/  FFMA.FTZ R30, R59, UR45, -R32 ;  /* 0x0000002d3b1e7c23 */ /* 0x000fe20008010820 */
[----:B------:R-:W-:Y:S01]  /*dff0*/  FADD.FTZ R38, R168, R31 ;  /* 0x0000001fa8267221 */ /* 0x000fe20000010000 */
[----:B------:R-:W2:Y:S01]  /*e000*/  MUFU.EX2 R10, R10 ;  /* 0x0000000a000a7308 */ /* 0x000ea20000000800 */
[----:B0-----:R-:W-:Y:S01]  /*e010*/  FADD.FTZ R36, R161, R8 ;  /* 0x00000008a1247221 */ /* 0x001fe20000010000 */
[----:B------:R0:W-:Y:S01]  /*e020*/  SYNCS.ARRIVE.TRANS64.RED.A1T0 RZ, [R3+URZ], RZ ;  /* 0x000000ff03ff79a7 */ /* 0x0001e2000810043f */
[----:B------:R-:W-:Y:S01]  /*e030*/  FADD.FTZ R31, R13, R38 ;  /* 0x000000260d1f7221 */ /* 0x000fe20000010000 */
[--C-:B------:R-:W-:Y:S01]  /*e040*/  FFMA.FTZ R179, R62, UR45, -R32.reuse ;  /* 0x0000002d3eb37c23 */ /* 0x100fe20008010820 */
[--C-:B------:R-:W-:Y:S01]  /*e050*/  FFMA.FTZ R34, R63, UR45, -R32.reuse ;  /* 0x0000002d3f227c23 */ /* 0x100fe20008010820 */
[--C-:B------:R-:W-:Y:S01]  /*e060*/  FFMA.FTZ R181, R66, UR45, -R32.reuse ;  /* 0x0000002d42b57c23 */ /* 0x100fe20008010820 */
[----:B------:R-:W-:Y:S01]  /*e070*/  FFMA.FTZ R70, R70, UR45, -R32 ;  /* 0x0000002d46467c23 */ /* 0x000fe20008010820 */
[----:B------:R-:W3:Y:S01]  /*e080*/  MUFU.EX2 R165, R165 ;  /* 0x000000a500a57308 */ /* 0x000ee20000000800 */
[----:B-1----:R-:W-:Y:S01]  /*e090*/  FADD.FTZ R27, R163, R36 ;  /* 0x00000024a31b7221 */ /* 0x002fe20000010000 */
[--C-:B------:R-:W-:Y:S01]  /*e0a0*/  FFMA.FTZ R71, R71, UR45, -R32.reuse ;  /* 0x0000002d47477c23 */ /* 0x100fe20008010820 */
[----:B------:R-:W-:Y:S01]  /*e0b0*/  F2FP.F16.F32.PACK_AB R160, R5, R160 ;  /* 0x000000a005a0723e */ /* 0x000fe200000000ff */
        /* <DEDUP_REMOVED lines=8> */
[----:B------:R-:W-:Y:S01]  /*e140*/  FFMA.FTZ R86, R86, UR45, -R32 ;  /* 0x0000002d56567c23 */ /* 0x000fe20008010820 */
[----:B------:R-:W-:-:S02]  /*e150*/  F2FP.F16.F32.PACK_AB R161, R8, R161 ;  /* 0x000000a108a1723e */ /* 0x000fc400000000ff */
[----:B------:R-:W-:Y:S01]  /*e160*/  F2FP.F16.F32.PACK_AB R164, R9, R164 ;  /* 0x000000a409a4723e */ /* 0x000fe200000000ff */
[----:B------:R-:W2:Y:S01]  /*e170*/  MUFU.EX2 R167, R167 ;  /* 0x000000a700a77308 */ /* 0x000ea20000000800 */
[----:B---3--:R-:W-:Y:S01]  /*e180*/  FADD.FTZ R27, R165, R36 ;  /* 0x00000024a51b7221 */ /* 0x008fe20000010000 */
[----:B------:R-:W-:Y:S01]  /*e190*/  FADD.FTZ R36, R170, R31 ;  /* 0x0000001faa247221 */ /* 0x000fe20000010000 */
[----:B------:R-:W-:Y:S01]  /*e1a0*/  VIADD R9, R93, 0xfffffffe ;  /* 0xfffffffe5d097836 */ /* 0x000fe20000000000 */
[----:B------:R-:W-:Y:S02]  /*e1b0*/  F2FP.F16.F32.PACK_AB R162, R7, R162 ;  /* 0x000000a207a2723e */ /* 0x000fe400000000ff */
[----:B------:R-:W-:Y:S01]  /*e1c0*/  FADD.FTZ R31, R15, R36 ;  /* 0x000000240f1f7221 */ /* 0x000fe20000010000 */
[--C-:B------:R-:W-:Y:S01]  /*e1d0*/  FFMA.FTZ R36, R67, UR45, -R32.reuse ;  /* 0x0000002d43247c23 */ /* 0x100fe20008010820 */
[----:B------:R-:W3:Y:S01]  /*e1e0*/  MUFU.EX2 R14, R14 ;  /* 0x0000000e000e7308 */ /* 0x000ee20000000800 */
[----:B-1----:R-:W-:Y:S01]  /*e1f0*/  FADD.FTZ R38, R12, R27 ;  /* 0x0000001b0c267221 */ /* 0x002fe20000010000 */
[----:B------:R-:W-:Y:S01]  /*e200*/  FADD.FTZ R40, R172, R31 ;  /* 0x0000001fac287221 */ /* 0x000fe20000010000 */
[----:B------:R-:W-:Y:S01]  /*e210*/  FFMA.FTZ R32, R87, UR45, -R32 ;  /* 0x0000002d57207c23 */ /* 0x000fe20008010820 */
[----:B------:R-:W-:-:S02]  /*e220*/  ISETP.GE.AND P1, PT, R9, R194, PT ;  /* 0x000000c20900720c */ /* 0x000fc40003f26270 */
[----:B------:R-:W-:Y:S01]  /*e230*/  FADD.FTZ R31, R21, R40 ;  /* 0x00000028151f7221 */ /* 0x000fe20000010000 */
[----:B------:R-:W-:Y:S01]  /*e240*/  F2FP.F16.F32.PACK_AB R166, R11, R166 ;  /* 0x000000a60ba6723e */ /* 0x000fe200000000ff */
[----:B------:R-:W1:Y:S01]  /*e250*/  MUFU.EX2 R169, R169 ;  /* 0x000000a900a97308 */ /* 0x000e620000000800 */
[----:B--2---:R-:W-:Y:S01]  /*e260*/  FADD.FTZ R27, R167, R38 ;  /* 0x00000026a71b7221 */ /* 0x004fe20000010000 */
[----:B------:R-:W-:Y:S01]  /*e270*/  FADD.FTZ R40, R174, R31 ;  /* 0x0000001fae287221 */ /* 0x000fe20000010000 */
[----:B------:R-:W-:Y:S02]  /*e280*/  F2FP.F16.F32.PACK_AB R168, R13, R168 ;  /* 0x000000a80da8723e */ /* 0x000fe400000000ff */
[----:B------:R-:W-:Y:S02]  /*e290*/  F2FP.F16.F32.PACK_AB R170, R15, R170 ;  /* 0x000000aa0faa723e */ /* 0x000fe400000000ff */
[----:B------:R-:W-:Y:S01]  /*e2a0*/  F2FP.F16.F32.PACK_AB R172, R21, R172 ;  /* 0x000000ac15ac723e */ /* 0x000fe200000000ff */
[----:B------:R-:W2:Y:S01]  /*e2b0*/  MUFU.EX2 R20, R20 ;  /* 0x0000001400147308 */ /* 0x000ea20000000800 */
[----:B---3--:R-:W-:Y:S01]  /*e2c0*/  FADD.FTZ R38, R14, R27 ;  /* 0x0000001b0e267221 */ /* 0x008fe20000010000 */
[----:B------:R-:W-:-:S02]  /*e2d0*/  F2FP.F16.F32.PACK_AB R174, R25, R174 ;  /* 0x000000ae19ae723e */ /* 0x000fc400000000ff */
[----:B------:R-:W-:Y:S02]  /*e2e0*/  F2FP.F16.F32.PACK_AB R163, R10, R163 ;  /* 0x000000a30aa3723e */ /* 0x000fe400000000ff */
[----:B------:R-:W-:Y:S02]  /*e2f0*/  F2FP.F16.F32.PACK_AB R165, R12, R165 ;  /* 0x000000a50ca5723e */ /* 0x000fe400000000ff */
[----:B------:R-:W0:Y:S01]  /*e300*/  MUFU.EX2 R171, R171 ;  /* 0x000000ab00ab7308 */ /* 0x000e220000000800 */
[----:B-1----:R-:W-:Y:S01]  /*e310*/  FADD.FTZ R27, R169, R38 ;  /* 0x00000026a91b7221 */ /* 0x002fe20000010000 */
[----:B------:R-:W-:Y:S02]  /*e320*/  F2FP.F16.F32.PACK_AB R167, R14, R167 ;  /* 0x000000a70ea7723e */ /* 0x000fe400000000ff */
[----:B------:R-:W-:-:S04]  /*e330*/  MOV R93, R151 ;  /* 0x00000097005d7202 */ /* 0x000fc80000000f00 */
[----:B------:R-:W1:Y:S01]  /*e340*/  MUFU.EX2 R24, R24 ;  /* 0x0000001800187308 */ /* 0x000e620000000800 */
[C---:B--2---:R-:W-:Y:S01]  /*e350*/  FADD.FTZ R38, R20.reuse, R27 ;  /* 0x0000001b14267221 */ /* 0x044fe20000010000 */
[----:B------:R-:W-:Y:S01]  /*e360*/  FADD.FTZ R27, R25, R40 ;  /* 0x00000028191b7221 */ /* 0x000fe20000010000 */
[----:B------:R-:W-:-:S03]  /*e370*/  F2FP.F16.F32.PACK_AB R169, R20, R169 ;  /* 0x000000a914a9723e */ /* 0x000fc600000000ff */
[----:B------:R-:W-:Y:S01]  /*e380*/  FADD.FTZ R40, R176, R27 ;  /* 0x0000001bb0287221 */ /* 0x000fe20000010000 */
[----:B------:R-:W-:Y:S01]  /*e390*/  F2FP.F16.F32.PACK_AB R176, R29, R176 ;  /* 0x000000b01db0723e */ /* 0x000fe200000000ff */
[----:B------:R-:W2:Y:S01]  /*e3a0*/  MUFU.EX2 R173, R173 ;  /* 0x000000ad00ad7308 */ /* 0x000ea20000000800 */
[----:B0-----:R-:W-:Y:S01]  /*e3b0*/  FADD.FTZ R3, R171, R38 ;  /* 0x00000026ab037221 */ /* 0x001fe20000010000 */
[----:B------:R-:W-:-:S04]  /*e3c0*/  FADD.FTZ R27, R29, R40 ;  /* 0x000000281d1b7221 */ /* 0x000fc80000010000 */
[----:B------:R-:W-:Y:S01]  /*e3d0*/  FADD.FTZ R40, R178, R27 ;  /* 0x0000001bb2287221 */ /* 0x000fe20000010000 */
[C---:B------:R-:W-:Y:S01]  /*e3e0*/  F2FP.F16.F32.PACK_AB R178, R33.reuse, R178 ;  /* 0x000000b221b2723e */ /* 0x040fe200000000ff */
[----:B------:R-:W0:Y:S01]  /*e3f0*/  MUFU.EX2 R26, R26 ;  /* 0x0000001a001a7308 */ /* 0x000e220000000800 */
[C---:B-1----:R-:W-:Y:S01]  /*e400*/  FADD.FTZ R38, R24.reuse, R3 ;  /* 0x0000000318267221 */ /* 0x042fe20000010000 */
[----:B------:R-:W-:Y:S01]  /*e410*/  FADD.FTZ R27, R33, R40 ;  /* 0x00000028211b7221 */ /* 0x000fe20000010000 */
[----:B------:R-:W-:-:S03]  /*e420*/  F2FP.F16.F32.PACK_AB R171, R24, R171 ;  /* 0x000000ab18ab723e */ /* 0x000fc600000000ff */
[----:B------:R-:W-:Y:S01]  /*e430*/  FADD.FTZ R40, R180, R27 ;  /* 0x0000001bb4287221 */ /* 0x000fe20000010000 */
[----:B------:R-:W-:Y:S01]  /*e440*/  F2FP.F16.F32.PACK_AB R180, R37, R180 ;  /* 0x000000b425b4723e */ /* 0x000fe200000000ff */
[----:B------:R-:W1:Y:S01]  /*e450*/  MUFU.EX2 R175, R175 ;  /* 0x000000af00af7308 */ /* 0x000e620000000800 */
[----:B--2---:R-:W-:Y:S01]  /*e460*/  FADD.FTZ R3, R173, R38 ;  /* 0x00000026ad037221 */ /* 0x004fe20000010000 */
[----:B------:R-:W-:-:S06]  /*e470*/  FADD.FTZ R27, R37, R40 ;  /* 0x00000028251b7221 */ /* 0x000fcc0000010000 */
        /* <DEDUP_REMOVED lines=66> */
[----:B--2---:R-:W-:-:S04]  /*e8a0*/  FADD.FTZ R8, R86, R5 ;  /* 0x0000000556087221 */ /* 0x004fc80000010000 */
[C---:B0-----:R-:W-:Y:S01]  /*e8b0*/  FADD.FTZ R8, R191.reuse, R8 ;  /* 0x00000008bf087221 */ /* 0x041fe20000010000 */
[----:B------:R-:W-:Y:S01]  /*e8c0*/  F2FP.F16.F32.PACK_AB R191, R191, R86 ;  /* 0x00000056bfbf723e */ /* 0x000fe200000000ff */
[C---:B-1----:R-:W-:Y:S01]  /*e8d0*/  FADD.FTZ R3, R57.reuse, R40 ;  /* 0x0000002839037221 */ /* 0x042fe20000010000 */
[----:B------:R-:W-:Y:S01]  /*e8e0*/  F2FP.F16.F32.PACK_AB R190, R57, R190 ;  /* 0x000000be39be723e */ /* 0x000fe200000000ff */
[----:B------:R-:W-:Y:S06]  /*e8f0*/  @!P1 BRA `(.L_x_7118) ;  /* 0x00000024001c9947 */ /* 0x000fec0003800000 */
[----:B------:R-:W-:Y:S01]  /*e900*/  IMAD.MOV.U32 R10, RZ, RZ, R6 ;  /* 0x000000ffff0a7224 */ /* 0x000fe200078e0006 */
[----:B------:R-:W-:Y:S01]  /*e910*/  MOV R5, R158 ;  /* 0x0000009e00057202 */ /* 0x000fe20000000f00 */
[----:B------:R-:W-:Y:S01]  /*e920*/  IMAD.MOV.U32 R11, RZ, RZ, R4 ;  /* 0x000000ffff0b7224 */ /* 0x000fe200078e0004 */
[----:B------:R-:W-:Y:S01]  /*e930*/  CS2R R150, SRZ ;  /* 0x0000000000967805 */ /* 0x000fe2000001ff00 */
[----:B------:R-:W-:Y:S01]  /*e940*/  IMAD.MOV.U32 R12, RZ, RZ, R157 ;  /* 0x000000ffff0c7224 */ /* 0x000fe200078e009d */
        /* <DEDUP_REMOVED lines=30> */
[----:B------:R-:W-:-:S07]  /*eb30*/  CS2R R88, SRZ ;  /* 0x0000000000587805 */ /* 0x000fce000001ff00 */
.L_x_7130:
[----:B------:R-:W-:Y:S01]  /*eb40*/  ISETP.NE.AND P1, PT, R12, 0x1, PT ;  /* 0x000000010c00780c */ /* 0x000fe20003f25270 */
[----:B------:R-:W-:Y:S05]  /*eb50*/  YIELD ;  /* 0x0000000000007946 */ /* 0x000fea0003800000 */
[----:B------:R-:W-:Y:S02]  /*eb60*/  SEL R158, RZ, 0x1, P1 ;  /* 0x00000001ff9e7807 */ /* 0x000fe40000800000 */
[----:B------:R-:W-:Y:S02]  /*eb70*/  ISETP.NE.AND P1, PT, R195, RZ, PT ;  /* 0x000000ffc300720c */ /* 0x000fe40003f25270 */
[----:B------:R-:W-:-:S11]  /*eb80*/  LOP3.LUT R158, R5, R158, RZ, 0x3c, !PT ;  /* 0x0000009e059e7212 */ /* 0x000fd600078e3cff */
[----:B------:R-:W-:Y:S05]  /*eb90*/  @P1 BRA `(.L_x_7119) ;  /* 0x00000000003c1947 */ /* 0x000fea0003800000 */
[----:B------:R-:W-:Y:S05]  /*eba0*/  @!P0 BRA `(.L_x_7120) ;  /* 0x0000000000048947 */ /* 0x000fea0003800000 */
[----:B------:R-:W-:Y:S01]  /*ebb0*/  BPT.TRAP 0x1 ;  /* 0x000000040000795c */ /* 0x000fe20000300000 */
.L_x_7120:
[----:B------:R-:W-:-:S05]  /*ebc0*/  VIADD R4, R12, 0x1 ;  /* 0x000000010c047836 */ /* 0x000fca0000000000 */
[----:B------:R-:W-:-:S04]  /*ebd0*/  ISETP.NE.AND P2, PT, R4, 0x2, PT ;  /* 0x000000020400780c */ /* 0x000fc80003f45270 */
[----:B------:R-:W-:Y:S02]  /*ebe0*/  SEL R7, R4, RZ, P2 ;  /* 0x000000ff04077207 */ /* 0x000fe40001000000 */
[----:B------:R-:W-:-:S03]  /*ebf0*/  SHF.L.U32 R4, R158, 0x1f, RZ ;  /* 0x0000001f9e047819 */ /* 0x000fc600000006ff */
[----:B------:R-:W-:-:S04]  /*ec00*/  IMAD R7, R7, 0x8, R156 ;  /* 0x0000000807077824 */ /* 0x000fc800078e029c */
[----:B------:R0:W1:Y:S01]  /*ec10*/  SYNCS.PHASECHK.TRANS64.TRYWAIT P2, [R7+URZ+0x28830], R4 ;  /* 0x02883004070075a7 */ /* 0x000062000804017f */
[----:B------:R-:W-:Y:S05]  /*ec20*/  @!P0 BRA `(.L_x_7121) ;  /* 0x0000000000048947 */ /* 0x000fea0003800000 */
[----:B------:R-:W-:Y:S01]  /*ec30*/  BPT.TRAP 0x1 ;  /* 0x000000040000795c */ /* 0x000fe20000300000 */
.L_x_7121:
[----:B------:R-:W-:Y:S04]  /*ec40*/  BSSY B0, `(.L_x_7119) ;  /* 0x0000004000007945 */ /* 0x000fe80003800000 */
[----:B-1----:R-:W-:Y:S05]  /*ec50*/  @P2 BRA `(.L_x_7122) ;  /* 0x0000000000082947 */ /* 0x002fea0003800000 */
[----:B------:R-:W1:Y:S02]  /*ec60*/  SYNCS.PHASECHK.TRANS64.TRYWAIT P2, [R7+URZ+0x28830], R4 ;  /* 0x02883004070075a7 */ /* 0x000e64000804017f */
[----:B-1----:R-:W-:Y:S05]  /*ec70*/  @!P2 BRA `(.L_x_7123) ;  /* 0x000000dc00d8a947 */ /* 0x002fea0003800000 */
.L_x_7122:
[----:B------:R-:W-:Y:S05]  /*ec80*/  BSYNC B0 ;  /* 0x0000000000007941 */ /* 0x000fea0003800000 */
.L_x_7119:
[----:B01----:R-:W0:Y:S01]  /*ec90*/  S2R R4, SR_TID.X ;  /* 0x0000000000047919 */ /* 0x003e220000002100 */
[----:B------:R-:W-:Y:S01]  /*eca0*/  IADD3 R157, R12, 0x1, RZ ;  /* 0x000000010c9d7810 */ /* 0x000fe20007ffe0ff */
[----:B------:R-:W-:Y:S05]  /*ecb0*/  WARPSYNC.ALL ;  /* 0x0000000000007948 */ /* 0x000fea0003800000 */
[C---:B------:R-:W-:Y:S01]  /*ecc0*/  ISETP.NE.AND P2, PT, R157.reuse, 0x2, PT ;  /* 0x000000029d00780c */ /* 0x040fe20003f45270 */
[----:B------:R-:W-:Y:S01]  /*ecd0*/  IMAD.MOV.U32 R7, RZ, RZ, 0x40000040 ;  /* 0x40000040ff077424 */ /* 0x000fe200078e00ff */
[----:B------:R-:W-:Y:S01]  /*ece0*/  MOV R25, 0x40000040 ;  /* 0x4000004000197802 */ /* 0x000fe20000000f00 */
[----:B------:R-:W-:Y:S01]  /*ecf0*/  IMAD.MOV.U32 R21, RZ, RZ, 0x40000040 ;  /* 0x40000040ff157424 */ /* 0x000fe200078e00ff */
[----:B------:R-:W-:Y:S01]  /*ed00*/  SEL R157, R157, RZ, P2 ;  /* 0x000000ff9d9d7207 */ /* 0x000fe20001000000 */
[----:B------:R-:W-:Y:S01]  /*ed10*/  IMAD.MOV.U32 R15, RZ, RZ, 0x40000040 ;  /* 0x40000040ff0f7424 */ /* 0x000fe200078e00ff */
[----:B------:R-:W-:-:S02]  /*ed20*/  R2UR UR7, R7 ;  /* 0x00000000070772ca */ /* 0x000fc400000e0000 */
[----:B------:R-:W-:Y:S01]  /*ed30*/  R2UR UR15, R25 ;  /* 0x00000000190f72ca */ /* 0x000fe200000e0000 */
[----:B------:R-:W-:Y:S01]  /*ed40*/  IMAD R6, R157, 0x800, R0 ;  /* 0x000008009d067824 */ /* 0x000fe200078e0200 */
[----:B------:R-:W-:Y:S02]  /*ed50*/  R2UR UR31, R25 ;  /* 0x00000000191f72ca */ /* 0x000fe400000e0000 */
[----:B------:R-:W-:Y:S01]  /*ed60*/  R2UR UR11, R21 ;  /* 0x00000000150b72ca */ /* 0x000fe200000e0000 */
[C---:B------:R-:W-:Y:S01]  /*ed70*/  VIADD R20, R6.reuse, 0x2 ;  /* 0x0000000206147836 */ /* 0x040fe20000000000 */
[C---:B------:R-:W-:Y:S01]  /*ed80*/  IADD3 R24, R6.reuse, 0x4, RZ ;  /* 0x0000000406187810 */ /* 0x040fe20007ffe0ff */
[C---:B------:R-:W-:Y:S01]  /*ed90*/  VIADD R14, R6.reuse, 0x6 ;  /* 0x00000006060e7836 */ /* 0x040fe20000000000 */
[----:B------:R-:W-:Y:S02]  /*eda0*/  R2UR UR6, R6 ;  /* 0x00000000060672ca */ /* 0x000fe400000e0000 */
[----:B------:R-:W-:-:S02]  /*edb0*/  R2UR UR14, R24 ;  /* 0x00000000180e72ca */ /* 0x000fc400000e0000 */
[----:B------:R-:W-:Y:S02]  /*edc0*/  IADD3 R24, R6, 0x404, RZ ;  /* 0x0000040406187810 */ /* 0x000fe40007ffe0ff */
[----:B------:R-:W-:Y:S01]  /*edd0*/  R2UR UR10, R20 ;  /* 0x00000000140a72ca */ /* 0x000fe200000e0000 */
[----:B------:R-:W-:Y:S01]  /*ede0*/  VIADD R20, R6, 0x400 ;  /* 0x0000040006147836 */ /* 0x000fe20000000000 */
[----:B------:R-:W-:Y:S02]  /*edf0*/  R2UR UR30, R24 ;  /* 0x00000000181e72ca */ /* 0x000fe400000e0000 */
[----:B0-----:R-:W-:Y:S02]  /*ee00*/  SHF.R.U32.HI R4, RZ, 0x7, R4 ;  /* 0x00000007ff047819 */ /* 0x001fe40000011604 */
[----:B------:R-:W-:Y:S01]  /*ee10*/  R2UR UR18, R14 ;  /* 0x000000000e1272ca */ /* 0x000fe200000e0000 */
[----:B------:R-:W-:Y:S01]  /*ee20*/  VIADD R14, R6, 0x402 ;  /* 0x00000402060e7836 */ /* 0x000fe20000000000 */
[----:B------:R-:W-:Y:S01]  /*ee30*/  R2UR UR19, R15 ;  /* 0x000000000f1372ca */ /* 0x000fe200000e0000 */
[----:B------:R-:W-:Y:S01]  /*ee40*/  VIADD R4, R4, 0x8 ;  /* 0x0000000804047836 */ /* 0x000fe20000000000 */
[----:B------:R-:W-:Y:S01]  /*ee50*/  R2UR UR22, R20 ;  /* 0x00000000141672ca */ /* 0x000fe200000e0000 */
[----:B------:R-:W-:Y:S01]  /*ee60*/  VIADD R6, R6, 0x406 ;  /* 0x0000040606067836 */ /* 0x000fe20000000000 */
[----:B------:R-:W-:-:S02]  /*ee70*/  R2UR UR23, R21 ;  /* 0x00000000151772ca */ /* 0x000fc400000e0000 */
[----:B------:R0:W-:Y:S01]  /*ee80*/  BAR.SYNC.DEFER_BLOCKING R4, 0x100 ;  /* 0x000400040000751d */ /* 0x0001e20000010000 */
[----:B------:R-:W-:Y:S02]  /*ee90*/  R2UR UR26, R14 ;  /* 0x000000000e1a72ca */ /* 0x000fe400000e0000 */
[----:B------:R-:W-:Y:S02]  /*eea0*/  R2UR UR27, R15 ;  /* 0x000000000f1b72ca */ /* 0x000fe400000e0000 */
[----:B------:R-:W-:Y:S02]  /*eeb0*/  R2UR UR34, R6 ;  /* 0x00000000062272ca */ /* 0x000fe400000e0000 */
[----:B------:R-:W-:Y:S01]  /*eec0*/  R2UR UR35, R7 ;  /* 0x00000000072372ca */ /* 0x000fe200000e0000 */
        /* <DEDUP_REMOVED lines=27> */
.L_x_7125:
[----:B------:R-:W-:Y:S01]  /*f080*/  SHF.L.U32 R4, R5, 0x1f, RZ ;  /* 0x0000001f05047819 */ /* 0x000fe200000006ff */
[----:B------:R-:W-:-:S04]  /*f090*/  IMAD R5, R12, 0x8, R156 ;  /* 0x000000080c057824 */ /* 0x000fc800078e029c */
[----:B------:R0:W1:Y:S01]  /*f0a0*/  SYNCS.PHASECHK.TRANS64.TRYWAIT P1, [R5+URZ+0x28850], R4 ;  /* 0x02885004050075a7 */ /* 0x000062000802017f */
[----:B------:R-:W-:Y:S05]  /*f0b0*/  @!P0 BRA `(.L_x_7126) ;  /* 0x0000000000048947 */ /* 0x000fea0003800000 */
[----:B------:R-:W-:Y:S01]  /*f0c0*/  BPT.TRAP 0x1 ;  /* 0x000000040000795c */ /* 0x000fe20000300000 */
.L_x_7126:
[----:B-1----:R-:W-:Y:S05]  /*f0d0*/  @P1 BRA `(.L_x_7124) ;  /* 0x0000000000081947 */ /* 0x002fea0003800000 */
[----:B------:R-:W1:Y:S02]  /*f0e0*/  SYNCS.PHASECHK.TRANS64.TRYWAIT P1, [R5+URZ+0x28850], R4 ;  /* 0x02885004050075a7 */ /* 0x000e64000802017f */
[----:B-1----:R-:W-:Y:S05]  /*f0f0*/  @!P1 BRA `(.L_x_7127) ;  /* 0x000000d800cc9947 */ /* 0x002fea0003800000 */
.L_x_7124:
[----:B01----:R-:W-:Y:S01]  /*f100*/  VIADD R4, R156, 0x400 ;  /* 0x000004009c047836 */ /* 0x003fe20000000000 */
[----:B------:R-:W-:Y:S05]  /*f110*/  WARPSYNC.ALL ;  /* 0x0000000000007948 */ /* 0x000fea0003800000 */
[----:B------:R-:W-:Y:S01]  /*f120*/  SHF.R.U32.HI R4, RZ, 0x4, R4 ;  /* 0x00000004ff047819 */ /* 0x000fe20000011604 */
[----:B------:R-:W-:Y:S01]  /*f130*/  IMAD.MOV.U32 R5, RZ, RZ, 0x40000040 ;  /* 0x40000040ff057424 */ /* 0x000fe200078e00ff */
[----:B------:R-:W-:Y:S01]  /*f140*/  WARPGROUP.ARRIVE ;  /* 0x00000000000079c5 */ /* 0x000fe20000000000 */
[----:B------:R-:W-:Y:S01]  /*f150*/  IMAD.MOV.U32 R7, RZ, RZ, 0x40000040 ;  /* 0x40000040ff077424 */ /* 0x000fe200078e00ff */
[----:B------:R-:W-:-:S04]  /*f160*/  LOP3.LUT R4, R4, 0x3fff, RZ, 0xc0, !PT ;  /* 0x00003fff04047812 */ /* 0x000fc800078ec0ff */
[----:B------:R-:W0:Y:S01]  /*f170*/  S2R R13, SR_TID.X ;  /* 0x00000000000d7919 */ /* 0x000e220000002100 */
[----:B------:R-:W-:Y:S01]  /*f180*/  R2UR UR7, R5 ;  /* 0x00000000050772ca */ /* 0x000fe200000e0000 */
[----:B------:R-:W-:Y:S01]  /*f190*/  IMAD.MOV.U32 R5, RZ, RZ, 0x40000040 ;  /* 0x40000040ff057424 */ /* 0x000fe200078e00ff */
[----:B------:R-:W-:-:S04]  /*f1a0*/  LOP3.LUT R4, R4, 0x4000000, RZ, 0xfc, !PT ;  /* 0x0400000004047812 */ /* 0x000fc800078efcff */
[----:B------:R-:W-:-:S04]  /*f1b0*/  LEA R4, R12, R4, 0xb ;  /* 0x000000040c047211 */ /* 0x000fc800078e58ff */
[C---:B------:R-:W-:Y:S01]  /*f1c0*/  R2UR UR6, R4.reuse ;  /* 0x00000000040672ca */ /* 0x040fe200000e0000 */
[----:B------:R-:W-:-:S12]  /*f1d0*/  VIADD R6, R4, 0x80 ;  /* 0x0000008004067836 */ /* 0x000fd80000000000 */
[----:B------:R-:W-:Y:S01]  /*f1e0*/  HGMMA.64x128x16.F32 R88, R160, gdesc[UR4].tnspB, R88, gsb0 ;  /* 0x41e00004a0587df0 */ /* 0x000fe20008000858 */
[----:B------:R-:W-:Y:S02]  /*f1f0*/  R2UR UR6, R6 ;  /* 0x00000000060672ca */ /* 0x000fe400000e0000 */
[----:B------:R-:W-:Y:S01]  /*f200*/  R2UR UR7, R7 ;  /* 0x00000000070772ca */ /* 0x000fe200000e0000 */
[----:B------:R-:W-:Y:S01]  /*f210*/  IMAD.MOV.U32 R7, RZ, RZ, 0x40000040 ;  /* 0x40000040ff077424 */ /* 0x000fe200078e00ff */
[----:B------:R-:W-:Y:S02]  /*f220*/  IADD3 R6, R4, 0x100, RZ ;  /* 0x0000010004067810 */ /* 0x000fe40007ffe0ff */
[----:B0-----:R-:W-:Y:S01]  /*f230*/  SHF.R.U32.HI R13, RZ, 0x7, R13 ;  /* 0x00000007ff0d7819 */ /* 0x001fe2000001160d */
[----:B------:R-:W-:Y:S02]  /*f240*/  WARPGROUP.DEPBAR.LE gsb0, 0x0 ;  /* 0x00008000000079c5 */ /* 0x000fe40000010000 */
[----:B------:R-:W-:-:S06]  /*f250*/  WARPGROUP.ARRIVE ;  /* 0x00000000000079c5 */ /* 0x000fcc0000000000 */
[----:B------:R-:W-:Y:S01]  /*f260*/  HGMMA.64x128x16.F32 R88, R164, gdesc[UR4].tnspB, R88, gsb0 ;  /* 0x41e00004a4587df0 */ /* 0x000fe20008000858 */
[----:B------:R-:W-:Y:S01]  /*f270*/  R2UR UR6, R6 ;  /* 0x00000000060672ca */ /* 0x000fe200000e0000 */
[----:B------:R-:W-:Y:S01]  /*f280*/  VIADD R6, R4, 0x180 ;  /* 0x0000018004067836 */ /* 0x000fe20000000000 */
[----:B------:R-:W-:Y:S01]  /*f290*/  R2UR UR7, R7 ;  /* 0x00000000070772ca */ /* 0x000fe200000e0000 */
[----:B------:R-:W-:Y:S01]  /*f2a0*/  IMAD.MOV.U32 R7, RZ, RZ, 0x40000040 ;  /* 0x40000040ff077424 */ /* 0x000fe200078e00ff */
[----:B------:R-:W-:Y:S02]  /*f2b0*/  WARPGROUP.DEPBAR.LE gsb0, 0x0 ;  /* 0x00008000000079c5 */ /* 0x000fe40000010000 */
[----:B------:R-:W-:-:S09]  /*f2c0*/  WARPGROUP.ARRIVE ;  /* 0x00000000000079c5 */ /* 0x000fd20000000000 */
[----:B------:R-:W-:Y:S01]  /*f2d0*/  HGMMA.64x128x16.F32 R88, R168, gdesc[UR4].tnspB, R88, gsb0 ;  /* 0x41e00004a8587df0 */ /* 0x000fe20008000858 */
[----:B------:R-:W-:Y:S02]  /*f2e0*/  R2UR UR6, R6 ;  /* 0x00000000060672ca */ /* 0x000fe400000e0000 */
[----:B------:R-:W-:Y:S01]  /*f2f0*/  R2UR UR7, R7 ;  /* 0x00000000070772ca */ /* 0x000fe200000e0000 */
[----:B------:R-:W-:Y:S01]  /*f300*/  IMAD.MOV.U32 R7, RZ, RZ, 0x40000040 ;  /* 0x40000040ff077424 */ /* 0x000fe200078e00ff */
[----:B------:R-:W-:Y:S01]  /*f310*/  IADD3 R6, R4, 0x200, RZ ;  /* 0x0000020004067810 */ /* 0x000fe20007ffe0ff */
[----:B------:R-:W-:Y:S02]  /*f320*/  WARPGROUP.DEPBAR.LE gsb0, 0x0 ;  /* 0x00008000000079c5 */ /* 0x000fe40000010000 */
[----:B------:R-:W-:-:S08]  /*f330*/  WARPGROUP.ARRIVE ;  /* 0x00000000000079c5 */ /* 0x000fd00000000000 */
        /* <DEDUP_REMOVED lines=11> */
[C---:B------:R-:W-:Y:S01]  /*f3f0*/  IADD3 R6, R4.reuse, 0x300, RZ ;  /* 0x0000030004067810 */ /* 0x040fe20007ffe0ff */
[----:B------:R-:W-:Y:S01]  /*f400*/  VIADD R4, R4, 0x380 ;  /* 0x0000038004047836 */ /* 0x000fe20000000000 */
[----:B------:R-:W-:Y:S02]  /*f410*/  WARPGROUP.DEPBAR.LE gsb0, 0x0 ;  /* 0x00008000000079c5 */ /* 0x000fe40000010000 */
[----:B------:R-:W-:-:S07]  /*f420*/  WARPGROUP.ARRIVE ;  /* 0x00000000000079c5 */ /* 0x000fce0000000000 */
[----:B------:R-:W-:Y:S01]  /*f430*/  HGMMA.64x128x16.F32 R88, R180, gdesc[UR4].tnspB, R88, gsb0 ;  /* 0x41e00004b4587df0 */ /* 0x000fe20008000858 */
[----:B------:R-:W-:Y:S02]  /*f440*/  R2UR UR6, R6 ;  /* 0x00000000060672ca */ /* 0x000fe400000e0000 */
[----:B------:R-:W-:Y:S01]  /*f450*/  R2UR UR7, R7 ;  /* 0x00000000070772ca */ /* 0x000fe200000e0000 */
[----:B------:R-:W-:Y:S02]  /*f460*/  WARPGROUP.DEPBAR.LE gsb0, 0x0 ;  /* 0x00008000000079c5 */ /* 0x000fe40000010000 */
[----:B------:R-:W-:-:S10]  /*f470*/  WARPGROUP.ARRIVE ;  /* 0x00000000000079c5 */ /* 0x000fd40000000000 */
[----:B------:R-:W-:Y:S01]  /*f480*/  HGMMA.64x128x16.F32 R88, R184, gdesc[UR4].tnspB, R88, gsb0 ;  /* 0x41e00004b8587df0 */ /* 0x000fe20008000858 */
[----:B------:R-:W-:Y:S02]  /*f490*/  R2UR UR6, R4 ;  /* 0x00000000040672ca */ /* 0x000fe400000e0000 */
[----:B------:R-:W-:Y:S02]  /*f4a0*/  R2UR UR7, R5 ;  /* 0x00000000050772ca */ /* 0x000fe400000e0000 */
[----:B------:R-:W-:Y:S01]  /*f4b0*/  IADD3 R4, -R13, 0xb, RZ ;  /* 0x0000000b0d047810 */ /* 0x000fe20007ffe1ff */
[----:B------:R-:W-:Y:S02]  /*f4c0*/  WARPGROUP.DEPBAR.LE gsb0, 0x0 ;  /* 0x00008000000079c5 */ /* 0x000fe40000010000 */
[----:B------:R-:W-:-:S08]  /*f4d0*/  WARPGROUP.ARRIVE ;  /* 0x00000000000079c5 */ /* 0x000fd00000000000 */
[----:B------:R-:W-:Y:S03]  /*f4e0*/  HGMMA.64x128x16.F32 R88, R188, gdesc[UR4].tnspB, R88, gsb0 ;  /* 0x41e00004bc587df0 */ /* 0x000fe60008000858 */
[----:B------:R-:W-:Y:S02]  /*f4f0*/  WARPGROUP.DEPBAR.LE gsb0, 0x0 ;  /* 0x00008000000079c5 */ /* 0x000fe40000010000 */
[----:B------:R0:W-:Y:S06]  /*f500*/  BAR.ARV R4, 0x100 ;  /* 0x000400040000751d */ /* 0x0001ec0000002000 */
[----:B------:R-:W-:Y:S05]  /*f510*/  @!P0 BRA `(.L_x_7128) ;  /* 0x0000000000048947 */ /* 0x000fea0003800000 */
[----:B------:R-:W-:Y:S01]  /*f520*/  BPT.TRAP 0x1 ;  /* 0x000000040000795c */ /* 0x000fe20000300000 */
.L_x_7128:
[----:B------:R-:W-:Y:S01]  /*f530*/  FMNMX.FTZ R6, R26, R10, !PT ;  /* 0x0000000a1a067209 */ /* 0x000fe20007810000 */
[----:B------:R-:W-:Y:S01]  /*f540*/  UMOV UR45, UR44 ;  /* 0x0000002c002d7c82 */ /* 0x000fe20008000000 */
[----:B0-----:R-:W-:Y:S02]  /*f550*/  FMNMX.FTZ R4, R24, R11, !PT ;  /* 0x0000000b18047209 */ /* 0x001fe40007810000 */
        /* <DEDUP_REMOVED lines=75> */
[----:B------:R-:W-:Y:S01]  /*fa10*/  FMUL.FTZ R36, R6, UR45 ;  /* 0x0000002d06247c20 */ /* 0x000fe20008410000 */
[--C-:B------:R-:W-:Y:S01]  /*fa20*/  FFMA.FTZ R160, R24, UR45, -R10.reuse ;  /* 0x0000002d18a07c23 */ /* 0x100fe2000801080a */
[----:B------:R-:W-:Y:S01]  /*fa30*/  FMUL.FTZ R11, R11, UR45 ;  /* 0x0000002d0b0b7c20 */ /* 0x000fe20008410000 */
[----:B------:R-:W-:Y:S01]  /*fa40*/  FFMA.FTZ R161, R25, UR45, -R10 ;  /* 0x0000002d19a17c23 */ /* 0x000fe2000801080a */
[----:B------:R-:W-:Y:S01]  /*fa50*/  FFMA.FTZ R26, R26, UR45, -R36 ;  /* 0x0000002d1a1a7c23 */ /* 0x000fe20008010824 */
[----:B------:R-:W-:Y:S01]  /*fa60*/  FFMA.FTZ R174, R52, UR45, -R10 ;  /* 0x0000002d34ae7c23 */ /* 0x000fe2000801080a */
[----:B------:R-:W-:Y:S01]  /*fa70*/  FFMA.FTZ R52, R27, UR45, -R36 ;  /* 0x0000002d1b347c23 */ /* 0x000fe20008010824 */
[----:B------:R-:W-:Y:S01]  /*fa80*/  MUFU.EX2 R5, R11 ;  /* 0x0000000b00057308 */ /* 0x000fe20000000800 */
[----:B------:R-:W-:Y:S01]  /*fa90*/  FFMA.FTZ R162, R28, UR45, -R10 ;  /* 0x0000002d1ca27c23 */ /* 0x000fe2000801080a */
[----:B------:R-:W-:Y:S01]  /*faa0*/  FFMA.FTZ R27, R30, UR45, -R36 ;  /* 0x0000002d1e1b7c23 */ /* 0x000fe20008010824 */
[--C-:B------:R-:W-:Y:S01]  /*fab0*/  FFMA.FTZ R163, R29, UR45, -R10.reuse ;  /* 0x0000002d1da37c23 */ /* 0x100fe2000801080a */
[----:B------:R-:W-:Y:S01]  /*fac0*/  FFMA.FTZ R28, R49, UR45, -R10 ;  /* 0x0000002d311c7c23 */ /* 0x000fe2000801080a */
[----:B------:R-:W-:Y:S01]  /*fad0*/  FFMA.FTZ R49, R31, UR45, -R36 ;  /* 0x0000002d1f317c23 */ /* 0x000fe20008010824 */
[----:B------:R-:W-:Y:S01]  /*fae0*/  FFMA.FTZ R164, R32, UR45, -R10 ;  /* 0x0000002d20a47c23 */ /* 0x000fe2000801080a */
[----:B------:R-:W-:Y:S01]  /*faf0*/  FFMA.FTZ R30, R34, UR45, -R36 ;  /* 0x0000002d221e7c23 */ /* 0x000fe20008010824 */
[----:B------:R-:W0:Y:S01]  /*fb00*/  MUFU.EX2 R160, R160 ;  /* 0x000000a000a07308 */ /* 0x000e220000000800 */
[--C-:B------:R-:W-:Y:S01]  /*fb10*/  FFMA.FTZ R165, R33, UR45, -R10.reuse ;  /* 0x0000002d21a57c23 */ /* 0x100fe2000801080a */
[----:B------:R-:W-:Y:S01]  /*fb20*/  FFMA.FTZ R172, R48, UR45, -R10 ;  /* 0x0000002d30ac7c23 */ /* 0x000fe2000801080a */
[--C-:B------:R-:W-:Y:S01]  /*fb30*/  FFMA.FTZ R48, R35, UR45, -R36.reuse ;  /* 0x0000002d23307c23 */ /* 0x100fe20008010824 */
[----:B------:R-:W-:Y:S01]  /*fb40*/  FFMA.FTZ R167, R38, UR45, -R36 ;  /* 0x0000002d26a77c23 */ /* 0x000fe20008010824 */
[--C-:B------:R-:W-:Y:S01]  /*fb50*/  FFMA.FTZ R33, R37, UR45, -R10.reuse ;  /* 0x0000002d25217c23 */ /* 0x100fe2000801080a */
[----:B------:R-:W-:Y:S01]  /*fb60*/  FFMA.FTZ R29, R45, UR45, -R10 ;  /* 0x0000002d2d1d7c23 */ /* 0x000fe2000801080a */
[----:B------:R-:W-:Y:S01]  /*fb70*/  FFMA.FTZ R45, R39, UR45, -R36 ;  /* 0x0000002d272d7c23 */ /* 0x000fe20008010824 */
[----:B------:R-:W-:Y:S01]  /*fb80*/  MUFU.EX2 R7, R7 ;  /* 0x0000000700077308 */ /* 0x000fe20000000800 */
[----:B------:R-:W-:Y:S01]  /*fb90*/  FFMA.FTZ R168, R40, UR45, -R10 ;  /* 0x0000002d28a87c23 */ /* 0x000fe2000801080a */
[----:B------:R-:W-:Y:S01]  /*fba0*/  FFMA.FTZ R169, R42, UR45, -R36 ;  /* 0x0000002d2aa97c23 */ /* 0x000fe20008010824 */
[--C-:B------:R-:W-:Y:S01]  /*fbb0*/  FFMA.FTZ R32, R41, UR45, -R10.reuse ;  /* 0x0000002d29207c23 */ /* 0x100fe2000801080a */
[----:B------:R-:W-:Y:S01]  /*fbc0*/  FFMA.FTZ R170, R44, UR45, -R10 ;  /* 0x0000002d2caa7c23 */ /* 0x000fe2000801080a */
[--C-:B------:R-:W-:Y:S01]  /*fbd0*/  FFMA.FTZ R44, R43, UR45, -R36.reuse ;  /* 0x0000002d2b2c7c23 */ /* 0x100fe20008010824 */
[--C-:B------:R-:W-:Y:S01]  /*fbe0*/  FFMA.FTZ R171, R46, UR45, -R36.reuse ;  /* 0x0000002d2eab7c23 */ /* 0x100fe20008010824 */
[----:B------:R-:W-:Y:S01]  /*fbf0*/  FFMA.FTZ R43, R47, UR45, -R36 ;  /* 0x0000002d2f2b7c23 */ /* 0x000fe20008010824 */
[----:B------:R-:W1:Y:S01]  /*fc00*/  MUFU.EX2 R26, R26 ;  /* 0x0000001a001a7308 */ /* 0x000e620000000800 */
[----:B0-----:R-:W-:Y:S01]  /*fc10*/  FFMA.FTZ R34, R5, R3, R160 ;  /* 0x0000000305227223 */ /* 0x001fe200000100a0 */
[--C-:B------:R-:W-:Y:S01]  /*fc20*/  FFMA.FTZ R173, R50, UR45, -R36.reuse ;  /* 0x0000002d32ad7c23 */ /* 0x100fe20008010824 */
[--C-:B------:R-:W-:Y:S01]  /*fc30*/  FFMA.FTZ R42, R51, UR45, -R36.reuse ;  /* 0x0000002d332a7c23 */ /* 0x100fe20008010824 */
        /* <DEDUP_REMOVED lines=16> */
[----:B------:R-:W-:Y:S01]  /*fd40*/  FFMA.FTZ R20, R65, UR45, -R10 ;  /* 0x0000002d41147c23 */ /* 0x000fe2000801080a */
[----:B------:R-:W-:Y:S01]  /*fd50*/  FFMA.FTZ R38, R67, UR45, -R36 ;  /* 0x0000002d43267c23 */ /* 0x000fe20008010824 */
[----:B------:R-:W-:Y:S01]  /*fd60*/  FFMA.FTZ R182, R68, UR45, -R10 ;  /* 0x0000002d44b67c23 */ /* 0x000fe2000801080a */
[----:B------:R-:W-:Y:S01]  /*fd70*/  FFMA.FTZ R183, R70, UR45, -R36 ;  /* 0x0000002d46b77c23 */ /* 0x000fe20008010824 */
[----:B------:R-:W1:Y:S01]  /*fd80*/  MUFU.EX2 R162, R162 ;  /* 0x000000a200a27308 */ /* 0x000e620000000800 */
[----:B0-----:R-:W-:Y:S01]  /*fd90*/  FADD.FTZ R31, R161, R34 ;  /* 0x00000022a11f7221 */ /* 0x001fe20000010000 */
[----:B------:R-:W-:Y:S01]  /*fda0*/  FFMA.FTZ R15, R69, UR45, -R10 ;  /* 0x0000002d450f7c23 */ /* 0x000fe2000801080a */
[----:B------:R-:W-:Y:S01]  /*fdb0*/  FFMA.FTZ R37, R71, UR45, -R36 ;  /* 0x0000002d47257c23 */ /* 0x000fe20008010824 */
[----:B------:R-:W-:Y:S01]  /*fdc0*/  FFMA.FTZ R184, R72, UR45, -R10 ;  /* 0x0000002d48b87c23 */ /* 0x000fe2000801080a */
[----:B------:R-:W-:Y:S01]  /*fdd0*/  FFMA.FTZ R185, R74, UR45, -R36 ;  /* 0x0000002d4ab97c23 */ /* 0x000fe20008010824 */
[----:B------:R-:W-:Y:S01]  /*fde0*/  FFMA.FTZ R14, R73, UR45, -R10 ;  /* 0x0000002d490e7c23 */ /* 0x000fe2000801080a */
[----:B------:R-:W-:Y:S01]  /*fdf0*/  FFMA.FTZ R35, R75, UR45, -R36 ;  /* 0x0000002d4b237c23 */ /* 0x000fe20008010824 */
[----:B------:R-:W0:Y:S01]  /*fe00*/  MUFU.EX2 R27, R27 ;  /* 0x0000001b001b7308 */ /* 0x000e220000000800 */
[----:B--2---:R-:W-:Y:S01]  /*fe10*/  FADD.FTZ R8, R52, R3 ;  /* 0x0000000334087221 */ /* 0x004fe20000010000 */
[----:B------:R-:W-:Y:S01]  /*fe20*/  FFMA.FTZ R186, R76, UR45, -R10 ;  /* 0x0000002d4cba7c23 */ /* 0x000fe2000801080a */
[----:B------:R-:W-:Y:S01]  /*fe30*/  FFMA.FTZ R187, R78, UR45, -R36 ;  /* 0x0000002d4ebb7c23 */ /* 0x000fe20008010824 */
[--C-:B------:R-:W-:Y:S01]  /*fe40*/  FFMA.FTZ R13, R77, UR45, -R10.reuse ;  /* 0x0000002d4d0d7c23 */ /* 0x100fe2000801080a */
[----:B------:R-:W-:Y:S01]  /*fe50*/  FFMA.FTZ R188, R80, UR45, -R10 ;  /* 0x0000002d50bc7c23 */ /* 0x000fe2000801080a */
[----:B------:R-:W-:Y:S01]  /*fe60*/  FFMA.FTZ R189, R82, UR45, -R36 ;  /* 0x0000002d52bd7c23 */ /* 0x000fe20008010824 */
[----:B------:R-:W-:Y:S01]  /*fe70*/  LEA R50, R157, R156, 0x3 ;  /* 0x0000009c9d327211 */ /* 0x000fe200078e18ff */
[----:B------:R-:W2:Y:S01]  /*fe80*/  MUFU.EX2 R163, R163 ;  /* 0x000000a300a37308 */ /* 0x000ea20000000800 */
[----:B-1----:R-:W-:Y:S01]  /*fe90*/  FADD.FTZ R34, R162, R31 ;  /* 0x0000001fa2227221 */ /* 0x002fe20000010000 */
        /* <DEDUP_REMOVED lines=83> */
[--C-:B------:R-:W-:Y:S01]  /*103d0*/  FFMA.FTZ R31, R83, UR45, -R36.reuse ;  /* 0x0000002d531f7c23 */ /* 0x100fe20008010824 */
[----:B------:R-:W-:-:S05]  /*103e0*/  FFMA.FTZ R36, R87, UR45, -R36 ;  /* 0x0000002d57247c23 */ /* 0x000fca0008010824 */
[----:B------:R-:W1:Y:S01]  /*103f0*/  MUFU.EX2 R15, R15 ;  /* 0x0000000f000f7308 */ /* 0x000e620000000800 */
[----:B0-----:R-:W-:-:S07]  /*10400*/  FADD.FTZ R46, R182, R3 ;  /* 0x00000003b62e7221 */ /* 0x001fce0000010000 */
[----:B------:R-:W0:Y:S01]  /*10410*/  MUFU.EX2 R37, R37 ;  /* 0x0000002500257308 */ /* 0x000e220000000800 */
[----:B--2---:R-:W-:-:S07]  /*10420*/  FADD.FTZ R8, R183, R8 ;  /* 0x00000008b7087221 */ /* 0x004fce0000010000 */
[----:B------:R-:W2:Y:S01]  /*10430*/  MUFU.EX2 R184, R184 ;  /* 0x000000b800b87308 */ /* 0x000ea20000000800 */
[----:B-1----:R-:W-:Y:S01]  /*10440*/  FADD.FTZ R3, R15, R46 ;  /* 0x0000002e0f037221 */ /* 0x002fe20000010000 */
[----:B------:R-:W-:-:S06]  /*10450*/  IMAD.U32 R46, RZ, RZ, UR38 ;  /* 0x00000026ff2e7e24 */ /* 0x000fcc000f8e00ff */
[----:B------:R-:W1:Y:S01]  /*10460*/  MUFU.EX2 R185, R185 ;  /* 0x000000b900b97308 */ /* 0x000e620000000800 */
[----:B0-----:R-:W-:-:S07]  /*10470*/  FADD.FTZ R8, R37, R8 ;  /* 0x0000000825087221 */ /* 0x001fce0000010000 */
[----:B------:R-:W0:Y:S01]  /*10480*/  MUFU.EX2 R14, R14 ;  /* 0x0000000e000e7308 */ /* 0x000e220000000800 */
[----:B--2---:R-:W-:Y:S01]  /*10490*/  FADD.FTZ R47, R184, R3 ;  /* 0x00000003b82f7221 */ /* 0x004fe20000010000 */
[----:B------:R-:W-:-:S05]  /*104a0*/  VIADD R3, R50, 0x28840 ;  /* 0x0002884032037836 */ /* 0x000fca0000000000 */
[----:B------:R-:W-:Y:S01]  /*104b0*/  PRMT R3, R46, 0x654, R3 ;  /* 0x000006542e037816 */ /* 0x000fe20000000003 */
[----:B------:R-:W2:Y:S01]  /*104c0*/  MUFU.EX2 R35, R35 ;  /* 0x0000002300237308 */ /* 0x000ea20000000800 */
[----:B-1----:R-:W-:Y:S02]  /*104d0*/  FADD.FTZ R8, R185, R8 ;  /* 0x00000008b9087221 */ /* 0x002fe40000010000 */
[----:B------:R1:W-:Y:S05]  /*104e0*/  SYNCS.ARRIVE.TRANS64.RED.A1T0 RZ, [R3+URZ], RZ ;  /* 0x000000ff03ff79a7 */ /* 0x0003ea000810043f */
[----:B------:R-:W3:Y:S01]  /*104f0*/  MUFU.EX2 R186, R186 ;  /* 0x000000ba00ba7308 */ /* 0x000ee20000000800 */
[----:B0-----:R-:W-:-:S07]  /*10500*/  FADD.FTZ R47, R14, R47 ;  /* 0x0000002f0e2f7221 */ /* 0x001fce0000010000 */
[----:B------:R-:W0:Y:S01]  /*10510*/  MUFU.EX2 R187, R187 ;  /* 0x000000bb00bb7308 */ /* 0x000e220000000800 */
[----:B--2---:R-:W-:-:S07]  /*10520*/  FADD.FTZ R8, R35, R8 ;  /* 0x0000000823087221 */ /* 0x004fce0000010000 */
        /* <DEDUP_REMOVED lines=24> */
.L_x_7129:
[----:B------:R-:W-:Y:S01]  /*106b0*/  IMAD R12, R12, 0x8, R156 ;  /* 0x000000080c0c7824 */ /* 0x000fe200078e029c */
[----:B------:R-:W-:Y:S01]  /*106c0*/  ISETP.GT.AND P1, PT, R9, R194, PT ;  /* 0x000000c20900720c */ /* 0x000fe20003f24270 */
[-C--:B------:R-:W-:Y:S01]  /*106d0*/  FMUL.FTZ R88, R88, R5.reuse ;  /* 0x0000000558587220 */ /* 0x080fe20000410000 */
[----:B------:R-:W-:Y:S01]  /*106e0*/  MOV R47, UR38 ;  /* 0x00000026002f7c02 */ /* 0x000fe20008000f00 */
[----:B------:R-:W-:Y:S01]  /*106f0*/  VIADD R12, R12, 0x28860 ;  /* 0x000288600c0c7836 */ /* 0x000fe20000000000 */
[----:B------:R-:W-:Y:S01]  /*10700*/  F2FP.F16.F32.PACK_AB R160, R161, R160 ;  /* 0x000000a0a1a0723e */ /* 0x000fe200000000ff */
[-C--:B------:R-:W-:Y:S01]  /*10710*/  FMUL.FTZ R89, R89, R5.reuse ;  /* 0x0000000559597220 */ /* 0x080fe20000410000 */
[----:B------:R-:W-:Y:S01]  /*10720*/  F2FP.F16.F32.PACK_AB R162, R163, R162 ;  /* 0x000000a2a3a2723e */ /* 0x000fe200000000ff */
[-C--:B------:R-:W-:Y:S01]  /*10730*/  FMUL.FTZ R92, R92, R5.reuse ;  /* 0x000000055c5c7220 */ /* 0x080fe20000410000 */
[----:B------:R-:W-:Y:S01]  /*10740*/  PRMT R12, R47, 0x654, R12 ;  /* 0x000006542f0c7816 */ /* 0x000fe2000000000c */
[-C--:B------:R-:W-:Y:S01]  /*10750*/  FMUL.FTZ R93, R93, R5.reuse ;  /* 0x000000055d5d7220 */ /* 0x080fe20000410000 */
[----:B------:R-:W-:Y:S01]  /*10760*/  F2FP.F16.F32.PACK_AB R164, R165, R164 ;  /* 0x000000a4a5a4723e */ /* 0x000fe200000000ff */
[-C--:B------:R-:W-:Y:S01]  /*10770*/  FMUL.FTZ R96, R96, R5.reuse ;  /* 0x0000000560607220 */ /* 0x080fe20000410000 */
[----:B------:R0:W-:Y:S01]  /*10780*/  SYNCS.ARRIVE.TRANS64.RED.A1T0 RZ, [R12+URZ], RZ ;  /* 0x000000ff0cff79a7 */ /* 0x0001e2000810043f */
[----:B------:R-:W-:Y:S01]  /*10790*/  F2FP.F16.F32.PACK_AB R188, R11, R188 ;  /* 0x000000bc0bbc723e */ /* 0x000fe200000000ff */
[-C--:B------:R-:W-:Y:S01]  /*107a0*/  FMUL.FTZ R97, R97, R5.reuse ;  /* 0x0000000561617220 */ /* 0x080fe20000410000 */
[----:B------:R-:W-:Y:S01]  /*107b0*/  F2FP.F16.F32.PACK_AB R190, R10, R190 ;  /* 0x000000be0abe723e */ /* 0x000fe200000000ff */
        /* <DEDUP_REMOVED lines=27> */
[----:B------:R-:W-:Y:S01]  /*10970*/  FMUL.FTZ R90, R90, R7 ;  /* 0x000000075a5a7220 */ /* 0x000fe20000410000 */
[----:B------:R-:W-:Y:S01]  /*10980*/  F2FP.F16.F32.PACK_AB R163, R49, R27 ;  /* 0x0000001b31a3723e */ /* 0x000fe200000000ff */
[-C--:B------:R-:W-:Y:S01]  /*10990*/  FMUL.FTZ R91, R91, R7.reuse ;  /* 0x000000075b5b7220 */ /* 0x080fe20000410000 */
        /* <DEDUP_REMOVED lines=52> */
[-C--:B------:R-:W-:Y:S01]  /*10ce0*/  FMUL.FTZ R147, R147, R7.reuse ;  /* 0x0000000793937220 */ /* 0x080fe20000410000 */
[-C--:B------:R-:W-:Y:S01]  /*10cf0*/  FMUL.FTZ R150, R150, R7.reuse ;  /* 0x0000000796967220 */ /* 0x080fe20000410000 */
[----:B------:R-:W-:Y:S01]  /*10d00*/  FMUL.FTZ R151, R151, R7 ;  /* 0x0000000797977220 */ /* 0x000fe20000410000 */
[----:B------:R-:W-:Y:S01]  /*10d10*/  VIADD R9, R9, 0xffffffff ;  /* 0xffffffff09097836 */ /* 0x000fe20000000000 */
[----:B------:R-:W-:Y:S01]  /*10d20*/  MOV R11, R4 ;  /* 0x00000004000b7202 */ /* 0x000fe20000000f00 */
[----:B------:R-:W-:-:S02]  /*10d30*/  IMAD.MOV.U32 R10, RZ, RZ, R6 ;  /* 0x000000ffff0a7224 */ /* 0x000fc400078e0006 */
[----:B------:R-:W-:Y:S02]  /*10d40*/  IMAD.MOV.U32 R5, RZ, RZ, R158 ;  /* 0x000000ffff057224 */ /* 0x000fe400078e009e */
[----:B0-----:R-:W-:Y:S01]  /*10d50*/  IMAD.MOV.U32 R12, RZ, RZ, R157 ;  /* 0x000000ffff0c7224 */ /* 0x001fe200078e009d */
[----:B------:R-:W-:Y:S06]  /*10d60*/  @P1 BRA `(.L_x_7130) ;  /* 0xffffffdc00741947 */ /* 0x000fec000383ffff */
.L_x_7118:
[----:B------:R-:W-:Y:S05]  /*10d70*/  WARPSYNC.ALL ;  /* 0x0000000000007948 */ /* 0x000fea0003800000 */
[----:B------:R-:W-:Y:S06]  /*10d80*/  BAR.ARV 0x8, 0x180 ;  /* 0x0206000000007b1d */ /* 0x000fec0000002000 */
[----:B------:R-:W-:Y:S05]  /*10d90*/  @!P0 BRA `(.L_x_7131) ;  /* 0x0000000000048947 */ /* 0x000fea0003800000 */
[----:B------:R-:W-:Y:S01]  /*10da0*/  BPT.TRAP 0x1 ;  /* 0x000000040000795c */ /* 0x000fe20000300000 */
.L_x_7131:
[----:B------:R-:W-:Y:S01]  /*10db0*/  IMAD R15, R157, 0x8, R156 ;  /* 0x000000089d0f7824 */ /* 0x000fe200078e029c */
[----:B------:R-:W-:-:S04]  /*10dc0*/  SHF.L.U32 R0, R158, 0x1f, RZ ;  /* 0x0000001f9e007819 */ /* 0x000fc800000006ff */
[----:B------:R0:W1:Y:S01]  /*10dd0*/  SYNCS.PHASECHK.TRANS64.TRYWAIT P1, [R15+URZ+0x28850], R0 ;  /* 0x028850000f0075a7 */ /* 0x000062000802017f */
[----:B------:R-:W-:Y:S05]  /*10de0*/  @!P0 BRA `(.L_x_7132) ;  /* 0x0000000000048947 */ /* 0x000fea0003800000 */
[----:B------:R-:W-:Y:S01]  /*10df0*/  BPT.TRAP 0x1 ;  /* 0x000000040000795c */ /* 0x000fe20000300000 */
.L_x_7132:
[----:B------:R-:W-:-:S04]  /*10e00*/  IADD3 R156, R156, 0x400, RZ ;  /* 0x000004009c9c7810 */ /* 0x000fc80007ffe0ff */
[----:B------:R-:W-:-:S04]  /*10e10*/  SHF.R.U32.HI R156, RZ, 0x4, R156 ;  /* 0x00000004ff9c7819 */ /* 0x000fc8000001169c */
[----:B------:R-:W-:-:S04]  /*10e20*/  LOP3.LUT R156, R156, 0x3fff, RZ, 0xc0, !PT ;  /* 0x00003fff9c9c7812 */ /* 0x000fc800078ec0ff */
[----:B------:R-:W-:Y:S01]  /*10e30*/  LOP3.LUT R156, R156, 0x4000000, RZ, 0xfc, !PT ;  /* 0x040000009c9c7812 */ /* 0x000fe200078efcff */
[----:B-1----:R-:W-:Y:S06]  /*10e40*/  @P1 BRA `(.L_x_7133) ;  /* 0x0000000000081947 */ /* 0x002fec0003800000 */
[----:B------:R-:W1:Y:S02]  /*10e50*/  SYNCS.PHASECHK.TRANS64.TRYWAIT P1, [R15+URZ+0x28850], R0 ;  /* 0x028850000f0075a7 */ /* 0x000e64000802017f */
[----:B-1----:R-:W-:Y:S05]  /*10e60*/  @!P1 BRA `(.L_x_7134) ;  /* 0x000000bc00849947 */ /* 0x002fea0003800000 */
.L_x_7133:
[----:B------:R-:W-:Y:S01]  /*10e70*/  IMAD R10, R157, 0x800, R156 ;  /* 0x000008009d0a7824 */ /* 0x000fe200078e029c */
[----:B------:R-:W-:Y:S05]  /*10e80*/  WARPSYNC.ALL ;  /* 0x0000000000007948 */ /* 0x000fea0003800000 */
[----:B------:R-:W-:Y:S01]  /*10e90*/  IMAD.MOV.U32 R11, RZ, RZ, 0x40000040 ;  /* 0x40000040ff0b7424 */ /* 0x000fe200078e00ff */
[C---:B------:R-:W-:Y:S01]  /*10ea0*/  R2UR UR6, R10.reuse ;  /* 0x000000000a0672ca */ /* 0x040fe200000e0000 */
[----:B------:R-:W-:Y:S01]  /*10eb0*/  WARPGROUP.ARRIVE ;  /* 0x00000000000079c5 */ /* 0x000fe20000000000 */
[----:B------:R-:W-:Y:S01]  /*10ec0*/  VIADD R12, R10, 0x80 ;  /* 0x000000800a0c7836 */ /* 0x000fe20000000000 */
[----:B------:R-:W-:Y:S01]  /*10ed0*/  MOV R13, 0x40000040 ;  /* 0x40000040000d7802 */ /* 0x000fe20000000f00 */
[----:B01----:R-:W0:Y:S01]  /*10ee0*/  SHFL.BFLY PT, R0, R3, 0x2, 0x1f ;  /* 0x0c401f0003007f89 */ /* 0x003e2200000e0000 */
[----:B------:R-:W-:Y:S01]  /*10ef0*/  R2UR UR7, R11 ;  /* 0x000000000b0772ca */ /* 0x000fe200000e0000 */
[----:B------:R-:W-:Y:S01]  /*10f00*/  IMAD.MOV.U32 R69, RZ, RZ, RZ ;  /* 0x000000ffff457224 */ /* 0x000fe200078e00ff */
[----:B------:R-:W-:Y:S01]  /*10f10*/  MOV R11, 0x40000040 ;  /* 0x40000040000b7802 */ /* 0x000fe20000000f00 */
[----:B------:R-:W1:Y:S01]  /*10f20*/  SHFL.BFLY PT, R5, R8, 0x2, 0x1f ;  /* 0x0c401f0008057f89 */ /* 0x000e6200000e0000 */
[----:B------:R-:W-:-:S09]  /*10f30*/  MOV R14, UR45 ;  /* 0x0000002d000e7c02 */ /* 0x000fd20008000f00 */
[----:B------:R-:W-:Y:S01]  /*10f40*/  HGMMA.64x128x16.F32 R88, R160, gdesc[UR4].tnspB, R88, gsb0 ;  /* 0x41e00004a0587df0 */ /* 0x000fe20008000858 */
[----:B------:R-:W-:Y:S01]  /*10f50*/  R2UR UR6, R12 ;  /* 0x000000000c0672ca */ /* 0x000fe200000e0000 */
[----:B------:R-:W-:Y:S01]  /*10f60*/  VIADD R12, R10, 0x100 ;  /* 0x000001000a0c7836 */ /* 0x000fe20000000000 */
[----:B------:R-:W-:Y:S01]  /*10f70*/  R2UR UR7, R13 ;  /* 0x000000000d0772ca */ /* 0x000fe200000e0000 */
[----:B------:R-:W-:Y:S02]  /*10f80*/  IMAD.MOV.U32 R13, RZ, RZ, 0x40000040 ;  /* 0x40000040ff0d7424 */ /* 0x000fe400078e00ff */
[----:B0-----:R-:W-:Y:S01]  /*10f90*/  FADD.FTZ R0, R0, R3 ;  /* 0x0000000300007221 */ /* 0x001fe20000010000 */
[----:B------:R-:W-:Y:S02]  /*10fa0*/  IMAD.MOV.U32 R3, RZ, RZ, -0x800000 ;  /* 0xff800000ff037424 */ /* 0x000fe400078e00ff */
[----:B-1----:R-:W-:Y:S02]  /*10fb0*/  FADD.FTZ R7, R5, R8 ;  /* 0x0000000805077221 */ /* 0x002fe40000010000 */
[----:B------:R-:W0:Y:S01]  /*10fc0*/  SHFL.BFLY PT, R5, R0, 0x1, 0x1f ;  /* 0x0c201f0000057f89 */ /* 0x000e2200000e0000 */
[----:B------:R-:W-:-:S02]  /*10fd0*/  WARPGROUP.DEPBAR.LE gsb0, 0x0 ;  /* 0x00008000000079c5 */ /* 0x000fc40000010000 */
[----:B------:R-:W-:-:S06]  /*10fe0*/  WARPGROUP.ARRIVE ;  /* 0x00000000000079c5 */ /* 0x000fcc0000000000 */
[----:B------:R-:W-:Y:S01]  /*10ff0*/  HGMMA.64x128x16.F32 R88, R164, gdesc[UR4].tnspB, R88, gsb0 ;  /* 0x41e00004a4587df0 */ /* 0x000fe20008000858 */
[----:B------:R-:W-:Y:S01]  /*11000*/  R2UR UR6, R12 ;  /* 0x000000000c0672ca */ /* 0x000fe200000e0000 */
[----:B------:R-:W-:Y:S01]  /*11010*/  VIADD R12, R10, 0x180 ;  /* 0x000001800a0c7836 */ /* 0x000fe20000000000 */
[----:B------:R-:W-:Y:S02]  /*11020*/  R2UR UR7, R13 ;  /* 0x000000000d0772ca */ /* 0x000fe400000e0000 */
[----:B------:R-:W-:Y:S01]  /*11030*/  MOV R13, 0x40000040 ;  /* 0x40000040000d7802 */ /* 0x000fe20000000f00 */
        /* <DEDUP_REMOVED lines=18> */
[C---:B------:R-:W-:Y:S01]  /*11160*/  VIADD R12, R10.reuse, 0x300 ;  /* 0x000003000a0c7836 */ /* 0x040fe20000000000 */
[----:B------:R-:W-:Y:S01]  /*11170*/  R2UR UR7, R13 ;  /* 0x000000000d0772ca */ /* 0x000fe200000e0000 */
[----:B------:R-:W-:Y:S02]  /*11180*/  IMAD.MOV.U32 R13, RZ, RZ, 0x40000040 ;  /* 0x40000040ff0d7424 */ /* 0x000fe400078e00ff */
[----:B------:R-:W-:Y:S01]  /*11190*/  VIADD R10, R10, 0x380 ;  /* 0x000003800a0a7836 */ /* 0x000fe20000000000 */
[----:B------:R-:W-:Y:S02]  /*111a0*/  WARPGROUP.DEPBAR.LE gsb0, 0x0 ;  /* 0x00008000000079c5 */ /* 0x000fe40000010000 */
[----:B------:R-:W-:-:S07]  /*111b0*/  WARPGROUP.ARRIVE ;  /* 0x00000000000079c5 */ /* 0x000fce0000000000 */
[----:B------:R-:W-:Y:S01]  /*111c0*/  HGMMA.64x128x16.F32 R88, R180, gdesc[UR4].tnspB, R88, gsb0 ;  /* 0x41e00004b4587df0 */ /* 0x000fe20008000858 */
[----:B------:R-:W-:Y:S01]  /*111d0*/  R2UR UR6, R12 ;  /* 0x000000000c0672ca */ /* 0x000fe200000e0000 */
[----:B0-----:R-:W-:Y:S01]  /*111e0*/  FADD.FTZ R12, R0, R5 ;  /* 0x00000005000c7221 */ /* 0x001fe20000010000 */
[----:B------:R-:W-:Y:S01]  /*111f0*/  R2UR UR7, R13 ;  /* 0x000000000d0772ca */ /* 0x000fe200000e0000 */
[----:B------:R-:W-:Y:S02]  /*11200*/  IMAD.U32 R5, RZ, RZ, UR45 ;  /* 0x0000002dff057e24 */ /* 0x000fe4000f8e00ff */
[----:B------:R-:W-:Y:S01]  /*11210*/  IMAD.MOV.U32 R0, RZ, RZ, -0x800000 ;  /* 0xff800000ff007424 */ /* 0x000fe200078e00ff */
[----:B------:R-:W-:-:S13]  /*11220*/  FSETP.NE.FTZ.AND P1, PT, R12, RZ, PT ;  /* 0x000000ff0c00720b */ /* 0x000fda0003f35000 */
[----:B------:R-:W0:Y:S01]  /*11230*/  @P1 MUFU.LG2 R9, R12 ;  /* 0x0000000c00091308 */ /* 0x000e220000000c00 */
[----:B------:R-:W-:-:S07]  /*11240*/  @P1 FMUL.FTZ R5, R5, 0.69314718246459960938 ;  /* 0x3f31721805051820 */ /* 0x000fce0000410000 */
[----:B------:R-:W-:Y:S01]  /*11250*/  @P1 MUFU.RCP R69, R12 ;  /* 0x0000000c00451308 */ /* 0x000fe20000001000 */
[----:B0-----:R-:W-:-:S04]  /*11260*/  @P1 FMUL.FTZ R8, R9, 0.69314718246459960938 ;  /* 0x3f31721809081820 */ /* 0x001fc80000410000 */
[----:B------:R-:W-:Y:S01]  /*11270*/  @P1 FFMA.FTZ R3, R5, R4, R8 ;  /* 0x0000000405031223 */ /* 0x000fe20000010008 */
[----:B------:R-:W-:Y:S02]  /*11280*/  WARPGROUP.DEPBAR.LE gsb0, 0x0 ;  /* 0x00008000000079c5 */ /* 0x000fe40000010000 */
[----:B------:R-:W-:-:S06]  /*11290*/  WARPGROUP.ARRIVE ;  /* 0x00000000000079c5 */ /* 0x000fcc0000000000 */
[----:B------:R-:W-:Y:S01]  /*112a0*/  HGMMA.64x128x16.F32 R88, R184, gdesc[UR4].tnspB, R88, gsb0 ;  /* 0x41e00004b8587df0 */ /* 0x000fe20008000858 */
[----:B------:R-:W-:Y:S02]  /*112b0*/  R2UR UR6, R10 ;  /* 0x000000000a0672ca */ /* 0x000fe400000e0000 */
[----:B------:R-:W-:Y:S01]  /*112c0*/  R2UR UR7, R11 ;  /* 0x000000000b0772ca */ /* 0x000fe200000e0000 */
[----:B------:R-:W0:Y:S02]  /*112d0*/  SHFL.BFLY PT, R10, R7, 0x1, 0x1f ;  /* 0x0c201f00070a7f89 */ /* 0x000e2400000e0000 */
[----:B0-----:R-:W-:Y:S01]  /*112e0*/  FADD.FTZ R13, R7, R10 ;  /* 0x0000000a070d7221 */ /* 0x001fe20000010000 */
[----:B------:R-:W-:-:S04]  /*112f0*/  IMAD.MOV.U32 R10, RZ, RZ, RZ ;  /* 0x000000ffff0a7224 */ /* 0x000fc800078e00ff */
[----:B------:R-:W-:-:S13]  /*11300*/  FSETP.NE.FTZ.AND P2, PT, R13, RZ, PT ;  /* 0x000000ff0d00720b */ /* 0x000fda0003f55000 */
[----:B------:R-:W0:Y:S01]  /*11310*/  @P2 MUFU.LG2 R11, R13 ;  /* 0x0000000d000b2308 */ /* 0x000e220000000c00 */
[----:B------:R-:W-:-:S07]  /*11320*/  @P2 FMUL.FTZ R14, R14, 0.69314718246459960938 ;  /* 0x3f3172180e0e2820 */ /* 0x000fce0000410000 */
[----:B------:R1:W2:Y:S01]  /*11330*/  @P2 MUFU.RCP R10, R13 ;  /* 0x0000000d000a2308 */ /* 0x0002a20000001000 */
[----:B0-----:R-:W-:-:S04]  /*11340*/  @P2 FMUL.FTZ R11, R11, 0.69314718246459960938 ;  /* 0x3f3172180b0b2820 */ /* 0x001fc80000410000 */
[----:B------:R-:W-:Y:S01]  /*11350*/  @P2 FFMA.FTZ R0, R14, R6, R11 ;  /* 0x000000060e002223 */ /* 0x000fe2000001000b */
[----:B------:R-:W-:Y:S02]  /*11360*/  WARPGROUP.DEPBAR.LE gsb0, 0x0 ;  /* 0x00008000000079c5 */ /* 0x000fe40000010000 */
[----:B------:R-:W-:-:S06]  /*11370*/  WARPGROUP.ARRIVE ;  /* 0x00000000000079c5 */ /* 0x000fcc0000000000 */
[----:B------:R-:W-:Y:S03]  /*11380*/  HGMMA.64x128x16.F32 R88, R188, gdesc[UR4].tnspB, R88, gsb0 ;  /* 0x41e00004bc587df0 */ /* 0x000fe60008000858 */
[----:B------:R-:W-:Y:S02]  /*11390*/  WARPGROUP.DEPBAR.LE gsb0, 0x0 ;  /* 0x00008000000079c5 */ /* 0x000fe40000010000 */
[----:B-12---:R-:W-:Y:S05]  /*113a0*/  @!P0 BRA `(.L_x_7135) ;  /* 0x0000000000048947 */ /* 0x006fea0003800000 */
[----:B------:R-:W-:Y:S01]  /*113b0*/  BPT.TRAP 0x1 ;  /* 0x000000040000795c */ /* 0x000fe20000300000 */
.L_x_7135:
[----:B------:R-:W-:Y:S01]  /*113c0*/  VIADD R4, R15, 0x28860 ;  /* 0x000288600f047836 */ /* 0x000fe20000000000 */
[----:B------:R-:W-:Y:S01]  /*113d0*/  MOV R5, UR38 ;  /* 0x0000002600057c02 */ /* 0x000fe20008000f00 */
        /* <DEDUP_REMOVED lines=70> */
[----:B------:R-:W-:Y:S01]  /*11840*/  LOP3.LUT R158, R158, R5, RZ, 0x3c, !PT ;  /* 0x000000059e9e7212 */ /* 0x000fe200078e3cff */
[----:B------:R-:W-:Y:S01]  /*11850*/  UIADD3 UR39, UR39, 0x1, URZ ;  /* 0x0000000127277890 */ /* 0x000fe2000fffe03f */
[----:B0-----:R-:W-:-:S11]  /*11860*/  SEL R157, R157, RZ, P1 ;  /* 0x000000ff9d9d7207 */ /* 0x001fd60000800000 */
.L_x_7071:
[----:B------:R-:W-:Y:S05]  /*11870*/  WARPSYNC.ALL ;  /* 0x0000000000007948 */ /* 0x000fea0003800000 */
[----:B------:R-:W0:Y:S08]  /*11880*/  S2UR UR38, SR_CgaCtaId ;  /* 0x00000000002679c3 */ /* 0x000e300000008800 */
[----:B------:R-:W-:Y:S06]  /*11890*/  BAR.SYNC.DEFER_BLOCKING 0x5, 0x180 ;  /* 0x0146000000007b1d */ /* 0x000fec0000010000 */
[----:B------:R-:W-:Y:S01]  /*118a0*/  UMOV UR4, 0x400 ;  /* 0x0000040000047882 */ /* 0x000fe20000000000 */
[----:B------:R-:W-:Y:S01]  /*118b0*/  BSSY B0, `(.L_x_7136) ;  /* 0x00002f0000007945 */ /* 0x000fe20003800000 */
[----:B0-----:R-:W-:-:S06]  /*118c0*/  ULEA UR4, UR38, UR4, 0x18 ;  /* 0x0000000426047291 */ /* 0x001fcc000f8ec03f */
[----:B------:R-:W-:-:S05]  /*118d0*/  IMAD.U32 R156, RZ, RZ, UR4 ;  /* 0x00000004ff9c7e24 */ /* 0x000fca000f8e00ff */
[----:B------:R0:W1:Y:S01]  /*118e0*/  LDS.128 R28, [R156+0x288d0] ;  /* 0x0288d0009c1c7984 */ /* 0x0000620000000c00 */
[----:B------:R-:W-:Y:S06]  /*118f0*/  BAR.ARV 0x4, 0x180 ;  /* 0x0106000000007b1d */ /* 0x000fec0000002000 */
[----:B------:R-:W-:Y:S05]  /*11900*/  @P0 BRA `(.L_x_7137) ;  /* 0x0000002000a40947 */ /* 0x000fea0003800000 */
[----:B------:R-:W3:Y:S01]  /*11910*/  LDL R4, [R1+0x1c] ;  /* 0x00001c0001047983 */ /* 0x000ee20000100800 */
[----:B------:R-:W-:Y:S01]  /*11920*/  ULDC UR4, c[0x0][0xad4] ;  /* 0x0002b50000047ab9 */ /* 0x000fe20000000800 */
[----:B------:R-:W-:Y:S01]  /*11930*/  F2FP.F16.F32.PACK_AB R34, R61, R60 ;  /* 0x0000003c3d22723e */ /* 0x000fe200000000ff */
[----:B------:R-:W4:Y:S01]  /*11940*/  S2R R5, SR_SWINHI ;  /* 0x0000000000057919 */ /* 0x000f220000002f00 */
[----:B------:R-:W-:Y:S02]  /*11950*/  F2FP.F16.F32.PACK_AB R36, R63, R62 ;  /* 0x0000003e3f24723e */ /* 0x000fe400000000ff */
[----:B------:R-:W-:Y:S02]  /*11960*/  MOV R92, R156 ;  /* 0x0000009c005c7202 */ /* 0x000fe40000000f00 */
[----:B----4-:R-:W-:-:S03]  /*11970*/  MOV R93, R5 ;  /* 0x00000005005d7202 */ /* 0x010fc60000000f00 */
[----:B---3--:R-:W-:-:S03]  /*11980*/  IMAD.WIDE R8, R4, 0x2, R92 ;  /* 0x0000000204087825 */ /* 0x008fc600078e025c */
[C---:B------:R-:W-:Y:S02]  /*11990*/  IADD3 R37, P0, R8.reuse, 0x40, RZ ;  /* 0x0000004008257810 */ /* 0x040fe40007f1e0ff */
[----:B------:R-:W-:Y:S02]  /*119a0*/  IADD3 R35, P5, R8, 0x20, RZ ;  /* 0x0000002008237810 */ /* 0x000fe40007fbe0ff */
[----:B------:R-:W-:Y:S02]  /*119b0*/  IADD3.X R25, RZ, R9, RZ, P0, !PT ;  /* 0x00000009ff197210 */ /* 0x000fe400007fe4ff */
[----:B------:R-:W-:Y:S01]  /*119c0*/  ISETP.NE.AND P0, PT, R204, RZ, PT ;  /* 0x000000ffcc00720c */ /* 0x000fe20003f05270 */
[--C-:B------:R-:W-:Y:S01]  /*119d0*/  IMAD.X R27, RZ, RZ, R9.reuse, P5 ;  /* 0x000000ffff1b7224 */ /* 0x100fe200028e0609 */
[----:B------:R-:W-:Y:S02]  /*119e0*/  IADD3 R39, P1, R8, 0x60, RZ ;  /* 0x0000006008277810 */ /* 0x000fe40007f3e0ff */
[----:B------:R-:W-:Y:S01]  /*119f0*/  SEL R204, R204, UR4, P0 ;  /* 0x00000004cccc7c07 */ /* 0x000fe20008000000 */
[----:B------:R-:W-:Y:S05]  /*11a00*/  WARPSYNC.ALL ;  /* 0x0000000000007948 */ /* 0x000fea0003800000 */
[----:B------:R-:W-:Y:S01]  /*11a10*/  LOP3.LUT R11, R8, 0x380, RZ, 0xc0, !PT ;  /* 0x00000380080b7812 */ /* 0x000fe200078ec0ff */
[----:B------:R-:W-:Y:S01]  /*11a20*/  IMAD.X R15, RZ, RZ, R9, P1 ;  /* 0x000000ffff0f7224 */ /* 0x000fe200008e0609 */
[----:B------:R-:W-:Y:S01]  /*11a30*/  LOP3.LUT R4, R35, 0x380, RZ, 0xc0, !PT ;  /* 0x0000038023047812 */ /* 0x000fe200078ec0ff */
[----:B------:R-:W-:Y:S01]  /*11a40*/  ULDC.64 UR6, c[0x0][0xc08] ;  /* 0x0003020000067ab9 */ /* 0x000fe20000000a00 */
[----:B------:R-:W-:Y:S01]  /*11a50*/  LOP3.LUT R10, R39, 0x380, RZ, 0xc0, !PT ;  /* 0x00000380270a7812 */ /* 0x000fe200078ec0ff */
[----:B------:R-:W-:Y:S01]  /*11a60*/  ULDC.64 UR4, c[0x0][0xc00] ;  /* 0x0003000000047ab9 */ /* 0x000fe20000000a00 */
[----:B------:R-:W-:-:S02]  /*11a70*/  LOP3.LUT R6, R37, 0x380, RZ, 0xc0, !PT ;  /* 0x0000038025067812 */ /* 0x000fc400078ec0ff */
[----:B------:R-:W-:Y:S02]  /*11a80*/  SHF.R.U64 R11, R11, 0x3, RZ ;  /* 0x000000030b0b7819 */ /* 0x000fe400000012ff */
[----:B------:R-:W-:Y:S02]  /*11a90*/  SHF.R.U64 R4, R4, 0x3, RZ ;  /* 0x0000000304047819 */ /* 0x000fe400000012ff */
[C---:B------:R-:W-:Y:S02]  /*11aa0*/  IADD3 R95, P2, R8.reuse, 0x4000, RZ ;  /* 0x00004000085f7810 */ /* 0x040fe40007f5e0ff */
[----:B-1----:R-:W-:Y:S02]  /*11ab0*/  IADD3 R28, P5, R8, 0x4060, RZ ;  /* 0x00004060081c7810 */ /* 0x002fe40007fbe0ff */
[----:B------:R-:W-:Y:S01]  /*11ac0*/  SHF.R.U64 R10, R10, 0x3, RZ ;  /* 0x000000030a0a7819 */ /* 0x000fe200000012ff */
[--C-:B--2---:R-:W-:Y:S01]  /*11ad0*/  IMAD.X R13, RZ, RZ, R9.reuse, P2 ;  /* 0x000000ffff0d7224 */ /* 0x104fe200010e0609 */
[----:B------:R-:W-:Y:S01]  /*11ae0*/  IADD3 R107, P4, R8, 0x4040, RZ ;  /* 0x00004040086b7810 */ /* 0x000fe20007f9e0ff */
[----:B------:R-:W-:Y:S01]  /*11af0*/  IMAD.X R33, RZ, RZ, R9, P5 ;  /* 0x000000ffff217224 */ /* 0x000fe200028e0609 */
[----:B------:R-:W-:Y:S01]  /*11b00*/  SHF.R.U64 R6, R6, 0x3, RZ ;  /* 0x0000000306067819 */ /* 0x000fe200000012ff */
[----:B------:R-:W-:Y:S01]  /*11b10*/  BAR.SYNC.DEFER_BLOCKING 0x1, 0x100 ;  /* 0x0044000000007b1d */ /* 0x000fe20000010000 */
[----:B------:R-:W-:-:S02]  /*11b20*/  IADD3 R97, P3, R8, 0x4020, RZ ;  /* 0x0000402008617810 */ /* 0x000fc40007f7e0ff */
[----:B------:R-:W-:Y:S02]  /*11b30*/  LOP3.LUT R8, R11, R8, RZ, 0x3c, !PT ;  /* 0x000000080b087212 */ /* 0x000fe400078e3cff */
[----:B------:R-:W-:Y:S01]  /*11b40*/  LOP3.LUT R26, R4, R35, RZ, 0x3c, !PT ;  /* 0x00000023041a7212 */ /* 0x000fe200078e3cff */
[----:B------:R-:W-:Y:S01]  /*11b50*/  IMAD.X R7, RZ, RZ, R9, P3 ;  /* 0x000000ffff077224 */ /* 0x000fe200018e0609 */
[----:B------:R-:W-:Y:S02]  /*11b60*/  LOP3.LUT R14, R10, R39, RZ, 0x3c, !PT ;  /* 0x000000270a0e7212 */ /* 0x000fe400078e3cff */
[----:B------:R-:W-:Y:S02]  /*11b70*/  LOP3.LUT R4, R95, 0x380, RZ, 0xc0, !PT ;  /* 0x000003805f047812 */ /* 0x000fe400078ec0ff */
[----:B------:R-:W-:Y:S02]  /*11b80*/  LOP3.LUT R11, R28, 0x380, RZ, 0xc0, !PT ;  /* 0x000003801c0b7812 */ /* 0x000fe400078ec0ff */
[----:B-----5:R-:W-:-:S02]  /*11b90*/  LOP3.LUT R24, R6, R37, RZ, 0x3c, !PT ;  /* 0x0000002506187212 */ /* 0x020fc400078e3cff */
[----:B------:R-:W-:Y:S02]  /*11ba0*/  LOP3.LUT R10, R107, 0x380, RZ, 0xc0, !PT ;  /* 0x000003806b0a7812 */ /* 0x000fe400078ec0ff */
[----:B------:R-:W-:Y:S02]  /*11bb0*/  LOP3.LUT R6, R97, 0x380, RZ, 0xc0, !PT ;  /* 0x0000038061067812 */ /* 0x000fe400078ec0ff */
[----:B------:R-:W-:Y:S02]  /*11bc0*/  SHF.R.U64 R4, R4, 0x3, RZ ;  /* 0x0000000304047819 */ /* 0x000fe400000012ff */
[----:B------:R-:W-:Y:S02]  /*11bd0*/  SHF.R.U64 R11, R11, 0x3, RZ ;  /* 0x000000030b0b7819 */ /* 0x000fe400000012ff */
[----:B------:R-:W-:Y:S02]  /*11be0*/  SHF.R.U64 R10, R10, 0x3, RZ ;  /* 0x000000030a0a7819 */ /* 0x000fe400000012ff */
[----:B------:R-:W-:-:S02]  /*11bf0*/  SHF.R.U64 R6, R6, 0x3, RZ ;  /* 0x0000000306067819 */ /* 0x000fc400000012ff */
[----:B------:R-:W-:Y:S02]  /*11c00*/  LOP3.LUT R12, R4, R95, RZ, 0x3c, !PT ;  /* 0x0000005f040c7212 */ /* 0x000fe400078e3cff */
[----:B------:R-:W-:Y:S02]  /*11c10*/  LOP3.LUT R32, R11, R28, RZ, 0x3c, !PT ;  /* 0x0000001c0b207212 */ /* 0x000fe400078e3cff */
[----:B------:R-:W-:Y:S02]  /*11c20*/  IADD3.X R5, RZ, R9, RZ, P4, !PT ;  /* 0x00000009ff057210 */ /* 0x000fe400027fe4ff */
[----:B------:R-:W-:Y:S02]  /*11c30*/  LOP3.LUT R4, R10, R107, RZ, 0x3c, !PT ;  /* 0x0000006b0a047212 */ /* 0x000fe400078e3cff */
[----:B------:R-:W-:Y:S02]  /*11c40*/  MOV R28, R8 ;  /* 0x00000008001c7202 */ /* 0x000fe40000000f00 */
[----:B------:R-:W-:-:S02]  /*11c50*/  LOP3.LUT R6, R6, R97, RZ, 0x3c, !PT ;  /* 0x0000006106067212 */ /* 0x000fc400078e3cff */
[----:B------:R-:W-:Y:S02]  /*11c60*/  F2FP.F16.F32.PACK_AB R8, R21, R20 ;  /* 0x000000141508723e */ /* 0x000fe400000000ff */
[----:B------:R-:W-:Y:S02]  /*11c70*/  F2FP.F16.F32.PACK_AB R9, R71, R70 ;  /* 0x000000464709723e */ /* 0x000fe400000000ff */
        /* <DEDUP_REMOVED lines=10> */
[----:B------:R-:W-:Y:S02]  /*11d20*/  MOV R38, R24 ;  /* 0x0000001800267202 */ /* 0x000fe40000000f00 */
[----:B------:R-:W-:Y:S01]  /*11d30*/  MOV R39, R14 ;  /* 0x0000000e00277202 */ /* 0x000fe20000000f00 */
[----:B------:R-:W-:Y:S01]  /*11d40*/  STSM.16.M88.4 [R37], R4 ;  /* 0x0000000425007844 */ /* 0x000fe20000000200 */
[----:B------:R-:W-:-:S02]  /*11d50*/  MOV R96, R12 ;  /* 0x0000000c00607202 */ /* 0x000fc40000000f00 */
[----:B-1----:R-:W-:Y:S02]  /*11d60*/  F2FP.F16.F32.PACK_AB R8, R47, R46 ;  /* 0x0000002e2f08723e */ /* 0x002fe400000000ff */
[----:B------:R-:W-:Y:S02]  /*11d70*/  F2FP.F16.F32.PACK_AB R9, R79, R78 ;  /* 0x0000004e4f09723e */ /* 0x000fe400000000ff */
[----:B------:R-:W-:Y:S02]  /*11d80*/  F2FP.F16.F32.PACK_AB R10, R49, R48 ;  /* 0x00000030310a723e */ /* 0x000fe400000000ff */
[----:B------:R-:W-:Y:S02]  /*11d90*/  F2FP.F16.F32.PACK_AB R11, R81, R80 ;  /* 0x00000050510b723e */ /* 0x000fe400000000ff */
[----:B------:R-:W-:Y:S02]  /*11da0*/  F2FP.F16.F32.PACK_AB R12, R51, R50 ;  /* 0x00000032330c723e */ /* 0x000fe400000000ff */
[----:B------:R-:W-:Y:S01]  /*11db0*/  F2FP.F16.F32.PACK_AB R13, R83, R82 ;  /* 0x00000052530d723e */ /* 0x000fe200000000ff */
[----:B------:R1:W-:Y:S01]  /*11dc0*/  STSM.16.M88.4 [R38], R8 ;  /* 0x0000000826007844 */ /* 0x0003e20000000200 */
[----:B------:R-:W-:-:S02]  /*11dd0*/  F2FP.F16.F32.PACK_AB R14, R53, R52 ;  /* 0x00000034350e723e */ /* 0x000fc400000000ff */
[----:B------:R-:W-:Y:S02]  /*11de0*/  F2FP.F16.F32.PACK_AB R15, R85, R84 ;  /* 0x00000054550f723e */ /* 0x000fe400000000ff */
[----:B------:R-:W-:Y:S02]  /*11df0*/  F2FP.F16.F32.PACK_AB R24, R55, R54 ;  /* 0x000000363718723e */ /* 0x000fe400000000ff */
[----:B------:R-:W-:Y:S01]  /*11e00*/  F2FP.F16.F32.PACK_AB R25, R87, R86 ;  /* 0x000000565719723e */ /* 0x000fe200000000ff */
[----:B------:R2:W-:Y:S01]  /*11e10*/  STSM.16.M88.4 [R39], R12 ;  /* 0x0000000c27007844 */ /* 0x0005e20000000200 */
[----:B------:R-:W-:Y:S02]  /*11e20*/  F2FP.F16.F32.PACK_AB R26, R57, R56 ;  /* 0x00000038391a723e */ /* 0x000fe400000000ff */
[----:B------:R-:W-:Y:S02]  /*11e30*/  F2FP.F16.F32.PACK_AB R27, R89, R88 ;  /* 0x00000058591b723e */ /* 0x000fe400000000ff */
[----:B------:R-:W-:-:S02]  /*11e40*/  MOV R28, R32 ;  /* 0x00000020001c7202 */ /* 0x000fc40000000f00 */
[----:B------:R-:W-:Y:S01]  /*11e50*/  F2FP.F16.F32.PACK_AB R32, R59, R58 ;  /* 0x0000003a3b20723e */ /* 0x000fe200000000ff */
[----:B------:R-:W-:Y:S01]  /*11e60*/  STSM.16.M88.4 [R96], R24 ;  /* 0x0000001860007844 */ /* 0x000fe20000000200 */
[----:B------:R-:W-:Y:S01]  /*11e70*/  F2FP.F16.F32.PACK_AB R33, R91, R90 ;  /* 0x0000005a5b21723e */ /* 0x000fe200000000ff */
[----:B-1----:R-:W-:Y:S01]  /*11e80*/  IMAD.MOV.U32 R10, RZ, RZ, RZ ;  /* 0x000000ffff0a7224 */ /* 0x002fe200078e00ff */
[----:B------:R-:W-:Y:S01]  /*11e90*/  F2FP.F16.F32.PACK_AB R35, R99, R98 ;  /* 0x000000626323723e */ /* 0x000fe200000000ff */
[----:B------:R-:W1:Y:S01]  /*11ea0*/  LDC R9, c[0x0][0xbe8] ;  /* 0x0002fa00ff097b82 */ /* 0x000e620000000800 */
[----:B------:R-:W-:Y:S02]  /*11eb0*/  F2FP.F16.F32.PACK_AB R37, R101, R100 ;  /* 0x000000646525723e */ /* 0x000fe400000000ff */
[----:B------:R-:W-:Y:S01]  /*11ec0*/  F2FP.F16.F32.PACK_AB R38, R65, R64 ;  /* 0x000000404126723e */ /* 0x000fe200000000ff */
[----:B------:R-:W-:Y:S01]  /*11ed0*/  STSM.16.M88.4 [R95], R32 ;  /* 0x000000205f007844 */ /* 0x000fe20000000200 */
[----:B--2---:R-:W-:-:S02]  /*11ee0*/  F2FP.F16.F32.PACK_AB R39, R103, R102 ;  /* 0x000000666727723e */ /* 0x004fc400000000ff */
[----:B------:R-:W-:Y:S02]  /*11ef0*/  F2FP.F16.F32.PACK_AB R4, R67, R66 ;  /* 0x000000424304723e */ /* 0x000fe400000000ff */
[----:B------:R-:W-:Y:S01]  /*11f00*/  F2FP.F16.F32.PACK_AB R5, R105, R104 ;  /* 0x000000686905723e */ /* 0x000fe200000000ff */
[----:B------:R-:W-:Y:S01]  /*11f10*/  STSM.16.M88.4 [R94], R36 ;  /* 0x000000245e007844 */ /* 0x000fe20000000200 */
[----:B------:R-:W-:Y:S02]  /*11f20*/  F2FP.F16.F32.PACK_AB R6, R69, R68 ;  /* 0x000000444506723e */ /* 0x000fe400000000ff */
[----:B------:R-:W-:Y:S02]  /*11f30*/  F2FP.F16.F32.PACK_AB R7, R151, R150 ;  /* 0x000000969707723e */ /* 0x000fe400000000ff */
[----:B------:R-:W-:Y:S02]  /*11f40*/  ISETP.NE.U32.AND P3, PT, RZ, UR6, PT ;  /* 0x00000006ff007c0c */ /* 0x000fe4000bf65070 */
[----:B------:R-:W-:Y:S01]  /*11f50*/  ISETP.NE.U32.AND P0, PT, RZ, UR4, PT ;  /* 0x00000004ff007c0c */ /* 0x000fe2000bf05070 */
[----:B------:R2:W-:Y:S01]  /*11f60*/  STSM.16.M88.4 [R28], R4 ;  /* 0x000000041c007844 */ /* 0x0005e20000000200 */
[----:B------:R-:W-:Y:S01]  /*11f70*/  BAR.SYNC.DEFER_BLOCKING 0x1, 0x100 ;  /* 0x0044000000007b1d */ /* 0x000fe20000010000 */
[----:B------:R-:W-:-:S02]  /*11f80*/  ISETP.NE.AND.EX P3, PT, RZ, UR7, PT, P3 ;  /* 0x00000007ff007c0c */ /* 0x000fc4000bf65330 */
[----:B------:R-:W-:Y:S02]  /*11f90*/  IADD3 R12, P1, R206, UR4, RZ ;  /* 0x00000004ce0c7c10 */ /* 0x000fe4000ff3e0ff */
[----:B------:R-:W-:Y:S02]  /*11fa0*/  ISETP.NE.AND.EX P0, PT, RZ, UR5, PT, P0 ;  /* 0x00000005ff007c0c */ /* 0x000fe4000bf05300 */
[----:B------:R-:W-:-:S07]  /*11fb0*/  IADD3.X R13, R207, UR5, RZ, P1, !PT ;  /* 0x00000005cf0d7c10 */ /* 0x000fce0008ffe4ff */
[----:B------:R-:W-:Y:S01]  /*11fc0*/  @P3 IADD3 R206, P1, R206, UR6, RZ ;  /* 0x00000006cece3c10 */ /* 0x000fe2000ff3e0ff */
[----:B------:R-:W-:Y:S02]  /*11fd0*/  ULDC UR6, c[0x0][0xa88] ;  /* 0x0002a20000067ab9 */ /* 0x000fe40000000800 */
[----:B------:R-:W-:Y:S01]  /*11fe0*/  IMAD.U32 R8, RZ, RZ, UR6 ;  /* 0x00000006ff087e24 */ /* 0x000fe2000f8e00ff */
[----:B------:R-:W-:Y:S01]  /*11ff0*/  @P3 IADD3.X R207, R207, UR7, RZ, P1, !PT ;  /* 0x00000007cfcf3c10 */ /* 0x000fe20008ffe4ff */
[----:B------:R3:W5:Y:S04]  /*12000*/  @P0 LDG.E R10, desc[UR42][R12.64] ;  /* 0x0000002a0c0a0981 */ /* 0x000768000c1e1900 */
[----:B------:R3:W5:Y:S01]  /*12010*/  @P3 LDG.E R8, desc[UR42][R206.64] ;  /* 0x0000002ace083981 */ /* 0x000762000c1e1900 */
[----:B------:R-:W-:-:S02]  /*12020*/  ISETP.GT.AND P2, PT, R204, 0x1, PT ;  /* 0x00000001cc00780c */ /* 0x000fc40003f44270 */
[----:B--2---:R-:W-:Y:S02]  /*12030*/  MOV R6, 0x9b8 ;  /* 0x000009b800067802 */ /* 0x004fe40000000f00 */
[----:B-1----:R-:W-:Y:S02]  /*12040*/  ISETP.NE.AND P1, PT, R9, 0x1, PT ;  /* 0x000000010900780c */ /* 0x002fe40003f25270 */
[----:B------:R-:W-:-:S04]  /*12050*/  SEL R6, R6, 0x978, P2 ;  /* 0x0000097806067807 */ /* 0x000fc80001000000 */
[----:B------:R3:W1:Y:S08]  /*12060*/  LDC.64 R24, c[0x0][R6+0x220] ;  /* 0x0000880006187b82 */ /* 0x0006700000000a00 */
[----:B------:R3:W2:Y:S08]  /*12070*/  LDC.64 R26, c[0x0][R6+0x218] ;  /* 0x00008600061a7b82 */ /* 0x0006b00000000a00 */
[----:B------:R3:W4:Y:S01]  /*12080*/  LDC.64 R14, c[0x0][R6+0x228] ;  /* 0x00008a00060e7b82 */ /* 0x0007220000000a00 */
[----:B------:R-:W-:Y:S05]  /*12090*/  @P3 BRA `(.L_x_7138) ;  /* 0x0000000000103947 */ /* 0x000fea0003800000 */
[----:B------:R-:W-:Y:S05]  /*120a0*/  @!P0 BRA `(.L_x_7138) ;  /* 0x00000000000c8947 */ /* 0x000fea0003800000 */
[----:B------:R-:W3:Y:S04]  /*120b0*/  LDG.E R5, desc[UR42][R12.64] ;  /* 0x0000002a0c057981 */ /* 0x000ee8000c1e1900 */
[----:B-----5:R-:W3:Y:S02]  /*120c0*/  LDG.E R8, desc[UR42][R12.64+0x4] ;  /* 0x0000042a0c087981 */ /* 0x020ee4000c1e1900 */
[----:B---3--:R-:W-:-:S07]  /*120d0*/  IMAD.IADD R8, R8, 0x1, -R5 ;  /* 0x0000000108087824 */ /* 0x008fce00078e0a05 */
.L_x_7138:
[----:B---3--:R-:W3:Y:S01]  /*120e0*/  LDL R13, [R1+0x18] ;  /* 0x00001800010d7983 */ /* 0x008ee20000100800 */
[----:B------:R-:W0:Y:S01]  /*120f0*/  LDC.64 R6, c[0x0][R6+0x210] ;  /* 0x0000840006067b82 */ /* 0x000e220000000a00 */
[----:B------:R-:W-:Y:S02]  /*12100*/  ISETP.NE.U32.AND P0, PT, RZ, UR4, PT ;  /* 0x00000004ff007c0c */ /* 0x000fe4000bf05070 */
[----:B------:R-:W4:Y:S02]  /*12110*/  LDL R32, [R1+0x14] ;  /* 0x0000140001207983 */ /* 0x000f240000100800 */
[----:B------:R-:W-:-:S03]  /*12120*/  ISETP.NE.AND.EX P0, PT, RZ, UR5, PT, P0 ;  /* 0x00000005ff007c0c */ /* 0x000fc6000bf05300 */
[----:B------:R-:W0:Y:S01]  /*12130*/  @P1 LDC R12, c[0x0][0xbec] ;  /* 0x0002fb00ff0c1b82 */ /* 0x000e220000000800 */
[----:B------:R-:W-:Y:S02]  /*12140*/  SEL R205, R205, RZ, !P0 ;  /* 0x000000ffcdcd7207 */ /* 0x000fe40004000000 */
[----:B------:R-:W-:-:S03]  /*12150*/  SEL R217, R217, RZ, !P0 ;  /* 0x000000ffd9d97207 */ /* 0x000fc60004000000 */
[----:B-1----:R-:W-:Y:S02]  /*12160*/  IMAD R11, R25, R205, RZ ;  /* 0x000000cd190b7224 */ /* 0x002fe400078e02ff */
[----:B------:R-:W1:Y:S02]  /*12170*/  @P1 LDC R33, c[0x0][0xbf0] ;  /* 0x0002fc00ff211b82 */ /* 0x000e640000000800 */
[----:B------:R-:W-:Y:S02]  /*12180*/  IMAD R217, R24, R217, R11 ;  /* 0x000000d918d97224 */ /* 0x000fe400078e020b */
[-C--:B--2---:R-:W-:Y:S02]  /*12190*/  IMAD R11, R27, R2.reuse, RZ ;  /* 0x000000021b0b7224 */ /* 0x084fe400078e02ff */
[----:B------:R-:W-:Y:S02]  /*121a0*/  IMAD.WIDE.U32 R26, R26, R2, RZ ;  /* 0x000000021a1a7225 */ /* 0x000fe400078e00ff */
[----:B------:R-:W2:Y:S02]  /*121b0*/  LDC.64 R4, c[0x0][0xba8] ;  /* 0x0002ea00ff047b82 */ /* 0x000ea40000000a00 */
[----:B------:R-:W-:-:S03]  /*121c0*/  IMAD.WIDE.U32 R24, R24, R205, RZ ;  /* 0x000000cd18187225 */ /* 0x000fc600078e00ff */
[--C-:B-----5:R-:W-:Y:S02]  /*121d0*/  IADD3 R26, P0, P3, R24, R26, R10.reuse ;  /* 0x0000001a181a7210 */ /* 0x120fe40007b1e00a */
[----:B------:R-:W-:Y:S01]  /*121e0*/  IADD3 R217, R25, R217, RZ ;  /* 0x000000d919d97210 */ /* 0x000fe20007ffe0ff */
[----:B------:R-:W-:Y:S01]  /*121f0*/  IMAD.IADD R28, R27, 0x1, R11 ;  /* 0x000000011b1c7824 */ /* 0x000fe200078e020b */
[----:B------:R-:W-:Y:S01]  /*12200*/  SHF.R.S32.HI R11, RZ, 0x1f, R10 ;  /* 0x0000001fff0b7819 */ /* 0x000fe2000001140a */
[----:B--2---:R-:W2:Y:S08]  /*12210*/  @!P2 LDC R4, c[0x0][0xb50] ;  /* 0x0002d400ff04ab82 */ /* 0x004eb00000000800 */
[----:B------:R-:W2:Y:S01]  /*12220*/  @!P2 LDC R5, c[0x0][0xb54] ;  /* 0x0002d500ff05ab82 */ /* 0x000ea20000000800 */
[----:B------:R-:W-:-:S02]  /*12230*/  IMAD R8, R8, R9, RZ ;  /* 0x0000000908087224 */ /* 0x000fc400078e02ff */
[----:B---3--:R-:W-:Y:S01]  /*12240*/  IMAD R35, R208, 0x80, R13 ;  /* 0x00000080d0237824 */ /* 0x008fe200078e020d */
[----:B------:R-:W-:-:S03]  /*12250*/  SEL R13, R209, RZ, P2 ;  /* 0x000000ffd10d7207 */ /* 0x000fc60001000000 */
[----:B0-----:R-:W-:-:S04]  /*12260*/  @P1 IMAD.HI.U32 R24, R35, R12, RZ ;  /* 0x0000000c23181227 */ /* 0x001fc800078e00ff */
[----:B------:R-:W-:Y:S01]  /*12270*/  IMAD.MOV.U32 R25, RZ, RZ, R35 ;  /* 0x000000ffff197224 */ /* 0x000fe200078e0023 */
[----:B-1----:R-:W-:Y:S01]  /*12280*/  @P1 SHF.R.U32.HI R25, RZ, R33, R24 ;  /* 0x00000021ff191219 */ /* 0x002fe20000011618 */
[-C--:B----4-:R-:W-:Y:S02]  /*12290*/  IMAD R15, R15, R13.reuse, RZ ;  /* 0x0000000d0f0f7224 */ /* 0x090fe400078e02ff */
[----:B------:R-:W-:-:S04]  /*122a0*/  IMAD.WIDE.U32 R12, R14, R13, RZ ;  /* 0x0000000d0e0c7225 */ /* 0x000fc800078e00ff */
[----:B------:R-:W-:Y:S02]  /*122b0*/  IMAD.MOV R24, RZ, RZ, -R25 ;  /* 0x000000ffff187224 */ /* 0x000fe400078e0a19 */
[----:B------:R-:W-:Y:S01]  /*122c0*/  IMAD.IADD R27, R13, 0x1, R15 ;  /* 0x000000010d1b7824 */ /* 0x000fe200078e020f */
[----:B------:R-:W-:Y:S01]  /*122d0*/  IADD3.X R14, R217, R28, R11, P0, P3 ;  /* 0x0000001cd90e7210 */ /* 0x000fe200007e640b */
[----:B------:R-:W-:Y:S01]  /*122e0*/  IMAD R15, R9, R24, R35 ;  /* 0x00000018090f7224 */ /* 0x000fe200078e0223 */
[----:B------:R-:W-:Y:S02]  /*122f0*/  IADD3 R12, P0, P3, R25, R26, R12 ;  /* 0x0000001a190c7210 */ /* 0x000fe40007b1e00c */
[----:B------:R-:W-:Y:S01]  /*12300*/  SHF.R.S32.HI R13, RZ, 0x1f, R25 ;  /* 0x0000001fff0d7819 */ /* 0x000fe20000011419 */
[----:B------:R-:W-:Y:S01]  /*12310*/  IMAD R7, R7, R15, RZ ;  /* 0x0000000f07077224 */ /* 0x000fe200078e02ff */
[----:B------:R-:W-:Y:S02]  /*12320*/  SHF.R.S32.HI R25, RZ, 0x1f, R15 ;  /* 0x0000001fff197819 */ /* 0x000fe4000001140f */
[----:B------:R-:W-:-:S03]  /*12330*/  IADD3.X R13, R13, R14, R27, P0, P3 ;  /* 0x0000000e0d0d7210 */ /* 0x000fc600007e641b */
[C---:B------:R-:W-:Y:S02]  /*12340*/  IMAD R25, R6.reuse, R25, R7 ;  /* 0x0000001906197224 */ /* 0x040fe400078e0207 */
[----:B------:R-:W-:-:S05]  /*12350*/  IMAD.WIDE.U32 R6, R6, R15, R12 ;  /* 0x0000000f06067225 */ /* 0x000fca00078e000c */
[----:B------:R-:W-:Y:S02]  /*12360*/  IADD3 R7, R7, R25, RZ ;  /* 0x0000001907077210 */ /* 0x000fe40007ffe0ff */
[----:B--2---:R-:W-:-:S04]  /*12370*/  LEA R4, P0, R6, R4, 0x2 ;  /* 0x0000000406047211 */ /* 0x004fc800078010ff */
[----:B------:R-:W-:Y:S01]  /*12380*/  LEA.HI.X R14, R6, R5, R7, 0x2, P0 ;  /* 0x00000005060e7211 */ /* 0x000fe200000f1407 */
[----:B------:R-:W-:Y:S01]  /*12390*/  SHFL.IDX PT, R12, R4, 0x1, 0x1c1f ;  /* 0x003c1f00040c7f89 */ /* 0x000fe200000e0000 */
[----:B------:R-:W-:-:S03]  /*123a0*/  IMAD R25, R208, 0x80, R32 ;  /* 0x00000080d0197824 */ /* 0x000fc600078e0220 */
[----:B------:R-:W-:Y:S04]  /*123b0*/  SHFL.IDX PT, R6, R4, RZ, 0x1c1f ;  /* 0x001c1fff04067589 */ /* 0x000fe800000e0000 */
[----:B------:R-:W0:Y:S04]  /*123c0*/  SHFL.IDX PT, R7, R14, RZ, 0x1c1f ;  /* 0x001c1fff0e077589 */ /* 0x000e2800000e0000 */
[----:B------:R-:W1:Y:S01]  /*123d0*/  SHFL.IDX PT, R13, R14, 0x1, 0x1c1f ;  /* 0x003c1f000e0d7f89 */ /* 0x000e6200000e0000 */
[----:B------:R-:W-:Y:S01]  /*123e0*/  LOP3.LUT P0, RZ, R218, 0x3, RZ, 0xc0, !PT ;  /* 0x00000003daff7812 */ /* 0x000fe2000780c0ff */
[----:B------:R-:W-:-:S03]  /*123f0*/  VIADD R5, R25, 0x8 ;  /* 0x0000000819057836 */ /* 0x000fc60000000000 */
[-C--:B------:R-:W-:Y:S02]  /*12400*/  ISETP.GE.OR P3, PT, R25, R8.reuse, P0 ;  /* 0x000000081900720c */ /* 0x080fe40000766670 */
[----:B------:R-:W-:-:S11]  /*12410*/  ISETP.GE.OR P0, PT, R5, R8, P0 ;  /* 0x000000080500720c */ /* 0x000fd60000706670 */
[----:B0-----:R0:W-:Y:S04]  /*12420*/  @!P3 ST.E desc[UR42][R6.64], R3 ;  /* 0x000000030600b985 */ /* 0x0011e8000c10192a */
[----:B-1----:R0:W-:Y:S01]  /*12430*/  @!P0 ST.E desc[UR42][R12.64], R0 ;  /* 0x000000000c008985 */ /* 0x0021e2000c10192a */
[----:B------:R-:W-:Y:S05]  /*12440*/  @P2 BRA `(.L_x_7139) ;  /* 0x0000000800a02947 */ /* 0x000fea0003800000 */
[----:B------:R-:W-:Y:S01]  /*12450*/  IMAD.SHL.U32 R32, R153, 0x40, RZ ;  /* 0x0000004099207824 */ /* 0x000fe200078e00ff */
[----:B------:R-:W-:Y:S01]  /*12460*/  ULDC.64 UR4, c[0x0][0xaa0] ;  /* 0x0002a80000047ab9 */ /* 0x000fe20000000a00 */
[----:B0-----:R-:W0:Y:S03]  /*12470*/  @P1 LDC R13, c[0x0][0xbec] ;  /* 0x0002fb00ff0d1b82 */ /* 0x001e260000000800 */
[----:B------:R-:W-:-:S05]  /*12480*/  IADD3 R3, R16, R32, RZ ;  /* 0x0000002010037210 */ /* 0x000fca0007ffe0ff */
[----:B------:R-:W-:Y:S01]  /*12490*/  IMAD.WIDE R92, R3, 0x2, R92 ;  /* 0x00000002035c7825 */ /* 0x000fe200078e025c */
[----:B------:R-:W1:Y:S02]  /*124a0*/  @P1 LDC R21, c[0x0][0xbf0] ;  /* 0x0002fc00ff151b82 */ /* 0x000e640000000800 */
[C---:B------:R-:W-:Y:S02]  /*124b0*/  IADD3 R33, P0, R92.reuse, 0x2000, RZ ;  /* 0x000020005c217810 */ /* 0x040fe40007f1e0ff */
[----:B------:R-:W-:Y:S02]  /*124c0*/  IADD3 R25, P5, R92, 0x1000, RZ ;  /* 0x000010005c197810 */ /* 0x000fe40007fbe0ff */
[----:B------:R-:W-:Y:S02]  /*124d0*/  LOP3.LUT R32, R33, 0x380, RZ, 0xc0, !PT ;  /* 0x0000038021207812 */ /* 0x000fe400078ec0ff */
[----:B------:R-:W-:Y:S02]  /*124e0*/  LOP3.LUT R24, R25, 0x380, RZ, 0xc0, !PT ;  /* 0x0000038019187812 */ /* 0x000fe400078ec0ff */
[----:B------:R-:W-:-:S02]  /*124f0*/  SHF.R.U64 R32, R32, 0x3, RZ ;  /* 0x0000000320207819 */ /* 0x000fc400000012ff */
[----:B------:R-:W-:Y:S02]  /*12500*/  SHF.R.U64 R24, R24, 0x3, RZ ;  /* 0x0000000318187819 */ /* 0x000fe400000012ff */
[----:B------:R-:W-:Y:S01]  /*12510*/  LOP3.LUT R32, R32, R33, RZ, 0x3c, !PT ;  /* 0x0000002120207212 */ /* 0x000fe200078e3cff */
[--C-:B------:R-:W-:Y:S01]  /*12520*/  IMAD.X R33, RZ, RZ, R93.reuse, P0 ;  /* 0x000000ffff217224 */ /* 0x100fe200000e065d */
[----:B------:R-:W-:Y:S02]  /*12530*/  IADD3 R3, P0, R92, 0x7000, RZ ;  /* 0x000070005c037810 */ /* 0x000fe40007f1e0ff */
[----:B------:R-:W-:Y:S01]  /*12540*/  LOP3.LUT R24, R24, R25, RZ, 0x3c, !PT ;  /* 0x0000001918187212 */ /* 0x000fe200078e3cff */
[--C-:B------:R-:W-:Y:S01]  /*12550*/  IMAD.X R25, RZ, RZ, R93.reuse, P5 ;  /* 0x000000ffff197224 */ /* 0x100fe200028e065d */
[----:B------:R-:W-:Y:S01]  /*12560*/  LOP3.LUT R0, R3, 0x380, RZ, 0xc0, !PT ;  /* 0x0000038003007812 */ /* 0x000fe200078ec0ff */
[----:B------:R-:W-:Y:S01]  /*12570*/  IMAD R11, R11, UR4, RZ ;  /* 0x000000040b0b7c24 */ /* 0x000fe2000f8e02ff */
[C---:B------:R-:W-:Y:S01]  /*12580*/  IADD3 R37, P2, R92.reuse, 0x3000, RZ ;  /* 0x000030005c257810 */ /* 0x040fe20007f5e0ff */
[----:B------:R-:W-:Y:S01]  /*12590*/  IMAD.X R53, RZ, RZ, R93, P0 ;  /* 0x000000ffff357224 */ /* 0x000fe200000e065d */
[C---:B------:R-:W-:Y:S01]  /*125a0*/  IADD3 R41, P3, R92.reuse, 0x4000, RZ ;  /* 0x000040005c297810 */ /* 0x040fe20007f7e0ff */
[----:B------:R-:W5:Y:S01]  /*125b0*/  LD.E.128 R24, desc[UR42][R24.64] ;  /* 0x0000002a18187980 */ /* 0x000f62000c101d00 */
[----:B------:R-:W-:-:S02]  /*125c0*/  IADD3 R45, P4, R92, 0x5000, RZ ;  /* 0x000050005c2d7810 */ /* 0x000fc40007f9e0ff */
[----:B------:R-:W-:Y:S01]  /*125d0*/  IADD3 R49, P5, R92, 0x6000, RZ ;  /* 0x000060005c317810 */ /* 0x000fe20007fbe0ff */
[----:B------:R-:W5:Y:S01]  /*125e0*/  LD.E.128 R32, desc[UR42][R32.64] ;  /* 0x0000002a20207980 */ /* 0x000f62000c101d00 */
[----:B------:R-:W-:Y:S02]  /*125f0*/  SHF.R.U64 R0, R0, 0x3, RZ ;  /* 0x0000000300007819 */ /* 0x000fe400000012ff */
[----:B------:R-:W-:Y:S02]  /*12600*/  LOP3.LUT R36, R37, 0x380, RZ, 0xc0, !PT ;  /* 0x0000038025247812 */ /* 0x000fe400078ec0ff */
[----:B------:R-:W-:Y:S02]  /*12610*/  LOP3.LUT R40, R41, 0x380, RZ, 0xc0, !PT ;  /* 0x0000038029287812 */ /* 0x000fe400078ec0ff */
[----:B------:R-:W-:Y:S02]  /*12620*/  LOP3.LUT R44, R45, 0x380, RZ, 0xc0, !PT ;  /* 0x000003802d2c7812 */ /* 0x000fe400078ec0ff */
[----:B------:R-:W-:-:S02]  /*12630*/  LOP3.LUT R48, R49, 0x380, RZ, 0xc0, !PT ;  /* 0x0000038031307812 */ /* 0x000fc400078ec0ff */
[----:B------:R-:W-:Y:S02]  /*12640*/  LOP3.LUT R5, R92, 0x380, RZ, 0xc0, !PT ;  /* 0x000003805c057812 */ /* 0x000fe400078ec0ff */
[----:B------:R-:W-:Y:S01]  /*12650*/  LOP3.LUT R52, R0, R3, RZ, 0x3c, !PT ;  /* 0x0000000300347212 */ /* 0x000fe200078e3cff */
[----:B------:R-:W-:Y:S01]  /*12660*/  IMAD R3, R10, UR5, R11 ;  /* 0x000000050a037c24 */ /* 0x000fe2000f8e020b */
[----:B------:R-:W-:Y:S01]  /*12670*/  SHF.R.U64 R36, R36, 0x3, RZ ;  /* 0x0000000324247819 */ /* 0x000fe200000012ff */
[----:B------:R-:W-:Y:S01]  /*12680*/  IMAD.WIDE.U32 R10, R10, UR4, RZ ;  /* 0x000000040a0a7c25 */ /* 0x000fe2000f8e00ff */
[----:B------:R-:W-:Y:S01]  /*12690*/  SHF.R.U64 R40, R40, 0x3, RZ ;  /* 0x0000000328287819 */ /* 0x000fe200000012ff */
[----:B------:R-:W-:Y:S01]  /*126a0*/  ULDC.64 UR4, c[0x0][0xae8] ;  /* 0x0002ba0000047ab9 */ /* 0x000fe20000000a00 */
[----:B------:R-:W-:Y:S01]  /*126b0*/  SHF.R.U64 R44, R44, 0x3, RZ ;  /* 0x000000032c2c7819 */ /* 0x000fe200000012ff */
[----:B------:R-:W5:Y:S01]  /*126c0*/  LD.E.128 R52, desc[UR42][R52.64] ;  /* 0x0000002a34347980 */ /* 0x000f62000c101d00 */
        /* <DEDUP_REMOVED lines=8> */
[----:B------:R-:W-:Y:S01]  /*12750*/  IMAD.X R49, RZ, RZ, R93, P5 ;  /* 0x000000ffff317224 */ /* 0x000fe200028e065d */
[----:B------:R-:W-:Y:S01]  /*12760*/  IADD3.X R41, RZ, R93, RZ, P3, !PT ;  /* 0x0000005dff297210 */ /* 0x000fe20001ffe4ff */
[----:B------:R-:W5:Y:S01]  /*12770*/  LD.E.128 R36, desc[UR42][R36.64] ;  /* 0x0000002a24247980 */ /* 0x000f62000c101d00 */
[----:B------:R-:W-:-:S02]  /*12780*/  IADD3 R11, R11, R3, RZ ;  /* 0x000000030b0b7210 */ /* 0x000fc40007ffe0ff */
[----:B------:R-:W-:Y:S01]  /*12790*/  LOP3.LUT R92, R5, R92, RZ, 0x3c, !PT ;  /* 0x0000005c055c7212 */ /* 0x000fe200078e3cff */
[----:B------:R-:W-:Y:S01]  /*127a0*/  IMAD R3, R203, 0x20, R153 ;  /* 0x00000020cb037824 */ /* 0x000fe200078e0299 */
[----:B------:R-:W5:Y:S01]  /*127b0*/  LD.E.128 R40, desc[UR42][R40.64] ;  /* 0x0000002a28287980 */ /* 0x000f62000c101d00 */
[----:B------:R-:W-:Y:S01]  /*127c0*/  IMAD.WIDE.U32 R10, R2, UR4, R10 ;  /* 0x00000004020a7c25 */ /* 0x000fe2000f8e000a */
[----:B------:R-:W-:Y:S02]  /*127d0*/  SHF.R.S32.HI R0, RZ, 0x1f, R205 ;  /* 0x0000001fff007819 */ /* 0x000fe400000114cd */
[----:B------:R2:W5:Y:S01]  /*127e0*/  LD.E.128 R4, desc[UR42][R92.64] ;  /* 0x0000002a5c047980 */ /* 0x000562000c101d00 */
[----:B------:R-:W-:-:S03]  /*127f0*/  IMAD R14, R208, 0x80, R3 ;  /* 0x00000080d00e7824 */ /* 0x000fc600078e0203 */
[----:B------:R-:W5:Y:S01]  /*12800*/  LD.E.128 R44, desc[UR42][R44.64] ;  /* 0x0000002a2c2c7980 */ /* 0x000f62000c101d00 */
[----:B------:R-:W-:Y:S01]  /*12810*/  IMAD R11, R2, UR5, R11 ;  /* 0x00000005020b7c24 */ /* 0x000fe2000f8e020b */
[----:B------:R-:W-:Y:S02]  /*12820*/  ULDC.64 UR4, c[0x0][0xaf0] ;  /* 0x0002bc0000047ab9 */ /* 0x000fe40000000a00 */
[----:B------:R-:W5:Y:S01]  /*12830*/  LD.E.128 R48, desc[UR42][R48.64] ;  /* 0x0000002a30307980 */ /* 0x000f62000c101d00 */
[----:B------:R-:W-:Y:S01]  /*12840*/  @!PT LDS RZ, [RZ] ;  /* 0x00000000fffff984 */ /* 0x000fe20000000800 */
[----:B------:R-:W-:Y:S01]  /*12850*/  @!PT LDS RZ, [RZ] ;  /* 0x00000000fffff984 */ /* 0x000fe20000000800 */
[----:B------:R-:W-:Y:S01]  /*12860*/  @!PT LDS RZ, [RZ] ;  /* 0x00000000fffff984 */ /* 0x000fe20000000800 */
[----:B------:R-:W-:Y:S01]  /*12870*/  @!PT LDS RZ, [RZ] ;  /* 0x00000000fffff984 */ /* 0x000fe20000000800 */
[----:B------:R3:W-:Y:S06]  /*12880*/  MEMBAR.ALL.CTA ;  /* 0x0000000000007992 */ /* 0x0007ec0000008000 */
[----:B---3--:R-:W3:Y:S01]  /*12890*/  FENCE.VIEW.ASYNC.S ;  /* 0x00000000000073c6 */ /* 0x008ee20000000000 */
[----:B------:R-:W-:-:S02]  /*128a0*/  IMAD R2, R0, UR4, RZ ;  /* 0x0000000400027c24 */ /* 0x000fc4000f8e02ff */
[----:B0-----:R-:W-:-:S04]  /*128b0*/  @P1 IMAD.HI.U32 R0, R14, R13, RZ ;  /* 0x0000000d0e001227 */ /* 0x001fc800078e00ff */
[----:B------:R-:W-:Y:S01]  /*128c0*/  IMAD.MOV.U32 R13, RZ, RZ, R14 ;  /* 0x000000ffff0d7224 */ /* 0x000fe200078e000e */
[----:B-1----:R-:W-:Y:S01]  /*128d0*/  @P1 SHF.R.U32.HI R13, RZ, R21, R0 ;  /* 0x00000015ff0d1219 */ /* 0x002fe20000011600 */
[C---:B------:R-:W-:Y:S02]  /*128e0*/  IMAD R15, R205.reuse, UR5, R2 ;  /* 0x00000005cd0f7c24 */ /* 0x040fe4000f8e0202 */
[----:B------:R-:W-:Y:S01]  /*128f0*/  IMAD.WIDE.U32 R2, R205, UR4, R10 ;  /* 0x00000004cd027c25 */ /* 0x000fe2000f8e000a */
[--C-:B------:R-:W-:Y:S01]  /*12900*/  SHF.R.S32.HI R10, RZ, 0x1f, R13.reuse ;  /* 0x0000001fff0a7819 */ /* 0x100fe2000001140d */
[----:B------:R-:W-:Y:S02]  /*12910*/  ULDC.64 UR4, c[0x0][0xae0] ;  /* 0x0002b80000047ab9 */ /* 0x000fe40000000a00 */
[----:B------:R-:W-:Y:S02]  /*12920*/  VIADD R0, R156, 0x28820 ;  /* 0x000288209c007836 */ /* 0x000fe40000000000 */
[----:B------:R-:W-:Y:S01]  /*12930*/  IMAD.MOV R12, RZ, RZ, -R13 ;  /* 0x000000ffff0c7224 */ /* 0x000fe200078e0a0d */
[----:B------:R-:W-:Y:S01]  /*12940*/  IADD3 R3, R3, R15, RZ ;  /* 0x0000000f03037210 */ /* 0x000fe20007ffe0ff */
[----:B------:R-:W-:Y:S01]  /*12950*/  IMAD R10, R10, UR4, RZ ;  /* 0x000000040a0a7c24 */ /* 0x000fe2000f8e02ff */
[----:B------:R-:W-:Y:S01]  /*12960*/  PRMT R0, RZ, 0x654, R0 ;  /* 0x00000654ff007816 */ /* 0x000fe20000000000 */
[----:B------:R-:W-:-:S02]  /*12970*/  IMAD R9, R9, R12, R14 ;  /* 0x0000000c09097224 */ /* 0x000fc400078e020e */
[C---:B------:R-:W-:Y:S01]  /*12980*/  IMAD R11, R13.reuse, UR5, R10 ;  /* 0x000000050d0b7c24 */ /* 0x040fe2000f8e020a */
[----:B---3--:R0:W-:Y:S01]  /*12990*/  SYNCS.ARRIVE.TRANS64.RED.A1T0 RZ, [R0+URZ], RZ ;  /* 0x000000ff00ff79a7 */ /* 0x0081e2000810043f */
[----:B------:R-:W-:Y:S01]  /*129a0*/  IMAD.WIDE.U32 R2, R13, UR4, R2 ;  /* 0x000000040d027c25 */ /* 0x000fe2000f8e0002 */
[----:B------:R-:W-:Y:S01]  /*129b0*/  ULDC.64 UR4, c[0x0][0xad8] ;  /* 0x0002b60000047ab9 */ /* 0x000fe20000000a00 */
[----:B0-----:R-:W-:Y:S02]  /*129c0*/  SHF.R.S32.HI R0, RZ, 0x1f, R9 ;  /* 0x0000001fff007819 */ /* 0x001fe40000011409 */
[----:B------:R-:W-:-:S03]  /*129d0*/  IMAD.IADD R3, R3, 0x1, R11 ;  /* 0x0000000103037824 */ /* 0x000fc600078e020b */
[----:B------:R-:W-:Y:S02]  /*129e0*/  IMAD R0, R0, UR4, RZ ;  /* 0x0000000400007c24 */ /* 0x000fe4000f8e02ff */
[----:B------:R-:W-:-:S04]  /*129f0*/  IMAD.WIDE.U32 R2, R9, UR4, R2 ;  /* 0x0000000409027c25 */ /* 0x000fc8000f8e0002 */
[----:B------:R-:W-:Y:S01]  /*12a00*/  IMAD R9, R9, UR5, R0 ;  /* 0x0000000509097c24 */ /* 0x000fe2000f8e0200 */
[----:B------:R-:W-:Y:S02]  /*12a10*/  ULDC.64 UR4, c[0x0][0xa80] ;  /* 0x0002a00000047ab9 */ /* 0x000fe40000000a00 */
[----:B------:R-:W-:Y:S02]  /*12a20*/  LEA R0, P0, R2, UR4, 0x1 ;  /* 0x0000000402007c11 */ /* 0x000fe4000f8008ff */
[----:B------:R-:W-:Y:S01]  /*12a30*/  IADD3 R3, R3, R9, RZ ;  /* 0x0000000903037210 */ /* 0x000fe20007ffe0ff */
[----:B------:R-:W-:-:S03]  /*12a40*/  UMOV UR4, 0xffffffff ;  /* 0xffffffff00047882 */ /* 0x000fc60000000000 */
[----:B------:R-:W-:Y:S01]  /*12a50*/  LEA.HI.X R2, R2, UR5, R3, 0x1, P0 ;  /* 0x0000000502027c11 */ /* 0x000fe200080f0c03 */
[----:B------:R-:W-:Y:S01]  /*12a60*/  IMAD R9, R208, 0x80, R153 ;  /* 0x00000080d0097824 */ /* 0x000fe200078e0299 */
[----:B--2---:R-:W-:Y:S06]  /*12a70*/  BRA.DIV UR4, `(.L_x_7140) ;  /* 0x000000a204947947 */ /* 0x004fec000b800000 */
[----:B------:R0:W1:Y:S04]  /*12a80*/  SHFL.IDX PT, R3, R2, RZ, 0x181f ;  /* 0x00181fff02037589 */ /* 0x00006800000e0000 */
[----:B------:R0:W2:Y:S02]  /*12a90*/  SHFL.IDX PT, R14, R0, RZ, 0x181f ;  /* 0x00181fff000e7589 */ /* 0x0000a400000e0000 */
.L_x_7360:
[----:B------:R-:W-:Y:S01]  /*12aa0*/  ISETP.GE.AND P0, PT, R9, R8, PT ;  /* 0x000000080900720c */ /* 0x000fe20003f06270 */
[----:B------:R-:W-:-:S12]  /*12ab0*/  BSSY B1, `(.L_x_7141) ;  /* 0x000000b000017945 */ /* 0x000fd80003800000 */
[----:B------:R-:W-:Y:S05]  /*12ac0*/  @P0 BRA `(.L_x_7142) ;  /* 0x0000000000240947 */ /* 0x000fea0003800000 */
[----:B------:R-:W-:Y:S02]  /*12ad0*/  ULDC UR4, c[0x0][0xac8] ;  /* 0x0002b20000047ab9 */ /* 0x000fe40000000800 */
[----:B------:R-:W-:Y:S02]  /*12ae0*/  ISETP.GE.AND P0, PT, R16, UR4, PT ;  /* 0x0000000410007c0c */ /* 0x000fe4000bf06270 */
[----:B------:R-:W-:-:S11]  /*12af0*/  ISETP.GE.AND P1, PT, R23, UR4, PT ;  /* 0x0000000417007c0c */ /* 0x000fd6000bf26270 */
[CC--:B--2---:R-:W-:Y:S02]  /*12b00*/  @!P0 LEA R10, P2, R16.reuse, R14.reuse, 0x1 ;  /* 0x0000000e100a8211 */ /* 0x0c4fe400078408ff */
[C---:B------:R-:W-:Y:S02]  /*12b10*/  @!P1 LEA R14, P3, R23.reuse, R14, 0x1 ;  /* 0x0000000e170e9211 */ /* 0x040fe400078608ff */
[-C--:B-1----:R-:W-:Y:S02]  /*12b20*/  @!P0 LEA.HI.X R11, R16, R3.reuse, R17, 0x1, P2 ;  /* 0x00000003100b8211 */ /* 0x082fe400010f0c11 */
[----:B------:R-:W-:-:S03]  /*12b30*/  @!P1 LEA.HI.X R15, R23, R3, R22, 0x1, P3 ;  /* 0x00000003170f9211 */ /* 0x000fc600018f0c16 */
[----:B-----5:R3:W-:Y:S04]  /*12b40*/  @!P0 ST.E.128 desc[UR42][R10.64], R4 ;  /* 0x000000040a008985 */ /* 0x0207e8000c101d2a */
[----:B------:R3:W-:Y:S02]  /*12b50*/  @!P1 ST.E.128 desc[UR42][R14.64], R40 ;  /* 0x000000280e009985 */ /* 0x0007e4000c101d2a */
.L_x_7142:
[----:B------:R-:W-:Y:S05]  /*12b60*/  BSYNC B1 ;  /* 0x0000000000017941 */ /* 0x000fea0003800000 */
.L_x_7141:
[----:B------:R-:W-:-:S03]  /*12b70*/  UMOV UR4, 0xffffffff ;  /* 0xffffffff00047882 */ /* 0x000fc60000000000 */
[----:B------:R-:W-:Y:S05]  /*12b80*/  BRA.DIV UR4, `(.L_x_7143) ;  /* 0x000000a204847947 */ /* 0x000fea000b800000 */
[----:B-1----:R1:W4:Y:S04]  /*12b90*/  SHFL.IDX PT, R3, R2, 0x1, 0x181f ;  /* 0x00381f0002037f89 */ /* 0x00232800000e0000 */
[----:B--23--:R1:W2:Y:S02]  /*12ba0*/  SHFL.IDX PT, R14, R0, 0x1, 0x181f ;  /* 0x00381f00000e7f89 */ /* 0x00c2a400000e0000 */
.L_x_7364:
[----:B-----5:R-:W-:Y:S01]  /*12bb0*/  VIADD R5, R9, 0x20 ;  /* 0x0000002009057836 */ /* 0x020fe20000000000 */
[----:B------:R-:W-:Y:S04]  /*12bc0*/  BSSY B1, `(.L_x_7144) ;  /* 0x000000c000017945 */ /* 0x000fe80003800000 */
[----:B------:R-:W-:-:S13]  /*12bd0*/  ISETP.GE.AND P0, PT, R5, R8, PT ;  /* 0x000000080500720c */ /* 0x000fda0003f06270 */
[----:B------:R-:W-:Y:S05]  /*12be0*/  @P0 BRA `(.L_x_7145) ;  /* 0x0000000000240947 */ /* 0x000fea0003800000 */
[----:B------:R-:W-:Y:S02]  /*12bf0*/  ULDC UR4, c[0x0][0xac8] ;  /* 0x0002b20000047ab9 */ /* 0x000fe40000000800 */
[----:B------:R-:W-:Y:S02]  /*12c00*/  ISETP.GE.AND P2, PT, R16, UR4, PT ;  /* 0x0000000410007c0c */ /* 0x000fe4000bf46270 */
[----:B------:R-:W-:-:S11]  /*12c10*/  ISETP.GE.AND P3, PT, R23, UR4, PT ;  /* 0x0000000417007c0c */ /* 0x000fd6000bf66270 */
[CC--:B--2---:R-:W-:Y:S02]  /*12c20*/  @!P2 LEA R4, P0, R16.reuse, R14.reuse, 0x1 ;  /* 0x0000000e1004a211 */ /* 0x0c4fe400078008ff */
[C---:B------:R-:W-:Y:S02]  /*12c30*/  @!P3 LEA R14, P1, R23.reuse, R14, 0x1 ;  /* 0x0000000e170eb211 */ /* 0x040fe400078208ff */
[-C--:B----4-:R-:W-:Y:S02]  /*12c40*/  @!P2 LEA.HI.X R5, R16, R3.reuse, R17, 0x1, P0 ;  /* 0x000000031005a211 */ /* 0x090fe400000f0c11 */
[----:B------:R-:W-:-:S03]  /*12c50*/  @!P3 LEA.HI.X R15, R23, R3, R22, 0x1, P1 ;  /* 0x00000003170fb211 */ /* 0x000fc600008f0c16 */
[----:B------:R3:W-:Y:S04]  /*12c60*/  @!P2 ST.E.128 desc[UR42][R4.64], R24 ;  /* 0x000000180400a985 */ /* 0x0007e8000c101d2a */
[----:B------:R3:W-:Y:S02]  /*12c70*/  @!P3 ST.E.128 desc[UR42][R14.64], R44 ;  /* 0x0000002c0e00b985 */ /* 0x0007e4000c101d2a */
.L_x_7145:
[----:B------:R-:W-:Y:S05]  /*12c80*/  BSYNC B1 ;  /* 0x0000000000017941 */ /* 0x000fea0003800000 */
.L_x_7144:
[----:B------:R-:W-:-:S03]  /*12c90*/  UMOV UR4, 0xffffffff ;  /* 0xffffffff00047882 */ /* 0x000fc60000000000 */
[----:B------:R-:W-:Y:S05]  /*12ca0*/  BRA.DIV UR4, `(.L_x_7146) ;  /* 0x000000a204847947 */ /* 0x000fea000b800000 */
[----:B----4-:R4:W0:Y:S04]  /*12cb0*/  SHFL.IDX PT, R3, R2, 0x2, 0x181f ;  /* 0x00581f0002037f89 */ /* 0x01082800000e0000 */
[----:B--23--:R4:W2:Y:S02]  /*12cc0*/  SHFL.IDX PT, R14, R0, 0x2, 0x181f ;  /* 0x00581f00000e7f89 */ /* 0x00c8a400000e0000 */
.L_x_7368:
[----:B------:R-:W-:Y:S01]  /*12cd0*/  VIADD R5, R9, 0x40 ;  /* 0x0000004009057836 */ /* 0x000fe20000000000 */
        /* <DEDUP_REMOVED lines=8> */
[-C--:B0-----:R-:W-:Y:S02]  /*12d60*/  @!P2 LEA.HI.X R5, R16, R3.reuse, R17, 0x1, P0 ;  /* 0x000000031005a211 */ /* 0x081fe400000f0c11 */
[----:B------:R-:W-:-:S03]  /*12d70*/  @!P3 LEA.HI.X R15, R23, R3, R22, 0x1, P1 ;  /* 0x00000003170fb211 */ /* 0x000fc600008f0c16 */
[----:B------:R3:W-:Y:S04]  /*12d80*/  @!P2 ST.E.128 desc[UR42][R4.64], R32 ;  /* 0x000000200400a985 */ /* 0x0007e8000c101d2a */
[----:B------:R3:W-:Y:S02]  /*12d90*/  @!P3 ST.E.128 desc[UR42][R14.64], R48 ;  /* 0x000000300e00b985 */ /* 0x0007e4000c101d2a */
.L_x_7148:
[----:B------:R-:W-:Y:S05]  /*12da0*/  BSYNC B1 ;  /* 0x0000000000017941 */ /* 0x000fea0003800000 */
.L_x_7147:
[----:B------:R-:W-:-:S03]  /*12db0*/  UMOV UR4, 0xffffffff ;  /* 0xffffffff00047882 */ /* 0x000fc60000000000 */
[----:B------:R-:W-:Y:S05]  /*12dc0*/  BRA.DIV UR4, `(.L_x_7149) ;  /* 0x000000a204847947 */ /* 0x000fea000b800000 */
[----:B0-----:R0:W0:Y:S04]  /*12dd0*/  SHFL.IDX PT, R3, R2, 0x3, 0x181f ;  /* 0x00781f0002037f89 */ /* 0x00102800000e0000 */
[----:B--23--:R2:W3:Y:S02]  /*12de0*/  SHFL.IDX PT, R14, R0, 0x3, 0x181f ;  /* 0x00781f00000e7f89 */ /* 0x00c4e400000e0000 */
.L_x_7372:
[----:B------:R-:W-:-:S04]  /*12df0*/  IADD3 R5, R9, 0x60, RZ ;  /* 0x0000006009057810 */ /* 0x000fc80007ffe0ff */
[----:B------:R-:W-:-:S13]  /*12e00*/  ISETP.GE.AND P0, PT, R5, R8, PT ;  /* 0x000000080500720c */ /* 0x000fda0003f06270 */
[----:B------:R-:W-:Y:S05]  /*12e10*/  @P0 BRA `(.L_x_7150) ;  /* 0x0000001800640947 */ /* 0x000fea0003800000 */
[----:B------:R-:W-:Y:S02]  /*12e20*/  ULDC UR4, c[0x0][0xac8] ;  /* 0x0002b20000047ab9 */ /* 0x000fe40000000800 */
[----:B------:R-:W-:-:S13]  /*12e30*/  ISETP.GE.AND P1, PT, R16, UR4, PT ;  /* 0x0000000410007c0c */ /* 0x000fda000bf26270 */
[----:B---3--:R-:W-:-:S04]  /*12e40*/  @!P1 LEA R4, P0, R16, R14, 0x1 ;  /* 0x0000000e10049211 */ /* 0x008fc800078008ff */
[----:B0-----:R-:W-:Y:S02]  /*12e50*/  @!P1 LEA.HI.X R5, R16, R3, R17, 0x1, P0 ;  /* 0x0000000310059211 */ /* 0x001fe400000f0c11 */
[----:B------:R-:W-:-:S03]  /*12e60*/  ISETP.GE.AND P0, PT, R23, UR4, PT ;  /* 0x0000000417007c0c */ /* 0x000fc6000bf06270 */
[----:B------:R0:W-:Y:S10]  /*12e70*/  @!P1 ST.E.128 desc[UR42][R4.64], R36 ;  /* 0x0000002404009985 */ /* 0x0001f4000c101d2a */
[----:B------:R-:W-:Y:S05]  /*12e80*/  @P0 BRA `(.L_x_7150) ;  /* 0x0000001800480947 */ /* 0x000fea0003800000 */
[----:B------:R-:W-:-:S04]  /*12e90*/  LEA R14, P0, R23, R14, 0x1 ;  /* 0x0000000e170e7211 */ /* 0x000fc800078008ff */
[----:B------:R-:W-:-:S05]  /*12ea0*/  LEA.HI.X R15, R23, R3, R22, 0x1, P0 ;  /* 0x00000003170f7211 */ /* 0x000fca00000f0c16 */
[----:B------:R3:W-:Y:S01]  /*12eb0*/  ST.E.128 desc[UR42][R14.64], R52 ;  /* 0x000000340e007985 */ /* 0x0007e2000c101d2a */
[----:B------:R-:W-:Y:S05]  /*12ec0*/  BRA `(.L_x_7150) ;  /* 0x0000001800387947 */ /* 0x000fea0003800000 */
.L_x_7139:
[----:B------:R-:W1:Y:S01]  /*12ed0*/  @P1 LDC R4, c[0x0][0xbec] ;  /* 0x0002fb00ff041b82 */ /* 0x000e620000000800 */
[----:B------:R-:W-:Y:S01]  /*12ee0*/  ULDC.64 UR4, c[0x0][0xb08] ;  /* 0x0002c20000047ab9 */ /* 0x000fe20000000a00 */
[----:B0-----:R-:W-:Y:S01]  /*12ef0*/  SHF.R.S32.HI R0, RZ, 0x1f, R205 ;  /* 0x0000001fff007819 */ /* 0x001fe200000114cd */
[----:B------:R-:W-:Y:S01]  /*12f00*/  IMAD R11, R11, UR4, RZ ;  /* 0x000000040b0b7c24 */ /* 0x000fe2000f8e02ff */
[----:B------:R-:W-:Y:S01]  /*12f10*/  ULDC.64 UR6, c[0x0][0xb30] ;  /* 0x0002cc0000067ab9 */ /* 0x000fe20000000a00 */
[----:B------:R-:W-:Y:S01]  /*12f20*/  IMAD.WIDE.U32 R6, R10, UR4, RZ ;  /* 0x000000040a067c25 */ /* 0x000fe2000f8e00ff */
[----:B------:R-:W-:Y:S02]  /*12f30*/  IADD3 R37, R202, 0x28, RZ ;  /* 0x00000028ca257810 */ /* 0x000fe40007ffe0ff */
[----:B------:R-:W0:Y:S01]  /*12f40*/  @P1 LDC R13, c[0x0][0xbf0] ;  /* 0x0002fc00ff0d1b82 */ /* 0x000e220000000800 */
[----:B------:R-:W-:Y:S01]  /*12f50*/  IMAD R11, R10, UR5, R11 ;  /* 0x000000050a0b7c24 */ /* 0x000fe2000f8e020b */
[----:B------:R-:W-:Y:S01]  /*12f60*/  ULDC.64 UR4, c[0x0][0xb38] ;  /* 0x0002ce0000047ab9 */ /* 0x000fe20000000a00 */
[C---:B------:R-:W-:Y:S01]  /*12f70*/  VIADD R28, R202.reuse, 0x10 ;  /* 0x00000010ca1c7836 */ /* 0x040fe20000000000 */
[----:B------:R-:W-:Y:S01]  /*12f80*/  SHF.R.S32.HI R97, RZ, 0x1f, R210 ;  /* 0x0000001fff617819 */ /* 0x000fe200000114d2 */
[----:B------:R-:W-:Y:S01]  /*12f90*/  IMAD.IADD R7, R7, 0x1, R11 ;  /* 0x0000000107077824 */ /* 0x000fe200078e020b */
[----:B------:R-:W-:Y:S01]  /*12fa0*/  SHF.R.S32.HI R38, RZ, 0x1f, R37 ;  /* 0x0000001fff267819 */ /* 0x000fe20000011425 */
[----:B------:R-:W-:Y:S01]  /*12fb0*/  VIADD R33, R202, 0x18 ;  /* 0x00000018ca217836 */ /* 0x000fe20000000000 */
[----:B------:R-:W-:Y:S01]  /*12fc0*/  SHF.R.S32.HI R32, RZ, 0x1f, R28 ;  /* 0x0000001fff207819 */ /* 0x000fe2000001141c */
[----:B------:R-:W-:-:S03]  /*12fd0*/  IMAD.WIDE.U32 R6, R2, UR4, R6 ;  /* 0x0000000402067c25 */ /* 0x000fc6000f8e0006 */
[----:B------:R-:W-:Y:S01]  /*12fe0*/  SHF.R.S32.HI R34, RZ, 0x1f, R33 ;  /* 0x0000001fff227819 */ /* 0x000fe20000011421 */
[----:B------:R-:W-:Y:S01]  /*12ff0*/  IMAD R7, R2, UR5, R7 ;  /* 0x0000000502077c24 */ /* 0x000fe2000f8e0207 */
[----:B------:R-:W-:Y:S01]  /*13000*/  ULDC.64 UR4, c[0x0][0xb40] ;  /* 0x0002d00000047ab9 */ /* 0x000fe20000000a00 */
[----:B------:R-:W-:Y:S02]  /*13010*/  VIADD R39, R202, 0x30 ;  /* 0x00000030ca277836 */ /* 0x000fe40000000000 */
[----:B------:R-:W-:Y:S02]  /*13020*/  IMAD R0, R0, UR4, RZ ;  /* 0x0000000400007c24 */ /* 0x000fe4000f8e02ff */
[----:B-1----:R-:W-:Y:S01]  /*13030*/  @P1 IMAD.HI.U32 R4, R35, R4, RZ ;  /* 0x0000000423041227 */ /* 0x002fe200078e00ff */
[----:B------:R-:W-:-:S03]  /*13040*/  SHF.R.S32.HI R92, RZ, 0x1f, R39 ;  /* 0x0000001fff5c7819 */ /* 0x000fc60000011427 */
[----:B------:R-:W-:-:S04]  /*13050*/  IMAD.WIDE.U32 R2, R205, UR4, R6 ;  /* 0x00000004cd027c25 */ /* 0x000fc8000f8e0006 */
[----:B------:R-:W-:Y:S01]  /*13060*/  IMAD R11, R205, UR5, R0 ;  /* 0x00000005cd0b7c24 */ /* 0x000fe2000f8e0200 */
[----:B------:R-:W-:Y:S01]  /*13070*/  ULDC.64 UR4, c[0x0][0xb48] ;  /* 0x0002d20000047ab9 */ /* 0x000fe20000000a00 */
        /* <DEDUP_REMOVED lines=17> */
[----:B------:R-:W-:Y:S02]  /*13190*/  VIADD R4, R156, 0x28820 ;  /* 0x000288209c047836 */ /* 0x000fe40000000000 */
[C---:B------:R-:W-:Y:S02]  /*131a0*/  IMAD R7, R9.reuse, UR5, R0 ;  /* 0x0000000509077c24 */ /* 0x040fe4000f8e0200 */
[----:B------:R-:W-:Y:S01]  /*131b0*/  IMAD.WIDE.U32 R2, R9, UR4, R2 ;  /* 0x0000000409027c25 */ /* 0x000fe2000f8e0002 */
[----:B------:R-:W-:Y:S01]  /*131c0*/  ULDC.64 UR4, c[0x0][0xb00] ;  /* 0x0002c00000047ab9 */ /* 0x000fe20000000a00 */
[----:B------:R-:W-:-:S02]  /*131d0*/  PRMT R4, RZ, 0x654, R4 ;  /* 0x00000654ff047816 */ /* 0x000fc40000000004 */
[----:B------:R-:W-:Y:S01]  /*131e0*/  IMAD.IADD R3, R3, 0x1, R7 ;  /* 0x0000000103037824 */ /* 0x000fe200078e0207 */
[----:B------:R-:W-:Y:S01]  /*131f0*/  LEA R0, P0, R2, UR4, 0x2 ;  /* 0x0000000402007c11 */ /* 0x000fe2000f8010ff */
[----:B------:R0:W-:Y:S01]  /*13200*/  SYNCS.ARRIVE.TRANS64.RED.A1T0 RZ, [R4+URZ], RZ ;  /* 0x000000ff04ff79a7 */ /* 0x0001e2000810043f */
[C---:B------:R-:W-:Y:S01]  /*13210*/  VIADD R35, R202.reuse, 0x20 ;  /* 0x00000020ca237836 */ /* 0x040fe20000000000 */
[----:B------:R-:W-:Y:S01]  /*13220*/  UMOV UR4, 0xffffffff ;  /* 0xffffffff00047882 */ /* 0x000fe20000000000 */
[----:B------:R-:W-:Y:S01]  /*13230*/  VIADD R95, R202, 0x40 ;  /* 0x00000040ca5f7836 */ /* 0x000fe20000000000 */
[----:B------:R-:W-:Y:S02]  /*13240*/  LEA.HI.X R2, R2, UR5, R3, 0x2, P0 ;  /* 0x0000000502027c11 */ /* 0x000fe400080f1403 */
[----:B------:R-:W-:Y:S02]  /*13250*/  SHF.R.S32.HI R36, RZ, 0x1f, R35 ;  /* 0x0000001fff247819 */ /* 0x000fe40000011423 */
[----:B0-----:R-:W-:-:S02]  /*13260*/  IADD3 R4, R202, 0x8, RZ ;  /* 0x00000008ca047810 */ /* 0x001fc40007ffe0ff */
[----:B------:R-:W-:Y:S02]  /*13270*/  SHF.R.S32.HI R96, RZ, 0x1f, R95 ;  /* 0x0000001fff607819 */ /* 0x000fe4000001145f */
[----:B------:R-:W-:Y:S01]  /*13280*/  SHF.R.S32.HI R9, RZ, 0x1f, R4 ;  /* 0x0000001fff097819 */ /* 0x000fe20000011404 */
[----:B------:R-:W-:Y:S06]  /*13290*/  BRA.DIV UR4, `(.L_x_7151) ;  /* 0x0000009e04987947 */ /* 0x000fec000b800000 */
[----:B------:R0:W1:Y:S04]  /*132a0*/  SHFL.IDX PT, R3, R2, RZ, 0x1c1f ;  /* 0x001c1fff02037589 */ /* 0x00006800000e0000 */
[----:B------:R0:W2:Y:S02]  /*132b0*/  SHFL.IDX PT, R14, R0, RZ, 0x1c1f ;  /* 0x001c1fff000e7589 */ /* 0x0000a400000e0000 */
.L_x_7375:
[----:B------:R-:W-:Y:S01]  /*132c0*/  ISETP.GE.AND P0, PT, R25, R8, PT ;  /* 0x000000081900720c */ /* 0x000fe20003f06270 */
[----:B------:R-:W-:-:S12]  /*132d0*/  BSSY B1, `(.L_x_7152) ;  /* 0x0000043000017945 */ /* 0x000fd80003800000 */
[----:B------:R-:W-:Y:S05]  /*132e0*/  @P0 BRA `(.L_x_7153) ;  /* 0x0000000400040947 */ /* 0x000fea0003800000 */
[----:B------:R-:W-:Y:S02]  /*132f0*/  ULDC UR4, c[0x0][0xac8] ;  /* 0x0002b20000047ab9 */ /* 0x000fe40000000800 */
[----:B------:R-:W-:Y:S02]  /*13300*/  ISETP.GE.AND P0, PT, R202, UR4, PT ;  /* 0x00000004ca007c0c */ /* 0x000fe4000bf06270 */
[----:B------:R-:W-:Y:S02]  /*13310*/  ISETP.GE.AND P2, PT, R4, UR4, PT ;  /* 0x0000000404007c0c */ /* 0x000fe4000bf46270 */
[----:B------:R-:W-:Y:S02]  /*13320*/  ISETP.GE.AND P3, PT, R28, UR4, PT ;  /* 0x000000041c007c0c */ /* 0x000fe4000bf66270 */
[----:B------:R-:W-:-:S07]  /*13330*/  ISETP.GE.AND P1, PT, R33, UR4, PT ;  /* 0x0000000421007c0c */ /* 0x000fce000bf26270 */
[----:B-1----:R-:W-:Y:S02]  /*13340*/  @!P0 MOV R15, R3 ;  /* 0x00000003000f8202 */ /* 0x002fe40000000f00 */
[----:B--2---:R-:W-:Y:S01]  /*13350*/  @!P2 LEA R6, P4, R4, R14, 0x2 ;  /* 0x0000000e0406a211 */ /* 0x004fe200078810ff */
[----:B------:R-:W-:-:S03]  /*13360*/  @!P0 IMAD.WIDE R10, R202, 0x4, R14 ;  /* 0x00000004ca0a8825 */ /* 0x000fc600078e020e */
[-C--:B------:R-:W-:Y:S02]  /*13370*/  @!P2 LEA.HI.X R7, R4, R3.reuse, R9, 0x2, P4 ;  /* 0x000000030407a211 */ /* 0x080fe400020f1409 */
[CC--:B------:R-:W-:Y:S01]  /*13380*/  @!P3 LEA R12, P4, R28.reuse, R14.reuse, 0x2 ;  /* 0x0000000e1c0cb211 */ /* 0x0c0fe200078810ff */
[----:B------:R1:W-:Y:S01]  /*13390*/  @!P0 ST.E.64 desc[UR42][R10.64], R20 ;  /* 0x000000140a008985 */ /* 0x0003e2000c101b2a */
[----:B------:R-:W-:Y:S02]  /*133a0*/  ISETP.GE.AND P0, PT, R35, UR4, PT ;  /* 0x0000000423007c0c */ /* 0x000fe4000bf06270 */
[----:B------:R-:W-:Y:S01]  /*133b0*/  @!P1 LEA R24, P5, R33, R14, 0x2 ;  /* 0x0000000e21189211 */ /* 0x000fe200078a10ff */
[----:B------:R2:W-:Y:S01]  /*133c0*/  @!P2 ST.E.64 desc[UR42][R6.64], R40 ;  /* 0x000000280600a985 */ /* 0x0005e2000c101b2a */
[----:B------:R-:W-:Y:S02]  /*133d0*/  ISETP.GE.AND P2, PT, R37, UR4, PT ;  /* 0x0000000425007c0c */ /* 0x000fe4000bf46270 */
[----:B------:R-:W-:-:S02]  /*133e0*/  @!P3 LEA.HI.X R13, R28, R3, R32, 0x2, P4 ;  /* 0x000000031c0db211 */ /* 0x000fc400020f1420 */
[----:B------:R-:W-:Y:S02]  /*133f0*/  @!P1 LEA.HI.X R25, R33, R3, R34, 0x2, P5 ;  /* 0x0000000321199211 */ /* 0x000fe400028f1422 */
[----:B------:R-:W-:Y:S01]  /*13400*/  ISETP.GE.AND P4, PT, R39, UR4, PT ;  /* 0x0000000427007c0c */ /* 0x000fe2000bf86270 */
[----:B------:R3:W-:Y:S02]  /*13410*/  @!P3 ST.E.64 desc[UR42][R12.64], R42 ;  /* 0x0000002a0c00b985 */ /* 0x0007e4000c101b2a */
[-C--:B------:R-:W-:Y:S02]  /*13420*/  @!P0 LEA R26, P3, R35, R14.reuse, 0x2 ;  /* 0x0000000e231a8211 */ /* 0x080fe400078610ff */
[----:B------:R4:W-:Y:S01]  /*13430*/  @!P1 ST.E.64 desc[UR42][R24.64], R44 ;  /* 0x0000002c18009985 */ /* 0x0009e2000c101b2a */
[----:B------:R-:W-:Y:S02]  /*13440*/  ISETP.GE.AND P1, PT, R93, UR4, PT ;  /* 0x000000045d007c0c */ /* 0x000fe4000bf26270 */
[----:B-1----:R-:W-:-:S02]  /*13450*/  @!P2 LEA R10, P5, R37, R14, 0x2 ;  /* 0x0000000e250aa211 */ /* 0x002fc400078a10ff */
[-C--:B------:R-:W-:Y:S02]  /*13460*/  @!P0 LEA.HI.X R27, R35, R3.reuse, R36, 0x2, P3 ;  /* 0x00000003231b8211 */ /* 0x080fe400018f1424 */
[----:B------:R-:W-:Y:S02]  /*13470*/  @!P2 LEA.HI.X R11, R37, R3, R38, 0x2, P5 ;  /* 0x00000003250ba211 */ /* 0x000fe400028f1426 */
[----:B------:R-:W-:Y:S01]  /*13480*/  ISETP.GE.AND P3, PT, R95, UR4, PT ;  /* 0x000000045f007c0c */ /* 0x000fe2000bf66270 */
[----:B------:R-:W-:Y:S01]  /*13490*/  @!P0 ST.E.64 desc[UR42][R26.64], R46 ;  /* 0x0000002e1a008985 */ /* 0x000fe2000c101b2a */
        /* <DEDUP_REMOVED lines=8> */
[----:B------:R-:W-:-:S03]  /*13520*/  @!P3 LEA R20, P5, R95, R14, 0x2 ;  /* 0x0000000e5f14b211 */ /* 0x000fc600078a10ff */
[----:B------:R3:W-:Y:S01]  /*13530*/  @!P1 ST.E.64 desc[UR42][R12.64], R52 ;  /* 0x000000340c009985 */ /* 0x0007e2000c101b2a */
[----:B------:R-:W-:Y:S02]  /*13540*/  ISETP.GE.AND P1, PT, R215, UR4, PT ;  /* 0x00000004d7007c0c */ /* 0x000fe4000bf26270 */
[-C--:B------:R-:W-:Y:S02]  /*13550*/  @!P3 LEA.HI.X R21, R95, R3.reuse, R96, 0x2, P5 ;  /* 0x000000035f15b211 */ /* 0x080fe400028f1460 */
[-C--:B----4-:R-:W-:Y:S02]  /*13560*/  @!P2 LEA R24, P4, R210, R14.reuse, 0x2 ;  /* 0x0000000ed218a211 */ /* 0x090fe400078810ff */
[----:B-1----:R-:W-:Y:S01]  /*13570*/  @!P0 LEA R10, P5, R216, R14, 0x2 ;  /* 0x0000000ed80a8211 */ /* 0x002fe200078a10ff */
        /* <DEDUP_REMOVED lines=11> */
[----:B---3--:R-:W-:-:S03]  /*13630*/  @!P3 LEA R12, P5, R214, R14, 0x2 ;  /* 0x0000000ed60cb211 */ /* 0x008fc600078a10ff */
[----:B------:R2:W-:Y:S01]  /*13640*/  @!P1 ST.E.64 desc[UR42][R6.64], R60 ;  /* 0x0000003c06009985 */ /* 0x0005e2000c101b2a */
[CC--:B-1----:R-:W-:Y:S02]  /*13650*/  @!P4 LEA R20, P1, R213.reuse, R14.reuse, 0x2 ;  /* 0x0000000ed514c211 */ /* 0x0c2fe400078210ff */
[-C--:B------:R-:W-:Y:S02]  /*13660*/  @!P3 LEA.HI.X R13, R214, R3.reuse, R224, 0x2, P5 ;  /* 0x00000003d60db211 */ /* 0x080fe400028f14e0 */
[CC--:B----4-:R-:W-:Y:S02]  /*13670*/  @!P2 LEA R24, P5, R212.reuse, R14.reuse, 0x2 ;  /* 0x0000000ed418a211 */ /* 0x0d0fe400078a10ff */
        /* <DEDUP_REMOVED lines=8> */
.L_x_7153:
[----:B------:R-:W-:Y:S05]  /*13700*/  BSYNC B1 ;  /* 0x0000000000017941 */ /* 0x000fea0003800000 */
.L_x_7152:
[----:B------:R-:W-:-:S03]  /*13710*/  UMOV UR4, 0xffffffff ;  /* 0xffffffff00047882 */ /* 0x000fc60000000000 */
[----:B------:R-:W-:Y:S05]  /*13720*/  BRA.DIV UR4, `(.L_x_7154) ;  /* 0x0000009a04a87947 */ /* 0x000fea000b800000 */
[----:B-1----:R1:W3:Y:S04]  /*13730*/  SHFL.IDX PT, R3, R2, 0x1, 0x1c1f ;  /* 0x003c1f0002037f89 */ /* 0x0022e800000e0000 */
[----:B--2---:R1:W2:Y:S02]  /*13740*/  SHFL.IDX PT, R14, R0, 0x1, 0x1c1f ;  /* 0x003c1f00000e7f89 */ /* 0x0042a400000e0000 */
.L_x_7379:
[----:B------:R-:W-:-:S13]  /*13750*/  ISETP.GE.AND P0, PT, R5, R8, PT ;  /* 0x000000080500720c */ /* 0x000fda0003f06270 */
[----:B------:R-:W-:Y:S05]  /*13760*/  @P0 BRA `(.L_x_7150) ;  /* 0x0000001000100947 */ /* 0x000fea0003800000 */
[----:B------:R-:W-:Y:S02]  /*13770*/  ULDC UR4, c[0x0][0xac8] ;  /* 0x0002b20000047ab9 */ /* 0x000fe40000000800 */
[----:B------:R-:W-:Y:S02]  /*13780*/  ISETP.GE.AND P3, PT, R4, UR4, PT ;  /* 0x0000000404007c0c */ /* 0x000fe4000bf66270 */
[----:B------:R-:W-:Y:S02]  /*13790*/  ISETP.GE.AND P1, PT, R202, UR4, PT ;  /* 0x00000004ca007c0c */ /* 0x000fe4000bf26270 */
[----:B------:R-:W-:Y:S02]  /*137a0*/  ISETP.GE.AND P4, PT, R28, UR4, PT ;  /* 0x000000041c007c0c */ /* 0x000fe4000bf86270 */
[----:B------:R-:W-:-:S07]  /*137b0*/  ISETP.GE.AND P2, PT, R33, UR4, PT ;  /* 0x0000000421007c0c */ /* 0x000fce000bf46270 */
[CC--:B--2---:R-:W-:Y:S02]  /*137c0*/  @!P3 LEA R6, P0, R4.reuse, R14.reuse, 0x2 ;  /* 0x0000000e0406b211 */ /* 0x0c4fe400078010ff */
[----:B01----:R-:W-:Y:S02]  /*137d0*/  @!P1 IMAD.MOV.U32 R2, RZ, RZ, R14 ;  /* 0x000000ffff029224 */ /* 0x003fe400078e000e */
[----:B---3--:R-:W-:Y:S02]  /*137e0*/  @!P3 LEA.HI.X R7, R4, R3, R9, 0x2, P0 ;  /* 0x000000030407b211 */ /* 0x008fe400000f1409 */
[----:B------:R-:W-:Y:S01]  /*137f0*/  @!P1 IMAD.WIDE R4, R202, 0x4, R2 ;  /* 0x00000004ca049825 */ /* 0x000fe200078e0202 */
[----:B------:R-:W-:Y:S02]  /*13800*/  ISETP.GE.AND P0, PT, R35, UR4, PT ;  /* 0x0000000423007c0c */ /* 0x000fe4000bf06270 */
[----:B------:R-:W-:Y:S02]  /*13810*/  @!P4 LEA R8, P5, R28, R14, 0x2 ;  /* 0x0000000e1c08c211 */ /* 0x000fe400078a10ff */
[----:B------:R0:W-:Y:S01]  /*13820*/  @!P1 ST.E.64 desc[UR42][R4.64], R70 ;  /* 0x0000004604009985 */ /* 0x0001e2000c101b2a */
[----:B------:R-:W-:-:S02]  /*13830*/  ISETP.GE.AND P1, PT, R37, UR4, PT ;  /* 0x0000000425007c0c */ /* 0x000fc4000bf26270 */
[-C--:B------:R-:W-:Y:S01]  /*13840*/  @!P4 LEA.HI.X R9, R28, R3.reuse, R32, 0x2, P5 ;  /* 0x000000031c09c211 */ /* 0x080fe200028f1420 */
[----:B------:R1:W-:Y:S01]  /*13850*/  @!P3 ST.E.64 desc[UR42][R6.64], R72 ;  /* 0x000000480600b985 */ /* 0x0003e2000c101b2a */
[-C--:B------:R-:W-:Y:S02]  /*13860*/  @!P2 LEA R10, P5, R33, R14.reuse, 0x2 ;  /* 0x0000000e210aa211 */ /* 0x080fe400078a10ff */
[----:B------:R-:W-:Y:S01]  /*13870*/  ISETP.GE.AND P3, PT, R93, UR4, PT ;  /* 0x000000045d007c0c */ /* 0x000fe2000bf66270 */
[----:B------:R2:W-:Y:S01]  /*13880*/  @!P4 ST.E.64 desc[UR42][R8.64], R74 ;  /* 0x0000004a0800c985 */ /* 0x0005e2000c101b2a */
[-C--:B------:R-:W-:Y:S02]  /*13890*/  @!P2 LEA.HI.X R11, R33, R3.reuse, R34, 0x2, P5 ;  /* 0x00000003210ba211 */ /* 0x080fe400028f1422 */
[----:B------:R-:W-:Y:S02]  /*138a0*/  @!P0 LEA R12, P5, R35, R14, 0x2 ;  /* 0x0000000e230c8211 */ /* 0x000fe400078a10ff */
[----:B------:R-:W-:Y:S01]  /*138b0*/  ISETP.GE.AND P4, PT, R39, UR4, PT ;  /* 0x0000000427007c0c */ /* 0x000fe2000bf86270 */
[----:B------:R3:W-:Y:S01]  /*138c0*/  @!P2 ST.E.64 desc[UR42][R10.64], R76 ;  /* 0x0000004c0a00a985 */ /* 0x0007e2000c101b2a */
[----:B------:R-:W-:-:S02]  /*138d0*/  @!P0 LEA.HI.X R13, R35, R3, R36, 0x2, P5 ;  /* 0x00000003230d8211 */ /* 0x000fc400028f1424 */
[----:B------:R-:W-:Y:S02]  /*138e0*/  @!P1 LEA R20, P5, R37, R14, 0x2 ;  /* 0x0000000e25149211 */ /* 0x000fe400078a10ff */
[----:B------:R-:W-:Y:S01]  /*138f0*/  ISETP.GE.AND P2, PT, R95, UR4, PT ;  /* 0x000000045f007c0c */ /* 0x000fe2000bf46270 */
[----:B------:R4:W-:Y:S01]  /*13900*/  @!P0 ST.E.64 desc[UR42][R12.64], R78 ;  /* 0x0000004e0c008985 */ /* 0x0009e2000c101b2a */
[----:B------:R-:W-:Y:S02]  /*13910*/  @!P1 LEA.HI.X R21, R37, R3, R38, 0x2, P5 ;  /* 0x0000000325159211 */ /* 0x000fe400028f1426 */
[----:B------:R-:W-:-:S03]  /*13920*/  ISETP.GE.AND P0, PT, R210, UR4, PT ;  /* 0x00000004d2007c0c */ /* 0x000fc6000bf06270 */
[----:B------:R-:W-:Y:S01]  /*13930*/  @!P1 ST.E.64 desc[UR42][R20.64], R80 ;  /* 0x0000005014009985 */ /* 0x000fe2000c101b2a */
[-C--:B0-----:R-:W-:Y:S02]  /*13940*/  @!P4 LEA R4, P5, R39, R14.reuse, 0x2 ;  /* 0x0000000e2704c211 */ /* 0x081fe400078a10ff */
[-C--:B-1----:R-:W-:Y:S02]  /*13950*/  @!P3 LEA R6, P1, R93, R14.reuse, 0x2 ;  /* 0x0000000e5d06b211 */ /* 0x082fe400078210ff */
[-C--:B------:R-:W-:Y:S02]  /*13960*/  @!P4 LEA.HI.X R5, R39, R3.reuse, R92, 0x2, P5 ;  /* 0x000000032705c211 */ /* 0x080fe400028f145c */
[----:B------:R-:W-:Y:S02]  /*13970*/  @!P3 LEA.HI.X R7, R93, R3, R94, 0x2, P1 ;  /* 0x000000035d07b211 */ /* 0x000fe400008f145e */
[----:B------:R-:W-:Y:S01]  /*13980*/  ISETP.GE.AND P1, PT, R216, UR4, PT ;  /* 0x00000004d8007c0c */ /* 0x000fe2000bf26270 */
[----:B------:R0:W-:Y:S01]  /*13990*/  @!P4 ST.E.64 desc[UR42][R4.64], R82 ;  /* 0x000000520400c985 */ /* 0x0001e2000c101b2a */
[----:B--2---:R-:W-:-:S02]  /*139a0*/  @!P2 LEA R8, P5, R95, R14, 0x2 ;  /* 0x0000000e5f08a211 */ /* 0x004fc400078a10ff */
[CC--:B---3--:R-:W-:Y:S01]  /*139b0*/  @!P0 LEA R10, P4, R210.reuse, R14.reuse, 0x2 ;  /* 0x0000000ed20a8211 */ /* 0x0c8fe200078810ff */
[----:B------:R1:W-:Y:S01]  /*139c0*/  @!P3 ST.E.64 desc[UR42][R6.64], R84 ;  /* 0x000000540600b985 */ /* 0x0003e2000c101b2a */
[-C--:B------:R-:W-:Y:S02]  /*139d0*/  @!P2 LEA.HI.X R9, R95, R3.reuse, R96, 0x2, P5 ;  /* 0x000000035f09a211 */ /* 0x080fe400028f1460 */
[----:B------:R-:W-:Y:S02]  /*139e0*/  ISETP.GE.AND P3, PT, R215, UR4, PT ;  /* 0x00000004d7007c0c */ /* 0x000fe4000bf66270 */
[----:B------:R-:W-:Y:S01]  /*139f0*/  @!P0 LEA.HI.X R11, R210, R3, R97, 0x2, P4 ;  /* 0x00000003d20b8211 */ /* 0x000fe200020f1461 */
[----:B------:R2:W-:Y:S01]  /*13a00*/  @!P2 ST.E.64 desc[UR42][R8.64], R86 ;  /* 0x000000560800a985 */ /* 0x0005e2000c101b2a */
[----:B------:R-:W-:Y:S02]  /*13a10*/  ISETP.GE.AND P4, PT, R214, UR4, PT ;  /* 0x00000004d6007c0c */ /* 0x000fe4000bf86270 */
[----:B----4-:R-:W-:Y:S01]  /*13a20*/  @!P1 LEA R12, P5, R216, R14, 0x2 ;  /* 0x0000000ed80c9211 */ /* 0x010fe200078a10ff */
[----:B------:R3:W-:Y:S01]  /*13a30*/  @!P0 ST.E.64 desc[UR42][R10.64], R88 ;  /* 0x000000580a008985 */ /* 0x0007e2000c101b2a */
[----:B------:R-:W-:-:S02]  /*13a40*/  ISETP.GE.AND P2, PT, R213, UR4, PT ;  /* 0x00000004d5007c0c */ /* 0x000fc4000bf46270 */
[----:B------:R-:W-:Y:S02]  /*13a50*/  ISETP.GE.AND P0, PT, R212, UR4, PT ;  /* 0x00000004d4007c0c */ /* 0x000fe4000bf06270 */
[----:B------:R-:W-:Y:S02]  /*13a60*/  @!P1 LEA.HI.X R13, R216, R3, R226, 0x2, P5 ;  /* 0x00000003d80d9211 */ /* 0x000fe400028f14e2 */
[----:B0-----:R-:W-:-:S03]  /*13a70*/  @!P3 LEA R4, P5, R215, R14, 0x2 ;  /* 0x0000000ed704b211 */ /* 0x001fc600078a10ff */
[----:B------:R3:W-:Y:S01]  /*13a80*/  @!P1 ST.E.64 desc[UR42][R12.64], R90 ;  /* 0x0000005a0c009985 */ /* 0x0007e2000c101b2a */
[CC--:B-1----:R-:W-:Y:S02]  /*13a90*/  @!P4 LEA R6, P1, R214.reuse, R14.reuse, 0x2 ;  /* 0x0000000ed606c211 */ /* 0x0c2fe400078210ff */
        /* <DEDUP_REMOVED lines=9> */
[----:B------:R3:W-:Y:S01]  /*13b30*/  @!P0 ST.E.64 desc[UR42][R20.64], R104 ;  /* 0x0000006814008985 */ /* 0x0007e2000c101b2a */
[----:B------:R-:W-:-:S13]  /*13b40*/  ISETP.GE.AND P0, PT, R211, UR4, PT ;  /* 0x00000004d3007c0c */ /* 0x000fda000bf06270 */
[----:B---3--:R-:W-:Y:S05]  /*13b50*/  @P0 BRA `(.L_x_7150) ;  /* 0x0000000c00140947 */ /* 0x008fea0003800000 */
[----:B------:R-:W-:-:S04]  /*13b60*/  LEA R14, P0, R211, R14, 0x2 ;  /* 0x0000000ed30e7211 */ /* 0x000fc800078010ff */
[----:B------:R-:W-:-:S05]  /*13b70*/  LEA.HI.X R15, R211, R3, R221, 0x2, P0 ;  /* 0x00000003d30f7211 */ /* 0x000fca00000f14dd */
[----:B------:R0:W-:Y:S01]  /*13b80*/  ST.E.64 desc[UR42][R14.64], R150 ;  /* 0x000000960e007985 */ /* 0x0001e2000c101b2a */
[----:B------:R-:W-:Y:S05]  /*13b90*/  BRA `(.L_x_7150) ;  /* 0x0000000c00047947 */ /* 0x000fea0003800000 */
.L_x_7137:
[----:B------:R-:W-:Y:S01]  /*13ba0*/  ULDC.64 UR6, c[0x0][0xc08] ;  /* 0x0003020000067ab9 */ /* 0x000fe20000000a00 */
[----:B------:R-:W-:Y:S01]  /*13bb0*/  ULDC.64 UR4, c[0x0][0xc00] ;  /* 0x0003000000047ab9 */ /* 0x000fe20000000a00 */
[----:B------:R-:W-:Y:S01]  /*13bc0*/  ISETP.NE.U32.AND P1, PT, RZ, UR6, PT ;  /* 0x00000006ff007c0c */ /* 0x000fe2000bf25070 */
[----:B------:R-:W-:Y:S01]  /*13bd0*/  IMAD.MOV.U32 R3, RZ, RZ, RZ ;  /* 0x000000ffff037224 */ /* 0x000fe200078e00ff */
[----:B------:R-:W-:Y:S02]  /*13be0*/  ISETP.NE.U32.AND P0, PT, RZ, UR4, PT ;  /* 0x00000004ff007c0c */ /* 0x000fe4000bf05070 */
[----:B------:R-:W-:Y:S02]  /*13bf0*/  ISETP.NE.AND.EX P1, PT, RZ, UR7, PT, P1 ;  /* 0x00000007ff007c0c */ /* 0x000fe4000bf25310 */
[----:B------:R-:W-:Y:S02]  /*13c00*/  IADD3 R4, P2, R206, UR4, RZ ;  /* 0x00000004ce047c10 */ /* 0x000fe4000ff5e0ff */
[----:B------:R-:W-:-:S02]  /*13c10*/  ISETP.NE.AND.EX P0, PT, RZ, UR5, PT, P0 ;  /* 0x00000005ff007c0c */ /* 0x000fc4000bf05300 */
[----:B------:R-:W-:Y:S01]  /*13c20*/  IADD3.X R5, R207, UR5, RZ, P2, !PT ;  /* 0x00000005cf057c10 */ /* 0x000fe200097fe4ff */
[----:B------:R-:W-:Y:S02]  /*13c30*/  ULDC UR4, c[0x0][0xa88] ;  /* 0x0002a20000047ab9 */ /* 0x000fe40000000800 */
[----:B------:R-:W-:-:S04]  /*13c40*/  IMAD.U32 R20, RZ, RZ, UR4 ;  /* 0x00000004ff147e24 */ /* 0x000fc8000f8e00ff */
[----:B------:R-:W-:-:S04]  /*13c50*/  @P1 IADD3 R206, P2, R206, UR6, RZ ;  /* 0x00000006cece1c10 */ /* 0x000fc8000ff5e0ff */
[----:B------:R-:W-:Y:S01]  /*13c60*/  @P1 IADD3.X R207, R207, UR7, RZ, P2, !PT ;  /* 0x00000007cfcf1c10 */ /* 0x000fe200097fe4ff */
[----:B------:R3:W5:Y:S04]  /*13c70*/  @P0 LDG.E R3, desc[UR42][R4.64] ;  /* 0x0000002a04030981 */ /* 0x000768000c1e1900 */
[----:B------:R3:W5:Y:S01]  /*13c80*/  @P1 LDG.E R20, desc[UR42][R206.64] ;  /* 0x0000002ace141981 */ /* 0x000762000c1e1900 */
[----:B------:R-:W-:Y:S01]  /*13c90*/  ISETP.NE.AND P2, PT, R204, RZ, PT ;  /* 0x000000ffcc00720c */ /* 0x000fe20003f45270 */
[----:B------:R-:W4:-:S12]  /*13ca0*/  S2R R0, SR_TID.X ;  /* 0x0000000000007919 */ /* 0x000f180000002100 */
[----:B------:R-:W2:Y:S01]  /*13cb0*/  @!P2 LDC R204, c[0x0][0xad4] ;  /* 0x0002b500ffccab82 */ /* 0x000ea20000000800 */
[----:B----4-:R-:W-:Y:S02]  /*13cc0*/  IADD3 R0, R0, -0x80, RZ ;  /* 0xffffff8000007810 */ /* 0x010fe40007ffe0ff */
[----:B--2---:R-:W-:Y:S02]  /*13cd0*/  ISETP.GT.AND P2, PT, R204, 0x1, PT ;  /* 0x00000001cc00780c */ /* 0x004fe40003f44270 */
[----:B------:R-:W-:Y:S01]  /*13ce0*/  ISETP.GT.AND P3, PT, R0, 0x7f, PT ;  /* 0x0000007f0000780c */ /* 0x000fe20003f64270 */
[----:B---3--:R-:W-:-:S12]  /*13cf0*/  @P1 BRA `(.L_x_7155) ;  /* 0x0000000000101947 */ /* 0x008fd80003800000 */
[----:B------:R-:W-:Y:S05]  /*13d00*/  @!P0 BRA `(.L_x_7155) ;  /* 0x00000000000c8947 */ /* 0x000fea0003800000 */
[----:B------:R-:W2:Y:S04]  /*13d10*/  LDG.E R7, desc[UR42][R4.64] ;  /* 0x0000002a04077981 */ /* 0x000ea8000c1e1900 */
[----:B-----5:R-:W2:Y:S02]  /*13d20*/  LDG.E R20, desc[UR42][R4.64+0x4] ;  /* 0x0000042a04147981 */ /* 0x020ea4000c1e1900 */
[----:B--2---:R-:W-:-:S07]  /*13d30*/  IMAD.IADD R20, R20, 0x1, -R7 ;  /* 0x0000000114147824 */ /* 0x004fce00078e0a07 */
.L_x_7155:
[----:B------:R-:W-:Y:S01]  /*13d40*/  BSSY B1, `(.L_x_7156) ;  /* 0x0000037000017945 */ /* 0x000fe20003800000 */
[----:B------:R-:W-:Y:S02]  /*13d50*/  SEL R205, R205, RZ, !P0 ;  /* 0x000000ffcdcd7207 */ /* 0x000fe40004000000 */
[----:B------:R-:W-:Y:S02]  /*13d60*/  SEL R217, R217, RZ, !P0 ;  /* 0x000000ffd9d97207 */ /* 0x000fe40004000000 */
[----:B-----5:R-:W-:Y:S01]  /*13d70*/  SHF.R.S32.HI R24, RZ, 0x1f, R3 ;  /* 0x0000001fff187819 */ /* 0x020fe20000011403 */
[----:B------:R-:W-:Y:S06]  /*13d80*/  @P3 BRA `(.L_x_7157) ;  /* 0x0000000000c83947 */ /* 0x000fec0003800000 */
[----:B------:R-:W2:Y:S01]  /*13d90*/  S2R R5, SR_TID.X ;  /* 0x0000000000057919 */ /* 0x000ea20000002100 */
[----:B------:R-:W3:Y:S02]  /*13da0*/  LDC R33, c[0x0][0xbe8] ;  /* 0x0002fa00ff217b82 */ /* 0x000ee40000000800 */
[----:B---3--:R-:W-:Y:S02]  /*13db0*/  IMAD R4, R20, R33, RZ ;  /* 0x0000002114047224 */ /* 0x008fe400078e02ff */
[----:B--2---:R-:W-:-:S04]  /*13dc0*/  IMAD R0, R208, 0x80, R5 ;  /* 0x00000080d0007824 */ /* 0x004fc800078e0205 */
[----:B------:R-:W-:-:S05]  /*13dd0*/  VIADD R25, R0, 0xffffff80 ;  /* 0xffffff8000197836 */ /* 0x000fca0000000000 */
[----:B------:R-:W-:-:S13]  /*13de0*/  ISETP.GE.AND P0, PT, R25, R4, PT ;  /* 0x000000041900720c */ /* 0x000fda0003f06270 */
[----:B------:R-:W-:Y:S05]  /*13df0*/  @P0 BRA `(.L_x_7157) ;  /* 0x0000000000ac0947 */ /* 0x000fea0003800000 */
[----:B------:R-:W-:Y:S01]  /*13e00*/  ISETP.GT.AND P0, PT, R204, 0x1, PT ;  /* 0x00000001cc00780c */ /* 0x000fe20003f04270 */
[----:B------:R-:W2:Y:S01]  /*13e10*/  LDC.64 R26, c[0x0][0xba8] ;  /* 0x0002ea00ff1a7b82 */ /* 0x000ea20000000a00 */
[----:B------:R-:W-:Y:S01]  /*13e20*/  MOV R14, 0x9b8 ;  /* 0x000009b8000e7802 */ /* 0x000fe20000000f00 */
[----:B------:R-:W-:Y:S01]  /*13e30*/  IMAD.MOV.U32 R15, RZ, RZ, R25 ;  /* 0x000000ffff0f7224 */ /* 0x000fe200078e0019 */
[----:B------:R-:W-:Y:S02]  /*13e40*/  ISETP.NE.AND P1, PT, R33, 0x1, PT ;  /* 0x000000012100780c */ /* 0x000fe40003f25270 */
[----:B------:R-:W-:Y:S02]  /*13e50*/  SEL R14, R14, 0x978, P0 ;  /* 0x000009780e0e7807 */ /* 0x000fe40000000000 */
[----:B------:R-:W-:Y:S02]  /*13e60*/  SEL R209, R209, RZ, P0 ;  /* 0x000000ffd1d17207 */ /* 0x000fe40000000000 */
[----:B------:R-:W3:Y:S08]  /*13e70*/  LDC.64 R6, c[0x0][R14+0x220] ;  /* 0x000088000e067b82 */ /* 0x000ef00000000a00 */
[----:B------:R-:W4:Y:S08]  /*13e80*/  LDC.64 R4, c[0x0][R14+0x218] ;  /* 0x000086000e047b82 */ /* 0x000f300000000a00 */
[----:B------:R-:W5:Y:S08]  /*13e90*/  LDC.64 R8, c[0x0][R14+0x228] ;  /* 0x00008a000e087b82 */ /* 0x000f700000000a00 */
[----:B------:R-:W0:Y:S08]  /*13ea0*/  LDC.64 R10, c[0x0][R14+0x210] ;  /* 0x000084000e0a7b82 */ /* 0x000e300000000a00 */
[----:B------:R-:W1:Y:S08]  /*13eb0*/  @P1 LDC R0, c[0x0][0xbec] ;  /* 0x0002fb00ff001b82 */ /* 0x000e700000000800 */
[----:B------:R-:W5:Y:S01]  /*13ec0*/  @P1 LDC R35, c[0x0][0xbf0] ;  /* 0x0002fc00ff231b82 */ /* 0x000f620000000800 */
[----:B---3--:R-:W-:-:S07]  /*13ed0*/  IMAD R7, R7, R205, RZ ;  /* 0x000000cd07077224 */ /* 0x008fce00078e02ff */
[----:B--2---:R-:W2:Y:S01]  /*13ee0*/  @!P0 LDC R26, c[0x0][0xb50] ;  /* 0x0002d400ff1a8b82 */ /* 0x004ea20000000800 */
[----:B------:R-:W-:-:S04]  /*13ef0*/  IMAD.WIDE.U32 R12, R6, R205, RZ ;  /* 0x000000cd060c7225 */ /* 0x000fc800078e00ff */
[----:B------:R-:W-:Y:S02]  /*13f00*/  IMAD R7, R6, R217, R7 ;  /* 0x000000d906077224 */ /* 0x000fe400078e0207 */
[----:B-1----:R-:W-:Y:S01]  /*13f10*/  @P1 IMAD.HI.U32 R0, R25, R0, RZ ;  /* 0x0000000019001227 */ /* 0x002fe200078e00ff */
[----:B------:R-:W1:Y:S03]  /*13f20*/  @!P0 LDC R27, c[0x0][0xb54] ;  /* 0x0002d500ff1b8b82 */ /* 0x000e660000000800 */
[-C--:B----4-:R-:W-:Y:S02]  /*13f30*/  IMAD R21, R5, R2.reuse, RZ ;  /* 0x0000000205157224 */ /* 0x090fe400078e02ff */
[----:B------:R-:W-:Y:S01]  /*13f40*/  IMAD.WIDE.U32 R4, R4, R2, RZ ;  /* 0x0000000204047225 */ /* 0x000fe200078e00ff */
[----:B-----5:R-:W-:-:S03]  /*13f50*/  @P1 SHF.R.U32.HI R15, RZ, R35, R0 ;  /* 0x00000023ff0f1219 */ /* 0x020fc60000011600 */
[----:B------:R-:W-:Y:S01]  /*13f60*/  IMAD.IADD R21, R5, 0x1, R21 ;  /* 0x0000000105157824 */ /* 0x000fe200078e0215 */
[----:B------:R-:W-:Y:S01]  /*13f70*/  IADD3 R0, P1, P3, R12, R4, R3 ;  /* 0x000000040c007210 */ /* 0x000fe20007b3e003 */
[----:B------:R-:W-:Y:S01]  /*13f80*/  IMAD.WIDE.U32 R4, R8, R209, RZ ;  /* 0x000000d108047225 */ /* 0x000fe200078e00ff */
[----:B------:R-:W-:-:S03]  /*13f90*/  IADD3 R12, R13, R7, RZ ;  /* 0x000000070d0c7210 */ /* 0x000fc60007ffe0ff */
[----:B------:R-:W-:Y:S02]  /*13fa0*/  IMAD.MOV R6, RZ, RZ, -R15 ;  /* 0x000000ffff067224 */ /* 0x000fe400078e0a0f */
[----:B------:R-:W-:Y:S02]  /*13fb0*/  IMAD R9, R9, R209, RZ ;  /* 0x000000d109097224 */ /* 0x000fe400078e02ff */
[----:B------:R-:W-:Y:S01]  /*13fc0*/  IMAD R7, R33, R6, R25 ;  /* 0x0000000621077224 */ /* 0x000fe200078e0219 */
[----:B------:R-:W-:Y:S01]  /*13fd0*/  IADD3.X R6, R12, R21, R24, P1, P3 ;  /* 0x000000150c067210 */ /* 0x000fe20000fe6418 */
[----:B------:R-:W-:Y:S01]  /*13fe0*/  IMAD.IADD R9, R5, 0x1, R9 ;  /* 0x0000000105097824 */ /* 0x000fe200078e0209 */
[----:B------:R-:W-:Y:S01]  /*13ff0*/  IADD3 R4, P0, P1, R15, R0, R4 ;  /* 0x000000000f047210 */ /* 0x000fe2000791e004 */
[----:B0-----:R-:W-:Y:S01]  /*14000*/  IMAD R0, R11, R7, RZ ;  /* 0x000000070b007224 */ /* 0x001fe200078e02ff */
[----:B------:R-:W-:-:S04]  /*14010*/  SHF.R.S32.HI R15, RZ, 0x1f, R15 ;  /* 0x0000001fff0f7819 */ /* 0x000fc8000001140f */
[----:B------:R-:W-:Y:S02]  /*14020*/  IADD3.X R5, R15, R6, R9, P0, P1 ;  /* 0x000000060f057210 */ /* 0x000fe400007e2409 */
[----:B------:R-:W-:Y:S01]  /*14030*/  SHF.R.S32.HI R9, RZ, 0x1f, R7 ;  /* 0x0000001fff097819 */ /* 0x000fe20000011407 */
[----:B------:R-:W-:-:S04]  /*14040*/  IMAD.WIDE.U32 R4, R10, R7, R4 ;  /* 0x000000070a047225 */ /* 0x000fc800078e0004 */
[----:B------:R-:W-:Y:S01]  /*14050*/  IMAD R9, R10, R9, R0 ;  /* 0x000000090a097224 */ /* 0x000fe200078e0200 */
[----:B--2---:R-:W-:-:S03]  /*14060*/  LEA R6, P0, R4, R26, 0x2 ;  /* 0x0000001a04067211 */ /* 0x004fc600078010ff */
[----:B------:R-:W-:Y:S02]  /*14070*/  IMAD.IADD R0, R5, 0x1, R9 ;  /* 0x0000000105007824 */ /* 0x000fe400078e0209 */
[----:B------:R-:W-:-:S03]  /*14080*/  IMAD.MOV.U32 R5, RZ, RZ, -0x800000 ;  /* 0xff800000ff057424 */ /* 0x000fc600078e00ff */
[----:B-1----:R-:W-:-:S05]  /*14090*/  LEA.HI.X R7, R4, R27, R0, 0x2, P0 ;  /* 0x0000001b04077211 */ /* 0x002fca00000f1400 */
[----:B------:R2:W-:Y:S02]  /*140a0*/  STG.E desc[UR42][R6.64], R5 ;  /* 0x0000000506007986 */ /* 0x0005e4000c10192a */
.L_x_7157:
[----:B------:R-:W-:Y:S05]  /*140b0*/  BSYNC B1 ;  /* 0x0000000000017941 */ /* 0x000fea0003800000 */
.L_x_7156:
[----:B------:R-:W-:Y:S05]  /*140c0*/  @P2 BRA `(.L_x_7150) ;  /* 0x0000000400b82947 */ /* 0x000fea0003800000 */
[----:B------:R-:W3:Y:S01]  /*140d0*/  LDC R21, c[0x0][0xbe8] ;  /* 0x0002fa00ff157b82 */ /* 0x000ee20000000800 */
[----:B------:R-:W-:Y:S01]  /*140e0*/  ULDC.64 UR4, c[0x0][0xaa0] ;  /* 0x0002a80000047ab9 */ /* 0x000fe20000000a00 */
[----:B------:R-:W-:Y:S01]  /*140f0*/  ULDC.64 UR6, c[0x0][0xaf0] ;  /* 0x0002bc0000067ab9 */ /* 0x000fe20000000a00 */
[----:B------:R-:W-:Y:S02]  /*14100*/  IMAD R0, R24, UR4, RZ ;  /* 0x0000000418007c24 */ /* 0x000fe4000f8e02ff */
[----:B--2---:R-:W-:-:S04]  /*14110*/  IMAD.WIDE.U32 R4, R3, UR4, RZ ;  /* 0x0000000403047c25 */ /* 0x004fc8000f8e00ff */
[----:B------:R-:W-:Y:S01]  /*14120*/  IMAD R7, R3, UR5, R0 ;  /* 0x0000000503077c24 */ /* 0x000fe2000f8e0200 */
[----:B------:R-:W-:Y:S01]  /*14130*/  LEA R3, R203, R153, 0x5 ;  /* 0x00000099cb037211 */ /* 0x000fe200078e28ff */
[----:B------:R-:W-:Y:S02]  /*14140*/  ULDC.64 UR4, c[0x0][0xae8] ;  /* 0x0002ba0000047ab9 */ /* 0x000fe40000000a00 */
[----:B------:R-:W-:Y:S02]  /*14150*/  IMAD.IADD R5, R5, 0x1, R7 ;  /* 0x0000000105057824 */ /* 0x000fe400078e0207 */
[----:B------:R-:W-:Y:S02]  /*14160*/  IMAD R6, R208, 0x80, R3 ;  /* 0x00000080d0067824 */ /* 0x000fe400078e0203 */
[----:B------:R-:W-:-:S04]  /*14170*/  IMAD.WIDE.U32 R4, R2, UR4, R4 ;  /* 0x0000000402047c25 */ /* 0x000fc8000f8e0004 */
[----:B------:R-:W-:Y:S02]  /*14180*/  IMAD R3, R217, UR6, RZ ;  /* 0x00000006d9037c24 */ /* 0x000fe4000f8e02ff */
[----:B------:R-:W-:Y:S01]  /*14190*/  IMAD.MOV.U32 R7, RZ, RZ, R6 ;  /* 0x000000ffff077224 */ /* 0x000fe200078e0006 */
[----:B---3--:R-:W-:Y:S01]  /*141a0*/  ISETP.NE.AND P0, PT, R21, 0x1, PT ;  /* 0x000000011500780c */ /* 0x008fe20003f05270 */
[----:B------:R-:W-:Y:S01]  /*141b0*/  IMAD R5, R2, UR5, R5 ;  /* 0x0000000502057c24 */ /* 0x000fe2000f8e0205 */
[----:B------:R-:W-:-:S11]  /*141c0*/  ULDC.64 UR4, c[0x0][0xae0] ;  /* 0x0002b80000047ab9 */ /* 0x000fd60000000a00 */
[----:B------:R-:W2:Y:S08]  /*141d0*/  @P0 LDC R9, c[0x0][0xbec] ;  /* 0x0002fb00ff090b82 */ /* 0x000eb00000000800 */
[----:B------:R-:W3:Y:S01]  /*141e0*/  @P0 LDC R11, c[0x0][0xbf0] ;  /* 0x0002fc00ff0b0b82 */ /* 0x000ee20000000800 */
[----:B--2---:R-:W-:-:S04]  /*141f0*/  @P0 IMAD.HI.U32 R0, R6, R9, RZ ;  /* 0x0000000906000227 */ /* 0x004fc800078e00ff */
[C---:B------:R-:W-:Y:S02]  /*14200*/  IMAD R9, R205.reuse, UR7, R3 ;  /* 0x00000007cd097c24 */ /* 0x040fe4000f8e0203 */
[----:B------:R-:W-:Y:S01]  /*14210*/  IMAD.WIDE.U32 R2, R205, UR6, R4 ;  /* 0x00000006cd027c25 */ /* 0x000fe2000f8e0004 */
[----:B---3--:R-:W-:-:S03]  /*14220*/  @P0 SHF.R.U32.HI R7, RZ, R11, R0 ;  /* 0x0000000bff070219 */ /* 0x008fc60000011600 */
[----:B------:R-:W-:Y:S01]  /*14230*/  IMAD.IADD R3, R3, 0x1, R9 ;  /* 0x0000000103037824 */ /* 0x000fe200078e0209 */
[----:B------:R-:W-:Y:S02]  /*14240*/  SHF.R.S32.HI R0, RZ, 0x1f, R7 ;  /* 0x0000001fff007819 */ /* 0x000fe40000011407 */
[C---:B------:R-:W-:Y:S01]  /*14250*/  IADD3 R5, -R7.reuse, RZ, RZ ;  /* 0x000000ff07057210 */ /* 0x040fe20007ffe1ff */
[----:B------:R-:W-:-:S04]  /*14260*/  IMAD.WIDE.U32 R2, R7, UR4, R2 ;  /* 0x0000000407027c25 */ /* 0x000fc8000f8e0002 */
[----:B------:R-:W-:Y:S02]  /*14270*/  IMAD R0, R0, UR4, RZ ;  /* 0x0000000400007c24 */ /* 0x000fe4000f8e02ff */
[----:B------:R-:W-:Y:S02]  /*14280*/  IMAD R5, R21, R5, R6 ;  /* 0x0000000515057224 */ /* 0x000fe400078e0206 */
[----:B------:R-:W-:Y:S01]  /*14290*/  IMAD R9, R7, UR5, R0 ;  /* 0x0000000507097c24 */ /* 0x000fe2000f8e0200 */
[----:B------:R-:W-:Y:S02]  /*142a0*/  ULDC.64 UR4, c[0x0][0xad8] ;  /* 0x0002b60000047ab9 */ /* 0x000fe40000000a00 */
[----:B------:R-:W-:Y:S01]  /*142b0*/  SHF.R.S32.HI R0, RZ, 0x1f, R5 ;  /* 0x0000001fff007819 */ /* 0x000fe20000011405 */
[----:B------:R-:W-:-:S04]  /*142c0*/  IMAD.IADD R3, R3, 0x1, R9 ;  /* 0x0000000103037824 */ /* 0x000fc800078e0209 */
[----:B------:R-:W-:Y:S02]  /*142d0*/  IMAD R0, R0, UR4, RZ ;  /* 0x0000000400007c24 */ /* 0x000fe4000f8e02ff */
[----:B------:R-:W-:-:S04]  /*142e0*/  IMAD.WIDE.U32 R2, R5, UR4, R2 ;  /* 0x0000000405027c25 */ /* 0x000fc8000f8e0002 */
[----:B------:R-:W-:Y:S01]  /*142f0*/  IMAD R5, R5, UR5, R0 ;  /* 0x0000000505057c24 */ /* 0x000fe2000f8e0200 */
[----:B------:R-:W-:Y:S02]  /*14300*/  ULDC.64 UR4, c[0x0][0xa80] ;  /* 0x0002a00000047ab9 */ /* 0x000fe40000000a00 */
[----:B------:R-:W-:Y:S01]  /*14310*/  LEA R0, P0, R2, UR4, 0x1 ;  /* 0x0000000402007c11 */ /* 0x000fe2000f8008ff */
[----:B------:R-:W-:Y:S01]  /*14320*/  IMAD.IADD R3, R3, 0x1, R5 ;  /* 0x0000000103037824 */ /* 0x000fe200078e0205 */
[----:B------:R-:W-:Y:S01]  /*14330*/  UMOV UR4, 0xffffffff ;  /* 0xffffffff00047882 */ /* 0x000fe20000000000 */
[----:B------:R-:W-:-:S03]  /*14340*/  LEA R5, R208, R153, 0x7 ;  /* 0x00000099d0057211 */ /* 0x000fc600078e38ff */
[----:B------:R-:W-:Y:S01]  /*14350*/  LEA.HI.X R2, R2, UR5, R3, 0x1, P0 ;  /* 0x0000000502027c11 */ /* 0x000fe200080f0c03 */
[----:B------:R-:W-:Y:S06]  /*14360*/  BRA.DIV UR4, `(.L_x_7158) ;  /* 0x0000008e04e07947 */ /* 0x000fec000b800000 */
[----:B------:R2:W3:Y:S04]  /*14370*/  SHFL.IDX PT, R3, R2, RZ, 0x181f ;  /* 0x00181fff02037589 */ /* 0x0004e800000e0000 */
[----:B------:R2:W4:Y:S02]  /*14380*/  SHFL.IDX PT, R14, R0, RZ, 0x181f ;  /* 0x00181fff000e7589 */ /* 0x00052400000e0000 */
.L_x_7382:
[----:B------:R-:W-:Y:S01]  /*14390*/  IMAD R21, R20, R21, RZ ;  /* 0x0000001514157224 */ /* 0x000fe200078e02ff */
[----:B------:R-:W-:Y:S04]  /*143a0*/  BSSY B1, `(.L_x_7159) ;  /* 0x000000c000017945 */ /* 0x000fe80003800000 */
[----:B------:R-:W-:-:S13]  /*143b0*/  ISETP.GE.AND P0, PT, R5, R21, PT ;  /* 0x000000150500720c */ /* 0x000fda0003f06270 */
[----:B------:R-:W-:Y:S05]  /*143c0*/  @P0 BRA `(.L_x_7160) ;  /* 0x0000000000240947 */ /* 0x000fea0003800000 */
[----:B------:R-:W-:Y:S02]  /*143d0*/  ULDC UR4, c[0x0][0xac8] ;  /* 0x0002b20000047ab9 */ /* 0x000fe40000000800 */
[----:B------:R-:W-:Y:S02]  /*143e0*/  ISETP.GE.AND P2, PT, R16, UR4, PT ;  /* 0x0000000410007c0c */ /* 0x000fe4000bf46270 */
[----:B------:R-:W-:-:S11]  /*143f0*/  ISETP.GE.AND P3, PT, R23, UR4, PT ;  /* 0x0000000417007c0c */ /* 0x000fd6000bf66270 */
[CC--:B----4-:R-:W-:Y:S02]  /*14400*/  @!P2 LEA R6, P0, R16.reuse, R14.reuse, 0x1 ;  /* 0x0000000e1006a211 */ /* 0x0d0fe400078008ff */
[C---:B------:R-:W-:Y:S02]  /*14410*/  @!P3 LEA R14, P1, R23.reuse, R14, 0x1 ;  /* 0x0000000e170eb211 */ /* 0x040fe400078208ff */
[-C--:B---3--:R-:W-:Y:S02]  /*14420*/  @!P2 LEA.HI.X R7, R16, R3.reuse, R17, 0x1, P0 ;  /* 0x000000031007a211 */ /* 0x088fe400000f0c11 */
[----:B------:R-:W-:-:S03]  /*14430*/  @!P3 LEA.HI.X R15, R23, R3, R22, 0x1, P1 ;  /* 0x00000003170fb211 */ /* 0x000fc600008f0c16 */
[----:B------:R3:W-:Y:S04]  /*14440*/  @!P2 ST.E.128 desc[UR42][R6.64], RZ ;  /* 0x000000ff0600a985 */ /* 0x0007e8000c101d2a */
[----:B------:R3:W-:Y:S02]  /*14450*/  @!P3 ST.E.128 desc[UR42][R14.64], RZ ;  /* 0x000000ff0e00b985 */ /* 0x0007e4000c101d2a */
.L_x_7160:
[----:B------:R-:W-:Y:S05]  /*14460*/  BSYNC B1 ;  /* 0x0000000000017941 */ /* 0x000fea0003800000 */
.L_x_7159:
[----:B------:R-:W-:-:S03]  /*14470*/  UMOV UR4, 0xffffffff ;  /* 0xffffffff00047882 */ /* 0x000fc60000000000 */
[----:B------:R-:W-:Y:S05]  /*14480*/  BRA.DIV UR4, `(.L_x_7161) ;  /* 0x0000008e04cc7947 */ /* 0x000fea000b800000 */
[----:B---3--:R3:W0:Y:S04]  /*14490*/  SHFL.IDX PT, R3, R2, 0x1, 0x181f ;  /* 0x00381f0002037f89 */ /* 0x00862800000e0000 */
[----:B----4-:R3:W4:Y:S02]  /*144a0*/  SHFL.IDX PT, R14, R0, 0x1, 0x181f ;  /* 0x00381f00000e7f89 */ /* 0x01072400000e0000 */
.L_x_7386:
[----:B------:R-:W-:Y:S01]  /*144b0*/  VIADD R4, R5, 0x20 ;  /* 0x0000002005047836 */ /* 0x000fe20000000000 */
        /* <DEDUP_REMOVED lines=8> */
[-C--:B0-----:R-:W-:Y:S02]  /*14540*/  @!P2 LEA.HI.X R7, R16, R3.reuse, R17, 0x1, P0 ;  /* 0x000000031007a211 */ /* 0x081fe400000f0c11 */
[----:B------:R-:W-:-:S03]  /*14550*/  @!P3 LEA.HI.X R15, R23, R3, R22, 0x1, P1 ;  /* 0x00000003170fb211 */ /* 0x000fc600008f0c16 */
[----:B------:R0:W-:Y:S04]  /*14560*/  @!P2 ST.E.128 desc[UR42][R6.64], RZ ;  /* 0x000000ff0600a985 */ /* 0x0001e8000c101d2a */
[----:B------:R0:W-:Y:S02]  /*14570*/  @!P3 ST.E.128 desc[UR42][R14.64], RZ ;  /* 0x000000ff0e00b985 */ /* 0x0001e4000c101d2a */
.L_x_7163:
[----:B------:R-:W-:Y:S05]  /*14580*/  BSYNC B1 ;  /* 0x0000000000017941 */ /* 0x000fea0003800000 */
.L_x_7162:
[----:B------:R-:W-:-:S03]  /*14590*/  UMOV UR4, 0xffffffff ;  /* 0xffffffff00047882 */ /* 0x000fc60000000000 */
[----:B------:R-:W-:Y:S05]  /*145a0*/  BRA.DIV UR4, `(.L_x_7164) ;  /* 0x0000008e04cc7947 */ /* 0x000fea000b800000 */
[----:B0-----:R0:W0:Y:S04]  /*145b0*/  SHFL.IDX PT, R3, R2, 0x2, 0x181f ;  /* 0x00581f0002037f89 */ /* 0x00102800000e0000 */
[----:B----4-:R4:W0:Y:S02]  /*145c0*/  SHFL.IDX PT, R14, R0, 0x2, 0x181f ;  /* 0x00581f00000e7f89 */ /* 0x01082400000e0000 */
.L_x_7390:
[----:B------:R-:W-:Y:S01]  /*145d0*/  VIADD R4, R5, 0x40 ;  /* 0x0000004005047836 */ /* 0x000fe20000000000 */
[----:B------:R-:W-:Y:S04]  /*145e0*/  BSSY B1, `(.L_x_7165) ;  /* 0x000000c000017945 */ /* 0x000fe80003800000 */
[----:B------:R-:W-:-:S13]  /*145f0*/  ISETP.GE.AND P0, PT, R4, R21, PT ;  /* 0x000000150400720c */ /* 0x000fda0003f06270 */
[----:B------:R-:W-:Y:S05]  /*14600*/  @P0 BRA `(.L_x_7166) ;  /* 0x0000000000240947 */ /* 0x000fea0003800000 */
[----:B------:R-:W-:Y:S02]  /*14610*/  ULDC UR4, c[0x0][0xac8] ;  /* 0x0002b20000047ab9 */ /* 0x000fe40000000800 */
[----:B------:R-:W-:Y:S02]  /*14620*/  ISETP.GE.AND P2, PT, R16, UR4, PT ;  /* 0x0000000410007c0c */ /* 0x000fe4000bf46270 */
[----:B------:R-:W-:-:S11]  /*14630*/  ISETP.GE.AND P3, PT, R23, UR4, PT ;  /* 0x0000000417007c0c */ /* 0x000fd6000bf66270 */
[CC--:B0-----:R-:W-:Y:S02]  /*14640*/  @!P2 LEA R6, P0, R16.reuse, R14.reuse, 0x1 ;  /* 0x0000000e1006a211 */ /* 0x0c1fe400078008ff */
[C---:B------:R-:W-:Y:S02]  /*14650*/  @!P3 LEA R14, P1, R23.reuse, R14, 0x1 ;  /* 0x0000000e170eb211 */ /* 0x040fe400078208ff */
[-C--:B------:R-:W-:Y:S02]  /*14660*/  @!P2 LEA.HI.X R7, R16, R3.reuse, R17, 0x1, P0 ;  /* 0x000000031007a211 */ /* 0x080fe400000f0c11 */
[----:B------:R-:W-:-:S03]  /*14670*/  @!P3 LEA.HI.X R15, R23, R3, R22, 0x1, P1 ;  /* 0x00000003170fb211 */ /* 0x000fc600008f0c16 */
[----:B------:R0:W-:Y:S04]  /*14680*/  @!P2 ST.E.128 desc[UR42][R6.64], RZ ;  /* 0x000000ff0600a985 */ /* 0x0001e8000c101d2a */
[----:B------:R0:W-:Y:S02]  /*14690*/  @!P3 ST.E.128 desc[UR42][R14.64], RZ ;  /* 0x000000ff0e00b985 */ /* 0x0001e4000c101d2a */
.L_x_7166:
[----:B------:R-:W-:Y:S05]  /*146a0*/  BSYNC B1 ;  /* 0x0000000000017941 */ /* 0x000fea0003800000 */
.L_x_7165:
[----:B------:R-:W-:-:S03]  /*146b0*/  UMOV UR4, 0xffffffff ;  /* 0xffffffff00047882 */ /* 0x000fc60000000000 */
[----:B------:R-:W-:Y:S05]  /*146c0*/  BRA.DIV UR4, `(.L_x_7167) ;  /* 0x0000008e04cc7947 */ /* 0x000fea000b800000 */
[----:B0-----:R0:W0:Y:S04]  /*146d0*/  SHFL.IDX PT, R3, R2, 0x3, 0x181f ;  /* 0x00781f0002037f89 */ /* 0x00102800000e0000 */
[----:B------:R0:W0:Y:S02]  /*146e0*/  SHFL.IDX PT, R14, R0, 0x3, 0x181f ;  /* 0x00781f00000e7f89 */ /* 0x00002400000e0000 */
.L_x_7394:
[----:B0-234-:R-:W-:-:S05]  /*146f0*/  VIADD R0, R5, 0x60 ;  /* 0x0000006005007836 */ /* 0x01dfca0000000000 */
[----:B------:R-:W-:-:S13]  /*14700*/  ISETP.GE.AND P0, PT, R0, R21, PT ;  /* 0x000000150000720c */ /* 0x000fda0003f06270 */
[----:B------:R-:W-:Y:S05]  /*14710*/  @P0 BRA `(.L_x_7150) ;  /* 0x0000000000240947 */ /* 0x000fea0003800000 */
[----:B------:R-:W-:Y:S02]  /*14720*/  ULDC UR4, c[0x0][0xac8] ;  /* 0x0002b20000047ab9 */ /* 0x000fe40000000800 */
[----:B------:R-:W-:Y:S02]  /*14730*/  ISETP.GE.AND P2, PT, R16, UR4, PT ;  /* 0x0000000410007c0c */ /* 0x000fe4000bf46270 */
[----:B------:R-:W-:-:S11]  /*14740*/  ISETP.GE.AND P3, PT, R23, UR4, PT ;  /* 0x0000000417007c0c */ /* 0x000fd6000bf66270 */
[CC--:B------:R-:W-:Y:S02]  /*14750*/  @!P2 LEA R4, P0, R16.reuse, R14.reuse, 0x1 ;  /* 0x0000000e1004a211 */ /* 0x0c0fe400078008ff */
[C---:B------:R-:W-:Y:S02]  /*14760*/  @!P3 LEA R14, P1, R23.reuse, R14, 0x1 ;  /* 0x0000000e170eb211 */ /* 0x040fe400078208ff */
[-C--:B------:R-:W-:Y:S02]  /*14770*/  @!P2 LEA.HI.X R5, R16, R3.reuse, R17, 0x1, P0 ;  /* 0x000000031005a211 */ /* 0x080fe400000f0c11 */
[----:B------:R-:W-:-:S03]  /*14780*/  @!P3 LEA.HI.X R15, R23, R3, R22, 0x1, P1 ;  /* 0x00000003170fb211 */ /* 0x000fc600008f0c16 */
[----:B------:R3:W-:Y:S04]  /*14790*/  @!P2 ST.E.128 desc[UR42][R4.64], RZ ;  /* 0x000000ff0400a985 */ /* 0x0007e8000c101d2a */
[----:B------:R3:W-:Y:S02]  /*147a0*/  @!P3 ST.E.128 desc[UR42][R14.64], RZ ;  /* 0x000000ff0e00b985 */ /* 0x0007e4000c101d2a */
.L_x_7150:
[----:B------:R-:W-:Y:S05]  /*147b0*/  BSYNC B0 ;  /* 0x0000000000007941 */ /* 0x000fea0003800000 */
.L_x_7136:
[----:B------:R-:W-:Y:S02]  /*147c0*/  ULDC UR4, c[0x0][0xc3c] ;  /* 0x00030f0000047ab9 */ /* 0x000fe40000000800 */
[----:B-1----:R-:W-:-:S13]  /*147d0*/  ISETP.GE.AND P0, PT, R31, UR4, PT ;  /* 0x000000041f007c0c */ /* 0x002fda000bf06270 */
[----:B------:R-:W-:Y:S05]  /*147e0*/  @!P0 BRA `(.L_x_7168) ;  /* 0xfffffec8008c8947 */ /* 0x000fea000383ffff */
[----:B------:R-:W-:Y:S05]  /*147f0*/  BRA `(.L_x_6959) ;  /* 0x0000006c00c47947 */ /* 0x000fea0003800000 */
.L_x_6957:
        /* <DEDUP_REMOVED lines=16> */
.L_x_7169:
        /* <DEDUP_REMOVED lines=40> */
[----:B------:R-:W-:Y:S01]  /*14b80*/  MOV R8, R3 ;  /* 0x0000000300087202 */ /* 0x000fe20000000f00 */
[----:B------:R-:W-:Y:S01]  /*14b90*/  UMOV UR4, URZ ;  /* 0x0000003f00047c82 */ /* 0x000fe20008000000 */
[----:B------:R-:W-:-:S05]  /*14ba0*/  ULDC UR5, c[0x0][0xc38] ;  /* 0x00030e0000057ab9 */ /* 0x000fca0000000800 */
.L_x_7173:
[----:B------:R-:W0:Y:S01]  /*14bb0*/  LDC R2, c[0x0][0xc3c] ;  /* 0x00030f00ff027b82 */ /* 0x000e220000000800 */
[----:B------:R-:W-:Y:S01]  /*14bc0*/  UIADD3 UR4, UR4, 0x1f, URZ ;  /* 0x0000001f04047890 */ /* 0x000fe2000fffe03f */
[----:B------:R-:W-:Y:S02]  /*14bd0*/  ULDC UR7, c[0x0][0xc3c] ;  /* 0x00030f0000077ab9 */ /* 0x000fe40000000800 */
[----:B------:R-:W-:-:S03]  /*14be0*/  IMAD.U32 R19, RZ, RZ, UR7 ;  /* 0x00000007ff137e24 */ /* 0x000fc6000f8e00ff */
        /* <DEDUP_REMOVED lines=33> */
.L_x_7171:
        /* <DEDUP_REMOVED lines=16> */
[----:B------:R-:W-:-:S06]  /*14f00*/  VIADD R16, R19, 0xffffffff ;  /* 0xffffffff13107836 */ /* 0x000fcc0000000000 */
[----:B------:R0:W1:Y:S02]  /*14f10*/  SHFL.IDX PT, R16, R5, R16, 0x1f ;  /* 0x00001f1005107589 */ /* 0x00006400000e0000 */
.L_x_7174:
        /* <DEDUP_REMOVED lines=11> */
[----:B------:R-:W0:Y:S03]  /*14fd0*/  I2F.RP R8, R5 ;  /* 0x0000000500087306 */ /* 0x000e260000209400 */
[----:B------:R-:W-:Y:S01]  /*14fe0*/  IMAD.MOV.U32 R3, RZ, RZ, R10 ;  /* 0x000000ffff037224 */ /* 0x000fe200078e000a */
[----:B------:R-:W-:-:S03]  /*14ff0*/  MOV R10, R12 ;  /* 0x0000000c000a7202 */ /* 0x000fc60000000f00 */
[----:B------:R-:W-:-:S04]  /*15000*/  IMAD.HI.U32 R2, R2, R3, RZ ;  /* 0x0000000302027227 */ /* 0x000fc800078e00ff */
[----:B------:R-:W-:Y:S01]  /*15010*/  IMAD R3, R2, R10, R3 ;  /* 0x0000000a02037224 */ /* 0x000fe200078e0203 */
[----:B0-----:R-:W0:Y:S04]  /*15020*/  MUFU.RCP R8, R8 ;  /* 0x0000000800087308 */ /* 0x001e280000001000 */
[----:B------:R-:W-:-:S13]  /*15030*/  ISETP.GT.U32.AND P1, PT, R4, R3, PT ;  /* 0x000000030400720c */ /* 0x000fda0003f24070 */
[----:B------:R-:W-:Y:S02]  /*15040*/  @!P1 IMAD.IADD R3, R3, 0x1, -R4 ;  /* 0x0000000103039824 */ /* 0x000fe400078e0a04 */
[----:B------:R-:W-:Y:S01]  /*15050*/  @!P1 VIADD R2, R2, 0x1 ;  /* 0x0000000102029836 */ /* 0x000fe20000000000 */
[----:B------:R-:W-:Y:S01]  /*15060*/  ISETP.NE.AND P1, PT, R6, RZ, PT ;  /* 0x000000ff0600720c */ /* 0x000fe20003f25270 */
[----:B0-----:R-:W-:Y:S01]  /*15070*/  VIADD R10, R8, 0xffffffe ;  /* 0x0ffffffe080a7836 */ /* 0x001fe20000000000 */
[----:B------:R-:W-:Y:S02]  /*15080*/  ISETP.GE.U32.AND P0, PT, R3, R4, PT ;  /* 0x000000040300720c */ /* 0x000fe40003f06070 */
[----:B------:R-:W-:Y:S01]  /*15090*/  LOP3.LUT R4, R17, R6, RZ, 0x3c, !PT ;  /* 0x0000000611047212 */ /* 0x000fe200078e3cff */
[----:B------:R0:W1:Y:S03]  /*150a0*/  F2I.FTZ.U32.TRUNC.NTZ R3, R10 ;  /* 0x0000000a00037305 */ /* 0x000066000021f000 */
[----:B------:R-:W-:-:S02]  /*150b0*/  ISETP.GE.AND P2, PT, R4, RZ, PT ;  /* 0x000000ff0400720c */ /* 0x000fc40003f46270 */
[----:B0-----:R-:W-:-:S05]  /*150c0*/  IABS R10, R9 ;  /* 0x00000009000a7213 */ /* 0x001fca0000000000 */
[----:B------:R-:W-:Y:S02]  /*150d0*/  @P0 IADD3 R2, R2, 0x1, RZ ;  /* 0x0000000102020810 */ /* 0x000fe40007ffe0ff */
        /* <DEDUP_REMOVED lines=24> */
[----:B------:R-:W-:-:S04]  /*15260*/  @!P1 LOP3.LUT R2, RZ, R9, RZ, 0x33, !PT ;  /* 0x00000009ff029212 */ /* 0x000fc800078e33ff */
[----:B------:R-:W-:-:S05]  /*15270*/  IADD3 R18, -R2, RZ, RZ ;  /* 0x000000ff02127210 */ /* 0x000fca0007ffe1ff */
[C---:B------:R-:W-:Y:S02]  /*15280*/  IMAD R18, R9.reuse, R18, R8 ;  /* 0x0000001209127224 */ /* 0x040fe400078e0208 */
[----:B------:R-:W-:-:S05]  /*15290*/  IMAD R9, R9, 0x1000000, R2 ;  /* 0x0100000009097824 */ /* 0x000fca00078e0202 */
[----:B------:R-:W-:Y:S01]  /*152a0*/  LEA R18, R18, R9, 0x10 ;  /* 0x0000000912127211 */ /* 0x000fe200078e80ff */
[----:B------:R-:W-:Y:S06]  /*152b0*/  BRA `(.L_x_7175) ;  /* 0x00000000000c7947 */ /* 0x000fec0003800000 */
.L_x_7172:
[----:B------:R-:W-:Y:S02]  /*152c0*/  IMAD.MOV.U32 R17, RZ, RZ, RZ ;  /* 0x000000ffff117224 */ /* 0x000fe400078e00ff */
[----:B------:R-:W-:Y:S02]  /*152d0*/  IMAD.U32 R16, RZ, RZ, UR6 ;  /* 0x00000006ff107e24 */ /* 0x000fe4000f8e00ff */
[----:B------:R-:W-:-:S07]  /*152e0*/  IMAD.MOV.U32 R18, RZ, RZ, RZ ;  /* 0x000000ffff127224 */ /* 0x000fce00078e00ff */
.L_x_7175:
[----:B------:R-:W-:-:S13]  /*152f0*/  ISETP.NE.AND P0, PT, R7, RZ, PT ;  /* 0x000000ff0700720c */ /* 0x000fda0003f05270 */
[----:B------:R-:W0:Y:S01]  /*15300*/  @!P0 S2R R3, SR_CgaCtaId ;  /* 0x0000000000038919 */ /* 0x000e220000008800 */
[----:B------:R-:W-:-:S04]  /*15310*/  @!P0 MOV R2, 0x400 ;  /* 0x0000040000028802 */ /* 0x000fc80000000f00 */
[----:B0-----:R-:W-:-:S05]  /*15320*/  @!P0 LEA R2, R3, R2, 0x18 ;  /* 0x0000000203028211 */ /* 0x001fca00078ec0ff */
[----:B------:R0:W-:Y:S01]  /*15330*/  @!P0 STS.128 [R2+0x288d0], R16 ;  /* 0x0288d01002008388 */ /* 0x0001e20000000c00 */
[----:B------:R-:W-:Y:S06]  /*15340*/  BAR.ARV 0x5, 0x180 ;  /* 0x0146000000007b1d */ /* 0x000fec0000002000 */
.L_x_7170:
[----:B------:R2:W-:Y:S01]  /*15350*/  STL [R1+0x24], RZ ;  /* 0x000024ff01007387 */ /* 0x0005e20000100800 */
[----:B------:R-:W-:Y:S01]  /*15360*/  ULDC UR4, c[0x0][0xc3c] ;  /* 0x00030f0000047ab9 */ /* 0x000fe20000000800 */
[----:B------:R-:W-:Y:S01]  /*15370*/  MOV R28, 0x1 ;  /* 0x00000001001c7802 */ /* 0x000fe20000000f00 */
[----:B------:R-:W-:Y:S01]  /*15380*/  IMAD.MOV.U32 R25, RZ, RZ, RZ ;  /* 0x000000ffff197224 */ /* 0x000fe200078e00ff */
[----:B-1----:R-:W-:-:S13]  /*15390*/  ISETP.GE.AND P0, PT, R19, UR4, PT ;  /* 0x0000000413007c0c */ /* 0x002fda000bf06270 */
[----:B--2---:R-:W-:Y:S05]  /*153a0*/  @P0 BRA `(.L_x_7176) ;  /* 0x0000005c00fc0947 */ /* 0x004fea0003800000 */
[----:B------:R-:W1:Y:S01]  /*153b0*/  S2UR UR5, SR_CgaCtaId ;  /* 0x00000000000579c3 */ /* 0x000e620000008800 */
[C---:B------:R-:W-:Y:S01]  /*153c0*/  IMAD.SHL.U32 R31, R0.reuse, 0x8, RZ ;  /* 0x00000008001f7824 */ /* 0x040fe200078e00ff */
[----:B0-----:R-:W-:Y:S01]  /*153d0*/  LOP3.LUT R2, R0, 0x7f, RZ, 0xc0, !PT ;  /* 0x0000007f00027812 */ /* 0x001fe200078ec0ff */
[----:B------:R-:W-:Y:S01]  /*153e0*/  UMOV UR4, 0x400 ;  /* 0x0000040000047882 */ /* 0x000fe20000000000 */
[----:B------:R0:W-:Y:S01]  /*153f0*/  STL [R1+0x24], RZ ;  /* 0x000024ff01007387 */ /* 0x0001e20000100800 */
[----:B------:R-:W-:Y:S01]  /*15400*/  BSSY B8, `(.L_x_7176) ;  /* 0x00005f9000087945 */ /* 0x000fe20003800000 */
[C---:B------:R-:W-:Y:S01]  /*15410*/  LOP3.LUT R3, R31.reuse, 0x1f8, RZ, 0xc0, !PT ;  /* 0x000001f81f037812 */ /* 0x040fe200078ec0ff */
[----:B------:R-:W-:Y:S01]  /*15420*/  IMAD.SHL.U32 R35, R2, 0x8, RZ ;  /* 0x0000000802237824 */ /* 0x000fe200078e00ff */
[----:B------:R-:W-:Y:S01]  /*15430*/  LOP3.LUT R31, R31, 0x38, RZ, 0xc0, !PT ;  /* 0x000000381f1f7812 */ /* 0x000fe200078ec0ff */
[----:B------:R-:W-:Y:S01]  /*15440*/  IMAD.MOV.U32 R27, RZ, RZ, RZ ;  /* 0x000000ffff1b7224 */ /* 0x000fe200078e00ff */
[----:B------:R-:W-:Y:S01]  /*15450*/  LOP3.LUT R2, R3, 0x38, R0, 0x78, !PT ;  /* 0x0000003803027812 */ /* 0x000fe200078e7800 */
[----:B------:R-:W-:Y:S01]  /*15460*/  IMAD.MOV.U32 R25, RZ, RZ, RZ ;  /* 0x000000ffff197224 */ /* 0x000fe200078e00ff */
[----:B------:R-:W-:Y:S01]  /*15470*/  MOV R29, 0x1 ;  /* 0x00000001001d7802 */ /* 0x000fe20000000f00 */
[----:B------:R-:W-:Y:S01]  /*15480*/  ULOP3.LUT UR38, UR36, 0x2, URZ, 0xfc, !UPT ;  /* 0x0000000224267892 */ /* 0x000fe2000f8efc3f */
[----:B------:R-:W-:Y:S01]  /*15490*/  LOP3.LUT R35, R2, 0x200, R35, 0xf8, !PT ;  /* 0x0000020002237812 */ /* 0x000fe200078ef823 */
[----:B------:R-:W-:Y:S01]  /*154a0*/  ULDC.64 UR40, c[0x0][0x198] ;  /* 0x0000660000287ab9 */ /* 0x000fe20000000a00 */
[----:B------:R-:W-:Y:S01]  /*154b0*/  MOV R28, 0x1 ;  /* 0x00000001001c7802 */ /* 0x000fe20000000f00 */
[----:B------:R-:W-:Y:S01]  /*154c0*/  ULDC UR37, c[0x0][0xc] ;  /* 0x0000030000257ab9 */ /* 0x000fe20000000800 */
[----:B------:R-:W-:Y:S01]  /*154d0*/  LOP3.LUT R30, R31, 0x40, RZ, 0xfc, !PT ;  /* 0x000000401f1e7812 */ /* 0x000fe200078efcff */
[----:B-1----:R-:W-:-:S06]  /*154e0*/  ULEA UR4, UR5, UR4, 0x18 ;  /* 0x0000000405047291 */ /* 0x002fcc000f8ec03f */
[----:B------:R-:W-:-:S04]  /*154f0*/  IMAD.U32 R22, RZ, RZ, UR4 ;  /* 0x00000004ff167e24 */ /* 0x000fc8000f8e00ff */
[----:B------:R-:W-:-:S05]  /*15500*/  IMAD R0, R35, 0x2, R22 ;  /* 0x0000000223007824 */ /* 0x000fca00078e0216 */
[----:B------:R0:W-:Y:S02]  /*15510*/  STL [R1+0x8], R0 ;  /* 0x0000080001007387 */ /* 0x0001e40000100800 */
.L_x_7277:
[----:B------:R-:W1:Y:S02]  /*15520*/  LDC.64 R2, c[0x0][0xc88] ;  /* 0x00032200ff027b82 */ /* 0x000e640000000a00 */
[----:B-1----:R-:W-:-:S05]  /*15530*/  IMAD.WIDE R2, R19, 0x4, R2 ;  /* 0x0000000413027825 */ /* 0x002fca00078e0202 */
[----:B0-----:R-:W0:Y:S01]  /*15540*/  LDG.E R33, desc[UR42][R2.64] ;  /* 0x0000002a02217981 */ /* 0x001e22000c1e1900 */
[----:B------:R-:W-:Y:S05]  /*15550*/  YIELD ;  /* 0x0000000000007946 */ /* 0x000fea0003800000 */
[----:B------:R-:W-:Y:S01]  /*15560*/  ULDC.64 UR4, c[0x0][0xa28] ;  /* 0x00028a0000047ab9 */ /* 0x000fe20000000a00 */
[----:B------:R-:W-:Y:S01]  /*15570*/  IMAD.MOV.U32 R11, RZ, RZ, RZ ;  /* 0x000000ffff0b7224 */ /* 0x000fe200078e00ff */
[----:B------:R-:W-:Y:S01]  /*15580*/  ISETP.NE.U32.AND P0, PT, RZ, UR4, PT ;  /* 0x00000004ff007c0c */ /* 0x000fe2000bf05070 */
[----:B------:R-:W-:Y:S01]  /*15590*/  ULDC.64 UR8, c[0x0][0xa18] ;  /* 0x0002860000087ab9 */ /* 0x000fe20000000a00 */
[----:B------:R-:W-:Y:S01]  /*155a0*/  MOV R6, RZ ;  /* 0x000000ff00067202 */ /* 0x000fe20000000f00 */
[----:B------:R-:W-:Y:S01]  /*155b0*/  ULDC.64 UR6, c[0x0][0xa10] ;  /* 0x0002840000067ab9 */ /* 0x000fe20000000a00 */
[----:B------:R-:W-:-:S02]  /*155c0*/  ISETP.NE.AND.EX P0, PT, RZ, UR5, PT, P0 ;  /* 0x00000005ff007c0c */ /* 0x000fc4000bf05300 */
[----:B0-----:R-:W-:-:S11]  /*155d0*/  SHF.R.S32.HI R0, RZ, 0x1f, R33 ;  /* 0x0000001fff007819 */ /* 0x001fd60000011421 */
[C---:B------:R-:W-:Y:S01]  /*155e0*/  @P0 LEA R2, P1, R33.reuse, UR4, 0x2 ;  /* 0x0000000421020c11 */ /* 0x040fe2000f8210ff */
[C---:B------:R-:W-:Y:S01]  /*155f0*/  IMAD.SHL.U32 R23, R33.reuse, 0x4, RZ ;  /* 0x0000000421177824 */ /* 0x040fe200078e00ff */
[C-C-:B------:R-:W-:Y:S01]  /*15600*/  SHF.L.U64.HI R24, R33.reuse, 0x2, R0.reuse ;  /* 0x0000000221187819 */ /* 0x140fe20000010200 */
[----:B------:R0:W-:Y:S01]  /*15610*/  STL [R1+0x18], R0 ;  /* 0x0000180001007387 */ /* 0x0001e20000100800 */
[----:B------:R-:W-:Y:S01]  /*15620*/  @P0 LEA.HI.X R3, R33, UR5, R0, 0x2, P1 ;  /* 0x0000000521030c11 */ /* 0x000fe200088f1400 */
[----:B------:R-:W-:-:S04]  /*15630*/  ULDC.64 UR4, c[0x0][0xa00] ;  /* 0x0002800000047ab9 */ /* 0x000fc80000000a00 */
[----:B--2---:R1:W2:Y:S01]  /*15640*/  @P0 LDG.E R11, desc[UR42][R2.64] ;  /* 0x0000002a020b0981 */ /* 0x0042a2000c1e1900 */
[----:B------:R-:W-:Y:S02]  /*15650*/  ISETP.NE.U32.AND P0, PT, RZ, UR4, PT ;  /* 0x00000004ff007c0c */ /* 0x000fe4000bf05070 */
[----:B------:R-:W-:Y:S01]  /*15660*/  ISETP.NE.U32.AND P1, PT, RZ, UR8, PT ;  /* 0x00000008ff007c0c */ /* 0x000fe2000bf25070 */
[----:B0-----:R-:W-:Y:S01]  /*15670*/  IMAD.MOV.U32 R0, RZ, RZ, RZ ;  /* 0x000000ffff007224 */ /* 0x001fe200078e00ff */
[----:B------:R-:W-:Y:S02]  /*15680*/  ISETP.NE.AND.EX P0, PT, RZ, UR5, PT, P0 ;  /* 0x00000005ff007c0c */ /* 0x000fe4000bf05300 */
[----:B------:R-:W-:Y:S02]  /*15690*/  ISETP.NE.AND.EX P1, PT, RZ, UR9, PT, P1 ;  /* 0x00000009ff007c0c */ /* 0x000fe4000bf25310 */
[----:B------:R-:W-:Y:S02]  /*156a0*/  ISETP.NE.U32.AND P2, PT, RZ, UR6, PT ;  /* 0x00000006ff007c0c */ /* 0x000fe4000bf45070 */
[----:B-1----:R-:W-:-:S02]  /*156b0*/  IADD3 R2, P3, R23, UR4, RZ ;  /* 0x0000000417027c10 */ /* 0x002fc4000ff7e0ff */
[----:B------:R-:W-:Y:S02]  /*156c0*/  ISETP.NE.AND.EX P2, PT, RZ, UR7, PT, P2 ;  /* 0x00000007ff007c0c */ /* 0x000fe4000bf45320 */
[----:B------:R-:W-:Y:S02]  /*156d0*/  IADD3.X R3, R24, UR5, RZ, P3, !PT ;  /* 0x0000000518037c10 */ /* 0x000fe40009ffe4ff */
[----:B------:R-:W-:-:S03]  /*156e0*/  IADD3 R4, P4, R23, UR6, RZ ;  /* 0x0000000617047c10 */ /* 0x000fc6000ff9e0ff */
[----:B------:R-:W3:Y:S01]  /*156f0*/  @P0 LDG.E R6, desc[UR42][R2.64] ;  /* 0x0000002a02060981 */ /* 0x000ee2000c1e1900 */
[----:B------:R-:W-:Y:S01]  /*15700*/  ULDC UR4, c[0x0][0x288] ;  /* 0x0000a20000047ab9 */ /* 0x000fe20000000800 */
[----:B------:R-:W-:Y:S01]  /*15710*/  IADD3.X R5, R24, UR7, RZ, P4, !PT ;  /* 0x0000000718057c10 */ /* 0x000fe2000a7fe4ff */
[----:B------:R-:W-:Y:S01]  /*15720*/  IMAD.U32 R8, RZ, RZ, UR4 ;  /* 0x00000004ff087e24 */ /* 0x000fe2000f8e00ff */
[----:B------:R-:W-:-:S03]  /*15730*/  ULDC.64 UR4, c[0x0][0x418] ;  /* 0x0001060000047ab9 */ /* 0x000fc60000000a00 */
[----:B------:R-:W5:Y:S04]  /*15740*/  @P2 LDG.E R0, desc[UR42][R4.64] ;  /* 0x0000002a04002981 */ /* 0x000f68000c1e1900 */
[----:B---3--:R0:W-:Y:S02]  /*15750*/  STL [R1+0xc], R6 ;  /* 0x00000c0601007387 */ /* 0x0081e40000100800 */
[----:B0-----:R-:W-:-:S04]  /*15760*/  @P1 IADD3 R6, P3, R23, UR8, RZ ;  /* 0x0000000817061c10 */ /* 0x001fc8000ff7e0ff */
[----:B------:R-:W-:-:S05]  /*15770*/  @P1 IADD3.X R7, R24, UR9, RZ, P3, !PT ;  /* 0x0000000918071c10 */ /* 0x000fca0009ffe4ff */
[----:B------:R0:W3:Y:S01]  /*15780*/  @P1 LDG.E R8, desc[UR42][R6.64] ;  /* 0x0000002a06081981 */ /* 0x0000e2000c1e1900 */
[----:B------:R-:W-:-:S03]  /*15790*/  UISETP.NE.U32.AND UP0, UPT, UR4, URZ, UPT ;  /* 0x0000003f0400728c */ /* 0x000fc6000bf05070 */
[----:B------:R-:W-:Y:S01]  /*157a0*/  ULDC UR4, c[0x0][0x424] ;  /* 0x0001090000047ab9 */ /* 0x000fe20000000800 */
[----:B------:R-:W-:-:S03]  /*157b0*/  UISETP.NE.AND.EX UP0, UPT, UR5, URZ, UPT, UP0 ;  /* 0x0000003f0500728c */ /* 0x000fc6000bf05300 */
[----:B------:R-:W-:Y:S01]  /*157c0*/  ULDC UR5, c[0x0][0x2f0] ;  /* 0x0000bc0000057ab9 */ /* 0x000fe20000000800 */
[----:B------:R-:W-:-:S04]  /*157d0*/  USEL UR4, UR4, 0x1, UP0 ;  /* 0x0000000104047887 */ /* 0x000fc80008000000 */
[----:B------:R-:W-:Y:S01]  /*157e0*/  UIMAD UR4, UR4, UR5, URZ ;  /* 0x00000005040472a4 */ /* 0x000fe2000f8e023f */
[----:B--2---:R-:W-:Y:S02]  /*157f0*/  STL [R1], R11 ;  /* 0x0000000b01007387 */ /* 0x004fe40000100800 */
[----:B------:R-:W-:Y:S02]  /*15800*/  ULDC UR5, c[0x0][0x348] ;  /* 0x0000d20000057ab9 */ /* 0x000fe40000000800 */
[----:B0-----:R-:W-:Y:S01]  /*15810*/  IMAD.U32 R6, RZ, RZ, UR5 ;  /* 0x00000005ff067e24 */ /* 0x001fe2000f8e00ff */
[----:B---3--:R0:W-:Y:S02]  /*15820*/  STL [R1+0x20], R8 ;  /* 0x0000200801007387 */ /* 0x0081e40000100800 */
[----:B0-----:R-:W-:Y:S01]  /*15830*/  MOV R8, UR4 ;  /* 0x0000000400087c02 */ /* 0x001fe20008000f00 */
[----:B------:R-:W-:Y:S06]  /*15840*/  @P1 BRA `(.L_x_7177) ;  /* 0x0000000000141947 */ /* 0x000fec0003800000 */
[----:B------:R-:W-:Y:S05]  /*15850*/  @!P0 BRA `(.L_x_7177) ;  /* 0x0000000000108947 */ /* 0x000fea0003800000 */
[----:B------:R-:W2:Y:S04]  /*15860*/  LDG.E R10, desc[UR42][R2.64] ;  /* 0x0000002a020a7981 */ /* 0x000ea8000c1e1900 */
[----:B------:R-:W2:Y:S02]  /*15870*/  LDG.E R7, desc[UR42][R2.64+0x4] ;  /* 0x0000042a02077981 */ /* 0x000ea4000c1e1900 */
[----:B--2---:R-:W-:-:S05]  /*15880*/  IMAD.IADD R2, R7, 0x1, -R10 ;  /* 0x0000000107027824 */ /* 0x004fca00078e0a0a */
[----:B------:R0:W-:Y:S02]  /*15890*/  STL [R1+0x20], R2 ;  /* 0x0000200201007387 */ /* 0x0001e40000100800 */
.L_x_7177:
        /* <DEDUP_REMOVED lines=14> */
.L_x_7178:
        /* <DEDUP_REMOVED lines=9> */
.L_x_7179:
[----:B0-----:R-:W2:Y:S04]  /*15a10*/  @P2 LDG.E R3, desc[UR42][R4.64] ;  /* 0x0000002a04032981 */ /* 0x001ea8000c1e1900 */
[----:B------:R0:W2:Y:S01]  /*15a20*/  @P2 LDG.E R2, desc[UR42][R4.64+0x4] ;  /* 0x0000042a04022981 */ /* 0x0000a2000c1e1900 */
[----:B-----5:R-:W-:Y:S01]  /*15a30*/  IMAD.IADD R8, R8, 0x1, -R11 ;  /* 0x0000000108087824 */ /* 0x020fe200078e0a0b */
[----:B------:R-:W-:Y:S01]  /*15a40*/  BSSY B0, `(.L_x_7180) ;  /* 0x0000029000007945 */ /* 0x000fe20003800000 */
[----:B------:R-:W-:Y:S02]  /*15a50*/  LOP3.LUT R37, R7, 0xff, RZ, 0xc0, !PT ;  /* 0x000000ff07257812 */ /* 0x000fe400078ec0ff */
[----:B0-----:R-:W-:Y:S02]  /*15a60*/  SHF.R.U32.HI R5, RZ, 0x10, R7 ;  /* 0x00000010ff057819 */ /* 0x001fe40000011607 */
[----:B--2---:R-:W-:-:S05]  /*15a70*/  @P2 IADD3 R6, -R3, R2, RZ ;  /* 0x0000000203062210 */ /* 0x004fca0007ffe1ff */
[----:B------:R-:W-:-:S04]  /*15a80*/  IMAD.IADD R36, R8, 0x1, R6 ;  /* 0x0000000108247824 */ /* 0x000fc800078e0206 */
[C---:B------:R-:W-:Y:S01]  /*15a90*/  VIADD R2, R36.reuse, 0x7f ;  /* 0x0000007f24027836 */ /* 0x040fe20000000000 */
[----:B------:R-:W-:-:S04]  /*15aa0*/  ISETP.GE.AND P1, PT, R36, 0x1, PT ;  /* 0x000000012400780c */ /* 0x000fc80003f26270 */
[----:B------:R-:W-:-:S04]  /*15ab0*/  SHF.R.S32.HI R3, RZ, 0x1f, R2 ;  /* 0x0000001fff037819 */ /* 0x000fc80000011402 */
[----:B------:R-:W-:Y:S02]  /*15ac0*/  LEA.HI R3, R3, R2, RZ, 0x7 ;  /* 0x0000000203037211 */ /* 0x000fe400078f38ff */
[----:B------:R-:W-:Y:S02]  /*15ad0*/  MOV R2, RZ ;  /* 0x000000ff00027202 */ /* 0x000fe40000000f00 */
[----:B------:R-:W-:Y:S01]  /*15ae0*/  SHF.R.S32.HI R4, RZ, 0x7, R3 ;  /* 0x00000007ff047819 */ /* 0x000fe20000011403 */
        /* <DEDUP_REMOVED lines=30> */
.L_x_7181:
[----:B------:R-:W-:Y:S05]  /*15cd0*/  BSYNC B0 ;  /* 0x0000000000007941 */ /* 0x000fea0003800000 */
.L_x_7180:
[-C--:B------:R-:W-:Y:S01]  /*15ce0*/  IMAD R7, R37, R2.reuse, RZ ;  /* 0x0000000225077224 */ /* 0x080fe200078e02ff */
[----:B------:R-:W-:Y:S04]  /*15cf0*/  BSSY B0, `(.L_x_7182) ;  /* 0x0000114000007945 */ /* 0x000fe80003800000 */
[C---:B------:R-:W-:Y:S01]  /*15d00*/  VIADDMNMX R3, R7.reuse, R2, R4, PT ;  /* 0x0000000207037246 */ /* 0x040fe20003800104 */
[----:B------:R-:W-:-:S04]  /*15d10*/  IMAD R7, R7, 0x80, -R8 ;  /* 0x0000008007077824 */ /* 0x000fc800078e0a08 */
[----:B------:R-:W-:Y:S01]  /*15d20*/  IMAD R3, R3, 0x80, -R8 ;  /* 0x0000008003037824 */ /* 0x000fe200078e0a08 */
[----:B------:R-:W-:-:S04]  /*15d30*/  VIMNMX R7, RZ, R7, !PT ;  /* 0x00000007ff077248 */ /* 0x000fc80007fe0100 */
[----:B------:R-:W-:Y:S02]  /*15d40*/  VIMNMX R2, R3, R6, PT ;  /* 0x0000000603027248 */ /* 0x000fe40003fe0100 */
[----:B------:R-:W-:Y:S02]  /*15d50*/  SHF.R.U32.HI R6, RZ, 0x7, R7 ;  /* 0x00000007ff067819 */ /* 0x000fe40000011607 */
[----:B------:R-:W-:-:S13]  /*15d60*/  ISETP.GT.AND P0, PT, R2, R7, PT ;  /* 0x000000070200720c */ /* 0x000fda0003f04270 */
[----:B------:R-:W-:-:S04]  /*15d70*/  @P0 IADD3 R2, R2, 0x7f, RZ ;  /* 0x0000007f02020810 */ /* 0x000fc80007ffe0ff */
        /* <DEDUP_REMOVED lines=14> */
.L_x_7397:
[----:B-1----:R-:W-:Y:S02]  /*15e60*/  ISETP.NE.AND P0, PT, R14, RZ, PT ;  /* 0x000000ff0e00720c */ /* 0x002fe40003f05270 */
[----:B------:R-:W-:-:S11]  /*15e70*/  PLOP3.LUT P6, PT, PT, PT, PT, 0x8, 0x0 ;  /* 0x000000000000781c */ /* 0x000fd60003fce170 */
[----:B------:R-:W-:Y:S05]  /*15e80*/  @P0 BRA `(.L_x_7185) ;  /* 0x00000000000c0947 */ /* 0x000fea0003800000 */
[----:B------:R-:W-:-:S03]  /*15e90*/  UMOV UR4, 0xffffffff ;  /* 0xffffffff00047882 */ /* 0x000fc60000000000 */
[----:B------:R-:W-:Y:S05]  /*15ea0*/  BRA.DIV UR4, `(.L_x_7186) ;  /* 0x0000007a04507947 */ /* 0x000fea000b800000 */
[----:B------:R-:W-:-:S13]  /*15eb0*/  ELECT P6, URZ, PT ;  /* 0x00000000003f782f */ /* 0x000fda00038c0000 */
.L_x_7185:
        /* <DEDUP_REMOVED lines=9> */
.L_x_7400:
[----:B------:R-:W-:Y:S05]  /*15f50*/  BSYNC B1 ;  /* 0x0000000000017941 */ /* 0x000fea0003800000 */
.L_x_7187:
        /* <DEDUP_REMOVED lines=10> */
.L_x_7401:
[----:B------:R-:W-:Y:S05]  /*16000*/  BSYNC B2 ;  /* 0x0000000000027941 */ /* 0x000fea0003800000 */
.L_x_7191:
        /* <DEDUP_REMOVED lines=9> */
.L_x_7194:
[----:B------:R-:W-:Y:S05]  /*160a0*/  BSYNC B2 ;  /* 0x0000000000027941 */ /* 0x000fea0003800000 */
.L_x_7193:
[----:B------:R-:W-:Y:S01]  /*160b0*/  IMAD.MOV.U32 R20, RZ, RZ, RZ ;  /* 0x000000ffff147224 */ /* 0x000fe200078e00ff */
[----:B------:R-:W-:Y:S01]  /*160c0*/  UIADD3 UR4, UP0, UR40, 0x570, URZ ;  /* 0x0000057028047890 */ /* 0x000fe2000ff1e03f */
[----:B------:R-:W-:Y:S01]  /*160d0*/  IMAD R8, R3, 0x80, R0 ;  /* 0x0000008003087824 */ /* 0x000fe200078e0200 */
[----:B------:R-:W-:Y:S01]  /*160e0*/  PLOP3.LUT P0, PT, PT, PT, PT, 0x80, 0x0 ;  /* 0x000000000000781c */ /* 0x000fe20003f0f070 */
[C---:B0-----:R-:W-:Y:S01]  /*160f0*/  IMAD R7, R27.reuse, 0x8000, R22 ;  /* 0x000080001b077824 */ /* 0x041fe200078e0216 */
[----:B------:R-:W-:Y:S01]  /*16100*/  R2UR UR10, R20 ;  /* 0x00000000140a72ca */ /* 0x000fe200000e0000 */
[----:B------:R-:W-:Y:S01]  /*16110*/  IMAD.SHL.U32 R13, R27, 0x4000, RZ ;  /* 0x000040001b0d7824 */ /* 0x000fe200078e00ff */
[----:B------:R-:W-:Y:S01]  /*16120*/  IADD3 R8, R8, -0x80, RZ ;  /* 0xffffff8008087810 */ /* 0x000fe20007ffe0ff */
[----:B------:R-:W-:Y:S01]  /*16130*/  VIADD R11, R10, 0x28890 ;  /* 0x000288900a0b7836 */ /* 0x000fe20000000000 */
[----:B------:R-:W-:Y:S01]  /*16140*/  IADD3 R12, R7, 0x18400, RZ ;  /* 0x00018400070c7810 */ /* 0x000fe20007ffe0ff */
[----:B------:R-:W-:Y:S01]  /*16150*/  UIADD3.X UR5, URZ, UR41, URZ, UP0, !UPT ;  /* 0x000000293f057290 */ /* 0x000fe200087fe43f */
[----:B------:R-:W-:Y:S01]  /*16160*/  UMOV UR6, 0x0 ;  /* 0x0000000000067882 */ /* 0x000fe20000000000 */
[----:B------:R-:W-:-:S10]  /*16170*/  UMOV UR7, 0x12f00000 ;  /* 0x12f0000000077882 */ /* 0x000fd40000000000 */
.L_x_7195:
        /* <DEDUP_REMOVED lines=16> */
.L_x_7196:
        /* <DEDUP_REMOVED lines=13> */
.L_x_7402:
[----:B------:R-:W-:Y:S05]  /*16350*/  BSYNC B2 ;  /* 0x0000000000027941 */ /* 0x000fea0003800000 */
.L_x_7197:
        /* <DEDUP_REMOVED lines=11> */
.L_x_7200:
[----:B------:R-:W-:Y:S05]  /*16410*/  BSYNC B2 ;  /* 0x0000000000027941 */ /* 0x000fea0003800000 */
.L_x_7199:
[----:B------:R-:W-:Y:S01]  /*16420*/  R2UR UR10, R20 ;  /* 0x00000000140a72ca */ /* 0x000fe200000e0000 */
[----:B------:R-:W-:Y:S01]  /*16430*/  IMAD R13, R13, 0x2, R22 ;  /* 0x000000020d0d7824 */ /* 0x000fe200078e0216 */
[----:B------:R-:W-:Y:S01]  /*16440*/  R2UR UR6, R14 ;  /* 0x000000000e0672ca */ /* 0x000fe200000e0000 */
[----:B------:R-:W-:Y:S01]  /*16450*/  UIADD3 UR4, UP0, UR40, 0x670, URZ ;  /* 0x0000067028047890 */ /* 0x000fe2000ff1e03f */
[----:B------:R-:W-:Y:S01]  /*16460*/  R2UR UR7, R15 ;  /* 0x000000000f0772ca */ /* 0x000fe200000e0000 */
[----:B01----:R-:W-:Y:S01]  /*16470*/  VIADD R10, R10, 0x288b0 ;  /* 0x000288b00a0a7836 */ /* 0x003fe20000000000 */
[----:B------:R-:W-:Y:S01]  /*16480*/  PLOP3.LUT P0, PT, PT, PT, PT, 0x80, 0x0 ;  /* 0x000000000000781c */ /* 0x000fe20003f0f070 */
[----:B------:R-:W-:Y:S01]  /*16490*/  UIADD3.X UR5, URZ, UR41, URZ, UP0, !UPT ;  /* 0x000000293f057290 */ /* 0x000fe200087fe43f */
[----:B------:R-:W-:-:S11]  /*164a0*/  IADD3 R7, R13, 0x400, RZ ;  /* 0x000004000d077810 */ /* 0x000fd60007ffe0ff */
.L_x_7201:
        /* <DEDUP_REMOVED lines=15> */
.L_x_7202:
        /* <DEDUP_REMOVED lines=10> */
.L_x_7190:
[----:B------:R-:W-:Y:S05]  /*16640*/  BSYNC B1 ;  /* 0x0000000000017941 */ /* 0x000fea0003800000 */
.L_x_7189:
        /* <DEDUP_REMOVED lines=9> */
.L_x_7217:
        /* <DEDUP_REMOVED lines=11> */
.L_x_7403:
[----:B------:R-:W-:Y:S05]  /*16790*/  BSYNC B2 ;  /* 0x0000000000027941 */ /* 0x000fea0003800000 */
.L_x_7205:
        /* <DEDUP_REMOVED lines=9> */
.L_x_7208:
[----:B------:R-:W-:Y:S05]  /*16830*/  BSYNC B2 ;  /* 0x0000000000027941 */ /* 0x000fea0003800000 */
.L_x_7207:
[----:B------:R-:W-:Y:S01]  /*16840*/  IMAD.MOV.U32 R14, RZ, RZ, RZ ;  /* 0x000000ffff0e7224 */ /* 0x000fe200078e00ff */
[----:B------:R-:W-:Y:S01]  /*16850*/  UIADD3 UR4, UP0, UR40, 0x570, URZ ;  /* 0x0000057028047890 */ /* 0x000fe2000ff1e03f */
[----:B------:R-:W-:Y:S01]  /*16860*/  IMAD R8, R27, 0x8000, R22 ;  /* 0x000080001b087824 */ /* 0x000fe200078e0216 */
[----:B------:R-:W-:Y:S01]  /*16870*/  PLOP3.LUT P2, PT, PT, PT, PT, 0x80, 0x0 ;  /* 0x000000000000781c */ /* 0x000fe20003f4f070 */
[----:B------:R-:W-:Y:S01]  /*16880*/  VIADD R3, R10, 0x28890 ;  /* 0x000288900a037836 */ /* 0x000fe20000000000 */
[----:B------:R-:W-:Y:S01]  /*16890*/  R2UR UR10, R14 ;  /* 0x000000000e0a72ca */ /* 0x000fe200000e0000 */
[----:B------:R-:W-:Y:S01]  /*168a0*/  VIADD R12, R8, 0x18400 ;  /* 0x00018400080c7836 */ /* 0x000fe20000000000 */
[----:B0-----:R-:W-:Y:S01]  /*168b0*/  LEA R7, R11, R0, 0x7 ;  /* 0x000000000b077211 */ /* 0x001fe200078e38ff */
[----:B------:R-:W-:Y:S01]  /*168c0*/  UIADD3.X UR5, URZ, UR41, URZ, UP0, !UPT ;  /* 0x000000293f057290 */ /* 0x000fe200087fe43f */
[----:B------:R-:W-:Y:S01]  /*168d0*/  UMOV UR6, 0x0 ;  /* 0x0000000000067882 */ /* 0x000fe20000000000 */
[----:B------:R-:W-:-:S10]  /*168e0*/  UMOV UR7, 0x12f00000 ;  /* 0x12f0000000077882 */ /* 0x000fd40000000000 */
.L_x_7209:
        /* <DEDUP_REMOVED lines=16> */
.L_x_7210:
        /* <DEDUP_REMOVED lines=13> */
.L_x_7404:
[----:B------:R-:W-:Y:S05]  /*16ac0*/  BSYNC B2 ;  /* 0x0000000000027941 */ /* 0x000fea0003800000 */
.L_x_7211:
        /* <DEDUP_REMOVED lines=11> */
.L_x_7214:
[----:B------:R-:W-:Y:S05]  /*16b80*/  BSYNC B2 ;  /* 0x0000000000027941 */ /* 0x000fea0003800000 */
.L_x_7213:
        /* <DEDUP_REMOVED lines=8> */
.L_x_7215:
        /* <DEDUP_REMOVED lines=15> */
.L_x_7216:
        /* <DEDUP_REMOVED lines=10> */
.L_x_7204:
[----:B------:R-:W-:Y:S05]  /*16da0*/  BSYNC B1 ;  /* 0x0000000000017941 */ /* 0x000fea0003800000 */
.L_x_7203:
        /* <DEDUP_REMOVED lines=8> */
.L_x_7183:
[----:B------:R-:W-:Y:S05]  /*16e30*/  BSYNC B0 ;  /* 0x0000000000007941 */ /* 0x000fea0003800000 */
.L_x_7182:
[----:B------:R-:W-:Y:S05]  /*16e40*/  @!P0 WARPSYNC.ALL ;  /* 0x0000000000008948 */ /* 0x000fea0003800000 */
[----:B------:R-:W-:Y:S01]  /*16e50*/  @!P0 BAR.SYNC.DEFER_BLOCKING 0xc, 0x180 ;  /* 0x0306000000008b1d */ /* 0x000fe20000010000 */
[----:B------:R-:W-:-:S05]  /*16e60*/  IMAD.MOV.U32 R0, RZ, RZ, RZ ;  /* 0x000000ffff007224 */ /* 0x000fca00078e00ff */
[----:B------:R-:W-:Y:S04]  /*16e70*/  BSSY B0, `(.L_x_7218) ;  /* 0x000001e000007945 */ /* 0x000fe80003800000 */
[----:B------:R-:W-:Y:S05]  /*16e80*/  @!P1 BRA `(.L_x_7219) ;  /* 0x0000000000709947 */ /* 0x000fea0003800000 */
[----:B------:R-:W-:Y:S02]  /*16e90*/  ISETP.NE.AND P0, PT, R5, RZ, PT ;  /* 0x000000ff0500720c */ /* 0x000fe40003f05270 */
[----:B------:R-:W-:-:S11]  /*16ea0*/  MOV R2, RZ ;  /* 0x000000ff00027202 */ /* 0x000fd60000000f00 */
[----:B------:R-:W1:Y:S02]  /*16eb0*/  @!P0 LDC R5, c[0x0][0x9f0] ;  /* 0x00027c00ff058b82 */ /* 0x000e640000000800 */
[----:B-1----:R-:W-:-:S04]  /*16ec0*/  IABS R0, R5 ;  /* 0x0000000500007213 */ /* 0x002fc80000000000 */
[----:B0-----:R-:W0:Y:S08]  /*16ed0*/  I2F.RP R7, R0 ;  /* 0x0000000000077306 */ /* 0x001e300000209400 */
[----:B0-----:R-:W0:Y:S02]  /*16ee0*/  MUFU.RCP R7, R7 ;  /* 0x0000000700077308 */ /* 0x001e240000001000 */
[----:B0-----:R-:W-:-:S06]  /*16ef0*/  VIADD R8, R7, 0xffffffe ;  /* 0x0ffffffe07087836 */ /* 0x001fcc0000000000 */
[----:B------:R-:W0:Y:S02]  /*16f00*/  F2I.FTZ.U32.TRUNC.NTZ R3, R8 ;  /* 0x0000000800037305 */ /* 0x000e24000021f000 */
[----:B0-----:R-:W-:-:S04]  /*16f10*/  IMAD.MOV R9, RZ, RZ, -R3 ;  /* 0x000000ffff097224 */ /* 0x001fc800078e0a03 */
[----:B------:R-:W-:-:S04]  /*16f20*/  IMAD R9, R9, R0, RZ ;  /* 0x0000000009097224 */ /* 0x000fc800078e02ff */
[----:B------:R-:W-:Y:S01]  /*16f30*/  IMAD.HI.U32 R3, R3, R9, R2 ;  /* 0x0000000903037227 */ /* 0x000fe200078e0002 */
[----:B------:R-:W-:Y:S02]  /*16f40*/  IADD3 R2, R4, -0x1, R5 ;  /* 0xffffffff04027810 */ /* 0x000fe40007ffe005 */
[-C--:B------:R-:W-:Y:S02]  /*16f50*/  IABS R9, R5.reuse ;  /* 0x0000000500097213 */ /* 0x080fe40000000000 */
[----:B------:R-:W-:Y:S02]  /*16f60*/  IABS R6, R2 ;  /* 0x0000000200067213 */ /* 0x000fe40000000000 */
[----:B------:R-:W-:Y:S01]  /*16f70*/  LOP3.LUT R2, R2, R5, RZ, 0x3c, !PT ;  /* 0x0000000502027212 */ /* 0x000fe200078e3cff */
[----:B------:R-:W-:Y:S02]  /*16f80*/  IMAD.MOV R7, RZ, RZ, -R9 ;  /* 0x000000ffff077224 */ /* 0x000fe400078e0a09 */
        /* <DEDUP_REMOVED lines=12> */
.L_x_7219:
[----:B------:R-:W-:Y:S05]  /*17050*/  BSYNC B0 ;  /* 0x0000000000007941 */ /* 0x000fea0003800000 */
.L_x_7218:
[-C--:B------:R-:W-:Y:S01]  /*17060*/  IMAD R37, R37, R0.reuse, RZ ;  /* 0x0000000025257224 */ /* 0x080fe200078e02ff */
[----:B------:R-:W-:Y:S04]  /*17070*/  BSSY B7, `(.L_x_7220) ;  /* 0x000036f000077945 */ /* 0x000fe80003800000 */
[----:B------:R-:W-:-:S04]  /*17080*/  VIADDMNMX R2, R37, R0, R4, PT ;  /* 0x0000000025027246 */ /* 0x000fc80003800104 */
        /* <DEDUP_REMOVED lines=16> */
[----:B0-----:R-:W0:Y:S01]  /*17190*/  POPC R7, R4 ;  /* 0x0000000400077309 */ /* 0x001e220000000000 */
[----:B--2---:R-:W0:Y:S02]  /*171a0*/  SHFL.IDX PT, R0, R3, R0, 0x1f ;  /* 0x00001f0003007589 */ /* 0x004e2400000e0000 */
[----:B0-----:R-:W-:Y:S01]  /*171b0*/  IADD3 R16, R0, UR37, R7 ;  /* 0x0000002500107c10 */ /* 0x001fe2000fffe007 */
[----:B------:R-:W-:Y:S06]  /*171c0*/  BRA `(.L_x_7222) ;  /* 0x0000003400647947 */ /* 0x000fec0003800000 */
.L_x_7221:
        /* <DEDUP_REMOVED lines=13> */
[----:B0-----:R-:W-:Y:S01]  /*172a0*/  IMAD.U32 R7, RZ, RZ, UR9 ;  /* 0x00000009ff077e24 */ /* 0x001fe2000f8e00ff */
[----:B------:R-:W-:Y:S01]  /*172b0*/  MOV R13, RZ ;  /* 0x000000ff000d7202 */ /* 0x000fe20000000f00 */
[----:B------:R-:W-:-:S02]  /*172c0*/  IMAD.U32 R11, RZ, RZ, UR5 ;  /* 0x00000005ff0b7e24 */ /* 0x000fc4000f8e00ff */
[----:B------:R-:W-:Y:S02]  /*172d0*/  IMAD.MOV.U32 R8, RZ, RZ, 0x70 ;  /* 0x00000070ff087424 */ /* 0x000fe400078e00ff */
[----:B------:R-:W-:-:S07]  /*172e0*/  IMAD.MOV.U32 R12, RZ, RZ, 0x1 ;  /* 0x00000001ff0c7424 */ /* 0x000fce00078e00ff */
[----:B------:R-:W-:-:S07]  /*172f0*/  LEPC R20, `(.L_x_7224) ;  /* 0x000000001014794e */ /* 0x000fce0000000000 */
[----:B-1----:R-:W-:Y:S05]  /*17300*/  CALL.ABS.NOINC R2 ;  /* 0x0000000002007343 */ /* 0x002fea0003c00000 */
.L_x_7224:
[----:B------:R-:W-:Y:S05]  /*17310*/  BSYNC B6 ;  /* 0x0000000000067941 */ /* 0x000fea0003800000 */
.L_x_7223:
        /* <DEDUP_REMOVED lines=12> */
[----:B------:R-:W-:Y:S01]  /*173e0*/  MOV R8, 0x70 ;  /* 0x0000007000087802 */ /* 0x000fe20000000f00 */
[----:B0-----:R-:W-:Y:S02]  /*173f0*/  IMAD.U32 R7, RZ, RZ, UR9 ;  /* 0x00000009ff077e24 */ /* 0x001fe4000f8e00ff */
[----:B------:R-:W-:-:S02]  /*17400*/  IMAD.U32 R10, RZ, RZ, UR4 ;  /* 0x00000004ff0a7e24 */ /* 0x000fc4000f8e00ff */
[----:B------:R-:W-:Y:S02]  /*17410*/  IMAD.U32 R11, RZ, RZ, UR5 ;  /* 0x00000005ff0b7e24 */ /* 0x000fe4000f8e00ff */
[----:B------:R-:W-:Y:S02]  /*17420*/  IMAD.MOV.U32 R12, RZ, RZ, 0x1 ;  /* 0x00000001ff0c7424 */ /* 0x000fe400078e00ff */
[----:B-1----:R-:W-:-:S07]  /*17430*/  IMAD.MOV.U32 R13, RZ, RZ, RZ ;  /* 0x000000ffff0d7224 */ /* 0x002fce00078e00ff */
[----:B------:R-:W-:-:S07]  /*17440*/  LEPC R20, `(.L_x_7227) ;  /* 0x000000001014794e */ /* 0x000fce0000000000 */
[----:B--2---:R-:W-:Y:S05]  /*17450*/  CALL.ABS.NOINC R2 ;  /* 0x0000000002007343 */ /* 0x004fea0003c00000 */
.L_x_7227:
        /* <DEDUP_REMOVED lines=15> */
.L_x_7226:
[----:B------:R-:W-:Y:S05]  /*17550*/  BSYNC B6 ;  /* 0x0000000000067941 */ /* 0x000fea0003800000 */
.L_x_7225:
[----:B------:R-:W2:Y:S01]  /*17560*/  LDL R26, [R1+0x1c] ;  /* 0x00001c00011a7983 */ /* 0x000ea20000100800 */
[----:B------:R-:W-:Y:S01]  /*17570*/  ULDC.64 UR4, c[0x0][0x9f8] ;  /* 0x00027e0000047ab9 */ /* 0x000fe20000000a00 */
[----:B------:R-:W1:Y:S01]  /*17580*/  LDC R0, c[0x0][0x430] ;  /* 0x00010c00ff007b82 */ /* 0x000e620000000800 */
[----:B------:R-:W-:Y:S01]  /*17590*/  ISETP.NE.U32.AND P0, PT, RZ, UR4, PT ;  /* 0x00000004ff007c0c */ /* 0x000fe2000bf05070 */
[----:B------:R-:W3:Y:S03]  /*175a0*/  LDL R20, [R1] ;  /* 0x0000000001147983 */ /* 0x000ee60000100800 */
[----:B------:R-:W-:-:S13]  /*175b0*/  ISETP.NE.AND.EX P0, PT, RZ, UR5, PT, P0 ;  /* 0x00000005ff007c0c */ /* 0x000fda000bf05300 */
[----:B------:R-:W-:Y:S01]  /*175c0*/  @P0 IADD3 R2, P1, R23, UR4, RZ ;  /* 0x0000000417020c10 */ /* 0x000fe2000ff3e0ff */
[----:B------:R-:W4:Y:S01]  /*175d0*/  S2R R21, SR_TID.X ;  /* 0x0000000000157919 */ /* 0x000f220000002100 */
[----:B------:R-:W-:Y:S02]  /*175e0*/  ULDC UR4, c[0x0][0x2f4] ;  /* 0x0000bd0000047ab9 */ /* 0x000fe40000000800 */
[----:B------:R-:W-:-:S05]  /*175f0*/  @P0 IADD3.X R3, R24, UR5, RZ, P1, !PT ;  /* 0x0000000518030c10 */ /* 0x000fca0008ffe4ff */
[----:B------:R0:W3:Y:S01]  /*17600*/  @P0 LDG.E R34, desc[UR42][R2.64] ;  /* 0x0000002a02220981 */ /* 0x0000e2000c1e1900 */
[----:B-1----:R-:W-:Y:S01]  /*17610*/  ISETP.NE.AND P1, PT, R0, 0x1, PT ;  /* 0x000000010000780c */ /* 0x002fe20003f25270 */
[----:B------:R-:W1:-:S12]  /*17620*/  S2R R5, SR_TID.X ;  /* 0x0000000000057919 */ /* 0x000e580000002100 */
[----:B------:R-:W0:Y:S08]  /*17630*/  @P1 LDC R4, c[0x0][0x434] ;  /* 0x00010d00ff041b82 */ /* 0x000e300000000800 */
[----:B------:R-:W0:Y:S01]  /*17640*/  @P1 LDC R6, c[0x0][0x438] ;  /* 0x00010e00ff061b82 */ /* 0x000e220000000800 */
[----:B----4-:R-:W-:-:S04]  /*17650*/  LOP3.LUT R21, R21, 0x7f, RZ, 0xc0, !PT ;  /* 0x0000007f15157812 */ /* 0x010fc800078ec0ff */
[----:B------:R-:W-:Y:S02]  /*17660*/  SHF.R.U32.HI R21, RZ, 0x3, R21 ;  /* 0x00000003ff157819 */ /* 0x000fe40000011615 */
[----:B-1----:R-:W-:-:S04]  /*17670*/  SHF.L.U32 R5, R5, 0x4, RZ ;  /* 0x0000000405057819 */ /* 0x002fc800000006ff */
[----:B------:R-:W-:Y:S02]  /*17680*/  LOP3.LUT R5, R5, 0x70, RZ, 0xc0, !PT ;  /* 0x0000007005057812 */ /* 0x000fe400078ec0ff */
[----:B------:R-:W-:Y:S01]  /*17690*/  LOP3.LUT R32, R32, 0xfffffffb, RZ, 0xc0, !PT ;  /* 0xfffffffb20207812 */ /* 0x000fe200078ec0ff */
[----:B------:R-:W-:Y:S01]  /*176a0*/  UMOV UR5, 0xffffffff ;  /* 0xffffffff00057882 */ /* 0x000fe20000000000 */
[----:B--2---:R-:W-:-:S04]  /*176b0*/  VIADD R26, R26, 0xffffffff ;  /* 0xffffffff1a1a7836 */ /* 0x004fc80000000000 */
[----:B------:R-:W-:-:S05]  /*176c0*/  IMAD.SHL.U32 R8, R26, 0x80, RZ ;  /* 0x000000801a087824 */ /* 0x000fca00078e00ff */
[----:B------:R-:W-:-:S04]  /*176d0*/  LOP3.LUT R5, R8, R21, R5, 0xfe, !PT ;  /* 0x0000001508057212 */ /* 0x000fc800078efe05 */
[C---:B------:R-:W-:Y:S01]  /*176e0*/  ISETP.GE.AND P0, PT, R5.reuse, R36, PT ;  /* 0x000000240500720c */ /* 0x040fe20003f06270 */
[----:B---3--:R-:W-:-:S04]  /*176f0*/  IMAD.IADD R5, R5, 0x1, R20 ;  /* 0x0000000105057824 */ /* 0x008fc800078e0214 */
[----:B0-----:R-:W-:Y:S01]  /*17700*/  @P1 IMAD.HI.U32 R7, R5, R4, RZ ;  /* 0x0000000405071227 */ /* 0x001fe200078e00ff */
[----:B------:R-:W-:-:S04]  /*17710*/  MOV R4, R5 ;  /* 0x0000000500047202 */ /* 0x000fc80000000f00 */
[----:B------:R-:W-:-:S03]  /*17720*/  @P1 SHF.R.U32.HI R4, RZ, R6, R7 ;  /* 0x00000006ff041219 */ /* 0x000fc60000011607 */
[----:B------:R-:W0:Y:S02]  /*17730*/  @!P0 LDC.64 R2, c[0x0][0x428] ;  /* 0x00010a00ff028b82 */ /* 0x000e240000000a00 */
[----:B------:R-:W-:Y:S01]  /*17740*/  IMAD.MOV R6, RZ, RZ, -R4 ;  /* 0x000000ffff067224 */ /* 0x000fe200078e0a04 */
[----:B------:R-:W-:-:S03]  /*17750*/  SHF.R.S32.HI R9, RZ, 0x1f, R34 ;  /* 0x0000001fff097819 */ /* 0x000fc60000011422 */
[----:B------:R-:W-:Y:S01]  /*17760*/  IMAD R0, R0, R6, R5 ;  /* 0x0000000600007224 */ /* 0x000fe200078e0205 */
[--C-:B------:R-:W-:Y:S01]  /*17770*/  @!P0 SHF.R.S32.HI R5, RZ, 0x1f, R4.reuse ;  /* 0x0000001fff058819 */ /* 0x100fe20000011404 */
[----:B------:R1:W-:Y:S01]  /*17780*/  STL [R1+0x4], R9 ;  /* 0x0000040901007387 */ /* 0x0003e20000100800 */
[-C--:B0-----:R-:W-:Y:S02]  /*17790*/  @!P0 IMAD R6, R9, R2.reuse, RZ ;  /* 0x0000000209068224 */ /* 0x081fe400078e02ff */
[----:B------:R-:W-:-:S04]  /*177a0*/  @!P0 IMAD.WIDE.U32 R4, R34, R2, R4 ;  /* 0x0000000222048225 */ /* 0x000fc800078e0004 */
[----:B------:R-:W-:Y:S02]  /*177b0*/  @!P0 IMAD R6, R34, R3, R6 ;  /* 0x0000000322068224 */ /* 0x000fe400078e0206 */
[----:B------:R-:W0:Y:S01]  /*177c0*/  @!P0 LDC.64 R2, c[0x0][0x418] ;  /* 0x00010600ff028b82 */ /* 0x000e220000000a00 */
[----:B------:R-:W-:Y:S01]  /*177d0*/  MOV R7, UR38 ;  /* 0x0000002600077c02 */ /* 0x000fe20008000f00 */
[----:B------:R-:W-:-:S03]  /*177e0*/  @!P0 IMAD.IADD R6, R5, 0x1, R6 ;  /* 0x0000000105068824 */ /* 0x000fc600078e0206 */
[----:B------:R-:W-:Y:S02]  /*177f0*/  ISETP.NE.AND P2, PT, R7, 0x3, PT ;  /* 0x000000030700780c */ /* 0x000fe40003f45270 */
[----:B0-----:R-:W-:-:S04]  /*17800*/  @!P0 LEA R2, P1, R4, R2, 0x2 ;  /* 0x0000000204028211 */ /* 0x001fc800078210ff */
[----:B------:R-:W-:Y:S01]  /*17810*/  @!P0 LEA.HI.X R3, R4, R3, R6, 0x2, P1 ;  /* 0x0000000304038211 */ /* 0x000fe200008f1406 */
[----:B------:R-:W-:-:S06]  /*17820*/  IMAD.MOV.U32 R4, RZ, RZ, RZ ;  /* 0x000000ffff047224 */ /* 0x000fcc00078e00ff */
        /* <DEDUP_REMOVED lines=8> */
[----:B-1----:R-:W-:Y:S06]  /*178b0*/  BRA.DIV UR5, `(.L_x_7228) ;  /* 0x0000006205507947 */ /* 0x002fec000b800000 */
.L_x_7407:
[----:B------:R-:W-:Y:S05]  /*178c0*/  @!P2 BRA `(.L_x_7229) ;  /* 0x000000000004a947 */ /* 0x000fea0003800000 */
[----:B------:R-:W-:Y:S01]  /*178d0*/  BPT.TRAP 0x1 ;  /* 0x000000040000795c */ /* 0x000fe20000300000 */
.L_x_7229:
        /* <DEDUP_REMOVED lines=23> */
.L_x_7408:
[----:B------:R-:W-:Y:S05]  /*17a50*/  BSYNC B0 ;  /* 0x0000000000007941 */ /* 0x000fea0003800000 */
.L_x_7230:
[----:B------:R-:W1:Y:S01]  /*17a60*/  S2R R9, SR_TID.X ;  /* 0x0000000000097919 */ /* 0x000e620000002100 */
[----:B------:R-:W-:Y:S01]  /*17a70*/  ULDC.64 UR4, c[0x0][0x300] ;  /* 0x0000c00000047ab9 */ /* 0x000fe20000000a00 */
[----:B------:R-:W-:Y:S01]  /*17a80*/  ULDC.64 UR6, c[0x0][0x2e8] ;  /* 0x0000ba0000067ab9 */ /* 0x000fe20000000a00 */
[----:B------:R-:W-:Y:S01]  /*17a90*/  IMAD R5, R5, UR4, RZ ;  /* 0x0000000405057c24 */ /* 0x000fe2000f8e02ff */
[----:B------:R-:W-:Y:S01]  /*17aa0*/  LOP3.LUT P3, RZ, R32, 0x2, RZ, 0xc0, !PT ;  /* 0x0000000220ff7812 */ /* 0x000fe2000786c0ff */
[----:B0-----:R-:W-:Y:S01]  /*17ab0*/  IMAD.WIDE.U32 R2, R0, UR4, RZ ;  /* 0x0000000400027c25 */ /* 0x001fe2000f8e00ff */
[----:B------:R-:W-:-:S03]  /*17ac0*/  LOP3.LUT P2, RZ, R32, 0x1, RZ, 0xc0, !PT ;  /* 0x0000000120ff7812 */ /* 0x000fc6000784c0ff */
[----:B------:R-:W-:Y:S01]  /*17ad0*/  IMAD R5, R0, UR5, R5 ;  /* 0x0000000500057c24 */ /* 0x000fe2000f8e0205 */
[----:B------:R-:W-:Y:S02]  /*17ae0*/  ULDC.64 UR4, c[0x0][0x310] ;  /* 0x0000c40000047ab9 */ /* 0x000fe40000000a00 */
[----:B------:R-:W-:Y:S02]  /*17af0*/  IMAD R6, R6, UR4, RZ ;  /* 0x0000000406067c24 */ /* 0x000fe4000f8e02ff */
[----:B------:R-:W-:Y:S01]  /*17b00*/  IADD3 R3, R3, R5, RZ ;  /* 0x0000000503037210 */ /* 0x000fe20007ffe0ff */
[----:B------:R-:W-:Y:S02]  /*17b10*/  IMAD R5, R25, 0x4000, R35 ;  /* 0x0000400019057824 */ /* 0x000fe400078e0223 */
[C---:B------:R-:W-:Y:S02]  /*17b20*/  IMAD R6, R4.reuse, UR5, R6 ;  /* 0x0000000504067c24 */ /* 0x040fe4000f8e0206 */
[----:B------:R-:W-:Y:S01]  /*17b30*/  IMAD.WIDE.U32 R2, R4, UR4, R2 ;  /* 0x0000000404027c25 */ /* 0x000fe2000f8e0002 */
[----:B------:R-:W-:-:S03]  /*17b40*/  ULDC.64 UR4, c[0x0][0x308] ;  /* 0x0000c20000047ab9 */ /* 0x000fc60000000a00 */
[----:B------:R-:W-:Y:S02]  /*17b50*/  IMAD.IADD R3, R3, 0x1, R6 ;  /* 0x0000000103037824 */ /* 0x000fe400078e0206 */
[----:B------:R-:W-:Y:S01]  /*17b60*/  IMAD.WIDE.U32 R2, R18, UR4, R2 ;  /* 0x0000000412027c25 */ /* 0x000fe2000f8e0002 */
[----:B------:R-:W-:-:S03]  /*17b70*/  UMOV UR4, 0xffffffff ;  /* 0xffffffff00047882 */ /* 0x000fc60000000000 */
[----:B------:R-:W-:Y:S01]  /*17b80*/  IMAD R0, R18, UR5, R3 ;  /* 0x0000000512007c24 */ /* 0x000fe2000f8e0203 */
[----:B-1----:R-:W-:Y:S02]  /*17b90*/  LOP3.LUT R9, R9, 0x7f, RZ, 0xc0, !PT ;  /* 0x0000007f09097812 */ /* 0x002fe400078ec0ff */
[C---:B------:R-:W-:Y:S02]  /*17ba0*/  LEA R4, P0, R2.reuse, UR6, 0x1 ;  /* 0x0000000602047c11 */ /* 0x040fe4000f8008ff */
[----:B------:R-:W-:Y:S02]  /*17bb0*/  SHF.R.U32.HI R9, RZ, 0x3, R9 ;  /* 0x00000003ff097819 */ /* 0x000fe40000011609 */
[----:B------:R-:W-:Y:S02]  /*17bc0*/  LEA.HI.X R0, R2, UR7, R0, 0x1, P0 ;  /* 0x0000000702007c11 */ /* 0x000fe400080f0c00 */
[----:B------:R-:W-:-:S04]  /*17bd0*/  IADD3 R6, -R9, R36, -R8 ;  /* 0x0000002409067210 */ /* 0x000fc80007ffe908 */
[----:B------:R-:W-:Y:S01]  /*17be0*/  ISETP.GE.AND P0, PT, R6, 0x1, PT ;  /* 0x000000010600780c */ /* 0x000fe20003f06270 */
[----:B------:R-:W-:-:S12]  /*17bf0*/  BRA.DIV UR4, `(.L_x_7232) ;  /* 0x0000005e04c87947 */ /* 0x000fd8000b800000 */
[----:B------:R-:W0:Y:S01]  /*17c00*/  SHFL.IDX PT, R3, R4, RZ, 0x181f ;  /* 0x00181fff04037589 */ /* 0x000e2200000e0000 */
[----:B------:R-:W-:-:S03]  /*17c10*/  @P0 LEA R8, R5, R22, 0x1 ;  /* 0x0000001605080211 */ /* 0x000fc600078e08ff */
[----:B------:R-:W1:Y:S01]  /*17c20*/  SHFL.IDX PT, R2, R0, RZ, 0x181f ;  /* 0x00181fff00027589 */ /* 0x000e6200000e0000 */
[----:B0-----:R-:W-:-:S05]  /*17c30*/  @P0 LEA R3, P1, R31, R3, 0x1 ;  /* 0x000000031f030211 */ /* 0x001fca00078208ff */
[----:B-1----:R-:W-:-:S05]  /*17c40*/  @P0 IMAD.X R2, RZ, RZ, R2, P1 ;  /* 0x000000ffff020224 */ /* 0x002fca00008e0602 */
[----:B------:R-:W-:-:S04]  /*17c50*/  @P0 LOP3.LUT R3, R3, R2, RZ, 0x3c, !PT ;  /* 0x0000000203030212 */ /* 0x000fc800078e3cff */
[----:B------:R-:W-:-:S04]  /*17c60*/  @P0 LOP3.LUT R2, R3, R2, RZ, 0x3c, !PT ;  /* 0x0000000203020212 */ /* 0x000fc800078e3cff */
[----:B------:R-:W-:-:S05]  /*17c70*/  @P0 LOP3.LUT R3, R3, R2, RZ, 0x3c, !PT ;  /* 0x0000000203030212 */ /* 0x000fca00078e3cff */
[----:B------:R-:W-:Y:S01]  /*17c80*/  @!PT LDS RZ, [RZ] ;  /* 0x00000000fffff984 */ /* 0x000fe20000000800 */
        /* <DEDUP_REMOVED lines=70> */
.L_x_7426:
        /* <DEDUP_REMOVED lines=11> */
.L_x_7233:
        /* <DEDUP_REMOVED lines=11> */
.L_x_7234:
[----:B-1----:R1:W5:Y:S01]  /*18250*/  LDL.LU R3, [R1+0xc] ;  /* 0x00000c0001037983 */ /* 0x0023620000300800 */
[----:B------:R1:W-:Y:S03]  /*18260*/  SYNCS.ARRIVE.TRANS64.A1T0 RZ, [R7+URZ+0x28830], RZ ;  /* 0x028830ff07ff79a7 */ /* 0x0003e6000810003f */
[----:B0-----:R1:W5:Y:S02]  /*18270*/  LDL.LU R4, [R1+0x18] ;  /* 0x0000180001047983 */ /* 0x0013640000300800 */
[----:B------:R-:W-:Y:S05]  /*18280*/  WARPSYNC.ALL ;  /* 0x0000000000007948 */ /* 0x000fea0003800000 */
[----:B------:R-:W-:Y:S01]  /*18290*/  ULDC.64 UR4, c[0x0][0x298] ;  /* 0x0000a60000047ab9 */ /* 0x000fe20000000a00 */
[----:B------:R-:W-:Y:S01]  /*182a0*/  ULDC.64 UR6, c[0x0][0xa00] ;  /* 0x0002800000067ab9 */ /* 0x000fe20000000a00 */
[----:B------:R-:W-:Y:S01]  /*182b0*/  IADD3 R2, R22, 0x10400, RZ ;  /* 0x0001040016027810 */ /* 0x000fe20007ffe0ff */
[----:B------:R-:W-:Y:S01]  /*182c0*/  BSSY B6, `(.L_x_7235) ;  /* 0x0000020000067945 */ /* 0x000fe20003800000 */
[----:B------:R-:W-:Y:S01]  /*182d0*/  BAR.SYNC.DEFER_BLOCKING 0x8, 0x180 ;  /* 0x0206000000007b1d */ /* 0x000fe20000010000 */
[----:B------:R-:W-:-:S02]  /*182e0*/  ISETP.NE.U32.AND P0, PT, RZ, UR6, PT ;  /* 0x00000006ff007c0c */ /* 0x000fc4000bf05070 */
[----:B------:R-:W-:Y:S02]  /*182f0*/  LOP3.LUT P1, RZ, R2, 0x3ff, RZ, 0xc0, !PT ;  /* 0x000003ff02ff7812 */ /* 0x000fe4000782c0ff */
[----:B------:R-:W-:-:S04]  /*18300*/  ISETP.NE.AND.EX P0, PT, RZ, UR7, PT, P0 ;  /* 0x00000007ff007c0c */ /* 0x000fc8000bf05300 */
        /* <DEDUP_REMOVED lines=20> */
[----:B-1----:R-:W-:Y:S02]  /*18450*/  IMAD.U32 R7, RZ, RZ, UR7 ;  /* 0x00000007ff077e24 */ /* 0x002fe4000f8e00ff */
[----:B------:R-:W-:-:S02]  /*18460*/  IMAD.U32 R10, RZ, RZ, UR8 ;  /* 0x00000008ff0a7e24 */ /* 0x000fc4000f8e00ff */
[----:B------:R-:W-:Y:S02]  /*18470*/  IMAD.U32 R11, RZ, RZ, UR9 ;  /* 0x00000009ff0b7e24 */ /* 0x000fe4000f8e00ff */
[----:B------:R-:W-:Y:S02]  /*18480*/  IMAD.MOV.U32 R12, RZ, RZ, 0x1 ;  /* 0x00000001ff0c7424 */ /* 0x000fe400078e00ff */
[----:B------:R-:W-:-:S07]  /*18490*/  IMAD.MOV.U32 R13, RZ, RZ, RZ ;  /* 0x000000ffff0d7224 */ /* 0x000fce00078e00ff */
[----:B------:R-:W-:-:S07]  /*184a0*/  LEPC R20, `(.L_x_7236) ;  /* 0x000000001014794e */ /* 0x000fce0000000000 */
[----:B0-----:R-:W-:Y:S05]  /*184b0*/  CALL.ABS.NOINC R2 ;  /* 0x0000000002007343 */ /* 0x001fea0003c00000 */
.L_x_7236:
[----:B------:R-:W-:Y:S05]  /*184c0*/  BSYNC B6 ;  /* 0x0000000000067941 */ /* 0x000fea0003800000 */
.L_x_7235:
[----:B------:R-:W2:Y:S01]  /*184d0*/  LDL.LU R20, [R1+0x18] ;  /* 0x0000180001147983 */ /* 0x000ea20000300800 */
[----:B------:R-:W-:Y:S01]  /*184e0*/  ULDC.64 UR4, c[0x0][0x2d8] ;  /* 0x0000b60000047ab9 */ /* 0x000fe20000000a00 */
[----:B-1----:R-:W1:Y:S01]  /*184f0*/  LDC R7, c[0x0][0x448] ;  /* 0x00011200ff077b82 */ /* 0x002e620000000800 */
[----:B------:R-:W3:Y:S01]  /*18500*/  S2R R6, SR_TID.X ;  /* 0x0000000000067919 */ /* 0x000ee20000002100 */
[----:B0-----:R-:W-:Y:S01]  /*18510*/  IMAD.SHL.U32 R4, R17, 0x80, RZ ;  /* 0x0000008011047824 */ /* 0x001fe200078e00ff */
[----:B------:R-:W-:Y:S01]  /*18520*/  ULDC.64 UR6, c[0x0][0x280] ;  /* 0x0000a00000067ab9 */ /* 0x000fe20000000a00 */
[----:B------:R-:W4:Y:S04]  /*18530*/  LDL.LU R21, [R1+0xc] ;  /* 0x00000c0001157983 */ /* 0x000f280000300800 */
[----:B------:R-:W4:Y:S04]  /*18540*/  LDL.LU.64 R2, [R1+0x10] ;  /* 0x0000100001027983 */ /* 0x000f280000300a00 */
[----:B------:R0:W5:Y:S01]  /*18550*/  LDL R9, [R1+0x8] ;  /* 0x0000080001097983 */ /* 0x0001620000100800 */
[----:B-1----:R-:W-:-:S13]  /*18560*/  ISETP.NE.AND P0, PT, R7, 0x1, PT ;  /* 0x000000010700780c */ /* 0x002fda0003f05270 */
[----:B------:R-:W1:Y:S01]  /*18570*/  @P0 LDC R5, c[0x0][0x44c] ;  /* 0x00011300ff050b82 */ /* 0x000e620000000800 */
        /* <DEDUP_REMOVED lines=8> */
[----:B------:R-:W-:-:S04]  /*18600*/  ULDC.64 UR4, c[0x0][0x2d0] ;  /* 0x0000b40000047ab9 */ /* 0x000fc80000000a00 */
[----:B------:R-:W-:Y:S02]  /*18610*/  IADD3 R3, R3, R0, RZ ;  /* 0x0000000003037210 */ /* 0x000fe40007ffe0ff */
[----:B------:R-:W4:Y:S01]  /*18620*/  @P0 LDC R0, c[0x0][0x450] ;  /* 0x00011400ff000b82 */ /* 0x000f220000000800 */
[----:B--2---:R-:W-:-:S04]  /*18630*/  LOP3.LUT R20, R20, 0x7f, RZ, 0xc0, !PT ;  /* 0x0000007f14147812 */ /* 0x004fc800078ec0ff */
[----:B------:R-:W-:Y:S02]  /*18640*/  SHF.R.U32.HI R10, RZ, 0x3, R20 ;  /* 0x00000003ff0a7819 */ /* 0x000fe40000011614 */
[----:B------:R0:W5:Y:S01]  /*18650*/  LDL R20, [R1+0x20] ;  /* 0x0000200001147983 */ /* 0x0001620000100800 */
[----:B---3--:R-:W-:-:S05]  /*18660*/  IMAD.SHL.U32 R6, R6, 0x10, RZ ;  /* 0x0000001006067824 */ /* 0x008fca00078e00ff */
[----:B------:R-:W-:-:S04]  /*18670*/  LOP3.LUT R6, R6, 0x70, RZ, 0xc0, !PT ;  /* 0x0000007006067812 */ /* 0x000fc800078ec0ff */
[----:B------:R-:W-:-:S05]  /*18680*/  LOP3.LUT R6, R4, R10, R6, 0xfe, !PT ;  /* 0x0000000a04067212 */ /* 0x000fca00078efe06 */
[----:B-1----:R-:W-:-:S04]  /*18690*/  @P0 IMAD.HI.U32 R8, R6, R5, RZ ;  /* 0x0000000506080227 */ /* 0x002fc800078e00ff */
[----:B------:R-:W-:Y:S01]  /*186a0*/  IMAD.MOV.U32 R5, RZ, RZ, R6 ;  /* 0x000000ffff057224 */ /* 0x000fe200078e0006 */
[----:B----4-:R-:W-:-:S04]  /*186b0*/  @P0 SHF.R.U32.HI R5, RZ, R0, R8 ;  /* 0x00000000ff050219 */ /* 0x010fc80000011608 */
[----:B------:R-:W-:-:S05]  /*186c0*/  IADD3 R0, -R5, RZ, RZ ;  /* 0x000000ff05007210 */ /* 0x000fca0007ffe1ff */
        /* <DEDUP_REMOVED lines=9> */
[----:B------:R-:W-:Y:S01]  /*18760*/  IMAD.WIDE.U32 R2, R0, UR4, R2 ;  /* 0x0000000400027c25 */ /* 0x000fe2000f8e0002 */
[----:B------:R-:W-:-:S03]  /*18770*/  ULDC UR4, c[0x0][0x2b8] ;  /* 0x0000ae0000047ab9 */ /* 0x000fc60000000800 */
[----:B------:R-:W-:Y:S01]  /*18780*/  IMAD R5, R0, UR5, R5 ;  /* 0x0000000500057c24 */ /* 0x000fe2000f8e0205 */
[----:B------:R-:W-:-:S03]  /*18790*/  LEA R0, P2, R2, UR6, 0x1 ;  /* 0x0000000602007c11 */ /* 0x000fc6000f8408ff */
[----:B------:R-:W-:Y:S01]  /*187a0*/  IMAD.IADD R5, R3, 0x1, R5 ;  /* 0x0000000103057824 */ /* 0x000fe200078e0205 */
[----:B------:R-:W-:Y:S02]  /*187b0*/  ISETP.GE.AND P0, PT, R31, UR4, PT ;  /* 0x000000041f007c0c */ /* 0x000fe4000bf06270 */
[----:B------:R-:W-:Y:S01]  /*187c0*/  ISETP.GE.AND P1, PT, R30, UR4, PT ;  /* 0x000000041e007c0c */ /* 0x000fe2000bf26270 */
[----:B------:R-:W-:Y:S01]  /*187d0*/  UMOV UR4, 0xffffffff ;  /* 0xffffffff00047882 */ /* 0x000fe20000000000 */
[----:B------:R-:W-:Y:S02]  /*187e0*/  LEA.HI.X R5, R2, UR7, R5, 0x1, P2 ;  /* 0x0000000702057c11 */ /* 0x000fe400090f0c05 */
[----:B0-----:R-:W-:Y:S09]  /*187f0*/  BRA.DIV UR4, `(.L_x_7237) ;  /* 0x0000005e04947947 */ /* 0x001ff2000b800000 */
[----:B------:R-:W0:Y:S01]  /*18800*/  SHFL.IDX PT, R14, R0, RZ, 0x181f ;  /* 0x00181fff000e7589 */ /* 0x000e2200000e0000 */
[----:B-----5:R-:W-:Y:S02]  /*18810*/  IMAD R6, R20, R7, RZ ;  /* 0x0000000714067224 */ /* 0x020fe400078e02ff */
[----:B------:R-:W-:Y:S01]  /*18820*/  IMAD.IADD R4, R10, 0x1, R4 ;  /* 0x000000010a047824 */ /* 0x000fe200078e0204 */
[----:B------:R-:W1:Y:S03]  /*18830*/  SHFL.IDX PT, R2, R5, RZ, 0x181f ;  /* 0x00181fff05027589 */ /* 0x000e6600000e0000 */
[C---:B------:R-:W-:Y:S01]  /*18840*/  VIADD R7, R4.reuse, 0x10 ;  /* 0x0000001004077836 */ /* 0x040fe20000000000 */
[----:B------:R-:W-:-:S13]  /*18850*/  ISETP.GE.AND P3, PT, R4, R6, PT ;  /* 0x000000060400720c */ /* 0x000fda0003f66270 */
[----:B0-----:R-:W-:-:S04]  /*18860*/  @!P3 LEA R14, P2, R31, R14, 0x1 ;  /* 0x0000000e1f0eb211 */ /* 0x001fc800078408ff */
[----:B-1----:R-:W-:Y:S01]  /*18870*/  @!P3 IADD3.X R3, RZ, R2, RZ, P2, !PT ;  /* 0x00000002ff03b210 */ /* 0x002fe200017fe4ff */
[----:B------:R-:W-:Y:S02]  /*18880*/  @!P3 IMAD.MOV.U32 R2, RZ, RZ, R14 ;  /* 0x000000ffff02b224 */ /* 0x000fe400078e000e */
[----:B------:R-:W0:Y:S04]  /*18890*/  SHFL.IDX PT, R14, R0, 0x1, 0x181f ;  /* 0x00381f00000e7f89 */ /* 0x000e2800000e0000 */
        /* <DEDUP_REMOVED lines=54> */
[----:B0-----:R-:W-:Y:S01]  /*18c00*/  @!P3 LEA R14, P2, R31, R14, 0x1 ;  /* 0x0000000e1f0eb211 */ /* 0x001fe200078408ff */
[----:B------:R-:W0:Y:S04]  /*18c10*/  SHFL.IDX PT, R5, R5, 0x7, 0x181f ;  /* 0x00f81f0005057f89 */ /* 0x000e2800000e0000 */
[----:B-1----:R-:W-:Y:S01]  /*18c20*/  @!P3 IMAD.X R7, RZ, RZ, R2, P2 ;  /* 0x000000ffff07b224 */ /* 0x002fe200010e0602 */
[----:B------:R-:W-:-:S02]  /*18c30*/  @!P3 MOV R2, R14 ;  /* 0x0000000e0002b202 */ /* 0x000fc40000000f00 */
[----:B------:R1:W2:Y:S01]  /*18c40*/  SHFL.IDX PT, R14, R0, 0x7, 0x181f ;  /* 0x00f81f00000e7f89 */ /* 0x0002a200000e0000 */
[----:B------:R-:W-:-:S05]  /*18c50*/  @!P3 IMAD.MOV.U32 R3, RZ, RZ, R7 ;  /* 0x000000ffff03b224 */ /* 0x000fca00078e0007 */
[----:B------:R1:W-:Y:S04]  /*18c60*/  @!P3 LDGSTS.E.BYPASS.LTC128B.128 [R9+0x13400], desc[UR42][R2.64], !P0 ;  /* 0x134000000209bfae */ /* 0x0003e8000c101d6a */
[----:B0-----:R1:W-:Y:S02]  /*18c70*/  @!P3 LDGSTS.E.BYPASS.LTC128B.128 [R9+0x17400], desc[UR42][R2.64+0x80], !P1 ;  /* 0x174000800209bfae */ /* 0x0013e4000c901d6a */
.L_x_7443:
        /* <DEDUP_REMOVED lines=11> */
.L_x_7239:
[----:B------:R-:W-:Y:S05]  /*18d30*/  BSYNC B0 ;  /* 0x0000000000007941 */ /* 0x000fea0003800000 */
.L_x_7238:
[----:B------:R-:W-:Y:S01]  /*18d40*/  NOP ;  /* 0x0000000000007918 */ /* 0x000fe20000000000 */
[----:B------:R-:W-:-:S13]  /*18d50*/  PLOP3.LUT P0, PT, PT, PT, PT, 0x80, 0x0 ;  /* 0x000000000000781c */ /* 0x000fda0003f0f070 */
.L_x_7240:
        /* <DEDUP_REMOVED lines=21> */
.L_x_7444:
[----:B------:R-:W-:Y:S05]  /*18eb0*/  BSYNC B0 ;  /* 0x0000000000007941 */ /* 0x000fea0003800000 */
.L_x_7241:
[----:B------:R-:W-:Y:S04]  /*18ec0*/  BSSY B0, `(.L_x_7243) ;  /* 0x000010a000007945 */ /* 0x000fe80003800000 */
[----:B------:R-:W-:Y:S05]  /*18ed0*/  @!P1 BRA `(.L_x_7244) ;  /* 0x0000001000209947 */ /* 0x000fea0003800000 */
[----:B------:R-:W-:Y:S01]  /*18ee0*/  ULDC UR4, c[0x0][0x2f4] ;  /* 0x0000bd0000047ab9 */ /* 0x000fe20000000800 */
[----:B------:R-:W-:Y:S01]  /*18ef0*/  IMAD.MOV.U32 R10, RZ, RZ, R25 ;  /* 0x000000ffff0a7224 */ /* 0x000fe200078e0019 */
[----:B------:R-:W-:Y:S01]  /*18f00*/  ISETP.GE.AND P2, PT, R31, UR4, PT ;  /* 0x000000041f007c0c */ /* 0x000fe2000bf46270 */
[----:B------:R-:W-:Y:S01]  /*18f10*/  IMAD.MOV.U32 R33, RZ, RZ, R26 ;  /* 0x000000ffff217224 */ /* 0x000fe200078e001a */
[----:B------:R-:W-:Y:S02]  /*18f20*/  ISETP.GE.AND P1, PT, R30, UR4, PT ;  /* 0x000000041e007c0c */ /* 0x000fe4000bf26270 */
[----:B------:R-:W-:-:S11]  /*18f30*/  MOV R17, R28 ;  /* 0x0000001c00117202 */ /* 0x000fd60000000f00 */
.L_x_7257:
[----:B------:R-:W3:Y:S01]  /*18f40*/  LDL R9, [R1] ;  /* 0x0000000001097983 */ /* 0x000ee20000100800 */
[----:B------:R-:W1:Y:S03]  /*18f50*/  LDC R7, c[0x0][0x430] ;  /* 0x00010c00ff077b82 */ /* 0x000e660000000800 */
[----:B------:R-:W4:Y:S01]  /*18f60*/  LDL R4, [R1+0x4] ;  /* 0x0000040001047983 */ /* 0x000f220000100800 */
[----:B------:R-:W-:Y:S05]  /*18f70*/  YIELD ;  /* 0x0000000000007946 */ /* 0x000fea0003800000 */
[----:B0-----:R-:W0:Y:S01]  /*18f80*/  S2R R3, SR_TID.X ;  /* 0x0000000000037919 */ /* 0x001e220000002100 */
[----:B------:R-:W-:Y:S01]  /*18f90*/  ULDC.64 UR4, c[0x0][0x428] ;  /* 0x00010a0000047ab9 */ /* 0x000fe20000000a00 */
[----:B------:R-:W5:Y:S01]  /*18fa0*/  S2R R0, SR_TID.X ;  /* 0x0000000000007919 */ /* 0x000f620000002100 */
[----:B-1----:R-:W-:-:S13]  /*18fb0*/  ISETP.NE.AND P0, PT, R7, 0x1, PT ;  /* 0x000000010700780c */ /* 0x002fda0003f05270 */
[----:B------:R-:W1:Y:S01]  /*18fc0*/  @P0 LDC R5, c[0x0][0x438] ;  /* 0x00010e00ff050b82 */ /* 0x000e620000000800 */
[----:B0-----:R-:W-:-:S04]  /*18fd0*/  LOP3.LUT R3, R3, 0x7f, RZ, 0xc0, !PT ;  /* 0x0000007f03037812 */ /* 0x001fc800078ec0ff */
[----:B------:R-:W-:Y:S01]  /*18fe0*/  SHF.R.U32.HI R8, RZ, 0x3, R3 ;  /* 0x00000003ff087819 */ /* 0x000fe20000011603 */
[----:B-----5:R-:W-:Y:S02]  /*18ff0*/  IMAD.SHL.U32 R0, R0, 0x10, RZ ;  /* 0x0000001000007824 */ /* 0x020fe400078e00ff */
[----:B------:R-:W0:Y:S02]  /*19000*/  @P0 LDC R3, c[0x0][0x434] ;  /* 0x00010d00ff030b82 */ /* 0x000e240000000800 */
[----:B------:R-:W-:Y:S01]  /*19010*/  IMAD R8, R6, 0x80, R8 ;  /* 0x0000008006087824 */ /* 0x000fe200078e0208 */
[----:B------:R-:W-:-:S04]  /*19020*/  LOP3.LUT R0, R0, 0x70, RZ, 0xc0, !PT ;  /* 0x0000007000007812 */ /* 0x000fc800078ec0ff */
[----:B---3--:R-:W-:-:S04]  /*19030*/  IADD3 R8, R0, R8, R9 ;  /* 0x0000000800087210 */ /* 0x008fc80007ffe009 */
[----:B------:R-:W-:Y:S01]  /*19040*/  MOV R9, R8 ;  /* 0x0000000800097202 */ /* 0x000fe20000000f00 */
[----:B0-----:R-:W-:-:S05]  /*19050*/  @P0 IMAD.HI.U32 R0, R8, R3, RZ ;  /* 0x0000000308000227 */ /* 0x001fca00078e00ff */
[----:B-1----:R-:W-:Y:S01]  /*19060*/  @P0 SHF.R.U32.HI R9, RZ, R5, R0 ;  /* 0x00000005ff090219 */ /* 0x002fe20000011600 */
[----:B----4-:R-:W-:-:S03]  /*19070*/  IMAD R5, R4, UR4, RZ ;  /* 0x0000000404057c24 */ /* 0x010fc6000f8e02ff */
[--C-:B------:R-:W-:Y:S01]  /*19080*/  SHF.R.S32.HI R3, RZ, 0x1f, R9.reuse ;  /* 0x0000001fff037819 */ /* 0x100fe20000011409 */
[----:B------:R-:W-:Y:S02]  /*19090*/  IMAD.MOV.U32 R2, RZ, RZ, R9 ;  /* 0x000000ffff027224 */ /* 0x000fe400078e0009 */
[C---:B------:R-:W-:Y:S02]  /*190a0*/  IMAD R5, R34.reuse, UR5, R5 ;  /* 0x0000000522057c24 */ /* 0x040fe4000f8e0205 */
[----:B------:R-:W-:Y:S01]  /*190b0*/  IMAD.WIDE.U32 R2, R34, UR4, R2 ;  /* 0x0000000422027c25 */ /* 0x000fe2000f8e0002 */
[----:B------:R-:W-:-:S03]  /*190c0*/  ULDC.64 UR4, c[0x0][0x418] ;  /* 0x0001060000047ab9 */ /* 0x000fc60000000a00 */
[----:B------:R-:W-:Y:S01]  /*190d0*/  IMAD.IADD R3, R5, 0x1, R3 ;  /* 0x0000000105037824 */ /* 0x000fe200078e0203 */
[----:B------:R-:W-:-:S04]  /*190e0*/  LEA R4, P0, R2, UR4, 0x2 ;  /* 0x0000000402047c11 */ /* 0x000fc8000f8010ff */
[----:B------:R-:W-:-:S05]  /*190f0*/  LEA.HI.X R5, R2, UR5, R3, 0x2, P0 ;  /* 0x0000000502057c11 */ /* 0x000fca00080f1403 */
[----:B------:R0:W3:Y:S01]  /*19100*/  LDG.E R0, desc[UR42][R4.64] ;  /* 0x0000002a04007981 */ /* 0x0000e2000c1e1900 */
[----:B------:R-:W-:Y:S01]  /*19110*/  IMAD.U32 R11, RZ, RZ, UR38 ;  /* 0x00000026ff0b7e24 */ /* 0x000fe2000f8e00ff */
[----:B------:R-:W-:Y:S01]  /*19120*/  IADD3 R25, R10, 0x1, RZ ;  /* 0x000000010a197810 */ /* 0x000fe20007ffe0ff */
[----:B------:R-:W-:Y:S02]  /*19130*/  IMAD.MOV R2, RZ, RZ, -R9 ;  /* 0x000000ffff027224 */ /* 0x000fe400078e0a09 */
[----:B------:R-:W-:Y:S01]  /*19140*/  IMAD.MOV.U32 R26, RZ, RZ, R6 ;  /* 0x000000ffff1a7224 */ /* 0x000fe200078e0006 */
[----:B------:R-:W-:Y:S02]  /*19150*/  ISETP.NE.AND P3, PT, R11, 0x3, PT ;  /* 0x000000030b00780c */ /* 0x000fe40003f65270 */
[----:B------:R-:W-:Y:S01]  /*19160*/  ISETP.NE.AND P0, PT, R25, 0x2, PT ;  /* 0x000000021900780c */ /* 0x000fe20003f05270 */
[----:B0-----:R-:W-:-:S03]  /*19170*/  IMAD R4, R7, R2, R8 ;  /* 0x0000000207047224 */ /* 0x001fc600078e0208 */
[----:B------:R-:W-:Y:S02]  /*19180*/  SEL R28, RZ, 0x1, P0 ;  /* 0x00000001ff1c7807 */ /* 0x000fe40000000000 */
[----:B------:R-:W-:Y:S02]  /*19190*/  SEL R25, R25, RZ, P0 ;  /* 0x000000ff19197207 */ /* 0x000fe40000000000 */
[----:B------:R-:W-:Y:S02]  /*191a0*/  LOP3.LUT R28, R17, R28, RZ, 0x3c, !PT ;  /* 0x0000001c111c7212 */ /* 0x000fe400078e3cff */
[----:B---3--:R-:W-:Y:S01]  /*191b0*/  SHF.R.S32.HI R21, RZ, 0x1f, R0 ;  /* 0x0000001fff157819 */ /* 0x008fe20000011400 */
[----:B------:R-:W-:Y:S06]  /*191c0*/  @!P3 BRA `(.L_x_7245) ;  /* 0x000000000004b947 */ /* 0x000fec0003800000 */
[----:B------:R-:W-:Y:S01]  /*191d0*/  BPT.TRAP 0x1 ;  /* 0x000000040000795c */ /* 0x000fe20000300000 */
.L_x_7245:
[----:B------:R-:W-:Y:S01]  /*191e0*/  IMAD R6, R25, 0x8, R22 ;  /* 0x0000000819067824 */ /* 0x000fe200078e0216 */
[----:B------:R-:W-:Y:S01]  /*191f0*/  SHF.L.U32 R3, R28, 0x1f, RZ ;  /* 0x0000001f1c037819 */ /* 0x000fe200000006ff */
[----:B------:R-:W-:Y:S03]  /*19200*/  BSSY B1, `(.L_x_7246) ;  /* 0x0000003000017945 */ /* 0x000fe60003800000 */
[----:B------:R-:W0:Y:S02]  /*19210*/  SYNCS.PHASECHK.TRANS64.TRYWAIT P0, [R6+URZ+0x28840], R3 ;  /* 0x02884003060075a7 */ /* 0x000e24000800017f */
[----:B0-----:R-:W-:Y:S05]  /*19220*/  @!P0 BRA `(.L_x_7247) ;  /* 0x0000005c009c8947 */ /* 0x001fea0003800000 */
.L_x_7445:
[----:B------:R-:W-:Y:S05]  /*19230*/  BSYNC B1 ;  /* 0x0000000000017941 */ /* 0x000fea0003800000 */
.L_x_7246:
        /* <DEDUP_REMOVED lines=26> */
[----:B0-----:R-:W-:-:S04]  /*193e0*/  IADD3 R2, P0, R2, R5, RZ ;  /* 0x0000000502027210 */ /* 0x001fc80007f1e0ff */
[----:B-1----:R-:W-:-:S05]  /*193f0*/  IADD3.X R3, RZ, R3, RZ, P0, !PT ;  /* 0x00000003ff037210 */ /* 0x002fca00007fe4ff */
        /* <DEDUP_REMOVED lines=41> */
.L_x_7463:
[----:B-1----:R-:W-:-:S04]  /*19690*/  IADD3 R2, P0, R2, R5, RZ ;  /* 0x0000000502027210 */ /* 0x002fc80007f1e0ff */
[----:B------:R-:W-:Y:S02]  /*196a0*/  IADD3.X R3, RZ, R9, RZ, P0, !PT ;  /* 0x00000009ff037210 */ /* 0x000fe400007fe4ff */
[----:B------:R-:W-:-:S03]  /*196b0*/  PLOP3.LUT P0, PT, PT, PT, PT, 0x80, 0x0 ;  /* 0x000000000000781c */ /* 0x000fc60003f0f070 */
[----:B------:R-:W-:Y:S01]  /*196c0*/  @!PT LDS RZ, [RZ] ;  /* 0x00000000fffff984 */ /* 0x000fe20000000800 */
[----:B------:R-:W-:Y:S01]  /*196d0*/  @!PT LDS RZ, [RZ] ;  /* 0x00000000fffff984 */ /* 0x000fe20000000800 */
[----:B------:R-:W-:Y:S01]  /*196e0*/  @!PT LDS RZ, [RZ] ;  /* 0x00000000fffff984 */ /* 0x000fe20000000800 */
[----:B------:R1:W-:Y:S04]  /*196f0*/  LDGSTS.E.BYPASS.LTC128B.128 [R8+0x1bc00], desc[UR42][R2.64], !P4 ;  /* 0x1bc0000002087fae */ /* 0x0003e8000e101d6a */
[----:B------:R1:W-:Y:S01]  /*19700*/  LDGSTS.E.BYPASS.LTC128B.128 [R8+0x1fc00], desc[UR42][R2.64+0x80], !P3 ;  /* 0x1fc0008002087fae */ /* 0x0003e2000d901d6a */
[----:B------:R-:W-:-:S05]  /*19710*/  NOP ;  /* 0x0000000000007918 */ /* 0x000fca0000000000 */
.L_x_7249:
        /* <DEDUP_REMOVED lines=11> */
.L_x_7250:
[----:B------:R1:W-:Y:S01]  /*197d0*/  SYNCS.ARRIVE.TRANS64.A1T0 RZ, [R6+URZ+0x28830], RZ ;  /* 0x028830ff06ff79a7 */ /* 0x0003e2000810003f */
[----:B------:R-:W-:Y:S05]  /*197e0*/  @!P4 BRA `(.L_x_7251) ;  /* 0x000000000004c947 */ /* 0x000fea0003800000 */
[----:B------:R-:W-:Y:S01]  /*197f0*/  BPT.TRAP 0x1 ;  /* 0x000000040000795c */ /* 0x000fe20000300000 */
.L_x_7251:
[----:B------:R-:W-:Y:S01]  /*19800*/  SHF.L.U32 R3, R17, 0x1f, RZ ;  /* 0x0000001f11037819 */ /* 0x000fe200000006ff */
[----:B-1----:R-:W-:Y:S01]  /*19810*/  IMAD R6, R10, 0x8, R22 ;  /* 0x000000080a067824 */ /* 0x002fe200078e0216 */
[----:B------:R-:W-:Y:S03]  /*19820*/  BSSY B1, `(.L_x_7252) ;  /* 0x0000003000017945 */ /* 0x000fe60003800000 */
[----:B------:R-:W1:Y:S02]  /*19830*/  SYNCS.PHASECHK.TRANS64.TRYWAIT P0, [R6+URZ+0x28860], R3 ;  /* 0x02886003060075a7 */ /* 0x000e64000800017f */
[----:B-1----:R-:W-:Y:S05]  /*19840*/  @!P0 BRA `(.L_x_7253) ;  /* 0x0000006000748947 */ /* 0x002fea0003800000 */
.L_x_7464:
[----:B------:R-:W-:Y:S05]  /*19850*/  BSYNC B1 ;  /* 0x0000000000017941 */ /* 0x000fea0003800000 */
.L_x_7252:
[----:B------:R-:W3:Y:S01]  /*19860*/  S2R R2, SR_TID.X ;  /* 0x0000000000027919 */ /* 0x000ee20000002100 */
[----:B------:R-:W-:Y:S01]  /*19870*/  IMAD R8, R33, -0x80, R36 ;  /* 0xffffff8021087824 */ /* 0x000fe200078e0224 */
[----:B------:R-:W-:Y:S01]  /*19880*/  UMOV UR4, 0xffffffff ;  /* 0xffffffff00047882 */ /* 0x000fe20000000000 */
[----:B0-----:R-:W-:Y:S01]  /*19890*/  IMAD R7, R10, 0x4000, R35 ;  /* 0x000040000a077824 */ /* 0x001fe200078e0223 */
[----:B---3--:R-:W-:-:S04]  /*198a0*/  LOP3.LUT R2, R2, 0x7f, RZ, 0xc0, !PT ;  /* 0x0000007f02027812 */ /* 0x008fc800078ec0ff */
[----:B------:R-:W-:-:S04]  /*198b0*/  SHF.R.U32.HI R2, RZ, 0x3, R2 ;  /* 0x00000003ff027819 */ /* 0x000fc80000011602 */
[----:B------:R-:W-:Y:S01]  /*198c0*/  IADD3 R8, -R2, R8, RZ ;  /* 0x0000000802087210 */ /* 0x000fe20007ffe1ff */
        /* <DEDUP_REMOVED lines=59> */
[----:B--2---:R0:W-:Y:S02]  /*19c80*/  LDGSTS.E.BYPASS.LTC128B.128 [R7+0x7400], desc[UR42][R2.64+0x80], !P0 ;  /* 0x0740008002077fae */ /* 0x0041e4000c101d6a */
.L_x_7482:
        /* <DEDUP_REMOVED lines=27> */
.L_x_7255:
        /* <DEDUP_REMOVED lines=11> */
.L_x_7256:
[C---:B------:R-:W-:Y:S01]  /*19ef0*/  ISETP.GT.AND P0, PT, R26.reuse, R37, PT ;  /* 0x000000251a00720c */ /* 0x040fe20003f04270 */
[----:B------:R0:W-:Y:S01]  /*19f00*/  SYNCS.ARRIVE.TRANS64.A1T0 RZ, [R6+URZ+0x28850], RZ ;  /* 0x028850ff06ff79a7 */ /* 0x0001e2000810003f */
[----:B------:R-:W-:Y:S01]  /*19f10*/  IMAD.MOV.U32 R10, RZ, RZ, R25 ;  /* 0x000000ffff0a7224 */ /* 0x000fe200078e0019 */
[----:B------:R-:W-:Y:S01]  /*19f20*/  MOV R33, R26 ;  /* 0x0000001a00217202 */ /* 0x000fe20000000f00 */
[----:B------:R-:W-:Y:S02]  /*19f30*/  IMAD.MOV.U32 R17, RZ, RZ, R28 ;  /* 0x000000ffff117224 */ /* 0x000fe400078e001c */
[----:B0-----:R-:W-:-:S07]  /*19f40*/  VIADD R6, R26, 0xffffffff ;  /* 0xffffffff1a067836 */ /* 0x001fce0000000000 */
[----:B------:R-:W-:Y:S05]  /*19f50*/  @P0 BRA `(.L_x_7257) ;  /* 0xffffffec00f80947 */ /* 0x000fea000383ffff */
.L_x_7244:
[----:B------:R-:W-:Y:S05]  /*19f60*/  BSYNC B0 ;  /* 0x0000000000007941 */ /* 0x000fea0003800000 */
.L_x_7243:
        /* <DEDUP_REMOVED lines=17> */
.L_x_7259:
[----:B------:R-:W-:Y:S05]  /*1a080*/  BSYNC B0 ;  /* 0x0000000000007941 */ /* 0x000fea0003800000 */
.L_x_7258:
[----:B------:R-:W-:-:S05]  /*1a090*/  IMAD.U32 R0, RZ, RZ, UR38 ;  /* 0x00000026ff007e24 */ /* 0x000fca000f8e00ff */
[----:B------:R-:W-:-:S13]  /*1a0a0*/  ISETP.NE.AND P0, PT, R0, 0x3, PT ;  /* 0x000000030000780c */ /* 0x000fda0003f05270 */
[----:B------:R-:W-:Y:S05]  /*1a0b0*/  @!P0 BRA `(.L_x_7260) ;  /* 0x0000000000048947 */ /* 0x000fea0003800000 */
[----:B------:R-:W-:Y:S01]  /*1a0c0*/  BPT.TRAP 0x1 ;  /* 0x000000040000795c */ /* 0x000fe20000300000 */
.L_x_7260:
[----:B------:R-:W-:Y:S01]  /*1a0d0*/  IMAD R0, R25, 0x8, R22 ;  /* 0x0000000819007824 */ /* 0x000fe200078e0216 */
[----:B0-----:R-:W-:Y:S01]  /*1a0e0*/  SHF.L.U32 R3, R28, 0x1f, RZ ;  /* 0x0000001f1c037819 */ /* 0x001fe200000006ff */
[----:B------:R-:W-:Y:S01]  /*1a0f0*/  BSSY B0, `(.L_x_7261) ;  /* 0x0000004000007945 */ /* 0x000fe20003800000 */
[----:B------:R-:W-:Y:S02]  /*1a100*/  IMAD R6, R26, -0x80, R36 ;  /* 0xffffff801a067824 */ /* 0x000fe400078e0224 */
[----:B------:R-:W0:Y:S02]  /*1a110*/  SYNCS.PHASECHK.TRANS64.TRYWAIT P0, [R0+URZ+0x28860], R3 ;  /* 0x02886003000075a7 */ /* 0x000e24000800017f */
[----:B0-----:R-:W-:Y:S05]  /*1a120*/  @!P0 BRA `(.L_x_7262) ;  /* 0x0000006000d88947 */ /* 0x001fea0003800000 */
.L_x_7483:
[----:B------:R-:W-:Y:S05]  /*1a130*/  BSYNC B0 ;  /* 0x0000000000007941 */ /* 0x000fea0003800000 */
.L_x_7261:
[----:B------:R-:W1:Y:S01]  /*1a140*/  S2R R2, SR_TID.X ;  /* 0x0000000000027919 */ /* 0x000e620000002100 */
[----:B------:R-:W-:Y:S01]  /*1a150*/  UMOV UR4, 0xffffffff ;  /* 0xffffffff00047882 */ /* 0x000fe20000000000 */
[----:B------:R-:W-:Y:S02]  /*1a160*/  LEA R9, R25, R35, 0xe ;  /* 0x0000002319097211 */ /* 0x000fe400078e70ff */
        /* <DEDUP_REMOVED lines=24> */
[----:B------:R-:W-:Y:S02]  /*1a2f0*/  SHFL.IDX PT, R10, R23, 0x4, 0x181f ;  /* 0x00981f00170a7f89 */ /* 0x000fe400000e0000 */
[----:B---3--:R-:W-:Y:S02]  /*1a300*/  IADD3.X R3, RZ, R7, RZ, P4, !PT ;  /* 0x00000007ff037210 */ /* 0x008fe400027fe4ff */
        /* <DEDUP_REMOVED lines=31> */
[----:B------:R0:W0:Y:S01]  /*1a500*/  SHFL.IDX PT, R14, R23, 0x7, 0x181f ;  /* 0x00f81f00170e7f89 */ /* 0x00002200000e0000 */
[----:B--2---:R-:W-:-:S05]  /*1a510*/  IADD3.X R3, RZ, R7, RZ, P4, !PT ;  /* 0x00000007ff037210 */ /* 0x004fca00027fe4ff */
[----:B------:R-:W-:Y:S01]  /*1a520*/  LDGSTS.E.BYPASS.LTC128B.128 [R4+0x2c00], desc[UR42][R2.64], !P2 ;  /* 0x02c0000002047fae */ /* 0x000fe2000d101d6a */
[----:B------:R-:W-:-:S03]  /*1a530*/  ISETP.LT.OR P2, PT, R6, 0x61, P1 ;  /* 0x000000610600780c */ /* 0x000fc60000f41670 */
[----:B------:R3:W-:Y:S01]  /*1a540*/  LDGSTS.E.BYPASS.LTC128B.128 [R4+0x6c00], desc[UR42][R2.64+0x80], !P3 ;  /* 0x06c0008002047fae */ /* 0x0007e2000d901d6a */
[----:B------:R-:W-:Y:S02]  /*1a550*/  ISETP.LT.OR P3, PT, R6, 0x61, P0 ;  /* 0x000000610600780c */ /* 0x000fe40000761670 */
[----:B---3--:R-:W-:-:S05]  /*1a560*/  IADD3 R2, P4, R10, R5, RZ ;  /* 0x000000050a027210 */ /* 0x008fca0007f9e0ff */
[----:B-1----:R-:W-:-:S05]  /*1a570*/  IMAD.X R3, RZ, RZ, R8, P4 ;  /* 0x000000ffff037224 */ /* 0x002fca00020e0608 */
[----:B------:R1:W-:Y:S04]  /*1a580*/  LDGSTS.E.BYPASS.LTC128B.128 [R4+0x3400], desc[UR42][R2.64], !P2 ;  /* 0x0340000002047fae */ /* 0x0003e8000d101d6a */
[----:B0---4-:R1:W-:Y:S02]  /*1a590*/  LDGSTS.E.BYPASS.LTC128B.128 [R4+0x7400], desc[UR42][R2.64+0x80], !P3 ;  /* 0x0740008002047fae */ /* 0x0113e4000d901d6a */
.L_x_7501:
        /* <DEDUP_REMOVED lines=11> */
.L_x_7264:
        /* <DEDUP_REMOVED lines=11> */
.L_x_7265:
[----:B------:R0:W-:Y:S01]  /*1a700*/  SYNCS.ARRIVE.TRANS64.A1T0 RZ, [R0+URZ+0x28850], RZ ;  /* 0x028850ff00ff79a7 */ /* 0x0001e2000810003f */
[----:B------:R-:W-:-:S04]  /*1a710*/  IADD3 R25, R25, 0x1, RZ ;  /* 0x0000000119197810 */ /* 0x000fc80007ffe0ff */
[----:B------:R-:W-:-:S04]  /*1a720*/  ISETP.NE.AND P0, PT, R25, 0x2, PT ;  /* 0x000000021900780c */ /* 0x000fc80003f05270 */
[----:B------:R-:W-:Y:S02]  /*1a730*/  SEL R3, RZ, 0x1, P0 ;  /* 0x00000001ff037807 */ /* 0x000fe40000000000 */
[----:B------:R-:W-:Y:S02]  /*1a740*/  SEL R25, R25, RZ, P0 ;  /* 0x000000ff19197207 */ /* 0x000fe40000000000 */
[----:B0-----:R-:W-:-:S07]  /*1a750*/  LOP3.LUT R28, R28, R3, RZ, 0x3c, !PT ;  /* 0x000000031c1c7212 */ /* 0x001fce00078e3cff */
.L_x_7222:
[----:B------:R-:W-:Y:S05]  /*1a760*/  BSYNC B7 ;  /* 0x0000000000077941 */ /* 0x000fea0003800000 */
.L_x_7220:
        /* <DEDUP_REMOVED lines=11> */
.L_x_7266:
[----:B------:R-:W1:Y:S01]  /*1a820*/  S2R R9, SR_TID.X ;  /* 0x0000000000097919 */ /* 0x000e620000002100 */
[----:B------:R-:W-:Y:S01]  /*1a830*/  UMOV UR4, 0xffffffff ;  /* 0xffffffff00047882 */ /* 0x000fe20000000000 */
[----:B-1----:R-:W-:-:S04]  /*1a840*/  LOP3.LUT R9, R9, 0x1f, RZ, 0xc0, !PT ;  /* 0x0000001f09097812 */ /* 0x002fc800078ec0ff */
[----:B------:R-:W-:Y:S01]  /*1a850*/  ISETP.NE.AND P0, PT, R9, 0x1f, PT ;  /* 0x0000001f0900780c */ /* 0x000fe20003f05270 */
[----:B------:R-:W-:-:S12]  /*1a860*/  BRA.DIV UR4, `(.L_x_7268) ;  /* 0x0000006604987947 */ /* 0x000fd8000b800000 */
[----:B0-----:R-:W-:Y:S01]  /*1a870*/  IMAD.IADD R7, R19, 0x1, R9 ;  /* 0x0000000113077824 */ /* 0x001fe200078e0209 */
        /* <DEDUP_REMOVED lines=16> */
[----:B--2---:R-:W-:-:S02]  /*1a980*/  @!P1 MOV R7, R6 ;  /* 0x0000000600079202 */ /* 0x004fc40000000f00 */
[----:B------:R-:W-:Y:S01]  /*1a990*/  MOV R6, RZ ;  /* 0x000000ff00067202 */ /* 0x000fe20000000f00 */
[----:B---3--:R-:W-:Y:S01]  /*1a9a0*/  @!P1 IMAD.MOV.U32 R4, RZ, RZ, R5 ;  /* 0x000000ffff049224 */ /* 0x008fe200078e0005 */
        /* <DEDUP_REMOVED lines=18> */
.L_x_7511:
[----:B------:R-:W-:Y:S02]  /*1aad0*/  ULDC UR4, c[0x0][0xc38] ;  /* 0x00030e0000047ab9 */ /* 0x000fe40000000800 */
[----:B------:R-:W-:-:S04]  /*1aae0*/  IMAD.U32 R5, RZ, RZ, UR4 ;  /* 0x00000004ff057e24 */ /* 0x000fc8000f8e00ff */
[----:B-1----:R-:W-:-:S04]  /*1aaf0*/  IMAD R14, R14, R5, RZ ;  /* 0x000000050e0e7224 */ /* 0x002fc800078e02ff */
[----:B------:R-:W-:-:S05]  /*1ab00*/  IMAD.IADD R9, R8, 0x1, R14 ;  /* 0x0000000108097824 */ /* 0x000fca00078e020e */
[----:B------:R-:W-:-:S13]  /*1ab10*/  ISETP.GT.AND P6, PT, R9, R0, PT ;  /* 0x000000000900720c */ /* 0x000fda0003fc4270 */
[----:B------:R-:W-:Y:S05]  /*1ab20*/  @P6 BRA `(.L_x_7269) ;  /* 0x0000000000a46947 */ /* 0x000fea0003800000 */
.L_x_7272:
[----:B0-----:R-:W0:Y:S01]  /*1ab30*/  LDC R2, c[0x0][0xc3c] ;  /* 0x00030f00ff027b82 */ /* 0x001e220000000800 */
[----:B------:R-:W-:-:S05]  /*1ab40*/  VIADD R19, R19, 0x1f ;  /* 0x0000001f13137836 */ /* 0x000fca0000000000 */
[----:B0-----:R-:W-:-:S13]  /*1ab50*/  ISETP.GE.AND P6, PT, R19, R2, PT ;  /* 0x000000021300720c */ /* 0x001fda0003fc6270 */
[----:B------:R-:W-:Y:S05]  /*1ab60*/  @P6 BRA `(.L_x_7270) ;  /* 0x0000000400b86947 */ /* 0x000fea0003800000 */
[----:B------:R-:W0:Y:S01]  /*1ab70*/  S2R R3, SR_TID.X ;  /* 0x0000000000037919 */ /* 0x000e220000002100 */
[----:B------:R-:W-:Y:S01]  /*1ab80*/  IMAD.MOV.U32 R7, RZ, RZ, RZ ;  /* 0x000000ffff077224 */ /* 0x000fe200078e00ff */
[----:B0-----:R-:W-:-:S04]  /*1ab90*/  LOP3.LUT R3, R3, 0x1f, RZ, 0xc0, !PT ;  /* 0x0000001f03037812 */ /* 0x001fc800078ec0ff */
[----:B------:R-:W-:-:S04]  /*1aba0*/  IADD3 R11, R19, R3, RZ ;  /* 0x00000003130b7210 */ /* 0x000fc80007ffe0ff */
        /* <DEDUP_REMOVED lines=27> */
.L_x_7519:
[----:B------:R-:W-:Y:S02]  /*1ad60*/  ULDC UR4, c[0x0][0xc38] ;  /* 0x00030e0000047ab9 */ /* 0x000fe40000000800 */
[----:B------:R-:W-:-:S05]  /*1ad70*/  MOV R5, UR4 ;  /* 0x0000000400057c02 */ /* 0x000fca0008000f00 */
[----:B-1----:R-:W-:-:S04]  /*1ad80*/  IMAD R14, R14, R5, RZ ;  /* 0x000000050e0e7224 */ /* 0x002fc800078e02ff */
[----:B------:R-:W-:-:S05]  /*1ad90*/  IMAD.IADD R9, R14, 0x1, R9 ;  /* 0x000000010e097824 */ /* 0x000fca00078e0209 */
[----:B------:R-:W-:-:S13]  /*1ada0*/  ISETP.GT.AND P6, PT, R9, R0, PT ;  /* 0x000000000900720c */ /* 0x000fda0003fc4270 */
[----:B------:R-:W-:Y:S05]  /*1adb0*/  @!P6 BRA `(.L_x_7272) ;  /* 0xfffffffc005ce947 */ /* 0x000fea000383ffff */
.L_x_7269:
        /* <DEDUP_REMOVED lines=9> */
.L_x_7524:
[----:B------:R-:W-:-:S13]  /*1ae50*/  ISETP.NE.AND P0, PT, R3, RZ, PT ;  /* 0x000000ff0300720c */ /* 0x000fda0003f05270 */
[----:B------:R-:W-:Y:S05]  /*1ae60*/  @!P0 BRA `(.L_x_7274) ;  /* 0x0000000000108947 */ /* 0x000fea0003800000 */
[----:B------:R-:W-:Y:S01]  /*1ae70*/  UMOV UR4, 0xffffffff ;  /* 0xffffffff00047882 */ /* 0x000fe20000000000 */
[----:B------:R-:W-:Y:S02]  /*1ae80*/  VIADD R12, R8, 0xffffffff ;  /* 0xffffffff080c7836 */ /* 0x000fe40000000000 */
[----:B------:R-:W-:Y:S05]  /*1ae90*/  BRA.DIV UR4, `(.L_x_7275) ;  /* 0x0000006a045c7947 */ /* 0x000fea000b800000 */
[----:B------:R4:W0:Y:S02]  /*1aea0*/  SHFL.IDX PT, R6, R2, R12, 0x1f ;  /* 0x00001f0c02067589 */ /* 0x00082400000e0000 */
.L_x_7274:
        /* <DEDUP_REMOVED lines=34> */
[----:B------:R-:W-:Y:S01]  /*1b0d0*/  @P0 VIADD R6, R6, 0x1 ;  /* 0x0000000106060836 */ /* 0x000fe20000000000 */
[----:B------:R-:W-:-:S11]  /*1b0e0*/  IADD3 R3, RZ, -R3, RZ ;  /* 0x80000003ff037210 */ /* 0x000fd60007ffe0ff */
[----:B------:R-:W-:Y:S01]  /*1b0f0*/  @!P2 IMAD.MOV R6, RZ, RZ, -R6 ;  /* 0x000000ffff06a224 */ /* 0x000fe200078e0a06 */
[----:B------:R-:W-:-:S04]  /*1b100*/  @!P1 LOP3.LUT R6, RZ, R7, RZ, 0x33, !PT ;  /* 0x00000007ff069212 */ /* 0x000fc800078e33ff */
[-C--:B------:R-:W-:Y:S01]  /*1b110*/  IABS R2, R6.reuse ;  /* 0x0000000600027213 */ /* 0x080fe20000000000 */
[----:B------:R-:W-:-:S04]  /*1b120*/  IMAD R7, R7, R6, RZ ;  /* 0x0000000607077224 */ /* 0x000fc800078e02ff */
[----:B------:R-:W-:Y:S01]  /*1b130*/  IMAD.HI.U32 R9, R9, R2, RZ ;  /* 0x0000000209097227 */ /* 0x000fe200078e00ff */
[----:B------:R-:W-:-:S03]  /*1b140*/  IADD3 R17, R0, -R7, RZ ;  /* 0x8000000700117210 */ /* 0x000fc60007ffe0ff */
        /* <DEDUP_REMOVED lines=16> */
.L_x_7270:
[----:B------:R-:W-:Y:S01]  /*1b250*/  UMOV UR4, URZ ;  /* 0x0000003f00047c82 */ /* 0x000fe20008000000 */
[----:B------:R-:W-:Y:S01]  /*1b260*/  UMOV UR5, URZ ;  /* 0x0000003f00057c82 */ /* 0x000fe20008000000 */
[----:B------:R-:W-:Y:S01]  /*1b270*/  ULDC UR6, c[0x0][0xc3c] ;  /* 0x00030f0000067ab9 */ /* 0x000fe20000000800 */
[----:B------:R-:W-:Y:S01]  /*1b280*/  IMAD.MOV.U32 R16, RZ, RZ, R0 ;  /* 0x000000ffff107224 */ /* 0x000fe200078e0000 */
[----:B------:R-:W-:Y:S01]  /*1b290*/  MOV R18, UR5 ;  /* 0x0000000500127c02 */ /* 0x000fe20008000f00 */
[----:B------:R-:W-:Y:S02]  /*1b2a0*/  IMAD.U32 R17, RZ, RZ, UR4 ;  /* 0x00000004ff117e24 */ /* 0x000fe4000f8e00ff */
[----:B------:R-:W-:-:S07]  /*1b2b0*/  IMAD.U32 R19, RZ, RZ, UR6 ;  /* 0x00000006ff137e24 */ /* 0x000fce000f8e00ff */
.L_x_7276:
        /* <DEDUP_REMOVED lines=10> */
.L_x_7267:
[----:B------:R-:W-:Y:S02]  /*1b360*/  ULDC UR4, c[0x0][0xc3c] ;  /* 0x00030f0000047ab9 */ /* 0x000fe40000000800 */
[----:B-1----:R-:W-:-:S13]  /*1b370*/  ISETP.GE.AND P0, PT, R19, UR4, PT ;  /* 0x0000000413007c0c */ /* 0x002fda000bf06270 */
[----:B------:R-:W-:Y:S05]  /*1b380*/  @!P0 BRA `(.L_x_7277) ;  /* 0xffffffa000648947 */ /* 0x000fea000383ffff */
[----:B------:R-:W-:Y:S05]  /*1b390*/  BSYNC B8 ;  /* 0x0000000000087941 */ /* 0x000fea0003800000 */
.L_x_7176:
        /* <DEDUP_REMOVED lines=12> */
.L_x_7527:
[----:B------:R-:W-:Y:S05]  /*1b460*/  BSYNC B0 ;  /* 0x0000000000007941 */ /* 0x000fea0003800000 */
.L_x_7278:
[----:B------:R-:W-:-:S03]  /*1b470*/  UMOV UR4, 0xffffffff ;  /* 0xffffffff00047882 */ /* 0x000fc60000000000 */
[----:B------:R-:W-:Y:S05]  /*1b480*/  BRA.DIV UR4, `(.L_x_7280) ;  /* 0x00000066041c7947 */ /* 0x000fea000b800000 */
[----:B0-----:R-:W0:Y:S02]  /*1b490*/  S2R R0, SR_TID.X ;  /* 0x0000000000007919 */ /* 0x001e240000002100 */
[----:B0-----:R-:W-:-:S04]  /*1b4a0*/  SHF.R.U32.HI R0, RZ, 0x5, R0 ;  /* 0x00000005ff007819 */ /* 0x001fc80000011600 */
[----:B------:R-:W-:-:S05]  /*1b4b0*/  LOP3.LUT R0, R0, 0x3, RZ, 0xc0, !PT ;  /* 0x0000000300007812 */ /* 0x000fca00078ec0ff */
[----:B------:R0:W1:Y:S02]  /*1b4c0*/  SHFL.IDX PT, R14, R0, RZ, 0x1f ;  /* 0x00001fff000e7589 */ /* 0x00006400000e0000 */
.L_x_7530:
[----:B-1----:R-:W-:-:S13]  /*1b4d0*/  ISETP.NE.AND P0, PT, R14, RZ, PT ;  /* 0x000000ff0e00720c */ /* 0x002fda0003f05270 */
[----:B------:R-:W-:Y:S05]  /*1b4e0*/  @P0 BRA `(.L_x_6959) ;  /* 0x0000000000880947 */ /* 0x000fea0003800000 */
[----:B------:R-:W-:-:S03]  /*1b4f0*/  UMOV UR4, 0xffffffff ;  /* 0xffffffff00047882 */ /* 0x000fc60000000000 */
[----:B------:R-:W-:Y:S05]  /*1b500*/  BRA.DIV UR4, `(.L_x_7281) ;  /* 0x0000006604307947 */ /* 0x000fea000b800000 */
[----:B------:R-:W-:-:S13]  /*1b510*/  ELECT P6, URZ, PT ;  /* 0x00000000003f782f */ /* 0x000fda00038c0000 */
.L_x_7533:
[----:B------:R-:W-:Y:S05]  /*1b520*/  @!P6 BRA `(.L_x_6959) ;  /* 0x000000000078e947 */ /* 0x000fea0003800000 */
[----:B------:R-:W-:-:S06]  /*1b530*/  ULOP3.LUT UR4, UR36, 0x2, URZ, 0xfc, !UPT ;  /* 0x0000000224047892 */ /* 0x000fcc000f8efc3f */
[----:B0-----:R-:W-:-:S04]  /*1b540*/  MOV R0, UR4 ;  /* 0x0000000400007c02 */ /* 0x001fc80008000f00 */
[----:B------:R-:W-:-:S13]  /*1b550*/  ISETP.NE.AND P0, PT, R0, 0x3, PT ;  /* 0x000000030000780c */ /* 0x000fda0003f05270 */
[----:B------:R-:W-:Y:S05]  /*1b560*/  @!P0 BRA `(.L_x_7282) ;  /* 0x0000000000048947 */ /* 0x000fea0003800000 */
[----:B------:R-:W-:Y:S01]  /*1b570*/  BPT.TRAP 0x1 ;  /* 0x000000040000795c */ /* 0x000fe20000300000 */
.L_x_7282:
[C---:B------:R-:W-:Y:S01]  /*1b580*/  IMAD R5, R25.reuse, 0x8, R4 ;  /* 0x0000000819057824 */ /* 0x040fe200078e0204 */
[----:B------:R-:W-:Y:S01]  /*1b590*/  SHF.L.U32 R0, R28, 0x1f, RZ ;  /* 0x0000001f1c007819 */ /* 0x000fe200000006ff */
[----:B------:R-:W-:-:S03]  /*1b5a0*/  VIADD R25, R25, 0x1 ;  /* 0x0000000119197836 */ /* 0x000fc60000000000 */
[----:B------:R-:W0:Y:S02]  /*1b5b0*/  SYNCS.PHASECHK.TRANS64.TRYWAIT P1, [R5+URZ+0x28840], R0 ;  /* 0x02884000050075a7 */ /* 0x000e24000802017f */
[----:B------:R-:W-:-:S04]  /*1b5c0*/  ISETP.NE.AND P2, PT, R25, 0x2, PT ;  /* 0x000000021900780c */ /* 0x000fc80003f45270 */
[----:B------:R-:W-:Y:S01]  /*1b5d0*/  SEL R3, RZ, 0x1, P2 ;  /* 0x00000001ff037807 */ /* 0x000fe20001000000 */
[----:B0-----:R-:W-:Y:S08]  /*1b5e0*/  @!P1 BRA `(.L_x_7283) ;  /* 0x0000006400189947 */ /* 0x001ff00003800000 */
.L_x_7534:
[----:B------:R-:W-:Y:S02]  /*1b5f0*/  SEL R25, R25, RZ, P2 ;  /* 0x000000ff19197207 */ /* 0x000fe40001000000 */
[----:B------:R-:W-:Y:S01]  /*1b600*/  LOP3.LUT R2, R28, R3, RZ, 0x3c, !PT ;  /* 0x000000031c027212 */ /* 0x000fe200078e3cff */
[----:B------:R-:W-:Y:S06]  /*1b610*/  @!P0 BRA `(.L_x_7284) ;  /* 0x0000000000048947 */ /* 0x000fec0003800000 */
[----:B------:R-:W-:Y:S01]  /*1b620*/  BPT.TRAP 0x1 ;  /* 0x000000040000795c */ /* 0x000fe20000300000 */
.L_x_7284:
[----:B------:R-:W-:Y:S01]  /*1b630*/  IMAD R25, R25, 0x8, R4 ;  /* 0x0000000819197824 */ /* 0x000fe200078e0204 */
[----:B------:R-:W-:-:S04]  /*1b640*/  SHF.L.U32 R2, R2, 0x1f, RZ ;  /* 0x0000001f02027819 */ /* 0x000fc800000006ff */
[----:B------:R-:W1:Y:S02]  /*1b650*/  SYNCS.PHASECHK.TRANS64.TRYWAIT P1, [R25+URZ+0x28840], R2 ;  /* 0x02884002190075a7 */ /* 0x000e64000802017f */
[----:B-1----:R-:W-:Y:S05]  /*1b660*/  @!P1 BRA `(.L_x_7285) ;  /* 0x00000064000c9947 */ /* 0x002fea0003800000 */
.L_x_7535:
[----:B------:R-:W-:Y:S05]  /*1b670*/  @!P0 BRA `(.L_x_7286) ;  /* 0x0000000000048947 */ /* 0x000fea0003800000 */
[----:B------:R-:W-:Y:S01]  /*1b680*/  BPT.TRAP 0x1 ;  /* 0x000000040000795c */ /* 0x000fe20000300000 */
.L_x_7286:
[----:B------:R-:W3:Y:S02]  /*1b690*/  SYNCS.PHASECHK.TRANS64.TRYWAIT P1, [R5+URZ+0x28860], R0 ;  /* 0x02886000050075a7 */ /* 0x000ee4000802017f */
[----:B---3--:R-:W-:Y:S05]  /*1b6a0*/  @!P1 BRA `(.L_x_7287) ;  /* 0x0000006400109947 */ /* 0x008fea0003800000 */
.L_x_7536:
[----:B------:R-:W-:Y:S05]  /*1b6b0*/  @!P0 BRA `(.L_x_7288) ;  /* 0x0000000000048947 */ /* 0x000fea0003800000 */
[----:B------:R-:W-:Y:S01]  /*1b6c0*/  BPT.TRAP 0x1 ;  /* 0x000000040000795c */ /* 0x000fe20000300000 */
.L_x_7288:
[----:B----4-:R4:W0:Y:S02]  /*1b6d0*/  SYNCS.PHASECHK.TRANS64.TRYWAIT P0, [R25+URZ+0x28860], R2 ;  /* 0x02886002190075a7 */ /* 0x010824000800017f */
[----:B0-----:R-:W-:Y:S05]  /*1b6e0*/  @!P0 NANOSLEEP.SYNCS 0x989680 ;  /* 0x009896800000895d */ /* 0x001fea0003900000 */
[----:B------:R-:W0:Y:S02]  /*1b6f0*/  @!P0 SYNCS.PHASECHK.TRANS64 P0, [R25+URZ+0x28860], R2 ;  /* 0x02886002190085a7 */ /* 0x000e24000800007f */
[----:B0-----:R-:W-:Y:S05]  /*1b700*/  @!P0 BRA `(.L_x_7288) ;  /* 0xfffffffc00f08947 */ /* 0x001fea000383ffff */
.L_x_6959:
[----:B------:R-:W-:Y:S05]  /*1b710*/  BSYNC B9 ;  /* 0x0000000000097941 */ /* 0x000fea0003800000 */
.L_x_6956:
[----:B------:R-:W-:Y:S05]  /*1b720*/  EXIT ;  /* 0x000000000000794d */ /* 0x000fea0003800000 */
.L_x_6983:
[----:B0-----:R0:W1:Y:S02]  /*1b730*/  SYNCS.PHASECHK.TRANS64.TRYWAIT P6, [R90+URZ+0x28890], R103 ;  /* 0x028890675a0075a7 */ /* 0x00106400080c017f */
[----:B-1----:R-:W-:Y:S05]  /*1b740*/  @!P6 NANOSLEEP.SYNCS 0x989680 ;  /* 0x009896800000e95d */ /* 0x002fea0003900000 */
[----:B------:R-:W1:Y:S02]  /*1b750*/  @!P6 SYNCS.PHASECHK.TRANS64 P6, [R90+URZ+0x28890], R103 ;  /* 0x028890675a00e5a7 */ /* 0x000e6400080c007f */
[----:B-1----:R-:W-:Y:S05]  /*1b760*/  @!P6 BRA `(.L_x_6983) ;  /* 0xfffffffc00f0e947 */ /* 0x002fea000383ffff */
[----:B------:R-:W-:Y:S05]  /*1b770*/  BRA `(.L_x_7289) ;  /* 0xfffffe7800dc7947 */ /* 0x000fea000383ffff */
.L_x_6984:
        /* <DEDUP_REMOVED lines=8> */
.L_x_7291:
[----:B------:R-:W-:Y:S05]  /*1b800*/  BSYNC B1 ;  /* 0x0000000000017941 */ /* 0x000fea0003800000 */
.L_x_7290:
[----:B------:R-:W-:Y:S01]  /*1b810*/  IMAD.MOV.U32 R13, RZ, RZ, R109 ;  /* 0x000000ffff0d7224 */ /* 0x000fe200078e006d */
[----:B------:R-:W-:Y:S01]  /*1b820*/  MOV R15, 0xffffffff ;  /* 0xffffffff000f7802 */ /* 0x000fe20000000f00 */
[----:B------:R-:W-:Y:S01]  /*1b830*/  IMAD.MOV.U32 R12, RZ, RZ, RZ ;  /* 0x000000ffff0c7224 */ /* 0x000fe200078e00ff */
[----:B------:R-:W-:Y:S01]  /*1b840*/  MOV R75, R14 ;  /* 0x0000000e004b7202 */ /* 0x000fe20000000f00 */
[----:B------:R-:W-:-:S07]  /*1b850*/  IMAD.MOV.U32 R11, RZ, RZ, 0x181f ;  /* 0x0000181fff0b7424 */ /* 0x000fce00078e00ff */
[----:B------:R-:W-:Y:S05]  /*1b860*/  WARPSYNC.COLLECTIVE R15, `(.L_x_7292) ;  /* 0x000000000f087348 */ /* 0x000fea0003c00000 */
[----:B------:R0:W1:Y:S02]  /*1b870*/  SHFL.IDX P6, R14, R13, R12, R11 ;  /* 0x0000000c0d0e7389 */ /* 0x00006400000c000b */
[----:B01----:R-:W-:Y:S01]  /*1b880*/  ENDCOLLECTIVE ;  /* 0x000000000000791b */ /* 0x003fe20003800000 */
.L_x_7292:
[----:B------:R-:W-:Y:S01]  /*1b890*/  IMAD.MOV.U32 R74, RZ, RZ, R14 ;  /* 0x000000ffff4a7224 */ /* 0x000fe200078e000e */
[----:B------:R-:W-:Y:S06]  /*1b8a0*/  BRA `(.L_x_7293) ;  /* 0xfffffe7800a47947 */ /* 0x000fec000383ffff */
.L_x_6993:
        /* <DEDUP_REMOVED lines=8> */
.L_x_7295:
[----:B------:R-:W-:Y:S05]  /*1b930*/  BSYNC B1 ;  /* 0x0000000000017941 */ /* 0x000fea0003800000 */
.L_x_7294:
        /* <DEDUP_REMOVED lines=8> */
.L_x_7296:
[----:B------:R-:W-:Y:S01]  /*1b9c0*/  IMAD.MOV.U32 R66, RZ, RZ, R14 ;  /* 0x000000ffff427224 */ /* 0x000fe200078e000e */
[----:B------:R-:W-:Y:S06]  /*1b9d0*/  BRA `(.L_x_7297) ;  /* 0xfffffe8000087947 */ /* 0x000fec000383ffff */
.L_x_7002:
[----:B------:R-:W-:Y:S01]  /*1b9e0*/  BSSY B1, `(.L_x_7298) ;  /* 0x0000008000017945 */ /* 0x000fe20003800000 */
[----:B0---4-:R-:W-:Y:S01]  /*1b9f0*/  MOV R13, R108 ;  /* 0x0000006c000d7202 */ /* 0x011fe20000000f00 */
[----:B------:R-:W-:Y:S02]  /*1ba00*/  IMAD.MOV.U32 R12, RZ, RZ, 0x2 ;  /* 0x00000002ff0c7424 */ /* 0x000fe400078e00ff */
[----:B------:R-:W-:Y:S02]  /*1ba10*/  IMAD.MOV.U32 R11, RZ, RZ, 0x181f ;  /* 0x0000181fff0b7424 */ /* 0x000fe400078e00ff */
[----:B------:R-:W-:-:S07]  /*1ba20*/  IMAD.MOV.U32 R15, RZ, RZ, -0x1 ;  /* 0xffffffffff0f7424 */ /* 0x000fce00078e00ff */
[----:B-123--:R-:W-:Y:S05]  /*1ba30*/  WARPSYNC.COLLECTIVE R15, `(.L_x_7299) ;  /* 0x000000000f087348 */ /* 0x00efea0003c00000 */
[----:B------:R0:W4:Y:S02]  /*1ba40*/  SHFL.IDX P6, R14, R13, R12, R11 ;  /* 0x0000000c0d0e7389 */ /* 0x00012400000c000b */
[----:B01234-:R-:W-:Y:S01]  /*1ba50*/  ENDCOLLECTIVE ;  /* 0x000000000000791b */ /* 0x01ffe20003800000 */
.L_x_7299:
[----:B------:R-:W-:Y:S05]  /*1ba60*/  BSYNC B1 ;  /* 0x0000000000017941 */ /* 0x000fea0003800000 */
.L_x_7298:
        /* <DEDUP_REMOVED lines=8> */
.L_x_7300:
[----:B------:R-:W-:Y:S01]  /*1baf0*/  IMAD.MOV.U32 R58, RZ, RZ, R14 ;  /* 0x000000ffff3a7224 */ /* 0x000fe200078e000e */
[----:B------:R-:W-:Y:S06]  /*1bb00*/  BRA `(.L_x_7301) ;  /* 0xfffffe84006c7947 */ /* 0x000fec000383ffff */
.L_x_7011:
        /* <DEDUP_REMOVED lines=8> */
.L_x_7303:
[----:B------:R-:W-:Y:S05]  /*1bb90*/  BSYNC B1 ;  /* 0x0000000000017941 */ /* 0x000fea0003800000 */
.L_x_7302:
        /* <DEDUP_REMOVED lines=8> */
.L_x_7304:
[----:B------:R-:W-:Y:S01]  /*1bc20*/  IMAD.MOV.U32 R109, RZ, RZ, R14 ;  /* 0x000000ffff6d7224 */ /* 0x000fe200078e000e */
[----:B------:R-:W-:Y:S06]  /*1bc30*/  BRA `(.L_x_7305) ;  /* 0xfffffe8800d07947 */ /* 0x000fec000383ffff */
.L_x_7023:
[----:B-1----:R1:W2:Y:S02]  /*1bc40*/  SYNCS.PHASECHK.TRANS64.TRYWAIT P4, [R90+URZ+0x28890], R103 ;  /* 0x028890675a0075a7 */ /* 0x0022a4000808017f */
[----:B--2---:R-:W-:Y:S05]  /*1bc50*/  @!P4 NANOSLEEP.SYNCS 0x989680 ;  /* 0x009896800000c95d */ /* 0x004fea0003900000 */
[----:B------:R-:W2:Y:S02]  /*1bc60*/  @!P4 SYNCS.PHASECHK.TRANS64 P4, [R90+URZ+0x28890], R103 ;  /* 0x028890675a00c5a7 */ /* 0x000ea4000808007f */
[----:B--2---:R-:W-:Y:S05]  /*1bc70*/  @!P4 BRA `(.L_x_7023) ;  /* 0xfffffffc00f0c947 */ /* 0x004fea000383ffff */
[----:B------:R-:W-:Y:S05]  /*1bc80*/  BRA `(.L_x_7306) ;  /* 0xfffffe9800b07947 */ /* 0x000fea000383ffff */
.L_x_7024:
[----:B------:R-:W-:Y:S01]  /*1bc90*/  BSSY B1, `(.L_x_7307) ;  /* 0x0000008000017945 */ /* 0x000fe20003800000 */
[----:B------:R-:W-:Y:S01]  /*1bca0*/  MOV R13, R108 ;  /* 0x0000006c000d7202 */ /* 0x000fe20000000f00 */
[----:B------:R-:W-:Y:S02]  /*1bcb0*/  IMAD.MOV.U32 R12, RZ, RZ, RZ ;  /* 0x000000ffff0c7224 */ /* 0x000fe400078e00ff */
[----:B------:R-:W-:Y:S02]  /*1bcc0*/  IMAD.MOV.U32 R11, RZ, RZ, 0x181f ;  /* 0x0000181fff0b7424 */ /* 0x000fe400078e00ff */
[----:B------:R-:W-:-:S07]  /*1bcd0*/  IMAD.MOV.U32 R15, RZ, RZ, -0x1 ;  /* 0xffffffffff0f7424 */ /* 0x000fce00078e00ff */
[----:B-1----:R-:W-:Y:S05]  /*1bce0*/  WARPSYNC.COLLECTIVE R15, `(.L_x_7308) ;  /* 0x000000000f087348 */ /* 0x002fea0003c00000 */
[----:B------:R0:W2:Y:S02]  /*1bcf0*/  SHFL.IDX P6, R14, R13, R12, R11 ;  /* 0x0000000c0d0e7389 */ /* 0x0000a400000c000b */
[----:B012---:R-:W-:Y:S01]  /*1bd00*/  ENDCOLLECTIVE ;  /* 0x000000000000791b */ /* 0x007fe20003800000 */
.L_x_7308:
[----:B------:R-:W-:Y:S05]  /*1bd10*/  BSYNC B1 ;  /* 0x0000000000017941 */ /* 0x000fea0003800000 */
.L_x_7307:
        /* <DEDUP_REMOVED lines=8> */
.L_x_7309:
[----:B------:R-:W-:Y:S01]  /*1bda0*/  IMAD.MOV.U32 R106, RZ, RZ, R14 ;  /* 0x000000ffff6a7224 */ /* 0x000fe200078e000e */
[----:B------:R-:W-:Y:S06]  /*1bdb0*/  BRA `(.L_x_7310) ;  /* 0xfffffe98007c7947 */ /* 0x000fec000383ffff */
.L_x_7029:
        /* <DEDUP_REMOVED lines=8> */
.L_x_7312:
[----:B------:R-:W-:Y:S05]  /*1be40*/  BSYNC B1 ;  /* 0x0000000000017941 */ /* 0x000fea0003800000 */
.L_x_7311:
        /* <DEDUP_REMOVED lines=8> */
.L_x_7313:
[----:B------:R-:W-:Y:S01]  /*1bed0*/  IMAD.MOV.U32 R46, RZ, RZ, R14 ;  /* 0x000000ffff2e7224 */ /* 0x000fe200078e000e */
[----:B------:R-:W-:Y:S06]  /*1bee0*/  BRA `(.L_x_7314) ;  /* 0xfffffea000147947 */ /* 0x000fec000383ffff */
.L_x_7034:
        /* <DEDUP_REMOVED lines=8> */
.L_x_7316:
[----:B------:R-:W-:Y:S05]  /*1bf70*/  BSYNC B1 ;  /* 0x0000000000017941 */ /* 0x000fea0003800000 */
.L_x_7315:
        /* <DEDUP_REMOVED lines=8> */
.L_x_7317:
[----:B------:R-:W-:Y:S01]  /*1c000*/  MOV R46, R14 ;  /* 0x0000000e002e7202 */ /* 0x000fe20000000f00 */
[----:B------:R-:W-:Y:S06]  /*1c010*/  BRA `(.L_x_7318) ;  /* 0xfffffea400b87947 */ /* 0x000fec000383ffff */
.L_x_7039:
        /* <DEDUP_REMOVED lines=8> */
.L_x_7320:
[----:B------:R-:W-:Y:S05]  /*1c0a0*/  BSYNC B1 ;  /* 0x0000000000017941 */ /* 0x000fea0003800000 */
.L_x_7319:
        /* <DEDUP_REMOVED lines=8> */
.L_x_7321:
[----:B------:R-:W-:Y:S01]  /*1c130*/  IMAD.MOV.U32 R109, RZ, RZ, R14 ;  /* 0x000000ffff6d7224 */ /* 0x000fe200078e000e */
[----:B------:R-:W-:Y:S06]  /*1c140*/  BRA `(.L_x_7322) ;  /* 0xfffffeac00587947 */ /* 0x000fec000383ffff */
.L_x_7044:
[----:B0-----:R0:W1:Y:S02]  /*1c150*/  SYNCS.PHASECHK.TRANS64.TRYWAIT P3, [R90+URZ+0x28890], R103 ;  /* 0x028890675a0075a7 */ /* 0x001064000806017f */
[----:B-1----:R-:W-:Y:S05]  /*1c160*/  @!P3 NANOSLEEP.SYNCS 0x989680 ;  /* 0x009896800000b95d */ /* 0x002fea0003900000 */
[----:B------:R-:W1:Y:S02]  /*1c170*/  @!P3 SYNCS.PHASECHK.TRANS64 P3, [R90+URZ+0x28890], R103 ;  /* 0x028890675a00b5a7 */ /* 0x000e64000806007f */
[----:B-1----:R-:W-:Y:S05]  /*1c180*/  @!P3 BRA `(.L_x_7044) ;  /* 0xfffffffc00f0b947 */ /* 0x002fea000383ffff */
[----:B------:R-:W-:Y:S05]  /*1c190*/  BRA `(.L_x_7323) ;  /* 0xfffffeb400507947 */ /* 0x000fea000383ffff */
.L_x_7045:
        /* <DEDUP_REMOVED lines=8> */
.L_x_7325:
[----:B------:R-:W-:Y:S05]  /*1c220*/  BSYNC B1 ;  /* 0x0000000000017941 */ /* 0x000fea0003800000 */
.L_x_7324:
        /* <DEDUP_REMOVED lines=8> */
.L_x_7326:
[----:B------:R-:W-:Y:S05]  /*1c2b0*/  BRA `(.L_x_7327) ;  /* 0xfffffeb400707947 */ /* 0x000fea000383ffff */
.L_x_7048:
[----:B------:R-:W-:Y:S01]  /*1c2c0*/  BSSY B1, `(.L_x_7328) ;  /* 0x0000008000017945 */ /* 0x000fe20003800000 */
[----:B----4-:R-:W-:Y:S01]  /*1c2d0*/  IMAD.MOV.U32 R13, RZ, RZ, R45 ;  /* 0x000000ffff0d7224 */ /* 0x010fe200078e002d */
[----:B------:R-:W-:Y:S01]  /*1c2e0*/  MOV R12, 0x1 ;  /* 0x00000001000c7802 */ /* 0x000fe20000000f00 */
[----:B------:R-:W-:Y:S02]  /*1c2f0*/  IMAD.MOV.U32 R11, RZ, RZ, 0x181f ;  /* 0x0000181fff0b7424 */ /* 0x000fe400078e00ff */
[----:B------:R-:W-:-:S07]  /*1c300*/  IMAD.MOV.U32 R15, RZ, RZ, -0x1 ;  /* 0xffffffffff0f7424 */ /* 0x000fce00078e00ff */
[----:B0123--:R-:W-:Y:S05]  /*1c310*/  WARPSYNC.COLLECTIVE R15, `(.L_x_7329) ;  /* 0x000000000f087348 */ /* 0x00ffea0003c00000 */
[----:B---3--:R3:W4:Y:S02]  /*1c320*/  SHFL.IDX P6, R14, R13, R12, R11 ;  /* 0x0000000c0d0e7389 */ /* 0x00872400000c000b */
[----:B01234-:R-:W-:Y:S01]  /*1c330*/  ENDCOLLECTIVE ;  /* 0x000000000000791b */ /* 0x01ffe20003800000 */
.L_x_7329:
[----:B------:R-:W-:Y:S05]  /*1c340*/  BSYNC B1 ;  /* 0x0000000000017941 */ /* 0x000fea0003800000 */
.L_x_7328:
        /* <DEDUP_REMOVED lines=8> */
.L_x_7330:
[----:B------:R-:W-:Y:S05]  /*1c3d0*/  BRA `(.L_x_7331) ;  /* 0xfffffeb400707947 */ /* 0x000fea000383ffff */
.L_x_7051:
[----:B------:R-:W-:Y:S01]  /*1c3e0*/  BSSY B1, `(.L_x_7332) ;  /* 0x0000008000017945 */ /* 0x000fe20003800000 */
[----:B---3--:R-:W-:Y:S01]  /*1c3f0*/  IMAD.MOV.U32 R13, RZ, RZ, R45 ;  /* 0x000000ffff0d7224 */ /* 0x008fe200078e002d */
[----:B------:R-:W-:Y:S01]  /*1c400*/  MOV R12, 0x2 ;  /* 0x00000002000c7802 */ /* 0x000fe20000000f00 */
[----:B------:R-:W-:Y:S02]  /*1c410*/  IMAD.MOV.U32 R11, RZ, RZ, 0x181f ;  /* 0x0000181fff0b7424 */ /* 0x000fe400078e00ff */
[----:B------:R-:W-:-:S07]  /*1c420*/  IMAD.MOV.U32 R15, RZ, RZ, -0x1 ;  /* 0xffffffffff0f7424 */ /* 0x000fce00078e00ff */
[----:B012-4-:R-:W-:Y:S05]  /*1c430*/  WARPSYNC.COLLECTIVE R15, `(.L_x_7333) ;  /* 0x000000000f087348 */ /* 0x017fea0003c00000 */
[----:B------:R3:W0:Y:S02]  /*1c440*/  SHFL.IDX P6, R14, R13, R12, R11 ;  /* 0x0000000c0d0e7389 */ /* 0x00062400000c000b */
[----:B01234-:R-:W-:Y:S01]  /*1c450*/  ENDCOLLECTIVE ;  /* 0x000000000000791b */ /* 0x01ffe20003800000 */
.L_x_7333:
[----:B------:R-:W-:Y:S05]  /*1c460*/  BSYNC B1 ;  /* 0x0000000000017941 */ /* 0x000fea0003800000 */
.L_x_7332:
        /* <DEDUP_REMOVED lines=8> */
.L_x_7334:
[----:B------:R-:W-:Y:S05]  /*1c4f0*/  BRA `(.L_x_7335) ;  /* 0xfffffeb400747947 */ /* 0x000fea000383ffff */
.L_x_7054:
[----:B------:R-:W-:Y:S01]  /*1c500*/  BSSY B1, `(.L_x_7336) ;  /* 0x0000008000017945 */ /* 0x000fe20003800000 */
[----:B0-----:R-:W-:Y:S01]  /*1c510*/  IMAD.MOV.U32 R13, RZ, RZ, R45 ;  /* 0x000000ffff0d7224 */ /* 0x001fe200078e002d */
[----:B------:R-:W-:Y:S01]  /*1c520*/  MOV R12, 0x3 ;  /* 0x00000003000c7802 */ /* 0x000fe20000000f00 */
[----:B------:R-:W-:Y:S02]  /*1c530*/  IMAD.MOV.U32 R11, RZ, RZ, 0x181f ;  /* 0x0000181fff0b7424 */ /* 0x000fe400078e00ff */
[----:B------:R-:W-:-:S07]  /*1c540*/  IMAD.MOV.U32 R15, RZ, RZ, -0x1 ;  /* 0xffffffffff0f7424 */ /* 0x000fce00078e00ff */
[----:B-1234-:R-:W-:Y:S05]  /*1c550*/  WARPSYNC.COLLECTIVE R15, `(.L_x_7337) ;  /* 0x000000000f087348 */ /* 0x01efea0003c00000 */
[----:B------:R0:W0:Y:S02]  /*1c560*/  SHFL.IDX P6, R14, R13, R12, R11 ;  /* 0x0000000c0d0e7389 */ /* 0x00002400000c000b */
[----:B01234-:R-:W-:Y:S01]  /*1c570*/  ENDCOLLECTIVE ;  /* 0x000000000000791b */ /* 0x01ffe20003800000 */
.L_x_7337:
[----:B------:R-:W-:Y:S05]  /*1c580*/  BSYNC B1 ;  /* 0x0000000000017941 */ /* 0x000fea0003800000 */
.L_x_7336:
        /* <DEDUP_REMOVED lines=8> */
.L_x_7338:
[----:B------:R-:W-:Y:S05]  /*1c610*/  BRA `(.L_x_7339) ;  /* 0xfffffeb400787947 */ /* 0x000fea000383ffff */
.L_x_7058:
[----:B------:R0:W0:Y:S02]  /*1c620*/  SYNCS.PHASECHK.TRANS64.TRYWAIT P4, [R90+URZ+0x288b0], R103 ;  /* 0x0288b0675a0075a7 */ /* 0x000024000808017f */
[----:B0-----:R-:W-:Y:S05]  /*1c630*/  @!P4 NANOSLEEP.SYNCS 0x989680 ;  /* 0x009896800000c95d */ /* 0x001fea0003900000 */
[----:B------:R-:W0:Y:S02]  /*1c640*/  @!P4 SYNCS.PHASECHK.TRANS64 P4, [R90+URZ+0x288b0], R103 ;  /* 0x0288b0675a00c5a7 */ /* 0x000e24000808007f */
[----:B0-----:R-:W-:Y:S05]  /*1c650*/  @!P4 BRA `(.L_x_7058) ;  /* 0xfffffffc00f0c947 */ /* 0x001fea000383ffff */
[----:B------:R-:W-:Y:S05]  /*1c660*/  BRA `(.L_x_7340) ;  /* 0xfffffeb400f47947 */ /* 0x000fea000383ffff */
.L_x_7072:
[----:B------:R-:W0:Y:S01]  /*1c670*/  S2R R6, SR_TID.X ;  /* 0x0000000000067919 */ /* 0x000e220000002100 */
[----:B------:R-:W-:Y:S01]  /*1c680*/  BSSY B0, `(.L_x_7341) ;  /* 0x000000c000007945 */ /* 0x000fe20003800000 */
[----:B------:R-:W-:Y:S01]  /*1c690*/  IMAD.MOV.U32 R12, RZ, RZ, RZ ;  /* 0x000000ffff0c7224 */ /* 0x000fe200078e00ff */
[----:B------:R-:W-:Y:S01]  /*1c6a0*/  MOV R15, 0xffffffff ;  /* 0xffffffff000f7802 */ /* 0x000fe20000000f00 */
[----:B------:R-:W-:Y:S02]  /*1c6b0*/  IMAD.MOV.U32 R11, RZ, RZ, 0x1f ;  /* 0x0000001fff0b7424 */ /* 0x000fe400078e00ff */
[----:B0-----:R-:W-:-:S05]  /*1c6c0*/  VIADD R6, R6, 0xffffff80 ;  /* 0xffffff8006067836 */ /* 0x001fca0000000000 */
[----:B------:R-:W-:-:S04]  /*1c6d0*/  SHF.R.S32.HI R5, RZ, 0x1f, R6 ;  /* 0x0000001fff057819 */ /* 0x000fc80000011406 */
[----:B------:R-:W-:-:S04]  /*1c6e0*/  LEA.HI R5, R5, R6, RZ, 0x7 ;  /* 0x0000000605057211 */ /* 0x000fc800078f38ff */
[----:B------:R-:W-:-:S04]  /*1c6f0*/  SHF.R.S32.HI R5, RZ, 0x7, R5 ;  /* 0x00000007ff057819 */ /* 0x000fc80000011405 */
[----:B--2---:R-:W-:-:S07]  /*1c700*/  MOV R13, R5 ;  /* 0x00000005000d7202 */ /* 0x004fce0000000f00 */
[----:B-----5:R-:W-:Y:S05]  /*1c710*/  WARPSYNC.COLLECTIVE R15, `(.L_x_7342) ;  /* 0x000000000f087348 */ /* 0x020fea0003c00000 */
[----:B------:R0:W1:Y:S02]  /*1c720*/  SHFL.IDX P6, R14, R13, R12, R11 ;  /* 0x0000000c0d0e7389 */ /* 0x00006400000c000b */
[----:B01---5:R-:W-:Y:S01]  /*1c730*/  ENDCOLLECTIVE ;  /* 0x000000000000791b */ /* 0x023fe20003800000 */
.L_x_7342:
[----:B------:R-:W-:Y:S05]  /*1c740*/  BSYNC B0 ;  /* 0x0000000000007941 */ /* 0x000fea0003800000 */
.L_x_7341:
[----:B------:R-:W-:Y:S01]  /*1c750*/  IMAD.MOV.U32 R195, RZ, RZ, R14 ;  /* 0x000000ffffc37224 */ /* 0x000fe200078e000e */
[----:B------:R-:W-:Y:S06]  /*1c760*/  BRA `(.L_x_7343) ;  /* 0xfffffec000a87947 */ /* 0x000fec000383ffff */
.L_x_7082:
[----:B------:R-:W-:Y:S01]  /*1c770*/  BSSY B1, `(.L_x_7344) ;  /* 0x0000008000017945 */ /* 0x000fe20003800000 */
[----:B--2---:R-:W-:Y:S01]  /*1c780*/  IMAD.MOV.U32 R13, RZ, RZ, R26 ;  /* 0x000000ffff0d7224 */ /* 0x004fe200078e001a */
[----:B------:R-:W-:Y:S01]  /*1c790*/  MOV R12, RZ ;  /* 0x000000ff000c7202 */ /* 0x000fe20000000f00 */
[----:B------:R-:W-:Y:S02]  /*1c7a0*/  IMAD.MOV.U32 R11, RZ, RZ, 0x181f ;  /* 0x0000181fff0b7424 */ /* 0x000fe400078e00ff */
[----:B------:R-:W-:-:S07]  /*1c7b0*/  IMAD.MOV.U32 R15, RZ, RZ, -0x1 ;  /* 0xffffffffff0f7424 */ /* 0x000fce00078e00ff */
[----:B------:R-:W-:Y:S05]  /*1c7c0*/  WARPSYNC.COLLECTIVE R15, `(.L_x_7345) ;  /* 0x000000000f087348 */ /* 0x000fea0003c00000 */
[----:B------:R0:W1:Y:S02]  /*1c7d0*/  SHFL.IDX P6, R14, R13, R12, R11 ;  /* 0x0000000c0d0e7389 */ /* 0x00006400000c000b */
[----:B01----:R-:W-:Y:S01]  /*1c7e0*/  ENDCOLLECTIVE ;  /* 0x000000000000791b */ /* 0x003fe20003800000 */
.L_x_7345:
[----:B------:R-:W-:Y:S05]  /*1c7f0*/  BSYNC B1 ;  /* 0x0000000000017941 */ /* 0x000fea0003800000 */
.L_x_7344:
        /* <DEDUP_REMOVED lines=8> */
.L_x_7346:
[----:B------:R-:W-:Y:S01]  /*1c880*/  MOV R13, R28 ;  /* 0x0000001c000d7202 */ /* 0x000fe20000000f00 */
[----:B------:R-:W-:-:S07]  /*1c890*/  IMAD.MOV.U32 R3, RZ, RZ, R14 ;  /* 0x000000ffff037224 */ /* 0x000fce00078e000e */
[----:B------:R-:W-:Y:S05]  /*1c8a0*/  WARPSYNC.COLLECTIVE R15, `(.L_x_7347) ;  /* 0x000000000f087348 */ /* 0x000fea0003c00000 */
[----:B------:R0:W1:Y:S02]  /*1c8b0*/  SHFL.IDX P6, R14, R13, R12, R11 ;  /* 0x0000000c0d0e7389 */ /* 0x00006400000c000b */
[----:B01----:R-:W-:Y:S01]  /*1c8c0*/  ENDCOLLECTIVE ;  /* 0x000000000000791b */ /* 0x003fe20003800000 */
.L_x_7347:
[----:B------:R-:W-:Y:S02]  /*1c8d0*/  IMAD.MOV.U32 R13, RZ, RZ, R27 ;  /* 0x000000ffff0d7224 */ /* 0x000fe400078e001b */
[----:B------:R-:W-:-:S07]  /*1c8e0*/  IMAD.MOV.U32 R4, RZ, RZ, R14 ;  /* 0x000000ffff047224 */ /* 0x000fce00078e000e */
[----:B------:R-:W-:Y:S05]  /*1c8f0*/  WARPSYNC.COLLECTIVE R15, `(.L_x_7348) ;  /* 0x000000000f087348 */ /* 0x000fea0003c00000 */
[----:B------:R0:W1:Y:S02]  /*1c900*/  SHFL.IDX P6, R14, R13, R12, R11 ;  /* 0x0000000c0d0e7389 */ /* 0x00006400000c000b */
[----:B01----:R-:W-:Y:S01]  /*1c910*/  ENDCOLLECTIVE ;  /* 0x000000000000791b */ /* 0x003fe20003800000 */
.L_x_7348:
[----:B------:R-:W-:Y:S05]  /*1c920*/  BRA `(.L_x_7349) ;  /* 0xfffffec400a87947 */ /* 0x000fea000383ffff */
.L_x_7086:
[----:B0-----:R0:W1:Y:S02]  /*1c930*/  SYNCS.PHASECHK.TRANS64.TRYWAIT P0, [R156+URZ+0x28800], R5 ;  /* 0x028800059c0075a7 */ /* 0x001064000800017f */
[----:B-1----:R-:W-:Y:S05]  /*1c940*/  @!P0 NANOSLEEP.SYNCS 0x989680 ;  /* 0x009896800000895d */ /* 0x002fea0003900000 */
[----:B------:R-:W1:Y:S02]  /*1c950*/  @!P0 SYNCS.PHASECHK.TRANS64 P0, [R156+URZ+0x28800], R5 ;  /* 0x028800059c0085a7 */ /* 0x000e64000800007f */
[----:B-1----:R-:W-:Y:S05]  /*1c960*/  @!P0 BRA `(.L_x_7086) ;  /* 0xfffffffc00f08947 */ /* 0x002fea000383ffff */
[----:B------:R-:W-:Y:S05]  /*1c970*/  BRA `(.L_x_7350) ;  /* 0xfffffec800987947 */ /* 0x000fea000383ffff */
.L_x_7102:
[----:B------:R-:W-:Y:S01]  /*1c980*/  BSSY B1, `(.L_x_7351) ;  /* 0x0000008000017945 */ /* 0x000fe20003800000 */
[----:B--2---:R-:W-:Y:S01]  /*1c990*/  MOV R13, R26 ;  /* 0x0000001a000d7202 */ /* 0x004fe20000000f00 */
[----:B------:R-:W-:Y:S01]  /*1c9a0*/  IMAD.MOV.U32 R12, RZ, RZ, RZ ;  /* 0x000000ffff0c7224 */ /* 0x000fe200078e00ff */
[----:B------:R-:W-:Y:S01]  /*1c9b0*/  MOV R15, 0xffffffff ;  /* 0xffffffff000f7802 */ /* 0x000fe20000000f00 */
[----:B------:R-:W-:-:S07]  /*1c9c0*/  IMAD.MOV.U32 R11, RZ, RZ, 0x181f ;  /* 0x0000181fff0b7424 */ /* 0x000fce00078e00ff */
[----:B------:R-:W-:Y:S05]  /*1c9d0*/  WARPSYNC.COLLECTIVE R15, `(.L_x_7352) ;  /* 0x000000000f087348 */ /* 0x000fea0003c00000 */
[----:B------:R0:W1:Y:S02]  /*1c9e0*/  SHFL.IDX P6, R14, R13, R12, R11 ;  /* 0x0000000c0d0e7389 */ /* 0x00006400000c000b */
[----:B01----:R-:W-:Y:S01]  /*1c9f0*/  ENDCOLLECTIVE ;  /* 0x000000000000791b */ /* 0x003fe20003800000 */
.L_x_7352:
[----:B------:R-:W-:Y:S05]  /*1ca00*/  BSYNC B1 ;  /* 0x0000000000017941 */ /* 0x000fea0003800000 */
.L_x_7351:
        /* <DEDUP_REMOVED lines=8> */
.L_x_7353:
[----:B------:R-:W-:Y:S01]  /*1ca90*/  IMAD.MOV.U32 R13, RZ, RZ, R28 ;  /* 0x000000ffff0d7224 */ /* 0x000fe200078e001c */
[----:B------:R-:W-:-:S07]  /*1caa0*/  MOV R3, R14 ;  /* 0x0000000e00037202 */ /* 0x000fce0000000f00 */
[----:B------:R-:W-:Y:S05]  /*1cab0*/  WARPSYNC.COLLECTIVE R15, `(.L_x_7354) ;  /* 0x000000000f087348 */ /* 0x000fea0003c00000 */
[----:B------:R0:W1:Y:S02]  /*1cac0*/  SHFL.IDX P6, R14, R13, R12, R11 ;  /* 0x0000000c0d0e7389 */ /* 0x00006400000c000b */
[----:B01----:R-:W-:Y:S01]  /*1cad0*/  ENDCOLLECTIVE ;  /* 0x000000000000791b */ /* 0x003fe20003800000 */
.L_x_7354:
[----:B------:R-:W-:Y:S01]  /*1cae0*/  MOV R13, R27 ;  /* 0x0000001b000d7202 */ /* 0x000fe20000000f00 */
[----:B------:R-:W-:-:S07]  /*1caf0*/  IMAD.MOV.U32 R20, RZ, RZ, R14 ;  /* 0x000000ffff147224 */ /* 0x000fce00078e000e */
[----:B------:R-:W-:Y:S05]  /*1cb00*/  WARPSYNC.COLLECTIVE R15, `(.L_x_7355) ;  /* 0x000000000f087348 */ /* 0x000fea0003c00000 */
[----:B------:R0:W1:Y:S02]  /*1cb10*/  SHFL.IDX P6, R14, R13, R12, R11 ;  /* 0x0000000c0d0e7389 */ /* 0x00006400000c000b */
[----:B01----:R-:W-:Y:S01]  /*1cb20*/  ENDCOLLECTIVE ;  /* 0x000000000000791b */ /* 0x003fe20003800000 */
.L_x_7355:
[----:B------:R-:W-:Y:S05]  /*1cb30*/  BRA `(.L_x_7356) ;  /* 0xfffffedc00bc7947 */ /* 0x000fea000383ffff */
.L_x_7106:
[----:B0-----:R0:W1:Y:S02]  /*1cb40*/  SYNCS.PHASECHK.TRANS64.TRYWAIT P4, [R156+URZ+0x28800], R27 ;  /* 0x0288001b9c0075a7 */ /* 0x001064000808017f */
[----:B-1----:R-:W-:Y:S05]  /*1cb50*/  @!P4 NANOSLEEP.SYNCS 0x989680 ;  /* 0x009896800000c95d */ /* 0x002fea0003900000 */
[----:B------:R-:W1:Y:S02]  /*1cb60*/  @!P4 SYNCS.PHASECHK.TRANS64 P4, [R156+URZ+0x28800], R27 ;  /* 0x0288001b9c00c5a7 */ /* 0x000e64000808007f */
[----:B-1----:R-:W-:Y:S05]  /*1cb70*/  @!P4 BRA `(.L_x_7106) ;  /* 0xfffffffc00f0c947 */ /* 0x002fea000383ffff */
[----:B------:R-:W-:Y:S05]  /*1cb80*/  BRA `(.L_x_7357) ;  /* 0xfffffee000ac7947 */ /* 0x000fea000383ffff */
.L_x_7116:
[----:B-1----:R1:W4:Y:S02]  /*1cb90*/  SYNCS.PHASECHK.TRANS64.TRYWAIT P1, [R3+URZ+0x28830], R0 ;  /* 0x02883000030075a7 */ /* 0x002324000802017f */
[----:B----4-:R-:W-:Y:S05]  /*1cba0*/  @!P1 NANOSLEEP.SYNCS 0x989680 ;  /* 0x009896800000995d */ /* 0x010fea0003900000 */
[----:B------:R-:W4:Y:S02]  /*1cbb0*/  @!P1 SYNCS.PHASECHK.TRANS64 P1, [R3+URZ+0x28830], R0 ;  /* 0x02883000030095a7 */ /* 0x000f24000802007f */
[----:B----4-:R-:W-:Y:S05]  /*1cbc0*/  @!P1 BRA `(.L_x_7116) ;  /* 0xfffffffc00f09947 */ /* 0x010fea000383ffff */
[----:B------:R-:W-:Y:S05]  /*1cbd0*/  BRA `(.L_x_7115) ;  /* 0xfffffef800907947 */ /* 0x000fea000383ffff */
.L_x_7123:
[----:B-1----:R1:W2:Y:S02]  /*1cbe0*/  SYNCS.PHASECHK.TRANS64.TRYWAIT P2, [R7+URZ+0x28830], R4 ;  /* 0x02883004070075a7 */ /* 0x0022a4000804017f */
[----:B--2---:R-:W-:Y:S05]  /*1cbf0*/  @!P2 NANOSLEEP.SYNCS 0x989680 ;  /* 0x009896800000a95d */ /* 0x004fea0003900000 */
[----:B------:R-:W2:Y:S02]  /*1cc00*/  @!P2 SYNCS.PHASECHK.TRANS64 P2, [R7+URZ+0x28830], R4 ;  /* 0x028830040700a5a7 */ /* 0x000ea4000804007f */
[----:B--2---:R-:W-:Y:S05]  /*1cc10*/  @!P2 BRA `(.L_x_7123) ;  /* 0xfffffffc00f0a947 */ /* 0x004fea000383ffff */
[----:B------:R-:W-:Y:S05]  /*1cc20*/  BRA `(.L_x_7122) ;  /* 0xffffff2000147947 */ /* 0x000fea000383ffff */
.L_x_7127:
[----:B-1----:R1:W2:Y:S02]  /*1cc30*/  SYNCS.PHASECHK.TRANS64.TRYWAIT P1, [R5+URZ+0x28850], R4 ;  /* 0x02885004050075a7 */ /* 0x0022a4000802017f */
[----:B--2---:R-:W-:Y:S05]  /*1cc40*/  @!P1 NANOSLEEP.SYNCS 0x989680 ;  /* 0x009896800000995d */ /* 0x004fea0003900000 */
[----:B------:R-:W2:Y:S02]  /*1cc50*/  @!P1 SYNCS.PHASECHK.TRANS64 P1, [R5+URZ+0x28850], R4 ;  /* 0x02885004050095a7 */ /* 0x000ea4000802007f */
[----:B--2---:R-:W-:Y:S05]  /*1cc60*/  @!P1 BRA `(.L_x_7127) ;  /* 0xfffffffc00f09947 */ /* 0x004fea000383ffff */
[----:B------:R-:W-:Y:S05]  /*1cc70*/  BRA `(.L_x_7124) ;  /* 0xffffff2400207947 */ /* 0x000fea000383ffff */
.L_x_7134:
[----:B-1----:R1:W2:Y:S02]  /*1cc80*/  SYNCS.PHASECHK.TRANS64.TRYWAIT P1, [R15+URZ+0x28850], R0 ;  /* 0x028850000f0075a7 */ /* 0x0022a4000802017f */
[----:B--2---:R-:W-:Y:S05]  /*1cc90*/  @!P1 NANOSLEEP.SYNCS 0x989680 ;  /* 0x009896800000995d */ /* 0x004fea0003900000 */
[----:B------:R-:W2:Y:S02]  /*1cca0*/  @!P1 SYNCS.PHASECHK.TRANS64 P1, [R15+URZ+0x28850], R0 ;  /* 0x028850000f0095a7 */ /* 0x000ea4000802007f */
[----:B--2---:R-:W-:Y:S05]  /*1ccb0*/  @!P1 BRA `(.L_x_7134) ;  /* 0xfffffffc00f09947 */ /* 0x004fea000383ffff */
[----:B------:R-:W-:Y:S05]  /*1ccc0*/  BRA `(.L_x_7133) ;  /* 0xffffff4000687947 */ /* 0x000fea000383ffff */
.L_x_7140:
[----:B------:R-:W-:Y:S01]  /*1ccd0*/  IMAD.MOV.U32 R13, RZ, RZ, R2 ;  /* 0x000000ffff0d7224 */ /* 0x000fe200078e0002 */
[----:B------:R-:W-:Y:S01]  /*1cce0*/  MOV R11, 0x181f ;  /* 0x0000181f000b7802 */ /* 0x000fe20000000f00 */
[----:B------:R-:W-:Y:S02]  /*1ccf0*/  IMAD.MOV.U32 R12, RZ, RZ, RZ ;  /* 0x000000ffff0c7224 */ /* 0x000fe400078e00ff */
[----:B------:R-:W-:-:S07]  /*1cd00*/  IMAD.MOV.U32 R15, RZ, RZ, -0x1 ;  /* 0xffffffffff0f7424 */ /* 0x000fce00078e00ff */
[----:B-----5:R-:W-:Y:S05]  /*1cd10*/  WARPSYNC.COLLECTIVE R15, `(.L_x_7358) ;  /* 0x000000000f087348 */ /* 0x020fea0003c00000 */
[----:B------:R0:W1:Y:S02]  /*1cd20*/  SHFL.IDX P6, R14, R13, R12, R11 ;  /* 0x0000000c0d0e7389 */ /* 0x00006400000c000b */
[----:B01---5:R-:W-:Y:S01]  /*1cd30*/  ENDCOLLECTIVE ;  /* 0x000000000000791b */ /* 0x023fe20003800000 */
.L_x_7358:
[----:B------:R-:W-:Y:S01]  /*1cd40*/  MOV R13, R0 ;  /* 0x00000000000d7202 */ /* 0x000fe20000000f00 */
[----:B------:R-:W-:-:S07]  /*1cd50*/  IMAD.MOV.U32 R3, RZ, RZ, R14 ;  /* 0x000000ffff037224 */ /* 0x000fce00078e000e */
[----:B------:R-:W-:Y:S05]  /*1cd60*/  WARPSYNC.COLLECTIVE R15, `(.L_x_7359) ;  /* 0x000000000f087348 */ /* 0x000fea0003c00000 */
[----:B------:R0:W1:Y:S02]  /*1cd70*/  SHFL.IDX P6, R14, R13, R12, R11 ;  /* 0x0000000c0d0e7389 */ /* 0x00006400000c000b */
[----:B01----:R-:W-:Y:S01]  /*1cd80*/  ENDCOLLECTIVE ;  /* 0x000000000000791b */ /* 0x003fe20003800000 */
.L_x_7359:
[----:B------:R-:W-:Y:S05]  /*1cd90*/  BRA `(.L_x_7360) ;  /* 0xffffff5c00407947 */ /* 0x000fea000383ffff */
.L_x_7143:
[----:B------:R-:W-:Y:S01]  /*1cda0*/  BSSY B1, `(.L_x_7361) ;  /* 0x0000008000017945 */ /* 0x000fe20003800000 */
[----:B------:R-:W-:Y:S01]  /*1cdb0*/  IMAD.MOV.U32 R13, RZ, RZ, R2 ;  /* 0x000000ffff0d7224 */ /* 0x000fe200078e0002 */
[----:B---3--:R-:W-:Y:S01]  /*1cdc0*/  MOV R11, 0x181f ;  /* 0x0000181f000b7802 */ /* 0x008fe20000000f00 */
[----:B------:R-:W-:Y:S02]  /*1cdd0*/  IMAD.MOV.U32 R12, RZ, RZ, 0x1 ;  /* 0x00000001ff0c7424 */ /* 0x000fe400078e00ff */
[----:B------:R-:W-:-:S07]  /*1cde0*/  IMAD.MOV.U32 R15, RZ, RZ, -0x1 ;  /* 0xffffffffff0f7424 */ /* 0x000fce00078e00ff */
[----:B012--5:R-:W-:Y:S05]  /*1cdf0*/  WARPSYNC.COLLECTIVE R15, `(.L_x_7362) ;  /* 0x000000000f087348 */ /* 0x027fea0003c00000 */
[----:B--2---:R2:W3:Y:S02]  /*1ce00*/  SHFL.IDX P6, R14, R13, R12, R11 ;  /* 0x0000000c0d0e7389 */ /* 0x0044e400000c000b */
[----:B0123-5:R-:W-:Y:S01]  /*1ce10*/  ENDCOLLECTIVE ;  /* 0x000000000000791b */ /* 0x02ffe20003800000 */
.L_x_7362:
[----:B------:R-:W-:Y:S05]  /*1ce20*/  BSYNC B1 ;  /* 0x0000000000017941 */ /* 0x000fea0003800000 */
.L_x_7361:
        /* <DEDUP_REMOVED lines=8> */
.L_x_7363:
[----:B------:R-:W-:Y:S05]  /*1ceb0*/  BRA `(.L_x_7364) ;  /* 0xffffff5c003c7947 */ /* 0x000fea000383ffff */
.L_x_7146:
[----:B------:R-:W-:Y:S01]  /*1cec0*/  BSSY B1, `(.L_x_7365) ;  /* 0x0000008000017945 */ /* 0x000fe20003800000 */
[----:B------:R-:W-:Y:S01]  /*1ced0*/  IMAD.MOV.U32 R13, RZ, RZ, R2 ;  /* 0x000000ffff0d7224 */ /* 0x000fe200078e0002 */
[----:B------:R-:W-:Y:S01]  /*1cee0*/  MOV R11, 0x181f ;  /* 0x0000181f000b7802 */ /* 0x000fe20000000f00 */
[----:B------:R-:W-:Y:S02]  /*1cef0*/  IMAD.MOV.U32 R12, RZ, RZ, 0x2 ;  /* 0x00000002ff0c7424 */ /* 0x000fe400078e00ff */
[----:B---3--:R-:W-:-:S07]  /*1cf00*/  IMAD.MOV.U32 R15, RZ, RZ, -0x1 ;  /* 0xffffffffff0f7424 */ /* 0x008fce00078e00ff */
[----:B012-4-:R-:W-:Y:S05]  /*1cf10*/  WARPSYNC.COLLECTIVE R15, `(.L_x_7366) ;  /* 0x000000000f087348 */ /* 0x017fea0003c00000 */
[----:B--2---:R2:W3:Y:S02]  /*1cf20*/  SHFL.IDX P6, R14, R13, R12, R11 ;  /* 0x0000000c0d0e7389 */ /* 0x0044e400000c000b */
[----:B01234-:R-:W-:Y:S01]  /*1cf30*/  ENDCOLLECTIVE ;  /* 0x000000000000791b */ /* 0x01ffe20003800000 */
.L_x_7366:
[----:B------:R-:W-:Y:S05]  /*1cf40*/  BSYNC B1 ;  /* 0x0000000000017941 */ /* 0x000fea0003800000 */
.L_x_7365:
        /* <DEDUP_REMOVED lines=8> */
.L_x_7367:
[----:B------:R-:W-:Y:S05]  /*1cfd0*/  BRA `(.L_x_7368) ;  /* 0xffffff5c003c7947 */ /* 0x000fea000383ffff */
.L_x_7149:
        /* <DEDUP_REMOVED lines=8> */
.L_x_7370:
[----:B------:R-:W-:Y:S05]  /*1d060*/  BSYNC B1 ;  /* 0x0000000000017941 */ /* 0x000fea0003800000 */
.L_x_7369:
        /* <DEDUP_REMOVED lines=8> */
.L_x_7371:
[----:B------:R-:W-:Y:S05]  /*1d0f0*/  BRA `(.L_x_7372) ;  /* 0xffffff5c003c7947 */ /* 0x000fea000383ffff */
.L_x_7151:
[----:B------:R-:W-:Y:S01]  /*1d100*/  IMAD.MOV.U32 R13, RZ, RZ, R2 ;  /* 0x000000ffff0d7224 */ /* 0x000fe200078e0002 */
[----:B------:R-:W-:Y:S01]  /*1d110*/  MOV R11, 0x1c1f ;  /* 0x00001c1f000b7802 */ /* 0x000fe20000000f00 */
[----:B------:R-:W-:Y:S02]  /*1d120*/  IMAD.MOV.U32 R12, RZ, RZ, RZ ;  /* 0x000000ffff0c7224 */ /* 0x000fe400078e00ff */
[----:B------:R-:W-:-:S07]  /*1d130*/  IMAD.MOV.U32 R15, RZ, RZ, -0x1 ;  /* 0xffffffffff0f7424 */ /* 0x000fce00078e00ff */
[----:B------:R-:W-:Y:S05]  /*1d140*/  WARPSYNC.COLLECTIVE R15, `(.L_x_7373) ;  /* 0x000000000f087348 */ /* 0x000fea0003c00000 */
[----:B------:R0:W1:Y:S02]  /*1d150*/  SHFL.IDX P6, R14, R13, R12, R11 ;  /* 0x0000000c0d0e7389 */ /* 0x00006400000c000b */
[----:B01----:R-:W-:Y:S01]  /*1d160*/  ENDCOLLECTIVE ;  /* 0x000000000000791b */ /* 0x003fe20003800000 */
.L_x_7373:
[----:B------:R-:W-:Y:S01]  /*1d170*/  MOV R13, R0 ;  /* 0x00000000000d7202 */ /* 0x000fe20000000f00 */
[----:B------:R-:W-:-:S07]  /*1d180*/  IMAD.MOV.U32 R3, RZ, RZ, R14 ;  /* 0x000000ffff037224 */ /* 0x000fce00078e000e */
[----:B------:R-:W-:Y:S05]  /*1d190*/  WARPSYNC.COLLECTIVE R15, `(.L_x_7374) ;  /* 0x000000000f087348 */ /* 0x000fea0003c00000 */
[----:B------:R0:W1:Y:S02]  /*1d1a0*/  SHFL.IDX P6, R14, R13, R12, R11 ;  /* 0x0000000c0d0e7389 */ /* 0x00006400000c000b */
[----:B01----:R-:W-:Y:S01]  /*1d1b0*/  ENDCOLLECTIVE ;  /* 0x000000000000791b */ /* 0x003fe20003800000 */
.L_x_7374:
[----:B------:R-:W-:Y:S05]  /*1d1c0*/  BRA `(.L_x_7375) ;  /* 0xffffff60003c7947 */ /* 0x000fea000383ffff */
.L_x_7154:
[----:B------:R-:W-:Y:S01]  /*1d1d0*/  BSSY B1, `(.L_x_7376) ;  /* 0x0000008000017945 */ /* 0x000fe20003800000 */
[----:B--2---:R-:W-:Y:S01]  /*1d1e0*/  IMAD.MOV.U32 R13, RZ, RZ, R2 ;  /* 0x000000ffff0d7224 */ /* 0x004fe200078e0002 */
[----:B------:R-:W-:Y:S01]  /*1d1f0*/  MOV R11, 0x1c1f ;  /* 0x00001c1f000b7802 */ /* 0x000fe20000000f00 */
[----:B------:R-:W-:Y:S02]  /*1d200*/  IMAD.MOV.U32 R12, RZ, RZ, 0x1 ;  /* 0x00000001ff0c7424 */ /* 0x000fe400078e00ff */
[----:B------:R-:W-:-:S07]  /*1d210*/  IMAD.MOV.U32 R15, RZ, RZ, -0x1 ;  /* 0xffffffffff0f7424 */ /* 0x000fce00078e00ff */
[----:B01----:R-:W-:Y:S05]  /*1d220*/  WARPSYNC.COLLECTIVE R15, `(.L_x_7377) ;  /* 0x000000000f087348 */ /* 0x003fea0003c00000 */
[----:B------:R2:W3:Y:S02]  /*1d230*/  SHFL.IDX P6, R14, R13, R12, R11 ;  /* 0x0000000c0d0e7389 */ /* 0x0004e400000c000b */
[----:B0123--:R-:W-:Y:S01]  /*1d240*/  ENDCOLLECTIVE ;  /* 0x000000000000791b */ /* 0x00ffe20003800000 */
.L_x_7377:
[----:B------:R-:W-:Y:S05]  /*1d250*/  BSYNC B1 ;  /* 0x0000000000017941 */ /* 0x000fea0003800000 */
.L_x_7376:
        /* <DEDUP_REMOVED lines=8> */
.L_x_7378:
[----:B------:R-:W-:Y:S05]  /*1d2e0*/  BRA `(.L_x_7379) ;  /* 0xffffff6400187947 */ /* 0x000fea000383ffff */
.L_x_7158:
[----:B------:R-:W-:Y:S01]  /*1d2f0*/  IMAD.MOV.U32 R13, RZ, RZ, R2 ;  /* 0x000000ffff0d7224 */ /* 0x000fe200078e0002 */
[----:B------:R-:W-:Y:S01]  /*1d300*/  MOV R11, 0x181f ;  /* 0x0000181f000b7802 */ /* 0x000fe20000000f00 */
[----:B------:R-:W-:Y:S02]  /*1d310*/  IMAD.MOV.U32 R12, RZ, RZ, RZ ;  /* 0x000000ffff0c7224 */ /* 0x000fe400078e00ff */
[----:B------:R-:W-:-:S07]  /*1d320*/  IMAD.MOV.U32 R15, RZ, RZ, -0x1 ;  /* 0xffffffffff0f7424 */ /* 0x000fce00078e00ff */
[----:B01----:R-:W-:Y:S05]  /*1d330*/  WARPSYNC.COLLECTIVE R15, `(.L_x_7380) ;  /* 0x000000000f087348 */ /* 0x003fea0003c00000 */
[----:B------:R2:W3:Y:S02]  /*1d340*/  SHFL.IDX P6, R14, R13, R12, R11 ;  /* 0x0000000c0d0e7389 */ /* 0x0004e400000c000b */
[----:B0123--:R-:W-:Y:S01]  /*1d350*/  ENDCOLLECTIVE ;  /* 0x000000000000791b */ /* 0x00ffe20003800000 */
.L_x_7380:
[----:B------:R-:W-:Y:S01]  /*1d360*/  MOV R13, R0 ;  /* 0x00000000000d7202 */ /* 0x000fe20000000f00 */
[----:B------:R-:W-:-:S07]  /*1d370*/  IMAD.MOV.U32 R3, RZ, RZ, R14 ;  /* 0x000000ffff037224 */ /* 0x000fce00078e000e */
[----:B------:R-:W-:Y:S05]  /*1d380*/  WARPSYNC.COLLECTIVE R15, `(.L_x_7381) ;  /* 0x000000000f087348 */ /* 0x000fea0003c00000 */
[----:B------:R0:W1:Y:S02]  /*1d390*/  SHFL.IDX P6, R14, R13, R12, R11 ;  /* 0x0000000c0d0e7389 */ /* 0x00006400000c000b */
[----:B01----:R-:W-:Y:S01]  /*1d3a0*/  ENDCOLLECTIVE ;  /* 0x000000000000791b */ /* 0x003fe20003800000 */
.L_x_7381:
[----:B------:R-:W-:Y:S05]  /*1d3b0*/  BRA `(.L_x_7382) ;  /* 0xffffff6c00f47947 */ /* 0x000fea000383ffff */
.L_x_7161:
[----:B------:R-:W-:Y:S01]  /*1d3c0*/  BSSY B1, `(.L_x_7383) ;  /* 0x0000008000017945 */ /* 0x000fe20003800000 */
[----:B------:R-:W-:Y:S01]  /*1d3d0*/  IMAD.MOV.U32 R13, RZ, RZ, R2 ;  /* 0x000000ffff0d7224 */ /* 0x000fe200078e0002 */
[----:B------:R-:W-:Y:S01]  /*1d3e0*/  MOV R11, 0x181f ;  /* 0x0000181f000b7802 */ /* 0x000fe20000000f00 */
[----:B------:R-:W-:Y:S02]  /*1d3f0*/  IMAD.MOV.U32 R12, RZ, RZ, 0x1 ;  /* 0x00000001ff0c7424 */ /* 0x000fe400078e00ff */
[----:B---3--:R-:W-:-:S07]  /*1d400*/  IMAD.MOV.U32 R15, RZ, RZ, -0x1 ;  /* 0xffffffffff0f7424 */ /* 0x008fce00078e00ff */
[----:B012-4-:R-:W-:Y:S05]  /*1d410*/  WARPSYNC.COLLECTIVE R15, `(.L_x_7384) ;  /* 0x000000000f087348 */ /* 0x017fea0003c00000 */
[----:B----4-:R3:W4:Y:S02]  /*1d420*/  SHFL.IDX P6, R14, R13, R12, R11 ;  /* 0x0000000c0d0e7389 */ /* 0x01072400000c000b */
[----:B01234-:R-:W-:Y:S01]  /*1d430*/  ENDCOLLECTIVE ;  /* 0x000000000000791b */ /* 0x01ffe20003800000 */
.L_x_7384:
[----:B------:R-:W-:Y:S05]  /*1d440*/  BSYNC B1 ;  /* 0x0000000000017941 */ /* 0x000fea0003800000 */
.L_x_7383:
        /* <DEDUP_REMOVED lines=8> */
.L_x_7385:
[----:B------:R-:W-:Y:S05]  /*1d4d0*/  BRA `(.L_x_7386) ;  /* 0xffffff6c00f47947 */ /* 0x000fea000383ffff */
.L_x_7164:
[----:B------:R-:W-:Y:S01]  /*1d4e0*/  BSSY B1, `(.L_x_7387) ;  /* 0x0000008000017945 */ /* 0x000fe20003800000 */
[----:B------:R-:W-:Y:S01]  /*1d4f0*/  IMAD.MOV.U32 R13, RZ, RZ, R2 ;  /* 0x000000ffff0d7224 */ /* 0x000fe200078e0002 */
[----:B------:R-:W-:Y:S01]  /*1d500*/  MOV R11, 0x181f ;  /* 0x0000181f000b7802 */ /* 0x000fe20000000f00 */
[----:B------:R-:W-:Y:S02]  /*1d510*/  IMAD.MOV.U32 R12, RZ, RZ, 0x2 ;  /* 0x00000002ff0c7424 */ /* 0x000fe400078e00ff */
[----:B0-----:R-:W-:-:S07]  /*1d520*/  IMAD.MOV.U32 R15, RZ, RZ, -0x1 ;  /* 0xffffffffff0f7424 */ /* 0x001fce00078e00ff */
[----:B-1234-:R-:W-:Y:S05]  /*1d530*/  WARPSYNC.COLLECTIVE R15, `(.L_x_7388) ;  /* 0x000000000f087348 */ /* 0x01efea0003c00000 */
[----:B----4-:R0:W4:Y:S02]  /*1d540*/  SHFL.IDX P6, R14, R13, R12, R11 ;  /* 0x0000000c0d0e7389 */ /* 0x01012400000c000b */
[----:B01234-:R-:W-:Y:S01]  /*1d550*/  ENDCOLLECTIVE ;  /* 0x000000000000791b */ /* 0x01ffe20003800000 */
.L_x_7388:
[----:B------:R-:W-:Y:S05]  /*1d560*/  BSYNC B1 ;  /* 0x0000000000017941 */ /* 0x000fea0003800000 */
.L_x_7387:
        /* <DEDUP_REMOVED lines=8> */
.L_x_7389:
[----:B------:R-:W-:Y:S05]  /*1d5f0*/  BRA `(.L_x_7390) ;  /* 0xffffff6c00f47947 */ /* 0x000fea000383ffff */
.L_x_7167:
[----:B------:R-:W-:Y:S01]  /*1d600*/  BSSY B1, `(.L_x_7391) ;  /* 0x0000008000017945 */ /* 0x000fe20003800000 */
[----:B------:R-:W-:Y:S01]  /*1d610*/  IMAD.MOV.U32 R13, RZ, RZ, R2 ;  /* 0x000000ffff0d7224 */ /* 0x000fe200078e0002 */
[----:B------:R-:W-:Y:S01]  /*1d620*/  MOV R11, 0x181f ;  /* 0x0000181f000b7802 */ /* 0x000fe20000000f00 */
[----:B------:R-:W-:Y:S02]  /*1d630*/  IMAD.MOV.U32 R12, RZ, RZ, 0x3 ;  /* 0x00000003ff0c7424 */ /* 0x000fe400078e00ff */
[----:B0-----:R-:W-:-:S07]  /*1d640*/  IMAD.MOV.U32 R15, RZ, RZ, -0x1 ;  /* 0xffffffffff0f7424 */ /* 0x001fce00078e00ff */
[----:B-1234-:R-:W-:Y:S05]  /*1d650*/  WARPSYNC.COLLECTIVE R15, `(.L_x_7392) ;  /* 0x000000000f087348 */ /* 0x01efea0003c00000 */
[----:B------:R0:W0:Y:S02]  /*1d660*/  SHFL.IDX P6, R14, R13, R12, R11 ;  /* 0x0000000c0d0e7389 */ /* 0x00002400000c000b */
[----:B01234-:R-:W-:Y:S01]  /*1d670*/  ENDCOLLECTIVE ;  /* 0x000000000000791b */ /* 0x01ffe20003800000 */
.L_x_7392:
[----:B------:R-:W-:Y:S05]  /*1d680*/  BSYNC B1 ;  /* 0x0000000000017941 */ /* 0x000fea0003800000 */
.L_x_7391:
        /* <DEDUP_REMOVED lines=8> */
.L_x_7393:
[----:B------:R-:W-:Y:S05]  /*1d710*/  BRA `(.L_x_7394) ;  /* 0xffffff6c00f47947 */ /* 0x000fea000383ffff */
.L_x_7184:
        /* <DEDUP_REMOVED lines=11> */
.L_x_7396:
[----:B------:R-:W-:Y:S05]  /*1d7d0*/  BSYNC B1 ;  /* 0x0000000000017941 */ /* 0x000fea0003800000 */
.L_x_7395:
[----:B------:R-:W-:Y:S05]  /*1d7e0*/  BRA `(.L_x_7397) ;  /* 0xffffff84009c7947 */ /* 0x000fea000383ffff */
.L_x_7186:
[----:B------:R-:W-:Y:S01]  /*1d7f0*/  BSSY B1, `(.L_x_7398) ;  /* 0x0000006000017945 */ /* 0x000fe20003800000 */
[----:B------:R-:W-:-:S07]  /*1d800*/  IMAD.MOV.U32 R15, RZ, RZ, -0x1 ;  /* 0xffffffffff0f7424 */ /* 0x000fce00078e00ff */
[----:B0-----:R-:W-:Y:S05]  /*1d810*/  WARPSYNC.COLLECTIVE R15, `(.L_x_7399) ;  /* 0x000000000f0c7348 */ /* 0x001fea0003c00000 */
[----:B------:R-:W-:Y:S02]  /*1d820*/  ELECT P6, UR62, PT ;  /* 0x00000000003e782f */ /* 0x000fe400038c0000 */
[----:B------:R-:W-:Y:S01]  /*1d830*/  MOV R14, UR62 ;  /* 0x0000003e000e7c02 */ /* 0x000fe20008000f00 */
[----:B0-----:R-:W-:Y:S10]  /*1d840*/  ENDCOLLECTIVE ;  /* 0x000000000000791b */ /* 0x001ff40003800000 */
.L_x_7399:
[----:B------:R-:W-:Y:S05]  /*1d850*/  BSYNC B1 ;  /* 0x0000000000017941 */ /* 0x000fea0003800000 */
.L_x_7398:
[----:B------:R-:W-:Y:S05]  /*1d860*/  BRA `(.L_x_7185) ;  /* 0xffffff8400947947 */ /* 0x000fea000383ffff */
.L_x_7188:
[----:B0-----:R0:W1:Y:S02]  /*1d870*/  SYNCS.PHASECHK.TRANS64.TRYWAIT P0, [R22+URZ+0x28820], R7 ;  /* 0x02882007160075a7 */ /* 0x001064000800017f */
[----:B-1----:R-:W-:Y:S05]  /*1d880*/  @!P0 NANOSLEEP.SYNCS 0x989680 ;  /* 0x009896800000895d */ /* 0x002fea0003900000 */
[----:B------:R-:W1:Y:S02]  /*1d890*/  @!P0 SYNCS.PHASECHK.TRANS64 P0, [R22+URZ+0x28820], R7 ;  /* 0x02882007160085a7 */ /* 0x000e64000800007f */
[----:B-1----:R-:W-:Y:S05]  /*1d8a0*/  @!P0 BRA `(.L_x_7188) ;  /* 0xfffffffc00f08947 */ /* 0x002fea000383ffff */
[----:B------:R-:W-:Y:S05]  /*1d8b0*/  BRA `(.L_x_7400) ;  /* 0xffffff8400a47947 */ /* 0x000fea000383ffff */
.L_x_7192:
[----:B-1----:R1:W2:Y:S02]  /*1d8c0*/  SYNCS.PHASECHK.TRANS64.TRYWAIT P0, [R10+URZ+0x288a0], R9 ;  /* 0x0288a0090a0075a7 */ /* 0x0022a4000800017f */
[----:B--2---:R-:W-:Y:S05]  /*1d8d0*/  @!P0 NANOSLEEP.SYNCS 0x989680 ;  /* 0x009896800000895d */ /* 0x004fea0003900000 */
[----:B------:R-:W2:Y:S02]  /*1d8e0*/  @!P0 SYNCS.PHASECHK.TRANS64 P0, [R10+URZ+0x288a0], R9 ;  /* 0x0288a0090a0085a7 */ /* 0x000ea4000800007f */
[----:B--2---:R-:W-:Y:S05]  /*1d8f0*/  @!P0 BRA `(.L_x_7192) ;  /* 0xfffffffc00f08947 */ /* 0x004fea000383ffff */
[----:B------:R-:W-:Y:S05]  /*1d900*/  BRA `(.L_x_7401) ;  /* 0xffffff8400bc7947 */ /* 0x000fea000383ffff */
.L_x_7198:
[----:B0-----:R0:W2:Y:S02]  /*1d910*/  SYNCS.PHASECHK.TRANS64.TRYWAIT P0, [R10+URZ+0x288c0], R9 ;  /* 0x0288c0090a0075a7 */ /* 0x0010a4000800017f */
[----:B--2---:R-:W-:Y:S05]  /*1d920*/  @!P0 NANOSLEEP.SYNCS 0x989680 ;  /* 0x009896800000895d */ /* 0x004fea0003900000 */
[----:B------:R-:W2:Y:S02]  /*1d930*/  @!P0 SYNCS.PHASECHK.TRANS64 P0, [R10+URZ+0x288c0], R9 ;  /* 0x0288c0090a0085a7 */ /* 0x000ea4000800007f */
[----:B--2---:R-:W-:Y:S05]  /*1d940*/  @!P0 BRA `(.L_x_7198) ;  /* 0xfffffffc00f08947 */ /* 0x004fea000383ffff */
[----:B------:R-:W-:Y:S05]  /*1d950*/  BRA `(.L_x_7402) ;  /* 0xffffff88007c7947 */ /* 0x000fea000383ffff */
.L_x_7206:
[----:B-1----:R1:W2:Y:S02]  /*1d960*/  SYNCS.PHASECHK.TRANS64.TRYWAIT P2, [R10+URZ+0x288a0], R9 ;  /* 0x0288a0090a0075a7 */ /* 0x0022a4000804017f */
[----:B--2---:R-:W-:Y:S05]  /*1d970*/  @!P2 NANOSLEEP.SYNCS 0x989680 ;  /* 0x009896800000a95d */ /* 0x004fea0003900000 */
[----:B------:R-:W2:Y:S02]  /*1d980*/  @!P2 SYNCS.PHASECHK.TRANS64 P2, [R10+URZ+0x288a0], R9 ;  /* 0x0288a0090a00a5a7 */ /* 0x000ea4000804007f */
[----:B--2---:R-:W-:Y:S05]  /*1d990*/  @!P2 BRA `(.L_x_7206) ;  /* 0xfffffffc00f0a947 */ /* 0x004fea000383ffff */
[----:B------:R-:W-:Y:S05]  /*1d9a0*/  BRA `(.L_x_7403) ;  /* 0xffffff8c00787947 */ /* 0x000fea000383ffff */
.L_x_7212:
[----:B0-----:R0:W2:Y:S02]  /*1d9b0*/  SYNCS.PHASECHK.TRANS64.TRYWAIT P2, [R10+URZ+0x288c0], R9 ;  /* 0x0288c0090a0075a7 */ /* 0x0010a4000804017f */
[----:B--2---:R-:W-:Y:S05]  /*1d9c0*/  @!P2 NANOSLEEP.SYNCS 0x989680 ;  /* 0x009896800000a95d */ /* 0x004fea0003900000 */
[----:B------:R-:W2:Y:S02]  /*1d9d0*/  @!P2 SYNCS.PHASECHK.TRANS64 P2, [R10+URZ+0x288c0], R9 ;  /* 0x0288c0090a00a5a7 */ /* 0x000ea4000804007f */
[----:B--2---:R-:W-:Y:S05]  /*1d9e0*/  @!P2 BRA `(.L_x_7212) ;  /* 0xfffffffc00f0a947 */ /* 0x004fea000383ffff */
[----:B------:R-:W-:Y:S05]  /*1d9f0*/  BRA `(.L_x_7404) ;  /* 0xffffff9000307947 */ /* 0x000fea000383ffff */
.L_x_7228:
        /* <DEDUP_REMOVED lines=11> */
.L_x_7406:
[----:B------:R-:W-:Y:S05]  /*1dab0*/  BSYNC B0 ;  /* 0x0000000000007941 */ /* 0x000fea0003800000 */
.L_x_7405:
[----:B------:R-:W-:Y:S05]  /*1dac0*/  BRA `(.L_x_7407) ;  /* 0xffffff9c007c7947 */ /* 0x000fea000383ffff */
.L_x_7231:
[----:B0-----:R0:W1:Y:S02]  /*1dad0*/  SYNCS.PHASECHK.TRANS64.TRYWAIT P0, [R7+URZ+0x28840], R2 ;  /* 0x02884002070075a7 */ /* 0x001064000800017f */
[----:B-1----:R-:W-:Y:S05]  /*1dae0*/  @!P0 NANOSLEEP.SYNCS 0x989680 ;  /* 0x009896800000895d */ /* 0x002fea0003900000 */
[----:B------:R-:W1:Y:S02]  /*1daf0*/  @!P0 SYNCS.PHASECHK.TRANS64 P0, [R7+URZ+0x28840], R2 ;  /* 0x02884002070085a7 */ /* 0x000e64000800007f */
[----:B-1----:R-:W-:Y:S05]  /*1db00*/  @!P0 BRA `(.L_x_7231) ;  /* 0xfffffffc00f08947 */ /* 0x002fea000383ffff */
[----:B------:R-:W-:Y:S05]  /*1db10*/  BRA `(.L_x_7408) ;  /* 0xffffff9c00cc7947 */ /* 0x000fea000383ffff */
.L_x_7232:
        /* <DEDUP_REMOVED lines=8> */
.L_x_7410:
[----:B------:R-:W-:Y:S05]  /*1dba0*/  BSYNC B0 ;  /* 0x0000000000007941 */ /* 0x000fea0003800000 */
.L_x_7409:
        /* <DEDUP_REMOVED lines=9> */
.L_x_7411:
[----:B------:R-:W-:Y:S02]  /*1dc40*/  IMAD.MOV.U32 R13, RZ, RZ, R0 ;  /* 0x000000ffff0d7224 */ /* 0x000fe400078e0000 */
[----:B------:R-:W-:Y:S02]  /*1dc50*/  IMAD.MOV.U32 R12, RZ, RZ, 0x1 ;  /* 0x00000001ff0c7424 */ /* 0x000fe400078e00ff */
[----:B------:R-:W-:-:S07]  /*1dc60*/  IMAD.MOV.U32 R3, RZ, RZ, R14 ;  /* 0x000000ffff037224 */ /* 0x000fce00078e000e */
[----:B------:R-:W-:Y:S05]  /*1dc70*/  WARPSYNC.COLLECTIVE R15, `(.L_x_7412) ;  /* 0x000000000f087348 */ /* 0x000fea0003c00000 */
[----:B------:R0:W1:Y:S02]  /*1dc80*/  SHFL.IDX P6, R14, R13, R12, R11 ;  /* 0x0000000c0d0e7389 */ /* 0x00006400000c000b */
[----:B01----:R-:W-:Y:S01]  /*1dc90*/  ENDCOLLECTIVE ;  /* 0x000000000000791b */ /* 0x003fe20003800000 */
.L_x_7412:
        /* <DEDUP_REMOVED lines=11> */
[----:B------:R-:W-:Y:S02]  /*1dd50*/  ISETP.GE.AND P0, PT, R6, 0x11, PT ;  /* 0x000000110600780c */ /* 0x000fe40003f06270 */
[----:B0-----:R-:W-:-:S11]  /*1dd60*/  MOV R2, R14 ;  /* 0x0000000e00027202 */ /* 0x001fd60000000f00 */
[----:B------:R-:W-:Y:S05]  /*1dd70*/  WARPSYNC.COLLECTIVE R15, `(.L_x_7413) ;  /* 0x000000000f087348 */ /* 0x000fea0003c00000 */
[----:B------:R0:W1:Y:S02]  /*1dd80*/  SHFL.IDX P6, R14, R13, R12, R11 ;  /* 0x0000000c0d0e7389 */ /* 0x00006400000c000b */
[----:B01----:R-:W-:Y:S01]  /*1dd90*/  ENDCOLLECTIVE ;  /* 0x000000000000791b */ /* 0x003fe20003800000 */
.L_x_7413:
[----:B------:R-:W-:Y:S02]  /*1dda0*/  @P0 IMAD R8, R5, 0x2, R22 ;  /* 0x0000000205080824 */ /* 0x000fe400078e0216 */
[----:B------:R-:W-:Y:S01]  /*1ddb0*/  IMAD.MOV.U32 R13, RZ, RZ, R0 ;  /* 0x000000ffff0d7224 */ /* 0x000fe200078e0000 */
[----:B------:R-:W-:Y:S01]  /*1ddc0*/  MOV R12, 0x2 ;  /* 0x00000002000c7802 */ /* 0x000fe20000000f00 */
[----:B------:R-:W-:-:S07]  /*1ddd0*/  IMAD.MOV.U32 R3, RZ, RZ, R14 ;  /* 0x000000ffff037224 */ /* 0x000fce00078e000e */
[----:B------:R-:W-:Y:S05]  /*1dde0*/  WARPSYNC.COLLECTIVE R15, `(.L_x_7414) ;  /* 0x000000000f087348 */ /* 0x000fea0003c00000 */
[----:B------:R0:W1:Y:S02]  /*1ddf0*/  SHFL.IDX P6, R14, R13, R12, R11 ;  /* 0x0000000c0d0e7389 */ /* 0x00006400000c000b */
[----:B01----:R-:W-:Y:S01]  /*1de00*/  ENDCOLLECTIVE ;  /* 0x000000000000791b */ /* 0x003fe20003800000 */
.L_x_7414:
        /* <DEDUP_REMOVED lines=16> */
.L_x_7415:
[----:B------:R-:W-:Y:S01]  /*1df10*/  @P0 IMAD R8, R5, 0x2, R22 ;  /* 0x0000000205080824 */ /* 0x000fe200078e0216 */
[----:B------:R-:W-:Y:S01]  /*1df20*/  MOV R13, R0 ;  /* 0x00000000000d7202 */ /* 0x000fe20000000f00 */
[----:B------:R-:W-:Y:S01]  /*1df30*/  IMAD.MOV.U32 R12, RZ, RZ, 0x3 ;  /* 0x00000003ff0c7424 */ /* 0x000fe200078e00ff */
[----:B------:R-:W-:-:S07]  /*1df40*/  MOV R3, R14 ;  /* 0x0000000e00037202 */ /* 0x000fce0000000f00 */
[----:B------:R-:W-:Y:S05]  /*1df50*/  WARPSYNC.COLLECTIVE R15, `(.L_x_7416) ;  /* 0x000000000f087348 */ /* 0x000fea0003c00000 */
[----:B------:R0:W1:Y:S02]  /*1df60*/  SHFL.IDX P6, R14, R13, R12, R11 ;  /* 0x0000000c0d0e7389 */ /* 0x00006400000c000b */
[----:B01----:R-:W-:Y:S01]  /*1df70*/  ENDCOLLECTIVE ;  /* 0x000000000000791b */ /* 0x003fe20003800000 */
.L_x_7416:
        /* <DEDUP_REMOVED lines=16> */
.L_x_7417:
[----:B------:R-:W-:Y:S01]  /*1e080*/  @P0 LEA R8, R5, R22, 0x1 ;  /* 0x0000001605080211 */ /* 0x000fe200078e08ff */
[----:B------:R-:W-:Y:S02]  /*1e090*/  IMAD.MOV.U32 R13, RZ, RZ, R0 ;  /* 0x000000ffff0d7224 */ /* 0x000fe400078e0000 */
[----:B------:R-:W-:Y:S02]  /*1e0a0*/  IMAD.MOV.U32 R12, RZ, RZ, 0x4 ;  /* 0x00000004ff0c7424 */ /* 0x000fe400078e00ff */
[----:B------:R-:W-:-:S07]  /*1e0b0*/  IMAD.MOV.U32 R3, RZ, RZ, R14 ;  /* 0x000000ffff037224 */ /* 0x000fce00078e000e */
[----:B------:R-:W-:Y:S05]  /*1e0c0*/  WARPSYNC.COLLECTIVE R15, `(.L_x_7418) ;  /* 0x000000000f087348 */ /* 0x000fea0003c00000 */
[----:B------:R0:W1:Y:S02]  /*1e0d0*/  SHFL.IDX P6, R14, R13, R12, R11 ;  /* 0x0000000c0d0e7389 */ /* 0x00006400000c000b */
[----:B01----:R-:W-:Y:S01]  /*1e0e0*/  ENDCOLLECTIVE ;  /* 0x000000000000791b */ /* 0x003fe20003800000 */
.L_x_7418:
        /* <DEDUP_REMOVED lines=16> */
.L_x_7419:
[----:B------:R-:W-:Y:S02]  /*1e1f0*/  @P0 IMAD R8, R5, 0x2, R22 ;  /* 0x0000000205080824 */ /* 0x000fe400078e0216 */
[----:B------:R-:W-:Y:S01]  /*1e200*/  IMAD.MOV.U32 R13, RZ, RZ, R0 ;  /* 0x000000ffff0d7224 */ /* 0x000fe200078e0000 */
[----:B------:R-:W-:Y:S01]  /*1e210*/  MOV R12, 0x5 ;  /* 0x00000005000c7802 */ /* 0x000fe20000000f00 */
[----:B------:R-:W-:-:S07]  /*1e220*/  IMAD.MOV.U32 R3, RZ, RZ, R14 ;  /* 0x000000ffff037224 */ /* 0x000fce00078e000e */
[----:B------:R-:W-:Y:S05]  /*1e230*/  WARPSYNC.COLLECTIVE R15, `(.L_x_7420) ;  /* 0x000000000f087348 */ /* 0x000fea0003c00000 */
[----:B------:R0:W1:Y:S02]  /*1e240*/  SHFL.IDX P6, R14, R13, R12, R11 ;  /* 0x0000000c0d0e7389 */ /* 0x00006400000c000b */
[----:B01----:R-:W-:Y:S01]  /*1e250*/  ENDCOLLECTIVE ;  /* 0x000000000000791b */ /* 0x003fe20003800000 */
.L_x_7420:
        /* <DEDUP_REMOVED lines=16> */
.L_x_7421:
[----:B------:R-:W-:Y:S01]  /*1e360*/  @P0 IMAD R8, R5, 0x2, R22 ;  /* 0x0000000205080824 */ /* 0x000fe200078e0216 */
[----:B------:R-:W-:Y:S01]  /*1e370*/  MOV R13, R0 ;  /* 0x00000000000d7202 */ /* 0x000fe20000000f00 */
[----:B------:R-:W-:Y:S01]  /*1e380*/  IMAD.MOV.U32 R12, RZ, RZ, 0x6 ;  /* 0x00000006ff0c7424 */ /* 0x000fe200078e00ff */
[----:B------:R-:W-:-:S07]  /*1e390*/  MOV R3, R14 ;  /* 0x0000000e00037202 */ /* 0x000fce0000000f00 */
[----:B------:R-:W-:Y:S05]  /*1e3a0*/  WARPSYNC.COLLECTIVE R15, `(.L_x_7422) ;  /* 0x000000000f087348 */ /* 0x000fea0003c00000 */
[----:B------:R0:W1:Y:S02]  /*1e3b0*/  SHFL.IDX P6, R14, R13, R12, R11 ;  /* 0x0000000c0d0e7389 */ /* 0x00006400000c000b */
[----:B01----:R-:W-:Y:S01]  /*1e3c0*/  ENDCOLLECTIVE ;  /* 0x000000000000791b */ /* 0x003fe20003800000 */
.L_x_7422:
        /* <DEDUP_REMOVED lines=16> */
.L_x_7423:
[----:B------:R-:W-:Y:S01]  /*1e4d0*/  @P0 LEA R8, R5, R22, 0x1 ;  /* 0x0000001605080211 */ /* 0x000fe200078e08ff */
[----:B------:R-:W-:Y:S02]  /*1e4e0*/  IMAD.MOV.U32 R13, RZ, RZ, R0 ;  /* 0x000000ffff0d7224 */ /* 0x000fe400078e0000 */
[----:B------:R-:W-:Y:S02]  /*1e4f0*/  IMAD.MOV.U32 R12, RZ, RZ, 0x7 ;  /* 0x00000007ff0c7424 */ /* 0x000fe400078e00ff */
[----:B------:R-:W-:-:S07]  /*1e500*/  IMAD.MOV.U32 R3, RZ, RZ, R14 ;  /* 0x000000ffff037224 */ /* 0x000fce00078e000e */
[----:B------:R-:W-:Y:S05]  /*1e510*/  WARPSYNC.COLLECTIVE R15, `(.L_x_7424) ;  /* 0x000000000f087348 */ /* 0x000fea0003c00000 */
[----:B------:R0:W1:Y:S02]  /*1e520*/  SHFL.IDX P6, R14, R13, R12, R11 ;  /* 0x0000000c0d0e7389 */ /* 0x00006400000c000b */
[----:B01----:R-:W-:Y:S01]  /*1e530*/  ENDCOLLECTIVE ;  /* 0x000000000000791b */ /* 0x003fe20003800000 */
.L_x_7424:
        /* <DEDUP_REMOVED lines=10> */
.L_x_7425:
[----:B------:R-:W-:Y:S01]  /*1e5e0*/  @!PT LDS RZ, [RZ] ;  /* 0x00000000fffff984 */ /* 0x000fe20000000800 */
[----:B------:R-:W-:Y:S01]  /*1e5f0*/  @!PT LDS RZ, [RZ] ;  /* 0x00000000fffff984 */ /* 0x000fe20000000800 */
[----:B------:R-:W-:Y:S01]  /*1e600*/  @!PT LDS RZ, [RZ] ;  /* 0x00000000fffff984 */ /* 0x000fe20000000800 */
[----:B------:R-:W-:Y:S04]  /*1e610*/  @P0 LDGSTS.E.BYPASS.LTC128B.128 [R8+0x1b400], desc[UR42][R2.64], !P3 ;  /* 0x1b40000002080fae */ /* 0x000fe8000d901d6a */
[----:B------:R0:W-:Y:S02]  /*1e620*/  @P0 LDGSTS.E.BYPASS.LTC128B.128 [R8+0x1f400], desc[UR42][R2.64+0x80], !P2 ;  /* 0x1f40008002080fae */ /* 0x0001e4000d101d6a */
[----:B0-----:R-:W-:Y:S01]  /*1e630*/  IMAD.MOV.U32 R2, RZ, RZ, R14 ;  /* 0x000000ffff027224 */ /* 0x001fe200078e000e */
[----:B------:R-:W-:Y:S06]  /*1e640*/  BRA `(.L_x_7426) ;  /* 0xffffff9800a87947 */ /* 0x000fec000383ffff */
.L_x_7237:
[----:B------:R-:W-:Y:S01]  /*1e650*/  MOV R13, R5 ;  /* 0x00000005000d7202 */ /* 0x000fe20000000f00 */
[----:B------:R-:W-:Y:S01]  /*1e660*/  IMAD.MOV.U32 R12, RZ, RZ, RZ ;  /* 0x000000ffff0c7224 */ /* 0x000fe200078e00ff */
[----:B------:R-:W-:Y:S01]  /*1e670*/  MOV R15, 0xffffffff ;  /* 0xffffffff000f7802 */ /* 0x000fe20000000f00 */
[----:B------:R-:W-:Y:S01]  /*1e680*/  IMAD.MOV.U32 R11, RZ, RZ, 0x181f ;  /* 0x0000181fff0b7424 */ /* 0x000fe200078e00ff */
[----:B------:R-:W-:Y:S01]  /*1e690*/  IADD3 R4, R10, R4, RZ ;  /* 0x000000040a047210 */ /* 0x000fe20007ffe0ff */
[----:B-----5:R-:W-:-:S07]  /*1e6a0*/  IMAD R6, R20, R7, RZ ;  /* 0x0000000714067224 */ /* 0x020fce00078e02ff */
[----:B------:R-:W-:Y:S05]  /*1e6b0*/  WARPSYNC.COLLECTIVE R15, `(.L_x_7427) ;  /* 0x000000000f087348 */ /* 0x000fea0003c00000 */
[----:B------:R0:W1:Y:S02]  /*1e6c0*/  SHFL.IDX P6, R14, R13, R12, R11 ;  /* 0x0000000c0d0e7389 */ /* 0x00006400000c000b */
[----:B01----:R-:W-:Y:S01]  /*1e6d0*/  ENDCOLLECTIVE ;  /* 0x000000000000791b */ /* 0x003fe20003800000 */
.L_x_7427:
[C---:B------:R-:W-:Y:S02]  /*1e6e0*/  IADD3 R7, R4.reuse, 0x10, RZ ;  /* 0x0000001004077810 */ /* 0x040fe40007ffe0ff */
[----:B------:R-:W-:Y:S01]  /*1e6f0*/  ISETP.GE.AND P3, PT, R4, R6, PT ;  /* 0x000000060400720c */ /* 0x000fe20003f66270 */
[----:B------:R-:W-:Y:S02]  /*1e700*/  IMAD.MOV.U32 R13, RZ, RZ, R0 ;  /* 0x000000ffff0d7224 */ /* 0x000fe400078e0000 */
[----:B------:R-:W-:-:S10]  /*1e710*/  IMAD.MOV.U32 R2, RZ, RZ, R14 ;  /* 0x000000ffff027224 */ /* 0x000fd400078e000e */
[----:B------:R-:W-:Y:S05]  /*1e720*/  WARPSYNC.COLLECTIVE R15, `(.L_x_7428) ;  /* 0x000000000f087348 */ /* 0x000fea0003c00000 */
[----:B------:R0:W1:Y:S02]  /*1e730*/  SHFL.IDX P6, R14, R13, R12, R11 ;  /* 0x0000000c0d0e7389 */ /* 0x00006400000c000b */
[----:B01----:R-:W-:Y:S01]  /*1e740*/  ENDCOLLECTIVE ;  /* 0x000000000000791b */ /* 0x003fe20003800000 */
.L_x_7428:
        /* <DEDUP_REMOVED lines=8> */
.L_x_7429:
[----:B------:R-:W-:Y:S01]  /*1e7d0*/  @!PT LDS RZ, [RZ] ;  /* 0x00000000fffff984 */ /* 0x000fe20000000800 */
[----:B------:R-:W-:Y:S01]  /*1e7e0*/  @!PT LDS RZ, [RZ] ;  /* 0x00000000fffff984 */ /* 0x000fe20000000800 */
[----:B------:R-:W-:Y:S01]  /*1e7f0*/  @!PT LDS RZ, [RZ] ;  /* 0x00000000fffff984 */ /* 0x000fe20000000800 */
[----:B------:R-:W-:Y:S04]  /*1e800*/  @!P3 LDGSTS.E.BYPASS.LTC128B.128 [R9+0x10400], desc[UR42][R2.64], !P0 ;  /* 0x104000000209bfae */ /* 0x000fe8000c101d6a */
[----:B------:R0:W-:Y:S01]  /*1e810*/  @!P3 LDGSTS.E.BYPASS.LTC128B.128 [R9+0x14400], desc[UR42][R2.64+0x80], !P1 ;  /* 0x144000800209bfae */ /* 0x0001e2000c901d6a */
[----:B------:R-:W-:Y:S01]  /*1e820*/  ISETP.GE.AND P3, PT, R7, R6, PT ;  /* 0x000000060700720c */ /* 0x000fe20003f66270 */
[----:B------:R-:W-:Y:S01]  /*1e830*/  IMAD.MOV.U32 R13, RZ, RZ, R0 ;  /* 0x000000ffff0d7224 */ /* 0x000fe200078e0000 */
[----:B0-----:R-:W-:-:S11]  /*1e840*/  MOV R2, R14 ;  /* 0x0000000e00027202 */ /* 0x001fd60000000f00 */
[----:B------:R-:W-:Y:S05]  /*1e850*/  WARPSYNC.COLLECTIVE R15, `(.L_x_7430) ;  /* 0x000000000f087348 */ /* 0x000fea0003c00000 */
[----:B------:R0:W1:Y:S02]  /*1e860*/  SHFL.IDX P6, R14, R13, R12, R11 ;  /* 0x0000000c0d0e7389 */ /* 0x00006400000c000b */
[----:B01----:R-:W-:Y:S01]  /*1e870*/  ENDCOLLECTIVE ;  /* 0x000000000000791b */ /* 0x003fe20003800000 */
.L_x_7430:
        /* <DEDUP_REMOVED lines=8> */
.L_x_7431:
[----:B------:R-:W-:Y:S02]  /*1e900*/  @!P3 IMAD.MOV.U32 R3, RZ, RZ, R7 ;  /* 0x000000ffff03b224 */ /* 0x000fe400078e0007 */
[----:B------:R-:W-:-:S03]  /*1e910*/  VIADD R7, R4, 0x20 ;  /* 0x0000002004077836 */ /* 0x000fc60000000000 */
[----:B------:R-:W-:Y:S01]  /*1e920*/  @!PT LDS RZ, [RZ] ;  /* 0x00000000fffff984 */ /* 0x000fe20000000800 */
[----:B------:R-:W-:Y:S01]  /*1e930*/  @!PT LDS RZ, [RZ] ;  /* 0x00000000fffff984 */ /* 0x000fe20000000800 */
[----:B------:R-:W-:Y:S01]  /*1e940*/  @!PT LDS RZ, [RZ] ;  /* 0x00000000fffff984 */ /* 0x000fe20000000800 */
        /* <DEDUP_REMOVED lines=8> */
.L_x_7432:
        /* <DEDUP_REMOVED lines=8> */
.L_x_7433:
        /* <DEDUP_REMOVED lines=13> */
.L_x_7434:
        /* <DEDUP_REMOVED lines=8> */
.L_x_7435:
[----:B------:R-:W-:Y:S01]  /*1eba0*/  @!P3 IMAD.MOV.U32 R3, RZ, RZ, R7 ;  /* 0x000000ffff03b224 */ /* 0x000fe200078e0007 */
[----:B------:R-:W-:-:S04]  /*1ebb0*/  IADD3 R7, R4, 0x40, RZ ;  /* 0x0000004004077810 */ /* 0x000fc80007ffe0ff */
        /* <DEDUP_REMOVED lines=11> */
.L_x_7436:
        /* <DEDUP_REMOVED lines=8> */
.L_x_7437:
        /* <DEDUP_REMOVED lines=13> */
.L_x_7438:
        /* <DEDUP_REMOVED lines=8> */
.L_x_7439:
[----:B------:R-:W-:-:S05]  /*1ee40*/  @!P3 MOV R3, R7 ;  /* 0x000000070003b202 */ /* 0x000fca0000000f00 */
[----:B------:R-:W-:Y:S01]  /*1ee50*/  @!PT LDS RZ, [RZ] ;  /* 0x00000000fffff984 */ /* 0x000fe20000000800 */
[----:B------:R-:W-:Y:S01]  /*1ee60*/  @!PT LDS RZ, [RZ] ;  /* 0x00000000fffff984 */ /* 0x000fe20000000800 */
[----:B------:R-:W-:Y:S01]  /*1ee70*/  @!PT LDS RZ, [RZ] ;  /* 0x00000000fffff984 */ /* 0x000fe20000000800 */
[----:B------:R-:W-:Y:S04]  /*1ee80*/  @!P3 LDGSTS.E.BYPASS.LTC128B.128 [R9+0x12c00], desc[UR42][R2.64], !P0 ;  /* 0x12c000000209bfae */ /* 0x000fe8000c101d6a */
[----:B------:R0:W-:Y:S01]  /*1ee90*/  @!P3 LDGSTS.E.BYPASS.LTC128B.128 [R9+0x16c00], desc[UR42][R2.64+0x80], !P1 ;  /* 0x16c000800209bfae */ /* 0x0001e2000c901d6a */
[----:B------:R-:W-:Y:S02]  /*1eea0*/  IMAD.MOV.U32 R13, RZ, RZ, R0 ;  /* 0x000000ffff0d7224 */ /* 0x000fe400078e0000 */
[----:B0-----:R-:W-:Y:S01]  /*1eeb0*/  VIADD R3, R4, 0x60 ;  /* 0x0000006004037836 */ /* 0x001fe20000000000 */
[----:B------:R-:W-:-:S07]  /*1eec0*/  MOV R2, R14 ;  /* 0x0000000e00027202 */ /* 0x000fce0000000f00 */
[----:B------:R-:W-:Y:S05]  /*1eed0*/  WARPSYNC.COLLECTIVE R15, `(.L_x_7440) ;  /* 0x000000000f087348 */ /* 0x000fea0003c00000 */
[----:B------:R0:W1:Y:S02]  /*1eee0*/  SHFL.IDX P6, R14, R13, R12, R11 ;  /* 0x0000000c0d0e7389 */ /* 0x00006400000c000b */
[----:B01----:R-:W-:Y:S01]  /*1eef0*/  ENDCOLLECTIVE ;  /* 0x000000000000791b */ /* 0x003fe20003800000 */
.L_x_7440:
[----:B------:R-:W-:Y:S02]  /*1ef00*/  ISETP.GE.AND P3, PT, R3, R6, PT ;  /* 0x000000060300720c */ /* 0x000fe40003f66270 */
[----:B------:R-:W-:Y:S01]  /*1ef10*/  MOV R13, R5 ;  /* 0x00000005000d7202 */ /* 0x000fe20000000f00 */
[----:B------:R-:W-:-:S10]  /*1ef20*/  IMAD.MOV.U32 R12, RZ, RZ, 0x7 ;  /* 0x00000007ff0c7424 */ /* 0x000fd400078e00ff */
[----:B------:R-:W-:-:S04]  /*1ef30*/  @!P3 LEA R14, P2, R31, R14, 0x1 ;  /* 0x0000000e1f0eb211 */ /* 0x000fc800078408ff */
[----:B------:R-:W-:Y:S01]  /*1ef40*/  @!P3 IADD3.X R7, RZ, R2, RZ, P2, !PT ;  /* 0x00000002ff07b210 */ /* 0x000fe200017fe4ff */
[----:B------:R-:W-:-:S08]  /*1ef50*/  @!P3 IMAD.MOV.U32 R2, RZ, RZ, R14 ;  /* 0x000000ffff02b224 */ /* 0x000fd000078e000e */
[----:B------:R-:W-:Y:S05]  /*1ef60*/  WARPSYNC.COLLECTIVE R15, `(.L_x_7441) ;  /* 0x000000000f087348 */ /* 0x000fea0003c00000 */
[----:B------:R0:W1:Y:S02]  /*1ef70*/  SHFL.IDX P6, R14, R13, R12, R11 ;  /* 0x0000000c0d0e7389 */ /* 0x00006400000c000b */
[----:B01----:R-:W-:Y:S01]  /*1ef80*/  ENDCOLLECTIVE ;  /* 0x000000000000791b */ /* 0x003fe20003800000 */
.L_x_7441:
[----:B------:R-:W-:-:S05]  /*1ef90*/  @!P3 IMAD.MOV.U32 R3, RZ, RZ, R7 ;  /* 0x000000ffff03b224 */ /* 0x000fca00078e0007 */
[----:B------:R-:W-:Y:S01]  /*1efa0*/  @!PT LDS RZ, [RZ] ;  /* 0x00000000fffff984 */ /* 0x000fe20000000800 */
[----:B------:R-:W-:Y:S01]  /*1efb0*/  @!PT LDS RZ, [RZ] ;  /* 0x00000000fffff984 */ /* 0x000fe20000000800 */
[----:B------:R-:W-:Y:S01]  /*1efc0*/  @!PT LDS RZ, [RZ] ;  /* 0x00000000fffff984 */ /* 0x000fe20000000800 */
[----:B------:R0:W-:Y:S04]  /*1efd0*/  @!P3 LDGSTS.E.BYPASS.LTC128B.128 [R9+0x13400], desc[UR42][R2.64], !P0 ;  /* 0x134000000209bfae */ /* 0x0001e8000c101d6a */
[----:B------:R0:W-:Y:S01]  /*1efe0*/  @!P3 LDGSTS.E.BYPASS.LTC128B.128 [R9+0x17400], desc[UR42][R2.64+0x80], !P1 ;  /* 0x174000800209bfae */ /* 0x0001e2000c901d6a */
[----:B------:R-:W-:Y:S01]  /*1eff0*/  MOV R13, R0 ;  /* 0x00000000000d7202 */ /* 0x000fe20000000f00 */
[----:B------:R-:W-:-:S07]  /*1f000*/  IMAD.MOV.U32 R5, RZ, RZ, R14 ;  /* 0x000000ffff057224 */ /* 0x000fce00078e000e */
[----:B0-----:R-:W-:Y:S05]  /*1f010*/  WARPSYNC.COLLECTIVE R15, `(.L_x_7442) ;  /* 0x000000000f087348 */ /* 0x001fea0003c00000 */
[----:B------:R1:W2:Y:S02]  /*1f020*/  SHFL.IDX P6, R14, R13, R12, R11 ;  /* 0x0000000c0d0e7389 */ /* 0x0002a400000c000b */
[----:B012---:R-:W-:Y:S01]  /*1f030*/  ENDCOLLECTIVE ;  /* 0x000000000000791b */ /* 0x007fe20003800000 */
.L_x_7442:
[----:B------:R-:W-:Y:S05]  /*1f040*/  BRA `(.L_x_7443) ;  /* 0xffffff9c000c7947 */ /* 0x000fea000383ffff */
.L_x_7242:
[----:B0-----:R0:W1:Y:S02]  /*1f050*/  SYNCS.PHASECHK.TRANS64.TRYWAIT P0, [R22+URZ+0x28820], R3 ;  /* 0x02882003160075a7 */ /* 0x001064000800017f */
[----:B-1----:R-:W-:Y:S05]  /*1f060*/  @!P0 NANOSLEEP.SYNCS 0x989680 ;  /* 0x009896800000895d */ /* 0x002fea0003900000 */
[----:B------:R-:W1:Y:S02]  /*1f070*/  @!P0 SYNCS.PHASECHK.TRANS64 P0, [R22+URZ+0x28820], R3 ;  /* 0x02882003160085a7 */ /* 0x000e64000800007f */
[----:B-1----:R-:W-:Y:S05]  /*1f080*/  @!P0 BRA `(.L_x_7242) ;  /* 0xfffffffc00f08947 */ /* 0x002fea000383ffff */
[----:B------:R-:W-:Y:S05]  /*1f090*/  BRA `(.L_x_7444) ;  /* 0xffffff9c00847947 */ /* 0x000fea000383ffff */
.L_x_7247:
[----:B0-----:R0:W1:Y:S02]  /*1f0a0*/  SYNCS.PHASECHK.TRANS64.TRYWAIT P0, [R6+URZ+0x28840], R3 ;  /* 0x02884003060075a7 */ /* 0x001064000800017f */
[----:B-1----:R-:W-:Y:S05]  /*1f0b0*/  @!P0 NANOSLEEP.SYNCS 0x989680 ;  /* 0x009896800000895d */ /* 0x002fea0003900000 */
[----:B------:R-:W1:Y:S02]  /*1f0c0*/  @!P0 SYNCS.PHASECHK.TRANS64 P0, [R6+URZ+0x28840], R3 ;  /* 0x02884003060085a7 */ /* 0x000e64000800007f */
[----:B-1----:R-:W-:Y:S05]  /*1f0d0*/  @!P0 BRA `(.L_x_7247) ;  /* 0xfffffffc00f08947 */ /* 0x002fea000383ffff */
[----:B------:R-:W-:Y:S05]  /*1f0e0*/  BRA `(.L_x_7445) ;  /* 0xffffffa000507947 */ /* 0x000fea000383ffff */
.L_x_7248:
[----:B------:R-:W-:Y:S01]  /*1f0f0*/  BSSY B1, `(.L_x_7446) ;  /* 0x0000008000017945 */ /* 0x000fe20003800000 */
[----:B------:R-:W-:Y:S01]  /*1f100*/  IMAD.MOV.U32 R13, RZ, RZ, R9 ;  /* 0x000000ffff0d7224 */ /* 0x000fe200078e0009 */
[----:B------:R-:W-:Y:S01]  /*1f110*/  MOV R11, 0x181f ;  /* 0x0000181f000b7802 */ /* 0x000fe20000000f00 */
[----:B------:R-:W-:Y:S02]  /*1f120*/  IMAD.MOV.U32 R12, RZ, RZ, RZ ;  /* 0x000000ffff0c7224 */ /* 0x000fe400078e00ff */
[----:B------:R-:W-:-:S07]  /*1f130*/  IMAD.MOV.U32 R15, RZ, RZ, -0x1 ;  /* 0xffffffffff0f7424 */ /* 0x000fce00078e00ff */
[----:B--2---:R-:W-:Y:S05]  /*1f140*/  WARPSYNC.COLLECTIVE R15, `(.L_x_7447) ;  /* 0x000000000f087348 */ /* 0x004fea0003c00000 */
[----:B--2---:R0:W1:Y:S02]  /*1f150*/  SHFL.IDX P6, R14, R13, R12, R11 ;  /* 0x0000000c0d0e7389 */ /* 0x00406400000c000b */
[----:B01----:R-:W-:Y:S01]  /*1f160*/  ENDCOLLECTIVE ;  /* 0x000000000000791b */ /* 0x003fe20003800000 */
.L_x_7447:
[----:B------:R-:W-:Y:S05]  /*1f170*/  BSYNC B1 ;  /* 0x0000000000017941 */ /* 0x000fea0003800000 */
.L_x_7446:
[----:B------:R-:W-:Y:S01]  /*1f180*/  MOV R13, R7 ;  /* 0x00000007000d7202 */ /* 0x000fe20000000f00 */
[----:B------:R-:W-:Y:S01]  /*1f190*/  IMAD.MOV.U32 R12, RZ, RZ, RZ ;  /* 0x000000ffff0c7224 */ /* 0x000fe200078e00ff */
[----:B------:R-:W-:Y:S01]  /*1f1a0*/  MOV R15, 0xffffffff ;  /* 0xffffffff000f7802 */ /* 0x000fe20000000f00 */
[----:B------:R-:W-:Y:S02]  /*1f1b0*/  IMAD.MOV.U32 R11, RZ, RZ, 0x181f ;  /* 0x0000181fff0b7424 */ /* 0x000fe400078e00ff */
[----:B------:R-:W-:Y:S02]  /*1f1c0*/  IMAD.MOV.U32 R3, RZ, RZ, R14 ;  /* 0x000000ffff037224 */ /* 0x000fe400078e000e */
[----:B------:R-:W-:-:S07]  /*1f1d0*/  IMAD.SHL.U32 R5, R31, 0x2, RZ ;  /* 0x000000021f057824 */ /* 0x000fce00078e00ff */
[----:B------:R-:W-:Y:S05]  /*1f1e0*/  WARPSYNC.COLLECTIVE R15, `(.L_x_7448) ;  /* 0x000000000f087348 */ /* 0x000fea0003c00000 */
[----:B------:R0:W1:Y:S02]  /*1f1f0*/  SHFL.IDX P6, R14, R13, R12, R11 ;  /* 0x0000000c0d0e7389 */ /* 0x00006400000c000b */
[----:B01----:R-:W-:Y:S01]  /*1f200*/  ENDCOLLECTIVE ;  /* 0x000000000000791b */ /* 0x003fe20003800000 */
.L_x_7448:
[----:B------:R-:W-:Y:S02]  /*1f210*/  IMAD R8, R8, 0x2, R22 ;  /* 0x0000000208087824 */ /* 0x000fe400078e0216 */
[----:B------:R-:W-:Y:S01]  /*1f220*/  IMAD.MOV.U32 R13, RZ, RZ, R9 ;  /* 0x000000ffff0d7224 */ /* 0x000fe200078e0009 */
[----:B------:R-:W-:Y:S01]  /*1f230*/  MOV R12, 0x1 ;  /* 0x00000001000c7802 */ /* 0x000fe20000000f00 */
[----:B------:R-:W-:-:S07]  /*1f240*/  IMAD.MOV.U32 R2, RZ, RZ, R14 ;  /* 0x000000ffff027224 */ /* 0x000fce00078e000e */
[----:B------:R-:W-:Y:S05]  /*1f250*/  WARPSYNC.COLLECTIVE R15, `(.L_x_7449) ;  /* 0x000000000f087348 */ /* 0x000fea0003c00000 */
[----:B------:R0:W1:Y:S02]  /*1f260*/  SHFL.IDX P6, R14, R13, R12, R11 ;  /* 0x0000000c0d0e7389 */ /* 0x00006400000c000b */
[----:B01----:R-:W-:Y:S01]  /*1f270*/  ENDCOLLECTIVE ;  /* 0x000000000000791b */ /* 0x003fe20003800000 */
.L_x_7449:
[----:B------:R-:W-:-:S04]  /*1f280*/  IADD3 R2, P0, R2, R5, RZ ;  /* 0x0000000502027210 */ /* 0x000fc80007f1e0ff */
[----:B------:R-:W-:-:S05]  /*1f290*/  IADD3.X R3, RZ, R3, RZ, P0, !PT ;  /* 0x00000003ff037210 */ /* 0x000fca00007fe4ff */
        /* <DEDUP_REMOVED lines=10> */
.L_x_7450:
[----:B------:R-:W-:Y:S01]  /*1f340*/  IMAD.MOV.U32 R13, RZ, RZ, R9 ;  /* 0x000000ffff0d7224 */ /* 0x000fe200078e0009 */
[----:B------:R-:W-:Y:S02]  /*1f350*/  MOV R12, 0x2 ;  /* 0x00000002000c7802 */ /* 0x000fe40000000f00 */
[----:B------:R-:W-:-:S07]  /*1f360*/  MOV R2, R14 ;  /* 0x0000000e00027202 */ /* 0x000fce0000000f00 */
[----:B------:R-:W-:Y:S05]  /*1f370*/  WARPSYNC.COLLECTIVE R15, `(.L_x_7451) ;  /* 0x000000000f087348 */ /* 0x000fea0003c00000 */
[----:B------:R0:W1:Y:S02]  /*1f380*/  SHFL.IDX P6, R14, R13, R12, R11 ;  /* 0x0000000c0d0e7389 */ /* 0x00006400000c000b */
[----:B01----:R-:W-:Y:S01]  /*1f390*/  ENDCOLLECTIVE ;  /* 0x000000000000791b */ /* 0x003fe20003800000 */
.L_x_7451:
        /* <DEDUP_REMOVED lines=12> */
.L_x_7452:
[----:B------:R-:W-:Y:S01]  /*1f460*/  IMAD.MOV.U32 R13, RZ, RZ, R9 ;  /* 0x000000ffff0d7224 */ /* 0x000fe200078e0009 */
[----:B------:R-:W-:Y:S02]  /*1f470*/  MOV R12, 0x3 ;  /* 0x00000003000c7802 */ /* 0x000fe40000000f00 */
[----:B------:R-:W-:-:S07]  /*1f480*/  MOV R2, R14 ;  /* 0x0000000e00027202 */ /* 0x000fce0000000f00 */
[----:B------:R-:W-:Y:S05]  /*1f490*/  WARPSYNC.COLLECTIVE R15, `(.L_x_7453) ;  /* 0x000000000f087348 */ /* 0x000fea0003c00000 */
[----:B------:R0:W1:Y:S02]  /*1f4a0*/  SHFL.IDX P6, R14, R13, R12, R11 ;  /* 0x0000000c0d0e7389 */ /* 0x00006400000c000b */
[----:B01----:R-:W-:Y:S01]  /*1f4b0*/  ENDCOLLECTIVE ;  /* 0x000000000000791b */ /* 0x003fe20003800000 */
.L_x_7453:
        /* <DEDUP_REMOVED lines=12> */
.L_x_7454:
[----:B------:R-:W-:Y:S01]  /*1f580*/  IMAD.MOV.U32 R13, RZ, RZ, R9 ;  /* 0x000000ffff0d7224 */ /* 0x000fe200078e0009 */
[----:B------:R-:W-:Y:S02]  /*1f590*/  MOV R12, 0x4 ;  /* 0x00000004000c7802 */ /* 0x000fe40000000f00 */
[----:B------:R-:W-:-:S07]  /*1f5a0*/  MOV R2, R14 ;  /* 0x0000000e00027202 */ /* 0x000fce0000000f00 */
[----:B------:R-:W-:Y:S05]  /*1f5b0*/  WARPSYNC.COLLECTIVE R15, `(.L_x_7455) ;  /* 0x000000000f087348 */ /* 0x000fea0003c00000 */
[----:B------:R0:W1:Y:S02]  /*1f5c0*/  SHFL.IDX P6, R14, R13, R12, R11 ;  /* 0x0000000c0d0e7389 */ /* 0x00006400000c000b */
[----:B01----:R-:W-:Y:S01]  /*1f5d0*/  ENDCOLLECTIVE ;  /* 0x000000000000791b */ /* 0x003fe20003800000 */
.L_x_7455:
        /* <DEDUP_REMOVED lines=12> */
.L_x_7456:
[----:B------:R-:W-:Y:S01]  /*1f6a0*/  IMAD.MOV.U32 R13, RZ, RZ, R9 ;  /* 0x000000ffff0d7224 */ /* 0x000fe200078e0009 */
[----:B------:R-:W-:Y:S02]  /*1f6b0*/  MOV R12, 0x5 ;  /* 0x00000005000c7802 */ /* 0x000fe40000000f00 */
[----:B------:R-:W-:-:S07]  /*1f6c0*/  MOV R2, R14 ;  /* 0x0000000e00027202 */ /* 0x000fce0000000f00 */
[----:B------:R-:W-:Y:S05]  /*1f6d0*/  WARPSYNC.COLLECTIVE R15, `(.L_x_7457) ;  /* 0x000000000f087348 */ /* 0x000fea0003c00000 */
[----:B------:R0:W1:Y:S02]  /*1f6e0*/  SHFL.IDX P6, R14, R13, R12, R11 ;  /* 0x0000000c0d0e7389 */ /* 0x00006400000c000b */
[----:B01----:R-:W-:Y:S01]  /*1f6f0*/  ENDCOLLECTIVE ;  /* 0x000000000000791b */ /* 0x003fe20003800000 */
.L_x_7457:
        /* <DEDUP_REMOVED lines=12> */
.L_x_7458:
[----:B------:R-:W-:Y:S01]  /*1f7c0*/  IMAD.MOV.U32 R13, RZ, RZ, R9 ;  /* 0x000000ffff0d7224 */ /* 0x000fe200078e0009 */
[----:B------:R-:W-:Y:S02]  /*1f7d0*/  MOV R12, 0x6 ;  /* 0x00000006000c7802 */ /* 0x000fe40000000f00 */
[----:B------:R-:W-:-:S07]  /*1f7e0*/  MOV R2, R14 ;  /* 0x0000000e00027202 */ /* 0x000fce0000000f00 */
[----:B------:R-:W-:Y:S05]  /*1f7f0*/  WARPSYNC.COLLECTIVE R15, `(.L_x_7459) ;  /* 0x000000000f087348 */ /* 0x000fea0003c00000 */
[----:B------:R0:W1:Y:S02]  /*1f800*/  SHFL.IDX P6, R14, R13, R12, R11 ;  /* 0x0000000c0d0e7389 */ /* 0x00006400000c000b */
[----:B01----:R-:W-:Y:S01]  /*1f810*/  ENDCOLLECTIVE ;  /* 0x000000000000791b */ /* 0x003fe20003800000 */
.L_x_7459:
        /* <DEDUP_REMOVED lines=12> */
.L_x_7460:
[----:B------:R-:W-:Y:S01]  /*1f8e0*/  IMAD.MOV.U32 R13, RZ, RZ, R9 ;  /* 0x000000ffff0d7224 */ /* 0x000fe200078e0009 */
[----:B------:R-:W-:Y:S02]  /*1f8f0*/  MOV R12, 0x7 ;  /* 0x00000007000c7802 */ /* 0x000fe40000000f00 */
[----:B------:R-:W-:-:S07]  /*1f900*/  MOV R2, R14 ;  /* 0x0000000e00027202 */ /* 0x000fce0000000f00 */
[----:B------:R-:W-:Y:S05]  /*1f910*/  WARPSYNC.COLLECTIVE R15, `(.L_x_7461) ;  /* 0x000000000f087348 */ /* 0x000fea0003c00000 */
[----:B------:R0:W1:Y:S02]  /*1f920*/  SHFL.IDX P6, R14, R13, R12, R11 ;  /* 0x0000000c0d0e7389 */ /* 0x00006400000c000b */
[----:B01----:R-:W-:Y:S01]  /*1f930*/  ENDCOLLECTIVE ;  /* 0x000000000000791b */ /* 0x003fe20003800000 */
.L_x_7461:
        /* <DEDUP_REMOVED lines=12> */
.L_x_7462:
[----:B------:R-:W-:Y:S01]  /*1fa00*/  MOV R2, R14 ;  /* 0x0000000e00027202 */ /* 0x000fe20000000f00 */
[----:B------:R-:W-:Y:S06]  /*1fa10*/  BRA `(.L_x_7463) ;  /* 0xffffff9c001c7947 */ /* 0x000fec000383ffff */
.L_x_7253:
[----:B-1----:R1:W3:Y:S02]  /*1fa20*/  SYNCS.PHASECHK.TRANS64.TRYWAIT P0, [R6+URZ+0x28860], R3 ;  /* 0x02886003060075a7 */ /* 0x0022e4000800017f */
[----:B---3--:R-:W-:Y:S05]  /*1fa30*/  @!P0 NANOSLEEP.SYNCS 0x989680 ;  /* 0x009896800000895d */ /* 0x008fea0003900000 */
[----:B------:R-:W3:Y:S02]  /*1fa40*/  @!P0 SYNCS.PHASECHK.TRANS64 P0, [R6+URZ+0x28860], R3 ;  /* 0x02886003060085a7 */ /* 0x000ee4000800007f */
[----:B---3--:R-:W-:Y:S05]  /*1fa50*/  @!P0 BRA `(.L_x_7253) ;  /* 0xfffffffc00f08947 */ /* 0x008fea000383ffff */
[----:B------:R-:W-:Y:S05]  /*1fa60*/  BRA `(.L_x_7464) ;  /* 0xffffff9c00787947 */ /* 0x000fea000383ffff */
.L_x_7254:
[----:B------:R-:W-:Y:S01]  /*1fa70*/  BSSY B1, `(.L_x_7465) ;  /* 0x0000008000017945 */ /* 0x000fe20003800000 */
[----:B------:R-:W-:Y:S01]  /*1fa80*/  IMAD.MOV.U32 R13, RZ, RZ, R24 ;  /* 0x000000ffff0d7224 */ /* 0x000fe200078e0018 */
[----:B------:R-:W-:Y:S01]  /*1fa90*/  MOV R11, 0x181f ;  /* 0x0000181f000b7802 */ /* 0x000fe20000000f00 */
[----:B------:R-:W-:Y:S02]  /*1faa0*/  IMAD.MOV.U32 R12, RZ, RZ, RZ ;  /* 0x000000ffff0c7224 */ /* 0x000fe400078e00ff */
[----:B------:R-:W-:-:S07]  /*1fab0*/  IMAD.MOV.U32 R15, RZ, RZ, -0x1 ;  /* 0xffffffffff0f7424 */ /* 0x000fce00078e00ff */
[----:B-12---:R-:W-:Y:S05]  /*1fac0*/  WARPSYNC.COLLECTIVE R15, `(.L_x_7466) ;  /* 0x000000000f087348 */ /* 0x006fea0003c00000 */
[----:B--2---:R0:W2:Y:S02]  /*1fad0*/  SHFL.IDX P6, R14, R13, R12, R11 ;  /* 0x0000000c0d0e7389 */ /* 0x0040a400000c000b */
[----:B012---:R-:W-:Y:S01]  /*1fae0*/  ENDCOLLECTIVE ;  /* 0x000000000000791b */ /* 0x007fe20003800000 */
.L_x_7466:
[----:B------:R-:W-:Y:S05]  /*1faf0*/  BSYNC B1 ;  /* 0x0000000000017941 */ /* 0x000fea0003800000 */
.L_x_7465:
[----:B------:R-:W-:Y:S01]  /*1fb00*/  MOV R13, R23 ;  /* 0x00000017000d7202 */ /* 0x000fe20000000f00 */
[----:B------:R-:W-:Y:S01]  /*1fb10*/  IMAD.MOV.U32 R12, RZ, RZ, RZ ;  /* 0x000000ffff0c7224 */ /* 0x000fe200078e00ff */
[----:B------:R-:W-:Y:S01]  /*1fb20*/  MOV R15, 0xffffffff ;  /* 0xffffffff000f7802 */ /* 0x000fe20000000f00 */
[----:B------:R-:W-:Y:S01]  /*1fb30*/  IMAD.MOV.U32 R11, RZ, RZ, 0x181f ;  /* 0x0000181fff0b7424 */ /* 0x000fe200078e00ff */
[----:B------:R-:W-:Y:S01]  /*1fb40*/  LEA R7, R7, R22, 0x1 ;  /* 0x0000001607077211 */ /* 0x000fe200078e08ff */
[----:B------:R-:W-:-:S07]  /*1fb50*/  IMAD.MOV.U32 R3, RZ, RZ, R14 ;  /* 0x000000ffff037224 */ /* 0x000fce00078e000e */
[----:B------:R-:W-:Y:S05]  /*1fb60*/  WARPSYNC.COLLECTIVE R15, `(.L_x_7467) ;  /* 0x000000000f087348 */ /* 0x000fea0003c00000 */
[----:B------:R0:W1:Y:S02]  /*1fb70*/  SHFL.IDX P6, R14, R13, R12, R11 ;  /* 0x0000000c0d0e7389 */ /* 0x00006400000c000b */
[----:B01----:R-:W-:Y:S01]  /*1fb80*/  ENDCOLLECTIVE ;  /* 0x000000000000791b */ /* 0x003fe20003800000 */
.L_x_7467:
[----:B------:R-:W-:Y:S02]  /*1fb90*/  IMAD.MOV.U32 R13, RZ, RZ, R24 ;  /* 0x000000ffff0d7224 */ /* 0x000fe400078e0018 */
[----:B------:R-:W-:Y:S02]  /*1fba0*/  IMAD.MOV.U32 R12, RZ, RZ, 0x1 ;  /* 0x00000001ff0c7424 */ /* 0x000fe400078e00ff */
[----:B------:R-:W-:-:S07]  /*1fbb0*/  IMAD.MOV.U32 R2, RZ, RZ, R14 ;  /* 0x000000ffff027224 */ /* 0x000fce00078e000e */
[----:B------:R-:W-:Y:S05]  /*1fbc0*/  WARPSYNC.COLLECTIVE R15, `(.L_x_7468) ;  /* 0x000000000f087348 */ /* 0x000fea0003c00000 */
[----:B------:R0:W1:Y:S02]  /*1fbd0*/  SHFL.IDX P6, R14, R13, R12, R11 ;  /* 0x0000000c0d0e7389 */ /* 0x00006400000c000b */
[----:B01----:R-:W-:Y:S01]  /*1fbe0*/  ENDCOLLECTIVE ;  /* 0x000000000000791b */ /* 0x003fe20003800000 */
.L_x_7468:
        /* <DEDUP_REMOVED lines=10> */
[----:B0-----:R-:W-:-:S07]  /*1fc90*/  MOV R3, R14 ;  /* 0x0000000e00037202 */ /* 0x001fce0000000f00 */
[----:B------:R-:W-:Y:S05]  /*1fca0*/  WARPSYNC.COLLECTIVE R15, `(.L_x_7469) ;  /* 0x000000000f087348 */ /* 0x000fea0003c00000 */
[----:B------:R0:W1:Y:S02]  /*1fcb0*/  SHFL.IDX P6, R14, R13, R12, R11 ;  /* 0x0000000c0d0e7389 */ /* 0x00006400000c000b */
[----:B01----:R-:W-:Y:S01]  /*1fcc0*/  ENDCOLLECTIVE ;  /* 0x000000000000791b */ /* 0x003fe20003800000 */
.L_x_7469:
[----:B------:R-:W-:Y:S02]  /*1fcd0*/  IMAD.MOV.U32 R13, RZ, RZ, R24 ;  /* 0x000000ffff0d7224 */ /* 0x000fe400078e0018 */
[----:B------:R-:W-:Y:S02]  /*1fce0*/  IMAD.MOV.U32 R12, RZ, RZ, 0x2 ;  /* 0x00000002ff0c7424 */ /* 0x000fe400078e00ff */
[----:B------:R-:W-:-:S07]  /*1fcf0*/  IMAD.MOV.U32 R2, RZ, RZ, R14 ;  /* 0x000000ffff027224 */ /* 0x000fce00078e000e */
[----:B------:R-:W-:Y:S05]  /*1fd00*/  WARPSYNC.COLLECTIVE R15, `(.L_x_7470) ;  /* 0x000000000f087348 */ /* 0x000fea0003c00000 */
[----:B------:R0:W1:Y:S02]  /*1fd10*/  SHFL.IDX P6, R14, R13, R12, R11 ;  /* 0x0000000c0d0e7389 */ /* 0x00006400000c000b */
[----:B01----:R-:W-:Y:S01]  /*1fd20*/  ENDCOLLECTIVE ;  /* 0x000000000000791b */ /* 0x003fe20003800000 */
.L_x_7470:
        /* <DEDUP_REMOVED lines=14> */
.L_x_7471:
[----:B------:R-:W-:Y:S02]  /*1fe10*/  IMAD.MOV.U32 R13, RZ, RZ, R24 ;  /* 0x000000ffff0d7224 */ /* 0x000fe400078e0018 */
[----:B------:R-:W-:Y:S02]  /*1fe20*/  IMAD.MOV.U32 R12, RZ, RZ, 0x3 ;  /* 0x00000003ff0c7424 */ /* 0x000fe400078e00ff */
[----:B------:R-:W-:-:S07]  /*1fe30*/  IMAD.MOV.U32 R2, RZ, RZ, R14 ;  /* 0x000000ffff027224 */ /* 0x000fce00078e000e */
[----:B------:R-:W-:Y:S05]  /*1fe40*/  WARPSYNC.COLLECTIVE R15, `(.L_x_7472) ;  /* 0x000000000f087348 */ /* 0x000fea0003c00000 */
[----:B------:R0:W1:Y:S02]  /*1fe50*/  SHFL.IDX P6, R14, R13, R12, R11 ;  /* 0x0000000c0d0e7389 */ /* 0x00006400000c000b */
[----:B01----:R-:W-:Y:S01]  /*1fe60*/  ENDCOLLECTIVE ;  /* 0x000000000000791b */ /* 0x003fe20003800000 */
.L_x_7472:
        /* <DEDUP_REMOVED lines=14> */
.L_x_7473:
[----:B------:R-:W-:Y:S02]  /*1ff50*/  IMAD.MOV.U32 R13, RZ, RZ, R24 ;  /* 0x000000ffff0d7224 */ /* 0x000fe400078e0018 */
[----:B------:R-:W-:Y:S02]  /*1ff60*/  IMAD.MOV.U32 R12, RZ, RZ, 0x4 ;  /* 0x00000004ff0c7424 */ /* 0x000fe400078e00ff */
[----:B------:R-:W-:-:S07]  /*1ff70*/  IMAD.MOV.U32 R2, RZ, RZ, R14 ;  /* 0x000000ffff027224 */ /* 0x000fce00078e000e */
[----:B------:R-:W-:Y:S05]  /*1ff80*/  WARPSYNC.COLLECTIVE R15, `(.L_x_7474) ;  /* 0x000000000f087348 */ /* 0x000fea0003c00000 */
[----:B------:R0:W1:Y:S02]  /*1ff90*/  SHFL.IDX P6, R14, R13, R12, R11 ;  /* 0x0000000c0d0e7389 */ /* 0x00006400000c000b */
[----:B01----:R-:W-:Y:S01]  /*1ffa0*/  ENDCOLLECTIVE ;  /* 0x000000000000791b */ /* 0x003fe20003800000 */
.L_x_7474:
        /* <DEDUP_REMOVED lines=14> */
.L_x_7475:
[----:B------:R-:W-:Y:S02]  /*20090*/  IMAD.MOV.U32 R13, RZ, RZ, R24 ;  /* 0x000000ffff0d7224 */ /* 0x000fe400078e0018 */
[----:B------:R-:W-:Y:S02]  /*200a0*/  IMAD.MOV.U32 R12, RZ, RZ, 0x5 ;  /* 0x00000005ff0c7424 */ /* 0x000fe400078e00ff */
[----:B------:R-:W-:-:S07]  /*200b0*/  IMAD.MOV.U32 R2, RZ, RZ, R14 ;  /* 0x000000ffff027224 */ /* 0x000fce00078e000e */
[----:B------:R-:W-:Y:S05]  /*200c0*/  WARPSYNC.COLLECTIVE R15, `(.L_x_7476) ;  /* 0x000000000f087348 */ /* 0x000fea0003c00000 */
[----:B------:R0:W1:Y:S02]  /*200d0*/  SHFL.IDX P6, R14, R13, R12, R11 ;  /* 0x0000000c0d0e7389 */ /* 0x00006400000c000b */
[----:B01----:R-:W-:Y:S01]  /*200e0*/  ENDCOLLECTIVE ;  /* 0x000000000000791b */ /* 0x003fe20003800000 */
.L_x_7476:
        /* <DEDUP_REMOVED lines=14> */
.L_x_7477:
[----:B------:R-:W-:Y:S02]  /*201d0*/  IMAD.MOV.U32 R13, RZ, RZ, R24 ;  /* 0x000000ffff0d7224 */ /* 0x000fe400078e0018 */
[----:B------:R-:W-:Y:S02]  /*201e0*/  IMAD.MOV.U32 R12, RZ, RZ, 0x6 ;  /* 0x00000006ff0c7424 */ /* 0x000fe400078e00ff */
[----:B------:R-:W-:-:S07]  /*201f0*/  IMAD.MOV.U32 R2, RZ, RZ, R14 ;  /* 0x000000ffff027224 */ /* 0x000fce00078e000e */
[----:B------:R-:W-:Y:S05]  /*20200*/  WARPSYNC.COLLECTIVE R15, `(.L_x_7478) ;  /* 0x000000000f087348 */ /* 0x000fea0003c00000 */
[----:B------:R0:W1:Y:S02]  /*20210*/  SHFL.IDX P6, R14, R13, R12, R11 ;  /* 0x0000000c0d0e7389 */ /* 0x00006400000c000b */
[----:B01----:R-:W-:Y:S01]  /*20220*/  ENDCOLLECTIVE ;  /* 0x000000000000791b */ /* 0x003fe20003800000 */
.L_x_7478:
        /* <DEDUP_REMOVED lines=14> */
.L_x_7479:
[----:B------:R-:W-:Y:S02]  /*20310*/  IMAD.MOV.U32 R13, RZ, RZ, R24 ;  /* 0x000000ffff0d7224 */ /* 0x000fe400078e0018 */
[----:B------:R-:W-:Y:S02]  /*20320*/  IMAD.MOV.U32 R12, RZ, RZ, 0x7 ;  /* 0x00000007ff0c7424 */ /* 0x000fe400078e00ff */
[----:B------:R-:W-:-:S07]  /*20330*/  IMAD.MOV.U32 R2, RZ, RZ, R14 ;  /* 0x000000ffff027224 */ /* 0x000fce00078e000e */
[----:B------:R-:W-:Y:S05]  /*20340*/  WARPSYNC.COLLECTIVE R15, `(.L_x_7480) ;  /* 0x000000000f087348 */ /* 0x000fea0003c00000 */
[----:B------:R0:W1:Y:S02]  /*20350*/  SHFL.IDX P6, R14, R13, R12, R11 ;  /* 0x0000000c0d0e7389 */ /* 0x00006400000c000b */
[----:B01----:R-:W-:Y:S01]  /*20360*/  ENDCOLLECTIVE ;  /* 0x000000000000791b */ /* 0x003fe20003800000 */
.L_x_7480:
        /* <DEDUP_REMOVED lines=13> */
.L_x_7481:
[----:B------:R-:W-:Y:S01]  /*20440*/  @!PT LDS RZ, [RZ] ;  /* 0x00000000fffff984 */ /* 0x000fe20000000800 */
[----:B------:R-:W-:Y:S01]  /*20450*/  @!PT LDS RZ, [RZ] ;  /* 0x00000000fffff984 */ /* 0x000fe20000000800 */
[----:B------:R-:W-:Y:S01]  /*20460*/  @!PT LDS RZ, [RZ] ;  /* 0x00000000fffff984 */ /* 0x000fe20000000800 */
[----:B------:R1:W-:Y:S01]  /*20470*/  LDGSTS.E.BYPASS.LTC128B.128 [R7+0x7400], desc[UR42][R2.64+0x80], !P0 ;  /* 0x0740008002077fae */ /* 0x0003e2000c101d6a */
[----:B------:R-:W-:Y:S05]  /*20480*/  BRA `(.L_x_7482) ;  /* 0xffffff9800007947 */ /* 0x000fea000383ffff */
.L_x_7262:
[----:B0-----:R0:W1:Y:S02]  /*20490*/  SYNCS.PHASECHK.TRANS64.TRYWAIT P0, [R0+URZ+0x28860], R3 ;  /* 0x02886003000075a7 */ /* 0x001064000800017f */
[----:B-1----:R-:W-:Y:S05]  /*204a0*/  @!P0 NANOSLEEP.SYNCS 0x989680 ;  /* 0x009896800000895d */ /* 0x002fea0003900000 */
[----:B------:R-:W1:Y:S02]  /*204b0*/  @!P0 SYNCS.PHASECHK.TRANS64 P0, [R0+URZ+0x28860], R3 ;  /* 0x02886003000085a7 */ /* 0x000e64000800007f */
[----:B-1----:R-:W-:Y:S05]  /*204c0*/  @!P0 BRA `(.L_x_7262) ;  /* 0xfffffffc00f08947 */ /* 0x002fea000383ffff */
[----:B------:R-:W-:Y:S05]  /*204d0*/  BRA `(.L_x_7483) ;  /* 0xffffff9c00147947 */ /* 0x000fea000383ffff */
.L_x_7263:
        /* <DEDUP_REMOVED lines=8> */
.L_x_7485:
[----:B------:R-:W-:Y:S05]  /*20560*/  BSYNC B0 ;  /* 0x0000000000007941 */ /* 0x000fea0003800000 */
.L_x_7484:
[----:B------:R-:W-:Y:S01]  /*20570*/  IMAD.MOV.U32 R13, RZ, RZ, R23 ;  /* 0x000000ffff0d7224 */ /* 0x000fe200078e0017 */
[----:B------:R-:W-:Y:S01]  /*20580*/  MOV R11, 0x181f ;  /* 0x0000181f000b7802 */ /* 0x000fe20000000f00 */
[----:B------:R-:W-:Y:S01]  /*20590*/  IMAD.MOV.U32 R12, RZ, RZ, RZ ;  /* 0x000000ffff0c7224 */ /* 0x000fe200078e00ff */
[----:B------:R-:W-:Y:S01]  /*205a0*/  MOV R3, R14 ;  /* 0x0000000e00037202 */ /* 0x000fe20000000f00 */
[----:B------:R-:W-:Y:S02]  /*205b0*/  IMAD.MOV.U32 R15, RZ, RZ, -0x1 ;  /* 0xffffffffff0f7424 */ /* 0x000fe400078e00ff */
[----:B------:R-:W-:Y:S02]  /*205c0*/  IMAD.SHL.U32 R5, R31, 0x2, RZ ;  /* 0x000000021f057824 */ /* 0x000fe400078e00ff */
[----:B------:R-:W-:-:S07]  /*205d0*/  IMAD R4, R9, 0x2, R22 ;  /* 0x0000000209047824 */ /* 0x000fce00078e0216 */
[----:B------:R-:W-:Y:S05]  /*205e0*/  WARPSYNC.COLLECTIVE R15, `(.L_x_7486) ;  /* 0x000000000f087348 */ /* 0x000fea0003c00000 */
[----:B------:R0:W1:Y:S02]  /*205f0*/  SHFL.IDX P6, R14, R13, R12, R11 ;  /* 0x0000000c0d0e7389 */ /* 0x00006400000c000b */
[----:B01----:R-:W-:Y:S01]  /*20600*/  ENDCOLLECTIVE ;  /* 0x000000000000791b */ /* 0x003fe20003800000 */
.L_x_7486:
[----:B------:R-:W-:Y:S02]  /*20610*/  ULDC UR4, c[0x0][0x2f4] ;  /* 0x0000bd0000047ab9 */ /* 0x000fe40000000800 */
[----:B------:R-:W-:Y:S02]  /*20620*/  ISETP.GE.AND P1, PT, R31, UR4, PT ;  /* 0x000000041f007c0c */ /* 0x000fe4000bf26270 */
[----:B------:R-:W-:Y:S02]  /*20630*/  ISETP.GE.AND P0, PT, R30, UR4, PT ;  /* 0x000000041e007c0c */ /* 0x000fe4000bf06270 */
[C---:B------:R-:W-:Y:S02]  /*20640*/  ISETP.LT.OR P3, PT, R6.reuse, 0x1, P1 ;  /* 0x000000010600780c */ /* 0x040fe40000f61670 */
[----:B------:R-:W-:Y:S01]  /*20650*/  ISETP.LT.OR P4, PT, R6, 0x1, P0 ;  /* 0x000000010600780c */ /* 0x000fe20000781670 */
[----:B------:R-:W-:Y:S01]  /*20660*/  IMAD.MOV.U32 R13, RZ, RZ, R24 ;  /* 0x000000ffff0d7224 */ /* 0x000fe200078e0018 */
[----:B------:R-:W-:-:S02]  /*20670*/  MOV R12, 0x1 ;  /* 0x00000001000c7802 */ /* 0x000fc40000000f00 */
[----:B------:R-:W-:-:S13]  /*20680*/  IADD3 R2, P2, R14, R5, RZ ;  /* 0x000000050e027210 */ /* 0x000fda0007f5e0ff */
[----:B------:R-:W-:Y:S05]  /*20690*/  WARPSYNC.COLLECTIVE R15, `(.L_x_7487) ;  /* 0x000000000f087348 */ /* 0x000fea0003c00000 */
[----:B------:R0:W1:Y:S02]  /*206a0*/  SHFL.IDX P6, R14, R13, R12, R11 ;  /* 0x0000000c0d0e7389 */ /* 0x00006400000c000b */
[----:B01----:R-:W-:Y:S01]  /*206b0*/  ENDCOLLECTIVE ;  /* 0x000000000000791b */ /* 0x003fe20003800000 */
.L_x_7487:
[----:B------:R-:W-:-:S05]  /*206c0*/  IADD3.X R3, RZ, R3, RZ, P2, !PT ;  /* 0x00000003ff037210 */ /* 0x000fca00017fe4ff */
        /* <DEDUP_REMOVED lines=12> */
.L_x_7488:
[----:B------:R-:W-:Y:S01]  /*20790*/  IMAD.MOV.U32 R13, RZ, RZ, R24 ;  /* 0x000000ffff0d7224 */ /* 0x000fe200078e0018 */
[----:B------:R-:W-:Y:S02]  /*207a0*/  MOV R12, 0x2 ;  /* 0x00000002000c7802 */ /* 0x000fe40000000f00 */
[----:B------:R-:W-:-:S07]  /*207b0*/  MOV R10, R14 ;  /* 0x0000000e000a7202 */ /* 0x000fce0000000f00 */
[----:B------:R-:W-:Y:S05]  /*207c0*/  WARPSYNC.COLLECTIVE R15, `(.L_x_7489) ;  /* 0x000000000f087348 */ /* 0x000fea0003c00000 */
[----:B------:R0:W1:Y:S02]  /*207d0*/  SHFL.IDX P6, R14, R13, R12, R11 ;  /* 0x0000000c0d0e7389 */ /* 0x00006400000c000b */
[----:B01----:R-:W-:Y:S01]  /*207e0*/  ENDCOLLECTIVE ;  /* 0x000000000000791b */ /* 0x003fe20003800000 */
.L_x_7489:
[----:B------:R-:W-:-:S05]  /*207f0*/  IADD3 R2, P2, R10, R5, RZ ;  /* 0x000000050a027210 */ /* 0x000fca0007f5e0ff */
[----:B------:R-:W-:-:S05]  /*20800*/  IMAD.X R3, RZ, RZ, R7, P2 ;  /* 0x000000ffff037224 */ /* 0x000fca00010e0607 */
[----:B------:R-:W-:Y:S01]  /*20810*/  @!PT LDS RZ, [RZ] ;  /* 0x00000000fffff984 */ /* 0x000fe20000000800 */
[----:B------:R-:W-:Y:S01]  /*20820*/  @!PT LDS RZ, [RZ] ;  /* 0x00000000fffff984 */ /* 0x000fe20000000800 */
[----:B------:R-:W-:Y:S01]  /*20830*/  @!PT LDS RZ, [RZ] ;  /* 0x00000000fffff984 */ /* 0x000fe20000000800 */
        /* <DEDUP_REMOVED lines=9> */
.L_x_7490:
[----:B------:R-:W-:Y:S02]  /*208d0*/  IMAD.MOV.U32 R13, RZ, RZ, R24 ;  /* 0x000000ffff0d7224 */ /* 0x000fe400078e0018 */
[----:B------:R-:W-:Y:S01]  /*208e0*/  IMAD.MOV.U32 R12, RZ, RZ, 0x3 ;  /* 0x00000003ff0c7424 */ /* 0x000fe200078e00ff */
[----:B------:R-:W-:-:S13]  /*208f0*/  IADD3 R2, P2, R14, R5, RZ ;  /* 0x000000050e027210 */ /* 0x000fda0007f5e0ff */
[----:B------:R-:W-:Y:S05]  /*20900*/  WARPSYNC.COLLECTIVE R15, `(.L_x_7491) ;  /* 0x000000000f087348 */ /* 0x000fea0003c00000 */
[----:B------:R0:W1:Y:S02]  /*20910*/  SHFL.IDX P6, R14, R13, R12, R11 ;  /* 0x0000000c0d0e7389 */ /* 0x00006400000c000b */
[----:B01----:R-:W-:Y:S01]  /*20920*/  ENDCOLLECTIVE ;  /* 0x000000000000791b */ /* 0x003fe20003800000 */
.L_x_7491:
        /* <DEDUP_REMOVED lines=13> */
.L_x_7492:
[----:B------:R-:W-:Y:S01]  /*20a00*/  MOV R13, R24 ;  /* 0x00000018000d7202 */ /* 0x000fe20000000f00 */
[----:B------:R-:W-:Y:S01]  /*20a10*/  IMAD.MOV.U32 R12, RZ, RZ, 0x4 ;  /* 0x00000004ff0c7424 */ /* 0x000fe200078e00ff */
[----:B------:R-:W-:-:S13]  /*20a20*/  IADD3 R2, P2, R14, R5, RZ ;  /* 0x000000050e027210 */ /* 0x000fda0007f5e0ff */
[----:B------:R-:W-:Y:S05]  /*20a30*/  WARPSYNC.COLLECTIVE R15, `(.L_x_7493) ;  /* 0x000000000f087348 */ /* 0x000fea0003c00000 */
[----:B------:R0:W1:Y:S02]  /*20a40*/  SHFL.IDX P6, R14, R13, R12, R11 ;  /* 0x0000000c0d0e7389 */ /* 0x00006400000c000b */
[----:B01----:R-:W-:Y:S01]  /*20a50*/  ENDCOLLECTIVE ;  /* 0x000000000000791b */ /* 0x003fe20003800000 */
.L_x_7493:
[----:B------:R-:W-:-:S05]  /*20a60*/  IMAD.X R3, RZ, RZ, R7, P2 ;  /* 0x000000ffff037224 */ /* 0x000fca00010e0607 */
        /* <DEDUP_REMOVED lines=12> */
.L_x_7494:
[----:B------:R-:W-:Y:S01]  /*20b30*/  MOV R13, R24 ;  /* 0x00000018000d7202 */ /* 0x000fe20000000f00 */
[----:B------:R-:W-:Y:S02]  /*20b40*/  IMAD.MOV.U32 R12, RZ, RZ, 0x5 ;  /* 0x00000005ff0c7424 */ /* 0x000fe400078e00ff */
[----:B------:R-:W-:-:S07]  /*20b50*/  IMAD.MOV.U32 R10, RZ, RZ, R14 ;  /* 0x000000ffff0a7224 */ /* 0x000fce00078e000e */
[----:B------:R-:W-:Y:S05]  /*20b60*/  WARPSYNC.COLLECTIVE R15, `(.L_x_7495) ;  /* 0x000000000f087348 */ /* 0x000fea0003c00000 */
[----:B------:R0:W1:Y:S02]  /*20b70*/  SHFL.IDX P6, R14, R13, R12, R11 ;  /* 0x0000000c0d0e7389 */ /* 0x00006400000c000b */
[----:B01----:R-:W-:Y:S01]  /*20b80*/  ENDCOLLECTIVE ;  /* 0x000000000000791b */ /* 0x003fe20003800000 */
.L_x_7495:
[----:B------:R-:W-:-:S05]  /*20b90*/  IADD3 R2, P2, R10, R5, RZ ;  /* 0x000000050a027210 */ /* 0x000fca0007f5e0ff */
[----:B------:R-:W-:-:S05]  /*20ba0*/  IMAD.X R3, RZ, RZ, R8, P2 ;  /* 0x000000ffff037224 */ /* 0x000fca00010e0608 */
[----:B------:R-:W-:Y:S01]  /*20bb0*/  @!PT LDS RZ, [RZ] ;  /* 0x00000000fffff984 */ /* 0x000fe20000000800 */
[----:B------:R-:W-:Y:S01]  /*20bc0*/  @!PT LDS RZ, [RZ] ;  /* 0x00000000fffff984 */ /* 0x000fe20000000800 */
[----:B------:R-:W-:Y:S01]  /*20bd0*/  @!PT LDS RZ, [RZ] ;  /* 0x00000000fffff984 */ /* 0x000fe20000000800 */
[----:B------:R0:W-:Y:S01]  /*20be0*/  LDGSTS.E.BYPASS.LTC128B.128 [R4+0x2400], desc[UR42][R2.64], !P3 ;  /* 0x0240000002047fae */ /* 0x0001e2000d901d6a */
[----:B------:R-:W-:Y:S02]  /*20bf0*/  MOV R13, R23 ;  /* 0x00000017000d7202 */ /* 0x000fe40000000f00 */
[C---:B------:R-:W-:Y:S01]  /*20c00*/  ISETP.LT.OR P3, PT, R6.reuse, 0x51, P1 ;  /* 0x000000510600780c */ /* 0x040fe20000f61670 */
[----:B------:R0:W-:Y:S01]  /*20c10*/  LDGSTS.E.BYPASS.LTC128B.128 [R4+0x6400], desc[UR42][R2.64+0x80], !P4 ;  /* 0x0640008002047fae */ /* 0x0001e2000e101d6a */
[----:B------:R-:W-:Y:S01]  /*20c20*/  ISETP.LT.OR P4, PT, R6, 0x51, P0 ;  /* 0x000000510600780c */ /* 0x000fe20000781670 */
[----:B------:R-:W-:-:S12]  /*20c30*/  IMAD.MOV.U32 R7, RZ, RZ, R14 ;  /* 0x000000ffff077224 */ /* 0x000fd800078e000e */
[----:B0-----:R-:W-:Y:S05]  /*20c40*/  WARPSYNC.COLLECTIVE R15, `(.L_x_7496) ;  /* 0x000000000f087348 */ /* 0x001fea0003c00000 */
[----:B------:R1:W2:Y:S02]  /*20c50*/  SHFL.IDX P6, R14, R13, R12, R11 ;  /* 0x0000000c0d0e7389 */ /* 0x0002a400000c000b */
[----:B012---:R-:W-:Y:S01]  /*20c60*/  ENDCOLLECTIVE ;  /* 0x000000000000791b */ /* 0x007fe20003800000 */
.L_x_7496:
[----:B------:R-:W-:Y:S01]  /*20c70*/  IMAD.MOV.U32 R13, RZ, RZ, R24 ;  /* 0x000000ffff0d7224 */ /* 0x000fe200078e0018 */
[----:B------:R-:W-:Y:S02]  /*20c80*/  MOV R12, 0x6 ;  /* 0x00000006000c7802 */ /* 0x000fe40000000f00 */
[----:B------:R-:W-:-:S13]  /*20c90*/  IADD3 R2, P2, R14, R5, RZ ;  /* 0x000000050e027210 */ /* 0x000fda0007f5e0ff */
[----:B------:R-:W-:Y:S05]  /*20ca0*/  WARPSYNC.COLLECTIVE R15, `(.L_x_7497) ;  /* 0x000000000f087348 */ /* 0x000fea0003c00000 */
[----:B------:R0:W1:Y:S02]  /*20cb0*/  SHFL.IDX P6, R14, R13, R12, R11 ;  /* 0x0000000c0d0e7389 */ /* 0x00006400000c000b */
[----:B01----:R-:W-:Y:S01]  /*20cc0*/  ENDCOLLECTIVE ;  /* 0x000000000000791b */ /* 0x003fe20003800000 */
.L_x_7497:
        /* <DEDUP_REMOVED lines=13> */
.L_x_7498:
[----:B------:R-:W-:Y:S01]  /*20da0*/  IMAD.MOV.U32 R13, RZ, RZ, R24 ;  /* 0x000000ffff0d7224 */ /* 0x000fe200078e0018 */
[----:B------:R-:W-:Y:S02]  /*20db0*/  MOV R12, 0x7 ;  /* 0x00000007000c7802 */ /* 0x000fe40000000f00 */
[----:B------:R-:W-:-:S07]  /*20dc0*/  MOV R10, R14 ;  /* 0x0000000e000a7202 */ /* 0x000fce0000000f00 */
[----:B------:R-:W-:Y:S05]  /*20dd0*/  WARPSYNC.COLLECTIVE R15, `(.L_x_7499) ;  /* 0x000000000f087348 */ /* 0x000fea0003c00000 */
[----:B------:R0:W1:Y:S02]  /*20de0*/  SHFL.IDX P6, R14, R13, R12, R11 ;  /* 0x0000000c0d0e7389 */ /* 0x00006400000c000b */
[----:B01----:R-:W-:Y:S01]  /*20df0*/  ENDCOLLECTIVE ;  /* 0x000000000000791b */ /* 0x003fe20003800000 */
.L_x_7499:
        /* <DEDUP_REMOVED lines=12> */
.L_x_7500:
[----:B------:R-:W-:Y:S05]  /*20ec0*/  BRA `(.L_x_7501) ;  /* 0xffffff9400b47947 */ /* 0x000fea000383ffff */
.L_x_7268:
        /* <DEDUP_REMOVED lines=8> */
.L_x_7503:
[----:B------:R-:W-:Y:S05]  /*20f50*/  BSYNC B0 ;  /* 0x0000000000007941 */ /* 0x000fea0003800000 */
.L_x_7502:
        /* <DEDUP_REMOVED lines=9> */
.L_x_7504:
        /* <DEDUP_REMOVED lines=24> */
.L_x_7505:
[----:B------:R-:W-:Y:S02]  /*21170*/  MOV R12, 0x2 ;  /* 0x00000002000c7802 */ /* 0x000fe40000000f00 */
[----:B------:R-:W-:-:S05]  /*21180*/  SEL R14, R14, RZ, P1 ;  /* 0x000000ff0e0e7207 */ /* 0x000fca0000800000 */
[----:B------:R-:W-:-:S04]  /*21190*/  IMAD.IADD R5, R13, 0x1, R14 ;  /* 0x000000010d057824 */ /* 0x000fc800078e020e */
[----:B------:R-:W-:-:S07]  /*211a0*/  IMAD.MOV.U32 R13, RZ, RZ, R5 ;  /* 0x000000ffff0d7224 */ /* 0x000fce00078e0005 */
[----:B------:R-:W-:Y:S05]  /*211b0*/  WARPSYNC.COLLECTIVE R15, `(.L_x_7506) ;  /* 0x000000000f087348 */ /* 0x000fea0003c00000 */
[----:B------:R0:W1:Y:S02]  /*211c0*/  SHFL.UP P6, R14, R13, R12, R11 ;  /* 0x0400000c0d0e7389 */ /* 0x00006400000c000b */
[----:B01----:R-:W-:Y:S01]  /*211d0*/  ENDCOLLECTIVE ;  /* 0x000000000000791b */ /* 0x003fe20003800000 */
.L_x_7506:
[----:B------:R-:W-:Y:S02]  /*211e0*/  MOV R12, 0x4 ;  /* 0x00000004000c7802 */ /* 0x000fe40000000f00 */
[----:B------:R-:W-:-:S05]  /*211f0*/  SEL R2, R14, RZ, P2 ;  /* 0x000000ff0e027207 */ /* 0x000fca0001000000 */
[----:B------:R-:W-:-:S04]  /*21200*/  IMAD.IADD R2, R5, 0x1, R2 ;  /* 0x0000000105027824 */ /* 0x000fc800078e0202 */
[----:B------:R-:W-:-:S07]  /*21210*/  IMAD.MOV.U32 R13, RZ, RZ, R2 ;  /* 0x000000ffff0d7224 */ /* 0x000fce00078e0002 */
[----:B------:R-:W-:Y:S05]  /*21220*/  WARPSYNC.COLLECTIVE R15, `(.L_x_7507) ;  /* 0x000000000f087348 */ /* 0x000fea0003c00000 */
[----:B------:R0:W1:Y:S02]  /*21230*/  SHFL.UP P6, R14, R13, R12, R11 ;  /* 0x0400000c0d0e7389 */ /* 0x00006400000c000b */
[----:B01----:R-:W-:Y:S01]  /*21240*/  ENDCOLLECTIVE ;  /* 0x000000000000791b */ /* 0x003fe20003800000 */
.L_x_7507:
[----:B------:R-:W-:Y:S02]  /*21250*/  MOV R12, 0x8 ;  /* 0x00000008000c7802 */ /* 0x000fe40000000f00 */
[----:B------:R-:W-:-:S05]  /*21260*/  SEL R3, R14, RZ, P3 ;  /* 0x000000ff0e037207 */ /* 0x000fca0001800000 */
[----:B------:R-:W-:-:S04]  /*21270*/  IMAD.IADD R3, R2, 0x1, R3 ;  /* 0x0000000102037824 */ /* 0x000fc800078e0203 */
[----:B------:R-:W-:-:S07]  /*21280*/  IMAD.MOV.U32 R13, RZ, RZ, R3 ;  /* 0x000000ffff0d7224 */ /* 0x000fce00078e0003 */
[----:B------:R-:W-:Y:S05]  /*21290*/  WARPSYNC.COLLECTIVE R15, `(.L_x_7508) ;  /* 0x000000000f087348 */ /* 0x000fea0003c00000 */
[----:B------:R0:W1:Y:S02]  /*212a0*/  SHFL.UP P6, R14, R13, R12, R11 ;  /* 0x0400000c0d0e7389 */ /* 0x00006400000c000b */
[----:B01----:R-:W-:Y:S01]  /*212b0*/  ENDCOLLECTIVE ;  /* 0x000000000000791b */ /* 0x003fe20003800000 */
.L_x_7508:
[----:B------:R-:W-:Y:S02]  /*212c0*/  MOV R12, 0x10 ;  /* 0x00000010000c7802 */ /* 0x000fe40000000f00 */
[----:B------:R-:W-:-:S05]  /*212d0*/  SEL R14, R14, RZ, P4 ;  /* 0x000000ff0e0e7207 */ /* 0x000fca0002000000 */
[----:B------:R-:W-:-:S04]  /*212e0*/  IMAD.IADD R5, R3, 0x1, R14 ;  /* 0x0000000103057824 */ /* 0x000fc800078e020e */
[----:B------:R-:W-:-:S07]  /*212f0*/  IMAD.MOV.U32 R13, RZ, RZ, R5 ;  /* 0x000000ffff0d7224 */ /* 0x000fce00078e0005 */
[----:B------:R-:W-:Y:S05]  /*21300*/  WARPSYNC.COLLECTIVE R15, `(.L_x_7509) ;  /* 0x000000000f087348 */ /* 0x000fea0003c00000 */
[----:B------:R0:W1:Y:S02]  /*21310*/  SHFL.UP P6, R14, R13, R12, R11 ;  /* 0x0400000c0d0e7389 */ /* 0x00006400000c000b */
[----:B01----:R-:W-:Y:S01]  /*21320*/  ENDCOLLECTIVE ;  /* 0x000000000000791b */ /* 0x003fe20003800000 */
.L_x_7509:
        /* <DEDUP_REMOVED lines=8> */
.L_x_7510:
[----:B------:R-:W-:Y:S05]  /*213b0*/  BRA `(.L_x_7511) ;  /* 0xffffff9400c47947 */ /* 0x000fea000383ffff */
.L_x_7271:
[----:B------:R-:W-:Y:S01]  /*213c0*/  BSSY B0, `(.L_x_7512) ;  /* 0x0000007000007945 */ /* 0x000fe20003800000 */
[----:B------:R-:W-:Y:S01]  /*213d0*/  MOV R12, 0x1 ;  /* 0x00000001000c7802 */ /* 0x000fe20000000f00 */
[----:B------:R-:W-:Y:S02]  /*213e0*/  IMAD.MOV.U32 R11, RZ, RZ, RZ ;  /* 0x000000ffff0b7224 */ /* 0x000fe400078e00ff */
[----:B------:R-:W-:-:S07]  /*213f0*/  IMAD.MOV.U32 R15, RZ, RZ, -0x1 ;  /* 0xffffffffff0f7424 */ /* 0x000fce00078e00ff */
[----:B------:R-:W-:Y:S05]  /*21400*/  WARPSYNC.COLLECTIVE R15, `(.L_x_7513) ;  /* 0x000000000f087348 */ /* 0x000fea0003c00000 */
[----:B------:R0:W1:Y:S02]  /*21410*/  SHFL.UP P6, R14, R13, R12, R11 ;  /* 0x0400000c0d0e7389 */ /* 0x00006400000c000b */
[----:B01----:R-:W-:Y:S01]  /*21420*/  ENDCOLLECTIVE ;  /* 0x000000000000791b */ /* 0x003fe20003800000 */
.L_x_7513:
[----:B------:R-:W-:Y:S05]  /*21430*/  BSYNC B0 ;  /* 0x0000000000007941 */ /* 0x000fea0003800000 */
.L_x_7512:
        /* <DEDUP_REMOVED lines=8> */
.L_x_7514:
[----:B------:R-:W-:Y:S02]  /*214c0*/  MOV R12, 0x4 ;  /* 0x00000004000c7802 */ /* 0x000fe40000000f00 */
[----:B------:R-:W-:-:S05]  /*214d0*/  SEL R2, R14, RZ, P2 ;  /* 0x000000ff0e027207 */ /* 0x000fca0001000000 */
[----:B------:R-:W-:-:S04]  /*214e0*/  IMAD.IADD R2, R13, 0x1, R2 ;  /* 0x000000010d027824 */ /* 0x000fc800078e0202 */
[----:B------:R-:W-:-:S07]  /*214f0*/  IMAD.MOV.U32 R13, RZ, RZ, R2 ;  /* 0x000000ffff0d7224 */ /* 0x000fce00078e0002 */
[----:B------:R-:W-:Y:S05]  /*21500*/  WARPSYNC.COLLECTIVE R15, `(.L_x_7515) ;  /* 0x000000000f087348 */ /* 0x000fea0003c00000 */
[----:B------:R0:W1:Y:S02]  /*21510*/  SHFL.UP P6, R14, R13, R12, R11 ;  /* 0x0400000c0d0e7389 */ /* 0x00006400000c000b */
[----:B01----:R-:W-:Y:S01]  /*21520*/  ENDCOLLECTIVE ;  /* 0x000000000000791b */ /* 0x003fe20003800000 */
.L_x_7515:
[----:B------:R-:W-:Y:S02]  /*21530*/  MOV R12, 0x8 ;  /* 0x00000008000c7802 */ /* 0x000fe40000000f00 */
[----:B------:R-:W-:-:S05]  /*21540*/  SEL R3, R14, RZ, P3 ;  /* 0x000000ff0e037207 */ /* 0x000fca0001800000 */
[----:B------:R-:W-:-:S04]  /*21550*/  IMAD.IADD R3, R2, 0x1, R3 ;  /* 0x0000000102037824 */ /* 0x000fc800078e0203 */
[----:B------:R-:W-:-:S07]  /*21560*/  IMAD.MOV.U32 R13, RZ, RZ, R3 ;  /* 0x000000ffff0d7224 */ /* 0x000fce00078e0003 */
[----:B------:R-:W-:Y:S05]  /*21570*/  WARPSYNC.COLLECTIVE R15, `(.L_x_7516) ;  /* 0x000000000f087348 */ /* 0x000fea0003c00000 */
[----:B------:R0:W1:Y:S02]  /*21580*/  SHFL.UP P6, R14, R13, R12, R11 ;  /* 0x0400000c0d0e7389 */ /* 0x00006400000c000b */
[----:B01----:R-:W-:Y:S01]  /*21590*/  ENDCOLLECTIVE ;  /* 0x000000000000791b */ /* 0x003fe20003800000 */
.L_x_7516:
[----:B------:R-:W-:Y:S02]  /*215a0*/  MOV R12, 0x10 ;  /* 0x00000010000c7802 */ /* 0x000fe40000000f00 */
[----:B------:R-:W-:-:S05]  /*215b0*/  SEL R14, R14, RZ, P4 ;  /* 0x000000ff0e0e7207 */ /* 0x000fca0002000000 */
[----:B------:R-:W-:-:S04]  /*215c0*/  IMAD.IADD R5, R3, 0x1, R14 ;  /* 0x0000000103057824 */ /* 0x000fc800078e020e */
[----:B------:R-:W-:-:S07]  /*215d0*/  IMAD.MOV.U32 R13, RZ, RZ, R5 ;  /* 0x000000ffff0d7224 */ /* 0x000fce00078e0005 */
[----:B------:R-:W-:Y:S05]  /*215e0*/  WARPSYNC.COLLECTIVE R15, `(.L_x_7517) ;  /* 0x000000000f087348 */ /* 0x000fea0003c00000 */
[----:B------:R0:W1:Y:S02]  /*215f0*/  SHFL.UP P6, R14, R13, R12, R11 ;  /* 0x0400000c0d0e7389 */ /* 0x00006400000c000b */
[----:B01----:R-:W-:Y:S01]  /*21600*/  ENDCOLLECTIVE ;  /* 0x000000000000791b */ /* 0x003fe20003800000 */
.L_x_7517:
        /* <DEDUP_REMOVED lines=8> */
.L_x_7518:
[----:B------:R-:W-:Y:S05]  /*21690*/  BRA `(.L_x_7519) ;  /* 0xffffff9400b07947 */ /* 0x000fea000383ffff */
.L_x_7273:
[----:B------:R-:W-:Y:S01]  /*216a0*/  BSSY B0, `(.L_x_7520) ;  /* 0x0000006000007945 */ /* 0x000fe20003800000 */
[----:B------:R-:W-:Y:S01]  /*216b0*/  PLOP3.LUT P6, PT, P6, PT, PT, 0x8, 0x0 ;  /* 0x000000000000781c */ /* 0x000fe200037ce170 */
[----:B------:R-:W-:-:S12]  /*216c0*/  IMAD.MOV.U32 R15, RZ, RZ, -0x1 ;  /* 0xffffffffff0f7424 */ /* 0x000fd800078e00ff */
[----:B0-----:R-:W-:Y:S05]  /*216d0*/  WARPSYNC.COLLECTIVE R15, `(.L_x_7521) ;  /* 0x000000000f087348 */ /* 0x001fea0003c00000 */
[----:B------:R-:W-:Y:S01]  /*216e0*/  VOTE.ANY R14, PT, P6 ;  /* 0x00000000000e7806 */ /* 0x000fe200030e0100 */
[----:B0-----:R-:W-:Y:S06]  /*216f0*/  ENDCOLLECTIVE ;  /* 0x000000000000791b */ /* 0x001fec0003800000 */
.L_x_7521:
[----:B------:R-:W-:Y:S05]  /*21700*/  BSYNC B0 ;  /* 0x0000000000007941 */ /* 0x000fea0003800000 */
.L_x_7520:
        /* <DEDUP_REMOVED lines=9> */
.L_x_7522:
[----:B------:R-:W-:Y:S01]  /*217a0*/  MOV R13, R4 ;  /* 0x00000004000d7202 */ /* 0x000fe20000000f00 */
[----:B------:R-:W-:-:S07]  /*217b0*/  IMAD.MOV.U32 R7, RZ, RZ, R14 ;  /* 0x000000ffff077224 */ /* 0x000fce00078e000e */
[----:B------:R-:W-:Y:S05]  /*217c0*/  WARPSYNC.COLLECTIVE R15, `(.L_x_7523) ;  /* 0x000000000f087348 */ /* 0x000fea0003c00000 */
[----:B------:R0:W1:Y:S02]  /*217d0*/  SHFL.IDX P6, R14, R13, R12, R11 ;  /* 0x0000000c0d0e7389 */ /* 0x00006400000c000b */
[----:B01----:R-:W-:Y:S01]  /*217e0*/  ENDCOLLECTIVE ;  /* 0x000000000000791b */ /* 0x003fe20003800000 */
.L_x_7523:
[----:B------:R-:W-:Y:S01]  /*217f0*/  IMAD.MOV.U32 R4, RZ, RZ, R14 ;  /* 0x000000ffff047224 */ /* 0x000fe200078e000e */
[----:B------:R-:W-:Y:S06]  /*21800*/  BRA `(.L_x_7524) ;  /* 0xffffff9400907947 */ /* 0x000fec000383ffff */
.L_x_7275:
[----:B------:R-:W-:Y:S01]  /*21810*/  BSSY B0, `(.L_x_7525) ;  /* 0x0000007000007945 */ /* 0x000fe20003800000 */
[----:B------:R-:W-:Y:S01]  /*21820*/  IMAD.MOV.U32 R13, RZ, RZ, R2 ;  /* 0x000000ffff0d7224 */ /* 0x000fe200078e0002 */
[----:B------:R-:W-:Y:S01]  /*21830*/  MOV R11, 0x1f ;  /* 0x0000001f000b7802 */ /* 0x000fe20000000f00 */
[----:B------:R-:W-:-:S07]  /*21840*/  IMAD.MOV.U32 R15, RZ, RZ, -0x1 ;  /* 0xffffffffff0f7424 */ /* 0x000fce00078e00ff */
[----:B0123--:R-:W-:Y:S05]  /*21850*/  WARPSYNC.COLLECTIVE R15, `(.L_x_7526) ;  /* 0x000000000f087348 */ /* 0x00ffea0003c00000 */
[----:B------:R4:W0:Y:S02]  /*21860*/  SHFL.IDX P6, R14, R13, R12, R11 ;  /* 0x0000000c0d0e7389 */ /* 0x00082400000c000b */
[----:B01234-:R-:W-:Y:S01]  /*21870*/  ENDCOLLECTIVE ;  /* 0x000000000000791b */ /* 0x01ffe20003800000 */
.L_x_7526:
[----:B------:R-:W-:Y:S05]  /*21880*/  BSYNC B0 ;  /* 0x0000000000007941 */ /* 0x000fea0003800000 */
.L_x_7525:
[----:B------:R-:W-:Y:S01]  /*21890*/  IMAD.MOV.U32 R6, RZ, RZ, R14 ;  /* 0x000000ffff067224 */ /* 0x000fe200078e000e */
[----:B------:R-:W-:Y:S06]  /*218a0*/  BRA `(.L_x_7274) ;  /* 0xffffff9400807947 */ /* 0x000fec000383ffff */
.L_x_7279:
[----:B0-----:R0:W1:Y:S02]  /*218b0*/  SYNCS.PHASECHK.TRANS64.TRYWAIT P0, [R4+URZ+0x28820], R0 ;  /* 0x02882000040075a7 */ /* 0x001064000800017f */
[----:B-1----:R-:W-:Y:S05]  /*218c0*/  @!P0 NANOSLEEP.SYNCS 0x989680 ;  /* 0x009896800000895d */ /* 0x002fea0003900000 */
[----:B------:R-:W1:Y:S02]  /*218d0*/  @!P0 SYNCS.PHASECHK.TRANS64 P0, [R4+URZ+0x28820], R0 ;  /* 0x02882000040085a7 */ /* 0x000e64000800007f */
[----:B-1----:R-:W-:Y:S05]  /*218e0*/  @!P0 BRA `(.L_x_7279) ;  /* 0xfffffffc00f08947 */ /* 0x002fea000383ffff */
[----:B------:R-:W-:Y:S05]  /*218f0*/  BRA `(.L_x_7527) ;  /* 0xffffff9800d87947 */ /* 0x000fea000383ffff */
.L_x_7280:
        /* <DEDUP_REMOVED lines=11> */
.L_x_7529:
[----:B------:R-:W-:Y:S05]  /*219b0*/  BSYNC B0 ;  /* 0x0000000000007941 */ /* 0x000fea0003800000 */
.L_x_7528:
[----:B------:R-:W-:Y:S05]  /*219c0*/  BRA `(.L_x_7530) ;  /* 0xffffff9800c07947 */ /* 0x000fea000383ffff */
.L_x_7281:
[----:B------:R-:W-:Y:S01]  /*219d0*/  BSSY B0, `(.L_x_7531) ;  /* 0x0000006000007945 */ /* 0x000fe20003800000 */
[----:B------:R-:W-:-:S07]  /*219e0*/  IMAD.MOV.U32 R15, RZ, RZ, -0x1 ;  /* 0xffffffffff0f7424 */ /* 0x000fce00078e00ff */
[----:B0-2---:R-:W-:Y:S05]  /*219f0*/  WARPSYNC.COLLECTIVE R15, `(.L_x_7532) ;  /* 0x000000000f0c7348 */ /* 0x005fea0003c00000 */
[----:B------:R-:W-:Y:S02]  /*21a00*/  ELECT P6, UR62, PT ;  /* 0x00000000003e782f */ /* 0x000fe400038c0000 */
[----:B------:R-:W-:Y:S01]  /*21a10*/  MOV R14, UR62 ;  /* 0x0000003e000e7c02 */ /* 0x000fe20008000f00 */
[----:B0-2---:R-:W-:Y:S10]  /*21a20*/  ENDCOLLECTIVE ;  /* 0x000000000000791b */ /* 0x005ff40003800000 */
.L_x_7532:
[----:B------:R-:W-:Y:S05]  /*21a30*/  BSYNC B0 ;  /* 0x0000000000007941 */ /* 0x000fea0003800000 */
.L_x_7531:
[----:B------:R-:W-:Y:S05]  /*21a40*/  BRA `(.L_x_7533) ;  /* 0xffffff9800b47947 */ /* 0x000fea000383ffff */
.L_x_7283:
[----:B0-----:R0:W1:Y:S02]  /*21a50*/  SYNCS.PHASECHK.TRANS64.TRYWAIT P1, [R5+URZ+0x28840], R0 ;  /* 0x02884000050075a7 */ /* 0x001064000802017f */
[----:B-1----:R-:W-:Y:S05]  /*21a60*/  @!P1 NANOSLEEP.SYNCS 0x989680 ;  /* 0x009896800000995d */ /* 0x002fea0003900000 */
[----:B------:R-:W1:Y:S02]  /*21a70*/  @!P1 SYNCS.PHASECHK.TRANS64 P1, [R5+URZ+0x28840], R0 ;  /* 0x02884000050095a7 */ /* 0x000e64000802007f */
[----:B-1----:R-:W-:Y:S05]  /*21a80*/  @!P1 BRA `(.L_x_7283) ;  /* 0xfffffffc00f09947 */ /* 0x002fea000383ffff */
[----:B------:R-:W-:Y:S05]  /*21a90*/  BRA `(.L_x_7534) ;  /* 0xffffff9800d47947 */ /* 0x000fea000383ffff */
.L_x_7285:
[----:B-1----:R1:W3:Y:S02]  /*21aa0*/  SYNCS.PHASECHK.TRANS64.TRYWAIT P1, [R25+URZ+0x28840], R2 ;  /* 0x02884002190075a7 */ /* 0x0022e4000802017f */
[----:B---3--:R-:W-:Y:S05]  /*21ab0*/  @!P1 NANOSLEEP.SYNCS 0x989680 ;  /* 0x009896800000995d */ /* 0x008fea0003900000 */
[----:B------:R-:W3:Y:S02]  /*21ac0*/  @!P1 SYNCS.PHASECHK.TRANS64 P1, [R25+URZ+0x28840], R2 ;  /* 0x02884002190095a7 */ /* 0x000ee4000802007f */
[----:B---3--:R-:W-:Y:S05]  /*21ad0*/  @!P1 BRA `(.L_x_7285) ;  /* 0xfffffffc00f09947 */ /* 0x008fea000383ffff */
[----:B------:R-:W-:Y:S05]  /*21ae0*/  BRA `(.L_x_7535) ;  /* 0xffffff9800e07947 */ /* 0x000fea000383ffff */
.L_x_7287:
[----:B---3--:R3:W4:Y:S02]  /*21af0*/  SYNCS.PHASECHK.TRANS64.TRYWAIT P1, [R5+URZ+0x28860], R0 ;  /* 0x02886000050075a7 */ /* 0x008724000802017f */
[----:B----4-:R-:W-:Y:S05]  /*21b00*/  @!P1 NANOSLEEP.SYNCS 0x989680 ;  /* 0x009896800000995d */ /* 0x010fea0003900000 */
[----:B------:R-:W4:Y:S02]  /*21b10*/  @!P1 SYNCS.PHASECHK.TRANS64 P1, [R5+URZ+0x28860], R0 ;  /* 0x02886000050095a7 */ /* 0x000f24000802007f */
[----:B----4-:R-:W-:Y:S05]  /*21b20*/  @!P1 BRA `(.L_x_7287) ;  /* 0xfffffffc00f09947 */ /* 0x010fea000383ffff */
[----:B------:R-:W-:Y:S05]  /*21b30*/  BRA `(.L_x_7536) ;  /* 0xffffff9800dc7947 */ /* 0x000fea000383ffff */
.L_x_7537:
        /* <DEDUP_REMOVED lines=12> */
.L_x_15989:


//--------------------- .text._ZN7cutlass13device_kernelIN5flash11enable_sm90INS1_16FlashAttnFwdSm90INS1_25CollectiveMainloopFwdSm90ILi2EN4cute5tupleIJNS5_1CILi1EEES8_S8_EEENS6_IJNS7_ILi128EEESA_SA_EEELi128ENS_6half_tEfNS_4arch4Sm90ELb0ELb1ELb0ELb0ELb1ELb0ELb0ELb1ELb1ELb1ELb1ELb0EEENS1_21CollectiveEpilogueFwdISB_S9_SC_SE_Li256ELb0ELb1ELb1ELb0EEENS1_19SingleTileSchedulerILb0ELb1ELb1ELi128EEEEEEEEEvNT_6ParamsE --------------------------
	.section	.text._ZN7cutlass13device_kernelIN5flash11enable_sm90INS1_16FlashAttnFwdSm90INS1_25CollectiveMainloopFwdSm90ILi2EN4cute5tupleIJNS5_1CILi1EEES8_S8_EEENS6_IJNS7_ILi128EEESA_SA_EEELi128ENS_6half_tEfNS_4arch4Sm90ELb0ELb1ELb0ELb0ELb1ELb0ELb0ELb1ELb1ELb1ELb1ELb0EEENS1_21CollectiveEpilogueFwdISB_S9_SC_SE_Li256ELb0ELb1ELb1ELb0EEENS1_19SingleTileSchedulerILb0ELb1ELb1ELi128EEEEEEEEEvNT_6ParamsE,"ax",@progbits
	.align	128
.text._ZN7cutlass13device_kernelIN5flash11enable_sm90INS1_16FlashAttnFwdSm90INS1_25CollectiveMainloopFwdSm90ILi2EN4cute5tupleIJNS5_1CILi1EEES8_S8_EEENS6_IJNS7_ILi128EEESA_SA_EEELi128ENS_6half_tEfNS_4arch4Sm90ELb0ELb1ELb0ELb0ELb1ELb0ELb0ELb1ELb1ELb1ELb1ELb0EEENS1_21CollectiveEpilogueFwdISB_S9_SC_SE_Li256ELb0ELb1ELb1ELb0EEENS1_19SingleTileSchedulerILb0ELb1ELb1ELi128EEEEEEEEEvNT_6ParamsE:
        .type           _ZN7cutlass13device_kernelIN5flash11enable_sm90INS1_16FlashAttnFwdSm90INS1_25CollectiveMainloopFwdSm90ILi2EN4cute5tupleIJNS5_1CILi1EEES8_S8_EEENS6_IJNS7_ILi128EEESA_SA_EEELi128ENS_6half_tEfNS_4arch4Sm90ELb0ELb1ELb0ELb0ELb1ELb0ELb0ELb1ELb1ELb1ELb1ELb0EEENS1_21CollectiveEpilogueFwdISB_S9_SC_SE_Li256ELb0ELb1ELb1ELb0EEENS1_19SingleTileSchedulerILb0ELb1ELb1ELi128EEEEEEEEEvNT_6ParamsE,@function
        .size           _ZN7cutlass13device_kernelIN5flash11enable_sm90INS1_16FlashAttnFwdSm90INS1_25CollectiveMainloopFwdSm90ILi2EN4cute5tupleIJNS5_1CILi1EEES8_S8_EEENS6_IJNS7_ILi128EEESA_SA_EEELi128ENS_6half_tEfNS_4arch4Sm90ELb0ELb1ELb0ELb0ELb1ELb0ELb0ELb1ELb1ELb1ELb1ELb0EEENS1_21CollectiveEpilogueFwdISB_S9_SC_SE_Li256ELb0ELb1ELb1ELb0EEENS1_19SingleTileSchedulerILb0ELb1ELb1ELi128EEEEEEEEEvNT_6ParamsE,(.L_x_15990 - _ZN7cutlass13device_kernelIN5flash11enable_sm90INS1_16FlashAttnFwdSm90INS1_25CollectiveMainloopFwdSm90ILi2EN4cute5tupleIJNS5_1CILi1EEES8_S8_EEENS6_IJNS7_ILi128EEESA_SA_EEELi128ENS_6half_tEfNS_4arch4Sm90ELb0ELb1ELb0ELb0ELb1ELb0ELb0ELb1ELb1ELb1ELb1ELb0EEENS1_21CollectiveEpilogueFwdISB_S9_SC_SE_Li256ELb0ELb1ELb1ELb0EEENS1_19SingleTileSchedulerILb0ELb1ELb1ELi128EEEEEEEEEvNT_6ParamsE)
        .other          _ZN7cutlass13device_kernelIN5flash11enable_sm90INS1_16FlashAttnFwdSm90INS1_25CollectiveMainloopFwdSm90ILi2EN4cute5tupleIJNS5_1CILi1EEES8_S8_EEENS6_IJNS7_ILi128EEESA_SA_EEELi128ENS_6half_tEfNS_4arch4Sm90ELb0ELb1ELb0ELb0ELb1ELb0ELb0ELb1ELb1ELb1ELb1ELb0EEENS1_21CollectiveEpilogueFwdISB_S9_SC_SE_Li256ELb0ELb1ELb1ELb0EEENS1_19SingleTileSchedulerILb0ELb1ELb1ELi128EEEEEEEEEvNT_6ParamsE,@"STO_CUDA_ENTRY STV_DEFAULT"
_ZN7cutlass13device_kernelIN5flash11enable_sm90INS1_16FlashAttnFwdSm90INS1_25CollectiveMainloopFwdSm90ILi2EN4cute5tupleIJNS5_1CILi1EEES8_S8_EEENS6_IJNS7_ILi128EEESA_SA_EEELi128ENS_6half_tEfNS_4arch4Sm90ELb0ELb1ELb0ELb0ELb1ELb0ELb0ELb1ELb1ELb1ELb1ELb0EEENS1_21CollectiveEpilogueFwdISB_S9_SC_SE_Li256ELb0ELb1ELb1ELb0EEENS1_19SingleTileSchedulerILb0ELb1ELb1ELi128EEEEEEEEEvNT_6ParamsE:
        /* <DEDUP_REMOVED lines=44> */
.L_x_7538:
        /* <DEDUP_REMOVED lines=22> */
.L_x_7539:
        /* <DEDUP_REMOVED lines=18> */
.L_x_7540:
        /* <DEDUP_REMOVED lines=22> */
.L_x_7541:
        /* <DEDUP_REMOVED lines=23> */
.L_x_7542:
        /* <DEDUP_REMOVED lines=9> */
.L_x_7545:
        /* <DEDUP_REMOVED lines=21> */
[----:B------:R-:W0:Y:S01]  /*09f0*/  LDC.64 R8, c[0x0][0x418] ;  /* 0x00010600ff087b82 */ /* 0x000e220000000a00 */
[----:B------:R-:W-:Y:S01]  /*0a00*/  ULDC UR4, c[0x0][0x448] ;  /* 0x0001120000047ab9 */ /* 0x000fe20000000800 */
[----:B------:R-:W-:Y:S01]  /*0a10*/  VIADD R19, R19, 0xffffff80 ;  /* 0xffffff8013137836 */ /* 0x000fe20000000000 */
[----:B------:R-:W-:-:S03]  /*0a20*/  UISETP.NE.AND UP0, UPT, UR4, 0x1, UPT ;  /* 0x000000010400788c */ /* 0x000fc6000bf05270 */
[----:B------:R-:W-:Y:S01]  /*0a30*/  ULDC.64 UR4, c[0x0][0x9e0] ;  /* 0x0002780000047ab9 */ /* 0x000fe20000000a00 */
[----:B------:R-:W-:Y:S01]  /*0a40*/  UP2UR UR42, UPR, URZ, 0x1 ;  /* 0x000000013f2a7883 */ /* 0x000fe20008000000 */
[----:B------:R-:W1:Y:S06]  /*0a50*/  LDC R5, c[0x0][0x288] ;  /* 0x0000a200ff057b82 */ /* 0x000e6c0000000800 */
[----:B------:R-:W-:Y:S01]  /*0a60*/  @UP0 ULDC UR9, c[0x0][0x44c] ;  /* 0x0001130000090ab9 */ /* 0x000fe20000000800 */
[----:B------:R-:W-:Y:S01]  /*0a70*/  @UP0 ULDC UR11, c[0x0][0x450] ;  /* 0x00011400000b0ab9 */ /* 0x000fe20000000800 */
[----:B------:R-:W2:Y:S08]  /*0a80*/  LDC R2, c[0x0][0x424] ;  /* 0x00010900ff027b82 */ /* 0x000eb00000000800 */
        /* <DEDUP_REMOVED lines=16> */
[----:B------:R-:W-:-:S04]  /*0b90*/  UIADD3 UR7, UR10, UR7, URZ ;  /* 0x000000070a077290 */ /* 0x000fc8000fffe03f */
        /* <DEDUP_REMOVED lines=13> */
.L_x_7548:
[----:B------:R-:W-:-:S11]  /*0c70*/  UISETP.NE.AND UP0, UPT, UR5, 0x1, UPT ;  /* 0x000000010500788c */ /* 0x000fd6000bf05270 */
[----:B------:R-:W-:Y:S02]  /*0c80*/  @UP0 ULDC.64 UR10, c[0x0][0x9e8] ;  /* 0x00027a00000a0ab9 */ /* 0x000fe40000000a00 */
[----:B------:R-:W-:-:S04]  /*0c90*/  UIMAD.WIDE.U32 UR8, UR4, UR10, URZ ;  /* 0x0000000a040872a5 */ /* 0x000fc8000f8e003f */
[----:B------:R-:W-:-:S12]  /*0ca0*/  @UP0 USHF.R.U32.HI UR4, URZ, UR11, UR9 ;  /* 0x0000000b3f040299 */ /* 0x000fd80008011609 */
.L_x_7549:
[----:B------:R-:W-:-:S06]  /*0cb0*/  UIMAD UR4, UR4, UR5, UR5 ;  /* 0x00000005040472a4 */ /* 0x000fcc000f8e0205 */
[----:B------:R-:W-:-:S07]  /*0cc0*/  VIMNMX R0, R0, UR4, PT ;  /* 0x0000000400007c48 */ /* 0x000fce000bfe0100 */
.L_x_7547:
[----:B------:R-:W-:Y:S01]  /*0cd0*/  UISETP.NE.AND UP0, UPT, UR42, URZ, UPT ;  /* 0x0000003f2a00728c */ /* 0x000fe2000bf05270 */
[-C--:B------:R-:W-:Y:S01]  /*0ce0*/  IMAD R18, R2, R7.reuse, -R5 ;  /* 0x0000000702127224 */ /* 0x080fe200078e0a05 */
[----:B------:R-:W-:Y:S01]  /*0cf0*/  UMOV UR4, UR45 ;  /* 0x0000002d00047c82 */ /* 0x000fe20008000000 */
[----:B------:R-:W-:Y:S02]  /*0d00*/  VIADD R4, R0, 0x7f ;  /* 0x0000007f00047836 */ /* 0x000fe40000000000 */
[----:B------:R-:W-:Y:S01]  /*0d10*/  IMAD R0, R2, R7, 0x7f ;  /* 0x0000007f02007424 */ /* 0x000fe200078e0207 */
[----:B------:R-:W-:Y:S02]  /*0d20*/  R2UR UR7, R18 ;  /* 0x00000000120772ca */ /* 0x000fe400000e0000 */
[----:B------:R-:W-:Y:S02]  /*0d30*/  SHF.R.S32.HI R5, RZ, 0x1f, R4 ;  /* 0x0000001fff057819 */ /* 0x000fe40000011404 */
[----:B------:R-:W-:Y:S01]  /*0d40*/  SHF.R.S32.HI R3, RZ, 0x1f, R0 ;  /* 0x0000001fff037819 */ /* 0x000fe20000011400 */
[----:B------:R-:W-:Y:S01]  /*0d50*/  @UP0 ULDC UR8, c[0x0][0x44c] ;  /* 0x0001130000080ab9 */ /* 0x000fe20000000800 */
[----:B------:R-:W-:Y:S01]  /*0d60*/  @UP0 ULDC UR10, c[0x0][0x450] ;  /* 0x00011400000a0ab9 */ /* 0x000fe20000000800 */
[----:B------:R-:W-:Y:S01]  /*0d70*/  UIMAD.WIDE.U32 UR8, UR45, UR8, URZ ;  /* 0x000000082d0872a5 */ /* 0x000fe2000f8e003f */
[----:B------:R-:W-:-:S02]  /*0d80*/  LEA.HI R5, R5, R4, RZ, 0x7 ;  /* 0x0000000405057211 */ /* 0x000fc400078f38ff */
[----:B------:R-:W-:Y:S01]  /*0d90*/  LEA.HI R3, R3, R0, RZ, 0x7 ;  /* 0x0000000003037211 */ /* 0x000fe200078f38ff */
[----:B------:R-:W-:Y:S01]  /*0da0*/  @UP0 USHF.R.U32.HI UR4, URZ, UR10, UR9 ;  /* 0x0000000a3f040299 */ /* 0x000fe20008011609 */
[----:B------:R-:W-:Y:S01]  /*0db0*/  SHF.R.S32.HI R0, RZ, 0x7, R5 ;  /* 0x00000007ff007819 */ /* 0x000fe20000011405 */
[----:B------:R-:W-:Y:S01]  /*0dc0*/  UISETP.GE.AND UP0, UPT, UR5, 0x1, UPT ;  /* 0x000000010500788c */ /* 0x000fe2000bf06270 */
[----:B------:R-:W-:Y:S01]  /*0dd0*/  SHF.R.S32.HI R3, RZ, 0x7, R3 ;  /* 0x00000007ff037819 */ /* 0x000fe20000011403 */
[----:B------:R-:W-:-:S03]  /*0de0*/  UIADD3 UR4, UR7, UR4, URZ ;  /* 0x0000000407047290 */ /* 0x000fc6000fffe03f */
[----:B------:R-:W-:Y:S01]  /*0df0*/  ULDC UR7, c[0x0][0x9dc] ;  /* 0x0002770000077ab9 */ /* 0x000fe20000000800 */
[----:B------:R-:W-:Y:S01]  /*0e00*/  PLOP3.LUT P0, PT, PT, PT, UP0, 0x40, 0x0 ;  /* 0x000000000000781c */ /* 0x000fe20003f0e808 */
[----:B------:R-:W-:Y:S01]  /*0e10*/  UIADD3 UR7, UR4, -UR7, URZ ;  /* 0x8000000704077290 */ /* 0x000fe2000fffe03f */
[----:B------:R-:W-:-:S11]  /*0e20*/  VIMNMX R17, R3, R0, PT ;  /* 0x0000000003117248 */ /* 0x000fd60003fe0100 */
        /* <DEDUP_REMOVED lines=11> */
.L_x_7551:
[----:B------:R-:W-:-:S11]  /*0ee0*/  UISETP.NE.AND UP0, UPT, UR5, 0x1, UPT ;  /* 0x000000010500788c */ /* 0x000fd6000bf05270 */
[----:B------:R-:W-:Y:S02]  /*0ef0*/  @UP0 ULDC.64 UR10, c[0x0][0x9e8] ;  /* 0x00027a00000a0ab9 */ /* 0x000fe40000000a00 */
[----:B------:R-:W-:-:S04]  /*0f00*/  UIMAD.WIDE.U32 UR8, UR4, UR10, URZ ;  /* 0x0000000a040872a5 */ /* 0x000fc8000f8e003f */
[----:B------:R-:W-:-:S12]  /*0f10*/  @UP0 USHF.R.U32.HI UR4, URZ, UR11, UR9 ;  /* 0x0000000b3f040299 */ /* 0x000fd80008011609 */
.L_x_7552:
[----:B------:R-:W-:-:S04]  /*0f20*/  UIMAD UR4, UR4, UR5, URZ ;  /* 0x00000005040472a4 */ /* 0x000fc8000f8e023f */
[----:B------:R-:W-:-:S04]  /*0f30*/  UISETP.LT.AND UP0, UPT, UR7, UR4, UPT ;  /* 0x000000040700728c */ /* 0x000fc8000bf01270 */
[----:B------:R-:W-:-:S12]  /*0f40*/  USEL UR7, UR7, UR4, !UP0 ;  /* 0x0000000407077287 */ /* 0x000fd8000c000000 */
.L_x_7550:
        /* <DEDUP_REMOVED lines=47> */
.L_x_7553:
[----:B------:R-:W-:Y:S02]  /*1240*/  UIMAD UR38, UR38, UR4, UR9 ;  /* 0x00000004262672a4 */ /* 0x000fe4000f8e0209 */
[----:B------:R-:W-:Y:S01]  /*1250*/  IMAD.U32 R4, RZ, RZ, UR4 ;  /* 0x00000004ff047e24 */ /* 0x000fe2000f8e00ff */
[----:B------:R-:W-:Y:S01]  /*1260*/  PLOP3.LUT P0, PT, PT, PT, PT, 0x80, 0x0 ;  /* 0x000000000000781c */ /* 0x000fe20003f0f070 */
[----:B------:R-:W-:Y:S01]  /*1270*/  IMAD.MOV.U32 R0, RZ, RZ, RZ ;  /* 0x000000ffff007224 */ /* 0x000fe200078e00ff */
[----:B------:R-:W-:Y:S01]  /*1280*/  CS2R R150, SRZ ;  /* 0x0000000000967805 */ /* 0x000fe2000001ff00 */
[----:B------:R-:W-:Y:S01]  /*1290*/  IMAD.MOV.U32 R3, RZ, RZ, RZ ;  /* 0x000000ffff037224 */ /* 0x000fe200078e00ff */
[----:B------:R-:W-:Y:S02]  /*12a0*/  VIADDMNMX R17, R4, UR38, R17, PT ;  /* 0x0000002604117c46 */ /* 0x000fe4000b800111 */
[----:B------:R-:W-:Y:S02]  /*12b0*/  CS2R R148, SRZ ;  /* 0x0000000000947805 */ /* 0x000fe4000001ff00 */
        /* <DEDUP_REMOVED lines=66> */
.L_x_7555:
[----:B------:R-:W-:-:S04]  /*16e0*/  SHF.L.U32 R0, RZ, 0x1f, RZ ;  /* 0x0000001fff007819 */ /* 0x000fc800000006ff */
[----:B------:R-:W0:Y:S02]  /*16f0*/  SYNCS.PHASECHK.TRANS64.TRYWAIT P0, [UR40+0x28800], R0 ;  /* 0x02880000ff0075a7 */ /* 0x000e240008000168 */
[----:B0-----:R-:W-:Y:S05]  /*1700*/  @!P0 BRA `(.L_x_7556) ;  /* 0x0000011c00588947 */ /* 0x001fea0003800000 */
.L_x_7689:
[----:B------:R-:W-:-:S06]  /*1710*/  ULOP3.LUT UR4, UR36, 0x1, URZ, 0xfc, !UPT ;  /* 0x0000000124047892 */ /* 0x000fcc000f8efc3f */
[----:B0-----:R-:W-:-:S05]  /*1720*/  IMAD.U32 R3, RZ, RZ, UR4 ;  /* 0x00000004ff037e24 */ /* 0x001fca000f8e00ff */
[----:B------:R-:W-:-:S13]  /*1730*/  ISETP.NE.AND P0, PT, R3, 0x3, PT ;  /* 0x000000030300780c */ /* 0x000fda0003f05270 */
[----:B------:R-:W-:Y:S05]  /*1740*/  @!P0 BRA `(.L_x_7557) ;  /* 0x0000000000048947 */ /* 0x000fea0003800000 */
[----:B------:R-:W-:Y:S01]  /*1750*/  BPT.TRAP 0x1 ;  /* 0x000000040000795c */ /* 0x000fe20000300000 */
.L_x_7557:
[----:B------:R0:W1:Y:S01]  /*1760*/  SYNCS.PHASECHK.TRANS64.TRYWAIT P1, [UR40+0x28830], R0 ;  /* 0x02883000ff0075a7 */ /* 0x0000620008020168 */
[----:B------:R-:W-:Y:S05]  /*1770*/  @!P0 BRA `(.L_x_7558) ;  /* 0x0000000000048947 */ /* 0x000fea0003800000 */
[----:B------:R-:W-:Y:S01]  /*1780*/  BPT.TRAP 0x1 ;  /* 0x000000040000795c */ /* 0x000fe20000300000 */
.L_x_7558:
[----:B------:R-:W-:-:S05]  /*1790*/  IMAD.U32 R10, RZ, RZ, UR43 ;  /* 0x0000002bff0a7e24 */ /* 0x000fca000f8e00ff */
[----:B------:R-:W-:Y:S01]  /*17a0*/  LOP3.LUT R10, R10, 0x10000, RZ, 0xfc, !PT ;  /* 0x000100000a0a7812 */ /* 0x000fe200078efcff */
[----:B-1----:R-:W-:Y:S06]  /*17b0*/  @P1 BRA `(.L_x_7559) ;  /* 0x0000000000081947 */ /* 0x002fec0003800000 */
[----:B------:R-:W1:Y:S02]  /*17c0*/  SYNCS.PHASECHK.TRANS64.TRYWAIT P1, [UR40+0x28830], R0 ;  /* 0x02883000ff0075a7 */ /* 0x000e640008020168 */
[----:B-1----:R-:W-:Y:S05]  /*17d0*/  @!P1 BRA `(.L_x_7560) ;  /* 0x0000011c003c9947 */ /* 0x002fea0003800000 */
.L_x_7559:
[----:B------:R-:W-:Y:S05]  /*17e0*/  WARPSYNC.ALL ;  /* 0x0000000000007948 */ /* 0x000fea0003800000 */
[----:B------:R-:W-:Y:S01]  /*17f0*/  IMAD.MOV.U32 R11, RZ, RZ, 0x40000040 ;  /* 0x40000040ff0b7424 */ /* 0x000fe200078e00ff */
[----:B------:R-:W-:Y:S01]  /*1800*/  UIADD3 UR4, UR40, 0x18400, URZ ;  /* 0x0001840028047890 */ /* 0x000fe2000fffe03f */
[C---:B------:R-:W-:Y:S01]  /*1810*/  R2UR UR8, R10.reuse ;  /* 0x000000000a0872ca */ /* 0x040fe200000e0000 */
[----:B------:R-:W-:Y:S02]  /*1820*/  WARPGROUP.ARRIVE ;  /* 0x00000000000079c5 */ /* 0x000fe40000000000 */
[----:B------:R-:W-:Y:S01]  /*1830*/  R2UR UR9, R11 ;  /* 0x000000000b0972ca */ /* 0x000fe200000e0000 */
[----:B------:R-:W-:Y:S01]  /*1840*/  USHF.R.U32.HI UR4, URZ, 0x4, UR4 ;  /* 0x000000043f047899 */ /* 0x000fe20008011604 */
[----:B------:R-:W-:Y:S01]  /*1850*/  R2UR UR6, R10 ;  /* 0x000000000a0672ca */ /* 0x000fe200000e0000 */
[----:B------:R-:W-:Y:S01]  /*1860*/  UMOV UR11, 0x40000040 ;  /* 0x40000040000b7882 */ /* 0x000fe20000000000 */
[----:B------:R-:W-:Y:S01]  /*1870*/  UMOV UR5, 0x40000040 ;  /* 0x4000004000057882 */ /* 0x000fe20000000000 */
[----:B------:R-:W-:Y:S01]  /*1880*/  ULOP3.LUT UR4, UR4, 0x3fff, URZ, 0xc0, !UPT ;  /* 0x00003fff04047892 */ /* 0x000fe2000f8ec03f */
[----:B------:R-:W2:Y:S01]  /*1890*/  S2UR UR43, SR_CgaCtaId ;  /* 0x00000000002b79c3 */ /* 0x000ea20000008800 */
        /* <DEDUP_REMOVED lines=10> */
[----:B------:R-:W-:-:S03]  /*1940*/  UIADD3 UR10, UR44, 0x2, URZ ;  /* 0x000000022c0a7890 */ /* 0x000fc6000fffe03f */
[----:B------:R-:W-:Y:S01]  /*1950*/  UMOV UR8, UR4 ;  /* 0x0000000400087c82 */ /* 0x000fe20008000000 */
[----:B------:R-:W-:Y:S01]  /*1960*/  UMOV UR9, UR5 ;  /* 0x0000000500097c82 */ /* 0x000fe20008000000 */
[----:B------:R-:W-:Y:S01]  /*1970*/  UMOV UR11, 0x40000040 ;  /* 0x40000040000b7882 */ /* 0x000fe20000000000 */
        /* <DEDUP_REMOVED lines=16> */
[----:B------:R-:W-:Y:S01]  /*1a80*/  HGMMA.64x128x16.F32 R24, gdesc[UR8], R24, gsb0 ;  /* 0x01e00000081879f0 */ /* 0x000fe20008000818 */
[----:B------:R-:W-:Y:S02]  /*1a90*/  UIADD3 UR8, UR6, 0x4, URZ ;  /* 0x0000000406087890 */ /* 0x000fe4000fffe03f */
        /* <DEDUP_REMOVED lines=22> */
[----:B--2---:R-:W-:Y:S05]  /*1c00*/  @!P0 BRA `(.L_x_7561) ;  /* 0x0000000000048947 */ /* 0x004fea0003800000 */
[----:B------:R-:W-:Y:S01]  /*1c10*/  BPT.TRAP 0x1 ;  /* 0x000000040000795c */ /* 0x000fe20000300000 */
.L_x_7561:
[----:B01----:R-:W-:Y:S01]  /*1c20*/  LOP3.LUT R0, R23, 0xffffff80, RZ, 0xc0, !PT ;  /* 0xffffff8017007812 */ /* 0x003fe200078ec0ff */
[----:B------:R-:W-:Y:S01]  /*1c30*/  UISETP.NE.AND UP1, UPT, UR42, URZ, UPT ;  /* 0x0000003f2a00728c */ /* 0x000fe2000bf25270 */
[----:B------:R-:W-:Y:S01]  /*1c40*/  LEA.HI R22, R22, R19, RZ, 0x2 ;  /* 0x0000001316167211 */ /* 0x000fe200078f10ff */
[----:B------:R-:W-:Y:S01]  /*1c50*/  UISETP.NE.AND UP0, UPT, UR41, URZ, UPT ;  /* 0x0000003f2900728c */ /* 0x000fe2000bf05270 */
[----:B------:R-:W-:Y:S01]  /*1c60*/  LEA.HI R6, R88, R88, RZ, 0x1 ;  /* 0x0000005858067211 */ /* 0x000fe200078f08ff */
[C---:B------:R-:W-:Y:S01]  /*1c70*/  IMAD.IADD R3, R19.reuse, 0x1, -R0 ;  /* 0x0000000113037824 */ /* 0x040fe200078e0a00 */
[----:B------:R-:W-:Y:S01]  /*1c80*/  LOP3.LUT R22, R22, 0xfffffffc, RZ, 0xc0, !PT ;  /* 0xfffffffc16167812 */ /* 0x000fe200078ec0ff */
[----:B------:R-:W-:Y:S01]  /*1c90*/  ULDC UR51, c[0x0][0x2f0] ;  /* 0x0000bc0000337ab9 */ /* 0x000fe20000000800 */
[----:B------:R-:W-:Y:S01]  /*1ca0*/  LOP3.LUT R9, R6, 0x3fffffe, RZ, 0xc0, !PT ;  /* 0x03fffffe06097812 */ /* 0x000fe200078ec0ff */
[----:B------:R-:W-:Y:S01]  /*1cb0*/  ULDC UR47, c[0x0][0x9dc] ;  /* 0x00027700002f7ab9 */ /* 0x000fe20000000800 */
[----:B------:R-:W-:Y:S01]  /*1cc0*/  SHF.R.S32.HI R0, RZ, 0x1f, R3 ;  /* 0x0000001fff007819 */ /* 0x000fe20000011403 */
[----:B------:R-:W-:Y:S01]  /*1cd0*/  IMAD.IADD R22, R19, 0x1, -R22 ;  /* 0x0000000113167824 */ /* 0x000fe200078e0a16 */
[----:B------:R-:W-:Y:S01]  /*1ce0*/  PLOP3.LUT P1, PT, PT, PT, UP1, 0x80, 0x0 ;  /* 0x000000000000781c */ /* 0x000fe20003f2f018 */
[----:B------:R-:W-:Y:S01]  /*1cf0*/  IMAD.IADD R9, R88, 0x1, -R9 ;  /* 0x0000000158097824 */ /* 0x000fe200078e0a09 */
[CC--:B------:R-:W-:Y:S01]  /*1d00*/  LEA.HI R4, R0.reuse, R3.reuse, RZ, 0x2 ;  /* 0x0000000300047211 */ /* 0x0c0fe200078f10ff */
[----:B------:R-:W-:Y:S01]  /*1d10*/  @UP1 ULDC UR6, c[0x0][0x44c] ;  /* 0x0001130000061ab9 */ /* 0x000fe20000000800 */
[----:B------:R-:W-:Y:S01]  /*1d20*/  LEA.HI R5, R0, R3, RZ, 0x5 ;  /* 0x0000000300057211 */ /* 0x000fe200078f28ff */
[----:B------:R-:W-:Y:S01]  /*1d30*/  @UP1 ULDC UR7, c[0x0][0x450] ;  /* 0x0001140000071ab9 */ /* 0x000fe20000000800 */
[--C-:B------:R-:W-:Y:S01]  /*1d40*/  SHF.R.S32.HI R0, RZ, 0x2, R4.reuse ;  /* 0x00000002ff007819 */ /* 0x100fe20000011404 */
[----:B------:R-:W-:Y:S01]  /*1d50*/  ULOP3.LUT UR47, URZ, UR47, URZ, 0x33, !UPT ;  /* 0x0000002f3f2f7292 */ /* 0x000fe2000f8e333f */
[----:B------:R-:W-:Y:S01]  /*1d60*/  SHF.R.S32.HI R7, RZ, 0x1f, R4 ;  /* 0x0000001fff077819 */ /* 0x000fe20000011404 */
[----:B------:R-:W-:Y:S01]  /*1d70*/  ULDC UR10, c[0x0][0x9e0] ;  /* 0x00027800000a7ab9 */ /* 0x000fe20000000800 */
[----:B------:R-:W-:-:S02]  /*1d80*/  SHF.R.S32.HI R5, RZ, 0x5, R5 ;  /* 0x00000005ff057819 */ /* 0x000fc40000011405 */
[----:B------:R-:W-:Y:S02]  /*1d90*/  LEA.HI R7, R7, R0, RZ, 0x3 ;  /* 0x0000000007077211 */ /* 0x000fe400078f18ff */
[----:B------:R-:W-:Y:S02]  /*1da0*/  LEA.HI R6, R22, R22, RZ, 0x1 ;  /* 0x0000001616067211 */ /* 0x000fe400078f08ff */
[----:B------:R-:W-:Y:S02]  /*1db0*/  LEA R8, R5, UR45, 0x4 ;  /* 0x0000002d05087c11 */ /* 0x000fe4000f8e20ff */
[----:B------:R-:W-:Y:S02]  /*1dc0*/  LOP3.LUT R7, R7, 0xfffffff8, RZ, 0xc0, !PT ;  /* 0xfffffff807077812 */ /* 0x000fe400078ec0ff */
[----:B------:R-:W-:Y:S02]  /*1dd0*/  LOP3.LUT R5, R6, 0x1ffffffe, RZ, 0xc0, !PT ;  /* 0x1ffffffe06057812 */ /* 0x000fe400078ec0ff */
[----:B------:R-:W-:-:S02]  /*1de0*/  IADD3 R8, R8, R0, -R7 ;  /* 0x0000000008087210 */ /* 0x000fc40007ffe807 */
[----:B------:R-:W-:Y:S01]  /*1df0*/  PLOP3.LUT P2, PT, PT, PT, UP1, 0x80, 0x0 ;  /* 0x000000000000781c */ /* 0x000fe20003f4f018 */
[----:B------:R-:W-:Y:S01]  /*1e00*/  IMAD.IADD R0, R22, 0x1, -R5 ;  /* 0x0000000116007824 */ /* 0x000fe200078e0a05 */
[----:B------:R-:W-:Y:S01]  /*1e10*/  LOP3.LUT R4, R4, 0x7ffffffc, RZ, 0xc0, !PT ;  /* 0x7ffffffc04047812 */ /* 0x000fe200078ec0ff */
[----:B------:R-:W-:Y:S01]  /*1e20*/  IMAD R9, R9, 0x40, R8 ;  /* 0x0000004009097824 */ /* 0x000fe200078e0208 */
[C---:B------:R-:W-:Y:S01]  /*1e30*/  LEA R14, R17.reuse, 0xffffff80, 0x7 ;  /* 0xffffff80110e7811 */ /* 0x040fe200078e38ff */
[----:B------:R-:W-:Y:S02]  /*1e40*/  IMAD.MOV.U32 R8, RZ, RZ, -0x80 ;  /* 0xffffff80ff087424 */ /* 0x000fe400078e00ff */
[----:B------:R-:W-:Y:S02]  /*1e50*/  IMAD R0, R0, 0x8, R9 ;  /* 0x0000000800007824 */ /* 0x000fe400078e0209 */
[----:B------:R-:W-:Y:S02]  /*1e60*/  IMAD R23, R17, R8, 0x80 ;  /* 0x0000008011177424 */ /* 0x000fe400078e0208 */
[----:B------:R-:W-:Y:S01]  /*1e70*/  @P1 IMAD.HI.U32 R5, R0, UR6, RZ ;  /* 0x0000000600051c27 */ /* 0x000fe2000f8e00ff */
[----:B------:R-:W-:Y:S01]  /*1e80*/  UIADD3 UR6, UR40, 0x28840, URZ ;  /* 0x0002884028067890 */ /* 0x000fe2000fffe03f */
[----:B------:R-:W-:-:S02]  /*1e90*/  PLOP3.LUT P1, PT, PT, PT, UP0, 0x40, 0x0 ;  /* 0x000000000000781c */ /* 0x000fc40003f2e808 */
[----:B------:R-:W-:Y:S01]  /*1ea0*/  IMAD.MOV.U32 R6, RZ, RZ, R0 ;  /* 0x000000ffff067224 */ /* 0x000fe200078e0000 */
[----:B------:R-:W-:Y:S01]  /*1eb0*/  @P2 SHF.R.U32.HI R6, RZ, UR7, R5 ;  /* 0x00000007ff062c19 */ /* 0x000fe20008011605 */
[----:B------:R-:W-:Y:S01]  /*1ec0*/  UPRMT UR6, UR43, 0x654, UR6 ;  /* 0x000006542b067896 */ /* 0x000fe20008000006 */
[----:B------:R-:W-:Y:S02]  /*1ed0*/  IMAD.IADD R3, R3, 0x1, -R4 ;  /* 0x0000000103037824 */ /* 0x000fe400078e0a04 */
[----:B------:R-:W-:Y:S01]  /*1ee0*/  VIADD R4, R23, 0x1 ;  /* 0x0000000117047836 */ /* 0x000fe20000000000 */
[----:B------:R-:W0:Y:S03]  /*1ef0*/  SHFL.IDX PT, R9, R6, RZ, 0x1c1f ;  /* 0x001c1fff06097589 */ /* 0x000e2600000e0000 */
[----:B------:R-:W-:Y:S02]  /*1f00*/  IMAD R5, R3, -0x2, R4 ;  /* 0xfffffffe03057824 */ /* 0x000fe400078e0204 */
[----:B------:R-:W-:Y:S01]  /*1f10*/  SYNCS.ARRIVE.TRANS64.RED.A1T0 RZ, [UR6], RZ ;  /* 0x000000ffffff79a7 */ /* 0x000fe20008100406 */
[----:B------:R-:W-:Y:S01]  /*1f20*/  ULDC UR6, c[0x0][0x288] ;  /* 0x0000a20000067ab9 */ /* 0x000fe20000000800 */
[----:B------:R-:W-:-:S02]  /*1f30*/  IMAD R5, R2, UR51, R5 ;  /* 0x0000003302057c24 */ /* 0x000fc4000f8e0205 */
[----:B------:R-:W-:Y:S02]  /*1f40*/  IMAD.U32 R8, RZ, RZ, UR6 ;  /* 0x00000006ff087e24 */ /* 0x000fe4000f8e00ff */
[----:B------:R-:W-:Y:S02]  /*1f50*/  IMAD R4, R2, UR51, R23 ;  /* 0x0000003302047c24 */ /* 0x000fe4000f8e0217 */
[----:B------:R-:W-:Y:S02]  /*1f60*/  IMAD.IADD R5, R5, 0x1, -R8 ;  /* 0x0000000105057824 */ /* 0x000fe400078e0a08 */
[----:B------:R-:W-:Y:S02]  /*1f70*/  IMAD R20, R3, -0x2, R4 ;  /* 0xfffffffe03147824 */ /* 0x000fe400078e0204 */
[C---:B------:R-:W-:Y:S02]  /*1f80*/  VIADD R89, R5.reuse, UR10 ;  /* 0x0000000a05597c36 */ /* 0x040fe40008000000 */
[----:B------:R-:W-:-:S03]  /*1f90*/  VIADD R22, R5, UR47 ;  /* 0x0000002f05167c36 */ /* 0x000fc60008000000 */
[----:B0-----:R-:W-:Y:S01]  /*1fa0*/  VIADDMNMX R4, R9, R89, R20, PT ;  /* 0x0000005909047246 */ /* 0x001fe20003800114 */
        /* <DEDUP_REMOVED lines=16> */
.L_x_7564:
[----:B------:R-:W-:Y:S02]  /*20b0*/  ULDC UR6, c[0x0][0x9e4] ;  /* 0x0002790000067ab9 */ /* 0x000fe40000000800 */
[----:B------:R-:W-:-:S05]  /*20c0*/  IMAD.U32 R9, RZ, RZ, UR6 ;  /* 0x00000006ff097e24 */ /* 0x000fca000f8e00ff */
[----:B------:R-:W-:-:S13]  /*20d0*/  ISETP.NE.AND P1, PT, R9, 0x1, PT ;  /* 0x000000010900780c */ /* 0x000fda0003f25270 */
[----:B------:R-:W0:Y:S02]  /*20e0*/  @P1 LDC.64 R12, c[0x0][0x9e8] ;  /* 0x00027a00ff0c1b82 */ /* 0x000e240000000a00 */
[----:B0-----:R-:W-:-:S05]  /*20f0*/  @P1 IMAD.HI.U32 R12, R5, R12, RZ ;  /* 0x0000000c050c1227 */ /* 0x001fca00078e00ff */
[----:B------:R-:W-:-:S07]  /*2100*/  @P1 SHF.R.U32.HI R5, RZ, R13, R12 ;  /* 0x0000000dff051219 */ /* 0x000fce000001160c */
.L_x_7565:
[----:B------:R-:W-:Y:S05]  /*2110*/  BSYNC B0 ;  /* 0x0000000000007941 */ /* 0x000fea0003800000 */
.L_x_7563:
[----:B------:R-:W-:-:S04]  /*2120*/  IMAD R12, R5, R9, -R14 ;  /* 0x00000009050c7224 */ /* 0x000fc800078e0a0e */
[----:B------:R-:W-:-:S05]  /*2130*/  IMAD R12, R3, -0x2, R12 ;  /* 0xfffffffe030c7824 */ /* 0x000fca00078e020c */
[----:B------:R-:W-:Y:S02]  /*2140*/  VIADDMNMX R4, R12, R9, R4, PT ;  /* 0x000000090c047246 */ /* 0x000fe40003800104 */
[----:B------:R-:W-:-:S07]  /*2150*/  VIMNMX R7, R7, R12, !PT ;  /* 0x0000000c07077248 */ /* 0x000fce0007fe0100 */
.L_x_7562:
[C---:B------:R-:W-:Y:S01]  /*2160*/  ISETP.GE.AND P2, PT, R23.reuse, 0x9, PT ;  /* 0x000000091700780c */ /* 0x040fe20003f46270 */
[----:B------:R-:W-:Y:S01]  /*2170*/  UISETP.NE.AND UP0, UPT, UR41, URZ, UPT ;  /* 0x0000003f2900728c */ /* 0x000fe2000bf05270 */
        /* <DEDUP_REMOVED lines=129> */
[----:B------:R-:W-:Y:S02]  /*2990*/  P2R R29, PR, RZ, 0x20 ;  /* 0x00000020ff1d7803 */ /* 0x000fe40000000000 */
[----:B------:R-:W-:-:S02]  /*29a0*/  FSEL R77, R77, -INF , !P3 ;  /* 0xff8000004d4d7808 */ /* 0x000fc40005800000 */
        /* <DEDUP_REMOVED lines=20> */
[----:B------:R-:W-:Y:S02]  /*2af0*/  ISETP.GT.AND P6, PT, R7, 0x79, !P6 ;  /* 0x000000790700780c */ /* 0x000fe400077c4270 */
[----:B------:R-:W0:Y:S02]  /*2b00*/  SHFL.IDX PT, R7, R6, 0x1, 0x1c1f ;  /* 0x003c1f0006077f89 */ /* 0x000e2400000e0000 */
[----:B------:R-:W-:-:S04]  /*2b10*/  ISETP.LT.OR P6, PT, R4, 0x7a, P6 ;  /* 0x0000007a0400780c */ /* 0x000fc800037c1670 */
[----:B------:R-:W-:Y:S02]  /*2b20*/  FSEL R85, R85, -INF , !P6 ;  /* 0xff80000055557808 */ /* 0x000fe40007000000 */
[----:B------:R-:W-:Y:S02]  /*2b30*/  PLOP3.LUT P6, PT, PT, PT, UP0, 0x40, 0x0 ;  /* 0x000000000000781c */ /* 0x000fe40003fce808 */
[----:B0-----:R-:W-:Y:S01]  /*2b40*/  VIADDMNMX R4, R7, R89, R20, PT ;  /* 0x0000005907047246 */ /* 0x001fe20003800114 */
[----:B------:R-:W-:-:S10]  /*2b50*/  IMAD.IADD R12, R22, 0x1, R7 ;  /* 0x00000001160c7824 */ /* 0x000fd400078e0207 */
        /* <DEDUP_REMOVED lines=15> */
.L_x_7568:
[----:B------:R-:W-:Y:S02]  /*2c50*/  ULDC UR6, c[0x0][0x9e4] ;  /* 0x0002790000067ab9 */ /* 0x000fe40000000800 */
[----:B------:R-:W-:-:S05]  /*2c60*/  IMAD.U32 R20, RZ, RZ, UR6 ;  /* 0x00000006ff147e24 */ /* 0x000fca000f8e00ff */
[----:B------:R-:W-:-:S13]  /*2c70*/  ISETP.NE.AND P6, PT, R20, 0x1, PT ;  /* 0x000000011400780c */ /* 0x000fda0003fc5270 */
[----:B------:R-:W0:Y:S02]  /*2c80*/  @P6 LDC.64 R22, c[0x0][0x9e8] ;  /* 0x00027a00ff166b82 */ /* 0x000e240000000a00 */
[----:B0-----:R-:W-:-:S05]  /*2c90*/  @P6 IMAD.HI.U32 R6, R7, R22, RZ ;  /* 0x0000001607066227 */ /* 0x001fca00078e00ff */
[----:B------:R-:W-:-:S07]  /*2ca0*/  @P6 SHF.R.U32.HI R7, RZ, R23, R6 ;  /* 0x00000017ff076219 */ /* 0x000fce0000011606 */
.L_x_7569:
[----:B------:R-:W-:Y:S05]  /*2cb0*/  BSYNC B0 ;  /* 0x0000000000007941 */ /* 0x000fea0003800000 */
.L_x_7567:
[----:B------:R-:W-:-:S04]  /*2cc0*/  IMAD R6, R7, R20, -R14 ;  /* 0x0000001407067224 */ /* 0x000fc800078e0a0e */
[----:B------:R-:W-:-:S05]  /*2cd0*/  IMAD R7, R3, -0x2, R6 ;  /* 0xfffffffe03077824 */ /* 0x000fca00078e0206 */
[----:B------:R-:W-:Y:S02]  /*2ce0*/  VIADDMNMX R4, R7, R20, R4, PT ;  /* 0x0000001407047246 */ /* 0x000fe40003800104 */
[----:B------:R-:W-:-:S07]  /*2cf0*/  VIMNMX R12, R12, R7, !PT ;  /* 0x000000070c0c7248 */ /* 0x000fce0007fe0100 */
.L_x_7566:
[----:B------:R-:W-:Y:S01]  /*2d00*/  ISETP.GT.AND P1, PT, R12, 0x1, !P1 ;  /* 0x000000010c00780c */ /* 0x000fe20004f24270 */
[----:B------:R-:W-:Y:S01]  /*2d10*/  ULDC UR6, c[0x0][0x988] ;  /* 0x0002620000067ab9 */ /* 0x000fe20000000800 */
[----:B------:R-:W-:Y:S01]  /*2d20*/  ISETP.NE.AND P6, PT, R25, RZ, PT ;  /* 0x000000ff1900720c */ /* 0x000fe20003fc5270 */
[----:B------:R-:W-:Y:S01]  /*2d30*/  UISETP.NE.AND UP1, UPT, UR42, URZ, UPT ;  /* 0x0000003f2a00728c */ /* 0x000fe2000bf25270 */
[----:B------:R-:W-:Y:S01]  /*2d40*/  ISETP.LT.OR P1, PT, R4, 0x2, P1 ;  /* 0x000000020400780c */ /* 0x000fe20000f21670 */
[----:B------:R-:W-:Y:S01]  /*2d50*/  UISETP.NE.AND UP0, UPT, UR41, URZ, UPT ;  /* 0x0000003f2900728c */ /* 0x000fe2000bf05270 */
[----:B------:R-:W-:Y:S02]  /*2d60*/  FMNMX.FTZ R6, R93, R95, !PT ;  /* 0x0000005f5d067209 */ /* 0x000fe40007810000 */
[----:B------:R-:W-:Y:S02]  /*2d70*/  FSEL R27, R27, -INF , !P1 ;  /* 0xff8000001b1b7808 */ /* 0x000fe40004800000 */
[----:B------:R-:W-:-:S02]  /*2d80*/  ISETP.GT.AND P1, PT, R12, 0x9, !P6 ;  /* 0x000000090c00780c */ /* 0x000fc40007724270 */
[----:B------:R-:W-:Y:S02]  /*2d90*/  FMNMX.FTZ R6, R97, R6, !PT ;  /* 0x0000000661067209 */ /* 0x000fe40007810000 */
[----:B------:R-:W-:Y:S01]  /*2da0*/  ISETP.LT.OR P1, PT, R4, 0xa, P1 ;  /* 0x0000000a0400780c */ /* 0x000fe20000f21670 */
[----:B------:R-:W-:Y:S01]  /*2db0*/  @UP1 ULDC UR14, c[0x0][0x450] ;  /* 0x00011400000e1ab9 */ /* 0x000fe20000000800 */
[----:B------:R-:W-:Y:S02]  /*2dc0*/  FMNMX.FTZ R6, R125, R6, !PT ;  /* 0x000000067d067209 */ /* 0x000fe40007810000 */
[----:B------:R-:W-:Y:S02]  /*2dd0*/  FSEL R31, R31, -INF , !P1 ;  /* 0xff8000001f1f7808 */ /* 0x000fe40004800000 */
[----:B------:R-:W-:Y:S02]  /*2de0*/  ISETP.NE.AND P1, PT, R88, RZ, PT ;  /* 0x000000ff5800720c */ /* 0x000fe40003f25270 */
[----:B------:R-:W-:-:S02]  /*2df0*/  FMNMX.FTZ R6, R127, R6, !PT ;  /* 0x000000067f067209 */ /* 0x000fc40007810000 */
[----:B------:R-:W-:Y:S02]  /*2e00*/  ISETP.GT.AND P1, PT, R12, 0x10, !P1 ;  /* 0x000000100c00780c */ /* 0x000fe40004f24270 */
        /* <DEDUP_REMOVED lines=73> */
[----:B------:R-:W-:Y:S01]  /*32a0*/  FMNMX.FTZ R14, R85, R6, !PT ;  /* 0x00000006550e7209 */ /* 0x000fe20007810000 */
[----:B------:R-:W-:Y:S01]  /*32b0*/  IMAD.U32 R6, RZ, RZ, UR6 ;  /* 0x00000006ff067e24 */ /* 0x000fe2000f8e00ff */
[----:B------:R-:W-:Y:S01]  /*32c0*/  ISETP.LT.OR P1, PT, R4, 0x3a, P1 ;  /* 0x0000003a0400780c */ /* 0x000fe20000f21670 */
[----:B------:R-:W-:Y:S01]  /*32d0*/  @UP1 ULDC UR6, c[0x0][0x44c] ;  /* 0x0001130000061ab9 */ /* 0x000fe20000000800 */
[----:B------:R-:W-:Y:S01]  /*32e0*/  ISETP.NE.AND P2, PT, R91, RZ, PT ;  /* 0x000000ff5b00720c */ /* 0x000fe20003f45270 */
[----:B------:R-:W0:Y:S01]  /*32f0*/  SHFL.BFLY PT, R7, R14, 0x2, 0x1f ;  /* 0x0c401f000e077f89 */ /* 0x000e2200000e0000 */
[----:B------:R-:W-:Y:S01]  /*3300*/  FSEL R55, R55, -INF , !P1 ;  /* 0xff80000037377808 */ /* 0x000fe20004800000 */
[----:B------:R-:W-:Y:S01]  /*3310*/  UIMAD.WIDE.U32 UR6, UR45, UR6, URZ ;  /* 0x000000062d0672a5 */ /* 0x000fe2000f8e003f */
[----:B------:R-:W-:-:S02]  /*3320*/  ISETP.NE.AND P1, PT, R52, RZ, PT ;  /* 0x000000ff3400720c */ /* 0x000fc40003f25270 */
[----:B------:R-:W-:Y:S01]  /*3330*/  ISETP.NE.AND P6, PT, R72, RZ, PT ;  /* 0x000000ff4800720c */ /* 0x000fe20003fc5270 */
[----:B------:R-:W-:Y:S01]  /*3340*/  @UP1 USHF.R.U32.HI UR45, URZ, UR14, UR7 ;  /* 0x0000000e3f2d1299 */ /* 0x000fe20008011607 */
[C---:B------:R-:W-:Y:S02]  /*3350*/  ISETP.GT.AND P1, PT, R12.reuse, 0x40, !P1 ;  /* 0x000000400c00780c */ /* 0x040fe40004f24270 */
[----:B------:R-:W-:Y:S02]  /*3360*/  ISETP.GT.AND P3, PT, R12, 0x70, !P3 ;  /* 0x000000700c00780c */ /* 0x000fe40005f64270 */
[----:B------:R-:W-:Y:S02]  /*3370*/  ISETP.LT.OR P1, PT, R4, 0x41, P1 ;  /* 0x000000410400780c */ /* 0x000fe40000f21670 */
[----:B------:R-:W-:Y:S02]  /*3380*/  ISETP.GT.AND P4, PT, R12, 0x71, !P4 ;  /* 0x000000710c00780c */ /* 0x000fe40006784270 */
[----:B------:R-:W-:-:S02]  /*3390*/  FSEL R49, R58, -INF , !P1 ;  /* 0xff8000003a317808 */ /* 0x000fc40004800000 */
[----:B------:R-:W-:Y:S02]  /*33a0*/  ISETP.NE.AND P1, PT, R53, RZ, PT ;  /* 0x000000ff3500720c */ /* 0x000fe40003f25270 */
[----:B------:R-:W-:Y:S02]  /*33b0*/  ISETP.LT.OR P3, PT, R4, 0x71, P3 ;  /* 0x000000710400780c */ /* 0x000fe40001f61670 */
[C---:B------:R-:W-:Y:S02]  /*33c0*/  ISETP.GT.AND P1, PT, R12.reuse, 0x41, !P1 ;  /* 0x000000410c00780c */ /* 0x040fe40004f24270 */
[----:B------:R-:W-:Y:S02]  /*33d0*/  ISETP.GT.AND P5, PT, R12, 0x78, !P5 ;  /* 0x000000780c00780c */ /* 0x000fe40006fa4270 */
[----:B------:R-:W-:Y:S02]  /*33e0*/  ISETP.LT.OR P1, PT, R4, 0x42, P1 ;  /* 0x000000420400780c */ /* 0x000fe40000f21670 */
[----:B0-----:R-:W-:-:S02]  /*33f0*/  FMNMX.FTZ R20, R14, R7, !PT ;  /* 0x000000070e147209 */ /* 0x001fc40007810000 */
[----:B------:R-:W-:Y:S02]  /*3400*/  FSEL R59, R59, -INF , !P1 ;  /* 0xff8000003b3b7808 */ /* 0x000fe40004800000 */
[----:B------:R-:W-:Y:S01]  /*3410*/  ISETP.NE.AND P1, PT, R56, RZ, PT ;  /* 0x000000ff3800720c */ /* 0x000fe20003f25270 */
[----:B------:R-:W0:Y:S01]  /*3420*/  SHFL.BFLY PT, R7, R20, 0x1, 0x1f ;  /* 0x0c201f0014077f89 */ /* 0x000e2200000e0000 */
[----:B------:R-:W-:Y:S02]  /*3430*/  ISETP.LT.OR P4, PT, R4, 0x72, P4 ;  /* 0x000000720400780c */ /* 0x000fe40002781670 */
[----:B------:R-:W-:Y:S02]  /*3440*/  ISETP.GT.AND P1, PT, R12, 0x48, !P1 ;  /* 0x000000480c00780c */ /* 0x000fe40004f24270 */
[C---:B------:R-:W-:Y:S02]  /*3450*/  ISETP.LT.OR P5, PT, R4.reuse, 0x79, P5 ;  /* 0x000000790400780c */ /* 0x040fe40002fa1670 */
[----:B------:R-:W-:-:S02]  /*3460*/  ISETP.LT.OR P1, PT, R4, 0x49, P1 ;  /* 0x000000490400780c */ /* 0x000fc40000f21670 */
[----:B------:R-:W-:Y:S02]  /*3470*/  FSEL R83, R83, -INF , !P4 ;  /* 0xff80000053537808 */ /* 0x000fe40006000000 */
[----:B------:R-:W-:Y:S02]  /*3480*/  FSEL R53, R62, -INF , !P1 ;  /* 0xff8000003e357808 */ /* 0x000fe40004800000 */
[----:B------:R-:W-:Y:S02]  /*3490*/  ISETP.NE.AND P1, PT, R57, RZ, PT ;  /* 0x000000ff3900720c */ /* 0x000fe40003f25270 */
[----:B------:R-:W-:Y:S02]  /*34a0*/  R2UR UR11, R18 ;  /* 0x00000000120b72ca */ /* 0x000fe400000e0000 */
[----:B------:R-:W-:-:S04]  /*34b0*/  ISETP.GT.AND P1, PT, R12, 0x49, !P1 ;  /* 0x000000490c00780c */ /* 0x000fc80004f24270 */
[----:B------:R-:W-:Y:S02]  /*34c0*/  ISETP.LT.OR P1, PT, R4, 0x4a, P1 ;  /* 0x0000004a0400780c */ /* 0x000fe40000f21670 */
[----:B0-----:R-:W-:Y:S02]  /*34d0*/  FMNMX.FTZ R7, R20, R7, !PT ;  /* 0x0000000714077209 */ /* 0x001fe40007810000 */
[----:B------:R-:W-:Y:S02]  /*34e0*/  FSEL R63, R63, -INF , !P1 ;  /* 0xff8000003f3f7808 */ /* 0x000fe40004800000 */
[----:B------:R-:W-:Y:S01]  /*34f0*/  ISETP.NE.AND P1, PT, R60, RZ, PT ;  /* 0x000000ff3c00720c */ /* 0x000fe20003f25270 */
[----:B------:R-:W-:Y:S01]  /*3500*/  FMUL.FTZ R22, R7, R6 ;  /* 0x0000000607167220 */ /* 0x000fe20000410000 */
[----:B------:R-:W-:Y:S02]  /*3510*/  UIADD3 UR45, UR11, UR45, URZ ;  /* 0x0000002d0b2d7290 */ /* 0x000fe4000fffe03f */
[----:B------:R-:W-:-:S02]  /*3520*/  ISETP.GT.AND P1, PT, R12, 0x50, !P1 ;  /* 0x000000500c00780c */ /* 0x000fc40004f24270 */
[----:B------:R-:W-:Y:S02]  /*3530*/  UIADD3 UR10, UR45, UR10, URZ ;  /* 0x0000000a2d0a7290 */ /* 0x000fe4000fffe03f */
[----:B------:R-:W-:-:S04]  /*3540*/  ISETP.LT.OR P1, PT, R4, 0x51, P1 ;  /* 0x000000510400780c */ /* 0x000fc80000f21670 */
[----:B------:R-:W-:Y:S02]  /*3550*/  FSEL R57, R66, -INF , !P1 ;  /* 0xff80000042397808 */ /* 0x000fe40004800000 */
[----:B------:R-:W-:-:S04]  /*3560*/  ISETP.NE.AND P1, PT, R64, RZ, PT ;  /* 0x000000ff4000720c */ /* 0x000fc80003f25270 */
[----:B------:R-:W-:-:S04]  /*3570*/  ISETP.GT.AND P1, PT, R12, 0x51, !P1 ;  /* 0x000000510c00780c */ /* 0x000fc80004f24270 */
        /* <DEDUP_REMOVED lines=10> */
[----:B------:R-:W-:Y:S02]  /*3620*/  ISETP.GT.AND P1, PT, R12, 0x60, !P2 ;  /* 0x000000600c00780c */ /* 0x000fe40005724270 */
[----:B------:R-:W-:Y:S02]  /*3630*/  ISETP.NE.AND P2, PT, R76, RZ, PT ;  /* 0x000000ff4c00720c */ /* 0x000fe40003f45270 */
[----:B------:R-:W-:Y:S02]  /*3640*/  ISETP.LT.OR P1, PT, R4, 0x61, P1 ;  /* 0x000000610400780c */ /* 0x000fe40000f21670 */
[----:B------:R-:W-:Y:S02]  /*3650*/  ISETP.GT.AND P2, PT, R12, 0x69, !P2 ;  /* 0x000000690c00780c */ /* 0x000fe40005744270 */
[----:B------:R-:W-:-:S02]  /*3660*/  FSEL R91, R74, -INF , !P1 ;  /* 0xff8000004a5b7808 */ /* 0x000fc40004800000 */
[----:B------:R-:W-:Y:S02]  /*3670*/  ISETP.GT.AND P1, PT, R12, 0x61, !P6 ;  /* 0x000000610c00780c */ /* 0x000fe40007724270 */
[----:B------:R-:W-:Y:S02]  /*3680*/  ISETP.NE.AND P6, PT, R28, RZ, PT ;  /* 0x000000ff1c00720c */ /* 0x000fe40003fc5270 */
[C---:B------:R-:W-:Y:S02]  /*3690*/  ISETP.LT.OR P1, PT, R4.reuse, 0x62, P1 ;  /* 0x000000620400780c */ /* 0x040fe40000f21670 */
[----:B------:R-:W-:Y:S02]  /*36a0*/  ISETP.LT.OR P2, PT, R4, 0x6a, P2 ;  /* 0x0000006a0400780c */ /* 0x000fe40001741670 */
[----:B------:R-:W-:Y:S02]  /*36b0*/  FSEL R75, R75, -INF , !P1 ;  /* 0xff8000004b4b7808 */ /* 0x000fe40004800000 */
[----:B------:R-:W-:-:S02]  /*36c0*/  FSETP.NEU.FTZ.AND P1, PT, R7, -INF , PT ;  /* 0xff8000000700780b */ /* 0x000fc40003f3d000 */
[----:B------:R-:W-:Y:S02]  /*36d0*/  FSEL R79, R79, -INF , !P2 ;  /* 0xff8000004f4f7808 */ /* 0x000fe40005000000 */
[----:B------:R-:W-:Y:S02]  /*36e0*/  FSEL R22, R22, RZ, P1 ;  /* 0x000000ff16167208 */ /* 0x000fe40000800000 */
[----:B------:R-:W-:Y:S02]  /*36f0*/  ISETP.GT.AND P1, PT, R12, RZ, !P6 ;  /* 0x000000ff0c00720c */ /* 0x000fe40007724270 */
[----:B------:R-:W-:Y:S01]  /*3700*/  ISETP.NE.AND P6, PT, R24, RZ, PT ;  /* 0x000000ff1800720c */ /* 0x000fe20003fc5270 */
[-CC-:B------:R-:W-:Y:S01]  /*3710*/  FFMA.FTZ R170, R115, R6.reuse, -R22.reuse ;  /* 0x0000000673aa7223 */ /* 0x180fe20000010816 */
[----:B------:R-:W-:Y:S01]  /*3720*/  ISETP.LT.OR P1, PT, R4, 0x1, P1 ;  /* 0x000000010400780c */ /* 0x000fe20000f21670 */
[-CC-:B------:R-:W-:Y:S01]  /*3730*/  FFMA.FTZ R164, R113, R6.reuse, -R22.reuse ;  /* 0x0000000671a47223 */ /* 0x180fe20000010816 */
[----:B------:R-:W-:Y:S01]  /*3740*/  FSEL R113, R82, -INF , !P3 ;  /* 0xff80000052717808 */ /* 0x000fe20005800000 */
[-CC-:B------:R-:W-:Y:S01]  /*3750*/  FFMA.FTZ R9, R9, R6.reuse, -R22.reuse ;  /* 0x0000000609097223 */ /* 0x180fe20000010816 */
[----:B------:R-:W-:Y:S01]  /*3760*/  FSEL R26, R26, -INF , !P1 ;  /* 0xff8000001a1a7808 */ /* 0x000fe20004800000 */
[-CC-:B------:R-:W-:Y:S01]  /*3770*/  FFMA.FTZ R180, R93, R6.reuse, -R22.reuse ;  /* 0x000000065db47223 */ /* 0x180fe20000010816 */
[----:B------:R-:W-:Y:S01]  /*3780*/  ISETP.NE.AND P1, PT, R92, RZ, PT ;  /* 0x000000ff5c00720c */ /* 0x000fe20003f25270 */
[-CC-:B------:R-:W-:Y:S01]  /*3790*/  FFMA.FTZ R93, R95, R6.reuse, -R22.reuse ;  /* 0x000000065f5d7223 */ /* 0x180fe20000010816 */
        /* <DEDUP_REMOVED lines=14> */
[----:B------:R-:W-:Y:S01]  /*3880*/  ISETP.GT.AND P6, PT, R12, 0x79, !P6 ;  /* 0x000000790c00780c */ /* 0x000fe200077c4270 */
[--C-:B------:R-:W-:Y:S01]  /*3890*/  FFMA.FTZ R12, R111, R6, -R22.reuse ;  /* 0x000000066f0c7223 */ /* 0x100fe20000010816 */
[----:B------:R-:W-:Y:S01]  /*38a0*/  FMNMX.FTZ R14, R35, R14, !PT ;  /* 0x0000000e230e7209 */ /* 0x000fe20007810000 */
[----:B------:R-:W0:Y:S01]  /*38b0*/  MUFU.EX2 R93, R93 ;  /* 0x0000005d005d7308 */ /* 0x000e220000000800 */
[----:B------:R-:W-:Y:S01]  /*38c0*/  ISETP.LT.OR P6, PT, R4, 0x7a, P6 ;  /* 0x0000007a0400780c */ /* 0x000fe200037c1670 */
[--C-:B------:R-:W-:Y:S01]  /*38d0*/  FFMA.FTZ R4, R61, R6, -R22.reuse ;  /* 0x000000063d047223 */ /* 0x100fe20000010816 */
[----:B------:R-:W-:Y:S01]  /*38e0*/  FMNMX.FTZ R14, R29, R14, !PT ;  /* 0x0000000e1d0e7209 */ /* 0x000fe20007810000 */
[-CC-:B------:R-:W-:Y:S01]  /*38f0*/  FFMA.FTZ R168, R117, R6.reuse, -R22.reuse ;  /* 0x0000000675a87223 */ /* 0x180fe20000010816 */
[----:B------:R-:W-:Y:S01]  /*3900*/  FSEL R111, R86, -INF , !P5 ;  /* 0xff800000566f7808 */ /* 0x000fe20006800000 */
[--C-:B------:R-:W-:Y:S01]  /*3910*/  FFMA.FTZ R99, R99, R6, -R22.reuse ;  /* 0x0000000663637223 */ /* 0x100fe20000010816 */
[----:B------:R-:W-:Y:S01]  /*3920*/  FMNMX.FTZ R14, R39, R14, !PT ;  /* 0x0000000e270e7209 */ /* 0x000fe20007810000 */
[----:B------:R1:W-:Y:S01]  /*3930*/  MUFU.EX2 R166, R4 ;  /* 0x0000000400a67308 */ /* 0x0003e20000000800 */
[----:B------:R-:W-:Y:S01]  /*3940*/  FSEL R87, R87, -INF , !P6 ;  /* 0xff80000057577808 */ /* 0x000fe20007000000 */
        /* <DEDUP_REMOVED lines=14> */
[----:B------:R-:W3:Y:S01]  /*3a30*/  MUFU.EX2 R95, R95 ;  /* 0x0000005f005f7308 */ /* 0x000ee20000000800 */
[-CC-:B------:R-:W-:Y:S01]  /*3a40*/  FFMA.FTZ R69, R69, R6.reuse, -R22.reuse ;  /* 0x0000000645457223 */ /* 0x180fe20000010816 */
[--C-:B------:R-:W-:Y:S01]  /*3a50*/  FFMA.FTZ R13, R13, R6, -R22.reuse ;  /* 0x000000060d0d7223 */ /* 0x100fe20000010816 */
[----:B------:R-:W-:Y:S01]  /*3a60*/  FMNMX.FTZ R14, R41, R14, !PT ;  /* 0x0000000e290e7209 */ /* 0x000fe20007810000 */
[-CC-:B------:R-:W-:Y:S01]  /*3a70*/  FFMA.FTZ R73, R73, R6.reuse, -R22.reuse ;  /* 0x0000000649497223 */ /* 0x180fe20000010816 */
[-CC-:B------:R-:W-:Y:S01]  /*3a80*/  FFMA.FTZ R15, R15, R6.reuse, -R22.reuse ;  /* 0x000000060f0f7223 */ /* 0x180fe20000010816 */
[--C-:B------:R-:W-:Y:S01]  /*3a90*/  FFMA.FTZ R77, R77, R6, -R22.reuse ;  /* 0x000000064d4d7223 */ /* 0x100fe20000010816 */
[----:B------:R-:W-:Y:S01]  /*3aa0*/  FMNMX.FTZ R14, R51, R14, !PT ;  /* 0x0000000e330e7209 */ /* 0x000fe20007810000 */
[----:B------:R-:W4:Y:S01]  /*3ab0*/  MUFU.EX2 R176, R176 ;  /* 0x000000b000b07308 */ /* 0x000f220000000800 */
[-CC-:B------:R-:W-:Y:S01]  /*3ac0*/  FFMA.FTZ R19, R19, R6.reuse, -R22.reuse ;  /* 0x0000000613137223 */ /* 0x180fe20000010816 */
[--C-:B------:R-:W-:Y:S01]  /*3ad0*/  FFMA.FTZ R81, R81, R6, -R22.reuse ;  /* 0x0000000651517223 */ /* 0x100fe20000010816 */
[----:B------:R-:W-:Y:S01]  /*3ae0*/  FMNMX.FTZ R14, R45, R14, !PT ;  /* 0x0000000e2d0e7209 */ /* 0x000fe20007810000 */
[-CC-:B------:R-:W-:Y:S01]  /*3af0*/  FFMA.FTZ R21, R21, R6.reuse, -R22.reuse ;  /* 0x0000000615157223 */ /* 0x180fe20000010816 */
[----:B------:R-:W-:-:S02]  /*3b00*/  FFMA.FTZ R22, R85, R6, -R22 ;  /* 0x0000000655167223 */ /* 0x000fc40000010816 */
[----:B------:R-:W-:Y:S01]  /*3b10*/  FMNMX.FTZ R14, R55, R14, !PT ;  /* 0x0000000e370e7209 */ /* 0x000fe20007810000 */
[----:B------:R-:W-:Y:S03]  /*3b20*/  MUFU.EX2 R117, R12 ;  /* 0x0000000c00757308 */ /* 0x000fe60000000800 */
[----:B------:R-:W-:-:S04]  /*3b30*/  FMNMX.FTZ R14, R49, R14, !PT ;  /* 0x0000000e310e7209 */ /* 0x000fc80007810000 */
[----:B------:R-:W-:Y:S01]  /*3b40*/  FMNMX.FTZ R14, R59, R14, !PT ;  /* 0x0000000e3b0e7209 */ /* 0x000fe20007810000 */
[----:B------:R-:W5:Y:S03]  /*3b50*/  MUFU.EX2 R97, R97 ;  /* 0x0000006100617308 */ /* 0x000f660000000800 */
        /* <DEDUP_REMOVED lines=27> */
[----:B-1----:R-:W0:Y:S07]  /*3d10*/  SHFL.BFLY PT, R4, R61, 0x1, 0x1f ;  /* 0x0c201f003d047f89 */ /* 0x002e2e00000e0000 */
[----:B------:R-:W-:Y:S08]  /*3d20*/  MUFU.EX2 R109, R109 ;  /* 0x0000006d006d7308 */ /* 0x000ff00000000800 */
[----:B------:R-:W-:Y:S08]  /*3d30*/  MUFU.EX2 R5, R5 ;  /* 0x0000000500057308 */ /* 0x000ff00000000800 */
[----:B------:R-:W-:Y:S01]  /*3d40*/  MUFU.EX2 R160, R65 ;  /* 0x0000004100a07308 */ /* 0x000fe20000000800 */
[----:B0-----:R-:W-:-:S04]  /*3d50*/  FMNMX.FTZ R9, R61, R4, !PT ;  /* 0x000000043d097209 */ /* 0x001fc80007810000 */
[C---:B------:R-:W-:Y:S01]  /*3d60*/  FSETP.NEU.FTZ.AND P1, PT, R9.reuse, -INF , PT ;  /* 0xff8000000900780b */ /* 0x040fe20003f3d000 */
[----:B------:R-:W-:Y:S02]  /*3d70*/  FMUL.FTZ R4, R9, R6 ;  /* 0x0000000609047220 */ /* 0x000fe40000410000 */
[----:B------:R-:W-:Y:S03]  /*3d80*/  MUFU.EX2 R69, R69 ;  /* 0x0000004500457308 */ /* 0x000fe60000000800 */
[----:B------:R-:W-:Y:S02]  /*3d90*/  FSEL R4, R4, RZ, P1 ;  /* 0x000000ff04047208 */ /* 0x000fe40000800000 */
[----:B------:R-:W-:-:S03]  /*3da0*/  PLOP3.LUT P1, PT, PT, PT, UP0, 0x40, 0x0 ;  /* 0x000000000000781c */ /* 0x000fc60003f2e808 */
        /* <DEDUP_REMOVED lines=28> */
[----:B------:R-:W1:Y:S01]  /*3f70*/  MUFU.EX2 R23, R23 ;  /* 0x0000001700177308 */ /* 0x000e620000000800 */
[----:B-----5:R-:W-:Y:S01]  /*3f80*/  FADD.FTZ R31, R97, R34 ;  /* 0x00000022611f7221 */ /* 0x020fe20000010000 */
[-CC-:B------:R-:W-:Y:S01]  /*3f90*/  FFMA.FTZ R67, R67, R6.reuse, -R4.reuse ;  /* 0x0000000643437223 */ /* 0x180fe20000010804 */
[-CC-:B------:R-:W-:Y:S01]  /*3fa0*/  FFMA.FTZ R89, R89, R6.reuse, -R4.reuse ;  /* 0x0000000659597223 */ /* 0x180fe20000010804 */
[-CC-:B------:R-:W-:Y:S01]  /*3fb0*/  FFMA.FTZ R71, R71, R6.reuse, -R4.reuse ;  /* 0x0000000647477223 */ /* 0x180fe20000010804 */
[----:B------:R-:W-:Y:S01]  /*3fc0*/  FADD.FTZ R34, R178, R31 ;  /* 0x0000001fb2227221 */ /* 0x000fe20000010000 */
[-CC-:B------:R-:W-:Y:S01]  /*3fd0*/  FFMA.FTZ R91, R91, R6.reuse, -R4.reuse ;  /* 0x000000065b5b7223 */ /* 0x180fe20000010804 */
[-C--:B------:R-:W-:Y:S01]  /*3fe0*/  FFMA.FTZ R75, R75, R6.reuse, -R4 ;  /* 0x000000064b4b7223 */ /* 0x080fe20000010804 */
[----:B------:R-:W2:Y:S01]  /*3ff0*/  MUFU.EX2 R25, R25 ;  /* 0x0000001900197308 */ /* 0x000ea20000000800 */
[----:B------:R-:W-:Y:S01]  /*4000*/  FADD.FTZ R31, R99, R34 ;  /* 0x00000022631f7221 */ /* 0x000fe20000010000 */
[-CC-:B------:R-:W-:Y:S01]  /*4010*/  FFMA.FTZ R115, R115, R6.reuse, -R4.reuse ;  /* 0x0000000673737223 */ /* 0x180fe20000010804 */
[-CC-:B------:R-:W-:Y:S01]  /*4020*/  FFMA.FTZ R79, R79, R6.reuse, -R4.reuse ;  /* 0x000000064f4f7223 */ /* 0x180fe20000010804 */
[-CC-:B------:R-:W-:Y:S01]  /*4030*/  FFMA.FTZ R113, R113, R6.reuse, -R4.reuse ;  /* 0x0000000671717223 */ /* 0x180fe20000010804 */
[----:B------:R-:W-:Y:S01]  /*4040*/  FADD.FTZ R36, R172, R31 ;  /* 0x0000001fac247221 */ /* 0x000fe20000010000 */
[-CC-:B------:R-:W-:Y:S01]  /*4050*/  FFMA.FTZ R83, R83, R6.reuse, -R4.reuse ;  /* 0x0000000653537223 */ /* 0x180fe20000010804 */
[-C--:B------:R-:W-:Y:S01]  /*4060*/  FFMA.FTZ R111, R111, R6.reuse, -R4 ;  /* 0x000000066f6f7223 */ /* 0x080fe20000010804 */
[----:B------:R3:W4:Y:S01]  /*4070*/  MUFU.EX2 R14, R35 ;  /* 0x00000023000e7308 */ /* 0x0007220000000800 */
[----:B------:R-:W-:Y:S01]  /*4080*/  FADD.FTZ R31, R101, R36 ;  /* 0x00000024651f7221 */ /* 0x000fe20000010000 */
[----:B0-----:R-:W-:Y:S01]  /*4090*/  FADD.FTZ R36, R26, R27 ;  /* 0x0000001b1a247221 */ /* 0x001fe20000010000 */
[----:B------:R-:W-:Y:S01]  /*40a0*/  FFMA.FTZ R87, R87, R6, -R4 ;  /* 0x0000000657577223 */ /* 0x000fe20000010804 */
[----:B------:R-:W-:Y:S01]  /*40b0*/  F2FP.F16.F32.PACK_AB R181, R27, R26 ;  /* 0x0000001a1bb5723e */ /* 0x000fe200000000ff */
[----:B------:R-:W-:Y:S01]  /*40c0*/  FADD.FTZ R38, R174, R31 ;  /* 0x0000001fae267221 */ /* 0x000fe20000010000 */
[----:B-1----:R-:W-:Y:S01]  /*40d0*/  FADD.FTZ R31, R23, R36 ;  /* 0x00000024171f7221 */ /* 0x002fe20000010000 */
[C---:B------:R-:W-:Y:S01]  /*40e0*/  F2FP.F16.F32.PACK_AB R183, R12.reuse, R23 ;  /* 0x000000170cb7723e */ /* 0x040fe200000000ff */
[----:B------:R-:W0:Y:S01]  /*40f0*/  MUFU.EX2 R29, R29 ;  /* 0x0000001d001d7308 */ /* 0x000e220000000800 */
[----:B---3--:R-:W-:Y:S01]  /*4100*/  FADD.FTZ R35, R103, R38 ;  /* 0x0000002667237221 */ /* 0x008fe20000010000 */
[----:B------:R-:W-:Y:S01]  /*4110*/  FADD.FTZ R38, R12, R31 ;  /* 0x0000001f0c267221 */ /* 0x000fe20000010000 */
[----:B------:R-:W-:-:S02]  /*4120*/  F2FP.F16.F32.PACK_AB R180, R93, R180 ;  /* 0x000000b45db4723e */ /* 0x000fc400000000ff */
[----:B------:R-:W-:Y:S01]  /*4130*/  FADD.FTZ R40, R168, R35 ;  /* 0x00000023a8287221 */ /* 0x000fe20000010000 */
[----:B--2---:R-:W-:Y:S01]  /*4140*/  FADD.FTZ R31, R25, R38 ;  /* 0x00000026191f7221 */ /* 0x004fe20000010000 */
[----:B------:R-:W-:Y:S01]  /*4150*/  F2FP.F16.F32.PACK_AB R182, R95, R182 ;  /* 0x000000b65fb6723e */ /* 0x000fe200000000ff */
[----:B------:R-:W1:Y:S01]  /*4160*/  MUFU.EX2 R20, R39 ;  /* 0x0000002700147308 */ /* 0x000e620000000800 */
[----:B------:R-:W-:Y:S01]  /*4170*/  FADD.FTZ R35, R105, R40 ;  /* 0x0000002869237221 */ /* 0x000fe20000010000 */
[C---:B----4-:R-:W-:Y:S01]  /*4180*/  FADD.FTZ R18, R14.reuse, R31 ;  /* 0x0000001f0e127221 */ /* 0x050fe20000010000 */
[----:B------:R-:W-:Y:S02]  /*4190*/  F2FP.F16.F32.PACK_AB R177, R14, R25 ;  /* 0x000000190eb1723e */ /* 0x000fe400000000ff */
[----:B------:R-:W-:Y:S01]  /*41a0*/  FADD.FTZ R38, R170, R35 ;  /* 0x00000023aa267221 */ /* 0x000fe20000010000 */
[----:B------:R-:W-:Y:S02]  /*41b0*/  F2FP.F16.F32.PACK_AB R176, R97, R176 ;  /* 0x000000b061b0723e */ /* 0x000fe400000000ff */
[----:B------:R-:W2:Y:S01]  /*41c0*/  MUFU.EX2 R33, R33 ;  /* 0x0000002100217308 */ /* 0x000ea20000000800 */
[----:B0-----:R-:W-:Y:S01]  /*41d0*/  FADD.FTZ R31, R29, R18 ;  /* 0x000000121d1f7221 */ /* 0x001fe20000010000 */
[----:B------:R-:W-:Y:S01]  /*41e0*/  FADD.FTZ R35, R107, R38 ;  /* 0x000000266b237221 */ /* 0x000fe20000010000 */
[----:B------:R-:W-:-:S02]  /*41f0*/  F2FP.F16.F32.PACK_AB R178, R99, R178 ;  /* 0x000000b263b2723e */ /* 0x000fc400000000ff */
[----:B------:R-:W-:Y:S01]  /*4200*/  F2FP.F16.F32.PACK_AB R172, R101, R172 ;  /* 0x000000ac65ac723e */ /* 0x000fe200000000ff */
[----:B------:R-:W-:Y:S01]  /*4210*/  FADD.FTZ R40, R164, R35 ;  /* 0x00000023a4287221 */ /* 0x000fe20000010000 */
[----:B------:R-:W-:Y:S01]  /*4220*/  F2FP.F16.F32.PACK_AB R174, R103, R174 ;  /* 0x000000ae67ae723e */ /* 0x000fe200000000ff */
[----:B------:R-:W0:Y:S01]  /*4230*/  MUFU.EX2 R24, R43 ;  /* 0x0000002b00187308 */ /* 0x000e220000000800 */
[----:B-1----:R-:W-:Y:S01]  /*4240*/  FADD.FTZ R38, R20, R31 ;  /* 0x0000001f14267221 */ /* 0x002fe20000010000 */
[----:B------:R-:W-:Y:S01]  /*4250*/  FADD.FTZ R40, R117, R40 ;  /* 0x0000002875287221 */ /* 0x000fe20000010000 */
[----:B------:R-:W-:Y:S02]  /*4260*/  F2FP.F16.F32.PACK_AB R168, R105, R168 ;  /* 0x000000a869a8723e */ /* 0x000fe400000000ff */
[----:B------:R-:W-:Y:S01]  /*4270*/  F2FP.F16.F32.PACK_AB R170, R107, R170 ;  /* 0x000000aa6baa723e */ /* 0x000fe200000000ff */
[----:B------:R-:W-:Y:S01]  /*4280*/  FADD.FTZ R35, R109, R40 ;  /* 0x000000286d237221 */ /* 0x000fe20000010000 */
[----:B------:R-:W-:Y:S01]  /*4290*/  F2FP.F16.F32.PACK_AB R164, R117, R164 ;  /* 0x000000a475a4723e */ /* 0x000fe200000000ff */
[----:B------:R-:W1:Y:S01]  /*42a0*/  MUFU.EX2 R37, R37 ;  /* 0x0000002500257308 */ /* 0x000e620000000800 */
[----:B--2---:R-:W-:Y:S01]  /*42b0*/  FADD.FTZ R31, R33, R38 ;  /* 0x00000026211f7221 */ /* 0x004fe20000010000 */
[C---:B------:R-:W-:Y:S01]  /*42c0*/  FADD.FTZ R42, R166.reuse, R35 ;  /* 0x00000023a62a7221 */ /* 0x040fe20000010000 */
[----:B------:R-:W-:-:S02]  /*42d0*/  F2FP.F16.F32.PACK_AB R166, R166, R109 ;  /* 0x0000006da6a6723e */ /* 0x000fc400000000ff */
[----:B------:R-:W-:Y:S01]  /*42e0*/  F2FP.F16.F32.PACK_AB R179, R20, R29 ;  /* 0x0000001d14b3723e */ /* 0x000fe200000000ff */
[----:B------:R-:W-:Y:S02]  /*42f0*/  FADD.FTZ R35, R5, R42 ;  /* 0x0000002a05237221 */ /* 0x000fe40000010000 */
[----:B------:R-:W2:Y:S01]  /*4300*/  MUFU.EX2 R28, R47 ;  /* 0x0000002f001c7308 */ /* 0x000ea20000000800 */
[----:B0-----:R-:W-:Y:S01]  /*4310*/  FADD.FTZ R38, R24, R31 ;  /* 0x0000001f18267221 */ /* 0x001fe20000010000 */
[C---:B------:R-:W-:Y:S01]  /*4320*/  FADD.FTZ R35, R160.reuse, R35 ;  /* 0x00000023a0237221 */ /* 0x040fe20000010000 */
[----:B------:R-:W-:Y:S02]  /*4330*/  F2FP.F16.F32.PACK_AB R160, R160, R5 ;  /* 0x00000005a0a0723e */ /* 0x000fe400000000ff */
[----:B------:R-:W-:-:S03]  /*4340*/  F2FP.F16.F32.PACK_AB R173, R24, R33 ;  /* 0x0000002118ad723e */ /* 0x000fc600000000ff */
[----:B------:R-:W0:Y:S01]  /*4350*/  MUFU.EX2 R41, R41 ;  /* 0x0000002900297308 */ /* 0x000e220000000800 */
[----:B-1----:R-:W-:-:S07]  /*4360*/  FADD.FTZ R31, R37, R38 ;  /* 0x00000026251f7221 */ /* 0x002fce0000010000 */
[----:B------:R-:W1:Y:S01]  /*4370*/  MUFU.EX2 R30, R51 ;  /* 0x00000033001e7308 */ /* 0x000e620000000800 */
[C---:B--2---:R-:W-:Y:S01]  /*4380*/  FADD.FTZ R40, R28.reuse, R31 ;  /* 0x0000001f1c287221 */ /* 0x044fe20000010000 */
[----:B------:R-:W-:-:S06]  /*4390*/  F2FP.F16.F32.PACK_AB R175, R28, R37 ;  /* 0x000000251caf723e */ /* 0x000fcc00000000ff */
[----:B------:R-:W2:Y:S01]  /*43a0*/  MUFU.EX2 R45, R45 ;  /* 0x0000002d002d7308 */ /* 0x000ea20000000800 */
[----:B0-----:R-:W-:Y:S01]  /*43b0*/  FADD.FTZ R31, R41, R40 ;  /* 0x00000028291f7221 */ /* 0x001fe20000010000 */
[----:B------:R-:W-:Y:S01]  /*43c0*/  FADD.FTZ R40, R162, R35 ;  /* 0x00000023a2287221 */ /* 0x000fe20000010000 */
[----:B------:R-:W-:-:S03]  /*43d0*/  F2FP.F16.F32.PACK_AB R162, R69, R162 ;  /* 0x000000a245a2723e */ /* 0x000fc600000000ff */
        /* <DEDUP_REMOVED lines=63> */
[----:B------:R-:W-:-:S03]  /*47d0*/  F2FP.F16.F32.PACK_AB R153, R22, R113 ;  /* 0x000000711699723e */ /* 0x000fc600000000ff */
[----:B--2---:R-:W-:Y:S01]  /*47e0*/  FADD.FTZ R13, R111, R14 ;  /* 0x0000000e6f0d7221 */ /* 0x004fe20000010000 */
[----:B------:R-:W-:-:S03]  /*47f0*/  VIADD R14, R17, 0xfffffffe ;  /* 0xfffffffe110e7836 */ /* 0x000fc60000000000 */
        /* <DEDUP_REMOVED lines=14> */
.L_x_7571:
[----:B------:R-:W-:Y:S02]  /*48e0*/  ULDC UR14, c[0x0][0x9e4] ;  /* 0x00027900000e7ab9 */ /* 0x000fe40000000800 */
[----:B------:R-:W-:-:S11]  /*48f0*/  UISETP.NE.AND UP0, UPT, UR14, 0x1, UPT ;  /* 0x000000010e00788c */ /* 0x000fd6000bf05270 */
[----:B------:R-:W-:Y:S02]  /*4900*/  @UP0 ULDC.64 UR18, c[0x0][0x9e8] ;  /* 0x00027a0000120ab9 */ /* 0x000fe40000000a00 */
[----:B------:R-:W-:-:S04]  /*4910*/  UIMAD.WIDE.U32 UR6, UR11, UR18, URZ ;  /* 0x000000120b0672a5 */ /* 0x000fc8000f8e003f */
[----:B------:R-:W-:-:S12]  /*4920*/  @UP0 USHF.R.U32.HI UR11, URZ, UR19, UR7 ;  /* 0x000000133f0b0299 */ /* 0x000fd80008011607 */
.L_x_7572:
[----:B------:R-:W-:-:S04]  /*4930*/  UIMAD UR11, UR11, UR14, UR14 ;  /* 0x0000000e0b0b72a4 */ /* 0x000fc8000f8e020e */
[----:B------:R-:W-:-:S04]  /*4940*/  UISETP.LT.AND UP0, UPT, UR10, UR11, UPT ;  /* 0x0000000b0a00728c */ /* 0x000fc8000bf01270 */
[----:B------:R-:W-:-:S12]  /*4950*/  USEL UR10, UR10, UR11, UP0 ;  /* 0x0000000b0a0a7287 */ /* 0x000fd80008000000 */
.L_x_7570:
[----:B------:R-:W-:Y:S01]  /*4960*/  USHF.R.S32.HI UR6, URZ, 0x1f, UR10 ;  /* 0x0000001f3f067899 */ /* 0x000fe2000801140a */
[----:B------:R-:W-:Y:S01]  /*4970*/  CS2R R150, SRZ ;  /* 0x0000000000967805 */ /* 0x000fe2000001ff00 */
[----:B------:R-:W-:Y:S01]  /*4980*/  UMOV UR46, URZ ;  /* 0x0000003f002e7c82 */ /* 0x000fe20008000000 */
[----:B------:R-:W-:Y:S01]  /*4990*/  UMOV UR45, URZ ;  /* 0x0000003f002d7c82 */ /* 0x000fe20008000000 */
        /* <DEDUP_REMOVED lines=41> */
[----:B------:R-:W-:Y:S01]  /*4c30*/  IMAD.MOV.U32 R151, RZ, RZ, RZ ;  /* 0x000000ffff977224 */ /* 0x000fe200078e00ff */
[----:B------:R-:W-:Y:S01]  /*4c40*/  ULDC UR50, c[0x0][0x9e4] ;  /* 0x0002790000327ab9 */ /* 0x000fe20000000800 */
[----:B------:R-:W-:Y:S01]  /*4c50*/  ULDC UR51, c[0x0][0x2f0] ;  /* 0x0000bc0000337ab9 */ /* 0x000fe20000000800 */
[----:B------:R-:W-:-:S05]  /*4c60*/  ULDC UR52, c[0x0][0x9e0] ;  /* 0x0002780000347ab9 */ /* 0x000fca0000000800 */
.L_x_7592:
[----:B------:R-:W-:Y:S01]  /*4c70*/  ISETP.NE.AND P2, PT, RZ, UR39, PT ;  /* 0x00000027ff007c0c */ /* 0x000fe2000bf45270 */
[----:B------:R-:W-:-:S04]  /*4c80*/  UISETP.NE.AND UP0, UPT, UR54, 0x1, UPT ;  /* 0x000000013600788c */ /* 0x000fc8000bf05270 */
[----:B------:R-:W-:-:S04]  /*4c90*/  USEL UR45, URZ, 0x1, UP0 ;  /* 0x000000013f2d7887 */ /* 0x000fc80008000000 */
[----:B------:R-:W-:-:S04]  /*4ca0*/  ULOP3.LUT UR45, UR55, UR45, URZ, 0x3c, !UPT ;  /* 0x0000002d372d7292 */ /* 0x000fc8000f8e3c3f */
[----:B------:R-:W-:Y:S08]  /*4cb0*/  @P2 BRA `(.L_x_7574) ;  /* 0x0000000000382947 */ /* 0x000ff00003800000 */
[----:B------:R-:W-:Y:S05]  /*4cc0*/  @!P0 BRA `(.L_x_7575) ;  /* 0x0000000000048947 */ /* 0x000fea0003800000 */
[----:B------:R-:W-:Y:S01]  /*4cd0*/  BPT.TRAP 0x1 ;  /* 0x000000040000795c */ /* 0x000fe20000300000 */
.L_x_7575:
        /* <DEDUP_REMOVED lines=9> */
.L_x_7576:
[----:B-1----:R-:W-:Y:S05]  /*4d70*/  @P1 BRA `(.L_x_7574) ;  /* 0x0000000000081947 */ /* 0x002fea0003800000 */
[----:B------:R-:W1:Y:S02]  /*4d80*/  SYNCS.PHASECHK.TRANS64.TRYWAIT P1, [UR6+0x28830], R6 ;  /* 0x02883006ff0075a7 */ /* 0x000e640008020146 */
[----:B-1----:R-:W-:Y:S05]  /*4d90*/  @!P1 BRA `(.L_x_7577) ;  /* 0x000000e400e49947 */ /* 0x002fea0003800000 */
.L_x_7574:
        /* <DEDUP_REMOVED lines=13> */
[----:B------:R-:W-:Y:S02]  /*4e70*/  UIADD3 UR6, UR34, 0x2, URZ ;  /* 0x0000000222067890 */ /* 0x000fe4000fffe03f */
        /* <DEDUP_REMOVED lines=36> */
.L_x_7579:
[----:B------:R-:W-:Y:S01]  /*50c0*/  ULEA UR6, UR54, UR40, 0x3 ;  /* 0x0000002836067291 */ /* 0x000fe2000f8e183f */
[----:B------:R-:W-:-:S05]  /*50d0*/  IMAD.U32 R6, RZ, RZ, UR55 ;  /* 0x00000037ff067e24 */ /* 0x000fca000f8e00ff */
[----:B------:R-:W-:-:S04]  /*50e0*/  SHF.L.U32 R6, R6, 0x1f, RZ ;  /* 0x0000001f06067819 */ /* 0x000fc800000006ff */
[----:B------:R0:W1:Y:S01]  /*50f0*/  SYNCS.PHASECHK.TRANS64.TRYWAIT P1, [UR6+0x28850], R6 ;  /* 0x02885006ff0075a7 */ /* 0x0000620008020146 */
[----:B------:R-:W-:Y:S05]  /*5100*/  @!P0 BRA `(.L_x_7580) ;  /* 0x0000000000048947 */ /* 0x000fea0003800000 */
[----:B------:R-:W-:Y:S01]  /*5110*/  BPT.TRAP 0x1 ;  /* 0x000000040000795c */ /* 0x000fe20000300000 */
.L_x_7580:
[----:B-1----:R-:W-:Y:S05]  /*5120*/  @P1 BRA `(.L_x_7578) ;  /* 0x0000000000081947 */ /* 0x002fea0003800000 */
[----:B------:R-:W1:Y:S02]  /*5130*/  SYNCS.PHASECHK.TRANS64.TRYWAIT P1, [UR6+0x28850], R6 ;  /* 0x02885006ff0075a7 */ /* 0x000e640008020146 */
[----:B-1----:R-:W-:Y:S05]  /*5140*/  @!P1 BRA `(.L_x_7581) ;  /* 0x000000e400109947 */ /* 0x002fea0003800000 */
.L_x_7578:
        /* <DEDUP_REMOVED lines=49> */
.L_x_7582:
[----:B------:R-:W-:Y:S01]  /*5460*/  UISETP.NE.AND UP1, UPT, UR42, URZ, UPT ;  /* 0x0000003f2a00728c */ /* 0x000fe2000bf25270 */
[----:B------:R-:W1:Y:S01]  /*5470*/  LDC R8, c[0x0][0x288] ;  /* 0x0000a200ff087b82 */ /* 0x000e620000000800 */
[----:B0-----:R-:W-:Y:S01]  /*5480*/  IMAD.MOV.U32 R6, RZ, RZ, R0 ;  /* 0x000000ffff067224 */ /* 0x001fe200078e0000 */
[----:B------:R-:W-:Y:S01]  /*5490*/  UISETP.NE.AND UP0, UPT, UR41, URZ, UPT ;  /* 0x0000003f2900728c */ /* 0x000fe2000bf05270 */
[----:B------:R-:W-:Y:S01]  /*54a0*/  IMAD.SHL.U32 R22, R14, 0x80, RZ ;  /* 0x000000800e167824 */ /* 0x000fe200078e00ff */
[----:B------:R-:W-:Y:S01]  /*54b0*/  ULEA UR6, UR46, UR40, 0x3 ;  /* 0x000000282e067291 */ /* 0x000fe2000f8e183f */
[----:B------:R-:W-:Y:S02]  /*54c0*/  PLOP3.LUT P1, PT, PT, PT, UP1, 0x80, 0x0 ;  /* 0x000000000000781c */ /* 0x000fe40003f2f018 */
[----:B------:R-:W-:Y:S01]  /*54d0*/  PLOP3.LUT P2, PT, PT, PT, UP1, 0x80, 0x0 ;  /* 0x000000000000781c */ /* 0x000fe20003f4f018 */
[----:B------:R-:W-:Y:S01]  /*54e0*/  UIADD3 UR6, UR6, 0x28840, URZ ;  /* 0x0002884006067890 */ /* 0x000fe2000fffe03f */
[----:B------:R-:W-:Y:S01]  /*54f0*/  IADD3 R18, -R22, 0x1, RZ ;  /* 0x0000000116127810 */ /* 0x000fe20007ffe1ff */
[----:B------:R-:W-:Y:S01]  /*5500*/  @UP1 ULDC UR7, c[0x0][0x44c] ;  /* 0x0001130000071ab9 */ /* 0x000fe20000000800 */
[----:B------:R-:W-:Y:S01]  /*5510*/  @UP1 ULDC UR10, c[0x0][0x450] ;  /* 0x00011400000a1ab9 */ /* 0x000fe20000000800 */
[----:B------:R-:W-:-:S06]  /*5520*/  UPRMT UR6, UR43, 0x654, UR6 ;  /* 0x000006542b067896 */ /* 0x000fcc0008000006 */
[----:B------:R-:W-:Y:S01]  /*5530*/  @P1 IMAD.HI.U32 R7, R0, UR7, RZ ;  /* 0x0000000700071c27 */ /* 0x000fe2000f8e00ff */
[----:B------:R-:W-:Y:S02]  /*5540*/  PLOP3.LUT P1, PT, PT, PT, UP0, 0x40, 0x0 ;  /* 0x000000000000781c */ /* 0x000fe40003f2e808 */
[----:B------:R-:W-:Y:S02]  /*5550*/  SYNCS.ARRIVE.TRANS64.RED.A1T0 RZ, [UR6], RZ ;  /* 0x000000ffffff79a7 */ /* 0x000fe40008100406 */
[----:B------:R-:W-:Y:S01]  /*5560*/  @P2 SHF.R.U32.HI R6, RZ, UR10, R7 ;  /* 0x0000000aff062c19 */ /* 0x000fe20008011607 */
[----:B------:R-:W-:-:S04]  /*5570*/  IMAD R7, R3, -0x2, R18 ;  /* 0xfffffffe03077824 */ /* 0x000fc800078e0212 */
[----:B------:R-:W0:Y:S01]  /*5580*/  SHFL.IDX PT, R9, R6, RZ, 0x1c1f ;  /* 0x001c1fff06097589 */ /* 0x000e2200000e0000 */
[----:B------:R-:W-:-:S04]  /*5590*/  IMAD R7, R2, UR51, R7 ;  /* 0x0000003302077c24 */ /* 0x000fc8000f8e0207 */
[----:B-1----:R-:W-:-:S04]  /*55a0*/  IMAD.IADD R7, R7, 0x1, -R8 ;  /* 0x0000000107077824 */ /* 0x002fc800078e0a08 */
[C---:B------:R-:W-:Y:S02]  /*55b0*/  VIADD R152, R7.reuse, UR52 ;  /* 0x0000003407987c36 */ /* 0x040fe40008000000 */
[----:B------:R-:W-:Y:S02]  /*55c0*/  VIADD R154, R7, UR47 ;  /* 0x0000002f079a7c36 */ /* 0x000fe40008000000 */
[--C-:B0-----:R-:W-:Y:S02]  /*55d0*/  IMAD.IADD R7, R152, 0x1, R9.reuse ;  /* 0x0000000198077824 */ /* 0x101fe400078e0209 */
[----:B------:R-:W-:Y:S01]  /*55e0*/  IMAD.IADD R18, R154, 0x1, R9 ;  /* 0x000000019a127824 */ /* 0x000fe200078e0209 */
[----:B------:R-:W-:Y:S06]  /*55f0*/  @P1 BRA `(.L_x_7583) ;  /* 0x00000000005c1947 */ /* 0x000fec0003800000 */
[----:B------:R-:W-:Y:S01]  /*5600*/  IMAD R9, R2, UR51, R9 ;  /* 0x0000003302097c24 */ /* 0x000fe2000f8e0209 */
[----:B------:R-:W-:Y:S03]  /*5610*/  BSSY B0, `(.L_x_7584) ;  /* 0x0000011000007945 */ /* 0x000fe60003800000 */
[----:B------:R-:W-:-:S05]  /*5620*/  IMAD.IADD R9, R9, 0x1, -R8 ;  /* 0x0000000109097824 */ /* 0x000fca00078e0a08 */
        /* <DEDUP_REMOVED lines=10> */
.L_x_7585:
[----:B------:R-:W-:-:S05]  /*56d0*/  IMAD.U32 R15, RZ, RZ, UR50 ;  /* 0x00000032ff0f7e24 */ /* 0x000fca000f8e00ff */
[----:B------:R-:W-:-:S13]  /*56e0*/  ISETP.NE.AND P1, PT, R15, 0x1, PT ;  /* 0x000000010f00780c */ /* 0x000fda0003f25270 */
[----:B------:R-:W0:Y:S02]  /*56f0*/  @P1 LDC.64 R20, c[0x0][0x9e8] ;  /* 0x00027a00ff141b82 */ /* 0x000e240000000a00 */
[----:B0-----:R-:W-:-:S05]  /*5700*/  @P1 IMAD.HI.U32 R20, R9, R20, RZ ;  /* 0x0000001409141227 */ /* 0x001fca00078e00ff */
[----:B------:R-:W-:-:S07]  /*5710*/  @P1 SHF.R.U32.HI R9, RZ, R21, R20 ;  /* 0x00000015ff091219 */ /* 0x000fce0000011614 */
.L_x_7586:
[----:B------:R-:W-:Y:S05]  /*5720*/  BSYNC B0 ;  /* 0x0000000000007941 */ /* 0x000fea0003800000 */
.L_x_7584:
[----:B------:R-:W-:-:S04]  /*5730*/  IMAD R20, R9, R15, -R22 ;  /* 0x0000000f09147224 */ /* 0x000fc800078e0a16 */
[----:B------:R-:W-:-:S05]  /*5740*/  IMAD R20, R3, -0x2, R20 ;  /* 0xfffffffe03147824 */ /* 0x000fca00078e0214 */
[----:B------:R-:W-:Y:S02]  /*5750*/  VIADDMNMX R7, R20, R15, R7, PT ;  /* 0x0000000f14077246 */ /* 0x000fe40003800107 */
[----:B------:R-:W-:-:S07]  /*5760*/  VIMNMX R18, R18, R20, !PT ;  /* 0x0000001412127248 */ /* 0x000fce0007fe0100 */
.L_x_7583:
[----:B------:R-:W-:Y:S01]  /*5770*/  ISETP.GT.AND P1, PT, R14, -0x1, PT ;  /* 0xffffffff0e00780c */ /* 0x000fe20003f24270 */
[----:B------:R-:W0:Y:S01]  /*5780*/  SHFL.IDX PT, R159, R6, 0x1, 0x1c1f ;  /* 0x003c1f00069f7f89 */ /* 0x000e2200000e0000 */
[----:B------:R-:W-:Y:S02]  /*5790*/  UISETP.NE.AND UP0, UPT, UR41, URZ, UPT ;  /* 0x0000003f2900728c */ /* 0x000fe4000bf05270 */
[C---:B------:R-:W-:Y:S02]  /*57a0*/  ISETP.GT.AND P2, PT, R18.reuse, 0x1, P1 ;  /* 0x000000011200780c */ /* 0x040fe40000f44270 */
[----:B------:R-:W-:Y:S02]  /*57b0*/  ISETP.GT.AND P3, PT, R18, 0x8, P1 ;  /* 0x000000081200780c */ /* 0x000fe40000f64270 */
[C---:B------:R-:W-:Y:S02]  /*57c0*/  ISETP.LT.OR P2, PT, R7.reuse, 0x2, P2 ;  /* 0x000000020700780c */ /* 0x040fe40001741670 */
[----:B------:R-:W-:-:S02]  /*57d0*/  ISETP.LT.OR P3, PT, R7, 0x9, P3 ;  /* 0x000000090700780c */ /* 0x000fc40001f61670 */
[C---:B------:R-:W-:Y:S02]  /*57e0*/  ISETP.GT.AND P6, PT, R18.reuse, RZ, P1 ;  /* 0x000000ff1200720c */ /* 0x040fe40000fc4270 */
[----:B------:R-:W-:Y:S02]  /*57f0*/  FSEL R15, R25, -INF , !P2 ;  /* 0xff800000190f7808 */ /* 0x000fe40005000000 */
[----:B------:R-:W-:Y:S02]  /*5800*/  ISETP.GT.AND P2, PT, R18, 0x18, P1 ;  /* 0x000000181200780c */ /* 0x000fe40000f44270 */
[----:B------:R-:W-:Y:S02]  /*5810*/  FSEL R173, R28, -INF , !P3 ;  /* 0xff8000001cad7808 */ /* 0x000fe40005800000 */
[----:B------:R-:W-:Y:S02]  /*5820*/  ISETP.GT.AND P3, PT, R18, 0x19, P1 ;  /* 0x000000191200780c */ /* 0x000fe40000f64270 */
[----:B------:R-:W-:-:S02]  /*5830*/  ISETP.LT.OR P6, PT, R7, 0x1, P6 ;  /* 0x000000010700780c */ /* 0x000fc400037c1670 */
[C---:B------:R-:W-:Y:S01]  /*5840*/  ISETP.LT.OR P2, PT, R7.reuse, 0x19, P2 ;  /* 0x000000190700780c */ /* 0x040fe20001741670 */
[----:B0-----:R-:W-:Y:S01]  /*5850*/  IMAD.IADD R20, R154, 0x1, R159 ;  /* 0x000000019a147824 */ /* 0x001fe200078e029f */
[----:B------:R-:W-:Y:S02]  /*5860*/  ISETP.LT.OR P3, PT, R7, 0x1a, P3 ;  /* 0x0000001a0700780c */ /* 0x000fe40001f61670 */
[----:B------:R-:W-:Y:S02]  /*5870*/  FSEL R167, R24, -INF , !P6 ;  /* 0xff80000018a77808 */ /* 0x000fe40007000000 */
[C---:B------:R-:W-:Y:S02]  /*5880*/  ISETP.GT.AND P5, PT, R18.reuse, 0x9, P1 ;  /* 0x000000091200780c */ /* 0x040fe40000fa4270 */
[C---:B------:R-:W-:Y:S02]  /*5890*/  ISETP.GT.AND P4, PT, R18.reuse, 0x10, P1 ;  /* 0x000000101200780c */ /* 0x040fe40000f84270 */
[----:B------:R-:W-:-:S02]  /*58a0*/  ISETP.GT.AND P6, PT, R18, 0x11, P1 ;  /* 0x000000111200780c */ /* 0x000fc40000fc4270 */
[----:B------:R-:W-:Y:S02]  /*58b0*/  FSEL R177, R36, -INF , !P2 ;  /* 0xff80000024b17808 */ /* 0x000fe40005000000 */
[C---:B------:R-:W-:Y:S02]  /*58c0*/  ISETP.GT.AND P2, PT, R18.reuse, 0x29, P1 ;  /* 0x000000291200780c */ /* 0x040fe40000f44270 */
        /* <DEDUP_REMOVED lines=10> */
[C---:B------:R-:W-:Y:S02]  /*5970*/  ISETP.GT.AND P5, PT, R18.reuse, 0x20, P1 ;  /* 0x000000201200780c */ /* 0x040fe40000fa4270 */
[C---:B------:R-:W-:Y:S02]  /*5980*/  ISETP.GT.AND P4, PT, R18.reuse, 0x21, P1 ;  /* 0x000000211200780c */ /* 0x040fe40000f84270 */
[----:B------:R-:W-:Y:S02]  /*5990*/  ISETP.GT.AND P6, PT, R18, 0x28, P1 ;  /* 0x000000281200780c */ /* 0x000fe40000fc4270 */
[----:B------:R-:W-:Y:S02]  /*59a0*/  FSEL R153, R45, -INF , !P2 ;  /* 0xff8000002d997808 */ /* 0x000fe40005000000 */
[----:B------:R-:W-:Y:S02]  /*59b0*/  FSEL R45, R48, -INF , !P3 ;  /* 0xff800000302d7808 */ /* 0x000fe40005800000 */
[----:B------:R-:W-:-:S02]  /*59c0*/  ISETP.GT.AND P3, PT, R18, 0x41, P1 ;  /* 0x000000411200780c */ /* 0x000fc40000f64270 */
[C---:B------:R-:W-:Y:S02]  /*59d0*/  ISETP.LT.OR P5, PT, R7.reuse, 0x21, P5 ;  /* 0x000000210700780c */ /* 0x040fe40002fa1670 */
[C---:B------:R-:W-:Y:S02]  /*59e0*/  ISETP.LT.OR P4, PT, R7.reuse, 0x22, P4 ;  /* 0x000000220700780c */ /* 0x040fe40002781670 */
[C---:B------:R-:W-:Y:S02]  /*59f0*/  ISETP.LT.OR P6, PT, R7.reuse, 0x29, P6 ;  /* 0x000000290700780c */ /* 0x040fe400037c1670 */
[----:B------:R-:W-:Y:S02]  /*5a00*/  ISETP.LT.OR P3, PT, R7, 0x42, P3 ;  /* 0x000000420700780c */ /* 0x000fe40001f61670 */
        /* <DEDUP_REMOVED lines=8> */
[----:B------:R-:W-:Y:S02]  /*5a90*/  ISETP.GT.AND P3, PT, R18, 0x58, P1 ;  /* 0x000000581200780c */ /* 0x000fe40000f64270 */
[C---:B------:R-:W-:Y:S02]  /*5aa0*/  ISETP.LT.OR P5, PT, R7.reuse, 0x32, P5 ;  /* 0x000000320700780c */ /* 0x040fe40002fa1670 */
[C---:B------:R-:W-:Y:S02]  /*5ab0*/  ISETP.LT.OR P4, PT, R7.reuse, 0x39, P4 ;  /* 0x000000390700780c */ /* 0x040fe40002781670 */
[C---:B------:R-:W-:Y:S02]  /*5ac0*/  ISETP.LT.OR P6, PT, R7.reuse, 0x3a, P6 ;  /* 0x0000003a0700780c */ /* 0x040fe400037c1670 */
[C---:B------:R-:W-:Y:S02]  /*5ad0*/  ISETP.LT.OR P2, PT, R7.reuse, 0x41, P2 ;  /* 0x000000410700780c */ /* 0x040fe40001741670 */
[----:B------:R-:W-:-:S02]  /*5ae0*/  ISETP.LT.OR P3, PT, R7, 0x59, P3 ;  /* 0x000000590700780c */ /* 0x000fc40001f61670 */
[----:B------:R-:W-:Y:S02]  /*5af0*/  FSEL R49, R49, -INF , !P5 ;  /* 0xff80000031317808 */ /* 0x000fe40006800000 */
[----:B------:R-:W-:Y:S02]  /*5b00*/  FSEL R41, R52, -INF , !P4 ;  /* 0xff80000034297808 */ /* 0x000fe40006000000 */
[----:B------:R-:W-:Y:S02]  /*5b10*/  FSEL R53, R53, -INF , !P6 ;  /* 0xff80000035357808 */ /* 0x000fe40007000000 */
[----:B------:R-:W-:Y:S02]  /*5b20*/  FSEL R37, R56, -INF , !P2 ;  /* 0xff80000038257808 */ /* 0x000fe40005000000 */
[C---:B------:R-:W-:Y:S02]  /*5b30*/  ISETP.GT.AND P5, PT, R18.reuse, 0x48, P1 ;  /* 0x000000481200780c */ /* 0x040fe40000fa4270 */
[----:B------:R-:W-:-:S02]  /*5b40*/  ISETP.GT.AND P4, PT, R18, 0x49, P1 ;  /* 0x000000491200780c */ /* 0x000fc40000f84270 */
[C---:B------:R-:W-:Y:S02]  /*5b50*/  ISETP.GT.AND P6, PT, R18.reuse, 0x50, P1 ;  /* 0x000000501200780c */ /* 0x040fe40000fc4270 */
[----:B------:R-:W-:Y:S02]  /*5b60*/  ISETP.GT.AND P2, PT, R18, 0x51, P1 ;  /* 0x000000511200780c */ /* 0x000fe40000f44270 */
        /* <DEDUP_REMOVED lines=28> */
[----:B------:R-:W-:Y:S01]  /*5d30*/  ISETP.GT.AND P2, PT, R18, 0x79, P1 ;  /* 0x000000791200780c */ /* 0x000fe20000f44270 */
[----:B------:R-:W-:Y:S01]  /*5d40*/  IMAD.IADD R18, R152, 0x1, R159 ;  /* 0x0000000198127824 */ /* 0x000fe200078e029f */
        /* <DEDUP_REMOVED lines=22> */
.L_x_7589:
[----:B------:R-:W-:-:S05]  /*5eb0*/  IMAD.U32 R24, RZ, RZ, UR50 ;  /* 0x00000032ff187e24 */ /* 0x000fca000f8e00ff */
[----:B------:R-:W-:-:S13]  /*5ec0*/  ISETP.NE.AND P2, PT, R24, 0x1, PT ;  /* 0x000000011800780c */ /* 0x000fda0003f45270 */
[----:B------:R-:W0:Y:S02]  /*5ed0*/  @P2 LDC.64 R158, c[0x0][0x9e8] ;  /* 0x00027a00ff9e2b82 */ /* 0x000e240000000a00 */
[----:B0-----:R-:W-:-:S05]  /*5ee0*/  @P2 IMAD.HI.U32 R6, R7, R158, RZ ;  /* 0x0000009e07062227 */ /* 0x001fca00078e00ff */
[----:B------:R-:W-:-:S07]  /*5ef0*/  @P2 SHF.R.U32.HI R7, RZ, R159, R6 ;  /* 0x0000009fff072219 */ /* 0x000fce0000011606 */
.L_x_7590:
[----:B------:R-:W-:Y:S05]  /*5f00*/  BSYNC B0 ;  /* 0x0000000000007941 */ /* 0x000fea0003800000 */
.L_x_7588:
[----:B------:R-:W-:-:S04]  /*5f10*/  IMAD R6, R7, R24, -R22 ;  /* 0x0000001807067224 */ /* 0x000fc800078e0a16 */
[----:B------:R-:W-:-:S05]  /*5f20*/  IMAD R7, R3, -0x2, R6 ;  /* 0xfffffffe03077824 */ /* 0x000fca00078e0206 */
[----:B------:R-:W-:Y:S02]  /*5f30*/  VIADDMNMX R18, R7, R24, R18, PT ;  /* 0x0000001807127246 */ /* 0x000fe40003800112 */
[----:B------:R-:W-:-:S07]  /*5f40*/  VIMNMX R20, R20, R7, !PT ;  /* 0x0000000714147248 */ /* 0x000fce0007fe0100 */
.L_x_7587:
        /* <DEDUP_REMOVED lines=13> */
[C---:B------:R-:W-:Y:S02]  /*6020*/  ISETP.GT.AND P5, PT, R20.reuse, RZ, P1 ;  /* 0x000000ff1400720c */ /* 0x040fe40000fa4270 */
        /* <DEDUP_REMOVED lines=17> */
[----:B------:R-:W-:Y:S02]  /*6140*/  ISETP.LT.OR P4, PT, R18, 0xa, P4 ;  /* 0x0000000a1200780c */ /* 0x000fe40002781670 */
[----:B------:R-:W-:Y:S02]  /*6150*/  FMNMX.FTZ R6, R37, R6, !PT ;  /* 0x0000000625067209 */ /* 0x000fe40007810000 */
[----:B------:R-:W-:Y:S02]  /*6160*/  FSEL R161, R30, -INF , !P3 ;  /* 0xff8000001ea17808 */ /* 0x000fe40005800000 */
[----:B------:R-:W-:Y:S02]  /*6170*/  FMNMX.FTZ R6, R57, R6, !PT ;  /* 0x0000000639067209 */ /* 0x000fe40007810000 */
[----:B------:R-:W-:-:S02]  /*6180*/  ISETP.GT.AND P2, PT, R20, 0x11, P1 ;  /* 0x000000111400780c */ /* 0x000fc40000f44270 */
[----:B------:R-:W-:Y:S02]  /*6190*/  FMNMX.FTZ R6, R25, R6, !PT ;  /* 0x0000000619067209 */ /* 0x000fe40007810000 */
[----:B------:R-:W-:Y:S02]  /*61a0*/  FSEL R31, R31, -INF , !P4 ;  /* 0xff8000001f1f7808 */ /* 0x000fe40006000000 */
[----:B------:R-:W-:Y:S02]  /*61b0*/  FMNMX.FTZ R6, R61, R6, !PT ;  /* 0x000000063d067209 */ /* 0x000fe40007810000 */
[----:B------:R-:W-:Y:S02]  /*61c0*/  ISETP.GT.AND P3, PT, R20, 0x18, P1 ;  /* 0x000000181400780c */ /* 0x000fe40000f64270 */
[----:B------:R-:W-:Y:S02]  /*61d0*/  FMNMX.FTZ R6, R17, R6, !PT ;  /* 0x0000000611067209 */ /* 0x000fe40007810000 */
[----:B------:R-:W-:-:S02]  /*61e0*/  ISETP.LT.OR P2, PT, R18, 0x12, P2 ;  /* 0x000000121200780c */ /* 0x000fc40001741670 */
[----:B------:R-:W-:Y:S02]  /*61f0*/  FMNMX.FTZ R6, R65, R6, !PT ;  /* 0x0000000641067209 */ /* 0x000fe40007810000 */
[----:B------:R-:W-:Y:S02]  /*6200*/  ISETP.GT.AND P4, PT, R20, 0x19, P1 ;  /* 0x000000191400780c */ /* 0x000fe40000f84270 */
[----:B------:R-:W-:Y:S02]  /*6210*/  FMNMX.FTZ R6, R19, R6, !PT ;  /* 0x0000000613067209 */ /* 0x000fe40007810000 */
[C---:B------:R-:W-:Y:S02]  /*6220*/  ISETP.LT.OR P3, PT, R18.reuse, 0x19, P3 ;  /* 0x000000191200780c */ /* 0x040fe40001f61670 */
[----:B------:R-:W-:Y:S02]  /*6230*/  FMNMX.FTZ R6, R69, R6, !PT ;  /* 0x0000000645067209 */ /* 0x000fe40007810000 */
[----:B------:R-:W-:-:S02]  /*6240*/  ISETP.LT.OR P4, PT, R18, 0x1a, P4 ;  /* 0x0000001a1200780c */ /* 0x000fc40002781670 */
[----:B------:R-:W-:Y:S02]  /*6250*/  FMNMX.FTZ R6, R21, R6, !PT ;  /* 0x0000000615067209 */ /* 0x000fe40007810000 */
[----:B------:R-:W-:Y:S02]  /*6260*/  FSEL R169, R38, -INF , !P3 ;  /* 0xff80000026a97808 */ /* 0x000fe40005800000 */
[----:B------:R-:W-:Y:S02]  /*6270*/  FMNMX.FTZ R6, R73, R6, !PT ;  /* 0x0000000649067209 */ /* 0x000fe40007810000 */
[----:B------:R-:W-:Y:S02]  /*6280*/  FSEL R39, R39, -INF , !P4 ;  /* 0xff80000027277808 */ /* 0x000fe40006000000 */
[----:B------:R-:W-:Y:S02]  /*6290*/  FMNMX.FTZ R6, R9, R6, !PT ;  /* 0x0000000609067209 */ /* 0x000fe40007810000 */
[----:B------:R-:W-:-:S02]  /*62a0*/  ISETP.GT.AND P3, PT, R20, 0x28, P1 ;  /* 0x000000281400780c */ /* 0x000fc40000f64270 */
        /* <DEDUP_REMOVED lines=9> */
[----:B------:R-:W0:Y:S01]  /*6340*/  LDC R6, c[0x0][0x988] ;  /* 0x00026200ff067b82 */ /* 0x000e220000000800 */
[C---:B------:R-:W-:Y:S02]  /*6350*/  ISETP.GT.AND P5, PT, R20.reuse, 0x38, P1 ;  /* 0x000000381400780c */ /* 0x040fe40000fa4270 */
[----:B------:R-:W1:Y:S01]  /*6360*/  SHFL.BFLY PT, R7, R22, 0x2, 0x1f ;  /* 0x0c401f0016077f89 */ /* 0x000e6200000e0000 */
[----:B------:R-:W-:-:S02]  /*6370*/  ISETP.GT.AND P4, PT, R20, 0x39, P1 ;  /* 0x000000391400780c */ /* 0x000fc40000f84270 */
[C---:B------:R-:W-:Y:S02]  /*6380*/  ISETP.LT.OR P5, PT, R18.reuse, 0x39, P5 ;  /* 0x000000391200780c */ /* 0x040fe40002fa1670 */
[----:B------:R-:W-:Y:S02]  /*6390*/  ISETP.LT.OR P4, PT, R18, 0x3a, P4 ;  /* 0x0000003a1200780c */ /* 0x000fe40002781670 */
[----:B-1----:R-:W-:-:S05]  /*63a0*/  FMNMX.FTZ R24, R22, R7, !PT ;  /* 0x0000000716187209 */ /* 0x002fca0007810000 */
[----:B------:R-:W1:Y:S02]  /*63b0*/  SHFL.BFLY PT, R7, R24, 0x1, 0x1f ;  /* 0x0c201f0018077f89 */ /* 0x000e6400000e0000 */
[----:B-1----:R-:W-:Y:S02]  /*63c0*/  FMNMX.FTZ R7, R24, R7, !PT ;  /* 0x0000000718077209 */ /* 0x002fe40007810000 */
[----:B------:R-:W-:Y:S02]  /*63d0*/  FMNMX.FTZ R24, R26, R13, !PT ;  /* 0x0000000d1a187209 */ /* 0x000fe40007810000 */
[C---:B------:R-:W-:Y:S01]  /*63e0*/  FSETP.NEU.FTZ.AND P6, PT, R7.reuse, -INF , PT ;  /* 0xff8000000700780b */ /* 0x040fe20003fdd000 */
[----:B0-----:R-:W-:Y:S01]  /*63f0*/  FMUL.FTZ R22, R7, R6 ;  /* 0x0000000607167220 */ /* 0x001fe20000410000 */
[----:B------:R-:W-:-:S04]  /*6400*/  FMNMX.FTZ R24, R159, R24, !PT ;  /* 0x000000189f187209 */ /* 0x000fc80007810000 */
[----:B------:R-:W-:Y:S02]  /*6410*/  FMNMX.FTZ R24, R161, R24, !PT ;  /* 0x00000018a1187209 */ /* 0x000fe40007810000 */
[----:B------:R-:W-:Y:S02]  /*6420*/  FSEL R22, R22, RZ, P6 ;  /* 0x000000ff16167208 */ /* 0x000fe40003000000 */
[----:B------:R-:W-:-:S03]  /*6430*/  FMNMX.FTZ R24, R31, R24, !PT ;  /* 0x000000181f187209 */ /* 0x000fc60007810000 */
[-CC-:B------:R-:W-:Y:S01]  /*6440*/  FFMA.FTZ R180, R167, R6.reuse, -R22.reuse ;  /* 0x00000006a7b47223 */ /* 0x180fe20000010816 */
[----:B------:R-:W-:Y:S01]  /*6450*/  FSEL R167, R35, -INF , !P2 ;  /* 0xff80000023a77808 */ /* 0x000fe20005000000 */
[--C-:B------:R-:W-:Y:S01]  /*6460*/  FFMA.FTZ R182, R173, R6, -R22.reuse ;  /* 0x00000006adb67223 */ /* 0x100fe20000010816 */
[----:B------:R-:W-:Y:S01]  /*6470*/  FMNMX.FTZ R24, R163, R24, !PT ;  /* 0x00000018a3187209 */ /* 0x000fe20007810000 */
[-CC-:B------:R-:W-:Y:S01]  /*6480*/  FFMA.FTZ R176, R179, R6.reuse, -R22.reuse ;  /* 0x00000006b3b07223 */ /* 0x180fe20000010816 */
[----:B------:R-:W-:Y:S01]  /*6490*/  ISETP.GT.AND P2, PT, R20, 0x21, P1 ;  /* 0x000000211400780c */ /* 0x000fe20000f44270 */
        /* <DEDUP_REMOVED lines=20> */
[-CC-:B------:R-:W-:Y:S01]  /*65e0*/  FFMA.FTZ R37, R57, R6.reuse, -R22.reuse ;  /* 0x0000000639257223 */ /* 0x180fe20000010816 */
[----:B------:R-:W-:Y:S01]  /*65f0*/  ISETP.LT.OR P2, PT, R18, 0x31, P2 ;  /* 0x000000311200780c */ /* 0x000fe20001741670 */
[--C-:B------:R-:W-:Y:S01]  /*6600*/  FFMA.FTZ R166, R25, R6, -R22.reuse ;  /* 0x0000000619a67223 */ /* 0x100fe20000010816 */
[----:B------:R-:W-:Y:S01]  /*6610*/  FMNMX.FTZ R24, R173, R24, !PT ;  /* 0x00000018ad187209 */ /* 0x000fe20007810000 */
[-CC-:B------:R-:W-:Y:S01]  /*6620*/  FFMA.FTZ R25, R61, R6.reuse, -R22.reuse ;  /* 0x000000063d197223 */ /* 0x180fe20000010816 */
[----:B------:R-:W-:Y:S01]  /*6630*/  FSEL R179, R50, -INF , !P2 ;  /* 0xff80000032b37808 */ /* 0x000fe20005000000 */
        /* <DEDUP_REMOVED lines=10> */
[----:B------:R-:W-:Y:S01]  /*66e0*/  MUFU.EX2 R180, R180 ;  /* 0x000000b400b47308 */ /* 0x000fe20000000800 */
[----:B------:R-:W-:Y:S01]  /*66f0*/  FSEL R177, R54, -INF , !P5 ;  /* 0xff80000036b17808 */ /* 0x000fe20006800000 */
[--C-:B------:R-:W-:Y:S01]  /*6700*/  FFMA.FTZ R162, R19, R6, -R22.reuse ;  /* 0x0000000613a27223 */ /* 0x100fe20000010816 */
[----:B------:R-:W-:Y:S01]  /*6710*/  FMNMX.FTZ R24, R181, R24, !PT ;  /* 0x00000018b5187209 */ /* 0x000fe20007810000 */
[-CC-:B------:R-:W-:Y:S01]  /*6720*/  FFMA.FTZ R156, R21, R6.reuse, -R22.reuse ;  /* 0x00000006159c7223 */ /* 0x180fe20000010816 */
[----:B------:R-:W-:Y:S01]  /*6730*/  ISETP.GT.AND P3, PT, R20, 0x41, P1 ;  /* 0x000000411400780c */ /* 0x000fe20000f64270 */
[-CC-:B------:R-:W-:Y:S01]  /*6740*/  FFMA.FTZ R152, R33, R6.reuse, -R22.reuse ;  /* 0x0000000621987223 */ /* 0x180fe20000010816 */
[----:B------:R-:W-:Y:S01]  /*6750*/  ISETP.LT.OR P2, PT, R18, 0x41, P2 ;  /* 0x000000411200780c */ /* 0x000fe20001741670 */
[-CC-:B------:R-:W-:Y:S01]  /*6760*/  FFMA.FTZ R154, R29, R6.reuse, -R22.reuse ;  /* 0x000000061d9a7223 */ /* 0x180fe20000010816 */
[----:B------:R-:W-:Y:S01]  /*6770*/  FSEL R175, R55, -INF , !P4 ;  /* 0xff80000037af7808 */ /* 0x000fe20006000000 */
[--C-:B------:R-:W-:Y:S01]  /*6780*/  FFMA.FTZ R55, R153, R6, -R22.reuse ;  /* 0x0000000699377223 */ /* 0x100fe20000010816 */
[----:B------:R-:W-:Y:S01]  /*6790*/  FMNMX.FTZ R24, R177, R24, !PT ;  /* 0x00000018b1187209 */ /* 0x000fe20007810000 */
[-CC-:B------:R-:W-:Y:S01]  /*67a0*/  FFMA.FTZ R23, R23, R6.reuse, -R22.reuse ;  /* 0x0000000617177223 */ /* 0x180fe20000010816 */
[----:B------:R-:W-:Y:S01]  /*67b0*/  ISETP.GT.AND P5, PT, R20, 0x48, P1 ;  /* 0x000000481400780c */ /* 0x000fe20000fa4270 */
[-CC-:B------:R-:W-:Y:S01]  /*67c0*/  FFMA.FTZ R19, R69, R6.reuse, -R22.reuse ;  /* 0x0000000645137223 */ /* 0x180fe20000010816 */
[----:B------:R-:W-:Y:S01]  /*67d0*/  FSEL R183, R58, -INF , !P2 ;  /* 0xff8000003ab77808 */ /* 0x000fe20005000000 */
[-CC-:B------:R-:W-:Y:S01]  /*67e0*/  FFMA.FTZ R21, R73, R6.reuse, -R22.reuse ;  /* 0x0000000649157223 */ /* 0x180fe20000010816 */
[----:B------:R-:W-:Y:S01]  /*67f0*/  ISETP.LT.OR P3, PT, R18, 0x42, P3 ;  /* 0x000000421200780c */ /* 0x000fe20001f61670 */
[--C-:B------:R-:W-:Y:S01]  /*6800*/  FFMA.FTZ R33, R81, R6, -R22.reuse ;  /* 0x0000000651217223 */ /* 0x100fe20000010816 */
[----:B------:R-:W-:Y:S01]  /*6810*/  FMNMX.FTZ R24, R175, R24, !PT ;  /* 0x00000018af187209 */ /* 0x000fe20007810000 */
[----:B------:R-:W-:Y:S01]  /*6820*/  FFMA.FTZ R29, R85, R6, -R22 ;  /* 0x00000006551d7223 */ /* 0x000fe20000010816 */
[----:B------:R-:W-:Y:S01]  /*6830*/  ISETP.GT.AND P4, PT, R20, 0x49, P1 ;  /* 0x000000491400780c */ /* 0x000fe20000f84270 */
[----:B------:R-:W-:Y:S01]  /*6840*/  MUFU.EX2 R15, R15 ;  /* 0x0000000f000f7308 */ /* 0x000fe20000000800 */
[----:B------:R-:W-:-:S02]  /*6850*/  ISETP.LT.OR P5, PT, R18, 0x49, P5 ;  /* 0x000000491200780c */ /* 0x000fc40002fa1670 */
[----:B------:R-:W-:Y:S02]  /*6860*/  FSEL R59, R59, -INF , !P3 ;  /* 0xff8000003b3b7808 */ /* 0x000fe40005800000 */
[----:B------:R-:W-:Y:S02]  /*6870*/  FMNMX.FTZ R24, R183, R24, !PT ;  /* 0x00000018b7187209 */ /* 0x000fe40007810000 */
[----:B------:R-:W-:Y:S01]  /*6880*/  ISETP.GT.AND P2, PT, R20, 0x50, P1 ;  /* 0x000000501400780c */ /* 0x000fe20000f44270 */
[----:B------:R-:W-:Y:S01]  /*6890*/  MUFU.EX2 R182, R182 ;  /* 0x000000b600b67308 */ /* 0x000fe20000000800 */
[----:B------:R-:W-:Y:S02]  /*68a0*/  FSEL R157, R62, -INF , !P5 ;  /* 0xff8000003e9d7808 */ /* 0x000fe40006800000 */
[----:B------:R-:W-:Y:S02]  /*68b0*/  ISETP.LT.OR P4, PT, R18, 0x4a, P4 ;  /* 0x0000004a1200780c */ /* 0x000fe40002781670 */
[----:B------:R-:W-:-:S02]  /*68c0*/  FMNMX.FTZ R24, R59, R24, !PT ;  /* 0x000000183b187209 */ /* 0x000fc40007810000 */
[----:B------:R-:W-:Y:S01]  /*68d0*/  ISETP.GT.AND P3, PT, R20, 0x51, P1 ;  /* 0x000000511400780c */ /* 0x000fe20000f64270 */
[----:B------:R-:W-:Y:S01]  /*68e0*/  MUFU.EX2 R23, R23 ;  /* 0x0000001700177308 */ /* 0x000fe20000000800 */
[----:B------:R-:W-:Y:S02]  /*68f0*/  ISETP.LT.OR P2, PT, R18, 0x51, P2 ;  /* 0x000000511200780c */ /* 0x000fe40001741670 */
[----:B------:R-:W-:Y:S02]  /*6900*/  FSEL R63, R63, -INF , !P4 ;  /* 0xff8000003f3f7808 */ /* 0x000fe40006000000 */
[----:B------:R-:W-:Y:S02]  /*6910*/  FMNMX.FTZ R24, R157, R24, !PT ;  /* 0x000000189d187209 */ /* 0x000fe40007810000 */
[----:B------:R-:W-:Y:S01]  /*6920*/  ISETP.GT.AND P5, PT, R20, 0x58, P1 ;  /* 0x000000581400780c */ /* 0x000fe20000fa4270 */
[----:B------:R-:W-:Y:S01]  /*6930*/  MUFU.EX2 R176, R176 ;  /* 0x000000b000b07308 */ /* 0x000fe20000000800 */
[----:B------:R-:W-:-:S02]  /*6940*/  FSEL R155, R66, -INF , !P2 ;  /* 0xff800000429b7808 */ /* 0x000fc40005000000 */
[----:B------:R-:W-:Y:S02]  /*6950*/  ISETP.LT.OR P3, PT, R18, 0x52, P3 ;  /* 0x000000521200780c */ /* 0x000fe40001f61670 */
[----:B------:R-:W-:Y:S02]  /*6960*/  FMNMX.FTZ R24, R63, R24, !PT ;  /* 0x000000183f187209 */ /* 0x000fe40007810000 */
[----:B------:R-:W-:Y:S01]  /*6970*/  ISETP.GT.AND P4, PT, R20, 0x59, P1 ;  /* 0x000000591400780c */ /* 0x000fe20000f84270 */
[----:B------:R-:W-:Y:S01]  /*6980*/  MUFU.EX2 R27, R27 ;  /* 0x0000001b001b7308 */ /* 0x000fe20000000800 */
[----:B------:R-:W-:Y:S02]  /*6990*/  ISETP.LT.OR P5, PT, R18, 0x59, P5 ;  /* 0x000000591200780c */ /* 0x000fe40002fa1670 */
[----:B------:R-:W-:Y:S02]  /*69a0*/  FSEL R67, R67, -INF , !P3 ;  /* 0xff80000043437808 */ /* 0x000fe40005800000 */
[----:B------:R-:W-:-:S02]  /*69b0*/  FMNMX.FTZ R24, R155, R24, !PT ;  /* 0x000000189b187209 */ /* 0x000fc40007810000 */
[----:B------:R-:W-:Y:S01]  /*69c0*/  ISETP.GT.AND P2, PT, R20, 0x60, P1 ;  /* 0x000000601400780c */ /* 0x000fe20000f44270 */
[----:B------:R-:W-:Y:S01]  /*69d0*/  MUFU.EX2 R178, R178 ;  /* 0x000000b200b27308 */ /* 0x000fe20000000800 */
[----:B------:R-:W-:Y:S02]  /*69e0*/  FSEL R153, R70, -INF , !P5 ;  /* 0xff80000046997808 */ /* 0x000fe40006800000 */
[----:B------:R-:W-:Y:S02]  /*69f0*/  ISETP.LT.OR P4, PT, R18, 0x5a, P4 ;  /* 0x0000005a1200780c */ /* 0x000fe40002781670 */
[----:B------:R-:W-:Y:S02]  /*6a00*/  FMNMX.FTZ R24, R67, R24, !PT ;  /* 0x0000001843187209 */ /* 0x000fe40007810000 */
        /* <DEDUP_REMOVED lines=32> */
[----:B------:R-:W-:-:S02]  /*6c10*/  ISETP.LT.OR P5, PT, R18, 0x79, P5 ;  /* 0x000000791200780c */ /* 0x000fc40002fa1670 */
[----:B------:R-:W-:Y:S02]  /*6c20*/  FSEL R83, R83, -INF , !P3 ;  /* 0xff80000053537808 */ /* 0x000fe40005800000 */
[----:B------:R-:W-:Y:S02]  /*6c30*/  FMNMX.FTZ R24, R165, R24, !PT ;  /* 0x00000018a5187209 */ /* 0x000fe40007810000 */
[----:B------:R-:W-:Y:S01]  /*6c40*/  ISETP.LT.OR P1, PT, R18, 0x7a, P1 ;  /* 0x0000007a1200780c */ /* 0x000fe20000f21670 */
[----:B------:R-:W-:Y:S01]  /*6c50*/  MUFU.EX2 R170, R170 ;  /* 0x000000aa00aa7308 */ /* 0x000fe20000000800 */
[----:B------:R-:W-:Y:S02]  /*6c60*/  FSEL R185, R86, -INF , !P5 ;  /* 0xff80000056b97808 */ /* 0x000fe40006800000 */
[----:B------:R-:W-:Y:S02]  /*6c70*/  FMNMX.FTZ R24, R83, R24, !PT ;  /* 0x0000001853187209 */ /* 0x000fe40007810000 */
[----:B------:R-:W-:-:S02]  /*6c80*/  FSEL R87, R87, -INF , !P1 ;  /* 0xff80000057577808 */ /* 0x000fc40004800000 */
[----:B------:R-:W-:Y:S01]  /*6c90*/  FMNMX.FTZ R24, R185, R24, !PT ;  /* 0x00000018b9187209 */ /* 0x000fe20007810000 */
[----:B------:R-:W-:Y:S01]  /*6ca0*/  MUFU.EX2 R41, R41 ;  /* 0x0000002900297308 */ /* 0x000fe20000000800 */
[----:B------:R-:W-:Y:S02]  /*6cb0*/  FSEL R65, R7, RZ, P6 ;  /* 0x000000ff07417208 */ /* 0x000fe40003000000 */
[----:B------:R-:W-:-:S03]  /*6cc0*/  FMNMX.FTZ R24, R87, R24, !PT ;  /* 0x0000001857187209 */ /* 0x000fc60007810000 */
[----:B------:R-:W-:Y:S02]  /*6cd0*/  FADD.FTZ R65, -R65, R12 ;  /* 0x0000000c41417221 */ /* 0x000fe40000010100 */
[----:B------:R-:W0:Y:S01]  /*6ce0*/  SHFL.BFLY PT, R57, R24, 0x2, 0x1f ;  /* 0x0c401f0018397f89 */ /* 0x000e2200000e0000 */
[----:B------:R-:W-:Y:S08]  /*6cf0*/  MUFU.EX2 R164, R164 ;  /* 0x000000a400a47308 */ /* 0x000ff00000000800 */
[----:B------:R-:W-:Y:S08]  /*6d00*/  MUFU.EX2 R37, R37 ;  /* 0x0000002500257308 */ /* 0x000ff00000000800 */
[----:B------:R-:W-:Y:S01]  /*6d10*/  MUFU.EX2 R166, R166 ;  /* 0x000000a600a67308 */ /* 0x000fe20000000800 */
[----:B0-----:R-:W-:Y:S01]  /*6d20*/  FMNMX.FTZ R18, R24, R57, !PT ;  /* 0x0000003918127209 */ /* 0x001fe20007810000 */
[----:B------:R-:W-:-:S06]  /*6d30*/  FFMA.FTZ R57, R77, R6, -R22 ;  /* 0x000000064d397223 */ /* 0x000fcc0000010816 */
[----:B------:R-:W-:Y:S01]  /*6d40*/  MUFU.EX2 R25, R25 ;  /* 0x0000001900197308 */ /* 0x000fe20000000800 */
[----:B------:R-:W0:Y:S07]  /*6d50*/  SHFL.BFLY PT, R61, R18, 0x1, 0x1f ;  /* 0x0c201f00123d7f89 */ /* 0x000e2e00000e0000 */
[----:B------:R-:W-:Y:S08]  /*6d60*/  MUFU.EX2 R160, R160 ;  /* 0x000000a000a07308 */ /* 0x000ff00000000800 */
[----:B------:R-:W-:Y:S08]  /*6d70*/  MUFU.EX2 R17, R17 ;  /* 0x0000001100117308 */ /* 0x000ff00000000800 */
[----:B------:R-:W-:Y:S01]  /*6d80*/  MUFU.EX2 R162, R162 ;  /* 0x000000a200a27308 */ /* 0x000fe20000000800 */
[----:B0-----:R-:W-:Y:S01]  /*6d90*/  FMNMX.FTZ R9, R18, R61, !PT ;  /* 0x0000003d12097209 */ /* 0x001fe20007810000 */
[----:B------:R-:W-:-:S03]  /*6da0*/  FMUL.FTZ R61, R65, R6 ;  /* 0x00000006413d7220 */ /* 0x000fc60000410000 */
[C---:B------:R-:W-:Y:S01]  /*6db0*/  FSETP.NEU.FTZ.AND P1, PT, R9.reuse, -INF , PT ;  /* 0xff8000000900780b */ /* 0x040fe20003f3d000 */
[C---:B------:R-:W-:Y:S02]  /*6dc0*/  FMUL.FTZ R12, R9.reuse, R6 ;  /* 0x00000006090c7220 */ /* 0x040fe40000410000 */
        /* <DEDUP_REMOVED lines=24> */
[-C--:B------:R-:W-:Y:S01]  /*6f50*/  FFMA.FTZ R171, R177, R6.reuse, -R12 ;  /* 0x00000006b1ab7223 */ /* 0x080fe2000001080c */
[----:B------:R-:W-:Y:S01]  /*6f60*/  FADD.FTZ R59, R15, R38 ;  /* 0x000000260f3b7221 */ /* 0x000fe20000010000 */
        /* <DEDUP_REMOVED lines=9> */
[--C-:B------:R-:W-:Y:S01]  /*7000*/  FFMA.FTZ R75, R75, R6, -R12.reuse ;  /* 0x000000064b4b7223 */ /* 0x100fe2000001080c */
[----:B------:R-:W2:Y:S01]  /*7010*/  MUFU.EX2 R22, R22 ;  /* 0x0000001600167308 */ /* 0x000ea20000000800 */
[----:B-1----:R-:W-:Y:S01]  /*7020*/  FFMA.FTZ R5, R18, R4, R65 ;  /* 0x0000000412057223 */ /* 0x002fe20000010041 */
[----:B------:R-:W-:Y:S01]  /*7030*/  FADD.FTZ R4, R182, R59 ;  /* 0x0000003bb6047221 */ /* 0x000fe20000010000 */
[-CC-:B------:R-:W-:Y:S01]  /*7040*/  FFMA.FTZ R53, R53, R6.reuse, -R12.reuse ;  /* 0x0000000635357223 */ /* 0x180fe2000001080c */
[-CC-:B------:R-:W-:Y:S01]  /*7050*/  FFMA.FTZ R79, R79, R6.reuse, -R12.reuse ;  /* 0x000000064f4f7223 */ /* 0x180fe2000001080c */
[-CC-:B------:R-:W-:Y:S01]  /*7060*/  FFMA.FTZ R165, R165, R6.reuse, -R12.reuse ;  /* 0x00000006a5a57223 */ /* 0x180fe2000001080c */
[-CC-:B------:R-:W-:Y:S01]  /*7070*/  FFMA.FTZ R83, R83, R6.reuse, -R12.reuse ;  /* 0x0000000653537223 */ /* 0x180fe2000001080c */
[----:B------:R-:W-:Y:S01]  /*7080*/  FFMA.FTZ R185, R185, R6, -R12 ;  /* 0x00000006b9b97223 */ /* 0x000fe2000001080c */
[----:B------:R-:W1:Y:S01]  /*7090*/  MUFU.EX2 R31, R31 ;  /* 0x0000001f001f7308 */ /* 0x000e620000000800 */
[----:B0-----:R-:W-:-:S07]  /*70a0*/  FADD.FTZ R5, R20, R5 ;  /* 0x0000000514057221 */ /* 0x001fce0000010000 */
        /* <DEDUP_REMOVED lines=14> */
[----:B------:R-:W-:Y:S01]  /*7190*/  FADD.FTZ R5, R51, R4 ;  /* 0x0000000433057221 */ /* 0x000fe20000010000 */
[-CC-:B------:R-:W-:Y:S01]  /*71a0*/  FFMA.FTZ R40, R67, R6.reuse, -R12.reuse ;  /* 0x0000000643287223 */ /* 0x180fe2000001080c */
[----:B------:R-:W-:Y:S02]  /*71b0*/  FFMA.FTZ R12, R87, R6, -R12 ;  /* 0x00000006570c7223 */ /* 0x000fe4000001080c */
[----:B------:R-:W-:Y:S02]  /*71c0*/  FADD.FTZ R4, R174, R5 ;  /* 0x00000005ae047221 */ /* 0x000fe40000010000 */
[----:B------:R-:W2:Y:S01]  /*71d0*/  MUFU.EX2 R28, R28 ;  /* 0x0000001c001c7308 */ /* 0x000ea20000000800 */
[----:B-1----:R-:W-:Y:S01]  /*71e0*/  FADD.FTZ R42, R26, R59 ;  /* 0x0000003b1a2a7221 */ /* 0x002fe20000010000 */
[----:B------:R-:W-:-:S04]  /*71f0*/  FADD.FTZ R5, R55, R4 ;  /* 0x0000000437057221 */ /* 0x000fc80000010000 */
[----:B------:R-:W-:Y:S02]  /*7200*/  FADD.FTZ R4, R168, R5 ;  /* 0x00000005a8047221 */ /* 0x000fe40000010000 */
        /* <DEDUP_REMOVED lines=30> */
[----:B------:R0:W-:Y:S01]  /*73f0*/  MUFU.EX2 R157, R49 ;  /* 0x00000031009d7308 */ /* 0x0001e20000000800 */
[----:B--2---:R-:W-:-:S07]  /*7400*/  FADD.FTZ R5, R161, R4 ;  /* 0x00000004a1057221 */ /* 0x004fce0000010000 */
[----:B------:R-:W2:Y:S01]  /*7410*/  MUFU.EX2 R163, R163 ;  /* 0x000000a300a37308 */ /* 0x000ea20000000800 */
[----:B0-----:R-:W-:Y:S01]  /*7420*/  FADD.FTZ R49, R37, R42 ;  /* 0x0000002a25317221 */ /* 0x001fe20000010000 */
[----:B-1----:R-:W-:-:S03]  /*7430*/  FADD.FTZ R4, R40, R5 ;  /* 0x0000000528047221 */ /* 0x002fc60000010000 */
[----:B------:R-:W-:-:S03]  /*7440*/  FADD.FTZ R42, R166, R49 ;  /* 0x00000031a62a7221 */ /* 0x000fc60000010000 */
[----:B------:R-:W0:Y:S01]  /*7450*/  MUFU.EX2 R71, R71 ;  /* 0x0000004700477308 */ /* 0x000e220000000800 */
[----:B------:R-:W-:-:S04]  /*7460*/  FADD.FTZ R49, R25, R42 ;  /* 0x0000002a19317221 */ /* 0x000fc80000010000 */
[----:B------:R-:W-:-:S03]  /*7470*/  FADD.FTZ R42, R160, R49 ;  /* 0x00000031a02a7221 */ /* 0x000fc60000010000 */
[----:B------:R-:W1:Y:S01]  /*7480*/  MUFU.EX2 R156, R156 ;  /* 0x0000009c009c7308 */ /* 0x000e620000000800 */
[----:B------:R-:W-:Y:S01]  /*7490*/  FADD.FTZ R49, R17, R42 ;  /* 0x0000002a11317221 */ /* 0x000fe20000010000 */
[----:B--2---:R-:W-:-:S03]  /*74a0*/  FADD.FTZ R4, R163, R4 ;  /* 0x00000004a3047221 */ /* 0x004fc60000010000 */
[----:B------:R-:W-:-:S03]  /*74b0*/  FADD.FTZ R42, R162, R49 ;  /* 0x00000031a22a7221 */ /* 0x000fc60000010000 */
[----:B------:R-:W2:Y:S01]  /*74c0*/  MUFU.EX2 R21, R21 ;  /* 0x0000001500157308 */ /* 0x000ea20000000800 */
[----:B------:R-:W-:Y:S01]  /*74d0*/  FADD.FTZ R5, R19, R42 ;  /* 0x0000002a13057221 */ /* 0x000fe20000010000 */
[----:B0-----:R-:W-:-:S04]  /*74e0*/  FADD.FTZ R4, R71, R4 ;  /* 0x0000000447047221 */ /* 0x001fc80000010000 */
        /* <DEDUP_REMOVED lines=31> */
.L_x_7591:
[----:B------:R-:W-:Y:S01]  /*76e0*/  ULEA UR6, UR54, UR40, 0x3 ;  /* 0x0000002836067291 */ /* 0x000fe2000f8e183f */
[----:B------:R-:W-:Y:S01]  /*76f0*/  ISETP.GT.AND P1, PT, R14, UR53, PT ;  /* 0x000000350e007c0c */ /* 0x000fe2000bf24270 */
        /* <DEDUP_REMOVED lines=10> */
[-C--:B------:R-:W-:Y:S01]  /*77a0*/  FMUL.FTZ R92, R92, R61.reuse ;  /* 0x0000003d5c5c7220 */ /* 0x080fe20000410000 */
[----:B------:R-:W-:Y:S01]  /*77b0*/  F2FP.F16.F32.PACK_AB R182, R23, R182 ;  /* 0x000000b617b6723e */ /* 0x000fe200000000ff */
[-C--:B------:R-:W-:Y:S01]  /*77c0*/  FMUL.FTZ R93, R93, R61.reuse ;  /* 0x0000003d5d5d7220 */ /* 0x080fe20000410000 */
[----:B------:R-:W-:Y:S01]  /*77d0*/  F2FP.F16.F32.PACK_AB R183, R31, R22 ;  /* 0x000000161fb7723e */ /* 0x000fe200000000ff */
[-C--:B------:R-:W-:Y:S01]  /*77e0*/  FMUL.FTZ R96, R96, R61.reuse ;  /* 0x0000003d60607220 */ /* 0x080fe20000410000 */
[----:B------:R-:W-:Y:S01]  /*77f0*/  SYNCS.ARRIVE.TRANS64.RED.A1T0 RZ, [UR6], RZ ;  /* 0x000000ffffff79a7 */ /* 0x000fe20008100406 */
[----:B------:R-:W-:Y:S01]  /*7800*/  F2FP.F16.F32.PACK_AB R176, R27, R176 ;  /* 0x000000b01bb0723e */ /* 0x000fe200000000ff */
[-C--:B------:R-:W-:Y:S01]  /*7810*/  FMUL.FTZ R97, R97, R61.reuse ;  /* 0x0000003d61617220 */ /* 0x080fe20000410000 */
        /* <DEDUP_REMOVED lines=50> */
[----:B------:R-:W-:Y:S01]  /*7b40*/  FMUL.FTZ R149, R149, R61 ;  /* 0x0000003d95957220 */ /* 0x000fe20000410000 */
        /* <DEDUP_REMOVED lines=36> */
.L_x_7573:
[----:B------:R-:W0:Y:S01]  /*7d90*/  S2UR UR6, SR_CTAID.X ;  /* 0x00000000000679c3 */ /* 0x000e220000002500 */
[----:B------:R-:W-:Y:S01]  /*7da0*/  IADD3 R13, -R8, 0x1, RZ ;  /* 0x00000001080d7810 */ /* 0x000fe20007ffe1ff */
[----:B------:R-:W-:Y:S02]  /*7db0*/  UISETP.NE.AND UP1, UPT, UR42, URZ, UPT ;  /* 0x0000003f2a00728c */ /* 0x000fe4000bf25270 */
[----:B------:R-:W-:Y:S02]  /*7dc0*/  UISETP.NE.AND UP0, UPT, UR41, URZ, UPT ;  /* 0x0000003f2900728c */ /* 0x000fe4000bf05270 */
[----:B------:R-:W-:-:S04]  /*7dd0*/  IMAD R13, R2, UR51, R13 ;  /* 0x00000033020d7c24 */ /* 0x000fc8000f8e020d */
[----:B------:R-:W-:Y:S02]  /*7de0*/  PLOP3.LUT P1, PT, PT, PT, UP0, 0x40, 0x0 ;  /* 0x000000000000781c */ /* 0x000fe40003f2e808 */
[----:B------:R-:W-:Y:S01]  /*7df0*/  R2UR UR11, R13 ;  /* 0x000000000d0b72ca */ /* 0x000fe200000e0000 */
[----:B------:R-:W-:Y:S01]  /*7e00*/  @UP1 ULDC UR14, c[0x0][0x450] ;  /* 0x00011400000e1ab9 */ /* 0x000fe20000000800 */
[----:B0-----:R-:W-:-:S03]  /*7e10*/  ULEA UR10, UR6, 0x7f, 0x7 ;  /* 0x0000007f060a7891 */ /* 0x001fc6000f8e383f */
[----:B------:R-:W-:Y:S02]  /*7e20*/  @UP1 ULDC UR6, c[0x0][0x44c] ;  /* 0x0001130000061ab9 */ /* 0x000fe40000000800 */
        /* <DEDUP_REMOVED lines=17> */
.L_x_7594:
[----:B------:R-:W-:Y:S02]  /*7f40*/  ULDC UR14, c[0x0][0x9e4] ;  /* 0x00027900000e7ab9 */ /* 0x000fe40000000800 */
[----:B------:R-:W-:-:S11]  /*7f50*/  UISETP.NE.AND UP0, UPT, UR14, 0x1, UPT ;  /* 0x000000010e00788c */ /* 0x000fd6000bf05270 */
[----:B------:R-:W-:Y:S02]  /*7f60*/  @UP0 ULDC.64 UR18, c[0x0][0x9e8] ;  /* 0x00027a0000120ab9 */ /* 0x000fe40000000a00 */
[----:B------:R-:W-:-:S04]  /*7f70*/  UIMAD.WIDE.U32 UR6, UR10, UR18, URZ ;  /* 0x000000120a0672a5 */ /* 0x000fc8000f8e003f */
[----:B------:R-:W-:-:S12]  /*7f80*/  @UP0 USHF.R.U32.HI UR10, URZ, UR19, UR7 ;  /* 0x000000133f0a0299 */ /* 0x000fd80008011607 */
.L_x_7595:
[----:B------:R-:W-:-:S04]  /*7f90*/  UIMAD UR10, UR10, UR14, URZ ;  /* 0x0000000e0a0a72a4 */ /* 0x000fc8000f8e023f */
[----:B------:R-:W-:-:S04]  /*7fa0*/  UISETP.LT.AND UP0, UPT, UR11, UR10, UPT ;  /* 0x0000000a0b00728c */ /* 0x000fc8000bf01270 */
[----:B------:R-:W-:-:S12]  /*7fb0*/  USEL UR11, UR11, UR10, !UP0 ;  /* 0x0000000a0b0b7287 */ /* 0x000fd8000c000000 */
.L_x_7593:
[----:B------:R-:W-:-:S04]  /*7fc0*/  UIADD3 UR11, UR11, 0x7f, URZ ;  /* 0x0000007f0b0b7890 */ /* 0x000fc8000fffe03f */
        /* <DEDUP_REMOVED lines=12> */
.L_x_7607:
[----:B------:R-:W-:Y:S01]  /*8090*/  ISETP.NE.AND P2, PT, RZ, UR39, PT ;  /* 0x00000027ff007c0c */ /* 0x000fe2000bf45270 */
[----:B------:R-:W-:-:S04]  /*80a0*/  UISETP.NE.AND UP0, UPT, UR51, 0x1, UPT ;  /* 0x000000013300788c */ /* 0x000fc8000bf05270 */
[----:B------:R-:W-:-:S04]  /*80b0*/  USEL UR45, URZ, 0x1, UP0 ;  /* 0x000000013f2d7887 */ /* 0x000fc80008000000 */
[----:B------:R-:W-:-:S04]  /*80c0*/  ULOP3.LUT UR45, UR52, UR45, URZ, 0x3c, !UPT ;  /* 0x0000002d342d7292 */ /* 0x000fc8000f8e3c3f */
[----:B------:R-:W-:Y:S08]  /*80d0*/  @P2 BRA `(.L_x_7597) ;  /* 0x0000000000382947 */ /* 0x000ff00003800000 */
[----:B------:R-:W-:Y:S05]  /*80e0*/  @!P0 BRA `(.L_x_7598) ;  /* 0x0000000000048947 */ /* 0x000fea0003800000 */
[----:B------:R-:W-:Y:S01]  /*80f0*/  BPT.TRAP 0x1 ;  /* 0x000000040000795c */ /* 0x000fe20000300000 */
.L_x_7598:
        /* <DEDUP_REMOVED lines=9> */
.L_x_7599:
[----:B-1----:R-:W-:Y:S05]  /*8190*/  @P1 BRA `(.L_x_7597) ;  /* 0x0000000000081947 */ /* 0x002fea0003800000 */
[----:B------:R-:W1:Y:S02]  /*81a0*/  SYNCS.PHASECHK.TRANS64.TRYWAIT P1, [UR6+0x28830], R6 ;  /* 0x02883006ff0075a7 */ /* 0x000e640008020146 */
[----:B-1----:R-:W-:Y:S05]  /*81b0*/  @!P1 BRA `(.L_x_7600) ;  /* 0x000000b4000c9947 */ /* 0x002fea0003800000 */
.L_x_7597:
        /* <DEDUP_REMOVED lines=50> */
.L_x_7602:
[----:B------:R-:W-:Y:S01]  /*84e0*/  ULEA UR6, UR51, UR40, 0x3 ;  /* 0x0000002833067291 */ /* 0x000fe2000f8e183f */
[----:B------:R-:W-:-:S05]  /*84f0*/  IMAD.U32 R6, RZ, RZ, UR52 ;  /* 0x00000034ff067e24 */ /* 0x000fca000f8e00ff */
[----:B------:R-:W-:-:S04]  /*8500*/  SHF.L.U32 R6, R6, 0x1f, RZ ;  /* 0x0000001f06067819 */ /* 0x000fc800000006ff */
[----:B------:R0:W1:Y:S01]  /*8510*/  SYNCS.PHASECHK.TRANS64.TRYWAIT P1, [UR6+0x28850], R6 ;  /* 0x02885006ff0075a7 */ /* 0x0000620008020146 */
[----:B------:R-:W-:Y:S05]  /*8520*/  @!P0 BRA `(.L_x_7603) ;  /* 0x0000000000048947 */ /* 0x000fea0003800000 */
[----:B------:R-:W-:Y:S01]  /*8530*/  BPT.TRAP 0x1 ;  /* 0x000000040000795c */ /* 0x000fe20000300000 */
.L_x_7603:
[----:B-1----:R-:W-:Y:S05]  /*8540*/  @P1 BRA `(.L_x_7601) ;  /* 0x0000000000081947 */ /* 0x002fea0003800000 */
[----:B------:R-:W1:Y:S02]  /*8550*/  SYNCS.PHASECHK.TRANS64.TRYWAIT P1, [UR6+0x28850], R6 ;  /* 0x02885006ff0075a7 */ /* 0x000e640008020146 */
[----:B-1----:R-:W-:Y:S05]  /*8560*/  @!P1 BRA `(.L_x_7604) ;  /* 0x000000b000389947 */ /* 0x002fea0003800000 */
.L_x_7601:
        /* <DEDUP_REMOVED lines=49> */
.L_x_7605:
        /* <DEDUP_REMOVED lines=88> */
[-C--:B------:R-:W-:Y:S01]  /*8e00*/  FFMA.FTZ R180, R25, R6.reuse, -R153 ;  /* 0x0000000619b47223 */ /* 0x080fe20000010899 */
[-C--:B------:R-:W-:Y:S01]  /*8e10*/  FFMA.FTZ R181, R27, R6.reuse, -R69 ;  /* 0x000000061bb57223 */ /* 0x080fe20000010845 */
[----:B------:R-:W-:Y:S01]  /*8e20*/  MUFU.EX2 R12, R12 ;  /* 0x0000000c000c7308 */ /* 0x000fe20000000800 */
[-C--:B------:R-:W-:Y:S01]  /*8e30*/  FFMA.FTZ R182, R28, R6.reuse, -R153 ;  /* 0x000000061cb67223 */ /* 0x080fe20000010899 */
[-CC-:B------:R-:W-:Y:S01]  /*8e40*/  FFMA.FTZ R183, R30, R6.reuse, -R69.reuse ;  /* 0x000000061eb77223 */ /* 0x180fe20000010845 */
[-C--:B------:R-:W-:Y:S01]  /*8e50*/  FFMA.FTZ R18, R31, R6.reuse, -R69 ;  /* 0x000000061f127223 */ /* 0x080fe20000010845 */
[-C--:B------:R-:W-:Y:S01]  /*8e60*/  FFMA.FTZ R176, R32, R6.reuse, -R153 ;  /* 0x0000000620b07223 */ /* 0x080fe20000010899 */
[-C--:B------:R-:W-:Y:S01]  /*8e70*/  FFMA.FTZ R177, R34, R6.reuse, -R69 ;  /* 0x0000000622b17223 */ /* 0x080fe20000010845 */
[-C--:B------:R-:W-:Y:S01]  /*8e80*/  FFMA.FTZ R19, R33, R6.reuse, -R153 ;  /* 0x0000000621137223 */ /* 0x080fe20000010899 */
[-C--:B------:R-:W-:Y:S01]  /*8e90*/  FFMA.FTZ R20, R35, R6.reuse, -R69 ;  /* 0x0000000623147223 */ /* 0x080fe20000010845 */
[----:B------:R-:W0:Y:S01]  /*8ea0*/  MUFU.EX2 R15, R15 ;  /* 0x0000000f000f7308 */ /* 0x000e220000000800 */
[-C--:B------:R-:W-:Y:S01]  /*8eb0*/  FFMA.FTZ R178, R36, R6.reuse, -R153 ;  /* 0x0000000624b27223 */ /* 0x080fe20000010899 */
        /* <DEDUP_REMOVED lines=31> */
[----:B-1----:R-:W-:Y:S01]  /*90b0*/  FFMA.FTZ R4, R13, R4, R14 ;  /* 0x000000040d047223 */ /* 0x002fe2000001000e */
[-C--:B------:R-:W-:Y:S01]  /*90c0*/  FFMA.FTZ R160, R64, R6.reuse, -R153 ;  /* 0x0000000640a07223 */ /* 0x080fe20000010899 */
[-C--:B------:R-:W-:Y:S01]  /*90d0*/  FFMA.FTZ R161, R66, R6.reuse, -R69 ;  /* 0x0000000642a17223 */ /* 0x080fe20000010845 */
[-CC-:B------:R-:W-:Y:S01]  /*90e0*/  FFMA.FTZ R45, R65, R6.reuse, -R153.reuse ;  /* 0x00000006412d7223 */ /* 0x180fe20000010899 */
[-C--:B------:R-:W-:Y:S01]  /*90f0*/  FFMA.FTZ R162, R68, R6.reuse, -R153 ;  /* 0x0000000644a27223 */ /* 0x080fe20000010899 */
[-CC-:B------:R-:W-:Y:S01]  /*9100*/  FFMA.FTZ R163, R70, R6.reuse, -R69.reuse ;  /* 0x0000000646a37223 */ /* 0x180fe20000010845 */
[-C--:B------:R-:W-:Y:S01]  /*9110*/  FFMA.FTZ R71, R71, R6.reuse, -R69 ;  /* 0x0000000647477223 */ /* 0x080fe20000010845 */
[----:B------:R-:W1:Y:S01]  /*9120*/  MUFU.EX2 R182, R182 ;  /* 0x000000b600b67308 */ /* 0x000e620000000800 */
[----:B0-----:R-:W-:Y:S01]  /*9130*/  FADD.FTZ R5, R180, R5 ;  /* 0x00000005b4057221 */ /* 0x001fe20000010000 */
[-C--:B------:R-:W-:Y:S01]  /*9140*/  FFMA.FTZ R156, R72, R6.reuse, -R153 ;  /* 0x00000006489c7223 */ /* 0x080fe20000010899 */
[-C--:B------:R-:W-:Y:S01]  /*9150*/  FFMA.FTZ R74, R74, R6.reuse, -R69 ;  /* 0x000000064a4a7223 */ /* 0x080fe20000010845 */
[-C--:B------:R-:W-:Y:S01]  /*9160*/  FFMA.FTZ R53, R73, R6.reuse, -R153 ;  /* 0x0000000649357223 */ /* 0x080fe20000010899 */
[-C--:B------:R-:W-:Y:S01]  /*9170*/  FFMA.FTZ R75, R75, R6.reuse, -R69 ;  /* 0x000000064b4b7223 */ /* 0x080fe20000010845 */
[-C--:B------:R-:W-:Y:S01]  /*9180*/  FFMA.FTZ R158, R76, R6.reuse, -R153 ;  /* 0x000000064c9e7223 */ /* 0x080fe20000010899 */
[-C--:B------:R-:W-:Y:S01]  /*9190*/  FFMA.FTZ R78, R78, R6.reuse, -R69 ;  /* 0x000000064e4e7223 */ /* 0x080fe20000010845 */
[----:B------:R-:W0:Y:S01]  /*91a0*/  MUFU.EX2 R183, R183 ;  /* 0x000000b700b77308 */ /* 0x000e220000000800 */
[----:B--2---:R-:W-:Y:S01]  /*91b0*/  FADD.FTZ R4, R181, R4 ;  /* 0x00000004b5047221 */ /* 0x004fe20000010000 */
[-C--:B------:R-:W-:Y:S01]  /*91c0*/  FFMA.FTZ R57, R77, R6.reuse, -R153 ;  /* 0x000000064d397223 */ /* 0x080fe20000010899 */
[-C--:B------:R-:W-:Y:S01]  /*91d0*/  FFMA.FTZ R79, R79, R6.reuse, -R69 ;  /* 0x000000064f4f7223 */ /* 0x080fe20000010845 */
[-C--:B------:R-:W-:Y:S01]  /*91e0*/  FFMA.FTZ R152, R80, R6.reuse, -R153 ;  /* 0x0000000650987223 */ /* 0x080fe20000010899 */
[-C--:B------:R-:W-:Y:S01]  /*91f0*/  FFMA.FTZ R82, R82, R6.reuse, -R69 ;  /* 0x0000000652527223 */ /* 0x080fe20000010845 */
[-C--:B------:R-:W-:Y:S01]  /*9200*/  FFMA.FTZ R61, R81, R6.reuse, -R153 ;  /* 0x00000006513d7223 */ /* 0x080fe20000010899 */
[-C--:B------:R-:W-:Y:S01]  /*9210*/  FFMA.FTZ R83, R83, R6.reuse, -R69 ;  /* 0x0000000653537223 */ /* 0x080fe20000010845 */
[----:B------:R-:W2:Y:S01]  /*9220*/  MUFU.EX2 R17, R17 ;  /* 0x0000001100117308 */ /* 0x000ea20000000800 */
[----:B-1----:R-:W-:Y:S01]  /*9230*/  FADD.FTZ R36, R182, R5 ;  /* 0x00000005b6247221 */ /* 0x002fe20000010000 */
[-CC-:B------:R-:W-:Y:S01]  /*9240*/  FFMA.FTZ R154, R84, R6.reuse, -R153.reuse ;  /* 0x00000006549a7223 */ /* 0x180fe20000010899 */
[-C--:B------:R-:W-:Y:S01]  /*9250*/  FFMA.FTZ R65, R85, R6.reuse, -R153 ;  /* 0x0000000655417223 */ /* 0x080fe20000010899 */
[----:B------:R-:W-:-:S04]  /*9260*/  FFMA.FTZ R86, R86, R6, -R69 ;  /* 0x0000000656567223 */ /* 0x000fc80000010845 */
        /* <DEDUP_REMOVED lines=120> */
.L_x_7606:
[----:B------:R-:W-:Y:S01]  /*99f0*/  ULEA UR6, UR51, UR40, 0x3 ;  /* 0x0000002833067291 */ /* 0x000fe2000f8e183f */
[----:B------:R-:W-:Y:S01]  /*9a00*/  ISETP.GT.AND P1, PT, R8, UR50, PT ;  /* 0x0000003208007c0c */ /* 0x000fe2000bf24270 */
[----:B------:R-:W-:Y:S01]  /*9a10*/  UMOV UR52, UR45 ;  /* 0x0000002d00347c82 */ /* 0x000fe20008000000 */
[----:B------:R-:W-:Y:S01]  /*9a20*/  UMOV UR51, UR46 ;  /* 0x0000002e00337c82 */ /* 0x000fe20008000000 */
        /* <DEDUP_REMOVED lines=103> */
[----:B------:R-:W-:-:S07]  /*a0a0*/  IMAD.MOV.U32 R14, RZ, RZ, R8 ;  /* 0x000000ffff0e7224 */ /* 0x000fce00078e0008 */
.L_x_7596:
[----:B------:R-:W-:-:S13]  /*a0b0*/  ISETP.GE.AND P1, PT, R14, UR38, PT ;  /* 0x000000260e007c0c */ /* 0x000fda000bf26270 */
[----:B------:R-:W-:Y:S05]  /*a0c0*/  @!P1 BRA `(.L_x_7608) ;  /* 0x0000003000549947 */ /* 0x000fea0003800000 */
[C---:B------:R-:W-:Y:S01]  /*a0d0*/  VIADD R8, R16.reuse, 0x8 ;  /* 0x0000000810087836 */ /* 0x040fe20000000000 */
[----:B------:R-:W-:Y:S01]  /*a0e0*/  IADD3 R16, -R16, 0xb, RZ ;  /* 0x0000000b10107810 */ /* 0x000fe20007ffe1ff */
        /* <DEDUP_REMOVED lines=8> */
.L_x_7627:
[----:B------:R-:W-:Y:S01]  /*a170*/  UIADD3 UR46, UR54, 0x1, URZ ;  /* 0x00000001362e7890 */ /* 0x000fe2000fffe03f */
[----:B------:R-:W-:-:S03]  /*a180*/  ISETP.NE.AND P2, PT, RZ, UR39, PT ;  /* 0x00000027ff007c0c */ /* 0x000fc6000bf45270 */
[----:B------:R-:W-:-:S04]  /*a190*/  UISETP.NE.AND UP0, UPT, UR46, 0x2, UPT ;  /* 0x000000022e00788c */ /* 0x000fc8000bf05270 */
[----:B------:R-:W-:Y:S02]  /*a1a0*/  USEL UR45, URZ, 0x1, UP0 ;  /* 0x000000013f2d7887 */ /* 0x000fe40008000000 */
[----:B------:R-:W-:Y:S02]  /*a1b0*/  USEL UR46, UR46, URZ, UP0 ;  /* 0x0000003f2e2e7287 */ /* 0x000fe40008000000 */
[----:B------:R-:W-:Y:S02]  /*a1c0*/  ULOP3.LUT UR45, UR55, UR45, URZ, 0x3c, !UPT ;  /* 0x0000002d372d7292 */ /* 0x000fe4000f8e3c3f */
[----:B--2---:R-:W-:Y:S10]  /*a1d0*/  @P2 BRA `(.L_x_7609) ;  /* 0x00000000002c2947 */ /* 0x004ff40003800000 */
[----:B------:R-:W-:Y:S05]  /*a1e0*/  @!P0 BRA `(.L_x_7610) ;  /* 0x0000000000048947 */ /* 0x000fea0003800000 */
[----:B------:R-:W-:Y:S01]  /*a1f0*/  BPT.TRAP 0x1 ;  /* 0x000000040000795c */ /* 0x000fe20000300000 */
.L_x_7610:
[----:B------:R-:W-:Y:S01]  /*a200*/  ULEA UR6, UR46, UR40, 0x3 ;  /* 0x000000282e067291 */ /* 0x000fe2000f8e183f */
[----:B------:R-:W-:-:S05]  /*a210*/  IMAD.U32 R6, RZ, RZ, UR45 ;  /* 0x0000002dff067e24 */ /* 0x000fca000f8e00ff */
[----:B------:R-:W-:-:S04]  /*a220*/  SHF.L.U32 R6, R6, 0x1f, RZ ;  /* 0x0000001f06067819 */ /* 0x000fc800000006ff */
[----:B------:R0:W1:Y:S01]  /*a230*/  SYNCS.PHASECHK.TRANS64.TRYWAIT P1, [UR6+0x28830], R6 ;  /* 0x02883006ff0075a7 */ /* 0x0000620008020146 */
[----:B------:R-:W-:Y:S05]  /*a240*/  @!P0 BRA `(.L_x_7611) ;  /* 0x0000000000048947 */ /* 0x000fea0003800000 */
[----:B------:R-:W-:Y:S01]  /*a250*/  BPT.TRAP 0x1 ;  /* 0x000000040000795c */ /* 0x000fe20000300000 */
.L_x_7611:
[----:B-1----:R-:W-:Y:S05]  /*a260*/  @P1 BRA `(.L_x_7609) ;  /* 0x0000000000081947 */ /* 0x002fea0003800000 */
[----:B------:R-:W1:Y:S02]  /*a270*/  SYNCS.PHASECHK.TRANS64.TRYWAIT P1, [UR6+0x28830], R6 ;  /* 0x02883006ff0075a7 */ /* 0x000e640008020146 */
[----:B-1----:R-:W-:Y:S05]  /*a280*/  @!P1 BRA `(.L_x_7612) ;  /* 0x0000009400089947 */ /* 0x002fea0003800000 */
.L_x_7609:
[----:B------:R2:W-:Y:S01]  /*a290*/  BAR.SYNC.DEFER_BLOCKING R8, 0x100 ;  /* 0x000400080000751d */ /* 0x0005e20000010000 */
[----:B------:R-:W-:Y:S01]  /*a2a0*/  R2UR UR32, R10 ;  /* 0x000000000a2072ca */ /* 0x000fe200000e0000 */
[----:B------:R-:W-:Y:S01]  /*a2b0*/  ULEA UR34, UR46, UR44, 0xb ;  /* 0x0000002c2e227291 */ /* 0x000fe2000f8e583f */
[----:B------:R-:W-:-:S03]  /*a2c0*/  R2UR UR33, R11 ;  /* 0x000000000b2172ca */ /* 0x000fc600000e0000 */
        /* <DEDUP_REMOVED lines=12> */
[----:B------:R-:W-:Y:S01]  /*a390*/  WARPGROUP.ARRIVE ;  /* 0x00000000000079c5 */ /* 0x000fe20000000000 */
[----:B------:R-:W-:Y:S01]  /*a3a0*/  UMOV UR27, 0x40000040 ;  /* 0x40000040001b7882 */ /* 0x000fe20000000000 */
[----:B------:R-:W-:Y:S01]  /*a3b0*/  UIADD3 UR30, UR34, 0x406, URZ ;  /* 0x00000406221e7890 */ /* 0x000fe2000fffe03f */
[----:B------:R-:W-:-:S03]  /*a3c0*/  UMOV UR31, 0x40000040 ;  /* 0x40000040001f7882 */ /* 0x000fc60000000000 */
        /* <DEDUP_REMOVED lines=23> */
[----:B--2---:R-:W-:Y:S05]  /*a540*/  @P2 BRA `(.L_x_7613) ;  /* 0x00000000002c2947 */ /* 0x004fea0003800000 */
[----:B------:R-:W-:Y:S05]  /*a550*/  @!P0 BRA `(.L_x_7614) ;  /* 0x0000000000048947 */ /* 0x000fea0003800000 */
[----:B------:R-:W-:Y:S01]  /*a560*/  BPT.TRAP 0x1 ;  /* 0x000000040000795c */ /* 0x000fe20000300000 */
.L_x_7614:
[----:B------:R-:W-:Y:S01]  /*a570*/  ULEA UR6, UR54, UR40, 0x3 ;  /* 0x0000002836067291 */ /* 0x000fe2000f8e183f */
[----:B01----:R-:W-:-:S05]  /*a580*/  IMAD.U32 R6, RZ, RZ, UR55 ;  /* 0x00000037ff067e24 */ /* 0x003fca000f8e00ff */
[----:B------:R-:W-:-:S04]  /*a590*/  SHF.L.U32 R6, R6, 0x1f, RZ ;  /* 0x0000001f06067819 */ /* 0x000fc800000006ff */
[----:B------:R0:W1:Y:S01]  /*a5a0*/  SYNCS.PHASECHK.TRANS64.TRYWAIT P1, [UR6+0x28850], R6 ;  /* 0x02885006ff0075a7 */ /* 0x0000620008020146 */
[----:B------:R-:W-:Y:S05]  /*a5b0*/  @!P0 BRA `(.L_x_7615) ;  /* 0x0000000000048947 */ /* 0x000fea0003800000 */
[----:B------:R-:W-:Y:S01]  /*a5c0*/  BPT.TRAP 0x1 ;  /* 0x000000040000795c */ /* 0x000fe20000300000 */
.L_x_7615:
[----:B-1----:R-:W-:Y:S05]  /*a5d0*/  @P1 BRA `(.L_x_7613) ;  /* 0x0000000000081947 */ /* 0x002fea0003800000 */
[----:B------:R-:W1:Y:S02]  /*a5e0*/  SYNCS.PHASECHK.TRANS64.TRYWAIT P1, [UR6+0x28850], R6 ;  /* 0x02885006ff0075a7 */ /* 0x000e640008020146 */
[----:B-1----:R-:W-:Y:S05]  /*a5f0*/  @!P1 BRA `(.L_x_7616) ;  /* 0x0000009000449947 */ /* 0x002fea0003800000 */
.L_x_7613:
        /* <DEDUP_REMOVED lines=48> */
.L_x_7617:
[----:B------:R-:W-:Y:S01]  /*a900*/  UISETP.NE.AND UP1, UPT, UR42, URZ, UPT ;  /* 0x0000003f2a00728c */ /* 0x000fe2000bf25270 */
[----:B01----:R-:W-:Y:S01]  /*a910*/  IMAD.MOV.U32 R6, RZ, RZ, R0 ;  /* 0x000000ffff067224 */ /* 0x003fe200078e0000 */
[----:B------:R-:W-:Y:S01]  /*a920*/  UISETP.NE.AND UP0, UPT, UR41, URZ, UPT ;  /* 0x0000003f2900728c */ /* 0x000fe2000bf05270 */
[----:B------:R-:W-:Y:S01]  /*a930*/  IMAD.SHL.U32 R22, R14, 0x80, RZ ;  /* 0x000000800e167824 */ /* 0x000fe200078e00ff */
[----:B------:R-:W-:Y:S02]  /*a940*/  ULEA UR6, UR46, UR40, 0x3 ;  /* 0x000000282e067291 */ /* 0x000fe4000f8e183f */
[----:B------:R-:W-:Y:S02]  /*a950*/  PLOP3.LUT P1, PT, PT, PT, UP1, 0x80, 0x0 ;  /* 0x000000000000781c */ /* 0x000fe40003f2f018 */
[----:B------:R-:W-:Y:S01]  /*a960*/  PLOP3.LUT P2, PT, PT, PT, UP1, 0x80, 0x0 ;  /* 0x000000000000781c */ /* 0x000fe20003f4f018 */
[----:B------:R-:W-:Y:S01]  /*a970*/  UIADD3 UR6, UR6, 0x28840, URZ ;  /* 0x0002884006067890 */ /* 0x000fe2000fffe03f */
[----:B------:R-:W-:Y:S01]  /*a980*/  IADD3 R18, -R22, 0x1, RZ ;  /* 0x0000000116127810 */ /* 0x000fe20007ffe1ff */
[----:B------:R-:W-:-:S02]  /*a990*/  @UP1 ULDC UR7, c[0x0][0x44c] ;  /* 0x0001130000071ab9 */ /* 0x000fc40000000800 */
[----:B------:R-:W-:-:S06]  /*a9a0*/  UPRMT UR6, UR43, 0x654, UR6 ;  /* 0x000006542b067896 */ /* 0x000fcc0008000006 */
[----:B------:R-:W-:Y:S01]  /*a9b0*/  @P1 IMAD.HI.U32 R7, R0, UR7, RZ ;  /* 0x0000000700071c27 */ /* 0x000fe2000f8e00ff */
[----:B------:R-:W-:Y:S01]  /*a9c0*/  @UP1 ULDC UR7, c[0x0][0x450] ;  /* 0x0001140000071ab9 */ /* 0x000fe20000000800 */
[----:B------:R-:W-:Y:S01]  /*a9d0*/  PLOP3.LUT P1, PT, PT, PT, UP0, 0x40, 0x0 ;  /* 0x000000000000781c */ /* 0x000fe20003f2e808 */
[----:B------:R-:W-:Y:S02]  /*a9e0*/  SYNCS.ARRIVE.TRANS64.RED.A1T0 RZ, [UR6], RZ ;  /* 0x000000ffffff79a7 */ /* 0x000fe40008100406 */
[----:B------:R-:W-:Y:S01]  /*a9f0*/  @P2 SHF.R.U32.HI R6, RZ, UR7, R7 ;  /* 0x00000007ff062c19 */ /* 0x000fe20008011607 */
[----:B------:R-:W-:-:S04]  /*aa00*/  IMAD R7, R3, -0x2, R18 ;  /* 0xfffffffe03077824 */ /* 0x000fc800078e0212 */
[----:B------:R-:W0:Y:S01]  /*aa10*/  SHFL.IDX PT, R9, R6, RZ, 0x1c1f ;  /* 0x001c1fff06097589 */ /* 0x000e2200000e0000 */
[----:B------:R-:W-:-:S04]  /*aa20*/  IMAD R7, R2, UR53, R7 ;  /* 0x0000003502077c24 */ /* 0x000fc8000f8e0207 */
[----:B------:R-:W-:-:S04]  /*aa30*/  VIADD R7, R7, -UR52 ;  /* 0x8000003407077c36 */ /* 0x000fc80008000000 */
[C---:B------:R-:W-:Y:S02]  /*aa40*/  VIADD R152, R7.reuse, UR51 ;  /* 0x0000003307987c36 */ /* 0x040fe40008000000 */
[----:B------:R-:W-:Y:S02]  /*aa50*/  VIADD R154, R7, UR47 ;  /* 0x0000002f079a7c36 */ /* 0x000fe40008000000 */
[--C-:B0-----:R-:W-:Y:S02]  /*aa60*/  IMAD.IADD R7, R152, 0x1, R9.reuse ;  /* 0x0000000198077824 */ /* 0x101fe400078e0209 */
[----:B------:R-:W-:Y:S01]  /*aa70*/  IMAD.IADD R18, R154, 0x1, R9 ;  /* 0x000000019a127824 */ /* 0x000fe200078e0209 */
[----:B------:R-:W-:Y:S06]  /*aa80*/  @P1 BRA `(.L_x_7618) ;  /* 0x00000000005c1947 */ /* 0x000fec0003800000 */
[----:B------:R-:W-:Y:S01]  /*aa90*/  IMAD R9, R2, UR53, R9 ;  /* 0x0000003502097c24 */ /* 0x000fe2000f8e0209 */
[----:B------:R-:W-:Y:S03]  /*aaa0*/  BSSY B0, `(.L_x_7619) ;  /* 0x0000011000007945 */ /* 0x000fe60003800000 */
[----:B------:R-:W-:-:S05]  /*aab0*/  VIADD R9, R9, -UR52 ;  /* 0x8000003409097c36 */ /* 0x000fca0008000000 */
        /* <DEDUP_REMOVED lines=10> */
.L_x_7620:
[----:B------:R-:W-:-:S05]  /*ab60*/  IMAD.U32 R15, RZ, RZ, UR50 ;  /* 0x00000032ff0f7e24 */ /* 0x000fca000f8e00ff */
[----:B------:R-:W-:-:S13]  /*ab70*/  ISETP.NE.AND P1, PT, R15, 0x1, PT ;  /* 0x000000010f00780c */ /* 0x000fda0003f25270 */
[----:B------:R-:W0:Y:S02]  /*ab80*/  @P1 LDC.64 R20, c[0x0][0x9e8] ;  /* 0x00027a00ff141b82 */ /* 0x000e240000000a00 */
[----:B0-----:R-:W-:-:S05]  /*ab90*/  @P1 IMAD.HI.U32 R20, R9, R20, RZ ;  /* 0x0000001409141227 */ /* 0x001fca00078e00ff */
[----:B------:R-:W-:-:S07]  /*aba0*/  @P1 SHF.R.U32.HI R9, RZ, R21, R20 ;  /* 0x00000015ff091219 */ /* 0x000fce0000011614 */
.L_x_7621:
[----:B------:R-:W-:Y:S05]  /*abb0*/  BSYNC B0 ;  /* 0x0000000000007941 */ /* 0x000fea0003800000 */
.L_x_7619:
[----:B------:R-:W-:-:S04]  /*abc0*/  IMAD R20, R9, R15, -R22 ;  /* 0x0000000f09147224 */ /* 0x000fc800078e0a16 */
[----:B------:R-:W-:-:S05]  /*abd0*/  IMAD R20, R3, -0x2, R20 ;  /* 0xfffffffe03147824 */ /* 0x000fca00078e0214 */
[----:B------:R-:W-:Y:S02]  /*abe0*/  VIADDMNMX R7, R20, R15, R7, PT ;  /* 0x0000000f14077246 */ /* 0x000fe40003800107 */
[----:B------:R-:W-:-:S07]  /*abf0*/  VIMNMX R18, R18, R20, !PT ;  /* 0x0000001412127248 */ /* 0x000fce0007fe0100 */
.L_x_7618:
        /* <DEDUP_REMOVED lines=116> */
.L_x_7624:
[----:B------:R-:W-:-:S05]  /*b340*/  IMAD.U32 R24, RZ, RZ, UR50 ;  /* 0x00000032ff187e24 */ /* 0x000fca000f8e00ff */
[----:B------:R-:W-:-:S13]  /*b350*/  ISETP.NE.AND P2, PT, R24, 0x1, PT ;  /* 0x000000011800780c */ /* 0x000fda0003f45270 */
[----:B------:R-:W0:Y:S02]  /*b360*/  @P2 LDC.64 R158, c[0x0][0x9e8] ;  /* 0x00027a00ff9e2b82 */ /* 0x000e240000000a00 */
[----:B0-----:R-:W-:-:S05]  /*b370*/  @P2 IMAD.HI.U32 R6, R7, R158, RZ ;  /* 0x0000009e07062227 */ /* 0x001fca00078e00ff */
[----:B------:R-:W-:-:S07]  /*b380*/  @P2 SHF.R.U32.HI R7, RZ, R159, R6 ;  /* 0x0000009fff072219 */ /* 0x000fce0000011606 */
.L_x_7625:
[----:B------:R-:W-:Y:S05]  /*b390*/  BSYNC B0 ;  /* 0x0000000000007941 */ /* 0x000fea0003800000 */
.L_x_7623:
[----:B------:R-:W-:-:S04]  /*b3a0*/  IMAD R6, R7, R24, -R22 ;  /* 0x0000001807067224 */ /* 0x000fc800078e0a16 */
[----:B------:R-:W-:-:S05]  /*b3b0*/  IMAD R7, R3, -0x2, R6 ;  /* 0xfffffffe03077824 */ /* 0x000fca00078e0206 */
[----:B------:R-:W-:Y:S02]  /*b3c0*/  VIADDMNMX R18, R7, R24, R18, PT ;  /* 0x0000001807127246 */ /* 0x000fe40003800112 */
[----:B------:R-:W-:-:S07]  /*b3d0*/  VIMNMX R20, R20, R7, !PT ;  /* 0x0000000714147248 */ /* 0x000fce0007fe0100 */
.L_x_7622:
        /* <DEDUP_REMOVED lines=268> */
[----:B------:R-:W3:Y:S01]  /*c4a0*/  MUFU.EX2 R22, R22 ;  /* 0x0000001600167308 */ /* 0x000ee20000000800 */
        /* <DEDUP_REMOVED lines=22> */
[----:B---3--:R-:W-:Y:S01]  /*c610*/  FADD.FTZ R59, R69, R40 ;  /* 0x00000028453b7221 */ /* 0x008fe20000010000 */
[----:B------:R-:W-:Y:S01]  /*c620*/  FADD.FTZ R5, R51, R4 ;  /* 0x0000000433057221 */ /* 0x000fe20000010000 */
[-CC-:B------:R-:W-:Y:S01]  /*c630*/  FFMA.FTZ R40, R67, R6.reuse, -R12.reuse ;  /* 0x0000000643287223 */ /* 0x180fe2000001080c */
[----:B------:R-:W-:Y:S02]  /*c640*/  FFMA.FTZ R12, R87, R6, -R12 ;  /* 0x00000006570c7223 */ /* 0x000fe4000001080c */
[----:B------:R-:W-:Y:S02]  /*c650*/  FADD.FTZ R4, R174, R5 ;  /* 0x00000005ae047221 */ /* 0x000fe40000010000 */
[----:B------:R-:W3:Y:S01]  /*c660*/  MUFU.EX2 R28, R28 ;  /* 0x0000001c001c7308 */ /* 0x000ee20000000800 */
[----:B-1----:R-:W-:Y:S01]  /*c670*/  FADD.FTZ R42, R26, R59 ;  /* 0x0000003b1a2a7221 */ /* 0x002fe20000010000 */
[----:B------:R-:W-:-:S04]  /*c680*/  FADD.FTZ R5, R55, R4 ;  /* 0x0000000437057221 */ /* 0x000fc80000010000 */
[----:B------:R-:W-:Y:S02]  /*c690*/  FADD.FTZ R4, R168, R5 ;  /* 0x00000005a8047221 */ /* 0x000fe40000010000 */
[----:B------:R-:W1:Y:S01]  /*c6a0*/  MUFU.EX2 R43, R43 ;  /* 0x0000002b002b7308 */ /* 0x000e620000000800 */
[----:B0-----:R-:W-:-:S07]  /*c6b0*/  FADD.FTZ R59, R39, R42 ;  /* 0x0000002a273b7221 */ /* 0x001fce0000010000 */
[----:B------:R-:W0:Y:S01]  /*c6c0*/  MUFU.EX2 R30, R30 ;  /* 0x0000001e001e7308 */ /* 0x000e220000000800 */
[----:B---3--:R-:W-:-:S07]  /*c6d0*/  FADD.FTZ R42, R28, R59 ;  /* 0x0000003b1c2a7221 */ /* 0x008fce0000010000 */
[----:B------:R-:W3:Y:S01]  /*c6e0*/  MUFU.EX2 R47, R47 ;  /* 0x0000002f002f7308 */ /* 0x000ee20000000800 */
[----:B-1----:R-:W-:-:S07]  /*c6f0*/  FADD.FTZ R59, R43, R42 ;  /* 0x0000002a2b3b7221 */ /* 0x002fce0000010000 */
[----:B------:R-:W1:Y:S01]  /*c700*/  MUFU.EX2 R169, R169 ;  /* 0x000000a900a97308 */ /* 0x000e620000000800 */
[----:B0-----:R-:W-:Y:S01]  /*c710*/  FADD.FTZ R42, R30, R59 ;  /* 0x0000003b1e2a7221 */ /* 0x001fe20000010000 */
[----:B------:R-:W-:-:S06]  /*c720*/  FADD.FTZ R59, R45, R4 ;  /* 0x000000042d3b7221 */ /* 0x000fcc0000010000 */
[----:B------:R-:W0:Y:S01]  /*c730*/  MUFU.EX2 R32, R32 ;  /* 0x0000002000207308 */ /* 0x000e220000000800 */
[----:B---3--:R-:W-:-:S07]  /*c740*/  FADD.FTZ R42, R47, R42 ;  /* 0x0000002a2f2a7221 */ /* 0x008fce0000010000 */
[----:B------:R-:W3:Y:S01]  /*c750*/  MUFU.EX2 R171, R171 ;  /* 0x000000ab00ab7308 */ /* 0x000ee20000000800 */
[----:B-1----:R-:W-:Y:S01]  /*c760*/  FADD.FTZ R5, R169, R42 ;  /* 0x0000002aa9057221 */ /* 0x002fe20000010000 */
[----:B------:R-:W-:-:S04]  /*c770*/  FADD.FTZ R42, R170, R59 ;  /* 0x0000003baa2a7221 */ /* 0x000fc80000010000 */
[----:B------:R-:W-:Y:S02]  /*c780*/  FADD.FTZ R59, R41, R42 ;  /* 0x0000002a293b7221 */ /* 0x000fe40000010000 */
[----:B------:R-:W1:Y:S01]  /*c790*/  MUFU.EX2 R34, R34 ;  /* 0x0000002200227308 */ /* 0x000e620000000800 */
[----:B0-----:R-:W-:Y:S01]  /*c7a0*/  FADD.FTZ R4, R32, R5 ;  /* 0x0000000520047221 */ /* 0x001fe20000010000 */
[----:B------:R-:W-:-:S06]  /*c7b0*/  FADD.FTZ R42, R164, R59 ;  /* 0x0000003ba42a7221 */ /* 0x000fcc0000010000 */
[----:B------:R-:W0:Y:S01]  /*c7c0*/  MUFU.EX2 R13, R13 ;  /* 0x0000000d000d7308 */ /* 0x000e220000000800 */
[----:B---3--:R-:W-:-:S07]  /*c7d0*/  FADD.FTZ R5, R171, R4 ;  /* 0x00000004ab057221 */ /* 0x008fce0000010000 */
[----:B------:R-:W3:Y:S01]  /*c7e0*/  MUFU.EX2 R36, R36 ;  /* 0x0000002400247308 */ /* 0x000ee20000000800 */
[----:B-1----:R-:W-:-:S07]  /*c7f0*/  FADD.FTZ R4, R34, R5 ;  /* 0x0000000522047221 */ /* 0x002fce0000010000 */
[----:B------:R-:W1:Y:S01]  /*c800*/  MUFU.EX2 R167, R167 ;  /* 0x000000a700a77308 */ /* 0x000e620000000800 */
[----:B0-----:R-:W-:-:S07]  /*c810*/  FADD.FTZ R5, R13, R4 ;  /* 0x000000040d057221 */ /* 0x001fce0000010000 */
[----:B------:R-:W0:Y:S01]  /*c820*/  MUFU.EX2 R38, R38 ;  /* 0x0000002600267308 */ /* 0x000e220000000800 */
[----:B---3--:R-:W-:-:S07]  /*c830*/  FADD.FTZ R4, R36, R5 ;  /* 0x0000000524047221 */ /* 0x008fce0000010000 */
[----:B------:R-:W3:Y:S01]  /*c840*/  MUFU.EX2 R161, R161 ;  /* 0x000000a100a17308 */ /* 0x000ee20000000800 */
[----:B-1----:R-:W-:-:S07]  /*c850*/  FADD.FTZ R5, R167, R4 ;  /* 0x00000004a7057221 */ /* 0x002fce0000010000 */
[----:B------:R-:W1:Y:S01]  /*c860*/  MUFU.EX2 R40, R40 ;  /* 0x0000002800287308 */ /* 0x000e620000000800 */
[----:B0-----:R-:W-:-:S07]  /*c870*/  FADD.FTZ R4, R38, R5 ;  /* 0x0000000526047221 */ /* 0x001fce0000010000 */
[----:B------:R0:W-:Y:S01]  /*c880*/  MUFU.EX2 R157, R49 ;  /* 0x00000031009d7308 */ /* 0x0001e20000000800 */
[----:B---3--:R-:W-:-:S07]  /*c890*/  FADD.FTZ R5, R161, R4 ;  /* 0x00000004a1057221 */ /* 0x008fce0000010000 */
[----:B------:R-:W3:Y:S01]  /*c8a0*/  MUFU.EX2 R163, R163 ;  /* 0x000000a300a37308 */ /* 0x000ee20000000800 */
        /* <DEDUP_REMOVED lines=8> */
[----:B---3--:R-:W-:-:S03]  /*c930*/  FADD.FTZ R4, R163, R4 ;  /* 0x00000004a3047221 */ /* 0x008fc60000010000 */
[----:B------:R-:W-:-:S03]  /*c940*/  FADD.FTZ R42, R162, R49 ;  /* 0x00000031a22a7221 */ /* 0x000fc60000010000 */
[----:B------:R-:W3:Y:S01]  /*c950*/  MUFU.EX2 R21, R21 ;  /* 0x0000001500157308 */ /* 0x000ee20000000800 */
[----:B------:R-:W-:Y:S01]  /*c960*/  FADD.FTZ R5, R19, R42 ;  /* 0x0000002a13057221 */ /* 0x000fe20000010000 */
[----:B0-----:R-:W-:-:S04]  /*c970*/  FADD.FTZ R4, R71, R4 ;  /* 0x0000000447047221 */ /* 0x001fc80000010000 */
[----:B------:R-:W-:Y:S02]  /*c980*/  FADD.FTZ R4, R157, R4 ;  /* 0x000000049d047221 */ /* 0x000fe40000010000 */
[----:B------:R-:W0:Y:S01]  /*c990*/  MUFU.EX2 R75, R75 ;  /* 0x0000004b004b7308 */ /* 0x000e220000000800 */
[----:B-1----:R-:W-:-:S07]  /*c9a0*/  FADD.FTZ R42, R156, R5 ;  /* 0x000000059c2a7221 */ /* 0x002fce0000010000 */
[----:B------:R-:W1:Y:S01]  /*c9b0*/  MUFU.EX2 R158, R158 ;  /* 0x0000009e009e7308 */ /* 0x000e620000000800 */
[----:B---3--:R-:W-:-:S07]  /*c9c0*/  FADD.FTZ R5, R21, R42 ;  /* 0x0000002a15057221 */ /* 0x008fce0000010000 */
[----:B------:R-:W3:Y:S01]  /*c9d0*/  MUFU.EX2 R53, R53 ;  /* 0x0000003500357308 */ /* 0x000ee20000000800 */
[----:B0-----:R-:W-:-:S07]  /*c9e0*/  FADD.FTZ R4, R75, R4 ;  /* 0x000000044b047221 */ /* 0x001fce0000010000 */
        /* <DEDUP_REMOVED lines=19> */
[----:B-1----:R-:W-:Y:S01]  /*cb20*/  FADD.FTZ R4, R155, R4 ;  /* 0x000000049b047221 */ /* 0x002fe20000010000 */
[----:B---3--:R-:W-:-:S03]  /*cb30*/  FADD.FTZ R5, R29, R42 ;  /* 0x0000002a1d057221 */ /* 0x008fc60000010000 */
[----:B0-----:R-:W-:Y:S01]  /*cb40*/  FADD.FTZ R4, R12, R4 ;  /* 0x000000040c047221 */ /* 0x001fe20000010000 */
[----:B------:R-:W-:Y:S06]  /*cb50*/  @!P0 BRA `(.L_x_7626) ;  /* 0x0000000000048947 */ /* 0x000fec0003800000 */
[----:B------:R-:W-:Y:S01]  /*cb60*/  BPT.TRAP 0x1 ;  /* 0x000000040000795c */ /* 0x000fe20000300000 */
.L_x_7626:
        /* <DEDUP_REMOVED lines=107> */
.L_x_7608:
[----:B------:R-:W-:Y:S06]  /*d220*/  BAR.ARV 0x8, 0x180 ;  /* 0x0206000000007b1d */ /* 0x000fec0000002000 */
[----:B------:R-:W-:Y:S05]  /*d230*/  @!P0 BRA `(.L_x_7628) ;  /* 0x0000000000048947 */ /* 0x000fea0003800000 */
[----:B------:R-:W-:Y:S01]  /*d240*/  BPT.TRAP 0x1 ;  /* 0x000000040000795c */ /* 0x000fe20000300000 */
.L_x_7628:
[----:B------:R-:W-:Y:S01]  /*d250*/  ULEA UR5, UR46, UR40, 0x3 ;  /* 0x000000282e057291 */ /* 0x000fe2000f8e183f */
[----:B------:R-:W-:-:S05]  /*d260*/  IMAD.U32 R0, RZ, RZ, UR45 ;  /* 0x0000002dff007e24 */ /* 0x000fca000f8e00ff */
[----:B------:R-:W-:-:S04]  /*d270*/  SHF.L.U32 R0, R0, 0x1f, RZ ;  /* 0x0000001f00007819 */ /* 0x000fc800000006ff */
[----:B------:R0:W1:Y:S01]  /*d280*/  SYNCS.PHASECHK.TRANS64.TRYWAIT P1, [UR5+0x28850], R0 ;  /* 0x02885000ff0075a7 */ /* 0x0000620008020145 */
[----:B------:R-:W-:Y:S05]  /*d290*/  @!P0 BRA `(.L_x_7629) ;  /* 0x0000000000048947 */ /* 0x000fea0003800000 */
[----:B------:R-:W-:Y:S01]  /*d2a0*/  BPT.TRAP 0x1 ;  /* 0x000000040000795c */ /* 0x000fe20000300000 */
.L_x_7629:
[----:B-1----:R-:W-:Y:S05]  /*d2b0*/  @P1 BRA `(.L_x_7630) ;  /* 0x0000000000081947 */ /* 0x002fea0003800000 */
[----:B------:R-:W1:Y:S02]  /*d2c0*/  SYNCS.PHASECHK.TRANS64.TRYWAIT P1, [UR5+0x28850], R0 ;  /* 0x02885000ff0075a7 */ /* 0x000e640008020145 */
[----:B-1----:R-:W-:Y:S05]  /*d2d0*/  @!P1 BRA `(.L_x_7631) ;  /* 0x0000006400249947 */ /* 0x002fea0003800000 */
.L_x_7630:
[----:B------:R-:W-:Y:S01]  /*d2e0*/  UIADD3 UR40, UR40, 0x400, URZ ;  /* 0x0000040028287890 */ /* 0x000fe2000fffe03f */
[----:B------:R-:W-:Y:S01]  /*d2f0*/  WARPGROUP.ARRIVE ;  /* 0x00000000000079c5 */ /* 0x000fe20000000000 */
[----:B------:R-:W-:Y:S01]  /*d300*/  UMOV UR47, 0x40000040 ;  /* 0x40000040002f7882 */ /* 0x000fe20000000000 */
[----:B------:R-:W-:Y:S01]  /*d310*/  UMOV UR7, 0x40000040 ;  /* 0x4000004000077882 */ /* 0x000fe20000000000 */
[----:B------:R-:W-:Y:S01]  /*d320*/  USHF.R.U32.HI UR40, URZ, 0x4, UR40 ;  /* 0x000000043f287899 */ /* 0x000fe20008011628 */
[----:B01----:R-:W0:Y:S01]  /*d330*/  SHFL.BFLY PT, R0, R5, 0x2, 0x1f ;  /* 0x0c401f0005007f89 */ /* 0x003e2200000e0000 */
[----:B------:R-:W-:Y:S02]  /*d340*/  IMAD.MOV.U32 R8, RZ, RZ, RZ ;  /* 0x000000ffff087224 */ /* 0x000fe400078e00ff */
[----:B------:R-:W-:Y:S01]  /*d350*/  ULOP3.LUT UR40, UR40, 0x3fff, URZ, 0xc0, !UPT ;  /* 0x00003fff28287892 */ /* 0x000fe2000f8ec03f */
[----:B------:R-:W1:Y:S03]  /*d360*/  SHFL.BFLY PT, R3, R4, 0x2, 0x1f ;  /* 0x0c401f0004037f89 */ /* 0x000e6600000e0000 */
[----:B------:R-:W-:-:S04]  /*d370*/  ULOP3.LUT UR40, UR40, 0x4000000, URZ, 0xfc, !UPT ;  /* 0x0400000028287892 */ /* 0x000fc8000f8efc3f */
[----:B------:R-:W-:-:S04]  /*d380*/  ULEA UR46, UR46, UR40, 0xb ;  /* 0x000000282e2e7291 */ /* 0x000fc8000f8e583f */
[----:B------:R-:W-:-:S05]  /*d390*/  UIADD3 UR4, UR46, 0x80, URZ ;  /* 0x000000802e047890 */ /* 0x000fca000fffe03f */
[----:B------:R-:W-:Y:S01]  /*d3a0*/  HGMMA.64x128x16.F32 R88, R180, gdesc[UR44].tnspB, R88, gsb0 ;  /* 0x41e0002cb4587df0 */ /* 0x000fe20008000858 */
[----:B------:R-:W-:Y:S01]  /*d3b0*/  UMOV UR47, 0x40000040 ;  /* 0x40000040002f7882 */ /* 0x000fe20000000000 */
[----:B------:R-:W-:Y:S01]  /*d3c0*/  UMOV UR6, UR4 ;  /* 0x0000000400067c82 */ /* 0x000fe20008000000 */
[----:B------:R-:W-:Y:S01]  /*d3d0*/  UIADD3 UR4, UR46, 0x100, URZ ;  /* 0x000001002e047890 */ /* 0x000fe2000fffe03f */
[----:B0-----:R-:W-:Y:S01]  /*d3e0*/  FADD.FTZ R0, R0, R5 ;  /* 0x0000000500007221 */ /* 0x001fe20000010000 */
[----:B-1----:R-:W-:Y:S01]  /*d3f0*/  FADD.FTZ R2, R3, R4 ;  /* 0x0000000403027221 */ /* 0x002fe20000010000 */
[----:B------:R-:W-:-:S03]  /*d400*/  IMAD.MOV.U32 R4, RZ, RZ, RZ ;  /* 0x000000ffff047224 */ /* 0x000fc600078e00ff */
[----:B------:R-:W0:Y:S04]  /*d410*/  SHFL.BFLY PT, R3, R0, 0x1, 0x1f ;  /* 0x0c201f0000037f89 */ /* 0x000e2800000e0000 */
[----:B------:R-:W1:Y:S01]  /*d420*/  SHFL.BFLY PT, R11, R2, 0x1, 0x1f ;  /* 0x0c201f00020b7f89 */ /* 0x000e6200000e0000 */
[----:B0-----:R-:W-:Y:S01]  /*d430*/  FADD.FTZ R12, R0, R3 ;  /* 0x00000003000c7221 */ /* 0x001fe20000010000 */
[----:B------:R-:W-:Y:S02]  /*d440*/  IMAD.MOV.U32 R3, RZ, RZ, -0x800000 ;  /* 0xff800000ff037424 */ /* 0x000fe400078e00ff */
[----:B------:R-:W-:Y:S02]  /*d450*/  IMAD.MOV.U32 R0, RZ, RZ, -0x800000 ;  /* 0xff800000ff007424 */ /* 0x000fe400078e00ff */
[----:B-1----:R-:W-:Y:S01]  /*d460*/  FADD.FTZ R11, R2, R11 ;  /* 0x0000000b020b7221 */ /* 0x002fe20000010000 */
[----:B------:R-:W-:-:S04]  /*d470*/  FSETP.NE.FTZ.AND P1, PT, R12, RZ, PT ;  /* 0x000000ff0c00720b */ /* 0x000fc80003f35000 */
[----:B------:R-:W-:-:S09]  /*d480*/  FSETP.NE.FTZ.AND P2, PT, R11, RZ, PT ;  /* 0x000000ff0b00720b */ /* 0x000fd20003f55000 */
[----:B------:R-:W0:Y:S01]  /*d490*/  @P1 MUFU.LG2 R5, R12 ;  /* 0x0000000c00051308 */ /* 0x000e220000000c00 */
[----:B------:R-:W-:-:S03]  /*d4a0*/  @P1 FMUL.FTZ R2, R6, 0.69314718246459960938 ;  /* 0x3f31721806021820 */ /* 0x000fc60000410000 */
[----:B------:R-:W-:-:S04]  /*d4b0*/  @P2 FMUL.FTZ R13, R6, 0.69314718246459960938 ;  /* 0x3f317218060d2820 */ /* 0x000fc80000410000 */
[----:B------:R-:W1:Y:S08]  /*d4c0*/  @P2 MUFU.LG2 R10, R11 ;  /* 0x0000000b000a2308 */ /* 0x000e700000000c00 */
[----:B------:R3:W4:Y:S01]  /*d4d0*/  @P1 MUFU.RCP R4, R12 ;  /* 0x0000000c00041308 */ /* 0x0007220000001000 */
        /* <DEDUP_REMOVED lines=39> */
[----:B------:R-:W-:-:S07]  /*d750*/  WARPGROUP.ARRIVE ;  /* 0x00000000000079c5 */ /* 0x000fce0000000000 */
[----:B------:R-:W-:Y:S03]  /*d760*/  HGMMA.64x128x16.F32 R88, R152, gdesc[UR44].tnspB, R88, gsb0 ;  /* 0x41e0002c98587df0 */ /* 0x000fe60008000858 */
[----:B------:R-:W-:Y:S02]  /*d770*/  WARPGROUP.DEPBAR.LE gsb0, 0x0 ;  /* 0x00008000000079c5 */ /* 0x000fe40000010000 */
[----:B0--34-:R-:W-:Y:S05]  /*d780*/  @!P0 BRA `(.L_x_7632) ;  /* 0x0000000000048947 */ /* 0x019fea0003800000 */
[----:B------:R-:W-:Y:S01]  /*d790*/  BPT.TRAP 0x1 ;  /* 0x000000040000795c */ /* 0x000fe20000300000 */
.L_x_7632:
        /* <DEDUP_REMOVED lines=68> */
.L_x_7554:
[----:B------:R-:W-:Y:S05]  /*dbe0*/  @P0 BRA `(.L_x_7633) ;  /* 0x00000014004c0947 */ /* 0x000fea0003800000 */
[----:B------:R-:W0:Y:S01]  /*dbf0*/  S2R R2, SR_TID.X ;  /* 0x0000000000027919 */ /* 0x000e220000002100 */
[----:B------:R-:W1:Y:S01]  /*dc00*/  LDC R17, c[0x0][0xbe8] ;  /* 0x0002fa00ff117b82 */ /* 0x000e620000000800 */
[----:B------:R-:W-:Y:S02]  /*dc10*/  USHF.R.S32.HI UR7, URZ, 0x1f, UR37 ;  /* 0x0000001f3f077899 */ /* 0x000fe40008011425 */
[----:B--2---:R-:W-:Y:S01]  /*dc20*/  IMAD R16, RZ, RZ, -UR37 ;  /* 0x80000025ff107e24 */ /* 0x004fe2000f8e02ff */
        /* <DEDUP_REMOVED lines=9> */
[----:B------:R-:W4:Y:S01]  /*dcc0*/  S2UR UR11, SR_CTAID.Y ;  /* 0x00000000000b79c3 */ /* 0x000f220000002600 */
[----:B------:R-:W-:-:S07]  /*dcd0*/  UIMAD UR7, UR7, UR8, URZ ;  /* 0x00000008070772a4 */ /* 0x000fce000f8e023f */
[----:B------:R-:W-:Y:S01]  /*dce0*/  BAR.SYNC.DEFER_BLOCKING 0x1, 0x100 ;  /* 0x0044000000007b1d */ /* 0x000fe20000010000 */
[----:B-1----:R-:W-:-:S07]  /*dcf0*/  ISETP.NE.AND P0, PT, R17, 0x1, PT ;  /* 0x000000011100780c */ /* 0x002fce0003f05270 */
[----:B------:R-:W4:Y:S01]  /*dd00*/  LDC R21, c[0x0][0xc50] ;  /* 0x00031400ff157b82 */ /* 0x000f220000000800 */
[----:B0-----:R-:W-:Y:S01]  /*dd10*/  VIADD R4, R2, 0xffffff80 ;  /* 0xffffff8002047836 */ /* 0x001fe20000000000 */
[----:B---3--:R-:W-:-:S06]  /*dd20*/  USHF.R.S32.HI UR10, URZ, 0x1f, UR12 ;  /* 0x0000001f3f0a7899 */ /* 0x008fcc000801140c */
[----:B------:R-:W0:Y:S01]  /*dd30*/  LDC.64 R14, c[0x0][0xb40] ;  /* 0x0002d000ff0e7b82 */ /* 0x000e220000000a00 */
[----:B------:R-:W-:-:S04]  /*dd40*/  SHF.R.S32.HI R5, RZ, 0x1f, R4 ;  /* 0x0000001fff057819 */ /* 0x000fc80000011404 */
[----:B------:R-:W-:-:S03]  /*dd50*/  LEA.HI R2, R5, R4, RZ, 0x7 ;  /* 0x0000000405027211 */ /* 0x000fc600078f38ff */
[----:B------:R-:W1:Y:S01]  /*dd60*/  @P0 LDC R13, c[0x0][0xbf0] ;  /* 0x0002fc00ff0d0b82 */ /* 0x000e620000000800 */
[----:B------:R-:W-:Y:S02]  /*dd70*/  LEA.HI R5, R5, R4, RZ, 0x2 ;  /* 0x0000000405057211 */ /* 0x000fe400078f10ff */
[----:B------:R-:W-:Y:S02]  /*dd80*/  LOP3.LUT R7, R2, 0xffffff80, RZ, 0xc0, !PT ;  /* 0xffffff8002077812 */ /* 0x000fe400078ec0ff */
[----:B------:R-:W-:-:S03]  /*dd90*/  LOP3.LUT R5, R5, 0xfffffffc, RZ, 0xc0, !PT ;  /* 0xfffffffc05057812 */ /* 0x000fc600078ec0ff */
[C---:B------:R-:W-:Y:S01]  /*dda0*/  IMAD.IADD R18, R4.reuse, 0x1, -R7 ;  /* 0x0000000104127824 */ /* 0x040fe200078e0a07 */
[----:B------:R-:W-:Y:S01]  /*ddb0*/  SHF.R.S32.HI R7, RZ, 0x7, R2 ;  /* 0x00000007ff077819 */ /* 0x000fe20000011402 */
[----:B------:R-:W-:Y:S01]  /*ddc0*/  IMAD.IADD R5, R4, 0x1, -R5 ;  /* 0x0000000104057824 */ /* 0x000fe200078e0a05 */
[----:B------:R-:W3:Y:S01]  /*ddd0*/  @P0 LDC R27, c[0x0][0xbec] ;  /* 0x0002fb00ff1b0b82 */ /* 0x000ee20000000800 */
[----:B----4-:R-:W-:Y:S01]  /*dde0*/  IMAD R21, R21, R16, UR11 ;  /* 0x0000000b15157e24 */ /* 0x010fe2000f8e0210 */
[----:B------:R-:W-:Y:S02]  /*ddf0*/  SHF.R.S32.HI R9, RZ, 0x1f, R18 ;  /* 0x0000001fff097819 */ /* 0x000fe40000011412 */
[----:B------:R-:W-:Y:S01]  /*de00*/  LEA.HI R2, R2, R7, RZ, 0x1 ;  /* 0x0000000702027211 */ /* 0x000fe200078f08ff */
[----:B0-----:R-:W-:Y:S01]  /*de10*/  IMAD R12, R14, UR10, RZ ;  /* 0x0000000a0e0c7c24 */ /* 0x001fe2000f8e02ff */
[----:B------:R-:W-:Y:S02]  /*de20*/  LEA.HI R23, R9, R18, RZ, 0x2 ;  /* 0x0000001209177211 */ /* 0x000fe400078f10ff */
[----:B------:R-:W-:Y:S01]  /*de30*/  LOP3.LUT R2, R2, 0x3fffffe, RZ, 0xc0, !PT ;  /* 0x03fffffe02027812 */ /* 0x000fe200078ec0ff */
[----:B------:R-:W0:Y:S01]  /*de40*/  @P0 LDC R20, c[0x0][0xbf0] ;  /* 0x0002fc00ff140b82 */ /* 0x000e220000000800 */
[----:B------:R-:W-:-:S02]  /*de50*/  SHF.R.S32.HI R6, RZ, 0x2, R23 ;  /* 0x00000002ff067819 */ /* 0x000fc40000011417 */
[----:B------:R-:W-:Y:S01]  /*de60*/  SHF.R.S32.HI R11, RZ, 0x1f, R23 ;  /* 0x0000001fff0b7819 */ /* 0x000fe20000011417 */
[----:B------:R-:W-:Y:S01]  /*de70*/  IMAD.IADD R2, R7, 0x1, -R2 ;  /* 0x0000000107027824 */ /* 0x000fe200078e0a02 */
[----:B------:R-:W-:Y:S02]  /*de80*/  LEA.HI R9, R9, R18, RZ, 0x5 ;  /* 0x0000001209097211 */ /* 0x000fe400078f28ff */
[----:B------:R-:W-:Y:S02]  /*de90*/  LEA.HI R11, R11, R6, RZ, 0x3 ;  /* 0x000000060b0b7211 */ /* 0x000fe400078f18ff */
[----:B------:R-:W-:Y:S02]  /*dea0*/  SHF.R.S32.HI R7, RZ, 0x5, R9 ;  /* 0x00000005ff077819 */ /* 0x000fe40000011409 */
[----:B------:R-:W-:Y:S01]  /*deb0*/  LOP3.LUT R11, R11, 0xfffffff8, RZ, 0xc0, !PT ;  /* 0xfffffff80b0b7812 */ /* 0x000fe200078ec0ff */
[----:B------:R-:W4:Y:S01]  /*dec0*/  @P0 LDC R9, c[0x0][0xbec] ;  /* 0x0002fb00ff090b82 */ /* 0x000f220000000800 */
[----:B------:R-:W-:-:S03]  /*ded0*/  LOP3.LUT R23, R23, 0x7ffffffc, RZ, 0xc0, !PT ;  /* 0x7ffffffc17177812 */ /* 0x000fc600078ec0ff */
[----:B------:R-:W-:Y:S01]  /*dee0*/  IMAD.IADD R4, R6, 0x1, -R11 ;  /* 0x0000000106047824 */ /* 0x000fe200078e0a0b */
[----:B------:R-:W-:-:S03]  /*def0*/  LEA.HI R6, R5, R5, RZ, 0x1 ;  /* 0x0000000505067211 */ /* 0x000fc600078f08ff */
[----:B------:R-:W5:Y:S01]  /*df00*/  LDC.64 R10, c[0x0][0xbd8] ;  /* 0x0002f600ff0a7b82 */ /* 0x000f620000000a00 */
        /* <DEDUP_REMOVED lines=13> */
[----:B--2---:R-:W-:Y:S02]  /*dfe0*/  IMAD R2, R19, 0x80, R2 ;  /* 0x0000008013027824 */ /* 0x004fe400078e0202 */
[----:B------:R-:W-:Y:S01]  /*dff0*/  IMAD.U32 R7, RZ, RZ, UR6 ;  /* 0x00000006ff077e24 */ /* 0x000fe2000f8e00ff */
[----:B------:R-:W-:Y:S01]  /*e000*/  ULDC.64 UR6, c[0x0][0xb48] ;  /* 0x0002d20000067ab9 */ /* 0x000fe20000000a00 */
[C---:B-----5:R-:W-:Y:S02]  /*e010*/  IMAD R8, R10.reuse, UR10, RZ ;  /* 0x0000000a0a087c24 */ /* 0x060fe4000f8e02ff */
[----:B------:R-:W-:-:S04]  /*e020*/  IMAD.WIDE.U32 R4, R10, UR12, R4 ;  /* 0x0000000c0a047c25 */ /* 0x000fc8000f8e0004 */
[----:B------:R-:W-:Y:S02]  /*e030*/  IMAD R11, R11, UR12, R8 ;  /* 0x0000000c0b0b7c24 */ /* 0x000fe4000f8e0208 */
[----:B------:R-:W-:Y:S02]  /*e040*/  IMAD R8, R19, 0x80, R6 ;  /* 0x0000008013087824 */ /* 0x000fe400078e0206 */
[----:B------:R-:W-:Y:S01]  /*e050*/  IMAD.U32 R6, RZ, RZ, UR4 ;  /* 0x00000004ff067e24 */ /* 0x000fe2000f8e00ff */
[----:B------:R-:W-:Y:S01]  /*e060*/  ULDC.64 UR4, c[0x0][0xbe0] ;  /* 0x0002f80000047ab9 */ /* 0x000fe20000000a00 */
[----:B----4-:R-:W-:-:S04]  /*e070*/  @P0 IMAD.HI.U32 R10, R8, R9, RZ ;  /* 0x00000009080a0227 */ /* 0x010fc800078e00ff */
[----:B------:R-:W-:Y:S01]  /*e080*/  IMAD.MOV.U32 R9, RZ, RZ, R8 ;  /* 0x000000ffff097224 */ /* 0x000fe200078e0008 */
[----:B-1----:R-:W-:Y:S01]  /*e090*/  @P0 SHF.R.U32.HI R9, RZ, R13, R10 ;  /* 0x0000000dff090219 */ /* 0x002fe2000001160a */
[----:B------:R-:W-:Y:S01]  /*e0a0*/  IMAD R13, R15, UR12, R12 ;  /* 0x0000000c0f0d7c24 */ /* 0x000fe2000f8e020c */
[----:B------:R-:W-:Y:S01]  /*e0b0*/  SHF.R.S32.HI R12, RZ, 0x1f, R21 ;  /* 0x0000001fff0c7819 */ /* 0x000fe20000011415 */
[----:B------:R-:W-:-:S04]  /*e0c0*/  IMAD.WIDE.U32 R6, R14, UR12, R6 ;  /* 0x0000000c0e067c25 */ /* 0x000fc8000f8e0006 */
[----:B------:R-:W-:Y:S02]  /*e0d0*/  IMAD.IADD R5, R5, 0x1, R11 ;  /* 0x0000000105057824 */ /* 0x000fe400078e020b */
[----:B---3--:R-:W-:-:S04]  /*e0e0*/  @P0 IMAD.HI.U32 R27, R8, R27, RZ ;  /* 0x0000001b081b0227 */ /* 0x008fc800078e00ff */
[----:B------:R-:W-:Y:S02]  /*e0f0*/  IMAD.IADD R7, R7, 0x1, R13 ;  /* 0x0000000107077824 */ /* 0x000fe400078e020d */
[----:B------:R-:W-:Y:S02]  /*e100*/  IMAD R13, R12, UR6, RZ ;  /* 0x000000060c0d7c24 */ /* 0x000fe4000f8e02ff */
[----:B------:R-:W-:-:S04]  /*e110*/  IMAD.WIDE.U32 R4, R21, UR4, R4 ;  /* 0x0000000415047c25 */ /* 0x000fc8000f8e0004 */
[----:B------:R-:W-:Y:S01]  /*e120*/  IMAD.MOV.U32 R11, RZ, RZ, R8 ;  /* 0x000000ffff0b7224 */ /* 0x000fe200078e0008 */
[----:B0-----:R-:W-:Y:S01]  /*e130*/  @P0 SHF.R.U32.HI R11, RZ, R20, R27 ;  /* 0x00000014ff0b0219 */ /* 0x001fe2000001161b */
        /* <DEDUP_REMOVED lines=36> */
[----:B0-----:R-:W-:Y:S01]  /*e380*/  ULEA UR4, UR5, UR4, 0x18 ;  /* 0x0000000405047291 */ /* 0x001fe2000f8ec03f */
[----:B------:R-:W-:Y:S01]  /*e390*/  IMAD R17, R17, UR6, RZ ;  /* 0x0000000611117c24 */ /* 0x000fe2000f8e02ff */
[----:B------:R-:W-:Y:S01]  /*e3a0*/  LEA.HI.X R9, R4, UR7, R9, 0x2, P0 ;  /* 0x0000000704097c11 */ /* 0x000fe200080f1409 */
[----:B------:R-:W-:Y:S01]  /*e3b0*/  VIADD R16, R2, 0x8 ;  /* 0x0000000802107836 */ /* 0x000fe20000000000 */
[----:B------:R-:W-:Y:S01]  /*e3c0*/  LEA.HI.X R22, R6, UR9, R5, 0x2, P1 ;  /* 0x0000000906167c11 */ /* 0x000fe200088f1405 */
        /* <DEDUP_REMOVED lines=8> */
[----:B------:R-:W-:Y:S01]  /*e450*/  SHFL.IDX PT, R6, R8, 0x1, 0x1c1f ;  /* 0x003c1f0008067f89 */ /* 0x000fe200000e0000 */
[----:B------:R-:W-:-:S03]  /*e460*/  IMAD.IADD R19, R18, 0x1, -R23 ;  /* 0x0000000112137824 */ /* 0x000fc600078e0a17 */
[----:B------:R-:W1:Y:S01]  /*e470*/  SHFL.IDX PT, R7, R9, 0x1, 0x1c1f ;  /* 0x003c1f0009077f89 */ /* 0x000e6200000e0000 */
[----:B------:R-:W-:Y:S02]  /*e480*/  IMAD.SHL.U32 R19, R19, 0x2, RZ ;  /* 0x0000000213137824 */ /* 0x000fe400078e00ff */
[----:B------:R-:W-:Y:S01]  /*e490*/  SYNCS.ARRIVE.TRANS64.RED.A1T0 RZ, [UR4], RZ ;  /* 0x000000ffffff79a7 */ /* 0x000fe20008100404 */
[----:B------:R2:W3:Y:S04]  /*e4a0*/  SHFL.IDX PT, R14, R20, RZ, 0x1c1f ;  /* 0x001c1fff140e7589 */ /* 0x0004e800000e0000 */
[----:B------:R2:W4:Y:S04]  /*e4b0*/  SHFL.IDX PT, R15, R22, RZ, 0x1c1f ;  /* 0x001c1fff160f7589 */ /* 0x00052800000e0000 */
[----:B0-----:R2:W-:Y:S04]  /*e4c0*/  @!P1 ST.E desc[UR48][R4.64], R3 ;  /* 0x0000000304009985 */ /* 0x0015e8000c101930 */
[----:B-1----:R2:W-:Y:S01]  /*e4d0*/  @!P0 ST.E desc[UR48][R6.64], R0 ;  /* 0x0000000006008985 */ /* 0x0025e2000c101930 */
[----:B------:R-:W-:Y:S05]  /*e4e0*/  @P2 BRA `(.L_x_7635) ;  /* 0x0000000400782947 */ /* 0x000fea0003800000 */
[C---:B--2---:R-:W-:Y:S01]  /*e4f0*/  VIADD R0, R19.reuse, 0x8 ;  /* 0x0000000813007836 */ /* 0x044fe20000000000 */
[----:B------:R-:W-:Y:S01]  /*e500*/  ULDC UR4, c[0x0][0xac8] ;  /* 0x0002b20000047ab9 */ /* 0x000fe20000000800 */
[C---:B------:R-:W-:Y:S01]  /*e510*/  VIADD R6, R19.reuse, 0x10 ;  /* 0x0000001013067836 */ /* 0x040fe20000000000 */
[C---:B------:R-:W-:Y:S01]  /*e520*/  ISETP.GE.AND P2, PT, R19.reuse, UR4, PT ;  /* 0x0000000413007c0c */ /* 0x040fe2000bf46270 */
[C---:B------:R-:W-:Y:S01]  /*e530*/  VIADD R7, R19.reuse, 0x18 ;  /* 0x0000001813077836 */ /* 0x040fe20000000000 */
[----:B------:R-:W-:Y:S01]  /*e540*/  ISETP.GE.AND P3, PT, R0, UR4, PT ;  /* 0x0000000400007c0c */ /* 0x000fe2000bf66270 */
[C---:B------:R-:W-:Y:S01]  /*e550*/  VIADD R8, R19.reuse, 0x28 ;  /* 0x0000002813087836 */ /* 0x040fe20000000000 */
[----:B------:R-:W-:Y:S01]  /*e560*/  ISETP.GE.AND P0, PT, R6, UR4, PT ;  /* 0x0000000406007c0c */ /* 0x000fe2000bf06270 */
[----:B------:R-:W-:Y:S01]  /*e570*/  VIADD R9, R19, 0x30 ;  /* 0x0000003013097836 */ /* 0x000fe20000000000 */
[----:B------:R-:W-:Y:S01]  /*e580*/  ISETP.GE.AND P1, PT, R7, UR4, PT ;  /* 0x0000000407007c0c */ /* 0x000fe2000bf26270 */
[----:B------:R-:W-:-:S02]  /*e590*/  VIADD R10, R19, 0x38 ;  /* 0x00000038130a7836 */ /* 0x000fc40000000000 */
[----:B------:R-:W-:Y:S01]  /*e5a0*/  VIADD R11, R19, 0x40 ;  /* 0x00000040130b7836 */ /* 0x000fe20000000000 */
[----:B------:R-:W-:Y:S01]  /*e5b0*/  ISETP.GE.AND P4, PT, R9, UR4, PT ;  /* 0x0000000409007c0c */ /* 0x000fe2000bf86270 */
[C---:B------:R-:W-:Y:S01]  /*e5c0*/  VIADD R12, R19.reuse, 0x50 ;  /* 0x00000050130c7836 */ /* 0x040fe20000000000 */
[----:B------:R-:W-:Y:S01]  /*e5d0*/  ISETP.GE.AND P5, PT, R10, UR4, PT ;  /* 0x000000040a007c0c */ /* 0x000fe2000bfa6270 */
[----:B---34-:R-:W-:Y:S01]  /*e5e0*/  @!P2 IMAD.WIDE R2, R19, 0x4, R14 ;  /* 0x000000041302a825 */ /* 0x018fe200078e020e */
[----:B------:R-:W-:Y:S02]  /*e5f0*/  ISETP.GE.AND P6, PT, R11, UR4, PT ;  /* 0x000000040b007c0c */ /* 0x000fe4000bfc6270 */
[----:B------:R-:W-:Y:S01]  /*e600*/  @!P3 LEA.HI R0, R0, R0, RZ, 0x1 ;  /* 0x000000000000b211 */ /* 0x000fe200078f08ff */
[----:B------:R-:W-:Y:S01]  /*e610*/  VIADD R18, R19, 0x60 ;  /* 0x0000006013127836 */ /* 0x000fe20000000000 */
[----:B------:R0:W-:Y:S01]  /*e620*/  @!P2 ST.E.64 desc[UR48][R2.64], R88 ;  /* 0x000000580200a985 */ /* 0x0001e2000c101b30 */
[----:B------:R-:W-:-:S02]  /*e630*/  @!P0 LEA.HI R6, R6, R6, RZ, 0x1 ;  /* 0x0000000606068211 */ /* 0x000fc400078f08ff */
[----:B------:R-:W-:Y:S01]  /*e640*/  @!P3 LOP3.LUT R5, R0, 0xfffffffe, RZ, 0xc0, !PT ;  /* 0xfffffffe0005b812 */ /* 0x000fe200078ec0ff */
[----:B------:R-:W-:Y:S01]  /*e650*/  VIADD R0, R19, 0x20 ;  /* 0x0000002013007836 */ /* 0x000fe20000000000 */
[----:B------:R-:W-:Y:S02]  /*e660*/  @!P1 LEA.HI R7, R7, R7, RZ, 0x1 ;  /* 0x0000000707079211 */ /* 0x000fe400078f08ff */
[----:B------:R-:W-:Y:S01]  /*e670*/  @!P5 LEA.HI R10, R10, R10, RZ, 0x1 ;  /* 0x0000000a0a0ad211 */ /* 0x000fe200078f08ff */
[----:B------:R-:W-:Y:S01]  /*e680*/  @!P3 IMAD.WIDE R4, R5, 0x4, R14 ;  /* 0x000000040504b825 */ /* 0x000fe200078e020e */
[----:B------:R-:W-:Y:S02]  /*e690*/  ISETP.GE.AND P2, PT, R0, UR4, PT ;  /* 0x0000000400007c0c */ /* 0x000fe4000bf46270 */
[----:B------:R-:W-:Y:S02]  /*e6a0*/  @!P5 LOP3.LUT R13, R10, 0xfffffffe, RZ, 0xc0, !PT ;  /* 0xfffffffe0a0dd812 */ /* 0x000fe400078ec0ff */
[----:B------:R1:W-:Y:S01]  /*e6b0*/  @!P3 ST.E.64 desc[UR48][R4.64], R92 ;  /* 0x0000005c0400b985 */ /* 0x0003e2000c101b30 */
[----:B------:R-:W-:-:S02]  /*e6c0*/  ISETP.GE.AND P3, PT, R8, UR4, PT ;  /* 0x0000000408007c0c */ /* 0x000fc4000bf66270 */
[----:B0-----:R-:W-:Y:S02]  /*e6d0*/  @!P0 LOP3.LUT R3, R6, 0xfffffffe, RZ, 0xc0, !PT ;  /* 0xfffffffe06038812 */ /* 0x001fe400078ec0ff */
[----:B------:R-:W-:-:S03]  /*e6e0*/  @!P4 LEA.HI R6, R9, R9, RZ, 0x1 ;  /* 0x000000090906c211 */ /* 0x000fc600078f08ff */
[----:B------:R-:W-:Y:S01]  /*e6f0*/  @!P0 IMAD.WIDE R2, R3, 0x4, R14 ;  /* 0x0000000403028825 */ /* 0x000fe200078e020e */
[----:B------:R-:W-:-:S04]  /*e700*/  @!P2 LEA.HI R0, R0, R0, RZ, 0x1 ;  /* 0x000000000000a211 */ /* 0x000fc800078f08ff */
[----:B------:R0:W-:Y:S01]  /*e710*/  @!P0 ST.E.64 desc[UR48][R2.64], R96 ;  /* 0x0000006002008985 */ /* 0x0001e2000c101b30 */
[----:B------:R-:W-:Y:S02]  /*e720*/  @!P3 LEA.HI R8, R8, R8, RZ, 0x1 ;  /* 0x000000080808b211 */ /* 0x000fe400078f08ff */
[----:B-1----:R-:W-:Y:S02]  /*e730*/  @!P1 LOP3.LUT R5, R7, 0xfffffffe, RZ, 0xc0, !PT ;  /* 0xfffffffe07059812 */ /* 0x002fe400078ec0ff */
[----:B------:R-:W-:Y:S02]  /*e740*/  @!P2 LOP3.LUT R7, R0, 0xfffffffe, RZ, 0xc0, !PT ;  /* 0xfffffffe0007a812 */ /* 0x000fe400078ec0ff */
[----:B------:R-:W-:Y:S01]  /*e750*/  @!P3 LOP3.LUT R9, R8, 0xfffffffe, RZ, 0xc0, !PT ;  /* 0xfffffffe0809b812 */ /* 0x000fe200078ec0ff */
[--C-:B------:R-:W-:Y:S01]  /*e760*/  @!P1 IMAD.WIDE R4, R5, 0x4, R14.reuse ;  /* 0x0000000405049825 */ /* 0x100fe200078e020e */
[----:B------:R-:W-:Y:S02]  /*e770*/  @!P6 LEA.HI R0, R11, R11, RZ, 0x1 ;  /* 0x0000000b0b00e211 */ /* 0x000fe400078f08ff */
[----:B------:R-:W-:Y:S01]  /*e780*/  @!P4 LOP3.LUT R11, R6, 0xfffffffe, RZ, 0xc0, !PT ;  /* 0xfffffffe060bc812 */ /* 0x000fe200078ec0ff */
[--C-:B------:R-:W-:Y:S01]  /*e790*/  @!P2 IMAD.WIDE R6, R7, 0x4, R14.reuse ;  /* 0x000000040706a825 */ /* 0x100fe200078e020e */
[----:B------:R-:W-:Y:S01]  /*e7a0*/  @!P6 LOP3.LUT R21, R0, 0xfffffffe, RZ, 0xc0, !PT ;  /* 0xfffffffe0015e812 */ /* 0x000fe200078ec0ff */
[----:B------:R1:W-:Y:S01]  /*e7b0*/  @!P1 ST.E.64 desc[UR48][R4.64], R100 ;  /* 0x0000006404009985 */ /* 0x0003e2000c101b30 */
[----:B------:R-:W-:Y:S01]  /*e7c0*/  ISETP.GE.AND P1, PT, R12, UR4, PT ;  /* 0x000000040c007c0c */ /* 0x000fe2000bf26270 */
[----:B0-----:R-:W-:-:S02]  /*e7d0*/  @!P3 IMAD.WIDE R2, R9, 0x4, R14 ;  /* 0x000000040902b825 */ /* 0x001fc400078e020e */
[----:B------:R0:W-:Y:S02]  /*e7e0*/  @!P2 ST.E.64 desc[UR48][R6.64], R104 ;  /* 0x000000680600a985 */ /* 0x0001e4000c101b30 */
[----:B------:R-:W-:Y:S02]  /*e7f0*/  VIADD R0, R19, 0x48 ;  /* 0x0000004813007836 */ /* 0x000fe40000000000 */
[--C-:B------:R-:W-:Y:S01]  /*e800*/  @!P5 IMAD.WIDE R8, R13, 0x4, R14.reuse ;  /* 0x000000040d08d825 */ /* 0x100fe200078e020e */
[----:B------:R2:W-:Y:S01]  /*e810*/  @!P3 ST.E.64 desc[UR48][R2.64], R108 ;  /* 0x0000006c0200b985 */ /* 0x0005e2000c101b30 */
[----:B------:R-:W-:Y:S02]  /*e820*/  ISETP.GE.AND P3, PT, R18, UR4, PT ;  /* 0x0000000412007c0c */ /* 0x000fe4000bf66270 */
[----:B------:R-:W-:Y:S01]  /*e830*/  VIADD R13, R19, 0x58 ;  /* 0x00000058130d7836 */ /* 0x000fe20000000000 */
[----:B------:R-:W-:Y:S01]  /*e840*/  ISETP.GE.AND P0, PT, R0, UR4, PT ;  /* 0x0000000400007c0c */ /* 0x000fe2000bf06270 */
[----:B-1----:R-:W-:Y:S01]  /*e850*/  @!P4 IMAD.WIDE R4, R11, 0x4, R14 ;  /* 0x000000040b04c825 */ /* 0x002fe200078e020e */
[----:B------:R-:W-:-:S02]  /*e860*/  @!P1 LEA.HI R12, R12, R12, RZ, 0x1 ;  /* 0x0000000c0c0c9211 */ /* 0x000fc400078f08ff */
[----:B------:R-:W-:Y:S01]  /*e870*/  ISETP.GE.AND P2, PT, R13, UR4, PT ;  /* 0x000000040d007c0c */ /* 0x000fe2000bf46270 */
[----:B------:R-:W-:Y:S01]  /*e880*/  @!P6 IMAD.WIDE R10, R21, 0x4, R14 ;  /* 0x00000004150ae825 */ /* 0x000fe200078e020e */
[----:B------:R1:W-:Y:S03]  /*e890*/  @!P4 ST.E.64 desc[UR48][R4.64], R112 ;  /* 0x000000700400c985 */ /* 0x0003e6000c101b30 */
[C---:B0-----:R-:W-:Y:S01]  /*e8a0*/  VIADD R6, R19.reuse, 0x68 ;  /* 0x0000006813067836 */ /* 0x041fe20000000000 */
[----:B------:R0:W-:Y:S01]  /*e8b0*/  @!P5 ST.E.64 desc[UR48][R8.64], R116 ;  /* 0x000000740800d985 */ /* 0x0001e2000c101b30 */
[C---:B--2---:R-:W-:Y:S01]  /*e8c0*/  VIADD R3, R19.reuse, 0x78 ;  /* 0x0000007813037836 */ /* 0x044fe20000000000 */
[----:B------:R-:W-:Y:S01]  /*e8d0*/  @!P3 LEA.HI R18, R18, R18, RZ, 0x1 ;  /* 0x000000121212b211 */ /* 0x000fe200078f08ff */
[----:B------:R-:W-:Y:S01]  /*e8e0*/  VIADD R7, R19, 0x70 ;  /* 0x0000007013077836 */ /* 0x000fe20000000000 */
[----:B------:R2:W-:Y:S01]  /*e8f0*/  @!P6 ST.E.64 desc[UR48][R10.64], R120 ;  /* 0x000000780a00e985 */ /* 0x0005e2000c101b30 */
[----:B------:R-:W-:-:S02]  /*e900*/  ISETP.GE.AND P4, PT, R6, UR4, PT ;  /* 0x0000000406007c0c */ /* 0x000fc4000bf86270 */
[----:B------:R-:W-:Y:S02]  /*e910*/  ISETP.GE.AND P6, PT, R3, UR4, PT ;  /* 0x0000000403007c0c */ /* 0x000fe4000bfc6270 */
[----:B------:R-:W-:Y:S02]  /*e920*/  ISETP.GE.AND P5, PT, R7, UR4, PT ;  /* 0x0000000407007c0c */ /* 0x000fe4000bfa6270 */
[----:B------:R-:W-:Y:S02]  /*e930*/  @!P0 LEA.HI R0, R0, R0, RZ, 0x1 ;  /* 0x0000000000008211 */ /* 0x000fe400078f08ff */
[----:B------:R-:W-:Y:S02]  /*e940*/  @!P2 LEA.HI R13, R13, R13, RZ, 0x1 ;  /* 0x0000000d0d0da211 */ /* 0x000fe400078f08ff */
[----:B-1----:R-:W-:Y:S02]  /*e950*/  @!P1 LOP3.LUT R5, R12, 0xfffffffe, RZ, 0xc0, !PT ;  /* 0xfffffffe0c059812 */ /* 0x002fe400078ec0ff */
[----:B0-----:R-:W-:-:S02]  /*e960*/  @!P3 LOP3.LUT R9, R18, 0xfffffffe, RZ, 0xc0, !PT ;  /* 0xfffffffe1209b812 */ /* 0x001fc400078ec0ff */
[----:B------:R-:W-:Y:S02]  /*e970*/  @!P4 LEA.HI R6, R6, R6, RZ, 0x1 ;  /* 0x000000060606c211 */ /* 0x000fe400078f08ff */
[----:B------:R-:W-:Y:S01]  /*e980*/  @!P6 LEA.HI R4, R3, R3, RZ, 0x1 ;  /* 0x000000030304e211 */ /* 0x000fe200078f08ff */
[----:B------:R-:W-:Y:S01]  /*e990*/  @!P3 IMAD.WIDE R8, R9, 0x4, R14 ;  /* 0x000000040908b825 */ /* 0x000fe200078e020e */
[----:B------:R-:W-:Y:S02]  /*e9a0*/  @!P5 LEA.HI R2, R7, R7, RZ, 0x1 ;  /* 0x000000070702d211 */ /* 0x000fe400078f08ff */
[----:B------:R-:W-:Y:S02]  /*e9b0*/  @!P0 LOP3.LUT R3, R0, 0xfffffffe, RZ, 0xc0, !PT ;  /* 0xfffffffe00038812 */ /* 0x000fe400078ec0ff */
[----:B------:R-:W-:Y:S02]  /*e9c0*/  @!P2 LOP3.LUT R7, R13, 0xfffffffe, RZ, 0xc0, !PT ;  /* 0xfffffffe0d07a812 */ /* 0x000fe400078ec0ff */
[----:B--2---:R-:W-:-:S02]  /*e9d0*/  @!P4 LOP3.LUT R11, R6, 0xfffffffe, RZ, 0xc0, !PT ;  /* 0xfffffffe060bc812 */ /* 0x004fc400078ec0ff */
        /* <DEDUP_REMOVED lines=15> */
.L_x_7635:
[----:B------:R-:W-:Y:S05]  /*ead0*/  BSYNC B0 ;  /* 0x0000000000007941 */ /* 0x000fea0003800000 */
.L_x_7634:
[----:B------:R-:W-:Y:S01]  /*eae0*/  ISETP.GE.AND P0, PT, R16, R17, PT ;  /* 0x000000111000720c */ /* 0x000fe20003f06270 */
[----:B0-----:R0:W1:Y:S04]  /*eaf0*/  SHFL.IDX PT, R13, R22, 0x1, 0x1c1f ;  /* 0x003c1f00160d7f89 */ /* 0x00106800000e0000 */
[----:B------:R0:W0:Y:S08]  /*eb00*/  SHFL.IDX PT, R12, R20, 0x1, 0x1c1f ;  /* 0x003c1f00140c7f89 */ /* 0x00003000000e0000 */
[----:B------:R-:W-:Y:S05]  /*eb10*/  @P0 BRA `(.L_x_7546) ;  /* 0x00000048004c0947 */ /* 0x000fea0003800000 */
[----:B------:R-:W-:Y:S01]  /*eb20*/  ULDC UR4, c[0x0][0xac8] ;  /* 0x0002b20000047ab9 */ /* 0x000fe20000000800 */
[C---:B--2---:R-:W-:Y:S01]  /*eb30*/  VIADD R0, R19.reuse, 0x8 ;  /* 0x0000000813007836 */ /* 0x044fe20000000000 */
[C---:B------:R-:W-:Y:S01]  /*eb40*/  ISETP.GE.AND P0, PT, R19.reuse, UR4, PT ;  /* 0x0000000413007c0c */ /* 0x040fe2000bf06270 */
[C---:B------:R-:W-:Y:S02]  /*eb50*/  VIADD R4, R19.reuse, 0x10 ;  /* 0x0000001013047836 */ /* 0x040fe40000000000 */
[C---:B------:R-:W-:Y:S01]  /*eb60*/  VIADD R6, R19.reuse, 0x18 ;  /* 0x0000001813067836 */ /* 0x040fe20000000000 */
[----:B------:R-:W-:Y:S01]  /*eb70*/  ISETP.GE.AND P5, PT, R0, UR4, PT ;  /* 0x0000000400007c0c */ /* 0x000fe2000bfa6270 */
[C---:B------:R-:W-:Y:S01]  /*eb80*/  VIADD R8, R19.reuse, 0x20 ;  /* 0x0000002013087836 */ /* 0x040fe20000000000 */
[----:B------:R-:W-:Y:S01]  /*eb90*/  ISETP.GE.AND P6, PT, R4, UR4, PT ;  /* 0x0000000404007c0c */ /* 0x000fe2000bfc6270 */
[C---:B------:R-:W-:Y:S02]  /*eba0*/  VIADD R9, R19.reuse, 0x28 ;  /* 0x0000002813097836 */ /* 0x040fe40000000000 */
[C---:B------:R-:W-:Y:S01]  /*ebb0*/  VIADD R10, R19.reuse, 0x30 ;  /* 0x00000030130a7836 */ /* 0x040fe20000000000 */
[----:B------:R-:W-:Y:S01]  /*ebc0*/  ISETP.GE.AND P4, PT, R8, UR4, PT ;  /* 0x0000000408007c0c */ /* 0x000fe2000bf86270 */
[----:B------:R-:W-:Y:S01]  /*ebd0*/  VIADD R11, R19, 0x38 ;  /* 0x00000038130b7836 */ /* 0x000fe20000000000 */
[----:B------:R-:W-:Y:S01]  /*ebe0*/  ISETP.GE.AND P3, PT, R9, UR4, PT ;  /* 0x0000000409007c0c */ /* 0x000fe2000bf66270 */
[----:B01----:R-:W-:Y:S01]  /*ebf0*/  @!P0 IMAD.WIDE R2, R19, 0x4, R12 ;  /* 0x0000000413028825 */ /* 0x003fe200078e020c */
[----:B------:R-:W-:-:S02]  /*ec00*/  ISETP.GE.AND P2, PT, R10, UR4, PT ;  /* 0x000000040a007c0c */ /* 0x000fc4000bf46270 */
[----:B------:R-:W-:Y:S01]  /*ec10*/  ISETP.GE.AND P1, PT, R11, UR4, PT ;  /* 0x000000040b007c0c */ /* 0x000fe2000bf26270 */
[C---:B------:R-:W-:Y:S01]  /*ec20*/  VIADD R16, R19.reuse, 0x40 ;  /* 0x0000004013107836 */ /* 0x040fe20000000000 */
[----:B------:R0:W-:Y:S01]  /*ec30*/  @!P0 ST.E.64 desc[UR48][R2.64], R90 ;  /* 0x0000005a02008985 */ /* 0x0001e2000c101b30 */
[----:B------:R-:W-:Y:S01]  /*ec40*/  ISETP.GE.AND P0, PT, R6, UR4, PT ;  /* 0x0000000406007c0c */ /* 0x000fe2000bf06270 */
[C---:B------:R-:W-:Y:S01]  /*ec50*/  VIADD R18, R19.reuse, 0x48 ;  /* 0x0000004813127836 */ /* 0x040fe20000000000 */
[----:B------:R-:W-:Y:S01]  /*ec60*/  @!P5 LEA.HI R0, R0, R0, RZ, 0x1 ;  /* 0x000000000000d211 */ /* 0x000fe200078f08ff */
[----:B------:R-:W-:Y:S01]  /*ec70*/  VIADD R20, R19, 0x70 ;  /* 0x0000007013147836 */ /* 0x000fe20000000000 */
        /* <DEDUP_REMOVED lines=9> */
[----:B---3--:R-:W-:Y:S01]  /*ed10*/  @!P1 LEA.HI R14, R11, R11, RZ, 0x1 ;  /* 0x0000000b0b0e9211 */ /* 0x008fe200078f08ff */
[----:B------:R0:W-:Y:S01]  /*ed20*/  @!P5 ST.E.64 desc[UR48][R2.64], R94 ;  /* 0x0000005e0200d985 */ /* 0x0001e2000c101b30 */
[----:B------:R-:W-:-:S02]  /*ed30*/  @!P0 LOP3.LUT R7, R6, 0xfffffffe, RZ, 0xc0, !PT ;  /* 0xfffffffe06078812 */ /* 0x000fc400078ec0ff */
[----:B------:R-:W-:Y:S01]  /*ed40*/  @!P4 LOP3.LUT R9, R8, 0xfffffffe, RZ, 0xc0, !PT ;  /* 0xfffffffe0809c812 */ /* 0x000fe200078ec0ff */
[----:B------:R1:W-:Y:S01]  /*ed50*/  @!P6 ST.E.64 desc[UR48][R4.64], R98 ;  /* 0x000000620400e985 */ /* 0x0003e2000c101b30 */
[----:B------:R-:W-:Y:S01]  /*ed60*/  @!P3 LOP3.LUT R11, R0, 0xfffffffe, RZ, 0xc0, !PT ;  /* 0xfffffffe000bb812 */ /* 0x000fe200078ec0ff */
[C---:B------:R-:W-:Y:S01]  /*ed70*/  VIADD R0, R19.reuse, 0x50 ;  /* 0x0000005013007836 */ /* 0x040fe20000000000 */
[----:B----4-:R-:W-:Y:S02]  /*ed80*/  @!P2 LOP3.LUT R15, R10, 0xfffffffe, RZ, 0xc0, !PT ;  /* 0xfffffffe0a0fa812 */ /* 0x010fe400078ec0ff */
[----:B------:R-:W-:Y:S01]  /*ed90*/  @!P1 LOP3.LUT R17, R14, 0xfffffffe, RZ, 0xc0, !PT ;  /* 0xfffffffe0e119812 */ /* 0x000fe200078ec0ff */
[----:B------:R-:W-:Y:S01]  /*eda0*/  VIADD R14, R19, 0x58 ;  /* 0x00000058130e7836 */ /* 0x000fe20000000000 */
        /* <DEDUP_REMOVED lines=35> */
[----:B------:R-:W-:Y:S02]  /*efe0*/  @!P2 LOP3.LUT R15, R15, 0xfffffffe, RZ, 0xc0, !PT ;  /* 0xfffffffe0f0fa812 */ /* 0x000fe400078ec0ff */
[----:B------:R-:W-:Y:S02]  /*eff0*/  @!P3 LOP3.LUT R17, R17, 0xfffffffe, RZ, 0xc0, !PT ;  /* 0xfffffffe1111b812 */ /* 0x000fe400078ec0ff */
[----:B----4-:R-:W-:Y:S01]  /*f000*/  @!P4 LOP3.LUT R11, R20, 0xfffffffe, RZ, 0xc0, !PT ;  /* 0xfffffffe140bc812 */ /* 0x010fe200078ec0ff */
        /* <DEDUP_REMOVED lines=17> */
.L_x_7633:
        /* <DEDUP_REMOVED lines=23> */
[----:B------:R-:W3:Y:S01]  /*f290*/  @P0 LDC R7, c[0x0][0xbec] ;  /* 0x0002fb00ff070b82 */ /* 0x000ee20000000800 */
[----:B------:R-:W-:Y:S01]  /*f2a0*/  IMAD.U32 R2, RZ, RZ, UR4 ;  /* 0x00000004ff027e24 */ /* 0x000fe2000f8e00ff */
[----:B------:R-:W-:Y:S01]  /*f2b0*/  ULDC.64 UR4, c[0x0][0xbe0] ;  /* 0x0002f80000047ab9 */ /* 0x000fe20000000a00 */
[----:B------:R-:W-:-:S05]  /*f2c0*/  IMAD.U32 R3, RZ, RZ, UR6 ;  /* 0x00000006ff037e24 */ /* 0x000fca000f8e00ff */
[----:B------:R-:W4:Y:S01]  /*f2d0*/  @P0 LDC R9, c[0x0][0xbf0] ;  /* 0x0002fc00ff090b82 */ /* 0x000f220000000800 */
[----:B0-----:R-:W-:-:S07]  /*f2e0*/  USHF.R.S32.HI UR8, URZ, 0x1f, UR7 ;  /* 0x0000001f3f087899 */ /* 0x001fce0008011407 */
[----:B------:R-:W0:Y:S01]  /*f2f0*/  S2UR UR10, SR_CTAID.Y ;  /* 0x00000000000a79c3 */ /* 0x000e220000002600 */
[C---:B-1----:R-:W-:Y:S02]  /*f300*/  IMAD R12, R10.reuse, UR8, RZ ;  /* 0x000000080a0c7c24 */ /* 0x042fe4000f8e02ff */
[----:B------:R-:W-:-:S04]  /*f310*/  IMAD.WIDE.U32 R2, R10, UR7, R2 ;  /* 0x000000070a027c25 */ /* 0x000fc8000f8e0002 */
[----:B------:R-:W-:Y:S01]  /*f320*/  IMAD R11, R11, UR7, R12 ;  /* 0x000000070b0b7c24 */ /* 0x000fe2000f8e020c */
[----:B------:R-:W0:Y:S01]  /*f330*/  LDC R8, c[0x0][0xc50] ;  /* 0x00031400ff087b82 */ /* 0x000e220000000800 */
[----:B---3--:R-:W-:-:S04]  /*f340*/  @P0 IMAD.HI.U32 R4, R0, R7, RZ ;  /* 0x0000000700040227 */ /* 0x008fc800078e00ff */
[----:B------:R-:W-:Y:S02]  /*f350*/  IMAD R7, RZ, RZ, -UR37 ;  /* 0x80000025ff077e24 */ /* 0x000fe4000f8e02ff */
[----:B------:R-:W-:Y:S01]  /*f360*/  IMAD.IADD R3, R11, 0x1, R3 ;  /* 0x000000010b037824 */ /* 0x000fe200078e0203 */
[----:B----4-:R-:W-:Y:S01]  /*f370*/  @P0 SHF.R.U32.HI R5, RZ, R9, R4 ;  /* 0x00000009ff050219 */ /* 0x010fe20000011604 */
        /* <DEDUP_REMOVED lines=22> */
.L_x_7544:
        /* <DEDUP_REMOVED lines=18> */
.L_x_7636:
[----:B------:R-:W-:Y:S01]  /*f600*/  ULDC UR7, c[0x0][0xc50] ;  /* 0x0003140000077ab9 */ /* 0x000fe20000000800 */
[----:B------:R-:W-:Y:S01]  /*f610*/  UMOV UR40, UR6 ;  /* 0x0000000600287c82 */ /* 0x000fe20008000000 */
[----:B------:R-:W-:-:S11]  /*f620*/  UISETP.NE.AND UP0, UPT, UR7, 0x1, UPT ;  /* 0x000000010700788c */ /* 0x000fd6000bf05270 */
[----:B------:R-:W-:Y:S01]  /*f630*/  @UP0 ULDC UR4, c[0x0][0xc54] ;  /* 0x0003150000040ab9 */ /* 0x000fe20000000800 */
[----:B------:R-:W-:Y:S01]  /*f640*/  @UP0 ULDC UR8, c[0x0][0xc58] ;  /* 0x0003160000080ab9 */ /* 0x000fe20000000800 */
[----:B------:R-:W-:-:S04]  /*f650*/  UIMAD.WIDE.U32 UR4, UR6, UR4, URZ ;  /* 0x00000004060472a5 */ /* 0x000fc8000f8e003f */
[----:B------:R-:W-:-:S12]  /*f660*/  @UP0 USHF.R.U32.HI UR40, URZ, UR8, UR5 ;  /* 0x000000083f280299 */ /* 0x000fd80008011605 */
.L_x_7637:
        /* <DEDUP_REMOVED lines=53> */
.L_x_7640:
[----:B------:R-:W-:-:S11]  /*f9c0*/  UISETP.NE.AND UP0, UPT, UR5, 0x1, UPT ;  /* 0x000000010500788c */ /* 0x000fd6000bf05270 */
[----:B------:R-:W-:Y:S02]  /*f9d0*/  @UP0 ULDC.64 UR12, c[0x0][0x9e8] ;  /* 0x00027a00000c0ab9 */ /* 0x000fe40000000a00 */
[----:B------:R-:W-:-:S04]  /*f9e0*/  UIMAD.WIDE.U32 UR6, UR8, UR12, URZ ;  /* 0x0000000c080672a5 */ /* 0x000fc8000f8e003f */
[----:B------:R-:W-:-:S12]  /*f9f0*/  @UP0 USHF.R.U32.HI UR8, URZ, UR13, UR7 ;  /* 0x0000000d3f080299 */ /* 0x000fd80008011607 */
.L_x_7641:
[----:B------:R-:W-:-:S04]  /*fa00*/  UIMAD UR8, UR8, UR5, UR5 ;  /* 0x00000005080872a4 */ /* 0x000fc8000f8e0205 */
[----:B------:R-:W-:-:S04]  /*fa10*/  UISETP.LT.AND UP0, UPT, UR4, UR8, UPT ;  /* 0x000000080400728c */ /* 0x000fc8000bf01270 */
[----:B------:R-:W-:-:S12]  /*fa20*/  USEL UR4, UR4, UR8, UP0 ;  /* 0x0000000804047287 */ /* 0x000fd80008000000 */
.L_x_7639:
        /* <DEDUP_REMOVED lines=26> */
.L_x_7643:
[----:B------:R-:W-:-:S11]  /*fbd0*/  UISETP.NE.AND UP0, UPT, UR5, 0x1, UPT ;  /* 0x000000010500788c */ /* 0x000fd6000bf05270 */
[----:B------:R-:W-:Y:S02]  /*fbe0*/  @UP0 ULDC.64 UR10, c[0x0][0x9e8] ;  /* 0x00027a00000a0ab9 */ /* 0x000fe40000000a00 */
[----:B------:R-:W-:-:S04]  /*fbf0*/  UIMAD.WIDE.U32 UR6, UR4, UR10, URZ ;  /* 0x0000000a040672a5 */ /* 0x000fc8000f8e003f */
[----:B------:R-:W-:-:S12]  /*fc00*/  @UP0 USHF.R.U32.HI UR4, URZ, UR11, UR7 ;  /* 0x0000000b3f040299 */ /* 0x000fd80008011607 */
.L_x_7644:
[----:B------:R-:W-:-:S04]  /*fc10*/  UIMAD UR4, UR4, UR5, URZ ;  /* 0x00000005040472a4 */ /* 0x000fc8000f8e023f */
[----:B------:R-:W-:-:S04]  /*fc20*/  UISETP.LT.AND UP0, UPT, UR8, UR4, UPT ;  /* 0x000000040800728c */ /* 0x000fc8000bf01270 */
[----:B------:R-:W-:-:S12]  /*fc30*/  USEL UR8, UR8, UR4, !UP0 ;  /* 0x0000000408087287 */ /* 0x000fd8000c000000 */
.L_x_7642:
        /* <DEDUP_REMOVED lines=44> */
.L_x_7645:
[----:B------:R-:W-:Y:S02]  /*ff00*/  UIMAD UR52, UR45, UR37, UR44 ;  /* 0x000000252d3472a4 */ /* 0x000fe4000f8e022c */
[----:B------:R-:W-:Y:S02]  /*ff10*/  IMAD.U32 R3, RZ, RZ, UR37 ;  /* 0x00000025ff037e24 */ /* 0x000fe4000f8e00ff */
[----:B------:R-:W-:Y:S02]  /*ff20*/  IMAD.MOV.U32 R0, RZ, RZ, RZ ;  /* 0x000000ffff007224 */ /* 0x000fe400078e00ff */
[----:B------:R-:W-:Y:S02]  /*ff30*/  IMAD.MOV.U32 R8, RZ, RZ, 0x1 ;  /* 0x00000001ff087424 */ /* 0x000fe400078e00ff */
[----:B------:R-:W-:Y:S02]  /*ff40*/  IMAD.U32 R32, RZ, RZ, UR52 ;  /* 0x00000034ff207e24 */ /* 0x000fe4000f8e00ff */
[----:B------:R-:W-:-:S03]  /*ff50*/  IMAD.MOV.U32 R9, RZ, RZ, 0x1 ;  /* 0x00000001ff097424 */ /* 0x000fc600078e00ff */
[----:B------:R-:W-:-:S04]  /*ff60*/  VIADDMNMX R32, R32, R3, UR12, PT ;  /* 0x0000000c20207e46 */ /* 0x000fc8000b800103 */
        /* <DEDUP_REMOVED lines=25> */
.L_x_7646:
        /* <DEDUP_REMOVED lines=20> */
.L_x_7648:
        /* <DEDUP_REMOVED lines=15> */
.L_x_7647:
[----:B------:R-:W0:Y:S01]  /*10330*/  LDC.64 R2, c[0x0][0x9f8] ;  /* 0x00027e00ff027b82 */ /* 0x000e220000000a00 */
[----:B------:R-:W-:-:S07]  /*10340*/  IMAD.MOV.U32 R30, RZ, RZ, R34 ;  /* 0x000000ffff1e7224 */ /* 0x000fce00078e0022 */
[----:B------:R-:W1:Y:S01]  /*10350*/  LDC R29, c[0x0][0x430] ;  /* 0x00010c00ff1d7b82 */ /* 0x000e620000000800 */
[C---:B------:R-:W-:Y:S01]  /*10360*/  LOP3.LUT R0, R19.reuse, 0x7f, RZ, 0xc0, !PT ;  /* 0x0000007f13007812 */ /* 0x040fe200078ec0ff */
[----:B------:R-:W-:Y:S02]  /*10370*/  IMAD.SHL.U32 R33, R19, 0x10, RZ ;  /* 0x0000001013217824 */ /* 0x000fe400078e00ff */
        /* <DEDUP_REMOVED lines=8> */
[----:B------:R-:W-:Y:S02]  /*10400*/  SHF.R.U32.HI R28, RZ, 0x3, R0 ;  /* 0x00000003ff1c7819 */ /* 0x000fe40000011600 */
[----:B------:R-:W-:Y:S02]  /*10410*/  LOP3.LUT R33, R33, 0x70, RZ, 0xc0, !PT ;  /* 0x0000007021217812 */ /* 0x000fe400078ec0ff */
[----:B-1----:R-:W-:Y:S01]  /*10420*/  ISETP.NE.AND P1, PT, R29, 0x1, PT ;  /* 0x000000011d00780c */ /* 0x002fe20003f25270 */
[----:B------:R-:W-:-:S04]  /*10430*/  IMAD R4, R22, 0x80, R28 ;  /* 0x0000008016047824 */ /* 0x000fc800078e021c */
[----:B------:R-:W-:-:S05]  /*10440*/  IMAD.IADD R8, R33, 0x1, R4 ;  /* 0x0000000121087824 */ /* 0x000fca00078e0204 */
        /* <DEDUP_REMOVED lines=18> */
[----:B------:R-:W-:-:S04]  /*10570*/  @!P0 IMAD.WIDE.U32 R4, R30, R4, R2 ;  /* 0x000000041e048225 */ /* 0x000fc800078e0002 */
[----:B------:R-:W-:Y:S01]  /*10580*/  @!P0 IMAD.IADD R3, R5, 0x1, R11 ;  /* 0x0000000105038824 */ /* 0x000fe200078e020b */
[----:B----4-:R-:W-:Y:S01]  /*10590*/  @!P0 LEA R2, P1, R4, R6, 0x2 ;  /* 0x0000000604028211 */ /* 0x010fe200078210ff */
[----:B------:R-:W-:-:S03]  /*105a0*/  IMAD.SHL.U32 R6, R19, 0x8, RZ ;  /* 0x0000000813067824 */ /* 0x000fc600078e00ff */
        /* <DEDUP_REMOVED lines=10> */
.L_x_7691:
[----:B------:R-:W-:Y:S01]  /*10650*/  ULOP3.LUT UR4, UR36, 0x2, URZ, 0xfc, !UPT ;  /* 0x0000000224047892 */ /* 0x000fe2000f8efc3f */
[----:B------:R-:W-:Y:S01]  /*10660*/  IMAD.U32 R24, RZ, RZ, UR40 ;  /* 0x00000028ff187e24 */ /* 0x000fe2000f8e00ff */
[----:B------:R-:W-:Y:S01]  /*10670*/  LOP3.LUT R23, R23, 0xfffffffb, RZ, 0xc0, !PT ;  /* 0xfffffffb17177812 */ /* 0x000fe200078ec0ff */
[----:B------:R-:W-:-:S03]  /*10680*/  IMAD.MOV R4, RZ, RZ, -R9 ;  /* 0x000000ffff047224 */ /* 0x000fc600078e0a09 */
[----:B------:R-:W-:Y:S01]  /*10690*/  IMAD.U32 R18, RZ, RZ, UR4 ;  /* 0x00000004ff127e24 */ /* 0x000fe2000f8e00ff */
[----:B------:R-:W-:Y:S01]  /*106a0*/  SHF.R.S32.HI R24, RZ, 0x1f, R24 ;  /* 0x0000001fff187819 */ /* 0x000fe20000011418 */
[----:B------:R-:W-:-:S03]  /*106b0*/  IMAD R4, R29, R4, R8 ;  /* 0x000000041d047224 */ /* 0x000fc600078e0208 */
[----:B------:R-:W-:-:S13]  /*106c0*/  ISETP.NE.AND P0, PT, R18, 0x3, PT ;  /* 0x000000031200780c */ /* 0x000fda0003f05270 */
[----:B------:R-:W-:Y:S01]  /*106d0*/  @P0 LOP3.LUT R23, R23, 0x4, RZ, 0xfc, !PT ;  /* 0x0000000417170812 */ /* 0x000fe200078efcff */
[----:B------:R-:W-:Y:S06]  /*106e0*/  @!P0 BRA `(.L_x_7650) ;  /* 0x0000000000048947 */ /* 0x000fec0003800000 */
[----:B------:R-:W-:Y:S01]  /*106f0*/  BPT.TRAP 0x1 ;  /* 0x000000040000795c */ /* 0x000fe20000300000 */
.L_x_7650:
        /* <DEDUP_REMOVED lines=15> */
[----:B------:R-:W-:Y:S02]  /*107f0*/  ULDC.64 UR4, c[0x0][0x330] ;  /* 0x0000cc0000047ab9 */ /* 0x000fe40000000a00 */
        /* <DEDUP_REMOVED lines=10> */
.L_x_7692:
        /* <DEDUP_REMOVED lines=19> */
[----:B------:R-:W-:Y:S02]  /*109d0*/  IMAD.IADD R5, R5, 0x1, R9 ;  /* 0x0000000105057824 */ /* 0x000fe400078e0209 */
[----:B------:R-:W-:Y:S01]  /*109e0*/  IMAD R3, R22, R3, UR50 ;  /* 0x0000003216037e24 */ /* 0x000fe2000f8e0203 */
[----:B------:R-:W-:Y:S02]  /*109f0*/  UIMAD UR4, UR40, UR5, UR4 ;  /* 0x00000005280472a4 */ /* 0x000fe4000f8e0204 */
[----:B------:R-:W-:Y:S01]  /*10a00*/  IMAD.WIDE.U32 R4, R7, UR40, R4 ;  /* 0x0000002807047c25 */ /* 0x000fe2000f8e0004 */
[----:B------:R-:W-:-:S03]  /*10a10*/  ULDC.64 UR6, c[0x0][0x2e8] ;  /* 0x0000ba0000067ab9 */ /* 0x000fc60000000a00 */
[----:B------:R-:W-:Y:S02]  /*10a20*/  IMAD.IADD R6, R3, 0x1, -R28 ;  /* 0x0000000103067824 */ /* 0x000fe400078e0a1c */
[----:B------:R-:W-:Y:S01]  /*10a30*/  IMAD.SHL.U32 R19, R0, 0x8, RZ ;  /* 0x0000000800137824 */ /* 0x000fe200078e00ff */
[----:B------:R-:W-:Y:S01]  /*10a40*/  LEA R0, P1, R4, UR6, 0x1 ;  /* 0x0000000604007c11 */ /* 0x000fe2000f8208ff */
[----:B------:R-:W-:Y:S01]  /*10a50*/  VIADD R3, R5, UR4 ;  /* 0x0000000405037c36 */ /* 0x000fe20008000000 */
[----:B------:R-:W-:Y:S01]  /*10a60*/  UMOV UR4, 0xffffffff ;  /* 0xffffffff00047882 */ /* 0x000fe20000000000 */
[----:B------:R-:W-:Y:S02]  /*10a70*/  ISETP.GE.AND P0, PT, R6, 0x1, PT ;  /* 0x000000010600780c */ /* 0x000fe40003f06270 */
[----:B------:R-:W-:Y:S02]  /*10a80*/  LOP3.LUT R19, R8, 0x200, R19, 0xf8, !PT ;  /* 0x0000020008137812 */ /* 0x000fe400078ef813 */
[----:B------:R-:W-:Y:S01]  /*10a90*/  LEA.HI.X R3, R4, UR7, R3, 0x1, P1 ;  /* 0x0000000704037c11 */ /* 0x000fe200088f0c03 */
[----:B------:R-:W-:Y:S08]  /*10aa0*/  BRA.DIV UR4, `(.L_x_7652) ;  /* 0x0000002e04807947 */ /* 0x000ff0000b800000 */
[----:B------:R-:W-:Y:S01]  /*10ab0*/  SHFL.IDX PT, R5, R3, RZ, 0x181f ;  /* 0x00181fff03057589 */ /* 0x000fe200000e0000 */
[----:B------:R-:W-:Y:S02]  /*10ac0*/  @P0 LEA R9, R19, UR46, 0x1 ;  /* 0x0000002e13090c11 */ /* 0x000fe4000f8e08ff */
[----:B------:R-:W-:Y:S01]  /*10ad0*/  ISETP.GE.AND P1, PT, R6, 0x21, PT ;  /* 0x000000210600780c */ /* 0x000fe20003f26270 */
[----:B------:R-:W0:Y:S04]  /*10ae0*/  SHFL.IDX PT, R4, R0, RZ, 0x181f ;  /* 0x00181fff00047589 */ /* 0x000e2800000e0000 */
[----:B------:R-:W-:Y:S04]  /*10af0*/  SHFL.IDX PT, R8, R3, 0x1, 0x181f ;  /* 0x00381f0003087f89 */ /* 0x000fe800000e0000 */
[----:B------:R-:W1:Y:S04]  /*10b00*/  SHFL.IDX PT, R14, R0, 0x1, 0x181f ;  /* 0x00381f00000e7f89 */ /* 0x000e6800000e0000 */
[----:B------:R-:W-:Y:S04]  /*10b10*/  SHFL.IDX PT, R10, R3, 0x2, 0x181f ;  /* 0x00581f00030a7f89 */ /* 0x000fe800000e0000 */
[----:B------:R-:W2:Y:S04]  /*10b20*/  SHFL.IDX PT, R35, R0, 0x2, 0x181f ;  /* 0x00581f0000237f89 */ /* 0x000ea800000e0000 */
        /* <DEDUP_REMOVED lines=8> */
[----:B------:R-:W-:Y:S01]  /*10bb0*/  @P0 LEA R37, R19, UR46, 0x1 ;  /* 0x0000002e13250c11 */ /* 0x000fe2000f8e08ff */
[----:B------:R-:W1:Y:S01]  /*10bc0*/  SHFL.IDX PT, R14, R0, 0x4, 0x181f ;  /* 0x00981f00000e7f89 */ /* 0x000e6200000e0000 */
[----:B------:R-:W-:-:S04]  /*10bd0*/  @P0 IMAD.WIDE.U32 R20, R26, 0x2, R4 ;  /* 0x000000021a140825 */ /* 0x000fc800078e0004 */
[----:B--2---:R-:W-:Y:S01]  /*10be0*/  IMAD.MOV.U32 R4, RZ, RZ, R35 ;  /* 0x000000ffff047224 */ /* 0x004fe200078e0023 */
[----:B------:R-:W-:Y:S01]  /*10bf0*/  @P0 LDGSTS.E.BYPASS.LTC128B.128 [R37+0x18c00], desc[UR48][R20.64], !P3 ;  /* 0x18c0000014250fae */ /* 0x000fe2000d901d70 */
[----:B------:R-:W-:-:S03]  /*10c00*/  IMAD.MOV.U32 R5, RZ, RZ, R10 ;  /* 0x000000ffff057224 */ /* 0x000fc600078e000a */
[----:B------:R-:W-:Y:S01]  /*10c10*/  @P0 LDGSTS.E.BYPASS.LTC128B.128 [R37+0x1cc00], desc[UR48][R20.64+0x80], !P2 ;  /* 0x1cc0008014250fae */ /* 0x000fe2000d101d70 */
[----:B------:R-:W-:Y:S01]  /*10c20*/  ISETP.GE.AND P0, PT, R6, 0x31, PT ;  /* 0x000000310600780c */ /* 0x000fe20003f06270 */
[----:B------:R-:W-:Y:S01]  /*10c30*/  @P1 IMAD.WIDE.U32 R8, R26, 0x2, R4 ;  /* 0x000000021a081825 */ /* 0x000fe200078e0004 */
[----:B------:R-:W-:Y:S01]  /*10c40*/  @P1 LEA R5, R19, UR46, 0x1 ;  /* 0x0000002e13051c11 */ /* 0x000fe2000f8e08ff */
[----:B------:R-:W2:Y:S02]  /*10c50*/  SHFL.IDX PT, R10, R3, 0x4, 0x181f ;  /* 0x00981f00030a7f89 */ /* 0x000ea400000e0000 */
[----:B0-----:R-:W-:Y:S02]  /*10c60*/  IMAD.MOV.U32 R4, RZ, RZ, R36 ;  /* 0x000000ffff047224 */ /* 0x001fe400078e0024 */
[----:B------:R-:W-:Y:S04]  /*10c70*/  @P1 LDGSTS.E.BYPASS.LTC128B.128 [R5+0x19400], desc[UR48][R8.64], !P3 ;  /* 0x1940000008051fae */ /* 0x000fe8000d901d70 */
[----:B------:R0:W-:Y:S01]  /*10c80*/  @P1 LDGSTS.E.BYPASS.LTC128B.128 [R5+0x1d400], desc[UR48][R8.64+0x80], !P2 ;  /* 0x1d40008008051fae */ /* 0x0001e2000d101d70 */
[----:B------:R-:W-:-:S03]  /*10c90*/  ISETP.GE.AND P1, PT, R6, 0x51, PT ;  /* 0x000000510600780c */ /* 0x000fc60003f26270 */
[----:B------:R-:W-:Y:S04]  /*10ca0*/  SHFL.IDX PT, R35, R3, 0x5, 0x181f ;  /* 0x00b81f0003237f89 */ /* 0x000fe800000e0000 */
[----:B------:R-:W3:Y:S01]  /*10cb0*/  SHFL.IDX PT, R36, R0, 0x5, 0x181f ;  /* 0x00b81f0000247f89 */ /* 0x000ee200000e0000 */
[----:B0-----:R-:W-:Y:S01]  /*10cc0*/  IMAD.MOV.U32 R5, RZ, RZ, R7 ;  /* 0x000000ffff057224 */ /* 0x001fe200078e0007 */
[----:B------:R-:W-:Y:S02]  /*10cd0*/  @P0 LEA R7, R19, UR46, 0x1 ;  /* 0x0000002e13070c11 */ /* 0x000fe4000f8e08ff */
[----:B------:R-:W0:Y:S01]  /*10ce0*/  SHFL.IDX PT, R37, R0, 0x6, 0x181f ;  /* 0x00d81f0000257f89 */ /* 0x000e2200000e0000 */
[----:B------:R-:W-:-:S05]  /*10cf0*/  @P0 IMAD.WIDE.U32 R4, R26, 0x2, R4 ;  /* 0x000000021a040825 */ /* 0x000fca00078e0004 */
[----:B------:R-:W-:Y:S04]  /*10d00*/  @P0 LDGSTS.E.BYPASS.LTC128B.128 [R7+0x19c00], desc[UR48][R4.64], !P3 ;  /* 0x19c0000004070fae */ /* 0x000fe8000d901d70 */
[----:B------:R4:W-:Y:S01]  /*10d10*/  @P0 LDGSTS.E.BYPASS.LTC128B.128 [R7+0x1dc00], desc[UR48][R4.64+0x80], !P2 ;  /* 0x1dc0008004070fae */ /* 0x0009e2000d101d70 */
[----:B------:R-:W-:-:S03]  /*10d20*/  ISETP.GE.AND P0, PT, R6, 0x41, PT ;  /* 0x000000410600780c */ /* 0x000fc60003f06270 */
[----:B----4-:R-:W4:Y:S01]  /*10d30*/  SHFL.IDX PT, R7, R3, 0x6, 0x181f ;  /* 0x00d81f0003077f89 */ /* 0x010f2200000e0000 */
[----:B-1----:R-:W-:Y:S02]  /*10d40*/  IMAD.MOV.U32 R4, RZ, RZ, R14 ;  /* 0x000000ffff047224 */ /* 0x002fe400078e000e */
[----:B--2---:R-:W-:-:S07]  /*10d50*/  IMAD.MOV.U32 R5, RZ, RZ, R10 ;  /* 0x000000ffff057224 */ /* 0x004fce00078e000a */
[----:B------:R-:W-:Y:S01]  /*10d60*/  @P0 LEA R10, R19, UR46, 0x1 ;  /* 0x0000002e130a0c11 */ /* 0x000fe2000f8e08ff */
[----:B------:R-:W1:Y:S01]  /*10d70*/  SHFL.IDX PT, R3, R3, 0x7, 0x181f ;  /* 0x00f81f0003037f89 */ /* 0x000e6200000e0000 */
[----:B------:R-:W-:-:S03]  /*10d80*/  @P0 IMAD.WIDE.U32 R20, R26, 0x2, R4 ;  /* 0x000000021a140825 */ /* 0x000fc600078e0004 */
[----:B------:R2:W1:Y:S01]  /*10d90*/  SHFL.IDX PT, R14, R0, 0x7, 0x181f ;  /* 0x00f81f00000e7f89 */ /* 0x00046200000e0000 */
[----:B---3--:R-:W-:-:S03]  /*10da0*/  IMAD.MOV.U32 R4, RZ, RZ, R36 ;  /* 0x000000ffff047224 */ /* 0x008fc600078e0024 */
[----:B------:R2:W-:Y:S01]  /*10db0*/  @P0 LDGSTS.E.BYPASS.LTC128B.128 [R10+0x1a400], desc[UR48][R20.64], !P3 ;  /* 0x1a400000140a0fae */ /* 0x0005e2000d901d70 */
[----:B------:R-:W-:Y:S01]  /*10dc0*/  IMAD.MOV.U32 R5, RZ, RZ, R35 ;  /* 0x000000ffff057224 */ /* 0x000fe200078e0023 */
[----:B------:R-:W-:Y:S02]  /*10dd0*/  @P1 LEA R35, R19, UR46, 0x1 ;  /* 0x0000002e13231c11 */ /* 0x000fe4000f8e08ff */
[----:B------:R2:W-:Y:S01]  /*10de0*/  @P0 LDGSTS.E.BYPASS.LTC128B.128 [R10+0x1e400], desc[UR48][R20.64+0x80], !P2 ;  /* 0x1e400080140a0fae */ /* 0x0005e2000d101d70 */
[----:B------:R-:W-:Y:S01]  /*10df0*/  ISETP.GE.AND P0, PT, R6, 0x61, PT ;  /* 0x000000610600780c */ /* 0x000fe20003f06270 */
[----:B------:R-:W-:-:S04]  /*10e00*/  @P1 IMAD.WIDE.U32 R8, R26, 0x2, R4 ;  /* 0x000000021a081825 */ /* 0x000fc800078e0004 */
[----:B0-----:R-:W-:Y:S01]  /*10e10*/  IMAD.MOV.U32 R4, RZ, RZ, R37 ;  /* 0x000000ffff047224 */ /* 0x001fe200078e0025 */
[----:B------:R2:W-:Y:S01]  /*10e20*/  @P1 LDGSTS.E.BYPASS.LTC128B.128 [R35+0x1ac00], desc[UR48][R8.64], !P3 ;  /* 0x1ac0000008231fae */ /* 0x0005e2000d901d70 */
[----:B----4-:R-:W-:-:S03]  /*10e30*/  IMAD.MOV.U32 R5, RZ, RZ, R7 ;  /* 0x000000ffff057224 */ /* 0x010fc600078e0007 */
[----:B------:R2:W-:Y:S03]  /*10e40*/  @P1 LDGSTS.E.BYPASS.LTC128B.128 [R35+0x1ec00], desc[UR48][R8.64+0x80], !P2 ;  /* 0x1ec0008008231fae */ /* 0x0005e6000d101d70 */
[----:B------:R-:W-:Y:S01]  /*10e50*/  @P0 IMAD.WIDE.U32 R4, R26, 0x2, R4 ;  /* 0x000000021a040825 */ /* 0x000fe200078e0004 */
[----:B------:R-:W-:-:S05]  /*10e60*/  @P0 LEA R7, R19, UR46, 0x1 ;  /* 0x0000002e13070c11 */ /* 0x000fca000f8e08ff */
[----:B------:R2:W-:Y:S04]  /*10e70*/  @P0 LDGSTS.E.BYPASS.LTC128B.128 [R7+0x1b400], desc[UR48][R4.64], !P3 ;  /* 0x1b40000004070fae */ /* 0x0005e8000d901d70 */
[----:B-1----:R2:W-:Y:S02]  /*10e80*/  @P0 LDGSTS.E.BYPASS.LTC128B.128 [R7+0x1f400], desc[UR48][R4.64+0x80], !P2 ;  /* 0x1f40008004070fae */ /* 0x0025e4000d101d70 */
.L_x_7710:
[----:B------:R-:W-:Y:S01]  /*10e90*/  ISETP.GE.AND P0, PT, R6, 0x71, PT ;  /* 0x000000710600780c */ /* 0x000fe20003f06270 */
[----:B--2---:R-:W-:Y:S02]  /*10ea0*/  IMAD.MOV.U32 R4, RZ, RZ, R14 ;  /* 0x000000ffff047224 */ /* 0x004fe400078e000e */
        /* <DEDUP_REMOVED lines=15> */
.L_x_7653:
        /* <DEDUP_REMOVED lines=30> */
.L_x_7654:
[----:B------:R-:W-:Y:S01]  /*11180*/  UISETP.NE.AND UP0, UPT, UR51, URZ, UPT ;  /* 0x0000003f3300728c */ /* 0x000fe2000bf05270 */
[----:B------:R-:W-:Y:S01]  /*11190*/  IMAD.U32 R4, RZ, RZ, UR38 ;  /* 0x00000026ff047e24 */ /* 0x000fe2000f8e00ff */
[----:B------:R-:W0:Y:S01]  /*111a0*/  LDC R0, c[0x0][0x448] ;  /* 0x00011200ff007b82 */ /* 0x000e220000000800 */
[----:B------:R-:W-:Y:S01]  /*111b0*/  IMAD.U32 R7, RZ, RZ, UR47 ;  /* 0x0000002fff077e24 */ /* 0x000fe2000f8e00ff */
[----:B------:R-:W-:Y:S01]  /*111c0*/  ULDC.64 UR4, c[0x0][0x2e0] ;  /* 0x0000b80000047ab9 */ /* 0x000fe20000000a00 */
[----:B------:R-:W-:Y:S01]  /*111d0*/  IMAD.MOV.U32 R6, RZ, RZ, R4 ;  /* 0x000000ffff067224 */ /* 0x000fe200078e0004 */
[----:B------:R-:W-:Y:S01]  /*111e0*/  PLOP3.LUT P0, PT, PT, PT, UP0, 0x80, 0x0 ;  /* 0x000000000000781c */ /* 0x000fe20003f0f008 */
[----:B------:R-:W-:Y:S01]  /*111f0*/  IMAD R35, R35, UR4, RZ ;  /* 0x0000000423237c24 */ /* 0x000fe2000f8e02ff */
[----:B------:R-:W-:Y:S01]  /*11200*/  PLOP3.LUT P1, PT, PT, PT, UP0, 0x80, 0x0 ;  /* 0x000000000000781c */ /* 0x000fe20003f2f008 */
[----:B------:R-:W-:Y:S01]  /*11210*/  IMAD.WIDE.U32 R6, R34, UR4, R6 ;  /* 0x0000000422067c25 */ /* 0x000fe2000f8e0006 */
[----:B------:R-:W-:Y:S01]  /*11220*/  IADD3 R3, R28, UR41, R33 ;  /* 0x000000291c037c10 */ /* 0x000fe2000fffe021 */
[----:B------:R-:W-:Y:S01]  /*11230*/  @UP0 ULDC UR4, c[0x0][0x44c] ;  /* 0x0001130000040ab9 */ /* 0x000fe20000000800 */
[----:B------:R-:W-:Y:S01]  /*11240*/  ULDC.64 UR6, c[0x0][0x280] ;  /* 0x0000a00000067ab9 */ /* 0x000fe20000000a00 */
[----:B------:R-:W-:-:S02]  /*11250*/  IMAD R35, R34, UR5, R35 ;  /* 0x0000000522237c24 */ /* 0x000fc4000f8e0223 */
[----:B------:R-:W-:Y:S02]  /*11260*/  IMAD.MOV.U32 R9, RZ, RZ, R3 ;  /* 0x000000ffff097224 */ /* 0x000fe400078e0003 */
[----:B------:R-:W-:Y:S02]  /*11270*/  IMAD.IADD R7, R7, 0x1, R35 ;  /* 0x0000000107077824 */ /* 0x000fe400078e0223 */
[----:B------:R-:W-:Y:S01]  /*11280*/  @P0 IMAD.HI.U32 R4, R3, UR4, RZ ;  /* 0x0000000403040c27 */ /* 0x000fe2000f8e00ff */
[----:B------:R-:W-:-:S03]  /*11290*/  @UP0 ULDC UR4, c[0x0][0x450] ;  /* 0x0001140000040ab9 */ /* 0x000fc60000000800 */
[----:B------:R-:W-:Y:S01]  /*112a0*/  IMAD.U32 R5, RZ, RZ, UR39 ;  /* 0x00000027ff057e24 */ /* 0x000fe2000f8e00ff */
[----:B------:R-:W-:Y:S01]  /*112b0*/  @P1 SHF.R.U32.HI R9, RZ, UR4, R4 ;  /* 0x00000004ff091c19 */ /* 0x000fe20008011604 */
[----:B------:R-:W-:-:S04]  /*112c0*/  ULDC.64 UR4, c[0x0][0x2d0] ;  /* 0x0000b40000047ab9 */ /* 0x000fc80000000a00 */
[----:B------:R-:W-:-:S04]  /*112d0*/  IMAD.MOV R4, RZ, RZ, -R9 ;  /* 0x000000ffff047224 */ /* 0x000fc800078e0a09 */
[----:B0-----:R-:W-:Y:S01]  /*112e0*/  IMAD R3, R0, R4, R3 ;  /* 0x0000000400037224 */ /* 0x001fe200078e0203 */
[----:B------:R-:W-:-:S05]  /*112f0*/  SHF.R.S32.HI R4, RZ, 0x1f, R9 ;  /* 0x0000001fff047819 */ /* 0x000fca0000011409 */
[----:B------:R-:W-:Y:S02]  /*11300*/  IMAD R8, R4, UR4, RZ ;  /* 0x0000000404087c24 */ /* 0x000fe4000f8e02ff */
[----:B------:R-:W-:Y:S01]  /*11310*/  IMAD.WIDE.U32 R4, R9, UR4, R6 ;  /* 0x0000000409047c25 */ /* 0x000fe2000f8e0006 */
[----:B------:R-:W-:-:S03]  /*11320*/  SHF.R.S32.HI R6, RZ, 0x1f, R3 ;  /* 0x0000001fff067819 */ /* 0x000fc60000011403 */
[----:B------:R-:W-:Y:S01]  /*11330*/  IMAD R9, R9, UR5, R8 ;  /* 0x0000000509097c24 */ /* 0x000fe2000f8e0208 */
[----:B------:R-:W-:Y:S02]  /*11340*/  ULDC.64 UR4, c[0x0][0x2c8] ;  /* 0x0000b20000047ab9 */ /* 0x000fe40000000a00 */
[----:B------:R-:W-:Y:S02]  /*11350*/  IMAD R6, R6, UR4, RZ ;  /* 0x0000000406067c24 */ /* 0x000fe4000f8e02ff */
[----:B------:R-:W-:Y:S02]  /*11360*/  IMAD.IADD R5, R5, 0x1, R9 ;  /* 0x0000000105057824 */ /* 0x000fe400078e0209 */
[C---:B------:R-:W-:Y:S02]  /*11370*/  IMAD R7, R3.reuse, UR5, R6 ;  /* 0x0000000503077c24 */ /* 0x040fe4000f8e0206 */
[----:B------:R-:W-:Y:S01]  /*11380*/  IMAD.WIDE.U32 R4, R3, UR4, R4 ;  /* 0x0000000403047c25 */ /* 0x000fe2000f8e0004 */
[----:B------:R-:W-:-:S02]  /*11390*/  ULDC UR4, c[0x0][0x2b8] ;  /* 0x0000ae0000047ab9 */ /* 0x000fc40000000800 */
[----:B------:R-:W-:Y:S01]  /*113a0*/  ISETP.GE.AND P0, PT, R26, UR4, PT ;  /* 0x000000041a007c0c */ /* 0x000fe2000bf06270 */
[----:B------:R-:W-:Y:S01]  /*113b0*/  IMAD.IADD R7, R5, 0x1, R7 ;  /* 0x0000000105077824 */ /* 0x000fe200078e0207 */
[C---:B------:R-:W-:Y:S02]  /*113c0*/  LEA R6, P2, R4.reuse, UR6, 0x1 ;  /* 0x0000000604067c11 */ /* 0x040fe4000f8408ff */
[----:B------:R-:W-:Y:S01]  /*113d0*/  ISETP.GE.AND P1, PT, R25, UR4, PT ;  /* 0x0000000419007c0c */ /* 0x000fe2000bf26270 */
[----:B------:R-:W-:Y:S01]  /*113e0*/  UMOV UR4, 0xffffffff ;  /* 0xffffffff00047882 */ /* 0x000fe20000000000 */
[----:B------:R-:W-:Y:S02]  /*113f0*/  LEA.HI.X R7, R4, UR7, R7, 0x1, P2 ;  /* 0x0000000704077c11 */ /* 0x000fe400090f0c07 */
[----:B------:R-:W-:Y:S09]  /*11400*/  BRA.DIV UR4, `(.L_x_7655) ;  /* 0x0000002e04a87947 */ /* 0x000ff2000b800000 */
[----:B------:R-:W-:Y:S01]  /*11410*/  SHFL.IDX PT, R5, R7, RZ, 0x181f ;  /* 0x00181fff07057589 */ /* 0x000fe200000e0000 */
[----:B------:R-:W-:Y:S01]  /*11420*/  ULDC UR4, c[0x0][0x288] ;  /* 0x0000a20000047ab9 */ /* 0x000fe20000000800 */
[----:B------:R-:W-:Y:S02]  /*11430*/  VIADD R3, R28, UR41 ;  /* 0x000000291c037c36 */ /* 0x000fe40008000000 */
[----:B------:R-:W0:Y:S01]  /*11440*/  SHFL.IDX PT, R4, R6, RZ, 0x181f ;  /* 0x00181fff06047589 */ /* 0x000e2200000e0000 */
[----:B------:R-:W-:Y:S02]  /*11450*/  IMAD R0, R0, UR4, RZ ;  /* 0x0000000400007c24 */ /* 0x000fe4000f8e02ff */
[C---:B------:R-:W-:Y:S01]  /*11460*/  VIADD R9, R3.reuse, 0x10 ;  /* 0x0000001003097836 */ /* 0x040fe20000000000 */
[----:B------:R-:W-:Y:S01]  /*11470*/  SHFL.IDX PT, R8, R7, 0x1, 0x181f ;  /* 0x00381f0007087f89 */ /* 0x000fe200000e0000 */
[C---:B------:R-:W-:Y:S01]  /*11480*/  VIADD R11, R3.reuse, 0x20 ;  /* 0x00000020030b7836 */ /* 0x040fe20000000000 */
[----:B------:R-:W-:-:S02]  /*11490*/  ISETP.GE.AND P2, PT, R3, R0, PT ;  /* 0x000000000300720c */ /* 0x000fc40003f46270 */
[----:B------:R-:W1:Y:S04]  /*114a0*/  SHFL.IDX PT, R14, R6, 0x1, 0x181f ;  /* 0x00381f00060e7f89 */ /* 0x000e6800000e0000 */
[----:B------:R-:W-:Y:S07]  /*114b0*/  SHFL.IDX PT, R10, R7, 0x3, 0x181f ;  /* 0x00781f00070a7f89 */ /* 0x000fee00000e0000 */
[----:B------:R-:W-:Y:S01]  /*114c0*/  @!P2 LEA R21, R19, UR46, 0x1 ;  /* 0x0000002e1315ac11 */ /* 0x000fe2000f8e08ff */
[----:B0-----:R-:W-:-:S05]  /*114d0*/  @!P2 IMAD.WIDE.U32 R4, R26, 0x2, R4 ;  /* 0x000000021a04a825 */ /* 0x001fca00078e0004 */
[----:B------:R-:W-:Y:S04]  /*114e0*/  @!P2 LDGSTS.E.BYPASS.LTC128B.128 [R21+0x10400], desc[UR48][R4.64], !P0 ;  /* 0x104000000415afae */ /* 0x000fe8000c101d70 */
[----:B------:R1:W-:Y:S01]  /*114f0*/  @!P2 LDGSTS.E.BYPASS.LTC128B.128 [R21+0x14400], desc[UR48][R4.64+0x80], !P1 ;  /* 0x144000800415afae */ /* 0x0003e2000c901d70 */
[----:B------:R-:W-:Y:S01]  /*11500*/  ISETP.GE.AND P2, PT, R9, R0, PT ;  /* 0x000000000900720c */ /* 0x000fe20003f46270 */
[----:B-1----:R-:W-:Y:S02]  /*11510*/  IMAD.MOV.U32 R4, RZ, RZ, R14 ;  /* 0x000000ffff047224 */ /* 0x002fe400078e000e */
[----:B------:R-:W-:-:S10]  /*11520*/  IMAD.MOV.U32 R5, RZ, RZ, R8 ;  /* 0x000000ffff057224 */ /* 0x000fd400078e0008 */
[----:B------:R-:W-:Y:S01]  /*11530*/  @!P2 LEA R35, R19, UR46, 0x1 ;  /* 0x0000002e1323ac11 */ /* 0x000fe2000f8e08ff */
[----:B------:R-:W-:Y:S01]  /*11540*/  SHFL.IDX PT, R14, R6, 0x3, 0x181f ;  /* 0x00781f00060e7f89 */ /* 0x000fe200000e0000 */
[----:B------:R-:W-:-:S03]  /*11550*/  @!P2 IMAD.WIDE.U32 R8, R26, 0x2, R4 ;  /* 0x000000021a08a825 */ /* 0x000fc600078e0004 */
[----:B------:R-:W-:Y:S04]  /*11560*/  SHFL.IDX PT, R5, R7, 0x2, 0x181f ;  /* 0x00581f0007057f89 */ /* 0x000fe800000e0000 */
[----:B------:R-:W0:Y:S04]  /*11570*/  SHFL.IDX PT, R4, R6, 0x2, 0x181f ;  /* 0x00581f0006047f89 */ /* 0x000e2800000e0000 */
[----:B------:R-:W-:Y:S04]  /*11580*/  @!P2 LDGSTS.E.BYPASS.LTC128B.128 [R35+0x10c00], desc[UR48][R8.64], !P0 ;  /* 0x10c000000823afae */ /* 0x000fe8000c101d70 */
[----:B------:R1:W-:Y:S01]  /*11590*/  @!P2 LDGSTS.E.BYPASS.LTC128B.128 [R35+0x14c00], desc[UR48][R8.64+0x80], !P1 ;  /* 0x14c000800823afae */ /* 0x0003e2000c901d70 */
[----:B------:R-:W-:Y:S01]  /*115a0*/  ISETP.GE.AND P2, PT, R11, R0, PT ;  /* 0x000000000b00720c */ /* 0x000fe20003f46270 */
[----:B------:R-:W-:-:S02]  /*115b0*/  VIADD R11, R3, 0x40 ;  /* 0x00000040030b7836 */ /* 0x000fc40000000000 */
[----:B-1----:R-:W-:-:S10]  /*115c0*/  VIADD R9, R3, 0x30 ;  /* 0x0000003003097836 */ /* 0x002fd40000000000 */
[----:B------:R-:W-:Y:S01]  /*115d0*/  @!P2 LEA R21, R19, UR46, 0x1 ;  /* 0x0000002e1315ac11 */ /* 0x000fe2000f8e08ff */
[----:B0-----:R-:W-:-:S05]  /*115e0*/  @!P2 IMAD.WIDE.U32 R4, R26, 0x2, R4 ;  /* 0x000000021a04a825 */ /* 0x001fca00078e0004 */
[----:B------:R-:W-:Y:S04]  /*115f0*/  @!P2 LDGSTS.E.BYPASS.LTC128B.128 [R21+0x11400], desc[UR48][R4.64], !P0 ;  /* 0x114000000415afae */ /* 0x000fe8000c101d70 */
[----:B------:R0:W-:Y:S01]  /*11600*/  @!P2 LDGSTS.E.BYPASS.LTC128B.128 [R21+0x15400], desc[UR48][R4.64+0x80], !P1 ;  /* 0x154000800415afae */ /* 0x0001e2000c901d70 */
[----:B------:R-:W-:Y:S01]  /*11610*/  ISETP.GE.AND P2, PT, R9, R0, PT ;  /* 0x000000000900720c */ /* 0x000fe20003f46270 */
[----:B0-----:R-:W-:Y:S02]  /*11620*/  IMAD.MOV.U32 R4, RZ, RZ, R14 ;  /* 0x000000ffff047224 */ /* 0x001fe400078e000e */
        /* <DEDUP_REMOVED lines=10> */
[----:B------:R-:W2:Y:S01]  /*116d0*/  SHFL.IDX PT, R14, R6, 0x5, 0x181f ;  /* 0x00b81f00060e7f89 */ /* 0x000ea200000e0000 */
[----:B-1----:R-:W-:-:S09]  /*116e0*/  VIADD R9, R3, 0x50 ;  /* 0x0000005003097836 */ /* 0x002fd20000000000 */
[----:B------:R-:W-:Y:S01]  /*116f0*/  @!P2 LEA R21, R19, UR46, 0x1 ;  /* 0x0000002e1315ac11 */ /* 0x000fe2000f8e08ff */
[----:B0-----:R-:W-:-:S05]  /*11700*/  @!P2 IMAD.WIDE.U32 R4, R26, 0x2, R4 ;  /* 0x000000021a04a825 */ /* 0x001fca00078e0004 */
[----:B------:R-:W-:Y:S04]  /*11710*/  @!P2 LDGSTS.E.BYPASS.LTC128B.128 [R21+0x12400], desc[UR48][R4.64], !P0 ;  /* 0x124000000415afae */ /* 0x000fe8000c101d70 */
[----:B------:R2:W-:Y:S01]  /*11720*/  @!P2 LDGSTS.E.BYPASS.LTC128B.128 [R21+0x16400], desc[UR48][R4.64+0x80], !P1 ;  /* 0x164000800415afae */ /* 0x0005e2000c901d70 */
[----:B------:R-:W-:Y:S01]  /*11730*/  ISETP.GE.AND P2, PT, R9, R0, PT ;  /* 0x000000000900720c */ /* 0x000fe20003f46270 */
[----:B--2---:R-:W-:Y:S02]  /*11740*/  IMAD.MOV.U32 R4, RZ, RZ, R14 ;  /* 0x000000ffff047224 */ /* 0x004fe400078e000e */
[----:B------:R-:W-:-:S10]  /*11750*/  IMAD.MOV.U32 R5, RZ, RZ, R10 ;  /* 0x000000ffff057224 */ /* 0x000fd400078e000a */
[----:B------:R-:W-:Y:S01]  /*11760*/  @!P2 LEA R35, R19, UR46, 0x1 ;  /* 0x0000002e1323ac11 */ /* 0x000fe2000f8e08ff */
[----:B------:R-:W-:Y:S01]  /*11770*/  SHFL.IDX PT, R10, R7, 0x7, 0x181f ;  /* 0x00f81f00070a7f89 */ /* 0x000fe200000e0000 */
[----:B------:R-:W-:-:S03]  /*11780*/  @!P2 IMAD.WIDE.U32 R8, R26, 0x2, R4 ;  /* 0x000000021a08a825 */ /* 0x000fc600078e0004 */
[----:B------:R-:W-:Y:S04]  /*11790*/  SHFL.IDX PT, R5, R7, 0x6, 0x181f ;  /* 0x00d81f0007057f89 */ /* 0x000fe800000e0000 */
[----:B------:R-:W0:Y:S04]  /*117a0*/  SHFL.IDX PT, R4, R6, 0x6, 0x181f ;  /* 0x00d81f0006047f89 */ /* 0x000e2800000e0000 */
[----:B------:R1:W-:Y:S04]  /*117b0*/  @!P2 LDGSTS.E.BYPASS.LTC128B.128 [R35+0x12c00], desc[UR48][R8.64], !P0 ;  /* 0x12c000000823afae */ /* 0x0003e8000c101d70 */
[----:B------:R1:W-:Y:S01]  /*117c0*/  @!P2 LDGSTS.E.BYPASS.LTC128B.128 [R35+0x16c00], desc[UR48][R8.64+0x80], !P1 ;  /* 0x16c000800823afae */ /* 0x0003e2000c901d70 */
[----:B------:R-:W-:-:S03]  /*117d0*/  ISETP.GE.AND P2, PT, R11, R0, PT ;  /* 0x000000000b00720c */ /* 0x000fc60003f46270 */
[----:B------:R1:W2:Y:S10]  /*117e0*/  SHFL.IDX PT, R14, R6, 0x7, 0x181f ;  /* 0x00f81f00060e7f89 */ /* 0x0002b400000e0000 */
[----:B------:R-:W-:Y:S01]  /*117f0*/  @!P2 LEA R21, R19, UR46, 0x1 ;  /* 0x0000002e1315ac11 */ /* 0x000fe2000f8e08ff */
[----:B0-----:R-:W-:-:S05]  /*11800*/  @!P2 IMAD.WIDE.U32 R4, R26, 0x2, R4 ;  /* 0x000000021a04a825 */ /* 0x001fca00078e0004 */
[----:B------:R1:W-:Y:S04]  /*11810*/  @!P2 LDGSTS.E.BYPASS.LTC128B.128 [R21+0x13400], desc[UR48][R4.64], !P0 ;  /* 0x134000000415afae */ /* 0x0003e8000c101d70 */
[----:B------:R1:W-:Y:S02]  /*11820*/  @!P2 LDGSTS.E.BYPASS.LTC128B.128 [R21+0x17400], desc[UR48][R4.64+0x80], !P1 ;  /* 0x174000800415afae */ /* 0x0003e4000c901d70 */
.L_x_7727:
[----:B------:R-:W-:Y:S01]  /*11830*/  VIADD R3, R3, 0x70 ;  /* 0x0000007003037836 */ /* 0x000fe20000000000 */
[----:B------:R-:W-:Y:S01]  /*11840*/  BSSY B0, `(.L_x_7656) ;  /* 0x000000e000007945 */ /* 0x000fe20003800000 */
[----:B-12---:R-:W-:Y:S02]  /*11850*/  IMAD.MOV.U32 R4, RZ, RZ, R14 ;  /* 0x000000ffff047224 */ /* 0x006fe400078e000e */
[----:B------:R-:W-:Y:S01]  /*11860*/  IMAD.MOV.U32 R5, RZ, RZ, R10 ;  /* 0x000000ffff057224 */ /* 0x000fe200078e000a */
[----:B------:R-:W-:Y:S01]  /*11870*/  ISETP.GE.AND P2, PT, R3, R0, PT ;  /* 0x000000000300720c */ /* 0x000fe20003f46270 */
[----:B------:R-:W-:-:S05]  /*11880*/  IMAD.MOV.U32 R0, RZ, RZ, 0x1 ;  /* 0x00000001ff007424 */ /* 0x000fca00078e00ff */
        /* <DEDUP_REMOVED lines=9> */
.L_x_7657:
[----:B------:R-:W-:Y:S05]  /*11920*/  BSYNC B0 ;  /* 0x0000000000007941 */ /* 0x000fea0003800000 */
.L_x_7656:
[----:B------:R-:W-:Y:S01]  /*11930*/  NOP ;  /* 0x0000000000007918 */ /* 0x000fe20000000000 */
[----:B------:R-:W-:Y:S01]  /*11940*/  SYNCS.ARRIVE.TRANS64.RED.A0T1 RZ, [UR46+0x28800], RZ ;  /* 0x028800ffffff79a7 */ /* 0x000fe2000820042e */
[----:B------:R-:W-:Y:S01]  /*11950*/  ARRIVES.LDGSTSBAR.64.TRANSCNT [UR46+0x28800] ;  /* 0x02880000ff0079b0 */ /* 0x000fe20008000aae */
[----:B------:R-:W-:Y:S01]  /*11960*/  NOP ;  /* 0x0000000000007918 */ /* 0x000fe20000000000 */
[----:B------:R-:W-:Y:S01]  /*11970*/  SYNCS.ARRIVE.TRANS64.A1T0 RZ, [UR46+0x28800], RZ ;  /* 0x028800ffffff79a7 */ /* 0x000fe2000810002e */
[----:B------:R-:W-:-:S05]  /*11980*/  VIADD R32, R32, 0xfffffffe ;  /* 0xfffffffe20207836 */ /* 0x000fca0000000000 */
[----:B------:R-:W-:Y:S01]  /*11990*/  ISETP.GE.AND P1, PT, R32, UR52, PT ;  /* 0x0000003420007c0c */ /* 0x000fe2000bf26270 */
[----:B------:R-:W1:Y:S02]  /*119a0*/  SYNCS.PHASECHK.TRANS64.TRYWAIT P0, [UR46+0x28820], R0 ;  /* 0x02882000ff0075a7 */ /* 0x000e64000800016e */
[----:B-1----:R-:W-:Y:S10]  /*119b0*/  @!P0 BRA `(.L_x_7658) ;  /* 0x0000003000b48947 */ /* 0x002ff40003800000 */
.L_x_7728:
[----:B------:R-:W-:Y:S02]  /*119c0*/  IMAD.MOV.U32 R8, RZ, RZ, 0x1 ;  /* 0x00000001ff087424 */ /* 0x000fe400078e00ff */
[----:B------:R-:W-:Y:S01]  /*119d0*/  IMAD.MOV.U32 R10, RZ, RZ, RZ ;  /* 0x000000ffff0a7224 */ /* 0x000fe200078e00ff */
[----:B------:R-:W-:Y:S06]  /*119e0*/  @!P1 BRA `(.L_x_7659) ;  /* 0x0000001000309947 */ /* 0x000fec0003800000 */
[----:B------:R-:W-:Y:S01]  /*119f0*/  UIADD3 UR4, UR45, 0x1, URZ ;  /* 0x000000012d047890 */ /* 0x000fe2000fffe03f */
[----:B0-----:R-:W-:Y:S01]  /*11a00*/  LOP3.LUT R3, RZ, UR43, RZ, 0x33, !PT ;  /* 0x0000002bff037c12 */ /* 0x001fe2000f8e33ff */
[----:B------:R-:W-:Y:S01]  /*11a10*/  BSSY B0, `(.L_x_7659) ;  /* 0x0000109000007945 */ /* 0x000fe20003800000 */
[----:B------:R-:W-:Y:S01]  /*11a20*/  LOP3.LUT R5, RZ, UR42, RZ, 0x33, !PT ;  /* 0x0000002aff057c12 */ /* 0x000fe2000f8e33ff */
[----:B------:R-:W-:Y:S01]  /*11a30*/  UIMAD UR4, UR4, UR37, URZ ;  /* 0x00000025040472a4 */ /* 0x000fe2000f8e023f */
[----:B------:R-:W-:Y:S01]  /*11a40*/  IADD3 R31, R33, R31, R28 ;  /* 0x0000001f211f7210 */ /* 0x000fe20007ffe01c */
[----:B------:R-:W-:Y:S02]  /*11a50*/  IMAD.MOV.U32 R9, RZ, RZ, 0x1 ;  /* 0x00000001ff097424 */ /* 0x000fe400078e00ff */
[----:B------:R-:W-:Y:S02]  /*11a60*/  IMAD.MOV.U32 R20, RZ, RZ, RZ ;  /* 0x000000ffff147224 */ /* 0x000fe400078e00ff */
[----:B------:R-:W-:Y:S01]  /*11a70*/  LOP3.LUT R0, RZ, UR4, RZ, 0x33, !PT ;  /* 0x00000004ff007c12 */ /* 0x000fe2000f8e33ff */
[----:B------:R-:W-:Y:S01]  /*11a80*/  VIADD R31, R31, 0xfffffe80 ;  /* 0xfffffe801f1f7836 */ /* 0x000fe20000000000 */
[----:B------:R-:W-:-:S02]  /*11a90*/  ULDC UR4, c[0x0][0x2f4] ;  /* 0x0000bd0000047ab9 */ /* 0x000fc40000000800 */
[----:B------:R-:W-:Y:S02]  /*11aa0*/  VIADDMNMX R0, R0, -UR44, R3, !PT ;  /* 0x8000002c00007c46 */ /* 0x000fe4000f800103 */
[----:B------:R-:W-:Y:S02]  /*11ab0*/  IADD3 R3, -R28, UR50, RZ ;  /* 0x000000321c037c10 */ /* 0x000fe4000fffe1ff */
[----:B------:R-:W-:Y:S02]  /*11ac0*/  VIMNMX R0, R0, R5, !PT ;  /* 0x0000000500007248 */ /* 0x000fe40007fe0100 */
[----:B------:R-:W-:Y:S02]  /*11ad0*/  ISETP.GE.AND P2, PT, R26, UR4, PT ;  /* 0x000000041a007c0c */ /* 0x000fe4000bf46270 */
[----:B------:R-:W-:Y:S01]  /*11ae0*/  ISETP.GE.AND P1, PT, R25, UR4, PT ;  /* 0x0000000419007c0c */ /* 0x000fe2000bf26270 */
[C---:B------:R-:W-:Y:S01]  /*11af0*/  IMAD R3, R0.reuse, 0x80, R3 ;  /* 0x0000008000037824 */ /* 0x040fe200078e0203 */
[C---:B------:R-:W-:Y:S01]  /*11b00*/  IADD3 R22, -R0.reuse, -0x2, RZ ;  /* 0xfffffffe00167810 */ /* 0x040fe20007ffe1ff */
[----:B------:R-:W-:-:S02]  /*11b10*/  IMAD R21, R0, -0x80, R31 ;  /* 0xffffff8000157824 */ /* 0x000fc400078e021f */
[----:B------:R-:W-:-:S08]  /*11b20*/  VIADD R31, R3, 0x100 ;  /* 0x00000100031f7836 */ /* 0x000fd00000000000 */
.L_x_7672:
        /* <DEDUP_REMOVED lines=26> */
.L_x_7660:
[----:B------:R-:W-:Y:S01]  /*11cd0*/  LEA R34, R10, UR46, 0x3 ;  /* 0x0000002e0a227c11 */ /* 0x000fe2000f8e18ff */
[----:B------:R-:W-:Y:S01]  /*11ce0*/  BSSY B1, `(.L_x_7661) ;  /* 0x0000004000017945 */ /* 0x000fe20003800000 */
[----:B------:R-:W-:-:S04]  /*11cf0*/  SHF.L.U32 R3, R8, 0x1f, RZ ;  /* 0x0000001f08037819 */ /* 0x000fc800000006ff */
[----:B------:R-:W0:Y:S02]  /*11d00*/  SYNCS.PHASECHK.TRANS64.TRYWAIT P0, [R34+URZ+0x28840], R3 ;  /* 0x02884003220075a7 */ /* 0x000e24000800017f */
[----:B0-----:R-:W-:Y:S05]  /*11d10*/  @!P0 BRA `(.L_x_7662) ;  /* 0x0000002c00f48947 */ /* 0x001fea0003800000 */
.L_x_7729:
[----:B------:R-:W-:Y:S05]  /*11d20*/  BSYNC B1 ;  /* 0x0000000000017941 */ /* 0x000fea0003800000 */
.L_x_7661:
        /* <DEDUP_REMOVED lines=27> */
[----:B------:R-:W-:Y:S01]  /*11ee0*/  IMAD R4, R10, 0x4000, R19 ;  /* 0x000040000a047824 */ /* 0x000fe200078e0213 */
[----:B------:R-:W-:Y:S06]  /*11ef0*/  BRA.DIV UR4, `(.L_x_7663) ;  /* 0x0000002e04907947 */ /* 0x000fec000b800000 */
[----:B------:R-:W0:Y:S01]  /*11f00*/  SHFL.IDX PT, R14, R6, RZ, 0x181f ;  /* 0x00181fff060e7589 */ /* 0x000e2200000e0000 */
[----:B------:R-:W-:Y:S01]  /*11f10*/  IMAD.SHL.U32 R3, R26, 0x2, RZ ;  /* 0x000000021a037824 */ /* 0x000fe200078e00ff */
[----:B------:R-:W-:Y:S02]  /*11f20*/  LEA R4, R4, UR46, 0x1 ;  /* 0x0000002e04047c11 */ /* 0x000fe4000f8e08ff */
[----:B------:R-:W1:Y:S04]  /*11f30*/  SHFL.IDX PT, R0, R5, RZ, 0x181f ;  /* 0x00181fff05007589 */ /* 0x000e6800000e0000 */
[----:B------:R-:W2:Y:S04]  /*11f40*/  SHFL.IDX PT, R37, R6, 0x1, 0x181f ;  /* 0x00381f0006257f89 */ /* 0x000ea800000e0000 */
[----:B------:R-:W-:Y:S01]  /*11f50*/  SHFL.IDX PT, R7, R5, 0x2, 0x181f ;  /* 0x00581f0005077f89 */ /* 0x000fe200000e0000 */
[----:B0-----:R-:W-:-:S05]  /*11f60*/  IADD3 R14, P0, R14, R3, RZ ;  /* 0x000000030e0e7210 */ /* 0x001fca0007f1e0ff */
[----:B-1----:R-:W-:Y:S02]  /*11f70*/  IMAD.X R15, RZ, RZ, R0, P0 ;  /* 0x000000ffff0f7224 */ /* 0x002fe400000e0600 */
        /* <DEDUP_REMOVED lines=22> */
[----:B------:R-:W-:Y:S02]  /*120e0*/  SHFL.IDX PT, R37, R6, 0x6, 0x181f ;  /* 0x00d81f0006257f89 */ /* 0x000fe400000e0000 */
[----:B0-----:R-:W-:Y:S02]  /*120f0*/  IMAD.X R13, RZ, RZ, R0, P0 ;  /* 0x000000ffff0d7224 */ /* 0x001fe400000e0600 */
        /* <DEDUP_REMOVED lines=14> */
.L_x_7747:
        /* <DEDUP_REMOVED lines=9> */
.L_x_7664:
        /* <DEDUP_REMOVED lines=10> */
.L_x_7665:
[----:B------:R2:W-:Y:S01]  /*12310*/  SYNCS.ARRIVE.TRANS64.A1T0 RZ, [R34+URZ+0x28830], RZ ;  /* 0x028830ff22ff79a7 */ /* 0x0005e2000810003f */
[----:B------:R-:W-:Y:S05]  /*12320*/  @!P4 BRA `(.L_x_7666) ;  /* 0x000000000004c947 */ /* 0x000fea0003800000 */
[----:B------:R-:W-:Y:S01]  /*12330*/  BPT.TRAP 0x1 ;  /* 0x000000040000795c */ /* 0x000fe20000300000 */
.L_x_7666:
[----:B------:R-:W-:Y:S01]  /*12340*/  SHF.L.U32 R5, R9, 0x1f, RZ ;  /* 0x0000001f09057819 */ /* 0x000fe200000006ff */
[----:B------:R-:W-:Y:S01]  /*12350*/  BSSY B1, `(.L_x_7667) ;  /* 0x0000004000017945 */ /* 0x000fe20003800000 */
[----:B------:R-:W-:-:S04]  /*12360*/  LEA R0, R20, UR46, 0x3 ;  /* 0x0000002e14007c11 */ /* 0x000fc8000f8e18ff */
[----:B------:R-:W3:Y:S02]  /*12370*/  SYNCS.PHASECHK.TRANS64.TRYWAIT P0, [R0+URZ+0x28860], R5 ;  /* 0x02886005000075a7 */ /* 0x000ee4000800017f */
[----:B---3--:R-:W-:Y:S05]  /*12380*/  @!P0 BRA `(.L_x_7668) ;  /* 0x0000003000c88947 */ /* 0x008fea0003800000 */
.L_x_7748:
[----:B------:R-:W-:Y:S05]  /*12390*/  BSYNC B1 ;  /* 0x0000000000017941 */ /* 0x000fea0003800000 */
.L_x_7667:
[----:B------:R-:W-:Y:S01]  /*123a0*/  UMOV UR4, 0xffffffff ;  /* 0xffffffff00047882 */ /* 0x000fe20000000000 */
[----:B-1----:R-:W-:Y:S02]  /*123b0*/  IMAD R7, R20, 0x4000, R19 ;  /* 0x0000400014077824 */ /* 0x002fe400078e0213 */
        /* <DEDUP_REMOVED lines=56> */
[----:B------:R3:W0:-:S12]  /*12740*/  SHFL.IDX PT, R6, R2, 0x7, 0x181f ;  /* 0x00f81f0002067f89 */ /* 0x00061800000e0000 */
[----:B------:R3:W-:Y:S01]  /*12750*/  LDGSTS.E.BYPASS.LTC128B.128 [R7+0x3400], desc[UR48][R4.64], !P0 ;  /* 0x0340000004077fae */ /* 0x0007e2000c101d70 */
[----:B------:R-:W-:-:S13]  /*12760*/  ISETP.LT.OR P0, PT, R31, 0x61, P1 ;  /* 0x000000611f00780c */ /* 0x000fda0000f01670 */
[----:B01----:R3:W-:Y:S02]  /*12770*/  LDGSTS.E.BYPASS.LTC128B.128 [R7+0x7400], desc[UR48][R4.64+0x80], !P0 ;  /* 0x0740008004077fae */ /* 0x0037e4000c101d70 */
.L_x_7766:
[----:B---3--:R-:W-:Y:S01]  /*12780*/  IADD3 R2, P0, R14, R3, RZ ;  /* 0x000000030e027210 */ /* 0x008fe20007f1e0ff */
[----:B------:R-:W-:Y:S02]  /*12790*/  ULDC.64 UR4, c[0x0][0x328] ;  /* 0x0000ca0000047ab9 */ /* 0x000fe40000000a00 */
[----:B------:R-:W-:Y:S02]  /*127a0*/  IMAD R36, R36, UR4, RZ ;  /* 0x0000000424247c24 */ /* 0x000fe4000f8e02ff */
[----:B------:R-:W-:Y:S01]  /*127b0*/  IMAD.X R3, RZ, RZ, R6, P0 ;  /* 0x000000ffff037224 */ /* 0x000fe200000e0606 */
[----:B------:R-:W-:Y:S01]  /*127c0*/  ISETP.LT.OR P0, PT, R31, 0x71, P2 ;  /* 0x000000711f00780c */ /* 0x000fe20001701670 */
[C---:B------:R-:W-:Y:S02]  /*127d0*/  IMAD R9, R35.reuse, UR5, R36 ;  /* 0x0000000523097c24 */ /* 0x040fe4000f8e0224 */
[----:B0-----:R-:W-:Y:S01]  /*127e0*/  IMAD.WIDE.U32 R4, R35, UR4, RZ ;  /* 0x0000000423047c25 */ /* 0x001fe2000f8e00ff */
[----:B------:R-:W-:-:S03]  /*127f0*/  ULDC.64 UR4, c[0x0][0x338] ;  /* 0x0000ce0000047ab9 */ /* 0x000fc60000000a00 */
[----:B------:R-:W-:Y:S02]  /*12800*/  IMAD.IADD R5, R5, 0x1, R9 ;  /* 0x0000000105057824 */ /* 0x000fe400078e0209 */
[----:B------:R-:W-:Y:S02]  /*12810*/  IMAD R33, R33, UR4, RZ ;  /* 0x0000000421217c24 */ /* 0x000fe4000f8e02ff */
[C---:B------:R-:W-:Y:S02]  /*12820*/  IMAD.WIDE.U32 R4, R32.reuse, UR4, R4 ;  /* 0x0000000420047c25 */ /* 0x040fe4000f8e0004 */
[----:B------:R-:W-:Y:S01]  /*12830*/  @!PT LDS RZ, [RZ] ;  /* 0x00000000fffff984 */ /* 0x000fe20000000800 */
[----:B------:R-:W-:Y:S01]  /*12840*/  @!PT LDS RZ, [RZ] ;  /* 0x00000000fffff984 */ /* 0x000fe20000000800 */
[----:B------:R-:W-:Y:S01]  /*12850*/  @!PT LDS RZ, [RZ] ;  /* 0x00000000fffff984 */ /* 0x000fe20000000800 */
[----:B------:R0:W-:Y:S01]  /*12860*/  LDGSTS.E.BYPASS.LTC128B.128 [R7+0x3c00], desc[UR48][R2.64], !P0 ;  /* 0x03c0000002077fae */ /* 0x0001e2000c101d70 */
[----:B------:R-:W-:Y:S01]  /*12870*/  ISETP.LT.OR P0, PT, R31, 0x71, P1 ;  /* 0x000000711f00780c */ /* 0x000fe20000f01670 */
[----:B------:R-:W-:-:S04]  /*12880*/  IMAD R33, R32, UR5, R33 ;  /* 0x0000000520217c24 */ /* 0x000fc8000f8e0221 */
[----:B------:R-:W-:-:S08]  /*12890*/  IMAD.IADD R33, R5, 0x1, R33 ;  /* 0x0000000105217824 */ /* 0x000fd000078e0221 */
[----:B------:R0:W-:Y:S01]  /*128a0*/  LDGSTS.E.BYPASS.LTC128B.128 [R7+0x7c00], desc[UR48][R2.64+0x80], !P0 ;  /* 0x07c0008002077fae */ /* 0x0001e2000c101d70 */
[----:B------:R-:W-:Y:S01]  /*128b0*/  PLOP3.LUT P0, PT, PT, PT, PT, 0x80, 0x0 ;  /* 0x000000000000781c */ /* 0x000fe20003f0f070 */
[----:B------:R-:W-:-:S12]  /*128c0*/  NOP ;  /* 0x0000000000007918 */ /* 0x000fd80000000000 */
.L_x_7670:
        /* <DEDUP_REMOVED lines=10> */
.L_x_7671:
[----:B------:R-:W-:Y:S01]  /*12970*/  R2UR UR4, R24 ;  /* 0x00000000180472ca */ /* 0x000fe200000e0000 */
[----:B------:R-:W-:Y:S01]  /*12980*/  ULDC.64 UR6, c[0x0][0x330] ;  /* 0x0000cc0000067ab9 */ /* 0x000fe20000000a00 */
[----:B------:R-:W-:Y:S01]  /*12990*/  IMAD.MOV.U32 R5, RZ, RZ, R33 ;  /* 0x000000ffff057224 */ /* 0x000fe200078e0021 */
[----:B------:R1:W-:Y:S01]  /*129a0*/  SYNCS.ARRIVE.TRANS64.A1T0 RZ, [R0+URZ+0x28850], RZ ;  /* 0x028850ff00ff79a7 */ /* 0x0003e2000810003f */
[----:B0-----:R-:W-:Y:S02]  /*129b0*/  IMAD.U32 R3, RZ, RZ, UR6 ;  /* 0x00000006ff037e24 */ /* 0x001fe4000f8e00ff */
        /* <DEDUP_REMOVED lines=13> */
[----:B-1----:R-:W-:Y:S05]  /*12a90*/  @P0 BRA `(.L_x_7672) ;  /* 0xfffffff000240947 */ /* 0x002fea000383ffff */
[----:B------:R-:W-:Y:S05]  /*12aa0*/  BSYNC B0 ;  /* 0x0000000000007941 */ /* 0x000fea0003800000 */
.L_x_7659:
[----:B------:R-:W-:-:S13]  /*12ab0*/  ISETP.NE.AND P0, PT, R18, 0x3, PT ;  /* 0x000000031200780c */ /* 0x000fda0003f05270 */
[----:B------:R-:W-:Y:S05]  /*12ac0*/  @!P0 BRA `(.L_x_7673) ;  /* 0x0000000000048947 */ /* 0x000fea0003800000 */
[----:B------:R-:W-:Y:S01]  /*12ad0*/  BPT.TRAP 0x1 ;  /* 0x000000040000795c */ /* 0x000fe20000300000 */
.L_x_7673:
[----:B0-----:R-:W-:Y:S01]  /*12ae0*/  LEA R0, R10, UR46, 0x3 ;  /* 0x0000002e0a007c11 */ /* 0x001fe2000f8e18ff */
[----:B------:R-:W-:Y:S01]  /*12af0*/  IMAD.MOV.U32 R3, RZ, RZ, -0x80 ;  /* 0xffffff80ff037424 */ /* 0x000fe200078e00ff */
[----:B------:R-:W-:Y:S01]  /*12b00*/  SHF.L.U32 R5, R8, 0x1f, RZ ;  /* 0x0000001f08057819 */ /* 0x000fe200000006ff */
[----:B------:R-:W-:Y:S01]  /*12b10*/  BSSY B0, `(.L_x_7674) ;  /* 0x0000006000007945 */ /* 0x000fe20003800000 */
[----:B------:R-:W-:Y:S02]  /*12b20*/  IMAD R6, R10, 0x4000, R19 ;  /* 0x000040000a067824 */ /* 0x000fe400078e0213 */
[----:B------:R-:W0:Y:S01]  /*12b30*/  SYNCS.PHASECHK.TRANS64.TRYWAIT P0, [R0+URZ+0x28860], R5 ;  /* 0x02886005000075a7 */ /* 0x000e22000800017f */
[----:B------:R-:W-:-:S04]  /*12b40*/  IMAD R3, R22, R3, UR50 ;  /* 0x0000003216037e24 */ /* 0x000fc8000f8e0203 */
[----:B------:R-:W-:Y:S01]  /*12b50*/  IMAD.IADD R28, R3, 0x1, -R28 ;  /* 0x00000001031c7824 */ /* 0x000fe200078e0a1c */
[----:B0-----:R-:W-:Y:S06]  /*12b60*/  @!P0 BRA `(.L_x_7675) ;  /* 0x0000003400988947 */ /* 0x001fec0003800000 */
.L_x_7767:
[----:B------:R-:W-:Y:S05]  /*12b70*/  BSYNC B0 ;  /* 0x0000000000007941 */ /* 0x000fea0003800000 */
.L_x_7674:
        /* <DEDUP_REMOVED lines=8> */
[----:B------:R-:W-:Y:S01]  /*12c00*/  SHFL.IDX PT, R19, R2, 0x1, 0x181f ;  /* 0x00381f0002137f89 */ /* 0x000fe200000e0000 */
[C---:B------:R-:W-:Y:S02]  /*12c10*/  ISETP.LT.OR P4, PT, R28.reuse, 0x1, P1 ;  /* 0x000000011c00780c */ /* 0x040fe40000f81670 */
[C---:B------:R-:W-:Y:S01]  /*12c20*/  ISETP.LT.OR P5, PT, R28.reuse, 0x1, P0 ;  /* 0x000000011c00780c */ /* 0x040fe200007a1670 */
[----:B------:R-:W3:Y:S01]  /*12c30*/  SHFL.IDX PT, R14, R16, 0x1, 0x181f ;  /* 0x00381f00100e7f89 */ /* 0x000ee200000e0000 */
[----:B------:R-:W-:-:S02]  /*12c40*/  ISETP.LT.OR P2, PT, R28, 0x11, P1 ;  /* 0x000000111c00780c */ /* 0x000fc40000f41670 */
[----:B------:R-:W-:Y:S01]  /*12c50*/  ISETP.LT.OR P3, PT, R28, 0x11, P0 ;  /* 0x000000111c00780c */ /* 0x000fe20000761670 */
[----:B------:R-:W-:Y:S04]  /*12c60*/  SHFL.IDX PT, R23, R2, 0x2, 0x181f ;  /* 0x00581f0002177f89 */ /* 0x000fe800000e0000 */
[----:B------:R-:W4:Y:S01]  /*12c70*/  SHFL.IDX PT, R22, R16, 0x2, 0x181f ;  /* 0x00581f0010167f89 */ /* 0x000f2200000e0000 */
[----:B0-----:R-:W-:-:S03]  /*12c80*/  IMAD.MOV.U32 R7, RZ, RZ, R5 ;  /* 0x000000ffff077224 */ /* 0x001fc600078e0005 */
[----:B------:R-:W0:Y:S01]  /*12c90*/  SHFL.IDX PT, R9, R2, 0x4, 0x181f ;  /* 0x00981f0002097f89 */ /* 0x000e2200000e0000 */
[----:B-1----:R-:W-:-:S03]  /*12ca0*/  IMAD.MOV.U32 R6, RZ, RZ, R4 ;  /* 0x000000ffff067224 */ /* 0x002fc600078e0004 */
[----:B------:R-:W1:Y:S01]  /*12cb0*/  SHFL.IDX PT, R24, R16, 0x4, 0x181f ;  /* 0x00981f0010187f89 */ /* 0x000e6200000e0000 */
[----:B------:R-:W-:-:S03]  /*12cc0*/  IMAD.WIDE.U32 R6, R26, 0x2, R6 ;  /* 0x000000021a067825 */ /* 0x000fc600078e0006 */
[----:B------:R-:W-:Y:S01]  /*12cd0*/  SHFL.IDX PT, R21, R2, 0x3, 0x181f ;  /* 0x00781f0002157f89 */ /* 0x000fe200000e0000 */
[----:B---3--:R-:W-:-:S03]  /*12ce0*/  IMAD.MOV.U32 R4, RZ, RZ, R14 ;  /* 0x000000ffff047224 */ /* 0x008fc600078e000e */
[----:B------:R-:W3:Y:S01]  /*12cf0*/  SHFL.IDX PT, R20, R16, 0x3, 0x181f ;  /* 0x00781f0010147f89 */ /* 0x000ee200000e0000 */
[----:B------:R-:W-:-:S03]  /*12d00*/  IMAD.MOV.U32 R5, RZ, RZ, R19 ;  /* 0x000000ffff057224 */ /* 0x000fc600078e0013 */
[----:B------:R-:W-:Y:S01]  /*12d10*/  LDGSTS.E.BYPASS.LTC128B.128 [R3+0x400], desc[UR48][R6.64], !P4 ;  /* 0x0040000006037fae */ /* 0x000fe2000e101d70 */
[----:B------:R-:W-:Y:S01]  /*12d20*/  ISETP.LT.OR P4, PT, R28, 0x21, P1 ;  /* 0x000000211c00780c */ /* 0x000fe20000f81670 */
[----:B------:R-:W-:Y:S02]  /*12d30*/  IMAD.WIDE.U32 R4, R26, 0x2, R4 ;  /* 0x000000021a047825 */ /* 0x000fe400078e0004 */
[----:B------:R5:W-:Y:S01]  /*12d40*/  LDGSTS.E.BYPASS.LTC128B.128 [R3+0x4400], desc[UR48][R6.64+0x80], !P5 ;  /* 0x0440008006037fae */ /* 0x000be2000e901d70 */
[----:B------:R-:W-:Y:S01]  /*12d50*/  ISETP.LT.OR P5, PT, R28, 0x21, P0 ;  /* 0x000000211c00780c */ /* 0x000fe200007a1670 */
[----:B----4-:R-:W-:Y:S02]  /*12d60*/  IMAD.WIDE.U32 R22, R26, 0x2, R22 ;  /* 0x000000021a167825 */ /* 0x010fe400078e0016 */
[----:B------:R-:W5:Y:S02]  /*12d70*/  SHFL.IDX PT, R19, R2, 0x5, 0x181f ;  /* 0x00b81f0002137f89 */ /* 0x000f6400000e0000 */
[----:B0-----:R-:W-:-:S02]  /*12d80*/  IMAD.MOV.U32 R13, RZ, RZ, R9 ;  /* 0x000000ffff0d7224 */ /* 0x001fc400078e0009 */
[----:B------:R-:W0:Y:S01]  /*12d90*/  SHFL.IDX PT, R14, R16, 0x5, 0x181f ;  /* 0x00b81f00100e7f89 */ /* 0x000e2200000e0000 */
[----:B-1----:R-:W-:Y:S02]  /*12da0*/  IMAD.MOV.U32 R12, RZ, RZ, R24 ;  /* 0x000000ffff0c7224 */ /* 0x002fe400078e0018 */
[----:B------:R-:W-:Y:S01]  /*12db0*/  IMAD.MOV.U32 R9, RZ, RZ, RZ ;  /* 0x000000ffff097224 */ /* 0x000fe200078e00ff */
[----:B------:R-:W1:Y:S01]  /*12dc0*/  SHFL.IDX PT, R25, R2, 0x6, 0x181f ;  /* 0x00d81f0002197f89 */ /* 0x000e6200000e0000 */
[----:B------:R-:W-:-:S03]  /*12dd0*/  IMAD.WIDE.U32 R12, R26, 0x2, R12 ;  /* 0x000000021a0c7825 */ /* 0x000fc600078e000c */
[----:B------:R-:W4:Y:S01]  /*12de0*/  SHFL.IDX PT, R30, R16, 0x6, 0x181f ;  /* 0x00d81f00101e7f89 */ /* 0x000f2200000e0000 */
[----:B---3--:R-:W-:-:S03]  /*12df0*/  IMAD.WIDE.U32 R20, R26, 0x2, R20 ;  /* 0x000000021a147825 */ /* 0x008fc600078e0014 */
[----:B------:R-:W-:Y:S01]  /*12e00*/  LDGSTS.E.BYPASS.LTC128B.128 [R3+0xc00], desc[UR48][R4.64], !P2 ;  /* 0x00c0000004037fae */ /* 0x000fe2000d101d70 */
[----:B------:R-:W-:-:S03]  /*12e10*/  ISETP.LT.OR P2, PT, R28, 0x31, P1 ;  /* 0x000000311c00780c */ /* 0x000fc60000f41670 */
[----:B------:R1:W-:Y:S01]  /*12e20*/  LDGSTS.E.BYPASS.LTC128B.128 [R3+0x4c00], desc[UR48][R4.64+0x80], !P3 ;  /* 0x04c0008004037fae */ /* 0x0003e2000d901d70 */
[----:B------:R-:W-:-:S03]  /*12e30*/  ISETP.LT.OR P3, PT, R28, 0x31, P0 ;  /* 0x000000311c00780c */ /* 0x000fc60000761670 */
[----:B------:R3:W-:Y:S01]  /*12e40*/  LDGSTS.E.BYPASS.LTC128B.128 [R3+0x1400], desc[UR48][R22.64], !P4 ;  /* 0x0140000016037fae */ /* 0x0007e2000e101d70 */
[C---:B------:R-:W-:Y:S01]  /*12e50*/  ISETP.LT.OR P4, PT, R28.reuse, 0x41, P1 ;  /* 0x000000411c00780c */ /* 0x040fe20000f81670 */
[----:B-----5:R-:W-:Y:S02]  /*12e60*/  IMAD.MOV.U32 R7, RZ, RZ, R19 ;  /* 0x000000ffff077224 */ /* 0x020fe400078e0013 */
        /* <DEDUP_REMOVED lines=8> */
[----:B----4-:R-:W-:Y:S02]  /*12ef0*/  IMAD.MOV.U32 R4, RZ, RZ, R30 ;  /* 0x000000ffff047224 */ /* 0x010fe400078e001e */
        /* <DEDUP_REMOVED lines=12> */
.L_x_7785:
        /* <DEDUP_REMOVED lines=12> */
.L_x_7677:
        /* <DEDUP_REMOVED lines=10> */
.L_x_7678:
[----:B------:R1:W-:Y:S02]  /*13120*/  SYNCS.ARRIVE.TRANS64.A1T0 RZ, [R0+URZ+0x28850], RZ ;  /* 0x028850ff00ff79a7 */ /* 0x0003e4000810003f */
[----:B-1----:R-:W-:-:S05]  /*13130*/  VIADD R0, R10, 0x1 ;  /* 0x000000010a007836 */ /* 0x002fca0000000000 */
[----:B------:R-:W-:-:S04]  /*13140*/  ISETP.NE.AND P0, PT, R0, 0x2, PT ;  /* 0x000000020000780c */ /* 0x000fc80003f05270 */
[----:B0-----:R-:W-:Y:S02]  /*13150*/  SEL R3, RZ, 0x1, P0 ;  /* 0x00000001ff037807 */ /* 0x001fe40000000000 */
[----:B------:R-:W-:Y:S02]  /*13160*/  SEL R0, R0, RZ, P0 ;  /* 0x000000ff00007207 */ /* 0x000fe40000000000 */
[----:B------:R-:W-:-:S07]  /*13170*/  LOP3.LUT R8, R8, R3, RZ, 0x3c, !PT ;  /* 0x0000000308087212 */ /* 0x000fce00078e3cff */
.L_x_7638:
[----:B------:R-:W0:Y:S01]  /*13180*/  S2R R3, SR_CgaCtaId ;  /* 0x0000000000037919 */ /* 0x000e220000008800 */
[----:B------:R-:W-:Y:S02]  /*13190*/  MOV R2, 0x400 ;  /* 0x0000040000027802 */ /* 0x000fe40000000f00 */
[----:B------:R-:W-:Y:S02]  /*131a0*/  SHF.L.U32 R9, R9, 0x1f, RZ ;  /* 0x0000001f09097819 */ /* 0x000fe400000006ff */
[----:B0-----:R-:W-:-:S04]  /*131b0*/  LEA R7, R3, R2, 0x18 ;  /* 0x0000000203077211 */ /* 0x001fc800078ec0ff */
[----:B------:R-:W0:Y:S02]  /*131c0*/  SYNCS.PHASECHK.TRANS64.TRYWAIT P0, [R7+URZ+0x28820], R9 ;  /* 0x02882009070075a7 */ /* 0x000e24000800017f */
[----:B0-----:R-:W-:Y:S05]  /*131d0*/  @!P0 BRA `(.L_x_7679) ;  /* 0x0000003800a88947 */ /* 0x001fea0003800000 */
.L_x_7786:
[----:B------:R-:W-:-:S03]  /*131e0*/  UMOV UR4, 0xffffffff ;  /* 0xffffffff00047882 */ /* 0x000fc60000000000 */
[----:B------:R-:W-:Y:S05]  /*131f0*/  BRA.DIV UR4, `(.L_x_7680) ;  /* 0x0000003a04b47947 */ /* 0x000fea000b800000 */
[----:B------:R1:W3:Y:S02]  /*13200*/  SHFL.IDX PT, R14, R17, RZ, 0x1f ;  /* 0x00001fff110e7589 */ /* 0x0002e400000e0000 */
.L_x_7789:
[----:B---3--:R-:W-:-:S13]  /*13210*/  ISETP.NE.AND P0, PT, R14, RZ, PT ;  /* 0x000000ff0e00720c */ /* 0x008fda0003f05270 */
[----:B------:R-:W-:Y:S05]  /*13220*/  @P0 BRA `(.L_x_7546) ;  /* 0x0000000000880947 */ /* 0x000fea0003800000 */
[----:B------:R-:W-:-:S03]  /*13230*/  UMOV UR4, 0xffffffff ;  /* 0xffffffff00047882 */ /* 0x000fc60000000000 */
[----:B------:R-:W-:Y:S05]  /*13240*/  BRA.DIV UR4, `(.L_x_7681) ;  /* 0x0000003a04c87947 */ /* 0x000fea000b800000 */
[----:B------:R-:W-:-:S13]  /*13250*/  ELECT P6, URZ, PT ;  /* 0x00000000003f782f */ /* 0x000fda00038c0000 */
.L_x_7792:
[----:B------:R-:W-:Y:S05]  /*13260*/  @!P6 BRA `(.L_x_7546) ;  /* 0x000000000078e947 */ /* 0x000fea0003800000 */
[----:B------:R-:W-:-:S06]  /*13270*/  ULOP3.LUT UR4, UR36, 0x2, URZ, 0xfc, !UPT ;  /* 0x0000000224047892 */ /* 0x000fcc000f8efc3f */
[----:B------:R-:W-:-:S05]  /*13280*/  IMAD.U32 R2, RZ, RZ, UR4 ;  /* 0x00000004ff027e24 */ /* 0x000fca000f8e00ff */
[----:B------:R-:W-:-:S13]  /*13290*/  ISETP.NE.AND P0, PT, R2, 0x3, PT ;  /* 0x000000030200780c */ /* 0x000fda0003f05270 */
[----:B------:R-:W-:Y:S05]  /*132a0*/  @!P0 BRA `(.L_x_7682) ;  /* 0x0000000000048947 */ /* 0x000fea0003800000 */
[----:B------:R-:W-:Y:S01]  /*132b0*/  BPT.TRAP 0x1 ;  /* 0x000000040000795c */ /* 0x000fe20000300000 */
.L_x_7682:
[----:B------:R-:W-:Y:S01]  /*132c0*/  IMAD R5, R0, 0x8, R7 ;  /* 0x0000000800057824 */ /* 0x000fe200078e0207 */
[----:B------:R-:W-:Y:S01]  /*132d0*/  SHF.L.U32 R2, R8, 0x1f, RZ ;  /* 0x0000001f08027819 */ /* 0x000fe200000006ff */
[----:B------:R-:W-:-:S03]  /*132e0*/  VIADD R0, R0, 0x1 ;  /* 0x0000000100007836 */ /* 0x000fc60000000000 */
[----:B------:R-:W3:Y:S02]  /*132f0*/  SYNCS.PHASECHK.TRANS64.TRYWAIT P1, [R5+URZ+0x28840], R2 ;  /* 0x02884002050075a7 */ /* 0x000ee4000802017f */
[----:B------:R-:W-:-:S04]  /*13300*/  ISETP.NE.AND P2, PT, R0, 0x2, PT ;  /* 0x000000020000780c */ /* 0x000fc80003f45270 */
[----:B------:R-:W-:Y:S01]  /*13310*/  SEL R3, RZ, 0x1, P2 ;  /* 0x00000001ff037807 */ /* 0x000fe20001000000 */
[----:B---3--:R-:W-:Y:S08]  /*13320*/  @!P1 BRA `(.L_x_7683) ;  /* 0x0000003800b09947 */ /* 0x008ff00003800000 */
.L_x_7793:
[----:B------:R-:W-:Y:S02]  /*13330*/  SEL R0, R0, RZ, P2 ;  /* 0x000000ff00007207 */ /* 0x000fe40001000000 */
[----:B------:R-:W-:Y:S01]  /*13340*/  LOP3.LUT R3, R8, R3, RZ, 0x3c, !PT ;  /* 0x0000000308037212 */ /* 0x000fe200078e3cff */
[----:B------:R-:W-:Y:S06]  /*13350*/  @!P0 BRA `(.L_x_7684) ;  /* 0x0000000000048947 */ /* 0x000fec0003800000 */
[----:B------:R-:W-:Y:S01]  /*13360*/  BPT.TRAP 0x1 ;  /* 0x000000040000795c */ /* 0x000fe20000300000 */
.L_x_7684:
[----:B0-----:R-:W-:Y:S01]  /*13370*/  IMAD R7, R0, 0x8, R7 ;  /* 0x0000000800077824 */ /* 0x001fe200078e0207 */
[----:B------:R-:W-:-:S04]  /*13380*/  SHF.L.U32 R0, R3, 0x1f, RZ ;  /* 0x0000001f03007819 */ /* 0x000fc800000006ff */
[----:B------:R-:W0:Y:S02]  /*13390*/  SYNCS.PHASECHK.TRANS64.TRYWAIT P1, [R7+URZ+0x28840], R0 ;  /* 0x02884000070075a7 */ /* 0x000e24000802017f */
[----:B0-----:R-:W-:Y:S05]  /*133a0*/  @!P1 BRA `(.L_x_7685) ;  /* 0x0000003800a49947 */ /* 0x001fea0003800000 */
.L_x_7794:
[----:B------:R-:W-:Y:S05]  /*133b0*/  @!P0 BRA `(.L_x_7686) ;  /* 0x0000000000048947 */ /* 0x000fea0003800000 */
[----:B------:R-:W-:Y:S01]  /*133c0*/  BPT.TRAP 0x1 ;  /* 0x000000040000795c */ /* 0x000fe20000300000 */
.L_x_7686:
[----:B------:R-:W4:Y:S02]  /*133d0*/  SYNCS.PHASECHK.TRANS64.TRYWAIT P1, [R5+URZ+0x28860], R2 ;  /* 0x02886002050075a7 */ /* 0x000f24000802017f */
[----:B----4-:R-:W-:Y:S05]  /*133e0*/  @!P1 BRA `(.L_x_7687) ;  /* 0x0000003800a89947 */ /* 0x010fea0003800000 */
.L_x_7795:
[----:B------:R-:W-:Y:S05]  /*133f0*/  @!P0 BRA `(.L_x_7688) ;  /* 0x0000000000048947 */ /* 0x000fea0003800000 */
[----:B------:R-:W-:Y:S01]  /*13400*/  BPT.TRAP 0x1 ;  /* 0x000000040000795c */ /* 0x000fe20000300000 */
.L_x_7688:
[----:B------:R0:W0:Y:S02]  /*13410*/  SYNCS.PHASECHK.TRANS64.TRYWAIT P0, [R7+URZ+0x28860], R0 ;  /* 0x02886000070075a7 */ /* 0x000024000800017f */
[----:B0-----:R-:W-:Y:S05]  /*13420*/  @!P0 NANOSLEEP.SYNCS 0x989680 ;  /* 0x009896800000895d */ /* 0x001fea0003900000 */
[----:B------:R-:W0:Y:S02]  /*13430*/  @!P0 SYNCS.PHASECHK.TRANS64 P0, [R7+URZ+0x28860], R0 ;  /* 0x02886000070085a7 */ /* 0x000e24000800007f */
[----:B0-----:R-:W-:Y:S05]  /*13440*/  @!P0 BRA `(.L_x_7688) ;  /* 0xfffffffc00f08947 */ /* 0x001fea000383ffff */
.L_x_7546:
[----:B------:R-:W-:Y:S05]  /*13450*/  BSYNC B6 ;  /* 0x0000000000067941 */ /* 0x000fea0003800000 */
.L_x_7543:
[----:B------:R-:W-:Y:S05]  /*13460*/  EXIT ;  /* 0x000000000000794d */ /* 0x000fea0003800000 */
.L_x_7556:
[----:B0-----:R-:W-:-:S04]  /*13470*/  IMAD.U32 R3, RZ, RZ, UR40 ;  /* 0x00000028ff037e24 */ /* 0x001fc8000f8e00ff */
[----:B------:R0:W1:Y:S03]  /*13480*/  SYNCS.PHASECHK.TRANS64.TRYWAIT P0, [R3+URZ+0x28800], R0 ;  /* 0x02880000030075a7 */ /* 0x000066000800017f */
[----:B-1----:R-:W-:Y:S05]  /*13490*/  @!P0 NANOSLEEP.SYNCS 0x989680 ;  /* 0x009896800000895d */ /* 0x002fea0003900000 */
[----:B------:R-:W1:Y:S02]  /*134a0*/  @!P0 SYNCS.PHASECHK.TRANS64 P0, [R3+URZ+0x28800], R0 ;  /* 0x02880000030085a7 */ /* 0x000e64000800007f */
[----:B-1----:R-:W-:Y:S05]  /*134b0*/  @!P0 BRA `(.L_x_7556) ;  /* 0xfffffffc00ec8947 */ /* 0x002fea000383ffff */
[----:B------:R-:W-:Y:S05]  /*134c0*/  BRA `(.L_x_7689) ;  /* 0xfffffee000907947 */ /* 0x000fea000383ffff */
.L_x_7560:
[----:B-1----:R-:W-:-:S04]  /*134d0*/  IMAD.U32 R3, RZ, RZ, UR40 ;  /* 0x00000028ff037e24 */ /* 0x002fc8000f8e00ff */
[----:B------:R1:W2:Y:S03]  /*134e0*/  SYNCS.PHASECHK.TRANS64.TRYWAIT P1, [R3+URZ+0x28830], R0 ;  /* 0x02883000030075a7 */ /* 0x0002a6000802017f */
[----:B--2---:R-:W-:Y:S05]  /*134f0*/  @!P1 NANOSLEEP.SYNCS 0x989680 ;  /* 0x009896800000995d */ /* 0x004fea0003900000 */
[----:B------:R-:W2:Y:S02]  /*13500*/  @!P1 SYNCS.PHASECHK.TRANS64 P1, [R3+URZ+0x28830], R0 ;  /* 0x02883000030095a7 */ /* 0x000ea4000802007f */
[----:B--2---:R-:W-:Y:S05]  /*13510*/  @!P1 BRA `(.L_x_7560) ;  /* 0xfffffffc00ec9947 */ /* 0x004fea000383ffff */
[----:B------:R-:W-:Y:S05]  /*13520*/  BRA `(.L_x_7559) ;  /* 0xfffffee000ac7947 */ /* 0x000fea000383ffff */
.L_x_7577:
[----:B-1----:R-:W-:-:S04]  /*13530*/  IMAD.U32 R7, RZ, RZ, UR6 ;  /* 0x00000006ff077e24 */ /* 0x002fc8000f8e00ff */
[----:B------:R1:W2:Y:S03]  /*13540*/  SYNCS.PHASECHK.TRANS64.TRYWAIT P1, [R7+URZ+0x28830], R6 ;  /* 0x02883006070075a7 */ /* 0x0002a6000802017f */
[----:B--2---:R-:W-:Y:S05]  /*13550*/  @!P1 NANOSLEEP.SYNCS 0x989680 ;  /* 0x009896800000995d */ /* 0x004fea0003900000 */
[----:B------:R-:W2:Y:S02]  /*13560*/  @!P1 SYNCS.PHASECHK.TRANS64 P1, [R7+URZ+0x28830], R6 ;  /* 0x02883006070095a7 */ /* 0x000ea4000802007f */
[----:B--2---:R-:W-:Y:S05]  /*13570*/  @!P1 BRA `(.L_x_7577) ;  /* 0xfffffffc00ec9947 */ /* 0x004fea000383ffff */
[----:B------:R-:W-:Y:S05]  /*13580*/  BRA `(.L_x_7574) ;  /* 0xffffff1800047947 */ /* 0x000fea000383ffff */
.L_x_7581:
[----:B-1----:R-:W-:-:S04]  /*13590*/  IMAD.U32 R7, RZ, RZ, UR6 ;  /* 0x00000006ff077e24 */ /* 0x002fc8000f8e00ff */
[----:B------:R1:W2:Y:S03]  /*135a0*/  SYNCS.PHASECHK.TRANS64.TRYWAIT P1, [R7+URZ+0x28850], R6 ;  /* 0x02885006070075a7 */ /* 0x0002a6000802017f */
[----:B--2---:R-:W-:Y:S05]  /*135b0*/  @!P1 NANOSLEEP.SYNCS 0x989680 ;  /* 0x009896800000995d */ /* 0x004fea0003900000 */
[----:B------:R-:W2:Y:S02]  /*135c0*/  @!P1 SYNCS.PHASECHK.TRANS64 P1, [R7+URZ+0x28850], R6 ;  /* 0x02885006070095a7 */ /* 0x000ea4000802007f */
[----:B--2---:R-:W-:Y:S05]  /*135d0*/  @!P1 BRA `(.L_x_7581) ;  /* 0xfffffffc00ec9947 */ /* 0x004fea000383ffff */
[----:B------:R-:W-:Y:S05]  /*135e0*/  BRA `(.L_x_7578) ;  /* 0xffffff1800d87947 */ /* 0x000fea000383ffff */
.L_x_7600:
[----:B-1----:R-:W-:-:S04]  /*135f0*/  IMAD.U32 R7, RZ, RZ, UR6 ;  /* 0x00000006ff077e24 */ /* 0x002fc8000f8e00ff */
[----:B------:R1:W2:Y:S03]  /*13600*/  SYNCS.PHASECHK.TRANS64.TRYWAIT P1, [R7+URZ+0x28830], R6 ;  /* 0x02883006070075a7 */ /* 0x0002a6000802017f */
[----:B--2---:R-:W-:Y:S05]  /*13610*/  @!P1 NANOSLEEP.SYNCS 0x989680 ;  /* 0x009896800000995d */ /* 0x004fea0003900000 */
[----:B------:R-:W2:Y:S02]  /*13620*/  @!P1 SYNCS.PHASECHK.TRANS64 P1, [R7+URZ+0x28830], R6 ;  /* 0x02883006070095a7 */ /* 0x000ea4000802007f */
[----:B--2---:R-:W-:Y:S05]  /*13630*/  @!P1 BRA `(.L_x_7600) ;  /* 0xfffffffc00ec9947 */ /* 0x004fea000383ffff */
[----:B------:R-:W-:Y:S05]  /*13640*/  BRA `(.L_x_7597) ;  /* 0xffffff4800dc7947 */ /* 0x000fea000383ffff */
.L_x_7604:
[----:B-1----:R-:W-:-:S04]  /*13650*/  IMAD.U32 R7, RZ, RZ, UR6 ;  /* 0x00000006ff077e24 */ /* 0x002fc8000f8e00ff */
[----:B------:R1:W2:Y:S03]  /*13660*/  SYNCS.PHASECHK.TRANS64.TRYWAIT P1, [R7+URZ+0x28850], R6 ;  /* 0x02885006070075a7 */ /* 0x0002a6000802017f */
[----:B--2---:R-:W-:Y:S05]  /*13670*/  @!P1 NANOSLEEP.SYNCS 0x989680 ;  /* 0x009896800000995d */ /* 0x004fea0003900000 */
[----:B------:R-:W2:Y:S02]  /*13680*/  @!P1 SYNCS.PHASECHK.TRANS64 P1, [R7+URZ+0x28850], R6 ;  /* 0x02885006070095a7 */ /* 0x000ea4000802007f */
[----:B--2---:R-:W-:Y:S05]  /*13690*/  @!P1 BRA `(.L_x_7604) ;  /* 0xfffffffc00ec9947 */ /* 0x004fea000383ffff */
[----:B------:R-:W-:Y:S05]  /*136a0*/  BRA `(.L_x_7601) ;  /* 0xffffff4c00b07947 */ /* 0x000fea000383ffff */
.L_x_7612:
[----:B-1----:R-:W-:-:S04]  /*136b0*/  IMAD.U32 R7, RZ, RZ, UR6 ;  /* 0x00000006ff077e24 */ /* 0x002fc8000f8e00ff */
[----:B------:R1:W2:Y:S03]  /*136c0*/  SYNCS.PHASECHK.TRANS64.TRYWAIT P1, [R7+URZ+0x28830], R6 ;  /* 0x02883006070075a7 */ /* 0x0002a6000802017f */
[----:B--2---:R-:W-:Y:S05]  /*136d0*/  @!P1 NANOSLEEP.SYNCS 0x989680 ;  /* 0x009896800000995d */ /* 0x004fea0003900000 */
[----:B------:R-:W2:Y:S02]  /*136e0*/  @!P1 SYNCS.PHASECHK.TRANS64 P1, [R7+URZ+0x28830], R6 ;  /* 0x02883006070095a7 */ /* 0x000ea4000802007f */
[----:B--2---:R-:W-:Y:S05]  /*136f0*/  @!P1 BRA `(.L_x_7612) ;  /* 0xfffffffc00ec9947 */ /* 0x004fea000383ffff */
[----:B------:R-:W-:Y:S05]  /*13700*/  BRA `(.L_x_7609) ;  /* 0xffffff6800e07947 */ /* 0x000fea000383ffff */
.L_x_7616:
[----:B-1----:R-:W-:-:S04]  /*13710*/  IMAD.U32 R7, RZ, RZ, UR6 ;  /* 0x00000006ff077e24 */ /* 0x002fc8000f8e00ff */
[----:B------:R1:W2:Y:S03]  /*13720*/  SYNCS.PHASECHK.TRANS64.TRYWAIT P1, [R7+URZ+0x28850], R6 ;  /* 0x02885006070075a7 */ /* 0x0002a6000802017f */
[----:B--2---:R-:W-:Y:S05]  /*13730*/  @!P1 NANOSLEEP.SYNCS 0x989680 ;  /* 0x009896800000995d */ /* 0x004fea0003900000 */
[----:B------:R-:W2:Y:S02]  /*13740*/  @!P1 SYNCS.PHASECHK.TRANS64 P1, [R7+URZ+0x28850], R6 ;  /* 0x02885006070095a7 */ /* 0x000ea4000802007f */
[----:B--2---:R-:W-:Y:S05]  /*13750*/  @!P1 BRA `(.L_x_7616) ;  /* 0xfffffffc00ec9947 */ /* 0x004fea000383ffff */
[----:B------:R-:W-:Y:S05]  /*13760*/  BRA `(.L_x_7613) ;  /* 0xffffff6c00a47947 */ /* 0x000fea000383ffff */
.L_x_7631:
[----:B-1----:R-:W-:-:S04]  /*13770*/  IMAD.U32 R3, RZ, RZ, UR5 ;  /* 0x00000005ff037e24 */ /* 0x002fc8000f8e00ff */
[----:B------:R1:W3:Y:S03]  /*13780*/  SYNCS.PHASECHK.TRANS64.TRYWAIT P1, [R3+URZ+0x28850], R0 ;  /* 0x02885000030075a7 */ /* 0x0002e6000802017f */
[----:B---3--:R-:W-:Y:S05]  /*13790*/  @!P1 NANOSLEEP.SYNCS 0x989680 ;  /* 0x009896800000995d */ /* 0x008fea0003900000 */
[----:B------:R-:W3:Y:S02]  /*137a0*/  @!P1 SYNCS.PHASECHK.TRANS64 P1, [R3+URZ+0x28850], R0 ;  /* 0x02885000030095a7 */ /* 0x000ee4000802007f */
[----:B---3--:R-:W-:Y:S05]  /*137b0*/  @!P1 BRA `(.L_x_7631) ;  /* 0xfffffffc00ec9947 */ /* 0x008fea000383ffff */
[----:B------:R-:W-:Y:S05]  /*137c0*/  BRA `(.L_x_7630) ;  /* 0xffffff9800c47947 */ /* 0x000fea000383ffff */
.L_x_7649:
[----:B------:R-:W-:Y:S02]  /*137d0*/  IMAD.MOV.U32 R13, RZ, RZ, R17 ;  /* 0x000000ffff0d7224 */ /* 0x000fe400078e0011 */
[----:B------:R-:W-:Y:S02]  /*137e0*/  IMAD.MOV.U32 R12, RZ, RZ, RZ ;  /* 0x000000ffff0c7224 */ /* 0x000fe400078e00ff */
[----:B------:R-:W-:Y:S02]  /*137f0*/  IMAD.MOV.U32 R11, RZ, RZ, 0x1f ;  /* 0x0000001fff0b7424 */ /* 0x000fe400078e00ff */
[----:B------:R-:W-:-:S07]  /*13800*/  IMAD.MOV.U32 R15, RZ, RZ, -0x1 ;  /* 0xffffffffff0f7424 */ /* 0x000fce00078e00ff */
[----:B-----5:R-:W-:Y:S05]  /*13810*/  WARPSYNC.COLLECTIVE R15, `(.L_x_7690) ;  /* 0x000000000f087348 */ /* 0x020fea0003c00000 */
[----:B------:R0:W1:Y:S02]  /*13820*/  SHFL.IDX P6, R14, R13, R12, R11 ;  /* 0x0000000c0d0e7389 */ /* 0x00006400000c000b */
[----:B01---5:R-:W-:Y:S01]  /*13830*/  ENDCOLLECTIVE ;  /* 0x000000000000791b */ /* 0x023fe20003800000 */
.L_x_7690:
[----:B------:R-:W-:Y:S05]  /*13840*/  BRA `(.L_x_7691) ;  /* 0xffffffcc00807947 */ /* 0x000fea000383ffff */
.L_x_7651:
[----:B0-----:R-:W-:-:S04]  /*13850*/  IMAD.U32 R10, RZ, RZ, UR46 ;  /* 0x0000002eff0a7e24 */ /* 0x001fc8000f8e00ff */
[----:B------:R0:W1:Y:S03]  /*13860*/  SYNCS.PHASECHK.TRANS64.TRYWAIT P0, [R10+URZ+0x28840], R9 ;  /* 0x028840090a0075a7 */ /* 0x000066000800017f */
[----:B-1----:R-:W-:Y:S05]  /*13870*/  @!P0 NANOSLEEP.SYNCS 0x989680 ;  /* 0x009896800000895d */ /* 0x002fea0003900000 */
[----:B------:R-:W1:Y:S02]  /*13880*/  @!P0 SYNCS.PHASECHK.TRANS64 P0, [R10+URZ+0x28840], R9 ;  /* 0x028840090a0085a7 */ /* 0x000e64000800007f */
[----:B-1----:R-:W-:Y:S05]  /*13890*/  @!P0 BRA `(.L_x_7651) ;  /* 0xfffffffc00ec8947 */ /* 0x002fea000383ffff */
[----:B------:R-:W-:Y:S05]  /*138a0*/  BRA `(.L_x_7692) ;  /* 0xffffffcc00fc7947 */ /* 0x000fea000383ffff */
.L_x_7652:
        /* <DEDUP_REMOVED lines=8> */
.L_x_7694:
[----:B------:R-:W-:Y:S05]  /*13930*/  BSYNC B0 ;  /* 0x0000000000007941 */ /* 0x000fea0003800000 */
.L_x_7693:
        /* <DEDUP_REMOVED lines=9> */
.L_x_7695:
[----:B------:R-:W-:Y:S02]  /*139d0*/  IMAD.MOV.U32 R13, RZ, RZ, R3 ;  /* 0x000000ffff0d7224 */ /* 0x000fe400078e0003 */
[----:B------:R-:W-:Y:S02]  /*139e0*/  IMAD.MOV.U32 R12, RZ, RZ, 0x1 ;  /* 0x00000001ff0c7424 */ /* 0x000fe400078e00ff */
[----:B------:R-:W-:-:S07]  /*139f0*/  IMAD.MOV.U32 R4, RZ, RZ, R14 ;  /* 0x000000ffff047224 */ /* 0x000fce00078e000e */
[----:B------:R-:W-:Y:S05]  /*13a00*/  WARPSYNC.COLLECTIVE R15, `(.L_x_7696) ;  /* 0x000000000f087348 */ /* 0x000fea0003c00000 */
[----:B------:R0:W1:Y:S02]  /*13a10*/  SHFL.IDX P6, R14, R13, R12, R11 ;  /* 0x0000000c0d0e7389 */ /* 0x00006400000c000b */
[----:B01----:R-:W-:Y:S01]  /*13a20*/  ENDCOLLECTIVE ;  /* 0x000000000000791b */ /* 0x003fe20003800000 */
.L_x_7696:
        /* <DEDUP_REMOVED lines=13> */
.L_x_7697:
[----:B------:R-:W-:Y:S02]  /*13b00*/  IMAD.MOV.U32 R5, RZ, RZ, R8 ;  /* 0x000000ffff057224 */ /* 0x000fe400078e0008 */
[----:B------:R-:W-:Y:S02]  /*13b10*/  IMAD.MOV.U32 R13, RZ, RZ, R3 ;  /* 0x000000ffff0d7224 */ /* 0x000fe400078e0003 */
[----:B------:R-:W-:Y:S02]  /*13b20*/  IMAD.MOV.U32 R12, RZ, RZ, 0x2 ;  /* 0x00000002ff0c7424 */ /* 0x000fe400078e00ff */
[----:B------:R-:W-:-:S07]  /*13b30*/  IMAD.MOV.U32 R4, RZ, RZ, R14 ;  /* 0x000000ffff047224 */ /* 0x000fce00078e000e */
[----:B------:R-:W-:Y:S05]  /*13b40*/  WARPSYNC.COLLECTIVE R15, `(.L_x_7698) ;  /* 0x000000000f087348 */ /* 0x000fea0003c00000 */
[----:B------:R0:W1:Y:S02]  /*13b50*/  SHFL.IDX P6, R14, R13, R12, R11 ;  /* 0x0000000c0d0e7389 */ /* 0x00006400000c000b */
[----:B01----:R-:W-:Y:S01]  /*13b60*/  ENDCOLLECTIVE ;  /* 0x000000000000791b */ /* 0x003fe20003800000 */
.L_x_7698:
        /* <DEDUP_REMOVED lines=9> */
[----:B0-----:R-:W-:Y:S05]  /*13c00*/  WARPSYNC.COLLECTIVE R15, `(.L_x_7699) ;  /* 0x000000000f087348 */ /* 0x001fea0003c00000 */
[----:B------:R1:W2:Y:S02]  /*13c10*/  SHFL.IDX P6, R14, R13, R12, R11 ;  /* 0x0000000c0d0e7389 */ /* 0x0002a400000c000b */
[----:B012---:R-:W-:Y:S01]  /*13c20*/  ENDCOLLECTIVE ;  /* 0x000000000000791b */ /* 0x007fe20003800000 */
.L_x_7699:
[----:B------:R-:W-:Y:S02]  /*13c30*/  IMAD.MOV.U32 R5, RZ, RZ, R10 ;  /* 0x000000ffff057224 */ /* 0x000fe400078e000a */
[----:B------:R-:W-:Y:S02]  /*13c40*/  IMAD.MOV.U32 R13, RZ, RZ, R3 ;  /* 0x000000ffff0d7224 */ /* 0x000fe400078e0003 */
[----:B------:R-:W-:Y:S02]  /*13c50*/  IMAD.MOV.U32 R12, RZ, RZ, 0x3 ;  /* 0x00000003ff0c7424 */ /* 0x000fe400078e00ff */
[----:B------:R-:W-:-:S07]  /*13c60*/  IMAD.MOV.U32 R35, RZ, RZ, R14 ;  /* 0x000000ffff237224 */ /* 0x000fce00078e000e */
[----:B------:R-:W-:Y:S05]  /*13c70*/  WARPSYNC.COLLECTIVE R15, `(.L_x_7700) ;  /* 0x000000000f087348 */ /* 0x000fea0003c00000 */
[----:B------:R0:W1:Y:S02]  /*13c80*/  SHFL.IDX P6, R14, R13, R12, R11 ;  /* 0x0000000c0d0e7389 */ /* 0x00006400000c000b */
[----:B01----:R-:W-:Y:S01]  /*13c90*/  ENDCOLLECTIVE ;  /* 0x000000000000791b */ /* 0x003fe20003800000 */
.L_x_7700:
[----:B------:R-:W-:-:S04]  /*13ca0*/  IMAD.MOV.U32 R4, RZ, RZ, R35 ;  /* 0x000000ffff047224 */ /* 0x000fc800078e0023 */
[----:B------:R-:W-:Y:S01]  /*13cb0*/  @P0 IMAD.WIDE.U32 R8, R26, 0x2, R4 ;  /* 0x000000021a080825 */ /* 0x000fe200078e0004 */
[----:B------:R-:W-:-:S05]  /*13cc0*/  @P0 LEA R5, R19, UR46, 0x1 ;  /* 0x0000002e13050c11 */ /* 0x000fca000f8e08ff */
        /* <DEDUP_REMOVED lines=11> */
.L_x_7701:
        /* <DEDUP_REMOVED lines=8> */
.L_x_7702:
        /* <DEDUP_REMOVED lines=13> */
.L_x_7703:
        /* <DEDUP_REMOVED lines=8> */
.L_x_7704:
        /* <DEDUP_REMOVED lines=12> */
.L_x_7705:
        /* <DEDUP_REMOVED lines=8> */
.L_x_7706:
        /* <DEDUP_REMOVED lines=13> */
.L_x_7707:
        /* <DEDUP_REMOVED lines=8> */
.L_x_7708:
        /* <DEDUP_REMOVED lines=12> */
.L_x_7709:
[----:B------:R-:W-:Y:S05]  /*142a0*/  BRA `(.L_x_7710) ;  /* 0xffffffc800f87947 */ /* 0x000fea000383ffff */
.L_x_7655:
        /* <DEDUP_REMOVED lines=8> */
.L_x_7711:
[----:B------:R-:W-:Y:S02]  /*14330*/  VIADD R9, R3, 0x10 ;  /* 0x0000001003097836 */ /* 0x000fe40000000000 */
[----:B------:R-:W-:Y:S02]  /*14340*/  IMAD.MOV.U32 R13, RZ, RZ, R6 ;  /* 0x000000ffff0d7224 */ /* 0x000fe400078e0006 */
[----:B------:R-:W-:-:S07]  /*14350*/  IMAD.MOV.U32 R5, RZ, RZ, R14 ;  /* 0x000000ffff057224 */ /* 0x000fce00078e000e */
[----:B------:R-:W-:Y:S05]  /*14360*/  WARPSYNC.COLLECTIVE R15, `(.L_x_7712) ;  /* 0x000000000f087348 */ /* 0x000fea0003c00000 */
[----:B------:R0:W1:Y:S02]  /*14370*/  SHFL.IDX P6, R14, R13, R12, R11 ;  /* 0x0000000c0d0e7389 */ /* 0x00006400000c000b */
[----:B01----:R-:W-:Y:S01]  /*14380*/  ENDCOLLECTIVE ;  /* 0x000000000000791b */ /* 0x003fe20003800000 */
.L_x_7712:
        /* <DEDUP_REMOVED lines=10> */
.L_x_7713:
        /* <DEDUP_REMOVED lines=13> */
.L_x_7714:
[----:B------:R-:W-:Y:S02]  /*14500*/  IMAD.MOV.U32 R5, RZ, RZ, R8 ;  /* 0x000000ffff057224 */ /* 0x000fe400078e0008 */
[----:B------:R-:W-:Y:S02]  /*14510*/  IMAD.MOV.U32 R13, RZ, RZ, R7 ;  /* 0x000000ffff0d7224 */ /* 0x000fe400078e0007 */
[----:B------:R-:W-:Y:S02]  /*14520*/  IMAD.MOV.U32 R12, RZ, RZ, 0x2 ;  /* 0x00000002ff0c7424 */ /* 0x000fe400078e00ff */
[----:B------:R-:W-:-:S07]  /*14530*/  IMAD.MOV.U32 R4, RZ, RZ, R14 ;  /* 0x000000ffff047224 */ /* 0x000fce00078e000e */
[----:B------:R-:W-:Y:S05]  /*14540*/  WARPSYNC.COLLECTIVE R15, `(.L_x_7715) ;  /* 0x000000000f087348 */ /* 0x000fea0003c00000 */
[----:B------:R0:W1:Y:S02]  /*14550*/  SHFL.IDX P6, R14, R13, R12, R11 ;  /* 0x0000000c0d0e7389 */ /* 0x00006400000c000b */
[----:B01----:R-:W-:Y:S01]  /*14560*/  ENDCOLLECTIVE ;  /* 0x000000000000791b */ /* 0x003fe20003800000 */
.L_x_7715:
[----:B------:R-:W-:-:S04]  /*14570*/  @!P2 IMAD.WIDE.U32 R8, R26, 0x2, R4 ;  /* 0x000000021a08a825 */ /* 0x000fc800078e0004 */
[----:B------:R-:W-:Y:S01]  /*14580*/  VIADD R5, R3, 0x20 ;  /* 0x0000002003057836 */ /* 0x000fe20000000000 */
[----:B------:R-:W-:Y:S01]  /*14590*/  @!PT LDS RZ, [RZ] ;  /* 0x00000000fffff984 */ /* 0x000fe20000000800 */
[----:B------:R-:W-:Y:S01]  /*145a0*/  @!PT LDS RZ, [RZ] ;  /* 0x00000000fffff984 */ /* 0x000fe20000000800 */
[----:B------:R-:W-:Y:S01]  /*145b0*/  @!PT LDS RZ, [RZ] ;  /* 0x00000000fffff984 */ /* 0x000fe20000000800 */
[----:B------:R-:W-:Y:S04]  /*145c0*/  @!P2 LDGSTS.E.BYPASS.LTC128B.128 [R35+0x10c00], desc[UR48][R8.64], !P0 ;  /* 0x10c000000823afae */ /* 0x000fe8000c101d70 */
[----:B------:R0:W-:Y:S01]  /*145d0*/  @!P2 LDGSTS.E.BYPASS.LTC128B.128 [R35+0x14c00], desc[UR48][R8.64+0x80], !P1 ;  /* 0x14c000800823afae */ /* 0x0001e2000c901d70 */
[----:B------:R-:W-:Y:S01]  /*145e0*/  ISETP.GE.AND P2, PT, R5, R0, PT ;  /* 0x000000000500720c */ /* 0x000fe20003f46270 */
[----:B------:R-:W-:Y:S02]  /*145f0*/  IMAD.MOV.U32 R13, RZ, RZ, R6 ;  /* 0x000000ffff0d7224 */ /* 0x000fe400078e0006 */
[----:B0-----:R-:W-:Y:S02]  /*14600*/  VIADD R9, R3, 0x30 ;  /* 0x0000003003097836 */ /* 0x001fe40000000000 */
[----:B------:R-:W-:-:S08]  /*14610*/  IMAD.MOV.U32 R5, RZ, RZ, R14 ;  /* 0x000000ffff057224 */ /* 0x000fd000078e000e */
[----:B------:R-:W-:-:S07]  /*14620*/  @!P2 LEA R21, R19, UR46, 0x1 ;  /* 0x0000002e1315ac11 */ /* 0x000fce000f8e08ff */
[----:B------:R-:W-:Y:S05]  /*14630*/  WARPSYNC.COLLECTIVE R15, `(.L_x_7716) ;  /* 0x000000000f087348 */ /* 0x000fea0003c00000 */
[----:B------:R0:W1:Y:S02]  /*14640*/  SHFL.IDX P6, R14, R13, R12, R11 ;  /* 0x0000000c0d0e7389 */ /* 0x00006400000c000b */
[----:B01----:R-:W-:Y:S01]  /*14650*/  ENDCOLLECTIVE ;  /* 0x000000000000791b */ /* 0x003fe20003800000 */
.L_x_7716:
[----:B------:R-:W-:Y:S02]  /*14660*/  IMAD.MOV.U32 R13, RZ, RZ, R7 ;  /* 0x000000ffff0d7224 */ /* 0x000fe400078e0007 */
[----:B------:R-:W-:Y:S02]  /*14670*/  IMAD.MOV.U32 R12, RZ, RZ, 0x3 ;  /* 0x00000003ff0c7424 */ /* 0x000fe400078e00ff */
[----:B------:R-:W-:-:S07]  /*14680*/  IMAD.MOV.U32 R4, RZ, RZ, R14 ;  /* 0x000000ffff047224 */ /* 0x000fce00078e000e */
[----:B------:R-:W-:Y:S05]  /*14690*/  WARPSYNC.COLLECTIVE R15, `(.L_x_7717) ;  /* 0x000000000f087348 */ /* 0x000fea0003c00000 */
[----:B------:R0:W1:Y:S02]  /*146a0*/  SHFL.IDX P6, R14, R13, R12, R11 ;  /* 0x0000000c0d0e7389 */ /* 0x00006400000c000b */
[----:B01----:R-:W-:Y:S01]  /*146b0*/  ENDCOLLECTIVE ;  /* 0x000000000000791b */ /* 0x003fe20003800000 */
.L_x_7717:
        /* <DEDUP_REMOVED lines=13> */
.L_x_7718:
[----:B------:R-:W-:Y:S02]  /*14790*/  IMAD.MOV.U32 R5, RZ, RZ, R10 ;  /* 0x000000ffff057224 */ /* 0x000fe400078e000a */
[----:B------:R-:W-:Y:S02]  /*147a0*/  IMAD.MOV.U32 R13, RZ, RZ, R7 ;  /* 0x000000ffff0d7224 */ /* 0x000fe400078e0007 */
[----:B------:R-:W-:Y:S02]  /*147b0*/  IMAD.MOV.U32 R12, RZ, RZ, 0x4 ;  /* 0x00000004ff0c7424 */ /* 0x000fe400078e00ff */
[----:B------:R-:W-:-:S07]  /*147c0*/  IMAD.MOV.U32 R4, RZ, RZ, R14 ;  /* 0x000000ffff047224 */ /* 0x000fce00078e000e */
[----:B------:R-:W-:Y:S05]  /*147d0*/  WARPSYNC.COLLECTIVE R15, `(.L_x_7719) ;  /* 0x000000000f087348 */ /* 0x000fea0003c00000 */
[----:B------:R0:W1:Y:S02]  /*147e0*/  SHFL.IDX P6, R14, R13, R12, R11 ;  /* 0x0000000c0d0e7389 */ /* 0x00006400000c000b */
[----:B01----:R-:W-:Y:S01]  /*147f0*/  ENDCOLLECTIVE ;  /* 0x000000000000791b */ /* 0x003fe20003800000 */
.L_x_7719:
        /* <DEDUP_REMOVED lines=15> */
.L_x_7720:
[----:B------:R-:W-:Y:S02]  /*148f0*/  IMAD.MOV.U32 R13, RZ, RZ, R7 ;  /* 0x000000ffff0d7224 */ /* 0x000fe400078e0007 */
[----:B------:R-:W-:Y:S02]  /*14900*/  IMAD.MOV.U32 R12, RZ, RZ, 0x5 ;  /* 0x00000005ff0c7424 */ /* 0x000fe400078e00ff */
[----:B------:R-:W-:-:S07]  /*14910*/  IMAD.MOV.U32 R4, RZ, RZ, R14 ;  /* 0x000000ffff047224 */ /* 0x000fce00078e000e */
[----:B------:R-:W-:Y:S05]  /*14920*/  WARPSYNC.COLLECTIVE R15, `(.L_x_7721) ;  /* 0x000000000f087348 */ /* 0x000fea0003c00000 */
[----:B------:R0:W1:Y:S02]  /*14930*/  SHFL.IDX P6, R14, R13, R12, R11 ;  /* 0x0000000c0d0e7389 */ /* 0x00006400000c000b */
[----:B01----:R-:W-:Y:S01]  /*14940*/  ENDCOLLECTIVE ;  /* 0x000000000000791b */ /* 0x003fe20003800000 */
.L_x_7721:
        /* <DEDUP_REMOVED lines=13> */
.L_x_7722:
[----:B------:R-:W-:Y:S02]  /*14a20*/  IMAD.MOV.U32 R5, RZ, RZ, R10 ;  /* 0x000000ffff057224 */ /* 0x000fe400078e000a */
[----:B------:R-:W-:Y:S02]  /*14a30*/  IMAD.MOV.U32 R13, RZ, RZ, R7 ;  /* 0x000000ffff0d7224 */ /* 0x000fe400078e0007 */
[----:B------:R-:W-:Y:S02]  /*14a40*/  IMAD.MOV.U32 R12, RZ, RZ, 0x6 ;  /* 0x00000006ff0c7424 */ /* 0x000fe400078e00ff */
[----:B------:R-:W-:-:S07]  /*14a50*/  IMAD.MOV.U32 R4, RZ, RZ, R14 ;  /* 0x000000ffff047224 */ /* 0x000fce00078e000e */
[----:B------:R-:W-:Y:S05]  /*14a60*/  WARPSYNC.COLLECTIVE R15, `(.L_x_7723) ;  /* 0x000000000f087348 */ /* 0x000fea0003c00000 */
[----:B------:R0:W1:Y:S02]  /*14a70*/  SHFL.IDX P6, R14, R13, R12, R11 ;  /* 0x0000000c0d0e7389 */ /* 0x00006400000c000b */
[----:B01----:R-:W-:Y:S01]  /*14a80*/  ENDCOLLECTIVE ;  /* 0x000000000000791b */ /* 0x003fe20003800000 */
.L_x_7723:
        /* <DEDUP_REMOVED lines=14> */
.L_x_7724:
[----:B------:R-:W-:Y:S02]  /*14b70*/  IMAD.MOV.U32 R13, RZ, RZ, R7 ;  /* 0x000000ffff0d7224 */ /* 0x000fe400078e0007 */
[----:B------:R-:W-:Y:S02]  /*14b80*/  IMAD.MOV.U32 R12, RZ, RZ, 0x7 ;  /* 0x00000007ff0c7424 */ /* 0x000fe400078e00ff */
[----:B------:R-:W-:-:S07]  /*14b90*/  IMAD.MOV.U32 R4, RZ, RZ, R14 ;  /* 0x000000ffff047224 */ /* 0x000fce00078e000e */
[----:B------:R-:W-:Y:S05]  /*14ba0*/  WARPSYNC.COLLECTIVE R15, `(.L_x_7725) ;  /* 0x000000000f087348 */ /* 0x000fea0003c00000 */
[----:B------:R0:W1:Y:S02]  /*14bb0*/  SHFL.IDX P6, R14, R13, R12, R11 ;  /* 0x0000000c0d0e7389 */ /* 0x00006400000c000b */
[----:B01----:R-:W-:Y:S01]  /*14bc0*/  ENDCOLLECTIVE ;  /* 0x000000000000791b */ /* 0x003fe20003800000 */
.L_x_7725:
[----:B------:R-:W-:-:S05]  /*14bd0*/  @!P2 IMAD.WIDE.U32 R4, R26, 0x2, R4 ;  /* 0x000000021a04a825 */ /* 0x000fca00078e0004 */
        /* <DEDUP_REMOVED lines=10> */
.L_x_7726:
[----:B------:R-:W-:Y:S05]  /*14c80*/  BRA `(.L_x_7727) ;  /* 0xffffffc800e87947 */ /* 0x000fea000383ffff */
.L_x_7658:
[----:B0-----:R-:W-:-:S04]  /*14c90*/  IMAD.U32 R3, RZ, RZ, UR46 ;  /* 0x0000002eff037e24 */ /* 0x001fc8000f8e00ff */
[----:B------:R0:W1:Y:S03]  /*14ca0*/  SYNCS.PHASECHK.TRANS64.TRYWAIT P0, [R3+URZ+0x28820], R0 ;  /* 0x02882000030075a7 */ /* 0x000066000800017f */
[----:B-1----:R-:W-:Y:S05]  /*14cb0*/  @!P0 NANOSLEEP.SYNCS 0x989680 ;  /* 0x009896800000895d */ /* 0x002fea0003900000 */
[----:B------:R-:W1:Y:S02]  /*14cc0*/  @!P0 SYNCS.PHASECHK.TRANS64 P0, [R3+URZ+0x28820], R0 ;  /* 0x02882000030085a7 */ /* 0x000e64000800007f */
[----:B-1----:R-:W-:Y:S05]  /*14cd0*/  @!P0 BRA `(.L_x_7658) ;  /* 0xfffffffc00ec8947 */ /* 0x002fea000383ffff */
[----:B------:R-:W-:Y:S05]  /*14ce0*/  BRA `(.L_x_7728) ;  /* 0xffffffcc00347947 */ /* 0x000fea000383ffff */
.L_x_7662:
[----:B0-----:R0:W1:Y:S02]  /*14cf0*/  SYNCS.PHASECHK.TRANS64.TRYWAIT P0, [R34+URZ+0x28840], R3 ;  /* 0x02884003220075a7 */ /* 0x001064000800017f */
[----:B-1----:R-:W-:Y:S05]  /*14d00*/  @!P0 NANOSLEEP.SYNCS 0x989680 ;  /* 0x009896800000895d */ /* 0x002fea0003900000 */
[----:B------:R-:W1:Y:S02]  /*14d10*/  @!P0 SYNCS.PHASECHK.TRANS64 P0, [R34+URZ+0x28840], R3 ;  /* 0x02884003220085a7 */ /* 0x000e64000800007f */
[----:B-1----:R-:W-:Y:S05]  /*14d20*/  @!P0 BRA `(.L_x_7662) ;  /* 0xfffffffc00f08947 */ /* 0x002fea000383ffff */
[----:B------:R-:W-:Y:S05]  /*14d30*/  BRA `(.L_x_7729) ;  /* 0xffffffcc00f87947 */ /* 0x000fea000383ffff */
.L_x_7663:
        /* <DEDUP_REMOVED lines=8> */
.L_x_7731:
[----:B------:R-:W-:Y:S05]  /*14dc0*/  BSYNC B1 ;  /* 0x0000000000017941 */ /* 0x000fea0003800000 */
.L_x_7730:
[----:B------:R-:W-:Y:S01]  /*14dd0*/  IMAD.MOV.U32 R13, RZ, RZ, R6 ;  /* 0x000000ffff0d7224 */ /* 0x000fe200078e0006 */
[----:B------:R-:W-:Y:S01]  /*14de0*/  LEA R4, R4, UR46, 0x1 ;  /* 0x0000002e04047c11 */ /* 0x000fe2000f8e08ff */
        /* <DEDUP_REMOVED lines=8> */
.L_x_7732:
        /* <DEDUP_REMOVED lines=13> */
.L_x_7733:
[----:B------:R-:W-:Y:S02]  /*14f40*/  IMAD.MOV.U32 R13, RZ, RZ, R6 ;  /* 0x000000ffff0d7224 */ /* 0x000fe400078e0006 */
[----:B------:R-:W-:-:S07]  /*14f50*/  IMAD.MOV.U32 R0, RZ, RZ, R14 ;  /* 0x000000ffff007224 */ /* 0x000fce00078e000e */
[----:B------:R-:W-:Y:S05]  /*14f60*/  WARPSYNC.COLLECTIVE R15, `(.L_x_7734) ;  /* 0x000000000f087348 */ /* 0x000fea0003c00000 */
[----:B------:R0:W1:Y:S02]  /*14f70*/  SHFL.IDX P6, R14, R13, R12, R11 ;  /* 0x0000000c0d0e7389 */ /* 0x00006400000c000b */
[----:B01----:R-:W-:Y:S01]  /*14f80*/  ENDCOLLECTIVE ;  /* 0x000000000000791b */ /* 0x003fe20003800000 */
.L_x_7734:
[----:B------:R-:W-:Y:S02]  /*14f90*/  IMAD.MOV.U32 R13, RZ, RZ, R5 ;  /* 0x000000ffff0d7224 */ /* 0x000fe400078e0005 */
        /* <DEDUP_REMOVED lines=13> */
.L_x_7735:
[----:B------:R-:W-:Y:S02]  /*15070*/  IMAD.MOV.U32 R13, RZ, RZ, R6 ;  /* 0x000000ffff0d7224 */ /* 0x000fe400078e0006 */
[----:B------:R-:W-:-:S07]  /*15080*/  IMAD.MOV.U32 R7, RZ, RZ, R14 ;  /* 0x000000ffff077224 */ /* 0x000fce00078e000e */
[----:B------:R-:W-:Y:S05]  /*15090*/  WARPSYNC.COLLECTIVE R15, `(.L_x_7736) ;  /* 0x000000000f087348 */ /* 0x000fea0003c00000 */
[----:B------:R0:W1:Y:S02]  /*150a0*/  SHFL.IDX P6, R14, R13, R12, R11 ;  /* 0x0000000c0d0e7389 */ /* 0x00006400000c000b */
[----:B01----:R-:W-:Y:S01]  /*150b0*/  ENDCOLLECTIVE ;  /* 0x000000000000791b */ /* 0x003fe20003800000 */
.L_x_7736:
        /* <DEDUP_REMOVED lines=13> */
.L_x_7737:
[----:B------:R-:W-:Y:S02]  /*15190*/  IMAD.MOV.U32 R13, RZ, RZ, R6 ;  /* 0x000000ffff0d7224 */ /* 0x000fe400078e0006 */
[----:B------:R-:W-:-:S07]  /*151a0*/  IMAD.MOV.U32 R0, RZ, RZ, R14 ;  /* 0x000000ffff007224 */ /* 0x000fce00078e000e */
[----:B------:R-:W-:Y:S05]  /*151b0*/  WARPSYNC.COLLECTIVE R15, `(.L_x_7738) ;  /* 0x000000000f087348 */ /* 0x000fea0003c00000 */
[----:B------:R0:W1:Y:S02]  /*151c0*/  SHFL.IDX P6, R14, R13, R12, R11 ;  /* 0x0000000c0d0e7389 */ /* 0x00006400000c000b */
[----:B01----:R-:W-:Y:S01]  /*151d0*/  ENDCOLLECTIVE ;  /* 0x000000000000791b */ /* 0x003fe20003800000 */
.L_x_7738:
        /* <DEDUP_REMOVED lines=14> */
.L_x_7739:
[----:B------:R-:W-:Y:S02]  /*152c0*/  IMAD.MOV.U32 R13, RZ, RZ, R6 ;  /* 0x000000ffff0d7224 */ /* 0x000fe400078e0006 */
[----:B------:R-:W-:-:S07]  /*152d0*/  IMAD.MOV.U32 R0, RZ, RZ, R14 ;  /* 0x000000ffff007224 */ /* 0x000fce00078e000e */
[----:B------:R-:W-:Y:S05]  /*152e0*/  WARPSYNC.COLLECTIVE R15, `(.L_x_7740) ;  /* 0x000000000f087348 */ /* 0x000fea0003c00000 */
[----:B------:R0:W1:Y:S02]  /*152f0*/  SHFL.IDX P6, R14, R13, R12, R11 ;  /* 0x0000000c0d0e7389 */ /* 0x00006400000c000b */
[----:B01----:R-:W-:Y:S01]  /*15300*/  ENDCOLLECTIVE ;  /* 0x000000000000791b */ /* 0x003fe20003800000 */
.L_x_7740:
        /* <DEDUP_REMOVED lines=14> */
.L_x_7741:
[----:B------:R-:W-:Y:S02]  /*153f0*/  IMAD.MOV.U32 R13, RZ, RZ, R6 ;  /* 0x000000ffff0d7224 */ /* 0x000fe400078e0006 */
[----:B------:R-:W-:-:S07]  /*15400*/  IMAD.MOV.U32 R7, RZ, RZ, R14 ;  /* 0x000000ffff077224 */ /* 0x000fce00078e000e */
[----:B------:R-:W-:Y:S05]  /*15410*/  WARPSYNC.COLLECTIVE R15, `(.L_x_7742) ;  /* 0x000000000f087348 */ /* 0x000fea0003c00000 */
[----:B------:R0:W1:Y:S02]  /*15420*/  SHFL.IDX P6, R14, R13, R12, R11 ;  /* 0x0000000c0d0e7389 */ /* 0x00006400000c000b */
[----:B01----:R-:W-:Y:S01]  /*15430*/  ENDCOLLECTIVE ;  /* 0x000000000000791b */ /* 0x003fe20003800000 */
.L_x_7742:
        /* <DEDUP_REMOVED lines=13> */
.L_x_7743:
[----:B------:R-:W-:Y:S02]  /*15510*/  IMAD.MOV.U32 R13, RZ, RZ, R6 ;  /* 0x000000ffff0d7224 */ /* 0x000fe400078e0006 */
[----:B------:R-:W-:-:S07]  /*15520*/  IMAD.MOV.U32 R0, RZ, RZ, R14 ;  /* 0x000000ffff007224 */ /* 0x000fce00078e000e */
[----:B------:R-:W-:Y:S05]  /*15530*/  WARPSYNC.COLLECTIVE R15, `(.L_x_7744) ;  /* 0x000000000f087348 */ /* 0x000fea0003c00000 */
[----:B------:R0:W1:Y:S02]  /*15540*/  SHFL.IDX P6, R14, R13, R12, R11 ;  /* 0x0000000c0d0e7389 */ /* 0x00006400000c000b */
[----:B01----:R-:W-:Y:S01]  /*15550*/  ENDCOLLECTIVE ;  /* 0x000000000000791b */ /* 0x003fe20003800000 */
.L_x_7744:
        /* <DEDUP_REMOVED lines=14> */
.L_x_7745:
[----:B------:R-:W-:Y:S02]  /*15640*/  IMAD.MOV.U32 R13, RZ, RZ, R6 ;  /* 0x000000ffff0d7224 */ /* 0x000fe400078e0006 */
[----:B------:R-:W-:-:S07]  /*15650*/  IMAD.MOV.U32 R5, RZ, RZ, R14 ;  /* 0x000000ffff057224 */ /* 0x000fce00078e000e */
[----:B------:R-:W-:Y:S05]  /*15660*/  WARPSYNC.COLLECTIVE R15, `(.L_x_7746) ;  /* 0x000000000f087348 */ /* 0x000fea0003c00000 */
[----:B------:R0:W1:Y:S02]  /*15670*/  SHFL.IDX P6, R14, R13, R12, R11 ;  /* 0x0000000c0d0e7389 */ /* 0x00006400000c000b */
[----:B01----:R-:W-:Y:S01]  /*15680*/  ENDCOLLECTIVE ;  /* 0x000000000000791b */ /* 0x003fe20003800000 */
.L_x_7746:
[----:B------:R-:W-:Y:S01]  /*15690*/  IMAD.MOV.U32 R6, RZ, RZ, R14 ;  /* 0x000000ffff067224 */ /* 0x000fe200078e000e */
[----:B------:R-:W-:Y:S06]  /*156a0*/  BRA `(.L_x_7747) ;  /* 0xffffffc800cc7947 */ /* 0x000fec000383ffff */
.L_x_7668:
[----:B---3--:R3:W4:Y:S02]  /*156b0*/  SYNCS.PHASECHK.TRANS64.TRYWAIT P0, [R0+URZ+0x28860], R5 ;  /* 0x02886005000075a7 */ /* 0x008724000800017f */
[----:B----4-:R-:W-:Y:S05]  /*156c0*/  @!P0 NANOSLEEP.SYNCS 0x989680 ;  /* 0x009896800000895d */ /* 0x010fea0003900000 */
[----:B------:R-:W4:Y:S02]  /*156d0*/  @!P0 SYNCS.PHASECHK.TRANS64 P0, [R0+URZ+0x28860], R5 ;  /* 0x02886005000085a7 */ /* 0x000f24000800007f */
[----:B----4-:R-:W-:Y:S05]  /*156e0*/  @!P0 BRA `(.L_x_7668) ;  /* 0xfffffffc00f08947 */ /* 0x010fea000383ffff */
[----:B------:R-:W-:Y:S05]  /*156f0*/  BRA `(.L_x_7748) ;  /* 0xffffffcc00247947 */ /* 0x000fea000383ffff */
.L_x_7669:
[----:B------:R-:W-:Y:S01]  /*15700*/  BSSY B1, `(.L_x_7749) ;  /* 0x0000008000017945 */ /* 0x000fe20003800000 */
[----:B0-----:R-:W-:Y:S02]  /*15710*/  IMAD.MOV.U32 R13, RZ, RZ, R2 ;  /* 0x000000ffff0d7224 */ /* 0x001fe400078e0002 */
[----:B------:R-:W-:Y:S02]  /*15720*/  IMAD.MOV.U32 R12, RZ, RZ, RZ ;  /* 0x000000ffff0c7224 */ /* 0x000fe400078e00ff */
[----:B------:R-:W-:Y:S02]  /*15730*/  IMAD.MOV.U32 R11, RZ, RZ, 0x181f ;  /* 0x0000181fff0b7424 */ /* 0x000fe400078e00ff */
[----:B------:R-:W-:-:S07]  /*15740*/  IMAD.MOV.U32 R15, RZ, RZ, -0x1 ;  /* 0xffffffffff0f7424 */ /* 0x000fce00078e00ff */
[----:B--23--:R-:W-:Y:S05]  /*15750*/  WARPSYNC.COLLECTIVE R15, `(.L_x_7750) ;  /* 0x000000000f087348 */ /* 0x00cfea0003c00000 */
[----:B------:R0:W1:Y:S02]  /*15760*/  SHFL.IDX P6, R14, R13, R12, R11 ;  /* 0x0000000c0d0e7389 */ /* 0x00006400000c000b */
[----:B0123--:R-:W-:Y:S01]  /*15770*/  ENDCOLLECTIVE ;  /* 0x000000000000791b */ /* 0x00ffe20003800000 */
.L_x_7750:
[----:B------:R-:W-:Y:S05]  /*15780*/  BSYNC B1 ;  /* 0x0000000000017941 */ /* 0x000fea0003800000 */
.L_x_7749:
        /* <DEDUP_REMOVED lines=9> */
.L_x_7751:
[----:B------:R-:W-:Y:S02]  /*15820*/  IMAD.MOV.U32 R13, RZ, RZ, R2 ;  /* 0x000000ffff0d7224 */ /* 0x000fe400078e0002 */
[----:B------:R-:W-:Y:S01]  /*15830*/  IMAD.MOV.U32 R12, RZ, RZ, 0x1 ;  /* 0x00000001ff0c7424 */ /* 0x000fe200078e00ff */
[----:B------:R-:W-:-:S13]  /*15840*/  IADD3 R4, P0, R14, R3, RZ ;  /* 0x000000030e047210 */ /* 0x000fda0007f1e0ff */
[----:B------:R-:W-:Y:S05]  /*15850*/  WARPSYNC.COLLECTIVE R15, `(.L_x_7752) ;  /* 0x000000000f087348 */ /* 0x000fea0003c00000 */
[----:B------:R0:W1:Y:S02]  /*15860*/  SHFL.IDX P6, R14, R13, R12, R11 ;  /* 0x0000000c0d0e7389 */ /* 0x00006400000c000b */
[----:B01----:R-:W-:Y:S01]  /*15870*/  ENDCOLLECTIVE ;  /* 0x000000000000791b */ /* 0x003fe20003800000 */
.L_x_7752:
        /* <DEDUP_REMOVED lines=12> */
.L_x_7753:
        /* <DEDUP_REMOVED lines=10> */
.L_x_7754:
        /* <DEDUP_REMOVED lines=12> */
.L_x_7755:
        /* <DEDUP_REMOVED lines=10> */
.L_x_7756:
        /* <DEDUP_REMOVED lines=12> */
.L_x_7757:
        /* <DEDUP_REMOVED lines=10> */
.L_x_7758:
        /* <DEDUP_REMOVED lines=12> */
.L_x_7759:
        /* <DEDUP_REMOVED lines=10> */
.L_x_7760:
        /* <DEDUP_REMOVED lines=12> */
.L_x_7761:
        /* <DEDUP_REMOVED lines=10> */
.L_x_7762:
        /* <DEDUP_REMOVED lines=12> */
.L_x_7763:
        /* <DEDUP_REMOVED lines=10> */
.L_x_7764:
        /* <DEDUP_REMOVED lines=12> */
.L_x_7765:
[----:B------:R-:W-:Y:S01]  /*16180*/  @!PT LDS RZ, [RZ] ;  /* 0x00000000fffff984 */ /* 0x000fe20000000800 */
[----:B------:R-:W-:Y:S01]  /*16190*/  @!PT LDS RZ, [RZ] ;  /* 0x00000000fffff984 */ /* 0x000fe20000000800 */
[----:B------:R-:W-:Y:S01]  /*161a0*/  @!PT LDS RZ, [RZ] ;  /* 0x00000000fffff984 */ /* 0x000fe20000000800 */
[----:B------:R0:W-:Y:S01]  /*161b0*/  LDGSTS.E.BYPASS.LTC128B.128 [R7+0x7400], desc[UR48][R4.64+0x80], !P0 ;  /* 0x0740008004077fae */ /* 0x0001e2000c101d70 */
[----:B------:R-:W-:Y:S05]  /*161c0*/  BRA `(.L_x_7766) ;  /* 0xffffffc4006c7947 */ /* 0x000fea000383ffff */
.L_x_7675:
[----:B0-----:R0:W1:Y:S02]  /*161d0*/  SYNCS.PHASECHK.TRANS64.TRYWAIT P0, [R0+URZ+0x28860], R5 ;  /* 0x02886005000075a7 */ /* 0x001064000800017f */
[----:B-1----:R-:W-:Y:S05]  /*161e0*/  @!P0 NANOSLEEP.SYNCS 0x989680 ;  /* 0x009896800000895d */ /* 0x002fea0003900000 */
[----:B------:R-:W1:Y:S02]  /*161f0*/  @!P0 SYNCS.PHASECHK.TRANS64 P0, [R0+URZ+0x28860], R5 ;  /* 0x02886005000085a7 */ /* 0x000e64000800007f */
[----:B-1----:R-:W-:Y:S05]  /*16200*/  @!P0 BRA `(.L_x_7675) ;  /* 0xfffffffc00f08947 */ /* 0x002fea000383ffff */
[----:B------:R-:W-:Y:S05]  /*16210*/  BRA `(.L_x_7767) ;  /* 0xffffffc800547947 */ /* 0x000fea000383ffff */
.L_x_7676:
[----:B------:R-:W-:Y:S01]  /*16220*/  BSSY B0, `(.L_x_7768) ;  /* 0x0000008000007945 */ /* 0x000fe20003800000 */
[----:B------:R-:W-:Y:S02]  /*16230*/  IMAD.MOV.U32 R13, RZ, RZ, R2 ;  /* 0x000000ffff0d7224 */ /* 0x000fe400078e0002 */
[----:B------:R-:W-:Y:S02]  /*16240*/  IMAD.MOV.U32 R12, RZ, RZ, RZ ;  /* 0x000000ffff0c7224 */ /* 0x000fe400078e00ff */
[----:B------:R-:W-:Y:S02]  /*16250*/  IMAD.MOV.U32 R11, RZ, RZ, 0x181f ;  /* 0x0000181fff0b7424 */ /* 0x000fe400078e00ff */
[----:B------:R-:W-:-:S07]  /*16260*/  IMAD.MOV.U32 R15, RZ, RZ, -0x1 ;  /* 0xffffffffff0f7424 */ /* 0x000fce00078e00ff */
[----:B0-2---:R-:W-:Y:S05]  /*16270*/  WARPSYNC.COLLECTIVE R15, `(.L_x_7769) ;  /* 0x000000000f087348 */ /* 0x005fea0003c00000 */
[----:B------:R1:W3:Y:S02]  /*16280*/  SHFL.IDX P6, R14, R13, R12, R11 ;  /* 0x0000000c0d0e7389 */ /* 0x0002e400000c000b */
[----:B0123--:R-:W-:Y:S01]  /*16290*/  ENDCOLLECTIVE ;  /* 0x000000000000791b */ /* 0x00ffe20003800000 */
.L_x_7769:
[----:B------:R-:W-:Y:S05]  /*162a0*/  BSYNC B0 ;  /* 0x0000000000007941 */ /* 0x000fea0003800000 */
.L_x_7768:
        /* <DEDUP_REMOVED lines=9> */
.L_x_7770:
[----:B------:R-:W-:Y:S02]  /*16340*/  ULDC UR4, c[0x0][0x2f4] ;  /* 0x0000bd0000047ab9 */ /* 0x000fe40000000800 */
[----:B------:R-:W-:Y:S02]  /*16350*/  ISETP.GE.AND P0, PT, R25, UR4, PT ;  /* 0x0000000419007c0c */ /* 0x000fe4000bf06270 */
[----:B------:R-:W-:Y:S02]  /*16360*/  ISETP.GE.AND P1, PT, R26, UR4, PT ;  /* 0x000000041a007c0c */ /* 0x000fe4000bf26270 */
[C---:B------:R-:W-:Y:S02]  /*16370*/  ISETP.LT.OR P3, PT, R28.reuse, 0x1, P0 ;  /* 0x000000011c00780c */ /* 0x040fe40000761670 */
[----:B------:R-:W-:Y:S01]  /*16380*/  ISETP.LT.OR P2, PT, R28, 0x1, P1 ;  /* 0x000000011c00780c */ /* 0x000fe20000f41670 */
[----:B------:R-:W-:Y:S02]  /*16390*/  IMAD.MOV.U32 R13, RZ, RZ, R2 ;  /* 0x000000ffff0d7224 */ /* 0x000fe400078e0002 */
[----:B------:R-:W-:-:S02]  /*163a0*/  IMAD.MOV.U32 R12, RZ, RZ, 0x1 ;  /* 0x00000001ff0c7424 */ /* 0x000fc400078e00ff */
[----:B------:R-:W-:-:S08]  /*163b0*/  IMAD.MOV.U32 R4, RZ, RZ, R14 ;  /* 0x000000ffff047224 */ /* 0x000fd000078e000e */
[----:B------:R-:W-:Y:S05]  /*163c0*/  WARPSYNC.COLLECTIVE R15, `(.L_x_7771) ;  /* 0x000000000f087348 */ /* 0x000fea0003c00000 */
[----:B------:R0:W1:Y:S02]  /*163d0*/  SHFL.IDX P6, R14, R13, R12, R11 ;  /* 0x0000000c0d0e7389 */ /* 0x00006400000c000b */
[----:B01----:R-:W-:Y:S01]  /*163e0*/  ENDCOLLECTIVE ;  /* 0x000000000000791b */ /* 0x003fe20003800000 */
.L_x_7771:
        /* <DEDUP_REMOVED lines=13> */
.L_x_7772:
[----:B------:R-:W-:Y:S02]  /*164c0*/  IMAD.MOV.U32 R5, RZ, RZ, R19 ;  /* 0x000000ffff057224 */ /* 0x000fe400078e0013 */
[----:B------:R-:W-:Y:S02]  /*164d0*/  IMAD.MOV.U32 R13, RZ, RZ, R2 ;  /* 0x000000ffff0d7224 */ /* 0x000fe400078e0002 */
[----:B------:R-:W-:Y:S02]  /*164e0*/  IMAD.MOV.U32 R12, RZ, RZ, 0x2 ;  /* 0x00000002ff0c7424 */ /* 0x000fe400078e00ff */
[----:B------:R-:W-:-:S07]  /*164f0*/  IMAD.MOV.U32 R4, RZ, RZ, R14 ;  /* 0x000000ffff047224 */ /* 0x000fce00078e000e */
[----:B------:R-:W-:Y:S05]  /*16500*/  WARPSYNC.COLLECTIVE R15, `(.L_x_7773) ;  /* 0x000000000f087348 */ /* 0x000fea0003c00000 */
[----:B------:R0:W1:Y:S02]  /*16510*/  SHFL.IDX P6, R14, R13, R12, R11 ;  /* 0x0000000c0d0e7389 */ /* 0x00006400000c000b */
[----:B01----:R-:W-:Y:S01]  /*16520*/  ENDCOLLECTIVE ;  /* 0x000000000000791b */ /* 0x003fe20003800000 */
.L_x_7773:
        /* <DEDUP_REMOVED lines=13> */
.L_x_7774:
[----:B------:R-:W-:Y:S02]  /*16600*/  IMAD.MOV.U32 R5, RZ, RZ, R23 ;  /* 0x000000ffff057224 */ /* 0x000fe400078e0017 */
[----:B------:R-:W-:Y:S02]  /*16610*/  IMAD.MOV.U32 R13, RZ, RZ, R2 ;  /* 0x000000ffff0d7224 */ /* 0x000fe400078e0002 */
[----:B------:R-:W-:Y:S02]  /*16620*/  IMAD.MOV.U32 R12, RZ, RZ, 0x3 ;  /* 0x00000003ff0c7424 */ /* 0x000fe400078e00ff */
[----:B------:R-:W-:-:S07]  /*16630*/  IMAD.MOV.U32 R22, RZ, RZ, R14 ;  /* 0x000000ffff167224 */ /* 0x000fce00078e000e */
[----:B------:R-:W-:Y:S05]  /*16640*/  WARPSYNC.COLLECTIVE R15, `(.L_x_7775) ;  /* 0x000000000f087348 */ /* 0x000fea0003c00000 */
[----:B------:R0:W1:Y:S02]  /*16650*/  SHFL.IDX P6, R14, R13, R12, R11 ;  /* 0x0000000c0d0e7389 */ /* 0x00006400000c000b */
[----:B01----:R-:W-:Y:S01]  /*16660*/  ENDCOLLECTIVE ;  /* 0x000000000000791b */ /* 0x003fe20003800000 */
.L_x_7775:
        /* <DEDUP_REMOVED lines=14> */
.L_x_7776:
[----:B------:R-:W-:Y:S02]  /*16750*/  IMAD.MOV.U32 R5, RZ, RZ, R21 ;  /* 0x000000ffff057224 */ /* 0x000fe400078e0015 */
[----:B------:R-:W-:Y:S02]  /*16760*/  IMAD.MOV.U32 R13, RZ, RZ, R2 ;  /* 0x000000ffff0d7224 */ /* 0x000fe400078e0002 */
[----:B------:R-:W-:Y:S02]  /*16770*/  IMAD.MOV.U32 R12, RZ, RZ, 0x4 ;  /* 0x00000004ff0c7424 */ /* 0x000fe400078e00ff */
[----:B------:R-:W-:-:S07]  /*16780*/  IMAD.MOV.U32 R20, RZ, RZ, R14 ;  /* 0x000000ffff147224 */ /* 0x000fce00078e000e */
[----:B------:R-:W-:Y:S05]  /*16790*/  WARPSYNC.COLLECTIVE R15, `(.L_x_7777) ;  /* 0x000000000f087348 */ /* 0x000fea0003c00000 */
[----:B------:R0:W1:Y:S02]  /*167a0*/  SHFL.IDX P6, R14, R13, R12, R11 ;  /* 0x0000000c0d0e7389 */ /* 0x00006400000c000b */
[----:B01----:R-:W-:Y:S01]  /*167b0*/  ENDCOLLECTIVE ;  /* 0x000000000000791b */ /* 0x003fe20003800000 */
.L_x_7777:
        /* <DEDUP_REMOVED lines=14> */
.L_x_7778:
        /* <DEDUP_REMOVED lines=8> */
.L_x_7779:
        /* <DEDUP_REMOVED lines=14> */
.L_x_7780:
[----:B------:R-:W-:Y:S02]  /*16a00*/  IMAD.MOV.U32 R5, RZ, RZ, R19 ;  /* 0x000000ffff057224 */ /* 0x000fe400078e0013 */
[----:B------:R-:W-:Y:S02]  /*16a10*/  IMAD.MOV.U32 R13, RZ, RZ, R2 ;  /* 0x000000ffff0d7224 */ /* 0x000fe400078e0002 */
[----:B------:R-:W-:Y:S02]  /*16a20*/  IMAD.MOV.U32 R12, RZ, RZ, 0x6 ;  /* 0x00000006ff0c7424 */ /* 0x000fe400078e00ff */
[----:B------:R-:W-:-:S07]  /*16a30*/  IMAD.MOV.U32 R4, RZ, RZ, R14 ;  /* 0x000000ffff047224 */ /* 0x000fce00078e000e */
[----:B------:R-:W-:Y:S05]  /*16a40*/  WARPSYNC.COLLECTIVE R15, `(.L_x_7781) ;  /* 0x000000000f087348 */ /* 0x000fea0003c00000 */
[----:B------:R0:W1:Y:S02]  /*16a50*/  SHFL.IDX P6, R14, R13, R12, R11 ;  /* 0x0000000c0d0e7389 */ /* 0x00006400000c000b */
[----:B01----:R-:W-:Y:S01]  /*16a60*/  ENDCOLLECTIVE ;  /* 0x000000000000791b */ /* 0x003fe20003800000 */
.L_x_7781:
        /* <DEDUP_REMOVED lines=13> */
.L_x_7782:
[----:B------:R-:W-:Y:S02]  /*16b40*/  IMAD.MOV.U32 R5, RZ, RZ, R25 ;  /* 0x000000ffff057224 */ /* 0x000fe400078e0019 */
[----:B------:R-:W-:Y:S02]  /*16b50*/  IMAD.MOV.U32 R13, RZ, RZ, R2 ;  /* 0x000000ffff0d7224 */ /* 0x000fe400078e0002 */
[----:B------:R-:W-:Y:S02]  /*16b60*/  IMAD.MOV.U32 R12, RZ, RZ, 0x7 ;  /* 0x00000007ff0c7424 */ /* 0x000fe400078e00ff */
[----:B------:R-:W-:-:S07]  /*16b70*/  IMAD.MOV.U32 R30, RZ, RZ, R14 ;  /* 0x000000ffff1e7224 */ /* 0x000fce00078e000e */
[----:B------:R-:W-:Y:S05]  /*16b80*/  WARPSYNC.COLLECTIVE R15, `(.L_x_7783) ;  /* 0x000000000f087348 */ /* 0x000fea0003c00000 */
[----:B------:R0:W1:Y:S02]  /*16b90*/  SHFL.IDX P6, R14, R13, R12, R11 ;  /* 0x0000000c0d0e7389 */ /* 0x00006400000c000b */
[----:B01----:R-:W-:Y:S01]  /*16ba0*/  ENDCOLLECTIVE ;  /* 0x000000000000791b */ /* 0x003fe20003800000 */
.L_x_7783:
        /* <DEDUP_REMOVED lines=12> */
.L_x_7784:
[----:B------:R-:W-:Y:S05]  /*16c70*/  BRA `(.L_x_7785) ;  /* 0xffffffc000d07947 */ /* 0x000fea000383ffff */
.L_x_7679:
[----:B0-----:R0:W1:Y:S02]  /*16c80*/  SYNCS.PHASECHK.TRANS64.TRYWAIT P0, [R7+URZ+0x28820], R9 ;  /* 0x02882009070075a7 */ /* 0x001064000800017f */
[----:B-1----:R-:W-:Y:S05]  /*16c90*/  @!P0 NANOSLEEP.SYNCS 0x989680 ;  /* 0x009896800000895d */ /* 0x002fea0003900000 */
[----:B------:R-:W1:Y:S02]  /*16ca0*/  @!P0 SYNCS.PHASECHK.TRANS64 P0, [R7+URZ+0x28820], R9 ;  /* 0x02882009070085a7 */ /* 0x000e64000800007f */
[----:B-1----:R-:W-:Y:S05]  /*16cb0*/  @!P0 BRA `(.L_x_7679) ;  /* 0xfffffffc00f08947 */ /* 0x002fea000383ffff */
[----:B------:R-:W-:Y:S05]  /*16cc0*/  BRA `(.L_x_7786) ;  /* 0xffffffc400447947 */ /* 0x000fea000383ffff */
.L_x_7680:
[----:B------:R-:W-:Y:S01]  /*16cd0*/  BSSY B0, `(.L_x_7787) ;  /* 0x0000008000007945 */ /* 0x000fe20003800000 */
[----:B------:R-:W-:Y:S02]  /*16ce0*/  IMAD.MOV.U32 R13, RZ, RZ, R17 ;  /* 0x000000ffff0d7224 */ /* 0x000fe400078e0011 */
[----:B------:R-:W-:Y:S02]  /*16cf0*/  IMAD.MOV.U32 R12, RZ, RZ, RZ ;  /* 0x000000ffff0c7224 */ /* 0x000fe400078e00ff */
[----:B------:R-:W-:Y:S02]  /*16d00*/  IMAD.MOV.U32 R11, RZ, RZ, 0x1f ;  /* 0x0000001fff0b7424 */ /* 0x000fe400078e00ff */
[----:B------:R-:W-:-:S07]  /*16d10*/  IMAD.MOV.U32 R15, RZ, RZ, -0x1 ;  /* 0xffffffffff0f7424 */ /* 0x000fce00078e00ff */
[----:B0-2--5:R-:W-:Y:S05]  /*16d20*/  WARPSYNC.COLLECTIVE R15, `(.L_x_7788) ;  /* 0x000000000f087348 */ /* 0x025fea0003c00000 */
[----:B------:R1:W3:Y:S02]  /*16d30*/  SHFL.IDX P6, R14, R13, R12, R11 ;  /* 0x0000000c0d0e7389 */ /* 0x0002e400000c000b */
[----:B0123-5:R-:W-:Y:S01]  /*16d40*/  ENDCOLLECTIVE ;  /* 0x000000000000791b */ /* 0x02ffe20003800000 */
.L_x_7788:
[----:B------:R-:W-:Y:S05]  /*16d50*/  BSYNC B0 ;  /* 0x0000000000007941 */ /* 0x000fea0003800000 */
.L_x_7787:
[----:B------:R-:W-:Y:S05]  /*16d60*/  BRA `(.L_x_7789) ;  /* 0xffffffc400287947 */ /* 0x000fea000383ffff */
.L_x_7681:
[----:B------:R-:W-:Y:S01]  /*16d70*/  BSSY B0, `(.L_x_7790) ;  /* 0x0000006000007945 */ /* 0x000fe20003800000 */
[----:B------:R-:W-:-:S07]  /*16d80*/  IMAD.MOV.U32 R15, RZ, RZ, -0x1 ;  /* 0xffffffffff0f7424 */ /* 0x000fce00078e00ff */
[----:B012--5:R-:W-:Y:S05]  /*16d90*/  WARPSYNC.COLLECTIVE R15, `(.L_x_7791) ;  /* 0x000000000f0c7348 */ /* 0x027fea0003c00000 */
[----:B------:R-:W-:Y:S02]  /*16da0*/  ELECT P6, UR62, PT ;  /* 0x00000000003e782f */ /* 0x000fe400038c0000 */
[----:B------:R-:W-:Y:S01]  /*16db0*/  MOV R14, UR62 ;  /* 0x0000003e000e7c02 */ /* 0x000fe20008000f00 */
[----:B012--5:R-:W-:Y:S10]  /*16dc0*/  ENDCOLLECTIVE ;  /* 0x000000000000791b */ /* 0x027ff40003800000 */
.L_x_7791:
[----:B------:R-:W-:Y:S05]  /*16dd0*/  BSYNC B0 ;  /* 0x0000000000007941 */ /* 0x000fea0003800000 */
.L_x_7790:
[----:B------:R-:W-:Y:S05]  /*16de0*/  BRA `(.L_x_7792) ;  /* 0xffffffc4001c7947 */ /* 0x000fea000383ffff */
.L_x_7683:
[----:B---3--:R3:W4:Y:S02]  /*16df0*/  SYNCS.PHASECHK.TRANS64.TRYWAIT P1, [R5+URZ+0x28840], R2 ;  /* 0x02884002050075a7 */ /* 0x008724000802017f */
[----:B----4-:R-:W-:Y:S05]  /*16e00*/  @!P1 NANOSLEEP.SYNCS 0x989680 ;  /* 0x009896800000995d */ /* 0x010fea0003900000 */
[----:B------:R-:W4:Y:S02]  /*16e10*/  @!P1 SYNCS.PHASECHK.TRANS64 P1, [R5+URZ+0x28840], R2 ;  /* 0x02884002050095a7 */ /* 0x000f24000802007f */
[----:B----4-:R-:W-:Y:S05]  /*16e20*/  @!P1 BRA `(.L_x_7683) ;  /* 0xfffffffc00f09947 */ /* 0x010fea000383ffff */
[----:B------:R-:W-:Y:S05]  /*16e30*/  BRA `(.L_x_7793) ;  /* 0xffffffc4003c7947 */ /* 0x000fea000383ffff */
.L_x_7685:
[----:B0-----:R0:W4:Y:S02]  /*16e40*/  SYNCS.PHASECHK.TRANS64.TRYWAIT P1, [R7+URZ+0x28840], R0 ;  /* 0x02884000070075a7 */ /* 0x001124000802017f */
[----:B----4-:R-:W-:Y:S05]  /*16e50*/  @!P1 NANOSLEEP.SYNCS 0x989680 ;  /* 0x009896800000995d */ /* 0x010fea0003900000 */
[----:B------:R-:W4:Y:S02]  /*16e60*/  @!P1 SYNCS.PHASECHK.TRANS64 P1, [R7+URZ+0x28840], R0 ;  /* 0x02884000070095a7 */ /* 0x000f24000802007f */
[----:B----4-:R-:W-:Y:S05]  /*16e70*/  @!P1 BRA `(.L_x_7685) ;  /* 0xfffffffc00f09947 */ /* 0x010fea000383ffff */
[----:B------:R-:W-:Y:S05]  /*16e80*/  BRA `(.L_x_7794) ;  /* 0xffffffc400487947 */ /* 0x000fea000383ffff */
.L_x_7687:
[----:B----4-:R4:W0:Y:S02]  /*16e90*/  SYNCS.PHASECHK.TRANS64.TRYWAIT P1, [R5+URZ+0x28860], R2 ;  /* 0x02886002050075a7 */ /* 0x010824000802017f */
[----:B0-----:R-:W-:Y:S05]  /*16ea0*/  @!P1 NANOSLEEP.SYNCS 0x989680 ;  /* 0x009896800000995d */ /* 0x001fea0003900000 */
[----:B------:R-:W0:Y:S02]  /*16eb0*/  @!P1 SYNCS.PHASECHK.TRANS64 P1, [R5+URZ+0x28860], R2 ;  /* 0x02886002050095a7 */ /* 0x000e24000802007f */
[----:B0-----:R-:W-:Y:S05]  /*16ec0*/  @!P1 BRA `(.L_x_7687) ;  /* 0xfffffffc00f09947 */ /* 0x001fea000383ffff */
[----:B------:R-:W-:Y:S05]  /*16ed0*/  BRA `(.L_x_7795) ;  /* 0xffffffc400447947 */ /* 0x000fea000383ffff */
.L_x_7796:
        /* <DEDUP_REMOVED lines=10> */
.L_x_15990:


//--------------------- .text._ZN7cutlass13device_kernelIN5flash11enable_sm90INS1_16FlashAttnFwdSm90INS1_25CollectiveMainloopFwdSm90ILi2EN4cute5tupleIJNS5_1CILi1EEES8_S8_EEENS6_IJNS7_ILi128EEESA_SA_EEELi128ENS_6half_tEfNS_4arch4Sm90ELb0ELb1ELb0ELb1ELb1ELb0ELb0ELb1ELb1ELb1ELb1ELb0EEENS1_21CollectiveEpilogueFwdISB_S9_SC_SE_Li256ELb1ELb1ELb1ELb0EEENS1_36VarlenDynamicPersistentTileSchedulerILi128ELi128ELi256ELi128ELb1ELb1ELb1ELb1ELb0ELb1EEEEEEEEEvNT_6ParamsE --------------------------
	.section	.text._ZN7cutlass13device_kernelIN5flash11enable_sm90INS1_16FlashAttnFwdSm90INS1_25CollectiveMainloopFwdSm90ILi2EN4cute5tupleIJNS5_1CILi1EEES8_S8_EEENS6_IJNS7_ILi128EEESA_SA_EEELi128ENS_6half_tEfNS_4arch4Sm90ELb0ELb1ELb0ELb1ELb1ELb0ELb0ELb1ELb1ELb1ELb1ELb0EEENS1_21CollectiveEpilogueFwdISB_S9_SC_SE_Li256ELb1ELb1ELb1ELb0EEENS1_36VarlenDynamicPersistentTileSchedulerILi128ELi128ELi256ELi128ELb1ELb1ELb1ELb1ELb0ELb1EEEEEEEEEvNT_6ParamsE,"ax",@progbits
	.align	128
.text._ZN7cutlass13device_kernelIN5flash11enable_sm90INS1_16FlashAttnFwdSm90INS1_25CollectiveMainloopFwdSm90ILi2EN4cute5tupleIJNS5_1CILi1EEES8_S8_EEENS6_IJNS7_ILi128EEESA_SA_EEELi128ENS_6half_tEfNS_4arch4Sm90ELb0ELb1ELb0ELb1ELb1ELb0ELb0ELb1ELb1ELb1ELb1ELb0EEENS1_21CollectiveEpilogueFwdISB_S9_SC_SE_Li256ELb1ELb1ELb1ELb0EEENS1_36VarlenDynamicPersistentTileSchedulerILi128ELi128ELi256ELi128ELb1ELb1ELb1ELb1ELb0ELb1EEEEEEEEEvNT_6ParamsE:
        .type           _ZN7cutlass13device_kernelIN5flash11enable_sm90INS1_16FlashAttnFwdSm90INS1_25CollectiveMainloopFwdSm90ILi2EN4cute5tupleIJNS5_1CILi1EEES8_S8_EEENS6_IJNS7_ILi128EEESA_SA_EEELi128ENS_6half_tEfNS_4arch4Sm90ELb0ELb1ELb0ELb1ELb1ELb0ELb0ELb1ELb1ELb1ELb1ELb0EEENS1_21CollectiveEpilogueFwdISB_S9_SC_SE_Li256ELb1ELb1ELb1ELb0EEENS1_36VarlenDynamicPersistentTileSchedulerILi128ELi128ELi256ELi128ELb1ELb1ELb1ELb1ELb0ELb1EEEEEEEEEvNT_6ParamsE,@function
        .size           _ZN7cutlass13device_kernelIN5flash11enable_sm90INS1_16FlashAttnFwdSm90INS1_25CollectiveMainloopFwdSm90ILi2EN4cute5tupleIJNS5_1CILi1EEES8_S8_EEENS6_IJNS7_ILi128EEESA_SA_EEELi128ENS_6half_tEfNS_4arch4Sm90ELb0ELb1ELb0ELb1ELb1ELb0ELb0ELb1ELb1ELb1ELb1ELb0EEENS1_21CollectiveEpilogueFwdISB_S9_SC_SE_Li256ELb1ELb1ELb1ELb0EEENS1_36VarlenDynamicPersistentTileSchedulerILi128ELi128ELi256ELi128ELb1ELb1ELb1ELb1ELb0ELb1EEEEEEEEEvNT_6ParamsE,(.L_x_15991 - _ZN7cutlass13device_kernelIN5flash11enable_sm90INS1_16FlashAttnFwdSm90INS1_25CollectiveMainloopFwdSm90ILi2EN4cute5tupleIJNS5_1CILi1EEES8_S8_EEENS6_IJNS7_ILi128EEESA_SA_EEELi128ENS_6half_tEfNS_4arch4Sm90ELb0ELb1ELb0ELb1ELb1ELb0ELb0ELb1ELb1ELb1ELb1ELb0EEENS1_21CollectiveEpilogueFwdISB_S9_SC_SE_Li256ELb1ELb1ELb1ELb0EEENS1_36VarlenDynamicPersistentTileSchedulerILi128ELi128ELi256ELi128ELb1ELb1ELb1ELb1ELb0ELb1EEEEEEEEEvNT_6ParamsE)
        .other          _ZN7cutlass13device_kernelIN5flash11enable_sm90INS1_16FlashAttnFwdSm90INS1_25CollectiveMainloopFwdSm90ILi2EN4cute5tupleIJNS5_1CILi1EEES8_S8_EEENS6_IJNS7_ILi128EEESA_SA_EEELi128ENS_6half_tEfNS_4arch4Sm90ELb0ELb1ELb0ELb1ELb1ELb0ELb0ELb1ELb1ELb1ELb1ELb0EEENS1_21CollectiveEpilogueFwdISB_S9_SC_SE_Li256ELb1ELb1ELb1ELb0EEENS1_36VarlenDynamicPersistentTileSchedulerILi128ELi128ELi256ELi128ELb1ELb1ELb1ELb1ELb0ELb1EEEEEEEEEvNT_6ParamsE,@"STO_CUDA_ENTRY STV_DEFAULT"
_ZN7cutlass13device_kernelIN5flash11enable_sm90INS1_16FlashAttnFwdSm90INS1_25CollectiveMainloopFwdSm90ILi2EN4cute5tupleIJNS5_1CILi1EEES8_S8_EEENS6_IJNS7_ILi128EEESA_SA_EEELi128ENS_6half_tEfNS_4arch4Sm90ELb0ELb1ELb0ELb1ELb1ELb0ELb0ELb1ELb1ELb1ELb1ELb0EEENS1_21CollectiveEpilogueFwdISB_S9_SC_SE_Li256ELb1ELb1ELb1ELb0EEENS1_36VarlenDynamicPersistentTileSchedulerILi128ELi128ELi256ELi128ELb1ELb1ELb1ELb1ELb0ELb1EEEEEEEEEvNT_6ParamsE:
        /* <DEDUP_REMOVED lines=8> */
[----:B------:R-:W0:Y:S04]  /*0080*/  SHFL.IDX PT, R3, R2, RZ, 0x1f ;  /* 0x00001fff02037589 */ /* 0x000e2800000e0000 */
[----:B------:R-:W1:Y:S01]  /*0090*/  SHFL.IDX PT, R4, R4, RZ, 0x1f ;  /* 0x00001fff04047589 */ /* 0x000e6200000e0000 */
[C---:B0-----:R-:W-:Y:S02]  /*00a0*/  ISETP.NE.OR P0, PT, R3.reuse, RZ, !P0 ;  /* 0x000000ff0300720c */ /* 0x041fe40004705670 */
[----:B------:R-:W-:-:S11]  /*00b0*/  ISETP.NE.AND P1, PT, R3, RZ, PT ;  /* 0x000000ff0300720c */ /* 0x000fd60003f25270 */
[----:B------:R-:W-:Y:S01]  /*00c0*/  VOTEU.ALL UP0, P0 ;  /* 0x00000000003f7886 */ /* 0x000fe20000000000 */
[----:B------:R-:W-:-:S04]  /*00d0*/  VOTEU.ALL UP1, P0 ;  /* 0x00000000003f7886 */ /* 0x000fc80000020000 */
[----:B------:R-:W0:Y:S01]  /*00e0*/  @!UP0 S2UR UR8, SR_CgaCtaId ;  /* 0x00000000000889c3 */ /* 0x000e220000008800 */
[----:B------:R-:W-:Y:S01]  /*00f0*/  @!UP0 UMOV UR6, 0x400 ;  /* 0x0000040000068882 */ /* 0x000fe20000000000 */
[----:B------:R-:W-:-:S04]  /*0100*/  @!UP0 UIADD3 UR4, -UR4, 0x100000, URZ ;  /* 0x0010000004048890 */ /* 0x000fc8000fffe13f */
[----:B------:R-:W-:Y:S02]  /*0110*/  @!UP0 USHF.L.U32 UR5, UR4, 0xb, URZ ;  /* 0x0000000b04058899 */ /* 0x000fe4000800063f */
[----:B------:R-:W-:Y:S02]  /*0120*/  @!UP0 USHF.L.U32 UR4, UR4, 0x1, URZ ;  /* 0x0000000104048899 */ /* 0x000fe4000800063f */
[----:B0-----:R-:W-:Y:S02]  /*0130*/  @!UP0 ULEA UR8, UR8, UR6, 0x18 ;  /* 0x0000000608088291 */ /* 0x001fe4000f8ec03f */
        /* <DEDUP_REMOVED lines=25> */
.L_x_7797:
        /* <DEDUP_REMOVED lines=22> */
.L_x_7798:
        /* <DEDUP_REMOVED lines=18> */
.L_x_7799:
        /* <DEDUP_REMOVED lines=22> */
.L_x_7800:
        /* <DEDUP_REMOVED lines=23> */
.L_x_7801:
        /* <DEDUP_REMOVED lines=10> */
.L_x_7803:
[----:B------:R-:W-:-:S08]  /*08c0*/  NOP ;  /* 0x0000000000007918 */ /* 0x000fd00000000000 */
[----:B------:R-:W1:Y:S02]  /*08d0*/  USETMAXREG.TRY_ALLOC.CTAPOOL UP0, 0xe8 ;  /* 0x000000e8000079c8 */ /* 0x000e640008000600 */
[----:B-1----:R-:W-:-:S13]  /*08e0*/  PLOP3.LUT P0, PT, PT, PT, UP0, 0x80, 0x0 ;  /* 0x000000000000781c */ /* 0x002fda0003f0f008 */
[----:B------:R-:W-:Y:S05]  /*08f0*/  @!P0 BRA `(.L_x_7803) ;  /* 0xfffffffc00f08947 */ /* 0x000fea000383ffff */
[----:B------:R-:W-:Y:S01]  /*0900*/  LOP3.LUT R2, R0, 0xffffff80, RZ, 0xc0, !PT ;  /* 0xffffff8000027812 */ /* 0x000fe200078ec0ff */
[----:B------:R-:W1:Y:S08]  /*0910*/  S2UR UR5, SR_CgaCtaId ;  /* 0x00000000000579c3 */ /* 0x000e700000008800 */
[----:B------:R-:W-:Y:S06]  /*0920*/  BAR.ARV 0x8, 0x180 ;  /* 0x0206000000007b1d */ /* 0x000fec0000002000 */
[----:B------:R-:W-:Y:S01]  /*0930*/  ISETP.NE.AND P0, PT, R2, 0x80, PT ;  /* 0x000000800200780c */ /* 0x000fe20003f05270 */
[----:B------:R-:W-:-:S12]  /*0940*/  UMOV UR4, 0x400 ;  /* 0x0000040000047882 */ /* 0x000fd80000000000 */
[----:B------:R-:W-:Y:S06]  /*0950*/  @!P0 BAR.ARV 0x9, 0x100 ;  /* 0x0244000000008b1d */ /* 0x000fec0000002000 */
[----:B-1----:R-:W-:Y:S02]  /*0960*/  ULEA UR4, UR5, UR4, 0x18 ;  /* 0x0000000405047291 */ /* 0x002fe4000f8ec03f */
[----:B------:R-:W-:Y:S07]  /*0970*/  BAR.SYNC.DEFER_BLOCKING 0x5, 0x180 ;  /* 0x0146000000007b1d */ /* 0x000fee0000010000 */
[----:B------:R-:W1:Y:S01]  /*0980*/  LDS.128 R12, [UR4+0x288d0] ;  /* 0x0288d004ff0c7984 */ /* 0x000e620008000c00 */
[----:B------:R-:W-:Y:S01]  /*0990*/  ULDC UR4, c[0x0][0xc3c] ;  /* 0x00030f0000047ab9 */ /* 0x000fe20000000800 */
[----:B------:R-:W-:Y:S06]  /*09a0*/  BAR.ARV 0x4, 0x180 ;  /* 0x0106000000007b1d */ /* 0x000fec0000002000 */
[----:B-1----:R-:W-:-:S13]  /*09b0*/  ISETP.GE.AND P0, PT, R15, UR4, PT ;  /* 0x000000040f007c0c */ /* 0x002fda000bf06270 */
[----:B------:R-:W-:Y:S05]  /*09c0*/  @P0 EXIT ;  /* 0x000000000000094d */ /* 0x000fea0003800000 */
[----:B0-----:R-:W2:Y:S01]  /*09d0*/  LDL R3, [R1+0x18] ;  /* 0x0000180001037983 */ /* 0x001ea20000100800 */
[----:B------:R-:W-:Y:S01]  /*09e0*/  VIADD R222, R0, 0xffffff80 ;  /* 0xffffff8000de7836 */ /* 0x000fe20000000000 */
[----:B------:R-:W-:Y:S01]  /*09f0*/  R2UR UR6, R13 ;  /* 0x000000000d0672ca */ /* 0x000fe200000e0000 */
[----:B------:R-:W-:Y:S01]  /*0a00*/  UMOV UR61, URZ ;  /* 0x0000003f003d7c82 */ /* 0x000fe20008000000 */
[----:B------:R-:W-:Y:S01]  /*0a10*/  R2UR UR5, R14 ;  /* 0x000000000e0572ca */ /* 0x000fe200000e0000 */
[----:B------:R-:W-:Y:S01]  /*0a20*/  UMOV UR39, URZ ;  /* 0x0000003f00277c82 */ /* 0x000fe20008000000 */
[----:B------:R-:W-:Y:S01]  /*0a30*/  R2UR UR7, R15 ;  /* 0x000000000f0772ca */ /* 0x000fe200000e0000 */
[----:B------:R-:W-:Y:S01]  /*0a40*/  UMOV UR38, URZ ;  /* 0x0000003f00267c82 */ /* 0x000fe20008000000 */
[----:B--2---:R-:W-:Y:S02]  /*0a50*/  R2UR UR4, R3 ;  /* 0x00000000030472ca */ /* 0x004fe400000e0000 */
[----:B------:R-:W-:-:S04]  /*0a60*/  SHF.R.S32.HI R3, RZ, 0x1f, R222 ;  /* 0x0000001fff037819 */ /* 0x000fc800000114de */
[CC--:B------:R-:W-:Y:S02]  /*0a70*/  LEA.HI R5, R3.reuse, R222.reuse, RZ, 0x7 ;  /* 0x000000de03057211 */ /* 0x0c0fe400078f38ff */
[CC--:B------:R-:W-:Y:S02]  /*0a80*/  LEA.HI R0, R3.reuse, R222.reuse, RZ, 0x4 ;  /* 0x000000de03007211 */ /* 0x0c0fe400078f20ff */
[----:B------:R-:W-:Y:S02]  /*0a90*/  LEA.HI R2, R3, R222, RZ, 0x5 ;  /* 0x000000de03027211 */ /* 0x000fe400078f28ff */
[----:B------:R-:W-:Y:S01]  /*0aa0*/  LOP3.LUT R199, R5, 0xffffff80, RZ, 0xc0, !PT ;  /* 0xffffff8005c77812 */ /* 0x000fe200078ec0ff */
[----:B------:R-:W-:Y:S01]  /*0ab0*/  ULOP3.LUT UR4, UR4, 0x1, URZ, 0xfc, !UPT ;  /* 0x0000000104047892 */ /* 0x000fe2000f8efc3f */
[----:B------:R-:W-:Y:S01]  /*0ac0*/  SHF.R.S32.HI R9, RZ, 0x4, R0 ;  /* 0x00000004ff097819 */ /* 0x000fe20000011400 */
[----:B------:R-:W-:Y:S01]  /*0ad0*/  IMAD.SHL.U32 R2, R2, 0x20, RZ ;  /* 0x0000002002027824 */ /* 0x000fe200078e00ff */
[----:B------:R-:W-:Y:S01]  /*0ae0*/  LOP3.LUT R7, R0, 0x3fffff0, RZ, 0xc0, !PT ;  /* 0x03fffff000077812 */ /* 0x000fe200078ec0ff */
[----:B------:R-:W-:Y:S01]  /*0af0*/  IMAD.IADD R199, R222, 0x1, -R199 ;  /* 0x00000001dec77824 */ /* 0x000fe200078e0ac7 */
[----:B------:R-:W-:Y:S01]  /*0b00*/  LEA.HI R0, R0, R9, RZ, 0x1 ;  /* 0x0000000900007211 */ /* 0x000fe200078f08ff */
[----:B------:R-:W-:Y:S01]  /*0b10*/  IMAD.U32 R219, RZ, RZ, UR4 ;  /* 0x00000004ffdb7e24 */ /* 0x000fe2000f8e00ff */
[----:B------:R-:W-:Y:S01]  /*0b20*/  LOP3.LUT R2, R2, 0xfffffc00, RZ, 0xc0, !PT ;  /* 0xfffffc0002027812 */ /* 0x000fe200078ec0ff */
[----:B------:R-:W-:Y:S01]  /*0b30*/  IMAD.IADD R7, R222, 0x1, -R7 ;  /* 0x00000001de077824 */ /* 0x000fe200078e0a07 */
[----:B------:R-:W-:-:S02]  /*0b40*/  LOP3.LUT R0, R0, 0x1ffffffe, RZ, 0xc0, !PT ;  /* 0x1ffffffe00007812 */ /* 0x000fc400078ec0ff */
[----:B------:R-:W-:Y:S01]  /*0b50*/  SHF.R.S32.HI R4, RZ, 0x1f, R199 ;  /* 0x0000001fff047819 */ /* 0x000fe200000114c7 */
[----:B------:R-:W-:Y:S01]  /*0b60*/  IMAD R7, R7, 0x40, R2 ;  /* 0x0000004007077824 */ /* 0x000fe200078e0202 */
[----:B------:R-:W-:Y:S01]  /*0b70*/  LEA.HI R2, R3, R222, RZ, 0x2 ;  /* 0x000000de03027211 */ /* 0x000fe200078f10ff */
[----:B------:R-:W-:Y:S01]  /*0b80*/  IMAD.IADD R0, R9, 0x1, -R0 ;  /* 0x0000000109007824 */ /* 0x000fe200078e0a00 */
[----:B------:R-:W-:Y:S02]  /*0b90*/  LEA.HI R6, R4, R199, RZ, 0x2 ;  /* 0x000000c704067211 */ /* 0x000fe400078f10ff */
[----:B------:R-:W-:Y:S01]  /*0ba0*/  SHF.R.S32.HI R216, RZ, 0x7, R5 ;  /* 0x00000007ffd87819 */ /* 0x000fe20000011405 */
[----:B------:R-:W-:Y:S01]  /*0bb0*/  IMAD R218, R0, 0x8, R7 ;  /* 0x0000000800da7824 */ /* 0x000fe200078e0207 */
[--C-:B------:R-:W-:Y:S02]  /*0bc0*/  SHF.R.S32.HI R8, RZ, 0x2, R6.reuse ;  /* 0x00000002ff087819 */ /* 0x100fe40000011406 */
[----:B------:R-:W-:-:S02]  /*0bd0*/  SHF.R.S32.HI R11, RZ, 0x1f, R6 ;  /* 0x0000001fff0b7819 */ /* 0x000fc40000011406 */
[----:B------:R-:W-:Y:S02]  /*0be0*/  LOP3.LUT R7, R2, 0xfffffffc, RZ, 0xc0, !PT ;  /* 0xfffffffc02077812 */ /* 0x000fe400078ec0ff */
[----:B------:R-:W-:Y:S02]  /*0bf0*/  LEA.HI R5, R5, R216, RZ, 0x1 ;  /* 0x000000d805057211 */ /* 0x000fe400078f08ff */
[----:B------:R-:W-:Y:S01]  /*0c00*/  LEA.HI R3, R3, R222, RZ, 0x3 ;  /* 0x000000de03037211 */ /* 0x000fe200078f18ff */
[----:B------:R-:W-:Y:S01]  /*0c10*/  IMAD.IADD R0, R222, 0x1, -R7 ;  /* 0x00000001de007824 */ /* 0x000fe200078e0a07 */
[----:B------:R-:W-:Y:S02]  /*0c20*/  LEA.HI R11, R11, R8, RZ, 0x3 ;  /* 0x000000080b0b7211 */ /* 0x000fe400078f18ff */
[----:B------:R-:W-:Y:S02]  /*0c30*/  LOP3.LUT R7, R5, 0x3fffffe, RZ, 0xc0, !PT ;  /* 0x03fffffe05077812 */ /* 0x000fe400078ec0ff */
[----:B------:R-:W-:-:S02]  /*0c40*/  LOP3.LUT R5, R3, 0xfffffff8, RZ, 0xc0, !PT ;  /* 0xfffffff803057812 */ /* 0x000fc400078ec0ff */
[----:B------:R-:W-:Y:S01]  /*0c50*/  LOP3.LUT R6, R6, 0x7ffffffc, RZ, 0xc0, !PT ;  /* 0x7ffffffc06067812 */ /* 0x000fe200078ec0ff */
[----:B------:R-:W-:Y:S01]  /*0c60*/  IMAD.IADD R7, R216, 0x1, -R7 ;  /* 0x00000001d8077824 */ /* 0x000fe200078e0a07 */
[----:B------:R-:W-:Y:S01]  /*0c70*/  LOP3.LUT R11, R11, 0xfffffff8, RZ, 0xc0, !PT ;  /* 0xfffffff80b0b7812 */ /* 0x000fe200078ec0ff */
[----:B------:R-:W-:Y:S01]  /*0c80*/  IMAD.IADD R22, R222, 0x1, -R5 ;  /* 0x00000001de167824 */ /* 0x000fe200078e0a05 */
[----:B------:R-:W-:Y:S01]  /*0c90*/  LEA.HI R4, R4, R199, RZ, 0x5 ;  /* 0x000000c704047211 */ /* 0x000fe200078f28ff */
[----:B------:R-:W-:Y:S01]  /*0ca0*/  IMAD.IADD R6, R199, 0x1, -R6 ;  /* 0x00000001c7067824 */ /* 0x000fe200078e0a06 */
[----:B------:R-:W-:Y:S01]  /*0cb0*/  LEA.HI R2, R0, R0, RZ, 0x1 ;  /* 0x0000000000027211 */ /* 0x000fe200078f08ff */
[----:B------:R-:W-:Y:S01]  /*0cc0*/  IMAD.IADD R11, R8, 0x1, -R11 ;  /* 0x00000001080b7824 */ /* 0x000fe200078e0a0b */
[----:B------:R-:W-:Y:S01]  /*0cd0*/  SHF.R.S32.HI R4, RZ, 0x5, R4 ;  /* 0x00000005ff047819 */ /* 0x000fe20000011404 */
[----:B------:R-:W-:Y:S01]  /*0ce0*/  IMAD.SHL.U32 R18, R22, 0x8, RZ ;  /* 0x0000000816127824 */ /* 0x000fe200078e00ff */
[----:B------:R-:W-:Y:S01]  /*0cf0*/  LOP3.LUT R9, R2, 0x1ffffffe, RZ, 0xc0, !PT ;  /* 0x1ffffffe02097812 */ /* 0x000fe200078ec0ff */
[----:B------:R-:W-:Y:S01]  /*0d00*/  IMAD.SHL.U32 R16, R6, 0x2, RZ ;  /* 0x0000000206107824 */ /* 0x000fe200078e00ff */
[----:B------:R-:W-:Y:S01]  /*0d10*/  SHF.R.S32.HI R198, RZ, 0x3, R3 ;  /* 0x00000003ffc67819 */ /* 0x000fe20000011403 */
[----:B------:R-:W-:Y:S01]  /*0d20*/  IMAD R4, R4, 0x10, R11 ;  /* 0x0000001004047824 */ /* 0x000fe200078e020b */
[----:B------:R-:W-:Y:S01]  /*0d30*/  SHF.R.S32.HI R221, RZ, 0x1f, R18 ;  /* 0x0000001fffdd7819 */ /* 0x000fe20000011412 */
[----:B------:R-:W-:Y:S01]  /*0d40*/  VIADD R19, R18, 0x40 ;  /* 0x0000004012137836 */ /* 0x000fe20000000000 */
[----:B------:R-:W-:Y:S01]  /*0d50*/  SHF.R.S32.HI R215, RZ, 0x1f, R16 ;  /* 0x0000001fffd77819 */ /* 0x000fe20000011410 */
[----:B------:R-:W-:-:S02]  /*0d60*/  VIADD R197, R16, 0x8 ;  /* 0x0000000810c57836 */ /* 0x000fc40000000000 */
        /* <DEDUP_REMOVED lines=30> */
[----:B------:R-:W-:Y:S01]  /*0f50*/  IMAD R217, R7, 0x40, R4 ;  /* 0x0000004007d97824 */ /* 0x000fe200078e0204 */
[----:B------:R-:W-:-:S03]  /*0f60*/  SHF.R.S32.HI R200, RZ, 0x1f, R23 ;  /* 0x0000001fffc87819 */ /* 0x000fc60000011417 */
[----:B------:R-:W-:-:S07]  /*0f70*/  IMAD R17, R0, 0x8, R217 ;  /* 0x0000000800117824 */ /* 0x000fce00078e02d9 */
.L_x_7915:
        /* <DEDUP_REMOVED lines=11> */
[----:B012-4-:R-:W-:Y:S02]  /*1030*/  IMAD.U32 R2, RZ, RZ, UR8 ;  /* 0x00000008ff027e24 */ /* 0x017fe4000f8e00ff */
[----:B------:R-:W-:Y:S01]  /*1040*/  IMAD.U32 R3, RZ, RZ, UR9 ;  /* 0x00000009ff037e24 */ /* 0x000fe2000f8e00ff */
[----:B------:R-:W-:Y:S02]  /*1050*/  @UP1 ULDC.64 UR8, c[0x0][0xa18] ;  /* 0x0002860000081ab9 */ /* 0x000fe40000000a00 */
[----:B------:R-:W-:Y:S02]  /*1060*/  @UP1 UIMAD.WIDE UR8, UR7, 0x4, UR8 ;  /* 0x00000004070818a5 */ /* 0x000fe4000f8e0208 */
[----:B------:R-:W2:Y:S04]  /*1070*/  @P0 LDG.E R2, desc[UR36][R2.64] ;  /* 0x0000002402020981 */ /* 0x000ea8000c1e1900 */
[----:B---3--:R-:W-:-:S02]  /*1080*/  IMAD.U32 R4, RZ, RZ, UR8 ;  /* 0x00000008ff047e24 */ /* 0x008fc4000f8e00ff */
[----:B------:R-:W-:Y:S01]  /*1090*/  IMAD.U32 R5, RZ, RZ, UR9 ;  /* 0x00000009ff057e24 */ /* 0x000fe2000f8e00ff */
[----:B------:R-:W-:-:S04]  /*10a0*/  ULDC.64 UR8, c[0x0][0x418] ;  /* 0x0001060000087ab9 */ /* 0x000fc80000000a00 */
[----:B------:R-:W3:Y:S01]  /*10b0*/  @P2 LDG.E R4, desc[UR36][R4.64] ;  /* 0x0000002404042981 */ /* 0x000ee2000c1e1900 */
[----:B------:R-:W-:Y:S01]  /*10c0*/  UISETP.NE.U32.AND UP0, UPT, UR8, URZ, UPT ;  /* 0x0000003f0800728c */ /* 0x000fe2000bf05070 */
[----:B------:R-:W-:Y:S01]  /*10d0*/  UMOV UR41, URZ ;  /* 0x0000003f00297c82 */ /* 0x000fe20008000000 */
[----:B------:R-:W-:Y:S02]  /*10e0*/  ULOP3.LUT UR55, UR5, 0xffff, URZ, 0xc0, !UPT ;  /* 0x0000ffff05377892 */ /* 0x000fe4000f8ec03f */
[----:B------:R-:W-:-:S03]  /*10f0*/  UISETP.NE.AND.EX UP0, UPT, UR9, URZ, UPT, UP0 ;  /* 0x0000003f0900728c */ /* 0x000fc6000bf05300 */
[----:B------:R-:W-:Y:S01]  /*1100*/  ULDC.64 UR8, c[0x0][0xa20] ;  /* 0x0002880000087ab9 */ /* 0x000fe20000000a00 */
[----:B------:R-:W-:Y:S01]  /*1110*/  USEL UR4, UR4, 0x1, UP0 ;  /* 0x0000000104047887 */ /* 0x000fe20008000000 */
[----:B------:R-:W-:Y:S01]  /*1120*/  ISETP.NE.U32.AND P1, PT, RZ, UR8, PT ;  /* 0x00000008ff007c0c */ /* 0x000fe2000bf25070 */
[----:B------:R-:W-:Y:S02]  /*1130*/  ULDC UR8, c[0x0][0x2f0] ;  /* 0x0000bc0000087ab9 */ /* 0x000fe40000000800 */
[----:B------:R-:W-:Y:S01]  /*1140*/  UIMAD UR4, UR4, UR8, URZ ;  /* 0x00000008040472a4 */ /* 0x000fe2000f8e023f */
[----:B------:R-:W-:Y:S02]  /*1150*/  ISETP.NE.AND.EX P1, PT, RZ, UR9, PT, P1 ;  /* 0x00000009ff007c0c */ /* 0x000fe4000bf25310 */
        /* <DEDUP_REMOVED lines=17> */
.L_x_7804:
[----:B------:R-:W-:Y:S01]  /*1270*/  UMOV UR57, UR7 ;  /* 0x0000000700397c82 */ /* 0x000fe20008000000 */
        /* <DEDUP_REMOVED lines=8> */
.L_x_7805:
        /* <DEDUP_REMOVED lines=13> */
.L_x_7806:
[----:B------:R-:W-:Y:S01]  /*13d0*/  ULDC UR7, c[0x0][0x448] ;  /* 0x0001120000077ab9 */ /* 0x000fe20000000800 */
[----:B------:R-:W-:Y:S02]  /*13e0*/  USHF.L.U32 UR46, UR6, 0x7, URZ ;  /* 0x00000007062e7899 */ /* 0x000fe4000800063f */
[----:B------:R-:W-:Y:S02]  /*13f0*/  UISETP.NE.AND UP0, UPT, UR7, 0x1, UPT ;  /* 0x000000010700788c */ /* 0x000fe4000bf05270 */
[----:B------:R-:W-:Y:S01]  /*1400*/  UIADD3 UR10, UR46, 0x7f, URZ ;  /* 0x0000007f2e0a7890 */ /* 0x000fe2000fffe03f */
[----:B------:R-:W-:Y:S01]  /*1410*/  ULDC.64 UR6, c[0x0][0x9e0] ;  /* 0x0002780000067ab9 */ /* 0x000fe20000000a00 */
[----:B------:R-:W-:Y:S02]  /*1420*/  UP2UR UR50, UPR, URZ, 0x1 ;  /* 0x000000013f327883 */ /* 0x000fe40008000000 */
[----:B------:R-:W-:-:S05]  /*1430*/  UIADD3 UR41, -UR41, UR4, URZ ;  /* 0x0000000429297290 */ /* 0x000fca000fffe13f */
[----:B------:R-:W-:Y:S01]  /*1440*/  @UP0 ULDC UR8, c[0x0][0x44c] ;  /* 0x0001130000080ab9 */ /* 0x000fe20000000800 */
[----:B------:R-:W-:Y:S01]  /*1450*/  @UP0 ULDC UR11, c[0x0][0x450] ;  /* 0x00011400000b0ab9 */ /* 0x000fe20000000800 */
[----:B------:R-:W-:Y:S02]  /*1460*/  UIMAD.WIDE.U32 UR8, UR10, UR8, URZ ;  /* 0x000000080a0872a5 */ /* 0x000fe4000f8e003f */
        /* <DEDUP_REMOVED lines=18> */
.L_x_7808:
[----:B------:R-:W-:-:S11]  /*1590*/  UISETP.NE.AND UP0, UPT, UR7, 0x1, UPT ;  /* 0x000000010700788c */ /* 0x000fd6000bf05270 */
[----:B------:R-:W-:Y:S02]  /*15a0*/  @UP0 ULDC.64 UR10, c[0x0][0x9e8] ;  /* 0x00027a00000a0ab9 */ /* 0x000fe40000000a00 */
[----:B------:R-:W-:-:S04]  /*15b0*/  UIMAD.WIDE.U32 UR8, UR4, UR10, URZ ;  /* 0x0000000a040872a5 */ /* 0x000fc8000f8e003f */
[----:B------:R-:W-:-:S12]  /*15c0*/  @UP0 USHF.R.U32.HI UR4, URZ, UR11, UR9 ;  /* 0x0000000b3f040299 */ /* 0x000fd80008011609 */
.L_x_7809:
[----:B------:R-:W-:-:S04]  /*15d0*/  UIMAD UR4, UR4, UR7, UR7 ;  /* 0x00000007040472a4 */ /* 0x000fc8000f8e0207 */
[----:B------:R-:W-:-:S04]  /*15e0*/  UISETP.LT.AND UP0, UPT, UR6, UR4, UPT ;  /* 0x000000040600728c */ /* 0x000fc8000bf01270 */
[----:B------:R-:W-:-:S12]  /*15f0*/  USEL UR6, UR6, UR4, UP0 ;  /* 0x0000000406067287 */ /* 0x000fd80008000000 */
.L_x_7807:
[----:B------:R-:W-:Y:S02]  /*1600*/  UISETP.NE.AND UP0, UPT, UR50, URZ, UPT ;  /* 0x0000003f3200728c */ /* 0x000fe4000bf05270 */
[----:B------:R-:W-:Y:S02]  /*1610*/  UIADD3 UR4, UR41, 0x7f, URZ ;  /* 0x0000007f29047890 */ /* 0x000fe4000fffe03f */
[----:B------:R-:W-:Y:S02]  /*1620*/  UIADD3 UR10, UR6, 0x7f, URZ ;  /* 0x0000007f060a7890 */ /* 0x000fe4000fffe03f */
[----:B------:R-:W-:Y:S02]  /*1630*/  UISETP.GE.AND UP1, UPT, UR7, 0x1, UPT ;  /* 0x000000010700788c */ /* 0x000fe4000bf26270 */
[----:B------:R-:W-:Y:S02]  /*1640*/  USHF.R.S32.HI UR6, URZ, 0x1f, UR4 ;  /* 0x0000001f3f067899 */ /* 0x000fe40008011404 */
[----:B------:R-:W-:Y:S01]  /*1650*/  USHF.R.S32.HI UR11, URZ, 0x1f, UR10 ;  /* 0x0000001f3f0b7899 */ /* 0x000fe2000801140a */
[----:B------:R-:W-:Y:S01]  /*1660*/  @UP0 ULDC UR8, c[0x0][0x44c] ;  /* 0x0001130000080ab9 */ /* 0x000fe20000000800 */
[----:B------:R-:W-:Y:S01]  /*1670*/  ULEA.HI UR6, UR6, UR4, URZ, 0x7 ;  /* 0x0000000406067291 */ /* 0x000fe2000f8f383f */
[----:B------:R-:W-:Y:S01]  /*1680*/  PLOP3.LUT P0, PT, PT, PT, UP1, 0x40, 0x0 ;  /* 0x000000000000781c */ /* 0x000fe20003f0e818 */
[----:B------:R-:W-:-:S02]  /*1690*/  UIMAD.WIDE.U32 UR8, UR46, UR8, URZ ;  /* 0x000000082e0872a5 */ /* 0x000fc4000f8e003f */
[----:B------:R-:W-:Y:S01]  /*16a0*/  ULEA.HI UR11, UR11, UR10, URZ, 0x7 ;  /* 0x0000000a0b0b7291 */ /* 0x000fe2000f8f383f */
[----:B------:R-:W-:Y:S01]  /*16b0*/  @UP0 ULDC UR13, c[0x0][0x450] ;  /* 0x00011400000d0ab9 */ /* 0x000fe20000000800 */
[----:B------:R-:W-:Y:S01]  /*16c0*/  UMOV UR12, UR46 ;  /* 0x0000002e000c7c82 */ /* 0x000fe20008000000 */
[----:B------:R-:W-:Y:S02]  /*16d0*/  UIADD3 UR44, UR41, -UR42, URZ ;  /* 0x8000002a292c7290 */ /* 0x000fe4000fffe03f */
[----:B------:R-:W-:Y:S02]  /*16e0*/  USHF.R.S32.HI UR6, URZ, 0x7, UR6 ;  /* 0x000000073f067899 */ /* 0x000fe40008011406 */
[----:B------:R-:W-:Y:S02]  /*16f0*/  USHF.R.S32.HI UR11, URZ, 0x7, UR11 ;  /* 0x000000073f0b7899 */ /* 0x000fe4000801140b */
[----:B------:R-:W-:Y:S02]  /*1700*/  @UP0 USHF.R.U32.HI UR12, URZ, UR13, UR9 ;  /* 0x0000000d3f0c0299 */ /* 0x000fe40008011609 */
[----:B------:R-:W-:-:S02]  /*1710*/  UISETP.LT.AND UP0, UPT, UR6, UR11, UPT ;  /* 0x0000000b0600728c */ /* 0x000fc4000bf01270 */
[----:B------:R-:W-:Y:S01]  /*1720*/  UIADD3 UR4, UR44, UR12, URZ ;  /* 0x0000000c2c047290 */ /* 0x000fe2000fffe03f */
[----:B------:R-:W-:Y:S01]  /*1730*/  ULDC UR10, c[0x0][0x9dc] ;  /* 0x00027700000a7ab9 */ /* 0x000fe20000000800 */
        /* <DEDUP_REMOVED lines=13> */
.L_x_7811:
[----:B------:R-:W-:-:S11]  /*1810*/  UISETP.NE.AND UP0, UPT, UR7, 0x1, UPT ;  /* 0x000000010700788c */ /* 0x000fd6000bf05270 */
[----:B------:R-:W-:Y:S02]  /*1820*/  @UP0 ULDC.64 UR12, c[0x0][0x9e8] ;  /* 0x00027a00000c0ab9 */ /* 0x000fe40000000a00 */
[----:B------:R-:W-:-:S04]  /*1830*/  UIMAD.WIDE.U32 UR8, UR4, UR12, URZ ;  /* 0x0000000c040872a5 */ /* 0x000fc8000f8e003f */
[----:B------:R-:W-:-:S12]  /*1840*/  @UP0 USHF.R.U32.HI UR4, URZ, UR13, UR9 ;  /* 0x0000000d3f040299 */ /* 0x000fd80008011609 */
.L_x_7812:
[----:B------:R-:W-:-:S04]  /*1850*/  UIMAD UR4, UR4, UR7, URZ ;  /* 0x00000007040472a4 */ /* 0x000fc8000f8e023f */
[----:B------:R-:W-:-:S04]  /*1860*/  UISETP.LT.AND UP0, UPT, UR10, UR4, UPT ;  /* 0x000000040a00728c */ /* 0x000fc8000bf01270 */
[----:B------:R-:W-:-:S12]  /*1870*/  USEL UR10, UR10, UR4, !UP0 ;  /* 0x000000040a0a7287 */ /* 0x000fd8000c000000 */
.L_x_7810:
        /* <DEDUP_REMOVED lines=13> */
[----:B------:R-:W-:-:S10]  /*1950*/  USHF.R.U32.HI UR54, URZ, 0x10, UR5 ;  /* 0x000000103f367899 */ /* 0x000fd40008011605 */
[----:B------:R-:W-:Y:S05]  /*1960*/  @!P0 BRA `(.L_x_7813) ;  /* 0x0000000000948947 */ /* 0x000fea0003800000 */
[----:B------:R-:W-:Y:S01]  /*1970*/  UISETP.NE.AND UP0, UPT, UR54, URZ, UPT ;  /* 0x0000003f3600728c */ /* 0x000fe2000bf05270 */
[----:B------:R-:W-:-:S03]  /*1980*/  ULDC UR4, c[0x0][0x9f0] ;  /* 0x00027c0000047ab9 */ /* 0x000fc60000000800 */
[----:B------:R-:W-:-:S04]  /*1990*/  USEL UR10, UR54, UR4, UP0 ;  /* 0x00000004360a7287 */ /* 0x000fc80008000000 */
[----:B------:R-:W-:Y:S02]  /*19a0*/  UIADD3 UR4, UR10, -0x1, UR6 ;  /* 0xffffffff0a047890 */ /* 0x000fe4000fffe006 */
[----:B------:R-:W-:Y:S02]  /*19b0*/  IMAD.U32 R3, RZ, RZ, UR10 ;  /* 0x0000000aff037e24 */ /* 0x000fe4000f8e00ff */
[----:B------:R-:W-:-:S03]  /*19c0*/  UIADD3 UR7, -UR52, UR4, URZ ;  /* 0x0000000434077290 */ /* 0x000fc6000fffe13f */
[-C--:B------:R-:W-:Y:S01]  /*19d0*/  IABS R0, R3.reuse ;  /* 0x0000000300007213 */ /* 0x080fe20000000000 */
        /* <DEDUP_REMOVED lines=30> */
.L_x_7813:
[----:B------:R-:W-:Y:S01]  /*1bc0*/  UIMAD UR52, UR56, UR4, UR52 ;  /* 0x00000004383472a4 */ /* 0x000fe2000f8e0234 */
[----:B------:R-:W-:Y:S01]  /*1bd0*/  IMAD.U32 R90, RZ, RZ, UR6 ;  /* 0x00000006ff5a7e24 */ /* 0x000fe2000f8e00ff */
[----:B------:R-:W-:Y:S01]  /*1be0*/  PLOP3.LUT P0, PT, PT, PT, PT, 0x80, 0x0 ;  /* 0x000000000000781c */ /* 0x000fe20003f0f070 */
[----:B------:R-:W-:Y:S01]  /*1bf0*/  IMAD.U32 R3, RZ, RZ, UR4 ;  /* 0x00000004ff037e24 */ /* 0x000fe2000f8e00ff */
[----:B------:R-:W-:Y:S02]  /*1c00*/  CS2R R20, SRZ ;  /* 0x0000000000147805 */ /* 0x000fe4000001ff00 */
[----:B------:R-:W-:Y:S02]  /*1c10*/  CS2R R150, SRZ ;  /* 0x0000000000967805 */ /* 0x000fe4000001ff00 */
[----:B------:R-:W-:Y:S02]  /*1c20*/  CS2R R148, SRZ ;  /* 0x0000000000947805 */ /* 0x000fe4000001ff00 */
[----:B------:R-:W-:-:S02]  /*1c30*/  CS2R R146, SRZ ;  /* 0x0000000000927805 */ /* 0x000fc4000001ff00 */
[----:B------:R-:W-:Y:S02]  /*1c40*/  VIADDMNMX R90, R3, UR52, R90, PT ;  /* 0x00000034035a7c46 */ /* 0x000fe4000b80015a */
[----:B------:R-:W-:Y:S02]  /*1c50*/  CS2R R144, SRZ ;  /* 0x0000000000907805 */ /* 0x000fe4000001ff00 */
[----:B------:R-:W-:Y:S02]  /*1c60*/  CS2R R142, SRZ ;  /* 0x00000000008e7805 */ /* 0x000fe4000001ff00 */
[----:B------:R-:W-:Y:S02]  /*1c70*/  CS2R R140, SRZ ;  /* 0x00000000008c7805 */ /* 0x000fe4000001ff00 */
[----:B------:R-:W-:Y:S02]  /*1c80*/  ISETP.GT.AND P1, PT, R90, UR52, PT ;  /* 0x000000345a007c0c */ /* 0x000fe4000bf24270 */
        /* <DEDUP_REMOVED lines=58> */
.L_x_7815:
[----:B------:R-:W-:Y:S01]  /*2030*/  ULEA.HI UR4, UR61, UR61, URZ, 0x1 ;  /* 0x0000003d3d047291 */ /* 0x000fe2000f8f083f */
[----:B------:R-:W-:-:S03]  /*2040*/  R2UR UR5, R219 ;  /* 0x00000000db0572ca */ /* 0x000fc600000e0000 */
[----:B------:R-:W-:-:S04]  /*2050*/  ULOP3.LUT UR4, UR4, 0xfffffffe, URZ, 0xc0, !UPT ;  /* 0xfffffffe04047892 */ /* 0x000fc8000f8ec03f */
[----:B------:R-:W-:-:S06]  /*2060*/  UIADD3 UR4, UR61, -UR4, URZ ;  /* 0x800000043d047290 */ /* 0x000fcc000fffe03f */
[----:B------:R-:W-:Y:S02]  /*2070*/  IMAD.U32 R0, RZ, RZ, UR4 ;  /* 0x00000004ff007e24 */ /* 0x000fe4000f8e00ff */
[----:B------:R-:W-:-:S03]  /*2080*/  IMAD.U32 R2, RZ, RZ, UR5 ;  /* 0x00000005ff027e24 */ /* 0x000fc6000f8e00ff */
[----:B------:R-:W-:Y:S02]  /*2090*/  SHF.L.U32 R0, R0, 0x1f, RZ ;  /* 0x0000001f00007819 */ /* 0x000fe400000006ff */
[----:B------:R-:W-:Y:S02]  /*20a0*/  ISETP.NE.AND P0, PT, R2, 0x3, PT ;  /* 0x000000030200780c */ /* 0x000fe40003f05270 */
[----:B------:R-:W0:Y:S02]  /*20b0*/  SYNCS.PHASECHK.TRANS64.TRYWAIT P1, [UR40+0x28800], R0 ;  /* 0x02880000ff0075a7 */ /* 0x000e240008020168 */
[----:B0-----:R-:W-:Y:S09]  /*20c0*/  @!P1 BRA `(.L_x_7816) ;  /* 0x0000015800209947 */ /* 0x001ff20003800000 */
.L_x_8012:
[----:B------:R-:W-:Y:S05]  /*20d0*/  @!P0 BRA `(.L_x_7817) ;  /* 0x0000000000048947 */ /* 0x000fea0003800000 */
[----:B------:R-:W-:Y:S01]  /*20e0*/  BPT.TRAP 0x1 ;  /* 0x000000040000795c */ /* 0x000fe20000300000 */
.L_x_7817:
[----:B0-----:R-:W-:Y:S02]  /*20f0*/  IMAD.U32 R3, RZ, RZ, UR38 ;  /* 0x00000026ff037e24 */ /* 0x001fe4000f8e00ff */
[----:B------:R-:W-:-:S03]  /*2100*/  IMAD.U32 R0, RZ, RZ, UR39 ;  /* 0x00000027ff007e24 */ /* 0x000fc6000f8e00ff */
[----:B------:R-:W-:Y:S02]  /*2110*/  LEA R3, R3, UR40, 0x3 ;  /* 0x0000002803037c11 */ /* 0x000fe4000f8e18ff */
[----:B------:R-:W-:-:S04]  /*2120*/  SHF.L.U32 R0, R0, 0x1f, RZ ;  /* 0x0000001f00007819 */ /* 0x000fc800000006ff */
[----:B------:R0:W1:Y:S01]  /*2130*/  SYNCS.PHASECHK.TRANS64.TRYWAIT P1, [R3+URZ+0x28830], R0 ;  /* 0x02883000030075a7 */ /* 0x000062000802017f */
[----:B------:R-:W-:Y:S05]  /*2140*/  @!P0 BRA `(.L_x_7818) ;  /* 0x0000000000048947 */ /* 0x000fea0003800000 */
[----:B------:R-:W-:Y:S01]  /*2150*/  BPT.TRAP 0x1 ;  /* 0x000000040000795c */ /* 0x000fe20000300000 */
.L_x_7818:
[----:B-1----:R-:W-:Y:S05]  /*2160*/  @P1 BRA `(.L_x_7819) ;  /* 0x0000000000081947 */ /* 0x002fea0003800000 */
[----:B------:R-:W1:Y:S02]  /*2170*/  SYNCS.PHASECHK.TRANS64.TRYWAIT P1, [R3+URZ+0x28830], R0 ;  /* 0x02883000030075a7 */ /* 0x000e64000802017f */
[----:B-1----:R-:W-:Y:S05]  /*2180*/  @!P1 BRA `(.L_x_7820) ;  /* 0x0000015800089947 */ /* 0x002fea0003800000 */
.L_x_7819:
        /* <DEDUP_REMOVED lines=63> */
.L_x_7821:
[----:B------:R-:W-:Y:S01]  /*2580*/  UISETP.NE.AND UP1, UPT, UR50, URZ, UPT ;  /* 0x0000003f3200728c */ /* 0x000fe2000bf25270 */
[----:B01----:R-:W-:Y:S01]  /*2590*/  VIADD R0, R17, UR46 ;  /* 0x0000002e11007c36 */ /* 0x003fe20008000000 */
[----:B------:R-:W-:Y:S01]  /*25a0*/  R2UR UR6, R3 ;  /* 0x00000000030672ca */ /* 0x000fe200000e0000 */
[----:B------:R-:W-:Y:S01]  /*25b0*/  IMAD.MOV.U32 R3, RZ, RZ, -0x80 ;  /* 0xffffff80ff037424 */ /* 0x000fe200078e00ff */
[----:B------:R-:W-:Y:S01]  /*25c0*/  UISETP.NE.AND UP0, UPT, UR43, URZ, UPT ;  /* 0x0000003f2b00728c */ /* 0x000fe2000bf05270 */
[C---:B------:R-:W-:Y:S01]  /*25d0*/  LEA R6, R90.reuse, 0xffffff80, 0x7 ;  /* 0xffffff805a067811 */ /* 0x040fe200078e38ff */
[----:B------:R-:W-:Y:S01]  /*25e0*/  ULDC UR59, c[0x0][0x9dc] ;  /* 0x00027700003b7ab9 */ /* 0x000fe20000000800 */
[----:B------:R-:W-:Y:S01]  /*25f0*/  PLOP3.LUT P1, PT, PT, PT, UP1, 0x80, 0x0 ;  /* 0x000000000000781c */ /* 0x000fe20003f2f018 */
[----:B------:R-:W-:Y:S01]  /*2600*/  IMAD R7, R90, R3, 0x80 ;  /* 0x000000805a077424 */ /* 0x000fe200078e0203 */
[----:B------:R-:W-:Y:S01]  /*2610*/  PLOP3.LUT P2, PT, PT, PT, UP1, 0x80, 0x0 ;  /* 0x000000000000781c */ /* 0x000fe20003f4f018 */
[----:B------:R-:W-:Y:S01]  /*2620*/  IMAD.U32 R3, RZ, RZ, UR42 ;  /* 0x0000002aff037e24 */ /* 0x000fe2000f8e00ff */
[----:B------:R-:W-:Y:S01]  /*2630*/  @UP1 ULDC UR7, c[0x0][0x44c] ;  /* 0x0001130000071ab9 */ /* 0x000fe20000000800 */
[----:B------:R-:W-:Y:S01]  /*2640*/  ULDC UR14, c[0x0][0x9e0] ;  /* 0x00027800000e7ab9 */ /* 0x000fe20000000800 */
[----:B------:R-:W-:-:S02]  /*2650*/  IADD3 R8, -R16, UR41, R7 ;  /* 0x0000002910087c10 */ /* 0x000fc4000fffe107 */
[----:B------:R-:W-:-:S04]  /*2660*/  UIADD3 UR6, UR6, 0x28840, URZ ;  /* 0x0002884006067890 */ /* 0x000fc8000fffe03f */
[----:B------:R-:W-:Y:S01]  /*2670*/  UPRMT UR6, UR53, 0x654, UR6 ;  /* 0x0000065435067896 */ /* 0x000fe20008000006 */
[----:B------:R-:W-:Y:S01]  /*2680*/  @P1 IMAD.HI.U32 R2, R0, UR7, RZ ;  /* 0x0000000700021c27 */ /* 0x000fe2000f8e00ff */
[----:B------:R-:W-:Y:S01]  /*2690*/  @UP1 ULDC UR7, c[0x0][0x450] ;  /* 0x0001140000071ab9 */ /* 0x000fe20000000800 */
[----:B------:R-:W-:-:S03]  /*26a0*/  PLOP3.LUT P1, PT, PT, PT, UP0, 0x40, 0x0 ;  /* 0x000000000000781c */ /* 0x000fc60003f2e808 */
        /* <DEDUP_REMOVED lines=25> */
.L_x_7824:
[----:B------:R-:W-:Y:S02]  /*2840*/  ULDC UR6, c[0x0][0x9e4] ;  /* 0x0002790000067ab9 */ /* 0x000fe40000000800 */
[----:B------:R-:W-:-:S05]  /*2850*/  IMAD.U32 R11, RZ, RZ, UR6 ;  /* 0x00000006ff0b7e24 */ /* 0x000fca000f8e00ff */
[----:B------:R-:W-:-:S13]  /*2860*/  ISETP.NE.AND P1, PT, R11, 0x1, PT ;  /* 0x000000010b00780c */ /* 0x000fda0003f25270 */
[----:B------:R-:W0:Y:S02]  /*2870*/  @P1 LDC.64 R12, c[0x0][0x9e8] ;  /* 0x00027a00ff0c1b82 */ /* 0x000e240000000a00 */
[----:B0-----:R-:W-:-:S05]  /*2880*/  @P1 IMAD.HI.U32 R4, R5, R12, RZ ;  /* 0x0000000c05041227 */ /* 0x001fca00078e00ff */
[----:B------:R-:W-:-:S07]  /*2890*/  @P1 SHF.R.U32.HI R5, RZ, R13, R4 ;  /* 0x0000000dff051219 */ /* 0x000fce0000011604 */
.L_x_7825:
[----:B------:R-:W-:Y:S05]  /*28a0*/  BSYNC B0 ;  /* 0x0000000000007941 */ /* 0x000fea0003800000 */
.L_x_7823:
[----:B------:R-:W-:-:S04]  /*28b0*/  IMAD R5, R5, R11, -R6 ;  /* 0x0000000b05057224 */ /* 0x000fc800078e0a06 */
[----:B------:R-:W-:-:S05]  /*28c0*/  IMAD.IADD R5, R5, 0x1, -R16 ;  /* 0x0000000105057824 */ /* 0x000fca00078e0a10 */
[----:B------:R-:W-:Y:S02]  /*28d0*/  VIADDMNMX R2, R5, R11, R2, PT ;  /* 0x0000000b05027246 */ /* 0x000fe40003800102 */
[----:B------:R-:W-:-:S07]  /*28e0*/  VIMNMX R3, R3, R5, !PT ;  /* 0x0000000503037248 */ /* 0x000fce0007fe0100 */
.L_x_7822:
        /* <DEDUP_REMOVED lines=151> */
[----:B------:R-:W-:Y:S02]  /*3260*/  ISETP.GE.AND P6, PT, R7, 0x7a, PT ;  /* 0x0000007a0700780c */ /* 0x000fe40003fc6270 */
[----:B------:R-:W0:Y:S02]  /*3270*/  SHFL.IDX PT, R7, R0, 0x1, 0x1c1f ;  /* 0x003c1f0000077f89 */ /* 0x000e2400000e0000 */
[----:B------:R-:W-:Y:S02]  /*3280*/  P2R R24, PR, RZ, 0x40 ;  /* 0x00000040ff187803 */ /* 0x000fe40000000000 */
[----:B------:R-:W-:-:S04]  /*3290*/  ISETP.GT.AND P6, PT, R3, 0x79, !P6 ;  /* 0x000000790300780c */ /* 0x000fc800077c4270 */
[----:B------:R-:W-:-:S04]  /*32a0*/  ISETP.LT.OR P6, PT, R2, 0x7a, P6 ;  /* 0x0000007a0200780c */ /* 0x000fc800037c1670 */
[----:B------:R-:W-:Y:S02]  /*32b0*/  FSEL R85, R85, -INF , !P6 ;  /* 0xff80000055557808 */ /* 0x000fe40007000000 */
[----:B------:R-:W-:Y:S02]  /*32c0*/  PLOP3.LUT P6, PT, PT, PT, UP0, 0x40, 0x0 ;  /* 0x000000000000781c */ /* 0x000fe40003fce808 */
[----:B0-----:R-:W-:Y:S01]  /*32d0*/  VIADDMNMX R2, R7, R9, R8, PT ;  /* 0x0000000907027246 */ /* 0x001fe20003800108 */
[----:B------:R-:W-:-:S10]  /*32e0*/  IMAD.IADD R3, R10, 0x1, R7 ;  /* 0x000000010a037824 */ /* 0x000fd400078e0207 */
        /* <DEDUP_REMOVED lines=15> */
.L_x_7828:
[----:B------:R-:W-:Y:S02]  /*33e0*/  ULDC UR6, c[0x0][0x9e4] ;  /* 0x0002790000067ab9 */ /* 0x000fe40000000800 */
[----:B------:R-:W-:-:S05]  /*33f0*/  IMAD.U32 R0, RZ, RZ, UR6 ;  /* 0x00000006ff007e24 */ /* 0x000fca000f8e00ff */
[----:B------:R-:W-:-:S13]  /*3400*/  ISETP.NE.AND P6, PT, R0, 0x1, PT ;  /* 0x000000010000780c */ /* 0x000fda0003fc5270 */
[----:B------:R-:W0:Y:S02]  /*3410*/  @P6 LDC.64 R4, c[0x0][0x9e8] ;  /* 0x00027a00ff046b82 */ /* 0x000e240000000a00 */
[----:B0-----:R-:W-:-:S05]  /*3420*/  @P6 IMAD.HI.U32 R4, R7, R4, RZ ;  /* 0x0000000407046227 */ /* 0x001fca00078e00ff */
[----:B------:R-:W-:-:S07]  /*3430*/  @P6 SHF.R.U32.HI R7, RZ, R5, R4 ;  /* 0x00000005ff076219 */ /* 0x000fce0000011604 */
.L_x_7829:
[----:B------:R-:W-:Y:S05]  /*3440*/  BSYNC B0 ;  /* 0x0000000000007941 */ /* 0x000fea0003800000 */
.L_x_7827:
[----:B------:R-:W-:-:S04]  /*3450*/  IMAD R7, R7, R0, -R6 ;  /* 0x0000000007077224 */ /* 0x000fc800078e0a06 */
[----:B------:R-:W-:-:S05]  /*3460*/  IMAD.IADD R7, R7, 0x1, -R16 ;  /* 0x0000000107077824 */ /* 0x000fca00078e0a10 */
[----:B------:R-:W-:Y:S02]  /*3470*/  VIADDMNMX R2, R7, R0, R2, PT ;  /* 0x0000000007027246 */ /* 0x000fe40003800102 */
[----:B------:R-:W-:-:S07]  /*3480*/  VIMNMX R3, R3, R7, !PT ;  /* 0x0000000703037248 */ /* 0x000fce0007fe0100 */
.L_x_7826:
[----:B------:R-:W-:Y:S01]  /*3490*/  ISETP.GT.AND P1, PT, R3, 0x1, !P1 ;  /* 0x000000010300780c */ /* 0x000fe20004f24270 */
[----:B------:R-:W-:Y:S01]  /*34a0*/  ULDC UR6, c[0x0][0x988] ;  /* 0x0002620000067ab9 */ /* 0x000fe20000000800 */
[----:B------:R-:W-:Y:S01]  /*34b0*/  ISETP.NE.AND P6, PT, R15, RZ, PT ;  /* 0x000000ff0f00720c */ /* 0x000fe20003fc5270 */
[----:B------:R-:W-:Y:S01]  /*34c0*/  UISETP.NE.AND UP1, UPT, UR50, URZ, UPT ;  /* 0x0000003f3200728c */ /* 0x000fe2000bf25270 */
[----:B------:R-:W-:Y:S01]  /*34d0*/  ISETP.LT.OR P1, PT, R2, 0x2, P1 ;  /* 0x000000020200780c */ /* 0x000fe20000f21670 */
[----:B------:R-:W-:Y:S01]  /*34e0*/  UISETP.NE.AND UP0, UPT, UR43, URZ, UPT ;  /* 0x0000003f2b00728c */ /* 0x000fe2000bf05270 */
[----:B------:R-:W-:Y:S01]  /*34f0*/  FMNMX.FTZ R5, R11, R25, !PT ;  /* 0x000000190b057209 */ /* 0x000fe20007810000 */
[----:B------:R-:W-:Y:S01]  /*3500*/  UMOV UR7, UR46 ;  /* 0x0000002e00077c82 */ /* 0x000fe20008000000 */
[----:B------:R-:W-:Y:S02]  /*3510*/  FSEL R27, R27, -INF , !P1 ;  /* 0xff8000001b1b7808 */ /* 0x000fe40004800000 */
[----:B------:R-:W-:-:S02]  /*3520*/  ISETP.GT.AND P1, PT, R3, 0x9, !P6 ;  /* 0x000000090300780c */ /* 0x000fc40007724270 */
[----:B------:R-:W-:Y:S02]  /*3530*/  FMNMX.FTZ R0, R28, R5, !PT ;  /* 0x000000051c007209 */ /* 0x000fe40007810000 */
[----:B------:R-:W-:Y:S01]  /*3540*/  ISETP.LT.OR P1, PT, R2, 0xa, P1 ;  /* 0x0000000a0200780c */ /* 0x000fe20000f21670 */
[----:B------:R-:W-:Y:S01]  /*3550*/  @UP1 ULDC UR10, c[0x0][0x44c] ;  /* 0x00011300000a1ab9 */ /* 0x000fe20000000800 */
[----:B------:R-:W-:Y:S01]  /*3560*/  FMNMX.FTZ R5, R29, R0, !PT ;  /* 0x000000001d057209 */ /* 0x000fe20007810000 */
[----:B------:R-:W-:Y:S01]  /*3570*/  UIMAD.WIDE.U32 UR10, UR46, UR10, URZ ;  /* 0x0000000a2e0a72a5 */ /* 0x000fe2000f8e003f */
[----:B------:R-:W-:Y:S01]  /*3580*/  FSEL R31, R31, -INF , !P1 ;  /* 0xff8000001f1f7808 */ /* 0x000fe20004800000 */
[----:B------:R-:W-:Y:S01]  /*3590*/  @UP1 ULDC UR15, c[0x0][0x450] ;  /* 0x00011400000f1ab9 */ /* 0x000fe20000000800 */
[----:B------:R-:W-:Y:S01]  /*35a0*/  ISETP.NE.AND P1, PT, R20, RZ, PT ;  /* 0x000000ff1400720c */ /* 0x000fe20003f25270 */
[----:B------:R-:W-:Y:S01]  /*35b0*/  @UP1 USHF.R.U32.HI UR7, URZ, UR15, UR11 ;  /* 0x0000000f3f071299 */ /* 0x000fe2000801160b */
[----:B------:R-:W-:-:S02]  /*35c0*/  FMNMX.FTZ R0, R32, R5, !PT ;  /* 0x0000000520007209 */ /* 0x000fc40007810000 */
[----:B------:R-:W-:Y:S01]  /*35d0*/  ISETP.GT.AND P1, PT, R3, 0x10, !P1 ;  /* 0x000000100300780c */ /* 0x000fe20004f24270 */
[----:B------:R-:W-:Y:S01]  /*35e0*/  UIADD3 UR44, UR44, UR7, URZ ;  /* 0x000000072c2c7290 */ /* 0x000fe2000fffe03f */
[----:B------:R-:W-:Y:S02]  /*35f0*/  FMNMX.FTZ R5, R33, R0, !PT ;  /* 0x0000000021057209 */ /* 0x000fe40007810000 */
[----:B------:R-:W-:Y:S01]  /*3600*/  ISETP.LT.OR P1, PT, R2, 0x11, P1 ;  /* 0x000000110200780c */ /* 0x000fe20000f21670 */
[----:B------:R-:W-:Y:S01]  /*3610*/  UIADD3 UR7, UR44, UR14, URZ ;  /* 0x0000000e2c077290 */ /* 0x000fe2000fffe03f */
        /* <DEDUP_REMOVED lines=73> */
[----:B------:R-:W-:Y:S01]  /*3ab0*/  ISETP.NE.AND P2, PT, R107, RZ, PT ;  /* 0x000000ff6b00720c */ /* 0x000fe20003f45270 */
[----:B------:R-:W0:Y:S01]  /*3ac0*/  SHFL.BFLY PT, R5, R4, 0x2, 0x1f ;  /* 0x0c401f0004057f89 */ /* 0x000e2200000e0000 */
[----:B------:R-:W-:-:S02]  /*3ad0*/  FSEL R55, R55, -INF , !P1 ;  /* 0xff80000037377808 */ /* 0x000fc40004800000 */
[----:B------:R-:W-:Y:S02]  /*3ae0*/  ISETP.NE.AND P1, PT, R99, RZ, PT ;  /* 0x000000ff6300720c */ /* 0x000fe40003f25270 */
[----:B------:R-:W-:Y:S02]  /*3af0*/  ISETP.NE.AND P6, PT, R108, RZ, PT ;  /* 0x000000ff6c00720c */ /* 0x000fe40003fc5270 */
[C---:B------:R-:W-:Y:S02]  /*3b00*/  ISETP.GT.AND P1, PT, R3.reuse, 0x40, !P1 ;  /* 0x000000400300780c */ /* 0x040fe40004f24270 */
[C---:B------:R-:W-:Y:S02]  /*3b10*/  ISETP.GT.AND P3, PT, R3.reuse, 0x70, !P3 ;  /* 0x000000700300780c */ /* 0x040fe40005f64270 */
[----:B------:R-:W-:Y:S02]  /*3b20*/  ISETP.LT.OR P1, PT, R2, 0x41, P1 ;  /* 0x000000410200780c */ /* 0x000fe40000f21670 */
[----:B------:R-:W-:-:S02]  /*3b30*/  ISETP.GT.AND P4, PT, R3, 0x71, !P4 ;  /* 0x000000710300780c */ /* 0x000fc40006784270 */
[----:B------:R-:W-:Y:S02]  /*3b40*/  FSEL R58, R58, -INF , !P1 ;  /* 0xff8000003a3a7808 */ /* 0x000fe40004800000 */
[----:B------:R-:W-:Y:S02]  /*3b50*/  ISETP.NE.AND P1, PT, R100, RZ, PT ;  /* 0x000000ff6400720c */ /* 0x000fe40003f25270 */
[C---:B------:R-:W-:Y:S02]  /*3b60*/  ISETP.LT.OR P3, PT, R2.reuse, 0x71, P3 ;  /* 0x000000710200780c */ /* 0x040fe40001f61670 */
[C---:B------:R-:W-:Y:S02]  /*3b70*/  ISETP.GT.AND P1, PT, R3.reuse, 0x41, !P1 ;  /* 0x000000410300780c */ /* 0x040fe40004f24270 */
[----:B------:R-:W-:Y:S02]  /*3b80*/  ISETP.GT.AND P5, PT, R3, 0x78, !P5 ;  /* 0x000000780300780c */ /* 0x000fe40006fa4270 */
[----:B------:R-:W-:-:S02]  /*3b90*/  ISETP.LT.OR P1, PT, R2, 0x42, P1 ;  /* 0x000000420200780c */ /* 0x000fc40000f21670 */
[----:B0-----:R-:W-:Y:S02]  /*3ba0*/  FMNMX.FTZ R5, R4, R5, !PT ;  /* 0x0000000504057209 */ /* 0x001fe40007810000 */
[----:B------:R-:W-:Y:S02]  /*3bb0*/  FSEL R59, R59, -INF , !P1 ;  /* 0xff8000003b3b7808 */ /* 0x000fe40004800000 */
[----:B------:R-:W-:Y:S01]  /*3bc0*/  ISETP.NE.AND P1, PT, R101, RZ, PT ;  /* 0x000000ff6500720c */ /* 0x000fe20003f25270 */
[----:B------:R-:W0:Y:S01]  /*3bd0*/  SHFL.BFLY PT, R0, R5, 0x1, 0x1f ;  /* 0x0c201f0005007f89 */ /* 0x000e2200000e0000 */
[----:B------:R-:W-:Y:S02]  /*3be0*/  ISETP.LT.OR P4, PT, R2, 0x72, P4 ;  /* 0x000000720200780c */ /* 0x000fe40002781670 */
[----:B------:R-:W-:Y:S02]  /*3bf0*/  ISETP.GT.AND P1, PT, R3, 0x48, !P1 ;  /* 0x000000480300780c */ /* 0x000fe40004f24270 */
[----:B------:R-:W-:-:S02]  /*3c00*/  FSEL R82, R82, -INF , !P3 ;  /* 0xff80000052527808 */ /* 0x000fc40005800000 */
[C---:B------:R-:W-:Y:S02]  /*3c10*/  ISETP.LT.OR P1, PT, R2.reuse, 0x49, P1 ;  /* 0x000000490200780c */ /* 0x040fe40000f21670 */
[----:B------:R-:W-:Y:S02]  /*3c20*/  ISETP.LT.OR P5, PT, R2, 0x79, P5 ;  /* 0x000000790200780c */ /* 0x000fe40002fa1670 */
[----:B------:R-:W-:Y:S02]  /*3c30*/  FSEL R62, R62, -INF , !P1 ;  /* 0xff8000003e3e7808 */ /* 0x000fe40004800000 */
[----:B------:R-:W-:Y:S02]  /*3c40*/  ISETP.NE.AND P1, PT, R102, RZ, PT ;  /* 0x000000ff6600720c */ /* 0x000fe40003f25270 */
[----:B------:R-:W-:Y:S02]  /*3c50*/  FSEL R83, R83, -INF , !P4 ;  /* 0xff80000053537808 */ /* 0x000fe40006000000 */
[----:B------:R-:W-:-:S02]  /*3c60*/  ISETP.GT.AND P1, PT, R3, 0x49, !P1 ;  /* 0x000000490300780c */ /* 0x000fc40004f24270 */
[----:B------:R-:W-:Y:S02]  /*3c70*/  FSEL R86, R86, -INF , !P5 ;  /* 0xff80000056567808 */ /* 0x000fe40006800000 */
[----:B------:R-:W-:Y:S02]  /*3c80*/  ISETP.LT.OR P1, PT, R2, 0x4a, P1 ;  /* 0x0000004a0200780c */ /* 0x000fe40000f21670 */
[----:B0-----:R-:W-:Y:S02]  /*3c90*/  FMNMX.FTZ R0, R5, R0, !PT ;  /* 0x0000000005007209 */ /* 0x001fe40007810000 */
[----:B------:R-:W-:Y:S02]  /*3ca0*/  FSEL R63, R63, -INF , !P1 ;  /* 0xff8000003f3f7808 */ /* 0x000fe40004800000 */
[----:B------:R-:W-:Y:S01]  /*3cb0*/  ISETP.NE.AND P1, PT, R103, RZ, PT ;  /* 0x000000ff6700720c */ /* 0x000fe20003f25270 */
[----:B------:R-:W-:-:S03]  /*3cc0*/  FMUL.FTZ R6, R0, UR6 ;  /* 0x0000000600067c20 */ /* 0x000fc60008410000 */
        /* <DEDUP_REMOVED lines=30> */
[--C-:B------:R-:W-:Y:S01]  /*3eb0*/  FFMA.FTZ R180, R11, UR6, -R8.reuse ;  /* 0x000000060bb47c23 */ /* 0x100fe20008010808 */
[----:B------:R-:W-:Y:S01]  /*3ec0*/  ISETP.LT.OR P1, PT, R2, 0x1, P1 ;  /* 0x000000010200780c */ /* 0x000fe20000f21670 */
[--C-:B------:R-:W-:Y:S01]  /*3ed0*/  FFMA.FTZ R5, R25, UR6, -R8.reuse ;  /* 0x0000000619057c23 */ /* 0x100fe20008010808 */
[----:B------:R-:W-:Y:S01]  /*3ee0*/  ISETP.GT.AND P6, PT, R3, 0x79, !P6 ;  /* 0x000000790300780c */ /* 0x000fe200077c4270 */
[--C-:B------:R-:W-:Y:S01]  /*3ef0*/  FFMA.FTZ R7, R29, UR6, -R8.reuse ;  /* 0x000000061d077c23 */ /* 0x100fe20008010808 */
[----:B------:R-:W-:Y:S01]  /*3f00*/  FSEL R26, R26, -INF , !P1 ;  /* 0xff8000001a1a7808 */ /* 0x000fe20004800000 */
[--C-:B------:R-:W-:Y:S01]  /*3f10*/  FFMA.FTZ R41, R41, UR6, -R8.reuse ;  /* 0x0000000629297c23 */ /* 0x100fe20008010808 */
[----:B------:R-:W-:Y:S01]  /*3f20*/  ISETP.NE.AND P1, PT, R12, RZ, PT ;  /* 0x000000ff0c00720c */ /* 0x000fe20003f25270 */
[--C-:B------:R-:W-:Y:S01]  /*3f30*/  FFMA.FTZ R182, R28, UR6, -R8.reuse ;  /* 0x000000061cb67c23 */ /* 0x100fe20008010808 */
[----:B------:R-:W-:Y:S01]  /*3f40*/  FMNMX.FTZ R9, R26, R27, !PT ;  /* 0x0000001b1a097209 */ /* 0x000fe20007810000 */
[----:B------:R-:W-:Y:S01]  /*3f50*/  MUFU.EX2 R180, R180 ;  /* 0x000000b400b47308 */ /* 0x000fe20000000800 */
[----:B------:R-:W-:Y:S01]  /*3f60*/  ISETP.GT.AND P1, PT, R3, 0x68, !P1 ;  /* 0x000000680300780c */ /* 0x000fe20004f24270 */
[--C-:B------:R-:W-:Y:S01]  /*3f70*/  FFMA.FTZ R3, R53, UR6, -R8.reuse ;  /* 0x0000000635037c23 */ /* 0x100fe20008010808 */
[----:B------:R-:W-:Y:S01]  /*3f80*/  FMNMX.FTZ R4, R30, R9, !PT ;  /* 0x000000091e047209 */ /* 0x000fe20007810000 */
[--C-:B------:R-:W-:Y:S01]  /*3f90*/  FFMA.FTZ R176, R32, UR6, -R8.reuse ;  /* 0x0000000620b07c23 */ /* 0x100fe20008010808 */
[----:B------:R-:W-:Y:S01]  /*3fa0*/  ISETP.LT.OR P1, PT, R2, 0x69, P1 ;  /* 0x000000690200780c */ /* 0x000fe20000f21670 */
[--C-:B------:R-:W-:Y:S01]  /*3fb0*/  FFMA.FTZ R33, R33, UR6, -R8.reuse ;  /* 0x0000000621217c23 */ /* 0x100fe20008010808 */
[----:B------:R-:W-:Y:S01]  /*3fc0*/  FMNMX.FTZ R9, R31, R4, !PT ;  /* 0x000000041f097209 */ /* 0x000fe20007810000 */
[----:B------:R-:W0:Y:S01]  /*3fd0*/  MUFU.EX2 R5, R5 ;  /* 0x0000000500057308 */ /* 0x000e220000000800 */
[----:B------:R-:W-:Y:S01]  /*3fe0*/  FSEL R78, R78, -INF , !P1 ;  /* 0xff8000004e4e7808 */ /* 0x000fe20004800000 */
[--C-:B------:R-:W-:Y:S01]  /*3ff0*/  FFMA.FTZ R178, R36, UR6, -R8.reuse ;  /* 0x0000000624b27c23 */ /* 0x100fe20008010808 */
[----:B------:R-:W-:Y:S01]  /*4000*/  FMNMX.FTZ R4, R34, R9, !PT ;  /* 0x0000000922047209 */ /* 0x000fe20007810000 */
[--C-:B------:R-:W-:Y:S01]  /*4010*/  FFMA.FTZ R37, R37, UR6, -R8.reuse ;  /* 0x0000000625257c23 */ /* 0x100fe20008010808 */
[----:B------:R-:W-:Y:S01]  /*4020*/  ISETP.LT.OR P6, PT, R2, 0x7a, P6 ;  /* 0x0000007a0200780c */ /* 0x000fe200037c1670 */
[--C-:B------:R-:W-:Y:S01]  /*4030*/  FFMA.FTZ R172, R40, UR6, -R8.reuse ;  /* 0x0000000628ac7c23 */ /* 0x100fe20008010808 */
[----:B------:R-:W-:Y:S01]  /*4040*/  FMNMX.FTZ R11, R35, R4, !PT ;  /* 0x00000004230b7209 */ /* 0x000fe20007810000 */
[----:B------:R-:W1:Y:S01]  /*4050*/  MUFU.EX2 R182, R182 ;  /* 0x000000b600b67308 */ /* 0x000e620000000800 */
[----:B------:R-:W-:Y:S01]  /*4060*/  FSEL R87, R87, -INF , !P6 ;  /* 0xff80000057577808 */ /* 0x000fe20007000000 */
[--C-:B------:R-:W-:Y:S01]  /*4070*/  FFMA.FTZ R174, R44, UR6, -R8.reuse ;  /* 0x000000062cae7c23 */ /* 0x100fe20008010808 */
[----:B------:R-:W-:Y:S01]  /*4080*/  FMNMX.FTZ R4, R38, R11, !PT ;  /* 0x0000000b26047209 */ /* 0x000fe20007810000 */
[--C-:B------:R-:W-:Y:S01]  /*4090*/  FFMA.FTZ R45, R45, UR6, -R8.reuse ;  /* 0x000000062d2d7c23 */ /* 0x100fe20008010808 */
[--C-:B------:R-:W-:Y:S01]  /*40a0*/  FFMA.FTZ R168, R48, UR6, -R8.reuse ;  /* 0x0000000630a87c23 */ /* 0x100fe20008010808 */
[--C-:B------:R-:W-:Y:S01]  /*40b0*/  FFMA.FTZ R49, R49, UR6, -R8.reuse ;  /* 0x0000000631317c23 */ /* 0x100fe20008010808 */
[----:B------:R-:W-:Y:S01]  /*40c0*/  FMNMX.FTZ R11, R39, R4, !PT ;  /* 0x00000004270b7209 */ /* 0x000fe20007810000 */
[----:B------:R-:W2:Y:S01]  /*40d0*/  MUFU.EX2 R7, R7 ;  /* 0x0000000700077308 */ /* 0x000ea20000000800 */
[--C-:B------:R-:W-:Y:S01]  /*40e0*/  FFMA.FTZ R170, R52, UR6, -R8.reuse ;  /* 0x0000000634aa7c23 */ /* 0x100fe20008010808 */
[--C-:B------:R-:W-:Y:S01]  /*40f0*/  FFMA.FTZ R164, R56, UR6, -R8.reuse ;  /* 0x0000000638a47c23 */ /* 0x100fe20008010808 */
[----:B------:R-:W-:Y:S01]  /*4100*/  FMNMX.FTZ R4, R42, R11, !PT ;  /* 0x0000000b2a047209 */ /* 0x000fe20007810000 */
[--C-:B------:R-:W-:Y:S01]  /*4110*/  FFMA.FTZ R57, R57, UR6, -R8.reuse ;  /* 0x0000000639397c23 */ /* 0x100fe20008010808 */
[--C-:B------:R-:W-:Y:S01]  /*4120*/  FFMA.FTZ R166, R60, UR6, -R8.reuse ;  /* 0x000000063ca67c23 */ /* 0x100fe20008010808 */
[--C-:B------:R-:W-:Y:S01]  /*4130*/  FFMA.FTZ R160, R64, UR6, -R8.reuse ;  /* 0x0000000640a07c23 */ /* 0x100fe20008010808 */
[----:B------:R-:W-:Y:S01]  /*4140*/  FMNMX.FTZ R13, R43, R4, !PT ;  /* 0x000000042b0d7209 */ /* 0x000fe20007810000 */
[----:B------:R-:W3:Y:S01]  /*4150*/  MUFU.EX2 R176, R176 ;  /* 0x000000b000b07308 */ /* 0x000ee20000000800 */
[--C-:B------:R-:W-:Y:S01]  /*4160*/  FFMA.FTZ R162, R68, UR6, -R8.reuse ;  /* 0x0000000644a27c23 */ /* 0x100fe20008010808 */
[--C-:B------:R-:W-:Y:S01]  /*4170*/  FFMA.FTZ R156, R72, UR6, -R8.reuse ;  /* 0x00000006489c7c23 */ /* 0x100fe20008010808 */
[----:B------:R-:W-:Y:S01]  /*4180*/  FMNMX.FTZ R4, R46, R13, !PT ;  /* 0x0000000d2e047209 */ /* 0x000fe20007810000 */
[--C-:B------:R-:W-:Y:S01]  /*4190*/  FFMA.FTZ R158, R76, UR6, -R8.reuse ;  /* 0x000000064c9e7c23 */ /* 0x100fe20008010808 */
[--C-:B------:R-:W-:Y:S01]  /*41a0*/  FFMA.FTZ R152, R80, UR6, -R8.reuse ;  /* 0x0000000650987c23 */ /* 0x100fe20008010808 */
[----:B------:R-:W-:Y:S01]  /*41b0*/  FFMA.FTZ R154, R84, UR6, -R8 ;  /* 0x00000006549a7c23 */ /* 0x000fe20008010808 */
[----:B------:R-:W-:Y:S01]  /*41c0*/  FMNMX.FTZ R13, R47, R4, !PT ;  /* 0x000000042f0d7209 */ /* 0x000fe20007810000 */
[----:B------:R4:W5:Y:S03]  /*41d0*/  MUFU.EX2 R9, R33 ;  /* 0x0000002100097308 */ /* 0x0009660000000800 */
[----:B------:R-:W-:-:S04]  /*41e0*/  FMNMX.FTZ R4, R50, R13, !PT ;  /* 0x0000000d32047209 */ /* 0x000fc80007810000 */
[----:B------:R-:W-:Y:S01]  /*41f0*/  FMNMX.FTZ R15, R51, R4, !PT ;  /* 0x00000004330f7209 */ /* 0x000fe20007810000 */
[----:B------:R-:W-:Y:S01]  /*4200*/  MUFU.EX2 R13, R41 ;  /* 0x00000029000d7308 */ /* 0x000fe20000000800 */
[----:B----4-:R-:W-:Y:S02]  /*4210*/  FFMA.FTZ R33, R65, UR6, -R8 ;  /* 0x0000000641217c23 */ /* 0x010fe40008010808 */
[----:B------:R-:W-:-:S04]  /*4220*/  FMNMX.FTZ R4, R54, R15, !PT ;  /* 0x0000000f36047209 */ /* 0x000fc80007810000 */
[----:B------:R-:W-:Y:S01]  /*4230*/  FMNMX.FTZ R15, R55, R4, !PT ;  /* 0x00000004370f7209 */ /* 0x000fe20007810000 */
[----:B------:R-:W4:Y:S03]  /*4240*/  MUFU.EX2 R178, R178 ;  /* 0x000000b200b27308 */ /* 0x000f260000000800 */
[----:B------:R-:W-:-:S04]  /*4250*/  FMNMX.FTZ R4, R58, R15, !PT ;  /* 0x0000000f3a047209 */ /* 0x000fc80007810000 */
[----:B------:R-:W-:Y:S01]  /*4260*/  FMNMX.FTZ R21, R59, R4, !PT ;  /* 0x000000043b157209 */ /* 0x000fe20007810000 */
[----:B------:R0:W4:Y:S03]  /*4270*/  MUFU.EX2 R11, R37 ;  /* 0x00000025000b7308 */ /* 0x0001260000000800 */
[----:B------:R-:W-:-:S04]  /*4280*/  FMNMX.FTZ R4, R62, R21, !PT ;  /* 0x000000153e047209 */ /* 0x000fc80007810000 */
[----:B------:R-:W-:Y:S01]  /*4290*/  FMNMX.FTZ R21, R63, R4, !PT ;  /* 0x000000043f157209 */ /* 0x000fe20007810000 */
[----:B------:R-:W4:Y:S01]  /*42a0*/  MUFU.EX2 R172, R172 ;  /* 0x000000ac00ac7308 */ /* 0x000f220000000800 */
[----:B0-----:R-:W-:Y:S02]  /*42b0*/  FFMA.FTZ R37, R69, UR6, -R8 ;  /* 0x0000000645257c23 */ /* 0x001fe40008010808 */
        /* <DEDUP_REMOVED lines=9> */
[----:B0-----:R-:W-:Y:S02]  /*4350*/  FFMA.FTZ R45, R77, UR6, -R8 ;  /* 0x000000064d2d7c23 */ /* 0x001fe40008010808 */
[----:B------:R-:W-:-:S04]  /*4360*/  FMNMX.FTZ R4, R78, R25, !PT ;  /* 0x000000194e047209 */ /* 0x000fc80007810000 */
[----:B------:R-:W-:Y:S01]  /*4370*/  FMNMX.FTZ R25, R79, R4, !PT ;  /* 0x000000044f197209 */ /* 0x000fe20007810000 */
[----:B------:R0:W-:Y:S03]  /*4380*/  MUFU.EX2 R21, R49 ;  /* 0x0000003100157308 */ /* 0x0001e60000000800 */
[----:B------:R-:W-:-:S04]  /*4390*/  FMNMX.FTZ R4, R82, R25, !PT ;  /* 0x0000001952047209 */ /* 0x000fc80007810000 */
[----:B------:R-:W-:Y:S01]  /*43a0*/  FMNMX.FTZ R29, R83, R4, !PT ;  /* 0x00000004531d7209 */ /* 0x000fe20007810000 */
[----:B------:R-:W-:Y:S01]  /*43b0*/  MUFU.EX2 R170, R170 ;  /* 0x000000aa00aa7308 */ /* 0x000fe20000000800 */
[--C-:B0-----:R-:W-:Y:S02]  /*43c0*/  FFMA.FTZ R49, R81, UR6, -R8.reuse ;  /* 0x0000000651317c23 */ /* 0x101fe40008010808 */
[----:B------:R-:W-:Y:S01]  /*43d0*/  FMNMX.FTZ R2, R86, R29, !PT ;  /* 0x0000001d56027209 */ /* 0x000fe20007810000 */
[----:B------:R-:W-:-:S03]  /*43e0*/  FFMA.FTZ R29, R61, UR6, -R8 ;  /* 0x000000063d1d7c23 */ /* 0x000fc60008010808 */
[----:B------:R-:W-:Y:S01]  /*43f0*/  FMNMX.FTZ R2, R87, R2, !PT ;  /* 0x0000000257027209 */ /* 0x000fe20007810000 */
[----:B------:R-:W-:Y:S04]  /*4400*/  MUFU.EX2 R3, R3 ;  /* 0x0000000300037308 */ /* 0x000fe80000000800 */
[----:B------:R-:W0:Y:S04]  /*4410*/  SHFL.BFLY PT, R41, R2, 0x2, 0x1f ;  /* 0x0c401f0002297f89 */ /* 0x000e2800000e0000 */
        /* <DEDUP_REMOVED lines=10> */
[----:B0-----:R-:W-:Y:S01]  /*44c0*/  FMNMX.FTZ R4, R6, R53, !PT ;  /* 0x0000003506047209 */ /* 0x001fe20007810000 */
[----:B------:R-:W-:-:S03]  /*44d0*/  FFMA.FTZ R53, R85, UR6, -R8 ;  /* 0x0000000655357c23 */ /* 0x000fc60008010808 */
[C---:B------:R-:W-:Y:S01]  /*44e0*/  FSETP.NEU.FTZ.AND P1, PT, R4.reuse, -INF , PT ;  /* 0xff8000000400780b */ /* 0x040fe20003f3d000 */
[----:B------:R-:W-:Y:S02]  /*44f0*/  FMUL.FTZ R2, R4, UR6 ;  /* 0x0000000604027c20 */ /* 0x000fe40008410000 */
[----:B------:R-:W-:Y:S03]  /*4500*/  MUFU.EX2 R37, R37 ;  /* 0x0000002500257308 */ /* 0x000fe60000000800 */
[----:B------:R-:W-:Y:S02]  /*4510*/  FSEL R14, R2, RZ, P1 ;  /* 0x000000ff020e7208 */ /* 0x000fe40000800000 */
[----:B------:R-:W-:-:S03]  /*4520*/  PLOP3.LUT P1, PT, PT, PT, UP0, 0x40, 0x0 ;  /* 0x000000000000781c */ /* 0x000fc60003f2e808 */
        /* <DEDUP_REMOVED lines=17> */
[----:B-----5:R-:W-:Y:S01]  /*4640*/  FADD.FTZ R27, R9, R24 ;  /* 0x00000018091b7221 */ /* 0x020fe20000010000 */
[--C-:B------:R-:W-:Y:S01]  /*4650*/  FFMA.FTZ R47, R47, UR6, -R14.reuse ;  /* 0x000000062f2f7c23 */ /* 0x100fe2000801080e */
[--C-:B------:R-:W-:Y:S01]  /*4660*/  FFMA.FTZ R50, R50, UR6, -R14.reuse ;  /* 0x0000000632327c23 */ /* 0x100fe2000801080e */
[--C-:B------:R-:W-:Y:S01]  /*4670*/  FFMA.FTZ R51, R51, UR6, -R14.reuse ;  /* 0x0000000633337c23 */ /* 0x100fe2000801080e */
[----:B----4-:R-:W-:Y:S01]  /*4680*/  FADD.FTZ R24, R178, R27 ;  /* 0x0000001bb2187221 */ /* 0x010fe20000010000 */
[----:B------:R-:W1:Y:S01]  /*4690*/  MUFU.EX2 R183, R183 ;  /* 0x000000b700b77308 */ /* 0x000e620000000800 */
[--C-:B------:R-:W-:Y:S01]  /*46a0*/  FFMA.FTZ R54, R54, UR6, -R14.reuse ;  /* 0x0000000636367c23 */ /* 0x100fe2000801080e */
[----:B------:R-:W-:Y:S01]  /*46b0*/  FFMA.FTZ R55, R55, UR6, -R14 ;  /* 0x0000000637377c23 */ /* 0x000fe2000801080e */
[----:B------:R-:W-:Y:S01]  /*46c0*/  FADD.FTZ R27, R11, R24 ;  /* 0x000000180b1b7221 */ /* 0x000fe20000010000 */
[--C-:B------:R-:W-:Y:S01]  /*46d0*/  FFMA.FTZ R58, R58, UR6, -R14.reuse ;  /* 0x000000063a3a7c23 */ /* 0x100fe2000801080e */
[--C-:B------:R-:W-:Y:S01]  /*46e0*/  FFMA.FTZ R59, R59, UR6, -R14.reuse ;  /* 0x000000063b3b7c23 */ /* 0x100fe2000801080e */
[--C-:B------:R-:W-:Y:S01]  /*46f0*/  FFMA.FTZ R62, R62, UR6, -R14.reuse ;  /* 0x000000063e3e7c23 */ /* 0x100fe2000801080e */
[----:B------:R-:W-:Y:S01]  /*4700*/  FADD.FTZ R24, R172, R27 ;  /* 0x0000001bac187221 */ /* 0x000fe20000010000 */
[----:B------:R-:W2:Y:S01]  /*4710*/  MUFU.EX2 R6, R6 ;  /* 0x0000000600067308 */ /* 0x000ea20000000800 */
[----:B------:R-:W-:Y:S01]  /*4720*/  F2FP.F16.F32.PACK_AB R180, R5, R180 ;  /* 0x000000b405b4723e */ /* 0x000fe200000000ff */
[----:B------:R-:W-:Y:S01]  /*4730*/  FFMA.FTZ R63, R63, UR6, -R14 ;  /* 0x000000063f3f7c23 */ /* 0x000fe2000801080e */
[----:B------:R-:W-:Y:S01]  /*4740*/  FADD.FTZ R27, R13, R24 ;  /* 0x000000180d1b7221 */ /* 0x000fe20000010000 */
[----:B0-----:R-:W-:Y:S01]  /*4750*/  FADD.FTZ R24, R181, R2 ;  /* 0x00000002b5187221 */ /* 0x001fe20000010000 */
[----:B------:R-:W-:Y:S01]  /*4760*/  F2FP.F16.F32.PACK_AB R182, R7, R182 ;  /* 0x000000b607b6723e */ /* 0x000fe200000000ff */
[----:B------:R-:W-:Y:S01]  /*4770*/  FFMA.FTZ R66, R66, UR6, -R14 ;  /* 0x0000000642427c23 */ /* 0x000fe2000801080e */
[----:B------:R-:W-:Y:S01]  /*4780*/  FADD.FTZ R26, R174, R27 ;  /* 0x0000001bae1a7221 */ /* 0x000fe20000010000 */
[----:B------:R-:W0:Y:S01]  /*4790*/  MUFU.EX2 R177, R177 ;  /* 0x000000b100b17308 */ /* 0x000e220000000800 */
[----:B-1----:R-:W-:Y:S01]  /*47a0*/  FADD.FTZ R27, R183, R24 ;  /* 0x00000018b71b7221 */ /* 0x002fe20000010000 */
[----:B------:R-:W-:Y:S01]  /*47b0*/  FFMA.FTZ R67, R67, UR6, -R14 ;  /* 0x0000000643437c23 */ /* 0x000fe2000801080e */
[----:B------:R-:W-:Y:S01]  /*47c0*/  FADD.FTZ R31, R15, R26 ;  /* 0x0000001a0f1f7221 */ /* 0x000fe20000010000 */
[--C-:B------:R-:W-:Y:S01]  /*47d0*/  FFMA.FTZ R70, R70, UR6, -R14.reuse ;  /* 0x0000000646467c23 */ /* 0x100fe2000801080e */
[--C-:B------:R-:W-:Y:S01]  /*47e0*/  FFMA.FTZ R71, R71, UR6, -R14.reuse ;  /* 0x0000000647477c23 */ /* 0x100fe2000801080e */
[--C-:B------:R-:W-:Y:S01]  /*47f0*/  FFMA.FTZ R74, R74, UR6, -R14.reuse ;  /* 0x000000064a4a7c23 */ /* 0x100fe2000801080e */
[----:B------:R-:W-:Y:S01]  /*4800*/  FADD.FTZ R26, R168, R31 ;  /* 0x0000001fa81a7221 */ /* 0x000fe20000010000 */
[----:B------:R-:W1:Y:S01]  /*4810*/  MUFU.EX2 R8, R8 ;  /* 0x0000000800087308 */ /* 0x000e620000000800 */
[----:B--2---:R-:W-:Y:S01]  /*4820*/  FADD.FTZ R24, R6, R27 ;  /* 0x0000001b06187221 */ /* 0x004fe20000010000 */
[----:B------:R-:W-:Y:S01]  /*4830*/  FFMA.FTZ R75, R75, UR6, -R14 ;  /* 0x000000064b4b7c23 */ /* 0x000fe2000801080e */
[----:B------:R-:W-:Y:S01]  /*4840*/  FADD.FTZ R31, R21, R26 ;  /* 0x0000001a151f7221 */ /* 0x000fe20000010000 */
[--C-:B------:R-:W-:Y:S01]  /*4850*/  FFMA.FTZ R78, R78, UR6, -R14.reuse ;  /* 0x000000064e4e7c23 */ /* 0x100fe2000801080e */
[--C-:B------:R-:W-:Y:S01]  /*4860*/  FFMA.FTZ R79, R79, UR6, -R14.reuse ;  /* 0x000000064f4f7c23 */ /* 0x100fe2000801080e */
[----:B------:R-:W-:Y:S01]  /*4870*/  FFMA.FTZ R82, R82, UR6, -R14 ;  /* 0x0000000652527c23 */ /* 0x000fe2000801080e */
[----:B------:R-:W-:Y:S01]  /*4880*/  FADD.FTZ R26, R170, R31 ;  /* 0x0000001faa1a7221 */ /* 0x000fe20000010000 */
[----:B------:R-:W2:Y:S01]  /*4890*/  MUFU.EX2 R179, R179 ;  /* 0x000000b300b37308 */ /* 0x000ea20000000800 */
[----:B0-----:R-:W-:Y:S01]  /*48a0*/  FADD.FTZ R27, R177, R24 ;  /* 0x00000018b11b7221 */ /* 0x001fe20000010000 */
[C---:B------:R-:W-:Y:S01]  /*48b0*/  F2FP.F16.F32.PACK_AB R170, R3.reuse, R170 ;  /* 0x000000aa03aa723e */ /* 0x040fe200000000ff */
[----:B------:R-:W-:Y:S01]  /*48c0*/  FADD.FTZ R31, R3, R26 ;  /* 0x0000001a031f7221 */ /* 0x000fe20000010000 */
[--C-:B------:R-:W-:Y:S01]  /*48d0*/  FFMA.FTZ R83, R83, UR6, -R14.reuse ;  /* 0x0000000653537c23 */ /* 0x100fe2000801080e */
[----:B------:R-:W-:Y:S01]  /*48e0*/  F2FP.F16.F32.PACK_AB R181, R2, R181 ;  /* 0x000000b502b5723e */ /* 0x000fe200000000ff */
[--C-:B------:R-:W-:Y:S01]  /*48f0*/  FFMA.FTZ R86, R86, UR6, -R14.reuse ;  /* 0x0000000656567c23 */ /* 0x100fe2000801080e */
[----:B------:R-:W-:Y:S01]  /*4900*/  FADD.FTZ R26, R164, R31 ;  /* 0x0000001fa41a7221 */ /* 0x000fe20000010000 */
[----:B------:R-:W0:Y:S01]  /*4910*/  MUFU.EX2 R10, R10 ;  /* 0x0000000a000a7308 */ /* 0x000e220000000800 */
[C---:B-1----:R-:W-:Y:S01]  /*4920*/  FADD.FTZ R24, R8.reuse, R27 ;  /* 0x0000001b08187221 */ /* 0x042fe20000010000 */
[----:B------:R-:W-:Y:S01]  /*4930*/  FFMA.FTZ R14, R87, UR6, -R14 ;  /* 0x00000006570e7c23 */ /* 0x000fe2000801080e */
[----:B------:R-:W-:Y:S01]  /*4940*/  FADD.FTZ R31, R25, R26 ;  /* 0x0000001a191f7221 */ /* 0x000fe20000010000 */
[----:B------:R-:W-:Y:S01]  /*4950*/  F2FP.F16.F32.PACK_AB R177, R8, R177 ;  /* 0x000000b108b1723e */ /* 0x000fe200000000ff */
[----:B------:R-:W-:Y:S01]  /*4960*/  VIADD R8, R90, 0xfffffffe ;  /* 0xfffffffe5a087836 */ /* 0x000fe20000000000 */
[----:B------:R-:W-:Y:S01]  /*4970*/  F2FP.F16.F32.PACK_AB R176, R9, R176 ;  /* 0x000000b009b0723e */ /* 0x000fe200000000ff */
[----:B------:R-:W-:Y:S01]  /*4980*/  FADD.FTZ R26, R166, R31 ;  /* 0x0000001fa61a7221 */ /* 0x000fe20000010000 */
[----:B------:R-:W1:Y:S01]  /*4990*/  MUFU.EX2 R173, R173 ;  /* 0x000000ad00ad7308 */ /* 0x000e620000000800 */
[----:B--2---:R-:W-:Y:S01]  /*49a0*/  FADD.FTZ R27, R179, R24 ;  /* 0x00000018b31b7221 */ /* 0x004fe20000010000 */
[----:B------:R-:W-:Y:S01]  /*49b0*/  F2FP.F16.F32.PACK_AB R178, R11, R178 ;  /* 0x000000b20bb2723e */ /* 0x000fe200000000ff */
[----:B------:R-:W-:Y:S01]  /*49c0*/  FADD.FTZ R31, R29, R26 ;  /* 0x0000001a1d1f7221 */ /* 0x000fe20000010000 */
[----:B------:R-:W-:-:S02]  /*49d0*/  F2FP.F16.F32.PACK_AB R172, R13, R172 ;  /* 0x000000ac0dac723e */ /* 0x000fc400000000ff */
[----:B------:R-:W-:Y:S02]  /*49e0*/  F2FP.F16.F32.PACK_AB R174, R15, R174 ;  /* 0x000000ae0fae723e */ /* 0x000fe400000000ff */
[----:B------:R-:W2:Y:S01]  /*49f0*/  MUFU.EX2 R12, R12 ;  /* 0x0000000c000c7308 */ /* 0x000ea20000000800 */
[----:B0-----:R-:W-:Y:S01]  /*4a00*/  FADD.FTZ R24, R10, R27 ;  /* 0x0000001b0a187221 */ /* 0x001fe20000010000 */
[----:B------:R-:W-:Y:S02]  /*4a10*/  F2FP.F16.F32.PACK_AB R168, R21, R168 ;  /* 0x000000a815a8723e */ /* 0x000fe400000000ff */
[----:B------:R-:W-:Y:S02]  /*4a20*/  F2FP.F16.F32.PACK_AB R164, R25, R164 ;  /* 0x000000a419a4723e */ /* 0x000fe400000000ff */
[----:B------:R-:W-:Y:S02]  /*4a30*/  F2FP.F16.F32.PACK_AB R166, R29, R166 ;  /* 0x000000a61da6723e */ /* 0x000fe400000000ff */
[----:B------:R-:W0:Y:S01]  /*4a40*/  MUFU.EX2 R175, R175 ;  /* 0x000000af00af7308 */ /* 0x000e220000000800 */
[----:B-1----:R-:W-:Y:S01]  /*4a50*/  FADD.FTZ R27, R173, R24 ;  /* 0x00000018ad1b7221 */ /* 0x002fe20000010000 */
[----:B------:R-:W-:-:S02]  /*4a60*/  F2FP.F16.F32.PACK_AB R183, R6, R183 ;  /* 0x000000b706b7723e */ /* 0x000fc400000000ff */
[----:B------:R-:W-:-:S04]  /*4a70*/  F2FP.F16.F32.PACK_AB R179, R10, R179 ;  /* 0x000000b30ab3723e */ /* 0x000fc800000000ff */
        /* <DEDUP_REMOVED lines=9> */
[----:B-1----:R-:W-:Y:S01]  /*4b10*/  FADD.FTZ R27, R20, R27 ;  /* 0x0000001b141b7221 */ /* 0x002fe20000010000 */
[----:B------:R-:W-:Y:S01]  /*4b20*/  FADD.FTZ R26, R162, R31 ;  /* 0x0000001fa21a7221 */ /* 0x000fe20000010000 */
[C---:B------:R-:W-:Y:S02]  /*4b30*/  F2FP.F16.F32.PACK_AB R162, R37.reuse, R162 ;  /* 0x000000a225a2723e */ /* 0x040fe400000000ff */
[----:B------:R-:W-:Y:S01]  /*4b40*/  F2FP.F16.F32.PACK_AB R175, R20, R175 ;  /* 0x000000af14af723e */ /* 0x000fe200000000ff */
[----:B------:R-:W-:Y:S02]  /*4b50*/  FADD.FTZ R7, R37, R26 ;  /* 0x0000001a25077221 */ /* 0x000fe40000010000 */
        /* <DEDUP_REMOVED lines=63> */
[----:B0-----:R-:W-:-:S04]  /*4f50*/  FADD.FTZ R2, R86, R5 ;  /* 0x0000000556027221 */ /* 0x001fc80000010000 */
[C---:B-1----:R-:W-:Y:S01]  /*4f60*/  FADD.FTZ R2, R155.reuse, R2 ;  /* 0x000000029b027221 */ /* 0x042fe20000010000 */
[----:B------:R-:W-:Y:S01]  /*4f70*/  F2FP.F16.F32.PACK_AB R155, R155, R86 ;  /* 0x000000569b9b723e */ /* 0x000fe200000000ff */
        /* <DEDUP_REMOVED lines=14> */
.L_x_7831:
[----:B------:R-:W-:Y:S02]  /*5060*/  ULDC UR19, c[0x0][0x9e4] ;  /* 0x0002790000137ab9 */ /* 0x000fe40000000800 */
[----:B------:R-:W-:-:S11]  /*5070*/  UISETP.NE.AND UP0, UPT, UR19, 0x1, UPT ;  /* 0x000000011300788c */ /* 0x000fd6000bf05270 */
[----:B------:R-:W-:Y:S02]  /*5080*/  @UP0 ULDC.64 UR10, c[0x0][0x9e8] ;  /* 0x00027a00000a0ab9 */ /* 0x000fe40000000a00 */
[----:B------:R-:W-:-:S04]  /*5090*/  UIMAD.WIDE.U32 UR14, UR18, UR10, URZ ;  /* 0x0000000a120e72a5 */ /* 0x000fc8000f8e003f */
[----:B------:R-:W-:-:S12]  /*50a0*/  @UP0 USHF.R.U32.HI UR18, URZ, UR11, UR15 ;  /* 0x0000000b3f120299 */ /* 0x000fd8000801160f */
.L_x_7832:
[----:B------:R-:W-:-:S04]  /*50b0*/  UIMAD UR18, UR18, UR19, UR19 ;  /* 0x00000013121272a4 */ /* 0x000fc8000f8e0213 */
[----:B------:R-:W-:-:S04]  /*50c0*/  UISETP.LT.AND UP0, UPT, UR7, UR18, UPT ;  /* 0x000000120700728c */ /* 0x000fc8000bf01270 */
[----:B------:R-:W-:-:S12]  /*50d0*/  USEL UR7, UR7, UR18, UP0 ;  /* 0x0000001207077287 */ /* 0x000fd80008000000 */
.L_x_7830:
[----:B------:R-:W-:Y:S01]  /*50e0*/  USHF.R.S32.HI UR10, URZ, 0x1f, UR7 ;  /* 0x0000001f3f0a7899 */ /* 0x000fe20008011407 */
[----:B------:R-:W-:Y:S02]  /*50f0*/  CS2R R150, SRZ ;  /* 0x0000000000967805 */ /* 0x000fe4000001ff00 */
[----:B------:R-:W-:Y:S02]  /*5100*/  CS2R R148, SRZ ;  /* 0x0000000000947805 */ /* 0x000fe4000001ff00 */
[----:B------:R-:W-:Y:S01]  /*5110*/  CS2R R146, SRZ ;  /* 0x0000000000927805 */ /* 0x000fe2000001ff00 */
        /* <DEDUP_REMOVED lines=39> */
[----:B------:R-:W-:Y:S01]  /*5390*/  IMAD.MOV.U32 R151, RZ, RZ, RZ ;  /* 0x000000ffff977224 */ /* 0x000fe200078e00ff */
[----:B------:R-:W-:Y:S01]  /*53a0*/  ULDC UR51, c[0x0][0x9e4] ;  /* 0x0002790000337ab9 */ /* 0x000fe20000000800 */
[----:B------:R-:W-:Y:S01]  /*53b0*/  ULDC UR59, c[0x0][0x9dc] ;  /* 0x00027700003b7ab9 */ /* 0x000fe20000000800 */
[----:B------:R-:W-:Y:S01]  /*53c0*/  ULDC UR58, c[0x0][0x988] ;  /* 0x00026200003a7ab9 */ /* 0x000fe20000000800 */
[----:B------:R-:W-:-:S05]  /*53d0*/  ULDC UR60, c[0x0][0x9e0] ;  /* 0x00027800003c7ab9 */ /* 0x000fca0000000800 */
.L_x_7852:
[----:B------:R-:W-:Y:S01]  /*53e0*/  ISETP.NE.AND P2, PT, RZ, UR49, PT ;  /* 0x00000031ff007c0c */ /* 0x000fe2000bf45270 */
[----:B------:R-:W-:-:S04]  /*53f0*/  UISETP.NE.AND UP0, UPT, UR45, 0x1, UPT ;  /* 0x000000012d00788c */ /* 0x000fc8000bf05270 */
[----:B------:R-:W-:-:S04]  /*5400*/  USEL UR39, URZ, 0x1, UP0 ;  /* 0x000000013f277887 */ /* 0x000fc80008000000 */
[----:B------:R-:W-:-:S04]  /*5410*/  ULOP3.LUT UR39, UR44, UR39, URZ, 0x3c, !UPT ;  /* 0x000000272c277292 */ /* 0x000fc8000f8e3c3f */
[----:B------:R-:W-:Y:S08]  /*5420*/  @P2 BRA `(.L_x_7834) ;  /* 0x0000000000382947 */ /* 0x000ff00003800000 */
[----:B------:R-:W-:Y:S05]  /*5430*/  @!P0 BRA `(.L_x_7835) ;  /* 0x0000000000048947 */ /* 0x000fea0003800000 */
[----:B------:R-:W-:Y:S01]  /*5440*/  BPT.TRAP 0x1 ;  /* 0x000000040000795c */ /* 0x000fe20000300000 */
.L_x_7835:
        /* <DEDUP_REMOVED lines=9> */
.L_x_7836:
[----:B-1----:R-:W-:Y:S05]  /*54e0*/  @P1 BRA `(.L_x_7834) ;  /* 0x0000000000081947 */ /* 0x002fea0003800000 */
[----:B------:R-:W1:Y:S02]  /*54f0*/  SYNCS.PHASECHK.TRANS64.TRYWAIT P1, [UR6+0x28830], R0 ;  /* 0x02883000ff0075a7 */ /* 0x000e640008020146 */
[----:B-1----:R-:W-:Y:S05]  /*5500*/  @!P1 BRA `(.L_x_7837) ;  /* 0x00000124003c9947 */ /* 0x002fea0003800000 */
.L_x_7834:
[----:B------:R-:W2:Y:S01]  /*5510*/  S2R R4, SR_TID.X ;  /* 0x0000000000047919 */ /* 0x000ea20000002100 */
        /* <DEDUP_REMOVED lines=14> */
[----:B------:R-:W-:Y:S01]  /*5600*/  UMOV UR34, UR30 ;  /* 0x0000001e00227c82 */ /* 0x000fe20008000000 */
[----:B------:R-:W-:Y:S02]  /*5610*/  UIADD3 UR14, UR30, 0x6, URZ ;  /* 0x000000061e0e7890 */ /* 0x000fe4000fffe03f */
[----:B------:R-:W-:-:S02]  /*5620*/  UIADD3 UR18, UR30, 0x400, URZ ;  /* 0x000004001e127890 */ /* 0x000fc4000fffe03f */
[----:B------:R-:W-:Y:S02]  /*5630*/  UIADD3 UR22, UR30, 0x402, URZ ;  /* 0x000004021e167890 */ /* 0x000fe4000fffe03f */
[----:B------:R-:W-:Y:S02]  /*5640*/  UIADD3 UR26, UR30, 0x404, URZ ;  /* 0x000004041e1a7890 */ /* 0x000fe4000fffe03f */
[----:B------:R-:W-:Y:S01]  /*5650*/  UIADD3 UR30, UR30, 0x406, URZ ;  /* 0x000004061e1e7890 */ /* 0x000fe2000fffe03f */
[----:B--2---:R-:W-:-:S05]  /*5660*/  SHF.R.U32.HI R4, RZ, 0x7, R4 ;  /* 0x00000007ff047819 */ /* 0x004fca0000011604 */
[----:B01----:R-:W-:-:S05]  /*5670*/  VIADD R0, R4, 0x8 ;  /* 0x0000000804007836 */ /* 0x003fca0000000000 */
        /* <DEDUP_REMOVED lines=28> */
.L_x_7839:
[----:B------:R-:W-:Y:S01]  /*5840*/  ULEA UR6, UR45, UR40, 0x3 ;  /* 0x000000282d067291 */ /* 0x000fe2000f8e183f */
[----:B------:R-:W-:-:S05]  /*5850*/  IMAD.U32 R0, RZ, RZ, UR44 ;  /* 0x0000002cff007e24 */ /* 0x000fca000f8e00ff */
[----:B------:R-:W-:-:S04]  /*5860*/  SHF.L.U32 R0, R0, 0x1f, RZ ;  /* 0x0000001f00007819 */ /* 0x000fc800000006ff */
[----:B------:R0:W1:Y:S01]  /*5870*/  SYNCS.PHASECHK.TRANS64.TRYWAIT P1, [UR6+0x28850], R0 ;  /* 0x02885000ff0075a7 */ /* 0x0000620008020146 */
[----:B------:R-:W-:Y:S05]  /*5880*/  @!P0 BRA `(.L_x_7840) ;  /* 0x0000000000048947 */ /* 0x000fea0003800000 */
[----:B------:R-:W-:Y:S01]  /*5890*/  BPT.TRAP 0x1 ;  /* 0x000000040000795c */ /* 0x000fe20000300000 */
.L_x_7840:
[----:B-1----:R-:W-:Y:S05]  /*58a0*/  @P1 BRA `(.L_x_7838) ;  /* 0x0000000000081947 */ /* 0x002fea0003800000 */
[----:B------:R-:W1:Y:S02]  /*58b0*/  SYNCS.PHASECHK.TRANS64.TRYWAIT P1, [UR6+0x28850], R0 ;  /* 0x02885000ff0075a7 */ /* 0x000e640008020146 */
[----:B-1----:R-:W-:Y:S05]  /*58c0*/  @!P1 BRA `(.L_x_7841) ;  /* 0x0000012000649947 */ /* 0x002fea0003800000 */
.L_x_7838:
[----:B------:R-:W-:Y:S01]  /*58d0*/  UIADD3 UR6, UR40, 0x400, URZ ;  /* 0x0000040028067890 */ /* 0x000fe2000fffe03f */
[----:B------:R-:W-:Y:S01]  /*58e0*/  WARPGROUP.ARRIVE ;  /* 0x00000000000079c5 */ /* 0x000fe20000000000 */
[----:B------:R-:W-:-:S05]  /*58f0*/  UMOV UR7, 0x40000040 ;  /* 0x4000004000077882 */ /* 0x000fca0000000000 */
[----:B------:R-:W2:Y:S01]  /*5900*/  S2R R4, SR_TID.X ;  /* 0x0000000000047919 */ /* 0x000ea20000002100 */
        /* <DEDUP_REMOVED lines=8> */
[----:B--2---:R-:W-:-:S04]  /*5990*/  SHF.R.U32.HI R4, RZ, 0x7, R4 ;  /* 0x00000007ff047819 */ /* 0x004fc80000011604 */
[----:B01----:R-:W-:Y:S01]  /*59a0*/  IADD3 R0, -R4, 0xb, RZ ;  /* 0x0000000b04007810 */ /* 0x003fe20007ffe1ff */
[----:B------:R-:W-:Y:S02]  /*59b0*/  WARPGROUP.DEPBAR.LE gsb0, 0x0 ;  /* 0x00008000000079c5 */ /* 0x000fe40000010000 */
[----:B------:R-:W-:-:S06]  /*59c0*/  WARPGROUP.ARRIVE ;  /* 0x00000000000079c5 */ /* 0x000fcc0000000000 */
        /* <DEDUP_REMOVED lines=35> */
.L_x_7842:
[----:B------:R-:W-:Y:S01]  /*5c00*/  UISETP.NE.AND UP1, UPT, UR50, URZ, UPT ;  /* 0x0000003f3200728c */ /* 0x000fe2000bf25270 */
[----:B0-----:R-:W-:Y:S01]  /*5c10*/  VIADD R0, R17, UR46 ;  /* 0x0000002e11007c36 */ /* 0x001fe20008000000 */
[----:B------:R-:W-:Y:S01]  /*5c20*/  ULEA UR6, UR38, UR40, 0x3 ;  /* 0x0000002826067291 */ /* 0x000fe2000f8e183f */
[----:B------:R-:W-:Y:S01]  /*5c30*/  IMAD.SHL.U32 R9, R8, 0x80, RZ ;  /* 0x0000008008097824 */ /* 0x000fe200078e00ff */
[----:B------:R-:W-:Y:S01]  /*5c40*/  UISETP.NE.AND UP0, UPT, UR43, URZ, UPT ;  /* 0x0000003f2b00728c */ /* 0x000fe2000bf05270 */
[----:B------:R-:W-:Y:S01]  /*5c50*/  IMAD.U32 R11, RZ, RZ, UR42 ;  /* 0x0000002aff0b7e24 */ /* 0x000fe2000f8e00ff */
[----:B------:R-:W-:Y:S01]  /*5c60*/  PLOP3.LUT P1, PT, PT, PT, UP1, 0x80, 0x0 ;  /* 0x000000000000781c */ /* 0x000fe20003f2f018 */
[----:B------:R-:W-:Y:S01]  /*5c70*/  UIADD3 UR6, UR6, 0x28840, URZ ;  /* 0x0002884006067890 */ /* 0x000fe2000fffe03f */
[----:B------:R-:W-:-:S03]  /*5c80*/  PLOP3.LUT P2, PT, PT, PT, UP1, 0x80, 0x0 ;  /* 0x000000000000781c */ /* 0x000fc60003f4f018 */
[----:B------:R-:W-:Y:S01]  /*5c90*/  @UP1 ULDC UR7, c[0x0][0x44c] ;  /* 0x0001130000071ab9 */ /* 0x000fe20000000800 */
[----:B------:R-:W-:-:S07]  /*5ca0*/  UPRMT UR6, UR53, 0x654, UR6 ;  /* 0x0000065435067896 */ /* 0x000fce0008000006 */
[----:B------:R-:W-:Y:S01]  /*5cb0*/  @P1 IMAD.HI.U32 R4, R0, UR7, RZ ;  /* 0x0000000700041c27 */ /* 0x000fe2000f8e00ff */
[----:B------:R-:W-:Y:S01]  /*5cc0*/  @UP1 ULDC UR7, c[0x0][0x450] ;  /* 0x0001140000071ab9 */ /* 0x000fe20000000800 */
[----:B------:R-:W-:Y:S01]  /*5cd0*/  PLOP3.LUT P1, PT, PT, PT, UP0, 0x40, 0x0 ;  /* 0x000000000000781c */ /* 0x000fe20003f2e808 */
[----:B------:R-:W-:Y:S01]  /*5ce0*/  SYNCS.ARRIVE.TRANS64.RED.A1T0 RZ, [UR6], RZ ;  /* 0x000000ffffff79a7 */ /* 0x000fe20008100406 */
[----:B------:R-:W-:Y:S01]  /*5cf0*/  ULOP3.LUT UR6, URZ, UR59, URZ, 0x33, !UPT ;  /* 0x0000003b3f067292 */ /* 0x000fe2000f8e333f */
[----:B------:R-:W-:Y:S02]  /*5d00*/  @P2 SHF.R.U32.HI R0, RZ, UR7, R4 ;  /* 0x00000007ff002c19 */ /* 0x000fe40008011604 */
[----:B------:R-:W-:-:S03]  /*5d10*/  IADD3 R4, -R16, 0x1, -R9 ;  /* 0x0000000110047810 */ /* 0x000fc60007ffe909 */
[----:B------:R-:W0:Y:S01]  /*5d20*/  SHFL.IDX PT, R5, R0, RZ, 0x1c1f ;  /* 0x001c1fff00057589 */ /* 0x000e2200000e0000 */
[----:B------:R-:W-:-:S05]  /*5d30*/  IADD3 R4, -R11, UR41, R4 ;  /* 0x000000290b047c10 */ /* 0x000fca000fffe104 */
[C---:B------:R-:W-:Y:S02]  /*5d40*/  VIADD R14, R4.reuse, UR60 ;  /* 0x0000003c040e7c36 */ /* 0x040fe40008000000 */
[----:B------:R-:W-:Y:S02]  /*5d50*/  VIADD R20, R4, UR6 ;  /* 0x0000000604147c36 */ /* 0x000fe40008000000 */
[--C-:B0-----:R-:W-:Y:S02]  /*5d60*/  IMAD.IADD R10, R14, 0x1, R5.reuse ;  /* 0x000000010e0a7824 */ /* 0x101fe400078e0205 */
[----:B------:R-:W-:Y:S01]  /*5d70*/  IMAD.IADD R11, R20, 0x1, R5 ;  /* 0x00000001140b7824 */ /* 0x000fe200078e0205 */
        /* <DEDUP_REMOVED lines=14> */
.L_x_7845:
[----:B------:R-:W-:-:S05]  /*5e60*/  IMAD.U32 R15, RZ, RZ, UR51 ;  /* 0x00000033ff0f7e24 */ /* 0x000fca000f8e00ff */
[----:B------:R-:W-:-:S13]  /*5e70*/  ISETP.NE.AND P1, PT, R15, 0x1, PT ;  /* 0x000000010f00780c */ /* 0x000fda0003f25270 */
[----:B------:R-:W0:Y:S02]  /*5e80*/  @P1 LDC.64 R4, c[0x0][0x9e8] ;  /* 0x00027a00ff041b82 */ /* 0x000e240000000a00 */
[----:B0-----:R-:W-:-:S05]  /*5e90*/  @P1 IMAD.HI.U32 R4, R12, R4, RZ ;  /* 0x000000040c041227 */ /* 0x001fca00078e00ff */
[----:B------:R-:W-:-:S07]  /*5ea0*/  @P1 SHF.R.U32.HI R12, RZ, R5, R4 ;  /* 0x00000005ff0c1219 */ /* 0x000fce0000011604 */
.L_x_7846:
[----:B------:R-:W-:Y:S05]  /*5eb0*/  BSYNC B0 ;  /* 0x0000000000007941 */ /* 0x000fea0003800000 */
.L_x_7844:
[----:B------:R-:W-:-:S04]  /*5ec0*/  IMAD R5, R12, R15, -R9 ;  /* 0x0000000f0c057224 */ /* 0x000fc800078e0a09 */
[----:B------:R-:W-:-:S05]  /*5ed0*/  IMAD.IADD R5, R5, 0x1, -R16 ;  /* 0x0000000105057824 */ /* 0x000fca00078e0a10 */
[----:B------:R-:W-:Y:S02]  /*5ee0*/  VIADDMNMX R10, R5, R15, R10, PT ;  /* 0x0000000f050a7246 */ /* 0x000fe4000380010a */
[----:B------:R-:W-:-:S07]  /*5ef0*/  VIMNMX R11, R11, R5, !PT ;  /* 0x000000050b0b7248 */ /* 0x000fce0007fe0100 */
.L_x_7843:
[----:B------:R-:W-:Y:S01]  /*5f00*/  ISETP.GT.AND P1, PT, R8, -0x1, PT ;  /* 0xffffffff0800780c */ /* 0x000fe20003f24270 */
[----:B------:R-:W0:Y:S01]  /*5f10*/  SHFL.IDX PT, R5, R0, 0x1, 0x1c1f ;  /* 0x003c1f0000057f89 */ /* 0x000e2200000e0000 */
[----:B------:R-:W-:Y:S02]  /*5f20*/  UISETP.NE.AND UP0, UPT, UR43, URZ, UPT ;  /* 0x0000003f2b00728c */ /* 0x000fe4000bf05270 */
[C---:B------:R-:W-:Y:S02]  /*5f30*/  ISETP.GT.AND P3, PT, R11.reuse, 0x8, P1 ;  /* 0x000000080b00780c */ /* 0x040fe40000f64270 */
[C---:B------:R-:W-:Y:S02]  /*5f40*/  ISETP.GT.AND P6, PT, R11.reuse, RZ, P1 ;  /* 0x000000ff0b00720c */ /* 0x040fe40000fc4270 */
        /* <DEDUP_REMOVED lines=87> */
[--C-:B0-----:R-:W-:Y:S01]  /*64c0*/  IMAD.IADD R11, R20, 0x1, R5.reuse ;  /* 0x00000001140b7824 */ /* 0x101fe200078e0205 */
[C---:B------:R-:W-:Y:S02]  /*64d0*/  ISETP.LT.OR P5, PT, R10.reuse, 0x71, P5 ;  /* 0x000000710a00780c */ /* 0x040fe40002fa1670 */
[C---:B------:R-:W-:Y:S02]  /*64e0*/  ISETP.LT.OR P4, PT, R10.reuse, 0x72, P4 ;  /* 0x000000720a00780c */ /* 0x040fe40002781670 */
[C---:B------:R-:W-:Y:S02]  /*64f0*/  ISETP.LT.OR P6, PT, R10.reuse, 0x79, P6 ;  /* 0x000000790a00780c */ /* 0x040fe400037c1670 */
[----:B------:R-:W-:Y:S01]  /*6500*/  ISETP.LT.OR P2, PT, R10, 0x7a, P2 ;  /* 0x0000007a0a00780c */ /* 0x000fe20001741670 */
[----:B------:R-:W-:Y:S01]  /*6510*/  IMAD.IADD R10, R14, 0x1, R5 ;  /* 0x000000010e0a7824 */ /* 0x000fe200078e0205 */
        /* <DEDUP_REMOVED lines=18> */
.L_x_7849:
[----:B------:R-:W-:-:S05]  /*6640*/  IMAD.U32 R12, RZ, RZ, UR51 ;  /* 0x00000033ff0c7e24 */ /* 0x000fca000f8e00ff */
[----:B------:R-:W-:-:S13]  /*6650*/  ISETP.NE.AND P2, PT, R12, 0x1, PT ;  /* 0x000000010c00780c */ /* 0x000fda0003f45270 */
[----:B------:R-:W0:Y:S02]  /*6660*/  @P2 LDC.64 R4, c[0x0][0x9e8] ;  /* 0x00027a00ff042b82 */ /* 0x000e240000000a00 */
[----:B0-----:R-:W-:-:S05]  /*6670*/  @P2 IMAD.HI.U32 R4, R0, R4, RZ ;  /* 0x0000000400042227 */ /* 0x001fca00078e00ff */
[----:B------:R-:W-:-:S07]  /*6680*/  @P2 SHF.R.U32.HI R0, RZ, R5, R4 ;  /* 0x00000005ff002219 */ /* 0x000fce0000011604 */
.L_x_7850:
[----:B------:R-:W-:Y:S05]  /*6690*/  BSYNC B0 ;  /* 0x0000000000007941 */ /* 0x000fea0003800000 */
.L_x_7848:
[----:B------:R-:W-:-:S04]  /*66a0*/  IMAD R9, R0, R12, -R9 ;  /* 0x0000000c00097224 */ /* 0x000fc800078e0a09 */
[----:B------:R-:W-:-:S05]  /*66b0*/  IMAD.IADD R9, R9, 0x1, -R16 ;  /* 0x0000000109097824 */ /* 0x000fca00078e0a10 */
[----:B------:R-:W-:Y:S02]  /*66c0*/  VIADDMNMX R10, R9, R12, R10, PT ;  /* 0x0000000c090a7246 */ /* 0x000fe4000380010a */
[----:B------:R-:W-:-:S07]  /*66d0*/  VIMNMX R11, R11, R9, !PT ;  /* 0x000000090b0b7248 */ /* 0x000fce0007fe0100 */
.L_x_7847:
[----:B------:R-:W-:Y:S01]  /*66e0*/  FMNMX.FTZ R0, R153, R6, !PT ;  /* 0x0000000699007209 */ /* 0x000fe20007810000 */
[----:B------:R-:W-:Y:S01]  /*66f0*/  UMOV UR6, UR58 ;  /* 0x0000003a00067c82 */ /* 0x000fe20008000000 */
        /* <DEDUP_REMOVED lines=12> */
[----:B------:R-:W-:Y:S02]  /*67c0*/  ISETP.GT.AND P5, PT, R11, RZ, P1 ;  /* 0x000000ff0b00720c */ /* 0x000fe40000fa4270 */
        /* <DEDUP_REMOVED lines=17> */
[----:B------:R-:W-:Y:S02]  /*68e0*/  FMNMX.FTZ R12, R26, R7, !PT ;  /* 0x000000071a0c7209 */ /* 0x000fe40007810000 */
        /* <DEDUP_REMOVED lines=9> */
[----:B------:R-:W-:-:S02]  /*6980*/  ISETP.GT.AND P3, PT, R11, 0x18, P1 ;  /* 0x000000180b00780c */ /* 0x000fc40000f64270 */
[----:B------:R-:W-:Y:S02]  /*6990*/  FMNMX.FTZ R5, R65, R0, !PT ;  /* 0x0000000041057209 */ /* 0x000fe40007810000 */
[----:B------:R-:W-:Y:S02]  /*69a0*/  ISETP.LT.OR P2, PT, R10, 0x12, P2 ;  /* 0x000000120a00780c */ /* 0x000fe40001741670 */
[----:B------:R-:W-:Y:S02]  /*69b0*/  FMNMX.FTZ R0, R68, R5, !PT ;  /* 0x0000000544007209 */ /* 0x000fe40007810000 */
[----:B------:R-:W-:Y:S02]  /*69c0*/  ISETP.GT.AND P4, PT, R11, 0x19, P1 ;  /* 0x000000190b00780c */ /* 0x000fe40000f84270 */
[----:B------:R-:W-:Y:S02]  /*69d0*/  FMNMX.FTZ R5, R69, R0, !PT ;  /* 0x0000000045057209 */ /* 0x000fe40007810000 */
[----:B------:R-:W-:-:S02]  /*69e0*/  ISETP.LT.OR P3, PT, R10, 0x19, P3 ;  /* 0x000000190a00780c */ /* 0x000fc40001f61670 */
[----:B------:R-:W-:Y:S02]  /*69f0*/  FMNMX.FTZ R0, R72, R5, !PT ;  /* 0x0000000548007209 */ /* 0x000fe40007810000 */
[----:B------:R-:W-:Y:S02]  /*6a00*/  FSEL R35, R35, -INF , !P2 ;  /* 0xff80000023237808 */ /* 0x000fe40005000000 */
        /* <DEDUP_REMOVED lines=11> */
[C---:B------:R-:W-:Y:S02]  /*6ac0*/  ISETP.LT.OR P2, PT, R10.reuse, 0x22, P2 ;  /* 0x000000220a00780c */ /* 0x040fe40001741670 */
[----:B------:R-:W-:Y:S02]  /*6ad0*/  FMNMX.FTZ R4, R85, R0, !PT ;  /* 0x0000000055047209 */ /* 0x000fe40007810000 */
[----:B------:R-:W-:Y:S02]  /*6ae0*/  ISETP.GT.AND P4, PT, R11, 0x29, P1 ;  /* 0x000000290b00780c */ /* 0x000fe40000f84270 */
[----:B------:R-:W-:Y:S01]  /*6af0*/  ISETP.LT.OR P3, PT, R10, 0x29, P3 ;  /* 0x000000290a00780c */ /* 0x000fe20001f61670 */
[----:B------:R-:W0:Y:S01]  /*6b00*/  SHFL.BFLY PT, R5, R4, 0x2, 0x1f ;  /* 0x0c401f0004057f89 */ /* 0x000e2200000e0000 */
[----:B------:R-:W-:-:S02]  /*6b10*/  FSEL R43, R43, -INF , !P2 ;  /* 0xff8000002b2b7808 */ /* 0x000fc40005000000 */
[C---:B------:R-:W-:Y:S02]  /*6b20*/  ISETP.GT.AND P2, PT, R11.reuse, 0x30, P1 ;  /* 0x000000300b00780c */ /* 0x040fe40000f44270 */
[----:B------:R-:W-:Y:S02]  /*6b30*/  FSEL R46, R46, -INF , !P3 ;  /* 0xff8000002e2e7808 */ /* 0x000fe40005800000 */
[C---:B------:R-:W-:Y:S02]  /*6b40*/  ISETP.LT.OR P4, PT, R10.reuse, 0x2a, P4 ;  /* 0x0000002a0a00780c */ /* 0x040fe40002781670 */
[----:B------:R-:W-:Y:S02]  /*6b50*/  ISETP.GT.AND P3, PT, R11, 0x31, P1 ;  /* 0x000000310b00780c */ /* 0x000fe40000f64270 */
[----:B------:R-:W-:Y:S02]  /*6b60*/  ISETP.LT.OR P2, PT, R10, 0x31, P2 ;  /* 0x000000310a00780c */ /* 0x000fe40001741670 */
[----:B------:R-:W-:-:S02]  /*6b70*/  FSEL R47, R47, -INF , !P4 ;  /* 0xff8000002f2f7808 */ /* 0x000fc40006000000 */
[C---:B------:R-:W-:Y:S02]  /*6b80*/  ISETP.GT.AND P5, PT, R11.reuse, 0x38, P1 ;  /* 0x000000380b00780c */ /* 0x040fe40000fa4270 */
[----:B------:R-:W-:Y:S02]  /*6b90*/  FSEL R50, R50, -INF , !P2 ;  /* 0xff80000032327808 */ /* 0x000fe40005000000 */
[C---:B------:R-:W-:Y:S02]  /*6ba0*/  ISETP.LT.OR P3, PT, R10.reuse, 0x32, P3 ;  /* 0x000000320a00780c */ /* 0x040fe40001f61670 */
[----:B------:R-:W-:Y:S02]  /*6bb0*/  ISETP.GT.AND P4, PT, R11, 0x39, P1 ;  /* 0x000000390b00780c */ /* 0x000fe40000f84270 */
[----:B------:R-:W-:Y:S02]  /*6bc0*/  ISETP.LT.OR P5, PT, R10, 0x39, P5 ;  /* 0x000000390a00780c */ /* 0x000fe40002fa1670 */
[----:B0-----:R-:W-:-:S02]  /*6bd0*/  FMNMX.FTZ R5, R4, R5, !PT ;  /* 0x0000000504057209 */ /* 0x001fc40007810000 */
[----:B------:R-:W-:Y:S02]  /*6be0*/  FSEL R51, R51, -INF , !P3 ;  /* 0xff80000033337808 */ /* 0x000fe40005800000 */
[C---:B------:R-:W-:Y:S01]  /*6bf0*/  ISETP.GT.AND P2, PT, R11.reuse, 0x40, P1 ;  /* 0x000000400b00780c */ /* 0x040fe20000f44270 */
[----:B------:R-:W0:Y:S01]  /*6c00*/  SHFL.BFLY PT, R0, R5, 0x1, 0x1f ;  /* 0x0c201f0005007f89 */ /* 0x000e2200000e0000 */
[----:B------:R-:W-:Y:S02]  /*6c10*/  FSEL R54, R54, -INF , !P5 ;  /* 0xff80000036367808 */ /* 0x000fe40006800000 */
[C---:B------:R-:W-:Y:S02]  /*6c20*/  ISETP.LT.OR P4, PT, R10.reuse, 0x3a, P4 ;  /* 0x0000003a0a00780c */ /* 0x040fe40002781670 */
[----:B------:R-:W-:Y:S02]  /*6c30*/  ISETP.GT.AND P3, PT, R11, 0x41, P1 ;  /* 0x000000410b00780c */ /* 0x000fe40000f64270 */
[----:B------:R-:W-:-:S02]  /*6c40*/  ISETP.LT.OR P2, PT, R10, 0x41, P2 ;  /* 0x000000410a00780c */ /* 0x000fc40001741670 */
[----:B------:R-:W-:Y:S02]  /*6c50*/  FSEL R55, R55, -INF , !P4 ;  /* 0xff80000037377808 */ /* 0x000fe40006000000 */
[C---:B------:R-:W-:Y:S02]  /*6c60*/  ISETP.GT.AND P5, PT, R11.reuse, 0x48, P1 ;  /* 0x000000480b00780c */ /* 0x040fe40000fa4270 */
[----:B------:R-:W-:Y:S02]  /*6c70*/  FSEL R58, R58, -INF , !P2 ;  /* 0xff8000003a3a7808 */ /* 0x000fe40005000000 */
[C---:B------:R-:W-:Y:S02]  /*6c80*/  ISETP.LT.OR P3, PT, R10.reuse, 0x42, P3 ;  /* 0x000000420a00780c */ /* 0x040fe40001f61670 */
[----:B------:R-:W-:Y:S02]  /*6c90*/  ISETP.GT.AND P4, PT, R11, 0x49, P1 ;  /* 0x000000490b00780c */ /* 0x000fe40000f84270 */
[----:B------:R-:W-:-:S02]  /*6ca0*/  ISETP.LT.OR P5, PT, R10, 0x49, P5 ;  /* 0x000000490a00780c */ /* 0x000fc40002fa1670 */
[----:B------:R-:W-:Y:S02]  /*6cb0*/  FSEL R59, R59, -INF , !P3 ;  /* 0xff8000003b3b7808 */ /* 0x000fe40005800000 */
[----:B------:R-:W-:Y:S02]  /*6cc0*/  ISETP.GT.AND P2, PT, R11, 0x50, P1 ;  /* 0x000000500b00780c */ /* 0x000fe40000f44270 */
[----:B0-----:R-:W-:Y:S02]  /*6cd0*/  FMNMX.FTZ R0, R5, R0, !PT ;  /* 0x0000000005007209 */ /* 0x001fe40007810000 */
[----:B------:R-:W-:Y:S02]  /*6ce0*/  FSEL R62, R62, -INF , !P5 ;  /* 0xff8000003e3e7808 */ /* 0x000fe40006800000 */
[C---:B------:R-:W-:Y:S01]  /*6cf0*/  FSETP.NEU.FTZ.AND P6, PT, R0.reuse, -INF , PT ;  /* 0xff8000000000780b */ /* 0x040fe20003fdd000 */
[----:B------:R-:W-:Y:S01]  /*6d00*/  FMUL.FTZ R9, R0, UR6 ;  /* 0x0000000600097c20 */ /* 0x000fe20008410000 */
[----:B------:R-:W-:-:S02]  /*6d10*/  ISETP.LT.OR P4, PT, R10, 0x4a, P4 ;  /* 0x0000004a0a00780c */ /* 0x000fc40002781670 */
[----:B------:R-:W-:Y:S02]  /*6d20*/  ISETP.GT.AND P3, PT, R11, 0x51, P1 ;  /* 0x000000510b00780c */ /* 0x000fe40000f64270 */
[----:B------:R-:W-:Y:S02]  /*6d30*/  FSEL R4, R9, RZ, P6 ;  /* 0x000000ff09047208 */ /* 0x000fe40003000000 */
[----:B------:R-:W-:Y:S02]  /*6d40*/  ISETP.LT.OR P2, PT, R10, 0x51, P2 ;  /* 0x000000510a00780c */ /* 0x000fe40001741670 */
        /* <DEDUP_REMOVED lines=9> */
[----:B------:R-:W-:Y:S01]  /*6de0*/  ISETP.GT.AND P5, PT, R11, 0x58, P1 ;  /* 0x000000580b00780c */ /* 0x000fe20000fa4270 */
        /* <DEDUP_REMOVED lines=36> */
[----:B------:R-:W-:Y:S01]  /*7030*/  MUFU.EX2 R180, R180 ;  /* 0x000000b400b47308 */ /* 0x000fe20000000800 */
[----:B------:R-:W-:Y:S01]  /*7040*/  FMNMX.FTZ R12, R50, R25, !PT ;  /* 0x00000019320c7209 */ /* 0x000fe20007810000 */
[--C-:B------:R-:W-:Y:S01]  /*7050*/  FFMA.FTZ R25, R45, UR6, -R4.reuse ;  /* 0x000000062d197c23 */ /* 0x100fe20008010804 */
[----:B------:R-:W-:Y:S01]  /*7060*/  ISETP.LT.OR P2, PT, R10, 0x61, P2 ;  /* 0x000000610a00780c */ /* 0x000fe20001741670 */
[----:B------:R-:W-:Y:S01]  /*7070*/  FFMA.FTZ R45, R77, UR6, -R4 ;  /* 0x000000064d2d7c23 */ /* 0x000fe20008010804 */
[----:B------:R-:W-:-:S02]  /*7080*/  FMNMX.FTZ R29, R51, R12, !PT ;  /* 0x0000000c331d7209 */ /* 0x000fc40007810000 */
[----:B------:R-:W-:Y:S01]  /*7090*/  FSEL R71, R71, -INF , !P4 ;  /* 0xff80000047477808 */ /* 0x000fe20006000000 */
[----:B------:R-:W-:Y:S01]  /*70a0*/  MUFU.EX2 R5, R5 ;  /* 0x0000000500057308 */ /* 0x000fe20000000800 */
[----:B------:R-:W-:Y:S02]  /*70b0*/  FMNMX.FTZ R12, R54, R29, !PT ;  /* 0x0000001d360c7209 */ /* 0x000fe40007810000 */
[----:B------:R-:W-:Y:S02]  /*70c0*/  ISETP.GT.AND P5, PT, R11, 0x68, P1 ;  /* 0x000000680b00780c */ /* 0x000fe40000fa4270 */
[----:B------:R-:W-:Y:S02]  /*70d0*/  FMNMX.FTZ R29, R55, R12, !PT ;  /* 0x0000000c371d7209 */ /* 0x000fe40007810000 */
[----:B------:R-:W-:Y:S01]  /*70e0*/  FSEL R74, R74, -INF , !P2 ;  /* 0xff8000004a4a7808 */ /* 0x000fe20005000000 */
[----:B------:R-:W-:Y:S01]  /*70f0*/  MUFU.EX2 R182, R182 ;  /* 0x000000b600b67308 */ /* 0x000fe20000000800 */
[----:B------:R-:W-:Y:S01]  /*7100*/  FMNMX.FTZ R12, R58, R29, !PT ;  /* 0x0000001d3a0c7209 */ /* 0x000fe20007810000 */
[--C-:B------:R-:W-:Y:S01]  /*7110*/  FFMA.FTZ R29, R49, UR6, -R4.reuse ;  /* 0x00000006311d7c23 */ /* 0x100fe20008010804 */
[----:B------:R-:W-:Y:S01]  /*7120*/  ISETP.LT.OR P3, PT, R10, 0x62, P3 ;  /* 0x000000620a00780c */ /* 0x000fe20001f61670 */
[----:B------:R-:W-:Y:S01]  /*7130*/  FFMA.FTZ R49, R73, UR6, -R4 ;  /* 0x0000000649317c23 */ /* 0x000fe20008010804 */
[----:B------:R-:W-:-:S02]  /*7140*/  FMNMX.FTZ R33, R59, R12, !PT ;  /* 0x0000000c3b217209 */ /* 0x000fc40007810000 */
[----:B------:R-:W-:Y:S01]  /*7150*/  ISETP.GT.AND P4, PT, R11, 0x69, P1 ;  /* 0x000000690b00780c */ /* 0x000fe20000f84270 */
[----:B------:R-:W-:Y:S01]  /*7160*/  MUFU.EX2 R9, R9 ;  /* 0x0000000900097308 */ /* 0x000fe20000000800 */
[----:B------:R-:W-:Y:S02]  /*7170*/  FMNMX.FTZ R12, R62, R33, !PT ;  /* 0x000000213e0c7209 */ /* 0x000fe40007810000 */
[----:B------:R-:W-:Y:S02]  /*7180*/  ISETP.LT.OR P5, PT, R10, 0x69, P5 ;  /* 0x000000690a00780c */ /* 0x000fe40002fa1670 */
[----:B------:R-:W-:Y:S02]  /*7190*/  FMNMX.FTZ R33, R63, R12, !PT ;  /* 0x0000000c3f217209 */ /* 0x000fe40007810000 */
[----:B------:R-:W-:Y:S01]  /*71a0*/  FSEL R75, R75, -INF , !P3 ;  /* 0xff8000004b4b7808 */ /* 0x000fe20005800000 */
[----:B------:R-:W-:Y:S01]  /*71b0*/  MUFU.EX2 R176, R176 ;  /* 0x000000b000b07308 */ /* 0x000fe20000000800 */
[----:B------:R-:W-:Y:S01]  /*71c0*/  FMNMX.FTZ R12, R66, R33, !PT ;  /* 0x00000021420c7209 */ /* 0x000fe20007810000 */
[--C-:B------:R-:W-:Y:S01]  /*71d0*/  FFMA.FTZ R33, R53, UR6, -R4.reuse ;  /* 0x0000000635217c23 */ /* 0x100fe20008010804 */
[----:B------:R-:W-:Y:S01]  /*71e0*/  ISETP.GT.AND P2, PT, R11, 0x70, P1 ;  /* 0x000000700b00780c */ /* 0x000fe20000f44270 */
[----:B------:R-:W-:Y:S01]  /*71f0*/  FFMA.FTZ R53, R69, UR6, -R4 ;  /* 0x0000000645357c23 */ /* 0x000fe20008010804 */
[----:B------:R-:W-:-:S02]  /*7200*/  FMNMX.FTZ R37, R67, R12, !PT ;  /* 0x0000000c43257209 */ /* 0x000fc40007810000 */
[----:B------:R-:W-:Y:S01]  /*7210*/  FSEL R78, R78, -INF , !P5 ;  /* 0xff8000004e4e7808 */ /* 0x000fe20006800000 */
[----:B------:R-:W-:Y:S01]  /*7220*/  MUFU.EX2 R13, R13 ;  /* 0x0000000d000d7308 */ /* 0x000fe20000000800 */
[----:B------:R-:W-:Y:S02]  /*7230*/  FMNMX.FTZ R12, R70, R37, !PT ;  /* 0x00000025460c7209 */ /* 0x000fe40007810000 */
[----:B------:R-:W-:Y:S02]  /*7240*/  ISETP.LT.OR P4, PT, R10, 0x6a, P4 ;  /* 0x0000006a0a00780c */ /* 0x000fe40002781670 */
[----:B------:R-:W-:Y:S02]  /*7250*/  FMNMX.FTZ R37, R71, R12, !PT ;  /* 0x0000000c47257209 */ /* 0x000fe40007810000 */
[----:B------:R-:W-:Y:S01]  /*7260*/  ISETP.GT.AND P3, PT, R11, 0x71, P1 ;  /* 0x000000710b00780c */ /* 0x000fe20000f64270 */
[----:B------:R-:W-:Y:S01]  /*7270*/  MUFU.EX2 R178, R178 ;  /* 0x000000b200b27308 */ /* 0x000fe20000000800 */
[----:B------:R-:W-:-:S02]  /*7280*/  FMNMX.FTZ R12, R74, R37, !PT ;  /* 0x000000254a0c7209 */ /* 0x000fc40007810000 */
[----:B------:R-:W-:Y:S02]  /*7290*/  ISETP.LT.OR P2, PT, R10, 0x71, P2 ;  /* 0x000000710a00780c */ /* 0x000fe40001741670 */
[----:B------:R-:W-:Y:S02]  /*72a0*/  FMNMX.FTZ R37, R75, R12, !PT ;  /* 0x0000000c4b257209 */ /* 0x000fe40007810000 */
[----:B------:R-:W-:Y:S01]  /*72b0*/  FSEL R79, R79, -INF , !P4 ;  /* 0xff8000004f4f7808 */ /* 0x000fe20006000000 */
[----:B------:R-:W-:Y:S01]  /*72c0*/  MUFU.EX2 R15, R15 ;  /* 0x0000000f000f7308 */ /* 0x000fe20000000800 */
[----:B------:R-:W-:Y:S02]  /*72d0*/  FMNMX.FTZ R12, R78, R37, !PT ;  /* 0x000000254e0c7209 */ /* 0x000fe40007810000 */
[----:B------:R-:W-:Y:S02]  /*72e0*/  ISETP.GT.AND P5, PT, R11, 0x78, P1 ;  /* 0x000000780b00780c */ /* 0x000fe40000fa4270 */
[----:B------:R-:W-:-:S02]  /*72f0*/  ISETP.LT.OR P3, PT, R10, 0x72, P3 ;  /* 0x000000720a00780c */ /* 0x000fc40001f61670 */
[----:B------:R-:W-:Y:S01]  /*7300*/  FSEL R82, R82, -INF , !P2 ;  /* 0xff80000052527808 */ /* 0x000fe20005000000 */
[----:B------:R-:W-:Y:S01]  /*7310*/  MUFU.EX2 R172, R172 ;  /* 0x000000ac00ac7308 */ /* 0x000fe20000000800 */
[----:B------:R-:W-:Y:S02]  /*7320*/  FMNMX.FTZ R37, R79, R12, !PT ;  /* 0x0000000c4f257209 */ /* 0x000fe40007810000 */
[----:B------:R-:W-:Y:S01]  /*7330*/  ISETP.GT.AND P1, PT, R11, 0x79, P1 ;  /* 0x000000790b00780c */ /* 0x000fe20000f24270 */
[--C-:B------:R-:W-:Y:S01]  /*7340*/  FFMA.FTZ R11, R57, UR6, -R4.reuse ;  /* 0x00000006390b7c23 */ /* 0x100fe20008010804 */
[----:B------:R-:W-:Y:S01]  /*7350*/  ISETP.LT.OR P5, PT, R10, 0x79, P5 ;  /* 0x000000790a00780c */ /* 0x000fe20002fa1670 */
[----:B------:R-:W-:Y:S01]  /*7360*/  FFMA.FTZ R57, R65, UR6, -R4 ;  /* 0x0000000641397c23 */ /* 0x000fe20008010804 */
[----:B------:R-:W-:Y:S01]  /*7370*/  FSEL R83, R83, -INF , !P3 ;  /* 0xff80000053537808 */ /* 0x000fe20005800000 */
[----:B------:R-:W-:Y:S01]  /*7380*/  MUFU.EX2 R21, R21 ;  /* 0x0000001500157308 */ /* 0x000fe20000000800 */
[----:B------:R-:W-:-:S02]  /*7390*/  FMNMX.FTZ R12, R82, R37, !PT ;  /* 0x00000025520c7209 */ /* 0x000fc40007810000 */
[----:B------:R-:W-:Y:S02]  /*73a0*/  ISETP.LT.OR P1, PT, R10, 0x7a, P1 ;  /* 0x0000007a0a00780c */ /* 0x000fe40000f21670 */
[----:B------:R-:W-:Y:S02]  /*73b0*/  FSEL R86, R86, -INF , !P5 ;  /* 0xff80000056567808 */ /* 0x000fe40006800000 */
[----:B------:R-:W-:Y:S01]  /*73c0*/  FMNMX.FTZ R37, R83, R12, !PT ;  /* 0x0000000c53257209 */ /* 0x000fe20007810000 */
[----:B------:R-:W-:Y:S01]  /*73d0*/  MUFU.EX2 R174, R174 ;  /* 0x000000ae00ae7308 */ /* 0x000fe20000000800 */
[----:B------:R-:W-:Y:S02]  /*73e0*/  FSEL R87, R87, -INF , !P1 ;  /* 0xff80000057577808 */ /* 0x000fe40004800000 */
[----:B------:R-:W-:Y:S02]  /*73f0*/  FMNMX.FTZ R10, R86, R37, !PT ;  /* 0x00000025560a7209 */ /* 0x000fe40007810000 */
[----:B------:R-:W-:-:S02]  /*7400*/  FSEL R65, R0, RZ, P6 ;  /* 0x000000ff00417208 */ /* 0x000fc40003000000 */
[----:B------:R-:W-:Y:S01]  /*7410*/  FMNMX.FTZ R10, R87, R10, !PT ;  /* 0x0000000a570a7209 */ /* 0x000fe20007810000 */
[----:B------:R-:W-:Y:S02]  /*7420*/  MUFU.EX2 R25, R25 ;  /* 0x0000001900197308 */ /* 0x000fe40000000800 */
[----:B------:R-:W-:Y:S02]  /*7430*/  FADD.FTZ R6, -R65, R6 ;  /* 0x0000000641067221 */ /* 0x000fe40000010100 */
        /* <DEDUP_REMOVED lines=11> */
[----:B------:R-:W-:-:S03]  /*74f0*/  FMUL.FTZ R37, R6, UR6 ;  /* 0x0000000606257c20 */ /* 0x000fc60008410000 */
[C---:B------:R-:W-:Y:S01]  /*7500*/  FSETP.NEU.FTZ.AND P1, PT, R4.reuse, -INF , PT ;  /* 0xff8000000400780b */ /* 0x040fe20003f3d000 */
[----:B------:R-:W-:Y:S02]  /*7510*/  FMUL.FTZ R10, R4, UR6 ;  /* 0x00000006040a7c20 */ /* 0x000fe40008410000 */
[----:B------:R-:W0:Y:S03]  /*7520*/  MUFU.EX2 R37, R37 ;  /* 0x0000002500257308 */ /* 0x000e260000000800 */
[----:B------:R-:W-:-:S05]  /*7530*/  FSEL R6, R10, RZ, P1 ;  /* 0x000000ff0a067208 */ /* 0x000fca0000800000 */
[--C-:B------:R-:W-:Y:S01]  /*7540*/  FFMA.FTZ R183, R30, UR6, -R6.reuse ;  /* 0x000000061eb77c23 */ /* 0x100fe20008010806 */
[----:B------:R-:W-:Y:S01]  /*7550*/  FSEL R30, R4, RZ, P1 ;  /* 0x000000ff041e7208 */ /* 0x000fe20000800000 */
[--C-:B------:R-:W-:Y:S01]  /*7560*/  FFMA.FTZ R10, R26, UR6, -R6.reuse ;  /* 0x000000061a0a7c23 */ /* 0x100fe20008010806 */
[--C-:B------:R-:W-:Y:S01]  /*7570*/  FFMA.FTZ R181, R27, UR6, -R6.reuse ;  /* 0x000000061bb57c23 */ /* 0x100fe20008010806 */
[--C-:B------:R-:W-:Y:S01]  /*7580*/  FFMA.FTZ R12, R31, UR6, -R6.reuse ;  /* 0x000000061f0c7c23 */ /* 0x100fe20008010806 */
[--C-:B------:R-:W-:Y:S01]  /*7590*/  FFMA.FTZ R177, R34, UR6, -R6.reuse ;  /* 0x0000000622b17c23 */ /* 0x100fe20008010806 */
[----:B------:R-:W-:Y:S01]  /*75a0*/  FADD.FTZ R30, -R30, R7 ;  /* 0x000000071e1e7221 */ /* 0x000fe20000010100 */
[----:B------:R-:W-:Y:S01]  /*75b0*/  MUFU.EX2 R183, R183 ;  /* 0x000000b700b77308 */ /* 0x000fe20000000800 */
[----:B------:R-:W-:Y:S01]  /*75c0*/  FFMA.FTZ R14, R35, UR6, -R6 ;  /* 0x00000006230e7c23 */ /* 0x000fe20008010806 */
[----:B0-----:R-:W-:Y:S01]  /*75d0*/  FFMA.FTZ R34, R37, R3, R180 ;  /* 0x0000000325227223 */ /* 0x001fe200000100b4 */
[----:B------:R-:W-:Y:S01]  /*75e0*/  FMUL.FTZ R7, R30, UR6 ;  /* 0x000000061e077c20 */ /* 0x000fe20008410000 */
        /* <DEDUP_REMOVED lines=27> */
[----:B------:R-:W-:Y:S01]  /*77a0*/  FFMA.FTZ R157, R74, UR6, -R6 ;  /* 0x000000064a9d7c23 */ /* 0x000fe20008010806 */
[----:B------:R-:W2:Y:S01]  /*77b0*/  MUFU.EX2 R12, R12 ;  /* 0x0000000c000c7308 */ /* 0x000ea20000000800 */
[----:B0-----:R-:W-:Y:S01]  /*77c0*/  FFMA.FTZ R2, R7, R2, R10 ;  /* 0x0000000207027223 */ /* 0x001fe2000001000a */
        /* <DEDUP_REMOVED lines=17> */
[----:B0-----:R-:W-:Y:S01]  /*78e0*/  FADD.FTZ R3, R177, R2 ;  /* 0x00000002b1037221 */ /* 0x001fe20000010000 */
[----:B------:R-:W-:-:S04]  /*78f0*/  FADD.FTZ R42, R170, R27 ;  /* 0x0000001baa2a7221 */ /* 0x000fc80000010000 */
[----:B------:R-:W-:Y:S02]  /*7900*/  FADD.FTZ R27, R33, R42 ;  /* 0x0000002a211b7221 */ /* 0x000fe40000010000 */
[----:B------:R-:W0:Y:S01]  /*7910*/  MUFU.EX2 R20, R20 ;  /* 0x0000001400147308 */ /* 0x000e220000000800 */
[----:B-1----:R-:W-:Y:S01]  /*7920*/  FADD.FTZ R2, R14, R3 ;  /* 0x000000030e027221 */ /* 0x002fe20000010000 */
[----:B------:R-:W-:-:S04]  /*7930*/  FADD.FTZ R42, R164, R27 ;  /* 0x0000001ba42a7221 */ /* 0x000fc80000010000 */
[----:B------:R-:W-:Y:S01]  /*7940*/  FADD.FTZ R27, R11, R42 ;  /* 0x0000002a0b1b7221 */ /* 0x000fe20000010000 */
[----:B------:R-:W-:Y:S01]  /*7950*/  FFMA.FTZ R42, R79, UR6, -R6 ;  /* 0x000000064f2a7c23 */ /* 0x000fe20008010806 */
        /* <DEDUP_REMOVED lines=81> */
.L_x_7851:
[----:B------:R-:W-:Y:S01]  /*7e70*/  ULEA UR7, UR45, UR40, 0x3 ;  /* 0x000000282d077291 */ /* 0x000fe2000f8e183f */
[----:B------:R-:W-:Y:S01]  /*7e80*/  ISETP.GT.AND P1, PT, R8, UR48, PT ;  /* 0x0000003008007c0c */ /* 0x000fe2000bf24270 */
[----:B------:R-:W-:Y:S01]  /*7e90*/  UMOV UR44, UR39 ;  /* 0x00000027002c7c82 */ /* 0x000fe20008000000 */
[----:B------:R-:W-:Y:S01]  /*7ea0*/  UMOV UR45, UR38 ;  /* 0x00000026002d7c82 */ /* 0x000fe20008000000 */
[----:B------:R-:W-:Y:S01]  /*7eb0*/  UIADD3 UR7, UR7, 0x28860, URZ ;  /* 0x0002886007077890 */ /* 0x000fe2000fffe03f */
[----:B------:R-:W-:Y:S01]  /*7ec0*/  F2FP.F16.F32.PACK_AB R155, R6, R155 ;  /* 0x0000009b069b723e */ /* 0x000fe200000000ff */
        /* <DEDUP_REMOVED lines=98> */
[----:B------:R-:W-:Y:S02]  /*84f0*/  IMAD.MOV.U32 R7, RZ, RZ, R4 ;  /* 0x000000ffff077224 */ /* 0x000fe400078e0004 */
[----:B------:R-:W-:Y:S01]  /*8500*/  IMAD.MOV.U32 R6, RZ, RZ, R0 ;  /* 0x000000ffff067224 */ /* 0x000fe200078e0000 */
[----:B------:R-:W-:Y:S06]  /*8510*/  @P1 BRA `(.L_x_7852) ;  /* 0xffffffcc00b01947 */ /* 0x000fec000383ffff */
.L_x_7833:
[----:B------:R-:W-:Y:S02]  /*8520*/  UISETP.NE.AND UP1, UPT, UR50, URZ, UPT ;  /* 0x0000003f3200728c */ /* 0x000fe4000bf25270 */
[----:B------:R-:W-:Y:S02]  /*8530*/  UISETP.NE.AND UP0, UPT, UR43, URZ, UPT ;  /* 0x0000003f2b00728c */ /* 0x000fe4000bf05270 */
[----:B------:R-:W-:Y:S02]  /*8540*/  UIADD3 UR7, UR46, 0x7f, URZ ;  /* 0x0000007f2e077890 */ /* 0x000fe4000fffe03f */
[----:B------:R-:W-:Y:S02]  /*8550*/  UIADD3 UR14, UR41, 0x1, -UR42 ;  /* 0x00000001290e7890 */ /* 0x000fe4000fffe82a */
[----:B------:R-:W-:-:S03]  /*8560*/  PLOP3.LUT P1, PT, PT, PT, UP0, 0x40, 0x0 ;  /* 0x000000000000781c */ /* 0x000fc60003f2e808 */
        /* <DEDUP_REMOVED lines=18> */
.L_x_7854:
[----:B------:R-:W-:Y:S02]  /*8690*/  ULDC UR18, c[0x0][0x9e4] ;  /* 0x0002790000127ab9 */ /* 0x000fe40000000800 */
[----:B------:R-:W-:-:S11]  /*86a0*/  UISETP.NE.AND UP0, UPT, UR18, 0x1, UPT ;  /* 0x000000011200788c */ /* 0x000fd6000bf05270 */
[----:B------:R-:W-:Y:S02]  /*86b0*/  @UP0 ULDC.64 UR10, c[0x0][0x9e8] ;  /* 0x00027a00000a0ab9 */ /* 0x000fe40000000a00 */
[----:B------:R-:W-:-:S04]  /*86c0*/  UIMAD.WIDE.U32 UR14, UR7, UR10, URZ ;  /* 0x0000000a070e72a5 */ /* 0x000fc8000f8e003f */
[----:B------:R-:W-:-:S12]  /*86d0*/  @UP0 USHF.R.U32.HI UR7, URZ, UR11, UR15 ;  /* 0x0000000b3f070299 */ /* 0x000fd8000801160f */
.L_x_7855:
[----:B------:R-:W-:-:S04]  /*86e0*/  UIMAD UR7, UR7, UR18, URZ ;  /* 0x00000012070772a4 */ /* 0x000fc8000f8e023f */
[----:B------:R-:W-:-:S04]  /*86f0*/  UISETP.LT.AND UP0, UPT, UR59, UR7, UPT ;  /* 0x000000073b00728c */ /* 0x000fc8000bf01270 */
[----:B------:R-:W-:-:S12]  /*8700*/  USEL UR59, UR59, UR7, !UP0 ;  /* 0x000000073b3b7287 */ /* 0x000fd8000c000000 */
.L_x_7853:
        /* <DEDUP_REMOVED lines=13> */
.L_x_7867:
[----:B------:R-:W-:Y:S01]  /*87e0*/  ISETP.NE.AND P2, PT, RZ, UR49, PT ;  /* 0x00000031ff007c0c */ /* 0x000fe2000bf45270 */
[----:B------:R-:W-:-:S04]  /*87f0*/  UISETP.NE.AND UP0, UPT, UR45, 0x1, UPT ;  /* 0x000000012d00788c */ /* 0x000fc8000bf05270 */
[----:B------:R-:W-:-:S04]  /*8800*/  USEL UR39, URZ, 0x1, UP0 ;  /* 0x000000013f277887 */ /* 0x000fc80008000000 */
[----:B------:R-:W-:-:S04]  /*8810*/  ULOP3.LUT UR39, UR44, UR39, URZ, 0x3c, !UPT ;  /* 0x000000272c277292 */ /* 0x000fc8000f8e3c3f */
[----:B------:R-:W-:Y:S08]  /*8820*/  @P2 BRA `(.L_x_7857) ;  /* 0x0000000000382947 */ /* 0x000ff00003800000 */
[----:B------:R-:W-:Y:S05]  /*8830*/  @!P0 BRA `(.L_x_7858) ;  /* 0x0000000000048947 */ /* 0x000fea0003800000 */
[----:B------:R-:W-:Y:S01]  /*8840*/  BPT.TRAP 0x1 ;  /* 0x000000040000795c */ /* 0x000fe20000300000 */
.L_x_7858:
        /* <DEDUP_REMOVED lines=9> */
.L_x_7859:
[----:B-1----:R-:W-:Y:S05]  /*88e0*/  @P1 BRA `(.L_x_7857) ;  /* 0x0000000000081947 */ /* 0x002fea0003800000 */
[----:B------:R-:W1:Y:S02]  /*88f0*/  SYNCS.PHASECHK.TRANS64.TRYWAIT P1, [UR6+0x28830], R0 ;  /* 0x02883000ff0075a7 */ /* 0x000e640008020146 */
[----:B-1----:R-:W-:Y:S05]  /*8900*/  @!P1 BRA `(.L_x_7860) ;  /* 0x000000f0006c9947 */ /* 0x002fea0003800000 */
.L_x_7857:
        /* <DEDUP_REMOVED lines=51> */
.L_x_7862:
[----:B------:R-:W-:Y:S01]  /*8c40*/  ULEA UR6, UR45, UR40, 0x3 ;  /* 0x000000282d067291 */ /* 0x000fe2000f8e183f */
[----:B------:R-:W-:-:S05]  /*8c50*/  IMAD.U32 R0, RZ, RZ, UR44 ;  /* 0x0000002cff007e24 */ /* 0x000fca000f8e00ff */
[----:B------:R-:W-:-:S04]  /*8c60*/  SHF.L.U32 R0, R0, 0x1f, RZ ;  /* 0x0000001f00007819 */ /* 0x000fc800000006ff */
[----:B------:R0:W1:Y:S01]  /*8c70*/  SYNCS.PHASECHK.TRANS64.TRYWAIT P1, [UR6+0x28850], R0 ;  /* 0x02885000ff0075a7 */ /* 0x0000620008020146 */
[----:B------:R-:W-:Y:S05]  /*8c80*/  @!P0 BRA `(.L_x_7863) ;  /* 0x0000000000048947 */ /* 0x000fea0003800000 */
[----:B------:R-:W-:Y:S01]  /*8c90*/  BPT.TRAP 0x1 ;  /* 0x000000040000795c */ /* 0x000fe20000300000 */
.L_x_7863:
[----:B-1----:R-:W-:Y:S05]  /*8ca0*/  @P1 BRA `(.L_x_7861) ;  /* 0x0000000000081947 */ /* 0x002fea0003800000 */
[----:B------:R-:W1:Y:S02]  /*8cb0*/  SYNCS.PHASECHK.TRANS64.TRYWAIT P1, [UR6+0x28850], R0 ;  /* 0x02885000ff0075a7 */ /* 0x000e640008020146 */
[----:B-1----:R-:W-:Y:S05]  /*8cc0*/  @!P1 BRA `(.L_x_7864) ;  /* 0x000000ec00949947 */ /* 0x002fea0003800000 */
.L_x_7861:
        /* <DEDUP_REMOVED lines=51> */
.L_x_7865:
[----:B0-----:R-:W-:Y:S01]  /*9000*/  FMNMX.FTZ R0, R24, R5, !PT ;  /* 0x0000000518007209 */ /* 0x001fe20007810000 */
[----:B------:R-:W-:Y:S01]  /*9010*/  UMOV UR6, UR51 ;  /* 0x0000003300067c82 */ /* 0x000fe20008000000 */
[----:B------:R-:W-:Y:S01]  /*9020*/  FMNMX.FTZ R4, R26, R7, !PT ;  /* 0x000000071a047209 */ /* 0x000fe20007810000 */
        /* <DEDUP_REMOVED lines=75> */
[----:B------:R-:W-:-:S03]  /*94e0*/  FMUL.FTZ R10, R0, UR6 ;  /* 0x00000006000a7c20 */ /* 0x000fc60008410000 */
[----:B------:R-:W-:Y:S01]  /*94f0*/  FMUL.FTZ R13, R5, UR6 ;  /* 0x00000006050d7c20 */ /* 0x000fe20008410000 */
[--C-:B------:R-:W-:Y:S01]  /*9500*/  FFMA.FTZ R153, R41, UR6, -R10.reuse ;  /* 0x0000000629997c23 */ /* 0x100fe2000801080a */
[----:B------:R-:W-:Y:S01]  /*9510*/  FADD.FTZ R5, -R4, R7 ;  /* 0x0000000704057221 */ /* 0x000fe20000010100 */
        /* <DEDUP_REMOVED lines=25> */
[--C-:B0-----:R-:W-:Y:S01]  /*96b0*/  FFMA.FTZ R13, R73, UR6, -R10.reuse ;  /* 0x00000006490d7c23 */ /* 0x101fe2000801080a */
        /* <DEDUP_REMOVED lines=8> */
[----:B------:R-:W0:Y:S02]  /*9740*/  MUFU.EX2 R7, R7 ;  /* 0x0000000700077308 */ /* 0x000e240000000800 */
        /* <DEDUP_REMOVED lines=25> */
[----:B------:R-:W-:-:S05]  /*98e0*/  FFMA.FTZ R163, R70, UR6, -R10 ;  /* 0x0000000646a37c23 */ /* 0x000fca000801080a */
        /* <DEDUP_REMOVED lines=41> */
[----:B0-----:R-:W-:Y:S01]  /*9b80*/  FADD.FTZ R42, R174, R27 ;  /* 0x0000001bae2a7221 */ /* 0x001fe20000010000 */
[----:B------:R-:W-:-:S06]  /*9b90*/  FFMA.FTZ R27, R74, UR6, -R10 ;  /* 0x000000064a1b7c23 */ /* 0x000fcc000801080a */
        /* <DEDUP_REMOVED lines=93> */
.L_x_7866:
[----:B------:R-:W-:Y:S01]  /*a170*/  ULEA UR7, UR45, UR40, 0x3 ;  /* 0x000000282d077291 */ /* 0x000fe2000f8e183f */
[----:B------:R-:W-:Y:S01]  /*a180*/  ISETP.GT.AND P1, PT, R8, UR48, PT ;  /* 0x0000003008007c0c */ /* 0x000fe2000bf24270 */
[----:B------:R-:W-:Y:S01]  /*a190*/  UMOV UR44, UR39 ;  /* 0x00000027002c7c82 */ /* 0x000fe20008000000 */
[----:B------:R-:W-:Y:S01]  /*a1a0*/  UMOV UR45, UR38 ;  /* 0x00000026002d7c82 */ /* 0x000fe20008000000 */
[----:B------:R-:W-:Y:S01]  /*a1b0*/  UIADD3 UR7, UR7, 0x28860, URZ ;  /* 0x0002886007077890 */ /* 0x000fe2000fffe03f */
[----:B------:R-:W-:Y:S01]  /*a1c0*/  F2FP.F16.F32.PACK_AB R180, R180, R7 ;  /* 0x00000007b4b4723e */ /* 0x000fe200000000ff */
[-C--:B------:R-:W-:Y:S01]  /*a1d0*/  FMUL.FTZ R90, R90, R5.reuse ;  /* 0x000000055a5a7220 */ /* 0x080fe20000410000 */
[----:B------:R-:W-:Y:S01]  /*a1e0*/  F2FP.F16.F32.PACK_AB R182, R159, R182 ;  /* 0x000000b69fb6723e */ /* 0x000fe200000000ff */
[----:B------:R-:W-:Y:S01]  /*a1f0*/  UPRMT UR7, UR53, 0x654, UR7 ;  /* 0x0000065435077896 */ /* 0x000fe20008000007 */
[----:B------:R-:W-:Y:S01]  /*a200*/  F2FP.F16.F32.PACK_AB R176, R157, R176 ;  /* 0x000000b09db0723e */ /* 0x000fe200000000ff */
[-C--:B------:R-:W-:Y:S01]  /*a210*/  FMUL.FTZ R91, R91, R5.reuse ;  /* 0x000000055b5b7220 */ /* 0x080fe20000410000 */
[----:B------:R-:W-:Y:S01]  /*a220*/  F2FP.F16.F32.PACK_AB R178, R155, R178 ;  /* 0x000000b29bb2723e */ /* 0x000fe200000000ff */
[-C--:B------:R-:W-:Y:S01]  /*a230*/  FMUL.FTZ R94, R94, R5.reuse ;  /* 0x000000055e5e7220 */ /* 0x080fe20000410000 */
        /* <DEDUP_REMOVED lines=89> */
[----:B------:R-:W-:Y:S01]  /*a7d0*/  FMUL.FTZ R149, R149, R6 ;  /* 0x0000000695957220 */ /* 0x000fe20000410000 */
[----:B------:R-:W-:-:S02]  /*a7e0*/  VIADD R8, R8, 0xffffffff ;  /* 0xffffffff08087836 */ /* 0x000fc40000000000 */
[----:B------:R-:W-:Y:S02]  /*a7f0*/  IMAD.MOV.U32 R7, RZ, RZ, R4 ;  /* 0x000000ffff077224 */ /* 0x000fe400078e0004 */
[----:B------:R-:W-:Y:S01]  /*a800*/  IMAD.MOV.U32 R5, RZ, RZ, R0 ;  /* 0x000000ffff057224 */ /* 0x000fe200078e0000 */
[----:B------:R-:W-:Y:S06]  /*a810*/  @P1 BRA `(.L_x_7867) ;  /* 0xffffffdc00f01947 */ /* 0x000fec000383ffff */
.L_x_7856:
        /* <DEDUP_REMOVED lines=10> */
.L_x_7887:
[----:B------:R-:W-:Y:S01]  /*a8c0*/  UIADD3 UR38, UR45, 0x1, URZ ;  /* 0x000000012d267890 */ /* 0x000fe2000fffe03f */
[----:B------:R-:W-:-:S03]  /*a8d0*/  ISETP.NE.AND P2, PT, RZ, UR49, PT ;  /* 0x00000031ff007c0c */ /* 0x000fc6000bf45270 */
[----:B------:R-:W-:-:S04]  /*a8e0*/  UISETP.NE.AND UP0, UPT, UR38, 0x2, UPT ;  /* 0x000000022600788c */ /* 0x000fc8000bf05270 */
[----:B------:R-:W-:Y:S02]  /*a8f0*/  USEL UR39, URZ, 0x1, UP0 ;  /* 0x000000013f277887 */ /* 0x000fe40008000000 */
[----:B------:R-:W-:Y:S02]  /*a900*/  USEL UR38, UR38, URZ, UP0 ;  /* 0x0000003f26267287 */ /* 0x000fe40008000000 */
[----:B------:R-:W-:Y:S02]  /*a910*/  ULOP3.LUT UR39, UR44, UR39, URZ, 0x3c, !UPT ;  /* 0x000000272c277292 */ /* 0x000fe4000f8e3c3f */
[----:B------:R-:W-:Y:S10]  /*a920*/  @P2 BRA `(.L_x_7869) ;  /* 0x00000000002c2947 */ /* 0x000ff40003800000 */
[----:B------:R-:W-:Y:S05]  /*a930*/  @!P0 BRA `(.L_x_7870) ;  /* 0x0000000000048947 */ /* 0x000fea0003800000 */
[----:B------:R-:W-:Y:S01]  /*a940*/  BPT.TRAP 0x1 ;  /* 0x000000040000795c */ /* 0x000fe20000300000 */
.L_x_7870:
[----:B------:R-:W-:Y:S01]  /*a950*/  ULEA UR6, UR38, UR40, 0x3 ;  /* 0x0000002826067291 */ /* 0x000fe2000f8e183f */
[----:B------:R-:W-:-:S05]  /*a960*/  IMAD.U32 R0, RZ, RZ, UR39 ;  /* 0x00000027ff007e24 */ /* 0x000fca000f8e00ff */
[----:B------:R-:W-:-:S04]  /*a970*/  SHF.L.U32 R0, R0, 0x1f, RZ ;  /* 0x0000001f00007819 */ /* 0x000fc800000006ff */
[----:B------:R0:W1:Y:S01]  /*a980*/  SYNCS.PHASECHK.TRANS64.TRYWAIT P1, [UR6+0x28830], R0 ;  /* 0x02883000ff0075a7 */ /* 0x0000620008020146 */
[----:B------:R-:W-:Y:S05]  /*a990*/  @!P0 BRA `(.L_x_7871) ;  /* 0x0000000000048947 */ /* 0x000fea0003800000 */
[----:B------:R-:W-:Y:S01]  /*a9a0*/  BPT.TRAP 0x1 ;  /* 0x000000040000795c */ /* 0x000fe20000300000 */
.L_x_7871:
[----:B-1----:R-:W-:Y:S05]  /*a9b0*/  @P1 BRA `(.L_x_7869) ;  /* 0x0000000000081947 */ /* 0x002fea0003800000 */
[----:B------:R-:W1:Y:S02]  /*a9c0*/  SYNCS.PHASECHK.TRANS64.TRYWAIT P1, [UR6+0x28830], R0 ;  /* 0x02883000ff0075a7 */ /* 0x000e640008020146 */
[----:B-1----:R-:W-:Y:S05]  /*a9d0*/  @!P1 BRA `(.L_x_7872) ;  /* 0x000000d000689947 */ /* 0x002fea0003800000 */
.L_x_7869:
[----:B------:R-:W2:Y:S01]  /*a9e0*/  S2R R4, SR_TID.X ;  /* 0x0000000000047919 */ /* 0x000ea20000002100 */
[----:B------:R-:W-:Y:S01]  /*a9f0*/  ULEA UR30, UR38, UR47, 0xb ;  /* 0x0000002f261e7291 */ /* 0x000fe2000f8e583f */
[----:B------:R-:W-:Y:S01]  /*aa00*/  UMOV UR35, 0x40000040 ;  /* 0x4000004000237882 */ /* 0x000fe20000000000 */
[----:B------:R-:W-:Y:S02]  /*aa10*/  UMOV UR7, 0x40000040 ;  /* 0x4000004000077882 */ /* 0x000fe40000000000 */
[----:B------:R-:W-:Y:S02]  /*aa20*/  UIADD3 UR6, UR30, 0x2, URZ ;  /* 0x000000021e067890 */ /* 0x000fe4000fffe03f */
[----:B------:R-:W-:Y:S02]  /*aa30*/  UIADD3 UR10, UR30, 0x4, URZ ;  /* 0x000000041e0a7890 */ /* 0x000fe4000fffe03f */
[----:B------:R-:W-:Y:S01]  /*aa40*/  UMOV UR34, UR30 ;  /* 0x0000001e00227c82 */ /* 0x000fe20008000000 */
        /* <DEDUP_REMOVED lines=41> */
.L_x_7874:
[----:B------:R-:W-:Y:S01]  /*ace0*/  ULEA UR6, UR45, UR40, 0x3 ;  /* 0x000000282d067291 */ /* 0x000fe2000f8e183f */
[----:B------:R-:W-:-:S05]  /*acf0*/  IMAD.U32 R0, RZ, RZ, UR44 ;  /* 0x0000002cff007e24 */ /* 0x000fca000f8e00ff */
[----:B------:R-:W-:-:S04]  /*ad00*/  SHF.L.U32 R0, R0, 0x1f, RZ ;  /* 0x0000001f00007819 */ /* 0x000fc800000006ff */
[----:B------:R0:W1:Y:S01]  /*ad10*/  SYNCS.PHASECHK.TRANS64.TRYWAIT P1, [UR6+0x28850], R0 ;  /* 0x02885000ff0075a7 */ /* 0x0000620008020146 */
[----:B------:R-:W-:Y:S05]  /*ad20*/  @!P0 BRA `(.L_x_7875) ;  /* 0x0000000000048947 */ /* 0x000fea0003800000 */
[----:B------:R-:W-:Y:S01]  /*ad30*/  BPT.TRAP 0x1 ;  /* 0x000000040000795c */ /* 0x000fe20000300000 */
.L_x_7875:
[----:B-1----:R-:W-:Y:S05]  /*ad40*/  @P1 BRA `(.L_x_7873) ;  /* 0x0000000000081947 */ /* 0x002fea0003800000 */
[----:B------:R-:W1:Y:S02]  /*ad50*/  SYNCS.PHASECHK.TRANS64.TRYWAIT P1, [UR6+0x28850], R0 ;  /* 0x02885000ff0075a7 */ /* 0x000e640008020146 */
[----:B-1----:R-:W-:Y:S05]  /*ad60*/  @!P1 BRA `(.L_x_7876) ;  /* 0x000000cc009c9947 */ /* 0x002fea0003800000 */
.L_x_7873:
        /* <DEDUP_REMOVED lines=51> */
.L_x_7877:
        /* <DEDUP_REMOVED lines=38> */
.L_x_7880:
[----:B------:R-:W-:-:S05]  /*b300*/  IMAD.U32 R15, RZ, RZ, UR48 ;  /* 0x00000030ff0f7e24 */ /* 0x000fca000f8e00ff */
[----:B------:R-:W-:-:S13]  /*b310*/  ISETP.NE.AND P1, PT, R15, 0x1, PT ;  /* 0x000000010f00780c */ /* 0x000fda0003f25270 */
[----:B------:R-:W0:Y:S02]  /*b320*/  @P1 LDC.64 R4, c[0x0][0x9e8] ;  /* 0x00027a00ff041b82 */ /* 0x000e240000000a00 */
[----:B0-----:R-:W-:-:S05]  /*b330*/  @P1 IMAD.HI.U32 R4, R12, R4, RZ ;  /* 0x000000040c041227 */ /* 0x001fca00078e00ff */
[----:B------:R-:W-:-:S07]  /*b340*/  @P1 SHF.R.U32.HI R12, RZ, R5, R4 ;  /* 0x00000005ff0c1219 */ /* 0x000fce0000011604 */
.L_x_7881:
[----:B------:R-:W-:Y:S05]  /*b350*/  BSYNC B0 ;  /* 0x0000000000007941 */ /* 0x000fea0003800000 */
.L_x_7879:
[----:B------:R-:W-:-:S04]  /*b360*/  IMAD R5, R12, R15, -R9 ;  /* 0x0000000f0c057224 */ /* 0x000fc800078e0a09 */
[----:B------:R-:W-:-:S05]  /*b370*/  IMAD.IADD R5, R5, 0x1, -R16 ;  /* 0x0000000105057824 */ /* 0x000fca00078e0a10 */
[----:B------:R-:W-:Y:S02]  /*b380*/  VIADDMNMX R10, R5, R15, R10, PT ;  /* 0x0000000f050a7246 */ /* 0x000fe4000380010a */
[----:B------:R-:W-:-:S07]  /*b390*/  VIMNMX R11, R11, R5, !PT ;  /* 0x000000050b0b7248 */ /* 0x000fce0007fe0100 */
.L_x_7878:
        /* <DEDUP_REMOVED lines=116> */
.L_x_7884:
[----:B------:R-:W-:-:S05]  /*bae0*/  IMAD.U32 R12, RZ, RZ, UR48 ;  /* 0x00000030ff0c7e24 */ /* 0x000fca000f8e00ff */
[----:B------:R-:W-:-:S13]  /*baf0*/  ISETP.NE.AND P2, PT, R12, 0x1, PT ;  /* 0x000000010c00780c */ /* 0x000fda0003f45270 */
[----:B------:R-:W0:Y:S02]  /*bb00*/  @P2 LDC.64 R4, c[0x0][0x9e8] ;  /* 0x00027a00ff042b82 */ /* 0x000e240000000a00 */
[----:B0-----:R-:W-:-:S05]  /*bb10*/  @P2 IMAD.HI.U32 R4, R0, R4, RZ ;  /* 0x0000000400042227 */ /* 0x001fca00078e00ff */
[----:B------:R-:W-:-:S07]  /*bb20*/  @P2 SHF.R.U32.HI R0, RZ, R5, R4 ;  /* 0x00000005ff002219 */ /* 0x000fce0000011604 */
.L_x_7885:
[----:B------:R-:W-:Y:S05]  /*bb30*/  BSYNC B0 ;  /* 0x0000000000007941 */ /* 0x000fea0003800000 */
.L_x_7883:
[----:B------:R-:W-:-:S04]  /*bb40*/  IMAD R9, R0, R12, -R9 ;  /* 0x0000000c00097224 */ /* 0x000fc800078e0a09 */
[----:B------:R-:W-:-:S05]  /*bb50*/  IMAD.IADD R9, R9, 0x1, -R16 ;  /* 0x0000000109097824 */ /* 0x000fca00078e0a10 */
[----:B------:R-:W-:Y:S02]  /*bb60*/  VIADDMNMX R10, R9, R12, R10, PT ;  /* 0x0000000c090a7246 */ /* 0x000fe4000380010a */
[----:B------:R-:W-:-:S07]  /*bb70*/  VIMNMX R11, R11, R9, !PT ;  /* 0x000000090b0b7248 */ /* 0x000fce0007fe0100 */
.L_x_7882:
        /* <DEDUP_REMOVED lines=377> */
.L_x_7886:
        /* <DEDUP_REMOVED lines=107> */
.L_x_7868:
[----:B------:R-:W-:Y:S06]  /*d9c0*/  BAR.ARV 0x8, 0x180 ;  /* 0x0206000000007b1d */ /* 0x000fec0000002000 */
[----:B------:R-:W-:Y:S05]  /*d9d0*/  @!P0 BRA `(.L_x_7888) ;  /* 0x0000000000048947 */ /* 0x000fea0003800000 */
[----:B------:R-:W-:Y:S01]  /*d9e0*/  BPT.TRAP 0x1 ;  /* 0x000000040000795c */ /* 0x000fe20000300000 */
.L_x_7888:
[----:B------:R-:W-:Y:S01]  /*d9f0*/  ULEA UR5, UR38, UR40, 0x3 ;  /* 0x0000002826057291 */ /* 0x000fe2000f8e183f */
[----:B------:R-:W-:-:S05]  /*da00*/  IMAD.U32 R5, RZ, RZ, UR39 ;  /* 0x00000027ff057e24 */ /* 0x000fca000f8e00ff */
[----:B------:R-:W-:-:S04]  /*da10*/  SHF.L.U32 R5, R5, 0x1f, RZ ;  /* 0x0000001f05057819 */ /* 0x000fc800000006ff */
[----:B------:R0:W1:Y:S01]  /*da20*/  SYNCS.PHASECHK.TRANS64.TRYWAIT P1, [UR5+0x28850], R5 ;  /* 0x02885005ff0075a7 */ /* 0x0000620008020145 */
[----:B------:R-:W-:Y:S05]  /*da30*/  @!P0 BRA `(.L_x_7889) ;  /* 0x0000000000048947 */ /* 0x000fea0003800000 */
[----:B------:R-:W-:Y:S01]  /*da40*/  BPT.TRAP 0x1 ;  /* 0x000000040000795c */ /* 0x000fe20000300000 */
.L_x_7889:
[----:B-1----:R-:W-:Y:S05]  /*da50*/  @P1 BRA `(.L_x_7890) ;  /* 0x0000000000081947 */ /* 0x002fea0003800000 */
[----:B------:R-:W1:Y:S02]  /*da60*/  SYNCS.PHASECHK.TRANS64.TRYWAIT P1, [UR5+0x28850], R5 ;  /* 0x02885005ff0075a7 */ /* 0x000e640008020145 */
[----:B-1----:R-:W-:Y:S05]  /*da70*/  @!P1 BRA `(.L_x_7891) ;  /* 0x000000a000709947 */ /* 0x002fea0003800000 */
.L_x_7890:
[----:B------:R-:W-:Y:S01]  /*da80*/  UIADD3 UR40, UR40, 0x400, URZ ;  /* 0x0000040028287890 */ /* 0x000fe2000fffe03f */
[----:B------:R-:W-:Y:S01]  /*da90*/  WARPGROUP.ARRIVE ;  /* 0x00000000000079c5 */ /* 0x000fe20000000000 */
[----:B------:R-:W-:Y:S01]  /*daa0*/  UMOV UR11, 0x40000040 ;  /* 0x40000040000b7882 */ /* 0x000fe20000000000 */
[----:B-1----:R-:W1:Y:S01]  /*dab0*/  SHFL.BFLY PT, R6, R3, 0x2, 0x1f ;  /* 0x0c401f0003067f89 */ /* 0x002e6200000e0000 */
[----:B------:R-:W-:Y:S01]  /*dac0*/  USHF.R.U32.HI UR40, URZ, 0x4, UR40 ;  /* 0x000000043f287899 */ /* 0x000fe20008011628 */
[----:B------:R-:W-:Y:S02]  /*dad0*/  IMAD.U32 R12, RZ, RZ, UR6 ;  /* 0x00000006ff0c7e24 */ /* 0x000fe4000f8e00ff */
[----:B0-----:R-:W0:Y:S01]  /*dae0*/  SHFL.BFLY PT, R5, R2, 0x2, 0x1f ;  /* 0x0c401f0002057f89 */ /* 0x001e2200000e0000 */
[----:B------:R-:W-:Y:S01]  /*daf0*/  ULOP3.LUT UR40, UR40, 0x3fff, URZ, 0xc0, !UPT ;  /* 0x00003fff28287892 */ /* 0x000fe2000f8ec03f */
[----:B------:R-:W-:Y:S02]  /*db00*/  IMAD.MOV.U32 R21, RZ, RZ, -0x800000 ;  /* 0xff800000ff157424 */ /* 0x000fe400078e00ff */
[----:B------:R-:W-:Y:S01]  /*db10*/  IMAD.MOV.U32 R20, RZ, RZ, -0x800000 ;  /* 0xff800000ff147424 */ /* 0x000fe200078e00ff */
[----:B------:R-:W-:-:S04]  /*db20*/  ULOP3.LUT UR4, UR40, 0x4000000, URZ, 0xfc, !UPT ;  /* 0x0400000028047892 */ /* 0x000fc8000f8efc3f */
[----:B------:R-:W-:-:S07]  /*db30*/  ULEA UR4, UR38, UR4, 0xb ;  /* 0x0000000426047291 */ /* 0x000fce000f8e583f */
[----:B------:R-:W-:Y:S02]  /*db40*/  UMOV UR10, UR4 ;  /* 0x00000004000a7c82 */ /* 0x000fe40008000000 */
[----:B------:R-:W-:Y:S01]  /*db50*/  HGMMA.64x128x16.F32 R88, R180, gdesc[UR8].tnspB, R88, gsb0 ;  /* 0x41e00008b4587df0 */ /* 0x000fe20008000858 */
[----:B------:R-:W-:Y:S01]  /*db60*/  UIADD3 UR10, UR4, 0x80, URZ ;  /* 0x00000080040a7890 */ /* 0x000fe2000fffe03f */
[----:B-1----:R-:W-:Y:S01]  /*db70*/  FADD.FTZ R6, R6, R3 ;  /* 0x0000000306067221 */ /* 0x002fe20000010000 */
[----:B------:R-:W-:Y:S01]  /*db80*/  UMOV UR11, 0x40000040 ;  /* 0x40000040000b7882 */ /* 0x000fe20000000000 */
[----:B------:R-:W-:Y:S02]  /*db90*/  IMAD.U32 R3, RZ, RZ, UR6 ;  /* 0x00000006ff037e24 */ /* 0x000fe4000f8e00ff */
[----:B0-----:R-:W-:Y:S01]  /*dba0*/  FADD.FTZ R7, R5, R2 ;  /* 0x0000000205077221 */ /* 0x001fe20000010000 */
[----:B------:R-:W-:Y:S01]  /*dbb0*/  IMAD.MOV.U32 R2, RZ, RZ, RZ ;  /* 0x000000ffff027224 */ /* 0x000fe200078e00ff */
[----:B------:R-:W0:Y:S04]  /*dbc0*/  SHFL.BFLY PT, R5, R6, 0x1, 0x1f ;  /* 0x0c201f0006057f89 */ /* 0x000e2800000e0000 */
[----:B------:R-:W1:Y:S01]  /*dbd0*/  SHFL.BFLY PT, R8, R7, 0x1, 0x1f ;  /* 0x0c201f0007087f89 */ /* 0x000e6200000e0000 */
[----:B0-----:R-:W-:Y:S01]  /*dbe0*/  FADD.FTZ R10, R6, R5 ;  /* 0x00000005060a7221 */ /* 0x001fe20000010000 */
[----:B-1----:R-:W-:-:S04]  /*dbf0*/  FADD.FTZ R11, R7, R8 ;  /* 0x00000008070b7221 */ /* 0x002fc80000010000 */
[----:B------:R-:W-:Y:S01]  /*dc00*/  FSETP.NE.FTZ.AND P1, PT, R10, RZ, PT ;  /* 0x000000ff0a00720b */ /* 0x000fe20003f35000 */
[----:B------:R-:W-:Y:S01]  /*dc10*/  IMAD.MOV.U32 R8, RZ, RZ, RZ ;  /* 0x000000ffff087224 */ /* 0x000fe200078e00ff */
[----:B------:R-:W-:-:S11]  /*dc20*/  FSETP.NE.FTZ.AND P2, PT, R11, RZ, PT ;  /* 0x000000ff0b00720b */ /* 0x000fd60003f55000 */
[----:B------:R-:W0:Y:S01]  /*dc30*/  @P1 MUFU.LG2 R5, R10 ;  /* 0x0000000a00051308 */ /* 0x000e220000000c00 */
[----:B------:R-:W-:Y:S01]  /*dc40*/  @P1 FMUL.FTZ R3, R3, 0.69314718246459960938 ;  /* 0x3f31721803031820 */ /* 0x000fe20000410000 */
        /* <DEDUP_REMOVED lines=45> */
.L_x_7892:
        /* <DEDUP_REMOVED lines=37> */
[----:B------:R-:W-:Y:S01]  /*e170*/  USEL UR4, URZ, 0x1, UP0 ;  /* 0x000000013f047887 */ /* 0x000fe20008000000 */
        /* <DEDUP_REMOVED lines=33> */
[----:B------:R-:W-:-:S02]  /*e390*/  UIADD3 UR61, UR61, 0x1, URZ ;  /* 0x000000013d3d7890 */ /* 0x000fc4000fffe03f */
[----:B------:R-:W-:Y:S02]  /*e3a0*/  USEL UR38, UR38, URZ, UP0 ;  /* 0x0000003f26267287 */ /* 0x000fe40008000000 */
[----:B------:R-:W-:-:S12]  /*e3b0*/  ULOP3.LUT UR39, UR39, UR4, URZ, 0x3c, !UPT ;  /* 0x0000000427277292 */ /* 0x000fd8000f8e3c3f */
.L_x_7814:
[----:B------:R-:W0:Y:S01]  /*e3c0*/  S2R R5, SR_CgaCtaId ;  /* 0x0000000000057919 */ /* 0x000e220000008800 */
[----:B------:R-:W-:Y:S01]  /*e3d0*/  MOV R0, 0x400 ;  /* 0x0000040000007802 */ /* 0x000fe20000000f00 */
[----:B------:R-:W-:Y:S01]  /*e3e0*/  BSSY B0, `(.L_x_7893) ;  /* 0x00002e8000007945 */ /* 0x000fe20003800000 */
[----:B------:R-:W-:Y:S02]  /*e3f0*/  BAR.SYNC.DEFER_BLOCKING 0x5, 0x180 ;  /* 0x0146000000007b1d */ /* 0x000fe40000010000 */
[----:B0-----:R-:W-:-:S05]  /*e400*/  LEA R0, R5, R0, 0x18 ;  /* 0x0000000005007211 */ /* 0x001fca00078ec0ff */
[----:B------:R-:W0:Y:S02]  /*e410*/  LDS.128 R4, [R0+0x288d0] ;  /* 0x0288d00000047984 */ /* 0x000e240000000c00 */
[----:B0-----:R-:W-:Y:S02]  /*e420*/  R2UR UR6, R5 ;  /* 0x00000000050672ca */ /* 0x001fe400000e0000 */
[----:B------:R-:W-:Y:S02]  /*e430*/  R2UR UR5, R6 ;  /* 0x00000000060572ca */ /* 0x000fe400000e0000 */
[----:B------:R-:W-:Y:S01]  /*e440*/  R2UR UR7, R7 ;  /* 0x00000000070772ca */ /* 0x000fe200000e0000 */
[----:B------:R-:W-:Y:S06]  /*e450*/  BAR.ARV 0x4, 0x180 ;  /* 0x0106000000007b1d */ /* 0x000fec0000002000 */
[----:B------:R-:W-:Y:S08]  /*e460*/  @P0 BRA `(.L_x_7894) ;  /* 0x0000002000640947 */ /* 0x000ff00003800000 */
[----:B------:R-:W0:Y:S01]  /*e470*/  S2R R5, SR_SWINHI ;  /* 0x0000000000057919 */ /* 0x000e220000002f00 */
[----:B------:R-:W-:Y:S01]  /*e480*/  ULDC.64 UR10, c[0x0][0xc00] ;  /* 0x00030000000a7ab9 */ /* 0x000fe20000000a00 */
[----:B------:R-:W-:Y:S01]  /*e490*/  ULDC.64 UR8, c[0x0][0xc00] ;  /* 0x0003000000087ab9 */ /* 0x000fe20000000a00 */
[----:B------:R-:W1:Y:S01]  /*e4a0*/  LDC R45, c[0x0][0xbe8] ;  /* 0x0002fa00ff2d7b82 */ /* 0x000e620000000800 */
[----:B------:R-:W-:Y:S01]  /*e4b0*/  UIMAD.WIDE UR8, UR57, 0x4, UR8 ;  /* 0x00000004390878a5 */ /* 0x000fe2000f8e0208 */
[----:B------:R-:W-:Y:S02]  /*e4c0*/  MOV R32, R0 ;  /* 0x0000000000207202 */ /* 0x000fe40000000f00 */
[----:B0-----:R-:W-:-:S03]  /*e4d0*/  MOV R33, R5 ;  /* 0x0000000500217202 */ /* 0x001fc60000000f00 */
[----:B------:R-:W-:-:S03]  /*e4e0*/  IMAD.WIDE R4, R218, 0x2, R32 ;  /* 0x00000002da047825 */ /* 0x000fc600078e0220 */
[C---:B------:R-:W-:Y:S02]  /*e4f0*/  LOP3.LUT R7, R4.reuse, 0x380, RZ, 0xc0, !PT ;  /* 0x0000038004077812 */ /* 0x040fe400078ec0ff */
[C---:B------:R-:W-:Y:S02]  /*e500*/  IADD3 R8, P5, R4.reuse, 0x40, RZ ;  /* 0x0000004004087810 */ /* 0x040fe40007fbe0ff */
[----:B------:R-:W-:Y:S02]  /*e510*/  SHF.R.U64 R7, R7, 0x3, RZ ;  /* 0x0000000307077819 */ /* 0x000fe400000012ff */
[C---:B------:R-:W-:Y:S01]  /*e520*/  IADD3 R31, P6, R4.reuse, 0x20, RZ ;  /* 0x00000020041f7810 */ /* 0x040fe20007fde0ff */
[--C-:B------:R-:W-:Y:S01]  /*e530*/  IMAD.X R27, RZ, RZ, R5.reuse, P5 ;  /* 0x000000ffff1b7224 */ /* 0x100fe200028e0605 */
[C---:B------:R-:W-:Y:S02]  /*e540*/  IADD3 R35, P4, R4.reuse, 0x60, RZ ;  /* 0x0000006004237810 */ /* 0x040fe40007f9e0ff */
        /* <DEDUP_REMOVED lines=14> */
[----:B------:R-:W-:Y:S02]  /*e630*/  LOP3.LUT R10, R35, 0x380, RZ, 0xc0, !PT ;  /* 0x00000380230a7812 */ /* 0x000fe400078ec0ff */
[----:B------:R-:W-:Y:S02]  /*e640*/  LOP3.LUT R12, R37, 0x380, RZ, 0xc0, !PT ;  /* 0x00000380250c7812 */ /* 0x000fe400078ec0ff */
[----:B------:R-:W-:Y:S02]  /*e650*/  LOP3.LUT R26, R7, R8, RZ, 0x3c, !PT ;  /* 0x00000008071a7212 */ /* 0x000fe400078e3cff */
[----:B------:R-:W-:Y:S02]  /*e660*/  SHF.R.U64 R6, R6, 0x3, RZ ;  /* 0x0000000306067819 */ /* 0x000fe400000012ff */
[----:B------:R-:W-:-:S02]  /*e670*/  SHF.R.U64 R10, R10, 0x3, RZ ;  /* 0x000000030a0a7819 */ /* 0x000fc400000012ff */
[----:B------:R-:W-:Y:S02]  /*e680*/  LOP3.LUT R8, R39, 0x380, RZ, 0xc0, !PT ;  /* 0x0000038027087812 */ /* 0x000fe400078ec0ff */
[----:B------:R-:W-:Y:S02]  /*e690*/  SHF.R.U64 R12, R12, 0x3, RZ ;  /* 0x000000030c0c7819 */ /* 0x000fe400000012ff */
[----:B------:R-:W-:Y:S02]  /*e6a0*/  LOP3.LUT R28, R6, R31, RZ, 0x3c, !PT ;  /* 0x0000001f061c7212 */ /* 0x000fe400078e3cff */
[----:B------:R-:W-:Y:S02]  /*e6b0*/  LOP3.LUT R24, R10, R35, RZ, 0x3c, !PT ;  /* 0x000000230a187212 */ /* 0x000fe400078e3cff */
[----:B------:R-:W-:Y:S02]  /*e6c0*/  SHF.R.U64 R8, R8, 0x3, RZ ;  /* 0x0000000308087819 */ /* 0x000fe400000012ff */
[----:B------:R-:W-:-:S02]  /*e6d0*/  LOP3.LUT R10, R41, 0x380, RZ, 0xc0, !PT ;  /* 0x00000380290a7812 */ /* 0x000fc400078ec0ff */
[----:B------:R-:W-:Y:S02]  /*e6e0*/  LOP3.LUT R31, R34, 0x380, RZ, 0xc0, !PT ;  /* 0x00000380221f7812 */ /* 0x000fe400078ec0ff */
[----:B------:R-:W-:Y:S02]  /*e6f0*/  LOP3.LUT R14, R12, R37, RZ, 0x3c, !PT ;  /* 0x000000250c0e7212 */ /* 0x000fe400078e3cff */
[----:B------:R-:W-:Y:S02]  /*e700*/  LOP3.LUT R12, R8, R39, RZ, 0x3c, !PT ;  /* 0x00000027080c7212 */ /* 0x000fe400078e3cff */
[----:B------:R-:W-:Y:S02]  /*e710*/  MOV R30, R4 ;  /* 0x00000004001e7202 */ /* 0x000fe40000000f00 */
[----:B------:R-:W-:Y:S02]  /*e720*/  SHF.R.U64 R10, R10, 0x3, RZ ;  /* 0x000000030a0a7819 */ /* 0x000fe400000012ff */
[----:B------:R-:W-:-:S02]  /*e730*/  SHF.R.U64 R31, R31, 0x3, RZ ;  /* 0x000000031f1f7819 */ /* 0x000fc400000012ff */
[----:B------:R-:W-:Y:S02]  /*e740*/  F2FP.F16.F32.PACK_AB R4, R89, R88 ;  /* 0x000000585904723e */ /* 0x000fe400000000ff */
[----:B------:R-:W-:Y:S02]  /*e750*/  F2FP.F16.F32.PACK_AB R5, R3, R2 ;  /* 0x000000020305723e */ /* 0x000fe400000000ff */
[----:B------:R-:W-:Y:S02]  /*e760*/  F2FP.F16.F32.PACK_AB R6, R93, R92 ;  /* 0x0000005c5d06723e */ /* 0x000fe400000000ff */
[----:B------:R-:W-:Y:S01]  /*e770*/  F2FP.F16.F32.PACK_AB R7, R95, R94 ;  /* 0x0000005e5f07723e */ /* 0x000fe200000000ff */
[----:B------:R-:W-:Y:S01]  /*e780*/  BAR.SYNC.DEFER_BLOCKING 0x1, 0x100 ;  /* 0x0044000000007b1d */ /* 0x000fe20000010000 */
[----:B------:R-:W-:Y:S02]  /*e790*/  MOV R37, R14 ;  /* 0x0000000e00257202 */ /* 0x000fe40000000f00 */
[----:B------:R-:W-:-:S02]  /*e7a0*/  MOV R36, R12 ;  /* 0x0000000c00247202 */ /* 0x000fc40000000f00 */
[----:B------:R-:W-:Y:S02]  /*e7b0*/  LOP3.LUT R10, R10, R41, RZ, 0x3c, !PT ;  /* 0x000000290a0a7212 */ /* 0x000fe400078e3cff */
[----:B------:R-:W-:Y:S02]  /*e7c0*/  LOP3.LUT R8, R31, R34, RZ, 0x3c, !PT ;  /* 0x000000221f087212 */ /* 0x000fe400078e3cff */
[----:B------:R-:W-:Y:S02]  /*e7d0*/  MOV R40, R28 ;  /* 0x0000001c00287202 */ /* 0x000fe40000000f00 */
[----:B------:R-:W-:Y:S02]  /*e7e0*/  MOV R39, R26 ;  /* 0x0000001a00277202 */ /* 0x000fe40000000f00 */
[----:B------:R-:W-:Y:S02]  /*e7f0*/  MOV R38, R24 ;  /* 0x0000001800267202 */ /* 0x000fe40000000f00 */
[----:B------:R-:W-:-:S02]  /*e800*/  F2FP.F16.F32.PACK_AB R12, R97, R96 ;  /* 0x00000060610c723e */ /* 0x000fc400000000ff */
[----:B------:R-:W-:Y:S02]  /*e810*/  F2FP.F16.F32.PACK_AB R13, R99, R98 ;  /* 0x00000062630d723e */ /* 0x000fe400000000ff */
[----:B------:R-:W-:Y:S02]  /*e820*/  F2FP.F16.F32.PACK_AB R14, R101, R100 ;  /* 0x00000064650e723e */ /* 0x000fe400000000ff */
[----:B------:R-:W-:Y:S02]  /*e830*/  F2FP.F16.F32.PACK_AB R15, R103, R102 ;  /* 0x00000066670f723e */ /* 0x000fe400000000ff */
[----:B------:R-:W-:Y:S01]  /*e840*/  F2FP.F16.F32.PACK_AB R24, R105, R104 ;  /* 0x000000686918723e */ /* 0x000fe200000000ff */
[----:B------:R0:W-:Y:S01]  /*e850*/  STSM.16.M88.4 [R30], R4 ;  /* 0x000000041e007844 */ /* 0x0001e20000000200 */
[----:B------:R-:W-:Y:S02]  /*e860*/  F2FP.F16.F32.PACK_AB R25, R107, R106 ;  /* 0x0000006a6b19723e */ /* 0x000fe400000000ff */
[----:B------:R-:W-:Y:S01]  /*e870*/  F2FP.F16.F32.PACK_AB R26, R109, R108 ;  /* 0x0000006c6d1a723e */ /* 0x000fe200000000ff */
[----:B------:R2:W-:Y:S01]  /*e880*/  STSM.16.M88.4 [R40], R12 ;  /* 0x0000000c28007844 */ /* 0x0005e20000000200 */
[----:B------:R-:W-:-:S02]  /*e890*/  F2FP.F16.F32.PACK_AB R27, R111, R110 ;  /* 0x0000006e6f1b723e */ /* 0x000fc400000000ff */
[----:B------:R-:W-:Y:S02]  /*e8a0*/  F2FP.F16.F32.PACK_AB R28, R113, R112 ;  /* 0x00000070711c723e */ /* 0x000fe400000000ff */
[----:B------:R-:W-:Y:S01]  /*e8b0*/  F2FP.F16.F32.PACK_AB R29, R115, R114 ;  /* 0x00000072731d723e */ /* 0x000fe200000000ff */
[----:B------:R-:W-:Y:S01]  /*e8c0*/  STSM.16.M88.4 [R39], R24 ;  /* 0x0000001827007844 */ /* 0x000fe20000000200 */
[----:B------:R-:W-:Y:S02]  /*e8d0*/  F2FP.F16.F32.PACK_AB R31, R119, R118 ;  /* 0x00000076771f723e */ /* 0x000fe400000000ff */
[----:B------:R-:W-:Y:S02]  /*e8e0*/  MOV R35, R10 ;  /* 0x0000000a00237202 */ /* 0x000fe40000000f00 */
[----:B------:R-:W-:Y:S02]  /*e8f0*/  MOV R34, R8 ;  /* 0x0000000800227202 */ /* 0x000fe40000000f00 */
[----:B0-----:R-:W-:-:S02]  /*e900*/  F2FP.F16.F32.PACK_AB R30, R117, R116 ;  /* 0x00000074751e723e */ /* 0x001fc400000000ff */
[----:B------:R-:W-:Y:S02]  /*e910*/  F2FP.F16.F32.PACK_AB R4, R121, R120 ;  /* 0x000000787904723e */ /* 0x000fe400000000ff */
[----:B------:R-:W-:Y:S01]  /*e920*/  F2FP.F16.F32.PACK_AB R5, R123, R122 ;  /* 0x0000007a7b05723e */ /* 0x000fe200000000ff */
[----:B------:R0:W-:Y:S01]  /*e930*/  STSM.16.M88.4 [R38], R28 ;  /* 0x0000001c26007844 */ /* 0x0001e20000000200 */
[----:B------:R-:W-:Y:S02]  /*e940*/  F2FP.F16.F32.PACK_AB R6, R125, R124 ;  /* 0x0000007c7d06723e */ /* 0x000fe400000000ff */
[----:B------:R-:W-:Y:S02]  /*e950*/  F2FP.F16.F32.PACK_AB R7, R127, R126 ;  /* 0x0000007e7f07723e */ /* 0x000fe400000000ff */
[----:B------:R-:W-:Y:S02]  /*e960*/  F2FP.F16.F32.PACK_AB R8, R129, R128 ;  /* 0x000000808108723e */ /* 0x000fe400000000ff */
[----:B------:R-:W-:Y:S01]  /*e970*/  F2FP.F16.F32.PACK_AB R9, R131, R130 ;  /* 0x000000828309723e */ /* 0x000fe200000000ff */
[----:B------:R3:W-:Y:S01]  /*e980*/  STSM.16.M88.4 [R37], R4 ;  /* 0x0000000425007844 */ /* 0x0007e20000000200 */
[----:B------:R-:W-:-:S02]  /*e990*/  F2FP.F16.F32.PACK_AB R10, R133, R132 ;  /* 0x00000084850a723e */ /* 0x000fc400000000ff */
[----:B------:R-:W-:Y:S02]  /*e9a0*/  F2FP.F16.F32.PACK_AB R11, R135, R134 ;  /* 0x00000086870b723e */ /* 0x000fe400000000ff */
[----:B--2---:R-:W-:Y:S02]  /*e9b0*/  F2FP.F16.F32.PACK_AB R12, R137, R136 ;  /* 0x00000088890c723e */ /* 0x004fe400000000ff */
[----:B------:R-:W-:Y:S01]  /*e9c0*/  F2FP.F16.F32.PACK_AB R13, R139, R138 ;  /* 0x0000008a8b0d723e */ /* 0x000fe200000000ff */
[----:B------:R2:W-:Y:S01]  /*e9d0*/  STSM.16.M88.4 [R36], R8 ;  /* 0x0000000824007844 */ /* 0x0005e20000000200 */
[----:B------:R-:W-:Y:S01]  /*e9e0*/  F2FP.F16.F32.PACK_AB R14, R141, R140 ;  /* 0x0000008c8d0e723e */ /* 0x000fe200000000ff */
[----:B0-----:R-:W-:Y:S01]  /*e9f0*/  IMAD.U32 R28, RZ, RZ, UR8 ;  /* 0x00000008ff1c7e24 */ /* 0x001fe2000f8e00ff */
[----:B------:R-:W-:Y:S01]  /*ea00*/  F2FP.F16.F32.PACK_AB R15, R143, R142 ;  /* 0x0000008e8f0f723e */ /* 0x000fe200000000ff */
[----:B------:R-:W-:Y:S01]  /*ea10*/  IMAD.U32 R29, RZ, RZ, UR9 ;  /* 0x00000009ff1d7e24 */ /* 0x000fe2000f8e00ff */
[----:B------:R-:W-:Y:S01]  /*ea20*/  F2FP.F16.F32.PACK_AB R24, R145, R144 ;  /* 0x000000909118723e */ /* 0x000fe200000000ff */
[----:B------:R-:W-:Y:S01]  /*ea30*/  ULDC.64 UR8, c[0x0][0xc08] ;  /* 0x0003020000087ab9 */ /* 0x000fe20000000a00 */
[----:B------:R-:W-:Y:S01]  /*ea40*/  F2FP.F16.F32.PACK_AB R25, R147, R146 ;  /* 0x000000929319723e */ /* 0x000fe200000000ff */
[----:B------:R0:W-:Y:S01]  /*ea50*/  STSM.16.M88.4 [R35], R12 ;  /* 0x0000000c23007844 */ /* 0x0001e20000000200 */
[----:B------:R-:W-:-:S02]  /*ea60*/  F2FP.F16.F32.PACK_AB R26, R149, R148 ;  /* 0x00000094951a723e */ /* 0x000fc400000000ff */
[----:B------:R-:W-:Y:S02]  /*ea70*/  F2FP.F16.F32.PACK_AB R27, R151, R150 ;  /* 0x00000096971b723e */ /* 0x000fe400000000ff */
[----:B------:R-:W-:-:S03]  /*ea80*/  ISETP.NE.U32.AND P0, PT, RZ, UR10, PT ;  /* 0x0000000aff007c0c */ /* 0x000fc6000bf05070 */
[----:B------:R4:W-:Y:S01]  /*ea90*/  STSM.16.M88.4 [R34], R24 ;  /* 0x0000001822007844 */ /* 0x0009e20000000200 */
[----:B------:R-:W-:Y:S01]  /*eaa0*/  BAR.SYNC.DEFER_BLOCKING 0x1, 0x100 ;  /* 0x0044000000007b1d */ /* 0x000fe20000010000 */
[----:B------:R-:W-:-:S13]  /*eab0*/  ISETP.NE.AND.EX P0, PT, RZ, UR11, PT, P0 ;  /* 0x0000000bff007c0c */ /* 0x000fda000bf05300 */
[----:B------:R-:W4:Y:S01]  /*eac0*/  @P0 LDG.E R30, desc[UR36][R28.64] ;  /* 0x000000241c1e0981 */ /* 0x000f22000c1e1900 */
[----:B------:R-:W-:Y:S01]  /*ead0*/  UISETP.NE.U32.AND UP0, UPT, UR8, URZ, UPT ;  /* 0x0000003f0800728c */ /* 0x000fe2000bf05070 */
[----:B-1----:R-:W-:Y:S01]  /*eae0*/  ISETP.NE.AND P1, PT, R45, 0x1, PT ;  /* 0x000000012d00780c */ /* 0x002fe20003f25270 */
[----:B------:R-:W-:Y:S02]  /*eaf0*/  ULDC UR4, c[0x0][0xa88] ;  /* 0x0002a20000047ab9 */ /* 0x000fe40000000800 */
[----:B------:R-:W-:Y:S01]  /*eb00*/  UISETP.NE.AND.EX UP0, UPT, UR9, URZ, UPT, UP0 ;  /* 0x0000003f0900728c */ /* 0x000fe2000bf05300 */
[----:B------:R-:W-:Y:S01]  /*eb10*/  IMAD.U32 R44, RZ, RZ, UR4 ;  /* 0x00000004ff2c7e24 */ /* 0x000fe2000f8e00ff */
[----:B------:R-:W-:-:S04]  /*eb20*/  ULDC UR4, c[0x0][0xad4] ;  /* 0x0002b50000047ab9 */ /* 0x000fc80000000800 */
[----:B------:R-:W-:-:S04]  /*eb30*/  PLOP3.LUT P4, PT, PT, PT, UP0, 0x80, 0x0 ;  /* 0x000000000000781c */ /* 0x000fc80003f8f008 */
[----:B---3--:R-:W1:Y:S01]  /*eb40*/  @P1 LDC R6, c[0x0][0xbec] ;  /* 0x0002fb00ff061b82 */ /* 0x008e620000000800 */
[----:B------:R-:W-:Y:S02]  /*eb50*/  @UP0 ULDC.64 UR8, c[0x0][0xc08] ;  /* 0x0003020000080ab9 */ /* 0x000fe40000000a00 */
[----:B------:R-:W-:Y:S02]  /*eb60*/  @UP0 UIMAD.WIDE UR8, UR57, 0x4, UR8 ;  /* 0x00000004390808a5 */ /* 0x000fe4000f8e0208 */
[----:B------:R-:W-:-:S03]  /*eb70*/  UISETP.NE.AND UP0, UPT, UR54, URZ, UPT ;  /* 0x0000003f3600728c */ /* 0x000fc6000bf05270 */
[----:B--2---:R-:W2:Y:S01]  /*eb80*/  @P1 LDC R9, c[0x0][0xbf0] ;  /* 0x0002fc00ff091b82 */ /* 0x004ea20000000800 */
[----:B------:R-:W-:Y:S01]  /*eb90*/  USEL UR4, UR54, UR4, UP0 ;  /* 0x0000000436047287 */ /* 0x000fe20008000000 */
[----:B------:R-:W-:Y:S01]  /*eba0*/  IMAD.U32 R4, RZ, RZ, UR8 ;  /* 0x00000008ff047e24 */ /* 0x000fe2000f8e00ff */
[----:B------:R-:W-:Y:S01]  /*ebb0*/  UMOV UR19, 0x9b8 ;  /* 0x000009b800137882 */ /* 0x000fe20000000000 */
[----:B------:R-:W-:Y:S01]  /*ebc0*/  IMAD.U32 R5, RZ, RZ, UR9 ;  /* 0x00000009ff057e24 */ /* 0x000fe2000f8e00ff */
[----:B------:R-:W-:Y:S02]  /*ebd0*/  UISETP.GT.AND UP1, UPT, UR4, 0x1, UPT ;  /* 0x000000010400788c */ /* 0x000fe4000bf24270 */
[----:B------:R-:W-:Y:S02]  /*ebe0*/  UISETP.NE.U32.AND UP0, UPT, UR10, URZ, UPT ;  /* 0x0000003f0a00728c */ /* 0x000fe4000bf05070 */
[----:B------:R-:W-:Y:S01]  /*ebf0*/  USEL UR19, UR19, 0x978, UP1 ;  /* 0x0000097813137887 */ /* 0x000fe20008800000 */
[----:B0-----:R-:W-:Y:S01]  /*ec00*/  VIADD R13, R17, UR46 ;  /* 0x0000002e110d7c36 */ /* 0x001fe20008000000 */
[----:B------:R-:W-:Y:S01]  /*ec10*/  UISETP.NE.AND.EX UP0, UPT, UR11, URZ, UPT, UP0 ;  /* 0x0000003f0b00728c */ /* 0x000fe2000bf05300 */
[----:B------:R1:W5:Y:S01]  /*ec20*/  @P4 LDG.E R44, desc[UR36][R4.64] ;  /* 0x00000024042c4981 */ /* 0x000362000c1e1900 */
[----:B------:R-:W-:Y:S01]  /*ec30*/  UMOV UR4, URZ ;  /* 0x0000003f00047c82 */ /* 0x000fe20008000000 */
[----:B------:R-:W-:Y:S01]  /*ec40*/  USHF.R.S32.HI UR10, URZ, 0x1f, UR57 ;  /* 0x0000001f3f0a7899 */ /* 0x000fe20008011439 */
[----:B------:R-:W-:Y:S01]  /*ec50*/  IMAD.MOV.U32 R7, RZ, RZ, R13 ;  /* 0x000000ffff077224 */ /* 0x000fe200078e000d */
[----:B------:R-:W-:-:S02]  /*ec60*/  USEL UR8, UR57, URZ, !UP0 ;  /* 0x0000003f39087287 */ /* 0x000fc4000c000000 */
[----:B------:R-:W-:Y:S02]  /*ec70*/  USEL UR9, UR56, URZ, UP1 ;  /* 0x0000003f38097287 */ /* 0x000fe40008800000 */
[----:B------:R-:W-:Y:S01]  /*ec80*/  USEL UR18, UR10, URZ, !UP0 ;  /* 0x0000003f0a127287 */ /* 0x000fe2000c000000 */
[----:B------:R-:W-:Y:S02]  /*ec90*/  ULDC.64 UR12, c[0x0][UR19+0x220] ;  /* 0x00008800130c7abb */ /* 0x000fe40008000a00 */
[----:B------:R-:W-:Y:S01]  /*eca0*/  ULDC.64 UR10, c[0x0][UR19+0x218] ;  /* 0x00008600130a7abb */ /* 0x000fe20008000a00 */
[----:B-1----:R-:W-:Y:S01]  /*ecb0*/  @P1 IMAD.HI.U32 R4, R13, R6, RZ ;  /* 0x000000060d041227 */ /* 0x002fe200078e00ff */
[----:B------:R-:W-:Y:S01]  /*ecc0*/  ULDC.64 UR14, c[0x0][UR19+0x228] ;  /* 0x00008a00130e7abb */ /* 0x000fe20008000a00 */
[----:B------:R-:W-:Y:S02]  /*ecd0*/  UIMAD UR13, UR13, UR8, URZ ;  /* 0x000000080d0d72a4 */ /* 0x000fe4000f8e023f */
[----:B------:R-:W-:Y:S01]  /*ece0*/  UIMAD.WIDE.U32 UR16, UR10, UR55, URZ ;  /* 0x000000370a1072a5 */ /* 0x000fe2000f8e003f */
[----:B--2---:R-:W-:Y:S01]  /*ecf0*/  @P1 SHF.R.U32.HI R7, RZ, R9, R4 ;  /* 0x00000009ff071219 */ /* 0x004fe20000011604 */
[----:B------:R-:W-:-:S02]  /*ed00*/  UIMAD UR20, UR11, UR55, URZ ;  /* 0x000000370b1472a4 */ /* 0x000fc4000f8e023f */
[----:B------:R-:W-:Y:S02]  /*ed10*/  UIMAD.WIDE.U32 UR10, UR12, UR8, URZ ;  /* 0x000000080c0a72a5 */ /* 0x000fe4000f8e003f */
[----:B------:R-:W-:Y:S01]  /*ed20*/  UIMAD.WIDE.U32 UR22, UR14, UR9, URZ ;  /* 0x000000090e1672a5 */ /* 0x000fe2000f8e003f */
[----:B------:R-:W-:Y:S01]  /*ed30*/  IMAD.MOV R6, RZ, RZ, -R7 ;  /* 0x000000ffff067224 */ /* 0x000fe200078e0a07 */
[----:B------:R-:W-:Y:S02]  /*ed40*/  UIMAD UR9, UR15, UR9, URZ ;  /* 0x000000090f0972a4 */ /* 0x000fe4000f8e023f */
[----:B------:R-:W-:Y:S01]  /*ed50*/  UIMAD UR13, UR12, UR18, UR13 ;  /* 0x000000120c0d72a4 */ /* 0x000fe2000f8e020d */
[----:B------:R-:W-:Y:S01]  /*ed60*/  IMAD R9, R45, R6, R13 ;  /* 0x000000062d097224 */ /* 0x000fe200078e020d */
[----:B------:R-:W-:Y:S01]  /*ed70*/  UIADD3 UR20, UR17, UR20, URZ ;  /* 0x0000001411147290 */ /* 0x000fe2000fffe03f */
[----:B------:R-:W-:Y:S02]  /*ed80*/  IMAD.U32 R4, RZ, RZ, UR22 ;  /* 0x00000016ff047e24 */ /* 0x000fe4000f8e00ff */
[----:B------:R-:W-:Y:S01]  /*ed90*/  IMAD.U32 R5, RZ, RZ, UR23 ;  /* 0x00000017ff057e24 */ /* 0x000fe2000f8e00ff */
[----:B------:R-:W-:-:S02]  /*eda0*/  SHF.R.S32.HI R5, RZ, 0x1f, R7 ;  /* 0x0000001fff057819 */ /* 0x000fc40000011407 */
[----:B------:R-:W-:Y:S02]  /*edb0*/  SHF.R.S32.HI R6, RZ, 0x1f, R9 ;  /* 0x0000001fff067819 */ /* 0x000fe40000011409 */
[----:B----4-:R-:W-:-:S13]  /*edc0*/  @P0 R2UR UR4, R30 ;  /* 0x000000001e0402ca */ /* 0x010fda00000e0000 */
[----:B------:R-:W-:Y:S02]  /*edd0*/  UIADD3 UR16, UP0, UP2, UR10, UR16, UR4 ;  /* 0x000000100a107290 */ /* 0x000fe4000fa1e004 */
[----:B------:R-:W-:Y:S02]  /*ede0*/  UIADD3 UR10, UR23, UR9, URZ ;  /* 0x00000009170a7290 */ /* 0x000fe4000fffe03f */
[----:B------:R-:W-:Y:S02]  /*edf0*/  UIADD3 UR9, UR11, UR13, URZ ;  /* 0x0000000d0b097290 */ /* 0x000fe4000fffe03f */
[----:B------:R-:W-:Y:S01]  /*ee00*/  USHF.R.S32.HI UR14, URZ, 0x1f, UR4 ;  /* 0x0000001f3f0e7899 */ /* 0x000fe20008011404 */
[----:B------:R-:W-:Y:S01]  /*ee10*/  IADD3 R4, P2, P3, R7, UR16, R4 ;  /* 0x0000001007047c10 */ /* 0x000fe2000fb5e004 */
[----:B------:R-:W-:Y:S01]  /*ee20*/  IMAD.U32 R8, RZ, RZ, UR10 ;  /* 0x0000000aff087e24 */ /* 0x000fe2000f8e00ff */
[----:B------:R-:W-:Y:S01]  /*ee30*/  ULDC.64 UR10, c[0x0][UR19+0x210] ;  /* 0x00008400130a7abb */ /* 0x000fe20008000a00 */
[----:B------:R-:W-:Y:S01]  /*ee40*/  UIADD3.X UR9, UR9, UR20, UR14, UP0, UP2 ;  /* 0x0000001409097290 */ /* 0x000fe200087e440e */
[----:B------:R-:W-:Y:S01]  /*ee50*/  IMAD R7, R9, UR11, RZ ;  /* 0x0000000b09077c24 */ /* 0x000fe2000f8e02ff */
[----:B------:R-:W-:Y:S01]  /*ee60*/  ULDC.64 UR12, c[0x0][0xba8] ;  /* 0x0002ea00000c7ab9 */ /* 0x000fe20000000a00 */
[----:B------:R-:W-:Y:S01]  /*ee70*/  @!UP1 ULDC UR12, c[0x0][0xb50] ;  /* 0x0002d400000c9ab9 */ /* 0x000fe20000000800 */
[----:B------:R-:W-:Y:S01]  /*ee80*/  @!UP1 ULDC UR13, c[0x0][0xb54] ;  /* 0x0002d500000d9ab9 */ /* 0x000fe20000000800 */
[----:B------:R-:W-:Y:S01]  /*ee90*/  IMAD R7, R6, UR10, R7 ;  /* 0x0000000a06077c24 */ /* 0x000fe2000f8e0207 */
[----:B------:R-:W-:-:S03]  /*eea0*/  IADD3.X R5, R5, UR9, R8, P2, P3 ;  /* 0x0000000905057c10 */ /* 0x000fc600097e6408 */
        /* <DEDUP_REMOVED lines=9> */
.L_x_7895:
[----:B------:R-:W-:Y:S01]  /*ef40*/  SHFL.IDX PT, R4, R8, RZ, 0x1c1f ;  /* 0x001c1fff08047589 */ /* 0x000fe200000e0000 */
[----:B------:R-:W-:Y:S01]  /*ef50*/  VIADD R11, R217, UR46 ;  /* 0x0000002ed90b7c36 */ /* 0x000fe20008000000 */
[----:B------:R-:W-:Y:S01]  /*ef60*/  LOP3.LUT P0, RZ, R199, 0x3, RZ, 0xc0, !PT ;  /* 0x00000003c7ff7812 */ /* 0x000fe2000780c0ff */
[----:B-----5:R-:W-:Y:S01]  /*ef70*/  IMAD R44, R44, R45, RZ ;  /* 0x0000002d2c2c7224 */ /* 0x020fe200078e02ff */
[----:B------:R-:W0:Y:S01]  /*ef80*/  SHFL.IDX PT, R5, R10, RZ, 0x1c1f ;  /* 0x001c1fff0a057589 */ /* 0x000e2200000e0000 */
[C---:B------:R-:W-:Y:S01]  /*ef90*/  VIADD R9, R11.reuse, 0x8 ;  /* 0x000000080b097836 */ /* 0x040fe20000000000 */
[----:B------:R-:W-:Y:S02]  /*efa0*/  PLOP3.LUT P3, PT, PT, PT, UP1, 0x80, 0x0 ;  /* 0x000000000000781c */ /* 0x000fe40003f6f018 */
[----:B------:R-:W-:Y:S01]  /*efb0*/  SHFL.IDX PT, R6, R8, 0x1, 0x1c1f ;  /* 0x003c1f0008067f89 */ /* 0x000fe200000e0000 */
[-C--:B------:R-:W-:Y:S02]  /*efc0*/  ISETP.GE.OR P2, PT, R11, R44.reuse, P0 ;  /* 0x0000002c0b00720c */ /* 0x080fe40000746670 */
[-C--:B------:R-:W-:Y:S01]  /*efd0*/  ISETP.GE.OR P0, PT, R9, R44.reuse, P0 ;  /* 0x0000002c0900720c */ /* 0x080fe20000706670 */
[----:B------:R-:W1:Y:S10]  /*efe0*/  SHFL.IDX PT, R7, R10, 0x1, 0x1c1f ;  /* 0x003c1f000a077f89 */ /* 0x000e7400000e0000 */
[----:B0-----:R0:W-:Y:S01]  /*eff0*/  @!P2 ST.E desc[UR36][R4.64], R21 ;  /* 0x000000150400a985 */ /* 0x0011e2000c101924 */
[----:B------:R-:W-:-:S03]  /*f000*/  ISETP.GE.AND P2, PT, R11, R44, PT ;  /* 0x0000002c0b00720c */ /* 0x000fc60003f46270 */
[----:B-1----:R0:W-:Y:S01]  /*f010*/  @!P0 ST.E desc[UR36][R6.64], R20 ;  /* 0x0000001406008985 */ /* 0x0021e2000c101924 */
[----:B------:R-:W-:Y:S01]  /*f020*/  ISETP.GE.AND P0, PT, R9, R44, PT ;  /* 0x0000002c0900720c */ /* 0x000fe20003f06270 */
[----:B------:R-:W-:-:S12]  /*f030*/  @P3 BRA `(.L_x_7896) ;  /* 0x00000008008c3947 */ /* 0x000fd80003800000 */
[----:B------:R-:W-:Y:S01]  /*f040*/  IMAD R3, R198, 0x40, R18 ;  /* 0x00000040c6037824 */ /* 0x000fe200078e0212 */
[----:B0-----:R-:W0:Y:S01]  /*f050*/  @P1 LDC R20, c[0x0][0xbec] ;  /* 0x0002fb00ff141b82 */ /* 0x001e220000000800 */
[----:B------:R-:W-:Y:S02]  /*f060*/  ULDC.64 UR12, c[0x0][0xaa0] ;  /* 0x0002a800000c7ab9 */ /* 0x000fe40000000a00 */
[----:B------:R-:W-:-:S03]  /*f070*/  IMAD.WIDE R32, R3, 0x2, R32 ;  /* 0x0000000203207825 */ /* 0x000fc600078e0220 */
[C---:B------:R-:W-:Y:S01]  /*f080*/  IADD3 R9, P6, R32.reuse, 0x1000, RZ ;  /* 0x0000100020097810 */ /* 0x040fe20007fde0ff */
[----:B------:R-:W-:Y:S01]  /*f090*/  UIMAD UR9, UR14, UR12, URZ ;  /* 0x0000000c0e0972a4 */ /* 0x000fe2000f8e023f */
[C---:B------:R-:W-:Y:S02]  /*f0a0*/  IADD3 R13, P5, R32.reuse, 0x2000, RZ ;  /* 0x00002000200d7810 */ /* 0x040fe40007fbe0ff */
[----:B------:R-:W-:Y:S01]  /*f0b0*/  LOP3.LUT R8, R9, 0x380, RZ, 0xc0, !PT ;  /* 0x0000038009087812 */ /* 0x000fe200078ec0ff */
[----:B------:R-:W-:Y:S01]  /*f0c0*/  UIMAD.WIDE.U32 UR10, UR4, UR12, URZ ;  /* 0x0000000c040a72a5 */ /* 0x000fe2000f8e003f */
[----:B------:R-:W-:Y:S02]  /*f0d0*/  IADD3 R25, P4, R32, 0x3000, RZ ;  /* 0x0000300020197810 */ /* 0x000fe40007f9e0ff */
[----:B------:R-:W-:Y:S01]  /*f0e0*/  SHF.R.U64 R8, R8, 0x3, RZ ;  /* 0x0000000308087819 */ /* 0x000fe200000012ff */
[----:B------:R-:W-:Y:S01]  /*f0f0*/  UIMAD UR9, UR4, UR13, UR9 ;  /* 0x0000000d040972a4 */ /* 0x000fe2000f8e0209 */
[----:B------:R-:W-:-:S02]  /*f100*/  IADD3 R29, P3, R32, 0x4000, RZ ;  /* 0x00004000201d7810 */ /* 0x000fc40007f7e0ff */
[----:B------:R-:W-:Y:S01]  /*f110*/  LOP3.LUT R8, R8, R9, RZ, 0x3c, !PT ;  /* 0x0000000908087212 */ /* 0x000fe200078e3cff */
[--C-:B------:R-:W-:Y:S01]  /*f120*/  IMAD.X R9, RZ, RZ, R33.reuse, P6 ;  /* 0x000000ffff097224 */ /* 0x100fe200030e0621 */
[C---:B------:R-:W-:Y:S01]  /*f130*/  IADD3 R3, P6, R32.reuse, 0x7000, RZ ;  /* 0x0000700020037810 */ /* 0x040fe20007fde0ff */
[----:B------:R-:W-:Y:S01]  /*f140*/  UIADD3 UR11, UR11, UR9, URZ ;  /* 0x000000090b0b7290 */ /* 0x000fe2000fffe03f */
[C---:B------:R-:W-:Y:S01]  /*f150*/  IADD3 R35, P2, R32.reuse, 0x5000, RZ ;  /* 0x0000500020237810 */ /* 0x040fe20007f5e0ff */
[----:B------:R-:W-:Y:S01]  /*f160*/  ULDC.64 UR12, c[0x0][0xae8] ;  /* 0x0002ba00000c7ab9 */ /* 0x000fe20000000a00 */
[----:B------:R-:W-:Y:S01]  /*f170*/  LOP3.LUT R2, R3, 0x380, RZ, 0xc0, !PT ;  /* 0x0000038003027812 */ /* 0x000fe200078ec0ff */
[----:B------:R-:W-:Y:S01]  /*f180*/  USHF.R.S32.HI UR4, URZ, 0x1f, UR8 ;  /* 0x0000001f3f047899 */ /* 0x000fe20008011408 */
[----:B------:R-:W-:Y:S01]  /*f190*/  IADD3 R37, P0, R32, 0x6000, RZ ;  /* 0x0000600020257810 */ /* 0x000fe20007f1e0ff */
[----:B------:R-:W-:Y:S01]  /*f1a0*/  IMAD.X R41, RZ, RZ, R33, P6 ;  /* 0x000000ffff297224 */ /* 0x000fe200030e0621 */
[----:B------:R-:W-:Y:S01]  /*f1b0*/  SHF.R.U64 R2, R2, 0x3, RZ ;  /* 0x0000000302027819 */ /* 0x000fe200000012ff */
[----:B------:R-:W-:Y:S01]  /*f1c0*/  UIMAD.WIDE.U32 UR10, UR55, UR12, UR10 ;  /* 0x0000000c370a72a5 */ /* 0x000fe2000f8e000a */
[----:B------:R-:W-:Y:S01]  /*f1d0*/  LOP3.LUT R12, R13, 0x380, RZ, 0xc0, !PT ;  /* 0x000003800d0c7812 */ /* 0x000fe200078ec0ff */
[----:B------:R-:W5:Y:S01]  /*f1e0*/  LD.E.128 R8, desc[UR36][R8.64] ;  /* 0x0000002408087980 */ /* 0x000f62000c101d00 */
[----:B------:R-:W-:-:S02]  /*f1f0*/  LOP3.LUT R40, R2, R3, RZ, 0x3c, !PT ;  /* 0x0000000302287212 */ /* 0x000fc400078e3cff */
[----:B------:R-:W1:Y:S01]  /*f200*/  @P1 LDC R3, c[0x0][0xbf0] ;  /* 0x0002fc00ff031b82 */ /* 0x000e620000000800 */
[----:B------:R-:W-:Y:S01]  /*f210*/  IMAD R2, R22, 0x20, R198 ;  /* 0x0000002016027824 */ /* 0x000fe200078e02c6 */
[----:B------:R-:W-:Y:S01]  /*f220*/  UIMAD UR11, UR55, UR13, UR11 ;  /* 0x0000000d370b72a4 */ /* 0x000fe2000f8e020b */
[----:B------:R-:W-:Y:S01]  /*f230*/  LOP3.LUT R24, R25, 0x380, RZ, 0xc0, !PT ;  /* 0x0000038019187812 */ /* 0x000fe200078ec0ff */
[----:B------:R-:W5:Y:S01]  /*f240*/  LD.E.128 R40, desc[UR36][R40.64] ;  /* 0x0000002428287980 */ /* 0x000f62000c101d00 */
[----:B------:R-:W-:Y:S01]  /*f250*/  VIADD R47, R2, UR46 ;  /* 0x0000002e022f7c36 */ /* 0x000fe20008000000 */
[----:B------:R-:W-:Y:S01]  /*f260*/  ULDC.64 UR12, c[0x0][0xaf0] ;  /* 0x0002bc00000c7ab9 */ /* 0x000fe20000000a00 */
[----:B------:R-:W-:Y:S01]  /*f270*/  LOP3.LUT R28, R29, 0x380, RZ, 0xc0, !PT ;  /* 0x000003801d1c7812 */ /* 0x000fe200078ec0ff */
[----:B------:R-:W-:Y:S01]  /*f280*/  UIMAD UR4, UR4, UR12, URZ ;  /* 0x0000000c040472a4 */ /* 0x000fe2000f8e023f */
[----:B0-----:R-:W-:Y:S01]  /*f290*/  @P1 IMAD.HI.U32 R2, R47, R20, RZ ;  /* 0x000000142f021227 */ /* 0x001fe200078e00ff */
[----:B------:R-:W-:-:S02]  /*f2a0*/  LOP3.LUT R34, R35, 0x380, RZ, 0xc0, !PT ;  /* 0x0000038023227812 */ /* 0x000fc400078ec0ff */
[----:B------:R-:W-:Y:S02]  /*f2b0*/  LOP3.LUT R36, R37, 0x380, RZ, 0xc0, !PT ;  /* 0x0000038025247812 */ /* 0x000fe400078ec0ff */
[----:B------:R-:W-:Y:S01]  /*f2c0*/  LOP3.LUT R5, R32, 0x380, RZ, 0xc0, !PT ;  /* 0x0000038020057812 */ /* 0x000fe200078ec0ff */
[----:B------:R-:W-:Y:S01]  /*f2d0*/  IMAD.MOV.U32 R21, RZ, RZ, R47 ;  /* 0x000000ffff157224 */ /* 0x000fe200078e002f */
[----:B------:R-:W-:Y:S01]  /*f2e0*/  SHF.R.U64 R12, R12, 0x3, RZ ;  /* 0x000000030c0c7819 */ /* 0x000fe200000012ff */
[----:B------:R-:W-:Y:S01]  /*f2f0*/  UIMAD UR4, UR8, UR13, UR4 ;  /* 0x0000000d080472a4 */ /* 0x000fe2000f8e0204 */
[----:B------:R-:W-:Y:S01]  /*f300*/  SHF.R.U64 R24, R24, 0x3, RZ ;  /* 0x0000000318187819 */ /* 0x000fe200000012ff */
[----:B------:R-:W-:Y:S01]  /*f310*/  UIMAD.WIDE.U32 UR8, UR8, UR12, UR10 ;  /* 0x0000000c080872a5 */ /* 0x000fe2000f8e000a */
[----:B------:R-:W-:Y:S02]  /*f320*/  SHF.R.U64 R28, R28, 0x3, RZ ;  /* 0x000000031c1c7819 */ /* 0x000fe400000012ff */
[----:B------:R-:W-:-:S02]  /*f330*/  SHF.R.U64 R34, R34, 0x3, RZ ;  /* 0x0000000322227819 */ /* 0x000fc400000012ff */
[----:B------:R-:W-:Y:S02]  /*f340*/  SHF.R.U64 R36, R36, 0x3, RZ ;  /* 0x0000000324247819 */ /* 0x000fe400000012ff */
[----:B------:R-:W-:Y:S02]  /*f350*/  SHF.R.U64 R5, R5, 0x3, RZ ;  /* 0x0000000305057819 */ /* 0x000fe400000012ff */
[----:B-1----:R-:W-:Y:S01]  /*f360*/  @P1 SHF.R.U32.HI R21, RZ, R3, R2 ;  /* 0x00000003ff151219 */ /* 0x002fe20000011602 */
        /* <DEDUP_REMOVED lines=12> */
[----:B------:R-:W-:Y:S01]  /*f430*/  IMAD.MOV.U32 R5, RZ, RZ, R33 ;  /* 0x000000ffff057224 */ /* 0x000fe200078e0021 */
[--C-:B------:R-:W-:Y:S01]  /*f440*/  SHF.R.S32.HI R20, RZ, 0x1f, R21.reuse ;  /* 0x0000001fff147819 */ /* 0x100fe20000011415 */
[----:B------:R-:W-:Y:S01]  /*f450*/  IMAD.MOV R46, RZ, RZ, -R21 ;  /* 0x000000ffff2e7224 */ /* 0x000fe200078e0a15 */
[----:B------:R-:W-:Y:S01]  /*f460*/  ULDC.64 UR10, c[0x0][0xae0] ;  /* 0x0002b800000a7ab9 */ /* 0x000fe20000000a00 */
[----:B------:R-:W-:Y:S01]  /*f470*/  IMAD.U32 R3, RZ, RZ, UR9 ;  /* 0x00000009ff037e24 */ /* 0x000fe2000f8e00ff */
[----:B------:R-:W5:Y:S01]  /*f480*/  LD.E.128 R12, desc[UR36][R12.64] ;  /* 0x000000240c0c7980 */ /* 0x000f62000c101d00 */
[----:B------:R-:W-:-:S02]  /*f490*/  IMAD R20, R20, UR10, RZ ;  /* 0x0000000a14147c24 */ /* 0x000fc4000f8e02ff */
[----:B------:R-:W-:Y:S01]  /*f4a0*/  IMAD R45, R45, R46, R47 ;  /* 0x0000002e2d2d7224 */ /* 0x000fe200078e022f */
[----:B------:R-:W5:Y:S01]  /*f4b0*/  LD.E.128 R4, desc[UR36][R4.64] ;  /* 0x0000002404047980 */ /* 0x000f62000c101d00 */
[----:B------:R-:W-:Y:S01]  /*f4c0*/  IMAD.U32 R2, RZ, RZ, UR8 ;  /* 0x00000008ff027e24 */ /* 0x000fe2000f8e00ff */
[----:B------:R-:W-:Y:S01]  /*f4d0*/  ULDC.64 UR8, c[0x0][0xad8] ;  /* 0x0002b60000087ab9 */ /* 0x000fe20000000a00 */
[----:B------:R-:W-:Y:S01]  /*f4e0*/  IMAD.U32 R3, RZ, RZ, UR4 ;  /* 0x00000004ff037e24 */ /* 0x000fe2000f8e00ff */
[----:B------:R-:W5:Y:S01]  /*f4f0*/  LD.E.128 R24, desc[UR36][R24.64] ;  /* 0x0000002418187980 */ /* 0x000f62000c101d00 */
[----:B------:R-:W-:-:S03]  /*f500*/  IMAD R47, R21, UR11, R20 ;  /* 0x0000000b152f7c24 */ /* 0x000fc6000f8e0214 */
[----:B------:R-:W5:Y:S01]  /*f510*/  LD.E.128 R28, desc[UR36][R28.64] ;  /* 0x000000241c1c7980 */ /* 0x000f62000c101d00 */
[----:B------:R-:W-:-:S03]  /*f520*/  SHF.R.S32.HI R20, RZ, 0x1f, R45 ;  /* 0x0000001fff147819 */ /* 0x000fc6000001142d */
[----:B------:R-:W5:Y:S04]  /*f530*/  LD.E.128 R32, desc[UR36][R34.64] ;  /* 0x0000002422207980 */ /* 0x000f68000c101d00 */
[----:B------:R-:W5:Y:S01]  /*f540*/  LD.E.128 R36, desc[UR36][R36.64] ;  /* 0x0000002424247980 */ /* 0x000f62000c101d00 */
[----:B------:R-:W-:Y:S01]  /*f550*/  IMAD.WIDE.U32 R2, R21, UR10, R2 ;  /* 0x0000000a15027c25 */ /* 0x000fe2000f8e0002 */
        /* <DEDUP_REMOVED lines=8> */
[----:B------:R-:W-:Y:S02]  /*f5e0*/  VIADD R49, R198, UR46 ;  /* 0x0000002ec6317c36 */ /* 0x000fe40008000000 */
[C---:B------:R-:W-:Y:S02]  /*f5f0*/  IMAD R47, R45.reuse, UR9, R20 ;  /* 0x000000092d2f7c24 */ /* 0x040fe4000f8e0214 */
[----:B------:R-:W-:Y:S01]  /*f600*/  IMAD.WIDE.U32 R2, R45, UR8, R2 ;  /* 0x000000082d027c25 */ /* 0x000fe2000f8e0002 */
[----:B------:R-:W-:Y:S01]  /*f610*/  ISETP.GE.AND P2, PT, R49, R44, PT ;  /* 0x0000002c3100720c */ /* 0x000fe20003f46270 */
[----:B------:R-:W-:Y:S02]  /*f620*/  ULDC.64 UR8, c[0x0][0xa80] ;  /* 0x0002a00000087ab9 */ /* 0x000fe40000000a00 */
[----:B------:R-:W-:Y:S01]  /*f630*/  VIADD R0, R0, 0x28820 ;  /* 0x0002882000007836 */ /* 0x000fe20000000000 */
[----:B------:R-:W-:Y:S01]  /*f640*/  LEA R45, P3, R2, UR8, 0x1 ;  /* 0x00000008022d7c11 */ /* 0x000fe2000f8608ff */
[----:B------:R-:W-:-:S02]  /*f650*/  IMAD.IADD R3, R3, 0x1, R47 ;  /* 0x0000000103037824 */ /* 0x000fc400078e022f */
[----:B------:R-:W-:Y:S01]  /*f660*/  VIADD R21, R49, 0x20 ;  /* 0x0000002031157836 */ /* 0x000fe20000000000 */
[----:B------:R-:W-:Y:S02]  /*f670*/  PRMT R0, RZ, 0x654, R0 ;  /* 0x00000654ff007816 */ /* 0x000fe40000000000 */
[----:B------:R-:W-:Y:S02]  /*f680*/  LEA.HI.X R46, R2, UR9, R3, 0x1, P3 ;  /* 0x00000009022e7c11 */ /* 0x000fe400098f0c03 */
[-C--:B------:R-:W-:Y:S01]  /*f690*/  ISETP.GE.AND P0, PT, R21, R44.reuse, PT ;  /* 0x0000002c1500720c */ /* 0x080fe20003f06270 */
[----:B------:R-:W-:Y:S01]  /*f6a0*/  VIADD R21, R49, 0x40 ;  /* 0x0000004031157836 */ /* 0x000fe20000000000 */
[----:B0-----:R0:W-:Y:S01]  /*f6b0*/  SYNCS.ARRIVE.TRANS64.RED.A1T0 RZ, [R0+URZ], RZ ;  /* 0x000000ff00ff79a7 */ /* 0x0011e2000810043f */
[----:B------:R1:W2:Y:S01]  /*f6c0*/  SHFL.IDX PT, R20, R45, RZ, 0x181f ;  /* 0x00181fff2d147589 */ /* 0x0002a200000e0000 */
[----:B------:R-:W-:Y:S02]  /*f6d0*/  BSSY B1, `(.L_x_7897) ;  /* 0x000000d000017945 */ /* 0x000fe40003800000 */
[----:B------:R-:W-:Y:S01]  /*f6e0*/  ISETP.GE.AND P1, PT, R21, R44, PT ;  /* 0x0000002c1500720c */ /* 0x000fe20003f26270 */
[----:B0-----:R1:W0:Y:S01]  /*f6f0*/  SHFL.IDX PT, R0, R46, RZ, 0x181f ;  /* 0x00181fff2e007589 */ /* 0x00122200000e0000 */
[----:B------:R-:W-:Y:S11]  /*f700*/  @P2 BRA `(.L_x_7898) ;  /* 0x0000000000242947 */ /* 0x000ff60003800000 */
[----:B------:R-:W-:Y:S02]  /*f710*/  ULDC UR4, c[0x0][0xac8] ;  /* 0x0002b20000047ab9 */ /* 0x000fe40000000800 */
[----:B------:R-:W-:Y:S02]  /*f720*/  ISETP.GE.AND P2, PT, R18, UR4, PT ;  /* 0x0000000412007c0c */ /* 0x000fe4000bf46270 */
[----:B------:R-:W-:-:S11]  /*f730*/  ISETP.GE.AND P3, PT, R19, UR4, PT ;  /* 0x0000000413007c0c */ /* 0x000fd6000bf66270 */
[CC--:B--2---:R-:W-:Y:S02]  /*f740*/  @!P2 LEA R2, P4, R18.reuse, R20.reuse, 0x1 ;  /* 0x000000141202a211 */ /* 0x0c4fe400078808ff */
[C---:B------:R-:W-:Y:S02]  /*f750*/  @!P3 LEA R20, P5, R19.reuse, R20, 0x1 ;  /* 0x000000141314b211 */ /* 0x040fe400078a08ff */
[-C--:B0-----:R-:W-:Y:S02]  /*f760*/  @!P2 LEA.HI.X R3, R18, R0.reuse, R221, 0x1, P4 ;  /* 0x000000001203a211 */ /* 0x081fe400020f0cdd */
[----:B------:R-:W-:-:S03]  /*f770*/  @!P3 LEA.HI.X R21, R19, R0, R220, 0x1, P5 ;  /* 0x000000001315b211 */ /* 0x000fc600028f0cdc */
[----:B-----5:R3:W-:Y:S04]  /*f780*/  @!P2 ST.E.128 desc[UR36][R2.64], R4 ;  /* 0x000000040200a985 */ /* 0x0207e8000c101d24 */
[----:B------:R3:W-:Y:S02]  /*f790*/  @!P3 ST.E.128 desc[UR36][R20.64], R28 ;  /* 0x0000001c1400b985 */ /* 0x0007e4000c101d24 */
.L_x_7898:
[----:B------:R-:W-:Y:S05]  /*f7a0*/  BSYNC B1 ;  /* 0x0000000000017941 */ /* 0x000fea0003800000 */
.L_x_7897:
[----:B0-----:R0:W4:Y:S01]  /*f7b0*/  SHFL.IDX PT, R0, R46, 0x1, 0x181f ;  /* 0x00381f002e007f89 */ /* 0x00112200000e0000 */
[----:B------:R-:W-:Y:S03]  /*f7c0*/  BSSY B1, `(.L_x_7899) ;  /* 0x000000c000017945 */ /* 0x000fe60003800000 */
[----:B---3-5:R0:W3:Y:S01]  /*f7d0*/  SHFL.IDX PT, R4, R45, 0x1, 0x181f ;  /* 0x00381f002d047f89 */ /* 0x0280e200000e0000 */
[----:B------:R-:W-:Y:S05]  /*f7e0*/  @P0 BRA `(.L_x_7900) ;  /* 0x0000000000240947 */ /* 0x000fea0003800000 */
[----:B------:R-:W-:Y:S02]  /*f7f0*/  ULDC UR4, c[0x0][0xac8] ;  /* 0x0002b20000047ab9 */ /* 0x000fe40000000800 */
[----:B------:R-:W-:Y:S02]  /*f800*/  ISETP.GE.AND P3, PT, R18, UR4, PT ;  /* 0x0000000412007c0c */ /* 0x000fe4000bf66270 */
[----:B------:R-:W-:-:S11]  /*f810*/  ISETP.GE.AND P4, PT, R19, UR4, PT ;  /* 0x0000000413007c0c */ /* 0x000fd6000bf86270 */
[CC--:B---3--:R-:W-:Y:S02]  /*f820*/  @!P3 LEA R2, P0, R18.reuse, R4.reuse, 0x1 ;  /* 0x000000041202b211 */ /* 0x0c8fe400078008ff */
[C---:B------:R-:W-:Y:S02]  /*f830*/  @!P4 LEA R4, P2, R19.reuse, R4, 0x1 ;  /* 0x000000041304c211 */ /* 0x040fe400078408ff */
[-C--:B----4-:R-:W-:Y:S02]  /*f840*/  @!P3 LEA.HI.X R3, R18, R0.reuse, R221, 0x1, P0 ;  /* 0x000000001203b211 */ /* 0x090fe400000f0cdd */
[----:B------:R-:W-:-:S03]  /*f850*/  @!P4 LEA.HI.X R5, R19, R0, R220, 0x1, P2 ;  /* 0x000000001305c211 */ /* 0x000fc600010f0cdc */
[----:B------:R3:W-:Y:S04]  /*f860*/  @!P3 ST.E.128 desc[UR36][R2.64], R8 ;  /* 0x000000080200b985 */ /* 0x0007e8000c101d24 */
[----:B------:R3:W-:Y:S02]  /*f870*/  @!P4 ST.E.128 desc[UR36][R4.64], R32 ;  /* 0x000000200400c985 */ /* 0x0007e4000c101d24 */
.L_x_7900:
[----:B------:R-:W-:Y:S05]  /*f880*/  BSYNC B1 ;  /* 0x0000000000017941 */ /* 0x000fea0003800000 */
.L_x_7899:
[----:B----4-:R4:W0:Y:S01]  /*f890*/  SHFL.IDX PT, R0, R46, 0x2, 0x181f ;  /* 0x00581f002e007f89 */ /* 0x01082200000e0000 */
[----:B------:R-:W-:Y:S03]  /*f8a0*/  BSSY B1, `(.L_x_7901) ;  /* 0x000000c000017945 */ /* 0x000fe60003800000 */
[----:B---3--:R4:W3:Y:S01]  /*f8b0*/  SHFL.IDX PT, R4, R45, 0x2, 0x181f ;  /* 0x00581f002d047f89 */ /* 0x0088e200000e0000 */
[----:B------:R-:W-:Y:S05]  /*f8c0*/  @P1 BRA `(.L_x_7902) ;  /* 0x0000000000241947 */ /* 0x000fea0003800000 */
[----:B------:R-:W-:Y:S02]  /*f8d0*/  ULDC UR4, c[0x0][0xac8] ;  /* 0x0002b20000047ab9 */ /* 0x000fe40000000800 */
[----:B------:R-:W-:Y:S02]  /*f8e0*/  ISETP.GE.AND P2, PT, R18, UR4, PT ;  /* 0x0000000412007c0c */ /* 0x000fe4000bf46270 */
[----:B------:R-:W-:-:S11]  /*f8f0*/  ISETP.GE.AND P3, PT, R19, UR4, PT ;  /* 0x0000000413007c0c */ /* 0x000fd6000bf66270 */
[CC--:B---3--:R-:W-:Y:S02]  /*f900*/  @!P2 LEA R2, P0, R18.reuse, R4.reuse, 0x1 ;  /* 0x000000041202a211 */ /* 0x0c8fe400078008ff */
[C---:B------:R-:W-:Y:S02]  /*f910*/  @!P3 LEA R4, P1, R19.reuse, R4, 0x1 ;  /* 0x000000041304b211 */ /* 0x040fe400078208ff */
[-C--:B0-----:R-:W-:Y:S02]  /*f920*/  @!P2 LEA.HI.X R3, R18, R0.reuse, R221, 0x1, P0 ;  /* 0x000000001203a211 */ /* 0x081fe400000f0cdd */
[----:B------:R-:W-:-:S03]  /*f930*/  @!P3 LEA.HI.X R5, R19, R0, R220, 0x1, P1 ;  /* 0x000000001305b211 */ /* 0x000fc600008f0cdc */
[----:B------:R0:W-:Y:S04]  /*f940*/  @!P2 ST.E.128 desc[UR36][R2.64], R12 ;  /* 0x0000000c0200a985 */ /* 0x0001e8000c101d24 */
[----:B------:R0:W-:Y:S02]  /*f950*/  @!P3 ST.E.128 desc[UR36][R4.64], R36 ;  /* 0x000000240400b985 */ /* 0x0001e4000c101d24 */
.L_x_7902:
[----:B------:R-:W-:Y:S05]  /*f960*/  BSYNC B1 ;  /* 0x0000000000017941 */ /* 0x000fea0003800000 */
.L_x_7901:
[----:B0-----:R-:W-:Y:S01]  /*f970*/  VIADD R3, R49, 0x60 ;  /* 0x0000006031037836 */ /* 0x001fe20000000000 */
[----:B-1--4-:R-:W0:Y:S04]  /*f980*/  SHFL.IDX PT, R46, R46, 0x3, 0x181f ;  /* 0x00781f002e2e7f89 */ /* 0x012e2800000e0000 */
[----:B------:R-:W-:Y:S01]  /*f990*/  ISETP.GE.AND P0, PT, R3, R44, PT ;  /* 0x0000002c0300720c */ /* 0x000fe20003f06270 */
[----:B------:R-:W1:-:S12]  /*f9a0*/  SHFL.IDX PT, R45, R45, 0x3, 0x181f ;  /* 0x00781f002d2d7f89 */ /* 0x000e5800000e0000 */
[----:B------:R-:W-:Y:S05]  /*f9b0*/  @P0 BRA `(.L_x_7903) ;  /* 0x0000001800280947 */ /* 0x000fea0003800000 */
[----:B------:R-:W-:Y:S02]  /*f9c0*/  ULDC UR4, c[0x0][0xac8] ;  /* 0x0002b20000047ab9 */ /* 0x000fe40000000800 */
[----:B------:R-:W-:-:S13]  /*f9d0*/  ISETP.GE.AND P1, PT, R18, UR4, PT ;  /* 0x0000000412007c0c */ /* 0x000fda000bf26270 */
[----:B-1----:R-:W-:-:S04]  /*f9e0*/  @!P1 LEA R2, P0, R18, R45, 0x1 ;  /* 0x0000002d12029211 */ /* 0x002fc800078008ff */
[----:B0-----:R-:W-:Y:S02]  /*f9f0*/  @!P1 LEA.HI.X R3, R18, R46, R221, 0x1, P0 ;  /* 0x0000002e12039211 */ /* 0x001fe400000f0cdd */
[----:B------:R-:W-:-:S03]  /*fa00*/  ISETP.GE.AND P0, PT, R19, UR4, PT ;  /* 0x0000000413007c0c */ /* 0x000fc6000bf06270 */
[----:B------:R4:W-:Y:S10]  /*fa10*/  @!P1 ST.E.128 desc[UR36][R2.64], R24 ;  /* 0x0000001802009985 */ /* 0x0009f4000c101d24 */
[----:B------:R-:W-:Y:S05]  /*fa20*/  @P0 BRA `(.L_x_7903) ;  /* 0x00000018000c0947 */ /* 0x000fea0003800000 */
[----:B----4-:R-:W-:-:S04]  /*fa30*/  LEA R2, P0, R19, R45, 0x1 ;  /* 0x0000002d13027211 */ /* 0x010fc800078008ff */
[----:B------:R-:W-:-:S05]  /*fa40*/  LEA.HI.X R3, R19, R46, R220, 0x1, P0 ;  /* 0x0000002e13037211 */ /* 0x000fca00000f0cdc */
[----:B------:R0:W-:Y:S01]  /*fa50*/  ST.E.128 desc[UR36][R2.64], R40 ;  /* 0x0000002802007985 */ /* 0x0001e2000c101d24 */
[----:B------:R-:W-:Y:S05]  /*fa60*/  BRA `(.L_x_7903) ;  /* 0x0000001400fc7947 */ /* 0x000fea0003800000 */
.L_x_7896:
[----:B------:R-:W-:Y:S01]  /*fa70*/  ULDC.64 UR12, c[0x0][0xb08] ;  /* 0x0002c200000c7ab9 */ /* 0x000fe20000000a00 */
[----:B0-----:R-:W0:Y:S01]  /*fa80*/  @P1 LDC R4, c[0x0][0xbec] ;  /* 0x0002fb00ff041b82 */ /* 0x001e220000000800 */
[----:B------:R-:W-:Y:S01]  /*fa90*/  UIMAD UR9, UR14, UR12, URZ ;  /* 0x0000000c0e0972a4 */ /* 0x000fe2000f8e023f */
[----:B------:R-:W-:Y:S01]  /*faa0*/  IMAD.MOV.U32 R7, RZ, RZ, R13 ;  /* 0x000000ffff077224 */ /* 0x000fe200078e000d */
[----:B------:R-:W-:Y:S01]  /*fab0*/  UIMAD.WIDE.U32 UR10, UR4, UR12, URZ ;  /* 0x0000000c040a72a5 */ /* 0x000fe2000f8e003f */
[----:B------:R-:W-:Y:S01]  /*fac0*/  BSSY B1, `(.L_x_7904) ;  /* 0x000006d000017945 */ /* 0x000fe20003800000 */
[----:B------:R-:W-:Y:S02]  /*fad0*/  UIMAD UR9, UR4, UR13, UR9 ;  /* 0x0000000d040972a4 */ /* 0x000fe4000f8e0209 */
[----:B------:R-:W-:Y:S01]  /*fae0*/  USHF.R.S32.HI UR4, URZ, 0x1f, UR8 ;  /* 0x0000001f3f047899 */ /* 0x000fe20008011408 */
[----:B------:R-:W1:Y:S01]  /*faf0*/  @P1 LDC R5, c[0x0][0xbf0] ;  /* 0x0002fc00ff051b82 */ /* 0x000e620000000800 */
[----:B------:R-:W-:Y:S01]  /*fb00*/  UIADD3 UR11, UR11, UR9, URZ ;  /* 0x000000090b0b7290 */ /* 0x000fe2000fffe03f */
[----:B------:R-:W-:-:S03]  /*fb10*/  ULDC.64 UR12, c[0x0][0xb38] ;  /* 0x0002ce00000c7ab9 */ /* 0x000fc60000000a00 */
[----:B------:R-:W-:-:S04]  /*fb20*/  UIMAD.WIDE.U32 UR10, UR55, UR12, UR10 ;  /* 0x0000000c370a72a5 */ /* 0x000fc8000f8e000a */
[----:B------:R-:W-:-:S03]  /*fb30*/  UIMAD UR11, UR55, UR13, UR11 ;  /* 0x0000000d370b72a4 */ /* 0x000fc6000f8e020b */
[----:B------:R-:W-:Y:S02]  /*fb40*/  ULDC.64 UR12, c[0x0][0xb40] ;  /* 0x0002d000000c7ab9 */ /* 0x000fe40000000a00 */
[----:B------:R-:W-:Y:S01]  /*fb50*/  UIMAD UR4, UR4, UR12, URZ ;  /* 0x0000000c040472a4 */ /* 0x000fe2000f8e023f */
[----:B0-----:R-:W-:-:S03]  /*fb60*/  @P1 IMAD.HI.U32 R4, R13, R4, RZ ;  /* 0x000000040d041227 */ /* 0x001fc600078e00ff */
[----:B------:R-:W-:Y:S02]  /*fb70*/  UIMAD UR4, UR8, UR13, UR4 ;  /* 0x0000000d080472a4 */ /* 0x000fe4000f8e0204 */
[----:B------:R-:W-:-:S03]  /*fb80*/  UIMAD.WIDE.U32 UR8, UR8, UR12, UR10 ;  /* 0x0000000c080872a5 */ /* 0x000fc6000f8e000a */
[----:B------:R-:W-:Y:S01]  /*fb90*/  ULDC.64 UR10, c[0x0][0xb48] ;  /* 0x0002d200000a7ab9 */ /* 0x000fe20000000a00 */
[----:B------:R-:W-:Y:S01]  /*fba0*/  UIADD3 UR9, UR9, UR4, URZ ;  /* 0x0000000409097290 */ /* 0x000fe2000fffe03f */
[----:B-1----:R-:W-:-:S03]  /*fbb0*/  @P1 SHF.R.U32.HI R7, RZ, R5, R4 ;  /* 0x00000005ff071219 */ /* 0x002fc60000011604 */
[----:B------:R-:W-:Y:S01]  /*fbc0*/  UIMAD.WIDE.U32 UR8, UR56, UR10, UR8 ;  /* 0x0000000a380872a5 */ /* 0x000fe2000f8e0008 */
[--C-:B------:R-:W-:Y:S01]  /*fbd0*/  SHF.R.S32.HI R4, RZ, 0x1f, R7.reuse ;  /* 0x0000001fff047819 */ /* 0x100fe20000011407 */
[----:B------:R-:W-:Y:S02]  /*fbe0*/  IMAD.MOV R6, RZ, RZ, -R7 ;  /* 0x000000ffff067224 */ /* 0x000fe400078e0a07 */
[----:B------:R-:W-:Y:S02]  /*fbf0*/  UIMAD UR56, UR56, UR11, UR9 ;  /* 0x0000000b383872a4 */ /* 0x000fe4000f8e0209 */
[----:B------:R-:W-:Y:S01]  /*fc00*/  IMAD R45, R45, R6, R13 ;  /* 0x000000062d2d7224 */ /* 0x000fe200078e020d */
[----:B------:R-:W-:Y:S01]  /*fc10*/  ULDC.64 UR10, c[0x0][0xb30] ;  /* 0x0002cc00000a7ab9 */ /* 0x000fe20000000a00 */
[----:B------:R-:W-:Y:S02]  /*fc20*/  IMAD.U32 R5, RZ, RZ, UR9 ;  /* 0x00000009ff057e24 */ /* 0x000fe4000f8e00ff */
        /* <DEDUP_REMOVED lines=15> */
[----:B------:R-:W-:Y:S01]  /*fd20*/  PRMT R6, RZ, 0x654, R6 ;  /* 0x00000654ff067816 */ /* 0x000fe20000000006 */
[----:B------:R0:W1:Y:S01]  /*fd30*/  SHFL.IDX PT, R14, R0, RZ, 0x1c1f ;  /* 0x001c1fff000e7589 */ /* 0x00006200000e0000 */
[----:B------:R-:W-:Y:S02]  /*fd40*/  LEA.HI.X R20, R4, UR9, R5, 0x2, P1 ;  /* 0x0000000904147c11 */ /* 0x000fe400088f1405 */
[----:B------:R0:W-:Y:S03]  /*fd50*/  SYNCS.ARRIVE.TRANS64.RED.A1T0 RZ, [R6+URZ], RZ ;  /* 0x000000ff06ff79a7 */ /* 0x0001e6000810043f */
[----:B------:R0:W2:Y:S01]  /*fd60*/  SHFL.IDX PT, R15, R20, RZ, 0x1c1f ;  /* 0x001c1fff140f7589 */ /* 0x0000a200000e0000 */
[----:B------:R-:W-:Y:S05]  /*fd70*/  @P2 BRA `(.L_x_7905) ;  /* 0x0000000400042947 */ /* 0x000fea0003800000 */
[----:B------:R-:W-:Y:S02]  /*fd80*/  ULDC UR4, c[0x0][0xac8] ;  /* 0x0002b20000047ab9 */ /* 0x000fe40000000800 */
[----:B------:R-:W-:Y:S02]  /*fd90*/  ISETP.GE.AND P1, PT, R16, UR4, PT ;  /* 0x0000000410007c0c */ /* 0x000fe4000bf26270 */
[----:B------:R-:W-:Y:S02]  /*fda0*/  ISETP.GE.AND P3, PT, R197, UR4, PT ;  /* 0x00000004c5007c0c */ /* 0x000fe4000bf66270 */
[----:B------:R-:W-:Y:S02]  /*fdb0*/  ISETP.GE.AND P4, PT, R196, UR4, PT ;  /* 0x00000004c4007c0c */ /* 0x000fe4000bf86270 */
[----:B------:R-:W-:-:S07]  /*fdc0*/  ISETP.GE.AND P2, PT, R195, UR4, PT ;  /* 0x00000004c3007c0c */ /* 0x000fce000bf46270 */
[CC--:B-1----:R-:W-:Y:S02]  /*fdd0*/  @!P1 LEA R4, P5, R16.reuse, R14.reuse, 0x2 ;  /* 0x0000000e10049211 */ /* 0x0c2fe400078a10ff */
[CC--:B0-----:R-:W-:Y:S02]  /*fde0*/  @!P3 LEA R6, P6, R197.reuse, R14.reuse, 0x2 ;  /* 0x0000000ec506b211 */ /* 0x0c1fe400078c10ff */
[-C--:B--2---:R-:W-:Y:S02]  /*fdf0*/  @!P1 LEA.HI.X R5, R16, R15.reuse, R215, 0x2, P5 ;  /* 0x0000000f10059211 */ /* 0x084fe400028f14d7 */
[----:B------:R-:W-:Y:S02]  /*fe00*/  @!P3 LEA.HI.X R7, R197, R15, R214, 0x2, P6 ;  /* 0x0000000fc507b211 */ /* 0x000fe400030f14d6 */
[----:B------:R-:W-:Y:S01]  /*fe10*/  @!P4 LEA R8, P5, R196, R14, 0x2 ;  /* 0x0000000ec408c211 */ /* 0x000fe200078a10ff */
[----:B------:R0:W-:Y:S01]  /*fe20*/  @!P1 ST.E.64 desc[UR36][R4.64], R88 ;  /* 0x0000005804009985 */ /* 0x0001e2000c101b24 */
[----:B------:R-:W-:-:S02]  /*fe30*/  ISETP.GE.AND P1, PT, R194, UR4, PT ;  /* 0x00000004c2007c0c */ /* 0x000fc4000bf26270 */
[-C--:B------:R-:W-:Y:S01]  /*fe40*/  @!P2 LEA R10, P6, R195, R14.reuse, 0x2 ;  /* 0x0000000ec30aa211 */ /* 0x080fe200078c10ff */
[----:B------:R1:W-:Y:S01]  /*fe50*/  @!P3 ST.E.64 desc[UR36][R6.64], R92 ;  /* 0x0000005c0600b985 */ /* 0x0003e2000c101b24 */
[----:B------:R-:W-:Y:S02]  /*fe60*/  ISETP.GE.AND P3, PT, R193, UR4, PT ;  /* 0x00000004c1007c0c */ /* 0x000fe4000bf66270 */
[-C--:B------:R-:W-:Y:S02]  /*fe70*/  @!P4 LEA.HI.X R9, R196, R15.reuse, R213, 0x2, P5 ;  /* 0x0000000fc409c211 */ /* 0x080fe400028f14d5 */
[----:B------:R-:W-:Y:S02]  /*fe80*/  @!P2 LEA.HI.X R11, R195, R15, R212, 0x2, P6 ;  /* 0x0000000fc30ba211 */ /* 0x000fe400030f14d4 */
[----:B------:R-:W-:Y:S01]  /*fe90*/  ISETP.GE.AND P5, PT, R192, UR4, PT ;  /* 0x00000004c0007c0c */ /* 0x000fe2000bfa6270 */
[----:B------:R2:W-:Y:S02]  /*fea0*/  @!P4 ST.E.64 desc[UR36][R8.64], R96 ;  /* 0x000000600800c985 */ /* 0x0005e4000c101b24 */
[----:B------:R-:W-:-:S02]  /*feb0*/  @!P1 LEA R12, P4, R194, R14, 0x2 ;  /* 0x0000000ec20c9211 */ /* 0x000fc400078810ff */
[----:B------:R3:W-:Y:S01]  /*fec0*/  @!P2 ST.E.64 desc[UR36][R10.64], R100 ;  /* 0x000000640a00a985 */ /* 0x0007e2000c101b24 */
[----:B------:R-:W-:Y:S02]  /*fed0*/  ISETP.GE.AND P2, PT, R191, UR4, PT ;  /* 0x00000004bf007c0c */ /* 0x000fe4000bf46270 */
[CC--:B0-----:R-:W-:Y:S02]  /*fee0*/  @!P3 LEA R4, P6, R193.reuse, R14.reuse, 0x2 ;  /* 0x0000000ec104b211 */ /* 0x0c1fe400078c10ff */
[-C--:B------:R-:W-:Y:S02]  /*fef0*/  @!P1 LEA.HI.X R13, R194, R15.reuse, R211, 0x2, P4 ;  /* 0x0000000fc20d9211 */ /* 0x080fe400020f14d3 */
[----:B------:R-:W-:Y:S02]  /*ff00*/  @!P3 LEA.HI.X R5, R193, R15, R210, 0x2, P6 ;  /* 0x0000000fc105b211 */ /* 0x000fe400030f14d2 */
[----:B------:R-:W-:Y:S01]  /*ff10*/  ISETP.GE.AND P4, PT, R190, UR4, PT ;  /* 0x00000004be007c0c */ /* 0x000fe2000bf86270 */
[----:B------:R0:W-:Y:S01]  /*ff20*/  @!P1 ST.E.64 desc[UR36][R12.64], R104 ;  /* 0x000000680c009985 */ /* 0x0001e2000c101b24 */
[----:B-1----:R-:W-:-:S03]  /*ff30*/  @!P5 LEA R6, P1, R192, R14, 0x2 ;  /* 0x0000000ec006d211 */ /* 0x002fc600078210ff */
[----:B------:R1:W-:Y:S01]  /*ff40*/  @!P3 ST.E.64 desc[UR36][R4.64], R108 ;  /* 0x0000006c0400b985 */ /* 0x0003e2000c101b24 */
[-C--:B--2---:R-:W-:Y:S02]  /*ff50*/  @!P2 LEA R8, P6, R191, R14.reuse, 0x2 ;  /* 0x0000000ebf08a211 */ /* 0x084fe400078c10ff */
[----:B------:R-:W-:Y:S02]  /*ff60*/  ISETP.GE.AND P3, PT, R189, UR4, PT ;  /* 0x00000004bd007c0c */ /* 0x000fe4000bf66270 */
[-C--:B------:R-:W-:Y:S02]  /*ff70*/  @!P5 LEA.HI.X R7, R192, R15.reuse, R209, 0x2, P1 ;  /* 0x0000000fc007d211 */ /* 0x080fe400008f14d1 */
[----:B------:R-:W-:Y:S02]  /*ff80*/  ISETP.GE.AND P1, PT, R188, UR4, PT ;  /* 0x00000004bc007c0c */ /* 0x000fe4000bf26270 */
[----:B------:R-:W-:Y:S01]  /*ff90*/  @!P2 LEA.HI.X R9, R191, R15, R208, 0x2, P6 ;  /* 0x0000000fbf09a211 */ /* 0x000fe200030f14d0 */
[----:B------:R2:W-:Y:S01]  /*ffa0*/  @!P5 ST.E.64 desc[UR36][R6.64], R112 ;  /* 0x000000700600d985 */ /* 0x0005e2000c101b24 */
[----:B---3--:R-:W-:-:S03]  /*ffb0*/  @!P4 LEA R10, P6, R190, R14, 0x2 ;  /* 0x0000000ebe0ac211 */ /* 0x008fc600078c10ff */
[----:B------:R3:W-:Y:S01]  /*ffc0*/  @!P2 ST.E.64 desc[UR36][R8.64], R116 ;  /* 0x000000740800a985 */ /* 0x0007e2000c101b24 */
[----:B------:R-:W-:Y:S02]  /*ffd0*/  ISETP.GE.AND P2, PT, R187, UR4, PT ;  /* 0x00000004bb007c0c */ /* 0x000fe4000bf46270 */
[-C--:B------:R-:W-:Y:S02]  /*ffe0*/  @!P4 LEA.HI.X R11, R190, R15.reuse, R207, 0x2, P6 ;  /* 0x0000000fbe0bc211 */ /* 0x080fe400030f14cf */
[CC--:B0-----:R-:W-:Y:S02]  /*fff0*/  @!P3 LEA R12, P5, R189.reuse, R14.reuse, 0x2 ;  /* 0x0000000ebd0cb211 */ /* 0x0c1fe400078a10ff */
        /* <DEDUP_REMOVED lines=14> */
[CC--:B0-----:R-:W-:Y:S02]  /*100e0*/  @!P5 LEA R10, P2, R185.reuse, R14.reuse, 0x2 ;  /* 0x0000000eb90ad211 */ /* 0x0c1fe400078410ff */
        /* <DEDUP_REMOVED lines=10> */
.L_x_7905:
[----:B------:R-:W-:Y:S05]  /*10190*/  BSYNC B1 ;  /* 0x0000000000017941 */ /* 0x000fea0003800000 */
.L_x_7904:
[----:B0-----:R-:W0:Y:S04]  /*101a0*/  SHFL.IDX PT, R20, R20, 0x1, 0x1c1f ;  /* 0x003c1f0014147f89 */ /* 0x001e2800000e0000 */
[----:B------:R-:W3:Y:S01]  /*101b0*/  SHFL.IDX PT, R0, R0, 0x1, 0x1c1f ;  /* 0x003c1f0000007f89 */ /* 0x000ee200000e0000 */
[----:B------:R-:W-:Y:S05]  /*101c0*/  @P0 BRA `(.L_x_7903) ;  /* 0x0000001000240947 */ /* 0x000fea0003800000 */
[----:B------:R-:W-:Y:S02]  /*101d0*/  ULDC UR4, c[0x0][0xac8] ;  /* 0x0002b20000047ab9 */ /* 0x000fe40000000800 */
[----:B------:R-:W-:Y:S02]  /*101e0*/  ISETP.GE.AND P2, PT, R16, UR4, PT ;  /* 0x0000000410007c0c */ /* 0x000fe4000bf46270 */
[----:B------:R-:W-:Y:S02]  /*101f0*/  ISETP.GE.AND P1, PT, R197, UR4, PT ;  /* 0x00000004c5007c0c */ /* 0x000fe4000bf26270 */
[----:B------:R-:W-:Y:S02]  /*10200*/  ISETP.GE.AND P0, PT, R196, UR4, PT ;  /* 0x00000004c4007c0c */ /* 0x000fe4000bf06270 */
[----:B------:R-:W-:Y:S02]  /*10210*/  ISETP.GE.AND P4, PT, R194, UR4, PT ;  /* 0x00000004c2007c0c */ /* 0x000fe4000bf86270 */
[----:B------:R-:W-:-:S05]  /*10220*/  ISETP.GE.AND P3, PT, R195, UR4, PT ;  /* 0x00000004c3007c0c */ /* 0x000fca000bf66270 */
[CC--:B---34-:R-:W-:Y:S02]  /*10230*/  @!P2 LEA R4, P6, R16.reuse, R0.reuse, 0x2 ;  /* 0x000000001004a211 */ /* 0x0d8fe400078c10ff */
[C---:B------:R-:W-:Y:S02]  /*10240*/  @!P1 LEA R6, P5, R197.reuse, R0, 0x2 ;  /* 0x00000000c5069211 */ /* 0x040fe400078a10ff */
[----:B0-----:R-:W-:Y:S02]  /*10250*/  @!P2 LEA.HI.X R5, R16, R20, R215, 0x2, P6 ;  /* 0x000000141005a211 */ /* 0x001fe400030f14d7 */
[----:B------:R-:W-:Y:S02]  /*10260*/  @!P0 LEA R8, P6, R196, R0, 0x2 ;  /* 0x00000000c4088211 */ /* 0x000fe400078c10ff */
[----:B------:R-:W-:Y:S01]  /*10270*/  @!P1 LEA.HI.X R7, R197, R20, R214, 0x2, P5 ;  /* 0x00000014c5079211 */ /* 0x000fe200028f14d6 */
[----:B------:R0:W-:Y:S01]  /*10280*/  @!P2 ST.E.64 desc[UR36][R4.64], R2 ;  /* 0x000000020400a985 */ /* 0x0001e2000c101b24 */
[----:B------:R-:W-:-:S02]  /*10290*/  ISETP.GE.AND P5, PT, R193, UR4, PT ;  /* 0x00000004c1007c0c */ /* 0x000fc4000bfa6270 */
[----:B------:R-:W-:Y:S01]  /*102a0*/  @!P0 LEA.HI.X R9, R196, R20, R213, 0x2, P6 ;  /* 0x00000014c4098211 */ /* 0x000fe200030f14d5 */
[----:B------:R3:W-:Y:S01]  /*102b0*/  @!P1 ST.E.64 desc[UR36][R6.64], R94 ;  /* 0x0000005e06009985 */ /* 0x0007e2000c101b24 */
[----:B------:R-:W-:Y:S02]  /*102c0*/  ISETP.GE.AND P2, PT, R192, UR4, PT ;  /* 0x00000004c0007c0c */ /* 0x000fe4000bf46270 */
[-C--:B------:R-:W-:Y:S01]  /*102d0*/  @!P3 LEA R10, P6, R195, R0.reuse, 0x2 ;  /* 0x00000000c30ab211 */ /* 0x080fe200078c10ff */
[----:B------:R4:W-:Y:S01]  /*102e0*/  @!P0 ST.E.64 desc[UR36][R8.64], R98 ;  /* 0x0000006208008985 */ /* 0x0009e2000c101b24 */
[C---:B------:R-:W-:Y:S02]  /*102f0*/  @!P4 LEA R12, P0, R194.reuse, R0, 0x2 ;  /* 0x00000000c20cc211 */ /* 0x040fe400078010ff */
[----:B------:R-:W-:Y:S02]  /*10300*/  ISETP.GE.AND P1, PT, R191, UR4, PT ;  /* 0x00000004bf007c0c */ /* 0x000fe4000bf26270 */
[----:B------:R-:W-:-:S02]  /*10310*/  @!P4 LEA.HI.X R13, R194, R20, R211, 0x2, P0 ;  /* 0x00000014c20dc211 */ /* 0x000fc400000f14d3 */
[----:B------:R-:W-:Y:S02]  /*10320*/  @!P3 LEA.HI.X R11, R195, R20, R212, 0x2, P6 ;  /* 0x00000014c30bb211 */ /* 0x000fe400030f14d4 */
[----:B------:R-:W-:Y:S02]  /*10330*/  ISETP.GE.AND P0, PT, R190, UR4, PT ;  /* 0x00000004be007c0c */ /* 0x000fe4000bf06270 */
[----:B-1----:R-:W-:Y:S01]  /*10340*/  @!P5 LEA R14, P6, R193, R0, 0x2 ;  /* 0x00000000c10ed211 */ /* 0x002fe200078c10ff */
[----:B------:R1:W-:Y:S01]  /*10350*/  @!P3 ST.E.64 desc[UR36][R10.64], R102 ;  /* 0x000000660a00b985 */ /* 0x0003e2000c101b24 */
[----:B------:R-:W-:Y:S02]  /*10360*/  ISETP.GE.AND P3, PT, R189, UR4, PT ;  /* 0x00000004bd007c0c */ /* 0x000fe4000bf66270 */
[----:B--2---:R-:W-:Y:S01]  /*10370*/  @!P5 LEA.HI.X R15, R193, R20, R210, 0x2, P6 ;  /* 0x00000014c10fd211 */ /* 0x004fe200030f14d2 */
[----:B------:R-:W-:Y:S01]  /*10380*/  @!P4 ST.E.64 desc[UR36][R12.64], R106 ;  /* 0x0000006a0c00c985 */ /* 0x000fe2000c101b24 */
[----:B0-----:R-:W-:-:S03]  /*10390*/  @!P2 LEA R2, P4, R192, R0, 0x2 ;  /* 0x00000000c002a211 */ /* 0x001fc600078810ff */
[----:B------:R-:W-:Y:S01]  /*103a0*/  @!P5 ST.E.64 desc[UR36][R14.64], R110 ;  /* 0x0000006e0e00d985 */ /* 0x000fe2000c101b24 */
[C---:B------:R-:W-:Y:S02]  /*103b0*/  @!P1 LEA R4, P5, R191.reuse, R0, 0x2 ;  /* 0x00000000bf049211 */ /* 0x040fe400078a10ff */
[----:B------:R-:W-:Y:S02]  /*103c0*/  @!P2 LEA.HI.X R3, R192, R20, R209, 0x2, P4 ;  /* 0x00000014c003a211 */ /* 0x000fe400020f14d1 */
[----:B---3--:R-:W-:Y:S02]  /*103d0*/  @!P0 LEA R6, P6, R190, R0, 0x2 ;  /* 0x00000000be068211 */ /* 0x008fe400078c10ff */
[----:B------:R-:W-:Y:S01]  /*103e0*/  ISETP.GE.AND P4, PT, R188, UR4, PT ;  /* 0x00000004bc007c0c */ /* 0x000fe2000bf86270 */
[----:B------:R0:W-:Y:S01]  /*103f0*/  @!P2 ST.E.64 desc[UR36][R2.64], R114 ;  /* 0x000000720200a985 */ /* 0x0001e2000c101b24 */
[-C--:B------:R-:W-:Y:S02]  /*10400*/  @!P1 LEA.HI.X R5, R191, R20.reuse, R208, 0x2, P5 ;  /* 0x00000014bf059211 */ /* 0x080fe400028f14d0 */
[----:B------:R-:W-:-:S02]  /*10410*/  @!P0 LEA.HI.X R7, R190, R20, R207, 0x2, P6 ;  /* 0x00000014be078211 */ /* 0x000fc400030f14cf */
[----:B------:R-:W-:Y:S01]  /*10420*/  ISETP.GE.AND P2, PT, R187, UR4, PT ;  /* 0x00000004bb007c0c */ /* 0x000fe2000bf46270 */
[----:B------:R2:W-:Y:S01]  /*10430*/  @!P1 ST.E.64 desc[UR36][R4.64], R118 ;  /* 0x0000007604009985 */ /* 0x0005e2000c101b24 */
[----:B----4-:R-:W-:Y:S02]  /*10440*/  @!P3 LEA R8, P5, R189, R0, 0x2 ;  /* 0x00000000bd08b211 */ /* 0x010fe400078a10ff */
[----:B------:R-:W-:Y:S01]  /*10450*/  ISETP.GE.AND P1, PT, R186, UR4, PT ;  /* 0x00000004ba007c0c */ /* 0x000fe2000bf26270 */
[----:B------:R3:W-:Y:S01]  /*10460*/  @!P0 ST.E.64 desc[UR36][R6.64], R122 ;  /* 0x0000007a06008985 */ /* 0x0007e2000c101b24 */
[----:B------:R-:W-:Y:S02]  /*10470*/  ISETP.GE.AND P0, PT, R185, UR4, PT ;  /* 0x00000004b9007c0c */ /* 0x000fe4000bf06270 */
[----:B------:R-:W-:Y:S02]  /*10480*/  @!P3 LEA.HI.X R9, R189, R20, R206, 0x2, P5 ;  /* 0x00000014bd09b211 */ /* 0x000fe400028f14ce */
[----:B------:R-:W-:-:S02]  /*10490*/  ISETP.GE.AND P5, PT, R184, UR4, PT ;  /* 0x00000004b8007c0c */ /* 0x000fc4000bfa6270 */
[CC--:B-1----:R-:W-:Y:S01]  /*104a0*/  @!P4 LEA R10, P6, R188.reuse, R0.reuse, 0x2 ;  /* 0x00000000bc0ac211 */ /* 0x0c2fe200078c10ff */
[----:B------:R1:W-:Y:S01]  /*104b0*/  @!P3 ST.E.64 desc[UR36][R8.64], R126 ;  /* 0x0000007e0800b985 */ /* 0x0003e2000c101b24 */
[C---:B0-----:R-:W-:Y:S02]  /*104c0*/  @!P2 LEA R2, P3, R187.reuse, R0, 0x2 ;  /* 0x00000000bb02a211 */ /* 0x041fe400078610ff */
[----:B------:R-:W-:Y:S02]  /*104d0*/  @!P4 LEA.HI.X R11, R188, R20, R205, 0x2, P6 ;  /* 0x00000014bc0bc211 */ /* 0x000fe400030f14cd */
[----:B--2---:R-:W-:Y:S02]  /*104e0*/  @!P1 LEA R4, P6, R186, R0, 0x2 ;  /* 0x00000000ba049211 */ /* 0x004fe400078c10ff */
[----:B------:R-:W-:Y:S01]  /*104f0*/  @!P2 LEA.HI.X R3, R187, R20, R204, 0x2, P3 ;  /* 0x00000014bb03a211 */ /* 0x000fe200018f14cc */
[----:B------:R1:W-:Y:S01]  /*10500*/  @!P4 ST.E.64 desc[UR36][R10.64], R130 ;  /* 0x000000820a00c985 */ /* 0x0003e2000c101b24 */
[----:B---3--:R-:W-:-:S02]  /*10510*/  @!P0 LEA R6, P4, R185, R0, 0x2 ;  /* 0x00000000b9068211 */ /* 0x008fc400078810ff */
        /* <DEDUP_REMOVED lines=10> */
[----:B-1----:R-:W-:-:S04]  /*105c0*/  LEA R2, P0, R23, R0, 0x2 ;  /* 0x0000000017027211 */ /* 0x002fc800078010ff */
[----:B------:R-:W-:-:S05]  /*105d0*/  LEA.HI.X R3, R23, R20, R200, 0x2, P0 ;  /* 0x0000001417037211 */ /* 0x000fca00000f14c8 */
[----:B------:R0:W-:Y:S01]  /*105e0*/  ST.E.64 desc[UR36][R2.64], R150 ;  /* 0x0000009602007985 */ /* 0x0001e2000c101b24 */
[----:B------:R-:W-:Y:S05]  /*105f0*/  BRA `(.L_x_7903) ;  /* 0x0000000c00187947 */ /* 0x000fea0003800000 */
.L_x_7894:
[----:B------:R-:W-:Y:S02]  /*10600*/  ULDC.64 UR8, c[0x0][0xc00] ;  /* 0x0003000000087ab9 */ /* 0x000fe40000000a00 */
[----:B------:R-:W-:-:S04]  /*10610*/  UISETP.NE.U32.AND UP0, UPT, UR8, URZ, UPT ;  /* 0x0000003f0800728c */ /* 0x000fc8000bf05070 */
[----:B------:R-:W-:-:S03]  /*10620*/  UISETP.NE.AND.EX UP0, UPT, UR9, URZ, UPT, UP0 ;  /* 0x0000003f0900728c */ /* 0x000fc6000bf05300 */
[----:B------:R-:W-:Y:S02]  /*10630*/  ULDC.64 UR8, c[0x0][0xc00] ;  /* 0x0003000000087ab9 */ /* 0x000fe40000000a00 */
[----:B------:R-:W-:Y:S01]  /*10640*/  UIMAD.WIDE UR8, UR57, 0x4, UR8 ;  /* 0x00000004390878a5 */ /* 0x000fe2000f8e0208 */
[----:B------:R-:W-:-:S05]  /*10650*/  PLOP3.LUT P1, PT, PT, PT, UP0, 0x80, 0x0 ;  /* 0x000000000000781c */ /* 0x000fca0003f2f008 */
[----:B------:R-:W-:Y:S02]  /*10660*/  IMAD.U32 R2, RZ, RZ, UR8 ;  /* 0x00000008ff027e24 */ /* 0x000fe4000f8e00ff */
[----:B------:R-:W-:Y:S01]  /*10670*/  IMAD.U32 R3, RZ, RZ, UR9 ;  /* 0x00000009ff037e24 */ /* 0x000fe2000f8e00ff */
[----:B------:R-:W-:Y:S02]  /*10680*/  ULDC.64 UR8, c[0x0][0xc08] ;  /* 0x0003020000087ab9 */ /* 0x000fe40000000a00 */
[----:B------:R-:W-:Y:S01]  /*10690*/  UISETP.NE.U32.AND UP1, UPT, UR8, URZ, UPT ;  /* 0x0000003f0800728c */ /* 0x000fe2000bf25070 */
[----:B------:R-:W-:Y:S02]  /*106a0*/  ULDC UR4, c[0x0][0xa88] ;  /* 0x0002a20000047ab9 */ /* 0x000fe40000000800 */
[----:B------:R-:W2:Y:S01]  /*106b0*/  @P1 LDG.E R6, desc[UR36][R2.64] ;  /* 0x0000002402061981 */ /* 0x000ea2000c1e1900 */
[----:B------:R-:W-:Y:S01]  /*106c0*/  UISETP.NE.AND.EX UP1, UPT, UR9, URZ, UPT, UP1 ;  /* 0x0000003f0900728c */ /* 0x000fe2000bf25310 */
[----:B------:R-:W-:-:S05]  /*106d0*/  IMAD.U32 R0, RZ, RZ, UR4 ;  /* 0x00000004ff007e24 */ /* 0x000fca000f8e00ff */
[----:B------:R-:W-:-:S05]  /*106e0*/  PLOP3.LUT P2, PT, PT, PT, UP1, 0x80, 0x0 ;  /* 0x000000000000781c */ /* 0x000fca0003f4f018 */
[----:B------:R-:W-:Y:S02]  /*106f0*/  @UP1 ULDC.64 UR8, c[0x0][0xc08] ;  /* 0x0003020000081ab9 */ /* 0x000fe40000000a00 */
[----:B------:R-:W-:-:S06]  /*10700*/  @UP1 UIMAD.WIDE UR8, UR57, 0x4, UR8 ;  /* 0x00000004390818a5 */ /* 0x000fcc000f8e0208 */
[----:B------:R-:W-:Y:S02]  /*10710*/  IMAD.U32 R4, RZ, RZ, UR8 ;  /* 0x00000008ff047e24 */ /* 0x000fe4000f8e00ff */
[----:B------:R-:W-:-:S05]  /*10720*/  IMAD.U32 R5, RZ, RZ, UR9 ;  /* 0x00000009ff057e24 */ /* 0x000fca000f8e00ff */
[----:B------:R0:W5:Y:S01]  /*10730*/  @P2 LDG.E R0, desc[UR36][R4.64] ;  /* 0x0000002404002981 */ /* 0x000162000c1e1900 */
[----:B------:R-:W-:Y:S01]  /*10740*/  UISETP.NE.AND UP1, UPT, UR54, URZ, UPT ;  /* 0x0000003f3600728c */ /* 0x000fe2000bf25270 */
[----:B------:R-:W-:Y:S01]  /*10750*/  ISETP.GT.AND P0, PT, R222, 0x7f, PT ;  /* 0x0000007fde00780c */ /* 0x000fe20003f04270 */
[----:B------:R-:W-:-:S09]  /*10760*/  UMOV UR4, URZ ;  /* 0x0000003f00047c82 */ /* 0x000fd20008000000 */
[----:B------:R-:W-:Y:S01]  /*10770*/  @!UP1 ULDC UR54, c[0x0][0xad4] ;  /* 0x0002b50000369ab9 */ /* 0x000fe20000000800 */
[----:B--2---:R-:W-:Y:S01]  /*10780*/  @P1 R2UR UR4, R6 ;  /* 0x00000000060412ca */ /* 0x004fe200000e0000 */
[----:B0-----:R-:W-:-:S14]  /*10790*/  @P2 BRA `(.L_x_7906) ;  /* 0x0000000000102947 */ /* 0x001fdc0003800000 */
[----:B------:R-:W-:Y:S05]  /*107a0*/  @!P1 BRA `(.L_x_7906) ;  /* 0x00000000000c9947 */ /* 0x000fea0003800000 */
[----:B------:R-:W2:Y:S04]  /*107b0*/  LDG.E R5, desc[UR36][R2.64] ;  /* 0x0000002402057981 */ /* 0x000ea8000c1e1900 */
[----:B-----5:R-:W2:Y:S02]  /*107c0*/  LDG.E R0, desc[UR36][R2.64+0x4] ;  /* 0x0000042402007981 */ /* 0x020ea4000c1e1900 */
[----:B--2---:R-:W-:-:S07]  /*107d0*/  IMAD.IADD R0, R0, 0x1, -R5 ;  /* 0x0000000100007824 */ /* 0x004fce00078e0a05 */
.L_x_7906:
[----:B------:R-:W-:Y:S01]  /*107e0*/  USHF.R.S32.HI UR13, URZ, 0x1f, UR57 ;  /* 0x0000001f3f0d7899 */ /* 0x000fe20008011439 */
[----:B------:R-:W-:Y:S01]  /*107f0*/  BSSY B1, `(.L_x_7907) ;  /* 0x000003a000017945 */ /* 0x000fe20003800000 */
[----:B------:R-:W-:Y:S02]  /*10800*/  USHF.R.S32.HI UR21, URZ, 0x1f, UR4 ;  /* 0x0000001f3f157899 */ /* 0x000fe40008011404 */
        /* <DEDUP_REMOVED lines=11> */
[----:B------:R-:W-:Y:S01]  /*108c0*/  UISETP.GT.AND UP0, UPT, UR54, 0x1, UPT ;  /* 0x000000013600788c */ /* 0x000fe2000bf04270 */
[----:B------:R-:W-:Y:S01]  /*108d0*/  IMAD.MOV.U32 R5, RZ, RZ, R4 ;  /* 0x000000ffff057224 */ /* 0x000fe200078e0004 */
[----:B------:R-:W-:Y:S02]  /*108e0*/  UMOV UR19, 0x9b8 ;  /* 0x000009b800137882 */ /* 0x000fe40000000000 */
[----:B------:R-:W-:Y:S02]  /*108f0*/  USEL UR19, UR19, 0x978, UP0 ;  /* 0x0000097813137887 */ /* 0x000fe40008000000 */
[----:B------:R-:W-:-:S06]  /*10900*/  USEL UR18, UR56, URZ, UP0 ;  /* 0x0000003f38127287 */ /* 0x000fcc0008000000 */
[----:B------:R-:W0:Y:S04]  /*10910*/  @P0 LDC R3, c[0x0][0xbec] ;  /* 0x0002fb00ff030b82 */ /* 0x000e280000000800 */
[----:B------:R-:W-:Y:S01]  /*10920*/  ULDC.64 UR8, c[0x0][UR19+0x218] ;  /* 0x0000860013087abb */ /* 0x000fe20008000a00 */
[----:B------:R-:W-:Y:S01]  /*10930*/  ULDC.64 UR14, c[0x0][UR19+0x220] ;  /* 0x00008800130e7abb */ /* 0x000fe20008000a00 */
[----:B------:R-:W-:Y:S01]  /*10940*/  ULDC.64 UR16, c[0x0][UR19+0x228] ;  /* 0x00008a0013107abb */ /* 0x000fe20008000a00 */
[----:B------:R-:W-:Y:S01]  /*10950*/  UIMAD.WIDE.U32 UR10, UR8, UR55, URZ ;  /* 0x00000037080a72a5 */ /* 0x000fe2000f8e003f */
[----:B------:R-:W1:Y:S01]  /*10960*/  @P0 LDC R7, c[0x0][0xbf0] ;  /* 0x0002fc00ff070b82 */ /* 0x000e620000000800 */
[----:B------:R-:W-:Y:S02]  /*10970*/  UIMAD UR20, UR9, UR55, URZ ;  /* 0x00000037091472a4 */ /* 0x000fe4000f8e023f */
[----:B------:R-:W-:-:S02]  /*10980*/  UIMAD UR15, UR15, UR12, URZ ;  /* 0x0000000c0f0f72a4 */ /* 0x000fc4000f8e023f */
[----:B------:R-:W-:Y:S02]  /*10990*/  UIMAD.WIDE.U32 UR22, UR16, UR18, URZ ;  /* 0x00000012101672a5 */ /* 0x000fe4000f8e003f */
[----:B------:R-:W-:Y:S02]  /*109a0*/  UIMAD.WIDE.U32 UR8, UR14, UR12, URZ ;  /* 0x0000000c0e0872a5 */ /* 0x000fe4000f8e003f */
[----:B------:R-:W-:Y:S02]  /*109b0*/  UIMAD UR16, UR17, UR18, URZ ;  /* 0x00000012111072a4 */ /* 0x000fe4000f8e023f */
[----:B------:R-:W-:Y:S02]  /*109c0*/  UIMAD UR15, UR14, UR13, UR15 ;  /* 0x0000000d0e0f72a4 */ /* 0x000fe4000f8e020f */
[----:B------:R-:W-:Y:S02]  /*109d0*/  UIADD3 UR10, UP1, UP2, UR8, UR10, UR4 ;  /* 0x0000000a080a7290 */ /* 0x000fe4000fa3e004 */
[----:B------:R-:W-:Y:S01]  /*109e0*/  UIADD3 UR16, UR23, UR16, URZ ;  /* 0x0000001017107290 */ /* 0x000fe2000fffe03f */
[----:B0-----:R-:W-:Y:S01]  /*109f0*/  @P0 IMAD.HI.U32 R2, R4, R3, RZ ;  /* 0x0000000304020227 */ /* 0x001fe200078e00ff */
[----:B------:R-:W-:-:S02]  /*10a00*/  UIADD3 UR20, UR11, UR20, URZ ;  /* 0x000000140b147290 */ /* 0x000fc4000fffe03f */
[----:B------:R-:W-:Y:S01]  /*10a10*/  UIADD3 UR15, UR9, UR15, URZ ;  /* 0x0000000f090f7290 */ /* 0x000fe2000fffe03f */
[----:B------:R-:W-:Y:S02]  /*10a20*/  IMAD.U32 R3, RZ, RZ, UR23 ;  /* 0x00000017ff037e24 */ /* 0x000fe4000f8e00ff */
[----:B------:R-:W-:Y:S01]  /*10a30*/  IMAD.U32 R6, RZ, RZ, UR16 ;  /* 0x00000010ff067e24 */ /* 0x000fe2000f8e00ff */
[----:B------:R-:W-:Y:S01]  /*10a40*/  ULDC.64 UR8, c[0x0][UR19+0x210] ;  /* 0x0000840013087abb */ /* 0x000fe20008000a00 */
[----:B-1----:R-:W-:Y:S01]  /*10a50*/  @P0 SHF.R.U32.HI R5, RZ, R7, R2 ;  /* 0x00000007ff050219 */ /* 0x002fe20000011602 */
[----:B------:R-:W-:-:S04]  /*10a60*/  IMAD.U32 R2, RZ, RZ, UR22 ;  /* 0x00000016ff027e24 */ /* 0x000fc8000f8e00ff */
[--C-:B------:R-:W-:Y:S01]  /*10a70*/  IMAD.MOV R7, RZ, RZ, -R5.reuse ;  /* 0x000000ffff077224 */ /* 0x100fe200078e0a05 */
[----:B------:R-:W-:Y:S01]  /*10a80*/  IADD3 R2, P0, P1, R5, UR10, R2 ;  /* 0x0000000a05027c10 */ /* 0x000fe2000f91e002 */
[----:B------:R-:W-:Y:S01]  /*10a90*/  UIADD3.X UR10, UR15, UR20, UR21, UP1, UP2 ;  /* 0x000000140f0a7290 */ /* 0x000fe20008fe4415 */
[----:B------:R-:W-:Y:S01]  /*10aa0*/  SHF.R.S32.HI R5, RZ, 0x1f, R5 ;  /* 0x0000001fff057819 */ /* 0x000fe20000011405 */
[----:B------:R-:W-:-:S04]  /*10ab0*/  IMAD R7, R9, R7, R4 ;  /* 0x0000000709077224 */ /* 0x000fc800078e0204 */
[----:B------:R-:W-:Y:S01]  /*10ac0*/  IADD3.X R3, R5, UR10, R6, P0, P1 ;  /* 0x0000000a05037c10 */ /* 0x000fe200087e2406 */
[C---:B------:R-:W-:Y:S01]  /*10ad0*/  IMAD R9, R7.reuse, UR9, RZ ;  /* 0x0000000907097c24 */ /* 0x040fe2000f8e02ff */
[----:B------:R-:W-:Y:S01]  /*10ae0*/  SHF.R.S32.HI R4, RZ, 0x1f, R7 ;  /* 0x0000001fff047819 */ /* 0x000fe20000011407 */
[----:B------:R-:W-:Y:S01]  /*10af0*/  ULDC.64 UR10, c[0x0][0xba8] ;  /* 0x0002ea00000a7ab9 */ /* 0x000fe20000000a00 */
[----:B------:R-:W-:Y:S01]  /*10b00*/  @!UP0 ULDC UR10, c[0x0][0xb50] ;  /* 0x0002d400000a8ab9 */ /* 0x000fe20000000800 */
[----:B------:R-:W-:Y:S01]  /*10b10*/  IMAD.WIDE.U32 R2, R7, UR8, R2 ;  /* 0x0000000807027c25 */ /* 0x000fe2000f8e0002 */
[----:B------:R-:W-:-:S03]  /*10b20*/  @!UP0 ULDC UR11, c[0x0][0xb54] ;  /* 0x0002d500000b8ab9 */ /* 0x000fc60000000800 */
[----:B------:R-:W-:Y:S01]  /*10b30*/  IMAD R9, R4, UR8, R9 ;  /* 0x0000000804097c24 */ /* 0x000fe2000f8e0209 */
[----:B------:R-:W-:-:S03]  /*10b40*/  LEA R4, P0, R2, UR10, 0x2 ;  /* 0x0000000a02047c11 */ /* 0x000fc6000f8010ff */
[----:B------:R-:W-:-:S05]  /*10b50*/  IMAD.IADD R3, R3, 0x1, R9 ;  /* 0x0000000103037824 */ /* 0x000fca00078e0209 */
[----:B------:R-:W-:Y:S01]  /*10b60*/  LEA.HI.X R5, R2, UR11, R3, 0x2, P0 ;  /* 0x0000000b02057c11 */ /* 0x000fe200080f1403 */
[----:B------:R-:W-:-:S05]  /*10b70*/  IMAD.MOV.U32 R3, RZ, RZ, -0x800000 ;  /* 0xff800000ff037424 */ /* 0x000fca00078e00ff */
[----:B------:R0:W-:Y:S02]  /*10b80*/  STG.E desc[UR36][R4.64], R3 ;  /* 0x0000000304007986 */ /* 0x0001e4000c101924 */
.L_x_7908:
[----:B------:R-:W-:Y:S05]  /*10b90*/  BSYNC B1 ;  /* 0x0000000000017941 */ /* 0x000fea0003800000 */
.L_x_7907:
[----:B------:R-:W-:-:S06]  /*10ba0*/  UISETP.GT.AND UP0, UPT, UR54, 0x1, UPT ;  /* 0x000000013600788c */ /* 0x000fcc000bf04270 */
[----:B------:R-:W-:-:S13]  /*10bb0*/  PLOP3.LUT P0, PT, PT, PT, UP0, 0x80, 0x0 ;  /* 0x000000000000781c */ /* 0x000fda0003f0f008 */
[----:B------:R-:W-:Y:S05]  /*10bc0*/  @P0 BRA `(.L_x_7903) ;  /* 0x0000000400a40947 */ /* 0x000fea0003800000 */
[----:B------:R-:W1:Y:S01]  /*10bd0*/  LDC R11, c[0x0][0xbe8] ;  /* 0x0002fa00ff0b7b82 */ /* 0x000e620000000800 */
[----:B------:R-:W-:Y:S01]  /*10be0*/  ULDC.64 UR14, c[0x0][0xaa0] ;  /* 0x0002a800000e7ab9 */ /* 0x000fe20000000a00 */
[----:B------:R-:W-:Y:S01]  /*10bf0*/  IMAD R2, R22, 0x20, R198 ;  /* 0x0000002016027824 */ /* 0x000fe200078e02c6 */
[----:B------:R-:W-:Y:S01]  /*10c00*/  UIMAD UR10, UR21, UR14, URZ ;  /* 0x0000000e150a72a4 */ /* 0x000fe2000f8e023f */
[----:B------:R-:W-:Y:S01]  /*10c10*/  BSSY B1, `(.L_x_7909) ;  /* 0x000003a000017945 */ /* 0x000fe20003800000 */
[----:B------:R-:W-:Y:S01]  /*10c20*/  UIMAD.WIDE.U32 UR8, UR4, UR14, URZ ;  /* 0x0000000e040872a5 */ /* 0x000fe2000f8e003f */
[----:B------:R-:W-:Y:S01]  /*10c30*/  VIADD R6, R2, UR46 ;  /* 0x0000002e02067c36 */ /* 0x000fe20008000000 */
[----:B------:R-:W-:-:S03]  /*10c40*/  UIMAD UR10, UR4, UR15, UR10 ;  /* 0x0000000f040a72a4 */ /* 0x000fc6000f8e020a */
[----:B0-----:R-:W-:Y:S01]  /*10c50*/  IMAD.MOV.U32 R5, RZ, RZ, R6 ;  /* 0x000000ffff057224 */ /* 0x001fe200078e0006 */
        /* <DEDUP_REMOVED lines=28> */
[----:B------:R-:W-:Y:S02]  /*10e20*/  VIADD R6, R198, UR46 ;  /* 0x0000002ec6067c36 */ /* 0x000fe40008000000 */
[----:B-----5:R-:W-:Y:S02]  /*10e30*/  IMAD R11, R0, R11, RZ ;  /* 0x0000000b000b7224 */ /* 0x020fe400078e02ff */
[C---:B------:R-:W-:Y:S02]  /*10e40*/  IMAD R5, R7.reuse, UR9, R4 ;  /* 0x0000000907057c24 */ /* 0x040fe4000f8e0204 */
[----:B------:R-:W-:Y:S01]  /*10e50*/  IMAD.WIDE.U32 R2, R7, UR8, R2 ;  /* 0x0000000807027c25 */ /* 0x000fe2000f8e0002 */
[----:B------:R-:W-:Y:S01]  /*10e60*/  ISETP.GE.AND P2, PT, R6, R11, PT ;  /* 0x0000000b0600720c */ /* 0x000fe20003f46270 */
[----:B------:R-:W-:-:S02]  /*10e70*/  ULDC.64 UR8, c[0x0][0xa80] ;  /* 0x0002a00000087ab9 */ /* 0x000fc40000000a00 */
[----:B------:R-:W-:Y:S01]  /*10e80*/  VIADD R0, R6, 0x20 ;  /* 0x0000002006007836 */ /* 0x000fe20000000000 */
[----:B------:R-:W-:Y:S01]  /*10e90*/  LEA R4, P3, R2, UR8, 0x1 ;  /* 0x0000000802047c11 */ /* 0x000fe2000f8608ff */
[----:B------:R-:W-:-:S03]  /*10ea0*/  IMAD.IADD R3, R3, 0x1, R5 ;  /* 0x0000000103037824 */ /* 0x000fc600078e0205 */
[-C--:B------:R-:W-:Y:S01]  /*10eb0*/  ISETP.GE.AND P1, PT, R0, R11.reuse, PT ;  /* 0x0000000b0000720c */ /* 0x080fe20003f26270 */
[----:B------:R-:W-:Y:S01]  /*10ec0*/  VIADD R0, R6, 0x40 ;  /* 0x0000004006007836 */ /* 0x000fe20000000000 */
[----:B------:R-:W-:Y:S02]  /*10ed0*/  LEA.HI.X R5, R2, UR9, R3, 0x1, P3 ;  /* 0x0000000902057c11 */ /* 0x000fe400098f0c03 */
[----:B------:R0:W1:Y:S02]  /*10ee0*/  SHFL.IDX PT, R2, R4, RZ, 0x181f ;  /* 0x00181fff04027589 */ /* 0x00006400000e0000 */
[----:B------:R-:W-:Y:S02]  /*10ef0*/  ISETP.GE.AND P0, PT, R0, R11, PT ;  /* 0x0000000b0000720c */ /* 0x000fe40003f06270 */
[----:B------:R0:W2:Y:S01]  /*10f00*/  SHFL.IDX PT, R0, R5, RZ, 0x181f ;  /* 0x00181fff05007589 */ /* 0x0000a200000e0000 */
[----:B------:R-:W-:Y:S10]  /*10f10*/  @P2 BRA `(.L_x_7910) ;  /* 0x0000000000242947 */ /* 0x000ff40003800000 */
[----:B------:R-:W-:Y:S02]  /*10f20*/  ULDC UR4, c[0x0][0xac8] ;  /* 0x0002b20000047ab9 */ /* 0x000fe40000000800 */
[----:B------:R-:W-:Y:S02]  /*10f30*/  ISETP.GE.AND P4, PT, R18, UR4, PT ;  /* 0x0000000412007c0c */ /* 0x000fe4000bf86270 */
[----:B------:R-:W-:-:S11]  /*10f40*/  ISETP.GE.AND P5, PT, R19, UR4, PT ;  /* 0x0000000413007c0c */ /* 0x000fd6000bfa6270 */
[CC--:B-1----:R-:W-:Y:S02]  /*10f50*/  @!P4 LEA R8, P2, R18.reuse, R2.reuse, 0x1 ;  /* 0x000000021208c211 */ /* 0x0c2fe400078408ff */
[C---:B------:R-:W-:Y:S02]  /*10f60*/  @!P5 LEA R2, P3, R19.reuse, R2, 0x1 ;  /* 0x000000021302d211 */ /* 0x040fe400078608ff */
[-C--:B--2---:R-:W-:Y:S02]  /*10f70*/  @!P4 LEA.HI.X R9, R18, R0.reuse, R221, 0x1, P2 ;  /* 0x000000001209c211 */ /* 0x084fe400010f0cdd */
[----:B------:R-:W-:-:S03]  /*10f80*/  @!P5 LEA.HI.X R3, R19, R0, R220, 0x1, P3 ;  /* 0x000000001303d211 */ /* 0x000fc600018f0cdc */
[----:B------:R3:W-:Y:S04]  /*10f90*/  @!P4 ST.E.128 desc[UR36][R8.64], RZ ;  /* 0x000000ff0800c985 */ /* 0x0007e8000c101d24 */
[----:B------:R3:W-:Y:S02]  /*10fa0*/  @!P5 ST.E.128 desc[UR36][R2.64], RZ ;  /* 0x000000ff0200d985 */ /* 0x0007e4000c101d24 */
.L_x_7910:
[----:B------:R-:W-:Y:S05]  /*10fb0*/  BSYNC B1 ;  /* 0x0000000000017941 */ /* 0x000fea0003800000 */
.L_x_7909:
[----:B--2---:R2:W4:Y:S01]  /*10fc0*/  SHFL.IDX PT, R0, R5, 0x1, 0x181f ;  /* 0x00381f0005007f89 */ /* 0x00452200000e0000 */
[----:B------:R-:W-:Y:S03]  /*10fd0*/  BSSY B1, `(.L_x_7911) ;  /* 0x000000c000017945 */ /* 0x000fe60003800000 */
[----:B-1-3--:R2:W1:Y:S01]  /*10fe0*/  SHFL.IDX PT, R2, R4, 0x1, 0x181f ;  /* 0x00381f0004027f89 */ /* 0x00a46200000e0000 */
[----:B------:R-:W-:Y:S05]  /*10ff0*/  @P1 BRA `(.L_x_7912) ;  /* 0x0000000000241947 */ /* 0x000fea0003800000 */
[----:B------:R-:W-:Y:S02]  /*11000*/  ULDC UR4, c[0x0][0xac8] ;  /* 0x0002b20000047ab9 */ /* 0x000fe40000000800 */
[----:B------:R-:W-:Y:S02]  /*11010*/  ISETP.GE.AND P3, PT, R18, UR4, PT ;  /* 0x0000000412007c0c */ /* 0x000fe4000bf66270 */
[----:B------:R-:W-:-:S11]  /*11020*/  ISETP.GE.AND P4, PT, R19, UR4, PT ;  /* 0x0000000413007c0c */ /* 0x000fd6000bf86270 */
[CC--:B-1----:R-:W-:Y:S02]  /*11030*/  @!P3 LEA R8, P1, R18.reuse, R2.reuse, 0x1 ;  /* 0x000000021208b211 */ /* 0x0c2fe400078208ff */
[C---:B------:R-:W-:Y:S02]  /*11040*/  @!P4 LEA R2, P2, R19.reuse, R2, 0x1 ;  /* 0x000000021302c211 */ /* 0x040fe400078408ff */
[-C--:B----4-:R-:W-:Y:S02]  /*11050*/  @!P3 LEA.HI.X R9, R18, R0.reuse, R221, 0x1, P1 ;  /* 0x000000001209b211 */ /* 0x090fe400008f0cdd */
[----:B------:R-:W-:-:S03]  /*11060*/  @!P4 LEA.HI.X R3, R19, R0, R220, 0x1, P2 ;  /* 0x000000001303c211 */ /* 0x000fc600010f0cdc */
[----:B------:R3:W-:Y:S04]  /*11070*/  @!P3 ST.E.128 desc[UR36][R8.64], RZ ;  /* 0x000000ff0800b985 */ /* 0x0007e8000c101d24 */
[----:B------:R3:W-:Y:S02]  /*11080*/  @!P4 ST.E.128 desc[UR36][R2.64], RZ ;  /* 0x000000ff0200c985 */ /* 0x0007e4000c101d24 */
.L_x_7912:
[----:B------:R-:W-:Y:S05]  /*11090*/  BSYNC B1 ;  /* 0x0000000000017941 */ /* 0x000fea0003800000 */
.L_x_7911:
[----:B----4-:R4:W0:Y:S01]  /*110a0*/  SHFL.IDX PT, R0, R5, 0x2, 0x181f ;  /* 0x00581f0005007f89 */ /* 0x01082200000e0000 */
        /* <DEDUP_REMOVED lines=8> */
[-C--:B0-----:R-:W-:Y:S02]  /*11130*/  @!P2 LEA.HI.X R9, R18, R0.reuse, R221, 0x1, P0 ;  /* 0x000000001209a211 */ /* 0x081fe400000f0cdd */
[----:B------:R-:W-:-:S03]  /*11140*/  @!P3 LEA.HI.X R3, R19, R0, R220, 0x1, P1 ;  /* 0x000000001303b211 */ /* 0x000fc600008f0cdc */
[----:B------:R3:W-:Y:S04]  /*11150*/  @!P2 ST.E.128 desc[UR36][R8.64], RZ ;  /* 0x000000ff0800a985 */ /* 0x0007e8000c101d24 */
[----:B------:R3:W-:Y:S02]  /*11160*/  @!P3 ST.E.128 desc[UR36][R2.64], RZ ;  /* 0x000000ff0200b985 */ /* 0x0007e4000c101d24 */
.L_x_7914:
[----:B------:R-:W-:Y:S05]  /*11170*/  BSYNC B1 ;  /* 0x0000000000017941 */ /* 0x000fea0003800000 */
.L_x_7913:
        /* <DEDUP_REMOVED lines=8> */
[CC--:B--2---:R-:W-:Y:S02]  /*11200*/  @!P2 LEA R6, P0, R18.reuse, R2.reuse, 0x1 ;  /* 0x000000021206a211 */ /* 0x0c4fe400078008ff */
[C---:B------:R-:W-:Y:S02]  /*11210*/  @!P3 LEA R2, P1, R19.reuse, R2, 0x1 ;  /* 0x000000021302b211 */ /* 0x040fe400078208ff */
[-C--:B0-----:R-:W-:Y:S02]  /*11220*/  @!P2 LEA.HI.X R7, R18, R5.reuse, R221, 0x1, P0 ;  /* 0x000000051207a211 */ /* 0x081fe400000f0cdd */
[----:B------:R-:W-:-:S03]  /*11230*/  @!P3 LEA.HI.X R3, R19, R5, R220, 0x1, P1 ;  /* 0x000000051303b211 */ /* 0x000fc600008f0cdc */
[----:B------:R0:W-:Y:S04]  /*11240*/  @!P2 ST.E.128 desc[UR36][R6.64], RZ ;  /* 0x000000ff0600a985 */ /* 0x0001e8000c101d24 */
[----:B------:R0:W-:Y:S02]  /*11250*/  @!P3 ST.E.128 desc[UR36][R2.64], RZ ;  /* 0x000000ff0200b985 */ /* 0x0001e4000c101d24 */
.L_x_7903:
[----:B------:R-:W-:Y:S05]  /*11260*/  BSYNC B0 ;  /* 0x0000000000007941 */ /* 0x000fea0003800000 */
.L_x_7893:
[----:B------:R-:W-:Y:S02]  /*11270*/  ULDC UR4, c[0x0][0xc3c] ;  /* 0x00030f0000047ab9 */ /* 0x000fe40000000800 */
[----:B------:R-:W-:-:S06]  /*11280*/  UISETP.GE.AND UP0, UPT, UR7, UR4, UPT ;  /* 0x000000040700728c */ /* 0x000fcc000bf06270 */
[----:B------:R-:W-:-:S13]  /*11290*/  PLOP3.LUT P0, PT, PT, PT, UP0, 0x80, 0x0 ;  /* 0x000000000000781c */ /* 0x000fda0003f0f008 */
[----:B------:R-:W-:Y:S05]  /*112a0*/  @!P0 BRA `(.L_x_7915) ;  /* 0xfffffefc00348947 */ /* 0x000fea000383ffff */
[----:B------:R-:W-:Y:S05]  /*112b0*/  EXIT ;  /* 0x000000000000794d */ /* 0x000fea0003800000 */
.L_x_7802:
        /* <DEDUP_REMOVED lines=16> */
.L_x_7916:
        /* <DEDUP_REMOVED lines=43> */
.L_x_7920:
        /* <DEDUP_REMOVED lines=35> */
.L_x_7918:
        /* <DEDUP_REMOVED lines=13> */
.L_x_7921:
        /* <DEDUP_REMOVED lines=62> */
.L_x_7922:
        /* <DEDUP_REMOVED lines=61> */
.L_x_7923:
[----:B------:R-:W-:-:S05]  /*12120*/  LOP3.LUT R17, RZ, R2, RZ, 0x33, !PT ;  /* 0x00000002ff117212 */ /* 0x000fca00078e33ff */
[----:B------:R-:W-:Y:S01]  /*12130*/  IMAD.IADD R17, R6, 0x1, R17 ;  /* 0x0000000106117824 */ /* 0x000fe200078e0211 */
[----:B------:R-:W-:Y:S06]  /*12140*/  BRA `(.L_x_7924) ;  /* 0x0000000000147947 */ /* 0x000fec0003800000 */
.L_x_7919:
[----:B------:R-:W-:Y:S01]  /*12150*/  ULDC UR4, c[0x0][0xc3c] ;  /* 0x00030f0000047ab9 */ /* 0x000fe20000000800 */
[----:B------:R-:W-:Y:S02]  /*12160*/  IMAD.MOV.U32 R17, RZ, RZ, RZ ;  /* 0x000000ffff117224 */ /* 0x000fe400078e00ff */
[----:B------:R-:W-:Y:S02]  /*12170*/  IMAD.U32 R16, RZ, RZ, UR6 ;  /* 0x00000006ff107e24 */ /* 0x000fe4000f8e00ff */
[----:B------:R-:W-:Y:S02]  /*12180*/  IMAD.MOV.U32 R18, RZ, RZ, RZ ;  /* 0x000000ffff127224 */ /* 0x000fe400078e00ff */
[----:B------:R-:W-:-:S07]  /*12190*/  IMAD.U32 R19, RZ, RZ, UR4 ;  /* 0x00000004ff137e24 */ /* 0x000fce000f8e00ff */
.L_x_7924:
[----:B------:R-:W-:-:S13]  /*121a0*/  ISETP.NE.AND P0, PT, R7, RZ, PT ;  /* 0x000000ff0700720c */ /* 0x000fda0003f05270 */
[----:B------:R-:W0:Y:S01]  /*121b0*/  @!P0 S2R R3, SR_CgaCtaId ;  /* 0x0000000000038919 */ /* 0x000e220000008800 */
[----:B------:R-:W-:-:S04]  /*121c0*/  @!P0 MOV R2, 0x400 ;  /* 0x0000040000028802 */ /* 0x000fc80000000f00 */
[----:B0-----:R-:W-:-:S05]  /*121d0*/  @!P0 LEA R2, R3, R2, 0x18 ;  /* 0x0000000203028211 */ /* 0x001fca00078ec0ff */
[----:B------:R1:W-:Y:S01]  /*121e0*/  @!P0 STS.128 [R2+0x288d0], R16 ;  /* 0x0288d01002008388 */ /* 0x0003e20000000c00 */
[----:B------:R-:W-:Y:S06]  /*121f0*/  BAR.ARV 0x5, 0x180 ;  /* 0x0146000000007b1d */ /* 0x000fec0000002000 */
.L_x_7917:
        /* <DEDUP_REMOVED lines=18> */
[----:B------:R-:W-:Y:S02]  /*12320*/  LOP3.LUT R29, R30, 0x40, RZ, 0xfc, !PT ;  /* 0x000000401e1d7812 */ /* 0x000fe400078efcff */
[----:B--2---:R-:W-:Y:S02]  /*12330*/  R2UR UR4, R2 ;  /* 0x00000000020472ca */ /* 0x004fe400000e0000 */
[C---:B------:R-:W-:Y:S01]  /*12340*/  LOP3.LUT R2, R0.reuse, 0x7f, RZ, 0xc0, !PT ;  /* 0x0000007f00027812 */ /* 0x040fe200078ec0ff */
[----:B------:R-:W-:-:S03]  /*12350*/  IMAD.SHL.U32 R0, R0, 0x10, RZ ;  /* 0x0000001000007824 */ /* 0x000fc600078e00ff */
[----:B------:R-:W-:Y:S02]  /*12360*/  SHF.R.U32.HI R2, RZ, 0x3, R2 ;  /* 0x00000003ff027819 */ /* 0x000fe40000011602 */
[----:B------:R-:W-:-:S04]  /*12370*/  LOP3.LUT R0, R0, 0x70, RZ, 0xc0, !PT ;  /* 0x0000007000007812 */ /* 0x000fc800078ec0ff */
[----:B------:R-:W-:Y:S01]  /*12380*/  LOP3.LUT R2, R2, R0, RZ, 0xfc, !PT ;  /* 0x0000000002027212 */ /* 0x000fe200078efcff */
[----:B------:R-:W-:-:S03]  /*12390*/  ULOP3.LUT UR38, UR4, 0x2, URZ, 0xfc, !UPT ;  /* 0x0000000204267892 */ /* 0x000fc6000f8efc3f */
[----:B------:R-:W-:Y:S02]  /*123a0*/  UMOV UR4, 0x400 ;  /* 0x0000040000047882 */ /* 0x000fe40000000000 */
[----:B0-----:R-:W-:-:S06]  /*123b0*/  ULEA UR4, UR5, UR4, 0x18 ;  /* 0x0000000405047291 */ /* 0x001fcc000f8ec03f */
[----:B------:R-:W-:-:S04]  /*123c0*/  IMAD.U32 R22, RZ, RZ, UR4 ;  /* 0x00000004ff167e24 */ /* 0x000fc8000f8e00ff */
[----:B------:R-:W-:-:S05]  /*123d0*/  IMAD R0, R33, 0x2, R22 ;  /* 0x0000000221007824 */ /* 0x000fca00078e0216 */
[----:B------:R1:W-:Y:S02]  /*123e0*/  STL [R1], R0 ;  /* 0x0000000001007387 */ /* 0x0003e40000100800 */
.L_x_7998:
        /* <DEDUP_REMOVED lines=8> */
[----:B------:R0:W5:Y:S01]  /*12470*/  @P0 LDG.E R36, desc[UR36][R2.64] ;  /* 0x0000002402240981 */ /* 0x000162000c1e1900 */
[----:B------:R-:W-:Y:S01]  /*12480*/  ISETP.NE.U32.AND P0, PT, RZ, UR4, PT ;  /* 0x00000004ff007c0c */ /* 0x000fe2000bf05070 */
[----:B-1----:R-:W-:Y:S01]  /*12490*/  IMAD.MOV.U32 R0, RZ, RZ, RZ ;  /* 0x000000ffff007224 */ /* 0x002fe200078e00ff */
        /* <DEDUP_REMOVED lines=10> */
[----:B--2---:R-:W2:Y:S01]  /*12540*/  @P2 LDG.E R0, desc[UR36][R2.64] ;  /* 0x0000002402002981 */ /* 0x004ea2000c1e1900 */
        /* <DEDUP_REMOVED lines=17> */
.L_x_7926:
[----:B------:R-:W-:Y:S02]  /*12660*/  ULDC.64 UR4, c[0x0][0xa20] ;  /* 0x0002880000047ab9 */ /* 0x000fe40000000a00 */
[----:B------:R-:W-:-:S04]  /*12670*/  ISETP.NE.U32.AND P0, PT, RZ, UR4, PT ;  /* 0x00000004ff007c0c */ /* 0x000fc8000bf05070 */
[----:B------:R-:W-:-:S13]  /*12680*/  ISETP.NE.AND.EX P0, PT, RZ, UR5, PT, P0 ;  /* 0x00000005ff007c0c */ /* 0x000fda000bf05300 */
[----:B------:R-:W-:Y:S05]  /*12690*/  @!P0 BRA `(.L_x_7927) ;  /* 0x0000000000108947 */ /* 0x000fea0003800000 */
[----:B------:R-:W1:Y:S02]  /*126a0*/  LDC.64 R2, c[0x0][0xa20] ;  /* 0x00028800ff027b82 */ /* 0x000e640000000a00 */
[----:B-1----:R-:W-:-:S05]  /*126b0*/  IMAD.WIDE R2, R19, 0x4, R2 ;  /* 0x0000000413027825 */ /* 0x002fca00078e0202 */
[----:B------:R1:W5:Y:S01]  /*126c0*/  LDG.E R7, desc[UR36][R2.64] ;  /* 0x0000002402077981 */ /* 0x000362000c1e1900 */
[----:B------:R-:W-:Y:S05]  /*126d0*/  BRA `(.L_x_7928) ;  /* 0x0000000000247947 */ /* 0x000fea0003800000 */
.L_x_7927:
[----:B------:R-:W-:Y:S02]  /*126e0*/  ULDC.64 UR4, c[0x0][0xa08] ;  /* 0x0002820000047ab9 */ /* 0x000fe40000000a00 */
[----:B------:R-:W-:-:S04]  /*126f0*/  ISETP.NE.U32.AND P0, PT, RZ, UR4, PT ;  /* 0x00000004ff007c0c */ /* 0x000fc8000bf05070 */
[----:B------:R-:W-:-:S13]  /*12700*/  ISETP.NE.AND.EX P0, PT, RZ, UR5, PT, P0 ;  /* 0x00000005ff007c0c */ /* 0x000fda000bf05300 */
[----:B------:R-:W-:Y:S05]  /*12710*/  @!P0 BRA `(.L_x_7928) ;  /* 0x0000000000148947 */ /* 0x000fea0003800000 */
[----:B------:R-:W1:Y:S02]  /*12720*/  LDC.64 R2, c[0x0][0xa08] ;  /* 0x00028200ff027b82 */ /* 0x000e640000000a00 */
[----:B-1----:R-:W-:-:S05]  /*12730*/  IMAD.WIDE R2, R19, 0x4, R2 ;  /* 0x0000000413027825 */ /* 0x002fca00078e0202 */
[----:B------:R-:W2:Y:S04]  /*12740*/  LDG.E R7, desc[UR36][R2.64] ;  /* 0x0000002402077981 */ /* 0x000ea8000c1e1900 */
[----:B0-----:R-:W2:Y:S02]  /*12750*/  LDG.E R0, desc[UR36][R2.64+0x4] ;  /* 0x0000042402007981 */ /* 0x001ea4000c1e1900 */
[----:B--2---:R-:W-:-:S07]  /*12760*/  IMAD.IADD R7, R0, 0x1, -R7 ;  /* 0x0000000100077824 */ /* 0x004fce00078e0a07 */
.L_x_7928:
[----:B0-----:R-:W0:Y:S01]  /*12770*/  LDC R0, c[0x0][0x448] ;  /* 0x00011200ff007b82 */ /* 0x001e220000000800 */
[----:B------:R-:W-:Y:S01]  /*12780*/  IMAD.SHL.U32 R27, R17, 0x80, RZ ;  /* 0x00000080111b7824 */ /* 0x000fe200078e00ff */
[----:B------:R-:W-:Y:S01]  /*12790*/  LOP3.LUT R23, R23, 0xffffffef, RZ, 0xc0, !PT ;  /* 0xffffffef17177812 */ /* 0x000fe200078ec0ff */
[----:B-----5:R-:W-:-:S05]  /*127a0*/  IMAD.IADD R34, R7, 0x1, -R36 ;  /* 0x0000000107227824 */ /* 0x020fca00078e0a24 */
[----:B-1----:R-:W1:Y:S01]  /*127b0*/  LDC.64 R2, c[0x0][0x9e0] ;  /* 0x00027800ff027b82 */ /* 0x002e620000000a00 */
[----:B0-----:R-:W-:Y:S01]  /*127c0*/  ISETP.NE.AND P2, PT, R0, 0x1, PT ;  /* 0x000000010000780c */ /* 0x001fe20003f45270 */
[----:B------:R-:W-:Y:S01]  /*127d0*/  VIADD R0, R27, 0x7f ;  /* 0x0000007f1b007836 */ /* 0x000fe20000000000 */
[----:B-1----:R-:W-:-:S11]  /*127e0*/  ISETP.GE.AND P1, PT, R3, 0x1, PT ;  /* 0x000000010300780c */ /* 0x002fd60003f26270 */
        /* <DEDUP_REMOVED lines=20> */
.L_x_7931:
[----:B------:R-:W-:-:S13]  /*12930*/  ISETP.NE.AND P0, PT, R3, 0x1, PT ;  /* 0x000000010300780c */ /* 0x000fda0003f05270 */
[----:B------:R-:W0:Y:S02]  /*12940*/  @P0 LDC.64 R4, c[0x0][0x9e8] ;  /* 0x00027a00ff040b82 */ /* 0x000e240000000a00 */
[----:B0-----:R-:W-:-:S05]  /*12950*/  @P0 IMAD.HI.U32 R4, R0, R4, RZ ;  /* 0x0000000400040227 */ /* 0x001fca00078e00ff */
[----:B------:R-:W-:-:S07]  /*12960*/  @P0 SHF.R.U32.HI R0, RZ, R5, R4 ;  /* 0x00000005ff000219 */ /* 0x000fce0000011604 */
.L_x_7932:
[----:B------:R-:W-:Y:S05]  /*12970*/  BSYNC B0 ;  /* 0x0000000000007941 */ /* 0x000fea0003800000 */
.L_x_7930:
[----:B------:R-:W-:-:S05]  /*12980*/  IMAD R5, R0, R3, R3 ;  /* 0x0000000300057224 */ /* 0x000fca00078e0203 */
[----:B------:R-:W-:-:S07]  /*12990*/  VIMNMX R2, R2, R5, PT ;  /* 0x0000000502027248 */ /* 0x000fce0003fe0100 */
.L_x_7929:
        /* <DEDUP_REMOVED lines=29> */
.L_x_7935:
[----:B------:R-:W-:-:S13]  /*12b70*/  ISETP.NE.AND P0, PT, R3, 0x1, PT ;  /* 0x000000010300780c */ /* 0x000fda0003f05270 */
[----:B------:R-:W0:Y:S02]  /*12b80*/  @P0 LDC.64 R4, c[0x0][0x9e8] ;  /* 0x00027a00ff040b82 */ /* 0x000e240000000a00 */
[----:B0-----:R-:W-:-:S05]  /*12b90*/  @P0 IMAD.HI.U32 R4, R6, R4, RZ ;  /* 0x0000000406040227 */ /* 0x001fca00078e00ff */
[----:B------:R-:W-:-:S07]  /*12ba0*/  @P0 SHF.R.U32.HI R6, RZ, R5, R4 ;  /* 0x00000005ff060219 */ /* 0x000fce0000011604 */
.L_x_7936:
[----:B------:R-:W-:Y:S05]  /*12bb0*/  BSYNC B0 ;  /* 0x0000000000007941 */ /* 0x000fea0003800000 */
.L_x_7934:
[----:B------:R-:W-:-:S05]  /*12bc0*/  IMAD R3, R6, R3, RZ ;  /* 0x0000000306037224 */ /* 0x000fca00078e02ff */
[----:B------:R-:W-:-:S07]  /*12bd0*/  VIMNMX R2, R2, R3, !PT ;  /* 0x0000000302027248 */ /* 0x000fce0007fe0100 */
.L_x_7933:
        /* <DEDUP_REMOVED lines=17> */
[----:B0-----:R-:W-:-:S04]  /*12cf0*/  IABS R6, R5 ;  /* 0x0000000500067213 */ /* 0x001fc80000000000 */
[----:B------:R-:W0:Y:S08]  /*12d00*/  I2F.RP R7, R6 ;  /* 0x0000000600077306 */ /* 0x000e300000209400 */
[----:B0-----:R-:W0:Y:S02]  /*12d10*/  MUFU.RCP R7, R7 ;  /* 0x0000000700077308 */ /* 0x001e240000001000 */
[----:B0-----:R-:W-:-:S06]  /*12d20*/  VIADD R8, R7, 0xffffffe ;  /* 0x0ffffffe07087836 */ /* 0x001fcc0000000000 */
[----:B------:R-:W0:Y:S02]  /*12d30*/  F2I.FTZ.U32.TRUNC.NTZ R3, R8 ;  /* 0x0000000800037305 */ /* 0x000e24000021f000 */
[----:B0-----:R-:W-:-:S04]  /*12d40*/  IMAD.MOV R9, RZ, RZ, -R3 ;  /* 0x000000ffff097224 */ /* 0x001fc800078e0a03 */
[----:B------:R-:W-:-:S04]  /*12d50*/  IMAD R9, R9, R6, RZ ;  /* 0x0000000609097224 */ /* 0x000fc800078e02ff */
[----:B------:R-:W-:Y:S01]  /*12d60*/  IMAD.HI.U32 R3, R3, R9, R2 ;  /* 0x0000000903037227 */ /* 0x000fe200078e0002 */
[----:B------:R-:W-:Y:S02]  /*12d70*/  IADD3 R2, R5, -0x1, R0 ;  /* 0xffffffff05027810 */ /* 0x000fe40007ffe000 */
[----:B------:R-:W-:-:S03]  /*12d80*/  IABS R9, R5 ;  /* 0x0000000500097213 */ /* 0x000fc60000000000 */
[----:B------:R-:W-:Y:S02]  /*12d90*/  IMAD.IADD R2, R2, 0x1, -R35 ;  /* 0x0000000102027824 */ /* 0x000fe400078e0a23 */
[----:B------:R-:W-:-:S03]  /*12da0*/  IMAD.MOV R7, RZ, RZ, -R9 ;  /* 0x000000ffff077224 */ /* 0x000fc600078e0a09 */
        /* <DEDUP_REMOVED lines=14> */
.L_x_7938:
[----:B------:R-:W-:Y:S05]  /*12e90*/  BSYNC B0 ;  /* 0x0000000000007941 */ /* 0x000fea0003800000 */
.L_x_7937:
[-C--:B------:R-:W-:Y:S01]  /*12ea0*/  IMAD R35, R4, R2.reuse, R35 ;  /* 0x0000000204237224 */ /* 0x080fe200078e0223 */
        /* <DEDUP_REMOVED lines=22> */
.L_x_7940:
        /* <DEDUP_REMOVED lines=20> */
.L_x_7943:
[----:B------:R-:W-:Y:S05]  /*13150*/  BSYNC B6 ;  /* 0x0000000000067941 */ /* 0x000fea0003800000 */
.L_x_7942:
        /* <DEDUP_REMOVED lines=20> */
.L_x_7946:
        /* <DEDUP_REMOVED lines=15> */
.L_x_7945:
[----:B------:R-:W-:Y:S05]  /*13390*/  BSYNC B6 ;  /* 0x0000000000067941 */ /* 0x000fea0003800000 */
.L_x_7944:
[----:B------:R-:W-:Y:S01]  /*133a0*/  ULDC.64 UR4, c[0x0][0x9f8] ;  /* 0x00027e0000047ab9 */ /* 0x000fe20000000a00 */
[----:B------:R-:W-:Y:S01]  /*133b0*/  IMAD.MOV.U32 R32, RZ, RZ, R19 ;  /* 0x000000ffff207224 */ /* 0x000fe200078e0013 */
[----:B------:R-:W-:Y:S01]  /*133c0*/  ISETP.NE.U32.AND P0, PT, RZ, UR4, PT ;  /* 0x00000004ff007c0c */ /* 0x000fe2000bf05070 */
[----:B------:R-:W0:Y:S01]  /*133d0*/  S2R R20, SR_TID.X ;  /* 0x0000000000147919 */ /* 0x000e220000002100 */
[----:B------:R-:W1:Y:S01]  /*133e0*/  LDC R6, c[0x0][0x430] ;  /* 0x00010c00ff067b82 */ /* 0x000e620000000800 */
[----:B------:R-:W2:Y:S01]  /*133f0*/  S2R R17, SR_TID.X ;  /* 0x0000000000117919 */ /* 0x000ea20000002100 */
[----:B------:R-:W-:Y:S01]  /*13400*/  ISETP.NE.AND.EX P0, PT, RZ, UR5, PT, P0 ;  /* 0x00000005ff007c0c */ /* 0x000fe2000bf05300 */
[----:B------:R-:W-:Y:S01]  /*13410*/  VIADD R26, R24, 0xffffffff ;  /* 0xffffffff181a7836 */ /* 0x000fe20000000000 */
[----:B------:R-:W-:Y:S01]  /*13420*/  LOP3.LUT R23, R23, 0xfffffff7, RZ, 0xc0, !PT ;  /* 0xfffffff717177812 */ /* 0x000fe200078ec0ff */
[----:B------:R-:W-:-:S10]  /*13430*/  ULDC UR4, c[0x0][0x2f4] ;  /* 0x0000bd0000047ab9 */ /* 0x000fd40000000800 */
[----:B------:R-:W3:Y:S02]  /*13440*/  @P0 LDC.64 R2, c[0x0][0x9f8] ;  /* 0x00027e00ff020b82 */ /* 0x000ee40000000a00 */
[----:B---3--:R-:W-:-:S05]  /*13450*/  @P0 IMAD.WIDE R2, R19, 0x4, R2 ;  /* 0x0000000413020825 */ /* 0x008fca00078e0202 */
[----:B------:R3:W4:Y:S01]  /*13460*/  @P0 LDG.E R32, desc[UR36][R2.64] ;  /* 0x0000002402200981 */ /* 0x000722000c1e1900 */
[----:B-1----:R-:W-:Y:S01]  /*13470*/  ISETP.NE.AND P1, PT, R6, 0x1, PT ;  /* 0x000000010600780c */ /* 0x002fe20003f25270 */
[----:B0-----:R-:W-:Y:S01]  /*13480*/  IMAD.SHL.U32 R20, R20, 0x10, RZ ;  /* 0x0000001014147824 */ /* 0x001fe200078e00ff */
[----:B--2---:R-:W-:Y:S01]  /*13490*/  LOP3.LUT R17, R17, 0x7f, RZ, 0xc0, !PT ;  /* 0x0000007f11117812 */ /* 0x004fe200078ec0ff */
[----:B------:R-:W-:-:S03]  /*134a0*/  IMAD.SHL.U32 R8, R26, 0x80, RZ ;  /* 0x000000801a087824 */ /* 0x000fc600078e00ff */
[----:B------:R-:W-:Y:S02]  /*134b0*/  SHF.R.U32.HI R17, RZ, 0x3, R17 ;  /* 0x00000003ff117819 */ /* 0x000fe40000011611 */
[----:B------:R-:W-:-:S04]  /*134c0*/  LOP3.LUT R20, R20, 0x70, RZ, 0xc0, !PT ;  /* 0x0000007014147812 */ /* 0x000fc800078ec0ff */
[----:B------:R-:W-:Y:S01]  /*134d0*/  LOP3.LUT R5, R8, R17, R20, 0xfe, !PT ;  /* 0x0000001108057212 */ /* 0x000fe200078efe14 */
[----:B------:R-:W0:Y:S01]  /*134e0*/  @P1 LDC R4, c[0x0][0x434] ;  /* 0x00010d00ff041b82 */ /* 0x000e220000000800 */
[----:B------:R-:W-:Y:S02]  /*134f0*/  @P1 LOP3.LUT R23, R23, 0x8, RZ, 0xfc, !PT ;  /* 0x0000000817171812 */ /* 0x000fe400078efcff */
[C---:B------:R-:W-:Y:S01]  /*13500*/  ISETP.GE.AND P0, PT, R5.reuse, R34, PT ;  /* 0x000000220500720c */ /* 0x040fe20003f06270 */
[----:B------:R-:W-:-:S04]  /*13510*/  IMAD.IADD R5, R5, 0x1, R36 ;  /* 0x0000000105057824 */ /* 0x000fc800078e0224 */
[----:B------:R-:W1:Y:S08]  /*13520*/  @P1 LDC R0, c[0x0][0x438] ;  /* 0x00010e00ff001b82 */ /* 0x000e700000000800 */
[----:B---3--:R-:W2:Y:S01]  /*13530*/  @!P0 LDC.64 R2, c[0x0][0x428] ;  /* 0x00010a00ff028b82 */ /* 0x008ea20000000a00 */
[----:B0-----:R-:W-:-:S04]  /*13540*/  @P1 IMAD.HI.U32 R7, R5, R4, RZ ;  /* 0x0000000405071227 */ /* 0x001fc800078e00ff */
[----:B------:R-:W-:Y:S01]  /*13550*/  IMAD.MOV.U32 R4, RZ, RZ, R5 ;  /* 0x000000ffff047224 */ /* 0x000fe200078e0005 */
[----:B-1----:R-:W-:-:S05]  /*13560*/  @P1 SHF.R.U32.HI R4, RZ, R0, R7 ;  /* 0x00000000ff041219 */ /* 0x002fca0000011607 */
[----:B------:R-:W-:-:S04]  /*13570*/  IMAD.MOV R0, RZ, RZ, -R4 ;  /* 0x000000ffff007224 */ /* 0x000fc800078e0a04 */
[----:B------:R-:W-:Y:S01]  /*13580*/  IMAD R0, R6, R0, R5 ;  /* 0x0000000006007224 */ /* 0x000fe200078e0205 */
[----:B------:R-:W-:Y:S02]  /*13590*/  @!P0 SHF.R.S32.HI R5, RZ, 0x1f, R4 ;  /* 0x0000001fff058819 */ /* 0x000fe40000011404 */
[----:B------:R-:W-:Y:S01]  /*135a0*/  LOP3.LUT R23, R23, 0xfffffffb, RZ, 0xc0, !PT ;  /* 0xfffffffb17177812 */ /* 0x000fe200078ec0ff */
[----:B------:R-:W-:Y:S01]  /*135b0*/  UMOV UR5, 0xffffffff ;  /* 0xffffffff00057882 */ /* 0x000fe20000000000 */
[----:B----4-:R-:W-:Y:S01]  /*135c0*/  SHF.R.S32.HI R37, RZ, 0x1f, R32 ;  /* 0x0000001fff257819 */ /* 0x010fe20000011420 */
[----:B--2---:R-:W-:-:S04]  /*135d0*/  @!P0 IMAD.WIDE.U32 R4, R32, R2, R4 ;  /* 0x0000000220048225 */ /* 0x004fc800078e0004 */
[----:B------:R-:W-:-:S04]  /*135e0*/  @!P0 IMAD R6, R37, R2, RZ ;  /* 0x0000000225068224 */ /* 0x000fc800078e02ff */
[----:B------:R-:W-:Y:S02]  /*135f0*/  @!P0 IMAD R6, R32, R3, R6 ;  /* 0x0000000320068224 */ /* 0x000fe400078e0206 */
[----:B------:R-:W0:Y:S02]  /*13600*/  @!P0 LDC.64 R2, c[0x0][0x418] ;  /* 0x00010600ff028b82 */ /* 0x000e240000000a00 */
[----:B------:R-:W-:Y:S01]  /*13610*/  @!P0 IMAD.IADD R5, R5, 0x1, R6 ;  /* 0x0000000105058824 */ /* 0x000fe200078e0206 */
[----:B0-----:R-:W-:-:S04]  /*13620*/  @!P0 LEA R2, P1, R4, R2, 0x2 ;  /* 0x0000000204028211 */ /* 0x001fc800078210ff */
[----:B------:R-:W-:Y:S01]  /*13630*/  @!P0 LEA.HI.X R3, R4, R3, R5, 0x2, P1 ;  /* 0x0000000304038211 */ /* 0x000fe200008f1405 */
[----:B------:R-:W-:Y:S02]  /*13640*/  IMAD.U32 R5, RZ, RZ, UR38 ;  /* 0x00000026ff057e24 */ /* 0x000fe4000f8e00ff */
[----:B------:R-:W-:-:S03]  /*13650*/  IMAD.MOV.U32 R4, RZ, RZ, RZ ;  /* 0x000000ffff047224 */ /* 0x000fc600078e00ff */
[----:B------:R-:W-:-:S03]  /*13660*/  ISETP.NE.AND P2, PT, R5, 0x3, PT ;  /* 0x000000030500780c */ /* 0x000fc60003f45270 */
[----:B------:R0:W5:Y:S01]  /*13670*/  @!P0 LDG.E R4, desc[UR36][R2.64] ;  /* 0x0000002402048981 */ /* 0x000162000c1e1900 */
[----:B------:R-:W-:-:S09]  /*13680*/  ISETP.GE.AND P0, PT, R30, UR4, PT ;  /* 0x000000041e007c0c */ /* 0x000fd2000bf06270 */
[----:B------:R-:W-:-:S04]  /*13690*/  @P2 LOP3.LUT R23, R23, 0x4, RZ, 0xfc, !PT ;  /* 0x0000000417172812 */ /* 0x000fc800078efcff */
[----:B------:R-:W-:-:S04]  /*136a0*/  LOP3.LUT R23, R23, 0xfffffffd, RZ, 0xc0, !PT ;  /* 0xfffffffd17177812 */ /* 0x000fc800078ec0ff */
[----:B------:R-:W-:Y:S02]  /*136b0*/  @P0 LOP3.LUT R23, R23, 0x2, RZ, 0xfc, !PT ;  /* 0x0000000217170812 */ /* 0x000fe400078efcff */
[----:B------:R-:W-:Y:S02]  /*136c0*/  ISETP.GE.AND P0, PT, R29, UR4, PT ;  /* 0x000000041d007c0c */ /* 0x000fe4000bf06270 */
[----:B------:R-:W-:-:S11]  /*136d0*/  LOP3.LUT R23, R23, 0xfffffffe, RZ, 0xc0, !PT ;  /* 0xfffffffe17177812 */ /* 0x000fd600078ec0ff */
[----:B------:R-:W-:Y:S01]  /*136e0*/  @P0 LOP3.LUT R23, R23, 0x1, RZ, 0xfc, !PT ;  /* 0x0000000117170812 */ /* 0x000fe200078efcff */
[----:B0-----:R-:W-:Y:S06]  /*136f0*/  BRA.DIV UR5, `(.L_x_7947) ;  /* 0x0000004605687947 */ /* 0x001fec000b800000 */
.L_x_8015:
[----:B------:R-:W-:Y:S01]  /*13700*/  LOP3.LUT R24, R18, 0xffff, RZ, 0xc0, !PT ;  /* 0x0000ffff12187812 */ /* 0x000fe200078ec0ff */
[----:B------:R-:W-:Y:S06]  /*13710*/  @!P2 BRA `(.L_x_7948) ;  /* 0x000000000004a947 */ /* 0x000fec0003800000 */
[----:B------:R-:W-:Y:S01]  /*13720*/  BPT.TRAP 0x1 ;  /* 0x000000040000795c */ /* 0x000fe20000300000 */
.L_x_7948:
[----:B------:R-:W-:Y:S01]  /*13730*/  SHF.R.S32.HI R6, RZ, 0x1f, R0 ;  /* 0x0000001fff067819 */ /* 0x000fe20000011400 */
[----:B------:R-:W-:Y:S01]  /*13740*/  ULDC.64 UR4, c[0x0][0x328] ;  /* 0x0000ca0000047ab9 */ /* 0x000fe20000000a00 */
[----:B------:R-:W-:Y:S01]  /*13750*/  ULDC.64 UR6, c[0x0][0x318] ;  /* 0x0000c60000067ab9 */ /* 0x000fe20000000a00 */
[----:B------:R-:W-:Y:S01]  /*13760*/  IMAD.WIDE.U32 R2, R0, UR4, RZ ;  /* 0x0000000400027c25 */ /* 0x000fe2000f8e00ff */
[----:B------:R-:W-:Y:S03]  /*13770*/  BSSY B0, `(.L_x_7949) ;  /* 0x0000013000007945 */ /* 0x000fe60003800000 */
[----:B------:R-:W-:-:S04]  /*13780*/  IMAD R5, R6, UR4, RZ ;  /* 0x0000000406057c24 */ /* 0x000fc8000f8e02ff */
[----:B------:R-:W-:Y:S01]  /*13790*/  IMAD R5, R0, UR5, R5 ;  /* 0x0000000500057c24 */ /* 0x000fe2000f8e0205 */
        /* <DEDUP_REMOVED lines=16> */
.L_x_8016:
[----:B------:R-:W-:Y:S05]  /*138a0*/  BSYNC B0 ;  /* 0x0000000000007941 */ /* 0x000fea0003800000 */
.L_x_7949:
        /* <DEDUP_REMOVED lines=105> */
.L_x_8034:
        /* <DEDUP_REMOVED lines=11> */
.L_x_7952:
        /* <DEDUP_REMOVED lines=10> */
.L_x_7953:
[----:B-1----:R1:W5:Y:S01]  /*14090*/  LDL.LU R2, [R1+0x4] ;  /* 0x0000040001027983 */ /* 0x0023620000300800 */
[----:B------:R1:W-:Y:S02]  /*140a0*/  SYNCS.ARRIVE.TRANS64.A1T0 RZ, [R7+URZ+0x28830], RZ ;  /* 0x028830ff07ff79a7 */ /* 0x0003e4000810003f */
[----:B------:R-:W-:Y:S05]  /*140b0*/  WARPSYNC.ALL ;  /* 0x0000000000007948 */ /* 0x000fea0003800000 */
[----:B------:R-:W-:Y:S01]  /*140c0*/  ULDC.64 UR4, c[0x0][0x298] ;  /* 0x0000a60000047ab9 */ /* 0x000fe20000000a00 */
[----:B------:R-:W-:Y:S01]  /*140d0*/  BSSY B6, `(.L_x_7954) ;  /* 0x000001c000067945 */ /* 0x000fe20003800000 */
[----:B------:R-:W-:Y:S01]  /*140e0*/  BAR.SYNC.DEFER_BLOCKING 0x8, 0x180 ;  /* 0x0206000000007b1d */ /* 0x000fe20000010000 */
[----:B-----5:R-:W-:Y:S01]  /*140f0*/  SHF.R.S32.HI R0, RZ, 0x1f, R2 ;  /* 0x0000001fff007819 */ /* 0x020fe20000011402 */
[----:B0-----:R-:W-:-:S04]  /*14100*/  IMAD.WIDE.U32 R4, R2, UR4, RZ ;  /* 0x0000000402047c25 */ /* 0x001fc8000f8e00ff */
[----:B------:R-:W-:Y:S01]  /*14110*/  IMAD R0, R0, UR4, RZ ;  /* 0x0000000400007c24 */ /* 0x000fe2000f8e02ff */
[----:B------:R0:W-:Y:S03]  /*14120*/  STL.64 [R1+0x8], R4 ;  /* 0x0000080401007387 */ /* 0x0001e60000100a00 */
[----:B------:R-:W-:Y:S02]  /*14130*/  IMAD R0, R2, UR5, R0 ;  /* 0x0000000502007c24 */ /* 0x000fe4000f8e0200 */
[----:B------:R-:W-:Y:S02]  /*14140*/  VIADD R2, R22, 0x10400 ;  /* 0x0001040016027836 */ /* 0x000fe40000000000 */
[----:B------:R-:W-:-:S03]  /*14150*/  IMAD.IADD R0, R5, 0x1, R0 ;  /* 0x0000000105007824 */ /* 0x000fc600078e0200 */
[----:B------:R-:W-:Y:S02]  /*14160*/  LOP3.LUT P0, RZ, R2, 0x3ff, RZ, 0xc0, !PT ;  /* 0x000003ff02ff7812 */ /* 0x000fe4000780c0ff */
[----:B------:R0:W-:Y:S11]  /*14170*/  STL [R1+0x4], R0 ;  /* 0x0000040001007387 */ /* 0x0001f60000100800 */
[----:B0-----:R-:W-:Y:S05]  /*14180*/  @!P0 BRA `(.L_x_7955) ;  /* 0x0000000000408947 */ /* 0x001fea0003800000 */
        /* <DEDUP_REMOVED lines=8> */
[----:B-1----:R-:W-:-:S02]  /*14210*/  IMAD.U32 R7, RZ, RZ, UR7 ;  /* 0x00000007ff077e24 */ /* 0x002fc4000f8e00ff */
[----:B------:R-:W-:Y:S02]  /*14220*/  IMAD.U32 R10, RZ, RZ, UR8 ;  /* 0x00000008ff0a7e24 */ /* 0x000fe4000f8e00ff */
[----:B------:R-:W-:Y:S02]  /*14230*/  IMAD.U32 R11, RZ, RZ, UR9 ;  /* 0x00000009ff0b7e24 */ /* 0x000fe4000f8e00ff */
[----:B------:R-:W-:Y:S02]  /*14240*/  IMAD.MOV.U32 R8, RZ, RZ, 0x70 ;  /* 0x00000070ff087424 */ /* 0x000fe400078e00ff */
[----:B------:R-:W-:Y:S02]  /*14250*/  IMAD.MOV.U32 R12, RZ, RZ, 0x1 ;  /* 0x00000001ff0c7424 */ /* 0x000fe400078e00ff */
[----:B------:R-:W-:-:S07]  /*14260*/  IMAD.MOV.U32 R13, RZ, RZ, RZ ;  /* 0x000000ffff0d7224 */ /* 0x000fce00078e00ff */
[----:B------:R-:W-:-:S07]  /*14270*/  LEPC R20, `(.L_x_7955) ;  /* 0x000000001014794e */ /* 0x000fce0000000000 */
[----:B0-----:R-:W-:Y:S05]  /*14280*/  CALL.ABS.NOINC R2 ;  /* 0x0000000002007343 */ /* 0x001fea0003c00000 */
.L_x_7955:
[----:B------:R-:W-:Y:S05]  /*14290*/  BSYNC B6 ;  /* 0x0000000000067941 */ /* 0x000fea0003800000 */
.L_x_7954:
[----:B------:R-:W2:Y:S01]  /*142a0*/  LDL.LU R2, [R1+0x4] ;  /* 0x0000040001027983 */ /* 0x000ea20000300800 */
[----:B------:R-:W-:Y:S01]  /*142b0*/  LOP3.LUT P6, RZ, R23, 0x20, RZ, 0xc0, !PT ;  /* 0x0000002017ff7812 */ /* 0x000fe200078cc0ff */
[----:B------:R-:W-:Y:S01]  /*142c0*/  ULDC.64 UR6, c[0x0][0x2e0] ;  /* 0x0000b80000067ab9 */ /* 0x000fe20000000a00 */
[----:B------:R-:W-:Y:S01]  /*142d0*/  SHF.R.S32.HI R0, RZ, 0x1f, R19 ;  /* 0x0000001fff007819 */ /* 0x000fe20000011413 */
[----:B------:R-:W3:Y:S01]  /*142e0*/  LDL.LU.64 R20, [R1+0x8] ;  /* 0x0000080001147983 */ /* 0x000ee20000300a00 */
[----:B------:R-:W-:Y:S02]  /*142f0*/  ULDC.64 UR4, c[0x0][0x2d8] ;  /* 0x0000b60000047ab9 */ /* 0x000fe40000000a00 */
[----:B------:R-:W-:Y:S01]  /*14300*/  SEL R0, R0, RZ, !P6 ;  /* 0x000000ff00007207 */ /* 0x000fe20007000000 */
[----:B------:R0:W5:Y:S04]  /*14310*/  LDL R8, [R1] ;  /* 0x0000000001087983 */ /* 0x0001680000100800 */
[----:B------:R-:W-:Y:S01]  /*14320*/  IMAD R4, R0, UR6, RZ ;  /* 0x0000000600047c24 */ /* 0x000fe2000f8e02ff */
[----:B------:R-:W-:-:S05]  /*14330*/  SEL R0, R19, RZ, !P6 ;  /* 0x000000ff13007207 */ /* 0x000fca0007000000 */
[----:B------:R-:W-:Y:S02]  /*14340*/  IMAD R4, R0, UR7, R4 ;  /* 0x0000000700047c24 */ /* 0x000fe4000f8e0204 */
[----:B--2---:R-:W-:Y:S01]  /*14350*/  IMAD.MOV.U32 R3, RZ, RZ, R2 ;  /* 0x000000ffff037224 */ /* 0x004fe200078e0002 */
[----:B---3--:R-:W2:Y:S01]  /*14360*/  LDC R21, c[0x0][0x448] ;  /* 0x00011200ff157b82 */ /* 0x008ea20000000800 */
[----:B------:R-:W-:Y:S02]  /*14370*/  IMAD.MOV.U32 R2, RZ, RZ, R20 ;  /* 0x000000ffff027224 */ /* 0x000fe400078e0014 */
[----:B------:R-:W3:Y:S02]  /*14380*/  S2R R20, SR_TID.X ;  /* 0x0000000000147919 */ /* 0x000ee40000002100 */
[----:B------:R-:W-:-:S04]  /*14390*/  IMAD.WIDE.U32 R2, R24, UR4, R2 ;  /* 0x0000000418027c25 */ /* 0x000fc8000f8e0002 */
[----:B------:R-:W-:Y:S01]  /*143a0*/  IMAD R3, R24, UR5, R3 ;  /* 0x0000000518037c24 */ /* 0x000fe2000f8e0203 */
[----:B------:R-:W-:Y:S01]  /*143b0*/  ULDC.64 UR4, c[0x0][0x2d0] ;  /* 0x0000b40000047ab9 */ /* 0x000fe20000000a00 */
[----:B------:R-:W-:-:S04]  /*143c0*/  IMAD.WIDE.U32 R2, R0, UR6, R2 ;  /* 0x0000000600027c25 */ /* 0x000fc8000f8e0002 */
[----:B------:R-:W-:Y:S01]  /*143d0*/  IMAD.IADD R3, R3, 0x1, R4 ;  /* 0x0000000103037824 */ /* 0x000fe200078e0204 */
[----:B--2---:R-:W-:Y:S02]  /*143e0*/  ISETP.NE.AND P6, PT, R21, 0x1, PT ;  /* 0x000000011500780c */ /* 0x004fe40003fc5270 */
[----:B------:R-:W2:Y:S01]  /*143f0*/  S2R R21, SR_TID.X ;  /* 0x0000000000157919 */ /* 0x000ea20000002100 */
[----:B---3--:R-:W-:-:S10]  /*14400*/  LOP3.LUT R20, R20, 0x7f, RZ, 0xc0, !PT ;  /* 0x0000007f14147812 */ /* 0x008fd400078ec0ff */
[----:B------:R-:W3:Y:S01]  /*14410*/  @P6 LDC R5, c[0x0][0x44c] ;  /* 0x00011300ff056b82 */ /* 0x000ee20000000800 */
[----:B------:R-:W-:-:S07]  /*14420*/  SHF.R.U32.HI R20, RZ, 0x3, R20 ;  /* 0x00000003ff147819 */ /* 0x000fce0000011614 */
[----:B------:R-:W4:Y:S01]  /*14430*/  @P6 LDC R0, c[0x0][0x450] ;  /* 0x00011400ff006b82 */ /* 0x000f220000000800 */
[----:B--2---:R-:W-:-:S05]  /*14440*/  IMAD.SHL.U32 R21, R21, 0x10, RZ ;  /* 0x0000001015157824 */ /* 0x004fca00078e00ff */
[----:B------:R-:W-:-:S04]  /*14450*/  LOP3.LUT R21, R21, 0x70, RZ, 0xc0, !PT ;  /* 0x0000007015157812 */ /* 0x000fc800078ec0ff */
[----:B------:R-:W-:-:S05]  /*14460*/  LOP3.LUT R20, R20, R21, RZ, 0xfc, !PT ;  /* 0x0000001514147212 */ /* 0x000fca00078efcff */
[----:B------:R-:W-:-:S04]  /*14470*/  IMAD.IADD R4, R20, 0x1, R27 ;  /* 0x0000000114047824 */ /* 0x000fc800078e021b */
[----:B---3--:R-:W-:-:S04]  /*14480*/  @P6 IMAD.HI.U32 R5, R4, R5, RZ ;  /* 0x0000000504056227 */ /* 0x008fc800078e00ff */
[----:B------:R-:W-:Y:S01]  /*14490*/  IMAD.MOV.U32 R6, RZ, RZ, R4 ;  /* 0x000000ffff067224 */ /* 0x000fe200078e0004 */
[----:B----4-:R-:W-:Y:S02]  /*144a0*/  @P6 SHF.R.U32.HI R6, RZ, R0, R5 ;  /* 0x00000000ff066219 */ /* 0x010fe40000011605 */
[----:B------:R-:W2:Y:S03]  /*144b0*/  LDC R5, c[0x0][0x448] ;  /* 0x00011200ff057b82 */ /* 0x000ea60000000800 */
[----:B------:R-:W-:Y:S01]  /*144c0*/  IMAD.MOV R0, RZ, RZ, -R6 ;  /* 0x000000ffff007224 */ /* 0x000fe200078e0a06 */
[----:B------:R-:W3:Y:S01]  /*144d0*/  S2R R20, SR_TID.X ;  /* 0x0000000000147919 */ /* 0x000ee20000002100 */
[----:B------:R-:W-:-:S04]  /*144e0*/  IMAD.WIDE.U32 R2, R6, UR4, R2 ;  /* 0x0000000406027c25 */ /* 0x000fc8000f8e0002 */
[----:B--2---:R-:W-:Y:S01]  /*144f0*/  IMAD R0, R5, R0, R4 ;  /* 0x0000000005007224 */ /* 0x004fe200078e0204 */
[----:B------:R-:W-:-:S05]  /*14500*/  SHF.R.S32.HI R4, RZ, 0x1f, R6 ;  /* 0x0000001fff047819 */ /* 0x000fca0000011406 */
[----:B-1----:R-:W-:-:S04]  /*14510*/  IMAD R7, R4, UR4, RZ ;  /* 0x0000000404077c24 */ /* 0x002fc8000f8e02ff */
        /* <DEDUP_REMOVED lines=14> */
[----:B------:R-:W-:Y:S01]  /*14600*/  UMOV UR4, 0xffffffff ;  /* 0xffffffff00047882 */ /* 0x000fe20000000000 */
[----:B---3--:R-:W-:-:S04]  /*14610*/  LOP3.LUT R20, R20, 0x7f, RZ, 0xc0, !PT ;  /* 0x0000007f14147812 */ /* 0x008fc800078ec0ff */
[----:B------:R-:W-:Y:S01]  /*14620*/  SHF.R.U32.HI R9, RZ, 0x3, R20 ;  /* 0x00000003ff097819 */ /* 0x000fe20000011614 */
[----:B0-----:R-:W-:Y:S06]  /*14630*/  BRA.DIV UR4, `(.L_x_7956) ;  /* 0x0000004204ac7947 */ /* 0x001fec000b800000 */
        /* <DEDUP_REMOVED lines=72> */
.L_x_8051:
        /* <DEDUP_REMOVED lines=11> */
.L_x_7958:
[----:B------:R-:W-:Y:S05]  /*14b70*/  BSYNC B0 ;  /* 0x0000000000007941 */ /* 0x000fea0003800000 */
.L_x_7957:
[----:B------:R-:W-:Y:S01]  /*14b80*/  NOP ;  /* 0x0000000000007918 */ /* 0x000fe20000000000 */
[----:B------:R-:W-:-:S13]  /*14b90*/  PLOP3.LUT P0, PT, PT, PT, PT, 0x80, 0x0 ;  /* 0x000000000000781c */ /* 0x000fda0003f0f070 */
.L_x_7959:
        /* <DEDUP_REMOVED lines=21> */
.L_x_8052:
[----:B------:R-:W-:Y:S05]  /*14cf0*/  BSYNC B0 ;  /* 0x0000000000007941 */ /* 0x000fea0003800000 */
.L_x_7960:
        /* <DEDUP_REMOVED lines=8> */
.L_x_7976:
[----:B------:R-:W1:Y:S01]  /*14d80*/  LDC R0, c[0x0][0x430] ;  /* 0x00010c00ff007b82 */ /* 0x000e620000000800 */
[----:B------:R-:W3:Y:S01]  /*14d90*/  S2R R4, SR_TID.X ;  /* 0x0000000000047919 */ /* 0x000ee20000002100 */
[----:B------:R-:W-:Y:S05]  /*14da0*/  YIELD ;  /* 0x0000000000007946 */ /* 0x000fea0003800000 */
[----:B------:R-:W-:Y:S01]  /*14db0*/  ULDC.64 UR4, c[0x0][0x428] ;  /* 0x00010a0000047ab9 */ /* 0x000fe20000000a00 */
[----:B------:R-:W-:Y:S01]  /*14dc0*/  LOP3.LUT P3, RZ, R23, 0x4, RZ, 0xc0, !PT ;  /* 0x0000000417ff7812 */ /* 0x000fe2000786c0ff */
[----:B------:R-:W-:Y:S01]  /*14dd0*/  VIADD R25, R10, 0x1 ;  /* 0x000000010a197836 */ /* 0x000fe20000000000 */
[----:B-1----:R-:W-:-:S02]  /*14de0*/  ISETP.NE.AND P0, PT, R0, 0x1, PT ;  /* 0x000000010000780c */ /* 0x002fc40003f05270 */
[----:B------:R-:W1:Y:S01]  /*14df0*/  S2R R0, SR_TID.X ;  /* 0x0000000000007919 */ /* 0x000e620000002100 */
[----:B---3--:R-:W-:-:S10]  /*14e00*/  IMAD.SHL.U32 R4, R4, 0x10, RZ ;  /* 0x0000001004047824 */ /* 0x008fd400078e00ff */
[----:B0-----:R-:W0:Y:S01]  /*14e10*/  @P0 LDC R3, c[0x0][0x438] ;  /* 0x00010e00ff030b82 */ /* 0x001e220000000800 */
[----:B------:R-:W-:Y:S02]  /*14e20*/  LOP3.LUT R4, R4, 0x70, RZ, 0xc0, !PT ;  /* 0x0000007004047812 */ /* 0x000fe400078ec0ff */
[----:B-1----:R-:W-:-:S04]  /*14e30*/  LOP3.LUT R0, R0, 0x7f, RZ, 0xc0, !PT ;  /* 0x0000007f00007812 */ /* 0x002fc800078ec0ff */
[----:B------:R-:W-:Y:S02]  /*14e40*/  SHF.R.U32.HI R5, RZ, 0x3, R0 ;  /* 0x00000003ff057819 */ /* 0x000fe40000011600 */
[----:B------:R-:W1:Y:S03]  /*14e50*/  @P0 LDC R0, c[0x0][0x434] ;  /* 0x00010d00ff000b82 */ /* 0x000e660000000800 */
[----:B------:R-:W-:Y:S02]  /*14e60*/  IMAD R7, R6, 0x80, R5 ;  /* 0x0000008006077824 */ /* 0x000fe400078e0205 */
[----:B------:R-:W-:-:S03]  /*14e70*/  IMAD R5, R37, UR4, RZ ;  /* 0x0000000425057c24 */ /* 0x000fc6000f8e02ff */
[----:B------:R-:W-:Y:S01]  /*14e80*/  IADD3 R7, R4, R7, R36 ;  /* 0x0000000704077210 */ /* 0x000fe20007ffe024 */
[----:B------:R-:W-:-:S04]  /*14e90*/  IMAD R5, R32, UR5, R5 ;  /* 0x0000000520057c24 */ /* 0x000fc8000f8e0205 */
[----:B------:R-:W-:Y:S02]  /*14ea0*/  IMAD.MOV.U32 R8, RZ, RZ, R7 ;  /* 0x000000ffff087224 */ /* 0x000fe400078e0007 */
[----:B-1----:R-:W-:-:S05]  /*14eb0*/  @P0 IMAD.HI.U32 R0, R7, R0, RZ ;  /* 0x0000000007000227 */ /* 0x002fca00078e00ff */
[----:B0-----:R-:W-:-:S04]  /*14ec0*/  @P0 SHF.R.U32.HI R8, RZ, R3, R0 ;  /* 0x00000003ff080219 */ /* 0x001fc80000011600 */
[--C-:B------:R-:W-:Y:S01]  /*14ed0*/  SHF.R.S32.HI R3, RZ, 0x1f, R8.reuse ;  /* 0x0000001fff037819 */ /* 0x100fe20000011408 */
[----:B------:R-:W-:-:S04]  /*14ee0*/  IMAD.MOV.U32 R2, RZ, RZ, R8 ;  /* 0x000000ffff027224 */ /* 0x000fc800078e0008 */
[----:B------:R-:W-:Y:S01]  /*14ef0*/  IMAD.WIDE.U32 R2, R32, UR4, R2 ;  /* 0x0000000420027c25 */ /* 0x000fe2000f8e0002 */
[----:B------:R-:W-:-:S03]  /*14f00*/  ULDC.64 UR4, c[0x0][0x418] ;  /* 0x0001060000047ab9 */ /* 0x000fc60000000a00 */
[----:B------:R-:W-:Y:S01]  /*14f10*/  IMAD.IADD R3, R5, 0x1, R3 ;  /* 0x0000000105037824 */ /* 0x000fe200078e0203 */
[----:B------:R-:W-:Y:S01]  /*14f20*/  LEA R4, P0, R2, UR4, 0x2 ;  /* 0x0000000402047c11 */ /* 0x000fe2000f8010ff */
[----:B------:R-:W-:-:S03]  /*14f30*/  ULDC UR4, c[0x0][0x430] ;  /* 0x00010c0000047ab9 */ /* 0x000fc60000000800 */
[----:B------:R-:W-:Y:S01]  /*14f40*/  LEA.HI.X R5, R2, UR5, R3, 0x2, P0 ;  /* 0x0000000502057c11 */ /* 0x000fe200080f1403 */
[----:B------:R-:W-:Y:S01]  /*14f50*/  IMAD.MOV R2, RZ, RZ, -R8 ;  /* 0x000000ffff027224 */ /* 0x000fe200078e0a08 */
[----:B------:R-:W-:-:S03]  /*14f60*/  ISETP.NE.AND P0, PT, R25, 0x2, PT ;  /* 0x000000021900780c */ /* 0x000fc60003f05270 */
[----:B------:R0:W3:Y:S01]  /*14f70*/  LDG.E R0, desc[UR36][R4.64] ;  /* 0x0000002404007981 */ /* 0x0000e2000c1e1900 */
[----:B------:R-:W-:Y:S01]  /*14f80*/  SEL R28, RZ, 0x1, P0 ;  /* 0x00000001ff1c7807 */ /* 0x000fe20000000000 */
[----:B------:R-:W-:Y:S01]  /*14f90*/  IMAD.MOV.U32 R26, RZ, RZ, R6 ;  /* 0x000000ffff1a7224 */ /* 0x000fe200078e0006 */
[----:B------:R-:W-:Y:S02]  /*14fa0*/  SEL R25, R25, RZ, P0 ;  /* 0x000000ff19197207 */ /* 0x000fe40000000000 */
[----:B------:R-:W-:Y:S01]  /*14fb0*/  LOP3.LUT R28, R20, R28, RZ, 0x3c, !PT ;  /* 0x0000001c141c7212 */ /* 0x000fe200078e3cff */
[----:B0-----:R-:W-:Y:S01]  /*14fc0*/  IMAD R4, R2, UR4, R7 ;  /* 0x0000000402047c24 */ /* 0x001fe2000f8e0207 */
[----:B---3--:R-:W-:Y:S01]  /*14fd0*/  SHF.R.S32.HI R27, RZ, 0x1f, R0 ;  /* 0x0000001fff1b7819 */ /* 0x008fe20000011400 */
[----:B------:R-:W-:Y:S06]  /*14fe0*/  @!P3 BRA `(.L_x_7964) ;  /* 0x000000000004b947 */ /* 0x000fec0003800000 */
[----:B------:R-:W-:Y:S01]  /*14ff0*/  BPT.TRAP 0x1 ;  /* 0x000000040000795c */ /* 0x000fe20000300000 */
.L_x_7964:
[----:B------:R-:W-:Y:S01]  /*15000*/  IMAD R6, R25, 0x8, R22 ;  /* 0x0000000819067824 */ /* 0x000fe200078e0216 */
[----:B------:R-:W-:Y:S01]  /*15010*/  SHF.L.U32 R3, R28, 0x1f, RZ ;  /* 0x0000001f1c037819 */ /* 0x000fe200000006ff */
[----:B------:R-:W-:Y:S03]  /*15020*/  BSSY B1, `(.L_x_7965) ;  /* 0x0000003000017945 */ /* 0x000fe60003800000 */
[----:B------:R-:W0:Y:S02]  /*15030*/  SYNCS.PHASECHK.TRANS64.TRYWAIT P0, [R6+URZ+0x28840], R3 ;  /* 0x02884003060075a7 */ /* 0x000e24000800017f */
[----:B0-----:R-:W-:Y:S05]  /*15040*/  @!P0 BRA `(.L_x_7966) ;  /* 0x0000004000bc8947 */ /* 0x001fea0003800000 */
.L_x_8053:
[----:B------:R-:W-:Y:S05]  /*15050*/  BSYNC B1 ;  /* 0x0000000000017941 */ /* 0x000fea0003800000 */
.L_x_7965:
[----:B------:R-:W-:Y:S01]  /*15060*/  SHF.R.S32.HI R21, RZ, 0x1f, R4 ;  /* 0x0000001fff157819 */ /* 0x000fe20000011404 */
[----:B------:R-:W-:Y:S01]  /*15070*/  ULDC.64 UR4, c[0x0][0x300] ;  /* 0x0000c00000047ab9 */ /* 0x000fe20000000a00 */
[----:B------:R-:W-:Y:S01]  /*15080*/  ULDC.64 UR6, c[0x0][0x2e8] ;  /* 0x0000ba0000067ab9 */ /* 0x000fe20000000a00 */
[C---:B0-----:R-:W-:Y:S01]  /*15090*/  IMAD.WIDE.U32 R2, R4.reuse, UR4, RZ ;  /* 0x0000000404027c25 */ /* 0x041fe2000f8e00ff */
        /* <DEDUP_REMOVED lines=65> */
.L_x_8071:
        /* <DEDUP_REMOVED lines=9> */
.L_x_7968:
        /* <DEDUP_REMOVED lines=10> */
.L_x_7969:
[----:B------:R3:W-:Y:S01]  /*155e0*/  SYNCS.ARRIVE.TRANS64.A1T0 RZ, [R6+URZ+0x28830], RZ ;  /* 0x028830ff06ff79a7 */ /* 0x0007e2000810003f */
[----:B------:R-:W-:Y:S05]  /*155f0*/  @!P4 BRA `(.L_x_7970) ;  /* 0x000000000004c947 */ /* 0x000fea0003800000 */
[----:B------:R-:W-:Y:S01]  /*15600*/  BPT.TRAP 0x1 ;  /* 0x000000040000795c */ /* 0x000fe20000300000 */
.L_x_7970:
[----:B-1----:R-:W-:Y:S01]  /*15610*/  SHF.L.U32 R2, R20, 0x1f, RZ ;  /* 0x0000001f14027819 */ /* 0x002fe200000006ff */
[----:B---3--:R-:W-:Y:S01]  /*15620*/  IMAD R6, R10, 0x8, R22 ;  /* 0x000000080a067824 */ /* 0x008fe200078e0216 */
[----:B------:R-:W-:Y:S01]  /*15630*/  BSSY B1, `(.L_x_7971) ;  /* 0x0000004000017945 */ /* 0x000fe20003800000 */
[----:B------:R-:W-:Y:S02]  /*15640*/  IMAD R8, R31, -0x80, R34 ;  /* 0xffffff801f087824 */ /* 0x000fe400078e0222 */
[----:B------:R-:W1:Y:S02]  /*15650*/  SYNCS.PHASECHK.TRANS64.TRYWAIT P0, [R6+URZ+0x28860], R2 ;  /* 0x02886002060075a7 */ /* 0x000e64000800017f */
[----:B-1----:R-:W-:Y:S05]  /*15660*/  @!P0 BRA `(.L_x_7972) ;  /* 0x0000004400948947 */ /* 0x002fea0003800000 */
.L_x_8072:
[----:B------:R-:W-:Y:S05]  /*15670*/  BSYNC B1 ;  /* 0x0000000000017941 */ /* 0x000fea0003800000 */
.L_x_7971:
[----:B------:R-:W3:Y:S01]  /*15680*/  S2R R3, SR_TID.X ;  /* 0x0000000000037919 */ /* 0x000ee20000002100 */
[----:B------:R-:W-:Y:S01]  /*15690*/  UMOV UR4, 0xffffffff ;  /* 0xffffffff00047882 */ /* 0x000fe20000000000 */
[----:B0-----:R-:W-:Y:S01]  /*156a0*/  IMAD R7, R10, 0x4000, R33 ;  /* 0x000040000a077824 */ /* 0x001fe200078e0221 */
[----:B---3--:R-:W-:-:S04]  /*156b0*/  LOP3.LUT R3, R3, 0x7f, RZ, 0xc0, !PT ;  /* 0x0000007f03037812 */ /* 0x008fc800078ec0ff */
[----:B------:R-:W-:-:S05]  /*156c0*/  SHF.R.U32.HI R3, RZ, 0x3, R3 ;  /* 0x00000003ff037819 */ /* 0x000fca0000011603 */
[----:B------:R-:W-:Y:S01]  /*156d0*/  IMAD.IADD R8, R8, 0x1, -R3 ;  /* 0x0000000108087824 */ /* 0x000fe200078e0a03 */
[----:B------:R-:W-:Y:S06]  /*156e0*/  BRA.DIV UR4, `(.L_x_7973) ;  /* 0x0000004604887947 */ /* 0x000fec000b800000 */
[----:B-1----:R-:W0:Y:S01]  /*156f0*/  SHFL.IDX PT, R2, R17, RZ, 0x181f ;  /* 0x00181fff11027589 */ /* 0x002e2200000e0000 */
        /* <DEDUP_REMOVED lines=58> */
.L_x_8090:
        /* <DEDUP_REMOVED lines=27> */
.L_x_7974:
        /* <DEDUP_REMOVED lines=10> */
.L_x_7975:
[C---:B------:R-:W-:Y:S01]  /*15cf0*/  ISETP.GT.AND P0, PT, R26.reuse, R35, PT ;  /* 0x000000231a00720c */ /* 0x040fe20003f04270 */
[----:B------:R0:W-:Y:S01]  /*15d00*/  SYNCS.ARRIVE.TRANS64.A1T0 RZ, [R6+URZ+0x28850], RZ ;  /* 0x028850ff06ff79a7 */ /* 0x0001e2000810003f */
[----:B------:R-:W-:Y:S02]  /*15d10*/  IMAD.MOV.U32 R10, RZ, RZ, R25 ;  /* 0x000000ffff0a7224 */ /* 0x000fe400078e0019 */
[----:B------:R-:W-:Y:S02]  /*15d20*/  IMAD.MOV.U32 R20, RZ, RZ, R28 ;  /* 0x000000ffff147224 */ /* 0x000fe400078e001c */
[----:B------:R-:W-:Y:S02]  /*15d30*/  IMAD.MOV.U32 R31, RZ, RZ, R26 ;  /* 0x000000ffff1f7224 */ /* 0x000fe400078e001a */
[----:B0-----:R-:W-:-:S05]  /*15d40*/  VIADD R6, R26, 0xffffffff ;  /* 0xffffffff1a067836 */ /* 0x001fca0000000000 */
[----:B------:R-:W-:Y:S05]  /*15d50*/  @P0 BRA `(.L_x_7976) ;  /* 0xfffffff000080947 */ /* 0x000fea000383ffff */
.L_x_7963:
[----:B------:R-:W-:Y:S05]  /*15d60*/  BSYNC B0 ;  /* 0x0000000000007941 */ /* 0x000fea0003800000 */
.L_x_7962:
        /* <DEDUP_REMOVED lines=17> */
.L_x_7978:
[----:B------:R-:W-:Y:S05]  /*15e80*/  BSYNC B0 ;  /* 0x0000000000007941 */ /* 0x000fea0003800000 */
.L_x_7977:
[----:B------:R-:W-:-:S13]  /*15e90*/  LOP3.LUT P0, RZ, R23, 0x4, RZ, 0xc0, !PT ;  /* 0x0000000417ff7812 */ /* 0x000fda000780c0ff */
[----:B------:R-:W-:Y:S05]  /*15ea0*/  @!P0 BRA `(.L_x_7979) ;  /* 0x0000000000048947 */ /* 0x000fea0003800000 */
[----:B------:R-:W-:Y:S01]  /*15eb0*/  BPT.TRAP 0x1 ;  /* 0x000000040000795c */ /* 0x000fe20000300000 */
.L_x_7979:
[----:B------:R-:W-:Y:S01]  /*15ec0*/  IMAD R0, R25, 0x8, R22 ;  /* 0x0000000819007824 */ /* 0x000fe200078e0216 */
[----:B0-----:R-:W-:Y:S01]  /*15ed0*/  SHF.L.U32 R3, R28, 0x1f, RZ ;  /* 0x0000001f1c037819 */ /* 0x001fe200000006ff */
[----:B------:R-:W-:Y:S01]  /*15ee0*/  BSSY B0, `(.L_x_7980) ;  /* 0x0000004000007945 */ /* 0x000fe20003800000 */
[----:B------:R-:W-:Y:S02]  /*15ef0*/  IMAD R6, R26, -0x80, R34 ;  /* 0xffffff801a067824 */ /* 0x000fe400078e0222 */
[----:B------:R-:W0:Y:S02]  /*15f00*/  SYNCS.PHASECHK.TRANS64.TRYWAIT P0, [R0+URZ+0x28860], R3 ;  /* 0x02886003000075a7 */ /* 0x000e24000800017f */
[----:B0-----:R-:W-:Y:S05]  /*15f10*/  @!P0 BRA `(.L_x_7981) ;  /* 0x0000004800048947 */ /* 0x001fea0003800000 */
.L_x_8091:
[----:B------:R-:W-:Y:S05]  /*15f20*/  BSYNC B0 ;  /* 0x0000000000007941 */ /* 0x000fea0003800000 */
.L_x_7980:
        /* <DEDUP_REMOVED lines=70> */
.L_x_8109:
        /* <DEDUP_REMOVED lines=11> */
.L_x_7983:
        /* <DEDUP_REMOVED lines=10> */
.L_x_7984:
[----:B------:R1:W-:Y:S01]  /*164e0*/  SYNCS.ARRIVE.TRANS64.A1T0 RZ, [R0+URZ+0x28850], RZ ;  /* 0x028850ff00ff79a7 */ /* 0x0003e2000810003f */
[----:B------:R-:W-:-:S05]  /*164f0*/  VIADD R25, R25, 0x1 ;  /* 0x0000000119197836 */ /* 0x000fca0000000000 */
[----:B------:R-:W-:-:S04]  /*16500*/  ISETP.NE.AND P0, PT, R25, 0x2, PT ;  /* 0x000000021900780c */ /* 0x000fc80003f05270 */
[----:B0-----:R-:W-:Y:S02]  /*16510*/  SEL R3, RZ, 0x1, P0 ;  /* 0x00000001ff037807 */ /* 0x001fe40000000000 */
[----:B------:R-:W-:Y:S02]  /*16520*/  SEL R25, R25, RZ, P0 ;  /* 0x000000ff19197207 */ /* 0x000fe40000000000 */
[----:B-1----:R-:W-:-:S07]  /*16530*/  LOP3.LUT R28, R28, R3, RZ, 0x3c, !PT ;  /* 0x000000031c1c7212 */ /* 0x002fce00078e3cff */
.L_x_7941:
[----:B------:R-:W-:Y:S05]  /*16540*/  BSYNC B7 ;  /* 0x0000000000077941 */ /* 0x000fea0003800000 */
.L_x_7939:
        /* <DEDUP_REMOVED lines=11> */
.L_x_7985:
        /* <DEDUP_REMOVED lines=43> */
.L_x_8119:
[----:B------:R-:W-:Y:S02]  /*168b0*/  ULDC UR4, c[0x0][0xc38] ;  /* 0x00030e0000047ab9 */ /* 0x000fe40000000800 */
[----:B------:R-:W-:-:S04]  /*168c0*/  IMAD.U32 R5, RZ, RZ, UR4 ;  /* 0x00000004ff057e24 */ /* 0x000fc8000f8e00ff */
[----:B-1----:R-:W-:-:S04]  /*168d0*/  IMAD R14, R14, R5, RZ ;  /* 0x000000050e0e7224 */ /* 0x002fc800078e02ff */
[----:B------:R-:W-:-:S05]  /*168e0*/  IMAD.IADD R7, R7, 0x1, R14 ;  /* 0x0000000107077824 */ /* 0x000fca00078e020e */
[----:B------:R-:W-:-:S13]  /*168f0*/  ISETP.GT.AND P6, PT, R7, R0, PT ;  /* 0x000000000700720c */ /* 0x000fda0003fc4270 */
[----:B------:R-:W-:Y:S05]  /*16900*/  @P6 BRA `(.L_x_7988) ;  /* 0x0000000000a46947 */ /* 0x000fea0003800000 */
.L_x_7991:
        /* <DEDUP_REMOVED lines=35> */
.L_x_8127:
[----:B------:R-:W-:Y:S02]  /*16b40*/  ULDC UR4, c[0x0][0xc38] ;  /* 0x00030e0000047ab9 */ /* 0x000fe40000000800 */
[----:B------:R-:W-:-:S04]  /*16b50*/  IMAD.U32 R5, RZ, RZ, UR4 ;  /* 0x00000004ff057e24 */ /* 0x000fc8000f8e00ff */
[----:B-1----:R-:W-:-:S04]  /*16b60*/  IMAD R14, R14, R5, RZ ;  /* 0x000000050e0e7224 */ /* 0x002fc800078e02ff */
[----:B------:R-:W-:-:S05]  /*16b70*/  IMAD.IADD R7, R14, 0x1, R7 ;  /* 0x000000010e077824 */ /* 0x000fca00078e0207 */
[----:B------:R-:W-:-:S13]  /*16b80*/  ISETP.GT.AND P6, PT, R7, R0, PT ;  /* 0x000000000700720c */ /* 0x000fda0003fc4270 */
[----:B------:R-:W-:Y:S05]  /*16b90*/  @!P6 BRA `(.L_x_7991) ;  /* 0xfffffffc005ce947 */ /* 0x000fea000383ffff */
.L_x_7988:
        /* <DEDUP_REMOVED lines=10> */
.L_x_8132:
[----:B------:R-:W-:-:S13]  /*16c40*/  ISETP.NE.AND P0, PT, R3, RZ, PT ;  /* 0x000000ff0300720c */ /* 0x000fda0003f05270 */
[----:B------:R-:W-:Y:S05]  /*16c50*/  @!P0 BRA `(.L_x_7993) ;  /* 0x0000000000108947 */ /* 0x000fea0003800000 */
[----:B------:R-:W-:Y:S01]  /*16c60*/  UMOV UR4, 0xffffffff ;  /* 0xffffffff00047882 */ /* 0x000fe20000000000 */
[----:B-1----:R-:W-:Y:S02]  /*16c70*/  VIADD R12, R12, 0xffffffff ;  /* 0xffffffff0c0c7836 */ /* 0x002fe40000000000 */
[----:B------:R-:W-:Y:S05]  /*16c80*/  BRA.DIV UR4, `(.L_x_7994) ;  /* 0x0000004e04887947 */ /* 0x000fea000b800000 */
[----:B------:R4:W1:Y:S02]  /*16c90*/  SHFL.IDX PT, R6, R2, R12, 0x1f ;  /* 0x00001f0c02067589 */ /* 0x00086400000e0000 */
.L_x_7993:
        /* <DEDUP_REMOVED lines=59> */
.L_x_7995:
        /* <DEDUP_REMOVED lines=60> */
.L_x_7996:
[----:B------:R-:W-:-:S05]  /*17410*/  LOP3.LUT R2, RZ, R2, RZ, 0x33, !PT ;  /* 0x00000002ff027212 */ /* 0x000fca00078e33ff */
[----:B------:R-:W-:Y:S01]  /*17420*/  IMAD.IADD R17, R17, 0x1, R2 ;  /* 0x0000000111117824 */ /* 0x000fe200078e0202 */
[----:B------:R-:W-:Y:S06]  /*17430*/  BRA `(.L_x_7997) ;  /* 0x00000000001c7947 */ /* 0x000fec0003800000 */
.L_x_7989:
[----:B------:R-:W-:Y:S01]  /*17440*/  UMOV UR4, URZ ;  /* 0x0000003f00047c82 */ /* 0x000fe20008000000 */
[----:B------:R-:W-:Y:S01]  /*17450*/  UMOV UR5, URZ ;  /* 0x0000003f00057c82 */ /* 0x000fe20008000000 */
[----:B------:R-:W-:Y:S01]  /*17460*/  ULDC UR6, c[0x0][0xc3c] ;  /* 0x00030f0000067ab9 */ /* 0x000fe20000000800 */
[----:B------:R-:W-:Y:S02]  /*17470*/  IMAD.MOV.U32 R16, RZ, RZ, R0 ;  /* 0x000000ffff107224 */ /* 0x000fe400078e0000 */
[----:B------:R-:W-:Y:S02]  /*17480*/  IMAD.U32 R17, RZ, RZ, UR4 ;  /* 0x00000004ff117e24 */ /* 0x000fe4000f8e00ff */
[----:B------:R-:W-:Y:S02]  /*17490*/  IMAD.U32 R18, RZ, RZ, UR5 ;  /* 0x00000005ff127e24 */ /* 0x000fe4000f8e00ff */
[----:B------:R-:W-:-:S07]  /*174a0*/  IMAD.U32 R19, RZ, RZ, UR6 ;  /* 0x00000006ff137e24 */ /* 0x000fce000f8e00ff */
.L_x_7997:
        /* <DEDUP_REMOVED lines=10> */
.L_x_7986:
[----:B------:R-:W-:Y:S02]  /*17550*/  ULDC UR4, c[0x0][0xc3c] ;  /* 0x00030f0000047ab9 */ /* 0x000fe40000000800 */
[----:B-1----:R-:W-:-:S13]  /*17560*/  ISETP.GE.AND P0, PT, R19, UR4, PT ;  /* 0x0000000413007c0c */ /* 0x002fda000bf06270 */
[----:B------:R-:W-:Y:S05]  /*17570*/  @!P0 BRA `(.L_x_7998) ;  /* 0xffffffac009c8947 */ /* 0x000fea000383ffff */
[----:B------:R-:W-:Y:S05]  /*17580*/  BSYNC B8 ;  /* 0x0000000000087941 */ /* 0x000fea0003800000 */
.L_x_7925:
        /* <DEDUP_REMOVED lines=12> */
.L_x_8135:
[----:B------:R-:W-:Y:S05]  /*17650*/  BSYNC B0 ;  /* 0x0000000000007941 */ /* 0x000fea0003800000 */
.L_x_7999:
[----:B------:R-:W-:-:S03]  /*17660*/  UMOV UR4, 0xffffffff ;  /* 0xffffffff00047882 */ /* 0x000fc60000000000 */
[----:B------:R-:W-:Y:S05]  /*17670*/  BRA.DIV UR4, `(.L_x_8001) ;  /* 0x0000004604487947 */ /* 0x000fea000b800000 */
[----:B-1----:R-:W1:Y:S02]  /*17680*/  S2R R0, SR_TID.X ;  /* 0x0000000000007919 */ /* 0x002e640000002100 */
[----:B-1----:R-:W-:-:S04]  /*17690*/  SHF.R.U32.HI R0, RZ, 0x5, R0 ;  /* 0x00000005ff007819 */ /* 0x002fc80000011600 */
[----:B------:R-:W-:-:S05]  /*176a0*/  LOP3.LUT R0, R0, 0x3, RZ, 0xc0, !PT ;  /* 0x0000000300007812 */ /* 0x000fca00078ec0ff */
[----:B------:R1:W3:Y:S02]  /*176b0*/  SHFL.IDX PT, R14, R0, RZ, 0x1f ;  /* 0x00001fff000e7589 */ /* 0x0002e400000e0000 */
.L_x_8138:
[----:B---3--:R-:W-:Y:S01]  /*176c0*/  ISETP.NE.AND P0, PT, R14, RZ, PT ;  /* 0x000000ff0e00720c */ /* 0x008fe20003f05270 */
[----:B------:R-:W-:-:S12]  /*176d0*/  BSSY B0, `(.L_x_8002) ;  /* 0x0000026000007945 */ /* 0x000fd80003800000 */
[----:B------:R-:W-:Y:S05]  /*176e0*/  @P0 BRA `(.L_x_8003) ;  /* 0x0000000000900947 */ /* 0x000fea0003800000 */
[----:B------:R-:W-:-:S03]  /*176f0*/  UMOV UR4, 0xffffffff ;  /* 0xffffffff00047882 */ /* 0x000fc60000000000 */
[----:B------:R-:W-:Y:S05]  /*17700*/  BRA.DIV UR4, `(.L_x_8004) ;  /* 0x0000004604587947 */ /* 0x000fea000b800000 */
[----:B------:R-:W-:-:S13]  /*17710*/  ELECT P6, URZ, PT ;  /* 0x00000000003f782f */ /* 0x000fda00038c0000 */
.L_x_8141:
        /* <DEDUP_REMOVED lines=8> */
.L_x_8005:
[C---:B------:R-:W-:Y:S01]  /*177a0*/  IMAD R5, R25.reuse, 0x8, R4 ;  /* 0x0000000819057824 */ /* 0x040fe200078e0204 */
[----:B------:R-:W-:Y:S01]  /*177b0*/  SHF.L.U32 R0, R28, 0x1f, RZ ;  /* 0x0000001f1c007819 */ /* 0x000fe200000006ff */
[----:B------:R-:W-:-:S03]  /*177c0*/  VIADD R25, R25, 0x1 ;  /* 0x0000000119197836 */ /* 0x000fc60000000000 */
[----:B------:R-:W1:Y:S02]  /*177d0*/  SYNCS.PHASECHK.TRANS64.TRYWAIT P1, [R5+URZ+0x28840], R0 ;  /* 0x02884000050075a7 */ /* 0x000e64000802017f */
[----:B------:R-:W-:-:S04]  /*177e0*/  ISETP.NE.AND P2, PT, R25, 0x2, PT ;  /* 0x000000021900780c */ /* 0x000fc80003f45270 */
[----:B------:R-:W-:Y:S01]  /*177f0*/  SEL R3, RZ, 0x1, P2 ;  /* 0x00000001ff037807 */ /* 0x000fe20001000000 */
[----:B-1----:R-:W-:Y:S08]  /*17800*/  @!P1 BRA `(.L_x_8006) ;  /* 0x0000004400389947 */ /* 0x002ff00003800000 */
.L_x_8142:
[----:B------:R-:W-:Y:S02]  /*17810*/  SEL R25, R25, RZ, P2 ;  /* 0x000000ff19197207 */ /* 0x000fe40001000000 */
[----:B------:R-:W-:Y:S01]  /*17820*/  LOP3.LUT R2, R28, R3, RZ, 0x3c, !PT ;  /* 0x000000031c027212 */ /* 0x000fe200078e3cff */
[----:B------:R-:W-:Y:S06]  /*17830*/  @!P0 BRA `(.L_x_8007) ;  /* 0x0000000000048947 */ /* 0x000fec0003800000 */
[----:B------:R-:W-:Y:S01]  /*17840*/  BPT.TRAP 0x1 ;  /* 0x000000040000795c */ /* 0x000fe20000300000 */
.L_x_8007:
[----:B------:R-:W-:Y:S01]  /*17850*/  IMAD R25, R25, 0x8, R4 ;  /* 0x0000000819197824 */ /* 0x000fe200078e0204 */
[----:B------:R-:W-:-:S04]  /*17860*/  SHF.L.U32 R2, R2, 0x1f, RZ ;  /* 0x0000001f02027819 */ /* 0x000fc800000006ff */
[----:B------:R-:W3:Y:S02]  /*17870*/  SYNCS.PHASECHK.TRANS64.TRYWAIT P1, [R25+URZ+0x28840], R2 ;  /* 0x02884002190075a7 */ /* 0x000ee4000802017f */
[----:B---3--:R-:W-:Y:S05]  /*17880*/  @!P1 BRA `(.L_x_8008) ;  /* 0x00000044002c9947 */ /* 0x008fea0003800000 */
.L_x_8143:
[----:B------:R-:W-:Y:S05]  /*17890*/  @!P0 BRA `(.L_x_8009) ;  /* 0x0000000000048947 */ /* 0x000fea0003800000 */
[----:B------:R-:W-:Y:S01]  /*178a0*/  BPT.TRAP 0x1 ;  /* 0x000000040000795c */ /* 0x000fe20000300000 */
.L_x_8009:
[----:B------:R-:W4:Y:S02]  /*178b0*/  SYNCS.PHASECHK.TRANS64.TRYWAIT P1, [R5+URZ+0x28860], R0 ;  /* 0x02886000050075a7 */ /* 0x000f24000802017f */
[----:B----4-:R-:W-:Y:S05]  /*178c0*/  @!P1 BRA `(.L_x_8010) ;  /* 0x0000004400309947 */ /* 0x010fea0003800000 */
.L_x_8144:
[----:B------:R-:W-:Y:S05]  /*178d0*/  @!P0 BRA `(.L_x_8011) ;  /* 0x0000000000048947 */ /* 0x000fea0003800000 */
[----:B------:R-:W-:Y:S01]  /*178e0*/  BPT.TRAP 0x1 ;  /* 0x000000040000795c */ /* 0x000fe20000300000 */
.L_x_8011:
[----:B------:R0:W0:Y:S02]  /*178f0*/  SYNCS.PHASECHK.TRANS64.TRYWAIT P0, [R25+URZ+0x28860], R2 ;  /* 0x02886002190075a7 */ /* 0x000024000800017f */
[----:B0-----:R-:W-:Y:S05]  /*17900*/  @!P0 NANOSLEEP.SYNCS 0x989680 ;  /* 0x009896800000895d */ /* 0x001fea0003900000 */
[----:B------:R-:W0:Y:S02]  /*17910*/  @!P0 SYNCS.PHASECHK.TRANS64 P0, [R25+URZ+0x28860], R2 ;  /* 0x02886002190085a7 */ /* 0x000e24000800007f */
[----:B0-----:R-:W-:Y:S05]  /*17920*/  @!P0 BRA `(.L_x_8011) ;  /* 0xfffffffc00f08947 */ /* 0x001fea000383ffff */
.L_x_8003:
[----:B------:R-:W-:Y:S05]  /*17930*/  BSYNC B0 ;  /* 0x0000000000007941 */ /* 0x000fea0003800000 */
.L_x_8002:
[----:B------:R-:W-:Y:S05]  /*17940*/  EXIT ;  /* 0x000000000000794d */ /* 0x000fea0003800000 */
.L_x_7816:
[----:B0-----:R-:W-:-:S04]  /*17950*/  IMAD.U32 R3, RZ, RZ, UR40 ;  /* 0x00000028ff037e24 */ /* 0x001fc8000f8e00ff */
[----:B------:R0:W1:Y:S03]  /*17960*/  SYNCS.PHASECHK.TRANS64.TRYWAIT P1, [R3+URZ+0x28800], R0 ;  /* 0x02880000030075a7 */ /* 0x000066000802017f */
[----:B-1----:R-:W-:Y:S05]  /*17970*/  @!P1 NANOSLEEP.SYNCS 0x989680 ;  /* 0x009896800000995d */ /* 0x002fea0003900000 */
[----:B------:R-:W1:Y:S02]  /*17980*/  @!P1 SYNCS.PHASECHK.TRANS64 P1, [R3+URZ+0x28800], R0 ;  /* 0x02880000030095a7 */ /* 0x000e64000802007f */
[----:B-1----:R-:W-:Y:S05]  /*17990*/  @!P1 BRA `(.L_x_7816) ;  /* 0xfffffffc00ec9947 */ /* 0x002fea000383ffff */
[----:B------:R-:W-:Y:S05]  /*179a0*/  BRA `(.L_x_8012) ;  /* 0xfffffea400c87947 */ /* 0x000fea000383ffff */
.L_x_7820:
[----:B-1----:R1:W2:Y:S02]  /*179b0*/  SYNCS.PHASECHK.TRANS64.TRYWAIT P1, [R3+URZ+0x28830], R0 ;  /* 0x02883000030075a7 */ /* 0x0022a4000802017f */
[----:B--2---:R-:W-:Y:S05]  /*179c0*/  @!P1 NANOSLEEP.SYNCS 0x989680 ;  /* 0x009896800000995d */ /* 0x004fea0003900000 */
[----:B------:R-:W2:Y:S02]  /*179d0*/  @!P1 SYNCS.PHASECHK.TRANS64 P1, [R3+URZ+0x28830], R0 ;  /* 0x02883000030095a7 */ /* 0x000ea4000802007f */
[----:B--2---:R-:W-:Y:S05]  /*179e0*/  @!P1 BRA `(.L_x_7820) ;  /* 0xfffffffc00f09947 */ /* 0x004fea000383ffff */
[----:B------:R-:W-:Y:S05]  /*179f0*/  BRA `(.L_x_7819) ;  /* 0xfffffea400e47947 */ /* 0x000fea000383ffff */
.L_x_7837:
[----:B-1----:R-:W-:-:S04]  /*17a00*/  IMAD.U32 R5, RZ, RZ, UR6 ;  /* 0x00000006ff057e24 */ /* 0x002fc8000f8e00ff */
[----:B------:R1:W2:Y:S03]  /*17a10*/  SYNCS.PHASECHK.TRANS64.TRYWAIT P1, [R5+URZ+0x28830], R0 ;  /* 0x02883000050075a7 */ /* 0x0002a6000802017f */
[----:B--2---:R-:W-:Y:S05]  /*17a20*/  @!P1 NANOSLEEP.SYNCS 0x989680 ;  /* 0x009896800000995d */ /* 0x004fea0003900000 */
[----:B------:R-:W2:Y:S02]  /*17a30*/  @!P1 SYNCS.PHASECHK.TRANS64 P1, [R5+URZ+0x28830], R0 ;  /* 0x02883000050095a7 */ /* 0x000ea4000802007f */
[----:B--2---:R-:W-:Y:S05]  /*17a40*/  @!P1 BRA `(.L_x_7837) ;  /* 0xfffffffc00ec9947 */ /* 0x004fea000383ffff */
[----:B------:R-:W-:Y:S05]  /*17a50*/  BRA `(.L_x_7834) ;  /* 0xfffffed800ac7947 */ /* 0x000fea000383ffff */
.L_x_7841:
[----:B-1----:R-:W-:-:S04]  /*17a60*/  IMAD.U32 R5, RZ, RZ, UR6 ;  /* 0x00000006ff057e24 */ /* 0x002fc8000f8e00ff */
[----:B------:R1:W2:Y:S03]  /*17a70*/  SYNCS.PHASECHK.TRANS64.TRYWAIT P1, [R5+URZ+0x28850], R0 ;  /* 0x02885000050075a7 */ /* 0x0002a6000802017f */
[----:B--2---:R-:W-:Y:S05]  /*17a80*/  @!P1 NANOSLEEP.SYNCS 0x989680 ;  /* 0x009896800000995d */ /* 0x004fea0003900000 */
[----:B------:R-:W2:Y:S02]  /*17a90*/  @!P1 SYNCS.PHASECHK.TRANS64 P1, [R5+URZ+0x28850], R0 ;  /* 0x02885000050095a7 */ /* 0x000ea4000802007f */
[----:B--2---:R-:W-:Y:S05]  /*17aa0*/  @!P1 BRA `(.L_x_7841) ;  /* 0xfffffffc00ec9947 */ /* 0x004fea000383ffff */
[----:B------:R-:W-:Y:S05]  /*17ab0*/  BRA `(.L_x_7838) ;  /* 0xfffffedc00847947 */ /* 0x000fea000383ffff */
.L_x_7860:
[----:B-1----:R-:W-:-:S04]  /*17ac0*/  IMAD.U32 R9, RZ, RZ, UR6 ;  /* 0x00000006ff097e24 */ /* 0x002fc8000f8e00ff */
[----:B------:R1:W2:Y:S03]  /*17ad0*/  SYNCS.PHASECHK.TRANS64.TRYWAIT P1, [R9+URZ+0x28830], R0 ;  /* 0x02883000090075a7 */ /* 0x0002a6000802017f */
[----:B--2---:R-:W-:Y:S05]  /*17ae0*/  @!P1 NANOSLEEP.SYNCS 0x989680 ;  /* 0x009896800000995d */ /* 0x004fea0003900000 */
[----:B------:R-:W2:Y:S02]  /*17af0*/  @!P1 SYNCS.PHASECHK.TRANS64 P1, [R9+URZ+0x28830], R0 ;  /* 0x02883000090095a7 */ /* 0x000ea4000802007f */
[----:B--2---:R-:W-:Y:S05]  /*17b00*/  @!P1 BRA `(.L_x_7860) ;  /* 0xfffffffc00ec9947 */ /* 0x004fea000383ffff */
[----:B------:R-:W-:Y:S05]  /*17b10*/  BRA `(.L_x_7857) ;  /* 0xffffff0c007c7947 */ /* 0x000fea000383ffff */
.L_x_7864:
[----:B-1----:R-:W-:-:S04]  /*17b20*/  IMAD.U32 R9, RZ, RZ, UR6 ;  /* 0x00000006ff097e24 */ /* 0x002fc8000f8e00ff */
[----:B------:R1:W2:Y:S03]  /*17b30*/  SYNCS.PHASECHK.TRANS64.TRYWAIT P1, [R9+URZ+0x28850], R0 ;  /* 0x02885000090075a7 */ /* 0x0002a6000802017f */
[----:B--2---:R-:W-:Y:S05]  /*17b40*/  @!P1 NANOSLEEP.SYNCS 0x989680 ;  /* 0x009896800000995d */ /* 0x004fea0003900000 */
[----:B------:R-:W2:Y:S02]  /*17b50*/  @!P1 SYNCS.PHASECHK.TRANS64 P1, [R9+URZ+0x28850], R0 ;  /* 0x02885000090095a7 */ /* 0x000ea4000802007f */
[----:B--2---:R-:W-:Y:S05]  /*17b60*/  @!P1 BRA `(.L_x_7864) ;  /* 0xfffffffc00ec9947 */ /* 0x004fea000383ffff */
[----:B------:R-:W-:Y:S05]  /*17b70*/  BRA `(.L_x_7861) ;  /* 0xffffff1000547947 */ /* 0x000fea000383ffff */
.L_x_7872:
[----:B-1----:R-:W-:-:S04]  /*17b80*/  IMAD.U32 R5, RZ, RZ, UR6 ;  /* 0x00000006ff057e24 */ /* 0x002fc8000f8e00ff */
[----:B------:R1:W2:Y:S03]  /*17b90*/  SYNCS.PHASECHK.TRANS64.TRYWAIT P1, [R5+URZ+0x28830], R0 ;  /* 0x02883000050075a7 */ /* 0x0002a6000802017f */
[----:B--2---:R-:W-:Y:S05]  /*17ba0*/  @!P1 NANOSLEEP.SYNCS 0x989680 ;  /* 0x009896800000995d */ /* 0x004fea0003900000 */
[----:B------:R-:W2:Y:S02]  /*17bb0*/  @!P1 SYNCS.PHASECHK.TRANS64 P1, [R5+URZ+0x28830], R0 ;  /* 0x02883000050095a7 */ /* 0x000ea4000802007f */
[----:B--2---:R-:W-:Y:S05]  /*17bc0*/  @!P1 BRA `(.L_x_7872) ;  /* 0xfffffffc00ec9947 */ /* 0x004fea000383ffff */
[----:B------:R-:W-:Y:S05]  /*17bd0*/  BRA `(.L_x_7869) ;  /* 0xffffff2c00807947 */ /* 0x000fea000383ffff */
.L_x_7876:
[----:B-1----:R-:W-:-:S04]  /*17be0*/  IMAD.U32 R5, RZ, RZ, UR6 ;  /* 0x00000006ff057e24 */ /* 0x002fc8000f8e00ff */
[----:B------:R1:W2:Y:S03]  /*17bf0*/  SYNCS.PHASECHK.TRANS64.TRYWAIT P1, [R5+URZ+0x28850], R0 ;  /* 0x02885000050075a7 */ /* 0x0002a6000802017f */
[----:B--2---:R-:W-:Y:S05]  /*17c00*/  @!P1 NANOSLEEP.SYNCS 0x989680 ;  /* 0x009896800000995d */ /* 0x004fea0003900000 */
[----:B------:R-:W2:Y:S02]  /*17c10*/  @!P1 SYNCS.PHASECHK.TRANS64 P1, [R5+URZ+0x28850], R0 ;  /* 0x02885000050095a7 */ /* 0x000ea4000802007f */
[----:B--2---:R-:W-:Y:S05]  /*17c20*/  @!P1 BRA `(.L_x_7876) ;  /* 0xfffffffc00ec9947 */ /* 0x004fea000383ffff */
[----:B------:R-:W-:Y:S05]  /*17c30*/  BRA `(.L_x_7873) ;  /* 0xffffff30004c7947 */ /* 0x000fea000383ffff */
.L_x_7891:
[----:B-1----:R-:W-:-:S04]  /*17c40*/  IMAD.U32 R6, RZ, RZ, UR5 ;  /* 0x00000005ff067e24 */ /* 0x002fc8000f8e00ff */
[----:B------:R1:W2:Y:S03]  /*17c50*/  SYNCS.PHASECHK.TRANS64.TRYWAIT P1, [R6+URZ+0x28850], R5 ;  /* 0x02885005060075a7 */ /* 0x0002a6000802017f */
[----:B--2---:R-:W-:Y:S05]  /*17c60*/  @!P1 NANOSLEEP.SYNCS 0x989680 ;  /* 0x009896800000995d */ /* 0x004fea0003900000 */
[----:B------:R-:W2:Y:S02]  /*17c70*/  @!P1 SYNCS.PHASECHK.TRANS64 P1, [R6+URZ+0x28850], R5 ;  /* 0x02885005060095a7 */ /* 0x000ea4000802007f */
[----:B--2---:R-:W-:Y:S05]  /*17c80*/  @!P1 BRA `(.L_x_7891) ;  /* 0xfffffffc00ec9947 */ /* 0x004fea000383ffff */
[----:B------:R-:W-:Y:S05]  /*17c90*/  BRA `(.L_x_7890) ;  /* 0xffffff5c00787947 */ /* 0x000fea000383ffff */
.L_x_7947:
        /* <DEDUP_REMOVED lines=11> */
.L_x_8014:
[----:B------:R-:W-:Y:S05]  /*17d50*/  BSYNC B0 ;  /* 0x0000000000007941 */ /* 0x000fea0003800000 */
.L_x_8013:
[----:B------:R-:W-:Y:S05]  /*17d60*/  BRA `(.L_x_8015) ;  /* 0xffffffb800647947 */ /* 0x000fea000383ffff */
.L_x_7950:
[----:B0-----:R0:W1:Y:S02]  /*17d70*/  SYNCS.PHASECHK.TRANS64.TRYWAIT P0, [R7+URZ+0x28840], R2 ;  /* 0x02884002070075a7 */ /* 0x001064000800017f */
[----:B-1----:R-:W-:Y:S05]  /*17d80*/  @!P0 NANOSLEEP.SYNCS 0x989680 ;  /* 0x009896800000895d */ /* 0x002fea0003900000 */
[----:B------:R-:W1:Y:S02]  /*17d90*/  @!P0 SYNCS.PHASECHK.TRANS64 P0, [R7+URZ+0x28840], R2 ;  /* 0x02884002070085a7 */ /* 0x000e64000800007f */
[----:B-1----:R-:W-:Y:S05]  /*17da0*/  @!P0 BRA `(.L_x_7950) ;  /* 0xfffffffc00f08947 */ /* 0x002fea000383ffff */
[----:B------:R-:W-:Y:S05]  /*17db0*/  BRA `(.L_x_8016) ;  /* 0xffffffb800b87947 */ /* 0x000fea000383ffff */
.L_x_7951:
        /* <DEDUP_REMOVED lines=8> */
.L_x_8018:
[----:B------:R-:W-:Y:S05]  /*17e40*/  BSYNC B0 ;  /* 0x0000000000007941 */ /* 0x000fea0003800000 */
.L_x_8017:
        /* <DEDUP_REMOVED lines=9> */
.L_x_8019:
[----:B------:R-:W-:Y:S02]  /*17ee0*/  IMAD.MOV.U32 R13, RZ, RZ, R0 ;  /* 0x000000ffff0d7224 */ /* 0x000fe400078e0000 */
[----:B------:R-:W-:Y:S02]  /*17ef0*/  IMAD.MOV.U32 R12, RZ, RZ, 0x1 ;  /* 0x00000001ff0c7424 */ /* 0x000fe400078e00ff */
[----:B------:R-:W-:-:S07]  /*17f00*/  IMAD.MOV.U32 R3, RZ, RZ, R14 ;  /* 0x000000ffff037224 */ /* 0x000fce00078e000e */
[----:B------:R-:W-:Y:S05]  /*17f10*/  WARPSYNC.COLLECTIVE R15, `(.L_x_8020) ;  /* 0x000000000f087348 */ /* 0x000fea0003c00000 */
[----:B------:R0:W1:Y:S02]  /*17f20*/  SHFL.IDX P6, R14, R13, R12, R11 ;  /* 0x0000000c0d0e7389 */ /* 0x00006400000c000b */
[----:B01----:R-:W-:Y:S01]  /*17f30*/  ENDCOLLECTIVE ;  /* 0x000000000000791b */ /* 0x003fe20003800000 */
.L_x_8020:
        /* <DEDUP_REMOVED lines=16> */
.L_x_8021:
[----:B------:R-:W-:Y:S02]  /*18040*/  @P1 IMAD R8, R5, 0x2, R22 ;  /* 0x0000000205081824 */ /* 0x000fe400078e0216 */
[----:B------:R-:W-:Y:S02]  /*18050*/  IMAD.MOV.U32 R13, RZ, RZ, R0 ;  /* 0x000000ffff0d7224 */ /* 0x000fe400078e0000 */
[----:B------:R-:W-:Y:S02]  /*18060*/  IMAD.MOV.U32 R12, RZ, RZ, 0x2 ;  /* 0x00000002ff0c7424 */ /* 0x000fe400078e00ff */
[----:B------:R-:W-:-:S07]  /*18070*/  IMAD.MOV.U32 R3, RZ, RZ, R14 ;  /* 0x000000ffff037224 */ /* 0x000fce00078e000e */
[----:B------:R-:W-:Y:S05]  /*18080*/  WARPSYNC.COLLECTIVE R15, `(.L_x_8022) ;  /* 0x000000000f087348 */ /* 0x000fea0003c00000 */
[----:B------:R0:W1:Y:S02]  /*18090*/  SHFL.IDX P6, R14, R13, R12, R11 ;  /* 0x0000000c0d0e7389 */ /* 0x00006400000c000b */
[----:B01----:R-:W-:Y:S01]  /*180a0*/  ENDCOLLECTIVE ;  /* 0x000000000000791b */ /* 0x003fe20003800000 */
.L_x_8022:
        /* <DEDUP_REMOVED lines=16> */
.L_x_8023:
[----:B------:R-:W-:Y:S02]  /*181b0*/  @P1 IMAD R8, R5, 0x2, R22 ;  /* 0x0000000205081824 */ /* 0x000fe400078e0216 */
[----:B------:R-:W-:Y:S02]  /*181c0*/  IMAD.MOV.U32 R13, RZ, RZ, R0 ;  /* 0x000000ffff0d7224 */ /* 0x000fe400078e0000 */
[----:B------:R-:W-:Y:S02]  /*181d0*/  IMAD.MOV.U32 R12, RZ, RZ, 0x3 ;  /* 0x00000003ff0c7424 */ /* 0x000fe400078e00ff */
[----:B------:R-:W-:-:S07]  /*181e0*/  IMAD.MOV.U32 R3, RZ, RZ, R14 ;  /* 0x000000ffff037224 */ /* 0x000fce00078e000e */
[----:B------:R-:W-:Y:S05]  /*181f0*/  WARPSYNC.COLLECTIVE R15, `(.L_x_8024) ;  /* 0x000000000f087348 */ /* 0x000fea0003c00000 */
[----:B------:R0:W1:Y:S02]  /*18200*/  SHFL.IDX P6, R14, R13, R12, R11 ;  /* 0x0000000c0d0e7389 */ /* 0x00006400000c000b */
[----:B01----:R-:W-:Y:S01]  /*18210*/  ENDCOLLECTIVE ;  /* 0x000000000000791b */ /* 0x003fe20003800000 */
.L_x_8024:
        /* <DEDUP_REMOVED lines=16> */
.L_x_8025:
[----:B------:R-:W-:Y:S02]  /*18320*/  @P1 IMAD R8, R5, 0x2, R22 ;  /* 0x0000000205081824 */ /* 0x000fe400078e0216 */
[----:B------:R-:W-:Y:S02]  /*18330*/  IMAD.MOV.U32 R13, RZ, RZ, R0 ;  /* 0x000000ffff0d7224 */ /* 0x000fe400078e0000 */
[----:B------:R-:W-:Y:S02]  /*18340*/  IMAD.MOV.U32 R12, RZ, RZ, 0x4 ;  /* 0x00000004ff0c7424 */ /* 0x000fe400078e00ff */
[----:B------:R-:W-:-:S07]  /*18350*/  IMAD.MOV.U32 R3, RZ, RZ, R14 ;  /* 0x000000ffff037224 */ /* 0x000fce00078e000e */
[----:B------:R-:W-:Y:S05]  /*18360*/  WARPSYNC.COLLECTIVE R15, `(.L_x_8026) ;  /* 0x000000000f087348 */ /* 0x000fea0003c00000 */
[----:B------:R0:W1:Y:S02]  /*18370*/  SHFL.IDX P6, R14, R13, R12, R11 ;  /* 0x0000000c0d0e7389 */ /* 0x00006400000c000b */
[----:B01----:R-:W-:Y:S01]  /*18380*/  ENDCOLLECTIVE ;  /* 0x000000000000791b */ /* 0x003fe20003800000 */
.L_x_8026:
        /* <DEDUP_REMOVED lines=16> */
.L_x_8027:
[----:B------:R-:W-:Y:S02]  /*18490*/  @P1 IMAD R8, R5, 0x2, R22 ;  /* 0x0000000205081824 */ /* 0x000fe400078e0216 */
[----:B------:R-:W-:Y:S02]  /*184a0*/  IMAD.MOV.U32 R13, RZ, RZ, R0 ;  /* 0x000000ffff0d7224 */ /* 0x000fe400078e0000 */
[----:B------:R-:W-:Y:S02]  /*184b0*/  IMAD.MOV.U32 R12, RZ, RZ, 0x5 ;  /* 0x00000005ff0c7424 */ /* 0x000fe400078e00ff */
[----:B------:R-:W-:-:S07]  /*184c0*/  IMAD.MOV.U32 R3, RZ, RZ, R14 ;  /* 0x000000ffff037224 */ /* 0x000fce00078e000e */
[----:B------:R-:W-:Y:S05]  /*184d0*/  WARPSYNC.COLLECTIVE R15, `(.L_x_8028) ;  /* 0x000000000f087348 */ /* 0x000fea0003c00000 */
[----:B------:R0:W1:Y:S02]  /*184e0*/  SHFL.IDX P6, R14, R13, R12, R11 ;  /* 0x0000000c0d0e7389 */ /* 0x00006400000c000b */
[----:B01----:R-:W-:Y:S01]  /*184f0*/  ENDCOLLECTIVE ;  /* 0x000000000000791b */ /* 0x003fe20003800000 */
.L_x_8028:
        /* <DEDUP_REMOVED lines=16> */
.L_x_8029:
[----:B------:R-:W-:Y:S02]  /*18600*/  @P1 IMAD R8, R5, 0x2, R22 ;  /* 0x0000000205081824 */ /* 0x000fe400078e0216 */
[----:B------:R-:W-:Y:S02]  /*18610*/  IMAD.MOV.U32 R13, RZ, RZ, R0 ;  /* 0x000000ffff0d7224 */ /* 0x000fe400078e0000 */
[----:B------:R-:W-:Y:S02]  /*18620*/  IMAD.MOV.U32 R12, RZ, RZ, 0x6 ;  /* 0x00000006ff0c7424 */ /* 0x000fe400078e00ff */
[----:B------:R-:W-:-:S07]  /*18630*/  IMAD.MOV.U32 R3, RZ, RZ, R14 ;  /* 0x000000ffff037224 */ /* 0x000fce00078e000e */
[----:B------:R-:W-:Y:S05]  /*18640*/  WARPSYNC.COLLECTIVE R15, `(.L_x_8030) ;  /* 0x000000000f087348 */ /* 0x000fea0003c00000 */
[----:B------:R0:W1:Y:S02]  /*18650*/  SHFL.IDX P6, R14, R13, R12, R11 ;  /* 0x0000000c0d0e7389 */ /* 0x00006400000c000b */
[----:B01----:R-:W-:Y:S01]  /*18660*/  ENDCOLLECTIVE ;  /* 0x000000000000791b */ /* 0x003fe20003800000 */
.L_x_8030:
        /* <DEDUP_REMOVED lines=16> */
.L_x_8031:
[----:B------:R-:W-:Y:S02]  /*18770*/  @P1 IMAD R8, R5, 0x2, R22 ;  /* 0x0000000205081824 */ /* 0x000fe400078e0216 */
[----:B------:R-:W-:Y:S02]  /*18780*/  IMAD.MOV.U32 R13, RZ, RZ, R0 ;  /* 0x000000ffff0d7224 */ /* 0x000fe400078e0000 */
[----:B------:R-:W-:Y:S02]  /*18790*/  IMAD.MOV.U32 R12, RZ, RZ, 0x7 ;  /* 0x00000007ff0c7424 */ /* 0x000fe400078e00ff */
[----:B------:R-:W-:-:S07]  /*187a0*/  IMAD.MOV.U32 R3, RZ, RZ, R14 ;  /* 0x000000ffff037224 */ /* 0x000fce00078e000e */
[----:B------:R-:W-:Y:S05]  /*187b0*/  WARPSYNC.COLLECTIVE R15, `(.L_x_8032) ;  /* 0x000000000f087348 */ /* 0x000fea0003c00000 */
[----:B------:R0:W1:Y:S02]  /*187c0*/  SHFL.IDX P6, R14, R13, R12, R11 ;  /* 0x0000000c0d0e7389 */ /* 0x00006400000c000b */
[----:B01----:R-:W-:Y:S01]  /*187d0*/  ENDCOLLECTIVE ;  /* 0x000000000000791b */ /* 0x003fe20003800000 */
.L_x_8032:
        /* <DEDUP_REMOVED lines=10> */
.L_x_8033:
[----:B------:R-:W-:Y:S01]  /*18880*/  @!PT LDS RZ, [RZ] ;  /* 0x00000000fffff984 */ /* 0x000fe20000000800 */
[----:B------:R-:W-:Y:S01]  /*18890*/  @!PT LDS RZ, [RZ] ;  /* 0x00000000fffff984 */ /* 0x000fe20000000800 */
[----:B------:R-:W-:Y:S01]  /*188a0*/  @!PT LDS RZ, [RZ] ;  /* 0x00000000fffff984 */ /* 0x000fe20000000800 */
[----:B------:R-:W-:Y:S04]  /*188b0*/  @P1 LDGSTS.E.BYPASS.LTC128B.128 [R8+0x1b400], desc[UR36][R2.64], !P3 ;  /* 0x1b40000002081fae */ /* 0x000fe8000d901d64 */
[----:B------:R0:W-:Y:S02]  /*188c0*/  @P1 LDGSTS.E.BYPASS.LTC128B.128 [R8+0x1f400], desc[UR36][R2.64+0x80], !P2 ;  /* 0x1f40008002081fae */ /* 0x0001e4000d101d64 */
[----:B0-----:R-:W-:Y:S01]  /*188d0*/  IMAD.MOV.U32 R2, RZ, RZ, R14 ;  /* 0x000000ffff027224 */ /* 0x001fe200078e000e */
[----:B------:R-:W-:Y:S06]  /*188e0*/  BRA `(.L_x_8034) ;  /* 0xffffffb400947947 */ /* 0x000fec000383ffff */
.L_x_7956:
        /* <DEDUP_REMOVED lines=9> */
.L_x_8035:
[C---:B------:R-:W-:Y:S01]  /*18980*/  VIADD R6, R27.reuse, 0x10 ;  /* 0x000000101b067836 */ /* 0x040fe20000000000 */
[----:B------:R-:W-:Y:S01]  /*18990*/  ISETP.GE.AND P2, PT, R27, R31, PT ;  /* 0x0000001f1b00720c */ /* 0x000fe20003f46270 */
[----:B------:R-:W-:Y:S02]  /*189a0*/  IMAD.MOV.U32 R13, RZ, RZ, R0 ;  /* 0x000000ffff0d7224 */ /* 0x000fe400078e0000 */
[----:B------:R-:W-:-:S10]  /*189b0*/  IMAD.MOV.U32 R2, RZ, RZ, R14 ;  /* 0x000000ffff027224 */ /* 0x000fd400078e000e */
[----:B------:R-:W-:Y:S05]  /*189c0*/  WARPSYNC.COLLECTIVE R15, `(.L_x_8036) ;  /* 0x000000000f087348 */ /* 0x000fea0003c00000 */
[----:B------:R0:W1:Y:S02]  /*189d0*/  SHFL.IDX P6, R14, R13, R12, R11 ;  /* 0x0000000c0d0e7389 */ /* 0x00006400000c000b */
[----:B01----:R-:W-:Y:S01]  /*189e0*/  ENDCOLLECTIVE ;  /* 0x000000000000791b */ /* 0x003fe20003800000 */
.L_x_8036:
        /* <DEDUP_REMOVED lines=8> */
.L_x_8037:
[----:B------:R-:W-:Y:S01]  /*18a70*/  @!PT LDS RZ, [RZ] ;  /* 0x00000000fffff984 */ /* 0x000fe20000000800 */
[----:B------:R-:W-:Y:S01]  /*18a80*/  @!PT LDS RZ, [RZ] ;  /* 0x00000000fffff984 */ /* 0x000fe20000000800 */
[----:B------:R-:W-:Y:S01]  /*18a90*/  @!PT LDS RZ, [RZ] ;  /* 0x00000000fffff984 */ /* 0x000fe20000000800 */
[----:B------:R-:W-:Y:S04]  /*18aa0*/  @!P2 LDGSTS.E.BYPASS.LTC128B.128 [R8+0x10400], desc[UR36][R2.64], !P0 ;  /* 0x104000000208afae */ /* 0x000fe8000c101d64 */
[----:B------:R0:W-:Y:S01]  /*18ab0*/  @!P2 LDGSTS.E.BYPASS.LTC128B.128 [R8+0x14400], desc[UR36][R2.64+0x80], !P1 ;  /* 0x144000800208afae */ /* 0x0001e2000c901d64 */
[----:B------:R-:W-:Y:S01]  /*18ac0*/  ISETP.GE.AND P2, PT, R6, R31, PT ;  /* 0x0000001f0600720c */ /* 0x000fe20003f46270 */
[----:B------:R-:W-:Y:S02]  /*18ad0*/  VIADD R6, R27, 0x20 ;  /* 0x000000201b067836 */ /* 0x000fe40000000000 */
[----:B------:R-:W-:Y:S02]  /*18ae0*/  IMAD.MOV.U32 R13, RZ, RZ, R0 ;  /* 0x000000ffff0d7224 */ /* 0x000fe400078e0000 */
[----:B0-----:R-:W-:-:S08]  /*18af0*/  IMAD.MOV.U32 R2, RZ, RZ, R14 ;  /* 0x000000ffff027224 */ /* 0x001fd000078e000e */
[----:B------:R-:W-:Y:S05]  /*18b00*/  WARPSYNC.COLLECTIVE R15, `(.L_x_8038) ;  /* 0x000000000f087348 */ /* 0x000fea0003c00000 */
[----:B------:R0:W1:Y:S02]  /*18b10*/  SHFL.IDX P6, R14, R13, R12, R11 ;  /* 0x0000000c0d0e7389 */ /* 0x00006400000c000b */
[----:B01----:R-:W-:Y:S01]  /*18b20*/  ENDCOLLECTIVE ;  /* 0x000000000000791b */ /* 0x003fe20003800000 */
.L_x_8038:
        /* <DEDUP_REMOVED lines=8> */
.L_x_8039:
[----:B------:R-:W-:-:S05]  /*18bb0*/  @!P2 IMAD.MOV.U32 R3, RZ, RZ, R5 ;  /* 0x000000ffff03a224 */ /* 0x000fca00078e0005 */
        /* <DEDUP_REMOVED lines=12> */
.L_x_8040:
        /* <DEDUP_REMOVED lines=8> */
.L_x_8041:
        /* <DEDUP_REMOVED lines=13> */
.L_x_8042:
        /* <DEDUP_REMOVED lines=8> */
.L_x_8043:
        /* <DEDUP_REMOVED lines=13> */
.L_x_8044:
        /* <DEDUP_REMOVED lines=8> */
.L_x_8045:
        /* <DEDUP_REMOVED lines=13> */
.L_x_8046:
        /* <DEDUP_REMOVED lines=8> */
.L_x_8047:
[----:B------:R-:W-:-:S05]  /*190f0*/  @!P2 IMAD.MOV.U32 R3, RZ, RZ, R5 ;  /* 0x000000ffff03a224 */ /* 0x000fca00078e0005 */
        /* <DEDUP_REMOVED lines=11> */
.L_x_8048:
        /* <DEDUP_REMOVED lines=8> */
.L_x_8049:
        /* <DEDUP_REMOVED lines=11> */
.L_x_8050:
[----:B------:R-:W-:Y:S05]  /*192e0*/  BRA `(.L_x_8051) ;  /* 0xffffffb400f47947 */ /* 0x000fea000383ffff */
.L_x_7961:
[----:B0-----:R0:W1:Y:S02]  /*192f0*/  SYNCS.PHASECHK.TRANS64.TRYWAIT P1, [R22+URZ+0x28820], R3 ;  /* 0x02882003160075a7 */ /* 0x001064000802017f */
[----:B-1----:R-:W-:Y:S05]  /*19300*/  @!P1 NANOSLEEP.SYNCS 0x989680 ;  /* 0x009896800000995d */ /* 0x002fea0003900000 */
[----:B------:R-:W1:Y:S02]  /*19310*/  @!P1 SYNCS.PHASECHK.TRANS64 P1, [R22+URZ+0x28820], R3 ;  /* 0x02882003160095a7 */ /* 0x000e64000802007f */
[----:B-1----:R-:W-:Y:S05]  /*19320*/  @!P1 BRA `(.L_x_7961) ;  /* 0xfffffffc00f09947 */ /* 0x002fea000383ffff */
[----:B------:R-:W-:Y:S05]  /*19330*/  BRA `(.L_x_8052) ;  /* 0xffffffb8006c7947 */ /* 0x000fea000383ffff */
.L_x_7966:
[----:B0-----:R0:W1:Y:S02]  /*19340*/  SYNCS.PHASECHK.TRANS64.TRYWAIT P0, [R6+URZ+0x28840], R3 ;  /* 0x02884003060075a7 */ /* 0x001064000800017f */
[----:B-1----:R-:W-:Y:S05]  /*19350*/  @!P0 NANOSLEEP.SYNCS 0x989680 ;  /* 0x009896800000895d */ /* 0x002fea0003900000 */
[----:B------:R-:W1:Y:S02]  /*19360*/  @!P0 SYNCS.PHASECHK.TRANS64 P0, [R6+URZ+0x28840], R3 ;  /* 0x02884003060085a7 */ /* 0x000e64000800007f */
[----:B-1----:R-:W-:Y:S05]  /*19370*/  @!P0 BRA `(.L_x_7966) ;  /* 0xfffffffc00f08947 */ /* 0x002fea000383ffff */
[----:B------:R-:W-:Y:S05]  /*19380*/  BRA `(.L_x_8053) ;  /* 0xffffffbc00307947 */ /* 0x000fea000383ffff */
.L_x_7967:
        /* <DEDUP_REMOVED lines=8> */
.L_x_8055:
[----:B------:R-:W-:Y:S05]  /*19410*/  BSYNC B1 ;  /* 0x0000000000017941 */ /* 0x000fea0003800000 */
.L_x_8054:
        /* <DEDUP_REMOVED lines=9> */
.L_x_8056:
[----:B------:R-:W-:Y:S02]  /*194b0*/  IMAD R8, R8, 0x2, R22 ;  /* 0x0000000208087824 */ /* 0x000fe400078e0216 */
[----:B------:R-:W-:Y:S02]  /*194c0*/  IMAD.MOV.U32 R13, RZ, RZ, R9 ;  /* 0x000000ffff0d7224 */ /* 0x000fe400078e0009 */
[----:B------:R-:W-:Y:S02]  /*194d0*/  IMAD.MOV.U32 R12, RZ, RZ, 0x1 ;  /* 0x00000001ff0c7424 */ /* 0x000fe400078e00ff */
[----:B------:R-:W-:-:S07]  /*194e0*/  IMAD.MOV.U32 R2, RZ, RZ, R14 ;  /* 0x000000ffff027224 */ /* 0x000fce00078e000e */
[----:B------:R-:W-:Y:S05]  /*194f0*/  WARPSYNC.COLLECTIVE R15, `(.L_x_8057) ;  /* 0x000000000f087348 */ /* 0x000fea0003c00000 */
[----:B------:R0:W1:Y:S02]  /*19500*/  SHFL.IDX P6, R14, R13, R12, R11 ;  /* 0x0000000c0d0e7389 */ /* 0x00006400000c000b */
[----:B01----:R-:W-:Y:S01]  /*19510*/  ENDCOLLECTIVE ;  /* 0x000000000000791b */ /* 0x003fe20003800000 */
.L_x_8057:
        /* <DEDUP_REMOVED lines=12> */
.L_x_8058:
[----:B------:R-:W-:Y:S02]  /*195e0*/  IMAD.MOV.U32 R13, RZ, RZ, R9 ;  /* 0x000000ffff0d7224 */ /* 0x000fe400078e0009 */
[----:B------:R-:W-:Y:S02]  /*195f0*/  IMAD.MOV.U32 R12, RZ, RZ, 0x2 ;  /* 0x00000002ff0c7424 */ /* 0x000fe400078e00ff */
[----:B------:R-:W-:-:S07]  /*19600*/  IMAD.MOV.U32 R2, RZ, RZ, R14 ;  /* 0x000000ffff027224 */ /* 0x000fce00078e000e */
[----:B------:R-:W-:Y:S05]  /*19610*/  WARPSYNC.COLLECTIVE R15, `(.L_x_8059) ;  /* 0x000000000f087348 */ /* 0x000fea0003c00000 */
[----:B------:R0:W1:Y:S02]  /*19620*/  SHFL.IDX P6, R14, R13, R12, R11 ;  /* 0x0000000c0d0e7389 */ /* 0x00006400000c000b */
[----:B01----:R-:W-:Y:S01]  /*19630*/  ENDCOLLECTIVE ;  /* 0x000000000000791b */ /* 0x003fe20003800000 */
.L_x_8059:
        /* <DEDUP_REMOVED lines=12> */
.L_x_8060:
[----:B------:R-:W-:Y:S02]  /*19700*/  IMAD.MOV.U32 R13, RZ, RZ, R9 ;  /* 0x000000ffff0d7224 */ /* 0x000fe400078e0009 */
[----:B------:R-:W-:Y:S02]  /*19710*/  IMAD.MOV.U32 R12, RZ, RZ, 0x3 ;  /* 0x00000003ff0c7424 */ /* 0x000fe400078e00ff */
[----:B------:R-:W-:-:S07]  /*19720*/  IMAD.MOV.U32 R2, RZ, RZ, R14 ;  /* 0x000000ffff027224 */ /* 0x000fce00078e000e */
[----:B------:R-:W-:Y:S05]  /*19730*/  WARPSYNC.COLLECTIVE R15, `(.L_x_8061) ;  /* 0x000000000f087348 */ /* 0x000fea0003c00000 */
[----:B------:R0:W1:Y:S02]  /*19740*/  SHFL.IDX P6, R14, R13, R12, R11 ;  /* 0x0000000c0d0e7389 */ /* 0x00006400000c000b */
[----:B01----:R-:W-:Y:S01]  /*19750*/  ENDCOLLECTIVE ;  /* 0x000000000000791b */ /* 0x003fe20003800000 */
.L_x_8061:
        /* <DEDUP_REMOVED lines=12> */
.L_x_8062:
[----:B------:R-:W-:Y:S02]  /*19820*/  IMAD.MOV.U32 R13, RZ, RZ, R9 ;  /* 0x000000ffff0d7224 */ /* 0x000fe400078e0009 */
[----:B------:R-:W-:Y:S02]  /*19830*/  IMAD.MOV.U32 R12, RZ, RZ, 0x4 ;  /* 0x00000004ff0c7424 */ /* 0x000fe400078e00ff */
[----:B------:R-:W-:-:S07]  /*19840*/  IMAD.MOV.U32 R2, RZ, RZ, R14 ;  /* 0x000000ffff027224 */ /* 0x000fce00078e000e */
[----:B------:R-:W-:Y:S05]  /*19850*/  WARPSYNC.COLLECTIVE R15, `(.L_x_8063) ;  /* 0x000000000f087348 */ /* 0x000fea0003c00000 */
[----:B------:R0:W1:Y:S02]  /*19860*/  SHFL.IDX P6, R14, R13, R12, R11 ;  /* 0x0000000c0d0e7389 */ /* 0x00006400000c000b */
[----:B01----:R-:W-:Y:S01]  /*19870*/  ENDCOLLECTIVE ;  /* 0x000000000000791b */ /* 0x003fe20003800000 */
.L_x_8063:
        /* <DEDUP_REMOVED lines=12> */
.L_x_8064:
[----:B------:R-:W-:Y:S02]  /*19940*/  IMAD.MOV.U32 R13, RZ, RZ, R9 ;  /* 0x000000ffff0d7224 */ /* 0x000fe400078e0009 */
[----:B------:R-:W-:Y:S02]  /*19950*/  IMAD.MOV.U32 R12, RZ, RZ, 0x5 ;  /* 0x00000005ff0c7424 */ /* 0x000fe400078e00ff */
[----:B------:R-:W-:-:S07]  /*19960*/  IMAD.MOV.U32 R2, RZ, RZ, R14 ;  /* 0x000000ffff027224 */ /* 0x000fce00078e000e */
[----:B------:R-:W-:Y:S05]  /*19970*/  WARPSYNC.COLLECTIVE R15, `(.L_x_8065) ;  /* 0x000000000f087348 */ /* 0x000fea0003c00000 */
[----:B------:R0:W1:Y:S02]  /*19980*/  SHFL.IDX P6, R14, R13, R12, R11 ;  /* 0x0000000c0d0e7389 */ /* 0x00006400000c000b */
[----:B01----:R-:W-:Y:S01]  /*19990*/  ENDCOLLECTIVE ;  /* 0x000000000000791b */ /* 0x003fe20003800000 */
.L_x_8065:
        /* <DEDUP_REMOVED lines=12> */
.L_x_8066:
[----:B------:R-:W-:Y:S02]  /*19a60*/  IMAD.MOV.U32 R13, RZ, RZ, R9 ;  /* 0x000000ffff0d7224 */ /* 0x000fe400078e0009 */
[----:B------:R-:W-:Y:S02]  /*19a70*/  IMAD.MOV.U32 R12, RZ, RZ, 0x6 ;  /* 0x00000006ff0c7424 */ /* 0x000fe400078e00ff */
[----:B------:R-:W-:-:S07]  /*19a80*/  IMAD.MOV.U32 R2, RZ, RZ, R14 ;  /* 0x000000ffff027224 */ /* 0x000fce00078e000e */
[----:B------:R-:W-:Y:S05]  /*19a90*/  WARPSYNC.COLLECTIVE R15, `(.L_x_8067) ;  /* 0x000000000f087348 */ /* 0x000fea0003c00000 */
[----:B------:R0:W1:Y:S02]  /*19aa0*/  SHFL.IDX P6, R14, R13, R12, R11 ;  /* 0x0000000c0d0e7389 */ /* 0x00006400000c000b */
[----:B01----:R-:W-:Y:S01]  /*19ab0*/  ENDCOLLECTIVE ;  /* 0x000000000000791b */ /* 0x003fe20003800000 */
.L_x_8067:
        /* <DEDUP_REMOVED lines=12> */
.L_x_8068:
[----:B------:R-:W-:Y:S02]  /*19b80*/  IMAD.MOV.U32 R13, RZ, RZ, R9 ;  /* 0x000000ffff0d7224 */ /* 0x000fe400078e0009 */
[----:B------:R-:W-:Y:S02]  /*19b90*/  IMAD.MOV.U32 R12, RZ, RZ, 0x7 ;  /* 0x00000007ff0c7424 */ /* 0x000fe400078e00ff */
[----:B------:R-:W-:-:S07]  /*19ba0*/  IMAD.MOV.U32 R2, RZ, RZ, R14 ;  /* 0x000000ffff027224 */ /* 0x000fce00078e000e */
[----:B------:R-:W-:Y:S05]  /*19bb0*/  WARPSYNC.COLLECTIVE R15, `(.L_x_8069) ;  /* 0x000000000f087348 */ /* 0x000fea0003c00000 */
[----:B------:R0:W1:Y:S02]  /*19bc0*/  SHFL.IDX P6, R14, R13, R12, R11 ;  /* 0x0000000c0d0e7389 */ /* 0x00006400000c000b */
[----:B01----:R-:W-:Y:S01]  /*19bd0*/  ENDCOLLECTIVE ;  /* 0x000000000000791b */ /* 0x003fe20003800000 */
.L_x_8069:
        /* <DEDUP_REMOVED lines=12> */
.L_x_8070:
[----:B------:R-:W-:Y:S01]  /*19ca0*/  IMAD.MOV.U32 R2, RZ, RZ, R14 ;  /* 0x000000ffff027224 */ /* 0x000fe200078e000e */
[----:B------:R-:W-:Y:S06]  /*19cb0*/  BRA `(.L_x_8071) ;  /* 0xffffffb400fc7947 */ /* 0x000fec000383ffff */
.L_x_7972:
[----:B-1----:R1:W3:Y:S02]  /*19cc0*/  SYNCS.PHASECHK.TRANS64.TRYWAIT P0, [R6+URZ+0x28860], R2 ;  /* 0x02886002060075a7 */ /* 0x0022e4000800017f */
[----:B---3--:R-:W-:Y:S05]  /*19cd0*/  @!P0 NANOSLEEP.SYNCS 0x989680 ;  /* 0x009896800000895d */ /* 0x008fea0003900000 */
[----:B------:R-:W3:Y:S02]  /*19ce0*/  @!P0 SYNCS.PHASECHK.TRANS64 P0, [R6+URZ+0x28860], R2 ;  /* 0x02886002060085a7 */ /* 0x000ee4000800007f */
[----:B---3--:R-:W-:Y:S05]  /*19cf0*/  @!P0 BRA `(.L_x_7972) ;  /* 0xfffffffc00f08947 */ /* 0x008fea000383ffff */
[----:B------:R-:W-:Y:S05]  /*19d00*/  BRA `(.L_x_8072) ;  /* 0xffffffb800587947 */ /* 0x000fea000383ffff */
.L_x_7973:
        /* <DEDUP_REMOVED lines=8> */
.L_x_8074:
[----:B------:R-:W-:Y:S05]  /*19d90*/  BSYNC B1 ;  /* 0x0000000000017941 */ /* 0x000fea0003800000 */
.L_x_8073:
        /* <DEDUP_REMOVED lines=9> */
.L_x_8075:
[----:B------:R-:W-:Y:S02]  /*19e30*/  IMAD.MOV.U32 R13, RZ, RZ, R18 ;  /* 0x000000ffff0d7224 */ /* 0x000fe400078e0012 */
[----:B------:R-:W-:Y:S02]  /*19e40*/  IMAD.MOV.U32 R12, RZ, RZ, 0x1 ;  /* 0x00000001ff0c7424 */ /* 0x000fe400078e00ff */
[----:B------:R-:W-:-:S07]  /*19e50*/  IMAD.MOV.U32 R2, RZ, RZ, R14 ;  /* 0x000000ffff027224 */ /* 0x000fce00078e000e */
[----:B------:R-:W-:Y:S05]  /*19e60*/  WARPSYNC.COLLECTIVE R15, `(.L_x_8076) ;  /* 0x000000000f087348 */ /* 0x000fea0003c00000 */
[----:B------:R0:W1:Y:S02]  /*19e70*/  SHFL.IDX P6, R14, R13, R12, R11 ;  /* 0x0000000c0d0e7389 */ /* 0x00006400000c000b */
[----:B01----:R-:W-:Y:S01]  /*19e80*/  ENDCOLLECTIVE ;  /* 0x000000000000791b */ /* 0x003fe20003800000 */
.L_x_8076:
        /* <DEDUP_REMOVED lines=14> */
.L_x_8077:
[----:B------:R-:W-:Y:S02]  /*19f70*/  IMAD.MOV.U32 R13, RZ, RZ, R18 ;  /* 0x000000ffff0d7224 */ /* 0x000fe400078e0012 */
[----:B------:R-:W-:Y:S02]  /*19f80*/  IMAD.MOV.U32 R12, RZ, RZ, 0x2 ;  /* 0x00000002ff0c7424 */ /* 0x000fe400078e00ff */
[----:B------:R-:W-:-:S07]  /*19f90*/  IMAD.MOV.U32 R2, RZ, RZ, R14 ;  /* 0x000000ffff027224 */ /* 0x000fce00078e000e */
[----:B------:R-:W-:Y:S05]  /*19fa0*/  WARPSYNC.COLLECTIVE R15, `(.L_x_8078) ;  /* 0x000000000f087348 */ /* 0x000fea0003c00000 */
[----:B------:R0:W1:Y:S02]  /*19fb0*/  SHFL.IDX P6, R14, R13, R12, R11 ;  /* 0x0000000c0d0e7389 */ /* 0x00006400000c000b */
[----:B01----:R-:W-:Y:S01]  /*19fc0*/  ENDCOLLECTIVE ;  /* 0x000000000000791b */ /* 0x003fe20003800000 */
.L_x_8078:
        /* <DEDUP_REMOVED lines=14> */
.L_x_8079:
[----:B------:R-:W-:Y:S02]  /*1a0b0*/  IMAD.MOV.U32 R13, RZ, RZ, R18 ;  /* 0x000000ffff0d7224 */ /* 0x000fe400078e0012 */
[----:B------:R-:W-:Y:S02]  /*1a0c0*/  IMAD.MOV.U32 R12, RZ, RZ, 0x3 ;  /* 0x00000003ff0c7424 */ /* 0x000fe400078e00ff */
[----:B------:R-:W-:-:S07]  /*1a0d0*/  IMAD.MOV.U32 R2, RZ, RZ, R14 ;  /* 0x000000ffff027224 */ /* 0x000fce00078e000e */
[----:B------:R-:W-:Y:S05]  /*1a0e0*/  WARPSYNC.COLLECTIVE R15, `(.L_x_8080) ;  /* 0x000000000f087348 */ /* 0x000fea0003c00000 */
[----:B------:R0:W1:Y:S02]  /*1a0f0*/  SHFL.IDX P6, R14, R13, R12, R11 ;  /* 0x0000000c0d0e7389 */ /* 0x00006400000c000b */
[----:B01----:R-:W-:Y:S01]  /*1a100*/  ENDCOLLECTIVE ;  /* 0x000000000000791b */ /* 0x003fe20003800000 */
.L_x_8080:
        /* <DEDUP_REMOVED lines=14> */
.L_x_8081:
[----:B------:R-:W-:Y:S02]  /*1a1f0*/  IMAD.MOV.U32 R13, RZ, RZ, R18 ;  /* 0x000000ffff0d7224 */ /* 0x000fe400078e0012 */
[----:B------:R-:W-:Y:S02]  /*1a200*/  IMAD.MOV.U32 R12, RZ, RZ, 0x4 ;  /* 0x00000004ff0c7424 */ /* 0x000fe400078e00ff */
[----:B------:R-:W-:-:S07]  /*1a210*/  IMAD.MOV.U32 R2, RZ, RZ, R14 ;  /* 0x000000ffff027224 */ /* 0x000fce00078e000e */
[----:B------:R-:W-:Y:S05]  /*1a220*/  WARPSYNC.COLLECTIVE R15, `(.L_x_8082) ;  /* 0x000000000f087348 */ /* 0x000fea0003c00000 */
[----:B------:R0:W1:Y:S02]  /*1a230*/  SHFL.IDX P6, R14, R13, R12, R11 ;  /* 0x0000000c0d0e7389 */ /* 0x00006400000c000b */
[----:B01----:R-:W-:Y:S01]  /*1a240*/  ENDCOLLECTIVE ;  /* 0x000000000000791b */ /* 0x003fe20003800000 */
.L_x_8082:
        /* <DEDUP_REMOVED lines=14> */
.L_x_8083:
[----:B------:R-:W-:Y:S02]  /*1a330*/  IMAD.MOV.U32 R13, RZ, RZ, R18 ;  /* 0x000000ffff0d7224 */ /* 0x000fe400078e0012 */
[----:B------:R-:W-:Y:S02]  /*1a340*/  IMAD.MOV.U32 R12, RZ, RZ, 0x5 ;  /* 0x00000005ff0c7424 */ /* 0x000fe400078e00ff */
[----:B------:R-:W-:-:S07]  /*1a350*/  IMAD.MOV.U32 R2, RZ, RZ, R14 ;  /* 0x000000ffff027224 */ /* 0x000fce00078e000e */
[----:B------:R-:W-:Y:S05]  /*1a360*/  WARPSYNC.COLLECTIVE R15, `(.L_x_8084) ;  /* 0x000000000f087348 */ /* 0x000fea0003c00000 */
[----:B------:R0:W1:Y:S02]  /*1a370*/  SHFL.IDX P6, R14, R13, R12, R11 ;  /* 0x0000000c0d0e7389 */ /* 0x00006400000c000b */
[----:B01----:R-:W-:Y:S01]  /*1a380*/  ENDCOLLECTIVE ;  /* 0x000000000000791b */ /* 0x003fe20003800000 */
.L_x_8084:
        /* <DEDUP_REMOVED lines=14> */
.L_x_8085:
[----:B------:R-:W-:Y:S02]  /*1a470*/  IMAD.MOV.U32 R13, RZ, RZ, R18 ;  /* 0x000000ffff0d7224 */ /* 0x000fe400078e0012 */
[----:B------:R-:W-:Y:S02]  /*1a480*/  IMAD.MOV.U32 R12, RZ, RZ, 0x6 ;  /* 0x00000006ff0c7424 */ /* 0x000fe400078e00ff */
[----:B------:R-:W-:-:S07]  /*1a490*/  IMAD.MOV.U32 R2, RZ, RZ, R14 ;  /* 0x000000ffff027224 */ /* 0x000fce00078e000e */
[----:B------:R-:W-:Y:S05]  /*1a4a0*/  WARPSYNC.COLLECTIVE R15, `(.L_x_8086) ;  /* 0x000000000f087348 */ /* 0x000fea0003c00000 */
[----:B------:R0:W1:Y:S02]  /*1a4b0*/  SHFL.IDX P6, R14, R13, R12, R11 ;  /* 0x0000000c0d0e7389 */ /* 0x00006400000c000b */
[----:B01----:R-:W-:Y:S01]  /*1a4c0*/  ENDCOLLECTIVE ;  /* 0x000000000000791b */ /* 0x003fe20003800000 */
.L_x_8086:
        /* <DEDUP_REMOVED lines=14> */
.L_x_8087:
[----:B------:R-:W-:Y:S02]  /*1a5b0*/  IMAD.MOV.U32 R13, RZ, RZ, R18 ;  /* 0x000000ffff0d7224 */ /* 0x000fe400078e0012 */
[----:B------:R-:W-:Y:S02]  /*1a5c0*/  IMAD.MOV.U32 R12, RZ, RZ, 0x7 ;  /* 0x00000007ff0c7424 */ /* 0x000fe400078e00ff */
[----:B------:R-:W-:-:S07]  /*1a5d0*/  IMAD.MOV.U32 R2, RZ, RZ, R14 ;  /* 0x000000ffff027224 */ /* 0x000fce00078e000e */
[----:B------:R-:W-:Y:S05]  /*1a5e0*/  WARPSYNC.COLLECTIVE R15, `(.L_x_8088) ;  /* 0x000000000f087348 */ /* 0x000fea0003c00000 */
[----:B------:R0:W1:Y:S02]  /*1a5f0*/  SHFL.IDX P6, R14, R13, R12, R11 ;  /* 0x0000000c0d0e7389 */ /* 0x00006400000c000b */
[----:B01----:R-:W-:Y:S01]  /*1a600*/  ENDCOLLECTIVE ;  /* 0x000000000000791b */ /* 0x003fe20003800000 */
.L_x_8088:
        /* <DEDUP_REMOVED lines=13> */
.L_x_8089:
[----:B------:R-:W-:Y:S01]  /*1a6e0*/  @!PT LDS RZ, [RZ] ;  /* 0x00000000fffff984 */ /* 0x000fe20000000800 */
[----:B------:R-:W-:Y:S01]  /*1a6f0*/  @!PT LDS RZ, [RZ] ;  /* 0x00000000fffff984 */ /* 0x000fe20000000800 */
[----:B------:R-:W-:Y:S01]  /*1a700*/  @!PT LDS RZ, [RZ] ;  /* 0x00000000fffff984 */ /* 0x000fe20000000800 */
[----:B------:R0:W-:Y:S01]  /*1a710*/  LDGSTS.E.BYPASS.LTC128B.128 [R7+0x7400], desc[UR36][R2.64+0x80], !P0 ;  /* 0x0740008002077fae */ /* 0x0001e2000c101d64 */
[----:B------:R-:W-:Y:S05]  /*1a720*/  BRA `(.L_x_8090) ;  /* 0xffffffb000dc7947 */ /* 0x000fea000383ffff */
.L_x_7981:
[----:B0-----:R0:W1:Y:S02]  /*1a730*/  SYNCS.PHASECHK.TRANS64.TRYWAIT P0, [R0+URZ+0x28860], R3 ;  /* 0x02886003000075a7 */ /* 0x001064000800017f */
[----:B-1----:R-:W-:Y:S05]  /*1a740*/  @!P0 NANOSLEEP.SYNCS 0x989680 ;  /* 0x009896800000895d */ /* 0x002fea0003900000 */
[----:B------:R-:W1:Y:S02]  /*1a750*/  @!P0 SYNCS.PHASECHK.TRANS64 P0, [R0+URZ+0x28860], R3 ;  /* 0x02886003000085a7 */ /* 0x000e64000800007f */
[----:B-1----:R-:W-:Y:S05]  /*1a760*/  @!P0 BRA `(.L_x_7981) ;  /* 0xfffffffc00f08947 */ /* 0x002fea000383ffff */
[----:B------:R-:W-:Y:S05]  /*1a770*/  BRA `(.L_x_8091) ;  /* 0xffffffb400e87947 */ /* 0x000fea000383ffff */
.L_x_7982:
        /* <DEDUP_REMOVED lines=8> */
.L_x_8093:
[----:B------:R-:W-:Y:S05]  /*1a800*/  BSYNC B0 ;  /* 0x0000000000007941 */ /* 0x000fea0003800000 */
.L_x_8092:
        /* <DEDUP_REMOVED lines=9> */
.L_x_8094:
        /* <DEDUP_REMOVED lines=12> */
.L_x_8095:
        /* <DEDUP_REMOVED lines=13> */
.L_x_8096:
[----:B------:R-:W-:Y:S02]  /*1aa30*/  IMAD.MOV.U32 R13, RZ, RZ, R18 ;  /* 0x000000ffff0d7224 */ /* 0x000fe400078e0012 */
[----:B------:R-:W-:Y:S02]  /*1aa40*/  IMAD.MOV.U32 R12, RZ, RZ, 0x2 ;  /* 0x00000002ff0c7424 */ /* 0x000fe400078e00ff */
[----:B------:R-:W-:-:S07]  /*1aa50*/  IMAD.MOV.U32 R10, RZ, RZ, R14 ;  /* 0x000000ffff0a7224 */ /* 0x000fce00078e000e */
[----:B------:R-:W-:Y:S05]  /*1aa60*/  WARPSYNC.COLLECTIVE R15, `(.L_x_8097) ;  /* 0x000000000f087348 */ /* 0x000fea0003c00000 */
[----:B------:R0:W1:Y:S02]  /*1aa70*/  SHFL.IDX P6, R14, R13, R12, R11 ;  /* 0x0000000c0d0e7389 */ /* 0x00006400000c000b */
[----:B01----:R-:W-:Y:S01]  /*1aa80*/  ENDCOLLECTIVE ;  /* 0x000000000000791b */ /* 0x003fe20003800000 */
.L_x_8097:
        /* <DEDUP_REMOVED lines=14> */
.L_x_8098:
[----:B------:R-:W-:Y:S02]  /*1ab70*/  IMAD.MOV.U32 R13, RZ, RZ, R18 ;  /* 0x000000ffff0d7224 */ /* 0x000fe400078e0012 */
[----:B------:R-:W-:Y:S01]  /*1ab80*/  IMAD.MOV.U32 R12, RZ, RZ, 0x3 ;  /* 0x00000003ff0c7424 */ /* 0x000fe200078e00ff */
[----:B------:R-:W-:-:S13]  /*1ab90*/  IADD3 R2, P2, R14, R5, RZ ;  /* 0x000000050e027210 */ /* 0x000fda0007f5e0ff */
[----:B------:R-:W-:Y:S05]  /*1aba0*/  WARPSYNC.COLLECTIVE R15, `(.L_x_8099) ;  /* 0x000000000f087348 */ /* 0x000fea0003c00000 */
[----:B------:R0:W1:Y:S02]  /*1abb0*/  SHFL.IDX P6, R14, R13, R12, R11 ;  /* 0x0000000c0d0e7389 */ /* 0x00006400000c000b */
[----:B01----:R-:W-:Y:S01]  /*1abc0*/  ENDCOLLECTIVE ;  /* 0x000000000000791b */ /* 0x003fe20003800000 */
.L_x_8099:
        /* <DEDUP_REMOVED lines=13> */
.L_x_8100:
[----:B------:R-:W-:Y:S02]  /*1aca0*/  IMAD.MOV.U32 R13, RZ, RZ, R18 ;  /* 0x000000ffff0d7224 */ /* 0x000fe400078e0012 */
[----:B------:R-:W-:Y:S01]  /*1acb0*/  IMAD.MOV.U32 R12, RZ, RZ, 0x4 ;  /* 0x00000004ff0c7424 */ /* 0x000fe200078e00ff */
[----:B------:R-:W-:-:S13]  /*1acc0*/  IADD3 R2, P2, R14, R5, RZ ;  /* 0x000000050e027210 */ /* 0x000fda0007f5e0ff */
[----:B------:R-:W-:Y:S05]  /*1acd0*/  WARPSYNC.COLLECTIVE R15, `(.L_x_8101) ;  /* 0x000000000f087348 */ /* 0x000fea0003c00000 */
[----:B------:R0:W1:Y:S02]  /*1ace0*/  SHFL.IDX P6, R14, R13, R12, R11 ;  /* 0x0000000c0d0e7389 */ /* 0x00006400000c000b */
[----:B01----:R-:W-:Y:S01]  /*1acf0*/  ENDCOLLECTIVE ;  /* 0x000000000000791b */ /* 0x003fe20003800000 */
.L_x_8101:
        /* <DEDUP_REMOVED lines=13> */
.L_x_8102:
[----:B------:R-:W-:Y:S02]  /*1add0*/  IMAD.MOV.U32 R13, RZ, RZ, R18 ;  /* 0x000000ffff0d7224 */ /* 0x000fe400078e0012 */
[----:B------:R-:W-:Y:S02]  /*1ade0*/  IMAD.MOV.U32 R12, RZ, RZ, 0x5 ;  /* 0x00000005ff0c7424 */ /* 0x000fe400078e00ff */
[----:B------:R-:W-:-:S07]  /*1adf0*/  IMAD.MOV.U32 R10, RZ, RZ, R14 ;  /* 0x000000ffff0a7224 */ /* 0x000fce00078e000e */
[----:B------:R-:W-:Y:S05]  /*1ae00*/  WARPSYNC.COLLECTIVE R15, `(.L_x_8103) ;  /* 0x000000000f087348 */ /* 0x000fea0003c00000 */
[----:B------:R0:W1:Y:S02]  /*1ae10*/  SHFL.IDX P6, R14, R13, R12, R11 ;  /* 0x0000000c0d0e7389 */ /* 0x00006400000c000b */
[----:B01----:R-:W-:Y:S01]  /*1ae20*/  ENDCOLLECTIVE ;  /* 0x000000000000791b */ /* 0x003fe20003800000 */
.L_x_8103:
        /* <DEDUP_REMOVED lines=14> */
.L_x_8104:
[----:B------:R-:W-:Y:S02]  /*1af10*/  IMAD.MOV.U32 R13, RZ, RZ, R18 ;  /* 0x000000ffff0d7224 */ /* 0x000fe400078e0012 */
[----:B------:R-:W-:Y:S01]  /*1af20*/  IMAD.MOV.U32 R12, RZ, RZ, 0x6 ;  /* 0x00000006ff0c7424 */ /* 0x000fe200078e00ff */
[----:B------:R-:W-:-:S13]  /*1af30*/  IADD3 R2, P2, R14, R5, RZ ;  /* 0x000000050e027210 */ /* 0x000fda0007f5e0ff */
[----:B------:R-:W-:Y:S05]  /*1af40*/  WARPSYNC.COLLECTIVE R15, `(.L_x_8105) ;  /* 0x000000000f087348 */ /* 0x000fea0003c00000 */
[----:B------:R0:W1:Y:S02]  /*1af50*/  SHFL.IDX P6, R14, R13, R12, R11 ;  /* 0x0000000c0d0e7389 */ /* 0x00006400000c000b */
[----:B01----:R-:W-:Y:S01]  /*1af60*/  ENDCOLLECTIVE ;  /* 0x000000000000791b */ /* 0x003fe20003800000 */
.L_x_8105:
        /* <DEDUP_REMOVED lines=13> */
.L_x_8106:
[----:B------:R-:W-:Y:S02]  /*1b040*/  IMAD.MOV.U32 R13, RZ, RZ, R18 ;  /* 0x000000ffff0d7224 */ /* 0x000fe400078e0012 */
[----:B------:R-:W-:Y:S02]  /*1b050*/  IMAD.MOV.U32 R12, RZ, RZ, 0x7 ;  /* 0x00000007ff0c7424 */ /* 0x000fe400078e00ff */
[----:B------:R-:W-:-:S07]  /*1b060*/  IMAD.MOV.U32 R10, RZ, RZ, R14 ;  /* 0x000000ffff0a7224 */ /* 0x000fce00078e000e */
[----:B------:R-:W-:Y:S05]  /*1b070*/  WARPSYNC.COLLECTIVE R15, `(.L_x_8107) ;  /* 0x000000000f087348 */ /* 0x000fea0003c00000 */
[----:B------:R0:W1:Y:S02]  /*1b080*/  SHFL.IDX P6, R14, R13, R12, R11 ;  /* 0x0000000c0d0e7389 */ /* 0x00006400000c000b */
[----:B01----:R-:W-:Y:S01]  /*1b090*/  ENDCOLLECTIVE ;  /* 0x000000000000791b */ /* 0x003fe20003800000 */
.L_x_8107:
        /* <DEDUP_REMOVED lines=12> */
.L_x_8108:
[----:B------:R-:W-:Y:S05]  /*1b160*/  BRA `(.L_x_8109) ;  /* 0xffffffb000887947 */ /* 0x000fea000383ffff */
.L_x_7987:
        /* <DEDUP_REMOVED lines=8> */
.L_x_8111:
[----:B------:R-:W-:Y:S05]  /*1b1f0*/  BSYNC B0 ;  /* 0x0000000000007941 */ /* 0x000fea0003800000 */
.L_x_8110:
        /* <DEDUP_REMOVED lines=9> */
.L_x_8112:
        /* <DEDUP_REMOVED lines=23> */
.L_x_8113:
[----:B------:R-:W-:Y:S01]  /*1b400*/  IMAD.MOV.U32 R12, RZ, RZ, 0x2 ;  /* 0x00000002ff0c7424 */ /* 0x000fe200078e00ff */
[----:B------:R-:W-:-:S05]  /*1b410*/  SEL R6, R14, RZ, P1 ;  /* 0x000000ff0e067207 */ /* 0x000fca0000800000 */
[----:B------:R-:W-:-:S04]  /*1b420*/  IMAD.IADD R6, R13, 0x1, R6 ;  /* 0x000000010d067824 */ /* 0x000fc800078e0206 */
[----:B------:R-:W-:-:S07]  /*1b430*/  IMAD.MOV.U32 R13, RZ, RZ, R6 ;  /* 0x000000ffff0d7224 */ /* 0x000fce00078e0006 */
[----:B------:R-:W-:Y:S05]  /*1b440*/  WARPSYNC.COLLECTIVE R15, `(.L_x_8114) ;  /* 0x000000000f087348 */ /* 0x000fea0003c00000 */
[----:B------:R0:W1:Y:S02]  /*1b450*/  SHFL.UP P6, R14, R13, R12, R11 ;  /* 0x0400000c0d0e7389 */ /* 0x00006400000c000b */
[----:B01----:R-:W-:Y:S01]  /*1b460*/  ENDCOLLECTIVE ;  /* 0x000000000000791b */ /* 0x003fe20003800000 */
.L_x_8114:
        /* <DEDUP_REMOVED lines=8> */
.L_x_8115:
[----:B------:R-:W-:Y:S01]  /*1b4f0*/  IMAD.MOV.U32 R12, RZ, RZ, 0x8 ;  /* 0x00000008ff0c7424 */ /* 0x000fe200078e00ff */
[----:B------:R-:W-:-:S05]  /*1b500*/  SEL R3, R14, RZ, P3 ;  /* 0x000000ff0e037207 */ /* 0x000fca0001800000 */
[----:B------:R-:W-:-:S04]  /*1b510*/  IMAD.IADD R3, R2, 0x1, R3 ;  /* 0x0000000102037824 */ /* 0x000fc800078e0203 */
[----:B------:R-:W-:-:S07]  /*1b520*/  IMAD.MOV.U32 R13, RZ, RZ, R3 ;  /* 0x000000ffff0d7224 */ /* 0x000fce00078e0003 */
[----:B------:R-:W-:Y:S05]  /*1b530*/  WARPSYNC.COLLECTIVE R15, `(.L_x_8116) ;  /* 0x000000000f087348 */ /* 0x000fea0003c00000 */
[----:B------:R0:W1:Y:S02]  /*1b540*/  SHFL.UP P6, R14, R13, R12, R11 ;  /* 0x0400000c0d0e7389 */ /* 0x00006400000c000b */
[----:B01----:R-:W-:Y:S01]  /*1b550*/  ENDCOLLECTIVE ;  /* 0x000000000000791b */ /* 0x003fe20003800000 */
.L_x_8116:
[----:B------:R-:W-:Y:S01]  /*1b560*/  IMAD.MOV.U32 R12, RZ, RZ, 0x10 ;  /* 0x00000010ff0c7424 */ /* 0x000fe200078e00ff */
[----:B------:R-:W-:-:S05]  /*1b570*/  SEL R4, R14, RZ, P4 ;  /* 0x000000ff0e047207 */ /* 0x000fca0002000000 */
[----:B------:R-:W-:-:S04]  /*1b580*/  IMAD.IADD R4, R3, 0x1, R4 ;  /* 0x0000000103047824 */ /* 0x000fc800078e0204 */
[----:B------:R-:W-:-:S07]  /*1b590*/  IMAD.MOV.U32 R13, RZ, RZ, R4 ;  /* 0x000000ffff0d7224 */ /* 0x000fce00078e0004 */
[----:B------:R-:W-:Y:S05]  /*1b5a0*/  WARPSYNC.COLLECTIVE R15, `(.L_x_8117) ;  /* 0x000000000f087348 */ /* 0x000fea0003c00000 */
[----:B------:R0:W1:Y:S02]  /*1b5b0*/  SHFL.UP P6, R14, R13, R12, R11 ;  /* 0x0400000c0d0e7389 */ /* 0x00006400000c000b */
[----:B01----:R-:W-:Y:S01]  /*1b5c0*/  ENDCOLLECTIVE ;  /* 0x000000000000791b */ /* 0x003fe20003800000 */
.L_x_8117:
        /* <DEDUP_REMOVED lines=8> */
.L_x_8118:
[----:B------:R-:W-:Y:S05]  /*1b650*/  BRA `(.L_x_8119) ;  /* 0xffffffb000947947 */ /* 0x000fea000383ffff */
.L_x_7990:
[----:B------:R-:W-:Y:S01]  /*1b660*/  BSSY B0, `(.L_x_8120) ;  /* 0x0000007000007945 */ /* 0x000fe20003800000 */
[----:B------:R-:W-:Y:S02]  /*1b670*/  IMAD.MOV.U32 R12, RZ, RZ, 0x1 ;  /* 0x00000001ff0c7424 */ /* 0x000fe400078e00ff */
[----:B------:R-:W-:Y:S02]  /*1b680*/  IMAD.MOV.U32 R11, RZ, RZ, RZ ;  /* 0x000000ffff0b7224 */ /* 0x000fe400078e00ff */
[----:B------:R-:W-:-:S07]  /*1b690*/  IMAD.MOV.U32 R15, RZ, RZ, -0x1 ;  /* 0xffffffffff0f7424 */ /* 0x000fce00078e00ff */
[----:B------:R-:W-:Y:S05]  /*1b6a0*/  WARPSYNC.COLLECTIVE R15, `(.L_x_8121) ;  /* 0x000000000f087348 */ /* 0x000fea0003c00000 */
[----:B------:R0:W1:Y:S02]  /*1b6b0*/  SHFL.UP P6, R14, R13, R12, R11 ;  /* 0x0400000c0d0e7389 */ /* 0x00006400000c000b */
[----:B01----:R-:W-:Y:S01]  /*1b6c0*/  ENDCOLLECTIVE ;  /* 0x000000000000791b */ /* 0x003fe20003800000 */
.L_x_8121:
[----:B------:R-:W-:Y:S05]  /*1b6d0*/  BSYNC B0 ;  /* 0x0000000000007941 */ /* 0x000fea0003800000 */
.L_x_8120:
        /* <DEDUP_REMOVED lines=8> */
.L_x_8122:
[----:B------:R-:W-:Y:S01]  /*1b760*/  IMAD.MOV.U32 R12, RZ, RZ, 0x4 ;  /* 0x00000004ff0c7424 */ /* 0x000fe200078e00ff */
[----:B------:R-:W-:-:S05]  /*1b770*/  SEL R2, R14, RZ, P2 ;  /* 0x000000ff0e027207 */ /* 0x000fca0001000000 */
[----:B------:R-:W-:-:S04]  /*1b780*/  IMAD.IADD R2, R13, 0x1, R2 ;  /* 0x000000010d027824 */ /* 0x000fc800078e0202 */
[----:B------:R-:W-:-:S07]  /*1b790*/  IMAD.MOV.U32 R13, RZ, RZ, R2 ;  /* 0x000000ffff0d7224 */ /* 0x000fce00078e0002 */
[----:B------:R-:W-:Y:S05]  /*1b7a0*/  WARPSYNC.COLLECTIVE R15, `(.L_x_8123) ;  /* 0x000000000f087348 */ /* 0x000fea0003c00000 */
[----:B------:R0:W1:Y:S02]  /*1b7b0*/  SHFL.UP P6, R14, R13, R12, R11 ;  /* 0x0400000c0d0e7389 */ /* 0x00006400000c000b */
[----:B01----:R-:W-:Y:S01]  /*1b7c0*/  ENDCOLLECTIVE ;  /* 0x000000000000791b */ /* 0x003fe20003800000 */
.L_x_8123:
[----:B------:R-:W-:Y:S01]  /*1b7d0*/  IMAD.MOV.U32 R12, RZ, RZ, 0x8 ;  /* 0x00000008ff0c7424 */ /* 0x000fe200078e00ff */
[----:B------:R-:W-:-:S05]  /*1b7e0*/  SEL R3, R14, RZ, P3 ;  /* 0x000000ff0e037207 */ /* 0x000fca0001800000 */
[----:B------:R-:W-:-:S04]  /*1b7f0*/  IMAD.IADD R3, R2, 0x1, R3 ;  /* 0x0000000102037824 */ /* 0x000fc800078e0203 */
[----:B------:R-:W-:-:S07]  /*1b800*/  IMAD.MOV.U32 R13, RZ, RZ, R3 ;  /* 0x000000ffff0d7224 */ /* 0x000fce00078e0003 */
[----:B------:R-:W-:Y:S05]  /*1b810*/  WARPSYNC.COLLECTIVE R15, `(.L_x_8124) ;  /* 0x000000000f087348 */ /* 0x000fea0003c00000 */
[----:B------:R0:W1:Y:S02]  /*1b820*/  SHFL.UP P6, R14, R13, R12, R11 ;  /* 0x0400000c0d0e7389 */ /* 0x00006400000c000b */
[----:B01----:R-:W-:Y:S01]  /*1b830*/  ENDCOLLECTIVE ;  /* 0x000000000000791b */ /* 0x003fe20003800000 */
.L_x_8124:
[----:B------:R-:W-:Y:S01]  /*1b840*/  IMAD.MOV.U32 R12, RZ, RZ, 0x10 ;  /* 0x00000010ff0c7424 */ /* 0x000fe200078e00ff */
[----:B------:R-:W-:-:S05]  /*1b850*/  SEL R4, R14, RZ, P4 ;  /* 0x000000ff0e047207 */ /* 0x000fca0002000000 */
[----:B------:R-:W-:-:S04]  /*1b860*/  IMAD.IADD R4, R3, 0x1, R4 ;  /* 0x0000000103047824 */ /* 0x000fc800078e0204 */
[----:B------:R-:W-:-:S07]  /*1b870*/  IMAD.MOV.U32 R13, RZ, RZ, R4 ;  /* 0x000000ffff0d7224 */ /* 0x000fce00078e0004 */
[----:B------:R-:W-:Y:S05]  /*1b880*/  WARPSYNC.COLLECTIVE R15, `(.L_x_8125) ;  /* 0x000000000f087348 */ /* 0x000fea0003c00000 */
[----:B------:R0:W1:Y:S02]  /*1b890*/  SHFL.UP P6, R14, R13, R12, R11 ;  /* 0x0400000c0d0e7389 */ /* 0x00006400000c000b */
[----:B01----:R-:W-:Y:S01]  /*1b8a0*/  ENDCOLLECTIVE ;  /* 0x000000000000791b */ /* 0x003fe20003800000 */
.L_x_8125:
        /* <DEDUP_REMOVED lines=8> */
.L_x_8126:
[----:B------:R-:W-:Y:S05]  /*1b930*/  BRA `(.L_x_8127) ;  /* 0xffffffb000807947 */ /* 0x000fea000383ffff */
.L_x_7992:
[----:B------:R-:W-:Y:S01]  /*1b940*/  BSSY B0, `(.L_x_8128) ;  /* 0x0000006000007945 */ /* 0x000fe20003800000 */
[----:B------:R-:W-:Y:S01]  /*1b950*/  PLOP3.LUT P6, PT, P6, PT, PT, 0x8, 0x0 ;  /* 0x000000000000781c */ /* 0x000fe200037ce170 */
[----:B------:R-:W-:-:S12]  /*1b960*/  IMAD.MOV.U32 R15, RZ, RZ, -0x1 ;  /* 0xffffffffff0f7424 */ /* 0x000fd800078e00ff */
[----:B0-----:R-:W-:Y:S05]  /*1b970*/  WARPSYNC.COLLECTIVE R15, `(.L_x_8129) ;  /* 0x000000000f087348 */ /* 0x001fea0003c00000 */
[----:B------:R-:W-:Y:S01]  /*1b980*/  VOTE.ANY R14, PT, P6 ;  /* 0x00000000000e7806 */ /* 0x000fe200030e0100 */
[----:B0-----:R-:W-:Y:S06]  /*1b990*/  ENDCOLLECTIVE ;  /* 0x000000000000791b */ /* 0x001fec0003800000 */
.L_x_8129:
[----:B------:R-:W-:Y:S05]  /*1b9a0*/  BSYNC B0 ;  /* 0x0000000000007941 */ /* 0x000fea0003800000 */
.L_x_8128:
        /* <DEDUP_REMOVED lines=8> */
.L_x_8130:
[----:B------:R-:W-:Y:S02]  /*1ba30*/  IMAD.IADD R19, R12, 0x1, R19 ;  /* 0x000000010c137824 */ /* 0x000fe400078e0213 */
[----:B------:R-:W-:Y:S02]  /*1ba40*/  IMAD.MOV.U32 R13, RZ, RZ, R8 ;  /* 0x000000ffff0d7224 */ /* 0x000fe400078e0008 */
[----:B------:R-:W-:-:S07]  /*1ba50*/  IMAD.MOV.U32 R17, RZ, RZ, R14 ;  /* 0x000000ffff117224 */ /* 0x000fce00078e000e */
[----:B------:R-:W-:Y:S05]  /*1ba60*/  WARPSYNC.COLLECTIVE R15, `(.L_x_8131) ;  /* 0x000000000f087348 */ /* 0x000fea0003c00000 */
[----:B------:R0:W1:Y:S02]  /*1ba70*/  SHFL.IDX P6, R14, R13, R12, R11 ;  /* 0x0000000c0d0e7389 */ /* 0x00006400000c000b */
[----:B01----:R-:W-:Y:S01]  /*1ba80*/  ENDCOLLECTIVE ;  /* 0x000000000000791b */ /* 0x003fe20003800000 */
.L_x_8131:
[----:B------:R-:W-:Y:S01]  /*1ba90*/  IMAD.MOV.U32 R8, RZ, RZ, R14 ;  /* 0x000000ffff087224 */ /* 0x000fe200078e000e */
[----:B------:R-:W-:Y:S06]  /*1baa0*/  BRA `(.L_x_8132) ;  /* 0xffffffb000647947 */ /* 0x000fec000383ffff */
.L_x_7994:
[----:B------:R-:W-:Y:S01]  /*1bab0*/  BSSY B0, `(.L_x_8133) ;  /* 0x0000007000007945 */ /* 0x000fe20003800000 */
[----:B------:R-:W-:Y:S02]  /*1bac0*/  IMAD.MOV.U32 R13, RZ, RZ, R2 ;  /* 0x000000ffff0d7224 */ /* 0x000fe400078e0002 */
[----:B------:R-:W-:Y:S02]  /*1bad0*/  IMAD.MOV.U32 R11, RZ, RZ, 0x1f ;  /* 0x0000001fff0b7424 */ /* 0x000fe400078e00ff */
[----:B------:R-:W-:-:S07]  /*1bae0*/  IMAD.MOV.U32 R15, RZ, RZ, -0x1 ;  /* 0xffffffffff0f7424 */ /* 0x000fce00078e00ff */
[----:B0-23--:R-:W-:Y:S05]  /*1baf0*/  WARPSYNC.COLLECTIVE R15, `(.L_x_8134) ;  /* 0x000000000f087348 */ /* 0x00dfea0003c00000 */
[----:B------:R1:W4:Y:S02]  /*1bb00*/  SHFL.IDX P6, R14, R13, R12, R11 ;  /* 0x0000000c0d0e7389 */ /* 0x00032400000c000b */
[----:B01234-:R-:W-:Y:S01]  /*1bb10*/  ENDCOLLECTIVE ;  /* 0x000000000000791b */ /* 0x01ffe20003800000 */
.L_x_8134:
[----:B------:R-:W-:Y:S05]  /*1bb20*/  BSYNC B0 ;  /* 0x0000000000007941 */ /* 0x000fea0003800000 */
.L_x_8133:
[----:B------:R-:W-:Y:S01]  /*1bb30*/  IMAD.MOV.U32 R6, RZ, RZ, R14 ;  /* 0x000000ffff067224 */ /* 0x000fe200078e000e */
[----:B------:R-:W-:Y:S06]  /*1bb40*/  BRA `(.L_x_7993) ;  /* 0xffffffb000547947 */ /* 0x000fec000383ffff */
.L_x_8000:
[----:B-1----:R1:W3:Y:S02]  /*1bb50*/  SYNCS.PHASECHK.TRANS64.TRYWAIT P0, [R4+URZ+0x28820], R0 ;  /* 0x02882000040075a7 */ /* 0x0022e4000800017f */
[----:B---3--:R-:W-:Y:S05]  /*1bb60*/  @!P0 NANOSLEEP.SYNCS 0x989680 ;  /* 0x009896800000895d */ /* 0x008fea0003900000 */
[----:B------:R-:W3:Y:S02]  /*1bb70*/  @!P0 SYNCS.PHASECHK.TRANS64 P0, [R4+URZ+0x28820], R0 ;  /* 0x02882000040085a7 */ /* 0x000ee4000800007f */
[----:B---3--:R-:W-:Y:S05]  /*1bb80*/  @!P0 BRA `(.L_x_8000) ;  /* 0xfffffffc00f08947 */ /* 0x008fea000383ffff */
[----:B------:R-:W-:Y:S05]  /*1bb90*/  BRA `(.L_x_8135) ;  /* 0xffffffb800ac7947 */ /* 0x000fea000383ffff */
.L_x_8001:
        /* <DEDUP_REMOVED lines=11> */
.L_x_8137:
[----:B------:R-:W-:Y:S05]  /*1bc50*/  BSYNC B0 ;  /* 0x0000000000007941 */ /* 0x000fea0003800000 */
.L_x_8136:
[----:B------:R-:W-:Y:S05]  /*1bc60*/  BRA `(.L_x_8138) ;  /* 0xffffffb800947947 */ /* 0x000fea000383ffff */
.L_x_8004:
[----:B------:R-:W-:Y:S01]  /*1bc70*/  BSSY B1, `(.L_x_8139) ;  /* 0x0000006000017945 */ /* 0x000fe20003800000 */
[----:B------:R-:W-:-:S07]  /*1bc80*/  IMAD.MOV.U32 R15, RZ, RZ, -0x1 ;  /* 0xffffffffff0f7424 */ /* 0x000fce00078e00ff */
[----:B012---:R-:W-:Y:S05]  /*1bc90*/  WARPSYNC.COLLECTIVE R15, `(.L_x_8140) ;  /* 0x000000000f0c7348 */ /* 0x007fea0003c00000 */
[----:B------:R-:W-:Y:S02]  /*1bca0*/  ELECT P6, UR62, PT ;  /* 0x00000000003e782f */ /* 0x000fe400038c0000 */
[----:B------:R-:W-:Y:S01]  /*1bcb0*/  MOV R14, UR62 ;  /* 0x0000003e000e7c02 */ /* 0x000fe20008000f00 */
[----:B012---:R-:W-:Y:S10]  /*1bcc0*/  ENDCOLLECTIVE ;  /* 0x000000000000791b */ /* 0x007ff40003800000 */
.L_x_8140:
[----:B------:R-:W-:Y:S05]  /*1bcd0*/  BSYNC B1 ;  /* 0x0000000000017941 */ /* 0x000fea0003800000 */
.L_x_8139:
[----:B------:R-:W-:Y:S05]  /*1bce0*/  BRA `(.L_x_8141) ;  /* 0xffffffb8008c7947 */ /* 0x000fea000383ffff */
.L_x_8006:
[----:B-1----:R1:W3:Y:S02]  /*1bcf0*/  SYNCS.PHASECHK.TRANS64.TRYWAIT P1, [R5+URZ+0x28840], R0 ;  /* 0x02884000050075a7 */ /* 0x0022e4000802017f */
[----:B---3--:R-:W-:Y:S05]  /*1bd00*/  @!P1 NANOSLEEP.SYNCS 0x989680 ;  /* 0x009896800000995d */ /* 0x008fea0003900000 */
[----:B------:R-:W3:Y:S02]  /*1bd10*/  @!P1 SYNCS.PHASECHK.TRANS64 P1, [R5+URZ+0x28840], R0 ;  /* 0x02884000050095a7 */ /* 0x000ee4000802007f */
[----:B---3--:R-:W-:Y:S05]  /*1bd20*/  @!P1 BRA `(.L_x_8006) ;  /* 0xfffffffc00f09947 */ /* 0x008fea000383ffff */
[----:B------:R-:W-:Y:S05]  /*1bd30*/  BRA `(.L_x_8142) ;  /* 0xffffffb800b47947 */ /* 0x000fea000383ffff */
.L_x_8008:
[----:B---3--:R3:W4:Y:S02]  /*1bd40*/  SYNCS.PHASECHK.TRANS64.TRYWAIT P1, [R25+URZ+0x28840], R2 ;  /* 0x02884002190075a7 */ /* 0x008724000802017f */
[----:B----4-:R-:W-:Y:S05]  /*1bd50*/  @!P1 NANOSLEEP.SYNCS 0x989680 ;  /* 0x009896800000995d */ /* 0x010fea0003900000 */
[----:B------:R-:W4:Y:S02]  /*1bd60*/  @!P1 SYNCS.PHASECHK.TRANS64 P1, [R25+URZ+0x28840], R2 ;  /* 0x02884002190095a7 */ /* 0x000f24000802007f */
[----:B----4-:R-:W-:Y:S05]  /*1bd70*/  @!P1 BRA `(.L_x_8008) ;  /* 0xfffffffc00f09947 */ /* 0x010fea000383ffff */
[----:B------:R-:W-:Y:S05]  /*1bd80*/  BRA `(.L_x_8143) ;  /* 0xffffffb800c07947 */ /* 0x000fea000383ffff */
.L_x_8010:
[----:B----4-:R4:W0:Y:S02]  /*1bd90*/  SYNCS.PHASECHK.TRANS64.TRYWAIT P1, [R5+URZ+0x28860], R0 ;  /* 0x02886000050075a7 */ /* 0x010824000802017f */
[----:B0-----:R-:W-:Y:S05]  /*1bda0*/  @!P1 NANOSLEEP.SYNCS 0x989680 ;  /* 0x009896800000995d */ /* 0x001fea0003900000 */
[----:B------:R-:W0:Y:S02]  /*1bdb0*/  @!P1 SYNCS.PHASECHK.TRANS64 P1, [R5+URZ+0x28860], R0 ;  /* 0x02886000050095a7 */ /* 0x000e24000802007f */
[----:B0-----:R-:W-:Y:S05]  /*1bdc0*/  @!P1 BRA `(.L_x_8010) ;  /* 0xfffffffc00f09947 */ /* 0x001fea000383ffff */
[----:B------:R-:W-:Y:S05]  /*1bdd0*/  BRA `(.L_x_8144) ;  /* 0xffffffb800bc7947 */ /* 0x000fea000383ffff */
.L_x_8145:
        /* <DEDUP_REMOVED lines=10> */
.L_x_15991:


//--------------------- .text._ZN7cutlass13device_kernelIN5flash11enable_sm90INS1_16FlashAttnFwdSm90INS1_25CollectiveMainloopFwdSm90ILi2EN4cute5tupleIJNS5_1CILi1EEES8_S8_EEENS6_IJNS7_ILi128EEESA_SA_EEELi128ENS_6half_tEfNS_4arch4Sm90ELb0ELb1ELb0ELb1ELb1ELb1ELb0ELb1ELb1ELb1ELb1ELb0EEENS1_21CollectiveEpilogueFwdISB_S9_SC_SE_Li256ELb1ELb1ELb1ELb0EEENS1_36VarlenDynamicPersistentTileSchedulerILi128ELi128ELi256ELi128ELb1ELb1ELb1ELb1ELb0ELb1EEEEEEEEEvNT_6ParamsE --------------------------
	.section	.text._ZN7cutlass13device_kernelIN5flash11enable_sm90INS1_16FlashAttnFwdSm90INS1_25CollectiveMainloopFwdSm90ILi2EN4cute5tupleIJNS5_1CILi1EEES8_S8_EEENS6_IJNS7_ILi128EEESA_SA_EEELi128ENS_6half_tEfNS_4arch4Sm90ELb0ELb1ELb0ELb1ELb1ELb1ELb0ELb1ELb1ELb1ELb1ELb0EEENS1_21CollectiveEpilogueFwdISB_S9_SC_SE_Li256ELb1ELb1ELb1ELb0EEENS1_36VarlenDynamicPersistentTileSchedulerILi128ELi128ELi256ELi128ELb1ELb1ELb1ELb1ELb0ELb1EEEEEEEEEvNT_6ParamsE,"ax",@progbits
	.align	128
.text._ZN7cutlass13device_kernelIN5flash11enable_sm90INS1_16FlashAttnFwdSm90INS1_25CollectiveMainloopFwdSm90ILi2EN4cute5tupleIJNS5_1CILi1EEES8_S8_EEENS6_IJNS7_ILi128EEESA_SA_EEELi128ENS_6half_tEfNS_4arch4Sm90ELb0ELb1ELb0ELb1ELb1ELb1ELb0ELb1ELb1ELb1ELb1ELb0EEENS1_21CollectiveEpilogueFwdISB_S9_SC_SE_Li256ELb1ELb1ELb1ELb0EEENS1_36VarlenDynamicPersistentTileSchedulerILi128ELi128ELi256ELi128ELb1ELb1ELb1ELb1ELb0ELb1EEEEEEEEEvNT_6ParamsE:
        .type           _ZN7cutlass13device_kernelIN5flash11enable_sm90INS1_16FlashAttnFwdSm90INS1_25CollectiveMainloopFwdSm90ILi2EN4cute5tupleIJNS5_1CILi1EEES8_S8_EEENS6_IJNS7_ILi128EEESA_SA_EEELi128ENS_6half_tEfNS_4arch4Sm90ELb0ELb1ELb0ELb1ELb1ELb1ELb0ELb1ELb1ELb1ELb1ELb0EEENS1_21CollectiveEpilogueFwdISB_S9_SC_SE_Li256ELb1ELb1ELb1ELb0EEENS1_36VarlenDynamicPersistentTileSchedulerILi128ELi128ELi256ELi128ELb1ELb1ELb1ELb1ELb0ELb1EEEEEEEEEvNT_6ParamsE,@function
        .size           _ZN7cutlass13device_kernelIN5flash11enable_sm90INS1_16FlashAttnFwdSm90INS1_25CollectiveMainloopFwdSm90ILi2EN4cute5tupleIJNS5_1CILi1EEES8_S8_EEENS6_IJNS7_ILi128EEESA_SA_EEELi128ENS_6half_tEfNS_4arch4Sm90ELb0ELb1ELb0ELb1ELb1ELb1ELb0ELb1ELb1ELb1ELb1ELb0EEENS1_21CollectiveEpilogueFwdISB_S9_SC_SE_Li256ELb1ELb1ELb1ELb0EEENS1_36VarlenDynamicPersistentTileSchedulerILi128ELi128ELi256ELi128ELb1ELb1ELb1ELb1ELb0ELb1EEEEEEEEEvNT_6ParamsE,(.L_x_15992 - _ZN7cutlass13device_kernelIN5flash11enable_sm90INS1_16FlashAttnFwdSm90INS1_25CollectiveMainloopFwdSm90ILi2EN4cute5tupleIJNS5_1CILi1EEES8_S8_EEENS6_IJNS7_ILi128EEESA_SA_EEELi128ENS_6half_tEfNS_4arch4Sm90ELb0ELb1ELb0ELb1ELb1ELb1ELb0ELb1ELb1ELb1ELb1ELb0EEENS1_21CollectiveEpilogueFwdISB_S9_SC_SE_Li256ELb1ELb1ELb1ELb0EEENS1_36VarlenDynamicPersistentTileSchedulerILi128ELi128ELi256ELi128ELb1ELb1ELb1ELb1ELb0ELb1EEEEEEEEEvNT_6ParamsE)
        .other          _ZN7cutlass13device_kernelIN5flash11enable_sm90INS1_16FlashAttnFwdSm90INS1_25CollectiveMainloopFwdSm90ILi2EN4cute5tupleIJNS5_1CILi1EEES8_S8_EEENS6_IJNS7_ILi128EEESA_SA_EEELi128ENS_6half_tEfNS_4arch4Sm90ELb0ELb1ELb0ELb1ELb1ELb1ELb0ELb1ELb1ELb1ELb1ELb0EEENS1_21CollectiveEpilogueFwdISB_S9_SC_SE_Li256ELb1ELb1ELb1ELb0EEENS1_36VarlenDynamicPersistentTileSchedulerILi128ELi128ELi256ELi128ELb1ELb1ELb1ELb1ELb0ELb1EEEEEEEEEvNT_6ParamsE,@"STO_CUDA_ENTRY STV_DEFAULT"
_ZN7cutlass13device_kernelIN5flash11enable_sm90INS1_16FlashAttnFwdSm90INS1_25CollectiveMainloopFwdSm90ILi2EN4cute5tupleIJNS5_1CILi1EEES8_S8_EEENS6_IJNS7_ILi128EEESA_SA_EEELi128ENS_6half_tEfNS_4arch4Sm90ELb0ELb1ELb0ELb1ELb1ELb1ELb0ELb1ELb1ELb1ELb1ELb0EEENS1_21CollectiveEpilogueFwdISB_S9_SC_SE_Li256ELb1ELb1ELb1ELb0EEENS1_36VarlenDynamicPersistentTileSchedulerILi128ELi128ELi256ELi128ELb1ELb1ELb1ELb1ELb0ELb1EEEEEEEEEvNT_6ParamsE:
        /* <DEDUP_REMOVED lines=18> */
.L_x_8147:
[----:B------:R-:W-:Y:S05]  /*0120*/  BSYNC B0 ;  /* 0x0000000000007941 */ /* 0x000fea0003800000 */
.L_x_8146:
        /* <DEDUP_REMOVED lines=41> */
.L_x_8148:
        /* <DEDUP_REMOVED lines=22> */
.L_x_8149:
        /* <DEDUP_REMOVED lines=18> */
.L_x_8150:
        /* <DEDUP_REMOVED lines=22> */
.L_x_8151:
        /* <DEDUP_REMOVED lines=22> */
.L_x_8152:
        /* <DEDUP_REMOVED lines=8> */
.L_x_8155:
        /* <DEDUP_REMOVED lines=19> */
[----:B------:R-:W-:Y:S01]  /*0ab0*/  ULOP3.LUT UR39, UR36, 0x1, URZ, 0xfc, !UPT ;  /* 0x0000000124277892 */ /* 0x000fe2000f8efc3f */
[----:B------:R-:W-:Y:S01]  /*0ac0*/  VIADD R214, R18, 0x10400 ;  /* 0x0001040012d67836 */ /* 0x000fe20000000000 */
[----:B------:R-:W-:Y:S01]  /*0ad0*/  UMOV UR37, URZ ;  /* 0x0000003f00257c82 */ /* 0x000fe20008000000 */
[----:B------:R-:W-:Y:S01]  /*0ae0*/  IMAD.MOV.U32 R19, RZ, RZ, RZ ;  /* 0x000000ffff137224 */ /* 0x000fe200078e00ff */
[----:B------:R-:W-:Y:S01]  /*0af0*/  SHF.R.S32.HI R3, RZ, 0x1f, R0 ;  /* 0x0000001fff037819 */ /* 0x000fe20000011400 */
[----:B------:R-:W-:Y:S02]  /*0b00*/  IMAD.MOV.U32 R199, RZ, RZ, RZ ;  /* 0x000000ffffc77224 */ /* 0x000fe400078e00ff */
[----:B------:R-:W-:Y:S01]  /*0b10*/  IMAD.MOV.U32 R187, RZ, RZ, RZ ;  /* 0x000000ffffbb7224 */ /* 0x000fe200078e00ff */
[CC--:B------:R-:W-:Y:S01]  /*0b20*/  LEA.HI R2, R3.reuse, R0.reuse, RZ, 0x7 ;  /* 0x0000000003027211 */ /* 0x0c0fe200078f38ff */
[----:B------:R-:W-:Y:S01]  /*0b30*/  IMAD.MOV.U32 R184, RZ, RZ, RZ ;  /* 0x000000ffffb87224 */ /* 0x000fe200078e00ff */
[----:B------:R-:W-:-:S02]  /*0b40*/  LEA.HI R4, R3, R0, RZ, 0x4 ;  /* 0x0000000003047211 */ /* 0x000fc400078f20ff */
[----:B------:R-:W-:Y:S02]  /*0b50*/  LOP3.LUT R5, R2, 0xffffff80, RZ, 0xc0, !PT ;  /* 0xffffff8002057812 */ /* 0x000fe400078ec0ff */
[----:B------:R-:W-:Y:S02]  /*0b60*/  SHF.R.S32.HI R7, RZ, 0x4, R4 ;  /* 0x00000004ff077819 */ /* 0x000fe40000011404 */
[----:B------:R-:W-:Y:S01]  /*0b70*/  SHF.R.S32.HI R13, RZ, 0x7, R2 ;  /* 0x00000007ff0d7819 */ /* 0x000fe20000011402 */
[----:B------:R-:W-:Y:S01]  /*0b80*/  IMAD.IADD R14, R0, 0x1, -R5 ;  /* 0x00000001000e7824 */ /* 0x000fe200078e0a05 */
[CC--:B------:R-:W-:Y:S02]  /*0b90*/  LEA.HI R5, R3.reuse, R0.reuse, RZ, 0x5 ;  /* 0x0000000003057211 */ /* 0x0c0fe400078f28ff */
[----:B------:R-:W-:Y:S02]  /*0ba0*/  LEA.HI R188, R3, R0, RZ, 0x3 ;  /* 0x0000000003bc7211 */ /* 0x000fe400078f18ff */
[----:B------:R-:W-:Y:S01]  /*0bb0*/  SHF.R.S32.HI R8, RZ, 0x1f, R14 ;  /* 0x0000001fff087819 */ /* 0x000fe2000001140e */
[----:B------:R-:W-:Y:S01]  /*0bc0*/  IMAD.SHL.U32 R6, R5, 0x20, RZ ;  /* 0x0000002005067824 */ /* 0x000fe200078e00ff */
[----:B------:R-:W-:Y:S01]  /*0bd0*/  LOP3.LUT R5, R4, 0x3fffff0, RZ, 0xc0, !PT ;  /* 0x03fffff004057812 */ /* 0x000fe200078ec0ff */
[----:B------:R-:W-:Y:S01]  /*0be0*/  STL [R1+0xc], R14 ;  /* 0x00000c0e01007387 */ /* 0x000fe20000100800 */
[----:B------:R-:W-:-:S02]  /*0bf0*/  LEA.HI R10, R8, R14, RZ, 0x2 ;  /* 0x0000000e080a7211 */ /* 0x000fc400078f10ff */
[----:B------:R-:W-:Y:S01]  /*0c00*/  LOP3.LUT R6, R6, 0xfffffc00, RZ, 0xc0, !PT ;  /* 0xfffffc0006067812 */ /* 0x000fe200078ec0ff */
[----:B------:R-:W-:Y:S01]  /*0c10*/  IMAD.IADD R5, R0, 0x1, -R5 ;  /* 0x0000000100057824 */ /* 0x000fe200078e0a05 */
[--C-:B------:R-:W-:Y:S01]  /*0c20*/  SHF.R.S32.HI R11, RZ, 0x2, R10.reuse ;  /* 0x00000002ff0b7819 */ /* 0x100fe2000001140a */
[----:B------:R0:W-:Y:S01]  /*0c30*/  STL [R1+0x34], R13 ;  /* 0x0000340d01007387 */ /* 0x0001e20000100800 */
[----:B------:R-:W-:Y:S01]  /*0c40*/  SHF.R.S32.HI R12, RZ, 0x1f, R10 ;  /* 0x0000001fff0c7819 */ /* 0x000fe2000001140a */
[----:B------:R-:W-:Y:S01]  /*0c50*/  IMAD R9, R5, 0x40, R6 ;  /* 0x0000004005097824 */ /* 0x000fe200078e0206 */
[----:B------:R-:W-:Y:S02]  /*0c60*/  LEA.HI R5, R3, R0, RZ, 0x2 ;  /* 0x0000000003057211 */ /* 0x000fe400078f10ff */
[----:B------:R-:W-:Y:S02]  /*0c70*/  LEA.HI R4, R4, R7, RZ, 0x1 ;  /* 0x0000000704047211 */ /* 0x000fe400078f08ff */
[----:B------:R-:W-:-:S02]  /*0c80*/  LOP3.LUT R5, R5, 0xfffffffc, RZ, 0xc0, !PT ;  /* 0xfffffffc05057812 */ /* 0x000fc400078ec0ff */
[----:B------:R-:W-:Y:S02]  /*0c90*/  LEA.HI R12, R12, R11, RZ, 0x3 ;  /* 0x0000000b0c0c7211 */ /* 0x000fe400078f18ff */
[----:B------:R-:W-:Y:S02]  /*0ca0*/  LOP3.LUT R4, R4, 0x1ffffffe, RZ, 0xc0, !PT ;  /* 0x1ffffffe04047812 */ /* 0x000fe400078ec0ff */
[----:B------:R-:W-:Y:S02]  /*0cb0*/  IADD3 R6, R0, -R5, RZ ;  /* 0x8000000500067210 */ /* 0x000fe40007ffe0ff */
[----:B------:R-:W-:Y:S01]  /*0cc0*/  LEA.HI R2, R2, R13, RZ, 0x1 ;  /* 0x0000000d02027211 */ /* 0x000fe200078f08ff */
[----:B------:R-:W-:Y:S01]  /*0cd0*/  IMAD.IADD R4, R7, 0x1, -R4 ;  /* 0x0000000107047824 */ /* 0x000fe200078e0a04 */
[----:B------:R-:W-:Y:S02]  /*0ce0*/  LOP3.LUT R12, R12, 0xfffffff8, RZ, 0xc0, !PT ;  /* 0xfffffff80c0c7812 */ /* 0x000fe400078ec0ff */
[----:B------:R-:W-:-:S02]  /*0cf0*/  LEA.HI R8, R8, R14, RZ, 0x5 ;  /* 0x0000000e08087211 */ /* 0x000fc400078f28ff */
[----:B------:R-:W-:Y:S01]  /*0d00*/  LOP3.LUT R5, R188, 0xfffffff8, RZ, 0xc0, !PT ;  /* 0xfffffff8bc057812 */ /* 0x000fe200078ec0ff */
[----:B------:R-:W-:Y:S01]  /*0d10*/  IMAD.IADD R11, R11, 0x1, -R12 ;  /* 0x000000010b0b7824 */ /* 0x000fe200078e0a0c */
[----:B------:R-:W-:Y:S02]  /*0d20*/  SHF.R.S32.HI R188, RZ, 0x3, R188 ;  /* 0x00000003ffbc7819 */ /* 0x000fe400000114bc */
[----:B------:R-:W-:Y:S01]  /*0d30*/  LOP3.LUT R2, R2, 0x3fffffe, RZ, 0xc0, !PT ;  /* 0x03fffffe02027812 */ /* 0x000fe200078ec0ff */
[----:B------:R-:W-:Y:S01]  /*0d40*/  IMAD.IADD R220, R0, 0x1, -R5 ;  /* 0x0000000100dc7824 */ /* 0x000fe200078e0a05 */
[----:B------:R-:W-:Y:S01]  /*0d50*/  SHF.R.S32.HI R8, RZ, 0x5, R8 ;  /* 0x00000005ff087819 */ /* 0x000fe20000011408 */
[----:B------:R-:W-:Y:S01]  /*0d60*/  VIADD R15, R188, 0x20 ;  /* 0x00000020bc0f7836 */ /* 0x000fe20000000000 */
[----:B------:R-:W-:Y:S01]  /*0d70*/  LEA.HI R3, R3, R0, RZ, 0x6 ;  /* 0x0000000003037211 */ /* 0x000fe200078f30ff */
[----:B------:R-:W-:Y:S01]  /*0d80*/  IMAD R0, R4, 0x8, R9 ;  /* 0x0000000804007824 */ /* 0x000fe200078e0209 */
[----:B------:R-:W-:Y:S01]  /*0d90*/  LEA.HI R7, R6, R6, RZ, 0x1 ;  /* 0x0000000606077211 */ /* 0x000fe200078f08ff */
[----:B------:R-:W-:Y:S01]  /*0da0*/  IMAD.IADD R2, R13, 0x1, -R2 ;  /* 0x000000010d027824 */ /* 0x000fe200078e0a02 */
[----:B------:R-:W-:Y:S01]  /*0db0*/  SHF.L.U32 R3, R3, 0x3, RZ ;  /* 0x0000000303037819 */ /* 0x000fe200000006ff */
[----:B------:R-:W-:Y:S01]  /*0dc0*/  IMAD R11, R8, 0x10, R11 ;  /* 0x00000010080b7824 */ /* 0x000fe200078e020b */
[----:B------:R1:W-:Y:S01]  /*0dd0*/  STL [R1+0x3c], R0 ;  /* 0x00003c0001007387 */ /* 0x0003e20000100800 */
[C---:B0-----:R-:W-:Y:S01]  /*0de0*/  VIADD R13, R188.reuse, 0x40 ;  /* 0x00000040bc0d7836 */ /* 0x041fe20000000000 */
[----:B------:R-:W-:Y:S01]  /*0df0*/  LOP3.LUT R213, R3, 0xfffffe00, RZ, 0xc0, !PT ;  /* 0xfffffe0003d57812 */ /* 0x000fe200078ec0ff */
[----:B------:R-:W-:Y:S01]  /*0e00*/  VIADD R12, R188, 0x60 ;  /* 0x00000060bc0c7836 */ /* 0x000fe20000000000 */
[----:B------:R-:W-:Y:S01]  /*0e10*/  LOP3.LUT R7, R7, 0x1ffffffe, RZ, 0xc0, !PT ;  /* 0x1ffffffe07077812 */ /* 0x000fe200078ec0ff */
[----:B------:R-:W-:Y:S01]  /*0e20*/  IMAD R8, R2, 0x40, R11 ;  /* 0x0000004002087824 */ /* 0x000fe200078e020b */
[----:B------:R-:W-:Y:S01]  /*0e30*/  SHF.R.S32.HI R2, RZ, 0x1f, R13 ;  /* 0x0000001fff027819 */ /* 0x000fe2000001140d */
[----:B------:R-:W-:Y:S01]  /*0e40*/  IMAD.SHL.U32 R209, R188, 0x40, RZ ;  /* 0x00000040bcd17824 */ /* 0x000fe200078e00ff */
[----:B------:R-:W-:Y:S01]  /*0e50*/  SHF.R.S32.HI R5, RZ, 0x1f, R12 ;  /* 0x0000001fff057819 */ /* 0x000fe2000001140c */
[----:B------:R-:W-:Y:S01]  /*0e60*/  IMAD.SHL.U32 R205, R15, 0x40, RZ ;  /* 0x000000400fcd7824 */ /* 0x000fe200078e00ff */
[----:B-1----:R-:W-:Y:S01]  /*0e70*/  SHF.R.S32.HI R0, RZ, 0x1f, R15 ;  /* 0x0000001fff007819 */ /* 0x002fe2000001140f */
[----:B------:R-:W-:Y:S01]  /*0e80*/  IMAD.SHL.U32 R16, R220, 0x8, RZ ;  /* 0x00000008dc107824 */ /* 0x000fe200078e00ff */
[----:B------:R-:W-:Y:S01]  /*0e90*/  LEA.HI R4, R2, R13, RZ, 0x3 ;  /* 0x0000000d02047211 */ /* 0x000fe200078f18ff */
[----:B------:R-:W-:Y:S01]  /*0ea0*/  IMAD.SHL.U32 R204, R13, 0x40, RZ ;  /* 0x000000400dcc7824 */ /* 0x000fe200078e00ff */
[----:B------:R-:W-:Y:S01]  /*0eb0*/  LEA.HI R3, R0, R15, RZ, 0x3 ;  /* 0x0000000f00037211 */ /* 0x000fe200078f18ff */
[----:B------:R-:W-:Y:S01]  /*0ec0*/  IMAD.IADD R7, R6, 0x1, -R7 ;  /* 0x0000000106077824 */ /* 0x000fe200078e0a07 */
[----:B------:R-:W-:Y:S01]  /*0ed0*/  LEA.HI R5, R5, R12, RZ, 0x3 ;  /* 0x0000000c05057211 */ /* 0x000fe200078f18ff */
[----:B------:R-:W-:Y:S01]  /*0ee0*/  IMAD.SHL.U32 R4, R4, 0x40, RZ ;  /* 0x0000004004047824 */ /* 0x000fe200078e00ff */
[----:B------:R-:W-:Y:S01]  /*0ef0*/  LOP3.LUT R209, R209, 0x1c0, RZ, 0xc0, !PT ;  /* 0x000001c0d1d17812 */ /* 0x000fe200078ec0ff */
[----:B------:R-:W-:Y:S01]  /*0f00*/  IMAD.SHL.U32 R3, R3, 0x40, RZ ;  /* 0x0000004003037824 */ /* 0x000fe200078e00ff */
[----:B------:R-:W-:Y:S01]  /*0f10*/  SHF.L.U32 R203, R12, 0x6, RZ ;  /* 0x000000060ccb7819 */ /* 0x000fe200000006ff */
[----:B------:R-:W-:Y:S01]  /*0f20*/  IMAD.SHL.U32 R5, R5, 0x40, RZ ;  /* 0x0000004005057824 */ /* 0x000fe200078e00ff */
[----:B------:R-:W-:Y:S01]  /*0f30*/  LOP3.LUT R205, R205, 0x1c0, RZ, 0xc0, !PT ;  /* 0x000001c0cdcd7812 */ /* 0x000fe200078ec0ff */
[----:B------:R-:W-:Y:S01]  /*0f40*/  STL [R1+0x38], R8 ;  /* 0x0000380801007387 */ /* 0x000fe20000100800 */
[----:B------:R-:W-:Y:S01]  /*0f50*/  LOP3.LUT R0, R209, 0x38, R16, 0xf8, !PT ;  /* 0x00000038d1007812 */ /* 0x000fe200078ef810 */
[----:B------:R-:W-:Y:S01]  /*0f60*/  IMAD.SHL.U32 R22, R220, 0x4, RZ ;  /* 0x00000004dc167824 */ /* 0x000fe200078e00ff */
[----:B------:R-:W-:Y:S01]  /*0f70*/  SHF.R.U32.HI R6, RZ, 0x3, R209 ;  /* 0x00000003ff067819 */ /* 0x000fe200000116d1 */
[----:B------:R-:W-:Y:S01]  /*0f80*/  VIADD R2, R16, 0x40 ;  /* 0x0000004010027836 */ /* 0x000fe20000000000 */
[----:B------:R-:W-:Y:S01]  /*0f90*/  LOP3.LUT R204, R204, 0x1c0, RZ, 0xc0, !PT ;  /* 0x000001c0cccc7812 */ /* 0x000fe200078ec0ff */
[----:B------:R-:W-:Y:S01]  /*0fa0*/  VIADD R186, R22, 0x20 ;  /* 0x0000002016ba7836 */ /* 0x000fe20000000000 */
[----:B------:R-:W-:Y:S01]  /*0fb0*/  LOP3.LUT R203, R203, 0x1c0, RZ, 0xc0, !PT ;  /* 0x000001c0cbcb7812 */ /* 0x000fe200078ec0ff */
[----:B------:R-:W-:Y:S01]  /*0fc0*/  IMAD R202, R7, 0x8, R8 ;  /* 0x0000000807ca7824 */ /* 0x000fe200078e0208 */
[----:B------:R-:W-:-:S02]  /*0fd0*/  SHF.R.U32.HI R13, RZ, 0x3, R205 ;  /* 0x00000003ff0d7819 */ /* 0x000fc400000116cd */
[----:B------:R-:W-:Y:S02]  /*0fe0*/  LOP3.LUT R9, R205, 0x38, R16, 0xf8, !PT ;  /* 0x00000038cd097812 */ /* 0x000fe400078ef810 */
[----:B------:R-:W-:Y:S02]  /*0ff0*/  LOP3.LUT R212, R3, 0xfffffe00, RZ, 0xc0, !PT ;  /* 0xfffffe0003d47812 */ /* 0x000fe400078ec0ff */
[----:B------:R-:W-:Y:S02]  /*1000*/  LOP3.LUT R219, R213, R0, R6, 0xf6, !PT ;  /* 0x00000000d5db7212 */ /* 0x000fe400078ef606 */
[----:B------:R-:W-:Y:S02]  /*1010*/  SHF.R.U32.HI R12, RZ, 0x3, R204 ;  /* 0x00000003ff0c7819 */ /* 0x000fe400000116cc */
[----:B------:R-:W-:Y:S02]  /*1020*/  LOP3.LUT R0, R204, 0x38, R16, 0xf8, !PT ;  /* 0x00000038cc007812 */ /* 0x000fe400078ef810 */
[----:B------:R-:W-:-:S02]  /*1030*/  SHF.R.U32.HI R6, RZ, 0x3, R203 ;  /* 0x00000003ff067819 */ /* 0x000fc400000116cb */
[----:B------:R-:W-:Y:S02]  /*1040*/  LOP3.LUT R11, R203, 0x38, R16, 0xf8, !PT ;  /* 0x00000038cb0b7812 */ /* 0x000fe400078ef810 */
[----:B------:R-:W-:Y:S02]  /*1050*/  LOP3.LUT R211, R4, 0xfffffe00, RZ, 0xc0, !PT ;  /* 0xfffffe0004d37812 */ /* 0x000fe400078ec0ff */
[----:B------:R-:W-:Y:S02]  /*1060*/  LOP3.LUT R210, R5, 0xfffffe00, RZ, 0xc0, !PT ;  /* 0xfffffe0005d27812 */ /* 0x000fe400078ec0ff */
[----:B------:R-:W-:Y:S02]  /*1070*/  LOP3.LUT R10, R10, 0x7ffffffc, RZ, 0xc0, !PT ;  /* 0x7ffffffc0a0a7812 */ /* 0x000fe400078ec0ff */
[----:B------:R-:W-:Y:S02]  /*1080*/  LOP3.LUT R9, R212, R9, R13, 0xf6, !PT ;  /* 0x00000009d4097212 */ /* 0x000fe400078ef60d */
[----:B------:R-:W-:Y:S01]  /*1090*/  LOP3.LUT R3, R211, R0, R12, 0xf6, !PT ;  /* 0x00000000d3037212 */ /* 0x000fe200078ef60c */
[----:B------:R-:W-:Y:S01]  /*10a0*/  IMAD.IADD R10, R14, 0x1, -R10 ;  /* 0x000000010e0a7824 */ /* 0x000fe200078e0a0a */
[----:B------:R-:W-:Y:S01]  /*10b0*/  LOP3.LUT R11, R210, R11, R6, 0xf6, !PT ;  /* 0x0000000bd20b7212 */ /* 0x000fe200078ef606 */
[----:B------:R-:W-:Y:S01]  /*10c0*/  IMAD R4, R9, 0x2, R214 ;  /* 0x0000000209047824 */ /* 0x000fe200078e02d6 */
[----:B------:R-:W-:Y:S01]  /*10d0*/  LEA R3, R3, R214, 0x1 ;  /* 0x000000d603037211 */ /* 0x000fe200078e08ff */
[----:B------:R-:W-:Y:S01]  /*10e0*/  IMAD.SHL.U32 R189, R10, 0x2, RZ ;  /* 0x000000020abd7824 */ /* 0x000fe200078e00ff */
[----:B------:R-:W-:Y:S01]  /*10f0*/  SHF.R.S32.HI R23, RZ, 0x1f, R22 ;  /* 0x0000001fff177819 */ /* 0x000fe20000011416 */
[----:B------:R-:W-:Y:S01]  /*1100*/  IMAD R0, R11, 0x2, R214 ;  /* 0x000000020b007824 */ /* 0x000fe200078e02d6 */
[----:B------:R-:W-:Y:S01]  /*1110*/  STL [R1+0x30], R4 ;  /* 0x0000300401007387 */ /* 0x000fe20000100800 */
[C---:B------:R-:W-:Y:S01]  /*1120*/  VIADD R229, R189.reuse, 0x58 ;  /* 0x00000058bde57836 */ /* 0x040fe20000000000 */
[C---:B------:R-:W-:Y:S01]  /*1130*/  IADD3 R225, R189.reuse, 0x78, RZ ;  /* 0x00000078bde17810 */ /* 0x040fe20007ffe0ff */
[C---:B------:R-:W-:Y:S01]  /*1140*/  VIADD R228, R189.reuse, 0x60 ;  /* 0x00000060bde47836 */ /* 0x040fe20000000000 */
[----:B------:R0:W-:Y:S01]  /*1150*/  STL [R1+0x2c], R3 ;  /* 0x00002c0301007387 */ /* 0x0001e20000100800 */
[C---:B------:R-:W-:Y:S01]  /*1160*/  VIADD R227, R189.reuse, 0x68 ;  /* 0x00000068bde37836 */ /* 0x040fe20000000000 */
[----:B------:R-:W-:Y:S01]  /*1170*/  SHF.R.S32.HI R17, RZ, 0x1f, R16 ;  /* 0x0000001fff117819 */ /* 0x000fe20000011410 */
[----:B------:R-:W-:Y:S01]  /*1180*/  VIADD R226, R189, 0x70 ;  /* 0x00000070bde27836 */ /* 0x000fe20000000000 */
[----:B------:R1:W-:Y:S01]  /*1190*/  STL [R1+0x28], R0 ;  /* 0x0000280001007387 */ /* 0x0003e20000100800 */
[----:B------:R-:W-:Y:S01]  /*11a0*/  SHF.R.S32.HI R185, RZ, 0x1f, R2 ;  /* 0x0000001fffb97819 */ /* 0x000fe20000011402 */
[----:B------:R-:W-:-:S02]  /*11b0*/  IMAD R214, R219, 0x2, R214 ;  /* 0x00000002dbd67824 */ /* 0x000fc400078e02d6 */
[C---:B------:R-:W-:Y:S02]  /*11c0*/  VIADD R224, R189.reuse, 0x40 ;  /* 0x00000040bde07836 */ /* 0x040fe40000000000 */
[C---:B0-----:R-:W-:Y:S02]  /*11d0*/  VIADD R3, R189.reuse, 0x48 ;  /* 0x00000048bd037836 */ /* 0x041fe40000000000 */
[----:B-1----:R-:W-:-:S03]  /*11e0*/  VIADD R0, R189, 0x50 ;  /* 0x00000050bd007836 */ /* 0x002fc60000000000 */
[----:B------:R-:W-:Y:S02]  /*11f0*/  SHF.R.S32.HI R5, RZ, 0x1f, R3 ;  /* 0x0000001fff057819 */ /* 0x000fe40000011403 */
[----:B------:R-:W-:Y:S02]  /*1200*/  SHF.R.S32.HI R3, RZ, 0x1f, R229 ;  /* 0x0000001fff037819 */ /* 0x000fe400000114e5 */
[----:B------:R-:W-:Y:S02]  /*1210*/  SHF.R.S32.HI R4, RZ, 0x1f, R0 ;  /* 0x0000001fff047819 */ /* 0x000fe40000011400 */
[----:B------:R-:W-:Y:S02]  /*1220*/  SHF.R.S32.HI R0, RZ, 0x1f, R228 ;  /* 0x0000001fff007819 */ /* 0x000fe400000114e4 */
[----:B------:R-:W-:Y:S02]  /*1230*/  SHF.R.S32.HI R4, RZ, 0x1f, R227 ;  /* 0x0000001fff047819 */ /* 0x000fe400000114e3 */
[----:B------:R-:W-:-:S02]  /*1240*/  SHF.R.S32.HI R3, RZ, 0x1f, R226 ;  /* 0x0000001fff037819 */ /* 0x000fc400000114e2 */
[----:B------:R-:W-:-:S07]  /*1250*/  SHF.R.S32.HI R0, RZ, 0x1f, R225 ;  /* 0x0000001fff007819 */ /* 0x000fce00000114e1 */
.L_x_8453:
[----:B------:R-:W-:Y:S05]  /*1260*/  YIELD ;  /* 0x0000000000007946 */ /* 0x000fea0003800000 */
[----:B------:R-:W-:Y:S01]  /*1270*/  ULDC.64 UR4, c[0x0][0xa28] ;  /* 0x00028a0000047ab9 */ /* 0x000fe20000000a00 */
[----:B01--4-:R-:W0:Y:S01]  /*1280*/  LDC.64 R6, c[0x0][0xa08] ;  /* 0x00028200ff067b82 */ /* 0x013e220000000a00 */
[----:B------:R-:W-:Y:S01]  /*1290*/  ISETP.NE.U32.AND P1, PT, RZ, UR4, PT ;  /* 0x00000004ff007c0c */ /* 0x000fe2000bf25070 */
[----:B------:R-:W-:Y:S02]  /*12a0*/  IMAD.MOV.U32 R12, RZ, RZ, RZ ;  /* 0x000000ffff0c7224 */ /* 0x000fe400078e00ff */
[----:B------:R-:W-:Y:S01]  /*12b0*/  IMAD.MOV.U32 R32, RZ, RZ, RZ ;  /* 0x000000ffff207224 */ /* 0x000fe200078e00ff */
[----:B------:R-:W-:Y:S01]  /*12c0*/  ISETP.NE.AND.EX P1, PT, RZ, UR5, PT, P1 ;  /* 0x00000005ff007c0c */ /* 0x000fe2000bf25310 */
[----:B------:R-:W-:-:S02]  /*12d0*/  ULDC.64 UR4, c[0x0][0xa18] ;  /* 0x0002860000047ab9 */ /* 0x000fc40000000a00 */
[----:B------:R-:W-:-:S04]  /*12e0*/  ISETP.NE.U32.AND P2, PT, RZ, UR4, PT ;  /* 0x00000004ff007c0c */ /* 0x000fc8000bf45070 */
[----:B------:R-:W-:Y:S01]  /*12f0*/  ISETP.NE.AND.EX P2, PT, RZ, UR5, PT, P2 ;  /* 0x00000005ff007c0c */ /* 0x000fe2000bf45320 */
[----:B------:R-:W-:Y:S02]  /*1300*/  ULDC.64 UR4, c[0x0][0xa08] ;  /* 0x0002820000047ab9 */ /* 0x000fe40000000a00 */
[----:B------:R-:W-:-:S03]  /*1310*/  ISETP.NE.U32.AND P0, PT, RZ, UR4, PT ;  /* 0x00000004ff007c0c */ /* 0x000fc6000bf05070 */
[----:B------:R-:W1:Y:S01]  /*1320*/  @P1 LDC.64 R4, c[0x0][0xa28] ;  /* 0x00028a00ff041b82 */ /* 0x000e620000000a00 */
[----:B------:R-:W-:Y:S01]  /*1330*/  ISETP.NE.AND.EX P0, PT, RZ, UR5, PT, P0 ;  /* 0x00000005ff007c0c */ /* 0x000fe2000bf05300 */
[----:B0-----:R-:W-:-:S06]  /*1340*/  IMAD.WIDE R10, R31, 0x4, R6 ;  /* 0x000000041f0a7825 */ /* 0x001fcc00078e0206 */
[----:B------:R-:W0:Y:S01]  /*1350*/  @P2 LDC.64 R8, c[0x0][0xa18] ;  /* 0x00028600ff082b82 */ /* 0x000e220000000a00 */
[----:B------:R-:W-:Y:S02]  /*1360*/  ULDC UR4, c[0x0][0x288] ;  /* 0x0000a20000047ab9 */ /* 0x000fe40000000800 */
[----:B------:R-:W-:Y:S01]  /*1370*/  IMAD.U32 R196, RZ, RZ, UR4 ;  /* 0x00000004ffc47e24 */ /* 0x000fe2000f8e00ff */
[----:B------:R-:W-:Y:S02]  /*1380*/  ULDC.64 UR4, c[0x0][0x418] ;  /* 0x0001060000047ab9 */ /* 0x000fe40000000a00 */
[----:B--2---:R2:W5:Y:S01]  /*1390*/  @P0 LDG.E R32, desc[UR52][R10.64] ;  /* 0x000000340a200981 */ /* 0x004562000c1e1900 */
[----:B-1----:R-:W-:-:S05]  /*13a0*/  @P1 IMAD.WIDE R4, R31, 0x4, R4 ;  /* 0x000000041f041825 */ /* 0x002fca00078e0204 */
[----:B------:R2:W5:Y:S01]  /*13b0*/  @P1 LDG.E R12, desc[UR52][R4.64] ;  /* 0x00000034040c1981 */ /* 0x000562000c1e1900 */
[----:B0-----:R-:W-:-:S05]  /*13c0*/  @P2 IMAD.WIDE R6, R31, 0x4, R8 ;  /* 0x000000041f062825 */ /* 0x001fca00078e0208 */
        /* <DEDUP_REMOVED lines=20> */
.L_x_8157:
[----:B------:R-:W-:Y:S01]  /*1510*/  ULDC.64 UR4, c[0x0][0xa20] ;  /* 0x0002880000047ab9 */ /* 0x000fe20000000a00 */
[C---:B------:R-:W-:Y:S01]  /*1520*/  LOP3.LUT R3, R30.reuse, 0xff000000, RZ, 0xc0, !PT ;  /* 0xff0000001e037812 */ /* 0x040fe200078ec0ff */
[----:B------:R-:W-:Y:S01]  /*1530*/  IMAD.MOV.U32 R222, RZ, RZ, R31 ;  /* 0x000000ffffde7224 */ /* 0x000fe200078e001f */
[----:B------:R-:W-:Y:S02]  /*1540*/  ISETP.NE.U32.AND P1, PT, RZ, UR4, PT ;  /* 0x00000004ff007c0c */ /* 0x000fe4000bf25070 */
[C---:B------:R-:W-:Y:S02]  /*1550*/  LOP3.LUT R0, R30.reuse, 0xff0000, RZ, 0xc0, !PT ;  /* 0x00ff00001e007812 */ /* 0x040fe400078ec0ff */
[----:B------:R-:W-:Y:S02]  /*1560*/  ISETP.NE.AND.EX P1, PT, RZ, UR5, PT, P1 ;  /* 0x00000005ff007c0c */ /* 0x000fe4000bf25310 */
[----:B------:R-:W-:Y:S02]  /*1570*/  SHF.R.U32.HI R3, RZ, 0x8, R3 ;  /* 0x00000008ff037819 */ /* 0x000fe40000011603 */
[----:B------:R-:W-:-:S02]  /*1580*/  LOP3.LUT R197, R30, 0xffff, RZ, 0xc0, !PT ;  /* 0x0000ffff1ec57812 */ /* 0x000fc400078ec0ff */
[----:B------:R-:W-:-:S07]  /*1590*/  LEA.HI R221, R0, R3, RZ, 0x10 ;  /* 0x0000000300dd7211 */ /* 0x000fce00078f80ff */
[----:B------:R-:W-:Y:S05]  /*15a0*/  @!P1 BRA `(.L_x_8158) ;  /* 0x0000000000109947 */ /* 0x000fea0003800000 */
[----:B------:R-:W0:Y:S02]  /*15b0*/  LDC.64 R4, c[0x0][0xa20] ;  /* 0x00028800ff047b82 */ /* 0x000e240000000a00 */
[----:B0-----:R-:W-:-:S05]  /*15c0*/  IMAD.WIDE R4, R31, 0x4, R4 ;  /* 0x000000041f047825 */ /* 0x001fca00078e0204 */
[----:B------:R0:W5:Y:S01]  /*15d0*/  LDG.E R33, desc[UR52][R4.64] ;  /* 0x0000003404217981 */ /* 0x000162000c1e1900 */
[----:B------:R-:W-:Y:S05]  /*15e0*/  BRA `(.L_x_8159) ;  /* 0x0000000000107947 */ /* 0x000fea0003800000 */
.L_x_8158:
[----:B------:R-:W-:Y:S05]  /*15f0*/  @!P0 BRA `(.L_x_8159) ;  /* 0x00000000000c8947 */ /* 0x000fea0003800000 */
[----:B------:R-:W2:Y:S04]  /*1600*/  LDG.E R0, desc[UR52][R10.64] ;  /* 0x000000340a007981 */ /* 0x000ea8000c1e1900 */
[----:B------:R-:W2:Y:S02]  /*1610*/  LDG.E R33, desc[UR52][R10.64+0x4] ;  /* 0x000004340a217981 */ /* 0x000ea4000c1e1900 */
[----:B--2---:R-:W-:-:S07]  /*1620*/  IMAD.IADD R33, R33, 0x1, -R0 ;  /* 0x0000000121217824 */ /* 0x004fce00078e0a00 */
.L_x_8159:
[----:B------:R-:W-:Y:S01]  /*1630*/  ULDC.64 UR4, c[0x0][0xa10] ;  /* 0x0002840000047ab9 */ /* 0x000fe20000000a00 */
[----:B------:R-:W1:Y:S01]  /*1640*/  LDC R8, c[0x0][0x448] ;  /* 0x00011200ff087b82 */ /* 0x000e620000000800 */
[----:B------:R-:W-:-:S04]  /*1650*/  ISETP.NE.U32.AND P0, PT, RZ, UR4, PT ;  /* 0x00000004ff007c0c */ /* 0x000fc8000bf05070 */
[----:B------:R-:W-:Y:S01]  /*1660*/  ISETP.NE.AND.EX P0, PT, RZ, UR5, PT, P0 ;  /* 0x00000005ff007c0c */ /* 0x000fe2000bf05300 */
[----:B------:R-:W-:Y:S02]  /*1670*/  ULDC.64 UR4, c[0x0][0xa30] ;  /* 0x00028c0000047ab9 */ /* 0x000fe40000000a00 */
[----:B------:R-:W-:Y:S01]  /*1680*/  ISETP.NE.U32.AND P1, PT, RZ, UR4, PT ;  /* 0x00000004ff007c0c */ /* 0x000fe2000bf25070 */
[----:B------:R-:W2:Y:S03]  /*1690*/  LDC.64 R10, c[0x0][0x9e0] ;  /* 0x00027800ff0a7b82 */ /* 0x000ea60000000a00 */
[----:B------:R-:W-:-:S06]  /*16a0*/  ISETP.NE.AND.EX P1, PT, RZ, UR5, PT, P1 ;  /* 0x00000005ff007c0c */ /* 0x000fcc000bf25310 */
[----:B0-----:R-:W0:Y:S08]  /*16b0*/  @P0 LDC.64 R4, c[0x0][0xa10] ;  /* 0x00028400ff040b82 */ /* 0x001e300000000a00 */
[----:B------:R-:W3:Y:S01]  /*16c0*/  @P1 LDC.64 R6, c[0x0][0xa30] ;  /* 0x00028c00ff061b82 */ /* 0x000ee20000000a00 */
[----:B0-----:R-:W-:-:S05]  /*16d0*/  @P0 IMAD.WIDE R4, R31, 0x4, R4 ;  /* 0x000000041f040825 */ /* 0x001fca00078e0204 */
[----:B------:R-:W4:Y:S04]  /*16e0*/  @P0 LDG.E R0, desc[UR52][R4.64] ;  /* 0x0000003404000981 */ /* 0x000f28000c1e1900 */
[----:B------:R-:W4:Y:S01]  /*16f0*/  @P0 LDG.E R3, desc[UR52][R4.64+0x4] ;  /* 0x0000043404030981 */ /* 0x000f22000c1e1900 */
[----:B-----5:R-:W-:Y:S01]  /*1700*/  MOV R24, R33 ;  /* 0x0000002100187202 */ /* 0x020fe20000000f00 */
[----:B---3--:R-:W-:-:S05]  /*1710*/  @P1 IMAD.WIDE R6, R31, 0x4, R6 ;  /* 0x000000041f061825 */ /* 0x008fca00078e0206 */
[----:B------:R0:W5:Y:S01]  /*1720*/  @P1 LDG.E R24, desc[UR52][R6.64] ;  /* 0x0000003406181981 */ /* 0x000162000c1e1900 */
[----:B-1----:R-:W-:Y:S01]  /*1730*/  ISETP.NE.AND P1, PT, R8, 0x1, PT ;  /* 0x000000010800780c */ /* 0x002fe20003f25270 */
[----:B------:R-:W-:Y:S01]  /*1740*/  IMAD.SHL.U32 R200, R29, 0x80, RZ ;  /* 0x000000801dc87824 */ /* 0x000fe200078e00ff */
[----:B--2---:R-:W-:Y:S01]  /*1750*/  ISETP.GE.AND P2, PT, R11, 0x1, PT ;  /* 0x000000010b00780c */ /* 0x004fe20003f46270 */
[----:B------:R-:W-:-:S10]  /*1760*/  IMAD.IADD R12, R33, 0x1, -R12 ;  /* 0x00000001210c7824 */ /* 0x000fd400078e0a0c */
[----:B------:R-:W1:Y:S08]  /*1770*/  @P1 LDC R9, c[0x0][0x44c] ;  /* 0x00011300ff091b82 */ /* 0x000e700000000800 */
[----:B------:R-:W2:Y:S01]  /*1780*/  @P1 LDC R8, c[0x0][0x450] ;  /* 0x00011400ff081b82 */ /* 0x000ea20000000800 */
[----:B----4-:R-:W-:Y:S02]  /*1790*/  @P0 IMAD.IADD R25, R3, 0x1, -R0 ;  /* 0x0000000103190824 */ /* 0x010fe400078e0a00 */
[----:B------:R-:W-:-:S02]  /*17a0*/  VIADD R0, R200, 0x7f ;  /* 0x0000007fc8007836 */ /* 0x000fc40000000000 */
[----:B------:R-:W-:Y:S02]  /*17b0*/  IMAD.IADD R198, R12, 0x1, R25 ;  /* 0x000000010cc67824 */ /* 0x000fe400078e0219 */
[----:B-1----:R-:W-:-:S03]  /*17c0*/  @P1 IMAD.HI.U32 R3, R0, R9, RZ ;  /* 0x0000000900031227 */ /* 0x002fc600078e00ff */
[C---:B------:R-:W-:Y:S01]  /*17d0*/  IADD3 R5, R198.reuse, 0x1, -R196 ;  /* 0x00000001c6057810 */ /* 0x040fe20007ffe8c4 */
[----:B------:R-:W-:Y:S01]  /*17e0*/  IMAD.MOV.U32 R4, RZ, RZ, R0 ;  /* 0x000000ffff047224 */ /* 0x000fe200078e0000 */
[----:B--2---:R-:W-:Y:S01]  /*17f0*/  @P1 SHF.R.U32.HI R4, RZ, R8, R3 ;  /* 0x00000008ff041219 */ /* 0x004fe20000011603 */
[----:B------:R-:W-:-:S04]  /*1800*/  VIADD R0, R198, 0x7f ;  /* 0x0000007fc6007836 */ /* 0x000fc80000000000 */
[----:B0-----:R-:W-:Y:S01]  /*1810*/  IMAD.IADD R7, R5, 0x1, R4 ;  /* 0x0000000105077824 */ /* 0x001fe200078e0204 */
[----:B------:R-:W-:-:S04]  /*1820*/  SHF.R.S32.HI R3, RZ, 0x1f, R0 ;  /* 0x0000001fff037819 */ /* 0x000fc80000011400 */
[----:B------:R-:W-:Y:S01]  /*1830*/  LEA.HI R3, R3, R0, RZ, 0x7 ;  /* 0x0000000003037211 */ /* 0x000fe200078f38ff */
[----:B------:R-:W-:-:S03]  /*1840*/  IMAD.IADD R0, R7, 0x1, R10 ;  /* 0x0000000107007824 */ /* 0x000fc600078e020a */
[----:B------:R-:W-:Y:S01]  /*1850*/  SHF.R.S32.HI R94, RZ, 0x7, R3 ;  /* 0x00000007ff5e7819 */ /* 0x000fe20000011403 */
        /* <DEDUP_REMOVED lines=12> */
.L_x_8162:
[----:B------:R-:W-:-:S13]  /*1920*/  ISETP.NE.AND P0, PT, R11, 0x1, PT ;  /* 0x000000010b00780c */ /* 0x000fda0003f05270 */
[----:B------:R-:W0:Y:S02]  /*1930*/  @P0 LDC.64 R4, c[0x0][0x9e8] ;  /* 0x00027a00ff040b82 */ /* 0x000e240000000a00 */
[----:B0-----:R-:W-:-:S05]  /*1940*/  @P0 IMAD.HI.U32 R4, R3, R4, RZ ;  /* 0x0000000403040227 */ /* 0x001fca00078e00ff */
[----:B------:R-:W-:-:S07]  /*1950*/  @P0 SHF.R.U32.HI R3, RZ, R5, R4 ;  /* 0x00000005ff030219 */ /* 0x000fce0000011604 */
.L_x_8163:
[----:B------:R-:W-:Y:S05]  /*1960*/  BSYNC B0 ;  /* 0x0000000000007941 */ /* 0x000fea0003800000 */
.L_x_8161:
[----:B------:R-:W-:-:S05]  /*1970*/  IMAD R3, R3, R11, R11 ;  /* 0x0000000b03037224 */ /* 0x000fca00078e020b */
[----:B------:R-:W-:-:S07]  /*1980*/  VIMNMX R0, R0, R3, PT ;  /* 0x0000000300007248 */ /* 0x000fce0003fe0100 */
.L_x_8160:
[----:B------:R-:W0:Y:S01]  /*1990*/  @P1 LDC R5, c[0x0][0x44c] ;  /* 0x00011300ff051b82 */ /* 0x000e220000000800 */
[----:B------:R-:W-:Y:S01]  /*19a0*/  VIADD R0, R0, 0x7f ;  /* 0x0000007f00007836 */ /* 0x000fe20000000000 */
[----:B------:R-:W-:Y:S01]  /*19b0*/  ULDC UR4, c[0x0][0x9dc] ;  /* 0x0002770000047ab9 */ /* 0x000fe20000000800 */
[----:B------:R-:W-:Y:S02]  /*19c0*/  IMAD.MOV.U32 R4, RZ, RZ, R200 ;  /* 0x000000ffff047224 */ /* 0x000fe400078e00c8 */
[----:B------:R-:W-:Y:S01]  /*19d0*/  IMAD.IADD R93, R198, 0x1, -R196 ;  /* 0x00000001c65d7824 */ /* 0x000fe200078e0ac4 */
[----:B------:R-:W-:Y:S02]  /*19e0*/  SHF.R.S32.HI R3, RZ, 0x1f, R0 ;  /* 0x0000001fff037819 */ /* 0x000fe40000011400 */
[----:B------:R-:W1:Y:S02]  /*19f0*/  @P1 LDC R6, c[0x0][0x450] ;  /* 0x00011400ff061b82 */ /* 0x000e640000000800 */
[----:B------:R-:W-:-:S04]  /*1a00*/  LEA.HI R3, R3, R0, RZ, 0x7 ;  /* 0x0000000003037211 */ /* 0x000fc800078f38ff */
[----:B------:R-:W-:-:S04]  /*1a10*/  SHF.R.S32.HI R3, RZ, 0x7, R3 ;  /* 0x00000007ff037819 */ /* 0x000fc80000011403 */
        /* <DEDUP_REMOVED lines=16> */
.L_x_8166:
[----:B------:R-:W-:-:S13]  /*1b20*/  ISETP.NE.AND P0, PT, R11, 0x1, PT ;  /* 0x000000010b00780c */ /* 0x000fda0003f05270 */
[----:B------:R-:W0:Y:S02]  /*1b30*/  @P0 LDC.64 R4, c[0x0][0x9e8] ;  /* 0x00027a00ff040b82 */ /* 0x000e240000000a00 */
[----:B0-----:R-:W-:-:S05]  /*1b40*/  @P0 IMAD.HI.U32 R4, R0, R4, RZ ;  /* 0x0000000400040227 */ /* 0x001fca00078e00ff */
[----:B------:R-:W-:-:S07]  /*1b50*/  @P0 SHF.R.U32.HI R0, RZ, R5, R4 ;  /* 0x00000005ff000219 */ /* 0x000fce0000011604 */
.L_x_8167:
[----:B------:R-:W-:Y:S05]  /*1b60*/  BSYNC B0 ;  /* 0x0000000000007941 */ /* 0x000fea0003800000 */
.L_x_8165:
[----:B------:R-:W-:-:S05]  /*1b70*/  IMAD R0, R0, R11, RZ ;  /* 0x0000000b00007224 */ /* 0x000fca00078e02ff */
[----:B------:R-:W-:-:S07]  /*1b80*/  VIMNMX R3, R3, R0, !PT ;  /* 0x0000000003037248 */ /* 0x000fce0007fe0100 */
.L_x_8164:
[----:B------:R-:W-:Y:S01]  /*1b90*/  SHF.R.S32.HI R0, RZ, 0x1f, R3 ;  /* 0x0000001fff007819 */ /* 0x000fe20000011403 */
[----:B------:R-:W-:Y:S01]  /*1ba0*/  BSSY B0, `(.L_x_8168) ;  /* 0x0000028000007945 */ /* 0x000fe20003800000 */
[----:B------:R-:W-:Y:S02]  /*1bb0*/  LOP3.LUT R223, R221, 0xff, RZ, 0xc0, !PT ;  /* 0x000000ffdddf7812 */ /* 0x000fe400078ec0ff */
[----:B------:R-:W-:Y:S02]  /*1bc0*/  LEA.HI R0, R0, R3, RZ, 0x7 ;  /* 0x0000000300007211 */ /* 0x000fe400078f38ff */
[----:B------:R-:W-:Y:S02]  /*1bd0*/  SHF.R.U32.HI R221, RZ, 0x10, R221 ;  /* 0x00000010ffdd7819 */ /* 0x000fe400000116dd */
[----:B------:R-:W-:-:S04]  /*1be0*/  SHF.R.S32.HI R0, RZ, 0x7, R0 ;  /* 0x00000007ff007819 */ /* 0x000fc80000011400 */
[----:B------:R-:W-:Y:S01]  /*1bf0*/  VIMNMX R9, RZ, R0, !PT ;  /* 0x00000000ff097248 */ /* 0x000fe20007fe0100 */
[----:B------:R-:W-:-:S03]  /*1c00*/  IMAD.MOV.U32 R0, RZ, RZ, RZ ;  /* 0x000000ffff007224 */ /* 0x000fc600078e00ff */
[----:B------:R-:W-:-:S13]  /*1c10*/  ISETP.GT.AND P0, PT, R8, R9, PT ;  /* 0x000000090800720c */ /* 0x000fda0003f04270 */
[----:B------:R-:W-:Y:S05]  /*1c20*/  @!P0 BRA `(.L_x_8169) ;  /* 0x00000000007c8947 */ /* 0x000fea0003800000 */
        /* <DEDUP_REMOVED lines=31> */
.L_x_8169:
[----:B------:R-:W-:Y:S05]  /*1e20*/  BSYNC B0 ;  /* 0x0000000000007941 */ /* 0x000fea0003800000 */
.L_x_8168:
[----:B------:R-:W-:-:S05]  /*1e30*/  IMAD R3, R223, R0, R9 ;  /* 0x00000000df037224 */ /* 0x000fca00078e0209 */
[C---:B------:R-:W-:Y:S01]  /*1e40*/  VIADDMNMX R0, R3.reuse, R0, R8, PT ;  /* 0x0000000003007246 */ /* 0x040fe20003800108 */
[----:B------:R-:W-:-:S03]  /*1e50*/  IMAD R3, R3, 0x80, -R12 ;  /* 0x0000008003037824 */ /* 0x000fc600078e0a0c */
[----:B------:R-:W-:Y:S02]  /*1e60*/  LEA R0, R0, -R12, 0x7 ;  /* 0x8000000c00007211 */ /* 0x000fe400078e38ff */
[----:B------:R-:W-:Y:S02]  /*1e70*/  VIMNMX R3, RZ, R3, !PT ;  /* 0x00000003ff037248 */ /* 0x000fe40007fe0100 */
        /* <DEDUP_REMOVED lines=30> */
[----:B-1---5:R-:W-:Y:S05]  /*2060*/  CALL.ABS.NOINC R14 ;  /* 0x000000000e007343 */ /* 0x022fea0003c00000 */
.L_x_8172:
[----:B------:R-:W-:Y:S05]  /*2070*/  BSYNC B6 ;  /* 0x0000000000067941 */ /* 0x000fea0003800000 */
.L_x_8171:
        /* <DEDUP_REMOVED lines=20> */
.L_x_8174:
[----:B------:R-:W-:Y:S05]  /*21c0*/  BSYNC B6 ;  /* 0x0000000000067941 */ /* 0x000fea0003800000 */
.L_x_8173:
[----:B------:R-:W-:Y:S01]  /*21d0*/  ULDC.64 UR4, c[0x0][0x9f8] ;  /* 0x00027e0000047ab9 */ /* 0x000fe20000000a00 */
[----:B------:R-:W-:Y:S01]  /*21e0*/  IMAD.MOV.U32 R0, RZ, RZ, R31 ;  /* 0x000000ffff007224 */ /* 0x000fe200078e001f */
[----:B------:R-:W-:Y:S01]  /*21f0*/  ISETP.NE.U32.AND P0, PT, RZ, UR4, PT ;  /* 0x00000004ff007c0c */ /* 0x000fe2000bf05070 */
[----:B------:R-:W0:Y:S03]  /*2200*/  LDC R15, c[0x0][0x3f4] ;  /* 0x0000fd00ff0f7b82 */ /* 0x000e260000000800 */
[----:B------:R-:W-:-:S05]  /*2210*/  ISETP.NE.AND.EX P0, PT, RZ, UR5, PT, P0 ;  /* 0x00000005ff007c0c */ /* 0x000fca000bf05300 */
[----:B------:R-:W1:Y:S08]  /*2220*/  LDC.64 R28, c[0x0][0x3f8] ;  /* 0x0000fe00ff1c7b82 */ /* 0x000e700000000a00 */
[----:B------:R-:W2:Y:S08]  /*2230*/  @P0 LDC.64 R4, c[0x0][0x9f8] ;  /* 0x00027e00ff040b82 */ /* 0x000eb00000000a00 */
[----:B------:R-:W3:Y:S01]  /*2240*/  LDC.64 R34, c[0x0][0x408] ;  /* 0x00010200ff227b82 */ /* 0x000ee20000000a00 */
[----:B--2---:R-:W-:-:S05]  /*2250*/  @P0 IMAD.WIDE R4, R31, 0x4, R4 ;  /* 0x000000041f040825 */ /* 0x004fca00078e0204 */
[----:B------:R3:W2:Y:S01]  /*2260*/  @P0 LDG.E R0, desc[UR52][R4.64] ;  /* 0x0000003404000981 */ /* 0x0006a2000c1e1900 */
[----:B------:R-:W-:Y:S01]  /*2270*/  SHF.R.S32.HI R11, RZ, 0x1f, R188 ;  /* 0x0000001fff0b7819 */ /* 0x000fe200000114bc */
[-C--:B-1----:R-:W-:Y:S01]  /*2280*/  IMAD.WIDE.U32 R6, R188, R28.reuse, R22 ;  /* 0x0000001cbc067225 */ /* 0x082fe200078e0016 */
[----:B0-----:R-:W-:Y:S02]  /*2290*/  ISETP.GE.AND P0, PT, R16, R15, PT ;  /* 0x0000000f1000720c */ /* 0x001fe40003f06270 */
[----:B------:R-:W-:Y:S01]  /*22a0*/  SHF.R.U32.HI R36, RZ, 0x3, R209 ;  /* 0x00000003ff247819 */ /* 0x000fe200000116d1 */
[C---:B------:R-:W-:Y:S01]  /*22b0*/  IMAD R8, R11.reuse, R28, RZ ;  /* 0x0000001c0b087224 */ /* 0x040fe200078e02ff */
[----:B-----5:R-:W-:Y:S01]  /*22c0*/  SHF.R.S32.HI R13, RZ, 0x1f, R24 ;  /* 0x0000001fff0d7819 */ /* 0x020fe20000011418 */
[----:B------:R-:W-:Y:S01]  /*22d0*/  IMAD.MOV.U32 R80, RZ, RZ, R6 ;  /* 0x000000ffff507224 */ /* 0x000fe200078e0006 */
[----:B------:R-:W-:Y:S01]  /*22e0*/  SHF.R.U32.HI R30, RZ, 0x3, R205 ;  /* 0x00000003ff1e7819 */ /* 0x000fe200000116cd */
[-C--:B---3--:R-:W-:Y:S01]  /*22f0*/  IMAD R4, R11, R34.reuse, RZ ;  /* 0x000000220b047224 */ /* 0x088fe200078e02ff */
[----:B------:R-:W-:Y:S01]  /*2300*/  SEL R11, R15, RZ, P0 ;  /* 0x000000ff0f0b7207 */ /* 0x000fe20000000000 */
[----:B------:R-:W-:Y:S01]  /*2310*/  IMAD.WIDE.U32 R84, R188, R34, R22 ;  /* 0x00000022bc547225 */ /* 0x000fe200078e0016 */
[----:B------:R-:W-:-:S02]  /*2320*/  SHF.R.U32.HI R21, RZ, 0x3, R204 ;  /* 0x00000003ff157819 */ /* 0x000fc400000116cc */
[----:B------:R-:W-:Y:S01]  /*2330*/  SHF.R.U32.HI R20, RZ, 0x3, R203 ;  /* 0x00000003ff147819 */ /* 0x000fe200000116cb */
[----:B------:R-:W-:Y:S01]  /*2340*/  IMAD.IADD R11, R16, 0x1, R11 ;  /* 0x00000001100b7824 */ /* 0x000fe200078e020b */
[----:B------:R-:W-:Y:S01]  /*2350*/  SHF.L.U64.HI R31, R34, 0x7, R35 ;  /* 0x00000007221f7819 */ /* 0x000fe20000010223 */
[C---:B------:R-:W-:Y:S02]  /*2360*/  IMAD R87, R188.reuse, R35, R4 ;  /* 0x00000023bc577224 */ /* 0x040fe400078e0204 */
[----:B------:R-:W-:Y:S01]  /*2370*/  IMAD.WIDE.U32 R4, R188, R34, R16 ;  /* 0x00000022bc047225 */ /* 0x000fe200078e0010 */
[----:B------:R-:W-:-:S03]  /*2380*/  SHF.R.S32.HI R6, RZ, 0x1f, R11 ;  /* 0x0000001fff067819 */ /* 0x000fc6000001140b */
[----:B------:R-:W-:Y:S01]  /*2390*/  IMAD.MOV.U32 R86, RZ, RZ, R4 ;  /* 0x000000ffff567224 */ /* 0x000fe200078e0004 */
[----:B------:R-:W-:Y:S01]  /*23a0*/  LEA.HI R12, R6, R11, RZ, 0x3 ;  /* 0x0000000b060c7211 */ /* 0x000fe200078f18ff */
[----:B------:R-:W-:Y:S02]  /*23b0*/  IMAD.IADD R85, R85, 0x1, R87 ;  /* 0x0000000155557824 */ /* 0x000fe400078e0257 */
[----:B------:R-:W-:Y:S01]  /*23c0*/  IMAD.IADD R87, R87, 0x1, R5 ;  /* 0x0000000157577824 */ /* 0x000fe200078e0205 */
[----:B------:R-:W-:Y:S01]  /*23d0*/  LOP3.LUT R4, R209, 0x38, R12, 0xf8, !PT ;  /* 0x00000038d1047812 */ /* 0x000fe200078ef80c */
[----:B------:R-:W-:Y:S01]  /*23e0*/  IMAD R83, R188, R29, R8 ;  /* 0x0000001dbc537224 */ /* 0x000fe200078e0208 */
[----:B------:R-:W-:Y:S01]  /*23f0*/  LEA.HI R5, R6, R11, RZ, 0x6 ;  /* 0x0000000b06057211 */ /* 0x000fe200078f30ff */
[----:B------:R-:W-:Y:S01]  /*2400*/  IMAD.WIDE.U32 R8, R188, R28, R16 ;  /* 0x0000001cbc087225 */ /* 0x000fe200078e0010 */
[----:B------:R-:W-:Y:S02]  /*2410*/  LOP3.LUT R4, R4, R36, RZ, 0x3c, !PT ;  /* 0x0000002404047212 */ /* 0x000fe400078e3cff */
[----:B------:R-:W0:Y:S01]  /*2420*/  S2R R36, SR_TID.X ;  /* 0x0000000000247919 */ /* 0x000e220000002100 */
[----:B------:R-:W-:Y:S01]  /*2430*/  IMAD.SHL.U32 R5, R5, 0x80, RZ ;  /* 0x0000008005057824 */ /* 0x000fe200078e00ff */
[----:B------:R-:W-:Y:S01]  /*2440*/  MOV R82, R8 ;  /* 0x0000000800527202 */ /* 0x000fe20000000f00 */
[----:B------:R-:W-:Y:S01]  /*2450*/  IMAD.IADD R81, R7, 0x1, R83 ;  /* 0x0000000107517824 */ /* 0x000fe200078e0253 */
[--C-:B------:R-:W-:Y:S01]  /*2460*/  LOP3.LUT R6, R205, 0x38, R12.reuse, 0xf8, !PT ;  /* 0x00000038cd067812 */ /* 0x100fe200078ef80c */
[----:B------:R-:W-:Y:S01]  /*2470*/  IMAD.IADD R83, R83, 0x1, R9 ;  /* 0x0000000153537824 */ /* 0x000fe200078e0209 */
[--C-:B------:R-:W-:Y:S01]  /*2480*/  LOP3.LUT R8, R204, 0x38, R12.reuse, 0xf8, !PT ;  /* 0x00000038cc087812 */ /* 0x100fe200078ef80c */
[----:B------:R-:W-:Y:S01]  /*2490*/  IMAD R10, R13, R28, RZ ;  /* 0x0000001c0d0a7224 */ /* 0x000fe200078e02ff */
[----:B------:R-:W-:Y:S01]  /*24a0*/  LOP3.LUT R9, R203, 0x38, R12, 0xf8, !PT ;  /* 0x00000038cb097812 */ /* 0x000fe200078ef80c */
[----:B------:R-:W-:Y:S01]  /*24b0*/  IMAD R13, R13, R34, RZ ;  /* 0x000000220d0d7224 */ /* 0x000fe200078e02ff */
[----:B------:R-:W-:Y:S01]  /*24c0*/  LOP3.LUT R7, R5, 0xffffe000, RZ, 0xc0, !PT ;  /* 0xffffe00005077812 */ /* 0x000fe200078ec0ff */
[----:B------:R-:W-:Y:S01]  /*24d0*/  IMAD R39, R24, R29, R10 ;  /* 0x0000001d18277224 */ /* 0x000fe200078e020a */
[----:B------:R-:W-:Y:S01]  /*24e0*/  LOP3.LUT R5, R6, R30, RZ, 0x3c, !PT ;  /* 0x0000001e06057212 */ /* 0x000fe200078e3cff */
[----:B------:R-:W-:Y:S01]  /*24f0*/  IMAD.WIDE.U32 R80, R24, R28, R80 ;  /* 0x0000001c18507225 */ /* 0x000fe200078e0050 */
[----:B------:R-:W-:-:S02]  /*2500*/  LOP3.LUT R6, R8, R21, RZ, 0x3c, !PT ;  /* 0x0000001508067212 */ /* 0x000fc400078e3cff */
[----:B------:R-:W-:Y:S01]  /*2510*/  LOP3.LUT R9, R9, R20, RZ, 0x3c, !PT ;  /* 0x0000001409097212 */ /* 0x000fe200078e3cff */
[----:B------:R-:W-:Y:S01]  /*2520*/  IMAD.WIDE.U32 R82, R24, R28, R82 ;  /* 0x0000001c18527225 */ /* 0x000fe200078e0052 */
[-C--:B------:R-:W-:Y:S02]  /*2530*/  IADD3 R4, R4, R7.reuse, R213 ;  /* 0x0000000704047210 */ /* 0x080fe40007ffe0d5 */
[----:B------:R-:W-:Y:S01]  /*2540*/  IADD3 R5, R5, R7, R212 ;  /* 0x0000000705057210 */ /* 0x000fe20007ffe0d4 */
[----:B------:R-:W-:Y:S01]  /*2550*/  IMAD R13, R24, R35, R13 ;  /* 0x00000023180d7224 */ /* 0x000fe200078e020d */
[-C--:B------:R-:W-:Y:S01]  /*2560*/  IADD3 R6, R6, R7.reuse, R211 ;  /* 0x0000000706067210 */ /* 0x080fe20007ffe0d3 */
[-C--:B------:R-:W-:Y:S01]  /*2570*/  IMAD.WIDE.U32 R84, R24, R34.reuse, R84 ;  /* 0x0000002218547225 */ /* 0x080fe200078e0054 */
[----:B------:R-:W-:Y:S02]  /*2580*/  LOP3.LUT R76, R12, 0xfffffff8, RZ, 0xc0, !PT ;  /* 0xfffffff80c4c7812 */ /* 0x000fe400078ec0ff */
[----:B------:R-:W-:Y:S01]  /*2590*/  IADD3 R7, R9, R7, R210 ;  /* 0x0000000709077210 */ /* 0x000fe20007ffe0d2 */
[----:B------:R-:W-:Y:S01]  /*25a0*/  IMAD.WIDE.U32 R86, R24, R34, R86 ;  /* 0x0000002218567225 */ /* 0x000fe200078e0056 */
[----:B------:R-:W-:-:S02]  /*25b0*/  SHF.L.U64.HI R8, R28, 0x5, R29 ;  /* 0x000000051c087819 */ /* 0x000fc4000001021d */
[----:B------:R-:W-:Y:S01]  /*25c0*/  SHF.L.U64.HI R9, R28, 0x6, R29 ;  /* 0x000000061c097819 */ /* 0x000fe2000001021d */
[----:B------:R-:W-:Y:S01]  /*25d0*/  IMAD.IADD R3, R32, 0x1, R33 ;  /* 0x0000000120037824 */ /* 0x000fe200078e0221 */
[----:B0-----:R-:W-:Y:S01]  /*25e0*/  SHF.R.U32.HI R36, RZ, 0x7, R36 ;  /* 0x00000007ff247819 */ /* 0x001fe20000011624 */
[C---:B------:R-:W-:Y:S01]  /*25f0*/  IMAD.SHL.U32 R20, R28.reuse, 0x20, RZ ;  /* 0x000000201c147824 */ /* 0x040fe200078e00ff */
[C---:B------:R-:W-:Y:S01]  /*2600*/  SHF.L.U64.HI R10, R28.reuse, 0x7, R29 ;  /* 0x000000071c0a7819 */ /* 0x040fe2000001021d */
[----:B------:R-:W-:Y:S01]  /*2610*/  IMAD.SHL.U32 R21, R28, 0x40, RZ ;  /* 0x000000401c157824 */ /* 0x000fe200078e00ff */
[----:B------:R-:W-:Y:S01]  /*2620*/  ISETP.NE.AND P6, PT, R36, 0x1, PT ;  /* 0x000000012400780c */ /* 0x000fe20003fc5270 */
[C---:B------:R-:W-:Y:S01]  /*2630*/  IMAD.SHL.U32 R32, R34.reuse, 0x20, RZ ;  /* 0x0000002022207824 */ /* 0x040fe200078e00ff */
[C-C-:B------:R-:W-:Y:S01]  /*2640*/  SHF.L.U64.HI R29, R34.reuse, 0x5, R35.reuse ;  /* 0x00000005221d7819 */ /* 0x140fe20000010223 */
[C---:B------:R-:W-:Y:S01]  /*2650*/  IMAD.SHL.U32 R33, R34.reuse, 0x40, RZ ;  /* 0x0000004022217824 */ /* 0x040fe200078e00ff */
[----:B------:R-:W-:Y:S01]  /*2660*/  SHF.L.U64.HI R30, R34, 0x6, R35 ;  /* 0x00000006221e7819 */ /* 0x000fe20000010223 */
[----:B------:R-:W-:Y:S01]  /*2670*/  VIADD R92, R36, 0x8 ;  /* 0x00000008245c7836 */ /* 0x000fe20000000000 */
[----:B------:R-:W-:Y:S01]  /*2680*/  LEA R35, R220, R188, 0x5 ;  /* 0x000000bcdc237211 */ /* 0x000fe200078e28ff */
[----:B------:R-:W-:Y:S01]  /*2690*/  IMAD.IADD R38, R81, 0x1, R39 ;  /* 0x0000000151267824 */ /* 0x000fe200078e0227 */
[----:B------:R-:W-:Y:S01]  /*26a0*/  SHF.R.S32.HI R79, RZ, 0x3, R12 ;  /* 0x00000003ff4f7819 */ /* 0x000fe2000001140c */
[----:B------:R-:W-:Y:S01]  /*26b0*/  IMAD.SHL.U32 R28, R28, 0x80, RZ ;  /* 0x000000801c1c7824 */ /* 0x000fe200078e00ff */
[----:B------:R-:W-:Y:S01]  /*26c0*/  SHF.R.S32.HI R88, RZ, 0x1f, R76 ;  /* 0x0000001fff587819 */ /* 0x000fe2000001144c */
[----:B------:R-:W-:-:S02]  /*26d0*/  IMAD.SHL.U32 R34, R34, 0x80, RZ ;  /* 0x0000008022227824 */ /* 0x000fc400078e00ff */
[----:B------:R-:W-:Y:S05]  /*26e0*/  @!P6 WARPSYNC.ALL ;  /* 0x000000000000e948 */ /* 0x000fea0003800000 */
[----:B------:R-:W-:Y:S01]  /*26f0*/  ULDC UR4, c[0x0][0x2f4] ;  /* 0x0000bd0000047ab9 */ /* 0x000fe20000000800 */
[----:B------:R-:W-:Y:S01]  /*2700*/  IMAD.SHL.U32 R36, R15, 0x2, RZ ;  /* 0x000000020f247824 */ /* 0x000fe200078e00ff */
[----:B------:R-:W-:Y:S01]  /*2710*/  @!P6 BAR.SYNC.DEFER_BLOCKING 0x9, 0x100 ;  /* 0x024400000000eb1d */ /* 0x000fe20000010000 */
[----:B------:R-:W-:Y:S01]  /*2720*/  ISETP.GE.AND P1, PT, R16, UR4, PT ;  /* 0x0000000410007c0c */ /* 0x000fe2000bf26270 */
[----:B------:R-:W-:Y:S01]  /*2730*/  IMAD.IADD R39, R39, 0x1, R83 ;  /* 0x0000000127277824 */ /* 0x000fe200078e0253 */
[----:B------:R-:W-:Y:S01]  /*2740*/  ISETP.GE.AND P2, PT, R2, UR4, PT ;  /* 0x0000000402007c0c */ /* 0x000fe2000bf46270 */
[----:B------:R-:W-:-:S02]  /*2750*/  IMAD.IADD R77, R85, 0x1, R13 ;  /* 0x00000001554d7824 */ /* 0x000fc400078e020d */
[----:B------:R-:W-:Y:S01]  /*2760*/  IMAD.IADD R78, R13, 0x1, R87 ;  /* 0x000000010d4e7824 */ /* 0x000fe200078e0257 */
[----:B--2---:R-:W-:-:S09]  /*2770*/  SHF.R.S32.HI R37, RZ, 0x1f, R0 ;  /* 0x0000001fff257819 */ /* 0x004fd20000011400 */
.L_x_8272:
[----:B------:R-:W0:Y:S01]  /*2780*/  LDC R98, c[0x0][0x430] ;  /* 0x00010c00ff627b82 */ /* 0x000e220000000800 */
[----:B------:R-:W-:Y:S02]  /*2790*/  VIADD R42, R27, 0xffffffff ;  /* 0xffffffff1b2a7836 */ /* 0x000fe40000000000 */
[----:B------:R-:W-:Y:S02]  /*27a0*/  IMAD.MOV.U32 R99, RZ, RZ, RZ ;  /* 0x000000ffff637224 */ /* 0x000fe400078e00ff */
[----:B------:R-:W-:-:S03]  /*27b0*/  IMAD R12, R42, 0x80, R35 ;  /* 0x000000802a0c7824 */ /* 0x000fc600078e0223 */
[----:B-1----:R-:W1:Y:S01]  /*27c0*/  LDC R102, c[0x0][0x3f4] ;  /* 0x0000fd00ff667b82 */ /* 0x002e620000000800 */
[----:B------:R-:W-:Y:S01]  /*27d0*/  IMAD.IADD R43, R3, 0x1, R12 ;  /* 0x00000001032b7824 */ /* 0x000fe200078e020c */
[----:B------:R-:W-:-:S04]  /*27e0*/  ISETP.GE.AND P3, PT, R12, R25, PT ;  /* 0x000000190c00720c */ /* 0x000fc80003f66270 */
[----:B------:R-:W-:Y:S02]  /*27f0*/  ISETP.GT.OR P3, PT, R35, 0x7f, P3 ;  /* 0x0000007f2300780c */ /* 0x000fe40001f64670 */
[----:B---3--:R-:W-:Y:S02]  /*2800*/  MOV R11, R43 ;  /* 0x0000002b000b7202 */ /* 0x008fe40000000f00 */
[----:B0-----:R-:W-:-:S09]  /*2810*/  ISETP.NE.AND P4, PT, R98, 0x1, PT ;  /* 0x000000016200780c */ /* 0x001fd20003f85270 */
        /* <DEDUP_REMOVED lines=12> */
[----:B--2---:R-:W-:-:S04]  /*28e0*/  @!P3 LEA R12, P4, R14, R12, 0x2 ;  /* 0x0000000c0e0cb211 */ /* 0x004fc800078810ff */
[----:B------:R-:W-:-:S05]  /*28f0*/  @!P3 LEA.HI.X R13, R14, R13, R15, 0x2, P4 ;  /* 0x0000000d0e0db211 */ /* 0x000fca00020f140f */
[----:B------:R0:W5:Y:S01]  /*2900*/  @!P3 LDG.E R99, desc[UR52][R12.64] ;  /* 0x000000340c63b981 */ /* 0x000162000c1e1900 */
[----:B-1----:R-:W-:Y:S01]  /*2910*/  ISETP.GE.AND P3, PT, R102, 0x1, PT ;  /* 0x000000016600780c */ /* 0x002fe20003f66270 */
[----:B------:R-:W-:Y:S01]  /*2920*/  IMAD.MOV R11, RZ, RZ, -R11 ;  /* 0x000000ffff0b7224 */ /* 0x000fe200078e0a0b */
[----:B------:R-:W-:Y:S01]  /*2930*/  ISETP.GT.AND P4, PT, R42, R26, PT ;  /* 0x0000001a2a00720c */ /* 0x000fe20003f84270 */
[----:B------:R-:W-:Y:S01]  /*2940*/  IMAD R91, R19, 0x4000, R219 ;  /* 0x00004000135b7824 */ /* 0x000fe200078e02db */
[----:B------:R-:W-:Y:S05]  /*2950*/  YIELD ;  /* 0x0000000000007946 */ /* 0x000fea0003800000 */
[----:B------:R-:W-:Y:S01]  /*2960*/  BSSY B0, `(.L_x_8175) ;  /* 0x0000579000007945 */ /* 0x000fe20003800000 */
[----:B------:R-:W-:Y:S01]  /*2970*/  IMAD R98, R98, R11, R43 ;  /* 0x0000000b62627224 */ /* 0x000fe200078e022b */
[----:B------:R-:W-:Y:S01]  /*2980*/  P2R R90, PR, RZ, 0x10 ;  /* 0x00000010ff5a7803 */ /* 0x000fe20000000000 */
[----:B------:R-:W-:-:S02]  /*2990*/  IMAD R91, R91, 0x2, R18 ;  /* 0x000000025b5b7824 */ /* 0x000fc400078e0212 */
[----:B------:R-:W-:Y:S01]  /*29a0*/  IMAD.MOV.U32 R27, RZ, RZ, R42 ;  /* 0x000000ffff1b7224 */ /* 0x000fe200078e002a */
[----:B0-----:R-:W-:Y:S06]  /*29b0*/  @!P3 BRA `(.L_x_8176) ;  /* 0x000000500028b947 */ /* 0x001fec0003800000 */
[----:B------:R-:W-:Y:S01]  /*29c0*/  SHF.R.S32.HI R97, RZ, 0x1f, R98 ;  /* 0x0000001fff617819 */ /* 0x000fe20000011462 */
[----:B------:R-:W-:Y:S01]  /*29d0*/  ULDC.64 UR4, c[0x0][0x300] ;  /* 0x0000c00000047ab9 */ /* 0x000fe20000000a00 */
[----:B-----5:R-:W-:Y:S01]  /*29e0*/  SHF.R.S32.HI R96, RZ, 0x1f, R99 ;  /* 0x0000001fff607819 */ /* 0x020fe20000011463 */
[C---:B------:R-:W-:Y:S01]  /*29f0*/  IMAD.WIDE.U32 R12, R98.reuse, UR4, RZ ;  /* 0x00000004620c7c25 */ /* 0x040fe2000f8e00ff */
        /* <DEDUP_REMOVED lines=57> */
.L_x_8179:
[----:B------:R-:W-:Y:S05]  /*2d90*/  BSYNC B1 ;  /* 0x0000000000017941 */ /* 0x000fea0003800000 */
.L_x_8178:
[----:B------:R-:W-:Y:S01]  /*2da0*/  VIADD R44, R188, 0x20 ;  /* 0x00000020bc2c7836 */ /* 0x000fe20000000000 */
[----:B------:R-:W-:Y:S01]  /*2db0*/  BSSY B1, `(.L_x_8180) ;  /* 0x0000029000017945 */ /* 0x000fe20003800000 */
[----:B0----5:R-:W-:Y:S01]  /*2dc0*/  IMAD.MOV.U32 R40, RZ, RZ, R64 ;  /* 0x000000ffff287224 */ /* 0x021fe200078e0040 */
[----:B------:R-:W-:Y:S01]  /*2dd0*/  CS2R R60, SRZ ;  /* 0x00000000003c7805 */ /* 0x000fe2000001ff00 */
[----:B------:R-:W-:Y:S01]  /*2de0*/  IMAD.MOV.U32 R41, RZ, RZ, R65 ;  /* 0x000000ffff297224 */ /* 0x000fe200078e0041 */
[----:B------:R-:W-:Y:S01]  /*2df0*/  ISETP.GE.AND P3, PT, R44, R95, PT ;  /* 0x0000005f2c00720c */ /* 0x000fe20003f66270 */
        /* <DEDUP_REMOVED lines=11> */
[----:B------:R-:W-:Y:S02]  /*2eb0*/  P2R R117, PR, RZ, 0x8 ;  /* 0x00000008ff757803 */ /* 0x000fe40000000000 */
[----:B------:R-:W-:Y:S02]  /*2ec0*/  PRMT R113, R40, 0x5410, R41 ;  /* 0x0000541028717816 */ /* 0x000fe40000000029 */
[----:B------:R-:W-:Y:S02]  /*2ed0*/  PRMT R120, R42, 0x7610, R120 ;  /* 0x000076102a787816 */ /* 0x000fe40000000078 */
[----:B------:R-:W-:Y:S01]  /*2ee0*/  PRMT R119, R119, 0x5410, R43 ;  /* 0x0000541077777816 */ /* 0x000fe2000000002b */
        /* <DEDUP_REMOVED lines=21> */
.L_x_8181:
[----:B------:R-:W-:Y:S05]  /*3040*/  BSYNC B1 ;  /* 0x0000000000017941 */ /* 0x000fea0003800000 */
.L_x_8180:
        /* <DEDUP_REMOVED lines=21> */
[----:B------:R-:W-:-:S02]  /*31a0*/  CS2R R42, SRZ ;  /* 0x00000000002a7805 */ /* 0x000fc4000001ff00 */
        /* <DEDUP_REMOVED lines=22> */
.L_x_8183:
[----:B------:R-:W-:Y:S05]  /*3310*/  BSYNC B1 ;  /* 0x0000000000017941 */ /* 0x000fea0003800000 */
.L_x_8182:
        /* <DEDUP_REMOVED lines=32> */
.L_x_8185:
[----:B------:R-:W-:Y:S05]  /*3520*/  BSYNC B1 ;  /* 0x0000000000017941 */ /* 0x000fea0003800000 */
.L_x_8184:
[----:B-----5:R-:W-:Y:S01]  /*3530*/  IMAD.MOV.U32 R11, RZ, RZ, R48 ;  /* 0x000000ffff0b7224 */ /* 0x020fe200078e0030 */
[----:B------:R-:W-:Y:S01]  /*3540*/  UISETP.NE.AND UP0, UPT, UR39, 0x3, UPT ;  /* 0x000000032700788c */ /* 0x000fe2000bf05270 */
        /* <DEDUP_REMOVED lines=8> */
[----:B------:R-:W-:Y:S01]  /*35d0*/  PLOP3.LUT P5, PT, PT, PT, UP0, 0x80, 0x0 ;  /* 0x000000000000781c */ /* 0x000fe20003faf008 */
[----:B------:R-:W-:Y:S01]  /*35e0*/  IMAD.MOV.U32 R14, RZ, RZ, R55 ;  /* 0x000000ffff0e7224 */ /* 0x000fe200078e0037 */
[----:B------:R-:W-:Y:S01]  /*35f0*/  PRMT R115, R11, 0x5410, R12 ;  /* 0x000054100b737816 */ /* 0x000fe2000000000c */
[----:B------:R-:W-:-:S02]  /*3600*/  IMAD.MOV.U32 R11, RZ, RZ, R40 ;  /* 0x000000ffff0b7224 */ /* 0x000fc400078e0028 */
        /* <DEDUP_REMOVED lines=11> */
[----:B------:R-:W-:Y:S01]  /*36c0*/  PRMT R109, R13, 0x5410, R14 ;  /* 0x000054100d6d7816 */ /* 0x000fe2000000000e */
[----:B------:R-:W-:Y:S06]  /*36d0*/  @!P5 BRA `(.L_x_8186) ;  /* 0x000000000004d947 */ /* 0x000fec0003800000 */
[----:B------:R-:W-:Y:S01]  /*36e0*/  BPT.TRAP 0x1 ;  /* 0x000000040000795c */ /* 0x000fe20000300000 */
.L_x_8186:
[----:B------:R-:W-:Y:S01]  /*36f0*/  IMAD R89, R19, 0x8, R18 ;  /* 0x0000000813597824 */ /* 0x000fe200078e0212 */
[----:B------:R-:W-:Y:S01]  /*3700*/  SHF.L.U32 R100, R199, 0x1f, RZ ;  /* 0x0000001fc7647819 */ /* 0x000fe200000006ff */
[----:B------:R-:W-:Y:S03]  /*3710*/  BSSY B1, `(.L_x_8187) ;  /* 0x0000003000017945 */ /* 0x000fe60003800000 */
[----:B------:R-:W0:Y:S02]  /*3720*/  SYNCS.PHASECHK.TRANS64.TRYWAIT P6, [R89+URZ+0x28890], R100 ;  /* 0x02889064590075a7 */ /* 0x000e2400080c017f */
[----:B0-----:R-:W-:Y:S05]  /*3730*/  @!P6 BRA `(.L_x_8188) ;  /* 0x000002280080e947 */ /* 0x001fea0003800000 */
.L_x_8594:
[----:B------:R-:W-:Y:S05]  /*3740*/  BSYNC B1 ;  /* 0x0000000000017941 */ /* 0x000fea0003800000 */
.L_x_8187:
[----:B------:R-:W-:-:S03]  /*3750*/  UMOV UR4, 0xffffffff ;  /* 0xffffffff00047882 */ /* 0x000fc60000000000 */
[----:B------:R-:W-:Y:S05]  /*3760*/  BRA.DIV UR4, `(.L_x_8189) ;  /* 0x0000022a04887947 */ /* 0x000fea000b800000 */
[----:B------:R1:W2:Y:S04]  /*3770*/  SHFL.IDX PT, R75, R101, RZ, 0x181f ;  /* 0x00181fff654b7589 */ /* 0x0002a800000e0000 */
[----:B------:R1:W3:Y:S02]  /*3780*/  SHFL.IDX PT, R103, R106, RZ, 0x181f ;  /* 0x00181fff6a677589 */ /* 0x0002e400000e0000 */
.L_x_8598:
        /* <DEDUP_REMOVED lines=31> */
[----:B------:R-:W-:-:S02]  /*3980*/  HADD2.F32 R15, -RZ, R120.H1_H1 ;  /* 0x30000078ff0f7230 */ /* 0x000fc40000004100 */
        /* <DEDUP_REMOVED lines=8> */
[----:B------:R-:W-:Y:S02]  /*3a10*/  HADD2.F32 R119, -RZ, R119.H0_H0 ;  /* 0x20000077ff777230 */ /* 0x000fe40000004100 */
        /* <DEDUP_REMOVED lines=10> */
.L_x_8195:
[----:B------:R-:W-:Y:S05]  /*3ac0*/  BSYNC B3 ;  /* 0x0000000000037941 */ /* 0x000fea0003800000 */
.L_x_8194:
[----:B0-----:R4:W-:Y:S02]  /*3ad0*/  ST.E.128 desc[UR52][R72.64], R12 ;  /* 0x0000000c48007985 */ /* 0x0019e4000c101d34 */
.L_x_8193:
[----:B------:R-:W-:Y:S05]  /*3ae0*/  BSYNC B2 ;  /* 0x0000000000027941 */ /* 0x000fea0003800000 */
.L_x_8192:
        /* <DEDUP_REMOVED lines=47> */
.L_x_8197:
[----:B------:R-:W-:Y:S05]  /*3de0*/  BSYNC B2 ;  /* 0x0000000000027941 */ /* 0x000fea0003800000 */
.L_x_8196:
[----:B0-----:R0:W-:Y:S02]  /*3df0*/  ST.E.128 desc[UR52][R68.64], R12 ;  /* 0x0000000c44007985 */ /* 0x0011e4000c101d34 */
.L_x_8191:
[----:B------:R-:W-:Y:S05]  /*3e00*/  BSYNC B1 ;  /* 0x0000000000017941 */ /* 0x000fea0003800000 */
.L_x_8190:
[----:B------:R-:W-:-:S03]  /*3e10*/  UMOV UR4, 0xffffffff ;  /* 0xffffffff00047882 */ /* 0x000fc60000000000 */
[----:B------:R-:W-:Y:S05]  /*3e20*/  BRA.DIV UR4, `(.L_x_8198) ;  /* 0x0000022604247947 */ /* 0x000fea000b800000 */
[----:B------:R1:W1:Y:S04]  /*3e30*/  SHFL.IDX PT, R67, R101, 0x1, 0x181f ;  /* 0x00381f0065437f89 */ /* 0x00026800000e0000 */
[----:B0-----:R0:W0:Y:S02]  /*3e40*/  SHFL.IDX PT, R69, R106, 0x1, 0x181f ;  /* 0x00381f006a457f89 */ /* 0x00102400000e0000 */
.L_x_8602:
[----:B------:R-:W-:Y:S01]  /*3e50*/  ISETP.NE.AND P6, PT, R117, RZ, PT ;  /* 0x000000ff7500720c */ /* 0x000fe20003fc5270 */
[----:B------:R-:W-:-:S12]  /*3e60*/  BSSY B1, `(.L_x_8199) ;  /* 0x0000066000017945 */ /* 0x000fd80003800000 */
[----:B------:R-:W-:Y:S05]  /*3e70*/  @P6 BRA `(.L_x_8200) ;  /* 0x0000000400906947 */ /* 0x000fea0003800000 */
[----:B------:R-:W-:Y:S04]  /*3e80*/  BSSY B2, `(.L_x_8201) ;  /* 0x0000032000027945 */ /* 0x000fe80003800000 */
[----:B------:R-:W-:Y:S05]  /*3e90*/  @P1 BRA `(.L_x_8202) ;  /* 0x0000000000c01947 */ /* 0x000fea0003800000 */
[----:B----4-:R4:W2:Y:S01]  /*3ea0*/  LDS.128 R12, [R91+0x19400] ;  /* 0x019400005b0c7984 */ /* 0x0108a20000000c00 */
[C---:B0-----:R-:W-:Y:S01]  /*3eb0*/  LEA R64, P6, R16.reuse, R69, 0x1 ;  /* 0x0000004510407211 */ /* 0x041fe200078c08ff */
[----:B------:R-:W-:Y:S03]  /*3ec0*/  BSSY B3, `(.L_x_8203) ;  /* 0x000002c000037945 */ /* 0x000fe60003800000 */
[----:B-1----:R-:W-:Y:S02]  /*3ed0*/  LEA.HI.X R65, R16, R67, R17, 0x1, P6 ;  /* 0x0000004310417211 */ /* 0x002fe400030f0c11 */
[----:B------:R-:W-:-:S13]  /*3ee0*/  ISETP.GE.AND P6, PT, R22, R102, PT ;  /* 0x000000661600720c */ /* 0x000fda0003fc6270 */
[----:B----4-:R-:W-:Y:S05]  /*3ef0*/  @P6 BRA `(.L_x_8204) ;  /* 0x0000000000a06947 */ /* 0x010fea0003800000 */
[----:B------:R-:W-:Y:S01]  /*3f00*/  SHF.R.U64 R11, R60, 0x10, R61 ;  /* 0x000000103c0b7819 */ /* 0x000fe2000000123d */
[--C-:B--2---:R-:W-:Y:S01]  /*3f10*/  HADD2.F32 R60, -RZ, R15.reuse.H1_H1 ;  /* 0x3000000fff3c7230 */ /* 0x104fe20000004100 */
        /* <DEDUP_REMOVED lines=38> */
.L_x_8204:
[----:B------:R-:W-:Y:S05]  /*4180*/  BSYNC B3 ;  /* 0x0000000000037941 */ /* 0x000fea0003800000 */
.L_x_8203:
[----:B--2---:R0:W-:Y:S02]  /*4190*/  ST.E.128 desc[UR52][R64.64], R12 ;  /* 0x0000000c40007985 */ /* 0x0041e4000c101d34 */
.L_x_8202:
[----:B------:R-:W-:Y:S05]  /*41a0*/  BSYNC B2 ;  /* 0x0000000000027941 */ /* 0x000fea0003800000 */
.L_x_8201:
[----:B------:R-:W-:Y:S05]  /*41b0*/  @P2 BRA `(.L_x_8200) ;  /* 0x0000000000c02947 */ /* 0x000fea0003800000 */
[----:B0---4-:R0:W4:Y:S01]  /*41c0*/  LDS.128 R12, [R91+0x1d400] ;  /* 0x01d400005b0c7984 */ /* 0x0111220000000c00 */
[C---:B------:R-:W-:Y:S01]  /*41d0*/  LEA R60, P6, R2.reuse, R69, 0x1 ;  /* 0x00000045023c7211 */ /* 0x040fe200078c08ff */
[----:B------:R-:W-:Y:S03]  /*41e0*/  BSSY B2, `(.L_x_8205) ;  /* 0x000002c000027945 */ /* 0x000fe60003800000 */
[----:B-1----:R-:W-:Y:S02]  /*41f0*/  LEA.HI.X R61, R2, R67, R185, 0x1, P6 ;  /* 0x00000043023d7211 */ /* 0x002fe400030f0cb9 */
        /* <DEDUP_REMOVED lines=42> */
.L_x_8206:
[----:B------:R-:W-:Y:S05]  /*44a0*/  BSYNC B2 ;  /* 0x0000000000027941 */ /* 0x000fea0003800000 */
.L_x_8205:
[----:B----4-:R0:W-:Y:S02]  /*44b0*/  ST.E.128 desc[UR52][R60.64], R12 ;  /* 0x0000000c3c007985 */ /* 0x0101e4000c101d34 */
.L_x_8200:
[----:B------:R-:W-:Y:S05]  /*44c0*/  BSYNC B1 ;  /* 0x0000000000017941 */ /* 0x000fea0003800000 */
.L_x_8199:
[----:B------:R-:W-:-:S03]  /*44d0*/  UMOV UR4, 0xffffffff ;  /* 0xffffffff00047882 */ /* 0x000fc60000000000 */
[----:B------:R-:W-:Y:S05]  /*44e0*/  BRA.DIV UR4, `(.L_x_8207) ;  /* 0x0000021e04c07947 */ /* 0x000fea000b800000 */
[----:B------:R1:W1:Y:S04]  /*44f0*/  SHFL.IDX PT, R59, R101, 0x2, 0x181f ;  /* 0x00581f00653b7f89 */ /* 0x00026800000e0000 */
[----:B0-----:R0:W0:Y:S02]  /*4500*/  SHFL.IDX PT, R61, R106, 0x2, 0x181f ;  /* 0x00581f006a3d7f89 */ /* 0x00102400000e0000 */
.L_x_8606:
[----:B------:R-:W-:Y:S04]  /*4510*/  BSSY B1, `(.L_x_8208) ;  /* 0x0000066000017945 */ /* 0x000fe80003800000 */
        /* <DEDUP_REMOVED lines=49> */
.L_x_8213:
[----:B------:R-:W-:Y:S05]  /*4830*/  BSYNC B3 ;  /* 0x0000000000037941 */ /* 0x000fea0003800000 */
.L_x_8212:
[----:B--2---:R0:W-:Y:S02]  /*4840*/  ST.E.128 desc[UR52][R56.64], R12 ;  /* 0x0000000c38007985 */ /* 0x0041e4000c101d34 */
.L_x_8211:
[----:B------:R-:W-:Y:S05]  /*4850*/  BSYNC B2 ;  /* 0x0000000000027941 */ /* 0x000fea0003800000 */
.L_x_8210:
        /* <DEDUP_REMOVED lines=47> */
.L_x_8215:
[----:B------:R-:W-:Y:S05]  /*4b50*/  BSYNC B2 ;  /* 0x0000000000027941 */ /* 0x000fea0003800000 */
.L_x_8214:
[----:B----4-:R0:W-:Y:S02]  /*4b60*/  ST.E.128 desc[UR52][R52.64], R12 ;  /* 0x0000000c34007985 */ /* 0x0101e4000c101d34 */
.L_x_8209:
[----:B------:R-:W-:Y:S05]  /*4b70*/  BSYNC B1 ;  /* 0x0000000000017941 */ /* 0x000fea0003800000 */
.L_x_8208:
[----:B------:R-:W-:-:S03]  /*4b80*/  UMOV UR4, 0xffffffff ;  /* 0xffffffff00047882 */ /* 0x000fc60000000000 */
[----:B------:R-:W-:Y:S05]  /*4b90*/  BRA.DIV UR4, `(.L_x_8216) ;  /* 0x0000021a04607947 */ /* 0x000fea000b800000 */
[----:B-1----:R-:W1:Y:S04]  /*4ba0*/  SHFL.IDX PT, R101, R101, 0x3, 0x181f ;  /* 0x00781f0065657f89 */ /* 0x002e6800000e0000 */
[----:B------:R0:W0:Y:S02]  /*4bb0*/  SHFL.IDX PT, R51, R106, 0x3, 0x181f ;  /* 0x00781f006a337f89 */ /* 0x00002400000e0000 */
.L_x_8610:
[----:B------:R-:W-:Y:S05]  /*4bc0*/  @P4 BRA `(.L_x_8217) ;  /* 0x0000003400484947 */ /* 0x000fea0003800000 */
[----:B------:R-:W-:Y:S04]  /*4bd0*/  BSSY B1, `(.L_x_8218) ;  /* 0x0000032000017945 */ /* 0x000fe80003800000 */
        /* <DEDUP_REMOVED lines=47> */
.L_x_8221:
[----:B------:R-:W-:Y:S05]  /*4ed0*/  BSYNC B2 ;  /* 0x0000000000027941 */ /* 0x000fea0003800000 */
.L_x_8220:
[----:B----4-:R0:W-:Y:S02]  /*4ee0*/  ST.E.128 desc[UR52][R48.64], R12 ;  /* 0x0000000c30007985 */ /* 0x0101e4000c101d34 */
.L_x_8219:
[----:B------:R-:W-:Y:S05]  /*4ef0*/  BSYNC B1 ;  /* 0x0000000000017941 */ /* 0x000fea0003800000 */
.L_x_8218:
        /* <DEDUP_REMOVED lines=47> */
.L_x_8223:
[----:B------:R-:W-:Y:S05]  /*51f0*/  BSYNC B1 ;  /* 0x0000000000017941 */ /* 0x000fea0003800000 */
.L_x_8222:
[----:B----4-:R0:W-:Y:S01]  /*5200*/  ST.E.128 desc[UR52][R44.64], R12 ;  /* 0x0000000c2c007985 */ /* 0x0101e2000c101d34 */
[----:B------:R-:W-:Y:S05]  /*5210*/  BRA `(.L_x_8217) ;  /* 0x0000002c00b47947 */ /* 0x000fea0003800000 */
.L_x_8177:
[C---:B------:R-:W-:Y:S01]  /*5220*/  VIADD R40, R188.reuse, 0x20 ;  /* 0x00000020bc287836 */ /* 0x040fe20000000000 */
[----:B------:R-:W-:Y:S01]  /*5230*/  CS2R R46, SRZ ;  /* 0x00000000002e7805 */ /* 0x000fe2000001ff00 */
[----:B------:R-:W-:-:S03]  /*5240*/  VIADD R44, R188, 0x40 ;  /* 0x00000040bc2c7836 */ /* 0x000fc60000000000 */
[----:B------:R-:W-:-:S04]  /*5250*/  ISETP.GE.AND P4, PT, R40, R95, PT ;  /* 0x0000005f2800720c */ /* 0x000fc80003f86270 */
        /* <DEDUP_REMOVED lines=18> */
[----:B------:R-:W-:-:S05]  /*5380*/  @!P5 IADD3 R44, P6, R82, R14, RZ ;  /* 0x0000000e522cd210 */ /* 0x000fca0007fde0ff */
[----:B------:R-:W-:Y:S02]  /*5390*/  @!P5 IMAD.X R45, R89, 0x1, R39, P6 ;  /* 0x00000001592dd824 */ /* 0x000fe400030e0627 */
[----:B------:R-:W0:Y:S01]  /*53a0*/  @!P5 LDC.64 R50, c[0x0][0x400] ;  /* 0x00010000ff32db82 */ /* 0x000e220000000a00 */
[----:B----4-:R-:W-:-:S04]  /*53b0*/  @!P5 LEA R48, P6, R44, R48, 0x1 ;  /* 0x000000302c30d211 */ /* 0x010fc800078c08ff */
[----:B------:R-:W-:Y:S02]  /*53c0*/  @!P5 LEA.HI.X R49, R44, R49, R45, 0x1, P6 ;  /* 0x000000312c31d211 */ /* 0x000fe400030f0c2d */
[----:B------:R-:W-:-:S05]  /*53d0*/  @!P5 IADD3 R44, P6, R86, R12, RZ ;  /* 0x0000000c562cd210 */ /* 0x000fca0007fde0ff */
[----:B------:R-:W-:Y:S01]  /*53e0*/  @!P5 IMAD.X R45, R11, 0x1, R78, P6 ;  /* 0x000000010b2dd824 */ /* 0x000fe200030e064e */
[----:B0-----:R-:W-:-:S04]  /*53f0*/  @!P5 LEA R50, P6, R44, R50, 0x1 ;  /* 0x000000322c32d211 */ /* 0x001fc800078c08ff */
[----:B------:R-:W-:Y:S02]  /*5400*/  @!P5 LEA.HI.X R51, R44, R51, R45, 0x1, P6 ;  /* 0x000000332c33d211 */ /* 0x000fe400030f0c2d */
[----:B------:R-:W-:Y:S02]  /*5410*/  CS2R R44, SRZ ;  /* 0x00000000002c7805 */ /* 0x000fe4000001ff00 */
[----:B------:R-:W-:-:S04]  /*5420*/  @!P4 LEA R56, P6, R42, R56, 0x1 ;  /* 0x000000382a38c211 */ /* 0x000fc800078c08ff */
[----:B------:R-:W-:Y:S02]  /*5430*/  @!P4 LEA.HI.X R57, R42, R57, R43, 0x1, P6 ;  /* 0x000000392a39c211 */ /* 0x000fe400030f0c2b */
[----:B------:R-:W-:Y:S02]  /*5440*/  CS2R R42, SRZ ;  /* 0x00000000002a7805 */ /* 0x000fe4000001ff00 */
[C---:B-1----:R-:W-:Y:S01]  /*5450*/  @!P4 LEA R58, P6, R40.reuse, R58, 0x1 ;  /* 0x0000003a283ac211 */ /* 0x042fe200078c08ff */
[----:B------:R0:W5:Y:S03]  /*5460*/  @!P5 LDG.E.128 R44, desc[UR52][R50.64] ;  /* 0x00000034322cd981 */ /* 0x000166000c1e1d00 */
[----:B------:R-:W-:Y:S02]  /*5470*/  @!P4 LEA.HI.X R59, R40, R59, R41, 0x1, P6 ;  /* 0x0000003b283bc211 */ /* 0x000fe400030f0c29 */
[----:B------:R-:W-:-:S02]  /*5480*/  CS2R R40, SRZ ;  /* 0x0000000000287805 */ /* 0x000fc4000001ff00 */
[----:B------:R-:W-:Y:S02]  /*5490*/  CS2R R54, SRZ ;  /* 0x0000000000367805 */ /* 0x000fe4000001ff00 */
[----:B------:R-:W-:Y:S02]  /*54a0*/  CS2R R52, SRZ ;  /* 0x0000000000347805 */ /* 0x000fe4000001ff00 */
[----:B------:R1:W5:Y:S01]  /*54b0*/  @!P5 LDG.E.128 R40, desc[UR52][R48.64] ;  /* 0x000000343028d981 */ /* 0x000362000c1e1d00 */
[----:B0-----:R-:W-:-:S03]  /*54c0*/  CS2R R50, SRZ ;  /* 0x0000000000327805 */ /* 0x001fc6000001ff00 */
[----:B------:R0:W5:Y:S01]  /*54d0*/  @!P4 LDG.E.128 R52, desc[UR52][R58.64] ;  /* 0x000000343a34c981 */ /* 0x000162000c1e1d00 */
[----:B-1----:R-:W-:-:S06]  /*54e0*/  CS2R R48, SRZ ;  /* 0x0000000000307805 */ /* 0x002fcc000001ff00 */
[----:B------:R1:W5:Y:S01]  /*54f0*/  @!P4 LDG.E.128 R48, desc[UR52][R56.64] ;  /* 0x000000343830c981 */ /* 0x000362000c1e1d00 */
[----:B--2---:R-:W-:Y:S01]  /*5500*/  @!P3 LEA R64, P4, R62, R64, 0x1 ;  /* 0x000000403e40b211 */ /* 0x004fe200078808ff */
[----:B------:R-:W-:-:S03]  /*5510*/  VIADD R68, R188, 0x60 ;  /* 0x00000060bc447836 */ /* 0x000fc60000000000 */
[----:B------:R-:W-:Y:S02]  /*5520*/  @!P3 LEA.HI.X R65, R62, R65, R63, 0x1, P4 ;  /* 0x000000413e41b211 */ /* 0x000fe400020f0c3f */
[----:B---3--:R-:W-:-:S04]  /*5530*/  @!P3 LEA R66, P4, R60, R66, 0x1 ;  /* 0x000000423c42b211 */ /* 0x008fc800078808ff */
[----:B------:R-:W-:Y:S02]  /*5540*/  @!P3 LEA.HI.X R67, R60, R67, R61, 0x1, P4 ;  /* 0x000000433c43b211 */ /* 0x000fe400020f0c3d */
[----:B------:R-:W-:-:S04]  /*5550*/  ISETP.GE.AND P4, PT, R68, R95, PT ;  /* 0x0000005f4400720c */ /* 0x000fc80003f86270 */
[----:B------:R-:W-:Y:S02]  /*5560*/  ISETP.GE.OR P4, PT, R16, R102, P4 ;  /* 0x000000661000720c */ /* 0x000fe40002786670 */
[----:B0-----:R-:W-:Y:S02]  /*5570*/  CS2R R58, SRZ ;  /* 0x00000000003a7805 */ /* 0x001fe4000001ff00 */
[----:B-1----:R-:W-:Y:S02]  /*5580*/  CS2R R56, SRZ ;  /* 0x0000000000387805 */ /* 0x002fe4000001ff00 */
[----:B------:R-:W-:Y:S02]  /*5590*/  CS2R R62, SRZ ;  /* 0x00000000003e7805 */ /* 0x000fe4000001ff00 */
[----:B------:R-:W-:Y:S01]  /*55a0*/  CS2R R60, SRZ ;  /* 0x00000000003c7805 */ /* 0x000fe2000001ff00 */
        /* <DEDUP_REMOVED lines=11> */
[----:B------:R-:W-:Y:S01]  /*5660*/  ULDC.64 UR4, c[0x0][0x3e8] ;  /* 0x0000fa0000047ab9 */ /* 0x000fe20000000a00 */
[----:B------:R-:W-:Y:S01]  /*5670*/  IMAD.MOV.U32 R13, RZ, RZ, R11 ;  /* 0x000000ffff0d7224 */ /* 0x000fe200078e000b */
[----:B------:R-:W-:-:S04]  /*5680*/  ULDC.64 UR6, c[0x0][0x400] ;  /* 0x0001000000067ab9 */ /* 0x000fc80000000a00 */
[----:B------:R-:W1:Y:S01]  /*5690*/  LDC.64 R66, c[0x0][0x408] ;  /* 0x00010200ff427b82 */ /* 0x000e620000000a00 */
[----:B0-----:R-:W-:-:S04]  /*56a0*/  IMAD.WIDE.U32 R14, R64, 0x60, R14 ;  /* 0x00000060400e7825 */ /* 0x001fc800078e000e */
[----:B------:R-:W-:Y:S01]  /*56b0*/  IMAD R65, R65, 0x60, RZ ;  /* 0x0000006041417824 */ /* 0x000fe200078e02ff */
[----:B------:R-:W-:Y:S01]  /*56c0*/  IADD3 R14, P4, R82, R14, RZ ;  /* 0x0000000e520e7210 */ /* 0x000fe20007f9e0ff */
[----:B-1----:R-:W-:-:S03]  /*56d0*/  IMAD.WIDE.U32 R12, R66, 0x60, R12 ;  /* 0x00000060420c7825 */ /* 0x002fc600078e000c */
[----:B------:R-:W-:Y:S01]  /*56e0*/  IADD3.X R15, R39, R15, R65, P4, !PT ;  /* 0x0000000f270f7210 */ /* 0x000fe200027fe441 */
[----:B------:R-:W-:Y:S01]  /*56f0*/  IMAD R67, R67, 0x60, RZ ;  /* 0x0000006043437824 */ /* 0x000fe200078e02ff */
[----:B------:R-:W-:-:S04]  /*5700*/  IADD3 R11, P4, R86, R12, RZ ;  /* 0x0000000c560b7210 */ /* 0x000fc80007f9e0ff */
[----:B------:R-:W-:Y:S02]  /*5710*/  IADD3.X R12, R78, R13, R67, P4, !PT ;  /* 0x0000000d4e0c7210 */ /* 0x000fe400027fe443 */
[----:B------:R-:W-:-:S04]  /*5720*/  LEA R64, P4, R14, UR4, 0x1 ;  /* 0x000000040e407c11 */ /* 0x000fc8000f8808ff */
[----:B------:R-:W-:Y:S02]  /*5730*/  LEA.HI.X R65, R14, UR5, R15, 0x1, P4 ;  /* 0x000000050e417c11 */ /* 0x000fe4000a0f0c0f */
[----:B------:R-:W-:-:S04]  /*5740*/  LEA R68, P4, R11, UR6, 0x1 ;  /* 0x000000060b447c11 */ /* 0x000fc8000f8808ff */
[----:B------:R-:W-:Y:S01]  /*5750*/  LEA.HI.X R69, R11, UR7, R12, 0x1, P4 ;  /* 0x000000070b457c11 */ /* 0x000fe2000a0f0c0c */
[----:B------:R-:W5:Y:S05]  /*5760*/  LDG.E.128 R64, desc[UR52][R64.64] ;  /* 0x0000003440407981 */ /* 0x000f6a000c1e1d00 */
[----:B------:R-:W5:Y:S03]  /*5770*/  LDG.E.128 R68, desc[UR52][R68.64] ;  /* 0x0000003444447981 */ /* 0x000f66000c1e1d00 */
.L_x_8225:
[----:B------:R-:W-:Y:S05]  /*5780*/  BSYNC B1 ;  /* 0x0000000000017941 */ /* 0x000fea0003800000 */
.L_x_8224:
[----:B-----5:R-:W-:Y:S01]  /*5790*/  IMAD.MOV.U32 R11, RZ, RZ, R66 ;  /* 0x000000ffff0b7224 */ /* 0x020fe200078e0042 */
[----:B------:R-:W-:Y:S01]  /*57a0*/  MOV R12, R67 ;  /* 0x00000043000c7202 */ /* 0x000fe20000000f00 */
[----:B------:R-:W-:Y:S01]  /*57b0*/  IMAD.MOV.U32 R13, RZ, RZ, R64 ;  /* 0x000000ffff0d7224 */ /* 0x000fe200078e0040 */
[----:B------:R-:W-:Y:S01]  /*57c0*/  UISETP.NE.AND UP0, UPT, UR39, 0x3, UPT ;  /* 0x000000032700788c */ /* 0x000fe2000bf05270 */
[----:B------:R-:W-:Y:S01]  /*57d0*/  IMAD.MOV.U32 R14, RZ, RZ, R65 ;  /* 0x000000ffff0e7224 */ /* 0x000fe200078e0041 */
[----:B------:R-:W-:Y:S01]  /*57e0*/  PRMT R112, R12, 0x5410, R11 ;  /* 0x000054100c707816 */ /* 0x000fe2000000000b */
[----:B------:R-:W-:Y:S02]  /*57f0*/  IMAD.MOV.U32 R11, RZ, RZ, R70 ;  /* 0x000000ffff0b7224 */ /* 0x000fe400078e0046 */
[----:B------:R-:W-:Y:S01]  /*5800*/  IMAD.MOV.U32 R12, RZ, RZ, R71 ;  /* 0x000000ffff0c7224 */ /* 0x000fe200078e0047 */
        /* <DEDUP_REMOVED lines=50> */
.L_x_8226:
[----:B------:R-:W-:Y:S01]  /*5b30*/  IMAD R89, R19, 0x8, R18 ;  /* 0x0000000813597824 */ /* 0x000fe200078e0212 */
[----:B------:R-:W-:Y:S01]  /*5b40*/  SHF.L.U32 R100, R199, 0x1f, RZ ;  /* 0x0000001fc7647819 */ /* 0x000fe200000006ff */
[----:B------:R-:W0:Y:S01]  /*5b50*/  LDC R107, c[0x0][0x2f4] ;  /* 0x0000bd00ff6b7b82 */ /* 0x000e220000000800 */
[----:B------:R-:W-:Y:S02]  /*5b60*/  BSSY B1, `(.L_x_8227) ;  /* 0x0000003000017945 */ /* 0x000fe40003800000 */
[----:B------:R-:W1:Y:S02]  /*5b70*/  SYNCS.PHASECHK.TRANS64.TRYWAIT P4, [R89+URZ+0x28890], R100 ;  /* 0x02889064590075a7 */ /* 0x000e64000808017f */
[----:B-1----:R-:W-:Y:S05]  /*5b80*/  @!P4 BRA `(.L_x_8228) ;  /* 0x0000020800b0c947 */ /* 0x002fea0003800000 */
.L_x_8611:
[----:B------:R-:W-:Y:S05]  /*5b90*/  BSYNC B1 ;  /* 0x0000000000017941 */ /* 0x000fea0003800000 */
.L_x_8227:
[----:B------:R-:W-:Y:S01]  /*5ba0*/  UMOV UR4, 0xffffffff ;  /* 0xffffffff00047882 */ /* 0x000fe20000000000 */
[----:B0-----:R-:W-:Y:S02]  /*5bb0*/  IMAD.IADD R109, R107, 0x1, -R36 ;  /* 0x000000016b6d7824 */ /* 0x001fe400078e0a24 */
[----:B------:R-:W-:Y:S05]  /*5bc0*/  BRA.DIV UR4, `(.L_x_8229) ;  /* 0x0000020a04b47947 */ /* 0x000fea000b800000 */
[----:B------:R0:W2:Y:S04]  /*5bd0*/  SHFL.IDX PT, R105, R101, RZ, 0x181f ;  /* 0x00181fff65697589 */ /* 0x0000a800000e0000 */
[----:B------:R0:W3:Y:S02]  /*5be0*/  SHFL.IDX PT, R104, R106, RZ, 0x181f ;  /* 0x00181fff6a687589 */ /* 0x0000e400000e0000 */
.L_x_8615:
[----:B------:R-:W-:Y:S01]  /*5bf0*/  ISETP.GE.OR P4, PT, R188, R95, P1 ;  /* 0x0000005fbc00720c */ /* 0x000fe20000f86670 */
[----:B------:R-:W-:-:S12]  /*5c00*/  BSSY B1, `(.L_x_8230) ;  /* 0x0000074000017945 */ /* 0x000fd80003800000 */
[----:B------:R-:W-:Y:S05]  /*5c10*/  @P4 BRA `(.L_x_8231) ;  /* 0x0000000400c84947 */ /* 0x000fea0003800000 */
[----:B------:R-:W-:Y:S01]  /*5c20*/  SEL R11, R36, R109, !P0 ;  /* 0x0000006d240b7207 */ /* 0x000fe20004000000 */
[----:B------:R-:W-:Y:S01]  /*5c30*/  BSSY B2, `(.L_x_8232) ;  /* 0x000006c000027945 */ /* 0x000fe20003800000 */
[----:B------:R-:W-:Y:S02]  /*5c40*/  SHF.R.U32.HI R13, RZ, 0x3, R209 ;  /* 0x00000003ff0d7819 */ /* 0x000fe400000116d1 */
[----:B------:R-:W-:Y:S02]  /*5c50*/  SHF.R.S32.HI R12, RZ, 0x1f, R11 ;  /* 0x0000001fff0c7819 */ /* 0x000fe4000001140b */
[----:B---3--:R-:W-:Y:S02]  /*5c60*/  LEA R102, P4, R76, R104, 0x1 ;  /* 0x000000684c667211 */ /* 0x008fe400078808ff */
[----:B------:R-:W-:Y:S02]  /*5c70*/  LEA.HI R12, R12, R11, RZ, 0x4 ;  /* 0x0000000b0c0c7211 */ /* 0x000fe400078f20ff */
[----:B--2---:R-:W-:-:S02]  /*5c80*/  LEA.HI.X R103, R76, R105, R88, 0x1, P4 ;  /* 0x000000694c677211 */ /* 0x004fc400020f0c58 */
        /* <DEDUP_REMOVED lines=9> */
[----:B------:R-:W-:-:S04]  /*5d20*/  IMAD R11, R19, 0x4000, R4 ;  /* 0x00004000130b7824 */ /* 0x000fc800078e0204 */
[----:B------:R-:W-:Y:S02]  /*5d30*/  IMAD R13, R19, 0x4000, R12 ;  /* 0x00004000130d7824 */ /* 0x000fe400078e020c */
[--C-:B------:R-:W-:Y:S02]  /*5d40*/  IMAD R11, R11, 0x2, R18.reuse ;  /* 0x000000020b0b7824 */ /* 0x100fe400078e0212 */
[----:B------:R-:W-:-:S03]  /*5d50*/  IMAD R72, R13, 0x2, R18 ;  /* 0x000000020d487824 */ /* 0x000fc600078e0212 */
[----:B------:R2:W3:Y:S04]  /*5d60*/  LDS.128 R12, [R11+0x18400] ;  /* 0x018400000b0c7984 */ /* 0x0004e80000000c00 */
[----:B------:R-:W4:Y:S01]  /*5d70*/  LDS.128 R72, [R72+0x18400] ;  /* 0x0184000048487984 */ /* 0x000f220000000c00 */
[----:B------:R-:W-:Y:S05]  /*5d80*/  @P3 BRA `(.L_x_8233) ;  /* 0x0000000400583947 */ /* 0x000fea0003800000 */
[----:B------:R-:W-:Y:S01]  /*5d90*/  SHF.R.U32.HI R128, RZ, 0x10, R45 ;  /* 0x00000010ff807819 */ /* 0x000fe2000001162d */
[----:B------:R-:W-:Y:S01]  /*5da0*/  HADD2.F32 R125, -RZ, R125.H0_H0 ;  /* 0x2000007dff7d7230 */ /* 0x000fe20000004100 */
[--C-:B------:R-:W-:Y:S02]  /*5db0*/  SHF.R.U64 R40, R40, 0x10, R41.reuse ;  /* 0x0000001028287819 */ /* 0x100fe40000001229 */
[----:B------:R-:W-:Y:S01]  /*5dc0*/  SHF.R.U32.HI R126, RZ, 0x10, R41 ;  /* 0x00000010ff7e7819 */ /* 0x000fe20000011629 */
[----:B------:R-:W-:Y:S01]  /*5dd0*/  HADD2.F32 R128, -RZ, R128.H0_H0 ;  /* 0x20000080ff807230 */ /* 0x000fe20000004100 */
[----:B--2---:R-:W-:Y:S01]  /*5de0*/  SHF.R.U64 R11, R42, 0x10, R43 ;  /* 0x000000102a0b7819 */ /* 0x004fe2000000122b */
[----:B---3--:R-:W-:Y:S01]  /*5df0*/  IMAD.MOV.U32 R42, RZ, RZ, R12 ;  /* 0x000000ffff2a7224 */ /* 0x008fe200078e000c */
[--C-:B------:R-:W-:Y:S01]  /*5e00*/  SHF.R.U64 R41, R46, 0x10, R47.reuse ;  /* 0x000000102e297819 */ /* 0x100fe2000000122f */
[----:B----4-:R-:W-:Y:S01]  /*5e10*/  HADD2.F32 R46, -RZ, R73.H0_H0 ;  /* 0x20000049ff2e7230 */ /* 0x010fe20000004100 */
[----:B------:R-:W-:Y:S01]  /*5e20*/  SHF.R.U32.HI R129, RZ, 0x10, R47 ;  /* 0x00000010ff817819 */ /* 0x000fe2000001162f */
[----:B------:R-:W-:Y:S01]  /*5e30*/  HADD2.F32 R47, -RZ, R127.H0_H0 ;  /* 0x2000007fff2f7230 */ /* 0x000fe20000004100 */
[----:B------:R-:W-:Y:S01]  /*5e40*/  SHF.R.U64 R44, R44, 0x10, R45 ;  /* 0x000000102c2c7819 */ /* 0x000fe2000000122d */
[----:B------:R-:W-:Y:S01]  /*5e50*/  HADD2.F32 R12, -RZ, R13.H0_H0 ;  /* 0x2000000dff0c7230 */ /* 0x000fe20000004100 */
[----:B------:R-:W-:Y:S01]  /*5e60*/  MOV R45, R15 ;  /* 0x0000000f002d7202 */ /* 0x000fe20000000f00 */
[----:B------:R-:W-:Y:S01]  /*5e70*/  HADD2.F32 R73, -RZ, R73.H1_H1 ;  /* 0x30000049ff497230 */ /* 0x000fe20000004100 */
[----:B------:R-:W-:Y:S01]  /*5e80*/  SHF.R.U32.HI R43, RZ, 0x10, R43 ;  /* 0x00000010ff2b7819 */ /* 0x000fe2000001162b */
[----:B------:R-:W-:-:S02]  /*5e90*/  HADD2.F32 R15, -RZ, R13.H1_H1 ;  /* 0x3000000dff0f7230 */ /* 0x000fc40000004100 */
[-C--:B------:R-:W-:Y:S01]  /*5ea0*/  FMUL.FTZ R13, R46, R47.reuse ;  /* 0x0000002f2e0d7220 */ /* 0x080fe20000410000 */
[C---:B------:R-:W-:Y:S01]  /*5eb0*/  FMUL.FTZ R47, R12.reuse, R47 ;  /* 0x0000002f0c2f7220 */ /* 0x040fe20000410000 */
[----:B------:R-:W-:Y:S02]  /*5ec0*/  HADD2.F32 R126, -RZ, R126.H0_H0 ;  /* 0x2000007eff7e7230 */ /* 0x000fe40000004100 */
[-C--:B------:R-:W-:Y:S01]  /*5ed0*/  FMUL.FTZ R130, R73, R128.reuse ;  /* 0x0000008049827220 */ /* 0x080fe20000410000 */
[----:B------:R-:W-:Y:S01]  /*5ee0*/  FMUL.FTZ R128, R15, R128 ;  /* 0x000000800f807220 */ /* 0x000fe20000410000 */
[-C--:B------:R-:W-:Y:S01]  /*5ef0*/  FFMA.FTZ R12, R12, R125.reuse, -R13 ;  /* 0x0000007d0c0c7223 */ /* 0x080fe2000001080d */
[----:B------:R-:W-:Y:S01]  /*5f00*/  FFMA.FTZ R13, R46, R125, R47 ;  /* 0x0000007d2e0d7223 */ /* 0x000fe2000001002f */
[--C-:B------:R-:W-:Y:S02]  /*5f10*/  HADD2.F32 R125, -RZ, R124.reuse.H0_H0 ;  /* 0x2000007cff7d7230 */ /* 0x100fe40000004100 */
[----:B------:R-:W-:Y:S01]  /*5f20*/  FFMA.FTZ R46, R73, R126, R128 ;  /* 0x0000007e492e7223 */ /* 0x000fe20000010080 */
[----:B------:R-:W-:-:S02]  /*5f30*/  HADD2.F32 R127, -RZ, R124.H1_H1 ;  /* 0x3000007cff7f7230 */ /* 0x000fc40000004100 */
[----:B------:R-:W-:Y:S01]  /*5f40*/  FFMA.FTZ R15, R15, R126, -R130 ;  /* 0x0000007e0f0f7223 */ /* 0x000fe20000010882 */
[--C-:B------:R-:W-:Y:S02]  /*5f50*/  HADD2.F32 R124, -RZ, R75.reuse.H0_H0 ;  /* 0x2000004bff7c7230 */ /* 0x100fe40000004100 */
[----:B------:R-:W-:Y:S01]  /*5f60*/  HADD2.F32 R75, -RZ, R75.H1_H1 ;  /* 0x3000004bff4b7230 */ /* 0x000fe20000004100 */
[----:B------:R-:W-:Y:S01]  /*5f70*/  F2FP.F16.F32.PACK_AB R46, R46, R13 ;  /* 0x0000000d2e2e723e */ /* 0x000fe200000000ff */
[----:B------:R-:W-:Y:S02]  /*5f80*/  HADD2.F32 R47, -RZ, R45.H0_H0 ;  /* 0x2000002dff2f7230 */ /* 0x000fe40000004100 */
[----:B------:R-:W-:Y:S01]  /*5f90*/  FMUL.FTZ R130, R124, R127 ;  /* 0x0000007f7c827220 */ /* 0x000fe20000410000 */
[----:B------:R-:W-:Y:S01]  /*5fa0*/  HADD2.F32 R128, -RZ, R129.H0_H0 ;  /* 0x20000081ff807230 */ /* 0x000fe20000004100 */
[----:B------:R-:W-:Y:S01]  /*5fb0*/  F2FP.F16.F32.PACK_AB R15, R15, R12 ;  /* 0x0000000c0f0f723e */ /* 0x000fe200000000ff */
[----:B------:R-:W-:-:S02]  /*5fc0*/  HADD2.F32 R73, -RZ, R45.H1_H1 ;  /* 0x3000002dff497230 */ /* 0x000fc40000004100 */
[----:B------:R-:W-:Y:S01]  /*5fd0*/  FMUL.FTZ R45, R47, R127 ;  /* 0x0000007f2f2d7220 */ /* 0x000fe20000410000 */
[----:B------:R-:W-:Y:S02]  /*5fe0*/  HADD2.F32 R126, -RZ, R43.H0_H0 ;  /* 0x2000002bff7e7230 */ /* 0x000fe40000004100 */
[-C--:B------:R-:W-:Y:S01]  /*5ff0*/  FMUL.FTZ R132, R75, R128.reuse ;  /* 0x000000804b847220 */ /* 0x080fe20000410000 */
[-C--:B------:R-:W-:Y:S01]  /*6000*/  FFMA.FTZ R43, R47, R125.reuse, -R130 ;  /* 0x0000007d2f2b7223 */ /* 0x080fe20000010882 */
[C---:B------:R-:W-:Y:S01]  /*6010*/  FMUL.FTZ R128, R73.reuse, R128 ;  /* 0x0000008049807220 */ /* 0x040fe20000410000 */
[----:B------:R-:W-:Y:S01]  /*6020*/  FFMA.FTZ R45, R124, R125, R45 ;  /* 0x0000007d7c2d7223 */ /* 0x000fe2000001002d */
[-C--:B------:R-:W-:Y:S01]  /*6030*/  FFMA.FTZ R132, R73, R126.reuse, -R132 ;  /* 0x0000007e49847223 */ /* 0x080fe20000010884 */
[----:B------:R-:W-:Y:S02]  /*6040*/  HADD2.F32 R73, -RZ, R123.H1_H1 ;  /* 0x3000007bff497230 */ /* 0x000fe40000004100 */
[----:B------:R-:W-:Y:S01]  /*6050*/  FFMA.FTZ R128, R75, R126, R128 ;  /* 0x0000007e4b807223 */ /* 0x000fe20000010080 */
[----:B------:R-:W-:-:S02]  /*6060*/  HADD2.F32 R125, -RZ, R44.H0_H0 ;  /* 0x2000002cff7d7230 */ /* 0x000fc40000004100 */
[----:B------:R-:W-:Y:S01]  /*6070*/  HADD2.F32 R123, -RZ, R123.H0_H0 ;  /* 0x2000007bff7b7230 */ /* 0x000fe20000004100 */
[----:B------:R-:W-:Y:S01]  /*6080*/  F2FP.F16.F32.PACK_AB R43, R132, R43 ;  /* 0x0000002b842b723e */ /* 0x000fe200000000ff */
[----:B------:R-:W-:Y:S01]  /*6090*/  HADD2.F32 R47, -RZ, R72.H0_H0 ;  /* 0x20000048ff2f7230 */ /* 0x000fe20000004100 */
[----:B------:R-:W-:Y:S01]  /*60a0*/  F2FP.F16.F32.PACK_AB R45, R128, R45 ;  /* 0x0000002d802d723e */ /* 0x000fe200000000ff */
[----:B------:R-:W-:Y:S02]  /*60b0*/  HADD2.F32 R44, -RZ, R42.H0_H0 ;  /* 0x2000002aff2c7230 */ /* 0x000fe40000004100 */
[----:B------:R-:W-:Y:S02]  /*60c0*/  HADD2.F32 R72, -RZ, R72.H1_H1 ;  /* 0x30000048ff487230 */ /* 0x000fe40000004100 */
[-C--:B------:R-:W-:Y:S01]  /*60d0*/  FMUL.FTZ R127, R47, R123.reuse ;  /* 0x0000007b2f7f7220 */ /* 0x080fe20000410000 */
[----:B------:R-:W-:Y:S02]  /*60e0*/  HADD2.F32 R75, -RZ, R40.H0_H0 ;  /* 0x20000028ff4b7230 */ /* 0x000fe40000004100 */
[----:B------:R-:W-:Y:S01]  /*60f0*/  FMUL.FTZ R40, R44, R123 ;  /* 0x0000007b2c287220 */ /* 0x000fe20000410000 */
[----:B------:R-:W-:-:S02]  /*6100*/  HADD2.F32 R42, -RZ, R42.H1_H1 ;  /* 0x3000002aff2a7230 */ /* 0x000fc40000004100 */
[----:B------:R-:W-:Y:S01]  /*6110*/  FMUL.FTZ R123, R72, R125 ;  /* 0x0000007d487b7220 */ /* 0x000fe20000410000 */
[-C--:B------:R-:W-:Y:S01]  /*6120*/  FFMA.FTZ R127, R44, R73.reuse, -R127 ;  /* 0x000000492c7f7223 */ /* 0x080fe2000001087f */
[----:B------:R-:W-:Y:S01]  /*6130*/  FFMA.FTZ R73, R47, R73, R40 ;  /* 0x000000492f497223 */ /* 0x000fe20000010028 */
[----:B------:R-:W-:Y:S02]  /*6140*/  HADD2.F32 R47, -RZ, R41.H0_H0 ;  /* 0x20000029ff2f7230 */ /* 0x000fe40000004100 */
[C---:B------:R-:W-:Y:S01]  /*6150*/  FMUL.FTZ R125, R42.reuse, R125 ;  /* 0x0000007d2a7d7220 */ /* 0x040fe20000410000 */
[-C--:B------:R-:W-:Y:S01]  /*6160*/  FFMA.FTZ R44, R42, R75.reuse, -R123 ;  /* 0x0000004b2a2c7223 */ /* 0x080fe2000001087b */
[--C-:B------:R-:W-:Y:S02]  /*6170*/  HADD2.F32 R42, -RZ, R121.reuse.H1_H1 ;  /* 0x30000079ff2a7230 */ /* 0x100fe40000004100 */
[----:B------:R-:W-:Y:S02]  /*6180*/  HADD2.F32 R121, -RZ, R121.H0_H0 ;  /* 0x20000079ff797230 */ /* 0x000fe40000004100 */
[----:B------:R-:W-:Y:S01]  /*6190*/  FFMA.FTZ R72, R72, R75, R125 ;  /* 0x0000004b48487223 */ /* 0x000fe2000001007d */
[----:B------:R-:W-:Y:S01]  /*61a0*/  HADD2.F32 R41, -RZ, R74.H0_H0 ;  /* 0x2000004aff297230 */ /* 0x000fe20000004100 */
[----:B------:R-:W-:Y:S01]  /*61b0*/  F2FP.F16.F32.PACK_AB R12, R44, R127 ;  /* 0x0000007f2c0c723e */ /* 0x000fe200000000ff */
[----:B------:R-:W-:-:S02]  /*61c0*/  HADD2.F32 R40, -RZ, R14.H0_H0 ;  /* 0x2000000eff287230 */ /* 0x000fc40000004100 */
[----:B------:R-:W-:Y:S02]  /*61d0*/  HADD2.F32 R74, -RZ, R74.H1_H1 ;  /* 0x3000004aff4a7230 */ /* 0x000fe40000004100 */
[CC--:B------:R-:W-:Y:S01]  /*61e0*/  FMUL.FTZ R75, R41.reuse, R121.reuse ;  /* 0x00000079294b7220 */ /* 0x0c0fe20000410000 */
[----:B------:R-:W-:Y:S02]  /*61f0*/  HADD2.F32 R14, -RZ, R14.H1_H1 ;  /* 0x3000000eff0e7230 */ /* 0x000fe40000004100 */
[----:B------:R-:W-:Y:S01]  /*6200*/  FMUL.FTZ R124, R40, R121 ;  /* 0x00000079287c7220 */ /* 0x000fe20000410000 */
[----:B------:R-:W-:Y:S02]  /*6210*/  HADD2.F32 R11, -RZ, R11.H0_H0 ;  /* 0x2000000bff0b7230 */ /* 0x000fe40000004100 */
[-C--:B------:R-:W-:Y:S01]  /*6220*/  FMUL.FTZ R121, R74, R47.reuse ;  /* 0x0000002f4a797220 */ /* 0x080fe20000410000 */
[-C--:B------:R-:W-:Y:S01]  /*6230*/  FFMA.FTZ R75, R40, R42.reuse, -R75 ;  /* 0x0000002a284b7223 */ /* 0x080fe2000001084b */
[C---:B------:R-:W-:Y:S01]  /*6240*/  FMUL.FTZ R47, R14.reuse, R47 ;  /* 0x0000002f0e2f7220 */ /* 0x040fe20000410000 */
[----:B------:R-:W-:Y:S01]  /*6250*/  FFMA.FTZ R124, R41, R42, R124 ;  /* 0x0000002a297c7223 */ /* 0x000fe2000001007c */
[----:B------:R-:W-:Y:S01]  /*6260*/  FFMA.FTZ R14, R14, R11, -R121 ;  /* 0x0000000b0e0e7223 */ /* 0x000fe20000010879 */
[----:B------:R-:W-:Y:S01]  /*6270*/  F2FP.F16.F32.PACK_AB R72, R72, R73 ;  /* 0x000000494848723e */ /* 0x000fe200000000ff */
[----:B------:R-:W-:Y:S01]  /*6280*/  FFMA.FTZ R47, R74, R11, R47 ;  /* 0x0000000b4a2f7223 */ /* 0x000fe2000001002f */
[----:B------:R-:W-:-:S02]  /*6290*/  IMAD.MOV.U32 R13, RZ, RZ, R15 ;  /* 0x000000ffff0d7224 */ /* 0x000fc400078e000f */
[----:B------:R-:W-:Y:S01]  /*62a0*/  F2FP.F16.F32.PACK_AB R14, R14, R75 ;  /* 0x0000004b0e0e723e */ /* 0x000fe200000000ff */
[----:B------:R-:W-:Y:S01]  /*62b0*/  IMAD.MOV.U32 R73, RZ, RZ, R46 ;  /* 0x000000ffff497224 */ /* 0x000fe200078e002e */
[----:B------:R-:W-:Y:S01]  /*62c0*/  F2FP.F16.F32.PACK_AB R74, R47, R124 ;  /* 0x0000007c2f4a723e */ /* 0x000fe200000000ff */
[----:B------:R-:W-:Y:S02]  /*62d0*/  IMAD.MOV.U32 R15, RZ, RZ, R43 ;  /* 0x000000ffff0f7224 */ /* 0x000fe400078e002b */
[----:B------:R-:W-:-:S07]  /*62e0*/  IMAD.MOV.U32 R75, RZ, RZ, R45 ;  /* 0x000000ffff4b7224 */ /* 0x000fce00078e002d */
.L_x_8233:
[----:B------:R-:W-:Y:S05]  /*62f0*/  BSYNC B2 ;  /* 0x0000000000027941 */ /* 0x000fea0003800000 */
.L_x_8232:
[----:B------:R-:W-:Y:S01]  /*6300*/  ISETP.GE.AND P4, PT, R122, R107, PT ;  /* 0x0000006b7a00720c */ /* 0x000fe20003f86270 */
[----:B---3--:R3:W-:-:S12]  /*6310*/  ST.E.128 desc[UR52][R102.64], R12 ;  /* 0x0000000c66007985 */ /* 0x0087d8000c101d34 */
[----:B------:R-:W-:-:S05]  /*6320*/  @!P4 IMAD.WIDE R104, R122, 0x2, R104 ;  /* 0x000000027a68c825 */ /* 0x000fca00078e0268 */
[----:B----4-:R3:W-:Y:S02]  /*6330*/  @!P4 ST.E.128 desc[UR52][R104.64], R72 ;  /* 0x000000486800c985 */ /* 0x0107e4000c101d34 */
.L_x_8231:
[----:B------:R-:W-:Y:S05]  /*6340*/  BSYNC B1 ;  /* 0x0000000000017941 */ /* 0x000fea0003800000 */
.L_x_8230:
[----:B------:R-:W-:-:S03]  /*6350*/  UMOV UR4, 0xffffffff ;  /* 0xffffffff00047882 */ /* 0x000fc60000000000 */
[----:B------:R-:W-:Y:S05]  /*6360*/  BRA.DIV UR4, `(.L_x_8234) ;  /* 0x0000020604187947 */ /* 0x000fea000b800000 */
[----:B------:R4:W0:Y:S04]  /*6370*/  SHFL.IDX PT, R47, R101, 0x1, 0x181f ;  /* 0x00381f00652f7f89 */ /* 0x00082800000e0000 */
[----:B------:R4:W0:Y:S02]  /*6380*/  SHFL.IDX PT, R46, R106, 0x1, 0x181f ;  /* 0x00381f006a2e7f89 */ /* 0x00082400000e0000 */
.L_x_8619:
[----:B--2---:R-:W-:Y:S01]  /*6390*/  VIADD R11, R188, 0x20 ;  /* 0x00000020bc0b7836 */ /* 0x004fe20000000000 */
[----:B------:R-:W-:Y:S04]  /*63a0*/  BSSY B1, `(.L_x_8235) ;  /* 0x0000076000017945 */ /* 0x000fe80003800000 */
[----:B------:R-:W-:-:S13]  /*63b0*/  ISETP.GE.OR P4, PT, R11, R95, P1 ;  /* 0x0000005f0b00720c */ /* 0x000fda0000f86670 */
[----:B------:R-:W-:Y:S05]  /*63c0*/  @P4 BRA `(.L_x_8236) ;  /* 0x0000000400cc4947 */ /* 0x000fea0003800000 */
[----:B------:R-:W-:Y:S01]  /*63d0*/  SEL R11, R36, R109, !P0 ;  /* 0x0000006d240b7207 */ /* 0x000fe20004000000 */
[----:B------:R-:W-:Y:S01]  /*63e0*/  BSSY B2, `(.L_x_8237) ;  /* 0x000006d000027945 */ /* 0x000fe20003800000 */
[----:B---3--:R-:W-:Y:S02]  /*63f0*/  SHF.R.U32.HI R13, RZ, 0x3, R205 ;  /* 0x00000003ff0d7819 */ /* 0x008fe400000116cd */
        /* <DEDUP_REMOVED lines=14> */
[----:B------:R-:W-:Y:S01]  /*64e0*/  IMAD R13, R19, 0x4000, R12 ;  /* 0x00004000130d7824 */ /* 0x000fe200078e020c */
[----:B------:R-:W-:-:S03]  /*64f0*/  LEA R11, R11, R18, 0x1 ;  /* 0x000000120b0b7211 */ /* 0x000fc600078e08ff */
[----:B------:R-:W-:Y:S02]  /*6500*/  IMAD R40, R13, 0x2, R18 ;  /* 0x000000020d287824 */ /* 0x000fe400078e0212 */
[----:B------:R0:W2:Y:S04]  /*6510*/  LDS.128 R12, [R11+0x18400] ;  /* 0x018400000b0c7984 */ /* 0x0000a80000000c00 */
[----:B------:R-:W3:Y:S01]  /*6520*/  LDS.128 R40, [R40+0x18400] ;  /* 0x0184000028287984 */ /* 0x000ee20000000c00 */
[----:B------:R-:W-:Y:S05]  /*6530*/  @P3 BRA `(.L_x_8238) ;  /* 0x00000004005c3947 */ /* 0x000fea0003800000 */
[--C-:B------:R-:W-:Y:S01]  /*6540*/  SHF.R.U64 R105, R52, 0x10, R53.reuse ;  /* 0x0000001034697819 */ /* 0x100fe20000001235 */
[--C-:B------:R-:W-:Y:S01]  /*6550*/  HADD2.F32 R52, -RZ, R120.reuse.H0_H0 ;  /* 0x20000078ff347230 */ /* 0x100fe20000004100 */
[----:B------:R-:W-:Y:S01]  /*6560*/  SHF.R.U32.HI R74, RZ, 0x10, R53 ;  /* 0x00000010ff4a7819 */ /* 0x000fe20000011635 */
[----:B------:R-:W-:Y:S01]  /*6570*/  HADD2.F32 R120, -RZ, R120.H1_H1 ;  /* 0x30000078ff787230 */ /* 0x000fe20000004100 */
[--C-:B0-----:R-:W-:Y:S01]  /*6580*/  SHF.R.U64 R11, R50, 0x10, R51.reuse ;  /* 0x00000010320b7819 */ /* 0x101fe20000001233 */
[----:B---3--:R-:W-:Y:S01]  /*6590*/  IMAD.MOV.U32 R50, RZ, RZ, R40 ;  /* 0x000000ffff327224 */ /* 0x008fe200078e0028 */
[----:B------:R-:W-:Y:S01]  /*65a0*/  SHF.R.U32.HI R53, RZ, 0x10, R51 ;  /* 0x00000010ff357819 */ /* 0x000fe20000011633 */
[----:B------:R-:W-:Y:S01]  /*65b0*/  IMAD.MOV.U32 R51, RZ, RZ, R43 ;  /* 0x000000ffff337224 */ /* 0x000fe200078e002b */
[--C-:B------:R-:W-:Y:S01]  /*65c0*/  SHF.R.U64 R73, R48, 0x10, R49.reuse ;  /* 0x0000001030497819 */ /* 0x100fe20000001231 */
[----:B------:R-:W-:Y:S01]  /*65d0*/  HADD2.F32 R43, -RZ, R41.H0_H0 ;  /* 0x20000029ff2b7230 */ /* 0x000fe20000004100 */
[----:B------:R-:W-:Y:S01]  /*65e0*/  SHF.R.U32.HI R75, RZ, 0x10, R49 ;  /* 0x00000010ff4b7819 */ /* 0x000fe20000011631 */
[----:B--2---:R-:W-:Y:S01]  /*65f0*/  IMAD.MOV.U32 R49, RZ, RZ, R12 ;  /* 0x000000ffff317224 */ /* 0x004fe200078e000c */
[--C-:B------:R-:W-:Y:S01]  /*6600*/  SHF.R.U64 R48, R54, 0x10, R55.reuse ;  /* 0x0000001036307819 */ /* 0x100fe20000001237 */
[----:B------:R-:W-:Y:S01]  /*6610*/  HADD2.F32 R12, -RZ, R13.H0_H0 ;  /* 0x2000000dff0c7230 */ /* 0x000fe20000004100 */
[----:B------:R-:W-:Y:S01]  /*6620*/  SHF.R.U32.HI R55, RZ, 0x10, R55 ;  /* 0x00000010ff377819 */ /* 0x000fe20000011637 */
[----:B------:R-:W-:-:S02]  /*6630*/  IMAD.MOV.U32 R40, RZ, RZ, R15 ;  /* 0x000000ffff287224 */ /* 0x000fc400078e000f */
[----:B------:R-:W-:Y:S02]  /*6640*/  HADD2.F32 R41, -RZ, R41.H1_H1 ;  /* 0x30000029ff297230 */ /* 0x000fe40000004100 */
[----:B------:R-:W-:Y:S02]  /*6650*/  HADD2.F32 R74, -RZ, R74.H0_H0 ;  /* 0x2000004aff4a7230 */ /* 0x000fe40000004100 */
[----:B------:R-:W-:Y:S02]  /*6660*/  HADD2.F32 R15, -RZ, R13.H1_H1 ;  /* 0x3000000dff0f7230 */ /* 0x000fe40000004100 */
[-C--:B------:R-:W-:Y:S01]  /*6670*/  FMUL.FTZ R13, R43, R120.reuse ;  /* 0x000000782b0d7220 */ /* 0x080fe20000410000 */
[C---:B------:R-:W-:Y:S01]  /*6680*/  FMUL.FTZ R120, R12.reuse, R120 ;  /* 0x000000780c787220 */ /* 0x040fe20000410000 */
[----:B------:R-:W-:Y:S02]  /*6690*/  HADD2.F32 R54, -RZ, R75.H0_H0 ;  /* 0x2000004bff367230 */ /* 0x000fe40000004100 */
[-C--:B------:R-:W-:Y:S01]  /*66a0*/  FMUL.FTZ R102, R41, R74.reuse ;  /* 0x0000004a29667220 */ /* 0x080fe20000410000 */
[----:B------:R-:W-:Y:S01]  /*66b0*/  FMUL.FTZ R74, R15, R74 ;  /* 0x0000004a0f4a7220 */ /* 0x000fe20000410000 */
[-C--:B------:R-:W-:Y:S01]  /*66c0*/  FFMA.FTZ R12, R12, R52.reuse, -R13 ;  /* 0x000000340c0c7223 */ /* 0x080fe2000001080d */
[----:B------:R-:W-:Y:S01]  /*66d0*/  FFMA.FTZ R13, R43, R52, R120 ;  /* 0x000000342b0d7223 */ /* 0x000fe20000010078 */
[----:B------:R-:W-:-:S02]  /*66e0*/  HADD2.F32 R43, -RZ, R51.H0_H0 ;  /* 0x20000033ff2b7230 */ /* 0x000fc40000004100 */
[-C--:B------:R-:W-:Y:S01]  /*66f0*/  FFMA.FTZ R15, R15, R54.reuse, -R102 ;  /* 0x000000360f0f7223 */ /* 0x080fe20000010866 */
[----:B------:R-:W-:Y:S01]  /*6700*/  FFMA.FTZ R74, R41, R54, R74 ;  /* 0x00000036294a7223 */ /* 0x000fe2000001004a */
[----:B------:R-:W-:Y:S02]  /*6710*/  HADD2.F32 R51, -RZ, R51.H1_H1 ;  /* 0x30000033ff337230 */ /* 0x000fe40000004100 */
[----:B------:R-:W-:Y:S01]  /*6720*/  HADD2.F32 R55, -RZ, R55.H0_H0 ;  /* 0x20000037ff377230 */ /* 0x000fe20000004100 */
[----:B------:R-:W-:Y:S01]  /*6730*/  F2FP.F16.F32.PACK_AB R15, R15, R12 ;  /* 0x0000000c0f0f723e */ /* 0x000fe200000000ff */
[----:B------:R-:W-:Y:S02]  /*6740*/  HADD2.F32 R54, -RZ, R119.H0_H0 ;  /* 0x20000077ff367230 */ /* 0x000fe40000004100 */
[--C-:B------:R-:W-:Y:S02]  /*6750*/  HADD2.F32 R41, -RZ, R40.reuse.H0_H0 ;  /* 0x20000028ff297230 */ /* 0x100fe40000004100 */
[----:B------:R-:W-:Y:S01]  /*6760*/  FMUL.FTZ R103, R51, R55 ;  /* 0x0000003733677220 */ /* 0x000fe20000410000 */
[----:B------:R-:W-:-:S02]  /*6770*/  HADD2.F32 R40, -RZ, R40.H1_H1 ;  /* 0x30000028ff287230 */ /* 0x000fc40000004100 */
[-C--:B------:R-:W-:Y:S01]  /*6780*/  FMUL.FTZ R102, R43, R54.reuse ;  /* 0x000000362b667220 */ /* 0x080fe20000410000 */
[----:B------:R-:W-:Y:S02]  /*6790*/  HADD2.F32 R53, -RZ, R53.H0_H0 ;  /* 0x20000035ff357230 */ /* 0x000fe40000004100 */
[----:B------:R-:W-:Y:S01]  /*67a0*/  FMUL.FTZ R54, R41, R54 ;  /* 0x0000003629367220 */ /* 0x000fe20000410000 */
[----:B------:R-:W-:Y:S02]  /*67b0*/  HADD2.F32 R52, -RZ, R117.H1_H1 ;  /* 0x30000075ff347230 */ /* 0x000fe40000004100 */
[C---:B------:R-:W-:Y:S01]  /*67c0*/  FMUL.FTZ R104, R40.reuse, R55 ;  /* 0x0000003728687220 */ /* 0x040fe20000410000 */
[----:B------:R-:W-:Y:S02]  /*67d0*/  HADD2.F32 R119, -RZ, R119.H1_H1 ;  /* 0x30000077ff777230 */ /* 0x000fe40000004100 */
[----:B------:R-:W-:Y:S01]  /*67e0*/  FFMA.FTZ R103, R40, R53, -R103 ;  /* 0x0000003528677223 */ /* 0x000fe20000010867 */
[----:B------:R-:W-:-:S02]  /*67f0*/  HADD2.F32 R40, -RZ, R49.H0_H0 ;  /* 0x20000031ff287230 */ /* 0x000fc40000004100 */
[-C--:B------:R-:W-:Y:S01]  /*6800*/  FFMA.FTZ R102, R41, R52.reuse, -R102 ;  /* 0x0000003429667223 */ /* 0x080fe20000010866 */
[----:B------:R-:W-:Y:S02]  /*6810*/  HADD2.F32 R41, -RZ, R50.H0_H0 ;  /* 0x20000032ff297230 */ /* 0x000fe40000004100 */
[----:B------:R-:W-:Y:S01]  /*6820*/  FFMA.FTZ R75, R43, R52, R54 ;  /* 0x000000342b4b7223 */ /* 0x000fe20000010036 */
[----:B------:R-:W-:Y:S02]  /*6830*/  HADD2.F32 R43, -RZ, R118.H0_H0 ;  /* 0x20000076ff2b7230 */ /* 0x000fe40000004100 */
[----:B------:R-:W-:Y:S01]  /*6840*/  FFMA.FTZ R104, R51, R53, R104 ;  /* 0x0000003533687223 */ /* 0x000fe20000010068 */
[-C--:B------:R-:W-:Y:S01]  /*6850*/  FMUL.FTZ R52, R40, R119.reuse ;  /* 0x0000007728347220 */ /* 0x080fe20000410000 */
[----:B------:R-:W-:Y:S02]  /*6860*/  HADD2.F32 R51, -RZ, R105.H0_H0 ;  /* 0x20000069ff337230 */ /* 0x000fe40000004100 */
[----:B------:R-:W-:Y:S01]  /*6870*/  FMUL.FTZ R53, R41, R119 ;  /* 0x0000007729357220 */ /* 0x000fe20000410000 */
[----:B------:R-:W-:-:S02]  /*6880*/  HADD2.F32 R50, -RZ, R50.H1_H1 ;  /* 0x30000032ff327230 */ /* 0x000fc40000004100 */
        /* <DEDUP_REMOVED lines=17> */
[----:B------:R-:W-:-:S02]  /*69a0*/  HADD2.F32 R117, -RZ, R117.H0_H0 ;  /* 0x20000075ff757230 */ /* 0x000fc40000004100 */
[-C--:B------:R-:W-:Y:S01]  /*69b0*/  FMUL.FTZ R55, R42, R43.reuse ;  /* 0x0000002b2a377220 */ /* 0x080fe20000410000 */
[----:B------:R-:W-:Y:S02]  /*69c0*/  HADD2.F32 R11, -RZ, R11.H0_H0 ;  /* 0x2000000bff0b7230 */ /* 0x000fe40000004100 */
[----:B------:R-:W-:Y:S01]  /*69d0*/  FMUL.FTZ R43, R14, R43 ;  /* 0x0000002b0e2b7220 */ /* 0x000fe20000410000 */
[----:B------:R-:W-:Y:S01]  /*69e0*/  F2FP.F16.F32.PACK_AB R75, R104, R75 ;  /* 0x0000004b684b723e */ /* 0x000fe200000000ff */
[-C--:B------:R-:W-:Y:S01]  /*69f0*/  FFMA.FTZ R118, R41, R117.reuse, R118 ;  /* 0x0000007529767223 */ /* 0x080fe20000010076 */
[----:B------:R-:W-:Y:S01]  /*6a00*/  FFMA.FTZ R49, R40, R117, -R49 ;  /* 0x0000007528317223 */ /* 0x000fe20000010831 */
[-C--:B------:R-:W-:Y:S01]  /*6a10*/  FFMA.FTZ R43, R42, R11.reuse, R43 ;  /* 0x0000000b2a2b7223 */ /* 0x080fe2000001002b */
[----:B------:R-:W-:Y:S01]  /*6a20*/  FFMA.FTZ R14, R14, R11, -R55 ;  /* 0x0000000b0e0e7223 */ /* 0x000fe20000010837 */
[----:B------:R-:W-:Y:S01]  /*6a30*/  F2FP.F16.F32.PACK_AB R41, R74, R13 ;  /* 0x0000000d4a29723e */ /* 0x000fe200000000ff */
[----:B------:R-:W-:Y:S01]  /*6a40*/  IMAD.MOV.U32 R13, RZ, RZ, R15 ;  /* 0x000000ffff0d7224 */ /* 0x000fe200078e000f */
[----:B------:R-:W-:Y:S01]  /*6a50*/  F2FP.F16.F32.PACK_AB R12, R54, R53 ;  /* 0x00000035360c723e */ /* 0x000fe200000000ff */
[----:B------:R-:W-:Y:S01]  /*6a60*/  IMAD.MOV.U32 R15, RZ, RZ, R102 ;  /* 0x000000ffff0f7224 */ /* 0x000fe200078e0066 */
[----:B------:R-:W-:Y:S01]  /*6a70*/  F2FP.F16.F32.PACK_AB R42, R43, R118 ;  /* 0x000000762b2a723e */ /* 0x000fe200000000ff */
[----:B------:R-:W-:Y:S01]  /*6a80*/  IMAD.MOV.U32 R43, RZ, RZ, R75 ;  /* 0x000000ffff2b7224 */ /* 0x000fe200078e004b */
[----:B------:R-:W-:-:S02]  /*6a90*/  F2FP.F16.F32.PACK_AB R40, R51, R52 ;  /* 0x000000343328723e */ /* 0x000fc400000000ff */
[----:B------:R-:W-:-:S07]  /*6aa0*/  F2FP.F16.F32.PACK_AB R14, R14, R49 ;  /* 0x000000310e0e723e */ /* 0x000fce00000000ff */
.L_x_8238:
[----:B------:R-:W-:Y:S05]  /*6ab0*/  BSYNC B2 ;  /* 0x0000000000027941 */ /* 0x000fea0003800000 */
.L_x_8237:
[----:B------:R-:W-:Y:S01]  /*6ac0*/  ISETP.GE.AND P4, PT, R72, R107, PT ;  /* 0x0000006b4800720c */ /* 0x000fe20003f86270 */
[----:B--2---:R2:W-:-:S12]  /*6ad0*/  ST.E.128 desc[UR52][R44.64], R12 ;  /* 0x0000000c2c007985 */ /* 0x0045d8000c101d34 */
[----:B------:R-:W-:-:S05]  /*6ae0*/  @!P4 IMAD.WIDE R46, R72, 0x2, R46 ;  /* 0x00000002482ec825 */ /* 0x000fca00078e022e */
[----:B---3--:R2:W-:Y:S02]  /*6af0*/  @!P4 ST.E.128 desc[UR52][R46.64], R40 ;  /* 0x000000282e00c985 */ /* 0x0085e4000c101d34 */
.L_x_8236:
[----:B------:R-:W-:Y:S05]  /*6b00*/  BSYNC B1 ;  /* 0x0000000000017941 */ /* 0x000fea0003800000 */
.L_x_8235:
[----:B------:R-:W-:-:S03]  /*6b10*/  UMOV UR4, 0xffffffff ;  /* 0xffffffff00047882 */ /* 0x000fc60000000000 */
[----:B------:R-:W-:Y:S05]  /*6b20*/  BRA.DIV UR4, `(.L_x_8239) ;  /* 0x000001fe04747947 */ /* 0x000fea000b800000 */
[----:B0-2---:R0:W2:Y:S04]  /*6b30*/  SHFL.IDX PT, R47, R101, 0x2, 0x181f ;  /* 0x00581f00652f7f89 */ /* 0x0050a800000e0000 */
[----:B------:R0:W0:Y:S02]  /*6b40*/  SHFL.IDX PT, R46, R106, 0x2, 0x181f ;  /* 0x00581f006a2e7f89 */ /* 0x00002400000e0000 */
.L_x_8623:
[----:B------:R-:W-:Y:S01]  /*6b50*/  VIADD R11, R188, 0x40 ;  /* 0x00000040bc0b7836 */ /* 0x000fe20000000000 */
        /* <DEDUP_REMOVED lines=9> */
[----:B--2---:R-:W-:-:S02]  /*6bf0*/  LEA.HI.X R45, R76, R47, R88, 0x1, P4 ;  /* 0x0000002f4c2d7211 */ /* 0x004fc400020f0c58 */
[----:B------:R-:W-:-:S04]  /*6c00*/  LEA.HI.SX32 R12, R12, R79, 0x1c ;  /* 0x0000004f0c0c7211 */ /* 0x000fc800078fe2ff */
[----:B------:R-:W-:Y:S02]  /*6c10*/  SHF.R.S32.HI R13, RZ, 0x1f, R12 ;  /* 0x0000001fff0d7819 */ /* 0x000fe4000001140c */
[----:B------:R-:W-:Y:S02]  /*6c20*/  SHF.L.U32 R11, R12, 0x3, RZ ;  /* 0x000000030c0b7819 */ /* 0x000fe400000006ff */
        /* <DEDUP_REMOVED lines=9> */
[----:B------:R-:W-:-:S04]  /*6cc0*/  IMAD R40, R15, 0x2, R18 ;  /* 0x000000020f287824 */ /* 0x000fc800078e0212 */
[----:B------:R-:W0:Y:S04]  /*6cd0*/  LDS.128 R12, [R13+0x18400] ;  /* 0x018400000d0c7984 */ /* 0x000e280000000c00 */
[----:B------:R-:W2:Y:S01]  /*6ce0*/  LDS.128 R40, [R40+0x18400] ;  /* 0x0184000028287984 */ /* 0x000ea20000000c00 */
[----:B------:R-:W-:Y:S05]  /*6cf0*/  @P3 BRA `(.L_x_8243) ;  /* 0x0000000400583947 */ /* 0x000fea0003800000 */
[----:B------:R-:W-:Y:S01]  /*6d00*/  SHF.R.U32.HI R54, RZ, 0x10, R61 ;  /* 0x00000010ff367819 */ /* 0x000fe2000001163d */
[----:B--2---:R-:W-:Y:S01]  /*6d10*/  IMAD.MOV.U32 R49, RZ, RZ, R40 ;  /* 0x000000ffff317224 */ /* 0x004fe200078e0028 */
[--C-:B------:R-:W-:Y:S01]  /*6d20*/  SHF.R.U32.HI R52, RZ, 0x10, R57.reuse ;  /* 0x00000010ff347819 */ /* 0x100fe20000011639 */
[----:B------:R-:W-:Y:S01]  /*6d30*/  IMAD.MOV.U32 R50, RZ, RZ, R42 ;  /* 0x000000ffff327224 */ /* 0x000fe200078e002a */
[----:B------:R-:W-:Y:S01]  /*6d40*/  SHF.R.U64 R73, R56, 0x10, R57 ;  /* 0x0000001038497819 */ /* 0x000fe20000001239 */
[----:B0-----:R-:W-:Y:S01]  /*6d50*/  IMAD.MOV.U32 R40, RZ, RZ, R14 ;  /* 0x000000ffff287224 */ /* 0x001fe200078e000e */
[----:B------:R-:W-:Y:S01]  /*6d60*/  SHF.R.U64 R72, R60, 0x10, R61 ;  /* 0x000000103c487819 */ /* 0x000fe2000000123d */
[----:B------:R-:W-:Y:S01]  /*6d70*/  HADD2.F32 R53, -RZ, R113.H0_H0 ;  /* 0x20000071ff357230 */ /* 0x000fe20000004100 */
[--C-:B------:R-:W-:Y:S01]  /*6d80*/  SHF.R.U64 R48, R58, 0x10, R59.reuse ;  /* 0x000000103a307819 */ /* 0x100fe2000000123b */
[----:B------:R-:W-:Y:S01]  /*6d90*/  HADD2.F32 R42, -RZ, R41.H0_H0 ;  /* 0x20000029ff2a7230 */ /* 0x000fe20000004100 */
[----:B------:R-:W-:Y:S01]  /*6da0*/  SHF.R.U32.HI R58, RZ, 0x10, R59 ;  /* 0x00000010ff3a7819 */ /* 0x000fe2000001163b */
[----:B------:R-:W-:Y:S01]  /*6db0*/  HADD2.F32 R14, -RZ, R13.H0_H0 ;  /* 0x2000000dff0e7230 */ /* 0x000fe20000004100 */
[----:B------:R-:W-:Y:S01]  /*6dc0*/  SHF.R.U64 R61, R62, 0x10, R63 ;  /* 0x000000103e3d7819 */ /* 0x000fe2000000123f */
[----:B------:R-:W-:-:S02]  /*6dd0*/  HADD2.F32 R41, -RZ, R41.H1_H1 ;  /* 0x30000029ff297230 */ /* 0x000fc40000004100 */
[-C--:B------:R-:W-:Y:S01]  /*6de0*/  FMUL.FTZ R55, R42, R53.reuse ;  /* 0x000000352a377220 */ /* 0x080fe20000410000 */
[----:B------:R-:W-:Y:S02]  /*6df0*/  HADD2.F32 R54, -RZ, R54.H0_H0 ;  /* 0x20000036ff367230 */ /* 0x000fe40000004100 */
[C---:B------:R-:W-:Y:S01]  /*6e00*/  FMUL.FTZ R53, R14.reuse, R53 ;  /* 0x000000350e357220 */ /* 0x040fe20000410000 */
[----:B------:R-:W-:Y:S01]  /*6e10*/  HADD2.F32 R51, -RZ, R115.H0_H0 ;  /* 0x20000073ff337230 */ /* 0x000fe20000004100 */
[----:B------:R-:W-:Y:S01]  /*6e20*/  SHF.R.U32.HI R62, RZ, 0x10, R63 ;  /* 0x00000010ff3e7819 */ /* 0x000fe2000001163f */
[----:B------:R-:W-:Y:S02]  /*6e30*/  HADD2.F32 R13, -RZ, R13.H1_H1 ;  /* 0x3000000dff0d7230 */ /* 0x000fe40000004100 */
[-C--:B------:R-:W-:Y:S01]  /*6e40*/  FMUL.FTZ R56, R41, R54.reuse ;  /* 0x0000003629387220 */ /* 0x080fe20000410000 */
[----:B------:R-:W-:Y:S02]  /*6e50*/  HADD2.F32 R52, -RZ, R52.H0_H0 ;  /* 0x20000034ff347230 */ /* 0x000fe40000004100 */
[-C--:B------:R-:W-:Y:S01]  /*6e60*/  FFMA.FTZ R55, R14, R51.reuse, -R55 ;  /* 0x000000330e377223 */ /* 0x080fe20000010837 */
[----:B------:R-:W-:Y:S01]  /*6e70*/  FFMA.FTZ R53, R42, R51, R53 ;  /* 0x000000332a357223 */ /* 0x000fe20000010035 */
[----:B------:R-:W-:Y:S01]  /*6e80*/  FMUL.FTZ R54, R13, R54 ;  /* 0x000000360d367220 */ /* 0x000fe20000410000 */
[----:B------:R-:W-:-:S02]  /*6e90*/  HADD2.F32 R51, -RZ, R114.H0_H0 ;  /* 0x20000072ff337230 */ /* 0x000fc40000004100 */
[-C--:B------:R-:W-:Y:S01]  /*6ea0*/  FFMA.FTZ R56, R13, R52.reuse, -R56 ;  /* 0x000000340d387223 */ /* 0x080fe20000010838 */
[----:B------:R-:W-:Y:S02]  /*6eb0*/  HADD2.F32 R14, -RZ, R43.H0_H0 ;  /* 0x2000002bff0e7230 */ /* 0x000fe40000004100 */
[----:B------:R-:W-:Y:S01]  /*6ec0*/  FFMA.FTZ R54, R41, R52, R54 ;  /* 0x0000003429367223 */ /* 0x000fe20000010036 */
[----:B------:R-:W-:Y:S02]  /*6ed0*/  HADD2.F32 R13, -RZ, R15.H0_H0 ;  /* 0x2000000fff0d7230 */ /* 0x000fe40000004100 */
[----:B------:R-:W-:Y:S02]  /*6ee0*/  HADD2.F32 R42, -RZ, R58.H0_H0 ;  /* 0x2000003aff2a7230 */ /* 0x000fe40000004100 */
[-C--:B------:R-:W-:Y:S01]  /*6ef0*/  FMUL.FTZ R58, R14, R51.reuse ;  /* 0x000000330e3a7220 */ /* 0x080fe20000410000 */
[----:B------:R-:W-:Y:S02]  /*6f00*/  HADD2.F32 R41, -RZ, R116.H0_H0 ;  /* 0x20000074ff297230 */ /* 0x000fe40000004100 */
[----:B------:R-:W-:Y:S01]  /*6f10*/  FMUL.FTZ R51, R13, R51 ;  /* 0x000000330d337220 */ /* 0x000fe20000410000 */
[----:B------:R-:W-:Y:S01]  /*6f20*/  HADD2.F32 R43, -RZ, R43.H1_H1 ;  /* 0x3000002bff2b7230 */ /* 0x000fe20000004100 */
[----:B------:R-:W-:Y:S01]  /*6f30*/  F2FP.F16.F32.PACK_AB R53, R54, R53 ;  /* 0x000000353635723e */ /* 0x000fe200000000ff */
[----:B------:R-:W-:-:S02]  /*6f40*/  HADD2.F32 R52, -RZ, R62.H0_H0 ;  /* 0x2000003eff347230 */ /* 0x000fc40000004100 */
[-C--:B------:R-:W-:Y:S01]  /*6f50*/  FFMA.FTZ R57, R14, R41.reuse, R51 ;  /* 0x000000290e397223 */ /* 0x080fe20000010033 */
[----:B------:R-:W-:Y:S02]  /*6f60*/  HADD2.F32 R15, -RZ, R15.H1_H1 ;  /* 0x3000000fff0f7230 */ /* 0x000fe40000004100 */
[----:B------:R-:W-:Y:S01]  /*6f70*/  FFMA.FTZ R58, R13, R41, -R58 ;  /* 0x000000290d3a7223 */ /* 0x000fe2000001083a */
[----:B------:R-:W-:Y:S02]  /*6f80*/  HADD2.F32 R113, -RZ, R113.H1_H1 ;  /* 0x30000071ff717230 */ /* 0x000fe40000004100 */
[-C--:B------:R-:W-:Y:S01]  /*6f90*/  FMUL.FTZ R60, R43, R52.reuse ;  /* 0x000000342b3c7220 */ /* 0x080fe20000410000 */
[----:B------:R-:W-:Y:S02]  /*6fa0*/  HADD2.F32 R14, -RZ, R49.H0_H0 ;  /* 0x20000031ff0e7230 */ /* 0x000fe40000004100 */
[----:B------:R-:W-:Y:S01]  /*6fb0*/  FMUL.FTZ R52, R15, R52 ;  /* 0x000000340f347220 */ /* 0x000fe20000410000 */
[----:B------:R-:W-:-:S02]  /*6fc0*/  HADD2.F32 R41, -RZ, R72.H0_H0 ;  /* 0x20000048ff297230 */ /* 0x000fc40000004100 */
[-C--:B------:R-:W-:Y:S01]  /*6fd0*/  FFMA.FTZ R59, R15, R42.reuse, -R60 ;  /* 0x0000002a0f3b7223 */ /* 0x080fe2000001083c */
[----:B------:R-:W-:Y:S02]  /*6fe0*/  HADD2.F32 R49, -RZ, R49.H1_H1 ;  /* 0x30000031ff317230 */ /* 0x000fe40000004100 */
[----:B------:R-:W-:Y:S01]  /*6ff0*/  FFMA.FTZ R60, R43, R42, R52 ;  /* 0x0000002a2b3c7223 */ /* 0x000fe20000010034 */
[----:B------:R-:W-:Y:S02]  /*7000*/  HADD2.F32 R115, -RZ, R115.H1_H1 ;  /* 0x30000073ff737230 */ /* 0x000fe40000004100 */
        /* <DEDUP_REMOVED lines=11> */
[----:B------:R-:W-:Y:S02]  /*70c0*/  HADD2.F32 R114, -RZ, R114.H1_H1 ;  /* 0x30000072ff727230 */ /* 0x000fe40000004100 */
        /* <DEDUP_REMOVED lines=22> */
[----:B------:R-:W-:Y:S02]  /*7230*/  F2FP.F16.F32.PACK_AB R42, R41, R114 ;  /* 0x00000072292a723e */ /* 0x000fe400000000ff */
[----:B------:R-:W-:Y:S02]  /*7240*/  F2FP.F16.F32.PACK_AB R15, R59, R58 ;  /* 0x0000003a3b0f723e */ /* 0x000fe400000000ff */
[----:B------:R-:W-:-:S07]  /*7250*/  MOV R41, R53 ;  /* 0x0000003500297202 */ /* 0x000fce0000000f00 */
.L_x_8243:
[----:B------:R-:W-:Y:S05]  /*7260*/  BSYNC B2 ;  /* 0x0000000000027941 */ /* 0x000fea0003800000 */
.L_x_8242:
[----:B------:R-:W-:Y:S01]  /*7270*/  ISETP.GE.AND P4, PT, R11, R107, PT ;  /* 0x0000006b0b00720c */ /* 0x000fe20003f86270 */
[----:B0-----:R0:W-:-:S12]  /*7280*/  ST.E.128 desc[UR52][R44.64], R12 ;  /* 0x0000000c2c007985 */ /* 0x0011d8000c101d34 */
[----:B------:R-:W-:-:S05]  /*7290*/  @!P4 IMAD.WIDE R46, R11, 0x2, R46 ;  /* 0x000000020b2ec825 */ /* 0x000fca00078e022e */
[----:B--2---:R0:W-:Y:S02]  /*72a0*/  @!P4 ST.E.128 desc[UR52][R46.64], R40 ;  /* 0x000000282e00c985 */ /* 0x0041e4000c101d34 */
.L_x_8241:
[----:B------:R-:W-:Y:S05]  /*72b0*/  BSYNC B1 ;  /* 0x0000000000017941 */ /* 0x000fea0003800000 */
.L_x_8240:
[----:B------:R-:W-:-:S03]  /*72c0*/  UMOV UR4, 0xffffffff ;  /* 0xffffffff00047882 */ /* 0x000fc60000000000 */
[----:B------:R-:W-:Y:S05]  /*72d0*/  BRA.DIV UR4, `(.L_x_8244) ;  /* 0x000001f604d47947 */ /* 0x000fea000b800000 */
[----:B0---4-:R-:W0:Y:S04]  /*72e0*/  SHFL.IDX PT, R101, R101, 0x3, 0x181f ;  /* 0x00781f0065657f89 */ /* 0x011e2800000e0000 */
[----:B------:R-:W4:Y:S02]  /*72f0*/  SHFL.IDX PT, R106, R106, 0x3, 0x181f ;  /* 0x00781f006a6a7f89 */ /* 0x000f2400000e0000 */
.L_x_8627:
[----:B------:R-:W-:-:S05]  /*7300*/  VIADD R11, R188, 0x60 ;  /* 0x00000060bc0b7836 */ /* 0x000fca0000000000 */
[----:B------:R-:W-:-:S13]  /*7310*/  ISETP.GE.OR P4, PT, R11, R95, P1 ;  /* 0x0000005f0b00720c */ /* 0x000fda0000f86670 */
[----:B------:R-:W-:Y:S05]  /*7320*/  @P4 BRA `(.L_x_8217) ;  /* 0x0000000c00704947 */ /* 0x000fea0003800000 */
[----:B------:R-:W-:Y:S01]  /*7330*/  SEL R109, R36, R109, !P0 ;  /* 0x0000006d246d7207 */ /* 0x000fe20004000000 */
[----:B------:R-:W-:Y:S01]  /*7340*/  BSSY B1, `(.L_x_8245) ;  /* 0x000006a000017945 */ /* 0x000fe20003800000 */
[----:B---3--:R-:W-:Y:S02]  /*7350*/  SHF.R.U32.HI R13, RZ, 0x3, R203 ;  /* 0x00000003ff0d7819 */ /* 0x008fe400000116cb */
[----:B------:R-:W-:Y:S02]  /*7360*/  SHF.R.S32.HI R12, RZ, 0x1f, R109 ;  /* 0x0000001fff0c7819 */ /* 0x000fe4000001146d */
[----:B----4-:R-:W-:Y:S02]  /*7370*/  LEA R44, P4, R76, R106, 0x1 ;  /* 0x0000006a4c2c7211 */ /* 0x010fe400078808ff */
[----:B------:R-:W-:Y:S02]  /*7380*/  LEA.HI R12, R12, R109, RZ, 0x4 ;  /* 0x0000006d0c0c7211 */ /* 0x000fe400078f20ff */
[----:B0-----:R-:W-:-:S02]  /*7390*/  LEA.HI.X R45, R76, R101, R88, 0x1, P4 ;  /* 0x000000654c2d7211 */ /* 0x001fc400020f0c58 */
        /* <DEDUP_REMOVED lines=17> */
[----:B--2-4-:R-:W-:Y:S01]  /*74b0*/  IMAD.MOV.U32 R47, RZ, RZ, R42 ;  /* 0x000000ffff2f7224 */ /* 0x014fe200078e002a */
[----:B------:R-:W-:Y:S01]  /*74c0*/  SHF.R.U32.HI R50, RZ, 0x10, R65 ;  /* 0x00000010ff327819 */ /* 0x000fe20000011641 */
[--C-:B------:R-:W-:Y:S01]  /*74d0*/  HADD2.F32 R42, -RZ, R41.reuse.H0_H0 ;  /* 0x20000029ff2a7230 */ /* 0x100fe20000004100 */
[--C-:B------:R-:W-:Y:S01]  /*74e0*/  SHF.R.U64 R53, R70, 0x10, R71.reuse ;  /* 0x0000001046357819 */ /* 0x100fe20000001247 */
[----:B------:R-:W-:Y:S01]  /*74f0*/  HADD2.F32 R41, -RZ, R41.H1_H1 ;  /* 0x30000029ff297230 */ /* 0x000fe20000004100 */
[----:B------:R-:W-:Y:S01]  /*7500*/  SHF.R.U32.HI R70, RZ, 0x10, R71 ;  /* 0x00000010ff467819 */ /* 0x000fe20000011647 */
[--C-:B0--3--:R-:W-:Y:S01]  /*7510*/  HADD2.F32 R11, -RZ, R13.reuse.H0_H0 ;  /* 0x2000000dff0b7230 */ /* 0x109fe20000004100 */
        /* <DEDUP_REMOVED lines=25> */
[-C--:B------:R-:W-:Y:S01]  /*76b0*/  FFMA.FTZ R58, R11, R42.reuse, -R58 ;  /* 0x0000002a0b3a7223 */ /* 0x080fe2000001083a */
        /* <DEDUP_REMOVED lines=8> */
[----:B------:R-:W-:Y:S02]  /*7740*/  HADD2.F32 R11, -RZ, R12.H0_H0 ;  /* 0x2000000cff0b7230 */ /* 0x000fe40000004100 */
[----:B------:R-:W-:Y:S01]  /*7750*/  FFMA.FTZ R59, R43, R48, R52 ;  /* 0x000000302b3b7223 */ /* 0x000fe20000010034 */
[----:B------:R-:W-:Y:S01]  /*7760*/  HADD2.F32 R40, -RZ, R40.H1_H1 ;  /* 0x30000028ff287230 */ /* 0x000fe20000004100 */
[----:B------:R-:W-:Y:S01]  /*7770*/  F2FP.F16.F32.PACK_AB R49, R56, R49 ;  /* 0x000000313831723e */ /* 0x000fe200000000ff */
[----:B------:R-:W-:Y:S02]  /*7780*/  HADD2.F32 R108, -RZ, R108.H1_H1 ;  /* 0x3000006cff6c7230 */ /* 0x000fe40000004100 */
[----:B------:R-:W-:Y:S02]  /*7790*/  HADD2.F32 R12, -RZ, R12.H1_H1 ;  /* 0x3000000cff0c7230 */ /* 0x000fe40000004100 */
[----:B------:R-:W-:Y:S01]  /*77a0*/  FMUL.FTZ R43, R40, R41 ;  /* 0x00000029282b7220 */ /* 0x000fe20000410000 */
[----:B------:R-:W-:-:S02]  /*77b0*/  HADD2.F32 R15, -RZ, R62.H0_H0 ;  /* 0x2000003eff0f7230 */ /* 0x000fc40000004100 */
[-C--:B------:R-:W-:Y:S01]  /*77c0*/  FMUL.FTZ R48, R13, R108.reuse ;  /* 0x0000006c0d307220 */ /* 0x080fe20000410000 */
[----:B------:R-:W-:Y:S02]  /*77d0*/  HADD2.F32 R42, -RZ, R111.H1_H1 ;  /* 0x3000006fff2a7230 */ /* 0x000fe40000004100 */
[C---:B------:R-:W-:Y:S01]  /*77e0*/  FMUL.FTZ R41, R12.reuse, R41 ;  /* 0x000000290c297220 */ /* 0x040fe20000410000 */
[C---:B------:R-:W-:Y:S01]  /*77f0*/  FMUL.FTZ R108, R11.reuse, R108 ;  /* 0x0000006c0b6c7220 */ /* 0x040fe20000410000 */
[-C--:B------:R-:W-:Y:S01]  /*7800*/  FFMA.FTZ R43, R12, R15.reuse, -R43 ;  /* 0x0000000f0c2b7223 */ /* 0x080fe2000001082b */
[----:B------:R-:W-:Y:S02]  /*7810*/  HADD2.F32 R12, -RZ, R47.H0_H0 ;  /* 0x2000002fff0c7230 */ /* 0x000fe40000004100 */
[----:B------:R-:W-:Y:S01]  /*7820*/  FFMA.FTZ R48, R11, R42, -R48 ;  /* 0x0000002a0b307223 */ /* 0x000fe20000010830 */
[----:B------:R-:W-:Y:S01]  /*7830*/  FFMA.FTZ R41, R40, R15, R41 ;  /* 0x0000000f28297223 */ /* 0x000fe20000010029 */
[----:B------:R-:W-:-:S02]  /*7840*/  HADD2.F32 R110, -RZ, R110.H1_H1 ;  /* 0x3000006eff6e7230 */ /* 0x000fc40000004100 */
[----:B------:R-:W-:Y:S01]  /*7850*/  FFMA.FTZ R108, R13, R42, R108 ;  /* 0x0000002a0d6c7223 */ /* 0x000fe2000001006c */
[----:B------:R-:W-:Y:S01]  /*7860*/  HADD2.F32 R15, -RZ, R53.H0_H0 ;  /* 0x20000035ff0f7230 */ /* 0x000fe20000004100 */
[----:B------:R-:W-:Y:S01]  /*7870*/  F2FP.F16.F32.PACK_AB R50, R59, R50 ;  /* 0x000000323b32723e */ /* 0x000fe200000000ff */
[--C-:B------:R-:W-:Y:S02]  /*7880*/  HADD2.F32 R11, -RZ, R14.reuse.H0_H0 ;  /* 0x2000000eff0b7230 */ /* 0x100fe40000004100 */
[-C--:B------:R-:W-:Y:S01]  /*7890*/  FMUL.FTZ R40, R12, R110.reuse ;  /* 0x0000006e0c287220 */ /* 0x080fe20000410000 */
[----:B------:R-:W-:Y:S02]  /*78a0*/  HADD2.F32 R47, -RZ, R47.H1_H1 ;  /* 0x3000002fff2f7230 */ /* 0x000fe40000004100 */
[----:B------:R-:W-:Y:S02]  /*78b0*/  HADD2.F32 R14, -RZ, R14.H1_H1 ;  /* 0x3000000eff0e7230 */ /* 0x000fe40000004100 */
[----:B------:R-:W-:Y:S01]  /*78c0*/  FMUL.FTZ R53, R11, R110 ;  /* 0x0000006e0b357220 */ /* 0x000fe20000410000 */
[----:B------:R-:W-:-:S02]  /*78d0*/  HADD2.F32 R112, -RZ, R112.H1_H1 ;  /* 0x30000070ff707230 */ /* 0x000fc40000004100 */
        /* <DEDUP_REMOVED lines=10> */
[----:B------:R-:W-:Y:S01]  /*7980*/  F2FP.F16.F32.PACK_AB R48, R41, R108 ;  /* 0x0000006c2930723e */ /* 0x000fe200000000ff */
[----:B------:R-:W-:Y:S01]  /*7990*/  IMAD.MOV.U32 R41, RZ, RZ, R49 ;  /* 0x000000ffff297224 */ /* 0x000fe200078e0031 */
[----:B------:R-:W-:-:S02]  /*79a0*/  F2FP.F16.F32.PACK_AB R14, R55, R40 ;  /* 0x00000028370e723e */ /* 0x000fc400000000ff */
[----:B------:R-:W-:Y:S02]  /*79b0*/  F2FP.F16.F32.PACK_AB R13, R51, R54 ;  /* 0x00000036330d723e */ /* 0x000fe400000000ff */
[----:B------:R-:W-:Y:S02]  /*79c0*/  F2FP.F16.F32.PACK_AB R42, R42, R53 ;  /* 0x000000352a2a723e */ /* 0x000fe400000000ff */
[----:B------:R-:W-:-:S07]  /*79d0*/  MOV R40, R48 ;  /* 0x0000003000287202 */ /* 0x000fce0000000f00 */
.L_x_8246:
[----:B------:R-:W-:Y:S05]  /*79e0*/  BSYNC B1 ;  /* 0x0000000000017941 */ /* 0x000fea0003800000 */
.L_x_8245:
[----:B---3--:R3:W-:Y:S01]  /*79f0*/  ST.E.128 desc[UR52][R44.64], R12 ;  /* 0x0000000c2c007985 */ /* 0x0087e2000c101d34 */
[----:B------:R-:W-:Y:S01]  /*7a00*/  ISETP.GE.AND P3, PT, R46, R107, PT ;  /* 0x0000006b2e00720c */ /* 0x000fe20003f66270 */
[----:B------:R-:W-:-:S12]  /*7a10*/  IMAD.MOV.U32 R107, RZ, RZ, R101 ;  /* 0x000000ffff6b7224 */ /* 0x000fd800078e0065 */
[----:B------:R-:W-:Y:S05]  /*7a20*/  @P3 BRA `(.L_x_8217) ;  /* 0x0000000400b03947 */ /* 0x000fea0003800000 */
[----:B--2---:R-:W-:-:S05]  /*7a30*/  IMAD.WIDE R46, R46, 0x2, R106 ;  /* 0x000000022e2e7825 */ /* 0x004fca00078e026a */
[----:B----4-:R2:W-:Y:S01]  /*7a40*/  ST.E.128 desc[UR52][R46.64], R40 ;  /* 0x000000282e007985 */ /* 0x0105e2000c101d34 */
[----:B------:R-:W-:Y:S05]  /*7a50*/  BRA `(.L_x_8217) ;  /* 0x0000000400a47947 */ /* 0x000fea0003800000 */
.L_x_8176:
[----:B------:R-:W-:-:S06]  /*7a60*/  UISETP.NE.AND UP0, UPT, UR39, 0x3, UPT ;  /* 0x000000032700788c */ /* 0x000fcc000bf05270 */
[----:B------:R-:W-:-:S13]  /*7a70*/  PLOP3.LUT P5, PT, PT, PT, UP0, 0x80, 0x0 ;  /* 0x000000000000781c */ /* 0x000fda0003faf008 */
[----:B------:R-:W-:Y:S05]  /*7a80*/  @!P5 BRA `(.L_x_8247) ;  /* 0x000000000004d947 */ /* 0x000fea0003800000 */
[----:B------:R-:W-:Y:S01]  /*7a90*/  BPT.TRAP 0x1 ;  /* 0x000000040000795c */ /* 0x000fe20000300000 */
.L_x_8247:
[----:B------:R-:W-:Y:S01]  /*7aa0*/  IMAD R89, R19, 0x8, R18 ;  /* 0x0000000813597824 */ /* 0x000fe200078e0212 */
[----:B------:R-:W-:Y:S01]  /*7ab0*/  SHF.L.U32 R100, R199, 0x1f, RZ ;  /* 0x0000001fc7647819 */ /* 0x000fe200000006ff */
[----:B------:R-:W-:Y:S01]  /*7ac0*/  BSSY B1, `(.L_x_8248) ;  /* 0x0000004000017945 */ /* 0x000fe20003800000 */
[----:B------:R-:W-:Y:S02]  /*7ad0*/  SHF.R.S32.HI R97, RZ, 0x1f, R98 ;  /* 0x0000001fff617819 */ /* 0x000fe40000011462 */
[----:B------:R-:W0:Y:S02]  /*7ae0*/  SYNCS.PHASECHK.TRANS64.TRYWAIT P3, [R89+URZ+0x28890], R100 ;  /* 0x02889064590075a7 */ /* 0x000e24000806017f */
[----:B0-----:R-:W-:Y:S05]  /*7af0*/  @!P3 BRA `(.L_x_8249) ;  /* 0x000001f00018b947 */ /* 0x001fea0003800000 */
.L_x_8628:
[----:B------:R-:W-:Y:S05]  /*7b00*/  BSYNC B1 ;  /* 0x0000000000017941 */ /* 0x000fea0003800000 */
.L_x_8248:
        /* <DEDUP_REMOVED lines=25> */
.L_x_8632:
        /* <DEDUP_REMOVED lines=13> */
.L_x_8252:
[----:B------:R-:W-:Y:S05]  /*7d70*/  BSYNC B1 ;  /* 0x0000000000017941 */ /* 0x000fea0003800000 */
.L_x_8251:
[----:B------:R-:W-:-:S03]  /*7d80*/  UMOV UR4, 0xffffffff ;  /* 0xffffffff00047882 */ /* 0x000fc60000000000 */
[----:B------:R-:W-:Y:S05]  /*7d90*/  BRA.DIV UR4, `(.L_x_8253) ;  /* 0x000001ee04cc7947 */ /* 0x000fea000b800000 */
[----:B--2-4-:R2:W4:Y:S04]  /*7da0*/  SHFL.IDX PT, R41, R45, 0x1, 0x181f ;  /* 0x00381f002d297f89 */ /* 0x01452800000e0000 */
[----:B---3--:R2:W3:Y:S02]  /*7db0*/  SHFL.IDX PT, R14, R44, 0x1, 0x181f ;  /* 0x00381f002c0e7f89 */ /* 0x0084e400000e0000 */
.L_x_8636:
        /* <DEDUP_REMOVED lines=14> */
.L_x_8255:
[----:B------:R-:W-:Y:S05]  /*7ea0*/  BSYNC B1 ;  /* 0x0000000000017941 */ /* 0x000fea0003800000 */
.L_x_8254:
[----:B------:R-:W-:-:S03]  /*7eb0*/  UMOV UR4, 0xffffffff ;  /* 0xffffffff00047882 */ /* 0x000fc60000000000 */
[----:B------:R-:W-:Y:S05]  /*7ec0*/  BRA.DIV UR4, `(.L_x_8256) ;  /* 0x000001ee04c87947 */ /* 0x000fea000b800000 */
[----:B---34-:R3:W4:Y:S04]  /*7ed0*/  SHFL.IDX PT, R41, R45, 0x2, 0x181f ;  /* 0x00581f002d297f89 */ /* 0x01872800000e0000 */
[----:B------:R3:W0:Y:S02]  /*7ee0*/  SHFL.IDX PT, R14, R44, 0x2, 0x181f ;  /* 0x00581f002c0e7f89 */ /* 0x00062400000e0000 */
.L_x_8640:
        /* <DEDUP_REMOVED lines=14> */
.L_x_8258:
[----:B------:R-:W-:Y:S05]  /*7fd0*/  BSYNC B1 ;  /* 0x0000000000017941 */ /* 0x000fea0003800000 */
.L_x_8257:
[----:B------:R-:W-:-:S03]  /*7fe0*/  UMOV UR4, 0xffffffff ;  /* 0xffffffff00047882 */ /* 0x000fc60000000000 */
[----:B------:R-:W-:Y:S05]  /*7ff0*/  BRA.DIV UR4, `(.L_x_8259) ;  /* 0x000001ee04c47947 */ /* 0x000fea000b800000 */
[----:B0---4-:R0:W4:Y:S04]  /*8000*/  SHFL.IDX PT, R41, R45, 0x3, 0x181f ;  /* 0x00781f002d297f89 */ /* 0x01112800000e0000 */
[----:B------:R0:W0:Y:S02]  /*8010*/  SHFL.IDX PT, R14, R44, 0x3, 0x181f ;  /* 0x00781f002c0e7f89 */ /* 0x00002400000e0000 */
.L_x_8644:
        /* <DEDUP_REMOVED lines=13> */
.L_x_8217:
[----:B------:R-:W-:Y:S05]  /*80f0*/  BSYNC B0 ;  /* 0x0000000000007941 */ /* 0x000fea0003800000 */
.L_x_8175:
[----:B0-----:R-:W0:Y:S01]  /*8100*/  S2R R11, SR_TID.X ;  /* 0x00000000000b7919 */ /* 0x001e220000002100 */
        /* <DEDUP_REMOVED lines=8> */
[----:B0-----:R-:W-:Y:S01]  /*8190*/  LOP3.LUT R11, R11, 0x7f, RZ, 0xc0, !PT ;  /* 0x0000007f0b0b7812 */ /* 0x001fe200078ec0ff */
[----:B-----5:R0:W-:Y:S03]  /*81a0*/  BAR.SYNC.DEFER_BLOCKING R92, 0x80 ;  /* 0x0002005c0000751d */ /* 0x0201e60000010000 */
[----:B------:R-:W-:-:S13]  /*81b0*/  ISETP.NE.AND P3, PT, R11, RZ, PT ;  /* 0x000000ff0b00720c */ /* 0x000fda0003f65270 */
[----:B------:R-:W-:-:S05]  /*81c0*/  @!P3 VIADD R11, R89, 0x288a0 ;  /* 0x000288a0590bb836 */ /* 0x000fca0000000000 */
[----:B------:R-:W-:-:S04]  /*81d0*/  @!P3 PRMT R11, RZ, 0x654, R11 ;  /* 0x00000654ff0bb816 */ /* 0x000fc8000000000b */
[----:B------:R0:W-:Y:S01]  /*81e0*/  @!P3 SYNCS.ARRIVE.TRANS64.RED.A1T0 RZ, [R11+URZ], RZ ;  /* 0x000000ff0bffb9a7 */ /* 0x0001e2000810043f */
[----:B------:R-:W-:Y:S05]  /*81f0*/  @!P5 BRA `(.L_x_8261) ;  /* 0x000000000004d947 */ /* 0x000fea0003800000 */
[----:B------:R-:W-:Y:S01]  /*8200*/  BPT.TRAP 0x1 ;  /* 0x000000040000795c */ /* 0x000fe20000300000 */
.L_x_8261:
[----:B------:R-:W-:Y:S05]  /*8210*/  BSYNC B0 ;  /* 0x0000000000007941 */ /* 0x000fea0003800000 */
.L_x_8260:
[----:B------:R-:W5:Y:S01]  /*8220*/  SYNCS.PHASECHK.TRANS64.TRYWAIT P4, [R89+URZ+0x288b0], R100 ;  /* 0x0288b064590075a7 */ /* 0x000f62000808017f */
[----:B------:R-:W-:Y:S01]  /*8230*/  ULDC UR40, c[0x0][0x2f4] ;  /* 0x0000bd0000287ab9 */ /* 0x000fe20000000800 */
[----:B------:R-:W-:Y:S04]  /*8240*/  BSSY B0, `(.L_x_8262) ;  /* 0x0000002000007945 */ /* 0x000fe80003800000 */
[----:B-----5:R-:W-:Y:S05]  /*8250*/  @!P4 BRA `(.L_x_8263) ;  /* 0x000001ec0074c947 */ /* 0x020fea0003800000 */
.L_x_8645:
[----:B------:R-:W-:Y:S05]  /*8260*/  BSYNC B0 ;  /* 0x0000000000007941 */ /* 0x000fea0003800000 */
.L_x_8262:
[----:B------:R-:W-:Y:S01]  /*8270*/  ULDC.64 UR4, c[0x0][0x328] ;  /* 0x0000ca0000047ab9 */ /* 0x000fe20000000a00 */
[----:B------:R-:W-:Y:S01]  /*8280*/  ULDC.64 UR6, c[0x0][0x318] ;  /* 0x0000c60000067ab9 */ /* 0x000fe20000000a00 */
[----:B------:R-:W-:Y:S01]  /*8290*/  IMAD R97, R97, UR4, RZ ;  /* 0x0000000461617c24 */ /* 0x000fe2000f8e02ff */
[----:B------:R-:W-:Y:S01]  /*82a0*/  BSSY B0, `(.L_x_8264) ;  /* 0x000001d000007945 */ /* 0x000fe20003800000 */
[----:B---34-:R-:W-:-:S04]  /*82b0*/  IMAD.WIDE.U32 R12, R98, UR4, RZ ;  /* 0x00000004620c7c25 */ /* 0x018fc8000f8e00ff */
[----:B------:R-:W-:Y:S01]  /*82c0*/  IMAD R97, R98, UR5, R97 ;  /* 0x0000000562617c24 */ /* 0x000fe2000f8e0261 */
[----:B------:R-:W-:Y:S01]  /*82d0*/  ULDC.64 UR4, c[0x0][0x338] ;  /* 0x0000ce0000047ab9 */ /* 0x000fe20000000a00 */
[----:B------:R-:W-:Y:S02]  /*82e0*/  IMAD.IADD R95, R95, 0x1, -R188 ;  /* 0x000000015f5f7824 */ /* 0x000fe400078e0abc */
[----:B------:R-:W-:Y:S02]  /*82f0*/  IMAD R96, R96, UR4, RZ ;  /* 0x0000000460607c24 */ /* 0x000fe4000f8e02ff */
[----:B------:R-:W-:Y:S02]  /*8300*/  IMAD.IADD R13, R13, 0x1, R97 ;  /* 0x000000010d0d7824 */ /* 0x000fe400078e0261 */
[C---:B0-----:R-:W-:Y:S02]  /*8310*/  IMAD R11, R99.reuse, UR5, R96 ;  /* 0x00000005630b7c24 */ /* 0x041fe4000f8e0260 */
[----:B------:R-:W-:Y:S01]  /*8320*/  IMAD.WIDE.U32 R12, R99, UR4, R12 ;  /* 0x00000004630c7c25 */ /* 0x000fe2000f8e000c */
[----:B------:R-:W-:-:S04]  /*8330*/  ULDC.64 UR4, c[0x0][0x330] ;  /* 0x0000cc0000047ab9 */ /* 0x000fc80000000a00 */
[----:B------:R-:W-:-:S03]  /*8340*/  IADD3 R13, R13, R11, RZ ;  /* 0x0000000b0d0d7210 */ /* 0x000fc60007ffe0ff */
[----:B------:R-:W-:-:S04]  /*8350*/  IMAD.WIDE.U32 R12, R197, UR4, R12 ;  /* 0x00000004c50c7c25 */ /* 0x000fc8000f8e000c */
[----:B------:R-:W-:Y:S01]  /*8360*/  IMAD R11, R197, UR5, R13 ;  /* 0x00000005c50b7c24 */ /* 0x000fe2000f8e020d */
[----:B-12---:R-:W-:-:S04]  /*8370*/  LEA R44, P4, R12, UR6, 0x1 ;  /* 0x000000060c2c7c11 */ /* 0x006fc8000f8808ff */
        /* <DEDUP_REMOVED lines=15> */
.L_x_8265:
[----:B------:R-:W-:Y:S05]  /*8470*/  BSYNC B0 ;  /* 0x0000000000007941 */ /* 0x000fea0003800000 */
.L_x_8264:
        /* <DEDUP_REMOVED lines=15> */
.L_x_8267:
[----:B------:R-:W-:Y:S05]  /*8570*/  BSYNC B0 ;  /* 0x0000000000007941 */ /* 0x000fea0003800000 */
.L_x_8266:
        /* <DEDUP_REMOVED lines=15> */
.L_x_8269:
[----:B------:R-:W-:Y:S05]  /*8670*/  BSYNC B0 ;  /* 0x0000000000007941 */ /* 0x000fea0003800000 */
.L_x_8268:
        /* <DEDUP_REMOVED lines=15> */
.L_x_8271:
[----:B------:R-:W-:Y:S05]  /*8770*/  BSYNC B0 ;  /* 0x0000000000007941 */ /* 0x000fea0003800000 */
.L_x_8270:
        /* <DEDUP_REMOVED lines=8> */
[----:B------:R-:W-:Y:S01]  /*8800*/  ISETP.NE.AND P4, PT, R90, RZ, PT ;  /* 0x000000ff5a00720c */ /* 0x000fe20003f85270 */
[----:B------:R-:W-:-:S02]  /*8810*/  VIADD R19, R19, 0x1 ;  /* 0x0000000113137836 */ /* 0x000fc40000000000 */
[----:B------:R-:W-:-:S04]  /*8820*/  @!P3 PRMT R89, RZ, 0x654, R89 ;  /* 0x00000654ff59b816 */ /* 0x000fc80000000059 */
[----:B------:R4:W-:Y:S01]  /*8830*/  @!P3 SYNCS.ARRIVE.TRANS64.RED.A1T0 RZ, [R89+URZ], RZ ;  /* 0x000000ff59ffb9a7 */ /* 0x0009e2000810043f */
[----:B------:R-:W-:-:S04]  /*8840*/  ISETP.NE.AND P3, PT, R19, 0x2, PT ;  /* 0x000000021300780c */ /* 0x000fc80003f65270 */
[----:B0-----:R-:W-:Y:S02]  /*8850*/  SEL R12, RZ, 0x1, P3 ;  /* 0x00000001ff0c7807 */ /* 0x001fe40001800000 */
[----:B------:R-:W-:Y:S02]  /*8860*/  SEL R19, R19, RZ, P3 ;  /* 0x000000ff13137207 */ /* 0x000fe40001800000 */
[----:B------:R-:W-:Y:S01]  /*8870*/  LOP3.LUT R199, R199, R12, RZ, 0x3c, !PT ;  /* 0x0000000cc7c77212 */ /* 0x000fe200078e3cff */
[----:B------:R-:W-:Y:S06]  /*8880*/  @P4 BRA `(.L_x_8272) ;  /* 0xffffff9c00bc4947 */ /* 0x000fec000383ffff */
[----:B---3--:R-:W0:Y:S01]  /*8890*/  S2R R11, SR_TID.X ;  /* 0x00000000000b7919 */ /* 0x008e220000002100 */
[----:B------:R-:W-:Y:S02]  /*88a0*/  PLOP3.LUT P0, PT, PT, PT, PT, 0x8, 0x0 ;  /* 0x000000000000781c */ /* 0x000fe40003f0e170 */
[----:B0-----:R-:W-:-:S04]  /*88b0*/  SHF.R.U32.HI R11, RZ, 0x7, R11 ;  /* 0x00000007ff0b7819 */ /* 0x001fc8000001160b */
[----:B------:R-:W-:-:S13]  /*88c0*/  ISETP.NE.AND P4, PT, R11, 0x1, PT ;  /* 0x000000010b00780c */ /* 0x000fda0003f85270 */
[----:B------:R-:W-:Y:S06]  /*88d0*/  @!P4 BAR.ARV 0x9, 0x100 ;  /* 0x024400000000cb1d */ /* 0x000fec0000002000 */
.L_x_8170:
[----:B------:R-:W0:Y:S01]  /*88e0*/  LDC R0, c[0x0][0x448] ;  /* 0x00011200ff007b82 */ /* 0x000e220000000800 */
[----:B------:R-:W-:-:S07]  /*88f0*/  IADD3 R5, R198, 0x1, -R196 ;  /* 0x00000001c6057810 */ /* 0x000fce0007ffe8c4 */
[----:B------:R-:W3:Y:S01]  /*8900*/  LDC.64 R6, c[0x0][0x9e0] ;  /* 0x00027800ff067b82 */ /* 0x000ee20000000a00 */
[----:B0-----:R-:W-:Y:S01]  /*8910*/  ISETP.NE.AND P1, PT, R0, 0x1, PT ;  /* 0x000000010000780c */ /* 0x001fe20003f25270 */
[----:B------:R-:W-:Y:S01]  /*8920*/  VIADD R0, R200, 0x7f ;  /* 0x0000007fc8007836 */ /* 0x000fe20000000000 */
[----:B---3--:R-:W-:-:S11]  /*8930*/  ISETP.GE.AND P2, PT, R7, 0x1, PT ;  /* 0x000000010700780c */ /* 0x008fd60003f46270 */
[----:B------:R-:W0:Y:S08]  /*8940*/  @P1 LDC R3, c[0x0][0x44c] ;  /* 0x00011300ff031b82 */ /* 0x000e300000000800 */
[----:B------:R-:W3:Y:S01]  /*8950*/  @P1 LDC R4, c[0x0][0x450] ;  /* 0x00011400ff041b82 */ /* 0x000ee20000000800 */
[----:B0-----:R-:W-:-:S05]  /*8960*/  @P1 IMAD.HI.U32 R3, R0, R3, RZ ;  /* 0x0000000300031227 */ /* 0x001fca00078e00ff */
[----:B---3--:R-:W-:-:S05]  /*8970*/  @P1 SHF.R.U32.HI R0, RZ, R4, R3 ;  /* 0x00000004ff001219 */ /* 0x008fca0000011603 */
[----:B------:R-:W-:Y:S01]  /*8980*/  IMAD.IADD R5, R5, 0x1, R0 ;  /* 0x0000000105057824 */ /* 0x000fe200078e0200 */
[----:B------:R-:W-:Y:S06]  /*8990*/  @P0 BRA `(.L_x_8273) ;  /* 0x00000000000c0947 */ /* 0x000fec0003800000 */
[----:B------:R-:W0:Y:S01]  /*89a0*/  FENCE.VIEW.ASYNC.G ;  /* 0x00000000000073c6 */ /* 0x000e220000000100 */
[----:B------:R-:W-:Y:S05]  /*89b0*/  WARPSYNC.ALL ;  /* 0x0000000000007948 */ /* 0x000fea0003800000 */
[----:B0-----:R-:W-:Y:S06]  /*89c0*/  BAR.ARV 0xc, 0x180 ;  /* 0x0306000000007b1d */ /* 0x001fec0000002000 */
.L_x_8273:
        /* <DEDUP_REMOVED lines=13> */
.L_x_8276:
[----:B------:R-:W-:-:S13]  /*8aa0*/  ISETP.NE.AND P0, PT, R7, 0x1, PT ;  /* 0x000000010700780c */ /* 0x000fda0003f05270 */
[----:B------:R-:W0:Y:S02]  /*8ab0*/  @P0 LDC.64 R4, c[0x0][0x9e8] ;  /* 0x00027a00ff040b82 */ /* 0x000e240000000a00 */
[----:B0-----:R-:W-:-:S05]  /*8ac0*/  @P0 IMAD.HI.U32 R4, R3, R4, RZ ;  /* 0x0000000403040227 */ /* 0x001fca00078e00ff */
[----:B------:R-:W-:-:S07]  /*8ad0*/  @P0 SHF.R.U32.HI R3, RZ, R5, R4 ;  /* 0x00000005ff030219 */ /* 0x000fce0000011604 */
.L_x_8277:
[----:B------:R-:W-:Y:S05]  /*8ae0*/  BSYNC B0 ;  /* 0x0000000000007941 */ /* 0x000fea0003800000 */
.L_x_8275:
[----:B------:R-:W-:-:S05]  /*8af0*/  IMAD R3, R3, R7, R7 ;  /* 0x0000000703037224 */ /* 0x000fca00078e0207 */
[----:B------:R-:W-:-:S07]  /*8b00*/  VIMNMX R0, R0, R3, PT ;  /* 0x0000000300007248 */ /* 0x000fce0003fe0100 */
.L_x_8274:
[----:B------:R-:W0:Y:S01]  /*8b10*/  @P1 LDC R5, c[0x0][0x44c] ;  /* 0x00011300ff051b82 */ /* 0x000e220000000800 */
[----:B------:R-:W-:Y:S01]  /*8b20*/  VIADD R0, R0, 0x7f ;  /* 0x0000007f00007836 */ /* 0x000fe20000000000 */
[----:B------:R-:W-:Y:S01]  /*8b30*/  MOV R4, R200 ;  /* 0x000000c800047202 */ /* 0x000fe20000000f00 */
[----:B------:R-:W-:-:S03]  /*8b40*/  ULDC UR4, c[0x0][0x9dc] ;  /* 0x0002770000047ab9 */ /* 0x000fc60000000800 */
[----:B------:R-:W-:Y:S02]  /*8b50*/  SHF.R.S32.HI R3, RZ, 0x1f, R0 ;  /* 0x0000001fff037819 */ /* 0x000fe40000011400 */
[----:B------:R-:W3:Y:S02]  /*8b60*/  @P1 LDC R6, c[0x0][0x450] ;  /* 0x00011400ff061b82 */ /* 0x000ee40000000800 */
[----:B------:R-:W-:-:S04]  /*8b70*/  LEA.HI R3, R3, R0, RZ, 0x7 ;  /* 0x0000000003037211 */ /* 0x000fc800078f38ff */
[----:B------:R-:W-:-:S04]  /*8b80*/  SHF.R.S32.HI R3, RZ, 0x7, R3 ;  /* 0x00000007ff037819 */ /* 0x000fc80000011403 */
[----:B------:R-:W-:Y:S01]  /*8b90*/  VIMNMX R9, R94, R3, PT ;  /* 0x000000035e097248 */ /* 0x000fe20003fe0100 */
[----:B0-----:R-:W-:-:S05]  /*8ba0*/  @P1 IMAD.HI.U32 R5, R200, R5, RZ ;  /* 0x00000005c8051227 */ /* 0x001fca00078e00ff */
[----:B---3--:R-:W-:-:S05]  /*8bb0*/  @P1 SHF.R.U32.HI R4, RZ, R6, R5 ;  /* 0x00000006ff041219 */ /* 0x008fca0000011605 */
        /* <DEDUP_REMOVED lines=13> */
.L_x_8280:
[----:B------:R-:W-:-:S13]  /*8c90*/  ISETP.NE.AND P0, PT, R7, 0x1, PT ;  /* 0x000000010700780c */ /* 0x000fda0003f05270 */
[----:B------:R-:W0:Y:S02]  /*8ca0*/  @P0 LDC.64 R4, c[0x0][0x9e8] ;  /* 0x00027a00ff040b82 */ /* 0x000e240000000a00 */
[----:B0-----:R-:W-:-:S05]  /*8cb0*/  @P0 IMAD.HI.U32 R4, R0, R4, RZ ;  /* 0x0000000400040227 */ /* 0x001fca00078e00ff */
[----:B------:R-:W-:-:S07]  /*8cc0*/  @P0 SHF.R.U32.HI R0, RZ, R5, R4 ;  /* 0x00000005ff000219 */ /* 0x000fce0000011604 */
.L_x_8281:
[----:B------:R-:W-:Y:S05]  /*8cd0*/  BSYNC B0 ;  /* 0x0000000000007941 */ /* 0x000fea0003800000 */
.L_x_8279:
[----:B------:R-:W-:-:S05]  /*8ce0*/  IMAD R0, R0, R7, RZ ;  /* 0x0000000700007224 */ /* 0x000fca00078e02ff */
[----:B------:R-:W-:-:S07]  /*8cf0*/  VIMNMX R3, R3, R0, !PT ;  /* 0x0000000003037248 */ /* 0x000fce0007fe0100 */
.L_x_8278:
        /* <DEDUP_REMOVED lines=16> */
[----:B------:R-:W-:Y:S02]  /*8e00*/  IABS R10, R0 ;  /* 0x00000000000a7213 */ /* 0x000fe40000000000 */
[----:B------:R-:W-:-:S04]  /*8e10*/  LOP3.LUT R0, R0, R8, RZ, 0x3c, !PT ;  /* 0x0000000800007212 */ /* 0x000fc800078e3cff */
[----:B------:R-:W-:Y:S01]  /*8e20*/  ISETP.GE.AND P2, PT, R0, RZ, PT ;  /* 0x000000ff0000720c */ /* 0x000fe20003f46270 */
[----:B0-----:R-:W0:Y:S02]  /*8e30*/  MUFU.RCP R3, R3 ;  /* 0x0000000300037308 */ /* 0x001e240000001000 */
[----:B0-----:R-:W-:Y:S02]  /*8e40*/  VIADD R4, R3, 0xffffffe ;  /* 0x0ffffffe03047836 */ /* 0x001fe40000000000 */
[----:B------:R-:W-:-:S04]  /*8e50*/  IMAD.MOV R3, RZ, RZ, -R11 ;  /* 0x000000ffff037224 */ /* 0x000fc800078e0a0b */
[----:B------:R0:W3:Y:S02]  /*8e60*/  F2I.FTZ.U32.TRUNC.NTZ R5, R4 ;  /* 0x0000000400057305 */ /* 0x0000e4000021f000 */
[----:B0-----:R-:W-:Y:S02]  /*8e70*/  IMAD.MOV.U32 R4, RZ, RZ, RZ ;  /* 0x000000ffff047224 */ /* 0x001fe400078e00ff */
[----:B---3--:R-:W-:-:S04]  /*8e80*/  IMAD.MOV R7, RZ, RZ, -R5 ;  /* 0x000000ffff077224 */ /* 0x008fc800078e0a05 */
[----:B------:R-:W-:-:S04]  /*8e90*/  IMAD R7, R7, R6, RZ ;  /* 0x0000000607077224 */ /* 0x000fc800078e02ff */
[----:B------:R-:W-:-:S04]  /*8ea0*/  IMAD.HI.U32 R5, R5, R7, R4 ;  /* 0x0000000705057227 */ /* 0x000fc800078e0004 */
[----:B------:R-:W-:-:S04]  /*8eb0*/  IMAD.MOV.U32 R4, RZ, RZ, R10 ;  /* 0x000000ffff047224 */ /* 0x000fc800078e000a */
        /* <DEDUP_REMOVED lines=11> */
.L_x_8283:
[----:B------:R-:W-:Y:S05]  /*8f70*/  BSYNC B0 ;  /* 0x0000000000007941 */ /* 0x000fea0003800000 */
.L_x_8282:
[-C--:B------:R-:W-:Y:S01]  /*8f80*/  IMAD R208, R223, R88.reuse, R208 ;  /* 0x00000058dfd07224 */ /* 0x080fe200078e02d0 */
[----:B------:R-:W-:Y:S02]  /*8f90*/  PLOP3.LUT P0, PT, PT, PT, PT, 0x80, 0x0 ;  /* 0x000000000000781c */ /* 0x000fe40003f0f070 */
[----:B------:R-:W-:Y:S02]  /*8fa0*/  CS2R R20, SRZ ;  /* 0x0000000000147805 */ /* 0x000fe4000001ff00 */
[----:B------:R-:W-:Y:S02]  /*8fb0*/  CS2R R150, SRZ ;  /* 0x0000000000967805 */ /* 0x000fe4000001ff00 */
[----:B------:R-:W-:Y:S02]  /*8fc0*/  CS2R R148, SRZ ;  /* 0x0000000000947805 */ /* 0x000fe4000001ff00 */
[----:B------:R-:W-:Y:S02]  /*8fd0*/  VIADDMNMX R88, R208, R88, R9, PT ;  /* 0x00000058d0587246 */ /* 0x000fe40003800109 */
[----:B------:R-:W-:-:S02]  /*8fe0*/  CS2R R146, SRZ ;  /* 0x0000000000927805 */ /* 0x000fc4000001ff00 */
[----:B------:R-:W-:Y:S02]  /*8ff0*/  CS2R R144, SRZ ;  /* 0x0000000000907805 */ /* 0x000fe4000001ff00 */
[----:B------:R-:W-:Y:S02]  /*9000*/  CS2R R142, SRZ ;  /* 0x00000000008e7805 */ /* 0x000fe4000001ff00 */
[----:B------:R-:W-:Y:S02]  /*9010*/  ISETP.GT.AND P1, PT, R88, R208, PT ;  /* 0x000000d05800720c */ /* 0x000fe40003f24270 */
        /* <DEDUP_REMOVED lines=28> */
[----:B------:R-:W-:Y:S01]  /*91e0*/  UMOV UR4, 0xffffffff ;  /* 0xffffffff00047882 */ /* 0x000fe20000000000 */
[----:B------:R-:W-:Y:S02]  /*91f0*/  VIADD R3, R18, 0x10400 ;  /* 0x0001040012037836 */ /* 0x000fe40000000000 */
[----:B------:R-:W-:Y:S05]  /*9200*/  BRA.DIV UR4, `(.L_x_8285) ;  /* 0x000001de049c7947 */ /* 0x000fea000b800000 */
[----:B------:R-:W3:Y:S04]  /*9210*/  LDL R0, [R1+0x34] ;  /* 0x0000340001007983 */ /* 0x000ee80000100800 */
[----:B---3--:R0:W3:Y:S02]  /*9220*/  SHFL.IDX PT, R201, R0, RZ, 0x1f ;  /* 0x00001fff00c97589 */ /* 0x0080e400000e0000 */
.L_x_8648:
[----:B0--3--:R-:W-:Y:S01]  /*9230*/  LEA.HI R0, R201, R201, RZ, 0x1 ;  /* 0x000000c9c9007211 */ /* 0x009fe200078f08ff */
[----:B------:R-:W-:Y:S01]  /*9240*/  BSSY B6, `(.L_x_8286) ;  /* 0x0000019000067945 */ /* 0x000fe20003800000 */
[----:B------:R-:W-:Y:S02]  /*9250*/  LOP3.LUT P0, RZ, R3, 0x3ff, RZ, 0xc0, !PT ;  /* 0x000003ff03ff7812 */ /* 0x000fe4000780c0ff */
[----:B------:R-:W-:Y:S02]  /*9260*/  LOP3.LUT R0, R0, 0x1e, RZ, 0xc0, !PT ;  /* 0x0000001e00007812 */ /* 0x000fe400078ec0ff */
[----:B------:R-:W-:-:S03]  /*9270*/  P2R R25, PR, RZ, 0x1 ;  /* 0x00000001ff197803 */ /* 0x000fc60000000000 */
[----:B------:R-:W-:-:S04]  /*9280*/  IMAD.IADD R0, R201, 0x1, -R0 ;  /* 0x00000001c9007824 */ /* 0x000fc800078e0a00 */
[----:B------:R-:W-:-:S05]  /*9290*/  IMAD R0, R0, 0x2000, R3 ;  /* 0x0000200000007824 */ /* 0x000fca00078e0203 */
[----:B------:R-:W-:-:S04]  /*92a0*/  SHF.R.U32.HI R0, RZ, 0x4, R0 ;  /* 0x00000004ff007819 */ /* 0x000fc80000011600 */
[----:B------:R-:W-:Y:S01]  /*92b0*/  LOP3.LUT R36, R0, 0x3fff, RZ, 0xc0, !PT ;  /* 0x00003fff00247812 */ /* 0x000fe200078ec0ff */
[----:B------:R-:W-:Y:S06]  /*92c0*/  @!P0 BRA `(.L_x_8287) ;  /* 0x0000000000408947 */ /* 0x000fec0003800000 */
[----:B------:R-:W-:Y:S01]  /*92d0*/  MOV R0, 0x0 ;  /* 0x0000000000007802 */ /* 0x000fe20000000f00 */
[----:B------:R-:W-:Y:S01]  /*92e0*/  ULDC.64 UR4, c[0x4][0x138] ;  /* 0x01004e0000047ab9 */ /* 0x000fe20000000a00 */
[----:B------:R-:W-:Y:S01]  /*92f0*/  ULDC.64 UR6, c[0x4][0x140] ;  /* 0x0100500000067ab9 */ /* 0x000fe20000000a00 */
[----:B------:R-:W-:Y:S01]  /*9300*/  IMAD.U32 R4, RZ, RZ, UR4 ;  /* 0x00000004ff047e24 */ /* 0x000fe2000f8e00ff */
[----:B------:R0:W3:Y:S01]  /*9310*/  LDC.64 R14, c[0x4][R0] ;  /* 0x01000000000e7b82 */ /* 0x0000e20000000a00 */
[----:B------:R-:W-:Y:S01]  /*9320*/  IMAD.U32 R5, RZ, RZ, UR5 ;  /* 0x00000005ff057e24 */ /* 0x000fe2000f8e00ff */
[----:B------:R-:W-:Y:S01]  /*9330*/  ULDC.64 UR4, c[0x4][0x68] ;  /* 0x01001a0000047ab9 */ /* 0x000fe20000000a00 */
[----:B------:R-:W-:Y:S01]  /*9340*/  MOV R6, UR6 ;  /* 0x0000000600067c02 */ /* 0x000fe20008000f00 */
[----:B------:R-:W-:Y:S02]  /*9350*/  IMAD.U32 R7, RZ, RZ, UR7 ;  /* 0x00000007ff077e24 */ /* 0x000fe4000f8e00ff */
[----:B------:R-:W-:-:S02]  /*9360*/  IMAD.U32 R10, RZ, RZ, UR4 ;  /* 0x00000004ff0a7e24 */ /* 0x000fc4000f8e00ff */
[----:B------:R-:W-:Y:S02]  /*9370*/  IMAD.U32 R11, RZ, RZ, UR5 ;  /* 0x00000005ff0b7e24 */ /* 0x000fe4000f8e00ff */
[----:B------:R-:W-:Y:S02]  /*9380*/  IMAD.MOV.U32 R8, RZ, RZ, 0x70 ;  /* 0x00000070ff087424 */ /* 0x000fe400078e00ff */
[----:B------:R-:W-:Y:S02]  /*9390*/  IMAD.MOV.U32 R12, RZ, RZ, 0x1 ;  /* 0x00000001ff0c7424 */ /* 0x000fe400078e00ff */
[----:B0-2---:R-:W-:-:S07]  /*93a0*/  IMAD.MOV.U32 R13, RZ, RZ, RZ ;  /* 0x000000ffff0d7224 */ /* 0x005fce00078e00ff */
[----:B------:R-:W-:-:S07]  /*93b0*/  LEPC R20, `(.L_x_8287) ;  /* 0x000000001014794e */ /* 0x000fce0000000000 */
[----:B-1-345:R-:W-:Y:S05]  /*93c0*/  CALL.ABS.NOINC R14 ;  /* 0x000000000e007343 */ /* 0x03afea0003c00000 */
.L_x_8287:
[----:B------:R-:W-:Y:S05]  /*93d0*/  BSYNC B6 ;  /* 0x0000000000067941 */ /* 0x000fea0003800000 */
.L_x_8286:
        /* <DEDUP_REMOVED lines=8> */
[----:B------:R0:W3:Y:S03]  /*9460*/  SYNCS.PHASECHK.TRANS64.TRYWAIT P0, [R18+URZ+0x28800], R3 ;  /* 0x02880003120075a7 */ /* 0x0000e6000800017f */
[----:B---3--:R-:W-:Y:S05]  /*9470*/  @!P0 NANOSLEEP.SYNCS 0x989680 ;  /* 0x009896800000895d */ /* 0x008fea0003900000 */
[----:B------:R-:W3:Y:S01]  /*9480*/  @!P0 SYNCS.PHASECHK.TRANS64 P0, [R18+URZ+0x28800], R3 ;  /* 0x02880003120085a7 */ /* 0x000ee2000800007f */
[----:B------:R-:W-:Y:S04]  /*9490*/  BSSY B0, `(.L_x_8289) ;  /* 0x0000006000007945 */ /* 0x000fe80003800000 */
[----:B---3--:R-:W-:Y:S05]  /*94a0*/  @P0 BRA `(.L_x_8290) ;  /* 0x0000000000100947 */ /* 0x008fea0003800000 */
.L_x_8291:
[----:B---3--:R3:W0:Y:S02]  /*94b0*/  SYNCS.PHASECHK.TRANS64.TRYWAIT P0, [R18+URZ+0x28800], R3 ;  /* 0x02880003120075a7 */ /* 0x008624000800017f */
[----:B0-----:R-:W-:Y:S05]  /*94c0*/  @!P0 NANOSLEEP.SYNCS 0x989680 ;  /* 0x009896800000895d */ /* 0x001fea0003900000 */
[----:B------:R-:W0:Y:S02]  /*94d0*/  @!P0 SYNCS.PHASECHK.TRANS64 P0, [R18+URZ+0x28800], R3 ;  /* 0x02880003120085a7 */ /* 0x000e24000800007f */
[----:B0-----:R-:W-:Y:S05]  /*94e0*/  @!P0 BRA `(.L_x_8291) ;  /* 0xfffffffc00f08947 */ /* 0x001fea000383ffff */
.L_x_8290:
[----:B------:R-:W-:Y:S05]  /*94f0*/  BSYNC B0 ;  /* 0x0000000000007941 */ /* 0x000fea0003800000 */
.L_x_8289:
[----:B------:R-:W-:Y:S05]  /*9500*/  BRA `(.L_x_8292) ;  /* 0x0000004c00d47947 */ /* 0x000fea0003800000 */
.L_x_8288:
[----:B------:R-:W-:Y:S01]  /*9510*/  ISETP.NE.AND P0, PT, R25, RZ, PT ;  /* 0x000000ff1900720c */ /* 0x000fe20003f05270 */
[----:B------:R-:W-:Y:S01]  /*9520*/  ULDC.64 UR4, c[0x0][0x3f8] ;  /* 0x0000fe0000047ab9 */ /* 0x000fe20000000a00 */
[----:B-----5:R-:W-:Y:S01]  /*9530*/  SHF.R.S32.HI R0, RZ, 0x1f, R24 ;  /* 0x0000001fff007819 */ /* 0x020fe20000011418 */
[----:B------:R-:W-:Y:S01]  /*9540*/  ULDC.64 UR6, c[0x0][0x408] ;  /* 0x0001020000067ab9 */ /* 0x000fe20000000a00 */
[----:B------:R-:W-:Y:S01]  /*9550*/  IMAD.WIDE.U32 R26, R24, UR4, RZ ;  /* 0x00000004181a7c25 */ /* 0x000fe2000f8e00ff */
[----:B------:R-:W-:Y:S03]  /*9560*/  BSSY B6, `(.L_x_8293) ;  /* 0x0000019000067945 */ /* 0x000fe60003800000 */
[C---:B------:R-:W-:Y:S02]  /*9570*/  IMAD R3, R0.reuse, UR4, RZ ;  /* 0x0000000400037c24 */ /* 0x040fe4000f8e02ff */
[----:B------:R-:W-:-:S02]  /*9580*/  IMAD R5, R0, UR6, RZ ;  /* 0x0000000600057c24 */ /* 0x000fc4000f8e02ff */
[C---:B------:R-:W-:Y:S02]  /*9590*/  IMAD R3, R24.reuse, UR5, R3 ;  /* 0x0000000518037c24 */ /* 0x040fe4000f8e0203 */
        /* <DEDUP_REMOVED lines=8> */
[----:B------:R-:W-:Y:S01]  /*9620*/  MOV R4, UR4 ;  /* 0x0000000400047c02 */ /* 0x000fe20008000f00 */
[----:B------:R0:W3:Y:S01]  /*9630*/  LDC.64 R14, c[0x4][R0] ;  /* 0x01000000000e7b82 */ /* 0x0000e20000000a00 */
        /* <DEDUP_REMOVED lines=8> */
[----:B0-2---:R-:W-:-:S07]  /*96c0*/  IMAD.MOV.U32 R13, RZ, RZ, RZ ;  /* 0x000000ffff0d7224 */ /* 0x005fce00078e00ff */
[----:B------:R-:W-:-:S07]  /*96d0*/  LEPC R20, `(.L_x_8294) ;  /* 0x000000001014794e */ /* 0x000fce0000000000 */
[----:B-1-34-:R-:W-:Y:S05]  /*96e0*/  CALL.ABS.NOINC R14 ;  /* 0x000000000e007343 */ /* 0x01afea0003c00000 */
.L_x_8294:
[----:B------:R-:W-:Y:S05]  /*96f0*/  BSYNC B6 ;  /* 0x0000000000067941 */ /* 0x000fea0003800000 */
.L_x_8293:
[----:B------:R-:W-:Y:S01]  /*9700*/  ULDC.U8 UR4, c[0x0][0x410] ;  /* 0x0001040000047ab9 */ /* 0x000fe20000000000 */
[----:B------:R-:W-:Y:S01]  /*9710*/  IMAD.IADD R54, R188, 0x1, R200 ;  /* 0x00000001bc367824 */ /* 0x000fe200078e02c8 */
[----:B------:R-:W-:Y:S01]  /*9720*/  ISETP.NE.AND P0, PT, RZ, UR4, PT ;  /* 0x00000004ff007c0c */ /* 0x000fe2000bf05270 */
[----:B------:R-:W-:Y:S03]  /*9730*/  BSSY B0, `(.L_x_8295) ;  /* 0x00004ca000007945 */ /* 0x000fe60003800000 */
[----:B------:R-:W-:-:S09]  /*9740*/  LEA R3, R220, R54, 0x5 ;  /* 0x00000036dc037211 */ /* 0x000fd200078e28ff */
[----:B------:R-:W-:Y:S05]  /*9750*/  @!P0 BRA `(.L_x_8296) ;  /* 0x0000002400c88947 */ /* 0x000fea0003800000 */
[----:B------:R-:W0:Y:S01]  /*9760*/  LDC R65, c[0x0][0x448] ;  /* 0x00011200ff417b82 */ /* 0x000e220000000800 */
[----:B------:R-:W-:Y:S01]  /*9770*/  ULDC.64 UR4, c[0x0][0x3f8] ;  /* 0x0000fe0000047ab9 */ /* 0x000fe20000000a00 */
[----:B------:R-:W-:Y:S01]  /*9780*/  ULDC.64 UR6, c[0x0][0x408] ;  /* 0x0001020000067ab9 */ /* 0x000fe20000000a00 */
[----:B------:R-:W-:Y:S01]  /*9790*/  IMAD.MOV.U32 R8, RZ, RZ, R26 ;  /* 0x000000ffff087224 */ /* 0x000fe200078e001a */
[----:B------:R-:W-:Y:S01]  /*97a0*/  SHF.R.S32.HI R61, RZ, 0x1f, R186 ;  /* 0x0000001fff3d7819 */ /* 0x000fe200000114ba */
[----:B------:R-:W-:Y:S02]  /*97b0*/  IMAD.MOV.U32 R9, RZ, RZ, R29 ;  /* 0x000000ffff097224 */ /* 0x000fe400078e001d */
[----:B------:R-:W-:Y:S02]  /*97c0*/  IMAD.MOV.U32 R10, RZ, RZ, R24 ;  /* 0x000000ffff0a7224 */ /* 0x000fe400078e0018 */
[----:B------:R-:W-:Y:S01]  /*97d0*/  IMAD.MOV.U32 R11, RZ, RZ, R31 ;  /* 0x000000ffff0b7224 */ /* 0x000fe200078e001f */
[----:B0-----:R-:W-:-:S13]  /*97e0*/  ISETP.NE.AND P0, PT, R65, 0x1, PT ;  /* 0x000000014100780c */ /* 0x001fda0003f05270 */
[----:B------:R-:W0:Y:S08]  /*97f0*/  @P0 LDC R0, c[0x0][0x44c] ;  /* 0x00011300ff000b82 */ /* 0x000e300000000800 */
[----:B------:R-:W3:Y:S01]  /*9800*/  @P0 LDC R5, c[0x0][0x450] ;  /* 0x00011400ff050b82 */ /* 0x000ee20000000800 */
[----:B0-----:R-:W-:-:S05]  /*9810*/  @P0 IMAD.HI.U32 R0, R3, R0, RZ ;  /* 0x0000000003000227 */ /* 0x001fca00078e00ff */
[----:B---3--:R-:W-:-:S04]  /*9820*/  @P0 SHF.R.U32.HI R3, RZ, R5, R0 ;  /* 0x00000005ff030219 */ /* 0x008fc80000011600 */
[----:B------:R-:W-:Y:S01]  /*9830*/  SHF.R.S32.HI R0, RZ, 0x1f, R3 ;  /* 0x0000001fff007819 */ /* 0x000fe20000011403 */
[----:B------:R-:W-:-:S04]  /*9840*/  IMAD.WIDE.U32 R8, R3, UR4, R8 ;  /* 0x0000000403087c25 */ /* 0x000fc8000f8e0008 */
[C---:B------:R-:W-:Y:S02]  /*9850*/  IMAD R4, R0.reuse, UR4, RZ ;  /* 0x0000000400047c24 */ /* 0x040fe4000f8e02ff */
[----:B------:R-:W-:Y:S02]  /*9860*/  IMAD R0, R0, UR6, RZ ;  /* 0x0000000600007c24 */ /* 0x000fe4000f8e02ff */
[C---:B--2---:R-:W-:Y:S01]  /*9870*/  IMAD R13, R3.reuse, UR5, R4 ;  /* 0x00000005030d7c24 */ /* 0x044fe2000f8e0204 */
        /* <DEDUP_REMOVED lines=14> */
[----:B------:R0:W0:Y:S04]  /*9960*/  SHFL.IDX PT, R4, R8, RZ, 0x181f ;  /* 0x00181fff08047589 */ /* 0x00002800000e0000 */
[----:B------:R0:W0:Y:S02]  /*9970*/  SHFL.IDX PT, R14, R7, RZ, 0x181f ;  /* 0x00181fff070e7589 */ /* 0x00002400000e0000 */
.L_x_8654:
[----:B------:R-:W-:Y:S01]  /*9980*/  IMAD R65, R196, R65, RZ ;  /* 0x00000041c4417224 */ /* 0x000fe200078e02ff */
[----:B------:R-:W-:Y:S01]  /*9990*/  BSSY B1, `(.L_x_8298) ;  /* 0x000001e000017945 */ /* 0x000fe20003800000 */
[----:B------:R-:W-:Y:S02]  /*99a0*/  CS2R R48, SRZ ;  /* 0x0000000000307805 */ /* 0x000fe4000001ff00 */
[----:B------:R-:W-:Y:S02]  /*99b0*/  CS2R R38, SRZ ;  /* 0x0000000000267805 */ /* 0x000fe4000001ff00 */
[----:B------:R-:W-:Y:S02]  /*99c0*/  CS2R R46, SRZ ;  /* 0x00000000002e7805 */ /* 0x000fe4000001ff00 */
[----:B------:R-:W-:Y:S02]  /*99d0*/  ISETP.GE.AND P0, PT, R54, R65, PT ;  /* 0x000000413600720c */ /* 0x000fe40003f06270 */
[----:B------:R-:W-:-:S11]  /*99e0*/  CS2R R40, SRZ ;  /* 0x0000000000287805 */ /* 0x000fd6000001ff00 */
        /* <DEDUP_REMOVED lines=8> */
[C---:B------:R-:W-:Y:S01]  /*9a70*/  @!P5 IMAD.SHL.U32 R15, R186.reuse, 0x2, RZ ;  /* 0x00000002ba0fd824 */ /* 0x040fe200078e00ff */
[----:B------:R-:W-:Y:S02]  /*9a80*/  @!P5 SHF.L.U64.HI R9, R186, 0x1, R61 ;  /* 0x00000001ba09d819 */ /* 0x000fe4000001023d */
[CC--:B---3--:R-:W-:Y:S02]  /*9a90*/  @!P4 IADD3 R10, P0, R3.reuse, R12.reuse, RZ ;  /* 0x0000000c030ac210 */ /* 0x0c8fe40007f1e0ff */
[C---:B0-----:R-:W-:Y:S02]  /*9aa0*/  @!P4 IADD3 R12, P1, R14.reuse, R12, RZ ;  /* 0x0000000c0e0cc210 */ /* 0x041fe40007f3e0ff */
[-C--:B------:R-:W-:Y:S02]  /*9ab0*/  @!P5 IADD3 R20, P2, R3, R15.reuse, RZ ;  /* 0x0000000f0314d210 */ /* 0x080fe40007f5e0ff */
[----:B------:R-:W-:Y:S02]  /*9ac0*/  @!P5 IADD3 R14, P3, R14, R15, RZ ;  /* 0x0000000f0e0ed210 */ /* 0x000fe40007f7e0ff */
[----:B------:R-:W-:-:S02]  /*9ad0*/  CS2R R46, SRZ ;  /* 0x00000000002e7805 */ /* 0x000fc4000001ff00 */
[C---:B--2---:R-:W-:Y:S02]  /*9ae0*/  @!P4 IADD3.X R11, R0.reuse, R13, RZ, P0, !PT ;  /* 0x0000000d000bc210 */ /* 0x044fe400007fe4ff */
[----:B------:R-:W-:Y:S01]  /*9af0*/  CS2R R48, SRZ ;  /* 0x0000000000307805 */ /* 0x000fe2000001ff00 */
[----:B------:R-:W-:Y:S02]  /*9b00*/  @!P5 IMAD.X R21, R0, 0x1, R9, P2 ;  /* 0x000000010015d824 */ /* 0x000fe400010e0609 */
[C---:B------:R-:W-:Y:S01]  /*9b10*/  @!P4 IMAD.X R13, R4.reuse, 0x1, R13, P1 ;  /* 0x00000001040dc824 */ /* 0x040fe200008e060d */
[----:B------:R0:W5:Y:S01]  /*9b20*/  @!P4 LD.E.64 R46, desc[UR52][R10.64] ;  /* 0x000000340a2ec980 */ /* 0x000162000c101b00 */
[----:B------:R-:W-:-:S03]  /*9b30*/  @!P5 IMAD.X R15, R4, 0x1, R9, P3 ;  /* 0x00000001040fd824 */ /* 0x000fc600018e0609 */
[----:B------:R0:W5:Y:S04]  /*9b40*/  @!P5 LD.E.64 R40, desc[UR52][R20.64] ;  /* 0x000000341428d980 */ /* 0x000168000c101b00 */
[----:B------:R0:W5:Y:S04]  /*9b50*/  @!P5 LD.E.64 R38, desc[UR52][R14.64] ;  /* 0x000000340e26d980 */ /* 0x000168000c101b00 */
[----:B------:R0:W5:Y:S02]  /*9b60*/  @!P4 LD.E.64 R48, desc[UR52][R12.64] ;  /* 0x000000340c30c980 */ /* 0x000164000c101b00 */
.L_x_8299:
[----:B------:R-:W-:Y:S05]  /*9b70*/  BSYNC B1 ;  /* 0x0000000000017941 */ /* 0x000fea0003800000 */
.L_x_8298:
[----:B--2--5:R-:W-:Y:S01]  /*9b80*/  IMAD.MOV.U32 R0, RZ, RZ, R48 ;  /* 0x000000ffff007224 */ /* 0x024fe200078e0030 */
[----:B------:R-:W-:Y:S01]  /*9b90*/  UMOV UR4, 0xffffffff ;  /* 0xffffffff00047882 */ /* 0x000fe20000000000 */
[----:B---3--:R-:W-:Y:S01]  /*9ba0*/  IMAD.MOV.U32 R3, RZ, RZ, R49 ;  /* 0x000000ffff037224 */ /* 0x008fe200078e0031 */
[----:B-1----:R-:W-:Y:S01]  /*9bb0*/  CS2R R42, SRZ ;  /* 0x00000000002a7805 */ /* 0x002fe2000001ff00 */
[----:B0-----:R-:W-:Y:S01]  /*9bc0*/  IMAD.MOV.U32 R4, RZ, RZ, R38 ;  /* 0x000000ffff047224 */ /* 0x001fe200078e0026 */
        /* <DEDUP_REMOVED lines=14> */
[----:B------:R0:W1:Y:S04]  /*9cb0*/  SHFL.IDX PT, R0, R6, 0x1, 0x181f ;  /* 0x00381f0006007f89 */ /* 0x00006800000e0000 */
[----:B------:R0:W2:Y:S04]  /*9cc0*/  SHFL.IDX PT, R3, R5, 0x1, 0x181f ;  /* 0x00381f0005037f89 */ /* 0x0000a800000e0000 */
[----:B------:R0:W3:Y:S04]  /*9cd0*/  SHFL.IDX PT, R4, R8, 0x1, 0x181f ;  /* 0x00381f0008047f89 */ /* 0x0000e800000e0000 */
[----:B------:R0:W0:Y:S02]  /*9ce0*/  SHFL.IDX PT, R14, R7, 0x1, 0x181f ;  /* 0x00381f00070e7f89 */ /* 0x00002400000e0000 */
.L_x_8660:
[----:B------:R-:W-:Y:S01]  /*9cf0*/  VIADD R10, R54, 0x20 ;  /* 0x00000020360a7836 */ /* 0x000fe20000000000 */
[----:B------:R-:W-:Y:S01]  /*9d00*/  BSSY B1, `(.L_x_8301) ;  /* 0x000001d000017945 */ /* 0x000fe20003800000 */
[----:B------:R-:W-:Y:S02]  /*9d10*/  CS2R R28, SRZ ;  /* 0x00000000001c7805 */ /* 0x000fe4000001ff00 */
[----:B------:R-:W-:Y:S02]  /*9d20*/  CS2R R44, SRZ ;  /* 0x00000000002c7805 */ /* 0x000fe4000001ff00 */
[----:B------:R-:W-:Y:S02]  /*9d30*/  CS2R R30, SRZ ;  /* 0x00000000001e7805 */ /* 0x000fe4000001ff00 */
        /* <DEDUP_REMOVED lines=11> */
[CC--:B--2---:R-:W-:Y:S02]  /*9df0*/  @!P4 IADD3 R10, P0, R3.reuse, R12.reuse, RZ ;  /* 0x0000000c030ac210 */ /* 0x0c4fe40007f1e0ff */
[-C--:B------:R-:W-:Y:S02]  /*9e00*/  @!P5 IADD3 R20, P2, R3, R11.reuse, RZ ;  /* 0x0000000b0314d210 */ /* 0x080fe40007f5e0ff */
[C---:B0-----:R-:W-:Y:S02]  /*9e10*/  @!P4 IADD3 R12, P1, R14.reuse, R12, RZ ;  /* 0x0000000c0e0cc210 */ /* 0x041fe40007f3e0ff */
[----:B------:R-:W-:Y:S01]  /*9e20*/  @!P5 IADD3 R14, P3, R14, R11, RZ ;  /* 0x0000000b0e0ed210 */ /* 0x000fe20007f7e0ff */
[----:B-1----:R-:W-:Y:S01]  /*9e30*/  @!P5 IMAD.X R21, R0, 0x1, R15, P2 ;  /* 0x000000010015d824 */ /* 0x002fe200010e060f */
[----:B------:R-:W-:-:S02]  /*9e40*/  CS2R R44, SRZ ;  /* 0x00000000002c7805 */ /* 0x000fc4000001ff00 */
[----:B------:R-:W-:Y:S01]  /*9e50*/  CS2R R42, SRZ ;  /* 0x00000000002a7805 */ /* 0x000fe2000001ff00 */
[--C-:B------:R-:W-:Y:S02]  /*9e60*/  @!P4 IMAD.X R11, R0, 0x1, R9.reuse, P0 ;  /* 0x00000001000bc824 */ /* 0x100fe400000e0609 */
[C---:B---3--:R-:W-:Y:S01]  /*9e70*/  @!P4 IMAD.X R13, R4.reuse, 0x1, R9, P1 ;  /* 0x00000001040dc824 */ /* 0x048fe200008e0609 */
[----:B------:R0:W5:Y:S01]  /*9e80*/  @!P5 LD.E.64 R30, desc[UR52][R20.64] ;  /* 0x00000034141ed980 */ /* 0x000162000c101b00 */
[----:B------:R-:W-:-:S03]  /*9e90*/  @!P5 IMAD.X R15, R4, 0x1, R15, P3 ;  /* 0x00000001040fd824 */ /* 0x000fc600018e060f */
[----:B------:R0:W5:Y:S04]  /*9ea0*/  @!P4 LD.E.64 R44, desc[UR52][R10.64] ;  /* 0x000000340a2cc980 */ /* 0x000168000c101b00 */
[----:B------:R0:W5:Y:S04]  /*9eb0*/  @!P5 LD.E.64 R28, desc[UR52][R14.64] ;  /* 0x000000340e1cd980 */ /* 0x000168000c101b00 */
[----:B------:R0:W5:Y:S02]  /*9ec0*/  @!P4 LD.E.64 R42, desc[UR52][R12.64] ;  /* 0x000000340c2ac980 */ /* 0x000164000c101b00 */
.L_x_8302:
[----:B------:R-:W-:Y:S05]  /*9ed0*/  BSYNC B1 ;  /* 0x0000000000017941 */ /* 0x000fea0003800000 */
.L_x_8301:
[----:B-1---5:R-:W-:Y:S01]  /*9ee0*/  IMAD.MOV.U32 R0, RZ, RZ, R42 ;  /* 0x000000ffff007224 */ /* 0x022fe200078e002a */
[----:B---3--:R-:W-:Y:S01]  /*9ef0*/  MOV R4, R28 ;  /* 0x0000001c00047202 */ /* 0x008fe20000000f00 */
        /* <DEDUP_REMOVED lines=11> */
[----:B------:R-:W-:-:S04]  /*9fb0*/  PRMT R56, R3, 0x7610, R56 ;  /* 0x0000761003387816 */ /* 0x000fc80000000038 */
[----:B------:R-:W-:Y:S01]  /*9fc0*/  PRMT R52, R4, 0x5410, R9 ;  /* 0x0000541004347816 */ /* 0x000fe20000000009 */
[----:B------:R-:W-:Y:S06]  /*9fd0*/  BRA.DIV UR4, `(.L_x_8303) ;  /* 0x000001d604347947 */ /* 0x000fec000b800000 */
[----:B------:R1:W2:Y:S04]  /*9fe0*/  SHFL.IDX PT, R0, R6, 0x2, 0x181f ;  /* 0x00581f0006007f89 */ /* 0x0002a800000e0000 */
[----:B------:R1:W3:Y:S04]  /*9ff0*/  SHFL.IDX PT, R3, R5, 0x2, 0x181f ;  /* 0x00581f0005037f89 */ /* 0x0002e800000e0000 */
[----:B------:R1:W1:Y:S04]  /*a000*/  SHFL.IDX PT, R4, R8, 0x2, 0x181f ;  /* 0x00581f0008047f89 */ /* 0x00026800000e0000 */
[----:B0-----:R0:W0:Y:S02]  /*a010*/  SHFL.IDX PT, R14, R7, 0x2, 0x181f ;  /* 0x00581f00070e7f89 */ /* 0x00102400000e0000 */
.L_x_8666:
[----:B------:R-:W-:Y:S01]  /*a020*/  VIADD R10, R54, 0x40 ;  /* 0x00000040360a7836 */ /* 0x000fe20000000000 */
        /* <DEDUP_REMOVED lines=17> */
[-C--:B------:R-:W-:Y:S02]  /*a140*/  @!P5 IADD3 R20, P2, R3, R11.reuse, RZ ;  /* 0x0000000b0314d210 */ /* 0x080fe40007f5e0ff */
[C---:B0-----:R-:W-:Y:S02]  /*a150*/  @!P4 IADD3 R12, P1, R14.reuse, R12, RZ ;  /* 0x0000000c0e0cc210 */ /* 0x041fe40007f3e0ff */
[----:B------:R-:W-:Y:S01]  /*a160*/  @!P5 IADD3 R14, P3, R14, R11, RZ ;  /* 0x0000000b0e0ed210 */ /* 0x000fe20007f7e0ff */
[----:B--2---:R-:W-:Y:S01]  /*a170*/  @!P5 IMAD.X R21, R0, 0x1, R15, P2 ;  /* 0x000000010015d824 */ /* 0x004fe200010e060f */
[----:B------:R-:W-:-:S02]  /*a180*/  CS2R R34, SRZ ;  /* 0x0000000000227805 */ /* 0x000fc4000001ff00 */
[----:B------:R-:W-:Y:S02]  /*a190*/  CS2R R32, SRZ ;  /* 0x0000000000207805 */ /* 0x000fe4000001ff00 */
[----:B------:R-:W-:Y:S01]  /*a1a0*/  @!P4 IADD3.X R11, R0, R9, RZ, P0, !PT ;  /* 0x00000009000bc210 */ /* 0x000fe200007fe4ff */
[C---:B-1----:R-:W-:Y:S01]  /*a1b0*/  @!P4 IMAD.X R13, R4.reuse, 0x1, R9, P1 ;  /* 0x00000001040dc824 */ /* 0x042fe200008e0609 */
[----:B------:R0:W5:Y:S01]  /*a1c0*/  @!P5 LD.E.64 R24, desc[UR52][R20.64] ;  /* 0x000000341418d980 */ /* 0x000162000c101b00 */
[----:B------:R-:W-:-:S03]  /*a1d0*/  @!P5 IMAD.X R15, R4, 0x1, R15, P3 ;  /* 0x00000001040fd824 */ /* 0x000fc600018e060f */
[----:B------:R0:W5:Y:S04]  /*a1e0*/  @!P4 LD.E.64 R34, desc[UR52][R10.64] ;  /* 0x000000340a22c980 */ /* 0x000168000c101b00 */
[----:B------:R0:W5:Y:S04]  /*a1f0*/  @!P5 LD.E.64 R26, desc[UR52][R14.64] ;  /* 0x000000340e1ad980 */ /* 0x000168000c101b00 */
[----:B------:R0:W5:Y:S02]  /*a200*/  @!P4 LD.E.64 R32, desc[UR52][R12.64] ;  /* 0x000000340c20c980 */ /* 0x000164000c101b00 */
.L_x_8305:
[----:B------:R-:W-:Y:S05]  /*a210*/  BSYNC B1 ;  /* 0x0000000000017941 */ /* 0x000fea0003800000 */
.L_x_8304:
[----:B--2--5:R-:W-:Y:S01]  /*a220*/  IMAD.MOV.U32 R0, RZ, RZ, R32 ;  /* 0x000000ffff007224 */ /* 0x024fe200078e0020 */
[----:B------:R-:W-:Y:S01]  /*a230*/  UMOV UR4, 0xffffffff ;  /* 0xffffffff00047882 */ /* 0x000fe20000000000 */
[----:B---3--:R-:W-:Y:S01]  /*a240*/  IMAD.MOV.U32 R3, RZ, RZ, R33 ;  /* 0x000000ffff037224 */ /* 0x008fe200078e0021 */
[----:B0-----:R-:W-:Y:S01]  /*a250*/  CS2R R20, SRZ ;  /* 0x0000000000147805 */ /* 0x001fe2000001ff00 */
[----:B-1----:R-:W-:Y:S02]  /*a260*/  IMAD.MOV.U32 R4, RZ, RZ, R26 ;  /* 0x000000ffff047224 */ /* 0x002fe400078e001a */
        /* <DEDUP_REMOVED lines=10> */
[----:B------:R0:W1:Y:S04]  /*a310*/  SHFL.IDX PT, R0, R6, 0x3, 0x181f ;  /* 0x00781f0006007f89 */ /* 0x00006800000e0000 */
[----:B------:R0:W2:Y:S04]  /*a320*/  SHFL.IDX PT, R3, R5, 0x3, 0x181f ;  /* 0x00781f0005037f89 */ /* 0x0000a800000e0000 */
[----:B------:R0:W3:Y:S04]  /*a330*/  SHFL.IDX PT, R4, R8, 0x3, 0x181f ;  /* 0x00781f0008047f89 */ /* 0x0000e800000e0000 */
[----:B------:R0:W0:Y:S02]  /*a340*/  SHFL.IDX PT, R14, R7, 0x3, 0x181f ;  /* 0x00781f00070e7f89 */ /* 0x00002400000e0000 */
.L_x_8672:
[----:B------:R-:W-:Y:S01]  /*a350*/  VIADD R54, R54, 0x60 ;  /* 0x0000006036367836 */ /* 0x000fe20000000000 */
[----:B------:R-:W-:Y:S01]  /*a360*/  BSSY B1, `(.L_x_8307) ;  /* 0x000001d000017945 */ /* 0x000fe20003800000 */
[----:B0-----:R-:W-:Y:S02]  /*a370*/  CS2R R8, SRZ ;  /* 0x0000000000087805 */ /* 0x001fe4000001ff00 */
[----:B------:R-:W-:Y:S02]  /*a380*/  CS2R R12, SRZ ;  /* 0x00000000000c7805 */ /* 0x000fe4000001ff00 */
[----:B------:R-:W-:Y:S02]  /*a390*/  CS2R R10, SRZ ;  /* 0x00000000000a7805 */ /* 0x000fe4000001ff00 */
[----:B------:R-:W-:-:S13]  /*a3a0*/  ISETP.GE.AND P0, PT, R54, R65, PT ;  /* 0x000000413600720c */ /* 0x000fda0003f06270 */
[----:B------:R-:W-:Y:S05]  /*a3b0*/  @P0 BRA `(.L_x_8308) ;  /* 0x00000000005c0947 */ /* 0x000fea0003800000 */
[----:B------:R-:W-:Y:S01]  /*a3c0*/  ULDC UR4, c[0x0][0x3f4] ;  /* 0x0000fd0000047ab9 */ /* 0x000fe20000000800 */
[----:B------:R-:W-:Y:S02]  /*a3d0*/  CS2R R10, SRZ ;  /* 0x00000000000a7805 */ /* 0x000fe4000001ff00 */
[----:B------:R-:W-:Y:S02]  /*a3e0*/  ISETP.GE.AND P4, PT, R22, UR4, PT ;  /* 0x0000000416007c0c */ /* 0x000fe4000bf86270 */
[----:B------:R-:W-:-:S11]  /*a3f0*/  ISETP.GE.AND P5, PT, R186, UR4, PT ;  /* 0x00000004ba007c0c */ /* 0x000fd6000bfa6270 */
[C---:B------:R-:W-:Y:S01]  /*a400*/  @!P4 IMAD.SHL.U32 R60, R22.reuse, 0x2, RZ ;  /* 0x00000002163cc824 */ /* 0x040fe200078e00ff */
[----:B------:R-:W-:Y:S01]  /*a410*/  @!P4 SHF.L.U64.HI R5, R22, 0x1, R23 ;  /* 0x000000011605c819 */ /* 0x000fe20000010217 */
[C---:B------:R-:W-:Y:S01]  /*a420*/  @!P5 IMAD.SHL.U32 R15, R186.reuse, 0x2, RZ ;  /* 0x00000002ba0fd824 */ /* 0x040fe200078e00ff */
[----:B------:R-:W-:Y:S02]  /*a430*/  @!P5 SHF.L.U64.HI R9, R186, 0x1, R61 ;  /* 0x00000001ba09d819 */ /* 0x000fe4000001023d */
[CC--:B--2---:R-:W-:Y:S02]  /*a440*/  @!P4 IADD3 R6, P0, R3.reuse, R60.reuse, RZ ;  /* 0x0000003c0306c210 */ /* 0x0c4fe40007f1e0ff */
[----:B------:R-:W-:Y:S02]  /*a450*/  @!P4 IADD3 R60, P1, R14, R60, RZ ;  /* 0x0000003c0e3cc210 */ /* 0x000fe40007f3e0ff */
[----:B------:R-:W-:Y:S02]  /*a460*/  @!P5 IADD3 R62, P2, R3, R15, RZ ;  /* 0x0000000f033ed210 */ /* 0x000fe40007f5e0ff */
[----:B------:R-:W-:-:S02]  /*a470*/  CS2R R12, SRZ ;  /* 0x00000000000c7805 */ /* 0x000fc4000001ff00 */
[----:B------:R-:W-:Y:S02]  /*a480*/  @!P5 IADD3 R14, P3, R14, R15, RZ ;  /* 0x0000000f0e0ed210 */ /* 0x000fe40007f7e0ff */
[----:B------:R-:W-:Y:S01]  /*a490*/  CS2R R20, SRZ ;  /* 0x0000000000147805 */ /* 0x000fe2000001ff00 */
[C---:B-1----:R-:W-:Y:S02]  /*a4a0*/  @!P4 IMAD.X R7, R0.reuse, 0x1, R5, P0 ;  /* 0x000000010007c824 */ /* 0x042fe400000e0605 */
[--C-:B------:R-:W-:Y:S02]  /*a4b0*/  @!P5 IMAD.X R63, R0, 0x1, R9.reuse, P2 ;  /* 0x00000001003fd824 */ /* 0x100fe400010e0609 */
[C---:B---3--:R-:W-:Y:S01]  /*a4c0*/  @!P5 IMAD.X R15, R4.reuse, 0x1, R9, P3 ;  /* 0x00000001040fd824 */ /* 0x048fe200018e0609 */
[----:B------:R-:W-:Y:S01]  /*a4d0*/  CS2R R8, SRZ ;  /* 0x0000000000087805 */ /* 0x000fe2000001ff00 */
[----:B------:R-:W-:Y:S01]  /*a4e0*/  @!P4 IMAD.X R61, R4, 0x1, R5, P1 ;  /* 0x00000001043dc824 */ /* 0x000fe200008e0605 */
[----:B------:R0:W5:Y:S04]  /*a4f0*/  @!P5 LD.E.64 R10, desc[UR52][R62.64] ;  /* 0x000000343e0ad980 */ /* 0x000168000c101b00 */
[----:B------:R0:W5:Y:S04]  /*a500*/  @!P5 LD.E.64 R8, desc[UR52][R14.64] ;  /* 0x000000340e08d980 */ /* 0x000168000c101b00 */
[----:B------:R0:W5:Y:S04]  /*a510*/  @!P4 LD.E.64 R12, desc[UR52][R6.64] ;  /* 0x00000034060cc980 */ /* 0x000168000c101b00 */
[----:B------:R0:W5:Y:S02]  /*a520*/  @!P4 LD.E.64 R20, desc[UR52][R60.64] ;  /* 0x000000343c14c980 */ /* 0x000164000c101b00 */
.L_x_8308:
[----:B------:R-:W-:Y:S05]  /*a530*/  BSYNC B1 ;  /* 0x0000000000017941 */ /* 0x000fea0003800000 */
.L_x_8307:
[----:B------:R-:W-:Y:S01]  /*a540*/  ULEA.HI UR4, UR37, UR37, URZ, 0x1 ;  /* 0x0000002525047291 */ /* 0x000fe2000f8f083f */
[----:B-1---5:R-:W-:Y:S01]  /*a550*/  IMAD.MOV.U32 R0, RZ, RZ, R20 ;  /* 0x000000ffff007224 */ /* 0x022fe200078e0014 */
[----:B---3--:R-:W-:Y:S01]  /*a560*/  MOV R4, R21 ;  /* 0x0000001500047202 */ /* 0x008fe20000000f00 */
[----:B0-----:R-:W-:Y:S01]  /*a570*/  IMAD.MOV.U32 R6, RZ, RZ, R12 ;  /* 0x000000ffff067224 */ /* 0x001fe200078e000c */
[----:B------:R-:W-:Y:S01]  /*a580*/  ULOP3.LUT UR4, UR4, 0xfffffffe, URZ, 0xc0, !UPT ;  /* 0xfffffffe04047892 */ /* 0x000fe2000f8ec03f */
[----:B------:R-:W-:Y:S01]  /*a590*/  IMAD.MOV.U32 R7, RZ, RZ, R13 ;  /* 0x000000ffff077224 */ /* 0x000fe200078e000d */
[----:B------:R-:W-:Y:S01]  /*a5a0*/  PRMT R15, R0, 0x5410, R4 ;  /* 0x00005410000f7816 */ /* 0x000fe20000000004 */
[----:B------:R-:W-:Y:S01]  /*a5b0*/  IMAD.MOV.U32 R0, RZ, RZ, R8 ;  /* 0x000000ffff007224 */ /* 0x000fe200078e0008 */
[----:B------:R-:W-:Y:S01]  /*a5c0*/  UIADD3 UR4, UR37, -UR4, URZ ;  /* 0x8000000425047290 */ /* 0x000fe2000fffe03f */
[----:B------:R-:W-:Y:S01]  /*a5d0*/  IMAD.MOV.U32 R4, RZ, RZ, R9 ;  /* 0x000000ffff047224 */ /* 0x000fe200078e0009 */
[----:B--2---:R-:W-:Y:S01]  /*a5e0*/  VIADDMNMX R3, R65, -R200, 0x80, PT ;  /* 0x0000008041037446 */ /* 0x004fe200038009c8 */
[----:B------:R-:W-:Y:S01]  /*a5f0*/  BSSY B1, `(.L_x_8309) ;  /* 0x000000a000017945 */ /* 0x000fe20003800000 */
[----:B------:R-:W-:Y:S01]  /*a600*/  PRMT R54, R6, 0x5410, R7 ;  /* 0x0000541006367816 */ /* 0x000fe20000000007 */
[----:B------:R-:W-:Y:S01]  /*a610*/  IMAD.MOV.U32 R6, RZ, RZ, R11 ;  /* 0x000000ffff067224 */ /* 0x000fe200078e000b */
[----:B------:R-:W-:Y:S01]  /*a620*/  PRMT R0, R0, 0x5410, R4 ;  /* 0x0000541000007816 */ /* 0x000fe20000000004 */
[----:B------:R-:W-:Y:S01]  /*a630*/  IMAD.U32 R5, RZ, RZ, UR4 ;  /* 0x00000004ff057e24 */ /* 0x000fe2000f8e00ff */
[----:B------:R-:W-:Y:S01]  /*a640*/  ISETP.GE.AND P1, PT, R188, R3, PT ;  /* 0x00000003bc00720c */ /* 0x000fe20003f26270 */
[----:B------:R-:W-:-:S03]  /*a650*/  IMAD.MOV.U32 R4, RZ, RZ, R10 ;  /* 0x000000ffff047224 */ /* 0x000fc600078e000a */
[----:B------:R-:W-:-:S04]  /*a660*/  SHF.L.U32 R5, R5, 0x1f, RZ ;  /* 0x0000001f05057819 */ /* 0x000fc800000006ff */
[----:B------:R-:W0:Y:S02]  /*a670*/  SYNCS.PHASECHK.TRANS64.TRYWAIT P0, [R18+URZ+0x28800], R5 ;  /* 0x02880005120075a7 */ /* 0x000e24000800017f */
[----:B0-----:R-:W-:Y:S05]  /*a680*/  @!P0 BRA `(.L_x_8310) ;  /* 0x000001d000688947 */ /* 0x001fea0003800000 */
.L_x_8673:
[----:B------:R-:W-:Y:S05]  /*a690*/  BSYNC B1 ;  /* 0x0000000000017941 */ /* 0x000fea0003800000 */
.L_x_8309:
        /* <DEDUP_REMOVED lines=9> */
[----:B------:R-:W-:Y:S01]  /*a730*/  SHF.R.U32.HI R61, RZ, 0x10, R47 ;  /* 0x00000010ff3d7819 */ /* 0x000fe2000001162f */
[--C-:B------:R-:W-:Y:S01]  /*a740*/  HADD2.F32 R60, -RZ, R66.reuse.H1_H1 ;  /* 0x30000042ff3c7230 */ /* 0x100fe20000004100 */
[--C-:B------:R-:W-:Y:S01]  /*a750*/  SHF.R.U32.HI R63, RZ, 0x10, R49.reuse ;  /* 0x00000010ff3f7819 */ /* 0x100fe20000011631 */
[----:B------:R-:W-:Y:S01]  /*a760*/  HADD2.F32 R62, -RZ, R66.H0_H0 ;  /* 0x20000042ff3e7230 */ /* 0x000fe20000004100 */
[----:B------:R-:W-:Y:S01]  /*a770*/  SHF.R.U64 R67, R48, 0x10, R49 ;  /* 0x0000001030437819 */ /* 0x000fe20000001231 */
[----:B------:R-:W-:Y:S01]  /*a780*/  HADD2.F32 R61, -RZ, R61.H0_H0 ;  /* 0x2000003dff3d7230 */ /* 0x000fe20000004100 */
[----:B------:R-:W-:Y:S01]  /*a790*/  SHF.R.U64 R69, R46, 0x10, R47 ;  /* 0x000000102e457819 */ /* 0x000fe2000000122f */
[----:B------:R-:W-:Y:S02]  /*a7a0*/  HADD2.F32 R63, -RZ, R63.H0_H0 ;  /* 0x2000003fff3f7230 */ /* 0x000fe40000004100 */
[----:B0-----:R-:W-:-:S02]  /*a7b0*/  HADD2.F32 R49, -RZ, R7.H1_H1 ;  /* 0x30000007ff317230 */ /* 0x001fc40000004100 */
[----:B------:R-:W-:Y:S02]  /*a7c0*/  HADD2.F32 R48, -RZ, R7.H0_H0 ;  /* 0x20000007ff307230 */ /* 0x000fe40000004100 */
[--C-:B------:R-:W-:Y:S02]  /*a7d0*/  HADD2.F32 R7, -RZ, R4.reuse.H0_H0 ;  /* 0x20000004ff077230 */ /* 0x100fe40000004100 */
[C---:B------:R-:W-:Y:S01]  /*a7e0*/  FMUL.FTZ R68, R49.reuse, R61 ;  /* 0x0000003d31447220 */ /* 0x040fe20000410000 */
[----:B------:R-:W-:Y:S02]  /*a7f0*/  HADD2.F32 R4, -RZ, R4.H1_H1 ;  /* 0x30000004ff047230 */ /* 0x000fe40000004100 */
[-C--:B------:R-:W-:Y:S01]  /*a800*/  FMUL.FTZ R65, R49, R63.reuse ;  /* 0x0000003f31417220 */ /* 0x080fe20000410000 */
[--C-:B------:R-:W-:Y:S02]  /*a810*/  HADD2.F32 R46, -RZ, R6.reuse.H0_H0 ;  /* 0x20000006ff2e7230 */ /* 0x100fe40000004100 */
[----:B------:R-:W-:Y:S01]  /*a820*/  FFMA.FTZ R70, R48, R63, R68 ;  /* 0x0000003f30467223 */ /* 0x000fe20000010044 */
[----:B------:R-:W-:-:S02]  /*a830*/  HADD2.F32 R47, -RZ, R6.H1_H1 ;  /* 0x30000006ff2f7230 */ /* 0x000fc40000004100 */
[----:B------:R-:W-:Y:S01]  /*a840*/  FMUL.FTZ R66, R4, R62 ;  /* 0x0000003e04427220 */ /* 0x000fe20000410000 */
[--C-:B------:R-:W-:Y:S02]  /*a850*/  HADD2.F32 R49, -RZ, R64.reuse.H0_H0 ;  /* 0x20000040ff317230 */ /* 0x100fe40000004100 */
[----:B------:R-:W-:Y:S01]  /*a860*/  FFMA.FTZ R65, R48, R61, -R65 ;  /* 0x0000003d30417223 */ /* 0x000fe20000010841 */
[--C-:B------:R-:W-:Y:S02]  /*a870*/  HADD2.F32 R6, -RZ, R5.reuse.H0_H0 ;  /* 0x20000005ff067230 */ /* 0x100fe40000004100 */
[-C--:B------:R-:W-:Y:S01]  /*a880*/  FMUL.FTZ R68, R4, R60.reuse ;  /* 0x0000003c04447220 */ /* 0x080fe20000410000 */
[----:B------:R-:W-:Y:S02]  /*a890*/  HADD2.F32 R64, -RZ, R64.H1_H1 ;  /* 0x30000040ff407230 */ /* 0x000fe40000004100 */
[----:B------:R-:W-:Y:S01]  /*a8a0*/  FFMA.FTZ R66, R7, R60, -R66 ;  /* 0x0000003c07427223 */ /* 0x000fe20000010842 */
[----:B------:R-:W-:-:S02]  /*a8b0*/  HADD2.F32 R5, -RZ, R5.H1_H1 ;  /* 0x30000005ff057230 */ /* 0x000fc40000004100 */
[----:B------:R-:W-:Y:S01]  /*a8c0*/  FFMA.FTZ R61, R7, R62, R68 ;  /* 0x0000003e073d7223 */ /* 0x000fe20000010044 */
[----:B------:R-:W-:Y:S02]  /*a8d0*/  HADD2.F32 R48, -RZ, R67.H0_H0 ;  /* 0x20000043ff307230 */ /* 0x000fe40000004100 */
[CC--:B------:R-:W-:Y:S01]  /*a8e0*/  FMUL.FTZ R63, R47.reuse, R49.reuse ;  /* 0x000000312f3f7220 */ /* 0x0c0fe20000410000 */
[----:B------:R-:W-:Y:S02]  /*a8f0*/  HADD2.F32 R4, -RZ, R69.H0_H0 ;  /* 0x20000045ff047230 */ /* 0x000fe40000004100 */
[----:B------:R-:W-:Y:S01]  /*a900*/  FMUL.FTZ R60, R47, R64 ;  /* 0x000000402f3c7220 */ /* 0x000fe20000410000 */
        /* <DEDUP_REMOVED lines=10> */
[----:B------:R0:W-:Y:S02]  /*a9b0*/  STS.128 [R214], R4 ;  /* 0x00000004d6007388 */ /* 0x0001e40000000c00 */
.L_x_8314:
[----:B------:R-:W-:Y:S05]  /*a9c0*/  BSYNC B2 ;  /* 0x0000000000027941 */ /* 0x000fea0003800000 */
.L_x_8313:
[----:B------:R-:W-:Y:S05]  /*a9d0*/  @P1 BRA `(.L_x_8312) ;  /* 0x0000000000a81947 */ /* 0x000fea0003800000 */
[----:B0-----:R-:W0:Y:S01]  /*a9e0*/  LDS.128 R4, [R214+0x4000] ;  /* 0x00400000d6047984 */ /* 0x001e220000000c00 */
        /* <DEDUP_REMOVED lines=11> */
[CC--:B------:R-:W-:Y:S01]  /*aaa0*/  FMUL.FTZ R49, R41.reuse, R48.reuse ;  /* 0x0000003029317220 */ /* 0x0c0fe20000410000 */
[----:B------:R-:W-:Y:S01]  /*aab0*/  FMUL.FTZ R41, R41, R47 ;  /* 0x0000002f29297220 */ /* 0x000fe20000410000 */
[----:B------:R-:W-:Y:S02]  /*aac0*/  HADD2.F32 R4, -RZ, R4.H1_H1 ;  /* 0x30000004ff047230 */ /* 0x000fe40000004100 */
[--C-:B------:R-:W-:Y:S02]  /*aad0*/  HADD2.F32 R38, -RZ, R6.reuse.H0_H0 ;  /* 0x20000006ff267230 */ /* 0x100fe40000004100 */
[----:B------:R-:W-:Y:S01]  /*aae0*/  FFMA.FTZ R62, R40, R48, R41 ;  /* 0x00000030283e7223 */ /* 0x000fe20000010029 */
[----:B------:R-:W-:-:S02]  /*aaf0*/  HADD2.F32 R39, -RZ, R6.H1_H1 ;  /* 0x30000006ff277230 */ /* 0x000fc40000004100 */
[----:B------:R-:W-:Y:S01]  /*ab00*/  FMUL.FTZ R60, R4, R59 ;  /* 0x0000003b043c7220 */ /* 0x000fe20000410000 */
[--C-:B------:R-:W-:Y:S02]  /*ab10*/  HADD2.F32 R41, -RZ, R58.reuse.H1_H1 ;  /* 0x3000003aff297230 */ /* 0x100fe40000004100 */
[----:B------:R-:W-:Y:S01]  /*ab20*/  FFMA.FTZ R49, R40, R47, -R49 ;  /* 0x0000002f28317223 */ /* 0x000fe20000010831 */
[--C-:B------:R-:W-:Y:S02]  /*ab30*/  HADD2.F32 R6, -RZ, R5.reuse.H0_H0 ;  /* 0x20000005ff067230 */ /* 0x100fe40000004100 */
[-C--:B------:R-:W-:Y:S01]  /*ab40*/  FMUL.FTZ R48, R4, R46.reuse ;  /* 0x0000002e04307220 */ /* 0x080fe20000410000 */
[----:B------:R-:W-:Y:S02]  /*ab50*/  HADD2.F32 R58, -RZ, R58.H0_H0 ;  /* 0x2000003aff3a7230 */ /* 0x000fe40000004100 */
        /* <DEDUP_REMOVED lines=18> */
.L_x_8312:
[----:B------:R-:W-:Y:S05]  /*ac80*/  BSYNC B1 ;  /* 0x0000000000017941 */ /* 0x000fea0003800000 */
.L_x_8311:
        /* <DEDUP_REMOVED lines=10> */
[----:B------:R-:W-:Y:S02]  /*ad30*/  SHF.R.U64 R49, R44, 0x10, R45 ;  /* 0x000000102c317819 */ /* 0x000fe4000000122d */
[----:B------:R-:W-:Y:S02]  /*ad40*/  SHF.R.U32.HI R44, RZ, 0x10, R43 ;  /* 0x00000010ff2c7819 */ /* 0x000fe4000001162b */
[----:B------:R-:W-:Y:S02]  /*ad50*/  SHF.R.U32.HI R45, RZ, 0x10, R45 ;  /* 0x00000010ff2d7819 */ /* 0x000fe4000001162d */
[----:B------:R-:W-:Y:S01]  /*ad60*/  SHF.R.U64 R47, R42, 0x10, R43 ;  /* 0x000000102a2f7819 */ /* 0x000fe2000000122b */
[----:B------:R-:W-:Y:S02]  /*ad70*/  HADD2.F32 R44, -RZ, R44.H0_H0 ;  /* 0x2000002cff2c7230 */ /* 0x000fe40000004100 */
[----:B------:R-:W-:-:S02]  /*ad80*/  HADD2.F32 R43, -RZ, R45.H0_H0 ;  /* 0x2000002dff2b7230 */ /* 0x000fc40000004100 */
[--C-:B------:R-:W-:Y:S02]  /*ad90*/  HADD2.F32 R42, -RZ, R57.reuse.H1_H1 ;  /* 0x30000039ff2a7230 */ /* 0x100fe40000004100 */
[----:B------:R-:W-:Y:S02]  /*ada0*/  HADD2.F32 R57, -RZ, R57.H0_H0 ;  /* 0x20000039ff397230 */ /* 0x000fe40000004100 */
[--C-:B0-----:R-:W-:Y:S02]  /*adb0*/  HADD2.F32 R41, -RZ, R7.reuse.H1_H1 ;  /* 0x30000007ff297230 */ /* 0x101fe40000004100 */
[----:B------:R-:W-:Y:S02]  /*adc0*/  HADD2.F32 R40, -RZ, R7.H0_H0 ;  /* 0x20000007ff287230 */ /* 0x000fe40000004100 */
[--C-:B------:R-:W-:Y:S02]  /*add0*/  HADD2.F32 R7, -RZ, R4.reuse.H0_H0 ;  /* 0x20000004ff077230 */ /* 0x100fe40000004100 */
[C---:B------:R-:W-:Y:S01]  /*ade0*/  FMUL.FTZ R45, R41.reuse, R44 ;  /* 0x0000002c292d7220 */ /* 0x040fe20000410000 */
[----:B------:R-:W-:Y:S01]  /*adf0*/  FMUL.FTZ R41, R41, R43 ;  /* 0x0000002b29297220 */ /* 0x000fe20000410000 */
[----:B------:R-:W-:-:S02]  /*ae00*/  HADD2.F32 R4, -RZ, R4.H1_H1 ;  /* 0x30000004ff047230 */ /* 0x000fc40000004100 */
[--C-:B------:R-:W-:Y:S02]  /*ae10*/  HADD2.F32 R38, -RZ, R6.reuse.H0_H0 ;  /* 0x20000006ff267230 */ /* 0x100fe40000004100 */
[----:B------:R-:W-:Y:S01]  /*ae20*/  FFMA.FTZ R48, R40, R44, R41 ;  /* 0x0000002c28307223 */ /* 0x000fe20000010029 */
[----:B------:R-:W-:Y:S02]  /*ae30*/  HADD2.F32 R39, -RZ, R6.H1_H1 ;  /* 0x30000006ff277230 */ /* 0x000fe40000004100 */
[----:B------:R-:W-:Y:S01]  /*ae40*/  FMUL.FTZ R46, R4, R57 ;  /* 0x00000039042e7220 */ /* 0x000fe20000410000 */
[--C-:B------:R-:W-:Y:S02]  /*ae50*/  HADD2.F32 R41, -RZ, R56.reuse.H1_H1 ;  /* 0x30000038ff297230 */ /* 0x100fe40000004100 */
[----:B------:R-:W-:Y:S01]  /*ae60*/  FFMA.FTZ R45, R40, R43, -R45 ;  /* 0x0000002b282d7223 */ /* 0x000fe2000001082d */
[----:B------:R-:W-:Y:S02]  /*ae70*/  HADD2.F32 R6, -RZ, R5.H0_H0 ;  /* 0x20000005ff067230 */ /* 0x000fe40000004100 */
[----:B------:R-:W-:Y:S01]  /*ae80*/  FMUL.FTZ R44, R4, R42 ;  /* 0x0000002a042c7220 */ /* 0x000fe20000410000 */
[----:B------:R-:W-:-:S02]  /*ae90*/  HADD2.F32 R56, -RZ, R56.H0_H0 ;  /* 0x20000038ff387230 */ /* 0x000fc40000004100 */
[C---:B------:R-:W-:Y:S01]  /*aea0*/  FFMA.FTZ R46, R7.reuse, R42, -R46 ;  /* 0x0000002a072e7223 */ /* 0x040fe2000001082e */
[----:B------:R-:W-:Y:S02]  /*aeb0*/  HADD2.F32 R5, -RZ, R5.H1_H1 ;  /* 0x30000005ff057230 */ /* 0x000fe40000004100 */
        /* <DEDUP_REMOVED lines=16> */
.L_x_8318:
[----:B------:R-:W-:Y:S05]  /*afc0*/  BSYNC B2 ;  /* 0x0000000000027941 */ /* 0x000fea0003800000 */
.L_x_8317:
[----:B------:R-:W-:Y:S05]  /*afd0*/  @P1 BRA `(.L_x_8316) ;  /* 0x0000000000a81947 */ /* 0x000fea0003800000 */
[----:B0-----:R-:W0:Y:S01]  /*afe0*/  LDS.128 R4, [R214+0x5000] ;  /* 0x00500000d6047984 */ /* 0x001e220000000c00 */
        /* <DEDUP_REMOVED lines=41> */
.L_x_8316:
[----:B------:R-:W-:Y:S05]  /*b280*/  BSYNC B1 ;  /* 0x0000000000017941 */ /* 0x000fea0003800000 */
.L_x_8315:
        /* <DEDUP_REMOVED lines=18> */
[--C-:B------:R-:W-:Y:S02]  /*b3b0*/  HADD2.F32 R32, -RZ, R55.reuse.H0_H0 ;  /* 0x20000037ff207230 */ /* 0x100fe40000004100 */
[----:B------:R-:W-:Y:S02]  /*b3c0*/  HADD2.F32 R55, -RZ, R55.H1_H1 ;  /* 0x30000037ff377230 */ /* 0x000fe40000004100 */
[--C-:B0-----:R-:W-:Y:S02]  /*b3d0*/  HADD2.F32 R31, -RZ, R7.reuse.H1_H1 ;  /* 0x30000007ff1f7230 */ /* 0x101fe40000004100 */
[----:B------:R-:W-:Y:S02]  /*b3e0*/  HADD2.F32 R30, -RZ, R7.H0_H0 ;  /* 0x20000007ff1e7230 */ /* 0x000fe40000004100 */
[--C-:B------:R-:W-:Y:S02]  /*b3f0*/  HADD2.F32 R7, -RZ, R4.reuse.H0_H0 ;  /* 0x20000004ff077230 */ /* 0x100fe40000004100 */
[----:B------:R-:W-:Y:S01]  /*b400*/  FMUL.FTZ R40, R31, R33 ;  /* 0x000000211f287220 */ /* 0x000fe20000410000 */
[----:B------:R-:W-:-:S02]  /*b410*/  HADD2.F32 R4, -RZ, R4.H1_H1 ;  /* 0x30000004ff047230 */ /* 0x000fc40000004100 */
[-C--:B------:R-:W-:Y:S01]  /*b420*/  FMUL.FTZ R39, R31, R35.reuse ;  /* 0x000000231f277220 */ /* 0x080fe20000410000 */
[--C-:B------:R-:W-:Y:S02]  /*b430*/  HADD2.F32 R28, -RZ, R6.reuse.H0_H0 ;  /* 0x20000006ff1c7230 */ /* 0x100fe40000004100 */
[----:B------:R-:W-:Y:S01]  /*b440*/  FFMA.FTZ R42, R30, R35, R40 ;  /* 0x000000231e2a7223 */ /* 0x000fe20000010028 */
[----:B------:R-:W-:Y:S02]  /*b450*/  HADD2.F32 R29, -RZ, R6.H1_H1 ;  /* 0x30000006ff1d7230 */ /* 0x000fe40000004100 */
[----:B------:R-:W-:Y:S01]  /*b460*/  FMUL.FTZ R38, R4, R34 ;  /* 0x0000002204267220 */ /* 0x000fe20000410000 */
[--C-:B------:R-:W-:Y:S02]  /*b470*/  HADD2.F32 R6, -RZ, R5.reuse.H0_H0 ;  /* 0x20000005ff067230 */ /* 0x100fe40000004100 */
[----:B------:R-:W-:Y:S01]  /*b480*/  FFMA.FTZ R39, R30, R33, -R39 ;  /* 0x000000211e277223 */ /* 0x000fe20000010827 */
[----:B------:R-:W-:Y:S01]  /*b490*/  FMUL.FTZ R40, R4, R32 ;  /* 0x0000002004287220 */ /* 0x000fe20000410000 */
[----:B------:R-:W-:-:S02]  /*b4a0*/  HADD2.F32 R5, -RZ, R5.H1_H1 ;  /* 0x30000005ff057230 */ /* 0x000fc40000004100 */
[C---:B------:R-:W-:Y:S01]  /*b4b0*/  FFMA.FTZ R38, R7.reuse, R32, -R38 ;  /* 0x0000002007267223 */ /* 0x040fe20000010826 */
[----:B------:R-:W-:Y:S02]  /*b4c0*/  HADD2.F32 R30, -RZ, R41.H0_H0 ;  /* 0x20000029ff1e7230 */ /* 0x000fe40000004100 */
        /* <DEDUP_REMOVED lines=15> */
.L_x_8322:
[----:B------:R-:W-:Y:S05]  /*b5c0*/  BSYNC B2 ;  /* 0x0000000000027941 */ /* 0x000fea0003800000 */
.L_x_8321:
        /* <DEDUP_REMOVED lines=43> */
.L_x_8320:
[----:B------:R-:W-:Y:S05]  /*b880*/  BSYNC B1 ;  /* 0x0000000000017941 */ /* 0x000fea0003800000 */
.L_x_8319:
        /* <DEDUP_REMOVED lines=50> */
.L_x_8325:
[----:B------:R-:W-:Y:S05]  /*bbb0*/  BSYNC B1 ;  /* 0x0000000000017941 */ /* 0x000fea0003800000 */
.L_x_8324:
[----:B------:R-:W-:Y:S05]  /*bbc0*/  @P1 BRA `(.L_x_8323) ;  /* 0x0000002800001947 */ /* 0x000fea0003800000 */
[----:B0-----:R-:W0:Y:S01]  /*bbd0*/  LDS.128 R4, [R214+0x7000] ;  /* 0x00700000d6047984 */ /* 0x001e220000000c00 */
        /* <DEDUP_REMOVED lines=27> */
[----:B------:R-:W-:Y:S02]  /*bd90*/  HADD2.F32 R0, -RZ, R25.H0_H0 ;  /* 0x20000019ff007230 */ /* 0x000fe40000004100 */
[CC--:B------:R-:W-:Y:S01]  /*bda0*/  FMUL.FTZ R12, R8.reuse, R9.reuse ;  /* 0x00000009080c7220 */ /* 0x0c0fe20000410000 */
[----:B------:R-:W-:Y:S01]  /*bdb0*/  FMUL.FTZ R8, R8, R14 ;  /* 0x0000000e08087220 */ /* 0x000fe20000410000 */
[C---:B------:R-:W-:Y:S01]  /*bdc0*/  FMUL.FTZ R11, R5.reuse, R4 ;  /* 0x00000004050b7220 */ /* 0x040fe20000410000 */
[----:B------:R-:W-:Y:S01]  /*bdd0*/  FMUL.FTZ R13, R5, R0 ;  /* 0x00000000050d7220 */ /* 0x000fe20000410000 */
[C---:B------:R-:W-:Y:S02]  /*bde0*/  FFMA.FTZ R12, R7.reuse, R14, -R12 ;  /* 0x0000000e070c7223 */ /* 0x040fe4000001080c */
[C---:B------:R-:W-:Y:S01]  /*bdf0*/  FFMA.FTZ R5, R6.reuse, R0, -R11 ;  /* 0x0000000006057223 */ /* 0x040fe2000001080b */
[----:B------:R-:W-:Y:S01]  /*be00*/  FFMA.FTZ R9, R7, R9, R8 ;  /* 0x0000000907097223 */ /* 0x000fe20000010008 */
[----:B------:R-:W-:Y:S01]  /*be10*/  FFMA.FTZ R0, R6, R4, R13 ;  /* 0x0000000406007223 */ /* 0x000fe2000001000d */
[----:B------:R-:W-:-:S02]  /*be20*/  F2FP.F16.F32.PACK_AB R7, R15, R20 ;  /* 0x000000140f07723e */ /* 0x000fc400000000ff */
[----:B------:R-:W-:Y:S02]  /*be30*/  F2FP.F16.F32.PACK_AB R4, R3, R10 ;  /* 0x0000000a0304723e */ /* 0x000fe400000000ff */
[----:B------:R-:W-:Y:S02]  /*be40*/  F2FP.F16.F32.PACK_AB R6, R9, R12 ;  /* 0x0000000c0906723e */ /* 0x000fe400000000ff */
[----:B------:R-:W-:-:S05]  /*be50*/  F2FP.F16.F32.PACK_AB R5, R0, R5 ;  /* 0x000000050005723e */ /* 0x000fca00000000ff */
[----:B------:R0:W-:Y:S01]  /*be60*/  STS.128 [R214+0x7000], R4 ;  /* 0x00700004d6007388 */ /* 0x0001e20000000c00 */
[----:B------:R-:W-:Y:S05]  /*be70*/  BRA `(.L_x_8323) ;  /* 0x0000002400547947 */ /* 0x000fea0003800000 */
.L_x_8296:
[----:B------:R-:W0:Y:S01]  /*be80*/  LDC R5, c[0x0][0x448] ;  /* 0x00011200ff057b82 */ /* 0x000e220000000800 */
[----:B------:R-:W-:Y:S01]  /*be90*/  ULDC.64 UR4, c[0x0][0x3f8] ;  /* 0x0000fe0000047ab9 */ /* 0x000fe20000000a00 */
[----:B------:R-:W-:Y:S01]  /*bea0*/  MOV R27, R29 ;  /* 0x0000001d001b7202 */ /* 0x000fe20000000f00 */
[----:B------:R-:W-:Y:S01]  /*beb0*/  ULDC.64 UR6, c[0x0][0x408] ;  /* 0x0001020000067ab9 */ /* 0x000fe20000000a00 */
        /* <DEDUP_REMOVED lines=23> */
[----:B------:R-:W0:Y:S01]  /*c030*/  LDC R53, c[0x0][0x3f4] ;  /* 0x0000fd00ff357b82 */ /* 0x000e220000000800 */
[----:B------:R-:W3:Y:S01]  /*c040*/  SHFL.IDX PT, R4, R32, RZ, 0x181f ;  /* 0x00181fff20047589 */ /* 0x000ee200000e0000 */
[----:B------:R-:W-:-:S03]  /*c050*/  IMAD R3, R196, R5, RZ ;  /* 0x00000005c4037224 */ /* 0x000fc600078e02ff */
[----:B------:R-:W5:Y:S04]  /*c060*/  SHFL.IDX PT, R0, R35, RZ, 0x181f ;  /* 0x00181fff23007589 */ /* 0x000f6800000e0000 */
[----:B------:R-:W1:Y:S04]  /*c070*/  SHFL.IDX PT, R14, R34, RZ, 0x181f ;  /* 0x00181fff220e7589 */ /* 0x000e6800000e0000 */
[----:B------:R-:W2:Y:S01]  /*c080*/  SHFL.IDX PT, R5, R33, RZ, 0x181f ;  /* 0x00181fff21057589 */ /* 0x000ea200000e0000 */
[----:B0-----:R-:W-:-:S04]  /*c090*/  ISETP.GE.AND P0, PT, R16, R53, PT ;  /* 0x000000351000720c */ /* 0x001fc80003f06270 */
[----:B------:R-:W-:-:S13]  /*c0a0*/  ISETP.GE.OR P1, PT, R54, R3, P0 ;  /* 0x000000033600720c */ /* 0x000fda0000726670 */
[C---:B------:R-:W-:Y:S01]  /*c0b0*/  @!P1 IMAD.SHL.U32 R21, R16.reuse, 0x2, RZ ;  /* 0x0000000210159824 */ /* 0x040fe200078e00ff */
[----:B------:R-:W-:-:S04]  /*c0c0*/  @!P1 SHF.L.U64.HI R6, R16, 0x1, R17 ;  /* 0x0000000110069819 */ /* 0x000fc80000010211 */
[----:B---3--:R-:W-:-:S05]  /*c0d0*/  @!P1 IADD3 R4, P2, R4, R21, RZ ;  /* 0x0000001504049210 */ /* 0x008fca0007f5e0ff */
[----:B-----5:R-:W-:Y:S02]  /*c0e0*/  @!P1 IMAD.X R7, R0, 0x1, R6, P2 ;  /* 0x0000000100079824 */ /* 0x020fe400010e0606 */
[----:B------:R-:W-:Y:S02]  /*c0f0*/  @!P1 IMAD.MOV.U32 R8, RZ, RZ, R4 ;  /* 0x000000ffff089224 */ /* 0x000fe400078e0004 */
[----:B------:R-:W-:-:S06]  /*c100*/  @!P1 IMAD.MOV.U32 R9, RZ, RZ, R7 ;  /* 0x000000ffff099224 */ /* 0x000fcc00078e0007 */
[----:B------:R-:W3:Y:S01]  /*c110*/  @!P1 LD.E.128 R8, desc[UR52][R8.64] ;  /* 0x0000003408089980 */ /* 0x000ee2000c101d00 */
[----:B-1----:R-:W-:-:S05]  /*c120*/  @!P1 IADD3 R14, P2, R14, R21, RZ ;  /* 0x000000150e0e9210 */ /* 0x002fca0007f5e0ff */
[----:B--2---:R-:W-:Y:S02]  /*c130*/  @!P1 IMAD.X R5, R5, 0x1, R6, P2 ;  /* 0x0000000105059824 */ /* 0x004fe400010e0606 */
[----:B------:R-:W-:-:S06]  /*c140*/  @!P1 IMAD.MOV.U32 R4, RZ, RZ, R14 ;  /* 0x000000ffff049224 */ /* 0x000fcc00078e000e */
[----:B------:R-:W2:Y:S01]  /*c150*/  @!P1 LD.E.128 R4, desc[UR52][R4.64] ;  /* 0x0000003404049980 */ /* 0x000ea2000c101d00 */
[----:B------:R-:W-:Y:S02]  /*c160*/  CS2R R48, SRZ ;  /* 0x0000000000307805 */ /* 0x000fe4000001ff00 */
[----:B------:R-:W-:Y:S02]  /*c170*/  CS2R R20, SRZ ;  /* 0x0000000000147805 */ /* 0x000fe4000001ff00 */
[----:B------:R-:W-:Y:S01]  /*c180*/  CS2R R50, SRZ ;  /* 0x0000000000327805 */ /* 0x000fe2000001ff00 */
[----:B------:R0:W1:Y:S01]  /*c190*/  SHFL.IDX PT, R14, R34, 0x1, 0x181f ;  /* 0x00381f00220e7f89 */ /* 0x00006200000e0000 */
[----:B------:R-:W-:Y:S02]  /*c1a0*/  CS2R R38, SRZ ;  /* 0x0000000000267805 */ /* 0x000fe4000001ff00 */
[----:B------:R-:W-:Y:S02]  /*c1b0*/  CS2R R24, SRZ ;  /* 0x0000000000187805 */ /* 0x000fe4000001ff00 */
[----:B---3--:R-:W-:Y:S01]  /*c1c0*/  @!P1 MOV R48, R8 ;  /* 0x0000000800309202 */ /* 0x008fe20000000f00 */
[----:B------:R-:W-:Y:S01]  /*c1d0*/  @!P1 IMAD.MOV.U32 R49, RZ, RZ, R9 ;  /* 0x000000ffff319224 */ /* 0x000fe200078e0009 */
[----:B------:R0:W3:Y:S01]  /*c1e0*/  SHFL.IDX PT, R8, R32, 0x1, 0x181f ;  /* 0x00381f0020087f89 */ /* 0x0000e200000e0000 */
[----:B------:R-:W-:-:S02]  /*c1f0*/  @!P1 IMAD.MOV.U32 R50, RZ, RZ, R10 ;  /* 0x000000ffff329224 */ /* 0x000fc400078e000a */
[----:B------:R-:W-:Y:S01]  /*c200*/  IMAD.MOV.U32 R0, RZ, RZ, R48 ;  /* 0x000000ffff007224 */ /* 0x000fe200078e0030 */
[----:B------:R0:W0:Y:S01]  /*c210*/  SHFL.IDX PT, R9, R33, 0x1, 0x181f ;  /* 0x00381f0021097f89 */ /* 0x00002200000e0000 */
[----:B------:R-:W-:Y:S02]  /*c220*/  IMAD.MOV.U32 R12, RZ, RZ, R49 ;  /* 0x000000ffff0c7224 */ /* 0x000fe400078e0031 */
[----:B------:R-:W-:Y:S01]  /*c230*/  @!P1 IMAD.MOV.U32 R51, RZ, RZ, R11 ;  /* 0x000000ffff339224 */ /* 0x000fe200078e000b */
[----:B------:R-:W-:Y:S01]  /*c240*/  PRMT R64, R64, 0x5410, R0 ;  /* 0x0000541040407816 */ /* 0x000fe20000000000 */
[----:B------:R-:W-:Y:S01]  /*c250*/  IMAD.MOV.U32 R10, RZ, RZ, R50 ;  /* 0x000000ffff0a7224 */ /* 0x000fe200078e0032 */
[----:B------:R0:W0:Y:S01]  /*c260*/  SHFL.IDX PT, R0, R35, 0x1, 0x181f ;  /* 0x00381f0023007f89 */ /* 0x00002200000e0000 */
[----:B------:R-:W-:Y:S01]  /*c270*/  IMAD.MOV.U32 R11, RZ, RZ, R51 ;  /* 0x000000ffff0b7224 */ /* 0x000fe200078e0033 */
[----:B--2---:R-:W-:Y:S01]  /*c280*/  @!P1 MOV R20, R6 ;  /* 0x0000000600149202 */ /* 0x004fe20000000f00 */
[----:B------:R-:W-:Y:S01]  /*c290*/  @!P1 IMAD.MOV.U32 R38, RZ, RZ, R4 ;  /* 0x000000ffff269224 */ /* 0x000fe200078e0004 */
[----:B------:R-:W-:Y:S01]  /*c2a0*/  PRMT R66, R12, 0x7610, R66 ;  /* 0x000076100c427816 */ /* 0x000fe20000000042 */
[----:B------:R-:W-:Y:S01]  /*c2b0*/  @!P1 IMAD.MOV.U32 R39, RZ, RZ, R5 ;  /* 0x000000ffff279224 */ /* 0x000fe200078e0005 */
[----:B------:R-:W-:Y:S01]  /*c2c0*/  PRMT R37, R10, 0x5410, R11 ;  /* 0x000054100a257816 */ /* 0x000fe2000000000b */
[----:B------:R-:W-:-:S02]  /*c2d0*/  @!P1 IMAD.MOV.U32 R21, RZ, RZ, R7 ;  /* 0x000000ffff159224 */ /* 0x000fc400078e0007 */
[----:B------:R-:W-:Y:S02]  /*c2e0*/  IMAD.MOV.U32 R4, RZ, RZ, R38 ;  /* 0x000000ffff047224 */ /* 0x000fe400078e0026 */
[----:B------:R-:W-:Y:S02]  /*c2f0*/  IMAD.MOV.U32 R5, RZ, RZ, R39 ;  /* 0x000000ffff057224 */ /* 0x000fe400078e0027 */
[----:B------:R-:W-:Y:S02]  /*c300*/  IMAD.MOV.U32 R6, RZ, RZ, R20 ;  /* 0x000000ffff067224 */ /* 0x000fe400078e0014 */
[----:B------:R-:W-:Y:S01]  /*c310*/  IMAD.MOV.U32 R7, RZ, RZ, R21 ;  /* 0x000000ffff077224 */ /* 0x000fe200078e0015 */
[----:B------:R-:W-:Y:S02]  /*c320*/  PRMT R66, R66, 0x5410, R5 ;  /* 0x0000541042427816 */ /* 0x000fe40000000005 */
[----:B------:R-:W-:Y:S02]  /*c330*/  PRMT R65, R6, 0x5410, R4 ;  /* 0x0000541006417816 */ /* 0x000fe40000000004 */
[----:B-1-3--:R-:W-:-:S07]  /*c340*/  PRMT R64, R7, 0x7610, R64 ;  /* 0x0000761007407816 */ /* 0x00afce0000000040 */
.L_x_8683:
[----:B------:R-:W-:Y:S01]  /*c350*/  VIADD R4, R54, 0x20 ;  /* 0x0000002036047836 */ /* 0x000fe20000000000 */
[----:B------:R-:W-:Y:S01]  /*c360*/  BSSY B1, `(.L_x_8327) ;  /* 0x0000012000017945 */ /* 0x000fe20003800000 */
[----:B------:R-:W-:Y:S02]  /*c370*/  CS2R R26, SRZ ;  /* 0x00000000001a7805 */ /* 0x000fe4000001ff00 */
[----:B------:R-:W-:Y:S02]  /*c380*/  CS2R R6, SRZ ;  /* 0x0000000000067805 */ /* 0x000fe4000001ff00 */
[----:B------:R-:W-:Y:S02]  /*c390*/  ISETP.GE.AND P1, PT, R4, R3, PT ;  /* 0x000000030400720c */ /* 0x000fe40003f26270 */
[----:B------:R-:W-:-:S11]  /*c3a0*/  CS2R R4, SRZ ;  /* 0x0000000000047805 */ /* 0x000fd6000001ff00 */
[----:B------:R-:W-:Y:S05]  /*c3b0*/  @P1 BRA `(.L_x_8328) ;  /* 0x0000000000301947 */ /* 0x000fea0003800000 */
[----:B------:R-:W-:Y:S02]  /*c3c0*/  CS2R R26, SRZ ;  /* 0x00000000001a7805 */ /* 0x000fe4000001ff00 */
[----:B------:R-:W-:Y:S02]  /*c3d0*/  CS2R R4, SRZ ;  /* 0x0000000000047805 */ /* 0x000fe4000001ff00 */
[----:B------:R-:W-:Y:S01]  /*c3e0*/  CS2R R6, SRZ ;  /* 0x0000000000067805 */ /* 0x000fe2000001ff00 */
[----:B------:R-:W-:Y:S06]  /*c3f0*/  @P0 BRA `(.L_x_8328) ;  /* 0x0000000000200947 */ /* 0x000fec0003800000 */
[C---:B------:R-:W-:Y:S01]  /*c400*/  IMAD.SHL.U32 R15, R16.reuse, 0x2, RZ ;  /* 0x00000002100f7824 */ /* 0x040fe200078e00ff */
[----:B------:R-:W-:-:S04]  /*c410*/  SHF.L.U64.HI R6, R16, 0x1, R17 ;  /* 0x0000000110067819 */ /* 0x000fc80000010211 */
[-C--:B------:R-:W-:Y:S02]  /*c420*/  IADD3 R4, P1, R8, R15.reuse, RZ ;  /* 0x0000000f08047210 */ /* 0x080fe40007f3e0ff */
[----:B------:R-:W-:-:S03]  /*c430*/  IADD3 R14, P2, R14, R15, RZ ;  /* 0x0000000f0e0e7210 */ /* 0x000fc60007f5e0ff */
[--C-:B0-----:R-:W-:Y:S02]  /*c440*/  IMAD.X R5, R0, 0x1, R6.reuse, P1 ;  /* 0x0000000100057824 */ /* 0x101fe400008e0606 */
[----:B------:R-:W-:-:S04]  /*c450*/  IMAD.X R15, R9, 0x1, R6, P2 ;  /* 0x00000001090f7824 */ /* 0x000fc800010e0606 */
[----:B------:R-:W5:Y:S04]  /*c460*/  LD.E.128 R4, desc[UR52][R4.64] ;  /* 0x0000003404047980 */ /* 0x000f68000c101d00 */
[----:B------:R1:W5:Y:S02]  /*c470*/  LD.E.128 R24, desc[UR52][R14.64] ;  /* 0x000000340e187980 */ /* 0x000364000c101d00 */
.L_x_8328:
[----:B------:R-:W-:Y:S05]  /*c480*/  BSYNC B1 ;  /* 0x0000000000017941 */ /* 0x000fea0003800000 */
.L_x_8327:
[----:B-----5:R-:W-:Y:S01]  /*c490*/  IMAD.MOV.U32 R8, RZ, RZ, R25 ;  /* 0x000000ffff087224 */ /* 0x020fe200078e0019 */
[----:B0-----:R-:W-:Y:S01]  /*c4a0*/  MOV R0, R24 ;  /* 0x0000001800007202 */ /* 0x001fe20000000f00 */
        /* <DEDUP_REMOVED lines=9> */
[----:B------:R-:W-:-:S04]  /*c540*/  PRMT R57, R0, 0x5410, R8 ;  /* 0x0000541000397816 */ /* 0x000fc80000000008 */
[----:B------:R-:W-:Y:S01]  /*c550*/  PRMT R58, R9, 0x5410, R10 ;  /* 0x00005410093a7816 */ /* 0x000fe2000000000a */
[----:B------:R-:W-:Y:S06]  /*c560*/  BRA.DIV UR4, `(.L_x_8329) ;  /* 0x000001ba04307947 */ /* 0x000fec000b800000 */
[----:B------:R-:W0:Y:S01]  /*c570*/  SHFL.IDX PT, R8, R32, 0x2, 0x181f ;  /* 0x00581f0020087f89 */ /* 0x000e2200000e0000 */
[----:B------:R-:W-:-:S03]  /*c580*/  VIADD R10, R54, 0x40 ;  /* 0x00000040360a7836 */ /* 0x000fc60000000000 */
[----:B------:R-:W2:Y:S02]  /*c590*/  SHFL.IDX PT, R0, R35, 0x2, 0x181f ;  /* 0x00581f0023007f89 */ /* 0x000ea400000e0000 */
[----:B------:R-:W-:Y:S02]  /*c5a0*/  ISETP.GE.OR P1, PT, R10, R3, P0 ;  /* 0x000000030a00720c */ /* 0x000fe40000726670 */
[----:B-1----:R-:W1:Y:S04]  /*c5b0*/  SHFL.IDX PT, R14, R34, 0x2, 0x181f ;  /* 0x00581f00220e7f89 */ /* 0x002e6800000e0000 */
[----:B------:R-:W3:Y:S07]  /*c5c0*/  SHFL.IDX PT, R28, R33, 0x2, 0x181f ;  /* 0x00581f00211c7f89 */ /* 0x000eee00000e0000 */
[C---:B------:R-:W-:Y:S01]  /*c5d0*/  @!P1 IMAD.SHL.U32 R31, R16.reuse, 0x2, RZ ;  /* 0x00000002101f9824 */ /* 0x040fe200078e00ff */
[----:B------:R-:W-:-:S04]  /*c5e0*/  @!P1 SHF.L.U64.HI R29, R16, 0x1, R17 ;  /* 0x00000001101d9819 */ /* 0x000fc80000010211 */
[----:B0-----:R-:W-:-:S04]  /*c5f0*/  @!P1 IADD3 R8, P2, R8, R31, RZ ;  /* 0x0000001f08089210 */ /* 0x001fc80007f5e0ff */
[----:B--2---:R-:W-:-:S06]  /*c600*/  @!P1 IADD3.X R9, R0, R29, RZ, P2, !PT ;  /* 0x0000001d00099210 */ /* 0x004fcc00017fe4ff */
[----:B------:R-:W2:Y:S01]  /*c610*/  @!P1 LD.E.128 R8, desc[UR52][R8.64] ;  /* 0x0000003408089980 */ /* 0x000ea2000c101d00 */
[----:B-1----:R-:W-:-:S05]  /*c620*/  @!P1 IADD3 R14, P2, R14, R31, RZ ;  /* 0x0000001f0e0e9210 */ /* 0x002fca0007f5e0ff */
[----:B---3--:R-:W-:-:S04]  /*c630*/  @!P1 IMAD.X R29, R28, 0x1, R29, P2 ;  /* 0x000000011c1d9824 */ /* 0x008fc800010e061d */
[----:B------:R-:W-:-:S05]  /*c640*/  @!P1 IMAD.MOV.U32 R15, RZ, RZ, R29 ;  /* 0x000000ffff0f9224 */ /* 0x000fca00078e001d */
[----:B------:R-:W3:Y:S01]  /*c650*/  @!P1 LD.E.128 R28, desc[UR52][R14.64] ;  /* 0x000000340e1c9980 */ /* 0x000ee2000c101d00 */
[----:B------:R-:W-:Y:S02]  /*c660*/  CS2R R44, SRZ ;  /* 0x00000000002c7805 */ /* 0x000fe4000001ff00 */
[----:B------:R-:W-:Y:S02]  /*c670*/  CS2R R46, SRZ ;  /* 0x00000000002e7805 */ /* 0x000fe4000001ff00 */
[----:B------:R-:W-:Y:S01]  /*c680*/  CS2R R40, SRZ ;  /* 0x0000000000287805 */ /* 0x000fe2000001ff00 */
[----:B------:R-:W0:Y:S01]  /*c690*/  SHFL.IDX PT, R32, R32, 0x3, 0x181f ;  /* 0x00781f0020207f89 */ /* 0x000e2200000e0000 */
[----:B------:R-:W-:-:S03]  /*c6a0*/  CS2R R42, SRZ ;  /* 0x00000000002a7805 */ /* 0x000fc6000001ff00 */
[----:B------:R-:W1:Y:S04]  /*c6b0*/  SHFL.IDX PT, R34, R34, 0x3, 0x181f ;  /* 0x00781f0022227f89 */ /* 0x000e6800000e0000 */
[----:B------:R-:W0:Y:S01]  /*c6c0*/  SHFL.IDX PT, R33, R33, 0x3, 0x181f ;  /* 0x00781f0021217f89 */ /* 0x000e2200000e0000 */
[----:B--2---:R-:W-:Y:S02]  /*c6d0*/  @!P1 IMAD.MOV.U32 R44, RZ, RZ, R8 ;  /* 0x000000ffff2c9224 */ /* 0x004fe400078e0008 */
[----:B------:R-:W-:Y:S02]  /*c6e0*/  @!P1 IMAD.MOV.U32 R45, RZ, RZ, R9 ;  /* 0x000000ffff2d9224 */ /* 0x000fe400078e0009 */
[----:B------:R-:W-:Y:S02]  /*c6f0*/  IMAD.MOV.U32 R0, RZ, RZ, R44 ;  /* 0x000000ffff007224 */ /* 0x000fe400078e002c */
[----:B------:R-:W-:-:S02]  /*c700*/  IMAD.MOV.U32 R12, RZ, RZ, R45 ;  /* 0x000000ffff0c7224 */ /* 0x000fc400078e002d */
[----:B------:R-:W-:Y:S02]  /*c710*/  @!P1 IMAD.MOV.U32 R46, RZ, RZ, R10 ;  /* 0x000000ffff2e9224 */ /* 0x000fe400078e000a */
[----:B------:R-:W-:Y:S01]  /*c720*/  @!P1 IMAD.MOV.U32 R47, RZ, RZ, R11 ;  /* 0x000000ffff2f9224 */ /* 0x000fe200078e000b */
[----:B------:R-:W-:Y:S01]  /*c730*/  PRMT R59, R0, 0x5410, R12 ;  /* 0x00005410003b7816 */ /* 0x000fe2000000000c */
[----:B------:R-:W-:Y:S01]  /*c740*/  IMAD.MOV.U32 R8, RZ, RZ, R46 ;  /* 0x000000ffff087224 */ /* 0x000fe200078e002e */
[----:B------:R2:W0:Y:S02]  /*c750*/  SHFL.IDX PT, R0, R35, 0x3, 0x181f ;  /* 0x00781f0023007f89 */ /* 0x00042400000e0000 */
[----:B------:R-:W-:Y:S01]  /*c760*/  MOV R9, R47 ;  /* 0x0000002f00097202 */ /* 0x000fe20000000f00 */
[----:B---3--:R-:W-:Y:S02]  /*c770*/  @!P1 IMAD.MOV.U32 R40, RZ, RZ, R28 ;  /* 0x000000ffff289224 */ /* 0x008fe400078e001c */
[----:B------:R-:W-:Y:S01]  /*c780*/  @!P1 IMAD.MOV.U32 R41, RZ, RZ, R29 ;  /* 0x000000ffff299224 */ /* 0x000fe200078e001d */
[----:B------:R-:W-:Y:S01]  /*c790*/  PRMT R52, R8, 0x5410, R9 ;  /* 0x0000541008347816 */ /* 0x000fe20000000009 */
[----:B------:R-:W-:-:S02]  /*c7a0*/  @!P1 IMAD.MOV.U32 R42, RZ, RZ, R30 ;  /* 0x000000ffff2a9224 */ /* 0x000fc400078e001e */
[----:B------:R-:W-:Y:S02]  /*c7b0*/  @!P1 IMAD.MOV.U32 R43, RZ, RZ, R31 ;  /* 0x000000ffff2b9224 */ /* 0x000fe400078e001f */
[----:B------:R-:W-:Y:S02]  /*c7c0*/  IMAD.MOV.U32 R8, RZ, RZ, R40 ;  /* 0x000000ffff087224 */ /* 0x000fe400078e0028 */
[----:B------:R-:W-:Y:S02]  /*c7d0*/  IMAD.MOV.U32 R9, RZ, RZ, R41 ;  /* 0x000000ffff097224 */ /* 0x000fe400078e0029 */
[----:B------:R-:W-:Y:S02]  /*c7e0*/  IMAD.MOV.U32 R10, RZ, RZ, R42 ;  /* 0x000000ffff0a7224 */ /* 0x000fe400078e002a */
[----:B------:R-:W-:Y:S01]  /*c7f0*/  IMAD.MOV.U32 R11, RZ, RZ, R43 ;  /* 0x000000ffff0b7224 */ /* 0x000fe200078e002b */
[----:B------:R-:W-:Y:S02]  /*c800*/  PRMT R62, R8, 0x5410, R9 ;  /* 0x00005410083e7816 */ /* 0x000fe40000000009 */
[----:B------:R-:W-:-:S02]  /*c810*/  CS2R R8, SRZ ;  /* 0x0000000000087805 */ /* 0x000fc4000001ff00 */
[----:B-12---:R-:W-:-:S07]  /*c820*/  PRMT R63, R10, 0x5410, R11 ;  /* 0x000054100a3f7816 */ /* 0x006fce000000000b */
.L_x_8693:
[----:B------:R-:W-:Y:S01]  /*c830*/  VIADD R54, R54, 0x60 ;  /* 0x0000006036367836 */ /* 0x000fe20000000000 */
[----:B------:R-:W-:Y:S01]  /*c840*/  BSSY B1, `(.L_x_8330) ;  /* 0x0000012000017945 */ /* 0x000fe20003800000 */
[----:B------:R-:W-:Y:S02]  /*c850*/  CS2R R10, SRZ ;  /* 0x00000000000a7805 */ /* 0x000fe4000001ff00 */
[----:B------:R-:W-:Y:S02]  /*c860*/  CS2R R12, SRZ ;  /* 0x00000000000c7805 */ /* 0x000fe4000001ff00 */
[----:B------:R-:W-:Y:S02]  /*c870*/  CS2R R14, SRZ ;  /* 0x00000000000e7805 */ /* 0x000fe4000001ff00 */
[----:B------:R-:W-:-:S13]  /*c880*/  ISETP.GE.AND P1, PT, R54, R3, PT ;  /* 0x000000033600720c */ /* 0x000fda0003f26270 */
[----:B------:R-:W-:Y:S05]  /*c890*/  @P1 BRA `(.L_x_8331) ;  /* 0x0000000000301947 */ /* 0x000fea0003800000 */
[----:B------:R-:W-:Y:S02]  /*c8a0*/  CS2R R10, SRZ ;  /* 0x00000000000a7805 */ /* 0x000fe4000001ff00 */
[----:B------:R-:W-:Y:S02]  /*c8b0*/  CS2R R12, SRZ ;  /* 0x00000000000c7805 */ /* 0x000fe4000001ff00 */
[----:B------:R-:W-:Y:S01]  /*c8c0*/  CS2R R14, SRZ ;  /* 0x00000000000e7805 */ /* 0x000fe2000001ff00 */
[----:B------:R-:W-:Y:S06]  /*c8d0*/  @P0 BRA `(.L_x_8331) ;  /* 0x0000000000200947 */ /* 0x000fec0003800000 */
[C---:B------:R-:W-:Y:S02]  /*c8e0*/  SHF.L.U32 R11, R16.reuse, 0x1, RZ ;  /* 0x00000001100b7819 */ /* 0x040fe400000006ff */
[----:B------:R-:W-:Y:S02]  /*c8f0*/  SHF.L.U64.HI R9, R16, 0x1, R17 ;  /* 0x0000000110097819 */ /* 0x000fe40000010211 */
[-C--:B0-----:R-:W-:Y:S02]  /*c900*/  IADD3 R12, P1, R32, R11.reuse, RZ ;  /* 0x0000000b200c7210 */ /* 0x081fe40007f3e0ff */
[----:B------:R-:W-:-:S03]  /*c910*/  IADD3 R8, P2, R34, R11, RZ ;  /* 0x0000000b22087210 */ /* 0x000fc60007f5e0ff */
[--C-:B------:R-:W-:Y:S02]  /*c920*/  IMAD.X R13, R0, 0x1, R9.reuse, P1 ;  /* 0x00000001000d7824 */ /* 0x100fe400008e0609 */
[----:B------:R-:W-:-:S04]  /*c930*/  IMAD.X R9, R33, 0x1, R9, P2 ;  /* 0x0000000121097824 */ /* 0x000fc800010e0609 */
[----:B------:R-:W5:Y:S04]  /*c940*/  LD.E.128 R12, desc[UR52][R12.64] ;  /* 0x000000340c0c7980 */ /* 0x000f68000c101d00 */
[----:B------:R-:W5:Y:S02]  /*c950*/  LD.E.128 R8, desc[UR52][R8.64] ;  /* 0x0000003408087980 */ /* 0x000f64000c101d00 */
.L_x_8331:
[----:B------:R-:W-:Y:S05]  /*c960*/  BSYNC B1 ;  /* 0x0000000000017941 */ /* 0x000fea0003800000 */
.L_x_8330:
[----:B------:R-:W-:Y:S01]  /*c970*/  ULEA.HI UR4, UR37, UR37, URZ, 0x1 ;  /* 0x0000002525047291 */ /* 0x000fe2000f8f083f */
[C---:B0-----:R-:W-:Y:S01]  /*c980*/  VIADD R0, R188.reuse, 0x20 ;  /* 0x00000020bc007836 */ /* 0x041fe20000000000 */
[----:B------:R-:W-:Y:S01]  /*c990*/  VIADDMNMX R3, R3, -R200, 0x80, PT ;  /* 0x0000008003037446 */ /* 0x000fe200038009c8 */
[----:B------:R-:W-:Y:S01]  /*c9a0*/  VIADD R31, R188, 0x40 ;  /* 0x00000040bc1f7836 */ /* 0x000fe20000000000 */
[----:B------:R-:W-:Y:S01]  /*c9b0*/  ULOP3.LUT UR4, UR4, 0xfffffffe, URZ, 0xc0, !UPT ;  /* 0xfffffffe04047892 */ /* 0x000fe2000f8ec03f */
[----:B-----5:R-:W-:Y:S01]  /*c9c0*/  IMAD.MOV.U32 R28, RZ, RZ, R9 ;  /* 0x000000ffff1c7224 */ /* 0x020fe200078e0009 */
[-C--:B------:R-:W-:Y:S01]  /*c9d0*/  ISETP.GE.OR P2, PT, R0, R3.reuse, P0 ;  /* 0x000000030000720c */ /* 0x080fe20000746670 */
[----:B------:R-:W-:Y:S01]  /*c9e0*/  IMAD.MOV.U32 R0, RZ, RZ, R8 ;  /* 0x000000ffff007224 */ /* 0x000fe200078e0008 */
[----:B------:R-:W-:Y:S01]  /*c9f0*/  UIADD3 UR4, UR37, -UR4, URZ ;  /* 0x8000000425047290 */ /* 0x000fe2000fffe03f */
[C---:B------:R-:W-:Y:S01]  /*ca00*/  VIADD R30, R188.reuse, 0x60 ;  /* 0x00000060bc1e7836 */ /* 0x040fe20000000000 */
[-C--:B------:R-:W-:Y:S01]  /*ca10*/  ISETP.GE.OR P3, PT, R188, R3.reuse, P0 ;  /* 0x00000003bc00720c */ /* 0x080fe20000766670 */
[----:B------:R-:W-:Y:S01]  /*ca20*/  BSSY B1, `(.L_x_8332) ;  /* 0x0000010000017945 */ /* 0x000fe20003800000 */
[----:B------:R-:W-:-:S02]  /*ca30*/  ISETP.GE.OR P1, PT, R31, R3, P0 ;  /* 0x000000031f00720c */ /* 0x000fc40000726670 */
[----:B------:R-:W-:Y:S01]  /*ca40*/  IMAD.U32 R29, RZ, RZ, UR4 ;  /* 0x00000004ff1d7e24 */ /* 0x000fe2000f8e00ff */
[----:B------:R-:W-:Y:S01]  /*ca50*/  PRMT R54, R0, 0x5410, R28 ;  /* 0x0000541000367816 */ /* 0x000fe2000000001c */
[----:B------:R-:W-:Y:S01]  /*ca60*/  IMAD.MOV.U32 R0, RZ, RZ, R10 ;  /* 0x000000ffff007224 */ /* 0x000fe200078e000a */
[----:B------:R-:W-:Y:S01]  /*ca70*/  ISETP.GE.OR P0, PT, R30, R3, P0 ;  /* 0x000000031e00720c */ /* 0x000fe20000706670 */
[----:B------:R-:W-:Y:S01]  /*ca80*/  IMAD.MOV.U32 R28, RZ, RZ, R12 ;  /* 0x000000ffff1c7224 */ /* 0x000fe200078e000c */
[----:B------:R-:W-:Y:S01]  /*ca90*/  SHF.L.U32 R29, R29, 0x1f, RZ ;  /* 0x0000001f1d1d7819 */ /* 0x000fe200000006ff */
[----:B------:R-:W-:Y:S01]  /*caa0*/  IMAD.MOV.U32 R30, RZ, RZ, R13 ;  /* 0x000000ffff1e7224 */ /* 0x000fe200078e000d */
[----:B------:R-:W-:Y:S02]  /*cab0*/  MOV R3, R11 ;  /* 0x0000000b00037202 */ /* 0x000fe40000000f00 */
[----:B------:R-:W0:Y:S02]  /*cac0*/  SYNCS.PHASECHK.TRANS64.TRYWAIT P4, [R18+URZ+0x28800], R29 ;  /* 0x0288001d120075a7 */ /* 0x000e24000808017f */
[----:B------:R-:W-:Y:S01]  /*cad0*/  PRMT R60, R0, 0x5410, R3 ;  /* 0x00005410003c7816 */ /* 0x000fe20000000003 */
[----:B------:R-:W-:Y:S01]  /*cae0*/  IMAD.MOV.U32 R0, RZ, RZ, R14 ;  /* 0x000000ffff007224 */ /* 0x000fe200078e000e */
[----:B------:R-:W-:Y:S01]  /*caf0*/  PRMT R61, R28, 0x5410, R30 ;  /* 0x000054101c3d7816 */ /* 0x000fe2000000001e */
[----:B------:R-:W-:Y:S01]  /*cb00*/  IMAD.MOV.U32 R3, RZ, RZ, R15 ;  /* 0x000000ffff037224 */ /* 0x000fe200078e000f */
[----:B0-----:R-:W-:Y:S06]  /*cb10*/  @!P4 BRA `(.L_x_8333) ;  /* 0x000001b80020c947 */ /* 0x001fec0003800000 */
.L_x_8694:
[----:B------:R-:W-:Y:S05]  /*cb20*/  BSYNC B1 ;  /* 0x0000000000017941 */ /* 0x000fea0003800000 */
.L_x_8332:
[----:B------:R-:W-:Y:S04]  /*cb30*/  BSSY B1, `(.L_x_8334) ;  /* 0x0000061000017945 */ /* 0x000fe80003800000 */
[----:B------:R-:W-:Y:S05]  /*cb40*/  @P3 BRA `(.L_x_8335) ;  /* 0x00000004007c3947 */ /* 0x000fea0003800000 */
[----:B------:R-:W-:Y:S01]  /*cb50*/  LEA.HI R28, R53, R220, RZ, 0x1d ;  /* 0x000000dc351c7211 */ /* 0x000fe200078fe8ff */
[--C-:B------:R-:W-:Y:S01]  /*cb60*/  HADD2.F32 R69, -RZ, R66.reuse.H1_H1 ;  /* 0x30000042ff457230 */ /* 0x100fe20000004100 */
[----:B------:R-:W-:Y:S01]  /*cb70*/  SHF.R.U32.HI R31, RZ, 0x3, R209 ;  /* 0x00000003ff1f7819 */ /* 0x000fe200000116d1 */
[----:B------:R-:W-:Y:S01]  /*cb80*/  HADD2.F32 R68, -RZ, R66.H0_H0 ;  /* 0x20000042ff447230 */ /* 0x000fe20000004100 */
[----:B0-----:R-:W-:Y:S01]  /*cb90*/  SHF.R.S32.HI R29, RZ, 0x1f, R28 ;  /* 0x0000001fff1d7819 */ /* 0x001fe2000001141c */
[----:B------:R-:W-:Y:S01]  /*cba0*/  IMAD.SHL.U32 R30, R28, 0x8, RZ ;  /* 0x000000081c1e7824 */ /* 0x000fe200078e00ff */
[----:B------:R-:W-:Y:S02]  /*cbb0*/  SHF.R.U64 R80, R48, 0x10, R49 ;  /* 0x0000001030507819 */ /* 0x000fe40000001231 */
[----:B------:R-:W-:Y:S02]  /*cbc0*/  LEA.HI R29, R29, R28, RZ, 0x3 ;  /* 0x0000001c1d1d7211 */ /* 0x000fe400078f18ff */
[----:B------:R-:W-:-:S02]  /*cbd0*/  LOP3.LUT R30, R209, 0x38, R30, 0xf8, !PT ;  /* 0x00000038d11e7812 */ /* 0x000fc400078ef81e */
[--C-:B------:R-:W-:Y:S01]  /*cbe0*/  SHF.R.U64 R75, R20, 0x10, R21.reuse ;  /* 0x00000010144b7819 */ /* 0x100fe20000001215 */
[----:B------:R-:W-:Y:S01]  /*cbf0*/  IMAD.SHL.U32 R29, R29, 0x400, RZ ;  /* 0x000004001d1d7824 */ /* 0x000fe200078e00ff */
[----:B------:R-:W-:Y:S02]  /*cc00*/  LOP3.LUT R33, R30, R31, RZ, 0x3c, !PT ;  /* 0x0000001f1e217212 */ /* 0x000fe400078e3cff */
[----:B------:R-:W-:Y:S02]  /*cc10*/  SHF.R.U32.HI R73, RZ, 0x10, R21 ;  /* 0x00000010ff497819 */ /* 0x000fe40000011615 */
[----:B------:R-:W-:Y:S02]  /*cc20*/  LOP3.LUT R32, R29, 0x7fffe000, RZ, 0xc0, !PT ;  /* 0x7fffe0001d207812 */ /* 0x000fe400078ec0ff */
[----:B------:R-:W0:Y:S01]  /*cc30*/  LDS.128 R28, [R214] ;  /* 0x00000000d61c7984 */ /* 0x000e220000000c00 */
[----:B------:R-:W-:Y:S02]  /*cc40*/  SHF.R.U32.HI R71, RZ, 0x10, R49 ;  /* 0x00000010ff477819 */ /* 0x000fe40000011631 */
[----:B------:R-:W-:-:S02]  /*cc50*/  IADD3 R33, R33, R32, R213 ;  /* 0x0000002021217210 */ /* 0x000fc40007ffe0d5 */
[----:B------:R-:W-:Y:S02]  /*cc60*/  SHF.R.U32.HI R70, RZ, 0x10, R39 ;  /* 0x00000010ff467819 */ /* 0x000fe40000011627 */
[--C-:B------:R-:W-:Y:S01]  /*cc70*/  SHF.R.U64 R79, R50, 0x10, R51.reuse ;  /* 0x00000010324f7819 */ /* 0x100fe20000001233 */
[----:B------:R-:W-:Y:S01]  /*cc80*/  IMAD R67, R33, 0x2, R18 ;  /* 0x0000000221437824 */ /* 0x000fe200078e0212 */
[----:B------:R-:W-:Y:S01]  /*cc90*/  SHF.R.U32.HI R78, RZ, 0x10, R51 ;  /* 0x00000010ff4e7819 */ /* 0x000fe20000011633 */
[----:B------:R-:W-:Y:S01]  /*cca0*/  HADD2.F32 R70, -RZ, R70.H0_H0 ;  /* 0x20000046ff467230 */ /* 0x000fe20000004100 */
[----:B------:R-:W-:Y:S02]  /*ccb0*/  SHF.R.U64 R77, R38, 0x10, R39 ;  /* 0x00000010264d7819 */ /* 0x000fe40000001227 */
[----:B------:R-:W1:Y:S01]  /*ccc0*/  LDS.128 R32, [R67+0x10400] ;  /* 0x0104000043207984 */ /* 0x000e620000000c00 */
[----:B0-----:R-:W-:Y:S02]  /*ccd0*/  HADD2.F32 R21, -RZ, R29.H0_H0 ;  /* 0x2000001dff157230 */ /* 0x001fe40000004100 */
[----:B------:R-:W-:-:S02]  /*cce0*/  HADD2.F32 R20, -RZ, R28.H0_H0 ;  /* 0x2000001cff147230 */ /* 0x000fc40000004100 */
[----:B------:R-:W-:Y:S02]  /*ccf0*/  HADD2.F32 R29, -RZ, R29.H1_H1 ;  /* 0x3000001dff1d7230 */ /* 0x000fe40000004100 */
[----:B------:R-:W-:Y:S02]  /*cd00*/  HADD2.F32 R38, -RZ, R30.H0_H0 ;  /* 0x2000001eff267230 */ /* 0x000fe40000004100 */
[--C-:B------:R-:W-:Y:S02]  /*cd10*/  HADD2.F32 R39, -RZ, R31.reuse.H0_H0 ;  /* 0x2000001fff277230 */ /* 0x100fe40000004100 */
[----:B------:R-:W-:Y:S02]  /*cd20*/  HADD2.F32 R31, -RZ, R31.H1_H1 ;  /* 0x3000001fff1f7230 */ /* 0x000fe40000004100 */
[----:B------:R-:W-:Y:S02]  /*cd30*/  HADD2.F32 R28, -RZ, R28.H1_H1 ;  /* 0x3000001cff1c7230 */ /* 0x000fe40000004100 */
[----:B-1----:R-:W-:-:S02]  /*cd40*/  HADD2.F32 R48, -RZ, R33.H0_H0 ;  /* 0x20000021ff307230 */ /* 0x002fc40000004100 */
[----:B------:R-:W-:Y:S02]  /*cd50*/  HADD2.F32 R49, -RZ, R33.H1_H1 ;  /* 0x30000021ff317230 */ /* 0x000fe40000004100 */
[----:B------:R-:W-:Y:S02]  /*cd60*/  HADD2.F32 R33, -RZ, R32.H0_H0 ;  /* 0x20000020ff217230 */ /* 0x000fe40000004100 */
[C---:B------:R-:W-:Y:S01]  /*cd70*/  FMUL.FTZ R66, R48.reuse, R69 ;  /* 0x0000004530427220 */ /* 0x040fe20000410000 */
[----:B------:R-:W-:Y:S01]  /*cd80*/  FMUL.FTZ R72, R48, R68 ;  /* 0x0000004430487220 */ /* 0x000fe20000410000 */
[----:B------:R-:W-:Y:S02]  /*cd90*/  HADD2.F32 R48, -RZ, R71.H0_H0 ;  /* 0x20000047ff307230 */ /* 0x000fe40000004100 */
[----:B------:R-:W-:Y:S01]  /*cda0*/  FMUL.FTZ R74, R49, R70 ;  /* 0x00000046314a7220 */ /* 0x000fe20000410000 */
[----:B------:R-:W-:Y:S01]  /*cdb0*/  FFMA.FTZ R68, R21, R68, -R66 ;  /* 0x0000004415447223 */ /* 0x000fe20000010842 */
[----:B------:R-:W-:-:S02]  /*cdc0*/  HADD2.F32 R66, -RZ, R65.H1_H1 ;  /* 0x30000041ff427230 */ /* 0x000fc40000004100 */
[----:B------:R-:W-:Y:S01]  /*cdd0*/  FFMA.FTZ R72, R21, R69, R72 ;  /* 0x0000004515487223 */ /* 0x000fe20000010048 */
[----:B------:R-:W-:Y:S02]  /*cde0*/  HADD2.F32 R21, -RZ, R64.H1_H1 ;  /* 0x30000040ff157230 */ /* 0x000fe40000004100 */
[----:B------:R-:W-:Y:S01]  /*cdf0*/  FMUL.FTZ R76, R49, R48 ;  /* 0x00000030314c7220 */ /* 0x000fe20000410000 */
[----:B------:R-:W-:Y:S02]  /*ce00*/  HADD2.F32 R50, -RZ, R34.H0_H0 ;  /* 0x20000022ff327230 */ /* 0x000fe40000004100 */
[C---:B------:R-:W-:Y:S01]  /*ce10*/  FMUL.FTZ R49, R33.reuse, R66 ;  /* 0x0000004221317220 */ /* 0x040fe20000410000 */
[----:B------:R-:W-:Y:S02]  /*ce20*/  HADD2.F32 R65, -RZ, R65.H0_H0 ;  /* 0x20000041ff417230 */ /* 0x000fe40000004100 */
[----:B------:R-:W-:Y:S01]  /*ce30*/  FMUL.FTZ R33, R33, R21 ;  /* 0x0000001521217220 */ /* 0x000fe20000410000 */
[----:B------:R-:W-:-:S02]  /*ce40*/  HADD2.F32 R51, -RZ, R35.H0_H0 ;  /* 0x20000023ff337230 */ /* 0x000fc40000004100 */
[C---:B------:R-:W-:Y:S01]  /*ce50*/  FFMA.FTZ R49, R20.reuse, R21, -R49 ;  /* 0x0000001514317223 */ /* 0x040fe20000010831 */
[--C-:B------:R-:W-:Y:S02]  /*ce60*/  HADD2.F32 R21, -RZ, R37.reuse.H0_H0 ;  /* 0x20000025ff157230 */ /* 0x100fe40000004100 */
[C---:B------:R-:W-:Y:S01]  /*ce70*/  FFMA.FTZ R69, R29.reuse, R48, -R74 ;  /* 0x000000301d457223 */ /* 0x040fe2000001084a */
[----:B------:R-:W-:Y:S02]  /*ce80*/  HADD2.F32 R64, -RZ, R64.H0_H0 ;  /* 0x20000040ff407230 */ /* 0x000fe40000004100 */
[----:B------:R-:W-:Y:S01]  /*ce90*/  FFMA.FTZ R71, R29, R70, R76 ;  /* 0x000000461d477223 */ /* 0x000fe2000001004c */
[----:B------:R-:W-:Y:S01]  /*cea0*/  FFMA.FTZ R66, R20, R66, R33 ;  /* 0x0000004214427223 */ /* 0x000fe20000010021 */
[C---:B------:R-:W-:Y:S01]  /*ceb0*/  FMUL.FTZ R29, R50.reuse, R65 ;  /* 0x00000041321d7220 */ /* 0x040fe20000410000 */
[----:B------:R-:W-:Y:S02]  /*cec0*/  HADD2.F32 R20, -RZ, R37.H1_H1 ;  /* 0x30000025ff147230 */ /* 0x000fe40000004100 */
[----:B------:R-:W-:Y:S01]  /*ced0*/  FMUL.FTZ R33, R50, R21 ;  /* 0x0000001532217220 */ /* 0x000fe20000410000 */
[----:B------:R-:W-:-:S02]  /*cee0*/  HADD2.F32 R35, -RZ, R35.H1_H1 ;  /* 0x30000023ff237230 */ /* 0x000fc40000004100 */
[C---:B------:R-:W-:Y:S01]  /*cef0*/  FMUL.FTZ R70, R51.reuse, R64 ;  /* 0x0000004033467220 */ /* 0x040fe20000410000 */
[----:B------:R-:W-:Y:S02]  /*cf00*/  HADD2.F32 R50, -RZ, R73.H0_H0 ;  /* 0x20000049ff327230 */ /* 0x000fe40000004100 */
[C---:B------:R-:W-:Y:S01]  /*cf10*/  FFMA.FTZ R37, R38.reuse, R21, -R29 ;  /* 0x0000001526257223 */ /* 0x040fe2000001081d */
[----:B------:R-:W-:Y:S02]  /*cf20*/  HADD2.F32 R48, -RZ, R78.H0_H0 ;  /* 0x2000004eff307230 */ /* 0x000fe40000004100 */
[-C--:B------:R-:W-:Y:S01]  /*cf30*/  FMUL.FTZ R51, R51, R20.reuse ;  /* 0x0000001433337220 */ /* 0x080fe20000410000 */
[----:B------:R-:W-:Y:S01]  /*cf40*/  FFMA.FTZ R70, R39, R20, -R70 ;  /* 0x0000001427467223 */ /* 0x000fe20000010846 */
[----:B------:R-:W-:Y:S01]  /*cf50*/  FFMA.FTZ R38, R38, R65, R33 ;  /* 0x0000004126267223 */ /* 0x000fe20000010021 */
[C---:B------:R-:W-:Y:S01]  /*cf60*/  FMUL.FTZ R74, R35.reuse, R50 ;  /* 0x00000032234a7220 */ /* 0x040fe20000410000 */
[----:B------:R-:W-:Y:S01]  /*cf70*/  FMUL.FTZ R20, R35, R48 ;  /* 0x0000003023147220 */ /* 0x000fe20000410000 */
[----:B------:R-:W-:-:S02]  /*cf80*/  HADD2.F32 R32, -RZ, R32.H1_H1 ;  /* 0x30000020ff207230 */ /* 0x000fc40000004100 */
[----:B------:R-:W-:Y:S01]  /*cf90*/  FFMA.FTZ R51, R39, R64, R51 ;  /* 0x0000004027337223 */ /* 0x000fe20000010033 */
        /* <DEDUP_REMOVED lines=10> */
[-C--:B------:R-:W-:Y:S01]  /*d040*/  FMUL.FTZ R32, R32, R21.reuse ;  /* 0x0000001520207220 */ /* 0x080fe20000410000 */
[----:B------:R-:W-:Y:S01]  /*d050*/  FFMA.FTZ R20, R28, R21, -R31 ;  /* 0x000000151c147223 */ /* 0x000fe2000001081f */
[-C--:B------:R-:W-:Y:S01]  /*d060*/  FMUL.FTZ R48, R34, R29.reuse ;  /* 0x0000001d22307220 */ /* 0x080fe20000410000 */
        /* <DEDUP_REMOVED lines=13> */
.L_x_8335:
[----:B------:R-:W-:Y:S05]  /*d140*/  BSYNC B1 ;  /* 0x0000000000017941 */ /* 0x000fea0003800000 */
.L_x_8334:
[----:B------:R-:W-:Y:S04]  /*d150*/  BSSY B1, `(.L_x_8336) ;  /* 0x0000062000017945 */ /* 0x000fe80003800000 */
[----:B------:R-:W-:Y:S05]  /*d160*/  @P2 BRA `(.L_x_8337) ;  /* 0x0000000400802947 */ /* 0x000fea0003800000 */
[----:B------:R-:W2:Y:S01]  /*d170*/  LDL R69, [R1+0x30] ;  /* 0x0000300001457983 */ /* 0x000ea20000100800 */
[----:B------:R-:W-:Y:S01]  /*d180*/  LEA.HI R20, R53, R220, RZ, 0x1d ;  /* 0x000000dc35147211 */ /* 0x000fe200078fe8ff */
[--C-:B------:R-:W-:Y:S01]  /*d190*/  HADD2.F32 R37, -RZ, R55.reuse.H1_H1 ;  /* 0x30000037ff257230 */ /* 0x100fe20000004100 */
[----:B01----:R-:W-:Y:S01]  /*d1a0*/  SHF.R.U32.HI R29, RZ, 0x3, R205 ;  /* 0x00000003ff1d7819 */ /* 0x003fe200000116cd */
[----:B------:R-:W-:Y:S01]  /*d1b0*/  HADD2.F32 R55, -RZ, R55.H0_H0 ;  /* 0x20000037ff377230 */ /* 0x000fe20000004100 */
[----:B------:R-:W-:Y:S01]  /*d1c0*/  SHF.R.S32.HI R21, RZ, 0x1f, R20 ;  /* 0x0000001fff157819 */ /* 0x000fe20000011414 */
[----:B------:R-:W-:Y:S01]  /*d1d0*/  IMAD.SHL.U32 R28, R20, 0x8, RZ ;  /* 0x00000008141c7824 */ /* 0x000fe200078e00ff */
[--C-:B------:R-:W-:Y:S02]  /*d1e0*/  SHF.R.U32.HI R38, RZ, 0x10, R25.reuse ;  /* 0x00000010ff267819 */ /* 0x100fe40000011619 */
[----:B------:R-:W-:Y:S02]  /*d1f0*/  LEA.HI R21, R21, R20, RZ, 0x3 ;  /* 0x0000001415157211 */ /* 0x000fe400078f18ff */
[----:B------:R-:W-:Y:S01]  /*d200*/  LOP3.LUT R20, R205, 0x38, R28, 0xf8, !PT ;  /* 0x00000038cd147812 */ /* 0x000fe200078ef81c */
[----:B------:R-:W-:Y:S01]  /*d210*/  HADD2.F32 R38, -RZ, R38.H0_H0 ;  /* 0x20000026ff267230 */ /* 0x000fe20000004100 */
[----:B------:R-:W-:Y:S01]  /*d220*/  SHF.R.U64 R51, R24, 0x10, R25 ;  /* 0x0000001018337819 */ /* 0x000fe20000001219 */
[----:B------:R-:W-:Y:S01]  /*d230*/  IMAD.SHL.U32 R28, R21, 0x400, RZ ;  /* 0x00000400151c7824 */ /* 0x000fe200078e00ff */
[----:B------:R-:W-:-:S02]  /*d240*/  LOP3.LUT R21, R20, R29, RZ, 0x3c, !PT ;  /* 0x0000001d14157212 */ /* 0x000fc400078e3cff */
[--C-:B------:R-:W-:Y:S02]  /*d250*/  SHF.R.U64 R49, R26, 0x10, R27.reuse ;  /* 0x000000101a317819 */ /* 0x100fe4000000121b */
[----:B------:R-:W-:Y:S02]  /*d260*/  LOP3.LUT R20, R28, 0x7fffe000, RZ, 0xc0, !PT ;  /* 0x7fffe0001c147812 */ /* 0x000fe400078ec0ff */
[----:B------:R-:W-:Y:S01]  /*d270*/  SHF.R.U32.HI R39, RZ, 0x10, R27 ;  /* 0x00000010ff277819 */ /* 0x000fe2000001161b */
[--C-:B------:R-:W-:Y:S01]  /*d280*/  HADD2.F32 R27, -RZ, R57.reuse.H1_H1 ;  /* 0x30000039ff1b7230 */ /* 0x100fe20000004100 */
[----:B------:R-:W-:Y:S01]  /*d290*/  IADD3 R21, R21, R20, R212 ;  /* 0x0000001415157210 */ /* 0x000fe20007ffe0d4 */
[----:B------:R-:W-:Y:S01]  /*d2a0*/  HADD2.F32 R57, -RZ, R57.H0_H0 ;  /* 0x20000039ff397230 */ /* 0x000fe20000004100 */
[----:B------:R-:W-:Y:S02]  /*d2b0*/  SHF.R.U32.HI R64, RZ, 0x10, R5 ;  /* 0x00000010ff407819 */ /* 0x000fe40000011605 */
[----:B------:R-:W-:-:S02]  /*d2c0*/  LEA R21, R21, R18, 0x1 ;  /* 0x0000001215157211 */ /* 0x000fc400078e08ff */
[----:B------:R-:W-:Y:S02]  /*d2d0*/  SHF.R.U64 R68, R4, 0x10, R5 ;  /* 0x0000001004447819 */ /* 0x000fe40000001205 */
[--C-:B------:R-:W-:Y:S01]  /*d2e0*/  SHF.R.U64 R67, R6, 0x10, R7.reuse ;  /* 0x0000001006437819 */ /* 0x100fe20000001207 */
[----:B------:R-:W0:Y:S01]  /*d2f0*/  LDS.128 R32, [R21+0x10400] ;  /* 0x0104000015207984 */ /* 0x000e220000000c00 */
[----:B------:R-:W-:Y:S01]  /*d300*/  SHF.R.U32.HI R65, RZ, 0x10, R7 ;  /* 0x00000010ff417819 */ /* 0x000fe20000011607 */
[--C-:B0-----:R-:W-:Y:S02]  /*d310*/  HADD2.F32 R24, -RZ, R33.reuse.H0_H0 ;  /* 0x20000021ff187230 */ /* 0x101fe40000004100 */
[----:B------:R-:W-:Y:S02]  /*d320*/  HADD2.F32 R33, -RZ, R33.H1_H1 ;  /* 0x30000021ff217230 */ /* 0x000fe40000004100 */
[----:B------:R-:W-:Y:S02]  /*d330*/  HADD2.F32 R20, -RZ, R32.H0_H0 ;  /* 0x20000020ff147230 */ /* 0x000fe40000004100 */
[C---:B------:R-:W-:Y:S01]  /*d340*/  FMUL.FTZ R48, R24.reuse, R37 ;  /* 0x0000002518307220 */ /* 0x040fe20000410000 */
[----:B------:R-:W-:Y:S01]  /*d350*/  FMUL.FTZ R50, R24, R27 ;  /* 0x0000001b18327220 */ /* 0x000fe20000410000 */
[----:B------:R-:W-:-:S02]  /*d360*/  HADD2.F32 R24, -RZ, R64.H0_H0 ;  /* 0x20000040ff187230 */ /* 0x000fc40000004100 */
[C---:B------:R-:W-:Y:S01]  /*d370*/  FMUL.FTZ R64, R33.reuse, R38 ;  /* 0x0000002621407220 */ /* 0x040fe20000410000 */
[----:B------:R-:W-:Y:S02]  /*d380*/  HADD2.F32 R25, -RZ, R34.H0_H0 ;  /* 0x20000022ff197230 */ /* 0x000fe40000004100 */
[--C-:B------:R-:W-:Y:S02]  /*d390*/  HADD2.F32 R26, -RZ, R35.reuse.H0_H0 ;  /* 0x20000023ff1a7230 */ /* 0x100fe40000004100 */
[----:B------:R-:W-:Y:S01]  /*d3a0*/  FMUL.FTZ R66, R33, R24 ;  /* 0x0000001821427220 */ /* 0x000fe20000410000 */
[----:B------:R-:W-:Y:S02]  /*d3b0*/  HADD2.F32 R35, -RZ, R35.H1_H1 ;  /* 0x30000023ff237230 */ /* 0x000fe40000004100 */
[----:B------:R-:W-:Y:S02]  /*d3c0*/  HADD2.F32 R32, -RZ, R32.H1_H1 ;  /* 0x30000020ff207230 */ /* 0x000fe40000004100 */
[----:B------:R-:W-:Y:S01]  /*d3d0*/  HADD2.F32 R34, -RZ, R34.H1_H1 ;  /* 0x30000022ff227230 */ /* 0x000fe20000004100 */
[----:B--2---:R-:W0:Y:S02]  /*d3e0*/  LDS.128 R28, [R69] ;  /* 0x00000000451c7984 */ /* 0x004e240000000c00 */
[----:B0-----:R-:W-:-:S02]  /*d3f0*/  HADD2.F32 R5, -RZ, R29.H0_H0 ;  /* 0x2000001dff057230 */ /* 0x001fc40000004100 */
[----:B------:R-:W-:Y:S02]  /*d400*/  HADD2.F32 R29, -RZ, R29.H1_H1 ;  /* 0x3000001dff1d7230 */ /* 0x000fe40000004100 */
[----:B------:R-:W-:Y:S02]  /*d410*/  HADD2.F32 R4, -RZ, R28.H0_H0 ;  /* 0x2000001cff047230 */ /* 0x000fe40000004100 */
[C---:B------:R-:W-:Y:S01]  /*d420*/  FFMA.FTZ R48, R5.reuse, R27, -R48 ;  /* 0x0000001b05307223 */ /* 0x040fe20000010830 */
[----:B------:R-:W-:Y:S01]  /*d430*/  FFMA.FTZ R50, R5, R37, R50 ;  /* 0x0000002505327223 */ /* 0x000fe20000010032 */
[----:B------:R-:W-:Y:S01]  /*d440*/  FFMA.FTZ R33, R29, R24, -R64 ;  /* 0x000000181d217223 */ /* 0x000fe20000010840 */
[C---:B------:R-:W-:Y:S01]  /*d450*/  FMUL.FTZ R5, R20.reuse, R55 ;  /* 0x0000003714057220 */ /* 0x040fe20000410000 */
[----:B------:R-:W-:Y:S02]  /*d460*/  HADD2.F32 R24, -RZ, R56.H0_H0 ;  /* 0x20000038ff187230 */ /* 0x000fe40000004100 */
[----:B------:R-:W-:Y:S01]  /*d470*/  FMUL.FTZ R20, R20, R57 ;  /* 0x0000003914147220 */ /* 0x000fe20000410000 */
[----:B------:R-:W-:-:S02]  /*d480*/  HADD2.F32 R6, -RZ, R30.H0_H0 ;  /* 0x2000001eff067230 */ /* 0x000fc40000004100 */
[C---:B------:R-:W-:Y:S01]  /*d490*/  FFMA.FTZ R57, R4.reuse, R57, -R5 ;  /* 0x0000003904397223 */ /* 0x040fe20000010805 */
[--C-:B------:R-:W-:Y:S02]  /*d4a0*/  HADD2.F32 R5, -RZ, R58.reuse.H0_H0 ;  /* 0x2000003aff057230 */ /* 0x100fe40000004100 */
[----:B------:R-:W-:Y:S01]  /*d4b0*/  FMUL.FTZ R27, R25, R24 ;  /* 0x00000018191b7220 */ /* 0x000fe20000410000 */
[----:B------:R-:W-:Y:S02]  /*d4c0*/  HADD2.F32 R58, -RZ, R58.H1_H1 ;  /* 0x3000003aff3a7230 */ /* 0x000fe40000004100 */
[----:B------:R-:W-:Y:S01]  /*d4d0*/  FFMA.FTZ R37, R29, R38, R66 ;  /* 0x000000261d257223 */ /* 0x000fe20000010042 */
[----:B------:R-:W-:Y:S02]  /*d4e0*/  HADD2.F32 R56, -RZ, R56.H1_H1 ;  /* 0x30000038ff387230 */ /* 0x000fe40000004100 */
[----:B------:R-:W-:Y:S01]  /*d4f0*/  FFMA.FTZ R55, R4, R55, R20 ;  /* 0x0000003704377223 */ /* 0x000fe20000010014 */
[----:B------:R-:W-:-:S02]  /*d500*/  HADD2.F32 R7, -RZ, R31.H0_H0 ;  /* 0x2000001fff077230 */ /* 0x000fc40000004100 */
[-C--:B------:R-:W-:Y:S01]  /*d510*/  FMUL.FTZ R25, R25, R5.reuse ;  /* 0x0000000519197220 */ /* 0x080fe20000410000 */
[----:B------:R-:W-:Y:S01]  /*d520*/  FFMA.FTZ R38, R6, R5, -R27 ;  /* 0x0000000506267223 */ /* 0x000fe2000001081b */
[----:B------:R-:W-:Y:S02]  /*d530*/  HADD2.F32 R20, -RZ, R39.H0_H0 ;  /* 0x20000027ff147230 */ /* 0x000fe40000004100 */
[C---:B------:R-:W-:Y:S01]  /*d540*/  FMUL.FTZ R64, R26.reuse, R56 ;  /* 0x000000381a407220 */ /* 0x040fe20000410000 */
[----:B------:R-:W-:Y:S02]  /*d550*/  HADD2.F32 R4, -RZ, R65.H0_H0 ;  /* 0x20000041ff047230 */ /* 0x000fe40000004100 */
[----:B------:R-:W-:Y:S01]  /*d560*/  FMUL.FTZ R5, R26, R58 ;  /* 0x0000003a1a057220 */ /* 0x000fe20000410000 */
[----:B------:R-:W-:Y:S02]  /*d570*/  HADD2.F32 R31, -RZ, R31.H1_H1 ;  /* 0x3000001fff1f7230 */ /* 0x000fe40000004100 */
[----:B------:R-:W-:Y:S01]  /*d580*/  FFMA.FTZ R26, R6, R24, R25 ;  /* 0x00000018061a7223 */ /* 0x000fe20000010019 */
[----:B------:R-:W-:Y:S01]  /*d590*/  FMUL.FTZ R6, R35, R20 ;  /* 0x0000001423067220 */ /* 0x000fe20000410000 */
[C---:B------:R-:W-:Y:S01]  /*d5a0*/  FFMA.FTZ R64, R7.reuse, R58, -R64 ;  /* 0x0000003a07407223 */ /* 0x040fe20000010840 */
[----:B------:R-:W-:Y:S01]  /*d5b0*/  FFMA.FTZ R56, R7, R56, R5 ;  /* 0x0000003807387223 */ /* 0x000fe20000010005 */
[----:B------:R-:W-:Y:S01]  /*d5c0*/  FMUL.FTZ R24, R35, R4 ;  /* 0x0000000423187220 */ /* 0x000fe20000410000 */
[----:B------:R-:W-:-:S02]  /*d5d0*/  HADD2.F32 R25, -RZ, R51.H0_H0 ;  /* 0x20000033ff197230 */ /* 0x000fc40000004100 */
[C---:B------:R-:W-:Y:S01]  /*d5e0*/  FFMA.FTZ R35, R31.reuse, R4, -R6 ;  /* 0x000000041f237223 */ /* 0x040fe20000010806 */
[----:B------:R-:W-:Y:S02]  /*d5f0*/  HADD2.F32 R27, -RZ, R49.H0_H0 ;  /* 0x20000031ff1b7230 */ /* 0x000fe40000004100 */
[----:B------:R-:W-:Y:S01]  /*d600*/  FFMA.FTZ R39, R31, R20, R24 ;  /* 0x000000141f277223 */ /* 0x000fe20000010018 */
[----:B------:R-:W-:Y:S02]  /*d610*/  HADD2.F32 R5, -RZ, R68.H0_H0 ;  /* 0x20000044ff057230 */ /* 0x000fe40000004100 */
[----:B------:R-:W-:Y:S01]  /*d620*/  FMUL.FTZ R29, R32, R25 ;  /* 0x00000019201d7220 */ /* 0x000fe20000410000 */
[----:B------:R-:W-:Y:S02]  /*d630*/  HADD2.F32 R7, -RZ, R67.H0_H0 ;  /* 0x20000043ff077230 */ /* 0x000fe40000004100 */
[----:B------:R-:W-:Y:S01]  /*d640*/  FMUL.FTZ R31, R34, R27 ;  /* 0x0000001b221f7220 */ /* 0x000fe20000410000 */
[----:B------:R-:W-:-:S02]  /*d650*/  HADD2.F32 R28, -RZ, R28.H1_H1 ;  /* 0x3000001cff1c7230 */ /* 0x000fc40000004100 */
[----:B------:R-:W-:Y:S01]  /*d660*/  FMUL.FTZ R32, R32, R5 ;  /* 0x0000000520207220 */ /* 0x000fe20000410000 */
[----:B------:R-:W-:Y:S02]  /*d670*/  HADD2.F32 R30, -RZ, R30.H1_H1 ;  /* 0x3000001eff1e7230 */ /* 0x000fe40000004100 */
[----:B------:R-:W-:Y:S01]  /*d680*/  FMUL.FTZ R34, R34, R7 ;  /* 0x0000000722227220 */ /* 0x000fe20000410000 */
        /* <DEDUP_REMOVED lines=14> */
.L_x_8337:
[----:B------:R-:W-:Y:S05]  /*d770*/  BSYNC B1 ;  /* 0x0000000000017941 */ /* 0x000fea0003800000 */
.L_x_8336:
[----:B------:R-:W-:Y:S04]  /*d780*/  BSSY B1, `(.L_x_8338) ;  /* 0x0000062000017945 */ /* 0x000fe80003800000 */
[----:B------:R-:W-:Y:S05]  /*d790*/  @P1 BRA `(.L_x_8339) ;  /* 0x0000000400801947 */ /* 0x000fea0003800000 */
[----:B------:R-:W3:Y:S01]  /*d7a0*/  LDL R51, [R1+0x2c] ;  /* 0x00002c0001337983 */ /* 0x000ee20000100800 */
[----:B--2---:R-:W-:Y:S01]  /*d7b0*/  LEA.HI R4, R53, R220, RZ, 0x1d ;  /* 0x000000dc35047211 */ /* 0x004fe200078fe8ff */
[----:B-1----:R-:W-:Y:S01]  /*d7c0*/  HADD2.F32 R35, -RZ, R59.H1_H1 ;  /* 0x3000003bff237230 */ /* 0x002fe20000004100 */
[----:B------:R-:W-:Y:S01]  /*d7d0*/  SHF.R.U32.HI R6, RZ, 0x3, R204 ;  /* 0x00000003ff067819 */ /* 0x000fe200000116cc */
[--C-:B------:R-:W-:Y:S01]  /*d7e0*/  HADD2.F32 R37, -RZ, R62.reuse.H1_H1 ;  /* 0x3000003eff257230 */ /* 0x100fe20000004100 */
[----:B------:R-:W-:Y:S01]  /*d7f0*/  SHF.R.S32.HI R7, RZ, 0x1f, R4 ;  /* 0x0000001fff077819 */ /* 0x000fe20000011404 */
[----:B------:R-:W-:Y:S01]  /*d800*/  IMAD.SHL.U32 R5, R4, 0x8, RZ ;  /* 0x0000000804057824 */ /* 0x000fe200078e00ff */
[----:B------:R-:W-:Y:S01]  /*d810*/  SHF.R.U64 R50, R44, 0x10, R45 ;  /* 0x000000102c327819 */ /* 0x000fe2000000122d */
[----:B------:R-:W-:Y:S01]  /*d820*/  HADD2.F32 R62, -RZ, R62.H0_H0 ;  /* 0x2000003eff3e7230 */ /* 0x000fe20000004100 */
[----:B------:R-:W-:Y:S02]  /*d830*/  LEA.HI R7, R7, R4, RZ, 0x3 ;  /* 0x0000000407077211 */ /* 0x000fe400078f18ff */
[----:B------:R-:W-:-:S02]  /*d840*/  LOP3.LUT R4, R204, 0x38, R5, 0xf8, !PT ;  /* 0x00000038cc047812 */ /* 0x000fc400078ef805 */
[----:B------:R-:W-:Y:S01]  /*d850*/  SHF.R.U64 R49, R46, 0x10, R47 ;  /* 0x000000102e317819 */ /* 0x000fe2000000122f */
[----:B------:R-:W-:Y:S01]  /*d860*/  IMAD.SHL.U32 R7, R7, 0x400, RZ ;  /* 0x0000040007077824 */ /* 0x000fe200078e00ff */
[----:B------:R-:W-:Y:S02]  /*d870*/  LOP3.LUT R20, R4, R6, RZ, 0x3c, !PT ;  /* 0x0000000604147212 */ /* 0x000fe400078e3cff */
[----:B------:R-:W-:Y:S02]  /*d880*/  SHF.R.U32.HI R44, RZ, 0x10, R45 ;  /* 0x00000010ff2c7819 */ /* 0x000fe4000001162d */
[----:B------:R-:W-:Y:S02]  /*d890*/  LOP3.LUT R21, R7, 0x7fffe000, RZ, 0xc0, !PT ;  /* 0x7fffe00007157812 */ /* 0x000fe400078ec0ff */
[----:B------:R-:W-:Y:S02]  /*d8a0*/  SHF.R.U32.HI R46, RZ, 0x10, R47 ;  /* 0x00000010ff2e7819 */ /* 0x000fe4000001162f */
[----:B------:R-:W-:-:S02]  /*d8b0*/  IADD3 R21, R20, R21, R211 ;  /* 0x0000001514157210 */ /* 0x000fc40007ffe0d3 */
[--C-:B------:R-:W-:Y:S02]  /*d8c0*/  SHF.R.U64 R48, R40, 0x10, R41.reuse ;  /* 0x0000001028307819 */ /* 0x100fe40000001229 */
[----:B------:R-:W-:Y:S01]  /*d8d0*/  SHF.R.U32.HI R39, RZ, 0x10, R41 ;  /* 0x00000010ff277819 */ /* 0x000fe20000011629 */
[----:B------:R-:W-:Y:S01]  /*d8e0*/  IMAD R21, R21, 0x2, R18 ;  /* 0x0000000215157824 */ /* 0x000fe200078e0212 */
[--C-:B------:R-:W-:Y:S02]  /*d8f0*/  SHF.R.U64 R47, R42, 0x10, R43.reuse ;  /* 0x000000102a2f7819 */ /* 0x100fe4000000122b */
[----:B------:R-:W-:Y:S01]  /*d900*/  SHF.R.U32.HI R45, RZ, 0x10, R43 ;  /* 0x00000010ff2d7819 */ /* 0x000fe2000001162b */
[----:B------:R-:W-:Y:S01]  /*d910*/  HADD2.F32 R39, -RZ, R39.H0_H0 ;  /* 0x20000027ff277230 */ /* 0x000fe20000004100 */
[----:B------:R-:W1:Y:S02]  /*d920*/  LDS.128 R24, [R21+0x10400] ;  /* 0x0104000015187984 */ /* 0x000e640000000c00 */
[----:B-1----:R-:W-:-:S02]  /*d930*/  HADD2.F32 R31, -RZ, R25.H0_H0 ;  /* 0x20000019ff1f7230 */ /* 0x002fc40000004100 */
[----:B------:R-:W-:Y:S02]  /*d940*/  HADD2.F32 R32, -RZ, R25.H1_H1 ;  /* 0x30000019ff207230 */ /* 0x000fe40000004100 */
[----:B------:R-:W-:Y:S02]  /*d950*/  HADD2.F32 R25, -RZ, R24.H0_H0 ;  /* 0x20000018ff197230 */ /* 0x000fe40000004100 */
[C---:B------:R-:W-:Y:S01]  /*d960*/  FMUL.FTZ R41, R31.reuse, R37 ;  /* 0x000000251f297220 */ /* 0x040fe20000410000 */
[----:B------:R-:W-:Y:S01]  /*d970*/  FMUL.FTZ R43, R31, R35 ;  /* 0x000000231f2b7220 */ /* 0x000fe20000410000 */
[----:B------:R-:W-:Y:S02]  /*d980*/  HADD2.F32 R31, -RZ, R44.H0_H0 ;  /* 0x2000002cff1f7230 */ /* 0x000fe40000004100 */
[----:B------:R-:W-:Y:S01]  /*d990*/  FMUL.FTZ R38, R25, R62 ;  /* 0x0000003e19267220 */ /* 0x000fe20000410000 */
[----:B------:R-:W-:Y:S02]  /*d9a0*/  HADD2.F32 R33, -RZ, R26.H0_H0 ;  /* 0x2000001aff217230 */ /* 0x000fe40000004100 */
[----:B------:R-:W-:-:S02]  /*d9b0*/  HADD2.F32 R34, -RZ, R27.H0_H0 ;  /* 0x2000001bff227230 */ /* 0x000fc40000004100 */
[----:B------:R-:W-:Y:S02]  /*d9c0*/  HADD2.F32 R27, -RZ, R27.H1_H1 ;  /* 0x3000001bff1b7230 */ /* 0x000fe40000004100 */
[----:B------:R-:W-:Y:S02]  /*d9d0*/  HADD2.F32 R24, -RZ, R24.H1_H1 ;  /* 0x30000018ff187230 */ /* 0x000fe40000004100 */
[----:B------:R-:W-:Y:S01]  /*d9e0*/  HADD2.F32 R26, -RZ, R26.H1_H1 ;  /* 0x3000001aff1a7230 */ /* 0x000fe20000004100 */
[----:B---3--:R-:W1:Y:S02]  /*d9f0*/  LDS.128 R4, [R51] ;  /* 0x0000000033047984 */ /* 0x008e640000000c00 */
[--C-:B-1----:R-:W-:Y:S02]  /*da00*/  HADD2.F32 R20, -RZ, R5.reuse.H0_H0 ;  /* 0x20000005ff147230 */ /* 0x102fe40000004100 */
[----:B------:R-:W-:Y:S02]  /*da10*/  HADD2.F32 R28, -RZ, R5.H1_H1 ;  /* 0x30000005ff1c7230 */ /* 0x000fe40000004100 */
[----:B------:R-:W-:-:S02]  /*da20*/  HADD2.F32 R5, -RZ, R4.H0_H0 ;  /* 0x20000004ff057230 */ /* 0x000fc40000004100 */
[C---:B------:R-:W-:Y:S01]  /*da30*/  FFMA.FTZ R41, R20.reuse, R35, -R41 ;  /* 0x0000002314297223 */ /* 0x040fe20000010829 */
[----:B------:R-:W-:Y:S01]  /*da40*/  FFMA.FTZ R43, R20, R37, R43 ;  /* 0x00000025142b7223 */ /* 0x000fe2000001002b */
[----:B------:R-:W-:Y:S02]  /*da50*/  HADD2.F32 R20, -RZ, R59.H0_H0 ;  /* 0x2000003bff147230 */ /* 0x000fe40000004100 */
[C---:B------:R-:W-:Y:S01]  /*da60*/  FMUL.FTZ R35, R32.reuse, R39 ;  /* 0x0000002720237220 */ /* 0x040fe20000410000 */
[----:B------:R-:W-:Y:S01]  /*da70*/  FMUL.FTZ R37, R32, R31 ;  /* 0x0000001f20257220 */ /* 0x000fe20000410000 */
[----:B------:R-:W-:Y:S02]  /*da80*/  HADD2.F32 R32, -RZ, R63.H0_H0 ;  /* 0x2000003fff207230 */ /* 0x000fe40000004100 */
[-C--:B------:R-:W-:Y:S01]  /*da90*/  FMUL.FTZ R25, R25, R20.reuse ;  /* 0x0000001419197220 */ /* 0x080fe20000410000 */
[----:B------:R-:W-:Y:S01]  /*daa0*/  FFMA.FTZ R38, R5, R20, -R38 ;  /* 0x0000001405267223 */ /* 0x000fe20000010826 */
[----:B0-----:R-:W-:-:S02]  /*dab0*/  HADD2.F32 R29, -RZ, R6.H0_H0 ;  /* 0x20000006ff1d7230 */ /* 0x001fc40000004100 */
[C---:B------:R-:W-:Y:S01]  /*dac0*/  FFMA.FTZ R40, R28.reuse, R31, -R35 ;  /* 0x0000001f1c287223 */ /* 0x040fe20000010823 */
[----:B------:R-:W-:Y:S01]  /*dad0*/  FFMA.FTZ R42, R28, R39, R37 ;  /* 0x000000271c2a7223 */ /* 0x000fe20000010025 */
[--C-:B------:R-:W-:Y:S02]  /*dae0*/  HADD2.F32 R20, -RZ, R52.reuse.H0_H0 ;  /* 0x20000034ff147230 */ /* 0x100fe40000004100 */
[----:B------:R-:W-:Y:S01]  /*daf0*/  FFMA.FTZ R62, R5, R62, R25 ;  /* 0x0000003e053e7223 */ /* 0x000fe20000010019 */
[----:B------:R-:W-:Y:S02]  /*db00*/  HADD2.F32 R63, -RZ, R63.H1_H1 ;  /* 0x3000003fff3f7230 */ /* 0x000fe40000004100 */
[C---:B------:R-:W-:Y:S01]  /*db10*/  FMUL.FTZ R28, R33.reuse, R32 ;  /* 0x00000020211c7220 */ /* 0x040fe20000410000 */
[----:B------:R-:W-:Y:S02]  /*db20*/  HADD2.F32 R5, -RZ, R52.H1_H1 ;  /* 0x30000034ff057230 */ /* 0x000fe40000004100 */
[----:B------:R-:W-:Y:S01]  /*db30*/  FMUL.FTZ R44, R33, R20 ;  /* 0x00000014212c7220 */ /* 0x000fe20000410000 */
[----:B------:R-:W-:-:S02]  /*db40*/  HADD2.F32 R30, -RZ, R7.H0_H0 ;  /* 0x20000007ff1e7230 */ /* 0x000fc40000004100 */
[C---:B------:R-:W-:Y:S01]  /*db50*/  FFMA.FTZ R35, R29.reuse, R20, -R28 ;  /* 0x000000141d237223 */ /* 0x040fe2000001081c */
[C---:B------:R-:W-:Y:S01]  /*db60*/  FMUL.FTZ R25, R34.reuse, R63 ;  /* 0x0000003f22197220 */ /* 0x040fe20000410000 */
[----:B------:R-:W-:Y:S02]  /*db70*/  HADD2.F32 R28, -RZ, R45.H0_H0 ;  /* 0x2000002dff1c7230 */ /* 0x000fe40000004100 */
[-C--:B------:R-:W-:Y:S01]  /*db80*/  FMUL.FTZ R34, R34, R5.reuse ;  /* 0x0000000522227220 */ /* 0x080fe20000410000 */
[----:B------:R-:W-:Y:S02]  /*db90*/  HADD2.F32 R20, -RZ, R46.H0_H0 ;  /* 0x2000002eff147230 */ /* 0x000fe40000004100 */
[----:B------:R-:W-:Y:S01]  /*dba0*/  FFMA.FTZ R44, R29, R32, R44 ;  /* 0x000000201d2c7223 */ /* 0x000fe2000001002c */
[C---:B------:R-:W-:Y:S01]  /*dbb0*/  FFMA.FTZ R32, R30.reuse, R5, -R25 ;  /* 0x000000051e207223 */ /* 0x040fe20000010819 */
[----:B------:R-:W-:Y:S01]  /*dbc0*/  FFMA.FTZ R34, R30, R63, R34 ;  /* 0x0000003f1e227223 */ /* 0x000fe20000010022 */
[----:B------:R-:W-:-:S02]  /*dbd0*/  HADD2.F32 R7, -RZ, R7.H1_H1 ;  /* 0x30000007ff077230 */ /* 0x000fc40000004100 */
[C---:B------:R-:W-:Y:S01]  /*dbe0*/  FMUL.FTZ R46, R27.reuse, R28 ;  /* 0x0000001c1b2e7220 */ /* 0x040fe20000410000 */
[-C--:B------:R-:W-:Y:S01]  /*dbf0*/  FMUL.FTZ R30, R27, R20.reuse ;  /* 0x000000141b1e7220 */ /* 0x080fe20000410000 */
[----:B------:R-:W-:Y:S02]  /*dc00*/  HADD2.F32 R27, -RZ, R48.H0_H0 ;  /* 0x20000030ff1b7230 */ /* 0x000fe40000004100 */
        /* <DEDUP_REMOVED lines=25> */
.L_x_8339:
[----:B------:R-:W-:Y:S05]  /*dda0*/  BSYNC B1 ;  /* 0x0000000000017941 */ /* 0x000fea0003800000 */
.L_x_8338:
[----:B-1----:R-:W-:Y:S01]  /*ddb0*/  PRMT R30, R0, 0x5410, R3 ;  /* 0x00005410001e7816 */ /* 0x002fe20000000003 */
[----:B------:R-:W-:Y:S06]  /*ddc0*/  @P0 BRA `(.L_x_8323) ;  /* 0x0000000400800947 */ /* 0x000fec0003800000 */
[----:B------:R-:W5:Y:S01]  /*ddd0*/  LDL R39, [R1+0x28] ;  /* 0x0000280001277983 */ /* 0x000f620000100800 */
[----:B------:R-:W-:Y:S01]  /*dde0*/  LEA.HI R53, R53, R220, RZ, 0x1d ;  /* 0x000000dc35357211 */ /* 0x000fe200078fe8ff */
[--C-:B--23--:R-:W-:Y:S01]  /*ddf0*/  HADD2.F32 R21, -RZ, R54.reuse.H1_H1 ;  /* 0x30000036ff157230 */ /* 0x10cfe20000004100 */
[----:B------:R-:W-:Y:S01]  /*de00*/  SHF.R.U32.HI R5, RZ, 0x3, R203 ;  /* 0x00000003ff057819 */ /* 0x000fe200000116cb */
[----:B------:R-:W-:Y:S01]  /*de10*/  HADD2.F32 R54, -RZ, R54.H0_H0 ;  /* 0x20000036ff367230 */ /* 0x000fe20000004100 */
[----:B------:R-:W-:Y:S01]  /*de20*/  SHF.R.S32.HI R4, RZ, 0x1f, R53 ;  /* 0x0000001fff047819 */ /* 0x000fe20000011435 */
[----:B------:R-:W-:Y:S01]  /*de30*/  IMAD.SHL.U32 R0, R53, 0x8, RZ ;  /* 0x0000000835007824 */ /* 0x000fe200078e00ff */
[----:B------:R-:W-:Y:S02]  /*de40*/  SHF.R.U32.HI R20, RZ, 0x10, R9 ;  /* 0x00000010ff147819 */ /* 0x000fe40000011609 */
        /* <DEDUP_REMOVED lines=13> */
[----:B------:R-:W-:Y:S01]  /*df20*/  SHF.R.U64 R35, R8, 0x10, R9 ;  /* 0x0000001008237819 */ /* 0x000fe20000001209 */
[----:B------:R-:W-:Y:S01]  /*df30*/  IMAD R3, R3, 0x2, R18 ;  /* 0x0000000203037824 */ /* 0x000fe200078e0212 */
[----:B------:R-:W-:-:S02]  /*df40*/  SHF.R.U64 R34, R10, 0x10, R11 ;  /* 0x000000100a227819 */ /* 0x000fc4000000120b */
[----:B------:R-:W-:Y:S02]  /*df50*/  SHF.R.U32.HI R32, RZ, 0x10, R11 ;  /* 0x00000010ff207819 */ /* 0x000fe4000001160b */
[----:B------:R-:W1:Y:S02]  /*df60*/  LDS.128 R24, [R3+0x10400] ;  /* 0x0104000003187984 */ /* 0x000e640000000c00 */
[--C-:B-1----:R-:W-:Y:S02]  /*df70*/  HADD2.F32 R12, -RZ, R25.reuse.H0_H0 ;  /* 0x20000019ff0c7230 */ /* 0x102fe40000004100 */
[----:B------:R-:W-:Y:S02]  /*df80*/  HADD2.F32 R25, -RZ, R25.H1_H1 ;  /* 0x30000019ff197230 */ /* 0x000fe40000004100 */
[----:B------:R-:W-:Y:S02]  /*df90*/  HADD2.F32 R11, -RZ, R24.H0_H0 ;  /* 0x20000018ff0b7230 */ /* 0x000fe40000004100 */
[C---:B0-----:R-:W-:Y:S01]  /*dfa0*/  FMUL.FTZ R29, R12.reuse, R21 ;  /* 0x000000150c1d7220 */ /* 0x041fe20000410000 */
[----:B------:R-:W-:Y:S01]  /*dfb0*/  FMUL.FTZ R31, R12, R15 ;  /* 0x0000000f0c1f7220 */ /* 0x000fe20000410000 */
[----:B------:R-:W-:-:S02]  /*dfc0*/  HADD2.F32 R12, -RZ, R28.H0_H0 ;  /* 0x2000001cff0c7230 */ /* 0x000fc40000004100 */
[----:B------:R-:W-:Y:S01]  /*dfd0*/  FMUL.FTZ R28, R25, R20 ;  /* 0x00000014191c7220 */ /* 0x000fe20000410000 */
[----:B------:R-:W-:Y:S02]  /*dfe0*/  HADD2.F32 R13, -RZ, R26.H0_H0 ;  /* 0x2000001aff0d7230 */ /* 0x000fe40000004100 */
[--C-:B------:R-:W-:Y:S02]  /*dff0*/  HADD2.F32 R14, -RZ, R27.reuse.H0_H0 ;  /* 0x2000001bff0e7230 */ /* 0x100fe40000004100 */
[----:B------:R-:W-:Y:S02]  /*e000*/  HADD2.F32 R27, -RZ, R27.H1_H1 ;  /* 0x3000001bff1b7230 */ /* 0x000fe40000004100 */
[----:B------:R-:W-:Y:S02]  /*e010*/  HADD2.F32 R24, -RZ, R24.H1_H1 ;  /* 0x30000018ff187230 */ /* 0x000fe40000004100 */
[----:B------:R-:W-:Y:S01]  /*e020*/  HADD2.F32 R26, -RZ, R26.H1_H1 ;  /* 0x3000001aff1a7230 */ /* 0x000fe20000004100 */
[----:B-----5:R-:W0:Y:S02]  /*e030*/  LDS.128 R4, [R39] ;  /* 0x0000000027047984 */ /* 0x020e240000000c00 */
[----:B0-----:R-:W-:-:S02]  /*e040*/  HADD2.F32 R8, -RZ, R5.H0_H0 ;  /* 0x20000005ff087230 */ /* 0x001fc40000004100 */
[----:B------:R-:W-:Y:S02]  /*e050*/  HADD2.F32 R5, -RZ, R5.H1_H1 ;  /* 0x30000005ff057230 */ /* 0x000fe40000004100 */
[----:B------:R-:W-:Y:S02]  /*e060*/  HADD2.F32 R0, -RZ, R4.H0_H0 ;  /* 0x20000004ff007230 */ /* 0x000fe40000004100 */
[C---:B------:R-:W-:Y:S01]  /*e070*/  FFMA.FTZ R29, R8.reuse, R15, -R29 ;  /* 0x0000000f081d7223 */ /* 0x040fe2000001081d */
[----:B------:R-:W-:Y:S01]  /*e080*/  FFMA.FTZ R31, R8, R21, R31 ;  /* 0x00000015081f7223 */ /* 0x000fe2000001001f */
[----:B------:R-:W-:Y:S01]  /*e090*/  FMUL.FTZ R8, R25, R12 ;  /* 0x0000000c19087220 */ /* 0x000fe20000410000 */
[----:B------:R-:W-:Y:S01]  /*e0a0*/  FMUL.FTZ R15, R11, R54 ;  /* 0x000000360b0f7220 */ /* 0x000fe20000410000 */
[----:B------:R-:W-:Y:S01]  /*e0b0*/  FFMA.FTZ R28, R5, R12, -R28 ;  /* 0x0000000c051c7223 */ /* 0x000fe2000001081c */
[----:B------:R-:W-:Y:S01]  /*e0c0*/  FMUL.FTZ R11, R11, R61 ;  /* 0x0000003d0b0b7220 */ /* 0x000fe20000410000 */
[----:B------:R-:W-:-:S02]  /*e0d0*/  HADD2.F32 R12, -RZ, R60.H0_H0 ;  /* 0x2000003cff0c7230 */ /* 0x000fc40000004100 */
[----:B------:R-:W-:Y:S01]  /*e0e0*/  FFMA.FTZ R20, R5, R20, R8 ;  /* 0x0000001405147223 */ /* 0x000fe20000010008 */
[----:B------:R-:W-:Y:S02]  /*e0f0*/  HADD2.F32 R8, -RZ, R30.H0_H0 ;  /* 0x2000001eff087230 */ /* 0x000fe40000004100 */
[C---:B------:R-:W-:Y:S01]  /*e100*/  FFMA.FTZ R54, R0.reuse, R54, R11 ;  /* 0x0000003600367223 */ /* 0x040fe2000001000b */
[----:B------:R-:W-:Y:S02]  /*e110*/  HADD2.F32 R9, -RZ, R6.H0_H0 ;  /* 0x20000006ff097230 */ /* 0x000fe40000004100 */
[----:B------:R-:W-:Y:S01]  /*e120*/  FFMA.FTZ R15, R0, R61, -R15 ;  /* 0x0000003d000f7223 */ /* 0x000fe2000001080f */
[----:B------:R-:W-:Y:S02]  /*e130*/  HADD2.F32 R11, -RZ, R60.H1_H1 ;  /* 0x3000003cff0b7230 */ /* 0x000fe40000004100 */
[----:B------:R-:W-:Y:S01]  /*e140*/  FMUL.FTZ R0, R13, R12 ;  /* 0x0000000c0d007220 */ /* 0x000fe20000410000 */
[----:B------:R-:W-:-:S02]  /*e150*/  HADD2.F32 R5, -RZ, R30.H1_H1 ;  /* 0x3000001eff057230 */ /* 0x000fc40000004100 */
[-C--:B------:R-:W-:Y:S01]  /*e160*/  FMUL.FTZ R30, R13, R8.reuse ;  /* 0x000000080d1e7220 */ /* 0x080fe20000410000 */
[----:B------:R-:W-:Y:S02]  /*e170*/  HADD2.F32 R10, -RZ, R7.H0_H0 ;  /* 0x20000007ff0a7230 */ /* 0x000fe40000004100 */
[C---:B------:R-:W-:Y:S01]  /*e180*/  FFMA.FTZ R25, R9.reuse, R8, -R0 ;  /* 0x0000000809197223 */ /* 0x040fe20000010800 */
[C---:B------:R-:W-:Y:S01]  /*e190*/  FMUL.FTZ R13, R14.reuse, R11 ;  /* 0x0000000b0e0d7220 */ /* 0x040fe20000410000 */
[----:B------:R-:W-:Y:S02]  /*e1a0*/  HADD2.F32 R8, -RZ, R32.H0_H0 ;  /* 0x20000020ff087230 */ /* 0x000fe40000004100 */
[----:B------:R-:W-:Y:S01]  /*e1b0*/  FMUL.FTZ R14, R14, R5 ;  /* 0x000000050e0e7220 */ /* 0x000fe20000410000 */
[----:B------:R-:W-:Y:S02]  /*e1c0*/  HADD2.F32 R0, -RZ, R33.H0_H0 ;  /* 0x20000021ff007230 */ /* 0x000fe40000004100 */
[----:B------:R-:W-:Y:S01]  /*e1d0*/  FFMA.FTZ R30, R9, R12, R30 ;  /* 0x0000000c091e7223 */ /* 0x000fe2000001001e */
[----:B------:R-:W-:-:S02]  /*e1e0*/  HADD2.F32 R7, -RZ, R7.H1_H1 ;  /* 0x30000007ff077230 */ /* 0x000fc40000004100 */
[C---:B------:R-:W-:Y:S01]  /*e1f0*/  FFMA.FTZ R12, R10.reuse, R5, -R13 ;  /* 0x000000050a0c7223 */ /* 0x040fe2000001080d */
[----:B------:R-:W-:Y:S01]  /*e200*/  FFMA.FTZ R14, R10, R11, R14 ;  /* 0x0000000b0a0e7223 */ /* 0x000fe2000001000e */
        /* <DEDUP_REMOVED lines=28> */
.L_x_8323:
[----:B------:R-:W-:Y:S05]  /*e3d0*/  BSYNC B0 ;  /* 0x0000000000007941 */ /* 0x000fea0003800000 */
.L_x_8295:
        /* <DEDUP_REMOVED lines=8> */
.L_x_8292:
[----:B------:R-:W-:-:S05]  /*e460*/  IMAD.U32 R0, RZ, RZ, UR39 ;  /* 0x00000027ff007e24 */ /* 0x000fca000f8e00ff */
[----:B------:R-:W-:-:S13]  /*e470*/  ISETP.NE.AND P0, PT, R0, 0x3, PT ;  /* 0x000000030000780c */ /* 0x000fda0003f05270 */
[----:B------:R-:W-:Y:S05]  /*e480*/  @!P0 BRA `(.L_x_8340) ;  /* 0x0000000000048947 */ /* 0x000fea0003800000 */
[----:B------:R-:W-:Y:S01]  /*e490*/  BPT.TRAP 0x1 ;  /* 0x000000040000795c */ /* 0x000fe20000300000 */
.L_x_8340:
[----:B-1----:R-:W-:Y:S01]  /*e4a0*/  IMAD R8, R184, 0x8, R18 ;  /* 0x00000008b8087824 */ /* 0x002fe200078e0212 */
[----:B0--3--:R-:W-:-:S04]  /*e4b0*/  SHF.L.U32 R3, R187, 0x1f, RZ ;  /* 0x0000001fbb037819 */ /* 0x009fc800000006ff */
[----:B------:R0:W1:Y:S01]  /*e4c0*/  SYNCS.PHASECHK.TRANS64.TRYWAIT P1, [R8+URZ+0x28830], R3 ;  /* 0x02883003080075a7 */ /* 0x000062000802017f */
[----:B------:R-:W-:Y:S05]  /*e4d0*/  @!P0 BRA `(.L_x_8341) ;  /* 0x0000000000048947 */ /* 0x000fea0003800000 */
[----:B------:R-:W-:Y:S01]  /*e4e0*/  BPT.TRAP 0x1 ;  /* 0x000000040000795c */ /* 0x000fe20000300000 */
.L_x_8341:
[----:B------:R-:W-:Y:S01]  /*e4f0*/  VIADD R0, R18, 0x18400 ;  /* 0x0001840012007836 */ /* 0x000fe20000000000 */
[----:B--2---:R-:W-:Y:S02]  /*e500*/  LOP3.LUT R6, R36, 0x10000, RZ, 0xfc, !PT ;  /* 0x0001000024067812 */ /* 0x004fe400078efcff */
[----:B------:R-:W-:Y:S02]  /*e510*/  MOV R7, 0x40000040 ;  /* 0x4000004000077802 */ /* 0x000fe40000000f00 */
[----:B------:R-:W-:-:S04]  /*e520*/  SHF.R.U32.HI R0, RZ, 0x4, R0 ;  /* 0x00000004ff007819 */ /* 0x000fc80000011600 */
[----:B------:R-:W-:-:S04]  /*e530*/  LOP3.LUT R0, R0, 0x3fff, RZ, 0xc0, !PT ;  /* 0x00003fff00007812 */ /* 0x000fc800078ec0ff */
[----:B------:R-:W-:Y:S01]  /*e540*/  LOP3.LUT R9, R0, 0x10000, RZ, 0xfc, !PT ;  /* 0x0001000000097812 */ /* 0x000fe200078efcff */
[----:B-1----:R-:W-:Y:S06]  /*e550*/  @P1 BRA `(.L_x_8342) ;  /* 0x0000000000081947 */ /* 0x002fec0003800000 */
[----:B------:R-:W1:Y:S02]  /*e560*/  SYNCS.PHASECHK.TRANS64.TRYWAIT P1, [R8+URZ+0x28830], R3 ;  /* 0x02883003080075a7 */ /* 0x000e64000802017f */
[----:B-1----:R-:W-:Y:S05]  /*e570*/  @!P1 BRA `(.L_x_8343) ;  /* 0x0000019c009c9947 */ /* 0x002fea0003800000 */
.L_x_8342:
[----:B------:R-:W-:Y:S01]  /*e580*/  IMAD R4, R184, 0x800, R9 ;  /* 0x00000800b8047824 */ /* 0x000fe200078e0209 */
[----:B------:R-:W-:Y:S05]  /*e590*/  WARPSYNC.ALL ;  /* 0x0000000000007948 */ /* 0x000fea0003800000 */
[----:B------:R-:W-:Y:S01]  /*e5a0*/  IMAD.MOV.U32 R5, RZ, RZ, 0x40000040 ;  /* 0x40000040ff057424 */ /* 0x000fe200078e00ff */
[C---:B------:R-:W-:Y:S01]  /*e5b0*/  R2UR UR4, R6.reuse ;  /* 0x00000000060472ca */ /* 0x040fe200000e0000 */
[----:B-----5:R-:W-:Y:S01]  /*e5c0*/  WARPGROUP.ARRIVE ;  /* 0x00000000000079c5 */ /* 0x020fe20000000000 */
[----:B------:R-:W-:Y:S01]  /*e5d0*/  R2UR UR5, R7 ;  /* 0x00000000070572ca */ /* 0x000fe200000e0000 */
[----:B------:R-:W-:Y:S01]  /*e5e0*/  VIADD R194, R6, 0x2 ;  /* 0x0000000206c27836 */ /* 0x000fe20000000000 */
[C---:B------:R-:W-:Y:S01]  /*e5f0*/  R2UR UR6, R4.reuse ;  /* 0x00000000040672ca */ /* 0x040fe200000e0000 */
[----:B------:R-:W-:Y:S01]  /*e600*/  VIADD R10, R4, 0x2 ;  /* 0x00000002040a7836 */ /* 0x000fe20000000000 */
[----:B------:R-:W-:Y:S01]  /*e610*/  R2UR UR7, R5 ;  /* 0x00000000050772ca */ /* 0x000fe200000e0000 */
[----:B------:R-:W-:Y:S01]  /*e620*/  IMAD.MOV.U32 R195, RZ, RZ, 0x40000040 ;  /* 0x40000040ffc37424 */ /* 0x000fe200078e00ff */
[----:B------:R-:W-:Y:S01]  /*e630*/  MOV R5, 0x40000040 ;  /* 0x4000004000057802 */ /* 0x000fe20000000f00 */
[----:B------:R-:W-:-:S02]  /*e640*/  IMAD.MOV.U32 R11, RZ, RZ, 0x40000040 ;  /* 0x40000040ff0b7424 */ /* 0x000fc400078e00ff */
[C---:B------:R-:W-:Y:S02]  /*e650*/  VIADD R192, R6.reuse, 0x4 ;  /* 0x0000000406c07836 */ /* 0x040fe40000000000 */
[----:B------:R-:W-:Y:S02]  /*e660*/  IMAD.MOV.U32 R193, RZ, RZ, 0x40000040 ;  /* 0x40000040ffc17424 */ /* 0x000fe400078e00ff */
[----:B------:R-:W-:Y:S02]  /*e670*/  VIADD R190, R6, 0x6 ;  /* 0x0000000606be7836 */ /* 0x000fe40000000000 */
[----:B------:R-:W-:Y:S02]  /*e680*/  IMAD.MOV.U32 R191, RZ, RZ, 0x40000040 ;  /* 0x40000040ffbf7424 */ /* 0x000fe400078e00ff */
[----:B------:R-:W-:Y:S01]  /*e690*/  HGMMA.64x128x16.F32 R24, gdesc[UR4], RZ, !UPT, gsb0 ;  /* 0x01e00000041879f0 */ /* 0x000fe2000c0008ff */
[----:B------:R-:W-:Y:S01]  /*e6a0*/  R2UR UR4, R194 ;  /* 0x00000000c20472ca */ /* 0x000fe200000e0000 */
[----:B------:R-:W-:Y:S01]  /*e6b0*/  VIADD R20, R6, 0x400 ;  /* 0x0000040006147836 */ /* 0x000fe20000000000 */
[----:B------:R-:W-:Y:S01]  /*e6c0*/  R2UR UR5, R195 ;  /* 0x00000000c30572ca */ /* 0x000fe200000e0000 */
[----:B------:R-:W-:Y:S01]  /*e6d0*/  IMAD.MOV.U32 R21, RZ, RZ, 0x40000040 ;  /* 0x40000040ff157424 */ /* 0x000fe200078e00ff */
[----:B------:R-:W-:Y:S01]  /*e6e0*/  R2UR UR6, R10 ;  /* 0x000000000a0672ca */ /* 0x000fe200000e0000 */
[----:B------:R-:W-:Y:S01]  /*e6f0*/  VIADD R10, R4, 0x4 ;  /* 0x00000004040a7836 */ /* 0x000fe20000000000 */
[----:B------:R-:W-:Y:S01]  /*e700*/  R2UR UR7, R11 ;  /* 0x000000000b0772ca */ /* 0x000fe200000e0000 */
[----:B------:R-:W-:Y:S01]  /*e710*/  VIADD R14, R6, 0x402 ;  /* 0x00000402060e7836 */ /* 0x000fe20000000000 */
[----:B------:R-:W-:Y:S01]  /*e720*/  MOV R11, 0x40000040 ;  /* 0x40000040000b7802 */ /* 0x000fe20000000f00 */
[----:B------:R-:W-:-:S02]  /*e730*/  IMAD.MOV.U32 R15, RZ, RZ, 0x40000040 ;  /* 0x40000040ff0f7424 */ /* 0x000fc400078e00ff */
[----:B------:R-:W-:Y:S02]  /*e740*/  VIADD R12, R6, 0x404 ;  /* 0x00000404060c7836 */ /* 0x000fe40000000000 */
[----:B------:R-:W-:Y:S01]  /*e750*/  IMAD.MOV.U32 R13, RZ, RZ, 0x40000040 ;  /* 0x40000040ff0d7424 */ /* 0x000fe200078e00ff */
[----:B------:R-:W-:Y:S02]  /*e760*/  WARPGROUP.DEPBAR.LE gsb0, 0x0 ;  /* 0x00008000000079c5 */ /* 0x000fe40000010000 */
[----:B------:R-:W-:-:S06]  /*e770*/  WARPGROUP.ARRIVE ;  /* 0x00000000000079c5 */ /* 0x000fcc0000000000 */
[----:B------:R-:W-:Y:S01]  /*e780*/  HGMMA.64x128x16.F32 R24, gdesc[UR4], R24, gsb0 ;  /* 0x01e00000041879f0 */ /* 0x000fe20008000818 */
        /* <DEDUP_REMOVED lines=26> */
[----:B------:R-:W-:Y:S01]  /*e930*/  HGMMA.64x128x16.F32 R24, gdesc[UR4], R24, gsb0 ;  /* 0x01e00000041879f0 */ /* 0x000fe20008000818 */
[----:B------:R-:W-:Y:S02]  /*e940*/  R2UR UR4, R14 ;  /* 0x000000000e0472ca */ /* 0x000fe400000e0000 */
[----:B------:R-:W-:Y:S02]  /*e950*/  R2UR UR5, R15 ;  /* 0x000000000f0572ca */ /* 0x000fe400000e0000 */
[----:B------:R-:W-:Y:S01]  /*e960*/  R2UR UR6, R10 ;  /* 0x000000000a0672ca */ /* 0x000fe200000e0000 */
[C---:B------:R-:W-:Y:S01]  /*e970*/  VIADD R10, R4.reuse, 0x404 ;  /* 0x00000404040a7836 */ /* 0x040fe20000000000 */
[----:B------:R-:W-:Y:S01]  /*e980*/  R2UR UR7, R11 ;  /* 0x000000000b0772ca */ /* 0x000fe200000e0000 */
[----:B------:R-:W-:Y:S02]  /*e990*/  IMAD.MOV.U32 R11, RZ, RZ, 0x40000040 ;  /* 0x40000040ff0b7424 */ /* 0x000fe400078e00ff */
[----:B------:R-:W-:Y:S01]  /*e9a0*/  VIADD R4, R4, 0x406 ;  /* 0x0000040604047836 */ /* 0x000fe20000000000 */
[----:B------:R-:W-:-:S02]  /*e9b0*/  WARPGROUP.DEPBAR.LE gsb0, 0x0 ;  /* 0x00008000000079c5 */ /* 0x000fc40000010000 */
[----:B------:R-:W-:-:S07]  /*e9c0*/  WARPGROUP.ARRIVE ;  /* 0x00000000000079c5 */ /* 0x000fce0000000000 */
        /* <DEDUP_REMOVED lines=14> */
[----:B------:R-:W-:Y:S02]  /*eab0*/  WARPGROUP.DEPBAR.LE gsb0, 0x0 ;  /* 0x00008000000079c5 */ /* 0x000fe40000010000 */
[----:B------:R-:W-:-:S10]  /*eac0*/  WARPGROUP.ARRIVE ;  /* 0x00000000000079c5 */ /* 0x000fd40000000000 */
[----:B------:R-:W-:Y:S03]  /*ead0*/  HGMMA.64x128x16.F32 R24, gdesc[UR4], R24, gsb0 ;  /* 0x01e00000041879f0 */ /* 0x000fe60008000818 */
[----:B------:R-:W-:Y:S02]  /*eae0*/  WARPGROUP.DEPBAR.LE gsb0, 0x0 ;  /* 0x00008000000079c5 */ /* 0x000fe40000010000 */
[----:B------:R-:W-:Y:S05]  /*eaf0*/  @!P0 BRA `(.L_x_8344) ;  /* 0x0000000000048947 */ /* 0x000fea0003800000 */
[----:B------:R-:W-:Y:S01]  /*eb00*/  BPT.TRAP 0x1 ;  /* 0x000000040000795c */ /* 0x000fe20000300000 */
.L_x_8344:
[----:B------:R-:W2:Y:S01]  /*eb10*/  LDC R0, c[0x0][0x448] ;  /* 0x00011200ff007b82 */ /* 0x000ea20000000800 */
[----:B01----:R-:W-:Y:S01]  /*eb20*/  IMAD.IADD R3, R202, 0x1, R200 ;  /* 0x00000001ca037824 */ /* 0x003fe200078e02c8 */
[----:B------:R-:W-:Y:S01]  /*eb30*/  ULDC UR50, c[0x0][0x9dc] ;  /* 0x0002770000327ab9 */ /* 0x000fe20000000800 */
[----:B----4-:R-:W-:Y:S01]  /*eb40*/  IMAD.U32 R89, RZ, RZ, UR38 ;  /* 0x00000026ff597e24 */ /* 0x010fe2000f8e00ff */
[----:B------:R-:W-:Y:S01]  /*eb50*/  ULOP3.LUT UR4, URZ, UR50, URZ, 0x33, !UPT ;  /* 0x000000323f047292 */ /* 0x000fe2000f8e333f */
[----:B------:R-:W-:-:S03]  /*eb60*/  LEA R92, R88, 0xffffff80, 0x7 ;  /* 0xffffff80585c7811 */ /* 0x000fc600078e38ff */
[----:B------:R-:W0:Y:S01]  /*eb70*/  LDC.64 R90, c[0x0][0x9e0] ;  /* 0x00027800ff5a7b82 */ /* 0x000e220000000a00 */
[----:B--2---:R-:W-:Y:S02]  /*eb80*/  ISETP.NE.AND P1, PT, R0, 0x1, PT ;  /* 0x000000010000780c */ /* 0x004fe40003f25270 */
[----:B0-----:R-:W-:-:S11]  /*eb90*/  ISETP.GE.AND P2, PT, R91, 0x1, PT ;  /* 0x000000015b00780c */ /* 0x001fd60003f46270 */
[----:B------:R-:W0:Y:S08]  /*eba0*/  @P1 LDC R0, c[0x0][0x44c] ;  /* 0x00011300ff001b82 */ /* 0x000e300000000800 */
[----:B------:R-:W1:Y:S01]  /*ebb0*/  @P1 LDC R5, c[0x0][0x450] ;  /* 0x00011400ff051b82 */ /* 0x000e620000000800 */
[----:B0-----:R-:W-:-:S05]  /*ebc0*/  @P1 IMAD.HI.U32 R0, R3, R0, RZ ;  /* 0x0000000003001227 */ /* 0x001fca00078e00ff */
[----:B-1----:R-:W-:Y:S01]  /*ebd0*/  @P1 SHF.R.U32.HI R3, RZ, R5, R0 ;  /* 0x00000005ff031219 */ /* 0x002fe20000011600 */
[----:B------:R-:W-:Y:S02]  /*ebe0*/  IMAD.MOV.U32 R5, RZ, RZ, -0x80 ;  /* 0xffffff80ff057424 */ /* 0x000fe400078e00ff */
[----:B------:R-:W-:Y:S02]  /*ebf0*/  VIADD R0, R8, 0x28840 ;  /* 0x0002884008007836 */ /* 0x000fe40000000000 */
[----:B------:R-:W0:Y:S01]  /*ec00*/  SHFL.IDX PT, R97, R3, RZ, 0x1c1f ;  /* 0x001c1fff03617589 */ /* 0x000e2200000e0000 */
[----:B------:R-:W-:Y:S02]  /*ec10*/  IMAD R94, R88, R5, 0x80 ;  /* 0x00000080585e7424 */ /* 0x000fe400078e0205 */
[----:B------:R-:W-:-:S03]  /*ec20*/  PRMT R0, R89, 0x654, R0 ;  /* 0x0000065459007816 */ /* 0x000fc60000000000 */
[----:B------:R-:W-:Y:S01]  /*ec30*/  IADD3 R5, -R189, 0x1, R94 ;  /* 0x00000001bd057810 */ /* 0x000fe20007ffe15e */
[----:B------:R1:W-:Y:S03]  /*ec40*/  SYNCS.ARRIVE.TRANS64.RED.A1T0 RZ, [R0+URZ], RZ ;  /* 0x000000ff00ff79a7 */ /* 0x0003e6000810043f */
[----:B------:R-:W-:-:S05]  /*ec50*/  IADD3 R5, -R196, R5, R198 ;  /* 0x00000005c4057210 */ /* 0x000fca0007ffe1c6 */
[----:B------:R-:W-:Y:S01]  /*ec60*/  IMAD.IADD R89, R5, 0x1, R90 ;  /* 0x0000000105597824 */ /* 0x000fe200078e025a */
[----:B-1----:R-:W-:Y:S01]  /*ec70*/  IADD3 R0, -R189, R198, R94 ;  /* 0x000000c6bd007210 */ /* 0x002fe20007ffe15e */
[----:B------:R-:W-:-:S04]  /*ec80*/  VIADD R8, R5, UR4 ;  /* 0x0000000405087c36 */ /* 0x000fc80008000000 */
        /* <DEDUP_REMOVED lines=14> */
.L_x_8347:
[----:B------:R-:W-:-:S13]  /*ed70*/  ISETP.NE.AND P3, PT, R91, 0x1, PT ;  /* 0x000000015b00780c */ /* 0x000fda0003f65270 */
[----:B------:R-:W0:Y:S02]  /*ed80*/  @P3 LDC.64 R4, c[0x0][0x9e8] ;  /* 0x00027a00ff043b82 */ /* 0x000e240000000a00 */
[----:B0-----:R-:W-:-:S05]  /*ed90*/  @P3 IMAD.HI.U32 R4, R97, R4, RZ ;  /* 0x0000000461043227 */ /* 0x001fca00078e00ff */
[----:B------:R-:W-:-:S07]  /*eda0*/  @P3 SHF.R.U32.HI R97, RZ, R5, R4 ;  /* 0x00000005ff613219 */ /* 0x000fce0000011604 */
.L_x_8348:
[----:B------:R-:W-:Y:S05]  /*edb0*/  BSYNC B0 ;  /* 0x0000000000007941 */ /* 0x000fea0003800000 */
.L_x_8346:
[----:B------:R-:W-:-:S04]  /*edc0*/  IMAD R4, R97, R91, -R92 ;  /* 0x0000005b61047224 */ /* 0x000fc800078e0a5c */
[----:B------:R-:W-:-:S05]  /*edd0*/  IMAD.IADD R4, R4, 0x1, -R189 ;  /* 0x0000000104047824 */ /* 0x000fca00078e0abd */
[----:B------:R-:W-:Y:S02]  /*ede0*/  VIMNMX R95, R95, R4, !PT ;  /* 0x000000045f5f7248 */ /* 0x000fe40007fe0100 */
[----:B------:R-:W-:-:S07]  /*edf0*/  VIADDMNMX R96, R4, R91, R96, PT ;  /* 0x0000005b04607246 */ /* 0x000fce0003800160 */
.L_x_8345:
[C---:B------:R-:W-:Y:S01]  /*ee00*/  ISETP.GE.AND P3, PT, R94.reuse, 0x2, PT ;  /* 0x000000025e00780c */ /* 0x040fe20003f66270 */
[----:B------:R-:W0:Y:S01]  /*ee10*/  SHFL.IDX PT, R3, R3, 0x1, 0x1c1f ;  /* 0x003c1f0003037f89 */ /* 0x000e2200000e0000 */
[----:B------:R-:W-:Y:S02]  /*ee20*/  ISETP.GE.AND P5, PT, R94, 0x9, PT ;  /* 0x000000095e00780c */ /* 0x000fe40003fa6270 */
[----:B------:R-:W-:Y:S02]  /*ee30*/  ISETP.GT.AND P4, PT, R95, 0x1, !P3 ;  /* 0x000000015f00780c */ /* 0x000fe40005f84270 */
[----:B------:R-:W-:Y:S02]  /*ee40*/  P2R R120, PR, RZ, 0x20 ;  /* 0x00000020ff787803 */ /* 0x000fe40000000000 */
[----:B------:R-:W-:-:S04]  /*ee50*/  ISETP.LT.OR P4, PT, R96, 0x2, P4 ;  /* 0x000000026000780c */ /* 0x000fc80002781670 */
[----:B------:R-:W-:Y:S02]  /*ee60*/  FSEL R25, R25, -INF , !P4 ;  /* 0xff80000019197808 */ /* 0x000fe40006000000 */
[----:B------:R-:W-:Y:S02]  /*ee70*/  ISETP.GT.AND P4, PT, R95, 0x8, !P5 ;  /* 0x000000085f00780c */ /* 0x000fe40006f84270 */
[----:B------:R-:W-:Y:S02]  /*ee80*/  ISETP.GE.AND P5, PT, R94, 0xa, PT ;  /* 0x0000000a5e00780c */ /* 0x000fe40003fa6270 */
[----:B------:R-:W-:Y:S02]  /*ee90*/  ISETP.LT.OR P4, PT, R96, 0x9, P4 ;  /* 0x000000096000780c */ /* 0x000fe40002781670 */
[----:B------:R-:W-:Y:S02]  /*eea0*/  P2R R119, PR, RZ, 0x20 ;  /* 0x00000020ff777803 */ /* 0x000fe40000000000 */
[----:B------:R-:W-:-:S02]  /*eeb0*/  FSEL R28, R28, -INF , !P4 ;  /* 0xff8000001c1c7808 */ /* 0x000fc40006000000 */
[----:B------:R-:W-:Y:S01]  /*eec0*/  ISETP.GT.AND P4, PT, R95, 0x9, !P5 ;  /* 0x000000095f00780c */ /* 0x000fe20006f84270 */
[----:B0-----:R-:W-:Y:S01]  /*eed0*/  IMAD.IADD R8, R8, 0x1, R3 ;  /* 0x0000000108087824 */ /* 0x001fe200078e0203 */
[----:B------:R-:W-:Y:S02]  /*eee0*/  ISETP.GE.AND P5, PT, R94, 0x11, PT ;  /* 0x000000115e00780c */ /* 0x000fe40003fa6270 */
[----:B------:R-:W-:Y:S02]  /*eef0*/  ISETP.LT.OR P4, PT, R96, 0xa, P4 ;  /* 0x0000000a6000780c */ /* 0x000fe40002781670 */
[----:B------:R-:W-:Y:S02]  /*ef00*/  P2R R118, PR, RZ, 0x20 ;  /* 0x00000020ff767803 */ /* 0x000fe40000000000 */
[----:B------:R-:W-:Y:S02]  /*ef10*/  FSEL R29, R29, -INF , !P4 ;  /* 0xff8000001d1d7808 */ /* 0x000fe40006000000 */
[----:B------:R-:W-:-:S02]  /*ef20*/  ISETP.GT.AND P4, PT, R95, 0x10, !P5 ;  /* 0x000000105f00780c */ /* 0x000fc40006f84270 */
[----:B------:R-:W-:Y:S02]  /*ef30*/  ISETP.GE.AND P5, PT, R94, 0x12, PT ;  /* 0x000000125e00780c */ /* 0x000fe40003fa6270 */
[----:B------:R-:W-:Y:S02]  /*ef40*/  ISETP.LT.OR P4, PT, R96, 0x11, P4 ;  /* 0x000000116000780c */ /* 0x000fe40002781670 */
[----:B------:R-:W-:Y:S02]  /*ef50*/  P2R R117, PR, RZ, 0x20 ;  /* 0x00000020ff757803 */ /* 0x000fe40000000000 */
[----:B------:R-:W-:Y:S02]  /*ef60*/  FSEL R32, R32, -INF , !P4 ;  /* 0xff80000020207808 */ /* 0x000fe40006000000 */
[----:B------:R-:W-:Y:S02]  /*ef70*/  ISETP.GT.AND P4, PT, R95, 0x11, !P5 ;  /* 0x000000115f00780c */ /* 0x000fe40006f84270 */
[----:B------:R-:W-:-:S02]  /*ef80*/  ISETP.GE.AND P5, PT, R94, 0x19, PT ;  /* 0x000000195e00780c */ /* 0x000fc40003fa6270 */
[----:B------:R-:W-:Y:S02]  /*ef90*/  ISETP.LT.OR P4, PT, R96, 0x12, P4 ;  /* 0x000000126000780c */ /* 0x000fe40002781670 */
[----:B------:R-:W-:Y:S02]  /*efa0*/  P2R R122, PR, RZ, 0x20 ;  /* 0x00000020ff7a7803 */ /* 0x000fe40000000000 */
[----:B------:R-:W-:Y:S02]  /*efb0*/  FSEL R33, R33, -INF , !P4 ;  /* 0xff80000021217808 */ /* 0x000fe40006000000 */
[----:B------:R-:W-:Y:S02]  /*efc0*/  ISETP.GT.AND P4, PT, R95, 0x18, !P5 ;  /* 0x000000185f00780c */ /* 0x000fe40006f84270 */
[----:B------:R-:W-:Y:S02]  /*efd0*/  ISETP.GE.AND P5, PT, R94, 0x1a, PT ;  /* 0x0000001a5e00780c */ /* 0x000fe40003fa6270 */
[----:B------:R-:W-:-:S02]  /*efe0*/  ISETP.LT.OR P4, PT, R96, 0x19, P4 ;  /* 0x000000196000780c */ /* 0x000fc40002781670 */
[----:B------:R-:W-:Y:S02]  /*eff0*/  P2R R116, PR, RZ, 0x20 ;  /* 0x00000020ff747803 */ /* 0x000fe40000000000 */
[----:B------:R-:W-:Y:S02]  /*f000*/  FSEL R36, R36, -INF , !P4 ;  /* 0xff80000024247808 */ /* 0x000fe40006000000 */
[----:B------:R-:W-:Y:S02]  /*f010*/  ISETP.GT.AND P4, PT, R95, 0x19, !P5 ;  /* 0x000000195f00780c */ /* 0x000fe40006f84270 */
[----:B------:R-:W-:Y:S02]  /*f020*/  ISETP.GE.AND P5, PT, R94, 0x21, PT ;  /* 0x000000215e00780c */ /* 0x000fe40003fa6270 */
[----:B------:R-:W-:Y:S02]  /*f030*/  ISETP.LT.OR P4, PT, R96, 0x1a, P4 ;  /* 0x0000001a6000780c */ /* 0x000fe40002781670 */
[----:B------:R-:W-:-:S02]  /*f040*/  P2R R115, PR, RZ, 0x20 ;  /* 0x00000020ff737803 */ /* 0x000fc40000000000 */
[----:B------:R-:W-:Y:S02]  /*f050*/  FSEL R37, R37, -INF , !P4 ;  /* 0xff80000025257808 */ /* 0x000fe40006000000 */
[----:B------:R-:W-:Y:S02]  /*f060*/  ISETP.GT.AND P4, PT, R95, 0x20, !P5 ;  /* 0x000000205f00780c */ /* 0x000fe40006f84270 */
[----:B------:R-:W-:Y:S02]  /*f070*/  ISETP.GE.AND P5, PT, R94, 0x22, PT ;  /* 0x000000225e00780c */ /* 0x000fe40003fa6270 */
[----:B------:R-:W-:Y:S02]  /*f080*/  ISETP.LT.OR P4, PT, R96, 0x21, P4 ;  /* 0x000000216000780c */ /* 0x000fe40002781670 */
[----:B------:R-:W-:Y:S02]  /*f090*/  P2R R114, PR, RZ, 0x20 ;  /* 0x00000020ff727803 */ /* 0x000fe40000000000 */
[----:B------:R-:W-:-:S02]  /*f0a0*/  FSEL R40, R40, -INF , !P4 ;  /* 0xff80000028287808 */ /* 0x000fc40006000000 */
[----:B------:R-:W-:Y:S02]  /*f0b0*/  ISETP.GT.AND P4, PT, R95, 0x21, !P5 ;  /* 0x000000215f00780c */ /* 0x000fe40006f84270 */
        /* <DEDUP_REMOVED lines=95> */
[----:B------:R-:W-:Y:S02]  /*f6b0*/  VIADDMNMX R0, R3, R89, R0, PT ;  /* 0x0000005903007246 */ /* 0x000fe40003800100 */
        /* <DEDUP_REMOVED lines=18> */
[----:B------:R-:W-:-:S04]  /*f7e0*/  ISETP.LT.OR P6, PT, R96, 0x7a, P6 ;  /* 0x0000007a6000780c */ /* 0x000fc800037c1670 */
[----:B------:R-:W-:Y:S01]  /*f7f0*/  FSEL R85, R85, -INF , !P6 ;  /* 0xff80000055557808 */ /* 0x000fe20007000000 */
[----:B------:R-:W-:Y:S08]  /*f800*/  @!P2 BRA `(.L_x_8349) ;  /* 0x000000000050a947 */ /* 0x000ff00003800000 */
        /* <DEDUP_REMOVED lines=11> */
.L_x_8351:
[----:B------:R-:W-:-:S13]  /*f8c0*/  ISETP.NE.AND P6, PT, R91, 0x1, PT ;  /* 0x000000015b00780c */ /* 0x000fda0003fc5270 */
[----:B------:R-:W0:Y:S02]  /*f8d0*/  @P6 LDC.64 R4, c[0x0][0x9e8] ;  /* 0x00027a00ff046b82 */ /* 0x000e240000000a00 */
[----:B0-----:R-:W-:-:S05]  /*f8e0*/  @P6 IMAD.HI.U32 R4, R3, R4, RZ ;  /* 0x0000000403046227 */ /* 0x001fca00078e00ff */
[----:B------:R-:W-:-:S07]  /*f8f0*/  @P6 SHF.R.U32.HI R3, RZ, R5, R4 ;  /* 0x00000005ff036219 */ /* 0x000fce0000011604 */
.L_x_8352:
[----:B------:R-:W-:Y:S05]  /*f900*/  BSYNC B0 ;  /* 0x0000000000007941 */ /* 0x000fea0003800000 */
.L_x_8350:
[----:B------:R-:W-:-:S05]  /*f910*/  IMAD R92, R3, R91, -R92 ;  /* 0x0000005b035c7224 */ /* 0x000fca00078e0a5c */
[----:B------:R-:W-:-:S04]  /*f920*/  IADD3 R3, -R189, R92, RZ ;  /* 0x0000005cbd037210 */ /* 0x000fc80007ffe1ff */
[----:B------:R-:W-:Y:S02]  /*f930*/  VIMNMX R8, R8, R3, !PT ;  /* 0x0000000308087248 */ /* 0x000fe40007fe0100 */
[----:B------:R-:W-:-:S07]  /*f940*/  VIADDMNMX R0, R3, R91, R0, PT ;  /* 0x0000005b03007246 */ /* 0x000fce0003800100 */
.L_x_8349:
[----:B------:R-:W-:Y:S01]  /*f950*/  ISETP.GT.AND P3, PT, R8, 0x1, !P3 ;  /* 0x000000010800780c */ /* 0x000fe20005f64270 */
[----:B------:R-:W-:Y:S01]  /*f960*/  ULDC UR51, c[0x0][0x988] ;  /* 0x0002620000337ab9 */ /* 0x000fe20000000800 */
        /* <DEDUP_REMOVED lines=77> */
[----:B------:R-:W-:Y:S01]  /*fe40*/  ISETP.GT.AND P4, PT, R8, 0x71, !P4 ;  /* 0x000000710800780c */ /* 0x000fe20006784270 */
[----:B------:R-:W0:Y:S01]  /*fe50*/  SHFL.BFLY PT, R4, R5, 0x2, 0x1f ;  /* 0x0c401f0005047f89 */ /* 0x000e2200000e0000 */
[----:B------:R-:W-:Y:S02]  /*fe60*/  FSEL R50, R50, -INF , !P3 ;  /* 0xff80000032327808 */ /* 0x000fe40005800000 */
[----:B------:R-:W-:Y:S02]  /*fe70*/  ISETP.NE.AND P3, PT, R110, RZ, PT ;  /* 0x000000ff6e00720c */ /* 0x000fe40003f65270 */
[C---:B------:R-:W-:Y:S02]  /*fe80*/  ISETP.GT.AND P5, PT, R8.reuse, 0x78, !P5 ;  /* 0x000000780800780c */ /* 0x040fe40006fa4270 */
[----:B------:R-:W-:Y:S02]  /*fe90*/  ISETP.GT.AND P3, PT, R8, 0x31, !P3 ;  /* 0x000000310800780c */ /* 0x000fe40005f64270 */
[----:B------:R-:W-:-:S02]  /*fea0*/  ISETP.LT.OR P4, PT, R0, 0x72, P4 ;  /* 0x000000720000780c */ /* 0x000fc40002781670 */
        /* <DEDUP_REMOVED lines=11> */
[----:B------:R-:W0:Y:S03]  /*ff60*/  SHFL.BFLY PT, R4, R89, 0x1, 0x1f ;  /* 0x0c201f0059047f89 */ /* 0x000e2600000e0000 */
[----:B------:R-:W-:-:S04]  /*ff70*/  ISETP.GT.AND P3, PT, R8, 0x39, !P3 ;  /* 0x000000390800780c */ /* 0x000fc80005f64270 */
[----:B------:R-:W-:-:S04]  /*ff80*/  ISETP.LT.OR P3, PT, R0, 0x3a, P3 ;  /* 0x0000003a0000780c */ /* 0x000fc80001f61670 */
[----:B------:R-:W-:Y:S02]  /*ff90*/  FSEL R55, R55, -INF , !P3 ;  /* 0xff80000037377808 */ /* 0x000fe40005800000 */
[----:B------:R-:W-:-:S04]  /*ffa0*/  ISETP.NE.AND P3, PT, R107, RZ, PT ;  /* 0x000000ff6b00720c */ /* 0x000fc80003f65270 */
[----:B------:R-:W-:-:S04]  /*ffb0*/  ISETP.GT.AND P3, PT, R8, 0x40, !P3 ;  /* 0x000000400800780c */ /* 0x000fc80005f64270 */
[----:B------:R-:W-:Y:S02]  /*ffc0*/  ISETP.LT.OR P3, PT, R0, 0x41, P3 ;  /* 0x000000410000780c */ /* 0x000fe40001f61670 */
[----:B0-----:R-:W-:Y:S02]  /*ffd0*/  FMNMX.FTZ R3, R89, R4, !PT ;  /* 0x0000000459037209 */ /* 0x001fe40007810000 */
[----:B------:R-:W-:Y:S02]  /*ffe0*/  FSEL R58, R58, -INF , !P3 ;  /* 0xff8000003a3a7808 */ /* 0x000fe40005800000 */
[----:B------:R-:W-:Y:S01]  /*fff0*/  ISETP.GT.AND P3, PT, R8, 0x41, !P6 ;  /* 0x000000410800780c */ /* 0x000fe20007764270 */
[----:B------:R-:W-:Y:S01]  /*10000*/  FMUL.FTZ R4, R3, UR51 ;  /* 0x0000003303047c20 */ /* 0x000fe20008410000 */
[----:B------:R-:W-:Y:S02]  /*10010*/  ISETP.NE.AND P6, PT, R124, RZ, PT ;  /* 0x000000ff7c00720c */ /* 0x000fe40003fc5270 */
        /* <DEDUP_REMOVED lines=44> */
[----:B------:R-:W-:-:S04]  /*102e0*/  ISETP.LT.OR P3, PT, R0, 0x71, P3 ;  /* 0x000000710000780c */ /* 0x000fc80001f61670 */
[----:B------:R-:W-:Y:S02]  /*102f0*/  FSEL R82, R82, -INF , !P3 ;  /* 0xff80000052527808 */ /* 0x000fe40005800000 */
[----:B------:R-:W-:-:S04]  /*10300*/  FSETP.NEU.FTZ.AND P3, PT, R3, -INF , PT ;  /* 0xff8000000300780b */ /* 0x000fc80003f7d000 */
[----:B------:R-:W-:Y:S02]  /*10310*/  FSEL R4, R4, RZ, P3 ;  /* 0x000000ff04047208 */ /* 0x000fe40001800000 */
[----:B------:R-:W-:Y:S02]  /*10320*/  ISETP.GT.AND P3, PT, R8, RZ, !P6 ;  /* 0x000000ff0800720c */ /* 0x000fe40007764270 */
[----:B------:R-:W-:Y:S01]  /*10330*/  ISETP.NE.AND P6, PT, R94, RZ, PT ;  /* 0x000000ff5e00720c */ /* 0x000fe20003fc5270 */
[--C-:B------:R-:W-:Y:S01]  /*10340*/  FFMA.FTZ R5, R25, UR51, -R4.reuse ;  /* 0x0000003319057c23 */ /* 0x100fe20008010804 */
[----:B------:R-:W-:Y:S01]  /*10350*/  ISETP.LT.OR P3, PT, R0, 0x1, P3 ;  /* 0x000000010000780c */ /* 0x000fe20001f61670 */
[--C-:B------:R-:W-:Y:S01]  /*10360*/  FFMA.FTZ R25, R29, UR51, -R4.reuse ;  /* 0x000000331d197c23 */ /* 0x100fe20008010804 */
[--C-:B------:R-:W-:Y:S01]  /*10370*/  FFMA.FTZ R180, R24, UR51, -R4.reuse ;  /* 0x0000003318b47c23 */ /* 0x100fe20008010804 */
[--C-:B------:R-:W-:Y:S01]  /*10380*/  FFMA.FTZ R182, R28, UR51, -R4.reuse ;  /* 0x000000331cb67c23 */ /* 0x100fe20008010804 */
[----:B------:R-:W-:Y:S01]  /*10390*/  FSEL R26, R26, -INF , !P3 ;  /* 0xff8000001a1a7808 */ /* 0x000fe20005800000 */
[--C-:B------:R-:W-:Y:S01]  /*103a0*/  FFMA.FTZ R28, R33, UR51, -R4.reuse ;  /* 0x00000033211c7c23 */ /* 0x100fe20008010804 */
[--C-:B------:R-:W-:Y:S01]  /*103b0*/  FFMA.FTZ R176, R32, UR51, -R4.reuse ;  /* 0x0000003320b07c23 */ /* 0x100fe20008010804 */
        /* <DEDUP_REMOVED lines=15> */
[--C-:B------:R-:W-:Y:S01]  /*104b0*/  FFMA.FTZ R164, R56, UR51, -R4.reuse ;  /* 0x0000003338a47c23 */ /* 0x100fe20008010804 */
[--C-:B------:R-:W-:Y:S01]  /*104c0*/  FFMA.FTZ R166, R60, UR51, -R4.reuse ;  /* 0x000000333ca67c23 */ /* 0x100fe20008010804 */
[----:B------:R-:W-:Y:S01]  /*104d0*/  FMNMX.FTZ R33, R35, R24, !PT ;  /* 0x0000001823217209 */ /* 0x000fe20007810000 */
[----:B------:R1:W-:Y:S01]  /*104e0*/  MUFU.EX2 R29, R28 ;  /* 0x0000001c001d7308 */ /* 0x0003e20000000800 */
[--C-:B------:R-:W-:Y:S01]  /*104f0*/  FFMA.FTZ R160, R64, UR51, -R4.reuse ;  /* 0x0000003340a07c23 */ /* 0x100fe20008010804 */
[--C-:B------:R-:W-:Y:S01]  /*10500*/  FFMA.FTZ R162, R68, UR51, -R4.reuse ;  /* 0x0000003344a27c23 */ /* 0x100fe20008010804 */
[----:B------:R-:W-:Y:S01]  /*10510*/  FMNMX.FTZ R24, R38, R33, !PT ;  /* 0x0000002126187209 */ /* 0x000fe20007810000 */
[--C-:B------:R-:W-:Y:S01]  /*10520*/  FFMA.FTZ R156, R72, UR51, -R4.reuse ;  /* 0x00000033489c7c23 */ /* 0x100fe20008010804 */
[--C-:B------:R-:W-:Y:S01]  /*10530*/  FFMA.FTZ R158, R76, UR51, -R4.reuse ;  /* 0x000000334c9e7c23 */ /* 0x100fe20008010804 */
[--C-:B------:R-:W-:Y:S01]  /*10540*/  FFMA.FTZ R152, R80, UR51, -R4.reuse ;  /* 0x0000003350987c23 */ /* 0x100fe20008010804 */
[----:B------:R-:W-:Y:S01]  /*10550*/  FMNMX.FTZ R33, R39, R24, !PT ;  /* 0x0000001827217209 */ /* 0x000fe20007810000 */
[----:B------:R-:W2:Y:S01]  /*10560*/  MUFU.EX2 R182, R182 ;  /* 0x000000b600b67308 */ /* 0x000ea20000000800 */
[--C-:B-1----:R-:W-:Y:S01]  /*10570*/  FFMA.FTZ R28, R41, UR51, -R4.reuse ;  /* 0x00000033291c7c23 */ /* 0x102fe20008010804 */
[----:B------:R-:W-:Y:S01]  /*10580*/  FFMA.FTZ R154, R84, UR51, -R4 ;  /* 0x00000033549a7c23 */ /* 0x000fe20008010804 */
[----:B------:R-:W-:Y:S01]  /*10590*/  FMNMX.FTZ R24, R42, R33, !PT ;  /* 0x000000212a187209 */ /* 0x000fe20007810000 */
[----:B------:R-:W1:Y:S03]  /*105a0*/  @P1 LDC R48, c[0x0][0x450] ;  /* 0x00011400ff301b82 */ /* 0x000e660000000800 */
[----:B------:R-:W-:Y:S01]  /*105b0*/  FMNMX.FTZ R37, R43, R24, !PT ;  /* 0x000000182b257209 */ /* 0x000fe20007810000 */
[----:B------:R3:W-:Y:S03]  /*105c0*/  MUFU.EX2 R33, R32 ;  /* 0x0000002000217308 */ /* 0x0007e60000000800 */
[----:B------:R-:W-:-:S04]  /*105d0*/  FMNMX.FTZ R24, R46, R37, !PT ;  /* 0x000000252e187209 */ /* 0x000fc80007810000 */
[----:B------:R-:W-:Y:S01]  /*105e0*/  FMNMX.FTZ R37, R47, R24, !PT ;  /* 0x000000182f257209 */ /* 0x000fe20007810000 */
[----:B------:R-:W4:Y:S01]  /*105f0*/  MUFU.EX2 R25, R25 ;  /* 0x0000001900197308 */ /* 0x000f220000000800 */
[----:B---3--:R-:W-:Y:S02]  /*10600*/  FFMA.FTZ R32, R45, UR51, -R4 ;  /* 0x000000332d207c23 */ /* 0x008fe40008010804 */
[----:B------:R-:W-:-:S04]  /*10610*/  FMNMX.FTZ R24, R50, R37, !PT ;  /* 0x0000002532187209 */ /* 0x000fc80007810000 */
[----:B------:R-:W-:Y:S01]  /*10620*/  FMNMX.FTZ R41, R51, R24, !PT ;  /* 0x0000001833297209 */ /* 0x000fe20007810000 */
[----:B------:R3:W-:Y:S03]  /*10630*/  MUFU.EX2 R37, R28 ;  /* 0x0000001c00257308 */ /* 0x0007e60000000800 */
[----:B------:R-:W-:-:S04]  /*10640*/  FMNMX.FTZ R24, R54, R41, !PT ;  /* 0x0000002936187209 */ /* 0x000fc80007810000 */
[----:B------:R-:W-:Y:S01]  /*10650*/  FMNMX.FTZ R41, R55, R24, !PT ;  /* 0x0000001837297209 */ /* 0x000fe20007810000 */
[----:B------:R-:W5:Y:S01]  /*10660*/  MUFU.EX2 R176, R176 ;  /* 0x000000b000b07308 */ /* 0x000f620000000800 */
[----:B---3--:R-:W-:Y:S02]  /*10670*/  FFMA.FTZ R28, R49, UR51, -R4 ;  /* 0x00000033311c7c23 */ /* 0x008fe40008010804 */
[----:B------:R-:W-:-:S04]  /*10680*/  FMNMX.FTZ R24, R58, R41, !PT ;  /* 0x000000293a187209 */ /* 0x000fc80007810000 */
[----:B------:R-:W-:Y:S01]  /*10690*/  FMNMX.FTZ R45, R59, R24, !PT ;  /* 0x000000183b2d7209 */ /* 0x000fe20007810000 */
[----:B------:R3:W-:Y:S03]  /*106a0*/  MUFU.EX2 R41, R32 ;  /* 0x0000002000297308 */ /* 0x0007e60000000800 */
[----:B------:R-:W-:-:S04]  /*106b0*/  FMNMX.FTZ R24, R62, R45, !PT ;  /* 0x0000002d3e187209 */ /* 0x000fc80007810000 */
[----:B------:R-:W-:Y:S01]  /*106c0*/  FMNMX.FTZ R45, R63, R24, !PT ;  /* 0x000000183f2d7209 */ /* 0x000fe20007810000 */
[----:B------:R-:W1:Y:S01]  /*106d0*/  MUFU.EX2 R178, R178 ;  /* 0x000000b200b27308 */ /* 0x000e620000000800 */
[----:B---3--:R-:W-:Y:S02]  /*106e0*/  FFMA.FTZ R32, R53, UR51, -R4 ;  /* 0x0000003335207c23 */ /* 0x008fe40008010804 */
[----:B------:R-:W-:-:S04]  /*106f0*/  FMNMX.FTZ R24, R66, R45, !PT ;  /* 0x0000002d42187209 */ /* 0x000fc80007810000 */
[----:B------:R-:W-:Y:S01]  /*10700*/  FMNMX.FTZ R49, R67, R24, !PT ;  /* 0x0000001843317209 */ /* 0x000fe20007810000 */
[----:B------:R-:W3:Y:S03]  /*10710*/  MUFU.EX2 R172, R172 ;  /* 0x000000ac00ac7308 */ /* 0x000ee60000000800 */
        /* <DEDUP_REMOVED lines=8> */
[----:B------:R-:W-:Y:S01]  /*107a0*/  FFMA.FTZ R24, R57, UR51, -R4 ;  /* 0x0000003339187c23 */ /* 0x000fe20008010804 */
[----:B------:R-:W-:Y:S02]  /*107b0*/  MUFU.EX2 R168, R168 ;  /* 0x000000a800a87308 */ /* 0x000fe40000000800 */
[----:B------:R-:W-:-:S04]  /*107c0*/  FMNMX.FTZ R8, R82, R53, !PT ;  /* 0x0000003552087209 */ /* 0x000fc80007810000 */
[----:B------:R-:W-:Y:S02]  /*107d0*/  FMNMX.FTZ R57, R83, R8, !PT ;  /* 0x0000000853397209 */ /* 0x000fe40007810000 */
[----:B------:R2:W-:Y:S02]  /*107e0*/  MUFU.EX2 R53, R24 ;  /* 0x0000001800357308 */ /* 0x0005e40000000800 */
        /* <DEDUP_REMOVED lines=8> */
[----:B------:R-:W-:Y:S01]  /*10870*/  FFMA.FTZ R81, R85, UR51, -R4 ;  /* 0x0000003355517c23 */ /* 0x000fe20008010804 */
[----:B------:R-:W0:Y:S01]  /*10880*/  SHFL.BFLY PT, R89, R0, 0x2, 0x1f ;  /* 0x0c401f0000597f89 */ /* 0x000e2200000e0000 */
[----:B------:R-:W-:Y:S08]  /*10890*/  MUFU.EX2 R170, R170 ;  /* 0x000000aa00aa7308 */ /* 0x000ff00000000800 */
[----:B------:R1:W-:Y:S08]  /*108a0*/  MUFU.EX2 R49, R32 ;  /* 0x0000002000317308 */ /* 0x0003f00000000800 */
        /* <DEDUP_REMOVED lines=18> */
[--C-:B--2---:R-:W-:Y:S01]  /*109d0*/  FFMA.FTZ R24, R31, UR51, -R8.reuse ;  /* 0x000000331f187c23 */ /* 0x104fe20008010808 */
[----:B------:R-:W-:Y:S01]  /*109e0*/  FADD.FTZ R38, R182, R27 ;  /* 0x0000001bb6267221 */ /* 0x000fe20000010000 */
[----:B------:R-:W-:Y:S01]  /*109f0*/  MUFU.EX2 R181, R181 ;  /* 0x000000b500b57308 */ /* 0x000fe20000000800 */
[--C-:B------:R-:W-:Y:S01]  /*10a00*/  FFMA.FTZ R177, R34, UR51, -R8.reuse ;  /* 0x0000003322b17c23 */ /* 0x100fe20008010808 */
[----:B------:R-:W-:Y:S01]  /*10a10*/  FFMA.FTZ R26, R35, UR51, -R8 ;  /* 0x00000033231a7c23 */ /* 0x000fe20008010808 */
[----:B----4-:R-:W-:Y:S01]  /*10a20*/  FADD.FTZ R27, R25, R38 ;  /* 0x00000026191b7221 */ /* 0x010fe20000010000 */
[--C-:B------:R-:W-:Y:S01]  /*10a30*/  FFMA.FTZ R173, R42, UR51, -R8.reuse ;  /* 0x000000332aad7c23 */ /* 0x100fe20008010808 */
[--C-:B------:R-:W-:Y:S01]  /*10a40*/  FFMA.FTZ R28, R39, UR51, -R8.reuse ;  /* 0x00000033271c7c23 */ /* 0x100fe20008010808 */
[----:B------:R-:W0:Y:S01]  /*10a50*/  @P1 LDC R35, c[0x0][0x44c] ;  /* 0x00011300ff231b82 */ /* 0x000e220000000800 */
[----:B-----5:R-:W-:Y:S01]  /*10a60*/  FADD.FTZ R40, R176, R27 ;  /* 0x0000001bb0287221 */ /* 0x020fe20000010000 */
[----:B------:R-:W2:Y:S01]  /*10a70*/  MUFU.EX2 R4, R4 ;  /* 0x0000000400047308 */ /* 0x000ea20000000800 */
[--C-:B------:R-:W-:Y:S01]  /*10a80*/  FFMA.FTZ R30, R43, UR51, -R8.reuse ;  /* 0x000000332b1e7c23 */ /* 0x100fe20008010808 */
[----:B------:R-:W-:Y:S01]  /*10a90*/  FFMA.FTZ R175, R46, UR51, -R8 ;  /* 0x000000332eaf7c23 */ /* 0x000fe20008010808 */
[----:B------:R-:W-:Y:S01]  /*10aa0*/  FADD.FTZ R27, R29, R40 ;  /* 0x000000281d1b7221 */ /* 0x000fe20000010000 */
[--C-:B-1----:R-:W-:Y:S01]  /*10ab0*/  FFMA.FTZ R32, R47, UR51, -R8.reuse ;  /* 0x000000332f207c23 */ /* 0x102fe20008010808 */
[--C-:B------:R-:W-:Y:S01]  /*10ac0*/  FFMA.FTZ R169, R50, UR51, -R8.reuse ;  /* 0x0000003332a97c23 */ /* 0x100fe20008010808 */
[--C-:B------:R-:W-:Y:S01]  /*10ad0*/  FFMA.FTZ R34, R51, UR51, -R8.reuse ;  /* 0x0000003333227c23 */ /* 0x100fe20008010808 */
[----:B------:R-:W-:Y:S01]  /*10ae0*/  FADD.FTZ R40, R178, R27 ;  /* 0x0000001bb2287221 */ /* 0x000fe20000010000 */
[----:B------:R-:W1:Y:S01]  /*10af0*/  MUFU.EX2 R183, R183 ;  /* 0x000000b700b77308 */ /* 0x000e620000000800 */
[----:B------:R-:W-:Y:S01]  /*10b00*/  FFMA.FTZ R171, R54, UR51, -R8 ;  /* 0x0000003336ab7c23 */ /* 0x000fe20008010808 */
[----:B------:R-:W-:-:S02]  /*10b10*/  IMAD.MOV.U32 R50, RZ, RZ, R200 ;  /* 0x000000ffff327224 */ /* 0x000fc400078e00c8 */
[----:B------:R-:W-:Y:S01]  /*10b20*/  FADD.FTZ R31, R33, R40 ;  /* 0x00000028211f7221 */ /* 0x000fe20000010000 */
[--C-:B------:R-:W-:Y:S01]  /*10b30*/  FFMA.FTZ R36, R55, UR51, -R8.reuse ;  /* 0x0000003337247c23 */ /* 0x100fe20008010808 */
[--C-:B------:R-:W-:Y:S01]  /*10b40*/  FFMA.FTZ R165, R58, UR51, -R8.reuse ;  /* 0x000000333aa57c23 */ /* 0x100fe20008010808 */
[----:B------:R-:W-:Y:S01]  /*10b50*/  FFMA.FTZ R38, R59, UR51, -R8 ;  /* 0x000000333b267c23 */ /* 0x000fe20008010808 */
[----:B---3--:R-:W-:Y:S01]  /*10b60*/  FADD.FTZ R44, R172, R31 ;  /* 0x0000001fac2c7221 */ /* 0x008fe20000010000 */
[----:B------:R-:W3:Y:S01]  /*10b70*/  MUFU.EX2 R24, R24 ;  /* 0x0000001800187308 */ /* 0x000ee20000000800 */
[----:B--2---:R-:W-:Y:S01]  /*10b80*/  FADD.FTZ R42, R181, R4 ;  /* 0x00000004b52a7221 */ /* 0x004fe20000010000 */
[----:B------:R-:W-:Y:S01]  /*10b90*/  FFMA.FTZ R167, R62, UR51, -R8 ;  /* 0x000000333ea77c23 */ /* 0x000fe20008010808 */
[----:B------:R-:W-:Y:S01]  /*10ba0*/  FADD.FTZ R31, R37, R44 ;  /* 0x0000002c251f7221 */ /* 0x000fe20000010000 */
[--C-:B------:R-:W-:Y:S01]  /*10bb0*/  FFMA.FTZ R40, R63, UR51, -R8.reuse ;  /* 0x000000333f287c23 */ /* 0x100fe20008010808 */
[----:B------:R-:W-:Y:S01]  /*10bc0*/  FFMA.FTZ R161, R66, UR51, -R8 ;  /* 0x0000003342a17c23 */ /* 0x000fe20008010808 */
[----:B0-----:R-:W-:-:S04]  /*10bd0*/  @P1 IMAD.HI.U32 R35, R200, R35, RZ ;  /* 0x00000023c8231227 */ /* 0x001fc800078e00ff */
[----:B------:R-:W-:Y:S01]  /*10be0*/  FFMA.FTZ R163, R70, UR51, -R8 ;  /* 0x0000003346a37c23 */ /* 0x000fe20008010808 */
[----:B------:R-:W0:Y:S01]  /*10bf0*/  MUFU.EX2 R177, R177 ;  /* 0x000000b100b17308 */ /* 0x000e220000000800 */
[----:B-1----:R-:W-:Y:S01]  /*10c00*/  FADD.FTZ R27, R183, R42 ;  /* 0x0000002ab71b7221 */ /* 0x002fe20000010000 */
[--C-:B------:R-:W-:Y:S01]  /*10c10*/  FFMA.FTZ R74, R74, UR51, -R8.reuse ;  /* 0x000000334a4a7c23 */ /* 0x100fe20008010808 */
[----:B------:R-:W-:Y:S01]  /*10c20*/  @P1 SHF.R.U32.HI R50, RZ, R48, R35 ;  /* 0x00000030ff321219 */ /* 0x000fe20000011623 */
[--C-:B------:R-:W-:Y:S01]  /*10c30*/  FFMA.FTZ R75, R75, UR51, -R8.reuse ;  /* 0x000000334b4b7c23 */ /* 0x100fe20008010808 */
[--C-:B------:R-:W-:Y:S01]  /*10c40*/  FFMA.FTZ R78, R78, UR51, -R8.reuse ;  /* 0x000000334e4e7c23 */ /* 0x100fe20008010808 */
[--C-:B------:R-:W-:Y:S01]  /*10c50*/  FFMA.FTZ R79, R79, UR51, -R8.reuse ;  /* 0x000000334f4f7c23 */ /* 0x100fe20008010808 */
[--C-:B------:R-:W-:Y:S01]  /*10c60*/  FFMA.FTZ R82, R82, UR51, -R8.reuse ;  /* 0x0000003352527c23 */ /* 0x100fe20008010808 */
[----:B------:R-:W1:Y:S01]  /*10c70*/  MUFU.EX2 R26, R26 ;  /* 0x0000001a001a7308 */ /* 0x000e620000000800 */
[----:B---3--:R-:W-:Y:S01]  /*10c80*/  FADD.FTZ R42, R24, R27 ;  /* 0x0000001b182a7221 */ /* 0x008fe20000010000 */
[--C-:B------:R-:W-:Y:S01]  /*10c90*/  FFMA.FTZ R83, R83, UR51, -R8.reuse ;  /* 0x0000003353537c23 */ /* 0x100fe20008010808 */
[--C-:B------:R-:W-:Y:S01]  /*10ca0*/  FFMA.FTZ R86, R86, UR51, -R8.reuse ;  /* 0x0000003356567c23 */ /* 0x100fe20008010808 */
[----:B------:R-:W-:Y:S01]  /*10cb0*/  FFMA.FTZ R87, R87, UR51, -R8 ;  /* 0x0000003357577c23 */ /* 0x000fe20008010808 */
[----:B------:R-:W-:Y:S01]  /*10cc0*/  F2FP.F16.F32.PACK_AB R180, R5, R180 ;  /* 0x000000b405b4723e */ /* 0x000fe200000000ff */
[----:B------:R-:W-:Y:S01]  /*10cd0*/  IMAD.IADD R93, R93, 0x1, R50 ;  /* 0x000000015d5d7824 */ /* 0x000fe200078e0232 */
[----:B------:R-:W-:Y:S01]  /*10ce0*/  F2FP.F16.F32.PACK_AB R182, R25, R182 ;  /* 0x000000b619b6723e */ /* 0x000fe200000000ff */
[----:B------:R-:W2:Y:S01]  /*10cf0*/  MUFU.EX2 R179, R179 ;  /* 0x000000b300b37308 */ /* 0x000ea20000000800 */
[----:B0-----:R-:W-:Y:S01]  /*10d00*/  FADD.FTZ R27, R177, R42 ;  /* 0x0000002ab11b7221 */ /* 0x001fe20000010000 */
[----:B------:R-:W-:Y:S01]  /*10d10*/  FADD.FTZ R42, R174, R31 ;  /* 0x0000001fae2a7221 */ /* 0x000fe20000010000 */
[----:B------:R-:W-:Y:S01]  /*10d20*/  F2FP.F16.F32.PACK_AB R181, R4, R181 ;  /* 0x000000b504b5723e */ /* 0x000fe200000000ff */
[----:B------:R-:W-:Y:S01]  /*10d30*/  IMAD.IADD R90, R93, 0x1, R90 ;  /* 0x000000015d5a7824 */ /* 0x000fe200078e025a */
[----:B------:R-:W-:Y:S01]  /*10d40*/  F2FP.F16.F32.PACK_AB R176, R29, R176 ;  /* 0x000000b01db0723e */ /* 0x000fe200000000ff */
        /* <DEDUP_REMOVED lines=10> */
[----:B--2---:R-:W-:Y:S01]  /*10df0*/  FADD.FTZ R27, R179, R44 ;  /* 0x0000002cb31b7221 */ /* 0x004fe20000010000 */
[----:B------:R-:W-:Y:S01]  /*10e00*/  FADD.FTZ R48, R170, R31 ;  /* 0x0000001faa307221 */ /* 0x000fe20000010000 */
[----:B------:R-:W-:Y:S02]  /*10e10*/  F2FP.F16.F32.PACK_AB R168, R45, R168 ;  /* 0x000000a82da8723e */ /* 0x000fe400000000ff */
[C---:B------:R-:W-:Y:S01]  /*10e20*/  F2FP.F16.F32.PACK_AB R170, R49.reuse, R170 ;  /* 0x000000aa31aa723e */ /* 0x040fe200000000ff */
[----:B------:R-:W-:Y:S01]  /*10e30*/  FADD.FTZ R31, R49, R48 ;  /* 0x00000030311f7221 */ /* 0x000fe20000010000 */
[----:B------:R-:W-:Y:S01]  /*10e40*/  F2FP.F16.F32.PACK_AB R183, R24, R183 ;  /* 0x000000b718b7723e */ /* 0x000fe200000000ff */
        /* <DEDUP_REMOVED lines=10> */
[----:B------:R-:W-:Y:S01]  /*10ef0*/  FFMA.FTZ R44, R71, UR51, -R8 ;  /* 0x00000033472c7c23 */ /* 0x000fe20008010808 */
[C---:B------:R-:W-:Y:S02]  /*10f00*/  F2FP.F16.F32.PACK_AB R166, R57.reuse, R166 ;  /* 0x000000a639a6723e */ /* 0x040fe400000000ff */
[----:B------:R-:W-:Y:S02]  /*10f10*/  FADD.FTZ R31, R57, R48 ;  /* 0x00000030391f7221 */ /* 0x000fe40000010000 */
        /* <DEDUP_REMOVED lines=78> */
[C---:B-1----:R-:W-:Y:S01]  /*11400*/  FADD.FTZ R5, R87.reuse, R4 ;  /* 0x0000000457057221 */ /* 0x042fe20000010000 */
[----:B------:R-:W-:Y:S01]  /*11410*/  F2FP.F16.F32.PACK_AB R155, R87, R86 ;  /* 0x00000056579b723e */ /* 0x000fe200000000ff */
[----:B------:R-:W-:Y:S02]  /*11420*/  VIADD R4, R88, 0xfffffffe ;  /* 0xfffffffe58047836 */ /* 0x000fe40000000000 */
        /* <DEDUP_REMOVED lines=14> */
.L_x_8355:
[----:B------:R-:W-:-:S13]  /*11510*/  ISETP.NE.AND P3, PT, R91, 0x1, PT ;  /* 0x000000015b00780c */ /* 0x000fda0003f65270 */
[----:B------:R-:W0:Y:S02]  /*11520*/  @P3 LDC.64 R26, c[0x0][0x9e8] ;  /* 0x00027a00ff1a3b82 */ /* 0x000e240000000a00 */
[----:B0-----:R-:W-:-:S05]  /*11530*/  @P3 IMAD.HI.U32 R26, R24, R26, RZ ;  /* 0x0000001a181a3227 */ /* 0x001fca00078e00ff */
[----:B------:R-:W-:-:S07]  /*11540*/  @P3 SHF.R.U32.HI R24, RZ, R27, R26 ;  /* 0x0000001bff183219 */ /* 0x000fce000001161a */
.L_x_8356:
[----:B------:R-:W-:Y:S05]  /*11550*/  BSYNC B0 ;  /* 0x0000000000007941 */ /* 0x000fea0003800000 */
.L_x_8354:
[----:B------:R-:W-:-:S05]  /*11560*/  IMAD R91, R24, R91, R91 ;  /* 0x0000005b185b7224 */ /* 0x000fca00078e025b */
[----:B------:R-:W-:-:S07]  /*11570*/  VIMNMX R90, R90, R91, PT ;  /* 0x0000005b5a5a7248 */ /* 0x000fce0003fe0100 */
.L_x_8353:
[----:B------:R-:W-:Y:S01]  /*11580*/  SHF.R.S32.HI R25, RZ, 0x1f, R90 ;  /* 0x0000001fff197819 */ /* 0x000fe2000001145a */
[----:B------:R-:W-:Y:S01]  /*11590*/  ULDC UR41, c[0x0][0x9e4] ;  /* 0x0002790000297ab9 */ /* 0x000fe20000000800 */
[----:B------:R-:W-:Y:S01]  /*115a0*/  ULDC UR5, c[0x0][0x9e4] ;  /* 0x0002790000057ab9 */ /* 0x000fe20000000800 */
[----:B------:R-:W-:Y:S01]  /*115b0*/  ULDC UR42, c[0x0][0x9dc] ;  /* 0x00027700002a7ab9 */ /* 0x000fe20000000800 */
[----:B------:R-:W-:Y:S01]  /*115c0*/  LEA.HI R25, R25, R90, RZ, 0x7 ;  /* 0x0000005a19197211 */ /* 0x000fe200078f38ff */
[----:B------:R-:W-:Y:S01]  /*115d0*/  ULDC UR48, c[0x0][0x9dc] ;  /* 0x0002770000307ab9 */ /* 0x000fe20000000800 */
[----:B------:R-:W-:Y:S01]  /*115e0*/  ULDC UR4, c[0x0][0x988] ;  /* 0x0002620000047ab9 */ /* 0x000fe20000000800 */
[----:B------:R-:W-:Y:S01]  /*115f0*/  ULDC UR7, c[0x0][0x988] ;  /* 0x0002620000077ab9 */ /* 0x000fe20000000800 */
[----:B------:R-:W-:Y:S01]  /*11600*/  SHF.R.S32.HI R25, RZ, 0x7, R25 ;  /* 0x00000007ff197819 */ /* 0x000fe20000011419 */
[----:B------:R-:W-:Y:S01]  /*11610*/  ULDC UR6, c[0x0][0x988] ;  /* 0x0002620000067ab9 */ /* 0x000fe20000000800 */
[----:B------:R-:W-:Y:S01]  /*11620*/  ULDC UR49, c[0x0][0x9e0] ;  /* 0x0002780000317ab9 */ /* 0x000fe20000000800 */
[----:B------:R-:W-:Y:S01]  /*11630*/  ULDC UR43, c[0x0][0x9e0] ;  /* 0x00027800002b7ab9 */ /* 0x000fe20000000800 */
[----:B------:R-:W-:-:S02]  /*11640*/  VIMNMX R215, R208, R25, !PT ;  /* 0x00000019d0d77248 */ /* 0x000fc40007fe0100 */
[----:B------:R-:W-:Y:S02]  /*11650*/  CS2R R150, SRZ ;  /* 0x0000000000967805 */ /* 0x000fe4000001ff00 */
[----:B------:R-:W-:Y:S02]  /*11660*/  CS2R R148, SRZ ;  /* 0x0000000000947805 */ /* 0x000fe4000001ff00 */
[----:B------:R-:W-:Y:S02]  /*11670*/  CS2R R146, SRZ ;  /* 0x0000000000927805 */ /* 0x000fe4000001ff00 */
[----:B------:R-:W-:Y:S02]  /*11680*/  ISETP.GE.AND P3, PT, R4, R215, PT ;  /* 0x000000d70400720c */ /* 0x000fe40003f66270 */
        /* <DEDUP_REMOVED lines=30> */
[----:B------:R-:W-:-:S07]  /*11870*/  IMAD.MOV.U32 R151, RZ, RZ, RZ ;  /* 0x000000ffff977224 */ /* 0x000fce00078e00ff */
.L_x_8377:
[----:B------:R-:W-:Y:S01]  /*11880*/  ISETP.NE.AND P3, PT, R201, RZ, PT ;  /* 0x000000ffc900720c */ /* 0x000fe20003f65270 */
[----:B------:R-:W-:Y:S01]  /*11890*/  VIADD R216, R184, 0x1 ;  /* 0x00000001b8d87836 */ /* 0x000fe20000000000 */
[----:B------:R-:W-:Y:S05]  /*118a0*/  YIELD ;  /* 0x0000000000007946 */ /* 0x000fea0003800000 */
[----:B------:R-:W-:-:S04]  /*118b0*/  ISETP.NE.AND P4, PT, R216, 0x2, PT ;  /* 0x00000002d800780c */ /* 0x000fc80003f85270 */
[----:B------:R-:W-:Y:S02]  /*118c0*/  SEL R24, RZ, 0x1, P4 ;  /* 0x00000001ff187807 */ /* 0x000fe40002000000 */
[----:B------:R-:W-:Y:S02]  /*118d0*/  SEL R216, R216, RZ, P4 ;  /* 0x000000ffd8d87207 */ /* 0x000fe40002000000 */
[----:B------:R-:W-:Y:S01]  /*118e0*/  LOP3.LUT R217, R187, R24, RZ, 0x3c, !PT ;  /* 0x00000018bbd97212 */ /* 0x000fe200078e3cff */
[----:B------:R-:W-:Y:S06]  /*118f0*/  @P3 BRA `(.L_x_8358) ;  /* 0x0000000000303947 */ /* 0x000fec0003800000 */
[----:B------:R-:W-:Y:S05]  /*11900*/  @!P0 BRA `(.L_x_8359) ;  /* 0x0000000000048947 */ /* 0x000fea0003800000 */
[----:B------:R-:W-:Y:S01]  /*11910*/  BPT.TRAP 0x1 ;  /* 0x000000040000795c */ /* 0x000fe20000300000 */
.L_x_8359:
[----:B------:R-:W-:Y:S01]  /*11920*/  IMAD R25, R216, 0x8, R18 ;  /* 0x00000008d8197824 */ /* 0x000fe200078e0212 */
[----:B------:R-:W-:-:S04]  /*11930*/  SHF.L.U32 R24, R217, 0x1f, RZ ;  /* 0x0000001fd9187819 */ /* 0x000fc800000006ff */
[----:B------:R0:W1:Y:S01]  /*11940*/  SYNCS.PHASECHK.TRANS64.TRYWAIT P4, [R25+URZ+0x28830], R24 ;  /* 0x02883018190075a7 */ /* 0x000062000808017f */
[----:B------:R-:W-:Y:S05]  /*11950*/  @!P0 BRA `(.L_x_8360) ;  /* 0x0000000000048947 */ /* 0x000fea0003800000 */
[----:B------:R-:W-:Y:S01]  /*11960*/  BPT.TRAP 0x1 ;  /* 0x000000040000795c */ /* 0x000fe20000300000 */
.L_x_8360:
[----:B------:R-:W-:Y:S04]  /*11970*/  BSSY B0, `(.L_x_8358) ;  /* 0x0000004000007945 */ /* 0x000fe80003800000 */
[----:B-1----:R-:W-:Y:S05]  /*11980*/  @P4 BRA `(.L_x_8361) ;  /* 0x0000000000084947 */ /* 0x002fea0003800000 */
[----:B------:R-:W1:Y:S02]  /*11990*/  SYNCS.PHASECHK.TRANS64.TRYWAIT P4, [R25+URZ+0x28830], R24 ;  /* 0x02883018190075a7 */ /* 0x000e64000808017f */
[----:B-1----:R-:W-:Y:S05]  /*119a0*/  @!P4 BRA `(.L_x_8362) ;  /* 0x0000016800a4c947 */ /* 0x002fea0003800000 */
.L_x_8361:
[----:B------:R-:W-:Y:S05]  /*119b0*/  BSYNC B0 ;  /* 0x0000000000007941 */ /* 0x000fea0003800000 */
.L_x_8358:
[----:B------:R-:W2:Y:S01]  /*119c0*/  S2R R26, SR_TID.X ;  /* 0x00000000001a7919 */ /* 0x000ea20000002100 */
[----:B------:R-:W-:Y:S05]  /*119d0*/  WARPSYNC.ALL ;  /* 0x0000000000007948 */ /* 0x000fea0003800000 */
[----:B01----:R-:W-:Y:S01]  /*119e0*/  LEA R24, R216, R9, 0xb ;  /* 0x00000009d8187211 */ /* 0x003fe200078e58ff */
[----:B------:R-:W-:Y:S01]  /*119f0*/  IMAD.MOV.U32 R25, RZ, RZ, 0x40000040 ;  /* 0x40000040ff197424 */ /* 0x000fe200078e00ff */
[----:B------:R-:W-:Y:S01]  /*11a00*/  R2UR UR8, R6 ;  /* 0x00000000060872ca */ /* 0x000fe200000e0000 */
[----:B------:R-:W-:Y:S01]  /*11a10*/  IMAD.MOV.U32 R29, RZ, RZ, 0x40000040 ;  /* 0x40000040ff1d7424 */ /* 0x000fe200078e00ff */
[C---:B------:R-:W-:Y:S01]  /*11a20*/  R2UR UR10, R24.reuse ;  /* 0x00000000180a72ca */ /* 0x040fe200000e0000 */
[----:B------:R-:W-:Y:S01]  /*11a30*/  VIADD R28, R24, 0x2 ;  /* 0x00000002181c7836 */ /* 0x000fe20000000000 */
[----:B------:R-:W-:Y:S01]  /*11a40*/  R2UR UR11, R25 ;  /* 0x00000000190b72ca */ /* 0x000fe200000e0000 */
[----:B------:R-:W-:Y:S01]  /*11a50*/  IMAD.MOV.U32 R27, RZ, RZ, 0x40000040 ;  /* 0x40000040ff1b7424 */ /* 0x000fe200078e00ff */
[----:B------:R-:W-:Y:S01]  /*11a60*/  R2UR UR9, R7 ;  /* 0x00000000070972ca */ /* 0x000fe200000e0000 */
[----:B------:R-:W-:Y:S01]  /*11a70*/  IMAD.MOV.U32 R31, RZ, RZ, 0x40000040 ;  /* 0x40000040ff1f7424 */ /* 0x000fe200078e00ff */
[----:B------:R-:W-:Y:S01]  /*11a80*/  R2UR UR14, R28 ;  /* 0x000000001c0e72ca */ /* 0x000fe200000e0000 */
[----:B------:R-:W-:Y:S01]  /*11a90*/  VIADD R28, R24, 0x6 ;  /* 0x00000006181c7836 */ /* 0x000fe20000000000 */
[----:B------:R-:W-:-:S02]  /*11aa0*/  R2UR UR15, R29 ;  /* 0x000000001d0f72ca */ /* 0x000fc400000e0000 */
[----:B------:R-:W-:Y:S02]  /*11ab0*/  R2UR UR19, R27 ;  /* 0x000000001b1372ca */ /* 0x000fe400000e0000 */
[----:B------:R-:W-:Y:S01]  /*11ac0*/  R2UR UR22, R28 ;  /* 0x000000001c1672ca */ /* 0x000fe200000e0000 */
[----:B------:R-:W-:Y:S01]  /*11ad0*/  VIADD R28, R24, 0x402 ;  /* 0x00000402181c7836 */ /* 0x000fe20000000000 */
[----:B------:R-:W-:Y:S02]  /*11ae0*/  R2UR UR23, R29 ;  /* 0x000000001d1772ca */ /* 0x000fe400000e0000 */
[----:B------:R-:W-:Y:S02]  /*11af0*/  R2UR UR27, R27 ;  /* 0x000000001b1b72ca */ /* 0x000fe400000e0000 */
[----:B------:R-:W-:Y:S02]  /*11b00*/  R2UR UR30, R28 ;  /* 0x000000001c1e72ca */ /* 0x000fe400000e0000 */
[----:B------:R-:W-:-:S02]  /*11b10*/  R2UR UR31, R29 ;  /* 0x000000001d1f72ca */ /* 0x000fc400000e0000 */
[----:B--2---:R-:W-:Y:S02]  /*11b20*/  SHF.R.U32.HI R26, RZ, 0x7, R26 ;  /* 0x00000007ff1a7819 */ /* 0x004fe4000001161a */
[----:B------:R-:W-:Y:S02]  /*11b30*/  R2UR UR35, R31 ;  /* 0x000000001f2372ca */ /* 0x000fe400000e0000 */
[----:B------:R-:W-:Y:S01]  /*11b40*/  R2UR UR47, R25 ;  /* 0x00000000192f72ca */ /* 0x000fe200000e0000 */
[----:B------:R-:W-:Y:S01]  /*11b50*/  VIADD R30, R26, 0x8 ;  /* 0x000000081a1e7836 */ /* 0x000fe20000000000 */
[----:B------:R-:W-:Y:S01]  /*11b60*/  R2UR UR12, R194 ;  /* 0x00000000c20c72ca */ /* 0x000fe200000e0000 */
[----:B------:R-:W-:Y:S01]  /*11b70*/  VIADD R26, R24, 0x4 ;  /* 0x00000004181a7836 */ /* 0x000fe20000000000 */
[----:B------:R-:W-:Y:S02]  /*11b80*/  R2UR UR13, R195 ;  /* 0x00000000c30d72ca */ /* 0x000fe400000e0000 */
[----:B------:R0:W-:Y:S01]  /*11b90*/  BAR.SYNC.DEFER_BLOCKING R30, 0x100 ;  /* 0x0004001e0000751d */ /* 0x0001e20000010000 */
[----:B------:R-:W-:-:S02]  /*11ba0*/  R2UR UR16, R192 ;  /* 0x00000000c01072ca */ /* 0x000fc400000e0000 */
[----:B------:R-:W-:Y:S01]  /*11bb0*/  R2UR UR18, R26 ;  /* 0x000000001a1272ca */ /* 0x000fe200000e0000 */
[----:B------:R-:W-:Y:S01]  /*11bc0*/  VIADD R26, R24, 0x400 ;  /* 0x00000400181a7836 */ /* 0x000fe20000000000 */
[----:B------:R-:W-:Y:S02]  /*11bd0*/  R2UR UR17, R193 ;  /* 0x00000000c11172ca */ /* 0x000fe400000e0000 */
[----:B------:R-:W-:Y:S02]  /*11be0*/  R2UR UR20, R190 ;  /* 0x00000000be1472ca */ /* 0x000fe400000e0000 */
[C---:B0-----:R-:W-:Y:S01]  /*11bf0*/  IADD3 R30, R24.reuse, 0x404, RZ ;  /* 0x00000404181e7810 */ /* 0x041fe20007ffe0ff */
[----:B------:R-:W-:Y:S01]  /*11c00*/  VIADD R24, R24, 0x406 ;  /* 0x0000040618187836 */ /* 0x000fe20000000000 */
[----:B------:R-:W-:Y:S02]  /*11c10*/  R2UR UR26, R26 ;  /* 0x000000001a1a72ca */ /* 0x000fe400000e0000 */
[----:B------:R-:W-:-:S02]  /*11c20*/  R2UR UR34, R30 ;  /* 0x000000001e2272ca */ /* 0x000fc400000e0000 */
[----:B------:R-:W-:Y:S02]  /*11c30*/  R2UR UR46, R24 ;  /* 0x00000000182e72ca */ /* 0x000fe400000e0000 */
[----:B------:R-:W-:Y:S02]  /*11c40*/  R2UR UR21, R191 ;  /* 0x00000000bf1572ca */ /* 0x000fe400000e0000 */
[----:B------:R-:W-:Y:S02]  /*11c50*/  R2UR UR24, R20 ;  /* 0x00000000141872ca */ /* 0x000fe400000e0000 */
[----:B------:R-:W-:Y:S02]  /*11c60*/  R2UR UR25, R21 ;  /* 0x00000000151972ca */ /* 0x000fe400000e0000 */
[----:B------:R-:W-:Y:S01]  /*11c70*/  R2UR UR28, R14 ;  /* 0x000000000e1c72ca */ /* 0x000fe200000e0000 */
[----:B------:R-:W-:Y:S01]  /*11c80*/  WARPGROUP.ARRIVE ;  /* 0x00000000000079c5 */ /* 0x000fe20000000000 */
[----:B------:R-:W-:-:S02]  /*11c90*/  R2UR UR29, R15 ;  /* 0x000000000f1d72ca */ /* 0x000fc400000e0000 */
[----:B------:R-:W-:Y:S02]  /*11ca0*/  R2UR UR32, R12 ;  /* 0x000000000c2072ca */ /* 0x000fe400000e0000 */
[----:B------:R-:W-:Y:S01]  /*11cb0*/  R2UR UR33, R13 ;  /* 0x000000000d2172ca */ /* 0x000fe200000e0000 */
[----:B------:R-:W-:Y:S01]  /*11cc0*/  HGMMA.64x128x16.F32 R24, gdesc[UR8], RZ, !UPT, gsb0 ;  /* 0x01e00000081879f0 */ /* 0x000fe2000c0008ff */
        /* <DEDUP_REMOVED lines=27> */
.L_x_8364:
[----:B------:R-:W-:Y:S01]  /*11e80*/  SHF.L.U32 R187, R187, 0x1f, RZ ;  /* 0x0000001fbbbb7819 */ /* 0x000fe200000006ff */
[----:B------:R-:W-:-:S04]  /*11e90*/  IMAD R206, R184, 0x8, R18 ;  /* 0x00000008b8ce7824 */ /* 0x000fc800078e0212 */
[----:B------:R0:W1:Y:S01]  /*11ea0*/  SYNCS.PHASECHK.TRANS64.TRYWAIT P3, [R206+URZ+0x28850], R187 ;  /* 0x028850bbce0075a7 */ /* 0x000062000806017f */
[----:B------:R-:W-:Y:S05]  /*11eb0*/  @!P0 BRA `(.L_x_8365) ;  /* 0x0000000000048947 */ /* 0x000fea0003800000 */
[----:B------:R-:W-:Y:S01]  /*11ec0*/  BPT.TRAP 0x1 ;  /* 0x000000040000795c */ /* 0x000fe20000300000 */
.L_x_8365:
[----:B-1----:R-:W-:Y:S05]  /*11ed0*/  @P3 BRA `(.L_x_8363) ;  /* 0x0000000000083947 */ /* 0x002fea0003800000 */
[----:B------:R-:W1:Y:S02]  /*11ee0*/  SYNCS.PHASECHK.TRANS64.TRYWAIT P3, [R206+URZ+0x28850], R187 ;  /* 0x028850bbce0075a7 */ /* 0x000e64000806017f */
[----:B-1----:R-:W-:Y:S05]  /*11ef0*/  @!P3 BRA `(.L_x_8366) ;  /* 0x000001640064b947 */ /* 0x002fea0003800000 */
.L_x_8363:
[----:B01----:R-:W-:Y:S01]  /*11f00*/  VIADD R187, R18, 0x400 ;  /* 0x0000040012bb7836 */ /* 0x003fe20000000000 */
[----:B------:R-:W-:Y:S05]  /*11f10*/  WARPSYNC.ALL ;  /* 0x0000000000007948 */ /* 0x000fea0003800000 */
[----:B------:R-:W-:Y:S01]  /*11f20*/  SHF.R.U32.HI R187, RZ, 0x4, R187 ;  /* 0x00000004ffbb7819 */ /* 0x000fe200000116bb */
[----:B------:R-:W-:Y:S01]  /*11f30*/  IMAD.MOV.U32 R207, RZ, RZ, 0x40000040 ;  /* 0x40000040ffcf7424 */ /* 0x000fe200078e00ff */
[----:B------:R-:W-:-:S06]  /*11f40*/  WARPGROUP.ARRIVE ;  /* 0x00000000000079c5 */ /* 0x000fcc0000000000 */
[----:B------:R-:W0:Y:S01]  /*11f50*/  S2R R218, SR_TID.X ;  /* 0x0000000000da7919 */ /* 0x000e220000002100 */
[----:B------:R-:W-:Y:S02]  /*11f60*/  LOP3.LUT R187, R187, 0x3fff, RZ, 0xc0, !PT ;  /* 0x00003fffbbbb7812 */ /* 0x000fe400078ec0ff */
[----:B------:R-:W-:Y:S02]  /*11f70*/  R2UR UR11, R207 ;  /* 0x00000000cf0b72ca */ /* 0x000fe400000e0000 */
[----:B------:R-:W-:Y:S02]  /*11f80*/  LOP3.LUT R187, R187, 0x4000000, RZ, 0xfc, !PT ;  /* 0x04000000bbbb7812 */ /* 0x000fe400078efcff */
[----:B------:R-:W-:-:S03]  /*11f90*/  MOV R207, 0x40000040 ;  /* 0x4000004000cf7802 */ /* 0x000fc60000000f00 */
[----:B------:R-:W-:-:S05]  /*11fa0*/  IMAD R206, R184, 0x800, R187 ;  /* 0x00000800b8ce7824 */ /* 0x000fca00078e02bb */
[----:B------:R-:W-:-:S13]  /*11fb0*/  R2UR UR10, R206 ;  /* 0x00000000ce0a72ca */ /* 0x000fda00000e0000 */
[----:B------:R-:W-:Y:S01]  /*11fc0*/  HGMMA.64x128x16.F32 R88, R180, gdesc[UR8].tnspB, R88, gsb0 ;  /* 0x41e00008b4587df0 */ /* 0x000fe20008000858 */
[----:B0-----:R-:W-:Y:S02]  /*11fd0*/  SHF.R.U32.HI R218, RZ, 0x7, R218 ;  /* 0x00000007ffda7819 */ /* 0x001fe400000116da */
[----:B------:R-:W-:Y:S02]  /*11fe0*/  WARPGROUP.DEPBAR.LE gsb0, 0x0 ;  /* 0x00008000000079c5 */ /* 0x000fe40000010000 */
[----:B------:R-:W-:Y:S01]  /*11ff0*/  VIADD R180, R206, 0x80 ;  /* 0x00000080ceb47836 */ /* 0x000fe20000000000 */
[----:B------:R-:W-:Y:S01]  /*12000*/  WARPGROUP.ARRIVE ;  /* 0x00000000000079c5 */ /* 0x000fe20000000000 */
[----:B------:R-:W-:-:S03]  /*12010*/  IMAD.MOV.U32 R181, RZ, RZ, 0x40000040 ;  /* 0x40000040ffb57424 */ /* 0x000fc600078e00ff */
[----:B------:R-:W-:Y:S02]  /*12020*/  R2UR UR10, R180 ;  /* 0x00000000b40a72ca */ /* 0x000fe400000e0000 */
[----:B------:R-:W-:-:S13]  /*12030*/  R2UR UR11, R181 ;  /* 0x00000000b50b72ca */ /* 0x000fda00000e0000 */
[----:B------:R-:W-:Y:S03]  /*12040*/  HGMMA.64x128x16.F32 R88, R176, gdesc[UR8].tnspB, R88, gsb0 ;  /* 0x41e00008b0587df0 */ /* 0x000fe60008000858 */
[----:B------:R-:W-:Y:S02]  /*12050*/  WARPGROUP.DEPBAR.LE gsb0, 0x0 ;  /* 0x00008000000079c5 */ /* 0x000fe40000010000 */
[----:B------:R-:W-:Y:S01]  /*12060*/  VIADD R176, R206, 0x100 ;  /* 0x00000100ceb07836 */ /* 0x000fe20000000000 */
[----:B------:R-:W-:Y:S01]  /*12070*/  MOV R177, 0x40000040 ;  /* 0x4000004000b17802 */ /* 0x000fe20000000f00 */
[----:B------:R-:W-:-:S03]  /*12080*/  WARPGROUP.ARRIVE ;  /* 0x00000000000079c5 */ /* 0x000fc60000000000 */
[----:B------:R-:W-:Y:S02]  /*12090*/  R2UR UR10, R176 ;  /* 0x00000000b00a72ca */ /* 0x000fe400000e0000 */
[----:B------:R-:W-:-:S13]  /*120a0*/  R2UR UR11, R177 ;  /* 0x00000000b10b72ca */ /* 0x000fda00000e0000 */
[----:B------:R-:W-:Y:S03]  /*120b0*/  HGMMA.64x128x16.F32 R88, R172, gdesc[UR8].tnspB, R88, gsb0 ;  /* 0x41e00008ac587df0 */ /* 0x000fe60008000858 */
        /* <DEDUP_REMOVED lines=22> */
[C---:B------:R-:W-:Y:S01]  /*12220*/  VIADD R160, R206.reuse, 0x300 ;  /* 0x00000300cea07836 */ /* 0x040fe20000000000 */
[----:B------:R-:W-:Y:S01]  /*12230*/  WARPGROUP.ARRIVE ;  /* 0x00000000000079c5 */ /* 0x000fe20000000000 */
[----:B------:R-:W-:Y:S02]  /*12240*/  IMAD.MOV.U32 R161, RZ, RZ, 0x40000040 ;  /* 0x40000040ffa17424 */ /* 0x000fe400078e00ff */
[----:B------:R-:W-:Y:S01]  /*12250*/  VIADD R206, R206, 0x380 ;  /* 0x00000380cece7836 */ /* 0x000fe20000000000 */
[----:B------:R-:W-:-:S02]  /*12260*/  R2UR UR10, R160 ;  /* 0x00000000a00a72ca */ /* 0x000fc400000e0000 */
[----:B------:R-:W-:-:S13]  /*12270*/  R2UR UR11, R161 ;  /* 0x00000000a10b72ca */ /* 0x000fda00000e0000 */
[----:B------:R-:W-:Y:S01]  /*12280*/  HGMMA.64x128x16.F32 R88, R156, gdesc[UR8].tnspB, R88, gsb0 ;  /* 0x41e000089c587df0 */ /* 0x000fe20008000858 */
[----:B------:R-:W-:Y:S02]  /*12290*/  R2UR UR10, R206 ;  /* 0x00000000ce0a72ca */ /* 0x000fe400000e0000 */
[----:B------:R-:W-:Y:S01]  /*122a0*/  R2UR UR11, R207 ;  /* 0x00000000cf0b72ca */ /* 0x000fe200000e0000 */
[----:B------:R-:W-:Y:S02]  /*122b0*/  WARPGROUP.DEPBAR.LE gsb0, 0x0 ;  /* 0x00008000000079c5 */ /* 0x000fe40000010000 */
[----:B------:R-:W-:-:S10]  /*122c0*/  WARPGROUP.ARRIVE ;  /* 0x00000000000079c5 */ /* 0x000fd40000000000 */
[----:B------:R-:W-:Y:S03]  /*122d0*/  HGMMA.64x128x16.F32 R88, R152, gdesc[UR8].tnspB, R88, gsb0 ;  /* 0x41e0000898587df0 */ /* 0x000fe60008000858 */
[----:B------:R-:W-:Y:S02]  /*122e0*/  WARPGROUP.DEPBAR.LE gsb0, 0x0 ;  /* 0x00008000000079c5 */ /* 0x000fe40000010000 */
[----:B------:R-:W-:-:S05]  /*122f0*/  IADD3 R152, -R218, 0xb, RZ ;  /* 0x0000000bda987810 */ /* 0x000fca0007ffe1ff */
[----:B------:R0:W-:Y:S06]  /*12300*/  BAR.ARV R152, 0x100 ;  /* 0x000400980000751d */ /* 0x0001ec0000002000 */
[----:B------:R-:W-:Y:S05]  /*12310*/  @!P0 BRA `(.L_x_8367) ;  /* 0x0000000000048947 */ /* 0x000fea0003800000 */
[----:B------:R-:W-:Y:S01]  /*12320*/  BPT.TRAP 0x1 ;  /* 0x000000040000795c */ /* 0x000fe20000300000 */
.L_x_8367:
[----:B0-----:R-:W0:Y:S01]  /*12330*/  @P1 LDC R152, c[0x0][0x44c] ;  /* 0x00011300ff981b82 */ /* 0x001e220000000800 */
[----:B------:R-:W-:Y:S01]  /*12340*/  IMAD.IADD R159, R202, 0x1, R200 ;  /* 0x00000001ca9f7824 */ /* 0x000fe200078e02c8 */
[----:B------:R-:W-:Y:S01]  /*12350*/  UMOV UR50, UR42 ;  /* 0x0000002a00327c82 */ /* 0x000fe20008000000 */
[----:B------:R-:W-:Y:S01]  /*12360*/  IMAD.SHL.U32 R154, R4, 0x80, RZ ;  /* 0x00000080049a7824 */ /* 0x000fe200078e00ff */
[----:B------:R-:W-:-:S04]  /*12370*/  ULOP3.LUT UR8, URZ, UR50, URZ, 0x33, !UPT ;  /* 0x000000323f087292 */ /* 0x000fc8000f8e333f */
[----:B------:R-:W1:Y:S01]  /*12380*/  @P1 LDC R153, c[0x0][0x450] ;  /* 0x00011400ff991b82 */ /* 0x000e620000000800 */
[----:B0-----:R-:W-:-:S05]  /*12390*/  @P1 IMAD.HI.U32 R152, R159, R152, RZ ;  /* 0x000000989f981227 */ /* 0x001fca00078e00ff */
[----:B-1----:R-:W-:Y:S01]  /*123a0*/  @P1 SHF.R.U32.HI R159, RZ, R153, R152 ;  /* 0x00000099ff9f1219 */ /* 0x002fe20000011698 */
[----:B------:R-:W-:Y:S02]  /*123b0*/  IMAD R152, R216, 0x8, R18 ;  /* 0x00000008d8987824 */ /* 0x000fe400078e0212 */
[----:B------:R-:W-:Y:S02]  /*123c0*/  IMAD.U32 R153, RZ, RZ, UR38 ;  /* 0x00000026ff997e24 */ /* 0x000fe4000f8e00ff */
[----:B------:R-:W0:Y:S01]  /*123d0*/  SHFL.IDX PT, R161, R159, RZ, 0x1c1f ;  /* 0x001c1fff9fa17589 */ /* 0x000e2200000e0000 */
[----:B------:R-:W-:-:S05]  /*123e0*/  VIADD R152, R152, 0x28840 ;  /* 0x0002884098987836 */ /* 0x000fca0000000000 */
[----:B------:R-:W-:Y:S02]  /*123f0*/  PRMT R152, R153, 0x654, R152 ;  /* 0x0000065499987816 */ /* 0x000fe40000000098 */
[----:B------:R-:W-:Y:S02]  /*12400*/  IADD3 R153, -R189, 0x1, -R154 ;  /* 0x00000001bd997810 */ /* 0x000fe40007ffe99a */
[----:B------:R1:W-:Y:S02]  /*12410*/  SYNCS.ARRIVE.TRANS64.RED.A1T0 RZ, [R152+URZ], RZ ;  /* 0x000000ff98ff79a7 */ /* 0x0003e4000810043f */
[----:B------:R-:W-:-:S05]  /*12420*/  IADD3 R153, -R196, R153, R198 ;  /* 0x00000099c4997210 */ /* 0x000fca0007ffe1c6 */
[C---:B------:R-:W-:Y:S02]  /*12430*/  VIADD R158, R153.reuse, UR49 ;  /* 0x00000031999e7c36 */ /* 0x040fe40008000000 */
[----:B------:R-:W-:Y:S02]  /*12440*/  VIADD R157, R153, UR8 ;  /* 0x00000008999d7c36 */ /* 0x000fe40008000000 */
[--C-:B0-----:R-:W-:Y:S02]  /*12450*/  IMAD.IADD R156, R158, 0x1, R161.reuse ;  /* 0x000000019e9c7824 */ /* 0x101fe400078e02a1 */
[----:B------:R-:W-:Y:S01]  /*12460*/  IMAD.IADD R155, R157, 0x1, R161 ;  /* 0x000000019d9b7824 */ /* 0x000fe200078e02a1 */
[----:B-1----:R-:W-:Y:S06]  /*12470*/  @!P2 BRA `(.L_x_8368) ;  /* 0x000000000058a947 */ /* 0x002fec0003800000 */
        /* <DEDUP_REMOVED lines=12> */
.L_x_8370:
[----:B------:R-:W-:-:S05]  /*12540*/  IMAD.U32 R161, RZ, RZ, UR41 ;  /* 0x00000029ffa17e24 */ /* 0x000fca000f8e00ff */
[----:B------:R-:W-:-:S13]  /*12550*/  ISETP.NE.AND P3, PT, R161, 0x1, PT ;  /* 0x00000001a100780c */ /* 0x000fda0003f65270 */
[----:B------:R-:W0:Y:S02]  /*12560*/  @P3 LDC.64 R152, c[0x0][0x9e8] ;  /* 0x00027a00ff983b82 */ /* 0x000e240000000a00 */
[----:B0-----:R-:W-:-:S05]  /*12570*/  @P3 IMAD.HI.U32 R152, R160, R152, RZ ;  /* 0x00000098a0983227 */ /* 0x001fca00078e00ff */
[----:B------:R-:W-:-:S07]  /*12580*/  @P3 SHF.R.U32.HI R160, RZ, R153, R152 ;  /* 0x00000099ffa03219 */ /* 0x000fce0000011698 */
.L_x_8371:
[----:B------:R-:W-:Y:S05]  /*12590*/  BSYNC B0 ;  /* 0x0000000000007941 */ /* 0x000fea0003800000 */
.L_x_8369:
[----:B------:R-:W-:-:S04]  /*125a0*/  IMAD R160, R160, R161, -R154 ;  /* 0x000000a1a0a07224 */ /* 0x000fc800078e0a9a */
[----:B------:R-:W-:-:S05]  /*125b0*/  IMAD.IADD R160, R160, 0x1, -R189 ;  /* 0x00000001a0a07824 */ /* 0x000fca00078e0abd */
[----:B------:R-:W-:Y:S02]  /*125c0*/  VIADDMNMX R156, R160, R161, R156, PT ;  /* 0x000000a1a09c7246 */ /* 0x000fe4000380019c */
[----:B------:R-:W-:-:S07]  /*125d0*/  VIMNMX R155, R155, R160, !PT ;  /* 0x000000a09b9b7248 */ /* 0x000fce0007fe0100 */
.L_x_8368:
[----:B------:R-:W-:Y:S01]  /*125e0*/  ISETP.GT.AND P3, PT, R4, -0x1, PT ;  /* 0xffffffff0400780c */ /* 0x000fe20003f64270 */
[----:B------:R-:W0:Y:S03]  /*125f0*/  SHFL.IDX PT, R159, R159, 0x1, 0x1c1f ;  /* 0x003c1f009f9f7f89 */ /* 0x000e2600000e0000 */
[C---:B------:R-:W-:Y:S02]  /*12600*/  ISETP.GT.AND P5, PT, R155.reuse, RZ, P3 ;  /* 0x000000ff9b00720c */ /* 0x040fe40001fa4270 */
[----:B------:R-:W-:Y:S02]  /*12610*/  ISETP.GT.AND P4, PT, R155, 0x1, P3 ;  /* 0x000000019b00780c */ /* 0x000fe40001f84270 */
[C---:B------:R-:W-:Y:S02]  /*12620*/  ISETP.LT.OR P5, PT, R156.reuse, 0x1, P5 ;  /* 0x000000019c00780c */ /* 0x040fe40002fa1670 */
[----:B------:R-:W-:-:S02]  /*12630*/  ISETP.LT.OR P4, PT, R156, 0x2, P4 ;  /* 0x000000029c00780c */ /* 0x000fc40002781670 */
[----:B------:R-:W-:Y:S02]  /*12640*/  FSEL R24, R24, -INF , !P5 ;  /* 0xff80000018187808 */ /* 0x000fe40006800000 */
[----:B------:R-:W-:Y:S02]  /*12650*/  FSEL R25, R25, -INF , !P4 ;  /* 0xff80000019197808 */ /* 0x000fe40006000000 */
[C---:B------:R-:W-:Y:S02]  /*12660*/  ISETP.GT.AND P5, PT, R155.reuse, 0x8, P3 ;  /* 0x000000089b00780c */ /* 0x040fe40001fa4270 */
[----:B------:R-:W-:Y:S02]  /*12670*/  ISETP.GT.AND P4, PT, R155, 0x9, P3 ;  /* 0x000000099b00780c */ /* 0x000fe40001f84270 */
[C---:B------:R-:W-:Y:S02]  /*12680*/  ISETP.LT.OR P5, PT, R156.reuse, 0x9, P5 ;  /* 0x000000099c00780c */ /* 0x040fe40002fa1670 */
[----:B------:R-:W-:-:S02]  /*12690*/  ISETP.LT.OR P4, PT, R156, 0xa, P4 ;  /* 0x0000000a9c00780c */ /* 0x000fc40002781670 */
[----:B------:R-:W-:Y:S01]  /*126a0*/  FSEL R28, R28, -INF , !P5 ;  /* 0xff8000001c1c7808 */ /* 0x000fe20006800000 */
[--C-:B0-----:R-:W-:Y:S01]  /*126b0*/  IMAD.IADD R158, R158, 0x1, R159.reuse ;  /* 0x000000019e9e7824 */ /* 0x101fe200078e029f */
[----:B------:R-:W-:Y:S01]  /*126c0*/  FSEL R29, R29, -INF , !P4 ;  /* 0xff8000001d1d7808 */ /* 0x000fe20006000000 */
[----:B------:R-:W-:Y:S01]  /*126d0*/  IMAD.IADD R157, R157, 0x1, R159 ;  /* 0x000000019d9d7824 */ /* 0x000fe200078e029f */
[C---:B------:R-:W-:Y:S02]  /*126e0*/  ISETP.GT.AND P5, PT, R155.reuse, 0x10, P3 ;  /* 0x000000109b00780c */ /* 0x040fe40001fa4270 */
        /* <DEDUP_REMOVED lines=82> */
[----:B------:R-:W-:Y:S01]  /*12c10*/  FSEL R85, R85, -INF , !P4 ;  /* 0xff80000055557808 */ /* 0x000fe20006000000 */
[----:B------:R-:W-:Y:S08]  /*12c20*/  @!P2 BRA `(.L_x_8372) ;  /* 0x000000000058a947 */ /* 0x000ff00003800000 */
        /* <DEDUP_REMOVED lines=12> */
.L_x_8374:
[----:B------:R-:W-:-:S05]  /*12cf0*/  IMAD.U32 R155, RZ, RZ, UR41 ;  /* 0x00000029ff9b7e24 */ /* 0x000fca000f8e00ff */
[----:B------:R-:W-:-:S13]  /*12d00*/  ISETP.NE.AND P4, PT, R155, 0x1, PT ;  /* 0x000000019b00780c */ /* 0x000fda0003f85270 */
[----:B------:R-:W0:Y:S02]  /*12d10*/  @P4 LDC.64 R32, c[0x0][0x9e8] ;  /* 0x00027a00ff204b82 */ /* 0x000e240000000a00 */
[----:B0-----:R-:W-:-:S05]  /*12d20*/  @P4 IMAD.HI.U32 R32, R159, R32, RZ ;  /* 0x000000209f204227 */ /* 0x001fca00078e00ff */
[----:B------:R-:W-:-:S07]  /*12d30*/  @P4 SHF.R.U32.HI R159, RZ, R33, R32 ;  /* 0x00000021ff9f4219 */ /* 0x000fce0000011620 */
.L_x_8375:
[----:B------:R-:W-:Y:S05]  /*12d40*/  BSYNC B0 ;  /* 0x0000000000007941 */ /* 0x000fea0003800000 */
.L_x_8373:
[----:B------:R-:W-:-:S04]  /*12d50*/  IMAD R154, R159, R155, -R154 ;  /* 0x0000009b9f9a7224 */ /* 0x000fc800078e0a9a */
[----:B------:R-:W-:-:S05]  /*12d60*/  IMAD.IADD R154, R154, 0x1, -R189 ;  /* 0x000000019a9a7824 */ /* 0x000fca00078e0abd */
[----:B------:R-:W-:Y:S02]  /*12d70*/  VIADDMNMX R158, R154, R155, R158, PT ;  /* 0x0000009b9a9e7246 */ /* 0x000fe4000380019e */
[----:B------:R-:W-:-:S07]  /*12d80*/  VIMNMX R157, R157, R154, !PT ;  /* 0x0000009a9d9d7248 */ /* 0x000fce0007fe0100 */
.L_x_8372:
        /* <DEDUP_REMOVED lines=8> */
[C---:B------:R-:W-:Y:S02]  /*12e10*/  ISETP.GT.AND P5, PT, R157.reuse, 0x10, P3 ;  /* 0x000000109d00780c */ /* 0x040fe40001fa4270 */
        /* <DEDUP_REMOVED lines=38> */
[----:B------:R-:W-:Y:S02]  /*13080*/  ISETP.LT.OR P5, PT, R158, 0x29, P5 ;  /* 0x000000299e00780c */ /* 0x000fe40002fa1670 */
[----:B------:R-:W-:-:S02]  /*13090*/  FMNMX.FTZ R33, R69, R32, !PT ;  /* 0x0000002045217209 */ /* 0x000fc40007810000 */
[----:B------:R-:W-:Y:S02]  /*130a0*/  ISETP.LT.OR P4, PT, R158, 0x1a, P4 ;  /* 0x0000001a9e00780c */ /* 0x000fe40002781670 */
[----:B------:R-:W-:Y:S02]  /*130b0*/  FSEL R46, R46, -INF , !P5 ;  /* 0xff8000002e2e7808 */ /* 0x000fe40006800000 */
[----:B------:R-:W-:Y:S02]  /*130c0*/  FMNMX.FTZ R32, R72, R33, !PT ;  /* 0x0000002148207209 */ /* 0x000fe40007810000 */
[----:B------:R-:W-:Y:S02]  /*130d0*/  ISETP.GT.AND P5, PT, R157, 0x30, P3 ;  /* 0x000000309d00780c */ /* 0x000fe40001fa4270 */
[----:B------:R-:W-:Y:S02]  /*130e0*/  FSEL R39, R39, -INF , !P4 ;  /* 0xff80000027277808 */ /* 0x000fe40006000000 */
[----:B------:R-:W-:-:S02]  /*130f0*/  ISETP.GT.AND P4, PT, R157, 0x21, P3 ;  /* 0x000000219d00780c */ /* 0x000fc40001f84270 */
[----:B------:R-:W-:Y:S02]  /*13100*/  FMNMX.FTZ R33, R73, R32, !PT ;  /* 0x0000002049217209 */ /* 0x000fe40007810000 */
[C---:B------:R-:W-:Y:S02]  /*13110*/  ISETP.LT.OR P5, PT, R158.reuse, 0x31, P5 ;  /* 0x000000319e00780c */ /* 0x040fe40002fa1670 */
[----:B------:R-:W-:Y:S02]  /*13120*/  ISETP.LT.OR P4, PT, R158, 0x22, P4 ;  /* 0x000000229e00780c */ /* 0x000fe40002781670 */
[----:B------:R-:W-:Y:S02]  /*13130*/  FMNMX.FTZ R32, R76, R33, !PT ;  /* 0x000000214c207209 */ /* 0x000fe40007810000 */
[----:B------:R-:W-:Y:S02]  /*13140*/  FSEL R50, R50, -INF , !P5 ;  /* 0xff80000032327808 */ /* 0x000fe40006800000 */
[----:B------:R-:W-:-:S02]  /*13150*/  ISETP.GT.AND P5, PT, R157, 0x38, P3 ;  /* 0x000000389d00780c */ /* 0x000fc40001fa4270 */
[----:B------:R-:W-:Y:S02]  /*13160*/  FSEL R43, R43, -INF , !P4 ;  /* 0xff8000002b2b7808 */ /* 0x000fe40006000000 */
[----:B------:R-:W-:Y:S02]  /*13170*/  ISETP.GT.AND P4, PT, R157, 0x29, P3 ;  /* 0x000000299d00780c */ /* 0x000fe40001f84270 */
[----:B------:R-:W-:Y:S02]  /*13180*/  FMNMX.FTZ R33, R77, R32, !PT ;  /* 0x000000204d217209 */ /* 0x000fe40007810000 */
[C---:B------:R-:W-:Y:S02]  /*13190*/  ISETP.LT.OR P5, PT, R158.reuse, 0x39, P5 ;  /* 0x000000399e00780c */ /* 0x040fe40002fa1670 */
[----:B------:R-:W-:Y:S02]  /*131a0*/  ISETP.LT.OR P4, PT, R158, 0x2a, P4 ;  /* 0x0000002a9e00780c */ /* 0x000fe40002781670 */
[----:B------:R-:W-:-:S02]  /*131b0*/  FMNMX.FTZ R32, R80, R33, !PT ;  /* 0x0000002150207209 */ /* 0x000fc40007810000 */
[----:B------:R-:W-:Y:S02]  /*131c0*/  FSEL R54, R54, -INF , !P5 ;  /* 0xff80000036367808 */ /* 0x000fe40006800000 */
[----:B------:R-:W-:Y:S02]  /*131d0*/  ISETP.GT.AND P5, PT, R157, 0x40, P3 ;  /* 0x000000409d00780c */ /* 0x000fe40001fa4270 */
[----:B------:R-:W-:Y:S02]  /*131e0*/  FSEL R47, R47, -INF , !P4 ;  /* 0xff8000002f2f7808 */ /* 0x000fe40006000000 */
[----:B------:R-:W-:Y:S02]  /*131f0*/  FMNMX.FTZ R33, R81, R32, !PT ;  /* 0x0000002051217209 */ /* 0x000fe40007810000 */
[----:B------:R-:W-:Y:S02]  /*13200*/  ISETP.GT.AND P4, PT, R157, 0x31, P3 ;  /* 0x000000319d00780c */ /* 0x000fe40001f84270 */
[----:B------:R-:W-:-:S02]  /*13210*/  ISETP.LT.OR P5, PT, R158, 0x41, P5 ;  /* 0x000000419e00780c */ /* 0x000fc40002fa1670 */
[----:B------:R-:W-:Y:S02]  /*13220*/  FMNMX.FTZ R32, R84, R33, !PT ;  /* 0x0000002154207209 */ /* 0x000fe40007810000 */
[----:B------:R-:W-:Y:S02]  /*13230*/  ISETP.LT.OR P4, PT, R158, 0x32, P4 ;  /* 0x000000329e00780c */ /* 0x000fe40002781670 */
[----:B------:R-:W-:Y:S02]  /*13240*/  FSEL R58, R58, -INF , !P5 ;  /* 0xff8000003a3a7808 */ /* 0x000fe40006800000 */
[----:B------:R-:W-:Y:S02]  /*13250*/  ISETP.GT.AND P5, PT, R157, 0x48, P3 ;  /* 0x000000489d00780c */ /* 0x000fe40001fa4270 */
[----:B------:R-:W-:Y:S02]  /*13260*/  FMNMX.FTZ R33, R85, R32, !PT ;  /* 0x0000002055217209 */ /* 0x000fe40007810000 */
[----:B------:R-:W-:-:S02]  /*13270*/  FSEL R51, R51, -INF , !P4 ;  /* 0xff80000033337808 */ /* 0x000fc40006000000 */
[C---:B------:R-:W-:Y:S01]  /*13280*/  ISETP.GT.AND P4, PT, R157.reuse, 0x39, P3 ;  /* 0x000000399d00780c */ /* 0x040fe20001f84270 */
[----:B------:R-:W0:Y:S01]  /*13290*/  SHFL.BFLY PT, R32, R33, 0x2, 0x1f ;  /* 0x0c401f0021207f89 */ /* 0x000e2200000e0000 */
[C---:B------:R-:W-:Y:S02]  /*132a0*/  ISETP.LT.OR P5, PT, R158.reuse, 0x49, P5 ;  /* 0x000000499e00780c */ /* 0x040fe40002fa1670 */
[----:B------:R-:W-:Y:S02]  /*132b0*/  ISETP.LT.OR P4, PT, R158, 0x3a, P4 ;  /* 0x0000003a9e00780c */ /* 0x000fe40002781670 */
[----:B------:R-:W-:Y:S02]  /*132c0*/  FSEL R62, R62, -INF , !P5 ;  /* 0xff8000003e3e7808 */ /* 0x000fe40006800000 */
[----:B------:R-:W-:Y:S02]  /*132d0*/  ISETP.GT.AND P5, PT, R157, 0x50, P3 ;  /* 0x000000509d00780c */ /* 0x000fe40001fa4270 */
[----:B------:R-:W-:-:S02]  /*132e0*/  FSEL R55, R55, -INF , !P4 ;  /* 0xff80000037377808 */ /* 0x000fc40006000000 */
[C---:B------:R-:W-:Y:S02]  /*132f0*/  ISETP.GT.AND P4, PT, R157.reuse, 0x41, P3 ;  /* 0x000000419d00780c */ /* 0x040fe40001f84270 */
        /* <DEDUP_REMOVED lines=11> */
[----:B------:R-:W-:Y:S02]  /*133b0*/  ISETP.GT.AND P4, PT, R157, 0x51, P3 ;  /* 0x000000519d00780c */ /* 0x000fe40001f84270 */
[----:B0-----:R-:W-:Y:S02]  /*133c0*/  FMNMX.FTZ R154, R33, R32, !PT ;  /* 0x00000020219a7209 */ /* 0x001fe40007810000 */
[C---:B------:R-:W-:Y:S02]  /*133d0*/  ISETP.LT.OR P5, PT, R158.reuse, 0x61, P5 ;  /* 0x000000619e00780c */ /* 0x040fe40002fa1670 */
[----:B------:R-:W-:Y:S01]  /*133e0*/  ISETP.LT.OR P4, PT, R158, 0x52, P4 ;  /* 0x000000529e00780c */ /* 0x000fe20002781670 */
[----:B------:R-:W0:Y:S01]  /*133f0*/  SHFL.BFLY PT, R155, R154, 0x1, 0x1f ;  /* 0x0c201f009a9b7f89 */ /* 0x000e2200000e0000 */
[----:B------:R-:W-:Y:S02]  /*13400*/  FSEL R74, R74, -INF , !P5 ;  /* 0xff8000004a4a7808 */ /* 0x000fe40006800000 */
[----:B------:R-:W-:-:S02]  /*13410*/  ISETP.GT.AND P5, PT, R157, 0x68, P3 ;  /* 0x000000689d00780c */ /* 0x000fc40001fa4270 */
[----:B------:R-:W-:Y:S02]  /*13420*/  FSEL R67, R67, -INF , !P4 ;  /* 0xff80000043437808 */ /* 0x000fe40006000000 */
[C---:B------:R-:W-:Y:S02]  /*13430*/  ISETP.GT.AND P4, PT, R157.reuse, 0x59, P3 ;  /* 0x000000599d00780c */ /* 0x040fe40001f84270 */
[C---:B------:R-:W-:Y:S02]  /*13440*/  ISETP.LT.OR P5, PT, R158.reuse, 0x69, P5 ;  /* 0x000000699e00780c */ /* 0x040fe40002fa1670 */
[----:B------:R-:W-:Y:S02]  /*13450*/  ISETP.LT.OR P4, PT, R158, 0x5a, P4 ;  /* 0x0000005a9e00780c */ /* 0x000fe40002781670 */
        /* <DEDUP_REMOVED lines=9> */
[----:B------:R-:W-:Y:S02]  /*134f0*/  ISETP.GT.AND P4, PT, R157, 0x69, P3 ;  /* 0x000000699d00780c */ /* 0x000fe40001f84270 */
[----:B------:R-:W-:Y:S02]  /*13500*/  ISETP.LT.OR P5, PT, R158, 0x72, P5 ;  /* 0x000000729e00780c */ /* 0x000fe40002fa1670 */
[----:B0-----:R-:W-:Y:S02]  /*13510*/  FMNMX.FTZ R32, R154, R155, !PT ;  /* 0x0000009b9a207209 */ /* 0x001fe40007810000 */
[----:B------:R-:W-:Y:S02]  /*13520*/  ISETP.LT.OR P4, PT, R158, 0x6a, P4 ;  /* 0x0000006a9e00780c */ /* 0x000fe40002781670 */
[----:B------:R-:W-:Y:S01]  /*13530*/  FSEL R83, R83, -INF , !P5 ;  /* 0xff80000053537808 */ /* 0x000fe20006800000 */
[----:B------:R-:W-:Y:S01]  /*13540*/  FMUL.FTZ R33, R32, UR51 ;  /* 0x0000003320217c20 */ /* 0x000fe20008410000 */
[----:B------:R-:W-:-:S02]  /*13550*/  ISETP.GT.AND P5, PT, R157, RZ, P3 ;  /* 0x000000ff9d00720c */ /* 0x000fc40001fa4270 */
[----:B------:R-:W-:Y:S02]  /*13560*/  FSEL R79, R79, -INF , !P4 ;  /* 0xff8000004f4f7808 */ /* 0x000fe40006000000 */
[----:B------:R-:W-:Y:S02]  /*13570*/  FSETP.NEU.FTZ.AND P4, PT, R32, -INF , PT ;  /* 0xff8000002000780b */ /* 0x000fe40003f9d000 */
[----:B------:R-:W-:Y:S02]  /*13580*/  ISETP.LT.OR P5, PT, R158, 0x1, P5 ;  /* 0x000000019e00780c */ /* 0x000fe40002fa1670 */
[----:B------:R-:W-:Y:S02]  /*13590*/  FSEL R33, R33, RZ, P4 ;  /* 0x000000ff21217208 */ /* 0x000fe40002000000 */
[----:B------:R-:W-:Y:S02]  /*135a0*/  FSEL R26, R26, -INF , !P5 ;  /* 0xff8000001a1a7808 */ /* 0x000fe40006800000 */
[----:B------:R-:W-:Y:S01]  /*135b0*/  ISETP.GT.AND P5, PT, R157, 0x78, P3 ;  /* 0x000000789d00780c */ /* 0x000fe20001fa4270 */
        /* <DEDUP_REMOVED lines=62> */
[----:B------:R0:W-:Y:S01]  /*139a0*/  MUFU.EX2 R29, R53 ;  /* 0x00000035001d7308 */ /* 0x0001e20000000800 */
[----:B------:R-:W-:-:S04]  /*139b0*/  FMNMX.FTZ R41, R71, R28, !PT ;  /* 0x0000001c47297209 */ /* 0x000fc80007810000 */
[----:B------:R-:W-:-:S03]  /*139c0*/  FMNMX.FTZ R28, R74, R41, !PT ;  /* 0x000000294a1c7209 */ /* 0x000fc60007810000 */
[----:B------:R-:W-:Y:S01]  /*139d0*/  MUFU.EX2 R178, R178 ;  /* 0x000000b200b27308 */ /* 0x000fe20000000800 */
[----:B------:R-:W-:Y:S01]  /*139e0*/  FMNMX.FTZ R41, R75, R28, !PT ;  /* 0x0000001c4b297209 */ /* 0x000fe20007810000 */
[--C-:B------:R-:W-:Y:S01]  /*139f0*/  FFMA.FTZ R28, R57, UR51, -R33.reuse ;  /* 0x00000033391c7c23 */ /* 0x100fe20008010821 */
[----:B0-----:R-:W-:Y:S02]  /*13a00*/  FFMA.FTZ R53, R61, UR51, -R33 ;  /* 0x000000333d357c23 */ /* 0x001fe40008010821 */
        /* <DEDUP_REMOVED lines=13> */
[----:B0-----:R-:W-:Y:S01]  /*13ae0*/  FMNMX.FTZ R56, R41, R44, !PT ;  /* 0x0000002c29387209 */ /* 0x001fe20007810000 */
[--C-:B------:R-:W-:Y:S01]  /*13af0*/  FFMA.FTZ R41, R80, UR51, -R33.reuse ;  /* 0x0000003350297c23 */ /* 0x100fe20008010821 */
[----:B------:R-:W-:-:S05]  /*13b00*/  FFMA.FTZ R44, R81, UR51, -R33 ;  /* 0x00000033512c7c23 */ /* 0x000fca0008010821 */
        /* <DEDUP_REMOVED lines=8> */
[----:B------:R-:W-:Y:S02]  /*13b90*/  FMUL.FTZ R57, R33, UR51 ;  /* 0x0000003321397c20 */ /* 0x000fe40008410000 */
[----:B------:R-:W-:Y:S01]  /*13ba0*/  MUFU.EX2 R166, R166 ;  /* 0x000000a600a67308 */ /* 0x000fe20000000800 */
[----:B------:R-:W-:Y:S02]  /*13bb0*/  FADD.FTZ R3, -R56, R3 ;  /* 0x0000000338037221 */ /* 0x000fe40000010100 */
[----:B------:R-:W-:Y:S02]  /*13bc0*/  FSEL R57, R57, RZ, P3 ;  /* 0x000000ff39397208 */ /* 0x000fe40001800000 */
[----:B------:R-:W-:-:S03]  /*13bd0*/  FMUL.FTZ R3, R3, UR51 ;  /* 0x0000003303037c20 */ /* 0x000fc60008410000 */
[----:B------:R-:W-:Y:S01]  /*13be0*/  MUFU.EX2 R53, R53 ;  /* 0x0000003500357308 */ /* 0x000fe20000000800 */
[--C-:B------:R-:W-:Y:S01]  /*13bf0*/  FFMA.FTZ R177, R34, UR51, -R57.reuse ;  /* 0x0000003322b17c23 */ /* 0x100fe20008010839 */
[--C-:B------:R-:W-:Y:S01]  /*13c00*/  FFMA.FTZ R34, R35, UR51, -R57.reuse ;  /* 0x0000003323227c23 */ /* 0x100fe20008010839 */
[----:B------:R-:W-:Y:S01]  /*13c10*/  FSEL R35, R33, RZ, P3 ;  /* 0x000000ff21237208 */ /* 0x000fe20001800000 */
[--C-:B------:R-:W-:Y:S01]  /*13c20*/  FFMA.FTZ R181, R26, UR51, -R57.reuse ;  /* 0x000000331ab57c23 */ /* 0x100fe20008010839 */
[--C-:B------:R-:W-:Y:S01]  /*13c30*/  FFMA.FTZ R61, R27, UR51, -R57.reuse ;  /* 0x000000331b3d7c23 */ /* 0x100fe20008010839 */
[--C-:B------:R-:W-:Y:S01]  /*13c40*/  FFMA.FTZ R183, R30, UR51, -R57.reuse ;  /* 0x000000331eb77c23 */ /* 0x100fe20008010839 */
[--C-:B------:R-:W-:Y:S01]  /*13c50*/  FFMA.FTZ R60, R31, UR51, -R57.reuse ;  /* 0x000000331f3c7c23 */ /* 0x100fe20008010839 */
[----:B------:R-:W-:Y:S01]  /*13c60*/  FADD.FTZ R0, -R35, R0 ;  /* 0x0000000023007221 */ /* 0x000fe20000010100 */
[----:B------:R-:W0:Y:S01]  /*13c70*/  MUFU.EX2 R3, R3 ;  /* 0x0000000300037308 */ /* 0x000e220000000800 */
[--C-:B------:R-:W-:Y:S01]  /*13c80*/  FFMA.FTZ R35, R55, UR51, -R57.reuse ;  /* 0x0000003337237c23 */ /* 0x100fe20008010839 */
[--C-:B------:R-:W-:Y:S01]  /*13c90*/  FFMA.FTZ R179, R38, UR51, -R57.reuse ;  /* 0x0000003326b37c23 */ /* 0x100fe20008010839 */
[----:B------:R-:W-:Y:S01]  /*13ca0*/  FMUL.FTZ R0, R0, UR51 ;  /* 0x0000003300007c20 */ /* 0x000fe20008410000 */
        /* <DEDUP_REMOVED lines=16> */
[----:B------:R-:W-:Y:S01]  /*13db0*/  FFMA.FTZ R51, R67, UR51, -R57 ;  /* 0x0000003343337c23 */ /* 0x000fe20008010839 */
[----:B------:R-:W-:Y:S01]  /*13dc0*/  FADD.FTZ R55, R24, R55 ;  /* 0x0000003718377221 */ /* 0x000fe20000010000 */
[--C-:B------:R-:W-:Y:S01]  /*13dd0*/  FFMA.FTZ R163, R70, UR51, -R57.reuse ;  /* 0x0000003346a37c23 */ /* 0x100fe20008010839 */
[----:B------:R-:W-:Y:S01]  /*13de0*/  FFMA.FTZ R47, R71, UR51, -R57 ;  /* 0x00000033472f7c23 */ /* 0x000fe20008010839 */
[----:B------:R-:W0:Y:S01]  /*13df0*/  MUFU.EX2 R61, R61 ;  /* 0x0000003d003d7308 */ /* 0x000e220000000800 */
[----:B------:R-:W-:Y:S01]  /*13e00*/  FADD.FTZ R58, R182, R55 ;  /* 0x00000037b63a7221 */ /* 0x000fe20000010000 */
[--C-:B------:R-:W-:Y:S01]  /*13e10*/  FFMA.FTZ R157, R74, UR51, -R57.reuse ;  /* 0x000000334a9d7c23 */ /* 0x100fe20008010839 */
[--C-:B------:R-:W-:Y:S01]  /*13e20*/  FFMA.FTZ R46, R75, UR51, -R57.reuse ;  /* 0x000000334b2e7c23 */ /* 0x100fe20008010839 */
[--C-:B------:R-:W-:Y:S01]  /*13e30*/  FFMA.FTZ R159, R78, UR51, -R57.reuse ;  /* 0x000000334e9f7c23 */ /* 0x100fe20008010839 */
[----:B------:R-:W-:Y:S01]  /*13e40*/  FADD.FTZ R55, R25, R58 ;  /* 0x0000003a19377221 */ /* 0x000fe20000010000 */
[--C-:B------:R-:W-:Y:S01]  /*13e50*/  FFMA.FTZ R43, R79, UR51, -R57.reuse ;  /* 0x000000334f2b7c23 */ /* 0x100fe20008010839 */
[----:B------:R-:W-:Y:S01]  /*13e60*/  FFMA.FTZ R39, R82, UR51, -R57 ;  /* 0x0000003352277c23 */ /* 0x000fe20008010839 */
[----:B------:R-:W2:Y:S01]  /*13e70*/  MUFU.EX2 R183, R183 ;  /* 0x000000b700b77308 */ /* 0x000ea20000000800 */
[----:B-1----:R-:W-:Y:S01]  /*13e80*/  FFMA.FTZ R8, R0, R5, R181 ;  /* 0x0000000500087223 */ /* 0x002fe200000100b5 */
[----:B------:R-:W-:Y:S01]  /*13e90*/  FADD.FTZ R58, R176, R55 ;  /* 0x00000037b03a7221 */ /* 0x000fe20000010000 */
[--C-:B------:R-:W-:Y:S01]  /*13ea0*/  FFMA.FTZ R42, R83, UR51, -R57.reuse ;  /* 0x00000033532a7c23 */ /* 0x100fe20008010839 */
[--C-:B------:R-:W-:Y:S01]  /*13eb0*/  FFMA.FTZ R155, R86, UR51, -R57.reuse ;  /* 0x00000033569b7c23 */ /* 0x100fe20008010839 */
[----:B------:R-:W-:Y:S01]  /*13ec0*/  FFMA.FTZ R38, R87, UR51, -R57 ;  /* 0x0000003357267c23 */ /* 0x000fe20008010839 */
[----:B------:R-:W-:-:S02]  /*13ed0*/  FADD.FTZ R55, R153, R58 ;  /* 0x0000003a99377221 */ /* 0x000fc40000010000 */
        /* <DEDUP_REMOVED lines=100> */
.L_x_8376:
        /* <DEDUP_REMOVED lines=107> */
[----:B0-----:R-:W-:Y:S06]  /*14bd0*/  @P3 BRA `(.L_x_8377) ;  /* 0xffffffcc00283947 */ /* 0x001fec000383ffff */
[----:B------:R-:W-:Y:S02]  /*14be0*/  IMAD.MOV.U32 R0, RZ, RZ, R33 ;  /* 0x000000ffff007224 */ /* 0x000fe400078e0021 */
[----:B------:R-:W-:Y:S02]  /*14bf0*/  IMAD.MOV.U32 R3, RZ, RZ, R32 ;  /* 0x000000ffff037224 */ /* 0x000fe400078e0020 */
[----:B------:R-:W-:Y:S02]  /*14c00*/  IMAD.MOV.U32 R184, RZ, RZ, R216 ;  /* 0x000000ffffb87224 */ /* 0x000fe400078e00d8 */
[----:B------:R-:W-:-:S07]  /*14c10*/  IMAD.MOV.U32 R187, RZ, RZ, R217 ;  /* 0x000000ffffbb7224 */ /* 0x000fce00078e00d9 */
.L_x_8357:
[----:B------:R-:W0:Y:S01]  /*14c20*/  LDC R24, c[0x0][0x448] ;  /* 0x00011200ff187b82 */ /* 0x000e220000000800 */
[----:B------:R-:W-:-:S07]  /*14c30*/  IADD3 R27, R198, 0x1, -R196 ;  /* 0x00000001c61b7810 */ /* 0x000fce0007ffe8c4 */
[----:B------:R-:W1:Y:S01]  /*14c40*/  LDC R28, c[0x0][0x9e4] ;  /* 0x00027900ff1c7b82 */ /* 0x000e620000000800 */
[----:B0-----:R-:W-:Y:S02]  /*14c50*/  ISETP.NE.AND P4, PT, R24, 0x1, PT ;  /* 0x000000011800780c */ /* 0x001fe40003f85270 */
[----:B------:R-:W-:Y:S02]  /*14c60*/  IADD3 R24, R200, 0x7f, RZ ;  /* 0x0000007fc8187810 */ /* 0x000fe40007ffe0ff */
[----:B-1----:R-:W-:-:S09]  /*14c70*/  ISETP.GE.AND P5, PT, R28, 0x1, PT ;  /* 0x000000011c00780c */ /* 0x002fd20003fa6270 */
[----:B------:R-:W0:Y:S08]  /*14c80*/  @P4 LDC R25, c[0x0][0x44c] ;  /* 0x00011300ff194b82 */ /* 0x000e300000000800 */
[----:B------:R-:W1:Y:S01]  /*14c90*/  @P4 LDC R26, c[0x0][0x450] ;  /* 0x00011400ff1a4b82 */ /* 0x000e620000000800 */
[----:B0-----:R-:W-:-:S05]  /*14ca0*/  @P4 IMAD.HI.U32 R25, R24, R25, RZ ;  /* 0x0000001918194227 */ /* 0x001fca00078e00ff */
[----:B-1----:R-:W-:-:S05]  /*14cb0*/  @P4 SHF.R.U32.HI R24, RZ, R26, R25 ;  /* 0x0000001aff184219 */ /* 0x002fca0000011619 */
[----:B------:R-:W-:-:S04]  /*14cc0*/  IMAD.IADD R24, R27, 0x1, R24 ;  /* 0x000000011b187824 */ /* 0x000fc800078e0218 */
[----:B------:R-:W-:Y:S01]  /*14cd0*/  VIADD R26, R24, -UR50 ;  /* 0x80000032181a7c36 */ /* 0x000fe20008000000 */
        /* <DEDUP_REMOVED lines=12> */
.L_x_8380:
[----:B------:R-:W-:-:S13]  /*14da0*/  ISETP.NE.AND P1, PT, R28, 0x1, PT ;  /* 0x000000011c00780c */ /* 0x000fda0003f25270 */
[----:B------:R-:W0:Y:S02]  /*14db0*/  @P1 LDC.64 R24, c[0x0][0x9e8] ;  /* 0x00027a00ff181b82 */ /* 0x000e240000000a00 */
[----:B0-----:R-:W-:-:S05]  /*14dc0*/  @P1 IMAD.HI.U32 R24, R27, R24, RZ ;  /* 0x000000181b181227 */ /* 0x001fca00078e00ff */
[----:B------:R-:W-:-:S07]  /*14dd0*/  @P1 SHF.R.U32.HI R27, RZ, R25, R24 ;  /* 0x00000019ff1b1219 */ /* 0x000fce0000011618 */
.L_x_8381:
[----:B------:R-:W-:Y:S05]  /*14de0*/  BSYNC B0 ;  /* 0x0000000000007941 */ /* 0x000fea0003800000 */
.L_x_8379:
[----:B------:R-:W-:-:S05]  /*14df0*/  IMAD R27, R27, R28, RZ ;  /* 0x0000001c1b1b7224 */ /* 0x000fca00078e02ff */
[----:B------:R-:W-:-:S07]  /*14e00*/  VIMNMX R26, R26, R27, !PT ;  /* 0x0000001b1a1a7248 */ /* 0x000fce0007fe0100 */
.L_x_8378:
[----:B------:R-:W-:-:S05]  /*14e10*/  VIADD R26, R26, 0x7f ;  /* 0x0000007f1a1a7836 */ /* 0x000fca0000000000 */
[----:B------:R-:W-:-:S04]  /*14e20*/  SHF.R.S32.HI R25, RZ, 0x1f, R26 ;  /* 0x0000001fff197819 */ /* 0x000fc8000001141a */
[----:B------:R-:W-:-:S04]  /*14e30*/  LEA.HI R25, R25, R26, RZ, 0x7 ;  /* 0x0000001a19197211 */ /* 0x000fc800078f38ff */
[----:B------:R-:W-:-:S04]  /*14e40*/  SHF.R.S32.HI R25, RZ, 0x7, R25 ;  /* 0x00000007ff197819 */ /* 0x000fc80000011419 */
[----:B------:R-:W-:-:S04]  /*14e50*/  VIMNMX R215, R208, R25, !PT ;  /* 0x00000019d0d77248 */ /* 0x000fc80007fe0100 */
[----:B------:R-:W-:-:S13]  /*14e60*/  ISETP.GE.AND P1, PT, R4, R215, PT ;  /* 0x000000d70400720c */ /* 0x000fda0003f26270 */
[----:B------:R-:W-:Y:S05]  /*14e70*/  @!P1 BRA `(.L_x_8382) ;  /* 0x0000002000dc9947 */ /* 0x000fea0003800000 */
[----:B------:R-:W-:Y:S02]  /*14e80*/  IMAD.MOV.U32 R216, RZ, RZ, R0 ;  /* 0x000000ffffd87224 */ /* 0x000fe400078e0000 */
[----:B------:R-:W-:Y:S02]  /*14e90*/  IMAD.MOV.U32 R217, RZ, RZ, R3 ;  /* 0x000000ffffd97224 */ /* 0x000fe400078e0003 */
[----:B------:R-:W-:Y:S02]  /*14ea0*/  IMAD.MOV.U32 R206, RZ, RZ, R187 ;  /* 0x000000ffffce7224 */ /* 0x000fe400078e00bb */
[----:B------:R-:W-:-:S07]  /*14eb0*/  IMAD.MOV.U32 R218, RZ, RZ, R184 ;  /* 0x000000ffffda7224 */ /* 0x000fce00078e00b8 */
.L_x_8394:
        /* <DEDUP_REMOVED lines=8> */
.L_x_8384:
[----:B------:R-:W-:-:S05]  /*14f40*/  VIADD R0, R218, 0x1 ;  /* 0x00000001da007836 */ /* 0x000fca0000000000 */
[----:B------:R-:W-:-:S04]  /*14f50*/  ISETP.NE.AND P2, PT, R0, 0x2, PT ;  /* 0x000000020000780c */ /* 0x000fc80003f45270 */
[----:B------:R-:W-:Y:S02]  /*14f60*/  SEL R3, R0, RZ, P2 ;  /* 0x000000ff00037207 */ /* 0x000fe40001000000 */
[----:B------:R-:W-:Y:S02]  /*14f70*/  SHF.L.U32 R0, R187, 0x1f, RZ ;  /* 0x0000001fbb007819 */ /* 0x000fe400000006ff */
[----:B------:R-:W-:-:S04]  /*14f80*/  LEA R3, R3, R18, 0x3 ;  /* 0x0000001203037211 */ /* 0x000fc800078e18ff */
[----:B------:R0:W1:Y:S01]  /*14f90*/  SYNCS.PHASECHK.TRANS64.TRYWAIT P2, [R3+URZ+0x28830], R0 ;  /* 0x02883000030075a7 */ /* 0x000062000804017f */
[----:B------:R-:W-:Y:S05]  /*14fa0*/  @!P0 BRA `(.L_x_8385) ;  /* 0x0000000000048947 */ /* 0x000fea0003800000 */
[----:B------:R-:W-:Y:S01]  /*14fb0*/  BPT.TRAP 0x1 ;  /* 0x000000040000795c */ /* 0x000fe20000300000 */
.L_x_8385:
[----:B------:R-:W-:Y:S04]  /*14fc0*/  BSSY B0, `(.L_x_8383) ;  /* 0x0000004000007945 */ /* 0x000fe80003800000 */
[----:B-1----:R-:W-:Y:S05]  /*14fd0*/  @P2 BRA `(.L_x_8386) ;  /* 0x0000000000082947 */ /* 0x002fea0003800000 */
[----:B------:R-:W1:Y:S02]  /*14fe0*/  SYNCS.PHASECHK.TRANS64.TRYWAIT P2, [R3+URZ+0x28830], R0 ;  /* 0x02883000030075a7 */ /* 0x000e64000804017f */
[----:B-1----:R-:W-:Y:S05]  /*14ff0*/  @!P2 BRA `(.L_x_8387) ;  /* 0x000001340038a947 */ /* 0x002fea0003800000 */
.L_x_8386:
[----:B------:R-:W-:Y:S05]  /*15000*/  BSYNC B0 ;  /* 0x0000000000007941 */ /* 0x000fea0003800000 */
.L_x_8383:
[----:B01----:R-:W0:Y:S01]  /*15010*/  S2R R0, SR_TID.X ;  /* 0x0000000000007919 */ /* 0x003e220000002100 */
[----:B------:R-:W-:Y:S01]  /*15020*/  VIADD R184, R218, 0x1 ;  /* 0x00000001dab87836 */ /* 0x000fe20000000000 */
[----:B------:R-:W-:Y:S05]  /*15030*/  WARPSYNC.ALL ;  /* 0x0000000000007948 */ /* 0x000fea0003800000 */
[----:B------:R-:W-:Y:S01]  /*15040*/  ISETP.NE.AND P2, PT, R184, 0x2, PT ;  /* 0x00000002b800780c */ /* 0x000fe20003f45270 */
[----:B------:R-:W-:Y:S01]  /*15050*/  IMAD.MOV.U32 R25, RZ, RZ, 0x40000040 ;  /* 0x40000040ff197424 */ /* 0x000fe200078e00ff */
[----:B------:R-:W-:Y:S01]  /*15060*/  R2UR UR8, R6 ;  /* 0x00000000060872ca */ /* 0x000fe200000e0000 */
[----:B------:R-:W-:Y:S01]  /*15070*/  IMAD.MOV.U32 R29, RZ, RZ, 0x40000040 ;  /* 0x40000040ff1d7424 */ /* 0x000fe200078e00ff */
[----:B------:R-:W-:Y:S01]  /*15080*/  SEL R184, R184, RZ, P2 ;  /* 0x000000ffb8b87207 */ /* 0x000fe20001000000 */
[----:B------:R-:W-:Y:S01]  /*15090*/  IMAD.MOV.U32 R27, RZ, RZ, 0x40000040 ;  /* 0x40000040ff1b7424 */ /* 0x000fe200078e00ff */
[----:B------:R-:W-:Y:S01]  /*150a0*/  R2UR UR11, R25 ;  /* 0x00000000190b72ca */ /* 0x000fe200000e0000 */
[----:B------:R-:W-:Y:S01]  /*150b0*/  IMAD.MOV.U32 R31, RZ, RZ, 0x40000040 ;  /* 0x40000040ff1f7424 */ /* 0x000fe200078e00ff */
[----:B------:R-:W-:Y:S01]  /*150c0*/  R2UR UR9, R7 ;  /* 0x00000000070972ca */ /* 0x000fe200000e0000 */
[----:B------:R-:W-:Y:S01]  /*150d0*/  IMAD R24, R184, 0x800, R9 ;  /* 0x00000800b8187824 */ /* 0x000fe200078e0209 */
[----:B------:R-:W-:-:S02]  /*150e0*/  R2UR UR15, R29 ;  /* 0x000000001d0f72ca */ /* 0x000fc400000e0000 */
[----:B------:R-:W-:Y:S01]  /*150f0*/  R2UR UR19, R27 ;  /* 0x000000001b1372ca */ /* 0x000fe200000e0000 */
[C---:B------:R-:W-:Y:S01]  /*15100*/  VIADD R28, R24.reuse, 0x2 ;  /* 0x00000002181c7836 */ /* 0x040fe20000000000 */
[C---:B------:R-:W-:Y:S01]  /*15110*/  R2UR UR10, R24.reuse ;  /* 0x00000000180a72ca */ /* 0x040fe200000e0000 */
[C---:B------:R-:W-:Y:S01]  /*15120*/  VIADD R26, R24.reuse, 0x4 ;  /* 0x00000004181a7836 */ /* 0x040fe20000000000 */
[----:B------:R-:W-:Y:S01]  /*15130*/  R2UR UR23, R29 ;  /* 0x000000001d1772ca */ /* 0x000fe200000e0000 */
[----:B------:R-:W-:Y:S01]  /*15140*/  VIADD R30, R24, 0x404 ;  /* 0x00000404181e7836 */ /* 0x000fe20000000000 */
[----:B------:R-:W-:Y:S01]  /*15150*/  R2UR UR14, R28 ;  /* 0x000000001c0e72ca */ /* 0x000fe200000e0000 */
[----:B------:R-:W-:Y:S01]  /*15160*/  VIADD R28, R24, 0x6 ;  /* 0x00000006181c7836 */ /* 0x000fe20000000000 */
[----:B------:R-:W-:Y:S02]  /*15170*/  R2UR UR18, R26 ;  /* 0x000000001a1272ca */ /* 0x000fe400000e0000 */
[----:B------:R-:W-:-:S02]  /*15180*/  IADD3 R26, R24, 0x400, RZ ;  /* 0x00000400181a7810 */ /* 0x000fc40007ffe0ff */
[----:B------:R-:W-:Y:S01]  /*15190*/  R2UR UR22, R28 ;  /* 0x000000001c1672ca */ /* 0x000fe200000e0000 */
[C---:B------:R-:W-:Y:S01]  /*151a0*/  VIADD R28, R24.reuse, 0x402 ;  /* 0x00000402181c7836 */ /* 0x040fe20000000000 */
[----:B0-----:R-:W-:Y:S01]  /*151b0*/  SHF.R.U32.HI R0, RZ, 0x7, R0 ;  /* 0x00000007ff007819 */ /* 0x001fe20000011600 */
[----:B------:R-:W-:Y:S01]  /*151c0*/  VIADD R24, R24, 0x406 ;  /* 0x0000040618187836 */ /* 0x000fe20000000000 */
[----:B------:R-:W-:Y:S02]  /*151d0*/  R2UR UR26, R26 ;  /* 0x000000001a1a72ca */ /* 0x000fe400000e0000 */
[----:B------:R-:W-:Y:S01]  /*151e0*/  R2UR UR27, R27 ;  /* 0x000000001b1b72ca */ /* 0x000fe200000e0000 */
[----:B------:R-:W-:Y:S01]  /*151f0*/  VIADD R0, R0, 0x8 ;  /* 0x0000000800007836 */ /* 0x000fe20000000000 */
[----:B------:R-:W-:Y:S02]  /*15200*/  R2UR UR30, R28 ;  /* 0x000000001c1e72ca */ /* 0x000fe400000e0000 */
[----:B------:R-:W-:-:S02]  /*15210*/  R2UR UR31, R29 ;  /* 0x000000001d1f72ca */ /* 0x000fc400000e0000 */
[----:B------:R0:W-:Y:S01]  /*15220*/  BAR.SYNC.DEFER_BLOCKING R0, 0x100 ;  /* 0x000400000000751d */ /* 0x0001e20000010000 */
        /* <DEDUP_REMOVED lines=45> */
.L_x_8389:
[----:B------:R-:W-:Y:S01]  /*15500*/  SHF.L.U32 R0, R206, 0x1f, RZ ;  /* 0x0000001fce007819 */ /* 0x000fe200000006ff */
[----:B------:R-:W-:-:S04]  /*15510*/  IMAD R3, R218, 0x8, R18 ;  /* 0x00000008da037824 */ /* 0x000fc800078e0212 */
[----:B------:R0:W1:Y:S01]  /*15520*/  SYNCS.PHASECHK.TRANS64.TRYWAIT P1, [R3+URZ+0x28850], R0 ;  /* 0x02885000030075a7 */ /* 0x000062000802017f */
[----:B------:R-:W-:Y:S05]  /*15530*/  @!P0 BRA `(.L_x_8390) ;  /* 0x0000000000048947 */ /* 0x000fea0003800000 */
[----:B------:R-:W-:Y:S01]  /*15540*/  BPT.TRAP 0x1 ;  /* 0x000000040000795c */ /* 0x000fe20000300000 */
.L_x_8390:
[----:B-1----:R-:W-:Y:S05]  /*15550*/  @P1 BRA `(.L_x_8388) ;  /* 0x0000000000081947 */ /* 0x002fea0003800000 */
[----:B------:R-:W1:Y:S02]  /*15560*/  SYNCS.PHASECHK.TRANS64.TRYWAIT P1, [R3+URZ+0x28850], R0 ;  /* 0x02885000030075a7 */ /* 0x000e64000802017f */
[----:B-1----:R-:W-:Y:S05]  /*15570*/  @!P1 BRA `(.L_x_8391) ;  /* 0x0000012c00ec9947 */ /* 0x002fea0003800000 */
.L_x_8388:
[----:B01----:R-:W-:Y:S01]  /*15580*/  VIADD R0, R18, 0x400 ;  /* 0x0000040012007836 */ /* 0x003fe20000000000 */
[----:B------:R-:W-:Y:S05]  /*15590*/  WARPSYNC.ALL ;  /* 0x0000000000007948 */ /* 0x000fea0003800000 */
[----:B------:R-:W-:Y:S01]  /*155a0*/  SHF.R.U32.HI R0, RZ, 0x4, R0 ;  /* 0x00000004ff007819 */ /* 0x000fe20000011600 */
[----:B------:R-:W-:Y:S01]  /*155b0*/  IMAD.MOV.U32 R207, RZ, RZ, 0x40000040 ;  /* 0x40000040ffcf7424 */ /* 0x000fe200078e00ff */
[----:B------:R-:W-:-:S06]  /*155c0*/  WARPGROUP.ARRIVE ;  /* 0x00000000000079c5 */ /* 0x000fcc0000000000 */
[----:B------:R-:W0:Y:S01]  /*155d0*/  S2R R3, SR_TID.X ;  /* 0x0000000000037919 */ /* 0x000e220000002100 */
[----:B------:R-:W-:Y:S02]  /*155e0*/  LOP3.LUT R0, R0, 0x3fff, RZ, 0xc0, !PT ;  /* 0x00003fff00007812 */ /* 0x000fe400078ec0ff */
[----:B------:R-:W-:Y:S01]  /*155f0*/  R2UR UR11, R207 ;  /* 0x00000000cf0b72ca */ /* 0x000fe200000e0000 */
[----:B------:R-:W-:Y:S01]  /*15600*/  IMAD.MOV.U32 R207, RZ, RZ, 0x40000040 ;  /* 0x40000040ffcf7424 */ /* 0x000fe200078e00ff */
[----:B------:R-:W-:-:S05]  /*15610*/  LOP3.LUT R0, R0, 0x4000000, RZ, 0xfc, !PT ;  /* 0x0400000000007812 */ /* 0x000fca00078efcff */
[----:B------:R-:W-:-:S05]  /*15620*/  IMAD R206, R218, 0x800, R0 ;  /* 0x00000800dace7824 */ /* 0x000fca00078e0200 */
[----:B------:R-:W-:-:S13]  /*15630*/  R2UR UR10, R206 ;  /* 0x00000000ce0a72ca */ /* 0x000fda00000e0000 */
[----:B------:R-:W-:Y:S01]  /*15640*/  HGMMA.64x128x16.F32 R88, R180, gdesc[UR8].tnspB, R88, gsb0 ;  /* 0x41e00008b4587df0 */ /* 0x000fe20008000858 */
[----:B0-----:R-:W-:-:S04]  /*15650*/  SHF.R.U32.HI R3, RZ, 0x7, R3 ;  /* 0x00000007ff037819 */ /* 0x001fc80000011603 */
[----:B------:R-:W-:Y:S01]  /*15660*/  IADD3 R0, -R3, 0xb, RZ ;  /* 0x0000000b03007810 */ /* 0x000fe20007ffe1ff */
        /* <DEDUP_REMOVED lines=36> */
[----:B------:R-:W-:Y:S01]  /*158b0*/  IMAD.MOV.U32 R161, RZ, RZ, 0x40000040 ;  /* 0x40000040ffa17424 */ /* 0x000fe200078e00ff */
[C---:B------:R-:W-:Y:S01]  /*158c0*/  IADD3 R160, R206.reuse, 0x300, RZ ;  /* 0x00000300cea07810 */ /* 0x040fe20007ffe0ff */
[----:B------:R-:W-:Y:S01]  /*158d0*/  WARPGROUP.ARRIVE ;  /* 0x00000000000079c5 */ /* 0x000fe20000000000 */
[----:B------:R-:W-:Y:S02]  /*158e0*/  VIADD R206, R206, 0x380 ;  /* 0x00000380cece7836 */ /* 0x000fe40000000000 */
        /* <DEDUP_REMOVED lines=9> */
[----:B------:R0:W-:Y:S06]  /*15980*/  BAR.ARV R0, 0x100 ;  /* 0x000400000000751d */ /* 0x0001ec0000002000 */
[----:B------:R-:W-:Y:S05]  /*15990*/  @!P0 BRA `(.L_x_8392) ;  /* 0x0000000000048947 */ /* 0x000fea0003800000 */
[----:B------:R-:W-:Y:S01]  /*159a0*/  BPT.TRAP 0x1 ;  /* 0x000000040000795c */ /* 0x000fe20000300000 */
.L_x_8392:
[----:B0-----:R-:W-:Y:S01]  /*159b0*/  FMNMX.FTZ R0, R24, R217, !PT ;  /* 0x000000d918007209 */ /* 0x001fe20007810000 */
[----:B------:R-:W-:-:S03]  /*159c0*/  UMOV UR51, UR6 ;  /* 0x0000000600337c82 */ /* 0x000fc60008000000 */
[----:B------:R-:W-:Y:S02]  /*159d0*/  FMNMX.FTZ R3, R25, R0, !PT ;  /* 0x0000000019037209 */ /* 0x000fe40007810000 */
[----:B------:R-:W-:-:S04]  /*159e0*/  FMNMX.FTZ R0, R26, R216, !PT ;  /* 0x000000d81a007209 */ /* 0x000fc80007810000 */
        /* <DEDUP_REMOVED lines=69> */
[C---:B------:R-:W-:Y:S01]  /*15e40*/  FMUL.FTZ R152, R3.reuse, UR51 ;  /* 0x0000003303987c20 */ /* 0x040fe20008410000 */
[----:B------:R-:W-:Y:S01]  /*15e50*/  FADD.FTZ R156, -R3, R217 ;  /* 0x000000d9039c7221 */ /* 0x000fe20000010100 */
[----:B------:R-:W-:Y:S02]  /*15e60*/  FADD.FTZ R153, -R0, R216 ;  /* 0x000000d800997221 */ /* 0x000fe40000010100 */
[--C-:B------:R-:W-:Y:S01]  /*15e70*/  FFMA.FTZ R170, R52, UR51, -R152.reuse ;  /* 0x0000003334aa7c23 */ /* 0x100fe20008010898 */
[----:B------:R-:W-:Y:S01]  /*15e80*/  FMUL.FTZ R52, R0, UR51 ;  /* 0x0000003300347c20 */ /* 0x000fe20008410000 */
[----:B------:R-:W-:Y:S01]  /*15e90*/  FFMA.FTZ R180, R24, UR51, -R152 ;  /* 0x0000003318b47c23 */ /* 0x000fe20008010898 */
[----:B------:R-:W-:Y:S01]  /*15ea0*/  FMUL.FTZ R153, R153, UR51 ;  /* 0x0000003399997c20 */ /* 0x000fe20008410000 */
[----:B------:R-:W-:Y:S01]  /*15eb0*/  FMUL.FTZ R156, R156, UR51 ;  /* 0x000000339c9c7c20 */ /* 0x000fe20008410000 */
[----:B------:R-:W-:Y:S01]  /*15ec0*/  FFMA.FTZ R181, R26, UR51, -R52 ;  /* 0x000000331ab57c23 */ /* 0x000fe20008010834 */
[----:B------:R-:W-:Y:S01]  /*15ed0*/  FFMA.FTZ R161, R25, UR51, -R152 ;  /* 0x0000003319a17c23 */ /* 0x000fe20008010898 */
[----:B------:R0:W-:Y:S01]  /*15ee0*/  MUFU.EX2 R207, R153 ;  /* 0x0000009900cf7308 */ /* 0x0001e20000000800 */
[----:B------:R-:W-:-:S02]  /*15ef0*/  IMAD R26, R184, 0x8, R18 ;  /* 0x00000008b81a7824 */ /* 0x000fc400078e0212 */
[----:B------:R-:W-:Y:S01]  /*15f00*/  FFMA.FTZ R182, R28, UR51, -R152 ;  /* 0x000000331cb67c23 */ /* 0x000fe20008010898 */
[--C-:B------:R-:W-:Y:S01]  /*15f10*/  FFMA.FTZ R183, R30, UR51, -R52.reuse ;  /* 0x000000331eb77c23 */ /* 0x100fe20008010834 */
[--C-:B------:R-:W-:Y:S01]  /*15f20*/  FFMA.FTZ R177, R34, UR51, -R52.reuse ;  /* 0x0000003322b17c23 */ /* 0x100fe20008010834 */
[----:B------:R-:W-:Y:S01]  /*15f30*/  FFMA.FTZ R34, R39, UR51, -R52 ;  /* 0x0000003327227c23 */ /* 0x000fe20008010834 */
[----:B------:R-:W-:Y:S02]  /*15f40*/  VIADD R26, R26, 0x28840 ;  /* 0x000288401a1a7836 */ /* 0x000fe40000000000 */
[--C-:B------:R-:W-:Y:S01]  /*15f50*/  FFMA.FTZ R159, R29, UR51, -R152.reuse ;  /* 0x000000331d9f7c23 */ /* 0x100fe20008010898 */
[----:B------:R-:W-:Y:S01]  /*15f60*/  MUFU.EX2 R206, R156 ;  /* 0x0000009c00ce7308 */ /* 0x000fe20000000800 */
[--C-:B0-----:R-:W-:Y:S01]  /*15f70*/  FFMA.FTZ R153, R41, UR51, -R152.reuse ;  /* 0x0000003329997c23 */ /* 0x101fe20008010898 */
[----:B------:R-:W-:Y:S01]  /*15f80*/  FFMA.FTZ R41, R49, UR51, -R152 ;  /* 0x0000003331297c23 */ /* 0x000fe20008010898 */
[----:B------:R-:W-:Y:S01]  /*15f90*/  FFMA.FTZ R49, R27, UR51, -R52 ;  /* 0x000000331b317c23 */ /* 0x000fe20008010834 */
[----:B------:R-:W-:-:S02]  /*15fa0*/  IMAD.U32 R39, RZ, RZ, UR38 ;  /* 0x00000026ff277e24 */ /* 0x000fc4000f8e00ff */
[----:B------:R-:W-:Y:S01]  /*15fb0*/  FFMA.FTZ R168, R48, UR51, -R152 ;  /* 0x0000003330a87c23 */ /* 0x000fe20008010898 */
[----:B------:R-:W-:Y:S01]  /*15fc0*/  FFMA.FTZ R48, R31, UR51, -R52 ;  /* 0x000000331f307c23 */ /* 0x000fe20008010834 */
[----:B------:R-:W-:Y:S01]  /*15fd0*/  FFMA.FTZ R176, R32, UR51, -R152 ;  /* 0x0000003320b07c23 */ /* 0x000fe20008010898 */
[----:B------:R-:W0:Y:S01]  /*15fe0*/  MUFU.EX2 R180, R180 ;  /* 0x000000b400b47308 */ /* 0x000e220000000800 */
[----:B------:R-:W-:Y:S01]  /*15ff0*/  PRMT R26, R39, 0x654, R26 ;  /* 0x00000654271a7816 */ /* 0x000fe2000000001a */
[--C-:B------:R-:W-:Y:S01]  /*16000*/  FFMA.FTZ R179, R38, UR51, -R52.reuse ;  /* 0x0000003326b37c23 */ /* 0x100fe20008010834 */
[----:B------:R-:W-:Y:S01]  /*16010*/  FFMA.FTZ R38, R55, UR51, -R52 ;  /* 0x0000003337267c23 */ /* 0x000fe20008010834 */
[--C-:B------:R-:W-:Y:S01]  /*16020*/  FFMA.FTZ R157, R33, UR51, -R152.reuse ;  /* 0x00000033219d7c23 */ /* 0x100fe20008010898 */
[----:B------:R-:W-:Y:S01]  /*16030*/  FFMA.FTZ R172, R40, UR51, -R152 ;  /* 0x0000003328ac7c23 */ /* 0x000fe20008010898 */
[----:B------:R-:W-:Y:S01]  /*16040*/  FFMA.FTZ R35, R35, UR51, -R52 ;  /* 0x0000003323237c23 */ /* 0x000fe20008010834 */
[----:B------:R1:W-:Y:S01]  /*16050*/  SYNCS.ARRIVE.TRANS64.RED.A1T0 RZ, [R26+URZ], RZ ;  /* 0x000000ff1aff79a7 */ /* 0x0003e2000810043f */
[----:B------:R-:W2:Y:S01]  /*16060*/  MUFU.EX2 R181, R181 ;  /* 0x000000b500b57308 */ /* 0x000ea20000000800 */
[--C-:B------:R-:W-:Y:S01]  /*16070*/  FFMA.FTZ R40, R53, UR51, -R152.reuse ;  /* 0x0000003335287c23 */ /* 0x100fe20008010898 */
[----:B------:R-:W-:Y:S01]  /*16080*/  FFMA.FTZ R164, R56, UR51, -R152 ;  /* 0x0000003338a47c23 */ /* 0x000fe20008010898 */
[--C-:B------:R-:W-:Y:S01]  /*16090*/  FFMA.FTZ R173, R42, UR51, -R52.reuse ;  /* 0x000000332aad7c23 */ /* 0x100fe20008010834 */
[--C-:B------:R-:W-:Y:S01]  /*160a0*/  FFMA.FTZ R31, R43, UR51, -R52.reuse ;  /* 0x000000332b1f7c23 */ /* 0x100fe20008010834 */
[--C-:B------:R-:W-:Y:S01]  /*160b0*/  FFMA.FTZ R175, R46, UR51, -R52.reuse ;  /* 0x000000332eaf7c23 */ /* 0x100fe20008010834 */
[--C-:B------:R-:W-:Y:S01]  /*160c0*/  FFMA.FTZ R30, R47, UR51, -R52.reuse ;  /* 0x000000332f1e7c23 */ /* 0x100fe20008010834 */
[--C-:B------:R-:W-:Y:S01]  /*160d0*/  FFMA.FTZ R169, R50, UR51, -R52.reuse ;  /* 0x0000003332a97c23 */ /* 0x100fe20008010834 */
[----:B------:R-:W3:Y:S01]  /*160e0*/  MUFU.EX2 R161, R161 ;  /* 0x000000a100a17308 */ /* 0x000ee20000000800 */
[--C-:B------:R-:W-:Y:S01]  /*160f0*/  FFMA.FTZ R27, R51, UR51, -R52.reuse ;  /* 0x00000033331b7c23 */ /* 0x100fe20008010834 */
[--C-:B------:R-:W-:Y:S01]  /*16100*/  FFMA.FTZ R171, R54, UR51, -R52.reuse ;  /* 0x0000003336ab7c23 */ /* 0x100fe20008010834 */
[--C-:B------:R-:W-:Y:S01]  /*16110*/  FFMA.FTZ R165, R58, UR51, -R52.reuse ;  /* 0x000000333aa57c23 */ /* 0x100fe20008010834 */
[--C-:B------:R-:W-:Y:S01]  /*16120*/  FFMA.FTZ R53, R59, UR51, -R52.reuse ;  /* 0x000000333b357c23 */ /* 0x100fe20008010834 */
[--C-:B------:R-:W-:Y:S01]  /*16130*/  FFMA.FTZ R167, R62, UR51, -R52.reuse ;  /* 0x000000333ea77c23 */ /* 0x100fe20008010834 */
[--C-:B------:R-:W-:Y:S01]  /*16140*/  FFMA.FTZ R56, R63, UR51, -R52.reuse ;  /* 0x000000333f387c23 */ /* 0x100fe20008010834 */
[--C-:B------:R-:W-:Y:S01]  /*16150*/  FFMA.FTZ R54, R66, UR51, -R52.reuse ;  /* 0x0000003342367c23 */ /* 0x100fe20008010834 */
[----:B------:R-:W4:Y:S01]  /*16160*/  MUFU.EX2 R49, R49 ;  /* 0x0000003100317308 */ /* 0x000f220000000800 */
[--C-:B------:R-:W-:Y:S01]  /*16170*/  FFMA.FTZ R55, R67, UR51, -R52.reuse ;  /* 0x0000003343377c23 */ /* 0x100fe20008010834 */
[--C-:B------:R-:W-:Y:S01]  /*16180*/  FFMA.FTZ R163, R70, UR51, -R52.reuse ;  /* 0x0000003346a37c23 */ /* 0x100fe20008010834 */
[--C-:B------:R-:W-:Y:S01]  /*16190*/  FFMA.FTZ R71, R71, UR51, -R52.reuse ;  /* 0x0000003347477c23 */ /* 0x100fe20008010834 */
[--C-:B------:R-:W-:Y:S01]  /*161a0*/  FFMA.FTZ R50, R74, UR51, -R52.reuse ;  /* 0x000000334a327c23 */ /* 0x100fe20008010834 */
[--C-:B------:R-:W-:Y:S01]  /*161b0*/  FFMA.FTZ R51, R75, UR51, -R52.reuse ;  /* 0x000000334b337c23 */ /* 0x100fe20008010834 */
[--C-:B------:R-:W-:Y:S01]  /*161c0*/  FFMA.FTZ R46, R78, UR51, -R52.reuse ;  /* 0x000000334e2e7c23 */ /* 0x100fe20008010834 */
[--C-:B------:R-:W-:Y:S01]  /*161d0*/  FFMA.FTZ R47, R79, UR51, -R52.reuse ;  /* 0x000000334f2f7c23 */ /* 0x100fe20008010834 */
[----:B------:R-:W5:Y:S01]  /*161e0*/  MUFU.EX2 R182, R182 ;  /* 0x000000b600b67308 */ /* 0x000f620000000800 */
[--C-:B------:R-:W-:Y:S01]  /*161f0*/  FFMA.FTZ R42, R82, UR51, -R52.reuse ;  /* 0x00000033522a7c23 */ /* 0x100fe20008010834 */
[--C-:B------:R-:W-:Y:S01]  /*16200*/  FFMA.FTZ R43, R83, UR51, -R52.reuse ;  /* 0x00000033532b7c23 */ /* 0x100fe20008010834 */
[----:B------:R-:W-:Y:S01]  /*16210*/  FFMA.FTZ R39, R87, UR51, -R52 ;  /* 0x0000003357277c23 */ /* 0x000fe20008010834 */
[----:B0-----:R-:W-:Y:S01]  /*16220*/  FFMA.FTZ R8, R206, R8, R180 ;  /* 0x00000008ce087223 */ /* 0x001fe200000100b4 */
        /* <DEDUP_REMOVED lines=21> */
[----:B------:R-:W-:-:S06]  /*16380*/  FFMA.FTZ R45, R85, UR51, -R152 ;  /* 0x00000033552d7c23 */ /* 0x000fcc0008010898 */
[----:B------:R-:W0:Y:S08]  /*16390*/  MUFU.EX2 R176, R176 ;  /* 0x000000b000b07308 */ /* 0x000e300000000800 */
[----:B-1----:R1:W-:Y:S08]  /*163a0*/  MUFU.EX2 R26, R38 ;  /* 0x00000026001a7308 */ /* 0x0023f00000000800 */
[----:B------:R-:W0:Y:S01]  /*163b0*/  MUFU.EX2 R177, R177 ;  /* 0x000000b100b17308 */ /* 0x000e220000000800 */
[----:B-1----:R-:W-:Y:S01]  /*163c0*/  FFMA.FTZ R38, R86, UR51, -R52 ;  /* 0x0000003356267c23 */ /* 0x002fe20008010834 */
[----:B--2---:R-:W-:Y:S01]  /*163d0*/  FFMA.FTZ R52, R207, R5, R181 ;  /* 0x00000005cf347223 */ /* 0x004fe200000100b5 */
[----:B---3--:R-:W-:-:S03]  /*163e0*/  FADD.FTZ R5, R161, R8 ;  /* 0x00000008a1057221 */ /* 0x008fc60000010000 */
[----:B----4-:R-:W-:Y:S01]  /*163f0*/  FADD.FTZ R52, R49, R52 ;  /* 0x0000003431347221 */ /* 0x010fe20000010000 */
[----:B-----5:R-:W-:Y:S01]  /*16400*/  FADD.FTZ R8, R182, R5 ;  /* 0x00000005b6087221 */ /* 0x020fe20000010000 */
[----:B------:R-:W1:Y:S02]  /*16410*/  MUFU.EX2 R157, R157 ;  /* 0x0000009d009d7308 */ /* 0x000e640000000800 */
[----:B0-----:R-:W-:Y:S01]  /*16420*/  FADD.FTZ R5, R183, R52 ;  /* 0x00000034b7057221 */ /* 0x001fe20000010000 */
[----:B------:R-:W-:-:S03]  /*16430*/  FADD.FTZ R57, R159, R8 ;  /* 0x000000089f397221 */ /* 0x000fc60000010000 */
[----:B------:R-:W-:Y:S01]  /*16440*/  FADD.FTZ R8, R48, R5 ;  /* 0x0000000530087221 */ /* 0x000fe20000010000 */
[----:B------:R-:W-:Y:S01]  /*16450*/  FADD.FTZ R52, R176, R57 ;  /* 0x00000039b0347221 */ /* 0x000fe20000010000 */
[----:B------:R-:W0:Y:S02]  /*16460*/  MUFU.EX2 R35, R35 ;  /* 0x0000002300237308 */ /* 0x000e240000000800 */
        /* <DEDUP_REMOVED lines=41> */
[----:B------:R-:W-:-:S03]  /*16700*/  FADD.FTZ R8, R26, R57 ;  /* 0x000000391a087221 */ /* 0x000fc60000010000 */
        /* <DEDUP_REMOVED lines=66> */
.L_x_8393:
[----:B------:R-:W-:Y:S01]  /*16b30*/  IMAD R57, R218, 0x8, R18 ;  /* 0x00000008da397824 */ /* 0x000fe200078e0212 */
[----:B------:R-:W-:Y:S01]  /*16b40*/  ISETP.GT.AND P1, PT, R4, R215, PT ;  /* 0x000000d70400720c */ /* 0x000fe20003f24270 */
[----:B------:R-:W-:Y:S01]  /*16b50*/  FMUL.FTZ R88, R88, R206 ;  /* 0x000000ce58587220 */ /* 0x000fe20000410000 */
[----:B------:R-:W-:Y:S01]  /*16b60*/  MOV R58, UR38 ;  /* 0x00000026003a7c02 */ /* 0x000fe20008000f00 */
[----:B------:R-:W-:Y:S01]  /*16b70*/  VIADD R57, R57, 0x28860 ;  /* 0x0002886039397836 */ /* 0x000fe20000000000 */
[----:B------:R-:W-:Y:S01]  /*16b80*/  F2FP.F16.F32.PACK_AB R180, R161, R180 ;  /* 0x000000b4a1b4723e */ /* 0x000fe200000000ff */
[----:B------:R-:W-:Y:S01]  /*16b90*/  FMUL.FTZ R89, R89, R206 ;  /* 0x000000ce59597220 */ /* 0x000fe20000410000 */
[----:B------:R-:W-:Y:S01]  /*16ba0*/  F2FP.F16.F32.PACK_AB R182, R159, R182 ;  /* 0x000000b69fb6723e */ /* 0x000fe200000000ff */
[-C--:B------:R-:W-:Y:S01]  /*16bb0*/  FMUL.FTZ R92, R92, R206.reuse ;  /* 0x000000ce5c5c7220 */ /* 0x080fe20000410000 */
[----:B------:R-:W-:Y:S01]  /*16bc0*/  PRMT R57, R58, 0x654, R57 ;  /* 0x000006543a397816 */ /* 0x000fe20000000039 */
[----:B------:R-:W-:Y:S01]  /*16bd0*/  FMUL.FTZ R93, R93, R206 ;  /* 0x000000ce5d5d7220 */ /* 0x000fe20000410000 */
[----:B------:R-:W-:Y:S01]  /*16be0*/  F2FP.F16.F32.PACK_AB R176, R157, R176 ;  /* 0x000000b09db0723e */ /* 0x000fe200000000ff */
[----:B------:R-:W-:Y:S01]  /*16bf0*/  FMUL.FTZ R96, R96, R206 ;  /* 0x000000ce60607220 */ /* 0x000fe20000410000 */
[----:B------:R0:W-:Y:S01]  /*16c00*/  SYNCS.ARRIVE.TRANS64.RED.A1T0 RZ, [R57+URZ], RZ ;  /* 0x000000ff39ff79a7 */ /* 0x0001e2000810043f */
        /* <DEDUP_REMOVED lines=90> */
[----:B------:R-:W-:Y:S02]  /*171b0*/  IMAD.MOV.U32 R217, RZ, RZ, R3 ;  /* 0x000000ffffd97224 */ /* 0x000fe400078e0003 */
[----:B------:R-:W-:Y:S02]  /*171c0*/  IMAD.MOV.U32 R206, RZ, RZ, R187 ;  /* 0x000000ffffce7224 */ /* 0x000fe400078e00bb */
[----:B------:R-:W-:Y:S01]  /*171d0*/  IMAD.MOV.U32 R218, RZ, RZ, R184 ;  /* 0x000000ffffda7224 */ /* 0x000fe200078e00b8 */
[----:B0-----:R-:W-:Y:S06]  /*171e0*/  @P1 BRA `(.L_x_8394) ;  /* 0xffffffdc00341947 */ /* 0x001fec000383ffff */
.L_x_8382:
[----:B------:R-:W-:-:S13]  /*171f0*/  ISETP.GE.AND P1, PT, R4, R208, PT ;  /* 0x000000d00400720c */ /* 0x000fda0003f26270 */
[----:B------:R-:W-:Y:S05]  /*17200*/  @!P1 BRA `(.L_x_8395) ;  /* 0x0000003000f49947 */ /* 0x000fea0003800000 */
[----:B------:R-:W-:Y:S01]  /*17210*/  IMAD.MOV.U32 R215, RZ, RZ, R0 ;  /* 0x000000ffffd77224 */ /* 0x000fe200078e0000 */
[----:B------:R-:W-:Y:S01]  /*17220*/  MOV R217, R184 ;  /* 0x000000b800d97202 */ /* 0x000fe20000000f00 */
[----:B------:R-:W-:Y:S02]  /*17230*/  IMAD.MOV.U32 R216, RZ, RZ, R3 ;  /* 0x000000ffffd87224 */ /* 0x000fe400078e0003 */
[----:B------:R-:W-:-:S07]  /*17240*/  IMAD.MOV.U32 R206, RZ, RZ, R187 ;  /* 0x000000ffffce7224 */ /* 0x000fce00078e00bb */
.L_x_8415:
        /* <DEDUP_REMOVED lines=8> */
.L_x_8397:
        /* <DEDUP_REMOVED lines=8> */
.L_x_8398:
[----:B------:R-:W-:Y:S04]  /*17350*/  BSSY B0, `(.L_x_8396) ;  /* 0x0000004000007945 */ /* 0x000fe80003800000 */
[----:B-1----:R-:W-:Y:S05]  /*17360*/  @P2 BRA `(.L_x_8399) ;  /* 0x0000000000082947 */ /* 0x002fea0003800000 */
[----:B------:R-:W1:Y:S02]  /*17370*/  SYNCS.PHASECHK.TRANS64.TRYWAIT P2, [R3+URZ+0x28830], R0 ;  /* 0x02883000030075a7 */ /* 0x000e64000804017f */
[----:B-1----:R-:W-:Y:S05]  /*17380*/  @!P2 BRA `(.L_x_8400) ;  /* 0x00000110007ca947 */ /* 0x002fea0003800000 */
.L_x_8399:
[----:B------:R-:W-:Y:S05]  /*17390*/  BSYNC B0 ;  /* 0x0000000000007941 */ /* 0x000fea0003800000 */
.L_x_8396:
        /* <DEDUP_REMOVED lines=9> */
[----:B------:R-:W-:-:S02]  /*17430*/  R2UR UR11, R25 ;  /* 0x00000000190b72ca */ /* 0x000fc400000e0000 */
[----:B------:R-:W-:Y:S01]  /*17440*/  R2UR UR9, R7 ;  /* 0x00000000070972ca */ /* 0x000fe200000e0000 */
[----:B------:R-:W-:Y:S01]  /*17450*/  IMAD R24, R184, 0x800, R9 ;  /* 0x00000800b8187824 */ /* 0x000fe200078e0209 */
[----:B------:R-:W-:Y:S02]  /*17460*/  MOV R29, 0x40000040 ;  /* 0x40000040001d7802 */ /* 0x000fe40000000f00 */
[----:B------:R-:W-:Y:S01]  /*17470*/  R2UR UR19, R27 ;  /* 0x000000001b1372ca */ /* 0x000fe200000e0000 */
[C---:B------:R-:W-:Y:S01]  /*17480*/  VIADD R28, R24.reuse, 0x2 ;  /* 0x00000002181c7836 */ /* 0x040fe20000000000 */
[C---:B------:R-:W-:Y:S01]  /*17490*/  R2UR UR10, R24.reuse ;  /* 0x00000000180a72ca */ /* 0x040fe200000e0000 */
[C---:B------:R-:W-:Y:S01]  /*174a0*/  VIADD R26, R24.reuse, 0x4 ;  /* 0x00000004181a7836 */ /* 0x040fe20000000000 */
[C---:B------:R-:W-:Y:S01]  /*174b0*/  R2UR UR15, R29.reuse ;  /* 0x000000001d0f72ca */ /* 0x040fe200000e0000 */
[----:B------:R-:W-:Y:S01]  /*174c0*/  VIADD R30, R24, 0x404 ;  /* 0x00000404181e7836 */ /* 0x000fe20000000000 */
[----:B------:R-:W-:Y:S01]  /*174d0*/  R2UR UR14, R28 ;  /* 0x000000001c0e72ca */ /* 0x000fe200000e0000 */
[----:B------:R-:W-:Y:S01]  /*174e0*/  VIADD R28, R24, 0x6 ;  /* 0x00000006181c7836 */ /* 0x000fe20000000000 */
[----:B------:R-:W-:Y:S01]  /*174f0*/  R2UR UR18, R26 ;  /* 0x000000001a1272ca */ /* 0x000fe200000e0000 */
[----:B------:R-:W-:Y:S01]  /*17500*/  VIADD R26, R24, 0x400 ;  /* 0x00000400181a7836 */ /* 0x000fe20000000000 */
[----:B------:R-:W-:-:S02]  /*17510*/  R2UR UR23, R29 ;  /* 0x000000001d1772ca */ /* 0x000fc400000e0000 */
        /* <DEDUP_REMOVED lines=55> */
.L_x_8402:
[----:B------:R-:W-:Y:S01]  /*17890*/  SHF.L.U32 R0, R206, 0x1f, RZ ;  /* 0x0000001fce007819 */ /* 0x000fe200000006ff */
[----:B------:R-:W-:-:S04]  /*178a0*/  IMAD R3, R217, 0x8, R18 ;  /* 0x00000008d9037824 */ /* 0x000fc800078e0212 */
[----:B------:R0:W1:Y:S01]  /*178b0*/  SYNCS.PHASECHK.TRANS64.TRYWAIT P1, [R3+URZ+0x28850], R0 ;  /* 0x02885000030075a7 */ /* 0x000062000802017f */
[----:B------:R-:W-:Y:S05]  /*178c0*/  @!P0 BRA `(.L_x_8403) ;  /* 0x0000000000048947 */ /* 0x000fea0003800000 */
[----:B------:R-:W-:Y:S01]  /*178d0*/  BPT.TRAP 0x1 ;  /* 0x000000040000795c */ /* 0x000fe20000300000 */
.L_x_8403:
[----:B-1----:R-:W-:Y:S05]  /*178e0*/  @P1 BRA `(.L_x_8401) ;  /* 0x0000000000081947 */ /* 0x002fea0003800000 */
[----:B------:R-:W1:Y:S02]  /*178f0*/  SYNCS.PHASECHK.TRANS64.TRYWAIT P1, [R3+URZ+0x28850], R0 ;  /* 0x02885000030075a7 */ /* 0x000e64000802017f */
[----:B-1----:R-:W-:Y:S05]  /*17900*/  @!P1 BRA `(.L_x_8404) ;  /* 0x0000010c00309947 */ /* 0x002fea0003800000 */
.L_x_8401:
[----:B01----:R-:W-:Y:S01]  /*17910*/  IADD3 R0, R18, 0x400, RZ ;  /* 0x0000040012007810 */ /* 0x003fe20007ffe0ff */
[----:B------:R-:W-:Y:S01]  /*17920*/  IMAD.MOV.U32 R207, RZ, RZ, 0x40000040 ;  /* 0x40000040ffcf7424 */ /* 0x000fe200078e00ff */
[----:B------:R-:W-:Y:S05]  /*17930*/  WARPSYNC.ALL ;  /* 0x0000000000007948 */ /* 0x000fea0003800000 */
[----:B------:R-:W-:Y:S01]  /*17940*/  SHF.R.U32.HI R0, RZ, 0x4, R0 ;  /* 0x00000004ff007819 */ /* 0x000fe20000011600 */
[----:B------:R-:W-:Y:S01]  /*17950*/  WARPGROUP.ARRIVE ;  /* 0x00000000000079c5 */ /* 0x000fe20000000000 */
[----:B------:R-:W-:Y:S01]  /*17960*/  R2UR UR11, R207 ;  /* 0x00000000cf0b72ca */ /* 0x000fe200000e0000 */
[----:B------:R-:W-:Y:S01]  /*17970*/  IMAD.MOV.U32 R207, RZ, RZ, 0x40000040 ;  /* 0x40000040ffcf7424 */ /* 0x000fe200078e00ff */
[----:B------:R-:W-:-:S03]  /*17980*/  LOP3.LUT R0, R0, 0x3fff, RZ, 0xc0, !PT ;  /* 0x00003fff00007812 */ /* 0x000fc600078ec0ff */
[----:B------:R-:W0:Y:S01]  /*17990*/  S2R R218, SR_TID.X ;  /* 0x0000000000da7919 */ /* 0x000e220000002100 */
        /* <DEDUP_REMOVED lines=29> */
[----:B------:R-:W-:Y:S01]  /*17b70*/  IADD3 R168, R206, 0x200, RZ ;  /* 0x00000200cea87810 */ /* 0x000fe20007ffe0ff */
        /* <DEDUP_REMOVED lines=28> */
.L_x_8405:
[----:B0-----:R-:W0:Y:S01]  /*17d40*/  @P4 LDC R0, c[0x0][0x44c] ;  /* 0x00011300ff004b82 */ /* 0x001e220000000800 */
[----:B------:R-:W-:Y:S01]  /*17d50*/  IMAD.IADD R157, R202, 0x1, R200 ;  /* 0x00000001ca9d7824 */ /* 0x000fe200078e02c8 */
[----:B------:R-:W-:-:S06]  /*17d60*/  ULOP3.LUT UR8, URZ, UR48, URZ, 0x33, !UPT ;  /* 0x000000303f087292 */ /* 0x000fcc000f8e333f */
[----:B------:R-:W1:Y:S01]  /*17d70*/  @P4 LDC R3, c[0x0][0x450] ;  /* 0x00011400ff034b82 */ /* 0x000e620000000800 */
[----:B0-----:R-:W-:-:S05]  /*17d80*/  @P4 IMAD.HI.U32 R0, R157, R0, RZ ;  /* 0x000000009d004227 */ /* 0x001fca00078e00ff */
[----:B-1----:R-:W-:Y:S01]  /*17d90*/  @P4 SHF.R.U32.HI R157, RZ, R3, R0 ;  /* 0x00000003ff9d4219 */ /* 0x002fe20000011600 */
[----:B------:R-:W-:Y:S01]  /*17da0*/  IMAD.U32 R3, RZ, RZ, UR38 ;  /* 0x00000026ff037e24 */ /* 0x000fe2000f8e00ff */
[----:B------:R-:W-:-:S03]  /*17db0*/  LEA R0, R184, R18, 0x3 ;  /* 0x00000012b8007211 */ /* 0x000fc600078e18ff */
[----:B------:R-:W0:Y:S02]  /*17dc0*/  SHFL.IDX PT, R159, R157, RZ, 0x1c1f ;  /* 0x001c1fff9d9f7589 */ /* 0x000e2400000e0000 */
[----:B------:R-:W-:-:S05]  /*17dd0*/  VIADD R0, R0, 0x28840 ;  /* 0x0002884000007836 */ /* 0x000fca0000000000 */
[----:B------:R-:W-:-:S04]  /*17de0*/  PRMT R0, R3, 0x654, R0 ;  /* 0x0000065403007816 */ /* 0x000fc80000000000 */
[----:B------:R1:W-:Y:S02]  /*17df0*/  SYNCS.ARRIVE.TRANS64.RED.A1T0 RZ, [R0+URZ], RZ ;  /* 0x000000ff00ff79a7 */ /* 0x0003e4000810043f */
[----:B-1----:R-:W-:-:S05]  /*17e00*/  IMAD.SHL.U32 R0, R4, 0x80, RZ ;  /* 0x0000008004007824 */ /* 0x002fca00078e00ff */
[----:B------:R-:W-:-:S04]  /*17e10*/  IADD3 R3, -R189, 0x1, -R0 ;  /* 0x00000001bd037810 */ /* 0x000fc80007ffe900 */
[----:B------:R-:W-:-:S05]  /*17e20*/  IADD3 R3, -R196, R3, R198 ;  /* 0x00000003c4037210 */ /* 0x000fca0007ffe1c6 */
[C---:B------:R-:W-:Y:S02]  /*17e30*/  VIADD R156, R3.reuse, UR43 ;  /* 0x0000002b039c7c36 */ /* 0x040fe40008000000 */
        /* <DEDUP_REMOVED lines=16> */
.L_x_8408:
[----:B------:R-:W-:-:S04]  /*17f40*/  MOV R161, UR5 ;  /* 0x0000000500a17c02 */ /* 0x000fc80008000f00 */
[----:B------:R-:W-:-:S13]  /*17f50*/  ISETP.NE.AND P1, PT, R161, 0x1, PT ;  /* 0x00000001a100780c */ /* 0x000fda0003f25270 */
[----:B------:R-:W0:Y:S02]  /*17f60*/  @P1 LDC.64 R152, c[0x0][0x9e8] ;  /* 0x00027a00ff981b82 */ /* 0x000e240000000a00 */
[----:B0-----:R-:W-:-:S05]  /*17f70*/  @P1 IMAD.HI.U32 R152, R159, R152, RZ ;  /* 0x000000989f981227 */ /* 0x001fca00078e00ff */
[----:B------:R-:W-:-:S07]  /*17f80*/  @P1 SHF.R.U32.HI R159, RZ, R153, R152 ;  /* 0x00000099ff9f1219 */ /* 0x000fce0000011698 */
.L_x_8409:
[----:B------:R-:W-:Y:S05]  /*17f90*/  BSYNC B0 ;  /* 0x0000000000007941 */ /* 0x000fea0003800000 */
.L_x_8407:
[----:B------:R-:W-:-:S04]  /*17fa0*/  IMAD R152, R159, R161, -R0 ;  /* 0x000000a19f987224 */ /* 0x000fc800078e0a00 */
[----:B------:R-:W-:-:S05]  /*17fb0*/  IMAD.IADD R152, R152, 0x1, -R189 ;  /* 0x0000000198987824 */ /* 0x000fca00078e0abd */
[----:B------:R-:W-:Y:S02]  /*17fc0*/  VIADDMNMX R154, R152, R161, R154, PT ;  /* 0x000000a1989a7246 */ /* 0x000fe4000380019a */
[----:B------:R-:W-:-:S07]  /*17fd0*/  VIMNMX R3, R3, R152, !PT ;  /* 0x0000009803037248 */ /* 0x000fce0007fe0100 */
.L_x_8406:
        /* <DEDUP_REMOVED lines=113> */
.L_x_8412:
[----:B------:R-:W-:-:S05]  /*186f0*/  IMAD.U32 R3, RZ, RZ, UR5 ;  /* 0x00000005ff037e24 */ /* 0x000fca000f8e00ff */
[----:B------:R-:W-:-:S13]  /*18700*/  ISETP.NE.AND P2, PT, R3, 0x1, PT ;  /* 0x000000010300780c */ /* 0x000fda0003f45270 */
[----:B------:R-:W0:Y:S02]  /*18710*/  @P2 LDC.64 R32, c[0x0][0x9e8] ;  /* 0x00027a00ff202b82 */ /* 0x000e240000000a00 */
[----:B0-----:R-:W-:-:S05]  /*18720*/  @P2 IMAD.HI.U32 R32, R157, R32, RZ ;  /* 0x000000209d202227 */ /* 0x001fca00078e00ff */
[----:B------:R-:W-:-:S07]  /*18730*/  @P2 SHF.R.U32.HI R157, RZ, R33, R32 ;  /* 0x00000021ff9d2219 */ /* 0x000fce0000011620 */
.L_x_8413:
[----:B------:R-:W-:Y:S05]  /*18740*/  BSYNC B0 ;  /* 0x0000000000007941 */ /* 0x000fea0003800000 */
.L_x_8411:
[----:B------:R-:W-:-:S04]  /*18750*/  IMAD R0, R157, R3, -R0 ;  /* 0x000000039d007224 */ /* 0x000fc800078e0a00 */
[----:B------:R-:W-:-:S05]  /*18760*/  IMAD.IADD R0, R0, 0x1, -R189 ;  /* 0x0000000100007824 */ /* 0x000fca00078e0abd */
[----:B------:R-:W-:Y:S02]  /*18770*/  VIADDMNMX R156, R0, R3, R156, PT ;  /* 0x00000003009c7246 */ /* 0x000fe4000380019c */
[----:B------:R-:W-:-:S07]  /*18780*/  VIMNMX R155, R155, R0, !PT ;  /* 0x000000009b9b7248 */ /* 0x000fce0007fe0100 */
.L_x_8410:
        /* <DEDUP_REMOVED lines=198> */
[----:B------:R-:W-:Y:S01]  /*193f0*/  FFMA.FTZ R28, R57, UR51, -R0 ;  /* 0x00000033391c7c23 */ /* 0x000fe20008010800 */
[----:B------:R-:W-:Y:S02]  /*19400*/  MUFU.EX2 R178, R178 ;  /* 0x000000b200b27308 */ /* 0x000fe40000000800 */
[----:B------:R-:W-:-:S04]  /*19410*/  FMNMX.FTZ R40, R78, R41, !PT ;  /* 0x000000294e287209 */ /* 0x000fc80007810000 */
[----:B------:R-:W-:Y:S02]  /*19420*/  FMNMX.FTZ R41, R79, R40, !PT ;  /* 0x000000284f297209 */ /* 0x000fe40007810000 */
[----:B------:R-:W-:Y:S02]  /*19430*/  MUFU.EX2 R37, R37 ;  /* 0x0000002500257308 */ /* 0x000fe40000000800 */
[----:B------:R-:W-:-:S04]  /*19440*/  FMNMX.FTZ R40, R82, R41, !PT ;  /* 0x0000002952287209 */ /* 0x000fc80007810000 */
[----:B------:R-:W-:Y:S02]  /*19450*/  FMNMX.FTZ R41, R83, R40, !PT ;  /* 0x0000002853297209 */ /* 0x000fe40007810000 */
[----:B------:R-:W-:Y:S02]  /*19460*/  MUFU.EX2 R172, R172 ;  /* 0x000000ac00ac7308 */ /* 0x000fe40000000800 */
[----:B------:R-:W-:Y:S01]  /*19470*/  FMNMX.FTZ R40, R86, R41, !PT ;  /* 0x0000002956287209 */ /* 0x000fe20007810000 */
[----:B------:R-:W-:-:S03]  /*19480*/  FFMA.FTZ R41, R81, UR51, -R0 ;  /* 0x0000003351297c23 */ /* 0x000fc60008010800 */
[----:B------:R-:W-:Y:S02]  /*19490*/  FMNMX.FTZ R40, R87, R40, !PT ;  /* 0x0000002857287209 */ /* 0x000fe40007810000 */
[----:B------:R-:W-:Y:S03]  /*194a0*/  MUFU.EX2 R36, R36 ;  /* 0x0000002400247308 */ /* 0x000fe60000000800 */
[----:B0-----:R-:W0:Y:S05]  /*194b0*/  SHFL.BFLY PT, R53, R40, 0x2, 0x1f ;  /* 0x0c401f0028357f89 */ /* 0x001e2a00000e0000 */
[----:B------:R-:W-:Y:S08]  /*194c0*/  MUFU.EX2 R174, R174 ;  /* 0x000000ae00ae7308 */ /* 0x000ff00000000800 */
[----:B------:R-:W-:Y:S08]  /*194d0*/  MUFU.EX2 R33, R33 ;  /* 0x0000002100217308 */ /* 0x000ff00000000800 */
[----:B------:R-:W-:Y:S01]  /*194e0*/  MUFU.EX2 R168, R168 ;  /* 0x000000a800a87308 */ /* 0x000fe20000000800 */
[----:B0-----:R-:W-:Y:S01]  /*194f0*/  FMNMX.FTZ R53, R40, R53, !PT ;  /* 0x0000003528357209 */ /* 0x001fe20007810000 */
[----:B------:R-:W-:-:S04]  /*19500*/  FFMA.FTZ R40, R80, UR51, -R0 ;  /* 0x0000003350287c23 */ /* 0x000fc80008010800 */
[----:B------:R-:W0:Y:S02]  /*19510*/  SHFL.BFLY PT, R56, R53, 0x1, 0x1f ;  /* 0x0c201f0035387f89 */ /* 0x000e2400000e0000 */
[----:B------:R-:W-:Y:S08]  /*19520*/  MUFU.EX2 R32, R32 ;  /* 0x0000002000207308 */ /* 0x000ff00000000800 */
[----:B------:R-:W-:Y:S08]  /*19530*/  MUFU.EX2 R170, R170 ;  /* 0x000000aa00aa7308 */ /* 0x000ff00000000800 */
[----:B------:R-:W-:Y:S01]  /*19540*/  MUFU.EX2 R164, R164 ;  /* 0x000000a400a47308 */ /* 0x000fe20000000800 */
[----:B0-----:R-:W-:-:S07]  /*19550*/  FMNMX.FTZ R0, R53, R56, !PT ;  /* 0x0000003835007209 */ /* 0x001fce0007810000 */
[----:B------:R-:W-:Y:S01]  /*19560*/  MUFU.EX2 R28, R28 ;  /* 0x0000001c001c7308 */ /* 0x000fe20000000800 */
[----:B------:R-:W-:Y:S02]  /*19570*/  FSEL R53, R3, RZ, P2 ;  /* 0x000000ff03357208 */ /* 0x000fe40001000000 */
[C---:B------:R-:W-:Y:S01]  /*19580*/  FSETP.NEU.FTZ.AND P1, PT, R0.reuse, -INF , PT ;  /* 0xff8000000000780b */ /* 0x040fe20003f3d000 */
[----:B------:R-:W-:Y:S02]  /*19590*/  FMUL.FTZ R57, R0, UR51 ;  /* 0x0000003300397c20 */ /* 0x000fe40008410000 */
[----:B------:R-:W-:Y:S02]  /*195a0*/  FADD.FTZ R53, -R53, R216 ;  /* 0x000000d835357221 */ /* 0x000fe40000010100 */
[----:B------:R-:W-:Y:S01]  /*195b0*/  MUFU.EX2 R166, R166 ;  /* 0x000000a600a67308 */ /* 0x000fe20000000800 */
[----:B------:R-:W-:Y:S01]  /*195c0*/  FSEL R57, R57, RZ, P1 ;  /* 0x000000ff39397208 */ /* 0x000fe20000800000 */
[----:B------:R-:W-:-:S04]  /*195d0*/  FMUL.FTZ R53, R53, UR51 ;  /* 0x0000003335357c20 */ /* 0x000fc80008410000 */
        /* <DEDUP_REMOVED lines=41> */
[----:B------:R-:W-:Y:S01]  /*19870*/  FADD.FTZ R55, R152, R55 ;  /* 0x0000003798377221 */ /* 0x000fe20000010000 */
[----:B------:R-:W-:Y:S01]  /*19880*/  FFMA.FTZ R43, R79, UR51, -R57 ;  /* 0x000000334f2b7c23 */ /* 0x000fe20008010839 */
[----:B------:R-:W1:Y:S01]  /*19890*/  MUFU.EX2 R60, R60 ;  /* 0x0000003c003c7308 */ /* 0x000e620000000800 */
[----:B0-----:R-:W-:Y:S01]  /*198a0*/  FADD.FTZ R8, R61, R8 ;  /* 0x000000083d087221 */ /* 0x001fe20000010000 */
[----:B------:R-:W-:Y:S01]  /*198b0*/  FADD.FTZ R58, R178, R55 ;  /* 0x00000037b23a7221 */ /* 0x000fe20000010000 */
[--C-:B------:R-:W-:Y:S01]  /*198c0*/  FFMA.FTZ R153, R82, UR51, -R57.reuse ;  /* 0x0000003352997c23 */ /* 0x100fe20008010839 */
[--C-:B------:R-:W-:Y:S01]  /*198d0*/  FFMA.FTZ R42, R83, UR51, -R57.reuse ;  /* 0x00000033532a7c23 */ /* 0x100fe20008010839 */
[--C-:B------:R-:W-:Y:S01]  /*198e0*/  FFMA.FTZ R155, R86, UR51, -R57.reuse ;  /* 0x00000033569b7c23 */ /* 0x100fe20008010839 */
[----:B------:R-:W-:Y:S01]  /*198f0*/  FADD.FTZ R55, R37, R58 ;  /* 0x0000003a25377221 */ /* 0x000fe20000010000 */
[----:B------:R-:W-:Y:S01]  /*19900*/  FFMA.FTZ R39, R87, UR51, -R57 ;  /* 0x0000003357277c23 */ /* 0x000fe20008010839 */
        /* <DEDUP_REMOVED lines=97> */
.L_x_8414:
        /* <DEDUP_REMOVED lines=10> */
[----:B------:R-:W-:Y:S01]  /*19fc0*/  FMUL.FTZ R93, R93, R53 ;  /* 0x000000355d5d7220 */ /* 0x000fe20000410000 */
[----:B------:R-:W-:Y:S01]  /*19fd0*/  F2FP.F16.F32.PACK_AB R181, R61, R181 ;  /* 0x000000b53db5723e */ /* 0x000fe200000000ff */
[-C--:B------:R-:W-:Y:S01]  /*19fe0*/  FMUL.FTZ R96, R96, R53.reuse ;  /* 0x0000003560607220 */ /* 0x080fe20000410000 */
[----:B------:R0:W-:Y:S01]  /*19ff0*/  SYNCS.ARRIVE.TRANS64.RED.A1T0 RZ, [R55+URZ], RZ ;  /* 0x000000ff37ff79a7 */ /* 0x0001e2000810043f */
        /* <DEDUP_REMOVED lines=94> */
.L_x_8395:
[----:B------:R-:W-:Y:S05]  /*1a5e0*/  WARPSYNC.ALL ;  /* 0x0000000000007948 */ /* 0x000fea0003800000 */
[----:B------:R-:W-:Y:S06]  /*1a5f0*/  BAR.ARV 0x8, 0x180 ;  /* 0x0206000000007b1d */ /* 0x000fec0000002000 */
[----:B------:R-:W-:Y:S05]  /*1a600*/  @!P0 BRA `(.L_x_8416) ;  /* 0x0000000000048947 */ /* 0x000fea0003800000 */
[----:B------:R-:W-:Y:S01]  /*1a610*/  BPT.TRAP 0x1 ;  /* 0x000000040000795c */ /* 0x000fe20000300000 */
.L_x_8416:
[----:B------:R-:W-:Y:S01]  /*1a620*/  IMAD R11, R184, 0x8, R18 ;  /* 0x00000008b80b7824 */ /* 0x000fe200078e0212 */
[----:B------:R-:W-:-:S04]  /*1a630*/  SHF.L.U32 R4, R187, 0x1f, RZ ;  /* 0x0000001fbb047819 */ /* 0x000fc800000006ff */
[----:B------:R0:W1:Y:S01]  /*1a640*/  SYNCS.PHASECHK.TRANS64.TRYWAIT P1, [R11+URZ+0x28850], R4 ;  /* 0x028850040b0075a7 */ /* 0x000062000802017f */
[----:B------:R-:W-:Y:S05]  /*1a650*/  @!P0 BRA `(.L_x_8417) ;  /* 0x0000000000048947 */ /* 0x000fea0003800000 */
[----:B------:R-:W-:Y:S01]  /*1a660*/  BPT.TRAP 0x1 ;  /* 0x000000040000795c */ /* 0x000fe20000300000 */
.L_x_8417:
[----:B------:R-:W-:-:S05]  /*1a670*/  VIADD R18, R18, 0x400 ;  /* 0x0000040012127836 */ /* 0x000fca0000000000 */
[----:B------:R-:W-:-:S04]  /*1a680*/  SHF.R.U32.HI R18, RZ, 0x4, R18 ;  /* 0x00000004ff127819 */ /* 0x000fc80000011612 */
[----:B------:R-:W-:-:S04]  /*1a690*/  LOP3.LUT R18, R18, 0x3fff, RZ, 0xc0, !PT ;  /* 0x00003fff12127812 */ /* 0x000fc800078ec0ff */
[----:B------:R-:W-:Y:S01]  /*1a6a0*/  LOP3.LUT R7, R18, 0x4000000, RZ, 0xfc, !PT ;  /* 0x0400000012077812 */ /* 0x000fe200078efcff */
[----:B-1----:R-:W-:Y:S06]  /*1a6b0*/  @P1 BRA `(.L_x_8418) ;  /* 0x0000000000081947 */ /* 0x002fec0003800000 */
[----:B------:R-:W1:Y:S02]  /*1a6c0*/  SYNCS.PHASECHK.TRANS64.TRYWAIT P1, [R11+URZ+0x28850], R4 ;  /* 0x028850040b0075a7 */ /* 0x000e64000802017f */
[----:B-1----:R-:W-:Y:S05]  /*1a6d0*/  @!P1 BRA `(.L_x_8419) ;  /* 0x000000dc00d09947 */ /* 0x002fea0003800000 */
.L_x_8418:
[----:B------:R-:W-:Y:S01]  /*1a6e0*/  IMAD R6, R184, 0x800, R7 ;  /* 0x00000800b8067824 */ /* 0x000fe200078e0207 */
[----:B------:R-:W-:Y:S01]  /*1a6f0*/  MOV R7, 0x40000040 ;  /* 0x4000004000077802 */ /* 0x000fe20000000f00 */
[----:B------:R-:W-:Y:S05]  /*1a700*/  WARPSYNC.ALL ;  /* 0x0000000000007948 */ /* 0x000fea0003800000 */
[C---:B------:R-:W-:Y:S01]  /*1a710*/  R2UR UR6, R6.reuse ;  /* 0x00000000060672ca */ /* 0x040fe200000e0000 */
[----:B------:R-:W-:Y:S01]  /*1a720*/  WARPGROUP.ARRIVE ;  /* 0x00000000000079c5 */ /* 0x000fe20000000000 */
[----:B------:R-:W-:Y:S01]  /*1a730*/  R2UR UR7, R7 ;  /* 0x00000000070772ca */ /* 0x000fe200000e0000 */
[----:B------:R-:W-:Y:S01]  /*1a740*/  VIADD R12, R6, 0x80 ;  /* 0x00000080060c7836 */ /* 0x000fe20000000000 */
[----:B01----:R-:W0:Y:S01]  /*1a750*/  SHFL.BFLY PT, R4, R5, 0x2, 0x1f ;  /* 0x0c401f0005047f89 */ /* 0x003e2200000e0000 */
[----:B------:R-:W-:Y:S01]  /*1a760*/  IMAD.MOV.U32 R13, RZ, RZ, 0x40000040 ;  /* 0x40000040ff0d7424 */ /* 0x000fe200078e00ff */
[----:B------:R-:W-:Y:S01]  /*1a770*/  MOV R14, UR51 ;  /* 0x00000033000e7c02 */ /* 0x000fe20008000f00 */
[----:B------:R-:W-:-:S02]  /*1a780*/  IMAD.MOV.U32 R7, RZ, RZ, 0x40000040 ;  /* 0x40000040ff077424 */ /* 0x000fc400078e00ff */
[----:B------:R-:W-:Y:S02]  /*1a790*/  IMAD.MOV.U32 R21, RZ, RZ, -0x800000 ;  /* 0xff800000ff157424 */ /* 0x000fe400078e00ff */
[----:B------:R-:W-:-:S04]  /*1a7a0*/  IMAD.MOV.U32 R20, RZ, RZ, -0x800000 ;  /* 0xff800000ff147424 */ /* 0x000fc800078e00ff */
        /* <DEDUP_REMOVED lines=42> */
[----:B------:R-:W-:Y:S01]  /*1aa50*/  R2UR UR6, R6 ;  /* 0x00000000060672ca */ /* 0x000fe200000e0000 */
[----:B0-----:R-:W-:Y:S01]  /*1aa60*/  FADD.FTZ R6, R4, R5 ;  /* 0x0000000504067221 */ /* 0x001fe20000010000 */
[----:B------:R-:W-:Y:S01]  /*1aa70*/  R2UR UR7, R7 ;  /* 0x00000000070772ca */ /* 0x000fe200000e0000 */
[----:B------:R-:W-:Y:S01]  /*1aa80*/  IMAD.U32 R5, RZ, RZ, UR51 ;  /* 0x00000033ff057e24 */ /* 0x000fe2000f8e00ff */
[----:B------:R-:W0:Y:S04]  /*1aa90*/  SHFL.BFLY PT, R7, R8, 0x2, 0x1f ;  /* 0x0c401f0008077f89 */ /* 0x000e2800000e0000 */
[----:B------:R-:W1:Y:S01]  /*1aaa0*/  SHFL.BFLY PT, R9, R6, 0x1, 0x1f ;  /* 0x0c201f0006097f89 */ /* 0x000e6200000e0000 */
[----:B0-----:R-:W-:Y:S01]  /*1aab0*/  FADD.FTZ R7, R7, R8 ;  /* 0x0000000807077221 */ /* 0x001fe20000010000 */
[----:B-1----:R-:W-:-:S04]  /*1aac0*/  FADD.FTZ R13, R6, R9 ;  /* 0x00000009060d7221 */ /* 0x002fc80000010000 */
[----:B------:R-:W0:Y:S01]  /*1aad0*/  SHFL.BFLY PT, R4, R7, 0x1, 0x1f ;  /* 0x0c201f0007047f89 */ /* 0x000e2200000e0000 */
[----:B------:R-:W-:Y:S01]  /*1aae0*/  IMAD.MOV.U32 R9, RZ, RZ, RZ ;  /* 0x000000ffff097224 */ /* 0x000fe200078e00ff */
[----:B------:R-:W-:-:S13]  /*1aaf0*/  FSETP.NE.FTZ.AND P2, PT, R13, RZ, PT ;  /* 0x000000ff0d00720b */ /* 0x000fda0003f55000 */
[----:B------:R-:W1:Y:S01]  /*1ab00*/  @P2 MUFU.LG2 R10, R13 ;  /* 0x0000000d000a2308 */ /* 0x000e620000000c00 */
[----:B------:R-:W-:Y:S01]  /*1ab10*/  @P2 FMUL.FTZ R14, R14, 0.69314718246459960938 ;  /* 0x3f3172180e0e2820 */ /* 0x000fe20000410000 */
[----:B0-----:R-:W-:Y:S01]  /*1ab20*/  FADD.FTZ R12, R7, R4 ;  /* 0x00000004070c7221 */ /* 0x001fe20000010000 */
[----:B------:R-:W-:-:S05]  /*1ab30*/  IMAD.MOV.U32 R4, RZ, RZ, RZ ;  /* 0x000000ffff047224 */ /* 0x000fca00078e00ff */
[----:B------:R-:W-:Y:S01]  /*1ab40*/  @P2 MUFU.RCP R9, R13 ;  /* 0x0000000d00092308 */ /* 0x000fe20000001000 */
[----:B------:R-:W-:Y:S01]  /*1ab50*/  FSETP.NE.FTZ.AND P1, PT, R12, RZ, PT ;  /* 0x000000ff0c00720b */ /* 0x000fe20003f35000 */
[----:B-1----:R-:W-:-:S04]  /*1ab60*/  @P2 FMUL.FTZ R7, R10, 0.69314718246459960938 ;  /* 0x3f3172180a072820 */ /* 0x002fc80000410000 */
        /* <DEDUP_REMOVED lines=12> */
.L_x_8420:
[----:B------:R-:W-:Y:S02]  /*1ac30*/  VIADD R0, R11, 0x28860 ;  /* 0x000288600b007836 */ /* 0x000fe40000000000 */
[-C--:B------:R-:W-:Y:S01]  /*1ac40*/  FMUL.FTZ R36, R88, R4.reuse ;  /* 0x0000000458247220 */ /* 0x080fe20000410000 */
[----:B------:R-:W-:Y:S02]  /*1ac50*/  IMAD.U32 R3, RZ, RZ, UR38 ;  /* 0x00000026ff037e24 */ /* 0x000fe4000f8e00ff */
        /* <DEDUP_REMOVED lines=16> */
[----:B0-----:R-:W-:Y:S01]  /*1ad60*/  SEL R0, RZ, 0x1, P1 ;  /* 0x00000001ff007807 */ /* 0x001fe20000800000 */
        /* <DEDUP_REMOVED lines=54> */
[----:B------:R-:W-:-:S11]  /*1b0d0*/  SEL R184, R184, RZ, P1 ;  /* 0x000000ffb8b87207 */ /* 0x000fd60000800000 */
.L_x_8284:
[----:B------:R-:W-:Y:S05]  /*1b0e0*/  WARPSYNC.ALL ;  /* 0x0000000000007948 */ /* 0x000fea0003800000 */
[----:B------:R-:W0:Y:S08]  /*1b0f0*/  S2UR UR38, SR_CgaCtaId ;  /* 0x00000000002679c3 */ /* 0x000e300000008800 */
[----:B------:R-:W-:Y:S06]  /*1b100*/  BAR.SYNC.DEFER_BLOCKING 0x5, 0x180 ;  /* 0x0146000000007b1d */ /* 0x000fec0000010000 */
[----:B------:R-:W-:Y:S01]  /*1b110*/  UMOV UR4, 0x400 ;  /* 0x0000040000047882 */ /* 0x000fe20000000000 */
[----:B------:R-:W-:Y:S01]  /*1b120*/  BSSY B0, `(.L_x_8421) ;  /* 0x0000306000007945 */ /* 0x000fe20003800000 */
[----:B0-----:R-:W-:-:S06]  /*1b130*/  ULEA UR4, UR38, UR4, 0x18 ;  /* 0x0000000426047291 */ /* 0x001fcc000f8ec03f */
[----:B------:R-:W-:-:S05]  /*1b140*/  IMAD.U32 R18, RZ, RZ, UR4 ;  /* 0x00000004ff127e24 */ /* 0x000fca000f8e00ff */
[----:B------:R0:W3:Y:S01]  /*1b150*/  LDS.128 R28, [R18+0x288d0] ;  /* 0x0288d000121c7984 */ /* 0x0000e20000000c00 */
[----:B------:R-:W-:Y:S06]  /*1b160*/  BAR.ARV 0x4, 0x180 ;  /* 0x0106000000007b1d */ /* 0x000fec0000002000 */
[----:B------:R-:W-:Y:S05]  /*1b170*/  @P0 BRA `(.L_x_8422) ;  /* 0x0000002400000947 */ /* 0x000fea0003800000 */
[----:B------:R-:W2:Y:S01]  /*1b180*/  LDL R0, [R1+0x3c] ;  /* 0x00003c0001007983 */ /* 0x000ea20000100800 */
[----:B------:R-:W-:Y:S01]  /*1b190*/  ULDC UR4, c[0x0][0xad4] ;  /* 0x0002b50000047ab9 */ /* 0x000fe20000000800 */
[----:B------:R-:W-:Y:S01]  /*1b1a0*/  F2FP.F16.F32.PACK_AB R34, R133, R132 ;  /* 0x000000848522723e */ /* 0x000fe200000000ff */
[----:B------:R-:W1:Y:S01]  /*1b1b0*/  S2R R3, SR_SWINHI ;  /* 0x0000000000037919 */ /* 0x000e620000002f00 */
[----:B------:R-:W-:Y:S02]  /*1b1c0*/  MOV R40, R18 ;  /* 0x0000001200287202 */ /* 0x000fe40000000f00 */
[----:B-1----:R-:W-:-:S03]  /*1b1d0*/  MOV R41, R3 ;  /* 0x0000000300297202 */ /* 0x002fc60000000f00 */
[----:B--2---:R-:W-:-:S03]  /*1b1e0*/  IMAD.WIDE R4, R0, 0x2, R40 ;  /* 0x0000000200047825 */ /* 0x004fc600078e0228 */
[C---:B------:R-:W-:Y:S02]  /*1b1f0*/  IADD3 R8, P0, R4.reuse, 0x40, RZ ;  /* 0x0000004004087810 */ /* 0x040fe40007f1e0ff */
[C---:B------:R-:W-:Y:S02]  /*1b200*/  LOP3.LUT R3, R4.reuse, 0x380, RZ, 0xc0, !PT ;  /* 0x0000038004037812 */ /* 0x040fe400078ec0ff */
[C---:B------:R-:W-:Y:S01]  /*1b210*/  IADD3 R7, P5, R4.reuse, 0x20, RZ ;  /* 0x0000002004077810 */ /* 0x040fe20007fbe0ff */
[--C-:B------:R-:W-:Y:S01]  /*1b220*/  IMAD.X R27, RZ, RZ, R5.reuse, P0 ;  /* 0x000000ffff1b7224 */ /* 0x100fe200000e0605 */
[C---:B------:R-:W-:Y:S02]  /*1b230*/  ISETP.NE.AND P0, PT, R221.reuse, RZ, PT ;  /* 0x000000ffdd00720c */ /* 0x040fe40003f05270 */
[----:B------:R-:W-:Y:S01]  /*1b240*/  IADD3 R35, P1, R4, 0x60, RZ ;  /* 0x0000006004237810 */ /* 0x000fe20007f3e0ff */
[----:B------:R-:W-:Y:S01]  /*1b250*/  IMAD.X R25, RZ, RZ, R5, P5 ;  /* 0x000000ffff197224 */ /* 0x000fe200028e0605 */
[----:B------:R-:W-:Y:S01]  /*1b260*/  SEL R221, R221, UR4, P0 ;  /* 0x00000004dddd7c07 */ /* 0x000fe20008000000 */
[----:B------:R-:W-:Y:S05]  /*1b270*/  WARPSYNC.ALL ;  /* 0x0000000000007948 */ /* 0x000fea0003800000 */
[----:B------:R-:W-:Y:S01]  /*1b280*/  SHF.R.U64 R3, R3, 0x3, RZ ;  /* 0x0000000303037819 */ /* 0x000fe200000012ff */
[----:B------:R-:W-:Y:S01]  /*1b290*/  ULDC.64 UR6, c[0x0][0xc08] ;  /* 0x0003020000067ab9 */ /* 0x000fe20000000a00 */
[----:B------:R-:W-:Y:S01]  /*1b2a0*/  LOP3.LUT R0, R7, 0x380, RZ, 0xc0, !PT ;  /* 0x0000038007007812 */ /* 0x000fe200078ec0ff */
[----:B------:R-:W-:Y:S01]  /*1b2b0*/  ULDC.64 UR4, c[0x0][0xc00] ;  /* 0x0003000000047ab9 */ /* 0x000fe20000000a00 */
[----:B------:R-:W-:-:S02]  /*1b2c0*/  LOP3.LUT R6, R8, 0x380, RZ, 0xc0, !PT ;  /* 0x0000038008067812 */ /* 0x000fc400078ec0ff */
[----:B------:R-:W-:Y:S01]  /*1b2d0*/  LOP3.LUT R10, R35, 0x380, RZ, 0xc0, !PT ;  /* 0x00000380230a7812 */ /* 0x000fe200078ec0ff */
[----:B------:R-:W-:Y:S01]  /*1b2e0*/  BAR.SYNC.DEFER_BLOCKING 0x1, 0x100 ;  /* 0x0044000000007b1d */ /* 0x000fe20000010000 */
[C---:B------:R-:W-:Y:S02]  /*1b2f0*/  IADD3 R43, P2, R4.reuse, 0x4000, RZ ;  /* 0x00004000042b7810 */ /* 0x040fe40007f5e0ff */
[C---:B---3--:R-:W-:Y:S02]  /*1b300*/  IADD3 R28, P3, R4.reuse, 0x4020, RZ ;  /* 0x00004020041c7810 */ /* 0x048fe40007f7e0ff */
[C---:B------:R-:W-:Y:S01]  /*1b310*/  IADD3 R45, P4, R4.reuse, 0x4040, RZ ;  /* 0x00004040042d7810 */ /* 0x040fe20007f9e0ff */
[--C-:B------:R-:W-:Y:S01]  /*1b320*/  IMAD.X R13, RZ, RZ, R5.reuse, P2 ;  /* 0x000000ffff0d7224 */ /* 0x100fe200010e0605 */
[----:B------:R-:W-:Y:S01]  /*1b330*/  IADD3 R32, P5, R4, 0x4060, RZ ;  /* 0x0000406004207810 */ /* 0x000fe20007fbe0ff */
[--C-:B------:R-:W-:Y:S01]  /*1b340*/  IMAD.X R11, RZ, RZ, R5.reuse, P3 ;  /* 0x000000ffff0b7224 */ /* 0x100fe200018e0605 */
[----:B------:R-:W-:Y:S01]  /*1b350*/  LOP3.LUT R4, R3, R4, RZ, 0x3c, !PT ;  /* 0x0000000403047212 */ /* 0x000fe200078e3cff */
[--C-:B------:R-:W-:Y:S01]  /*1b360*/  IMAD.X R9, RZ, RZ, R5.reuse, P4 ;  /* 0x000000ffff097224 */ /* 0x100fe200020e0605 */
[----:B------:R-:W-:Y:S01]  /*1b370*/  SHF.R.U64 R0, R0, 0x3, RZ ;  /* 0x0000000300007819 */ /* 0x000fe200000012ff */
[----:B------:R-:W-:Y:S01]  /*1b380*/  IMAD.X R33, RZ, RZ, R5, P5 ;  /* 0x000000ffff217224 */ /* 0x000fe200028e0605 */
[----:B------:R-:W-:-:S02]  /*1b390*/  SHF.R.U64 R3, R6, 0x3, RZ ;  /* 0x0000000306037819 */ /* 0x000fc400000012ff */
[----:B------:R-:W-:Y:S02]  /*1b3a0*/  SHF.R.U64 R6, R10, 0x3, RZ ;  /* 0x000000030a067819 */ /* 0x000fe400000012ff */
[----:B-----5:R-:W-:Y:S02]  /*1b3b0*/  LOP3.LUT R24, R0, R7, RZ, 0x3c, !PT ;  /* 0x0000000700187212 */ /* 0x020fe400078e3cff */
[----:B------:R-:W-:Y:S02]  /*1b3c0*/  LOP3.LUT R14, R6, R35, RZ, 0x3c, !PT ;  /* 0x00000023060e7212 */ /* 0x000fe400078e3cff */
[----:B------:R-:W-:Y:S02]  /*1b3d0*/  LOP3.LUT R0, R43, 0x380, RZ, 0xc0, !PT ;  /* 0x000003802b007812 */ /* 0x000fe400078ec0ff */
[----:B------:R-:W-:Y:S02]  /*1b3e0*/  LOP3.LUT R6, R45, 0x380, RZ, 0xc0, !PT ;  /* 0x000003802d067812 */ /* 0x000fe400078ec0ff */
[----:B------:R-:W-:-:S02]  /*1b3f0*/  LOP3.LUT R7, R32, 0x380, RZ, 0xc0, !PT ;  /* 0x0000038020077812 */ /* 0x000fc400078ec0ff */
[----:B------:R-:W-:Y:S02]  /*1b400*/  LOP3.LUT R26, R3, R8, RZ, 0x3c, !PT ;  /* 0x00000008031a7212 */ /* 0x000fe400078e3cff */
[----:B------:R-:W-:Y:S02]  /*1b410*/  LOP3.LUT R3, R28, 0x380, RZ, 0xc0, !PT ;  /* 0x000003801c037812 */ /* 0x000fe400078ec0ff */
[----:B------:R-:W-:Y:S02]  /*1b420*/  SHF.R.U64 R0, R0, 0x3, RZ ;  /* 0x0000000300007819 */ /* 0x000fe400000012ff */
[----:B------:R-:W-:Y:S02]  /*1b430*/  SHF.R.U64 R6, R6, 0x3, RZ ;  /* 0x0000000306067819 */ /* 0x000fe400000012ff */
[----:B------:R-:W-:Y:S02]  /*1b440*/  SHF.R.U64 R7, R7, 0x3, RZ ;  /* 0x0000000307077819 */ /* 0x000fe400000012ff */
[----:B------:R-:W-:-:S02]  /*1b450*/  SHF.R.U64 R3, R3, 0x3, RZ ;  /* 0x0000000303037819 */ /* 0x000fc400000012ff */
[----:B------:R-:W-:Y:S02]  /*1b460*/  LOP3.LUT R12, R0, R43, RZ, 0x3c, !PT ;  /* 0x0000002b000c7212 */ /* 0x000fe400078e3cff */
[----:B------:R-:W-:Y:S01]  /*1b470*/  ISETP.NE.U32.AND P0, PT, RZ, UR6, PT ;  /* 0x00000006ff007c0c */ /* 0x000fe2000bf05070 */
[----:B------:R-:W1:Y:S01]  /*1b480*/  LDC.64 R42, c[0x0][0xc00] ;  /* 0x00030000ff2a7b82 */ /* 0x000e620000000a00 */
[----:B------:R-:W-:Y:S02]  /*1b490*/  IADD3.X R15, RZ, R5, RZ, P1, !PT ;  /* 0x00000005ff0f7210 */ /* 0x000fe40000ffe4ff */
[----:B------:R-:W-:Y:S02]  /*1b4a0*/  LOP3.LUT R8, R6, R45, RZ, 0x3c, !PT ;  /* 0x0000002d06087212 */ /* 0x000fe400078e3cff */
[----:B------:R-:W-:Y:S02]  /*1b4b0*/  LOP3.LUT R32, R7, R32, RZ, 0x3c, !PT ;  /* 0x0000002007207212 */ /* 0x000fe400078e3cff */
[----:B------:R-:W-:-:S02]  /*1b4c0*/  MOV R0, R4 ;  /* 0x0000000400007202 */ /* 0x000fc40000000f00 */
[----:B------:R-:W-:Y:S02]  /*1b4d0*/  F2FP.F16.F32.PACK_AB R4, R37, R36 ;  /* 0x000000242504723e */ /* 0x000fe400000000ff */
[----:B------:R-:W-:Y:S02]  /*1b4e0*/  F2FP.F16.F32.PACK_AB R5, R91, R90 ;  /* 0x0000005a5b05723e */ /* 0x000fe400000000ff */
[----:B------:R-:W-:Y:S02]  /*1b4f0*/  F2FP.F16.F32.PACK_AB R6, R39, R38 ;  /* 0x000000262706723e */ /* 0x000fe400000000ff */
[----:B------:R-:W-:Y:S02]  /*1b500*/  F2FP.F16.F32.PACK_AB R7, R95, R94 ;  /* 0x0000005e5f07723e */ /* 0x000fe400000000ff */
[----:B------:R-:W-:Y:S02]  /*1b510*/  LOP3.LUT R10, R3, R28, RZ, 0x3c, !PT ;  /* 0x0000001c030a7212 */ /* 0x000fe400078e3cff */
[----:B------:R-:W-:Y:S01]  /*1b520*/  ISETP.NE.AND.EX P0, PT, RZ, UR7, PT, P0 ;  /* 0x00000007ff007c0c */ /* 0x000fe2000bf05300 */
[----:B------:R2:W-:Y:S01]  /*1b530*/  STSM.16.M88.4 [R0], R4 ;  /* 0x0000000400007844 */ /* 0x0005e20000000200 */
[----:B------:R-:W-:-:S02]  /*1b540*/  MOV R47, R24 ;  /* 0x00000018002f7202 */ /* 0x000fc40000000f00 */
[----:B------:R-:W-:Y:S02]  /*1b550*/  MOV R44, R10 ;  /* 0x0000000a002c7202 */ /* 0x000fe40000000f00 */
[----:B------:R-:W-:Y:S02]  /*1b560*/  MOV R46, R26 ;  /* 0x0000001a002e7202 */ /* 0x000fe40000000f00 */
[----:B------:R-:W-:Y:S02]  /*1b570*/  F2FP.F16.F32.PACK_AB R35, R135, R134 ;  /* 0x000000868723723e */ /* 0x000fe400000000ff */
[----:B------:R-:W-:Y:S01]  /*1b580*/  ISETP.NE.U32.AND P3, PT, RZ, UR4, PT ;  /* 0x00000004ff007c0c */ /* 0x000fe2000bf65070 */
[----:B------:R-:W-:Y:S01]  /*1b590*/  ULDC UR6, c[0x0][0xa88] ;  /* 0x0002a20000067ab9 */ /* 0x000fe20000000800 */
[----:B------:R-:W-:Y:S01]  /*1b5a0*/  MOV R28, R8 ;  /* 0x00000008001c7202 */ /* 0x000fe20000000f00 */
[----:B-1----:R-:W-:Y:S01]  /*1b5b0*/  IMAD.WIDE R42, R222, 0x4, R42 ;  /* 0x00000004de2a7825 */ /* 0x002fe200078e022a */
[----:B------:R-:W-:-:S02]  /*1b5c0*/  MOV R45, R14 ;  /* 0x0000000e002d7202 */ /* 0x000fc40000000f00 */
[----:B------:R-:W-:Y:S02]  /*1b5d0*/  MOV R3, R12 ;  /* 0x0000000c00037202 */ /* 0x000fe40000000f00 */
[----:B--2---:R-:W-:Y:S02]  /*1b5e0*/  F2FP.F16.F32.PACK_AB R4, R97, R96 ;  /* 0x000000606104723e */ /* 0x004fe400000000ff */
[----:B------:R-:W-:Y:S02]  /*1b5f0*/  F2FP.F16.F32.PACK_AB R5, R99, R98 ;  /* 0x000000626305723e */ /* 0x000fe400000000ff */
[----:B------:R-:W-:Y:S02]  /*1b600*/  F2FP.F16.F32.PACK_AB R6, R101, R100 ;  /* 0x000000646506723e */ /* 0x000fe400000000ff */
[----:B------:R-:W-:Y:S02]  /*1b610*/  F2FP.F16.F32.PACK_AB R7, R103, R102 ;  /* 0x000000666707723e */ /* 0x000fe400000000ff */
[----:B------:R-:W-:-:S02]  /*1b620*/  F2FP.F16.F32.PACK_AB R8, R105, R104 ;  /* 0x000000686908723e */ /* 0x000fc400000000ff */
        /* <DEDUP_REMOVED lines=11> */
[----:B------:R-:W-:Y:S01]  /*1b6e0*/  STSM.16.M88.4 [R45], R12 ;  /* 0x0000000c2d007844 */ /* 0x000fe20000000200 */
[----:B------:R-:W-:Y:S02]  /*1b6f0*/  F2FP.F16.F32.PACK_AB R26, R125, R124 ;  /* 0x0000007c7d1a723e */ /* 0x000fe400000000ff */
[----:B------:R-:W-:Y:S02]  /*1b700*/  F2FP.F16.F32.PACK_AB R27, R127, R126 ;  /* 0x0000007e7f1b723e */ /* 0x000fe400000000ff */
[----:B------:R-:W-:-:S02]  /*1b710*/  MOV R0, R32 ;  /* 0x0000002000007202 */ /* 0x000fc40000000f00 */
[----:B------:R-:W-:Y:S01]  /*1b720*/  F2FP.F16.F32.PACK_AB R32, R129, R128 ;  /* 0x000000808120723e */ /* 0x000fe200000000ff */
[----:B------:R3:W-:Y:S01]  /*1b730*/  STSM.16.M88.4 [R3], R24 ;  /* 0x0000001803007844 */ /* 0x0007e20000000200 */
[----:B------:R-:W-:Y:S02]  /*1b740*/  F2FP.F16.F32.PACK_AB R33, R131, R130 ;  /* 0x000000828321723e */ /* 0x000fe400000000ff */
[----:B-1----:R-:W-:Y:S02]  /*1b750*/  F2FP.F16.F32.PACK_AB R4, R137, R136 ;  /* 0x000000888904723e */ /* 0x002fe400000000ff */
[----:B------:R-:W-:Y:S01]  /*1b760*/  F2FP.F16.F32.PACK_AB R5, R139, R138 ;  /* 0x0000008a8b05723e */ /* 0x000fe200000000ff */
[----:B------:R-:W-:Y:S01]  /*1b770*/  STSM.16.M88.4 [R44], R32 ;  /* 0x000000202c007844 */ /* 0x000fe20000000200 */
[----:B------:R-:W-:Y:S02]  /*1b780*/  F2FP.F16.F32.PACK_AB R6, R141, R140 ;  /* 0x0000008c8d06723e */ /* 0x000fe400000000ff */
[----:B------:R-:W-:-:S02]  /*1b790*/  F2FP.F16.F32.PACK_AB R7, R143, R142 ;  /* 0x0000008e8f07723e */ /* 0x000fc400000000ff */
[----:B--2---:R-:W-:Y:S02]  /*1b7a0*/  F2FP.F16.F32.PACK_AB R8, R145, R144 ;  /* 0x000000909108723e */ /* 0x004fe400000000ff */
[----:B------:R-:W-:Y:S01]  /*1b7b0*/  F2FP.F16.F32.PACK_AB R9, R147, R146 ;  /* 0x000000929309723e */ /* 0x000fe200000000ff */
[----:B------:R1:W-:Y:S01]  /*1b7c0*/  STSM.16.M88.4 [R28], R4 ;  /* 0x000000041c007844 */ /* 0x0003e20000000200 */
[----:B------:R-:W-:Y:S01]  /*1b7d0*/  F2FP.F16.F32.PACK_AB R10, R149, R148 ;  /* 0x00000094950a723e */ /* 0x000fe200000000ff */
[----:B---3--:R-:W2:Y:S01]  /*1b7e0*/  @P0 LDC.64 R24, c[0x0][0xc08] ;  /* 0x00030200ff180b82 */ /* 0x008ea20000000a00 */
[----:B------:R-:W-:Y:S01]  /*1b7f0*/  F2FP.F16.F32.PACK_AB R11, R151, R150 ;  /* 0x00000096970b723e */ /* 0x000fe200000000ff */
[----:B------:R-:W-:Y:S01]  /*1b800*/  IMAD.MOV.U32 R3, RZ, RZ, RZ ;  /* 0x000000ffff037224 */ /* 0x000fe200078e00ff */
[----:B------:R-:W-:-:S03]  /*1b810*/  ISETP.NE.AND.EX P3, PT, RZ, UR5, PT, P3 ;  /* 0x00000005ff007c0c */ /* 0x000fc6000bf65330 */
[----:B------:R3:W-:Y:S02]  /*1b820*/  STSM.16.M88.4 [R0], R8 ;  /* 0x0000000800007844 */ /* 0x0007e40000000200 */
[----:B------:R-:W-:Y:S01]  /*1b830*/  BAR.SYNC.DEFER_BLOCKING 0x1, 0x100 ;  /* 0x0044000000007b1d */ /* 0x000fe20000010000 */
[----:B------:R-:W-:Y:S01]  /*1b840*/  IMAD.U32 R27, RZ, RZ, UR6 ;  /* 0x00000006ff1b7e24 */ /* 0x000fe2000f8e00ff */
[----:B------:R-:W-:Y:S01]  /*1b850*/  ISETP.GT.AND P1, PT, R221, 0x1, PT ;  /* 0x00000001dd00780c */ /* 0x000fe20003f24270 */
[----:B-1----:R-:W-:-:S05]  /*1b860*/  IMAD.MOV.U32 R4, RZ, RZ, 0x9b8 ;  /* 0x000009b8ff047424 */ /* 0x002fca00078e00ff */
[----:B---3--:R-:W1:Y:S01]  /*1b870*/  LDC R0, c[0x0][0xbe8] ;  /* 0x0002fa00ff007b82 */ /* 0x008e620000000800 */
[----:B--2---:R-:W-:Y:S01]  /*1b880*/  @P0 IMAD.WIDE R24, R222, 0x4, R24 ;  /* 0x00000004de180825 */ /* 0x004fe200078e0218 */
[----:B------:R2:W5:Y:S04]  /*1b890*/  @P3 LDG.E R3, desc[UR52][R42.64] ;  /* 0x000000342a033981 */ /* 0x000568000c1e1900 */
[----:B------:R2:W5:Y:S01]  /*1b8a0*/  @P0 LDG.E R27, desc[UR52][R24.64] ;  /* 0x00000034181b0981 */ /* 0x000562000c1e1900 */
[----:B------:R-:W-:-:S04]  /*1b8b0*/  SEL R4, R4, 0x978, P1 ;  /* 0x0000097804047807 */ /* 0x000fc80000800000 */
[----:B------:R2:W3:Y:S01]  /*1b8c0*/  LDC.64 R10, c[0x0][R4+0x220] ;  /* 0x00008800040a7b82 */ /* 0x0004e20000000a00 */
[----:B-1----:R-:W-:-:S07]  /*1b8d0*/  ISETP.NE.AND P2, PT, R0, 0x1, PT ;  /* 0x000000010000780c */ /* 0x002fce0003f45270 */
[----:B------:R2:W1:Y:S08]  /*1b8e0*/  LDC.64 R14, c[0x0][R4+0x218] ;  /* 0x00008600040e7b82 */ /* 0x0004700000000a00 */
[----:B------:R2:W0:Y:S01]  /*1b8f0*/  LDC.64 R12, c[0x0][R4+0x228] ;  /* 0x00008a00040c7b82 */ /* 0x0004220000000a00 */
[----:B------:R-:W-:Y:S05]  /*1b900*/  @P0 BRA `(.L_x_8423) ;  /* 0x0000000000100947 */ /* 0x000fea0003800000 */
[----:B------:R-:W-:Y:S05]  /*1b910*/  @!P3 BRA `(.L_x_8423) ;  /* 0x00000000000cb947 */ /* 0x000fea0003800000 */
[----:B------:R-:W2:Y:S04]  /*1b920*/  LDG.E R6, desc[UR52][R42.64] ;  /* 0x000000342a067981 */ /* 0x000ea8000c1e1900 */
[----:B-----5:R-:W2:Y:S02]  /*1b930*/  LDG.E R27, desc[UR52][R42.64+0x4] ;  /* 0x000004342a1b7981 */ /* 0x020ea4000c1e1900 */
[----:B--2---:R-:W-:-:S07]  /*1b940*/  IMAD.IADD R27, R27, 0x1, -R6 ;  /* 0x000000011b1b7824 */ /* 0x004fce00078e0a06 */
.L_x_8423:
[----:B------:R-:W4:Y:S04]  /*1b950*/  LDL R28, [R1+0x38] ;  /* 0x00003800011c7983 */ /* 0x000f280000100800 */
[----:B------:R-:W4:Y:S01]  /*1b960*/  LDL R26, [R1+0xc] ;  /* 0x00000c00011a7983 */ /* 0x000f220000100800 */
[----:B--2---:R-:W2:Y:S01]  /*1b970*/  LDC.64 R4, c[0x0][R4+0x210] ;  /* 0x0000840004047b82 */ /* 0x004ea20000000a00 */
[----:B------:R-:W-:Y:S01]  /*1b980*/  ISETP.NE.U32.AND P0, PT, RZ, UR4, PT ;  /* 0x00000004ff007c0c */ /* 0x000fe2000bf05070 */
[-C--:B-1----:R-:W-:Y:S01]  /*1b990*/  IMAD R25, R15, R197.reuse, RZ ;  /* 0x000000c50f197224 */ /* 0x082fe200078e02ff */
[----:B------:R-:W-:Y:S01]  /*1b9a0*/  SHF.R.S32.HI R9, RZ, 0x1f, R222 ;  /* 0x0000001fff097819 */ /* 0x000fe200000114de */
[----:B------:R-:W-:Y:S01]  /*1b9b0*/  IMAD.WIDE.U32 R14, R14, R197, RZ ;  /* 0x000000c50e0e7225 */ /* 0x000fe200078e00ff */
[----:B------:R-:W-:-:S02]  /*1b9c0*/  ISETP.NE.AND.EX P0, PT, RZ, UR5, PT, P0 ;  /* 0x00000005ff007c0c */ /* 0x000fc4000bf05300 */
[----:B------:R-:W-:Y:S01]  /*1b9d0*/  IADD3 R45, R202, R200, RZ ;  /* 0x000000c8ca2d7210 */ /* 0x000fe20007ffe0ff */
[----:B------:R-:W1:Y:S01]  /*1b9e0*/  @P2 LDC R24, c[0x0][0xbec] ;  /* 0x0002fb00ff182b82 */ /* 0x000e620000000800 */
[----:B------:R-:W-:Y:S01]  /*1b9f0*/  SEL R8, R222, RZ, !P0 ;  /* 0x000000ffde087207 */ /* 0x000fe20004000000 */
[----:B------:R-:W-:Y:S01]  /*1ba00*/  IMAD.IADD R43, R15, 0x1, R25 ;  /* 0x000000010f2b7824 */ /* 0x000fe200078e0219 */
[----:B------:R-:W-:-:S03]  /*1ba10*/  SEL R9, R9, RZ, !P0 ;  /* 0x000000ff09097207 */ /* 0x000fc60004000000 */
[-C--:B---3--:R-:W-:Y:S02]  /*1ba20*/  IMAD R11, R11, R8.reuse, RZ ;  /* 0x000000080b0b7224 */ /* 0x088fe400078e02ff */
[----:B------:R-:W3:Y:S02]  /*1ba30*/  @P2 LDC R35, c[0x0][0xbf0] ;  /* 0x0002fc00ff232b82 */ /* 0x000ee40000000800 */
[C---:B------:R-:W-:Y:S01]  /*1ba40*/  IMAD R33, R10.reuse, R9, R11 ;  /* 0x000000090a217224 */ /* 0x040fe200078e020b */
[----:B------:R-:W-:Y:S01]  /*1ba50*/  SEL R9, R223, RZ, P1 ;  /* 0x000000ffdf097207 */ /* 0x000fe20000800000 */
[----:B------:R-:W-:-:S04]  /*1ba60*/  IMAD.WIDE.U32 R10, R10, R8, RZ ;  /* 0x000000080a0a7225 */ /* 0x000fc800078e00ff */
[----:B------:R-:W2:Y:S01]  /*1ba70*/  LDC.64 R6, c[0x0][0xba8] ;  /* 0x0002ea00ff067b82 */ /* 0x000ea20000000a00 */
[----:B-----5:R-:W-:Y:S01]  /*1ba80*/  IADD3 R15, P0, P3, R10, R14, R3 ;  /* 0x0000000e0a0f7210 */ /* 0x020fe20007b1e003 */
[----:B------:R-:W-:Y:S01]  /*1ba90*/  IMAD.IADD R33, R11, 0x1, R33 ;  /* 0x000000010b217824 */ /* 0x000fe200078e0221 */
[----:B------:R-:W-:Y:S01]  /*1baa0*/  SHF.R.S32.HI R10, RZ, 0x1f, R3 ;  /* 0x0000001fff0a7819 */ /* 0x000fe20000011403 */
[----:B------:R-:W-:Y:S02]  /*1bab0*/  IMAD.MOV.U32 R11, RZ, RZ, R45 ;  /* 0x000000ffff0b7224 */ /* 0x000fe400078e002d */
[----:B0-----:R-:W-:Y:S02]  /*1bac0*/  IMAD R25, R13, R9, RZ ;  /* 0x000000090d197224 */ /* 0x001fe400078e02ff */
[----:B-1----:R-:W-:-:S04]  /*1bad0*/  @P2 IMAD.HI.U32 R14, R45, R24, RZ ;  /* 0x000000182d0e2227 */ /* 0x002fc800078e00ff */
[----:B------:R-:W-:Y:S01]  /*1bae0*/  IMAD.WIDE.U32 R12, R12, R9, RZ ;  /* 0x000000090c0c7225 */ /* 0x000fe200078e00ff */
[----:B---3--:R-:W-:-:S03]  /*1baf0*/  @P2 SHF.R.U32.HI R11, RZ, R35, R14 ;  /* 0x00000023ff0b2219 */ /* 0x008fc6000001160e */
[----:B------:R-:W-:Y:S01]  /*1bb00*/  IMAD.IADD R25, R13, 0x1, R25 ;  /* 0x000000010d197824 */ /* 0x000fe200078e0219 */
[----:B------:R-:W-:Y:S02]  /*1bb10*/  IADD3.X R14, R33, R43, R10, P0, P3 ;  /* 0x0000002b210e7210 */ /* 0x000fe400007e640a */
[----:B------:R-:W-:Y:S01]  /*1bb20*/  IADD3 R12, P0, P3, R11, R15, R12 ;  /* 0x0000000f0b0c7210 */ /* 0x000fe20007b1e00c */
[--C-:B------:R-:W-:Y:S01]  /*1bb30*/  IMAD.MOV R9, RZ, RZ, -R11.reuse ;  /* 0x000000ffff097224 */ /* 0x100fe200078e0a0b */
[----:B------:R-:W-:Y:S01]  /*1bb40*/  SHF.R.S32.HI R11, RZ, 0x1f, R11 ;  /* 0x0000001fff0b7819 */ /* 0x000fe2000001140b */
[----:B--2---:R-:W0:Y:S02]  /*1bb50*/  @!P1 LDC R6, c[0x0][0xb50] ;  /* 0x0002d400ff069b82 */ /* 0x004e240000000800 */
[----:B------:R-:W-:Y:S01]  /*1bb60*/  IMAD R9, R0, R9, R45 ;  /* 0x0000000900097224 */ /* 0x000fe200078e022d */
[----:B------:R-:W-:-:S03]  /*1bb70*/  IADD3.X R13, R11, R14, R25, P0, P3 ;  /* 0x0000000e0b0d7210 */ /* 0x000fc600007e6419 */
[----:B------:R-:W-:Y:S01]  /*1bb80*/  IMAD R5, R5, R9, RZ ;  /* 0x0000000905057224 */ /* 0x000fe200078e02ff */
[----:B------:R-:W-:Y:S01]  /*1bb90*/  SHF.R.S32.HI R11, RZ, 0x1f, R9 ;  /* 0x0000001fff0b7819 */ /* 0x000fe20000011409 */
[----:B------:R-:W1:Y:S04]  /*1bba0*/  @!P1 LDC R7, c[0x0][0xb54] ;  /* 0x0002d500ff079b82 */ /* 0x000e680000000800 */
[C---:B------:R-:W-:Y:S02]  /*1bbb0*/  IMAD R11, R4.reuse, R11, R5 ;  /* 0x0000000b040b7224 */ /* 0x040fe400078e0205 */
[----:B------:R-:W-:-:S04]  /*1bbc0*/  IMAD.WIDE.U32 R4, R4, R9, R12 ;  /* 0x0000000904047225 */ /* 0x000fc800078e000c */
[----:B------:R-:W-:Y:S02]  /*1bbd0*/  IMAD.IADD R5, R5, 0x1, R11 ;  /* 0x0000000105057824 */ /* 0x000fe400078e020b */
[----:B------:R-:W-:Y:S01]  /*1bbe0*/  IMAD R9, R27, R0, RZ ;  /* 0x000000001b097224 */ /* 0x000fe200078e02ff */
[----:B0-----:R-:W-:-:S05]  /*1bbf0*/  LEA R11, P0, R4, R6, 0x2 ;  /* 0x00000006040b7211 */ /* 0x001fca00078010ff */
[----:B------:R-:W-:Y:S01]  /*1bc00*/  SHFL.IDX PT, R12, R11, 0x1, 0x1c1f ;  /* 0x003c1f000b0c7f89 */ /* 0x000fe200000e0000 */
[----:B-1----:R-:W-:-:S03]  /*1bc10*/  LEA.HI.X R7, R4, R7, R5, 0x2, P0 ;  /* 0x0000000704077211 */ /* 0x002fc600000f1405 */
[----:B------:R-:W-:Y:S04]  /*1bc20*/  SHFL.IDX PT, R4, R11, RZ, 0x1c1f ;  /* 0x001c1fff0b047589 */ /* 0x000fe800000e0000 */
[----:B------:R-:W0:Y:S04]  /*1bc30*/  SHFL.IDX PT, R5, R7, RZ, 0x1c1f ;  /* 0x001c1fff07057589 */ /* 0x000e2800000e0000 */
[----:B------:R-:W1:Y:S01]  /*1bc40*/  SHFL.IDX PT, R13, R7, 0x1, 0x1c1f ;  /* 0x003c1f00070d7f89 */ /* 0x000e6200000e0000 */
[----:B----4-:R-:W-:Y:S01]  /*1bc50*/  IMAD.IADD R24, R28, 0x1, R200 ;  /* 0x000000011c187824 */ /* 0x010fe200078e02c8 */
[----:B------:R-:W-:-:S03]  /*1bc60*/  LOP3.LUT P0, RZ, R26, 0x3, RZ, 0xc0, !PT ;  /* 0x000000031aff7812 */ /* 0x000fc6000780c0ff */
[C---:B------:R-:W-:Y:S01]  /*1bc70*/  VIADD R6, R24.reuse, 0x8 ;  /* 0x0000000818067836 */ /* 0x040fe20000000000 */
[----:B------:R-:W-:-:S04]  /*1bc80*/  ISETP.GE.OR P3, PT, R24, R9, P0 ;  /* 0x000000091800720c */ /* 0x000fc80000766670 */
[----:B------:R-:W-:-:S09]  /*1bc90*/  ISETP.GE.OR P0, PT, R6, R9, P0 ;  /* 0x000000090600720c */ /* 0x000fd20000706670 */
[----:B0-----:R0:W-:Y:S04]  /*1bca0*/  @!P3 ST.E desc[UR52][R4.64], R21 ;  /* 0x000000150400b985 */ /* 0x0011e8000c101934 */
[----:B-1----:R0:W-:Y:S01]  /*1bcb0*/  @!P0 ST.E desc[UR52][R12.64], R20 ;  /* 0x000000140c008985 */ /* 0x0021e2000c101934 */
[----:B------:R-:W-:Y:S05]  /*1bcc0*/  @P1 BRA `(.L_x_8424) ;  /* 0x0000000800a41947 */ /* 0x000fea0003800000 */
[----:B0-----:R-:W-:Y:S01]  /*1bcd0*/  LEA R5, R188, R220, 0x3 ;  /* 0x000000dcbc057211 */ /* 0x001fe200078e18ff */
[----:B------:R-:W0:Y:S01]  /*1bce0*/  @P2 LDC R21, c[0x0][0xbec] ;  /* 0x0002fb00ff152b82 */ /* 0x000e220000000800 */
[----:B------:R-:W-:-:S03]  /*1bcf0*/  ULDC.64 UR4, c[0x0][0xaa0] ;  /* 0x0002a80000047ab9 */ /* 0x000fc60000000a00 */
[----:B------:R-:W-:-:S04]  /*1bd00*/  IMAD.SHL.U32 R5, R5, 0x8, RZ ;  /* 0x0000000805057824 */ /* 0x000fc800078e00ff */
[----:B------:R-:W-:Y:S01]  /*1bd10*/  IMAD.WIDE R40, R5, 0x2, R40 ;  /* 0x0000000205287825 */ /* 0x000fe200078e0228 */
[----:B------:R-:W1:Y:S02]  /*1bd20*/  @P2 LDC R14, c[0x0][0xbf0] ;  /* 0x0002fc00ff0e2b82 */ /* 0x000e640000000800 */
[C---:B------:R-:W-:Y:S02]  /*1bd30*/  IADD3 R25, P5, R40.reuse, 0x1000, RZ ;  /* 0x0000100028197810 */ /* 0x040fe40007fbe0ff */
[----:B------:R-:W-:Y:S02]  /*1bd40*/  IADD3 R33, P0, R40, 0x2000, RZ ;  /* 0x0000200028217810 */ /* 0x000fe40007f1e0ff */
[----:B------:R-:W-:Y:S02]  /*1bd50*/  LOP3.LUT R24, R25, 0x380, RZ, 0xc0, !PT ;  /* 0x0000038019187812 */ /* 0x000fe400078ec0ff */
[----:B------:R-:W-:Y:S02]  /*1bd60*/  LOP3.LUT R32, R33, 0x380, RZ, 0xc0, !PT ;  /* 0x0000038021207812 */ /* 0x000fe400078ec0ff */
[----:B------:R-:W-:-:S02]  /*1bd70*/  SHF.R.U64 R24, R24, 0x3, RZ ;  /* 0x0000000318187819 */ /* 0x000fc400000012ff */
[----:B------:R-:W-:Y:S01]  /*1bd80*/  SHF.R.U64 R32, R32, 0x3, RZ ;  /* 0x0000000320207819 */ /* 0x000fe200000012ff */
[----:B------:R-:W-:Y:S01]  /*1bd90*/  IMAD R10, R10, UR4, RZ ;  /* 0x000000040a0a7c24 */ /* 0x000fe2000f8e02ff */
[----:B------:R-:W-:Y:S01]  /*1bda0*/  LOP3.LUT R24, R24, R25, RZ, 0x3c, !PT ;  /* 0x0000001918187212 */ /* 0x000fe200078e3cff */
[--C-:B------:R-:W-:Y:S01]  /*1bdb0*/  IMAD.X R25, RZ, RZ, R41.reuse, P5 ;  /* 0x000000ffff197224 */ /* 0x100fe200028e0629 */
[----:B------:R-:W-:Y:S01]  /*1bdc0*/  LOP3.LUT R32, R32, R33, RZ, 0x3c, !PT ;  /* 0x0000002120207212 */ /* 0x000fe200078e3cff */
[--C-:B------:R-:W-:Y:S01]  /*1bdd0*/  IMAD.X R33, RZ, RZ, R41.reuse, P0 ;  /* 0x000000ffff217224 */ /* 0x100fe200000e0629 */
[C---:B------:R-:W-:Y:S02]  /*1bde0*/  IADD3 R37, P1, R40.reuse, 0x3000, RZ ;  /* 0x0000300028257810 */ /* 0x040fe40007f3e0ff */
[C---:B------:R-:W-:Y:S02]  /*1bdf0*/  IADD3 R43, P3, R40.reuse, 0x4000, RZ ;  /* 0x00004000282b7810 */ /* 0x040fe40007f7e0ff */
[C---:B------:R-:W-:Y:S01]  /*1be00*/  IADD3 R45, P4, R40.reuse, 0x5000, RZ ;  /* 0x00005000282d7810 */ /* 0x040fe20007f9e0ff */
[C---:B------:R-:W-:Y:S01]  /*1be10*/  IMAD R13, R3.reuse, UR5, R10 ;  /* 0x00000005030d7c24 */ /* 0x040fe2000f8e020a */
[C---:B------:R-:W-:Y:S01]  /*1be20*/  IADD3 R49, P5, R40.reuse, 0x6000, RZ ;  /* 0x0000600028317810 */ /* 0x040fe20007fbe0ff */
[----:B------:R-:W5:Y:S01]  /*1be30*/  LD.E.128 R24, desc[UR52][R24.64] ;  /* 0x0000003418187980 */ /* 0x000f62000c101d00 */
[----:B------:R-:W-:Y:S01]  /*1be40*/  IADD3 R7, P0, R40, 0x7000, RZ ;  /* 0x0000700028077810 */ /* 0x000fe20007f1e0ff */
[----:B------:R-:W-:Y:S01]  /*1be50*/  IMAD.WIDE.U32 R10, R3, UR4, RZ ;  /* 0x00000004030a7c25 */ /* 0x000fe2000f8e00ff */
[----:B------:R-:W-:Y:S01]  /*1be60*/  LOP3.LUT R36, R37, 0x380, RZ, 0xc0, !PT ;  /* 0x0000038025247812 */ /* 0x000fe200078ec0ff */
[----:B------:R-:W-:Y:S01]  /*1be70*/  ULDC.64 UR4, c[0x0][0xae8] ;  /* 0x0002ba0000047ab9 */ /* 0x000fe20000000a00 */
[----:B------:R-:W-:Y:S01]  /*1be80*/  LOP3.LUT R42, R43, 0x380, RZ, 0xc0, !PT ;  /* 0x000003802b2a7812 */ /* 0x000fe200078ec0ff */
[----:B------:R-:W-:Y:S01]  /*1be90*/  IMAD.X R53, RZ, RZ, R41, P0 ;  /* 0x000000ffff357224 */ /* 0x000fe200000e0629 */
[----:B------:R-:W-:Y:S01]  /*1bea0*/  LOP3.LUT R44, R45, 0x380, RZ, 0xc0, !PT ;  /* 0x000003802d2c7812 */ /* 0x000fe200078ec0ff */
[----:B------:R-:W5:Y:S01]  /*1beb0*/  LD.E.128 R32, desc[UR52][R32.64] ;  /* 0x0000003420207980 */ /* 0x000f62000c101d00 */
[----:B------:R-:W-:-:S02]  /*1bec0*/  LOP3.LUT R48, R49, 0x380, RZ, 0xc0, !PT ;  /* 0x0000038031307812 */ /* 0x000fc400078ec0ff */
[----:B------:R-:W-:Y:S02]  /*1bed0*/  LOP3.LUT R5, R40, 0x380, RZ, 0xc0, !PT ;  /* 0x0000038028057812 */ /* 0x000fe400078ec0ff */
[----:B------:R-:W-:Y:S01]  /*1bee0*/  LOP3.LUT R6, R7, 0x380, RZ, 0xc0, !PT ;  /* 0x0000038007067812 */ /* 0x000fe200078ec0ff */
[----:B------:R-:W-:Y:S01]  /*1bef0*/  IMAD.IADD R11, R11, 0x1, R13 ;  /* 0x000000010b0b7824 */ /* 0x000fe200078e020d */
[----:B------:R-:W-:Y:S01]  /*1bf00*/  SHF.R.U64 R36, R36, 0x3, RZ ;  /* 0x0000000324247819 */ /* 0x000fe200000012ff */
[----:B------:R-:W-:Y:S01]  /*1bf10*/  IMAD R3, R220, 0x20, R188 ;  /* 0x00000020dc037824 */ /* 0x000fe200078e02bc */
[----:B------:R-:W-:Y:S02]  /*1bf20*/  SHF.R.U64 R42, R42, 0x3, RZ ;  /* 0x000000032a2a7819 */ /* 0x000fe400000012ff */
[----:B------:R-:W-:Y:S02]  /*1bf30*/  SHF.R.U64 R44, R44, 0x3, RZ ;  /* 0x000000032c2c7819 */ /* 0x000fe400000012ff */
[----:B------:R-:W-:-:S02]  /*1bf40*/  SHF.R.U64 R48, R48, 0x3, RZ ;  /* 0x0000000330307819 */ /* 0x000fc400000012ff */
[----:B------:R-:W-:Y:S02]  /*1bf50*/  SHF.R.U64 R5, R5, 0x3, RZ ;  /* 0x0000000305057819 */ /* 0x000fe400000012ff */
        /* <DEDUP_REMOVED lines=11> */
[----:B------:R-:W-:Y:S01]  /*1c010*/  MOV R5, R41 ;  /* 0x0000002900057202 */ /* 0x000fe20000000f00 */
[----:B------:R-:W-:Y:S01]  /*1c020*/  IMAD.IADD R12, R200, 0x1, R3 ;  /* 0x00000001c80c7824 */ /* 0x000fe200078e0203 */
[----:B------:R-:W-:-:S02]  /*1c030*/  LOP3.LUT R52, R6, R7, RZ, 0x3c, !PT ;  /* 0x0000000706347212 */ /* 0x000fc400078e3cff */
[----:B------:R-:W-:Y:S01]  /*1c040*/  SHF.R.S32.HI R15, RZ, 0x1f, R8 ;  /* 0x0000001fff0f7819 */ /* 0x000fe20000011408 */
[----:B------:R-:W-:Y:S01]  /*1c050*/  IMAD R11, R197, UR5, R11 ;  /* 0x00000005c50b7c24 */ /* 0x000fe2000f8e020b */
[----:B------:R-:W-:Y:S01]  /*1c060*/  ULDC.64 UR4, c[0x0][0xaf0] ;  /* 0x0002bc0000047ab9 */ /* 0x000fe20000000a00 */
[----:B0-----:R-:W-:Y:S01]  /*1c070*/  @P2 IMAD.HI.U32 R3, R12, R21, RZ ;  /* 0x000000150c032227 */ /* 0x001fe200078e00ff */
[----:B------:R-:W5:Y:S03]  /*1c080*/  LD.E.128 R4, desc[UR52][R4.64] ;  /* 0x0000003404047980 */ /* 0x000f66000c101d00 */
[----:B------:R-:W-:Y:S01]  /*1c090*/  IMAD R15, R15, UR4, RZ ;  /* 0x000000040f0f7c24 */ /* 0x000fe2000f8e02ff */
[----:B------:R-:W5:Y:S01]  /*1c0a0*/  LD.E.128 R36, desc[UR52][R36.64] ;  /* 0x0000003424247980 */ /* 0x000f62000c101d00 */
[----:B------:R-:W-:-:S03]  /*1c0b0*/  IMAD.MOV.U32 R13, RZ, RZ, R12 ;  /* 0x000000ffff0d7224 */ /* 0x000fc600078e000c */
[----:B------:R-:W5:Y:S01]  /*1c0c0*/  LD.E.128 R40, desc[UR52][R42.64] ;  /* 0x000000342a287980 */ /* 0x000f62000c101d00 */
[----:B------:R-:W-:-:S03]  /*1c0d0*/  IMAD R15, R8, UR5, R15 ;  /* 0x00000005080f7c24 */ /* 0x000fc6000f8e020f */
[----:B------:R-:W5:Y:S01]  /*1c0e0*/  LD.E.128 R44, desc[UR52][R44.64] ;  /* 0x000000342c2c7980 */ /* 0x000f62000c101d00 */
[----:B------:R-:W-:-:S03]  /*1c0f0*/  IMAD.WIDE.U32 R10, R8, UR4, R10 ;  /* 0x00000004080a7c25 */ /* 0x000fc6000f8e000a */
[----:B------:R-:W5:Y:S01]  /*1c100*/  LD.E.128 R48, desc[UR52][R48.64] ;  /* 0x0000003430307980 */ /* 0x000f62000c101d00 */
[----:B-1----:R-:W-:-:S03]  /*1c110*/  @P2 SHF.R.U32.HI R13, RZ, R14, R3 ;  /* 0x0000000eff0d2219 */ /* 0x002fc60000011603 */
[----:B------:R-:W5:Y:S01]  /*1c120*/  LD.E.128 R52, desc[UR52][R52.64] ;  /* 0x0000003434347980 */ /* 0x000f62000c101d00 */
[----:B------:R-:W-:Y:S01]  /*1c130*/  ULDC.64 UR4, c[0x0][0xae0] ;  /* 0x0002b80000047ab9 */ /* 0x000fe20000000a00 */
[----:B------:R-:W-:Y:S01]  /*1c140*/  @!PT LDS RZ, [RZ] ;  /* 0x00000000fffff984 */ /* 0x000fe20000000800 */
[----:B------:R-:W-:Y:S01]  /*1c150*/  @!PT LDS RZ, [RZ] ;  /* 0x00000000fffff984 */ /* 0x000fe20000000800 */
[----:B------:R-:W-:Y:S01]  /*1c160*/  @!PT LDS RZ, [RZ] ;  /* 0x00000000fffff984 */ /* 0x000fe20000000800 */
[----:B------:R-:W-:Y:S01]  /*1c170*/  @!PT LDS RZ, [RZ] ;  /* 0x00000000fffff984 */ /* 0x000fe20000000800 */
[----:B------:R0:W-:Y:S06]  /*1c180*/  MEMBAR.ALL.CTA ;  /* 0x0000000000007992 */ /* 0x0001ec0000008000 */
[----:B0-----:R-:W0:Y:S01]  /*1c190*/  FENCE.VIEW.ASYNC.S ;  /* 0x00000000000073c6 */ /* 0x001e220000000000 */
[----:B------:R-:W-:Y:S01]  /*1c1a0*/  IMAD.IADD R11, R11, 0x1, R15 ;  /* 0x000000010b0b7824 */ /* 0x000fe200078e020f */
[--C-:B------:R-:W-:Y:S01]  /*1c1b0*/  SHF.R.S32.HI R8, RZ, 0x1f, R13.reuse ;  /* 0x0000001fff087819 */ /* 0x100fe2000001140d */
[----:B------:R-:W-:-:S04]  /*1c1c0*/  IMAD.MOV R15, RZ, RZ, -R13 ;  /* 0x000000ffff0f7224 */ /* 0x000fc800078e0a0d */
[----:B------:R-:W-:Y:S02]  /*1c1d0*/  IMAD R15, R0, R15, R12 ;  /* 0x0000000f000f7224 */ /* 0x000fe400078e020c */
[----:B------:R-:W-:Y:S02]  /*1c1e0*/  IMAD R8, R8, UR4, RZ ;  /* 0x0000000408087c24 */ /* 0x000fe4000f8e02ff */
[----:B------:R-:W-:Y:S01]  /*1c1f0*/  VIADD R3, R18, 0x28820 ;  /* 0x0002882012037836 */ /* 0x000fe20000000000 */
[----:B------:R-:W-:Y:S01]  /*1c200*/  SHF.R.S32.HI R0, RZ, 0x1f, R15 ;  /* 0x0000001fff007819 */ /* 0x000fe2000001140f */
[C---:B------:R-:W-:Y:S02]  /*1c210*/  IMAD R21, R13.reuse, UR5, R8 ;  /* 0x000000050d157c24 */ /* 0x040fe4000f8e0208 */
[----:B------:R-:W-:Y:S01]  /*1c220*/  IMAD.WIDE.U32 R10, R13, UR4, R10 ;  /* 0x000000040d0a7c25 */ /* 0x000fe2000f8e000a */
[----:B------:R-:W-:Y:S01]  /*1c230*/  ULDC.64 UR4, c[0x0][0xad8] ;  /* 0x0002b60000047ab9 */ /* 0x000fe20000000a00 */
[----:B------:R-:W-:-:S02]  /*1c240*/  PRMT R3, RZ, 0x654, R3 ;  /* 0x00000654ff037816 */ /* 0x000fc40000000003 */
[----:B------:R-:W-:Y:S02]  /*1c250*/  IMAD.IADD R11, R11, 0x1, R21 ;  /* 0x000000010b0b7824 */ /* 0x000fe400078e0215 */
[----:B------:R-:W-:Y:S02]  /*1c260*/  IMAD R0, R0, UR4, RZ ;  /* 0x0000000400007c24 */ /* 0x000fe4000f8e02ff */
[C---:B------:R-:W-:Y:S01]  /*1c270*/  IMAD.WIDE.U32 R10, R15.reuse, UR4, R10 ;  /* 0x000000040f0a7c25 */ /* 0x040fe2000f8e000a */
[----:B0-----:R0:W-:Y:S03]  /*1c280*/  SYNCS.ARRIVE.TRANS64.RED.A1T0 RZ, [R3+URZ], RZ ;  /* 0x000000ff03ff79a7 */ /* 0x0011e6000810043f */
[----:B0-----:R-:W-:Y:S01]  /*1c290*/  IMAD R3, R15, UR5, R0 ;  /* 0x000000050f037c24 */ /* 0x001fe2000f8e0200 */
[----:B------:R-:W-:Y:S02]  /*1c2a0*/  ULDC.64 UR4, c[0x0][0xa80] ;  /* 0x0002a00000047ab9 */ /* 0x000fe40000000a00 */
[----:B------:R-:W-:-:S02]  /*1c2b0*/  LEA R0, P0, R10, UR4, 0x1 ;  /* 0x000000040a007c11 */ /* 0x000fc4000f8008ff */
[----:B------:R-:W-:Y:S01]  /*1c2c0*/  IADD3 R3, R11, R3, RZ ;  /* 0x000000030b037210 */ /* 0x000fe20007ffe0ff */
[----:B------:R-:W-:-:S03]  /*1c2d0*/  UMOV UR4, 0xffffffff ;  /* 0xffffffff00047882 */ /* 0x000fc60000000000 */
[----:B------:R-:W-:Y:S01]  /*1c2e0*/  LEA.HI.X R8, R10, UR5, R3, 0x1, P0 ;  /* 0x000000050a087c11 */ /* 0x000fe200080f0c03 */
[----:B------:R-:W-:Y:S01]  /*1c2f0*/  IMAD.IADD R200, R188, 0x1, R200 ;  /* 0x00000001bcc87824 */ /* 0x000fe200078e02c8 */
[----:B------:R-:W-:Y:S06]  /*1c300*/  BRA.DIV UR4, `(.L_x_8425) ;  /* 0x000000c204d87947 */ /* 0x000fec000b800000 */
[----:B------:R0:W1:Y:S04]  /*1c310*/  SHFL.IDX PT, R3, R8, RZ, 0x181f ;  /* 0x00181fff08037589 */ /* 0x00006800000e0000 */
[----:B------:R0:W2:Y:S02]  /*1c320*/  SHFL.IDX PT, R14, R0, RZ, 0x181f ;  /* 0x00181fff000e7589 */ /* 0x0000a400000e0000 */
.L_x_8697:
[----:B------:R-:W-:Y:S01]  /*1c330*/  ISETP.GE.AND P0, PT, R200, R9, PT ;  /* 0x00000009c800720c */ /* 0x000fe20003f06270 */
[----:B------:R-:W-:-:S12]  /*1c340*/  BSSY B1, `(.L_x_8426) ;  /* 0x000000b000017945 */ /* 0x000fd80003800000 */
[----:B------:R-:W-:Y:S05]  /*1c350*/  @P0 BRA `(.L_x_8427) ;  /* 0x0000000000240947 */ /* 0x000fea0003800000 */
[----:B------:R-:W-:Y:S02]  /*1c360*/  ULDC UR4, c[0x0][0xac8] ;  /* 0x0002b20000047ab9 */ /* 0x000fe40000000800 */
[----:B------:R-:W-:Y:S02]  /*1c370*/  ISETP.GE.AND P0, PT, R16, UR4, PT ;  /* 0x0000000410007c0c */ /* 0x000fe4000bf06270 */
[----:B------:R-:W-:-:S11]  /*1c380*/  ISETP.GE.AND P1, PT, R2, UR4, PT ;  /* 0x0000000402007c0c */ /* 0x000fd6000bf26270 */
[-C--:B--2---:R-:W-:Y:S02]  /*1c390*/  @!P0 LEA R10, P2, R16, R14.reuse, 0x1 ;  /* 0x0000000e100a8211 */ /* 0x084fe400078408ff */
[----:B------:R-:W-:Y:S02]  /*1c3a0*/  @!P1 LEA R14, P3, R2, R14, 0x1 ;  /* 0x0000000e020e9211 */ /* 0x000fe400078608ff */
[-C--:B-1----:R-:W-:Y:S02]  /*1c3b0*/  @!P0 LEA.HI.X R11, R16, R3.reuse, R17, 0x1, P2 ;  /* 0x00000003100b8211 */ /* 0x082fe400010f0c11 */
[----:B------:R-:W-:-:S03]  /*1c3c0*/  @!P1 LEA.HI.X R15, R2, R3, R185, 0x1, P3 ;  /* 0x00000003020f9211 */ /* 0x000fc600018f0cb9 */
[----:B-----5:R3:W-:Y:S04]  /*1c3d0*/  @!P0 ST.E.128 desc[UR52][R10.64], R4 ;  /* 0x000000040a008985 */ /* 0x0207e8000c101d34 */
[----:B------:R3:W-:Y:S02]  /*1c3e0*/  @!P1 ST.E.128 desc[UR52][R14.64], R40 ;  /* 0x000000280e009985 */ /* 0x0007e4000c101d34 */
.L_x_8427:
[----:B------:R-:W-:Y:S05]  /*1c3f0*/  BSYNC B1 ;  /* 0x0000000000017941 */ /* 0x000fea0003800000 */
.L_x_8426:
[----:B------:R-:W-:-:S03]  /*1c400*/  UMOV UR4, 0xffffffff ;  /* 0xffffffff00047882 */ /* 0x000fc60000000000 */
[----:B------:R-:W-:Y:S05]  /*1c410*/  BRA.DIV UR4, `(.L_x_8428) ;  /* 0x000000c204c87947 */ /* 0x000fea000b800000 */
[----:B-1----:R1:W4:Y:S04]  /*1c420*/  SHFL.IDX PT, R3, R8, 0x1, 0x181f ;  /* 0x00381f0008037f89 */ /* 0x00232800000e0000 */
[----:B--23--:R1:W2:Y:S02]  /*1c430*/  SHFL.IDX PT, R14, R0, 0x1, 0x181f ;  /* 0x00381f00000e7f89 */ /* 0x00c2a400000e0000 */
.L_x_8701:
[----:B-----5:R-:W-:Y:S01]  /*1c440*/  VIADD R4, R200, 0x20 ;  /* 0x00000020c8047836 */ /* 0x020fe20000000000 */
[----:B------:R-:W-:Y:S04]  /*1c450*/  BSSY B1, `(.L_x_8429) ;  /* 0x000000c000017945 */ /* 0x000fe80003800000 */
[----:B------:R-:W-:-:S13]  /*1c460*/  ISETP.GE.AND P0, PT, R4, R9, PT ;  /* 0x000000090400720c */ /* 0x000fda0003f06270 */
[----:B------:R-:W-:Y:S05]  /*1c470*/  @P0 BRA `(.L_x_8430) ;  /* 0x0000000000240947 */ /* 0x000fea0003800000 */
[----:B------:R-:W-:Y:S02]  /*1c480*/  ULDC UR4, c[0x0][0xac8] ;  /* 0x0002b20000047ab9 */ /* 0x000fe40000000800 */
[----:B------:R-:W-:Y:S02]  /*1c490*/  ISETP.GE.AND P2, PT, R16, UR4, PT ;  /* 0x0000000410007c0c */ /* 0x000fe4000bf46270 */
[----:B------:R-:W-:-:S11]  /*1c4a0*/  ISETP.GE.AND P3, PT, R2, UR4, PT ;  /* 0x0000000402007c0c */ /* 0x000fd6000bf66270 */
[-C--:B--2---:R-:W-:Y:S02]  /*1c4b0*/  @!P2 LEA R4, P0, R16, R14.reuse, 0x1 ;  /* 0x0000000e1004a211 */ /* 0x084fe400078008ff */
[----:B------:R-:W-:Y:S02]  /*1c4c0*/  @!P3 LEA R14, P1, R2, R14, 0x1 ;  /* 0x0000000e020eb211 */ /* 0x000fe400078208ff */
[-C--:B----4-:R-:W-:Y:S02]  /*1c4d0*/  @!P2 LEA.HI.X R5, R16, R3.reuse, R17, 0x1, P0 ;  /* 0x000000031005a211 */ /* 0x090fe400000f0c11 */
[----:B------:R-:W-:-:S03]  /*1c4e0*/  @!P3 LEA.HI.X R15, R2, R3, R185, 0x1, P1 ;  /* 0x00000003020fb211 */ /* 0x000fc600008f0cb9 */
[----:B------:R3:W-:Y:S04]  /*1c4f0*/  @!P2 ST.E.128 desc[UR52][R4.64], R24 ;  /* 0x000000180400a985 */ /* 0x0007e8000c101d34 */
[----:B------:R3:W-:Y:S02]  /*1c500*/  @!P3 ST.E.128 desc[UR52][R14.64], R44 ;  /* 0x0000002c0e00b985 */ /* 0x0007e4000c101d34 */
.L_x_8430:
[----:B------:R-:W-:Y:S05]  /*1c510*/  BSYNC B1 ;  /* 0x0000000000017941 */ /* 0x000fea0003800000 */
.L_x_8429:
[----:B------:R-:W-:-:S03]  /*1c520*/  UMOV UR4, 0xffffffff ;  /* 0xffffffff00047882 */ /* 0x000fc60000000000 */
[----:B------:R-:W-:Y:S05]  /*1c530*/  BRA.DIV UR4, `(.L_x_8431) ;  /* 0x000000c204c87947 */ /* 0x000fea000b800000 */
[----:B----4-:R4:W0:Y:S04]  /*1c540*/  SHFL.IDX PT, R3, R8, 0x2, 0x181f ;  /* 0x00581f0008037f89 */ /* 0x01082800000e0000 */
[----:B--23--:R4:W2:Y:S02]  /*1c550*/  SHFL.IDX PT, R14, R0, 0x2, 0x181f ;  /* 0x00581f00000e7f89 */ /* 0x00c8a400000e0000 */
.L_x_8705:
[----:B------:R-:W-:Y:S01]  /*1c560*/  VIADD R4, R200, 0x40 ;  /* 0x00000040c8047836 */ /* 0x000fe20000000000 */
        /* <DEDUP_REMOVED lines=8> */
[-C--:B0-----:R-:W-:Y:S02]  /*1c5f0*/  @!P2 LEA.HI.X R5, R16, R3.reuse, R17, 0x1, P0 ;  /* 0x000000031005a211 */ /* 0x081fe400000f0c11 */
[----:B------:R-:W-:-:S03]  /*1c600*/  @!P3 LEA.HI.X R15, R2, R3, R185, 0x1, P1 ;  /* 0x00000003020fb211 */ /* 0x000fc600008f0cb9 */
[----:B------:R3:W-:Y:S04]  /*1c610*/  @!P2 ST.E.128 desc[UR52][R4.64], R32 ;  /* 0x000000200400a985 */ /* 0x0007e8000c101d34 */
[----:B------:R3:W-:Y:S02]  /*1c620*/  @!P3 ST.E.128 desc[UR52][R14.64], R48 ;  /* 0x000000300e00b985 */ /* 0x0007e4000c101d34 */
.L_x_8433:
[----:B------:R-:W-:Y:S05]  /*1c630*/  BSYNC B1 ;  /* 0x0000000000017941 */ /* 0x000fea0003800000 */
.L_x_8432:
[----:B------:R-:W-:-:S03]  /*1c640*/  UMOV UR4, 0xffffffff ;  /* 0xffffffff00047882 */ /* 0x000fc60000000000 */
[----:B------:R-:W-:Y:S05]  /*1c650*/  BRA.DIV UR4, `(.L_x_8434) ;  /* 0x000000c204c87947 */ /* 0x000fea000b800000 */
[----:B0-----:R0:W0:Y:S04]  /*1c660*/  SHFL.IDX PT, R3, R8, 0x3, 0x181f ;  /* 0x00781f0008037f89 */ /* 0x00102800000e0000 */
[----:B--23--:R2:W3:Y:S02]  /*1c670*/  SHFL.IDX PT, R14, R0, 0x3, 0x181f ;  /* 0x00781f00000e7f89 */ /* 0x00c4e400000e0000 */
.L_x_8709:
[----:B-12-4-:R-:W-:-:S05]  /*1c680*/  VIADD R0, R200, 0x60 ;  /* 0x00000060c8007836 */ /* 0x016fca0000000000 */
        /* <DEDUP_REMOVED lines=13> */
.L_x_8424:
[----:B0-----:R-:W0:Y:S01]  /*1c760*/  @P2 LDC R12, c[0x0][0xbec] ;  /* 0x0002fb00ff0c2b82 */ /* 0x001e220000000800 */
[----:B------:R-:W-:Y:S01]  /*1c770*/  ULDC.64 UR4, c[0x0][0xb08] ;  /* 0x0002c20000047ab9 */ /* 0x000fe20000000a00 */
[----:B------:R-:W-:Y:S01]  /*1c780*/  ULDC.64 UR6, c[0x0][0xb30] ;  /* 0x0002cc0000067ab9 */ /* 0x000fe20000000a00 */
[----:B------:R-:W-:Y:S01]  /*1c790*/  IMAD R10, R10, UR4, RZ ;  /* 0x000000040a0a7c24 */ /* 0x000fe2000f8e02ff */
[----:B------:R-:W-:Y:S01]  /*1c7a0*/  IADD3 R49, R189, 0x38, RZ ;  /* 0x00000038bd317810 */ /* 0x000fe20007ffe0ff */
[C---:B------:R-:W-:Y:S01]  /*1c7b0*/  IMAD.WIDE.U32 R4, R3.reuse, UR4, RZ ;  /* 0x0000000403047c25 */ /* 0x040fe2000f8e00ff */
[----:B------:R-:W-:Y:S02]  /*1c7c0*/  SHF.R.S32.HI R51, RZ, 0x1f, R224 ;  /* 0x0000001fff337819 */ /* 0x000fe400000114e0 */
[----:B------:R-:W1:Y:S01]  /*1c7d0*/  @P2 LDC R11, c[0x0][0xbf0] ;  /* 0x0002fc00ff0b2b82 */ /* 0x000e620000000800 */
[----:B------:R-:W-:Y:S01]  /*1c7e0*/  IMAD R3, R3, UR5, R10 ;  /* 0x0000000503037c24 */ /* 0x000fe2000f8e020a */
[----:B------:R-:W-:Y:S01]  /*1c7f0*/  ULDC.64 UR4, c[0x0][0xb38] ;  /* 0x0002ce0000047ab9 */ /* 0x000fe20000000a00 */
[----:B------:R-:W-:Y:S01]  /*1c800*/  VIADD R33, R189, 0x8 ;  /* 0x00000008bd217836 */ /* 0x000fe20000000000 */
[----:B------:R-:W-:Y:S01]  /*1c810*/  SHF.R.S32.HI R44, RZ, 0x1f, R49 ;  /* 0x0000001fff2c7819 */ /* 0x000fe20000011431 */
[----:B------:R-:W-:Y:S01]  /*1c820*/  IMAD.IADD R5, R5, 0x1, R3 ;  /* 0x0000000105057824 */ /* 0x000fe200078e0203 */
[----:B------:R-:W-:Y:S01]  /*1c830*/  SHF.R.S32.HI R3, RZ, 0x1f, R8 ;  /* 0x0000001fff037819 */ /* 0x000fe20000011408 */
[----:B------:R-:W-:-:S02]  /*1c840*/  VIADD R35, R189, 0x10 ;  /* 0x00000010bd237836 */ /* 0x000fc40000000000 */
[----:B------:R-:W-:-:S03]  /*1c850*/  IMAD.WIDE.U32 R4, R197, UR4, R4 ;  /* 0x00000004c5047c25 */ /* 0x000fc6000f8e0004 */
[----:B------:R-:W-:Y:S01]  /*1c860*/  SHF.R.S32.HI R28, RZ, 0x1f, R35 ;  /* 0x0000001fff1c7819 */ /* 0x000fe20000011423 */
[----:B------:R-:W-:Y:S01]  /*1c870*/  IMAD R5, R197, UR5, R5 ;  /* 0x00000005c5057c24 */ /* 0x000fe2000f8e0205 */
[----:B------:R-:W-:Y:S01]  /*1c880*/  ULDC.64 UR4, c[0x0][0xb40] ;  /* 0x0002d00000047ab9 */ /* 0x000fe20000000a00 */
[----:B------:R-:W-:Y:S02]  /*1c890*/  VIADD R41, R189, 0x18 ;  /* 0x00000018bd297836 */ /* 0x000fe40000000000 */
[----:B------:R-:W-:Y:S02]  /*1c8a0*/  IMAD R3, R3, UR4, RZ ;  /* 0x0000000403037c24 */ /* 0x000fe4000f8e02ff */
[----:B0-----:R-:W-:Y:S01]  /*1c8b0*/  @P2 IMAD.HI.U32 R12, R45, R12, RZ ;  /* 0x0000000c2d0c2227 */ /* 0x001fe200078e00ff */
[----:B------:R-:W-:-:S03]  /*1c8c0*/  SHF.R.S32.HI R32, RZ, 0x1f, R41 ;  /* 0x0000001fff207819 */ /* 0x000fc60000011429 */
[C---:B------:R-:W-:Y:S02]  /*1c8d0*/  IMAD R7, R8.reuse, UR5, R3 ;  /* 0x0000000508077c24 */ /* 0x040fe4000f8e0203 */
[----:B------:R-:W-:Y:S01]  /*1c8e0*/  IMAD.WIDE.U32 R4, R8, UR4, R4 ;  /* 0x0000000408047c25 */ /* 0x000fe2000f8e0004 */
[----:B------:R-:W-:-:S03]  /*1c8f0*/  ULDC.64 UR4, c[0x0][0xb48] ;  /* 0x0002d20000047ab9 */ /* 0x000fc60000000a00 */
[----:B------:R-:W-:Y:S01]  /*1c900*/  IMAD.MOV.U32 R3, RZ, RZ, R45 ;  /* 0x000000ffff037224 */ /* 0x000fe200078e002d */
[----:B-1----:R-:W-:Y:S01]  /*1c910*/  @P2 SHF.R.U32.HI R3, RZ, R11, R12 ;  /* 0x0000000bff032219 */ /* 0x002fe2000001160c */
[----:B------:R-:W-:Y:S02]  /*1c920*/  IMAD.IADD R5, R5, 0x1, R7 ;  /* 0x0000000105057824 */ /* 0x000fe400078e0207 */
[----:B------:R-:W-:Y:S01]  /*1c930*/  VIADD R43, R189, 0x20 ;  /* 0x00000020bd2b7836 */ /* 0x000fe20000000000 */
[--C-:B------:R-:W-:Y:S01]  /*1c940*/  SHF.R.S32.HI R8, RZ, 0x1f, R3.reuse ;  /* 0x0000001fff087819 */ /* 0x100fe20000011403 */
[----:B------:R-:W-:Y:S02]  /*1c950*/  IMAD.MOV R7, RZ, RZ, -R3 ;  /* 0x000000ffff077224 */ /* 0x000fe400078e0a03 */
[----:B------:R-:W-:Y:S01]  /*1c960*/  IMAD.WIDE.U32 R4, R223, UR4, R4 ;  /* 0x00000004df047c25 */ /* 0x000fe2000f8e0004 */
[----:B------:R-:W-:-:S03]  /*1c970*/  SHF.R.S32.HI R34, RZ, 0x1f, R43 ;  /* 0x0000001fff227819 */ /* 0x000fc6000001142b */
[----:B------:R-:W-:Y:S02]  /*1c980*/  IMAD R7, R0, R7, R45 ;  /* 0x0000000700077224 */ /* 0x000fe400078e022d */
[----:B------:R-:W-:Y:S02]  /*1c990*/  IMAD R8, R8, UR6, RZ ;  /* 0x0000000608087c24 */ /* 0x000fe4000f8e02ff */
[----:B------:R-:W-:Y:S01]  /*1c9a0*/  IMAD R5, R223, UR5, R5 ;  /* 0x00000005df057c24 */ /* 0x000fe2000f8e0205 */
[----:B------:R-:W-:Y:S01]  /*1c9b0*/  SHF.R.S32.HI R0, RZ, 0x1f, R7 ;  /* 0x0000001fff007819 */ /* 0x000fe20000011407 */
[C---:B------:R-:W-:Y:S01]  /*1c9c0*/  IMAD R11, R3.reuse, UR7, R8 ;  /* 0x00000007030b7c24 */ /* 0x040fe2000f8e0208 */
[----:B------:R-:W-:Y:S01]  /*1c9d0*/  ULDC.64 UR4, c[0x0][0xb28] ;  /* 0x0002ca0000047ab9 */ /* 0x000fe20000000a00 */
[----:B------:R-:W-:-:S04]  /*1c9e0*/  IMAD.WIDE.U32 R4, R3, UR6, R4 ;  /* 0x0000000603047c25 */ /* 0x000fc8000f8e0004 */
[----:B------:R-:W-:Y:S01]  /*1c9f0*/  IMAD R0, R0, UR4, RZ ;  /* 0x0000000400007c24 */ /* 0x000fe2000f8e02ff */
[----:B------:R-:W-:Y:S01]  /*1ca00*/  IADD3 R5, R5, R11, RZ ;  /* 0x0000000b05057210 */ /* 0x000fe20007ffe0ff */
[----:B------:R-:W-:Y:S02]  /*1ca10*/  VIADD R8, R18, 0x28820 ;  /* 0x0002882012087836 */ /* 0x000fe40000000000 */
[C---:B------:R-:W-:Y:S02]  /*1ca20*/  IMAD R3, R7.reuse, UR5, R0 ;  /* 0x0000000507037c24 */ /* 0x040fe4000f8e0200 */
[----:B------:R-:W-:Y:S01]  /*1ca30*/  IMAD.WIDE.U32 R4, R7, UR4, R4 ;  /* 0x0000000407047c25 */ /* 0x000fe2000f8e0004 */
[----:B------:R-:W-:Y:S01]  /*1ca40*/  ULDC.64 UR4, c[0x0][0xb00] ;  /* 0x0002c00000047ab9 */ /* 0x000fe20000000a00 */
[----:B------:R-:W-:Y:S02]  /*1ca50*/  PRMT R8, RZ, 0x654, R8 ;  /* 0x00000654ff087816 */ /* 0x000fe40000000008 */
[----:B------:R-:W-:Y:S01]  /*1ca60*/  IMAD.IADD R5, R5, 0x1, R3 ;  /* 0x0000000105057824 */ /* 0x000fe200078e0203 */
[C---:B------:R-:W-:Y:S01]  /*1ca70*/  LEA R3, P0, R4.reuse, UR4, 0x2 ;  /* 0x0000000404037c11 */ /* 0x040fe2000f8010ff */
[C---:B------:R-:W-:Y:S01]  /*1ca80*/  VIADD R45, R189.reuse, 0x28 ;  /* 0x00000028bd2d7836 */ /* 0x040fe20000000000 */
[----:B------:R-:W-:Y:S01]  /*1ca90*/  UMOV UR4, 0xffffffff ;  /* 0xffffffff00047882 */ /* 0x000fe20000000000 */
[----:B------:R-:W-:Y:S01]  /*1caa0*/  VIADD R47, R189, 0x30 ;  /* 0x00000030bd2f7836 */ /* 0x000fe20000000000 */
[----:B------:R0:W-:Y:S01]  /*1cab0*/  SYNCS.ARRIVE.TRANS64.RED.A1T0 RZ, [R8+URZ], RZ ;  /* 0x000000ff08ff79a7 */ /* 0x0001e2000810043f */
[----:B------:R-:W-:-:S02]  /*1cac0*/  LEA.HI.X R4, R4, UR5, R5, 0x2, P0 ;  /* 0x0000000504047c11 */ /* 0x000fc400080f1405 */
[----:B------:R-:W-:Y:S02]  /*1cad0*/  SHF.R.S32.HI R7, RZ, 0x1f, R189 ;  /* 0x0000001fff077819 */ /* 0x000fe400000114bd */
[----:B------:R-:W-:Y:S02]  /*1cae0*/  SHF.R.S32.HI R40, RZ, 0x1f, R45 ;  /* 0x0000001fff287819 */ /* 0x000fe4000001142d */
[----:B------:R-:W-:Y:S02]  /*1caf0*/  SHF.R.S32.HI R42, RZ, 0x1f, R47 ;  /* 0x0000001fff2a7819 */ /* 0x000fe4000001142f */
[----:B0-----:R-:W-:Y:S01]  /*1cb00*/  SHF.R.S32.HI R8, RZ, 0x1f, R33 ;  /* 0x0000001fff087819 */ /* 0x001fe20000011421 */
[----:B------:R-:W-:Y:S06]  /*1cb10*/  BRA.DIV UR4, `(.L_x_8436) ;  /* 0x000000be04e07947 */ /* 0x000fec000b800000 */
[----:B------:R0:W1:Y:S04]  /*1cb20*/  SHFL.IDX PT, R0, R4, RZ, 0x1c1f ;  /* 0x001c1fff04007589 */ /* 0x00006800000e0000 */
[----:B------:R0:W2:Y:S02]  /*1cb30*/  SHFL.IDX PT, R14, R3, RZ, 0x1c1f ;  /* 0x001c1fff030e7589 */ /* 0x0000a400000e0000 */
.L_x_8712:
[----:B------:R-:W-:Y:S01]  /*1cb40*/  ISETP.GE.AND P0, PT, R24, R9, PT ;  /* 0x000000091800720c */ /* 0x000fe20003f06270 */
[----:B------:R-:W-:-:S12]  /*1cb50*/  BSSY B1, `(.L_x_8437) ;  /* 0x000004e000017945 */ /* 0x000fd80003800000 */
[----:B------:R-:W-:Y:S05]  /*1cb60*/  @P0 BRA `(.L_x_8438) ;  /* 0x0000000400300947 */ /* 0x000fea0003800000 */
[----:B------:R-:W-:Y:S01]  /*1cb70*/  ULDC UR4, c[0x0][0xac8] ;  /* 0x0002b20000047ab9 */ /* 0x000fe20000000800 */
[C---:B------:R-:W-:Y:S01]  /*1cb80*/  VIADD R46, R189.reuse, 0x48 ;  /* 0x00000048bd2e7836 */ /* 0x040fe20000000000 */
[C---:B------:R-:W-:Y:S01]  /*1cb90*/  ISETP.GE.AND P0, PT, R189.reuse, UR4, PT ;  /* 0x00000004bd007c0c */ /* 0x040fe2000bf06270 */
[----:B------:R-:W-:Y:S01]  /*1cba0*/  VIADD R5, R189, 0x50 ;  /* 0x00000050bd057836 */ /* 0x000fe20000000000 */
[----:B------:R-:W-:Y:S01]  /*1cbb0*/  ISETP.GE.AND P2, PT, R33, UR4, PT ;  /* 0x0000000421007c0c */ /* 0x000fe2000bf46270 */
[----:B------:R-:W-:Y:S01]  /*1cbc0*/  VIADD R48, R189, 0x48 ;  /* 0x00000048bd307836 */ /* 0x000fe20000000000 */
[----:B------:R-:W-:Y:S01]  /*1cbd0*/  ISETP.GE.AND P3, PT, R35, UR4, PT ;  /* 0x0000000423007c0c */ /* 0x000fe2000bf66270 */
[----:B------:R-:W-:Y:S01]  /*1cbe0*/  VIADD R15, R189, 0x50 ;  /* 0x00000050bd0f7836 */ /* 0x000fe20000000000 */
[----:B------:R-:W-:Y:S02]  /*1cbf0*/  ISETP.GE.AND P1, PT, R41, UR4, PT ;  /* 0x0000000429007c0c */ /* 0x000fe4000bf26270 */
[----:B------:R-:W-:-:S02]  /*1cc00*/  SHF.R.S32.HI R48, RZ, 0x1f, R48 ;  /* 0x0000001fff307819 */ /* 0x000fc40000011430 */
[----:B------:R-:W-:-:S03]  /*1cc10*/  SHF.R.S32.HI R15, RZ, 0x1f, R15 ;  /* 0x0000001fff0f7819 */ /* 0x000fc6000001140f */
[-C--:B--2---:R-:W-:Y:S02]  /*1cc20*/  @!P0 LEA R10, P4, R189, R14.reuse, 0x2 ;  /* 0x0000000ebd0a8211 */ /* 0x084fe400078810ff */
[----:B------:R-:W-:Y:S02]  /*1cc30*/  @!P2 LEA R12, P5, R33, R14, 0x2 ;  /* 0x0000000e210ca211 */ /* 0x000fe400078a10ff */
[-C--:B-1----:R-:W-:Y:S02]  /*1cc40*/  @!P0 LEA.HI.X R11, R189, R0.reuse, R7, 0x2, P4 ;  /* 0x00000000bd0b8211 */ /* 0x082fe400020f1407 */
[----:B------:R-:W-:Y:S02]  /*1cc50*/  @!P2 LEA.HI.X R13, R33, R0, R8, 0x2, P5 ;  /* 0x00000000210da211 */ /* 0x000fe400028f1408 */
[----:B------:R-:W-:Y:S01]  /*1cc60*/  @!P3 LEA R20, P4, R35, R14, 0x2 ;  /* 0x0000000e2314b211 */ /* 0x000fe200078810ff */
[----:B------:R1:W-:Y:S01]  /*1cc70*/  @!P0 ST.E.64 desc[UR52][R10.64], R36 ;  /* 0x000000240a008985 */ /* 0x0003e2000c101b34 */
[----:B------:R-:W-:-:S02]  /*1cc80*/  ISETP.GE.AND P0, PT, R43, UR4, PT ;  /* 0x000000042b007c0c */ /* 0x000fc4000bf06270 */
[----:B------:R-:W-:Y:S01]  /*1cc90*/  @!P1 LEA R24, P5, R41, R14, 0x2 ;  /* 0x0000000e29189211 */ /* 0x000fe200078a10ff */
        /* <DEDUP_REMOVED lines=9> */
[----:B-1----:R-:W-:Y:S02]  /*1cd30*/  @!P2 LEA R10, P5, R45, R14, 0x2 ;  /* 0x0000000e2d0aa211 */ /* 0x002fe400078a10ff */
[-C--:B------:R-:W-:Y:S02]  /*1cd40*/  @!P0 LEA.HI.X R27, R43, R0.reuse, R34, 0x2, P3 ;  /* 0x000000002b1b8211 */ /* 0x080fe400018f1422 */
[----:B------:R-:W-:Y:S02]  /*1cd50*/  @!P2 LEA.HI.X R11, R45, R0, R40, 0x2, P5 ;  /* 0x000000002d0ba211 */ /* 0x000fe400028f1428 */
[----:B------:R-:W-:Y:S01]  /*1cd60*/  ISETP.GE.AND P3, PT, R224, UR4, PT ;  /* 0x00000004e0007c0c */ /* 0x000fe2000bf66270 */
[----:B------:R1:W-:Y:S01]  /*1cd70*/  @!P0 ST.E.64 desc[UR52][R26.64], R104 ;  /* 0x000000681a008985 */ /* 0x0003e2000c101b34 */
[----:B--2---:R-:W-:-:S03]  /*1cd80*/  @!P4 LEA R12, P0, R47, R14, 0x2 ;  /* 0x0000000e2f0cc211 */ /* 0x004fc600078010ff */
[----:B------:R2:W-:Y:S01]  /*1cd90*/  @!P2 ST.E.64 desc[UR52][R10.64], R108 ;  /* 0x0000006c0a00a985 */ /* 0x0005e2000c101b34 */
[----:B---3--:R-:W-:Y:S02]  /*1cda0*/  @!P1 LEA R20, P5, R49, R14, 0x2 ;  /* 0x0000000e31149211 */ /* 0x008fe400078a10ff */
        /* <DEDUP_REMOVED lines=8> */
[----:B------:R-:W-:Y:S02]  /*1ce30*/  @!P3 LEA.HI.X R25, R224, R0, R51, 0x2, P5 ;  /* 0x00000000e019b211 */ /* 0x000fe400028f1433 */
[CC--:B-1----:R-:W-:Y:S02]  /*1ce40*/  @!P2 LEA R26, P4, R46.reuse, R14.reuse, 0x2 ;  /* 0x0000000e2e1aa211 */ /* 0x0c2fe400078810ff */
[----:B--2---:R-:W-:Y:S01]  /*1ce50*/  @!P0 LEA R10, P5, R5, R14, 0x2 ;  /* 0x0000000e050a8211 */ /* 0x004fe200078a10ff */
[----:B------:R1:W-:Y:S01]  /*1ce60*/  @!P3 ST.E.64 desc[UR52][R24.64], R120 ;  /* 0x000000781800b985 */ /* 0x0003e2000c101b34 */
[----:B------:R-:W-:Y:S02]  /*1ce70*/  @!P2 LEA.HI.X R27, R46, R0, R48, 0x2, P4 ;  /* 0x000000002e1ba211 */ /* 0x000fe400020f1430 */
[----:B------:R-:W-:-:S02]  /*1ce80*/  ISETP.GE.AND P3, PT, R228, UR4, PT ;  /* 0x00000004e4007c0c */ /* 0x000fc4000bf66270 */
[----:B------:R-:W-:Y:S01]  /*1ce90*/  @!P0 LEA.HI.X R11, R5, R0, R15, 0x2, P5 ;  /* 0x00000000050b8211 */ /* 0x000fe200028f140f */
[----:B------:R2:W-:Y:S01]  /*1cea0*/  @!P2 ST.E.64 desc[UR52][R26.64], R124 ;  /* 0x0000007c1a00a985 */ /* 0x0005e2000c101b34 */
[----:B------:R-:W-:Y:S02]  /*1ceb0*/  ISETP.GE.AND P4, PT, R227, UR4, PT ;  /* 0x00000004e3007c0c */ /* 0x000fe4000bf86270 */
[----:B------:R-:W-:Y:S01]  /*1cec0*/  SHF.R.S32.HI R5, RZ, 0x1f, R229 ;  /* 0x0000001fff057819 */ /* 0x000fe200000114e5 */
[----:B------:R0:W-:Y:S01]  /*1ced0*/  @!P0 ST.E.64 desc[UR52][R10.64], R128 ;  /* 0x000000800a008985 */ /* 0x0001e2000c101b34 */
[----:B---3--:R-:W-:Y:S02]  /*1cee0*/  @!P1 LEA R12, P5, R229, R14, 0x2 ;  /* 0x0000000ee50c9211 */ /* 0x008fe400078a10ff */
[----:B------:R-:W-:Y:S02]  /*1cef0*/  ISETP.GE.AND P2, PT, R226, UR4, PT ;  /* 0x00000004e2007c0c */ /* 0x000fe4000bf46270 */
[----:B------:R-:W-:-:S02]  /*1cf00*/  ISETP.GE.AND P0, PT, R225, UR4, PT ;  /* 0x00000004e1007c0c */ /* 0x000fc4000bf06270 */
[----:B------:R-:W-:Y:S02]  /*1cf10*/  @!P1 LEA.HI.X R13, R229, R0, R5, 0x2, P5 ;  /* 0x00000000e50d9211 */ /* 0x000fe400028f1405 */
[----:B------:R-:W-:Y:S02]  /*1cf20*/  SHF.R.S32.HI R5, RZ, 0x1f, R228 ;  /* 0x0000001fff057819 */ /* 0x000fe400000114e4 */
[CC--:B----4-:R-:W-:Y:S01]  /*1cf30*/  @!P3 LEA R20, P5, R228.reuse, R14.reuse, 0x2 ;  /* 0x0000000ee414b211 */ /* 0x0d0fe200078a10ff */
[----:B------:R0:W-:Y:S01]  /*1cf40*/  @!P1 ST.E.64 desc[UR52][R12.64], R132 ;  /* 0x000000840c009985 */ /* 0x0001e2000c101b34 */
[----:B-1----:R-:W-:Y:S02]  /*1cf50*/  @!P4 LEA R24, P1, R227, R14, 0x2 ;  /* 0x0000000ee318c211 */ /* 0x002fe400078210ff */
[----:B------:R-:W-:Y:S02]  /*1cf60*/  SHF.R.S32.HI R15, RZ, 0x1f, R227 ;  /* 0x0000001fff0f7819 */ /* 0x000fe400000114e3 */
[----:B------:R-:W-:-:S02]  /*1cf70*/  @!P3 LEA.HI.X R21, R228, R0, R5, 0x2, P5 ;  /* 0x00000000e415b211 */ /* 0x000fc400028f1405 */
[C---:B--2---:R-:W-:Y:S02]  /*1cf80*/  @!P2 LEA R26, P5, R226.reuse, R14, 0x2 ;  /* 0x0000000ee21aa211 */ /* 0x044fe400078a10ff */
[----:B------:R-:W-:Y:S01]  /*1cf90*/  SHF.R.S32.HI R46, RZ, 0x1f, R226 ;  /* 0x0000001fff2e7819 */ /* 0x000fe200000114e2 */
[----:B------:R0:W-:Y:S01]  /*1cfa0*/  @!P3 ST.E.64 desc[UR52][R20.64], R136 ;  /* 0x000000881400b985 */ /* 0x0001e2000c101b34 */
[----:B------:R-:W-:Y:S02]  /*1cfb0*/  @!P4 LEA.HI.X R25, R227, R0, R15, 0x2, P1 ;  /* 0x00000000e319c211 */ /* 0x000fe400008f140f */
[----:B------:R-:W-:Y:S02]  /*1cfc0*/  SHF.R.S32.HI R5, RZ, 0x1f, R225 ;  /* 0x0000001fff057819 */ /* 0x000fe400000114e1 */
[----:B------:R-:W-:Y:S01]  /*1cfd0*/  @!P0 LEA R14, P1, R225, R14, 0x2 ;  /* 0x0000000ee10e8211 */ /* 0x000fe200078210ff */
[----:B------:R0:W-:Y:S01]  /*1cfe0*/  @!P4 ST.E.64 desc[UR52][R24.64], R140 ;  /* 0x0000008c1800c985 */ /* 0x0001e2000c101b34 */
[----:B------:R-:W-:-:S02]  /*1cff0*/  @!P2 LEA.HI.X R27, R226, R0, R46, 0x2, P5 ;  /* 0x00000000e21ba211 */ /* 0x000fc400028f142e */
[----:B------:R-:W-:-:S03]  /*1d000*/  @!P0 LEA.HI.X R15, R225, R0, R5, 0x2, P1 ;  /* 0x00000000e10f8211 */ /* 0x000fc600008f1405 */
[----:B------:R0:W-:Y:S04]  /*1d010*/  @!P2 ST.E.64 desc[UR52][R26.64], R144 ;  /* 0x000000901a00a985 */ /* 0x0001e8000c101b34 */
[----:B------:R0:W-:Y:S02]  /*1d020*/  @!P0 ST.E.64 desc[UR52][R14.64], R148 ;  /* 0x000000940e008985 */ /* 0x0001e4000c101b34 */
.L_x_8438:
[----:B------:R-:W-:Y:S05]  /*1d030*/  BSYNC B1 ;  /* 0x0000000000017941 */ /* 0x000fea0003800000 */
.L_x_8437:
[----:B------:R-:W-:-:S03]  /*1d040*/  UMOV UR4, 0xffffffff ;  /* 0xffffffff00047882 */ /* 0x000fc60000000000 */
[----:B------:R-:W-:Y:S05]  /*1d050*/  BRA.DIV UR4, `(.L_x_8439) ;  /* 0x000000ba04c47947 */ /* 0x000fea000b800000 */
[----:B-1----:R1:W3:Y:S04]  /*1d060*/  SHFL.IDX PT, R0, R4, 0x1, 0x1c1f ;  /* 0x003c1f0004007f89 */ /* 0x0022e800000e0000 */
[----:B0-2---:R1:W0:Y:S02]  /*1d070*/  SHFL.IDX PT, R14, R3, 0x1, 0x1c1f ;  /* 0x003c1f00030e7f89 */ /* 0x00522400000e0000 */
.L_x_8716:
[----:B------:R-:W-:-:S13]  /*1d080*/  ISETP.GE.AND P0, PT, R6, R9, PT ;  /* 0x000000090600720c */ /* 0x000fda0003f06270 */
[----:B------:R-:W-:Y:S05]  /*1d090*/  @P0 BRA `(.L_x_8435) ;  /* 0x0000001000380947 */ /* 0x000fea0003800000 */
[----:B------:R-:W-:Y:S01]  /*1d0a0*/  ULDC UR4, c[0x0][0xac8] ;  /* 0x0002b20000047ab9 */ /* 0x000fe20000000800 */
[C---:B------:R-:W-:Y:S01]  /*1d0b0*/  VIADD R15, R189.reuse, 0x48 ;  /* 0x00000048bd0f7836 */ /* 0x040fe20000000000 */
[C---:B------:R-:W-:Y:S01]  /*1d0c0*/  ISETP.GE.AND P3, PT, R189.reuse, UR4, PT ;  /* 0x00000004bd007c0c */ /* 0x040fe2000bf66270 */
[----:B-1----:R-:W-:Y:S01]  /*1d0d0*/  VIADD R3, R189, 0x50 ;  /* 0x00000050bd037836 */ /* 0x002fe20000000000 */
[----:B------:R-:W-:Y:S01]  /*1d0e0*/  ISETP.GE.AND P4, PT, R33, UR4, PT ;  /* 0x0000000421007c0c */ /* 0x000fe2000bf86270 */
[----:B------:R-:W-:Y:S01]  /*1d0f0*/  VIADD R26, R189, 0x48 ;  /* 0x00000048bd1a7836 */ /* 0x000fe20000000000 */
[----:B------:R-:W-:-:S04]  /*1d100*/  ISETP.GE.AND P0, PT, R35, UR4, PT ;  /* 0x0000000423007c0c */ /* 0x000fc8000bf06270 */
[----:B------:R-:W-:-:S05]  /*1d110*/  SHF.R.S32.HI R26, RZ, 0x1f, R26 ;  /* 0x0000001fff1a7819 */ /* 0x000fca000001141a */
[-C--:B0-----:R-:W-:Y:S02]  /*1d120*/  @!P3 LEA R4, P1, R189, R14.reuse, 0x2 ;  /* 0x0000000ebd04b211 */ /* 0x081fe400078210ff */
[----:B------:R-:W-:Y:S02]  /*1d130*/  @!P4 LEA R6, P2, R33, R14, 0x2 ;  /* 0x0000000e2106c211 */ /* 0x000fe400078410ff */
[-C--:B---3--:R-:W-:Y:S02]  /*1d140*/  @!P3 LEA.HI.X R5, R189, R0.reuse, R7, 0x2, P1 ;  /* 0x00000000bd05b211 */ /* 0x088fe400008f1407 */
[----:B------:R-:W-:Y:S02]  /*1d150*/  @!P4 LEA.HI.X R7, R33, R0, R8, 0x2, P2 ;  /* 0x000000002107c211 */ /* 0x000fe400010f1408 */
[----:B------:R-:W-:Y:S01]  /*1d160*/  ISETP.GE.AND P1, PT, R41, UR4, PT ;  /* 0x0000000429007c0c */ /* 0x000fe2000bf26270 */
[----:B------:R0:W-:Y:S01]  /*1d170*/  @!P3 ST.E.64 desc[UR52][R4.64], R90 ;  /* 0x0000005a0400b985 */ /* 0x0001e2000c101b34 */
[----:B------:R-:W-:-:S02]  /*1d180*/  ISETP.GE.AND P2, PT, R43, UR4, PT ;  /* 0x000000042b007c0c */ /* 0x000fc4000bf46270 */
[----:B------:R-:W-:Y:S01]  /*1d190*/  @!P0 LEA R8, P5, R35, R14, 0x2 ;  /* 0x0000000e23088211 */ /* 0x000fe200078a10ff */
[----:B------:R1:W-:Y:S01]  /*1d1a0*/  @!P4 ST.E.64 desc[UR52][R6.64], R94 ;  /* 0x0000005e0600c985 */ /* 0x0003e2000c101b34 */
[----:B------:R-:W-:Y:S02]  /*1d1b0*/  ISETP.GE.AND P3, PT, R45, UR4, PT ;  /* 0x000000042d007c0c */ /* 0x000fe4000bf66270 */
[----:B------:R-:W-:Y:S02]  /*1d1c0*/  @!P0 LEA.HI.X R9, R35, R0, R28, 0x2, P5 ;  /* 0x0000000023098211 */ /* 0x000fe400028f141c */
[----:B------:R-:W-:-:S03]  /*1d1d0*/  ISETP.GE.AND P4, PT, R47, UR4, PT ;  /* 0x000000042f007c0c */ /* 0x000fc6000bf86270 */
[-C--:B------:R-:W-:Y:S01]  /*1d1e0*/  @!P1 LEA R10, P5, R41, R14.reuse, 0x2 ;  /* 0x0000000e290a9211 */ /* 0x080fe200078a10ff */
[----:B------:R2:W-:Y:S01]  /*1d1f0*/  @!P0 ST.E.64 desc[UR52][R8.64], R98 ;  /* 0x0000006208008985 */ /* 0x0005e2000c101b34 */
[----:B------:R-:W-:Y:S02]  /*1d200*/  @!P2 LEA R12, P0, R43, R14, 0x2 ;  /* 0x0000000e2b0ca211 */ /* 0x000fe400078010ff */
[-C--:B------:R-:W-:Y:S02]  /*1d210*/  @!P1 LEA.HI.X R11, R41, R0.reuse, R32, 0x2, P5 ;  /* 0x00000000290b9211 */ /* 0x080fe400028f1420 */
[----:B------:R-:W-:Y:S02]  /*1d220*/  @!P2 LEA.HI.X R13, R43, R0, R34, 0x2, P0 ;  /* 0x000000002b0da211 */ /* 0x000fe400000f1422 */
[----:B------:R-:W-:Y:S01]  /*1d230*/  ISETP.GE.AND P0, PT, R49, UR4, PT ;  /* 0x0000000431007c0c */ /* 0x000fe2000bf06270 */
[----:B------:R-:W-:Y:S01]  /*1d240*/  @!P1 ST.E.64 desc[UR52][R10.64], R102 ;  /* 0x000000660a009985 */ /* 0x000fe2000c101b34 */
[----:B0-----:R-:W-:-:S02]  /*1d250*/  @!P3 LEA R4, P5, R45, R14, 0x2 ;  /* 0x0000000e2d04b211 */ /* 0x001fc400078a10ff */
[----:B------:R-:W-:Y:S01]  /*1d260*/  ISETP.GE.AND P1, PT, R224, UR4, PT ;  /* 0x00000004e0007c0c */ /* 0x000fe2000bf26270 */
[----:B------:R-:W-:Y:S01]  /*1d270*/  @!P2 ST.E.64 desc[UR52][R12.64], R106 ;  /* 0x0000006a0c00a985 */ /* 0x000fe2000c101b34 */
[----:B------:R-:W-:Y:S02]  /*1d280*/  ISETP.GE.AND P2, PT, R15, UR4, PT ;  /* 0x000000040f007c0c */ /* 0x000fe4000bf46270 */
[----:B------:R-:W-:Y:S02]  /*1d290*/  @!P3 LEA.HI.X R5, R45, R0, R40, 0x2, P5 ;  /* 0x000000002d05b211 */ /* 0x000fe400028f1428 */
[----:B------:R-:W-:-:S03]  /*1d2a0*/  @!P4 LEA R20, P5, R47, R14, 0x2 ;  /* 0x0000000e2f14c211 */ /* 0x000fc600078a10ff */
[----:B------:R0:W-:Y:S01]  /*1d2b0*/  @!P3 ST.E.64 desc[UR52][R4.64], R110 ;  /* 0x0000006e0400b985 */ /* 0x0001e2000c101b34 */
[----:B------:R-:W-:Y:S02]  /*1d2c0*/  @!P4 LEA.HI.X R21, R47, R0, R42, 0x2, P5 ;  /* 0x000000002f15c211 */ /* 0x000fe400028f142a */
[----:B-1----:R-:W-:Y:S02]  /*1d2d0*/  @!P0 LEA R6, P5, R49, R14, 0x2 ;  /* 0x0000000e31068211 */ /* 0x002fe400078a10ff */
[----:B------:R-:W-:Y:S01]  /*1d2e0*/  ISETP.GE.AND P3, PT, R3, UR4, PT ;  /* 0x0000000403007c0c */ /* 0x000fe2000bf66270 */
[----:B------:R-:W-:Y:S01]  /*1d2f0*/  @!P4 ST.E.64 desc[UR52][R20.64], R114 ;  /* 0x000000721400c985 */ /* 0x000fe2000c101b34 */
[----:B------:R-:W-:Y:S02]  /*1d300*/  @!P0 LEA.HI.X R7, R49, R0, R44, 0x2, P5 ;  /* 0x0000000031078211 */ /* 0x000fe400028f142c */
[CC--:B------:R-:W-:Y:S02]  /*1d310*/  @!P2 LEA R24, P4, R15.reuse, R14.reuse, 0x2 ;  /* 0x0000000e0f18a211 */ /* 0x0c0fe400078810ff */
[C---:B--2---:R-:W-:Y:S01]  /*1d320*/  @!P1 LEA R8, P5, R224.reuse, R14, 0x2 ;  /* 0x0000000ee0089211 */ /* 0x044fe200078a10ff */
[----:B------:R1:W-:Y:S01]  /*1d330*/  @!P0 ST.E.64 desc[UR52][R6.64], R118 ;  /* 0x0000007606008985 */ /* 0x0003e2000c101b34 */
[-C--:B------:R-:W-:Y:S01]  /*1d340*/  @!P2 LEA.HI.X R25, R15, R0.reuse, R26, 0x2, P4 ;  /* 0x000000000f19a211 */ /* 0x080fe200020f141a */
[----:B------:R-:W-:Y:S01]  /*1d350*/  VIADD R15, R189, 0x50 ;  /* 0x00000050bd0f7836 */ /* 0x000fe20000000000 */
[----:B------:R-:W-:-:S02]  /*1d360*/  @!P1 LEA.HI.X R9, R224, R0, R51, 0x2, P5 ;  /* 0x00000000e0099211 */ /* 0x000fc400028f1433 */
[----:B------:R-:W-:Y:S02]  /*1d370*/  ISETP.GE.AND P0, PT, R229, UR4, PT ;  /* 0x00000004e5007c0c */ /* 0x000fe4000bf06270 */
[----:B------:R-:W-:Y:S01]  /*1d380*/  ISETP.GE.AND P4, PT, R228, UR4, PT ;  /* 0x00000004e4007c0c */ /* 0x000fe2000bf86270 */
[----:B------:R2:W-:Y:S01]  /*1d390*/  @!P1 ST.E.64 desc[UR52][R8.64], R122 ;  /* 0x0000007a08009985 */ /* 0x0005e2000c101b34 */
[----:B------:R-:W-:Y:S02]  /*1d3a0*/  SHF.R.S32.HI R15, RZ, 0x1f, R15 ;  /* 0x0000001fff0f7819 */ /* 0x000fe4000001140f */
[----:B0-----:R-:W-:Y:S01]  /*1d3b0*/  @!P3 LEA R4, P5, R3, R14, 0x2 ;  /* 0x0000000e0304b211 */ /* 0x001fe200078a10ff */
[----:B------:R4:W-:Y:S01]  /*1d3c0*/  @!P2 ST.E.64 desc[UR52][R24.64], R126 ;  /* 0x0000007e1800a985 */ /* 0x0009e2000c101b34 */
[----:B------:R-:W-:Y:S02]  /*1d3d0*/  ISETP.GE.AND P1, PT, R227, UR4, PT ;  /* 0x00000004e3007c0c */ /* 0x000fe4000bf26270 */
[----:B------:R-:W-:-:S02]  /*1d3e0*/  ISETP.GE.AND P2, PT, R226, UR4, PT ;  /* 0x00000004e2007c0c */ /* 0x000fc4000bf46270 */
[----:B------:R-:W-:Y:S02]  /*1d3f0*/  @!P3 LEA.HI.X R5, R3, R0, R15, 0x2, P5 ;  /* 0x000000000305b211 */ /* 0x000fe400028f140f */
[----:B------:R-:W-:Y:S02]  /*1d400*/  SHF.R.S32.HI R3, RZ, 0x1f, R229 ;  /* 0x0000001fff037819 */ /* 0x000fe400000114e5 */
[CC--:B------:R-:W-:Y:S01]  /*1d410*/  @!P0 LEA R10, P5, R229.reuse, R14.reuse, 0x2 ;  /* 0x0000000ee50a8211 */ /* 0x0c0fe200078a10ff */
        /* <DEDUP_REMOVED lines=12> */
[----:B------:R-:W-:Y:S02]  /*1d4e0*/  @!P2 LEA.HI.X R13, R226, R0, R3, 0x2, P3 ;  /* 0x00000000e20da211 */ /* 0x000fe400018f1403 */
[----:B------:R-:W-:Y:S01]  /*1d4f0*/  ISETP.GE.AND P0, PT, R225, UR4, PT ;  /* 0x00000004e1007c0c */ /* 0x000fe2000bf06270 */
[----:B------:R4:W-:Y:S04]  /*1d500*/  @!P1 ST.E.64 desc[UR52][R8.64], R142 ;  /* 0x0000008e08009985 */ /* 0x0009e8000c101b34 */
[----:B------:R4:W-:Y:S08]  /*1d510*/  @!P2 ST.E.64 desc[UR52][R12.64], R146 ;  /* 0x000000920c00a985 */ /* 0x0009f0000c101b34 */
[----:B------:R-:W-:Y:S05]  /*1d520*/  @P0 BRA `(.L_x_8435) ;  /* 0x0000000c00140947 */ /* 0x000fea0003800000 */
[----:B------:R-:W-:Y:S02]  /*1d530*/  SHF.R.S32.HI R3, RZ, 0x1f, R225 ;  /* 0x0000001fff037819 */ /* 0x000fe400000114e1 */
[----:B------:R-:W-:-:S04]  /*1d540*/  LEA R14, P0, R225, R14, 0x2 ;  /* 0x0000000ee10e7211 */ /* 0x000fc800078010ff */
[----:B------:R-:W-:-:S05]  /*1d550*/  LEA.HI.X R15, R225, R0, R3, 0x2, P0 ;  /* 0x00000000e10f7211 */ /* 0x000fca00000f1403 */
[----:B------:R2:W-:Y:S01]  /*1d560*/  ST.E.64 desc[UR52][R14.64], R150 ;  /* 0x000000960e007985 */ /* 0x0005e2000c101b34 */
[----:B------:R-:W-:Y:S05]  /*1d570*/  BRA `(.L_x_8435) ;  /* 0x0000000c00007947 */ /* 0x000fea0003800000 */
.L_x_8422:
[----:B------:R-:W-:Y:S01]  /*1d580*/  ULDC.64 UR4, c[0x0][0xc08] ;  /* 0x0003020000047ab9 */ /* 0x000fe20000000a00 */
[----:B------:R-:W1:Y:S01]  /*1d590*/  LDC.64 R4, c[0x0][0xc00] ;  /* 0x00030000ff047b82 */ /* 0x000e620000000a00 */
[----:B------:R-:W-:Y:S02]  /*1d5a0*/  ISETP.NE.U32.AND P0, PT, RZ, UR4, PT ;  /* 0x00000004ff007c0c */ /* 0x000fe4000bf05070 */
[----:B------:R-:W-:Y:S02]  /*1d5b0*/  MOV R3, RZ ;  /* 0x000000ff00037202 */ /* 0x000fe40000000f00 */
[----:B------:R-:W-:Y:S01]  /*1d5c0*/  ISETP.NE.AND.EX P1, PT, RZ, UR5, PT, P0 ;  /* 0x00000005ff007c0c */ /* 0x000fe2000bf25300 */
[----:B------:R-:W-:Y:S02]  /*1d5d0*/  ULDC.64 UR4, c[0x0][0xc00] ;  /* 0x0003000000047ab9 */ /* 0x000fe40000000a00 */
[----:B------:R-:W-:-:S04]  /*1d5e0*/  ISETP.NE.U32.AND P0, PT, RZ, UR4, PT ;  /* 0x00000004ff007c0c */ /* 0x000fc8000bf05070 */
[----:B------:R-:W-:-:S06]  /*1d5f0*/  ISETP.NE.AND.EX P0, PT, RZ, UR5, PT, P0 ;  /* 0x00000005ff007c0c */ /* 0x000fcc000bf05300 */
[----:B------:R-:W2:Y:S01]  /*1d600*/  @P1 LDC.64 R6, c[0x0][0xc08] ;  /* 0x00030200ff061b82 */ /* 0x000ea20000000a00 */
[----:B------:R-:W-:Y:S02]  /*1d610*/  ULDC UR4, c[0x0][0xa88] ;  /* 0x0002a20000047ab9 */ /* 0x000fe40000000800 */
[----:B------:R-:W-:Y:S02]  /*1d620*/  IMAD.U32 R20, RZ, RZ, UR4 ;  /* 0x00000004ff147e24 */ /* 0x000fe4000f8e00ff */
[----:B-1----:R-:W-:-:S05]  /*1d630*/  IMAD.WIDE R4, R222, 0x4, R4 ;  /* 0x00000004de047825 */ /* 0x002fca00078e0204 */
[----:B------:R1:W5:Y:S01]  /*1d640*/  @P0 LDG.E R3, desc[UR52][R4.64] ;  /* 0x0000003404030981 */ /* 0x000362000c1e1900 */
[----:B--2---:R-:W-:-:S05]  /*1d650*/  @P1 IMAD.WIDE R6, R222, 0x4, R6 ;  /* 0x00000004de061825 */ /* 0x004fca00078e0206 */
[----:B------:R1:W5:Y:S01]  /*1d660*/  @P1 LDG.E R20, desc[UR52][R6.64] ;  /* 0x0000003406141981 */ /* 0x000362000c1e1900 */
[----:B------:R-:W-:Y:S02]  /*1d670*/  ISETP.NE.AND P2, PT, R221, RZ, PT ;  /* 0x000000ffdd00720c */ /* 0x000fe40003f45270 */
[----:B------:R-:W-:Y:S01]  /*1d680*/  SHF.R.S32.HI R26, RZ, 0x1f, R222 ;  /* 0x0000001fff1a7819 */ /* 0x000fe200000114de */
[----:B------:R-:W2:Y:S10]  /*1d690*/  S2R R27, SR_TID.X ;  /* 0x00000000001b7919 */ /* 0x000eb40000002100 */
[----:B------:R-:W4:Y:S01]  /*1d6a0*/  @!P2 LDC R221, c[0x0][0xad4] ;  /* 0x0002b500ffddab82 */ /* 0x000f220000000800 */
[----:B--2---:R-:W-:Y:S01]  /*1d6b0*/  VIADD R0, R27, 0xffffff80 ;  /* 0xffffff801b007836 */ /* 0x004fe20000000000 */
[----:B----4-:R-:W-:-:S04]  /*1d6c0*/  ISETP.GT.AND P2, PT, R221, 0x1, PT ;  /* 0x00000001dd00780c */ /* 0x010fc80003f44270 */
[----:B------:R-:W-:Y:S01]  /*1d6d0*/  ISETP.GT.AND P3, PT, R0, 0x7f, PT ;  /* 0x0000007f0000780c */ /* 0x000fe20003f64270 */
[----:B-1----:R-:W-:-:S12]  /*1d6e0*/  @P1 BRA `(.L_x_8440) ;  /* 0x0000000000101947 */ /* 0x002fd80003800000 */
[----:B------:R-:W-:Y:S05]  /*1d6f0*/  @!P0 BRA `(.L_x_8440) ;  /* 0x00000000000c8947 */ /* 0x000fea0003800000 */
[----:B------:R-:W2:Y:S04]  /*1d700*/  LDG.E R7, desc[UR52][R4.64] ;  /* 0x0000003404077981 */ /* 0x000ea8000c1e1900 */
[----:B-----5:R-:W2:Y:S02]  /*1d710*/  LDG.E R20, desc[UR52][R4.64+0x4] ;  /* 0x0000043404147981 */ /* 0x020ea4000c1e1900 */
[----:B--2---:R-:W-:-:S07]  /*1d720*/  IMAD.IADD R20, R20, 0x1, -R7 ;  /* 0x0000000114147824 */ /* 0x004fce00078e0a07 */
.L_x_8440:
[----:B------:R-:W-:Y:S01]  /*1d730*/  BSSY B1, `(.L_x_8441) ;  /* 0x0000035000017945 */ /* 0x000fe20003800000 */
[----:B------:R-:W-:Y:S02]  /*1d740*/  SEL R25, R222, RZ, !P0 ;  /* 0x000000ffde197207 */ /* 0x000fe40004000000 */
[----:B------:R-:W-:Y:S02]  /*1d750*/  SEL R26, R26, RZ, !P0 ;  /* 0x000000ff1a1a7207 */ /* 0x000fe40004000000 */
[----:B-----5:R-:W-:Y:S01]  /*1d760*/  SHF.R.S32.HI R24, RZ, 0x1f, R3 ;  /* 0x0000001fff187819 */ /* 0x020fe20000011403 */
[----:B------:R-:W-:Y:S06]  /*1d770*/  @P3 BRA `(.L_x_8442) ;  /* 0x0000000000c03947 */ /* 0x000fec0003800000 */
[----:B------:R-:W1:Y:S01]  /*1d780*/  LDC R35, c[0x0][0xbe8] ;  /* 0x0002fa00ff237b82 */ /* 0x000e620000000800 */
[----:B------:R-:W-:Y:S01]  /*1d790*/  IADD3 R27, R200, -0x80, R27 ;  /* 0xffffff80c81b7810 */ /* 0x000fe20007ffe01b */
[----:B-1----:R-:W-:-:S05]  /*1d7a0*/  IMAD R0, R20, R35, RZ ;  /* 0x0000002314007224 */ /* 0x002fca00078e02ff */
[----:B------:R-:W-:-:S13]  /*1d7b0*/  ISETP.GE.AND P0, PT, R27, R0, PT ;  /* 0x000000001b00720c */ /* 0x000fda0003f06270 */
[----:B------:R-:W-:Y:S05]  /*1d7c0*/  @P0 BRA `(.L_x_8442) ;  /* 0x0000000000ac0947 */ /* 0x000fea0003800000 */
[----:B------:R-:W-:Y:S01]  /*1d7d0*/  IMAD.MOV.U32 R14, RZ, RZ, 0x9b8 ;  /* 0x000009b8ff0e7424 */ /* 0x000fe200078e00ff */
[----:B------:R-:W-:Y:S01]  /*1d7e0*/  ISETP.GT.AND P0, PT, R221, 0x1, PT ;  /* 0x00000001dd00780c */ /* 0x000fe20003f04270 */
[----:B------:R-:W1:Y:S01]  /*1d7f0*/  LDC.64 R32, c[0x0][0xba8] ;  /* 0x0002ea00ff207b82 */ /* 0x000e620000000a00 */
[----:B------:R-:W-:Y:S01]  /*1d800*/  ISETP.NE.AND P1, PT, R35, 0x1, PT ;  /* 0x000000012300780c */ /* 0x000fe20003f25270 */
[----:B------:R-:W-:Y:S01]  /*1d810*/  IMAD.MOV.U32 R15, RZ, RZ, R27 ;  /* 0x000000ffff0f7224 */ /* 0x000fe200078e001b */
[----:B------:R-:W-:Y:S02]  /*1d820*/  SEL R14, R14, 0x978, P0 ;  /* 0x000009780e0e7807 */ /* 0x000fe40000000000 */
[----:B------:R-:W-:-:S03]  /*1d830*/  SEL R223, R223, RZ, P0 ;  /* 0x000000ffdfdf7207 */ /* 0x000fc60000000000 */
[----:B------:R-:W2:Y:S08]  /*1d840*/  LDC.64 R6, c[0x0][R14+0x220] ;  /* 0x000088000e067b82 */ /* 0x000eb00000000a00 */
[----:B------:R-:W4:Y:S08]  /*1d850*/  LDC.64 R4, c[0x0][R14+0x218] ;  /* 0x000086000e047b82 */ /* 0x000f300000000a00 */
[----:B------:R-:W5:Y:S08]  /*1d860*/  LDC.64 R8, c[0x0][R14+0x228] ;  /* 0x00008a000e087b82 */ /* 0x000f700000000a00 */
[----:B------:R-:W0:Y:S08]  /*1d870*/  LDC.64 R10, c[0x0][R14+0x210] ;  /* 0x000084000e0a7b82 */ /* 0x000e300000000a00 */
[----:B------:R-:W3:Y:S08]  /*1d880*/  @P1 LDC R0, c[0x0][0xbec] ;  /* 0x0002fb00ff001b82 */ /* 0x000ef00000000800 */
[----:B------:R-:W5:Y:S01]  /*1d890*/  @P1 LDC R37, c[0x0][0xbf0] ;  /* 0x0002fc00ff251b82 */ /* 0x000f620000000800 */
[----:B--2---:R-:W-:-:S07]  /*1d8a0*/  IMAD R7, R7, R25, RZ ;  /* 0x0000001907077224 */ /* 0x004fce00078e02ff */
[----:B-1----:R-:W1:Y:S01]  /*1d8b0*/  @!P0 LDC R32, c[0x0][0xb50] ;  /* 0x0002d400ff208b82 */ /* 0x002e620000000800 */
[----:B------:R-:W-:-:S04]  /*1d8c0*/  IMAD.WIDE.U32 R12, R6, R25, RZ ;  /* 0x00000019060c7225 */ /* 0x000fc800078e00ff */
[----:B------:R-:W-:Y:S02]  /*1d8d0*/  IMAD R7, R6, R26, R7 ;  /* 0x0000001a06077224 */ /* 0x000fe400078e0207 */
[----:B---3--:R-:W-:Y:S01]  /*1d8e0*/  @P1 IMAD.HI.U32 R0, R27, R0, RZ ;  /* 0x000000001b001227 */ /* 0x008fe200078e00ff */
[----:B------:R-:W2:Y:S03]  /*1d8f0*/  @!P0 LDC R33, c[0x0][0xb54] ;  /* 0x0002d500ff218b82 */ /* 0x000ea60000000800 */
[-C--:B----4-:R-:W-:Y:S02]  /*1d900*/  IMAD R21, R5, R197.reuse, RZ ;  /* 0x000000c505157224 */ /* 0x090fe400078e02ff */
[----:B------:R-:W-:Y:S01]  /*1d910*/  IMAD.WIDE.U32 R4, R4, R197, RZ ;  /* 0x000000c504047225 */ /* 0x000fe200078e00ff */
[----:B-----5:R-:W-:-:S03]  /*1d920*/  @P1 SHF.R.U32.HI R15, RZ, R37, R0 ;  /* 0x00000025ff0f1219 */ /* 0x020fc60000011600 */
[----:B------:R-:W-:Y:S01]  /*1d930*/  IMAD.IADD R21, R5, 0x1, R21 ;  /* 0x0000000105157824 */ /* 0x000fe200078e0215 */
[----:B------:R-:W-:Y:S01]  /*1d940*/  IADD3 R0, P1, P3, R12, R4, R3 ;  /* 0x000000040c007210 */ /* 0x000fe20007b3e003 */
[----:B------:R-:W-:Y:S02]  /*1d950*/  IMAD.IADD R12, R13, 0x1, R7 ;  /* 0x000000010d0c7824 */ /* 0x000fe400078e0207 */
[----:B------:R-:W-:Y:S02]  /*1d960*/  IMAD.MOV R6, RZ, RZ, -R15 ;  /* 0x000000ffff067224 */ /* 0x000fe400078e0a0f */
[----:B------:R-:W-:-:S04]  /*1d970*/  IMAD.WIDE.U32 R4, R8, R223, RZ ;  /* 0x000000df08047225 */ /* 0x000fc800078e00ff */
[----:B------:R-:W-:Y:S02]  /*1d980*/  IMAD R9, R9, R223, RZ ;  /* 0x000000df09097224 */ /* 0x000fe400078e02ff */
[----:B------:R-:W-:Y:S01]  /*1d990*/  IMAD R7, R35, R6, R27 ;  /* 0x0000000623077224 */ /* 0x000fe200078e021b */
[----:B------:R-:W-:Y:S02]  /*1d9a0*/  IADD3.X R6, R12, R21, R24, P1, P3 ;  /* 0x000000150c067210 */ /* 0x000fe40000fe6418 */
[----:B------:R-:W-:Y:S01]  /*1d9b0*/  IADD3 R4, P0, P1, R15, R0, R4 ;  /* 0x000000000f047210 */ /* 0x000fe2000791e004 */
[----:B0-----:R-:W-:Y:S01]  /*1d9c0*/  IMAD R0, R11, R7, RZ ;  /* 0x000000070b007224 */ /* 0x001fe200078e02ff */
[----:B------:R-:W-:Y:S02]  /*1d9d0*/  IADD3 R9, R5, R9, RZ ;  /* 0x0000000905097210 */ /* 0x000fe40007ffe0ff */
[----:B------:R-:W-:-:S04]  /*1d9e0*/  SHF.R.S32.HI R15, RZ, 0x1f, R15 ;  /* 0x0000001fff0f7819 */ /* 0x000fc8000001140f */
[----:B------:R-:W-:Y:S02]  /*1d9f0*/  IADD3.X R5, R15, R6, R9, P0, P1 ;  /* 0x000000060f057210 */ /* 0x000fe400007e2409 */
[----:B------:R-:W-:Y:S01]  /*1da00*/  SHF.R.S32.HI R9, RZ, 0x1f, R7 ;  /* 0x0000001fff097819 */ /* 0x000fe20000011407 */
[----:B------:R-:W-:-:S04]  /*1da10*/  IMAD.WIDE.U32 R4, R10, R7, R4 ;  /* 0x000000070a047225 */ /* 0x000fc800078e0004 */
[----:B------:R-:W-:Y:S01]  /*1da20*/  IMAD R9, R10, R9, R0 ;  /* 0x000000090a097224 */ /* 0x000fe200078e0200 */
[----:B-1----:R-:W-:-:S03]  /*1da30*/  LEA R6, P0, R4, R32, 0x2 ;  /* 0x0000002004067211 */ /* 0x002fc600078010ff */
[----:B------:R-:W-:Y:S02]  /*1da40*/  IMAD.IADD R0, R5, 0x1, R9 ;  /* 0x0000000105007824 */ /* 0x000fe400078e0209 */
[----:B------:R-:W-:-:S03]  /*1da50*/  IMAD.MOV.U32 R5, RZ, RZ, -0x800000 ;  /* 0xff800000ff057424 */ /* 0x000fc600078e00ff */
[----:B--2---:R-:W-:-:S05]  /*1da60*/  LEA.HI.X R7, R4, R33, R0, 0x2, P0 ;  /* 0x0000002104077211 */ /* 0x004fca00000f1400 */
[----:B------:R1:W-:Y:S02]  /*1da70*/  STG.E desc[UR52][R6.64], R5 ;  /* 0x0000000506007986 */ /* 0x0003e4000c101934 */
.L_x_8442:
[----:B------:R-:W-:Y:S05]  /*1da80*/  BSYNC B1 ;  /* 0x0000000000017941 */ /* 0x000fea0003800000 */
.L_x_8441:
[----:B------:R-:W-:Y:S05]  /*1da90*/  @P2 BRA `(.L_x_8435) ;  /* 0x0000000400b82947 */ /* 0x000fea0003800000 */
[----:B------:R-:W2:Y:S01]  /*1daa0*/  LDC R21, c[0x0][0xbe8] ;  /* 0x0002fa00ff157b82 */ /* 0x000ea20000000800 */
[----:B------:R-:W-:Y:S01]  /*1dab0*/  ULDC.64 UR4, c[0x0][0xaa0] ;  /* 0x0002a80000047ab9 */ /* 0x000fe20000000a00 */
[----:B------:R-:W-:Y:S01]  /*1dac0*/  ULDC.64 UR6, c[0x0][0xaf0] ;  /* 0x0002bc0000067ab9 */ /* 0x000fe20000000a00 */
[----:B------:R-:W-:Y:S02]  /*1dad0*/  IMAD R0, R24, UR4, RZ ;  /* 0x0000000418007c24 */ /* 0x000fe4000f8e02ff */
[----:B-1----:R-:W-:-:S04]  /*1dae0*/  IMAD.WIDE.U32 R4, R3, UR4, RZ ;  /* 0x0000000403047c25 */ /* 0x002fc8000f8e00ff */
[----:B------:R-:W-:Y:S01]  /*1daf0*/  IMAD R7, R3, UR5, R0 ;  /* 0x0000000503077c24 */ /* 0x000fe2000f8e0200 */
[----:B------:R-:W-:Y:S01]  /*1db00*/  ULDC.64 UR4, c[0x0][0xae8] ;  /* 0x0002ba0000047ab9 */ /* 0x000fe20000000a00 */
[----:B------:R-:W-:Y:S02]  /*1db10*/  IMAD R3, R220, 0x20, R188 ;  /* 0x00000020dc037824 */ /* 0x000fe400078e02bc */
[----:B------:R-:W-:Y:S02]  /*1db20*/  IMAD.IADD R5, R5, 0x1, R7 ;  /* 0x0000000105057824 */ /* 0x000fe400078e0207 */
[----:B------:R-:W-:Y:S02]  /*1db30*/  IMAD.IADD R9, R200, 0x1, R3 ;  /* 0x00000001c8097824 */ /* 0x000fe400078e0203 */
[----:B------:R-:W-:-:S04]  /*1db40*/  IMAD.WIDE.U32 R4, R197, UR4, R4 ;  /* 0x00000004c5047c25 */ /* 0x000fc8000f8e0004 */
[----:B------:R-:W-:Y:S02]  /*1db50*/  IMAD.MOV.U32 R3, RZ, RZ, R9 ;  /* 0x000000ffff037224 */ /* 0x000fe400078e0009 */
[----:B------:R-:W-:Y:S01]  /*1db60*/  IMAD R5, R197, UR5, R5 ;  /* 0x00000005c5057c24 */ /* 0x000fe2000f8e0205 */
[----:B--2---:R-:W-:Y:S01]  /*1db70*/  ISETP.NE.AND P0, PT, R21, 0x1, PT ;  /* 0x000000011500780c */ /* 0x004fe20003f05270 */
[----:B------:R-:W-:Y:S01]  /*1db80*/  ULDC.64 UR4, c[0x0][0xae0] ;  /* 0x0002b80000047ab9 */ /* 0x000fe20000000a00 */
[----:B------:R-:W-:Y:S02]  /*1db90*/  IMAD.IADD R200, R188, 0x1, R200 ;  /* 0x00000001bcc87824 */ /* 0x000fe400078e02c8 */
[----:B------:R-:W-:-:S09]  /*1dba0*/  IMAD.WIDE.U32 R4, R25, UR6, R4 ;  /* 0x0000000619047c25 */ /* 0x000fd2000f8e0004 */
[----:B------:R-:W1:Y:S08]  /*1dbb0*/  @P0 LDC R6, c[0x0][0xbec] ;  /* 0x0002fb00ff060b82 */ /* 0x000e700000000800 */
[----:B------:R-:W2:Y:S01]  /*1dbc0*/  @P0 LDC R11, c[0x0][0xbf0] ;  /* 0x0002fc00ff0b0b82 */ /* 0x000ea20000000800 */
[----:B-1----:R-:W-:-:S04]  /*1dbd0*/  @P0 IMAD.HI.U32 R0, R9, R6, RZ ;  /* 0x0000000609000227 */ /* 0x002fc800078e00ff */
[----:B------:R-:W-:Y:S01]  /*1dbe0*/  IMAD R6, R26, UR6, RZ ;  /* 0x000000061a067c24 */ /* 0x000fe2000f8e02ff */
[----:B--2---:R-:W-:-:S03]  /*1dbf0*/  @P0 SHF.R.U32.HI R3, RZ, R11, R0 ;  /* 0x0000000bff030219 */ /* 0x004fc60000011600 */
[----:B------:R-:W-:Y:S01]  /*1dc00*/  IMAD R7, R25, UR7, R6 ;  /* 0x0000000719077c24 */ /* 0x000fe2000f8e0206 */
[--C-:B------:R-:W-:Y:S01]  /*1dc10*/  SHF.R.S32.HI R0, RZ, 0x1f, R3.reuse ;  /* 0x0000001fff007819 */ /* 0x100fe20000011403 */
[----:B------:R-:W-:Y:S02]  /*1dc20*/  IMAD.MOV R6, RZ, RZ, -R3 ;  /* 0x000000ffff067224 */ /* 0x000fe400078e0a03 */
[----:B------:R-:W-:Y:S02]  /*1dc30*/  IMAD.IADD R5, R5, 0x1, R7 ;  /* 0x0000000105057824 */ /* 0x000fe400078e0207 */
[----:B------:R-:W-:Y:S02]  /*1dc40*/  IMAD R0, R0, UR4, RZ ;  /* 0x0000000400007c24 */ /* 0x000fe4000f8e02ff */
[----:B------:R-:W-:Y:S02]  /*1dc50*/  IMAD R7, R21, R6, R9 ;  /* 0x0000000615077224 */ /* 0x000fe400078e0209 */
[----:B------:R-:W-:-:S02]  /*1dc60*/  IMAD R9, R3, UR5, R0 ;  /* 0x0000000503097c24 */ /* 0x000fc4000f8e0200 */
[----:B------:R-:W-:Y:S01]  /*1dc70*/  IMAD.WIDE.U32 R4, R3, UR4, R4 ;  /* 0x0000000403047c25 */ /* 0x000fe2000f8e0004 */
[----:B------:R-:W-:Y:S01]  /*1dc80*/  SHF.R.S32.HI R0, RZ, 0x1f, R7 ;  /* 0x0000001fff007819 */ /* 0x000fe20000011407 */
[----:B------:R-:W-:-:S03]  /*1dc90*/  ULDC.64 UR4, c[0x0][0xad8] ;  /* 0x0002b60000047ab9 */ /* 0x000fc60000000a00 */
[----:B------:R-:W-:Y:S01]  /*1dca0*/  IADD3 R5, R5, R9, RZ ;  /* 0x0000000905057210 */ /* 0x000fe20007ffe0ff */
[----:B------:R-:W-:Y:S02]  /*1dcb0*/  IMAD R0, R0, UR4, RZ ;  /* 0x0000000400007c24 */ /* 0x000fe4000f8e02ff */
[----:B------:R-:W-:-:S04]  /*1dcc0*/  IMAD.WIDE.U32 R4, R7, UR4, R4 ;  /* 0x0000000407047c25 */ /* 0x000fc8000f8e0004 */
[----:B------:R-:W-:Y:S01]  /*1dcd0*/  IMAD R3, R7, UR5, R0 ;  /* 0x0000000507037c24 */ /* 0x000fe2000f8e0200 */
[----:B------:R-:W-:Y:S02]  /*1dce0*/  ULDC.64 UR4, c[0x0][0xa80] ;  /* 0x0002a00000047ab9 */ /* 0x000fe40000000a00 */
[----:B------:R-:W-:Y:S01]  /*1dcf0*/  LEA R0, P0, R4, UR4, 0x1 ;  /* 0x0000000404007c11 */ /* 0x000fe2000f8008ff */
[----:B------:R-:W-:Y:S01]  /*1dd00*/  IMAD.IADD R3, R5, 0x1, R3 ;  /* 0x0000000105037824 */ /* 0x000fe200078e0203 */
[----:B------:R-:W-:-:S04]  /*1dd10*/  UMOV UR4, 0xffffffff ;  /* 0xffffffff00047882 */ /* 0x000fc80000000000 */
[----:B------:R-:W-:Y:S01]  /*1dd20*/  LEA.HI.X R4, R4, UR5, R3, 0x1, P0 ;  /* 0x0000000504047c11 */ /* 0x000fe200080f0c03 */
[----:B------:R-:W-:Y:S06]  /*1dd30*/  BRA.DIV UR4, `(.L_x_8443) ;  /* 0x000000ae04d47947 */ /* 0x000fec000b800000 */
[----:B------:R1:W2:Y:S04]  /*1dd40*/  SHFL.IDX PT, R3, R4, RZ, 0x181f ;  /* 0x00181fff04037589 */ /* 0x0002a800000e0000 */
[----:B------:R1:W4:Y:S02]  /*1dd50*/  SHFL.IDX PT, R14, R0, RZ, 0x181f ;  /* 0x00181fff000e7589 */ /* 0x00032400000e0000 */
.L_x_8719:
[----:B------:R-:W-:Y:S01]  /*1dd60*/  IMAD R20, R20, R21, RZ ;  /* 0x0000001514147224 */ /* 0x000fe200078e02ff */
[----:B------:R-:W-:Y:S04]  /*1dd70*/  BSSY B1, `(.L_x_8444) ;  /* 0x000000c000017945 */ /* 0x000fe80003800000 */
[----:B------:R-:W-:-:S13]  /*1dd80*/  ISETP.GE.AND P0, PT, R200, R20, PT ;  /* 0x00000014c800720c */ /* 0x000fda0003f06270 */
[----:B------:R-:W-:Y:S05]  /*1dd90*/  @P0 BRA `(.L_x_8445) ;  /* 0x0000000000240947 */ /* 0x000fea0003800000 */
[----:B------:R-:W-:Y:S02]  /*1dda0*/  ULDC UR4, c[0x0][0xac8] ;  /* 0x0002b20000047ab9 */ /* 0x000fe40000000800 */
[----:B------:R-:W-:Y:S02]  /*1ddb0*/  ISETP.GE.AND P2, PT, R16, UR4, PT ;  /* 0x0000000410007c0c */ /* 0x000fe4000bf46270 */
[----:B------:R-:W-:-:S11]  /*1ddc0*/  ISETP.GE.AND P3, PT, R2, UR4, PT ;  /* 0x0000000402007c0c */ /* 0x000fd6000bf66270 */
[-C--:B----4-:R-:W-:Y:S02]  /*1ddd0*/  @!P2 LEA R6, P0, R16, R14.reuse, 0x1 ;  /* 0x0000000e1006a211 */ /* 0x090fe400078008ff */
[----:B------:R-:W-:Y:S02]  /*1dde0*/  @!P3 LEA R14, P1, R2, R14, 0x1 ;  /* 0x0000000e020eb211 */ /* 0x000fe400078208ff */
[-C--:B--2---:R-:W-:Y:S02]  /*1ddf0*/  @!P2 LEA.HI.X R7, R16, R3.reuse, R17, 0x1, P0 ;  /* 0x000000031007a211 */ /* 0x084fe400000f0c11 */
[----:B------:R-:W-:-:S03]  /*1de00*/  @!P3 LEA.HI.X R15, R2, R3, R185, 0x1, P1 ;  /* 0x00000003020fb211 */ /* 0x000fc600008f0cb9 */
[----:B------:R2:W-:Y:S04]  /*1de10*/  @!P2 ST.E.128 desc[UR52][R6.64], RZ ;  /* 0x000000ff0600a985 */ /* 0x0005e8000c101d34 */
[----:B------:R2:W-:Y:S02]  /*1de20*/  @!P3 ST.E.128 desc[UR52][R14.64], RZ ;  /* 0x000000ff0e00b985 */ /* 0x0005e4000c101d34 */
.L_x_8445:
[----:B------:R-:W-:Y:S05]  /*1de30*/  BSYNC B1 ;  /* 0x0000000000017941 */ /* 0x000fea0003800000 */
.L_x_8444:
[----:B------:R-:W-:-:S03]  /*1de40*/  UMOV UR4, 0xffffffff ;  /* 0xffffffff00047882 */ /* 0x000fc60000000000 */
[----:B------:R-:W-:Y:S05]  /*1de50*/  BRA.DIV UR4, `(.L_x_8446) ;  /* 0x000000ae04c07947 */ /* 0x000fea000b800000 */
[----:B--2---:R2:W0:Y:S04]  /*1de60*/  SHFL.IDX PT, R3, R4, 0x1, 0x181f ;  /* 0x00381f0004037f89 */ /* 0x00442800000e0000 */
[----:B----4-:R2:W4:Y:S02]  /*1de70*/  SHFL.IDX PT, R14, R0, 0x1, 0x181f ;  /* 0x00381f00000e7f89 */ /* 0x01052400000e0000 */
.L_x_8723:
[----:B------:R-:W-:Y:S01]  /*1de80*/  VIADD R5, R200, 0x20 ;  /* 0x00000020c8057836 */ /* 0x000fe20000000000 */
        /* <DEDUP_REMOVED lines=8> */
[-C--:B0-----:R-:W-:Y:S02]  /*1df10*/  @!P2 LEA.HI.X R7, R16, R3.reuse, R17, 0x1, P0 ;  /* 0x000000031007a211 */ /* 0x081fe400000f0c11 */
[----:B------:R-:W-:-:S03]  /*1df20*/  @!P3 LEA.HI.X R15, R2, R3, R185, 0x1, P1 ;  /* 0x00000003020fb211 */ /* 0x000fc600008f0cb9 */
[----:B------:R0:W-:Y:S04]  /*1df30*/  @!P2 ST.E.128 desc[UR52][R6.64], RZ ;  /* 0x000000ff0600a985 */ /* 0x0001e8000c101d34 */
[----:B------:R0:W-:Y:S02]  /*1df40*/  @!P3 ST.E.128 desc[UR52][R14.64], RZ ;  /* 0x000000ff0e00b985 */ /* 0x0001e4000c101d34 */
.L_x_8448:
[----:B------:R-:W-:Y:S05]  /*1df50*/  BSYNC B1 ;  /* 0x0000000000017941 */ /* 0x000fea0003800000 */
.L_x_8447:
[----:B------:R-:W-:-:S03]  /*1df60*/  UMOV UR4, 0xffffffff ;  /* 0xffffffff00047882 */ /* 0x000fc60000000000 */
[----:B------:R-:W-:Y:S05]  /*1df70*/  BRA.DIV UR4, `(.L_x_8449) ;  /* 0x000000ae04c07947 */ /* 0x000fea000b800000 */
[----:B0-----:R0:W0:Y:S04]  /*1df80*/  SHFL.IDX PT, R3, R4, 0x2, 0x181f ;  /* 0x00581f0004037f89 */ /* 0x00102800000e0000 */
[----:B----4-:R4:W0:Y:S02]  /*1df90*/  SHFL.IDX PT, R14, R0, 0x2, 0x181f ;  /* 0x00581f00000e7f89 */ /* 0x01082400000e0000 */
.L_x_8727:
[----:B------:R-:W-:Y:S01]  /*1dfa0*/  VIADD R5, R200, 0x40 ;  /* 0x00000040c8057836 */ /* 0x000fe20000000000 */
[----:B------:R-:W-:Y:S04]  /*1dfb0*/  BSSY B1, `(.L_x_8450) ;  /* 0x000000c000017945 */ /* 0x000fe80003800000 */
[----:B------:R-:W-:-:S13]  /*1dfc0*/  ISETP.GE.AND P0, PT, R5, R20, PT ;  /* 0x000000140500720c */ /* 0x000fda0003f06270 */
[----:B------:R-:W-:Y:S05]  /*1dfd0*/  @P0 BRA `(.L_x_8451) ;  /* 0x0000000000240947 */ /* 0x000fea0003800000 */
[----:B------:R-:W-:Y:S02]  /*1dfe0*/  ULDC UR4, c[0x0][0xac8] ;  /* 0x0002b20000047ab9 */ /* 0x000fe40000000800 */
[----:B------:R-:W-:Y:S02]  /*1dff0*/  ISETP.GE.AND P2, PT, R16, UR4, PT ;  /* 0x0000000410007c0c */ /* 0x000fe4000bf46270 */
[----:B------:R-:W-:-:S11]  /*1e000*/  ISETP.GE.AND P3, PT, R2, UR4, PT ;  /* 0x0000000402007c0c */ /* 0x000fd6000bf66270 */
[-C--:B0-----:R-:W-:Y:S02]  /*1e010*/  @!P2 LEA R6, P0, R16, R14.reuse, 0x1 ;  /* 0x0000000e1006a211 */ /* 0x081fe400078008ff */
[----:B------:R-:W-:Y:S02]  /*1e020*/  @!P3 LEA R14, P1, R2, R14, 0x1 ;  /* 0x0000000e020eb211 */ /* 0x000fe400078208ff */
[-C--:B------:R-:W-:Y:S02]  /*1e030*/  @!P2 LEA.HI.X R7, R16, R3.reuse, R17, 0x1, P0 ;  /* 0x000000031007a211 */ /* 0x080fe400000f0c11 */
[----:B------:R-:W-:-:S03]  /*1e040*/  @!P3 LEA.HI.X R15, R2, R3, R185, 0x1, P1 ;  /* 0x00000003020fb211 */ /* 0x000fc600008f0cb9 */
[----:B------:R0:W-:Y:S04]  /*1e050*/  @!P2 ST.E.128 desc[UR52][R6.64], RZ ;  /* 0x000000ff0600a985 */ /* 0x0001e8000c101d34 */
[----:B------:R0:W-:Y:S02]  /*1e060*/  @!P3 ST.E.128 desc[UR52][R14.64], RZ ;  /* 0x000000ff0e00b985 */ /* 0x0001e4000c101d34 */
.L_x_8451:
[----:B------:R-:W-:Y:S05]  /*1e070*/  BSYNC B1 ;  /* 0x0000000000017941 */ /* 0x000fea0003800000 */
.L_x_8450:
[----:B------:R-:W-:-:S03]  /*1e080*/  UMOV UR4, 0xffffffff ;  /* 0xffffffff00047882 */ /* 0x000fc60000000000 */
[----:B------:R-:W-:Y:S05]  /*1e090*/  BRA.DIV UR4, `(.L_x_8452) ;  /* 0x000000ae04c07947 */ /* 0x000fea000b800000 */
[----:B0-----:R0:W0:Y:S04]  /*1e0a0*/  SHFL.IDX PT, R3, R4, 0x3, 0x181f ;  /* 0x00781f0004037f89 */ /* 0x00102800000e0000 */
[----:B------:R0:W0:Y:S02]  /*1e0b0*/  SHFL.IDX PT, R14, R0, 0x3, 0x181f ;  /* 0x00781f00000e7f89 */ /* 0x00002400000e0000 */
.L_x_8731:
[----:B012-4-:R-:W-:-:S05]  /*1e0c0*/  VIADD R0, R200, 0x60 ;  /* 0x00000060c8007836 */ /* 0x017fca0000000000 */
[----:B------:R-:W-:-:S13]  /*1e0d0*/  ISETP.GE.AND P0, PT, R0, R20, PT ;  /* 0x000000140000720c */ /* 0x000fda0003f06270 */
[----:B------:R-:W-:Y:S05]  /*1e0e0*/  @P0 BRA `(.L_x_8435) ;  /* 0x0000000000240947 */ /* 0x000fea0003800000 */
[----:B------:R-:W-:Y:S02]  /*1e0f0*/  ULDC UR4, c[0x0][0xac8] ;  /* 0x0002b20000047ab9 */ /* 0x000fe40000000800 */
[----:B------:R-:W-:Y:S02]  /*1e100*/  ISETP.GE.AND P2, PT, R16, UR4, PT ;  /* 0x0000000410007c0c */ /* 0x000fe4000bf46270 */
[----:B------:R-:W-:-:S11]  /*1e110*/  ISETP.GE.AND P3, PT, R2, UR4, PT ;  /* 0x0000000402007c0c */ /* 0x000fd6000bf66270 */
[-C--:B------:R-:W-:Y:S02]  /*1e120*/  @!P2 LEA R4, P0, R16, R14.reuse, 0x1 ;  /* 0x0000000e1004a211 */ /* 0x080fe400078008ff */
[----:B------:R-:W-:Y:S02]  /*1e130*/  @!P3 LEA R14, P1, R2, R14, 0x1 ;  /* 0x0000000e020eb211 */ /* 0x000fe400078208ff */
[-C--:B------:R-:W-:Y:S02]  /*1e140*/  @!P2 LEA.HI.X R5, R16, R3.reuse, R17, 0x1, P0 ;  /* 0x000000031005a211 */ /* 0x080fe400000f0c11 */
[----:B------:R-:W-:-:S03]  /*1e150*/  @!P3 LEA.HI.X R15, R2, R3, R185, 0x1, P1 ;  /* 0x00000003020fb211 */ /* 0x000fc600008f0cb9 */
[----:B------:R0:W-:Y:S04]  /*1e160*/  @!P2 ST.E.128 desc[UR52][R4.64], RZ ;  /* 0x000000ff0400a985 */ /* 0x0001e8000c101d34 */
[----:B------:R0:W-:Y:S02]  /*1e170*/  @!P3 ST.E.128 desc[UR52][R14.64], RZ ;  /* 0x000000ff0e00b985 */ /* 0x0001e4000c101d34 */
.L_x_8435:
[----:B------:R-:W-:Y:S05]  /*1e180*/  BSYNC B0 ;  /* 0x0000000000007941 */ /* 0x000fea0003800000 */
.L_x_8421:
[----:B------:R-:W-:Y:S02]  /*1e190*/  ULDC UR4, c[0x0][0xc3c] ;  /* 0x00030f0000047ab9 */ /* 0x000fe40000000800 */
[----:B---3--:R-:W-:-:S13]  /*1e1a0*/  ISETP.GE.AND P0, PT, R31, UR4, PT ;  /* 0x000000041f007c0c */ /* 0x008fda000bf06270 */
[----:B------:R-:W-:Y:S05]  /*1e1b0*/  @!P0 BRA `(.L_x_8453) ;  /* 0xfffffe3000288947 */ /* 0x000fea000383ffff */
[----:B------:R-:W-:Y:S05]  /*1e1c0*/  BRA `(.L_x_8156) ;  /* 0x0000007c00d47947 */ /* 0x000fea0003800000 */
.L_x_8154:
        /* <DEDUP_REMOVED lines=16> */
.L_x_8454:
        /* <DEDUP_REMOVED lines=43> */
.L_x_8458:
        /* <DEDUP_REMOVED lines=37> */
.L_x_8456:
        /* <DEDUP_REMOVED lines=13> */
.L_x_8459:
        /* <DEDUP_REMOVED lines=30> */
[----:B------:R-:W-:Y:S01]  /*1ea80*/  @P0 IADD3 R2, R2, 0x1, RZ ;  /* 0x0000000102020810 */ /* 0x000fe20007ffe0ff */
[----:B0-----:R-:W-:-:S04]  /*1ea90*/  IMAD.MOV R13, RZ, RZ, -R3 ;  /* 0x000000ffff0d7224 */ /* 0x001fc800078e0a03 */
[----:B------:R-:W-:Y:S01]  /*1eaa0*/  IMAD.MOV.U32 R10, RZ, RZ, R2 ;  /* 0x000000ffff0a7224 */ /* 0x000fe200078e0002 */
[----:B------:R-:W-:Y:S01]  /*1eab0*/  IABS R2, R9 ;  /* 0x0000000900027213 */ /* 0x000fe20000000000 */
[----:B------:R-:W-:Y:S02]  /*1eac0*/  IMAD R11, R13, R4, RZ ;  /* 0x000000040d0b7224 */ /* 0x000fe400078e02ff */
[----:B------:R-:W-:Y:S01]  /*1ead0*/  @!P2 IMAD.MOV R10, RZ, RZ, -R10 ;  /* 0x000000ffff0aa224 */ /* 0x000fe200078e0a0a */
[----:B------:R-:W-:Y:S01]  /*1eae0*/  @!P1 LOP3.LUT R10, RZ, R6, RZ, 0x33, !PT ;  /* 0x00000006ff0a9212 */ /* 0x000fe200078e33ff */
[----:B------:R-:W-:Y:S02]  /*1eaf0*/  IMAD.MOV R12, RZ, RZ, -R2 ;  /* 0x000000ffff0c7224 */ /* 0x000fe400078e0a02 */
        /* <DEDUP_REMOVED lines=24> */
.L_x_8460:
[----:B------:R-:W0:Y:S02]  /*1ec80*/  LDC.64 R2, c[0x0][0xc90] ;  /* 0x00032400ff027b82 */ /* 0x000e240000000a00 */
        /* <DEDUP_REMOVED lines=60> */
.L_x_8461:
[----:B------:R-:W-:-:S04]  /*1f050*/  LOP3.LUT R17, RZ, R2, RZ, 0x33, !PT ;  /* 0x00000002ff117212 */ /* 0x000fc800078e33ff */
[----:B------:R-:W-:Y:S01]  /*1f060*/  IADD3 R17, R6, R17, RZ ;  /* 0x0000001106117210 */ /* 0x000fe20007ffe0ff */
[----:B------:R-:W-:Y:S06]  /*1f070*/  BRA `(.L_x_8462) ;  /* 0x00000000000c7947 */ /* 0x000fec0003800000 */
.L_x_8457:
[----:B------:R-:W-:Y:S02]  /*1f080*/  IMAD.MOV.U32 R17, RZ, RZ, RZ ;  /* 0x000000ffff117224 */ /* 0x000fe400078e00ff */
[----:B------:R-:W-:Y:S02]  /*1f090*/  IMAD.U32 R16, RZ, RZ, UR6 ;  /* 0x00000006ff107e24 */ /* 0x000fe4000f8e00ff */
[----:B------:R-:W-:-:S07]  /*1f0a0*/  IMAD.MOV.U32 R18, RZ, RZ, RZ ;  /* 0x000000ffff127224 */ /* 0x000fce00078e00ff */
.L_x_8462:
[----:B------:R-:W-:-:S13]  /*1f0b0*/  ISETP.NE.AND P0, PT, R7, RZ, PT ;  /* 0x000000ff0700720c */ /* 0x000fda0003f05270 */
[----:B------:R-:W0:Y:S01]  /*1f0c0*/  @!P0 S2R R3, SR_CgaCtaId ;  /* 0x0000000000038919 */ /* 0x000e220000008800 */
[----:B------:R-:W-:-:S04]  /*1f0d0*/  @!P0 MOV R2, 0x400 ;  /* 0x0000040000028802 */ /* 0x000fc80000000f00 */
[----:B0-----:R-:W-:-:S05]  /*1f0e0*/  @!P0 LEA R2, R3, R2, 0x18 ;  /* 0x0000000203028211 */ /* 0x001fca00078ec0ff */
[----:B------:R1:W-:Y:S01]  /*1f0f0*/  @!P0 STS.128 [R2+0x288d0], R16 ;  /* 0x0288d01002008388 */ /* 0x0003e20000000c00 */
[----:B------:R-:W-:Y:S06]  /*1f100*/  BAR.ARV 0x5, 0x180 ;  /* 0x0146000000007b1d */ /* 0x000fec0000002000 */
.L_x_8455:
        /* <DEDUP_REMOVED lines=12> */
[C---:B------:R-:W-:Y:S01]  /*1f1d0*/  LOP3.LUT R3, R31.reuse, 0x1f8, RZ, 0xc0, !PT ;  /* 0x000001f81f037812 */ /* 0x040fe200078ec0ff */
[----:B------:R-:W-:Y:S01]  /*1f1e0*/  IMAD.SHL.U32 R35, R4, 0x8, RZ ;  /* 0x0000000804237824 */ /* 0x000fe200078e00ff */
[----:B------:R-:W-:Y:S01]  /*1f1f0*/  LOP3.LUT R31, R31, 0x38, RZ, 0xc0, !PT ;  /* 0x000000381f1f7812 */ /* 0x000fe200078ec0ff */
[----:B------:R-:W-:Y:S01]  /*1f200*/  IMAD.MOV.U32 R26, RZ, RZ, RZ ;  /* 0x000000ffff1a7224 */ /* 0x000fe200078e00ff */
[----:B-1----:R-:W-:Y:S01]  /*1f210*/  LOP3.LUT R2, R3, 0x38, R0, 0x78, !PT ;  /* 0x0000003803027812 */ /* 0x002fe200078e7800 */
[----:B------:R-:W-:Y:S01]  /*1f220*/  IMAD.SHL.U32 R0, R0, 0x10, RZ ;  /* 0x0000001000007824 */ /* 0x000fe200078e00ff */
[----:B------:R-:W-:Y:S01]  /*1f230*/  MOV R29, 0x1 ;  /* 0x00000001001d7802 */ /* 0x000fe20000000f00 */
[----:B------:R-:W-:Y:S01]  /*1f240*/  IMAD.MOV.U32 R24, RZ, RZ, RZ ;  /* 0x000000ffff187224 */ /* 0x000fe200078e00ff */
[----:B------:R-:W-:Y:S01]  /*1f250*/  LOP3.LUT R35, R2, 0x200, R35, 0xf8, !PT ;  /* 0x0000020002237812 */ /* 0x000fe200078ef823 */
[----:B------:R-:W-:Y:S01]  /*1f260*/  IMAD.MOV.U32 R28, RZ, RZ, 0x1 ;  /* 0x00000001ff1c7424 */ /* 0x000fe200078e00ff */
[----:B------:R-:W-:Y:S01]  /*1f270*/  SHF.R.U32.HI R2, RZ, 0x3, R4 ;  /* 0x00000003ff027819 */ /* 0x000fe20000011604 */
[----:B------:R-:W-:Y:S01]  /*1f280*/  ULOP3.LUT UR38, UR36, 0x2, URZ, 0xfc, !UPT ;  /* 0x0000000224267892 */ /* 0x000fe2000f8efc3f */
[----:B------:R-:W-:Y:S01]  /*1f290*/  LOP3.LUT R0, R0, 0x70, RZ, 0xc0, !PT ;  /* 0x0000007000007812 */ /* 0x000fe200078ec0ff */
[----:B------:R-:W-:Y:S01]  /*1f2a0*/  ULDC.64 UR40, c[0x0][0x198] ;  /* 0x0000660000287ab9 */ /* 0x000fe20000000a00 */
[----:B------:R-:W-:Y:S01]  /*1f2b0*/  LOP3.LUT R30, R31, 0x40, RZ, 0xfc, !PT ;  /* 0x000000401f1e7812 */ /* 0x000fe200078efcff */
[----:B------:R-:W-:Y:S01]  /*1f2c0*/  ULDC UR37, c[0x0][0xc] ;  /* 0x0000030000257ab9 */ /* 0x000fe20000000800 */
[----:B------:R-:W-:Y:S01]  /*1f2d0*/  LOP3.LUT R2, R2, R0, RZ, 0xfc, !PT ;  /* 0x0000000002027212 */ /* 0x000fe200078efcff */
[----:B0-----:R-:W-:-:S06]  /*1f2e0*/  ULEA UR4, UR5, UR4, 0x18 ;  /* 0x0000000405047291 */ /* 0x001fcc000f8ec03f */
[----:B------:R-:W-:-:S04]  /*1f2f0*/  IMAD.U32 R22, RZ, RZ, UR4 ;  /* 0x00000004ff167e24 */ /* 0x000fc8000f8e00ff */
[----:B------:R-:W-:-:S05]  /*1f300*/  IMAD R0, R35, 0x2, R22 ;  /* 0x0000000223007824 */ /* 0x000fca00078e0216 */
[----:B------:R2:W-:Y:S02]  /*1f310*/  STL [R1+0x8], R0 ;  /* 0x0000080001007387 */ /* 0x0005e40000100800 */
.L_x_8582:
[----:B------:R-:W-:Y:S05]  /*1f320*/  YIELD ;  /* 0x0000000000007946 */ /* 0x000fea0003800000 */
[----:B------:R-:W-:Y:S01]  /*1f330*/  ULDC.64 UR4, c[0x0][0xa28] ;  /* 0x00028a0000047ab9 */ /* 0x000fe20000000a00 */
[----:B------:R-:W-:Y:S01]  /*1f340*/  IMAD.MOV.U32 R10, RZ, RZ, RZ ;  /* 0x000000ffff0a7224 */ /* 0x000fe200078e00ff */
[----:B------:R-:W-:Y:S01]  /*1f350*/  ISETP.NE.U32.AND P0, PT, RZ, UR4, PT ;  /* 0x00000004ff007c0c */ /* 0x000fe2000bf05070 */
[----:B0-----:R-:W0:Y:S01]  /*1f360*/  LDC.64 R4, c[0x0][0xa00] ;  /* 0x00028000ff047b82 */ /* 0x001e220000000a00 */
[----:B------:R-:W-:Y:S01]  /*1f370*/  IMAD.MOV.U32 R8, RZ, RZ, RZ ;  /* 0x000000ffff087224 */ /* 0x000fe200078e00ff */
[----:B------:R-:W-:Y:S01]  /*1f380*/  ULDC.64 UR6, c[0x0][0xa10] ;  /* 0x0002840000067ab9 */ /* 0x000fe20000000a00 */
[----:B------:R-:W-:Y:S01]  /*1f390*/  ISETP.NE.AND.EX P0, PT, RZ, UR5, PT, P0 ;  /* 0x00000005ff007c0c */ /* 0x000fe2000bf05300 */
[----:B------:R-:W-:-:S12]  /*1f3a0*/  ULDC.64 UR4, c[0x0][0xa18] ;  /* 0x0002860000047ab9 */ /* 0x000fd80000000a00 */
[----:B-1----:R-:W1:Y:S02]  /*1f3b0*/  @P0 LDC.64 R2, c[0x0][0xa28] ;  /* 0x00028a00ff020b82 */ /* 0x002e640000000a00 */
[----:B-1----:R-:W-:-:S05]  /*1f3c0*/  @P0 IMAD.WIDE R2, R19, 0x4, R2 ;  /* 0x0000000413020825 */ /* 0x002fca00078e0202 */
[----:B------:R1:W3:Y:S01]  /*1f3d0*/  @P0 LDG.E R10, desc[UR52][R2.64] ;  /* 0x00000034020a0981 */ /* 0x0002e2000c1e1900 */
[----:B------:R-:W-:Y:S01]  /*1f3e0*/  ISETP.NE.U32.AND P0, PT, RZ, UR4, PT ;  /* 0x00000004ff007c0c */ /* 0x000fe2000bf05070 */
[----:B0-----:R-:W-:Y:S01]  /*1f3f0*/  IMAD.WIDE R4, R19, 0x4, R4 ;  /* 0x0000000413047825 */ /* 0x001fe200078e0204 */
[----:B------:R-:W-:Y:S02]  /*1f400*/  ISETP.NE.U32.AND P1, PT, RZ, UR6, PT ;  /* 0x00000006ff007c0c */ /* 0x000fe4000bf25070 */
[----:B------:R-:W-:Y:S01]  /*1f410*/  ISETP.NE.AND.EX P2, PT, RZ, UR5, PT, P0 ;  /* 0x00000005ff007c0c */ /* 0x000fe2000bf45300 */
[----:B------:R-:W-:Y:S01]  /*1f420*/  ULDC.64 UR4, c[0x0][0xa00] ;  /* 0x0002800000047ab9 */ /* 0x000fe20000000a00 */
[----:B------:R-:W-:Y:S01]  /*1f430*/  ISETP.NE.AND.EX P1, PT, RZ, UR7, PT, P1 ;  /* 0x00000007ff007c0c */ /* 0x000fe2000bf25310 */
[----:B--2---:R-:W-:Y:S01]  /*1f440*/  IMAD.MOV.U32 R0, RZ, RZ, RZ ;  /* 0x000000ffff007224 */ /* 0x004fe200078e00ff */
[----:B------:R-:W-:Y:S01]  /*1f450*/  ISETP.NE.U32.AND P0, PT, RZ, UR4, PT ;  /* 0x00000004ff007c0c */ /* 0x000fe2000bf05070 */
[----:B-1----:R-:W0:Y:S03]  /*1f460*/  LDC.64 R2, c[0x0][0xa10] ;  /* 0x00028400ff027b82 */ /* 0x002e260000000a00 */
[----:B------:R-:W-:-:S05]  /*1f470*/  ISETP.NE.AND.EX P0, PT, RZ, UR5, PT, P0 ;  /* 0x00000005ff007c0c */ /* 0x000fca000bf05300 */
[----:B------:R-:W1:Y:S08]  /*1f480*/  @P2 LDC.64 R6, c[0x0][0xa18] ;  /* 0x00028600ff062b82 */ /* 0x000e700000000a00 */
[----:B------:R-:W2:Y:S01]  /*1f490*/  @P0 LDG.E R8, desc[UR52][R4.64] ;  /* 0x0000003404080981 */ /* 0x000ea2000c1e1900 */
        /* <DEDUP_REMOVED lines=16> */
[----:B---3--:R0:W-:Y:S04]  /*1f5a0*/  STL [R1], R10 ;  /* 0x0000000a01007387 */ /* 0x0081e80000100800 */
[----:B--2---:R0:W-:Y:S01]  /*1f5b0*/  STL [R1+0xc], R8 ;  /* 0x00000c0801007387 */ /* 0x0041e20000100800 */
[----:B------:R-:W-:Y:S05]  /*1f5c0*/  @P2 BRA `(.L_x_8464) ;  /* 0x0000000000102947 */ /* 0x000fea0003800000 */
[----:B------:R-:W-:Y:S05]  /*1f5d0*/  @!P0 BRA `(.L_x_8464) ;  /* 0x00000000000c8947 */ /* 0x000fea0003800000 */
[----:B------:R-:W2:Y:S04]  /*1f5e0*/  LDG.E R6, desc[UR52][R4.64] ;  /* 0x0000003404067981 */ /* 0x000ea8000c1e1900 */
[----:B-----5:R-:W2:Y:S02]  /*1f5f0*/  LDG.E R33, desc[UR52][R4.64+0x4] ;  /* 0x0000043404217981 */ /* 0x020ea4000c1e1900 */
[----:B--2---:R-:W-:-:S07]  /*1f600*/  IMAD.IADD R33, R33, 0x1, -R6 ;  /* 0x0000000121217824 */ /* 0x004fce00078e0a06 */
.L_x_8464:
        /* <DEDUP_REMOVED lines=13> */
.L_x_8465:
        /* <DEDUP_REMOVED lines=9> */
.L_x_8466:
[----:B-1----:R-:W2:Y:S01]  /*1f770*/  @P1 LDG.E R5, desc[UR52][R2.64] ;  /* 0x0000003402051981 */ /* 0x002ea2000c1e1900 */
[----:B0-----:R-:W0:Y:S03]  /*1f780*/  LDC R8, c[0x0][0x448] ;  /* 0x00011200ff087b82 */ /* 0x001e260000000800 */
[----:B------:R1:W2:Y:S01]  /*1f790*/  @P1 LDG.E R4, desc[UR52][R2.64+0x4] ;  /* 0x0000043402041981 */ /* 0x0002a2000c1e1900 */
[----:B------:R-:W-:Y:S02]  /*1f7a0*/  IMAD.SHL.U32 R27, R17, 0x80, RZ ;  /* 0x00000080111b7824 */ /* 0x000fe400078e00ff */
[----:B-----5:R-:W-:Y:S02]  /*1f7b0*/  IMAD.IADD R9, R9, 0x1, -R10 ;  /* 0x0000000109097824 */ /* 0x020fe400078e0a0a */
[----:B------:R-:W-:Y:S01]  /*1f7c0*/  VIADD R11, R27, 0x7f ;  /* 0x0000007f1b0b7836 */ /* 0x000fe20000000000 */
[----:B-1----:R-:W1:Y:S01]  /*1f7d0*/  LDC.64 R2, c[0x0][0x9e0] ;  /* 0x00027800ff027b82 */ /* 0x002e620000000a00 */
[----:B0-----:R-:W-:-:S13]  /*1f7e0*/  ISETP.NE.AND P2, PT, R8, 0x1, PT ;  /* 0x000000010800780c */ /* 0x001fda0003f45270 */
[----:B------:R-:W0:Y:S01]  /*1f7f0*/  @P2 LDC R8, c[0x0][0x44c] ;  /* 0x00011300ff082b82 */ /* 0x000e220000000800 */
[----:B-1----:R-:W-:-:S07]  /*1f800*/  ISETP.GE.AND P3, PT, R3, 0x1, PT ;  /* 0x000000010300780c */ /* 0x002fce0003f66270 */
[----:B------:R-:W1:Y:S01]  /*1f810*/  @P2 LDC R13, c[0x0][0x450] ;  /* 0x00011400ff0d2b82 */ /* 0x000e620000000800 */
[----:B--2---:R-:W-:Y:S02]  /*1f820*/  @P1 IMAD.IADD R7, R4, 0x1, -R5 ;  /* 0x0000000104071824 */ /* 0x004fe400078e0a05 */
[----:B0-----:R-:W-:-:S03]  /*1f830*/  @P2 IMAD.HI.U32 R4, R11, R8, RZ ;  /* 0x000000080b042227 */ /* 0x001fc600078e00ff */
[----:B------:R-:W-:Y:S02]  /*1f840*/  IADD3 R36, R9, R7, RZ ;  /* 0x0000000709247210 */ /* 0x000fe40007ffe0ff */
[----:B-1----:R-:W-:Y:S02]  /*1f850*/  @P2 SHF.R.U32.HI R11, RZ, R13, R4 ;  /* 0x0000000dff0b2219 */ /* 0x002fe40000011604 */
[C---:B------:R-:W-:Y:S01]  /*1f860*/  IADD3 R10, R36.reuse, 0x1, -R33 ;  /* 0x00000001240a7810 */ /* 0x040fe20007ffe821 */
[----:B------:R-:W-:-:S04]  /*1f870*/  VIADD R4, R36, 0x7f ;  /* 0x0000007f24047836 */ /* 0x000fc80000000000 */
[----:B------:R-:W-:Y:S01]  /*1f880*/  IMAD.IADD R11, R10, 0x1, R11 ;  /* 0x000000010a0b7824 */ /* 0x000fe200078e020b */
[----:B------:R-:W-:-:S03]  /*1f890*/  SHF.R.S32.HI R5, RZ, 0x1f, R4 ;  /* 0x0000001fff057819 */ /* 0x000fc60000011404 */
[----:B------:R-:W-:Y:S01]  /*1f8a0*/  IMAD.IADD R2, R11, 0x1, R2 ;  /* 0x000000010b027824 */ /* 0x000fe200078e0202 */
[----:B------:R-:W-:-:S04]  /*1f8b0*/  LEA.HI R5, R5, R4, RZ, 0x7 ;  /* 0x0000000405057211 */ /* 0x000fc800078f38ff */
[----:B------:R-:W-:Y:S01]  /*1f8c0*/  SHF.R.S32.HI R17, RZ, 0x7, R5 ;  /* 0x00000007ff117819 */ /* 0x000fe20000011405 */
        /* <DEDUP_REMOVED lines=12> */
.L_x_8469:
[----:B------:R-:W-:-:S13]  /*1f990*/  ISETP.NE.AND P0, PT, R3, 0x1, PT ;  /* 0x000000010300780c */ /* 0x000fda0003f05270 */
[----:B------:R-:W0:Y:S02]  /*1f9a0*/  @P0 LDC.64 R4, c[0x0][0x9e8] ;  /* 0x00027a00ff040b82 */ /* 0x000e240000000a00 */
[----:B0-----:R-:W-:-:S05]  /*1f9b0*/  @P0 IMAD.HI.U32 R4, R8, R4, RZ ;  /* 0x0000000408040227 */ /* 0x001fca00078e00ff */
[----:B------:R-:W-:-:S07]  /*1f9c0*/  @P0 SHF.R.U32.HI R8, RZ, R5, R4 ;  /* 0x00000005ff080219 */ /* 0x000fce0000011604 */
.L_x_8470:
[----:B------:R-:W-:Y:S05]  /*1f9d0*/  BSYNC B0 ;  /* 0x0000000000007941 */ /* 0x000fea0003800000 */
.L_x_8468:
[----:B------:R-:W-:-:S05]  /*1f9e0*/  IMAD R5, R8, R3, R3 ;  /* 0x0000000308057224 */ /* 0x000fca00078e0203 */
[----:B------:R-:W-:-:S07]  /*1f9f0*/  VIMNMX R2, R2, R5, PT ;  /* 0x0000000502027248 */ /* 0x000fce0003fe0100 */
.L_x_8467:
[----:B------:R-:W0:Y:S01]  /*1fa00*/  @P2 LDC R4, c[0x0][0x44c] ;  /* 0x00011300ff042b82 */ /* 0x000e220000000800 */
[----:B------:R-:W-:Y:S01]  /*1fa10*/  VIADD R2, R2, 0x7f ;  /* 0x0000007f02027836 */ /* 0x000fe20000000000 */
[----:B------:R-:W-:Y:S01]  /*1fa20*/  ULDC UR4, c[0x0][0x9dc] ;  /* 0x0002770000047ab9 */ /* 0x000fe20000000800 */
[----:B------:R-:W-:Y:S02]  /*1fa30*/  IMAD.MOV.U32 R5, RZ, RZ, R27 ;  /* 0x000000ffff057224 */ /* 0x000fe400078e001b */
[----:B------:R-:W-:-:S03]  /*1fa40*/  IMAD.IADD R8, R36, 0x1, -R33 ;  /* 0x0000000124087824 */ /* 0x000fc600078e0a21 */
[----:B------:R-:W1:Y:S01]  /*1fa50*/  @P2 LDC R11, c[0x0][0x450] ;  /* 0x00011400ff0b2b82 */ /* 0x000e620000000800 */
[----:B0-----:R-:W-:-:S05]  /*1fa60*/  @P2 IMAD.HI.U32 R4, R27, R4, RZ ;  /* 0x000000041b042227 */ /* 0x001fca00078e00ff */
[----:B-1----:R-:W-:Y:S02]  /*1fa70*/  @P2 SHF.R.U32.HI R5, RZ, R11, R4 ;  /* 0x0000000bff052219 */ /* 0x002fe40000011604 */
[----:B------:R-:W-:Y:S02]  /*1fa80*/  SHF.R.S32.HI R11, RZ, 0x1f, R2 ;  /* 0x0000001fff0b7819 */ /* 0x000fe40000011402 */
[----:B------:R-:W-:Y:S02]  /*1fa90*/  IADD3 R12, R8, R5, RZ ;  /* 0x00000005080c7210 */ /* 0x000fe40007ffe0ff */
[----:B------:R-:W-:-:S04]  /*1faa0*/  LEA.HI R11, R11, R2, RZ, 0x7 ;  /* 0x000000020b0b7211 */ /* 0x000fc800078f38ff */
[----:B------:R-:W-:-:S04]  /*1fab0*/  SHF.R.S32.HI R2, RZ, 0x7, R11 ;  /* 0x00000007ff027819 */ /* 0x000fc8000001140b */
        /* <DEDUP_REMOVED lines=13> */
.L_x_8473:
[----:B------:R-:W-:-:S13]  /*1fb90*/  ISETP.NE.AND P0, PT, R3, 0x1, PT ;  /* 0x000000010300780c */ /* 0x000fda0003f05270 */
[----:B------:R-:W0:Y:S02]  /*1fba0*/  @P0 LDC.64 R4, c[0x0][0x9e8] ;  /* 0x00027a00ff040b82 */ /* 0x000e240000000a00 */
[----:B0-----:R-:W-:-:S05]  /*1fbb0*/  @P0 IMAD.HI.U32 R4, R12, R4, RZ ;  /* 0x000000040c040227 */ /* 0x001fca00078e00ff */
[----:B------:R-:W-:-:S07]  /*1fbc0*/  @P0 SHF.R.U32.HI R12, RZ, R5, R4 ;  /* 0x00000005ff0c0219 */ /* 0x000fce0000011604 */
.L_x_8474:
[----:B------:R-:W-:Y:S05]  /*1fbd0*/  BSYNC B0 ;  /* 0x0000000000007941 */ /* 0x000fea0003800000 */
.L_x_8472:
[----:B------:R-:W-:-:S05]  /*1fbe0*/  IMAD R3, R12, R3, RZ ;  /* 0x000000030c037224 */ /* 0x000fca00078e02ff */
[----:B------:R-:W-:-:S07]  /*1fbf0*/  VIMNMX R2, R2, R3, !PT ;  /* 0x0000000302027248 */ /* 0x000fce0007fe0100 */
.L_x_8471:
[----:B------:R-:W-:Y:S01]  /*1fc00*/  SHF.R.S32.HI R3, RZ, 0x1f, R2 ;  /* 0x0000001fff037819 */ /* 0x000fe20000011402 */
[----:B------:R-:W-:Y:S01]  /*1fc10*/  BSSY B0, `(.L_x_8475) ;  /* 0x0000027000007945 */ /* 0x000fe20003800000 */
[----:B------:R-:W-:Y:S02]  /*1fc20*/  LOP3.LUT R37, R6, 0xff, RZ, 0xc0, !PT ;  /* 0x000000ff06257812 */ /* 0x000fe400078ec0ff */
[----:B------:R-:W-:Y:S01]  /*1fc30*/  LEA.HI R3, R3, R2, RZ, 0x7 ;  /* 0x0000000203037211 */ /* 0x000fe200078f38ff */
[----:B------:R-:W-:Y:S01]  /*1fc40*/  IMAD.MOV.U32 R2, RZ, RZ, RZ ;  /* 0x000000ffff027224 */ /* 0x000fe200078e00ff */
        /* <DEDUP_REMOVED lines=35> */
.L_x_8476:
[----:B------:R-:W-:Y:S05]  /*1fe80*/  BSYNC B0 ;  /* 0x0000000000007941 */ /* 0x000fea0003800000 */
.L_x_8475:
[-C--:B------:R-:W-:Y:S01]  /*1fe90*/  IMAD R4, R37, R2.reuse, R4 ;  /* 0x0000000225047224 */ /* 0x080fe200078e0204 */
        /* <DEDUP_REMOVED lines=23> */
.L_x_8734:
[----:B-1----:R-:W-:Y:S02]  /*20010*/  ISETP.NE.AND P0, PT, R14, RZ, PT ;  /* 0x000000ff0e00720c */ /* 0x002fe40003f05270 */
[----:B------:R-:W-:-:S11]  /*20020*/  PLOP3.LUT P6, PT, PT, PT, PT, 0x8, 0x0 ;  /* 0x000000000000781c */ /* 0x000fd60003fce170 */
[----:B------:R-:W-:Y:S05]  /*20030*/  @P0 BRA `(.L_x_8480) ;  /* 0x00000000000c0947 */ /* 0x000fea0003800000 */
[----:B------:R-:W-:-:S03]  /*20040*/  UMOV UR4, 0xffffffff ;  /* 0xffffffff00047882 */ /* 0x000fc60000000000 */
[----:B------:R-:W-:Y:S05]  /*20050*/  BRA.DIV UR4, `(.L_x_8481) ;  /* 0x00000092044c7947 */ /* 0x000fea000b800000 */
[----:B------:R-:W-:-:S13]  /*20060*/  ELECT P6, URZ, PT ;  /* 0x00000000003f782f */ /* 0x000fda00038c0000 */
.L_x_8480:
        /* <DEDUP_REMOVED lines=9> */
.L_x_8737:
[----:B------:R-:W-:Y:S05]  /*20100*/  BSYNC B1 ;  /* 0x0000000000017941 */ /* 0x000fea0003800000 */
.L_x_8482:
[----:B------:R-:W-:Y:S04]  /*20110*/  BSSY B1, `(.L_x_8484) ;  /* 0x000006e000017945 */ /* 0x000fe80003800000 */
[----:B------:R-:W-:Y:S05]  /*20120*/  @!P6 BRA `(.L_x_8485) ;  /* 0x0000000400b0e947 */ /* 0x000fea0003800000 */
[----:B0-----:R-:W-:Y:S01]  /*20130*/  IMAD R3, R26, 0x8, R22 ;  /* 0x000000081a037824 */ /* 0x001fe200078e0216 */
[----:B------:R-:W-:Y:S01]  /*20140*/  SHF.L.U32 R7, R29, 0x1f, RZ ;  /* 0x0000001f1d077819 */ /* 0x000fe200000006ff */
[----:B------:R-:W0:Y:S01]  /*20150*/  S2R R9, SR_TID.X ;  /* 0x0000000000097919 */ /* 0x000e220000002100 */
[----:B------:R-:W-:Y:S02]  /*20160*/  BSSY B2, `(.L_x_8486) ;  /* 0x0000005000027945 */ /* 0x000fe40003800000 */
[----:B------:R-:W1:Y:S01]  /*20170*/  SYNCS.PHASECHK.TRANS64.TRYWAIT P0, [R3+URZ+0x288a0], R7 ;  /* 0x0288a007030075a7 */ /* 0x000e62000800017f */
[----:B0-----:R-:W-:-:S04]  /*20180*/  LOP3.LUT R9, R9, 0x7f, RZ, 0xc0, !PT ;  /* 0x0000007f09097812 */ /* 0x001fc800078ec0ff */
[----:B------:R-:W-:Y:S01]  /*20190*/  ISETP.NE.AND P1, PT, R9, RZ, PT ;  /* 0x000000ff0900720c */ /* 0x000fe20003f25270 */
[----:B-1----:R-:W-:-:S12]  /*201a0*/  @!P0 BRA `(.L_x_8487) ;  /* 0x00000090002c8947 */ /* 0x002fd80003800000 */
.L_x_8738:
[----:B------:R-:W-:Y:S05]  /*201b0*/  BSYNC B2 ;  /* 0x0000000000027941 */ /* 0x000fea0003800000 */
.L_x_8486:
        /* <DEDUP_REMOVED lines=9> */
.L_x_8489:
[----:B------:R-:W-:Y:S05]  /*20250*/  BSYNC B2 ;  /* 0x0000000000027941 */ /* 0x000fea0003800000 */
.L_x_8488:
[----:B------:R-:W-:Y:S01]  /*20260*/  IMAD.MOV.U32 R20, RZ, RZ, RZ ;  /* 0x000000ffff147224 */ /* 0x000fe200078e00ff */
[----:B------:R-:W-:Y:S01]  /*20270*/  UIADD3 UR4, UP0, UR40, 0x570, URZ ;  /* 0x0000057028047890 */ /* 0x000fe2000ff1e03f */
[----:B------:R-:W-:Y:S01]  /*20280*/  IMAD R11, R26, 0x8000, R22 ;  /* 0x000080001a0b7824 */ /* 0x000fe200078e0216 */
[----:B------:R-:W-:Y:S01]  /*20290*/  PLOP3.LUT P0, PT, PT, PT, PT, 0x80, 0x0 ;  /* 0x000000000000781c */ /* 0x000fe20003f0f070 */
[----:B------:R-:W-:Y:S01]  /*202a0*/  IMAD R9, R2, 0x80, R0 ;  /* 0x0000008002097824 */ /* 0x000fe200078e0200 */
[----:B------:R-:W-:Y:S01]  /*202b0*/  R2UR UR10, R20 ;  /* 0x00000000140a72ca */ /* 0x000fe200000e0000 */
[----:B------:R-:W-:Y:S01]  /*202c0*/  IMAD.SHL.U32 R12, R26, 0x4000, RZ ;  /* 0x000040001a0c7824 */ /* 0x000fe200078e00ff */
[----:B------:R-:W-:Y:S01]  /*202d0*/  IADD3 R14, R11, 0x18400, RZ ;  /* 0x000184000b0e7810 */ /* 0x000fe20007ffe0ff */
[----:B------:R-:W-:Y:S01]  /*202e0*/  VIADD R9, R9, 0xffffff80 ;  /* 0xffffff8009097836 */ /* 0x000fe20000000000 */
[----:B------:R-:W-:Y:S01]  /*202f0*/  UIADD3.X UR5, URZ, UR41, URZ, UP0, !UPT ;  /* 0x000000293f057290 */ /* 0x000fe200087fe43f */
[----:B------:R-:W-:Y:S01]  /*20300*/  VIADD R13, R3, 0x28890 ;  /* 0x00028890030d7836 */ /* 0x000fe20000000000 */
[----:B------:R-:W-:Y:S01]  /*20310*/  UMOV UR6, 0x0 ;  /* 0x0000000000067882 */ /* 0x000fe20000000000 */
[----:B------:R-:W-:-:S09]  /*20320*/  UMOV UR7, 0x12f00000 ;  /* 0x12f0000000077882 */ /* 0x000fd20000000000 */
.L_x_8490:
        /* <DEDUP_REMOVED lines=16> */
.L_x_8491:
        /* <DEDUP_REMOVED lines=13> */
.L_x_8739:
[----:B------:R-:W-:Y:S05]  /*20500*/  BSYNC B2 ;  /* 0x0000000000027941 */ /* 0x000fea0003800000 */
.L_x_8492:
[----:B------:R-:W-:Y:S01]  /*20510*/  BSSY B2, `(.L_x_8494) ;  /* 0x000000b000027945 */ /* 0x000fe20003800000 */
[----:B------:R-:W-:Y:S02]  /*20520*/  IMAD.MOV.U32 R14, RZ, RZ, 0x0 ;  /* 0x00000000ff0e7424 */ /* 0x000fe400078e00ff */
[----:B------:R-:W-:Y:S01]  /*20530*/  IMAD.MOV.U32 R15, RZ, RZ, 0x12f00000 ;  /* 0x12f00000ff0f7424 */ /* 0x000fe200078e00ff */
[----:B------:R-:W-:Y:S06]  /*20540*/  @P1 BRA `(.L_x_8495) ;  /* 0x00000000001c1947 */ /* 0x000fec0003800000 */
[----:B------:R-:W2:Y:S01]  /*20550*/  S2R R11, SR_TID.X ;  /* 0x00000000000b7919 */ /* 0x000ea20000002100 */
[----:B01----:R-:W-:-:S04]  /*20560*/  IMAD.MOV.U32 R7, RZ, RZ, 0x8000 ;  /* 0x00008000ff077424 */ /* 0x003fc800078e00ff */
[----:B------:R3:W-:Y:S01]  /*20570*/  SYNCS.ARRIVE.TRANS64 RZ, [R3+URZ+0x288b0], R7 ;  /* 0x0288b00703ff79a7 */ /* 0x0007e2000800003f */
[----:B--2---:R-:W-:-:S04]  /*20580*/  LOP3.LUT R11, R11, 0x1f, RZ, 0xc0, !PT ;  /* 0x0000001f0b0b7812 */ /* 0x004fc800078ec0ff */
[----:B------:R-:W-:-:S13]  /*20590*/  ISETP.NE.AND P0, PT, R11, RZ, PT ;  /* 0x000000ff0b00720c */ /* 0x000fda0003f05270 */
[----:B---3--:R-:W-:Y:S05]  /*205a0*/  @!P0 BRA `(.L_x_8495) ;  /* 0x0000000000048947 */ /* 0x008fea0003800000 */
[----:B------:R-:W-:Y:S01]  /*205b0*/  BPT.TRAP 0x1 ;  /* 0x000000040000795c */ /* 0x000fe20000300000 */
.L_x_8495:
[----:B------:R-:W-:Y:S05]  /*205c0*/  BSYNC B2 ;  /* 0x0000000000027941 */ /* 0x000fea0003800000 */
.L_x_8494:
[----:B------:R-:W-:Y:S01]  /*205d0*/  R2UR UR10, R20 ;  /* 0x00000000140a72ca */ /* 0x000fe200000e0000 */
[----:B------:R-:W-:Y:S01]  /*205e0*/  IMAD R12, R12, 0x2, R22 ;  /* 0x000000020c0c7824 */ /* 0x000fe200078e0216 */
[----:B------:R-:W-:Y:S01]  /*205f0*/  R2UR UR6, R14 ;  /* 0x000000000e0672ca */ /* 0x000fe200000e0000 */
[----:B------:R-:W-:Y:S01]  /*20600*/  UIADD3 UR4, UP0, UR40, 0x670, URZ ;  /* 0x0000067028047890 */ /* 0x000fe2000ff1e03f */
[----:B------:R-:W-:Y:S01]  /*20610*/  R2UR UR7, R15 ;  /* 0x000000000f0772ca */ /* 0x000fe200000e0000 */
[----:B01----:R-:W-:Y:S01]  /*20620*/  VIADD R3, R3, 0x288b0 ;  /* 0x000288b003037836 */ /* 0x003fe20000000000 */
[----:B------:R-:W-:Y:S01]  /*20630*/  PLOP3.LUT P0, PT, PT, PT, PT, 0x80, 0x0 ;  /* 0x000000000000781c */ /* 0x000fe20003f0f070 */
[----:B------:R-:W-:Y:S01]  /*20640*/  VIADD R7, R12, 0x400 ;  /* 0x000004000c077836 */ /* 0x000fe20000000000 */
[----:B------:R-:W-:-:S12]  /*20650*/  UIADD3.X UR5, URZ, UR41, URZ, UP0, !UPT ;  /* 0x000000293f057290 */ /* 0x000fd800087fe43f */
.L_x_8496:
        /* <DEDUP_REMOVED lines=15> */
.L_x_8497:
        /* <DEDUP_REMOVED lines=10> */
.L_x_8485:
[----:B------:R-:W-:Y:S05]  /*207f0*/  BSYNC B1 ;  /* 0x0000000000017941 */ /* 0x000fea0003800000 */
.L_x_8484:
        /* <DEDUP_REMOVED lines=9> */
.L_x_8512:
[----:B------:R-:W-:Y:S05]  /*20890*/  YIELD ;  /* 0x0000000000007946 */ /* 0x000fea0003800000 */
[----:B------:R-:W-:Y:S04]  /*208a0*/  BSSY B1, `(.L_x_8498) ;  /* 0x000006b000017945 */ /* 0x000fe80003800000 */
[----:B------:R-:W-:Y:S05]  /*208b0*/  @!P6 BRA `(.L_x_8499) ;  /* 0x0000000400a4e947 */ /* 0x000fea0003800000 */
[----:B------:R-:W-:Y:S01]  /*208c0*/  IMAD R11, R26, 0x8, R22 ;  /* 0x000000081a0b7824 */ /* 0x000fe200078e0216 */
[----:B------:R-:W-:Y:S01]  /*208d0*/  SHF.L.U32 R2, R29, 0x1f, RZ ;  /* 0x0000001f1d027819 */ /* 0x000fe200000006ff */
[----:B0-----:R-:W0:Y:S01]  /*208e0*/  S2R R3, SR_TID.X ;  /* 0x0000000000037919 */ /* 0x001e220000002100 */
[----:B------:R-:W-:Y:S02]  /*208f0*/  BSSY B2, `(.L_x_8500) ;  /* 0x0000005000027945 */ /* 0x000fe40003800000 */
[----:B------:R-:W1:Y:S01]  /*20900*/  SYNCS.PHASECHK.TRANS64.TRYWAIT P1, [R11+URZ+0x288a0], R2 ;  /* 0x0288a0020b0075a7 */ /* 0x000e62000802017f */
[----:B0-----:R-:W-:-:S04]  /*20910*/  LOP3.LUT R3, R3, 0x7f, RZ, 0xc0, !PT ;  /* 0x0000007f03037812 */ /* 0x001fc800078ec0ff */
[----:B------:R-:W-:Y:S01]  /*20920*/  ISETP.NE.AND P2, PT, R3, RZ, PT ;  /* 0x000000ff0300720c */ /* 0x000fe20003f45270 */
[----:B-1----:R-:W-:-:S12]  /*20930*/  @!P1 BRA `(.L_x_8501) ;  /* 0x0000008800709947 */ /* 0x002fd80003800000 */
.L_x_8740:
[----:B------:R-:W-:Y:S05]  /*20940*/  BSYNC B2 ;  /* 0x0000000000027941 */ /* 0x000fea0003800000 */
.L_x_8500:
        /* <DEDUP_REMOVED lines=9> */
.L_x_8503:
[----:B------:R-:W-:Y:S05]  /*209e0*/  BSYNC B2 ;  /* 0x0000000000027941 */ /* 0x000fea0003800000 */
.L_x_8502:
        /* <DEDUP_REMOVED lines=11> */
.L_x_8504:
        /* <DEDUP_REMOVED lines=16> */
.L_x_8505:
        /* <DEDUP_REMOVED lines=13> */
.L_x_8741:
[----:B------:R-:W-:Y:S05]  /*20c70*/  BSYNC B2 ;  /* 0x0000000000027941 */ /* 0x000fea0003800000 */
.L_x_8506:
[----:B------:R-:W-:Y:S01]  /*20c80*/  BSSY B2, `(.L_x_8508) ;  /* 0x000000b000027945 */ /* 0x000fe20003800000 */
[----:B01----:R-:W-:Y:S02]  /*20c90*/  IMAD.MOV.U32 R2, RZ, RZ, 0x0 ;  /* 0x00000000ff027424 */ /* 0x003fe400078e00ff */
[----:B------:R-:W-:Y:S01]  /*20ca0*/  IMAD.MOV.U32 R3, RZ, RZ, 0x12f00000 ;  /* 0x12f00000ff037424 */ /* 0x000fe200078e00ff */
        /* <DEDUP_REMOVED lines=8> */
.L_x_8509:
[----:B------:R-:W-:Y:S05]  /*20d30*/  BSYNC B2 ;  /* 0x0000000000027941 */ /* 0x000fea0003800000 */
.L_x_8508:
        /* <DEDUP_REMOVED lines=8> */
.L_x_8510:
        /* <DEDUP_REMOVED lines=15> */
.L_x_8511:
        /* <DEDUP_REMOVED lines=10> */
.L_x_8499:
[----:B------:R-:W-:Y:S05]  /*20f50*/  BSYNC B1 ;  /* 0x0000000000017941 */ /* 0x000fea0003800000 */
.L_x_8498:
[C---:B------:R-:W-:Y:S01]  /*20f60*/  ISETP.GT.AND P2, PT, R12.reuse, R5, PT ;  /* 0x000000050c00720c */ /* 0x040fe20003f44270 */
[----:B------:R-:W-:Y:S01]  /*20f70*/  VIADD R12, R12, 0xffffffff ;  /* 0xffffffff0c0c7836 */ /* 0x000fe20000000000 */
[----:B------:R-:W-:-:S04]  /*20f80*/  IADD3 R26, R26, 0x1, RZ ;  /* 0x000000011a1a7810 */ /* 0x000fc80007ffe0ff */
[----:B------:R-:W-:-:S04]  /*20f90*/  ISETP.NE.AND P1, PT, R26, 0x2, PT ;  /* 0x000000021a00780c */ /* 0x000fc80003f25270 */
[----:B------:R-:W-:Y:S02]  /*20fa0*/  SEL R2, RZ, 0x1, P1 ;  /* 0x00000001ff027807 */ /* 0x000fe40000800000 */
[----:B------:R-:W-:Y:S02]  /*20fb0*/  SEL R26, R26, RZ, P1 ;  /* 0x000000ff1a1a7207 */ /* 0x000fe40000800000 */
[----:B------:R-:W-:Y:S01]  /*20fc0*/  LOP3.LUT R29, R29, R2, RZ, 0x3c, !PT ;  /* 0x000000021d1d7212 */ /* 0x000fe200078e3cff */
[----:B------:R-:W-:Y:S06]  /*20fd0*/  @P2 BRA `(.L_x_8512) ;  /* 0xfffffff8002c2947 */ /* 0x000fec000383ffff */
.L_x_8478:
[----:B------:R-:W-:Y:S05]  /*20fe0*/  BSYNC B0 ;  /* 0x0000000000007941 */ /* 0x000fea0003800000 */
.L_x_8477:
[----:B------:R-:W1:Y:S01]  /*20ff0*/  LDC R0, c[0x0][0x448] ;  /* 0x00011200ff007b82 */ /* 0x000e620000000800 */
[----:B------:R-:W-:Y:S01]  /*21000*/  VIADD R5, R27, 0x7f ;  /* 0x0000007f1b057836 */ /* 0x000fe20000000000 */
[----:B------:R-:W-:Y:S06]  /*21010*/  @!P0 WARPSYNC.ALL ;  /* 0x0000000000008948 */ /* 0x000fec0003800000 */
[----:B0-----:R-:W0:Y:S08]  /*21020*/  LDC.64 R2, c[0x0][0x9e0] ;  /* 0x00027800ff027b82 */ /* 0x001e300000000a00 */
[----:B------:R-:W-:Y:S01]  /*21030*/  @!P0 BAR.SYNC.DEFER_BLOCKING 0xc, 0x180 ;  /* 0x0306000000008b1d */ /* 0x000fe20000010000 */
[----:B-1----:R-:W-:-:S02]  /*21040*/  ISETP.NE.AND P1, PT, R0, 0x1, PT ;  /* 0x000000010000780c */ /* 0x002fc40003f25270 */
[----:B0-----:R-:W-:-:S11]  /*21050*/  ISETP.GE.AND P2, PT, R3, 0x1, PT ;  /* 0x000000010300780c */ /* 0x001fd60003f46270 */
[----:B------:R-:W0:Y:S08]  /*21060*/  @P1 LDC R0, c[0x0][0x44c] ;  /* 0x00011300ff001b82 */ /* 0x000e300000000800 */
[----:B------:R-:W1:Y:S01]  /*21070*/  @P1 LDC R7, c[0x0][0x450] ;  /* 0x00011400ff071b82 */ /* 0x000e620000000800 */
[----:B0-----:R-:W-:-:S05]  /*21080*/  @P1 IMAD.HI.U32 R0, R5, R0, RZ ;  /* 0x0000000005001227 */ /* 0x001fca00078e00ff */
        /* <DEDUP_REMOVED lines=15> */
.L_x_8515:
[----:B------:R-:W-:-:S13]  /*21180*/  ISETP.NE.AND P0, PT, R3, 0x1, PT ;  /* 0x000000010300780c */ /* 0x000fda0003f05270 */
[----:B------:R-:W0:Y:S02]  /*21190*/  @P0 LDC.64 R4, c[0x0][0x9e8] ;  /* 0x00027a00ff040b82 */ /* 0x000e240000000a00 */
[----:B0-----:R-:W-:-:S05]  /*211a0*/  @P0 IMAD.HI.U32 R4, R0, R4, RZ ;  /* 0x0000000400040227 */ /* 0x001fca00078e00ff */
[----:B------:R-:W-:-:S07]  /*211b0*/  @P0 SHF.R.U32.HI R0, RZ, R5, R4 ;  /* 0x00000005ff000219 */ /* 0x000fce0000011604 */
.L_x_8516:
[----:B------:R-:W-:Y:S05]  /*211c0*/  BSYNC B0 ;  /* 0x0000000000007941 */ /* 0x000fea0003800000 */
.L_x_8514:
[----:B------:R-:W-:-:S05]  /*211d0*/  IMAD R5, R0, R3, R3 ;  /* 0x0000000300057224 */ /* 0x000fca00078e0203 */
[----:B------:R-:W-:-:S07]  /*211e0*/  VIMNMX R2, R2, R5, PT ;  /* 0x0000000502027248 */ /* 0x000fce0003fe0100 */
.L_x_8513:
[----:B------:R-:W0:Y:S01]  /*211f0*/  @P1 LDC R4, c[0x0][0x44c] ;  /* 0x00011300ff041b82 */ /* 0x000e220000000800 */
[----:B------:R-:W-:Y:S01]  /*21200*/  VIADD R2, R2, 0x7f ;  /* 0x0000007f02027836 */ /* 0x000fe20000000000 */
[----:B------:R-:W-:Y:S01]  /*21210*/  ULDC UR4, c[0x0][0x9dc] ;  /* 0x0002770000047ab9 */ /* 0x000fe20000000800 */
[----:B------:R-:W-:-:S03]  /*21220*/  IMAD.MOV.U32 R7, RZ, RZ, R27 ;  /* 0x000000ffff077224 */ /* 0x000fc600078e001b */
[----:B------:R-:W-:Y:S02]  /*21230*/  SHF.R.S32.HI R5, RZ, 0x1f, R2 ;  /* 0x0000001fff057819 */ /* 0x000fe40000011402 */
[----:B------:R-:W1:Y:S02]  /*21240*/  @P1 LDC R0, c[0x0][0x450] ;  /* 0x00011400ff001b82 */ /* 0x000e640000000800 */
[----:B------:R-:W-:Y:S01]  /*21250*/  LEA.HI R5, R5, R2, RZ, 0x7 ;  /* 0x0000000205057211 */ /* 0x000fe200078f38ff */
[----:B0-----:R-:W-:-:S05]  /*21260*/  @P1 IMAD.HI.U32 R9, R27, R4, RZ ;  /* 0x000000041b091227 */ /* 0x001fca00078e00ff */
[----:B-1----:R-:W-:Y:S02]  /*21270*/  @P1 SHF.R.U32.HI R7, RZ, R0, R9 ;  /* 0x00000000ff071219 */ /* 0x002fe40000011609 */
[----:B------:R-:W-:Y:S02]  /*21280*/  SHF.R.S32.HI R0, RZ, 0x7, R5 ;  /* 0x00000007ff007819 */ /* 0x000fe40000011405 */
[----:B------:R-:W-:Y:S02]  /*21290*/  IADD3 R8, R8, R7, RZ ;  /* 0x0000000708087210 */ /* 0x000fe40007ffe0ff */
        /* <DEDUP_REMOVED lines=13> */
.L_x_8519:
[----:B------:R-:W-:-:S13]  /*21370*/  ISETP.NE.AND P0, PT, R3, 0x1, PT ;  /* 0x000000010300780c */ /* 0x000fda0003f05270 */
[----:B------:R-:W0:Y:S02]  /*21380*/  @P0 LDC.64 R4, c[0x0][0x9e8] ;  /* 0x00027a00ff040b82 */ /* 0x000e240000000a00 */
[----:B0-----:R-:W-:-:S05]  /*21390*/  @P0 IMAD.HI.U32 R4, R8, R4, RZ ;  /* 0x0000000408040227 */ /* 0x001fca00078e00ff */
[----:B------:R-:W-:-:S07]  /*213a0*/  @P0 SHF.R.U32.HI R8, RZ, R5, R4 ;  /* 0x00000005ff080219 */ /* 0x000fce0000011604 */
.L_x_8520:
[----:B------:R-:W-:Y:S05]  /*213b0*/  BSYNC B0 ;  /* 0x0000000000007941 */ /* 0x000fea0003800000 */
.L_x_8518:
[----:B------:R-:W-:-:S05]  /*213c0*/  IMAD R3, R8, R3, RZ ;  /* 0x0000000308037224 */ /* 0x000fca00078e02ff */
[----:B------:R-:W-:-:S07]  /*213d0*/  VIMNMX R0, R0, R3, !PT ;  /* 0x0000000300007248 */ /* 0x000fce0007fe0100 */
.L_x_8517:
[----:B------:R-:W-:Y:S01]  /*213e0*/  ISETP.NE.AND P1, PT, R6, RZ, PT ;  /* 0x000000ff0600720c */ /* 0x000fe20003f25270 */
[----:B------:R-:W-:Y:S01]  /*213f0*/  BSSY B0, `(.L_x_8521) ;  /* 0x0000023000007945 */ /* 0x000fe20003800000 */
[----:B------:R-:W-:Y:S01]  /*21400*/  SHF.R.S32.HI R3, RZ, 0x1f, R0 ;  /* 0x0000001fff037819 */ /* 0x000fe20000011400 */
[----:B------:R-:W-:-:S03]  /*21410*/  IMAD.MOV.U32 R2, RZ, RZ, RZ ;  /* 0x000000ffff027224 */ /* 0x000fc600078e00ff */
[----:B------:R-:W-:-:S04]  /*21420*/  LEA.HI R3, R3, R0, RZ, 0x7 ;  /* 0x0000000003037211 */ /* 0x000fc800078f38ff */
[----:B------:R-:W-:-:S03]  /*21430*/  SHF.R.S32.HI R0, RZ, 0x7, R3 ;  /* 0x00000007ff007819 */ /* 0x000fc60000011403 */
[----:B------:R-:W0:Y:S01]  /*21440*/  @!P1 LDC R6, c[0x0][0x9f0] ;  /* 0x00027c00ff069b82 */ /* 0x000e220000000800 */
[----:B------:R-:W-:-:S04]  /*21450*/  VIMNMX R0, RZ, R0, !PT ;  /* 0x00000000ff007248 */ /* 0x000fc80007fe0100 */
[----:B------:R-:W-:-:S13]  /*21460*/  ISETP.GT.AND P0, PT, R17, R0, PT ;  /* 0x000000001100720c */ /* 0x000fda0003f04270 */
[----:B------:R-:W-:Y:S05]  /*21470*/  @!P0 BRA `(.L_x_8522) ;  /* 0x0000000000688947 */ /* 0x000fea0003800000 */
[-C--:B0-----:R-:W-:Y:S01]  /*21480*/  IABS R4, R6.reuse ;  /* 0x0000000600047213 */ /* 0x081fe20000000000 */
[----:B------:R-:W-:Y:S01]  /*21490*/  IMAD.MOV.U32 R2, RZ, RZ, RZ ;  /* 0x000000ffff027224 */ /* 0x000fe200078e00ff */
        /* <DEDUP_REMOVED lines=24> */
.L_x_8522:
[----:B------:R-:W-:Y:S05]  /*21620*/  BSYNC B0 ;  /* 0x0000000000007941 */ /* 0x000fea0003800000 */
.L_x_8521:
[-C--:B------:R-:W-:Y:S01]  /*21630*/  IMAD R37, R37, R2.reuse, R0 ;  /* 0x0000000225257224 */ /* 0x080fe200078e0200 */
        /* <DEDUP_REMOVED lines=22> */
.L_x_8524:
        /* <DEDUP_REMOVED lines=20> */
.L_x_8527:
[----:B------:R-:W-:Y:S05]  /*218e0*/  BSYNC B6 ;  /* 0x0000000000067941 */ /* 0x000fea0003800000 */
.L_x_8526:
        /* <DEDUP_REMOVED lines=20> */
.L_x_8530:
        /* <DEDUP_REMOVED lines=15> */
.L_x_8529:
[----:B------:R-:W-:Y:S05]  /*21b20*/  BSYNC B6 ;  /* 0x0000000000067941 */ /* 0x000fea0003800000 */
.L_x_8528:
[----:B------:R-:W-:Y:S01]  /*21b30*/  ULDC.64 UR4, c[0x0][0x9f8] ;  /* 0x00027e0000047ab9 */ /* 0x000fe20000000a00 */
[----:B------:R-:W2:Y:S01]  /*21b40*/  LDL R17, [R1] ;  /* 0x0000000001117983 */ /* 0x000ea20000100800 */
[----:B------:R-:W-:Y:S01]  /*21b50*/  ISETP.NE.U32.AND P0, PT, RZ, UR4, PT ;  /* 0x00000004ff007c0c */ /* 0x000fe2000bf05070 */
[----:B------:R-:W-:Y:S01]  /*21b60*/  IMAD.MOV.U32 R34, RZ, RZ, R19 ;  /* 0x000000ffff227224 */ /* 0x000fe200078e0013 */
[----:B------:R-:W1:Y:S01]  /*21b70*/  LDC R0, c[0x0][0x430] ;  /* 0x00010c00ff007b82 */ /* 0x000e620000000800 */
[----:B------:R-:W3:Y:S01]  /*21b80*/  S2R R21, SR_TID.X ;  /* 0x0000000000157919 */ /* 0x000ee20000002100 */
[----:B------:R-:W-:Y:S01]  /*21b90*/  ISETP.NE.AND.EX P0, PT, RZ, UR5, PT, P0 ;  /* 0x00000005ff007c0c */ /* 0x000fe2000bf05300 */
[----:B------:R-:W4:Y:S01]  /*21ba0*/  S2R R20, SR_TID.X ;  /* 0x0000000000147919 */ /* 0x000f220000002100 */
[----:B------:R-:W-:Y:S01]  /*21bb0*/  VIADD R25, R23, 0xffffffff ;  /* 0xffffffff17197836 */ /* 0x000fe20000000000 */
[----:B------:R-:W-:-:S10]  /*21bc0*/  ULDC UR4, c[0x0][0x2f4] ;  /* 0x0000bd0000047ab9 */ /* 0x000fd40000000800 */
[----:B------:R-:W0:Y:S02]  /*21bd0*/  @P0 LDC.64 R2, c[0x0][0x9f8] ;  /* 0x00027e00ff020b82 */ /* 0x000e240000000a00 */
[----:B0-----:R-:W-:-:S05]  /*21be0*/  @P0 IMAD.WIDE R2, R19, 0x4, R2 ;  /* 0x0000000413020825 */ /* 0x001fca00078e0202 */
[----:B------:R0:W2:Y:S01]  /*21bf0*/  @P0 LDG.E R34, desc[UR52][R2.64] ;  /* 0x0000003402220981 */ /* 0x0000a2000c1e1900 */
[----:B-1----:R-:W-:Y:S01]  /*21c00*/  ISETP.NE.AND P1, PT, R0, 0x1, PT ;  /* 0x000000010000780c */ /* 0x002fe20003f25270 */
[----:B---3--:R-:W-:Y:S01]  /*21c10*/  IMAD.SHL.U32 R21, R21, 0x10, RZ ;  /* 0x0000001015157824 */ /* 0x008fe200078e00ff */
[----:B----4-:R-:W-:Y:S01]  /*21c20*/  LOP3.LUT R20, R20, 0x7f, RZ, 0xc0, !PT ;  /* 0x0000007f14147812 */ /* 0x010fe200078ec0ff */
[----:B------:R-:W-:-:S03]  /*21c30*/  IMAD.SHL.U32 R8, R25, 0x80, RZ ;  /* 0x0000008019087824 */ /* 0x000fc600078e00ff */
[----:B------:R-:W-:Y:S02]  /*21c40*/  SHF.R.U32.HI R20, RZ, 0x3, R20 ;  /* 0x00000003ff147819 */ /* 0x000fe40000011614 */
[----:B------:R-:W-:-:S04]  /*21c50*/  LOP3.LUT R21, R21, 0x70, RZ, 0xc0, !PT ;  /* 0x0000007015157812 */ /* 0x000fc800078ec0ff */
[----:B------:R-:W-:Y:S01]  /*21c60*/  LOP3.LUT R5, R8, R20, R21, 0xfe, !PT ;  /* 0x0000001408057212 */ /* 0x000fe200078efe15 */
[----:B------:R-:W1:Y:S03]  /*21c70*/  @P1 LDC R6, c[0x0][0x434] ;  /* 0x00010d00ff061b82 */ /* 0x000e660000000800 */
[----:B------:R-:W-:-:S05]  /*21c80*/  ISETP.GE.AND P0, PT, R5, R36, PT ;  /* 0x000000240500720c */ /* 0x000fca0003f06270 */
[----:B------:R-:W3:Y:S08]  /*21c90*/  @P1 LDC R7, c[0x0][0x438] ;  /* 0x00010e00ff071b82 */ /* 0x000ef00000000800 */
[----:B0-----:R-:W0:Y:S01]  /*21ca0*/  @!P0 LDC.64 R2, c[0x0][0x428] ;  /* 0x00010a00ff028b82 */ /* 0x001e220000000a00 */
[----:B------:R-:W-:Y:S01]  /*21cb0*/  LOP3.LUT R32, R32, 0xfffffffb, RZ, 0xc0, !PT ;  /* 0xfffffffb20207812 */ /* 0x000fe200078ec0ff */
[----:B------:R-:W-:Y:S01]  /*21cc0*/  UMOV UR5, 0xffffffff ;  /* 0xffffffff00057882 */ /* 0x000fe20000000000 */
[----:B--2---:R-:W-:-:S05]  /*21cd0*/  IADD3 R5, R5, R17, RZ ;  /* 0x0000001105057210 */ /* 0x004fca0007ffe0ff */
[----:B-1----:R-:W-:-:S04]  /*21ce0*/  @P1 IMAD.HI.U32 R6, R5, R6, RZ ;  /* 0x0000000605061227 */ /* 0x002fc800078e00ff */
[----:B------:R-:W-:Y:S01]  /*21cf0*/  IMAD.MOV.U32 R4, RZ, RZ, R5 ;  /* 0x000000ffff047224 */ /* 0x000fe200078e0005 */
[----:B---3--:R-:W-:-:S05]  /*21d00*/  @P1 SHF.R.U32.HI R4, RZ, R7, R6 ;  /* 0x00000007ff041219 */ /* 0x008fca0000011606 */
        /* <DEDUP_REMOVED lines=8> */
[----:B------:R-:W1:Y:S01]  /*21d90*/  @!P0 LDC.64 R2, c[0x0][0x418] ;  /* 0x00010600ff028b82 */ /* 0x000e620000000a00 */
[----:B------:R-:W-:Y:S02]  /*21da0*/  IMAD.U32 R6, RZ, RZ, UR38 ;  /* 0x00000026ff067e24 */ /* 0x000fe4000f8e00ff */
[----:B------:R-:W-:-:S03]  /*21db0*/  @!P0 IMAD.IADD R5, R5, 0x1, R7 ;  /* 0x0000000105058824 */ /* 0x000fc600078e0207 */
[----:B------:R-:W-:Y:S02]  /*21dc0*/  ISETP.NE.AND P2, PT, R6, 0x3, PT ;  /* 0x000000030600780c */ /* 0x000fe40003f45270 */
[----:B-1----:R-:W-:-:S04]  /*21dd0*/  @!P0 LEA R2, P1, R4, R2, 0x2 ;  /* 0x0000000204028211 */ /* 0x002fc800078210ff */
        /* <DEDUP_REMOVED lines=11> */
.L_x_8744:
[----:B------:R-:W-:Y:S05]  /*21e90*/  @!P2 BRA `(.L_x_8532) ;  /* 0x000000000004a947 */ /* 0x000fea0003800000 */
[----:B------:R-:W-:Y:S01]  /*21ea0*/  BPT.TRAP 0x1 ;  /* 0x000000040000795c */ /* 0x000fe20000300000 */
.L_x_8532:
        /* <DEDUP_REMOVED lines=23> */
.L_x_8745:
[----:B------:R-:W-:Y:S05]  /*22020*/  BSYNC B0 ;  /* 0x0000000000007941 */ /* 0x000fea0003800000 */
.L_x_8533:
        /* <DEDUP_REMOVED lines=27> */
[----:B------:R-:W-:-:S03]  /*221e0*/  @P0 IMAD R8, R5, 0x2, R22 ;  /* 0x0000000205080824 */ /* 0x000fc600078e0216 */
        /* <DEDUP_REMOVED lines=77> */
.L_x_8763:
[----:B------:R-:W-:-:S13]  /*226c0*/  ISETP.GE.AND P0, PT, R6, 0x71, PT ;  /* 0x000000710600780c */ /* 0x000fda0003f06270 */
[----:B-1----:R-:W-:Y:S02]  /*226d0*/  @P0 LEA R2, P1, R31, R2, 0x1 ;  /* 0x000000021f020211 */ /* 0x002fe400078208ff */
[----:B------:R-:W-:-:S03]  /*226e0*/  @P0 LEA R5, R5, R22, 0x1 ;  /* 0x0000001605050211 */ /* 0x000fc600078e08ff */
        /* <DEDUP_REMOVED lines=8> */
.L_x_8536:
        /* <DEDUP_REMOVED lines=11> */
.L_x_8537:
[----:B-1----:R1:W5:Y:S01]  /*22820*/  LDL.LU R3, [R1+0xc] ;  /* 0x00000c0001037983 */ /* 0x0023620000300800 */
[----:B------:R1:W-:Y:S02]  /*22830*/  SYNCS.ARRIVE.TRANS64.A1T0 RZ, [R7+URZ+0x28830], RZ ;  /* 0x028830ff07ff79a7 */ /* 0x0003e4000810003f */
[----:B------:R-:W-:Y:S05]  /*22840*/  WARPSYNC.ALL ;  /* 0x0000000000007948 */ /* 0x000fea0003800000 */
[----:B------:R-:W-:Y:S01]  /*22850*/  ULDC.64 UR4, c[0x0][0x298] ;  /* 0x0000a60000047ab9 */ /* 0x000fe20000000a00 */
[----:B------:R-:W-:Y:S01]  /*22860*/  VIADD R2, R22, 0x10400 ;  /* 0x0001040016027836 */ /* 0x000fe20000000000 */
[----:B------:R-:W-:Y:S01]  /*22870*/  ULDC.64 UR6, c[0x0][0xa00] ;  /* 0x0002800000067ab9 */ /* 0x000fe20000000a00 */
[----:B------:R-:W-:Y:S01]  /*22880*/  BSSY B6, `(.L_x_8538) ;  /* 0x0000022000067945 */ /* 0x000fe20003800000 */
[----:B------:R-:W-:Y:S01]  /*22890*/  BAR.SYNC.DEFER_BLOCKING 0x8, 0x180 ;  /* 0x0206000000007b1d */ /* 0x000fe20000010000 */
[----:B------:R-:W-:-:S02]  /*228a0*/  ISETP.NE.U32.AND P0, PT, RZ, UR6, PT ;  /* 0x00000006ff007c0c */ /* 0x000fc4000bf05070 */
[----:B------:R-:W-:Y:S02]  /*228b0*/  LOP3.LUT P1, RZ, R2, 0x3ff, RZ, 0xc0, !PT ;  /* 0x000003ff02ff7812 */ /* 0x000fe4000782c0ff */
[----:B------:R-:W-:Y:S02]  /*228c0*/  ISETP.NE.AND.EX P0, PT, RZ, UR7, PT, P0 ;  /* 0x00000007ff007c0c */ /* 0x000fe4000bf05300 */
[----:B-----5:R-:W-:Y:S01]  /*228d0*/  SHF.R.S32.HI R0, RZ, 0x1f, R3 ;  /* 0x0000001fff007819 */ /* 0x020fe20000011403 */
[----:B0-----:R-:W-:-:S04]  /*228e0*/  IMAD.WIDE.U32 R4, R3, UR4, RZ ;  /* 0x0000000403047c25 */ /* 0x001fc8000f8e00ff */
[----:B------:R-:W-:Y:S01]  /*228f0*/  IMAD R0, R0, UR4, RZ ;  /* 0x0000000400007c24 */ /* 0x000fe2000f8e02ff */
[----:B------:R0:W-:Y:S03]  /*22900*/  STL.64 [R1+0x10], R4 ;  /* 0x0000100401007387 */ /* 0x0001e60000100a00 */
[----:B------:R-:W-:Y:S01]  /*22910*/  IMAD R2, R3, UR5, R0 ;  /* 0x0000000503027c24 */ /* 0x000fe2000f8e0200 */
[----:B------:R-:W-:-:S03]  /*22920*/  SHF.R.S32.HI R0, RZ, 0x1f, R19 ;  /* 0x0000001fff007819 */ /* 0x000fc60000011413 */
[----:B------:R-:W-:Y:S01]  /*22930*/  IMAD.IADD R3, R5, 0x1, R2 ;  /* 0x0000000105037824 */ /* 0x000fe200078e0202 */
[----:B------:R-:W-:Y:S02]  /*22940*/  SEL R2, R0, RZ, !P0 ;  /* 0x000000ff00027207 */ /* 0x000fe40004000000 */
[----:B------:R-:W-:Y:S02]  /*22950*/  SEL R0, R19, RZ, !P0 ;  /* 0x000000ff13007207 */ /* 0x000fe40004000000 */
[----:B------:R0:W-:Y:S04]  /*22960*/  STL [R1+0x20], R3 ;  /* 0x0000200301007387 */ /* 0x0001e80000100800 */
        /* <DEDUP_REMOVED lines=12> */
[----:B-1----:R-:W-:-:S02]  /*22a30*/  IMAD.U32 R7, RZ, RZ, UR7 ;  /* 0x00000007ff077e24 */ /* 0x002fc4000f8e00ff */
[----:B------:R-:W-:Y:S02]  /*22a40*/  IMAD.U32 R10, RZ, RZ, UR8 ;  /* 0x00000008ff0a7e24 */ /* 0x000fe4000f8e00ff */
[----:B------:R-:W-:Y:S02]  /*22a50*/  IMAD.MOV.U32 R8, RZ, RZ, 0x70 ;  /* 0x00000070ff087424 */ /* 0x000fe400078e00ff */
[----:B------:R-:W-:Y:S02]  /*22a60*/  IMAD.MOV.U32 R12, RZ, RZ, 0x1 ;  /* 0x00000001ff0c7424 */ /* 0x000fe400078e00ff */
[----:B------:R-:W-:-:S07]  /*22a70*/  IMAD.MOV.U32 R13, RZ, RZ, RZ ;  /* 0x000000ffff0d7224 */ /* 0x000fce00078e00ff */
[----:B------:R-:W-:-:S07]  /*22a80*/  LEPC R20, `(.L_x_8539) ;  /* 0x000000001014794e */ /* 0x000fce0000000000 */
[----:B0-----:R-:W-:Y:S05]  /*22a90*/  CALL.ABS.NOINC R2 ;  /* 0x0000000002007343 */ /* 0x001fea0003c00000 */
.L_x_8539:
[----:B------:R-:W-:Y:S05]  /*22aa0*/  BSYNC B6 ;  /* 0x0000000000067941 */ /* 0x000fea0003800000 */
.L_x_8538:
[----:B------:R-:W2:Y:S01]  /*22ab0*/  LDL.LU R20, [R1+0x20] ;  /* 0x0000200001147983 */ /* 0x000ea20000300800 */
[----:B------:R-:W-:Y:S01]  /*22ac0*/  ULDC.64 UR4, c[0x0][0x2d8] ;  /* 0x0000b60000047ab9 */ /* 0x000fe20000000a00 */
[----:B------:R-:W3:Y:S01]  /*22ad0*/  LDC R6, c[0x0][0x448] ;  /* 0x00011200ff067b82 */ /* 0x000ee20000000800 */
[----:B------:R-:W-:Y:S01]  /*22ae0*/  ULDC.64 UR6, c[0x0][0x280] ;  /* 0x0000a00000067ab9 */ /* 0x000fe20000000a00 */
[----:B0-----:R-:W2:Y:S04]  /*22af0*/  LDL.LU.64 R2, [R1+0x10] ;  /* 0x0000100001027983 */ /* 0x001ea80000300a00 */
[----:B------:R-:W4:Y:S04]  /*22b00*/  LDL.LU R0, [R1+0x24] ;  /* 0x0000240001007983 */ /* 0x000f280000300800 */
[----:B------:R-:W4:Y:S04]  /*22b10*/  LDL.LU R21, [R1+0xc] ;  /* 0x00000c0001157983 */ /* 0x000f280000300800 */
[----:B------:R0:W5:Y:S01]  /*22b20*/  LDL R8, [R1+0x8] ;  /* 0x0000080001087983 */ /* 0x0001620000100800 */
[----:B---3--:R-:W-:-:S13]  /*22b30*/  ISETP.NE.AND P0, PT, R6, 0x1, PT ;  /* 0x000000010600780c */ /* 0x008fda0003f05270 */
[----:B-1----:R-:W1:Y:S01]  /*22b40*/  @P0 LDC R7, c[0x0][0x44c] ;  /* 0x00011300ff070b82 */ /* 0x002e620000000800 */
[----:B--2---:R-:W-:Y:S02]  /*22b50*/  IMAD.MOV.U32 R3, RZ, RZ, R20 ;  /* 0x000000ffff037224 */ /* 0x004fe400078e0014 */
[----:B------:R-:W2:Y:S01]  /*22b60*/  S2R R20, SR_TID.X ;  /* 0x0000000000147919 */ /* 0x000ea20000002100 */
[----:B------:R-:W-:-:S04]  /*22b70*/  IMAD.WIDE.U32 R2, R18, UR4, R2 ;  /* 0x0000000412027c25 */ /* 0x000fc8000f8e0002 */
[----:B------:R-:W-:Y:S01]  /*22b80*/  IMAD R3, R18, UR5, R3 ;  /* 0x0000000512037c24 */ /* 0x000fe2000f8e0203 */
[----:B------:R-:W-:Y:S02]  /*22b90*/  ULDC.64 UR4, c[0x0][0x2e0] ;  /* 0x0000b80000047ab9 */ /* 0x000fe40000000a00 */
[----:B----4-:R-:W-:Y:S02]  /*22ba0*/  IMAD R0, R0, UR4, RZ ;  /* 0x0000000400007c24 */ /* 0x010fe4000f8e02ff */
[----:B------:R-:W-:-:S04]  /*22bb0*/  IMAD.WIDE.U32 R2, R21, UR4, R2 ;  /* 0x0000000415027c25 */ /* 0x000fc8000f8e0002 */
[----:B------:R-:W-:Y:S01]  /*22bc0*/  IMAD R0, R21, UR5, R0 ;  /* 0x0000000515007c24 */ /* 0x000fe2000f8e0200 */
[----:B------:R-:W-:Y:S01]  /*22bd0*/  ULDC.64 UR4, c[0x0][0x2d0] ;  /* 0x0000b40000047ab9 */ /* 0x000fe20000000a00 */
[----:B------:R-:W3:Y:S02]  /*22be0*/  S2R R21, SR_TID.X ;  /* 0x0000000000157919 */ /* 0x000ee40000002100 */
[----:B------:R-:W-:Y:S02]  /*22bf0*/  IMAD.IADD R3, R3, 0x1, R0 ;  /* 0x0000000103037824 */ /* 0x000fe400078e0200 */
[----:B------:R-:W4:Y:S01]  /*22c00*/  @P0 LDC R0, c[0x0][0x450] ;  /* 0x00011400ff000b82 */ /* 0x000f220000000800 */
[----:B--2---:R-:W-:-:S04]  /*22c10*/  LOP3.LUT R20, R20, 0x7f, RZ, 0xc0, !PT ;  /* 0x0000007f14147812 */ /* 0x004fc800078ec0ff */
[----:B------:R-:W-:Y:S01]  /*22c20*/  SHF.R.U32.HI R20, RZ, 0x3, R20 ;  /* 0x00000003ff147819 */ /* 0x000fe20000011614 */
[----:B---3--:R-:W-:-:S05]  /*22c30*/  IMAD.SHL.U32 R21, R21, 0x10, RZ ;  /* 0x0000001015157824 */ /* 0x008fca00078e00ff */
[----:B------:R-:W-:-:S04]  /*22c40*/  LOP3.LUT R21, R21, 0x70, RZ, 0xc0, !PT ;  /* 0x0000007015157812 */ /* 0x000fc800078ec0ff */
[----:B------:R-:W-:-:S05]  /*22c50*/  LOP3.LUT R20, R20, R21, RZ, 0xfc, !PT ;  /* 0x0000001514147212 */ /* 0x000fca00078efcff */
[----:B------:R-:W-:-:S04]  /*22c60*/  IMAD.IADD R5, R20, 0x1, R27 ;  /* 0x0000000114057824 */ /* 0x000fc800078e021b */
[----:B-1----:R-:W-:-:S04]  /*22c70*/  @P0 IMAD.HI.U32 R7, R5, R7, RZ ;  /* 0x0000000705070227 */ /* 0x002fc800078e00ff */
[----:B------:R-:W-:Y:S01]  /*22c80*/  IMAD.MOV.U32 R4, RZ, RZ, R5 ;  /* 0x000000ffff047224 */ /* 0x000fe200078e0005 */
[----:B----4-:R-:W-:Y:S01]  /*22c90*/  @P0 SHF.R.U32.HI R4, RZ, R0, R7 ;  /* 0x00000000ff040219 */ /* 0x010fe20000011607 */
[----:B------:R-:W1:Y:S03]  /*22ca0*/  S2R R20, SR_TID.X ;  /* 0x0000000000147919 */ /* 0x000e660000002100 */
[----:B------:R-:W-:-:S05]  /*22cb0*/  IADD3 R0, -R4, RZ, RZ ;  /* 0x000000ff04007210 */ /* 0x000fca0007ffe1ff */
        /* <DEDUP_REMOVED lines=17> */
[----:B-1----:R-:W-:Y:S02]  /*22dd0*/  LOP3.LUT R20, R20, 0x7f, RZ, 0xc0, !PT ;  /* 0x0000007f14147812 */ /* 0x002fe400078ec0ff */
[----:B------:R-:W-:Y:S02]  /*22de0*/  LEA.HI.X R4, R2, UR7, R3, 0x1, P2 ;  /* 0x0000000702047c11 */ /* 0x000fe400090f0c03 */
        /* <DEDUP_REMOVED lines=23> */
[----:B------:R1:W-:Y:S01]  /*22f60*/  @!P3 LDGSTS.E.BYPASS.LTC128B.128 [R8+0x14c00], desc[UR52][R2.64+0x80], !P1 ;  /* 0x14c000800208bfae */ /* 0x0003e2000c901d74 */
[----:B------:R-:W-:Y:S01]  /*22f70*/  ISETP.GE.AND P3, PT, R6, R33, PT ;  /* 0x000000210600720c */ /* 0x000fe20003f66270 */
[----:B------:R-:W-:Y:S02]  /*22f80*/  VIADD R6, R27, 0x30 ;  /* 0x000000301b067836 */ /* 0x000fe40000000000 */
        /* <DEDUP_REMOVED lines=41> */
[----:B------:R-:W0:Y:S03]  /*23220*/  SHFL.IDX PT, R4, R4, 0x7, 0x181f ;  /* 0x00f81f0004047f89 */ /* 0x000e2600000e0000 */
[----:B-1----:R-:W-:Y:S01]  /*23230*/  @!P3 IADD3.X R5, RZ, R2, RZ, P2, !PT ;  /* 0x00000002ff05b210 */ /* 0x002fe200017fe4ff */
[----:B------:R-:W-:-:S02]  /*23240*/  @!P3 IMAD.MOV.U32 R2, RZ, RZ, R14 ;  /* 0x000000ffff02b224 */ /* 0x000fc400078e000e */
[----:B------:R1:W2:Y:S02]  /*23250*/  SHFL.IDX PT, R14, R0, 0x7, 0x181f ;  /* 0x00f81f00000e7f89 */ /* 0x0002a400000e0000 */
[----:B------:R-:W-:-:S05]  /*23260*/  @!P3 IMAD.MOV.U32 R3, RZ, RZ, R5 ;  /* 0x000000ffff03b224 */ /* 0x000fca00078e0005 */
[----:B------:R1:W-:Y:S04]  /*23270*/  @!P3 LDGSTS.E.BYPASS.LTC128B.128 [R8+0x13400], desc[UR52][R2.64], !P0 ;  /* 0x134000000208bfae */ /* 0x0003e8000c101d74 */
[----:B0-----:R1:W-:Y:S02]  /*23280*/  @!P3 LDGSTS.E.BYPASS.LTC128B.128 [R8+0x17400], desc[UR52][R2.64+0x80], !P1 ;  /* 0x174000800208bfae */ /* 0x0013e4000c901d74 */
.L_x_8780:
        /* <DEDUP_REMOVED lines=11> */
.L_x_8542:
[----:B------:R-:W-:Y:S05]  /*23340*/  BSYNC B0 ;  /* 0x0000000000007941 */ /* 0x000fea0003800000 */
.L_x_8541:
[----:B------:R-:W-:Y:S01]  /*23350*/  NOP ;  /* 0x0000000000007918 */ /* 0x000fe20000000000 */
[----:B------:R-:W-:-:S13]  /*23360*/  PLOP3.LUT P0, PT, PT, PT, PT, 0x80, 0x0 ;  /* 0x000000000000781c */ /* 0x000fda0003f0f070 */
.L_x_8543:
        /* <DEDUP_REMOVED lines=21> */
.L_x_8781:
[----:B------:R-:W-:Y:S05]  /*234c0*/  BSYNC B0 ;  /* 0x0000000000007941 */ /* 0x000fea0003800000 */
.L_x_8544:
        /* <DEDUP_REMOVED lines=8> */
.L_x_8560:
[----:B------:R-:W3:Y:S01]  /*23550*/  LDL R7, [R1] ;  /* 0x0000000001077983 */ /* 0x000ee20000100800 */
[----:B------:R-:W1:Y:S03]  /*23560*/  LDC R0, c[0x0][0x430] ;  /* 0x00010c00ff007b82 */ /* 0x000e660000000800 */
[----:B------:R-:W4:Y:S01]  /*23570*/  LDL R5, [R1+0x4] ;  /* 0x0000040001057983 */ /* 0x000f220000100800 */
[----:B------:R-:W-:Y:S05]  /*23580*/  YIELD ;  /* 0x0000000000007946 */ /* 0x000fea0003800000 */
[----:B------:R-:W5:Y:S01]  /*23590*/  S2R R2, SR_TID.X ;  /* 0x0000000000027919 */ /* 0x000f620000002100 */
[----:B------:R-:W-:Y:S01]  /*235a0*/  ULDC.64 UR4, c[0x0][0x428] ;  /* 0x00010a0000047ab9 */ /* 0x000fe20000000a00 */
[----:B------:R-:W2:Y:S01]  /*235b0*/  S2R R4, SR_TID.X ;  /* 0x0000000000047919 */ /* 0x000ea20000002100 */
[----:B-1----:R-:W-:-:S13]  /*235c0*/  ISETP.NE.AND P0, PT, R0, 0x1, PT ;  /* 0x000000010000780c */ /* 0x002fda0003f05270 */
[----:B0-----:R-:W0:Y:S01]  /*235d0*/  @P0 LDC R3, c[0x0][0x434] ;  /* 0x00010d00ff030b82 */ /* 0x001e220000000800 */
[----:B-----5:R-:W-:-:S07]  /*235e0*/  LOP3.LUT R2, R2, 0x7f, RZ, 0xc0, !PT ;  /* 0x0000007f02027812 */ /* 0x020fce00078ec0ff */
[----:B------:R-:W1:Y:S01]  /*235f0*/  @P0 LDC R8, c[0x0][0x438] ;  /* 0x00010e00ff080b82 */ /* 0x000e620000000800 */
[----:B------:R-:W-:Y:S01]  /*23600*/  SHF.R.U32.HI R2, RZ, 0x3, R2 ;  /* 0x00000003ff027819 */ /* 0x000fe20000011602 */
[----:B--2---:R-:W-:-:S04]  /*23610*/  IMAD.SHL.U32 R4, R4, 0x10, RZ ;  /* 0x0000001004047824 */ /* 0x004fc800078e00ff */
[----:B------:R-:W-:Y:S01]  /*23620*/  IMAD R2, R6, 0x80, R2 ;  /* 0x0000008006027824 */ /* 0x000fe200078e0202 */
[----:B------:R-:W-:-:S04]  /*23630*/  LOP3.LUT R4, R4, 0x70, RZ, 0xc0, !PT ;  /* 0x0000007004047812 */ /* 0x000fc800078ec0ff */
[----:B---3--:R-:W-:Y:S01]  /*23640*/  IADD3 R4, R4, R2, R7 ;  /* 0x0000000204047210 */ /* 0x008fe20007ffe007 */
[----:B----4-:R-:W-:-:S04]  /*23650*/  IMAD R5, R5, UR4, RZ ;  /* 0x0000000405057c24 */ /* 0x010fc8000f8e02ff */
[----:B0-----:R-:W-:-:S04]  /*23660*/  @P0 IMAD.HI.U32 R3, R4, R3, RZ ;  /* 0x0000000304030227 */ /* 0x001fc800078e00ff */
[----:B------:R-:W-:Y:S01]  /*23670*/  IMAD.MOV.U32 R2, RZ, RZ, R4 ;  /* 0x000000ffff027224 */ /* 0x000fe200078e0004 */
[----:B-1----:R-:W-:Y:S01]  /*23680*/  @P0 SHF.R.U32.HI R2, RZ, R8, R3 ;  /* 0x00000008ff020219 */ /* 0x002fe20000011603 */
[----:B------:R-:W-:-:S04]  /*23690*/  IMAD R5, R34, UR5, R5 ;  /* 0x0000000522057c24 */ /* 0x000fc8000f8e0205 */
[----:B------:R-:W-:-:S04]  /*236a0*/  IMAD.MOV R3, RZ, RZ, -R2 ;  /* 0x000000ffff037224 */ /* 0x000fc800078e0a02 */
[----:B------:R-:W-:Y:S01]  /*236b0*/  IMAD R0, R0, R3, R4 ;  /* 0x0000000300007224 */ /* 0x000fe200078e0204 */
[----:B------:R-:W-:-:S03]  /*236c0*/  SHF.R.S32.HI R3, RZ, 0x1f, R2 ;  /* 0x0000001fff037819 */ /* 0x000fc60000011402 */
[----:B------:R-:W-:Y:S01]  /*236d0*/  IMAD.WIDE.U32 R2, R34, UR4, R2 ;  /* 0x0000000422027c25 */ /* 0x000fe2000f8e0002 */
[----:B------:R-:W-:-:S03]  /*236e0*/  ULDC.64 UR4, c[0x0][0x418] ;  /* 0x0001060000047ab9 */ /* 0x000fc60000000a00 */
[----:B------:R-:W-:Y:S01]  /*236f0*/  IMAD.IADD R3, R5, 0x1, R3 ;  /* 0x0000000105037824 */ /* 0x000fe200078e0203 */
[----:B------:R-:W-:-:S04]  /*23700*/  LEA R4, P0, R2, UR4, 0x2 ;  /* 0x0000000402047c11 */ /* 0x000fc8000f8010ff */
[----:B------:R-:W-:-:S05]  /*23710*/  LEA.HI.X R5, R2, UR5, R3, 0x2, P0 ;  /* 0x0000000502057c11 */ /* 0x000fca00080f1403 */
[----:B------:R-:W2:Y:S01]  /*23720*/  LDG.E R4, desc[UR52][R4.64] ;  /* 0x0000003404047981 */ /* 0x000ea2000c1e1900 */
[----:B------:R-:W-:Y:S01]  /*23730*/  IMAD.U32 R7, RZ, RZ, UR38 ;  /* 0x00000026ff077e24 */ /* 0x000fe2000f8e00ff */
[----:B------:R-:W-:Y:S01]  /*23740*/  MOV R25, R6 ;  /* 0x0000000600197202 */ /* 0x000fe20000000f00 */
[----:B------:R-:W-:-:S03]  /*23750*/  VIADD R24, R10, 0x1 ;  /* 0x000000010a187836 */ /* 0x000fc60000000000 */
[----:B------:R-:W-:Y:S02]  /*23760*/  ISETP.NE.AND P3, PT, R7, 0x3, PT ;  /* 0x000000030700780c */ /* 0x000fe40003f65270 */
[----:B------:R-:W-:-:S04]  /*23770*/  ISETP.NE.AND P0, PT, R24, 0x2, PT ;  /* 0x000000021800780c */ /* 0x000fc80003f05270 */
[----:B------:R-:W-:Y:S02]  /*23780*/  SEL R3, RZ, 0x1, P0 ;  /* 0x00000001ff037807 */ /* 0x000fe40000000000 */
[----:B------:R-:W-:Y:S02]  /*23790*/  SEL R24, R24, RZ, P0 ;  /* 0x000000ff18187207 */ /* 0x000fe40000000000 */
[----:B------:R-:W-:Y:S02]  /*237a0*/  LOP3.LUT R28, R20, R3, RZ, 0x3c, !PT ;  /* 0x00000003141c7212 */ /* 0x000fe400078e3cff */
[----:B--2---:R-:W-:Y:S01]  /*237b0*/  SHF.R.S32.HI R27, RZ, 0x1f, R4 ;  /* 0x0000001fff1b7819 */ /* 0x004fe20000011404 */
[----:B------:R-:W-:Y:S06]  /*237c0*/  @!P3 BRA `(.L_x_8548) ;  /* 0x000000000004b947 */ /* 0x000fec0003800000 */
[----:B------:R-:W-:Y:S01]  /*237d0*/  BPT.TRAP 0x1 ;  /* 0x000000040000795c */ /* 0x000fe20000300000 */
.L_x_8548:
[----:B------:R-:W-:Y:S01]  /*237e0*/  IMAD R6, R24, 0x8, R22 ;  /* 0x0000000818067824 */ /* 0x000fe200078e0216 */
[----:B------:R-:W-:Y:S01]  /*237f0*/  SHF.L.U32 R3, R28, 0x1f, RZ ;  /* 0x0000001f1c037819 */ /* 0x000fe200000006ff */
[----:B------:R-:W-:Y:S03]  /*23800*/  BSSY B1, `(.L_x_8549) ;  /* 0x0000003000017945 */ /* 0x000fe60003800000 */
[----:B------:R-:W0:Y:S02]  /*23810*/  SYNCS.PHASECHK.TRANS64.TRYWAIT P0, [R6+URZ+0x28840], R3 ;  /* 0x02884003060075a7 */ /* 0x000e24000800017f */
[----:B0-----:R-:W-:Y:S05]  /*23820*/  @!P0 BRA `(.L_x_8550) ;  /* 0x0000007000848947 */ /* 0x001fea0003800000 */
.L_x_8782:
[----:B------:R-:W-:Y:S05]  /*23830*/  BSYNC B1 ;  /* 0x0000000000017941 */ /* 0x000fea0003800000 */
.L_x_8549:
        /* <DEDUP_REMOVED lines=63> */
[----:B------:R-:W2:Y:S01]  /*23c30*/  SHFL.IDX PT, R9, R9, 0x7, 0x181f ;  /* 0x00f81f0009097f89 */ /* 0x000ea200000e0000 */
[----:B0-----:R-:W-:-:S05]  /*23c40*/  IADD3 R2, P0, R2, R5, RZ ;  /* 0x0000000502027210 */ /* 0x001fca0007f1e0ff */
[----:B-1----:R-:W-:-:S05]  /*23c50*/  IMAD.X R3, RZ, RZ, R3, P0 ;  /* 0x000000ffff037224 */ /* 0x002fca00000e0603 */
[----:B------:R-:W-:Y:S04]  /*23c60*/  LDGSTS.E.BYPASS.LTC128B.128 [R8+0x1b400], desc[UR52][R2.64], !P4 ;  /* 0x1b40000002087fae */ /* 0x000fe8000e101d74 */
[----:B------:R0:W-:Y:S04]  /*23c70*/  LDGSTS.E.BYPASS.LTC128B.128 [R8+0x1f400], desc[UR52][R2.64+0x80], !P3 ;  /* 0x1f40008002087fae */ /* 0x0001e8000d901d74 */
[----:B0-2---:R0:W1:Y:S02]  /*23c80*/  SHFL.IDX PT, R2, R7, 0x7, 0x181f ;  /* 0x00f81f0007027f89 */ /* 0x00506400000e0000 */
.L_x_8800:
        /* <DEDUP_REMOVED lines=9> */
.L_x_8552:
        /* <DEDUP_REMOVED lines=11> */
.L_x_8553:
[----:B------:R1:W-:Y:S01]  /*23dd0*/  SYNCS.ARRIVE.TRANS64.A1T0 RZ, [R6+URZ+0x28830], RZ ;  /* 0x028830ff06ff79a7 */ /* 0x0003e2000810003f */
[----:B------:R-:W-:Y:S05]  /*23de0*/  @!P4 BRA `(.L_x_8554) ;  /* 0x000000000004c947 */ /* 0x000fea0003800000 */
[----:B------:R-:W-:Y:S01]  /*23df0*/  BPT.TRAP 0x1 ;  /* 0x000000040000795c */ /* 0x000fe20000300000 */
.L_x_8554:
[----:B------:R-:W-:Y:S01]  /*23e00*/  SHF.L.U32 R2, R20, 0x1f, RZ ;  /* 0x0000001f14027819 */ /* 0x000fe200000006ff */
[----:B-1----:R-:W-:Y:S01]  /*23e10*/  IMAD R6, R10, 0x8, R22 ;  /* 0x000000080a067824 */ /* 0x002fe200078e0216 */
[----:B------:R-:W-:Y:S03]  /*23e20*/  BSSY B1, `(.L_x_8555) ;  /* 0x0000003000017945 */ /* 0x000fe60003800000 */
[----:B------:R-:W1:Y:S02]  /*23e30*/  SYNCS.PHASECHK.TRANS64.TRYWAIT P0, [R6+URZ+0x28860], R2 ;  /* 0x02886002060075a7 */ /* 0x000e64000800017f */
[----:B-1----:R-:W-:Y:S05]  /*23e40*/  @!P0 BRA `(.L_x_8556) ;  /* 0x00000074005c8947 */ /* 0x002fea0003800000 */
.L_x_8801:
[----:B------:R-:W-:Y:S05]  /*23e50*/  BSYNC B1 ;  /* 0x0000000000017941 */ /* 0x000fea0003800000 */
.L_x_8555:
[----:B------:R-:W2:Y:S01]  /*23e60*/  S2R R3, SR_TID.X ;  /* 0x0000000000037919 */ /* 0x000ea20000002100 */
[----:B------:R-:W-:Y:S01]  /*23e70*/  IMAD R8, R33, -0x80, R36 ;  /* 0xffffff8021087824 */ /* 0x000fe200078e0224 */
[----:B------:R-:W-:Y:S01]  /*23e80*/  UMOV UR4, 0xffffffff ;  /* 0xffffffff00047882 */ /* 0x000fe20000000000 */
[----:B0-----:R-:W-:Y:S01]  /*23e90*/  IMAD R7, R10, 0x4000, R35 ;  /* 0x000040000a077824 */ /* 0x001fe200078e0223 */
[----:B--2---:R-:W-:-:S04]  /*23ea0*/  LOP3.LUT R3, R3, 0x7f, RZ, 0xc0, !PT ;  /* 0x0000007f03037812 */ /* 0x004fc800078ec0ff */
[----:B------:R-:W-:-:S04]  /*23eb0*/  SHF.R.U32.HI R3, RZ, 0x3, R3 ;  /* 0x00000003ff037819 */ /* 0x000fc80000011603 */
[----:B------:R-:W-:Y:S01]  /*23ec0*/  IADD3 R8, -R3, R8, RZ ;  /* 0x0000000803087210 */ /* 0x000fe20007ffe1ff */
        /* <DEDUP_REMOVED lines=60> */
.L_x_8819:
[----:B01----:R-:W-:Y:S01]  /*24290*/  IADD3 R2, P0, R14, R5, RZ ;  /* 0x000000050e027210 */ /* 0x003fe20007f1e0ff */
        /* <DEDUP_REMOVED lines=26> */
.L_x_8558:
        /* <DEDUP_REMOVED lines=11> */
.L_x_8559:
[C---:B------:R-:W-:Y:S01]  /*244f0*/  ISETP.GT.AND P0, PT, R25.reuse, R37, PT ;  /* 0x000000251900720c */ /* 0x040fe20003f04270 */
[----:B------:R0:W-:Y:S01]  /*24500*/  SYNCS.ARRIVE.TRANS64.A1T0 RZ, [R6+URZ+0x28850], RZ ;  /* 0x028850ff06ff79a7 */ /* 0x0001e2000810003f */
[----:B------:R-:W-:Y:S02]  /*24510*/  IMAD.MOV.U32 R10, RZ, RZ, R24 ;  /* 0x000000ffff0a7224 */ /* 0x000fe400078e0018 */
[----:B------:R-:W-:Y:S02]  /*24520*/  IMAD.MOV.U32 R20, RZ, RZ, R28 ;  /* 0x000000ffff147224 */ /* 0x000fe400078e001c */
[----:B------:R-:W-:Y:S02]  /*24530*/  IMAD.MOV.U32 R33, RZ, RZ, R25 ;  /* 0x000000ffff217224 */ /* 0x000fe400078e0019 */
[----:B0-----:R-:W-:-:S05]  /*24540*/  VIADD R6, R25, 0xffffffff ;  /* 0xffffffff19067836 */ /* 0x001fca0000000000 */
[----:B------:R-:W-:Y:S05]  /*24550*/  @P0 BRA `(.L_x_8560) ;  /* 0xffffffec00fc0947 */ /* 0x000fea000383ffff */
.L_x_8547:
[----:B------:R-:W-:Y:S05]  /*24560*/  BSYNC B0 ;  /* 0x0000000000007941 */ /* 0x000fea0003800000 */
.L_x_8546:
        /* <DEDUP_REMOVED lines=17> */
.L_x_8562:
[----:B------:R-:W-:Y:S05]  /*24680*/  BSYNC B0 ;  /* 0x0000000000007941 */ /* 0x000fea0003800000 */
.L_x_8561:
[----:B------:R-:W-:-:S05]  /*24690*/  IMAD.U32 R0, RZ, RZ, UR38 ;  /* 0x00000026ff007e24 */ /* 0x000fca000f8e00ff */
[----:B------:R-:W-:-:S13]  /*246a0*/  ISETP.NE.AND P0, PT, R0, 0x3, PT ;  /* 0x000000030000780c */ /* 0x000fda0003f05270 */
[----:B------:R-:W-:Y:S05]  /*246b0*/  @!P0 BRA `(.L_x_8563) ;  /* 0x0000000000048947 */ /* 0x000fea0003800000 */
[----:B------:R-:W-:Y:S01]  /*246c0*/  BPT.TRAP 0x1 ;  /* 0x000000040000795c */ /* 0x000fe20000300000 */
.L_x_8563:
[----:B------:R-:W-:Y:S01]  /*246d0*/  LEA R0, R24, R22, 0x3 ;  /* 0x0000001618007211 */ /* 0x000fe200078e18ff */
[----:B------:R-:W-:Y:S01]  /*246e0*/  BSSY B0, `(.L_x_8564) ;  /* 0x0000005000007945 */ /* 0x000fe20003800000 */
[----:B0-----:R-:W-:Y:S01]  /*246f0*/  SHF.L.U32 R3, R28, 0x1f, RZ ;  /* 0x0000001f1c037819 */ /* 0x001fe200000006ff */
[----:B------:R-:W-:-:S03]  /*24700*/  IMAD R6, R25, -0x80, R36 ;  /* 0xffffff8019067824 */ /* 0x000fc600078e0224 */
[----:B------:R-:W0:Y:S02]  /*24710*/  SYNCS.PHASECHK.TRANS64.TRYWAIT P0, [R0+URZ+0x28860], R3 ;  /* 0x02886003000075a7 */ /* 0x000e24000800017f */
[----:B0-----:R-:W-:Y:S05]  /*24720*/  @!P0 BRA `(.L_x_8565) ;  /* 0x0000007400c08947 */ /* 0x001fea0003800000 */
.L_x_8820:
[----:B------:R-:W-:Y:S05]  /*24730*/  BSYNC B0 ;  /* 0x0000000000007941 */ /* 0x000fea0003800000 */
.L_x_8564:
        /* <DEDUP_REMOVED lines=51> */
[----:B------:R-:W3:Y:S02]  /*24a70*/  SHFL.IDX PT, R10, R17, 0x6, 0x181f ;  /* 0x00d81f00110a7f89 */ /* 0x000ee400000e0000 */
[----:B-1----:R-:W-:Y:S02]  /*24a80*/  IADD3.X R3, RZ, R8, RZ, P4, !PT ;  /* 0x00000008ff037210 */ /* 0x002fe400027fe4ff */
        /* <DEDUP_REMOVED lines=17> */
.L_x_8838:
        /* <DEDUP_REMOVED lines=11> */
.L_x_8567:
        /* <DEDUP_REMOVED lines=11> */
.L_x_8568:
[----:B------:R0:W-:Y:S01]  /*24d00*/  SYNCS.ARRIVE.TRANS64.A1T0 RZ, [R0+URZ+0x28850], RZ ;  /* 0x028850ff00ff79a7 */ /* 0x0001e2000810003f */
[----:B------:R-:W-:-:S05]  /*24d10*/  VIADD R24, R24, 0x1 ;  /* 0x0000000118187836 */ /* 0x000fca0000000000 */
[----:B------:R-:W-:-:S04]  /*24d20*/  ISETP.NE.AND P0, PT, R24, 0x2, PT ;  /* 0x000000021800780c */ /* 0x000fc80003f05270 */
[----:B------:R-:W-:Y:S02]  /*24d30*/  SEL R3, RZ, 0x1, P0 ;  /* 0x00000001ff037807 */ /* 0x000fe40000000000 */
[----:B------:R-:W-:Y:S02]  /*24d40*/  SEL R24, R24, RZ, P0 ;  /* 0x000000ff18187207 */ /* 0x000fe40000000000 */
[----:B0-----:R-:W-:-:S07]  /*24d50*/  LOP3.LUT R28, R28, R3, RZ, 0x3c, !PT ;  /* 0x000000031c1c7212 */ /* 0x001fce00078e3cff */
.L_x_8525:
[----:B------:R-:W-:Y:S05]  /*24d60*/  BSYNC B7 ;  /* 0x0000000000077941 */ /* 0x000fea0003800000 */
.L_x_8523:
        /* <DEDUP_REMOVED lines=11> */
.L_x_8569:
        /* <DEDUP_REMOVED lines=11> */
[----:B0-----:R2:W3:Y:S02]  /*24ed0*/  @!P1 LDG.E R6, desc[UR52][R2.64] ;  /* 0x0000003402069981 */ /* 0x0014e4000c1e1900 */
        /* <DEDUP_REMOVED lines=10> */
[----:B---3--:R-:W-:Y:S01]  /*24f80*/  @!P1 MOV R17, R6 ;  /* 0x0000000600119202 */ /* 0x008fe20000000f00 */
[----:B------:R-:W-:-:S02]  /*24f90*/  IMAD.MOV.U32 R6, RZ, RZ, RZ ;  /* 0x000000ffff067224 */ /* 0x000fc400078e00ff */
[----:B--2---:R-:W-:Y:S01]  /*24fa0*/  @!P1 IMAD.MOV.U32 R4, RZ, RZ, R5 ;  /* 0x000000ffff049224 */ /* 0x004fe200078e0005 */
        /* <DEDUP_REMOVED lines=18> */
.L_x_8848:
[----:B------:R-:W-:Y:S02]  /*250d0*/  ULDC UR4, c[0x0][0xc38] ;  /* 0x00030e0000047ab9 */ /* 0x000fe40000000800 */
[----:B------:R-:W-:-:S05]  /*250e0*/  MOV R5, UR4 ;  /* 0x0000000400057c02 */ /* 0x000fca0008000f00 */
[----:B-1----:R-:W-:-:S04]  /*250f0*/  IMAD R14, R14, R5, RZ ;  /* 0x000000050e0e7224 */ /* 0x002fc800078e02ff */
[----:B------:R-:W-:-:S05]  /*25100*/  IMAD.IADD R7, R7, 0x1, R14 ;  /* 0x0000000107077824 */ /* 0x000fca00078e020e */
[----:B------:R-:W-:-:S13]  /*25110*/  ISETP.GT.AND P6, PT, R7, R0, PT ;  /* 0x000000000700720c */ /* 0x000fda0003fc4270 */
[----:B------:R-:W-:Y:S05]  /*25120*/  @P6 BRA `(.L_x_8572) ;  /* 0x0000000000a46947 */ /* 0x000fea0003800000 */
.L_x_8575:
        /* <DEDUP_REMOVED lines=35> */
.L_x_8856:
[----:B------:R-:W-:Y:S02]  /*25360*/  ULDC UR4, c[0x0][0xc38] ;  /* 0x00030e0000047ab9 */ /* 0x000fe40000000800 */
[----:B------:R-:W-:-:S04]  /*25370*/  IMAD.U32 R5, RZ, RZ, UR4 ;  /* 0x00000004ff057e24 */ /* 0x000fc8000f8e00ff */
[----:B-1----:R-:W-:-:S04]  /*25380*/  IMAD R14, R14, R5, RZ ;  /* 0x000000050e0e7224 */ /* 0x002fc800078e02ff */
[----:B------:R-:W-:-:S05]  /*25390*/  IMAD.IADD R7, R14, 0x1, R7 ;  /* 0x000000010e077824 */ /* 0x000fca00078e0207 */
[----:B------:R-:W-:-:S13]  /*253a0*/  ISETP.GT.AND P6, PT, R7, R0, PT ;  /* 0x000000000700720c */ /* 0x000fda0003fc4270 */
[----:B------:R-:W-:Y:S05]  /*253b0*/  @!P6 BRA `(.L_x_8575) ;  /* 0xfffffffc005ce947 */ /* 0x000fea000383ffff */
.L_x_8572:
        /* <DEDUP_REMOVED lines=10> */
.L_x_8861:
[----:B------:R-:W-:-:S13]  /*25460*/  ISETP.NE.AND P0, PT, R3, RZ, PT ;  /* 0x000000ff0300720c */ /* 0x000fda0003f05270 */
[----:B------:R-:W-:Y:S05]  /*25470*/  @!P0 BRA `(.L_x_8577) ;  /* 0x0000000000108947 */ /* 0x000fea0003800000 */
[----:B------:R-:W-:Y:S01]  /*25480*/  UMOV UR4, 0xffffffff ;  /* 0xffffffff00047882 */ /* 0x000fe20000000000 */
[----:B-1----:R-:W-:Y:S02]  /*25490*/  VIADD R12, R12, 0xffffffff ;  /* 0xffffffff0c0c7836 */ /* 0x002fe40000000000 */
[----:B------:R-:W-:Y:S05]  /*254a0*/  BRA.DIV UR4, `(.L_x_8578) ;  /* 0x0000007e04407947 */ /* 0x000fea000b800000 */
[----:B------:R4:W1:Y:S02]  /*254b0*/  SHFL.IDX PT, R6, R2, R12, 0x1f ;  /* 0x00001f0c02067589 */ /* 0x00086400000e0000 */
.L_x_8577:
        /* <DEDUP_REMOVED lines=13> */
[----:B0-----:R-:W-:Y:S01]  /*25590*/  IMAD.MOV.U32 R2, RZ, RZ, RZ ;  /* 0x000000ffff027224 */ /* 0x001fe200078e00ff */
[----:B-1----:R-:W-:-:S05]  /*255a0*/  IADD3 R9, RZ, -R3, RZ ;  /* 0x80000003ff097210 */ /* 0x002fca0007ffe0ff */
        /* <DEDUP_REMOVED lines=41> */
[----:B------:R-:W-:-:S05]  /*25840*/  IMAD R4, R4, R5, R7 ;  /* 0x0000000504047224 */ /* 0x000fca00078e0207 */
[----:B------:R-:W-:Y:S01]  /*25850*/  LEA R18, R4, R3, 0x10 ;  /* 0x0000000304127211 */ /* 0x000fe200078e80ff */
[----:B------:R-:W-:Y:S06]  /*25860*/  BRA `(.L_x_8580) ;  /* 0x0000000000f07947 */ /* 0x000fec0003800000 */
.L_x_8579:
        /* <DEDUP_REMOVED lines=56> */
[----:B------:R-:W-:Y:S02]  /*25bf0*/  @!P2 IADD3 R2, -R2, RZ, RZ ;  /* 0x000000ff0202a210 */ /* 0x000fe40007ffe1ff */
[----:B------:R-:W-:Y:S01]  /*25c00*/  @!P1 LOP3.LUT R2, RZ, R5, RZ, 0x33, !PT ;  /* 0x00000005ff029212 */ /* 0x000fe200078e33ff */
[----:B------:R-:W-:-:S04]  /*25c10*/  IMAD.MOV R5, RZ, RZ, -R5 ;  /* 0x000000ffff057224 */ /* 0x000fc800078e0a05 */
[----:B------:R-:W-:-:S07]  /*25c20*/  IMAD R18, R2, R5, R3 ;  /* 0x0000000502127224 */ /* 0x000fce00078e0203 */
.L_x_8580:
[----:B------:R-:W-:-:S05]  /*25c30*/  LOP3.LUT R2, RZ, R2, RZ, 0x33, !PT ;  /* 0x00000002ff027212 */ /* 0x000fca00078e33ff */
[----:B------:R-:W-:Y:S01]  /*25c40*/  IMAD.IADD R17, R17, 0x1, R2 ;  /* 0x0000000111117824 */ /* 0x000fe200078e0202 */
[----:B------:R-:W-:Y:S06]  /*25c50*/  BRA `(.L_x_8581) ;  /* 0x00000000001c7947 */ /* 0x000fec0003800000 */
.L_x_8573:
[----:B------:R-:W-:Y:S01]  /*25c60*/  UMOV UR4, URZ ;  /* 0x0000003f00047c82 */ /* 0x000fe20008000000 */
[----:B------:R-:W-:Y:S01]  /*25c70*/  UMOV UR5, URZ ;  /* 0x0000003f00057c82 */ /* 0x000fe20008000000 */
[----:B------:R-:W-:Y:S01]  /*25c80*/  ULDC UR6, c[0x0][0xc3c] ;  /* 0x00030f0000067ab9 */ /* 0x000fe20000000800 */
[----:B------:R-:W-:Y:S02]  /*25c90*/  IMAD.MOV.U32 R16, RZ, RZ, R0 ;  /* 0x000000ffff107224 */ /* 0x000fe400078e0000 */
[----:B------:R-:W-:Y:S02]  /*25ca0*/  IMAD.U32 R17, RZ, RZ, UR4 ;  /* 0x00000004ff117e24 */ /* 0x000fe4000f8e00ff */
[----:B------:R-:W-:Y:S02]  /*25cb0*/  IMAD.U32 R18, RZ, RZ, UR5 ;  /* 0x00000005ff127e24 */ /* 0x000fe4000f8e00ff */
[----:B------:R-:W-:-:S07]  /*25cc0*/  IMAD.U32 R19, RZ, RZ, UR6 ;  /* 0x00000006ff137e24 */ /* 0x000fce000f8e00ff */
.L_x_8581:
        /* <DEDUP_REMOVED lines=10> */
.L_x_8570:
[----:B------:R-:W-:Y:S02]  /*25d70*/  ULDC UR4, c[0x0][0xc3c] ;  /* 0x00030f0000047ab9 */ /* 0x000fe40000000800 */
[----:B--2---:R-:W-:-:S13]  /*25d80*/  ISETP.GE.AND P0, PT, R19, UR4, PT ;  /* 0x0000000413007c0c */ /* 0x004fda000bf06270 */
[----:B------:R-:W-:Y:S05]  /*25d90*/  @!P0 BRA `(.L_x_8582) ;  /* 0xffffff9400608947 */ /* 0x000fea000383ffff */
[----:B------:R-:W-:Y:S05]  /*25da0*/  BSYNC B8 ;  /* 0x0000000000087941 */ /* 0x000fea0003800000 */
.L_x_8463:
        /* <DEDUP_REMOVED lines=12> */
.L_x_8864:
[----:B------:R-:W-:Y:S05]  /*25e70*/  BSYNC B0 ;  /* 0x0000000000007941 */ /* 0x000fea0003800000 */
.L_x_8583:
[----:B------:R-:W-:-:S03]  /*25e80*/  UMOV UR4, 0xffffffff ;  /* 0xffffffff00047882 */ /* 0x000fc60000000000 */
[----:B------:R-:W-:Y:S05]  /*25e90*/  BRA.DIV UR4, `(.L_x_8585) ;  /* 0x0000007604007947 */ /* 0x000fea000b800000 */
[----:B-1----:R-:W1:Y:S02]  /*25ea0*/  S2R R0, SR_TID.X ;  /* 0x0000000000007919 */ /* 0x002e640000002100 */
[----:B-1----:R-:W-:-:S04]  /*25eb0*/  SHF.R.U32.HI R0, RZ, 0x5, R0 ;  /* 0x00000005ff007819 */ /* 0x002fc80000011600 */
[----:B------:R-:W-:-:S05]  /*25ec0*/  LOP3.LUT R0, R0, 0x3, RZ, 0xc0, !PT ;  /* 0x0000000300007812 */ /* 0x000fca00078ec0ff */
[----:B------:R1:W2:Y:S02]  /*25ed0*/  SHFL.IDX PT, R14, R0, RZ, 0x1f ;  /* 0x00001fff000e7589 */ /* 0x0002a400000e0000 */
.L_x_8867:
[----:B--2---:R-:W-:-:S13]  /*25ee0*/  ISETP.NE.AND P0, PT, R14, RZ, PT ;  /* 0x000000ff0e00720c */ /* 0x004fda0003f05270 */
[----:B------:R-:W-:Y:S05]  /*25ef0*/  @P0 BRA `(.L_x_8156) ;  /* 0x0000000000880947 */ /* 0x000fea0003800000 */
[----:B------:R-:W-:-:S03]  /*25f00*/  UMOV UR4, 0xffffffff ;  /* 0xffffffff00047882 */ /* 0x000fc60000000000 */
[----:B------:R-:W-:Y:S05]  /*25f10*/  BRA.DIV UR4, `(.L_x_8586) ;  /* 0x0000007604147947 */ /* 0x000fea000b800000 */
[----:B------:R-:W-:-:S13]  /*25f20*/  ELECT P6, URZ, PT ;  /* 0x00000000003f782f */ /* 0x000fda00038c0000 */
.L_x_8870:
[----:B------:R-:W-:Y:S05]  /*25f30*/  @!P6 BRA `(.L_x_8156) ;  /* 0x000000000078e947 */ /* 0x000fea0003800000 */
[----:B------:R-:W-:-:S06]  /*25f40*/  ULOP3.LUT UR4, UR36, 0x2, URZ, 0xfc, !UPT ;  /* 0x0000000224047892 */ /* 0x000fcc000f8efc3f */
[----:B-1----:R-:W-:-:S04]  /*25f50*/  MOV R0, UR4 ;  /* 0x0000000400007c02 */ /* 0x002fc80008000f00 */
[----:B------:R-:W-:-:S13]  /*25f60*/  ISETP.NE.AND P0, PT, R0, 0x3, PT ;  /* 0x000000030000780c */ /* 0x000fda0003f05270 */
[----:B------:R-:W-:Y:S05]  /*25f70*/  @!P0 BRA `(.L_x_8587) ;  /* 0x0000000000048947 */ /* 0x000fea0003800000 */
[----:B------:R-:W-:Y:S01]  /*25f80*/  BPT.TRAP 0x1 ;  /* 0x000000040000795c */ /* 0x000fe20000300000 */
.L_x_8587:
[----:B------:R-:W-:Y:S01]  /*25f90*/  IMAD R5, R24, 0x8, R7 ;  /* 0x0000000818057824 */ /* 0x000fe200078e0207 */
[----:B------:R-:W-:Y:S01]  /*25fa0*/  SHF.L.U32 R0, R28, 0x1f, RZ ;  /* 0x0000001f1c007819 */ /* 0x000fe200000006ff */
[----:B------:R-:W-:-:S03]  /*25fb0*/  VIADD R24, R24, 0x1 ;  /* 0x0000000118187836 */ /* 0x000fc60000000000 */
[----:B------:R-:W1:Y:S02]  /*25fc0*/  SYNCS.PHASECHK.TRANS64.TRYWAIT P1, [R5+URZ+0x28840], R0 ;  /* 0x02884000050075a7 */ /* 0x000e64000802017f */
[----:B------:R-:W-:-:S04]  /*25fd0*/  ISETP.NE.AND P2, PT, R24, 0x2, PT ;  /* 0x000000021800780c */ /* 0x000fc80003f45270 */
[----:B------:R-:W-:Y:S01]  /*25fe0*/  SEL R3, RZ, 0x1, P2 ;  /* 0x00000001ff037807 */ /* 0x000fe20001000000 */
[----:B-1----:R-:W-:Y:S08]  /*25ff0*/  @!P1 BRA `(.L_x_8588) ;  /* 0x0000007000fc9947 */ /* 0x002ff00003800000 */
.L_x_8871:
[----:B------:R-:W-:Y:S02]  /*26000*/  SEL R24, R24, RZ, P2 ;  /* 0x000000ff18187207 */ /* 0x000fe40001000000 */
[----:B------:R-:W-:Y:S01]  /*26010*/  LOP3.LUT R2, R28, R3, RZ, 0x3c, !PT ;  /* 0x000000031c027212 */ /* 0x000fe200078e3cff */
[----:B------:R-:W-:Y:S06]  /*26020*/  @!P0 BRA `(.L_x_8589) ;  /* 0x0000000000048947 */ /* 0x000fec0003800000 */
[----:B------:R-:W-:Y:S01]  /*26030*/  BPT.TRAP 0x1 ;  /* 0x000000040000795c */ /* 0x000fe20000300000 */
.L_x_8589:
[----:B------:R-:W-:Y:S01]  /*26040*/  IMAD R3, R24, 0x8, R7 ;  /* 0x0000000818037824 */ /* 0x000fe200078e0207 */
[----:B------:R-:W-:-:S04]  /*26050*/  SHF.L.U32 R2, R2, 0x1f, RZ ;  /* 0x0000001f02027819 */ /* 0x000fc800000006ff */
[----:B------:R-:W2:Y:S02]  /*26060*/  SYNCS.PHASECHK.TRANS64.TRYWAIT P1, [R3+URZ+0x28840], R2 ;  /* 0x02884002030075a7 */ /* 0x000ea4000802017f */
[----:B--2---:R-:W-:Y:S05]  /*26070*/  @!P1 BRA `(.L_x_8590) ;  /* 0x0000007000f09947 */ /* 0x004fea0003800000 */
.L_x_8872:
[----:B------:R-:W-:Y:S05]  /*26080*/  @!P0 BRA `(.L_x_8591) ;  /* 0x0000000000048947 */ /* 0x000fea0003800000 */
[----:B------:R-:W-:Y:S01]  /*26090*/  BPT.TRAP 0x1 ;  /* 0x000000040000795c */ /* 0x000fe20000300000 */
.L_x_8591:
[----:B------:R-:W3:Y:S02]  /*260a0*/  SYNCS.PHASECHK.TRANS64.TRYWAIT P1, [R5+URZ+0x28860], R0 ;  /* 0x02886000050075a7 */ /* 0x000ee4000802017f */
[----:B---3--:R-:W-:Y:S05]  /*260b0*/  @!P1 BRA `(.L_x_8592) ;  /* 0x0000007000f49947 */ /* 0x008fea0003800000 */
.L_x_8873:
[----:B------:R-:W-:Y:S05]  /*260c0*/  @!P0 BRA `(.L_x_8593) ;  /* 0x0000000000048947 */ /* 0x000fea0003800000 */
[----:B------:R-:W-:Y:S01]  /*260d0*/  BPT.TRAP 0x1 ;  /* 0x000000040000795c */ /* 0x000fe20000300000 */
.L_x_8593:
[----:B----4-:R4:W0:Y:S02]  /*260e0*/  SYNCS.PHASECHK.TRANS64.TRYWAIT P0, [R3+URZ+0x28860], R2 ;  /* 0x02886002030075a7 */ /* 0x010824000800017f */
[----:B0-----:R-:W-:Y:S05]  /*260f0*/  @!P0 NANOSLEEP.SYNCS 0x989680 ;  /* 0x009896800000895d */ /* 0x001fea0003900000 */
[----:B------:R-:W0:Y:S02]  /*26100*/  @!P0 SYNCS.PHASECHK.TRANS64 P0, [R3+URZ+0x28860], R2 ;  /* 0x02886002030085a7 */ /* 0x000e24000800007f */
[----:B0-----:R-:W-:Y:S05]  /*26110*/  @!P0 BRA `(.L_x_8593) ;  /* 0xfffffffc00f08947 */ /* 0x001fea000383ffff */
.L_x_8156:
[----:B------:R-:W-:Y:S05]  /*26120*/  BSYNC B9 ;  /* 0x0000000000097941 */ /* 0x000fea0003800000 */
.L_x_8153:
[----:B------:R-:W-:Y:S05]  /*26130*/  EXIT ;  /* 0x000000000000794d */ /* 0x000fea0003800000 */
.L_x_8188:
[----:B0-----:R0:W1:Y:S02]  /*26140*/  SYNCS.PHASECHK.TRANS64.TRYWAIT P6, [R89+URZ+0x28890], R100 ;  /* 0x02889064590075a7 */ /* 0x00106400080c017f */
[----:B-1----:R-:W-:Y:S05]  /*26150*/  @!P6 NANOSLEEP.SYNCS 0x989680 ;  /* 0x009896800000e95d */ /* 0x002fea0003900000 */
[----:B------:R-:W1:Y:S02]  /*26160*/  @!P6 SYNCS.PHASECHK.TRANS64 P6, [R89+URZ+0x28890], R100 ;  /* 0x028890645900e5a7 */ /* 0x000e6400080c007f */
[----:B-1----:R-:W-:Y:S05]  /*26170*/  @!P6 BRA `(.L_x_8188) ;  /* 0xfffffffc00f0e947 */ /* 0x002fea000383ffff */
[----:B------:R-:W-:Y:S05]  /*26180*/  BRA `(.L_x_8594) ;  /* 0xfffffdd4006c7947 */ /* 0x000fea000383ffff */
.L_x_8189:
        /* <DEDUP_REMOVED lines=8> */
.L_x_8596:
[----:B------:R-:W-:Y:S05]  /*26210*/  BSYNC B1 ;  /* 0x0000000000017941 */ /* 0x000fea0003800000 */
.L_x_8595:
        /* <DEDUP_REMOVED lines=8> */
.L_x_8597:
[----:B------:R-:W-:Y:S01]  /*262a0*/  IMAD.MOV.U32 R103, RZ, RZ, R14 ;  /* 0x000000ffff677224 */ /* 0x000fe200078e000e */
[----:B------:R-:W-:Y:S06]  /*262b0*/  BRA `(.L_x_8598) ;  /* 0xfffffdd400347947 */ /* 0x000fec000383ffff */
.L_x_8198:
[----:B------:R-:W-:Y:S01]  /*262c0*/  BSSY B1, `(.L_x_8599) ;  /* 0x0000008000017945 */ /* 0x000fe20003800000 */
[----:B0---4-:R-:W-:Y:S02]  /*262d0*/  IMAD.MOV.U32 R13, RZ, RZ, R101 ;  /* 0x000000ffff0d7224 */ /* 0x011fe400078e0065 */
[----:B------:R-:W-:Y:S02]  /*262e0*/  IMAD.MOV.U32 R12, RZ, RZ, 0x1 ;  /* 0x00000001ff0c7424 */ /* 0x000fe400078e00ff */
[----:B------:R-:W-:Y:S02]  /*262f0*/  IMAD.MOV.U32 R11, RZ, RZ, 0x181f ;  /* 0x0000181fff0b7424 */ /* 0x000fe400078e00ff */
[----:B------:R-:W-:-:S07]  /*26300*/  IMAD.MOV.U32 R15, RZ, RZ, -0x1 ;  /* 0xffffffffff0f7424 */ /* 0x000fce00078e00ff */
[----:B-123--:R-:W-:Y:S05]  /*26310*/  WARPSYNC.COLLECTIVE R15, `(.L_x_8600) ;  /* 0x000000000f087348 */ /* 0x00efea0003c00000 */
[----:B------:R0:W4:Y:S02]  /*26320*/  SHFL.IDX P6, R14, R13, R12, R11 ;  /* 0x0000000c0d0e7389 */ /* 0x00012400000c000b */
[----:B01234-:R-:W-:Y:S01]  /*26330*/  ENDCOLLECTIVE ;  /* 0x000000000000791b */ /* 0x01ffe20003800000 */
.L_x_8600:
[----:B------:R-:W-:Y:S05]  /*26340*/  BSYNC B1 ;  /* 0x0000000000017941 */ /* 0x000fea0003800000 */
.L_x_8599:
        /* <DEDUP_REMOVED lines=8> */
.L_x_8601:
[----:B------:R-:W-:Y:S01]  /*263d0*/  IMAD.MOV.U32 R69, RZ, RZ, R14 ;  /* 0x000000ffff457224 */ /* 0x000fe200078e000e */
[----:B------:R-:W-:Y:S06]  /*263e0*/  BRA `(.L_x_8602) ;  /* 0xfffffdd800987947 */ /* 0x000fec000383ffff */
.L_x_8207:
[----:B------:R-:W-:Y:S01]  /*263f0*/  BSSY B1, `(.L_x_8603) ;  /* 0x0000008000017945 */ /* 0x000fe20003800000 */
[----:B0---4-:R-:W-:Y:S01]  /*26400*/  IMAD.MOV.U32 R13, RZ, RZ, R101 ;  /* 0x000000ffff0d7224 */ /* 0x011fe200078e0065 */
[----:B------:R-:W-:Y:S01]  /*26410*/  MOV R15, 0xffffffff ;  /* 0xffffffff000f7802 */ /* 0x000fe20000000f00 */
[----:B------:R-:W-:Y:S02]  /*26420*/  IMAD.MOV.U32 R12, RZ, RZ, 0x2 ;  /* 0x00000002ff0c7424 */ /* 0x000fe400078e00ff */
[----:B------:R-:W-:-:S07]  /*26430*/  IMAD.MOV.U32 R11, RZ, RZ, 0x181f ;  /* 0x0000181fff0b7424 */ /* 0x000fce00078e00ff */
[----:B-123--:R-:W-:Y:S05]  /*26440*/  WARPSYNC.COLLECTIVE R15, `(.L_x_8604) ;  /* 0x000000000f087348 */ /* 0x00efea0003c00000 */
[----:B------:R0:W4:Y:S02]  /*26450*/  SHFL.IDX P6, R14, R13, R12, R11 ;  /* 0x0000000c0d0e7389 */ /* 0x00012400000c000b */
[----:B01234-:R-:W-:Y:S01]  /*26460*/  ENDCOLLECTIVE ;  /* 0x000000000000791b */ /* 0x01ffe20003800000 */
.L_x_8604:
[----:B------:R-:W-:Y:S05]  /*26470*/  BSYNC B1 ;  /* 0x0000000000017941 */ /* 0x000fea0003800000 */
.L_x_8603:
        /* <DEDUP_REMOVED lines=8> */
.L_x_8605:
[----:B------:R-:W-:Y:S01]  /*26500*/  IMAD.MOV.U32 R61, RZ, RZ, R14 ;  /* 0x000000ffff3d7224 */ /* 0x000fe200078e000e */
[----:B------:R-:W-:Y:S06]  /*26510*/  BRA `(.L_x_8606) ;  /* 0xfffffddc00fc7947 */ /* 0x000fec000383ffff */
.L_x_8216:
        /* <DEDUP_REMOVED lines=8> */
.L_x_8608:
[----:B------:R-:W-:Y:S05]  /*265a0*/  BSYNC B1 ;  /* 0x0000000000017941 */ /* 0x000fea0003800000 */
.L_x_8607:
        /* <DEDUP_REMOVED lines=8> */
.L_x_8609:
[----:B------:R-:W-:Y:S01]  /*26630*/  IMAD.MOV.U32 R51, RZ, RZ, R14 ;  /* 0x000000ffff337224 */ /* 0x000fe200078e000e */
[----:B------:R-:W-:Y:S06]  /*26640*/  BRA `(.L_x_8610) ;  /* 0xfffffde4005c7947 */ /* 0x000fec000383ffff */
.L_x_8228:
[----:B-1----:R1:W2:Y:S02]  /*26650*/  SYNCS.PHASECHK.TRANS64.TRYWAIT P4, [R89+URZ+0x28890], R100 ;  /* 0x02889064590075a7 */ /* 0x0022a4000808017f */
[----:B--2---:R-:W-:Y:S05]  /*26660*/  @!P4 NANOSLEEP.SYNCS 0x989680 ;  /* 0x009896800000c95d */ /* 0x004fea0003900000 */
[----:B------:R-:W2:Y:S02]  /*26670*/  @!P4 SYNCS.PHASECHK.TRANS64 P4, [R89+URZ+0x28890], R100 ;  /* 0x028890645900c5a7 */ /* 0x000ea4000808007f */
[----:B--2---:R-:W-:Y:S05]  /*26680*/  @!P4 BRA `(.L_x_8228) ;  /* 0xfffffffc00f0c947 */ /* 0x004fea000383ffff */
[----:B------:R-:W-:Y:S05]  /*26690*/  BRA `(.L_x_8611) ;  /* 0xfffffdf4003c7947 */ /* 0x000fea000383ffff */
.L_x_8229:
[----:B------:R-:W-:Y:S01]  /*266a0*/  BSSY B1, `(.L_x_8612) ;  /* 0x0000008000017945 */ /* 0x000fe20003800000 */
[----:B------:R-:W-:Y:S01]  /*266b0*/  IMAD.MOV.U32 R13, RZ, RZ, R101 ;  /* 0x000000ffff0d7224 */ /* 0x000fe200078e0065 */
[----:B------:R-:W-:Y:S01]  /*266c0*/  MOV R12, RZ ;  /* 0x000000ff000c7202 */ /* 0x000fe20000000f00 */
[----:B------:R-:W-:Y:S02]  /*266d0*/  IMAD.MOV.U32 R11, RZ, RZ, 0x181f ;  /* 0x0000181fff0b7424 */ /* 0x000fe400078e00ff */
[----:B------:R-:W-:-:S07]  /*266e0*/  IMAD.MOV.U32 R15, RZ, RZ, -0x1 ;  /* 0xffffffffff0f7424 */ /* 0x000fce00078e00ff */
[----:B-1----:R-:W-:Y:S05]  /*266f0*/  WARPSYNC.COLLECTIVE R15, `(.L_x_8613) ;  /* 0x000000000f087348 */ /* 0x002fea0003c00000 */
[----:B------:R0:W2:Y:S02]  /*26700*/  SHFL.IDX P6, R14, R13, R12, R11 ;  /* 0x0000000c0d0e7389 */ /* 0x0000a400000c000b */
[----:B012---:R-:W-:Y:S01]  /*26710*/  ENDCOLLECTIVE ;  /* 0x000000000000791b */ /* 0x007fe20003800000 */
.L_x_8613:
[----:B------:R-:W-:Y:S05]  /*26720*/  BSYNC B1 ;  /* 0x0000000000017941 */ /* 0x000fea0003800000 */
.L_x_8612:
        /* <DEDUP_REMOVED lines=8> */
.L_x_8614:
[----:B------:R-:W-:Y:S01]  /*267b0*/  IMAD.MOV.U32 R104, RZ, RZ, R14 ;  /* 0x000000ffff687224 */ /* 0x000fe200078e000e */
[----:B------:R-:W-:Y:S06]  /*267c0*/  BRA `(.L_x_8615) ;  /* 0xfffffdf400087947 */ /* 0x000fec000383ffff */
.L_x_8234:
[----:B------:R-:W-:Y:S01]  /*267d0*/  BSSY B1, `(.L_x_8616) ;  /* 0x0000008000017945 */ /* 0x000fe20003800000 */
[----:B---3--:R-:W-:Y:S01]  /*267e0*/  MOV R13, R101 ;  /* 0x00000065000d7202 */ /* 0x008fe20000000f00 */
[----:B------:R-:W-:Y:S02]  /*267f0*/  IMAD.MOV.U32 R12, RZ, RZ, 0x1 ;  /* 0x00000001ff0c7424 */ /* 0x000fe400078e00ff */
[----:B--2---:R-:W-:Y:S02]  /*26800*/  IMAD.MOV.U32 R11, RZ, RZ, 0x181f ;  /* 0x0000181fff0b7424 */ /* 0x004fe400078e00ff */
[----:B------:R-:W-:-:S07]  /*26810*/  IMAD.MOV.U32 R15, RZ, RZ, -0x1 ;  /* 0xffffffffff0f7424 */ /* 0x000fce00078e00ff */
[----:B01----:R-:W-:Y:S05]  /*26820*/  WARPSYNC.COLLECTIVE R15, `(.L_x_8617) ;  /* 0x000000000f087348 */ /* 0x003fea0003c00000 */
[----:B------:R2:W3:Y:S02]  /*26830*/  SHFL.IDX P6, R14, R13, R12, R11 ;  /* 0x0000000c0d0e7389 */ /* 0x0004e400000c000b */
[----:B0123--:R-:W-:Y:S01]  /*26840*/  ENDCOLLECTIVE ;  /* 0x000000000000791b */ /* 0x00ffe20003800000 */
.L_x_8617:
[----:B------:R-:W-:Y:S05]  /*26850*/  BSYNC B1 ;  /* 0x0000000000017941 */ /* 0x000fea0003800000 */
.L_x_8616:
        /* <DEDUP_REMOVED lines=8> */
.L_x_8618:
[----:B------:R-:W-:Y:S01]  /*268e0*/  MOV R46, R14 ;  /* 0x0000000e002e7202 */ /* 0x000fe20000000f00 */
[----:B------:R-:W-:Y:S06]  /*268f0*/  BRA `(.L_x_8619) ;  /* 0xfffffdf800a47947 */ /* 0x000fec000383ffff */
.L_x_8239:
[----:B------:R-:W-:Y:S01]  /*26900*/  BSSY B1, `(.L_x_8620) ;  /* 0x0000008000017945 */ /* 0x000fe20003800000 */
[----:B--23--:R-:W-:Y:S02]  /*26910*/  IMAD.MOV.U32 R13, RZ, RZ, R101 ;  /* 0x000000ffff0d7224 */ /* 0x00cfe400078e0065 */
[----:B------:R-:W-:Y:S02]  /*26920*/  IMAD.MOV.U32 R12, RZ, RZ, 0x2 ;  /* 0x00000002ff0c7424 */ /* 0x000fe400078e00ff */
[----:B0-----:R-:W-:Y:S02]  /*26930*/  IMAD.MOV.U32 R11, RZ, RZ, 0x181f ;  /* 0x0000181fff0b7424 */ /* 0x001fe400078e00ff */
[----:B------:R-:W-:-:S07]  /*26940*/  IMAD.MOV.U32 R15, RZ, RZ, -0x1 ;  /* 0xffffffffff0f7424 */ /* 0x000fce00078e00ff */
[----:B-1--4-:R-:W-:Y:S05]  /*26950*/  WARPSYNC.COLLECTIVE R15, `(.L_x_8621) ;  /* 0x000000000f087348 */ /* 0x012fea0003c00000 */
[----:B------:R0:W2:Y:S02]  /*26960*/  SHFL.IDX P6, R14, R13, R12, R11 ;  /* 0x0000000c0d0e7389 */ /* 0x0000a400000c000b */
[----:B012-4-:R-:W-:Y:S01]  /*26970*/  ENDCOLLECTIVE ;  /* 0x000000000000791b */ /* 0x017fe20003800000 */
.L_x_8621:
[----:B------:R-:W-:Y:S05]  /*26980*/  BSYNC B1 ;  /* 0x0000000000017941 */ /* 0x000fea0003800000 */
.L_x_8620:
        /* <DEDUP_REMOVED lines=8> */
.L_x_8622:
[----:B------:R-:W-:Y:S01]  /*26a10*/  IMAD.MOV.U32 R46, RZ, RZ, R14 ;  /* 0x000000ffff2e7224 */ /* 0x000fe200078e000e */
[----:B------:R-:W-:Y:S06]  /*26a20*/  BRA `(.L_x_8623) ;  /* 0xfffffe0000487947 */ /* 0x000fec000383ffff */
.L_x_8244:
[----:B------:R-:W-:Y:S01]  /*26a30*/  BSSY B1, `(.L_x_8624) ;  /* 0x0000008000017945 */ /* 0x000fe20003800000 */
[----:B0--3--:R-:W-:Y:S02]  /*26a40*/  IMAD.MOV.U32 R13, RZ, RZ, R101 ;  /* 0x000000ffff0d7224 */ /* 0x009fe400078e0065 */
[----:B------:R-:W-:Y:S02]  /*26a50*/  IMAD.MOV.U32 R12, RZ, RZ, 0x3 ;  /* 0x00000003ff0c7424 */ /* 0x000fe400078e00ff */
[----:B------:R-:W-:Y:S02]  /*26a60*/  IMAD.MOV.U32 R11, RZ, RZ, 0x181f ;  /* 0x0000181fff0b7424 */ /* 0x000fe400078e00ff */
[----:B------:R-:W-:-:S07]  /*26a70*/  IMAD.MOV.U32 R15, RZ, RZ, -0x1 ;  /* 0xffffffffff0f7424 */ /* 0x000fce00078e00ff */
[----:B-12-4-:R-:W-:Y:S05]  /*26a80*/  WARPSYNC.COLLECTIVE R15, `(.L_x_8625) ;  /* 0x000000000f087348 */ /* 0x016fea0003c00000 */
[----:B------:R0:W3:Y:S02]  /*26a90*/  SHFL.IDX P6, R14, R13, R12, R11 ;  /* 0x0000000c0d0e7389 */ /* 0x0000e400000c000b */
[----:B01234-:R-:W-:Y:S01]  /*26aa0*/  ENDCOLLECTIVE ;  /* 0x000000000000791b */ /* 0x01ffe20003800000 */
.L_x_8625:
[----:B------:R-:W-:Y:S05]  /*26ab0*/  BSYNC B1 ;  /* 0x0000000000017941 */ /* 0x000fea0003800000 */
.L_x_8624:
        /* <DEDUP_REMOVED lines=8> */
.L_x_8626:
[----:B------:R-:W-:Y:S01]  /*26b40*/  IMAD.MOV.U32 R106, RZ, RZ, R14 ;  /* 0x000000ffff6a7224 */ /* 0x000fe200078e000e */
[----:B------:R-:W-:Y:S06]  /*26b50*/  BRA `(.L_x_8627) ;  /* 0xfffffe0400e87947 */ /* 0x000fec000383ffff */
.L_x_8249:
[----:B0-----:R0:W1:Y:S02]  /*26b60*/  SYNCS.PHASECHK.TRANS64.TRYWAIT P3, [R89+URZ+0x28890], R100 ;  /* 0x02889064590075a7 */ /* 0x001064000806017f */
[----:B-1----:R-:W-:Y:S05]  /*26b70*/  @!P3 NANOSLEEP.SYNCS 0x989680 ;  /* 0x009896800000b95d */ /* 0x002fea0003900000 */
[----:B------:R-:W1:Y:S02]  /*26b80*/  @!P3 SYNCS.PHASECHK.TRANS64 P3, [R89+URZ+0x28890], R100 ;  /* 0x028890645900b5a7 */ /* 0x000e64000806007f */
[----:B-1----:R-:W-:Y:S05]  /*26b90*/  @!P3 BRA `(.L_x_8249) ;  /* 0xfffffffc00f0b947 */ /* 0x002fea000383ffff */
[----:B------:R-:W-:Y:S05]  /*26ba0*/  BRA `(.L_x_8628) ;  /* 0xfffffe0c00d47947 */ /* 0x000fea000383ffff */
.L_x_8250:
        /* <DEDUP_REMOVED lines=8> */
.L_x_8630:
[----:B------:R-:W-:Y:S05]  /*26c30*/  BSYNC B1 ;  /* 0x0000000000017941 */ /* 0x000fea0003800000 */
.L_x_8629:
        /* <DEDUP_REMOVED lines=8> */
.L_x_8631:
[----:B------:R-:W-:Y:S05]  /*26cc0*/  BRA `(.L_x_8632) ;  /* 0xfffffe0c00f47947 */ /* 0x000fea000383ffff */
.L_x_8253:
[----:B------:R-:W-:Y:S01]  /*26cd0*/  BSSY B1, `(.L_x_8633) ;  /* 0x0000008000017945 */ /* 0x000fe20003800000 */
[----:B----4-:R-:W-:Y:S02]  /*26ce0*/  IMAD.MOV.U32 R13, RZ, RZ, R45 ;  /* 0x000000ffff0d7224 */ /* 0x010fe400078e002d */
[----:B------:R-:W-:Y:S02]  /*26cf0*/  IMAD.MOV.U32 R12, RZ, RZ, 0x1 ;  /* 0x00000001ff0c7424 */ /* 0x000fe400078e00ff */
[----:B------:R-:W-:Y:S02]  /*26d00*/  IMAD.MOV.U32 R11, RZ, RZ, 0x181f ;  /* 0x0000181fff0b7424 */ /* 0x000fe400078e00ff */
[----:B------:R-:W-:-:S07]  /*26d10*/  IMAD.MOV.U32 R15, RZ, RZ, -0x1 ;  /* 0xffffffffff0f7424 */ /* 0x000fce00078e00ff */
[----:B0123--:R-:W-:Y:S05]  /*26d20*/  WARPSYNC.COLLECTIVE R15, `(.L_x_8634) ;  /* 0x000000000f087348 */ /* 0x00ffea0003c00000 */
[----:B---3--:R3:W4:Y:S02]  /*26d30*/  SHFL.IDX P6, R14, R13, R12, R11 ;  /* 0x0000000c0d0e7389 */ /* 0x00872400000c000b */
[----:B01234-:R-:W-:Y:S01]  /*26d40*/  ENDCOLLECTIVE ;  /* 0x000000000000791b */ /* 0x01ffe20003800000 */
.L_x_8634:
[----:B------:R-:W-:Y:S05]  /*26d50*/  BSYNC B1 ;  /* 0x0000000000017941 */ /* 0x000fea0003800000 */
.L_x_8633:
        /* <DEDUP_REMOVED lines=8> */
.L_x_8635:
[----:B------:R-:W-:Y:S05]  /*26de0*/  BRA `(.L_x_8636) ;  /* 0xfffffe0c00f47947 */ /* 0x000fea000383ffff */
.L_x_8256:
[----:B------:R-:W-:Y:S01]  /*26df0*/  BSSY B1, `(.L_x_8637) ;  /* 0x0000008000017945 */ /* 0x000fe20003800000 */
[----:B---3--:R-:W-:Y:S02]  /*26e00*/  IMAD.MOV.U32 R13, RZ, RZ, R45 ;  /* 0x000000ffff0d7224 */ /* 0x008fe400078e002d */
[----:B------:R-:W-:Y:S02]  /*26e10*/  IMAD.MOV.U32 R12, RZ, RZ, 0x2 ;  /* 0x00000002ff0c7424 */ /* 0x000fe400078e00ff */
[----:B------:R-:W-:Y:S02]  /*26e20*/  IMAD.MOV.U32 R11, RZ, RZ, 0x181f ;  /* 0x0000181fff0b7424 */ /* 0x000fe400078e00ff */
[----:B------:R-:W-:-:S07]  /*26e30*/  IMAD.MOV.U32 R15, RZ, RZ, -0x1 ;  /* 0xffffffffff0f7424 */ /* 0x000fce00078e00ff */
[----:B012-4-:R-:W-:Y:S05]  /*26e40*/  WARPSYNC.COLLECTIVE R15, `(.L_x_8638) ;  /* 0x000000000f087348 */ /* 0x017fea0003c00000 */
[----:B------:R3:W0:Y:S02]  /*26e50*/  SHFL.IDX P6, R14, R13, R12, R11 ;  /* 0x0000000c0d0e7389 */ /* 0x00062400000c000b */
[----:B01234-:R-:W-:Y:S01]  /*26e60*/  ENDCOLLECTIVE ;  /* 0x000000000000791b */ /* 0x01ffe20003800000 */
.L_x_8638:
[----:B------:R-:W-:Y:S05]  /*26e70*/  BSYNC B1 ;  /* 0x0000000000017941 */ /* 0x000fea0003800000 */
.L_x_8637:
        /* <DEDUP_REMOVED lines=8> */
.L_x_8639:
[----:B------:R-:W-:Y:S05]  /*26f00*/  BRA `(.L_x_8640) ;  /* 0xfffffe0c00f87947 */ /* 0x000fea000383ffff */
.L_x_8259:
[----:B------:R-:W-:Y:S01]  /*26f10*/  BSSY B1, `(.L_x_8641) ;  /* 0x0000008000017945 */ /* 0x000fe20003800000 */
[----:B0-----:R-:W-:Y:S02]  /*26f20*/  IMAD.MOV.U32 R13, RZ, RZ, R45 ;  /* 0x000000ffff0d7224 */ /* 0x001fe400078e002d */
[----:B------:R-:W-:Y:S02]  /*26f30*/  IMAD.MOV.U32 R12, RZ, RZ, 0x3 ;  /* 0x00000003ff0c7424 */ /* 0x000fe400078e00ff */
[----:B------:R-:W-:Y:S02]  /*26f40*/  IMAD.MOV.U32 R11, RZ, RZ, 0x181f ;  /* 0x0000181fff0b7424 */ /* 0x000fe400078e00ff */
[----:B------:R-:W-:-:S07]  /*26f50*/  IMAD.MOV.U32 R15, RZ, RZ, -0x1 ;  /* 0xffffffffff0f7424 */ /* 0x000fce00078e00ff */
[----:B-1234-:R-:W-:Y:S05]  /*26f60*/  WARPSYNC.COLLECTIVE R15, `(.L_x_8642) ;  /* 0x000000000f087348 */ /* 0x01efea0003c00000 */
[----:B------:R0:W0:Y:S02]  /*26f70*/  SHFL.IDX P6, R14, R13, R12, R11 ;  /* 0x0000000c0d0e7389 */ /* 0x00002400000c000b */
[----:B01234-:R-:W-:Y:S01]  /*26f80*/  ENDCOLLECTIVE ;  /* 0x000000000000791b */ /* 0x01ffe20003800000 */
.L_x_8642:
[----:B------:R-:W-:Y:S05]  /*26f90*/  BSYNC B1 ;  /* 0x0000000000017941 */ /* 0x000fea0003800000 */
.L_x_8641:
        /* <DEDUP_REMOVED lines=8> */
.L_x_8643:
[----:B------:R-:W-:Y:S05]  /*27020*/  BRA `(.L_x_8644) ;  /* 0xfffffe0c00fc7947 */ /* 0x000fea000383ffff */
.L_x_8263:
[----:B------:R0:W0:Y:S02]  /*27030*/  SYNCS.PHASECHK.TRANS64.TRYWAIT P4, [R89+URZ+0x288b0], R100 ;  /* 0x0288b064590075a7 */ /* 0x000024000808017f */
[----:B0-----:R-:W-:Y:S05]  /*27040*/  @!P4 NANOSLEEP.SYNCS 0x989680 ;  /* 0x009896800000c95d */ /* 0x001fea0003900000 */
[----:B------:R-:W0:Y:S02]  /*27050*/  @!P4 SYNCS.PHASECHK.TRANS64 P4, [R89+URZ+0x288b0], R100 ;  /* 0x0288b0645900c5a7 */ /* 0x000e24000808007f */
[----:B0-----:R-:W-:Y:S05]  /*27060*/  @!P4 BRA `(.L_x_8263) ;  /* 0xfffffffc00f0c947 */ /* 0x001fea000383ffff */
[----:B------:R-:W-:Y:S05]  /*27070*/  BRA `(.L_x_8645) ;  /* 0xfffffe1000787947 */ /* 0x000fea000383ffff */
.L_x_8285:
[----:B--2---:R0:W5:Y:S01]  /*27080*/  LDL R13, [R1+0x34] ;  /* 0x00003400010d7983 */ /* 0x0041620000100800 */
[----:B------:R-:W-:Y:S01]  /*27090*/  BSSY B0, `(.L_x_8646) ;  /* 0x0000007000007945 */ /* 0x000fe20003800000 */
[----:B------:R-:W-:Y:S02]  /*270a0*/  IMAD.MOV.U32 R12, RZ, RZ, RZ ;  /* 0x000000ffff0c7224 */ /* 0x000fe400078e00ff */
[----:B------:R-:W-:Y:S02]  /*270b0*/  IMAD.MOV.U32 R11, RZ, RZ, 0x1f ;  /* 0x0000001fff0b7424 */ /* 0x000fe400078e00ff */
[----:B------:R-:W-:-:S07]  /*270c0*/  IMAD.MOV.U32 R15, RZ, RZ, -0x1 ;  /* 0xffffffffff0f7424 */ /* 0x000fce00078e00ff */
[----:B01--45:R-:W-:Y:S05]  /*270d0*/  WARPSYNC.COLLECTIVE R15, `(.L_x_8647) ;  /* 0x000000000f087348 */ /* 0x033fea0003c00000 */
[----:B-----5:R2:W3:Y:S02]  /*270e0*/  SHFL.IDX P6, R14, R13, R12, R11 ;  /* 0x0000000c0d0e7389 */ /* 0x0204e400000c000b */
[----:B01234-:R-:W-:Y:S01]  /*270f0*/  ENDCOLLECTIVE ;  /* 0x000000000000791b */ /* 0x01ffe20003800000 */
.L_x_8647:
[----:B------:R-:W-:Y:S05]  /*27100*/  BSYNC B0 ;  /* 0x0000000000007941 */ /* 0x000fea0003800000 */
.L_x_8646:
[----:B------:R-:W-:Y:S01]  /*27110*/  IMAD.MOV.U32 R201, RZ, RZ, R14 ;  /* 0x000000ffffc97224 */ /* 0x000fe200078e000e */
[----:B------:R-:W-:Y:S06]  /*27120*/  BRA `(.L_x_8648) ;  /* 0xfffffe2000407947 */ /* 0x000fec000383ffff */
.L_x_8297:
[----:B------:R-:W-:Y:S01]  /*27130*/  BSSY B1, `(.L_x_8649) ;  /* 0x0000008000017945 */ /* 0x000fe20003800000 */
[----:B------:R-:W-:Y:S01]  /*27140*/  IMAD.MOV.U32 R13, RZ, RZ, R6 ;  /* 0x000000ffff0d7224 */ /* 0x000fe200078e0006 */
[----:B------:R-:W-:Y:S01]  /*27150*/  MOV R11, 0x181f ;  /* 0x0000181f000b7802 */ /* 0x000fe20000000f00 */
[----:B------:R-:W-:Y:S02]  /*27160*/  IMAD.MOV.U32 R12, RZ, RZ, RZ ;  /* 0x000000ffff0c7224 */ /* 0x000fe400078e00ff */
[----:B------:R-:W-:-:S07]  /*27170*/  IMAD.MOV.U32 R15, RZ, RZ, -0x1 ;  /* 0xffffffffff0f7424 */ /* 0x000fce00078e00ff */
[----:B-1--4-:R-:W-:Y:S05]  /*27180*/  WARPSYNC.COLLECTIVE R15, `(.L_x_8650) ;  /* 0x000000000f087348 */ /* 0x012fea0003c00000 */
[----:B------:R0:W2:Y:S02]  /*27190*/  SHFL.IDX P6, R14, R13, R12, R11 ;  /* 0x0000000c0d0e7389 */ /* 0x0000a400000c000b */
[----:B012-4-:R-:W-:Y:S01]  /*271a0*/  ENDCOLLECTIVE ;  /* 0x000000000000791b */ /* 0x017fe20003800000 */
.L_x_8650:
[----:B------:R-:W-:Y:S05]  /*271b0*/  BSYNC B1 ;  /* 0x0000000000017941 */ /* 0x000fea0003800000 */
.L_x_8649:
        /* <DEDUP_REMOVED lines=8> */
.L_x_8651:
[----:B------:R-:W-:Y:S02]  /*27240*/  IMAD.MOV.U32 R13, RZ, RZ, R8 ;  /* 0x000000ffff0d7224 */ /* 0x000fe400078e0008 */
[----:B------:R-:W-:-:S07]  /*27250*/  IMAD.MOV.U32 R3, RZ, RZ, R14 ;  /* 0x000000ffff037224 */ /* 0x000fce00078e000e */
[----:B------:R-:W-:Y:S05]  /*27260*/  WARPSYNC.COLLECTIVE R15, `(.L_x_8652) ;  /* 0x000000000f087348 */ /* 0x000fea0003c00000 */
[----:B------:R0:W1:Y:S02]  /*27270*/  SHFL.IDX P6, R14, R13, R12, R11 ;  /* 0x0000000c0d0e7389 */ /* 0x00006400000c000b */
[----:B01----:R-:W-:Y:S01]  /*27280*/  ENDCOLLECTIVE ;  /* 0x000000000000791b */ /* 0x003fe20003800000 */
.L_x_8652:
[----:B------:R-:W-:Y:S01]  /*27290*/  IMAD.MOV.U32 R13, RZ, RZ, R7 ;  /* 0x000000ffff0d7224 */ /* 0x000fe200078e0007 */
[----:B------:R-:W-:-:S07]  /*272a0*/  MOV R4, R14 ;  /* 0x0000000e00047202 */ /* 0x000fce0000000f00 */
[----:B------:R-:W-:Y:S05]  /*272b0*/  WARPSYNC.COLLECTIVE R15, `(.L_x_8653) ;  /* 0x000000000f087348 */ /* 0x000fea0003c00000 */
[----:B------:R0:W1:Y:S02]  /*272c0*/  SHFL.IDX P6, R14, R13, R12, R11 ;  /* 0x0000000c0d0e7389 */ /* 0x00006400000c000b */
[----:B01----:R-:W-:Y:S01]  /*272d0*/  ENDCOLLECTIVE ;  /* 0x000000000000791b */ /* 0x003fe20003800000 */
.L_x_8653:
[----:B------:R-:W-:Y:S05]  /*272e0*/  BRA `(.L_x_8654) ;  /* 0xfffffe2400a47947 */ /* 0x000fea000383ffff */
.L_x_8300:
[----:B------:R-:W-:Y:S01]  /*272f0*/  BSSY B1, `(.L_x_8655) ;  /* 0x0000008000017945 */ /* 0x000fe20003800000 */
[----:B------:R-:W-:Y:S02]  /*27300*/  IMAD.MOV.U32 R13, RZ, RZ, R6 ;  /* 0x000000ffff0d7224 */ /* 0x000fe400078e0006 */
[----:B------:R-:W-:Y:S02]  /*27310*/  IMAD.MOV.U32 R12, RZ, RZ, 0x1 ;  /* 0x00000001ff0c7424 */ /* 0x000fe400078e00ff */
[----:B------:R-:W-:Y:S02]  /*27320*/  IMAD.MOV.U32 R11, RZ, RZ, 0x181f ;  /* 0x0000181fff0b7424 */ /* 0x000fe400078e00ff */
[----:B------:R-:W-:-:S07]  /*27330*/  IMAD.MOV.U32 R15, RZ, RZ, -0x1 ;  /* 0xffffffffff0f7424 */ /* 0x000fce00078e00ff */
[----:B----4-:R-:W-:Y:S05]  /*27340*/  WARPSYNC.COLLECTIVE R15, `(.L_x_8656) ;  /* 0x000000000f087348 */ /* 0x010fea0003c00000 */
[----:B------:R0:W1:Y:S02]  /*27350*/  SHFL.IDX P6, R14, R13, R12, R11 ;  /* 0x0000000c0d0e7389 */ /* 0x00006400000c000b */
[----:B01--4-:R-:W-:Y:S01]  /*27360*/  ENDCOLLECTIVE ;  /* 0x000000000000791b */ /* 0x013fe20003800000 */
.L_x_8656:
[----:B------:R-:W-:Y:S05]  /*27370*/  BSYNC B1 ;  /* 0x0000000000017941 */ /* 0x000fea0003800000 */
.L_x_8655:
        /* <DEDUP_REMOVED lines=8> */
.L_x_8657:
[----:B------:R-:W-:Y:S02]  /*27400*/  IMAD.MOV.U32 R13, RZ, RZ, R8 ;  /* 0x000000ffff0d7224 */ /* 0x000fe400078e0008 */
[----:B------:R-:W-:-:S07]  /*27410*/  IMAD.MOV.U32 R3, RZ, RZ, R14 ;  /* 0x000000ffff037224 */ /* 0x000fce00078e000e */
[----:B------:R-:W-:Y:S05]  /*27420*/  WARPSYNC.COLLECTIVE R15, `(.L_x_8658) ;  /* 0x000000000f087348 */ /* 0x000fea0003c00000 */
[----:B------:R0:W1:Y:S02]  /*27430*/  SHFL.IDX P6, R14, R13, R12, R11 ;  /* 0x0000000c0d0e7389 */ /* 0x00006400000c000b */
[----:B01----:R-:W-:Y:S01]  /*27440*/  ENDCOLLECTIVE ;  /* 0x000000000000791b */ /* 0x003fe20003800000 */
.L_x_8658:
[----:B------:R-:W-:Y:S02]  /*27450*/  IMAD.MOV.U32 R13, RZ, RZ, R7 ;  /* 0x000000ffff0d7224 */ /* 0x000fe400078e0007 */
[----:B------:R-:W-:-:S07]  /*27460*/  IMAD.MOV.U32 R4, RZ, RZ, R14 ;  /* 0x000000ffff047224 */ /* 0x000fce00078e000e */
[----:B------:R-:W-:Y:S05]  /*27470*/  WARPSYNC.COLLECTIVE R15, `(.L_x_8659) ;  /* 0x000000000f087348 */ /* 0x000fea0003c00000 */
[----:B------:R0:W1:Y:S02]  /*27480*/  SHFL.IDX P6, R14, R13, R12, R11 ;  /* 0x0000000c0d0e7389 */ /* 0x00006400000c000b */
[----:B01----:R-:W-:Y:S01]  /*27490*/  ENDCOLLECTIVE ;  /* 0x000000000000791b */ /* 0x003fe20003800000 */
.L_x_8659:
[----:B------:R-:W-:Y:S05]  /*274a0*/  BRA `(.L_x_8660) ;  /* 0xfffffe2800107947 */ /* 0x000fea000383ffff */
.L_x_8303:
[----:B------:R-:W-:Y:S01]  /*274b0*/  BSSY B1, `(.L_x_8661) ;  /* 0x0000008000017945 */ /* 0x000fe20003800000 */
[----:B0-----:R-:W-:Y:S01]  /*274c0*/  IMAD.MOV.U32 R13, RZ, RZ, R6 ;  /* 0x000000ffff0d7224 */ /* 0x001fe200078e0006 */
[----:B------:R-:W-:Y:S01]  /*274d0*/  MOV R15, 0xffffffff ;  /* 0xffffffff000f7802 */ /* 0x000fe20000000f00 */
[----:B------:R-:W-:Y:S02]  /*274e0*/  IMAD.MOV.U32 R12, RZ, RZ, 0x2 ;  /* 0x00000002ff0c7424 */ /* 0x000fe400078e00ff */
[----:B------:R-:W-:-:S07]  /*274f0*/  IMAD.MOV.U32 R11, RZ, RZ, 0x181f ;  /* 0x0000181fff0b7424 */ /* 0x000fce00078e00ff */
[----:B----4-:R-:W-:Y:S05]  /*27500*/  WARPSYNC.COLLECTIVE R15, `(.L_x_8662) ;  /* 0x000000000f087348 */ /* 0x010fea0003c00000 */
[----:B------:R0:W1:Y:S02]  /*27510*/  SHFL.IDX P6, R14, R13, R12, R11 ;  /* 0x0000000c0d0e7389 */ /* 0x00006400000c000b */
[----:B01--4-:R-:W-:Y:S01]  /*27520*/  ENDCOLLECTIVE ;  /* 0x000000000000791b */ /* 0x013fe20003800000 */
.L_x_8662:
[----:B------:R-:W-:Y:S05]  /*27530*/  BSYNC B1 ;  /* 0x0000000000017941 */ /* 0x000fea0003800000 */
.L_x_8661:
        /* <DEDUP_REMOVED lines=8> */
.L_x_8663:
[----:B------:R-:W-:Y:S02]  /*275c0*/  IMAD.MOV.U32 R13, RZ, RZ, R8 ;  /* 0x000000ffff0d7224 */ /* 0x000fe400078e0008 */
[----:B------:R-:W-:-:S07]  /*275d0*/  IMAD.MOV.U32 R3, RZ, RZ, R14 ;  /* 0x000000ffff037224 */ /* 0x000fce00078e000e */
[----:B------:R-:W-:Y:S05]  /*275e0*/  WARPSYNC.COLLECTIVE R15, `(.L_x_8664) ;  /* 0x000000000f087348 */ /* 0x000fea0003c00000 */
[----:B------:R0:W1:Y:S02]  /*275f0*/  SHFL.IDX P6, R14, R13, R12, R11 ;  /* 0x0000000c0d0e7389 */ /* 0x00006400000c000b */
[----:B01----:R-:W-:Y:S01]  /*27600*/  ENDCOLLECTIVE ;  /* 0x000000000000791b */ /* 0x003fe20003800000 */
.L_x_8664:
[----:B------:R-:W-:Y:S01]  /*27610*/  MOV R13, R7 ;  /* 0x00000007000d7202 */ /* 0x000fe20000000f00 */
[----:B------:R-:W-:-:S07]  /*27620*/  IMAD.MOV.U32 R4, RZ, RZ, R14 ;  /* 0x000000ffff047224 */ /* 0x000fce00078e000e */
[----:B------:R-:W-:Y:S05]  /*27630*/  WARPSYNC.COLLECTIVE R15, `(.L_x_8665) ;  /* 0x000000000f087348 */ /* 0x000fea0003c00000 */
[----:B------:R0:W1:Y:S02]  /*27640*/  SHFL.IDX P6, R14, R13, R12, R11 ;  /* 0x0000000c0d0e7389 */ /* 0x00006400000c000b */
[----:B01----:R-:W-:Y:S01]  /*27650*/  ENDCOLLECTIVE ;  /* 0x000000000000791b */ /* 0x003fe20003800000 */
.L_x_8665:
[----:B------:R-:W-:Y:S05]  /*27660*/  BRA `(.L_x_8666) ;  /* 0xfffffe28006c7947 */ /* 0x000fea000383ffff */
.L_x_8306:
        /* <DEDUP_REMOVED lines=8> */
.L_x_8668:
[----:B------:R-:W-:Y:S05]  /*276f0*/  BSYNC B1 ;  /* 0x0000000000017941 */ /* 0x000fea0003800000 */
.L_x_8667:
        /* <DEDUP_REMOVED lines=8> */
.L_x_8669:
[----:B------:R-:W-:Y:S02]  /*27780*/  IMAD.MOV.U32 R13, RZ, RZ, R8 ;  /* 0x000000ffff0d7224 */ /* 0x000fe400078e0008 */
[----:B------:R-:W-:-:S07]  /*27790*/  IMAD.MOV.U32 R3, RZ, RZ, R14 ;  /* 0x000000ffff037224 */ /* 0x000fce00078e000e */
[----:B------:R-:W-:Y:S05]  /*277a0*/  WARPSYNC.COLLECTIVE R15, `(.L_x_8670) ;  /* 0x000000000f087348 */ /* 0x000fea0003c00000 */
[----:B------:R0:W1:Y:S02]  /*277b0*/  SHFL.IDX P6, R14, R13, R12, R11 ;  /* 0x0000000c0d0e7389 */ /* 0x00006400000c000b */
[----:B01----:R-:W-:Y:S01]  /*277c0*/  ENDCOLLECTIVE ;  /* 0x000000000000791b */ /* 0x003fe20003800000 */
.L_x_8670:
[----:B------:R-:W-:Y:S02]  /*277d0*/  IMAD.MOV.U32 R13, RZ, RZ, R7 ;  /* 0x000000ffff0d7224 */ /* 0x000fe400078e0007 */
[----:B------:R-:W-:-:S07]  /*277e0*/  IMAD.MOV.U32 R4, RZ, RZ, R14 ;  /* 0x000000ffff047224 */ /* 0x000fce00078e000e */
[----:B------:R-:W-:Y:S05]  /*277f0*/  WARPSYNC.COLLECTIVE R15, `(.L_x_8671) ;  /* 0x000000000f087348 */ /* 0x000fea0003c00000 */
[----:B------:R0:W1:Y:S02]  /*27800*/  SHFL.IDX P6, R14, R13, R12, R11 ;  /* 0x0000000c0d0e7389 */ /* 0x00006400000c000b */
[----:B01----:R-:W-:Y:S01]  /*27810*/  ENDCOLLECTIVE ;  /* 0x000000000000791b */ /* 0x003fe20003800000 */
.L_x_8671:
[----:B------:R-:W-:Y:S05]  /*27820*/  BRA `(.L_x_8672) ;  /* 0xfffffe2800c87947 */ /* 0x000fea000383ffff */
.L_x_8310:
[----:B0-----:R0:W1:Y:S02]  /*27830*/  SYNCS.PHASECHK.TRANS64.TRYWAIT P0, [R18+URZ+0x28800], R5 ;  /* 0x02880005120075a7 */ /* 0x001064000800017f */
[----:B-1----:R-:W-:Y:S05]  /*27840*/  @!P0 NANOSLEEP.SYNCS 0x989680 ;  /* 0x009896800000895d */ /* 0x002fea0003900000 */
[----:B------:R-:W1:Y:S02]  /*27850*/  @!P0 SYNCS.PHASECHK.TRANS64 P0, [R18+URZ+0x28800], R5 ;  /* 0x02880005120085a7 */ /* 0x000e64000800007f */
[----:B-1----:R-:W-:Y:S05]  /*27860*/  @!P0 BRA `(.L_x_8310) ;  /* 0xfffffffc00f08947 */ /* 0x002fea000383ffff */
[----:B------:R-:W-:Y:S05]  /*27870*/  BRA `(.L_x_8673) ;  /* 0xfffffe2c00847947 */ /* 0x000fea000383ffff */
.L_x_8326:
[----:B------:R-:W0:Y:S01]  /*27880*/  LDC R53, c[0x0][0x3f4] ;  /* 0x0000fd00ff357b82 */ /* 0x000e220000000800 */
[----:B------:R-:W-:Y:S01]  /*27890*/  BSSY B1, `(.L_x_8674) ;  /* 0x0000008000017945 */ /* 0x000fe20003800000 */
[----:B--2---:R-:W-:Y:S02]  /*278a0*/  IMAD.MOV.U32 R13, RZ, RZ, R35 ;  /* 0x000000ffff0d7224 */ /* 0x004fe400078e0023 */
[----:B------:R-:W-:Y:S02]  /*278b0*/  IMAD.MOV.U32 R12, RZ, RZ, RZ ;  /* 0x000000ffff0c7224 */ /* 0x000fe400078e00ff */
[----:B------:R-:W-:Y:S02]  /*278c0*/  IMAD.MOV.U32 R11, RZ, RZ, 0x181f ;  /* 0x0000181fff0b7424 */ /* 0x000fe400078e00ff */
[----:B------:R-:W-:-:S07]  /*278d0*/  IMAD.MOV.U32 R15, RZ, RZ, -0x1 ;  /* 0xffffffffff0f7424 */ /* 0x000fce00078e00ff */
[----:B01--4-:R-:W-:Y:S05]  /*278e0*/  WARPSYNC.COLLECTIVE R15, `(.L_x_8675) ;  /* 0x000000000f087348 */ /* 0x013fea0003c00000 */
[----:B------:R2:W3:Y:S02]  /*278f0*/  SHFL.IDX P6, R14, R13, R12, R11 ;  /* 0x0000000c0d0e7389 */ /* 0x0004e400000c000b */
[----:B01234-:R-:W-:Y:S01]  /*27900*/  ENDCOLLECTIVE ;  /* 0x000000000000791b */ /* 0x01ffe20003800000 */
.L_x_8675:
[----:B------:R-:W-:Y:S05]  /*27910*/  BSYNC B1 ;  /* 0x0000000000017941 */ /* 0x000fea0003800000 */
.L_x_8674:
[----:B------:R-:W-:Y:S01]  /*27920*/  IMAD.MOV.U32 R13, RZ, RZ, R32 ;  /* 0x000000ffff0d7224 */ /* 0x000fe200078e0020 */
[----:B------:R-:W-:Y:S01]  /*27930*/  MOV R0, R14 ;  /* 0x0000000e00007202 */ /* 0x000fe20000000f00 */
[----:B------:R-:W-:Y:S01]  /*27940*/  IMAD.MOV.U32 R12, RZ, RZ, RZ ;  /* 0x000000ffff0c7224 */ /* 0x000fe200078e00ff */
[----:B------:R-:W-:Y:S01]  /*27950*/  ISETP.GE.AND P0, PT, R16, R53, PT ;  /* 0x000000351000720c */ /* 0x000fe20003f06270 */
[----:B------:R-:W-:Y:S02]  /*27960*/  IMAD.MOV.U32 R11, RZ, RZ, 0x181f ;  /* 0x0000181fff0b7424 */ /* 0x000fe400078e00ff */
[----:B------:R-:W-:Y:S02]  /*27970*/  IMAD.MOV.U32 R15, RZ, RZ, -0x1 ;  /* 0xffffffffff0f7424 */ /* 0x000fe400078e00ff */
[----:B------:R-:W-:-:S08]  /*27980*/  IMAD R3, R196, R5, RZ ;  /* 0x00000005c4037224 */ /* 0x000fd000078e02ff */
[----:B------:R-:W-:Y:S05]  /*27990*/  WARPSYNC.COLLECTIVE R15, `(.L_x_8676) ;  /* 0x000000000f087348 */ /* 0x000fea0003c00000 */
[----:B------:R0:W1:Y:S02]  /*279a0*/  SHFL.IDX P6, R14, R13, R12, R11 ;  /* 0x0000000c0d0e7389 */ /* 0x00006400000c000b */
[----:B01----:R-:W-:Y:S01]  /*279b0*/  ENDCOLLECTIVE ;  /* 0x000000000000791b */ /* 0x003fe20003800000 */
.L_x_8676:
[----:B------:R-:W-:Y:S01]  /*279c0*/  ISETP.GE.OR P1, PT, R54, R3, P0 ;  /* 0x000000033600720c */ /* 0x000fe20000726670 */
[----:B------:R-:W-:-:S12]  /*279d0*/  IMAD.MOV.U32 R13, RZ, RZ, R33 ;  /* 0x000000ffff0d7224 */ /* 0x000fd800078e0021 */
[C---:B------:R-:W-:Y:S02]  /*279e0*/  @!P1 SHF.L.U32 R21, R16.reuse, 0x1, RZ ;  /* 0x0000000110159819 */ /* 0x040fe400000006ff */
[----:B------:R-:W-:Y:S01]  /*279f0*/  @!P1 SHF.L.U64.HI R6, R16, 0x1, R17 ;  /* 0x0000000110069819 */ /* 0x000fe20000010211 */
[----:B------:R-:W-:-:S07]  /*27a00*/  IMAD.MOV.U32 R4, RZ, RZ, R14 ;  /* 0x000000ffff047224 */ /* 0x000fce00078e000e */
[----:B------:R-:W-:Y:S05]  /*27a10*/  WARPSYNC.COLLECTIVE R15, `(.L_x_8677) ;  /* 0x000000000f087348 */ /* 0x000fea0003c00000 */
[----:B------:R0:W1:Y:S02]  /*27a20*/  SHFL.IDX P6, R14, R13, R12, R11 ;  /* 0x0000000c0d0e7389 */ /* 0x00006400000c000b */
[----:B01----:R-:W-:Y:S01]  /*27a30*/  ENDCOLLECTIVE ;  /* 0x000000000000791b */ /* 0x003fe20003800000 */
.L_x_8677:
[----:B------:R-:W-:-:S05]  /*27a40*/  @!P1 IADD3 R4, P2, R4, R21, RZ ;  /* 0x0000001504049210 */ /* 0x000fca0007f5e0ff */
[----:B------:R-:W-:Y:S02]  /*27a50*/  @!P1 IMAD.X R7, R0, 0x1, R6, P2 ;  /* 0x0000000100079824 */ /* 0x000fe400010e0606 */
[----:B------:R-:W-:Y:S02]  /*27a60*/  @!P1 IMAD.MOV.U32 R8, RZ, RZ, R4 ;  /* 0x000000ffff089224 */ /* 0x000fe400078e0004 */
[----:B------:R-:W-:Y:S02]  /*27a70*/  @!P1 IMAD.MOV.U32 R9, RZ, RZ, R7 ;  /* 0x000000ffff099224 */ /* 0x000fe400078e0007 */
[----:B------:R-:W-:Y:S02]  /*27a80*/  IMAD.MOV.U32 R13, RZ, RZ, R34 ;  /* 0x000000ffff0d7224 */ /* 0x000fe400078e0022 */
[----:B------:R-:W-:-:S07]  /*27a90*/  IMAD.MOV.U32 R5, RZ, RZ, R14 ;  /* 0x000000ffff057224 */ /* 0x000fce00078e000e */
[----:B------:R-:W-:Y:S05]  /*27aa0*/  WARPSYNC.COLLECTIVE R15, `(.L_x_8678) ;  /* 0x000000000f087348 */ /* 0x000fea0003c00000 */
[----:B------:R0:W1:Y:S02]  /*27ab0*/  SHFL.IDX P6, R14, R13, R12, R11 ;  /* 0x0000000c0d0e7389 */ /* 0x00006400000c000b */
[----:B01----:R-:W-:Y:S01]  /*27ac0*/  ENDCOLLECTIVE ;  /* 0x000000000000791b */ /* 0x003fe20003800000 */
.L_x_8678:
[----:B------:R-:W2:Y:S01]  /*27ad0*/  @!P1 LD.E.128 R8, desc[UR52][R8.64] ;  /* 0x0000003408089980 */ /* 0x000ea2000c101d00 */
[----:B------:R-:W-:-:S05]  /*27ae0*/  @!P1 IADD3 R14, P2, R14, R21, RZ ;  /* 0x000000150e0e9210 */ /* 0x000fca0007f5e0ff */
[----:B------:R-:W-:Y:S02]  /*27af0*/  @!P1 IMAD.X R5, R5, 0x1, R6, P2 ;  /* 0x0000000105059824 */ /* 0x000fe400010e0606 */
[----:B------:R-:W-:-:S06]  /*27b00*/  @!P1 IMAD.MOV.U32 R4, RZ, RZ, R14 ;  /* 0x000000ffff049224 */ /* 0x000fcc00078e000e */
[----:B------:R-:W5:Y:S01]  /*27b10*/  @!P1 LD.E.128 R4, desc[UR52][R4.64] ;  /* 0x0000003404049980 */ /* 0x000f62000c101d00 */
[----:B------:R-:W-:Y:S02]  /*27b20*/  CS2R R48, SRZ ;  /* 0x0000000000307805 */ /* 0x000fe4000001ff00 */
[----:B------:R-:W-:Y:S01]  /*27b30*/  CS2R R50, SRZ ;  /* 0x0000000000327805 */ /* 0x000fe2000001ff00 */
[----:B------:R-:W-:Y:S01]  /*27b40*/  IMAD.MOV.U32 R13, RZ, RZ, R35 ;  /* 0x000000ffff0d7224 */ /* 0x000fe200078e0023 */
[----:B------:R-:W-:Y:S02]  /*27b50*/  CS2R R38, SRZ ;  /* 0x0000000000267805 */ /* 0x000fe4000001ff00 */
[----:B------:R-:W-:Y:S01]  /*27b60*/  CS2R R20, SRZ ;  /* 0x0000000000147805 */ /* 0x000fe2000001ff00 */
[----:B--2---:R-:W-:Y:S02]  /*27b70*/  @!P1 IMAD.MOV.U32 R49, RZ, RZ, R9 ;  /* 0x000000ffff319224 */ /* 0x004fe400078e0009 */
[----:B------:R-:W-:-:S02]  /*27b80*/  @!P1 IMAD.MOV.U32 R51, RZ, RZ, R11 ;  /* 0x000000ffff339224 */ /* 0x000fc400078e000b */
[----:B------:R-:W-:Y:S01]  /*27b90*/  IMAD.MOV.U32 R11, RZ, RZ, 0x181f ;  /* 0x0000181fff0b7424 */ /* 0x000fe200078e00ff */
[----:B------:R-:W-:Y:S01]  /*27ba0*/  MOV R12, R49 ;  /* 0x00000031000c7202 */ /* 0x000fe20000000f00 */
[----:B------:R-:W-:Y:S02]  /*27bb0*/  @!P1 IMAD.MOV.U32 R48, RZ, RZ, R8 ;  /* 0x000000ffff309224 */ /* 0x000fe400078e0008 */
[----:B------:R-:W-:Y:S01]  /*27bc0*/  @!P1 IMAD.MOV.U32 R50, RZ, RZ, R10 ;  /* 0x000000ffff329224 */ /* 0x000fe200078e000a */
[----:B------:R-:W-:Y:S01]  /*27bd0*/  PRMT R66, R12, 0x7610, R66 ;  /* 0x000076100c427816 */ /* 0x000fe20000000042 */
[----:B------:R-:W-:Y:S02]  /*27be0*/  IMAD.MOV.U32 R12, RZ, RZ, 0x1 ;  /* 0x00000001ff0c7424 */ /* 0x000fe400078e00ff */
[----:B------:R-:W-:Y:S02]  /*27bf0*/  IMAD.MOV.U32 R0, RZ, RZ, R48 ;  /* 0x000000ffff007224 */ /* 0x000fe400078e0030 */
[----:B------:R-:W-:-:S07]  /*27c00*/  IMAD.MOV.U32 R10, RZ, RZ, R50 ;  /* 0x000000ffff0a7224 */ /* 0x000fce00078e0032 */
[----:B-----5:R-:W-:Y:S05]  /*27c10*/  WARPSYNC.COLLECTIVE R15, `(.L_x_8679) ;  /* 0x000000000f087348 */ /* 0x020fea0003c00000 */
[----:B------:R0:W1:Y:S02]  /*27c20*/  SHFL.IDX P6, R14, R13, R12, R11 ;  /* 0x0000000c0d0e7389 */ /* 0x00006400000c000b */
[----:B01---5:R-:W-:Y:S01]  /*27c30*/  ENDCOLLECTIVE ;  /* 0x000000000000791b */ /* 0x023fe20003800000 */
.L_x_8679:
[----:B------:R-:W-:Y:S01]  /*27c40*/  IMAD.MOV.U32 R24, RZ, RZ, R51 ;  /* 0x000000ffff187224 */ /* 0x000fe200078e0033 */
[----:B------:R-:W-:-:S04]  /*27c50*/  PRMT R64, R64, 0x5410, R0 ;  /* 0x0000541040407816 */ /* 0x000fc80000000000 */
[----:B------:R-:W-:Y:S02]  /*27c60*/  PRMT R37, R10, 0x5410, R24 ;  /* 0x000054100a257816 */ /* 0x000fe40000000018 */
[----:B------:R-:W-:Y:S01]  /*27c70*/  CS2R R24, SRZ ;  /* 0x0000000000187805 */ /* 0x000fe2000001ff00 */
[----:B------:R-:W-:Y:S02]  /*27c80*/  @!P1 IMAD.MOV.U32 R38, RZ, RZ, R4 ;  /* 0x000000ffff269224 */ /* 0x000fe400078e0004 */
[----:B------:R-:W-:Y:S02]  /*27c90*/  @!P1 IMAD.MOV.U32 R39, RZ, RZ, R5 ;  /* 0x000000ffff279224 */ /* 0x000fe400078e0005 */
[----:B------:R-:W-:Y:S01]  /*27ca0*/  @!P1 IMAD.MOV.U32 R20, RZ, RZ, R6 ;  /* 0x000000ffff149224 */ /* 0x000fe200078e0006 */
[----:B------:R-:W-:Y:S01]  /*27cb0*/  MOV R4, R38 ;  /* 0x0000002600047202 */ /* 0x000fe20000000f00 */
[----:B------:R-:W-:Y:S02]  /*27cc0*/  IMAD.MOV.U32 R13, RZ, RZ, R32 ;  /* 0x000000ffff0d7224 */ /* 0x000fe400078e0020 */
[----:B------:R-:W-:-:S02]  /*27cd0*/  @!P1 IMAD.MOV.U32 R21, RZ, RZ, R7 ;  /* 0x000000ffff159224 */ /* 0x000fc400078e0007 */
[----:B------:R-:W-:Y:S02]  /*27ce0*/  IMAD.MOV.U32 R5, RZ, RZ, R39 ;  /* 0x000000ffff057224 */ /* 0x000fe400078e0027 */
[----:B------:R-:W-:Y:S02]  /*27cf0*/  IMAD.MOV.U32 R6, RZ, RZ, R20 ;  /* 0x000000ffff067224 */ /* 0x000fe400078e0014 */
[----:B------:R-:W-:Y:S01]  /*27d00*/  IMAD.MOV.U32 R7, RZ, RZ, R21 ;  /* 0x000000ffff077224 */ /* 0x000fe200078e0015 */
[----:B------:R-:W-:Y:S01]  /*27d10*/  PRMT R66, R66, 0x5410, R5 ;  /* 0x0000541042427816 */ /* 0x000fe20000000005 */
[----:B------:R-:W-:Y:S01]  /*27d20*/  IMAD.MOV.U32 R0, RZ, RZ, R14 ;  /* 0x000000ffff007224 */ /* 0x000fe200078e000e */
[----:B------:R-:W-:-:S07]  /*27d30*/  PRMT R65, R6, 0x5410, R4 ;  /* 0x0000541006417816 */ /* 0x000fce0000000004 */
[----:B------:R-:W-:Y:S05]  /*27d40*/  WARPSYNC.COLLECTIVE R15, `(.L_x_8680) ;  /* 0x000000000f087348 */ /* 0x000fea0003c00000 */
[----:B------:R0:W1:Y:S02]  /*27d50*/  SHFL.IDX P6, R14, R13, R12, R11 ;  /* 0x0000000c0d0e7389 */ /* 0x00006400000c000b */
[----:B01----:R-:W-:Y:S01]  /*27d60*/  ENDCOLLECTIVE ;  /* 0x000000000000791b */ /* 0x003fe20003800000 */
.L_x_8680:
[----:B------:R-:W-:Y:S02]  /*27d70*/  PRMT R64, R7, 0x7610, R64 ;  /* 0x0000761007407816 */ /* 0x000fe40000000040 */
[----:B------:R-:W-:Y:S01]  /*27d80*/  MOV R13, R33 ;  /* 0x00000021000d7202 */ /* 0x000fe20000000f00 */
[----:B------:R-:W-:-:S07]  /*27d90*/  IMAD.MOV.U32 R8, RZ, RZ, R14 ;  /* 0x000000ffff087224 */ /* 0x000fce00078e000e */
[----:B------:R-:W-:Y:S05]  /*27da0*/  WARPSYNC.COLLECTIVE R15, `(.L_x_8681) ;  /* 0x000000000f087348 */ /* 0x000fea0003c00000 */
[----:B------:R0:W1:Y:S02]  /*27db0*/  SHFL.IDX P6, R14, R13, R12, R11 ;  /* 0x0000000c0d0e7389 */ /* 0x00006400000c000b */
[----:B01----:R-:W-:Y:S01]  /*27dc0*/  ENDCOLLECTIVE ;  /* 0x000000000000791b */ /* 0x003fe20003800000 */
.L_x_8681:
[----:B------:R-:W-:Y:S02]  /*27dd0*/  IMAD.MOV.U32 R13, RZ, RZ, R34 ;  /* 0x000000ffff0d7224 */ /* 0x000fe400078e0022 */
[----:B------:R-:W-:-:S07]  /*27de0*/  IMAD.MOV.U32 R9, RZ, RZ, R14 ;  /* 0x000000ffff097224 */ /* 0x000fce00078e000e */
[----:B------:R-:W-:Y:S05]  /*27df0*/  WARPSYNC.COLLECTIVE R15, `(.L_x_8682) ;  /* 0x000000000f087348 */ /* 0x000fea0003c00000 */
[----:B------:R0:W1:Y:S02]  /*27e00*/  SHFL.IDX P6, R14, R13, R12, R11 ;  /* 0x0000000c0d0e7389 */ /* 0x00006400000c000b */
[----:B01----:R-:W-:Y:S01]  /*27e10*/  ENDCOLLECTIVE ;  /* 0x000000000000791b */ /* 0x003fe20003800000 */
.L_x_8682:
[----:B------:R-:W-:Y:S05]  /*27e20*/  BRA `(.L_x_8683) ;  /* 0xfffffe4400487947 */ /* 0x000fea000383ffff */
.L_x_8329:
[----:B------:R-:W-:Y:S01]  /*27e30*/  BSSY B1, `(.L_x_8684) ;  /* 0x0000008000017945 */ /* 0x000fe20003800000 */
[----:B------:R-:W-:Y:S02]  /*27e40*/  IMAD.MOV.U32 R13, RZ, RZ, R35 ;  /* 0x000000ffff0d7224 */ /* 0x000fe400078e0023 */
[----:B------:R-:W-:Y:S02]  /*27e50*/  IMAD.MOV.U32 R12, RZ, RZ, 0x2 ;  /* 0x00000002ff0c7424 */ /* 0x000fe400078e00ff */
[----:B------:R-:W-:Y:S02]  /*27e60*/  IMAD.MOV.U32 R11, RZ, RZ, 0x181f ;  /* 0x0000181fff0b7424 */ /* 0x000fe400078e00ff */
[----:B-1----:R-:W-:-:S07]  /*27e70*/  IMAD.MOV.U32 R15, RZ, RZ, -0x1 ;  /* 0xffffffffff0f7424 */ /* 0x002fce00078e00ff */
[----:B----4-:R-:W-:Y:S05]  /*27e80*/  WARPSYNC.COLLECTIVE R15, `(.L_x_8685) ;  /* 0x000000000f087348 */ /* 0x010fea0003c00000 */
[----:B------:R0:W1:Y:S02]  /*27e90*/  SHFL.IDX P6, R14, R13, R12, R11 ;  /* 0x0000000c0d0e7389 */ /* 0x00006400000c000b */
[----:B01--4-:R-:W-:Y:S01]  /*27ea0*/  ENDCOLLECTIVE ;  /* 0x000000000000791b */ /* 0x013fe20003800000 */
.L_x_8685:
[----:B------:R-:W-:Y:S05]  /*27eb0*/  BSYNC B1 ;  /* 0x0000000000017941 */ /* 0x000fea0003800000 */
.L_x_8684:
[----:B------:R-:W-:Y:S01]  /*27ec0*/  MOV R13, R32 ;  /* 0x00000020000d7202 */ /* 0x000fe20000000f00 */
[----:B------:R-:W-:Y:S02]  /*27ed0*/  IMAD.MOV.U32 R12, RZ, RZ, 0x2 ;  /* 0x00000002ff0c7424 */ /* 0x000fe400078e00ff */
[----:B------:R-:W-:Y:S02]  /*27ee0*/  IMAD.MOV.U32 R11, RZ, RZ, 0x181f ;  /* 0x0000181fff0b7424 */ /* 0x000fe400078e00ff */
[----:B------:R-:W-:Y:S02]  /*27ef0*/  IMAD.MOV.U32 R15, RZ, RZ, -0x1 ;  /* 0xffffffffff0f7424 */ /* 0x000fe400078e00ff */
[----:B------:R-:W-:Y:S02]  /*27f00*/  IMAD.MOV.U32 R0, RZ, RZ, R14 ;  /* 0x000000ffff007224 */ /* 0x000fe400078e000e */
[----:B------:R-:W-:-:S07]  /*27f10*/  VIADD R10, R54, 0x40 ;  /* 0x00000040360a7836 */ /* 0x000fce0000000000 */
[----:B------:R-:W-:Y:S05]  /*27f20*/  WARPSYNC.COLLECTIVE R15, `(.L_x_8686) ;  /* 0x000000000f087348 */ /* 0x000fea0003c00000 */
[----:B------:R0:W1:Y:S02]  /*27f30*/  SHFL.IDX P6, R14, R13, R12, R11 ;  /* 0x0000000c0d0e7389 */ /* 0x00006400000c000b */
[----:B01----:R-:W-:Y:S01]  /*27f40*/  ENDCOLLECTIVE ;  /* 0x000000000000791b */ /* 0x003fe20003800000 */
.L_x_8686:
        /* <DEDUP_REMOVED lines=8> */
.L_x_8687:
[----:B------:R-:W-:-:S05]  /*27fd0*/  @!P1 IADD3 R8, P2, R8, R31, RZ ;  /* 0x0000001f08089210 */ /* 0x000fca0007f5e0ff */
[----:B------:R-:W-:Y:S02]  /*27fe0*/  @!P1 IMAD.X R9, R0, 0x1, R29, P2 ;  /* 0x0000000100099824 */ /* 0x000fe400010e061d */
[----:B------:R-:W-:Y:S02]  /*27ff0*/  IMAD.MOV.U32 R13, RZ, RZ, R34 ;  /* 0x000000ffff0d7224 */ /* 0x000fe400078e0022 */
[----:B------:R-:W-:-:S07]  /*28000*/  IMAD.MOV.U32 R28, RZ, RZ, R14 ;  /* 0x000000ffff1c7224 */ /* 0x000fce00078e000e */
[----:B------:R-:W-:Y:S05]  /*28010*/  WARPSYNC.COLLECTIVE R15, `(.L_x_8688) ;  /* 0x000000000f087348 */ /* 0x000fea0003c00000 */
[----:B------:R0:W1:Y:S02]  /*28020*/  SHFL.IDX P6, R14, R13, R12, R11 ;  /* 0x0000000c0d0e7389 */ /* 0x00006400000c000b */
[----:B01----:R-:W-:Y:S01]  /*28030*/  ENDCOLLECTIVE ;  /* 0x000000000000791b */ /* 0x003fe20003800000 */
.L_x_8688:
[----:B------:R-:W2:Y:S01]  /*28040*/  @!P1 LD.E.128 R8, desc[UR52][R8.64] ;  /* 0x0000003408089980 */ /* 0x000ea2000c101d00 */
[----:B------:R-:W-:-:S05]  /*28050*/  @!P1 IADD3 R14, P2, R14, R31, RZ ;  /* 0x0000001f0e0e9210 */ /* 0x000fca0007f5e0ff */
[----:B------:R-:W-:-:S04]  /*28060*/  @!P1 IMAD.X R29, R28, 0x1, R29, P2 ;  /* 0x000000011c1d9824 */ /* 0x000fc800010e061d */
[----:B------:R-:W-:-:S05]  /*28070*/  @!P1 IMAD.MOV.U32 R15, RZ, RZ, R29 ;  /* 0x000000ffff0f9224 */ /* 0x000fca00078e001d */
[----:B------:R0:W5:Y:S01]  /*28080*/  @!P1 LD.E.128 R28, desc[UR52][R14.64] ;  /* 0x000000340e1c9980 */ /* 0x000162000c101d00 */
[----:B------:R-:W-:Y:S02]  /*28090*/  CS2R R44, SRZ ;  /* 0x00000000002c7805 */ /* 0x000fe4000001ff00 */
[----:B------:R-:W-:Y:S01]  /*280a0*/  CS2R R46, SRZ ;  /* 0x00000000002e7805 */ /* 0x000fe2000001ff00 */
[----:B------:R-:W-:Y:S01]  /*280b0*/  IMAD.MOV.U32 R13, RZ, RZ, R35 ;  /* 0x000000ffff0d7224 */ /* 0x000fe200078e0023 */
[----:B------:R-:W-:Y:S02]  /*280c0*/  CS2R R40, SRZ ;  /* 0x0000000000287805 */ /* 0x000fe4000001ff00 */
[----:B------:R-:W-:Y:S01]  /*280d0*/  CS2R R42, SRZ ;  /* 0x00000000002a7805 */ /* 0x000fe2000001ff00 */
[----:B0-----:R-:W-:Y:S02]  /*280e0*/  IMAD.MOV.U32 R15, RZ, RZ, -0x1 ;  /* 0xffffffffff0f7424 */ /* 0x001fe400078e00ff */
[----:B--2---:R-:W-:Y:S01]  /*280f0*/  @!P1 IMAD.MOV.U32 R44, RZ, RZ, R8 ;  /* 0x000000ffff2c9224 */ /* 0x004fe200078e0008 */
[----:B------:R-:W-:Y:S01]  /*28100*/  @!P1 MOV R47, R11 ;  /* 0x0000000b002f9202 */ /* 0x000fe20000000f00 */
[----:B------:R-:W-:-:S02]  /*28110*/  @!P1 IMAD.MOV.U32 R45, RZ, RZ, R9 ;  /* 0x000000ffff2d9224 */ /* 0x000fc400078e0009 */
[----:B------:R-:W-:Y:S02]  /*28120*/  IMAD.MOV.U32 R0, RZ, RZ, R44 ;  /* 0x000000ffff007224 */ /* 0x000fe400078e002c */
[----:B------:R-:W-:Y:S02]  /*28130*/  IMAD.MOV.U32 R12, RZ, RZ, R45 ;  /* 0x000000ffff0c7224 */ /* 0x000fe400078e002d */
[----:B------:R-:W-:Y:S02]  /*28140*/  IMAD.MOV.U32 R11, RZ, RZ, 0x181f ;  /* 0x0000181fff0b7424 */ /* 0x000fe400078e00ff */
[----:B------:R-:W-:Y:S01]  /*28150*/  @!P1 IMAD.MOV.U32 R46, RZ, RZ, R10 ;  /* 0x000000ffff2e9224 */ /* 0x000fe200078e000a */
[----:B------:R-:W-:Y:S01]  /*28160*/  PRMT R59, R0, 0x5410, R12 ;  /* 0x00005410003b7816 */ /* 0x000fe2000000000c */
[----:B------:R-:W-:Y:S02]  /*28170*/  IMAD.MOV.U32 R12, RZ, RZ, 0x3 ;  /* 0x00000003ff0c7424 */ /* 0x000fe400078e00ff */
[----:B------:R-:W-:-:S02]  /*28180*/  IMAD.MOV.U32 R8, RZ, RZ, R46 ;  /* 0x000000ffff087224 */ /* 0x000fc400078e002e */
[----:B------:R-:W-:-:S07]  /*28190*/  IMAD.MOV.U32 R9, RZ, RZ, R47 ;  /* 0x000000ffff097224 */ /* 0x000fce00078e002f */
[----:B-----5:R-:W-:Y:S05]  /*281a0*/  WARPSYNC.COLLECTIVE R15, `(.L_x_8689) ;  /* 0x000000000f087348 */ /* 0x020fea0003c00000 */
[----:B------:R0:W1:Y:S02]  /*281b0*/  SHFL.IDX P6, R14, R13, R12, R11 ;  /* 0x0000000c0d0e7389 */ /* 0x00006400000c000b */
[----:B01---5:R-:W-:Y:S01]  /*281c0*/  ENDCOLLECTIVE ;  /* 0x000000000000791b */ /* 0x023fe20003800000 */
.L_x_8689:
[----:B------:R-:W-:Y:S01]  /*281d0*/  PRMT R52, R8, 0x5410, R9 ;  /* 0x0000541008347816 */ /* 0x000fe20000000009 */
[----:B------:R-:W-:Y:S02]  /*281e0*/  @!P1 IMAD.MOV.U32 R40, RZ, RZ, R28 ;  /* 0x000000ffff289224 */ /* 0x000fe400078e001c */
[----:B------:R-:W-:Y:S02]  /*281f0*/  @!P1 IMAD.MOV.U32 R41, RZ, RZ, R29 ;  /* 0x000000ffff299224 */ /* 0x000fe400078e001d */
[----:B------:R-:W-:Y:S01]  /*28200*/  @!P1 IMAD.MOV.U32 R42, RZ, RZ, R30 ;  /* 0x000000ffff2a9224 */ /* 0x000fe200078e001e */
[----:B------:R-:W-:Y:S01]  /*28210*/  MOV R8, R40 ;  /* 0x0000002800087202 */ /* 0x000fe20000000f00 */
[----:B------:R-:W-:Y:S02]  /*28220*/  @!P1 IMAD.MOV.U32 R43, RZ, RZ, R31 ;  /* 0x000000ffff2b9224 */ /* 0x000fe400078e001f */
[----:B------:R-:W-:Y:S02]  /*28230*/  IMAD.MOV.U32 R13, RZ, RZ, R32 ;  /* 0x000000ffff0d7224 */ /* 0x000fe400078e0020 */
[----:B------:R-:W-:-:S02]  /*28240*/  IMAD.MOV.U32 R9, RZ, RZ, R41 ;  /* 0x000000ffff097224 */ /* 0x000fc400078e0029 */
[----:B------:R-:W-:-:S03]  /*28250*/  IMAD.MOV.U32 R10, RZ, RZ, R42 ;  /* 0x000000ffff0a7224 */ /* 0x000fc600078e002a */
[----:B------:R-:W-:Y:S02]  /*28260*/  PRMT R62, R8, 0x5410, R9 ;  /* 0x00005410083e7816 */ /* 0x000fe40000000009 */
[----:B------:R-:W-:Y:S01]  /*28270*/  CS2R R8, SRZ ;  /* 0x0000000000087805 */ /* 0x000fe2000001ff00 */
[----:B------:R-:W-:-:S07]  /*28280*/  IMAD.MOV.U32 R0, RZ, RZ, R14 ;  /* 0x000000ffff007224 */ /* 0x000fce00078e000e */
[----:B------:R-:W-:Y:S05]  /*28290*/  WARPSYNC.COLLECTIVE R15, `(.L_x_8690) ;  /* 0x000000000f087348 */ /* 0x000fea0003c00000 */
[----:B------:R0:W1:Y:S02]  /*282a0*/  SHFL.IDX P6, R14, R13, R12, R11 ;  /* 0x0000000c0d0e7389 */ /* 0x00006400000c000b */
[----:B01----:R-:W-:Y:S01]  /*282b0*/  ENDCOLLECTIVE ;  /* 0x000000000000791b */ /* 0x003fe20003800000 */
.L_x_8690:
[----:B------:R-:W-:Y:S02]  /*282c0*/  IMAD.MOV.U32 R13, RZ, RZ, R33 ;  /* 0x000000ffff0d7224 */ /* 0x000fe400078e0021 */
[----:B------:R-:W-:-:S07]  /*282d0*/  IMAD.MOV.U32 R32, RZ, RZ, R14 ;  /* 0x000000ffff207224 */ /* 0x000fce00078e000e */
[----:B------:R-:W-:Y:S05]  /*282e0*/  WARPSYNC.COLLECTIVE R15, `(.L_x_8691) ;  /* 0x000000000f087348 */ /* 0x000fea0003c00000 */
[----:B------:R0:W1:Y:S02]  /*282f0*/  SHFL.IDX P6, R14, R13, R12, R11 ;  /* 0x0000000c0d0e7389 */ /* 0x00006400000c000b */
[----:B01----:R-:W-:Y:S01]  /*28300*/  ENDCOLLECTIVE ;  /* 0x000000000000791b */ /* 0x003fe20003800000 */
.L_x_8691:
[----:B------:R-:W-:Y:S01]  /*28310*/  IMAD.MOV.U32 R13, RZ, RZ, R34 ;  /* 0x000000ffff0d7224 */ /* 0x000fe200078e0022 */
[----:B------:R-:W-:-:S07]  /*28320*/  MOV R33, R14 ;  /* 0x0000000e00217202 */ /* 0x000fce0000000f00 */
[----:B------:R-:W-:Y:S05]  /*28330*/  WARPSYNC.COLLECTIVE R15, `(.L_x_8692) ;  /* 0x000000000f087348 */ /* 0x000fea0003c00000 */
[----:B------:R0:W1:Y:S02]  /*28340*/  SHFL.IDX P6, R14, R13, R12, R11 ;  /* 0x0000000c0d0e7389 */ /* 0x00006400000c000b */
[----:B01----:R-:W-:Y:S01]  /*28350*/  ENDCOLLECTIVE ;  /* 0x000000000000791b */ /* 0x003fe20003800000 */
.L_x_8692:
[----:B------:R-:W-:-:S05]  /*28360*/  IMAD.MOV.U32 R11, RZ, RZ, R43 ;  /* 0x000000ffff0b7224 */ /* 0x000fca00078e002b */
[----:B------:R-:W-:Y:S01]  /*28370*/  PRMT R63, R10, 0x5410, R11 ;  /* 0x000054100a3f7816 */ /* 0x000fe2000000000b */
[----:B------:R-:W-:Y:S01]  /*28380*/  IMAD.MOV.U32 R34, RZ, RZ, R14 ;  /* 0x000000ffff227224 */ /* 0x000fe200078e000e */
[----:B------:R-:W-:Y:S06]  /*28390*/  BRA `(.L_x_8693) ;  /* 0xfffffe4400247947 */ /* 0x000fec000383ffff */
.L_x_8333:
[----:B0-----:R0:W1:Y:S02]  /*283a0*/  SYNCS.PHASECHK.TRANS64.TRYWAIT P4, [R18+URZ+0x28800], R29 ;  /* 0x0288001d120075a7 */ /* 0x001064000808017f */
[----:B-1----:R-:W-:Y:S05]  /*283b0*/  @!P4 NANOSLEEP.SYNCS 0x989680 ;  /* 0x009896800000c95d */ /* 0x002fea0003900000 */
[----:B------:R-:W1:Y:S02]  /*283c0*/  @!P4 SYNCS.PHASECHK.TRANS64 P4, [R18+URZ+0x28800], R29 ;  /* 0x0288001d1200c5a7 */ /* 0x000e64000808007f */
[----:B-1----:R-:W-:Y:S05]  /*283d0*/  @!P4 BRA `(.L_x_8333) ;  /* 0xfffffffc00f0c947 */ /* 0x002fea000383ffff */
[----:B------:R-:W-:Y:S05]  /*283e0*/  BRA `(.L_x_8694) ;  /* 0xfffffe4400cc7947 */ /* 0x000fea000383ffff */
.L_x_8343:
[----:B-1----:R1:W2:Y:S02]  /*283f0*/  SYNCS.PHASECHK.TRANS64.TRYWAIT P1, [R8+URZ+0x28830], R3 ;  /* 0x02883003080075a7 */ /* 0x0022a4000802017f */
[----:B--2---:R-:W-:Y:S05]  /*28400*/  @!P1 NANOSLEEP.SYNCS 0x989680 ;  /* 0x009896800000995d */ /* 0x004fea0003900000 */
[----:B------:R-:W2:Y:S02]  /*28410*/  @!P1 SYNCS.PHASECHK.TRANS64 P1, [R8+URZ+0x28830], R3 ;  /* 0x02883003080095a7 */ /* 0x000ea4000802007f */
[----:B--2---:R-:W-:Y:S05]  /*28420*/  @!P1 BRA `(.L_x_8343) ;  /* 0xfffffffc00f09947 */ /* 0x004fea000383ffff */
[----:B------:R-:W-:Y:S05]  /*28430*/  BRA `(.L_x_8342) ;  /* 0xfffffe6000507947 */ /* 0x000fea000383ffff */
.L_x_8362:
[----:B-1----:R1:W2:Y:S02]  /*28440*/  SYNCS.PHASECHK.TRANS64.TRYWAIT P4, [R25+URZ+0x28830], R24 ;  /* 0x02883018190075a7 */ /* 0x0022a4000808017f */
[----:B--2---:R-:W-:Y:S05]  /*28450*/  @!P4 NANOSLEEP.SYNCS 0x989680 ;  /* 0x009896800000c95d */ /* 0x004fea0003900000 */
[----:B------:R-:W2:Y:S02]  /*28460*/  @!P4 SYNCS.PHASECHK.TRANS64 P4, [R25+URZ+0x28830], R24 ;  /* 0x028830181900c5a7 */ /* 0x000ea4000808007f */
[----:B--2---:R-:W-:Y:S05]  /*28470*/  @!P4 BRA `(.L_x_8362) ;  /* 0xfffffffc00f0c947 */ /* 0x004fea000383ffff */
[----:B------:R-:W-:Y:S05]  /*28480*/  BRA `(.L_x_8361) ;  /* 0xfffffe9400487947 */ /* 0x000fea000383ffff */
.L_x_8366:
[----:B-1----:R1:W2:Y:S02]  /*28490*/  SYNCS.PHASECHK.TRANS64.TRYWAIT P3, [R206+URZ+0x28850], R187 ;  /* 0x028850bbce0075a7 */ /* 0x0022a4000806017f */
[----:B--2---:R-:W-:Y:S05]  /*284a0*/  @!P3 NANOSLEEP.SYNCS 0x989680 ;  /* 0x009896800000b95d */ /* 0x004fea0003900000 */
[----:B------:R-:W2:Y:S02]  /*284b0*/  @!P3 SYNCS.PHASECHK.TRANS64 P3, [R206+URZ+0x28850], R187 ;  /* 0x028850bbce00b5a7 */ /* 0x000ea4000806007f */
[----:B--2---:R-:W-:Y:S05]  /*284c0*/  @!P3 BRA `(.L_x_8366) ;  /* 0xfffffffc00f0b947 */ /* 0x004fea000383ffff */
[----:B------:R-:W-:Y:S05]  /*284d0*/  BRA `(.L_x_8363) ;  /* 0xfffffe9800887947 */ /* 0x000fea000383ffff */
.L_x_8387:
[----:B-1----:R1:W2:Y:S02]  /*284e0*/  SYNCS.PHASECHK.TRANS64.TRYWAIT P2, [R3+URZ+0x28830], R0 ;  /* 0x02883000030075a7 */ /* 0x0022a4000804017f */
[----:B--2---:R-:W-:Y:S05]  /*284f0*/  @!P2 NANOSLEEP.SYNCS 0x989680 ;  /* 0x009896800000a95d */ /* 0x004fea0003900000 */
[----:B------:R-:W2:Y:S02]  /*28500*/  @!P2 SYNCS.PHASECHK.TRANS64 P2, [R3+URZ+0x28830], R0 ;  /* 0x028830000300a5a7 */ /* 0x000ea4000804007f */
[----:B--2---:R-:W-:Y:S05]  /*28510*/  @!P2 BRA `(.L_x_8387) ;  /* 0xfffffffc00f0a947 */ /* 0x004fea000383ffff */
[----:B------:R-:W-:Y:S05]  /*28520*/  BRA `(.L_x_8386) ;  /* 0xfffffec800b47947 */ /* 0x000fea000383ffff */
.L_x_8391:
[----:B-1----:R1:W2:Y:S02]  /*28530*/  SYNCS.PHASECHK.TRANS64.TRYWAIT P1, [R3+URZ+0x28850], R0 ;  /* 0x02885000030075a7 */ /* 0x0022a4000802017f */
[----:B--2---:R-:W-:Y:S05]  /*28540*/  @!P1 NANOSLEEP.SYNCS 0x989680 ;  /* 0x009896800000995d */ /* 0x004fea0003900000 */
[----:B------:R-:W2:Y:S02]  /*28550*/  @!P1 SYNCS.PHASECHK.TRANS64 P1, [R3+URZ+0x28850], R0 ;  /* 0x02885000030095a7 */ /* 0x000ea4000802007f */
[----:B--2---:R-:W-:Y:S05]  /*28560*/  @!P1 BRA `(.L_x_8391) ;  /* 0xfffffffc00f09947 */ /* 0x004fea000383ffff */
[----:B------:R-:W-:Y:S05]  /*28570*/  BRA `(.L_x_8388) ;  /* 0xfffffed000007947 */ /* 0x000fea000383ffff */
.L_x_8400:
[----:B-1----:R1:W2:Y:S02]  /*28580*/  SYNCS.PHASECHK.TRANS64.TRYWAIT P2, [R3+URZ+0x28830], R0 ;  /* 0x02883000030075a7 */ /* 0x0022a4000804017f */
[----:B--2---:R-:W-:Y:S05]  /*28590*/  @!P2 NANOSLEEP.SYNCS 0x989680 ;  /* 0x009896800000a95d */ /* 0x004fea0003900000 */
[----:B------:R-:W2:Y:S02]  /*285a0*/  @!P2 SYNCS.PHASECHK.TRANS64 P2, [R3+URZ+0x28830], R0 ;  /* 0x028830000300a5a7 */ /* 0x000ea4000804007f */
[----:B--2---:R-:W-:Y:S05]  /*285b0*/  @!P2 BRA `(.L_x_8400) ;  /* 0xfffffffc00f0a947 */ /* 0x004fea000383ffff */
[----:B------:R-:W-:Y:S05]  /*285c0*/  BRA `(.L_x_8399) ;  /* 0xfffffeec00707947 */ /* 0x000fea000383ffff */
.L_x_8404:
[----:B-1----:R1:W2:Y:S02]  /*285d0*/  SYNCS.PHASECHK.TRANS64.TRYWAIT P1, [R3+URZ+0x28850], R0 ;  /* 0x02885000030075a7 */ /* 0x0022a4000802017f */
[----:B--2---:R-:W-:Y:S05]  /*285e0*/  @!P1 NANOSLEEP.SYNCS 0x989680 ;  /* 0x009896800000995d */ /* 0x004fea0003900000 */
[----:B------:R-:W2:Y:S02]  /*285f0*/  @!P1 SYNCS.PHASECHK.TRANS64 P1, [R3+URZ+0x28850], R0 ;  /* 0x02885000030095a7 */ /* 0x000ea4000802007f */
[----:B--2---:R-:W-:Y:S05]  /*28600*/  @!P1 BRA `(.L_x_8404) ;  /* 0xfffffffc00f09947 */ /* 0x004fea000383ffff */
[----:B------:R-:W-:Y:S05]  /*28610*/  BRA `(.L_x_8401) ;  /* 0xfffffef000bc7947 */ /* 0x000fea000383ffff */
.L_x_8419:
[----:B-1----:R1:W2:Y:S02]  /*28620*/  SYNCS.PHASECHK.TRANS64.TRYWAIT P1, [R11+URZ+0x28850], R4 ;  /* 0x028850040b0075a7 */ /* 0x0022a4000802017f */
[----:B--2---:R-:W-:Y:S05]  /*28630*/  @!P1 NANOSLEEP.SYNCS 0x989680 ;  /* 0x009896800000995d */ /* 0x004fea0003900000 */
[----:B------:R-:W2:Y:S02]  /*28640*/  @!P1 SYNCS.PHASECHK.TRANS64 P1, [R11+URZ+0x28850], R4 ;  /* 0x028850040b0095a7 */ /* 0x000ea4000802007f */
[----:B--2---:R-:W-:Y:S05]  /*28650*/  @!P1 BRA `(.L_x_8419) ;  /* 0xfffffffc00f09947 */ /* 0x004fea000383ffff */
[----:B------:R-:W-:Y:S05]  /*28660*/  BRA `(.L_x_8418) ;  /* 0xffffff20001c7947 */ /* 0x000fea000383ffff */
.L_x_8425:
[----:B------:R-:W-:Y:S02]  /*28670*/  IMAD.MOV.U32 R13, RZ, RZ, R8 ;  /* 0x000000ffff0d7224 */ /* 0x000fe400078e0008 */
[----:B------:R-:W-:Y:S02]  /*28680*/  IMAD.MOV.U32 R12, RZ, RZ, RZ ;  /* 0x000000ffff0c7224 */ /* 0x000fe400078e00ff */
[----:B------:R-:W-:Y:S02]  /*28690*/  IMAD.MOV.U32 R11, RZ, RZ, 0x181f ;  /* 0x0000181fff0b7424 */ /* 0x000fe400078e00ff */
[----:B------:R-:W-:-:S07]  /*286a0*/  IMAD.MOV.U32 R15, RZ, RZ, -0x1 ;  /* 0xffffffffff0f7424 */ /* 0x000fce00078e00ff */
[----:B-----5:R-:W-:Y:S05]  /*286b0*/  WARPSYNC.COLLECTIVE R15, `(.L_x_8695) ;  /* 0x000000000f087348 */ /* 0x020fea0003c00000 */
[----:B------:R0:W1:Y:S02]  /*286c0*/  SHFL.IDX P6, R14, R13, R12, R11 ;  /* 0x0000000c0d0e7389 */ /* 0x00006400000c000b */
[----:B01---5:R-:W-:Y:S01]  /*286d0*/  ENDCOLLECTIVE ;  /* 0x000000000000791b */ /* 0x023fe20003800000 */
.L_x_8695:
[----:B------:R-:W-:Y:S01]  /*286e0*/  MOV R13, R0 ;  /* 0x00000000000d7202 */ /* 0x000fe20000000f00 */
[----:B------:R-:W-:-:S07]  /*286f0*/  IMAD.MOV.U32 R3, RZ, RZ, R14 ;  /* 0x000000ffff037224 */ /* 0x000fce00078e000e */
[----:B------:R-:W-:Y:S05]  /*28700*/  WARPSYNC.COLLECTIVE R15, `(.L_x_8696) ;  /* 0x000000000f087348 */ /* 0x000fea0003c00000 */
[----:B------:R0:W1:Y:S02]  /*28710*/  SHFL.IDX P6, R14, R13, R12, R11 ;  /* 0x0000000c0d0e7389 */ /* 0x00006400000c000b */
[----:B01----:R-:W-:Y:S01]  /*28720*/  ENDCOLLECTIVE ;  /* 0x000000000000791b */ /* 0x003fe20003800000 */
.L_x_8696:
[----:B------:R-:W-:Y:S05]  /*28730*/  BRA `(.L_x_8697) ;  /* 0xffffff3800fc7947 */ /* 0x000fea000383ffff */
.L_x_8428:
[----:B------:R-:W-:Y:S01]  /*28740*/  BSSY B1, `(.L_x_8698) ;  /* 0x0000008000017945 */ /* 0x000fe20003800000 */
[----:B------:R-:W-:Y:S02]  /*28750*/  IMAD.MOV.U32 R13, RZ, RZ, R8 ;  /* 0x000000ffff0d7224 */ /* 0x000fe400078e0008 */
[----:B------:R-:W-:Y:S02]  /*28760*/  IMAD.MOV.U32 R12, RZ, RZ, 0x1 ;  /* 0x00000001ff0c7424 */ /* 0x000fe400078e00ff */
[----:B---3--:R-:W-:Y:S02]  /*28770*/  IMAD.MOV.U32 R11, RZ, RZ, 0x181f ;  /* 0x0000181fff0b7424 */ /* 0x008fe400078e00ff */
[----:B------:R-:W-:-:S07]  /*28780*/  IMAD.MOV.U32 R15, RZ, RZ, -0x1 ;  /* 0xffffffffff0f7424 */ /* 0x000fce00078e00ff */
[----:B012--5:R-:W-:Y:S05]  /*28790*/  WARPSYNC.COLLECTIVE R15, `(.L_x_8699) ;  /* 0x000000000f087348 */ /* 0x027fea0003c00000 */
[----:B--2---:R2:W3:Y:S02]  /*287a0*/  SHFL.IDX P6, R14, R13, R12, R11 ;  /* 0x0000000c0d0e7389 */ /* 0x0044e400000c000b */
[----:B0123-5:R-:W-:Y:S01]  /*287b0*/  ENDCOLLECTIVE ;  /* 0x000000000000791b */ /* 0x02ffe20003800000 */
.L_x_8699:
[----:B------:R-:W-:Y:S05]  /*287c0*/  BSYNC B1 ;  /* 0x0000000000017941 */ /* 0x000fea0003800000 */
.L_x_8698:
        /* <DEDUP_REMOVED lines=8> */
.L_x_8700:
[----:B------:R-:W-:Y:S05]  /*28850*/  BRA `(.L_x_8701) ;  /* 0xffffff3800f87947 */ /* 0x000fea000383ffff */
.L_x_8431:
[----:B------:R-:W-:Y:S01]  /*28860*/  BSSY B1, `(.L_x_8702) ;  /* 0x0000008000017945 */ /* 0x000fe20003800000 */
[----:B------:R-:W-:Y:S02]  /*28870*/  IMAD.MOV.U32 R13, RZ, RZ, R8 ;  /* 0x000000ffff0d7224 */ /* 0x000fe400078e0008 */
[----:B------:R-:W-:Y:S02]  /*28880*/  IMAD.MOV.U32 R12, RZ, RZ, 0x2 ;  /* 0x00000002ff0c7424 */ /* 0x000fe400078e00ff */
[----:B------:R-:W-:Y:S02]  /*28890*/  IMAD.MOV.U32 R11, RZ, RZ, 0x181f ;  /* 0x0000181fff0b7424 */ /* 0x000fe400078e00ff */
[----:B---3--:R-:W-:-:S07]  /*288a0*/  IMAD.MOV.U32 R15, RZ, RZ, -0x1 ;  /* 0xffffffffff0f7424 */ /* 0x008fce00078e00ff */
[----:B012-4-:R-:W-:Y:S05]  /*288b0*/  WARPSYNC.COLLECTIVE R15, `(.L_x_8703) ;  /* 0x000000000f087348 */ /* 0x017fea0003c00000 */
[----:B--2---:R2:W3:Y:S02]  /*288c0*/  SHFL.IDX P6, R14, R13, R12, R11 ;  /* 0x0000000c0d0e7389 */ /* 0x0044e400000c000b */
[----:B01234-:R-:W-:Y:S01]  /*288d0*/  ENDCOLLECTIVE ;  /* 0x000000000000791b */ /* 0x01ffe20003800000 */
.L_x_8703:
[----:B------:R-:W-:Y:S05]  /*288e0*/  BSYNC B1 ;  /* 0x0000000000017941 */ /* 0x000fea0003800000 */
.L_x_8702:
        /* <DEDUP_REMOVED lines=8> */
.L_x_8704:
[----:B------:R-:W-:Y:S05]  /*28970*/  BRA `(.L_x_8705) ;  /* 0xffffff3800f87947 */ /* 0x000fea000383ffff */
.L_x_8434:
        /* <DEDUP_REMOVED lines=8> */
.L_x_8707:
[----:B------:R-:W-:Y:S05]  /*28a00*/  BSYNC B1 ;  /* 0x0000000000017941 */ /* 0x000fea0003800000 */
.L_x_8706:
        /* <DEDUP_REMOVED lines=8> */
.L_x_8708:
[----:B------:R-:W-:Y:S05]  /*28a90*/  BRA `(.L_x_8709) ;  /* 0xffffff3800f87947 */ /* 0x000fea000383ffff */
.L_x_8436:
[----:B------:R-:W-:Y:S02]  /*28aa0*/  IMAD.MOV.U32 R13, RZ, RZ, R4 ;  /* 0x000000ffff0d7224 */ /* 0x000fe400078e0004 */
[----:B------:R-:W-:Y:S02]  /*28ab0*/  IMAD.MOV.U32 R12, RZ, RZ, RZ ;  /* 0x000000ffff0c7224 */ /* 0x000fe400078e00ff */
[----:B------:R-:W-:Y:S02]  /*28ac0*/  IMAD.MOV.U32 R11, RZ, RZ, 0x1c1f ;  /* 0x00001c1fff0b7424 */ /* 0x000fe400078e00ff */
[----:B------:R-:W-:-:S07]  /*28ad0*/  IMAD.MOV.U32 R15, RZ, RZ, -0x1 ;  /* 0xffffffffff0f7424 */ /* 0x000fce00078e00ff */
[----:B------:R-:W-:Y:S05]  /*28ae0*/  WARPSYNC.COLLECTIVE R15, `(.L_x_8710) ;  /* 0x000000000f087348 */ /* 0x000fea0003c00000 */
[----:B------:R0:W1:Y:S02]  /*28af0*/  SHFL.IDX P6, R14, R13, R12, R11 ;  /* 0x0000000c0d0e7389 */ /* 0x00006400000c000b */
[----:B01----:R-:W-:Y:S01]  /*28b00*/  ENDCOLLECTIVE ;  /* 0x000000000000791b */ /* 0x003fe20003800000 */
.L_x_8710:
[----:B------:R-:W-:Y:S02]  /*28b10*/  IMAD.MOV.U32 R13, RZ, RZ, R3 ;  /* 0x000000ffff0d7224 */ /* 0x000fe400078e0003 */
[----:B------:R-:W-:-:S07]  /*28b20*/  IMAD.MOV.U32 R0, RZ, RZ, R14 ;  /* 0x000000ffff007224 */ /* 0x000fce00078e000e */
[----:B------:R-:W-:Y:S05]  /*28b30*/  WARPSYNC.COLLECTIVE R15, `(.L_x_8711) ;  /* 0x000000000f087348 */ /* 0x000fea0003c00000 */
[----:B------:R0:W1:Y:S02]  /*28b40*/  SHFL.IDX P6, R14, R13, R12, R11 ;  /* 0x0000000c0d0e7389 */ /* 0x00006400000c000b */
[----:B01----:R-:W-:Y:S01]  /*28b50*/  ENDCOLLECTIVE ;  /* 0x000000000000791b */ /* 0x003fe20003800000 */
.L_x_8711:
[----:B------:R-:W-:Y:S05]  /*28b60*/  BRA `(.L_x_8712) ;  /* 0xffffff3c00f47947 */ /* 0x000fea000383ffff */
.L_x_8439:
[----:B------:R-:W-:Y:S01]  /*28b70*/  BSSY B1, `(.L_x_8713) ;  /* 0x0000008000017945 */ /* 0x000fe20003800000 */
[----:B0-----:R-:W-:Y:S01]  /*28b80*/  IMAD.MOV.U32 R13, RZ, RZ, R4 ;  /* 0x000000ffff0d7224 */ /* 0x001fe200078e0004 */
[----:B------:R-:W-:Y:S01]  /*28b90*/  MOV R11, 0x1c1f ;  /* 0x00001c1f000b7802 */ /* 0x000fe20000000f00 */
[----:B------:R-:W-:Y:S02]  /*28ba0*/  IMAD.MOV.U32 R12, RZ, RZ, 0x1 ;  /* 0x00000001ff0c7424 */ /* 0x000fe400078e00ff */
[----:B------:R-:W-:-:S07]  /*28bb0*/  IMAD.MOV.U32 R15, RZ, RZ, -0x1 ;  /* 0xffffffffff0f7424 */ /* 0x000fce00078e00ff */
[----:B-12---:R-:W-:Y:S05]  /*28bc0*/  WARPSYNC.COLLECTIVE R15, `(.L_x_8714) ;  /* 0x000000000f087348 */ /* 0x006fea0003c00000 */
[----:B--2---:R0:W2:Y:S02]  /*28bd0*/  SHFL.IDX P6, R14, R13, R12, R11 ;  /* 0x0000000c0d0e7389 */ /* 0x0040a400000c000b */
[----:B012---:R-:W-:Y:S01]  /*28be0*/  ENDCOLLECTIVE ;  /* 0x000000000000791b */ /* 0x007fe20003800000 */
.L_x_8714:
[----:B------:R-:W-:Y:S05]  /*28bf0*/  BSYNC B1 ;  /* 0x0000000000017941 */ /* 0x000fea0003800000 */
.L_x_8713:
        /* <DEDUP_REMOVED lines=8> */
.L_x_8715:
[----:B------:R-:W-:Y:S05]  /*28c80*/  BRA `(.L_x_8716) ;  /* 0xffffff4000fc7947 */ /* 0x000fea000383ffff */
.L_x_8443:
[----:B------:R-:W-:Y:S01]  /*28c90*/  IMAD.MOV.U32 R13, RZ, RZ, R4 ;  /* 0x000000ffff0d7224 */ /* 0x000fe200078e0004 */
[----:B------:R-:W-:Y:S01]  /*28ca0*/  MOV R11, 0x181f ;  /* 0x0000181f000b7802 */ /* 0x000fe20000000f00 */
[----:B------:R-:W-:Y:S02]  /*28cb0*/  IMAD.MOV.U32 R12, RZ, RZ, RZ ;  /* 0x000000ffff0c7224 */ /* 0x000fe400078e00ff */
[----:B------:R-:W-:-:S07]  /*28cc0*/  IMAD.MOV.U32 R15, RZ, RZ, -0x1 ;  /* 0xffffffffff0f7424 */ /* 0x000fce00078e00ff */
[----:B0--3--:R-:W-:Y:S05]  /*28cd0*/  WARPSYNC.COLLECTIVE R15, `(.L_x_8717) ;  /* 0x000000000f087348 */ /* 0x009fea0003c00000 */
[----:B------:R1:W2:Y:S02]  /*28ce0*/  SHFL.IDX P6, R14, R13, R12, R11 ;  /* 0x0000000c0d0e7389 */ /* 0x0002a400000c000b */
[----:B0123--:R-:W-:Y:S01]  /*28cf0*/  ENDCOLLECTIVE ;  /* 0x000000000000791b */ /* 0x00ffe20003800000 */
.L_x_8717:
[----:B------:R-:W-:Y:S02]  /*28d00*/  IMAD.MOV.U32 R13, RZ, RZ, R0 ;  /* 0x000000ffff0d7224 */ /* 0x000fe400078e0000 */
[----:B------:R-:W-:-:S07]  /*28d10*/  IMAD.MOV.U32 R3, RZ, RZ, R14 ;  /* 0x000000ffff037224 */ /* 0x000fce00078e000e */
[----:B------:R-:W-:Y:S05]  /*28d20*/  WARPSYNC.COLLECTIVE R15, `(.L_x_8718) ;  /* 0x000000000f087348 */ /* 0x000fea0003c00000 */
[----:B------:R0:W1:Y:S02]  /*28d30*/  SHFL.IDX P6, R14, R13, R12, R11 ;  /* 0x0000000c0d0e7389 */ /* 0x00006400000c000b */
[----:B01----:R-:W-:Y:S01]  /*28d40*/  ENDCOLLECTIVE ;  /* 0x000000000000791b */ /* 0x003fe20003800000 */
.L_x_8718:
[----:B------:R-:W-:Y:S05]  /*28d50*/  BRA `(.L_x_8719) ;  /* 0xffffff5000007947 */ /* 0x000fea000383ffff */
.L_x_8446:
[----:B------:R-:W-:Y:S01]  /*28d60*/  BSSY B1, `(.L_x_8720) ;  /* 0x0000008000017945 */ /* 0x000fe20003800000 */
[----:B------:R-:W-:Y:S02]  /*28d70*/  IMAD.MOV.U32 R13, RZ, RZ, R4 ;  /* 0x000000ffff0d7224 */ /* 0x000fe400078e0004 */
[----:B------:R-:W-:Y:S02]  /*28d80*/  IMAD.MOV.U32 R12, RZ, RZ, 0x1 ;  /* 0x00000001ff0c7424 */ /* 0x000fe400078e00ff */
[----:B------:R-:W-:Y:S02]  /*28d90*/  IMAD.MOV.U32 R11, RZ, RZ, 0x181f ;  /* 0x0000181fff0b7424 */ /* 0x000fe400078e00ff */
[----:B--2---:R-:W-:-:S07]  /*28da0*/  IMAD.MOV.U32 R15, RZ, RZ, -0x1 ;  /* 0xffffffffff0f7424 */ /* 0x004fce00078e00ff */
[----:B01-34-:R-:W-:Y:S05]  /*28db0*/  WARPSYNC.COLLECTIVE R15, `(.L_x_8721) ;  /* 0x000000000f087348 */ /* 0x01bfea0003c00000 */
[----:B----4-:R2:W4:Y:S02]  /*28dc0*/  SHFL.IDX P6, R14, R13, R12, R11 ;  /* 0x0000000c0d0e7389 */ /* 0x01052400000c000b */
[----:B01234-:R-:W-:Y:S01]  /*28dd0*/  ENDCOLLECTIVE ;  /* 0x000000000000791b */ /* 0x01ffe20003800000 */
.L_x_8721:
[----:B------:R-:W-:Y:S05]  /*28de0*/  BSYNC B1 ;  /* 0x0000000000017941 */ /* 0x000fea0003800000 */
.L_x_8720:
        /* <DEDUP_REMOVED lines=8> */
.L_x_8722:
[----:B------:R-:W-:Y:S05]  /*28e70*/  BRA `(.L_x_8723) ;  /* 0xffffff5000007947 */ /* 0x000fea000383ffff */
.L_x_8449:
[----:B------:R-:W-:Y:S01]  /*28e80*/  BSSY B1, `(.L_x_8724) ;  /* 0x0000008000017945 */ /* 0x000fe20003800000 */
[----:B------:R-:W-:Y:S02]  /*28e90*/  IMAD.MOV.U32 R13, RZ, RZ, R4 ;  /* 0x000000ffff0d7224 */ /* 0x000fe400078e0004 */
[----:B------:R-:W-:Y:S02]  /*28ea0*/  IMAD.MOV.U32 R12, RZ, RZ, 0x2 ;  /* 0x00000002ff0c7424 */ /* 0x000fe400078e00ff */
[----:B------:R-:W-:Y:S02]  /*28eb0*/  IMAD.MOV.U32 R11, RZ, RZ, 0x181f ;  /* 0x0000181fff0b7424 */ /* 0x000fe400078e00ff */
[----:B0-----:R-:W-:-:S07]  /*28ec0*/  IMAD.MOV.U32 R15, RZ, RZ, -0x1 ;  /* 0xffffffffff0f7424 */ /* 0x001fce00078e00ff */
[----:B-1234-:R-:W-:Y:S05]  /*28ed0*/  WARPSYNC.COLLECTIVE R15, `(.L_x_8725) ;  /* 0x000000000f087348 */ /* 0x01efea0003c00000 */
[----:B----4-:R0:W4:Y:S02]  /*28ee0*/  SHFL.IDX P6, R14, R13, R12, R11 ;  /* 0x0000000c0d0e7389 */ /* 0x01012400000c000b */
[----:B01234-:R-:W-:Y:S01]  /*28ef0*/  ENDCOLLECTIVE ;  /* 0x000000000000791b */ /* 0x01ffe20003800000 */
.L_x_8725:
[----:B------:R-:W-:Y:S05]  /*28f00*/  BSYNC B1 ;  /* 0x0000000000017941 */ /* 0x000fea0003800000 */
.L_x_8724:
        /* <DEDUP_REMOVED lines=8> */
.L_x_8726:
[----:B------:R-:W-:Y:S05]  /*28f90*/  BRA `(.L_x_8727) ;  /* 0xffffff5000007947 */ /* 0x000fea000383ffff */
.L_x_8452:
[----:B------:R-:W-:Y:S01]  /*28fa0*/  BSSY B1, `(.L_x_8728) ;  /* 0x0000008000017945 */ /* 0x000fe20003800000 */
[----:B------:R-:W-:Y:S02]  /*28fb0*/  IMAD.MOV.U32 R13, RZ, RZ, R4 ;  /* 0x000000ffff0d7224 */ /* 0x000fe400078e0004 */
[----:B------:R-:W-:Y:S02]  /*28fc0*/  IMAD.MOV.U32 R12, RZ, RZ, 0x3 ;  /* 0x00000003ff0c7424 */ /* 0x000fe400078e00ff */
[----:B------:R-:W-:Y:S02]  /*28fd0*/  IMAD.MOV.U32 R11, RZ, RZ, 0x181f ;  /* 0x0000181fff0b7424 */ /* 0x000fe400078e00ff */
[----:B0-----:R-:W-:-:S07]  /*28fe0*/  IMAD.MOV.U32 R15, RZ, RZ, -0x1 ;  /* 0xffffffffff0f7424 */ /* 0x001fce00078e00ff */
[----:B-1234-:R-:W-:Y:S05]  /*28ff0*/  WARPSYNC.COLLECTIVE R15, `(.L_x_8729) ;  /* 0x000000000f087348 */ /* 0x01efea0003c00000 */
[----:B------:R0:W0:Y:S02]  /*29000*/  SHFL.IDX P6, R14, R13, R12, R11 ;  /* 0x0000000c0d0e7389 */ /* 0x00002400000c000b */
[----:B01234-:R-:W-:Y:S01]  /*29010*/  ENDCOLLECTIVE ;  /* 0x000000000000791b */ /* 0x01ffe20003800000 */
.L_x_8729:
[----:B------:R-:W-:Y:S05]  /*29020*/  BSYNC B1 ;  /* 0x0000000000017941 */ /* 0x000fea0003800000 */
.L_x_8728:
        /* <DEDUP_REMOVED lines=8> */
.L_x_8730:
[----:B------:R-:W-:Y:S05]  /*290b0*/  BRA `(.L_x_8731) ;  /* 0xffffff5000007947 */ /* 0x000fea000383ffff */
.L_x_8479:
        /* <DEDUP_REMOVED lines=11> */
.L_x_8733:
[----:B------:R-:W-:Y:S05]  /*29170*/  BSYNC B1 ;  /* 0x0000000000017941 */ /* 0x000fea0003800000 */
.L_x_8732:
[----:B------:R-:W-:Y:S05]  /*29180*/  BRA `(.L_x_8734) ;  /* 0xffffff6c00a07947 */ /* 0x000fea000383ffff */
.L_x_8481:
[----:B------:R-:W-:Y:S01]  /*29190*/  BSSY B1, `(.L_x_8735) ;  /* 0x0000006000017945 */ /* 0x000fe20003800000 */
[----:B------:R-:W-:-:S07]  /*291a0*/  IMAD.MOV.U32 R15, RZ, RZ, -0x1 ;  /* 0xffffffffff0f7424 */ /* 0x000fce00078e00ff */
[----:B0-----:R-:W-:Y:S05]  /*291b0*/  WARPSYNC.COLLECTIVE R15, `(.L_x_8736) ;  /* 0x000000000f0c7348 */ /* 0x001fea0003c00000 */
[----:B------:R-:W-:Y:S02]  /*291c0*/  ELECT P6, UR62, PT ;  /* 0x00000000003e782f */ /* 0x000fe400038c0000 */
[----:B------:R-:W-:Y:S01]  /*291d0*/  MOV R14, UR62 ;  /* 0x0000003e000e7c02 */ /* 0x000fe20008000f00 */
[----:B0-----:R-:W-:Y:S10]  /*291e0*/  ENDCOLLECTIVE ;  /* 0x000000000000791b */ /* 0x001ff40003800000 */
.L_x_8736:
[----:B------:R-:W-:Y:S05]  /*291f0*/  BSYNC B1 ;  /* 0x0000000000017941 */ /* 0x000fea0003800000 */
.L_x_8735:
[----:B------:R-:W-:Y:S05]  /*29200*/  BRA `(.L_x_8480) ;  /* 0xffffff6c00987947 */ /* 0x000fea000383ffff */
.L_x_8483:
[----:B0-----:R0:W1:Y:S02]  /*29210*/  SYNCS.PHASECHK.TRANS64.TRYWAIT P0, [R22+URZ+0x28820], R3 ;  /* 0x02882003160075a7 */ /* 0x001064000800017f */
[----:B-1----:R-:W-:Y:S05]  /*29220*/  @!P0 NANOSLEEP.SYNCS 0x989680 ;  /* 0x009896800000895d */ /* 0x002fea0003900000 */
[----:B------:R-:W1:Y:S02]  /*29230*/  @!P0 SYNCS.PHASECHK.TRANS64 P0, [R22+URZ+0x28820], R3 ;  /* 0x02882003160085a7 */ /* 0x000e64000800007f */
[----:B-1----:R-:W-:Y:S05]  /*29240*/  @!P0 BRA `(.L_x_8483) ;  /* 0xfffffffc00f08947 */ /* 0x002fea000383ffff */
[----:B------:R-:W-:Y:S05]  /*29250*/  BRA `(.L_x_8737) ;  /* 0xffffff6c00a87947 */ /* 0x000fea000383ffff */
.L_x_8487:
[----:B0-----:R0:W1:Y:S02]  /*29260*/  SYNCS.PHASECHK.TRANS64.TRYWAIT P0, [R3+URZ+0x288a0], R7 ;  /* 0x0288a007030075a7 */ /* 0x001064000800017f */
[----:B-1----:R-:W-:Y:S05]  /*29270*/  @!P0 NANOSLEEP.SYNCS 0x989680 ;  /* 0x009896800000895d */ /* 0x002fea0003900000 */
[----:B------:R-:W1:Y:S02]  /*29280*/  @!P0 SYNCS.PHASECHK.TRANS64 P0, [R3+URZ+0x288a0], R7 ;  /* 0x0288a007030085a7 */ /* 0x000e64000800007f */
[----:B-1----:R-:W-:Y:S05]  /*29290*/  @!P0 BRA `(.L_x_8487) ;  /* 0xfffffffc00f08947 */ /* 0x002fea000383ffff */
[----:B------:R-:W-:Y:S05]  /*292a0*/  BRA `(.L_x_8738) ;  /* 0xffffff6c00c07947 */ /* 0x000fea000383ffff */
.L_x_8493:
[----:B-1----:R1:W2:Y:S02]  /*292b0*/  SYNCS.PHASECHK.TRANS64.TRYWAIT P0, [R3+URZ+0x288c0], R7 ;  /* 0x0288c007030075a7 */ /* 0x0022a4000800017f */
[----:B--2---:R-:W-:Y:S05]  /*292c0*/  @!P0 NANOSLEEP.SYNCS 0x989680 ;  /* 0x009896800000895d */ /* 0x004fea0003900000 */
[----:B------:R-:W2:Y:S02]  /*292d0*/  @!P0 SYNCS.PHASECHK.TRANS64 P0, [R3+URZ+0x288c0], R7 ;  /* 0x0288c007030085a7 */ /* 0x000ea4000800007f */
[----:B--2---:R-:W-:Y:S05]  /*292e0*/  @!P0 BRA `(.L_x_8493) ;  /* 0xfffffffc00f08947 */ /* 0x004fea000383ffff */
[----:B------:R-:W-:Y:S05]  /*292f0*/  BRA `(.L_x_8739) ;  /* 0xffffff7000807947 */ /* 0x000fea000383ffff */
.L_x_8501:
[----:B0-----:R0:W1:Y:S02]  /*29300*/  SYNCS.PHASECHK.TRANS64.TRYWAIT P1, [R11+URZ+0x288a0], R2 ;  /* 0x0288a0020b0075a7 */ /* 0x001064000802017f */
[----:B-1----:R-:W-:Y:S05]  /*29310*/  @!P1 NANOSLEEP.SYNCS 0x989680 ;  /* 0x009896800000995d */ /* 0x002fea0003900000 */
[----:B------:R-:W1:Y:S02]  /*29320*/  @!P1 SYNCS.PHASECHK.TRANS64 P1, [R11+URZ+0x288a0], R2 ;  /* 0x0288a0020b0095a7 */ /* 0x000e64000802007f */
[----:B-1----:R-:W-:Y:S05]  /*29330*/  @!P1 BRA `(.L_x_8501) ;  /* 0xfffffffc00f09947 */ /* 0x002fea000383ffff */
[----:B------:R-:W-:Y:S05]  /*29340*/  BRA `(.L_x_8740) ;  /* 0xffffff74007c7947 */ /* 0x000fea000383ffff */
.L_x_8507:
[----:B-1----:R1:W2:Y:S02]  /*29350*/  SYNCS.PHASECHK.TRANS64.TRYWAIT P1, [R11+URZ+0x288c0], R2 ;  /* 0x0288c0020b0075a7 */ /* 0x0022a4000802017f */
[----:B--2---:R-:W-:Y:S05]  /*29360*/  @!P1 NANOSLEEP.SYNCS 0x989680 ;  /* 0x009896800000995d */ /* 0x004fea0003900000 */
[----:B------:R-:W2:Y:S02]  /*29370*/  @!P1 SYNCS.PHASECHK.TRANS64 P1, [R11+URZ+0x288c0], R2 ;  /* 0x0288c0020b0095a7 */ /* 0x000ea4000802007f */
[----:B--2---:R-:W-:Y:S05]  /*29380*/  @!P1 BRA `(.L_x_8507) ;  /* 0xfffffffc00f09947 */ /* 0x004fea000383ffff */
[----:B------:R-:W-:Y:S05]  /*29390*/  BRA `(.L_x_8741) ;  /* 0xffffff7800347947 */ /* 0x000fea000383ffff */
.L_x_8531:
        /* <DEDUP_REMOVED lines=11> */
.L_x_8743:
[----:B------:R-:W-:Y:S05]  /*29450*/  BSYNC B0 ;  /* 0x0000000000007941 */ /* 0x000fea0003800000 */
.L_x_8742:
[----:B------:R-:W-:Y:S05]  /*29460*/  BRA `(.L_x_8744) ;  /* 0xffffff8800887947 */ /* 0x000fea000383ffff */
.L_x_8534:
[----:B0-----:R0:W1:Y:S02]  /*29470*/  SYNCS.PHASECHK.TRANS64.TRYWAIT P0, [R7+URZ+0x28840], R2 ;  /* 0x02884002070075a7 */ /* 0x001064000800017f */
[----:B-1----:R-:W-:Y:S05]  /*29480*/  @!P0 NANOSLEEP.SYNCS 0x989680 ;  /* 0x009896800000895d */ /* 0x002fea0003900000 */
[----:B------:R-:W1:Y:S02]  /*29490*/  @!P0 SYNCS.PHASECHK.TRANS64 P0, [R7+URZ+0x28840], R2 ;  /* 0x02884002070085a7 */ /* 0x000e64000800007f */
[----:B-1----:R-:W-:Y:S05]  /*294a0*/  @!P0 BRA `(.L_x_8534) ;  /* 0xfffffffc00f08947 */ /* 0x002fea000383ffff */
[----:B------:R-:W-:Y:S05]  /*294b0*/  BRA `(.L_x_8745) ;  /* 0xffffff8800d87947 */ /* 0x000fea000383ffff */
.L_x_8535:
        /* <DEDUP_REMOVED lines=8> */
.L_x_8747:
[----:B------:R-:W-:Y:S05]  /*29540*/  BSYNC B0 ;  /* 0x0000000000007941 */ /* 0x000fea0003800000 */
.L_x_8746:
[----:B------:R-:W-:Y:S01]  /*29550*/  MOV R13, R4 ;  /* 0x00000004000d7202 */ /* 0x000fe20000000f00 */
        /* <DEDUP_REMOVED lines=8> */
.L_x_8748:
[----:B------:R-:W-:Y:S02]  /*295e0*/  IMAD.MOV.U32 R13, RZ, RZ, R0 ;  /* 0x000000ffff0d7224 */ /* 0x000fe400078e0000 */
[----:B------:R-:W-:Y:S02]  /*295f0*/  IMAD.MOV.U32 R12, RZ, RZ, 0x1 ;  /* 0x00000001ff0c7424 */ /* 0x000fe400078e00ff */
[----:B------:R-:W-:-:S07]  /*29600*/  IMAD.MOV.U32 R3, RZ, RZ, R14 ;  /* 0x000000ffff037224 */ /* 0x000fce00078e000e */
[----:B------:R-:W-:Y:S05]  /*29610*/  WARPSYNC.COLLECTIVE R15, `(.L_x_8749) ;  /* 0x000000000f087348 */ /* 0x000fea0003c00000 */
[----:B------:R0:W1:Y:S02]  /*29620*/  SHFL.IDX P6, R14, R13, R12, R11 ;  /* 0x0000000c0d0e7389 */ /* 0x00006400000c000b */
[----:B01----:R-:W-:Y:S01]  /*29630*/  ENDCOLLECTIVE ;  /* 0x000000000000791b */ /* 0x003fe20003800000 */
.L_x_8749:
        /* <DEDUP_REMOVED lines=16> */
.L_x_8750:
[----:B------:R-:W-:Y:S02]  /*29740*/  @P0 IMAD R8, R5, 0x2, R22 ;  /* 0x0000000205080824 */ /* 0x000fe400078e0216 */
[----:B------:R-:W-:Y:S02]  /*29750*/  IMAD.MOV.U32 R13, RZ, RZ, R0 ;  /* 0x000000ffff0d7224 */ /* 0x000fe400078e0000 */
[----:B------:R-:W-:Y:S02]  /*29760*/  IMAD.MOV.U32 R12, RZ, RZ, 0x2 ;  /* 0x00000002ff0c7424 */ /* 0x000fe400078e00ff */
[----:B------:R-:W-:-:S07]  /*29770*/  IMAD.MOV.U32 R3, RZ, RZ, R14 ;  /* 0x000000ffff037224 */ /* 0x000fce00078e000e */
[----:B------:R-:W-:Y:S05]  /*29780*/  WARPSYNC.COLLECTIVE R15, `(.L_x_8751) ;  /* 0x000000000f087348 */ /* 0x000fea0003c00000 */
[----:B------:R0:W1:Y:S02]  /*29790*/  SHFL.IDX P6, R14, R13, R12, R11 ;  /* 0x0000000c0d0e7389 */ /* 0x00006400000c000b */
[----:B01----:R-:W-:Y:S01]  /*297a0*/  ENDCOLLECTIVE ;  /* 0x000000000000791b */ /* 0x003fe20003800000 */
.L_x_8751:
        /* <DEDUP_REMOVED lines=16> */
.L_x_8752:
[----:B------:R-:W-:Y:S02]  /*298b0*/  @P0 IMAD R8, R5, 0x2, R22 ;  /* 0x0000000205080824 */ /* 0x000fe400078e0216 */
[----:B------:R-:W-:Y:S02]  /*298c0*/  IMAD.MOV.U32 R13, RZ, RZ, R0 ;  /* 0x000000ffff0d7224 */ /* 0x000fe400078e0000 */
[----:B------:R-:W-:Y:S01]  /*298d0*/  IMAD.MOV.U32 R12, RZ, RZ, 0x3 ;  /* 0x00000003ff0c7424 */ /* 0x000fe200078e00ff */
[----:B------:R-:W-:-:S07]  /*298e0*/  MOV R3, R14 ;  /* 0x0000000e00037202 */ /* 0x000fce0000000f00 */
[----:B------:R-:W-:Y:S05]  /*298f0*/  WARPSYNC.COLLECTIVE R15, `(.L_x_8753) ;  /* 0x000000000f087348 */ /* 0x000fea0003c00000 */
[----:B------:R0:W1:Y:S02]  /*29900*/  SHFL.IDX P6, R14, R13, R12, R11 ;  /* 0x0000000c0d0e7389 */ /* 0x00006400000c000b */
[----:B01----:R-:W-:Y:S01]  /*29910*/  ENDCOLLECTIVE ;  /* 0x000000000000791b */ /* 0x003fe20003800000 */
.L_x_8753:
        /* <DEDUP_REMOVED lines=16> */
.L_x_8754:
[----:B------:R-:W-:Y:S01]  /*29a20*/  @P0 LEA R8, R5, R22, 0x1 ;  /* 0x0000001605080211 */ /* 0x000fe200078e08ff */
[----:B------:R-:W-:Y:S02]  /*29a30*/  IMAD.MOV.U32 R13, RZ, RZ, R0 ;  /* 0x000000ffff0d7224 */ /* 0x000fe400078e0000 */
[----:B------:R-:W-:Y:S02]  /*29a40*/  IMAD.MOV.U32 R12, RZ, RZ, 0x4 ;  /* 0x00000004ff0c7424 */ /* 0x000fe400078e00ff */
[----:B------:R-:W-:-:S07]  /*29a50*/  IMAD.MOV.U32 R3, RZ, RZ, R14 ;  /* 0x000000ffff037224 */ /* 0x000fce00078e000e */
[----:B------:R-:W-:Y:S05]  /*29a60*/  WARPSYNC.COLLECTIVE R15, `(.L_x_8755) ;  /* 0x000000000f087348 */ /* 0x000fea0003c00000 */
[----:B------:R0:W1:Y:S02]  /*29a70*/  SHFL.IDX P6, R14, R13, R12, R11 ;  /* 0x0000000c0d0e7389 */ /* 0x00006400000c000b */
[----:B01----:R-:W-:Y:S01]  /*29a80*/  ENDCOLLECTIVE ;  /* 0x000000000000791b */ /* 0x003fe20003800000 */
.L_x_8755:
        /* <DEDUP_REMOVED lines=16> */
.L_x_8756:
[----:B------:R-:W-:Y:S02]  /*29b90*/  @P0 IMAD R8, R5, 0x2, R22 ;  /* 0x0000000205080824 */ /* 0x000fe400078e0216 */
[----:B------:R-:W-:Y:S01]  /*29ba0*/  IMAD.MOV.U32 R13, RZ, RZ, R0 ;  /* 0x000000ffff0d7224 */ /* 0x000fe200078e0000 */
[----:B------:R-:W-:Y:S01]  /*29bb0*/  MOV R12, 0x5 ;  /* 0x00000005000c7802 */ /* 0x000fe20000000f00 */
[----:B------:R-:W-:-:S07]  /*29bc0*/  IMAD.MOV.U32 R3, RZ, RZ, R14 ;  /* 0x000000ffff037224 */ /* 0x000fce00078e000e */
[----:B------:R-:W-:Y:S05]  /*29bd0*/  WARPSYNC.COLLECTIVE R15, `(.L_x_8757) ;  /* 0x000000000f087348 */ /* 0x000fea0003c00000 */
[----:B------:R0:W1:Y:S02]  /*29be0*/  SHFL.IDX P6, R14, R13, R12, R11 ;  /* 0x0000000c0d0e7389 */ /* 0x00006400000c000b */
[----:B01----:R-:W-:Y:S01]  /*29bf0*/  ENDCOLLECTIVE ;  /* 0x000000000000791b */ /* 0x003fe20003800000 */
.L_x_8757:
        /* <DEDUP_REMOVED lines=16> */
.L_x_8758:
[----:B------:R-:W-:Y:S02]  /*29d00*/  @P0 IMAD R8, R5, 0x2, R22 ;  /* 0x0000000205080824 */ /* 0x000fe400078e0216 */
[----:B------:R-:W-:Y:S02]  /*29d10*/  IMAD.MOV.U32 R13, RZ, RZ, R0 ;  /* 0x000000ffff0d7224 */ /* 0x000fe400078e0000 */
[----:B------:R-:W-:Y:S02]  /*29d20*/  IMAD.MOV.U32 R12, RZ, RZ, 0x6 ;  /* 0x00000006ff0c7424 */ /* 0x000fe400078e00ff */
[----:B------:R-:W-:-:S07]  /*29d30*/  IMAD.MOV.U32 R3, RZ, RZ, R14 ;  /* 0x000000ffff037224 */ /* 0x000fce00078e000e */
[----:B------:R-:W-:Y:S05]  /*29d40*/  WARPSYNC.COLLECTIVE R15, `(.L_x_8759) ;  /* 0x000000000f087348 */ /* 0x000fea0003c00000 */
[----:B------:R0:W1:Y:S02]  /*29d50*/  SHFL.IDX P6, R14, R13, R12, R11 ;  /* 0x0000000c0d0e7389 */ /* 0x00006400000c000b */
[----:B01----:R-:W-:Y:S01]  /*29d60*/  ENDCOLLECTIVE ;  /* 0x000000000000791b */ /* 0x003fe20003800000 */
.L_x_8759:
        /* <DEDUP_REMOVED lines=16> */
.L_x_8760:
[----:B------:R-:W-:Y:S02]  /*29e70*/  @P0 IMAD R8, R5, 0x2, R22 ;  /* 0x0000000205080824 */ /* 0x000fe400078e0216 */
[----:B------:R-:W-:Y:S02]  /*29e80*/  IMAD.MOV.U32 R13, RZ, RZ, R0 ;  /* 0x000000ffff0d7224 */ /* 0x000fe400078e0000 */
[----:B------:R-:W-:Y:S02]  /*29e90*/  IMAD.MOV.U32 R12, RZ, RZ, 0x7 ;  /* 0x00000007ff0c7424 */ /* 0x000fe400078e00ff */
[----:B------:R-:W-:-:S07]  /*29ea0*/  IMAD.MOV.U32 R3, RZ, RZ, R14 ;  /* 0x000000ffff037224 */ /* 0x000fce00078e000e */
[----:B------:R-:W-:Y:S05]  /*29eb0*/  WARPSYNC.COLLECTIVE R15, `(.L_x_8761) ;  /* 0x000000000f087348 */ /* 0x000fea0003c00000 */
[----:B------:R0:W1:Y:S02]  /*29ec0*/  SHFL.IDX P6, R14, R13, R12, R11 ;  /* 0x0000000c0d0e7389 */ /* 0x00006400000c000b */
[----:B01----:R-:W-:Y:S01]  /*29ed0*/  ENDCOLLECTIVE ;  /* 0x000000000000791b */ /* 0x003fe20003800000 */
.L_x_8761:
        /* <DEDUP_REMOVED lines=10> */
.L_x_8762:
[----:B------:R-:W-:Y:S01]  /*29f80*/  @!PT LDS RZ, [RZ] ;  /* 0x00000000fffff984 */ /* 0x000fe20000000800 */
[----:B------:R-:W-:Y:S01]  /*29f90*/  @!PT LDS RZ, [RZ] ;  /* 0x00000000fffff984 */ /* 0x000fe20000000800 */
[----:B------:R-:W-:Y:S01]  /*29fa0*/  @!PT LDS RZ, [RZ] ;  /* 0x00000000fffff984 */ /* 0x000fe20000000800 */
[----:B------:R-:W-:Y:S04]  /*29fb0*/  @P0 LDGSTS.E.BYPASS.LTC128B.128 [R8+0x1b400], desc[UR52][R2.64], !P3 ;  /* 0x1b40000002080fae */ /* 0x000fe8000d901d74 */
[----:B------:R0:W-:Y:S02]  /*29fc0*/  @P0 LDGSTS.E.BYPASS.LTC128B.128 [R8+0x1f400], desc[UR52][R2.64+0x80], !P2 ;  /* 0x1f40008002080fae */ /* 0x0001e4000d101d74 */
[----:B0-----:R-:W-:Y:S01]  /*29fd0*/  IMAD.MOV.U32 R2, RZ, RZ, R14 ;  /* 0x000000ffff027224 */ /* 0x001fe200078e000e */
[----:B------:R-:W-:Y:S06]  /*29fe0*/  BRA `(.L_x_8763) ;  /* 0xffffff8400b47947 */ /* 0x000fec000383ffff */
.L_x_8540:
[----:B------:R-:W-:Y:S01]  /*29ff0*/  MOV R13, R4 ;  /* 0x00000004000d7202 */ /* 0x000fe20000000f00 */
        /* <DEDUP_REMOVED lines=8> */
.L_x_8764:
[C---:B------:R-:W-:Y:S02]  /*2a080*/  ISETP.GE.AND P3, PT, R27.reuse, R33, PT ;  /* 0x000000211b00720c */ /* 0x040fe40003f66270 */
[----:B------:R-:W-:Y:S01]  /*2a090*/  IADD3 R6, R27, 0x10, RZ ;  /* 0x000000101b067810 */ /* 0x000fe20007ffe0ff */
[----:B------:R-:W-:Y:S02]  /*2a0a0*/  IMAD.MOV.U32 R13, RZ, RZ, R0 ;  /* 0x000000ffff0d7224 */ /* 0x000fe400078e0000 */
[----:B------:R-:W-:-:S08]  /*2a0b0*/  IMAD.MOV.U32 R2, RZ, RZ, R14 ;  /* 0x000000ffff027224 */ /* 0x000fd000078e000e */
[----:B------:R-:W-:Y:S05]  /*2a0c0*/  WARPSYNC.COLLECTIVE R15, `(.L_x_8765) ;  /* 0x000000000f087348 */ /* 0x000fea0003c00000 */
[----:B------:R0:W1:Y:S02]  /*2a0d0*/  SHFL.IDX P6, R14, R13, R12, R11 ;  /* 0x0000000c0d0e7389 */ /* 0x00006400000c000b */
[----:B01----:R-:W-:Y:S01]  /*2a0e0*/  ENDCOLLECTIVE ;  /* 0x000000000000791b */ /* 0x003fe20003800000 */
.L_x_8765:
        /* <DEDUP_REMOVED lines=8> */
.L_x_8766:
        /* <DEDUP_REMOVED lines=12> */
.L_x_8767:
        /* <DEDUP_REMOVED lines=8> */
.L_x_8768:
        /* <DEDUP_REMOVED lines=13> */
.L_x_8769:
        /* <DEDUP_REMOVED lines=8> */
.L_x_8770:
        /* <DEDUP_REMOVED lines=13> */
.L_x_8771:
        /* <DEDUP_REMOVED lines=8> */
.L_x_8772:
        /* <DEDUP_REMOVED lines=8> */
[----:B------:R-:W-:Y:S01]  /*2a5d0*/  IMAD.MOV.U32 R13, RZ, RZ, R0 ;  /* 0x000000ffff0d7224 */ /* 0x000fe200078e0000 */
[----:B0-----:R-:W-:-:S09]  /*2a5e0*/  MOV R2, R14 ;  /* 0x0000000e00027202 */ /* 0x001fd20000000f00 */
[----:B------:R-:W-:Y:S05]  /*2a5f0*/  WARPSYNC.COLLECTIVE R15, `(.L_x_8773) ;  /* 0x000000000f087348 */ /* 0x000fea0003c00000 */
[----:B------:R0:W1:Y:S02]  /*2a600*/  SHFL.IDX P6, R14, R13, R12, R11 ;  /* 0x0000000c0d0e7389 */ /* 0x00006400000c000b */
[----:B01----:R-:W-:Y:S01]  /*2a610*/  ENDCOLLECTIVE ;  /* 0x000000000000791b */ /* 0x003fe20003800000 */
.L_x_8773:
        /* <DEDUP_REMOVED lines=8> */
.L_x_8774:
[----:B------:R-:W-:-:S05]  /*2a6a0*/  @!P3 IMAD.MOV.U32 R3, RZ, RZ, R5 ;  /* 0x000000ffff03b224 */ /* 0x000fca00078e0005 */
[----:B------:R-:W-:Y:S01]  /*2a6b0*/  @!PT LDS RZ, [RZ] ;  /* 0x00000000fffff984 */ /* 0x000fe20000000800 */
[----:B------:R-:W-:Y:S01]  /*2a6c0*/  @!PT LDS RZ, [RZ] ;  /* 0x00000000fffff984 */ /* 0x000fe20000000800 */
[----:B------:R-:W-:Y:S01]  /*2a6d0*/  @!PT LDS RZ, [RZ] ;  /* 0x00000000fffff984 */ /* 0x000fe20000000800 */
[----:B------:R-:W-:Y:S04]  /*2a6e0*/  @!P3 LDGSTS.E.BYPASS.LTC128B.128 [R8+0x12400], desc[UR52][R2.64], !P0 ;  /* 0x124000000208bfae */ /* 0x000fe8000c101d74 */
[----:B------:R0:W-:Y:S01]  /*2a6f0*/  @!P3 LDGSTS.E.BYPASS.LTC128B.128 [R8+0x16400], desc[UR52][R2.64+0x80], !P1 ;  /* 0x164000800208bfae */ /* 0x0001e2000c901d74 */
[----:B------:R-:W-:Y:S01]  /*2a700*/  ISETP.GE.AND P3, PT, R6, R33, PT ;  /* 0x000000210600720c */ /* 0x000fe20003f66270 */
[----:B------:R-:W-:Y:S01]  /*2a710*/  VIADD R6, R27, 0x60 ;  /* 0x000000601b067836 */ /* 0x000fe20000000000 */
[----:B------:R-:W-:Y:S01]  /*2a720*/  MOV R13, R0 ;  /* 0x00000000000d7202 */ /* 0x000fe20000000f00 */
[----:B0-----:R-:W-:-:S10]  /*2a730*/  IMAD.MOV.U32 R2, RZ, RZ, R14 ;  /* 0x000000ffff027224 */ /* 0x001fd400078e000e */
[----:B------:R-:W-:Y:S05]  /*2a740*/  WARPSYNC.COLLECTIVE R15, `(.L_x_8775) ;  /* 0x000000000f087348 */ /* 0x000fea0003c00000 */
[----:B------:R0:W1:Y:S02]  /*2a750*/  SHFL.IDX P6, R14, R13, R12, R11 ;  /* 0x0000000c0d0e7389 */ /* 0x00006400000c000b */
[----:B01----:R-:W-:Y:S01]  /*2a760*/  ENDCOLLECTIVE ;  /* 0x000000000000791b */ /* 0x003fe20003800000 */
.L_x_8775:
        /* <DEDUP_REMOVED lines=8> */
.L_x_8776:
        /* <DEDUP_REMOVED lines=12> */
.L_x_8777:
        /* <DEDUP_REMOVED lines=8> */
.L_x_8778:
        /* <DEDUP_REMOVED lines=11> */
.L_x_8779:
[----:B------:R-:W-:Y:S05]  /*2a9e0*/  BRA `(.L_x_8780) ;  /* 0xffffff8800287947 */ /* 0x000fea000383ffff */
.L_x_8545:
[----:B0-----:R0:W1:Y:S02]  /*2a9f0*/  SYNCS.PHASECHK.TRANS64.TRYWAIT P0, [R22+URZ+0x28820], R3 ;  /* 0x02882003160075a7 */ /* 0x001064000800017f */
[----:B-1----:R-:W-:Y:S05]  /*2aa00*/  @!P0 NANOSLEEP.SYNCS 0x989680 ;  /* 0x009896800000895d */ /* 0x002fea0003900000 */
[----:B------:R-:W1:Y:S02]  /*2aa10*/  @!P0 SYNCS.PHASECHK.TRANS64 P0, [R22+URZ+0x28820], R3 ;  /* 0x02882003160085a7 */ /* 0x000e64000800007f */
[----:B-1----:R-:W-:Y:S05]  /*2aa20*/  @!P0 BRA `(.L_x_8545) ;  /* 0xfffffffc00f08947 */ /* 0x002fea000383ffff */
[----:B------:R-:W-:Y:S05]  /*2aa30*/  BRA `(.L_x_8781) ;  /* 0xffffff8800a07947 */ /* 0x000fea000383ffff */
.L_x_8550:
[----:B0-----:R0:W1:Y:S02]  /*2aa40*/  SYNCS.PHASECHK.TRANS64.TRYWAIT P0, [R6+URZ+0x28840], R3 ;  /* 0x02884003060075a7 */ /* 0x001064000800017f */
[----:B-1----:R-:W-:Y:S05]  /*2aa50*/  @!P0 NANOSLEEP.SYNCS 0x989680 ;  /* 0x009896800000895d */ /* 0x002fea0003900000 */
[----:B------:R-:W1:Y:S02]  /*2aa60*/  @!P0 SYNCS.PHASECHK.TRANS64 P0, [R6+URZ+0x28840], R3 ;  /* 0x02884003060085a7 */ /* 0x000e64000800007f */
[----:B-1----:R-:W-:Y:S05]  /*2aa70*/  @!P0 BRA `(.L_x_8550) ;  /* 0xfffffffc00f08947 */ /* 0x002fea000383ffff */
[----:B------:R-:W-:Y:S05]  /*2aa80*/  BRA `(.L_x_8782) ;  /* 0xffffff8c00687947 */ /* 0x000fea000383ffff */
.L_x_8551:
        /* <DEDUP_REMOVED lines=8> */
.L_x_8784:
[----:B------:R-:W-:Y:S05]  /*2ab10*/  BSYNC B1 ;  /* 0x0000000000017941 */ /* 0x000fea0003800000 */
.L_x_8783:
        /* <DEDUP_REMOVED lines=9> */
.L_x_8785:
[----:B------:R-:W-:Y:S02]  /*2abb0*/  IMAD R8, R8, 0x2, R22 ;  /* 0x0000000208087824 */ /* 0x000fe400078e0216 */
[----:B------:R-:W-:Y:S02]  /*2abc0*/  IMAD.MOV.U32 R13, RZ, RZ, R9 ;  /* 0x000000ffff0d7224 */ /* 0x000fe400078e0009 */
[----:B------:R-:W-:Y:S02]  /*2abd0*/  IMAD.MOV.U32 R12, RZ, RZ, 0x1 ;  /* 0x00000001ff0c7424 */ /* 0x000fe400078e00ff */
[----:B------:R-:W-:-:S07]  /*2abe0*/  IMAD.MOV.U32 R2, RZ, RZ, R14 ;  /* 0x000000ffff027224 */ /* 0x000fce00078e000e */
[----:B------:R-:W-:Y:S05]  /*2abf0*/  WARPSYNC.COLLECTIVE R15, `(.L_x_8786) ;  /* 0x000000000f087348 */ /* 0x000fea0003c00000 */
[----:B------:R0:W1:Y:S02]  /*2ac00*/  SHFL.IDX P6, R14, R13, R12, R11 ;  /* 0x0000000c0d0e7389 */ /* 0x00006400000c000b */
[----:B01----:R-:W-:Y:S01]  /*2ac10*/  ENDCOLLECTIVE ;  /* 0x000000000000791b */ /* 0x003fe20003800000 */
.L_x_8786:
        /* <DEDUP_REMOVED lines=12> */
.L_x_8787:
[----:B------:R-:W-:Y:S01]  /*2ace0*/  IMAD.MOV.U32 R13, RZ, RZ, R9 ;  /* 0x000000ffff0d7224 */ /* 0x000fe200078e0009 */
[----:B------:R-:W-:Y:S01]  /*2acf0*/  MOV R12, 0x2 ;  /* 0x00000002000c7802 */ /* 0x000fe20000000f00 */
[----:B------:R-:W-:-:S07]  /*2ad00*/  IMAD.MOV.U32 R2, RZ, RZ, R14 ;  /* 0x000000ffff027224 */ /* 0x000fce00078e000e */
[----:B------:R-:W-:Y:S05]  /*2ad10*/  WARPSYNC.COLLECTIVE R15, `(.L_x_8788) ;  /* 0x000000000f087348 */ /* 0x000fea0003c00000 */
[----:B------:R0:W1:Y:S02]  /*2ad20*/  SHFL.IDX P6, R14, R13, R12, R11 ;  /* 0x0000000c0d0e7389 */ /* 0x00006400000c000b */
[----:B01----:R-:W-:Y:S01]  /*2ad30*/  ENDCOLLECTIVE ;  /* 0x000000000000791b */ /* 0x003fe20003800000 */
.L_x_8788:
        /* <DEDUP_REMOVED lines=12> */
.L_x_8789:
[----:B------:R-:W-:Y:S02]  /*2ae00*/  IMAD.MOV.U32 R13, RZ, RZ, R9 ;  /* 0x000000ffff0d7224 */ /* 0x000fe400078e0009 */
[----:B------:R-:W-:Y:S02]  /*2ae10*/  IMAD.MOV.U32 R12, RZ, RZ, 0x3 ;  /* 0x00000003ff0c7424 */ /* 0x000fe400078e00ff */
[----:B------:R-:W-:-:S07]  /*2ae20*/  IMAD.MOV.U32 R2, RZ, RZ, R14 ;  /* 0x000000ffff027224 */ /* 0x000fce00078e000e */
[----:B------:R-:W-:Y:S05]  /*2ae30*/  WARPSYNC.COLLECTIVE R15, `(.L_x_8790) ;  /* 0x000000000f087348 */ /* 0x000fea0003c00000 */
[----:B------:R0:W1:Y:S02]  /*2ae40*/  SHFL.IDX P6, R14, R13, R12, R11 ;  /* 0x0000000c0d0e7389 */ /* 0x00006400000c000b */
[----:B01----:R-:W-:Y:S01]  /*2ae50*/  ENDCOLLECTIVE ;  /* 0x000000000000791b */ /* 0x003fe20003800000 */
.L_x_8790:
        /* <DEDUP_REMOVED lines=12> */
.L_x_8791:
[----:B------:R-:W-:Y:S02]  /*2af20*/  IMAD.MOV.U32 R13, RZ, RZ, R9 ;  /* 0x000000ffff0d7224 */ /* 0x000fe400078e0009 */
[----:B------:R-:W-:Y:S01]  /*2af30*/  IMAD.MOV.U32 R12, RZ, RZ, 0x4 ;  /* 0x00000004ff0c7424 */ /* 0x000fe200078e00ff */
[----:B------:R-:W-:-:S07]  /*2af40*/  MOV R2, R14 ;  /* 0x0000000e00027202 */ /* 0x000fce0000000f00 */
[----:B------:R-:W-:Y:S05]  /*2af50*/  WARPSYNC.COLLECTIVE R15, `(.L_x_8792) ;  /* 0x000000000f087348 */ /* 0x000fea0003c00000 */
[----:B------:R0:W1:Y:S02]  /*2af60*/  SHFL.IDX P6, R14, R13, R12, R11 ;  /* 0x0000000c0d0e7389 */ /* 0x00006400000c000b */
[----:B01----:R-:W-:Y:S01]  /*2af70*/  ENDCOLLECTIVE ;  /* 0x000000000000791b */ /* 0x003fe20003800000 */
.L_x_8792:
        /* <DEDUP_REMOVED lines=12> */
.L_x_8793:
[----:B------:R-:W-:Y:S01]  /*2b040*/  IMAD.MOV.U32 R13, RZ, RZ, R9 ;  /* 0x000000ffff0d7224 */ /* 0x000fe200078e0009 */
[----:B------:R-:W-:Y:S01]  /*2b050*/  MOV R12, 0x5 ;  /* 0x00000005000c7802 */ /* 0x000fe20000000f00 */
[----:B------:R-:W-:-:S07]  /*2b060*/  IMAD.MOV.U32 R2, RZ, RZ, R14 ;  /* 0x000000ffff027224 */ /* 0x000fce00078e000e */
[----:B------:R-:W-:Y:S05]  /*2b070*/  WARPSYNC.COLLECTIVE R15, `(.L_x_8794) ;  /* 0x000000000f087348 */ /* 0x000fea0003c00000 */
[----:B------:R0:W1:Y:S02]  /*2b080*/  SHFL.IDX P6, R14, R13, R12, R11 ;  /* 0x0000000c0d0e7389 */ /* 0x00006400000c000b */
[----:B01----:R-:W-:Y:S01]  /*2b090*/  ENDCOLLECTIVE ;  /* 0x000000000000791b */ /* 0x003fe20003800000 */
.L_x_8794:
        /* <DEDUP_REMOVED lines=12> */
.L_x_8795:
[----:B------:R-:W-:Y:S02]  /*2b160*/  IMAD.MOV.U32 R13, RZ, RZ, R9 ;  /* 0x000000ffff0d7224 */ /* 0x000fe400078e0009 */
[----:B------:R-:W-:Y:S02]  /*2b170*/  IMAD.MOV.U32 R12, RZ, RZ, 0x6 ;  /* 0x00000006ff0c7424 */ /* 0x000fe400078e00ff */
[----:B------:R-:W-:-:S07]  /*2b180*/  IMAD.MOV.U32 R2, RZ, RZ, R14 ;  /* 0x000000ffff027224 */ /* 0x000fce00078e000e */
[----:B------:R-:W-:Y:S05]  /*2b190*/  WARPSYNC.COLLECTIVE R15, `(.L_x_8796) ;  /* 0x000000000f087348 */ /* 0x000fea0003c00000 */
[----:B------:R0:W1:Y:S02]  /*2b1a0*/  SHFL.IDX P6, R14, R13, R12, R11 ;  /* 0x0000000c0d0e7389 */ /* 0x00006400000c000b */
[----:B01----:R-:W-:Y:S01]  /*2b1b0*/  ENDCOLLECTIVE ;  /* 0x000000000000791b */ /* 0x003fe20003800000 */
.L_x_8796:
        /* <DEDUP_REMOVED lines=12> */
.L_x_8797:
[----:B------:R-:W-:Y:S02]  /*2b280*/  IMAD.MOV.U32 R13, RZ, RZ, R9 ;  /* 0x000000ffff0d7224 */ /* 0x000fe400078e0009 */
[----:B------:R-:W-:Y:S01]  /*2b290*/  IMAD.MOV.U32 R12, RZ, RZ, 0x7 ;  /* 0x00000007ff0c7424 */ /* 0x000fe200078e00ff */
[----:B------:R-:W-:-:S07]  /*2b2a0*/  MOV R2, R14 ;  /* 0x0000000e00027202 */ /* 0x000fce0000000f00 */
[----:B------:R-:W-:Y:S05]  /*2b2b0*/  WARPSYNC.COLLECTIVE R15, `(.L_x_8798) ;  /* 0x000000000f087348 */ /* 0x000fea0003c00000 */
[----:B------:R0:W1:Y:S02]  /*2b2c0*/  SHFL.IDX P6, R14, R13, R12, R11 ;  /* 0x0000000c0d0e7389 */ /* 0x00006400000c000b */
[----:B01----:R-:W-:Y:S01]  /*2b2d0*/  ENDCOLLECTIVE ;  /* 0x000000000000791b */ /* 0x003fe20003800000 */
.L_x_8798:
        /* <DEDUP_REMOVED lines=12> */
.L_x_8799:
[----:B------:R-:W-:Y:S01]  /*2b3a0*/  IMAD.MOV.U32 R2, RZ, RZ, R14 ;  /* 0x000000ffff027224 */ /* 0x000fe200078e000e */
[----:B------:R-:W-:Y:S06]  /*2b3b0*/  BRA `(.L_x_8800) ;  /* 0xffffff8800347947 */ /* 0x000fec000383ffff */
.L_x_8556:
[----:B-1----:R1:W2:Y:S02]  /*2b3c0*/  SYNCS.PHASECHK.TRANS64.TRYWAIT P0, [R6+URZ+0x28860], R2 ;  /* 0x02886002060075a7 */ /* 0x0022a4000800017f */
[----:B--2---:R-:W-:Y:S05]  /*2b3d0*/  @!P0 NANOSLEEP.SYNCS 0x989680 ;  /* 0x009896800000895d */ /* 0x004fea0003900000 */
[----:B------:R-:W2:Y:S02]  /*2b3e0*/  @!P0 SYNCS.PHASECHK.TRANS64 P0, [R6+URZ+0x28860], R2 ;  /* 0x02886002060085a7 */ /* 0x000ea4000800007f */
[----:B--2---:R-:W-:Y:S05]  /*2b3f0*/  @!P0 BRA `(.L_x_8556) ;  /* 0xfffffffc00f08947 */ /* 0x004fea000383ffff */
[----:B------:R-:W-:Y:S05]  /*2b400*/  BRA `(.L_x_8801) ;  /* 0xffffff8800907947 */ /* 0x000fea000383ffff */
.L_x_8557:
        /* <DEDUP_REMOVED lines=8> */
.L_x_8803:
[----:B------:R-:W-:Y:S05]  /*2b490*/  BSYNC B1 ;  /* 0x0000000000017941 */ /* 0x000fea0003800000 */
.L_x_8802:
[----:B------:R-:W-:Y:S01]  /*2b4a0*/  IMAD.MOV.U32 R13, RZ, RZ, R17 ;  /* 0x000000ffff0d7224 */ /* 0x000fe200078e0011 */
[----:B------:R-:W-:Y:S01]  /*2b4b0*/  LEA R7, R7, R22, 0x1 ;  /* 0x0000001607077211 */ /* 0x000fe200078e08ff */
[----:B------:R-:W-:Y:S02]  /*2b4c0*/  IMAD.MOV.U32 R12, RZ, RZ, RZ ;  /* 0x000000ffff0c7224 */ /* 0x000fe400078e00ff */
[----:B------:R-:W-:Y:S02]  /*2b4d0*/  IMAD.MOV.U32 R11, RZ, RZ, 0x181f ;  /* 0x0000181fff0b7424 */ /* 0x000fe400078e00ff */
[----:B------:R-:W-:Y:S02]  /*2b4e0*/  IMAD.MOV.U32 R15, RZ, RZ, -0x1 ;  /* 0xffffffffff0f7424 */ /* 0x000fe400078e00ff */
[----:B------:R-:W-:-:S07]  /*2b4f0*/  IMAD.MOV.U32 R3, RZ, RZ, R14 ;  /* 0x000000ffff037224 */ /* 0x000fce00078e000e */
[----:B------:R-:W-:Y:S05]  /*2b500*/  WARPSYNC.COLLECTIVE R15, `(.L_x_8804) ;  /* 0x000000000f087348 */ /* 0x000fea0003c00000 */
[----:B------:R0:W1:Y:S02]  /*2b510*/  SHFL.IDX P6, R14, R13, R12, R11 ;  /* 0x0000000c0d0e7389 */ /* 0x00006400000c000b */
[----:B01----:R-:W-:Y:S01]  /*2b520*/  ENDCOLLECTIVE ;  /* 0x000000000000791b */ /* 0x003fe20003800000 */
.L_x_8804:
[----:B------:R-:W-:Y:S02]  /*2b530*/  IMAD.MOV.U32 R13, RZ, RZ, R23 ;  /* 0x000000ffff0d7224 */ /* 0x000fe400078e0017 */
[----:B------:R-:W-:Y:S02]  /*2b540*/  IMAD.MOV.U32 R12, RZ, RZ, 0x1 ;  /* 0x00000001ff0c7424 */ /* 0x000fe400078e00ff */
[----:B------:R-:W-:-:S07]  /*2b550*/  IMAD.MOV.U32 R2, RZ, RZ, R14 ;  /* 0x000000ffff027224 */ /* 0x000fce00078e000e */
[----:B------:R-:W-:Y:S05]  /*2b560*/  WARPSYNC.COLLECTIVE R15, `(.L_x_8805) ;  /* 0x000000000f087348 */ /* 0x000fea0003c00000 */
[----:B------:R0:W1:Y:S02]  /*2b570*/  SHFL.IDX P6, R14, R13, R12, R11 ;  /* 0x0000000c0d0e7389 */ /* 0x00006400000c000b */
[----:B01----:R-:W-:Y:S01]  /*2b580*/  ENDCOLLECTIVE ;  /* 0x000000000000791b */ /* 0x003fe20003800000 */
.L_x_8805:
        /* <DEDUP_REMOVED lines=14> */
.L_x_8806:
[----:B------:R-:W-:Y:S02]  /*2b670*/  IMAD.MOV.U32 R13, RZ, RZ, R23 ;  /* 0x000000ffff0d7224 */ /* 0x000fe400078e0017 */
[----:B------:R-:W-:Y:S02]  /*2b680*/  IMAD.MOV.U32 R12, RZ, RZ, 0x2 ;  /* 0x00000002ff0c7424 */ /* 0x000fe400078e00ff */
[----:B------:R-:W-:-:S07]  /*2b690*/  IMAD.MOV.U32 R2, RZ, RZ, R14 ;  /* 0x000000ffff027224 */ /* 0x000fce00078e000e */
[----:B------:R-:W-:Y:S05]  /*2b6a0*/  WARPSYNC.COLLECTIVE R15, `(.L_x_8807) ;  /* 0x000000000f087348 */ /* 0x000fea0003c00000 */
[----:B------:R0:W1:Y:S02]  /*2b6b0*/  SHFL.IDX P6, R14, R13, R12, R11 ;  /* 0x0000000c0d0e7389 */ /* 0x00006400000c000b */
[----:B01----:R-:W-:Y:S01]  /*2b6c0*/  ENDCOLLECTIVE ;  /* 0x000000000000791b */ /* 0x003fe20003800000 */
.L_x_8807:
        /* <DEDUP_REMOVED lines=14> */
.L_x_8808:
[----:B------:R-:W-:Y:S02]  /*2b7b0*/  IMAD.MOV.U32 R13, RZ, RZ, R23 ;  /* 0x000000ffff0d7224 */ /* 0x000fe400078e0017 */
[----:B------:R-:W-:Y:S02]  /*2b7c0*/  IMAD.MOV.U32 R12, RZ, RZ, 0x3 ;  /* 0x00000003ff0c7424 */ /* 0x000fe400078e00ff */
[----:B------:R-:W-:-:S07]  /*2b7d0*/  IMAD.MOV.U32 R2, RZ, RZ, R14 ;  /* 0x000000ffff027224 */ /* 0x000fce00078e000e */
[----:B------:R-:W-:Y:S05]  /*2b7e0*/  WARPSYNC.COLLECTIVE R15, `(.L_x_8809) ;  /* 0x000000000f087348 */ /* 0x000fea0003c00000 */
[----:B------:R0:W1:Y:S02]  /*2b7f0*/  SHFL.IDX P6, R14, R13, R12, R11 ;  /* 0x0000000c0d0e7389 */ /* 0x00006400000c000b */
[----:B01----:R-:W-:Y:S01]  /*2b800*/  ENDCOLLECTIVE ;  /* 0x000000000000791b */ /* 0x003fe20003800000 */
.L_x_8809:
        /* <DEDUP_REMOVED lines=14> */
.L_x_8810:
[----:B------:R-:W-:Y:S02]  /*2b8f0*/  IMAD.MOV.U32 R13, RZ, RZ, R23 ;  /* 0x000000ffff0d7224 */ /* 0x000fe400078e0017 */
[----:B------:R-:W-:Y:S02]  /*2b900*/  IMAD.MOV.U32 R12, RZ, RZ, 0x4 ;  /* 0x00000004ff0c7424 */ /* 0x000fe400078e00ff */
[----:B------:R-:W-:-:S07]  /*2b910*/  IMAD.MOV.U32 R2, RZ, RZ, R14 ;  /* 0x000000ffff027224 */ /* 0x000fce00078e000e */
[----:B------:R-:W-:Y:S05]  /*2b920*/  WARPSYNC.COLLECTIVE R15, `(.L_x_8811) ;  /* 0x000000000f087348 */ /* 0x000fea0003c00000 */
[----:B------:R0:W1:Y:S02]  /*2b930*/  SHFL.IDX P6, R14, R13, R12, R11 ;  /* 0x0000000c0d0e7389 */ /* 0x00006400000c000b */
[----:B01----:R-:W-:Y:S01]  /*2b940*/  ENDCOLLECTIVE ;  /* 0x000000000000791b */ /* 0x003fe20003800000 */
.L_x_8811:
        /* <DEDUP_REMOVED lines=14> */
.L_x_8812:
[----:B------:R-:W-:Y:S02]  /*2ba30*/  IMAD.MOV.U32 R13, RZ, RZ, R23 ;  /* 0x000000ffff0d7224 */ /* 0x000fe400078e0017 */
[----:B------:R-:W-:Y:S02]  /*2ba40*/  IMAD.MOV.U32 R12, RZ, RZ, 0x5 ;  /* 0x00000005ff0c7424 */ /* 0x000fe400078e00ff */
[----:B------:R-:W-:-:S07]  /*2ba50*/  IMAD.MOV.U32 R2, RZ, RZ, R14 ;  /* 0x000000ffff027224 */ /* 0x000fce00078e000e */
[----:B------:R-:W-:Y:S05]  /*2ba60*/  WARPSYNC.COLLECTIVE R15, `(.L_x_8813) ;  /* 0x000000000f087348 */ /* 0x000fea0003c00000 */
[----:B------:R0:W1:Y:S02]  /*2ba70*/  SHFL.IDX P6, R14, R13, R12, R11 ;  /* 0x0000000c0d0e7389 */ /* 0x00006400000c000b */
[----:B01----:R-:W-:Y:S01]  /*2ba80*/  ENDCOLLECTIVE ;  /* 0x000000000000791b */ /* 0x003fe20003800000 */
.L_x_8813:
        /* <DEDUP_REMOVED lines=14> */
.L_x_8814:
[----:B------:R-:W-:Y:S02]  /*2bb70*/  IMAD.MOV.U32 R13, RZ, RZ, R23 ;  /* 0x000000ffff0d7224 */ /* 0x000fe400078e0017 */
[----:B------:R-:W-:Y:S02]  /*2bb80*/  IMAD.MOV.U32 R12, RZ, RZ, 0x6 ;  /* 0x00000006ff0c7424 */ /* 0x000fe400078e00ff */
[----:B------:R-:W-:-:S07]  /*2bb90*/  IMAD.MOV.U32 R2, RZ, RZ, R14 ;  /* 0x000000ffff027224 */ /* 0x000fce00078e000e */
[----:B------:R-:W-:Y:S05]  /*2bba0*/  WARPSYNC.COLLECTIVE R15, `(.L_x_8815) ;  /* 0x000000000f087348 */ /* 0x000fea0003c00000 */
[----:B------:R0:W1:Y:S02]  /*2bbb0*/  SHFL.IDX P6, R14, R13, R12, R11 ;  /* 0x0000000c0d0e7389 */ /* 0x00006400000c000b */
[----:B01----:R-:W-:Y:S01]  /*2bbc0*/  ENDCOLLECTIVE ;  /* 0x000000000000791b */ /* 0x003fe20003800000 */
.L_x_8815:
        /* <DEDUP_REMOVED lines=14> */
.L_x_8816:
[----:B------:R-:W-:Y:S02]  /*2bcb0*/  IMAD.MOV.U32 R13, RZ, RZ, R23 ;  /* 0x000000ffff0d7224 */ /* 0x000fe400078e0017 */
[----:B------:R-:W-:Y:S02]  /*2bcc0*/  IMAD.MOV.U32 R12, RZ, RZ, 0x7 ;  /* 0x00000007ff0c7424 */ /* 0x000fe400078e00ff */
[----:B------:R-:W-:-:S07]  /*2bcd0*/  IMAD.MOV.U32 R2, RZ, RZ, R14 ;  /* 0x000000ffff027224 */ /* 0x000fce00078e000e */
[----:B------:R-:W-:Y:S05]  /*2bce0*/  WARPSYNC.COLLECTIVE R15, `(.L_x_8817) ;  /* 0x000000000f087348 */ /* 0x000fea0003c00000 */
[----:B------:R0:W1:Y:S02]  /*2bcf0*/  SHFL.IDX P6, R14, R13, R12, R11 ;  /* 0x0000000c0d0e7389 */ /* 0x00006400000c000b */
[----:B01----:R-:W-:Y:S01]  /*2bd00*/  ENDCOLLECTIVE ;  /* 0x000000000000791b */ /* 0x003fe20003800000 */
.L_x_8817:
        /* <DEDUP_REMOVED lines=13> */
.L_x_8818:
[----:B------:R-:W-:Y:S01]  /*2bde0*/  @!PT LDS RZ, [RZ] ;  /* 0x00000000fffff984 */ /* 0x000fe20000000800 */
[----:B------:R-:W-:Y:S01]  /*2bdf0*/  @!PT LDS RZ, [RZ] ;  /* 0x00000000fffff984 */ /* 0x000fe20000000800 */
[----:B------:R-:W-:Y:S01]  /*2be00*/  @!PT LDS RZ, [RZ] ;  /* 0x00000000fffff984 */ /* 0x000fe20000000800 */
[----:B------:R1:W-:Y:S01]  /*2be10*/  LDGSTS.E.BYPASS.LTC128B.128 [R7+0x7400], desc[UR52][R2.64+0x80], !P0 ;  /* 0x0740008002077fae */ /* 0x0003e2000c101d74 */
[----:B------:R-:W-:Y:S05]  /*2be20*/  BRA `(.L_x_8819) ;  /* 0xffffff8400187947 */ /* 0x000fea000383ffff */
.L_x_8565:
[----:B0-----:R0:W1:Y:S02]  /*2be30*/  SYNCS.PHASECHK.TRANS64.TRYWAIT P0, [R0+URZ+0x28860], R3 ;  /* 0x02886003000075a7 */ /* 0x001064000800017f */
[----:B-1----:R-:W-:Y:S05]  /*2be40*/  @!P0 NANOSLEEP.SYNCS 0x989680 ;  /* 0x009896800000895d */ /* 0x002fea0003900000 */
[----:B------:R-:W1:Y:S02]  /*2be50*/  @!P0 SYNCS.PHASECHK.TRANS64 P0, [R0+URZ+0x28860], R3 ;  /* 0x02886003000085a7 */ /* 0x000e64000800007f */
[----:B-1----:R-:W-:Y:S05]  /*2be60*/  @!P0 BRA `(.L_x_8565) ;  /* 0xfffffffc00f08947 */ /* 0x002fea000383ffff */
[----:B------:R-:W-:Y:S05]  /*2be70*/  BRA `(.L_x_8820) ;  /* 0xffffff88002c7947 */ /* 0x000fea000383ffff */
.L_x_8566:
        /* <DEDUP_REMOVED lines=8> */
.L_x_8822:
[----:B------:R-:W-:Y:S05]  /*2bf00*/  BSYNC B0 ;  /* 0x0000000000007941 */ /* 0x000fea0003800000 */
.L_x_8821:
[----:B------:R-:W-:Y:S01]  /*2bf10*/  IMAD.MOV.U32 R13, RZ, RZ, R17 ;  /* 0x000000ffff0d7224 */ /* 0x000fe200078e0011 */
[----:B------:R-:W-:Y:S01]  /*2bf20*/  MOV R3, R14 ;  /* 0x0000000e00037202 */ /* 0x000fe20000000f00 */
[----:B------:R-:W-:Y:S02]  /*2bf30*/  IMAD.MOV.U32 R12, RZ, RZ, RZ ;  /* 0x000000ffff0c7224 */ /* 0x000fe400078e00ff */
[----:B------:R-:W-:Y:S02]  /*2bf40*/  IMAD.MOV.U32 R11, RZ, RZ, 0x181f ;  /* 0x0000181fff0b7424 */ /* 0x000fe400078e00ff */
[----:B------:R-:W-:Y:S02]  /*2bf50*/  IMAD.MOV.U32 R15, RZ, RZ, -0x1 ;  /* 0xffffffffff0f7424 */ /* 0x000fe400078e00ff */
[----:B------:R-:W-:Y:S02]  /*2bf60*/  IMAD.SHL.U32 R5, R31, 0x2, RZ ;  /* 0x000000021f057824 */ /* 0x000fe400078e00ff */
[----:B------:R-:W-:-:S07]  /*2bf70*/  IMAD R4, R9, 0x2, R22 ;  /* 0x0000000209047824 */ /* 0x000fce00078e0216 */
[----:B------:R-:W-:Y:S05]  /*2bf80*/  WARPSYNC.COLLECTIVE R15, `(.L_x_8823) ;  /* 0x000000000f087348 */ /* 0x000fea0003c00000 */
[----:B------:R0:W1:Y:S02]  /*2bf90*/  SHFL.IDX P6, R14, R13, R12, R11 ;  /* 0x0000000c0d0e7389 */ /* 0x00006400000c000b */
[----:B01----:R-:W-:Y:S01]  /*2bfa0*/  ENDCOLLECTIVE ;  /* 0x000000000000791b */ /* 0x003fe20003800000 */
.L_x_8823:
        /* <DEDUP_REMOVED lines=11> */
.L_x_8824:
        /* <DEDUP_REMOVED lines=13> */
.L_x_8825:
[----:B------:R-:W-:Y:S02]  /*2c130*/  IMAD.MOV.U32 R13, RZ, RZ, R23 ;  /* 0x000000ffff0d7224 */ /* 0x000fe400078e0017 */
[----:B------:R-:W-:Y:S02]  /*2c140*/  IMAD.MOV.U32 R12, RZ, RZ, 0x2 ;  /* 0x00000002ff0c7424 */ /* 0x000fe400078e00ff */
[----:B------:R-:W-:-:S07]  /*2c150*/  IMAD.MOV.U32 R10, RZ, RZ, R14 ;  /* 0x000000ffff0a7224 */ /* 0x000fce00078e000e */
[----:B------:R-:W-:Y:S05]  /*2c160*/  WARPSYNC.COLLECTIVE R15, `(.L_x_8826) ;  /* 0x000000000f087348 */ /* 0x000fea0003c00000 */
[----:B------:R0:W1:Y:S02]  /*2c170*/  SHFL.IDX P6, R14, R13, R12, R11 ;  /* 0x0000000c0d0e7389 */ /* 0x00006400000c000b */
[----:B01----:R-:W-:Y:S01]  /*2c180*/  ENDCOLLECTIVE ;  /* 0x000000000000791b */ /* 0x003fe20003800000 */
.L_x_8826:
        /* <DEDUP_REMOVED lines=14> */
.L_x_8827:
[----:B------:R-:W-:Y:S02]  /*2c270*/  IMAD.MOV.U32 R13, RZ, RZ, R23 ;  /* 0x000000ffff0d7224 */ /* 0x000fe400078e0017 */
[----:B------:R-:W-:Y:S01]  /*2c280*/  IMAD.MOV.U32 R12, RZ, RZ, 0x3 ;  /* 0x00000003ff0c7424 */ /* 0x000fe200078e00ff */
[----:B------:R-:W-:-:S13]  /*2c290*/  IADD3 R2, P2, R14, R5, RZ ;  /* 0x000000050e027210 */ /* 0x000fda0007f5e0ff */
[----:B------:R-:W-:Y:S05]  /*2c2a0*/  WARPSYNC.COLLECTIVE R15, `(.L_x_8828) ;  /* 0x000000000f087348 */ /* 0x000fea0003c00000 */
[----:B------:R0:W1:Y:S02]  /*2c2b0*/  SHFL.IDX P6, R14, R13, R12, R11 ;  /* 0x0000000c0d0e7389 */ /* 0x00006400000c000b */
[----:B01----:R-:W-:Y:S01]  /*2c2c0*/  ENDCOLLECTIVE ;  /* 0x000000000000791b */ /* 0x003fe20003800000 */
.L_x_8828:
        /* <DEDUP_REMOVED lines=13> */
.L_x_8829:
[----:B------:R-:W-:Y:S02]  /*2c3a0*/  IMAD.MOV.U32 R13, RZ, RZ, R23 ;  /* 0x000000ffff0d7224 */ /* 0x000fe400078e0017 */
[----:B------:R-:W-:Y:S01]  /*2c3b0*/  IMAD.MOV.U32 R12, RZ, RZ, 0x4 ;  /* 0x00000004ff0c7424 */ /* 0x000fe200078e00ff */
[----:B------:R-:W-:-:S13]  /*2c3c0*/  IADD3 R2, P2, R14, R5, RZ ;  /* 0x000000050e027210 */ /* 0x000fda0007f5e0ff */
[----:B------:R-:W-:Y:S05]  /*2c3d0*/  WARPSYNC.COLLECTIVE R15, `(.L_x_8830) ;  /* 0x000000000f087348 */ /* 0x000fea0003c00000 */
[----:B------:R0:W1:Y:S02]  /*2c3e0*/  SHFL.IDX P6, R14, R13, R12, R11 ;  /* 0x0000000c0d0e7389 */ /* 0x00006400000c000b */
[----:B01----:R-:W-:Y:S01]  /*2c3f0*/  ENDCOLLECTIVE ;  /* 0x000000000000791b */ /* 0x003fe20003800000 */
.L_x_8830:
        /* <DEDUP_REMOVED lines=13> */
.L_x_8831:
[----:B------:R-:W-:Y:S02]  /*2c4d0*/  IMAD.MOV.U32 R13, RZ, RZ, R23 ;  /* 0x000000ffff0d7224 */ /* 0x000fe400078e0017 */
[----:B------:R-:W-:Y:S02]  /*2c4e0*/  IMAD.MOV.U32 R12, RZ, RZ, 0x5 ;  /* 0x00000005ff0c7424 */ /* 0x000fe400078e00ff */
[----:B------:R-:W-:-:S07]  /*2c4f0*/  IMAD.MOV.U32 R10, RZ, RZ, R14 ;  /* 0x000000ffff0a7224 */ /* 0x000fce00078e000e */
[----:B------:R-:W-:Y:S05]  /*2c500*/  WARPSYNC.COLLECTIVE R15, `(.L_x_8832) ;  /* 0x000000000f087348 */ /* 0x000fea0003c00000 */
[----:B------:R0:W1:Y:S02]  /*2c510*/  SHFL.IDX P6, R14, R13, R12, R11 ;  /* 0x0000000c0d0e7389 */ /* 0x00006400000c000b */
[----:B01----:R-:W-:Y:S01]  /*2c520*/  ENDCOLLECTIVE ;  /* 0x000000000000791b */ /* 0x003fe20003800000 */
.L_x_8832:
        /* <DEDUP_REMOVED lines=14> */
.L_x_8833:
[----:B------:R-:W-:Y:S01]  /*2c610*/  IMAD.MOV.U32 R13, RZ, RZ, R23 ;  /* 0x000000ffff0d7224 */ /* 0x000fe200078e0017 */
[----:B------:R-:W-:Y:S02]  /*2c620*/  MOV R12, 0x6 ;  /* 0x00000006000c7802 */ /* 0x000fe40000000f00 */
[----:B------:R-:W-:-:S13]  /*2c630*/  IADD3 R2, P2, R14, R5, RZ ;  /* 0x000000050e027210 */ /* 0x000fda0007f5e0ff */
[----:B------:R-:W-:Y:S05]  /*2c640*/  WARPSYNC.COLLECTIVE R15, `(.L_x_8834) ;  /* 0x000000000f087348 */ /* 0x000fea0003c00000 */
[----:B------:R0:W1:Y:S02]  /*2c650*/  SHFL.IDX P6, R14, R13, R12, R11 ;  /* 0x0000000c0d0e7389 */ /* 0x00006400000c000b */
[----:B01----:R-:W-:Y:S01]  /*2c660*/  ENDCOLLECTIVE ;  /* 0x000000000000791b */ /* 0x003fe20003800000 */
.L_x_8834:
        /* <DEDUP_REMOVED lines=13> */
.L_x_8835:
[----:B------:R-:W-:Y:S02]  /*2c740*/  IMAD.MOV.U32 R13, RZ, RZ, R23 ;  /* 0x000000ffff0d7224 */ /* 0x000fe400078e0017 */
[----:B------:R-:W-:Y:S02]  /*2c750*/  IMAD.MOV.U32 R12, RZ, RZ, 0x7 ;  /* 0x00000007ff0c7424 */ /* 0x000fe400078e00ff */
[----:B------:R-:W-:-:S07]  /*2c760*/  IMAD.MOV.U32 R10, RZ, RZ, R14 ;  /* 0x000000ffff0a7224 */ /* 0x000fce00078e000e */
[----:B------:R-:W-:Y:S05]  /*2c770*/  WARPSYNC.COLLECTIVE R15, `(.L_x_8836) ;  /* 0x000000000f087348 */ /* 0x000fea0003c00000 */
[----:B------:R0:W1:Y:S02]  /*2c780*/  SHFL.IDX P6, R14, R13, R12, R11 ;  /* 0x0000000c0d0e7389 */ /* 0x00006400000c000b */
[----:B01----:R-:W-:Y:S01]  /*2c790*/  ENDCOLLECTIVE ;  /* 0x000000000000791b */ /* 0x003fe20003800000 */
.L_x_8836:
        /* <DEDUP_REMOVED lines=12> */
.L_x_8837:
[----:B------:R-:W-:Y:S05]  /*2c860*/  BRA `(.L_x_8838) ;  /* 0xffffff8000cc7947 */ /* 0x000fea000383ffff */
.L_x_8571:
        /* <DEDUP_REMOVED lines=8> */
.L_x_8840:
[----:B------:R-:W-:Y:S05]  /*2c8f0*/  BSYNC B0 ;  /* 0x0000000000007941 */ /* 0x000fea0003800000 */
.L_x_8839:
        /* <DEDUP_REMOVED lines=9> */
.L_x_8841:
        /* <DEDUP_REMOVED lines=24> */
.L_x_8842:
[----:B------:R-:W-:Y:S02]  /*2cb10*/  MOV R12, 0x2 ;  /* 0x00000002000c7802 */ /* 0x000fe40000000f00 */
[----:B------:R-:W-:-:S05]  /*2cb20*/  SEL R14, R14, RZ, P1 ;  /* 0x000000ff0e0e7207 */ /* 0x000fca0000800000 */
[----:B------:R-:W-:-:S04]  /*2cb30*/  IMAD.IADD R5, R13, 0x1, R14 ;  /* 0x000000010d057824 */ /* 0x000fc800078e020e */
[----:B------:R-:W-:-:S07]  /*2cb40*/  IMAD.MOV.U32 R13, RZ, RZ, R5 ;  /* 0x000000ffff0d7224 */ /* 0x000fce00078e0005 */
[----:B------:R-:W-:Y:S05]  /*2cb50*/  WARPSYNC.COLLECTIVE R15, `(.L_x_8843) ;  /* 0x000000000f087348 */ /* 0x000fea0003c00000 */
[----:B------:R0:W1:Y:S02]  /*2cb60*/  SHFL.UP P6, R14, R13, R12, R11 ;  /* 0x0400000c0d0e7389 */ /* 0x00006400000c000b */
[----:B01----:R-:W-:Y:S01]  /*2cb70*/  ENDCOLLECTIVE ;  /* 0x000000000000791b */ /* 0x003fe20003800000 */
.L_x_8843:
[----:B------:R-:W-:Y:S01]  /*2cb80*/  IMAD.MOV.U32 R12, RZ, RZ, 0x4 ;  /* 0x00000004ff0c7424 */ /* 0x000fe200078e00ff */
[----:B------:R-:W-:-:S05]  /*2cb90*/  SEL R2, R14, RZ, P2 ;  /* 0x000000ff0e027207 */ /* 0x000fca0001000000 */
[----:B------:R-:W-:-:S04]  /*2cba0*/  IMAD.IADD R2, R5, 0x1, R2 ;  /* 0x0000000105027824 */ /* 0x000fc800078e0202 */
[----:B------:R-:W-:-:S07]  /*2cbb0*/  IMAD.MOV.U32 R13, RZ, RZ, R2 ;  /* 0x000000ffff0d7224 */ /* 0x000fce00078e0002 */
[----:B------:R-:W-:Y:S05]  /*2cbc0*/  WARPSYNC.COLLECTIVE R15, `(.L_x_8844) ;  /* 0x000000000f087348 */ /* 0x000fea0003c00000 */
[----:B------:R0:W1:Y:S02]  /*2cbd0*/  SHFL.UP P6, R14, R13, R12, R11 ;  /* 0x0400000c0d0e7389 */ /* 0x00006400000c000b */
[----:B01----:R-:W-:Y:S01]  /*2cbe0*/  ENDCOLLECTIVE ;  /* 0x000000000000791b */ /* 0x003fe20003800000 */
.L_x_8844:
[----:B------:R-:W-:Y:S01]  /*2cbf0*/  IMAD.MOV.U32 R12, RZ, RZ, 0x8 ;  /* 0x00000008ff0c7424 */ /* 0x000fe200078e00ff */
[----:B------:R-:W-:-:S05]  /*2cc00*/  SEL R3, R14, RZ, P3 ;  /* 0x000000ff0e037207 */ /* 0x000fca0001800000 */
[----:B------:R-:W-:-:S04]  /*2cc10*/  IMAD.IADD R3, R2, 0x1, R3 ;  /* 0x0000000102037824 */ /* 0x000fc800078e0203 */
[----:B------:R-:W-:-:S07]  /*2cc20*/  IMAD.MOV.U32 R13, RZ, RZ, R3 ;  /* 0x000000ffff0d7224 */ /* 0x000fce00078e0003 */
[----:B------:R-:W-:Y:S05]  /*2cc30*/  WARPSYNC.COLLECTIVE R15, `(.L_x_8845) ;  /* 0x000000000f087348 */ /* 0x000fea0003c00000 */
[----:B------:R0:W1:Y:S02]  /*2cc40*/  SHFL.UP P6, R14, R13, R12, R11 ;  /* 0x0400000c0d0e7389 */ /* 0x00006400000c000b */
[----:B01----:R-:W-:Y:S01]  /*2cc50*/  ENDCOLLECTIVE ;  /* 0x000000000000791b */ /* 0x003fe20003800000 */
.L_x_8845:
[----:B------:R-:W-:Y:S02]  /*2cc60*/  MOV R12, 0x10 ;  /* 0x00000010000c7802 */ /* 0x000fe40000000f00 */
[----:B------:R-:W-:-:S05]  /*2cc70*/  SEL R14, R14, RZ, P4 ;  /* 0x000000ff0e0e7207 */ /* 0x000fca0002000000 */
[----:B------:R-:W-:-:S04]  /*2cc80*/  IMAD.IADD R5, R3, 0x1, R14 ;  /* 0x0000000103057824 */ /* 0x000fc800078e020e */
[----:B------:R-:W-:-:S07]  /*2cc90*/  IMAD.MOV.U32 R13, RZ, RZ, R5 ;  /* 0x000000ffff0d7224 */ /* 0x000fce00078e0005 */
[----:B------:R-:W-:Y:S05]  /*2cca0*/  WARPSYNC.COLLECTIVE R15, `(.L_x_8846) ;  /* 0x000000000f087348 */ /* 0x000fea0003c00000 */
[----:B------:R0:W1:Y:S02]  /*2ccb0*/  SHFL.UP P6, R14, R13, R12, R11 ;  /* 0x0400000c0d0e7389 */ /* 0x00006400000c000b */
[----:B01----:R-:W-:Y:S01]  /*2ccc0*/  ENDCOLLECTIVE ;  /* 0x000000000000791b */ /* 0x003fe20003800000 */
.L_x_8846:
        /* <DEDUP_REMOVED lines=8> */
.L_x_8847:
[----:B------:R-:W-:Y:S05]  /*2cd50*/  BRA `(.L_x_8848) ;  /* 0xffffff8000dc7947 */ /* 0x000fea000383ffff */
.L_x_8574:
[----:B------:R-:W-:Y:S01]  /*2cd60*/  BSSY B0, `(.L_x_8849) ;  /* 0x0000007000007945 */ /* 0x000fe20003800000 */
[----:B------:R-:W-:Y:S02]  /*2cd70*/  IMAD.MOV.U32 R12, RZ, RZ, 0x1 ;  /* 0x00000001ff0c7424 */ /* 0x000fe400078e00ff */
[----:B------:R-:W-:Y:S02]  /*2cd80*/  IMAD.MOV.U32 R11, RZ, RZ, RZ ;  /* 0x000000ffff0b7224 */ /* 0x000fe400078e00ff */
[----:B------:R-:W-:-:S07]  /*2cd90*/  IMAD.MOV.U32 R15, RZ, RZ, -0x1 ;  /* 0xffffffffff0f7424 */ /* 0x000fce00078e00ff */
[----:B------:R-:W-:Y:S05]  /*2cda0*/  WARPSYNC.COLLECTIVE R15, `(.L_x_8850) ;  /* 0x000000000f087348 */ /* 0x000fea0003c00000 */
[----:B------:R0:W1:Y:S02]  /*2cdb0*/  SHFL.UP P6, R14, R13, R12, R11 ;  /* 0x0400000c0d0e7389 */ /* 0x00006400000c000b */
[----:B01----:R-:W-:Y:S01]  /*2cdc0*/  ENDCOLLECTIVE ;  /* 0x000000000000791b */ /* 0x003fe20003800000 */
.L_x_8850:
[----:B------:R-:W-:Y:S05]  /*2cdd0*/  BSYNC B0 ;  /* 0x0000000000007941 */ /* 0x000fea0003800000 */
.L_x_8849:
        /* <DEDUP_REMOVED lines=8> */
.L_x_8851:
[----:B------:R-:W-:Y:S01]  /*2ce60*/  IMAD.MOV.U32 R12, RZ, RZ, 0x4 ;  /* 0x00000004ff0c7424 */ /* 0x000fe200078e00ff */
[----:B------:R-:W-:-:S05]  /*2ce70*/  SEL R2, R14, RZ, P2 ;  /* 0x000000ff0e027207 */ /* 0x000fca0001000000 */
[----:B------:R-:W-:-:S04]  /*2ce80*/  IMAD.IADD R2, R13, 0x1, R2 ;  /* 0x000000010d027824 */ /* 0x000fc800078e0202 */
[----:B------:R-:W-:-:S07]  /*2ce90*/  IMAD.MOV.U32 R13, RZ, RZ, R2 ;  /* 0x000000ffff0d7224 */ /* 0x000fce00078e0002 */
[----:B------:R-:W-:Y:S05]  /*2cea0*/  WARPSYNC.COLLECTIVE R15, `(.L_x_8852) ;  /* 0x000000000f087348 */ /* 0x000fea0003c00000 */
[----:B------:R0:W1:Y:S02]  /*2ceb0*/  SHFL.UP P6, R14, R13, R12, R11 ;  /* 0x0400000c0d0e7389 */ /* 0x00006400000c000b */
[----:B01----:R-:W-:Y:S01]  /*2cec0*/  ENDCOLLECTIVE ;  /* 0x000000000000791b */ /* 0x003fe20003800000 */
.L_x_8852:
[----:B------:R-:W-:Y:S02]  /*2ced0*/  MOV R12, 0x8 ;  /* 0x00000008000c7802 */ /* 0x000fe40000000f00 */
[----:B------:R-:W-:-:S05]  /*2cee0*/  SEL R3, R14, RZ, P3 ;  /* 0x000000ff0e037207 */ /* 0x000fca0001800000 */
[----:B------:R-:W-:-:S04]  /*2cef0*/  IMAD.IADD R3, R2, 0x1, R3 ;  /* 0x0000000102037824 */ /* 0x000fc800078e0203 */
[----:B------:R-:W-:-:S07]  /*2cf00*/  IMAD.MOV.U32 R13, RZ, RZ, R3 ;  /* 0x000000ffff0d7224 */ /* 0x000fce00078e0003 */
[----:B------:R-:W-:Y:S05]  /*2cf10*/  WARPSYNC.COLLECTIVE R15, `(.L_x_8853) ;  /* 0x000000000f087348 */ /* 0x000fea0003c00000 */
[----:B------:R0:W1:Y:S02]  /*2cf20*/  SHFL.UP P6, R14, R13, R12, R11 ;  /* 0x0400000c0d0e7389 */ /* 0x00006400000c000b */
[----:B01----:R-:W-:Y:S01]  /*2cf30*/  ENDCOLLECTIVE ;  /* 0x000000000000791b */ /* 0x003fe20003800000 */
.L_x_8853:
[----:B------:R-:W-:Y:S01]  /*2cf40*/  IMAD.MOV.U32 R12, RZ, RZ, 0x10 ;  /* 0x00000010ff0c7424 */ /* 0x000fe200078e00ff */
[----:B------:R-:W-:-:S05]  /*2cf50*/  SEL R14, R14, RZ, P4 ;  /* 0x000000ff0e0e7207 */ /* 0x000fca0002000000 */
[----:B------:R-:W-:-:S04]  /*2cf60*/  IMAD.IADD R5, R3, 0x1, R14 ;  /* 0x0000000103057824 */ /* 0x000fc800078e020e */
[----:B------:R-:W-:-:S07]  /*2cf70*/  IMAD.MOV.U32 R13, RZ, RZ, R5 ;  /* 0x000000ffff0d7224 */ /* 0x000fce00078e0005 */
[----:B------:R-:W-:Y:S05]  /*2cf80*/  WARPSYNC.COLLECTIVE R15, `(.L_x_8854) ;  /* 0x000000000f087348 */ /* 0x000fea0003c00000 */
[----:B------:R0:W1:Y:S02]  /*2cf90*/  SHFL.UP P6, R14, R13, R12, R11 ;  /* 0x0400000c0d0e7389 */ /* 0x00006400000c000b */
[----:B01----:R-:W-:Y:S01]  /*2cfa0*/  ENDCOLLECTIVE ;  /* 0x000000000000791b */ /* 0x003fe20003800000 */
.L_x_8854:
        /* <DEDUP_REMOVED lines=8> */
.L_x_8855:
[----:B------:R-:W-:Y:S05]  /*2d030*/  BRA `(.L_x_8856) ;  /* 0xffffff8000c87947 */ /* 0x000fea000383ffff */
.L_x_8576:
[----:B------:R-:W-:Y:S01]  /*2d040*/  BSSY B0, `(.L_x_8857) ;  /* 0x0000006000007945 */ /* 0x000fe20003800000 */
[----:B------:R-:W-:Y:S01]  /*2d050*/  PLOP3.LUT P6, PT, P6, PT, PT, 0x8, 0x0 ;  /* 0x000000000000781c */ /* 0x000fe200037ce170 */
[----:B------:R-:W-:-:S12]  /*2d060*/  IMAD.MOV.U32 R15, RZ, RZ, -0x1 ;  /* 0xffffffffff0f7424 */ /* 0x000fd800078e00ff */
[----:B0-----:R-:W-:Y:S05]  /*2d070*/  WARPSYNC.COLLECTIVE R15, `(.L_x_8858) ;  /* 0x000000000f087348 */ /* 0x001fea0003c00000 */
[----:B------:R-:W-:Y:S01]  /*2d080*/  VOTE.ANY R14, PT, P6 ;  /* 0x00000000000e7806 */ /* 0x000fe200030e0100 */
[----:B0-----:R-:W-:Y:S06]  /*2d090*/  ENDCOLLECTIVE ;  /* 0x000000000000791b */ /* 0x001fec0003800000 */
.L_x_8858:
[----:B------:R-:W-:Y:S05]  /*2d0a0*/  BSYNC B0 ;  /* 0x0000000000007941 */ /* 0x000fea0003800000 */
.L_x_8857:
        /* <DEDUP_REMOVED lines=8> */
.L_x_8859:
[----:B------:R-:W-:Y:S02]  /*2d130*/  IMAD.IADD R19, R12, 0x1, R19 ;  /* 0x000000010c137824 */ /* 0x000fe400078e0213 */
[----:B------:R-:W-:Y:S02]  /*2d140*/  IMAD.MOV.U32 R13, RZ, RZ, R4 ;  /* 0x000000ffff0d7224 */ /* 0x000fe400078e0004 */
[----:B------:R-:W-:-:S07]  /*2d150*/  IMAD.MOV.U32 R17, RZ, RZ, R14 ;  /* 0x000000ffff117224 */ /* 0x000fce00078e000e */
[----:B------:R-:W-:Y:S05]  /*2d160*/  WARPSYNC.COLLECTIVE R15, `(.L_x_8860) ;  /* 0x000000000f087348 */ /* 0x000fea0003c00000 */
[----:B------:R0:W1:Y:S02]  /*2d170*/  SHFL.IDX P6, R14, R13, R12, R11 ;  /* 0x0000000c0d0e7389 */ /* 0x00006400000c000b */
[----:B01----:R-:W-:Y:S01]  /*2d180*/  ENDCOLLECTIVE ;  /* 0x000000000000791b */ /* 0x003fe20003800000 */
.L_x_8860:
[----:B------:R-:W-:Y:S01]  /*2d190*/  IMAD.MOV.U32 R4, RZ, RZ, R14 ;  /* 0x000000ffff047224 */ /* 0x000fe200078e000e */
[----:B------:R-:W-:Y:S06]  /*2d1a0*/  BRA `(.L_x_8861) ;  /* 0xffffff8000ac7947 */ /* 0x000fec000383ffff */
.L_x_8578:
[----:B------:R-:W-:Y:S01]  /*2d1b0*/  BSSY B0, `(.L_x_8862) ;  /* 0x0000007000007945 */ /* 0x000fe20003800000 */
[----:B------:R-:W-:Y:S01]  /*2d1c0*/  IMAD.MOV.U32 R13, RZ, RZ, R2 ;  /* 0x000000ffff0d7224 */ /* 0x000fe200078e0002 */
[----:B------:R-:W-:Y:S01]  /*2d1d0*/  MOV R11, 0x1f ;  /* 0x0000001f000b7802 */ /* 0x000fe20000000f00 */
[----:B------:R-:W-:-:S07]  /*2d1e0*/  IMAD.MOV.U32 R15, RZ, RZ, -0x1 ;  /* 0xffffffffff0f7424 */ /* 0x000fce00078e00ff */
[----:B0-23--:R-:W-:Y:S05]  /*2d1f0*/  WARPSYNC.COLLECTIVE R15, `(.L_x_8863) ;  /* 0x000000000f087348 */ /* 0x00dfea0003c00000 */
[----:B------:R1:W4:Y:S02]  /*2d200*/  SHFL.IDX P6, R14, R13, R12, R11 ;  /* 0x0000000c0d0e7389 */ /* 0x00032400000c000b */
[----:B01234-:R-:W-:Y:S01]  /*2d210*/  ENDCOLLECTIVE ;  /* 0x000000000000791b */ /* 0x01ffe20003800000 */
.L_x_8863:
[----:B------:R-:W-:Y:S05]  /*2d220*/  BSYNC B0 ;  /* 0x0000000000007941 */ /* 0x000fea0003800000 */
.L_x_8862:
[----:B------:R-:W-:Y:S01]  /*2d230*/  IMAD.MOV.U32 R6, RZ, RZ, R14 ;  /* 0x000000ffff067224 */ /* 0x000fe200078e000e */
[----:B------:R-:W-:Y:S06]  /*2d240*/  BRA `(.L_x_8577) ;  /* 0xffffff80009c7947 */ /* 0x000fec000383ffff */
.L_x_8584:
[----:B-1----:R1:W2:Y:S02]  /*2d250*/  SYNCS.PHASECHK.TRANS64.TRYWAIT P0, [R7+URZ+0x28820], R0 ;  /* 0x02882000070075a7 */ /* 0x0022a4000800017f */
[----:B--2---:R-:W-:Y:S05]  /*2d260*/  @!P0 NANOSLEEP.SYNCS 0x989680 ;  /* 0x009896800000895d */ /* 0x004fea0003900000 */
[----:B------:R-:W2:Y:S02]  /*2d270*/  @!P0 SYNCS.PHASECHK.TRANS64 P0, [R7+URZ+0x28820], R0 ;  /* 0x02882000070085a7 */ /* 0x000ea4000800007f */
[----:B--2---:R-:W-:Y:S05]  /*2d280*/  @!P0 BRA `(.L_x_8584) ;  /* 0xfffffffc00f08947 */ /* 0x004fea000383ffff */
[----:B------:R-:W-:Y:S05]  /*2d290*/  BRA `(.L_x_8864) ;  /* 0xffffff8800f47947 */ /* 0x000fea000383ffff */
.L_x_8585:
        /* <DEDUP_REMOVED lines=11> */
.L_x_8866:
[----:B------:R-:W-:Y:S05]  /*2d350*/  BSYNC B0 ;  /* 0x0000000000007941 */ /* 0x000fea0003800000 */
.L_x_8865:
[----:B------:R-:W-:Y:S05]  /*2d360*/  BRA `(.L_x_8867) ;  /* 0xffffff8800dc7947 */ /* 0x000fea000383ffff */
.L_x_8586:
[----:B------:R-:W-:Y:S01]  /*2d370*/  BSSY B0, `(.L_x_8868) ;  /* 0x0000006000007945 */ /* 0x000fe20003800000 */
[----:B------:R-:W-:-:S07]  /*2d380*/  IMAD.MOV.U32 R15, RZ, RZ, -0x1 ;  /* 0xffffffffff0f7424 */ /* 0x000fce00078e00ff */
[----:B01----:R-:W-:Y:S05]  /*2d390*/  WARPSYNC.COLLECTIVE R15, `(.L_x_8869) ;  /* 0x000000000f0c7348 */ /* 0x003fea0003c00000 */
[----:B------:R-:W-:Y:S02]  /*2d3a0*/  ELECT P6, UR62, PT ;  /* 0x00000000003e782f */ /* 0x000fe400038c0000 */
[----:B------:R-:W-:Y:S01]  /*2d3b0*/  MOV R14, UR62 ;  /* 0x0000003e000e7c02 */ /* 0x000fe20008000f00 */
[----:B01----:R-:W-:Y:S10]  /*2d3c0*/  ENDCOLLECTIVE ;  /* 0x000000000000791b */ /* 0x003ff40003800000 */
.L_x_8869:
[----:B------:R-:W-:Y:S05]  /*2d3d0*/  BSYNC B0 ;  /* 0x0000000000007941 */ /* 0x000fea0003800000 */
.L_x_8868:
[----:B------:R-:W-:Y:S05]  /*2d3e0*/  BRA `(.L_x_8870) ;  /* 0xffffff8800d07947 */ /* 0x000fea000383ffff */
.L_x_8588:
[----:B-1----:R1:W2:Y:S02]  /*2d3f0*/  SYNCS.PHASECHK.TRANS64.TRYWAIT P1, [R5+URZ+0x28840], R0 ;  /* 0x02884000050075a7 */ /* 0x0022a4000802017f */
[----:B--2---:R-:W-:Y:S05]  /*2d400*/  @!P1 NANOSLEEP.SYNCS 0x989680 ;  /* 0x009896800000995d */ /* 0x004fea0003900000 */
[----:B------:R-:W2:Y:S02]  /*2d410*/  @!P1 SYNCS.PHASECHK.TRANS64 P1, [R5+URZ+0x28840], R0 ;  /* 0x02884000050095a7 */ /* 0x000ea4000802007f */
[----:B--2---:R-:W-:Y:S05]  /*2d420*/  @!P1 BRA `(.L_x_8588) ;  /* 0xfffffffc00f09947 */ /* 0x004fea000383ffff */
[----:B------:R-:W-:Y:S05]  /*2d430*/  BRA `(.L_x_8871) ;  /* 0xffffff8800f07947 */ /* 0x000fea000383ffff */
.L_x_8590:
[----:B--2---:R2:W3:Y:S02]  /*2d440*/  SYNCS.PHASECHK.TRANS64.TRYWAIT P1, [R3+URZ+0x28840], R2 ;  /* 0x02884002030075a7 */ /* 0x0044e4000802017f */
[----:B---3--:R-:W-:Y:S05]  /*2d450*/  @!P1 NANOSLEEP.SYNCS 0x989680 ;  /* 0x009896800000995d */ /* 0x008fea0003900000 */
[----:B------:R-:W3:Y:S02]  /*2d460*/  @!P1 SYNCS.PHASECHK.TRANS64 P1, [R3+URZ+0x28840], R2 ;  /* 0x02884002030095a7 */ /* 0x000ee4000802007f */
[----:B---3--:R-:W-:Y:S05]  /*2d470*/  @!P1 BRA `(.L_x_8590) ;  /* 0xfffffffc00f09947 */ /* 0x008fea000383ffff */
[----:B------:R-:W-:Y:S05]  /*2d480*/  BRA `(.L_x_8872) ;  /* 0xffffff8800fc7947 */ /* 0x000fea000383ffff */
.L_x_8592:
[----:B---3--:R3:W4:Y:S02]  /*2d490*/  SYNCS.PHASECHK.TRANS64.TRYWAIT P1, [R5+URZ+0x28860], R0 ;  /* 0x02886000050075a7 */ /* 0x008724000802017f */
[----:B----4-:R-:W-:Y:S05]  /*2d4a0*/  @!P1 NANOSLEEP.SYNCS 0x989680 ;  /* 0x009896800000995d */ /* 0x010fea0003900000 */
[----:B------:R-:W4:Y:S02]  /*2d4b0*/  @!P1 SYNCS.PHASECHK.TRANS64 P1, [R5+URZ+0x28860], R0 ;  /* 0x02886000050095a7 */ /* 0x000f24000802007f */
[----:B----4-:R-:W-:Y:S05]  /*2d4c0*/  @!P1 BRA `(.L_x_8592) ;  /* 0xfffffffc00f09947 */ /* 0x010fea000383ffff */
[----:B------:R-:W-:Y:S05]  /*2d4d0*/  BRA `(.L_x_8873) ;  /* 0xffffff8800f87947 */ /* 0x000fea000383ffff */
.L_x_8874:
        /* <DEDUP_REMOVED lines=10> */
.L_x_15992:


//--------------------- .text._ZN7cutlass13device_kernelIN5flash11enable_sm90INS1_16FlashAttnFwdSm90INS1_25CollectiveMainloopFwdSm90ILi2EN4cute5tupleIJNS5_1CILi1EEES8_S8_EEENS6_IJNS7_ILi128EEESA_SA_EEELi128ENS_6half_tEfNS_4arch4Sm90ELb1ELb0ELb0ELb0ELb1ELb0ELb0ELb1ELb1ELb1ELb1ELb0EEENS1_21CollectiveEpilogueFwdISB_S9_SC_SE_Li256ELb0ELb1ELb1ELb0EEENS1_19SingleTileSchedulerILb0ELb1ELb1ELi128EEEEEEEEEvNT_6ParamsE --------------------------
	.section	.text._ZN7cutlass13device_kernelIN5flash11enable_sm90INS1_16FlashAttnFwdSm90INS1_25CollectiveMainloopFwdSm90ILi2EN4cute5tupleIJNS5_1CILi1EEES8_S8_EEENS6_IJNS7_ILi128EEESA_SA_EEELi128ENS_6half_tEfNS_4arch4Sm90ELb1ELb0ELb0ELb0ELb1ELb0ELb0ELb1ELb1ELb1ELb1ELb0EEENS1_21CollectiveEpilogueFwdISB_S9_SC_SE_Li256ELb0ELb1ELb1ELb0EEENS1_19SingleTileSchedulerILb0ELb1ELb1ELi128EEEEEEEEEvNT_6ParamsE,"ax",@progbits
	.align	128
.text._ZN7cutlass13device_kernelIN5flash11enable_sm90INS1_16FlashAttnFwdSm90INS1_25CollectiveMainloopFwdSm90ILi2EN4cute5tupleIJNS5_1CILi1EEES8_S8_EEENS6_IJNS7_ILi128EEESA_SA_EEELi128ENS_6half_tEfNS_4arch4Sm90ELb1ELb0ELb0ELb0ELb1ELb0ELb0ELb1ELb1ELb1ELb1ELb0EEENS1_21CollectiveEpilogueFwdISB_S9_SC_SE_Li256ELb0ELb1ELb1ELb0EEENS1_19SingleTileSchedulerILb0ELb1ELb1ELi128EEEEEEEEEvNT_6ParamsE:
        .type           _ZN7cutlass13device_kernelIN5flash11enable_sm90INS1_16FlashAttnFwdSm90INS1_25CollectiveMainloopFwdSm90ILi2EN4cute5tupleIJNS5_1CILi1EEES8_S8_EEENS6_IJNS7_ILi128EEESA_SA_EEELi128ENS_6half_tEfNS_4arch4Sm90ELb1ELb0ELb0ELb0ELb1ELb0ELb0ELb1ELb1ELb1ELb1ELb0EEENS1_21CollectiveEpilogueFwdISB_S9_SC_SE_Li256ELb0ELb1ELb1ELb0EEENS1_19SingleTileSchedulerILb0ELb1ELb1ELi128EEEEEEEEEvNT_6ParamsE,@function
        .size           _ZN7cutlass13device_kernelIN5flash11enable_sm90INS1_16FlashAttnFwdSm90INS1_25CollectiveMainloopFwdSm90ILi2EN4cute5tupleIJNS5_1CILi1EEES8_S8_EEENS6_IJNS7_ILi128EEESA_SA_EEELi128ENS_6half_tEfNS_4arch4Sm90ELb1ELb0ELb0ELb0ELb1ELb0ELb0ELb1ELb1ELb1ELb1ELb0EEENS1_21CollectiveEpilogueFwdISB_S9_SC_SE_Li256ELb0ELb1ELb1ELb0EEENS1_19SingleTileSchedulerILb0ELb1ELb1ELi128EEEEEEEEEvNT_6ParamsE,(.L_x_15993 - _ZN7cutlass13device_kernelIN5flash11enable_sm90INS1_16FlashAttnFwdSm90INS1_25CollectiveMainloopFwdSm90ILi2EN4cute5tupleIJNS5_1CILi1EEES8_S8_EEENS6_IJNS7_ILi128EEESA_SA_EEELi128ENS_6half_tEfNS_4arch4Sm90ELb1ELb0ELb0ELb0ELb1ELb0ELb0ELb1ELb1ELb1ELb1ELb0EEENS1_21CollectiveEpilogueFwdISB_S9_SC_SE_Li256ELb0ELb1ELb1ELb0EEENS1_19SingleTileSchedulerILb0ELb1ELb1ELi128EEEEEEEEEvNT_6ParamsE)
        .other          _ZN7cutlass13device_kernelIN5flash11enable_sm90INS1_16FlashAttnFwdSm90INS1_25CollectiveMainloopFwdSm90ILi2EN4cute5tupleIJNS5_1CILi1EEES8_S8_EEENS6_IJNS7_ILi128EEESA_SA_EEELi128ENS_6half_tEfNS_4arch4Sm90ELb1ELb0ELb0ELb0ELb1ELb0ELb0ELb1ELb1ELb1ELb1ELb0EEENS1_21CollectiveEpilogueFwdISB_S9_SC_SE_Li256ELb0ELb1ELb1ELb0EEENS1_19SingleTileSchedulerILb0ELb1ELb1ELi128EEEEEEEEEvNT_6ParamsE,@"STO_CUDA_ENTRY STV_DEFAULT"
_ZN7cutlass13device_kernelIN5flash11enable_sm90INS1_16FlashAttnFwdSm90INS1_25CollectiveMainloopFwdSm90ILi2EN4cute5tupleIJNS5_1CILi1EEES8_S8_EEENS6_IJNS7_ILi128EEESA_SA_EEELi128ENS_6half_tEfNS_4arch4Sm90ELb1ELb0ELb0ELb0ELb1ELb0ELb0ELb1ELb1ELb1ELb1ELb0EEENS1_21CollectiveEpilogueFwdISB_S9_SC_SE_Li256ELb0ELb1ELb1ELb0EEENS1_19SingleTileSchedulerILb0ELb1ELb1ELi128EEEEEEEEEvNT_6ParamsE:
        /* <DEDUP_REMOVED lines=44> */
.L_x_8875:
        /* <DEDUP_REMOVED lines=22> */
.L_x_8876:
        /* <DEDUP_REMOVED lines=18> */
.L_x_8877:
        /* <DEDUP_REMOVED lines=22> */
.L_x_8878:
        /* <DEDUP_REMOVED lines=23> */
.L_x_8879:
        /* <DEDUP_REMOVED lines=9> */
.L_x_8882:
        /* <DEDUP_REMOVED lines=21> */
[----:B------:R-:W0:Y:S01]  /*09f0*/  S2UR UR48, SR_CTAID.X ;  /* 0x00000000003079c3 */ /* 0x000e220000002500 */
[----:B------:R-:W-:Y:S01]  /*0a00*/  ULDC UR4, c[0x0][0x448] ;  /* 0x0001120000047ab9 */ /* 0x000fe20000000800 */
[----:B------:R-:W-:Y:S01]  /*0a10*/  ULDC UR38, c[0x0][0x424] ;  /* 0x0001090000267ab9 */ /* 0x000fe20000000800 */
[----:B------:R-:W-:Y:S01]  /*0a20*/  UISETP.NE.AND UP1, UPT, UR4, 0x1, UPT ;  /* 0x000000010400788c */ /* 0x000fe2000bf25270 */
[----:B------:R-:W-:Y:S02]  /*0a30*/  ULDC UR7, c[0x0][0x288] ;  /* 0x0000a20000077ab9 */ /* 0x000fe40000000800 */
[----:B------:R-:W-:Y:S01]  /*0a40*/  ULDC.64 UR4, c[0x0][0x418] ;  /* 0x0001060000047ab9 */ /* 0x000fe20000000a00 */
[----:B------:R-:W-:Y:S02]  /*0a50*/  UIADD3 UR7, -UR7, 0x80, URZ ;  /* 0x0000008007077890 */ /* 0x000fe4000fffe13f */
[----:B------:R-:W-:Y:S01]  /*0a60*/  UISETP.NE.U32.AND UP0, UPT, UR4, URZ, UPT ;  /* 0x0000003f0400728c */ /* 0x000fe2000bf05070 */
[----:B------:R-:W-:Y:S01]  /*0a70*/  ULDC UR8, c[0x0][0x2f0] ;  /* 0x0000bc0000087ab9 */ /* 0x000fe20000000800 */
[----:B------:R-:W-:-:S02]  /*0a80*/  UP2UR UR42, UPR, URZ, 0x2 ;  /* 0x000000023f2a7883 */ /* 0x000fc40008000000 */
[----:B------:R-:W-:Y:S01]  /*0a90*/  UISETP.NE.AND.EX UP0, UPT, UR5, URZ, UPT, UP0 ;  /* 0x0000003f0500728c */ /* 0x000fe2000bf05300 */
[----:B------:R-:W-:Y:S02]  /*0aa0*/  @UP1 ULDC UR9, c[0x0][0x450] ;  /* 0x0001140000091ab9 */ /* 0x000fe40000000800 */
[----:B------:R-:W-:Y:S01]  /*0ab0*/  @UP1 ULDC UR5, c[0x0][0x44c] ;  /* 0x0001130000051ab9 */ /* 0x000fe20000000800 */
[----:B------:R-:W-:Y:S02]  /*0ac0*/  USEL UR38, UR38, 0x1, UP0 ;  /* 0x0000000126267887 */ /* 0x000fe40008000000 */
[----:B------:R-:W-:Y:S02]  /*0ad0*/  USHF.R.U32.HI UR10, URZ, 0x10, UR39 ;  /* 0x000000103f0a7899 */ /* 0x000fe40008011627 */
[----:B------:R-:W-:Y:S02]  /*0ae0*/  UIMAD UR7, UR38, UR8, UR7 ;  /* 0x00000008260772a4 */ /* 0x000fe4000f8e0207 */
[----:B0-----:R-:W-:-:S02]  /*0af0*/  USHF.L.U32 UR48, UR48, 0x7, URZ ;  /* 0x0000000730307899 */ /* 0x001fc4000800063f */
[----:B------:R-:W-:Y:S02]  /*0b00*/  ULOP3.LUT UR39, UR39, 0xffff, URZ, 0xc0, !UPT ;  /* 0x0000ffff27277892 */ /* 0x000fe4000f8ec03f */
[----:B------:R-:W-:Y:S02]  /*0b10*/  @UP1 UIADD3 UR4, UR48, 0x7f, URZ ;  /* 0x0000007f30041890 */ /* 0x000fe4000fffe03f */
[----:B------:R-:W-:Y:S02]  /*0b20*/  UIADD3 UR6, UR48, 0x7f, URZ ;  /* 0x0000007f30067890 */ /* 0x000fe4000fffe03f */
[----:B------:R-:W-:Y:S02]  /*0b30*/  UIMAD.WIDE.U32 UR4, UR4, UR5, URZ ;  /* 0x00000005040472a5 */ /* 0x000fe4000f8e003f */
[----:B------:R-:W-:Y:S02]  /*0b40*/  UIMAD UR4, UR38, UR8, 0x7f ;  /* 0x0000007f260474a4 */ /* 0x000fe4000f8e0208 */
[----:B------:R-:W-:-:S02]  /*0b50*/  @UP1 USHF.R.U32.HI UR6, URZ, UR9, UR5 ;  /* 0x000000093f061299 */ /* 0x000fc40008011605 */
[----:B------:R-:W-:Y:S02]  /*0b60*/  USHF.R.S32.HI UR5, URZ, 0x1f, UR4 ;  /* 0x0000001f3f057899 */ /* 0x000fe40008011404 */
[----:B------:R-:W-:Y:S02]  /*0b70*/  UIADD3 UR6, UR7, UR6, URZ ;  /* 0x0000000607067290 */ /* 0x000fe4000fffe03f */
[----:B------:R-:W-:Y:S02]  /*0b80*/  ULEA.HI UR5, UR5, UR4, URZ, 0x7 ;  /* 0x0000000405057291 */ /* 0x000fe4000f8f383f */
[----:B------:R-:W-:Y:S02]  /*0b90*/  USHF.R.S32.HI UR7, URZ, 0x1f, UR6 ;  /* 0x0000001f3f077899 */ /* 0x000fe40008011406 */
[----:B------:R-:W-:Y:S02]  /*0ba0*/  USHF.R.S32.HI UR5, URZ, 0x7, UR5 ;  /* 0x000000073f057899 */ /* 0x000fe40008011405 */
[----:B------:R-:W-:Y:S01]  /*0bb0*/  ULEA.HI UR7, UR7, UR6, URZ, 0x7 ;  /* 0x0000000607077291 */ /* 0x000fe2000f8f383f */
[----:B------:R-:W-:-:S03]  /*0bc0*/  UMOV UR4, URZ ;  /* 0x0000003f00047c82 */ /* 0x000fc60008000000 */
[----:B------:R-:W-:-:S04]  /*0bd0*/  USHF.R.S32.HI UR7, URZ, 0x7, UR7 ;  /* 0x000000073f077899 */ /* 0x000fc80008011407 */
[----:B------:R-:W-:-:S04]  /*0be0*/  UISETP.LT.AND UP0, UPT, UR5, UR7, UPT ;  /* 0x000000070500728c */ /* 0x000fc8000bf01270 */
[----:B------:R-:W-:Y:S02]  /*0bf0*/  USEL UR9, UR5, UR7, UP0 ;  /* 0x0000000705097287 */ /* 0x000fe40008000000 */
[----:B------:R-:W-:Y:S02]  /*0c00*/  UISETP.NE.AND UP0, UPT, UR10, URZ, UPT ;  /* 0x0000003f0a00728c */ /* 0x000fe4000bf05270 */
[----:B------:R-:W-:-:S06]  /*0c10*/  UISETP.GE.AND UP1, UPT, UR9, 0x1, UPT ;  /* 0x000000010900788c */ /* 0x000fcc000bf26270 */
        /* <DEDUP_REMOVED lines=36> */
.L_x_8884:
[----:B------:R-:W-:Y:S02]  /*0e60*/  UIMAD UR39, UR39, UR4, URZ ;  /* 0x00000004272772a4 */ /* 0x000fe4000f8e023f */
[----:B------:R-:W-:Y:S01]  /*0e70*/  IMAD.U32 R3, RZ, RZ, UR4 ;  /* 0x00000004ff037e24 */ /* 0x000fe2000f8e00ff */
[----:B------:R-:W-:Y:S01]  /*0e80*/  MOV R0, UR9 ;  /* 0x0000000900007c02 */ /* 0x000fe20008000f00 */
[----:B------:R-:W-:Y:S01]  /*0e90*/  VIADD R19, R19, 0xffffff80 ;  /* 0xffffff8013137836 */ /* 0x000fe20000000000 */
[----:B------:R-:W-:Y:S01]  /*0ea0*/  PLOP3.LUT P0, PT, PT, PT, PT, 0x80, 0x0 ;  /* 0x000000000000781c */ /* 0x000fe20003f0f070 */
[----:B------:R-:W-:Y:S01]  /*0eb0*/  IMAD.MOV.U32 R4, RZ, RZ, RZ ;  /* 0x000000ffff047224 */ /* 0x000fe200078e00ff */
        /* <DEDUP_REMOVED lines=72> */
.L_x_8886:
[----:B------:R-:W-:-:S04]  /*1340*/  SHF.L.U32 R0, RZ, 0x1f, RZ ;  /* 0x0000001fff007819 */ /* 0x000fc800000006ff */
[----:B------:R-:W0:Y:S02]  /*1350*/  SYNCS.PHASECHK.TRANS64.TRYWAIT P0, [UR41+0x28800], R0 ;  /* 0x02880000ff0075a7 */ /* 0x000e240008000169 */
[----:B0-----:R-:W-:Y:S05]  /*1360*/  @!P0 BRA `(.L_x_8887) ;  /* 0x000000cc00ec8947 */ /* 0x001fea0003800000 */
.L_x_8972:
[----:B------:R-:W-:-:S06]  /*1370*/  ULOP3.LUT UR4, UR36, 0x1, URZ, 0xfc, !UPT ;  /* 0x0000000124047892 */ /* 0x000fcc000f8efc3f */
[----:B0-----:R-:W-:-:S05]  /*1380*/  IMAD.U32 R3, RZ, RZ, UR4 ;  /* 0x00000004ff037e24 */ /* 0x001fca000f8e00ff */
[----:B------:R-:W-:-:S13]  /*1390*/  ISETP.NE.AND P0, PT, R3, 0x3, PT ;  /* 0x000000030300780c */ /* 0x000fda0003f05270 */
[----:B------:R-:W-:Y:S05]  /*13a0*/  @!P0 BRA `(.L_x_8888) ;  /* 0x0000000000048947 */ /* 0x000fea0003800000 */
[----:B------:R-:W-:Y:S01]  /*13b0*/  BPT.TRAP 0x1 ;  /* 0x000000040000795c */ /* 0x000fe20000300000 */
.L_x_8888:
[----:B------:R0:W1:Y:S01]  /*13c0*/  SYNCS.PHASECHK.TRANS64.TRYWAIT P1, [UR41+0x28830], R0 ;  /* 0x02883000ff0075a7 */ /* 0x0000620008020169 */
[----:B------:R-:W-:Y:S05]  /*13d0*/  @!P0 BRA `(.L_x_8889) ;  /* 0x0000000000048947 */ /* 0x000fea0003800000 */
[----:B------:R-:W-:Y:S01]  /*13e0*/  BPT.TRAP 0x1 ;  /* 0x000000040000795c */ /* 0x000fe20000300000 */
.L_x_8889:
[----:B------:R-:W-:-:S05]  /*13f0*/  IMAD.U32 R8, RZ, RZ, UR43 ;  /* 0x0000002bff087e24 */ /* 0x000fca000f8e00ff */
[----:B------:R-:W-:Y:S01]  /*1400*/  LOP3.LUT R8, R8, 0x10000, RZ, 0xfc, !PT ;  /* 0x0001000008087812 */ /* 0x000fe200078efcff */
[----:B-1----:R-:W-:Y:S06]  /*1410*/  @P1 BRA `(.L_x_8890) ;  /* 0x0000000000081947 */ /* 0x002fec0003800000 */
[----:B------:R-:W1:Y:S02]  /*1420*/  SYNCS.PHASECHK.TRANS64.TRYWAIT P1, [UR41+0x28830], R0 ;  /* 0x02883000ff0075a7 */ /* 0x000e640008020169 */
[----:B-1----:R-:W-:Y:S05]  /*1430*/  @!P1 BRA `(.L_x_8891) ;  /* 0x000000cc00d09947 */ /* 0x002fea0003800000 */
.L_x_8890:
[----:B------:R-:W-:Y:S05]  /*1440*/  WARPSYNC.ALL ;  /* 0x0000000000007948 */ /* 0x000fea0003800000 */
[----:B------:R-:W-:Y:S01]  /*1450*/  IMAD.MOV.U32 R9, RZ, RZ, 0x40000040 ;  /* 0x40000040ff097424 */ /* 0x000fe200078e00ff */
[----:B------:R-:W-:Y:S01]  /*1460*/  UIADD3 UR4, UR41, 0x18400, URZ ;  /* 0x0001840029047890 */ /* 0x000fe2000fffe03f */
[----:B------:R-:W-:Y:S01]  /*1470*/  R2UR UR8, R8 ;  /* 0x00000000080872ca */ /* 0x000fe200000e0000 */
[----:B------:R-:W-:Y:S02]  /*1480*/  WARPGROUP.ARRIVE ;  /* 0x00000000000079c5 */ /* 0x000fe40000000000 */
[----:B------:R-:W-:Y:S01]  /*1490*/  R2UR UR9, R9 ;  /* 0x00000000090972ca */ /* 0x000fe200000e0000 */
[----:B------:R-:W-:-:S03]  /*14a0*/  USHF.R.U32.HI UR4, URZ, 0x4, UR4 ;  /* 0x000000043f047899 */ /* 0x000fc60008011604 */
[----:B------:R-:W2:Y:S01]  /*14b0*/  S2UR UR43, SR_CgaCtaId ;  /* 0x00000000002b79c3 */ /* 0x000ea20000008800 */
[----:B------:R-:W-:Y:S01]  /*14c0*/  UMOV UR11, 0x40000040 ;  /* 0x40000040000b7882 */ /* 0x000fe20000000000 */
[----:B------:R-:W-:Y:S01]  /*14d0*/  UMOV UR13, 0x40000040 ;  /* 0x40000040000d7882 */ /* 0x000fe20000000000 */
[----:B------:R-:W-:Y:S01]  /*14e0*/  ULOP3.LUT UR4, UR4, 0x3fff, URZ, 0xc0, !UPT ;  /* 0x00003fff04047892 */ /* 0x000fe2000f8ec03f */
[----:B------:R-:W-:Y:S01]  /*14f0*/  UMOV UR15, 0x40000040 ;  /* 0x40000040000f7882 */ /* 0x000fe20000000000 */
[----:B------:R-:W-:Y:S02]  /*1500*/  UMOV UR17, 0x40000040 ;  /* 0x4000004000117882 */ /* 0x000fe40000000000 */
[----:B------:R-:W-:Y:S01]  /*1510*/  ULOP3.LUT UR46, UR4, 0x10000, URZ, 0xfc, !UPT ;  /* 0x00010000042e7892 */ /* 0x000fe2000f8efc3f */
[----:B------:R-:W-:Y:S02]  /*1520*/  UMOV UR19, 0x40000040 ;  /* 0x4000004000137882 */ /* 0x000fe40000000000 */
[----:B------:R-:W-:Y:S01]  /*1530*/  R2UR UR4, R8 ;  /* 0x00000000080472ca */ /* 0x000fe200000e0000 */
[----:B------:R-:W-:-:S02]  /*1540*/  UIADD3 UR14, UR46, 0x4, URZ ;  /* 0x000000042e0e7890 */ /* 0x000fc4000fffe03f */
[----:B------:R-:W-:Y:S02]  /*1550*/  UIADD3 UR18, UR46, 0x6, URZ ;  /* 0x000000062e127890 */ /* 0x000fe4000fffe03f */
[----:B------:R-:W-:Y:S01]  /*1560*/  UMOV UR10, UR46 ;  /* 0x0000002e000a7c82 */ /* 0x000fe20008000000 */
[----:B------:R-:W-:Y:S01]  /*1570*/  UIADD3 UR22, UR46, 0x400, URZ ;  /* 0x000004002e167890 */ /* 0x000fe2000fffe03f */
[----:B------:R-:W-:Y:S01]  /*1580*/  HGMMA.64x128x16.F32 R24, gdesc[UR8], RZ, !UPT, gsb0 ;  /* 0x01e00000081879f0 */ /* 0x000fe2000c0008ff */
[----:B------:R-:W-:Y:S01]  /*1590*/  UIADD3 UR10, UR46, 0x2, URZ ;  /* 0x000000022e0a7890 */ /* 0x000fe2000fffe03f */
[----:B------:R-:W-:Y:S01]  /*15a0*/  UMOV UR9, 0x40000040 ;  /* 0x4000004000097882 */ /* 0x000fe20000000000 */
[----:B------:R-:W-:Y:S01]  /*15b0*/  UMOV UR11, 0x40000040 ;  /* 0x40000040000b7882 */ /* 0x000fe20000000000 */
[----:B------:R-:W-:Y:S02]  /*15c0*/  UMOV UR21, 0x40000040 ;  /* 0x4000004000157882 */ /* 0x000fe40000000000 */
[----:B------:R-:W-:-:S02]  /*15d0*/  UIADD3 UR8, UR4, 0x2, URZ ;  /* 0x0000000204087890 */ /* 0x000fc4000fffe03f */
[----:B------:R-:W-:Y:S02]  /*15e0*/  UIADD3 UR12, UR4, 0x4, URZ ;  /* 0x00000004040c7890 */ /* 0x000fe4000fffe03f */
[----:B------:R-:W-:Y:S02]  /*15f0*/  UIADD3 UR16, UR4, 0x6, URZ ;  /* 0x0000000604107890 */ /* 0x000fe4000fffe03f */
[----:B------:R-:W-:Y:S01]  /*1600*/  UIADD3 UR20, UR4, 0x400, URZ ;  /* 0x0000040004147890 */ /* 0x000fe2000fffe03f */
        /* <DEDUP_REMOVED lines=37> */
.L_x_8892:
[----:B01----:R-:W-:Y:S01]  /*1860*/  LOP3.LUT R0, R17, 0xffffff80, RZ, 0xc0, !PT ;  /* 0xffffff8011007812 */ /* 0x003fe200078ec0ff */
[----:B------:R-:W-:Y:S01]  /*1870*/  UISETP.NE.AND UP0, UPT, UR42, URZ, UPT ;  /* 0x0000003f2a00728c */ /* 0x000fe2000bf05270 */
[----:B------:R-:W-:Y:S01]  /*1880*/  LEA.HI R16, R16, R19, RZ, 0x2 ;  /* 0x0000001310107211 */ /* 0x000fe200078f10ff */
[----:B------:R-:W-:Y:S01]  /*1890*/  ULDC UR7, c[0x0][0x2f0] ;  /* 0x0000bc0000077ab9 */ /* 0x000fe20000000800 */
[----:B------:R-:W-:Y:S01]  /*18a0*/  LEA.HI R7, R18, R18, RZ, 0x1 ;  /* 0x0000001212077211 */ /* 0x000fe200078f08ff */
[----:B------:R-:W-:Y:S01]  /*18b0*/  IMAD.IADD R0, R19, 0x1, -R0 ;  /* 0x0000000113007824 */ /* 0x000fe200078e0a00 */
[----:B------:R-:W-:Y:S01]  /*18c0*/  LOP3.LUT R16, R16, 0xfffffffc, RZ, 0xc0, !PT ;  /* 0xfffffffc10107812 */ /* 0x000fe200078ec0ff */
[----:B------:R-:W-:Y:S01]  /*18d0*/  IMAD.U32 R13, RZ, RZ, UR7 ;  /* 0x00000007ff0d7e24 */ /* 0x000fe2000f8e00ff */
[----:B------:R-:W-:Y:S01]  /*18e0*/  LOP3.LUT R7, R7, 0x3fffffe, RZ, 0xc0, !PT ;  /* 0x03fffffe07077812 */ /* 0x000fe200078ec0ff */
[----:B------:R-:W-:Y:S01]  /*18f0*/  ULDC UR10, c[0x0][0x288] ;  /* 0x0000a200000a7ab9 */ /* 0x000fe20000000800 */
[----:B------:R-:W-:Y:S01]  /*1900*/  SHF.R.S32.HI R3, RZ, 0x1f, R0 ;  /* 0x0000001fff037819 */ /* 0x000fe20000011400 */
[----:B------:R-:W-:Y:S01]  /*1910*/  UIADD3 UR53, UR47, -0x2, URZ ;  /* 0xfffffffe2f357890 */ /* 0x000fe2000fffe03f */
[----:B------:R-:W-:Y:S01]  /*1920*/  IADD3 R16, R19, -R16, RZ ;  /* 0x8000001013107210 */ /* 0x000fe20007ffe0ff */
[----:B------:R-:W-:Y:S01]  /*1930*/  IMAD.IADD R7, R18, 0x1, -R7 ;  /* 0x0000000112077824 */ /* 0x000fe200078e0a07 */
[CC--:B------:R-:W-:Y:S01]  /*1940*/  LEA.HI R4, R3.reuse, R0.reuse, RZ, 0x2 ;  /* 0x0000000003047211 */ /* 0x0c0fe200078f10ff */
[----:B------:R-:W-:Y:S01]  /*1950*/  @UP0 ULDC UR4, c[0x0][0x44c] ;  /* 0x0001130000040ab9 */ /* 0x000fe20000000800 */
[----:B------:R-:W-:Y:S01]  /*1960*/  LEA.HI R5, R3, R0, RZ, 0x5 ;  /* 0x0000000003057211 */ /* 0x000fe200078f28ff */
[----:B------:R-:W-:Y:S01]  /*1970*/  @UP0 ULDC UR5, c[0x0][0x450] ;  /* 0x0001140000050ab9 */ /* 0x000fe20000000800 */
[--C-:B------:R-:W-:Y:S01]  /*1980*/  SHF.R.S32.HI R3, RZ, 0x2, R4.reuse ;  /* 0x00000002ff037819 */ /* 0x100fe20000011404 */
[----:B------:R-:W-:Y:S01]  /*1990*/  @UP0 ULDC UR11, c[0x0][0x450] ;  /* 0x00011400000b0ab9 */ /* 0x000fe20000000800 */
[----:B------:R-:W-:Y:S01]  /*19a0*/  SHF.R.S32.HI R6, RZ, 0x1f, R4 ;  /* 0x0000001fff067819 */ /* 0x000fe20000011404 */
[----:B------:R-:W-:Y:S01]  /*19b0*/  UIADD3 UR6, UR41, 0x28840, URZ ;  /* 0x0002884029067890 */ /* 0x000fe2000fffe03f */
[----:B------:R-:W-:-:S02]  /*19c0*/  SHF.R.S32.HI R5, RZ, 0x5, R5 ;  /* 0x00000005ff057819 */ /* 0x000fc40000011405 */
[----:B------:R-:W-:Y:S02]  /*19d0*/  CS2R R150, SRZ ;  /* 0x0000000000967805 */ /* 0x000fe4000001ff00 */
[----:B------:R-:W-:Y:S01]  /*19e0*/  LEA.HI R6, R6, R3, RZ, 0x3 ;  /* 0x0000000306067211 */ /* 0x000fe200078f18ff */
[----:B------:R-:W-:Y:S01]  /*19f0*/  UPRMT UR6, UR43, 0x654, UR6 ;  /* 0x000006542b067896 */ /* 0x000fe20008000006 */
[----:B------:R-:W-:Y:S02]  /*1a00*/  LEA.HI R10, R16, R16, RZ, 0x1 ;  /* 0x00000010100a7211 */ /* 0x000fe400078f08ff */
[----:B------:R-:W-:Y:S02]  /*1a10*/  CS2R R148, SRZ ;  /* 0x0000000000947805 */ /* 0x000fe4000001ff00 */
[----:B------:R-:W-:Y:S02]  /*1a20*/  LEA R11, R5, UR48, 0x4 ;  /* 0x00000030050b7c11 */ /* 0x000fe4000f8e20ff */
[----:B------:R-:W-:-:S02]  /*1a30*/  CS2R R146, SRZ ;  /* 0x0000000000927805 */ /* 0x000fc4000001ff00 */
[----:B------:R-:W-:Y:S02]  /*1a40*/  LOP3.LUT R6, R6, 0xfffffff8, RZ, 0xc0, !PT ;  /* 0xfffffff806067812 */ /* 0x000fe400078ec0ff */
[----:B------:R-:W-:Y:S02]  /*1a50*/  CS2R R144, SRZ ;  /* 0x0000000000907805 */ /* 0x000fe4000001ff00 */
[----:B------:R-:W-:Y:S02]  /*1a60*/  LOP3.LUT R5, R10, 0x1ffffffe, RZ, 0xc0, !PT ;  /* 0x1ffffffe0a057812 */ /* 0x000fe400078ec0ff */
[----:B------:R-:W-:Y:S02]  /*1a70*/  CS2R R142, SRZ ;  /* 0x00000000008e7805 */ /* 0x000fe4000001ff00 */
[----:B------:R-:W-:Y:S01]  /*1a80*/  IADD3 R6, R11, R3, -R6 ;  /* 0x000000030b067210 */ /* 0x000fe20007ffe806 */
[----:B------:R-:W-:Y:S01]  /*1a90*/  SYNCS.ARRIVE.TRANS64.RED.A1T0 RZ, [UR6], RZ ;  /* 0x000000ffffff79a7 */ /* 0x000fe20008100406 */
[----:B------:R-:W-:Y:S01]  /*1aa0*/  PLOP3.LUT P1, PT, PT, PT, UP0, 0x80, 0x0 ;  /* 0x000000000000781c */ /* 0x000fe20003f2f008 */
[----:B------:R-:W-:Y:S01]  /*1ab0*/  IMAD.IADD R3, R16, 0x1, -R5 ;  /* 0x0000000110037824 */ /* 0x000fe200078e0a05 */
[----:B------:R-:W-:Y:S01]  /*1ac0*/  PLOP3.LUT P2, PT, PT, PT, UP0, 0x80, 0x0 ;  /* 0x000000000000781c */ /* 0x000fe20003f4f008 */
[----:B------:R-:W-:Y:S01]  /*1ad0*/  IMAD R6, R7, 0x40, R6 ;  /* 0x0000004007067824 */ /* 0x000fe200078e0206 */
[----:B------:R-:W-:-:S02]  /*1ae0*/  CS2R R140, SRZ ;  /* 0x00000000008c7805 */ /* 0x000fc4000001ff00 */
[----:B------:R-:W-:Y:S02]  /*1af0*/  CS2R R138, SRZ ;  /* 0x00000000008a7805 */ /* 0x000fe4000001ff00 */
[----:B------:R-:W-:Y:S01]  /*1b00*/  CS2R R136, SRZ ;  /* 0x0000000000887805 */ /* 0x000fe2000001ff00 */
[----:B------:R-:W-:Y:S01]  /*1b10*/  IMAD R3, R3, 0x8, R6 ;  /* 0x0000000803037824 */ /* 0x000fe200078e0206 */
[----:B------:R-:W-:Y:S02]  /*1b20*/  CS2R R134, SRZ ;  /* 0x0000000000867805 */ /* 0x000fe4000001ff00 */
[----:B------:R-:W-:Y:S02]  /*1b30*/  CS2R R132, SRZ ;  /* 0x0000000000847805 */ /* 0x000fe4000001ff00 */
[----:B------:R-:W-:Y:S01]  /*1b40*/  CS2R R130, SRZ ;  /* 0x0000000000827805 */ /* 0x000fe2000001ff00 */
[----:B------:R-:W-:Y:S01]  /*1b50*/  IMAD.MOV.U32 R10, RZ, RZ, R3 ;  /* 0x000000ffff0a7224 */ /* 0x000fe200078e0003 */
[----:B------:R-:W-:Y:S01]  /*1b60*/  CS2R R128, SRZ ;  /* 0x0000000000807805 */ /* 0x000fe2000001ff00 */
[----:B------:R-:W-:Y:S01]  /*1b70*/  @P1 IMAD.HI.U32 R5, R3, UR4, RZ ;  /* 0x0000000403051c27 */ /* 0x000fe2000f8e00ff */
[----:B------:R-:W-:Y:S01]  /*1b80*/  UMOV UR4, 0xffffff80 ;  /* 0xffffff8000047882 */ /* 0x000fe20000000000 */
[----:B------:R-:W-:Y:S01]  /*1b90*/  CS2R R126, SRZ ;  /* 0x00000000007e7805 */ /* 0x000fe2000001ff00 */
[----:B------:R-:W-:Y:S01]  /*1ba0*/  UIMAD UR4, UR47, UR4, 0x80 ;  /* 0x000000802f0474a4 */ /* 0x000fe2000f8e0204 */
[----:B------:R-:W-:-:S02]  /*1bb0*/  CS2R R124, SRZ ;  /* 0x00000000007c7805 */ /* 0x000fc4000001ff00 */
[----:B------:R-:W-:Y:S01]  /*1bc0*/  @P2 SHF.R.U32.HI R10, RZ, UR5, R5 ;  /* 0x00000005ff0a2c19 */ /* 0x000fe20008011605 */
[----:B------:R-:W-:Y:S01]  /*1bd0*/  UMOV UR47, URZ ;  /* 0x0000003f002f7c82 */ /* 0x000fe20008000000 */
[----:B------:R-:W-:Y:S01]  /*1be0*/  UIADD3 UR5, UR4, 0x1, URZ ;  /* 0x0000000104057890 */ /* 0x000fe2000fffe03f */
[----:B------:R-:W-:Y:S01]  /*1bf0*/  LOP3.LUT R5, R4, 0x7ffffffc, RZ, 0xc0, !PT ;  /* 0x7ffffffc04057812 */ /* 0x000fe200078ec0ff */
[----:B------:R-:W-:Y:S01]  /*1c00*/  UIMAD UR4, UR38, UR7, UR4 ;  /* 0x00000007260472a4 */ /* 0x000fe2000f8e0204 */
[----:B------:R-:W0:Y:S01]  /*1c10*/  SHFL.IDX PT, R11, R10, RZ, 0x1c1f ;  /* 0x001c1fff0a0b7589 */ /* 0x000e2200000e0000 */
[----:B------:R-:W-:Y:S01]  /*1c20*/  UIMAD UR7, UR38, UR7, -UR10 ;  /* 0x00000007260772a4 */ /* 0x000fe2000f8e0a0a */
[----:B------:R-:W-:Y:S01]  /*1c30*/  IADD3 R6, R0, -R5, RZ ;  /* 0x8000000500067210 */ /* 0x000fe20007ffe0ff */
[----:B------:R-:W-:Y:S01]  /*1c40*/  IMAD.U32 R5, RZ, RZ, UR5 ;  /* 0x00000005ff057e24 */ /* 0x000fe2000f8e00ff */
[----:B------:R-:W1:Y:S01]  /*1c50*/  SHFL.IDX PT, R10, R10, 0x1, 0x1c1f ;  /* 0x003c1f000a0a7f89 */ /* 0x000e6200000e0000 */
[----:B------:R-:W-:Y:S01]  /*1c60*/  IMAD.U32 R7, RZ, RZ, UR4 ;  /* 0x00000004ff077e24 */ /* 0x000fe2000f8e00ff */
[----:B------:R-:W-:Y:S01]  /*1c70*/  ULDC UR4, c[0x0][0x988] ;  /* 0x0002620000047ab9 */ /* 0x000fe20000000800 */
[C---:B------:R-:W-:Y:S01]  /*1c80*/  IMAD R0, R6.reuse, -0x2, R5 ;  /* 0xfffffffe06007824 */ /* 0x040fe200078e0205 */
[----:B------:R-:W-:Y:S01]  /*1c90*/  CS2R R122, SRZ ;  /* 0x00000000007a7805 */ /* 0x000fe2000001ff00 */
[----:B------:R-:W-:Y:S01]  /*1ca0*/  IMAD R4, R6, -0x2, R7 ;  /* 0xfffffffe06047824 */ /* 0x000fe200078e0207 */
[----:B------:R-:W-:Y:S01]  /*1cb0*/  CS2R R120, SRZ ;  /* 0x0000000000787805 */ /* 0x000fe2000001ff00 */
[----:B------:R-:W-:-:S04]  /*1cc0*/  IMAD R5, R13, UR38, R0 ;  /* 0x000000260d057c24 */ /* 0x000fc8000f8e0200 */
[----:B------:R-:W-:-:S05]  /*1cd0*/  VIADD R7, R5, -UR10 ;  /* 0x8000000a05077c36 */ /* 0x000fca0008000000 */
        /* <DEDUP_REMOVED lines=95> */
[----:B-1----:R-:W-:Y:S02]  /*22d0*/  IADD3 R5, R10, -UR10, R5 ;  /* 0x8000000a0a057c10 */ /* 0x002fe4000fffe005 */
[----:B------:R-:W-:Y:S01]  /*22e0*/  FMNMX.FTZ R12, R85, R0, !PT ;  /* 0x00000000550c7209 */ /* 0x000fe20007810000 */
[----:B------:R-:W-:Y:S01]  /*22f0*/  IMAD.U32 R0, RZ, RZ, UR4 ;  /* 0x00000004ff007e24 */ /* 0x000fe2000f8e00ff */
[----:B------:R-:W-:Y:S01]  /*2300*/  VIMNMX R4, R4, R5, PT ;  /* 0x0000000504047248 */ /* 0x000fe20003fe0100 */
[----:B------:R-:W-:-:S02]  /*2310*/  @UP0 ULDC UR4, c[0x0][0x44c] ;  /* 0x0001130000040ab9 */ /* 0x000fc40000000800 */
[----:B------:R-:W0:Y:S01]  /*2320*/  SHFL.BFLY PT, R7, R12, 0x2, 0x1f ;  /* 0x0c401f000c077f89 */ /* 0x000e2200000e0000 */
[C---:B------:R-:W-:Y:S01]  /*2330*/  ISETP.GT.AND P2, PT, R4.reuse, 0x1, PT ;  /* 0x000000010400780c */ /* 0x040fe20003f44270 */
[----:B------:R-:W-:Y:S01]  /*2340*/  UIMAD.WIDE.U32 UR4, UR48, UR4, URZ ;  /* 0x00000004300472a5 */ /* 0x000fe2000f8e003f */
[----:B------:R-:W-:Y:S02]  /*2350*/  ISETP.GT.AND P3, PT, R4, 0x8, PT ;  /* 0x000000080400780c */ /* 0x000fe40003f64270 */
[----:B------:R-:W-:Y:S01]  /*2360*/  FSEL R27, R27, -INF , P2 ;  /* 0xff8000001b1b7808 */ /* 0x000fe20001000000 */
[----:B------:R-:W-:Y:S01]  /*2370*/  @UP0 USHF.R.U32.HI UR48, URZ, UR11, UR5 ;  /* 0x0000000b3f300299 */ /* 0x000fe20008011605 */
[----:B------:R-:W-:Y:S02]  /*2380*/  FSEL R109, R30, -INF , P3 ;  /* 0xff8000001e6d7808 */ /* 0x000fe40001800000 */
[----:B------:R-:W-:Y:S01]  /*2390*/  ISETP.GT.AND P2, PT, R4, 0x10, PT ;  /* 0x000000100400780c */ /* 0x000fe20003f44270 */
[----:B------:R-:W-:-:S03]  /*23a0*/  UIADD3 UR7, UR7, UR48, URZ ;  /* 0x0000003007077290 */ /* 0x000fc6000fffe03f */
[----:B------:R-:W-:Y:S01]  /*23b0*/  UMOV UR48, URZ ;  /* 0x0000003f00307c82 */ /* 0x000fe20008000000 */
[----:B------:R-:W-:-:S04]  /*23c0*/  USHF.R.S32.HI UR4, URZ, 0x1f, UR7 ;  /* 0x0000001f3f047899 */ /* 0x000fc80008011407 */
[----:B------:R-:W-:-:S04]  /*23d0*/  ULEA.HI UR4, UR4, UR7, URZ, 0x7 ;  /* 0x0000000704047291 */ /* 0x000fc8000f8f383f */
[----:B------:R-:W-:Y:S01]  /*23e0*/  USHF.R.S32.HI UR4, URZ, 0x7, UR4 ;  /* 0x000000073f047899 */ /* 0x000fe20008011404 */
[----:B0-----:R-:W-:-:S03]  /*23f0*/  FMNMX.FTZ R14, R12, R7, !PT ;  /* 0x000000070c0e7209 */ /* 0x001fc60007810000 */
[----:B------:R-:W-:Y:S02]  /*2400*/  UISETP.LT.AND UP0, UPT, UR39, UR4, UPT ;  /* 0x000000042700728c */ /* 0x000fe4000bf01270 */
[----:B------:R-:W0:Y:S02]  /*2410*/  SHFL.BFLY PT, R7, R14, 0x1, 0x1f ;  /* 0x0c201f000e077f89 */ /* 0x000e2400000e0000 */
[----:B------:R-:W-:-:S04]  /*2420*/  USEL UR51, UR39, UR4, !UP0 ;  /* 0x0000000427337287 */ /* 0x000fc8000c000000 */
[----:B------:R-:W-:Y:S01]  /*2430*/  UISETP.GE.AND UP0, UPT, UR53, UR51, UPT ;  /* 0x000000333500728c */ /* 0x000fe2000bf06270 */
[----:B0-----:R-:W-:-:S04]  /*2440*/  FMNMX.FTZ R7, R14, R7, !PT ;  /* 0x000000070e077209 */ /* 0x001fc80007810000 */
[C---:B------:R-:W-:Y:S01]  /*2450*/  FSETP.NEU.FTZ.AND P1, PT, R7.reuse, -INF , PT ;  /* 0xff8000000700780b */ /* 0x040fe20003f3d000 */
[----:B------:R-:W-:-:S05]  /*2460*/  FMUL.FTZ R16, R7, R0 ;  /* 0x0000000007107220 */ /* 0x000fca0000410000 */
[----:B------:R-:W-:Y:S02]  /*2470*/  FSEL R16, R16, RZ, P1 ;  /* 0x000000ff10107208 */ /* 0x000fe40000800000 */
[----:B------:R-:W-:-:S03]  /*2480*/  ISETP.GT.AND P1, PT, R4, RZ, PT ;  /* 0x000000ff0400720c */ /* 0x000fc60003f24270 */
[-CC-:B------:R-:W-:Y:S01]  /*2490*/  FFMA.FTZ R180, R11, R0.reuse, -R16.reuse ;  /* 0x000000000bb47223 */ /* 0x180fe20000010810 */
[----:B------:R-:W-:Y:S01]  /*24a0*/  FSEL R107, R26, -INF , P1 ;  /* 0xff8000001a6b7808 */ /* 0x000fe20000800000 */
[-CC-:B------:R-:W-:Y:S01]  /*24b0*/  FFMA.FTZ R11, R29, R0.reuse, -R16.reuse ;  /* 0x000000001d0b7223 */ /* 0x180fe20000010810 */
[C---:B------:R-:W-:Y:S01]  /*24c0*/  ISETP.GT.AND P1, PT, R4.reuse, 0x9, PT ;  /* 0x000000090400780c */ /* 0x040fe20003f24270 */
[-CC-:B------:R-:W-:Y:S01]  /*24d0*/  FFMA.FTZ R176, R15, R0.reuse, -R16.reuse ;  /* 0x000000000fb07223 */ /* 0x180fe20000010810 */
[----:B------:R-:W-:Y:S01]  /*24e0*/  FMNMX.FTZ R10, R107, R27, !PT ;  /* 0x0000001b6b0a7209 */ /* 0x000fe20007810000 */
        /* <DEDUP_REMOVED lines=24> */
[----:B------:R0:W-:Y:S01]  /*2670*/  MUFU.EX2 R5, R25 ;  /* 0x0000001900057308 */ /* 0x0001e20000000800 */
        /* <DEDUP_REMOVED lines=9> */
[-CC-:B0-----:R-:W-:Y:S01]  /*2710*/  FFMA.FTZ R25, R53, R0.reuse, -R16.reuse ;  /* 0x0000000035197223 */ /* 0x181fe20000010810 */
[C---:B------:R-:W-:Y:S01]  /*2720*/  ISETP.GT.AND P2, PT, R4.reuse, 0x28, PT ;  /* 0x000000280400780c */ /* 0x040fe20003f44270 */
        /* <DEDUP_REMOVED lines=11> */
[C---:B------:R-:W-:Y:S01]  /*27e0*/  ISETP.GT.AND P2, PT, R4.reuse, 0x30, PT ;  /* 0x000000300400780c */ /* 0x040fe20003f44270 */
        /* <DEDUP_REMOVED lines=20> */
[----:B------:R-:W-:Y:S01]  /*2930*/  FFMA.FTZ R16, R85, R0, -R16 ;  /* 0x0000000055107223 */ /* 0x000fe20000010810 */
[----:B------:R-:W-:-:S02]  /*2940*/  FMNMX.FTZ R10, R51, R10, !PT ;  /* 0x0000000a330a7209 */ /* 0x000fc40007810000 */
[C---:B------:R-:W-:Y:S01]  /*2950*/  ISETP.GT.AND P2, PT, R4.reuse, 0x40, PT ;  /* 0x000000400400780c */ /* 0x040fe20003f44270 */
[----:B------:R-:W-:Y:S01]  /*2960*/  MUFU.EX2 R178, R178 ;  /* 0x000000b200b27308 */ /* 0x000fe20000000800 */
[----:B------:R-:W-:Y:S02]  /*2970*/  FSEL R55, R55, -INF , P1 ;  /* 0xff80000037377808 */ /* 0x000fe40000800000 */
[----:B------:R-:W-:Y:S02]  /*2980*/  FMNMX.FTZ R10, R115, R10, !PT ;  /* 0x0000000a730a7209 */ /* 0x000fe40007810000 */
[----:B------:R-:W-:Y:S02]  /*2990*/  ISETP.GT.AND P1, PT, R4, 0x41, PT ;  /* 0x000000410400780c */ /* 0x000fe40003f24270 */
[----:B------:R-:W-:Y:S01]  /*29a0*/  FSEL R41, R58, -INF , P2 ;  /* 0xff8000003a297808 */ /* 0x000fe20001000000 */
[----:B------:R-:W-:Y:S01]  /*29b0*/  MUFU.EX2 R17, R17 ;  /* 0x0000001100117308 */ /* 0x000fe20000000800 */
[----:B------:R-:W-:-:S02]  /*29c0*/  FMNMX.FTZ R10, R55, R10, !PT ;  /* 0x0000000a370a7209 */ /* 0x000fc40007810000 */
[C---:B------:R-:W-:Y:S02]  /*29d0*/  ISETP.GT.AND P2, PT, R4.reuse, 0x48, PT ;  /* 0x000000480400780c */ /* 0x040fe40003f44270 */
[----:B------:R-:W-:Y:S02]  /*29e0*/  FSEL R59, R59, -INF , P1 ;  /* 0xff8000003b3b7808 */ /* 0x000fe40000800000 */
[----:B------:R-:W-:Y:S01]  /*29f0*/  FMNMX.FTZ R10, R41, R10, !PT ;  /* 0x0000000a290a7209 */ /* 0x000fe20007810000 */
[----:B------:R-:W-:Y:S01]  /*2a00*/  MUFU.EX2 R172, R172 ;  /* 0x000000ac00ac7308 */ /* 0x000fe20000000800 */
[----:B------:R-:W-:Y:S02]  /*2a10*/  ISETP.GT.AND P1, PT, R4, 0x49, PT ;  /* 0x000000490400780c */ /* 0x000fe40003f24270 */
[----:B------:R-:W-:Y:S02]  /*2a20*/  FSEL R117, R62, -INF , P2 ;  /* 0xff8000003e757808 */ /* 0x000fe40001000000 */
        /* <DEDUP_REMOVED lines=42> */
[----:B------:R-:W0:Y:S01]  /*2cd0*/  MUFU.EX2 R57, R57 ;  /* 0x0000003900397308 */ /* 0x000e220000000800 */
[----:B------:R-:W-:Y:S02]  /*2ce0*/  ISETP.GT.AND P1, PT, R4, 0x79, PT ;  /* 0x000000790400780c */ /* 0x000fe40003f24270 */
[----:B------:R-:W-:Y:S02]  /*2cf0*/  FSEL R91, R86, -INF , P2 ;  /* 0xff800000565b7808 */ /* 0x000fe40001000000 */
[----:B------:R-:W-:-:S02]  /*2d00*/  FMNMX.FTZ R10, R83, R10, !PT ;  /* 0x0000000a530a7209 */ /* 0x000fc40007810000 */
[----:B------:R-:W-:Y:S01]  /*2d10*/  FSEL R87, R87, -INF , P1 ;  /* 0xff80000057577808 */ /* 0x000fe20000800000 */
[----:B------:R-:W-:Y:S01]  /*2d20*/  MUFU.EX2 R93, R93 ;  /* 0x0000005d005d7308 */ /* 0x000fe20000000800 */
[----:B------:R-:W-:-:S04]  /*2d30*/  FMNMX.FTZ R10, R91, R10, !PT ;  /* 0x0000000a5b0a7209 */ /* 0x000fc80007810000 */
[----:B------:R-:W-:-:S03]  /*2d40*/  FMNMX.FTZ R10, R87, R10, !PT ;  /* 0x0000000a570a7209 */ /* 0x000fc60007810000 */
[----:B------:R-:W-:Y:S01]  /*2d50*/  MUFU.EX2 R166, R61 ;  /* 0x0000003d00a67308 */ /* 0x000fe20000000800 */
[----:B0-----:R-:W-:Y:S01]  /*2d60*/  F2FP.F16.F32.PACK_AB R164, R57, R12 ;  /* 0x0000000c39a4723e */ /* 0x001fe200000000ff */
[----:B------:R-:W0:Y:S06]  /*2d70*/  SHFL.BFLY PT, R13, R10, 0x2, 0x1f ;  /* 0x0c401f000a0d7f89 */ /* 0x000e2c00000e0000 */
        /* <DEDUP_REMOVED lines=11> */
[----:B------:R-:W-:-:S06]  /*2e30*/  FMUL.FTZ R4, R13, R0 ;  /* 0x000000000d047220 */ /* 0x000fcc0000410000 */
[----:B------:R-:W-:Y:S01]  /*2e40*/  MUFU.EX2 R154, R77 ;  /* 0x0000004d009a7308 */ /* 0x000fe20000000800 */
        /* <DEDUP_REMOVED lines=19> */
[----:B------:R-:W-:Y:S01]  /*2f80*/  FADD.FTZ R30, R182, R27 ;  /* 0x0000001bb61e7221 */ /* 0x000fe20000010000 */
[-CC-:B------:R-:W-:Y:S01]  /*2f90*/  FFMA.FTZ R115, R115, R0.reuse, -R4.reuse ;  /* 0x0000000073737223 */ /* 0x180fe20000010804 */
        /* <DEDUP_REMOVED lines=9> */
[----:B------:R2:W3:Y:S01]  /*3030*/  MUFU.EX2 R14, R31 ;  /* 0x0000001f000e7308 */ /* 0x0004e20000000800 */
[----:B------:R-:W-:Y:S01]  /*3040*/  FADD.FTZ R27, R15, R30 ;  /* 0x0000001e0f1b7221 */ /* 0x000fe20000010000 */
[-CC-:B------:R-:W-:Y:S01]  /*3050*/  FFMA.FTZ R67, R67, R0.reuse, -R4.reuse ;  /* 0x0000000043437223 */ /* 0x180fe20000010804 */
[-CC-:B------:R-:W-:Y:S01]  /*3060*/  FFMA.FTZ R119, R119, R0.reuse, -R4.reuse ;  /* 0x0000000077777223 */ /* 0x180fe20000010804 */
[-CC-:B------:R-:W-:Y:S01]  /*3070*/  FFMA.FTZ R71, R71, R0.reuse, -R4.reuse ;  /* 0x0000000047477223 */ /* 0x180fe20000010804 */
[----:B------:R-:W-:Y:S01]  /*3080*/  FADD.FTZ R32, R178, R27 ;  /* 0x0000001bb2207221 */ /* 0x000fe20000010000 */
[-CC-:B------:R-:W-:Y:S01]  /*3090*/  FFMA.FTZ R49, R49, R0.reuse, -R4.reuse ;  /* 0x0000000031317223 */ /* 0x180fe20000010804 */
[-C--:B------:R-:W-:Y:S01]  /*30a0*/  FFMA.FTZ R75, R75, R0.reuse, -R4 ;  /* 0x000000004b4b7223 */ /* 0x080fe20000010804 */
[----:B------:R-:W4:Y:S01]  /*30b0*/  MUFU.EX2 R29, R29 ;  /* 0x0000001d001d7308 */ /* 0x000f220000000800 */
[----:B------:R-:W-:Y:S01]  /*30c0*/  FADD.FTZ R27, R17, R32 ;  /* 0x00000020111b7221 */ /* 0x000fe20000010000 */
[----:B-1----:R-:W-:Y:S01]  /*30d0*/  FADD.FTZ R32, R107, R10 ;  /* 0x0000000a6b207221 */ /* 0x002fe20000010000 */
[-CC-:B------:R-:W-:Y:S01]  /*30e0*/  FFMA.FTZ R89, R89, R0.reuse, -R4.reuse ;  /* 0x0000000059597223 */ /* 0x180fe20000010804 */
[-C--:B------:R-:W-:Y:S01]  /*30f0*/  FFMA.FTZ R79, R79, R0.reuse, -R4 ;  /* 0x000000004f4f7223 */ /* 0x080fe20000010804 */
[----:B------:R-:W-:Y:S01]  /*3100*/  FADD.FTZ R34, R172, R27 ;  /* 0x0000001bac227221 */ /* 0x000fe20000010000 */
[----:B0-----:R-:W-:Y:S01]  /*3110*/  FADD.FTZ R27, R109, R32 ;  /* 0x000000206d1b7221 */ /* 0x001fe20000010000 */
[-C--:B------:R-:W-:Y:S01]  /*3120*/  FFMA.FTZ R53, R53, R0.reuse, -R4 ;  /* 0x0000000035357223 */ /* 0x080fe20000010804 */
[----:B------:R-:W0:Y:S01]  /*3130*/  MUFU.EX2 R18, R35 ;  /* 0x0000002300127308 */ /* 0x000e220000000800 */
[----:B--2---:R-:W-:Y:S01]  /*3140*/  FADD.FTZ R31, R19, R34 ;  /* 0x00000022131f7221 */ /* 0x004fe20000010000 */
[----:B---3--:R-:W-:Y:S01]  /*3150*/  FADD.FTZ R34, R14, R27 ;  /* 0x0000001b0e227221 */ /* 0x008fe20000010000 */
[-CC-:B------:R-:W-:Y:S01]  /*3160*/  FFMA.FTZ R83, R83, R0.reuse, -R4.reuse ;  /* 0x0000000053537223 */ /* 0x180fe20000010804 */
[-CC-:B------:R-:W-:Y:S01]  /*3170*/  FFMA.FTZ R91, R91, R0.reuse, -R4.reuse ;  /* 0x000000005b5b7223 */ /* 0x180fe20000010804 */
[----:B------:R-:W-:Y:S01]  /*3180*/  FADD.FTZ R36, R174, R31 ;  /* 0x0000001fae247221 */ /* 0x000fe20000010000 */
[----:B------:R-:W-:Y:S01]  /*3190*/  FFMA.FTZ R87, R87, R0, -R4 ;  /* 0x0000000057577223 */ /* 0x000fe20000010804 */
[----:B------:R-:W-:Y:S01]  /*31a0*/  F2FP.F16.F32.PACK_AB R180, R5, R180 ;  /* 0x000000b405b4723e */ /* 0x000fe200000000ff */
[----:B------:R-:W1:Y:S01]  /*31b0*/  MUFU.EX2 R111, R111 ;  /* 0x0000006f006f7308 */ /* 0x000e620000000800 */
[----:B----4-:R-:W-:Y:S01]  /*31c0*/  FADD.FTZ R27, R29, R34 ;  /* 0x000000221d1b7221 */ /* 0x010fe20000010000 */
[----:B------:R-:W-:Y:S01]  /*31d0*/  FADD.FTZ R31, R21, R36 ;  /* 0x00000024151f7221 */ /* 0x000fe20000010000 */
[----:B------:R-:W-:-:S02]  /*31e0*/  F2FP.F16.F32.PACK_AB R182, R11, R182 ;  /* 0x000000b60bb6723e */ /* 0x000fc400000000ff */
[----:B------:R-:W-:Y:S01]  /*31f0*/  F2FP.F16.F32.PACK_AB R181, R10, R107 ;  /* 0x0000006b0ab5723e */ /* 0x000fe200000000ff */
[----:B------:R-:W-:Y:S01]  /*3200*/  FADD.FTZ R36, R168, R31 ;  /* 0x0000001fa8247221 */ /* 0x000fe20000010000 */
[----:B------:R-:W-:Y:S01]  /*3210*/  F2FP.F16.F32.PACK_AB R183, R14, R109 ;  /* 0x0000006d0eb7723e */ /* 0x000fe200000000ff */
[----:B------:R-:W2:Y:S01]  /*3220*/  MUFU.EX2 R20, R39 ;  /* 0x0000002700147308 */ /* 0x000ea20000000800 */
[----:B0-----:R-:W-:Y:S01]  /*3230*/  FADD.FTZ R34, R18, R27 ;  /* 0x0000001b12227221 */ /* 0x001fe20000010000 */
[----:B------:R-:W-:Y:S01]  /*3240*/  FADD.FTZ R31, R23, R36 ;  /* 0x00000024171f7221 */ /* 0x000fe20000010000 */
[----:B------:R-:W-:Y:S02]  /*3250*/  F2FP.F16.F32.PACK_AB R176, R15, R176 ;  /* 0x000000b00fb0723e */ /* 0x000fe400000000ff */
[----:B------:R-:W-:Y:S02]  /*3260*/  CS2R R108, SRZ ;  /* 0x00000000006c7805 */ /* 0x000fe4000001ff00 */
[----:B------:R-:W-:Y:S01]  /*3270*/  F2FP.F16.F32.PACK_AB R178, R17, R178 ;  /* 0x000000b211b2723e */ /* 0x000fe200000000ff */
[----:B------:R-:W-:Y:S01]  /*3280*/  FADD.FTZ R38, R170, R31 ;  /* 0x0000001faa267221 */ /* 0x000fe20000010000 */
[----:B------:R-:W-:Y:S01]  /*3290*/  F2FP.F16.F32.PACK_AB R172, R19, R172 ;  /* 0x000000ac13ac723e */ /* 0x000fe200000000ff */
[----:B------:R-:W0:Y:S01]  /*32a0*/  MUFU.EX2 R33, R33 ;  /* 0x0000002100217308 */ /* 0x000e220000000800 */
[----:B-1----:R-:W-:Y:S01]  /*32b0*/  FADD.FTZ R27, R111, R34 ;  /* 0x000000226f1b7221 */ /* 0x002fe20000010000 */
[----:B------:R-:W-:Y:S01]  /*32c0*/  FADD.FTZ R31, R25, R38 ;  /* 0x00000026191f7221 */ /* 0x000fe20000010000 */
[----:B------:R-:W-:-:S02]  /*32d0*/  F2FP.F16.F32.PACK_AB R174, R21, R174 ;  /* 0x000000ae15ae723e */ /* 0x000fc400000000ff */
[----:B------:R-:W-:Y:S02]  /*32e0*/  CS2R R106, SRZ ;  /* 0x00000000006a7805 */ /* 0x000fe4000001ff00 */
[----:B------:R-:W-:Y:S01]  /*32f0*/  F2FP.F16.F32.PACK_AB R168, R23, R168 ;  /* 0x000000a817a8723e */ /* 0x000fe200000000ff */
[----:B------:R-:W-:Y:S01]  /*3300*/  FADD.FTZ R38, R12, R31 ;  /* 0x0000001f0c267221 */ /* 0x000fe20000010000 */
[----:B------:R-:W-:Y:S01]  /*3310*/  F2FP.F16.F32.PACK_AB R170, R25, R170 ;  /* 0x000000aa19aa723e */ /* 0x000fe200000000ff */
[----:B------:R-:W1:Y:S01]  /*3320*/  MUFU.EX2 R22, R43 ;  /* 0x0000002b00167308 */ /* 0x000e620000000800 */
[C---:B--2---:R-:W-:Y:S01]  /*3330*/  FADD.FTZ R36, R20.reuse, R27 ;  /* 0x0000001b14247221 */ /* 0x044fe20000010000 */
[----:B------:R-:W-:Y:S01]  /*3340*/  FADD.FTZ R40, R57, R38 ;  /* 0x0000002639287221 */ /* 0x000fe20000010000 */
[----:B------:R-:W-:Y:S02]  /*3350*/  F2FP.F16.F32.PACK_AB R179, R20, R111 ;  /* 0x0000006f14b3723e */ /* 0x000fe400000000ff */
[----:B------:R-:W-:-:S02]  /*3360*/  CS2R R110, SRZ ;  /* 0x00000000006e7805 */ /* 0x000fc4000001ff00 */
[----:B------:R-:W-:Y:S01]  /*3370*/  F2FP.F16.F32.PACK_AB R177, R18, R29 ;  /* 0x0000001d12b1723e */ /* 0x000fe200000000ff */
[----:B------:R-:W-:Y:S01]  /*3380*/  FADD.FTZ R31, R93, R40 ;  /* 0x000000285d1f7221 */ /* 0x000fe20000010000 */
[----:B------:R-:W2:Y:S01]  /*3390*/  MUFU.EX2 R113, R113 ;  /* 0x0000007100717308 */ /* 0x000ea20000000800 */
[----:B0-----:R-:W-:Y:S02]  /*33a0*/  FADD.FTZ R27, R33, R36 ;  /* 0x00000024211b7221 */ /* 0x001fe40000010000 */
[C---:B------:R-:W-:Y:S01]  /*33b0*/  FADD.FTZ R40, R166.reuse, R31 ;  /* 0x0000001fa6287221 */ /* 0x040fe20000010000 */
[----:B------:R-:W-:Y:S02]  /*33c0*/  F2FP.F16.F32.PACK_AB R166, R166, R93 ;  /* 0x0000005da6a6723e */ /* 0x000fe400000000ff */
[----:B------:R-:W-:Y:S01]  /*33d0*/  CS2R R92, SRZ ;  /* 0x00000000005c7805 */ /* 0x000fe2000001ff00 */
[----:B------:R-:W-:Y:S01]  /*33e0*/  FADD.FTZ R31, R95, R40 ;  /* 0x000000285f1f7221 */ /* 0x000fe20000010000 */
[----:B------:R-:W0:Y:S01]  /*33f0*/  MUFU.EX2 R24, R47 ;  /* 0x0000002f00187308 */ /* 0x000e220000000800 */
[----:B-1----:R-:W-:-:S02]  /*3400*/  FADD.FTZ R36, R22, R27 ;  /* 0x0000001b16247221 */ /* 0x002fc40000010000 */
[C---:B------:R-:W-:Y:S01]  /*3410*/  FADD.FTZ R40, R160.reuse, R31 ;  /* 0x0000001fa0287221 */ /* 0x040fe20000010000 */
[----:B------:R-:W-:Y:S02]  /*3420*/  F2FP.F16.F32.PACK_AB R160, R160, R95 ;  /* 0x0000005fa0a0723e */ /* 0x000fe400000000ff */
[----:B------:R-:W-:Y:S02]  /*3430*/  CS2R R94, SRZ ;  /* 0x00000000005e7805 */ /* 0x000fe4000001ff00 */
[----:B------:R-:W-:Y:S01]  /*3440*/  F2FP.F16.F32.PACK_AB R173, R22, R33 ;  /* 0x0000002116ad723e */ /* 0x000fe200000000ff */
        /* <DEDUP_REMOVED lines=15> */
[----:B------:R-:W-:Y:S01]  /*3540*/  FADD.FTZ R27, R97, R40 ;  /* 0x00000028611b7221 */ /* 0x000fe20000010000 */
[----:B------:R-:W-:Y:S02]  /*3550*/  F2FP.F16.F32.PACK_AB R171, R28, R115 ;  /* 0x000000731cab723e */ /* 0x000fe400000000ff */
[----:B------:R-:W-:Y:S01]  /*3560*/  CS2R R114, SRZ ;  /* 0x0000000000727805 */ /* 0x000fe2000001ff00 */
[C---:B------:R-:W-:Y:S01]  /*3570*/  FADD.FTZ R40, R162.reuse, R27 ;  /* 0x0000001ba2287221 */ /* 0x040fe20000010000 */
[----:B------:R-:W-:Y:S01]  /*3580*/  F2FP.F16.F32.PACK_AB R162, R162, R97 ;  /* 0x00000061a2a2723e */ /* 0x000fe200000000ff */
[----:B------:R-:W1:Y:S01]  /*3590*/  MUFU.EX2 R117, R117 ;  /* 0x0000007500757308 */ /* 0x000e620000000800 */
[----:B--2---:R-:W-:Y:S01]  /*35a0*/  FADD.FTZ R5, R41, R4 ;  /* 0x0000000429057221 */ /* 0x004fe20000010000 */
[----:B------:R-:W-:Y:S01]  /*35b0*/  FADD.FTZ R11, R99, R40 ;  /* 0x00000028630b7221 */ /* 0x000fe20000010000 */
[----:B------:R-:W-:-:S03]  /*35c0*/  CS2R R96, SRZ ;  /* 0x0000000000607805 */ /* 0x000fc6000001ff00 */
[C---:B------:R-:W-:Y:S01]  /*35d0*/  FADD.FTZ R42, R152.reuse, R11 ;  /* 0x0000000b982a7221 */ /* 0x040fe20000010000 */
[----:B------:R-:W-:Y:S01]  /*35e0*/  F2FP.F16.F32.PACK_AB R152, R152, R99 ;  /* 0x000000639898723e */ /* 0x000fe200000000ff */
[----:B------:R-:W2:Y:S01]  /*35f0*/  MUFU.EX2 R32, R63 ;  /* 0x0000003f00207308 */ /* 0x000ea20000000800 */
[C---:B0-----:R-:W-:Y:S01]  /*3600*/  FADD.FTZ R4, R30.reuse, R5 ;  /* 0x000000051e047221 */ /* 0x041fe20000010000 */
[----:B------:R-:W-:Y:S01]  /*3610*/  FADD.FTZ R11, R101, R42 ;  /* 0x0000002a650b7221 */ /* 0x000fe20000010000 */
[----:B------:R-:W-:Y:S02]  /*3620*/  F2FP.F16.F32.PACK_AB R165, R30, R41 ;  /* 0x000000291ea5723e */ /* 0x000fe400000000ff */
[----:B------:R-:W-:Y:S01]  /*3630*/  CS2R R98, SRZ ;  /* 0x0000000000627805 */ /* 0x000fe2000001ff00 */
[C---:B------:R-:W-:Y:S01]  /*3640*/  FADD.FTZ R12, R154.reuse, R11 ;  /* 0x0000000b9a0c7221 */ /* 0x040fe20000010000 */
[----:B------:R-:W-:Y:S01]  /*3650*/  F2FP.F16.F32.PACK_AB R154, R154, R101 ;  /* 0x000000659a9a723e */ /* 0x000fe200000000ff */
[----:B------:R-:W0:Y:S01]  /*3660*/  MUFU.EX2 R45, R45 ;  /* 0x0000002d002d7308 */ /* 0x000e220000000800 */
[----:B-1----:R-:W-:Y:S01]  /*3670*/  FADD.FTZ R5, R117, R4 ;  /* 0x0000000475057221 */ /* 0x002fe20000010000 */
[----:B------:R-:W-:-:S06]  /*3680*/  CS2R R100, SRZ ;  /* 0x0000000000647805 */ /* 0x000fcc000001ff00 */
[----:B------:R-:W1:Y:S01]  /*3690*/  MUFU.EX2 R34, R67 ;  /* 0x0000004300227308 */ /* 0x000e620000000800 */
[C---:B--2---:R-:W-:Y:S01]  /*36a0*/  FADD.FTZ R4, R32.reuse, R5 ;  /* 0x0000000520047221 */ /* 0x044fe20000010000 */
[----:B------:R-:W-:Y:S02]  /*36b0*/  F2FP.F16.F32.PACK_AB R167, R32, R117 ;  /* 0x0000007520a7723e */ /* 0x000fe400000000ff */
[----:B------:R-:W-:-:S04]  /*36c0*/  CS2R R116, SRZ ;  /* 0x0000000000747805 */ /* 0x000fc8000001ff00 */
        /* <DEDUP_REMOVED lines=32> */
[----:B------:R-:W-:-:S06]  /*38d0*/  F2FP.F16.F32.PACK_AB R157, R12, R53 ;  /* 0x000000350c9d723e */ /* 0x000fcc00000000ff */
[----:B------:R-:W2:Y:S01]  /*38e0*/  MUFU.EX2 R16, R16 ;  /* 0x0000001000107308 */ /* 0x000ea20000000800 */
[----:B0-----:R-:W-:-:S07]  /*38f0*/  FADD.FTZ R11, R105, R42 ;  /* 0x0000002a690b7221 */ /* 0x001fce0000010000 */
[----:B------:R-:W0:Y:S01]  /*3900*/  MUFU.EX2 R10, R87 ;  /* 0x00000057000a7308 */ /* 0x000e220000000800 */
[----:B-1----:R-:W-:Y:S01]  /*3910*/  FADD.FTZ R5, R91, R14 ;  /* 0x0000000e5b057221 */ /* 0x002fe20000010000 */
[C---:B--2---:R-:W-:Y:S01]  /*3920*/  F2FP.F16.F32.PACK_AB R158, R16.reuse, R105 ;  /* 0x00000069109e723e */ /* 0x044fe200000000ff */
[----:B------:R-:W-:Y:S01]  /*3930*/  FADD.FTZ R4, R16, R11 ;  /* 0x0000000b10047221 */ /* 0x000fe20000010000 */
[----:B------:R-:W-:Y:S02]  /*3940*/  CS2R R104, SRZ ;  /* 0x0000000000687805 */ /* 0x000fe4000001ff00 */
[C---:B0-----:R-:W-:Y:S01]  /*3950*/  F2FP.F16.F32.PACK_AB R159, R10.reuse, R91 ;  /* 0x0000005b0a9f723e */ /* 0x041fe200000000ff */
[----:B------:R-:W-:Y:S01]  /*3960*/  FADD.FTZ R5, R10, R5 ;  /* 0x000000050a057221 */ /* 0x000fe20000010000 */
[----:B------:R-:W-:Y:S01]  /*3970*/  CS2R R90, SRZ ;  /* 0x00000000005a7805 */ /* 0x000fe2000001ff00 */
[----:B------:R-:W-:Y:S06]  /*3980*/  @!P1 BRA `(.L_x_8893) ;  /* 0x00000028008c9947 */ /* 0x000fec0003800000 */
[----:B------:R-:W-:Y:S01]  /*3990*/  MOV R11, R13 ;  /* 0x0000000d000b7202 */ /* 0x000fe20000000f00 */
[----:B------:R-:W-:Y:S01]  /*39a0*/  IMAD.MOV.U32 R10, RZ, RZ, R7 ;  /* 0x000000ffff0a7224 */ /* 0x000fe200078e0007 */
[----:B------:R-:W-:Y:S01]  /*39b0*/  UMOV UR54, URZ ;  /* 0x0000003f00367c82 */ /* 0x000fe20008000000 */
[----:B------:R-:W-:Y:S01]  /*39c0*/  IMAD.MOV.U32 R151, RZ, RZ, RZ ;  /* 0x000000ffff977224 */ /* 0x000fe200078e00ff */
[----:B------:R-:W-:Y:S01]  /*39d0*/  UMOV UR52, URZ ;  /* 0x0000003f00347c82 */ /* 0x000fe20008000000 */
[----:B------:R-:W-:Y:S01]  /*39e0*/  ULDC UR49, c[0x0][0x288] ;  /* 0x0000a20000317ab9 */ /* 0x000fe20000000800 */
[----:B------:R-:W-:-:S05]  /*39f0*/  ULDC UR50, c[0x0][0x2f0] ;  /* 0x0000bc0000327ab9 */ /* 0x000fca0000000800 */
.L_x_8904:
[----:B------:R-:W-:Y:S01]  /*3a00*/  ISETP.NE.AND P2, PT, RZ, UR40, PT ;  /* 0x00000028ff007c0c */ /* 0x000fe2000bf45270 */
[----:B------:R-:W-:-:S04]  /*3a10*/  UISETP.NE.AND UP0, UPT, UR52, 0x1, UPT ;  /* 0x000000013400788c */ /* 0x000fc8000bf05270 */
[----:B------:R-:W-:-:S04]  /*3a20*/  USEL UR47, URZ, 0x1, UP0 ;  /* 0x000000013f2f7887 */ /* 0x000fc80008000000 */
[----:B------:R-:W-:-:S04]  /*3a30*/  ULOP3.LUT UR47, UR54, UR47, URZ, 0x3c, !UPT ;  /* 0x0000002f362f7292 */ /* 0x000fc8000f8e3c3f */
[----:B------:R-:W-:Y:S08]  /*3a40*/  @P2 BRA `(.L_x_8894) ;  /* 0x0000000000382947 */ /* 0x000ff00003800000 */
[----:B------:R-:W-:Y:S05]  /*3a50*/  @!P0 BRA `(.L_x_8895) ;  /* 0x0000000000048947 */ /* 0x000fea0003800000 */
[----:B------:R-:W-:Y:S01]  /*3a60*/  BPT.TRAP 0x1 ;  /* 0x000000040000795c */ /* 0x000fe20000300000 */
.L_x_8895:
        /* <DEDUP_REMOVED lines=9> */
.L_x_8896:
[----:B-1----:R-:W-:Y:S05]  /*3b00*/  @P1 BRA `(.L_x_8894) ;  /* 0x0000000000081947 */ /* 0x002fea0003800000 */
[----:B------:R-:W1:Y:S02]  /*3b10*/  SYNCS.PHASECHK.TRANS64.TRYWAIT P1, [UR4+0x28830], R0 ;  /* 0x02883000ff0075a7 */ /* 0x000e640008020144 */
[----:B-1----:R-:W-:Y:S05]  /*3b20*/  @!P1 BRA `(.L_x_8897) ;  /* 0x000000a8002c9947 */ /* 0x002fea0003800000 */
.L_x_8894:
        /* <DEDUP_REMOVED lines=50> */
.L_x_8899:
[----:B------:R-:W-:Y:S01]  /*3e50*/  ULEA UR4, UR52, UR41, 0x3 ;  /* 0x0000002934047291 */ /* 0x000fe2000f8e183f */
[----:B------:R-:W-:-:S05]  /*3e60*/  IMAD.U32 R0, RZ, RZ, UR54 ;  /* 0x00000036ff007e24 */ /* 0x000fca000f8e00ff */
[----:B------:R-:W-:-:S04]  /*3e70*/  SHF.L.U32 R0, R0, 0x1f, RZ ;  /* 0x0000001f00007819 */ /* 0x000fc800000006ff */
[----:B------:R0:W1:Y:S01]  /*3e80*/  SYNCS.PHASECHK.TRANS64.TRYWAIT P1, [UR4+0x28850], R0 ;  /* 0x02885000ff0075a7 */ /* 0x0000620008020144 */
[----:B------:R-:W-:Y:S05]  /*3e90*/  @!P0 BRA `(.L_x_8900) ;  /* 0x0000000000048947 */ /* 0x000fea0003800000 */
[----:B------:R-:W-:Y:S01]  /*3ea0*/  BPT.TRAP 0x1 ;  /* 0x000000040000795c */ /* 0x000fe20000300000 */
.L_x_8900:
[----:B-1----:R-:W-:Y:S05]  /*3eb0*/  @P1 BRA `(.L_x_8898) ;  /* 0x0000000000081947 */ /* 0x002fea0003800000 */
[----:B------:R-:W1:Y:S02]  /*3ec0*/  SYNCS.PHASECHK.TRANS64.TRYWAIT P1, [UR4+0x28850], R0 ;  /* 0x02885000ff0075a7 */ /* 0x000e640008020144 */
[----:B-1----:R-:W-:Y:S05]  /*3ed0*/  @!P1 BRA `(.L_x_8901) ;  /* 0x000000a400589947 */ /* 0x002fea0003800000 */
.L_x_8898:
        /* <DEDUP_REMOVED lines=49> */
.L_x_8902:
[----:B------:R-:W-:Y:S01]  /*41f0*/  UISETP.NE.AND UP0, UPT, UR42, URZ, UPT ;  /* 0x0000003f2a00728c */ /* 0x000fe2000bf05270 */
[----:B------:R-:W-:Y:S01]  /*4200*/  MOV R16, R3 ;  /* 0x0000000300107202 */ /* 0x000fe20000000f00 */
[----:B------:R-:W-:-:S04]  /*4210*/  IMAD.U32 R15, RZ, RZ, UR50 ;  /* 0x00000032ff0f7e24 */ /* 0x000fc8000f8e00ff */
[----:B------:R-:W-:Y:S02]  /*4220*/  PLOP3.LUT P1, PT, PT, PT, UP0, 0x80, 0x0 ;  /* 0x000000000000781c */ /* 0x000fe40003f2f008 */
[----:B------:R-:W-:-:S03]  /*4230*/  PLOP3.LUT P2, PT, PT, PT, UP0, 0x80, 0x0 ;  /* 0x000000000000781c */ /* 0x000fc60003f4f008 */
[----:B------:R-:W-:-:S08]  /*4240*/  @UP0 ULDC UR4, c[0x0][0x44c] ;  /* 0x0001130000040ab9 */ /* 0x000fd00000000800 */
[----:B0-----:R-:W-:Y:S01]  /*4250*/  @P1 IMAD.HI.U32 R0, R3, UR4, RZ ;  /* 0x0000000403001c27 */ /* 0x001fe2000f8e00ff */
[----:B------:R-:W-:-:S04]  /*4260*/  @UP0 ULDC UR4, c[0x0][0x450] ;  /* 0x0001140000040ab9 */ /* 0x000fc80000000800 */
[----:B------:R-:W-:Y:S01]  /*4270*/  @P2 SHF.R.U32.HI R16, RZ, UR4, R0 ;  /* 0x00000004ff102c19 */ /* 0x000fe20008011600 */
[----:B------:R-:W-:Y:S02]  /*4280*/  UMOV UR4, 0xffffff80 ;  /* 0xffffff8000047882 */ /* 0x000fe40000000000 */
[----:B------:R-:W-:Y:S02]  /*4290*/  UIMAD UR4, UR53, UR4, 0x1 ;  /* 0x00000001350474a4 */ /* 0x000fe4000f8e0204 */
[----:B------:R-:W0:Y:S04]  /*42a0*/  SHFL.IDX PT, R7, R16, RZ, 0x1c1f ;  /* 0x001c1fff10077589 */ /* 0x000e2800000e0000 */
[----:B------:R-:W-:Y:S01]  /*42b0*/  IMAD.U32 R13, RZ, RZ, UR4 ;  /* 0x00000004ff0d7e24 */ /* 0x000fe2000f8e00ff */
[----:B------:R-:W1:Y:S01]  /*42c0*/  SHFL.IDX PT, R157, R16, 0x1, 0x1c1f ;  /* 0x003c1f00109d7f89 */ /* 0x000e6200000e0000 */
[----:B------:R-:W-:-:S02]  /*42d0*/  ULEA UR4, UR48, UR41, 0x3 ;  /* 0x0000002930047291 */ /* 0x000fc4000f8e183f */
[----:B------:R-:W-:Y:S02]  /*42e0*/  IMAD R0, R6, -0x2, R13 ;  /* 0xfffffffe06007824 */ /* 0x000fe400078e020d */
[----:B------:R-:W-:Y:S02]  /*42f0*/  UIADD3 UR4, UR4, 0x28840, URZ ;  /* 0x0002884004047890 */ /* 0x000fe4000fffe03f */
[----:B------:R-:W-:Y:S02]  /*4300*/  IMAD R14, R15, UR38, R0 ;  /* 0x000000260f0e7c24 */ /* 0x000fe4000f8e0200 */
[----:B------:R-:W-:-:S09]  /*4310*/  UPRMT UR4, UR43, 0x654, UR4 ;  /* 0x000006542b047896 */ /* 0x000fd20008000004 */
[----:B------:R-:W-:Y:S01]  /*4320*/  SYNCS.ARRIVE.TRANS64.RED.A1T0 RZ, [UR4], RZ ;  /* 0x000000ffffff79a7 */ /* 0x000fe20008100404 */
[----:B0-----:R-:W-:-:S04]  /*4330*/  IADD3 R7, R7, -UR49, R14 ;  /* 0x8000003107077c10 */ /* 0x001fc8000fffe00e */
        /* <DEDUP_REMOVED lines=95> */
[----:B-1----:R-:W-:-:S02]  /*4930*/  IADD3 R14, R157, -UR49, R14 ;  /* 0x800000319d0e7c10 */ /* 0x002fc4000fffe00e */
[----:B------:R-:W-:Y:S02]  /*4940*/  FMNMX.FTZ R18, R85, R0, !PT ;  /* 0x0000000055127209 */ /* 0x000fe40007810000 */
[----:B------:R-:W0:Y:S01]  /*4950*/  LDC R0, c[0x0][0x988] ;  /* 0x00026200ff007b82 */ /* 0x000e220000000800 */
[C---:B------:R-:W-:Y:S02]  /*4960*/  ISETP.GT.AND P2, PT, R14.reuse, RZ, PT ;  /* 0x000000ff0e00720c */ /* 0x040fe40003f44270 */
[----:B------:R-:W1:Y:S01]  /*4970*/  SHFL.BFLY PT, R7, R18, 0x2, 0x1f ;  /* 0x0c401f0012077f89 */ /* 0x000e6200000e0000 */
[----:B------:R-:W-:Y:S02]  /*4980*/  ISETP.GT.AND P3, PT, R14, 0x1, PT ;  /* 0x000000010e00780c */ /* 0x000fe40003f64270 */
        /* <DEDUP_REMOVED lines=11> */
[----:B-1----:R-:W-:Y:S02]  /*4a40*/  FMNMX.FTZ R20, R18, R7, !PT ;  /* 0x0000000712147209 */ /* 0x002fe40007810000 */
[----:B------:R-:W-:-:S03]  /*4a50*/  FMNMX.FTZ R16, R31, R16, !PT ;  /* 0x000000101f107209 */ /* 0x000fc60007810000 */
[----:B------:R-:W1:Y:S02]  /*4a60*/  SHFL.BFLY PT, R7, R20, 0x1, 0x1f ;  /* 0x0c201f0014077f89 */ /* 0x000e6400000e0000 */
[----:B-1----:R-:W-:-:S04]  /*4a70*/  FMNMX.FTZ R7, R20, R7, !PT ;  /* 0x0000000714077209 */ /* 0x002fc80007810000 */
[C---:B------:R-:W-:Y:S01]  /*4a80*/  FSETP.NEU.FTZ.AND P1, PT, R7.reuse, -INF , PT ;  /* 0xff8000000700780b */ /* 0x040fe20003f3d000 */
[----:B0-----:R-:W-:-:S05]  /*4a90*/  FMUL.FTZ R12, R7, R0 ;  /* 0x00000000070c7220 */ /* 0x001fca0000410000 */
[----:B------:R-:W-:-:S05]  /*4aa0*/  FSEL R12, R12, RZ, P1 ;  /* 0x000000ff0c0c7208 */ /* 0x000fca0000800000 */
[-CC-:B------:R-:W-:Y:S01]  /*4ab0*/  FFMA.FTZ R180, R17, R0.reuse, -R12.reuse ;  /* 0x0000000011b47223 */ /* 0x180fe2000001080c */
[-CC-:B------:R-:W-:Y:S01]  /*4ac0*/  FFMA.FTZ R17, R163, R0.reuse, -R12.reuse ;  /* 0x00000000a3117223 */ /* 0x180fe2000001080c */
[----:B------:R-:W-:Y:S01]  /*4ad0*/  FSEL R163, R34, -INF , P2 ;  /* 0xff80000022a37808 */ /* 0x000fe20001000000 */
        /* <DEDUP_REMOVED lines=64> */
[----:B------:R-:W-:Y:S01]  /*4ee0*/  ISETP.GT.AND P3, PT, R14, 0x41, PT ;  /* 0x000000410e00780c */ /* 0x000fe20003f64270 */
[----:B------:R-:W-:Y:S01]  /*4ef0*/  MUFU.EX2 R180, R180 ;  /* 0x000000b400b47308 */ /* 0x000fe20000000800 */
[----:B------:R-:W-:Y:S02]  /*4f00*/  FSEL R51, R58, -INF , P2 ;  /* 0xff8000003a337808 */ /* 0x000fe40001000000 */
[----:B------:R-:W-:Y:S02]  /*4f10*/  FMNMX.FTZ R16, R55, R16, !PT ;  /* 0x0000001037107209 */ /* 0x000fe40007810000 */
[----:B------:R-:W-:-:S02]  /*4f20*/  ISETP.GT.AND P2, PT, R14, 0x48, PT ;  /* 0x000000480e00780c */ /* 0x000fc40003f44270 */
[----:B------:R-:W-:Y:S01]  /*4f30*/  FSEL R59, R59, -INF , P3 ;  /* 0xff8000003b3b7808 */ /* 0x000fe20001800000 */
[----:B------:R-:W-:Y:S01]  /*4f40*/  MUFU.EX2 R182, R182 ;  /* 0x000000b600b67308 */ /* 0x000fe20000000800 */
[----:B------:R-:W-:Y:S02]  /*4f50*/  FMNMX.FTZ R16, R51, R16, !PT ;  /* 0x0000001033107209 */ /* 0x000fe40007810000 */
[----:B------:R-:W-:Y:S02]  /*4f60*/  ISETP.GT.AND P3, PT, R14, 0x49, PT ;  /* 0x000000490e00780c */ /* 0x000fe40003f64270 */
[----:B------:R-:W-:Y:S02]  /*4f70*/  FSEL R161, R62, -INF , P2 ;  /* 0xff8000003ea17808 */ /* 0x000fe40001000000 */
        /* <DEDUP_REMOVED lines=47> */
[----:B------:R-:W-:-:S02]  /*5270*/  FSEL R87, R87, -INF , P3 ;  /* 0xff80000057577808 */ /* 0x000fc40001800000 */
        /* <DEDUP_REMOVED lines=21> */
[----:B------:R-:W-:Y:S01]  /*53d0*/  FSEL R47, R7, RZ, P1 ;  /* 0x000000ff072f7208 */ /* 0x000fe20000800000 */
[-CC-:B------:R-:W-:Y:S01]  /*53e0*/  FFMA.FTZ R14, R26, R0.reuse, -R12.reuse ;  /* 0x000000001a0e7223 */ /* 0x180fe2000001080c */
[-C--:B------:R-:W-:Y:S01]  /*53f0*/  FMUL.FTZ R11, R11, R0.reuse ;  /* 0x000000000b0b7220 */ /* 0x080fe20000410000 */
[-CC-:B------:R-:W-:Y:S01]  /*5400*/  FFMA.FTZ R57, R157, R0.reuse, -R12.reuse ;  /* 0x000000009d397223 */ /* 0x180fe2000001080c */
[-C--:B------:R-:W-:Y:S01]  /*5410*/  FFMA.FTZ R16, R159, R0.reuse, -R12 ;  /* 0x000000009f107223 */ /* 0x080fe2000001080c */
[----:B------:R-:W-:Y:S01]  /*5420*/  FADD.FTZ R47, -R47, R10 ;  /* 0x0000000a2f2f7221 */ /* 0x000fe20000010100 */
[-CC-:B------:R-:W-:Y:S01]  /*5430*/  FFMA.FTZ R31, R31, R0.reuse, -R12.reuse ;  /* 0x000000001f1f7223 */ /* 0x180fe2000001080c */
[----:B------:R-:W-:Y:S01]  /*5440*/  MUFU.EX2 R14, R14 ;  /* 0x0000000e000e7308 */ /* 0x000fe20000000800 */
[-CC-:B------:R-:W-:Y:S01]  /*5450*/  FFMA.FTZ R18, R163, R0.reuse, -R12.reuse ;  /* 0x00000000a3127223 */ /* 0x180fe2000001080c */
[-C--:B------:R-:W-:Y:S01]  /*5460*/  FMUL.FTZ R10, R47, R0.reuse ;  /* 0x000000002f0a7220 */ /* 0x080fe20000410000 */
        /* <DEDUP_REMOVED lines=22> */
[----:B0-----:R-:W-:Y:S01]  /*55d0*/  FFMA.FTZ R47, R10, R4, R15 ;  /* 0x000000040a2f7223 */ /* 0x001fe2000001000f */
[-CC-:B------:R-:W-:Y:S01]  /*55e0*/  FFMA.FTZ R79, R79, R0.reuse, -R12.reuse ;  /* 0x000000004f4f7223 */ /* 0x180fe2000001080c */
[-CC-:B------:R-:W-:Y:S01]  /*55f0*/  FFMA.FTZ R185, R185, R0.reuse, -R12.reuse ;  /* 0x00000000b9b97223 */ /* 0x180fe2000001080c */
[-CC-:B------:R-:W-:Y:S01]  /*5600*/  FFMA.FTZ R83, R83, R0.reuse, -R12.reuse ;  /* 0x0000000053537223 */ /* 0x180fe2000001080c */
[----:B------:R-:W-:-:S03]  /*5610*/  FFMA.FTZ R187, R187, R0, -R12 ;  /* 0x00000000bbbb7223 */ /* 0x000fc6000001080c */
[----:B------:R-:W0:Y:S01]  /*5620*/  MUFU.EX2 R16, R16 ;  /* 0x0000001000107308 */ /* 0x000e220000000800 */
[----:B-1----:R-:W-:Y:S01]  /*5630*/  FFMA.FTZ R4, R11, R5, R14 ;  /* 0x000000050b047223 */ /* 0x002fe2000001000e */
[----:B------:R-:W-:Y:S01]  /*5640*/  FADD.FTZ R5, R180, R47 ;  /* 0x0000002fb4057221 */ /* 0x000fe20000010000 */
[----:B------:R-:W-:-:S05]  /*5650*/  FFMA.FTZ R47, R63, R0, -R12 ;  /* 0x000000003f2f7223 */ /* 0x000fca000001080c */
        /* <DEDUP_REMOVED lines=19> */
[-CC-:B------:R-:W-:Y:S01]  /*5790*/  FFMA.FTZ R34, R67, R0.reuse, -R12.reuse ;  /* 0x0000000043227223 */ /* 0x180fe2000001080c */
[----:B------:R-:W-:-:S04]  /*57a0*/  FFMA.FTZ R12, R87, R0, -R12 ;  /* 0x00000000570c7223 */ /* 0x000fc8000001080c */
[----:B------:R-:W0:Y:S01]  /*57b0*/  MUFU.EX2 R22, R22 ;  /* 0x0000001600167308 */ /* 0x000e220000000800 */
[----:B-1----:R-:W-:-:S07]  /*57c0*/  FADD.FTZ R36, R20, R51 ;  /* 0x0000003314247221 */ /* 0x002fce0000010000 */
[----:B------:R-:W1:Y:S01]  /*57d0*/  MUFU.EX2 R65, R65 ;  /* 0x0000004100417308 */ /* 0x000e620000000800 */
[----:B--2---:R-:W-:-:S07]  /*57e0*/  FADD.FTZ R51, R39, R36 ;  /* 0x0000002427337221 */ /* 0x004fce0000010000 */
[----:B------:R-:W2:Y:S01]  /*57f0*/  MUFU.EX2 R175, R175 ;  /* 0x000000af00af7308 */ /* 0x000ea20000000800 */
[----:B0-----:R-:W-:Y:S01]  /*5800*/  FADD.FTZ R36, R22, R51 ;  /* 0x0000003316247221 */ /* 0x001fe20000010000 */
[----:B------:R-:W-:-:S06]  /*5810*/  FADD.FTZ R51, R43, R4 ;  /* 0x000000042b337221 */ /* 0x000fcc0000010000 */
[----:B------:R-:W0:Y:S01]  /*5820*/  MUFU.EX2 R24, R24 ;  /* 0x0000001800187308 */ /* 0x000e220000000800 */
[----:B-1----:R-:W-:-:S07]  /*5830*/  FADD.FTZ R36, R65, R36 ;  /* 0x0000002441247221 */ /* 0x002fce0000010000 */
        /* <DEDUP_REMOVED lines=20> */
[----:B------:R-:W-:-:S06]  /*5980*/  FADD.FTZ R4, R166, R51 ;  /* 0x00000033a6047221 */ /* 0x000fcc0000010000 */
        /* <DEDUP_REMOVED lines=53> */
.L_x_8903:
[----:B------:R-:W-:Y:S01]  /*5ce0*/  UISETP.GT.AND UP0, UPT, UR53, UR51, UPT ;  /* 0x000000333500728c */ /* 0x000fe2000bf04270 */
[-C--:B------:R-:W-:Y:S01]  /*5cf0*/  FMUL.FTZ R88, R88, R10.reuse ;  /* 0x0000000a58587220 */ /* 0x080fe20000410000 */
[----:B------:R-:W-:Y:S01]  /*5d00*/  ULEA UR4, UR52, UR41, 0x3 ;  /* 0x0000002934047291 */ /* 0x000fe2000f8e183f */
[-C--:B------:R-:W-:Y:S01]  /*5d10*/  FMUL.FTZ R89, R89, R10.reuse ;  /* 0x0000000a59597220 */ /* 0x080fe20000410000 */
[----:B------:R-:W-:Y:S01]  /*5d20*/  UIADD3 UR5, UR53, -0x1, URZ ;  /* 0xffffffff35057890 */ /* 0x000fe2000fffe03f */
[-C--:B------:R-:W-:Y:S01]  /*5d30*/  FMUL.FTZ R92, R92, R10.reuse ;  /* 0x0000000a5c5c7220 */ /* 0x080fe20000410000 */
[----:B------:R-:W-:Y:S01]  /*5d40*/  UIADD3 UR4, UR4, 0x28860, URZ ;  /* 0x0002886004047890 */ /* 0x000fe2000fffe03f */
[----:B------:R-:W-:Y:S01]  /*5d50*/  PLOP3.LUT P1, PT, PT, PT, UP0, 0x80, 0x0 ;  /* 0x000000000000781c */ /* 0x000fe20003f2f008 */
[----:B------:R-:W-:Y:S01]  /*5d60*/  UMOV UR54, UR47 ;  /* 0x0000002f00367c82 */ /* 0x000fe20008000000 */
[----:B------:R-:W-:Y:S01]  /*5d70*/  UMOV UR52, UR48 ;  /* 0x0000003000347c82 */ /* 0x000fe20008000000 */
[----:B------:R-:W-:Y:S01]  /*5d80*/  UPRMT UR4, UR43, 0x654, UR4 ;  /* 0x000006542b047896 */ /* 0x000fe20008000004 */
[-C--:B------:R-:W-:Y:S01]  /*5d90*/  FMUL.FTZ R93, R93, R10.reuse ;  /* 0x0000000a5d5d7220 */ /* 0x080fe20000410000 */
[----:B------:R-:W-:Y:S01]  /*5da0*/  UMOV UR53, UR5 ;  /* 0x0000000500357c82 */ /* 0x000fe20008000000 */
        /* <DEDUP_REMOVED lines=96> */
[----:B------:R-:W-:-:S05]  /*63b0*/  UMOV UR53, UR5 ;  /* 0x0000000500357c82 */ /* 0x000fca0008000000 */
.L_x_8893:
[----:B------:R-:W-:-:S06]  /*63c0*/  UISETP.GE.AND UP0, UPT, UR53, UR39, UPT ;  /* 0x000000273500728c */ /* 0x000fcc000bf06270 */
[----:B------:R-:W-:-:S13]  /*63d0*/  PLOP3.LUT P1, PT, PT, PT, UP0, 0x80, 0x0 ;  /* 0x000000000000781c */ /* 0x000fda0003f2f008 */
[----:B------:R-:W-:Y:S05]  /*63e0*/  @!P1 BRA `(.L_x_8905) ;  /* 0x0000002000109947 */ /* 0x000fea0003800000 */
[C---:B------:R-:W-:Y:S01]  /*63f0*/  VIADD R3, R2.reuse, 0x8 ;  /* 0x0000000802037836 */ /* 0x040fe20000000000 */
[----:B------:R-:W-:Y:S01]  /*6400*/  MOV R6, R7 ;  /* 0x0000000700067202 */ /* 0x000fe20000000f00 */
[----:B------:R-:W-:Y:S01]  /*6410*/  IMAD.MOV.U32 R10, RZ, RZ, R13 ;  /* 0x000000ffff0a7224 */ /* 0x000fe200078e000d */
[----:B------:R-:W-:Y:S01]  /*6420*/  IADD3 R2, -R2, 0xb, RZ ;  /* 0x0000000b02027810 */ /* 0x000fe20007ffe1ff */
[----:B------:R-:W-:Y:S01]  /*6430*/  UMOV UR42, UR47 ;  /* 0x0000002f002a7c82 */ /* 0x000fe20008000000 */
[----:B------:R-:W-:-:S05]  /*6440*/  UMOV UR38, UR48 ;  /* 0x0000003000267c82 */ /* 0x000fca0008000000 */
.L_x_8916:
        /* <DEDUP_REMOVED lines=9> */
.L_x_8907:
[----:B------:R-:W-:Y:S01]  /*64e0*/  ULEA UR4, UR48, UR41, 0x3 ;  /* 0x0000002930047291 */ /* 0x000fe2000f8e183f */
[----:B------:R-:W-:-:S05]  /*64f0*/  IMAD.U32 R0, RZ, RZ, UR47 ;  /* 0x0000002fff007e24 */ /* 0x000fca000f8e00ff */
[----:B------:R-:W-:-:S04]  /*6500*/  SHF.L.U32 R0, R0, 0x1f, RZ ;  /* 0x0000001f00007819 */ /* 0x000fc800000006ff */
[----:B------:R0:W1:Y:S01]  /*6510*/  SYNCS.PHASECHK.TRANS64.TRYWAIT P1, [UR4+0x28830], R0 ;  /* 0x02883000ff0075a7 */ /* 0x0000620008020144 */
[----:B------:R-:W-:Y:S05]  /*6520*/  @!P0 BRA `(.L_x_8908) ;  /* 0x0000000000048947 */ /* 0x000fea0003800000 */
[----:B------:R-:W-:Y:S01]  /*6530*/  BPT.TRAP 0x1 ;  /* 0x000000040000795c */ /* 0x000fe20000300000 */
.L_x_8908:
[----:B-1----:R-:W-:Y:S05]  /*6540*/  @P1 BRA `(.L_x_8906) ;  /* 0x0000000000081947 */ /* 0x002fea0003800000 */
[----:B------:R-:W1:Y:S02]  /*6550*/  SYNCS.PHASECHK.TRANS64.TRYWAIT P1, [UR4+0x28830], R0 ;  /* 0x02883000ff0075a7 */ /* 0x000e640008020144 */
[----:B-1----:R-:W-:Y:S05]  /*6560*/  @!P1 BRA `(.L_x_8909) ;  /* 0x0000007c00cc9947 */ /* 0x002fea0003800000 */
.L_x_8906:
        /* <DEDUP_REMOVED lines=46> */
.L_x_8911:
[----:B------:R-:W-:Y:S01]  /*6850*/  ULEA UR4, UR38, UR41, 0x3 ;  /* 0x0000002926047291 */ /* 0x000fe2000f8e183f */
[----:B01----:R-:W-:-:S05]  /*6860*/  IMAD.U32 R0, RZ, RZ, UR42 ;  /* 0x0000002aff007e24 */ /* 0x003fca000f8e00ff */
[----:B------:R-:W-:-:S04]  /*6870*/  SHF.L.U32 R0, R0, 0x1f, RZ ;  /* 0x0000001f00007819 */ /* 0x000fc800000006ff */
[----:B------:R0:W1:Y:S01]  /*6880*/  SYNCS.PHASECHK.TRANS64.TRYWAIT P1, [UR4+0x28850], R0 ;  /* 0x02885000ff0075a7 */ /* 0x0000620008020144 */
[----:B------:R-:W-:Y:S05]  /*6890*/  @!P0 BRA `(.L_x_8912) ;  /* 0x0000000000048947 */ /* 0x000fea0003800000 */
[----:B------:R-:W-:Y:S01]  /*68a0*/  BPT.TRAP 0x1 ;  /* 0x000000040000795c */ /* 0x000fe20000300000 */
.L_x_8912:
[----:B-1----:R-:W-:Y:S05]  /*68b0*/  @P1 BRA `(.L_x_8910) ;  /* 0x0000000000081947 */ /* 0x002fea0003800000 */
[----:B------:R-:W1:Y:S02]  /*68c0*/  SYNCS.PHASECHK.TRANS64.TRYWAIT P1, [UR4+0x28850], R0 ;  /* 0x02885000ff0075a7 */ /* 0x000e640008020144 */
[----:B-1----:R-:W-:Y:S05]  /*68d0*/  @!P1 BRA `(.L_x_8913) ;  /* 0x0000007c00089947 */ /* 0x002fea0003800000 */
.L_x_8910:
        /* <DEDUP_REMOVED lines=49> */
.L_x_8914:
[----:B01----:R-:W-:Y:S01]  /*6bf0*/  FMNMX.FTZ R0, R24, R6, !PT ;  /* 0x0000000618007209 */ /* 0x003fe20007810000 */
        /* <DEDUP_REMOVED lines=73> */
[----:B------:R-:W3:Y:S01]  /*7090*/  SHFL.BFLY PT, R16, R15, 0x1, 0x1f ;  /* 0x0c201f000f107f89 */ /* 0x000ee200000e0000 */
[----:B-1----:R-:W-:-:S02]  /*70a0*/  FMNMX.FTZ R7, R14, R7, !PT ;  /* 0x000000070e077209 */ /* 0x002fc40007810000 */
[----:B---3--:R-:W-:-:S03]  /*70b0*/  FMNMX.FTZ R13, R15, R16, !PT ;  /* 0x000000100f0d7209 */ /* 0x008fc60007810000 */
[C---:B------:R-:W-:Y:S01]  /*70c0*/  FADD.FTZ R17, -R7.reuse, R6 ;  /* 0x0000000607117221 */ /* 0x040fe20000010100 */
[----:B0-----:R-:W-:-:S03]  /*70d0*/  FMUL.FTZ R153, R7, R0 ;  /* 0x0000000007997220 */ /* 0x001fc60000410000 */
[-C--:B------:R-:W-:Y:S01]  /*70e0*/  FMUL.FTZ R17, R17, R0.reuse ;  /* 0x0000000011117220 */ /* 0x080fe20000410000 */
[-CC-:B------:R-:W-:Y:S01]  /*70f0*/  FFMA.FTZ R29, R29, R0.reuse, -R153.reuse ;  /* 0x000000001d1d7223 */ /* 0x180fe20000010899 */
        /* <DEDUP_REMOVED lines=19> */
[-CC-:B0-----:R-:W-:Y:S01]  /*7230*/  FFMA.FTZ R29, R49, R0.reuse, -R153.reuse ;  /* 0x00000000311d7223 */ /* 0x181fe20000010899 */
[-CC-:B------:R-:W-:Y:S01]  /*7240*/  FFMA.FTZ R49, R69, R0.reuse, -R153.reuse ;  /* 0x0000000045317223 */ /* 0x180fe20000010899 */
[-C--:B------:R-:W-:Y:S01]  /*7250*/  FMUL.FTZ R69, R13, R0.reuse ;  /* 0x000000000d457220 */ /* 0x080fe20000410000 */
[-CC-:B------:R-:W-:Y:S01]  /*7260*/  FFMA.FTZ R164, R56, R0.reuse, -R153.reuse ;  /* 0x0000000038a47223 */ /* 0x180fe20000010899 */
[-CC-:B------:R-:W-:Y:S01]  /*7270*/  FFMA.FTZ R37, R57, R0.reuse, -R153.reuse ;  /* 0x0000000039257223 */ /* 0x180fe20000010899 */
[-C--:B------:R-:W-:Y:S01]  /*7280*/  FFMA.FTZ R166, R60, R0.reuse, -R153 ;  /* 0x000000003ca67223 */ /* 0x080fe20000010899 */
        /* <DEDUP_REMOVED lines=10> */
[----:B------:R-:W0:Y:S01]  /*7330*/  MUFU.EX2 R181, R181 ;  /* 0x000000b500b57308 */ /* 0x000e220000000800 */
[----:B-1----:R-:W-:Y:S01]  /*7340*/  FFMA.FTZ R4, R11, R4, R180 ;  /* 0x000000040b047223 */ /* 0x002fe200000100b4 */
        /* <DEDUP_REMOVED lines=10> */
[-C--:B------:R-:W-:Y:S01]  /*73f0*/  FFMA.FTZ R167, R62, R0.reuse, -R69 ;  /* 0x000000003ea77223 */ /* 0x080fe20000010845 */
[-C--:B------:R-:W-:Y:S01]  /*7400*/  FFMA.FTZ R41, R61, R0.reuse, -R153 ;  /* 0x000000003d297223 */ /* 0x080fe20000010899 */
[-C--:B------:R-:W-:Y:S01]  /*7410*/  FFMA.FTZ R28, R63, R0.reuse, -R69 ;  /* 0x000000003f1c7223 */ /* 0x080fe20000010845 */
[-C--:B------:R-:W-:Y:S01]  /*7420*/  FFMA.FTZ R160, R64, R0.reuse, -R153 ;  /* 0x0000000040a07223 */ /* 0x080fe20000010899 */
[----:B------:R-:W3:Y:S01]  /*7430*/  MUFU.EX2 R10, R10 ;  /* 0x0000000a000a7308 */ /* 0x000ee20000000800 */
[----:B0-----:R-:W-:Y:S01]  /*7440*/  FFMA.FTZ R5, R6, R5, R181 ;  /* 0x0000000506057223 */ /* 0x001fe200000100b5 */
[-C--:B------:R-:W-:Y:S01]  /*7450*/  FFMA.FTZ R161, R66, R0.reuse, -R69 ;  /* 0x0000000042a17223 */ /* 0x080fe20000010845 */
[-CC-:B------:R-:W-:Y:S01]  /*7460*/  FFMA.FTZ R45, R65, R0.reuse, -R153.reuse ;  /* 0x00000000412d7223 */ /* 0x180fe20000010899 */
[-C--:B------:R-:W-:Y:S01]  /*7470*/  FFMA.FTZ R162, R68, R0.reuse, -R153 ;  /* 0x0000000044a27223 */ /* 0x080fe20000010899 */
[-CC-:B------:R-:W-:Y:S01]  /*7480*/  FFMA.FTZ R70, R70, R0.reuse, -R69.reuse ;  /* 0x0000000046467223 */ /* 0x180fe20000010845 */
        /* <DEDUP_REMOVED lines=8> */
[-C--:B------:R-:W-:Y:S01]  /*7510*/  FFMA.FTZ R78, R78, R0.reuse, -R69 ;  /* 0x000000004e4e7223 */ /* 0x080fe20000010845 */
[-C--:B------:R-:W-:Y:S01]  /*7520*/  FFMA.FTZ R57, R77, R0.reuse, -R153 ;  /* 0x000000004d397223 */ /* 0x080fe20000010899 */
[----:B------:R-:W1:Y:S01]  /*7530*/  MUFU.EX2 R183, R183 ;  /* 0x000000b700b77308 */ /* 0x000e620000000800 */
[----:B---3--:R-:W-:Y:S01]  /*7540*/  FADD.FTZ R4, R10, R5 ;  /* 0x000000050a047221 */ /* 0x008fe20000010000 */
[-C--:B------:R-:W-:Y:S01]  /*7550*/  FFMA.FTZ R79, R79, R0.reuse, -R69 ;  /* 0x000000004f4f7223 */ /* 0x080fe20000010845 */
[-C--:B------:R-:W-:Y:S01]  /*7560*/  FFMA.FTZ R156, R80, R0.reuse, -R153 ;  /* 0x00000000509c7223 */ /* 0x080fe20000010899 */
[-C--:B------:R-:W-:Y:S01]  /*7570*/  FFMA.FTZ R82, R82, R0.reuse, -R69 ;  /* 0x0000000052527223 */ /* 0x080fe20000010845 */
[-C--:B------:R-:W-:Y:S01]  /*7580*/  FFMA.FTZ R61, R81, R0.reuse, -R153 ;  /* 0x00000000513d7223 */ /* 0x080fe20000010899 */
[-C--:B------:R-:W-:Y:S01]  /*7590*/  FFMA.FTZ R83, R83, R0.reuse, -R69 ;  /* 0x0000000053537223 */ /* 0x080fe20000010845 */
[-C--:B------:R-:W-:Y:S01]  /*75a0*/  FFMA.FTZ R158, R84, R0.reuse, -R153 ;  /* 0x00000000549e7223 */ /* 0x080fe20000010899 */
[----:B------:R-:W3:Y:S01]  /*75b0*/  MUFU.EX2 R12, R12 ;  /* 0x0000000c000c7308 */ /* 0x000ee20000000800 */
[----:B0-----:R-:W-:Y:S01]  /*75c0*/  FADD.FTZ R30, R182, R27 ;  /* 0x0000001bb61e7221 */ /* 0x001fe20000010000 */
[-C--:B------:R-:W-:Y:S01]  /*75d0*/  FFMA.FTZ R86, R86, R0.reuse, -R69 ;  /* 0x0000000056567223 */ /* 0x080fe20000010845 */
[----:B------:R-:W-:-:S02]  /*75e0*/  FFMA.FTZ R65, R85, R0, -R153 ;  /* 0x0000000055417223 */ /* 0x000fc40000010899 */
[----:B------:R-:W-:-:S03]  /*75f0*/  FADD.FTZ R27, R17, R30 ;  /* 0x0000001e111b7221 */ /* 0x000fc60000010000 */
        /* <DEDUP_REMOVED lines=9> */
[----:B---3--:R-:W-:Y:S01]  /*7690*/  FADD.FTZ R27, R19, R30 ;  /* 0x0000001e131b7221 */ /* 0x008fe20000010000 */
[-CC-:B------:R-:W-:Y:S01]  /*76a0*/  FFMA.FTZ R30, R67, R0.reuse, -R69.reuse ;  /* 0x00000000431e7223 */ /* 0x180fe20000010845 */
[----:B------:R-:W-:-:S05]  /*76b0*/  FFMA.FTZ R69, R87, R0, -R69 ;  /* 0x0000000057457223 */ /* 0x000fca0000010845 */
        /* <DEDUP_REMOVED lines=102> */
[----:B0-----:R-:W-:-:S03]  /*7d20*/  FADD.FTZ R4, R65, R4 ;  /* 0x0000000441047221 */ /* 0x001fc60000010000 */
[----:B-1----:R-:W-:Y:S01]  /*7d30*/  FADD.FTZ R5, R69, R5 ;  /* 0x0000000545057221 */ /* 0x002fe20000010000 */
[----:B------:R-:W-:Y:S06]  /*7d40*/  @!P0 BRA `(.L_x_8915) ;  /* 0x0000000000048947 */ /* 0x000fec0003800000 */
[----:B------:R-:W-:Y:S01]  /*7d50*/  BPT.TRAP 0x1 ;  /* 0x000000040000795c */ /* 0x000fe20000300000 */
.L_x_8915:
[----:B------:R-:W-:Y:S01]  /*7d60*/  UISETP.GT.AND UP0, UPT, UR53, UR39, UPT ;  /* 0x000000273500728c */ /* 0x000fe2000bf04270 */
[----:B------:R-:W-:Y:S01]  /*7d70*/  F2FP.F16.F32.PACK_AB R181, R10, R181 ;  /* 0x000000b50ab5723e */ /* 0x000fe200000000ff */
        /* <DEDUP_REMOVED lines=103> */
[----:B------:R-:W-:Y:S01]  /*83f0*/  FMUL.FTZ R149, R149, R11 ;  /* 0x0000000b95957220 */ /* 0x000fe20000410000 */
[----:B------:R-:W-:-:S02]  /*8400*/  IMAD.MOV.U32 R10, RZ, RZ, R13 ;  /* 0x000000ffff0a7224 */ /* 0x000fc400078e000d */
[----:B------:R-:W-:Y:S01]  /*8410*/  IMAD.MOV.U32 R6, RZ, RZ, R7 ;  /* 0x000000ffff067224 */ /* 0x000fe200078e0007 */
[----:B------:R-:W-:Y:S06]  /*8420*/  @P1 BRA `(.L_x_8916) ;  /* 0xffffffe000081947 */ /* 0x000fec000383ffff */
.L_x_8905:
[----:B------:R-:W-:Y:S06]  /*8430*/  BAR.ARV 0x8, 0x180 ;  /* 0x0206000000007b1d */ /* 0x000fec0000002000 */
[----:B------:R-:W-:Y:S05]  /*8440*/  @!P0 BRA `(.L_x_8917) ;  /* 0x0000000000048947 */ /* 0x000fea0003800000 */
[----:B------:R-:W-:Y:S01]  /*8450*/  BPT.TRAP 0x1 ;  /* 0x000000040000795c */ /* 0x000fe20000300000 */
.L_x_8917:
[----:B------:R-:W-:Y:S01]  /*8460*/  ULEA UR5, UR48, UR41, 0x3 ;  /* 0x0000002930057291 */ /* 0x000fe2000f8e183f */
[----:B--2---:R-:W-:-:S04]  /*8470*/  MOV R2, UR47 ;  /* 0x0000002f00027c02 */ /* 0x004fc80008000f00 */
[----:B------:R-:W-:-:S04]  /*8480*/  SHF.L.U32 R2, R2, 0x1f, RZ ;  /* 0x0000001f02027819 */ /* 0x000fc800000006ff */
[----:B------:R0:W1:Y:S01]  /*8490*/  SYNCS.PHASECHK.TRANS64.TRYWAIT P1, [UR5+0x28850], R2 ;  /* 0x02885002ff0075a7 */ /* 0x0000620008020145 */
[----:B------:R-:W-:Y:S05]  /*84a0*/  @!P0 BRA `(.L_x_8918) ;  /* 0x0000000000048947 */ /* 0x000fea0003800000 */
[----:B------:R-:W-:Y:S01]  /*84b0*/  BPT.TRAP 0x1 ;  /* 0x000000040000795c */ /* 0x000fe20000300000 */
.L_x_8918:
[----:B-1----:R-:W-:Y:S05]  /*84c0*/  @P1 BRA `(.L_x_8919) ;  /* 0x0000000000081947 */ /* 0x002fea0003800000 */
[----:B------:R-:W1:Y:S02]  /*84d0*/  SYNCS.PHASECHK.TRANS64.TRYWAIT P1, [UR5+0x28850], R2 ;  /* 0x02885002ff0075a7 */ /* 0x000e640008020145 */
[----:B-1----:R-:W-:Y:S05]  /*84e0*/  @!P1 BRA `(.L_x_8920) ;  /* 0x00000060001c9947 */ /* 0x002fea0003800000 */
.L_x_8919:
[----:B------:R-:W-:Y:S01]  /*84f0*/  UIADD3 UR41, UR41, 0x400, URZ ;  /* 0x0000040029297890 */ /* 0x000fe2000fffe03f */
[----:B------:R-:W-:Y:S01]  /*8500*/  WARPGROUP.ARRIVE ;  /* 0x00000000000079c5 */ /* 0x000fe20000000000 */
[----:B------:R-:W-:Y:S01]  /*8510*/  UMOV UR7, 0x40000040 ;  /* 0x4000004000077882 */ /* 0x000fe20000000000 */
[----:B-1----:R-:W1:Y:S01]  /*8520*/  SHFL.BFLY PT, R3, R4, 0x2, 0x1f ;  /* 0x0c401f0004037f89 */ /* 0x002e6200000e0000 */
[----:B------:R-:W-:Y:S01]  /*8530*/  USHF.R.U32.HI UR41, URZ, 0x4, UR41 ;  /* 0x000000043f297899 */ /* 0x000fe20008011629 */
[----:B------:R-:W-:Y:S02]  /*8540*/  IMAD.MOV.U32 R8, RZ, RZ, RZ ;  /* 0x000000ffff087224 */ /* 0x000fe400078e00ff */
[----:B0-----:R-:W0:Y:S01]  /*8550*/  SHFL.BFLY PT, R2, R5, 0x2, 0x1f ;  /* 0x0c401f0005027f89 */ /* 0x001e2200000e0000 */
[----:B------:R-:W-:-:S04]  /*8560*/  ULOP3.LUT UR41, UR41, 0x3fff, URZ, 0xc0, !UPT ;  /* 0x00003fff29297892 */ /* 0x000fc8000f8ec03f */
[----:B------:R-:W-:-:S04]  /*8570*/  ULOP3.LUT UR41, UR41, 0x4000000, URZ, 0xfc, !UPT ;  /* 0x0400000029297892 */ /* 0x000fc8000f8efc3f */
[----:B------:R-:W-:-:S04]  /*8580*/  ULEA UR48, UR48, UR41, 0xb ;  /* 0x0000002930307291 */ /* 0x000fc8000f8e583f */
[----:B------:R-:W-:-:S03]  /*8590*/  UIADD3 UR4, UR48, 0x80, URZ ;  /* 0x0000008030047890 */ /* 0x000fc6000fffe03f */
[----:B------:R-:W-:-:S06]  /*85a0*/  UMOV UR6, UR48 ;  /* 0x0000003000067c82 */ /* 0x000fcc0008000000 */
[----:B------:R-:W-:Y:S01]  /*85b0*/  HGMMA.64x128x16.F32 R88, R180, gdesc[UR4].tnspB, R88, gsb0 ;  /* 0x41e00004b4587df0 */ /* 0x000fe20008000858 */
[----:B------:R-:W-:Y:S01]  /*85c0*/  UMOV UR7, 0x40000040 ;  /* 0x4000004000077882 */ /* 0x000fe20000000000 */
[----:B------:R-:W-:Y:S01]  /*85d0*/  UMOV UR6, UR4 ;  /* 0x0000000400067c82 */ /* 0x000fe20008000000 */
[----:B------:R-:W-:Y:S01]  /*85e0*/  UIADD3 UR4, UR48, 0x100, URZ ;  /* 0x0000010030047890 */ /* 0x000fe2000fffe03f */
[----:B-1----:R-:W-:Y:S01]  /*85f0*/  FADD.FTZ R3, R3, R4 ;  /* 0x0000000403037221 */ /* 0x002fe20000010000 */
[----:B------:R-:W-:Y:S02]  /*8600*/  IMAD.MOV.U32 R4, RZ, RZ, -0x800000 ;  /* 0xff800000ff047424 */ /* 0x000fe400078e00ff */
[----:B0-----:R-:W-:Y:S02]  /*8610*/  FADD.FTZ R6, R2, R5 ;  /* 0x0000000502067221 */ /* 0x001fe40000010000 */
[----:B------:R-:W0:Y:S04]  /*8620*/  SHFL.BFLY PT, R2, R3, 0x1, 0x1f ;  /* 0x0c201f0003027f89 */ /* 0x000e2800000e0000 */
[----:B------:R-:W1:Y:S01]  /*8630*/  SHFL.BFLY PT, R9, R6, 0x1, 0x1f ;  /* 0x0c201f0006097f89 */ /* 0x000e6200000e0000 */
[----:B0-----:R-:W-:Y:S01]  /*8640*/  FADD.FTZ R10, R3, R2 ;  /* 0x00000002030a7221 */ /* 0x001fe20000010000 */
[----:B------:R-:W-:-:S02]  /*8650*/  IMAD.MOV.U32 R2, RZ, RZ, RZ ;  /* 0x000000ffff027224 */ /* 0x000fc400078e00ff */
        /* <DEDUP_REMOVED lines=55> */
.L_x_8921:
        /* <DEDUP_REMOVED lines=68> */
.L_x_8885:
        /* <DEDUP_REMOVED lines=27> */
[----:B------:R-:W-:Y:S02]  /*8fc0*/  LOP3.LUT R5, R5, 0xfffffffc, RZ, 0xc0, !PT ;  /* 0xfffffffc05057812 */ /* 0x000fe400078ec0ff */
[C---:B------:R-:W-:Y:S01]  /*8fd0*/  IADD3 R24, R2.reuse, -R7, RZ ;  /* 0x8000000702187210 */ /* 0x040fe20007ffe0ff */
[----:B------:R-:W3:Y:S01]  /*8fe0*/  @P0 LDC R27, c[0x0][0xbec] ;  /* 0x0002fb00ff1b0b82 */ /* 0x000ee20000000800 */
[----:B------:R-:W-:Y:S01]  /*8ff0*/  SHF.R.S32.HI R7, RZ, 0x7, R0 ;  /* 0x00000007ff077819 */ /* 0x000fe20000011400 */
[----:B------:R-:W-:Y:S01]  /*9000*/  IMAD.IADD R8, R2, 0x1, -R5 ;  /* 0x0000000102087824 */ /* 0x000fe200078e0a05 */
[----:B------:R-:W-:Y:S01]  /*9010*/  SHF.R.S32.HI R9, RZ, 0x1f, R24 ;  /* 0x0000001fff097819 */ /* 0x000fe20000011418 */
[----:B----4-:R-:W-:Y:S01]  /*9020*/  IMAD R23, R23, R14, UR11 ;  /* 0x0000000b17177e24 */ /* 0x010fe2000f8e020e */
[----:B------:R-:W-:-:S02]  /*9030*/  LEA.HI R0, R0, R7, RZ, 0x1 ;  /* 0x0000000700007211 */ /* 0x000fc400078f08ff */
[----:B------:R-:W-:Y:S01]  /*9040*/  LEA.HI R25, R9, R24, RZ, 0x2 ;  /* 0x0000001809197211 */ /* 0x000fe200078f10ff */
[----:B------:R-:W4:Y:S01]  /*9050*/  @P0 LDC R15, c[0x0][0xbf0] ;  /* 0x0002fc00ff0f0b82 */ /* 0x000f220000000800 */
[----:B------:R-:W-:Y:S01]  /*9060*/  LOP3.LUT R0, R0, 0x3fffffe, RZ, 0xc0, !PT ;  /* 0x03fffffe00007812 */ /* 0x000fe200078ec0ff */
[----:B0-----:R-:W-:Y:S01]  /*9070*/  IMAD R12, R18, UR10, RZ ;  /* 0x0000000a120c7c24 */ /* 0x001fe2000f8e02ff */
[--C-:B------:R-:W-:Y:S02]  /*9080*/  SHF.R.S32.HI R6, RZ, 0x2, R25.reuse ;  /* 0x00000002ff067819 */ /* 0x100fe40000011419 */
[----:B------:R-:W-:Y:S01]  /*9090*/  SHF.R.S32.HI R11, RZ, 0x1f, R25 ;  /* 0x0000001fff0b7819 */ /* 0x000fe20000011419 */
[----:B------:R-:W-:Y:S01]  /*90a0*/  IMAD.IADD R0, R7, 0x1, -R0 ;  /* 0x0000000107007824 */ /* 0x000fe200078e0a00 */
[----:B------:R-:W-:Y:S01]  /*90b0*/  LEA.HI R5, R8, R8, RZ, 0x1 ;  /* 0x0000000808057211 */ /* 0x000fe200078f08ff */
[----:B------:R-:W0:Y:S01]  /*90c0*/  @P0 LDC R16, c[0x0][0xbf0] ;  /* 0x0002fc00ff100b82 */ /* 0x000e220000000800 */
[----:B------:R-:W-:-:S02]  /*90d0*/  LEA.HI R11, R11, R6, RZ, 0x3 ;  /* 0x000000060b0b7211 */ /* 0x000fc400078f18ff */
[----:B------:R-:W-:Y:S02]  /*90e0*/  LEA.HI R9, R9, R24, RZ, 0x5 ;  /* 0x0000001809097211 */ /* 0x000fe400078f28ff */
[----:B------:R-:W-:Y:S02]  /*90f0*/  LOP3.LUT R11, R11, 0xfffffff8, RZ, 0xc0, !PT ;  /* 0xfffffff80b0b7812 */ /* 0x000fe400078ec0ff */
[----:B------:R-:W-:Y:S02]  /*9100*/  LOP3.LUT R7, R5, 0x1ffffffe, RZ, 0xc0, !PT ;  /* 0x1ffffffe05077812 */ /* 0x000fe400078ec0ff */
[----:B------:R-:W-:Y:S01]  /*9110*/  SHF.R.S32.HI R5, RZ, 0x5, R9 ;  /* 0x00000005ff057819 */ /* 0x000fe20000011409 */
[----:B------:R-:W-:Y:S01]  /*9120*/  IMAD.IADD R2, R6, 0x1, -R11 ;  /* 0x0000000106027824 */ /* 0x000fe200078e0a0b */
[----:B------:R-:W-:Y:S01]  /*9130*/  MOV R6, UR4 ;  /* 0x0000000400067c02 */ /* 0x000fe20008000f00 */
[----:B------:R-:W5:Y:S01]  /*9140*/  LDC.64 R10, c[0x0][0xbd8] ;  /* 0x0002f600ff0a7b82 */ /* 0x000f620000000a00 */
[----:B------:R-:W-:Y:S01]  /*9150*/  IMAD.IADD R9, R8, 0x1, -R7 ;  /* 0x0000000108097824 */ /* 0x000fe200078e0a07 */
[----:B------:R-:W-:Y:S01]  /*9160*/  LOP3.LUT R25, R25, 0x7ffffffc, RZ, 0xc0, !PT ;  /* 0x7ffffffc19197812 */ /* 0x000fe200078ec0ff */
[----:B------:R-:W-:-:S02]  /*9170*/  IMAD R5, R5, 0x10, R2 ;  /* 0x0000001005057824 */ /* 0x000fc400078e0202 */
[----:B------:R-:W-:Y:S01]  /*9180*/  IMAD.U32 R7, RZ, RZ, UR5 ;  /* 0x00000005ff077e24 */ /* 0x000fe2000f8e00ff */
[----:B------:R-:W-:Y:S01]  /*9190*/  UIMAD.WIDE.U32 UR4, UR37, UR8, URZ ;  /* 0x00000008250472a5 */ /* 0x000fe2000f8e003f */
[----:B------:R-:W-:Y:S01]  /*91a0*/  IMAD.U32 R7, RZ, RZ, UR6 ;  /* 0x00000006ff077e24 */ /* 0x000fe2000f8e00ff */
[----:B------:R-:W-:Y:S01]  /*91b0*/  UIMAD UR6, UR37, UR9, UR7 ;  /* 0x00000009250672a4 */ /* 0x000fe2000f8e0207 */
[----:B------:R-:W-:Y:S02]  /*91c0*/  IMAD R0, R0, 0x40, R5 ;  /* 0x0000004000007824 */ /* 0x000fe400078e0205 */
[----:B------:R-:W-:Y:S01]  /*91d0*/  ULDC.64 UR8, c[0x0][0xb28] ;  /* 0x0002ca0000087ab9 */ /* 0x000fe20000000a00 */
[----:B------:R-:W-:Y:S01]  /*91e0*/  UIADD3 UR6, UR5, UR6, URZ ;  /* 0x0000000605067290 */ /* 0x000fe2000fffe03f */
[----:B------:R-:W-:Y:S02]  /*91f0*/  IMAD R2, R9, 0x8, R0 ;  /* 0x0000000809027824 */ /* 0x000fe400078e0200 */
[----:B------:R-:W-:-:S02]  /*9200*/  IMAD.U32 R9, RZ, RZ, UR5 ;  /* 0x00000005ff097e24 */ /* 0x000fc4000f8e00ff */
[----:B--2---:R-:W-:Y:S02]  /*9210*/  IMAD R2, R21, 0x80, R2 ;  /* 0x0000008015027824 */ /* 0x004fe400078e0202 */
[----:B------:R-:W-:Y:S01]  /*9220*/  IMAD.U32 R9, RZ, RZ, UR6 ;  /* 0x00000006ff097e24 */ /* 0x000fe2000f8e00ff */
[----:B------:R-:W-:Y:S01]  /*9230*/  ULDC.64 UR6, c[0x0][0xb48] ;  /* 0x0002d20000067ab9 */ /* 0x000fe20000000a00 */
[----:B---3--:R-:W-:-:S04]  /*9240*/  @P0 IMAD.HI.U32 R27, R2, R27, RZ ;  /* 0x0000001b021b0227 */ /* 0x008fc800078e00ff */
[C---:B-----5:R-:W-:Y:S02]  /*9250*/  IMAD R8, R10.reuse, UR10, RZ ;  /* 0x0000000a0a087c24 */ /* 0x060fe4000f8e02ff */
[----:B------:R-:W-:-:S04]  /*9260*/  IMAD.WIDE.U32 R6, R10, UR12, R6 ;  /* 0x0000000c0a067c25 */ /* 0x000fc8000f8e0006 */
[----:B------:R-:W-:Y:S01]  /*9270*/  IMAD R11, R11, UR12, R8 ;  /* 0x0000000c0b0b7c24 */ /* 0x000fe2000f8e0208 */
[----:B------:R-:W-:Y:S01]  /*9280*/  MOV R8, UR4 ;  /* 0x0000000400087c02 */ /* 0x000fe20008000f00 */
[----:B-1----:R-:W-:Y:S01]  /*9290*/  @P0 IMAD.HI.U32 R10, R2, R13, RZ ;  /* 0x0000000d020a0227 */ /* 0x002fe200078e00ff */
[----:B------:R-:W-:-:S03]  /*92a0*/  ULDC.64 UR4, c[0x0][0xbe0] ;  /* 0x0002f80000047ab9 */ /* 0x000fc60000000a00 */
[----:B------:R-:W-:Y:S01]  /*92b0*/  IMAD R13, R19, UR12, R12 ;  /* 0x0000000c130d7c24 */ /* 0x000fe2000f8e020c */
[----:B------:R-:W-:Y:S01]  /*92c0*/  SHF.R.S32.HI R12, RZ, 0x1f, R23 ;  /* 0x0000001fff0c7819 */ /* 0x000fe20000011417 */
[----:B------:R-:W-:-:S04]  /*92d0*/  IMAD.WIDE.U32 R8, R18, UR12, R8 ;  /* 0x0000000c12087c25 */ /* 0x000fc8000f8e0008 */
[----:B------:R-:W-:Y:S01]  /*92e0*/  IMAD.IADD R7, R7, 0x1, R11 ;  /* 0x0000000107077824 */ /* 0x000fe200078e020b */
[----:B------:R-:W-:Y:S01]  /*92f0*/  MOV R11, R2 ;  /* 0x00000002000b7202 */ /* 0x000fe20000000f00 */
[----:B------:R-:W-:Y:S01]  /*9300*/  IMAD.IADD R9, R9, 0x1, R13 ;  /* 0x0000000109097824 */ /* 0x000fe200078e020d */
[----:B0-----:R-:W-:Y:S01]  /*9310*/  @P0 SHF.R.U32.HI R11, RZ, R16, R27 ;  /* 0x00000010ff0b0219 */ /* 0x001fe2000001161b */
[----:B------:R-:W-:Y:S01]  /*9320*/  IMAD.MOV.U32 R5, RZ, RZ, R2 ;  /* 0x000000ffff057224 */ /* 0x000fe200078e0002 */
[----:B----4-:R-:W-:Y:S01]  /*9330*/  @P0 SHF.R.U32.HI R5, RZ, R15, R10 ;  /* 0x0000000fff050219 */ /* 0x010fe2000001160a */
[----:B------:R-:W-:Y:S02]  /*9340*/  IMAD R13, R12, UR6, RZ ;  /* 0x000000060c0d7c24 */ /* 0x000fe4000f8e02ff */
[----:B------:R-:W-:-:S04]  /*9350*/  IMAD.WIDE.U32 R6, R23, UR4, R6 ;  /* 0x0000000417067c25 */ /* 0x000fc8000f8e0006 */
        /* <DEDUP_REMOVED lines=13> */
[----:B------:R-:W-:Y:S01]  /*9430*/  IMAD R13, R17, R14, R2 ;  /* 0x0000000e110d7224 */ /* 0x000fe200078e0202 */
[----:B------:R-:W-:Y:S01]  /*9440*/  SHF.R.S32.HI R2, RZ, 0x1f, R5 ;  /* 0x0000001fff027819 */ /* 0x000fe20000011405 */
[----:B------:R-:W-:Y:S02]  /*9450*/  IMAD R10, R10, UR4, RZ ;  /* 0x000000040a0a7c24 */ /* 0x000fe4000f8e02ff */
[----:B------:R-:W-:Y:S02]  /*9460*/  IMAD.IADD R9, R9, 0x1, R15 ;  /* 0x0000000109097824 */ /* 0x000fe400078e020f */
[C---:B------:R-:W-:Y:S01]  /*9470*/  IMAD R15, R11.reuse, UR5, R10 ;  /* 0x000000050b0f7c24 */ /* 0x040fe2000f8e020a */
[----:B------:R-:W0:Y:S01]  /*9480*/  S2UR UR5, SR_CgaCtaId ;  /* 0x00000000000579c3 */ /* 0x000e220000008800 */
[----:B------:R-:W-:Y:S01]  /*9490*/  SHF.R.S32.HI R10, RZ, 0x1f, R13 ;  /* 0x0000001fff0a7819 */ /* 0x000fe2000001140d */
[----:B------:R-:W-:Y:S02]  /*94a0*/  IMAD R2, R2, UR6, RZ ;  /* 0x0000000602027c24 */ /* 0x000fe4000f8e02ff */
[----:B------:R-:W-:Y:S01]  /*94b0*/  IMAD.WIDE.U32 R8, R11, UR4, R8 ;  /* 0x000000040b087c25 */ /* 0x000fe2000f8e0008 */
[----:B------:R-:W-:-:S03]  /*94c0*/  UMOV UR4, 0x400 ;  /* 0x0000040000047882 */ /* 0x000fc60000000000 */
[C---:B------:R-:W-:Y:S02]  /*94d0*/  IMAD R11, R5.reuse, UR7, R2 ;  /* 0x00000007050b7c24 */ /* 0x040fe4000f8e0202 */
[----:B------:R-:W-:Y:S01]  /*94e0*/  IMAD.WIDE.U32 R6, R5, UR6, R6 ;  /* 0x0000000605067c25 */ /* 0x000fe2000f8e0006 */
[----:B------:R-:W-:-:S03]  /*94f0*/  ULDC.64 UR6, c[0x0][0xba8] ;  /* 0x0002ea0000067ab9 */ /* 0x000fc60000000a00 */
[----:B------:R-:W-:Y:S01]  /*9500*/  IMAD.IADD R9, R9, 0x1, R15 ;  /* 0x0000000109097824 */ /* 0x000fe200078e020f */
[----:B------:R-:W-:Y:S01]  /*9510*/  LEA R2, P0, R6, UR6, 0x2 ;  /* 0x0000000606027c11 */ /* 0x000fe2000f8010ff */
[----:B------:R-:W-:Y:S01]  /*9520*/  IMAD R10, R10, UR8, RZ ;  /* 0x000000080a0a7c24 */ /* 0x000fe2000f8e02ff */
[----:B------:R-:W-:Y:S01]  /*9530*/  IADD3 R7, R7, R11, RZ ;  /* 0x0000000b07077210 */ /* 0x000fe20007ffe0ff */
[----:B------:R-:W-:Y:S01]  /*9540*/  IMAD.WIDE.U32 R8, R13, UR8, R8 ;  /* 0x000000080d087c25 */ /* 0x000fe2000f8e0008 */
[----:B------:R-:W-:-:S03]  /*9550*/  ULDC UR6, c[0x0][0xa88] ;  /* 0x0002a20000067ab9 */ /* 0x000fc60000000800 */
[----:B------:R-:W-:Y:S01]  /*9560*/  IMAD R5, R13, UR9, R10 ;  /* 0x000000090d057c24 */ /* 0x000fe2000f8e020a */
[----:B------:R-:W-:Y:S01]  /*9570*/  ULDC.64 UR8, c[0x0][0xb00] ;  /* 0x0002c00000087ab9 */ /* 0x000fe20000000a00 */
[----:B------:R-:W-:Y:S01]  /*9580*/  LEA.HI.X R10, R6, UR7, R7, 0x2, P0 ;  /* 0x00000007060a7c11 */ /* 0x000fe200080f1407 */
[----:B------:R-:W-:Y:S01]  /*9590*/  IMAD R0, R21, 0x80, R0 ;  /* 0x0000008015007824 */ /* 0x000fe200078e0200 */
[----:B------:R-:W-:Y:S01]  /*95a0*/  LEA R20, P1, R8, UR8, 0x2 ;  /* 0x0000000808147c11 */ /* 0x000fe2000f8210ff */
[----:B------:R-:W-:Y:S01]  /*95b0*/  IMAD.IADD R5, R9, 0x1, R5 ;  /* 0x0000000109057824 */ /* 0x000fe200078e0205 */
[----:B------:R-:W-:Y:S01]  /*95c0*/  SHFL.IDX PT, R6, R2, RZ, 0x1c1f ;  /* 0x001c1fff02067589 */ /* 0x000fe200000e0000 */
[----:B0-----:R-:W-:Y:S01]  /*95d0*/  ULEA UR4, UR5, UR4, 0x18 ;  /* 0x0000000405047291 */ /* 0x001fe2000f8ec03f */
[----:B------:R-:W-:Y:S01]  /*95e0*/  IMAD R17, R17, UR6, RZ ;  /* 0x0000000611117c24 */ /* 0x000fe2000f8e02ff */
[----:B------:R-:W-:Y:S01]  /*95f0*/  LOP3.LUT P0, RZ, R24, 0x3, RZ, 0xc0, !PT ;  /* 0x0000000318ff7812 */ /* 0x000fe2000780c0ff */
[----:B------:R-:W0:Y:S01]  /*9600*/  SHFL.IDX PT, R7, R10, RZ, 0x1c1f ;  /* 0x001c1fff0a077589 */ /* 0x000e2200000e0000 */
[----:B------:R-:W-:Y:S01]  /*9610*/  LEA.HI.X R22, R8, UR9, R5, 0x2, P1 ;  /* 0x0000000908167c11 */ /* 0x000fe200088f1405 */
[C---:B------:R-:W-:Y:S01]  /*9620*/  VIADD R16, R0.reuse, 0x8 ;  /* 0x0000000800107836 */ /* 0x040fe20000000000 */
[----:B------:R-:W-:Y:S01]  /*9630*/  UIADD3 UR4, UR4, 0x28820, URZ ;  /* 0x0002882004047890 */ /* 0x000fe2000fffe03f */
[----:B------:R-:W-:Y:S01]  /*9640*/  SHFL.IDX PT, R8, R2, 0x1, 0x1c1f ;  /* 0x003c1f0002087f89 */ /* 0x000fe200000e0000 */
[-C--:B------:R-:W-:Y:S01]  /*9650*/  ISETP.GE.OR P1, PT, R0, R17.reuse, P0 ;  /* 0x000000110000720c */ /* 0x080fe20000726670 */
[----:B------:R-:W-:Y:S01]  /*9660*/  IMAD.IADD R19, R24, 0x1, -R25 ;  /* 0x0000000118137824 */ /* 0x000fe200078e0a19 */
[-C--:B------:R-:W-:Y:S01]  /*9670*/  ISETP.GE.OR P0, PT, R16, R17.reuse, P0 ;  /* 0x000000111000720c */ /* 0x080fe20000706670 */
[----:B------:R-:W1:Y:S01]  /*9680*/  SHFL.IDX PT, R9, R10, 0x1, 0x1c1f ;  /* 0x003c1f000a097f89 */ /* 0x000e6200000e0000 */
[----:B------:R-:W-:Y:S01]  /*9690*/  UPRMT UR4, URZ, 0x654, UR4 ;  /* 0x000006543f047896 */ /* 0x000fe20008000004 */
[----:B------:R-:W-:Y:S01]  /*96a0*/  ISETP.GE.AND P2, PT, R0, R17, PT ;  /* 0x000000110000720c */ /* 0x000fe20003f46270 */
[----:B------:R-:W-:Y:S01]  /*96b0*/  IMAD.SHL.U32 R19, R19, 0x2, RZ ;  /* 0x0000000213137824 */ /* 0x000fe200078e00ff */
[----:B------:R2:W3:Y:S04]  /*96c0*/  SHFL.IDX PT, R14, R20, RZ, 0x1c1f ;  /* 0x001c1fff140e7589 */ /* 0x0004e800000e0000 */
[----:B------:R2:W4:Y:S02]  /*96d0*/  SHFL.IDX PT, R15, R22, RZ, 0x1c1f ;  /* 0x001c1fff160f7589 */ /* 0x00052400000e0000 */
[----:B------:R-:W-:Y:S02]  /*96e0*/  SYNCS.ARRIVE.TRANS64.RED.A1T0 RZ, [UR4], RZ ;  /* 0x000000ffffff79a7 */ /* 0x000fe40008100404 */
[----:B0-----:R2:W-:Y:S04]  /*96f0*/  @!P1 ST.E desc[UR44][R6.64], R3 ;  /* 0x0000000306009985 */ /* 0x0015e8000c10192c */
[----:B-1----:R2:W-:Y:S01]  /*9700*/  @!P0 ST.E desc[UR44][R8.64], R4 ;  /* 0x0000000408008985 */ /* 0x0025e2000c10192c */
[----:B------:R-:W-:Y:S05]  /*9710*/  @P2 BRA `(.L_x_8924) ;  /* 0x0000000400782947 */ /* 0x000fea0003800000 */
[C---:B------:R-:W-:Y:S01]  /*9720*/  IADD3 R0, R19.reuse, 0x8, RZ ;  /* 0x0000000813007810 */ /* 0x040fe20007ffe0ff */
[----:B------:R-:W-:Y:S01]  /*9730*/  ULDC UR4, c[0x0][0xac8] ;  /* 0x0002b20000047ab9 */ /* 0x000fe20000000800 */
[C---:B--2---:R-:W-:Y:S01]  /*9740*/  VIADD R6, R19.reuse, 0x10 ;  /* 0x0000001013067836 */ /* 0x044fe20000000000 */
[C---:B------:R-:W-:Y:S01]  /*9750*/  ISETP.GE.AND P2, PT, R19.reuse, UR4, PT ;  /* 0x0000000413007c0c */ /* 0x040fe2000bf46270 */
[C---:B------:R-:W-:Y:S01]  /*9760*/  VIADD R7, R19.reuse, 0x18 ;  /* 0x0000001813077836 */ /* 0x040fe20000000000 */
        /* <DEDUP_REMOVED lines=11> */
[----:B---34-:R-:W-:Y:S01]  /*9820*/  @!P2 IMAD.WIDE R2, R19, 0x4, R14 ;  /* 0x000000041302a825 */ /* 0x018fe200078e020e */
[----:B------:R-:W-:-:S02]  /*9830*/  ISETP.GE.AND P6, PT, R11, UR4, PT ;  /* 0x000000040b007c0c */ /* 0x000fc4000bfc6270 */
[----:B------:R-:W-:Y:S02]  /*9840*/  @!P3 LEA.HI R0, R0, R0, RZ, 0x1 ;  /* 0x000000000000b211 */ /* 0x000fe400078f08ff */
[----:B------:R0:W-:Y:S01]  /*9850*/  @!P2 ST.E.64 desc[UR44][R2.64], R88 ;  /* 0x000000580200a985 */ /* 0x0001e2000c101b2c */
[----:B------:R-:W-:Y:S02]  /*9860*/  @!P0 LEA.HI R6, R6, R6, RZ, 0x1 ;  /* 0x0000000606068211 */ /* 0x000fe400078f08ff */
[----:B------:R-:W-:Y:S01]  /*9870*/  @!P3 LOP3.LUT R5, R0, 0xfffffffe, RZ, 0xc0, !PT ;  /* 0xfffffffe0005b812 */ /* 0x000fe200078ec0ff */
[----:B------:R-:W-:Y:S01]  /*9880*/  VIADD R0, R19, 0x20 ;  /* 0x0000002013007836 */ /* 0x000fe20000000000 */
[----:B------:R-:W-:Y:S02]  /*9890*/  @!P1 LEA.HI R7, R7, R7, RZ, 0x1 ;  /* 0x0000000707079211 */ /* 0x000fe400078f08ff */
[----:B------:R-:W-:Y:S01]  /*98a0*/  @!P5 LEA.HI R10, R10, R10, RZ, 0x1 ;  /* 0x0000000a0a0ad211 */ /* 0x000fe200078f08ff */
[----:B------:R-:W-:Y:S01]  /*98b0*/  @!P3 IMAD.WIDE R4, R5, 0x4, R14 ;  /* 0x000000040504b825 */ /* 0x000fe200078e020e */
[----:B------:R-:W-:-:S02]  /*98c0*/  ISETP.GE.AND P2, PT, R0, UR4, PT ;  /* 0x0000000400007c0c */ /* 0x000fc4000bf46270 */
[----:B------:R-:W-:Y:S02]  /*98d0*/  @!P5 LOP3.LUT R13, R10, 0xfffffffe, RZ, 0xc0, !PT ;  /* 0xfffffffe0a0dd812 */ /* 0x000fe400078ec0ff */
[----:B------:R1:W-:Y:S01]  /*98e0*/  @!P3 ST.E.64 desc[UR44][R4.64], R92 ;  /* 0x0000005c0400b985 */ /* 0x0003e2000c101b2c */
[----:B------:R-:W-:Y:S02]  /*98f0*/  ISETP.GE.AND P3, PT, R8, UR4, PT ;  /* 0x0000000408007c0c */ /* 0x000fe4000bf66270 */
        /* <DEDUP_REMOVED lines=28> */
[----:B------:R1:W-:Y:S01]  /*9ac0*/  @!P4 ST.E.64 desc[UR44][R4.64], R112 ;  /* 0x000000700400c985 */ /* 0x0003e2000c101b2c */
[C---:B0-----:R-:W-:Y:S02]  /*9ad0*/  IADD3 R6, R19.reuse, 0x68, RZ ;  /* 0x0000006813067810 */ /* 0x041fe40007ffe0ff */
[C---:B------:R-:W-:Y:S01]  /*9ae0*/  VIADD R7, R19.reuse, 0x70 ;  /* 0x0000007013077836 */ /* 0x040fe20000000000 */
[----:B------:R0:W-:Y:S01]  /*9af0*/  @!P5 ST.E.64 desc[UR44][R8.64], R116 ;  /* 0x000000740800d985 */ /* 0x0001e2000c101b2c */
[----:B--2---:R-:W-:Y:S01]  /*9b00*/  VIADD R3, R19, 0x78 ;  /* 0x0000007813037836 */ /* 0x004fe20000000000 */
[----:B------:R-:W-:Y:S02]  /*9b10*/  ISETP.GE.AND P4, PT, R6, UR4, PT ;  /* 0x0000000406007c0c */ /* 0x000fe4000bf86270 */
[----:B------:R2:W-:Y:S01]  /*9b20*/  @!P6 ST.E.64 desc[UR44][R10.64], R120 ;  /* 0x000000780a00e985 */ /* 0x0005e2000c101b2c */
[----:B------:R-:W-:-:S02]  /*9b30*/  ISETP.GE.AND P5, PT, R7, UR4, PT ;  /* 0x0000000407007c0c */ /* 0x000fc4000bfa6270 */
[----:B------:R-:W-:Y:S02]  /*9b40*/  ISETP.GE.AND P6, PT, R3, UR4, PT ;  /* 0x0000000403007c0c */ /* 0x000fe4000bfc6270 */
[----:B------:R-:W-:Y:S02]  /*9b50*/  @!P0 LEA.HI R0, R0, R0, RZ, 0x1 ;  /* 0x0000000000008211 */ /* 0x000fe400078f08ff */
[----:B------:R-:W-:Y:S02]  /*9b60*/  @!P2 LEA.HI R13, R13, R13, RZ, 0x1 ;  /* 0x0000000d0d0da211 */ /* 0x000fe400078f08ff */
[----:B------:R-:W-:Y:S02]  /*9b70*/  @!P3 LEA.HI R18, R18, R18, RZ, 0x1 ;  /* 0x000000121212b211 */ /* 0x000fe400078f08ff */
[----:B------:R-:W-:Y:S02]  /*9b80*/  @!P4 LEA.HI R6, R6, R6, RZ, 0x1 ;  /* 0x000000060606c211 */ /* 0x000fe400078f08ff */
[----:B-1----:R-:W-:-:S02]  /*9b90*/  @!P1 LOP3.LUT R5, R12, 0xfffffffe, RZ, 0xc0, !PT ;  /* 0xfffffffe0c059812 */ /* 0x002fc400078ec0ff */
[----:B------:R-:W-:Y:S02]  /*9ba0*/  @!P5 LEA.HI R2, R7, R7, RZ, 0x1 ;  /* 0x000000070702d211 */ /* 0x000fe400078f08ff */
[----:B------:R-:W-:Y:S02]  /*9bb0*/  @!P6 LEA.HI R4, R3, R3, RZ, 0x1 ;  /* 0x000000030304e211 */ /* 0x000fe400078f08ff */
[----:B------:R-:W-:Y:S02]  /*9bc0*/  @!P0 LOP3.LUT R3, R0, 0xfffffffe, RZ, 0xc0, !PT ;  /* 0xfffffffe00038812 */ /* 0x000fe400078ec0ff */
[----:B------:R-:W-:Y:S02]  /*9bd0*/  @!P2 LOP3.LUT R7, R13, 0xfffffffe, RZ, 0xc0, !PT ;  /* 0xfffffffe0d07a812 */ /* 0x000fe400078ec0ff */
[----:B0-----:R-:W-:Y:S02]  /*9be0*/  @!P3 LOP3.LUT R9, R18, 0xfffffffe, RZ, 0xc0, !PT ;  /* 0xfffffffe1209b812 */ /* 0x001fe400078ec0ff */
[----:B--2---:R-:W-:Y:S01]  /*9bf0*/  @!P4 LOP3.LUT R11, R6, 0xfffffffe, RZ, 0xc0, !PT ;  /* 0xfffffffe060bc812 */ /* 0x004fe200078ec0ff */
        /* <DEDUP_REMOVED lines=16> */
.L_x_8924:
[----:B------:R-:W-:Y:S05]  /*9d00*/  BSYNC B0 ;  /* 0x0000000000007941 */ /* 0x000fea0003800000 */
.L_x_8923:
[----:B------:R-:W-:Y:S01]  /*9d10*/  ISETP.GE.AND P0, PT, R16, R17, PT ;  /* 0x000000111000720c */ /* 0x000fe20003f06270 */
[----:B0-----:R0:W1:Y:S04]  /*9d20*/  SHFL.IDX PT, R13, R22, 0x1, 0x1c1f ;  /* 0x003c1f00160d7f89 */ /* 0x00106800000e0000 */
[----:B------:R0:W0:Y:S08]  /*9d30*/  SHFL.IDX PT, R12, R20, 0x1, 0x1c1f ;  /* 0x003c1f00140c7f89 */ /* 0x00003000000e0000 */
[----:B------:R-:W-:Y:S05]  /*9d40*/  @P0 BRA `(.L_x_8883) ;  /* 0x00000044006c0947 */ /* 0x000fea0003800000 */
[----:B------:R-:W-:Y:S01]  /*9d50*/  ULDC UR4, c[0x0][0xac8] ;  /* 0x0002b20000047ab9 */ /* 0x000fe20000000800 */
[C---:B------:R-:W-:Y:S01]  /*9d60*/  VIADD R0, R19.reuse, 0x8 ;  /* 0x0000000813007836 */ /* 0x040fe20000000000 */
[C---:B------:R-:W-:Y:S01]  /*9d70*/  ISETP.GE.AND P0, PT, R19.reuse, UR4, PT ;  /* 0x0000000413007c0c */ /* 0x040fe2000bf06270 */
[C---:B--2---:R-:W-:Y:S01]  /*9d80*/  VIADD R4, R19.reuse, 0x10 ;  /* 0x0000001013047836 */ /* 0x044fe20000000000 */
[C---:B------:R-:W-:Y:S01]  /*9d90*/  IADD3 R8, R19.reuse, 0x20, RZ ;  /* 0x0000002013087810 */ /* 0x040fe20007ffe0ff */
        /* <DEDUP_REMOVED lines=9> */
[----:B------:R-:W-:Y:S01]  /*9e30*/  ISETP.GE.AND P2, PT, R10, UR4, PT ;  /* 0x000000040a007c0c */ /* 0x000fe2000bf46270 */
[----:B01----:R-:W-:Y:S01]  /*9e40*/  @!P0 IMAD.WIDE R2, R19, 0x4, R12 ;  /* 0x0000000413028825 */ /* 0x003fe200078e020c */
[----:B------:R-:W-:-:S03]  /*9e50*/  ISETP.GE.AND P1, PT, R11, UR4, PT ;  /* 0x000000040b007c0c */ /* 0x000fc6000bf26270 */
[----:B------:R-:W-:Y:S01]  /*9e60*/  @!P5 LEA.HI R0, R0, R0, RZ, 0x1 ;  /* 0x000000000000d211 */ /* 0x000fe200078f08ff */
[----:B------:R0:W-:Y:S01]  /*9e70*/  @!P0 ST.E.64 desc[UR44][R2.64], R90 ;  /* 0x0000005a02008985 */ /* 0x0001e2000c101b2c */
[----:B------:R-:W-:Y:S01]  /*9e80*/  ISETP.GE.AND P0, PT, R6, UR4, PT ;  /* 0x0000000406007c0c */ /* 0x000fe2000bf06270 */
[C---:B------:R-:W-:Y:S01]  /*9e90*/  VIADD R18, R19.reuse, 0x48 ;  /* 0x0000004813127836 */ /* 0x040fe20000000000 */
[----:B------:R-:W-:Y:S01]  /*9ea0*/  @!P6 LEA.HI R4, R4, R4, RZ, 0x1 ;  /* 0x000000040404e211 */ /* 0x000fe200078f08ff */
[----:B------:R-:W-:Y:S01]  /*9eb0*/  VIADD R20, R19, 0x70 ;  /* 0x0000007013147836 */ /* 0x000fe20000000000 */
[----:B------:R-:W-:Y:S02]  /*9ec0*/  @!P5 LOP3.LUT R5, R0, 0xfffffffe, RZ, 0xc0, !PT ;  /* 0xfffffffe0005d812 */ /* 0x000fe400078ec0ff */
[----:B------:R-:W-:Y:S02]  /*9ed0*/  @!P6 LOP3.LUT R7, R4, 0xfffffffe, RZ, 0xc0, !PT ;  /* 0xfffffffe0407e812 */ /* 0x000fe400078ec0ff */
[----:B------:R-:W-:-:S02]  /*9ee0*/  @!P4 LEA.HI R8, R8, R8, RZ, 0x1 ;  /* 0x000000080808c211 */ /* 0x000fc400078f08ff */
[----:B------:R-:W-:Y:S02]  /*9ef0*/  @!P3 LEA.HI R0, R9, R9, RZ, 0x1 ;  /* 0x000000090900b211 */ /* 0x000fe400078f08ff */
[----:B------:R-:W-:Y:S01]  /*9f00*/  @!P2 LEA.HI R10, R10, R10, RZ, 0x1 ;  /* 0x0000000a0a0aa211 */ /* 0x000fe200078f08ff */
[--C-:B0-----:R-:W-:Y:S01]  /*9f10*/  @!P5 IMAD.WIDE R2, R5, 0x4, R12.reuse ;  /* 0x000000040502d825 */ /* 0x101fe200078e020c */
[----:B------:R-:W-:Y:S02]  /*9f20*/  @!P0 LEA.HI R6, R6, R6, RZ, 0x1 ;  /* 0x0000000606068211 */ /* 0x000fe400078f08ff */
[----:B---3--:R-:W-:Y:S01]  /*9f30*/  @!P1 LEA.HI R14, R11, R11, RZ, 0x1 ;  /* 0x0000000b0b0e9211 */ /* 0x008fe200078f08ff */
[----:B------:R-:W-:Y:S01]  /*9f40*/  @!P6 IMAD.WIDE R4, R7, 0x4, R12 ;  /* 0x000000040704e825 */ /* 0x000fe200078e020c */
[----:B------:R-:W-:Y:S01]  /*9f50*/  @!P0 LOP3.LUT R7, R6, 0xfffffffe, RZ, 0xc0, !PT ;  /* 0xfffffffe06078812 */ /* 0x000fe200078ec0ff */
[----:B------:R0:W-:Y:S01]  /*9f60*/  @!P5 ST.E.64 desc[UR44][R2.64], R94 ;  /* 0x0000005e0200d985 */ /* 0x0001e2000c101b2c */
[----:B------:R-:W-:-:S02]  /*9f70*/  @!P4 LOP3.LUT R9, R8, 0xfffffffe, RZ, 0xc0, !PT ;  /* 0xfffffffe0809c812 */ /* 0x000fc400078ec0ff */
[----:B------:R-:W-:Y:S01]  /*9f80*/  @!P3 LOP3.LUT R11, R0, 0xfffffffe, RZ, 0xc0, !PT ;  /* 0xfffffffe000bb812 */ /* 0x000fe200078ec0ff */
[----:B------:R1:W-:Y:S01]  /*9f90*/  @!P6 ST.E.64 desc[UR44][R4.64], R98 ;  /* 0x000000620400e985 */ /* 0x0003e2000c101b2c */
[----:B----4-:R-:W-:Y:S02]  /*9fa0*/  @!P2 LOP3.LUT R15, R10, 0xfffffffe, RZ, 0xc0, !PT ;  /* 0xfffffffe0a0fa812 */ /* 0x010fe400078ec0ff */
[----:B------:R-:W-:Y:S01]  /*9fb0*/  @!P1 LOP3.LUT R17, R14, 0xfffffffe, RZ, 0xc0, !PT ;  /* 0xfffffffe0e119812 */ /* 0x000fe200078ec0ff */
[C---:B------:R-:W-:Y:S01]  /*9fc0*/  VIADD R14, R19.reuse, 0x58 ;  /* 0x00000058130e7836 */ /* 0x040fe20000000000 */
[----:B------:R-:W-:Y:S02]  /*9fd0*/  ISETP.GE.AND P5, PT, R16, UR4, PT ;  /* 0x0000000410007c0c */ /* 0x000fe4000bfa6270 */
[----:B------:R-:W-:Y:S02]  /*9fe0*/  ISETP.GE.AND P6, PT, R18, UR4, PT ;  /* 0x0000000412007c0c */ /* 0x000fe4000bfc6270 */
[----:B------:R-:W-:Y:S01]  /*9ff0*/  IADD3 R0, R19, 0x50, RZ ;  /* 0x0000005013007810 */ /* 0x000fe20007ffe0ff */
        /* <DEDUP_REMOVED lines=53> */
.L_x_8922:
        /* <DEDUP_REMOVED lines=60> */
.L_x_8881:
        /* <DEDUP_REMOVED lines=18> */
.L_x_8925:
[----:B------:R-:W-:Y:S01]  /*a830*/  ULDC UR43, c[0x0][0xc50] ;  /* 0x00031400002b7ab9 */ /* 0x000fe20000000800 */
[----:B------:R-:W-:Y:S01]  /*a840*/  UMOV UR40, UR6 ;  /* 0x0000000600287c82 */ /* 0x000fe20008000000 */
[----:B------:R-:W-:-:S11]  /*a850*/  UISETP.NE.AND UP0, UPT, UR43, 0x1, UPT ;  /* 0x000000012b00788c */ /* 0x000fd6000bf05270 */
[----:B------:R-:W-:Y:S01]  /*a860*/  @UP0 ULDC UR4, c[0x0][0xc54] ;  /* 0x0003150000040ab9 */ /* 0x000fe20000000800 */
[----:B------:R-:W-:Y:S01]  /*a870*/  @UP0 ULDC UR7, c[0x0][0xc58] ;  /* 0x0003160000070ab9 */ /* 0x000fe20000000800 */
[----:B------:R-:W-:-:S04]  /*a880*/  UIMAD.WIDE.U32 UR4, UR6, UR4, URZ ;  /* 0x00000004060472a5 */ /* 0x000fc8000f8e003f */
[----:B------:R-:W-:-:S12]  /*a890*/  @UP0 USHF.R.U32.HI UR40, URZ, UR7, UR5 ;  /* 0x000000073f280299 */ /* 0x000fd80008011605 */
.L_x_8926:
        /* <DEDUP_REMOVED lines=31> */
[----:B------:R-:W-:Y:S02]  /*aa90*/  USHF.R.S32.HI UR5, URZ, 0x1f, UR4 ;  /* 0x0000001f3f057899 */ /* 0x000fe40008011404 */
[----:B------:R-:W-:Y:S02]  /*aaa0*/  USHF.R.S32.HI UR7, URZ, 0x1f, UR6 ;  /* 0x0000001f3f077899 */ /* 0x000fe40008011406 */
[----:B------:R-:W-:-:S02]  /*aab0*/  ULEA.HI UR5, UR5, UR4, URZ, 0x7 ;  /* 0x0000000405057291 */ /* 0x000fc4000f8f383f */
[----:B------:R-:W-:Y:S02]  /*aac0*/  ULEA.HI UR7, UR7, UR6, URZ, 0x7 ;  /* 0x0000000607077291 */ /* 0x000fe4000f8f383f */
[----:B------:R-:W-:Y:S02]  /*aad0*/  USHF.R.S32.HI UR42, URZ, 0x7, UR5 ;  /* 0x000000073f2a7899 */ /* 0x000fe40008011405 */
[----:B------:R-:W-:-:S04]  /*aae0*/  USHF.R.S32.HI UR46, URZ, 0x7, UR7 ;  /* 0x000000073f2e7899 */ /* 0x000fc80008011407 */
        /* <DEDUP_REMOVED lines=43> */
.L_x_8928:
[----:B------:R-:W-:Y:S02]  /*ada0*/  UIMAD UR51, UR43, UR37, URZ ;  /* 0x000000252b3372a4 */ /* 0x000fe4000f8e023f */
[----:B------:R-:W-:Y:S01]  /*adb0*/  MOV R3, UR37 ;  /* 0x0000002500037c02 */ /* 0x000fe20008000f00 */
[----:B------:R-:W-:Y:S02]  /*adc0*/  IMAD.MOV.U32 R0, RZ, RZ, RZ ;  /* 0x000000ffff007224 */ /* 0x000fe400078e00ff */
[----:B------:R-:W-:Y:S02]  /*add0*/  IMAD.MOV.U32 R9, RZ, RZ, 0x1 ;  /* 0x00000001ff097424 */ /* 0x000fe400078e00ff */
[----:B------:R-:W-:-:S05]  /*ade0*/  IMAD.U32 R34, RZ, RZ, UR51 ;  /* 0x00000033ff227e24 */ /* 0x000fca000f8e00ff */
        /* <DEDUP_REMOVED lines=26> */
.L_x_8929:
        /* <DEDUP_REMOVED lines=20> */
.L_x_8931:
        /* <DEDUP_REMOVED lines=15> */
.L_x_8930:
        /* <DEDUP_REMOVED lines=18> */
[C---:B------:R-:W-:Y:S02]  /*b2e0*/  ISETP.GE.AND P0, PT, R8.reuse, UR41, PT ;  /* 0x0000002908007c0c */ /* 0x040fe4000bf06270 */
[----:B-----5:R-:W-:Y:S01]  /*b2f0*/  IADD3 R8, R8, R31, RZ ;  /* 0x0000001f08087210 */ /* 0x020fe20007ffe0ff */
[----:B0-----:R-:W0:Y:S01]  /*b300*/  @P1 LDC R3, c[0x0][0x434] ;  /* 0x00010d00ff031b82 */ /* 0x001e220000000800 */
[----:B------:R-:W-:-:S03]  /*b310*/  @P1 LOP3.LUT R23, R23, 0x8, RZ, 0xfc, !PT ;  /* 0x0000000817171812 */ /* 0x000fc600078efcff */
[----:B------:R-:W-:-:S04]  /*b320*/  IMAD.MOV.U32 R9, RZ, RZ, R8 ;  /* 0x000000ffff097224 */ /* 0x000fc800078e0008 */
        /* <DEDUP_REMOVED lines=27> */
.L_x_8974:
[----:B------:R-:W-:Y:S01]  /*b4e0*/  ULOP3.LUT UR4, UR36, 0x2, URZ, 0xfc, !UPT ;  /* 0x0000000224047892 */ /* 0x000fe2000f8efc3f */
[----:B------:R-:W-:Y:S01]  /*b4f0*/  IMAD.U32 R24, RZ, RZ, UR40 ;  /* 0x00000028ff187e24 */ /* 0x000fe2000f8e00ff */
[----:B------:R-:W-:Y:S01]  /*b500*/  LOP3.LUT R23, R23, 0xfffffffb, RZ, 0xc0, !PT ;  /* 0xfffffffb17177812 */ /* 0x000fe200078ec0ff */
[----:B------:R-:W-:-:S03]  /*b510*/  IMAD.MOV R4, RZ, RZ, -R9 ;  /* 0x000000ffff047224 */ /* 0x000fc600078e0a09 */
[----:B------:R-:W-:Y:S01]  /*b520*/  MOV R18, UR4 ;  /* 0x0000000400127c02 */ /* 0x000fe20008000f00 */
[----:B------:R-:W-:Y:S01]  /*b530*/  IMAD R4, R29, R4, R8 ;  /* 0x000000041d047224 */ /* 0x000fe200078e0208 */
[----:B------:R-:W-:Y:S02]  /*b540*/  SHF.R.S32.HI R24, RZ, 0x1f, R24 ;  /* 0x0000001fff187819 */ /* 0x000fe40000011418 */
[----:B------:R-:W-:-:S13]  /*b550*/  ISETP.NE.AND P0, PT, R18, 0x3, PT ;  /* 0x000000031200780c */ /* 0x000fda0003f05270 */
[----:B------:R-:W-:Y:S01]  /*b560*/  @P0 LOP3.LUT R23, R23, 0x4, RZ, 0xfc, !PT ;  /* 0x0000000417170812 */ /* 0x000fe200078efcff */
[----:B------:R-:W-:Y:S06]  /*b570*/  @!P0 BRA `(.L_x_8933) ;  /* 0x0000000000048947 */ /* 0x000fec0003800000 */
[----:B------:R-:W-:Y:S01]  /*b580*/  BPT.TRAP 0x1 ;  /* 0x000000040000795c */ /* 0x000fe20000300000 */
.L_x_8933:
        /* <DEDUP_REMOVED lines=16> */
[----:B------:R-:W-:Y:S01]  /*b690*/  IMAD.IADD R3, R3, 0x1, R11 ;  /* 0x0000000103037824 */ /* 0x000fe200078e020b */
[----:B------:R-:W-:Y:S01]  /*b6a0*/  MOV R11, UR4 ;  /* 0x00000004000b7c02 */ /* 0x000fe20008000f00 */
[----:B------:R-:W-:-:S03]  /*b6b0*/  UIMAD UR4, UR6, UR4, URZ ;  /* 0x00000004060472a4 */ /* 0x000fc6000f8e023f */
[----:B------:R-:W-:Y:S01]  /*b6c0*/  ULDC.64 UR6, c[0x0][0x318] ;  /* 0x0000c60000067ab9 */ /* 0x000fe20000000a00 */
[----:B------:R-:W-:Y:S02]  /*b6d0*/  UIMAD UR4, UR40, UR5, UR4 ;  /* 0x00000005280472a4 */ /* 0x000fe4000f8e0204 */
[----:B------:R-:W-:-:S04]  /*b6e0*/  IMAD.WIDE.U32 R2, R11, UR40, R2 ;  /* 0x000000280b027c25 */ /* 0x000fc8000f8e0002 */
[----:B------:R-:W-:Y:S01]  /*b6f0*/  VIADD R3, R3, UR4 ;  /* 0x0000000403037c36 */ /* 0x000fe20008000000 */
[----:B------:R-:W-:-:S04]  /*b700*/  LEA R16, P1, R2, UR6, 0x1 ;  /* 0x0000000602107c11 */ /* 0x000fc8000f8208ff */
[----:B------:R-:W-:Y:S01]  /*b710*/  LEA.HI.X R2, R2, UR7, R3, 0x1, P1 ;  /* 0x0000000702027c11 */ /* 0x000fe200088f0c03 */
[----:B0-----:R-:W-:Y:S08]  /*b720*/  @!P0 BRA `(.L_x_8934) ;  /* 0x0000002c00c48947 */ /* 0x001ff00003800000 */
.L_x_8975:
        /* <DEDUP_REMOVED lines=23> */
[----:B------:R-:W-:Y:S01]  /*b8a0*/  ULDC.64 UR6, c[0x0][0x2e8] ;  /* 0x0000ba0000067ab9 */ /* 0x000fe20000000a00 */
[----:B------:R-:W-:-:S02]  /*b8b0*/  IADD3 R6, -R28, R3, RZ ;  /* 0x000000031c067210 */ /* 0x000fc40007ffe1ff */
        /* <DEDUP_REMOVED lines=28> */
[----:B------:R-:W2:Y:S01]  /*ba80*/  SHFL.IDX PT, R10, R3, 0x4, 0x181f ;  /* 0x00981f00030a7f89 */ /* 0x000ea200000e0000 */
[----:B---3--:R-:W-:Y:S01]  /*ba90*/  IMAD.MOV.U32 R4, RZ, RZ, R37 ;  /* 0x000000ffff047224 */ /* 0x008fe200078e0025 */
[----:B------:R-:W-:Y:S02]  /*baa0*/  @P1 LEA R37, R19, UR47, 0x1 ;  /* 0x0000002f13251c11 */ /* 0x000fe4000f8e08ff */
[----:B------:R-:W-:Y:S01]  /*bab0*/  @P0 LDGSTS.E.BYPASS.LTC128B.128 [R36+0x18c00], desc[UR44][R20.64], !P3 ;  /* 0x18c0000014240fae */ /* 0x000fe2000d901d6c */
[----:B------:R-:W-:-:S03]  /*bac0*/  @P1 IMAD.WIDE.U32 R8, R26, 0x2, R4 ;  /* 0x000000021a081825 */ /* 0x000fc600078e0004 */
[----:B------:R3:W-:Y:S01]  /*bad0*/  @P0 LDGSTS.E.BYPASS.LTC128B.128 [R36+0x1cc00], desc[UR44][R20.64+0x80], !P2 ;  /* 0x1cc0008014240fae */ /* 0x0007e2000d101d6c */
[C---:B------:R-:W-:Y:S01]  /*bae0*/  ISETP.GE.AND P0, PT, R6.reuse, 0x31, PT ;  /* 0x000000310600780c */ /* 0x040fe20003f06270 */
[----:B0-----:R-:W-:Y:S02]  /*baf0*/  IMAD.MOV.U32 R4, RZ, RZ, R32 ;  /* 0x000000ffff047224 */ /* 0x001fe400078e0020 */
[----:B------:R-:W-:Y:S01]  /*bb00*/  IMAD.MOV.U32 R5, RZ, RZ, R7 ;  /* 0x000000ffff057224 */ /* 0x000fe200078e0007 */
[----:B------:R-:W-:Y:S04]  /*bb10*/  @P1 LDGSTS.E.BYPASS.LTC128B.128 [R37+0x19400], desc[UR44][R8.64], !P3 ;  /* 0x1940000008251fae */ /* 0x000fe8000d901d6c */
[----:B------:R0:W-:Y:S01]  /*bb20*/  @P1 LDGSTS.E.BYPASS.LTC128B.128 [R37+0x1d400], desc[UR44][R8.64+0x80], !P2 ;  /* 0x1d40008008251fae */ /* 0x0001e2000d101d6c */
[----:B------:R-:W-:-:S03]  /*bb30*/  ISETP.GE.AND P1, PT, R6, 0x51, PT ;  /* 0x000000510600780c */ /* 0x000fc60003f26270 */
[----:B------:R-:W4:Y:S01]  /*bb40*/  SHFL.IDX PT, R32, R3, 0x5, 0x181f ;  /* 0x00b81f0003207f89 */ /* 0x000f2200000e0000 */
[----:B------:R-:W-:Y:S01]  /*bb50*/  @P0 IMAD.WIDE.U32 R4, R26, 0x2, R4 ;  /* 0x000000021a040825 */ /* 0x000fe200078e0004 */
[----:B------:R-:W-:Y:S02]  /*bb60*/  @P0 LEA R7, R19, UR47, 0x1 ;  /* 0x0000002f13070c11 */ /* 0x000fe4000f8e08ff */
[----:B---3--:R-:W-:Y:S04]  /*bb70*/  SHFL.IDX PT, R36, R0, 0x6, 0x181f ;  /* 0x00d81f0000247f89 */ /* 0x008fe800000e0000 */
[----:B------:R-:W-:Y:S04]  /*bb80*/  @P0 LDGSTS.E.BYPASS.LTC128B.128 [R7+0x19c00], desc[UR44][R4.64], !P3 ;  /* 0x19c0000004070fae */ /* 0x000fe8000d901d6c */
[----:B------:R3:W-:Y:S01]  /*bb90*/  @P0 LDGSTS.E.BYPASS.LTC128B.128 [R7+0x1dc00], desc[UR44][R4.64+0x80], !P2 ;  /* 0x1dc0008004070fae */ /* 0x0007e2000d101d6c */
[----:B------:R-:W-:-:S03]  /*bba0*/  ISETP.GE.AND P0, PT, R6, 0x41, PT ;  /* 0x000000410600780c */ /* 0x000fc60003f06270 */
[----:B0-----:R-:W0:Y:S04]  /*bbb0*/  SHFL.IDX PT, R37, R0, 0x5, 0x181f ;  /* 0x00b81f0000257f89 */ /* 0x001e2800000e0000 */
[----:B---3--:R-:W3:Y:S01]  /*bbc0*/  SHFL.IDX PT, R7, R3, 0x6, 0x181f ;  /* 0x00d81f0003077f89 */ /* 0x008ee200000e0000 */
[----:B-1----:R-:W-:Y:S02]  /*bbd0*/  IMAD.MOV.U32 R4, RZ, RZ, R14 ;  /* 0x000000ffff047224 */ /* 0x002fe400078e000e */
[----:B--2---:R-:W-:-:S03]  /*bbe0*/  IMAD.MOV.U32 R5, RZ, RZ, R10 ;  /* 0x000000ffff057224 */ /* 0x004fc600078e000a */
[----:B------:R-:W-:Y:S01]  /*bbf0*/  @P0 LEA R10, R19, UR47, 0x1 ;  /* 0x0000002f130a0c11 */ /* 0x000fe2000f8e08ff */
[----:B------:R-:W1:Y:S01]  /*bc00*/  SHFL.IDX PT, R3, R3, 0x7, 0x181f ;  /* 0x00f81f0003037f89 */ /* 0x000e6200000e0000 */
[----:B------:R-:W-:Y:S01]  /*bc10*/  @P0 IMAD.WIDE.U32 R20, R26, 0x2, R4 ;  /* 0x000000021a140825 */ /* 0x000fe200078e0004 */
[----:B----4-:R-:W-:Y:S02]  /*bc20*/  MOV R5, R32 ;  /* 0x0000002000057202 */ /* 0x010fe40000000f00 */
[----:B------:R2:W4:Y:S04]  /*bc30*/  SHFL.IDX PT, R14, R0, 0x7, 0x181f ;  /* 0x00f81f00000e7f89 */ /* 0x00052800000e0000 */
[----:B------:R2:W-:Y:S01]  /*bc40*/  @P0 LDGSTS.E.BYPASS.LTC128B.128 [R10+0x1a400], desc[UR44][R20.64], !P3 ;  /* 0x1a400000140a0fae */ /* 0x0005e2000d901d6c */
[----:B0-----:R-:W-:-:S03]  /*bc50*/  IMAD.MOV.U32 R4, RZ, RZ, R37 ;  /* 0x000000ffff047224 */ /* 0x001fc600078e0025 */
[----:B------:R2:W-:Y:S01]  /*bc60*/  @P0 LDGSTS.E.BYPASS.LTC128B.128 [R10+0x1e400], desc[UR44][R20.64+0x80], !P2 ;  /* 0x1e400080140a0fae */ /* 0x0005e2000d101d6c */
[----:B------:R-:W-:Y:S01]  /*bc70*/  ISETP.GE.AND P0, PT, R6, 0x61, PT ;  /* 0x000000610600780c */ /* 0x000fe20003f06270 */
[----:B------:R-:W-:Y:S01]  /*bc80*/  @P1 IMAD.WIDE.U32 R8, R26, 0x2, R4 ;  /* 0x000000021a081825 */ /* 0x000fe200078e0004 */
[----:B------:R-:W-:-:S03]  /*bc90*/  @P1 LEA R37, R19, UR47, 0x1 ;  /* 0x0000002f13251c11 */ /* 0x000fc6000f8e08ff */
[----:B------:R-:W-:Y:S02]  /*bca0*/  IMAD.MOV.U32 R4, RZ, RZ, R36 ;  /* 0x000000ffff047224 */ /* 0x000fe400078e0024 */
[----:B---3--:R-:W-:Y:S01]  /*bcb0*/  IMAD.MOV.U32 R5, RZ, RZ, R7 ;  /* 0x000000ffff057224 */ /* 0x008fe200078e0007 */
[----:B------:R2:W-:Y:S05]  /*bcc0*/  @P1 LDGSTS.E.BYPASS.LTC128B.128 [R37+0x1ac00], desc[UR44][R8.64], !P3 ;  /* 0x1ac0000008251fae */ /* 0x0005ea000d901d6c */
[----:B------:R-:W-:Y:S01]  /*bcd0*/  @P0 IMAD.WIDE.U32 R4, R26, 0x2, R4 ;  /* 0x000000021a040825 */ /* 0x000fe200078e0004 */
[----:B------:R-:W-:Y:S01]  /*bce0*/  @P0 LEA R7, R19, UR47, 0x1 ;  /* 0x0000002f13070c11 */ /* 0x000fe2000f8e08ff */
[----:B------:R2:W-:Y:S04]  /*bcf0*/  @P1 LDGSTS.E.BYPASS.LTC128B.128 [R37+0x1ec00], desc[UR44][R8.64+0x80], !P2 ;  /* 0x1ec0008008251fae */ /* 0x0005e8000d101d6c */
[----:B------:R2:W-:Y:S04]  /*bd00*/  @P0 LDGSTS.E.BYPASS.LTC128B.128 [R7+0x1b400], desc[UR44][R4.64], !P3 ;  /* 0x1b40000004070fae */ /* 0x0005e8000d901d6c */
[----:B-1--4-:R2:W-:Y:S02]  /*bd10*/  @P0 LDGSTS.E.BYPASS.LTC128B.128 [R7+0x1f400], desc[UR44][R4.64+0x80], !P2 ;  /* 0x1f40008004070fae */ /* 0x0125e4000d101d6c */
.L_x_8993:
        /* <DEDUP_REMOVED lines=17> */
.L_x_8936:
        /* <DEDUP_REMOVED lines=30> */
.L_x_8937:
[----:B------:R-:W-:Y:S01]  /*c010*/  UISETP.NE.AND UP0, UPT, UR50, URZ, UPT ;  /* 0x0000003f3200728c */ /* 0x000fe2000bf05270 */
[----:B------:R-:W-:Y:S01]  /*c020*/  IMAD.U32 R4, RZ, RZ, UR38 ;  /* 0x00000026ff047e24 */ /* 0x000fe2000f8e00ff */
[----:B------:R-:W0:Y:S01]  /*c030*/  LDC R0, c[0x0][0x448] ;  /* 0x00011200ff007b82 */ /* 0x000e220000000800 */
[----:B------:R-:W-:Y:S01]  /*c040*/  IADD3 R3, R33, R28, RZ ;  /* 0x0000001c21037210 */ /* 0x000fe20007ffe0ff */
[----:B------:R-:W-:Y:S01]  /*c050*/  IMAD.U32 R7, RZ, RZ, UR48 ;  /* 0x00000030ff077e24 */ /* 0x000fe2000f8e00ff */
[----:B------:R-:W-:Y:S01]  /*c060*/  ULDC.64 UR4, c[0x0][0x2e0] ;  /* 0x0000b80000047ab9 */ /* 0x000fe20000000a00 */
[----:B------:R-:W-:Y:S01]  /*c070*/  PLOP3.LUT P0, PT, PT, PT, UP0, 0x80, 0x0 ;  /* 0x000000000000781c */ /* 0x000fe20003f0f008 */
[----:B------:R-:W-:Y:S01]  /*c080*/  IMAD.MOV.U32 R6, RZ, RZ, R4 ;  /* 0x000000ffff067224 */ /* 0x000fe200078e0004 */
[----:B------:R-:W-:Y:S01]  /*c090*/  PLOP3.LUT P1, PT, PT, PT, UP0, 0x80, 0x0 ;  /* 0x000000000000781c */ /* 0x000fe20003f2f008 */
[----:B------:R-:W-:Y:S01]  /*c0a0*/  IMAD.U32 R4, RZ, RZ, UR49 ;  /* 0x00000031ff047e24 */ /* 0x000fe2000f8e00ff */
[----:B------:R-:W-:Y:S01]  /*c0b0*/  ULDC.64 UR6, c[0x0][0x280] ;  /* 0x0000a00000067ab9 */ /* 0x000fe20000000a00 */
[----:B------:R-:W-:-:S02]  /*c0c0*/  IMAD R32, R32, UR4, RZ ;  /* 0x0000000420207c24 */ /* 0x000fc4000f8e02ff */
[----:B------:R-:W-:Y:S02]  /*c0d0*/  IMAD R3, R4, 0x80, R3 ;  /* 0x0000008004037824 */ /* 0x000fe400078e0203 */
[----:B------:R-:W-:Y:S01]  /*c0e0*/  IMAD.WIDE.U32 R6, R35, UR4, R6 ;  /* 0x0000000423067c25 */ /* 0x000fe2000f8e0006 */
[----:B------:R-:W-:-:S03]  /*c0f0*/  @UP0 ULDC UR4, c[0x0][0x44c] ;  /* 0x0001130000040ab9 */ /* 0x000fc60000000800 */
[----:B------:R-:W-:Y:S01]  /*c100*/  @P0 IMAD.HI.U32 R4, R3, UR4, RZ ;  /* 0x0000000403040c27 */ /* 0x000fe2000f8e00ff */
[----:B------:R-:W-:-:S03]  /*c110*/  @UP0 ULDC UR4, c[0x0][0x450] ;  /* 0x0001140000040ab9 */ /* 0x000fc60000000800 */
[----:B------:R-:W-:Y:S01]  /*c120*/  IMAD.MOV.U32 R9, RZ, RZ, R3 ;  /* 0x000000ffff097224 */ /* 0x000fe200078e0003 */
[----:B------:R-:W-:Y:S01]  /*c130*/  @P1 SHF.R.U32.HI R9, RZ, UR4, R4 ;  /* 0x00000004ff091c19 */ /* 0x000fe20008011604 */
[----:B------:R-:W-:Y:S02]  /*c140*/  IMAD.U32 R5, RZ, RZ, UR39 ;  /* 0x00000027ff057e24 */ /* 0x000fe4000f8e00ff */
[----:B------:R-:W-:Y:S01]  /*c150*/  IMAD R5, R35, UR5, R32 ;  /* 0x0000000523057c24 */ /* 0x000fe2000f8e0220 */
[----:B------:R-:W-:Y:S01]  /*c160*/  ULDC.64 UR4, c[0x0][0x2d0] ;  /* 0x0000b40000047ab9 */ /* 0x000fe20000000a00 */
[----:B------:R-:W-:Y:S02]  /*c170*/  IMAD.MOV R4, RZ, RZ, -R9 ;  /* 0x000000ffff047224 */ /* 0x000fe400078e0a09 */
[----:B------:R-:W-:Y:S02]  /*c180*/  IMAD.IADD R7, R7, 0x1, R5 ;  /* 0x0000000107077824 */ /* 0x000fe400078e0205 */
        /* <DEDUP_REMOVED lines=8> */
[----:B------:R-:W-:Y:S02]  /*c210*/  IADD3 R5, R5, R9, RZ ;  /* 0x0000000905057210 */ /* 0x000fe40007ffe0ff */
        /* <DEDUP_REMOVED lines=11> */
[----:B------:R-:W-:Y:S01]  /*c2d0*/  IMAD.U32 R3, RZ, RZ, UR49 ;  /* 0x00000031ff037e24 */ /* 0x000fe2000f8e00ff */
[----:B------:R-:W-:Y:S02]  /*c2e0*/  ULDC UR4, c[0x0][0x288] ;  /* 0x0000a20000047ab9 */ /* 0x000fe40000000800 */
[----:B------:R-:W0:Y:S01]  /*c2f0*/  SHFL.IDX PT, R4, R6, RZ, 0x181f ;  /* 0x00181fff06047589 */ /* 0x000e2200000e0000 */
[----:B------:R-:W-:Y:S02]  /*c300*/  IMAD R0, R0, UR4, RZ ;  /* 0x0000000400007c24 */ /* 0x000fe4000f8e02ff */
[----:B------:R-:W-:Y:S01]  /*c310*/  IMAD R3, R3, 0x80, R28 ;  /* 0x0000008003037824 */ /* 0x000fe200078e021c */
[----:B------:R-:W-:Y:S03]  /*c320*/  SHFL.IDX PT, R8, R7, 0x1, 0x181f ;  /* 0x00381f0007087f89 */ /* 0x000fe600000e0000 */
[C---:B------:R-:W-:Y:S01]  /*c330*/  VIADD R9, R3.reuse, 0x10 ;  /* 0x0000001003097836 */ /* 0x040fe20000000000 */
[C---:B------:R-:W-:Y:S01]  /*c340*/  ISETP.GE.AND P2, PT, R3.reuse, R0, PT ;  /* 0x000000000300720c */ /* 0x040fe20003f46270 */
[----:B------:R-:W1:Y:S01]  /*c350*/  SHFL.IDX PT, R14, R6, 0x1, 0x181f ;  /* 0x00381f00060e7f89 */ /* 0x000e6200000e0000 */
[----:B------:R-:W-:-:S03]  /*c360*/  VIADD R11, R3, 0x20 ;  /* 0x00000020030b7836 */ /* 0x000fc60000000000 */
[----:B------:R-:W-:Y:S08]  /*c370*/  SHFL.IDX PT, R10, R7, 0x3, 0x181f ;  /* 0x00781f00070a7f89 */ /* 0x000ff000000e0000 */
[----:B------:R-:W-:Y:S01]  /*c380*/  @!P2 LEA R21, R19, UR47, 0x1 ;  /* 0x0000002f1315ac11 */ /* 0x000fe2000f8e08ff */
[----:B0-----:R-:W-:-:S05]  /*c390*/  @!P2 IMAD.WIDE.U32 R4, R26, 0x2, R4 ;  /* 0x000000021a04a825 */ /* 0x001fca00078e0004 */
[----:B------:R-:W-:Y:S04]  /*c3a0*/  @!P2 LDGSTS.E.BYPASS.LTC128B.128 [R21+0x10400], desc[UR44][R4.64], !P0 ;  /* 0x104000000415afae */ /* 0x000fe8000c101d6c */
[----:B------:R1:W-:Y:S01]  /*c3b0*/  @!P2 LDGSTS.E.BYPASS.LTC128B.128 [R21+0x14400], desc[UR44][R4.64+0x80], !P1 ;  /* 0x144000800415afae */ /* 0x0003e2000c901d6c */
[----:B------:R-:W-:Y:S01]  /*c3c0*/  ISETP.GE.AND P2, PT, R9, R0, PT ;  /* 0x000000000900720c */ /* 0x000fe20003f46270 */
[----:B-1----:R-:W-:Y:S01]  /*c3d0*/  IMAD.MOV.U32 R4, RZ, RZ, R14 ;  /* 0x000000ffff047224 */ /* 0x002fe200078e000e */
[----:B------:R-:W-:Y:S01]  /*c3e0*/  MOV R5, R8 ;  /* 0x0000000800057202 */ /* 0x000fe20000000f00 */
[----:B------:R-:W-:Y:S10]  /*c3f0*/  SHFL.IDX PT, R14, R6, 0x3, 0x181f ;  /* 0x00781f00060e7f89 */ /* 0x000ff400000e0000 */
[----:B------:R-:W-:Y:S01]  /*c400*/  @!P2 LEA R35, R19, UR47, 0x1 ;  /* 0x0000002f1323ac11 */ /* 0x000fe2000f8e08ff */
[----:B------:R-:W-:-:S02]  /*c410*/  @!P2 IMAD.WIDE.U32 R8, R26, 0x2, R4 ;  /* 0x000000021a08a825 */ /* 0x000fc400078e0004 */
        /* <DEDUP_REMOVED lines=24> */
[----:B-1----:R-:W-:-:S09]  /*c5a0*/  IADD3 R9, R3, 0x50, RZ ;  /* 0x0000005003097810 */ /* 0x002fd20007ffe0ff */
        /* <DEDUP_REMOVED lines=20> */
.L_x_9010:
[----:B------:R-:W-:Y:S01]  /*c6f0*/  VIADD R3, R3, 0x70 ;  /* 0x0000007003037836 */ /* 0x000fe20000000000 */
[----:B------:R-:W-:Y:S01]  /*c700*/  BSSY B0, `(.L_x_8939) ;  /* 0x000000e000007945 */ /* 0x000fe20003800000 */
[----:B-12---:R-:W-:Y:S01]  /*c710*/  MOV R4, R14 ;  /* 0x0000000e00047202 */ /* 0x006fe20000000f00 */
[----:B------:R-:W-:Y:S02]  /*c720*/  IMAD.MOV.U32 R5, RZ, RZ, R10 ;  /* 0x000000ffff057224 */ /* 0x000fe400078e000a */
        /* <DEDUP_REMOVED lines=11> */
.L_x_8940:
[----:B------:R-:W-:Y:S05]  /*c7e0*/  BSYNC B0 ;  /* 0x0000000000007941 */ /* 0x000fea0003800000 */
.L_x_8939:
        /* <DEDUP_REMOVED lines=9> */
.L_x_9011:
[----:B------:R-:W-:Y:S02]  /*c880*/  IMAD.MOV.U32 R8, RZ, RZ, 0x1 ;  /* 0x00000001ff087424 */ /* 0x000fe400078e00ff */
[----:B------:R-:W-:Y:S01]  /*c890*/  IMAD.MOV.U32 R10, RZ, RZ, RZ ;  /* 0x000000ffff0a7224 */ /* 0x000fe200078e00ff */
[----:B------:R-:W-:Y:S06]  /*c8a0*/  @!P1 BRA `(.L_x_8942) ;  /* 0x00000010002c9947 */ /* 0x000fec0003800000 */
[----:B------:R-:W-:Y:S01]  /*c8b0*/  UIADD3 UR4, UR43, 0x1, URZ ;  /* 0x000000012b047890 */ /* 0x000fe2000fffe03f */
[----:B0-----:R-:W-:Y:S01]  /*c8c0*/  LOP3.LUT R0, RZ, UR42, RZ, 0x33, !PT ;  /* 0x0000002aff007c12 */ /* 0x001fe2000f8e33ff */
[----:B------:R-:W-:Y:S01]  /*c8d0*/  ULOP3.LUT UR5, URZ, UR46, URZ, 0x33, !UPT ;  /* 0x0000002e3f057292 */ /* 0x000fe2000f8e333f */
[----:B------:R-:W-:Y:S01]  /*c8e0*/  IADD3 R31, R33, R31, R28 ;  /* 0x0000001f211f7210 */ /* 0x000fe20007ffe01c */
[----:B------:R-:W-:Y:S01]  /*c8f0*/  UIMAD UR4, UR4, UR37, URZ ;  /* 0x00000025040472a4 */ /* 0x000fe2000f8e023f */
[----:B------:R-:W-:Y:S01]  /*c900*/  BSSY B0, `(.L_x_8942) ;  /* 0x0000105000007945 */ /* 0x000fe20003800000 */
[----:B------:R-:W-:Y:S01]  /*c910*/  MOV R9, 0x1 ;  /* 0x0000000100097802 */ /* 0x000fe20000000f00 */
[----:B------:R-:W-:Y:S02]  /*c920*/  IMAD.MOV.U32 R20, RZ, RZ, RZ ;  /* 0x000000ffff147224 */ /* 0x000fe400078e00ff */
[----:B------:R-:W-:Y:S01]  /*c930*/  VIADD R31, R31, 0xfffffe80 ;  /* 0xfffffe801f1f7836 */ /* 0x000fe20000000000 */
[----:B------:R-:W-:Y:S01]  /*c940*/  LOP3.LUT R3, RZ, UR4, RZ, 0x33, !PT ;  /* 0x00000004ff037c12 */ /* 0x000fe2000f8e33ff */
[----:B------:R-:W-:-:S02]  /*c950*/  ULDC UR4, c[0x0][0x2f4] ;  /* 0x0000bd0000047ab9 */ /* 0x000fc40000000800 */
[----:B------:R-:W-:Y:S02]  /*c960*/  ISETP.GE.AND P2, PT, R26, UR4, PT ;  /* 0x000000041a007c0c */ /* 0x000fe4000bf46270 */
[----:B------:R-:W-:Y:S02]  /*c970*/  VIMNMX3 R0, R0, UR5, R3, !PT ;  /* 0x0000000500007c0f */ /* 0x000fe4000f800103 */
[----:B------:R-:W-:Y:S02]  /*c980*/  IADD3 R3, -R28, UR41, RZ ;  /* 0x000000291c037c10 */ /* 0x000fe4000fffe1ff */
[----:B------:R-:W-:Y:S01]  /*c990*/  ISETP.GE.AND P1, PT, R25, UR4, PT ;  /* 0x0000000419007c0c */ /* 0x000fe2000bf26270 */
[C---:B------:R-:W-:Y:S01]  /*c9a0*/  IMAD R21, R0.reuse, -0x80, R31 ;  /* 0xffffff8000157824 */ /* 0x040fe200078e021f */
[C---:B------:R-:W-:Y:S01]  /*c9b0*/  IADD3 R22, -R0.reuse, -0x2, RZ ;  /* 0xfffffffe00167810 */ /* 0x040fe20007ffe1ff */
[----:B------:R-:W-:-:S04]  /*c9c0*/  IMAD R3, R0, 0x80, R3 ;  /* 0x0000008000037824 */ /* 0x000fc800078e0203 */
[----:B------:R-:W-:-:S07]  /*c9d0*/  VIADD R31, R3, 0x100 ;  /* 0x00000100031f7836 */ /* 0x000fce0000000000 */
.L_x_8955:
        /* <DEDUP_REMOVED lines=26> */
.L_x_8943:
[----:B------:R-:W-:Y:S01]  /*cb80*/  LEA R34, R10, UR47, 0x3 ;  /* 0x0000002f0a227c11 */ /* 0x000fe2000f8e18ff */
[----:B------:R-:W-:Y:S01]  /*cb90*/  BSSY B1, `(.L_x_8944) ;  /* 0x0000004000017945 */ /* 0x000fe20003800000 */
[----:B------:R-:W-:-:S04]  /*cba0*/  SHF.L.U32 R3, R8, 0x1f, RZ ;  /* 0x0000001f08037819 */ /* 0x000fc800000006ff */
[----:B------:R-:W0:Y:S02]  /*cbb0*/  SYNCS.PHASECHK.TRANS64.TRYWAIT P0, [R34+URZ+0x28840], R3 ;  /* 0x02884003220075a7 */ /* 0x000e24000800017f */
[----:B0-----:R-:W-:Y:S05]  /*cbc0*/  @!P0 BRA `(.L_x_8945) ;  /* 0x0000002c00c88947 */ /* 0x001fea0003800000 */
.L_x_9012:
[----:B------:R-:W-:Y:S05]  /*cbd0*/  BSYNC B1 ;  /* 0x0000000000017941 */ /* 0x000fea0003800000 */
.L_x_8944:
        /* <DEDUP_REMOVED lines=26> */
[----:B------:R-:W-:Y:S02]  /*cd80*/  LEA.HI.X R5, R4, UR7, R5, 0x1, P0 ;  /* 0x0000000704057c11 */ /* 0x000fe400080f0c05 */
[----:B------:R-:W-:Y:S01]  /*cd90*/  LEA R4, R10, R19, 0xe ;  /* 0x000000130a047211 */ /* 0x000fe200078e70ff */
        /* <DEDUP_REMOVED lines=47> */
.L_x_9030:
        /* <DEDUP_REMOVED lines=9> */
.L_x_8947:
        /* <DEDUP_REMOVED lines=10> */
.L_x_8948:
[----:B------:R2:W-:Y:S01]  /*d1c0*/  SYNCS.ARRIVE.TRANS64.A1T0 RZ, [R34+URZ+0x28830], RZ ;  /* 0x028830ff22ff79a7 */ /* 0x0005e2000810003f */
[----:B------:R-:W-:Y:S05]  /*d1d0*/  @!P4 BRA `(.L_x_8949) ;  /* 0x000000000004c947 */ /* 0x000fea0003800000 */
[----:B------:R-:W-:Y:S01]  /*d1e0*/  BPT.TRAP 0x1 ;  /* 0x000000040000795c */ /* 0x000fe20000300000 */
.L_x_8949:
[----:B------:R-:W-:Y:S01]  /*d1f0*/  SHF.L.U32 R5, R9, 0x1f, RZ ;  /* 0x0000001f09057819 */ /* 0x000fe200000006ff */
[----:B------:R-:W-:Y:S01]  /*d200*/  BSSY B1, `(.L_x_8950) ;  /* 0x0000004000017945 */ /* 0x000fe20003800000 */
[----:B------:R-:W-:-:S04]  /*d210*/  LEA R0, R20, UR47, 0x3 ;  /* 0x0000002f14007c11 */ /* 0x000fc8000f8e18ff */
[----:B------:R-:W3:Y:S02]  /*d220*/  SYNCS.PHASECHK.TRANS64.TRYWAIT P0, [R0+URZ+0x28860], R5 ;  /* 0x02886005000075a7 */ /* 0x000ee4000800017f */
[----:B---3--:R-:W-:Y:S05]  /*d230*/  @!P0 BRA `(.L_x_8951) ;  /* 0x00000030009c8947 */ /* 0x008fea0003800000 */
.L_x_9031:
[----:B------:R-:W-:Y:S05]  /*d240*/  BSYNC B1 ;  /* 0x0000000000017941 */ /* 0x000fea0003800000 */
.L_x_8950:
        /* <DEDUP_REMOVED lines=15> */
[----:B------:R-:W1:Y:S01]  /*d340*/  SHFL.IDX PT, R14, R16, 0x2, 0x181f ;  /* 0x00581f00100e7f89 */ /* 0x000e6200000e0000 */
[----:B------:R-:W-:Y:S02]  /*d350*/  IADD3.X R13, RZ, R6, RZ, P0, !PT ;  /* 0x00000006ff0d7210 */ /* 0x000fe400007fe4ff */
        /* <DEDUP_REMOVED lines=45> */
.L_x_9049:
        /* <DEDUP_REMOVED lines=21> */
.L_x_8953:
        /* <DEDUP_REMOVED lines=10> */
.L_x_8954:
[----:B------:R-:W-:Y:S01]  /*d820*/  R2UR UR4, R24 ;  /* 0x00000000180472ca */ /* 0x000fe200000e0000 */
[----:B------:R-:W-:Y:S01]  /*d830*/  ULDC.64 UR6, c[0x0][0x330] ;  /* 0x0000cc0000067ab9 */ /* 0x000fe20000000a00 */
[----:B------:R-:W-:Y:S01]  /*d840*/  IMAD.MOV.U32 R5, RZ, RZ, R33 ;  /* 0x000000ffff057224 */ /* 0x000fe200078e0021 */
[----:B------:R-:W-:Y:S01]  /*d850*/  IADD3 R22, R22, -0x1, RZ ;  /* 0xffffffff16167810 */ /* 0x000fe20007ffe0ff */
[----:B0-----:R-:W-:Y:S01]  /*d860*/  IMAD.U32 R3, RZ, RZ, UR6 ;  /* 0x00000006ff037e24 */ /* 0x001fe2000f8e00ff */
        /* <DEDUP_REMOVED lines=15> */
.L_x_8942:
[----:B------:R-:W-:-:S13]  /*d960*/  ISETP.NE.AND P0, PT, R18, 0x3, PT ;  /* 0x000000031200780c */ /* 0x000fda0003f05270 */
[----:B------:R-:W-:Y:S05]  /*d970*/  @!P0 BRA `(.L_x_8956) ;  /* 0x0000000000048947 */ /* 0x000fea0003800000 */
[----:B------:R-:W-:Y:S01]  /*d980*/  BPT.TRAP 0x1 ;  /* 0x000000040000795c */ /* 0x000fe20000300000 */
.L_x_8956:
        /* <DEDUP_REMOVED lines=9> */
.L_x_9050:
[----:B------:R-:W-:Y:S05]  /*da20*/  BSYNC B0 ;  /* 0x0000000000007941 */ /* 0x000fea0003800000 */
.L_x_8957:
        /* <DEDUP_REMOVED lines=31> */
[----:B------:R-:W5:Y:S01]  /*dc20*/  SHFL.IDX PT, R19, R2, 0x5, 0x181f ;  /* 0x00b81f0002137f89 */ /* 0x000f6200000e0000 */
[----:B0-----:R-:W-:-:S03]  /*dc30*/  MOV R12, R24 ;  /* 0x00000018000c7202 */ /* 0x001fc60000000f00 */
[----:B------:R-:W0:Y:S01]  /*dc40*/  SHFL.IDX PT, R14, R16, 0x5, 0x181f ;  /* 0x00b81f00100e7f89 */ /* 0x000e2200000e0000 */
[----:B-1----:R-:W-:Y:S01]  /*dc50*/  IMAD.MOV.U32 R13, RZ, RZ, R9 ;  /* 0x000000ffff0d7224 */ /* 0x002fe200078e0009 */
[----:B------:R-:W-:Y:S02]  /*dc60*/  MOV R9, RZ ;  /* 0x000000ff00097202 */ /* 0x000fe40000000f00 */
        /* <DEDUP_REMOVED lines=32> */
.L_x_9068:
        /* <DEDUP_REMOVED lines=12> */
.L_x_8960:
        /* <DEDUP_REMOVED lines=10> */
.L_x_8961:
[----:B------:R1:W-:Y:S02]  /*dfd0*/  SYNCS.ARRIVE.TRANS64.A1T0 RZ, [R0+URZ+0x28850], RZ ;  /* 0x028850ff00ff79a7 */ /* 0x0003e4000810003f */
[----:B-1----:R-:W-:-:S05]  /*dfe0*/  VIADD R0, R10, 0x1 ;  /* 0x000000010a007836 */ /* 0x002fca0000000000 */
[----:B------:R-:W-:-:S04]  /*dff0*/  ISETP.NE.AND P0, PT, R0, 0x2, PT ;  /* 0x000000020000780c */ /* 0x000fc80003f05270 */
[----:B0-----:R-:W-:Y:S02]  /*e000*/  SEL R3, RZ, 0x1, P0 ;  /* 0x00000001ff037807 */ /* 0x001fe40000000000 */
[----:B------:R-:W-:Y:S02]  /*e010*/  SEL R0, R0, RZ, P0 ;  /* 0x000000ff00007207 */ /* 0x000fe40000000000 */
[----:B------:R-:W-:-:S07]  /*e020*/  LOP3.LUT R8, R8, R3, RZ, 0x3c, !PT ;  /* 0x0000000308087212 */ /* 0x000fce00078e3cff */
.L_x_8927:
[----:B------:R-:W0:Y:S01]  /*e030*/  S2R R3, SR_CgaCtaId ;  /* 0x0000000000037919 */ /* 0x000e220000008800 */
[----:B------:R-:W-:Y:S02]  /*e040*/  MOV R2, 0x400 ;  /* 0x0000040000027802 */ /* 0x000fe40000000f00 */
[----:B------:R-:W-:Y:S02]  /*e050*/  SHF.L.U32 R9, R9, 0x1f, RZ ;  /* 0x0000001f09097819 */ /* 0x000fe400000006ff */
[----:B0-----:R-:W-:-:S04]  /*e060*/  LEA R7, R3, R2, 0x18 ;  /* 0x0000000203077211 */ /* 0x001fc800078ec0ff */
[----:B------:R-:W0:Y:S02]  /*e070*/  SYNCS.PHASECHK.TRANS64.TRYWAIT P0, [R7+URZ+0x28820], R9 ;  /* 0x02882009070075a7 */ /* 0x000e24000800017f */
[----:B0-----:R-:W-:Y:S05]  /*e080*/  @!P0 BRA `(.L_x_8962) ;  /* 0x00000038007c8947 */ /* 0x001fea0003800000 */
.L_x_9069:
[----:B------:R-:W-:-:S03]  /*e090*/  UMOV UR4, 0xffffffff ;  /* 0xffffffff00047882 */ /* 0x000fc60000000000 */
[----:B------:R-:W-:Y:S05]  /*e0a0*/  BRA.DIV UR4, `(.L_x_8963) ;  /* 0x0000003a04887947 */ /* 0x000fea000b800000 */
[----:B------:R1:W3:Y:S02]  /*e0b0*/  SHFL.IDX PT, R14, R17, RZ, 0x1f ;  /* 0x00001fff110e7589 */ /* 0x0002e400000e0000 */
.L_x_9072:
[----:B---3--:R-:W-:-:S13]  /*e0c0*/  ISETP.NE.AND P0, PT, R14, RZ, PT ;  /* 0x000000ff0e00720c */ /* 0x008fda0003f05270 */
[----:B------:R-:W-:Y:S05]  /*e0d0*/  @P0 BRA `(.L_x_8883) ;  /* 0x0000000000880947 */ /* 0x000fea0003800000 */
[----:B------:R-:W-:-:S03]  /*e0e0*/  UMOV UR4, 0xffffffff ;  /* 0xffffffff00047882 */ /* 0x000fc60000000000 */
[----:B------:R-:W-:Y:S05]  /*e0f0*/  BRA.DIV UR4, `(.L_x_8964) ;  /* 0x0000003a049c7947 */ /* 0x000fea000b800000 */
[----:B------:R-:W-:-:S13]  /*e100*/  ELECT P6, URZ, PT ;  /* 0x00000000003f782f */ /* 0x000fda00038c0000 */
.L_x_9075:
[----:B------:R-:W-:Y:S05]  /*e110*/  @!P6 BRA `(.L_x_8883) ;  /* 0x000000000078e947 */ /* 0x000fea0003800000 */
[----:B------:R-:W-:-:S06]  /*e120*/  ULOP3.LUT UR4, UR36, 0x2, URZ, 0xfc, !UPT ;  /* 0x0000000224047892 */ /* 0x000fcc000f8efc3f */
[----:B------:R-:W-:-:S05]  /*e130*/  IMAD.U32 R2, RZ, RZ, UR4 ;  /* 0x00000004ff027e24 */ /* 0x000fca000f8e00ff */
[----:B------:R-:W-:-:S13]  /*e140*/  ISETP.NE.AND P0, PT, R2, 0x3, PT ;  /* 0x000000030200780c */ /* 0x000fda0003f05270 */
[----:B------:R-:W-:Y:S05]  /*e150*/  @!P0 BRA `(.L_x_8965) ;  /* 0x0000000000048947 */ /* 0x000fea0003800000 */
[----:B------:R-:W-:Y:S01]  /*e160*/  BPT.TRAP 0x1 ;  /* 0x000000040000795c */ /* 0x000fe20000300000 */
.L_x_8965:
[----:B------:R-:W-:Y:S01]  /*e170*/  IMAD R5, R0, 0x8, R7 ;  /* 0x0000000800057824 */ /* 0x000fe200078e0207 */
[----:B------:R-:W-:Y:S02]  /*e180*/  SHF.L.U32 R2, R8, 0x1f, RZ ;  /* 0x0000001f08027819 */ /* 0x000fe400000006ff */
[----:B------:R-:W-:Y:S02]  /*e190*/  IADD3 R0, R0, 0x1, RZ ;  /* 0x0000000100007810 */ /* 0x000fe40007ffe0ff */
[----:B------:R-:W3:Y:S02]  /*e1a0*/  SYNCS.PHASECHK.TRANS64.TRYWAIT P1, [R5+URZ+0x28840], R2 ;  /* 0x02884002050075a7 */ /* 0x000ee4000802017f */
[----:B------:R-:W-:-:S04]  /*e1b0*/  ISETP.NE.AND P2, PT, R0, 0x2, PT ;  /* 0x000000020000780c */ /* 0x000fc80003f45270 */
[----:B------:R-:W-:Y:S01]  /*e1c0*/  SEL R3, RZ, 0x1, P2 ;  /* 0x00000001ff037807 */ /* 0x000fe20001000000 */
[----:B---3--:R-:W-:Y:S08]  /*e1d0*/  @!P1 BRA `(.L_x_8966) ;  /* 0x0000003800849947 */ /* 0x008ff00003800000 */
.L_x_9076:
[----:B------:R-:W-:Y:S02]  /*e1e0*/  SEL R0, R0, RZ, P2 ;  /* 0x000000ff00007207 */ /* 0x000fe40001000000 */
[----:B------:R-:W-:Y:S01]  /*e1f0*/  LOP3.LUT R3, R8, R3, RZ, 0x3c, !PT ;  /* 0x0000000308037212 */ /* 0x000fe200078e3cff */
[----:B------:R-:W-:Y:S06]  /*e200*/  @!P0 BRA `(.L_x_8967) ;  /* 0x0000000000048947 */ /* 0x000fec0003800000 */
[----:B------:R-:W-:Y:S01]  /*e210*/  BPT.TRAP 0x1 ;  /* 0x000000040000795c */ /* 0x000fe20000300000 */
.L_x_8967:
[----:B0-----:R-:W-:Y:S01]  /*e220*/  IMAD R7, R0, 0x8, R7 ;  /* 0x0000000800077824 */ /* 0x001fe200078e0207 */
[----:B------:R-:W-:-:S04]  /*e230*/  SHF.L.U32 R0, R3, 0x1f, RZ ;  /* 0x0000001f03007819 */ /* 0x000fc800000006ff */
[----:B------:R-:W0:Y:S02]  /*e240*/  SYNCS.PHASECHK.TRANS64.TRYWAIT P1, [R7+URZ+0x28840], R0 ;  /* 0x02884000070075a7 */ /* 0x000e24000802017f */
[----:B0-----:R-:W-:Y:S05]  /*e250*/  @!P1 BRA `(.L_x_8968) ;  /* 0x0000003800789947 */ /* 0x001fea0003800000 */
.L_x_9077:
[----:B------:R-:W-:Y:S05]  /*e260*/  @!P0 BRA `(.L_x_8969) ;  /* 0x0000000000048947 */ /* 0x000fea0003800000 */
[----:B------:R-:W-:Y:S01]  /*e270*/  BPT.TRAP 0x1 ;  /* 0x000000040000795c */ /* 0x000fe20000300000 */
.L_x_8969:
[----:B------:R-:W4:Y:S02]  /*e280*/  SYNCS.PHASECHK.TRANS64.TRYWAIT P1, [R5+URZ+0x28860], R2 ;  /* 0x02886002050075a7 */ /* 0x000f24000802017f */
[----:B----4-:R-:W-:Y:S05]  /*e290*/  @!P1 BRA `(.L_x_8970) ;  /* 0x00000038007c9947 */ /* 0x010fea0003800000 */
.L_x_9078:
[----:B------:R-:W-:Y:S05]  /*e2a0*/  @!P0 BRA `(.L_x_8971) ;  /* 0x0000000000048947 */ /* 0x000fea0003800000 */
[----:B------:R-:W-:Y:S01]  /*e2b0*/  BPT.TRAP 0x1 ;  /* 0x000000040000795c */ /* 0x000fe20000300000 */
.L_x_8971:
[----:B------:R0:W0:Y:S02]  /*e2c0*/  SYNCS.PHASECHK.TRANS64.TRYWAIT P0, [R7+URZ+0x28860], R0 ;  /* 0x02886000070075a7 */ /* 0x000024000800017f */
[----:B0-----:R-:W-:Y:S05]  /*e2d0*/  @!P0 NANOSLEEP.SYNCS 0x989680 ;  /* 0x009896800000895d */ /* 0x001fea0003900000 */
[----:B------:R-:W0:Y:S02]  /*e2e0*/  @!P0 SYNCS.PHASECHK.TRANS64 P0, [R7+URZ+0x28860], R0 ;  /* 0x02886000070085a7 */ /* 0x000e24000800007f */
[----:B0-----:R-:W-:Y:S05]  /*e2f0*/  @!P0 BRA `(.L_x_8971) ;  /* 0xfffffffc00f08947 */ /* 0x001fea000383ffff */
.L_x_8883:
[----:B------:R-:W-:Y:S05]  /*e300*/  BSYNC B6 ;  /* 0x0000000000067941 */ /* 0x000fea0003800000 */
.L_x_8880:
[----:B------:R-:W-:Y:S05]  /*e310*/  EXIT ;  /* 0x000000000000794d */ /* 0x000fea0003800000 */
.L_x_8887:
[----:B0-----:R-:W-:-:S04]  /*e320*/  IMAD.U32 R3, RZ, RZ, UR41 ;  /* 0x00000029ff037e24 */ /* 0x001fc8000f8e00ff */
[----:B------:R0:W1:Y:S03]  /*e330*/  SYNCS.PHASECHK.TRANS64.TRYWAIT P0, [R3+URZ+0x28800], R0 ;  /* 0x02880000030075a7 */ /* 0x000066000800017f */
[----:B-1----:R-:W-:Y:S05]  /*e340*/  @!P0 NANOSLEEP.SYNCS 0x989680 ;  /* 0x009896800000895d */ /* 0x002fea0003900000 */
[----:B------:R-:W1:Y:S02]  /*e350*/  @!P0 SYNCS.PHASECHK.TRANS64 P0, [R3+URZ+0x28800], R0 ;  /* 0x02880000030085a7 */ /* 0x000e64000800007f */
[----:B-1----:R-:W-:Y:S05]  /*e360*/  @!P0 BRA `(.L_x_8887) ;  /* 0xfffffffc00ec8947 */ /* 0x002fea000383ffff */
[----:B------:R-:W-:Y:S05]  /*e370*/  BRA `(.L_x_8972) ;  /* 0xffffff2c00fc7947 */ /* 0x000fea000383ffff */
.L_x_8891:
[----:B-1----:R-:W-:-:S04]  /*e380*/  IMAD.U32 R3, RZ, RZ, UR41 ;  /* 0x00000029ff037e24 */ /* 0x002fc8000f8e00ff */
[----:B------:R1:W2:Y:S03]  /*e390*/  SYNCS.PHASECHK.TRANS64.TRYWAIT P1, [R3+URZ+0x28830], R0 ;  /* 0x02883000030075a7 */ /* 0x0002a6000802017f */
[----:B--2---:R-:W-:Y:S05]  /*e3a0*/  @!P1 NANOSLEEP.SYNCS 0x989680 ;  /* 0x009896800000995d */ /* 0x004fea0003900000 */
[----:B------:R-:W2:Y:S02]  /*e3b0*/  @!P1 SYNCS.PHASECHK.TRANS64 P1, [R3+URZ+0x28830], R0 ;  /* 0x02883000030095a7 */ /* 0x000ea4000802007f */
[----:B--2---:R-:W-:Y:S05]  /*e3c0*/  @!P1 BRA `(.L_x_8891) ;  /* 0xfffffffc00ec9947 */ /* 0x004fea000383ffff */
[----:B------:R-:W-:Y:S05]  /*e3d0*/  BRA `(.L_x_8890) ;  /* 0xffffff3000187947 */ /* 0x000fea000383ffff */
.L_x_8897:
[----:B-1----:R-:W-:-:S04]  /*e3e0*/  IMAD.U32 R7, RZ, RZ, UR4 ;  /* 0x00000004ff077e24 */ /* 0x002fc8000f8e00ff */
[----:B------:R1:W2:Y:S03]  /*e3f0*/  SYNCS.PHASECHK.TRANS64.TRYWAIT P1, [R7+URZ+0x28830], R0 ;  /* 0x02883000070075a7 */ /* 0x0002a6000802017f */
[----:B--2---:R-:W-:Y:S05]  /*e400*/  @!P1 NANOSLEEP.SYNCS 0x989680 ;  /* 0x009896800000995d */ /* 0x004fea0003900000 */
[----:B------:R-:W2:Y:S02]  /*e410*/  @!P1 SYNCS.PHASECHK.TRANS64 P1, [R7+URZ+0x28830], R0 ;  /* 0x02883000070095a7 */ /* 0x000ea4000802007f */
[----:B--2---:R-:W-:Y:S05]  /*e420*/  @!P1 BRA `(.L_x_8897) ;  /* 0xfffffffc00ec9947 */ /* 0x004fea000383ffff */
[----:B------:R-:W-:Y:S05]  /*e430*/  BRA `(.L_x_8894) ;  /* 0xffffff5400bc7947 */ /* 0x000fea000383ffff */
.L_x_8901:
[----:B-1----:R-:W-:-:S04]  /*e440*/  IMAD.U32 R7, RZ, RZ, UR4 ;  /* 0x00000004ff077e24 */ /* 0x002fc8000f8e00ff */
[----:B------:R1:W2:Y:S03]  /*e450*/  SYNCS.PHASECHK.TRANS64.TRYWAIT P1, [R7+URZ+0x28850], R0 ;  /* 0x02885000070075a7 */ /* 0x0002a6000802017f */
[----:B--2---:R-:W-:Y:S05]  /*e460*/  @!P1 NANOSLEEP.SYNCS 0x989680 ;  /* 0x009896800000995d */ /* 0x004fea0003900000 */
[----:B------:R-:W2:Y:S02]  /*e470*/  @!P1 SYNCS.PHASECHK.TRANS64 P1, [R7+URZ+0x28850], R0 ;  /* 0x02885000070095a7 */ /* 0x000ea4000802007f */
[----:B--2---:R-:W-:Y:S05]  /*e480*/  @!P1 BRA `(.L_x_8901) ;  /* 0xfffffffc00ec9947 */ /* 0x004fea000383ffff */
[----:B------:R-:W-:Y:S05]  /*e490*/  BRA `(.L_x_8898) ;  /* 0xffffff5800907947 */ /* 0x000fea000383ffff */
.L_x_8909:
[----:B-1----:R-:W-:-:S04]  /*e4a0*/  MOV R7, UR4 ;  /* 0x0000000400077c02 */ /* 0x002fc80008000f00 */
[----:B------:R1:W2:Y:S03]  /*e4b0*/  SYNCS.PHASECHK.TRANS64.TRYWAIT P1, [R7+URZ+0x28830], R0 ;  /* 0x02883000070075a7 */ /* 0x0002a6000802017f */
[----:B--2---:R-:W-:Y:S05]  /*e4c0*/  @!P1 NANOSLEEP.SYNCS 0x989680 ;  /* 0x009896800000995d */ /* 0x004fea0003900000 */
[----:B------:R-:W2:Y:S02]  /*e4d0*/  @!P1 SYNCS.PHASECHK.TRANS64 P1, [R7+URZ+0x28830], R0 ;  /* 0x02883000070095a7 */ /* 0x000ea4000802007f */
[----:B--2---:R-:W-:Y:S05]  /*e4e0*/  @!P1 BRA `(.L_x_8909) ;  /* 0xfffffffc00ec9947 */ /* 0x004fea000383ffff */
[----:B------:R-:W-:Y:S05]  /*e4f0*/  BRA `(.L_x_8906) ;  /* 0xffffff80001c7947 */ /* 0x000fea000383ffff */
.L_x_8913:
[----:B-1----:R-:W-:-:S04]  /*e500*/  IMAD.U32 R7, RZ, RZ, UR4 ;  /* 0x00000004ff077e24 */ /* 0x002fc8000f8e00ff */
[----:B------:R1:W2:Y:S03]  /*e510*/  SYNCS.PHASECHK.TRANS64.TRYWAIT P1, [R7+URZ+0x28850], R0 ;  /* 0x02885000070075a7 */ /* 0x0002a6000802017f */
[----:B--2---:R-:W-:Y:S05]  /*e520*/  @!P1 NANOSLEEP.SYNCS 0x989680 ;  /* 0x009896800000995d */ /* 0x004fea0003900000 */
[----:B------:R-:W2:Y:S02]  /*e530*/  @!P1 SYNCS.PHASECHK.TRANS64 P1, [R7+URZ+0x28850], R0 ;  /* 0x02885000070095a7 */ /* 0x000ea4000802007f */
[----:B--2---:R-:W-:Y:S05]  /*e540*/  @!P1 BRA `(.L_x_8913) ;  /* 0xfffffffc00ec9947 */ /* 0x004fea000383ffff */
[----:B------:R-:W-:Y:S05]  /*e550*/  BRA `(.L_x_8910) ;  /* 0xffffff8000e07947 */ /* 0x000fea000383ffff */
.L_x_8920:
[----:B-1----:R-:W-:-:S04]  /*e560*/  IMAD.U32 R3, RZ, RZ, UR5 ;  /* 0x00000005ff037e24 */ /* 0x002fc8000f8e00ff */
[----:B------:R1:W2:Y:S03]  /*e570*/  SYNCS.PHASECHK.TRANS64.TRYWAIT P1, [R3+URZ+0x28850], R2 ;  /* 0x02885002030075a7 */ /* 0x0002a6000802017f */
[----:B--2---:R-:W-:Y:S05]  /*e580*/  @!P1 NANOSLEEP.SYNCS 0x989680 ;  /* 0x009896800000995d */ /* 0x004fea0003900000 */
[----:B------:R-:W2:Y:S02]  /*e590*/  @!P1 SYNCS.PHASECHK.TRANS64 P1, [R3+URZ+0x28850], R2 ;  /* 0x02885002030095a7 */ /* 0x000ea4000802007f */
[----:B--2---:R-:W-:Y:S05]  /*e5a0*/  @!P1 BRA `(.L_x_8920) ;  /* 0xfffffffc00ec9947 */ /* 0x004fea000383ffff */
[----:B------:R-:W-:Y:S05]  /*e5b0*/  BRA `(.L_x_8919) ;  /* 0xffffff9c00cc7947 */ /* 0x000fea000383ffff */
.L_x_8932:
[----:B------:R-:W-:Y:S01]  /*e5c0*/  IMAD.MOV.U32 R13, RZ, RZ, R17 ;  /* 0x000000ffff0d7224 */ /* 0x000fe200078e0011 */
[----:B------:R-:W-:Y:S01]  /*e5d0*/  MOV R15, 0xffffffff ;  /* 0xffffffff000f7802 */ /* 0x000fe20000000f00 */
[----:B------:R-:W-:Y:S02]  /*e5e0*/  IMAD.MOV.U32 R12, RZ, RZ, RZ ;  /* 0x000000ffff0c7224 */ /* 0x000fe400078e00ff */
[----:B------:R-:W-:-:S07]  /*e5f0*/  IMAD.MOV.U32 R11, RZ, RZ, 0x1f ;  /* 0x0000001fff0b7424 */ /* 0x000fce00078e00ff */
[----:B-----5:R-:W-:Y:S05]  /*e600*/  WARPSYNC.COLLECTIVE R15, `(.L_x_8973) ;  /* 0x000000000f087348 */ /* 0x020fea0003c00000 */
[----:B------:R0:W1:Y:S02]  /*e610*/  SHFL.IDX P6, R14, R13, R12, R11 ;  /* 0x0000000c0d0e7389 */ /* 0x00006400000c000b */
[----:B01---5:R-:W-:Y:S01]  /*e620*/  ENDCOLLECTIVE ;  /* 0x000000000000791b */ /* 0x023fe20003800000 */
.L_x_8973:
[----:B------:R-:W-:Y:S05]  /*e630*/  BRA `(.L_x_8974) ;  /* 0xffffffcc00a87947 */ /* 0x000fea000383ffff */
.L_x_8934:
[----:B0-----:R-:W-:-:S04]  /*e640*/  IMAD.U32 R10, RZ, RZ, UR47 ;  /* 0x0000002fff0a7e24 */ /* 0x001fc8000f8e00ff */
[----:B------:R0:W1:Y:S03]  /*e650*/  SYNCS.PHASECHK.TRANS64.TRYWAIT P0, [R10+URZ+0x28840], R9 ;  /* 0x028840090a0075a7 */ /* 0x000066000800017f */
[----:B-1----:R-:W-:Y:S05]  /*e660*/  @!P0 NANOSLEEP.SYNCS 0x989680 ;  /* 0x009896800000895d */ /* 0x002fea0003900000 */
[----:B------:R-:W1:Y:S02]  /*e670*/  @!P0 SYNCS.PHASECHK.TRANS64 P0, [R10+URZ+0x28840], R9 ;  /* 0x028840090a0085a7 */ /* 0x000e64000800007f */
[----:B-1----:R-:W-:Y:S05]  /*e680*/  @!P0 BRA `(.L_x_8934) ;  /* 0xfffffffc00ec8947 */ /* 0x002fea000383ffff */
[----:B------:R-:W-:Y:S05]  /*e690*/  BRA `(.L_x_8975) ;  /* 0xffffffd000247947 */ /* 0x000fea000383ffff */
.L_x_8935:
        /* <DEDUP_REMOVED lines=8> */
.L_x_8977:
[----:B------:R-:W-:Y:S05]  /*e720*/  BSYNC B0 ;  /* 0x0000000000007941 */ /* 0x000fea0003800000 */
.L_x_8976:
[----:B------:R-:W-:Y:S01]  /*e730*/  IMAD.MOV.U32 R13, RZ, RZ, R0 ;  /* 0x000000ffff0d7224 */ /* 0x000fe200078e0000 */
[----:B------:R-:W-:Y:S01]  /*e740*/  MOV R5, R14 ;  /* 0x0000000e00057202 */ /* 0x000fe20000000f00 */
[----:B------:R-:W-:Y:S01]  /*e750*/  IMAD.MOV.U32 R12, RZ, RZ, RZ ;  /* 0x000000ffff0c7224 */ /* 0x000fe200078e00ff */
[----:B------:R-:W-:Y:S01]  /*e760*/  @P0 LEA R9, R19, UR47, 0x1 ;  /* 0x0000002f13090c11 */ /* 0x000fe2000f8e08ff */
[----:B------:R-:W-:Y:S02]  /*e770*/  IMAD.MOV.U32 R11, RZ, RZ, 0x181f ;  /* 0x0000181fff0b7424 */ /* 0x000fe400078e00ff */
[----:B------:R-:W-:-:S07]  /*e780*/  IMAD.MOV.U32 R15, RZ, RZ, -0x1 ;  /* 0xffffffffff0f7424 */ /* 0x000fce00078e00ff */
[----:B------:R-:W-:Y:S05]  /*e790*/  WARPSYNC.COLLECTIVE R15, `(.L_x_8978) ;  /* 0x000000000f087348 */ /* 0x000fea0003c00000 */
[----:B------:R0:W1:Y:S02]  /*e7a0*/  SHFL.IDX P6, R14, R13, R12, R11 ;  /* 0x0000000c0d0e7389 */ /* 0x00006400000c000b */
[----:B01----:R-:W-:Y:S01]  /*e7b0*/  ENDCOLLECTIVE ;  /* 0x000000000000791b */ /* 0x003fe20003800000 */
.L_x_8978:
[----:B------:R-:W-:Y:S01]  /*e7c0*/  MOV R13, R3 ;  /* 0x00000003000d7202 */ /* 0x000fe20000000f00 */
[----:B------:R-:W-:Y:S02]  /*e7d0*/  IMAD.MOV.U32 R12, RZ, RZ, 0x1 ;  /* 0x00000001ff0c7424 */ /* 0x000fe400078e00ff */
[----:B------:R-:W-:-:S07]  /*e7e0*/  IMAD.MOV.U32 R4, RZ, RZ, R14 ;  /* 0x000000ffff047224 */ /* 0x000fce00078e000e */
[----:B------:R-:W-:Y:S05]  /*e7f0*/  WARPSYNC.COLLECTIVE R15, `(.L_x_8979) ;  /* 0x000000000f087348 */ /* 0x000fea0003c00000 */
[----:B------:R0:W1:Y:S02]  /*e800*/  SHFL.IDX P6, R14, R13, R12, R11 ;  /* 0x0000000c0d0e7389 */ /* 0x00006400000c000b */
[----:B01----:R-:W-:Y:S01]  /*e810*/  ENDCOLLECTIVE ;  /* 0x000000000000791b */ /* 0x003fe20003800000 */
.L_x_8979:
        /* <DEDUP_REMOVED lines=13> */
.L_x_8980:
[----:B------:R-:W-:Y:S01]  /*e8f0*/  IMAD.MOV.U32 R5, RZ, RZ, R8 ;  /* 0x000000ffff057224 */ /* 0x000fe200078e0008 */
[----:B------:R-:W-:Y:S01]  /*e900*/  MOV R13, R3 ;  /* 0x00000003000d7202 */ /* 0x000fe20000000f00 */
[----:B------:R-:W-:Y:S02]  /*e910*/  IMAD.MOV.U32 R12, RZ, RZ, 0x2 ;  /* 0x00000002ff0c7424 */ /* 0x000fe400078e00ff */
[----:B------:R-:W-:-:S07]  /*e920*/  IMAD.MOV.U32 R4, RZ, RZ, R14 ;  /* 0x000000ffff047224 */ /* 0x000fce00078e000e */
[----:B------:R-:W-:Y:S05]  /*e930*/  WARPSYNC.COLLECTIVE R15, `(.L_x_8981) ;  /* 0x000000000f087348 */ /* 0x000fea0003c00000 */
[----:B------:R0:W1:Y:S02]  /*e940*/  SHFL.IDX P6, R14, R13, R12, R11 ;  /* 0x0000000c0d0e7389 */ /* 0x00006400000c000b */
[----:B01----:R-:W-:Y:S01]  /*e950*/  ENDCOLLECTIVE ;  /* 0x000000000000791b */ /* 0x003fe20003800000 */
.L_x_8981:
        /* <DEDUP_REMOVED lines=12> */
.L_x_8982:
[----:B------:R-:W-:Y:S01]  /*ea20*/  MOV R5, R10 ;  /* 0x0000000a00057202 */ /* 0x000fe20000000f00 */
[----:B------:R-:W-:Y:S02]  /*ea30*/  IMAD.MOV.U32 R13, RZ, RZ, R3 ;  /* 0x000000ffff0d7224 */ /* 0x000fe400078e0003 */
[----:B------:R-:W-:Y:S02]  /*ea40*/  IMAD.MOV.U32 R12, RZ, RZ, 0x3 ;  /* 0x00000003ff0c7424 */ /* 0x000fe400078e00ff */
[----:B------:R-:W-:-:S07]  /*ea50*/  IMAD.MOV.U32 R37, RZ, RZ, R14 ;  /* 0x000000ffff257224 */ /* 0x000fce00078e000e */
[----:B------:R-:W-:Y:S05]  /*ea60*/  WARPSYNC.COLLECTIVE R15, `(.L_x_8983) ;  /* 0x000000000f087348 */ /* 0x000fea0003c00000 */
[----:B------:R0:W1:Y:S02]  /*ea70*/  SHFL.IDX P6, R14, R13, R12, R11 ;  /* 0x0000000c0d0e7389 */ /* 0x00006400000c000b */
[----:B01----:R-:W-:Y:S01]  /*ea80*/  ENDCOLLECTIVE ;  /* 0x000000000000791b */ /* 0x003fe20003800000 */
.L_x_8983:
[----:B------:R-:W-:Y:S01]  /*ea90*/  IMAD.MOV.U32 R4, RZ, RZ, R37 ;  /* 0x000000ffff047224 */ /* 0x000fe200078e0025 */
[----:B------:R-:W-:-:S03]  /*eaa0*/  @P0 LEA R37, R19, UR47, 0x1 ;  /* 0x0000002f13250c11 */ /* 0x000fc6000f8e08ff */
        /* <DEDUP_REMOVED lines=12> */
.L_x_8984:
        /* <DEDUP_REMOVED lines=8> */
.L_x_8985:
[----:B------:R-:W-:-:S05]  /*ebf0*/  MOV R4, R32 ;  /* 0x0000002000047202 */ /* 0x000fca0000000f00 */
        /* <DEDUP_REMOVED lines=12> */
.L_x_8986:
        /* <DEDUP_REMOVED lines=8> */
.L_x_8987:
        /* <DEDUP_REMOVED lines=12> */
.L_x_8988:
[----:B------:R-:W-:Y:S02]  /*ee00*/  IMAD.MOV.U32 R5, RZ, RZ, R32 ;  /* 0x000000ffff057224 */ /* 0x000fe400078e0020 */
[----:B------:R-:W-:Y:S02]  /*ee10*/  IMAD.MOV.U32 R13, RZ, RZ, R3 ;  /* 0x000000ffff0d7224 */ /* 0x000fe400078e0003 */
[----:B------:R-:W-:Y:S01]  /*ee20*/  IMAD.MOV.U32 R12, RZ, RZ, 0x6 ;  /* 0x00000006ff0c7424 */ /* 0x000fe200078e00ff */
[----:B------:R-:W-:-:S07]  /*ee30*/  MOV R37, R14 ;  /* 0x0000000e00257202 */ /* 0x000fce0000000f00 */
[----:B------:R-:W-:Y:S05]  /*ee40*/  WARPSYNC.COLLECTIVE R15, `(.L_x_8989) ;  /* 0x000000000f087348 */ /* 0x000fea0003c00000 */
[----:B------:R0:W1:Y:S02]  /*ee50*/  SHFL.IDX P6, R14, R13, R12, R11 ;  /* 0x0000000c0d0e7389 */ /* 0x00006400000c000b */
[----:B01----:R-:W-:Y:S01]  /*ee60*/  ENDCOLLECTIVE ;  /* 0x000000000000791b */ /* 0x003fe20003800000 */
.L_x_8989:
        /* <DEDUP_REMOVED lines=14> */
.L_x_8990:
        /* <DEDUP_REMOVED lines=8> */
.L_x_8991:
        /* <DEDUP_REMOVED lines=8> */
[----:B------:R-:W-:-:S07]  /*f050*/  MOV R3, R14 ;  /* 0x0000000e00037202 */ /* 0x000fce0000000f00 */
[----:B0-----:R-:W-:Y:S05]  /*f060*/  WARPSYNC.COLLECTIVE R15, `(.L_x_8992) ;  /* 0x000000000f087348 */ /* 0x001fea0003c00000 */
[----:B------:R1:W2:Y:S02]  /*f070*/  SHFL.IDX P6, R14, R13, R12, R11 ;  /* 0x0000000c0d0e7389 */ /* 0x0002a400000c000b */
[----:B012---:R-:W-:Y:S01]  /*f080*/  ENDCOLLECTIVE ;  /* 0x000000000000791b */ /* 0x007fe20003800000 */
.L_x_8992:
[----:B------:R-:W-:Y:S05]  /*f090*/  BRA `(.L_x_8993) ;  /* 0xffffffcc00207947 */ /* 0x000fea000383ffff */
.L_x_8938:
[----:B------:R-:W-:Y:S02]  /*f0a0*/  IMAD.MOV.U32 R13, RZ, RZ, R7 ;  /* 0x000000ffff0d7224 */ /* 0x000fe400078e0007 */
[----:B------:R-:W-:Y:S02]  /*f0b0*/  IMAD.MOV.U32 R12, RZ, RZ, RZ ;  /* 0x000000ffff0c7224 */ /* 0x000fe400078e00ff */
[----:B------:R-:W-:Y:S02]  /*f0c0*/  IMAD.MOV.U32 R11, RZ, RZ, 0x181f ;  /* 0x0000181fff0b7424 */ /* 0x000fe400078e00ff */
[----:B------:R-:W-:Y:S02]  /*f0d0*/  IMAD.MOV.U32 R15, RZ, RZ, -0x1 ;  /* 0xffffffffff0f7424 */ /* 0x000fe400078e00ff */
[----:B------:R-:W-:-:S07]  /*f0e0*/  IMAD.U32 R3, RZ, RZ, UR49 ;  /* 0x00000031ff037e24 */ /* 0x000fce000f8e00ff */
[----:B------:R-:W-:Y:S05]  /*f0f0*/  WARPSYNC.COLLECTIVE R15, `(.L_x_8994) ;  /* 0x000000000f087348 */ /* 0x000fea0003c00000 */
[----:B------:R0:W1:Y:S02]  /*f100*/  SHFL.IDX P6, R14, R13, R12, R11 ;  /* 0x0000000c0d0e7389 */ /* 0x00006400000c000b */
[----:B01----:R-:W-:Y:S01]  /*f110*/  ENDCOLLECTIVE ;  /* 0x000000000000791b */ /* 0x003fe20003800000 */
.L_x_8994:
[----:B------:R-:W-:-:S04]  /*f120*/  IMAD R3, R3, 0x80, R28 ;  /* 0x0000008003037824 */ /* 0x000fc800078e021c */
[----:B------:R-:W-:Y:S02]  /*f130*/  VIADD R9, R3, 0x10 ;  /* 0x0000001003097836 */ /* 0x000fe40000000000 */
[----:B------:R-:W-:Y:S01]  /*f140*/  IMAD.MOV.U32 R13, RZ, RZ, R6 ;  /* 0x000000ffff0d7224 */ /* 0x000fe200078e0006 */
[----:B------:R-:W-:-:S07]  /*f150*/  MOV R5, R14 ;  /* 0x0000000e00057202 */ /* 0x000fce0000000f00 */
[----:B------:R-:W-:Y:S05]  /*f160*/  WARPSYNC.COLLECTIVE R15, `(.L_x_8995) ;  /* 0x000000000f087348 */ /* 0x000fea0003c00000 */
[----:B------:R0:W1:Y:S02]  /*f170*/  SHFL.IDX P6, R14, R13, R12, R11 ;  /* 0x0000000c0d0e7389 */ /* 0x00006400000c000b */
[----:B01----:R-:W-:Y:S01]  /*f180*/  ENDCOLLECTIVE ;  /* 0x000000000000791b */ /* 0x003fe20003800000 */
.L_x_8995:
[----:B------:R-:W-:Y:S02]  /*f190*/  ULDC UR4, c[0x0][0x288] ;  /* 0x0000a20000047ab9 */ /* 0x000fe40000000800 */
[----:B------:R-:W-:-:S05]  /*f1a0*/  IMAD R0, R0, UR4, RZ ;  /* 0x0000000400007c24 */ /* 0x000fca000f8e02ff */
[----:B------:R-:W-:Y:S02]  /*f1b0*/  ISETP.GE.AND P2, PT, R3, R0, PT ;  /* 0x000000000300720c */ /* 0x000fe40003f46270 */
[----:B------:R-:W-:Y:S01]  /*f1c0*/  MOV R13, R7 ;  /* 0x00000007000d7202 */ /* 0x000fe20000000f00 */
[----:B------:R-:W-:-:S10]  /*f1d0*/  IMAD.MOV.U32 R12, RZ, RZ, 0x1 ;  /* 0x00000001ff0c7424 */ /* 0x000fd400078e00ff */
[----:B------:R-:W-:Y:S01]  /*f1e0*/  @!P2 LEA R21, R19, UR47, 0x1 ;  /* 0x0000002f1315ac11 */ /* 0x000fe2000f8e08ff */
[----:B------:R-:W-:-:S07]  /*f1f0*/  IMAD.MOV.U32 R4, RZ, RZ, R14 ;  /* 0x000000ffff047224 */ /* 0x000fce00078e000e */
[----:B------:R-:W-:Y:S05]  /*f200*/  WARPSYNC.COLLECTIVE R15, `(.L_x_8996) ;  /* 0x000000000f087348 */ /* 0x000fea0003c00000 */
[----:B------:R0:W1:Y:S02]  /*f210*/  SHFL.IDX P6, R14, R13, R12, R11 ;  /* 0x0000000c0d0e7389 */ /* 0x00006400000c000b */
[----:B01----:R-:W-:Y:S01]  /*f220*/  ENDCOLLECTIVE ;  /* 0x000000000000791b */ /* 0x003fe20003800000 */
.L_x_8996:
        /* <DEDUP_REMOVED lines=13> */
.L_x_8997:
[----:B------:R-:W-:Y:S02]  /*f300*/  IMAD.MOV.U32 R5, RZ, RZ, R8 ;  /* 0x000000ffff057224 */ /* 0x000fe400078e0008 */
[----:B------:R-:W-:Y:S02]  /*f310*/  IMAD.MOV.U32 R13, RZ, RZ, R7 ;  /* 0x000000ffff0d7224 */ /* 0x000fe400078e0007 */
[----:B------:R-:W-:Y:S02]  /*f320*/  IMAD.MOV.U32 R12, RZ, RZ, 0x2 ;  /* 0x00000002ff0c7424 */ /* 0x000fe400078e00ff */
[----:B------:R-:W-:-:S07]  /*f330*/  IMAD.MOV.U32 R4, RZ, RZ, R14 ;  /* 0x000000ffff047224 */ /* 0x000fce00078e000e */
[----:B------:R-:W-:Y:S05]  /*f340*/  WARPSYNC.COLLECTIVE R15, `(.L_x_8998) ;  /* 0x000000000f087348 */ /* 0x000fea0003c00000 */
[----:B------:R0:W1:Y:S02]  /*f350*/  SHFL.IDX P6, R14, R13, R12, R11 ;  /* 0x0000000c0d0e7389 */ /* 0x00006400000c000b */
[----:B01----:R-:W-:Y:S01]  /*f360*/  ENDCOLLECTIVE ;  /* 0x000000000000791b */ /* 0x003fe20003800000 */
.L_x_8998:
[----:B------:R-:W-:Y:S01]  /*f370*/  @!P2 IMAD.WIDE.U32 R8, R26, 0x2, R4 ;  /* 0x000000021a08a825 */ /* 0x000fe200078e0004 */
        /* <DEDUP_REMOVED lines=8> */
[----:B0-----:R-:W-:Y:S01]  /*f400*/  IADD3 R9, R3, 0x30, RZ ;  /* 0x0000003003097810 */ /* 0x001fe20007ffe0ff */
[----:B------:R-:W-:-:S10]  /*f410*/  IMAD.MOV.U32 R5, RZ, RZ, R14 ;  /* 0x000000ffff057224 */ /* 0x000fd400078e000e */
[----:B------:R-:W-:-:S07]  /*f420*/  @!P2 LEA R21, R19, UR47, 0x1 ;  /* 0x0000002f1315ac11 */ /* 0x000fce000f8e08ff */
[----:B------:R-:W-:Y:S05]  /*f430*/  WARPSYNC.COLLECTIVE R15, `(.L_x_8999) ;  /* 0x000000000f087348 */ /* 0x000fea0003c00000 */
[----:B------:R0:W1:Y:S02]  /*f440*/  SHFL.IDX P6, R14, R13, R12, R11 ;  /* 0x0000000c0d0e7389 */ /* 0x00006400000c000b */
[----:B01----:R-:W-:Y:S01]  /*f450*/  ENDCOLLECTIVE ;  /* 0x000000000000791b */ /* 0x003fe20003800000 */
.L_x_8999:
[----:B------:R-:W-:Y:S02]  /*f460*/  IMAD.MOV.U32 R13, RZ, RZ, R7 ;  /* 0x000000ffff0d7224 */ /* 0x000fe400078e0007 */
[----:B------:R-:W-:Y:S02]  /*f470*/  IMAD.MOV.U32 R12, RZ, RZ, 0x3 ;  /* 0x00000003ff0c7424 */ /* 0x000fe400078e00ff */
[----:B------:R-:W-:-:S07]  /*f480*/  IMAD.MOV.U32 R4, RZ, RZ, R14 ;  /* 0x000000ffff047224 */ /* 0x000fce00078e000e */
[----:B------:R-:W-:Y:S05]  /*f490*/  WARPSYNC.COLLECTIVE R15, `(.L_x_9000) ;  /* 0x000000000f087348 */ /* 0x000fea0003c00000 */
[----:B------:R0:W1:Y:S02]  /*f4a0*/  SHFL.IDX P6, R14, R13, R12, R11 ;  /* 0x0000000c0d0e7389 */ /* 0x00006400000c000b */
[----:B01----:R-:W-:Y:S01]  /*f4b0*/  ENDCOLLECTIVE ;  /* 0x000000000000791b */ /* 0x003fe20003800000 */
.L_x_9000:
        /* <DEDUP_REMOVED lines=13> */
.L_x_9001:
[----:B------:R-:W-:Y:S01]  /*f590*/  MOV R5, R10 ;  /* 0x0000000a00057202 */ /* 0x000fe20000000f00 */
[----:B------:R-:W-:Y:S02]  /*f5a0*/  IMAD.MOV.U32 R13, RZ, RZ, R7 ;  /* 0x000000ffff0d7224 */ /* 0x000fe400078e0007 */
[----:B------:R-:W-:Y:S02]  /*f5b0*/  IMAD.MOV.U32 R12, RZ, RZ, 0x4 ;  /* 0x00000004ff0c7424 */ /* 0x000fe400078e00ff */
[----:B------:R-:W-:-:S07]  /*f5c0*/  IMAD.MOV.U32 R4, RZ, RZ, R14 ;  /* 0x000000ffff047224 */ /* 0x000fce00078e000e */
[----:B------:R-:W-:Y:S05]  /*f5d0*/  WARPSYNC.COLLECTIVE R15, `(.L_x_9002) ;  /* 0x000000000f087348 */ /* 0x000fea0003c00000 */
[----:B------:R0:W1:Y:S02]  /*f5e0*/  SHFL.IDX P6, R14, R13, R12, R11 ;  /* 0x0000000c0d0e7389 */ /* 0x00006400000c000b */
[----:B01----:R-:W-:Y:S01]  /*f5f0*/  ENDCOLLECTIVE ;  /* 0x000000000000791b */ /* 0x003fe20003800000 */
.L_x_9002:
        /* <DEDUP_REMOVED lines=15> */
.L_x_9003:
[----:B------:R-:W-:Y:S02]  /*f6f0*/  IMAD.MOV.U32 R13, RZ, RZ, R7 ;  /* 0x000000ffff0d7224 */ /* 0x000fe400078e0007 */
[----:B------:R-:W-:Y:S01]  /*f700*/  IMAD.MOV.U32 R12, RZ, RZ, 0x5 ;  /* 0x00000005ff0c7424 */ /* 0x000fe200078e00ff */
[----:B------:R-:W-:-:S07]  /*f710*/  MOV R4, R14 ;  /* 0x0000000e00047202 */ /* 0x000fce0000000f00 */
[----:B------:R-:W-:Y:S05]  /*f720*/  WARPSYNC.COLLECTIVE R15, `(.L_x_9004) ;  /* 0x000000000f087348 */ /* 0x000fea0003c00000 */
[----:B------:R0:W1:Y:S02]  /*f730*/  SHFL.IDX P6, R14, R13, R12, R11 ;  /* 0x0000000c0d0e7389 */ /* 0x00006400000c000b */
[----:B01----:R-:W-:Y:S01]  /*f740*/  ENDCOLLECTIVE ;  /* 0x000000000000791b */ /* 0x003fe20003800000 */
.L_x_9004:
        /* <DEDUP_REMOVED lines=12> */
.L_x_9005:
[----:B------:R-:W-:Y:S01]  /*f810*/  @!P2 LEA R35, R19, UR47, 0x1 ;  /* 0x0000002f1323ac11 */ /* 0x000fe2000f8e08ff */
[----:B------:R-:W-:Y:S02]  /*f820*/  IMAD.MOV.U32 R5, RZ, RZ, R10 ;  /* 0x000000ffff057224 */ /* 0x000fe400078e000a */
[----:B------:R-:W-:Y:S02]  /*f830*/  IMAD.MOV.U32 R13, RZ, RZ, R7 ;  /* 0x000000ffff0d7224 */ /* 0x000fe400078e0007 */
[----:B------:R-:W-:Y:S01]  /*f840*/  IMAD.MOV.U32 R12, RZ, RZ, 0x6 ;  /* 0x00000006ff0c7424 */ /* 0x000fe200078e00ff */
[----:B------:R-:W-:-:S07]  /*f850*/  MOV R4, R14 ;  /* 0x0000000e00047202 */ /* 0x000fce0000000f00 */
[----:B------:R-:W-:Y:S05]  /*f860*/  WARPSYNC.COLLECTIVE R15, `(.L_x_9006) ;  /* 0x000000000f087348 */ /* 0x000fea0003c00000 */
[----:B------:R0:W1:Y:S02]  /*f870*/  SHFL.IDX P6, R14, R13, R12, R11 ;  /* 0x0000000c0d0e7389 */ /* 0x00006400000c000b */
[----:B01----:R-:W-:Y:S01]  /*f880*/  ENDCOLLECTIVE ;  /* 0x000000000000791b */ /* 0x003fe20003800000 */
.L_x_9006:
[----:B------:R-:W-:-:S04]  /*f890*/  @!P2 IMAD.WIDE.U32 R8, R26, 0x2, R4 ;  /* 0x000000021a08a825 */ /* 0x000fc800078e0004 */
[----:B------:R-:W-:Y:S01]  /*f8a0*/  VIADD R5, R3, 0x60 ;  /* 0x0000006003057836 */ /* 0x000fe20000000000 */
        /* <DEDUP_REMOVED lines=8> */
[----:B0-----:R-:W-:Y:S05]  /*f930*/  WARPSYNC.COLLECTIVE R15, `(.L_x_9007) ;  /* 0x000000000f087348 */ /* 0x001fea0003c00000 */
[----:B------:R1:W2:Y:S02]  /*f940*/  SHFL.IDX P6, R14, R13, R12, R11 ;  /* 0x0000000c0d0e7389 */ /* 0x0002a400000c000b */
[----:B012---:R-:W-:Y:S01]  /*f950*/  ENDCOLLECTIVE ;  /* 0x000000000000791b */ /* 0x007fe20003800000 */
.L_x_9007:
[----:B------:R-:W-:Y:S01]  /*f960*/  @!P2 LEA R21, R19, UR47, 0x1 ;  /* 0x0000002f1315ac11 */ /* 0x000fe2000f8e08ff */
[----:B------:R-:W-:Y:S02]  /*f970*/  IMAD.MOV.U32 R13, RZ, RZ, R7 ;  /* 0x000000ffff0d7224 */ /* 0x000fe400078e0007 */
[----:B------:R-:W-:Y:S02]  /*f980*/  IMAD.MOV.U32 R12, RZ, RZ, 0x7 ;  /* 0x00000007ff0c7424 */ /* 0x000fe400078e00ff */
[----:B------:R-:W-:-:S07]  /*f990*/  IMAD.MOV.U32 R4, RZ, RZ, R14 ;  /* 0x000000ffff047224 */ /* 0x000fce00078e000e */
[----:B------:R-:W-:Y:S05]  /*f9a0*/  WARPSYNC.COLLECTIVE R15, `(.L_x_9008) ;  /* 0x000000000f087348 */ /* 0x000fea0003c00000 */
[----:B------:R0:W1:Y:S02]  /*f9b0*/  SHFL.IDX P6, R14, R13, R12, R11 ;  /* 0x0000000c0d0e7389 */ /* 0x00006400000c000b */
[----:B01----:R-:W-:Y:S01]  /*f9c0*/  ENDCOLLECTIVE ;  /* 0x000000000000791b */ /* 0x003fe20003800000 */
.L_x_9008:
        /* <DEDUP_REMOVED lines=11> */
.L_x_9009:
[----:B------:R-:W-:Y:S05]  /*fa80*/  BRA `(.L_x_9010) ;  /* 0xffffffcc00187947 */ /* 0x000fea000383ffff */
.L_x_8941:
[----:B0-----:R-:W-:-:S04]  /*fa90*/  MOV R3, UR47 ;  /* 0x0000002f00037c02 */ /* 0x001fc80008000f00 */
[----:B------:R0:W1:Y:S03]  /*faa0*/  SYNCS.PHASECHK.TRANS64.TRYWAIT P0, [R3+URZ+0x28820], R0 ;  /* 0x02882000030075a7 */ /* 0x000066000800017f */
[----:B-1----:R-:W-:Y:S05]  /*fab0*/  @!P0 NANOSLEEP.SYNCS 0x989680 ;  /* 0x009896800000895d */ /* 0x002fea0003900000 */
[----:B------:R-:W1:Y:S02]  /*fac0*/  @!P0 SYNCS.PHASECHK.TRANS64 P0, [R3+URZ+0x28820], R0 ;  /* 0x02882000030085a7 */ /* 0x000e64000800007f */
[----:B-1----:R-:W-:Y:S05]  /*fad0*/  @!P0 BRA `(.L_x_8941) ;  /* 0xfffffffc00ec8947 */ /* 0x002fea000383ffff */
[----:B------:R-:W-:Y:S05]  /*fae0*/  BRA `(.L_x_9011) ;  /* 0xffffffcc00647947 */ /* 0x000fea000383ffff */
.L_x_8945:
[----:B0-----:R0:W1:Y:S02]  /*faf0*/  SYNCS.PHASECHK.TRANS64.TRYWAIT P0, [R34+URZ+0x28840], R3 ;  /* 0x02884003220075a7 */ /* 0x001064000800017f */
[----:B-1----:R-:W-:Y:S05]  /*fb00*/  @!P0 NANOSLEEP.SYNCS 0x989680 ;  /* 0x009896800000895d */ /* 0x002fea0003900000 */
[----:B------:R-:W1:Y:S02]  /*fb10*/  @!P0 SYNCS.PHASECHK.TRANS64 P0, [R34+URZ+0x28840], R3 ;  /* 0x02884003220085a7 */ /* 0x000e64000800007f */
[----:B-1----:R-:W-:Y:S05]  /*fb20*/  @!P0 BRA `(.L_x_8945) ;  /* 0xfffffffc00f08947 */ /* 0x002fea000383ffff */
[----:B------:R-:W-:Y:S05]  /*fb30*/  BRA `(.L_x_9012) ;  /* 0xffffffd000247947 */ /* 0x000fea000383ffff */
.L_x_8946:
        /* <DEDUP_REMOVED lines=8> */
.L_x_9014:
[----:B------:R-:W-:Y:S05]  /*fbc0*/  BSYNC B1 ;  /* 0x0000000000017941 */ /* 0x000fea0003800000 */
.L_x_9013:
[----:B------:R-:W-:Y:S01]  /*fbd0*/  MOV R13, R6 ;  /* 0x00000006000d7202 */ /* 0x000fe20000000f00 */
[----:B------:R-:W-:Y:S01]  /*fbe0*/  IMAD.MOV.U32 R12, RZ, RZ, RZ ;  /* 0x000000ffff0c7224 */ /* 0x000fe200078e00ff */
[----:B------:R-:W-:Y:S01]  /*fbf0*/  LEA R4, R4, UR47, 0x1 ;  /* 0x0000002f04047c11 */ /* 0x000fe2000f8e08ff */
[----:B------:R-:W-:Y:S02]  /*fc00*/  IMAD.MOV.U32 R11, RZ, RZ, 0x181f ;  /* 0x0000181fff0b7424 */ /* 0x000fe400078e00ff */
[----:B------:R-:W-:Y:S02]  /*fc10*/  IMAD.MOV.U32 R15, RZ, RZ, -0x1 ;  /* 0xffffffffff0f7424 */ /* 0x000fe400078e00ff */
[----:B------:R-:W-:Y:S02]  /*fc20*/  IMAD.MOV.U32 R0, RZ, RZ, R14 ;  /* 0x000000ffff007224 */ /* 0x000fe400078e000e */
[----:B------:R-:W-:-:S07]  /*fc30*/  IMAD.SHL.U32 R3, R26, 0x2, RZ ;  /* 0x000000021a037824 */ /* 0x000fce00078e00ff */
[----:B------:R-:W-:Y:S05]  /*fc40*/  WARPSYNC.COLLECTIVE R15, `(.L_x_9015) ;  /* 0x000000000f087348 */ /* 0x000fea0003c00000 */
[----:B------:R0:W1:Y:S02]  /*fc50*/  SHFL.IDX P6, R14, R13, R12, R11 ;  /* 0x0000000c0d0e7389 */ /* 0x00006400000c000b */
[----:B01----:R-:W-:Y:S01]  /*fc60*/  ENDCOLLECTIVE ;  /* 0x000000000000791b */ /* 0x003fe20003800000 */
.L_x_9015:
[----:B------:R-:W-:Y:S01]  /*fc70*/  MOV R13, R5 ;  /* 0x00000005000d7202 */ /* 0x000fe20000000f00 */
        /* <DEDUP_REMOVED lines=12> */
.L_x_9016:
[----:B------:R-:W-:Y:S02]  /*fd40*/  IMAD.MOV.U32 R13, RZ, RZ, R6 ;  /* 0x000000ffff0d7224 */ /* 0x000fe400078e0006 */
[----:B------:R-:W-:-:S07]  /*fd50*/  IMAD.MOV.U32 R0, RZ, RZ, R14 ;  /* 0x000000ffff007224 */ /* 0x000fce00078e000e */
[----:B------:R-:W-:Y:S05]  /*fd60*/  WARPSYNC.COLLECTIVE R15, `(.L_x_9017) ;  /* 0x000000000f087348 */ /* 0x000fea0003c00000 */
[----:B------:R0:W1:Y:S02]  /*fd70*/  SHFL.IDX P6, R14, R13, R12, R11 ;  /* 0x0000000c0d0e7389 */ /* 0x00006400000c000b */
[----:B01----:R-:W-:Y:S01]  /*fd80*/  ENDCOLLECTIVE ;  /* 0x000000000000791b */ /* 0x003fe20003800000 */
.L_x_9017:
        /* <DEDUP_REMOVED lines=14> */
.L_x_9018:
[----:B------:R-:W-:Y:S01]  /*fe70*/  MOV R13, R6 ;  /* 0x00000006000d7202 */ /* 0x000fe20000000f00 */
[----:B------:R-:W-:-:S07]  /*fe80*/  IMAD.MOV.U32 R7, RZ, RZ, R14 ;  /* 0x000000ffff077224 */ /* 0x000fce00078e000e */
[----:B------:R-:W-:Y:S05]  /*fe90*/  WARPSYNC.COLLECTIVE R15, `(.L_x_9019) ;  /* 0x000000000f087348 */ /* 0x000fea0003c00000 */
[----:B------:R0:W1:Y:S02]  /*fea0*/  SHFL.IDX P6, R14, R13, R12, R11 ;  /* 0x0000000c0d0e7389 */ /* 0x00006400000c000b */
[----:B01----:R-:W-:Y:S01]  /*feb0*/  ENDCOLLECTIVE ;  /* 0x000000000000791b */ /* 0x003fe20003800000 */
.L_x_9019:
        /* <DEDUP_REMOVED lines=13> */
.L_x_9020:
[----:B------:R-:W-:Y:S01]  /*ff90*/  IMAD.MOV.U32 R13, RZ, RZ, R6 ;  /* 0x000000ffff0d7224 */ /* 0x000fe200078e0006 */
[----:B------:R-:W-:-:S07]  /*ffa0*/  MOV R0, R14 ;  /* 0x0000000e00007202 */ /* 0x000fce0000000f00 */
[----:B------:R-:W-:Y:S05]  /*ffb0*/  WARPSYNC.COLLECTIVE R15, `(.L_x_9021) ;  /* 0x000000000f087348 */ /* 0x000fea0003c00000 */
[----:B------:R0:W1:Y:S02]  /*ffc0*/  SHFL.IDX P6, R14, R13, R12, R11 ;  /* 0x0000000c0d0e7389 */ /* 0x00006400000c000b */
[----:B01----:R-:W-:Y:S01]  /*ffd0*/  ENDCOLLECTIVE ;  /* 0x000000000000791b */ /* 0x003fe20003800000 */
.L_x_9021:
        /* <DEDUP_REMOVED lines=14> */
.L_x_9022:
[----:B------:R-:W-:Y:S02]  /*100c0*/  IMAD.MOV.U32 R13, RZ, RZ, R6 ;  /* 0x000000ffff0d7224 */ /* 0x000fe400078e0006 */
[----:B------:R-:W-:-:S07]  /*100d0*/  IMAD.MOV.U32 R0, RZ, RZ, R14 ;  /* 0x000000ffff007224 */ /* 0x000fce00078e000e */
[----:B------:R-:W-:Y:S05]  /*100e0*/  WARPSYNC.COLLECTIVE R15, `(.L_x_9023) ;  /* 0x000000000f087348 */ /* 0x000fea0003c00000 */
[----:B------:R0:W1:Y:S02]  /*100f0*/  SHFL.IDX P6, R14, R13, R12, R11 ;  /* 0x0000000c0d0e7389 */ /* 0x00006400000c000b */
[----:B01----:R-:W-:Y:S01]  /*10100*/  ENDCOLLECTIVE ;  /* 0x000000000000791b */ /* 0x003fe20003800000 */
.L_x_9023:
        /* <DEDUP_REMOVED lines=14> */
.L_x_9024:
[----:B------:R-:W-:Y:S01]  /*101f0*/  MOV R13, R6 ;  /* 0x00000006000d7202 */ /* 0x000fe20000000f00 */
[----:B------:R-:W-:-:S07]  /*10200*/  IMAD.MOV.U32 R7, RZ, RZ, R14 ;  /* 0x000000ffff077224 */ /* 0x000fce00078e000e */
[----:B------:R-:W-:Y:S05]  /*10210*/  WARPSYNC.COLLECTIVE R15, `(.L_x_9025) ;  /* 0x000000000f087348 */ /* 0x000fea0003c00000 */
[----:B------:R0:W1:Y:S02]  /*10220*/  SHFL.IDX P6, R14, R13, R12, R11 ;  /* 0x0000000c0d0e7389 */ /* 0x00006400000c000b */
[----:B01----:R-:W-:Y:S01]  /*10230*/  ENDCOLLECTIVE ;  /* 0x000000000000791b */ /* 0x003fe20003800000 */
.L_x_9025:
        /* <DEDUP_REMOVED lines=13> */
.L_x_9026:
[----:B------:R-:W-:Y:S01]  /*10310*/  IMAD.MOV.U32 R13, RZ, RZ, R6 ;  /* 0x000000ffff0d7224 */ /* 0x000fe200078e0006 */
[----:B------:R-:W-:-:S07]  /*10320*/  MOV R0, R14 ;  /* 0x0000000e00007202 */ /* 0x000fce0000000f00 */
[----:B------:R-:W-:Y:S05]  /*10330*/  WARPSYNC.COLLECTIVE R15, `(.L_x_9027) ;  /* 0x000000000f087348 */ /* 0x000fea0003c00000 */
[----:B------:R0:W1:Y:S02]  /*10340*/  SHFL.IDX P6, R14, R13, R12, R11 ;  /* 0x0000000c0d0e7389 */ /* 0x00006400000c000b */
[----:B01----:R-:W-:Y:S01]  /*10350*/  ENDCOLLECTIVE ;  /* 0x000000000000791b */ /* 0x003fe20003800000 */
.L_x_9027:
        /* <DEDUP_REMOVED lines=14> */
.L_x_9028:
[----:B------:R-:W-:Y:S02]  /*10440*/  IMAD.MOV.U32 R13, RZ, RZ, R6 ;  /* 0x000000ffff0d7224 */ /* 0x000fe400078e0006 */
[----:B------:R-:W-:-:S07]  /*10450*/  IMAD.MOV.U32 R5, RZ, RZ, R14 ;  /* 0x000000ffff057224 */ /* 0x000fce00078e000e */
[----:B------:R-:W-:Y:S05]  /*10460*/  WARPSYNC.COLLECTIVE R15, `(.L_x_9029) ;  /* 0x000000000f087348 */ /* 0x000fea0003c00000 */
[----:B------:R0:W1:Y:S02]  /*10470*/  SHFL.IDX P6, R14, R13, R12, R11 ;  /* 0x0000000c0d0e7389 */ /* 0x00006400000c000b */
[----:B01----:R-:W-:Y:S01]  /*10480*/  ENDCOLLECTIVE ;  /* 0x000000000000791b */ /* 0x003fe20003800000 */
.L_x_9029:
[----:B------:R-:W-:Y:S01]  /*10490*/  IMAD.MOV.U32 R6, RZ, RZ, R14 ;  /* 0x000000ffff067224 */ /* 0x000fe200078e000e */
[----:B------:R-:W-:Y:S06]  /*104a0*/  BRA `(.L_x_9030) ;  /* 0xffffffc800f87947 */ /* 0x000fec000383ffff */
.L_x_8951:
[----:B---3--:R3:W4:Y:S02]  /*104b0*/  SYNCS.PHASECHK.TRANS64.TRYWAIT P0, [R0+URZ+0x28860], R5 ;  /* 0x02886005000075a7 */ /* 0x008724000800017f */
[----:B----4-:R-:W-:Y:S05]  /*104c0*/  @!P0 NANOSLEEP.SYNCS 0x989680 ;  /* 0x009896800000895d */ /* 0x010fea0003900000 */
[----:B------:R-:W4:Y:S02]  /*104d0*/  @!P0 SYNCS.PHASECHK.TRANS64 P0, [R0+URZ+0x28860], R5 ;  /* 0x02886005000085a7 */ /* 0x000f24000800007f */
[----:B----4-:R-:W-:Y:S05]  /*104e0*/  @!P0 BRA `(.L_x_8951) ;  /* 0xfffffffc00f08947 */ /* 0x010fea000383ffff */
[----:B------:R-:W-:Y:S05]  /*104f0*/  BRA `(.L_x_9031) ;  /* 0xffffffcc00507947 */ /* 0x000fea000383ffff */
.L_x_8952:
[----:B------:R-:W-:Y:S01]  /*10500*/  BSSY B1, `(.L_x_9032) ;  /* 0x0000008000017945 */ /* 0x000fe20003800000 */
[----:B0-----:R-:W-:Y:S01]  /*10510*/  MOV R13, R2 ;  /* 0x00000002000d7202 */ /* 0x001fe20000000f00 */
[----:B------:R-:W-:Y:S02]  /*10520*/  IMAD.MOV.U32 R12, RZ, RZ, RZ ;  /* 0x000000ffff0c7224 */ /* 0x000fe400078e00ff */
[----:B------:R-:W-:Y:S02]  /*10530*/  IMAD.MOV.U32 R11, RZ, RZ, 0x181f ;  /* 0x0000181fff0b7424 */ /* 0x000fe400078e00ff */
[----:B------:R-:W-:-:S07]  /*10540*/  IMAD.MOV.U32 R15, RZ, RZ, -0x1 ;  /* 0xffffffffff0f7424 */ /* 0x000fce00078e00ff */
[----:B--23--:R-:W-:Y:S05]  /*10550*/  WARPSYNC.COLLECTIVE R15, `(.L_x_9033) ;  /* 0x000000000f087348 */ /* 0x00cfea0003c00000 */
[----:B------:R0:W1:Y:S02]  /*10560*/  SHFL.IDX P6, R14, R13, R12, R11 ;  /* 0x0000000c0d0e7389 */ /* 0x00006400000c000b */
[----:B0123--:R-:W-:Y:S01]  /*10570*/  ENDCOLLECTIVE ;  /* 0x000000000000791b */ /* 0x00ffe20003800000 */
.L_x_9033:
[----:B------:R-:W-:Y:S05]  /*10580*/  BSYNC B1 ;  /* 0x0000000000017941 */ /* 0x000fea0003800000 */
.L_x_9032:
[----:B------:R-:W-:Y:S01]  /*10590*/  MOV R13, R16 ;  /* 0x00000010000d7202 */ /* 0x000fe20000000f00 */
[----:B------:R-:W-:Y:S01]  /*105a0*/  IMAD.MOV.U32 R12, RZ, RZ, RZ ;  /* 0x000000ffff0c7224 */ /* 0x000fe200078e00ff */
[----:B------:R-:W-:Y:S01]  /*105b0*/  LEA R7, R7, UR47, 0x1 ;  /* 0x0000002f07077c11 */ /* 0x000fe2000f8e08ff */
[----:B------:R-:W-:Y:S02]  /*105c0*/  IMAD.MOV.U32 R11, RZ, RZ, 0x181f ;  /* 0x0000181fff0b7424 */ /* 0x000fe400078e00ff */
[----:B------:R-:W-:Y:S02]  /*105d0*/  IMAD.MOV.U32 R15, RZ, RZ, -0x1 ;  /* 0xffffffffff0f7424 */ /* 0x000fe400078e00ff */
[----:B------:R-:W-:-:S07]  /*105e0*/  IMAD.MOV.U32 R5, RZ, RZ, R14 ;  /* 0x000000ffff057224 */ /* 0x000fce00078e000e */
[----:B------:R-:W-:Y:S05]  /*105f0*/  WARPSYNC.COLLECTIVE R15, `(.L_x_9034) ;  /* 0x000000000f087348 */ /* 0x000fea0003c00000 */
[----:B------:R0:W1:Y:S02]  /*10600*/  SHFL.IDX P6, R14, R13, R12, R11 ;  /* 0x0000000c0d0e7389 */ /* 0x00006400000c000b */
[----:B01----:R-:W-:Y:S01]  /*10610*/  ENDCOLLECTIVE ;  /* 0x000000000000791b */ /* 0x003fe20003800000 */
.L_x_9034:
[----:B------:R-:W-:Y:S01]  /*10620*/  MOV R13, R2 ;  /* 0x00000002000d7202 */ /* 0x000fe20000000f00 */
[----:B------:R-:W-:Y:S01]  /*10630*/  IMAD.MOV.U32 R12, RZ, RZ, 0x1 ;  /* 0x00000001ff0c7424 */ /* 0x000fe200078e00ff */
[----:B------:R-:W-:-:S13]  /*10640*/  IADD3 R4, P0, R14, R3, RZ ;  /* 0x000000030e047210 */ /* 0x000fda0007f1e0ff */
[----:B------:R-:W-:Y:S05]  /*10650*/  WARPSYNC.COLLECTIVE R15, `(.L_x_9035) ;  /* 0x000000000f087348 */ /* 0x000fea0003c00000 */
[----:B------:R0:W1:Y:S02]  /*10660*/  SHFL.IDX P6, R14, R13, R12, R11 ;  /* 0x0000000c0d0e7389 */ /* 0x00006400000c000b */
[----:B01----:R-:W-:Y:S01]  /*10670*/  ENDCOLLECTIVE ;  /* 0x000000000000791b */ /* 0x003fe20003800000 */
.L_x_9035:
        /* <DEDUP_REMOVED lines=12> */
.L_x_9036:
        /* <DEDUP_REMOVED lines=10> */
.L_x_9037:
        /* <DEDUP_REMOVED lines=12> */
.L_x_9038:
        /* <DEDUP_REMOVED lines=10> */
.L_x_9039:
        /* <DEDUP_REMOVED lines=12> */
.L_x_9040:
        /* <DEDUP_REMOVED lines=10> */
.L_x_9041:
        /* <DEDUP_REMOVED lines=12> */
.L_x_9042:
        /* <DEDUP_REMOVED lines=10> */
.L_x_9043:
        /* <DEDUP_REMOVED lines=12> */
.L_x_9044:
        /* <DEDUP_REMOVED lines=10> */
.L_x_9045:
        /* <DEDUP_REMOVED lines=12> */
.L_x_9046:
        /* <DEDUP_REMOVED lines=10> */
.L_x_9047:
        /* <DEDUP_REMOVED lines=12> */
.L_x_9048:
[----:B------:R-:W-:Y:S01]  /*10f80*/  @!PT LDS RZ, [RZ] ;  /* 0x00000000fffff984 */ /* 0x000fe20000000800 */
[----:B------:R-:W-:Y:S01]  /*10f90*/  @!PT LDS RZ, [RZ] ;  /* 0x00000000fffff984 */ /* 0x000fe20000000800 */
[----:B------:R-:W-:Y:S01]  /*10fa0*/  @!PT LDS RZ, [RZ] ;  /* 0x00000000fffff984 */ /* 0x000fe20000000800 */
[----:B------:R0:W-:Y:S01]  /*10fb0*/  LDGSTS.E.BYPASS.LTC128B.128 [R7+0x7400], desc[UR44][R4.64+0x80], !P0 ;  /* 0x0740008004077fae */ /* 0x0001e2000c101d6c */
[----:B------:R-:W-:Y:S05]  /*10fc0*/  BRA `(.L_x_9049) ;  /* 0xffffffc400987947 */ /* 0x000fea000383ffff */
.L_x_8958:
[----:B0-----:R0:W1:Y:S02]  /*10fd0*/  SYNCS.PHASECHK.TRANS64.TRYWAIT P0, [R0+URZ+0x28860], R5 ;  /* 0x02886005000075a7 */ /* 0x001064000800017f */
[----:B-1----:R-:W-:Y:S05]  /*10fe0*/  @!P0 NANOSLEEP.SYNCS 0x989680 ;  /* 0x009896800000895d */ /* 0x002fea0003900000 */
[----:B------:R-:W1:Y:S02]  /*10ff0*/  @!P0 SYNCS.PHASECHK.TRANS64 P0, [R0+URZ+0x28860], R5 ;  /* 0x02886005000085a7 */ /* 0x000e64000800007f */
[----:B-1----:R-:W-:Y:S05]  /*11000*/  @!P0 BRA `(.L_x_8958) ;  /* 0xfffffffc00f08947 */ /* 0x002fea000383ffff */
[----:B------:R-:W-:Y:S05]  /*11010*/  BRA `(.L_x_9050) ;  /* 0xffffffc800807947 */ /* 0x000fea000383ffff */
.L_x_8959:
        /* <DEDUP_REMOVED lines=8> */
.L_x_9052:
[----:B------:R-:W-:Y:S05]  /*110a0*/  BSYNC B0 ;  /* 0x0000000000007941 */ /* 0x000fea0003800000 */
.L_x_9051:
        /* <DEDUP_REMOVED lines=9> */
.L_x_9053:
[----:B------:R-:W-:Y:S02]  /*11140*/  ULDC UR4, c[0x0][0x2f4] ;  /* 0x0000bd0000047ab9 */ /* 0x000fe40000000800 */
[----:B------:R-:W-:Y:S02]  /*11150*/  ISETP.GE.AND P0, PT, R25, UR4, PT ;  /* 0x0000000419007c0c */ /* 0x000fe4000bf06270 */
[----:B------:R-:W-:Y:S02]  /*11160*/  ISETP.GE.AND P1, PT, R26, UR4, PT ;  /* 0x000000041a007c0c */ /* 0x000fe4000bf26270 */
[C---:B------:R-:W-:Y:S02]  /*11170*/  ISETP.LT.OR P3, PT, R28.reuse, 0x1, P0 ;  /* 0x000000011c00780c */ /* 0x040fe40000761670 */
[----:B------:R-:W-:Y:S01]  /*11180*/  ISETP.LT.OR P2, PT, R28, 0x1, P1 ;  /* 0x000000011c00780c */ /* 0x000fe20000f41670 */
[----:B------:R-:W-:Y:S01]  /*11190*/  IMAD.MOV.U32 R13, RZ, RZ, R2 ;  /* 0x000000ffff0d7224 */ /* 0x000fe200078e0002 */
[----:B------:R-:W-:Y:S01]  /*111a0*/  MOV R12, 0x1 ;  /* 0x00000001000c7802 */ /* 0x000fe20000000f00 */
[----:B------:R-:W-:-:S10]  /*111b0*/  IMAD.MOV.U32 R4, RZ, RZ, R14 ;  /* 0x000000ffff047224 */ /* 0x000fd400078e000e */
[----:B------:R-:W-:Y:S05]  /*111c0*/  WARPSYNC.COLLECTIVE R15, `(.L_x_9054) ;  /* 0x000000000f087348 */ /* 0x000fea0003c00000 */
[----:B------:R0:W1:Y:S02]  /*111d0*/  SHFL.IDX P6, R14, R13, R12, R11 ;  /* 0x0000000c0d0e7389 */ /* 0x00006400000c000b */
[----:B01----:R-:W-:Y:S01]  /*111e0*/  ENDCOLLECTIVE ;  /* 0x000000000000791b */ /* 0x003fe20003800000 */
.L_x_9054:
        /* <DEDUP_REMOVED lines=13> */
.L_x_9055:
[----:B------:R-:W-:Y:S01]  /*112c0*/  IMAD.MOV.U32 R5, RZ, RZ, R19 ;  /* 0x000000ffff057224 */ /* 0x000fe200078e0013 */
[----:B------:R-:W-:Y:S01]  /*112d0*/  MOV R13, R2 ;  /* 0x00000002000d7202 */ /* 0x000fe20000000f00 */
[----:B------:R-:W-:Y:S02]  /*112e0*/  IMAD.MOV.U32 R12, RZ, RZ, 0x2 ;  /* 0x00000002ff0c7424 */ /* 0x000fe400078e00ff */
[----:B------:R-:W-:-:S07]  /*112f0*/  IMAD.MOV.U32 R4, RZ, RZ, R14 ;  /* 0x000000ffff047224 */ /* 0x000fce00078e000e */
[----:B------:R-:W-:Y:S05]  /*11300*/  WARPSYNC.COLLECTIVE R15, `(.L_x_9056) ;  /* 0x000000000f087348 */ /* 0x000fea0003c00000 */
[----:B------:R0:W1:Y:S02]  /*11310*/  SHFL.IDX P6, R14, R13, R12, R11 ;  /* 0x0000000c0d0e7389 */ /* 0x00006400000c000b */
[----:B01----:R-:W-:Y:S01]  /*11320*/  ENDCOLLECTIVE ;  /* 0x000000000000791b */ /* 0x003fe20003800000 */
.L_x_9056:
        /* <DEDUP_REMOVED lines=13> */
.L_x_9057:
[----:B------:R-:W-:Y:S02]  /*11400*/  IMAD.MOV.U32 R5, RZ, RZ, R23 ;  /* 0x000000ffff057224 */ /* 0x000fe400078e0017 */
[----:B------:R-:W-:Y:S02]  /*11410*/  IMAD.MOV.U32 R13, RZ, RZ, R2 ;  /* 0x000000ffff0d7224 */ /* 0x000fe400078e0002 */
[----:B------:R-:W-:Y:S02]  /*11420*/  IMAD.MOV.U32 R12, RZ, RZ, 0x3 ;  /* 0x00000003ff0c7424 */ /* 0x000fe400078e00ff */
[----:B------:R-:W-:-:S07]  /*11430*/  IMAD.MOV.U32 R22, RZ, RZ, R14 ;  /* 0x000000ffff167224 */ /* 0x000fce00078e000e */
[----:B------:R-:W-:Y:S05]  /*11440*/  WARPSYNC.COLLECTIVE R15, `(.L_x_9058) ;  /* 0x000000000f087348 */ /* 0x000fea0003c00000 */
[----:B------:R0:W1:Y:S02]  /*11450*/  SHFL.IDX P6, R14, R13, R12, R11 ;  /* 0x0000000c0d0e7389 */ /* 0x00006400000c000b */
[----:B01----:R-:W-:Y:S01]  /*11460*/  ENDCOLLECTIVE ;  /* 0x000000000000791b */ /* 0x003fe20003800000 */
.L_x_9058:
[----:B------:R-:W-:-:S05]  /*11470*/  MOV R4, R22 ;  /* 0x0000001600047202 */ /* 0x000fca0000000f00 */
[----:B------:R-:W-:-:S05]  /*11480*/  IMAD.WIDE.U32 R4, R26, 0x2, R4 ;  /* 0x000000021a047825 */ /* 0x000fca00078e0004 */
        /* <DEDUP_REMOVED lines=12> */
.L_x_9059:
[----:B------:R-:W-:Y:S02]  /*11550*/  IMAD.MOV.U32 R5, RZ, RZ, R21 ;  /* 0x000000ffff057224 */ /* 0x000fe400078e0015 */
[----:B------:R-:W-:Y:S01]  /*11560*/  IMAD.MOV.U32 R13, RZ, RZ, R2 ;  /* 0x000000ffff0d7224 */ /* 0x000fe200078e0002 */
[----:B------:R-:W-:Y:S01]  /*11570*/  MOV R12, 0x4 ;  /* 0x00000004000c7802 */ /* 0x000fe20000000f00 */
[----:B------:R-:W-:-:S07]  /*11580*/  IMAD.MOV.U32 R20, RZ, RZ, R14 ;  /* 0x000000ffff147224 */ /* 0x000fce00078e000e */
[----:B------:R-:W-:Y:S05]  /*11590*/  WARPSYNC.COLLECTIVE R15, `(.L_x_9060) ;  /* 0x000000000f087348 */ /* 0x000fea0003c00000 */
[----:B------:R0:W1:Y:S02]  /*115a0*/  SHFL.IDX P6, R14, R13, R12, R11 ;  /* 0x0000000c0d0e7389 */ /* 0x00006400000c000b */
[----:B01----:R-:W-:Y:S01]  /*115b0*/  ENDCOLLECTIVE ;  /* 0x000000000000791b */ /* 0x003fe20003800000 */
.L_x_9060:
        /* <DEDUP_REMOVED lines=14> */
.L_x_9061:
[----:B------:R-:W-:Y:S01]  /*116a0*/  MOV R5, R9 ;  /* 0x0000000900057202 */ /* 0x000fe20000000f00 */
[----:B------:R-:W-:Y:S02]  /*116b0*/  IMAD.MOV.U32 R9, RZ, RZ, RZ ;  /* 0x000000ffff097224 */ /* 0x000fe400078e00ff */
[----:B------:R-:W-:Y:S02]  /*116c0*/  IMAD.MOV.U32 R13, RZ, RZ, R2 ;  /* 0x000000ffff0d7224 */ /* 0x000fe400078e0002 */
[----:B------:R-:W-:Y:S02]  /*116d0*/  IMAD.MOV.U32 R12, RZ, RZ, 0x5 ;  /* 0x00000005ff0c7424 */ /* 0x000fe400078e00ff */
[----:B------:R-:W-:-:S07]  /*116e0*/  IMAD.MOV.U32 R24, RZ, RZ, R14 ;  /* 0x000000ffff187224 */ /* 0x000fce00078e000e */
[----:B------:R-:W-:Y:S05]  /*116f0*/  WARPSYNC.COLLECTIVE R15, `(.L_x_9062) ;  /* 0x000000000f087348 */ /* 0x000fea0003c00000 */
[----:B------:R0:W1:Y:S02]  /*11700*/  SHFL.IDX P6, R14, R13, R12, R11 ;  /* 0x0000000c0d0e7389 */ /* 0x00006400000c000b */
[----:B01----:R-:W-:Y:S01]  /*11710*/  ENDCOLLECTIVE ;  /* 0x000000000000791b */ /* 0x003fe20003800000 */
.L_x_9062:
        /* <DEDUP_REMOVED lines=14> */
.L_x_9063:
[----:B------:R-:W-:Y:S02]  /*11800*/  IMAD.MOV.U32 R5, RZ, RZ, R19 ;  /* 0x000000ffff057224 */ /* 0x000fe400078e0013 */
[----:B------:R-:W-:Y:S02]  /*11810*/  IMAD.MOV.U32 R13, RZ, RZ, R2 ;  /* 0x000000ffff0d7224 */ /* 0x000fe400078e0002 */
[----:B------:R-:W-:Y:S01]  /*11820*/  IMAD.MOV.U32 R12, RZ, RZ, 0x6 ;  /* 0x00000006ff0c7424 */ /* 0x000fe200078e00ff */
[----:B------:R-:W-:-:S07]  /*11830*/  MOV R4, R14 ;  /* 0x0000000e00047202 */ /* 0x000fce0000000f00 */
[----:B------:R-:W-:Y:S05]  /*11840*/  WARPSYNC.COLLECTIVE R15, `(.L_x_9064) ;  /* 0x000000000f087348 */ /* 0x000fea0003c00000 */
[----:B------:R0:W1:Y:S02]  /*11850*/  SHFL.IDX P6, R14, R13, R12, R11 ;  /* 0x0000000c0d0e7389 */ /* 0x00006400000c000b */
[----:B01----:R-:W-:Y:S01]  /*11860*/  ENDCOLLECTIVE ;  /* 0x000000000000791b */ /* 0x003fe20003800000 */
.L_x_9064:
        /* <DEDUP_REMOVED lines=13> */
.L_x_9065:
[----:B------:R-:W-:Y:S02]  /*11940*/  IMAD.MOV.U32 R5, RZ, RZ, R25 ;  /* 0x000000ffff057224 */ /* 0x000fe400078e0019 */
[----:B------:R-:W-:Y:S01]  /*11950*/  IMAD.MOV.U32 R13, RZ, RZ, R2 ;  /* 0x000000ffff0d7224 */ /* 0x000fe200078e0002 */
[----:B------:R-:W-:Y:S01]  /*11960*/  MOV R12, 0x7 ;  /* 0x00000007000c7802 */ /* 0x000fe20000000f00 */
[----:B------:R-:W-:-:S07]  /*11970*/  IMAD.MOV.U32 R30, RZ, RZ, R14 ;  /* 0x000000ffff1e7224 */ /* 0x000fce00078e000e */
[----:B------:R-:W-:Y:S05]  /*11980*/  WARPSYNC.COLLECTIVE R15, `(.L_x_9066) ;  /* 0x000000000f087348 */ /* 0x000fea0003c00000 */
[----:B------:R0:W1:Y:S02]  /*11990*/  SHFL.IDX P6, R14, R13, R12, R11 ;  /* 0x0000000c0d0e7389 */ /* 0x00006400000c000b */
[----:B01----:R-:W-:Y:S01]  /*119a0*/  ENDCOLLECTIVE ;  /* 0x000000000000791b */ /* 0x003fe20003800000 */
.L_x_9066:
        /* <DEDUP_REMOVED lines=12> */
.L_x_9067:
[----:B------:R-:W-:Y:S05]  /*11a70*/  BRA `(.L_x_9068) ;  /* 0xffffffc000fc7947 */ /* 0x000fea000383ffff */
.L_x_8962:
[----:B0-----:R0:W1:Y:S02]  /*11a80*/  SYNCS.PHASECHK.TRANS64.TRYWAIT P0, [R7+URZ+0x28820], R9 ;  /* 0x02882009070075a7 */ /* 0x001064000800017f */
[----:B-1----:R-:W-:Y:S05]  /*11a90*/  @!P0 NANOSLEEP.SYNCS 0x989680 ;  /* 0x009896800000895d */ /* 0x002fea0003900000 */
[----:B------:R-:W1:Y:S02]  /*11aa0*/  @!P0 SYNCS.PHASECHK.TRANS64 P0, [R7+URZ+0x28820], R9 ;  /* 0x02882009070085a7 */ /* 0x000e64000800007f */
[----:B-1----:R-:W-:Y:S05]  /*11ab0*/  @!P0 BRA `(.L_x_8962) ;  /* 0xfffffffc00f08947 */ /* 0x002fea000383ffff */
[----:B------:R-:W-:Y:S05]  /*11ac0*/  BRA `(.L_x_9069) ;  /* 0xffffffc400707947 */ /* 0x000fea000383ffff */
.L_x_8963:
[----:B------:R-:W-:Y:S01]  /*11ad0*/  BSSY B0, `(.L_x_9070) ;  /* 0x0000008000007945 */ /* 0x000fe20003800000 */
[----:B------:R-:W-:Y:S01]  /*11ae0*/  IMAD.MOV.U32 R13, RZ, RZ, R17 ;  /* 0x000000ffff0d7224 */ /* 0x000fe200078e0011 */
[----:B------:R-:W-:Y:S01]  /*11af0*/  MOV R12, RZ ;  /* 0x000000ff000c7202 */ /* 0x000fe20000000f00 */
[----:B------:R-:W-:Y:S02]  /*11b00*/  IMAD.MOV.U32 R11, RZ, RZ, 0x1f ;  /* 0x0000001fff0b7424 */ /* 0x000fe400078e00ff */
[----:B------:R-:W-:-:S07]  /*11b10*/  IMAD.MOV.U32 R15, RZ, RZ, -0x1 ;  /* 0xffffffffff0f7424 */ /* 0x000fce00078e00ff */
[----:B0-2--5:R-:W-:Y:S05]  /*11b20*/  WARPSYNC.COLLECTIVE R15, `(.L_x_9071) ;  /* 0x000000000f087348 */ /* 0x025fea0003c00000 */
[----:B------:R1:W3:Y:S02]  /*11b30*/  SHFL.IDX P6, R14, R13, R12, R11 ;  /* 0x0000000c0d0e7389 */ /* 0x0002e400000c000b */
[----:B0123-5:R-:W-:Y:S01]  /*11b40*/  ENDCOLLECTIVE ;  /* 0x000000000000791b */ /* 0x02ffe20003800000 */
.L_x_9071:
[----:B------:R-:W-:Y:S05]  /*11b50*/  BSYNC B0 ;  /* 0x0000000000007941 */ /* 0x000fea0003800000 */
.L_x_9070:
[----:B------:R-:W-:Y:S05]  /*11b60*/  BRA `(.L_x_9072) ;  /* 0xffffffc400547947 */ /* 0x000fea000383ffff */
.L_x_8964:
[----:B------:R-:W-:Y:S01]  /*11b70*/  BSSY B0, `(.L_x_9073) ;  /* 0x0000006000007945 */ /* 0x000fe20003800000 */
[----:B------:R-:W-:-:S07]  /*11b80*/  IMAD.MOV.U32 R15, RZ, RZ, -0x1 ;  /* 0xffffffffff0f7424 */ /* 0x000fce00078e00ff */
[----:B012--5:R-:W-:Y:S05]  /*11b90*/  WARPSYNC.COLLECTIVE R15, `(.L_x_9074) ;  /* 0x000000000f0c7348 */ /* 0x027fea0003c00000 */
[----:B------:R-:W-:Y:S02]  /*11ba0*/  ELECT P6, UR62, PT ;  /* 0x00000000003e782f */ /* 0x000fe400038c0000 */
[----:B------:R-:W-:Y:S01]  /*11bb0*/  MOV R14, UR62 ;  /* 0x0000003e000e7c02 */ /* 0x000fe20008000f00 */
[----:B012--5:R-:W-:Y:S10]  /*11bc0*/  ENDCOLLECTIVE ;  /* 0x000000000000791b */ /* 0x027ff40003800000 */
.L_x_9074:
[----:B------:R-:W-:Y:S05]  /*11bd0*/  BSYNC B0 ;  /* 0x0000000000007941 */ /* 0x000fea0003800000 */
.L_x_9073:
[----:B------:R-:W-:Y:S05]  /*11be0*/  BRA `(.L_x_9075) ;  /* 0xffffffc400487947 */ /* 0x000fea000383ffff */
.L_x_8966:
[----:B---3--:R3:W4:Y:S02]  /*11bf0*/  SYNCS.PHASECHK.TRANS64.TRYWAIT P1, [R5+URZ+0x28840], R2 ;  /* 0x02884002050075a7 */ /* 0x008724000802017f */
[----:B----4-:R-:W-:Y:S05]  /*11c00*/  @!P1 NANOSLEEP.SYNCS 0x989680 ;  /* 0x009896800000995d */ /* 0x010fea0003900000 */
[----:B------:R-:W4:Y:S02]  /*11c10*/  @!P1 SYNCS.PHASECHK.TRANS64 P1, [R5+URZ+0x28840], R2 ;  /* 0x02884002050095a7 */ /* 0x000f24000802007f */
[----:B----4-:R-:W-:Y:S05]  /*11c20*/  @!P1 BRA `(.L_x_8966) ;  /* 0xfffffffc00f09947 */ /* 0x010fea000383ffff */
[----:B------:R-:W-:Y:S05]  /*11c30*/  BRA `(.L_x_9076) ;  /* 0xffffffc400687947 */ /* 0x000fea000383ffff */
.L_x_8968:
[----:B0-----:R0:W4:Y:S02]  /*11c40*/  SYNCS.PHASECHK.TRANS64.TRYWAIT P1, [R7+URZ+0x28840], R0 ;  /* 0x02884000070075a7 */ /* 0x001124000802017f */
[----:B----4-:R-:W-:Y:S05]  /*11c50*/  @!P1 NANOSLEEP.SYNCS 0x989680 ;  /* 0x009896800000995d */ /* 0x010fea0003900000 */
[----:B------:R-:W4:Y:S02]  /*11c60*/  @!P1 SYNCS.PHASECHK.TRANS64 P1, [R7+URZ+0x28840], R0 ;  /* 0x02884000070095a7 */ /* 0x000f24000802007f */
[----:B----4-:R-:W-:Y:S05]  /*11c70*/  @!P1 BRA `(.L_x_8968) ;  /* 0xfffffffc00f09947 */ /* 0x010fea000383ffff */
[----:B------:R-:W-:Y:S05]  /*11c80*/  BRA `(.L_x_9077) ;  /* 0xffffffc400747947 */ /* 0x000fea000383ffff */
.L_x_8970:
[----:B----4-:R4:W0:Y:S02]  /*11c90*/  SYNCS.PHASECHK.TRANS64.TRYWAIT P1, [R5+URZ+0x28860], R2 ;  /* 0x02886002050075a7 */ /* 0x010824000802017f */
[----:B0-----:R-:W-:Y:S05]  /*11ca0*/  @!P1 NANOSLEEP.SYNCS 0x989680 ;  /* 0x009896800000995d */ /* 0x001fea0003900000 */
[----:B------:R-:W0:Y:S02]  /*11cb0*/  @!P1 SYNCS.PHASECHK.TRANS64 P1, [R5+URZ+0x28860], R2 ;  /* 0x02886002050095a7 */ /* 0x000e24000802007f */
[----:B0-----:R-:W-:Y:S05]  /*11cc0*/  @!P1 BRA `(.L_x_8970) ;  /* 0xfffffffc00f09947 */ /* 0x001fea000383ffff */
[----:B------:R-:W-:Y:S05]  /*11cd0*/  BRA `(.L_x_9078) ;  /* 0xffffffc400707947 */ /* 0x000fea000383ffff */
.L_x_9079:
        /* <DEDUP_REMOVED lines=10> */
.L_x_15993:


//--------------------- .text._ZN7cutlass13device_kernelIN5flash11enable_sm90INS1_16FlashAttnFwdSm90INS1_25CollectiveMainloopFwdSm90ILi2EN4cute5tupleIJNS5_1CILi1EEES8_S8_EEENS6_IJNS7_ILi128EEESA_SA_EEELi128ENS_6half_tEfNS_4arch4Sm90ELb1ELb0ELb0ELb1ELb1ELb0ELb0ELb1ELb1ELb1ELb1ELb0EEENS1_21CollectiveEpilogueFwdISB_S9_SC_SE_Li256ELb1ELb1ELb1ELb0EEENS1_36VarlenDynamicPersistentTileSchedulerILi128ELi128ELi256ELi128ELb1ELb1ELb1ELb1ELb1ELb1EEEEEEEEEvNT_6ParamsE --------------------------
	.section	.text._ZN7cutlass13device_kernelIN5flash11enable_sm90INS1_16FlashAttnFwdSm90INS1_25CollectiveMainloopFwdSm90ILi2EN4cute5tupleIJNS5_1CILi1EEES8_S8_EEENS6_IJNS7_ILi128EEESA_SA_EEELi128ENS_6half_tEfNS_4arch4Sm90ELb1ELb0ELb0ELb1ELb1ELb0ELb0ELb1ELb1ELb1ELb1ELb0EEENS1_21CollectiveEpilogueFwdISB_S9_SC_SE_Li256ELb1ELb1ELb1ELb0EEENS1_36VarlenDynamicPersistentTileSchedulerILi128ELi128ELi256ELi128ELb1ELb1ELb1ELb1ELb1ELb1EEEEEEEEEvNT_6ParamsE,"ax",@progbits
	.align	128
.text._ZN7cutlass13device_kernelIN5flash11enable_sm90INS1_16FlashAttnFwdSm90INS1_25CollectiveMainloopFwdSm90ILi2EN4cute5tupleIJNS5_1CILi1EEES8_S8_EEENS6_IJNS7_ILi128EEESA_SA_EEELi128ENS_6half_tEfNS_4arch4Sm90ELb1ELb0ELb0ELb1ELb1ELb0ELb0ELb1ELb1ELb1ELb1ELb0EEENS1_21CollectiveEpilogueFwdISB_S9_SC_SE_Li256ELb1ELb1ELb1ELb0EEENS1_36VarlenDynamicPersistentTileSchedulerILi128ELi128ELi256ELi128ELb1ELb1ELb1ELb1ELb1ELb1EEEEEEEEEvNT_6ParamsE:
        .type           _ZN7cutlass13device_kernelIN5flash11enable_sm90INS1_16FlashAttnFwdSm90INS1_25CollectiveMainloopFwdSm90ILi2EN4cute5tupleIJNS5_1CILi1EEES8_S8_EEENS6_IJNS7_ILi128EEESA_SA_EEELi128ENS_6half_tEfNS_4arch4Sm90ELb1ELb0ELb0ELb1ELb1ELb0ELb0ELb1ELb1ELb1ELb1ELb0EEENS1_21CollectiveEpilogueFwdISB_S9_SC_SE_Li256ELb1ELb1ELb1ELb0EEENS1_36VarlenDynamicPersistentTileSchedulerILi128ELi128ELi256ELi128ELb1ELb1ELb1ELb1ELb1ELb1EEEEEEEEEvNT_6ParamsE,@function
        .size           _ZN7cutlass13device_kernelIN5flash11enable_sm90INS1_16FlashAttnFwdSm90INS1_25CollectiveMainloopFwdSm90ILi2EN4cute5tupleIJNS5_1CILi1EEES8_S8_EEENS6_IJNS7_ILi128EEESA_SA_EEELi128ENS_6half_tEfNS_4arch4Sm90ELb1ELb0ELb0ELb1ELb1ELb0ELb0ELb1ELb1ELb1ELb1ELb0EEENS1_21CollectiveEpilogueFwdISB_S9_SC_SE_Li256ELb1ELb1ELb1ELb0EEENS1_36VarlenDynamicPersistentTileSchedulerILi128ELi128ELi256ELi128ELb1ELb1ELb1ELb1ELb1ELb1EEEEEEEEEvNT_6ParamsE,(.L_x_15994 - _ZN7cutlass13device_kernelIN5flash11enable_sm90INS1_16FlashAttnFwdSm90INS1_25CollectiveMainloopFwdSm90ILi2EN4cute5tupleIJNS5_1CILi1EEES8_S8_EEENS6_IJNS7_ILi128EEESA_SA_EEELi128ENS_6half_tEfNS_4arch4Sm90ELb1ELb0ELb0ELb1ELb1ELb0ELb0ELb1ELb1ELb1ELb1ELb0EEENS1_21CollectiveEpilogueFwdISB_S9_SC_SE_Li256ELb1ELb1ELb1ELb0EEENS1_36VarlenDynamicPersistentTileSchedulerILi128ELi128ELi256ELi128ELb1ELb1ELb1ELb1ELb1ELb1EEEEEEEEEvNT_6ParamsE)
        .other          _ZN7cutlass13device_kernelIN5flash11enable_sm90INS1_16FlashAttnFwdSm90INS1_25CollectiveMainloopFwdSm90ILi2EN4cute5tupleIJNS5_1CILi1EEES8_S8_EEENS6_IJNS7_ILi128EEESA_SA_EEELi128ENS_6half_tEfNS_4arch4Sm90ELb1ELb0ELb0ELb1ELb1ELb0ELb0ELb1ELb1ELb1ELb1ELb0EEENS1_21CollectiveEpilogueFwdISB_S9_SC_SE_Li256ELb1ELb1ELb1ELb0EEENS1_36VarlenDynamicPersistentTileSchedulerILi128ELi128ELi256ELi128ELb1ELb1ELb1ELb1ELb1ELb1EEEEEEEEEvNT_6ParamsE,@"STO_CUDA_ENTRY STV_DEFAULT"
_ZN7cutlass13device_kernelIN5flash11enable_sm90INS1_16FlashAttnFwdSm90INS1_25CollectiveMainloopFwdSm90ILi2EN4cute5tupleIJNS5_1CILi1EEES8_S8_EEENS6_IJNS7_ILi128EEESA_SA_EEELi128ENS_6half_tEfNS_4arch4Sm90ELb1ELb0ELb0ELb1ELb1ELb0ELb0ELb1ELb1ELb1ELb1ELb0EEENS1_21CollectiveEpilogueFwdISB_S9_SC_SE_Li256ELb1ELb1ELb1ELb0EEENS1_36VarlenDynamicPersistentTileSchedulerILi128ELi128ELi256ELi128ELb1ELb1ELb1ELb1ELb1ELb1EEEEEEEEEvNT_6ParamsE:
        /* <DEDUP_REMOVED lines=45> */
.L_x_9080:
        /* <DEDUP_REMOVED lines=22> */
.L_x_9081:
        /* <DEDUP_REMOVED lines=18> */
.L_x_9082:
        /* <DEDUP_REMOVED lines=22> */
.L_x_9083:
        /* <DEDUP_REMOVED lines=23> */
.L_x_9084:
[----:B------:R-:W-:Y:S01]  /*0820*/  UISETP.NE.AND UP0, UPT, UR9, URZ, UPT ;  /* 0x0000003f0900728c */ /* 0x000fe2000bf05270 */
[----:B------:R-:W-:Y:S01]  /*0830*/  NOP ;  /* 0x0000000000007918 */ /* 0x000fe20000000000 */
[----:B------:R-:W-:Y:S01]  /*0840*/  UMOV UR44, 0x1 ;  /* 0x00000001002c7882 */ /* 0x000fe20000000000 */
[----:B------:R-:W-:Y:S01]  /*0850*/  ULDC.64 UR56, c[0x0][0x208] ;  /* 0x0000820000387ab9 */ /* 0x000fe20000000a00 */
[----:B------:R-:W-:Y:S01]  /*0860*/  USEL UR44, UR44, 0x2, !UP0 ;  /* 0x000000022c2c7887 */ /* 0x000fe2000c000000 */
[----:B01234-:R-:W-:Y:S01]  /*0870*/  BAR.SYNC.DEFER_BLOCKING 0x0 ;  /* 0x0000000000007b1d */ /* 0x01ffe20000010000 */
[----:B------:R-:W-:-:S13]  /*0880*/  PLOP3.LUT P0, PT, PT, PT, UP0, 0x80, 0x0 ;  /* 0x000000000000781c */ /* 0x000fda0003f0f008 */
[----:B------:R-:W-:Y:S05]  /*0890*/  @!P0 BRA `(.L_x_9085) ;  /* 0x000000b800dc8947 */ /* 0x000fea0003800000 */
.L_x_9086:
        /* <DEDUP_REMOVED lines=18> */
[----:B------:R-:W-:Y:S01]  /*09c0*/  VIADD R219, R2, 0xffffff80 ;  /* 0xffffff8002db7836 */ /* 0x000fe20000000000 */
[----:B------:R-:W-:Y:S01]  /*09d0*/  R2UR UR6, R33 ;  /* 0x00000000210672ca */ /* 0x000fe200000e0000 */
[----:B------:R-:W-:Y:S01]  /*09e0*/  ULOP3.LUT UR50, UR44, 0x1, URZ, 0xfc, !UPT ;  /* 0x000000012c327892 */ /* 0x000fe2000f8efc3f */
[----:B------:R-:W-:Y:S01]  /*09f0*/  R2UR UR5, R34 ;  /* 0x00000000220572ca */ /* 0x000fe200000e0000 */
[----:B------:R-:W-:Y:S01]  /*0a00*/  UMOV UR49, URZ ;  /* 0x0000003f00317c82 */ /* 0x000fe20008000000 */
[----:B------:R-:W-:Y:S01]  /*0a10*/  SHF.R.S32.HI R0, RZ, 0x1f, R219 ;  /* 0x0000001fff007819 */ /* 0x000fe200000114db */
[----:B------:R-:W-:Y:S01]  /*0a20*/  UMOV UR48, URZ ;  /* 0x0000003f00307c82 */ /* 0x000fe20008000000 */
[----:B------:R-:W-:Y:S02]  /*0a30*/  UMOV UR47, URZ ;  /* 0x0000003f002f7c82 */ /* 0x000fe40008000000 */
[CC--:B------:R-:W-:Y:S02]  /*0a40*/  LEA.HI R4, R0.reuse, R219.reuse, RZ, 0x5 ;  /* 0x000000db00047211 */ /* 0x0c0fe400078f28ff */
[----:B------:R-:W-:-:S02]  /*0a50*/  LEA.HI R2, R0, R219, RZ, 0x4 ;  /* 0x000000db00027211 */ /* 0x000fc400078f20ff */
[----:B------:R-:W-:Y:S01]  /*0a60*/  LEA.HI R3, R0, R219, RZ, 0x7 ;  /* 0x000000db00037211 */ /* 0x000fe200078f38ff */
[----:B------:R-:W-:Y:S01]  /*0a70*/  IMAD.SHL.U32 R6, R4, 0x20, RZ ;  /* 0x0000002004067824 */ /* 0x000fe200078e00ff */
[----:B------:R-:W-:Y:S02]  /*0a80*/  LOP3.LUT R4, R2, 0x3fffff0, RZ, 0xc0, !PT ;  /* 0x03fffff002047812 */ /* 0x000fe400078ec0ff */
[----:B------:R-:W-:Y:S02]  /*0a90*/  SHF.R.S32.HI R5, RZ, 0x4, R2 ;  /* 0x00000004ff057819 */ /* 0x000fe40000011402 */
[----:B------:R-:W-:Y:S01]  /*0aa0*/  LOP3.LUT R7, R6, 0xfffffc00, RZ, 0xc0, !PT ;  /* 0xfffffc0006077812 */ /* 0x000fe200078ec0ff */
[----:B------:R-:W-:Y:S01]  /*0ab0*/  IMAD.IADD R4, R219, 0x1, -R4 ;  /* 0x00000001db047824 */ /* 0x000fe200078e0a04 */
[----:B------:R-:W-:Y:S02]  /*0ac0*/  LOP3.LUT R198, R3, 0xffffff80, RZ, 0xc0, !PT ;  /* 0xffffff8003c67812 */ /* 0x000fe400078ec0ff */
[----:B------:R-:W-:Y:S01]  /*0ad0*/  LEA.HI R2, R2, R5, RZ, 0x1 ;  /* 0x0000000502027211 */ /* 0x000fe200078f08ff */
[----:B------:R-:W-:Y:S01]  /*0ae0*/  IMAD R7, R4, 0x40, R7 ;  /* 0x0000004004077824 */ /* 0x000fe200078e0207 */
[----:B------:R-:W-:Y:S01]  /*0af0*/  LEA.HI R4, R0, R219, RZ, 0x2 ;  /* 0x000000db00047211 */ /* 0x000fe200078f10ff */
[----:B------:R-:W-:Y:S01]  /*0b00*/  IMAD.IADD R198, R219, 0x1, -R198 ;  /* 0x00000001dbc67824 */ /* 0x000fe200078e0ac6 */
[----:B------:R-:W-:-:S02]  /*0b10*/  LOP3.LUT R2, R2, 0x1ffffffe, RZ, 0xc0, !PT ;  /* 0x1ffffffe02027812 */ /* 0x000fc400078ec0ff */
[----:B------:R-:W-:Y:S02]  /*0b20*/  LOP3.LUT R4, R4, 0xfffffffc, RZ, 0xc0, !PT ;  /* 0xfffffffc04047812 */ /* 0x000fe400078ec0ff */
[----:B------:R-:W-:Y:S01]  /*0b30*/  SHF.R.S32.HI R9, RZ, 0x1f, R198 ;  /* 0x0000001fff097819 */ /* 0x000fe200000114c6 */
[----:B------:R-:W-:Y:S01]  /*0b40*/  IMAD.IADD R2, R5, 0x1, -R2 ;  /* 0x0000000105027824 */ /* 0x000fe200078e0a02 */
[----:B------:R-:W-:Y:S01]  /*0b50*/  LEA.HI R0, R0, R219, RZ, 0x3 ;  /* 0x000000db00007211 */ /* 0x000fe200078f18ff */
[----:B------:R-:W-:Y:S01]  /*0b60*/  IMAD.IADD R4, R219, 0x1, -R4 ;  /* 0x00000001db047824 */ /* 0x000fe200078e0a04 */
[----:B------:R-:W-:Y:S01]  /*0b70*/  LEA.HI R8, R9, R198, RZ, 0x2 ;  /* 0x000000c609087211 */ /* 0x000fe200078f10ff */
[----:B------:R-:W-:Y:S01]  /*0b80*/  IMAD R216, R2, 0x8, R7 ;  /* 0x0000000802d87824 */ /* 0x000fe200078e0207 */
[----:B------:R-:W-:Y:S02]  /*0b90*/  SHF.R.S32.HI R214, RZ, 0x7, R3 ;  /* 0x00000007ffd67819 */ /* 0x000fe40000011403 */
[----:B------:R-:W-:-:S02]  /*0ba0*/  LEA.HI R2, R4, R4, RZ, 0x1 ;  /* 0x0000000404027211 */ /* 0x000fc400078f08ff */
[--C-:B------:R-:W-:Y:S02]  /*0bb0*/  SHF.R.S32.HI R6, RZ, 0x2, R8.reuse ;  /* 0x00000002ff067819 */ /* 0x100fe40000011408 */
[----:B------:R-:W-:Y:S02]  /*0bc0*/  SHF.R.S32.HI R11, RZ, 0x1f, R8 ;  /* 0x0000001fff0b7819 */ /* 0x000fe40000011408 */
[----:B------:R-:W-:Y:S02]  /*0bd0*/  LOP3.LUT R5, R2, 0x1ffffffe, RZ, 0xc0, !PT ;  /* 0x1ffffffe02057812 */ /* 0x000fe400078ec0ff */
[----:B------:R-:W-:Y:S02]  /*0be0*/  LEA.HI R11, R11, R6, RZ, 0x3 ;  /* 0x000000060b0b7211 */ /* 0x000fe400078f18ff */
[----:B------:R-:W-:Y:S01]  /*0bf0*/  LOP3.LUT R2, R0, 0xfffffff8, RZ, 0xc0, !PT ;  /* 0xfffffff800027812 */ /* 0x000fe200078ec0ff */
[----:B------:R-:W-:Y:S01]  /*0c00*/  IMAD.IADD R4, R4, 0x1, -R5 ;  /* 0x0000000104047824 */ /* 0x000fe200078e0a05 */
[----:B------:R-:W-:-:S02]  /*0c10*/  LOP3.LUT R5, R8, 0x7ffffffc, RZ, 0xc0, !PT ;  /* 0x7ffffffc08057812 */ /* 0x000fc400078ec0ff */
        /* <DEDUP_REMOVED lines=13> */
[----:B------:R-:W-:-:S02]  /*0cf0*/  IMAD.IADD R3, R214, 0x1, -R3 ;  /* 0x00000001d6037824 */ /* 0x000fc400078e0a03 */
[----:B------:R-:W-:Y:S02]  /*0d00*/  VIADD R18, R2, 0x40 ;  /* 0x0000004002127836 */ /* 0x000fe40000000000 */
        /* <DEDUP_REMOVED lines=31> */
[----:B------:R-:W-:Y:S01]  /*0f00*/  SHF.R.S32.HI R199, RZ, 0x1f, R22 ;  /* 0x0000001fffc77819 */ /* 0x000fe20000011416 */
[----:B------:R-:W-:-:S07]  /*0f10*/  IMAD R17, R4, 0x8, R215 ;  /* 0x0000000804117824 */ /* 0x000fce00078e02d7 */
.L_x_9150:
[----:B0-2-4-:R-:W0:Y:S01]  /*0f20*/  LDC.64 R4, c[0x0][0xc88] ;  /* 0x00032200ff047b82 */ /* 0x015e220000000a00 */
[----:B------:R-:W-:Y:S01]  /*0f30*/  ULDC.64 UR8, c[0x0][0xa28] ;  /* 0x00028a0000087ab9 */ /* 0x000fe20000000a00 */
[----:B------:R-:W-:Y:S01]  /*0f40*/  ULDC.64 UR10, c[0x0][0xa18] ;  /* 0x00028600000a7ab9 */ /* 0x000fe20000000a00 */
[----:B------:R-:W-:Y:S01]  /*0f50*/  ULDC UR4, c[0x0][0x424] ;  /* 0x0001090000047ab9 */ /* 0x000fe20000000800 */
[----:B------:R-:W-:Y:S01]  /*0f60*/  ULDC UR7, c[0x0][0x2f0] ;  /* 0x0000bc0000077ab9 */ /* 0x000fe20000000800 */
[----:B0-----:R-:W-:-:S06]  /*0f70*/  IMAD.WIDE R4, R35, 0x4, R4 ;  /* 0x0000000423047825 */ /* 0x001fcc00078e0204 */
[----:B------:R-:W2:Y:S01]  /*0f80*/  LDG.E R4, desc[UR56][R4.64] ;  /* 0x0000003804047981 */ /* 0x000ea2000c1e1900 */
[----:B------:R-:W-:Y:S02]  /*0f90*/  UISETP.NE.U32.AND UP0, UPT, UR8, URZ, UPT ;  /* 0x0000003f0800728c */ /* 0x000fe4000bf05070 */
        /* <DEDUP_REMOVED lines=9> */
[----:B------:R-:W-:Y:S01]  /*1030*/  @UP1 ULEA UR10, UP0, UR42, UR10, 0x2 ;  /* 0x0000000a2a0a1291 */ /* 0x000fe2000f80103f */
[----:B------:R-:W-:-:S03]  /*1040*/  IMAD.U32 R4, RZ, RZ, UR8 ;  /* 0x00000008ff047e24 */ /* 0x000fc6000f8e00ff */
[----:B------:R-:W-:Y:S01]  /*1050*/  @UP1 ULEA.HI.X UR11, UR42, UR11, UR36, 0x2, UP0 ;  /* 0x0000000b2a0b1291 */ /* 0x000fe200080f1424 */
[----:B------:R-:W-:Y:S01]  /*1060*/  IMAD.U32 R5, RZ, RZ, UR9 ;  /* 0x00000009ff057e24 */ /* 0x000fe2000f8e00ff */
[----:B------:R-:W-:Y:S01]  /*1070*/  ULDC.64 UR8, c[0x0][0x418] ;  /* 0x0001060000087ab9 */ /* 0x000fe20000000a00 */
[----:B------:R-:W-:-:S03]  /*1080*/  IMAD.U32 R6, RZ, RZ, UR10 ;  /* 0x0000000aff067e24 */ /* 0x000fc6000f8e00ff */
[----:B---3--:R-:W-:Y:S01]  /*1090*/  IMAD.U32 R7, RZ, RZ, UR11 ;  /* 0x0000000bff077e24 */ /* 0x008fe2000f8e00ff */
[----:B------:R-:W2:Y:S01]  /*10a0*/  @P0 LDG.E R4, desc[UR56][R4.64] ;  /* 0x0000003804040981 */ /* 0x000ea2000c1e1900 */
[----:B------:R-:W-:Y:S01]  /*10b0*/  UISETP.NE.U32.AND UP0, UPT, UR8, URZ, UPT ;  /* 0x0000003f0800728c */ /* 0x000fe2000bf05070 */
[----:B------:R-:W-:Y:S02]  /*10c0*/  ULDC.64 UR10, c[0x0][0xa20] ;  /* 0x00028800000a7ab9 */ /* 0x000fe40000000a00 */
[----:B------:R-:W3:Y:S01]  /*10d0*/  @P2 LDG.E R6, desc[UR56][R6.64] ;  /* 0x0000003806062981 */ /* 0x000ee2000c1e1900 */
[----:B------:R-:W-:Y:S01]  /*10e0*/  UISETP.NE.AND.EX UP0, UPT, UR9, URZ, UPT, UP0 ;  /* 0x0000003f0900728c */ /* 0x000fe2000bf05300 */
[----:B------:R-:W-:Y:S01]  /*10f0*/  ISETP.NE.U32.AND P1, PT, RZ, UR10, PT ;  /* 0x0000000aff007c0c */ /* 0x000fe2000bf25070 */
[----:B------:R-:W-:Y:S01]  /*1100*/  UMOV UR52, URZ ;  /* 0x0000003f00347c82 */ /* 0x000fe20008000000 */
[----:B------:R-:W-:Y:S02]  /*1110*/  ULOP3.LUT UR43, UR5, 0xffff, URZ, 0xc0, !UPT ;  /* 0x0000ffff052b7892 */ /* 0x000fe4000f8ec03f */
[----:B------:R-:W-:Y:S01]  /*1120*/  USEL UR4, UR4, 0x1, UP0 ;  /* 0x0000000104047887 */ /* 0x000fe20008000000 */
[----:B------:R-:W-:-:S03]  /*1130*/  ISETP.NE.AND.EX P1, PT, RZ, UR11, PT, P1 ;  /* 0x0000000bff007c0c */ /* 0x000fc6000bf25310 */
[----:B------:R-:W-:Y:S01]  /*1140*/  UIMAD UR4, UR4, UR7, URZ ;  /* 0x00000007040472a4 */ /* 0x000fe2000f8e023f */
[----:B--2---:R-:W-:Y:S02]  /*1150*/  @P0 R2UR UR52, R4 ;  /* 0x00000000043402ca */ /* 0x004fe400000e0000 */
[----:B---3--:R-:W-:Y:S01]  /*1160*/  @P2 R2UR UR53, R6 ;  /* 0x00000000063522ca */ /* 0x008fe200000e0000 */
[----:B-1---5:R-:W-:-:S14]  /*1170*/  @P2 BRA `(.L_x_9087) ;  /* 0x0000000000382947 */ /* 0x022fdc0003800000 */
        /* <DEDUP_REMOVED lines=14> */
.L_x_9087:
[----:B------:R-:W-:Y:S05]  /*1260*/  @!P1 BRA `(.L_x_9088) ;  /* 0x00000000001c9947 */ /* 0x000fea0003800000 */
[----:B------:R-:W-:-:S04]  /*1270*/  ULEA UR4, UP0, UR42, UR10, 0x2 ;  /* 0x0000000a2a047291 */ /* 0x000fc8000f80103f */
[----:B------:R-:W-:Y:S02]  /*1280*/  ULEA.HI.X UR7, UR42, UR11, UR36, 0x2, UP0 ;  /* 0x0000000b2a077291 */ /* 0x000fe400080f1424 */
[----:B------:R-:W-:-:S04]  /*1290*/  IMAD.U32 R4, RZ, RZ, UR4 ;  /* 0x00000004ff047e24 */ /* 0x000fc8000f8e00ff */
[----:B------:R-:W-:-:S05]  /*12a0*/  IMAD.U32 R5, RZ, RZ, UR7 ;  /* 0x00000007ff057e24 */ /* 0x000fca000f8e00ff */
[----:B------:R-:W2:Y:S02]  /*12b0*/  LDG.E R4, desc[UR56][R4.64] ;  /* 0x0000003804047981 */ /* 0x000ea4000c1e1900 */
[----:B--2---:R-:W-:Y:S01]  /*12c0*/  R2UR UR4, R4 ;  /* 0x00000000040472ca */ /* 0x004fe200000e0000 */
[----:B------:R-:W-:-:S14]  /*12d0*/  BRA `(.L_x_9089) ;  /* 0x0000000000347947 */ /* 0x000fdc0003800000 */
.L_x_9088:
        /* <DEDUP_REMOVED lines=13> */
.L_x_9089:
[----:B------:R-:W-:Y:S01]  /*13b0*/  ULDC UR7, c[0x0][0x448] ;  /* 0x0001120000077ab9 */ /* 0x000fe20000000800 */
[----:B------:R-:W-:Y:S02]  /*13c0*/  USHF.L.U32 UR37, UR6, 0x7, URZ ;  /* 0x0000000706257899 */ /* 0x000fe4000800063f */
[----:B------:R-:W-:Y:S02]  /*13d0*/  UISETP.NE.AND UP0, UPT, UR7, 0x1, UPT ;  /* 0x000000010700788c */ /* 0x000fe4000bf05270 */
[----:B------:R-:W-:Y:S02]  /*13e0*/  UIADD3 UR8, UR37, 0x7f, URZ ;  /* 0x0000007f25087890 */ /* 0x000fe4000fffe03f */
[----:B------:R-:W-:Y:S02]  /*13f0*/  UIADD3 UR52, -UR52, UR4, URZ ;  /* 0x0000000434347290 */ /* 0x000fe4000fffe13f */
[----:B------:R-:W-:Y:S02]  /*1400*/  UP2UR UR54, UPR, URZ, 0x1 ;  /* 0x000000013f367883 */ /* 0x000fe40008000000 */
[----:B------:R-:W-:-:S03]  /*1410*/  UIADD3 UR9, UR52, 0x80, -UR53 ;  /* 0x0000008034097890 */ /* 0x000fc6000fffe835 */
[----:B------:R-:W-:Y:S01]  /*1420*/  @UP0 ULDC UR6, c[0x0][0x44c] ;  /* 0x0001130000060ab9 */ /* 0x000fe20000000800 */
[----:B------:R-:W-:Y:S01]  /*1430*/  @UP0 ULDC UR4, c[0x0][0x450] ;  /* 0x0001140000040ab9 */ /* 0x000fe20000000800 */
[----:B------:R-:W-:-:S04]  /*1440*/  UIMAD.WIDE.U32 UR6, UR8, UR6, URZ ;  /* 0x00000006080672a5 */ /* 0x000fc8000f8e003f */
[----:B------:R-:W-:Y:S02]  /*1450*/  @UP0 USHF.R.U32.HI UR8, URZ, UR4, UR7 ;  /* 0x000000043f080299 */ /* 0x000fe40008011607 */
[----:B------:R-:W-:Y:S02]  /*1460*/  UIADD3 UR4, UR52, 0x7f, URZ ;  /* 0x0000007f34047890 */ /* 0x000fe4000fffe03f */
[----:B------:R-:W-:Y:S02]  /*1470*/  UIADD3 UR8, UR9, UR8, URZ ;  /* 0x0000000809087290 */ /* 0x000fe4000fffe03f */
[----:B------:R-:W-:Y:S02]  /*1480*/  USHF.R.S32.HI UR6, URZ, 0x1f, UR4 ;  /* 0x0000001f3f067899 */ /* 0x000fe40008011404 */
[----:B------:R-:W-:Y:S02]  /*1490*/  USHF.R.S32.HI UR7, URZ, 0x1f, UR8 ;  /* 0x0000001f3f077899 */ /* 0x000fe40008011408 */
[----:B------:R-:W-:-:S02]  /*14a0*/  ULEA.HI UR6, UR6, UR4, URZ, 0x7 ;  /* 0x0000000406067291 */ /* 0x000fc4000f8f383f */
[----:B------:R-:W-:Y:S02]  /*14b0*/  ULEA.HI UR7, UR7, UR8, URZ, 0x7 ;  /* 0x0000000807077291 */ /* 0x000fe4000f8f383f */
[----:B------:R-:W-:Y:S02]  /*14c0*/  USHF.R.S32.HI UR6, URZ, 0x7, UR6 ;  /* 0x000000073f067899 */ /* 0x000fe40008011406 */
[----:B------:R-:W-:Y:S02]  /*14d0*/  USHF.R.S32.HI UR7, URZ, 0x7, UR7 ;  /* 0x000000073f077899 */ /* 0x000fe40008011407 */
[----:B------:R-:W-:Y:S02]  /*14e0*/  ULOP3.LUT UR4, UR5, 0xff000000, URZ, 0xc0, !UPT ;  /* 0xff00000005047892 */ /* 0x000fe4000f8ec03f */
[----:B------:R-:W-:Y:S02]  /*14f0*/  UISETP.LT.AND UP0, UPT, UR6, UR7, UPT ;  /* 0x000000070600728c */ /* 0x000fe4000bf01270 */
[----:B------:R-:W-:-:S02]  /*1500*/  ULOP3.LUT UR5, UR5, 0xff0000, URZ, 0xc0, !UPT ;  /* 0x00ff000005057892 */ /* 0x000fc4000f8ec03f */
[----:B------:R-:W-:Y:S02]  /*1510*/  USEL UR9, UR6, UR7, UP0 ;  /* 0x0000000706097287 */ /* 0x000fe40008000000 */
[----:B------:R-:W-:Y:S02]  /*1520*/  USHF.R.U32.HI UR4, URZ, 0x8, UR4 ;  /* 0x000000083f047899 */ /* 0x000fe40008011604 */
[----:B------:R-:W-:Y:S02]  /*1530*/  UISETP.GE.AND UP0, UPT, UR9, 0x1, UPT ;  /* 0x000000010900788c */ /* 0x000fe4000bf06270 */
        /* <DEDUP_REMOVED lines=42> */
.L_x_9090:
[----:B------:R-:W-:Y:S01]  /*17e0*/  UIMAD UR39, UR38, UR4, URZ ;  /* 0x00000004262772a4 */ /* 0x000fe2000f8e023f */
[----:B------:R-:W-:Y:S01]  /*17f0*/  IMAD.U32 R0, RZ, RZ, UR9 ;  /* 0x00000009ff007e24 */ /* 0x000fe2000f8e00ff */
[----:B------:R-:W-:Y:S01]  /*1800*/  PLOP3.LUT P0, PT, PT, PT, PT, 0x80, 0x0 ;  /* 0x000000000000781c */ /* 0x000fe20003f0f070 */
[----:B------:R-:W-:Y:S01]  /*1810*/  IMAD.U32 R3, RZ, RZ, UR4 ;  /* 0x00000004ff037e24 */ /* 0x000fe2000f8e00ff */
[----:B------:R-:W-:Y:S02]  /*1820*/  CS2R R150, SRZ ;  /* 0x0000000000967805 */ /* 0x000fe4000001ff00 */
[----:B------:R-:W-:Y:S02]  /*1830*/  CS2R R148, SRZ ;  /* 0x0000000000947805 */ /* 0x000fe4000001ff00 */
[----:B------:R-:W-:Y:S02]  /*1840*/  CS2R R146, SRZ ;  /* 0x0000000000927805 */ /* 0x000fe4000001ff00 */
[----:B------:R-:W-:-:S02]  /*1850*/  CS2R R144, SRZ ;  /* 0x0000000000907805 */ /* 0x000fc4000001ff00 */
[----:B------:R-:W-:Y:S01]  /*1860*/  VIADDMNMX R3, R3, UR39, R0, PT ;  /* 0x0000002703037c46 */ /* 0x000fe2000b800100 */
[----:B------:R-:W-:Y:S01]  /*1870*/  IMAD.MOV.U32 R0, RZ, RZ, RZ ;  /* 0x000000ffff007224 */ /* 0x000fe200078e00ff */
[----:B------:R-:W-:Y:S02]  /*1880*/  CS2R R142, SRZ ;  /* 0x00000000008e7805 */ /* 0x000fe4000001ff00 */
[----:B------:R-:W-:Y:S02]  /*1890*/  CS2R R140, SRZ ;  /* 0x00000000008c7805 */ /* 0x000fe4000001ff00 */
[----:B------:R-:W-:Y:S01]  /*18a0*/  R2UR UR60, R3 ;  /* 0x00000000033c72ca */ /* 0x000fe200000e0000 */
[----:B------:R-:W-:Y:S01]  /*18b0*/  IMAD.MOV.U32 R3, RZ, RZ, RZ ;  /* 0x000000ffff037224 */ /* 0x000fe200078e00ff */
        /* <DEDUP_REMOVED lines=60> */
.L_x_9092:
[----:B------:R-:W-:Y:S01]  /*1c80*/  ULEA.HI UR4, UR49, UR49, URZ, 0x1 ;  /* 0x0000003131047291 */ /* 0x000fe2000f8f083f */
[----:B------:R-:W-:-:S03]  /*1c90*/  IMAD.U32 R3, RZ, RZ, UR50 ;  /* 0x00000032ff037e24 */ /* 0x000fc6000f8e00ff */
[----:B------:R-:W-:Y:S02]  /*1ca0*/  ULOP3.LUT UR4, UR4, 0xfffffffe, URZ, 0xc0, !UPT ;  /* 0xfffffffe04047892 */ /* 0x000fe4000f8ec03f */
[----:B------:R-:W-:Y:S02]  /*1cb0*/  ISETP.NE.AND P0, PT, R3, 0x3, PT ;  /* 0x000000030300780c */ /* 0x000fe40003f05270 */
[----:B------:R-:W-:-:S06]  /*1cc0*/  UIADD3 UR4, UR49, -UR4, URZ ;  /* 0x8000000431047290 */ /* 0x000fcc000fffe03f */
[----:B------:R-:W-:-:S05]  /*1cd0*/  IMAD.U32 R0, RZ, RZ, UR4 ;  /* 0x00000004ff007e24 */ /* 0x000fca000f8e00ff */
[----:B------:R-:W-:-:S04]  /*1ce0*/  SHF.L.U32 R0, R0, 0x1f, RZ ;  /* 0x0000001f00007819 */ /* 0x000fc800000006ff */
[----:B------:R-:W0:Y:S02]  /*1cf0*/  SYNCS.PHASECHK.TRANS64.TRYWAIT P1, [UR41+0x28800], R0 ;  /* 0x02880000ff0075a7 */ /* 0x000e240008020169 */
[----:B0-----:R-:W-:Y:S05]  /*1d00*/  @!P1 BRA `(.L_x_9093) ;  /* 0x0000010800c89947 */ /* 0x001fea0003800000 */
.L_x_9239:
[----:B------:R-:W-:Y:S05]  /*1d10*/  @!P0 BRA `(.L_x_9094) ;  /* 0x0000000000048947 */ /* 0x000fea0003800000 */
[----:B------:R-:W-:Y:S01]  /*1d20*/  BPT.TRAP 0x1 ;  /* 0x000000040000795c */ /* 0x000fe20000300000 */
.L_x_9094:
[----:B0-----:R-:W-:Y:S02]  /*1d30*/  IMAD.U32 R0, RZ, RZ, UR47 ;  /* 0x0000002fff007e24 */ /* 0x001fe4000f8e00ff */
[----:B------:R-:W-:-:S03]  /*1d40*/  IMAD.U32 R3, RZ, RZ, UR48 ;  /* 0x00000030ff037e24 */ /* 0x000fc6000f8e00ff */
[----:B------:R-:W-:Y:S02]  /*1d50*/  LEA R0, R0, UR41, 0x3 ;  /* 0x0000002900007c11 */ /* 0x000fe4000f8e18ff */
[----:B------:R-:W-:-:S04]  /*1d60*/  SHF.L.U32 R3, R3, 0x1f, RZ ;  /* 0x0000001f03037819 */ /* 0x000fc800000006ff */
[----:B------:R0:W1:Y:S01]  /*1d70*/  SYNCS.PHASECHK.TRANS64.TRYWAIT P1, [R0+URZ+0x28830], R3 ;  /* 0x02883003000075a7 */ /* 0x000062000802017f */
[----:B------:R-:W-:Y:S05]  /*1d80*/  @!P0 BRA `(.L_x_9095) ;  /* 0x0000000000048947 */ /* 0x000fea0003800000 */
[----:B------:R-:W-:Y:S01]  /*1d90*/  BPT.TRAP 0x1 ;  /* 0x000000040000795c */ /* 0x000fe20000300000 */
.L_x_9095:
[----:B-1----:R-:W-:Y:S05]  /*1da0*/  @P1 BRA `(.L_x_9096) ;  /* 0x0000000000081947 */ /* 0x002fea0003800000 */
[----:B------:R-:W1:Y:S02]  /*1db0*/  SYNCS.PHASECHK.TRANS64.TRYWAIT P1, [R0+URZ+0x28830], R3 ;  /* 0x02883003000075a7 */ /* 0x000e64000802017f */
[----:B-1----:R-:W-:Y:S05]  /*1dc0*/  @!P1 BRA `(.L_x_9097) ;  /* 0x0000010800b09947 */ /* 0x002fea0003800000 */
.L_x_9096:
        /* <DEDUP_REMOVED lines=63> */
.L_x_9098:
[----:B------:R-:W-:Y:S01]  /*21c0*/  UISETP.NE.AND UP0, UPT, UR54, URZ, UPT ;  /* 0x0000003f3600728c */ /* 0x000fe2000bf05270 */
[----:B------:R-:W-:Y:S01]  /*21d0*/  VIADD R5, R17, UR37 ;  /* 0x0000002511057c36 */ /* 0x000fe20008000000 */
[----:B------:R-:W-:Y:S01]  /*21e0*/  ULDC UR55, c[0x0][0x988] ;  /* 0x0002620000377ab9 */ /* 0x000fe20000000800 */
[----:B------:R-:W-:Y:S01]  /*21f0*/  IMAD.U32 R8, RZ, RZ, UR53 ;  /* 0x00000035ff087e24 */ /* 0x000fe2000f8e00ff */
[----:B------:R-:W-:Y:S01]  /*2200*/  R2UR UR11, R0 ;  /* 0x00000000000b72ca */ /* 0x000fe200000e0000 */
[----:B------:R-:W-:Y:S01]  /*2210*/  UMOV UR10, UR37 ;  /* 0x00000025000a7c82 */ /* 0x000fe20008000000 */
[----:B------:R-:W-:Y:S02]  /*2220*/  PLOP3.LUT P1, PT, PT, PT, UP0, 0x80, 0x0 ;  /* 0x000000000000781c */ /* 0x000fe40003f2f008 */
[----:B------:R-:W-:Y:S02]  /*2230*/  CS2R R150, SRZ ;  /* 0x0000000000967805 */ /* 0x000fe4000001ff00 */
[----:B------:R-:W-:-:S02]  /*2240*/  PLOP3.LUT P2, PT, PT, PT, UP0, 0x80, 0x0 ;  /* 0x000000000000781c */ /* 0x000fc40003f4f008 */
[----:B------:R-:W-:Y:S02]  /*2250*/  CS2R R148, SRZ ;  /* 0x0000000000947805 */ /* 0x000fe4000001ff00 */
[----:B------:R-:W-:Y:S01]  /*2260*/  CS2R R146, SRZ ;  /* 0x0000000000927805 */ /* 0x000fe2000001ff00 */
[----:B------:R-:W-:Y:S01]  /*2270*/  @UP0 ULDC UR6, c[0x0][0x44c] ;  /* 0x0001130000060ab9 */ /* 0x000fe20000000800 */
[----:B------:R-:W-:Y:S01]  /*2280*/  @UP0 ULDC UR14, c[0x0][0x450] ;  /* 0x00011400000e0ab9 */ /* 0x000fe20000000800 */
[----:B------:R-:W-:Y:S02]  /*2290*/  CS2R R144, SRZ ;  /* 0x0000000000907805 */ /* 0x000fe4000001ff00 */
[----:B------:R-:W-:Y:S02]  /*22a0*/  CS2R R142, SRZ ;  /* 0x00000000008e7805 */ /* 0x000fe4000001ff00 */
[----:B------:R-:W-:Y:S02]  /*22b0*/  CS2R R140, SRZ ;  /* 0x00000000008c7805 */ /* 0x000fe4000001ff00 */
[----:B------:R-:W-:-:S02]  /*22c0*/  CS2R R138, SRZ ;  /* 0x00000000008a7805 */ /* 0x000fc4000001ff00 */
[----:B------:R-:W-:Y:S02]  /*22d0*/  CS2R R136, SRZ ;  /* 0x0000000000887805 */ /* 0x000fe4000001ff00 */
[----:B------:R-:W-:Y:S01]  /*22e0*/  CS2R R134, SRZ ;  /* 0x0000000000867805 */ /* 0x000fe2000001ff00 */
[----:B01----:R-:W-:Y:S01]  /*22f0*/  @P1 IMAD.HI.U32 R3, R5, UR6, RZ ;  /* 0x0000000605031c27 */ /* 0x003fe2000f8e00ff */
[----:B------:R-:W-:Y:S01]  /*2300*/  @UP0 ULDC UR6, c[0x0][0x450] ;  /* 0x0001140000060ab9 */ /* 0x000fe20000000800 */
[----:B------:R-:W-:Y:S02]  /*2310*/  CS2R R132, SRZ ;  /* 0x0000000000847805 */ /* 0x000fe4000001ff00 */
[----:B------:R-:W-:Y:S02]  /*2320*/  CS2R R130, SRZ ;  /* 0x0000000000827805 */ /* 0x000fe4000001ff00 */
[----:B------:R-:W-:Y:S02]  /*2330*/  CS2R R128, SRZ ;  /* 0x0000000000807805 */ /* 0x000fe4000001ff00 */
[----:B------:R-:W-:Y:S01]  /*2340*/  @P2 SHF.R.U32.HI R5, RZ, UR6, R3 ;  /* 0x00000006ff052c19 */ /* 0x000fe20008011603 */
[----:B------:R-:W-:Y:S01]  /*2350*/  UMOV UR6, 0xffffff80 ;  /* 0xffffff8000067882 */ /* 0x000fe20000000000 */
[----:B------:R-:W-:Y:S01]  /*2360*/  CS2R R126, SRZ ;  /* 0x00000000007e7805 */ /* 0x000fe2000001ff00 */
[----:B------:R-:W-:Y:S01]  /*2370*/  UIMAD UR6, UR60, UR6, 0x80 ;  /* 0x000000803c0674a4 */ /* 0x000fe2000f8e0206 */
[----:B------:R-:W-:Y:S01]  /*2380*/  CS2R R124, SRZ ;  /* 0x00000000007c7805 */ /* 0x000fe2000001ff00 */
[----:B------:R-:W0:Y:S01]  /*2390*/  SHFL.IDX PT, R4, R5, 0x1, 0x1c1f ;  /* 0x003c1f0005047f89 */ /* 0x000e2200000e0000 */
[----:B------:R-:W-:Y:S01]  /*23a0*/  UIADD3 UR60, UR60, -0x2, URZ ;  /* 0xfffffffe3c3c7890 */ /* 0x000fe2000fffe03f */
[----:B------:R-:W-:-:S02]  /*23b0*/  CS2R R122, SRZ ;  /* 0x00000000007a7805 */ /* 0x000fc4000001ff00 */
[----:B------:R-:W-:Y:S01]  /*23c0*/  CS2R R120, SRZ ;  /* 0x0000000000787805 */ /* 0x000fe2000001ff00 */
[----:B------:R-:W-:Y:S01]  /*23d0*/  IMAD.U32 R7, RZ, RZ, UR6 ;  /* 0x00000006ff077e24 */ /* 0x000fe2000f8e00ff */
[----:B------:R-:W1:Y:S01]  /*23e0*/  SHFL.IDX PT, R5, R5, RZ, 0x1c1f ;  /* 0x001c1fff05057589 */ /* 0x000e6200000e0000 */
[----:B------:R-:W-:Y:S01]  /*23f0*/  @UP0 ULDC UR6, c[0x0][0x44c] ;  /* 0x0001130000060ab9 */ /* 0x000fe20000000800 */
[----:B------:R-:W-:Y:S01]  /*2400*/  CS2R R118, SRZ ;  /* 0x0000000000767805 */ /* 0x000fe2000001ff00 */
[----:B------:R-:W-:Y:S01]  /*2410*/  UIMAD.WIDE.U32 UR6, UR37, UR6, URZ ;  /* 0x00000006250672a5 */ /* 0x000fe2000f8e003f */
[C-C-:B------:R-:W-:Y:S01]  /*2420*/  IADD3 R3, -R16.reuse, 0x1, R7.reuse ;  /* 0x0000000110037810 */ /* 0x140fe20007ffe107 */
[----:B------:R-:W-:Y:S01]  /*2430*/  UIADD3 UR6, UR11, 0x28840, URZ ;  /* 0x000288400b067890 */ /* 0x000fe2000fffe03f */
[----:B------:R-:W-:Y:S01]  /*2440*/  IADD3 R6, -R16, UR52, R7 ;  /* 0x0000003410067c10 */ /* 0x000fe2000fffe107 */
[----:B------:R-:W-:Y:S01]  /*2450*/  @UP0 USHF.R.U32.HI UR10, URZ, UR14, UR7 ;  /* 0x0000000e3f0a0299 */ /* 0x000fe20008011607 */
[----:B------:R-:W-:Y:S01]  /*2460*/  IADD3 R7, -R8, UR52, R3 ;  /* 0x0000003408077c10 */ /* 0x000fe2000fffe103 */
[----:B------:R-:W-:Y:S01]  /*2470*/  UPRMT UR6, UR40, 0x654, UR6 ;  /* 0x0000065428067896 */ /* 0x000fe20008000006 */
[----:B------:R-:W-:Y:S01]  /*2480*/  CS2R R116, SRZ ;  /* 0x0000000000747805 */ /* 0x000fe2000001ff00 */
[----:B------:R-:W-:Y:S01]  /*2490*/  UIADD3 UR7, UR10, UR52, -UR53 ;  /* 0x000000340a077290 */ /* 0x000fe2000fffe835 */
[----:B------:R-:W-:-:S02]  /*24a0*/  CS2R R114, SRZ ;  /* 0x0000000000727805 */ /* 0x000fc4000001ff00 */
[----:B------:R-:W-:Y:S02]  /*24b0*/  CS2R R112, SRZ ;  /* 0x0000000000707805 */ /* 0x000fe4000001ff00 */
[----:B------:R-:W-:Y:S01]  /*24c0*/  CS2R R110, SRZ ;  /* 0x00000000006e7805 */ /* 0x000fe2000001ff00 */
[----:B------:R-:W-:Y:S01]  /*24d0*/  USHF.R.S32.HI UR10, URZ, 0x1f, UR7 ;  /* 0x0000001f3f0a7899 */ /* 0x000fe20008011407 */
[----:B------:R-:W-:Y:S02]  /*24e0*/  CS2R R108, SRZ ;  /* 0x00000000006c7805 */ /* 0x000fe4000001ff00 */
[----:B------:R-:W-:Y:S01]  /*24f0*/  CS2R R106, SRZ ;  /* 0x00000000006a7805 */ /* 0x000fe2000001ff00 */
[----:B------:R-:W-:Y:S01]  /*2500*/  SYNCS.ARRIVE.TRANS64.RED.A1T0 RZ, [UR6], RZ ;  /* 0x000000ffffff79a7 */ /* 0x000fe20008100406 */
[----:B0-----:R-:W-:Y:S01]  /*2510*/  VIADDMNMX R4, R4, R7, R6, PT ;  /* 0x0000000704047246 */ /* 0x001fe20003800106 */
[----:B------:R-:W-:-:S03]  /*2520*/  ULEA.HI UR10, UR10, UR7, URZ, 0x7 ;  /* 0x000000070a0a7291 */ /* 0x000fc6000f8f383f */
[C---:B------:R-:W-:Y:S01]  /*2530*/  ISETP.GT.AND P1, PT, R4.reuse, RZ, PT ;  /* 0x000000ff0400720c */ /* 0x040fe20003f24270 */
[----:B------:R-:W-:Y:S01]  /*2540*/  USHF.R.S32.HI UR10, URZ, 0x7, UR10 ;  /* 0x000000073f0a7899 */ /* 0x000fe2000801140a */
[C---:B------:R-:W-:Y:S02]  /*2550*/  ISETP.GT.AND P2, PT, R4.reuse, 0x1, PT ;  /* 0x000000010400780c */ /* 0x040fe40003f44270 */
        /* <DEDUP_REMOVED lines=97> */
[C---:B------:R-:W-:Y:S02]  /*2b70*/  ISETP.GT.AND P2, PT, R11.reuse, 0x1, PT ;  /* 0x000000010b00780c */ /* 0x040fe40003f44270 */
[----:B------:R-:W-:Y:S01]  /*2b80*/  ISETP.GT.AND P3, PT, R11, 0x8, PT ;  /* 0x000000080b00780c */ /* 0x000fe20003f64270 */
[----:B------:R-:W0:Y:S01]  /*2b90*/  SHFL.BFLY PT, R4, R9, 0x2, 0x1f ;  /* 0x0c401f0009047f89 */ /* 0x000e2200000e0000 */
[----:B------:R-:W-:Y:S02]  /*2ba0*/  FSEL R88, R25, -INF , P2 ;  /* 0xff80000019587808 */ /* 0x000fe40001000000 */
[----:B------:R-:W-:Y:S02]  /*2bb0*/  FSEL R28, R28, -INF , P3 ;  /* 0xff8000001c1c7808 */ /* 0x000fe40001800000 */
[----:B------:R-:W-:-:S04]  /*2bc0*/  ISETP.GT.AND P2, PT, R11, 0x10, PT ;  /* 0x000000100b00780c */ /* 0x000fc80003f44270 */
[----:B------:R-:W-:Y:S02]  /*2bd0*/  FSEL R32, R32, -INF , P2 ;  /* 0xff80000020207808 */ /* 0x000fe40001000000 */
[----:B------:R-:W-:Y:S02]  /*2be0*/  ISETP.GT.AND P2, PT, R11, 0x18, PT ;  /* 0x000000180b00780c */ /* 0x000fe40003f44270 */
[----:B0-----:R-:W-:Y:S02]  /*2bf0*/  FMNMX.FTZ R13, R9, R4, !PT ;  /* 0x00000004090d7209 */ /* 0x001fe40007810000 */
[----:B------:R-:W-:Y:S02]  /*2c00*/  FSEL R9, R36, -INF , P2 ;  /* 0xff80000024097808 */ /* 0x000fe40001000000 */
[----:B------:R-:W-:Y:S01]  /*2c10*/  ISETP.GT.AND P2, PT, R11, 0x20, PT ;  /* 0x000000200b00780c */ /* 0x000fe20003f44270 */
[----:B------:R-:W0:Y:S03]  /*2c20*/  SHFL.BFLY PT, R4, R13, 0x1, 0x1f ;  /* 0x0c201f000d047f89 */ /* 0x000e2600000e0000 */
        /* <DEDUP_REMOVED lines=10> */
[C---:B------:R-:W-:Y:S01]  /*2cd0*/  FSETP.NEU.FTZ.AND P1, PT, R4.reuse, -INF , PT ;  /* 0xff8000000400780b */ /* 0x040fe20003f3d000 */
[----:B------:R-:W-:Y:S01]  /*2ce0*/  FMUL.FTZ R3, R4, UR55 ;  /* 0x0000003704037c20 */ /* 0x000fe20008410000 */
[----:B------:R-:W-:-:S04]  /*2cf0*/  ISETP.GT.AND P2, PT, R11, 0x48, PT ;  /* 0x000000480b00780c */ /* 0x000fc80003f44270 */
[----:B------:R-:W-:Y:S02]  /*2d00*/  FSEL R3, R3, RZ, P1 ;  /* 0x000000ff03037208 */ /* 0x000fe40000800000 */
[C---:B------:R-:W-:Y:S02]  /*2d10*/  ISETP.GT.AND P1, PT, R11.reuse, RZ, PT ;  /* 0x000000ff0b00720c */ /* 0x040fe40003f24270 */
[----:B------:R-:W-:Y:S01]  /*2d20*/  FSEL R60, R60, -INF , P2 ;  /* 0xff8000003c3c7808 */ /* 0x000fe20001000000 */
[--C-:B------:R-:W-:Y:S01]  /*2d30*/  FFMA.FTZ R181, R8, UR55, -R3.reuse ;  /* 0x0000003708b57c23 */ /* 0x100fe20008010803 */
[----:B------:R-:W-:Y:S01]  /*2d40*/  FSEL R7, R24, -INF , P1 ;  /* 0xff80000018077808 */ /* 0x000fe20000800000 */
[--C-:B------:R-:W-:Y:S01]  /*2d50*/  FFMA.FTZ R6, R10, UR55, -R3.reuse ;  /* 0x000000370a067c23 */ /* 0x100fe20008010803 */
[----:B------:R-:W-:Y:S01]  /*2d60*/  ISETP.GT.AND P1, PT, R11, 0x9, PT ;  /* 0x000000090b00780c */ /* 0x000fe20003f24270 */
[--C-:B------:R-:W-:Y:S01]  /*2d70*/  FFMA.FTZ R183, R12, UR55, -R3.reuse ;  /* 0x000000370cb77c23 */ /* 0x100fe20008010803 */
[----:B------:R-:W-:Y:S01]  /*2d80*/  FMNMX.FTZ R5, R7, R88, !PT ;  /* 0x0000005807057209 */ /* 0x000fe20007810000 */
[--C-:B------:R-:W-:Y:S01]  /*2d90*/  FFMA.FTZ R171, R54, UR55, -R3.reuse ;  /* 0x0000003736ab7c23 */ /* 0x100fe20008010803 */
[----:B------:R-:W-:Y:S01]  /*2da0*/  FSEL R29, R29, -INF , P1 ;  /* 0xff8000001d1d7808 */ /* 0x000fe20000800000 */
[----:B------:R-:W-:Y:S01]  /*2db0*/  MUFU.EX2 R181, R181 ;  /* 0x000000b500b57308 */ /* 0x000fe20000000800 */
[----:B------:R-:W-:Y:S01]  /*2dc0*/  FMNMX.FTZ R8, R28, R5, !PT ;  /* 0x000000051c087209 */ /* 0x000fe20007810000 */
[--C-:B------:R-:W-:Y:S01]  /*2dd0*/  FFMA.FTZ R177, R90, UR55, -R3.reuse ;  /* 0x000000375ab17c23 */ /* 0x100fe20008010803 */
[----:B------:R-:W-:Y:S01]  /*2de0*/  ISETP.GT.AND P1, PT, R11, 0x11, PT ;  /* 0x000000110b00780c */ /* 0x000fe20003f24270 */
[--C-:B------:R-:W-:Y:S01]  /*2df0*/  FFMA.FTZ R179, R94, UR55, -R3.reuse ;  /* 0x000000375eb37c23 */ /* 0x100fe20008010803 */
[----:B------:R-:W-:Y:S01]  /*2e00*/  FMNMX.FTZ R5, R29, R8, !PT ;  /* 0x000000081d057209 */ /* 0x000fe20007810000 */
[--C-:B------:R-:W-:Y:S01]  /*2e10*/  FFMA.FTZ R8, R14, UR55, -R3.reuse ;  /* 0x000000370e087c23 */ /* 0x100fe20008010803 */
[----:B------:R-:W-:Y:S01]  /*2e20*/  FSEL R33, R33, -INF , P1 ;  /* 0xff80000021217808 */ /* 0x000fe20000800000 */
[----:B------:R-:W0:Y:S01]  /*2e30*/  MUFU.EX2 R6, R6 ;  /* 0x0000000600067308 */ /* 0x000e220000000800 */
[----:B------:R-:W-:Y:S01]  /*2e40*/  FMNMX.FTZ R10, R32, R5, !PT ;  /* 0x00000005200a7209 */ /* 0x000fe20007810000 */
        /* <DEDUP_REMOVED lines=16> */
[----:B0-----:R-:W-:Y:S01]  /*2f50*/  FADD.FTZ R58, R181, R6 ;  /* 0x00000006b53a7221 */ /* 0x001fe20000010000 */
        /* <DEDUP_REMOVED lines=36> */
[----:B------:R-:W-:Y:S01]  /*31a0*/  ISETP.GT.AND P2, PT, R11, 0x50, PT ;  /* 0x000000500b00780c */ /* 0x000fe20003f44270 */
[----:B------:R-:W-:Y:S01]  /*31b0*/  MUFU.EX2 R173, R173 ;  /* 0x000000ad00ad7308 */ /* 0x000fe20000000800 */
[----:B------:R-:W-:Y:S01]  /*31c0*/  FSEL R61, R61, -INF , P1 ;  /* 0xff8000003d3d7808 */ /* 0x000fe20000800000 */
[--C-:B------:R-:W-:Y:S01]  /*31d0*/  FFMA.FTZ R159, R86, UR55, -R3.reuse ;  /* 0x00000037569f7c23 */ /* 0x100fe20008010803 */
[----:B------:R-:W-:Y:S01]  /*31e0*/  FMNMX.FTZ R24, R60, R5, !PT ;  /* 0x000000053c187209 */ /* 0x000fe20007810000 */
[----:B------:R-:W-:Y:S01]  /*31f0*/  FFMA.FTZ R87, R87, UR55, -R3 ;  /* 0x0000003757577c23 */ /* 0x000fe20008010803 */
[----:B------:R-:W-:-:S02]  /*3200*/  ISETP.GT.AND P1, PT, R11, 0x51, PT ;  /* 0x000000510b00780c */ /* 0x000fc40003f24270 */
[----:B------:R-:W-:Y:S02]  /*3210*/  CS2R R102, SRZ ;  /* 0x0000000000667805 */ /* 0x000fe4000001ff00 */
[----:B------:R-:W-:Y:S01]  /*3220*/  FSEL R64, R64, -INF , P2 ;  /* 0xff80000040407808 */ /* 0x000fe20001000000 */
[----:B------:R-:W-:Y:S01]  /*3230*/  MUFU.EX2 R14, R14 ;  /* 0x0000000e000e7308 */ /* 0x000fe20000000800 */
[----:B------:R-:W-:Y:S01]  /*3240*/  FMNMX.FTZ R5, R61, R24, !PT ;  /* 0x000000183d057209 */ /* 0x000fe20007810000 */
[----:B------:R-:W-:Y:S01]  /*3250*/  FFMA.FTZ R24, R104, UR55, -R3 ;  /* 0x0000003768187c23 */ /* 0x000fe20008010803 */
[----:B------:R-:W-:Y:S02]  /*3260*/  ISETP.GT.AND P2, PT, R11, 0x58, PT ;  /* 0x000000580b00780c */ /* 0x000fe40003f44270 */
[----:B------:R-:W-:Y:S02]  /*3270*/  CS2R R104, SRZ ;  /* 0x0000000000687805 */ /* 0x000fe4000001ff00 */
[----:B------:R-:W-:-:S02]  /*3280*/  FSEL R65, R65, -INF , P1 ;  /* 0xff80000041417808 */ /* 0x000fc40000800000 */
[----:B------:R-:W-:Y:S02]  /*3290*/  CS2R R100, SRZ ;  /* 0x0000000000647805 */ /* 0x000fe4000001ff00 */
[----:B------:R-:W-:Y:S01]  /*32a0*/  FMNMX.FTZ R36, R64, R5, !PT ;  /* 0x0000000540247209 */ /* 0x000fe20007810000 */
[----:B------:R-:W-:Y:S01]  /*32b0*/  MUFU.EX2 R175, R175 ;  /* 0x000000af00af7308 */ /* 0x000fe20000000800 */
[----:B------:R-:W-:Y:S02]  /*32c0*/  ISETP.GT.AND P1, PT, R11, 0x59, PT ;  /* 0x000000590b00780c */ /* 0x000fe40003f24270 */
[----:B------:R-:W-:Y:S02]  /*32d0*/  CS2R R98, SRZ ;  /* 0x0000000000627805 */ /* 0x000fe4000001ff00 */
[----:B------:R-:W-:Y:S02]  /*32e0*/  FSEL R68, R68, -INF , P2 ;  /* 0xff80000044447808 */ /* 0x000fe40001000000 */
[----:B------:R-:W-:-:S02]  /*32f0*/  CS2R R96, SRZ ;  /* 0x0000000000607805 */ /* 0x000fc4000001ff00 */
[----:B------:R-:W-:Y:S02]  /*3300*/  FMNMX.FTZ R5, R65, R36, !PT ;  /* 0x0000002441057209 */ /* 0x000fe40007810000 */
[----:B------:R-:W-:Y:S02]  /*3310*/  CS2R R94, SRZ ;  /* 0x00000000005e7805 */ /* 0x000fe4000001ff00 */
[----:B------:R-:W-:Y:S01]  /*3320*/  ISETP.GT.AND P2, PT, R11, 0x60, PT ;  /* 0x000000600b00780c */ /* 0x000fe20003f44270 */
[----:B------:R-:W-:Y:S01]  /*3330*/  MUFU.EX2 R24, R24 ;  /* 0x0000001800187308 */ /* 0x000fe20000000800 */
[----:B------:R-:W-:Y:S02]  /*3340*/  FSEL R69, R69, -INF , P1 ;  /* 0xff80000045457808 */ /* 0x000fe40000800000 */
[----:B------:R-:W-:Y:S02]  /*3350*/  CS2R R92, SRZ ;  /* 0x00000000005c7805 */ /* 0x000fe4000001ff00 */
[----:B------:R-:W-:-:S02]  /*3360*/  FMNMX.FTZ R36, R68, R5, !PT ;  /* 0x0000000544247209 */ /* 0x000fc40007810000 */
[----:B------:R-:W-:Y:S02]  /*3370*/  CS2R R90, SRZ ;  /* 0x00000000005a7805 */ /* 0x000fe4000001ff00 */
[----:B------:R-:W-:Y:S02]  /*3380*/  ISETP.GT.AND P1, PT, R11, 0x61, PT ;  /* 0x000000610b00780c */ /* 0x000fe40003f24270 */
[----:B------:R-:W-:Y:S01]  /*3390*/  FSEL R72, R72, -INF , P2 ;  /* 0xff80000048487808 */ /* 0x000fe20001000000 */
[----:B------:R-:W-:Y:S01]  /*33a0*/  MUFU.EX2 R169, R169 ;  /* 0x000000a900a97308 */ /* 0x000fe20000000800 */
[----:B------:R-:W-:Y:S01]  /*33b0*/  FMNMX.FTZ R5, R69, R36, !PT ;  /* 0x0000002445057209 */ /* 0x000fe20007810000 */
[----:B------:R-:W-:Y:S01]  /*33c0*/  FFMA.FTZ R36, R46, UR55, -R3 ;  /* 0x000000372e247c23 */ /* 0x000fe20008010803 */
[----:B------:R-:W-:Y:S02]  /*33d0*/  ISETP.GT.AND P2, PT, R11, 0x68, PT ;  /* 0x000000680b00780c */ /* 0x000fe40003f44270 */
[----:B------:R-:W-:-:S02]  /*33e0*/  FSEL R73, R73, -INF , P1 ;  /* 0xff80000049497808 */ /* 0x000fc40000800000 */
[----:B------:R-:W-:Y:S01]  /*33f0*/  FMNMX.FTZ R46, R72, R5, !PT ;  /* 0x00000005482e7209 */ /* 0x000fe20007810000 */
[----:B------:R-:W-:Y:S01]  /*3400*/  MUFU.EX2 R36, R36 ;  /* 0x0000002400247308 */ /* 0x000fe20000000800 */
[----:B------:R-:W-:Y:S02]  /*3410*/  ISETP.GT.AND P1, PT, R11, 0x69, PT ;  /* 0x000000690b00780c */ /* 0x000fe40003f24270 */
[----:B------:R-:W-:Y:S02]  /*3420*/  FSEL R76, R76, -INF , P2 ;  /* 0xff8000004c4c7808 */ /* 0x000fe40001000000 */
[----:B------:R-:W-:Y:S02]  /*3430*/  FMNMX.FTZ R5, R73, R46, !PT ;  /* 0x0000002e49057209 */ /* 0x000fe40007810000 */
[----:B------:R-:W-:Y:S01]  /*3440*/  ISETP.GT.AND P2, PT, R11, 0x70, PT ;  /* 0x000000700b00780c */ /* 0x000fe20003f44270 */
[----:B------:R-:W-:Y:S01]  /*3450*/  MUFU.EX2 R171, R171 ;  /* 0x000000ab00ab7308 */ /* 0x000fe20000000800 */
[----:B------:R-:W-:-:S02]  /*3460*/  FSEL R77, R77, -INF , P1 ;  /* 0xff8000004d4d7808 */ /* 0x000fc40000800000 */
[----:B------:R-:W-:Y:S02]  /*3470*/  FMNMX.FTZ R46, R76, R5, !PT ;  /* 0x000000054c2e7209 */ /* 0x000fe40007810000 */
        /* <DEDUP_REMOVED lines=8> */
[----:B------:R-:W-:Y:S02]  /*3500*/  ISETP.GT.AND P1, PT, R11, 0x79, PT ;  /* 0x000000790b00780c */ /* 0x000fe40003f24270 */
[----:B------:R-:W-:Y:S02]  /*3510*/  FSEL R84, R84, -INF , P2 ;  /* 0xff80000054547808 */ /* 0x000fe40001000000 */
[----:B------:R-:W-:Y:S02]  /*3520*/  FMNMX.FTZ R5, R81, R46, !PT ;  /* 0x0000002e51057209 */ /* 0x000fe40007810000 */
[----:B------:R-:W-:Y:S01]  /*3530*/  FSEL R85, R85, -INF , P1 ;  /* 0xff80000055557808 */ /* 0x000fe20000800000 */
[----:B------:R-:W-:Y:S01]  /*3540*/  MUFU.EX2 R167, R167 ;  /* 0x000000a700a77308 */ /* 0x000fe20000000800 */
[----:B------:R-:W-:-:S02]  /*3550*/  FMNMX.FTZ R46, R84, R5, !PT ;  /* 0x00000005542e7209 */ /* 0x000fc40007810000 */
[----:B------:R-:W-:Y:S02]  /*3560*/  F2FP.F16.F32.PACK_AB R181, R6, R181 ;  /* 0x000000b506b5723e */ /* 0x000fe400000000ff */
[----:B------:R-:W-:Y:S01]  /*3570*/  FMNMX.FTZ R5, R85, R46, !PT ;  /* 0x0000002e55057209 */ /* 0x000fe20007810000 */
[----:B------:R-:W-:Y:S02]  /*3580*/  FFMA.FTZ R46, R59, UR55, -R3 ;  /* 0x000000373b2e7c23 */ /* 0x000fe40008010803 */
[----:B------:R-:W-:Y:S02]  /*3590*/  MUFU.EX2 R50, R50 ;  /* 0x0000003200327308 */ /* 0x000fe40000000800 */
        /* <DEDUP_REMOVED lines=47> */
[----:B0-----:R-:W-:Y:S01]  /*3890*/  FADD.FTZ R11, R7, R88 ;  /* 0x00000058070b7221 */ /* 0x001fe20000010000 */
[----:B------:R-:W-:Y:S01]  /*38a0*/  F2FP.F16.F32.PACK_AB R180, R88, R7 ;  /* 0x0000000758b4723e */ /* 0x000fe200000000ff */
[--C-:B------:R-:W-:Y:S01]  /*38b0*/  FFMA.FTZ R77, R77, UR55, -R54.reuse ;  /* 0x000000374d4d7c23 */ /* 0x100fe20008010836 */
[--C-:B------:R-:W-:Y:S01]  /*38c0*/  FFMA.FTZ R80, R80, UR55, -R54.reuse ;  /* 0x0000003750507c23 */ /* 0x100fe20008010836 */
[--C-:B------:R-:W-:Y:S01]  /*38d0*/  FFMA.FTZ R81, R81, UR55, -R54.reuse ;  /* 0x0000003751517c23 */ /* 0x100fe20008010836 */
[--C-:B------:R-:W-:Y:S01]  /*38e0*/  FFMA.FTZ R84, R84, UR55, -R54.reuse ;  /* 0x0000003754547c23 */ /* 0x100fe20008010836 */
[----:B------:R-:W-:Y:S01]  /*38f0*/  FFMA.FTZ R54, R85, UR55, -R54 ;  /* 0x0000003755367c23 */ /* 0x000fe20008010836 */
[----:B------:R-:W0:Y:S01]  /*3900*/  MUFU.EX2 R32, R32 ;  /* 0x0000002000207308 */ /* 0x000e220000000800 */
[----:B-1----:R-:W-:Y:S01]  /*3910*/  FADD.FTZ R62, R28, R11 ;  /* 0x0000000b1c3e7221 */ /* 0x002fe20000010000 */
[----:B------:R-:W-:Y:S01]  /*3920*/  FADD.FTZ R11, R183, R58 ;  /* 0x0000003ab70b7221 */ /* 0x000fe20000010000 */
[----:B------:R-:W-:-:S02]  /*3930*/  F2FP.F16.F32.PACK_AB R183, R8, R183 ;  /* 0x000000b708b7723e */ /* 0x000fc400000000ff */
[----:B------:R-:W-:Y:S01]  /*3940*/  CS2R R88, SRZ ;  /* 0x0000000000587805 */ /* 0x000fe2000001ff00 */
[----:B------:R-:W-:Y:S02]  /*3950*/  FADD.FTZ R58, R8, R11 ;  /* 0x0000000b083a7221 */ /* 0x000fe40000010000 */
[----:B------:R-:W1:Y:S01]  /*3960*/  MUFU.EX2 R33, R33 ;  /* 0x0000002100217308 */ /* 0x000e620000000800 */
[----:B--2---:R-:W-:Y:S01]  /*3970*/  FADD.FTZ R13, R29, R62 ;  /* 0x0000003e1d0d7221 */ /* 0x004fe20000010000 */
[----:B------:R-:W-:Y:S01]  /*3980*/  FADD.FTZ R11, R177, R58 ;  /* 0x0000003ab10b7221 */ /* 0x000fe20000010000 */
[C---:B------:R-:W-:Y:S02]  /*3990*/  F2FP.F16.F32.PACK_AB R177, R10.reuse, R177 ;  /* 0x000000b10ab1723e */ /* 0x040fe400000000ff */
[----:B------:R-:W-:Y:S01]  /*39a0*/  F2FP.F16.F32.PACK_AB R182, R29, R28 ;  /* 0x0000001c1db6723e */ /* 0x000fe200000000ff */
[----:B------:R-:W-:Y:S02]  /*39b0*/  FADD.FTZ R58, R10, R11 ;  /* 0x0000000b0a3a7221 */ /* 0x000fe40000010000 */
[----:B------:R-:W2:Y:S01]  /*39c0*/  MUFU.EX2 R9, R9 ;  /* 0x0000000900097308 */ /* 0x000ea20000000800 */
[----:B0-----:R-:W-:Y:S01]  /*39d0*/  FADD.FTZ R0, R32, R13 ;  /* 0x0000000d20007221 */ /* 0x001fe20000010000 */
[----:B------:R-:W-:Y:S01]  /*39e0*/  FADD.FTZ R11, R179, R58 ;  /* 0x0000003ab30b7221 */ /* 0x000fe20000010000 */
[----:B------:R-:W-:-:S05]  /*39f0*/  F2FP.F16.F32.PACK_AB R179, R12, R179 ;  /* 0x000000b30cb3723e */ /* 0x000fca00000000ff */
[----:B------:R-:W0:Y:S01]  /*3a00*/  MUFU.EX2 R178, R37 ;  /* 0x0000002500b27308 */ /* 0x000e220000000800 */
[C---:B-1----:R-:W-:Y:S01]  /*3a10*/  FADD.FTZ R0, R33.reuse, R0 ;  /* 0x0000000021007221 */ /* 0x042fe20000010000 */
[----:B------:R-:W-:-:S06]  /*3a20*/  F2FP.F16.F32.PACK_AB R176, R33, R32 ;  /* 0x0000002021b0723e */ /* 0x000fcc00000000ff */
[----:B------:R-:W1:Y:S01]  /*3a30*/  MUFU.EX2 R40, R40 ;  /* 0x0000002800287308 */ /* 0x000e620000000800 */
[----:B--2---:R-:W-:Y:S01]  /*3a40*/  FADD.FTZ R3, R9, R0 ;  /* 0x0000000009037221 */ /* 0x004fe20000010000 */
[----:B------:R-:W-:-:S06]  /*3a50*/  FADD.FTZ R0, R12, R11 ;  /* 0x0000000b0c007221 */ /* 0x000fcc0000010000 */
        /* <DEDUP_REMOVED lines=22> */
[----:B------:R-:W-:Y:S02]  /*3bc0*/  F2FP.F16.F32.PACK_AB R174, R45, R44 ;  /* 0x0000002c2dae723e */ /* 0x000fe400000000ff */
[C---:B------:R-:W-:Y:S01]  /*3bd0*/  F2FP.F16.F32.PACK_AB R171, R26.reuse, R171 ;  /* 0x000000ab1aab723e */ /* 0x040fe200000000ff */
[----:B------:R-:W-:Y:S02]  /*3be0*/  FADD.FTZ R0, R26, R3 ;  /* 0x000000031a007221 */ /* 0x000fe40000010000 */
[----:B------:R-:W1:Y:S01]  /*3bf0*/  MUFU.EX2 R52, R52 ;  /* 0x0000003400347308 */ /* 0x000e620000000800 */
[----:B--2---:R-:W-:Y:S01]  /*3c00*/  FADD.FTZ R58, R48, R11 ;  /* 0x0000000b303a7221 */ /* 0x004fe20000010000 */
[----:B------:R-:W-:Y:S01]  /*3c10*/  FADD.FTZ R3, R165, R0 ;  /* 0x00000000a5037221 */ /* 0x000fe20000010000 */
[----:B------:R-:W-:-:S03]  /*3c20*/  F2FP.F16.F32.PACK_AB R165, R46, R165 ;  /* 0x000000a52ea5723e */ /* 0x000fc600000000ff */
[----:B------:R-:W-:Y:S02]  /*3c30*/  FADD.FTZ R0, R46, R3 ;  /* 0x000000032e007221 */ /* 0x000fe40000010000 */
[----:B------:R-:W2:Y:S01]  /*3c40*/  MUFU.EX2 R53, R53 ;  /* 0x0000003500357308 */ /* 0x000ea20000000800 */
[----:B0-----:R-:W-:Y:S01]  /*3c50*/  FADD.FTZ R11, R49, R58 ;  /* 0x0000003a310b7221 */ /* 0x001fe20000010000 */
[----:B------:R-:W-:Y:S01]  /*3c60*/  FADD.FTZ R3, R167, R0 ;  /* 0x00000000a7037221 */ /* 0x000fe20000010000 */
[----:B------:R-:W-:Y:S02]  /*3c70*/  F2FP.F16.F32.PACK_AB R168, R49, R48 ;  /* 0x0000003031a8723e */ /* 0x000fe400000000ff */
[C---:B------:R-:W-:Y:S01]  /*3c80*/  F2FP.F16.F32.PACK_AB R167, R50.reuse, R167 ;  /* 0x000000a732a7723e */ /* 0x040fe200000000ff */
[----:B------:R-:W-:Y:S02]  /*3c90*/  FADD.FTZ R0, R50, R3 ;  /* 0x0000000332007221 */ /* 0x000fe40000010000 */
        /* <DEDUP_REMOVED lines=8> */
[----:B------:R-:W-:Y:S02]  /*3d20*/  F2FP.F16.F32.PACK_AB R170, R53, R52 ;  /* 0x0000003435aa723e */ /* 0x000fe400000000ff */
[C---:B------:R-:W-:Y:S01]  /*3d30*/  F2FP.F16.F32.PACK_AB R163, R30.reuse, R163 ;  /* 0x000000a31ea3723e */ /* 0x040fe200000000ff */
[----:B------:R-:W-:Y:S02]  /*3d40*/  FADD.FTZ R0, R30, R3 ;  /* 0x000000031e007221 */ /* 0x000fe40000010000 */
        /* <DEDUP_REMOVED lines=28> */
[----:B------:R-:W-:-:S05]  /*3f10*/  F2FP.F16.F32.PACK_AB R152, R73, R72 ;  /* 0x000000484998723e */ /* 0x000fca00000000ff */
        /* <DEDUP_REMOVED lines=23> */
[----:B------:R-:W-:Y:S02]  /*4090*/  F2FP.F16.F32.PACK_AB R158, R3, R84 ;  /* 0x00000054039e723e */ /* 0x000fe400000000ff */
[C---:B--2---:R-:W-:Y:S01]  /*40a0*/  FADD.FTZ R3, R6.reuse, R7 ;  /* 0x0000000706037221 */ /* 0x044fe20000010000 */
[----:B------:R-:W-:Y:S01]  /*40b0*/  F2FP.F16.F32.PACK_AB R159, R6, R159 ;  /* 0x0000009f069f723e */ /* 0x000fe200000000ff */
[----:B------:R-:W-:Y:S06]  /*40c0*/  @!P1 BRA `(.L_x_9099) ;  /* 0x0000002800889947 */ /* 0x000fec0003800000 */
[----:B------:R-:W-:Y:S01]  /*40d0*/  IMAD.MOV.U32 R7, RZ, RZ, R4 ;  /* 0x000000ffff077224 */ /* 0x000fe200078e0004 */
[----:B------:R-:W-:Y:S01]  /*40e0*/  UMOV UR61, UR48 ;  /* 0x00000030003d7c82 */ /* 0x000fe20008000000 */
[----:B------:R-:W-:Y:S01]  /*40f0*/  IMAD.MOV.U32 R6, RZ, RZ, R5 ;  /* 0x000000ffff067224 */ /* 0x000fe200078e0005 */
[----:B------:R-:W-:Y:S01]  /*4100*/  UMOV UR59, UR47 ;  /* 0x0000002f003b7c82 */ /* 0x000fe20008000000 */
[----:B------:R-:W-:Y:S01]  /*4110*/  IMAD.MOV.U32 R151, RZ, RZ, RZ ;  /* 0x000000ffff977224 */ /* 0x000fe200078e00ff */
[----:B------:R-:W-:-:S06]  /*4120*/  ULDC UR55, c[0x0][0x988] ;  /* 0x0002620000377ab9 */ /* 0x000fcc0000000800 */
.L_x_9110:
[----:B------:R-:W-:Y:S01]  /*4130*/  ISETP.NE.AND P2, PT, RZ, UR45, PT ;  /* 0x0000002dff007c0c */ /* 0x000fe2000bf45270 */
[----:B------:R-:W-:-:S04]  /*4140*/  UISETP.NE.AND UP0, UPT, UR59, 0x1, UPT ;  /* 0x000000013b00788c */ /* 0x000fc8000bf05270 */
[----:B------:R-:W-:-:S04]  /*4150*/  USEL UR48, URZ, 0x1, UP0 ;  /* 0x000000013f307887 */ /* 0x000fc80008000000 */
[----:B------:R-:W-:-:S04]  /*4160*/  ULOP3.LUT UR48, UR61, UR48, URZ, 0x3c, !UPT ;  /* 0x000000303d307292 */ /* 0x000fc8000f8e3c3f */
[----:B------:R-:W-:Y:S08]  /*4170*/  @P2 BRA `(.L_x_9100) ;  /* 0x0000000000382947 */ /* 0x000ff00003800000 */
[----:B------:R-:W-:Y:S05]  /*4180*/  @!P0 BRA `(.L_x_9101) ;  /* 0x0000000000048947 */ /* 0x000fea0003800000 */
[----:B------:R-:W-:Y:S01]  /*4190*/  BPT.TRAP 0x1 ;  /* 0x000000040000795c */ /* 0x000fe20000300000 */
.L_x_9101:
        /* <DEDUP_REMOVED lines=9> */
.L_x_9102:
[----:B-1----:R-:W-:Y:S05]  /*4230*/  @P1 BRA `(.L_x_9100) ;  /* 0x0000000000081947 */ /* 0x002fea0003800000 */
[----:B------:R-:W1:Y:S02]  /*4240*/  SYNCS.PHASECHK.TRANS64.TRYWAIT P1, [UR6+0x28830], R4 ;  /* 0x02883004ff0075a7 */ /* 0x000e640008020146 */
[----:B-1----:R-:W-:Y:S05]  /*4250*/  @!P1 BRA `(.L_x_9103) ;  /* 0x000000e400a09947 */ /* 0x002fea0003800000 */
.L_x_9100:
        /* <DEDUP_REMOVED lines=50> */
.L_x_9105:
[----:B------:R-:W-:Y:S01]  /*4580*/  ULEA UR6, UR59, UR41, 0x3 ;  /* 0x000000293b067291 */ /* 0x000fe2000f8e183f */
[----:B------:R-:W-:-:S05]  /*4590*/  IMAD.U32 R4, RZ, RZ, UR61 ;  /* 0x0000003dff047e24 */ /* 0x000fca000f8e00ff */
[----:B------:R-:W-:-:S04]  /*45a0*/  SHF.L.U32 R4, R4, 0x1f, RZ ;  /* 0x0000001f04047819 */ /* 0x000fc800000006ff */
[----:B------:R0:W1:Y:S01]  /*45b0*/  SYNCS.PHASECHK.TRANS64.TRYWAIT P1, [UR6+0x28850], R4 ;  /* 0x02885004ff0075a7 */ /* 0x0000620008020146 */
[----:B------:R-:W-:Y:S05]  /*45c0*/  @!P0 BRA `(.L_x_9106) ;  /* 0x0000000000048947 */ /* 0x000fea0003800000 */
[----:B------:R-:W-:Y:S01]  /*45d0*/  BPT.TRAP 0x1 ;  /* 0x000000040000795c */ /* 0x000fe20000300000 */
.L_x_9106:
[----:B-1----:R-:W-:Y:S05]  /*45e0*/  @P1 BRA `(.L_x_9104) ;  /* 0x0000000000081947 */ /* 0x002fea0003800000 */
[----:B------:R-:W1:Y:S02]  /*45f0*/  SYNCS.PHASECHK.TRANS64.TRYWAIT P1, [UR6+0x28850], R4 ;  /* 0x02885004ff0075a7 */ /* 0x000e640008020146 */
[----:B-1----:R-:W-:Y:S05]  /*4600*/  @!P1 BRA `(.L_x_9107) ;  /* 0x000000e000cc9947 */ /* 0x002fea0003800000 */
.L_x_9104:
[----:B------:R-:W-:Y:S01]  /*4610*/  UIADD3 UR6, UR41, 0x400, URZ ;  /* 0x0000040029067890 */ /* 0x000fe2000fffe03f */
[----:B------:R-:W-:Y:S01]  /*4620*/  WARPGROUP.ARRIVE ;  /* 0x00000000000079c5 */ /* 0x000fe20000000000 */
[----:B------:R-:W-:-:S05]  /*4630*/  UMOV UR7, 0x40000040 ;  /* 0x4000004000077882 */ /* 0x000fca0000000000 */
[----:B-1----:R-:W1:Y:S01]  /*4640*/  S2R R5, SR_TID.X ;  /* 0x0000000000057919 */ /* 0x002e620000002100 */
        /* <DEDUP_REMOVED lines=8> */
[----:B-1----:R-:W-:-:S04]  /*46d0*/  SHF.R.U32.HI R5, RZ, 0x7, R5 ;  /* 0x00000007ff057819 */ /* 0x002fc80000011605 */
[----:B0-----:R-:W-:Y:S01]  /*46e0*/  IADD3 R4, -R5, 0xb, RZ ;  /* 0x0000000b05047810 */ /* 0x001fe20007ffe1ff */
        /* <DEDUP_REMOVED lines=37> */
.L_x_9108:
[----:B------:R-:W-:Y:S01]  /*4940*/  UISETP.NE.AND UP0, UPT, UR54, URZ, UPT ;  /* 0x0000003f3600728c */ /* 0x000fe2000bf05270 */
[----:B------:R-:W-:Y:S02]  /*4950*/  VIADD R10, R17, UR37 ;  /* 0x00000025110a7c36 */ /* 0x000fe40008000000 */
[----:B------:R-:W-:-:S03]  /*4960*/  IMAD.U32 R9, RZ, RZ, UR52 ;  /* 0x00000034ff097e24 */ /* 0x000fc6000f8e00ff */
        /* <DEDUP_REMOVED lines=9> */
[----:B------:R-:W-:Y:S01]  /*4a00*/  IADD3 R4, R9, UR6, -R16 ;  /* 0x0000000609047c10 */ /* 0x000fe2000fffe810 */
[----:B------:R-:W1:Y:S01]  /*4a10*/  SHFL.IDX PT, R173, R10, 0x1, 0x1c1f ;  /* 0x003c1f000aad7f89 */ /* 0x000e6200000e0000 */
[----:B------:R-:W-:-:S03]  /*4a20*/  ULEA UR6, UR47, UR41, 0x3 ;  /* 0x000000292f067291 */ /* 0x000fc6000f8e183f */
[----:B------:R-:W-:Y:S01]  /*4a30*/  VIADD R4, R4, -UR53 ;  /* 0x8000003504047c36 */ /* 0x000fe20008000000 */
[----:B------:R-:W-:-:S04]  /*4a40*/  UIADD3 UR6, UR6, 0x28840, URZ ;  /* 0x0002884006067890 */ /* 0x000fc8000fffe03f */
[----:B------:R-:W-:-:S09]  /*4a50*/  UPRMT UR6, UR40, 0x654, UR6 ;  /* 0x0000065428067896 */ /* 0x000fd20008000006 */
[----:B------:R-:W-:Y:S01]  /*4a60*/  SYNCS.ARRIVE.TRANS64.RED.A1T0 RZ, [UR6], RZ ;  /* 0x000000ffffff79a7 */ /* 0x000fe20008100406 */
[----:B0-----:R-:W-:-:S05]  /*4a70*/  IMAD.IADD R5, R4, 0x1, R5 ;  /* 0x0000000104057824 */ /* 0x001fca00078e0205 */
[C---:B------:R-:W-:Y:S01]  /*4a80*/  ISETP.GT.AND P1, PT, R5.reuse, RZ, PT ;  /* 0x000000ff0500720c */ /* 0x040fe20003f24270 */
[----:B-1----:R-:W-:Y:S01]  /*4a90*/  IMAD.IADD R4, R4, 0x1, R173 ;  /* 0x0000000104047824 */ /* 0x002fe200078e02ad */
        /* <DEDUP_REMOVED lines=94> */
[----:B------:R-:W-:-:S02]  /*5080*/  ISETP.GT.AND P2, PT, R4, RZ, PT ;  /* 0x000000ff0400720c */ /* 0x000fc40003f44270 */
[----:B------:R-:W-:Y:S02]  /*5090*/  FMNMX.FTZ R12, R85, R8, !PT ;  /* 0x00000008550c7209 */ /* 0x000fe40007810000 */
[----:B------:R-:W-:Y:S02]  /*50a0*/  ISETP.GT.AND P3, PT, R4, 0x1, PT ;  /* 0x000000010400780c */ /* 0x000fe40003f64270 */
[----:B------:R-:W-:Y:S01]  /*50b0*/  FSEL R26, R26, -INF , P2 ;  /* 0xff8000001a1a7808 */ /* 0x000fe20001000000 */
[----:B------:R-:W0:Y:S01]  /*50c0*/  SHFL.BFLY PT, R5, R12, 0x2, 0x1f ;  /* 0x0c401f000c057f89 */ /* 0x000e2200000e0000 */
[----:B------:R-:W-:Y:S02]  /*50d0*/  ISETP.GT.AND P2, PT, R4, 0x8, PT ;  /* 0x000000080400780c */ /* 0x000fe40003f44270 */
[----:B------:R-:W-:Y:S02]  /*50e0*/  FSEL R27, R27, -INF , P3 ;  /* 0xff8000001b1b7808 */ /* 0x000fe40001800000 */
[----:B------:R-:W-:-:S02]  /*50f0*/  FMNMX.FTZ R10, R26, R7, !PT ;  /* 0x000000071a0a7209 */ /* 0x000fc40007810000 */
[----:B------:R-:W-:Y:S02]  /*5100*/  ISETP.GT.AND P3, PT, R4, 0x9, PT ;  /* 0x000000090400780c */ /* 0x000fe40003f64270 */
        /* <DEDUP_REMOVED lines=24> */
[----:B------:R-:W-:Y:S02]  /*5290*/  FSEL R66, R66, -INF , P2 ;  /* 0xff80000042427808 */ /* 0x000fe40001000000 */
        /* <DEDUP_REMOVED lines=49> */
[----:B------:R-:W-:Y:S01]  /*55b0*/  FFMA.FTZ R25, R85, UR55, -R8 ;  /* 0x0000003755197c23 */ /* 0x000fe20008010808 */
[----:B------:R-:W-:Y:S01]  /*55c0*/  FMNMX.FTZ R161, R20, R161, !PT ;  /* 0x000000a114a17209 */ /* 0x000fe20007810000 */
[----:B------:R-:W-:Y:S01]  /*55d0*/  MUFU.EX2 R9, R9 ;  /* 0x0000000900097308 */ /* 0x000fe20000000800 */
[----:B------:R-:W-:-:S02]  /*55e0*/  FSEL R55, R55, -INF , P3 ;  /* 0xff80000037377808 */ /* 0x000fc40001800000 */
[----:B------:R-:W-:Y:S02]  /*55f0*/  FMNMX.FTZ R24, R54, R161, !PT ;  /* 0x000000a136187209 */ /* 0x000fe40007810000 */
[----:B------:R-:W-:Y:S02]  /*5600*/  ISETP.GT.AND P3, PT, R4, 0x41, PT ;  /* 0x000000410400780c */ /* 0x000fe40003f64270 */
[----:B------:R-:W-:Y:S01]  /*5610*/  FMNMX.FTZ R51, R55, R24, !PT ;  /* 0x0000001837337209 */ /* 0x000fe20007810000 */
[----:B------:R-:W-:Y:S01]  /*5620*/  MUFU.EX2 R180, R180 ;  /* 0x000000b400b47308 */ /* 0x000fe20000000800 */
[----:B------:R-:W-:Y:S02]  /*5630*/  FSEL R59, R59, -INF , P3 ;  /* 0xff8000003b3b7808 */ /* 0x000fe40001800000 */
[----:B------:R-:W-:Y:S01]  /*5640*/  FMNMX.FTZ R24, R58, R51, !PT ;  /* 0x000000333a187209 */ /* 0x000fe20007810000 */
[----:B------:R-:W-:Y:S01]  /*5650*/  FFMA.FTZ R51, R153, UR55, -R8 ;  /* 0x0000003799337c23 */ /* 0x000fe20008010808 */
[----:B------:R-:W-:-:S02]  /*5660*/  ISETP.GT.AND P3, PT, R4, 0x49, PT ;  /* 0x000000490400780c */ /* 0x000fc40003f64270 */
[----:B------:R-:W-:Y:S01]  /*5670*/  FMNMX.FTZ R153, R59, R24, !PT ;  /* 0x000000183b997209 */ /* 0x000fe20007810000 */
[----:B------:R-:W-:Y:S01]  /*5680*/  MUFU.EX2 R182, R182 ;  /* 0x000000b600b67308 */ /* 0x000fe20000000800 */
[----:B------:R-:W-:Y:S02]  /*5690*/  FSEL R63, R63, -INF , P3 ;  /* 0xff8000003f3f7808 */ /* 0x000fe40001800000 */
[----:B------:R-:W-:Y:S02]  /*56a0*/  FMNMX.FTZ R24, R62, R153, !PT ;  /* 0x000000993e187209 */ /* 0x000fe40007810000 */
[----:B------:R-:W-:Y:S02]  /*56b0*/  ISETP.GT.AND P3, PT, R4, 0x51, PT ;  /* 0x000000510400780c */ /* 0x000fe40003f64270 */
[----:B------:R-:W-:Y:S01]  /*56c0*/  FMNMX.FTZ R45, R63, R24, !PT ;  /* 0x000000183f2d7209 */ /* 0x000fe20007810000 */
        /* <DEDUP_REMOVED lines=18> */
[----:B------:R-:W-:Y:S01]  /*57f0*/  FMNMX.FTZ R24, R74, R41, !PT ;  /* 0x000000294a187209 */ /* 0x000fe20007810000 */
[--C-:B------:R-:W-:Y:S01]  /*5800*/  FFMA.FTZ R41, R53, UR55, -R8.reuse ;  /* 0x0000003735297c23 */ /* 0x100fe20008010808 */
[----:B------:R-:W-:Y:S01]  /*5810*/  ISETP.GT.AND P3, PT, R4, 0x69, PT ;  /* 0x000000690400780c */ /* 0x000fe20003f64270 */
[----:B------:R-:W-:Y:S01]  /*5820*/  FFMA.FTZ R53, R61, UR55, -R8 ;  /* 0x000000373d357c23 */ /* 0x000fe20008010808 */
[----:B------:R-:W-:Y:S01]  /*5830*/  FSEL R78, R78, -INF , P2 ;  /* 0xff8000004e4e7808 */ /* 0x000fe20001000000 */
[----:B------:R-:W-:Y:S01]  /*5840*/  MUFU.EX2 R39, R39 ;  /* 0x0000002700277308 */ /* 0x000fe20000000800 */
[----:B------:R-:W-:Y:S02]  /*5850*/  FMNMX.FTZ R49, R75, R24, !PT ;  /* 0x000000184b317209 */ /* 0x000fe40007810000 */
[----:B------:R-:W-:Y:S02]  /*5860*/  ISETP.GT.AND P2, PT, R4, 0x70, PT ;  /* 0x000000700400780c */ /* 0x000fe40003f44270 */
[----:B------:R-:W-:-:S02]  /*5870*/  FSEL R79, R79, -INF , P3 ;  /* 0xff8000004f4f7808 */ /* 0x000fc40001800000 */
[----:B------:R-:W-:Y:S01]  /*5880*/  FMNMX.FTZ R24, R78, R49, !PT ;  /* 0x000000314e187209 */ /* 0x000fe20007810000 */
[----:B------:R-:W-:Y:S01]  /*5890*/  FFMA.FTZ R49, R65, UR55, -R8 ;  /* 0x0000003741317c23 */ /* 0x000fe20008010808 */
[----:B------:R-:W-:Y:S01]  /*58a0*/  ISETP.GT.AND P3, PT, R4, 0x71, PT ;  /* 0x000000710400780c */ /* 0x000fe20003f64270 */
[----:B------:R-:W-:Y:S01]  /*58b0*/  MUFU.EX2 R172, R172 ;  /* 0x000000ac00ac7308 */ /* 0x000fe20000000800 */
[----:B------:R-:W-:Y:S02]  /*58c0*/  FSEL R82, R82, -INF , P2 ;  /* 0xff80000052527808 */ /* 0x000fe40001000000 */
[----:B------:R-:W-:Y:S02]  /*58d0*/  FMNMX.FTZ R37, R79, R24, !PT ;  /* 0x000000184f257209 */ /* 0x000fe40007810000 */
[----:B------:R-:W-:Y:S02]  /*58e0*/  ISETP.GT.AND P2, PT, R4, 0x78, PT ;  /* 0x000000780400780c */ /* 0x000fe40003f44270 */
[----:B------:R-:W-:Y:S01]  /*58f0*/  FSEL R83, R83, -INF , P3 ;  /* 0xff80000053537808 */ /* 0x000fe20001800000 */
[----:B------:R-:W-:Y:S01]  /*5900*/  MUFU.EX2 R47, R47 ;  /* 0x0000002f002f7308 */ /* 0x000fe20000000800 */
[----:B------:R-:W-:-:S02]  /*5910*/  FMNMX.FTZ R24, R82, R37, !PT ;  /* 0x0000002552187209 */ /* 0x000fc40007810000 */
[----:B------:R-:W-:Y:S02]  /*5920*/  ISETP.GT.AND P3, PT, R4, 0x79, PT ;  /* 0x000000790400780c */ /* 0x000fe40003f64270 */
[----:B------:R-:W-:Y:S02]  /*5930*/  FSEL R86, R86, -INF , P2 ;  /* 0xff80000056567808 */ /* 0x000fe40001000000 */
[----:B------:R-:W-:Y:S01]  /*5940*/  FMNMX.FTZ R37, R83, R24, !PT ;  /* 0x0000001853257209 */ /* 0x000fe20007810000 */
[----:B------:R-:W-:Y:S01]  /*5950*/  MUFU.EX2 R174, R174 ;  /* 0x000000ae00ae7308 */ /* 0x000fe20000000800 */
[----:B------:R-:W-:Y:S02]  /*5960*/  FSEL R87, R87, -INF , P3 ;  /* 0xff80000057577808 */ /* 0x000fe40001800000 */
        /* <DEDUP_REMOVED lines=55> */
[----:B------:R-:W-:-:S06]  /*5ce0*/  FFMA.FTZ R86, R86, UR55, -R29 ;  /* 0x0000003756567c23 */ /* 0x000fcc000801081d */
[----:B------:R-:W2:Y:S01]  /*5cf0*/  MUFU.EX2 R183, R183 ;  /* 0x000000b700b77308 */ /* 0x000ea20000000800 */
[----:B0-----:R-:W-:-:S04]  /*5d00*/  FFMA.FTZ R27, R6, R0, R9 ;  /* 0x00000000061b7223 */ /* 0x001fc80000010009 */
[----:B------:R-:W-:-:S03]  /*5d10*/  FADD.FTZ R27, R180, R27 ;  /* 0x0000001bb41b7221 */ /* 0x000fc60000010000 */
[----:B------:R-:W0:Y:S01]  /*5d20*/  MUFU.EX2 R10, R10 ;  /* 0x0000000a000a7308 */ /* 0x000e220000000800 */
[----:B-1----:R-:W-:Y:S01]  /*5d30*/  FFMA.FTZ R0, R7, R3, R8 ;  /* 0x0000000307007223 */ /* 0x002fe20000010008 */
        /* <DEDUP_REMOVED lines=19> */
[----:B------:R-:W-:-:S04]  /*5e70*/  FADD.FTZ R38, R174, R27 ;  /* 0x0000001bae267221 */ /* 0x000fc80000010000 */
[----:B------:R-:W-:Y:S02]  /*5e80*/  FADD.FTZ R27, R51, R38 ;  /* 0x00000026331b7221 */ /* 0x000fe40000010000 */
[----:B------:R-:W2:Y:S01]  /*5e90*/  MUFU.EX2 R173, R173 ;  /* 0x000000ad00ad7308 */ /* 0x000ea20000000800 */
[----:B0-----:R-:W-:Y:S01]  /*5ea0*/  FADD.FTZ R3, R179, R0 ;  /* 0x00000000b3037221 */ /* 0x001fe20000010000 */
[----:B------:R-:W-:-:S04]  /*5eb0*/  FADD.FTZ R38, R168, R27 ;  /* 0x0000001ba8267221 */ /* 0x000fc80000010000 */
[----:B------:R-:W-:Y:S01]  /*5ec0*/  FADD.FTZ R27, R45, R38 ;  /* 0x000000262d1b7221 */ /* 0x000fe20000010000 */
[----:B------:R-:W-:Y:S01]  /*5ed0*/  FFMA.FTZ R38, R75, UR55, -R29 ;  /* 0x000000374b267c23 */ /* 0x000fe2000801081d */
[----:B------:R-:W0:Y:S01]  /*5ee0*/  MUFU.EX2 R26, R26 ;  /* 0x0000001a001a7308 */ /* 0x000e220000000800 */
[----:B-1----:R-:W-:Y:S01]  /*5ef0*/  FADD.FTZ R0, R12, R3 ;  /* 0x000000030c007221 */ /* 0x002fe20000010000 */
[----:B------:R-:W-:-:S04]  /*5f00*/  FADD.FTZ R40, R170, R27 ;  /* 0x0000001baa287221 */ /* 0x000fc80000010000 */
        /* <DEDUP_REMOVED lines=80> */
.L_x_9109:
        /* <DEDUP_REMOVED lines=110> */
.L_x_9099:
        /* <DEDUP_REMOVED lines=8> */
.L_x_9122:
        /* <DEDUP_REMOVED lines=9> */
.L_x_9113:
[----:B------:R-:W-:Y:S01]  /*6c00*/  ULEA UR6, UR47, UR41, 0x3 ;  /* 0x000000292f067291 */ /* 0x000fe2000f8e183f */
[----:B------:R-:W-:-:S05]  /*6c10*/  IMAD.U32 R4, RZ, RZ, UR48 ;  /* 0x00000030ff047e24 */ /* 0x000fca000f8e00ff */
[----:B------:R-:W-:-:S04]  /*6c20*/  SHF.L.U32 R4, R4, 0x1f, RZ ;  /* 0x0000001f04047819 */ /* 0x000fc800000006ff */
[----:B------:R0:W1:Y:S01]  /*6c30*/  SYNCS.PHASECHK.TRANS64.TRYWAIT P1, [UR6+0x28830], R4 ;  /* 0x02883004ff0075a7 */ /* 0x0000620008020146 */
[----:B------:R-:W-:Y:S05]  /*6c40*/  @!P0 BRA `(.L_x_9114) ;  /* 0x0000000000048947 */ /* 0x000fea0003800000 */
[----:B------:R-:W-:Y:S01]  /*6c50*/  BPT.TRAP 0x1 ;  /* 0x000000040000795c */ /* 0x000fe20000300000 */
.L_x_9114:
[----:B-1----:R-:W-:Y:S05]  /*6c60*/  @P1 BRA `(.L_x_9112) ;  /* 0x0000000000081947 */ /* 0x002fea0003800000 */
[----:B------:R-:W1:Y:S02]  /*6c70*/  SYNCS.PHASECHK.TRANS64.TRYWAIT P1, [UR6+0x28830], R4 ;  /* 0x02883004ff0075a7 */ /* 0x000e640008020146 */
[----:B-1----:R-:W-:Y:S05]  /*6c80*/  @!P1 BRA `(.L_x_9115) ;  /* 0x000000bc00449947 */ /* 0x002fea0003800000 */
.L_x_9112:
[----:B-1----:R-:W1:Y:S01]  /*6c90*/  S2R R5, SR_TID.X ;  /* 0x0000000000057919 */ /* 0x002e620000002100 */
[----:B------:R-:W-:Y:S01]  /*6ca0*/  ULEA UR34, UR47, UR51, 0xb ;  /* 0x000000332f227291 */ /* 0x000fe2000f8e583f */
[----:B------:R-:W-:Y:S01]  /*6cb0*/  UMOV UR35, 0x40000040 ;  /* 0x4000004000237882 */ /* 0x000fe20000000000 */
[----:B------:R-:W-:Y:S02]  /*6cc0*/  UMOV UR7, 0x40000040 ;  /* 0x4000004000077882 */ /* 0x000fe40000000000 */
        /* <DEDUP_REMOVED lines=43> */
.L_x_9117:
[----:B------:R-:W-:Y:S01]  /*6f80*/  ULEA UR6, UR53, UR41, 0x3 ;  /* 0x0000002935067291 */ /* 0x000fe2000f8e183f */
[----:B------:R-:W-:-:S05]  /*6f90*/  IMAD.U32 R4, RZ, RZ, UR54 ;  /* 0x00000036ff047e24 */ /* 0x000fca000f8e00ff */
[----:B------:R-:W-:-:S04]  /*6fa0*/  SHF.L.U32 R4, R4, 0x1f, RZ ;  /* 0x0000001f04047819 */ /* 0x000fc800000006ff */
[----:B------:R0:W1:Y:S01]  /*6fb0*/  SYNCS.PHASECHK.TRANS64.TRYWAIT P1, [UR6+0x28850], R4 ;  /* 0x02885004ff0075a7 */ /* 0x0000620008020146 */
[----:B------:R-:W-:Y:S05]  /*6fc0*/  @!P0 BRA `(.L_x_9118) ;  /* 0x0000000000048947 */ /* 0x000fea0003800000 */
[----:B------:R-:W-:Y:S01]  /*6fd0*/  BPT.TRAP 0x1 ;  /* 0x000000040000795c */ /* 0x000fe20000300000 */
.L_x_9118:
[----:B-1----:R-:W-:Y:S05]  /*6fe0*/  @P1 BRA `(.L_x_9116) ;  /* 0x0000000000081947 */ /* 0x002fea0003800000 */
[----:B------:R-:W1:Y:S02]  /*6ff0*/  SYNCS.PHASECHK.TRANS64.TRYWAIT P1, [UR6+0x28850], R4 ;  /* 0x02885004ff0075a7 */ /* 0x000e640008020146 */
[----:B-1----:R-:W-:Y:S05]  /*7000*/  @!P1 BRA `(.L_x_9119) ;  /* 0x000000b8007c9947 */ /* 0x002fea0003800000 */
.L_x_9116:
        /* <DEDUP_REMOVED lines=51> */
.L_x_9120:
        /* <DEDUP_REMOVED lines=78> */
[----:B------:R-:W-:-:S03]  /*7820*/  FADD.FTZ R6, -R5, R6 ;  /* 0x0000000605067221 */ /* 0x000fc60000010100 */
[--C-:B------:R-:W-:Y:S01]  /*7830*/  FFMA.FTZ R153, R41, UR55, -R8.reuse ;  /* 0x0000003729997c23 */ /* 0x100fe20008010808 */
[--C-:B------:R-:W-:Y:S01]  /*7840*/  FFMA.FTZ R161, R25, UR55, -R8.reuse ;  /* 0x0000003719a17c23 */ /* 0x100fe20008010808 */
[--C-:B------:R-:W-:Y:S01]  /*7850*/  FFMA.FTZ R159, R29, UR55, -R8.reuse ;  /* 0x000000371d9f7c23 */ /* 0x100fe20008010808 */
[--C-:B------:R-:W-:Y:S01]  /*7860*/  FFMA.FTZ R157, R33, UR55, -R8.reuse ;  /* 0x00000037219d7c23 */ /* 0x100fe20008010808 */
        /* <DEDUP_REMOVED lines=29> */
[C---:B------:R-:W-:Y:S01]  /*7a40*/  FADD.FTZ R6, -R4.reuse, R7 ;  /* 0x0000000704067221 */ /* 0x040fe20000010100 */
[----:B------:R-:W-:Y:S01]  /*7a50*/  FMUL.FTZ R8, R4, UR55 ;  /* 0x0000003704087c20 */ /* 0x000fe20008410000 */
[----:B------:R0:W-:Y:S02]  /*7a60*/  MUFU.EX2 R7, R12 ;  /* 0x0000000c00077308 */ /* 0x0001e40000000800 */
[----:B------:R-:W-:Y:S01]  /*7a70*/  FMUL.FTZ R6, R6, UR55 ;  /* 0x0000003706067c20 */ /* 0x000fe20008410000 */
[--C-:B------:R-:W-:Y:S01]  /*7a80*/  FFMA.FTZ R181, R26, UR55, -R8.reuse ;  /* 0x000000371ab57c23 */ /* 0x100fe20008010808 */
[--C-:B------:R-:W-:Y:S01]  /*7a90*/  FFMA.FTZ R10, R27, UR55, -R8.reuse ;  /* 0x000000371b0a7c23 */ /* 0x100fe20008010808 */
[--C-:B------:R-:W-:Y:S01]  /*7aa0*/  FFMA.FTZ R183, R30, UR55, -R8.reuse ;  /* 0x000000371eb77c23 */ /* 0x100fe20008010808 */
[--C-:B------:R-:W-:Y:S01]  /*7ab0*/  FFMA.FTZ R177, R34, UR55, -R8.reuse ;  /* 0x0000003722b17c23 */ /* 0x100fe20008010808 */
[--C-:B------:R-:W-:Y:S01]  /*7ac0*/  FFMA.FTZ R14, R35, UR55, -R8.reuse ;  /* 0x00000037230e7c23 */ /* 0x100fe20008010808 */
[----:B------:R-:W1:Y:S01]  /*7ad0*/  MUFU.EX2 R180, R180 ;  /* 0x000000b400b47308 */ /* 0x000e620000000800 */
[--C-:B0-----:R-:W-:Y:S01]  /*7ae0*/  FFMA.FTZ R12, R31, UR55, -R8.reuse ;  /* 0x000000371f0c7c23 */ /* 0x101fe20008010808 */
        /* <DEDUP_REMOVED lines=18> */
[----:B------:R-:W-:-:S04]  /*7c10*/  FFMA.FTZ R86, R86, UR55, -R8 ;  /* 0x0000003756567c23 */ /* 0x000fc80008010808 */
        /* <DEDUP_REMOVED lines=93> */
[--C-:B------:R-:W-:Y:S01]  /*81f0*/  FFMA.FTZ R44, R83, UR55, -R8.reuse ;  /* 0x00000037532c7c23 */ /* 0x100fe20008010808 */
[----:B------:R-:W-:-:S05]  /*8200*/  FFMA.FTZ R8, R87, UR55, -R8 ;  /* 0x0000003757087c23 */ /* 0x000fca0008010808 */
        /* <DEDUP_REMOVED lines=42> */
.L_x_9121:
[----:B------:R-:W-:Y:S01]  /*84b0*/  UISETP.GT.AND UP0, UPT, UR60, UR39, UPT ;  /* 0x000000273c00728c */ /* 0x000fe2000bf04270 */
[----:B------:R-:W-:Y:S01]  /*84c0*/  F2FP.F16.F32.PACK_AB R180, R161, R180 ;  /* 0x000000b4a1b4723e */ /* 0x000fe200000000ff */
[----:B------:R-:W-:Y:S01]  /*84d0*/  ULEA UR6, UR53, UR41, 0x3 ;  /* 0x0000002935067291 */ /* 0x000fe2000f8e183f */
[----:B------:R-:W-:Y:S01]  /*84e0*/  F2FP.F16.F32.PACK_AB R182, R159, R182 ;  /* 0x000000b69fb6723e */ /* 0x000fe200000000ff */
[----:B------:R-:W-:Y:S01]  /*84f0*/  UIADD3 UR7, UR60, -0x1, URZ ;  /* 0xffffffff3c077890 */ /* 0x000fe2000fffe03f */
[----:B------:R-:W-:Y:S01]  /*8500*/  F2FP.F16.F32.PACK_AB R176, R157, R176 ;  /* 0x000000b09db0723e */ /* 0x000fe200000000ff */
[----:B------:R-:W-:Y:S01]  /*8510*/  UIADD3 UR6, UR6, 0x28860, URZ ;  /* 0x0002886006067890 */ /* 0x000fe2000fffe03f */
[----:B------:R-:W-:Y:S01]  /*8520*/  PLOP3.LUT P1, PT, PT, PT, UP0, 0x80, 0x0 ;  /* 0x000000000000781c */ /* 0x000fe20003f2f008 */
[----:B------:R-:W-:Y:S01]  /*8530*/  UMOV UR54, UR48 ;  /* 0x0000003000367c82 */ /* 0x000fe20008000000 */
[----:B------:R-:W-:Y:S01]  /*8540*/  UMOV UR53, UR47 ;  /* 0x0000002f00357c82 */ /* 0x000fe20008000000 */
[----:B------:R-:W-:Y:S01]  /*8550*/  UPRMT UR6, UR40, 0x654, UR6 ;  /* 0x0000065428067896 */ /* 0x000fe20008000006 */
[----:B------:R-:W-:Y:S01]  /*8560*/  F2FP.F16.F32.PACK_AB R178, R155, R178 ;  /* 0x000000b29bb2723e */ /* 0x000fe200000000ff */
[----:B------:R-:W-:Y:S01]  /*8570*/  UMOV UR60, UR7 ;  /* 0x00000007003c7c82 */ /* 0x000fe20008000000 */
[----:B------:R-:W-:Y:S01]  /*8580*/  F2FP.F16.F32.PACK_AB R172, R153, R172 ;  /* 0x000000ac99ac723e */ /* 0x000fe200000000ff */
        /* <DEDUP_REMOVED lines=95> */
.L_x_9111:
[----:B------:R-:W-:Y:S06]  /*8b80*/  BAR.ARV 0x8, 0x180 ;  /* 0x0206000000007b1d */ /* 0x000fec0000002000 */
[----:B------:R-:W-:Y:S05]  /*8b90*/  @!P0 BRA `(.L_x_9123) ;  /* 0x0000000000048947 */ /* 0x000fea0003800000 */
[----:B------:R-:W-:Y:S01]  /*8ba0*/  BPT.TRAP 0x1 ;  /* 0x000000040000795c */ /* 0x000fe20000300000 */
.L_x_9123:
[----:B------:R-:W-:Y:S01]  /*8bb0*/  ULEA UR5, UR47, UR41, 0x3 ;  /* 0x000000292f057291 */ /* 0x000fe2000f8e183f */
[----:B------:R-:W-:-:S05]  /*8bc0*/  IMAD.U32 R6, RZ, RZ, UR48 ;  /* 0x00000030ff067e24 */ /* 0x000fca000f8e00ff */
[----:B------:R-:W-:-:S04]  /*8bd0*/  SHF.L.U32 R6, R6, 0x1f, RZ ;  /* 0x0000001f06067819 */ /* 0x000fc800000006ff */
[----:B------:R0:W1:Y:S01]  /*8be0*/  SYNCS.PHASECHK.TRANS64.TRYWAIT P1, [UR5+0x28850], R6 ;  /* 0x02885006ff0075a7 */ /* 0x0000620008020145 */
[----:B------:R-:W-:Y:S05]  /*8bf0*/  @!P0 BRA `(.L_x_9124) ;  /* 0x0000000000048947 */ /* 0x000fea0003800000 */
[----:B------:R-:W-:Y:S01]  /*8c00*/  BPT.TRAP 0x1 ;  /* 0x000000040000795c */ /* 0x000fe20000300000 */
.L_x_9124:
[----:B-1----:R-:W-:Y:S05]  /*8c10*/  @P1 BRA `(.L_x_9125) ;  /* 0x0000000000081947 */ /* 0x002fea0003800000 */
[----:B------:R-:W1:Y:S02]  /*8c20*/  SYNCS.PHASECHK.TRANS64.TRYWAIT P1, [UR5+0x28850], R6 ;  /* 0x02885006ff0075a7 */ /* 0x000e640008020145 */
[----:B-1----:R-:W-:Y:S05]  /*8c30*/  @!P1 BRA `(.L_x_9126) ;  /* 0x0000009c00889947 */ /* 0x002fea0003800000 */
.L_x_9125:
        /* <DEDUP_REMOVED lines=12> */
[----:B------:R-:W-:Y:S01]  /*8d00*/  HGMMA.64x128x16.F32 R88, R180, gdesc[UR4].tnspB, R88, gsb0 ;  /* 0x41e00004b4587df0 */ /* 0x000fe20008000858 */
[----:B------:R-:W-:Y:S01]  /*8d10*/  UIADD3 UR6, UR4, 0x80, URZ ;  /* 0x0000008004067890 */ /* 0x000fe2000fffe03f */
[----:B-1----:R-:W-:Y:S01]  /*8d20*/  FADD.FTZ R7, R7, R0 ;  /* 0x0000000007077221 */ /* 0x002fe20000010000 */
[----:B------:R-:W-:Y:S01]  /*8d30*/  UMOV UR7, 0x40000040 ;  /* 0x4000004000077882 */ /* 0x000fe20000000000 */
[----:B------:R-:W-:Y:S02]  /*8d40*/  IMAD.MOV.U32 R0, RZ, RZ, -0x800000 ;  /* 0xff800000ff007424 */ /* 0x000fe400078e00ff */
[----:B0-----:R-:W-:Y:S01]  /*8d50*/  FADD.FTZ R8, R6, R3 ;  /* 0x0000000306087221 */ /* 0x001fe20000010000 */
[----:B------:R-:W-:Y:S01]  /*8d60*/  IMAD.MOV.U32 R3, RZ, RZ, -0x800000 ;  /* 0xff800000ff037424 */ /* 0x000fe200078e00ff */
[----:B------:R-:W0:Y:S04]  /*8d70*/  SHFL.BFLY PT, R6, R7, 0x1, 0x1f ;  /* 0x0c201f0007067f89 */ /* 0x000e2800000e0000 */
[----:B------:R-:W1:Y:S01]  /*8d80*/  SHFL.BFLY PT, R9, R8, 0x1, 0x1f ;  /* 0x0c201f0008097f89 */ /* 0x000e6200000e0000 */
[----:B0-----:R-:W-:Y:S01]  /*8d90*/  FADD.FTZ R12, R7, R6 ;  /* 0x00000006070c7221 */ /* 0x001fe20000010000 */
[----:B------:R-:W-:-:S02]  /*8da0*/  IMAD.MOV.U32 R6, RZ, RZ, RZ ;  /* 0x000000ffff067224 */ /* 0x000fc400078e00ff */
[----:B------:R-:W-:Y:S02]  /*8db0*/  IMAD.U32 R7, RZ, RZ, UR55 ;  /* 0x00000037ff077e24 */ /* 0x000fe4000f8e00ff */
        /* <DEDUP_REMOVED lines=47> */
[----:B0-23--:R-:W-:Y:S05]  /*90b0*/  @!P0 BRA `(.L_x_9127) ;  /* 0x0000000000048947 */ /* 0x00dfea0003800000 */
[----:B------:R-:W-:Y:S01]  /*90c0*/  BPT.TRAP 0x1 ;  /* 0x000000040000795c */ /* 0x000fe20000300000 */
.L_x_9127:
        /* <DEDUP_REMOVED lines=74> */
.L_x_9091:
[----:B------:R-:W0:Y:S01]  /*9570*/  S2R R5, SR_CgaCtaId ;  /* 0x0000000000057919 */ /* 0x000e220000008800 */
[----:B------:R-:W-:Y:S01]  /*9580*/  MOV R20, 0x400 ;  /* 0x0000040000147802 */ /* 0x000fe20000000f00 */
[----:B------:R-:W-:Y:S01]  /*9590*/  BSSY B0, `(.L_x_9128) ;  /* 0x00002e3000007945 */ /* 0x000fe20003800000 */
[----:B------:R-:W-:Y:S02]  /*95a0*/  BAR.SYNC.DEFER_BLOCKING 0x5, 0x180 ;  /* 0x0146000000007b1d */ /* 0x000fe40000010000 */
[----:B0-----:R-:W-:-:S05]  /*95b0*/  LEA R20, R5, R20, 0x18 ;  /* 0x0000001405147211 */ /* 0x001fca00078ec0ff */
[----:B------:R-:W0:Y:S02]  /*95c0*/  LDS.128 R32, [R20+0x288d0] ;  /* 0x0288d00014207984 */ /* 0x000e240000000c00 */
[----:B0-----:R-:W-:Y:S02]  /*95d0*/  R2UR UR6, R33 ;  /* 0x00000000210672ca */ /* 0x001fe400000e0000 */
[----:B------:R-:W-:Y:S01]  /*95e0*/  R2UR UR5, R34 ;  /* 0x00000000220572ca */ /* 0x000fe200000e0000 */
[----:B------:R-:W-:Y:S06]  /*95f0*/  BAR.ARV 0x4, 0x180 ;  /* 0x0106000000007b1d */ /* 0x000fec0000002000 */
[----:B------:R-:W-:Y:S08]  /*9600*/  @P0 BRA `(.L_x_9129) ;  /* 0x0000002000580947 */ /* 0x000ff00003800000 */
[----:B------:R-:W0:Y:S01]  /*9610*/  S2R R5, SR_SWINHI ;  /* 0x0000000000057919 */ /* 0x000e220000002f00 */
[----:B------:R-:W-:Y:S01]  /*9620*/  ULDC.64 UR10, c[0x0][0xc00] ;  /* 0x00030000000a7ab9 */ /* 0x000fe20000000a00 */
[----:B------:R-:W-:Y:S02]  /*9630*/  ULDC.64 UR8, c[0x0][0xc00] ;  /* 0x0003000000087ab9 */ /* 0x000fe40000000a00 */
        /* <DEDUP_REMOVED lines=83> */
[----:B------:R-:W-:Y:S01]  /*9b70*/  F2FP.F16.F32.PACK_AB R14, R141, R140 ;  /* 0x0000008c8d0e723e */ /* 0x000fe200000000ff */
[----:B0-----:R-:W-:Y:S01]  /*9b80*/  IMAD.U32 R28, RZ, RZ, UR8 ;  /* 0x00000008ff1c7e24 */ /* 0x001fe2000f8e00ff */
[----:B------:R-:W-:Y:S01]  /*9b90*/  F2FP.F16.F32.PACK_AB R15, R143, R142 ;  /* 0x0000008e8f0f723e */ /* 0x000fe200000000ff */
[----:B------:R-:W-:Y:S01]  /*9ba0*/  IMAD.U32 R29, RZ, RZ, UR9 ;  /* 0x00000009ff1d7e24 */ /* 0x000fe2000f8e00ff */
[----:B------:R-:W-:Y:S01]  /*9bb0*/  F2FP.F16.F32.PACK_AB R24, R145, R144 ;  /* 0x000000909118723e */ /* 0x000fe200000000ff */
[----:B------:R-:W-:Y:S01]  /*9bc0*/  ULDC.64 UR8, c[0x0][0xc08] ;  /* 0x0003020000087ab9 */ /* 0x000fe20000000a00 */
[----:B------:R-:W-:Y:S01]  /*9bd0*/  F2FP.F16.F32.PACK_AB R25, R147, R146 ;  /* 0x000000929319723e */ /* 0x000fe200000000ff */
[----:B------:R-:W-:Y:S01]  /*9be0*/  STSM.16.M88.4 [R21], R12 ;  /* 0x0000000c15007844 */ /* 0x000fe20000000200 */
[----:B------:R-:W-:-:S02]  /*9bf0*/  F2FP.F16.F32.PACK_AB R26, R149, R148 ;  /* 0x00000094951a723e */ /* 0x000fc400000000ff */
        /* <DEDUP_REMOVED lines=32> */
[----:B------:R-:W-:Y:S01]  /*9e00*/  USEL UR42, UR42, URZ, !UP0 ;  /* 0x0000003f2a2a7287 */ /* 0x000fe2000c000000 */
[----:B------:R-:W-:Y:S01]  /*9e10*/  ULDC.64 UR10, c[0x0][UR16+0x220] ;  /* 0x00008800100a7abb */ /* 0x000fe20008000a00 */
[----:B------:R-:W-:Y:S01]  /*9e20*/  ULDC.64 UR8, c[0x0][UR16+0x218] ;  /* 0x0000860010087abb */ /* 0x000fe20008000a00 */
[----:B0-----:R-:W-:Y:S01]  /*9e30*/  @P1 IMAD.HI.U32 R4, R11, R6, RZ ;  /* 0x000000060b041227 */ /* 0x001fe200078e00ff */
[----:B------:R-:W-:Y:S01]  /*9e40*/  USEL UR36, UR36, URZ, !UP0 ;  /* 0x0000003f24247287 */ /* 0x000fe2000c000000 */
[----:B------:R-:W-:Y:S01]  /*9e50*/  ULDC.64 UR12, c[0x0][UR16+0x228] ;  /* 0x00008a00100c7abb */ /* 0x000fe20008000a00 */
[----:B------:R-:W-:Y:S02]  /*9e60*/  UIMAD UR11, UR11, UR42, URZ ;  /* 0x0000002a0b0b72a4 */ /* 0x000fe4000f8e023f */
[----:B------:R-:W-:Y:S02]  /*9e70*/  UIMAD.WIDE.U32 UR14, UR8, UR43, URZ ;  /* 0x0000002b080e72a5 */ /* 0x000fe4000f8e003f */
[----:B------:R-:W-:Y:S01]  /*9e80*/  UIMAD UR17, UR9, UR43, URZ ;  /* 0x0000002b091172a4 */ /* 0x000fe2000f8e023f */
[----:B-1----:R-:W-:Y:S01]  /*9e90*/  @P1 SHF.R.U32.HI R7, RZ, R9, R4 ;  /* 0x00000009ff071219 */ /* 0x002fe20000011604 */
[----:B------:R-:W-:-:S02]  /*9ea0*/  UIMAD.WIDE.U32 UR8, UR10, UR42, URZ ;  /* 0x0000002a0a0872a5 */ /* 0x000fc4000f8e003f */
[----:B------:R-:W-:Y:S02]  /*9eb0*/  UIMAD.WIDE.U32 UR18, UR12, UR7, URZ ;  /* 0x000000070c1272a5 */ /* 0x000fe4000f8e003f */
[----:B------:R-:W-:Y:S01]  /*9ec0*/  UIMAD UR7, UR13, UR7, URZ ;  /* 0x000000070d0772a4 */ /* 0x000fe2000f8e023f */
[--C-:B------:R-:W-:Y:S01]  /*9ed0*/  IMAD.MOV R9, RZ, RZ, -R7.reuse ;  /* 0x000000ffff097224 */ /* 0x100fe200078e0a07 */
[----:B------:R-:W-:Y:S02]  /*9ee0*/  UIMAD UR11, UR10, UR36, UR11 ;  /* 0x000000240a0b72a4 */ /* 0x000fe4000f8e020b */
[----:B------:R-:W-:Y:S01]  /*9ef0*/  UIADD3 UR17, UR15, UR17, URZ ;  /* 0x000000110f117290 */ /* 0x000fe2000fffe03f */
[----:B------:R-:W-:Y:S02]  /*9f00*/  IMAD.U32 R4, RZ, RZ, UR18 ;  /* 0x00000012ff047e24 */ /* 0x000fe4000f8e00ff */
        /* <DEDUP_REMOVED lines=28> */
.L_x_9130:
        /* <DEDUP_REMOVED lines=16> */
[----:B0-----:R-:W-:Y:S01]  /*a1d0*/  IMAD R3, R197, 0x40, R2 ;  /* 0x00000040c5037824 */ /* 0x001fe200078e0202 */
[----:B------:R-:W-:Y:S01]  /*a1e0*/  ULDC.64 UR10, c[0x0][0xaa0] ;  /* 0x0002a800000a7ab9 */ /* 0x000fe20000000a00 */
[----:B------:R-:W0:Y:S02]  /*a1f0*/  @P1 LDC R49, c[0x0][0xbf0] ;  /* 0x0002fc00ff311b82 */ /* 0x000e240000000800 */
[----:B------:R-:W-:-:S03]  /*a200*/  IMAD.WIDE R32, R3, 0x2, R32 ;  /* 0x0000000203207825 */ /* 0x000fc600078e0220 */
[C---:B------:R-:W-:Y:S02]  /*a210*/  IADD3 R9, P6, R32.reuse, 0x1000, RZ ;  /* 0x0000100020097810 */ /* 0x040fe40007fde0ff */
[C---:B------:R-:W-:Y:S02]  /*a220*/  IADD3 R13, P5, R32.reuse, 0x2000, RZ ;  /* 0x00002000200d7810 */ /* 0x040fe40007fbe0ff */
[----:B------:R-:W-:Y:S02]  /*a230*/  LOP3.LUT R8, R9, 0x380, RZ, 0xc0, !PT ;  /* 0x0000038009087812 */ /* 0x000fe400078ec0ff */
[C---:B------:R-:W-:Y:S02]  /*a240*/  IADD3 R25, P4, R32.reuse, 0x3000, RZ ;  /* 0x0000300020197810 */ /* 0x040fe40007f9e0ff */
[C---:B------:R-:W-:Y:S02]  /*a250*/  IADD3 R29, P3, R32.reuse, 0x4000, RZ ;  /* 0x00004000201d7810 */ /* 0x040fe40007f7e0ff */
[----:B------:R-:W-:-:S02]  /*a260*/  IADD3 R37, P2, R32, 0x5000, RZ ;  /* 0x0000500020257810 */ /* 0x000fc40007f5e0ff */
[C---:B------:R-:W-:Y:S02]  /*a270*/  IADD3 R41, P0, R32.reuse, 0x6000, RZ ;  /* 0x0000600020297810 */ /* 0x040fe40007f1e0ff */
[----:B------:R-:W-:Y:S02]  /*a280*/  LOP3.LUT R5, R32, 0x380, RZ, 0xc0, !PT ;  /* 0x0000038020057812 */ /* 0x000fe400078ec0ff */
[----:B------:R-:W-:Y:S02]  /*a290*/  SHF.R.U64 R8, R8, 0x3, RZ ;  /* 0x0000000308087819 */ /* 0x000fe400000012ff */
[----:B------:R-:W-:Y:S02]  /*a2a0*/  LOP3.LUT R12, R13, 0x380, RZ, 0xc0, !PT ;  /* 0x000003800d0c7812 */ /* 0x000fe400078ec0ff */
[----:B------:R-:W-:Y:S02]  /*a2b0*/  LOP3.LUT R24, R25, 0x380, RZ, 0xc0, !PT ;  /* 0x0000038019187812 */ /* 0x000fe400078ec0ff */
[----:B------:R-:W-:-:S02]  /*a2c0*/  LOP3.LUT R28, R29, 0x380, RZ, 0xc0, !PT ;  /* 0x000003801d1c7812 */ /* 0x000fc400078ec0ff */
[----:B------:R-:W-:Y:S02]  /*a2d0*/  LOP3.LUT R36, R37, 0x380, RZ, 0xc0, !PT ;  /* 0x0000038025247812 */ /* 0x000fe400078ec0ff */
[----:B------:R-:W-:Y:S02]  /*a2e0*/  LOP3.LUT R40, R41, 0x380, RZ, 0xc0, !PT ;  /* 0x0000038029287812 */ /* 0x000fe400078ec0ff */
[----:B------:R-:W-:Y:S02]  /*a2f0*/  SHF.R.U64 R5, R5, 0x3, RZ ;  /* 0x0000000305057819 */ /* 0x000fe400000012ff */
[----:B------:R-:W-:Y:S01]  /*a300*/  LOP3.LUT R8, R8, R9, RZ, 0x3c, !PT ;  /* 0x0000000908087212 */ /* 0x000fe200078e3cff */
[----:B------:R-:W-:Y:S01]  /*a310*/  IMAD.X R9, RZ, RZ, R33, P6 ;  /* 0x000000ffff097224 */ /* 0x000fe200030e0621 */
[----:B------:R-:W-:Y:S02]  /*a320*/  IADD3 R3, P6, R32, 0x7000, RZ ;  /* 0x0000700020037810 */ /* 0x000fe40007fde0ff */
[----:B------:R-:W-:-:S02]  /*a330*/  SHF.R.U64 R12, R12, 0x3, RZ ;  /* 0x000000030c0c7819 */ /* 0x000fc400000012ff */
[----:B------:R-:W-:Y:S01]  /*a340*/  SHF.R.U64 R24, R24, 0x3, RZ ;  /* 0x0000000318187819 */ /* 0x000fe200000012ff */
[--C-:B------:R-:W-:Y:S01]  /*a350*/  IMAD.X R45, RZ, RZ, R33.reuse, P6 ;  /* 0x000000ffff2d7224 */ /* 0x100fe200030e0621 */
[----:B------:R-:W-:Y:S01]  /*a360*/  SHF.R.U64 R28, R28, 0x3, RZ ;  /* 0x000000031c1c7819 */ /* 0x000fe200000012ff */
[----:B------:R-:W-:Y:S01]  /*a370*/  UIMAD UR7, UR12, UR10, URZ ;  /* 0x0000000a0c0772a4 */ /* 0x000fe2000f8e023f */
[----:B------:R-:W-:Y:S01]  /*a380*/  SHF.R.U64 R36, R36, 0x3, RZ ;  /* 0x0000000324247819 */ /* 0x000fe200000012ff */
[----:B------:R-:W-:Y:S01]  /*a390*/  UIMAD.WIDE.U32 UR8, UR4, UR10, URZ ;  /* 0x0000000a040872a5 */ /* 0x000fe2000f8e003f */
[----:B------:R-:W-:Y:S01]  /*a3a0*/  SHF.R.U64 R40, R40, 0x3, RZ ;  /* 0x0000000328287819 */ /* 0x000fe200000012ff */
[----:B------:R-:W5:Y:S01]  /*a3b0*/  LD.E.128 R8, desc[UR56][R8.64] ;  /* 0x0000003808087980 */ /* 0x000f62000c101d00 */
        /* <DEDUP_REMOVED lines=11> */
[----:B------:R1:W5:Y:S01]  /*a470*/  LD.E.128 R4, desc[UR56][R32.64] ;  /* 0x0000003820047980 */ /* 0x000362000c101d00 */
[----:B------:R-:W-:Y:S01]  /*a480*/  LOP3.LUT R0, R3, 0x380, RZ, 0xc0, !PT ;  /* 0x0000038003007812 */ /* 0x000fe200078ec0ff */
[----:B------:R-:W-:-:S02]  /*a490*/  UIMAD UR7, UR4, UR11, UR7 ;  /* 0x0000000b040772a4 */ /* 0x000fc4000f8e0207 */
[----:B------:R-:W5:Y:S01]  /*a4a0*/  LD.E.128 R12, desc[UR56][R12.64] ;  /* 0x000000380c0c7980 */ /* 0x000f62000c101d00 */
[----:B------:R-:W-:-:S03]  /*a4b0*/  SHF.R.U64 R0, R0, 0x3, RZ ;  /* 0x0000000300007819 */ /* 0x000fc600000012ff */
[----:B------:R-:W5:Y:S01]  /*a4c0*/  LD.E.128 R24, desc[UR56][R24.64] ;  /* 0x0000003818187980 */ /* 0x000f62000c101d00 */
[----:B-1----:R-:W1:Y:S01]  /*a4d0*/  @P1 LDC R33, c[0x0][0xbec] ;  /* 0x0002fb00ff211b82 */ /* 0x002e620000000800 */
[----:B------:R-:W-:Y:S01]  /*a4e0*/  UIADD3 UR9, UR9, UR7, URZ ;  /* 0x0000000709097290 */ /* 0x000fe2000fffe03f */
[----:B------:R-:W-:Y:S01]  /*a4f0*/  LOP3.LUT R44, R0, R3, RZ, 0x3c, !PT ;  /* 0x00000003002c7212 */ /* 0x000fe200078e3cff */
[----:B------:R-:W-:Y:S01]  /*a500*/  ULDC.64 UR10, c[0x0][0xae8] ;  /* 0x0002ba00000a7ab9 */ /* 0x000fe20000000a00 */
[----:B------:R-:W-:Y:S01]  /*a510*/  IMAD R0, R19, 0x20, R197 ;  /* 0x0000002013007824 */ /* 0x000fe200078e02c5 */
[----:B------:R-:W-:Y:S01]  /*a520*/  UIMAD.WIDE.U32 UR8, UR43, UR10, UR8 ;  /* 0x0000000a2b0872a5 */ /* 0x000fe2000f8e0008 */
[----:B------:R-:W5:Y:S01]  /*a530*/  LD.E.128 R28, desc[UR56][R28.64] ;  /* 0x000000381c1c7980 */ /* 0x000f62000c101d00 */
[----:B------:R-:W-:Y:S01]  /*a540*/  USHF.R.S32.HI UR4, URZ, 0x1f, UR42 ;  /* 0x0000001f3f047899 */ /* 0x000fe2000801142a */
[----:B------:R-:W-:Y:S01]  /*a550*/  VIADD R48, R0, UR37 ;  /* 0x0000002500307c36 */ /* 0x000fe20008000000 */
[----:B------:R-:W-:Y:S01]  /*a560*/  UIMAD UR9, UR43, UR11, UR9 ;  /* 0x0000000b2b0972a4 */ /* 0x000fe2000f8e0209 */
[----:B------:R-:W5:Y:S02]  /*a570*/  LD.E.128 R36, desc[UR56][R36.64] ;  /* 0x0000003824247980 */ /* 0x000f64000c101d00 */
[----:B------:R-:W-:-:S02]  /*a580*/  ULDC.64 UR10, c[0x0][0xaf0] ;  /* 0x0002bc00000a7ab9 */ /* 0x000fc40000000a00 */
[----:B------:R-:W-:Y:S01]  /*a590*/  UIMAD UR4, UR4, UR10, URZ ;  /* 0x0000000a040472a4 */ /* 0x000fe2000f8e023f */
[----:B------:R-:W-:Y:S01]  /*a5a0*/  IMAD.MOV.U32 R3, RZ, RZ, R48 ;  /* 0x000000ffff037224 */ /* 0x000fe200078e0030 */
[----:B------:R-:W5:Y:S02]  /*a5b0*/  LD.E.128 R40, desc[UR56][R40.64] ;  /* 0x0000003828287980 */ /* 0x000f64000c101d00 */
[----:B------:R-:W-:Y:S02]  /*a5c0*/  UIMAD UR4, UR42, UR11, UR4 ;  /* 0x0000000b2a0472a4 */ /* 0x000fe4000f8e0204 */
[----:B------:R-:W5:Y:S01]  /*a5d0*/  LD.E.128 R44, desc[UR56][R44.64] ;  /* 0x000000382c2c7980 */ /* 0x000f62000c101d00 */
[----:B-1----:R-:W-:Y:S01]  /*a5e0*/  @P1 IMAD.HI.U32 R0, R48, R33, RZ ;  /* 0x0000002130001227 */ /* 0x002fe200078e00ff */
[----:B------:R-:W-:Y:S01]  /*a5f0*/  UIMAD.WIDE.U32 UR42, UR42, UR10, UR8 ;  /* 0x0000000a2a2a72a5 */ /* 0x000fe2000f8e0008 */
[----:B------:R-:W-:Y:S01]  /*a600*/  @!PT LDS RZ, [RZ] ;  /* 0x00000000fffff984 */ /* 0x000fe20000000800 */
[----:B------:R-:W-:Y:S01]  /*a610*/  @!PT LDS RZ, [RZ] ;  /* 0x00000000fffff984 */ /* 0x000fe20000000800 */
[----:B------:R-:W-:Y:S01]  /*a620*/  @!PT LDS RZ, [RZ] ;  /* 0x00000000fffff984 */ /* 0x000fe20000000800 */
[----:B------:R-:W-:Y:S01]  /*a630*/  @!PT LDS RZ, [RZ] ;  /* 0x00000000fffff984 */ /* 0x000fe20000000800 */
[----:B------:R1:W-:Y:S06]  /*a640*/  MEMBAR.ALL.CTA ;  /* 0x0000000000007992 */ /* 0x0003ec0000008000 */
[----:B-1----:R-:W1:Y:S01]  /*a650*/  FENCE.VIEW.ASYNC.S ;  /* 0x00000000000073c6 */ /* 0x002e620000000000 */
[----:B------:R-:W-:Y:S01]  /*a660*/  ULDC.64 UR8, c[0x0][0xae0] ;  /* 0x0002b80000087ab9 */ /* 0x000fe20000000a00 */
[----:B0-----:R-:W-:Y:S01]  /*a670*/  @P1 SHF.R.U32.HI R3, RZ, R49, R0 ;  /* 0x00000031ff031219 */ /* 0x001fe20000011600 */
[----:B------:R-:W-:-:S03]  /*a680*/  UIADD3 UR4, UR43, UR4, URZ ;  /* 0x000000042b047290 */ /* 0x000fc6000fffe03f */
[--C-:B------:R-:W-:Y:S01]  /*a690*/  SHF.R.S32.HI R0, RZ, 0x1f, R3.reuse ;  /* 0x0000001fff007819 */ /* 0x100fe20000011403 */
[----:B------:R-:W-:Y:S02]  /*a6a0*/  IMAD.MOV R49, RZ, RZ, -R3 ;  /* 0x000000ffff317224 */ /* 0x000fe400078e0a03 */
[----:B------:R-:W-:Y:S02]  /*a6b0*/  IMAD.U32 R33, RZ, RZ, UR43 ;  /* 0x0000002bff217e24 */ /* 0x000fe4000f8e00ff */
[----:B------:R-:W-:Y:S02]  /*a6c0*/  IMAD R0, R0, UR8, RZ ;  /* 0x0000000800007c24 */ /* 0x000fe4000f8e02ff */
[----:B------:R-:W-:Y:S02]  /*a6d0*/  IMAD R49, R34, R49, R48 ;  /* 0x0000003122317224 */ /* 0x000fe400078e0230 */
[----:B------:R-:W-:Y:S02]  /*a6e0*/  IMAD.U32 R32, RZ, RZ, UR42 ;  /* 0x0000002aff207e24 */ /* 0x000fe4000f8e00ff */
[----:B------:R-:W-:-:S02]  /*a6f0*/  IMAD.U32 R33, RZ, RZ, UR4 ;  /* 0x00000004ff217e24 */ /* 0x000fc4000f8e00ff */
[C---:B------:R-:W-:Y:S01]  /*a700*/  IMAD R51, R3.reuse, UR9, R0 ;  /* 0x0000000903337c24 */ /* 0x040fe2000f8e0200 */
[----:B------:R-:W-:Y:S01]  /*a710*/  SHF.R.S32.HI R0, RZ, 0x1f, R49 ;  /* 0x0000001fff007819 */ /* 0x000fe20000011431 */
[----:B------:R-:W-:Y:S01]  /*a720*/  IMAD.WIDE.U32 R32, R3, UR8, R32 ;  /* 0x0000000803207c25 */ /* 0x000fe2000f8e0020 */
[----:B------:R-:W-:-:S03]  /*a730*/  ULDC.64 UR8, c[0x0][0xad8] ;  /* 0x0002b60000087ab9 */ /* 0x000fc60000000a00 */
[----:B------:R-:W-:Y:S02]  /*a740*/  IMAD.IADD R33, R33, 0x1, R51 ;  /* 0x0000000121217824 */ /* 0x000fe400078e0233 */
[----:B------:R-:W-:Y:S02]  /*a750*/  IMAD R34, R0, UR8, RZ ;  /* 0x0000000800227c24 */ /* 0x000fe4000f8e02ff */
[----:B------:R-:W-:Y:S02]  /*a760*/  VIADD R50, R197, UR37 ;  /* 0x00000025c5327c36 */ /* 0x000fe40008000000 */
[C---:B------:R-:W-:Y:S02]  /*a770*/  IMAD R3, R49.reuse, UR9, R34 ;  /* 0x0000000931037c24 */ /* 0x040fe4000f8e0222 */
[----:B------:R-:W-:Y:S01]  /*a780*/  IMAD.WIDE.U32 R32, R49, UR8, R32 ;  /* 0x0000000831207c25 */ /* 0x000fe2000f8e0020 */
[----:B------:R-:W-:Y:S01]  /*a790*/  ISETP.GE.AND P2, PT, R50, R21, PT ;  /* 0x000000153200720c */ /* 0x000fe20003f46270 */
[----:B------:R-:W-:-:S02]  /*a7a0*/  ULDC.64 UR8, c[0x0][0xa80] ;  /* 0x0002a00000087ab9 */ /* 0x000fc40000000a00 */
[----:B------:R-:W-:Y:S01]  /*a7b0*/  IMAD.IADD R3, R33, 0x1, R3 ;  /* 0x0000000121037824 */ /* 0x000fe200078e0203 */
[----:B------:R-:W-:Y:S01]  /*a7c0*/  LEA R34, P3, R32, UR8, 0x1 ;  /* 0x0000000820227c11 */ /* 0x000fe2000f8608ff */
[----:B------:R-:W-:Y:S02]  /*a7d0*/  VIADD R20, R20, 0x28820 ;  /* 0x0002882014147836 */ /* 0x000fe40000000000 */
[----:B------:R-:W-:Y:S01]  /*a7e0*/  VIADD R0, R50, 0x20 ;  /* 0x0000002032007836 */ /* 0x000fe20000000000 */
[----:B------:R-:W-:Y:S02]  /*a7f0*/  LEA.HI.X R3, R32, UR9, R3, 0x1, P3 ;  /* 0x0000000920037c11 */ /* 0x000fe400098f0c03 */
[----:B------:R-:W-:Y:S02]  /*a800*/  PRMT R20, RZ, 0x654, R20 ;  /* 0x00000654ff147816 */ /* 0x000fe40000000014 */
[-C--:B------:R-:W-:Y:S01]  /*a810*/  ISETP.GE.AND P0, PT, R0, R21.reuse, PT ;  /* 0x000000150000720c */ /* 0x080fe20003f06270 */
[----:B------:R-:W-:Y:S01]  /*a820*/  VIADD R0, R50, 0x40 ;  /* 0x0000004032007836 */ /* 0x000fe20000000000 */
[----:B-1----:R0:W-:Y:S01]  /*a830*/  SYNCS.ARRIVE.TRANS64.RED.A1T0 RZ, [R20+URZ], RZ ;  /* 0x000000ff14ff79a7 */ /* 0x0021e2000810043f */
[----:B------:R0:W1:Y:S01]  /*a840*/  SHFL.IDX PT, R33, R34, RZ, 0x181f ;  /* 0x00181fff22217589 */ /* 0x00006200000e0000 */
[----:B------:R-:W-:Y:S03]  /*a850*/  BSSY B1, `(.L_x_9132) ;  /* 0x000000d000017945 */ /* 0x000fe60003800000 */
[----:B------:R0:W2:Y:S01]  /*a860*/  SHFL.IDX PT, R49, R3, RZ, 0x181f ;  /* 0x00181fff03317589 */ /* 0x0000a200000e0000 */
[----:B------:R-:W-:Y:S01]  /*a870*/  ISETP.GE.AND P1, PT, R0, R21, PT ;  /* 0x000000150000720c */ /* 0x000fe20003f26270 */
[----:B------:R-:W-:-:S12]  /*a880*/  @P2 BRA `(.L_x_9133) ;  /* 0x0000000000242947 */ /* 0x000fd80003800000 */
        /* <DEDUP_REMOVED lines=9> */
.L_x_9133:
[----:B------:R-:W-:Y:S05]  /*a920*/  BSYNC B1 ;  /* 0x0000000000017941 */ /* 0x000fea0003800000 */
.L_x_9132:
[----:B---3-5:R3:W4:Y:S01]  /*a930*/  SHFL.IDX PT, R7, R3, 0x1, 0x181f ;  /* 0x00381f0003077f89 */ /* 0x02872200000e0000 */
[----:B------:R-:W-:Y:S03]  /*a940*/  BSSY B1, `(.L_x_9134) ;  /* 0x000000c000017945 */ /* 0x000fe60003800000 */
[----:B------:R3:W0:Y:S01]  /*a950*/  SHFL.IDX PT, R5, R34, 0x1, 0x181f ;  /* 0x00381f0022057f89 */ /* 0x00062200000e0000 */
[----:B------:R-:W-:Y:S05]  /*a960*/  @P0 BRA `(.L_x_9135) ;  /* 0x0000000000240947 */ /* 0x000fea0003800000 */
[----:B------:R-:W-:Y:S02]  /*a970*/  ULDC UR4, c[0x0][0xac8] ;  /* 0x0002b20000047ab9 */ /* 0x000fe40000000800 */
[----:B------:R-:W-:Y:S02]  /*a980*/  ISETP.GE.AND P3, PT, R2, UR4, PT ;  /* 0x0000000402007c0c */ /* 0x000fe4000bf66270 */
[----:B------:R-:W-:-:S11]  /*a990*/  ISETP.GE.AND P4, PT, R18, UR4, PT ;  /* 0x0000000412007c0c */ /* 0x000fd6000bf86270 */
[-C--:B0-----:R-:W-:Y:S02]  /*a9a0*/  @!P3 LEA R4, P0, R2, R5.reuse, 0x1 ;  /* 0x000000050204b211 */ /* 0x081fe400078008ff */
[----:B------:R-:W-:Y:S02]  /*a9b0*/  @!P4 LEA R6, P2, R18, R5, 0x1 ;  /* 0x000000051206c211 */ /* 0x000fe400078408ff */
[-C--:B----4-:R-:W-:Y:S02]  /*a9c0*/  @!P3 LEA.HI.X R5, R2, R7.reuse, R218, 0x1, P0 ;  /* 0x000000070205b211 */ /* 0x090fe400000f0cda */
[----:B------:R-:W-:-:S03]  /*a9d0*/  @!P4 LEA.HI.X R7, R18, R7, R217, 0x1, P2 ;  /* 0x000000071207c211 */ /* 0x000fc600010f0cd9 */
[----:B------:R0:W-:Y:S04]  /*a9e0*/  @!P3 ST.E.128 desc[UR56][R4.64], R8 ;  /* 0x000000080400b985 */ /* 0x0001e8000c101d38 */
[----:B------:R0:W-:Y:S02]  /*a9f0*/  @!P4 ST.E.128 desc[UR56][R6.64], R36 ;  /* 0x000000240600c985 */ /* 0x0001e4000c101d38 */
.L_x_9135:
[----:B------:R-:W-:Y:S05]  /*aa00*/  BSYNC B1 ;  /* 0x0000000000017941 */ /* 0x000fea0003800000 */
.L_x_9134:
[----:B0---4-:R0:W4:Y:S01]  /*aa10*/  SHFL.IDX PT, R7, R3, 0x2, 0x181f ;  /* 0x00581f0003077f89 */ /* 0x01112200000e0000 */
        /* <DEDUP_REMOVED lines=12> */
.L_x_9137:
[----:B------:R-:W-:Y:S05]  /*aae0*/  BSYNC B1 ;  /* 0x0000000000017941 */ /* 0x000fea0003800000 */
.L_x_9136:
[----:B------:R-:W-:Y:S01]  /*aaf0*/  VIADD R0, R50, 0x60 ;  /* 0x0000006032007836 */ /* 0x000fe20000000000 */
[----:B0--3--:R-:W0:Y:S04]  /*ab00*/  SHFL.IDX PT, R3, R3, 0x3, 0x181f ;  /* 0x00781f0003037f89 */ /* 0x009e2800000e0000 */
[----:B------:R-:W-:Y:S01]  /*ab10*/  ISETP.GE.AND P0, PT, R0, R21, PT ;  /* 0x000000150000720c */ /* 0x000fe20003f06270 */
[----:B----4-:R3:W4:-:S12]  /*ab20*/  SHFL.IDX PT, R7, R34, 0x3, 0x181f ;  /* 0x00781f0022077f89 */ /* 0x01071800000e0000 */
[----:B---3--:R-:W-:Y:S05]  /*ab30*/  @P0 BRA `(.L_x_9138) ;  /* 0x0000001800200947 */ /* 0x008fea0003800000 */
[----:B------:R-:W-:Y:S02]  /*ab40*/  ULDC UR4, c[0x0][0xac8] ;  /* 0x0002b20000047ab9 */ /* 0x000fe40000000800 */
[----:B------:R-:W-:-:S13]  /*ab50*/  ISETP.GE.AND P1, PT, R2, UR4, PT ;  /* 0x0000000402007c0c */ /* 0x000fda000bf26270 */
[----:B----4-:R-:W-:-:S04]  /*ab60*/  @!P1 LEA R4, P0, R2, R7, 0x1 ;  /* 0x0000000702049211 */ /* 0x010fc800078008ff */
        /* <DEDUP_REMOVED lines=8> */
.L_x_9131:
[----:B------:R-:W-:Y:S01]  /*abf0*/  ULDC.64 UR10, c[0x0][0xb08] ;  /* 0x0002c200000a7ab9 */ /* 0x000fe20000000a00 */
[----:B0-----:R-:W0:Y:S01]  /*ac00*/  @P1 LDC R0, c[0x0][0xbec] ;  /* 0x0002fb00ff001b82 */ /* 0x001e220000000800 */
[----:B------:R-:W-:Y:S01]  /*ac10*/  UIMAD UR7, UR12, UR10, URZ ;  /* 0x0000000a0c0772a4 */ /* 0x000fe2000f8e023f */
[----:B------:R-:W-:Y:S01]  /*ac20*/  IMAD.MOV.U32 R3, RZ, RZ, R11 ;  /* 0x000000ffff037224 */ /* 0x000fe200078e000b */
[----:B------:R-:W-:Y:S01]  /*ac30*/  UIMAD.WIDE.U32 UR8, UR4, UR10, URZ ;  /* 0x0000000a040872a5 */ /* 0x000fe2000f8e003f */
[----:B------:R-:W-:Y:S01]  /*ac40*/  VIADD R20, R20, 0x28820 ;  /* 0x0002882014147836 */ /* 0x000fe20000000000 */
[----:B------:R-:W-:Y:S01]  /*ac50*/  UIMAD UR7, UR4, UR11, UR7 ;  /* 0x0000000b040772a4 */ /* 0x000fe2000f8e0207 */
[----:B------:R-:W-:Y:S01]  /*ac60*/  BSSY B1, `(.L_x_9139) ;  /* 0x000006b000017945 */ /* 0x000fe20003800000 */
[----:B------:R-:W-:Y:S01]  /*ac70*/  USHF.R.S32.HI UR4, URZ, 0x1f, UR42 ;  /* 0x0000001f3f047899 */ /* 0x000fe2000801142a */
[----:B------:R-:W1:Y:S01]  /*ac80*/  @P1 LDC R5, c[0x0][0xbf0] ;  /* 0x0002fc00ff051b82 */ /* 0x000e620000000800 */
[----:B------:R-:W-:Y:S01]  /*ac90*/  UIADD3 UR9, UR9, UR7, URZ ;  /* 0x0000000709097290 */ /* 0x000fe2000fffe03f */
[----:B------:R-:W-:Y:S01]  /*aca0*/  PRMT R20, RZ, 0x654, R20 ;  /* 0x00000654ff147816 */ /* 0x000fe20000000014 */
[----:B------:R-:W-:-:S02]  /*acb0*/  ULDC.64 UR10, c[0x0][0xb38] ;  /* 0x0002ce00000a7ab9 */ /* 0x000fc40000000a00 */
[----:B------:R-:W-:Y:S01]  /*acc0*/  UIMAD.WIDE.U32 UR8, UR43, UR10, UR8 ;  /* 0x0000000a2b0872a5 */ /* 0x000fe2000f8e0008 */
[----:B------:R2:W-:Y:S03]  /*acd0*/  SYNCS.ARRIVE.TRANS64.RED.A1T0 RZ, [R20+URZ], RZ ;  /* 0x000000ff14ff79a7 */ /* 0x0005e6000810043f */
        /* <DEDUP_REMOVED lines=8> */
[----:B-1----:R-:W-:Y:S02]  /*ad60*/  @P1 SHF.R.U32.HI R3, RZ, R5, R0 ;  /* 0x00000005ff031219 */ /* 0x002fe40000011600 */
[----:B------:R-:W-:Y:S02]  /*ad70*/  UMOV UR8, UR42 ;  /* 0x0000002a00087c82 */ /* 0x000fe40008000000 */
[----:B------:R-:W-:Y:S01]  /*ad80*/  UIMAD.WIDE.U32 UR8, UR38, UR10, UR8 ;  /* 0x0000000a260872a5 */ /* 0x000fe2000f8e0008 */
[--C-:B------:R-:W-:Y:S01]  /*ad90*/  SHF.R.S32.HI R0, RZ, 0x1f, R3.reuse ;  /* 0x0000001fff007819 */ /* 0x100fe20000011403 */
[----:B------:R-:W-:Y:S02]  /*ada0*/  IMAD.MOV R7, RZ, RZ, -R3 ;  /* 0x000000ffff077224 */ /* 0x000fe400078e0a03 */
[----:B------:R-:W-:-:S02]  /*adb0*/  UIMAD UR38, UR38, UR11, UR9 ;  /* 0x0000000b262672a4 */ /* 0x000fc4000f8e0209 */
[----:B------:R-:W-:Y:S01]  /*adc0*/  IMAD R7, R34, R7, R11 ;  /* 0x0000000722077224 */ /* 0x000fe200078e020b */
[----:B------:R-:W-:Y:S01]  /*add0*/  ULDC.64 UR10, c[0x0][0xb30] ;  /* 0x0002cc00000a7ab9 */ /* 0x000fe20000000a00 */
[----:B------:R-:W-:Y:S02]  /*ade0*/  IMAD.U32 R5, RZ, RZ, UR9 ;  /* 0x00000009ff057e24 */ /* 0x000fe4000f8e00ff */
[----:B------:R-:W-:Y:S02]  /*adf0*/  IMAD R0, R0, UR10, RZ ;  /* 0x0000000a00007c24 */ /* 0x000fe4000f8e02ff */
        /* <DEDUP_REMOVED lines=13> */
[----:B------:R-:W-:Y:S01]  /*aed0*/  LEA.HI.X R3, R4, UR9, R3, 0x2, P1 ;  /* 0x0000000904037c11 */ /* 0x000fe200088f1403 */
[----:B------:R2:W0:Y:S04]  /*aee0*/  SHFL.IDX PT, R6, R0, RZ, 0x1c1f ;  /* 0x001c1fff00067589 */ /* 0x00042800000e0000 */
[----:B------:R2:W1:Y:S01]  /*aef0*/  SHFL.IDX PT, R7, R3, RZ, 0x1c1f ;  /* 0x001c1fff03077589 */ /* 0x00046200000e0000 */
[----:B------:R-:W-:Y:S05]  /*af00*/  @P2 BRA `(.L_x_9140) ;  /* 0x0000000400002947 */ /* 0x000fea0003800000 */
[----:B------:R-:W-:Y:S02]  /*af10*/  ULDC UR4, c[0x0][0xac8] ;  /* 0x0002b20000047ab9 */ /* 0x000fe40000000800 */
[----:B------:R-:W-:Y:S02]  /*af20*/  ISETP.GE.AND P3, PT, R196, UR4, PT ;  /* 0x00000004c4007c0c */ /* 0x000fe4000bf66270 */
[----:B------:R-:W-:Y:S02]  /*af30*/  ISETP.GE.AND P1, PT, R16, UR4, PT ;  /* 0x0000000410007c0c */ /* 0x000fe4000bf26270 */
[----:B------:R-:W-:Y:S02]  /*af40*/  ISETP.GE.AND P4, PT, R195, UR4, PT ;  /* 0x00000004c3007c0c */ /* 0x000fe4000bf86270 */
[----:B------:R-:W-:-:S07]  /*af50*/  ISETP.GE.AND P2, PT, R194, UR4, PT ;  /* 0x00000004c2007c0c */ /* 0x000fce000bf46270 */
[-C--:B0-----:R-:W-:Y:S02]  /*af60*/  @!P3 LEA R8, P5, R196, R6.reuse, 0x2 ;  /* 0x00000006c408b211 */ /* 0x081fe400078a10ff */
[----:B-1----:R-:W-:Y:S02]  /*af70*/  @!P1 IMAD.WIDE R4, R16, 0x4, R6 ;  /* 0x0000000410049825 */ /* 0x002fe400078e0206 */
        /* <DEDUP_REMOVED lines=19> */
[----:B-1----:R-:W-:-:S03]  /*b0b0*/  @!P5 LEA R8, P1, R191, R6, 0x2 ;  /* 0x00000006bf08d211 */ /* 0x002fc600078210ff */
        /* <DEDUP_REMOVED lines=37> */
.L_x_9140:
[----:B------:R-:W-:Y:S05]  /*b310*/  BSYNC B1 ;  /* 0x0000000000017941 */ /* 0x000fea0003800000 */
.L_x_9139:
[----:B-1-3--:R1:W3:Y:S04]  /*b320*/  SHFL.IDX PT, R7, R3, 0x1, 0x1c1f ;  /* 0x003c1f0003077f89 */ /* 0x00a2e800000e0000 */
        /* <DEDUP_REMOVED lines=24> */
[----:B--2---:R-:W-:-:S03]  /*b4b0*/  @!P5 LEA R20, P6, R192, R6, 0x2 ;  /* 0x00000006c014d211 */ /* 0x004fc600078c10ff */
        /* <DEDUP_REMOVED lines=13> */
[----:B--2---:R-:W-:Y:S01]  /*b590*/  @!P3 LEA R12, P5, R188, R6, 0x2 ;  /* 0x00000006bc0cb211 */ /* 0x004fe200078a10ff */
[----:B------:R0:W-:Y:S01]  /*b5a0*/  @!P1 ST.E.64 desc[UR56][R8.64], R118 ;  /* 0x0000007608009985 */ /* 0x0001e2000c101b38 */
[----:B------:R-:W-:Y:S02]  /*b5b0*/  ISETP.GE.AND P1, PT, R185, UR4, PT ;  /* 0x00000004b9007c0c */ /* 0x000fe4000bf26270 */
[----:B------:R-:W-:Y:S01]  /*b5c0*/  ISETP.GE.AND P0, PT, R184, UR4, PT ;  /* 0x00000004b8007c0c */ /* 0x000fe2000bf06270 */
[----:B------:R2:W-:Y:S01]  /*b5d0*/  @!P2 ST.E.64 desc[UR56][R10.64], R122 ;  /* 0x0000007a0a00a985 */ /* 0x0005e2000c101b38 */
[----:B------:R-:W-:-:S02]  /*b5e0*/  ISETP.GE.AND P2, PT, R186, UR4, PT ;  /* 0x00000004ba007c0c */ /* 0x000fc4000bf46270 */
[-C--:B------:R-:W-:Y:S02]  /*b5f0*/  @!P3 LEA.HI.X R13, R188, R7.reuse, R205, 0x2, P5 ;  /* 0x00000007bc0db211 */ /* 0x080fe400028f14cd */
[----:B------:R-:W-:Y:S02]  /*b600*/  ISETP.GE.AND P5, PT, R23, UR4, PT ;  /* 0x0000000417007c0c */ /* 0x000fe4000bfa6270 */
[CC--:B----4-:R-:W-:Y:S01]  /*b610*/  @!P4 LEA R14, P6, R187.reuse, R6.reuse, 0x2 ;  /* 0x00000006bb0ec211 */ /* 0x0d0fe200078c10ff */
[----:B------:R4:W-:Y:S03]  /*b620*/  @!P3 ST.E.64 desc[UR56][R12.64], R126 ;  /* 0x0000007e0c00b985 */ /* 0x0009e6000c101b38 */
[----:B------:R-:W-:Y:S02]  /*b630*/  @!P4 LEA.HI.X R15, R187, R7, R204, 0x2, P6 ;  /* 0x00000007bb0fc211 */ /* 0x000fe400030f14cc */
[----:B0-----:R-:W-:-:S02]  /*b640*/  @!P1 LEA R8, P6, R185, R6, 0x2 ;  /* 0x00000006b9089211 */ /* 0x001fc400078c10ff */
[-C--:B------:R-:W-:Y:S01]  /*b650*/  @!P2 LEA R4, P3, R186, R6.reuse, 0x2 ;  /* 0x00000006ba04a211 */ /* 0x080fe200078610ff */
[----:B------:R4:W-:Y:S01]  /*b660*/  @!P4 ST.E.64 desc[UR56][R14.64], R130 ;  /* 0x000000820e00c985 */ /* 0x0009e2000c101b38 */
[-C--:B--2---:R-:W-:Y:S02]  /*b670*/  @!P0 LEA R10, P4, R184, R6.reuse, 0x2 ;  /* 0x00000006b80a8211 */ /* 0x084fe400078810ff */
        /* <DEDUP_REMOVED lines=15> */
.L_x_9129:
        /* <DEDUP_REMOVED lines=11> */
[----:B------:R-:W-:Y:S01]  /*b820*/  UISETP.NE.AND.EX UP1, UPT, UR9, URZ, UPT, UP1 ;  /* 0x0000003f0900728c */ /* 0x000fe2000bf25310 */
[----:B------:R-:W-:Y:S02]  /*b830*/  ULDC UR4, c[0x0][0xa88] ;  /* 0x0002a20000047ab9 */ /* 0x000fe40000000800 */
[----:B------:R-:W-:-:S03]  /*b840*/  IMAD.U32 R0, RZ, RZ, UR4 ;  /* 0x00000004ff007e24 */ /* 0x000fc6000f8e00ff */
[----:B------:R-:W-:-:S05]  /*b850*/  PLOP3.LUT P2, PT, PT, PT, UP1, 0x80, 0x0 ;  /* 0x000000000000781c */ /* 0x000fca0003f4f018 */
[----:B------:R-:W-:-:S04]  /*b860*/  @UP1 ULEA UR8, UP2, UR42, UR8, 0x2 ;  /* 0x000000082a081291 */ /* 0x000fc8000f84103f */
[----:B------:R-:W-:Y:S02]  /*b870*/  @UP1 ULEA.HI.X UR9, UR42, UR9, UR36, 0x2, UP2 ;  /* 0x000000092a091291 */ /* 0x000fe400090f1424 */
[----:B------:R-:W-:-:S04]  /*b880*/  IMAD.U32 R6, RZ, RZ, UR8 ;  /* 0x00000008ff067e24 */ /* 0x000fc8000f8e00ff */
[----:B------:R-:W-:-:S05]  /*b890*/  IMAD.U32 R7, RZ, RZ, UR9 ;  /* 0x00000009ff077e24 */ /* 0x000fca000f8e00ff */
[----:B------:R0:W5:Y:S01]  /*b8a0*/  @P2 LDG.E R0, desc[UR56][R6.64] ;  /* 0x0000003806002981 */ /* 0x000162000c1e1900 */
[----:B------:R-:W-:Y:S01]  /*b8b0*/  UMOV UR4, URZ ;  /* 0x0000003f00047c82 */ /* 0x000fe20008000000 */
[----:B------:R-:W-:Y:S01]  /*b8c0*/  UISETP.NE.AND UP1, UPT, UR46, URZ, UPT ;  /* 0x0000003f2e00728c */ /* 0x000fe2000bf25270 */
[----:B------:R-:W-:-:S10]  /*b8d0*/  ISETP.GT.AND P0, PT, R219, 0x7f, PT ;  /* 0x0000007fdb00780c */ /* 0x000fd40003f04270 */
[----:B------:R-:W-:Y:S01]  /*b8e0*/  @!UP1 ULDC UR46, c[0x0][0xad4] ;  /* 0x0002b500002e9ab9 */ /* 0x000fe20000000800 */
[----:B--2---:R-:W-:-:S13]  /*b8f0*/  @P1 R2UR UR4, R3 ;  /* 0x00000000030412ca */ /* 0x004fda00000e0000 */
[----:B------:R-:W-:Y:S01]  /*b900*/  USHF.R.S32.HI UR18, URZ, 0x1f, UR4 ;  /* 0x0000001f3f127899 */ /* 0x000fe20008011404 */
[----:B0-----:R-:W-:Y:S11]  /*b910*/  @P2 BRA `(.L_x_9141) ;  /* 0x0000000000102947 */ /* 0x001ff60003800000 */
[----:B------:R-:W-:Y:S05]  /*b920*/  @!P1 BRA `(.L_x_9141) ;  /* 0x00000000000c9947 */ /* 0x000fea0003800000 */
[----:B------:R-:W2:Y:S04]  /*b930*/  LDG.E R3, desc[UR56][R4.64] ;  /* 0x0000003804037981 */ /* 0x000ea8000c1e1900 */
[----:B-----5:R-:W2:Y:S02]  /*b940*/  LDG.E R0, desc[UR56][R4.64+0x4] ;  /* 0x0000043804007981 */ /* 0x020ea4000c1e1900 */
[----:B--2---:R-:W-:-:S07]  /*b950*/  IMAD.IADD R0, R0, 0x1, -R3 ;  /* 0x0000000100007824 */ /* 0x004fce00078e0a03 */
.L_x_9141:
[----:B------:R-:W-:Y:S01]  /*b960*/  USEL UR42, UR42, URZ, !UP0 ;  /* 0x0000003f2a2a7287 */ /* 0x000fe2000c000000 */
[----:B------:R-:W-:Y:S01]  /*b970*/  BSSY B1, `(.L_x_9142) ;  /* 0x0000038000017945 */ /* 0x000fe20003800000 */
[----:B------:R-:W-:-:S03]  /*b980*/  USEL UR36, UR36, URZ, !UP0 ;  /* 0x0000003f24247287 */ /* 0x000fc6000c000000 */
[----:B------:R-:W-:Y:S09]  /*b990*/  @P0 BRA `(.L_x_9143) ;  /* 0x0000000000d40947 */ /* 0x000ff20003800000 */
        /* <DEDUP_REMOVED lines=9> */
[----:B------:R-:W-:-:S03]  /*ba30*/  UMOV UR16, 0x9b8 ;  /* 0x000009b800107882 */ /* 0x000fc60000000000 */
[----:B------:R-:W-:Y:S02]  /*ba40*/  USEL UR16, UR16, 0x978, UP0 ;  /* 0x0000097810107887 */ /* 0x000fe40008000000 */
[----:B------:R-:W-:-:S06]  /*ba50*/  USEL UR7, UR38, URZ, UP0 ;  /* 0x0000003f26077287 */ /* 0x000fcc0008000000 */
[----:B------:R-:W0:Y:S04]  /*ba60*/  @P0 LDC R3, c[0x0][0xbec] ;  /* 0x0002fb00ff030b82 */ /* 0x000e280000000800 */
[----:B------:R-:W-:Y:S01]  /*ba70*/  ULDC.64 UR10, c[0x0][UR16+0x220] ;  /* 0x00008800100a7abb */ /* 0x000fe20008000a00 */
[----:B------:R-:W-:Y:S01]  /*ba80*/  ULDC.64 UR8, c[0x0][UR16+0x218] ;  /* 0x0000860010087abb */ /* 0x000fe20008000a00 */
[----:B------:R-:W-:Y:S01]  /*ba90*/  ULDC.64 UR12, c[0x0][UR16+0x228] ;  /* 0x00008a00100c7abb */ /* 0x000fe20008000a00 */
[----:B------:R-:W-:Y:S01]  /*baa0*/  UIMAD UR11, UR11, UR42, URZ ;  /* 0x0000002a0b0b72a4 */ /* 0x000fe2000f8e023f */
[----:B------:R-:W1:Y:S01]  /*bab0*/  @P0 LDC R5, c[0x0][0xbf0] ;  /* 0x0002fc00ff050b82 */ /* 0x000e620000000800 */
[----:B------:R-:W-:Y:S02]  /*bac0*/  UIMAD.WIDE.U32 UR14, UR8, UR43, URZ ;  /* 0x0000002b080e72a5 */ /* 0x000fe4000f8e003f */
        /* <DEDUP_REMOVED lines=10> */
[----:B------:R-:W-:Y:S02]  /*bb70*/  IMAD.MOV.U32 R3, RZ, RZ, R6 ;  /* 0x000000ffff037224 */ /* 0x000fe400078e0006 */
[----:B------:R-:W-:Y:S01]  /*bb80*/  IMAD.U32 R8, RZ, RZ, UR8 ;  /* 0x00000008ff087e24 */ /* 0x000fe2000f8e00ff */
[----:B------:R-:W-:Y:S01]  /*bb90*/  UIADD3.X UR7, UR7, UR17, UR18, UP1, UP2 ;  /* 0x0000001107077290 */ /* 0x000fe20008fe4412 */
[----:B-1----:R-:W-:Y:S01]  /*bba0*/  @P0 SHF.R.U32.HI R3, RZ, R5, R4 ;  /* 0x00000005ff030219 */ /* 0x002fe20000011604 */
[----:B------:R-:W-:Y:S01]  /*bbb0*/  IMAD.U32 R4, RZ, RZ, UR20 ;  /* 0x00000014ff047e24 */ /* 0x000fe2000f8e00ff */
[----:B------:R-:W-:Y:S01]  /*bbc0*/  ULDC.64 UR8, c[0x0][UR16+0x210] ;  /* 0x0000840010087abb */ /* 0x000fe20008000a00 */
[----:B------:R-:W-:Y:S01]  /*bbd0*/  IMAD.U32 R5, RZ, RZ, UR21 ;  /* 0x00000015ff057e24 */ /* 0x000fe2000f8e00ff */
[--C-:B------:R-:W-:Y:S01]  /*bbe0*/  SHF.R.S32.HI R5, RZ, 0x1f, R3.reuse ;  /* 0x0000001fff057819 */ /* 0x100fe20000011403 */
[----:B------:R-:W-:Y:S01]  /*bbf0*/  IMAD.MOV R7, RZ, RZ, -R3 ;  /* 0x000000ffff077224 */ /* 0x000fe200078e0a03 */
[----:B------:R-:W-:Y:S01]  /*bc00*/  IADD3 R4, P0, P1, R3, UR14, R4 ;  /* 0x0000000e03047c10 */ /* 0x000fe2000f91e004 */
[----:B------:R-:W-:Y:S01]  /*bc10*/  ULDC.64 UR10, c[0x0][0xba8] ;  /* 0x0002ea00000a7ab9 */ /* 0x000fe20000000a00 */
[----:B------:R-:W-:Y:S01]  /*bc20*/  @!UP0 ULDC UR10, c[0x0][0xb50] ;  /* 0x0002d400000a8ab9 */ /* 0x000fe20000000800 */
[----:B------:R-:W-:Y:S01]  /*bc30*/  IMAD R7, R9, R7, R6 ;  /* 0x0000000709077224 */ /* 0x000fe200078e0206 */
[----:B------:R-:W-:Y:S01]  /*bc40*/  IADD3.X R5, R5, UR7, R8, P0, P1 ;  /* 0x0000000705057c10 */ /* 0x000fe200087e2408 */
[----:B------:R-:W-:-:S02]  /*bc50*/  @!UP0 ULDC UR11, c[0x0][0xb54] ;  /* 0x0002d500000b8ab9 */ /* 0x000fc40000000800 */
[C---:B------:R-:W-:Y:S01]  /*bc60*/  IMAD R6, R7.reuse, UR9, RZ ;  /* 0x0000000907067c24 */ /* 0x040fe2000f8e02ff */
[----:B------:R-:W-:Y:S01]  /*bc70*/  SHF.R.S32.HI R3, RZ, 0x1f, R7 ;  /* 0x0000001fff037819 */ /* 0x000fe20000011407 */
[----:B------:R-:W-:-:S04]  /*bc80*/  IMAD.WIDE.U32 R4, R7, UR8, R4 ;  /* 0x0000000807047c25 */ /* 0x000fc8000f8e0004 */
[----:B------:R-:W-:Y:S01]  /*bc90*/  IMAD R3, R3, UR8, R6 ;  /* 0x0000000803037c24 */ /* 0x000fe2000f8e0206 */
[----:B------:R-:W-:-:S03]  /*bca0*/  LEA R6, P0, R4, UR10, 0x2 ;  /* 0x0000000a04067c11 */ /* 0x000fc6000f8010ff */
[----:B------:R-:W-:-:S05]  /*bcb0*/  IMAD.IADD R3, R5, 0x1, R3 ;  /* 0x0000000105037824 */ /* 0x000fca00078e0203 */
[----:B------:R-:W-:Y:S01]  /*bcc0*/  LEA.HI.X R7, R4, UR11, R3, 0x2, P0 ;  /* 0x0000000b04077c11 */ /* 0x000fe200080f1403 */
[----:B------:R-:W-:-:S05]  /*bcd0*/  IMAD.MOV.U32 R3, RZ, RZ, -0x800000 ;  /* 0xff800000ff037424 */ /* 0x000fca00078e00ff */
[----:B------:R0:W-:Y:S02]  /*bce0*/  STG.E desc[UR56][R6.64], R3 ;  /* 0x0000000306007986 */ /* 0x0001e4000c101938 */
.L_x_9143:
[----:B------:R-:W-:Y:S05]  /*bcf0*/  BSYNC B1 ;  /* 0x0000000000017941 */ /* 0x000fea0003800000 */
.L_x_9142:
[----:B------:R-:W-:-:S06]  /*bd00*/  UISETP.GT.AND UP0, UPT, UR46, 0x1, UPT ;  /* 0x000000012e00788c */ /* 0x000fcc000bf04270 */
[----:B------:R-:W-:-:S13]  /*bd10*/  PLOP3.LUT P0, PT, PT, PT, UP0, 0x80, 0x0 ;  /* 0x000000000000781c */ /* 0x000fda0003f0f008 */
[----:B------:R-:W-:Y:S05]  /*bd20*/  @P0 BRA `(.L_x_9138) ;  /* 0x0000000400a40947 */ /* 0x000fea0003800000 */
[----:B------:R-:W1:Y:S01]  /*bd30*/  LDC R11, c[0x0][0xbe8] ;  /* 0x0002fa00ff0b7b82 */ /* 0x000e620000000800 */
[----:B------:R-:W-:Y:S01]  /*bd40*/  ULDC.64 UR10, c[0x0][0xaa0] ;  /* 0x0002a800000a7ab9 */ /* 0x000fe20000000a00 */
[----:B0-----:R-:W-:Y:S01]  /*bd50*/  IMAD R3, R19, 0x20, R197 ;  /* 0x0000002013037824 */ /* 0x001fe200078e02c5 */
[----:B------:R-:W-:Y:S01]  /*bd60*/  UIMAD UR7, UR18, UR10, URZ ;  /* 0x0000000a120772a4 */ /* 0x000fe2000f8e023f */
[----:B------:R-:W-:Y:S01]  /*bd70*/  BSSY B1, `(.L_x_9144) ;  /* 0x000003a000017945 */ /* 0x000fe20003800000 */
[----:B------:R-:W-:Y:S01]  /*bd80*/  UIMAD.WIDE.U32 UR8, UR4, UR10, URZ ;  /* 0x0000000a040872a5 */ /* 0x000fe2000f8e003f */
[----:B------:R-:W-:Y:S01]  /*bd90*/  VIADD R8, R3, UR37 ;  /* 0x0000002503087c36 */ /* 0x000fe20008000000 */
[----:B------:R-:W-:-:S03]  /*bda0*/  UIMAD UR7, UR4, UR11, UR7 ;  /* 0x0000000b040772a4 */ /* 0x000fc6000f8e0207 */
[----:B------:R-:W-:Y:S01]  /*bdb0*/  ULDC.64 UR10, c[0x0][0xae8] ;  /* 0x0002ba00000a7ab9 */ /* 0x000fe20000000a00 */
[----:B------:R-:W-:Y:S01]  /*bdc0*/  UIADD3 UR9, UR9, UR7, URZ ;  /* 0x0000000709097290 */ /* 0x000fe2000fffe03f */
[----:B------:R-:W-:-:S03]  /*bdd0*/  IMAD.MOV.U32 R3, RZ, RZ, R8 ;  /* 0x000000ffff037224 */ /* 0x000fc600078e0008 */
        /* <DEDUP_REMOVED lines=18> */
[----:B------:R-:W-:Y:S02]  /*bf00*/  IMAD.U32 R4, RZ, RZ, UR42 ;  /* 0x0000002aff047e24 */ /* 0x000fe4000f8e00ff */
[----:B------:R-:W-:Y:S02]  /*bf10*/  IMAD R7, R11, R7, R8 ;  /* 0x000000070b077224 */ /* 0x000fe400078e0208 */
[C---:B------:R-:W-:Y:S02]  /*bf20*/  IMAD R9, R3.reuse, UR9, R6 ;  /* 0x0000000903097c24 */ /* 0x040fe4000f8e0206 */
[----:B------:R-:W-:Y:S01]  /*bf30*/  IMAD.WIDE.U32 R4, R3, UR8, R4 ;  /* 0x0000000803047c25 */ /* 0x000fe2000f8e0004 */
[----:B------:R-:W-:Y:S01]  /*bf40*/  SHF.R.S32.HI R3, RZ, 0x1f, R7 ;  /* 0x0000001fff037819 */ /* 0x000fe20000011407 */
[----:B------:R-:W-:-:S02]  /*bf50*/  ULDC.64 UR8, c[0x0][0xad8] ;  /* 0x0002b60000087ab9 */ /* 0x000fc40000000a00 */
        /* <DEDUP_REMOVED lines=8> */
[----:B------:R-:W-:Y:S01]  /*bfe0*/  IMAD.IADD R3, R5, 0x1, R3 ;  /* 0x0000000105037824 */ /* 0x000fe200078e0203 */
[----:B------:R-:W-:Y:S01]  /*bff0*/  LEA R6, P3, R4, UR8, 0x1 ;  /* 0x0000000804067c11 */ /* 0x000fe2000f8608ff */
[----:B------:R-:W-:-:S03]  /*c000*/  VIADD R0, R8, 0x20 ;  /* 0x0000002008007836 */ /* 0x000fc60000000000 */
[----:B------:R-:W-:Y:S01]  /*c010*/  LEA.HI.X R3, R4, UR9, R3, 0x1, P3 ;  /* 0x0000000904037c11 */ /* 0x000fe200098f0c03 */
[----:B------:R0:W1:Y:S01]  /*c020*/  SHFL.IDX PT, R7, R6, RZ, 0x181f ;  /* 0x00181fff06077589 */ /* 0x00006200000e0000 */
[-C--:B------:R-:W-:Y:S01]  /*c030*/  ISETP.GE.AND P1, PT, R0, R11.reuse, PT ;  /* 0x0000000b0000720c */ /* 0x080fe20003f26270 */
[----:B------:R-:W-:Y:S02]  /*c040*/  VIADD R0, R8, 0x40 ;  /* 0x0000004008007836 */ /* 0x000fe40000000000 */
[----:B------:R0:W2:Y:S03]  /*c050*/  SHFL.IDX PT, R5, R3, RZ, 0x181f ;  /* 0x00181fff03057589 */ /* 0x0000a600000e0000 */
        /* <DEDUP_REMOVED lines=11> */
.L_x_9145:
[----:B------:R-:W-:Y:S05]  /*c110*/  BSYNC B1 ;  /* 0x0000000000017941 */ /* 0x000fea0003800000 */
.L_x_9144:
[----:B--23--:R2:W3:Y:S01]  /*c120*/  SHFL.IDX PT, R5, R3, 0x1, 0x181f ;  /* 0x00381f0003057f89 */ /* 0x00c4e200000e0000 */
[----:B------:R-:W-:Y:S03]  /*c130*/  BSSY B1, `(.L_x_9146) ;  /* 0x000000c000017945 */ /* 0x000fe60003800000 */
[----:B-1----:R2:W1:Y:S01]  /*c140*/  SHFL.IDX PT, R7, R6, 0x1, 0x181f ;  /* 0x00381f0006077f89 */ /* 0x00246200000e0000 */
[----:B------:R-:W-:Y:S05]  /*c150*/  @P1 BRA `(.L_x_9147) ;  /* 0x0000000000241947 */ /* 0x000fea0003800000 */
[----:B------:R-:W-:Y:S02]  /*c160*/  ULDC UR4, c[0x0][0xac8] ;  /* 0x0002b20000047ab9 */ /* 0x000fe40000000800 */
[----:B------:R-:W-:Y:S02]  /*c170*/  ISETP.GE.AND P3, PT, R2, UR4, PT ;  /* 0x0000000402007c0c */ /* 0x000fe4000bf66270 */
[----:B------:R-:W-:-:S11]  /*c180*/  ISETP.GE.AND P4, PT, R18, UR4, PT ;  /* 0x0000000412007c0c */ /* 0x000fd6000bf86270 */
[-C--:B-1----:R-:W-:Y:S02]  /*c190*/  @!P3 LEA R12, P1, R2, R7.reuse, 0x1 ;  /* 0x00000007020cb211 */ /* 0x082fe400078208ff */
[----:B------:R-:W-:Y:S02]  /*c1a0*/  @!P4 LEA R4, P2, R18, R7, 0x1 ;  /* 0x000000071204c211 */ /* 0x000fe400078408ff */
[-C--:B---3--:R-:W-:Y:S02]  /*c1b0*/  @!P3 LEA.HI.X R13, R2, R5.reuse, R218, 0x1, P1 ;  /* 0x00000005020db211 */ /* 0x088fe400008f0cda */
[----:B------:R-:W-:-:S03]  /*c1c0*/  @!P4 LEA.HI.X R5, R18, R5, R217, 0x1, P2 ;  /* 0x000000051205c211 */ /* 0x000fc600010f0cd9 */
[----:B------:R4:W-:Y:S04]  /*c1d0*/  @!P3 ST.E.128 desc[UR56][R12.64], RZ ;  /* 0x000000ff0c00b985 */ /* 0x0009e8000c101d38 */
[----:B------:R4:W-:Y:S02]  /*c1e0*/  @!P4 ST.E.128 desc[UR56][R4.64], RZ ;  /* 0x000000ff0400c985 */ /* 0x0009e4000c101d38 */
.L_x_9147:
[----:B------:R-:W-:Y:S05]  /*c1f0*/  BSYNC B1 ;  /* 0x0000000000017941 */ /* 0x000fea0003800000 */
.L_x_9146:
[----:B---34-:R3:W4:Y:S01]  /*c200*/  SHFL.IDX PT, R5, R3, 0x2, 0x181f ;  /* 0x00581f0003057f89 */ /* 0x01872200000e0000 */
        /* <DEDUP_REMOVED lines=12> */
.L_x_9149:
[----:B------:R-:W-:Y:S05]  /*c2d0*/  BSYNC B1 ;  /* 0x0000000000017941 */ /* 0x000fea0003800000 */
.L_x_9148:
[----:B------:R-:W-:Y:S01]  /*c2e0*/  VIADD R0, R8, 0x60 ;  /* 0x0000006008007836 */ /* 0x000fe20000000000 */
[----:B0-23--:R-:W0:Y:S04]  /*c2f0*/  SHFL.IDX PT, R3, R3, 0x3, 0x181f ;  /* 0x00781f0003037f89 */ /* 0x00de2800000e0000 */
[----:B------:R-:W-:Y:S01]  /*c300*/  ISETP.GE.AND P0, PT, R0, R11, PT ;  /* 0x0000000b0000720c */ /* 0x000fe20003f06270 */
[----:B-1--4-:R1:W2:-:S12]  /*c310*/  SHFL.IDX PT, R5, R6, 0x3, 0x181f ;  /* 0x00781f0006057f89 */ /* 0x01229800000e0000 */
        /* <DEDUP_REMOVED lines=10> */
.L_x_9138:
[----:B------:R-:W-:Y:S05]  /*c3c0*/  BSYNC B0 ;  /* 0x0000000000007941 */ /* 0x000fea0003800000 */
.L_x_9128:
[----:B------:R-:W-:Y:S02]  /*c3d0*/  ULDC UR4, c[0x0][0xc3c] ;  /* 0x00030f0000047ab9 */ /* 0x000fe40000000800 */
[----:B------:R-:W-:-:S13]  /*c3e0*/  ISETP.GE.AND P0, PT, R35, UR4, PT ;  /* 0x0000000423007c0c */ /* 0x000fda000bf06270 */
[----:B------:R-:W-:Y:S05]  /*c3f0*/  @!P0 BRA `(.L_x_9150) ;  /* 0xffffff4800c88947 */ /* 0x000fea000383ffff */
[----:B------:R-:W-:Y:S05]  /*c400*/  EXIT ;  /* 0x000000000000794d */ /* 0x000fea0003800000 */
.L_x_9085:
        /* <DEDUP_REMOVED lines=16> */
.L_x_9151:
        /* <DEDUP_REMOVED lines=44> */
.L_x_9155:
        /* <DEDUP_REMOVED lines=35> */
.L_x_9153:
        /* <DEDUP_REMOVED lines=13> */
.L_x_9156:
        /* <DEDUP_REMOVED lines=62> */
.L_x_9157:
        /* <DEDUP_REMOVED lines=61> */
.L_x_9158:
[----:B------:R-:W-:-:S05]  /*d280*/  LOP3.LUT R17, RZ, R2, RZ, 0x33, !PT ;  /* 0x00000002ff117212 */ /* 0x000fca00078e33ff */
[----:B------:R-:W-:Y:S01]  /*d290*/  IMAD.IADD R17, R0, 0x1, R17 ;  /* 0x0000000100117824 */ /* 0x000fe200078e0211 */
[----:B------:R-:W-:Y:S06]  /*d2a0*/  BRA `(.L_x_9159) ;  /* 0x0000000000147947 */ /* 0x000fec0003800000 */
.L_x_9154:
[----:B------:R-:W-:Y:S01]  /*d2b0*/  ULDC UR4, c[0x0][0xc3c] ;  /* 0x00030f0000047ab9 */ /* 0x000fe20000000800 */
[----:B------:R-:W-:Y:S02]  /*d2c0*/  IMAD.MOV.U32 R17, RZ, RZ, RZ ;  /* 0x000000ffff117224 */ /* 0x000fe400078e00ff */
[----:B------:R-:W-:Y:S02]  /*d2d0*/  IMAD.U32 R16, RZ, RZ, UR6 ;  /* 0x00000006ff107e24 */ /* 0x000fe4000f8e00ff */
[----:B------:R-:W-:Y:S02]  /*d2e0*/  IMAD.MOV.U32 R18, RZ, RZ, RZ ;  /* 0x000000ffff127224 */ /* 0x000fe400078e00ff */
[----:B------:R-:W-:-:S07]  /*d2f0*/  IMAD.U32 R19, RZ, RZ, UR4 ;  /* 0x00000004ff137e24 */ /* 0x000fce000f8e00ff */
.L_x_9159:
[----:B------:R-:W-:-:S13]  /*d300*/  ISETP.NE.AND P0, PT, R7, RZ, PT ;  /* 0x000000ff0700720c */ /* 0x000fda0003f05270 */
[----:B------:R-:W0:Y:S01]  /*d310*/  @!P0 S2R R3, SR_CgaCtaId ;  /* 0x0000000000038919 */ /* 0x000e220000008800 */
[----:B------:R-:W-:-:S04]  /*d320*/  @!P0 MOV R0, 0x400 ;  /* 0x0000040000008802 */ /* 0x000fc80000000f00 */
[----:B0-----:R-:W-:-:S05]  /*d330*/  @!P0 LEA R0, R3, R0, 0x18 ;  /* 0x0000000003008211 */ /* 0x001fca00078ec0ff */
[----:B------:R0:W-:Y:S01]  /*d340*/  @!P0 STS.128 [R0+0x288d0], R16 ;  /* 0x0288d01000008388 */ /* 0x0001e20000000c00 */
[----:B------:R-:W-:Y:S06]  /*d350*/  BAR.ARV 0x5, 0x180 ;  /* 0x0146000000007b1d */ /* 0x000fec0000002000 */
.L_x_9152:
[----:B------:R2:W-:Y:S01]  /*d360*/  STL [R1+0x1c], RZ ;  /* 0x00001cff01007387 */ /* 0x0005e20000100800 */
[----:B------:R-:W-:Y:S01]  /*d370*/  ULDC UR4, c[0x0][0xc3c] ;  /* 0x00030f0000047ab9 */ /* 0x000fe20000000800 */
[----:B------:R-:W-:Y:S01]  /*d380*/  IMAD.MOV.U32 R28, RZ, RZ, 0x1 ;  /* 0x00000001ff1c7424 */ /* 0x000fe200078e00ff */
[----:B-1----:R-:W-:Y:S01]  /*d390*/  ISETP.GE.AND P0, PT, R19, UR4, PT ;  /* 0x0000000413007c0c */ /* 0x002fe2000bf06270 */
[----:B------:R-:W-:-:S12]  /*d3a0*/  IMAD.MOV.U32 R25, RZ, RZ, RZ ;  /* 0x000000ffff197224 */ /* 0x000fd800078e00ff */
[----:B--2---:R-:W-:Y:S05]  /*d3b0*/  @P0 BRA `(.L_x_9160) ;  /* 0x0000005000340947 */ /* 0x004fea0003800000 */
[----:B------:R-:W1:Y:S01]  /*d3c0*/  S2R R4, SR_TID.X ;  /* 0x0000000000047919 */ /* 0x000e620000002100 */
[----:B------:R-:W2:Y:S01]  /*d3d0*/  S2UR UR5, SR_CgaCtaId ;  /* 0x00000000000579c3 */ /* 0x000ea20000008800 */
[----:B------:R-:W-:Y:S01]  /*d3e0*/  UMOV UR4, 0x400 ;  /* 0x0000040000047882 */ /* 0x000fe20000000000 */
[----:B------:R-:W-:Y:S01]  /*d3f0*/  BSSY B8, `(.L_x_9160) ;  /* 0x0000509000087945 */ /* 0x000fe20003800000 */
[----:B------:R3:W-:Y:S01]  /*d400*/  STL [R1+0x1c], RZ ;  /* 0x00001cff01007387 */ /* 0x0007e20000100800 */
[----:B------:R-:W-:Y:S01]  /*d410*/  IMAD.MOV.U32 R28, RZ, RZ, 0x1 ;  /* 0x00000001ff1c7424 */ /* 0x000fe200078e00ff */
[----:B------:R-:W-:Y:S01]  /*d420*/  ULOP3.LUT UR36, UR44, 0x2, URZ, 0xfc, !UPT ;  /* 0x000000022c247892 */ /* 0x000fe2000f8efc3f */
[----:B------:R-:W-:Y:S01]  /*d430*/  IMAD.MOV.U32 R25, RZ, RZ, RZ ;  /* 0x000000ffff197224 */ /* 0x000fe200078e00ff */
[----:B------:R-:W-:Y:S01]  /*d440*/  ULDC UR37, c[0x0][0xc] ;  /* 0x0000030000257ab9 */ /* 0x000fe20000000800 */
[----:B--2---:R-:W-:-:S06]  /*d450*/  ULEA UR4, UR5, UR4, 0x18 ;  /* 0x0000000405047291 */ /* 0x004fcc000f8ec03f */
[----:B------:R-:W-:Y:S01]  /*d460*/  IMAD.U32 R22, RZ, RZ, UR4 ;  /* 0x00000004ff167e24 */ /* 0x000fe2000f8e00ff */
[C---:B-1----:R-:W-:Y:S01]  /*d470*/  LOP3.LUT R3, R4.reuse, 0x7f, RZ, 0xc0, !PT ;  /* 0x0000007f04037812 */ /* 0x042fe200078ec0ff */
[C---:B------:R-:W-:Y:S02]  /*d480*/  IMAD.SHL.U32 R30, R4.reuse, 0x8, RZ ;  /* 0x00000008041e7824 */ /* 0x040fe400078e00ff */
[----:B------:R-:W-:-:S03]  /*d490*/  IMAD.SHL.U32 R2, R4, 0x10, RZ ;  /* 0x0000001004027824 */ /* 0x000fc600078e00ff */
[----:B0-----:R-:W-:Y:S02]  /*d4a0*/  LOP3.LUT R0, R30, 0x1f8, RZ, 0xc0, !PT ;  /* 0x000001f81e007812 */ /* 0x001fe400078ec0ff */
[----:B------:R-:W-:Y:S02]  /*d4b0*/  LOP3.LUT R2, R2, 0x70, RZ, 0xc0, !PT ;  /* 0x0000007002027812 */ /* 0x000fe400078ec0ff */
[----:B------:R-:W-:Y:S02]  /*d4c0*/  LOP3.LUT R33, R0, 0x38, R4, 0x78, !PT ;  /* 0x0000003800217812 */ /* 0x000fe400078e7804 */
[----:B------:R-:W-:Y:S02]  /*d4d0*/  SHF.R.U32.HI R0, RZ, 0x3, R3 ;  /* 0x00000003ff007819 */ /* 0x000fe40000011603 */
[----:B------:R-:W-:Y:S02]  /*d4e0*/  LOP3.LUT R33, R33, 0x200, R30, 0xf8, !PT ;  /* 0x0000020021217812 */ /* 0x000fe400078ef81e */
[----:B------:R-:W-:-:S02]  /*d4f0*/  LOP3.LUT R2, R0, R2, RZ, 0xfc, !PT ;  /* 0x0000000200027212 */ /* 0x000fc400078efcff */
[----:B------:R-:W-:Y:S01]  /*d500*/  LOP3.LUT R30, R30, 0x38, RZ, 0xc0, !PT ;  /* 0x000000381e1e7812 */ /* 0x000fe200078ec0ff */
[----:B------:R-:W-:-:S03]  /*d510*/  IMAD R0, R33, 0x2, R22 ;  /* 0x0000000221007824 */ /* 0x000fc600078e0216 */
[----:B------:R-:W-:Y:S02]  /*d520*/  LOP3.LUT R29, R30, 0x40, RZ, 0xfc, !PT ;  /* 0x000000401e1d7812 */ /* 0x000fe400078efcff */
[----:B------:R3:W-:Y:S05]  /*d530*/  STL [R1], R0 ;  /* 0x0000000001007387 */ /* 0x0007ea0000100800 */
.L_x_9225:
[----:B0-----:R-:W0:Y:S02]  /*d540*/  LDC.64 R2, c[0x0][0xc88] ;  /* 0x00032200ff027b82 */ /* 0x001e240000000a00 */
[----:B0-----:R-:W-:-:S05]  /*d550*/  IMAD.WIDE R2, R19, 0x4, R2 ;  /* 0x0000000413027825 */ /* 0x001fca00078e0202 */
[----:B------:R-:W3:Y:S01]  /*d560*/  LDG.E R31, desc[UR56][R2.64] ;  /* 0x00000038021f7981 */ /* 0x000ee2000c1e1900 */
[----:B------:R-:W-:Y:S05]  /*d570*/  YIELD ;  /* 0x0000000000007946 */ /* 0x000fea0003800000 */
[----:B------:R-:W-:Y:S01]  /*d580*/  ULDC.64 UR4, c[0x0][0xa28] ;  /* 0x00028a0000047ab9 */ /* 0x000fe20000000a00 */
[----:B------:R-:W-:Y:S01]  /*d590*/  IMAD.MOV.U32 R36, RZ, RZ, RZ ;  /* 0x000000ffff247224 */ /* 0x000fe200078e00ff */
[----:B------:R-:W-:Y:S01]  /*d5a0*/  ISETP.NE.U32.AND P0, PT, RZ, UR4, PT ;  /* 0x00000004ff007c0c */ /* 0x000fe2000bf05070 */
[----:B------:R-:W-:-:S03]  /*d5b0*/  ULDC.64 UR6, c[0x0][0xa18] ;  /* 0x0002860000067ab9 */ /* 0x000fc60000000a00 */
[----:B------:R-:W-:Y:S02]  /*d5c0*/  ISETP.NE.AND.EX P0, PT, RZ, UR5, PT, P0 ;  /* 0x00000005ff007c0c */ /* 0x000fe4000bf05300 */
[----:B---3--:R-:W-:-:S11]  /*d5d0*/  SHF.R.S32.HI R0, RZ, 0x1f, R31 ;  /* 0x0000001fff007819 */ /* 0x008fd6000001141f */
        /* <DEDUP_REMOVED lines=39> */
.L_x_9161:
        /* <DEDUP_REMOVED lines=9> */
.L_x_9162:
        /* <DEDUP_REMOVED lines=8> */
[----:B---3--:R-:W-:-:S07]  /*d960*/  IMAD.IADD R7, R0, 0x1, -R7 ;  /* 0x0000000100077824 */ /* 0x008fce00078e0a07 */
.L_x_9163:
        /* <DEDUP_REMOVED lines=12> */
[----:B-1----:R-:W-:Y:S02]  /*da30*/  @P0 SHF.R.U32.HI R0, RZ, R5, R2 ;  /* 0x00000005ff000219 */ /* 0x002fe40000011602 */
[----:B----4-:R-:W-:-:S05]  /*da40*/  IADD3 R3, R34, 0x80, -R4 ;  /* 0x0000008022037810 */ /* 0x010fca0007ffe804 */
[----:B------:R-:W-:Y:S02]  /*da50*/  IMAD.IADD R2, R3, 0x1, R0 ;  /* 0x0000000103027824 */ /* 0x000fe400078e0200 */
[----:B------:R-:W-:-:S03]  /*da60*/  VIADD R0, R34, 0x7f ;  /* 0x0000007f22007836 */ /* 0x000fc60000000000 */
[----:B------:R-:W-:Y:S02]  /*da70*/  SHF.R.S32.HI R5, RZ, 0x1f, R2 ;  /* 0x0000001fff057819 */ /* 0x000fe40000011402 */
[----:B------:R-:W-:Y:S02]  /*da80*/  SHF.R.S32.HI R3, RZ, 0x1f, R0 ;  /* 0x0000001fff037819 */ /* 0x000fe40000011400 */
[----:B------:R-:W-:Y:S02]  /*da90*/  LEA.HI R5, R5, R2, RZ, 0x7 ;  /* 0x0000000205057211 */ /* 0x000fe400078f38ff */
[----:B------:R-:W-:Y:S02]  /*daa0*/  LEA.HI R3, R3, R0, RZ, 0x7 ;  /* 0x0000000003037211 */ /* 0x000fe400078f38ff */
[----:B------:R-:W-:Y:S02]  /*dab0*/  SHF.R.S32.HI R5, RZ, 0x7, R5 ;  /* 0x00000007ff057819 */ /* 0x000fe40000011405 */
[----:B------:R-:W-:-:S02]  /*dac0*/  SHF.R.S32.HI R0, RZ, 0x7, R3 ;  /* 0x00000007ff007819 */ /* 0x000fc40000011403 */
        /* <DEDUP_REMOVED lines=37> */
.L_x_9165:
[----:B------:R-:W-:Y:S05]  /*dd20*/  BSYNC B0 ;  /* 0x0000000000007941 */ /* 0x000fea0003800000 */
.L_x_9164:
        /* <DEDUP_REMOVED lines=23> */
.L_x_9167:
        /* <DEDUP_REMOVED lines=20> */
.L_x_9170:
[----:B------:R-:W-:Y:S05]  /*dfe0*/  BSYNC B6 ;  /* 0x0000000000067941 */ /* 0x000fea0003800000 */
.L_x_9169:
        /* <DEDUP_REMOVED lines=20> */
.L_x_9173:
        /* <DEDUP_REMOVED lines=15> */
.L_x_9172:
[----:B------:R-:W-:Y:S05]  /*e220*/  BSYNC B6 ;  /* 0x0000000000067941 */ /* 0x000fea0003800000 */
.L_x_9171:
[----:B------:R-:W2:Y:S01]  /*e230*/  LDL R26, [R1+0x18] ;  /* 0x00001800011a7983 */ /* 0x000ea20000100800 */
[----:B------:R-:W-:Y:S01]  /*e240*/  ULDC.64 UR4, c[0x0][0x9f8] ;  /* 0x00027e0000047ab9 */ /* 0x000fe20000000a00 */
[----:B------:R-:W0:Y:S01]  /*e250*/  LDC R10, c[0x0][0x430] ;  /* 0x00010c00ff0a7b82 */ /* 0x000e220000000800 */
[----:B------:R-:W-:-:S04]  /*e260*/  ISETP.NE.U32.AND P0, PT, RZ, UR4, PT ;  /* 0x00000004ff007c0c */ /* 0x000fc8000bf05070 */
[----:B------:R-:W-:-:S13]  /*e270*/  ISETP.NE.AND.EX P0, PT, RZ, UR5, PT, P0 ;  /* 0x00000005ff007c0c */ /* 0x000fda000bf05300 */
[----:B------:R-:W-:Y:S01]  /*e280*/  @P0 IADD3 R2, P1, R23, UR4, RZ ;  /* 0x0000000417020c10 */ /* 0x000fe2000ff3e0ff */
[----:B------:R-:W1:Y:S01]  /*e290*/  S2R R21, SR_TID.X ;  /* 0x0000000000157919 */ /* 0x000e620000002100 */
[----:B------:R-:W3:Y:S02]  /*e2a0*/  S2R R20, SR_TID.X ;  /* 0x0000000000147919 */ /* 0x000ee40000002100 */
[----:B------:R-:W-:Y:S01]  /*e2b0*/  @P0 IADD3.X R3, R24, UR5, RZ, P1, !PT ;  /* 0x0000000518030c10 */ /* 0x000fe20008ffe4ff */
[----:B------:R-:W-:-:S04]  /*e2c0*/  ULDC UR4, c[0x0][0x2f4] ;  /* 0x0000bd0000047ab9 */ /* 0x000fc80000000800 */
[----:B------:R4:W4:Y:S01]  /*e2d0*/  @P0 LDG.E R32, desc[UR56][R2.64] ;  /* 0x0000003802200981 */ /* 0x000922000c1e1900 */
[----:B0-----:R-:W-:Y:S02]  /*e2e0*/  ISETP.NE.AND P2, PT, R10, 0x1, PT ;  /* 0x000000010a00780c */ /* 0x001fe40003f45270 */
[----:B------:R-:W-:-:S11]  /*e2f0*/  LOP3.LUT R27, R27, 0xfffffff7, RZ, 0xc0, !PT ;  /* 0xfffffff71b1b7812 */ /* 0x000fd600078ec0ff */
[----:B------:R-:W0:Y:S01]  /*e300*/  @P2 LDC R7, c[0x0][0x434] ;  /* 0x00010d00ff072b82 */ /* 0x000e220000000800 */
[----:B------:R-:W-:Y:S01]  /*e310*/  @P2 LOP3.LUT R27, R27, 0x8, RZ, 0xfc, !PT ;  /* 0x000000081b1b2812 */ /* 0x000fe200078efcff */
[----:B-1----:R-:W-:-:S06]  /*e320*/  IMAD.SHL.U32 R21, R21, 0x10, RZ ;  /* 0x0000001015157824 */ /* 0x002fcc00078e00ff */
[----:B------:R-:W1:Y:S01]  /*e330*/  @P2 LDC R5, c[0x0][0x438] ;  /* 0x00010e00ff052b82 */ /* 0x000e620000000800 */
[----:B---3--:R-:W-:Y:S02]  /*e340*/  LOP3.LUT R20, R20, 0x7f, RZ, 0xc0, !PT ;  /* 0x0000007f14147812 */ /* 0x008fe400078ec0ff */
        /* <DEDUP_REMOVED lines=12> */
[----:B----4-:R-:W0:Y:S02]  /*e410*/  @!P0 LDC.64 R2, c[0x0][0x428] ;  /* 0x00010a00ff028b82 */ /* 0x010e240000000a00 */
[----:B------:R-:W-:Y:S01]  /*e420*/  IMAD.MOV R5, RZ, RZ, -R4 ;  /* 0x000000ffff057224 */ /* 0x000fe200078e0a04 */
[----:B------:R-:W-:-:S03]  /*e430*/  SHF.R.S32.HI R37, RZ, 0x1f, R32 ;  /* 0x0000001fff257819 */ /* 0x000fc60000011420 */
[----:B------:R-:W-:Y:S01]  /*e440*/  IMAD R0, R10, R5, R0 ;  /* 0x000000050a007224 */ /* 0x000fe200078e0200 */
[--C-:B------:R-:W-:Y:S01]  /*e450*/  @!P0 SHF.R.S32.HI R5, RZ, 0x1f, R4.reuse ;  /* 0x0000001fff058819 */ /* 0x100fe20000011404 */
[-C--:B0-----:R-:W-:Y:S02]  /*e460*/  @!P0 IMAD R6, R37, R2.reuse, RZ ;  /* 0x0000000225068224 */ /* 0x081fe400078e02ff */
[----:B------:R-:W-:-:S04]  /*e470*/  @!P0 IMAD.WIDE.U32 R4, R32, R2, R4 ;  /* 0x0000000220048225 */ /* 0x000fc800078e0004 */
[----:B------:R-:W-:Y:S02]  /*e480*/  @!P0 IMAD R6, R32, R3, R6 ;  /* 0x0000000320068224 */ /* 0x000fe400078e0206 */
[----:B------:R-:W0:Y:S01]  /*e490*/  @!P0 LDC.64 R2, c[0x0][0x418] ;  /* 0x00010600ff028b82 */ /* 0x000e220000000a00 */
[----:B------:R-:W-:Y:S02]  /*e4a0*/  IMAD.U32 R7, RZ, RZ, UR36 ;  /* 0x00000024ff077e24 */ /* 0x000fe4000f8e00ff */
        /* <DEDUP_REMOVED lines=14> */
.L_x_9242:
[----:B------:R-:W-:Y:S01]  /*e590*/  LOP3.LUT R24, R18, 0xffff, RZ, 0xc0, !PT ;  /* 0x0000ffff12187812 */ /* 0x000fe200078ec0ff */
[----:B------:R-:W-:Y:S06]  /*e5a0*/  @!P2 BRA `(.L_x_9175) ;  /* 0x000000000004a947 */ /* 0x000fec0003800000 */
[----:B------:R-:W-:Y:S01]  /*e5b0*/  BPT.TRAP 0x1 ;  /* 0x000000040000795c */ /* 0x000fe20000300000 */
.L_x_9175:
        /* <DEDUP_REMOVED lines=23> */
.L_x_9243:
[----:B------:R-:W-:Y:S05]  /*e730*/  BSYNC B0 ;  /* 0x0000000000007941 */ /* 0x000fea0003800000 */
.L_x_9176:
        /* <DEDUP_REMOVED lines=105> */
.L_x_9261:
        /* <DEDUP_REMOVED lines=11> */
.L_x_9179:
        /* <DEDUP_REMOVED lines=11> */
.L_x_9180:
[----:B0-----:R0:W5:Y:S01]  /*ef30*/  LDL.LU R4, [R1+0xc] ;  /* 0x00000c0001047983 */ /* 0x0011620000300800 */
[----:B------:R0:W-:Y:S03]  /*ef40*/  SYNCS.ARRIVE.TRANS64.A1T0 RZ, [R7+URZ+0x28830], RZ ;  /* 0x028830ff07ff79a7 */ /* 0x0001e6000810003f */
[----:B-1----:R0:W5:Y:S02]  /*ef50*/  LDL.LU R3, [R1+0x4] ;  /* 0x0000040001037983 */ /* 0x0021640000300800 */
[----:B------:R-:W-:Y:S05]  /*ef60*/  WARPSYNC.ALL ;  /* 0x0000000000007948 */ /* 0x000fea0003800000 */
[----:B------:R-:W-:Y:S01]  /*ef70*/  ULDC.64 UR4, c[0x0][0x298] ;  /* 0x0000a60000047ab9 */ /* 0x000fe20000000a00 */
[----:B------:R-:W-:Y:S01]  /*ef80*/  BAR.SYNC.DEFER_BLOCKING 0x8, 0x180 ;  /* 0x0206000000007b1d */ /* 0x000fe20000010000 */
[----:B------:R-:W-:Y:S01]  /*ef90*/  LOP3.LUT P0, RZ, R27, 0x10, RZ, 0xc0, !PT ;  /* 0x000000101bff7812 */ /* 0x000fe2000780c0ff */
[----:B------:R-:W-:-:S03]  /*efa0*/  VIADD R2, R22, 0x10400 ;  /* 0x0001040016027836 */ /* 0x000fc60000000000 */
[----:B------:R-:W-:Y:S01]  /*efb0*/  SEL R31, R31, RZ, !P0 ;  /* 0x000000ff1f1f7207 */ /* 0x000fe20004000000 */
[----:B------:R-:W-:Y:S01]  /*efc0*/  BSSY B6, `(.L_x_9181) ;  /* 0x000001c000067945 */ /* 0x000fe20003800000 */
[----:B-----5:R-:W-:Y:S02]  /*efd0*/  SEL R4, R4, RZ, !P0 ;  /* 0x000000ff04047207 */ /* 0x020fe40004000000 */
[----:B------:R-:W-:Y:S02]  /*efe0*/  LOP3.LUT P0, RZ, R2, 0x3ff, RZ, 0xc0, !PT ;  /* 0x000003ff02ff7812 */ /* 0x000fe4000780c0ff */
[----:B------:R-:W-:Y:S01]  /*eff0*/  SHF.R.S32.HI R0, RZ, 0x1f, R3 ;  /* 0x0000001fff007819 */ /* 0x000fe20000011403 */
[----:B------:R1:W-:Y:S04]  /*f000*/  STL [R1+0xc], R4 ;  /* 0x00000c0401007387 */ /* 0x0003e80000100800 */
[----:B------:R-:W-:-:S04]  /*f010*/  IMAD R0, R0, UR4, RZ ;  /* 0x0000000400007c24 */ /* 0x000fc8000f8e02ff */
[C---:B------:R-:W-:Y:S02]  /*f020*/  IMAD R0, R3.reuse, UR5, R0 ;  /* 0x0000000503007c24 */ /* 0x040fe4000f8e0200 */
[----:B------:R-:W-:-:S04]  /*f030*/  IMAD.WIDE.U32 R2, R3, UR4, RZ ;  /* 0x0000000403027c25 */ /* 0x000fc8000f8e00ff */
[----:B------:R-:W-:Y:S01]  /*f040*/  IMAD.IADD R0, R3, 0x1, R0 ;  /* 0x0000000103007824 */ /* 0x000fe200078e0200 */
[----:B------:R1:W-:Y:S04]  /*f050*/  STL.64 [R1+0x10], R2 ;  /* 0x0000100201007387 */ /* 0x0003e80000100a00 */
[----:B------:R1:W-:Y:S01]  /*f060*/  STL [R1+0x4], R0 ;  /* 0x0000040001007387 */ /* 0x0003e20000100800 */
[----:B------:R-:W-:Y:S05]  /*f070*/  @!P0 BRA `(.L_x_9182) ;  /* 0x0000000000408947 */ /* 0x000fea0003800000 */
[----:B-1----:R-:W-:Y:S01]  /*f080*/  MOV R2, 0x0 ;  /* 0x0000000000027802 */ /* 0x002fe20000000f00 */
[----:B------:R-:W-:Y:S01]  /*f090*/  ULDC.64 UR4, c[0x4][0x138] ;  /* 0x01004e0000047ab9 */ /* 0x000fe20000000a00 */
[----:B------:R-:W-:Y:S01]  /*f0a0*/  ULDC.64 UR6, c[0x4][0x140] ;  /* 0x0100500000067ab9 */ /* 0x000fe20000000a00 */
[----:B------:R-:W-:Y:S01]  /*f0b0*/  ULDC.64 UR8, c[0x4][0x68] ;  /* 0x01001a0000087ab9 */ /* 0x000fe20000000a00 */
[----:B------:R-:W-:Y:S02]  /*f0c0*/  IMAD.U32 R4, RZ, RZ, UR4 ;  /* 0x00000004ff047e24 */ /* 0x000fe4000f8e00ff */
[----:B------:R-:W1:Y:S01]  /*f0d0*/  LDC.64 R2, c[0x4][R2] ;  /* 0x0100000002027b82 */ /* 0x000e620000000a00 */
[----:B------:R-:W-:Y:S02]  /*f0e0*/  IMAD.U32 R5, RZ, RZ, UR5 ;  /* 0x00000005ff057e24 */ /* 0x000fe4000f8e00ff */
[----:B------:R-:W-:Y:S02]  /*f0f0*/  IMAD.U32 R6, RZ, RZ, UR6 ;  /* 0x00000006ff067e24 */ /* 0x000fe4000f8e00ff */
[----:B0-----:R-:W-:-:S02]  /*f100*/  IMAD.U32 R7, RZ, RZ, UR7 ;  /* 0x00000007ff077e24 */ /* 0x001fc4000f8e00ff */
[----:B------:R-:W-:Y:S02]  /*f110*/  IMAD.U32 R10, RZ, RZ, UR8 ;  /* 0x00000008ff0a7e24 */ /* 0x000fe4000f8e00ff */
[----:B------:R-:W-:Y:S02]  /*f120*/  IMAD.U32 R11, RZ, RZ, UR9 ;  /* 0x00000009ff0b7e24 */ /* 0x000fe4000f8e00ff */
[----:B------:R-:W-:Y:S02]  /*f130*/  IMAD.MOV.U32 R8, RZ, RZ, 0x70 ;  /* 0x00000070ff087424 */ /* 0x000fe400078e00ff */
[----:B------:R-:W-:Y:S02]  /*f140*/  IMAD.MOV.U32 R12, RZ, RZ, 0x1 ;  /* 0x00000001ff0c7424 */ /* 0x000fe400078e00ff */
[----:B------:R-:W-:-:S07]  /*f150*/  IMAD.MOV.U32 R13, RZ, RZ, RZ ;  /* 0x000000ffff0d7224 */ /* 0x000fce00078e00ff */
[----:B------:R-:W-:-:S07]  /*f160*/  LEPC R20, `(.L_x_9182) ;  /* 0x000000001014794e */ /* 0x000fce0000000000 */
[----:B-1----:R-:W-:Y:S05]  /*f170*/  CALL.ABS.NOINC R2 ;  /* 0x0000000002007343 */ /* 0x002fea0003c00000 */
.L_x_9182:
[----:B------:R-:W-:Y:S05]  /*f180*/  BSYNC B6 ;  /* 0x0000000000067941 */ /* 0x000fea0003800000 */
.L_x_9181:
[----:B------:R-:W2:Y:S01]  /*f190*/  LDL.LU R21, [R1+0xc] ;  /* 0x00000c0001157983 */ /* 0x000ea20000300800 */
[----:B-1----:R-:W1:Y:S01]  /*f1a0*/  LDC R4, c[0x0][0x448] ;  /* 0x00011200ff047b82 */ /* 0x002e620000000800 */
[----:B------:R-:W-:Y:S01]  /*f1b0*/  ULDC.64 UR6, c[0x0][0x2e0] ;  /* 0x0000b80000067ab9 */ /* 0x000fe20000000a00 */
[----:B------:R-:W-:Y:S01]  /*f1c0*/  ULDC.64 UR4, c[0x0][0x2d8] ;  /* 0x0000b60000047ab9 */ /* 0x000fe20000000a00 */
[----:B------:R-:W3:Y:S04]  /*f1d0*/  LDL.LU R20, [R1+0x4] ;  /* 0x0000040001147983 */ /* 0x000ee80000300800 */
[----:B------:R-:W3:Y:S04]  /*f1e0*/  LDL.LU.64 R2, [R1+0x10] ;  /* 0x0000100001027983 */ /* 0x000ee80000300a00 */
[----:B------:R4:W5:Y:S04]  /*f1f0*/  LDL R10, [R1+0x8] ;  /* 0x00000800010a7983 */ /* 0x0009680000100800 */
[----:B------:R4:W5:Y:S01]  /*f200*/  LDL R8, [R1] ;  /* 0x0000000001087983 */ /* 0x0009620000100800 */
[----:B-1----:R-:W-:-:S13]  /*f210*/  ISETP.NE.AND P6, PT, R4, 0x1, PT ;  /* 0x000000010400780c */ /* 0x002fda0003fc5270 */
[----:B------:R-:W1:Y:S08]  /*f220*/  @P6 LDC R5, c[0x0][0x44c] ;  /* 0x00011300ff056b82 */ /* 0x000e700000000800 */
[----:B------:R-:W0:Y:S01]  /*f230*/  @P6 LDC R4, c[0x0][0x450] ;  /* 0x00011400ff046b82 */ /* 0x000e220000000800 */
[----:B--2---:R-:W-:Y:S02]  /*f240*/  IMAD R0, R21, UR6, RZ ;  /* 0x0000000615007c24 */ /* 0x004fe4000f8e02ff */
[----:B------:R-:W2:Y:S02]  /*f250*/  S2R R21, SR_TID.X ;  /* 0x0000000000157919 */ /* 0x000ea40000002100 */
[----:B------:R-:W-:-:S02]  /*f260*/  IMAD R0, R31, UR7, R0 ;  /* 0x000000071f007c24 */ /* 0x000fc4000f8e0200 */
[----:B---3--:R-:W-:Y:S02]  /*f270*/  IMAD.MOV.U32 R3, RZ, RZ, R20 ;  /* 0x000000ffff037224 */ /* 0x008fe400078e0014 */
[----:B------:R-:W3:Y:S01]  /*f280*/  S2R R20, SR_TID.X ;  /* 0x0000000000147919 */ /* 0x000ee20000002100 */
[----:B------:R-:W-:-:S04]  /*f290*/  IMAD.WIDE.U32 R2, R24, UR4, R2 ;  /* 0x0000000418027c25 */ /* 0x000fc8000f8e0002 */
[----:B------:R-:W-:Y:S01]  /*f2a0*/  IMAD R3, R24, UR5, R3 ;  /* 0x0000000518037c24 */ /* 0x000fe2000f8e0203 */
[----:B------:R-:W-:Y:S01]  /*f2b0*/  ULDC.64 UR4, c[0x0][0x2d0] ;  /* 0x0000b40000047ab9 */ /* 0x000fe20000000a00 */
[----:B------:R-:W-:-:S04]  /*f2c0*/  IMAD.WIDE.U32 R2, R31, UR6, R2 ;  /* 0x000000061f027c25 */ /* 0x000fc8000f8e0002 */
[----:B------:R-:W-:Y:S02]  /*f2d0*/  IMAD.IADD R3, R3, 0x1, R0 ;  /* 0x0000000103037824 */ /* 0x000fe400078e0200 */
[----:B--2---:R-:W-:-:S05]  /*f2e0*/  IMAD.SHL.U32 R21, R21, 0x10, RZ ;  /* 0x0000001015157824 */ /* 0x004fca00078e00ff */
[----:B------:R-:W-:Y:S02]  /*f2f0*/  LOP3.LUT R21, R21, 0x70, RZ, 0xc0, !PT ;  /* 0x0000007015157812 */ /* 0x000fe400078ec0ff */
[----:B---3--:R-:W-:-:S04]  /*f300*/  LOP3.LUT R20, R20, 0x7f, RZ, 0xc0, !PT ;  /* 0x0000007f14147812 */ /* 0x008fc800078ec0ff */
[----:B------:R-:W-:-:S04]  /*f310*/  SHF.R.U32.HI R20, RZ, 0x3, R20 ;  /* 0x00000003ff147819 */ /* 0x000fc80000011614 */
[----:B------:R-:W-:-:S05]  /*f320*/  LOP3.LUT R20, R20, R21, RZ, 0xfc, !PT ;  /* 0x0000001514147212 */ /* 0x000fca00078efcff */
[----:B------:R-:W-:-:S04]  /*f330*/  IMAD R0, R17, 0x80, R20 ;  /* 0x0000008011007824 */ /* 0x000fc800078e0214 */
[----:B-1----:R-:W-:-:S04]  /*f340*/  @P6 IMAD.HI.U32 R5, R0, R5, RZ ;  /* 0x0000000500056227 */ /* 0x002fc800078e00ff */
[----:B------:R-:W-:Y:S01]  /*f350*/  IMAD.MOV.U32 R6, RZ, RZ, R0 ;  /* 0x000000ffff067224 */ /* 0x000fe200078e0000 */
[----:B0-----:R-:W-:Y:S02]  /*f360*/  @P6 SHF.R.U32.HI R6, RZ, R4, R5 ;  /* 0x00000004ff066219 */ /* 0x001fe40000011605 */
[----:B------:R-:W0:Y:S03]  /*f370*/  LDC R5, c[0x0][0x448] ;  /* 0x00011200ff057b82 */ /* 0x000e260000000800 */
[----:B------:R-:W-:Y:S01]  /*f380*/  IMAD.MOV R4, RZ, RZ, -R6 ;  /* 0x000000ffff047224 */ /* 0x000fe200078e0a06 */
[----:B------:R-:W1:Y:S01]  /*f390*/  S2R R20, SR_TID.X ;  /* 0x0000000000147919 */ /* 0x000e620000002100 */
        /* <DEDUP_REMOVED lines=19> */
[----:B-1----:R-:W-:-:S04]  /*f4d0*/  LOP3.LUT R20, R20, 0x7f, RZ, 0xc0, !PT ;  /* 0x0000007f14147812 */ /* 0x002fc800078ec0ff */
[----:B------:R-:W-:Y:S01]  /*f4e0*/  SHF.R.U32.HI R9, RZ, 0x3, R20 ;  /* 0x00000003ff097819 */ /* 0x000fe20000011614 */
[----:B----4-:R-:W-:Y:S06]  /*f4f0*/  BRA.DIV UR4, `(.L_x_9183) ;  /* 0x0000004204847947 */ /* 0x010fec000b800000 */
        /* <DEDUP_REMOVED lines=72> */
.L_x_9278:
        /* <DEDUP_REMOVED lines=11> */
.L_x_9185:
[----:B------:R-:W-:Y:S05]  /*fa30*/  BSYNC B0 ;  /* 0x0000000000007941 */ /* 0x000fea0003800000 */
.L_x_9184:
[----:B------:R-:W-:Y:S01]  /*fa40*/  NOP ;  /* 0x0000000000007918 */ /* 0x000fe20000000000 */
[----:B------:R-:W-:-:S13]  /*fa50*/  PLOP3.LUT P0, PT, PT, PT, PT, 0x80, 0x0 ;  /* 0x000000000000781c */ /* 0x000fda0003f0f070 */
.L_x_9186:
        /* <DEDUP_REMOVED lines=21> */
.L_x_9279:
[----:B------:R-:W-:Y:S05]  /*fbb0*/  BSYNC B0 ;  /* 0x0000000000007941 */ /* 0x000fea0003800000 */
.L_x_9187:
        /* <DEDUP_REMOVED lines=8> */
.L_x_9203:
[----:B0-----:R-:W0:Y:S01]  /*fc40*/  S2R R3, SR_TID.X ;  /* 0x0000000000037919 */ /* 0x001e220000002100 */
[----:B------:R-:W1:Y:S01]  /*fc50*/  LDC R4, c[0x0][0x430] ;  /* 0x00010c00ff047b82 */ /* 0x000e620000000800 */
[----:B------:R-:W-:Y:S05]  /*fc60*/  YIELD ;  /* 0x0000000000007946 */ /* 0x000fea0003800000 */
[----:B------:R-:W-:Y:S01]  /*fc70*/  ULDC.64 UR4, c[0x0][0x428] ;  /* 0x00010a0000047ab9 */ /* 0x000fe20000000a00 */
[----:B------:R-:W-:Y:S01]  /*fc80*/  VIADD R25, R10, 0x1 ;  /* 0x000000010a197836 */ /* 0x000fe20000000000 */
[----:B-1----:R-:W-:Y:S02]  /*fc90*/  ISETP.NE.AND P0, PT, R4, 0x1, PT ;  /* 0x000000010400780c */ /* 0x002fe40003f05270 */
[C---:B0-----:R-:W-:Y:S01]  /*fca0*/  LOP3.LUT R0, R3.reuse, 0x7f, RZ, 0xc0, !PT ;  /* 0x0000007f03007812 */ /* 0x041fe200078ec0ff */
[----:B------:R-:W-:-:S03]  /*fcb0*/  IMAD.SHL.U32 R4, R3, 0x10, RZ ;  /* 0x0000001003047824 */ /* 0x000fc600078e00ff */
[----:B------:R-:W-:-:S07]  /*fcc0*/  SHF.R.U32.HI R5, RZ, 0x3, R0 ;  /* 0x00000003ff057819 */ /* 0x000fce0000011600 */
[----:B------:R-:W0:Y:S01]  /*fcd0*/  @P0 LDC R0, c[0x0][0x434] ;  /* 0x00010d00ff000b82 */ /* 0x000e220000000800 */
[----:B------:R-:W-:Y:S01]  /*fce0*/  LOP3.LUT R4, R4, 0x70, RZ, 0xc0, !PT ;  /* 0x0000007004047812 */ /* 0x000fe200078ec0ff */
[----:B------:R-:W-:Y:S02]  /*fcf0*/  IMAD R7, R6, 0x80, R5 ;  /* 0x0000008006077824 */ /* 0x000fe400078e0205 */
[----:B------:R-:W-:-:S04]  /*fd00*/  IMAD R5, R37, UR4, RZ ;  /* 0x0000000425057c24 */ /* 0x000fc8000f8e02ff */
[----:B------:R-:W1:Y:S01]  /*fd10*/  @P0 LDC R3, c[0x0][0x438] ;  /* 0x00010e00ff030b82 */ /* 0x000e620000000800 */
[----:B------:R-:W-:Y:S01]  /*fd20*/  IADD3 R7, R4, R7, R36 ;  /* 0x0000000704077210 */ /* 0x000fe20007ffe024 */
[----:B------:R-:W-:-:S04]  /*fd30*/  IMAD R5, R32, UR5, R5 ;  /* 0x0000000520057c24 */ /* 0x000fc8000f8e0205 */
[----:B------:R-:W-:Y:S02]  /*fd40*/  IMAD.MOV.U32 R8, RZ, RZ, R7 ;  /* 0x000000ffff087224 */ /* 0x000fe400078e0007 */
[----:B0-----:R-:W-:-:S05]  /*fd50*/  @P0 IMAD.HI.U32 R0, R7, R0, RZ ;  /* 0x0000000007000227 */ /* 0x001fca00078e00ff */
[----:B-1----:R-:W-:-:S04]  /*fd60*/  @P0 SHF.R.U32.HI R8, RZ, R3, R0 ;  /* 0x00000003ff080219 */ /* 0x002fc80000011600 */
[--C-:B------:R-:W-:Y:S01]  /*fd70*/  SHF.R.S32.HI R3, RZ, 0x1f, R8.reuse ;  /* 0x0000001fff037819 */ /* 0x100fe20000011408 */
[----:B------:R-:W-:-:S04]  /*fd80*/  IMAD.MOV.U32 R2, RZ, RZ, R8 ;  /* 0x000000ffff027224 */ /* 0x000fc800078e0008 */
[----:B------:R-:W-:Y:S01]  /*fd90*/  IMAD.WIDE.U32 R2, R32, UR4, R2 ;  /* 0x0000000420027c25 */ /* 0x000fe2000f8e0002 */
[----:B------:R-:W-:-:S03]  /*fda0*/  ULDC.64 UR4, c[0x0][0x418] ;  /* 0x0001060000047ab9 */ /* 0x000fc60000000a00 */
[----:B------:R-:W-:Y:S01]  /*fdb0*/  IMAD.IADD R3, R5, 0x1, R3 ;  /* 0x0000000105037824 */ /* 0x000fe200078e0203 */
[C---:B------:R-:W-:Y:S01]  /*fdc0*/  LEA R4, P0, R2.reuse, UR4, 0x2 ;  /* 0x0000000402047c11 */ /* 0x040fe2000f8010ff */
[----:B------:R-:W-:Y:S01]  /*fdd0*/  IMAD.U32 R9, RZ, RZ, UR36 ;  /* 0x00000024ff097e24 */ /* 0x000fe2000f8e00ff */
[----:B------:R-:W-:Y:S02]  /*fde0*/  ULDC UR4, c[0x0][0x430] ;  /* 0x00010c0000047ab9 */ /* 0x000fe40000000800 */
[----:B------:R-:W-:Y:S02]  /*fdf0*/  LEA.HI.X R5, R2, UR5, R3, 0x2, P0 ;  /* 0x0000000502057c11 */ /* 0x000fe400080f1403 */
[----:B------:R-:W-:Y:S01]  /*fe00*/  ISETP.NE.AND P3, PT, R9, 0x3, PT ;  /* 0x000000030900780c */ /* 0x000fe20003f65270 */
[----:B------:R-:W-:Y:S01]  /*fe10*/  IMAD.MOV R2, RZ, RZ, -R8 ;  /* 0x000000ffff027224 */ /* 0x000fe200078e0a08 */
[C---:B------:R-:W-:Y:S01]  /*fe20*/  ISETP.NE.AND P0, PT, R25.reuse, 0x2, PT ;  /* 0x000000021900780c */ /* 0x040fe20003f05270 */
[----:B------:R0:W3:Y:S03]  /*fe30*/  LDG.E R0, desc[UR56][R4.64] ;  /* 0x0000003804007981 */ /* 0x0000e6000c1e1900 */
[----:B------:R-:W-:Y:S01]  /*fe40*/  SEL R28, RZ, 0x1, P0 ;  /* 0x00000001ff1c7807 */ /* 0x000fe20000000000 */
[----:B------:R-:W-:Y:S01]  /*fe50*/  IMAD.MOV.U32 R26, RZ, RZ, R6 ;  /* 0x000000ffff1a7224 */ /* 0x000fe200078e0006 */
[----:B------:R-:W-:-:S02]  /*fe60*/  SEL R25, R25, RZ, P0 ;  /* 0x000000ff19197207 */ /* 0x000fc40000000000 */
[----:B------:R-:W-:Y:S01]  /*fe70*/  LOP3.LUT R28, R17, R28, RZ, 0x3c, !PT ;  /* 0x0000001c111c7212 */ /* 0x000fe200078e3cff */
[----:B0-----:R-:W-:Y:S01]  /*fe80*/  IMAD R4, R2, UR4, R7 ;  /* 0x0000000402047c24 */ /* 0x001fe2000f8e0207 */
[----:B---3--:R-:W-:Y:S01]  /*fe90*/  SHF.R.S32.HI R21, RZ, 0x1f, R0 ;  /* 0x0000001fff157819 */ /* 0x008fe20000011400 */
[----:B------:R-:W-:Y:S06]  /*fea0*/  @!P3 BRA `(.L_x_9191) ;  /* 0x000000000004b947 */ /* 0x000fec0003800000 */
[----:B------:R-:W-:Y:S01]  /*feb0*/  BPT.TRAP 0x1 ;  /* 0x000000040000795c */ /* 0x000fe20000300000 */
.L_x_9191:
[----:B------:R-:W-:Y:S01]  /*fec0*/  IMAD R6, R25, 0x8, R22 ;  /* 0x0000000819067824 */ /* 0x000fe200078e0216 */
[----:B------:R-:W-:Y:S01]  /*fed0*/  SHF.L.U32 R3, R28, 0x1f, RZ ;  /* 0x0000001f1c037819 */ /* 0x000fe200000006ff */
[----:B------:R-:W-:Y:S03]  /*fee0*/  BSSY B1, `(.L_x_9192) ;  /* 0x0000003000017945 */ /* 0x000fe60003800000 */
[----:B------:R-:W0:Y:S02]  /*fef0*/  SYNCS.PHASECHK.TRANS64.TRYWAIT P0, [R6+URZ+0x28840], R3 ;  /* 0x02884003060075a7 */ /* 0x000e24000800017f */
[----:B0-----:R-:W-:Y:S05]  /*ff00*/  @!P0 BRA `(.L_x_9193) ;  /* 0x0000004000948947 */ /* 0x001fea0003800000 */
.L_x_9280:
[----:B------:R-:W-:Y:S05]  /*ff10*/  BSYNC B1 ;  /* 0x0000000000017941 */ /* 0x000fea0003800000 */
.L_x_9192:
        /* <DEDUP_REMOVED lines=69> */
.L_x_9298:
        /* <DEDUP_REMOVED lines=9> */
.L_x_9195:
        /* <DEDUP_REMOVED lines=11> */
.L_x_9196:
[----:B------:R1:W-:Y:S01]  /*104b0*/  SYNCS.ARRIVE.TRANS64.A1T0 RZ, [R6+URZ+0x28830], RZ ;  /* 0x028830ff06ff79a7 */ /* 0x0003e2000810003f */
[----:B------:R-:W-:Y:S05]  /*104c0*/  @!P4 BRA `(.L_x_9197) ;  /* 0x000000000004c947 */ /* 0x000fea0003800000 */
[----:B------:R-:W-:Y:S01]  /*104d0*/  BPT.TRAP 0x1 ;  /* 0x000000040000795c */ /* 0x000fe20000300000 */
.L_x_9197:
[----:B------:R-:W-:Y:S01]  /*104e0*/  SHF.L.U32 R2, R17, 0x1f, RZ ;  /* 0x0000001f11027819 */ /* 0x000fe200000006ff */
[----:B-1----:R-:W-:Y:S01]  /*104f0*/  IMAD R6, R10, 0x8, R22 ;  /* 0x000000080a067824 */ /* 0x002fe200078e0216 */
[----:B------:R-:W-:Y:S01]  /*10500*/  BSSY B1, `(.L_x_9198) ;  /* 0x0000004000017945 */ /* 0x000fe20003800000 */
[----:B0-----:R-:W-:Y:S02]  /*10510*/  IMAD R8, R31, -0x80, R34 ;  /* 0xffffff801f087824 */ /* 0x001fe400078e0222 */
[----:B------:R-:W0:Y:S02]  /*10520*/  SYNCS.PHASECHK.TRANS64.TRYWAIT P0, [R6+URZ+0x28860], R2 ;  /* 0x02886002060075a7 */ /* 0x000e24000800017f */
[----:B0-----:R-:W-:Y:S05]  /*10530*/  @!P0 BRA `(.L_x_9199) ;  /* 0x0000004400688947 */ /* 0x001fea0003800000 */
.L_x_9299:
[----:B------:R-:W-:Y:S05]  /*10540*/  BSYNC B1 ;  /* 0x0000000000017941 */ /* 0x000fea0003800000 */
.L_x_9198:
        /* <DEDUP_REMOVED lines=66> */
.L_x_9317:
        /* <DEDUP_REMOVED lines=27> */
.L_x_9201:
        /* <DEDUP_REMOVED lines=11> */
.L_x_9202:
[C---:B------:R-:W-:Y:S01]  /*10bd0*/  ISETP.GT.AND P0, PT, R26.reuse, R35, PT ;  /* 0x000000231a00720c */ /* 0x040fe20003f04270 */
[----:B------:R0:W-:Y:S01]  /*10be0*/  SYNCS.ARRIVE.TRANS64.A1T0 RZ, [R6+URZ+0x28850], RZ ;  /* 0x028850ff06ff79a7 */ /* 0x0001e2000810003f */
[----:B------:R-:W-:Y:S02]  /*10bf0*/  IMAD.MOV.U32 R10, RZ, RZ, R25 ;  /* 0x000000ffff0a7224 */ /* 0x000fe400078e0019 */
[----:B------:R-:W-:Y:S02]  /*10c00*/  IMAD.MOV.U32 R17, RZ, RZ, R28 ;  /* 0x000000ffff117224 */ /* 0x000fe400078e001c */
[----:B------:R-:W-:Y:S02]  /*10c10*/  IMAD.MOV.U32 R31, RZ, RZ, R26 ;  /* 0x000000ffff1f7224 */ /* 0x000fe400078e001a */
[----:B0-----:R-:W-:-:S05]  /*10c20*/  VIADD R6, R26, 0xffffffff ;  /* 0xffffffff1a067836 */ /* 0x001fca0000000000 */
[----:B------:R-:W-:Y:S05]  /*10c30*/  @P0 BRA `(.L_x_9203) ;  /* 0xfffffff000000947 */ /* 0x000fea000383ffff */
.L_x_9190:
[----:B------:R-:W-:Y:S05]  /*10c40*/  BSYNC B0 ;  /* 0x0000000000007941 */ /* 0x000fea0003800000 */
.L_x_9189:
        /* <DEDUP_REMOVED lines=17> */
.L_x_9205:
[----:B------:R-:W-:Y:S05]  /*10d60*/  BSYNC B0 ;  /* 0x0000000000007941 */ /* 0x000fea0003800000 */
.L_x_9204:
[----:B------:R-:W-:-:S05]  /*10d70*/  IMAD.U32 R0, RZ, RZ, UR36 ;  /* 0x00000024ff007e24 */ /* 0x000fca000f8e00ff */
[----:B------:R-:W-:-:S13]  /*10d80*/  ISETP.NE.AND P0, PT, R0, 0x3, PT ;  /* 0x000000030000780c */ /* 0x000fda0003f05270 */
[----:B------:R-:W-:Y:S05]  /*10d90*/  @!P0 BRA `(.L_x_9206) ;  /* 0x0000000000048947 */ /* 0x000fea0003800000 */
[----:B------:R-:W-:Y:S01]  /*10da0*/  BPT.TRAP 0x1 ;  /* 0x000000040000795c */ /* 0x000fe20000300000 */
.L_x_9206:
[----:B------:R-:W-:Y:S01]  /*10db0*/  IMAD R0, R25, 0x8, R22 ;  /* 0x0000000819007824 */ /* 0x000fe200078e0216 */
[----:B0-----:R-:W-:Y:S01]  /*10dc0*/  SHF.L.U32 R3, R28, 0x1f, RZ ;  /* 0x0000001f1c037819 */ /* 0x001fe200000006ff */
[----:B------:R-:W-:Y:S01]  /*10dd0*/  BSSY B0, `(.L_x_9207) ;  /* 0x0000004000007945 */ /* 0x000fe20003800000 */
[----:B------:R-:W-:Y:S02]  /*10de0*/  IMAD R6, R26, -0x80, R34 ;  /* 0xffffff801a067824 */ /* 0x000fe400078e0222 */
[----:B------:R-:W0:Y:S02]  /*10df0*/  SYNCS.PHASECHK.TRANS64.TRYWAIT P0, [R0+URZ+0x28860], R3 ;  /* 0x02886003000075a7 */ /* 0x000e24000800017f */
[----:B0-----:R-:W-:Y:S05]  /*10e00*/  @!P0 BRA `(.L_x_9208) ;  /* 0x0000004400d08947 */ /* 0x001fea0003800000 */
.L_x_9318:
[----:B------:R-:W-:Y:S05]  /*10e10*/  BSYNC B0 ;  /* 0x0000000000007941 */ /* 0x000fea0003800000 */
.L_x_9207:
        /* <DEDUP_REMOVED lines=70> */
.L_x_9336:
        /* <DEDUP_REMOVED lines=11> */
.L_x_9210:
        /* <DEDUP_REMOVED lines=11> */
.L_x_9211:
[----:B------:R0:W-:Y:S01]  /*113e0*/  SYNCS.ARRIVE.TRANS64.A1T0 RZ, [R0+URZ+0x28850], RZ ;  /* 0x028850ff00ff79a7 */ /* 0x0001e2000810003f */
[----:B------:R-:W-:-:S05]  /*113f0*/  VIADD R25, R25, 0x1 ;  /* 0x0000000119197836 */ /* 0x000fca0000000000 */
[----:B------:R-:W-:-:S04]  /*11400*/  ISETP.NE.AND P0, PT, R25, 0x2, PT ;  /* 0x000000021900780c */ /* 0x000fc80003f05270 */
[----:B------:R-:W-:Y:S02]  /*11410*/  SEL R3, RZ, 0x1, P0 ;  /* 0x00000001ff037807 */ /* 0x000fe40000000000 */
[----:B------:R-:W-:Y:S02]  /*11420*/  SEL R25, R25, RZ, P0 ;  /* 0x000000ff19197207 */ /* 0x000fe40000000000 */
[----:B0-----:R-:W-:-:S07]  /*11430*/  LOP3.LUT R28, R28, R3, RZ, 0x3c, !PT ;  /* 0x000000031c1c7212 */ /* 0x001fce00078e3cff */
.L_x_9168:
[----:B------:R-:W-:Y:S05]  /*11440*/  BSYNC B7 ;  /* 0x0000000000077941 */ /* 0x000fea0003800000 */
.L_x_9166:
        /* <DEDUP_REMOVED lines=11> */
.L_x_9212:
        /* <DEDUP_REMOVED lines=43> */
.L_x_9346:
[----:B------:R-:W-:Y:S02]  /*117b0*/  ULDC UR4, c[0x0][0xc38] ;  /* 0x00030e0000047ab9 */ /* 0x000fe40000000800 */
[----:B------:R-:W-:-:S04]  /*117c0*/  IMAD.U32 R4, RZ, RZ, UR4 ;  /* 0x00000004ff047e24 */ /* 0x000fc8000f8e00ff */
[----:B-1----:R-:W-:-:S04]  /*117d0*/  IMAD R14, R14, R4, RZ ;  /* 0x000000040e0e7224 */ /* 0x002fc800078e02ff */
[----:B------:R-:W-:-:S05]  /*117e0*/  IMAD.IADD R9, R6, 0x1, R14 ;  /* 0x0000000106097824 */ /* 0x000fca00078e020e */
[----:B------:R-:W-:-:S13]  /*117f0*/  ISETP.GT.AND P6, PT, R9, R0, PT ;  /* 0x000000000900720c */ /* 0x000fda0003fc4270 */
[----:B------:R-:W-:Y:S05]  /*11800*/  @P6 BRA `(.L_x_9215) ;  /* 0x0000000000a46947 */ /* 0x000fea0003800000 */
.L_x_9218:
        /* <DEDUP_REMOVED lines=35> */
.L_x_9354:
[----:B------:R-:W-:Y:S02]  /*11a40*/  ULDC UR4, c[0x0][0xc38] ;  /* 0x00030e0000047ab9 */ /* 0x000fe40000000800 */
[----:B------:R-:W-:-:S04]  /*11a50*/  IMAD.U32 R4, RZ, RZ, UR4 ;  /* 0x00000004ff047e24 */ /* 0x000fc8000f8e00ff */
[----:B-1----:R-:W-:-:S04]  /*11a60*/  IMAD R14, R14, R4, RZ ;  /* 0x000000040e0e7224 */ /* 0x002fc800078e02ff */
[----:B------:R-:W-:-:S05]  /*11a70*/  IMAD.IADD R9, R14, 0x1, R9 ;  /* 0x000000010e097824 */ /* 0x000fca00078e0209 */
[----:B------:R-:W-:-:S13]  /*11a80*/  ISETP.GT.AND P6, PT, R9, R0, PT ;  /* 0x000000000900720c */ /* 0x000fda0003fc4270 */
[----:B------:R-:W-:Y:S05]  /*11a90*/  @!P6 BRA `(.L_x_9218) ;  /* 0xfffffffc005ce947 */ /* 0x000fea000383ffff */
.L_x_9215:
        /* <DEDUP_REMOVED lines=10> */
.L_x_9359:
[----:B------:R-:W-:-:S13]  /*11b40*/  ISETP.NE.AND P0, PT, R3, RZ, PT ;  /* 0x000000ff0300720c */ /* 0x000fda0003f05270 */
[----:B------:R-:W-:Y:S05]  /*11b50*/  @!P0 BRA `(.L_x_9220) ;  /* 0x0000000000108947 */ /* 0x000fea0003800000 */
[----:B------:R-:W-:Y:S01]  /*11b60*/  UMOV UR4, 0xffffffff ;  /* 0xffffffff00047882 */ /* 0x000fe20000000000 */
[----:B-1----:R-:W-:Y:S02]  /*11b70*/  VIADD R12, R12, 0xffffffff ;  /* 0xffffffff0c0c7836 */ /* 0x002fe40000000000 */
[----:B------:R-:W-:Y:S05]  /*11b80*/  BRA.DIV UR4, `(.L_x_9221) ;  /* 0x0000004e04507947 */ /* 0x000fea000b800000 */
[----:B------:R4:W1:Y:S02]  /*11b90*/  SHFL.IDX PT, R7, R2, R12, 0x1f ;  /* 0x00001f0c02077589 */ /* 0x00086400000e0000 */
.L_x_9220:
        /* <DEDUP_REMOVED lines=59> */
.L_x_9222:
        /* <DEDUP_REMOVED lines=43> */
[----:B------:R-:W-:Y:S02]  /*12200*/  IABS R5, R9 ;  /* 0x0000000900057213 */ /* 0x000fe40000000000 */
[----:B------:R-:W-:Y:S01]  /*12210*/  IADD3 R3, R6, 0x1000000, R9 ;  /* 0x0100000006037810 */ /* 0x000fe20007ffe009 */
        /* <DEDUP_REMOVED lines=12> */
[----:B------:R-:W-:Y:S01]  /*122e0*/  @!P1 LOP3.LUT R2, RZ, R4, RZ, 0x33, !PT ;  /* 0x00000004ff029212 */ /* 0x000fe200078e33ff */
[----:B------:R-:W-:-:S04]  /*122f0*/  IMAD.MOV R4, RZ, RZ, -R4 ;  /* 0x000000ffff047224 */ /* 0x000fc800078e0a04 */
[----:B------:R-:W-:-:S07]  /*12300*/  IMAD R18, R2, R4, R3 ;  /* 0x0000000402127224 */ /* 0x000fce00078e0203 */
.L_x_9223:
[----:B------:R-:W-:-:S05]  /*12310*/  LOP3.LUT R2, RZ, R2, RZ, 0x33, !PT ;  /* 0x00000002ff027212 */ /* 0x000fca00078e33ff */
[----:B------:R-:W-:Y:S01]  /*12320*/  IMAD.IADD R17, R17, 0x1, R2 ;  /* 0x0000000111117824 */ /* 0x000fe200078e0202 */
[----:B------:R-:W-:Y:S06]  /*12330*/  BRA `(.L_x_9224) ;  /* 0x00000000001c7947 */ /* 0x000fec0003800000 */
.L_x_9216:
[----:B------:R-:W-:Y:S01]  /*12340*/  UMOV UR4, URZ ;  /* 0x0000003f00047c82 */ /* 0x000fe20008000000 */
[----:B------:R-:W-:Y:S01]  /*12350*/  UMOV UR5, URZ ;  /* 0x0000003f00057c82 */ /* 0x000fe20008000000 */
[----:B------:R-:W-:Y:S01]  /*12360*/  ULDC UR6, c[0x0][0xc3c] ;  /* 0x00030f0000067ab9 */ /* 0x000fe20000000800 */
[----:B------:R-:W-:Y:S02]  /*12370*/  IMAD.MOV.U32 R16, RZ, RZ, R0 ;  /* 0x000000ffff107224 */ /* 0x000fe400078e0000 */
[----:B------:R-:W-:Y:S02]  /*12380*/  IMAD.U32 R17, RZ, RZ, UR4 ;  /* 0x00000004ff117e24 */ /* 0x000fe4000f8e00ff */
[----:B------:R-:W-:Y:S02]  /*12390*/  IMAD.U32 R18, RZ, RZ, UR5 ;  /* 0x00000005ff127e24 */ /* 0x000fe4000f8e00ff */
[----:B------:R-:W-:-:S07]  /*123a0*/  IMAD.U32 R19, RZ, RZ, UR6 ;  /* 0x00000006ff137e24 */ /* 0x000fce000f8e00ff */
.L_x_9224:
        /* <DEDUP_REMOVED lines=10> */
.L_x_9213:
[----:B------:R-:W-:Y:S02]  /*12450*/  ULDC UR4, c[0x0][0xc3c] ;  /* 0x00030f0000047ab9 */ /* 0x000fe40000000800 */
[----:B-1----:R-:W-:-:S13]  /*12460*/  ISETP.GE.AND P0, PT, R19, UR4, PT ;  /* 0x0000000413007c0c */ /* 0x002fda000bf06270 */
[----:B------:R-:W-:Y:S05]  /*12470*/  @!P0 BRA `(.L_x_9225) ;  /* 0xffffffb000308947 */ /* 0x000fea000383ffff */
[----:B------:R-:W-:Y:S05]  /*12480*/  BSYNC B8 ;  /* 0x0000000000087941 */ /* 0x000fea0003800000 */
.L_x_9160:
        /* <DEDUP_REMOVED lines=12> */
.L_x_9362:
[----:B------:R-:W-:Y:S05]  /*12550*/  BSYNC B0 ;  /* 0x0000000000007941 */ /* 0x000fea0003800000 */
.L_x_9226:
[----:B------:R-:W-:-:S03]  /*12560*/  UMOV UR4, 0xffffffff ;  /* 0xffffffff00047882 */ /* 0x000fc60000000000 */
[----:B------:R-:W-:Y:S05]  /*12570*/  BRA.DIV UR4, `(.L_x_9228) ;  /* 0x0000004604107947 */ /* 0x000fea000b800000 */
[----:B0-----:R-:W0:Y:S02]  /*12580*/  S2R R0, SR_TID.X ;  /* 0x0000000000007919 */ /* 0x001e240000002100 */
[----:B0-----:R-:W-:-:S04]  /*12590*/  SHF.R.U32.HI R0, RZ, 0x5, R0 ;  /* 0x00000005ff007819 */ /* 0x001fc80000011600 */
[----:B------:R-:W-:-:S05]  /*125a0*/  LOP3.LUT R0, R0, 0x3, RZ, 0xc0, !PT ;  /* 0x0000000300007812 */ /* 0x000fca00078ec0ff */
[----:B------:R0:W1:Y:S02]  /*125b0*/  SHFL.IDX PT, R14, R0, RZ, 0x1f ;  /* 0x00001fff000e7589 */ /* 0x00006400000e0000 */
.L_x_9365:
[----:B-1----:R-:W-:Y:S01]  /*125c0*/  ISETP.NE.AND P0, PT, R14, RZ, PT ;  /* 0x000000ff0e00720c */ /* 0x002fe20003f05270 */
[----:B------:R-:W-:-:S12]  /*125d0*/  BSSY B0, `(.L_x_9229) ;  /* 0x0000024000007945 */ /* 0x000fd80003800000 */
[----:B------:R-:W-:Y:S05]  /*125e0*/  @P0 BRA `(.L_x_9230) ;  /* 0x0000000000880947 */ /* 0x000fea0003800000 */
[----:B------:R-:W-:-:S03]  /*125f0*/  UMOV UR4, 0xffffffff ;  /* 0xffffffff00047882 */ /* 0x000fc60000000000 */
[----:B------:R-:W-:Y:S05]  /*12600*/  BRA.DIV UR4, `(.L_x_9231) ;  /* 0x0000004604207947 */ /* 0x000fea000b800000 */
[----:B------:R-:W-:-:S13]  /*12610*/  ELECT P6, URZ, PT ;  /* 0x00000000003f782f */ /* 0x000fda00038c0000 */
.L_x_9368:
[----:B------:R-:W-:Y:S05]  /*12620*/  @!P6 BRA `(.L_x_9230) ;  /* 0x000000000078e947 */ /* 0x000fea0003800000 */
[----:B------:R-:W-:-:S06]  /*12630*/  ULOP3.LUT UR4, UR44, 0x2, URZ, 0xfc, !UPT ;  /* 0x000000022c047892 */ /* 0x000fcc000f8efc3f */
[----:B0-----:R-:W-:-:S05]  /*12640*/  IMAD.U32 R0, RZ, RZ, UR4 ;  /* 0x00000004ff007e24 */ /* 0x001fca000f8e00ff */
[----:B------:R-:W-:-:S13]  /*12650*/  ISETP.NE.AND P0, PT, R0, 0x3, PT ;  /* 0x000000030000780c */ /* 0x000fda0003f05270 */
[----:B------:R-:W-:Y:S05]  /*12660*/  @!P0 BRA `(.L_x_9232) ;  /* 0x0000000000048947 */ /* 0x000fea0003800000 */
[----:B------:R-:W-:Y:S01]  /*12670*/  BPT.TRAP 0x1 ;  /* 0x000000040000795c */ /* 0x000fe20000300000 */
.L_x_9232:
[C---:B------:R-:W-:Y:S01]  /*12680*/  IMAD R5, R25.reuse, 0x8, R4 ;  /* 0x0000000819057824 */ /* 0x040fe200078e0204 */
[----:B------:R-:W-:Y:S01]  /*12690*/  SHF.L.U32 R0, R28, 0x1f, RZ ;  /* 0x0000001f1c007819 */ /* 0x000fe200000006ff */
[----:B------:R-:W-:-:S03]  /*126a0*/  VIADD R25, R25, 0x1 ;  /* 0x0000000119197836 */ /* 0x000fc60000000000 */
[----:B------:R-:W0:Y:S02]  /*126b0*/  SYNCS.PHASECHK.TRANS64.TRYWAIT P1, [R5+URZ+0x28840], R0 ;  /* 0x02884000050075a7 */ /* 0x000e24000802017f */
[----:B------:R-:W-:-:S04]  /*126c0*/  ISETP.NE.AND P2, PT, R25, 0x2, PT ;  /* 0x000000021900780c */ /* 0x000fc80003f45270 */
[----:B------:R-:W-:Y:S01]  /*126d0*/  SEL R3, RZ, 0x1, P2 ;  /* 0x00000001ff037807 */ /* 0x000fe20001000000 */
[----:B0-----:R-:W-:Y:S08]  /*126e0*/  @!P1 BRA `(.L_x_9233) ;  /* 0x0000004400089947 */ /* 0x001ff00003800000 */
.L_x_9369:
[----:B------:R-:W-:Y:S02]  /*126f0*/  SEL R25, R25, RZ, P2 ;  /* 0x000000ff19197207 */ /* 0x000fe40001000000 */
[----:B------:R-:W-:Y:S01]  /*12700*/  LOP3.LUT R2, R28, R3, RZ, 0x3c, !PT ;  /* 0x000000031c027212 */ /* 0x000fe200078e3cff */
[----:B------:R-:W-:Y:S06]  /*12710*/  @!P0 BRA `(.L_x_9234) ;  /* 0x0000000000048947 */ /* 0x000fec0003800000 */
[----:B------:R-:W-:Y:S01]  /*12720*/  BPT.TRAP 0x1 ;  /* 0x000000040000795c */ /* 0x000fe20000300000 */
.L_x_9234:
[----:B------:R-:W-:Y:S01]  /*12730*/  IMAD R25, R25, 0x8, R4 ;  /* 0x0000000819197824 */ /* 0x000fe200078e0204 */
[----:B------:R-:W-:-:S04]  /*12740*/  SHF.L.U32 R2, R2, 0x1f, RZ ;  /* 0x0000001f02027819 */ /* 0x000fc800000006ff */
[----:B------:R-:W1:Y:S02]  /*12750*/  SYNCS.PHASECHK.TRANS64.TRYWAIT P1, [R25+URZ+0x28840], R2 ;  /* 0x02884002190075a7 */ /* 0x000e64000802017f */
[----:B-1----:R-:W-:Y:S05]  /*12760*/  @!P1 BRA `(.L_x_9235) ;  /* 0x0000004000fc9947 */ /* 0x002fea0003800000 */
.L_x_9370:
[----:B------:R-:W-:Y:S05]  /*12770*/  @!P0 BRA `(.L_x_9236) ;  /* 0x0000000000048947 */ /* 0x000fea0003800000 */
[----:B------:R-:W-:Y:S01]  /*12780*/  BPT.TRAP 0x1 ;  /* 0x000000040000795c */ /* 0x000fe20000300000 */
.L_x_9236:
[----:B------:R-:W3:Y:S02]  /*12790*/  SYNCS.PHASECHK.TRANS64.TRYWAIT P1, [R5+URZ+0x28860], R0 ;  /* 0x02886000050075a7 */ /* 0x000ee4000802017f */
[----:B---3--:R-:W-:Y:S05]  /*127a0*/  @!P1 BRA `(.L_x_9237) ;  /* 0x0000004400009947 */ /* 0x008fea0003800000 */
.L_x_9371:
[----:B------:R-:W-:Y:S05]  /*127b0*/  @!P0 BRA `(.L_x_9238) ;  /* 0x0000000000048947 */ /* 0x000fea0003800000 */
[----:B------:R-:W-:Y:S01]  /*127c0*/  BPT.TRAP 0x1 ;  /* 0x000000040000795c */ /* 0x000fe20000300000 */
.L_x_9238:
[----:B----4-:R4:W0:Y:S02]  /*127d0*/  SYNCS.PHASECHK.TRANS64.TRYWAIT P0, [R25+URZ+0x28860], R2 ;  /* 0x02886002190075a7 */ /* 0x010824000800017f */
[----:B0-----:R-:W-:Y:S05]  /*127e0*/  @!P0 NANOSLEEP.SYNCS 0x989680 ;  /* 0x009896800000895d */ /* 0x001fea0003900000 */
[----:B------:R-:W0:Y:S02]  /*127f0*/  @!P0 SYNCS.PHASECHK.TRANS64 P0, [R25+URZ+0x28860], R2 ;  /* 0x02886002190085a7 */ /* 0x000e24000800007f */
[----:B0-----:R-:W-:Y:S05]  /*12800*/  @!P0 BRA `(.L_x_9238) ;  /* 0xfffffffc00f08947 */ /* 0x001fea000383ffff */
.L_x_9230:
[----:B------:R-:W-:Y:S05]  /*12810*/  BSYNC B0 ;  /* 0x0000000000007941 */ /* 0x000fea0003800000 */
.L_x_9229:
[----:B------:R-:W-:Y:S05]  /*12820*/  EXIT ;  /* 0x000000000000794d */ /* 0x000fea0003800000 */
.L_x_9093:
[----:B0-----:R-:W-:-:S04]  /*12830*/  IMAD.U32 R3, RZ, RZ, UR41 ;  /* 0x00000029ff037e24 */ /* 0x001fc8000f8e00ff */
[----:B------:R0:W1:Y:S03]  /*12840*/  SYNCS.PHASECHK.TRANS64.TRYWAIT P1, [R3+URZ+0x28800], R0 ;  /* 0x02880000030075a7 */ /* 0x000066000802017f */
[----:B-1----:R-:W-:Y:S05]  /*12850*/  @!P1 NANOSLEEP.SYNCS 0x989680 ;  /* 0x009896800000995d */ /* 0x002fea0003900000 */
[----:B------:R-:W1:Y:S02]  /*12860*/  @!P1 SYNCS.PHASECHK.TRANS64 P1, [R3+URZ+0x28800], R0 ;  /* 0x02880000030095a7 */ /* 0x000e64000802007f */
[----:B-1----:R-:W-:Y:S05]  /*12870*/  @!P1 BRA `(.L_x_9093) ;  /* 0xfffffffc00ec9947 */ /* 0x002fea000383ffff */
[----:B------:R-:W-:Y:S05]  /*12880*/  BRA `(.L_x_9239) ;  /* 0xfffffef400207947 */ /* 0x000fea000383ffff */
.L_x_9097:
[----:B-1----:R1:W2:Y:S02]  /*12890*/  SYNCS.PHASECHK.TRANS64.TRYWAIT P1, [R0+URZ+0x28830], R3 ;  /* 0x02883003000075a7 */ /* 0x0022a4000802017f */
[----:B--2---:R-:W-:Y:S05]  /*128a0*/  @!P1 NANOSLEEP.SYNCS 0x989680 ;  /* 0x009896800000995d */ /* 0x004fea0003900000 */
[----:B------:R-:W2:Y:S02]  /*128b0*/  @!P1 SYNCS.PHASECHK.TRANS64 P1, [R0+URZ+0x28830], R3 ;  /* 0x02883003000095a7 */ /* 0x000ea4000802007f */
[----:B--2---:R-:W-:Y:S05]  /*128c0*/  @!P1 BRA `(.L_x_9097) ;  /* 0xfffffffc00f09947 */ /* 0x004fea000383ffff */
[----:B------:R-:W-:Y:S05]  /*128d0*/  BRA `(.L_x_9096) ;  /* 0xfffffef4003c7947 */ /* 0x000fea000383ffff */
.L_x_9103:
[----:B-1----:R-:W-:-:S04]  /*128e0*/  IMAD.U32 R5, RZ, RZ, UR6 ;  /* 0x00000006ff057e24 */ /* 0x002fc8000f8e00ff */
[----:B------:R1:W2:Y:S03]  /*128f0*/  SYNCS.PHASECHK.TRANS64.TRYWAIT P1, [R5+URZ+0x28830], R4 ;  /* 0x02883004050075a7 */ /* 0x0002a6000802017f */
[----:B--2---:R-:W-:Y:S05]  /*12900*/  @!P1 NANOSLEEP.SYNCS 0x989680 ;  /* 0x009896800000995d */ /* 0x004fea0003900000 */
[----:B------:R-:W2:Y:S02]  /*12910*/  @!P1 SYNCS.PHASECHK.TRANS64 P1, [R5+URZ+0x28830], R4 ;  /* 0x02883004050095a7 */ /* 0x000ea4000802007f */
[----:B--2---:R-:W-:Y:S05]  /*12920*/  @!P1 BRA `(.L_x_9103) ;  /* 0xfffffffc00ec9947 */ /* 0x004fea000383ffff */
[----:B------:R-:W-:Y:S05]  /*12930*/  BRA `(.L_x_9100) ;  /* 0xffffff1800487947 */ /* 0x000fea000383ffff */
.L_x_9107:
[----:B-1----:R-:W-:-:S04]  /*12940*/  IMAD.U32 R5, RZ, RZ, UR6 ;  /* 0x00000006ff057e24 */ /* 0x002fc8000f8e00ff */
[----:B------:R1:W2:Y:S03]  /*12950*/  SYNCS.PHASECHK.TRANS64.TRYWAIT P1, [R5+URZ+0x28850], R4 ;  /* 0x02885004050075a7 */ /* 0x0002a6000802017f */
[----:B--2---:R-:W-:Y:S05]  /*12960*/  @!P1 NANOSLEEP.SYNCS 0x989680 ;  /* 0x009896800000995d */ /* 0x004fea0003900000 */
[----:B------:R-:W2:Y:S02]  /*12970*/  @!P1 SYNCS.PHASECHK.TRANS64 P1, [R5+URZ+0x28850], R4 ;  /* 0x02885004050095a7 */ /* 0x000ea4000802007f */
[----:B--2---:R-:W-:Y:S05]  /*12980*/  @!P1 BRA `(.L_x_9107) ;  /* 0xfffffffc00ec9947 */ /* 0x004fea000383ffff */
[----:B------:R-:W-:Y:S05]  /*12990*/  BRA `(.L_x_9104) ;  /* 0xffffff1c001c7947 */ /* 0x000fea000383ffff */
.L_x_9115:
[----:B-1----:R-:W-:-:S04]  /*129a0*/  IMAD.U32 R5, RZ, RZ, UR6 ;  /* 0x00000006ff057e24 */ /* 0x002fc8000f8e00ff */
[----:B------:R1:W2:Y:S03]  /*129b0*/  SYNCS.PHASECHK.TRANS64.TRYWAIT P1, [R5+URZ+0x28830], R4 ;  /* 0x02883004050075a7 */ /* 0x0002a6000802017f */
[----:B--2---:R-:W-:Y:S05]  /*129c0*/  @!P1 NANOSLEEP.SYNCS 0x989680 ;  /* 0x009896800000995d */ /* 0x004fea0003900000 */
[----:B------:R-:W2:Y:S02]  /*129d0*/  @!P1 SYNCS.PHASECHK.TRANS64 P1, [R5+URZ+0x28830], R4 ;  /* 0x02883004050095a7 */ /* 0x000ea4000802007f */
[----:B--2---:R-:W-:Y:S05]  /*129e0*/  @!P1 BRA `(.L_x_9115) ;  /* 0xfffffffc00ec9947 */ /* 0x004fea000383ffff */
[----:B------:R-:W-:Y:S05]  /*129f0*/  BRA `(.L_x_9112) ;  /* 0xffffff4000a47947 */ /* 0x000fea000383ffff */
.L_x_9119:
[----:B-1----:R-:W-:-:S04]  /*12a00*/  IMAD.U32 R5, RZ, RZ, UR6 ;  /* 0x00000006ff057e24 */ /* 0x002fc8000f8e00ff */
[----:B------:R1:W2:Y:S03]  /*12a10*/  SYNCS.PHASECHK.TRANS64.TRYWAIT P1, [R5+URZ+0x28850], R4 ;  /* 0x02885004050075a7 */ /* 0x0002a6000802017f */
[----:B--2---:R-:W-:Y:S05]  /*12a20*/  @!P1 NANOSLEEP.SYNCS 0x989680 ;  /* 0x009896800000995d */ /* 0x004fea0003900000 */
[----:B------:R-:W2:Y:S02]  /*12a30*/  @!P1 SYNCS.PHASECHK.TRANS64 P1, [R5+URZ+0x28850], R4 ;  /* 0x02885004050095a7 */ /* 0x000ea4000802007f */
[----:B--2---:R-:W-:Y:S05]  /*12a40*/  @!P1 BRA `(.L_x_9119) ;  /* 0xfffffffc00ec9947 */ /* 0x004fea000383ffff */
[----:B------:R-:W-:Y:S05]  /*12a50*/  BRA `(.L_x_9116) ;  /* 0xffffff44006c7947 */ /* 0x000fea000383ffff */
.L_x_9126:
[----:B-1----:R-:W-:-:S04]  /*12a60*/  IMAD.U32 R7, RZ, RZ, UR5 ;  /* 0x00000005ff077e24 */ /* 0x002fc8000f8e00ff */
[----:B------:R1:W2:Y:S03]  /*12a70*/  SYNCS.PHASECHK.TRANS64.TRYWAIT P1, [R7+URZ+0x28850], R6 ;  /* 0x02885006070075a7 */ /* 0x0002a6000802017f */
[----:B--2---:R-:W-:Y:S05]  /*12a80*/  @!P1 NANOSLEEP.SYNCS 0x989680 ;  /* 0x009896800000995d */ /* 0x004fea0003900000 */
[----:B------:R-:W2:Y:S02]  /*12a90*/  @!P1 SYNCS.PHASECHK.TRANS64 P1, [R7+URZ+0x28850], R6 ;  /* 0x02885006070095a7 */ /* 0x000ea4000802007f */
[----:B--2---:R-:W-:Y:S05]  /*12aa0*/  @!P1 BRA `(.L_x_9126) ;  /* 0xfffffffc00ec9947 */ /* 0x004fea000383ffff */
[----:B------:R-:W-:Y:S05]  /*12ab0*/  BRA `(.L_x_9125) ;  /* 0xffffff6000607947 */ /* 0x000fea000383ffff */
.L_x_9174:
        /* <DEDUP_REMOVED lines=11> */
.L_x_9241:
[----:B------:R-:W-:Y:S05]  /*12b70*/  BSYNC B0 ;  /* 0x0000000000007941 */ /* 0x000fea0003800000 */
.L_x_9240:
[----:B------:R-:W-:Y:S05]  /*12b80*/  BRA `(.L_x_9242) ;  /* 0xffffffb800807947 */ /* 0x000fea000383ffff */
.L_x_9177:
[----:B0-----:R0:W1:Y:S02]  /*12b90*/  SYNCS.PHASECHK.TRANS64.TRYWAIT P0, [R7+URZ+0x28840], R2 ;  /* 0x02884002070075a7 */ /* 0x001064000800017f */
[----:B-1----:R-:W-:Y:S05]  /*12ba0*/  @!P0 NANOSLEEP.SYNCS 0x989680 ;  /* 0x009896800000895d */ /* 0x002fea0003900000 */
[----:B------:R-:W1:Y:S02]  /*12bb0*/  @!P0 SYNCS.PHASECHK.TRANS64 P0, [R7+URZ+0x28840], R2 ;  /* 0x02884002070085a7 */ /* 0x000e64000800007f */
[----:B-1----:R-:W-:Y:S05]  /*12bc0*/  @!P0 BRA `(.L_x_9177) ;  /* 0xfffffffc00f08947 */ /* 0x002fea000383ffff */
[----:B------:R-:W-:Y:S05]  /*12bd0*/  BRA `(.L_x_9243) ;  /* 0xffffffb800d47947 */ /* 0x000fea000383ffff */
.L_x_9178:
        /* <DEDUP_REMOVED lines=8> */
.L_x_9245:
[----:B------:R-:W-:Y:S05]  /*12c60*/  BSYNC B0 ;  /* 0x0000000000007941 */ /* 0x000fea0003800000 */
.L_x_9244:
        /* <DEDUP_REMOVED lines=9> */
.L_x_9246:
[----:B------:R-:W-:Y:S02]  /*12d00*/  IMAD.MOV.U32 R13, RZ, RZ, R0 ;  /* 0x000000ffff0d7224 */ /* 0x000fe400078e0000 */
[----:B------:R-:W-:Y:S02]  /*12d10*/  IMAD.MOV.U32 R12, RZ, RZ, 0x1 ;  /* 0x00000001ff0c7424 */ /* 0x000fe400078e00ff */
[----:B------:R-:W-:-:S07]  /*12d20*/  IMAD.MOV.U32 R3, RZ, RZ, R14 ;  /* 0x000000ffff037224 */ /* 0x000fce00078e000e */
[----:B------:R-:W-:Y:S05]  /*12d30*/  WARPSYNC.COLLECTIVE R15, `(.L_x_9247) ;  /* 0x000000000f087348 */ /* 0x000fea0003c00000 */
[----:B------:R0:W1:Y:S02]  /*12d40*/  SHFL.IDX P6, R14, R13, R12, R11 ;  /* 0x0000000c0d0e7389 */ /* 0x00006400000c000b */
[----:B01----:R-:W-:Y:S01]  /*12d50*/  ENDCOLLECTIVE ;  /* 0x000000000000791b */ /* 0x003fe20003800000 */
.L_x_9247:
        /* <DEDUP_REMOVED lines=16> */
.L_x_9248:
[----:B------:R-:W-:Y:S02]  /*12e60*/  @P1 IMAD R8, R5, 0x2, R22 ;  /* 0x0000000205081824 */ /* 0x000fe400078e0216 */
[----:B------:R-:W-:Y:S02]  /*12e70*/  IMAD.MOV.U32 R13, RZ, RZ, R0 ;  /* 0x000000ffff0d7224 */ /* 0x000fe400078e0000 */
[----:B------:R-:W-:Y:S02]  /*12e80*/  IMAD.MOV.U32 R12, RZ, RZ, 0x2 ;  /* 0x00000002ff0c7424 */ /* 0x000fe400078e00ff */
[----:B------:R-:W-:-:S07]  /*12e90*/  IMAD.MOV.U32 R3, RZ, RZ, R14 ;  /* 0x000000ffff037224 */ /* 0x000fce00078e000e */
[----:B------:R-:W-:Y:S05]  /*12ea0*/  WARPSYNC.COLLECTIVE R15, `(.L_x_9249) ;  /* 0x000000000f087348 */ /* 0x000fea0003c00000 */
[----:B------:R0:W1:Y:S02]  /*12eb0*/  SHFL.IDX P6, R14, R13, R12, R11 ;  /* 0x0000000c0d0e7389 */ /* 0x00006400000c000b */
[----:B01----:R-:W-:Y:S01]  /*12ec0*/  ENDCOLLECTIVE ;  /* 0x000000000000791b */ /* 0x003fe20003800000 */
.L_x_9249:
        /* <DEDUP_REMOVED lines=16> */
.L_x_9250:
[----:B------:R-:W-:Y:S02]  /*12fd0*/  @P1 IMAD R8, R5, 0x2, R22 ;  /* 0x0000000205081824 */ /* 0x000fe400078e0216 */
[----:B------:R-:W-:Y:S02]  /*12fe0*/  IMAD.MOV.U32 R13, RZ, RZ, R0 ;  /* 0x000000ffff0d7224 */ /* 0x000fe400078e0000 */
[----:B------:R-:W-:Y:S02]  /*12ff0*/  IMAD.MOV.U32 R12, RZ, RZ, 0x3 ;  /* 0x00000003ff0c7424 */ /* 0x000fe400078e00ff */
[----:B------:R-:W-:-:S07]  /*13000*/  IMAD.MOV.U32 R3, RZ, RZ, R14 ;  /* 0x000000ffff037224 */ /* 0x000fce00078e000e */
[----:B------:R-:W-:Y:S05]  /*13010*/  WARPSYNC.COLLECTIVE R15, `(.L_x_9251) ;  /* 0x000000000f087348 */ /* 0x000fea0003c00000 */
[----:B------:R0:W1:Y:S02]  /*13020*/  SHFL.IDX P6, R14, R13, R12, R11 ;  /* 0x0000000c0d0e7389 */ /* 0x00006400000c000b */
[----:B01----:R-:W-:Y:S01]  /*13030*/  ENDCOLLECTIVE ;  /* 0x000000000000791b */ /* 0x003fe20003800000 */
.L_x_9251:
        /* <DEDUP_REMOVED lines=16> */
.L_x_9252:
[----:B------:R-:W-:Y:S02]  /*13140*/  @P1 IMAD R8, R5, 0x2, R22 ;  /* 0x0000000205081824 */ /* 0x000fe400078e0216 */
[----:B------:R-:W-:Y:S02]  /*13150*/  IMAD.MOV.U32 R13, RZ, RZ, R0 ;  /* 0x000000ffff0d7224 */ /* 0x000fe400078e0000 */
[----:B------:R-:W-:Y:S02]  /*13160*/  IMAD.MOV.U32 R12, RZ, RZ, 0x4 ;  /* 0x00000004ff0c7424 */ /* 0x000fe400078e00ff */
[----:B------:R-:W-:-:S07]  /*13170*/  IMAD.MOV.U32 R3, RZ, RZ, R14 ;  /* 0x000000ffff037224 */ /* 0x000fce00078e000e */
[----:B------:R-:W-:Y:S05]  /*13180*/  WARPSYNC.COLLECTIVE R15, `(.L_x_9253) ;  /* 0x000000000f087348 */ /* 0x000fea0003c00000 */
[----:B------:R0:W1:Y:S02]  /*13190*/  SHFL.IDX P6, R14, R13, R12, R11 ;  /* 0x0000000c0d0e7389 */ /* 0x00006400000c000b */
[----:B01----:R-:W-:Y:S01]  /*131a0*/  ENDCOLLECTIVE ;  /* 0x000000000000791b */ /* 0x003fe20003800000 */
.L_x_9253:
        /* <DEDUP_REMOVED lines=16> */
.L_x_9254:
[----:B------:R-:W-:Y:S02]  /*132b0*/  @P1 IMAD R8, R5, 0x2, R22 ;  /* 0x0000000205081824 */ /* 0x000fe400078e0216 */
[----:B------:R-:W-:Y:S02]  /*132c0*/  IMAD.MOV.U32 R13, RZ, RZ, R0 ;  /* 0x000000ffff0d7224 */ /* 0x000fe400078e0000 */
[----:B------:R-:W-:Y:S02]  /*132d0*/  IMAD.MOV.U32 R12, RZ, RZ, 0x5 ;  /* 0x00000005ff0c7424 */ /* 0x000fe400078e00ff */
[----:B------:R-:W-:-:S07]  /*132e0*/  IMAD.MOV.U32 R3, RZ, RZ, R14 ;  /* 0x000000ffff037224 */ /* 0x000fce00078e000e */
[----:B------:R-:W-:Y:S05]  /*132f0*/  WARPSYNC.COLLECTIVE R15, `(.L_x_9255) ;  /* 0x000000000f087348 */ /* 0x000fea0003c00000 */
[----:B------:R0:W1:Y:S02]  /*13300*/  SHFL.IDX P6, R14, R13, R12, R11 ;  /* 0x0000000c0d0e7389 */ /* 0x00006400000c000b */
[----:B01----:R-:W-:Y:S01]  /*13310*/  ENDCOLLECTIVE ;  /* 0x000000000000791b */ /* 0x003fe20003800000 */
.L_x_9255:
        /* <DEDUP_REMOVED lines=16> */
.L_x_9256:
[----:B------:R-:W-:Y:S02]  /*13420*/  @P1 IMAD R8, R5, 0x2, R22 ;  /* 0x0000000205081824 */ /* 0x000fe400078e0216 */
[----:B------:R-:W-:Y:S02]  /*13430*/  IMAD.MOV.U32 R13, RZ, RZ, R0 ;  /* 0x000000ffff0d7224 */ /* 0x000fe400078e0000 */
[----:B------:R-:W-:Y:S02]  /*13440*/  IMAD.MOV.U32 R12, RZ, RZ, 0x6 ;  /* 0x00000006ff0c7424 */ /* 0x000fe400078e00ff */
[----:B------:R-:W-:-:S07]  /*13450*/  IMAD.MOV.U32 R3, RZ, RZ, R14 ;  /* 0x000000ffff037224 */ /* 0x000fce00078e000e */
[----:B------:R-:W-:Y:S05]  /*13460*/  WARPSYNC.COLLECTIVE R15, `(.L_x_9257) ;  /* 0x000000000f087348 */ /* 0x000fea0003c00000 */
[----:B------:R0:W1:Y:S02]  /*13470*/  SHFL.IDX P6, R14, R13, R12, R11 ;  /* 0x0000000c0d0e7389 */ /* 0x00006400000c000b */
[----:B01----:R-:W-:Y:S01]  /*13480*/  ENDCOLLECTIVE ;  /* 0x000000000000791b */ /* 0x003fe20003800000 */
.L_x_9257:
        /* <DEDUP_REMOVED lines=16> */
.L_x_9258:
[----:B------:R-:W-:Y:S02]  /*13590*/  @P1 IMAD R8, R5, 0x2, R22 ;  /* 0x0000000205081824 */ /* 0x000fe400078e0216 */
[----:B------:R-:W-:Y:S02]  /*135a0*/  IMAD.MOV.U32 R13, RZ, RZ, R0 ;  /* 0x000000ffff0d7224 */ /* 0x000fe400078e0000 */
[----:B------:R-:W-:Y:S02]  /*135b0*/  IMAD.MOV.U32 R12, RZ, RZ, 0x7 ;  /* 0x00000007ff0c7424 */ /* 0x000fe400078e00ff */
[----:B------:R-:W-:-:S07]  /*135c0*/  IMAD.MOV.U32 R3, RZ, RZ, R14 ;  /* 0x000000ffff037224 */ /* 0x000fce00078e000e */
[----:B------:R-:W-:Y:S05]  /*135d0*/  WARPSYNC.COLLECTIVE R15, `(.L_x_9259) ;  /* 0x000000000f087348 */ /* 0x000fea0003c00000 */
[----:B------:R0:W1:Y:S02]  /*135e0*/  SHFL.IDX P6, R14, R13, R12, R11 ;  /* 0x0000000c0d0e7389 */ /* 0x00006400000c000b */
[----:B01----:R-:W-:Y:S01]  /*135f0*/  ENDCOLLECTIVE ;  /* 0x000000000000791b */ /* 0x003fe20003800000 */
.L_x_9259:
        /* <DEDUP_REMOVED lines=10> */
.L_x_9260:
[----:B------:R-:W-:Y:S01]  /*136a0*/  @!PT LDS RZ, [RZ] ;  /* 0x00000000fffff984 */ /* 0x000fe20000000800 */
[----:B------:R-:W-:Y:S01]  /*136b0*/  @!PT LDS RZ, [RZ] ;  /* 0x00000000fffff984 */ /* 0x000fe20000000800 */
[----:B------:R-:W-:Y:S01]  /*136c0*/  @!PT LDS RZ, [RZ] ;  /* 0x00000000fffff984 */ /* 0x000fe20000000800 */
[----:B------:R-:W-:Y:S04]  /*136d0*/  @P1 LDGSTS.E.BYPASS.LTC128B.128 [R8+0x1b400], desc[UR56][R2.64], !P3 ;  /* 0x1b40000002081fae */ /* 0x000fe8000d901d78 */
[----:B------:R0:W-:Y:S02]  /*136e0*/  @P1 LDGSTS.E.BYPASS.LTC128B.128 [R8+0x1f400], desc[UR56][R2.64+0x80], !P2 ;  /* 0x1f40008002081fae */ /* 0x0001e4000d101d78 */
[----:B0-----:R-:W-:Y:S01]  /*136f0*/  IMAD.MOV.U32 R2, RZ, RZ, R14 ;  /* 0x000000ffff027224 */ /* 0x001fe200078e000e */
[----:B------:R-:W-:Y:S06]  /*13700*/  BRA `(.L_x_9261) ;  /* 0xffffffb400b07947 */ /* 0x000fec000383ffff */
.L_x_9183:
        /* <DEDUP_REMOVED lines=9> */
.L_x_9262:
[C---:B------:R-:W-:Y:S01]  /*137a0*/  VIADD R6, R17.reuse, 0x10 ;  /* 0x0000001011067836 */ /* 0x040fe20000000000 */
[----:B------:R-:W-:Y:S01]  /*137b0*/  ISETP.GE.AND P2, PT, R17, R5, PT ;  /* 0x000000051100720c */ /* 0x000fe20003f46270 */
[----:B------:R-:W-:Y:S02]  /*137c0*/  IMAD.MOV.U32 R13, RZ, RZ, R0 ;  /* 0x000000ffff0d7224 */ /* 0x000fe400078e0000 */
[----:B------:R-:W-:-:S10]  /*137d0*/  IMAD.MOV.U32 R2, RZ, RZ, R14 ;  /* 0x000000ffff027224 */ /* 0x000fd400078e000e */
[----:B------:R-:W-:Y:S05]  /*137e0*/  WARPSYNC.COLLECTIVE R15, `(.L_x_9263) ;  /* 0x000000000f087348 */ /* 0x000fea0003c00000 */
[----:B------:R0:W1:Y:S02]  /*137f0*/  SHFL.IDX P6, R14, R13, R12, R11 ;  /* 0x0000000c0d0e7389 */ /* 0x00006400000c000b */
[----:B01----:R-:W-:Y:S01]  /*13800*/  ENDCOLLECTIVE ;  /* 0x000000000000791b */ /* 0x003fe20003800000 */
.L_x_9263:
        /* <DEDUP_REMOVED lines=8> */
.L_x_9264:
        /* <DEDUP_REMOVED lines=12> */
.L_x_9265:
        /* <DEDUP_REMOVED lines=8> */
.L_x_9266:
        /* <DEDUP_REMOVED lines=13> */
.L_x_9267:
        /* <DEDUP_REMOVED lines=8> */
.L_x_9268:
        /* <DEDUP_REMOVED lines=13> */
.L_x_9269:
        /* <DEDUP_REMOVED lines=8> */
.L_x_9270:
        /* <DEDUP_REMOVED lines=13> */
.L_x_9271:
        /* <DEDUP_REMOVED lines=8> */
.L_x_9272:
        /* <DEDUP_REMOVED lines=13> */
.L_x_9273:
        /* <DEDUP_REMOVED lines=8> */
.L_x_9274:
        /* <DEDUP_REMOVED lines=12> */
.L_x_9275:
        /* <DEDUP_REMOVED lines=8> */
.L_x_9276:
        /* <DEDUP_REMOVED lines=11> */
.L_x_9277:
[----:B------:R-:W-:Y:S05]  /*14100*/  BRA `(.L_x_9278) ;  /* 0xffffffb8001c7947 */ /* 0x000fea000383ffff */
.L_x_9188:
[----:B0-----:R0:W1:Y:S02]  /*14110*/  SYNCS.PHASECHK.TRANS64.TRYWAIT P1, [R22+URZ+0x28820], R3 ;  /* 0x02882003160075a7 */ /* 0x001064000802017f */
[----:B-1----:R-:W-:Y:S05]  /*14120*/  @!P1 NANOSLEEP.SYNCS 0x989680 ;  /* 0x009896800000995d */ /* 0x002fea0003900000 */
[----:B------:R-:W1:Y:S02]  /*14130*/  @!P1 SYNCS.PHASECHK.TRANS64 P1, [R22+URZ+0x28820], R3 ;  /* 0x02882003160095a7 */ /* 0x000e64000802007f */
[----:B-1----:R-:W-:Y:S05]  /*14140*/  @!P1 BRA `(.L_x_9188) ;  /* 0xfffffffc00f09947 */ /* 0x002fea000383ffff */
[----:B------:R-:W-:Y:S05]  /*14150*/  BRA `(.L_x_9279) ;  /* 0xffffffb800947947 */ /* 0x000fea000383ffff */
.L_x_9193:
[----:B0-----:R0:W1:Y:S02]  /*14160*/  SYNCS.PHASECHK.TRANS64.TRYWAIT P0, [R6+URZ+0x28840], R3 ;  /* 0x02884003060075a7 */ /* 0x001064000800017f */
[----:B-1----:R-:W-:Y:S05]  /*14170*/  @!P0 NANOSLEEP.SYNCS 0x989680 ;  /* 0x009896800000895d */ /* 0x002fea0003900000 */
[----:B------:R-:W1:Y:S02]  /*14180*/  @!P0 SYNCS.PHASECHK.TRANS64 P0, [R6+URZ+0x28840], R3 ;  /* 0x02884003060085a7 */ /* 0x000e64000800007f */
[----:B-1----:R-:W-:Y:S05]  /*14190*/  @!P0 BRA `(.L_x_9193) ;  /* 0xfffffffc00f08947 */ /* 0x002fea000383ffff */
[----:B------:R-:W-:Y:S05]  /*141a0*/  BRA `(.L_x_9280) ;  /* 0xffffffbc00587947 */ /* 0x000fea000383ffff */
.L_x_9194:
        /* <DEDUP_REMOVED lines=8> */
.L_x_9282:
[----:B------:R-:W-:Y:S05]  /*14230*/  BSYNC B1 ;  /* 0x0000000000017941 */ /* 0x000fea0003800000 */
.L_x_9281:
        /* <DEDUP_REMOVED lines=9> */
.L_x_9283:
[----:B------:R-:W-:Y:S02]  /*142d0*/  IMAD R7, R7, 0x2, R22 ;  /* 0x0000000207077824 */ /* 0x000fe400078e0216 */
[----:B------:R-:W-:Y:S02]  /*142e0*/  IMAD.MOV.U32 R13, RZ, RZ, R9 ;  /* 0x000000ffff0d7224 */ /* 0x000fe400078e0009 */
[----:B------:R-:W-:Y:S02]  /*142f0*/  IMAD.MOV.U32 R12, RZ, RZ, 0x1 ;  /* 0x00000001ff0c7424 */ /* 0x000fe400078e00ff */
[----:B------:R-:W-:-:S07]  /*14300*/  IMAD.MOV.U32 R2, RZ, RZ, R14 ;  /* 0x000000ffff027224 */ /* 0x000fce00078e000e */
[----:B------:R-:W-:Y:S05]  /*14310*/  WARPSYNC.COLLECTIVE R15, `(.L_x_9284) ;  /* 0x000000000f087348 */ /* 0x000fea0003c00000 */
[----:B------:R0:W1:Y:S02]  /*14320*/  SHFL.IDX P6, R14, R13, R12, R11 ;  /* 0x0000000c0d0e7389 */ /* 0x00006400000c000b */
[----:B01----:R-:W-:Y:S01]  /*14330*/  ENDCOLLECTIVE ;  /* 0x000000000000791b */ /* 0x003fe20003800000 */
.L_x_9284:
        /* <DEDUP_REMOVED lines=12> */
.L_x_9285:
[----:B------:R-:W-:Y:S02]  /*14400*/  IMAD.MOV.U32 R13, RZ, RZ, R9 ;  /* 0x000000ffff0d7224 */ /* 0x000fe400078e0009 */
[----:B------:R-:W-:Y:S02]  /*14410*/  IMAD.MOV.U32 R12, RZ, RZ, 0x2 ;  /* 0x00000002ff0c7424 */ /* 0x000fe400078e00ff */
[----:B------:R-:W-:-:S07]  /*14420*/  IMAD.MOV.U32 R2, RZ, RZ, R14 ;  /* 0x000000ffff027224 */ /* 0x000fce00078e000e */
[----:B------:R-:W-:Y:S05]  /*14430*/  WARPSYNC.COLLECTIVE R15, `(.L_x_9286) ;  /* 0x000000000f087348 */ /* 0x000fea0003c00000 */
[----:B------:R0:W1:Y:S02]  /*14440*/  SHFL.IDX P6, R14, R13, R12, R11 ;  /* 0x0000000c0d0e7389 */ /* 0x00006400000c000b */
[----:B01----:R-:W-:Y:S01]  /*14450*/  ENDCOLLECTIVE ;  /* 0x000000000000791b */ /* 0x003fe20003800000 */
.L_x_9286:
        /* <DEDUP_REMOVED lines=12> */
.L_x_9287:
[----:B------:R-:W-:Y:S02]  /*14520*/  IMAD.MOV.U32 R13, RZ, RZ, R9 ;  /* 0x000000ffff0d7224 */ /* 0x000fe400078e0009 */
[----:B------:R-:W-:Y:S02]  /*14530*/  IMAD.MOV.U32 R12, RZ, RZ, 0x3 ;  /* 0x00000003ff0c7424 */ /* 0x000fe400078e00ff */
[----:B------:R-:W-:-:S07]  /*14540*/  IMAD.MOV.U32 R2, RZ, RZ, R14 ;  /* 0x000000ffff027224 */ /* 0x000fce00078e000e */
[----:B------:R-:W-:Y:S05]  /*14550*/  WARPSYNC.COLLECTIVE R15, `(.L_x_9288) ;  /* 0x000000000f087348 */ /* 0x000fea0003c00000 */
[----:B------:R0:W1:Y:S02]  /*14560*/  SHFL.IDX P6, R14, R13, R12, R11 ;  /* 0x0000000c0d0e7389 */ /* 0x00006400000c000b */
[----:B01----:R-:W-:Y:S01]  /*14570*/  ENDCOLLECTIVE ;  /* 0x000000000000791b */ /* 0x003fe20003800000 */
.L_x_9288:
        /* <DEDUP_REMOVED lines=12> */
.L_x_9289:
[----:B------:R-:W-:Y:S02]  /*14640*/  IMAD.MOV.U32 R13, RZ, RZ, R9 ;  /* 0x000000ffff0d7224 */ /* 0x000fe400078e0009 */
[----:B------:R-:W-:Y:S02]  /*14650*/  IMAD.MOV.U32 R12, RZ, RZ, 0x4 ;  /* 0x00000004ff0c7424 */ /* 0x000fe400078e00ff */
[----:B------:R-:W-:-:S07]  /*14660*/  IMAD.MOV.U32 R2, RZ, RZ, R14 ;  /* 0x000000ffff027224 */ /* 0x000fce00078e000e */
[----:B------:R-:W-:Y:S05]  /*14670*/  WARPSYNC.COLLECTIVE R15, `(.L_x_9290) ;  /* 0x000000000f087348 */ /* 0x000fea0003c00000 */
[----:B------:R0:W1:Y:S02]  /*14680*/  SHFL.IDX P6, R14, R13, R12, R11 ;  /* 0x0000000c0d0e7389 */ /* 0x00006400000c000b */
[----:B01----:R-:W-:Y:S01]  /*14690*/  ENDCOLLECTIVE ;  /* 0x000000000000791b */ /* 0x003fe20003800000 */
.L_x_9290:
        /* <DEDUP_REMOVED lines=12> */
.L_x_9291:
[----:B------:R-:W-:Y:S02]  /*14760*/  IMAD.MOV.U32 R13, RZ, RZ, R9 ;  /* 0x000000ffff0d7224 */ /* 0x000fe400078e0009 */
[----:B------:R-:W-:Y:S02]  /*14770*/  IMAD.MOV.U32 R12, RZ, RZ, 0x5 ;  /* 0x00000005ff0c7424 */ /* 0x000fe400078e00ff */
[----:B------:R-:W-:-:S07]  /*14780*/  IMAD.MOV.U32 R2, RZ, RZ, R14 ;  /* 0x000000ffff027224 */ /* 0x000fce00078e000e */
[----:B------:R-:W-:Y:S05]  /*14790*/  WARPSYNC.COLLECTIVE R15, `(.L_x_9292) ;  /* 0x000000000f087348 */ /* 0x000fea0003c00000 */
[----:B------:R0:W1:Y:S02]  /*147a0*/  SHFL.IDX P6, R14, R13, R12, R11 ;  /* 0x0000000c0d0e7389 */ /* 0x00006400000c000b */
[----:B01----:R-:W-:Y:S01]  /*147b0*/  ENDCOLLECTIVE ;  /* 0x000000000000791b */ /* 0x003fe20003800000 */
.L_x_9292:
        /* <DEDUP_REMOVED lines=12> */
.L_x_9293:
[----:B------:R-:W-:Y:S02]  /*14880*/  IMAD.MOV.U32 R13, RZ, RZ, R9 ;  /* 0x000000ffff0d7224 */ /* 0x000fe400078e0009 */
[----:B------:R-:W-:Y:S02]  /*14890*/  IMAD.MOV.U32 R12, RZ, RZ, 0x6 ;  /* 0x00000006ff0c7424 */ /* 0x000fe400078e00ff */
[----:B------:R-:W-:-:S07]  /*148a0*/  IMAD.MOV.U32 R2, RZ, RZ, R14 ;  /* 0x000000ffff027224 */ /* 0x000fce00078e000e */
[----:B------:R-:W-:Y:S05]  /*148b0*/  WARPSYNC.COLLECTIVE R15, `(.L_x_9294) ;  /* 0x000000000f087348 */ /* 0x000fea0003c00000 */
[----:B------:R0:W1:Y:S02]  /*148c0*/  SHFL.IDX P6, R14, R13, R12, R11 ;  /* 0x0000000c0d0e7389 */ /* 0x00006400000c000b */
[----:B01----:R-:W-:Y:S01]  /*148d0*/  ENDCOLLECTIVE ;  /* 0x000000000000791b */ /* 0x003fe20003800000 */
.L_x_9294:
        /* <DEDUP_REMOVED lines=12> */
.L_x_9295:
[----:B------:R-:W-:Y:S02]  /*149a0*/  IMAD.MOV.U32 R13, RZ, RZ, R9 ;  /* 0x000000ffff0d7224 */ /* 0x000fe400078e0009 */
[----:B------:R-:W-:Y:S02]  /*149b0*/  IMAD.MOV.U32 R12, RZ, RZ, 0x7 ;  /* 0x00000007ff0c7424 */ /* 0x000fe400078e00ff */
[----:B------:R-:W-:-:S07]  /*149c0*/  IMAD.MOV.U32 R2, RZ, RZ, R14 ;  /* 0x000000ffff027224 */ /* 0x000fce00078e000e */
[----:B------:R-:W-:Y:S05]  /*149d0*/  WARPSYNC.COLLECTIVE R15, `(.L_x_9296) ;  /* 0x000000000f087348 */ /* 0x000fea0003c00000 */
[----:B------:R0:W1:Y:S02]  /*149e0*/  SHFL.IDX P6, R14, R13, R12, R11 ;  /* 0x0000000c0d0e7389 */ /* 0x00006400000c000b */
[----:B01----:R-:W-:Y:S01]  /*149f0*/  ENDCOLLECTIVE ;  /* 0x000000000000791b */ /* 0x003fe20003800000 */
.L_x_9296:
        /* <DEDUP_REMOVED lines=12> */
.L_x_9297:
[----:B------:R-:W-:Y:S01]  /*14ac0*/  IMAD.MOV.U32 R2, RZ, RZ, R14 ;  /* 0x000000ffff027224 */ /* 0x000fe200078e000e */
[----:B------:R-:W-:Y:S06]  /*14ad0*/  BRA `(.L_x_9298) ;  /* 0xffffffb800247947 */ /* 0x000fec000383ffff */
.L_x_9199:
[----:B0-----:R0:W1:Y:S02]  /*14ae0*/  SYNCS.PHASECHK.TRANS64.TRYWAIT P0, [R6+URZ+0x28860], R2 ;  /* 0x02886002060075a7 */ /* 0x001064000800017f */
[----:B-1----:R-:W-:Y:S05]  /*14af0*/  @!P0 NANOSLEEP.SYNCS 0x989680 ;  /* 0x009896800000895d */ /* 0x002fea0003900000 */
[----:B------:R-:W1:Y:S02]  /*14b00*/  @!P0 SYNCS.PHASECHK.TRANS64 P0, [R6+URZ+0x28860], R2 ;  /* 0x02886002060085a7 */ /* 0x000e64000800007f */
[----:B-1----:R-:W-:Y:S05]  /*14b10*/  @!P0 BRA `(.L_x_9199) ;  /* 0xfffffffc00f08947 */ /* 0x002fea000383ffff */
[----:B------:R-:W-:Y:S05]  /*14b20*/  BRA `(.L_x_9299) ;  /* 0xffffffb800847947 */ /* 0x000fea000383ffff */
.L_x_9200:
        /* <DEDUP_REMOVED lines=8> */
.L_x_9301:
[----:B------:R-:W-:Y:S05]  /*14bb0*/  BSYNC B1 ;  /* 0x0000000000017941 */ /* 0x000fea0003800000 */
.L_x_9300:
        /* <DEDUP_REMOVED lines=9> */
.L_x_9302:
[----:B------:R-:W-:Y:S02]  /*14c50*/  IMAD.MOV.U32 R13, RZ, RZ, R23 ;  /* 0x000000ffff0d7224 */ /* 0x000fe400078e0017 */
[----:B------:R-:W-:Y:S02]  /*14c60*/  IMAD.MOV.U32 R12, RZ, RZ, 0x1 ;  /* 0x00000001ff0c7424 */ /* 0x000fe400078e00ff */
[----:B------:R-:W-:-:S07]  /*14c70*/  IMAD.MOV.U32 R2, RZ, RZ, R14 ;  /* 0x000000ffff027224 */ /* 0x000fce00078e000e */
[----:B------:R-:W-:Y:S05]  /*14c80*/  WARPSYNC.COLLECTIVE R15, `(.L_x_9303) ;  /* 0x000000000f087348 */ /* 0x000fea0003c00000 */
[----:B------:R0:W1:Y:S02]  /*14c90*/  SHFL.IDX P6, R14, R13, R12, R11 ;  /* 0x0000000c0d0e7389 */ /* 0x00006400000c000b */
[----:B01----:R-:W-:Y:S01]  /*14ca0*/  ENDCOLLECTIVE ;  /* 0x000000000000791b */ /* 0x003fe20003800000 */
.L_x_9303:
        /* <DEDUP_REMOVED lines=14> */
.L_x_9304:
[----:B------:R-:W-:Y:S02]  /*14d90*/  IMAD.MOV.U32 R13, RZ, RZ, R23 ;  /* 0x000000ffff0d7224 */ /* 0x000fe400078e0017 */
[----:B------:R-:W-:Y:S02]  /*14da0*/  IMAD.MOV.U32 R12, RZ, RZ, 0x2 ;  /* 0x00000002ff0c7424 */ /* 0x000fe400078e00ff */
[----:B------:R-:W-:-:S07]  /*14db0*/  IMAD.MOV.U32 R2, RZ, RZ, R14 ;  /* 0x000000ffff027224 */ /* 0x000fce00078e000e */
[----:B------:R-:W-:Y:S05]  /*14dc0*/  WARPSYNC.COLLECTIVE R15, `(.L_x_9305) ;  /* 0x000000000f087348 */ /* 0x000fea0003c00000 */
[----:B------:R0:W1:Y:S02]  /*14dd0*/  SHFL.IDX P6, R14, R13, R12, R11 ;  /* 0x0000000c0d0e7389 */ /* 0x00006400000c000b */
[----:B01----:R-:W-:Y:S01]  /*14de0*/  ENDCOLLECTIVE ;  /* 0x000000000000791b */ /* 0x003fe20003800000 */
.L_x_9305:
        /* <DEDUP_REMOVED lines=14> */
.L_x_9306:
[----:B------:R-:W-:Y:S02]  /*14ed0*/  IMAD.MOV.U32 R13, RZ, RZ, R23 ;  /* 0x000000ffff0d7224 */ /* 0x000fe400078e0017 */
[----:B------:R-:W-:Y:S02]  /*14ee0*/  IMAD.MOV.U32 R12, RZ, RZ, 0x3 ;  /* 0x00000003ff0c7424 */ /* 0x000fe400078e00ff */
[----:B------:R-:W-:-:S07]  /*14ef0*/  IMAD.MOV.U32 R2, RZ, RZ, R14 ;  /* 0x000000ffff027224 */ /* 0x000fce00078e000e */
[----:B------:R-:W-:Y:S05]  /*14f00*/  WARPSYNC.COLLECTIVE R15, `(.L_x_9307) ;  /* 0x000000000f087348 */ /* 0x000fea0003c00000 */
[----:B------:R0:W1:Y:S02]  /*14f10*/  SHFL.IDX P6, R14, R13, R12, R11 ;  /* 0x0000000c0d0e7389 */ /* 0x00006400000c000b */
[----:B01----:R-:W-:Y:S01]  /*14f20*/  ENDCOLLECTIVE ;  /* 0x000000000000791b */ /* 0x003fe20003800000 */
.L_x_9307:
        /* <DEDUP_REMOVED lines=14> */
.L_x_9308:
[----:B------:R-:W-:Y:S02]  /*15010*/  IMAD.MOV.U32 R13, RZ, RZ, R23 ;  /* 0x000000ffff0d7224 */ /* 0x000fe400078e0017 */
[----:B------:R-:W-:Y:S02]  /*15020*/  IMAD.MOV.U32 R12, RZ, RZ, 0x4 ;  /* 0x00000004ff0c7424 */ /* 0x000fe400078e00ff */
[----:B------:R-:W-:-:S07]  /*15030*/  IMAD.MOV.U32 R2, RZ, RZ, R14 ;  /* 0x000000ffff027224 */ /* 0x000fce00078e000e */
[----:B------:R-:W-:Y:S05]  /*15040*/  WARPSYNC.COLLECTIVE R15, `(.L_x_9309) ;  /* 0x000000000f087348 */ /* 0x000fea0003c00000 */
[----:B------:R0:W1:Y:S02]  /*15050*/  SHFL.IDX P6, R14, R13, R12, R11 ;  /* 0x0000000c0d0e7389 */ /* 0x00006400000c000b */
[----:B01----:R-:W-:Y:S01]  /*15060*/  ENDCOLLECTIVE ;  /* 0x000000000000791b */ /* 0x003fe20003800000 */
.L_x_9309:
        /* <DEDUP_REMOVED lines=14> */
.L_x_9310:
[----:B------:R-:W-:Y:S02]  /*15150*/  IMAD.MOV.U32 R13, RZ, RZ, R23 ;  /* 0x000000ffff0d7224 */ /* 0x000fe400078e0017 */
[----:B------:R-:W-:Y:S02]  /*15160*/  IMAD.MOV.U32 R12, RZ, RZ, 0x5 ;  /* 0x00000005ff0c7424 */ /* 0x000fe400078e00ff */
[----:B------:R-:W-:-:S07]  /*15170*/  IMAD.MOV.U32 R2, RZ, RZ, R14 ;  /* 0x000000ffff027224 */ /* 0x000fce00078e000e */
[----:B------:R-:W-:Y:S05]  /*15180*/  WARPSYNC.COLLECTIVE R15, `(.L_x_9311) ;  /* 0x000000000f087348 */ /* 0x000fea0003c00000 */
[----:B------:R0:W1:Y:S02]  /*15190*/  SHFL.IDX P6, R14, R13, R12, R11 ;  /* 0x0000000c0d0e7389 */ /* 0x00006400000c000b */
[----:B01----:R-:W-:Y:S01]  /*151a0*/  ENDCOLLECTIVE ;  /* 0x000000000000791b */ /* 0x003fe20003800000 */
.L_x_9311:
        /* <DEDUP_REMOVED lines=14> */
.L_x_9312:
[----:B------:R-:W-:Y:S02]  /*15290*/  IMAD.MOV.U32 R13, RZ, RZ, R23 ;  /* 0x000000ffff0d7224 */ /* 0x000fe400078e0017 */
[----:B------:R-:W-:Y:S02]  /*152a0*/  IMAD.MOV.U32 R12, RZ, RZ, 0x6 ;  /* 0x00000006ff0c7424 */ /* 0x000fe400078e00ff */
[----:B------:R-:W-:-:S07]  /*152b0*/  IMAD.MOV.U32 R2, RZ, RZ, R14 ;  /* 0x000000ffff027224 */ /* 0x000fce00078e000e */
[----:B------:R-:W-:Y:S05]  /*152c0*/  WARPSYNC.COLLECTIVE R15, `(.L_x_9313) ;  /* 0x000000000f087348 */ /* 0x000fea0003c00000 */
[----:B------:R0:W1:Y:S02]  /*152d0*/  SHFL.IDX P6, R14, R13, R12, R11 ;  /* 0x0000000c0d0e7389 */ /* 0x00006400000c000b */
[----:B01----:R-:W-:Y:S01]  /*152e0*/  ENDCOLLECTIVE ;  /* 0x000000000000791b */ /* 0x003fe20003800000 */
.L_x_9313:
        /* <DEDUP_REMOVED lines=14> */
.L_x_9314:
[----:B------:R-:W-:Y:S02]  /*153d0*/  IMAD.MOV.U32 R13, RZ, RZ, R23 ;  /* 0x000000ffff0d7224 */ /* 0x000fe400078e0017 */
[----:B------:R-:W-:Y:S02]  /*153e0*/  IMAD.MOV.U32 R12, RZ, RZ, 0x7 ;  /* 0x00000007ff0c7424 */ /* 0x000fe400078e00ff */
[----:B------:R-:W-:-:S07]  /*153f0*/  IMAD.MOV.U32 R2, RZ, RZ, R14 ;  /* 0x000000ffff027224 */ /* 0x000fce00078e000e */
[----:B------:R-:W-:Y:S05]  /*15400*/  WARPSYNC.COLLECTIVE R15, `(.L_x_9315) ;  /* 0x000000000f087348 */ /* 0x000fea0003c00000 */
[----:B------:R0:W1:Y:S02]  /*15410*/  SHFL.IDX P6, R14, R13, R12, R11 ;  /* 0x0000000c0d0e7389 */ /* 0x00006400000c000b */
[----:B01----:R-:W-:Y:S01]  /*15420*/  ENDCOLLECTIVE ;  /* 0x000000000000791b */ /* 0x003fe20003800000 */
.L_x_9315:
        /* <DEDUP_REMOVED lines=13> */
.L_x_9316:
[----:B------:R-:W-:Y:S01]  /*15500*/  @!PT LDS RZ, [RZ] ;  /* 0x00000000fffff984 */ /* 0x000fe20000000800 */
[----:B------:R-:W-:Y:S01]  /*15510*/  @!PT LDS RZ, [RZ] ;  /* 0x00000000fffff984 */ /* 0x000fe20000000800 */
[----:B------:R-:W-:Y:S01]  /*15520*/  @!PT LDS RZ, [RZ] ;  /* 0x00000000fffff984 */ /* 0x000fe20000000800 */
[----:B------:R1:W-:Y:S01]  /*15530*/  LDGSTS.E.BYPASS.LTC128B.128 [R7+0x7400], desc[UR56][R2.64+0x80], !P0 ;  /* 0x0740008002077fae */ /* 0x0003e2000c101d78 */
[----:B------:R-:W-:Y:S05]  /*15540*/  BRA `(.L_x_9317) ;  /* 0xffffffb400087947 */ /* 0x000fea000383ffff */
.L_x_9208:
[----:B0-----:R0:W1:Y:S02]  /*15550*/  SYNCS.PHASECHK.TRANS64.TRYWAIT P0, [R0+URZ+0x28860], R3 ;  /* 0x02886003000075a7 */ /* 0x001064000800017f */
[----:B-1----:R-:W-:Y:S05]  /*15560*/  @!P0 NANOSLEEP.SYNCS 0x989680 ;  /* 0x009896800000895d */ /* 0x002fea0003900000 */
[----:B------:R-:W1:Y:S02]  /*15570*/  @!P0 SYNCS.PHASECHK.TRANS64 P0, [R0+URZ+0x28860], R3 ;  /* 0x02886003000085a7 */ /* 0x000e64000800007f */
[----:B-1----:R-:W-:Y:S05]  /*15580*/  @!P0 BRA `(.L_x_9208) ;  /* 0xfffffffc00f08947 */ /* 0x002fea000383ffff */
[----:B------:R-:W-:Y:S05]  /*15590*/  BRA `(.L_x_9318) ;  /* 0xffffffb8001c7947 */ /* 0x000fea000383ffff */
.L_x_9209:
        /* <DEDUP_REMOVED lines=8> */
.L_x_9320:
[----:B------:R-:W-:Y:S05]  /*15620*/  BSYNC B0 ;  /* 0x0000000000007941 */ /* 0x000fea0003800000 */
.L_x_9319:
        /* <DEDUP_REMOVED lines=9> */
.L_x_9321:
        /* <DEDUP_REMOVED lines=12> */
.L_x_9322:
        /* <DEDUP_REMOVED lines=13> */
.L_x_9323:
[----:B------:R-:W-:Y:S02]  /*15850*/  IMAD.MOV.U32 R13, RZ, RZ, R23 ;  /* 0x000000ffff0d7224 */ /* 0x000fe400078e0017 */
[----:B------:R-:W-:Y:S02]  /*15860*/  IMAD.MOV.U32 R12, RZ, RZ, 0x2 ;  /* 0x00000002ff0c7424 */ /* 0x000fe400078e00ff */
[----:B------:R-:W-:-:S07]  /*15870*/  IMAD.MOV.U32 R10, RZ, RZ, R14 ;  /* 0x000000ffff0a7224 */ /* 0x000fce00078e000e */
[----:B------:R-:W-:Y:S05]  /*15880*/  WARPSYNC.COLLECTIVE R15, `(.L_x_9324) ;  /* 0x000000000f087348 */ /* 0x000fea0003c00000 */
[----:B------:R0:W1:Y:S02]  /*15890*/  SHFL.IDX P6, R14, R13, R12, R11 ;  /* 0x0000000c0d0e7389 */ /* 0x00006400000c000b */
[----:B01----:R-:W-:Y:S01]  /*158a0*/  ENDCOLLECTIVE ;  /* 0x000000000000791b */ /* 0x003fe20003800000 */
.L_x_9324:
        /* <DEDUP_REMOVED lines=14> */
.L_x_9325:
[----:B------:R-:W-:Y:S02]  /*15990*/  IMAD.MOV.U32 R13, RZ, RZ, R23 ;  /* 0x000000ffff0d7224 */ /* 0x000fe400078e0017 */
[----:B------:R-:W-:Y:S01]  /*159a0*/  IMAD.MOV.U32 R12, RZ, RZ, 0x3 ;  /* 0x00000003ff0c7424 */ /* 0x000fe200078e00ff */
[----:B------:R-:W-:-:S13]  /*159b0*/  IADD3 R2, P2, R14, R5, RZ ;  /* 0x000000050e027210 */ /* 0x000fda0007f5e0ff */
[----:B------:R-:W-:Y:S05]  /*159c0*/  WARPSYNC.COLLECTIVE R15, `(.L_x_9326) ;  /* 0x000000000f087348 */ /* 0x000fea0003c00000 */
[----:B------:R0:W1:Y:S02]  /*159d0*/  SHFL.IDX P6, R14, R13, R12, R11 ;  /* 0x0000000c0d0e7389 */ /* 0x00006400000c000b */
[----:B01----:R-:W-:Y:S01]  /*159e0*/  ENDCOLLECTIVE ;  /* 0x000000000000791b */ /* 0x003fe20003800000 */
.L_x_9326:
        /* <DEDUP_REMOVED lines=13> */
.L_x_9327:
[----:B------:R-:W-:Y:S02]  /*15ac0*/  IMAD.MOV.U32 R13, RZ, RZ, R23 ;  /* 0x000000ffff0d7224 */ /* 0x000fe400078e0017 */
[----:B------:R-:W-:Y:S01]  /*15ad0*/  IMAD.MOV.U32 R12, RZ, RZ, 0x4 ;  /* 0x00000004ff0c7424 */ /* 0x000fe200078e00ff */
[----:B------:R-:W-:-:S13]  /*15ae0*/  IADD3 R2, P2, R14, R5, RZ ;  /* 0x000000050e027210 */ /* 0x000fda0007f5e0ff */
[----:B------:R-:W-:Y:S05]  /*15af0*/  WARPSYNC.COLLECTIVE R15, `(.L_x_9328) ;  /* 0x000000000f087348 */ /* 0x000fea0003c00000 */
[----:B------:R0:W1:Y:S02]  /*15b00*/  SHFL.IDX P6, R14, R13, R12, R11 ;  /* 0x0000000c0d0e7389 */ /* 0x00006400000c000b */
[----:B01----:R-:W-:Y:S01]  /*15b10*/  ENDCOLLECTIVE ;  /* 0x000000000000791b */ /* 0x003fe20003800000 */
.L_x_9328:
        /* <DEDUP_REMOVED lines=13> */
.L_x_9329:
[----:B------:R-:W-:Y:S02]  /*15bf0*/  IMAD.MOV.U32 R13, RZ, RZ, R23 ;  /* 0x000000ffff0d7224 */ /* 0x000fe400078e0017 */
[----:B------:R-:W-:Y:S02]  /*15c00*/  IMAD.MOV.U32 R12, RZ, RZ, 0x5 ;  /* 0x00000005ff0c7424 */ /* 0x000fe400078e00ff */
[----:B------:R-:W-:-:S07]  /*15c10*/  IMAD.MOV.U32 R10, RZ, RZ, R14 ;  /* 0x000000ffff0a7224 */ /* 0x000fce00078e000e */
[----:B------:R-:W-:Y:S05]  /*15c20*/  WARPSYNC.COLLECTIVE R15, `(.L_x_9330) ;  /* 0x000000000f087348 */ /* 0x000fea0003c00000 */
[----:B------:R0:W1:Y:S02]  /*15c30*/  SHFL.IDX P6, R14, R13, R12, R11 ;  /* 0x0000000c0d0e7389 */ /* 0x00006400000c000b */
[----:B01----:R-:W-:Y:S01]  /*15c40*/  ENDCOLLECTIVE ;  /* 0x000000000000791b */ /* 0x003fe20003800000 */
.L_x_9330:
        /* <DEDUP_REMOVED lines=14> */
.L_x_9331:
[----:B------:R-:W-:Y:S02]  /*15d30*/  IMAD.MOV.U32 R13, RZ, RZ, R23 ;  /* 0x000000ffff0d7224 */ /* 0x000fe400078e0017 */
[----:B------:R-:W-:Y:S01]  /*15d40*/  IMAD.MOV.U32 R12, RZ, RZ, 0x6 ;  /* 0x00000006ff0c7424 */ /* 0x000fe200078e00ff */
[----:B------:R-:W-:-:S13]  /*15d50*/  IADD3 R2, P2, R14, R5, RZ ;  /* 0x000000050e027210 */ /* 0x000fda0007f5e0ff */
[----:B------:R-:W-:Y:S05]  /*15d60*/  WARPSYNC.COLLECTIVE R15, `(.L_x_9332) ;  /* 0x000000000f087348 */ /* 0x000fea0003c00000 */
[----:B------:R0:W1:Y:S02]  /*15d70*/  SHFL.IDX P6, R14, R13, R12, R11 ;  /* 0x0000000c0d0e7389 */ /* 0x00006400000c000b */
[----:B01----:R-:W-:Y:S01]  /*15d80*/  ENDCOLLECTIVE ;  /* 0x000000000000791b */ /* 0x003fe20003800000 */
.L_x_9332:
        /* <DEDUP_REMOVED lines=13> */
.L_x_9333:
[----:B------:R-:W-:Y:S02]  /*15e60*/  IMAD.MOV.U32 R13, RZ, RZ, R23 ;  /* 0x000000ffff0d7224 */ /* 0x000fe400078e0017 */
[----:B------:R-:W-:Y:S02]  /*15e70*/  IMAD.MOV.U32 R12, RZ, RZ, 0x7 ;  /* 0x00000007ff0c7424 */ /* 0x000fe400078e00ff */
[----:B------:R-:W-:-:S07]  /*15e80*/  IMAD.MOV.U32 R10, RZ, RZ, R14 ;  /* 0x000000ffff0a7224 */ /* 0x000fce00078e000e */
[----:B------:R-:W-:Y:S05]  /*15e90*/  WARPSYNC.COLLECTIVE R15, `(.L_x_9334) ;  /* 0x000000000f087348 */ /* 0x000fea0003c00000 */
[----:B------:R0:W1:Y:S02]  /*15ea0*/  SHFL.IDX P6, R14, R13, R12, R11 ;  /* 0x0000000c0d0e7389 */ /* 0x00006400000c000b */
[----:B01----:R-:W-:Y:S01]  /*15eb0*/  ENDCOLLECTIVE ;  /* 0x000000000000791b */ /* 0x003fe20003800000 */
.L_x_9334:
        /* <DEDUP_REMOVED lines=12> */
.L_x_9335:
[----:B------:R-:W-:Y:S05]  /*15f80*/  BRA `(.L_x_9336) ;  /* 0xffffffb000bc7947 */ /* 0x000fea000383ffff */
.L_x_9214:
        /* <DEDUP_REMOVED lines=8> */
.L_x_9338:
[----:B------:R-:W-:Y:S05]  /*16010*/  BSYNC B0 ;  /* 0x0000000000007941 */ /* 0x000fea0003800000 */
.L_x_9337:
        /* <DEDUP_REMOVED lines=9> */
.L_x_9339:
        /* <DEDUP_REMOVED lines=23> */
.L_x_9340:
[----:B------:R-:W-:Y:S01]  /*16220*/  IMAD.MOV.U32 R12, RZ, RZ, 0x2 ;  /* 0x00000002ff0c7424 */ /* 0x000fe200078e00ff */
[----:B------:R-:W-:-:S05]  /*16230*/  SEL R14, R14, RZ, P1 ;  /* 0x000000ff0e0e7207 */ /* 0x000fca0000800000 */
[----:B------:R-:W-:-:S04]  /*16240*/  IMAD.IADD R7, R13, 0x1, R14 ;  /* 0x000000010d077824 */ /* 0x000fc800078e020e */
[----:B------:R-:W-:-:S07]  /*16250*/  IMAD.MOV.U32 R13, RZ, RZ, R7 ;  /* 0x000000ffff0d7224 */ /* 0x000fce00078e0007 */
[----:B------:R-:W-:Y:S05]  /*16260*/  WARPSYNC.COLLECTIVE R15, `(.L_x_9341) ;  /* 0x000000000f087348 */ /* 0x000fea0003c00000 */
[----:B------:R0:W1:Y:S02]  /*16270*/  SHFL.UP P6, R14, R13, R12, R11 ;  /* 0x0400000c0d0e7389 */ /* 0x00006400000c000b */
[----:B01----:R-:W-:Y:S01]  /*16280*/  ENDCOLLECTIVE ;  /* 0x000000000000791b */ /* 0x003fe20003800000 */
.L_x_9341:
        /* <DEDUP_REMOVED lines=8> */
.L_x_9342:
[----:B------:R-:W-:Y:S01]  /*16310*/  IMAD.MOV.U32 R12, RZ, RZ, 0x8 ;  /* 0x00000008ff0c7424 */ /* 0x000fe200078e00ff */
[----:B------:R-:W-:-:S05]  /*16320*/  SEL R3, R14, RZ, P3 ;  /* 0x000000ff0e037207 */ /* 0x000fca0001800000 */
[----:B------:R-:W-:-:S04]  /*16330*/  IMAD.IADD R3, R2, 0x1, R3 ;  /* 0x0000000102037824 */ /* 0x000fc800078e0203 */
[----:B------:R-:W-:-:S07]  /*16340*/  IMAD.MOV.U32 R13, RZ, RZ, R3 ;  /* 0x000000ffff0d7224 */ /* 0x000fce00078e0003 */
[----:B------:R-:W-:Y:S05]  /*16350*/  WARPSYNC.COLLECTIVE R15, `(.L_x_9343) ;  /* 0x000000000f087348 */ /* 0x000fea0003c00000 */
[----:B------:R0:W1:Y:S02]  /*16360*/  SHFL.UP P6, R14, R13, R12, R11 ;  /* 0x0400000c0d0e7389 */ /* 0x00006400000c000b */
[----:B01----:R-:W-:Y:S01]  /*16370*/  ENDCOLLECTIVE ;  /* 0x000000000000791b */ /* 0x003fe20003800000 */
.L_x_9343:
[----:B------:R-:W-:Y:S01]  /*16380*/  IMAD.MOV.U32 R12, RZ, RZ, 0x10 ;  /* 0x00000010ff0c7424 */ /* 0x000fe200078e00ff */
[----:B------:R-:W-:-:S05]  /*16390*/  SEL R4, R14, RZ, P4 ;  /* 0x000000ff0e047207 */ /* 0x000fca0002000000 */
[----:B------:R-:W-:-:S04]  /*163a0*/  IMAD.IADD R4, R3, 0x1, R4 ;  /* 0x0000000103047824 */ /* 0x000fc800078e0204 */
[----:B------:R-:W-:-:S07]  /*163b0*/  IMAD.MOV.U32 R13, RZ, RZ, R4 ;  /* 0x000000ffff0d7224 */ /* 0x000fce00078e0004 */
[----:B------:R-:W-:Y:S05]  /*163c0*/  WARPSYNC.COLLECTIVE R15, `(.L_x_9344) ;  /* 0x000000000f087348 */ /* 0x000fea0003c00000 */
[----:B------:R0:W1:Y:S02]  /*163d0*/  SHFL.UP P6, R14, R13, R12, R11 ;  /* 0x0400000c0d0e7389 */ /* 0x00006400000c000b */
[----:B01----:R-:W-:Y:S01]  /*163e0*/  ENDCOLLECTIVE ;  /* 0x000000000000791b */ /* 0x003fe20003800000 */
.L_x_9344:
        /* <DEDUP_REMOVED lines=8> */
.L_x_9345:
[----:B------:R-:W-:Y:S05]  /*16470*/  BRA `(.L_x_9346) ;  /* 0xffffffb000cc7947 */ /* 0x000fea000383ffff */
.L_x_9217:
[----:B------:R-:W-:Y:S01]  /*16480*/  BSSY B0, `(.L_x_9347) ;  /* 0x0000007000007945 */ /* 0x000fe20003800000 */
[----:B------:R-:W-:Y:S02]  /*16490*/  IMAD.MOV.U32 R12, RZ, RZ, 0x1 ;  /* 0x00000001ff0c7424 */ /* 0x000fe400078e00ff */
[----:B------:R-:W-:Y:S02]  /*164a0*/  IMAD.MOV.U32 R11, RZ, RZ, RZ ;  /* 0x000000ffff0b7224 */ /* 0x000fe400078e00ff */
[----:B------:R-:W-:-:S07]  /*164b0*/  IMAD.MOV.U32 R15, RZ, RZ, -0x1 ;  /* 0xffffffffff0f7424 */ /* 0x000fce00078e00ff */
[----:B------:R-:W-:Y:S05]  /*164c0*/  WARPSYNC.COLLECTIVE R15, `(.L_x_9348) ;  /* 0x000000000f087348 */ /* 0x000fea0003c00000 */
[----:B------:R0:W1:Y:S02]  /*164d0*/  SHFL.UP P6, R14, R13, R12, R11 ;  /* 0x0400000c0d0e7389 */ /* 0x00006400000c000b */
[----:B01----:R-:W-:Y:S01]  /*164e0*/  ENDCOLLECTIVE ;  /* 0x000000000000791b */ /* 0x003fe20003800000 */
.L_x_9348:
[----:B------:R-:W-:Y:S05]  /*164f0*/  BSYNC B0 ;  /* 0x0000000000007941 */ /* 0x000fea0003800000 */
.L_x_9347:
        /* <DEDUP_REMOVED lines=8> */
.L_x_9349:
[----:B------:R-:W-:Y:S01]  /*16580*/  IMAD.MOV.U32 R12, RZ, RZ, 0x4 ;  /* 0x00000004ff0c7424 */ /* 0x000fe200078e00ff */
[----:B------:R-:W-:-:S05]  /*16590*/  SEL R2, R14, RZ, P2 ;  /* 0x000000ff0e027207 */ /* 0x000fca0001000000 */
[----:B------:R-:W-:-:S04]  /*165a0*/  IMAD.IADD R2, R13, 0x1, R2 ;  /* 0x000000010d027824 */ /* 0x000fc800078e0202 */
[----:B------:R-:W-:-:S07]  /*165b0*/  IMAD.MOV.U32 R13, RZ, RZ, R2 ;  /* 0x000000ffff0d7224 */ /* 0x000fce00078e0002 */
[----:B------:R-:W-:Y:S05]  /*165c0*/  WARPSYNC.COLLECTIVE R15, `(.L_x_9350) ;  /* 0x000000000f087348 */ /* 0x000fea0003c00000 */
[----:B------:R0:W1:Y:S02]  /*165d0*/  SHFL.UP P6, R14, R13, R12, R11 ;  /* 0x0400000c0d0e7389 */ /* 0x00006400000c000b */
[----:B01----:R-:W-:Y:S01]  /*165e0*/  ENDCOLLECTIVE ;  /* 0x000000000000791b */ /* 0x003fe20003800000 */
.L_x_9350:
[----:B------:R-:W-:Y:S01]  /*165f0*/  IMAD.MOV.U32 R12, RZ, RZ, 0x8 ;  /* 0x00000008ff0c7424 */ /* 0x000fe200078e00ff */
[----:B------:R-:W-:-:S05]  /*16600*/  SEL R3, R14, RZ, P3 ;  /* 0x000000ff0e037207 */ /* 0x000fca0001800000 */
[----:B------:R-:W-:-:S04]  /*16610*/  IMAD.IADD R3, R2, 0x1, R3 ;  /* 0x0000000102037824 */ /* 0x000fc800078e0203 */
[----:B------:R-:W-:-:S07]  /*16620*/  IMAD.MOV.U32 R13, RZ, RZ, R3 ;  /* 0x000000ffff0d7224 */ /* 0x000fce00078e0003 */
[----:B------:R-:W-:Y:S05]  /*16630*/  WARPSYNC.COLLECTIVE R15, `(.L_x_9351) ;  /* 0x000000000f087348 */ /* 0x000fea0003c00000 */
[----:B------:R0:W1:Y:S02]  /*16640*/  SHFL.UP P6, R14, R13, R12, R11 ;  /* 0x0400000c0d0e7389 */ /* 0x00006400000c000b */
[----:B01----:R-:W-:Y:S01]  /*16650*/  ENDCOLLECTIVE ;  /* 0x000000000000791b */ /* 0x003fe20003800000 */
.L_x_9351:
[----:B------:R-:W-:Y:S01]  /*16660*/  IMAD.MOV.U32 R12, RZ, RZ, 0x10 ;  /* 0x00000010ff0c7424 */ /* 0x000fe200078e00ff */
[----:B------:R-:W-:-:S05]  /*16670*/  SEL R4, R14, RZ, P4 ;  /* 0x000000ff0e047207 */ /* 0x000fca0002000000 */
[----:B------:R-:W-:-:S04]  /*16680*/  IMAD.IADD R4, R3, 0x1, R4 ;  /* 0x0000000103047824 */ /* 0x000fc800078e0204 */
[----:B------:R-:W-:-:S07]  /*16690*/  IMAD.MOV.U32 R13, RZ, RZ, R4 ;  /* 0x000000ffff0d7224 */ /* 0x000fce00078e0004 */
[----:B------:R-:W-:Y:S05]  /*166a0*/  WARPSYNC.COLLECTIVE R15, `(.L_x_9352) ;  /* 0x000000000f087348 */ /* 0x000fea0003c00000 */
[----:B------:R0:W1:Y:S02]  /*166b0*/  SHFL.UP P6, R14, R13, R12, R11 ;  /* 0x0400000c0d0e7389 */ /* 0x00006400000c000b */
[----:B01----:R-:W-:Y:S01]  /*166c0*/  ENDCOLLECTIVE ;  /* 0x000000000000791b */ /* 0x003fe20003800000 */
.L_x_9352:
        /* <DEDUP_REMOVED lines=8> */
.L_x_9353:
[----:B------:R-:W-:Y:S05]  /*16750*/  BRA `(.L_x_9354) ;  /* 0xffffffb000b87947 */ /* 0x000fea000383ffff */
.L_x_9219:
[----:B------:R-:W-:Y:S01]  /*16760*/  BSSY B0, `(.L_x_9355) ;  /* 0x0000006000007945 */ /* 0x000fe20003800000 */
[----:B------:R-:W-:Y:S01]  /*16770*/  PLOP3.LUT P6, PT, P6, PT, PT, 0x8, 0x0 ;  /* 0x000000000000781c */ /* 0x000fe200037ce170 */
[----:B------:R-:W-:-:S12]  /*16780*/  IMAD.MOV.U32 R15, RZ, RZ, -0x1 ;  /* 0xffffffffff0f7424 */ /* 0x000fd800078e00ff */
[----:B0-----:R-:W-:Y:S05]  /*16790*/  WARPSYNC.COLLECTIVE R15, `(.L_x_9356) ;  /* 0x000000000f087348 */ /* 0x001fea0003c00000 */
[----:B------:R-:W-:Y:S01]  /*167a0*/  VOTE.ANY R14, PT, P6 ;  /* 0x00000000000e7806 */ /* 0x000fe200030e0100 */
[----:B0-----:R-:W-:Y:S06]  /*167b0*/  ENDCOLLECTIVE ;  /* 0x000000000000791b */ /* 0x001fec0003800000 */
.L_x_9356:
[----:B------:R-:W-:Y:S05]  /*167c0*/  BSYNC B0 ;  /* 0x0000000000007941 */ /* 0x000fea0003800000 */
.L_x_9355:
        /* <DEDUP_REMOVED lines=8> */
.L_x_9357:
[----:B------:R-:W-:Y:S02]  /*16850*/  IMAD.IADD R19, R12, 0x1, R19 ;  /* 0x000000010c137824 */ /* 0x000fe400078e0213 */
[----:B------:R-:W-:Y:S02]  /*16860*/  IMAD.MOV.U32 R13, RZ, RZ, R8 ;  /* 0x000000ffff0d7224 */ /* 0x000fe400078e0008 */
[----:B------:R-:W-:-:S07]  /*16870*/  IMAD.MOV.U32 R17, RZ, RZ, R14 ;  /* 0x000000ffff117224 */ /* 0x000fce00078e000e */
[----:B------:R-:W-:Y:S05]  /*16880*/  WARPSYNC.COLLECTIVE R15, `(.L_x_9358) ;  /* 0x000000000f087348 */ /* 0x000fea0003c00000 */
[----:B------:R0:W1:Y:S02]  /*16890*/  SHFL.IDX P6, R14, R13, R12, R11 ;  /* 0x0000000c0d0e7389 */ /* 0x00006400000c000b */
[----:B01----:R-:W-:Y:S01]  /*168a0*/  ENDCOLLECTIVE ;  /* 0x000000000000791b */ /* 0x003fe20003800000 */
.L_x_9358:
[----:B------:R-:W-:Y:S01]  /*168b0*/  IMAD.MOV.U32 R8, RZ, RZ, R14 ;  /* 0x000000ffff087224 */ /* 0x000fe200078e000e */
[----:B------:R-:W-:Y:S06]  /*168c0*/  BRA `(.L_x_9359) ;  /* 0xffffffb0009c7947 */ /* 0x000fec000383ffff */
.L_x_9221:
[----:B------:R-:W-:Y:S01]  /*168d0*/  BSSY B0, `(.L_x_9360) ;  /* 0x0000007000007945 */ /* 0x000fe20003800000 */
[----:B------:R-:W-:Y:S02]  /*168e0*/  IMAD.MOV.U32 R13, RZ, RZ, R2 ;  /* 0x000000ffff0d7224 */ /* 0x000fe400078e0002 */
[----:B------:R-:W-:Y:S02]  /*168f0*/  IMAD.MOV.U32 R11, RZ, RZ, 0x1f ;  /* 0x0000001fff0b7424 */ /* 0x000fe400078e00ff */
[----:B------:R-:W-:-:S07]  /*16900*/  IMAD.MOV.U32 R15, RZ, RZ, -0x1 ;  /* 0xffffffffff0f7424 */ /* 0x000fce00078e00ff */
[----:B0-23--:R-:W-:Y:S05]  /*16910*/  WARPSYNC.COLLECTIVE R15, `(.L_x_9361) ;  /* 0x000000000f087348 */ /* 0x00dfea0003c00000 */
[----:B------:R1:W4:Y:S02]  /*16920*/  SHFL.IDX P6, R14, R13, R12, R11 ;  /* 0x0000000c0d0e7389 */ /* 0x00032400000c000b */
[----:B01234-:R-:W-:Y:S01]  /*16930*/  ENDCOLLECTIVE ;  /* 0x000000000000791b */ /* 0x01ffe20003800000 */
.L_x_9361:
[----:B------:R-:W-:Y:S05]  /*16940*/  BSYNC B0 ;  /* 0x0000000000007941 */ /* 0x000fea0003800000 */
.L_x_9360:
[----:B------:R-:W-:Y:S01]  /*16950*/  IMAD.MOV.U32 R7, RZ, RZ, R14 ;  /* 0x000000ffff077224 */ /* 0x000fe200078e000e */
[----:B------:R-:W-:Y:S06]  /*16960*/  BRA `(.L_x_9220) ;  /* 0xffffffb0008c7947 */ /* 0x000fec000383ffff */
.L_x_9227:
[----:B0-----:R0:W1:Y:S02]  /*16970*/  SYNCS.PHASECHK.TRANS64.TRYWAIT P0, [R4+URZ+0x28820], R0 ;  /* 0x02882000040075a7 */ /* 0x001064000800017f */
[----:B-1----:R-:W-:Y:S05]  /*16980*/  @!P0 NANOSLEEP.SYNCS 0x989680 ;  /* 0x009896800000895d */ /* 0x002fea0003900000 */
[----:B------:R-:W1:Y:S02]  /*16990*/  @!P0 SYNCS.PHASECHK.TRANS64 P0, [R4+URZ+0x28820], R0 ;  /* 0x02882000040085a7 */ /* 0x000e64000800007f */
[----:B-1----:R-:W-:Y:S05]  /*169a0*/  @!P0 BRA `(.L_x_9227) ;  /* 0xfffffffc00f08947 */ /* 0x002fea000383ffff */
[----:B------:R-:W-:Y:S05]  /*169b0*/  BRA `(.L_x_9362) ;  /* 0xffffffb800e47947 */ /* 0x000fea000383ffff */
.L_x_9228:
        /* <DEDUP_REMOVED lines=11> */
.L_x_9364:
[----:B------:R-:W-:Y:S05]  /*16a70*/  BSYNC B0 ;  /* 0x0000000000007941 */ /* 0x000fea0003800000 */
.L_x_9363:
[----:B------:R-:W-:Y:S05]  /*16a80*/  BRA `(.L_x_9365) ;  /* 0xffffffb800cc7947 */ /* 0x000fea000383ffff */
.L_x_9231:
[----:B------:R-:W-:Y:S01]  /*16a90*/  BSSY B1, `(.L_x_9366) ;  /* 0x0000006000017945 */ /* 0x000fe20003800000 */
[----:B------:R-:W-:-:S07]  /*16aa0*/  IMAD.MOV.U32 R15, RZ, RZ, -0x1 ;  /* 0xffffffffff0f7424 */ /* 0x000fce00078e00ff */
[----:B0-2---:R-:W-:Y:S05]  /*16ab0*/  WARPSYNC.COLLECTIVE R15, `(.L_x_9367) ;  /* 0x000000000f0c7348 */ /* 0x005fea0003c00000 */
[----:B------:R-:W-:Y:S02]  /*16ac0*/  ELECT P6, UR62, PT ;  /* 0x00000000003e782f */ /* 0x000fe400038c0000 */
[----:B------:R-:W-:Y:S01]  /*16ad0*/  MOV R14, UR62 ;  /* 0x0000003e000e7c02 */ /* 0x000fe20008000f00 */
[----:B0-2---:R-:W-:Y:S10]  /*16ae0*/  ENDCOLLECTIVE ;  /* 0x000000000000791b */ /* 0x005ff40003800000 */
.L_x_9367:
[----:B------:R-:W-:Y:S05]  /*16af0*/  BSYNC B1 ;  /* 0x0000000000017941 */ /* 0x000fea0003800000 */
.L_x_9366:
[----:B------:R-:W-:Y:S05]  /*16b00*/  BRA `(.L_x_9368) ;  /* 0xffffffb800c47947 */ /* 0x000fea000383ffff */
.L_x_9233:
[----:B0-----:R0:W1:Y:S02]  /*16b10*/  SYNCS.PHASECHK.TRANS64.TRYWAIT P1, [R5+URZ+0x28840], R0 ;  /* 0x02884000050075a7 */ /* 0x001064000802017f */
[----:B-1----:R-:W-:Y:S05]  /*16b20*/  @!P1 NANOSLEEP.SYNCS 0x989680 ;  /* 0x009896800000995d */ /* 0x002fea0003900000 */
[----:B------:R-:W1:Y:S02]  /*16b30*/  @!P1 SYNCS.PHASECHK.TRANS64 P1, [R5+URZ+0x28840], R0 ;  /* 0x02884000050095a7 */ /* 0x000e64000802007f */
[----:B-1----:R-:W-:Y:S05]  /*16b40*/  @!P1 BRA `(.L_x_9233) ;  /* 0xfffffffc00f09947 */ /* 0x002fea000383ffff */
[----:B------:R-:W-:Y:S05]  /*16b50*/  BRA `(.L_x_9369) ;  /* 0xffffffb800e47947 */ /* 0x000fea000383ffff */
.L_x_9235:
[----:B-1----:R1:W3:Y:S02]  /*16b60*/  SYNCS.PHASECHK.TRANS64.TRYWAIT P1, [R25+URZ+0x28840], R2 ;  /* 0x02884002190075a7 */ /* 0x0022e4000802017f */
[----:B---3--:R-:W-:Y:S05]  /*16b70*/  @!P1 NANOSLEEP.SYNCS 0x989680 ;  /* 0x009896800000995d */ /* 0x008fea0003900000 */
[----:B------:R-:W3:Y:S02]  /*16b80*/  @!P1 SYNCS.PHASECHK.TRANS64 P1, [R25+URZ+0x28840], R2 ;  /* 0x02884002190095a7 */ /* 0x000ee4000802007f */
[----:B---3--:R-:W-:Y:S05]  /*16b90*/  @!P1 BRA `(.L_x_9235) ;  /* 0xfffffffc00f09947 */ /* 0x008fea000383ffff */
[----:B------:R-:W-:Y:S05]  /*16ba0*/  BRA `(.L_x_9370) ;  /* 0xffffffb800f07947 */ /* 0x000fea000383ffff */
.L_x_9237:
[----:B---3--:R3:W4:Y:S02]  /*16bb0*/  SYNCS.PHASECHK.TRANS64.TRYWAIT P1, [R5+URZ+0x28860], R0 ;  /* 0x02886000050075a7 */ /* 0x008724000802017f */
[----:B----4-:R-:W-:Y:S05]  /*16bc0*/  @!P1 NANOSLEEP.SYNCS 0x989680 ;  /* 0x009896800000995d */ /* 0x010fea0003900000 */
[----:B------:R-:W4:Y:S02]  /*16bd0*/  @!P1 SYNCS.PHASECHK.TRANS64 P1, [R5+URZ+0x28860], R0 ;  /* 0x02886000050095a7 */ /* 0x000f24000802007f */
[----:B----4-:R-:W-:Y:S05]  /*16be0*/  @!P1 BRA `(.L_x_9237) ;  /* 0xfffffffc00f09947 */ /* 0x010fea000383ffff */
[----:B------:R-:W-:Y:S05]  /*16bf0*/  BRA `(.L_x_9371) ;  /* 0xffffffb800ec7947 */ /* 0x000fea000383ffff */
.L_x_9372:
        /* <DEDUP_REMOVED lines=16> */
.L_x_15994:


//--------------------- .text._ZN7cutlass13device_kernelIN5flash11enable_sm90INS1_16FlashAttnFwdSm90INS1_25CollectiveMainloopFwdSm90ILi2EN4cute5tupleIJNS5_1CILi1EEES8_S8_EEENS6_IJNS7_ILi128EEESA_SA_EEELi128ENS_6half_tEfNS_4arch4Sm90ELb1ELb0ELb0ELb1ELb1ELb1ELb0ELb1ELb1ELb1ELb1ELb0EEENS1_21CollectiveEpilogueFwdISB_S9_SC_SE_Li256ELb1ELb1ELb1ELb0EEENS1_36VarlenDynamicPersistentTileSchedulerILi128ELi128ELi256ELi128ELb1ELb1ELb1ELb1ELb1ELb1EEEEEEEEEvNT_6ParamsE --------------------------
	.section	.text._ZN7cutlass13device_kernelIN5flash11enable_sm90INS1_16FlashAttnFwdSm90INS1_25CollectiveMainloopFwdSm90ILi2EN4cute5tupleIJNS5_1CILi1EEES8_S8_EEENS6_IJNS7_ILi128EEESA_SA_EEELi128ENS_6half_tEfNS_4arch4Sm90ELb1ELb0ELb0ELb1ELb1ELb1ELb0ELb1ELb1ELb1ELb1ELb0EEENS1_21CollectiveEpilogueFwdISB_S9_SC_SE_Li256ELb1ELb1ELb1ELb0EEENS1_36VarlenDynamicPersistentTileSchedulerILi128ELi128ELi256ELi128ELb1ELb1ELb1ELb1ELb1ELb1EEEEEEEEEvNT_6ParamsE,"ax",@progbits
	.align	128
.text._ZN7cutlass13device_kernelIN5flash11enable_sm90INS1_16FlashAttnFwdSm90INS1_25CollectiveMainloopFwdSm90ILi2EN4cute5tupleIJNS5_1CILi1EEES8_S8_EEENS6_IJNS7_ILi128EEESA_SA_EEELi128ENS_6half_tEfNS_4arch4Sm90ELb1ELb0ELb0ELb1ELb1ELb1ELb0ELb1ELb1ELb1ELb1ELb0EEENS1_21CollectiveEpilogueFwdISB_S9_SC_SE_Li256ELb1ELb1ELb1ELb0EEENS1_36VarlenDynamicPersistentTileSchedulerILi128ELi128ELi256ELi128ELb1ELb1ELb1ELb1ELb1ELb1EEEEEEEEEvNT_6ParamsE:
        .type           _ZN7cutlass13device_kernelIN5flash11enable_sm90INS1_16FlashAttnFwdSm90INS1_25CollectiveMainloopFwdSm90ILi2EN4cute5tupleIJNS5_1CILi1EEES8_S8_EEENS6_IJNS7_ILi128EEESA_SA_EEELi128ENS_6half_tEfNS_4arch4Sm90ELb1ELb0ELb0ELb1ELb1ELb1ELb0ELb1ELb1ELb1ELb1ELb0EEENS1_21CollectiveEpilogueFwdISB_S9_SC_SE_Li256ELb1ELb1ELb1ELb0EEENS1_36VarlenDynamicPersistentTileSchedulerILi128ELi128ELi256ELi128ELb1ELb1ELb1ELb1ELb1ELb1EEEEEEEEEvNT_6ParamsE,@function
        .size           _ZN7cutlass13device_kernelIN5flash11enable_sm90INS1_16FlashAttnFwdSm90INS1_25CollectiveMainloopFwdSm90ILi2EN4cute5tupleIJNS5_1CILi1EEES8_S8_EEENS6_IJNS7_ILi128EEESA_SA_EEELi128ENS_6half_tEfNS_4arch4Sm90ELb1ELb0ELb0ELb1ELb1ELb1ELb0ELb1ELb1ELb1ELb1ELb0EEENS1_21CollectiveEpilogueFwdISB_S9_SC_SE_Li256ELb1ELb1ELb1ELb0EEENS1_36VarlenDynamicPersistentTileSchedulerILi128ELi128ELi256ELi128ELb1ELb1ELb1ELb1ELb1ELb1EEEEEEEEEvNT_6ParamsE,(.L_x_15995 - _ZN7cutlass13device_kernelIN5flash11enable_sm90INS1_16FlashAttnFwdSm90INS1_25CollectiveMainloopFwdSm90ILi2EN4cute5tupleIJNS5_1CILi1EEES8_S8_EEENS6_IJNS7_ILi128EEESA_SA_EEELi128ENS_6half_tEfNS_4arch4Sm90ELb1ELb0ELb0ELb1ELb1ELb1ELb0ELb1ELb1ELb1ELb1ELb0EEENS1_21CollectiveEpilogueFwdISB_S9_SC_SE_Li256ELb1ELb1ELb1ELb0EEENS1_36VarlenDynamicPersistentTileSchedulerILi128ELi128ELi256ELi128ELb1ELb1ELb1ELb1ELb1ELb1EEEEEEEEEvNT_6ParamsE)
        .other          _ZN7cutlass13device_kernelIN5flash11enable_sm90INS1_16FlashAttnFwdSm90INS1_25CollectiveMainloopFwdSm90ILi2EN4cute5tupleIJNS5_1CILi1EEES8_S8_EEENS6_IJNS7_ILi128EEESA_SA_EEELi128ENS_6half_tEfNS_4arch4Sm90ELb1ELb0ELb0ELb1ELb1ELb1ELb0ELb1ELb1ELb1ELb1ELb0EEENS1_21CollectiveEpilogueFwdISB_S9_SC_SE_Li256ELb1ELb1ELb1ELb0EEENS1_36VarlenDynamicPersistentTileSchedulerILi128ELi128ELi256ELi128ELb1ELb1ELb1ELb1ELb1ELb1EEEEEEEEEvNT_6ParamsE,@"STO_CUDA_ENTRY STV_DEFAULT"
_ZN7cutlass13device_kernelIN5flash11enable_sm90INS1_16FlashAttnFwdSm90INS1_25CollectiveMainloopFwdSm90ILi2EN4cute5tupleIJNS5_1CILi1EEES8_S8_EEENS6_IJNS7_ILi128EEESA_SA_EEELi128ENS_6half_tEfNS_4arch4Sm90ELb1ELb0ELb0ELb1ELb1ELb1ELb0ELb1ELb1ELb1ELb1ELb0EEENS1_21CollectiveEpilogueFwdISB_S9_SC_SE_Li256ELb1ELb1ELb1ELb0EEENS1_36VarlenDynamicPersistentTileSchedulerILi128ELi128ELi256ELi128ELb1ELb1ELb1ELb1ELb1ELb1EEEEEEEEEvNT_6ParamsE:
        /* <DEDUP_REMOVED lines=18> */
.L_x_9374:
[----:B------:R-:W-:Y:S05]  /*0120*/  BSYNC B0 ;  /* 0x0000000000007941 */ /* 0x000fea0003800000 */
.L_x_9373:
        /* <DEDUP_REMOVED lines=41> */
.L_x_9375:
        /* <DEDUP_REMOVED lines=22> */
.L_x_9376:
        /* <DEDUP_REMOVED lines=18> */
.L_x_9377:
        /* <DEDUP_REMOVED lines=22> */
.L_x_9378:
        /* <DEDUP_REMOVED lines=22> */
.L_x_9379:
        /* <DEDUP_REMOVED lines=8> */
.L_x_9382:
        /* <DEDUP_REMOVED lines=25> */
[----:B------:R-:W-:Y:S02]  /*0b10*/  ULOP3.LUT UR41, UR36, 0x1, URZ, 0xfc, !UPT ;  /* 0x0000000124297892 */ /* 0x000fe4000f8efc3f */
[CC--:B------:R-:W-:Y:S01]  /*0b20*/  LEA.HI R2, R0.reuse, R12.reuse, RZ, 0x7 ;  /* 0x0000000c00027211 */ /* 0x0c0fe200078f38ff */
[----:B------:R-:W-:Y:S01]  /*0b30*/  UMOV UR39, URZ ;  /* 0x0000003f00277c82 */ /* 0x000fe20008000000 */
[----:B------:R-:W-:-:S02]  /*0b40*/  LEA.HI R4, R0, R12, RZ, 0x5 ;  /* 0x0000000c00047211 */ /* 0x000fc400078f28ff */
[----:B------:R-:W-:Y:S01]  /*0b50*/  LOP3.LUT R220, R2, 0xffffff80, RZ, 0xc0, !PT ;  /* 0xffffff8002dc7812 */ /* 0x000fe200078ec0ff */
[----:B------:R-:W-:Y:S01]  /*0b60*/  UIADD3 UR40, UR40, 0x10400, URZ ;  /* 0x0001040028287890 */ /* 0x000fe2000fffe03f */
[-C--:B------:R-:W-:Y:S02]  /*0b70*/  LEA.HI R3, R0, R12.reuse, RZ, 0x4 ;  /* 0x0000000c00037211 */ /* 0x080fe400078f20ff */
[----:B------:R-:W-:Y:S01]  /*0b80*/  SHF.L.U32 R5, R4, 0x5, RZ ;  /* 0x0000000504057819 */ /* 0x000fe200000006ff */
[C---:B------:R-:W-:Y:S01]  /*0b90*/  IMAD.IADD R220, R12.reuse, 0x1, -R220 ;  /* 0x000000010cdc7824 */ /* 0x040fe200078e0adc */
[----:B------:R-:W-:Y:S02]  /*0ba0*/  LOP3.LUT R4, R3, 0x3fffff0, RZ, 0xc0, !PT ;  /* 0x03fffff003047812 */ /* 0x000fe400078ec0ff */
[----:B------:R-:W-:Y:S02]  /*0bb0*/  LOP3.LUT R5, R5, 0xfffffc00, RZ, 0xc0, !PT ;  /* 0xfffffc0005057812 */ /* 0x000fe400078ec0ff */
[----:B------:R-:W-:Y:S01]  /*0bc0*/  SHF.R.S32.HI R7, RZ, 0x1f, R220 ;  /* 0x0000001fff077819 */ /* 0x000fe200000114dc */
[----:B------:R-:W-:Y:S01]  /*0bd0*/  IMAD.IADD R4, R12, 0x1, -R4 ;  /* 0x000000010c047824 */ /* 0x000fe200078e0a04 */
[----:B------:R-:W-:-:S02]  /*0be0*/  LEA.HI R11, R0, R12, RZ, 0x2 ;  /* 0x0000000c000b7211 */ /* 0x000fc400078f10ff */
[----:B------:R-:W-:Y:S02]  /*0bf0*/  LEA.HI R8, R7, R220, RZ, 0x2 ;  /* 0x000000dc07087211 */ /* 0x000fe400078f10ff */
[----:B------:R-:W-:Y:S02]  /*0c00*/  SHF.R.S32.HI R16, RZ, 0x7, R2 ;  /* 0x00000007ff107819 */ /* 0x000fe40000011402 */
[--C-:B------:R-:W-:Y:S02]  /*0c10*/  SHF.R.S32.HI R9, RZ, 0x2, R8.reuse ;  /* 0x00000002ff097819 */ /* 0x100fe40000011408 */
[----:B------:R-:W-:Y:S02]  /*0c20*/  SHF.R.S32.HI R6, RZ, 0x1f, R8 ;  /* 0x0000001fff067819 */ /* 0x000fe40000011408 */
[----:B------:R-:W-:Y:S02]  /*0c30*/  LOP3.LUT R11, R11, 0xfffffffc, RZ, 0xc0, !PT ;  /* 0xfffffffc0b0b7812 */ /* 0x000fe400078ec0ff */
[----:B------:R-:W-:-:S02]  /*0c40*/  LEA.HI R6, R6, R9, RZ, 0x3 ;  /* 0x0000000906067211 */ /* 0x000fc400078f18ff */
[----:B------:R-:W-:Y:S01]  /*0c50*/  LEA.HI R7, R7, R220, RZ, 0x5 ;  /* 0x000000dc07077211 */ /* 0x000fe200078f28ff */
[----:B------:R-:W-:Y:S01]  /*0c60*/  IMAD.IADD R11, R12, 0x1, -R11 ;  /* 0x000000010c0b7824 */ /* 0x000fe200078e0a0b */
[----:B------:R-:W-:Y:S01]  /*0c70*/  LOP3.LUT R10, R6, 0xfffffff8, RZ, 0xc0, !PT ;  /* 0xfffffff8060a7812 */ /* 0x000fe200078ec0ff */
[----:B------:R-:W-:Y:S01]  /*0c80*/  IMAD R6, R4, 0x40, R5 ;  /* 0x0000004004067824 */ /* 0x000fe200078e0205 */
[----:B------:R-:W-:Y:S02]  /*0c90*/  SHF.R.S32.HI R4, RZ, 0x4, R3 ;  /* 0x00000004ff047819 */ /* 0x000fe40000011403 */
[----:B------:R-:W-:Y:S01]  /*0ca0*/  LEA.HI R2, R2, R16, RZ, 0x1 ;  /* 0x0000001002027211 */ /* 0x000fe200078f08ff */
[----:B------:R-:W-:Y:S01]  /*0cb0*/  IMAD.IADD R10, R9, 0x1, -R10 ;  /* 0x00000001090a7824 */ /* 0x000fe200078e0a0a */
[----:B------:R-:W-:Y:S02]  /*0cc0*/  LEA.HI R3, R3, R4, RZ, 0x1 ;  /* 0x0000000403037211 */ /* 0x000fe400078f08ff */
[----:B------:R-:W-:-:S02]  /*0cd0*/  SHF.R.S32.HI R7, RZ, 0x5, R7 ;  /* 0x00000005ff077819 */ /* 0x000fc40000011407 */
[----:B------:R-:W-:Y:S02]  /*0ce0*/  LOP3.LUT R3, R3, 0x1ffffffe, RZ, 0xc0, !PT ;  /* 0x1ffffffe03037812 */ /* 0x000fe400078ec0ff */
[----:B------:R-:W-:Y:S01]  /*0cf0*/  LOP3.LUT R2, R2, 0x3fffffe, RZ, 0xc0, !PT ;  /* 0x03fffffe02027812 */ /* 0x000fe200078ec0ff */
[----:B------:R-:W-:Y:S01]  /*0d00*/  IMAD R7, R7, 0x10, R10 ;  /* 0x0000001007077824 */ /* 0x000fe200078e020a */
[----:B------:R-:W-:Y:S02]  /*0d10*/  LEA.HI R187, R0, R12, RZ, 0x3 ;  /* 0x0000000c00bb7211 */ /* 0x000fe400078f18ff */
[----:B------:R-:W-:Y:S01]  /*0d20*/  LEA.HI R5, R11, R11, RZ, 0x1 ;  /* 0x0000000b0b057211 */ /* 0x000fe200078f08ff */
[----:B------:R-:W-:Y:S01]  /*0d30*/  IMAD.IADD R2, R16, 0x1, -R2 ;  /* 0x0000000110027824 */ /* 0x000fe200078e0a02 */
[----:B------:R-:W-:Y:S02]  /*0d40*/  IADD3 R3, R4, -R3, RZ ;  /* 0x8000000304037210 */ /* 0x000fe40007ffe0ff */
[----:B------:R-:W-:-:S02]  /*0d50*/  LOP3.LUT R207, R187, 0xfffffff8, RZ, 0xc0, !PT ;  /* 0xfffffff8bbcf7812 */ /* 0x000fc400078ec0ff */
[----:B------:R-:W-:Y:S01]  /*0d60*/  LOP3.LUT R4, R5, 0x1ffffffe, RZ, 0xc0, !PT ;  /* 0x1ffffffe05047812 */ /* 0x000fe200078ec0ff */
[----:B------:R-:W-:Y:S01]  /*0d70*/  IMAD R3, R3, 0x8, R6 ;  /* 0x0000000803037824 */ /* 0x000fe200078e0206 */
[----:B------:R-:W-:Y:S01]  /*0d80*/  LEA.HI R0, R0, R12, RZ, 0x6 ;  /* 0x0000000c00007211 */ /* 0x000fe200078f30ff */
[----:B------:R-:W-:Y:S01]  /*0d90*/  IMAD.IADD R207, R12, 0x1, -R207 ;  /* 0x000000010ccf7824 */ /* 0x000fe200078e0acf */
[----:B------:R-:W-:Y:S01]  /*0da0*/  SHF.R.S32.HI R187, RZ, 0x3, R187 ;  /* 0x00000003ffbb7819 */ /* 0x000fe200000114bb */
[----:B------:R-:W-:Y:S01]  /*0db0*/  IMAD.IADD R4, R11, 0x1, -R4 ;  /* 0x000000010b047824 */ /* 0x000fe200078e0a04 */
[----:B------:R-:W-:Y:S01]  /*0dc0*/  LEA R20, R2, R7, 0x6 ;  /* 0x0000000702147211 */ /* 0x000fe200078e30ff */
[----:B------:R-:W-:Y:S01]  /*0dd0*/  IMAD.SHL.U32 R0, R0, 0x8, RZ ;  /* 0x0000000800007824 */ /* 0x000fe200078e00ff */
[C---:B------:R-:W-:Y:S01]  /*0de0*/  SHF.L.U32 R2, R187.reuse, 0x6, RZ ;  /* 0x00000006bb027819 */ /* 0x040fe200000006ff */
[C---:B------:R-:W-:Y:S01]  /*0df0*/  VIADD R12, R187.reuse, 0x20 ;  /* 0x00000020bb0c7836 */ /* 0x040fe20000000000 */
[----:B------:R0:W-:Y:S01]  /*0e00*/  STL [R1+0x18], R3 ;  /* 0x0000180301007387 */ /* 0x0001e20000100800 */
[C---:B------:R-:W-:Y:S01]  /*0e10*/  VIADD R9, R187.reuse, 0x40 ;  /* 0x00000040bb097836 */ /* 0x040fe20000000000 */
[----:B------:R-:W-:Y:S01]  /*0e20*/  LOP3.LUT R205, R0, 0xfffffe00, RZ, 0xc0, !PT ;  /* 0xfffffe0000cd7812 */ /* 0x000fe200078ec0ff */
[----:B------:R-:W-:Y:S01]  /*0e30*/  VIADD R11, R187, 0x60 ;  /* 0x00000060bb0b7836 */ /* 0x000fe20000000000 */
[----:B------:R-:W-:Y:S01]  /*0e40*/  SHF.R.S32.HI R0, RZ, 0x1f, R12 ;  /* 0x0000001fff007819 */ /* 0x000fe2000001140c */
[----:B------:R-:W-:Y:S01]  /*0e50*/  IMAD.SHL.U32 R16, R207, 0x8, RZ ;  /* 0x00000008cf107824 */ /* 0x000fe200078e00ff */
[----:B------:R1:W-:Y:S01]  /*0e60*/  STL [R1+0x14], R20 ;  /* 0x0000141401007387 */ /* 0x0003e20000100800 */
[----:B------:R-:W-:Y:S01]  /*0e70*/  IMAD.SHL.U32 R197, R9, 0x40, RZ ;  /* 0x0000004009c57824 */ /* 0x000fe200078e00ff */
[----:B------:R-:W-:Y:S01]  /*0e80*/  SHF.R.S32.HI R10, RZ, 0x1f, R11 ;  /* 0x0000001fff0a7819 */ /* 0x000fe2000001140b */
[----:B------:R-:W-:Y:S01]  /*0e90*/  IMAD.SHL.U32 R196, R11, 0x40, RZ ;  /* 0x000000400bc47824 */ /* 0x000fe200078e00ff */
[----:B0-----:R-:W-:Y:S01]  /*0ea0*/  LOP3.LUT R3, R2, 0x1c0, RZ, 0xc0, !PT ;  /* 0x000001c002037812 */ /* 0x001fe200078ec0ff */
[----:B------:R-:W-:Y:S01]  /*0eb0*/  IMAD.MOV.U32 R5, RZ, RZ, R13 ;  /* 0x000000ffff057224 */ /* 0x000fe200078e000d */
[----:B------:R-:W-:Y:S01]  /*0ec0*/  SHF.R.S32.HI R2, RZ, 0x1f, R9 ;  /* 0x0000001fff027819 */ /* 0x000fe20000011409 */
[----:B------:R-:W-:Y:S01]  /*0ed0*/  IMAD.MOV.U32 R6, RZ, RZ, R14 ;  /* 0x000000ffff067224 */ /* 0x000fe200078e000e */
[----:B------:R-:W-:Y:S01]  /*0ee0*/  SHF.R.U32.HI R204, RZ, 0x3, R3 ;  /* 0x00000003ffcc7819 */ /* 0x000fe20000011603 */
[----:B------:R-:W-:Y:S01]  /*0ef0*/  IMAD.MOV.U32 R7, RZ, RZ, R15 ;  /* 0x000000ffff077224 */ /* 0x000fe200078e000f */
[----:B------:R-:W-:Y:S01]  /*0f00*/  LOP3.LUT R200, R3, 0x38, R16, 0xf8, !PT ;  /* 0x0000003803c87812 */ /* 0x000fe200078ef810 */
[----:B------:R-:W-:Y:S01]  /*0f10*/  IMAD.SHL.U32 R22, R207, 0x4, RZ ;  /* 0x00000004cf167824 */ /* 0x000fe200078e00ff */
[----:B------:R-:W-:Y:S01]  /*0f20*/  LOP3.LUT R3, R8, 0x7ffffffc, RZ, 0xc0, !PT ;  /* 0x7ffffffc08037812 */ /* 0x000fe200078ec0ff */
[----:B------:R-:W-:Y:S01]  /*0f30*/  IMAD R206, R4, 0x8, R20 ;  /* 0x0000000804ce7824 */ /* 0x000fe200078e0214 */
[----:B------:R-:W-:Y:S01]  /*0f40*/  LEA.HI R0, R0, R12, RZ, 0x3 ;  /* 0x0000000c00007211 */ /* 0x000fe200078f18ff */
[----:B------:R-:W-:Y:S01]  /*0f50*/  VIADD R185, R22, 0x20 ;  /* 0x0000002016b97836 */ /* 0x000fe20000000000 */
[----:B------:R-:W-:Y:S01]  /*0f60*/  LEA.HI R9, R2, R9, RZ, 0x3 ;  /* 0x0000000902097211 */ /* 0x000fe200078f18ff */
[----:B------:R-:W-:Y:S01]  /*0f70*/  IMAD.IADD R3, R220, 0x1, -R3 ;  /* 0x00000001dc037824 */ /* 0x000fe200078e0a03 */
[----:B------:R-:W-:Y:S01]  /*0f80*/  LEA.HI R10, R10, R11, RZ, 0x3 ;  /* 0x0000000b0a0a7211 */ /* 0x000fe200078f18ff */
[----:B------:R-:W-:Y:S01]  /*0f90*/  IMAD.SHL.U32 R0, R0, 0x40, RZ ;  /* 0x0000004000007824 */ /* 0x000fe200078e00ff */
[----:B------:R-:W-:Y:S01]  /*0fa0*/  SHF.L.U32 R198, R12, 0x6, RZ ;  /* 0x000000060cc67819 */ /* 0x000fe200000006ff */
[----:B------:R-:W-:Y:S01]  /*0fb0*/  IMAD.SHL.U32 R9, R9, 0x40, RZ ;  /* 0x0000004009097824 */ /* 0x000fe200078e00ff */
[----:B------:R-:W-:Y:S01]  /*0fc0*/  LOP3.LUT R197, R197, 0x1c0, RZ, 0xc0, !PT ;  /* 0x000001c0c5c57812 */ /* 0x000fe200078ec0ff */
[----:B------:R-:W-:Y:S01]  /*0fd0*/  IMAD.SHL.U32 R10, R10, 0x40, RZ ;  /* 0x000000400a0a7824 */ /* 0x000fe200078e00ff */
[----:B------:R-:W-:-:S02]  /*0fe0*/  LOP3.LUT R198, R198, 0x1c0, RZ, 0xc0, !PT ;  /* 0x000001c0c6c67812 */ /* 0x000fc400078ec0ff */
[----:B------:R-:W-:Y:S02]  /*0ff0*/  LOP3.LUT R196, R196, 0x1c0, RZ, 0xc0, !PT ;  /* 0x000001c0c4c47812 */ /* 0x000fe400078ec0ff */
[----:B------:R-:W-:Y:S02]  /*1000*/  SHF.L.U32 R193, R3, 0x1, RZ ;  /* 0x0000000103c17819 */ /* 0x000fe400000006ff */
[----:B------:R-:W-:Y:S02]  /*1010*/  SHF.R.U32.HI R15, RZ, 0x3, R198 ;  /* 0x00000003ff0f7819 */ /* 0x000fe400000116c6 */
[--C-:B------:R-:W-:Y:S01]  /*1020*/  LOP3.LUT R8, R198, 0x38, R16.reuse, 0xf8, !PT ;  /* 0x00000038c6087812 */ /* 0x100fe200078ef810 */
[C---:B------:R-:W-:Y:S01]  /*1030*/  VIADD R218, R193.reuse, 0x50 ;  /* 0x00000050c1da7836 */ /* 0x040fe20000000000 */
[----:B------:R-:W-:Y:S01]  /*1040*/  SHF.R.U32.HI R14, RZ, 0x3, R197 ;  /* 0x00000003ff0e7819 */ /* 0x000fe200000116c5 */
[----:B------:R-:W-:Y:S01]  /*1050*/  VIADD R217, R193, 0x58 ;  /* 0x00000058c1d97836 */ /* 0x000fe20000000000 */
[----:B------:R-:W-:Y:S01]  /*1060*/  LOP3.LUT R11, R197, 0x38, R16, 0xf8, !PT ;  /* 0x00000038c50b7812 */ /* 0x000fe200078ef810 */
[C---:B------:R-:W-:Y:S01]  /*1070*/  VIADD R216, R193.reuse, 0x60 ;  /* 0x00000060c1d87836 */ /* 0x040fe20000000000 */
[----:B------:R-:W-:Y:S01]  /*1080*/  SHF.R.U32.HI R13, RZ, 0x3, R196 ;  /* 0x00000003ff0d7819 */ /* 0x000fe200000116c4 */
[C---:B------:R-:W-:Y:S01]  /*1090*/  VIADD R215, R193.reuse, 0x68 ;  /* 0x00000068c1d77836 */ /* 0x040fe20000000000 */
[----:B------:R-:W-:Y:S01]  /*10a0*/  LOP3.LUT R12, R196, 0x38, R16, 0xf8, !PT ;  /* 0x00000038c40c7812 */ /* 0x000fe200078ef810 */
[----:B------:R-:W-:Y:S01]  /*10b0*/  VIADD R213, R193, 0x78 ;  /* 0x00000078c1d57836 */ /* 0x000fe20000000000 */
[----:B------:R-:W-:-:S02]  /*10c0*/  LOP3.LUT R203, R0, 0xfffffe00, RZ, 0xc0, !PT ;  /* 0xfffffe0000cb7812 */ /* 0x000fc400078ec0ff */
[----:B------:R-:W-:Y:S02]  /*10d0*/  LOP3.LUT R202, R9, 0xfffffe00, RZ, 0xc0, !PT ;  /* 0xfffffe0009ca7812 */ /* 0x000fe400078ec0ff */
[----:B------:R-:W-:Y:S02]  /*10e0*/  LOP3.LUT R201, R10, 0xfffffe00, RZ, 0xc0, !PT ;  /* 0xfffffe000ac97812 */ /* 0x000fe400078ec0ff */
[----:B------:R-:W-:Y:S02]  /*10f0*/  IADD3 R2, R16, 0x40, RZ ;  /* 0x0000004010027810 */ /* 0x000fe40007ffe0ff */
[----:B------:R-:W-:Y:S02]  /*1100*/  LOP3.LUT R8, R203, R8, R15, 0xf6, !PT ;  /* 0x00000008cb087212 */ /* 0x000fe400078ef60f */
[----:B------:R-:W-:Y:S02]  /*1110*/  LOP3.LUT R11, R202, R11, R14, 0xf6, !PT ;  /* 0x0000000bca0b7212 */ /* 0x000fe400078ef60e */
[----:B------:R-:W-:-:S02]  /*1120*/  LOP3.LUT R12, R201, R12, R13, 0xf6, !PT ;  /* 0x0000000cc90c7212 */ /* 0x000fc400078ef60d */
[----:B------:R-:W-:Y:S02]  /*1130*/  IADD3 R214, R193, 0x70, RZ ;  /* 0x00000070c1d67810 */ /* 0x000fe40007ffe0ff */
[----:B------:R-:W-:Y:S02]  /*1140*/  SHF.R.S32.HI R23, RZ, 0x1f, R22 ;  /* 0x0000001fff177819 */ /* 0x000fe40000011416 */
[----:B------:R-:W-:Y:S02]  /*1150*/  SHF.R.S32.HI R17, RZ, 0x1f, R16 ;  /* 0x0000001fff117819 */ /* 0x000fe40000011410 */
[----:B------:R-:W-:Y:S02]  /*1160*/  LOP3.LUT R200, R205, R200, R204, 0xf6, !PT ;  /* 0x000000c8cdc87212 */ /* 0x000fe400078ef6cc */
[----:B------:R-:W-:Y:S02]  /*1170*/  SHF.R.S32.HI R184, RZ, 0x1f, R2 ;  /* 0x0000001fffb87819 */ /* 0x000fe40000011402 */
[----:B------:R-:W-:-:S02]  /*1180*/  LEA R229, R8, UR40, 0x1 ;  /* 0x0000002808e57c11 */ /* 0x000fc4000f8e08ff */
[----:B------:R-:W-:Y:S02]  /*1190*/  LEA R228, R11, UR40, 0x1 ;  /* 0x000000280be47c11 */ /* 0x000fe4000f8e08ff */
[----:B------:R-:W-:Y:S02]  /*11a0*/  LEA R227, R12, UR40, 0x1 ;  /* 0x000000280ce37c11 */ /* 0x000fe4000f8e08ff */
[----:B------:R-:W-:Y:S02]  /*11b0*/  SHF.R.S32.HI R226, RZ, 0x1f, R218 ;  /* 0x0000001fffe27819 */ /* 0x000fe400000114da */
[----:B------:R-:W-:Y:S02]  /*11c0*/  SHF.R.S32.HI R225, RZ, 0x1f, R217 ;  /* 0x0000001fffe17819 */ /* 0x000fe400000114d9 */
[----:B------:R-:W-:Y:S02]  /*11d0*/  SHF.R.S32.HI R224, RZ, 0x1f, R216 ;  /* 0x0000001fffe07819 */ /* 0x000fe400000114d8 */
[----:B------:R-:W-:-:S02]  /*11e0*/  SHF.R.S32.HI R223, RZ, 0x1f, R215 ;  /* 0x0000001fffdf7819 */ /* 0x000fc400000114d7 */
[----:B------:R-:W-:Y:S02]  /*11f0*/  SHF.R.S32.HI R222, RZ, 0x1f, R214 ;  /* 0x0000001fffde7819 */ /* 0x000fe400000114d6 */
[----:B-1----:R-:W-:-:S07]  /*1200*/  SHF.R.S32.HI R221, RZ, 0x1f, R213 ;  /* 0x0000001fffdd7819 */ /* 0x002fce00000114d5 */
.L_x_9617:
[----:B012---:R-:W0:Y:S02]  /*1210*/  LDC.64 R8, c[0x0][0xc88] ;  /* 0x00032200ff087b82 */ /* 0x007e240000000a00 */
[----:B0-----:R-:W-:-:S05]  /*1220*/  IMAD.WIDE R8, R7, 0x4, R8 ;  /* 0x0000000407087825 */ /* 0x001fca00078e0208 */
[----:B------:R-:W2:Y:S01]  /*1230*/  LDG.E R209, desc[UR42][R8.64] ;  /* 0x0000002a08d17981 */ /* 0x000ea2000c1e1900 */
[----:B------:R-:W-:Y:S05]  /*1240*/  YIELD ;  /* 0x0000000000007946 */ /* 0x000fea0003800000 */
[----:B------:R-:W-:Y:S01]  /*1250*/  ULDC.64 UR4, c[0x0][0xa28] ;  /* 0x00028a0000047ab9 */ /* 0x000fe20000000a00 */
[----:B------:R-:W-:Y:S01]  /*1260*/  ULDC.64 UR8, c[0x0][0xa18] ;  /* 0x0002860000087ab9 */ /* 0x000fe20000000a00 */
[----:B------:R-:W-:Y:S01]  /*1270*/  ISETP.NE.U32.AND P1, PT, RZ, UR4, PT ;  /* 0x00000004ff007c0c */ /* 0x000fe2000bf25070 */
[----:B------:R-:W-:Y:S01]  /*1280*/  ULDC.64 UR6, c[0x0][0xa08] ;  /* 0x0002820000067ab9 */ /* 0x000fe20000000a00 */
[----:B------:R-:W-:Y:S01]  /*1290*/  IMAD.MOV.U32 R15, RZ, RZ, RZ ;  /* 0x000000ffff0f7224 */ /* 0x000fe200078e00ff */
[----:B------:R-:W-:-:S02]  /*12a0*/  ISETP.NE.U32.AND P0, PT, RZ, UR6, PT ;  /* 0x00000006ff007c0c */ /* 0x000fc4000bf05070 */
[----:B------:R-:W-:Y:S02]  /*12b0*/  ISETP.NE.AND.EX P1, PT, RZ, UR5, PT, P1 ;  /* 0x00000005ff007c0c */ /* 0x000fe4000bf25310 */
[----:B------:R-:W-:Y:S02]  /*12c0*/  ISETP.NE.AND.EX P0, PT, RZ, UR7, PT, P0 ;  /* 0x00000007ff007c0c */ /* 0x000fe4000bf05300 */
[----:B-----5:R-:W-:Y:S02]  /*12d0*/  MOV R31, RZ ;  /* 0x000000ff001f7202 */ /* 0x020fe40000000f00 */
[----:B--2---:R-:W-:Y:S01]  /*12e0*/  SHF.R.S32.HI R219, RZ, 0x1f, R209 ;  /* 0x0000001fffdb7819 */ /* 0x004fe200000114d1 */
[----:B------:R-:W-:-:S06]  /*12f0*/  IMAD.SHL.U32 R210, R209, 0x4, RZ ;  /* 0x00000004d1d27824 */ /* 0x000fcc00078e00ff */
[C---:B------:R-:W-:Y:S02]  /*1300*/  @P1 LEA R10, P2, R209.reuse, UR4, 0x2 ;  /* 0x00000004d10a1c11 */ /* 0x040fe4000f8410ff */
[C-C-:B------:R-:W-:Y:S02]  /*1310*/  SHF.L.U64.HI R211, R209.reuse, 0x2, R219.reuse ;  /* 0x00000002d1d37819 */ /* 0x140fe400000102db */
[----:B------:R-:W-:Y:S02]  /*1320*/  @P1 LEA.HI.X R11, R209, UR5, R219, 0x2, P2 ;  /* 0x00000005d10b1c11 */ /* 0x000fe400090f14db */
[----:B------:R-:W-:Y:S01]  /*1330*/  ISETP.NE.U32.AND P2, PT, RZ, UR8, PT ;  /* 0x00000008ff007c0c */ /* 0x000fe2000bf45070 */
[----:B------:R-:W-:Y:S01]  /*1340*/  ULDC UR4, c[0x0][0x288] ;  /* 0x0000a20000047ab9 */ /* 0x000fe20000000800 */
[----:B------:R-:W-:Y:S01]  /*1350*/  IADD3 R12, P3, R210, UR6, RZ ;  /* 0x00000006d20c7c10 */ /* 0x000fe2000ff7e0ff */
[----:B------:R0:W5:Y:S01]  /*1360*/  @P1 LDG.E R15, desc[UR42][R10.64] ;  /* 0x0000002a0a0f1981 */ /* 0x000162000c1e1900 */
[----:B------:R-:W-:Y:S01]  /*1370*/  ISETP.NE.AND.EX P2, PT, RZ, UR9, PT, P2 ;  /* 0x00000009ff007c0c */ /* 0x000fe2000bf45320 */
[----:B------:R-:W-:Y:S01]  /*1380*/  IMAD.U32 R194, RZ, RZ, UR4 ;  /* 0x00000004ffc27e24 */ /* 0x000fe2000f8e00ff */
[----:B------:R-:W-:Y:S01]  /*1390*/  IADD3.X R13, R211, UR7, RZ, P3, !PT ;  /* 0x00000007d30d7c10 */ /* 0x000fe20009ffe4ff */
[----:B------:R-:W-:-:S04]  /*13a0*/  ULDC.64 UR4, c[0x0][0x418] ;  /* 0x0001060000047ab9 */ /* 0x000fc80000000a00 */
[----:B------:R0:W5:Y:S06]  /*13b0*/  @P0 LDG.E R31, desc[UR42][R12.64] ;  /* 0x0000002a0c1f0981 */ /* 0x00016c000c1e1900 */
        /* <DEDUP_REMOVED lines=12> */
[----:B0---4-:R-:W-:Y:S06]  /*1480*/  @P2 BRA `(.L_x_9384) ;  /* 0x0000000000242947 */ /* 0x011fec0003800000 */
        /* <DEDUP_REMOVED lines=9> */
.L_x_9384:
[----:B------:R-:W-:Y:S01]  /*1520*/  ULDC.64 UR4, c[0x0][0xa20] ;  /* 0x0002880000047ab9 */ /* 0x000fe20000000a00 */
[C---:B------:R-:W-:Y:S02]  /*1530*/  LOP3.LUT R3, R6.reuse, 0xff000000, RZ, 0xc0, !PT ;  /* 0xff00000006037812 */ /* 0x040fe400078ec0ff */
[----:B------:R-:W-:Y:S02]  /*1540*/  ISETP.NE.U32.AND P1, PT, RZ, UR4, PT ;  /* 0x00000004ff007c0c */ /* 0x000fe4000bf25070 */
[C---:B------:R-:W-:Y:S02]  /*1550*/  LOP3.LUT R0, R6.reuse, 0xff0000, RZ, 0xc0, !PT ;  /* 0x00ff000006007812 */ /* 0x040fe400078ec0ff */
[----:B------:R-:W-:Y:S02]  /*1560*/  ISETP.NE.AND.EX P1, PT, RZ, UR5, PT, P1 ;  /* 0x00000005ff007c0c */ /* 0x000fe4000bf25310 */
[----:B------:R-:W-:Y:S02]  /*1570*/  SHF.R.U32.HI R3, RZ, 0x8, R3 ;  /* 0x00000008ff037819 */ /* 0x000fe40000011603 */
[----:B------:R-:W-:-:S02]  /*1580*/  LOP3.LUT R188, R6, 0xffff, RZ, 0xc0, !PT ;  /* 0x0000ffff06bc7812 */ /* 0x000fc400078ec0ff */
[----:B------:R-:W-:-:S07]  /*1590*/  LEA.HI R208, R0, R3, RZ, 0x10 ;  /* 0x0000000300d07211 */ /* 0x000fce00078f80ff */
[----:B------:R-:W-:Y:S05]  /*15a0*/  @!P1 BRA `(.L_x_9385) ;  /* 0x0000000000109947 */ /* 0x000fea0003800000 */
[----:B------:R-:W-:-:S04]  /*15b0*/  IADD3 R6, P0, R210, UR4, RZ ;  /* 0x00000004d2067c10 */ /* 0x000fc8000ff1e0ff */
[----:B------:R-:W-:-:S05]  /*15c0*/  IADD3.X R7, R211, UR5, RZ, P0, !PT ;  /* 0x00000005d3077c10 */ /* 0x000fca00087fe4ff */
[----:B------:R0:W5:Y:S01]  /*15d0*/  LDG.E R30, desc[UR42][R6.64] ;  /* 0x0000002a061e7981 */ /* 0x000162000c1e1900 */
[----:B------:R-:W-:Y:S05]  /*15e0*/  BRA `(.L_x_9386) ;  /* 0x0000000000107947 */ /* 0x000fea0003800000 */
.L_x_9385:
[----:B------:R-:W-:Y:S05]  /*15f0*/  @!P0 BRA `(.L_x_9386) ;  /* 0x00000000000c8947 */ /* 0x000fea0003800000 */
[----:B------:R-:W2:Y:S04]  /*1600*/  LDG.E R3, desc[UR42][R12.64] ;  /* 0x0000002a0c037981 */ /* 0x000ea8000c1e1900 */
[----:B------:R-:W2:Y:S02]  /*1610*/  LDG.E R30, desc[UR42][R12.64+0x4] ;  /* 0x0000042a0c1e7981 */ /* 0x000ea4000c1e1900 */
[----:B--2---:R-:W-:-:S07]  /*1620*/  IADD3 R30, -R3, R30, RZ ;  /* 0x0000001e031e7210 */ /* 0x004fce0007ffe1ff */
.L_x_9386:
[----:B------:R-:W-:Y:S01]  /*1630*/  ULDC.64 UR4, c[0x0][0xa10] ;  /* 0x0002840000047ab9 */ /* 0x000fe20000000a00 */
[----:B------:R-:W1:Y:S01]  /*1640*/  LDC R4, c[0x0][0x448] ;  /* 0x00011200ff047b82 */ /* 0x000e620000000800 */
        /* <DEDUP_REMOVED lines=8> */
[----:B-----5:R-:W-:-:S03]  /*16d0*/  IMAD.MOV.U32 R24, RZ, RZ, R30 ;  /* 0x000000ffff187224 */ /* 0x020fc600078e001e */
[----:B------:R-:W-:-:S13]  /*16e0*/  ISETP.NE.AND.EX P1, PT, RZ, UR5, PT, P1 ;  /* 0x00000005ff007c0c */ /* 0x000fda000bf25310 */
[----:B------:R-:W-:-:S04]  /*16f0*/  @P1 IADD3 R8, P2, R210, UR4, RZ ;  /* 0x00000004d2081c10 */ /* 0x000fc8000ff5e0ff */
[----:B------:R-:W-:-:S05]  /*1700*/  @P1 IADD3.X R9, R211, UR5, RZ, P2, !PT ;  /* 0x00000005d3091c10 */ /* 0x000fca00097fe4ff */
[----:B------:R3:W5:Y:S01]  /*1710*/  @P1 LDG.E R24, desc[UR42][R8.64] ;  /* 0x0000002a08181981 */ /* 0x000762000c1e1900 */
[----:B-1----:R-:W-:Y:S01]  /*1720*/  ISETP.NE.AND P1, PT, R4, 0x1, PT ;  /* 0x000000010400780c */ /* 0x002fe20003f25270 */
[----:B------:R-:W-:Y:S01]  /*1730*/  IMAD.SHL.U32 R192, R5, 0x80, RZ ;  /* 0x0000008005c07824 */ /* 0x000fe200078e00ff */
[----:B------:R-:W-:Y:S01]  /*1740*/  IADD3 R10, -R15, R30, RZ ;  /* 0x0000001e0f0a7210 */ /* 0x000fe20007ffe1ff */
[----:B------:R-:W-:Y:S01]  /*1750*/  BSSY B0, `(.L_x_9387) ;  /* 0x0000034000007945 */ /* 0x000fe20003800000 */
[----:B------:R-:W-:Y:S01]  /*1760*/  LOP3.LUT R212, R208, 0xff, RZ, 0xc0, !PT ;  /* 0x000000ffd0d47812 */ /* 0x000fe200078ec0ff */
[----:B------:R-:W-:Y:S01]  /*1770*/  VIADD R4, R192, 0x7f ;  /* 0x0000007fc0047836 */ /* 0x000fe20000000000 */
[----:B------:R-:W-:-:S07]  /*1780*/  SHF.R.U32.HI R208, RZ, 0x10, R208 ;  /* 0x00000010ffd07819 */ /* 0x000fce00000116d0 */
[----:B------:R-:W1:Y:S08]  /*1790*/  @P1 LDC R11, c[0x0][0x44c] ;  /* 0x00011300ff0b1b82 */ /* 0x000e700000000800 */
[----:B0-----:R-:W0:Y:S01]  /*17a0*/  @P1 LDC R7, c[0x0][0x450] ;  /* 0x00011400ff071b82 */ /* 0x001e220000000800 */
[----:B--2---:R-:W-:Y:S02]  /*17b0*/  @P0 IMAD.IADD R25, R3, 0x1, -R0 ;  /* 0x0000000103190824 */ /* 0x004fe400078e0a00 */
[----:B-1----:R-:W-:-:S04]  /*17c0*/  @P1 IMAD.HI.U32 R0, R4, R11, RZ ;  /* 0x0000000b04001227 */ /* 0x002fc800078e00ff */
[----:B------:R-:W-:Y:S01]  /*17d0*/  IMAD.IADD R195, R10, 0x1, R25 ;  /* 0x000000010ac37824 */ /* 0x000fe200078e0219 */
[----:B0-----:R-:W-:-:S03]  /*17e0*/  @P1 SHF.R.U32.HI R4, RZ, R7, R0 ;  /* 0x00000007ff041219 */ /* 0x001fc60000011600 */
[C---:B------:R-:W-:Y:S01]  /*17f0*/  VIADD R0, R195.reuse, 0x7f ;  /* 0x0000007fc3007836 */ /* 0x040fe20000000000 */
[----:B------:R-:W-:-:S04]  /*1800*/  IADD3 R93, R195, 0x80, -R194 ;  /* 0x00000080c35d7810 */ /* 0x000fc80007ffe8c2 */
[----:B------:R-:W-:Y:S01]  /*1810*/  SHF.R.S32.HI R3, RZ, 0x1f, R0 ;  /* 0x0000001fff037819 */ /* 0x000fe20000011400 */
[----:B------:R-:W-:-:S03]  /*1820*/  IMAD.IADD R4, R93, 0x1, R4 ;  /* 0x000000015d047824 */ /* 0x000fc600078e0204 */
[----:B------:R-:W-:Y:S02]  /*1830*/  LEA.HI R3, R3, R0, RZ, 0x7 ;  /* 0x0000000003037211 */ /* 0x000fe400078f38ff */
[----:B------:R-:W-:Y:S02]  /*1840*/  SHF.R.S32.HI R5, RZ, 0x1f, R4 ;  /* 0x0000001fff057819 */ /* 0x000fe40000011404 */
[----:B------:R-:W-:Y:S01]  /*1850*/  SHF.R.S32.HI R94, RZ, 0x7, R3 ;  /* 0x00000007ff5e7819 */ /* 0x000fe20000011403 */
[----:B------:R-:W-:Y:S01]  /*1860*/  IMAD.MOV.U32 R3, RZ, RZ, RZ ;  /* 0x000000ffff037224 */ /* 0x000fe200078e00ff */
[----:B------:R-:W-:-:S04]  /*1870*/  LEA.HI R5, R5, R4, RZ, 0x7 ;  /* 0x0000000405057211 */ /* 0x000fc800078f38ff */
[----:B------:R-:W-:-:S04]  /*1880*/  SHF.R.S32.HI R5, RZ, 0x7, R5 ;  /* 0x00000007ff057819 */ /* 0x000fc80000011405 */
[----:B---3--:R-:W-:-:S04]  /*1890*/  VIMNMX R9, R94, R5, PT ;  /* 0x000000055e097248 */ /* 0x008fc80003fe0100 */
[----:B------:R-:W-:-:S13]  /*18a0*/  ISETP.GE.AND P0, PT, R9, 0x1, PT ;  /* 0x000000010900780c */ /* 0x000fda0003f06270 */
        /* <DEDUP_REMOVED lines=30> */
.L_x_9388:
[----:B------:R-:W-:Y:S05]  /*1a90*/  BSYNC B0 ;  /* 0x0000000000007941 */ /* 0x000fea0003800000 */
.L_x_9387:
[----:B------:R-:W-:-:S05]  /*1aa0*/  IMAD R0, R212, R3, RZ ;  /* 0x00000003d4007224 */ /* 0x000fca00078e02ff */
        /* <DEDUP_REMOVED lines=35> */
.L_x_9391:
[----:B------:R-:W-:Y:S05]  /*1ce0*/  BSYNC B6 ;  /* 0x0000000000067941 */ /* 0x000fea0003800000 */
.L_x_9390:
        /* <DEDUP_REMOVED lines=20> */
.L_x_9393:
[----:B------:R-:W-:Y:S05]  /*1e30*/  BSYNC B6 ;  /* 0x0000000000067941 */ /* 0x000fea0003800000 */
.L_x_9392:
        /* <DEDUP_REMOVED lines=10> */
[----:B------:R-:W-:Y:S01]  /*1ee0*/  SHF.R.S32.HI R11, RZ, 0x1f, R187 ;  /* 0x0000001fff0b7819 */ /* 0x000fe200000114bb */
[----:B------:R-:W-:Y:S01]  /*1ef0*/  IMAD.SHL.U32 R33, R187, 0x40, RZ ;  /* 0x00000040bb217824 */ /* 0x000fe200078e00ff */
[----:B0-----:R-:W-:Y:S01]  /*1f00*/  ISETP.GE.AND P0, PT, R16, R37, PT ;  /* 0x000000251000720c */ /* 0x001fe20003f06270 */
        /* <DEDUP_REMOVED lines=10> */
[-C--:B--2---:R-:W-:Y:S01]  /*1fb0*/  IMAD R4, R11, R34.reuse, RZ ;  /* 0x000000220b047224 */ /* 0x084fe200078e02ff */
[----:B------:R-:W-:Y:S01]  /*1fc0*/  SHF.L.U64.HI R30, R34, 0x6, R35 ;  /* 0x00000006221e7819 */ /* 0x000fe20000010223 */
[----:B------:R-:W-:Y:S01]  /*1fd0*/  IMAD.IADD R5, R16, 0x1, R5 ;  /* 0x0000000110057824 */ /* 0x000fe200078e0205 */
[----:B------:R-:W-:Y:S01]  /*1fe0*/  IADD3 R81, R7, R83, RZ ;  /* 0x0000005307517210 */ /* 0x000fe20007ffe0ff */
[C---:B------:R-:W-:Y:S01]  /*1ff0*/  IMAD R7, R187.reuse, R35, R4 ;  /* 0x00000023bb077224 */ /* 0x040fe200078e0204 */
[----:B------:R-:W-:Y:S01]  /*2000*/  SHF.L.U64.HI R31, R34, 0x7, R35 ;  /* 0x00000007221f7819 */ /* 0x000fe20000010223 */
[----:B------:R-:W-:Y:S01]  /*2010*/  IMAD.MOV.U32 R80, RZ, RZ, R6 ;  /* 0x000000ffff507224 */ /* 0x000fe200078e0006 */
[----:B------:R-:W-:Y:S01]  /*2020*/  SHF.R.S32.HI R4, RZ, 0x1f, R5 ;  /* 0x0000001fff047819 */ /* 0x000fe20000011405 */
[----:B------:R-:W-:-:S03]  /*2030*/  IMAD.WIDE.U32 R84, R187, R34, R22 ;  /* 0x00000022bb547225 */ /* 0x000fc600078e0016 */
[CC--:B------:R-:W-:Y:S01]  /*2040*/  LEA.HI R11, R4.reuse, R5.reuse, RZ, 0x3 ;  /* 0x00000005040b7211 */ /* 0x0c0fe200078f18ff */
[--C-:B------:R-:W-:Y:S01]  /*2050*/  IMAD.WIDE.U32 R86, R187, R34, R16.reuse ;  /* 0x00000022bb567225 */ /* 0x100fe200078e0010 */
[----:B------:R-:W-:Y:S02]  /*2060*/  LEA.HI R6, R4, R5, RZ, 0x6 ;  /* 0x0000000504067211 */ /* 0x000fe400078f30ff */
[----:B------:R-:W-:Y:S01]  /*2070*/  LOP3.LUT R4, R11, 0x38, RZ, 0xc0, !PT ;  /* 0x000000380b047812 */ /* 0x000fe200078ec0ff */
[-C--:B------:R-:W-:Y:S01]  /*2080*/  IMAD.WIDE.U32 R8, R187, R28.reuse, R16 ;  /* 0x0000001cbb087225 */ /* 0x080fe200078e0010 */
[----:B------:R-:W-:Y:S02]  /*2090*/  LOP3.LUT R10, R196, 0x38, R11, 0xf8, !PT ;  /* 0x00000038c40a7812 */ /* 0x000fe400078ef80b */
[----:B------:R-:W-:Y:S01]  /*20a0*/  LOP3.LUT R5, R4, 0x1c0, R33, 0xf8, !PT ;  /* 0x000001c004057812 */ /* 0x000fe200078ef821 */
[----:B------:R-:W-:Y:S01]  /*20b0*/  IMAD.IADD R85, R85, 0x1, R7 ;  /* 0x0000000155557824 */ /* 0x000fe200078e0207 */
[----:B0-----:R-:W-:Y:S01]  /*20c0*/  SHF.R.U32.HI R36, RZ, 0x7, R36 ;  /* 0x00000007ff247819 */ /* 0x001fe20000011624 */
[----:B------:R-:W-:Y:S01]  /*20d0*/  IMAD.IADD R87, R7, 0x1, R87 ;  /* 0x0000000107577824 */ /* 0x000fe200078e0257 */
[----:B------:R-:W-:Y:S01]  /*20e0*/  LOP3.LUT R7, R198, 0x38, R11, 0xf8, !PT ;  /* 0x00000038c6077812 */ /* 0x000fe200078ef80b */
[----:B------:R-:W-:Y:S01]  /*20f0*/  IMAD.SHL.U32 R6, R6, 0x80, RZ ;  /* 0x0000008006067824 */ /* 0x000fe200078e00ff */
[----:B------:R-:W-:Y:S01]  /*2100*/  ISETP.NE.AND P6, PT, R36, 0x1, PT ;  /* 0x000000012400780c */ /* 0x000fe20003fc5270 */
[----:B------:R-:W-:Y:S01]  /*2110*/  IMAD.IADD R83, R83, 0x1, R9 ;  /* 0x0000000153537824 */ /* 0x000fe200078e0209 */
[----:B------:R-:W-:Y:S01]  /*2120*/  LOP3.LUT R9, R197, 0x38, R11, 0xf8, !PT ;  /* 0x00000038c5097812 */ /* 0x000fe200078ef80b */
[C---:B------:R-:W-:Y:S01]  /*2130*/  IMAD R12, R13.reuse, R28, RZ ;  /* 0x0000001c0d0c7224 */ /* 0x040fe200078e02ff */
[----:B------:R-:W-:Y:S01]  /*2140*/  MOV R82, R8 ;  /* 0x0000000800527202 */ /* 0x000fe20000000f00 */
[-C--:B------:R-:W-:Y:S01]  /*2150*/  IMAD R13, R13, R34.reuse, RZ ;  /* 0x000000220d0d7224 */ /* 0x080fe200078e02ff */
[----:B------:R-:W-:Y:S01]  /*2160*/  LOP3.LUT R8, R6, 0xffffe000, RZ, 0xc0, !PT ;  /* 0xffffe00006087812 */ /* 0x000fe200078ec0ff */
[----:B------:R-:W-:Y:S01]  /*2170*/  IMAD.WIDE.U32 R84, R24, R34, R84 ;  /* 0x0000002218547225 */ /* 0x000fe200078e0054 */
[----:B------:R-:W-:-:S02]  /*2180*/  LOP3.LUT R4, R7, R32, RZ, 0x3c, !PT ;  /* 0x0000002007047212 */ /* 0x000fc400078e3cff */
[----:B------:R-:W-:Y:S01]  /*2190*/  LOP3.LUT R9, R9, R21, RZ, 0x3c, !PT ;  /* 0x0000001509097212 */ /* 0x000fe200078e3cff */
[----:B------:R-:W-:Y:S01]  /*21a0*/  IMAD R13, R24, R35, R13 ;  /* 0x00000023180d7224 */ /* 0x000fe200078e020d */
[----:B------:R-:W-:Y:S01]  /*21b0*/  LOP3.LUT R6, R10, R20, RZ, 0x3c, !PT ;  /* 0x000000140a067212 */ /* 0x000fe200078e3cff */
[----:B------:R-:W-:Y:S05]  /*21c0*/  @!P6 WARPSYNC.ALL ;  /* 0x000000000000e948 */ /* 0x000fea0003800000 */
[----:B------:R-:W-:Y:S01]  /*21d0*/  LOP3.LUT R7, R5, R204, RZ, 0x3c, !PT ;  /* 0x000000cc05077212 */ /* 0x000fe200078e3cff */
[C---:B------:R-:W-:Y:S01]  /*21e0*/  IMAD R15, R24.reuse, R29, R12 ;  /* 0x0000001d180f7224 */ /* 0x040fe200078e020c */
[----:B------:R-:W-:Y:S01]  /*21f0*/  LOP3.LUT R76, R11, 0xfffffff8, RZ, 0xc0, !PT ;  /* 0xfffffff80b4c7812 */ /* 0x000fe200078ec0ff */
[----:B------:R-:W-:Y:S01]  /*2200*/  IMAD.WIDE.U32 R80, R24, R28, R80 ;  /* 0x0000001c18507225 */ /* 0x000fe200078e0050 */
[-C--:B------:R-:W-:Y:S01]  /*2210*/  IADD3 R4, R4, R8.reuse, R203 ;  /* 0x0000000804047210 */ /* 0x080fe20007ffe0cb */
[----:B------:R-:W-:Y:S01]  /*2220*/  ULDC UR4, c[0x0][0x2f4] ;  /* 0x0000bd0000047ab9 */ /* 0x000fe20000000800 */
[----:B------:R-:W-:Y:S01]  /*2230*/  IADD3 R5, R9, R8, R202 ;  /* 0x0000000809057210 */ /* 0x000fe20007ffe0ca */
[----:B------:R-:W-:Y:S01]  /*2240*/  IMAD.WIDE.U32 R82, R24, R28, R82 ;  /* 0x0000001c18527225 */ /* 0x000fe200078e0052 */
[----:B------:R-:W-:-:S02]  /*2250*/  IADD3 R6, R6, R8, R201 ;  /* 0x0000000806067210 */ /* 0x000fc40007ffe0c9 */
[----:B------:R-:W-:Y:S01]  /*2260*/  IADD3 R7, R7, R8, R205 ;  /* 0x0000000807077210 */ /* 0x000fe20007ffe0cd */
[----:B------:R-:W-:Y:S01]  /*2270*/  IMAD.WIDE.U32 R86, R24, R34, R86 ;  /* 0x0000002218567225 */ /* 0x000fe200078e0056 */
[C-C-:B------:R-:W-:Y:S02]  /*2280*/  SHF.L.U64.HI R8, R28.reuse, 0x5, R29.reuse ;  /* 0x000000051c087819 */ /* 0x140fe4000001021d */
[--C-:B------:R-:W-:Y:S01]  /*2290*/  SHF.L.U64.HI R9, R28, 0x6, R29.reuse ;  /* 0x000000061c097819 */ /* 0x100fe2000001021d */
[----:B------:R-:W-:Y:S01]  /*22a0*/  VIADD R92, R36, 0x8 ;  /* 0x00000008245c7836 */ /* 0x000fe20000000000 */
[C---:B------:R-:W-:Y:S01]  /*22b0*/  SHF.L.U64.HI R10, R28.reuse, 0x7, R29 ;  /* 0x000000071c0a7819 */ /* 0x040fe2000001021d */
[C---:B------:R-:W-:Y:S01]  /*22c0*/  IMAD.SHL.U32 R20, R28.reuse, 0x20, RZ ;  /* 0x000000201c147824 */ /* 0x040fe200078e00ff */
[----:B------:R-:W-:Y:S01]  /*22d0*/  SHF.L.U32 R21, R28, 0x6, RZ ;  /* 0x000000061c157819 */ /* 0x000fe200000006ff */
[C---:B------:R-:W-:Y:S01]  /*22e0*/  IMAD.SHL.U32 R32, R34.reuse, 0x20, RZ ;  /* 0x0000002022207824 */ /* 0x040fe200078e00ff */
[C---:B------:R-:W-:Y:S01]  /*22f0*/  SHF.L.U64.HI R29, R34.reuse, 0x5, R35 ;  /* 0x00000005221d7819 */ /* 0x040fe20000010223 */
[----:B------:R-:W-:Y:S01]  /*2300*/  IMAD.SHL.U32 R33, R34, 0x40, RZ ;  /* 0x0000004022217824 */ /* 0x000fe200078e00ff */
[----:B------:R-:W-:Y:S01]  /*2310*/  LEA R35, R207, R187, 0x5 ;  /* 0x000000bbcf237211 */ /* 0x000fe200078e28ff */
[----:B------:R-:W-:Y:S01]  /*2320*/  IMAD.SHL.U32 R36, R37, 0x2, RZ ;  /* 0x0000000225247824 */ /* 0x000fe200078e00ff */
[----:B------:R-:W-:Y:S01]  /*2330*/  ISETP.GE.AND P1, PT, R16, UR4, PT ;  /* 0x0000000410007c0c */ /* 0x000fe2000bf26270 */
[----:B------:R-:W-:Y:S01]  /*2340*/  IMAD.SHL.U32 R28, R28, 0x80, RZ ;  /* 0x000000801c1c7824 */ /* 0x000fe200078e00ff */
[----:B------:R-:W-:Y:S01]  /*2350*/  ISETP.GE.AND P2, PT, R2, UR4, PT ;  /* 0x0000000402007c0c */ /* 0x000fe2000bf46270 */
[----:B------:R-:W-:Y:S01]  /*2360*/  IMAD.SHL.U32 R34, R34, 0x80, RZ ;  /* 0x0000008022227824 */ /* 0x000fe200078e00ff */
[----:B------:R-:W-:Y:S01]  /*2370*/  IADD3 R39, R85, R13, RZ ;  /* 0x0000000d55277210 */ /* 0x000fe20007ffe0ff */
[----:B------:R-:W-:Y:S01]  /*2380*/  IMAD.IADD R37, R81, 0x1, R15 ;  /* 0x0000000151257824 */ /* 0x000fe200078e020f */
[----:B------:R-:W-:Y:S01]  /*2390*/  SHF.R.S32.HI R78, RZ, 0x3, R11 ;  /* 0x00000003ff4e7819 */ /* 0x000fe2000001140b */
[----:B------:R-:W-:Y:S01]  /*23a0*/  IMAD.IADD R38, R15, 0x1, R83 ;  /* 0x000000010f267824 */ /* 0x000fe200078e0253 */
[----:B------:R-:W-:Y:S01]  /*23b0*/  SHF.R.S32.HI R88, RZ, 0x1f, R76 ;  /* 0x0000001fff587819 */ /* 0x000fe2000001144c */
[----:B------:R-:W-:Y:S01]  /*23c0*/  IMAD.IADD R77, R13, 0x1, R87 ;  /* 0x000000010d4d7824 */ /* 0x000fe200078e0257 */
[----:B------:R-:W-:Y:S01]  /*23d0*/  @!P6 BAR.SYNC.DEFER_BLOCKING 0x9, 0x100 ;  /* 0x024400000000eb1d */ /* 0x000fe20000010000 */
[----:B----4-:R-:W-:-:S07]  /*23e0*/  SHF.R.S32.HI R79, RZ, 0x1f, R0 ;  /* 0x0000001fff4f7819 */ /* 0x010fce0000011400 */
.L_x_9491:
[----:B0-----:R-:W0:Y:S01]  /*23f0*/  LDC R98, c[0x0][0x430] ;  /* 0x00010c00ff627b82 */ /* 0x001e220000000800 */
[----:B------:R-:W-:Y:S02]  /*2400*/  VIADD R42, R27, 0xffffffff ;  /* 0xffffffff1b2a7836 */ /* 0x000fe40000000000 */
[----:B------:R-:W-:Y:S02]  /*2410*/  IMAD.MOV.U32 R99, RZ, RZ, RZ ;  /* 0x000000ffff637224 */ /* 0x000fe400078e00ff */
[----:B------:R-:W-:-:S03]  /*2420*/  IMAD R12, R42, 0x80, R35 ;  /* 0x000000802a0c7824 */ /* 0x000fc600078e0223 */
[----:B-1----:R-:W1:Y:S01]  /*2430*/  LDC R102, c[0x0][0x3f4] ;  /* 0x0000fd00ff667b82 */ /* 0x002e620000000800 */
[----:B------:R-:W-:Y:S01]  /*2440*/  IMAD.IADD R43, R3, 0x1, R12 ;  /* 0x00000001032b7824 */ /* 0x000fe200078e020c */
[----:B------:R-:W-:-:S04]  /*2450*/  ISETP.GE.AND P3, PT, R12, R25, PT ;  /* 0x000000190c00720c */ /* 0x000fc80003f66270 */
[----:B------:R-:W-:Y:S02]  /*2460*/  ISETP.GT.OR P3, PT, R35, 0x7f, P3 ;  /* 0x0000007f2300780c */ /* 0x000fe40001f64670 */
[----:B------:R-:W-:Y:S02]  /*2470*/  MOV R11, R43 ;  /* 0x0000002b000b7202 */ /* 0x000fe40000000f00 */
        /* <DEDUP_REMOVED lines=18> */
[----:B------:R-:W-:Y:S01]  /*25a0*/  LEA R91, R19, R200, 0xe ;  /* 0x000000c8135b7211 */ /* 0x000fe200078e70ff */
[----:B------:R-:W-:Y:S05]  /*25b0*/  YIELD ;  /* 0x0000000000007946 */ /* 0x000fea0003800000 */
[----:B------:R-:W-:Y:S01]  /*25c0*/  ISETP.GT.AND P4, PT, R42, R26, PT ;  /* 0x0000001a2a00720c */ /* 0x000fe20003f84270 */
[----:B------:R-:W-:Y:S01]  /*25d0*/  BSSY B0, `(.L_x_9394) ;  /* 0x000057f000007945 */ /* 0x000fe20003800000 */
[----:B------:R-:W-:-:S02]  /*25e0*/  IMAD R98, R98, R11, R43 ;  /* 0x0000000b62627224 */ /* 0x000fc400078e022b */
[----:B------:R-:W-:Y:S01]  /*25f0*/  IMAD R91, R91, 0x2, R18 ;  /* 0x000000025b5b7824 */ /* 0x000fe200078e0212 */
[----:B------:R-:W-:Y:S01]  /*2600*/  P2R R90, PR, RZ, 0x10 ;  /* 0x00000010ff5a7803 */ /* 0x000fe20000000000 */
        /* <DEDUP_REMOVED lines=63> */
.L_x_9398:
[----:B------:R-:W-:Y:S05]  /*2a00*/  BSYNC B1 ;  /* 0x0000000000017941 */ /* 0x000fea0003800000 */
.L_x_9397:
        /* <DEDUP_REMOVED lines=16> */
[----:B------:R-:W-:Y:S02]  /*2b10*/  CS2R R58, SRZ ;  /* 0x00000000003a7805 */ /* 0x000fe4000001ff00 */
[----:B------:R-:W-:Y:S02]  /*2b20*/  PRMT R113, R40, 0x5410, R41 ;  /* 0x0000541028717816 */ /* 0x000fe40000000029 */
[----:B------:R-:W-:Y:S02]  /*2b30*/  CS2R R62, SRZ ;  /* 0x00000000003e7805 */ /* 0x000fe4000001ff00 */
[----:B------:R-:W-:-:S02]  /*2b40*/  PRMT R120, R42, 0x7610, R120 ;  /* 0x000076102a787816 */ /* 0x000fc40000000078 */
        /* <DEDUP_REMOVED lines=22> */
.L_x_9400:
[----:B------:R-:W-:Y:S05]  /*2cb0*/  BSYNC B1 ;  /* 0x0000000000017941 */ /* 0x000fea0003800000 */
.L_x_9399:
[----:B------:R-:W-:Y:S01]  /*2cc0*/  VIADD R72, R187, 0x40 ;  /* 0x00000040bb487836 */ /* 0x000fe20000000000 */
[----:B0----5:R-:W-:Y:S01]  /*2cd0*/  MOV R42, R60 ;  /* 0x0000003c002a7202 */ /* 0x021fe20000000f00 */
[----:B------:R-:W-:Y:S01]  /*2ce0*/  IMAD.MOV.U32 R40, RZ, RZ, R56 ;  /* 0x000000ffff287224 */ /* 0x000fe200078e0038 */
[----:B------:R-:W-:Y:S01]  /*2cf0*/  BSSY B1, `(.L_x_9401) ;  /* 0x0000029000017945 */ /* 0x000fe20003800000 */
[----:B------:R-:W-:Y:S01]  /*2d00*/  IMAD.MOV.U32 R41, RZ, RZ, R57 ;  /* 0x000000ffff297224 */ /* 0x000fe200078e0039 */
[----:B------:R-:W-:Y:S01]  /*2d10*/  ISETP.GE.AND P3, PT, R72, R95, PT ;  /* 0x0000005f4800720c */ /* 0x000fe20003f66270 */
[----:B------:R-:W-:Y:S01]  /*2d20*/  IMAD.MOV.U32 R43, RZ, RZ, R61 ;  /* 0x000000ffff2b7224 */ /* 0x000fe200078e003d */
[----:B------:R-:W-:Y:S02]  /*2d30*/  CS2R R48, SRZ ;  /* 0x0000000000307805 */ /* 0x000fe4000001ff00 */
        /* <DEDUP_REMOVED lines=36> */
.L_x_9402:
[----:B------:R-:W-:Y:S05]  /*2f80*/  BSYNC B1 ;  /* 0x0000000000017941 */ /* 0x000fea0003800000 */
.L_x_9401:
[----:B0-----:R-:W-:Y:S01]  /*2f90*/  VIADD R72, R187, 0x60 ;  /* 0x00000060bb487836 */ /* 0x001fe20000000000 */
[----:B------:R-:W-:Y:S04]  /*2fa0*/  BSSY B1, `(.L_x_9403) ;  /* 0x000001f000017945 */ /* 0x000fe80003800000 */
[----:B------:R-:W-:-:S13]  /*2fb0*/  ISETP.GE.AND P4, PT, R72, R95, PT ;  /* 0x0000005f4800720c */ /* 0x000fda0003f86270 */
[----:B------:R-:W-:Y:S05]  /*2fc0*/  @P4 BRA `(.L_x_9404) ;  /* 0x0000000000704947 */ /* 0x000fea0003800000 */
[----:B------:R-:W0:Y:S01]  /*2fd0*/  LDC.64 R40, c[0x0][0x3f8] ;  /* 0x0000fe00ff287b82 */ /* 0x000e220000000a00 */
[----:B------:R-:W-:Y:S01]  /*2fe0*/  IMAD.MOV.U32 R15, RZ, RZ, R89 ;  /* 0x000000ffff0f7224 */ /* 0x000fe200078e0059 */
[----:B------:R-:W-:Y:S01]  /*2ff0*/  ULDC.64 UR4, c[0x0][0x3e8] ;  /* 0x0000fa0000047ab9 */ /* 0x000fe20000000a00 */
[----:B------:R-:W-:Y:S01]  /*3000*/  IMAD.MOV.U32 R13, RZ, RZ, R11 ;  /* 0x000000ffff0d7224 */ /* 0x000fe200078e000b */
[----:B------:R-:W-:Y:S02]  /*3010*/  CS2R R44, SRZ ;  /* 0x00000000002c7805 */ /* 0x000fe4000001ff00 */
[----:B------:R-:W-:Y:S01]  /*3020*/  CS2R R46, SRZ ;  /* 0x00000000002e7805 */ /* 0x000fe2000001ff00 */
        /* <DEDUP_REMOVED lines=22> */
.L_x_9404:
[----:B------:R-:W-:Y:S05]  /*3190*/  BSYNC B1 ;  /* 0x0000000000017941 */ /* 0x000fea0003800000 */
.L_x_9403:
        /* <DEDUP_REMOVED lines=30> */
.L_x_9405:
[----:B------:R-:W-:Y:S01]  /*3380*/  IMAD R89, R19, 0x8, R18 ;  /* 0x0000000813597824 */ /* 0x000fe200078e0212 */
[----:B------:R-:W-:Y:S01]  /*3390*/  SHF.L.U32 R100, R190, 0x1f, RZ ;  /* 0x0000001fbe647819 */ /* 0x000fe200000006ff */
[----:B------:R-:W-:Y:S03]  /*33a0*/  BSSY B1, `(.L_x_9406) ;  /* 0x0000003000017945 */ /* 0x000fe60003800000 */
[----:B------:R-:W0:Y:S02]  /*33b0*/  SYNCS.PHASECHK.TRANS64.TRYWAIT P6, [R89+URZ+0x28890], R100 ;  /* 0x02889064590075a7 */ /* 0x000e2400080c017f */
[----:B0-----:R-:W-:Y:S05]  /*33c0*/  @!P6 BRA `(.L_x_9407) ;  /* 0x000001d00010e947 */ /* 0x001fea0003800000 */
.L_x_9742:
[----:B------:R-:W-:Y:S05]  /*33d0*/  BSYNC B1 ;  /* 0x0000000000017941 */ /* 0x000fea0003800000 */
.L_x_9406:
[----:B------:R-:W-:-:S03]  /*33e0*/  UMOV UR4, 0xffffffff ;  /* 0xffffffff00047882 */ /* 0x000fc60000000000 */
[----:B------:R-:W-:Y:S05]  /*33f0*/  BRA.DIV UR4, `(.L_x_9408) ;  /* 0x000001d204187947 */ /* 0x000fea000b800000 */
[----:B------:R1:W2:Y:S04]  /*3400*/  SHFL.IDX PT, R75, R101, RZ, 0x181f ;  /* 0x00181fff654b7589 */ /* 0x0002a800000e0000 */
[----:B------:R1:W3:Y:S02]  /*3410*/  SHFL.IDX PT, R103, R106, RZ, 0x181f ;  /* 0x00181fff6a677589 */ /* 0x0002e400000e0000 */
.L_x_9746:
        /* <DEDUP_REMOVED lines=25> */
[----:B------:R-:W-:Y:S01]  /*35b0*/  FMUL.FTZ R71, R15, R71 ;  /* 0x000000470f477220 */ /* 0x000fe20000410000 */
[----:B------:R-:W-:Y:S01]  /*35c0*/  FMUL.FTZ R122, R13, R122 ;  /* 0x0000007a0d7a7220 */ /* 0x000fe20000410000 */
[----:B------:R-:W-:Y:S01]  /*35d0*/  FFMA.FTZ R126, R15, R69, -R126 ;  /* 0x000000450f7e7223 */ /* 0x000fe2000001087e */
[-C--:B------:R-:W-:Y:S02]  /*35e0*/  FFMA.FTZ R124, R13, R70.reuse, -R124 ;  /* 0x000000460d7c7223 */ /* 0x080fe4000001087c */
[----:B------:R-:W-:Y:S01]  /*35f0*/  FFMA.FTZ R121, R11, R70, R122 ;  /* 0x000000460b797223 */ /* 0x000fe2000001007a */
[----:B------:R-:W-:-:S02]  /*3600*/  HADD2.F32 R15, -RZ, R120.H1_H1 ;  /* 0x30000078ff0f7230 */ /* 0x000fc40000004100 */
[----:B------:R-:W-:Y:S01]  /*3610*/  FFMA.FTZ R125, R68, R69, R71 ;  /* 0x00000045447d7223 */ /* 0x000fe20000010047 */
[----:B------:R-:W-:Y:S02]  /*3620*/  HADD2.F32 R120, -RZ, R120.H0_H0 ;  /* 0x20000078ff787230 */ /* 0x000fe40000004100 */
[----:B------:R-:W-:Y:S02]  /*3630*/  HADD2.F32 R11, -RZ, R12.H1_H1 ;  /* 0x3000000cff0b7230 */ /* 0x000fe40000004100 */
[----:B------:R-:W-:Y:S02]  /*3640*/  HADD2.F32 R13, -RZ, R14.H1_H1 ;  /* 0x3000000eff0d7230 */ /* 0x000fe40000004100 */
[----:B------:R-:W-:Y:S02]  /*3650*/  HADD2.F32 R69, -RZ, R119.H1_H1 ;  /* 0x30000077ff457230 */ /* 0x000fe40000004100 */
[----:B------:R-:W-:Y:S01]  /*3660*/  FMUL.FTZ R71, R11, R120 ;  /* 0x000000780b477220 */ /* 0x000fe20000410000 */
[----:B------:R-:W-:-:S02]  /*3670*/  HADD2.F32 R12, -RZ, R12.H0_H0 ;  /* 0x2000000cff0c7230 */ /* 0x000fc40000004100 */
[----:B------:R-:W-:Y:S02]  /*3680*/  HADD2.F32 R14, -RZ, R14.H0_H0 ;  /* 0x2000000eff0e7230 */ /* 0x000fe40000004100 */
[----:B------:R-:W-:Y:S01]  /*3690*/  FMUL.FTZ R123, R13, R69 ;  /* 0x000000450d7b7220 */ /* 0x000fe20000410000 */
[----:B------:R-:W-:Y:S02]  /*36a0*/  HADD2.F32 R68, -RZ, R116.H0_H0 ;  /* 0x20000074ff447230 */ /* 0x000fe40000004100 */
[C---:B------:R-:W-:Y:S01]  /*36b0*/  FMUL.FTZ R120, R12.reuse, R120 ;  /* 0x000000780c787220 */ /* 0x040fe20000410000 */
[----:B------:R-:W-:Y:S01]  /*36c0*/  FFMA.FTZ R71, R12, R15, -R71 ;  /* 0x0000000f0c477223 */ /* 0x000fe20000010847 */
        /* <DEDUP_REMOVED lines=8> */
.L_x_9414:
[----:B------:R-:W-:Y:S05]  /*3750*/  BSYNC B3 ;  /* 0x0000000000037941 */ /* 0x000fea0003800000 */
.L_x_9413:
[----:B0-----:R4:W-:Y:S02]  /*3760*/  ST.E.128 desc[UR42][R72.64], R12 ;  /* 0x0000000c48007985 */ /* 0x0019e4000c101d2a */
.L_x_9412:
[----:B------:R-:W-:Y:S05]  /*3770*/  BSYNC B2 ;  /* 0x0000000000027941 */ /* 0x000fea0003800000 */
.L_x_9411:
        /* <DEDUP_REMOVED lines=47> */
.L_x_9416:
[----:B------:R-:W-:Y:S05]  /*3a70*/  BSYNC B2 ;  /* 0x0000000000027941 */ /* 0x000fea0003800000 */
.L_x_9415:
[----:B0-----:R0:W-:Y:S02]  /*3a80*/  ST.E.128 desc[UR42][R68.64], R12 ;  /* 0x0000000c44007985 */ /* 0x0011e4000c101d2a */
.L_x_9410:
[----:B------:R-:W-:Y:S05]  /*3a90*/  BSYNC B1 ;  /* 0x0000000000017941 */ /* 0x000fea0003800000 */
.L_x_9409:
[----:B------:R-:W-:-:S03]  /*3aa0*/  UMOV UR4, 0xffffffff ;  /* 0xffffffff00047882 */ /* 0x000fc60000000000 */
[----:B------:R-:W-:Y:S05]  /*3ab0*/  BRA.DIV UR4, `(.L_x_9417) ;  /* 0x000001ca04b47947 */ /* 0x000fea000b800000 */
[----:B------:R1:W1:Y:S04]  /*3ac0*/  SHFL.IDX PT, R67, R101, 0x1, 0x181f ;  /* 0x00381f0065437f89 */ /* 0x00026800000e0000 */
[----:B0-----:R0:W0:Y:S02]  /*3ad0*/  SHFL.IDX PT, R69, R106, 0x1, 0x181f ;  /* 0x00381f006a457f89 */ /* 0x00102400000e0000 */
.L_x_9750:
        /* <DEDUP_REMOVED lines=51> */
.L_x_9423:
[----:B------:R-:W-:Y:S05]  /*3e10*/  BSYNC B3 ;  /* 0x0000000000037941 */ /* 0x000fea0003800000 */
.L_x_9422:
[----:B--2---:R0:W-:Y:S02]  /*3e20*/  ST.E.128 desc[UR42][R64.64], R12 ;  /* 0x0000000c40007985 */ /* 0x0041e4000c101d2a */
.L_x_9421:
[----:B------:R-:W-:Y:S05]  /*3e30*/  BSYNC B2 ;  /* 0x0000000000027941 */ /* 0x000fea0003800000 */
.L_x_9420:
        /* <DEDUP_REMOVED lines=47> */
.L_x_9425:
[----:B------:R-:W-:Y:S05]  /*4130*/  BSYNC B2 ;  /* 0x0000000000027941 */ /* 0x000fea0003800000 */
.L_x_9424:
[----:B----4-:R0:W-:Y:S02]  /*4140*/  ST.E.128 desc[UR42][R60.64], R12 ;  /* 0x0000000c3c007985 */ /* 0x0101e4000c101d2a */
.L_x_9419:
[----:B------:R-:W-:Y:S05]  /*4150*/  BSYNC B1 ;  /* 0x0000000000017941 */ /* 0x000fea0003800000 */
.L_x_9418:
[----:B------:R-:W-:-:S03]  /*4160*/  UMOV UR4, 0xffffffff ;  /* 0xffffffff00047882 */ /* 0x000fc60000000000 */
[----:B------:R-:W-:Y:S05]  /*4170*/  BRA.DIV UR4, `(.L_x_9426) ;  /* 0x000001c604507947 */ /* 0x000fea000b800000 */
[----:B------:R1:W1:Y:S04]  /*4180*/  SHFL.IDX PT, R59, R101, 0x2, 0x181f ;  /* 0x00581f00653b7f89 */ /* 0x00026800000e0000 */
[----:B0-----:R0:W0:Y:S02]  /*4190*/  SHFL.IDX PT, R61, R106, 0x2, 0x181f ;  /* 0x00581f006a3d7f89 */ /* 0x00102400000e0000 */
.L_x_9754:
        /* <DEDUP_REMOVED lines=27> */
[-C--:B------:R-:W-:Y:S01]  /*4350*/  FFMA.FTZ R55, R11, R54.reuse, R58 ;  /* 0x000000360b377223 */ /* 0x080fe2000001003a */
[----:B------:R-:W-:Y:S01]  /*4360*/  FFMA.FTZ R60, R13, R54, -R60 ;  /* 0x000000360d3c7223 */ /* 0x000fe2000001083c */
[----:B------:R-:W-:Y:S01]  /*4370*/  FFMA.FTZ R62, R15, R53, -R62 ;  /* 0x000000350f3e7223 */ /* 0x000fe2000001083e */
[----:B------:R-:W-:-:S02]  /*4380*/  HADD2.F32 R11, -RZ, R12.H1_H1 ;  /* 0x3000000cff0b7230 */ /* 0x000fc40000004100 */
[----:B------:R-:W-:Y:S01]  /*4390*/  FFMA.FTZ R63, R52, R53, R63 ;  /* 0x00000035343f7223 */ /* 0x000fe2000001003f */
[----:B------:R-:W-:Y:S02]  /*43a0*/  HADD2.F32 R15, -RZ, R118.H1_H1 ;  /* 0x30000076ff0f7230 */ /* 0x000fe40000004100 */
[----:B------:R-:W-:Y:S02]  /*43b0*/  HADD2.F32 R12, -RZ, R12.H0_H0 ;  /* 0x2000000cff0c7230 */ /* 0x000fe40000004100 */
[--C-:B------:R-:W-:Y:S02]  /*43c0*/  HADD2.F32 R13, -RZ, R14.reuse.H1_H1 ;  /* 0x3000000eff0d7230 */ /* 0x100fe40000004100 */
[-C--:B------:R-:W-:Y:S01]  /*43d0*/  FMUL.FTZ R53, R11, R15.reuse ;  /* 0x0000000f0b357220 */ /* 0x080fe20000410000 */
[----:B------:R-:W-:Y:S02]  /*43e0*/  HADD2.F32 R14, -RZ, R14.H0_H0 ;  /* 0x2000000eff0e7230 */ /* 0x000fe40000004100 */
[----:B------:R-:W-:Y:S01]  /*43f0*/  FMUL.FTZ R52, R12, R15 ;  /* 0x0000000f0c347220 */ /* 0x000fe20000410000 */
[----:B------:R-:W-:-:S02]  /*4400*/  HADD2.F32 R118, -RZ, R118.H0_H0 ;  /* 0x20000076ff767230 */ /* 0x000fc40000004100 */
        /* <DEDUP_REMOVED lines=12> */
.L_x_9432:
[----:B------:R-:W-:Y:S05]  /*44d0*/  BSYNC B3 ;  /* 0x0000000000037941 */ /* 0x000fea0003800000 */
.L_x_9431:
[----:B--2---:R0:W-:Y:S02]  /*44e0*/  ST.E.128 desc[UR42][R56.64], R12 ;  /* 0x0000000c38007985 */ /* 0x0041e4000c101d2a */
.L_x_9430:
[----:B------:R-:W-:Y:S05]  /*44f0*/  BSYNC B2 ;  /* 0x0000000000027941 */ /* 0x000fea0003800000 */
.L_x_9429:
        /* <DEDUP_REMOVED lines=47> */
.L_x_9434:
[----:B------:R-:W-:Y:S05]  /*47f0*/  BSYNC B2 ;  /* 0x0000000000027941 */ /* 0x000fea0003800000 */
.L_x_9433:
[----:B----4-:R0:W-:Y:S02]  /*4800*/  ST.E.128 desc[UR42][R52.64], R12 ;  /* 0x0000000c34007985 */ /* 0x0101e4000c101d2a */
.L_x_9428:
[----:B------:R-:W-:Y:S05]  /*4810*/  BSYNC B1 ;  /* 0x0000000000017941 */ /* 0x000fea0003800000 */
.L_x_9427:
[----:B------:R-:W-:-:S03]  /*4820*/  UMOV UR4, 0xffffffff ;  /* 0xffffffff00047882 */ /* 0x000fc60000000000 */
[----:B------:R-:W-:Y:S05]  /*4830*/  BRA.DIV UR4, `(.L_x_9435) ;  /* 0x000001be04ec7947 */ /* 0x000fea000b800000 */
[----:B-1----:R-:W1:Y:S04]  /*4840*/  SHFL.IDX PT, R101, R101, 0x3, 0x181f ;  /* 0x00781f0065657f89 */ /* 0x002e6800000e0000 */
[----:B------:R0:W0:Y:S02]  /*4850*/  SHFL.IDX PT, R51, R106, 0x3, 0x181f ;  /* 0x00781f006a337f89 */ /* 0x00002400000e0000 */
.L_x_9758:
        /* <DEDUP_REMOVED lines=49> */
.L_x_9440:
[----:B------:R-:W-:Y:S05]  /*4b70*/  BSYNC B2 ;  /* 0x0000000000027941 */ /* 0x000fea0003800000 */
.L_x_9439:
[----:B----4-:R0:W-:Y:S02]  /*4b80*/  ST.E.128 desc[UR42][R48.64], R12 ;  /* 0x0000000c30007985 */ /* 0x0101e4000c101d2a */
.L_x_9438:
[----:B------:R-:W-:Y:S05]  /*4b90*/  BSYNC B1 ;  /* 0x0000000000017941 */ /* 0x000fea0003800000 */
.L_x_9437:
        /* <DEDUP_REMOVED lines=47> */
.L_x_9442:
[----:B------:R-:W-:Y:S05]  /*4e90*/  BSYNC B1 ;  /* 0x0000000000017941 */ /* 0x000fea0003800000 */
.L_x_9441:
[----:B----4-:R0:W-:Y:S01]  /*4ea0*/  ST.E.128 desc[UR42][R44.64], R12 ;  /* 0x0000000c2c007985 */ /* 0x0101e2000c101d2a */
[----:B------:R-:W-:Y:S05]  /*4eb0*/  BRA `(.L_x_9436) ;  /* 0x0000002c00c07947 */ /* 0x000fea0003800000 */
.L_x_9396:
        /* <DEDUP_REMOVED lines=23> */
[----:B------:R-:W-:-:S03]  /*5030*/  @!P5 IADD3.X R45, R89, R38, RZ, P6, !PT ;  /* 0x00000026592dd210 */ /* 0x000fc600037fe4ff */
        /* <DEDUP_REMOVED lines=62> */
.L_x_9444:
[----:B------:R-:W-:Y:S05]  /*5420*/  BSYNC B1 ;  /* 0x0000000000017941 */ /* 0x000fea0003800000 */
.L_x_9443:
[----:B-----5:R-:W-:Y:S01]  /*5430*/  IMAD.MOV.U32 R12, RZ, RZ, R67 ;  /* 0x000000ffff0c7224 */ /* 0x020fe200078e0043 */
[----:B------:R-:W-:Y:S01]  /*5440*/  MOV R11, R66 ;  /* 0x00000042000b7202 */ /* 0x000fe20000000f00 */
[----:B------:R-:W-:Y:S01]  /*5450*/  IMAD.MOV.U32 R13, RZ, RZ, R64 ;  /* 0x000000ffff0d7224 */ /* 0x000fe200078e0040 */
[----:B------:R-:W-:Y:S01]  /*5460*/  UISETP.NE.AND UP0, UPT, UR41, 0x3, UPT ;  /* 0x000000032900788c */ /* 0x000fe2000bf05270 */
        /* <DEDUP_REMOVED lines=8> */
[----:B------:R-:W-:Y:S01]  /*54f0*/  PLOP3.LUT P5, PT, PT, PT, UP0, 0x80, 0x0 ;  /* 0x000000000000781c */ /* 0x000fe20003faf008 */
        /* <DEDUP_REMOVED lines=45> */
.L_x_9445:
[----:B------:R-:W-:Y:S01]  /*57d0*/  IMAD R89, R19, 0x8, R18 ;  /* 0x0000000813597824 */ /* 0x000fe200078e0212 */
[----:B------:R-:W-:Y:S01]  /*57e0*/  SHF.L.U32 R100, R190, 0x1f, RZ ;  /* 0x0000001fbe647819 */ /* 0x000fe200000006ff */
[----:B------:R-:W0:Y:S01]  /*57f0*/  LDC R107, c[0x0][0x2f4] ;  /* 0x0000bd00ff6b7b82 */ /* 0x000e220000000800 */
[----:B------:R-:W-:Y:S02]  /*5800*/  BSSY B1, `(.L_x_9446) ;  /* 0x0000003000017945 */ /* 0x000fe40003800000 */
[----:B------:R-:W1:Y:S02]  /*5810*/  SYNCS.PHASECHK.TRANS64.TRYWAIT P4, [R89+URZ+0x28890], R100 ;  /* 0x02889064590075a7 */ /* 0x000e64000808017f */
[----:B-1----:R-:W-:Y:S05]  /*5820*/  @!P4 BRA `(.L_x_9447) ;  /* 0x000001b0003cc947 */ /* 0x002fea0003800000 */
.L_x_9759:
[----:B------:R-:W-:Y:S05]  /*5830*/  BSYNC B1 ;  /* 0x0000000000017941 */ /* 0x000fea0003800000 */
.L_x_9446:
[----:B------:R-:W-:Y:S01]  /*5840*/  UMOV UR4, 0xffffffff ;  /* 0xffffffff00047882 */ /* 0x000fe20000000000 */
[----:B0-----:R-:W-:Y:S02]  /*5850*/  IMAD.IADD R109, R107, 0x1, -R36 ;  /* 0x000000016b6d7824 */ /* 0x001fe400078e0a24 */
[----:B------:R-:W-:Y:S05]  /*5860*/  BRA.DIV UR4, `(.L_x_9448) ;  /* 0x000001b204407947 */ /* 0x000fea000b800000 */
[----:B------:R0:W2:Y:S04]  /*5870*/  SHFL.IDX PT, R105, R101, RZ, 0x181f ;  /* 0x00181fff65697589 */ /* 0x0000a800000e0000 */
[----:B------:R0:W3:Y:S02]  /*5880*/  SHFL.IDX PT, R104, R106, RZ, 0x181f ;  /* 0x00181fff6a687589 */ /* 0x0000e400000e0000 */
.L_x_9763:
[----:B------:R-:W-:Y:S01]  /*5890*/  ISETP.GE.OR P4, PT, R187, R95, P1 ;  /* 0x0000005fbb00720c */ /* 0x000fe20000f86670 */
[----:B------:R-:W-:-:S12]  /*58a0*/  BSSY B1, `(.L_x_9449) ;  /* 0x0000074000017945 */ /* 0x000fd80003800000 */
[----:B------:R-:W-:Y:S05]  /*58b0*/  @P4 BRA `(.L_x_9450) ;  /* 0x0000000400c84947 */ /* 0x000fea0003800000 */
[----:B------:R-:W-:Y:S01]  /*58c0*/  SEL R11, R36, R109, !P0 ;  /* 0x0000006d240b7207 */ /* 0x000fe20004000000 */
[----:B------:R-:W-:Y:S01]  /*58d0*/  BSSY B2, `(.L_x_9451) ;  /* 0x000006c000027945 */ /* 0x000fe20003800000 */
[----:B------:R-:W-:Y:S02]  /*58e0*/  SHF.L.U32 R15, R187, 0x6, RZ ;  /* 0x00000006bb0f7819 */ /* 0x000fe400000006ff */
        /* <DEDUP_REMOVED lines=15> */
[----:B------:R-:W-:Y:S02]  /*59e0*/  IMAD R15, R19, 0x4000, R14 ;  /* 0x00004000130f7824 */ /* 0x000fe400078e020e */
[----:B------:R-:W-:-:S03]  /*59f0*/  IMAD R13, R13, 0x2, R18 ;  /* 0x000000020d0d7824 */ /* 0x000fc600078e0212 */
[----:B------:R-:W-:-:S03]  /*5a00*/  LEA R72, R15, R18, 0x1 ;  /* 0x000000120f487211 */ /* 0x000fc600078e08ff */
[----:B------:R-:W2:Y:S04]  /*5a10*/  LDS.128 R12, [R13+0x18400] ;  /* 0x018400000d0c7984 */ /* 0x000ea80000000c00 */
[----:B------:R-:W3:Y:S01]  /*5a20*/  LDS.128 R72, [R72+0x18400] ;  /* 0x0184000048487984 */ /* 0x000ee20000000c00 */
[----:B------:R-:W-:Y:S05]  /*5a30*/  @P3 BRA `(.L_x_9452) ;  /* 0x0000000400543947 */ /* 0x000fea0003800000 */
[--C-:B------:R-:W-:Y:S01]  /*5a40*/  SHF.R.U64 R123, R40, 0x10, R41.reuse ;  /* 0x00000010287b7819 */ /* 0x100fe20000001229 */
[----:B------:R-:W-:Y:S01]  /*5a50*/  HADD2.F32 R127, -RZ, R124.H0_H0 ;  /* 0x2000007cff7f7230 */ /* 0x000fe20000004100 */
[----:B------:R-:W-:Y:S02]  /*5a60*/  SHF.R.U32.HI R126, RZ, 0x10, R41 ;  /* 0x00000010ff7e7819 */ /* 0x000fe40000011629 */
[----:B------:R-:W-:Y:S01]  /*5a70*/  SHF.R.U32.HI R128, RZ, 0x10, R45 ;  /* 0x00000010ff807819 */ /* 0x000fe2000001162d */
[----:B------:R-:W-:Y:S01]  /*5a80*/  HADD2.F32 R123, -RZ, R123.H0_H0 ;  /* 0x2000007bff7b7230 */ /* 0x000fe20000004100 */
[--C-:B------:R-:W-:Y:S01]  /*5a90*/  SHF.R.U64 R41, R46, 0x10, R47.reuse ;  /* 0x000000102e297819 */ /* 0x100fe2000000122f */
[----:B---3--:R-:W-:Y:S01]  /*5aa0*/  HADD2.F32 R46, -RZ, R73.H0_H0 ;  /* 0x20000049ff2e7230 */ /* 0x008fe20000004100 */
[----:B------:R-:W-:Y:S01]  /*5ab0*/  SHF.R.U32.HI R129, RZ, 0x10, R47 ;  /* 0x00000010ff817819 */ /* 0x000fe2000001162f */
[--C-:B------:R-:W-:Y:S01]  /*5ac0*/  HADD2.F32 R47, -RZ, R125.reuse.H0_H0 ;  /* 0x2000007dff2f7230 */ /* 0x100fe20000004100 */
[----:B------:R-:W-:Y:S01]  /*5ad0*/  SHF.R.U64 R40, R42, 0x10, R43 ;  /* 0x000000102a287819 */ /* 0x000fe2000000122b */
[----:B--2---:R-:W-:Y:S01]  /*5ae0*/  IMAD.MOV.U32 R42, RZ, RZ, R12 ;  /* 0x000000ffff2a7224 */ /* 0x004fe200078e000c */
[----:B------:R-:W-:Y:S01]  /*5af0*/  SHF.R.U64 R44, R44, 0x10, R45 ;  /* 0x000000102c2c7819 */ /* 0x000fe2000000122d */
[----:B------:R-:W-:Y:S01]  /*5b00*/  HADD2.F32 R125, -RZ, R125.H1_H1 ;  /* 0x3000007dff7d7230 */ /* 0x000fe20000004100 */
[----:B------:R-:W-:Y:S01]  /*5b10*/  SHF.R.U32.HI R43, RZ, 0x10, R43 ;  /* 0x00000010ff2b7819 */ /* 0x000fe2000001162b */
[----:B------:R-:W-:-:S02]  /*5b20*/  HADD2.F32 R12, -RZ, R13.H0_H0 ;  /* 0x2000000dff0c7230 */ /* 0x000fc40000004100 */
[----:B------:R-:W-:Y:S02]  /*5b30*/  IMAD.MOV.U32 R45, RZ, RZ, R15 ;  /* 0x000000ffff2d7224 */ /* 0x000fe400078e000f */
[----:B------:R-:W-:Y:S02]  /*5b40*/  HADD2.F32 R73, -RZ, R73.H1_H1 ;  /* 0x30000049ff497230 */ /* 0x000fe40000004100 */
[----:B------:R-:W-:Y:S02]  /*5b50*/  HADD2.F32 R128, -RZ, R128.H0_H0 ;  /* 0x20000080ff807230 */ /* 0x000fe40000004100 */
[----:B------:R-:W-:Y:S02]  /*5b60*/  HADD2.F32 R15, -RZ, R13.H1_H1 ;  /* 0x3000000dff0f7230 */ /* 0x000fe40000004100 */
[-C--:B------:R-:W-:Y:S01]  /*5b70*/  FMUL.FTZ R13, R46, R125.reuse ;  /* 0x0000007d2e0d7220 */ /* 0x080fe20000410000 */
[----:B------:R-:W-:Y:S01]  /*5b80*/  FMUL.FTZ R125, R12, R125 ;  /* 0x0000007d0c7d7220 */ /* 0x000fe20000410000 */
[----:B------:R-:W-:-:S02]  /*5b90*/  HADD2.F32 R126, -RZ, R126.H0_H0 ;  /* 0x2000007eff7e7230 */ /* 0x000fc40000004100 */
        /* <DEDUP_REMOVED lines=8> */
[----:B------:R-:W-:-:S02]  /*5c20*/  HADD2.F32 R75, -RZ, R75.H1_H1 ;  /* 0x3000004bff4b7230 */ /* 0x000fc40000004100 */
[----:B------:R-:W-:Y:S02]  /*5c30*/  HADD2.F32 R128, -RZ, R129.H0_H0 ;  /* 0x20000081ff807230 */ /* 0x000fe40000004100 */
[----:B------:R-:W-:Y:S01]  /*5c40*/  FMUL.FTZ R130, R124, R127 ;  /* 0x0000007f7c827220 */ /* 0x000fe20000410000 */
[----:B------:R-:W-:Y:S01]  /*5c50*/  HADD2.F32 R73, -RZ, R45.H1_H1 ;  /* 0x3000002dff497230 */ /* 0x000fe20000004100 */
[----:B------:R-:W-:Y:S01]  /*5c60*/  F2FP.F16.F32.PACK_AB R15, R15, R12 ;  /* 0x0000000c0f0f723e */ /* 0x000fe200000000ff */
[----:B------:R-:W-:Y:S02]  /*5c70*/  HADD2.F32 R126, -RZ, R43.H0_H0 ;  /* 0x2000002bff7e7230 */ /* 0x000fe40000004100 */
[-C--:B------:R-:W-:Y:S01]  /*5c80*/  FMUL.FTZ R132, R75, R128.reuse ;  /* 0x000000804b847220 */ /* 0x080fe20000410000 */
[----:B------:R-:W-:Y:S02]  /*5c90*/  HADD2.F32 R47, -RZ, R45.H0_H0 ;  /* 0x2000002dff2f7230 */ /* 0x000fe40000004100 */
[C---:B------:R-:W-:Y:S01]  /*5ca0*/  FMUL.FTZ R128, R73.reuse, R128 ;  /* 0x0000008049807220 */ /* 0x040fe20000410000 */
[----:B------:R-:W-:Y:S01]  /*5cb0*/  FFMA.FTZ R132, R73, R126, -R132 ;  /* 0x0000007e49847223 */ /* 0x000fe20000010884 */
[----:B------:R-:W-:-:S02]  /*5cc0*/  HADD2.F32 R73, -RZ, R122.H0_H0 ;  /* 0x2000007aff497230 */ /* 0x000fc40000004100 */
[C---:B------:R-:W-:Y:S01]  /*5cd0*/  FMUL.FTZ R45, R47.reuse, R127 ;  /* 0x0000007f2f2d7220 */ /* 0x040fe20000410000 */
[-C--:B------:R-:W-:Y:S01]  /*5ce0*/  FFMA.FTZ R43, R47, R125.reuse, -R130 ;  /* 0x0000007d2f2b7223 */ /* 0x080fe20000010882 */
[----:B------:R-:W-:Y:S01]  /*5cf0*/  FFMA.FTZ R128, R75, R126, R128 ;  /* 0x0000007e4b807223 */ /* 0x000fe20000010080 */
[----:B------:R-:W-:Y:S02]  /*5d00*/  HADD2.F32 R122, -RZ, R122.H1_H1 ;  /* 0x3000007aff7a7230 */ /* 0x000fe40000004100 */
[----:B------:R-:W-:Y:S01]  /*5d10*/  FFMA.FTZ R45, R124, R125, R45 ;  /* 0x0000007d7c2d7223 */ /* 0x000fe2000001002d */
[----:B------:R-:W-:Y:S01]  /*5d20*/  HADD2.F32 R75, -RZ, R44.H0_H0 ;  /* 0x2000002cff4b7230 */ /* 0x000fe20000004100 */
[----:B------:R-:W-:Y:S01]  /*5d30*/  F2FP.F16.F32.PACK_AB R43, R132, R43 ;  /* 0x0000002b842b723e */ /* 0x000fe200000000ff */
[----:B------:R-:W-:Y:S02]  /*5d40*/  HADD2.F32 R47, -RZ, R72.H0_H0 ;  /* 0x20000048ff2f7230 */ /* 0x000fe40000004100 */
[----:B------:R-:W-:Y:S01]  /*5d50*/  HADD2.F32 R44, -RZ, R42.H0_H0 ;  /* 0x2000002aff2c7230 */ /* 0x000fe20000004100 */
[----:B------:R-:W-:Y:S01]  /*5d60*/  F2FP.F16.F32.PACK_AB R45, R128, R45 ;  /* 0x0000002d802d723e */ /* 0x000fe200000000ff */
[----:B------:R-:W-:-:S02]  /*5d70*/  HADD2.F32 R72, -RZ, R72.H1_H1 ;  /* 0x30000048ff487230 */ /* 0x000fc40000004100 */
[CC--:B------:R-:W-:Y:S01]  /*5d80*/  FMUL.FTZ R125, R47.reuse, R122.reuse ;  /* 0x0000007a2f7d7220 */ /* 0x0c0fe20000410000 */
[----:B------:R-:W-:Y:S02]  /*5d90*/  HADD2.F32 R42, -RZ, R42.H1_H1 ;  /* 0x3000002aff2a7230 */ /* 0x000fe40000004100 */
[----:B------:R-:W-:Y:S01]  /*5da0*/  FMUL.FTZ R122, R44, R122 ;  /* 0x0000007a2c7a7220 */ /* 0x000fe20000410000 */
[----:B------:R-:W-:Y:S01]  /*5db0*/  FMUL.FTZ R127, R72, R75 ;  /* 0x0000004b487f7220 */ /* 0x000fe20000410000 */
[----:B------:R-:W-:Y:S01]  /*5dc0*/  FFMA.FTZ R125, R44, R73, -R125 ;  /* 0x000000492c7d7223 */ /* 0x000fe2000001087d */
[C---:B------:R-:W-:Y:S01]  /*5dd0*/  FMUL.FTZ R75, R42.reuse, R75 ;  /* 0x0000004b2a4b7220 */ /* 0x040fe20000410000 */
[----:B------:R-:W-:Y:S01]  /*5de0*/  FFMA.FTZ R122, R47, R73, R122 ;  /* 0x000000492f7a7223 */ /* 0x000fe2000001007a */
[-C--:B------:R-:W-:Y:S01]  /*5df0*/  FFMA.FTZ R124, R42, R123.reuse, -R127 ;  /* 0x0000007b2a7c7223 */ /* 0x080fe2000001087f */
[----:B------:R-:W-:Y:S02]  /*5e00*/  HADD2.F32 R44, -RZ, R121.H0_H0 ;  /* 0x20000079ff2c7230 */ /* 0x000fe40000004100 */
[----:B------:R-:W-:Y:S01]  /*5e10*/  FFMA.FTZ R75, R72, R123, R75 ;  /* 0x0000007b484b7223 */ /* 0x000fe2000001004b */
[----:B------:R-:W-:-:S02]  /*5e20*/  HADD2.F32 R73, -RZ, R41.H0_H0 ;  /* 0x20000029ff497230 */ /* 0x000fc40000004100 */
[----:B------:R-:W-:Y:S01]  /*5e30*/  HADD2.F32 R42, -RZ, R74.H0_H0 ;  /* 0x2000004aff2a7230 */ /* 0x000fe20000004100 */
[----:B------:R-:W-:Y:S01]  /*5e40*/  F2FP.F16.F32.PACK_AB R12, R124, R125 ;  /* 0x0000007d7c0c723e */ /* 0x000fe200000000ff */
[----:B------:R-:W-:Y:S01]  /*5e50*/  HADD2.F32 R121, -RZ, R121.H1_H1 ;  /* 0x30000079ff797230 */ /* 0x000fe20000004100 */
[----:B------:R-:W-:Y:S01]  /*5e60*/  F2FP.F16.F32.PACK_AB R72, R75, R122 ;  /* 0x0000007a4b48723e */ /* 0x000fe200000000ff */
[----:B------:R-:W-:Y:S01]  /*5e70*/  HADD2.F32 R41, -RZ, R14.H0_H0 ;  /* 0x2000000eff297230 */ /* 0x000fe20000004100 */
[----:B------:R-:W-:Y:S01]  /*5e80*/  MOV R75, R45 ;  /* 0x0000002d004b7202 */ /* 0x000fe20000000f00 */
[----:B------:R-:W-:Y:S02]  /*5e90*/  HADD2.F32 R74, -RZ, R74.H1_H1 ;  /* 0x3000004aff4a7230 */ /* 0x000fe40000004100 */
[----:B------:R-:W-:Y:S02]  /*5ea0*/  HADD2.F32 R14, -RZ, R14.H1_H1 ;  /* 0x3000000eff0e7230 */ /* 0x000fe40000004100 */
[----:B------:R-:W-:-:S02]  /*5eb0*/  HADD2.F32 R47, -RZ, R40.H0_H0 ;  /* 0x20000028ff2f7230 */ /* 0x000fc40000004100 */
[----:B------:R-:W-:Y:S01]  /*5ec0*/  FMUL.FTZ R40, R42, R121 ;  /* 0x000000792a287220 */ /* 0x000fe20000410000 */
[----:B------:R-:W-:Y:S01]  /*5ed0*/  FMUL.FTZ R123, R74, R73 ;  /* 0x000000494a7b7220 */ /* 0x000fe20000410000 */
[C---:B------:R-:W-:Y:S01]  /*5ee0*/  FMUL.FTZ R121, R41.reuse, R121 ;  /* 0x0000007929797220 */ /* 0x040fe20000410000 */
[C---:B------:R-:W-:Y:S01]  /*5ef0*/  FMUL.FTZ R73, R14.reuse, R73 ;  /* 0x000000490e497220 */ /* 0x040fe20000410000 */
[-C--:B------:R-:W-:Y:S01]  /*5f00*/  FFMA.FTZ R40, R41, R44.reuse, -R40 ;  /* 0x0000002c29287223 */ /* 0x080fe20000010828 */
[-C--:B------:R-:W-:Y:S01]  /*5f10*/  FFMA.FTZ R123, R14, R47.reuse, -R123 ;  /* 0x0000002f0e7b7223 */ /* 0x080fe2000001087b */
[----:B------:R-:W-:Y:S01]  /*5f20*/  FFMA.FTZ R121, R42, R44, R121 ;  /* 0x0000002c2a797223 */ /* 0x000fe20000010079 */
[----:B------:R-:W-:Y:S01]  /*5f30*/  FFMA.FTZ R74, R74, R47, R73 ;  /* 0x0000002f4a4a7223 */ /* 0x000fe20000010049 */
[----:B------:R-:W-:Y:S01]  /*5f40*/  F2FP.F16.F32.PACK_AB R73, R46, R13 ;  /* 0x0000000d2e49723e */ /* 0x000fe200000000ff */
[----:B------:R-:W-:Y:S01]  /*5f50*/  IMAD.MOV.U32 R13, RZ, RZ, R15 ;  /* 0x000000ffff0d7224 */ /* 0x000fe200078e000f */
[----:B------:R-:W-:Y:S01]  /*5f60*/  F2FP.F16.F32.PACK_AB R14, R123, R40 ;  /* 0x000000287b0e723e */ /* 0x000fe200000000ff */
[----:B------:R-:W-:Y:S01]  /*5f70*/  IMAD.MOV.U32 R15, RZ, RZ, R43 ;  /* 0x000000ffff0f7224 */ /* 0x000fe200078e002b */
[----:B------:R-:W-:-:S07]  /*5f80*/  F2FP.F16.F32.PACK_AB R74, R74, R121 ;  /* 0x000000794a4a723e */ /* 0x000fce00000000ff */
.L_x_9452:
[----:B------:R-:W-:Y:S05]  /*5f90*/  BSYNC B2 ;  /* 0x0000000000027941 */ /* 0x000fea0003800000 */
.L_x_9451:
[----:B------:R-:W-:Y:S01]  /*5fa0*/  ISETP.GE.AND P4, PT, R11, R107, PT ;  /* 0x0000006b0b00720c */ /* 0x000fe20003f86270 */
[----:B--2---:R4:W-:-:S12]  /*5fb0*/  ST.E.128 desc[UR42][R102.64], R12 ;  /* 0x0000000c66007985 */ /* 0x0049d8000c101d2a */
[----:B------:R-:W-:-:S05]  /*5fc0*/  @!P4 IMAD.WIDE R104, R11, 0x2, R104 ;  /* 0x000000020b68c825 */ /* 0x000fca00078e0268 */
[----:B---3--:R4:W-:Y:S02]  /*5fd0*/  @!P4 ST.E.128 desc[UR42][R104.64], R72 ;  /* 0x000000486800c985 */ /* 0x0089e4000c101d2a */
.L_x_9450:
[----:B------:R-:W-:Y:S05]  /*5fe0*/  BSYNC B1 ;  /* 0x0000000000017941 */ /* 0x000fea0003800000 */
.L_x_9449:
[----:B------:R-:W-:-:S03]  /*5ff0*/  UMOV UR4, 0xffffffff ;  /* 0xffffffff00047882 */ /* 0x000fc60000000000 */
[----:B------:R-:W-:Y:S05]  /*6000*/  BRA.DIV UR4, `(.L_x_9453) ;  /* 0x000001aa04a47947 */ /* 0x000fea000b800000 */
[----:B------:R0:W0:Y:S04]  /*6010*/  SHFL.IDX PT, R47, R101, 0x1, 0x181f ;  /* 0x00381f00652f7f89 */ /* 0x00002800000e0000 */
[----:B------:R0:W0:Y:S02]  /*6020*/  SHFL.IDX PT, R46, R106, 0x1, 0x181f ;  /* 0x00381f006a2e7f89 */ /* 0x00002400000e0000 */
.L_x_9767:
        /* <DEDUP_REMOVED lines=27> */
[----:B------:R-:W-:Y:S02]  /*61e0*/  SHF.R.U32.HI R74, RZ, 0x10, R53 ;  /* 0x00000010ff4a7819 */ /* 0x000fe40000011635 */
[----:B------:R-:W-:Y:S02]  /*61f0*/  SHF.R.U64 R72, R48, 0x10, R49 ;  /* 0x0000001030487819 */ /* 0x000fe40000001231 */
[----:B--2---:R-:W-:Y:S01]  /*6200*/  SHF.R.U64 R105, R52, 0x10, R53 ;  /* 0x0000001034697819 */ /* 0x004fe20000001235 */
[----:B----4-:R-:W-:Y:S01]  /*6210*/  IMAD.MOV.U32 R52, RZ, RZ, R43 ;  /* 0x000000ffff347224 */ /* 0x010fe200078e002b */
[--C-:B------:R-:W-:Y:S01]  /*6220*/  SHF.R.U64 R48, R50, 0x10, R51.reuse ;  /* 0x0000001032307819 */ /* 0x100fe20000001233 */
[--C-:B------:R-:W-:Y:S01]  /*6230*/  HADD2.F32 R53, -RZ, R120.reuse.H0_H0 ;  /* 0x20000078ff357230 */ /* 0x100fe20000004100 */
[----:B------:R-:W-:Y:S01]  /*6240*/  SHF.R.U32.HI R73, RZ, 0x10, R51 ;  /* 0x00000010ff497819 */ /* 0x000fe20000011633 */
[----:B0-----:R-:W-:Y:S01]  /*6250*/  IMAD.MOV.U32 R50, RZ, RZ, R12 ;  /* 0x000000ffff327224 */ /* 0x001fe200078e000c */
[----:B------:R-:W-:Y:S01]  /*6260*/  SHF.R.U32.HI R75, RZ, 0x10, R49 ;  /* 0x00000010ff4b7819 */ /* 0x000fe20000011631 */
[----:B------:R-:W-:Y:S01]  /*6270*/  HADD2.F32 R120, -RZ, R120.H1_H1 ;  /* 0x30000078ff787230 */ /* 0x000fe20000004100 */
[--C-:B------:R-:W-:Y:S01]  /*6280*/  SHF.R.U64 R49, R54, 0x10, R55.reuse ;  /* 0x0000001036317819 */ /* 0x100fe20000001237 */
[----:B------:R-:W-:Y:S01]  /*6290*/  HADD2.F32 R43, -RZ, R41.H0_H0 ;  /* 0x20000029ff2b7230 */ /* 0x000fe20000004100 */
[----:B------:R-:W-:Y:S01]  /*62a0*/  SHF.R.U32.HI R55, RZ, 0x10, R55 ;  /* 0x00000010ff377819 */ /* 0x000fe20000011637 */
[----:B------:R-:W-:Y:S01]  /*62b0*/  IMAD.MOV.U32 R51, RZ, RZ, R40 ;  /* 0x000000ffff337224 */ /* 0x000fe200078e0028 */
[----:B------:R-:W-:Y:S01]  /*62c0*/  MOV R40, R15 ;  /* 0x0000000f00287202 */ /* 0x000fe20000000f00 */
[----:B------:R-:W-:-:S02]  /*62d0*/  HADD2.F32 R12, -RZ, R13.H0_H0 ;  /* 0x2000000dff0c7230 */ /* 0x000fc40000004100 */
[----:B------:R-:W-:Y:S02]  /*62e0*/  HADD2.F32 R41, -RZ, R41.H1_H1 ;  /* 0x30000029ff297230 */ /* 0x000fe40000004100 */
[----:B------:R-:W-:Y:S02]  /*62f0*/  HADD2.F32 R74, -RZ, R74.H0_H0 ;  /* 0x2000004aff4a7230 */ /* 0x000fe40000004100 */
[----:B------:R-:W-:Y:S02]  /*6300*/  HADD2.F32 R15, -RZ, R13.H1_H1 ;  /* 0x3000000dff0f7230 */ /* 0x000fe40000004100 */
[-C--:B------:R-:W-:Y:S01]  /*6310*/  FMUL.FTZ R13, R43, R120.reuse ;  /* 0x000000782b0d7220 */ /* 0x080fe20000410000 */
[----:B------:R-:W-:Y:S02]  /*6320*/  HADD2.F32 R54, -RZ, R75.H0_H0 ;  /* 0x2000004bff367230 */ /* 0x000fe40000004100 */
[C---:B------:R-:W-:Y:S01]  /*6330*/  FMUL.FTZ R120, R12.reuse, R120 ;  /* 0x000000780c787220 */ /* 0x040fe20000410000 */
[-C--:B------:R-:W-:Y:S01]  /*6340*/  FMUL.FTZ R102, R41, R74.reuse ;  /* 0x0000004a29667220 */ /* 0x080fe20000410000 */
[----:B------:R-:W-:Y:S01]  /*6350*/  FMUL.FTZ R74, R15, R74 ;  /* 0x0000004a0f4a7220 */ /* 0x000fe20000410000 */
[-C--:B------:R-:W-:Y:S01]  /*6360*/  FFMA.FTZ R12, R12, R53.reuse, -R13 ;  /* 0x000000350c0c7223 */ /* 0x080fe2000001080d */
[----:B------:R-:W-:Y:S01]  /*6370*/  FFMA.FTZ R13, R43, R53, R120 ;  /* 0x000000352b0d7223 */ /* 0x000fe20000010078 */
[----:B------:R-:W-:Y:S01]  /*6380*/  FFMA.FTZ R15, R15, R54, -R102 ;  /* 0x000000360f0f7223 */ /* 0x000fe20000010866 */
[----:B------:R-:W-:-:S02]  /*6390*/  HADD2.F32 R43, -RZ, R52.H0_H0 ;  /* 0x20000034ff2b7230 */ /* 0x000fc40000004100 */
[----:B------:R-:W-:Y:S01]  /*63a0*/  FFMA.FTZ R102, R41, R54, R74 ;  /* 0x0000003629667223 */ /* 0x000fe2000001004a */
[----:B------:R-:W-:Y:S02]  /*63b0*/  HADD2.F32 R52, -RZ, R52.H1_H1 ;  /* 0x30000034ff347230 */ /* 0x000fe40000004100 */
[----:B------:R-:W-:Y:S01]  /*63c0*/  HADD2.F32 R55, -RZ, R55.H0_H0 ;  /* 0x20000037ff377230 */ /* 0x000fe20000004100 */
[----:B------:R-:W-:Y:S01]  /*63d0*/  F2FP.F16.F32.PACK_AB R15, R15, R12 ;  /* 0x0000000c0f0f723e */ /* 0x000fe200000000ff */
[----:B------:R-:W-:Y:S02]  /*63e0*/  HADD2.F32 R74, -RZ, R119.H0_H0 ;  /* 0x20000077ff4a7230 */ /* 0x000fe40000004100 */
[--C-:B------:R-:W-:Y:S02]  /*63f0*/  HADD2.F32 R41, -RZ, R40.reuse.H0_H0 ;  /* 0x20000028ff297230 */ /* 0x100fe40000004100 */
[----:B------:R-:W-:Y:S02]  /*6400*/  HADD2.F32 R40, -RZ, R40.H1_H1 ;  /* 0x30000028ff287230 */ /* 0x000fe40000004100 */
[----:B---3--:R-:W-:Y:S01]  /*6410*/  FMUL.FTZ R104, R43, R74 ;  /* 0x0000004a2b687220 */ /* 0x008fe20000410000 */
[----:B------:R-:W-:-:S02]  /*6420*/  HADD2.F32 R53, -RZ, R73.H0_H0 ;  /* 0x20000049ff357230 */ /* 0x000fc40000004100 */
[-C--:B------:R-:W-:Y:S01]  /*6430*/  FMUL.FTZ R73, R52, R55.reuse ;  /* 0x0000003734497220 */ /* 0x080fe20000410000 */
[----:B------:R-:W-:Y:S02]  /*6440*/  HADD2.F32 R54, -RZ, R117.H1_H1 ;  /* 0x30000075ff367230 */ /* 0x000fe40000004100 */
[C---:B------:R-:W-:Y:S01]  /*6450*/  FMUL.FTZ R74, R41.reuse, R74 ;  /* 0x0000004a294a7220 */ /* 0x040fe20000410000 */
[C---:B------:R-:W-:Y:S01]  /*6460*/  FMUL.FTZ R55, R40.reuse, R55 ;  /* 0x0000003728377220 */ /* 0x040fe20000410000 */
[----:B------:R-:W-:Y:S01]  /*6470*/  FFMA.FTZ R75, R40, R53, -R73 ;  /* 0x00000035284b7223 */ /* 0x000fe20000010849 */
[----:B------:R-:W-:Y:S02]  /*6480*/  HADD2.F32 R119, -RZ, R119.H1_H1 ;  /* 0x30000077ff777230 */ /* 0x000fe40000004100 */
[-C--:B------:R-:W-:Y:S01]  /*6490*/  FFMA.FTZ R104, R41, R54.reuse, -R104 ;  /* 0x0000003629687223 */ /* 0x080fe20000010868 */
[----:B------:R-:W-:Y:S02]  /*64a0*/  HADD2.F32 R40, -RZ, R50.H0_H0 ;  /* 0x20000032ff287230 */ /* 0x000fe40000004100 */
[----:B------:R-:W-:Y:S01]  /*64b0*/  FFMA.FTZ R74, R43, R54, R74 ;  /* 0x000000362b4a7223 */ /* 0x000fe2000001004a */
[----:B------:R-:W-:-:S02]  /*64c0*/  HADD2.F32 R41, -RZ, R51.H0_H0 ;  /* 0x20000033ff297230 */ /* 0x000fc40000004100 */
[----:B------:R-:W-:Y:S01]  /*64d0*/  FFMA.FTZ R103, R52, R53, R55 ;  /* 0x0000003534677223 */ /* 0x000fe20000010037 */
[----:B------:R-:W-:Y:S02]  /*64e0*/  HADD2.F32 R43, -RZ, R118.H0_H0 ;  /* 0x20000076ff2b7230 */ /* 0x000fe40000004100 */
[-C--:B------:R-:W-:Y:S01]  /*64f0*/  FMUL.FTZ R54, R40, R119.reuse ;  /* 0x0000007728367220 */ /* 0x080fe20000410000 */
[----:B------:R-:W-:Y:S02]  /*6500*/  HADD2.F32 R52, -RZ, R105.H0_H0 ;  /* 0x20000069ff347230 */ /* 0x000fe40000004100 */
[C---:B------:R-:W-:Y:S01]  /*6510*/  FMUL.FTZ R53, R41.reuse, R119 ;  /* 0x0000007729357220 */ /* 0x040fe20000410000 */
[----:B------:R-:W-:Y:S02]  /*6520*/  HADD2.F32 R51, -RZ, R51.H1_H1 ;  /* 0x30000033ff337230 */ /* 0x000fe40000004100 */
[----:B------:R-:W-:Y:S01]  /*6530*/  FFMA.FTZ R54, R41, R43, R54 ;  /* 0x0000002b29367223 */ /* 0x000fe20000010036 */
[----:B------:R-:W-:-:S02]  /*6540*/  HADD2.F32 R50, -RZ, R50.H1_H1 ;  /* 0x30000032ff327230 */ /* 0x000fc40000004100 */
[----:B------:R-:W-:Y:S01]  /*6550*/  FFMA.FTZ R53, R40, R43, -R53 ;  /* 0x0000002b28357223 */ /* 0x000fe20000010835 */
[----:B------:R-:W-:Y:S02]  /*6560*/  HADD2.F32 R72, -RZ, R72.H0_H0 ;  /* 0x20000048ff487230 */ /* 0x000fe40000004100 */
[-C--:B------:R-:W-:Y:S01]  /*6570*/  FMUL.FTZ R55, R51, R52.reuse ;  /* 0x0000003433377220 */ /* 0x080fe20000410000 */
[----:B------:R-:W-:Y:S02]  /*6580*/  HADD2.F32 R41, -RZ, R42.H0_H0 ;  /* 0x2000002aff297230 */ /* 0x000fe40000004100 */
[C---:B------:R-:W-:Y:S01]  /*6590*/  FMUL.FTZ R52, R50.reuse, R52 ;  /* 0x0000003432347220 */ /* 0x040fe20000410000 */
[----:B------:R-:W-:Y:S02]  /*65a0*/  HADD2.F32 R118, -RZ, R118.H1_H1 ;  /* 0x30000076ff767230 */ /* 0x000fe40000004100 */
[----:B------:R-:W-:Y:S01]  /*65b0*/  FFMA.FTZ R50, R50, R72, -R55 ;  /* 0x0000004832327223 */ /* 0x000fe20000010837 */
[----:B------:R-:W-:-:S02]  /*65c0*/  HADD2.F32 R49, -RZ, R49.H0_H0 ;  /* 0x20000031ff317230 */ /* 0x000fc40000004100 */
[----:B------:R-:W-:Y:S01]  /*65d0*/  FFMA.FTZ R51, R51, R72, R52 ;  /* 0x0000004833337223 */ /* 0x000fe20000010034 */
[----:B------:R-:W-:Y:S02]  /*65e0*/  HADD2.F32 R40, -RZ, R14.H0_H0 ;  /* 0x2000000eff287230 */ /* 0x000fe40000004100 */
[----:B------:R-:W-:Y:S01]  /*65f0*/  FMUL.FTZ R55, R41, R118 ;  /* 0x0000007629377220 */ /* 0x000fe20000410000 */
[----:B------:R-:W-:Y:S01]  /*6600*/  HADD2.F32 R42, -RZ, R42.H1_H1 ;  /* 0x3000002aff2a7230 */ /* 0x000fe20000004100 */
[----:B------:R-:W-:Y:S01]  /*6610*/  F2FP.F16.F32.PACK_AB R75, R75, R104 ;  /* 0x000000684b4b723e */ /* 0x000fe200000000ff */
[----:B------:R-:W-:Y:S02]  /*6620*/  HADD2.F32 R14, -RZ, R14.H1_H1 ;  /* 0x3000000eff0e7230 */ /* 0x000fe40000004100 */
[----:B------:R-:W-:Y:S01]  /*6630*/  FMUL.FTZ R118, R40, R118 ;  /* 0x0000007628767220 */ /* 0x000fe20000410000 */
[----:B------:R-:W-:Y:S02]  /*6640*/  HADD2.F32 R117, -RZ, R117.H0_H0 ;  /* 0x20000075ff757230 */ /* 0x000fe40000004100 */
        /* <DEDUP_REMOVED lines=14> */
[----:B------:R-:W-:-:S07]  /*6730*/  F2FP.F16.F32.PACK_AB R42, R49, R118 ;  /* 0x00000076312a723e */ /* 0x000fce00000000ff */
.L_x_9457:
[----:B------:R-:W-:Y:S05]  /*6740*/  BSYNC B2 ;  /* 0x0000000000027941 */ /* 0x000fea0003800000 */
.L_x_9456:
[----:B------:R-:W-:Y:S01]  /*6750*/  ISETP.GE.AND P4, PT, R11, R107, PT ;  /* 0x0000006b0b00720c */ /* 0x000fe20003f86270 */
[----:B0-----:R0:W-:-:S12]  /*6760*/  ST.E.128 desc[UR42][R44.64], R12 ;  /* 0x0000000c2c007985 */ /* 0x0011d8000c101d2a */
[----:B------:R-:W-:-:S05]  /*6770*/  @!P4 IMAD.WIDE R46, R11, 0x2, R46 ;  /* 0x000000020b2ec825 */ /* 0x000fca00078e022e */
[----:B----4-:R0:W-:Y:S02]  /*6780*/  @!P4 ST.E.128 desc[UR42][R46.64], R40 ;  /* 0x000000282e00c985 */ /* 0x0101e4000c101d2a */
.L_x_9455:
[----:B------:R-:W-:Y:S05]  /*6790*/  BSYNC B1 ;  /* 0x0000000000017941 */ /* 0x000fea0003800000 */
.L_x_9454:
[----:B------:R-:W-:-:S03]  /*67a0*/  UMOV UR4, 0xffffffff ;  /* 0xffffffff00047882 */ /* 0x000fc60000000000 */
[----:B------:R-:W-:Y:S05]  /*67b0*/  BRA.DIV UR4, `(.L_x_9458) ;  /* 0x000001a604047947 */ /* 0x000fea000b800000 */
[----:B0-----:R0:W0:Y:S04]  /*67c0*/  SHFL.IDX PT, R47, R101, 0x2, 0x181f ;  /* 0x00581f00652f7f89 */ /* 0x00102800000e0000 */
[----:B------:R0:W0:Y:S02]  /*67d0*/  SHFL.IDX PT, R46, R106, 0x2, 0x181f ;  /* 0x00581f006a2e7f89 */ /* 0x00002400000e0000 */
.L_x_9771:
        /* <DEDUP_REMOVED lines=22> */
[----:B------:R-:W-:-:S03]  /*6940*/  IMAD R11, R11, 0x2, R18 ;  /* 0x000000020b0b7824 */ /* 0x000fc600078e0212 */
[----:B------:R-:W-:Y:S02]  /*6950*/  LEA R40, R13, R18, 0x1 ;  /* 0x000000120d287211 */ /* 0x000fe400078e08ff */
[----:B------:R0:W4:Y:S04]  /*6960*/  LDS.128 R12, [R11+0x18400] ;  /* 0x018400000b0c7984 */ /* 0x0001280000000c00 */
[----:B------:R-:W0:Y:S01]  /*6970*/  LDS.128 R40, [R40+0x18400] ;  /* 0x0184000028287984 */ /* 0x000e220000000c00 */
[----:B------:R-:W-:Y:S05]  /*6980*/  @P3 BRA `(.L_x_9462) ;  /* 0x0000000400603947 */ /* 0x000fea0003800000 */
[----:B------:R-:W-:Y:S01]  /*6990*/  SHF.R.U32.HI R54, RZ, 0x10, R61 ;  /* 0x00000010ff367819 */ /* 0x000fe2000001163d */
[----:B0-----:R-:W-:Y:S01]  /*69a0*/  IMAD.MOV.U32 R49, RZ, RZ, R40 ;  /* 0x000000ffff317224 */ /* 0x001fe200078e0028 */
[--C-:B------:R-:W-:Y:S01]  /*69b0*/  SHF.R.U32.HI R52, RZ, 0x10, R57.reuse ;  /* 0x00000010ff347819 */ /* 0x100fe20000011639 */
[----:B------:R-:W-:Y:S01]  /*69c0*/  IMAD.MOV.U32 R50, RZ, RZ, R42 ;  /* 0x000000ffff327224 */ /* 0x000fe200078e002a */
[----:B------:R-:W-:Y:S01]  /*69d0*/  SHF.R.U64 R73, R56, 0x10, R57 ;  /* 0x0000001038497819 */ /* 0x000fe20000001239 */
[----:B----4-:R-:W-:Y:S01]  /*69e0*/  IMAD.MOV.U32 R40, RZ, RZ, R14 ;  /* 0x000000ffff287224 */ /* 0x010fe200078e000e */
[----:B------:R-:W-:Y:S01]  /*69f0*/  SHF.R.U64 R72, R60, 0x10, R61 ;  /* 0x000000103c487819 */ /* 0x000fe2000000123d */
[----:B------:R-:W-:Y:S01]  /*6a00*/  HADD2.F32 R53, -RZ, R116.H1_H1 ;  /* 0x30000074ff357230 */ /* 0x000fe20000004100 */
        /* <DEDUP_REMOVED lines=9> */
[----:B------:R-:W-:Y:S01]  /*6aa0*/  HADD2.F32 R51, -RZ, R114.H1_H1 ;  /* 0x30000072ff337230 */ /* 0x000fe20000004100 */
[----:B------:R-:W-:Y:S01]  /*6ab0*/  SHF.R.U32.HI R62, RZ, 0x10, R63 ;  /* 0x00000010ff3e7819 */ /* 0x000fe2000001163f */
[----:B------:R-:W-:Y:S02]  /*6ac0*/  HADD2.F32 R13, -RZ, R13.H1_H1 ;  /* 0x3000000dff0d7230 */ /* 0x000fe40000004100 */
[-C--:B------:R-:W-:Y:S01]  /*6ad0*/  FMUL.FTZ R56, R41, R54.reuse ;  /* 0x0000003629387220 */ /* 0x080fe20000410000 */
[----:B------:R-:W-:Y:S02]  /*6ae0*/  HADD2.F32 R52, -RZ, R52.H0_H0 ;  /* 0x20000034ff347230 */ /* 0x000fe40000004100 */
[-C--:B------:R-:W-:Y:S01]  /*6af0*/  FFMA.FTZ R55, R14, R51.reuse, -R55 ;  /* 0x000000330e377223 */ /* 0x080fe20000010837 */
[----:B------:R-:W-:Y:S01]  /*6b00*/  FFMA.FTZ R53, R42, R51, R53 ;  /* 0x000000332a357223 */ /* 0x000fe20000010035 */
[----:B------:R-:W-:Y:S01]  /*6b10*/  FMUL.FTZ R54, R13, R54 ;  /* 0x000000360d367220 */ /* 0x000fe20000410000 */
[----:B------:R-:W-:-:S02]  /*6b20*/  HADD2.F32 R51, -RZ, R115.H1_H1 ;  /* 0x30000073ff337230 */ /* 0x000fc40000004100 */
[-C--:B------:R-:W-:Y:S01]  /*6b30*/  FFMA.FTZ R56, R13, R52.reuse, -R56 ;  /* 0x000000340d387223 */ /* 0x080fe20000010838 */
        /* <DEDUP_REMOVED lines=26> */
[-C--:B------:R-:W-:Y:S01]  /*6ce0*/  FMUL.FTZ R51, R49, R41.reuse ;  /* 0x0000002931337220 */ /* 0x080fe20000410000 */
[----:B------:R-:W-:Y:S02]  /*6cf0*/  HADD2.F32 R15, -RZ, R73.H0_H0 ;  /* 0x20000049ff0f7230 */ /* 0x000fe40000004100 */
[C---:B------:R-:W-:Y:S01]  /*6d00*/  FMUL.FTZ R52, R12.reuse, R41 ;  /* 0x000000290c347220 */ /* 0x040fe20000410000 */
[----:B------:R-:W-:Y:S02]  /*6d10*/  HADD2.F32 R115, -RZ, R115.H0_H0 ;  /* 0x20000073ff737230 */ /* 0x000fe40000004100 */
[----:B------:R-:W-:Y:S01]  /*6d20*/  FFMA.FTZ R42, R13, R114, -R42 ;  /* 0x000000720d2a7223 */ /* 0x000fe2000001082a */
[----:B------:R-:W-:Y:S02]  /*6d30*/  HADD2.F32 R13, -RZ, R50.H0_H0 ;  /* 0x20000032ff0d7230 */ /* 0x000fe40000004100 */
[-C--:B------:R-:W-:Y:S01]  /*6d40*/  FFMA.FTZ R51, R12, R15.reuse, -R51 ;  /* 0x0000000f0c337223 */ /* 0x080fe20000010833 */
[----:B------:R-:W-:Y:S01]  /*6d50*/  FFMA.FTZ R52, R49, R15, R52 ;  /* 0x0000000f31347223 */ /* 0x000fe20000010034 */
[----:B------:R-:W-:-:S02]  /*6d60*/  HADD2.F32 R15, -RZ, R61.H0_H0 ;  /* 0x2000003dff0f7230 */ /* 0x000fc40000004100 */
[----:B------:R-:W-:Y:S01]  /*6d70*/  FFMA.FTZ R43, R14, R114, R43 ;  /* 0x000000720e2b7223 */ /* 0x000fe2000001002b */
[----:B------:R-:W-:Y:S02]  /*6d80*/  HADD2.F32 R50, -RZ, R50.H1_H1 ;  /* 0x30000032ff327230 */ /* 0x000fe40000004100 */
[----:B------:R-:W-:Y:S01]  /*6d90*/  FMUL.FTZ R41, R13, R115 ;  /* 0x000000730d297220 */ /* 0x000fe20000410000 */
[--C-:B------:R-:W-:Y:S01]  /*6da0*/  HADD2.F32 R12, -RZ, R40.reuse.H0_H0 ;  /* 0x20000028ff0c7230 */ /* 0x100fe20000004100 */
        /* <DEDUP_REMOVED lines=15> */
[----:B------:R-:W-:Y:S01]  /*6ea0*/  F2FP.F16.F32.PACK_AB R11, R40, R41 ;  /* 0x00000029280b723e */ /* 0x000fe200000000ff */
[----:B------:R-:W-:Y:S01]  /*6eb0*/  IMAD.MOV.U32 R40, RZ, RZ, R52 ;  /* 0x000000ffff287224 */ /* 0x000fe200078e0034 */
[----:B------:R-:W-:Y:S01]  /*6ec0*/  F2FP.F16.F32.PACK_AB R42, R15, R14 ;  /* 0x0000000e0f2a723e */ /* 0x000fe200000000ff */
[----:B------:R-:W-:Y:S01]  /*6ed0*/  IMAD.MOV.U32 R15, RZ, RZ, R58 ;  /* 0x000000ffff0f7224 */ /* 0x000fe200078e003a */
[----:B------:R-:W-:Y:S01]  /*6ee0*/  F2FP.F16.F32.PACK_AB R13, R56, R55 ;  /* 0x00000037380d723e */ /* 0x000fe200000000ff */
[----:B------:R-:W-:Y:S01]  /*6ef0*/  IMAD.MOV.U32 R14, RZ, RZ, R11 ;  /* 0x000000ffff0e7224 */ /* 0x000fe200078e000b */
[----:B------:R-:W-:-:S07]  /*6f00*/  MOV R41, R53 ;  /* 0x0000003500297202 */ /* 0x000fce0000000f00 */
.L_x_9462:
[----:B------:R-:W-:Y:S05]  /*6f10*/  BSYNC B2 ;  /* 0x0000000000027941 */ /* 0x000fea0003800000 */
.L_x_9461:
[----:B------:R-:W-:Y:S01]  /*6f20*/  ISETP.GE.AND P4, PT, R48, R107, PT ;  /* 0x0000006b3000720c */ /* 0x000fe20003f86270 */
[----:B----4-:R4:W-:-:S12]  /*6f30*/  ST.E.128 desc[UR42][R44.64], R12 ;  /* 0x0000000c2c007985 */ /* 0x0109d8000c101d2a */
[----:B------:R-:W-:-:S05]  /*6f40*/  @!P4 IMAD.WIDE R46, R48, 0x2, R46 ;  /* 0x00000002302ec825 */ /* 0x000fca00078e022e */
[----:B0-----:R4:W-:Y:S02]  /*6f50*/  @!P4 ST.E.128 desc[UR42][R46.64], R40 ;  /* 0x000000282e00c985 */ /* 0x0019e4000c101d2a */
.L_x_9460:
[----:B------:R-:W-:Y:S05]  /*6f60*/  BSYNC B1 ;  /* 0x0000000000017941 */ /* 0x000fea0003800000 */
.L_x_9459:
[----:B------:R-:W-:-:S03]  /*6f70*/  UMOV UR4, 0xffffffff ;  /* 0xffffffff00047882 */ /* 0x000fc60000000000 */
[----:B------:R-:W-:Y:S05]  /*6f80*/  BRA.DIV UR4, `(.L_x_9463) ;  /* 0x0000019e045c7947 */ /* 0x000fea000b800000 */
[----:B0-----:R-:W0:Y:S04]  /*6f90*/  SHFL.IDX PT, R101, R101, 0x3, 0x181f ;  /* 0x00781f0065657f89 */ /* 0x001e2800000e0000 */
[----:B------:R-:W0:Y:S02]  /*6fa0*/  SHFL.IDX PT, R106, R106, 0x3, 0x181f ;  /* 0x00781f006a6a7f89 */ /* 0x000e2400000e0000 */
.L_x_9775:
        /* <DEDUP_REMOVED lines=16> */
[----:B------:R-:W-:Y:S01]  /*70b0*/  LOP3.LUT R12, R12, R13, RZ, 0x3c, !PT ;  /* 0x0000000d0c0c7212 */ /* 0x000fe200078e3cff */
[----:B------:R-:W-:-:S03]  /*70c0*/  IMAD R13, R19, 0x4000, R6 ;  /* 0x00004000130d7824 */ /* 0x000fc600078e0206 */
[----:B------:R-:W-:Y:S01]  /*70d0*/  LOP3.LUT R109, R109, 0x7fffe000, RZ, 0xc0, !PT ;  /* 0x7fffe0006d6d7812 */ /* 0x000fe200078ec0ff */
[----:B------:R-:W-:-:S03]  /*70e0*/  IMAD R13, R13, 0x2, R18 ;  /* 0x000000020d0d7824 */ /* 0x000fc600078e0212 */
[----:B------:R-:W-:-:S05]  /*70f0*/  IADD3 R12, R12, R109, R201 ;  /* 0x0000006d0c0c7210 */ /* 0x000fca0007ffe0c9 */
[----:B------:R-:W-:-:S05]  /*7100*/  IMAD R15, R19, 0x4000, R12 ;  /* 0x00004000130f7824 */ /* 0x000fca00078e020c */
[----:B------:R-:W-:Y:S02]  /*7110*/  LEA R40, R15, R18, 0x1 ;  /* 0x000000120f287211 */ /* 0x000fe400078e08ff */
[----:B------:R-:W0:Y:S04]  /*7120*/  LDS.128 R12, [R13+0x18400] ;  /* 0x018400000d0c7984 */ /* 0x000e280000000c00 */
[----:B------:R-:W4:Y:S01]  /*7130*/  LDS.128 R40, [R40+0x18400] ;  /* 0x0184000028287984 */ /* 0x000f220000000c00 */
[----:B------:R-:W-:Y:S05]  /*7140*/  @P3 BRA `(.L_x_9465) ;  /* 0x0000000400583947 */ /* 0x000fea0003800000 */
[----:B------:R-:W-:Y:S01]  /*7150*/  SHF.R.U32.HI R50, RZ, 0x10, R69 ;  /* 0x00000010ff327819 */ /* 0x000fe20000011645 */
[----:B----4-:R-:W-:Y:S01]  /*7160*/  IMAD.MOV.U32 R46, RZ, RZ, R40 ;  /* 0x000000ffff2e7224 */ /* 0x010fe200078e0028 */
[----:B------:R-:W-:Y:S01]  /*7170*/  SHF.R.U32.HI R48, RZ, 0x10, R65 ;  /* 0x00000010ff307819 */ /* 0x000fe20000011641 */
[----:B------:R-:W-:Y:S01]  /*7180*/  IMAD.MOV.U32 R47, RZ, RZ, R42 ;  /* 0x000000ffff2f7224 */ /* 0x000fe200078e002a */
[--C-:B------:R-:W-:Y:S01]  /*7190*/  SHF.R.U64 R55, R70, 0x10, R71.reuse ;  /* 0x0000001046377819 */ /* 0x100fe20000001247 */
[----:B0-----:R-:W-:Y:S01]  /*71a0*/  IMAD.MOV.U32 R40, RZ, RZ, R14 ;  /* 0x000000ffff287224 */ /* 0x001fe200078e000e */
[----:B------:R-:W-:Y:S01]  /*71b0*/  SHF.R.U32.HI R70, RZ, 0x10, R71 ;  /* 0x00000010ff467819 */ /* 0x000fe20000011647 */
[--C-:B------:R-:W-:Y:S01]  /*71c0*/  HADD2.F32 R42, -RZ, R41.reuse.H0_H0 ;  /* 0x20000029ff2a7230 */ /* 0x100fe20000004100 */
[--C-:B------:R-:W-:Y:S01]  /*71d0*/  SHF.R.U64 R61, R66, 0x10, R67.reuse ;  /* 0x00000010423d7819 */ /* 0x100fe20000001243 */
[----:B------:R-:W-:Y:S01]  /*71e0*/  HADD2.F32 R41, -RZ, R41.H1_H1 ;  /* 0x30000029ff297230 */ /* 0x000fe20000004100 */
[----:B------:R-:W-:Y:S01]  /*71f0*/  SHF.R.U32.HI R66, RZ, 0x10, R67 ;  /* 0x00000010ff427819 */ /* 0x000fe20000011643 */
[--C-:B------:R-:W-:Y:S01]  /*7200*/  HADD2.F32 R14, -RZ, R13.reuse.H0_H0 ;  /* 0x2000000dff0e7230 */ /* 0x100fe20000004100 */
[----:B------:R-:W-:Y:S01]  /*7210*/  SHF.R.U64 R60, R68, 0x10, R69 ;  /* 0x00000010443c7819 */ /* 0x000fe20000001245 */
[----:B------:R-:W-:Y:S01]  /*7220*/  HADD2.F32 R50, -RZ, R50.H0_H0 ;  /* 0x20000032ff327230 */ /* 0x000fe20000004100 */
[----:B------:R-:W-:Y:S01]  /*7230*/  SHF.R.U64 R62, R64, 0x10, R65 ;  /* 0x00000010403e7819 */ /* 0x000fe20000001241 */
[----:B------:R-:W-:-:S02]  /*7240*/  HADD2.F32 R13, -RZ, R13.H1_H1 ;  /* 0x3000000dff0d7230 */ /* 0x000fc40000004100 */
[----:B------:R-:W-:Y:S02]  /*7250*/  HADD2.F32 R51, -RZ, R108.H0_H0 ;  /* 0x2000006cff337230 */ /* 0x000fe40000004100 */
        /* <DEDUP_REMOVED lines=11> */
[----:B------:R-:W-:Y:S02]  /*7310*/  HADD2.F32 R13, -RZ, R15.H0_H0 ;  /* 0x2000000fff0d7230 */ /* 0x000fe40000004100 */
[--C-:B------:R-:W-:Y:S02]  /*7320*/  HADD2.F32 R14, -RZ, R43.reuse.H0_H0 ;  /* 0x2000002bff0e7230 */ /* 0x100fe40000004100 */
[----:B------:R-:W-:Y:S02]  /*7330*/  HADD2.F32 R43, -RZ, R43.H1_H1 ;  /* 0x3000002bff2b7230 */ /* 0x000fe40000004100 */
[-C--:B------:R-:W-:Y:S01]  /*7340*/  FMUL.FTZ R49, R13, R48.reuse ;  /* 0x000000300d317220 */ /* 0x080fe20000410000 */
[----:B------:R-:W-:Y:S02]  /*7350*/  HADD2.F32 R50, -RZ, R70.H0_H0 ;  /* 0x20000046ff327230 */ /* 0x000fe40000004100 */
[----:B------:R-:W-:Y:S01]  /*7360*/  FMUL.FTZ R56, R14, R48 ;  /* 0x000000300e387220 */ /* 0x000fe20000410000 */
[----:B------:R-:W-:Y:S01]  /*7370*/  HADD2.F32 R15, -RZ, R15.H1_H1 ;  /* 0x3000000fff0f7230 */ /* 0x000fe20000004100 */
[----:B------:R-:W-:Y:S01]  /*7380*/  F2FP.F16.F32.PACK_AB R51, R54, R51 ;  /* 0x000000333633723e */ /* 0x000fe200000000ff */
[----:B------:R-:W-:-:S02]  /*7390*/  HADD2.F32 R41, -RZ, R112.H0_H0 ;  /* 0x20000070ff297230 */ /* 0x000fc40000004100 */
[-C--:B------:R-:W-:Y:S01]  /*73a0*/  FMUL.FTZ R48, R43, R50.reuse ;  /* 0x000000322b307220 */ /* 0x080fe20000410000 */
[----:B------:R-:W-:Y:S02]  /*73b0*/  HADD2.F32 R42, -RZ, R66.H0_H0 ;  /* 0x20000042ff2a7230 */ /* 0x000fe40000004100 */
[----:B------:R-:W-:Y:S01]  /*73c0*/  FMUL.FTZ R58, R15, R50 ;  /* 0x000000320f3a7220 */ /* 0x000fe20000410000 */
[----:B------:R-:W-:Y:S02]  /*73d0*/  HADD2.F32 R108, -RZ, R108.H1_H1 ;  /* 0x3000006cff6c7230 */ /* 0x000fe40000004100 */
[-C--:B------:R-:W-:Y:S01]  /*73e0*/  FFMA.FTZ R50, R14, R41.reuse, R49 ;  /* 0x000000290e327223 */ /* 0x080fe20000010031 */
[----:B------:R-:W-:Y:S01]  /*73f0*/  FFMA.FTZ R56, R13, R41, -R56 ;  /* 0x000000290d387223 */ /* 0x000fe20000010838 */
[----:B------:R-:W-:Y:S02]  /*7400*/  HADD2.F32 R14, -RZ, R46.H0_H0 ;  /* 0x2000002eff0e7230 */ /* 0x000fe40000004100 */
[----:B------:R-:W-:Y:S01]  /*7410*/  FFMA.FTZ R57, R15, R42, -R48 ;  /* 0x0000002a0f397223 */ /* 0x000fe20000010830 */
[----:B------:R-:W-:-:S02]  /*7420*/  HADD2.F32 R41, -RZ, R60.H0_H0 ;  /* 0x2000003cff297230 */ /* 0x000fc40000004100 */
[----:B------:R-:W-:Y:S01]  /*7430*/  FFMA.FTZ R59, R43, R42, R58 ;  /* 0x0000002a2b3b7223 */ /* 0x000fe2000001003a */
[----:B------:R-:W-:Y:S02]  /*7440*/  HADD2.F32 R13, -RZ, R12.H0_H0 ;  /* 0x2000000cff0d7230 */ /* 0x000fe40000004100 */
[-C--:B------:R-:W-:Y:S01]  /*7450*/  FMUL.FTZ R42, R14, R108.reuse ;  /* 0x0000006c0e2a7220 */ /* 0x080fe20000410000 */
        /* <DEDUP_REMOVED lines=8> */
[----:B------:R-:W-:Y:S01]  /*74e0*/  FFMA.FTZ R42, R13, R111, -R42 ;  /* 0x0000006f0d2a7223 */ /* 0x000fe2000001082a */
[----:B------:R-:W-:Y:S02]  /*74f0*/  HADD2.F32 R13, -RZ, R47.H0_H0 ;  /* 0x2000002fff0d7230 */ /* 0x000fe40000004100 */
[-C--:B------:R-:W-:Y:S01]  /*7500*/  FFMA.FTZ R49, R12, R15.reuse, -R49 ;  /* 0x0000000f0c317223 */ /* 0x080fe20000010831 */
[----:B------:R-:W-:Y:S01]  /*7510*/  FFMA.FTZ R46, R46, R15, R41 ;  /* 0x0000000f2e2e7223 */ /* 0x000fe20000010029 */
[----:B------:R-:W-:Y:S02]  /*7520*/  HADD2.F32 R15, -RZ, R55.H0_H0 ;  /* 0x20000037ff0f7230 */ /* 0x000fe40000004100 */
[----:B------:R-:W-:Y:S01]  /*7530*/  FFMA.FTZ R43, R14, R111, R43 ;  /* 0x0000006f0e2b7223 */ /* 0x000fe2000001002b */
[----:B------:R-:W-:-:S02]  /*7540*/  HADD2.F32 R12, -RZ, R40.H0_H0 ;  /* 0x20000028ff0c7230 */ /* 0x000fc40000004100 */
[----:B------:R-:W-:Y:S01]  /*7550*/  FMUL.FTZ R41, R13, R110 ;  /* 0x0000006e0d297220 */ /* 0x000fe20000410000 */
[----:B------:R-:W-:Y:S01]  /*7560*/  HADD2.F32 R47, -RZ, R47.H1_H1 ;  /* 0x3000002fff2f7230 */ /* 0x000fe20000004100 */
[----:B------:R-:W-:Y:S01]  /*7570*/  F2FP.F16.F32.PACK_AB R59, R59, R50 ;  /* 0x000000323b3b723e */ /* 0x000fe200000000ff */
        /* <DEDUP_REMOVED lines=19> */
.L_x_9465:
[----:B------:R-:W-:Y:S05]  /*76b0*/  BSYNC B1 ;  /* 0x0000000000017941 */ /* 0x000fea0003800000 */
.L_x_9464:
[----:B0-----:R0:W-:Y:S01]  /*76c0*/  ST.E.128 desc[UR42][R44.64], R12 ;  /* 0x0000000c2c007985 */ /* 0x0011e2000c101d2a */
[----:B------:R-:W-:Y:S01]  /*76d0*/  ISETP.GE.AND P3, PT, R11, R107, PT ;  /* 0x0000006b0b00720c */ /* 0x000fe20003f66270 */
[----:B------:R-:W-:-:S12]  /*76e0*/  IMAD.MOV.U32 R107, RZ, RZ, R101 ;  /* 0x000000ffff6b7224 */ /* 0x000fd800078e0065 */
[----:B------:R-:W-:Y:S05]  /*76f0*/  @P3 BRA `(.L_x_9436) ;  /* 0x0000000400b03947 */ /* 0x000fea0003800000 */
[----:B0-----:R-:W-:-:S05]  /*7700*/  IMAD.WIDE R12, R11, 0x2, R106 ;  /* 0x000000020b0c7825 */ /* 0x001fca00078e026a */
[----:B----4-:R0:W-:Y:S01]  /*7710*/  ST.E.128 desc[UR42][R12.64], R40 ;  /* 0x000000280c007985 */ /* 0x0101e2000c101d2a */
[----:B------:R-:W-:Y:S05]  /*7720*/  BRA `(.L_x_9436) ;  /* 0x0000000400a47947 */ /* 0x000fea0003800000 */
.L_x_9395:
[----:B------:R-:W-:-:S06]  /*7730*/  UISETP.NE.AND UP0, UPT, UR41, 0x3, UPT ;  /* 0x000000032900788c */ /* 0x000fcc000bf05270 */
[----:B------:R-:W-:-:S13]  /*7740*/  PLOP3.LUT P5, PT, PT, PT, UP0, 0x80, 0x0 ;  /* 0x000000000000781c */ /* 0x000fda0003faf008 */
[----:B------:R-:W-:Y:S05]  /*7750*/  @!P5 BRA `(.L_x_9466) ;  /* 0x000000000004d947 */ /* 0x000fea0003800000 */
[----:B------:R-:W-:Y:S01]  /*7760*/  BPT.TRAP 0x1 ;  /* 0x000000040000795c */ /* 0x000fe20000300000 */
.L_x_9466:
[----:B------:R-:W-:Y:S01]  /*7770*/  IMAD R89, R19, 0x8, R18 ;  /* 0x0000000813597824 */ /* 0x000fe200078e0212 */
[----:B------:R-:W-:Y:S01]  /*7780*/  SHF.L.U32 R100, R190, 0x1f, RZ ;  /* 0x0000001fbe647819 */ /* 0x000fe200000006ff */
[----:B------:R-:W-:Y:S01]  /*7790*/  BSSY B1, `(.L_x_9467) ;  /* 0x0000004000017945 */ /* 0x000fe20003800000 */
[----:B------:R-:W-:Y:S02]  /*77a0*/  SHF.R.S32.HI R97, RZ, 0x1f, R98 ;  /* 0x0000001fff617819 */ /* 0x000fe40000011462 */
[----:B------:R-:W0:Y:S02]  /*77b0*/  SYNCS.PHASECHK.TRANS64.TRYWAIT P3, [R89+URZ+0x28890], R100 ;  /* 0x02889064590075a7 */ /* 0x000e24000806017f */
[----:B0-----:R-:W-:Y:S05]  /*77c0*/  @!P3 BRA `(.L_x_9468) ;  /* 0x000001940098b947 */ /* 0x001fea0003800000 */
.L_x_9776:
[----:B------:R-:W-:Y:S05]  /*77d0*/  BSYNC B1 ;  /* 0x0000000000017941 */ /* 0x000fea0003800000 */
.L_x_9467:
        /* <DEDUP_REMOVED lines=25> */
.L_x_9780:
        /* <DEDUP_REMOVED lines=13> */
.L_x_9471:
[----:B------:R-:W-:Y:S05]  /*7a40*/  BSYNC B1 ;  /* 0x0000000000017941 */ /* 0x000fea0003800000 */
.L_x_9470:
[----:B------:R-:W-:-:S03]  /*7a50*/  UMOV UR4, 0xffffffff ;  /* 0xffffffff00047882 */ /* 0x000fc60000000000 */
[----:B------:R-:W-:Y:S05]  /*7a60*/  BRA.DIV UR4, `(.L_x_9472) ;  /* 0x00000196044c7947 */ /* 0x000fea000b800000 */
[----:B--2-4-:R2:W4:Y:S04]  /*7a70*/  SHFL.IDX PT, R41, R45, 0x1, 0x181f ;  /* 0x00381f002d297f89 */ /* 0x01452800000e0000 */
[----:B---3--:R2:W3:Y:S02]  /*7a80*/  SHFL.IDX PT, R14, R44, 0x1, 0x181f ;  /* 0x00381f002c0e7f89 */ /* 0x0084e400000e0000 */
.L_x_9784:
        /* <DEDUP_REMOVED lines=14> */
.L_x_9474:
[----:B------:R-:W-:Y:S05]  /*7b70*/  BSYNC B1 ;  /* 0x0000000000017941 */ /* 0x000fea0003800000 */
.L_x_9473:
[----:B------:R-:W-:-:S03]  /*7b80*/  UMOV UR4, 0xffffffff ;  /* 0xffffffff00047882 */ /* 0x000fc60000000000 */
[----:B------:R-:W-:Y:S05]  /*7b90*/  BRA.DIV UR4, `(.L_x_9475) ;  /* 0x0000019604487947 */ /* 0x000fea000b800000 */
[----:B---34-:R3:W4:Y:S04]  /*7ba0*/  SHFL.IDX PT, R41, R45, 0x2, 0x181f ;  /* 0x00581f002d297f89 */ /* 0x01872800000e0000 */
[----:B------:R3:W0:Y:S02]  /*7bb0*/  SHFL.IDX PT, R14, R44, 0x2, 0x181f ;  /* 0x00581f002c0e7f89 */ /* 0x00062400000e0000 */
.L_x_9788:
        /* <DEDUP_REMOVED lines=14> */
.L_x_9477:
[----:B------:R-:W-:Y:S05]  /*7ca0*/  BSYNC B1 ;  /* 0x0000000000017941 */ /* 0x000fea0003800000 */
.L_x_9476:
[----:B------:R-:W-:-:S03]  /*7cb0*/  UMOV UR4, 0xffffffff ;  /* 0xffffffff00047882 */ /* 0x000fc60000000000 */
[----:B------:R-:W-:Y:S05]  /*7cc0*/  BRA.DIV UR4, `(.L_x_9478) ;  /* 0x0000019604447947 */ /* 0x000fea000b800000 */
[----:B0---4-:R0:W4:Y:S04]  /*7cd0*/  SHFL.IDX PT, R41, R45, 0x3, 0x181f ;  /* 0x00781f002d297f89 */ /* 0x01112800000e0000 */
[----:B------:R0:W0:Y:S02]  /*7ce0*/  SHFL.IDX PT, R14, R44, 0x3, 0x181f ;  /* 0x00781f002c0e7f89 */ /* 0x00002400000e0000 */
.L_x_9792:
        /* <DEDUP_REMOVED lines=13> */
.L_x_9436:
[----:B------:R-:W-:Y:S05]  /*7dc0*/  BSYNC B0 ;  /* 0x0000000000007941 */ /* 0x000fea0003800000 */
.L_x_9394:
[----:B------:R-:W5:Y:S01]  /*7dd0*/  S2R R11, SR_TID.X ;  /* 0x00000000000b7919 */ /* 0x000f620000002100 */
[----:B------:R-:W-:Y:S01]  /*7de0*/  @!PT LDS RZ, [RZ] ;  /* 0x00000000fffff984 */ /* 0x000fe20000000800 */
[----:B------:R-:W-:Y:S01]  /*7df0*/  @!PT LDS RZ, [RZ] ;  /* 0x00000000fffff984 */ /* 0x000fe20000000800 */
[----:B------:R-:W-:Y:S01]  /*7e00*/  @!PT LDS RZ, [RZ] ;  /* 0x00000000fffff984 */ /* 0x000fe20000000800 */
[----:B------:R-:W-:Y:S01]  /*7e10*/  @!PT LDS RZ, [RZ] ;  /* 0x00000000fffff984 */ /* 0x000fe20000000800 */
[----:B------:R2:W-:Y:S06]  /*7e20*/  MEMBAR.ALL.CTA ;  /* 0x0000000000007992 */ /* 0x0005ec0000008000 */
[----:B--2---:R-:W2:Y:S01]  /*7e30*/  FENCE.VIEW.ASYNC.S ;  /* 0x00000000000073c6 */ /* 0x004ea20000000000 */
[----:B------:R-:W-:Y:S05]  /*7e40*/  WARPSYNC.ALL ;  /* 0x0000000000007948 */ /* 0x000fea0003800000 */
[----:B------:R-:W-:Y:S01]  /*7e50*/  BSSY B0, `(.L_x_9479) ;  /* 0x0000009000007945 */ /* 0x000fe20003800000 */
[----:B-----5:R-:W-:Y:S01]  /*7e60*/  LOP3.LUT R11, R11, 0x7f, RZ, 0xc0, !PT ;  /* 0x0000007f0b0b7812 */ /* 0x020fe200078ec0ff */
[----:B--2---:R2:W-:Y:S03]  /*7e70*/  BAR.SYNC.DEFER_BLOCKING R92, 0x80 ;  /* 0x0002005c0000751d */ /* 0x0045e60000010000 */
[----:B------:R-:W-:-:S13]  /*7e80*/  ISETP.NE.AND P3, PT, R11, RZ, PT ;  /* 0x000000ff0b00720c */ /* 0x000fda0003f65270 */
[----:B------:R-:W-:-:S05]  /*7e90*/  @!P3 VIADD R11, R89, 0x288a0 ;  /* 0x000288a0590bb836 */ /* 0x000fca0000000000 */
[----:B------:R-:W-:-:S04]  /*7ea0*/  @!P3 PRMT R11, RZ, 0x654, R11 ;  /* 0x00000654ff0bb816 */ /* 0x000fc8000000000b */
[----:B------:R2:W-:Y:S01]  /*7eb0*/  @!P3 SYNCS.ARRIVE.TRANS64.RED.A1T0 RZ, [R11+URZ], RZ ;  /* 0x000000ff0bffb9a7 */ /* 0x0005e2000810043f */
[----:B------:R-:W-:Y:S05]  /*7ec0*/  @!P5 BRA `(.L_x_9480) ;  /* 0x000000000004d947 */ /* 0x000fea0003800000 */
[----:B------:R-:W-:Y:S01]  /*7ed0*/  BPT.TRAP 0x1 ;  /* 0x000000040000795c */ /* 0x000fe20000300000 */
.L_x_9480:
[----:B------:R-:W-:Y:S05]  /*7ee0*/  BSYNC B0 ;  /* 0x0000000000007941 */ /* 0x000fea0003800000 */
.L_x_9479:
[----:B------:R-:W5:Y:S01]  /*7ef0*/  SYNCS.PHASECHK.TRANS64.TRYWAIT P4, [R89+URZ+0x288b0], R100 ;  /* 0x0288b064590075a7 */ /* 0x000f62000808017f */
[----:B------:R-:W-:Y:S01]  /*7f00*/  ULDC UR37, c[0x0][0x2f4] ;  /* 0x0000bd0000257ab9 */ /* 0x000fe20000000800 */
[----:B------:R-:W-:Y:S04]  /*7f10*/  BSSY B0, `(.L_x_9481) ;  /* 0x0000002000007945 */ /* 0x000fe80003800000 */
[----:B-----5:R-:W-:Y:S05]  /*7f20*/  @!P4 BRA `(.L_x_9482) ;  /* 0x0000019000f4c947 */ /* 0x020fea0003800000 */
.L_x_9793:
[----:B------:R-:W-:Y:S05]  /*7f30*/  BSYNC B0 ;  /* 0x0000000000007941 */ /* 0x000fea0003800000 */
.L_x_9481:
[----:B------:R-:W-:Y:S01]  /*7f40*/  ULDC.64 UR4, c[0x0][0x328] ;  /* 0x0000ca0000047ab9 */ /* 0x000fe20000000a00 */
[----:B------:R-:W-:Y:S01]  /*7f50*/  ULDC.64 UR6, c[0x0][0x318] ;  /* 0x0000c60000067ab9 */ /* 0x000fe20000000a00 */
[----:B------:R-:W-:Y:S01]  /*7f60*/  IMAD R97, R97, UR4, RZ ;  /* 0x0000000461617c24 */ /* 0x000fe2000f8e02ff */
[----:B------:R-:W-:Y:S01]  /*7f70*/  IADD3 R95, -R187, R95, RZ ;  /* 0x0000005fbb5f7210 */ /* 0x000fe20007ffe1ff */
[C---:B0---4-:R-:W-:Y:S01]  /*7f80*/  IMAD.WIDE.U32 R12, R98.reuse, UR4, RZ ;  /* 0x00000004620c7c25 */ /* 0x051fe2000f8e00ff */
[----:B------:R-:W-:Y:S03]  /*7f90*/  BSSY B0, `(.L_x_9483) ;  /* 0x000001b000007945 */ /* 0x000fe60003800000 */
[----:B------:R-:W-:Y:S01]  /*7fa0*/  IMAD R97, R98, UR5, R97 ;  /* 0x0000000562617c24 */ /* 0x000fe2000f8e0261 */
[----:B------:R-:W-:Y:S02]  /*7fb0*/  ULDC.64 UR4, c[0x0][0x338] ;  /* 0x0000ce0000047ab9 */ /* 0x000fe40000000a00 */
[----:B------:R-:W-:-:S02]  /*7fc0*/  IMAD R96, R96, UR4, RZ ;  /* 0x0000000460607c24 */ /* 0x000fc4000f8e02ff */
[----:B------:R-:W-:Y:S02]  /*7fd0*/  IMAD.IADD R13, R13, 0x1, R97 ;  /* 0x000000010d0d7824 */ /* 0x000fe400078e0261 */
[C---:B--2---:R-:W-:Y:S02]  /*7fe0*/  IMAD R11, R99.reuse, UR5, R96 ;  /* 0x00000005630b7c24 */ /* 0x044fe4000f8e0260 */
[----:B------:R-:W-:Y:S01]  /*7ff0*/  IMAD.WIDE.U32 R12, R99, UR4, R12 ;  /* 0x00000004630c7c25 */ /* 0x000fe2000f8e000c */
[----:B------:R-:W-:-:S03]  /*8000*/  ULDC.64 UR4, c[0x0][0x330] ;  /* 0x0000cc0000047ab9 */ /* 0x000fc60000000a00 */
[----:B------:R-:W-:Y:S02]  /*8010*/  IMAD.IADD R13, R13, 0x1, R11 ;  /* 0x000000010d0d7824 */ /* 0x000fe400078e020b */
[----:B------:R-:W-:-:S04]  /*8020*/  IMAD.WIDE.U32 R12, R188, UR4, R12 ;  /* 0x00000004bc0c7c25 */ /* 0x000fc8000f8e000c */
[----:B------:R-:W-:Y:S01]  /*8030*/  IMAD R11, R188, UR5, R13 ;  /* 0x00000005bc0b7c24 */ /* 0x000fe2000f8e020d */
[----:B-1-3--:R-:W-:-:S04]  /*8040*/  LEA R44, P4, R12, UR6, 0x1 ;  /* 0x000000060c2c7c11 */ /* 0x00afc8000f8808ff */
        /* <DEDUP_REMOVED lines=15> */
.L_x_9484:
[----:B------:R-:W-:Y:S05]  /*8140*/  BSYNC B0 ;  /* 0x0000000000007941 */ /* 0x000fea0003800000 */
.L_x_9483:
        /* <DEDUP_REMOVED lines=15> */
.L_x_9486:
[----:B------:R-:W-:Y:S05]  /*8240*/  BSYNC B0 ;  /* 0x0000000000007941 */ /* 0x000fea0003800000 */
.L_x_9485:
        /* <DEDUP_REMOVED lines=15> */
.L_x_9488:
[----:B------:R-:W-:Y:S05]  /*8340*/  BSYNC B0 ;  /* 0x0000000000007941 */ /* 0x000fea0003800000 */
.L_x_9487:
        /* <DEDUP_REMOVED lines=15> */
.L_x_9490:
[----:B------:R-:W-:Y:S05]  /*8440*/  BSYNC B0 ;  /* 0x0000000000007941 */ /* 0x000fea0003800000 */
.L_x_9489:
        /* <DEDUP_REMOVED lines=22> */
.L_x_9389:
[----:B------:R-:W0:Y:S01]  /*85b0*/  LDC R0, c[0x0][0x448] ;  /* 0x00011200ff007b82 */ /* 0x000e220000000800 */
[----:B------:R-:W-:Y:S02]  /*85c0*/  MOV R88, RZ ;  /* 0x000000ff00587202 */ /* 0x000fe40000000f00 */
[----:B0-----:R-:W-:Y:S01]  /*85d0*/  ISETP.NE.AND P1, PT, R0, 0x1, PT ;  /* 0x000000010000780c */ /* 0x001fe20003f25270 */
[----:B------:R-:W-:-:S12]  /*85e0*/  VIADD R0, R192, 0x7f ;  /* 0x0000007fc0007836 */ /* 0x000fd80000000000 */
[----:B------:R-:W0:Y:S08]  /*85f0*/  @P1 LDC R3, c[0x0][0x44c] ;  /* 0x00011300ff031b82 */ /* 0x000e300000000800 */
[----:B------:R-:W3:Y:S01]  /*8600*/  @P1 LDC R4, c[0x0][0x450] ;  /* 0x00011400ff041b82 */ /* 0x000ee20000000800 */
[----:B0-----:R-:W-:-:S05]  /*8610*/  @P1 IMAD.HI.U32 R3, R0, R3, RZ ;  /* 0x0000000300031227 */ /* 0x001fca00078e00ff */
[----:B---3--:R-:W-:-:S05]  /*8620*/  @P1 SHF.R.U32.HI R0, RZ, R4, R3 ;  /* 0x00000004ff001219 */ /* 0x008fca0000011603 */
[----:B------:R-:W-:-:S05]  /*8630*/  IMAD.IADD R0, R93, 0x1, R0 ;  /* 0x000000015d007824 */ /* 0x000fca00078e0200 */
[----:B------:R-:W-:-:S04]  /*8640*/  SHF.R.S32.HI R3, RZ, 0x1f, R0 ;  /* 0x0000001fff037819 */ /* 0x000fc80000011400 */
[----:B------:R-:W-:-:S04]  /*8650*/  LEA.HI R3, R3, R0, RZ, 0x7 ;  /* 0x0000000003037211 */ /* 0x000fc800078f38ff */
[----:B------:R-:W-:-:S04]  /*8660*/  SHF.R.S32.HI R3, RZ, 0x7, R3 ;  /* 0x00000007ff037819 */ /* 0x000fc80000011403 */
[----:B------:R-:W-:-:S04]  /*8670*/  VIMNMX R94, R94, R3, PT ;  /* 0x000000035e5e7248 */ /* 0x000fc80003fe0100 */
[----:B------:R-:W-:Y:S01]  /*8680*/  ISETP.GE.AND P1, PT, R94, 0x1, PT ;  /* 0x000000015e00780c */ /* 0x000fe20003f26270 */
[----:B------:R-:W-:-:S12]  /*8690*/  @P0 BRA `(.L_x_9492) ;  /* 0x00000000000c0947 */ /* 0x000fd80003800000 */
[----:B------:R-:W0:Y:S01]  /*86a0*/  FENCE.VIEW.ASYNC.G ;  /* 0x00000000000073c6 */ /* 0x000e220000000100 */
[----:B------:R-:W-:Y:S05]  /*86b0*/  WARPSYNC.ALL ;  /* 0x0000000000007948 */ /* 0x000fea0003800000 */
[----:B0-----:R-:W-:Y:S06]  /*86c0*/  BAR.ARV 0xc, 0x180 ;  /* 0x0306000000007b1d */ /* 0x001fec0000002000 */
.L_x_9492:
        /* <DEDUP_REMOVED lines=31> */
.L_x_9494:
[----:B------:R-:W-:Y:S05]  /*88c0*/  BSYNC B0 ;  /* 0x0000000000007941 */ /* 0x000fea0003800000 */
.L_x_9493:
        /* <DEDUP_REMOVED lines=35> */
[----:B----4-:R-:W-:Y:S02]  /*8b00*/  CS2R R92, SRZ ;  /* 0x00000000005c7805 */ /* 0x010fe4000001ff00 */
        /* <DEDUP_REMOVED lines=10> */
[----:B------:R0:W3:Y:S02]  /*8bb0*/  SHFL.IDX PT, R191, R0, RZ, 0x1f ;  /* 0x00001fff00bf7589 */ /* 0x0000e400000e0000 */
.L_x_9796:
[----:B0--3--:R-:W-:Y:S01]  /*8bc0*/  LEA.HI R0, R191, R191, RZ, 0x1 ;  /* 0x000000bfbf007211 */ /* 0x009fe200078f08ff */
[----:B------:R-:W-:-:S03]  /*8bd0*/  IMAD.U32 R3, RZ, RZ, UR40 ;  /* 0x00000028ff037e24 */ /* 0x000fc6000f8e00ff */
        /* <DEDUP_REMOVED lines=21> */
[----:B0-2---:R-:W-:-:S07]  /*8d30*/  IMAD.MOV.U32 R13, RZ, RZ, RZ ;  /* 0x000000ffff0d7224 */ /* 0x005fce00078e00ff */
[----:B------:R-:W-:-:S07]  /*8d40*/  LEPC R20, `(.L_x_9497) ;  /* 0x000000001014794e */ /* 0x000fce0000000000 */
[----:B-1-3-5:R-:W-:Y:S05]  /*8d50*/  CALL.ABS.NOINC R14 ;  /* 0x000000000e007343 */ /* 0x02afea0003c00000 */
.L_x_9497:
        /* <DEDUP_REMOVED lines=13> */
.L_x_9501:
[----:B---3--:R3:W4:Y:S02]  /*8e30*/  SYNCS.PHASECHK.TRANS64.TRYWAIT P0, [R18+URZ+0x28800], R3 ;  /* 0x02880003120075a7 */ /* 0x008724000800017f */
[----:B----4-:R-:W-:Y:S05]  /*8e40*/  @!P0 NANOSLEEP.SYNCS 0x989680 ;  /* 0x009896800000895d */ /* 0x010fea0003900000 */
[----:B------:R-:W4:Y:S02]  /*8e50*/  @!P0 SYNCS.PHASECHK.TRANS64 P0, [R18+URZ+0x28800], R3 ;  /* 0x02880003120085a7 */ /* 0x000f24000800007f */
[----:B----4-:R-:W-:Y:S05]  /*8e60*/  @!P0 BRA `(.L_x_9501) ;  /* 0xfffffffc00f08947 */ /* 0x010fea000383ffff */
.L_x_9500:
[----:B------:R-:W-:Y:S05]  /*8e70*/  BSYNC B0 ;  /* 0x0000000000007941 */ /* 0x000fea0003800000 */
.L_x_9499:
[----:B------:R-:W-:Y:S05]  /*8e80*/  BRA `(.L_x_9502) ;  /* 0x0000004c00c07947 */ /* 0x000fea0003800000 */
.L_x_9498:
[----:B------:R-:W-:Y:S01]  /*8e90*/  ISETP.NE.AND P0, PT, R25, RZ, PT ;  /* 0x000000ff1900720c */ /* 0x000fe20003f05270 */
[----:B------:R-:W-:Y:S01]  /*8ea0*/  ULDC.64 UR4, c[0x0][0x3f8] ;  /* 0x0000fe0000047ab9 */ /* 0x000fe20000000a00 */
[----:B-----5:R-:W-:Y:S01]  /*8eb0*/  SHF.R.S32.HI R0, RZ, 0x1f, R24 ;  /* 0x0000001fff007819 */ /* 0x020fe20000011418 */
[----:B------:R-:W-:Y:S01]  /*8ec0*/  ULDC.64 UR6, c[0x0][0x408] ;  /* 0x0001020000067ab9 */ /* 0x000fe20000000a00 */
[----:B------:R-:W-:-:S04]  /*8ed0*/  IMAD.WIDE.U32 R26, R24, UR4, RZ ;  /* 0x00000004181a7c25 */ /* 0x000fc8000f8e00ff */
[C---:B------:R-:W-:Y:S02]  /*8ee0*/  IMAD R3, R0.reuse, UR4, RZ ;  /* 0x0000000400037c24 */ /* 0x040fe4000f8e02ff */
[----:B------:R-:W-:Y:S02]  /*8ef0*/  IMAD R5, R0, UR6, RZ ;  /* 0x0000000600057c24 */ /* 0x000fe4000f8e02ff */
[C---:B------:R-:W-:Y:S02]  /*8f00*/  IMAD R3, R24.reuse, UR5, R3 ;  /* 0x0000000518037c24 */ /* 0x040fe4000f8e0203 */
[C---:B------:R-:W-:Y:S02]  /*8f10*/  IMAD R5, R24.reuse, UR7, R5 ;  /* 0x0000000718057c24 */ /* 0x040fe4000f8e0205 */
[----:B------:R-:W-:Y:S01]  /*8f20*/  IMAD.WIDE.U32 R24, R24, UR6, RZ ;  /* 0x0000000618187c25 */ /* 0x000fe2000f8e00ff */
[----:B------:R-:W-:-:S03]  /*8f30*/  IADD3 R29, R3, R27, RZ ;  /* 0x0000001b031d7210 */ /* 0x000fc60007ffe0ff */
[----:B------:R-:W-:Y:S01]  /*8f40*/  IMAD.IADD R31, R5, 0x1, R25 ;  /* 0x00000001051f7824 */ /* 0x000fe200078e0219 */
        /* <DEDUP_REMOVED lines=8> */
[----:B------:R-:W-:Y:S01]  /*8fd0*/  IMAD.U32 R10, RZ, RZ, UR6 ;  /* 0x00000006ff0a7e24 */ /* 0x000fe2000f8e00ff */
[----:B------:R-:W-:Y:S01]  /*8fe0*/  MOV R7, UR5 ;  /* 0x0000000500077c02 */ /* 0x000fe20008000f00 */
[----:B------:R-:W-:Y:S01]  /*8ff0*/  IMAD.U32 R6, RZ, RZ, UR4 ;  /* 0x00000004ff067e24 */ /* 0x000fe2000f8e00ff */
[----:B--2---:R-:W-:Y:S01]  /*9000*/  MOV R13, RZ ;  /* 0x000000ff000d7202 */ /* 0x004fe20000000f00 */
[----:B------:R-:W-:-:S02]  /*9010*/  IMAD.U32 R11, RZ, RZ, UR7 ;  /* 0x00000007ff0b7e24 */ /* 0x000fc4000f8e00ff */
[----:B------:R-:W-:Y:S02]  /*9020*/  IMAD.MOV.U32 R8, RZ, RZ, 0x70 ;  /* 0x00000070ff087424 */ /* 0x000fe400078e00ff */
[----:B0-----:R-:W-:-:S07]  /*9030*/  IMAD.MOV.U32 R12, RZ, RZ, 0x1 ;  /* 0x00000001ff0c7424 */ /* 0x001fce00078e00ff */
[----:B------:R-:W-:-:S07]  /*9040*/  LEPC R20, `(.L_x_9503) ;  /* 0x000000001014794e */ /* 0x000fce0000000000 */
[----:B-1-3--:R-:W-:Y:S05]  /*9050*/  CALL.ABS.NOINC R14 ;  /* 0x000000000e007343 */ /* 0x00afea0003c00000 */
.L_x_9503:
[----:B------:R-:W-:Y:S01]  /*9060*/  ULDC.U8 UR4, c[0x0][0x410] ;  /* 0x0001040000047ab9 */ /* 0x000fe20000000000 */
[----:B------:R-:W-:Y:S01]  /*9070*/  IMAD.IADD R54, R187, 0x1, R192 ;  /* 0x00000001bb367824 */ /* 0x000fe200078e02c0 */
[----:B------:R-:W-:Y:S01]  /*9080*/  ISETP.NE.AND P0, PT, RZ, UR4, PT ;  /* 0x00000004ff007c0c */ /* 0x000fe2000bf05270 */
[----:B------:R-:W-:Y:S01]  /*9090*/  BSSY B0, `(.L_x_9504) ;  /* 0x00004c7000007945 */ /* 0x000fe20003800000 */
[----:B------:R-:W-:Y:S01]  /*90a0*/  LEA R37, R200, UR40, 0x1 ;  /* 0x00000028c8257c11 */ /* 0x000fe2000f8e08ff */
[----:B------:R-:W-:-:S10]  /*90b0*/  IMAD R3, R207, 0x20, R54 ;  /* 0x00000020cf037824 */ /* 0x000fd400078e0236 */
[----:B------:R-:W-:Y:S05]  /*90c0*/  @!P0 BRA `(.L_x_9505) ;  /* 0x0000002400c08947 */ /* 0x000fea0003800000 */
[----:B------:R-:W0:Y:S01]  /*90d0*/  LDC R67, c[0x0][0x448] ;  /* 0x00011200ff437b82 */ /* 0x000e220000000800 */
[----:B------:R-:W-:Y:S01]  /*90e0*/  ULDC.64 UR4, c[0x0][0x3f8] ;  /* 0x0000fe0000047ab9 */ /* 0x000fe20000000a00 */
[----:B------:R-:W-:Y:S01]  /*90f0*/  ULDC.64 UR6, c[0x0][0x408] ;  /* 0x0001020000067ab9 */ /* 0x000fe20000000a00 */
[----:B------:R-:W-:Y:S01]  /*9100*/  MOV R10, R24 ;  /* 0x00000018000a7202 */ /* 0x000fe20000000f00 */
[----:B------:R-:W-:Y:S01]  /*9110*/  IMAD.MOV.U32 R8, RZ, RZ, R26 ;  /* 0x000000ffff087224 */ /* 0x000fe200078e001a */
[----:B------:R-:W-:Y:S01]  /*9120*/  SHF.R.S32.HI R64, RZ, 0x1f, R185 ;  /* 0x0000001fff407819 */ /* 0x000fe200000114b9 */
        /* <DEDUP_REMOVED lines=28> */
.L_x_9802:
        /* <DEDUP_REMOVED lines=15> */
[----:B------:R-:W-:Y:S02]  /*93e0*/  @!P5 SHF.L.U32 R15, R185, 0x1, RZ ;  /* 0x00000001b90fd819 */ /* 0x000fe400000006ff */
[-C--:B---3--:R-:W-:Y:S02]  /*93f0*/  @!P4 IADD3 R10, P0, R3, R12.reuse, RZ ;  /* 0x0000000c030ac210 */ /* 0x088fe40007f1e0ff */
[----:B0-----:R-:W-:Y:S02]  /*9400*/  @!P4 IADD3 R12, P1, R14, R12, RZ ;  /* 0x0000000c0e0cc210 */ /* 0x001fe40007f3e0ff */
[----:B------:R-:W-:Y:S01]  /*9410*/  @!P5 SHF.L.U64.HI R9, R185, 0x1, R64 ;  /* 0x00000001b909d819 */ /* 0x000fe20000010240 */
[----:B--2---:R-:W-:Y:S01]  /*9420*/  @!P4 IMAD.X R11, R0, 0x1, R13, P0 ;  /* 0x00000001000bc824 */ /* 0x004fe200000e060d */
[----:B------:R-:W-:Y:S02]  /*9430*/  @!P5 IADD3 R20, P2, R3, R15, RZ ;  /* 0x0000000f0314d210 */ /* 0x000fe40007f5e0ff */
[----:B------:R-:W-:-:S02]  /*9440*/  CS2R R46, SRZ ;  /* 0x00000000002e7805 */ /* 0x000fc4000001ff00 */
[----:B------:R-:W-:Y:S02]  /*9450*/  @!P5 IADD3 R14, P3, R14, R15, RZ ;  /* 0x0000000f0e0ed210 */ /* 0x000fe40007f7e0ff */
[----:B------:R-:W-:Y:S01]  /*9460*/  CS2R R48, SRZ ;  /* 0x0000000000307805 */ /* 0x000fe2000001ff00 */
[----:B----4-:R-:W-:Y:S02]  /*9470*/  @!P4 IMAD.X R13, R4, 0x1, R13, P1 ;  /* 0x00000001040dc824 */ /* 0x010fe400008e060d */
[--C-:B------:R-:W-:Y:S01]  /*9480*/  @!P5 IMAD.X R21, R0, 0x1, R9.reuse, P2 ;  /* 0x000000010015d824 */ /* 0x100fe200010e0609 */
[----:B------:R0:W5:Y:S01]  /*9490*/  @!P4 LD.E.64 R46, desc[UR42][R10.64] ;  /* 0x0000002a0a2ec980 */ /* 0x000162000c101b00 */
[----:B------:R-:W-:-:S03]  /*94a0*/  @!P5 IMAD.X R15, R4, 0x1, R9, P3 ;  /* 0x00000001040fd824 */ /* 0x000fc600018e0609 */
[----:B------:R0:W5:Y:S04]  /*94b0*/  @!P5 LD.E.64 R40, desc[UR42][R20.64] ;  /* 0x0000002a1428d980 */ /* 0x000168000c101b00 */
[----:B------:R0:W5:Y:S04]  /*94c0*/  @!P5 LD.E.64 R38, desc[UR42][R14.64] ;  /* 0x0000002a0e26d980 */ /* 0x000168000c101b00 */
[----:B------:R0:W5:Y:S02]  /*94d0*/  @!P4 LD.E.64 R48, desc[UR42][R12.64] ;  /* 0x0000002a0c30c980 */ /* 0x000164000c101b00 */
.L_x_9508:
[----:B------:R-:W-:Y:S05]  /*94e0*/  BSYNC B1 ;  /* 0x0000000000017941 */ /* 0x000fea0003800000 */
.L_x_9507:
[----:B----45:R-:W-:Y:S01]  /*94f0*/  IMAD.MOV.U32 R4, RZ, RZ, R38 ;  /* 0x000000ffff047224 */ /* 0x030fe200078e0026 */
[----:B--2---:R-:W-:Y:S01]  /*9500*/  MOV R0, R48 ;  /* 0x0000003000007202 */ /* 0x004fe20000000f00 */
        /* <DEDUP_REMOVED lines=9> */
[----:B------:R-:W-:-:S02]  /*95a0*/  PRMT R61, R3, 0x7610, R61 ;  /* 0x00007610033d7816 */ /* 0x000fc4000000003d */
[----:B-1----:R-:W-:Y:S02]  /*95b0*/  CS2R R42, SRZ ;  /* 0x00000000002a7805 */ /* 0x002fe4000001ff00 */
[----:B------:R-:W-:Y:S02]  /*95c0*/  MOV R3, R47 ;  /* 0x0000002f00037202 */ /* 0x000fe40000000f00 */
[----:B------:R-:W-:Y:S02]  /*95d0*/  PRMT R66, R66, 0x5410, R0 ;  /* 0x0000541042427816 */ /* 0x000fe40000000000 */
[----:B------:R-:W-:Y:S02]  /*95e0*/  PRMT R61, R61, 0x5410, R3 ;  /* 0x000054103d3d7816 */ /* 0x000fe40000000003 */
[----:B------:R-:W-:Y:S02]  /*95f0*/  PRMT R60, R60, 0x5410, R4 ;  /* 0x000054103c3c7816 */ /* 0x000fe40000000004 */
[----:B------:R-:W-:Y:S01]  /*9600*/  PRMT R59, R9, 0x7610, R59 ;  /* 0x00007610093b7816 */ /* 0x000fe2000000003b */
[----:B------:R-:W-:Y:S06]  /*9610*/  BRA.DIV UR4, `(.L_x_9509) ;  /* 0x0000017e04fc7947 */ /* 0x000fec000b800000 */
[----:B------:R1:W2:Y:S04]  /*9620*/  SHFL.IDX PT, R0, R6, 0x1, 0x181f ;  /* 0x00381f0006007f89 */ /* 0x0002a800000e0000 */
[----:B------:R1:W3:Y:S04]  /*9630*/  SHFL.IDX PT, R3, R5, 0x1, 0x181f ;  /* 0x00381f0005037f89 */ /* 0x0002e800000e0000 */
[----:B------:R1:W4:Y:S04]  /*9640*/  SHFL.IDX PT, R4, R8, 0x1, 0x181f ;  /* 0x00381f0008047f89 */ /* 0x00032800000e0000 */
[----:B0-----:R1:W0:Y:S02]  /*9650*/  SHFL.IDX PT, R14, R7, 0x1, 0x181f ;  /* 0x00381f00070e7f89 */ /* 0x00122400000e0000 */
.L_x_9808:
        /* <DEDUP_REMOVED lines=16> */
[----:B------:R-:W-:Y:S02]  /*9760*/  @!P5 SHF.L.U64.HI R15, R185, 0x1, R64 ;  /* 0x00000001b90fd819 */ /* 0x000fe40000010240 */
[-C--:B------:R-:W-:Y:S02]  /*9770*/  @!P5 IADD3 R20, P2, R3, R11.reuse, RZ ;  /* 0x0000000b0314d210 */ /* 0x080fe40007f5e0ff */
[C---:B0-----:R-:W-:Y:S02]  /*9780*/  @!P4 IADD3 R12, P1, R14.reuse, R12, RZ ;  /* 0x0000000c0e0cc210 */ /* 0x041fe40007f3e0ff */
[----:B------:R-:W-:Y:S01]  /*9790*/  @!P5 IADD3 R14, P3, R14, R11, RZ ;  /* 0x0000000b0e0ed210 */ /* 0x000fe20007f7e0ff */
[----:B--2---:R-:W-:Y:S01]  /*97a0*/  @!P5 IMAD.X R21, R0, 0x1, R15, P2 ;  /* 0x000000010015d824 */ /* 0x004fe200010e060f */
[----:B------:R-:W-:-:S02]  /*97b0*/  CS2R R44, SRZ ;  /* 0x00000000002c7805 */ /* 0x000fc4000001ff00 */
[----:B------:R-:W-:Y:S01]  /*97c0*/  CS2R R42, SRZ ;  /* 0x00000000002a7805 */ /* 0x000fe2000001ff00 */
[--C-:B------:R-:W-:Y:S02]  /*97d0*/  @!P4 IMAD.X R11, R0, 0x1, R9.reuse, P0 ;  /* 0x00000001000bc824 */ /* 0x100fe400000e0609 */
[C---:B----4-:R-:W-:Y:S01]  /*97e0*/  @!P4 IMAD.X R13, R4.reuse, 0x1, R9, P1 ;  /* 0x00000001040dc824 */ /* 0x050fe200008e0609 */
[----:B------:R0:W5:Y:S01]  /*97f0*/  @!P5 LD.E.64 R30, desc[UR42][R20.64] ;  /* 0x0000002a141ed980 */ /* 0x000162000c101b00 */
[----:B------:R-:W-:-:S03]  /*9800*/  @!P5 IMAD.X R15, R4, 0x1, R15, P3 ;  /* 0x00000001040fd824 */ /* 0x000fc600018e060f */
[----:B------:R0:W5:Y:S04]  /*9810*/  @!P4 LD.E.64 R44, desc[UR42][R10.64] ;  /* 0x0000002a0a2cc980 */ /* 0x000168000c101b00 */
[----:B------:R0:W5:Y:S04]  /*9820*/  @!P5 LD.E.64 R28, desc[UR42][R14.64] ;  /* 0x0000002a0e1cd980 */ /* 0x000168000c101b00 */
[----:B------:R0:W5:Y:S02]  /*9830*/  @!P4 LD.E.64 R42, desc[UR42][R12.64] ;  /* 0x0000002a0c2ac980 */ /* 0x000164000c101b00 */
.L_x_9511:
[----:B------:R-:W-:Y:S05]  /*9840*/  BSYNC B1 ;  /* 0x0000000000017941 */ /* 0x000fea0003800000 */
.L_x_9510:
[----:B---3-5:R-:W-:Y:S01]  /*9850*/  IMAD.MOV.U32 R3, RZ, RZ, R43 ;  /* 0x000000ffff037224 */ /* 0x028fe200078e002b */
[----:B--2---:R-:W-:Y:S01]  /*9860*/  MOV R0, R42 ;  /* 0x0000002a00007202 */ /* 0x004fe20000000f00 */
[----:B----4-:R-:W-:Y:S01]  /*9870*/  IMAD.MOV.U32 R4, RZ, RZ, R28 ;  /* 0x000000ffff047224 */ /* 0x010fe200078e001c */
        /* <DEDUP_REMOVED lines=8> */
[----:B------:R-:W-:-:S05]  /*9900*/  IMAD.MOV.U32 R9, RZ, RZ, R31 ;  /* 0x000000ffff097224 */ /* 0x000fca00078e001f */
[----:B------:R-:W-:Y:S01]  /*9910*/  PRMT R53, R4, 0x5410, R9 ;  /* 0x0000541004357816 */ /* 0x000fe20000000009 */
[----:B------:R-:W-:Y:S06]  /*9920*/  BRA.DIV UR4, `(.L_x_9512) ;  /* 0x0000017e04a87947 */ /* 0x000fec000b800000 */
[----:B------:R2:W3:Y:S04]  /*9930*/  SHFL.IDX PT, R0, R6, 0x2, 0x181f ;  /* 0x00581f0006007f89 */ /* 0x0004e800000e0000 */
[----:B------:R2:W4:Y:S04]  /*9940*/  SHFL.IDX PT, R3, R5, 0x2, 0x181f ;  /* 0x00581f0005037f89 */ /* 0x00052800000e0000 */
[----:B------:R2:W1:Y:S04]  /*9950*/  SHFL.IDX PT, R4, R8, 0x2, 0x181f ;  /* 0x00581f0008047f89 */ /* 0x00046800000e0000 */
[----:B0-----:R2:W0:Y:S02]  /*9960*/  SHFL.IDX PT, R14, R7, 0x2, 0x181f ;  /* 0x00581f00070e7f89 */ /* 0x00142400000e0000 */
.L_x_9814:
        /* <DEDUP_REMOVED lines=16> */
[-C--:B----4-:R-:W-:Y:S02]  /*9a70*/  @!P4 IADD3 R10, P0, R3, R12.reuse, RZ ;  /* 0x0000000c030ac210 */ /* 0x090fe40007f1e0ff */
[----:B------:R-:W-:Y:S02]  /*9a80*/  @!P5 SHF.L.U64.HI R15, R185, 0x1, R64 ;  /* 0x00000001b90fd819 */ /* 0x000fe40000010240 */
[-C--:B------:R-:W-:Y:S02]  /*9a90*/  @!P5 IADD3 R20, P2, R3, R11.reuse, RZ ;  /* 0x0000000b0314d210 */ /* 0x080fe40007f5e0ff */
[C---:B0-----:R-:W-:Y:S02]  /*9aa0*/  @!P4 IADD3 R12, P1, R14.reuse, R12, RZ ;  /* 0x0000000c0e0cc210 */ /* 0x041fe40007f3e0ff */
[----:B------:R-:W-:Y:S01]  /*9ab0*/  @!P5 IADD3 R14, P3, R14, R11, RZ ;  /* 0x0000000b0e0ed210 */ /* 0x000fe20007f7e0ff */
[----:B---3--:R-:W-:Y:S01]  /*9ac0*/  @!P5 IMAD.X R21, R0, 0x1, R15, P2 ;  /* 0x000000010015d824 */ /* 0x008fe200010e060f */
[----:B------:R-:W-:-:S02]  /*9ad0*/  CS2R R34, SRZ ;  /* 0x0000000000227805 */ /* 0x000fc4000001ff00 */
[----:B------:R-:W-:Y:S01]  /*9ae0*/  CS2R R32, SRZ ;  /* 0x0000000000207805 */ /* 0x000fe2000001ff00 */
[--C-:B------:R-:W-:Y:S02]  /*9af0*/  @!P4 IMAD.X R11, R0, 0x1, R9.reuse, P0 ;  /* 0x00000001000bc824 */ /* 0x100fe400000e0609 */
[C---:B-1----:R-:W-:Y:S01]  /*9b00*/  @!P4 IMAD.X R13, R4.reuse, 0x1, R9, P1 ;  /* 0x00000001040dc824 */ /* 0x042fe200008e0609 */
[----:B------:R0:W5:Y:S01]  /*9b10*/  @!P5 LD.E.64 R24, desc[UR42][R20.64] ;  /* 0x0000002a1418d980 */ /* 0x000162000c101b00 */
[----:B------:R-:W-:-:S03]  /*9b20*/  @!P5 IMAD.X R15, R4, 0x1, R15, P3 ;  /* 0x00000001040fd824 */ /* 0x000fc600018e060f */
[----:B------:R0:W5:Y:S04]  /*9b30*/  @!P4 LD.E.64 R34, desc[UR42][R10.64] ;  /* 0x0000002a0a22c980 */ /* 0x000168000c101b00 */
[----:B------:R0:W5:Y:S04]  /*9b40*/  @!P5 LD.E.64 R26, desc[UR42][R14.64] ;  /* 0x0000002a0e1ad980 */ /* 0x000168000c101b00 */
[----:B------:R0:W5:Y:S02]  /*9b50*/  @!P4 LD.E.64 R32, desc[UR42][R12.64] ;  /* 0x0000002a0c20c980 */ /* 0x000164000c101b00 */
.L_x_9514:
[----:B------:R-:W-:Y:S05]  /*9b60*/  BSYNC B1 ;  /* 0x0000000000017941 */ /* 0x000fea0003800000 */
.L_x_9513:
[----:B----45:R-:W-:Y:S01]  /*9b70*/  IMAD.MOV.U32 R3, RZ, RZ, R33 ;  /* 0x000000ffff037224 */ /* 0x030fe200078e0021 */
[----:B---3--:R-:W-:Y:S01]  /*9b80*/  MOV R0, R32 ;  /* 0x0000002000007202 */ /* 0x008fe20000000f00 */
[----:B-1----:R-:W-:Y:S01]  /*9b90*/  IMAD.MOV.U32 R4, RZ, RZ, R26 ;  /* 0x000000ffff047224 */ /* 0x002fe200078e001a */
[----:B------:R-:W-:Y:S01]  /*9ba0*/  UMOV UR4, 0xffffffff ;  /* 0xffffffff00047882 */ /* 0x000fe20000000000 */
[----:B------:R-:W-:Y:S01]  /*9bb0*/  IMAD.MOV.U32 R9, RZ, RZ, R27 ;  /* 0x000000ffff097224 */ /* 0x000fe200078e001b */
[----:B------:R-:W-:Y:S01]  /*9bc0*/  PRMT R55, R0, 0x5410, R3 ;  /* 0x0000541000377816 */ /* 0x000fe20000000003 */
[----:B------:R-:W-:Y:S01]  /*9bd0*/  IMAD.MOV.U32 R0, RZ, RZ, R34 ;  /* 0x000000ffff007224 */ /* 0x000fe200078e0022 */
[----:B------:R-:W-:Y:S02]  /*9be0*/  MOV R3, R35 ;  /* 0x0000002300037202 */ /* 0x000fe40000000f00 */
[----:B0-----:R-:W-:Y:S02]  /*9bf0*/  CS2R R20, SRZ ;  /* 0x0000000000147805 */ /* 0x001fe4000001ff00 */
[----:B------:R-:W-:Y:S01]  /*9c00*/  PRMT R50, R4, 0x5410, R9 ;  /* 0x0000541004327816 */ /* 0x000fe20000000009 */
[----:B------:R-:W-:Y:S01]  /*9c10*/  IMAD.MOV.U32 R4, RZ, RZ, R24 ;  /* 0x000000ffff047224 */ /* 0x000fe200078e0018 */
[----:B------:R-:W-:Y:S01]  /*9c20*/  PRMT R56, R0, 0x5410, R3 ;  /* 0x0000541000387816 */ /* 0x000fe20000000003 */
[----:B------:R-:W-:-:S05]  /*9c30*/  IMAD.MOV.U32 R9, RZ, RZ, R25 ;  /* 0x000000ffff097224 */ /* 0x000fca00078e0019 */
[----:B------:R-:W-:Y:S01]  /*9c40*/  PRMT R51, R4, 0x5410, R9 ;  /* 0x0000541004337816 */ /* 0x000fe20000000009 */
[----:B------:R-:W-:Y:S06]  /*9c50*/  BRA.DIV UR4, `(.L_x_9515) ;  /* 0x0000017e044c7947 */ /* 0x000fec000b800000 */
[----:B------:R0:W1:Y:S04]  /*9c60*/  SHFL.IDX PT, R0, R6, 0x3, 0x181f ;  /* 0x00781f0006007f89 */ /* 0x00006800000e0000 */
[----:B------:R0:W3:Y:S04]  /*9c70*/  SHFL.IDX PT, R3, R5, 0x3, 0x181f ;  /* 0x00781f0005037f89 */ /* 0x0000e800000e0000 */
[----:B------:R0:W4:Y:S04]  /*9c80*/  SHFL.IDX PT, R4, R8, 0x3, 0x181f ;  /* 0x00781f0008047f89 */ /* 0x00012800000e0000 */
[----:B------:R0:W0:Y:S02]  /*9c90*/  SHFL.IDX PT, R14, R7, 0x3, 0x181f ;  /* 0x00781f00070e7f89 */ /* 0x00002400000e0000 */
.L_x_9820:
[----:B------:R-:W-:Y:S01]  /*9ca0*/  VIADD R54, R54, 0x60 ;  /* 0x0000006036367836 */ /* 0x000fe20000000000 */
[----:B------:R-:W-:Y:S01]  /*9cb0*/  BSSY B1, `(.L_x_9516) ;  /* 0x000001d000017945 */ /* 0x000fe20003800000 */
[----:B0-2---:R-:W-:Y:S02]  /*9cc0*/  CS2R R8, SRZ ;  /* 0x0000000000087805 */ /* 0x005fe4000001ff00 */
        /* <DEDUP_REMOVED lines=9> */
[----:B------:R-:W-:Y:S02]  /*9d60*/  @!P4 SHF.L.U64.HI R5, R22, 0x1, R23 ;  /* 0x000000011605c819 */ /* 0x000fe40000010217 */
[----:B------:R-:W-:Y:S02]  /*9d70*/  @!P5 SHF.L.U32 R15, R185, 0x1, RZ ;  /* 0x00000001b90fd819 */ /* 0x000fe400000006ff */
[-C--:B---3--:R-:W-:Y:S02]  /*9d80*/  @!P4 IADD3 R6, P0, R3, R62.reuse, RZ ;  /* 0x0000003e0306c210 */ /* 0x088fe40007f1e0ff */
[----:B------:R-:W-:Y:S02]  /*9d90*/  @!P5 SHF.L.U64.HI R9, R185, 0x1, R64 ;  /* 0x00000001b909d819 */ /* 0x000fe40000010240 */
[----:B------:R-:W-:Y:S02]  /*9da0*/  @!P4 IADD3 R62, P1, R14, R62, RZ ;  /* 0x0000003e0e3ec210 */ /* 0x000fe40007f3e0ff */
[----:B------:R-:W-:-:S02]  /*9db0*/  CS2R R12, SRZ ;  /* 0x00000000000c7805 */ /* 0x000fc4000001ff00 */
[-C--:B------:R-:W-:Y:S02]  /*9dc0*/  @!P5 IADD3 R64, P2, R3, R15.reuse, RZ ;  /* 0x0000000f0340d210 */ /* 0x080fe40007f5e0ff */
[----:B------:R-:W-:Y:S02]  /*9dd0*/  CS2R R20, SRZ ;  /* 0x0000000000147805 */ /* 0x000fe4000001ff00 */
[----:B------:R-:W-:Y:S01]  /*9de0*/  @!P5 IADD3 R14, P3, R14, R15, RZ ;  /* 0x0000000f0e0ed210 */ /* 0x000fe20007f7e0ff */
[C---:B-1----:R-:W-:Y:S02]  /*9df0*/  @!P4 IMAD.X R7, R0.reuse, 0x1, R5, P0 ;  /* 0x000000010007c824 */ /* 0x042fe400000e0605 */
[--C-:B------:R-:W-:Y:S02]  /*9e00*/  @!P5 IMAD.X R65, R0, 0x1, R9.reuse, P2 ;  /* 0x000000010041d824 */ /* 0x100fe400010e0609 */
[C---:B----4-:R-:W-:Y:S01]  /*9e10*/  @!P5 IMAD.X R15, R4.reuse, 0x1, R9, P3 ;  /* 0x00000001040fd824 */ /* 0x050fe200018e0609 */
[----:B------:R-:W-:Y:S01]  /*9e20*/  CS2R R8, SRZ ;  /* 0x0000000000087805 */ /* 0x000fe2000001ff00 */
[----:B------:R-:W-:Y:S01]  /*9e30*/  @!P4 IMAD.X R63, R4, 0x1, R5, P1 ;  /* 0x00000001043fc824 */ /* 0x000fe200008e0605 */
[----:B------:R0:W5:Y:S04]  /*9e40*/  @!P5 LD.E.64 R10, desc[UR42][R64.64] ;  /* 0x0000002a400ad980 */ /* 0x000168000c101b00 */
[----:B------:R0:W5:Y:S04]  /*9e50*/  @!P5 LD.E.64 R8, desc[UR42][R14.64] ;  /* 0x0000002a0e08d980 */ /* 0x000168000c101b00 */
[----:B------:R0:W5:Y:S04]  /*9e60*/  @!P4 LD.E.64 R12, desc[UR42][R6.64] ;  /* 0x0000002a060cc980 */ /* 0x000168000c101b00 */
[----:B------:R0:W5:Y:S02]  /*9e70*/  @!P4 LD.E.64 R20, desc[UR42][R62.64] ;  /* 0x0000002a3e14c980 */ /* 0x000164000c101b00 */
.L_x_9517:
[----:B------:R-:W-:Y:S05]  /*9e80*/  BSYNC B1 ;  /* 0x0000000000017941 */ /* 0x000fea0003800000 */
.L_x_9516:
[----:B------:R-:W-:Y:S01]  /*9e90*/  ULEA.HI UR4, UR39, UR39, URZ, 0x1 ;  /* 0x0000002727047291 */ /* 0x000fe2000f8f083f */
[----:B---3-5:R-:W-:Y:S01]  /*9ea0*/  IMAD.MOV.U32 R3, RZ, RZ, R20 ;  /* 0x000000ffff037224 */ /* 0x028fe200078e0014 */
[----:B0-----:R-:W-:Y:S01]  /*9eb0*/  MOV R6, R12 ;  /* 0x0000000c00067202 */ /* 0x001fe20000000f00 */
[----:B----4-:R-:W-:Y:S01]  /*9ec0*/  IMAD.MOV.U32 R4, RZ, RZ, R21 ;  /* 0x000000ffff047224 */ /* 0x010fe200078e0015 */
[----:B------:R-:W-:Y:S01]  /*9ed0*/  ULOP3.LUT UR4, UR4, 0xfffffffe, URZ, 0xc0, !UPT ;  /* 0xfffffffe04047892 */ /* 0x000fe2000f8ec03f */
[----:B------:R-:W-:Y:S01]  /*9ee0*/  IMAD.MOV.U32 R7, RZ, RZ, R13 ;  /* 0x000000ffff077224 */ /* 0x000fe200078e000d */
[----:B-1----:R-:W-:Y:S01]  /*9ef0*/  VIADDMNMX R0, R67, -R192, 0x80, PT ;  /* 0x0000008043007446 */ /* 0x002fe200038009c0 */
[----:B------:R-:W-:Y:S01]  /*9f00*/  BSSY B1, `(.L_x_9518) ;  /* 0x000000e000017945 */ /* 0x000fe20003800000 */
[----:B------:R-:W-:Y:S01]  /*9f10*/  UIADD3 UR4, UR39, -UR4, URZ ;  /* 0x8000000427047290 */ /* 0x000fe2000fffe03f */
[----:B------:R-:W-:Y:S01]  /*9f20*/  PRMT R15, R3, 0x5410, R4 ;  /* 0x00005410030f7816 */ /* 0x000fe20000000004 */
[----:B------:R-:W-:Y:S01]  /*9f30*/  IMAD.MOV.U32 R3, RZ, RZ, R8 ;  /* 0x000000ffff037224 */ /* 0x000fe200078e0008 */
[----:B------:R-:W-:Y:S01]  /*9f40*/  PRMT R54, R6, 0x5410, R7 ;  /* 0x0000541006367816 */ /* 0x000fe20000000007 */
[----:B------:R-:W-:Y:S01]  /*9f50*/  IMAD.MOV.U32 R4, RZ, RZ, R9 ;  /* 0x000000ffff047224 */ /* 0x000fe200078e0009 */
[----:B------:R-:W-:Y:S01]  /*9f60*/  ISETP.GE.AND P1, PT, R187, R0, PT ;  /* 0x00000000bb00720c */ /* 0x000fe20003f26270 */
[----:B------:R-:W-:Y:S01]  /*9f70*/  IMAD.MOV.U32 R6, RZ, RZ, R11 ;  /* 0x000000ffff067224 */ /* 0x000fe200078e000b */
[----:B------:R-:W-:-:S02]  /*9f80*/  MOV R5, UR4 ;  /* 0x0000000400057c02 */ /* 0x000fc40008000f00 */
[----:B------:R-:W-:Y:S01]  /*9f90*/  PRMT R3, R3, 0x5410, R4 ;  /* 0x0000541003037816 */ /* 0x000fe20000000004 */
[----:B------:R-:W-:Y:S01]  /*9fa0*/  IMAD.MOV.U32 R4, RZ, RZ, R10 ;  /* 0x000000ffff047224 */ /* 0x000fe200078e000a */
[----:B------:R-:W-:-:S04]  /*9fb0*/  SHF.L.U32 R5, R5, 0x1f, RZ ;  /* 0x0000001f05057819 */ /* 0x000fc800000006ff */
[----:B------:R-:W0:Y:S02]  /*9fc0*/  SYNCS.PHASECHK.TRANS64.TRYWAIT P0, [R18+URZ+0x28800], R5 ;  /* 0x02880005120075a7 */ /* 0x000e24000800017f */
[----:B0-----:R-:W-:Y:S05]  /*9fd0*/  @!P0 BRA `(.L_x_9519) ;  /* 0x0000017800dc8947 */ /* 0x001fea0003800000 */
.L_x_9821:
[----:B------:R-:W-:Y:S05]  /*9fe0*/  BSYNC B1 ;  /* 0x0000000000017941 */ /* 0x000fea0003800000 */
.L_x_9518:
[----:B------:R-:W-:Y:S01]  /*9ff0*/  BSSY B1, `(.L_x_9520) ;  /* 0x000005e000017945 */ /* 0x000fe20003800000 */
[----:B------:R-:W-:-:S03]  /*a000*/  PRMT R14, R4, 0x5410, R6 ;  /* 0x00005410040e7816 */ /* 0x000fc60000000006 */
[----:B------:R-:W-:Y:S05]  /*a010*/  @P1 BRA `(.L_x_9521) ;  /* 0x00000004006c1947 */ /* 0x000fea0003800000 */
[----:B------:R-:W1:Y:S01]  /*a020*/  LDC R4, c[0x0][0x3f4] ;  /* 0x0000fd00ff047b82 */ /* 0x000e620000000800 */
[----:B------:R-:W-:Y:S01]  /*a030*/  BSSY B2, `(.L_x_9522) ;  /* 0x000002e000027945 */ /* 0x000fe20003800000 */
[-C--:B-1----:R-:W-:Y:S02]  /*a040*/  ISETP.GE.AND P0, PT, R22, R4.reuse, PT ;  /* 0x000000041600720c */ /* 0x082fe40003f06270 */
[----:B------:R-:W-:-:S11]  /*a050*/  ISETP.GE.AND P1, PT, R185, R4, PT ;  /* 0x00000004b900720c */ /* 0x000fd60003f26270 */
[----:B------:R-:W-:Y:S05]  /*a060*/  @P0 BRA `(.L_x_9523) ;  /* 0x0000000000a80947 */ /* 0x000fea0003800000 */
[----:B0-----:R-:W0:Y:S01]  /*a070*/  LDS.128 R4, [R37] ;  /* 0x0000000025047984 */ /* 0x001e220000000c00 */
        /* <DEDUP_REMOVED lines=18> */
[----:B------:R-:W-:Y:S02]  /*a1a0*/  HADD2.F32 R49, -RZ, R61.H0_H0 ;  /* 0x2000003dff317230 */ /* 0x000fe40000004100 */
[----:B------:R-:W-:Y:S01]  /*a1b0*/  FFMA.FTZ R67, R48, R63, -R67 ;  /* 0x0000003f30437223 */ /* 0x000fe20000010843 */
[----:B------:R-:W-:Y:S02]  /*a1c0*/  HADD2.F32 R6, -RZ, R5.H0_H0 ;  /* 0x20000005ff067230 */ /* 0x000fe40000004100 */
        /* <DEDUP_REMOVED lines=20> */
.L_x_9523:
[----:B------:R-:W-:Y:S05]  /*a310*/  BSYNC B2 ;  /* 0x0000000000027941 */ /* 0x000fea0003800000 */
.L_x_9522:
[----:B------:R-:W-:Y:S05]  /*a320*/  @P1 BRA `(.L_x_9521) ;  /* 0x0000000000a81947 */ /* 0x000fea0003800000 */
[----:B01----:R-:W0:Y:S01]  /*a330*/  LDS.128 R4, [R37+0x4000] ;  /* 0x0040000025047984 */ /* 0x003e220000000c00 */
        /* <DEDUP_REMOVED lines=18> */
[----:B------:R-:W-:Y:S02]  /*a460*/  HADD2.F32 R41, -RZ, R59.H1_H1 ;  /* 0x3000003bff297230 */ /* 0x000fe40000004100 */
[----:B------:R-:W-:Y:S01]  /*a470*/  FFMA.FTZ R61, R40, R47, -R49 ;  /* 0x0000002f283d7223 */ /* 0x000fe20000010831 */
[----:B------:R-:W-:Y:S02]  /*a480*/  HADD2.F32 R6, -RZ, R5.H0_H0 ;  /* 0x20000005ff067230 */ /* 0x000fe40000004100 */
        /* <DEDUP_REMOVED lines=20> */
.L_x_9521:
[----:B------:R-:W-:Y:S05]  /*a5d0*/  BSYNC B1 ;  /* 0x0000000000017941 */ /* 0x000fea0003800000 */
.L_x_9520:
[----:B-12---:R-:W-:Y:S01]  /*a5e0*/  VIADD R4, R187, 0x20 ;  /* 0x00000020bb047836 */ /* 0x006fe20000000000 */
[----:B------:R-:W-:Y:S04]  /*a5f0*/  BSSY B1, `(.L_x_9524) ;  /* 0x000005e000017945 */ /* 0x000fe80003800000 */
[----:B------:R-:W-:-:S13]  /*a600*/  ISETP.GE.AND P0, PT, R4, R0, PT ;  /* 0x000000000400720c */ /* 0x000fda0003f06270 */
[----:B------:R-:W-:Y:S05]  /*a610*/  @P0 BRA `(.L_x_9525) ;  /* 0x00000004006c0947 */ /* 0x000fea0003800000 */
[----:B------:R-:W1:Y:S01]  /*a620*/  LDC R4, c[0x0][0x3f4] ;  /* 0x0000fd00ff047b82 */ /* 0x000e620000000800 */
[----:B------:R-:W-:Y:S01]  /*a630*/  BSSY B2, `(.L_x_9526) ;  /* 0x000002e000027945 */ /* 0x000fe20003800000 */
[-C--:B-1----:R-:W-:Y:S02]  /*a640*/  ISETP.GE.AND P0, PT, R22, R4.reuse, PT ;  /* 0x000000041600720c */ /* 0x082fe40003f06270 */
[----:B------:R-:W-:-:S11]  /*a650*/  ISETP.GE.AND P1, PT, R185, R4, PT ;  /* 0x00000004b900720c */ /* 0x000fd60003f26270 */
[----:B------:R-:W-:Y:S05]  /*a660*/  @P0 BRA `(.L_x_9527) ;  /* 0x0000000000a80947 */ /* 0x000fea0003800000 */
[----:B0-----:R-:W0:Y:S01]  /*a670*/  LDS.128 R4, [R37+0x1000] ;  /* 0x0010000025047984 */ /* 0x001e220000000c00 */
        /* <DEDUP_REMOVED lines=41> */
.L_x_9527:
[----:B------:R-:W-:Y:S05]  /*a910*/  BSYNC B2 ;  /* 0x0000000000027941 */ /* 0x000fea0003800000 */
.L_x_9526:
[----:B------:R-:W-:Y:S05]  /*a920*/  @P1 BRA `(.L_x_9525) ;  /* 0x0000000000a81947 */ /* 0x000fea0003800000 */
[----:B01----:R-:W0:Y:S01]  /*a930*/  LDS.128 R4, [R37+0x5000] ;  /* 0x0050000025047984 */ /* 0x003e220000000c00 */
[----:B------:R-:W-:Y:S01]  /*a940*/  SHF.R.U32.HI R39, RZ, 0x10, R31 ;  /* 0x00000010ff277819 */ /* 0x000fe2000001161f */
[----:B------:R-:W-:Y:S01]  /*a950*/  HADD2.F32 R38, -RZ, R53.H0_H0 ;  /* 0x20000035ff267230 */ /* 0x000fe20000004100 */
[----:B------:R-:W-:Y:S01]  /*a960*/  SHF.R.U32.HI R41, RZ, 0x10, R29 ;  /* 0x00000010ff297819 */ /* 0x000fe2000001161d */
        /* <DEDUP_REMOVED lines=38> */
.L_x_9525:
[----:B------:R-:W-:Y:S05]  /*abd0*/  BSYNC B1 ;  /* 0x0000000000017941 */ /* 0x000fea0003800000 */
.L_x_9524:
[----:B-12---:R-:W-:Y:S01]  /*abe0*/  IADD3 R4, R187, 0x40, RZ ;  /* 0x00000040bb047810 */ /* 0x006fe20007ffe0ff */
[----:B------:R-:W-:Y:S03]  /*abf0*/  BSSY B1, `(.L_x_9528) ;  /* 0x000005e000017945 */ /* 0x000fe60003800000 */
        /* <DEDUP_REMOVED lines=49> */
.L_x_9531:
[----:B------:R-:W-:Y:S05]  /*af10*/  BSYNC B2 ;  /* 0x0000000000027941 */ /* 0x000fea0003800000 */
.L_x_9530:
[----:B------:R-:W-:Y:S05]  /*af20*/  @P1 BRA `(.L_x_9529) ;  /* 0x0000000000a81947 */ /* 0x000fea0003800000 */
[----:B01----:R-:W0:Y:S01]  /*af30*/  LDS.128 R4, [R37+0x6000] ;  /* 0x0060000025047984 */ /* 0x003e220000000c00 */
        /* <DEDUP_REMOVED lines=41> */
.L_x_9529:
[----:B------:R-:W-:Y:S05]  /*b1d0*/  BSYNC B1 ;  /* 0x0000000000017941 */ /* 0x000fea0003800000 */
.L_x_9528:
[----:B-12---:R-:W-:-:S05]  /*b1e0*/  VIADD R4, R187, 0x60 ;  /* 0x00000060bb047836 */ /* 0x006fca0000000000 */
        /* <DEDUP_REMOVED lines=25> */
[C---:B------:R-:W-:Y:S01]  /*b380*/  FFMA.FTZ R31, R13.reuse, R26, R29 ;  /* 0x0000001a0d1f7223 */ /* 0x040fe2000001001d */
[----:B------:R-:W-:Y:S02]  /*b390*/  HADD2.F32 R12, -RZ, R6.H1_H1 ;  /* 0x30000006ff0c7230 */ /* 0x000fe40000004100 */
[C---:B------:R-:W-:Y:S01]  /*b3a0*/  FMUL.FTZ R27, R4.reuse, R25 ;  /* 0x00000019041b7220 */ /* 0x040fe20000410000 */
[--C-:B------:R-:W-:Y:S02]  /*b3b0*/  HADD2.F32 R6, -RZ, R5.reuse.H0_H0 ;  /* 0x20000005ff067230 */ /* 0x100fe40000004100 */
[----:B------:R-:W-:Y:S01]  /*b3c0*/  FFMA.FTZ R28, R13, R24, -R28 ;  /* 0x000000180d1c7223 */ /* 0x000fe2000001081c */
[-C--:B------:R-:W-:Y:S01]  /*b3d0*/  FMUL.FTZ R29, R4, R21.reuse ;  /* 0x00000015041d7220 */ /* 0x080fe20000410000 */
[----:B------:R-:W-:Y:S02]  /*b3e0*/  HADD2.F32 R5, -RZ, R5.H1_H1 ;  /* 0x30000005ff057230 */ /* 0x000fe40000004100 */
[----:B------:R-:W-:Y:S01]  /*b3f0*/  FFMA.FTZ R27, R0, R21, -R27 ;  /* 0x00000015001b7223 */ /* 0x000fe2000001081b */
[----:B------:R-:W-:-:S02]  /*b400*/  HADD2.F32 R13, -RZ, R30.H0_H0 ;  /* 0x2000001eff0d7230 */ /* 0x000fc40000004100 */
[C---:B------:R-:W-:Y:S01]  /*b410*/  FMUL.FTZ R20, R12.reuse, R15 ;  /* 0x0000000f0c147220 */ /* 0x040fe20000410000 */
[----:B------:R-:W-:Y:S02]  /*b420*/  HADD2.F32 R4, -RZ, R32.H0_H0 ;  /* 0x20000020ff047230 */ /* 0x000fe40000004100 */
[-C--:B------:R-:W-:Y:S01]  /*b430*/  FMUL.FTZ R24, R12, R54.reuse ;  /* 0x000000360c187220 */ /* 0x080fe20000410000 */
[----:B------:R-:W-:Y:S01]  /*b440*/  FFMA.FTZ R0, R0, R25, R29 ;  /* 0x0000001900007223 */ /* 0x000fe2000001001d */
[----:B------:R-:W-:Y:S01]  /*b450*/  FMUL.FTZ R21, R5, R13 ;  /* 0x0000000d05157220 */ /* 0x000fe20000410000 */
[----:B------:R-:W-:Y:S01]  /*b460*/  FFMA.FTZ R20, R7, R54, -R20 ;  /* 0x0000003607147223 */ /* 0x000fe20000010814 */
[-C--:B------:R-:W-:Y:S01]  /*b470*/  FMUL.FTZ R12, R5, R4.reuse ;  /* 0x00000004050c7220 */ /* 0x080fe20000410000 */
[----:B------:R-:W-:Y:S01]  /*b480*/  FFMA.FTZ R15, R7, R15, R24 ;  /* 0x0000000f070f7223 */ /* 0x000fe20000010018 */
[C---:B------:R-:W-:Y:S01]  /*b490*/  FFMA.FTZ R5, R6.reuse, R4, -R21 ;  /* 0x0000000406057223 */ /* 0x040fe20000010815 */
[----:B------:R-:W-:Y:S01]  /*b4a0*/  F2FP.F16.F32.PACK_AB R7, R31, R28 ;  /* 0x0000001c1f07723e */ /* 0x000fe200000000ff */
[----:B------:R-:W-:Y:S01]  /*b4b0*/  FFMA.FTZ R12, R6, R13, R12 ;  /* 0x0000000d060c7223 */ /* 0x000fe2000001000c */
[----:B------:R-:W-:-:S02]  /*b4c0*/  F2FP.F16.F32.PACK_AB R4, R0, R27 ;  /* 0x0000001b0004723e */ /* 0x000fc400000000ff */
[----:B------:R-:W-:Y:S02]  /*b4d0*/  F2FP.F16.F32.PACK_AB R6, R15, R20 ;  /* 0x000000140f06723e */ /* 0x000fe400000000ff */
[----:B------:R-:W-:-:S05]  /*b4e0*/  F2FP.F16.F32.PACK_AB R5, R12, R5 ;  /* 0x000000050c05723e */ /* 0x000fca00000000ff */
[----:B------:R1:W-:Y:S02]  /*b4f0*/  STS.128 [R37+0x3000], R4 ;  /* 0x0030000425007388 */ /* 0x0003e40000000c00 */
.L_x_9534:
[----:B------:R-:W-:Y:S05]  /*b500*/  BSYNC B1 ;  /* 0x0000000000017941 */ /* 0x000fea0003800000 */
.L_x_9533:
[----:B------:R-:W-:Y:S05]  /*b510*/  @P1 BRA `(.L_x_9532) ;  /* 0x0000002400f81947 */ /* 0x000fea0003800000 */
[----:B01----:R-:W0:Y:S01]  /*b520*/  LDS.128 R4, [R37+0x7000] ;  /* 0x0070000025047984 */ /* 0x003e220000000c00 */
        /* <DEDUP_REMOVED lines=13> */
[----:B------:R-:W-:Y:S01]  /*b600*/  FMUL.FTZ R10, R10, R12 ;  /* 0x0000000c0a0a7220 */ /* 0x000fe20000410000 */
[----:B------:R-:W-:-:S02]  /*b610*/  HADD2.F32 R4, -RZ, R4.H1_H1 ;  /* 0x30000004ff047230 */ /* 0x000fc40000004100 */
[C---:B------:R-:W-:Y:S01]  /*b620*/  FFMA.FTZ R20, R9.reuse, R12, -R20 ;  /* 0x0000000c09147223 */ /* 0x040fe20000010814 */
[----:B------:R-:W-:Y:S01]  /*b630*/  FFMA.FTZ R25, R9, R15, R10 ;  /* 0x0000000f09197223 */ /* 0x000fe2000001000a */
[--C-:B------:R-:W-:Y:S02]  /*b640*/  HADD2.F32 R7, -RZ, R6.reuse.H0_H0 ;  /* 0x20000006ff077230 */ /* 0x100fe40000004100 */
[C---:B------:R-:W-:Y:S01]  /*b650*/  FMUL.FTZ R21, R4.reuse, R13 ;  /* 0x0000000d04157220 */ /* 0x040fe20000410000 */
[----:B------:R-:W-:Y:S02]  /*b660*/  HADD2.F32 R8, -RZ, R6.H1_H1 ;  /* 0x30000006ff087230 */ /* 0x000fe40000004100 */
[-C--:B------:R-:W-:Y:S01]  /*b670*/  FMUL.FTZ R15, R4, R11.reuse ;  /* 0x0000000b040f7220 */ /* 0x080fe20000410000 */
[----:B------:R-:W-:Y:S02]  /*b680*/  HADD2.F32 R9, -RZ, R3.H1_H1 ;  /* 0x30000003ff097230 */ /* 0x000fe40000004100 */
[----:B------:R-:W-:Y:S01]  /*b690*/  FFMA.FTZ R21, R0, R11, -R21 ;  /* 0x0000000b00157223 */ /* 0x000fe20000010815 */
[----:B------:R-:W-:-:S02]  /*b6a0*/  HADD2.F32 R6, -RZ, R5.H0_H0 ;  /* 0x20000005ff067230 */ /* 0x000fc40000004100 */
[----:B------:R-:W-:Y:S01]  /*b6b0*/  FFMA.FTZ R0, R0, R13, R15 ;  /* 0x0000000d00007223 */ /* 0x000fe2000001000f */
[----:B------:R-:W-:Y:S02]  /*b6c0*/  HADD2.F32 R5, -RZ, R5.H1_H1 ;  /* 0x30000005ff057230 */ /* 0x000fe40000004100 */
[CC--:B------:R-:W-:Y:S01]  /*b6d0*/  FMUL.FTZ R10, R8.reuse, R9.reuse ;  /* 0x00000009080a7220 */ /* 0x0c0fe20000410000 */
[----:B------:R-:W-:Y:S02]  /*b6e0*/  HADD2.F32 R4, -RZ, R24.H0_H0 ;  /* 0x20000018ff047230 */ /* 0x000fe40000004100 */
[-C--:B------:R-:W-:Y:S01]  /*b6f0*/  FMUL.FTZ R8, R8, R14.reuse ;  /* 0x0000000e08087220 */ /* 0x080fe20000410000 */
[----:B------:R-:W-:Y:S02]  /*b700*/  HADD2.F32 R3, -RZ, R26.H0_H0 ;  /* 0x2000001aff037230 */ /* 0x000fe40000004100 */
[----:B------:R-:W-:Y:S01]  /*b710*/  FFMA.FTZ R10, R7, R14, -R10 ;  /* 0x0000000e070a7223 */ /* 0x000fe2000001080a */
[----:B------:R-:W-:Y:S01]  /*b720*/  FMUL.FTZ R11, R5, R4 ;  /* 0x00000004050b7220 */ /* 0x000fe20000410000 */
[----:B------:R-:W-:Y:S01]  /*b730*/  FFMA.FTZ R9, R7, R9, R8 ;  /* 0x0000000907097223 */ /* 0x000fe20000010008 */
[-C--:B------:R-:W-:Y:S01]  /*b740*/  FMUL.FTZ R13, R5, R3.reuse ;  /* 0x00000003050d7220 */ /* 0x080fe20000410000 */
[----:B------:R-:W-:Y:S01]  /*b750*/  F2FP.F16.F32.PACK_AB R7, R25, R20 ;  /* 0x000000141907723e */ /* 0x000fe200000000ff */
[----:B------:R-:W-:-:S02]  /*b760*/  FFMA.FTZ R5, R6, R3, -R11 ;  /* 0x0000000306057223 */ /* 0x000fc4000001080b */
[----:B------:R-:W-:Y:S01]  /*b770*/  FFMA.FTZ R8, R6, R4, R13 ;  /* 0x0000000406087223 */ /* 0x000fe2000001000d */
[----:B------:R-:W-:Y:S02]  /*b780*/  F2FP.F16.F32.PACK_AB R6, R9, R10 ;  /* 0x0000000a0906723e */ /* 0x000fe400000000ff */
[----:B------:R-:W-:Y:S02]  /*b790*/  F2FP.F16.F32.PACK_AB R4, R0, R21 ;  /* 0x000000150004723e */ /* 0x000fe400000000ff */
[----:B------:R-:W-:-:S05]  /*b7a0*/  F2FP.F16.F32.PACK_AB R5, R8, R5 ;  /* 0x000000050805723e */ /* 0x000fca00000000ff */
[----:B------:R4:W-:Y:S01]  /*b7b0*/  STS.128 [R37+0x7000], R4 ;  /* 0x0070000425007388 */ /* 0x0009e20000000c00 */
[----:B------:R-:W-:Y:S05]  /*b7c0*/  BRA `(.L_x_9532) ;  /* 0x00000024004c7947 */ /* 0x000fea0003800000 */
.L_x_9505:
[----:B------:R-:W0:Y:S01]  /*b7d0*/  LDC R5, c[0x0][0x448] ;  /* 0x00011200ff057b82 */ /* 0x000e220000000800 */
[----:B------:R-:W-:Y:S01]  /*b7e0*/  ULDC.64 UR4, c[0x0][0x3f8] ;  /* 0x0000fe0000047ab9 */ /* 0x000fe20000000a00 */
[----:B------:R-:W-:Y:S01]  /*b7f0*/  ULDC.64 UR6, c[0x0][0x408] ;  /* 0x0001020000067ab9 */ /* 0x000fe20000000a00 */
        /* <DEDUP_REMOVED lines=19> */
[----:B------:R-:W-:-:S02]  /*b930*/  LEA R34, P1, R24, UR6, 0x1 ;  /* 0x0000000618227c11 */ /* 0x000fc4000f8208ff */
[----:B------:R-:W-:Y:S02]  /*b940*/  IADD3 R3, R25, R3, RZ ;  /* 0x0000000319037210 */ /* 0x000fe40007ffe0ff */
[----:B------:R-:W-:Y:S02]  /*b950*/  LEA.HI.X R35, R26, UR5, R7, 0x1, P0 ;  /* 0x000000051a237c11 */ /* 0x000fe400080f0c07 */
[----:B------:R-:W-:Y:S01]  /*b960*/  LEA.HI.X R33, R24, UR7, R3, 0x1, P1 ;  /* 0x0000000718217c11 */ /* 0x000fe200088f0c03 */
[----:B------:R-:W-:Y:S06]  /*b970*/  BRA.DIV UR4, `(.L_x_9535) ;  /* 0x0000016204887947 */ /* 0x000fec000b800000 */
[----:B------:R-:W0:Y:S01]  /*b980*/  LDC R56, c[0x0][0x3f4] ;  /* 0x0000fd00ff387b82 */ /* 0x000e220000000800 */
[----:B------:R-:W3:Y:S01]  /*b990*/  SHFL.IDX PT, R4, R32, RZ, 0x181f ;  /* 0x00181fff20047589 */ /* 0x000ee200000e0000 */
[----:B------:R-:W-:-:S03]  /*b9a0*/  IMAD R3, R194, R5, RZ ;  /* 0x00000005c2037224 */ /* 0x000fc600078e02ff */
[----:B------:R-:W4:Y:S04]  /*b9b0*/  SHFL.IDX PT, R0, R35, RZ, 0x181f ;  /* 0x00181fff23007589 */ /* 0x000f2800000e0000 */
[----:B------:R-:W5:Y:S04]  /*b9c0*/  SHFL.IDX PT, R14, R34, RZ, 0x181f ;  /* 0x00181fff220e7589 */ /* 0x000f6800000e0000 */
[----:B------:R-:W1:Y:S01]  /*b9d0*/  SHFL.IDX PT, R5, R33, RZ, 0x181f ;  /* 0x00181fff21057589 */ /* 0x000e6200000e0000 */
[----:B0-----:R-:W-:-:S04]  /*b9e0*/  ISETP.GE.AND P0, PT, R16, R56, PT ;  /* 0x000000381000720c */ /* 0x001fc80003f06270 */
[----:B------:R-:W-:-:S13]  /*b9f0*/  ISETP.GE.OR P1, PT, R54, R3, P0 ;  /* 0x000000033600720c */ /* 0x000fda0000726670 */
[C---:B------:R-:W-:Y:S01]  /*ba00*/  @!P1 IMAD.SHL.U32 R21, R16.reuse, 0x2, RZ ;  /* 0x0000000210159824 */ /* 0x040fe200078e00ff */
[----:B------:R-:W-:-:S04]  /*ba10*/  @!P1 SHF.L.U64.HI R6, R16, 0x1, R17 ;  /* 0x0000000110069819 */ /* 0x000fc80000010211 */
[----:B---3--:R-:W-:-:S05]  /*ba20*/  @!P1 IADD3 R4, P2, R4, R21, RZ ;  /* 0x0000001504049210 */ /* 0x008fca0007f5e0ff */
[----:B----4-:R-:W-:Y:S02]  /*ba30*/  @!P1 IMAD.X R7, R0, 0x1, R6, P2 ;  /* 0x0000000100079824 */ /* 0x010fe400010e0606 */
[----:B------:R-:W-:Y:S02]  /*ba40*/  @!P1 IMAD.MOV.U32 R8, RZ, RZ, R4 ;  /* 0x000000ffff089224 */ /* 0x000fe400078e0004 */
[----:B------:R-:W-:-:S06]  /*ba50*/  @!P1 IMAD.MOV.U32 R9, RZ, RZ, R7 ;  /* 0x000000ffff099224 */ /* 0x000fcc00078e0007 */
[----:B------:R-:W3:Y:S01]  /*ba60*/  @!P1 LD.E.128 R8, desc[UR42][R8.64] ;  /* 0x0000002a08089980 */ /* 0x000ee2000c101d00 */
[----:B-----5:R-:W-:-:S04]  /*ba70*/  @!P1 IADD3 R14, P2, R14, R21, RZ ;  /* 0x000000150e0e9210 */ /* 0x020fc80007f5e0ff */
[----:B-1----:R-:W-:Y:S01]  /*ba80*/  @!P1 IADD3.X R5, R5, R6, RZ, P2, !PT ;  /* 0x0000000605059210 */ /* 0x002fe200017fe4ff */
[----:B------:R-:W-:-:S06]  /*ba90*/  @!P1 IMAD.MOV.U32 R4, RZ, RZ, R14 ;  /* 0x000000ffff049224 */ /* 0x000fcc00078e000e */
[----:B------:R-:W4:Y:S01]  /*baa0*/  @!P1 LD.E.128 R4, desc[UR42][R4.64] ;  /* 0x0000002a04049980 */ /* 0x000f22000c101d00 */
[----:B------:R-:W-:Y:S02]  /*bab0*/  CS2R R48, SRZ ;  /* 0x0000000000307805 */ /* 0x000fe4000001ff00 */
[----:B------:R-:W-:Y:S02]  /*bac0*/  CS2R R38, SRZ ;  /* 0x0000000000267805 */ /* 0x000fe4000001ff00 */
[----:B------:R-:W-:Y:S01]  /*bad0*/  CS2R R50, SRZ ;  /* 0x0000000000327805 */ /* 0x000fe2000001ff00 */
[----:B------:R0:W1:Y:S01]  /*bae0*/  SHFL.IDX PT, R14, R34, 0x1, 0x181f ;  /* 0x00381f00220e7f89 */ /* 0x00006200000e0000 */
[----:B------:R-:W-:Y:S02]  /*baf0*/  CS2R R20, SRZ ;  /* 0x0000000000147805 */ /* 0x000fe4000001ff00 */
[----:B------:R-:W-:Y:S01]  /*bb00*/  CS2R R24, SRZ ;  /* 0x0000000000187805 */ /* 0x000fe2000001ff00 */
[----:B---3--:R-:W-:-:S02]  /*bb10*/  @!P1 IMAD.MOV.U32 R48, RZ, RZ, R8 ;  /* 0x000000ffff309224 */ /* 0x008fc400078e0008 */
[----:B------:R-:W-:Y:S01]  /*bb20*/  @!P1 IMAD.MOV.U32 R49, RZ, RZ, R9 ;  /* 0x000000ffff319224 */ /* 0x000fe200078e0009 */
[----:B------:R0:W3:Y:S01]  /*bb30*/  SHFL.IDX PT, R8, R32, 0x1, 0x181f ;  /* 0x00381f0020087f89 */ /* 0x0000e200000e0000 */
[----:B------:R-:W-:Y:S02]  /*bb40*/  IMAD.MOV.U32 R0, RZ, RZ, R48 ;  /* 0x000000ffff007224 */ /* 0x000fe400078e0030 */
[----:B------:R-:W-:Y:S01]  /*bb50*/  @!P1 IMAD.MOV.U32 R50, RZ, RZ, R10 ;  /* 0x000000ffff329224 */ /* 0x000fe200078e000a */
[----:B------:R0:W0:Y:S01]  /*bb60*/  SHFL.IDX PT, R9, R33, 0x1, 0x181f ;  /* 0x00381f0021097f89 */ /* 0x00002200000e0000 */
[----:B------:R-:W-:Y:S01]  /*bb70*/  @!P1 IMAD.MOV.U32 R51, RZ, RZ, R11 ;  /* 0x000000ffff339224 */ /* 0x000fe200078e000b */
[----:B------:R-:W-:Y:S01]  /*bb80*/  PRMT R65, R65, 0x5410, R0 ;  /* 0x0000541041417816 */ /* 0x000fe20000000000 */
[----:B------:R-:W-:Y:S01]  /*bb90*/  IMAD.MOV.U32 R10, RZ, RZ, R50 ;  /* 0x000000ffff0a7224 */ /* 0x000fe200078e0032 */
[----:B------:R0:W0:Y:S01]  /*bba0*/  SHFL.IDX PT, R0, R35, 0x1, 0x181f ;  /* 0x00381f0023007f89 */ /* 0x00002200000e0000 */
[----:B----4-:R-:W-:Y:S01]  /*bbb0*/  @!P1 MOV R38, R4 ;  /* 0x0000000400269202 */ /* 0x010fe20000000f00 */
[----:B------:R-:W-:Y:S01]  /*bbc0*/  @!P1 IMAD.MOV.U32 R39, RZ, RZ, R5 ;  /* 0x000000ffff279224 */ /* 0x000fe200078e0005 */
[----:B------:R-:W-:Y:S01]  /*bbd0*/  MOV R12, R49 ;  /* 0x00000031000c7202 */ /* 0x000fe20000000f00 */
[----:B------:R-:W-:-:S02]  /*bbe0*/  @!P1 IMAD.MOV.U32 R20, RZ, RZ, R6 ;  /* 0x000000ffff149224 */ /* 0x000fc400078e0006 */
[----:B------:R-:W-:Y:S01]  /*bbf0*/  @!P1 IMAD.MOV.U32 R21, RZ, RZ, R7 ;  /* 0x000000ffff159224 */ /* 0x000fe200078e0007 */
[----:B------:R-:W-:Y:S01]  /*bc00*/  PRMT R67, R12, 0x7610, R67 ;  /* 0x000076100c437816 */ /* 0x000fe20000000043 */
[----:B------:R-:W-:Y:S01]  /*bc10*/  IMAD.MOV.U32 R11, RZ, RZ, R51 ;  /* 0x000000ffff0b7224 */ /* 0x000fe200078e0033 */
[----:B------:R-:W-:Y:S01]  /*bc20*/  MOV R5, R39 ;  /* 0x0000002700057202 */ /* 0x000fe20000000f00 */
[----:B------:R-:W-:Y:S02]  /*bc30*/  IMAD.MOV.U32 R4, RZ, RZ, R38 ;  /* 0x000000ffff047224 */ /* 0x000fe400078e0026 */
[----:B------:R-:W-:Y:S01]  /*bc40*/  IMAD.MOV.U32 R6, RZ, RZ, R20 ;  /* 0x000000ffff067224 */ /* 0x000fe200078e0014 */
[----:B------:R-:W-:Y:S01]  /*bc50*/  PRMT R52, R10, 0x5410, R11 ;  /* 0x000054100a347816 */ /* 0x000fe2000000000b */
[----:B------:R-:W-:Y:S01]  /*bc60*/  IMAD.MOV.U32 R7, RZ, RZ, R21 ;  /* 0x000000ffff077224 */ /* 0x000fe200078e0015 */
[----:B------:R-:W-:Y:S02]  /*bc70*/  PRMT R67, R67, 0x5410, R5 ;  /* 0x0000541043437816 */ /* 0x000fe40000000005 */
[----:B------:R-:W-:-:S02]  /*bc80*/  PRMT R66, R6, 0x5410, R4 ;  /* 0x0000541006427816 */ /* 0x000fc40000000004 */
[----:B-1-3--:R-:W-:-:S07]  /*bc90*/  PRMT R65, R7, 0x7610, R65 ;  /* 0x0000761007417816 */ /* 0x00afce0000000041 */
.L_x_9831:
        /* <DEDUP_REMOVED lines=14> */
[----:B------:R-:W-:Y:S02]  /*bd80*/  IADD3 R14, P2, R14, R15, RZ ;  /* 0x0000000f0e0e7210 */ /* 0x000fe40007f5e0ff */
[----:B0-----:R-:W-:-:S03]  /*bd90*/  IADD3.X R5, R0, R6, RZ, P1, !PT ;  /* 0x0000000600057210 */ /* 0x001fc60000ffe4ff */
[----:B------:R-:W-:-:S03]  /*bda0*/  IMAD.X R15, R9, 0x1, R6, P2 ;  /* 0x00000001090f7824 */ /* 0x000fc600010e0606 */
[----:B------:R-:W5:Y:S04]  /*bdb0*/  LD.E.128 R4, desc[UR42][R4.64] ;  /* 0x0000002a04047980 */ /* 0x000f68000c101d00 */
[----:B------:R1:W5:Y:S02]  /*bdc0*/  LD.E.128 R24, desc[UR42][R14.64] ;  /* 0x0000002a0e187980 */ /* 0x000364000c101d00 */
.L_x_9537:
[----:B------:R-:W-:Y:S05]  /*bdd0*/  BSYNC B1 ;  /* 0x0000000000017941 */ /* 0x000fea0003800000 */
.L_x_9536:
[----:B0----5:R-:W-:Y:S01]  /*bde0*/  IMAD.MOV.U32 R0, RZ, RZ, R24 ;  /* 0x000000ffff007224 */ /* 0x021fe200078e0018 */
[----:B------:R-:W-:Y:S01]  /*bdf0*/  MOV R10, R27 ;  /* 0x0000001b000a7202 */ /* 0x000fe20000000f00 */
[----:B------:R-:W-:Y:S01]  /*be00*/  IMAD.MOV.U32 R8, RZ, RZ, R25 ;  /* 0x000000ffff087224 */ /* 0x000fe200078e0019 */
[----:B------:R-:W-:Y:S01]  /*be10*/  UMOV UR4, 0xffffffff ;  /* 0xffffffff00047882 */ /* 0x000fe20000000000 */
[----:B------:R-:W-:-:S03]  /*be20*/  IMAD.MOV.U32 R9, RZ, RZ, R26 ;  /* 0x000000ffff097224 */ /* 0x000fc600078e001a */
[----:B------:R-:W-:Y:S01]  /*be30*/  PRMT R55, R0, 0x5410, R8 ;  /* 0x0000541000377816 */ /* 0x000fe20000000008 */
[----:B------:R-:W-:Y:S01]  /*be40*/  IMAD.MOV.U32 R0, RZ, RZ, R4 ;  /* 0x000000ffff007224 */ /* 0x000fe200078e0004 */
[----:B------:R-:W-:Y:S01]  /*be50*/  PRMT R57, R9, 0x5410, R10 ;  /* 0x0000541009397816 */ /* 0x000fe2000000000a */
[----:B------:R-:W-:Y:S02]  /*be60*/  IMAD.MOV.U32 R8, RZ, RZ, R5 ;  /* 0x000000ffff087224 */ /* 0x000fe400078e0005 */
[----:B------:R-:W-:Y:S02]  /*be70*/  IMAD.MOV.U32 R9, RZ, RZ, R6 ;  /* 0x000000ffff097224 */ /* 0x000fe400078e0006 */
[----:B------:R-:W-:Y:S01]  /*be80*/  IMAD.MOV.U32 R10, RZ, RZ, R7 ;  /* 0x000000ffff0a7224 */ /* 0x000fe200078e0007 */
[----:B------:R-:W-:-:S04]  /*be90*/  PRMT R58, R0, 0x5410, R8 ;  /* 0x00005410003a7816 */ /* 0x000fc80000000008 */
[----:B------:R-:W-:Y:S01]  /*bea0*/  PRMT R59, R9, 0x5410, R10 ;  /* 0x00005410093b7816 */ /* 0x000fe2000000000a */
[----:B------:R-:W-:Y:S06]  /*beb0*/  BRA.DIV UR4, `(.L_x_9538) ;  /* 0x0000016204a47947 */ /* 0x000fec000b800000 */
[----:B------:R-:W0:Y:S01]  /*bec0*/  SHFL.IDX PT, R8, R32, 0x2, 0x181f ;  /* 0x00581f0020087f89 */ /* 0x000e2200000e0000 */
[----:B------:R-:W-:-:S03]  /*bed0*/  IADD3 R10, R54, 0x40, RZ ;  /* 0x00000040360a7810 */ /* 0x000fc60007ffe0ff */
[----:B------:R-:W3:Y:S01]  /*bee0*/  SHFL.IDX PT, R0, R35, 0x2, 0x181f ;  /* 0x00581f0023007f89 */ /* 0x000ee200000e0000 */
[----:B------:R-:W-:-:S03]  /*bef0*/  ISETP.GE.OR P1, PT, R10, R3, P0 ;  /* 0x000000030a00720c */ /* 0x000fc60000726670 */
[----:B-1----:R-:W1:Y:S04]  /*bf00*/  SHFL.IDX PT, R14, R34, 0x2, 0x181f ;  /* 0x00581f00220e7f89 */ /* 0x002e6800000e0000 */
[----:B------:R-:W4:Y:S06]  /*bf10*/  SHFL.IDX PT, R28, R33, 0x2, 0x181f ;  /* 0x00581f00211c7f89 */ /* 0x000f2c00000e0000 */
[C---:B------:R-:W-:Y:S01]  /*bf20*/  @!P1 IMAD.SHL.U32 R31, R16.reuse, 0x2, RZ ;  /* 0x00000002101f9824 */ /* 0x040fe200078e00ff */
[----:B------:R-:W-:-:S04]  /*bf30*/  @!P1 SHF.L.U64.HI R29, R16, 0x1, R17 ;  /* 0x00000001101d9819 */ /* 0x000fc80000010211 */
[----:B0-----:R-:W-:-:S05]  /*bf40*/  @!P1 IADD3 R8, P2, R8, R31, RZ ;  /* 0x0000001f08089210 */ /* 0x001fca0007f5e0ff */
[----:B---3--:R-:W-:-:S06]  /*bf50*/  @!P1 IMAD.X R9, R0, 0x1, R29, P2 ;  /* 0x0000000100099824 */ /* 0x008fcc00010e061d */
[----:B------:R-:W3:Y:S01]  /*bf60*/  @!P1 LD.E.128 R8, desc[UR42][R8.64] ;  /* 0x0000002a08089980 */ /* 0x000ee2000c101d00 */
[----:B-1----:R-:W-:-:S05]  /*bf70*/  @!P1 IADD3 R14, P2, R14, R31, RZ ;  /* 0x0000001f0e0e9210 */ /* 0x002fca0007f5e0ff */
[----:B----4-:R-:W-:-:S04]  /*bf80*/  @!P1 IMAD.X R29, R28, 0x1, R29, P2 ;  /* 0x000000011c1d9824 */ /* 0x010fc800010e061d */
[----:B------:R-:W-:-:S05]  /*bf90*/  @!P1 IMAD.MOV.U32 R15, RZ, RZ, R29 ;  /* 0x000000ffff0f9224 */ /* 0x000fca00078e001d */
[----:B------:R-:W4:Y:S01]  /*bfa0*/  @!P1 LD.E.128 R28, desc[UR42][R14.64] ;  /* 0x0000002a0e1c9980 */ /* 0x000f22000c101d00 */
[----:B------:R-:W-:Y:S02]  /*bfb0*/  CS2R R44, SRZ ;  /* 0x00000000002c7805 */ /* 0x000fe4000001ff00 */
[----:B------:R-:W-:Y:S02]  /*bfc0*/  CS2R R46, SRZ ;  /* 0x00000000002e7805 */ /* 0x000fe4000001ff00 */
[----:B------:R-:W-:Y:S01]  /*bfd0*/  CS2R R40, SRZ ;  /* 0x0000000000287805 */ /* 0x000fe2000001ff00 */
[----:B------:R-:W0:Y:S01]  /*bfe0*/  SHFL.IDX PT, R32, R32, 0x3, 0x181f ;  /* 0x00781f0020207f89 */ /* 0x000e2200000e0000 */
[----:B------:R-:W-:-:S03]  /*bff0*/  CS2R R42, SRZ ;  /* 0x00000000002a7805 */ /* 0x000fc6000001ff00 */
[----:B------:R-:W1:Y:S04]  /*c000*/  SHFL.IDX PT, R34, R34, 0x3, 0x181f ;  /* 0x00781f0022227f89 */ /* 0x000e6800000e0000 */
[----:B------:R-:W0:Y:S01]  /*c010*/  SHFL.IDX PT, R33, R33, 0x3, 0x181f ;  /* 0x00781f0021217f89 */ /* 0x000e2200000e0000 */
[----:B---3--:R-:W-:Y:S01]  /*c020*/  @!P1 MOV R44, R8 ;  /* 0x00000008002c9202 */ /* 0x008fe20000000f00 */
[----:B------:R-:W-:Y:S01]  /*c030*/  @!P1 IMAD.MOV.U32 R45, RZ, RZ, R9 ;  /* 0x000000ffff2d9224 */ /* 0x000fe200078e0009 */
[----:B------:R-:W-:Y:S01]  /*c040*/  @!P1 MOV R47, R11 ;  /* 0x0000000b002f9202 */ /* 0x000fe20000000f00 */
[----:B------:R-:W-:Y:S02]  /*c050*/  @!P1 IMAD.MOV.U32 R46, RZ, RZ, R10 ;  /* 0x000000ffff2e9224 */ /* 0x000fe400078e000a */
[----:B------:R-:W-:-:S02]  /*c060*/  IMAD.MOV.U32 R0, RZ, RZ, R44 ;  /* 0x000000ffff007224 */ /* 0x000fc400078e002c */
[----:B------:R-:W-:Y:S02]  /*c070*/  IMAD.MOV.U32 R12, RZ, RZ, R45 ;  /* 0x000000ffff0c7224 */ /* 0x000fe400078e002d */
[----:B------:R-:W-:Y:S02]  /*c080*/  IMAD.MOV.U32 R8, RZ, RZ, R46 ;  /* 0x000000ffff087224 */ /* 0x000fe400078e002e */
[----:B------:R-:W-:Y:S01]  /*c090*/  IMAD.MOV.U32 R9, RZ, RZ, R47 ;  /* 0x000000ffff097224 */ /* 0x000fe200078e002f */
[----:B------:R-:W-:Y:S02]  /*c0a0*/  PRMT R60, R0, 0x5410, R12 ;  /* 0x00005410003c7816 */ /* 0x000fe4000000000c */
[----:B------:R3:W0:Y:S01]  /*c0b0*/  SHFL.IDX PT, R0, R35, 0x3, 0x181f ;  /* 0x00781f0023007f89 */ /* 0x00062200000e0000 */
[----:B----4-:R-:W-:Y:S01]  /*c0c0*/  @!P1 IMAD.MOV.U32 R40, RZ, RZ, R28 ;  /* 0x000000ffff289224 */ /* 0x010fe200078e001c */
[----:B------:R-:W-:Y:S01]  /*c0d0*/  @!P1 MOV R42, R30 ;  /* 0x0000001e002a9202 */ /* 0x000fe20000000f00 */
[----:B------:R-:W-:Y:S01]  /*c0e0*/  @!P1 IMAD.MOV.U32 R41, RZ, RZ, R29 ;  /* 0x000000ffff299224 */ /* 0x000fe200078e001d */
[----:B------:R-:W-:Y:S01]  /*c0f0*/  PRMT R53, R8, 0x5410, R9 ;  /* 0x0000541008357816 */ /* 0x000fe20000000009 */
[----:B------:R-:W-:-:S02]  /*c100*/  @!P1 IMAD.MOV.U32 R43, RZ, RZ, R31 ;  /* 0x000000ffff2b9224 */ /* 0x000fc400078e001f */
[----:B------:R-:W-:Y:S02]  /*c110*/  IMAD.MOV.U32 R8, RZ, RZ, R40 ;  /* 0x000000ffff087224 */ /* 0x000fe400078e0028 */
[----:B------:R-:W-:Y:S01]  /*c120*/  IMAD.MOV.U32 R9, RZ, RZ, R41 ;  /* 0x000000ffff097224 */ /* 0x000fe200078e0029 */
[----:B------:R-:W-:Y:S01]  /*c130*/  MOV R11, R43 ;  /* 0x0000002b000b7202 */ /* 0x000fe20000000f00 */
[----:B------:R-:W-:-:S03]  /*c140*/  IMAD.MOV.U32 R10, RZ, RZ, R42 ;  /* 0x000000ffff0a7224 */ /* 0x000fc600078e002a */
[----:B------:R-:W-:Y:S02]  /*c150*/  PRMT R63, R8, 0x5410, R9 ;  /* 0x00005410083f7816 */ /* 0x000fe40000000009 */
[----:B------:R-:W-:Y:S02]  /*c160*/  CS2R R8, SRZ ;  /* 0x0000000000087805 */ /* 0x000fe4000001ff00 */
[----:B-1-3--:R-:W-:-:S07]  /*c170*/  PRMT R64, R10, 0x5410, R11 ;  /* 0x000054100a407816 */ /* 0x00afce000000000b */
.L_x_9841:
[----:B------:R-:W-:Y:S01]  /*c180*/  VIADD R54, R54, 0x60 ;  /* 0x0000006036367836 */ /* 0x000fe20000000000 */
[----:B------:R-:W-:Y:S01]  /*c190*/  BSSY B1, `(.L_x_9539) ;  /* 0x0000012000017945 */ /* 0x000fe20003800000 */
[----:B------:R-:W-:Y:S02]  /*c1a0*/  CS2R R10, SRZ ;  /* 0x00000000000a7805 */ /* 0x000fe4000001ff00 */
[----:B--2---:R-:W-:Y:S02]  /*c1b0*/  CS2R R12, SRZ ;  /* 0x00000000000c7805 */ /* 0x004fe4000001ff00 */
[----:B------:R-:W-:Y:S02]  /*c1c0*/  CS2R R14, SRZ ;  /* 0x00000000000e7805 */ /* 0x000fe4000001ff00 */
[----:B------:R-:W-:-:S13]  /*c1d0*/  ISETP.GE.AND P1, PT, R54, R3, PT ;  /* 0x000000033600720c */ /* 0x000fda0003f26270 */
[----:B------:R-:W-:Y:S05]  /*c1e0*/  @P1 BRA `(.L_x_9540) ;  /* 0x0000000000301947 */ /* 0x000fea0003800000 */
[----:B------:R-:W-:Y:S02]  /*c1f0*/  CS2R R10, SRZ ;  /* 0x00000000000a7805 */ /* 0x000fe4000001ff00 */
[----:B------:R-:W-:Y:S02]  /*c200*/  CS2R R12, SRZ ;  /* 0x00000000000c7805 */ /* 0x000fe4000001ff00 */
[----:B------:R-:W-:Y:S01]  /*c210*/  CS2R R14, SRZ ;  /* 0x00000000000e7805 */ /* 0x000fe2000001ff00 */
[----:B------:R-:W-:Y:S06]  /*c220*/  @P0 BRA `(.L_x_9540) ;  /* 0x0000000000200947 */ /* 0x000fec0003800000 */
[C---:B------:R-:W-:Y:S01]  /*c230*/  IMAD.SHL.U32 R11, R16.reuse, 0x2, RZ ;  /* 0x00000002100b7824 */ /* 0x040fe200078e00ff */
[----:B------:R-:W-:-:S04]  /*c240*/  SHF.L.U64.HI R9, R16, 0x1, R17 ;  /* 0x0000000110097819 */ /* 0x000fc80000010211 */
[-C--:B0-----:R-:W-:Y:S02]  /*c250*/  IADD3 R12, P1, R32, R11.reuse, RZ ;  /* 0x0000000b200c7210 */ /* 0x081fe40007f3e0ff */
[----:B------:R-:W-:-:S03]  /*c260*/  IADD3 R8, P2, R34, R11, RZ ;  /* 0x0000000b22087210 */ /* 0x000fc60007f5e0ff */
[--C-:B------:R-:W-:Y:S02]  /*c270*/  IMAD.X R13, R0, 0x1, R9.reuse, P1 ;  /* 0x00000001000d7824 */ /* 0x100fe400008e0609 */
[----:B------:R-:W-:-:S04]  /*c280*/  IMAD.X R9, R33, 0x1, R9, P2 ;  /* 0x0000000121097824 */ /* 0x000fc800010e0609 */
[----:B------:R-:W5:Y:S04]  /*c290*/  LD.E.128 R12, desc[UR42][R12.64] ;  /* 0x0000002a0c0c7980 */ /* 0x000f68000c101d00 */
[----:B------:R-:W5:Y:S02]  /*c2a0*/  LD.E.128 R8, desc[UR42][R8.64] ;  /* 0x0000002a08087980 */ /* 0x000f64000c101d00 */
.L_x_9540:
[----:B------:R-:W-:Y:S05]  /*c2b0*/  BSYNC B1 ;  /* 0x0000000000017941 */ /* 0x000fea0003800000 */
.L_x_9539:
[----:B------:R-:W-:Y:S01]  /*c2c0*/  ULEA.HI UR4, UR39, UR39, URZ, 0x1 ;  /* 0x0000002727047291 */ /* 0x000fe2000f8f083f */
[----:B------:R-:W-:Y:S01]  /*c2d0*/  VIADD R28, R187, 0x20 ;  /* 0x00000020bb1c7836 */ /* 0x000fe20000000000 */
[----:B0-----:R-:W-:Y:S01]  /*c2e0*/  VIADDMNMX R0, R3, -R192, 0x80, PT ;  /* 0x0000008003007446 */ /* 0x001fe200038009c0 */
[C---:B------:R-:W-:Y:S01]  /*c2f0*/  VIADD R31, R187.reuse, 0x40 ;  /* 0x00000040bb1f7836 */ /* 0x040fe20000000000 */
[----:B------:R-:W-:Y:S01]  /*c300*/  ULOP3.LUT UR4, UR4, 0xfffffffe, URZ, 0xc0, !UPT ;  /* 0xfffffffe04047892 */ /* 0x000fe2000f8ec03f */
[C---:B------:R-:W-:Y:S01]  /*c310*/  VIADD R30, R187.reuse, 0x60 ;  /* 0x00000060bb1e7836 */ /* 0x040fe20000000000 */
[-C--:B------:R-:W-:Y:S01]  /*c320*/  ISETP.GE.OR P2, PT, R28, R0.reuse, P0 ;  /* 0x000000001c00720c */ /* 0x080fe20000746670 */
[----:B-----5:R-:W-:Y:S01]  /*c330*/  IMAD.MOV.U32 R3, RZ, RZ, R8 ;  /* 0x000000ffff037224 */ /* 0x020fe200078e0008 */
[----:B------:R-:W-:Y:S01]  /*c340*/  UIADD3 UR4, UR39, -UR4, URZ ;  /* 0x8000000427047290 */ /* 0x000fe2000fffe03f */
[----:B------:R-:W-:Y:S01]  /*c350*/  MOV R28, R9 ;  /* 0x00000009001c7202 */ /* 0x000fe20000000f00 */
[----:B------:R-:W-:Y:S01]  /*c360*/  BSSY B1, `(.L_x_9541) ;  /* 0x0000011000017945 */ /* 0x000fe20003800000 */
[----:B------:R-:W-:-:S02]  /*c370*/  ISETP.GE.OR P3, PT, R187, R0, P0 ;  /* 0x00000000bb00720c */ /* 0x000fc40000766670 */
[-C--:B------:R-:W-:Y:S02]  /*c380*/  ISETP.GE.OR P1, PT, R31, R0.reuse, P0 ;  /* 0x000000001f00720c */ /* 0x080fe40000726670 */
[----:B------:R-:W-:Y:S02]  /*c390*/  MOV R29, UR4 ;  /* 0x00000004001d7c02 */ /* 0x000fe40008000f00 */
[----:B------:R-:W-:Y:S01]  /*c3a0*/  ISETP.GE.OR P0, PT, R30, R0, P0 ;  /* 0x000000001e00720c */ /* 0x000fe20000706670 */
[----:B------:R-:W-:Y:S01]  /*c3b0*/  IMAD.MOV.U32 R0, RZ, RZ, R10 ;  /* 0x000000ffff007224 */ /* 0x000fe200078e000a */
[----:B------:R-:W-:Y:S01]  /*c3c0*/  SHF.L.U32 R29, R29, 0x1f, RZ ;  /* 0x0000001f1d1d7819 */ /* 0x000fe200000006ff */
[----:B------:R-:W-:Y:S01]  /*c3d0*/  IMAD.MOV.U32 R30, RZ, RZ, R13 ;  /* 0x000000ffff1e7224 */ /* 0x000fe200078e000d */
[----:B------:R-:W-:Y:S01]  /*c3e0*/  PRMT R54, R3, 0x5410, R28 ;  /* 0x0000541003367816 */ /* 0x000fe2000000001c */
[----:B------:R-:W-:Y:S01]  /*c3f0*/  IMAD.MOV.U32 R3, RZ, RZ, R11 ;  /* 0x000000ffff037224 */ /* 0x000fe200078e000b */
[----:B------:R-:W0:Y:S01]  /*c400*/  SYNCS.PHASECHK.TRANS64.TRYWAIT P4, [R18+URZ+0x28800], R29 ;  /* 0x0288001d120075a7 */ /* 0x000e22000808017f */
[----:B------:R-:W-:-:S03]  /*c410*/  IMAD.MOV.U32 R28, RZ, RZ, R12 ;  /* 0x000000ffff1c7224 */ /* 0x000fc600078e000c */
[----:B------:R-:W-:Y:S01]  /*c420*/  PRMT R61, R0, 0x5410, R3 ;  /* 0x00005410003d7816 */ /* 0x000fe20000000003 */
[----:B------:R-:W-:Y:S01]  /*c430*/  IMAD.MOV.U32 R3, RZ, RZ, R15 ;  /* 0x000000ffff037224 */ /* 0x000fe200078e000f */
[----:B------:R-:W-:Y:S02]  /*c440*/  PRMT R62, R28, 0x5410, R30 ;  /* 0x000054101c3e7816 */ /* 0x000fe4000000001e */
[----:B------:R-:W-:Y:S01]  /*c450*/  MOV R0, R14 ;  /* 0x0000000e00007202 */ /* 0x000fe20000000f00 */
[----:B0-----:R-:W-:Y:S06]  /*c460*/  @!P4 BRA `(.L_x_9542) ;  /* 0x000001600094c947 */ /* 0x001fec0003800000 */
.L_x_9842:
[----:B------:R-:W-:Y:S05]  /*c470*/  BSYNC B1 ;  /* 0x0000000000017941 */ /* 0x000fea0003800000 */
.L_x_9541:
[----:B------:R-:W-:Y:S04]  /*c480*/  BSSY B1, `(.L_x_9543) ;  /* 0x0000062000017945 */ /* 0x000fe80003800000 */
[----:B------:R-:W-:Y:S05]  /*c490*/  @P3 BRA `(.L_x_9544) ;  /* 0x0000000400803947 */ /* 0x000fea0003800000 */
[----:B------:R-:W-:Y:S01]  /*c4a0*/  LEA.HI R28, R56, R207, RZ, 0x1d ;  /* 0x000000cf381c7211 */ /* 0x000fe200078fe8ff */
[----:B------:R-:W-:Y:S01]  /*c4b0*/  IMAD.SHL.U32 R30, R187, 0x40, RZ ;  /* 0x00000040bb1e7824 */ /* 0x000fe200078e00ff */
[----:B------:R-:W-:Y:S01]  /*c4c0*/  SHF.R.U64 R82, R48, 0x10, R49 ;  /* 0x0000001030527819 */ /* 0x000fe20000001231 */
[--C-:B------:R-:W-:Y:S01]  /*c4d0*/  HADD2.F32 R69, -RZ, R67.reuse.H0_H0 ;  /* 0x20000043ff457230 */ /* 0x100fe20000004100 */
[----:B------:R-:W-:Y:S01]  /*c4e0*/  SHF.R.S32.HI R31, RZ, 0x1f, R28 ;  /* 0x0000001fff1f7819 */ /* 0x000fe2000001141c */
[----:B0-----:R-:W-:Y:S01]  /*c4f0*/  IMAD.SHL.U32 R29, R28, 0x8, RZ ;  /* 0x000000081c1d7824 */ /* 0x001fe200078e00ff */
[----:B------:R-:W-:Y:S01]  /*c500*/  SHF.R.U32.HI R72, RZ, 0x10, R39 ;  /* 0x00000010ff487819 */ /* 0x000fe20000011627 */
[----:B------:R-:W-:Y:S01]  /*c510*/  HADD2.F32 R70, -RZ, R67.H1_H1 ;  /* 0x30000043ff467230 */ /* 0x000fe20000004100 */
[----:B------:R-:W-:Y:S01]  /*c520*/  LEA.HI R31, R31, R28, RZ, 0x3 ;  /* 0x0000001c1f1f7211 */ /* 0x000fe200078f18ff */
[----:B------:R-:W-:Y:S01]  /*c530*/  HADD2.F32 R67, -RZ, R66.H1_H1 ;  /* 0x30000042ff437230 */ /* 0x000fe20000004100 */
[----:B------:R-:W-:Y:S01]  /*c540*/  LOP3.LUT R29, R29, 0x38, RZ, 0xc0, !PT ;  /* 0x000000381d1d7812 */ /* 0x000fe200078ec0ff */
[----:B------:R-:W-:Y:S01]  /*c550*/  HADD2.F32 R72, -RZ, R72.H0_H0 ;  /* 0x20000048ff487230 */ /* 0x000fe20000004100 */
[----:B------:R-:W-:Y:S01]  /*c560*/  SHF.R.U64 R77, R20, 0x10, R21 ;  /* 0x00000010144d7819 */ /* 0x000fe20000001215 */
[----:B------:R-:W-:Y:S01]  /*c570*/  IMAD.SHL.U32 R31, R31, 0x400, RZ ;  /* 0x000004001f1f7824 */ /* 0x000fe200078e00ff */
[----:B------:R-:W-:-:S02]  /*c580*/  LOP3.LUT R29, R29, 0x1c0, R30, 0xf8, !PT ;  /* 0x000001c01d1d7812 */ /* 0x000fc400078ef81e */
[----:B------:R-:W-:Y:S02]  /*c590*/  SHF.R.U32.HI R75, RZ, 0x10, R21 ;  /* 0x00000010ff4b7819 */ /* 0x000fe40000011615 */
[----:B------:R-:W-:Y:S02]  /*c5a0*/  LOP3.LUT R33, R29, R204, RZ, 0x3c, !PT ;  /* 0x000000cc1d217212 */ /* 0x000fe400078e3cff */
[----:B------:R-:W-:Y:S02]  /*c5b0*/  LOP3.LUT R32, R31, 0x7fffe000, RZ, 0xc0, !PT ;  /* 0x7fffe0001f207812 */ /* 0x000fe400078ec0ff */
[----:B------:R-:W0:Y:S01]  /*c5c0*/  LDS.128 R28, [R37] ;  /* 0x00000000251c7984 */ /* 0x000e220000000c00 */
[----:B------:R-:W-:Y:S02]  /*c5d0*/  SHF.R.U32.HI R71, RZ, 0x10, R49 ;  /* 0x00000010ff477819 */ /* 0x000fe40000011631 */
[----:B------:R-:W-:Y:S02]  /*c5e0*/  IADD3 R33, R33, R32, R205 ;  /* 0x0000002021217210 */ /* 0x000fe40007ffe0cd */
[----:B------:R-:W-:-:S02]  /*c5f0*/  SHF.R.U64 R81, R50, 0x10, R51 ;  /* 0x0000001032517819 */ /* 0x000fc40000001233 */
[----:B------:R-:W-:Y:S02]  /*c600*/  LEA R68, R33, R18, 0x1 ;  /* 0x0000001221447211 */ /* 0x000fe400078e08ff */
[----:B------:R-:W-:Y:S02]  /*c610*/  SHF.R.U32.HI R80, RZ, 0x10, R51 ;  /* 0x00000010ff507819 */ /* 0x000fe40000011633 */
[----:B------:R-:W-:Y:S01]  /*c620*/  SHF.R.U64 R79, R38, 0x10, R39 ;  /* 0x00000010264f7819 */ /* 0x000fe20000001227 */
[----:B------:R-:W1:Y:S01]  /*c630*/  LDS.128 R32, [R68+0x10400] ;  /* 0x0104000044207984 */ /* 0x000e620000000c00 */
[--C-:B0-----:R-:W-:Y:S02]  /*c640*/  HADD2.F32 R21, -RZ, R29.reuse.H0_H0 ;  /* 0x2000001dff157230 */ /* 0x101fe40000004100 */
[----:B------:R-:W-:Y:S02]  /*c650*/  HADD2.F32 R29, -RZ, R29.H1_H1 ;  /* 0x3000001dff1d7230 */ /* 0x000fe40000004100 */
[----:B------:R-:W-:-:S02]  /*c660*/  HADD2.F32 R20, -RZ, R28.H0_H0 ;  /* 0x2000001cff147230 */ /* 0x000fc40000004100 */
[----:B------:R-:W-:Y:S02]  /*c670*/  HADD2.F32 R38, -RZ, R30.H0_H0 ;  /* 0x2000001eff267230 */ /* 0x000fe40000004100 */
[--C-:B------:R-:W-:Y:S02]  /*c680*/  HADD2.F32 R39, -RZ, R31.reuse.H0_H0 ;  /* 0x2000001fff277230 */ /* 0x100fe40000004100 */
[----:B------:R-:W-:Y:S02]  /*c690*/  HADD2.F32 R31, -RZ, R31.H1_H1 ;  /* 0x3000001fff1f7230 */ /* 0x000fe40000004100 */
[--C-:B-1----:R-:W-:Y:S02]  /*c6a0*/  HADD2.F32 R48, -RZ, R33.reuse.H0_H0 ;  /* 0x20000021ff307230 */ /* 0x102fe40000004100 */
[----:B------:R-:W-:Y:S02]  /*c6b0*/  HADD2.F32 R49, -RZ, R33.H1_H1 ;  /* 0x30000021ff317230 */ /* 0x000fe40000004100 */
[----:B------:R-:W-:-:S02]  /*c6c0*/  HADD2.F32 R33, -RZ, R32.H0_H0 ;  /* 0x20000020ff217230 */ /* 0x000fc40000004100 */
[C---:B------:R-:W-:Y:S01]  /*c6d0*/  FMUL.FTZ R74, R48.reuse, R70 ;  /* 0x00000046304a7220 */ /* 0x040fe20000410000 */
[-C--:B------:R-:W-:Y:S01]  /*c6e0*/  FMUL.FTZ R76, R48, R69.reuse ;  /* 0x00000045304c7220 */ /* 0x080fe20000410000 */
[----:B------:R-:W-:Y:S02]  /*c6f0*/  HADD2.F32 R48, -RZ, R71.H0_H0 ;  /* 0x20000047ff307230 */ /* 0x000fe40000004100 */
[----:B------:R-:W-:Y:S01]  /*c700*/  FMUL.FTZ R78, R49, R72 ;  /* 0x00000048314e7220 */ /* 0x000fe20000410000 */
[C---:B------:R-:W-:Y:S01]  /*c710*/  FFMA.FTZ R74, R21.reuse, R69, -R74 ;  /* 0x00000045154a7223 */ /* 0x040fe2000001084a */
[----:B------:R-:W-:Y:S01]  /*c720*/  FFMA.FTZ R76, R21, R70, R76 ;  /* 0x00000046154c7223 */ /* 0x000fe2000001004c */
[----:B------:R-:W-:Y:S02]  /*c730*/  HADD2.F32 R21, -RZ, R65.H1_H1 ;  /* 0x30000041ff157230 */ /* 0x000fe40000004100 */
[-C--:B------:R-:W-:Y:S01]  /*c740*/  FMUL.FTZ R70, R49, R48.reuse ;  /* 0x0000003031467220 */ /* 0x080fe20000410000 */
        /* <DEDUP_REMOVED lines=8> */
[----:B------:R-:W-:Y:S02]  /*c7d0*/  HADD2.F32 R21, -RZ, R52.H0_H0 ;  /* 0x20000034ff157230 */ /* 0x000fe40000004100 */
[----:B------:R-:W-:Y:S01]  /*c7e0*/  FFMA.FTZ R73, R29, R72, R70 ;  /* 0x000000481d497223 */ /* 0x000fe20000010046 */
[----:B------:R-:W-:-:S02]  /*c7f0*/  HADD2.F32 R48, -RZ, R65.H0_H0 ;  /* 0x20000041ff307230 */ /* 0x000fc40000004100 */
[C---:B------:R-:W-:Y:S01]  /*c800*/  FMUL.FTZ R29, R50.reuse, R49 ;  /* 0x00000031321d7220 */ /* 0x040fe20000410000 */
[----:B------:R-:W-:Y:S02]  /*c810*/  HADD2.F32 R52, -RZ, R52.H1_H1 ;  /* 0x30000034ff347230 */ /* 0x000fe40000004100 */
[----:B------:R-:W-:Y:S01]  /*c820*/  FMUL.FTZ R33, R50, R21 ;  /* 0x0000001532217220 */ /* 0x000fe20000410000 */
[----:B------:R-:W-:Y:S02]  /*c830*/  HADD2.F32 R35, -RZ, R35.H1_H1 ;  /* 0x30000023ff237230 */ /* 0x000fe40000004100 */
[C---:B------:R-:W-:Y:S01]  /*c840*/  FMUL.FTZ R66, R51.reuse, R48 ;  /* 0x0000003033427220 */ /* 0x040fe20000410000 */
[----:B------:R-:W-:Y:S02]  /*c850*/  HADD2.F32 R50, -RZ, R75.H0_H0 ;  /* 0x2000004bff327230 */ /* 0x000fe40000004100 */
[----:B------:R-:W-:Y:S01]  /*c860*/  FMUL.FTZ R51, R51, R52 ;  /* 0x0000003433337220 */ /* 0x000fe20000410000 */
[----:B------:R-:W-:-:S02]  /*c870*/  HADD2.F32 R20, -RZ, R80.H0_H0 ;  /* 0x20000050ff147230 */ /* 0x000fc40000004100 */
[C---:B------:R-:W-:Y:S01]  /*c880*/  FFMA.FTZ R65, R38.reuse, R21, -R29 ;  /* 0x0000001526417223 */ /* 0x040fe2000001081d */
[----:B------:R-:W-:Y:S01]  /*c890*/  FFMA.FTZ R38, R38, R49, R33 ;  /* 0x0000003126267223 */ /* 0x000fe20000010021 */
[----:B------:R-:W-:Y:S01]  /*c8a0*/  FFMA.FTZ R51, R39, R48, R51 ;  /* 0x0000003027337223 */ /* 0x000fe20000010033 */
[C---:B------:R-:W-:Y:S01]  /*c8b0*/  FMUL.FTZ R70, R35.reuse, R50 ;  /* 0x0000003223467220 */ /* 0x040fe20000410000 */
[----:B------:R-:W-:Y:S01]  /*c8c0*/  FMUL.FTZ R48, R35, R20 ;  /* 0x0000001423307220 */ /* 0x000fe20000410000 */
[----:B------:R-:W-:Y:S02]  /*c8d0*/  HADD2.F32 R32, -RZ, R32.H1_H1 ;  /* 0x30000020ff207230 */ /* 0x000fe40000004100 */
[----:B------:R-:W-:Y:S01]  /*c8e0*/  FFMA.FTZ R66, R39, R52, -R66 ;  /* 0x0000003427427223 */ /* 0x000fe20000010842 */
[----:B------:R-:W-:Y:S02]  /*c8f0*/  HADD2.F32 R34, -RZ, R34.H1_H1 ;  /* 0x30000022ff227230 */ /* 0x000fe40000004100 */
[----:B------:R-:W-:Y:S01]  /*c900*/  FFMA.FTZ R49, R31, R20, -R70 ;  /* 0x000000141f317223 */ /* 0x000fe20000010846 */
[----:B------:R-:W-:-:S02]  /*c910*/  HADD2.F32 R33, -RZ, R79.H0_H0 ;  /* 0x2000004fff217230 */ /* 0x000fc40000004100 */
[----:B------:R-:W-:Y:S01]  /*c920*/  FFMA.FTZ R50, R31, R50, R48 ;  /* 0x000000321f327223 */ /* 0x000fe20000010030 */
        /* <DEDUP_REMOVED lines=23> */
.L_x_9544:
[----:B------:R-:W-:Y:S05]  /*caa0*/  BSYNC B1 ;  /* 0x0000000000017941 */ /* 0x000fea0003800000 */
.L_x_9543:
[----:B------:R-:W-:Y:S04]  /*cab0*/  BSSY B1, `(.L_x_9545) ;  /* 0x0000061000017945 */ /* 0x000fe80003800000 */
[----:B------:R-:W-:Y:S05]  /*cac0*/  @P2 BRA `(.L_x_9546) ;  /* 0x00000004007c2947 */ /* 0x000fea0003800000 */
[----:B------:R-:W-:Y:S01]  /*cad0*/  LEA.HI R20, R56, R207, RZ, 0x1d ;  /* 0x000000cf38147211 */ /* 0x000fe200078fe8ff */
[--C-:B-1----:R-:W-:Y:S01]  /*cae0*/  HADD2.F32 R37, -RZ, R55.reuse.H1_H1 ;  /* 0x30000037ff257230 */ /* 0x102fe20000004100 */
        /* <DEDUP_REMOVED lines=10> */
[----:B------:R-:W-:Y:S01]  /*cb90*/  SHF.R.U32.HI R39, RZ, 0x10, R27 ;  /* 0x00000010ff277819 */ /* 0x000fe2000001161b */
[----:B------:R-:W-:Y:S01]  /*cba0*/  HADD2.F32 R27, -RZ, R58.H1_H1 ;  /* 0x3000003aff1b7230 */ /* 0x000fe20000004100 */
[----:B------:R-:W-:Y:S02]  /*cbb0*/  LOP3.LUT R21, R29, 0x7fffe000, RZ, 0xc0, !PT ;  /* 0x7fffe0001d157812 */ /* 0x000fe400078ec0ff */
[----:B------:R-:W0:Y:S01]  /*cbc0*/  LDS.128 R28, [R229] ;  /* 0x00000000e51c7984 */ /* 0x000e220000000c00 */
[----:B------:R-:W-:Y:S02]  /*cbd0*/  SHF.R.U32.HI R52, RZ, 0x10, R5 ;  /* 0x00000010ff347819 */ /* 0x000fe40000011605 */
[----:B------:R-:W-:-:S02]  /*cbe0*/  IADD3 R21, R20, R21, R203 ;  /* 0x0000001514157210 */ /* 0x000fc40007ffe0cb */
[----:B------:R-:W-:Y:S02]  /*cbf0*/  SHF.R.U32.HI R38, RZ, 0x10, R25 ;  /* 0x00000010ff267819 */ /* 0x000fe40000011619 */
[----:B------:R-:W-:Y:S01]  /*cc00*/  SHF.R.U64 R67, R4, 0x10, R5 ;  /* 0x0000001004437819 */ /* 0x000fe20000001205 */
[----:B------:R-:W-:Y:S01]  /*cc10*/  IMAD R21, R21, 0x2, R18 ;  /* 0x0000000215157824 */ /* 0x000fe200078e0212 */
[--C-:B------:R-:W-:Y:S01]  /*cc20*/  SHF.R.U32.HI R65, RZ, 0x10, R7.reuse ;  /* 0x00000010ff417819 */ /* 0x100fe20000011607 */
[----:B------:R-:W-:Y:S01]  /*cc30*/  HADD2.F32 R38, -RZ, R38.H0_H0 ;  /* 0x20000026ff267230 */ /* 0x000fe20000004100 */
[----:B------:R-:W-:Y:S02]  /*cc40*/  SHF.R.U64 R66, R6, 0x10, R7 ;  /* 0x0000001006427819 */ /* 0x000fe40000001207 */
[----:B------:R-:W1:Y:S01]  /*cc50*/  LDS.128 R32, [R21+0x10400] ;  /* 0x0104000015207984 */ /* 0x000e620000000c00 */
[--C-:B0-----:R-:W-:Y:S02]  /*cc60*/  HADD2.F32 R5, -RZ, R29.reuse.H0_H0 ;  /* 0x2000001dff057230 */ /* 0x101fe40000004100 */
[----:B------:R-:W-:-:S02]  /*cc70*/  HADD2.F32 R29, -RZ, R29.H1_H1 ;  /* 0x3000001dff1d7230 */ /* 0x000fc40000004100 */
[----:B------:R-:W-:Y:S02]  /*cc80*/  HADD2.F32 R4, -RZ, R28.H0_H0 ;  /* 0x2000001cff047230 */ /* 0x000fe40000004100 */
        /* <DEDUP_REMOVED lines=15> */
[C---:B------:R-:W-:Y:S01]  /*cd80*/  FMUL.FTZ R27, R20.reuse, R55 ;  /* 0x00000037141b7220 */ /* 0x040fe20000410000 */
[C---:B------:R-:W-:Y:S01]  /*cd90*/  FFMA.FTZ R33, R29.reuse, R24, -R52 ;  /* 0x000000181d217223 */ /* 0x040fe20000010834 */
[----:B------:R-:W-:Y:S02]  /*cda0*/  HADD2.F32 R25, -RZ, R34.H0_H0 ;  /* 0x20000022ff197230 */ /* 0x000fe40000004100 */
[----:B------:R-:W-:Y:S01]  /*cdb0*/  FFMA.FTZ R37, R29, R38, R58 ;  /* 0x000000261d257223 */ /* 0x000fe2000001003a */
[----:B------:R-:W-:Y:S02]  /*cdc0*/  HADD2.F32 R24, -RZ, R57.H0_H0 ;  /* 0x20000039ff187230 */ /* 0x000fe40000004100 */
[-C--:B------:R-:W-:Y:S01]  /*cdd0*/  FMUL.FTZ R20, R20, R5.reuse ;  /* 0x0000000514147220 */ /* 0x080fe20000410000 */
[----:B------:R-:W-:Y:S01]  /*cde0*/  FFMA.FTZ R29, R4, R5, -R27 ;  /* 0x00000005041d7223 */ /* 0x000fe2000001081b */
[----:B------:R-:W-:-:S02]  /*cdf0*/  HADD2.F32 R5, -RZ, R59.H0_H0 ;  /* 0x2000003bff057230 */ /* 0x000fc40000004100 */
[----:B------:R-:W-:Y:S02]  /*ce00*/  HADD2.F32 R26, -RZ, R35.H0_H0 ;  /* 0x20000023ff1a7230 */ /* 0x000fe40000004100 */
[----:B------:R-:W-:Y:S01]  /*ce10*/  FFMA.FTZ R55, R4, R55, R20 ;  /* 0x0000003704377223 */ /* 0x000fe20000010014 */
[----:B------:R-:W-:Y:S02]  /*ce20*/  HADD2.F32 R59, -RZ, R59.H1_H1 ;  /* 0x3000003bff3b7230 */ /* 0x000fe40000004100 */
[C---:B------:R-:W-:Y:S01]  /*ce30*/  FMUL.FTZ R27, R25.reuse, R24 ;  /* 0x00000018191b7220 */ /* 0x040fe20000410000 */
[----:B------:R-:W-:Y:S02]  /*ce40*/  HADD2.F32 R57, -RZ, R57.H1_H1 ;  /* 0x30000039ff397230 */ /* 0x000fe40000004100 */
[----:B------:R-:W-:Y:S01]  /*ce50*/  FMUL.FTZ R25, R25, R5 ;  /* 0x0000000519197220 */ /* 0x000fe20000410000 */
[----:B------:R-:W-:Y:S02]  /*ce60*/  HADD2.F32 R35, -RZ, R35.H1_H1 ;  /* 0x30000023ff237230 */ /* 0x000fe40000004100 */
[----:B------:R-:W-:Y:S01]  /*ce70*/  FMUL.FTZ R58, R26, R59 ;  /* 0x0000003b1a3a7220 */ /* 0x000fe20000410000 */
[----:B------:R-:W-:-:S02]  /*ce80*/  HADD2.F32 R20, -RZ, R39.H0_H0 ;  /* 0x20000027ff147230 */ /* 0x000fc40000004100 */
[----:B------:R-:W-:Y:S01]  /*ce90*/  FMUL.FTZ R52, R26, R57 ;  /* 0x000000391a347220 */ /* 0x000fe20000410000 */
[----:B------:R-:W-:Y:S02]  /*cea0*/  HADD2.F32 R4, -RZ, R65.H0_H0 ;  /* 0x20000041ff047230 */ /* 0x000fe40000004100 */
[C---:B------:R-:W-:Y:S01]  /*ceb0*/  FFMA.FTZ R38, R6.reuse, R5, -R27 ;  /* 0x0000000506267223 */ /* 0x040fe2000001081b */
[----:B------:R-:W-:Y:S01]  /*cec0*/  FFMA.FTZ R26, R6, R24, R25 ;  /* 0x00000018061a7223 */ /* 0x000fe20000010019 */
[----:B------:R-:W-:Y:S02]  /*ced0*/  HADD2.F32 R32, -RZ, R32.H1_H1 ;  /* 0x30000020ff207230 */ /* 0x000fe40000004100 */
[----:B------:R-:W-:Y:S01]  /*cee0*/  FMUL.FTZ R6, R35, R20 ;  /* 0x0000001423067220 */ /* 0x000fe20000410000 */
[----:B------:R-:W-:Y:S02]  /*cef0*/  HADD2.F32 R34, -RZ, R34.H1_H1 ;  /* 0x30000022ff227230 */ /* 0x000fe40000004100 */
        /* <DEDUP_REMOVED lines=12> */
[-C--:B------:R-:W-:Y:S01]  /*cfc0*/  FMUL.FTZ R32, R32, R5.reuse ;  /* 0x0000000520207220 */ /* 0x080fe20000410000 */
[----:B------:R-:W-:Y:S01]  /*cfd0*/  FFMA.FTZ R4, R28, R5, -R31 ;  /* 0x000000051c047223 */ /* 0x000fe2000001081f */
[-C--:B------:R-:W-:Y:S01]  /*cfe0*/  FMUL.FTZ R34, R34, R7.reuse ;  /* 0x0000000722227220 */ /* 0x080fe20000410000 */
        /* <DEDUP_REMOVED lines=13> */
.L_x_9546:
[----:B------:R-:W-:Y:S05]  /*d0c0*/  BSYNC B1 ;  /* 0x0000000000017941 */ /* 0x000fea0003800000 */
.L_x_9545:
[----:B------:R-:W-:Y:S04]  /*d0d0*/  BSSY B1, `(.L_x_9547) ;  /* 0x0000061000017945 */ /* 0x000fe80003800000 */
[----:B------:R-:W-:Y:S05]  /*d0e0*/  @P1 BRA `(.L_x_9548) ;  /* 0x00000004007c1947 */ /* 0x000fea0003800000 */
[----:B--2---:R-:W-:Y:S01]  /*d0f0*/  LEA.HI R4, R56, R207, RZ, 0x1d ;  /* 0x000000cf38047211 */ /* 0x004fe200078fe8ff */
[--C-:B-1----:R-:W-:Y:S01]  /*d100*/  HADD2.F32 R35, -RZ, R60.reuse.H1_H1 ;  /* 0x3000003cff237230 */ /* 0x102fe20000004100 */
[----:B------:R-:W-:Y:S01]  /*d110*/  SHF.R.U32.HI R7, RZ, 0x3, R197 ;  /* 0x00000003ff077819 */ /* 0x000fe200000116c5 */
[--C-:B------:R-:W-:Y:S01]  /*d120*/  HADD2.F32 R37, -RZ, R63.reuse.H1_H1 ;  /* 0x3000003fff257230 */ /* 0x100fe20000004100 */
[----:B------:R-:W-:Y:S01]  /*d130*/  SHF.R.S32.HI R5, RZ, 0x1f, R4 ;  /* 0x0000001fff057819 */ /* 0x000fe20000011404 */
[----:B------:R-:W-:Y:S01]  /*d140*/  IMAD.SHL.U32 R6, R4, 0x8, RZ ;  /* 0x0000000804067824 */ /* 0x000fe200078e00ff */
[----:B------:R-:W-:Y:S01]  /*d150*/  SHF.R.U64 R50, R44, 0x10, R45 ;  /* 0x000000102c327819 */ /* 0x000fe2000000122d */
[----:B------:R-:W-:Y:S01]  /*d160*/  HADD2.F32 R38, -RZ, R63.H0_H0 ;  /* 0x2000003fff267230 */ /* 0x000fe20000004100 */
[----:B------:R-:W-:Y:S01]  /*d170*/  LEA.HI R5, R5, R4, RZ, 0x3 ;  /* 0x0000000405057211 */ /* 0x000fe200078f18ff */
[----:B------:R-:W-:Y:S01]  /*d180*/  HADD2.F32 R60, -RZ, R60.H0_H0 ;  /* 0x2000003cff3c7230 */ /* 0x000fe20000004100 */
[----:B------:R-:W-:-:S02]  /*d190*/  LOP3.LUT R4, R197, 0x38, R6, 0xf8, !PT ;  /* 0x00000038c5047812 */ /* 0x000fc400078ef806 */
[----:B------:R-:W-:Y:S02]  /*d1a0*/  SHF.L.U32 R5, R5, 0xa, RZ ;  /* 0x0000000a05057819 */ /* 0x000fe400000006ff */
[----:B------:R-:W-:Y:S02]  /*d1b0*/  LOP3.LUT R21, R4, R7, RZ, 0x3c, !PT ;  /* 0x0000000704157212 */ /* 0x000fe400078e3cff */
[----:B------:R-:W-:Y:S02]  /*d1c0*/  LOP3.LUT R20, R5, 0x7fffe000, RZ, 0xc0, !PT ;  /* 0x7fffe00005147812 */ /* 0x000fe400078ec0ff */
[----:B------:R-:W1:Y:S01]  /*d1d0*/  LDS.128 R4, [R228] ;  /* 0x00000000e4047984 */ /* 0x000e620000000c00 */
[----:B------:R-:W-:Y:S02]  /*d1e0*/  SHF.R.U32.HI R44, RZ, 0x10, R45 ;  /* 0x00000010ff2c7819 */ /* 0x000fe4000001162d */
[----:B------:R-:W-:Y:S02]  /*d1f0*/  IADD3 R21, R21, R20, R202 ;  /* 0x0000001415157210 */ /* 0x000fe40007ffe0ca */
[----:B------:R-:W-:-:S02]  /*d200*/  SHF.R.U32.HI R39, RZ, 0x10, R41 ;  /* 0x00000010ff277819 */ /* 0x000fc40000011629 */
[----:B------:R-:W-:Y:S01]  /*d210*/  SHF.R.U64 R49, R46, 0x10, R47 ;  /* 0x000000102e317819 */ /* 0x000fe2000000122f */
[----:B------:R-:W-:Y:S01]  /*d220*/  IMAD R21, R21, 0x2, R18 ;  /* 0x0000000215157824 */ /* 0x000fe200078e0212 */
[----:B------:R-:W-:Y:S01]  /*d230*/  SHF.R.U64 R48, R40, 0x10, R41 ;  /* 0x0000001028307819 */ /* 0x000fe20000001229 */
[----:B------:R-:W-:Y:S01]  /*d240*/  HADD2.F32 R39, -RZ, R39.H0_H0 ;  /* 0x20000027ff277230 */ /* 0x000fe20000004100 */
[--C-:B------:R-:W-:Y:S02]  /*d250*/  SHF.R.U64 R46, R42, 0x10, R43.reuse ;  /* 0x000000102a2e7819 */ /* 0x100fe4000000122b */
[----:B------:R-:W2:Y:S01]  /*d260*/  LDS.128 R24, [R21+0x10400] ;  /* 0x0104000015187984 */ /* 0x000ea20000000c00 */
[----:B------:R-:W-:Y:S02]  /*d270*/  SHF.R.U32.HI R45, RZ, 0x10, R43 ;  /* 0x00000010ff2d7819 */ /* 0x000fe4000001162b */
[----:B------:R-:W-:Y:S01]  /*d280*/  SHF.R.U32.HI R47, RZ, 0x10, R47 ;  /* 0x00000010ff2f7819 */ /* 0x000fe2000001162f */
[----:B-1----:R-:W-:-:S02]  /*d290*/  HADD2.F32 R20, -RZ, R5.H0_H0 ;  /* 0x20000005ff147230 */ /* 0x002fc40000004100 */
[----:B------:R-:W-:Y:S02]  /*d2a0*/  HADD2.F32 R28, -RZ, R5.H1_H1 ;  /* 0x30000005ff1c7230 */ /* 0x000fe40000004100 */
[----:B------:R-:W-:Y:S02]  /*d2b0*/  HADD2.F32 R5, -RZ, R4.H0_H0 ;  /* 0x20000004ff057230 */ /* 0x000fe40000004100 */
[----:B0-----:R-:W-:Y:S02]  /*d2c0*/  HADD2.F32 R29, -RZ, R6.H0_H0 ;  /* 0x20000006ff1d7230 */ /* 0x001fe40000004100 */
[--C-:B------:R-:W-:Y:S02]  /*d2d0*/  HADD2.F32 R30, -RZ, R7.reuse.H0_H0 ;  /* 0x20000007ff1e7230 */ /* 0x100fe40000004100 */
[----:B------:R-:W-:Y:S02]  /*d2e0*/  HADD2.F32 R7, -RZ, R7.H1_H1 ;  /* 0x30000007ff077230 */ /* 0x000fe40000004100 */
[----:B------:R-:W-:-:S02]  /*d2f0*/  HADD2.F32 R4, -RZ, R4.H1_H1 ;  /* 0x30000004ff047230 */ /* 0x000fc40000004100 */
[--C-:B--2---:R-:W-:Y:S02]  /*d300*/  HADD2.F32 R31, -RZ, R25.reuse.H0_H0 ;  /* 0x20000019ff1f7230 */ /* 0x104fe40000004100 */
        /* <DEDUP_REMOVED lines=9> */
[----:B------:R-:W-:Y:S01]  /*d3a0*/  FMUL.FTZ R37, R32, R31 ;  /* 0x0000001f20257220 */ /* 0x000fe20000410000 */
[----:B------:R-:W-:Y:S01]  /*d3b0*/  FMUL.FTZ R25, R25, R60 ;  /* 0x0000003c19197220 */ /* 0x000fe20000410000 */
[----:B------:R-:W-:-:S02]  /*d3c0*/  HADD2.F32 R33, -RZ, R26.H0_H0 ;  /* 0x2000001aff217230 */ /* 0x000fc40000004100 */
[C---:B------:R-:W-:Y:S01]  /*d3d0*/  FFMA.FTZ R60, R5.reuse, R60, -R20 ;  /* 0x0000003c053c7223 */ /* 0x040fe20000010814 */
[--C-:B------:R-:W-:Y:S02]  /*d3e0*/  HADD2.F32 R32, -RZ, R64.reuse.H0_H0 ;  /* 0x20000040ff207230 */ /* 0x100fe40000004100 */
[----:B------:R-:W-:Y:S01]  /*d3f0*/  FFMA.FTZ R38, R5, R38, R25 ;  /* 0x0000002605267223 */ /* 0x000fe20000010019 */
[----:B------:R-:W-:Y:S02]  /*d400*/  HADD2.F32 R34, -RZ, R27.H0_H0 ;  /* 0x2000001bff227230 */ /* 0x000fe40000004100 */
[C---:B------:R-:W-:Y:S01]  /*d410*/  FFMA.FTZ R40, R28.reuse, R31, -R35 ;  /* 0x0000001f1c287223 */ /* 0x040fe20000010823 */
[----:B------:R-:W-:Y:S01]  /*d420*/  FFMA.FTZ R42, R28, R39, R37 ;  /* 0x000000271c2a7223 */ /* 0x000fe20000010025 */
[----:B------:R-:W-:Y:S02]  /*d430*/  HADD2.F32 R20, -RZ, R53.H0_H0 ;  /* 0x20000035ff147230 */ /* 0x000fe40000004100 */
[----:B------:R-:W-:Y:S01]  /*d440*/  FMUL.FTZ R28, R33, R32 ;  /* 0x00000020211c7220 */ /* 0x000fe20000410000 */
[----:B------:R-:W-:-:S02]  /*d450*/  HADD2.F32 R5, -RZ, R64.H1_H1 ;  /* 0x30000040ff057230 */ /* 0x000fc40000004100 */
[----:B------:R-:W-:Y:S02]  /*d460*/  HADD2.F32 R53, -RZ, R53.H1_H1 ;  /* 0x30000035ff357230 */ /* 0x000fe40000004100 */
[-C--:B------:R-:W-:Y:S01]  /*d470*/  FMUL.FTZ R44, R33, R20.reuse ;  /* 0x00000014212c7220 */ /* 0x080fe20000410000 */
[C---:B------:R-:W-:Y:S01]  /*d480*/  FFMA.FTZ R35, R29.reuse, R20, -R28 ;  /* 0x000000141d237223 */ /* 0x040fe2000001081c */
[C---:B------:R-:W-:Y:S01]  /*d490*/  FMUL.FTZ R25, R34.reuse, R5 ;  /* 0x0000000522197220 */ /* 0x040fe20000410000 */
[----:B------:R-:W-:Y:S02]  /*d4a0*/  HADD2.F32 R27, -RZ, R27.H1_H1 ;  /* 0x3000001bff1b7230 */ /* 0x000fe40000004100 */
[----:B------:R-:W-:Y:S01]  /*d4b0*/  FMUL.FTZ R34, R34, R53 ;  /* 0x0000003522227220 */ /* 0x000fe20000410000 */
[----:B------:R-:W-:Y:S02]  /*d4c0*/  HADD2.F32 R28, -RZ, R45.H0_H0 ;  /* 0x2000002dff1c7230 */ /* 0x000fe40000004100 */
[----:B------:R-:W-:Y:S01]  /*d4d0*/  FFMA.FTZ R44, R29, R32, R44 ;  /* 0x000000201d2c7223 */ /* 0x000fe2000001002c */
[----:B------:R-:W-:-:S02]  /*d4e0*/  HADD2.F32 R20, -RZ, R47.H0_H0 ;  /* 0x2000002fff147230 */ /* 0x000fc40000004100 */
[C---:B------:R-:W-:Y:S01]  /*d4f0*/  FFMA.FTZ R53, R30.reuse, R53, -R25 ;  /* 0x000000351e357223 */ /* 0x040fe20000010819 */
[----:B------:R-:W-:Y:S01]  /*d500*/  FFMA.FTZ R34, R30, R5, R34 ;  /* 0x000000051e227223 */ /* 0x000fe20000010022 */
[C---:B------:R-:W-:Y:S01]  /*d510*/  FMUL.FTZ R32, R27.reuse, R28 ;  /* 0x0000001c1b207220 */ /* 0x040fe20000410000 */
[----:B------:R-:W-:Y:S02]  /*d520*/  HADD2.F32 R24, -RZ, R24.H1_H1 ;  /* 0x30000018ff187230 */ /* 0x000fe40000004100 */
[-C--:B------:R-:W-:Y:S01]  /*d530*/  FMUL.FTZ R30, R27, R20.reuse ;  /* 0x000000141b1e7220 */ /* 0x080fe20000410000 */
        /* <DEDUP_REMOVED lines=26> */
.L_x_9548:
[----:B------:R-:W-:Y:S05]  /*d6e0*/  BSYNC B1 ;  /* 0x0000000000017941 */ /* 0x000fea0003800000 */
.L_x_9547:
[----:B-1----:R-:W-:Y:S01]  /*d6f0*/  PRMT R30, R0, 0x5410, R3 ;  /* 0x00005410001e7816 */ /* 0x002fe20000000003 */
[----:B------:R-:W-:Y:S06]  /*d700*/  @P0 BRA `(.L_x_9532) ;  /* 0x00000004007c0947 */ /* 0x000fec0003800000 */
        /* <DEDUP_REMOVED lines=15> */
[----:B------:R-:W1:Y:S01]  /*d800*/  LDS.128 R4, [R227] ;  /* 0x00000000e3047984 */ /* 0x000e620000000c00 */
        /* <DEDUP_REMOVED lines=9> */
[----:B------:R-:W2:Y:S01]  /*d8a0*/  LDS.128 R24, [R3+0x10400] ;  /* 0x0104000003187984 */ /* 0x000ea20000000c00 */
[--C-:B-1----:R-:W-:Y:S02]  /*d8b0*/  HADD2.F32 R8, -RZ, R5.reuse.H0_H0 ;  /* 0x20000005ff087230 */ /* 0x102fe40000004100 */
[----:B------:R-:W-:Y:S02]  /*d8c0*/  HADD2.F32 R5, -RZ, R5.H1_H1 ;  /* 0x30000005ff057230 */ /* 0x000fe40000004100 */
[----:B------:R-:W-:Y:S02]  /*d8d0*/  HADD2.F32 R0, -RZ, R4.H0_H0 ;  /* 0x20000004ff007230 */ /* 0x000fe40000004100 */
[----:B------:R-:W-:Y:S02]  /*d8e0*/  HADD2.F32 R9, -RZ, R6.H0_H0 ;  /* 0x20000006ff097230 */ /* 0x000fe40000004100 */
[----:B------:R-:W-:-:S02]  /*d8f0*/  HADD2.F32 R10, -RZ, R7.H0_H0 ;  /* 0x20000007ff0a7230 */ /* 0x000fc40000004100 */
[----:B------:R-:W-:Y:S02]  /*d900*/  HADD2.F32 R7, -RZ, R7.H1_H1 ;  /* 0x30000007ff077230 */ /* 0x000fe40000004100 */
[----:B------:R-:W-:Y:S02]  /*d910*/  HADD2.F32 R4, -RZ, R4.H1_H1 ;  /* 0x30000004ff047230 */ /* 0x000fe40000004100 */
[--C-:B--2---:R-:W-:Y:S02]  /*d920*/  HADD2.F32 R12, -RZ, R25.reuse.H0_H0 ;  /* 0x20000019ff0c7230 */ /* 0x104fe40000004100 */
[----:B------:R-:W-:Y:S02]  /*d930*/  HADD2.F32 R25, -RZ, R25.H1_H1 ;  /* 0x30000019ff197230 */ /* 0x000fe40000004100 */
[----:B------:R-:W-:Y:S02]  /*d940*/  HADD2.F32 R11, -RZ, R24.H0_H0 ;  /* 0x20000018ff0b7230 */ /* 0x000fe40000004100 */
[C---:B0-----:R-:W-:Y:S01]  /*d950*/  FMUL.FTZ R29, R12.reuse, R21 ;  /* 0x000000150c1d7220 */ /* 0x041fe20000410000 */
[----:B------:R-:W-:Y:S01]  /*d960*/  FMUL.FTZ R31, R12, R15 ;  /* 0x0000000f0c1f7220 */ /* 0x000fe20000410000 */
[----:B------:R-:W-:-:S02]  /*d970*/  HADD2.F32 R12, -RZ, R28.H0_H0 ;  /* 0x2000001cff0c7230 */ /* 0x000fc40000004100 */
[----:B------:R-:W-:Y:S01]  /*d980*/  FMUL.FTZ R28, R25, R20 ;  /* 0x00000014191c7220 */ /* 0x000fe20000410000 */
[C---:B------:R-:W-:Y:S01]  /*d990*/  FFMA.FTZ R29, R8.reuse, R15, -R29 ;  /* 0x0000000f081d7223 */ /* 0x040fe2000001081d */
[----:B------:R-:W-:Y:S01]  /*d9a0*/  FFMA.FTZ R31, R8, R21, R31 ;  /* 0x00000015081f7223 */ /* 0x000fe2000001001f */
[----:B------:R-:W-:Y:S01]  /*d9b0*/  FMUL.FTZ R15, R11, R54 ;  /* 0x000000360b0f7220 */ /* 0x000fe20000410000 */
[-C--:B------:R-:W-:Y:S01]  /*d9c0*/  FMUL.FTZ R8, R25, R12.reuse ;  /* 0x0000000c19087220 */ /* 0x080fe20000410000 */
[----:B------:R-:W-:Y:S01]  /*d9d0*/  FFMA.FTZ R28, R5, R12, -R28 ;  /* 0x0000000c051c7223 */ /* 0x000fe2000001081c */
[----:B------:R-:W-:Y:S02]  /*d9e0*/  HADD2.F32 R13, -RZ, R26.H0_H0 ;  /* 0x2000001aff0d7230 */ /* 0x000fe40000004100 */
[----:B------:R-:W-:Y:S01]  /*d9f0*/  FMUL.FTZ R11, R11, R62 ;  /* 0x0000003e0b0b7220 */ /* 0x000fe20000410000 */
[----:B------:R-:W-:Y:S02]  /*da00*/  HADD2.F32 R12, -RZ, R61.H0_H0 ;  /* 0x2000003dff0c7230 */ /* 0x000fe40000004100 */
[----:B------:R-:W-:Y:S01]  /*da10*/  FFMA.FTZ R20, R5, R20, R8 ;  /* 0x0000001405147223 */ /* 0x000fe20000010008 */
[----:B------:R-:W-:-:S02]  /*da20*/  HADD2.F32 R14, -RZ, R27.H0_H0 ;  /* 0x2000001bff0e7230 */ /* 0x000fc40000004100 */
[C---:B------:R-:W-:Y:S01]  /*da30*/  FFMA.FTZ R15, R0.reuse, R62, -R15 ;  /* 0x0000003e000f7223 */ /* 0x040fe2000001080f */
[--C-:B------:R-:W-:Y:S02]  /*da40*/  HADD2.F32 R8, -RZ, R30.reuse.H0_H0 ;  /* 0x2000001eff087230 */ /* 0x100fe40000004100 */
[----:B------:R-:W-:Y:S01]  /*da50*/  FFMA.FTZ R54, R0, R54, R11 ;  /* 0x0000003600367223 */ /* 0x000fe2000001000b */
[----:B------:R-:W-:Y:S02]  /*da60*/  HADD2.F32 R61, -RZ, R61.H1_H1 ;  /* 0x3000003dff3d7230 */ /* 0x000fe40000004100 */
[C---:B------:R-:W-:Y:S01]  /*da70*/  FMUL.FTZ R0, R13.reuse, R12 ;  /* 0x0000000c0d007220 */ /* 0x040fe20000410000 */
[----:B------:R-:W-:Y:S02]  /*da80*/  HADD2.F32 R5, -RZ, R30.H1_H1 ;  /* 0x3000001eff057230 */ /* 0x000fe40000004100 */
[----:B------:R-:W-:Y:S01]  /*da90*/  FMUL.FTZ R30, R13, R8 ;  /* 0x000000080d1e7220 */ /* 0x000fe20000410000 */
[----:B------:R-:W-:-:S02]  /*daa0*/  HADD2.F32 R27, -RZ, R27.H1_H1 ;  /* 0x3000001bff1b7230 */ /* 0x000fc40000004100 */
        /* <DEDUP_REMOVED lines=37> */
.L_x_9532:
[----:B------:R-:W-:Y:S05]  /*dd00*/  BSYNC B0 ;  /* 0x0000000000007941 */ /* 0x000fea0003800000 */
.L_x_9504:
        /* <DEDUP_REMOVED lines=8> */
.L_x_9502:
[----:B------:R-:W-:-:S04]  /*dd90*/  MOV R0, UR41 ;  /* 0x0000002900007c02 */ /* 0x000fc80008000f00 */
[----:B------:R-:W-:-:S13]  /*dda0*/  ISETP.NE.AND P0, PT, R0, 0x3, PT ;  /* 0x000000030000780c */ /* 0x000fda0003f05270 */
[----:B------:R-:W-:Y:S05]  /*ddb0*/  @!P0 BRA `(.L_x_9549) ;  /* 0x0000000000048947 */ /* 0x000fea0003800000 */
[----:B------:R-:W-:Y:S01]  /*ddc0*/  BPT.TRAP 0x1 ;  /* 0x000000040000795c */ /* 0x000fe20000300000 */
.L_x_9549:
[----:B------:R-:W-:Y:S01]  /*ddd0*/  IMAD R0, R186, 0x8, R18 ;  /* 0x00000008ba007824 */ /* 0x000fe200078e0212 */
[----:B01-3--:R-:W-:-:S04]  /*dde0*/  SHF.L.U32 R3, R189, 0x1f, RZ ;  /* 0x0000001fbd037819 */ /* 0x00bfc800000006ff */
[----:B------:R0:W1:Y:S01]  /*ddf0*/  SYNCS.PHASECHK.TRANS64.TRYWAIT P1, [R0+URZ+0x28830], R3 ;  /* 0x02883003000075a7 */ /* 0x000062000802017f */
[----:B------:R-:W-:Y:S05]  /*de00*/  @!P0 BRA `(.L_x_9550) ;  /* 0x0000000000048947 */ /* 0x000fea0003800000 */
[----:B------:R-:W-:Y:S01]  /*de10*/  BPT.TRAP 0x1 ;  /* 0x000000040000795c */ /* 0x000fe20000300000 */
.L_x_9550:
[----:B-1----:R-:W-:Y:S05]  /*de20*/  @P1 BRA `(.L_x_9551) ;  /* 0x0000000000081947 */ /* 0x002fea0003800000 */
[----:B------:R-:W1:Y:S02]  /*de30*/  SYNCS.PHASECHK.TRANS64.TRYWAIT P1, [R0+URZ+0x28830], R3 ;  /* 0x02883003000075a7 */ /* 0x000e64000802017f */
[----:B-1----:R-:W-:Y:S05]  /*de40*/  @!P1 BRA `(.L_x_9552) ;  /* 0x0000014800309947 */ /* 0x002fea0003800000 */
.L_x_9551:
[----:B------:R-:W-:Y:S05]  /*de50*/  WARPSYNC.ALL ;  /* 0x0000000000007948 */ /* 0x000fea0003800000 */
[----:B01----:R-:W-:Y:S01]  /*de60*/  VIADD R3, R18, 0x18400 ;  /* 0x0001840012037836 */ /* 0x003fe20000000000 */
[----:B------:R-:W-:Y:S01]  /*de70*/  R2UR UR4, R36 ;  /* 0x00000000240472ca */ /* 0x000fe200000e0000 */
[----:B--2-4-:R-:W-:Y:S01]  /*de80*/  IMAD.MOV.U32 R7, RZ, RZ, 0x40000040 ;  /* 0x40000040ff077424 */ /* 0x014fe200078e00ff */
        /* <DEDUP_REMOVED lines=14> */
[----:B------:R-:W-:Y:S01]  /*df70*/  R2UR UR15, R9 ;  /* 0x00000000090f72ca */ /* 0x000fe200000e0000 */
[----:B------:R-:W-:Y:S01]  /*df80*/  IMAD R6, R186, 0x800, R4 ;  /* 0x00000800ba067824 */ /* 0x000fe200078e0204 */
[----:B------:R-:W-:Y:S01]  /*df90*/  UIADD3 UR8, UR4, 0x2, URZ ;  /* 0x0000000204087890 */ /* 0x000fe2000fffe03f */
[----:B------:R-:W-:Y:S01]  /*dfa0*/  MOV R9, 0x40000040 ;  /* 0x4000004000097802 */ /* 0x000fe20000000f00 */
[----:B------:R-:W-:Y:S01]  /*dfb0*/  UIADD3 UR12, UR4, 0x4, URZ ;  /* 0x00000004040c7890 */ /* 0x000fe2000fffe03f */
[----:B------:R-:W-:Y:S01]  /*dfc0*/  R2UR UR35, R7 ;  /* 0x00000000072372ca */ /* 0x000fe200000e0000 */
[----:B------:R-:W-:Y:S01]  /*dfd0*/  UIADD3 UR16, UR4, 0x6, URZ ;  /* 0x0000000604107890 */ /* 0x000fe2000fffe03f */
[C---:B------:R-:W-:Y:S01]  /*dfe0*/  R2UR UR6, R6.reuse ;  /* 0x00000000060672ca */ /* 0x040fe200000e0000 */
[----:B------:R-:W-:Y:S01]  /*dff0*/  UIADD3 UR20, UR4, 0x400, URZ ;  /* 0x0000040004147890 */ /* 0x000fe2000fffe03f */
[----:B------:R-:W-:Y:S01]  /*e000*/  IADD3 R8, R6, 0x2, RZ ;  /* 0x0000000206087810 */ /* 0x000fe20007ffe0ff */
[----:B------:R-:W-:Y:S01]  /*e010*/  UMOV UR21, 0x40000040 ;  /* 0x4000004000157882 */ /* 0x000fe20000000000 */
[----:B------:R-:W-:Y:S01]  /*e020*/  R2UR UR19, R9 ;  /* 0x00000000091372ca */ /* 0x000fe200000e0000 */
[----:B------:R-:W-:Y:S01]  /*e030*/  IMAD.MOV.U32 R9, RZ, RZ, 0x40000040 ;  /* 0x40000040ff097424 */ /* 0x000fe200078e00ff */
[----:B------:R-:W-:Y:S01]  /*e040*/  R2UR UR10, R8 ;  /* 0x00000000080a72ca */ /* 0x000fe200000e0000 */
[----:B------:R-:W-:Y:S01]  /*e050*/  VIADD R8, R6, 0x4 ;  /* 0x0000000406087836 */ /* 0x000fe20000000000 */
[----:B------:R-:W-:-:S02]  /*e060*/  UIADD3 UR24, UR4, 0x402, URZ ;  /* 0x0000040204187890 */ /* 0x000fc4000fffe03f */
[----:B------:R-:W-:Y:S01]  /*e070*/  R2UR UR23, R9 ;  /* 0x00000000091772ca */ /* 0x000fe200000e0000 */
[----:B------:R-:W-:Y:S01]  /*e080*/  IMAD.MOV.U32 R9, RZ, RZ, 0x40000040 ;  /* 0x40000040ff097424 */ /* 0x000fe200078e00ff */
[----:B------:R-:W-:Y:S01]  /*e090*/  R2UR UR14, R8 ;  /* 0x00000000080e72ca */ /* 0x000fe200000e0000 */
[----:B------:R-:W-:Y:S01]  /*e0a0*/  HGMMA.64x128x16.F32 R24, gdesc[UR4], RZ, !UPT, gsb0 ;  /* 0x01e00000041879f0 */ /* 0x000fe2000c0008ff */
[----:B------:R-:W-:Y:S01]  /*e0b0*/  VIADD R8, R6, 0x6 ;  /* 0x0000000606087836 */ /* 0x000fe20000000000 */
[----:B------:R-:W-:Y:S01]  /*e0c0*/  UMOV UR25, 0x40000040 ;  /* 0x4000004000197882 */ /* 0x000fe20000000000 */
[----:B------:R-:W-:Y:S01]  /*e0d0*/  R2UR UR27, R9 ;  /* 0x00000000091b72ca */ /* 0x000fe200000e0000 */
[----:B------:R-:W-:Y:S01]  /*e0e0*/  IMAD.MOV.U32 R9, RZ, RZ, 0x40000040 ;  /* 0x40000040ff097424 */ /* 0x000fe200078e00ff */
[----:B------:R-:W-:Y:S01]  /*e0f0*/  UIADD3 UR28, UR4, 0x404, URZ ;  /* 0x00000404041c7890 */ /* 0x000fe2000fffe03f */
[----:B------:R-:W-:Y:S01]  /*e100*/  R2UR UR18, R8 ;  /* 0x00000000081272ca */ /* 0x000fe200000e0000 */
[----:B------:R-:W-:Y:S01]  /*e110*/  VIADD R8, R6, 0x400 ;  /* 0x0000040006087836 */ /* 0x000fe20000000000 */
[----:B------:R-:W-:Y:S01]  /*e120*/  UMOV UR29, 0x40000040 ;  /* 0x40000040001d7882 */ /* 0x000fe20000000000 */
[----:B------:R-:W-:Y:S01]  /*e130*/  R2UR UR31, R9 ;  /* 0x00000000091f72ca */ /* 0x000fe200000e0000 */
[----:B------:R-:W-:-:S02]  /*e140*/  UIADD3 UR32, UR4, 0x406, URZ ;  /* 0x0000040604207890 */ /* 0x000fc4000fffe03f */
[----:B------:R-:W-:Y:S01]  /*e150*/  R2UR UR22, R8 ;  /* 0x00000000081672ca */ /* 0x000fe200000e0000 */
[----:B------:R-:W-:Y:S01]  /*e160*/  VIADD R8, R6, 0x402 ;  /* 0x0000040206087836 */ /* 0x000fe20000000000 */
[----:B------:R-:W-:-:S04]  /*e170*/  UMOV UR33, 0x40000040 ;  /* 0x4000004000217882 */ /* 0x000fc80000000000 */
        /* <DEDUP_REMOVED lines=29> */
.L_x_9553:
[----:B------:R-:W0:Y:S01]  /*e350*/  LDC R3, c[0x0][0x448] ;  /* 0x00011200ff037b82 */ /* 0x000e220000000800 */
[----:B------:R-:W-:Y:S01]  /*e360*/  ULDC UR46, c[0x0][0x988] ;  /* 0x00026200002e7ab9 */ /* 0x000fe20000000800 */
[----:B------:R-:W-:Y:S01]  /*e370*/  VIADD R0, R0, 0x28840 ;  /* 0x0002884000007836 */ /* 0x000fe20000000000 */
[----:B------:R-:W-:Y:S01]  /*e380*/  ULDC UR44, c[0x0][0x988] ;  /* 0x00026200002c7ab9 */ /* 0x000fe20000000800 */
[----:B------:R-:W-:Y:S01]  /*e390*/  ULDC UR45, c[0x0][0x988] ;  /* 0x00026200002d7ab9 */ /* 0x000fe20000000800 */
        /* <DEDUP_REMOVED lines=19> */
[----:B0-----:R-:W-:Y:S01]  /*e4d0*/  ISETP.NE.AND P1, PT, R3, 0x1, PT ;  /* 0x000000010300780c */ /* 0x001fe20003f25270 */
[----:B------:R-:W-:Y:S01]  /*e4e0*/  IMAD.IADD R3, R206, 0x1, R192 ;  /* 0x00000001ce037824 */ /* 0x000fe200078e02c0 */
[----:B------:R-:W-:Y:S02]  /*e4f0*/  CS2R R112, SRZ ;  /* 0x0000000000707805 */ /* 0x000fe4000001ff00 */
[----:B------:R-:W-:-:S02]  /*e500*/  CS2R R110, SRZ ;  /* 0x00000000006e7805 */ /* 0x000fc4000001ff00 */
[----:B------:R-:W-:-:S07]  /*e510*/  CS2R R108, SRZ ;  /* 0x00000000006c7805 */ /* 0x000fce000001ff00 */
[----:B------:R-:W0:Y:S08]  /*e520*/  @P1 LDC R6, c[0x0][0x44c] ;  /* 0x00011300ff061b82 */ /* 0x000e300000000800 */
[----:B------:R-:W1:Y:S01]  /*e530*/  @P1 LDC R8, c[0x0][0x450] ;  /* 0x00011400ff081b82 */ /* 0x000e620000000800 */
[----:B0-----:R-:W-:Y:S01]  /*e540*/  @P1 IMAD.HI.U32 R5, R3, R6, RZ ;  /* 0x0000000603051227 */ /* 0x001fe200078e00ff */
[----:B------:R-:W-:-:S03]  /*e550*/  MOV R6, R3 ;  /* 0x0000000300067202 */ /* 0x000fc60000000f00 */
[----:B------:R-:W-:Y:S01]  /*e560*/  IMAD.MOV.U32 R3, RZ, RZ, -0x80 ;  /* 0xffffff80ff037424 */ /* 0x000fe200078e00ff */
[----:B-1----:R-:W-:-:S03]  /*e570*/  @P1 SHF.R.U32.HI R6, RZ, R8, R5 ;  /* 0x00000008ff061219 */ /* 0x002fc60000011605 */
[----:B------:R-:W-:Y:S02]  /*e580*/  IMAD R8, R88, R3, 0x80 ;  /* 0x0000008058087424 */ /* 0x000fe400078e0203 */
[----:B------:R-:W0:Y:S03]  /*e590*/  SHFL.IDX PT, R5, R6, 0x1, 0x1c1f ;  /* 0x003c1f0006057f89 */ /* 0x000e2600000e0000 */
[C-C-:B------:R-:W-:Y:S02]  /*e5a0*/  IADD3 R3, -R193.reuse, 0x1, R8.reuse ;  /* 0x00000001c1037810 */ /* 0x140fe40007ffe108 */
[----:B------:R-:W-:Y:S01]  /*e5b0*/  IADD3 R10, -R193, R195, R8 ;  /* 0x000000c3c10a7210 */ /* 0x000fe20007ffe108 */
        /* <DEDUP_REMOVED lines=106> */
[----:B------:R-:W-:-:S04]  /*ec60*/  ISETP.GT.AND P3, PT, R95, 0x18, PT ;  /* 0x000000185f00780c */ /* 0x000fc80003f64270 */
[----:B------:R-:W-:Y:S02]  /*ec70*/  FSEL R36, R36, -INF , P3 ;  /* 0xff80000024247808 */ /* 0x000fe40001800000 */
[----:B------:R-:W-:-:S04]  /*ec80*/  ISETP.GT.AND P3, PT, R95, 0x20, PT ;  /* 0x000000205f00780c */ /* 0x000fc80003f64270 */
[----:B------:R-:W-:Y:S02]  /*ec90*/  FSEL R40, R40, -INF , P3 ;  /* 0xff80000028287808 */ /* 0x000fe40001800000 */
[C---:B------:R-:W-:Y:S02]  /*eca0*/  ISETP.GT.AND P3, PT, R95.reuse, 0x28, PT ;  /* 0x000000285f00780c */ /* 0x040fe40003f64270 */
        /* <DEDUP_REMOVED lines=9> */
[----:B------:R-:W-:Y:S02]  /*ed40*/  ISETP.GT.AND P3, PT, R95, 0x48, PT ;  /* 0x000000485f00780c */ /* 0x000fe40003f64270 */
[----:B0-----:R-:W-:-:S04]  /*ed50*/  FMNMX.FTZ R5, R14, R5, !PT ;  /* 0x000000050e057209 */ /* 0x001fc80007810000 */
[C---:B------:R-:W-:Y:S01]  /*ed60*/  FSETP.NEU.FTZ.AND P2, PT, R5.reuse, -INF , PT ;  /* 0xff8000000500780b */ /* 0x040fe20003f5d000 */
[----:B------:R-:W-:-:S05]  /*ed70*/  FMUL.FTZ R8, R5, UR46 ;  /* 0x0000002e05087c20 */ /* 0x000fca0008410000 */
[----:B------:R-:W-:Y:S02]  /*ed80*/  FSEL R8, R8, RZ, P2 ;  /* 0x000000ff08087208 */ /* 0x000fe40001000000 */
[----:B------:R-:W-:-:S03]  /*ed90*/  ISETP.GT.AND P2, PT, R95, RZ, PT ;  /* 0x000000ff5f00720c */ /* 0x000fc60003f44270 */
        /* <DEDUP_REMOVED lines=20> */
[----:B------:R-:W0:Y:S01]  /*eee0*/  @P1 LDC R31, c[0x0][0x450] ;  /* 0x00011400ff1f1b82 */ /* 0x000e220000000800 */
        /* <DEDUP_REMOVED lines=15> */
[----:B------:R-:W1:Y:S01]  /*efe0*/  MUFU.EX2 R10, R10 ;  /* 0x0000000a000a7308 */ /* 0x000e620000000800 */
        /* <DEDUP_REMOVED lines=41> */
[----:B------:R-:W-:Y:S01]  /*f280*/  FFMA.FTZ R8, R87, UR46, -R8 ;  /* 0x0000002e57087c23 */ /* 0x000fe20008010808 */
[----:B------:R-:W-:-:S02]  /*f290*/  ISETP.GT.AND P2, PT, R95, 0x51, PT ;  /* 0x000000515f00780c */ /* 0x000fc40003f44270 */
[----:B------:R-:W-:Y:S02]  /*f2a0*/  CS2R R106, SRZ ;  /* 0x00000000006a7805 */ /* 0x000fe4000001ff00 */
[----:B------:R-:W-:Y:S02]  /*f2b0*/  FSEL R64, R64, -INF , P3 ;  /* 0xff80000040407808 */ /* 0x000fe40001800000 */
[----:B------:R-:W-:Y:S02]  /*f2c0*/  CS2R R104, SRZ ;  /* 0x0000000000687805 */ /* 0x000fe4000001ff00 */
[----:B------:R-:W-:Y:S01]  /*f2d0*/  FMNMX.FTZ R39, R61, R6, !PT ;  /* 0x000000063d277209 */ /* 0x000fe20007810000 */
[----:B------:R-:W-:Y:S01]  /*f2e0*/  MUFU.EX2 R20, R20 ;  /* 0x0000001400147308 */ /* 0x000fe20000000800 */
[----:B------:R-:W-:Y:S02]  /*f2f0*/  ISETP.GT.AND P3, PT, R95, 0x58, PT ;  /* 0x000000585f00780c */ /* 0x000fe40003f64270 */
[----:B------:R-:W-:-:S02]  /*f300*/  CS2R R102, SRZ ;  /* 0x0000000000667805 */ /* 0x000fc4000001ff00 */
[----:B------:R-:W-:Y:S02]  /*f310*/  FSEL R65, R65, -INF , P2 ;  /* 0xff80000041417808 */ /* 0x000fe40001000000 */
[----:B------:R-:W-:Y:S02]  /*f320*/  CS2R R100, SRZ ;  /* 0x0000000000647805 */ /* 0x000fe4000001ff00 */
[----:B------:R-:W-:Y:S02]  /*f330*/  FMNMX.FTZ R6, R64, R39, !PT ;  /* 0x0000002740067209 */ /* 0x000fe40007810000 */
[----:B------:R-:W-:Y:S02]  /*f340*/  CS2R R98, SRZ ;  /* 0x0000000000627805 */ /* 0x000fe4000001ff00 */
[----:B------:R-:W-:Y:S01]  /*f350*/  ISETP.GT.AND P2, PT, R95, 0x59, PT ;  /* 0x000000595f00780c */ /* 0x000fe20003f44270 */
[----:B------:R-:W-:Y:S01]  /*f360*/  MUFU.EX2 R173, R173 ;  /* 0x000000ad00ad7308 */ /* 0x000fe20000000800 */
[----:B------:R-:W-:-:S02]  /*f370*/  FSEL R68, R68, -INF , P3 ;  /* 0xff80000044447808 */ /* 0x000fc40001800000 */
[----:B------:R-:W-:Y:S02]  /*f380*/  CS2R R96, SRZ ;  /* 0x0000000000607805 */ /* 0x000fe4000001ff00 */
[----:B------:R-:W-:Y:S02]  /*f390*/  FMNMX.FTZ R39, R65, R6, !PT ;  /* 0x0000000641277209 */ /* 0x000fe40007810000 */
[----:B------:R-:W-:Y:S02]  /*f3a0*/  CS2R R92, SRZ ;  /* 0x00000000005c7805 */ /* 0x000fe4000001ff00 */
[----:B------:R-:W-:Y:S02]  /*f3b0*/  ISETP.GT.AND P3, PT, R95, 0x60, PT ;  /* 0x000000605f00780c */ /* 0x000fe40003f64270 */
[----:B------:R-:W-:Y:S02]  /*f3c0*/  CS2R R90, SRZ ;  /* 0x00000000005a7805 */ /* 0x000fe4000001ff00 */
[----:B------:R-:W-:Y:S01]  /*f3d0*/  FSEL R69, R69, -INF , P2 ;  /* 0xff80000045457808 */ /* 0x000fe20001000000 */
[----:B------:R-:W-:Y:S01]  /*f3e0*/  MUFU.EX2 R26, R26 ;  /* 0x0000001a001a7308 */ /* 0x000fe20000000800 */
[----:B------:R-:W-:-:S02]  /*f3f0*/  FMNMX.FTZ R6, R68, R39, !PT ;  /* 0x0000002744067209 */ /* 0x000fc40007810000 */
[----:B------:R-:W-:Y:S02]  /*f400*/  ISETP.GT.AND P2, PT, R95, 0x61, PT ;  /* 0x000000615f00780c */ /* 0x000fe40003f44270 */
[----:B------:R-:W-:Y:S02]  /*f410*/  FSEL R72, R72, -INF , P3 ;  /* 0xff80000048487808 */ /* 0x000fe40001800000 */
[----:B------:R-:W-:Y:S01]  /*f420*/  FMNMX.FTZ R13, R69, R6, !PT ;  /* 0x00000006450d7209 */ /* 0x000fe20007810000 */
[----:B------:R-:W-:Y:S01]  /*f430*/  MUFU.EX2 R175, R175 ;  /* 0x000000af00af7308 */ /* 0x000fe20000000800 */
[----:B------:R-:W-:Y:S02]  /*f440*/  ISETP.GT.AND P3, PT, R95, 0x68, PT ;  /* 0x000000685f00780c */ /* 0x000fe40003f64270 */
[----:B------:R-:W-:Y:S02]  /*f450*/  FSEL R73, R73, -INF , P2 ;  /* 0xff80000049497808 */ /* 0x000fe40001000000 */
[----:B------:R-:W-:-:S02]  /*f460*/  FMNMX.FTZ R6, R72, R13, !PT ;  /* 0x0000000d48067209 */ /* 0x000fc40007810000 */
        /* <DEDUP_REMOVED lines=18> */
[----:B------:R-:W-:Y:S02]  /*f590*/  CS2R R94, SRZ ;  /* 0x00000000005e7805 */ /* 0x000fe4000001ff00 */
[----:B------:R-:W-:Y:S02]  /*f5a0*/  FMNMX.FTZ R7, R81, R6, !PT ;  /* 0x0000000651077209 */ /* 0x000fe40007810000 */
[----:B------:R-:W-:Y:S02]  /*f5b0*/  FSEL R85, R85, -INF , P2 ;  /* 0xff80000055557808 */ /* 0x000fe40001000000 */
[----:B------:R-:W-:Y:S01]  /*f5c0*/  FMNMX.FTZ R6, R84, R7, !PT ;  /* 0x0000000754067209 */ /* 0x000fe20007810000 */
[----:B------:R-:W-:Y:S01]  /*f5d0*/  MUFU.EX2 R38, R38 ;  /* 0x0000002600267308 */ /* 0x000fe20000000800 */
[----:B------:R-:W2:Y:S02]  /*f5e0*/  @P1 LDC R7, c[0x0][0x44c] ;  /* 0x00011300ff071b82 */ /* 0x000ea40000000800 */
[----:B------:R-:W-:-:S05]  /*f5f0*/  FMNMX.FTZ R6, R85, R6, !PT ;  /* 0x0000000655067209 */ /* 0x000fca0007810000 */
[----:B------:R-:W3:Y:S01]  /*f600*/  SHFL.BFLY PT, R3, R6, 0x2, 0x1f ;  /* 0x0c401f0006037f89 */ /* 0x000ee200000e0000 */
[----:B------:R-:W-:Y:S08]  /*f610*/  MUFU.EX2 R165, R165 ;  /* 0x000000a500a57308 */ /* 0x000ff00000000800 */
[----:B------:R-:W-:Y:S08]  /*f620*/  MUFU.EX2 R42, R42 ;  /* 0x0000002a002a7308 */ /* 0x000ff00000000800 */
[----:B------:R-:W-:Y:S01]  /*f630*/  MUFU.EX2 R167, R167 ;  /* 0x000000a700a77308 */ /* 0x000fe20000000800 */
[----:B---3--:R-:W-:-:S07]  /*f640*/  FMNMX.FTZ R3, R6, R3, !PT ;  /* 0x0000000306037209 */ /* 0x008fce0007810000 */
[----:B------:R-:W-:Y:S01]  /*f650*/  MUFU.EX2 R50, R50 ;  /* 0x0000003200327308 */ /* 0x000fe20000000800 */
[----:B------:R-:W3:Y:S07]  /*f660*/  SHFL.BFLY PT, R6, R3, 0x1, 0x1f ;  /* 0x0c201f0003067f89 */ /* 0x000eee00000e0000 */
[----:B------:R-:W-:Y:S08]  /*f670*/  MUFU.EX2 R161, R161 ;  /* 0x000000a100a17308 */ /* 0x000ff00000000800 */
[----:B------:R-:W-:Y:S08]  /*f680*/  MUFU.EX2 R46, R46 ;  /* 0x0000002e002e7308 */ /* 0x000ff00000000800 */
[----:B------:R-:W-:Y:S01]  /*f690*/  MUFU.EX2 R163, R163 ;  /* 0x000000a300a37308 */ /* 0x000fe20000000800 */
[----:B---3--:R-:W-:-:S04]  /*f6a0*/  FMNMX.FTZ R6, R3, R6, !PT ;  /* 0x0000000603067209 */ /* 0x008fc80007810000 */
[C---:B------:R-:W-:Y:S01]  /*f6b0*/  FSETP.NEU.FTZ.AND P2, PT, R6.reuse, -INF , PT ;  /* 0xff8000000600780b */ /* 0x040fe20003f5d000 */
[----:B------:R-:W-:Y:S02]  /*f6c0*/  FMUL.FTZ R3, R6, UR46 ;  /* 0x0000002e06037c20 */ /* 0x000fe40008410000 */
[----:B------:R-:W-:Y:S03]  /*f6d0*/  MUFU.EX2 R54, R54 ;  /* 0x0000003600367308 */ /* 0x000fe60000000800 */
[----:B------:R-:W-:-:S05]  /*f6e0*/  FSEL R66, R3, RZ, P2 ;  /* 0x000000ff03427208 */ /* 0x000fca0001000000 */
[----:B------:R-:W-:Y:S01]  /*f6f0*/  MUFU.EX2 R157, R157 ;  /* 0x0000009d009d7308 */ /* 0x000fe20000000800 */
[--C-:B------:R-:W-:Y:S01]  /*f700*/  FFMA.FTZ R180, R24, UR46, -R66.reuse ;  /* 0x0000002e18b47c23 */ /* 0x100fe20008010842 */
[--C-:B------:R-:W-:Y:S01]  /*f710*/  FFMA.FTZ R3, R25, UR46, -R66.reuse ;  /* 0x0000002e19037c23 */ /* 0x100fe20008010842 */
[--C-:B------:R-:W-:Y:S01]  /*f720*/  FFMA.FTZ R182, R28, UR46, -R66.reuse ;  /* 0x0000002e1cb67c23 */ /* 0x100fe20008010842 */
[--C-:B------:R-:W-:Y:S01]  /*f730*/  FFMA.FTZ R9, R29, UR46, -R66.reuse ;  /* 0x0000002e1d097c23 */ /* 0x100fe20008010842 */
[--C-:B------:R-:W-:Y:S01]  /*f740*/  FFMA.FTZ R176, R32, UR46, -R66.reuse ;  /* 0x0000002e20b07c23 */ /* 0x100fe20008010842 */
[--C-:B------:R-:W-:Y:S01]  /*f750*/  FFMA.FTZ R11, R33, UR46, -R66.reuse ;  /* 0x0000002e210b7c23 */ /* 0x100fe20008010842 */
[----:B------:R-:W-:Y:S01]  /*f760*/  IMAD.U32 R33, RZ, RZ, UR38 ;  /* 0x00000026ff217e24 */ /* 0x000fe2000f8e00ff */
[----:B------:R-:W-:Y:S01]  /*f770*/  MUFU.EX2 R180, R180 ;  /* 0x000000b400b47308 */ /* 0x000fe20000000800 */
[----:B------:R-:W-:Y:S01]  /*f780*/  FFMA.FTZ R178, R36, UR46, -R66 ;  /* 0x0000002e24b27c23 */ /* 0x000fe20008010842 */
[----:B--2---:R-:W-:-:S04]  /*f790*/  @P1 IMAD.HI.U32 R24, R192, R7, RZ ;  /* 0x00000007c0181227 */ /* 0x004fc800078e00ff */
[----:B------:R-:W-:Y:S01]  /*f7a0*/  FFMA.FTZ R13, R37, UR46, -R66 ;  /* 0x0000002e250d7c23 */ /* 0x000fe20008010842 */
[----:B------:R-:W-:Y:S01]  /*f7b0*/  PRMT R0, R33, 0x654, R0 ;  /* 0x0000065421007816 */ /* 0x000fe20000000000 */
[----:B------:R-:W-:Y:S01]  /*f7c0*/  FFMA.FTZ R172, R40, UR46, -R66 ;  /* 0x0000002e28ac7c23 */ /* 0x000fe20008010842 */
[----:B------:R-:W-:Y:S01]  /*f7d0*/  IMAD.MOV.U32 R28, RZ, RZ, R192 ;  /* 0x000000ffff1c7224 */ /* 0x000fe200078e00c0 */
[----:B0-----:R-:W-:Y:S01]  /*f7e0*/  @P1 SHF.R.U32.HI R28, RZ, R31, R24 ;  /* 0x0000001fff1c1219 */ /* 0x001fe20000011618 */
[----:B------:R-:W0:Y:S01]  /*f7f0*/  MUFU.EX2 R3, R3 ;  /* 0x0000000300037308 */ /* 0x000e220000000800 */
[----:B------:R1:W-:Y:S01]  /*f800*/  SYNCS.ARRIVE.TRANS64.RED.A1T0 RZ, [R0+URZ], RZ ;  /* 0x000000ff00ff79a7 */ /* 0x0003e2000810043f */
[--C-:B------:R-:W-:Y:S01]  /*f810*/  FFMA.FTZ R15, R41, UR46, -R66.reuse ;  /* 0x0000002e290f7c23 */ /* 0x100fe20008010842 */
[--C-:B------:R-:W-:Y:S01]  /*f820*/  FFMA.FTZ R174, R44, UR46, -R66.reuse ;  /* 0x0000002e2cae7c23 */ /* 0x100fe20008010842 */
[--C-:B------:R-:W-:Y:S01]  /*f830*/  FFMA.FTZ R21, R45, UR46, -R66.reuse ;  /* 0x0000002e2d157c23 */ /* 0x100fe20008010842 */
[--C-:B------:R-:W-:Y:S01]  /*f840*/  FFMA.FTZ R168, R48, UR46, -R66.reuse ;  /* 0x0000002e30a87c23 */ /* 0x100fe20008010842 */
[--C-:B------:R-:W-:Y:S01]  /*f850*/  FFMA.FTZ R27, R49, UR46, -R66.reuse ;  /* 0x0000002e311b7c23 */ /* 0x100fe20008010842 */
[----:B------:R-:W-:Y:S01]  /*f860*/  FFMA.FTZ R170, R52, UR46, -R66 ;  /* 0x0000002e34aa7c23 */ /* 0x000fe20008010842 */
[----:B------:R-:W2:Y:S01]  /*f870*/  MUFU.EX2 R182, R182 ;  /* 0x000000b600b67308 */ /* 0x000ea20000000800 */
[----:B-1----:R-:W-:Y:S01]  /*f880*/  FADD.FTZ R0, R181, R10 ;  /* 0x0000000ab5007221 */ /* 0x002fe20000010000 */
[--C-:B------:R-:W-:Y:S01]  /*f890*/  FFMA.FTZ R25, R53, UR46, -R66.reuse ;  /* 0x0000002e35197c23 */ /* 0x100fe20008010842 */
[----:B------:R-:W-:Y:S01]  /*f8a0*/  FFMA.FTZ R164, R62, UR46, -R66 ;  /* 0x0000002e3ea47c23 */ /* 0x000fe20008010842 */
[----:B------:R-:W-:Y:S01]  /*f8b0*/  IADD3 R28, R28, R195, -R194 ;  /* 0x000000c31c1c7210 */ /* 0x000fe20007ffe8c2 */
[--C-:B------:R-:W-:Y:S01]  /*f8c0*/  FFMA.FTZ R29, R57, UR46, -R66.reuse ;  /* 0x0000002e391d7c23 */ /* 0x100fe20008010842 */
[--C-:B------:R-:W-:Y:S01]  /*f8d0*/  FFMA.FTZ R166, R43, UR46, -R66.reuse ;  /* 0x0000002e2ba67c23 */ /* 0x100fe20008010842 */
[----:B------:R-:W-:Y:S01]  /*f8e0*/  FFMA.FTZ R61, R61, UR46, -R66 ;  /* 0x0000002e3d3d7c23 */ /* 0x000fe20008010842 */
[----:B------:R-:W1:Y:S01]  /*f8f0*/  MUFU.EX2 R9, R9 ;  /* 0x0000000900097308 */ /* 0x000e620000000800 */
[----:B0-----:R-:W-:Y:S01]  /*f900*/  FADD.FTZ R7, R180, R3 ;  /* 0x00000003b4077221 */ /* 0x001fe20000010000 */
[----:B------:R-:W-:Y:S01]  /*f910*/  SHF.R.S32.HI R33, RZ, 0x1f, R28 ;  /* 0x0000001fff217819 */ /* 0x000fe2000001141c */
[--C-:B------:R-:W-:Y:S01]  /*f920*/  FFMA.FTZ R64, R64, UR46, -R66.reuse ;  /* 0x0000002e40407c23 */ /* 0x100fe20008010842 */
[----:B------:R-:W-:Y:S01]  /*f930*/  F2FP.F16.F32.PACK_AB R181, R10, R181 ;  /* 0x000000b50ab5723e */ /* 0x000fe200000000ff */
[--C-:B------:R-:W-:Y:S01]  /*f940*/  FFMA.FTZ R65, R65, UR46, -R66.reuse ;  /* 0x0000002e41417c23 */ /* 0x100fe20008010842 */
[----:B------:R-:W-:Y:S01]  /*f950*/  FFMA.FTZ R68, R68, UR46, -R66 ;  /* 0x0000002e44447c23 */ /* 0x000fe20008010842 */
[----:B------:R-:W-:Y:S01]  /*f960*/  F2FP.F16.F32.PACK_AB R180, R3, R180 ;  /* 0x000000b403b4723e */ /* 0x000fe200000000ff */
[----:B------:R-:W0:Y:S01]  /*f970*/  MUFU.EX2 R176, R176 ;  /* 0x000000b000b07308 */ /* 0x000e220000000800 */
[----:B--2---:R-:W-:Y:S01]  /*f980*/  FADD.FTZ R24, R182, R7 ;  /* 0x00000007b6187221 */ /* 0x004fe20000010000 */
[----:B------:R-:W-:Y:S01]  /*f990*/  FADD.FTZ R7, R183, R0 ;  /* 0x00000000b7077221 */ /* 0x000fe20000010000 */
[--C-:B------:R-:W-:Y:S01]  /*f9a0*/  FFMA.FTZ R69, R69, UR46, -R66.reuse ;  /* 0x0000002e45457c23 */ /* 0x100fe20008010842 */
[--C-:B------:R-:W-:Y:S01]  /*f9b0*/  FFMA.FTZ R72, R72, UR46, -R66.reuse ;  /* 0x0000002e48487c23 */ /* 0x100fe20008010842 */
[--C-:B------:R-:W-:Y:S01]  /*f9c0*/  FFMA.FTZ R73, R73, UR46, -R66.reuse ;  /* 0x0000002e49497c23 */ /* 0x100fe20008010842 */
[----:B------:R-:W-:Y:S01]  /*f9d0*/  FADD.FTZ R0, R12, R7 ;  /* 0x000000070c007221 */ /* 0x000fe20000010000 */
[----:B------:R-:W-:Y:S01]  /*f9e0*/  FFMA.FTZ R76, R76, UR46, -R66 ;  /* 0x0000002e4c4c7c23 */ /* 0x000fe20008010842 */
[----:B------:R-:W2:Y:S01]  /*f9f0*/  MUFU.EX2 R11, R11 ;  /* 0x0000000b000b7308 */ /* 0x000ea20000000800 */
[----:B-1----:R-:W-:Y:S01]  /*fa00*/  FADD.FTZ R31, R9, R24 ;  /* 0x00000018091f7221 */ /* 0x002fe20000010000 */
[----:B------:R-:W-:Y:S01]  /*fa10*/  FADD.FTZ R7, R177, R0 ;  /* 0x00000000b1077221 */ /* 0x000fe20000010000 */
[----:B------:R-:W-:Y:S01]  /*fa20*/  F2FP.F16.F32.PACK_AB R182, R9, R182 ;  /* 0x000000b609b6723e */ /* 0x000fe200000000ff */
[--C-:B------:R-:W-:Y:S01]  /*fa30*/  FFMA.FTZ R77, R77, UR46, -R66.reuse ;  /* 0x0000002e4d4d7c23 */ /* 0x100fe20008010842 */
[--C-:B------:R-:W-:Y:S01]  /*fa40*/  FFMA.FTZ R80, R80, UR46, -R66.reuse ;  /* 0x0000002e50507c23 */ /* 0x100fe20008010842 */
[----:B------:R-:W-:Y:S01]  /*fa50*/  FADD.FTZ R0, R14, R7 ;  /* 0x000000070e007221 */ /* 0x000fe20000010000 */
[----:B------:R-:W-:Y:S01]  /*fa60*/  FFMA.FTZ R81, R81, UR46, -R66 ;  /* 0x0000002e51517c23 */ /* 0x000fe20008010842 */
[----:B------:R-:W1:Y:S01]  /*fa70*/  MUFU.EX2 R178, R178 ;  /* 0x000000b200b27308 */ /* 0x000e620000000800 */
[----:B0-----:R-:W-:Y:S01]  /*fa80*/  FADD.FTZ R24, R176, R31 ;  /* 0x0000001fb0187221 */ /* 0x001fe20000010000 */
[----:B------:R-:W-:Y:S01]  /*fa90*/  FADD.FTZ R7, R179, R0 ;  /* 0x00000000b3077221 */ /* 0x000fe20000010000 */
[--C-:B------:R-:W-:Y:S01]  /*faa0*/  FFMA.FTZ R84, R84, UR46, -R66.reuse ;  /* 0x0000002e54547c23 */ /* 0x100fe20008010842 */
[----:B------:R-:W-:Y:S01]  /*fab0*/  FFMA.FTZ R66, R85, UR46, -R66 ;  /* 0x0000002e55427c23 */ /* 0x000fe20008010842 */
[----:B------:R-:W-:Y:S01]  /*fac0*/  F2FP.F16.F32.PACK_AB R183, R12, R183 ;  /* 0x000000b70cb7723e */ /* 0x000fe200000000ff */
[----:B------:R-:W-:Y:S01]  /*fad0*/  FADD.FTZ R0, R20, R7 ;  /* 0x0000000714007221 */ /* 0x000fe20000010000 */
[----:B------:R-:W-:Y:S01]  /*fae0*/  F2FP.F16.F32.PACK_AB R177, R14, R177 ;  /* 0x000000b10eb1723e */ /* 0x000fe200000000ff */
[----:B------:R-:W0:Y:S01]  /*faf0*/  MUFU.EX2 R13, R13 ;  /* 0x0000000d000d7308 */ /* 0x000e220000000800 */
[----:B--2---:R-:W-:Y:S01]  /*fb00*/  FADD.FTZ R31, R11, R24 ;  /* 0x000000180b1f7221 */ /* 0x004fe20000010000 */
[----:B------:R-:W-:Y:S01]  /*fb10*/  FADD.FTZ R7, R173, R0 ;  /* 0x00000000ad077221 */ /* 0x000fe20000010000 */
[----:B------:R-:W-:-:S02]  /*fb20*/  F2FP.F16.F32.PACK_AB R176, R11, R176 ;  /* 0x000000b00bb0723e */ /* 0x000fc400000000ff */
[----:B------:R-:W-:Y:S01]  /*fb30*/  F2FP.F16.F32.PACK_AB R179, R20, R179 ;  /* 0x000000b314b3723e */ /* 0x000fe200000000ff */
[C---:B------:R-:W-:Y:S01]  /*fb40*/  FADD.FTZ R0, R26.reuse, R7 ;  /* 0x000000071a007221 */ /* 0x040fe20000010000 */
[----:B------:R-:W-:Y:S01]  /*fb50*/  F2FP.F16.F32.PACK_AB R173, R26, R173 ;  /* 0x000000ad1aad723e */ /* 0x000fe200000000ff */
[----:B------:R-:W2:Y:S01]  /*fb60*/  MUFU.EX2 R172, R172 ;  /* 0x000000ac00ac7308 */ /* 0x000ea20000000800 */
[----:B-1----:R-:W-:Y:S01]  /*fb70*/  FADD.FTZ R24, R178, R31 ;  /* 0x0000001fb2187221 */ /* 0x002fe20000010000 */
[----:B------:R-:W-:Y:S01]  /*fb80*/  FADD.FTZ R7, R175, R0 ;  /* 0x00000000af077221 */ /* 0x000fe20000010000 */
[----:B------:R-:W-:-:S03]  /*fb90*/  F2FP.F16.F32.PACK_AB R175, R30, R175 ;  /* 0x000000af1eaf723e */ /* 0x000fc600000000ff */
[----:B------:R-:W-:Y:S01]  /*fba0*/  FADD.FTZ R0, R30, R7 ;  /* 0x000000071e007221 */ /* 0x000fe20000010000 */
[----:B------:R-:W-:Y:S01]  /*fbb0*/  LEA.HI R7, R33, R28, RZ, 0x7 ;  /* 0x0000001c21077211 */ /* 0x000fe200078f38ff */
[----:B------:R-:W1:Y:S01]  /*fbc0*/  MUFU.EX2 R15, R15 ;  /* 0x0000000f000f7308 */ /* 0x000e620000000800 */
[C---:B0-----:R-:W-:Y:S01]  /*fbd0*/  FADD.FTZ R31, R13.reuse, R24 ;  /* 0x000000180d1f7221 */ /* 0x041fe20000010000 */
[----:B------:R-:W-:Y:S02]  /*fbe0*/  F2FP.F16.F32.PACK_AB R178, R13, R178 ;  /* 0x000000b20db2723e */ /* 0x000fe400000000ff */
[----:B------:R-:W-:Y:S02]  /*fbf0*/  IADD3 R13, R88, -0x2, RZ ;  /* 0xfffffffe580d7810 */ /* 0x000fe40007ffe0ff */
[----:B------:R-:W-:Y:S02]  /*fc00*/  CS2R R88, SRZ ;  /* 0x0000000000587805 */ /* 0x000fe4000001ff00 */
        /* <DEDUP_REMOVED lines=11> */
[----:B-1----:R-:W-:Y:S01]  /*fcc0*/  FADD.FTZ R24, R168, R31 ;  /* 0x0000001fa8187221 */ /* 0x002fe20000010000 */
[----:B------:R-:W-:Y:S01]  /*fcd0*/  FADD.FTZ R31, R169, R0 ;  /* 0x00000000a91f7221 */ /* 0x000fe20000010000 */
[----:B------:R-:W-:-:S03]  /*fce0*/  F2FP.F16.F32.PACK_AB R169, R34, R169 ;  /* 0x000000a922a9723e */ /* 0x000fc600000000ff */
[----:B------:R-:W-:Y:S02]  /*fcf0*/  FADD.FTZ R0, R34, R31 ;  /* 0x0000001f22007221 */ /* 0x000fe40000010000 */
[----:B------:R-:W1:Y:S01]  /*fd00*/  MUFU.EX2 R25, R25 ;  /* 0x0000001900197308 */ /* 0x000e620000000800 */
[----:B0-----:R-:W-:Y:S01]  /*fd10*/  FADD.FTZ R33, R27, R24 ;  /* 0x000000181b217221 */ /* 0x001fe20000010000 */
[----:B------:R-:W-:Y:S01]  /*fd20*/  FADD.FTZ R31, R171, R0 ;  /* 0x00000000ab1f7221 */ /* 0x000fe20000010000 */
[----:B------:R-:W-:Y:S02]  /*fd30*/  F2FP.F16.F32.PACK_AB R168, R27, R168 ;  /* 0x000000a81ba8723e */ /* 0x000fe400000000ff */
[C---:B------:R-:W-:Y:S01]  /*fd40*/  F2FP.F16.F32.PACK_AB R171, R38.reuse, R171 ;  /* 0x000000ab26ab723e */ /* 0x040fe200000000ff */
[----:B------:R-:W-:Y:S02]  /*fd50*/  FADD.FTZ R0, R38, R31 ;  /* 0x0000001f26007221 */ /* 0x000fe40000010000 */
[----:B------:R-:W0:Y:S01]  /*fd60*/  MUFU.EX2 R164, R164 ;  /* 0x000000a400a47308 */ /* 0x000e220000000800 */
[----:B--2---:R-:W-:Y:S01]  /*fd70*/  FADD.FTZ R10, R170, R33 ;  /* 0x00000021aa0a7221 */ /* 0x004fe20000010000 */
[----:B------:R-:W-:Y:S01]  /*fd80*/  FADD.FTZ R31, R165, R0 ;  /* 0x00000000a51f7221 */ /* 0x000fe20000010000 */
[----:B------:R-:W-:-:S03]  /*fd90*/  F2FP.F16.F32.PACK_AB R165, R42, R165 ;  /* 0x000000a52aa5723e */ /* 0x000fc600000000ff */
[----:B------:R-:W-:Y:S02]  /*fda0*/  FADD.FTZ R0, R42, R31 ;  /* 0x0000001f2a007221 */ /* 0x000fe40000010000 */
        /* <DEDUP_REMOVED lines=25> */
[----:B-1----:R-:W-:Y:S01]  /*ff40*/  FADD.FTZ R9, R65, R10 ;  /* 0x0000000a41097221 */ /* 0x002fe20000010000 */
[----:B------:R-:W-:Y:S01]  /*ff50*/  FADD.FTZ R3, R157, R0 ;  /* 0x000000009d037221 */ /* 0x000fe20000010000 */
[----:B------:R-:W-:-:S05]  /*ff60*/  F2FP.F16.F32.PACK_AB R160, R65, R64 ;  /* 0x0000004041a0723e */ /* 0x000fca00000000ff */
        /* <DEDUP_REMOVED lines=16> */
[C---:B0-----:R-:W-:Y:S01]  /*10070*/  FADD.FTZ R11, R77.reuse, R10 ;  /* 0x0000000a4d0b7221 */ /* 0x041fe20000010000 */
[----:B------:R-:W-:-:S06]  /*10080*/  F2FP.F16.F32.PACK_AB R158, R77, R76 ;  /* 0x0000004c4d9e723e */ /* 0x000fcc00000000ff */
[----:B------:R-:W0:Y:S01]  /*10090*/  MUFU.EX2 R58, R58 ;  /* 0x0000003a003a7308 */ /* 0x000e220000000800 */
[----:B--2---:R-:W-:-:S07]  /*100a0*/  FADD.FTZ R3, R159, R0 ;  /* 0x000000009f037221 */ /* 0x004fce0000010000 */
[----:B------:R-:W2:Y:S01]  /*100b0*/  MUFU.EX2 R81, R81 ;  /* 0x0000005100517308 */ /* 0x000ea20000000800 */
[----:B-1----:R-:W-:-:S07]  /*100c0*/  FADD.FTZ R10, R80, R11 ;  /* 0x0000000b500a7221 */ /* 0x002fce0000010000 */
[----:B------:R-:W1:Y:S01]  /*100d0*/  MUFU.EX2 R153, R153 ;  /* 0x0000009900997308 */ /* 0x000e620000000800 */
[C---:B0-----:R-:W-:Y:S01]  /*100e0*/  FADD.FTZ R0, R58.reuse, R3 ;  /* 0x000000033a007221 */ /* 0x041fe20000010000 */
[----:B------:R-:W-:-:S06]  /*100f0*/  F2FP.F16.F32.PACK_AB R159, R58, R159 ;  /* 0x0000009f3a9f723e */ /* 0x000fcc00000000ff */
[----:B------:R-:W0:Y:S01]  /*10100*/  MUFU.EX2 R84, R84 ;  /* 0x0000005400547308 */ /* 0x000e220000000800 */
[C---:B--2---:R-:W-:Y:S01]  /*10110*/  FADD.FTZ R11, R81.reuse, R10 ;  /* 0x0000000a510b7221 */ /* 0x044fe20000010000 */
[----:B------:R-:W-:-:S06]  /*10120*/  F2FP.F16.F32.PACK_AB R152, R81, R80 ;  /* 0x000000505198723e */ /* 0x000fcc00000000ff */
[----:B------:R-:W2:Y:S01]  /*10130*/  MUFU.EX2 R60, R60 ;  /* 0x0000003c003c7308 */ /* 0x000ea20000000800 */
[----:B-1----:R-:W-:-:S07]  /*10140*/  FADD.FTZ R3, R153, R0 ;  /* 0x0000000099037221 */ /* 0x002fce0000010000 */
[----:B------:R-:W1:Y:S01]  /*10150*/  MUFU.EX2 R9, R66 ;  /* 0x0000004200097308 */ /* 0x000e620000000800 */
[----:B0-----:R-:W-:-:S07]  /*10160*/  FADD.FTZ R10, R84, R11 ;  /* 0x0000000b540a7221 */ /* 0x001fce0000010000 */
[----:B------:R-:W0:Y:S01]  /*10170*/  MUFU.EX2 R155, R155 ;  /* 0x0000009b009b7308 */ /* 0x000e220000000800 */
[C---:B--2---:R-:W-:Y:S01]  /*10180*/  FADD.FTZ R0, R60.reuse, R3 ;  /* 0x000000033c007221 */ /* 0x044fe20000010000 */
[----:B------:R-:W-:-:S06]  /*10190*/  F2FP.F16.F32.PACK_AB R153, R60, R153 ;  /* 0x000000993c99723e */ /* 0x000fcc00000000ff */
[----:B------:R-:W2:Y:S01]  /*101a0*/  MUFU.EX2 R8, R8 ;  /* 0x0000000800087308 */ /* 0x000ea20000000800 */
[C---:B-1----:R-:W-:Y:S01]  /*101b0*/  FADD.FTZ R3, R9.reuse, R10 ;  /* 0x0000000a09037221 */ /* 0x042fe20000010000 */
[----:B------:R-:W-:Y:S02]  /*101c0*/  SHF.R.S32.HI R10, RZ, 0x7, R7 ;  /* 0x00000007ff0a7819 */ /* 0x000fe40000011407 */
[----:B------:R-:W-:Y:S02]  /*101d0*/  F2FP.F16.F32.PACK_AB R154, R9, R84 ;  /* 0x00000054099a723e */ /* 0x000fe400000000ff */
[----:B------:R-:W-:Y:S01]  /*101e0*/  VIMNMX R10, R199, R10, !PT ;  /* 0x0000000ac70a7248 */ /* 0x000fe20007fe0100 */
[----:B0-----:R-:W-:-:S03]  /*101f0*/  FADD.FTZ R11, R155, R0 ;  /* 0x000000009b0b7221 */ /* 0x001fc60000010000 */
[----:B------:R-:W-:Y:S01]  /*10200*/  ISETP.GE.AND P2, PT, R13, R10, PT ;  /* 0x0000000a0d00720c */ /* 0x000fe20003f46270 */
[C---:B--2---:R-:W-:Y:S01]  /*10210*/  FADD.FTZ R0, R8.reuse, R11 ;  /* 0x0000000b08007221 */ /* 0x044fe20000010000 */
[----:B------:R-:W-:-:S11]  /*10220*/  F2FP.F16.F32.PACK_AB R155, R8, R155 ;  /* 0x0000009b089b723e */ /* 0x000fd600000000ff */
[----:B------:R-:W-:Y:S05]  /*10230*/  @!P2 BRA `(.L_x_9554) ;  /* 0x0000002800eca947 */ /* 0x000fea0003800000 */
[----:B------:R-:W-:Y:S01]  /*10240*/  IMAD.MOV.U32 R11, RZ, RZ, R5 ;  /* 0x000000ffff0b7224 */ /* 0x000fe200078e0005 */
[----:B------:R-:W-:Y:S01]  /*10250*/  MOV R151, RZ ;  /* 0x000000ff00977202 */ /* 0x000fe20000000f00 */
[----:B------:R-:W-:Y:S02]  /*10260*/  IMAD.MOV.U32 R12, RZ, RZ, R6 ;  /* 0x000000ffff0c7224 */ /* 0x000fe400078e0006 */
[----:B------:R-:W-:Y:S02]  /*10270*/  IMAD.MOV.U32 R7, RZ, RZ, R189 ;  /* 0x000000ffff077224 */ /* 0x000fe400078e00bd */
[----:B------:R-:W-:-:S07]  /*10280*/  IMAD.MOV.U32 R14, RZ, RZ, R186 ;  /* 0x000000ffff0e7224 */ /* 0x000fce00078e00ba */
.L_x_9566:
        /* <DEDUP_REMOVED lines=8> */
.L_x_9556:
        /* <DEDUP_REMOVED lines=8> */
.L_x_9557:
[----:B------:R-:W-:Y:S04]  /*10390*/  BSSY B0, `(.L_x_9555) ;  /* 0x0000004000007945 */ /* 0x000fe80003800000 */
[----:B-1----:R-:W-:Y:S05]  /*103a0*/  @P3 BRA `(.L_x_9558) ;  /* 0x0000000000083947 */ /* 0x002fea0003800000 */
[----:B------:R-:W1:Y:S02]  /*103b0*/  SYNCS.PHASECHK.TRANS64.TRYWAIT P3, [R5+URZ+0x28830], R6 ;  /* 0x02883006050075a7 */ /* 0x000e64000806017f */
[----:B-1----:R-:W-:Y:S05]  /*103c0*/  @!P3 BRA `(.L_x_9559) ;  /* 0x0000012000e4b947 */ /* 0x002fea0003800000 */
.L_x_9558:
[----:B------:R-:W-:Y:S05]  /*103d0*/  BSYNC B0 ;  /* 0x0000000000007941 */ /* 0x000fea0003800000 */
.L_x_9555:
[----:B01----:R-:W0:Y:S01]  /*103e0*/  S2R R5, SR_TID.X ;  /* 0x0000000000057919 */ /* 0x003e220000002100 */
[----:B------:R-:W-:Y:S01]  /*103f0*/  VIADD R186, R14, 0x1 ;  /* 0x000000010eba7836 */ /* 0x000fe20000000000 */
        /* <DEDUP_REMOVED lines=8> */
[----:B------:R-:W-:Y:S02]  /*10480*/  LEA R8, R186, R4, 0xb ;  /* 0x00000004ba087211 */ /* 0x000fe400078e58ff */
[----:B------:R-:W-:Y:S02]  /*10490*/  R2UR UR11, R25 ;  /* 0x00000000190b72ca */ /* 0x000fe400000e0000 */
[C---:B------:R-:W-:Y:S01]  /*104a0*/  R2UR UR6, R8.reuse ;  /* 0x00000000080672ca */ /* 0x040fe200000e0000 */
[C---:B------:R-:W-:Y:S01]  /*104b0*/  VIADD R24, R8.reuse, 0x2 ;  /* 0x0000000208187836 */ /* 0x040fe20000000000 */
[----:B------:R-:W-:Y:S01]  /*104c0*/  R2UR UR15, R27 ;  /* 0x000000001b0f72ca */ /* 0x000fe200000e0000 */
[C---:B------:R-:W-:Y:S01]  /*104d0*/  VIADD R26, R8.reuse, 0x4 ;  /* 0x00000004081a7836 */ /* 0x040fe20000000000 */
[----:B------:R-:W-:Y:S01]  /*104e0*/  R2UR UR23, R25 ;  /* 0x00000000191772ca */ /* 0x000fe200000e0000 */
[----:B------:R-:W-:Y:S01]  /*104f0*/  VIADD R20, R8, 0x6 ;  /* 0x0000000608147836 */ /* 0x000fe20000000000 */
[----:B------:R-:W-:Y:S01]  /*10500*/  R2UR UR10, R24 ;  /* 0x00000000180a72ca */ /* 0x000fe200000e0000 */
[----:B------:R-:W-:Y:S01]  /*10510*/  VIADD R24, R8, 0x400 ;  /* 0x0000040008187836 */ /* 0x000fe20000000000 */
[----:B------:R-:W-:-:S02]  /*10520*/  R2UR UR14, R26 ;  /* 0x000000001a0e72ca */ /* 0x000fc400000e0000 */
[----:B------:R-:W-:Y:S02]  /*10530*/  IADD3 R26, R8, 0x404, RZ ;  /* 0x00000404081a7810 */ /* 0x000fe40007ffe0ff */
[----:B------:R-:W-:Y:S02]  /*10540*/  R2UR UR22, R24 ;  /* 0x00000000181672ca */ /* 0x000fe400000e0000 */
[----:B0-----:R-:W-:Y:S02]  /*10550*/  SHF.R.U32.HI R5, RZ, 0x7, R5 ;  /* 0x00000007ff057819 */ /* 0x001fe40000011605 */
[----:B------:R-:W-:Y:S02]  /*10560*/  R2UR UR30, R26 ;  /* 0x000000001a1e72ca */ /* 0x000fe400000e0000 */
[----:B------:R-:W-:Y:S01]  /*10570*/  R2UR UR31, R27 ;  /* 0x000000001b1f72ca */ /* 0x000fe200000e0000 */
[----:B------:R-:W-:Y:S01]  /*10580*/  VIADD R5, R5, 0x8 ;  /* 0x0000000805057836 */ /* 0x000fe20000000000 */
[----:B------:R-:W-:Y:S01]  /*10590*/  R2UR UR18, R20 ;  /* 0x00000000141272ca */ /* 0x000fe200000e0000 */
[C---:B------:R-:W-:Y:S01]  /*105a0*/  VIADD R20, R8.reuse, 0x402 ;  /* 0x0000040208147836 */ /* 0x040fe20000000000 */
[C---:B------:R-:W-:Y:S01]  /*105b0*/  R2UR UR19, R21.reuse ;  /* 0x00000000151372ca */ /* 0x040fe200000e0000 */
[----:B------:R-:W-:Y:S01]  /*105c0*/  VIADD R8, R8, 0x406 ;  /* 0x0000040608087836 */ /* 0x000fe20000000000 */
[----:B------:R0:W-:Y:S01]  /*105d0*/  BAR.SYNC.DEFER_BLOCKING R5, 0x100 ;  /* 0x000400050000751d */ /* 0x0001e20000010000 */
[----:B------:R-:W-:-:S02]  /*105e0*/  R2UR UR27, R21 ;  /* 0x00000000151b72ca */ /* 0x000fc400000e0000 */
        /* <DEDUP_REMOVED lines=30> */
.L_x_9561:
[----:B------:R-:W-:Y:S01]  /*107d0*/  SHF.L.U32 R5, R7, 0x1f, RZ ;  /* 0x0000001f07057819 */ /* 0x000fe200000006ff */
[----:B------:R-:W-:-:S04]  /*107e0*/  IMAD R6, R14, 0x8, R18 ;  /* 0x000000080e067824 */ /* 0x000fc800078e0212 */
[----:B------:R0:W1:Y:S01]  /*107f0*/  SYNCS.PHASECHK.TRANS64.TRYWAIT P2, [R6+URZ+0x28850], R5 ;  /* 0x02885005060075a7 */ /* 0x000062000804017f */
[----:B------:R-:W-:Y:S05]  /*10800*/  @!P0 BRA `(.L_x_9562) ;  /* 0x0000000000048947 */ /* 0x000fea0003800000 */
[----:B------:R-:W-:Y:S01]  /*10810*/  BPT.TRAP 0x1 ;  /* 0x000000040000795c */ /* 0x000fe20000300000 */
.L_x_9562:
[----:B-1----:R-:W-:Y:S05]  /*10820*/  @P2 BRA `(.L_x_9560) ;  /* 0x0000000000082947 */ /* 0x002fea0003800000 */
[----:B------:R-:W1:Y:S02]  /*10830*/  SYNCS.PHASECHK.TRANS64.TRYWAIT P2, [R6+URZ+0x28850], R5 ;  /* 0x02885005060075a7 */ /* 0x000e64000804017f */
[----:B-1----:R-:W-:Y:S05]  /*10840*/  @!P2 BRA `(.L_x_9563) ;  /* 0x0000011c00d8a947 */ /* 0x002fea0003800000 */
.L_x_9560:
[----:B01----:R-:W-:Y:S01]  /*10850*/  VIADD R5, R18, 0x400 ;  /* 0x0000040012057836 */ /* 0x003fe20000000000 */
[----:B------:R-:W-:Y:S01]  /*10860*/  MOV R7, 0x40000040 ;  /* 0x4000004000077802 */ /* 0x000fe20000000f00 */
[----:B------:R-:W-:Y:S05]  /*10870*/  WARPSYNC.ALL ;  /* 0x0000000000007948 */ /* 0x000fea0003800000 */
[----:B------:R-:W-:Y:S01]  /*10880*/  SHF.R.U32.HI R5, RZ, 0x4, R5 ;  /* 0x00000004ff057819 */ /* 0x000fe20000011605 */
[----:B------:R-:W-:Y:S01]  /*10890*/  WARPGROUP.ARRIVE ;  /* 0x00000000000079c5 */ /* 0x000fe20000000000 */
[----:B------:R-:W-:Y:S01]  /*108a0*/  R2UR UR7, R7 ;  /* 0x00000000070772ca */ /* 0x000fe200000e0000 */
[----:B------:R-:W-:Y:S01]  /*108b0*/  IMAD.MOV.U32 R9, RZ, RZ, 0x40000040 ;  /* 0x40000040ff097424 */ /* 0x000fe200078e00ff */
[----:B------:R-:W-:Y:S01]  /*108c0*/  LOP3.LUT R5, R5, 0x3fff, RZ, 0xc0, !PT ;  /* 0x00003fff05057812 */ /* 0x000fe200078ec0ff */
[----:B------:R-:W-:-:S02]  /*108d0*/  IMAD.MOV.U32 R7, RZ, RZ, 0x40000040 ;  /* 0x40000040ff077424 */ /* 0x000fc400078e00ff */
[----:B------:R-:W0:Y:S01]  /*108e0*/  S2R R15, SR_TID.X ;  /* 0x00000000000f7919 */ /* 0x000e220000002100 */
[----:B------:R-:W-:-:S05]  /*108f0*/  LOP3.LUT R5, R5, 0x4000000, RZ, 0xfc, !PT ;  /* 0x0400000005057812 */ /* 0x000fca00078efcff */
[----:B------:R-:W-:-:S04]  /*10900*/  IMAD R6, R14, 0x800, R5 ;  /* 0x000008000e067824 */ /* 0x000fc800078e0205 */
[C---:B------:R-:W-:Y:S01]  /*10910*/  VIADD R8, R6.reuse, 0x80 ;  /* 0x0000008006087836 */ /* 0x040fe20000000000 */
[----:B------:R-:W-:-:S13]  /*10920*/  R2UR UR6, R6 ;  /* 0x00000000060672ca */ /* 0x000fda00000e0000 */
[----:B------:R-:W-:Y:S01]  /*10930*/  HGMMA.64x128x16.F32 R88, R180, gdesc[UR4].tnspB, R88, gsb0 ;  /* 0x41e00004b4587df0 */ /* 0x000fe20008000858 */
[----:B------:R-:W-:Y:S01]  /*10940*/  R2UR UR6, R8 ;  /* 0x00000000080672ca */ /* 0x000fe200000e0000 */
[----:B------:R-:W-:Y:S01]  /*10950*/  VIADD R8, R6, 0x100 ;  /* 0x0000010006087836 */ /* 0x000fe20000000000 */
[----:B------:R-:W-:Y:S01]  /*10960*/  R2UR UR7, R9 ;  /* 0x00000000090772ca */ /* 0x000fe200000e0000 */
[----:B------:R-:W-:Y:S01]  /*10970*/  IMAD.MOV.U32 R9, RZ, RZ, 0x40000040 ;  /* 0x40000040ff097424 */ /* 0x000fe200078e00ff */
[----:B0-----:R-:W-:-:S04]  /*10980*/  SHF.R.U32.HI R15, RZ, 0x7, R15 ;  /* 0x00000007ff0f7819 */ /* 0x001fc8000001160f */
[----:B------:R-:W-:Y:S01]  /*10990*/  IADD3 R5, -R15, 0xb, RZ ;  /* 0x0000000b0f057810 */ /* 0x000fe20007ffe1ff */
[----:B------:R-:W-:Y:S02]  /*109a0*/  WARPGROUP.DEPBAR.LE gsb0, 0x0 ;  /* 0x00008000000079c5 */ /* 0x000fe40000010000 */
[----:B------:R-:W-:-:S06]  /*109b0*/  WARPGROUP.ARRIVE ;  /* 0x00000000000079c5 */ /* 0x000fcc0000000000 */
        /* <DEDUP_REMOVED lines=44> */
.L_x_9564:
[----:B0-----:R-:W0:Y:S01]  /*10c80*/  @P1 LDC R5, c[0x0][0x44c] ;  /* 0x00011300ff051b82 */ /* 0x001e220000000800 */
[----:B------:R-:W-:Y:S01]  /*10c90*/  IADD3 R6, R206, R192, RZ ;  /* 0x000000c0ce067210 */ /* 0x000fe20007ffe0ff */
[----:B------:R-:W-:-:S06]  /*10ca0*/  UMOV UR46, UR45 ;  /* 0x0000002d002e7c82 */ /* 0x000fcc0008000000 */
[----:B------:R-:W1:Y:S01]  /*10cb0*/  @P1 LDC R8, c[0x0][0x450] ;  /* 0x00011400ff081b82 */ /* 0x000e620000000800 */
[----:B0-----:R-:W-:-:S05]  /*10cc0*/  @P1 IMAD.HI.U32 R5, R6, R5, RZ ;  /* 0x0000000506051227 */ /* 0x001fca00078e00ff */
[----:B-1----:R-:W-:Y:S01]  /*10cd0*/  @P1 SHF.R.U32.HI R6, RZ, R8, R5 ;  /* 0x00000008ff061219 */ /* 0x002fe20000011605 */
[----:B------:R-:W-:-:S04]  /*10ce0*/  IMAD.MOV.U32 R8, RZ, RZ, -0x80 ;  /* 0xffffff80ff087424 */ /* 0x000fc800078e00ff */
[----:B------:R-:W0:Y:S01]  /*10cf0*/  SHFL.IDX PT, R20, R6, RZ, 0x1c1f ;  /* 0x001c1fff06147589 */ /* 0x000e2200000e0000 */
[----:B------:R-:W-:-:S05]  /*10d00*/  IMAD R8, R13, R8, 0x1 ;  /* 0x000000010d087424 */ /* 0x000fca00078e0208 */
[----:B------:R-:W-:-:S05]  /*10d10*/  IADD3 R5, R195, R8, -R193 ;  /* 0x00000008c3057210 */ /* 0x000fca0007ffe8c1 */
[----:B------:R-:W-:-:S04]  /*10d20*/  IMAD.IADD R5, R5, 0x1, -R194 ;  /* 0x0000000105057824 */ /* 0x000fc800078e0ac2 */
        /* <DEDUP_REMOVED lines=95> */
[----:B------:R-:W-:-:S04]  /*11320*/  FMNMX.FTZ R8, R84, R7, !PT ;  /* 0x0000000754087209 */ /* 0x000fc80007810000 */
[----:B------:R-:W-:-:S05]  /*11330*/  FMNMX.FTZ R9, R85, R8, !PT ;  /* 0x0000000855097209 */ /* 0x000fca0007810000 */
[----:B------:R-:W0:Y:S02]  /*11340*/  SHFL.BFLY PT, R8, R9, 0x2, 0x1f ;  /* 0x0c401f0009087f89 */ /* 0x000e2400000e0000 */
[----:B0-----:R-:W-:Y:S02]  /*11350*/  FMNMX.FTZ R15, R9, R8, !PT ;  /* 0x00000008090f7209 */ /* 0x001fe40007810000 */
[----:B------:R-:W0:Y:S04]  /*11360*/  SHFL.IDX PT, R8, R6, 0x1, 0x1c1f ;  /* 0x003c1f0006087f89 */ /* 0x000e2800000e0000 */
[----:B------:R-:W1:Y:S01]  /*11370*/  SHFL.BFLY PT, R20, R15, 0x1, 0x1f ;  /* 0x0c201f000f147f89 */ /* 0x000e6200000e0000 */
[----:B0-----:R-:W-:Y:S01]  /*11380*/  IMAD.IADD R5, R5, 0x1, R8 ;  /* 0x0000000105057824 */ /* 0x001fe200078e0208 */
[----:B-1----:R-:W-:-:S04]  /*11390*/  FMNMX.FTZ R6, R15, R20, !PT ;  /* 0x000000140f067209 */ /* 0x002fc80007810000 */
[C---:B------:R-:W-:Y:S02]  /*113a0*/  ISETP.GT.AND P3, PT, R5.reuse, RZ, PT ;  /* 0x000000ff0500720c */ /* 0x040fe40003f64270 */
[C---:B------:R-:W-:Y:S01]  /*113b0*/  ISETP.GT.AND P4, PT, R5.reuse, 0x1, PT ;  /* 0x000000010500780c */ /* 0x040fe20003f84270 */
[----:B------:R-:W-:Y:S01]  /*113c0*/  FMUL.FTZ R7, R6, UR46 ;  /* 0x0000002e06077c20 */ /* 0x000fe20008410000 */
        /* <DEDUP_REMOVED lines=25> */
[----:B------:R-:W-:Y:S02]  /*11560*/  FSETP.NEU.FTZ.AND P2, PT, R6, -INF , PT ;  /* 0xff8000000600780b */ /* 0x000fe40003f5d000 */
[----:B------:R-:W-:Y:S02]  /*11570*/  ISETP.GT.AND P3, PT, R5, 0x28, PT ;  /* 0x000000280500780c */ /* 0x000fe40003f64270 */
[----:B------:R-:W-:-:S02]  /*11580*/  FSEL R43, R43, -INF , P4 ;  /* 0xff8000002b2b7808 */ /* 0x000fc40002000000 */
        /* <DEDUP_REMOVED lines=10> */
[----:B------:R0:W-:Y:S01]  /*11630*/  MUFU.EX2 R8, R25 ;  /* 0x0000001900087308 */ /* 0x0001e20000000800 */
        /* <DEDUP_REMOVED lines=18> */
[----:B0-----:R-:W-:Y:S01]  /*11760*/  FMNMX.FTZ R25, R51, R24, !PT ;  /* 0x0000001833197209 */ /* 0x001fe20007810000 */
        /* <DEDUP_REMOVED lines=48> */
[----:B------:R-:W-:Y:S01]  /*11a70*/  FFMA.FTZ R154, R84, UR46, -R7 ;  /* 0x0000002e549a7c23 */ /* 0x000fe20008010807 */
[----:B------:R-:W-:-:S02]  /*11a80*/  ISETP.GT.AND P3, PT, R5, 0x60, PT ;  /* 0x000000600500780c */ /* 0x000fc40003f64270 */
[----:B------:R-:W-:Y:S02]  /*11a90*/  FSEL R71, R71, -INF , P4 ;  /* 0xff80000047477808 */ /* 0x000fe40002000000 */
[----:B------:R-:W-:Y:S01]  /*11aa0*/  FMNMX.FTZ R28, R70, R29, !PT ;  /* 0x0000001d461c7209 */ /* 0x000fe20007810000 */
[----:B------:R-:W-:Y:S01]  /*11ab0*/  MUFU.EX2 R172, R172 ;  /* 0x000000ac00ac7308 */ /* 0x000fe20000000800 */
[----:B------:R-:W-:Y:S01]  /*11ac0*/  ISETP.GT.AND P4, PT, R5, 0x61, PT ;  /* 0x000000610500780c */ /* 0x000fe20003f84270 */
[----:B0-----:R-:W-:Y:S01]  /*11ad0*/  FFMA.FTZ R37, R65, UR46, -R7 ;  /* 0x0000002e41257c23 */ /* 0x001fe20008010807 */
        /* <DEDUP_REMOVED lines=25> */
[----:B------:R-:W-:Y:S02]  /*11c70*/  FSEL R87, R87, -INF , P4 ;  /* 0xff80000057577808 */ /* 0x000fe40002000000 */
[----:B------:R-:W-:-:S03]  /*11c80*/  FMNMX.FTZ R32, R86, R5, !PT ;  /* 0x0000000556207209 */ /* 0x000fc60007810000 */
[----:B------:R0:W-:Y:S01]  /*11c90*/  MUFU.EX2 R28, R53 ;  /* 0x00000035001c7308 */ /* 0x0001e20000000800 */
[----:B------:R-:W-:-:S05]  /*11ca0*/  FMNMX.FTZ R32, R87, R32, !PT ;  /* 0x0000002057207209 */ /* 0x000fca0007810000 */
[----:B------:R-:W1:Y:S02]  /*11cb0*/  SHFL.BFLY PT, R5, R32, 0x2, 0x1f ;  /* 0x0c401f0020057f89 */ /* 0x000e6400000e0000 */
[----:B------:R-:W-:Y:S01]  /*11cc0*/  MUFU.EX2 R164, R164 ;  /* 0x000000a400a47308 */ /* 0x000fe20000000800 */
[----:B0-----:R-:W-:-:S07]  /*11cd0*/  LEA R53, R186, R18, 0x3 ;  /* 0x00000012ba357211 */ /* 0x001fce00078e18ff */
[----:B------:R-:W-:Y:S08]  /*11ce0*/  MUFU.EX2 R41, R41 ;  /* 0x0000002900297308 */ /* 0x000ff00000000800 */
[----:B------:R-:W-:Y:S01]  /*11cf0*/  MUFU.EX2 R166, R166 ;  /* 0x000000a600a67308 */ /* 0x000fe20000000800 */
[----:B-1----:R-:W-:Y:S01]  /*11d00*/  FMNMX.FTZ R29, R32, R5, !PT ;  /* 0x00000005201d7209 */ /* 0x002fe20007810000 */
[----:B------:R-:W-:-:S06]  /*11d10*/  FFMA.FTZ R32, R77, UR46, -R7 ;  /* 0x0000002e4d207c23 */ /* 0x000fcc0008010807 */
[----:B------:R-:W-:Y:S01]  /*11d20*/  MUFU.EX2 R40, R40 ;  /* 0x0000002800287308 */ /* 0x000fe20000000800 */
[----:B------:R-:W-:Y:S01]  /*11d30*/  FFMA.FTZ R7, R85, UR46, -R7 ;  /* 0x0000002e55077c23 */ /* 0x000fe20008010807 */
[----:B------:R-:W0:Y:S06]  /*11d40*/  SHFL.BFLY PT, R44, R29, 0x1, 0x1f ;  /* 0x0c201f001d2c7f89 */ /* 0x000e2c00000e0000 */
        /* <DEDUP_REMOVED lines=11> */
[----:B------:R-:W-:Y:S01]  /*11e00*/  FSEL R35, R6, RZ, P2 ;  /* 0x000000ff06237208 */ /* 0x000fe20001000000 */
[--C-:B------:R-:W-:Y:S01]  /*11e10*/  FFMA.FTZ R181, R26, UR46, -R44.reuse ;  /* 0x0000002e1ab57c23 */ /* 0x100fe2000801082c */
[--C-:B------:R-:W-:Y:S01]  /*11e20*/  FFMA.FTZ R48, R27, UR46, -R44.reuse ;  /* 0x0000002e1b307c23 */ /* 0x100fe2000801082c */
[--C-:B------:R-:W-:Y:S01]  /*11e30*/  FFMA.FTZ R183, R30, UR46, -R44.reuse ;  /* 0x0000002e1eb77c23 */ /* 0x100fe2000801082c */
[----:B------:R-:W-:Y:S01]  /*11e40*/  FFMA.FTZ R45, R31, UR46, -R44 ;  /* 0x0000002e1f2d7c23 */ /* 0x000fe2000801082c */
[----:B------:R-:W-:Y:S01]  /*11e50*/  FADD.FTZ R35, -R35, R12 ;  /* 0x0000000c23237221 */ /* 0x000fe20000010100 */
[----:B------:R-:W-:Y:S01]  /*11e60*/  FSEL R12, R5, RZ, P3 ;  /* 0x000000ff050c7208 */ /* 0x000fe20001800000 */
[----:B------:R-:W-:Y:S01]  /*11e70*/  MUFU.EX2 R181, R181 ;  /* 0x000000b500b57308 */ /* 0x000fe20000000800 */
[--C-:B------:R-:W-:Y:S01]  /*11e80*/  FFMA.FTZ R179, R38, UR46, -R44.reuse ;  /* 0x0000002e26b37c23 */ /* 0x100fe2000801082c */
[----:B------:R-:W-:Y:S01]  /*11e90*/  FMUL.FTZ R35, R35, UR46 ;  /* 0x0000002e23237c20 */ /* 0x000fe20008410000 */
[--C-:B------:R-:W-:Y:S01]  /*11ea0*/  FFMA.FTZ R31, R39, UR46, -R44.reuse ;  /* 0x0000002e271f7c23 */ /* 0x100fe2000801082c */
[----:B------:R-:W-:Y:S01]  /*11eb0*/  FADD.FTZ R12, -R12, R11 ;  /* 0x0000000b0c0c7221 */ /* 0x000fe20000010100 */
[--C-:B------:R-:W-:Y:S01]  /*11ec0*/  FFMA.FTZ R173, R42, UR46, -R44.reuse ;  /* 0x0000002e2aad7c23 */ /* 0x100fe2000801082c */
        /* <DEDUP_REMOVED lines=21> */
[--C-:B------:R-:W-:Y:S01]  /*12020*/  FFMA.FTZ R39, R75, UR46, -R44.reuse ;  /* 0x0000002e4b277c23 */ /* 0x100fe2000801082c */
[--C-:B------:R-:W-:Y:S01]  /*12030*/  FFMA.FTZ R159, R78, UR46, -R44.reuse ;  /* 0x0000002e4e9f7c23 */ /* 0x100fe2000801082c */
[--C-:B------:R-:W-:Y:S01]  /*12040*/  FFMA.FTZ R153, R82, UR46, -R44.reuse ;  /* 0x0000002e52997c23 */ /* 0x100fe2000801082c */
[----:B------:R-:W-:Y:S01]  /*12050*/  FADD.FTZ R3, R8, R3 ;  /* 0x0000000308037221 */ /* 0x000fe20000010000 */
[----:B------:R-:W-:-:S02]  /*12060*/  FFMA.FTZ R155, R86, UR46, -R44 ;  /* 0x0000002e569b7c23 */ /* 0x000fc4000801082c */
[----:B------:R-:W0:Y:S01]  /*12070*/  MUFU.EX2 R183, R183 ;  /* 0x000000b700b77308 */ /* 0x000e220000000800 */
[----:B-1----:R-:W-:Y:S01]  /*12080*/  FFMA.FTZ R35, R12, R0, R181 ;  /* 0x000000000c237223 */ /* 0x002fe200000100b5 */
        /* <DEDUP_REMOVED lines=41> */
[----:B------:R-:W-:Y:S01]  /*12320*/  FADD.FTZ R3, R41, R38 ;  /* 0x0000002629037221 */ /* 0x000fe20000010000 */
[----:B------:R-:W-:-:S03]  /*12330*/  FFMA.FTZ R38, R79, UR46, -R44 ;  /* 0x0000002e4f267c23 */ /* 0x000fc6000801082c */
        /* <DEDUP_REMOVED lines=29> */
[----:B------:R-:W-:-:S06]  /*12510*/  IMAD.U32 R51, RZ, RZ, UR38 ;  /* 0x00000026ff337e24 */ /* 0x000fcc000f8e00ff */
[----:B------:R-:W0:Y:S01]  /*12520*/  MUFU.EX2 R39, R39 ;  /* 0x0000002700277308 */ /* 0x000e220000000800 */
[----:B-1----:R-:W-:Y:S01]  /*12530*/  FADD.FTZ R52, R157, R0 ;  /* 0x000000009d347221 */ /* 0x002fe20000010000 */
[----:B------:R-:W-:-:S05]  /*12540*/  VIADD R0, R53, 0x28840 ;  /* 0x0002884035007836 */ /* 0x000fca0000000000 */
[----:B------:R-:W-:Y:S01]  /*12550*/  PRMT R0, R51, 0x654, R0 ;  /* 0x0000065433007816 */ /* 0x000fe20000000000 */
[----:B------:R-:W1:Y:S01]  /*12560*/  MUFU.EX2 R158, R158 ;  /* 0x0000009e009e7308 */ /* 0x000e620000000800 */
[----:B--2---:R-:W-:Y:S02]  /*12570*/  FADD.FTZ R3, R33, R50 ;  /* 0x0000003221037221 */ /* 0x004fe40000010000 */
[----:B------:R2:W-:Y:S05]  /*12580*/  SYNCS.ARRIVE.TRANS64.RED.A1T0 RZ, [R0+URZ], RZ ;  /* 0x000000ff00ff79a7 */ /* 0x0005ea000810043f */
[----:B------:R-:W3:Y:S01]  /*12590*/  MUFU.EX2 R159, R159 ;  /* 0x0000009f009f7308 */ /* 0x000ee20000000800 */
[----:B0-----:R-:W-:-:S07]  /*125a0*/  FADD.FTZ R52, R39, R52 ;  /* 0x0000003427347221 */ /* 0x001fce0000010000 */
[----:B------:R-:W0:Y:S01]  /*125b0*/  MUFU.EX2 R32, R32 ;  /* 0x0000002000207308 */ /* 0x000e220000000800 */
[----:B-1----:R-:W-:-:S07]  /*125c0*/  FADD.FTZ R3, R158, R3 ;  /* 0x000000039e037221 */ /* 0x002fce0000010000 */
[----:B------:R-:W2:Y:S01]  /*125d0*/  MUFU.EX2 R38, R38 ;  /* 0x0000002600267308 */ /* 0x000ea20000000800 */
[----:B---3--:R-:W-:-:S07]  /*125e0*/  FADD.FTZ R51, R159, R52 ;  /* 0x000000349f337221 */ /* 0x008fce0000010000 */
        /* <DEDUP_REMOVED lines=20> */
.L_x_9565:
[----:B------:R-:W-:Y:S01]  /*12730*/  IMAD R14, R14, 0x8, R18 ;  /* 0x000000080e0e7824 */ /* 0x000fe200078e0212 */
[----:B------:R-:W-:Y:S01]  /*12740*/  ISETP.GT.AND P2, PT, R13, R10, PT ;  /* 0x0000000a0d00720c */ /* 0x000fe20003f44270 */
[----:B------:R-:W-:Y:S01]  /*12750*/  IMAD.U32 R51, RZ, RZ, UR38 ;  /* 0x00000026ff337e24 */ /* 0x000fe2000f8e00ff */
[----:B------:R-:W-:Y:S01]  /*12760*/  F2FP.F16.F32.PACK_AB R154, R7, R154 ;  /* 0x0000009a079a723e */ /* 0x000fe200000000ff */
[-C--:B------:R-:W-:Y:S01]  /*12770*/  FMUL.FTZ R88, R88, R11.reuse ;  /* 0x0000000b58587220 */ /* 0x080fe20000410000 */
[----:B------:R-:W-:Y:S01]  /*12780*/  IADD3 R14, R14, 0x28860, RZ ;  /* 0x000288600e0e7810 */ /* 0x000fe20007ffe0ff */
[-C--:B------:R-:W-:Y:S01]  /*12790*/  FMUL.FTZ R89, R89, R11.reuse ;  /* 0x0000000b59597220 */ /* 0x080fe20000410000 */
        /* <DEDUP_REMOVED lines=99> */
[----:B0-----:R-:W-:Y:S01]  /*12dd0*/  MOV R14, R186 ;  /* 0x000000ba000e7202 */ /* 0x001fe20000000f00 */
[----:B------:R-:W-:Y:S06]  /*12de0*/  @P2 BRA `(.L_x_9566) ;  /* 0xffffffd400282947 */ /* 0x000fec000383ffff */
.L_x_9554:
[----:B------:R-:W-:-:S13]  /*12df0*/  ISETP.GE.AND P1, PT, R13, R199, PT ;  /* 0x000000c70d00720c */ /* 0x000fda0003f26270 */
[----:B------:R-:W-:Y:S05]  /*12e00*/  @!P1 BRA `(.L_x_9567) ;  /* 0x00000020008c9947 */ /* 0x000fea0003800000 */
[----:B------:R-:W-:Y:S02]  /*12e10*/  IMAD.MOV.U32 R10, RZ, RZ, R5 ;  /* 0x000000ffff0a7224 */ /* 0x000fe400078e0005 */
[----:B------:R-:W-:Y:S02]  /*12e20*/  IMAD.MOV.U32 R11, RZ, RZ, R6 ;  /* 0x000000ffff0b7224 */ /* 0x000fe400078e0006 */
[----:B------:R-:W-:Y:S02]  /*12e30*/  IMAD.MOV.U32 R7, RZ, RZ, R189 ;  /* 0x000000ffff077224 */ /* 0x000fe400078e00bd */
[----:B------:R-:W-:-:S07]  /*12e40*/  IMAD.MOV.U32 R12, RZ, RZ, R186 ;  /* 0x000000ffff0c7224 */ /* 0x000fce00078e00ba */
.L_x_9579:
[----:B------:R-:W-:Y:S01]  /*12e50*/  ISETP.NE.AND P2, PT, R191, RZ, PT ;  /* 0x000000ffbf00720c */ /* 0x000fe20003f45270 */
[----:B------:R-:W-:Y:S05]  /*12e60*/  YIELD ;  /* 0x0000000000007946 */ /* 0x000fea0003800000 */
[----:B------:R-:W-:-:S04]  /*12e70*/  IADD3 R186, R12, 0x1, RZ ;  /* 0x000000010cba7810 */ /* 0x000fc80007ffe0ff */
[----:B------:R-:W-:-:S04]  /*12e80*/  ISETP.NE.AND P1, PT, R186, 0x2, PT ;  /* 0x00000002ba00780c */ /* 0x000fc80003f25270 */
[----:B------:R-:W-:Y:S02]  /*12e90*/  SEL R6, RZ, 0x1, P1 ;  /* 0x00000001ff067807 */ /* 0x000fe40000800000 */
[----:B------:R-:W-:Y:S02]  /*12ea0*/  SEL R186, R186, RZ, P1 ;  /* 0x000000ffbaba7207 */ /* 0x000fe40000800000 */
[----:B------:R-:W-:Y:S01]  /*12eb0*/  LOP3.LUT R189, R7, R6, RZ, 0x3c, !PT ;  /* 0x0000000607bd7212 */ /* 0x000fe200078e3cff */
[----:B------:R-:W-:Y:S06]  /*12ec0*/  @P2 BRA `(.L_x_9568) ;  /* 0x0000000000302947 */ /* 0x000fec0003800000 */
[----:B------:R-:W-:Y:S05]  /*12ed0*/  @!P0 BRA `(.L_x_9569) ;  /* 0x0000000000048947 */ /* 0x000fea0003800000 */
[----:B------:R-:W-:Y:S01]  /*12ee0*/  BPT.TRAP 0x1 ;  /* 0x000000040000795c */ /* 0x000fe20000300000 */
.L_x_9569:
[----:B------:R-:W-:Y:S01]  /*12ef0*/  IMAD R5, R186, 0x8, R18 ;  /* 0x00000008ba057824 */ /* 0x000fe200078e0212 */
[----:B------:R-:W-:-:S04]  /*12f00*/  SHF.L.U32 R6, R189, 0x1f, RZ ;  /* 0x0000001fbd067819 */ /* 0x000fc800000006ff */
[----:B------:R0:W1:Y:S01]  /*12f10*/  SYNCS.PHASECHK.TRANS64.TRYWAIT P1, [R5+URZ+0x28830], R6 ;  /* 0x02883006050075a7 */ /* 0x000062000802017f */
[----:B------:R-:W-:Y:S05]  /*12f20*/  @!P0 BRA `(.L_x_9570) ;  /* 0x0000000000048947 */ /* 0x000fea0003800000 */
[----:B------:R-:W-:Y:S01]  /*12f30*/  BPT.TRAP 0x1 ;  /* 0x000000040000795c */ /* 0x000fe20000300000 */
.L_x_9570:
[----:B------:R-:W-:Y:S04]  /*12f40*/  BSSY B0, `(.L_x_9568) ;  /* 0x0000004000007945 */ /* 0x000fe80003800000 */
[----:B-1----:R-:W-:Y:S05]  /*12f50*/  @P1 BRA `(.L_x_9571) ;  /* 0x0000000000081947 */ /* 0x002fea0003800000 */
[----:B------:R-:W1:Y:S02]  /*12f60*/  SYNCS.PHASECHK.TRANS64.TRYWAIT P1, [R5+URZ+0x28830], R6 ;  /* 0x02883006050075a7 */ /* 0x000e64000802017f */
[----:B-1----:R-:W-:Y:S05]  /*12f70*/  @!P1 BRA `(.L_x_9572) ;  /* 0x000000f800209947 */ /* 0x002fea0003800000 */
.L_x_9571:
[----:B------:R-:W-:Y:S05]  /*12f80*/  BSYNC B0 ;  /* 0x0000000000007941 */ /* 0x000fea0003800000 */
.L_x_9568:
[----:B01----:R-:W0:Y:S01]  /*12f90*/  S2R R5, SR_TID.X ;  /* 0x0000000000057919 */ /* 0x003e220000002100 */
[----:B------:R-:W-:Y:S05]  /*12fa0*/  WARPSYNC.ALL ;  /* 0x0000000000007948 */ /* 0x000fea0003800000 */
[----:B------:R-:W-:Y:S02]  /*12fb0*/  IMAD R8, R186, 0x800, R4 ;  /* 0x00000800ba087824 */ /* 0x000fe400078e0204 */
[----:B------:R-:W-:Y:S02]  /*12fc0*/  IMAD.MOV.U32 R9, RZ, RZ, 0x40000040 ;  /* 0x40000040ff097424 */ /* 0x000fe400078e00ff */
[----:B------:R-:W-:Y:S01]  /*12fd0*/  IMAD.MOV.U32 R25, RZ, RZ, 0x40000040 ;  /* 0x40000040ff197424 */ /* 0x000fe200078e00ff */
[C---:B------:R-:W-:Y:S01]  /*12fe0*/  IADD3 R24, R8.reuse, 0x4, RZ ;  /* 0x0000000408187810 */ /* 0x040fe20007ffe0ff */
[C---:B------:R-:W-:Y:S01]  /*12ff0*/  VIADD R20, R8.reuse, 0x2 ;  /* 0x0000000208147836 */ /* 0x040fe20000000000 */
[C---:B------:R-:W-:Y:S01]  /*13000*/  R2UR UR6, R8.reuse ;  /* 0x00000000080672ca */ /* 0x040fe200000e0000 */
[----:B------:R-:W-:Y:S01]  /*13010*/  IMAD.MOV.U32 R21, RZ, RZ, 0x40000040 ;  /* 0x40000040ff157424 */ /* 0x000fe200078e00ff */
[----:B------:R-:W-:Y:S01]  /*13020*/  R2UR UR7, R9 ;  /* 0x00000000090772ca */ /* 0x000fe200000e0000 */
[----:B------:R-:W-:Y:S01]  /*13030*/  VIADD R14, R8, 0x6 ;  /* 0x00000006080e7836 */ /* 0x000fe20000000000 */
[----:B------:R-:W-:Y:S01]  /*13040*/  R2UR UR14, R24 ;  /* 0x00000000180e72ca */ /* 0x000fe200000e0000 */
[----:B------:R-:W-:Y:S01]  /*13050*/  VIADD R24, R8, 0x404 ;  /* 0x0000040408187836 */ /* 0x000fe20000000000 */
[C---:B------:R-:W-:Y:S01]  /*13060*/  R2UR UR15, R25.reuse ;  /* 0x00000000190f72ca */ /* 0x040fe200000e0000 */
[----:B------:R-:W-:Y:S01]  /*13070*/  IMAD.MOV.U32 R15, RZ, RZ, 0x40000040 ;  /* 0x40000040ff0f7424 */ /* 0x000fe200078e00ff */
[----:B------:R-:W-:-:S02]  /*13080*/  R2UR UR31, R25 ;  /* 0x00000000191f72ca */ /* 0x000fc400000e0000 */
[----:B------:R-:W-:Y:S02]  /*13090*/  R2UR UR30, R24 ;  /* 0x00000000181e72ca */ /* 0x000fe400000e0000 */
[----:B------:R-:W-:Y:S02]  /*130a0*/  R2UR UR10, R20 ;  /* 0x00000000140a72ca */ /* 0x000fe400000e0000 */
[----:B------:R-:W-:Y:S02]  /*130b0*/  R2UR UR11, R21 ;  /* 0x00000000150b72ca */ /* 0x000fe400000e0000 */
[----:B------:R-:W-:Y:S01]  /*130c0*/  R2UR UR18, R14 ;  /* 0x000000000e1272ca */ /* 0x000fe200000e0000 */
[----:B------:R-:W-:Y:S01]  /*130d0*/  VIADD R14, R8, 0x402 ;  /* 0x00000402080e7836 */ /* 0x000fe20000000000 */
[----:B------:R-:W-:Y:S02]  /*130e0*/  R2UR UR19, R15 ;  /* 0x000000000f1372ca */ /* 0x000fe400000e0000 */
[----:B0-----:R-:W-:-:S02]  /*130f0*/  SHF.R.U32.HI R5, RZ, 0x7, R5 ;  /* 0x00000007ff057819 */ /* 0x001fc40000011605 */
[C---:B------:R-:W-:Y:S01]  /*13100*/  IADD3 R20, R8.reuse, 0x400, RZ ;  /* 0x0000040008147810 */ /* 0x040fe20007ffe0ff */
[----:B------:R-:W-:Y:S01]  /*13110*/  VIADD R8, R8, 0x406 ;  /* 0x0000040608087836 */ /* 0x000fe20000000000 */
[----:B------:R-:W-:Y:S01]  /*13120*/  R2UR UR23, R21 ;  /* 0x00000000151772ca */ /* 0x000fe200000e0000 */
[----:B------:R-:W-:Y:S01]  /*13130*/  VIADD R5, R5, 0x8 ;  /* 0x0000000805057836 */ /* 0x000fe20000000000 */
[----:B------:R-:W-:Y:S02]  /*13140*/  R2UR UR22, R20 ;  /* 0x00000000141672ca */ /* 0x000fe400000e0000 */
[----:B------:R-:W-:Y:S02]  /*13150*/  R2UR UR26, R14 ;  /* 0x000000000e1a72ca */ /* 0x000fe400000e0000 */
[----:B------:R0:W-:Y:S01]  /*13160*/  BAR.SYNC.DEFER_BLOCKING R5, 0x100 ;  /* 0x000400050000751d */ /* 0x0001e20000010000 */
[----:B------:R-:W-:Y:S02]  /*13170*/  R2UR UR27, R15 ;  /* 0x000000000f1b72ca */ /* 0x000fe400000e0000 */
[----:B------:R-:W-:-:S02]  /*13180*/  R2UR UR34, R8 ;  /* 0x00000000082272ca */ /* 0x000fc400000e0000 */
        /* <DEDUP_REMOVED lines=28> */
.L_x_9574:
[----:B------:R-:W-:Y:S02]  /*13350*/  SHF.L.U32 R5, R7, 0x1f, RZ ;  /* 0x0000001f07057819 */ /* 0x000fe400000006ff */
[----:B------:R-:W-:-:S04]  /*13360*/  LEA R6, R12, R18, 0x3 ;  /* 0x000000120c067211 */ /* 0x000fc800078e18ff */
[----:B------:R0:W1:Y:S01]  /*13370*/  SYNCS.PHASECHK.TRANS64.TRYWAIT P1, [R6+URZ+0x28850], R5 ;  /* 0x02885005060075a7 */ /* 0x000062000802017f */
[----:B------:R-:W-:Y:S05]  /*13380*/  @!P0 BRA `(.L_x_9575) ;  /* 0x0000000000048947 */ /* 0x000fea0003800000 */
[----:B------:R-:W-:Y:S01]  /*13390*/  BPT.TRAP 0x1 ;  /* 0x000000040000795c */ /* 0x000fe20000300000 */
.L_x_9575:
[----:B-1----:R-:W-:Y:S05]  /*133a0*/  @P1 BRA `(.L_x_9573) ;  /* 0x0000000000081947 */ /* 0x002fea0003800000 */
[----:B------:R-:W1:Y:S02]  /*133b0*/  SYNCS.PHASECHK.TRANS64.TRYWAIT P1, [R6+URZ+0x28850], R5 ;  /* 0x02885005060075a7 */ /* 0x000e64000802017f */
[----:B-1----:R-:W-:Y:S05]  /*133c0*/  @!P1 BRA `(.L_x_9576) ;  /* 0x000000f400209947 */ /* 0x002fea0003800000 */
.L_x_9573:
[----:B01----:R-:W-:Y:S01]  /*133d0*/  VIADD R5, R18, 0x400 ;  /* 0x0000040012057836 */ /* 0x003fe20000000000 */
[----:B------:R-:W-:Y:S05]  /*133e0*/  WARPSYNC.ALL ;  /* 0x0000000000007948 */ /* 0x000fea0003800000 */
[----:B------:R-:W-:Y:S01]  /*133f0*/  SHF.R.U32.HI R5, RZ, 0x4, R5 ;  /* 0x00000004ff057819 */ /* 0x000fe20000011605 */
[----:B------:R-:W-:Y:S01]  /*13400*/  IMAD.MOV.U32 R7, RZ, RZ, 0x40000040 ;  /* 0x40000040ff077424 */ /* 0x000fe200078e00ff */
[----:B------:R-:W-:Y:S01]  /*13410*/  WARPGROUP.ARRIVE ;  /* 0x00000000000079c5 */ /* 0x000fe20000000000 */
[----:B------:R-:W-:-:S05]  /*13420*/  MOV R9, 0x40000040 ;  /* 0x4000004000097802 */ /* 0x000fca0000000f00 */
[----:B------:R-:W0:Y:S01]  /*13430*/  S2R R14, SR_TID.X ;  /* 0x00000000000e7919 */ /* 0x000e220000002100 */
[----:B------:R-:W-:Y:S02]  /*13440*/  LOP3.LUT R5, R5, 0x3fff, RZ, 0xc0, !PT ;  /* 0x00003fff05057812 */ /* 0x000fe400078ec0ff */
[----:B------:R-:W-:Y:S01]  /*13450*/  R2UR UR7, R7 ;  /* 0x00000000070772ca */ /* 0x000fe200000e0000 */
[----:B------:R-:W-:Y:S01]  /*13460*/  IMAD.MOV.U32 R7, RZ, RZ, 0x40000040 ;  /* 0x40000040ff077424 */ /* 0x000fe200078e00ff */
        /* <DEDUP_REMOVED lines=36> */
[C---:B------:R-:W-:Y:S01]  /*136b0*/  VIADD R8, R6.reuse, 0x300 ;  /* 0x0000030006087836 */ /* 0x040fe20000000000 */
[----:B------:R-:W-:Y:S01]  /*136c0*/  R2UR UR7, R9 ;  /* 0x00000000090772ca */ /* 0x000fe200000e0000 */
[----:B------:R-:W-:Y:S01]  /*136d0*/  VIADD R6, R6, 0x380 ;  /* 0x0000038006067836 */ /* 0x000fe20000000000 */
[----:B------:R-:W-:Y:S01]  /*136e0*/  MOV R9, 0x40000040 ;  /* 0x4000004000097802 */ /* 0x000fe20000000f00 */
[----:B------:R-:W-:Y:S02]  /*136f0*/  WARPGROUP.DEPBAR.LE gsb0, 0x0 ;  /* 0x00008000000079c5 */ /* 0x000fe40000010000 */
[----:B------:R-:W-:-:S08]  /*13700*/  WARPGROUP.ARRIVE ;  /* 0x00000000000079c5 */ /* 0x000fd00000000000 */
        /* <DEDUP_REMOVED lines=15> */
.L_x_9577:
[----:B------:R-:W-:Y:S01]  /*13800*/  FMNMX.FTZ R6, R24, R11, !PT ;  /* 0x0000000b18067209 */ /* 0x000fe20007810000 */
[----:B------:R-:W-:Y:S01]  /*13810*/  UMOV UR46, UR44 ;  /* 0x0000002c002e7c82 */ /* 0x000fe20008000000 */
[----:B------:R-:W-:Y:S02]  /*13820*/  FMNMX.FTZ R8, R26, R10, !PT ;  /* 0x0000000a1a087209 */ /* 0x000fe40007810000 */
[----:B0-----:R-:W-:Y:S02]  /*13830*/  FMNMX.FTZ R5, R25, R6, !PT ;  /* 0x0000000619057209 */ /* 0x001fe40007810000 */
        /* <DEDUP_REMOVED lines=120> */
[----:B------:R-:W-:Y:S01]  /*13fc0*/  FFMA.FTZ R167, R62, UR46, -R36 ;  /* 0x0000002e3ea77c23 */ /* 0x000fe20008010824 */
        /* <DEDUP_REMOVED lines=11> */
[--C-:B------:R-:W-:Y:S01]  /*14080*/  FFMA.FTZ R163, R70, UR46, -R36.reuse ;  /* 0x0000002e46a37c23 */ /* 0x100fe20008010824 */
[--C-:B------:R-:W-:Y:S01]  /*14090*/  FFMA.FTZ R15, R69, UR46, -R9.reuse ;  /* 0x0000002e450f7c23 */ /* 0x100fe20008010809 */
[--C-:B------:R-:W-:Y:S01]  /*140a0*/  FFMA.FTZ R37, R71, UR46, -R36.reuse ;  /* 0x0000002e47257c23 */ /* 0x100fe20008010824 */
[--C-:B------:R-:W-:Y:S01]  /*140b0*/  FFMA.FTZ R156, R72, UR46, -R9.reuse ;  /* 0x0000002e489c7c23 */ /* 0x100fe20008010809 */
[----:B------:R-:W-:Y:S01]  /*140c0*/  FFMA.FTZ R14, R73, UR46, -R9 ;  /* 0x0000002e490e7c23 */ /* 0x000fe20008010809 */
[--C-:B------:R-:W-:Y:S01]  /*140d0*/  FFMA.FTZ R35, R75, UR46, -R36.reuse ;  /* 0x0000002e4b237c23 */ /* 0x100fe20008010824 */
[----:B------:R-:W0:Y:S01]  /*140e0*/  MUFU.EX2 R155, R155 ;  /* 0x0000009b009b7308 */ /* 0x000e220000000800 */
[----:B-1----:R-:W-:Y:S01]  /*140f0*/  FADD.FTZ R26, R182, R27 ;  /* 0x0000001bb61a7221 */ /* 0x002fe20000010000 */
[--C-:B------:R-:W-:Y:S01]  /*14100*/  FFMA.FTZ R158, R76, UR46, -R9.reuse ;  /* 0x0000002e4c9e7c23 */ /* 0x100fe20008010809 */
[--C-:B------:R-:W-:Y:S01]  /*14110*/  FFMA.FTZ R159, R78, UR46, -R36.reuse ;  /* 0x0000002e4e9f7c23 */ /* 0x100fe20008010824 */
[--C-:B------:R-:W-:Y:S01]  /*14120*/  FFMA.FTZ R11, R77, UR46, -R9.reuse ;  /* 0x0000002e4d0b7c23 */ /* 0x100fe20008010809 */
[----:B------:R-:W-:Y:S01]  /*14130*/  FFMA.FTZ R34, R79, UR46, -R36 ;  /* 0x0000002e4f227c23 */ /* 0x000fe20008010824 */
[--C-:B------:R-:W-:Y:S01]  /*14140*/  FFMA.FTZ R152, R80, UR46, -R9.reuse ;  /* 0x0000002e50987c23 */ /* 0x100fe20008010809 */
[----:B------:R-:W-:Y:S01]  /*14150*/  FFMA.FTZ R10, R81, UR46, -R9 ;  /* 0x0000002e510a7c23 */ /* 0x000fe20008010809 */
[----:B------:R-:W1:Y:S01]  /*14160*/  MUFU.EX2 R49, R49 ;  /* 0x0000003100317308 */ /* 0x000e620000000800 */
[----:B--2---:R-:W-:Y:S01]  /*14170*/  FADD.FTZ R0, R183, R0 ;  /* 0x00000000b7007221 */ /* 0x004fe20000010000 */
[----:B------:R-:W-:-:S02]  /*14180*/  IMAD R46, R186, 0x8, R18 ;  /* 0x00000008ba2e7824 */ /* 0x000fc400078e0212 */
[--C-:B------:R-:W-:Y:S01]  /*14190*/  FFMA.FTZ R154, R84, UR46, -R9.reuse ;  /* 0x0000002e549a7c23 */ /* 0x100fe20008010809 */
[----:B------:R-:W-:Y:S02]  /*141a0*/  IMAD.U32 R51, RZ, RZ, UR38 ;  /* 0x00000026ff337e24 */ /* 0x000fe4000f8e00ff */
[----:B------:R-:W-:Y:S01]  /*141b0*/  FFMA.FTZ R9, R85, UR46, -R9 ;  /* 0x0000002e55097c23 */ /* 0x000fe20008010809 */
[----:B------:R-:W-:Y:S01]  /*141c0*/  IADD3 R46, R46, 0x28840, RZ ;  /* 0x000288402e2e7810 */ /* 0x000fe20007ffe0ff */
        /* <DEDUP_REMOVED lines=92> */
[----:B-1----:R-:W-:Y:S01]  /*14790*/  FADD.FTZ R0, R26, R47 ;  /* 0x0000002f1a007221 */ /* 0x002fe20000010000 */
[----:B------:R-:W-:-:S04]  /*147a0*/  PRMT R47, R51, 0x654, R46 ;  /* 0x00000654332f7816 */ /* 0x000fc8000000002e */
[----:B------:R1:W-:Y:S02]  /*147b0*/  SYNCS.ARRIVE.TRANS64.RED.A1T0 RZ, [R47+URZ], RZ ;  /* 0x000000ff2fff79a7 */ /* 0x0003e4000810043f */
[----:B------:R-:W3:Y:S01]  /*147c0*/  MUFU.EX2 R158, R158 ;  /* 0x0000009e009e7308 */ /* 0x000ee20000000800 */
[----:B--2---:R-:W-:-:S07]  /*147d0*/  FADD.FTZ R3, R14, R3 ;  /* 0x000000030e037221 */ /* 0x004fce0000010000 */
[----:B------:R-:W2:Y:S01]  /*147e0*/  MUFU.EX2 R159, R159 ;  /* 0x0000009f009f7308 */ /* 0x000ea20000000800 */
[----:B0-----:R-:W-:-:S07]  /*147f0*/  FADD.FTZ R0, R35, R0 ;  /* 0x0000000023007221 */ /* 0x001fce0000010000 */
[----:B------:R-:W1:Y:S01]  /*14800*/  MUFU.EX2 R11, R11 ;  /* 0x0000000b000b7308 */ /* 0x000e620000000800 */
[----:B---3--:R-:W-:-:S07]  /*14810*/  FADD.FTZ R46, R158, R3 ;  /* 0x000000039e2e7221 */ /* 0x008fce0000010000 */
        /* <DEDUP_REMOVED lines=22> */
.L_x_9578:
[----:B------:R-:W-:Y:S01]  /*14980*/  IMAD R12, R12, 0x8, R18 ;  /* 0x000000080c0c7824 */ /* 0x000fe200078e0212 */
[----:B------:R-:W-:Y:S01]  /*14990*/  ISETP.GT.AND P1, PT, R13, R199, PT ;  /* 0x000000c70d00720c */ /* 0x000fe20003f24270 */
[----:B------:R-:W-:Y:S01]  /*149a0*/  IMAD.U32 R47, RZ, RZ, UR38 ;  /* 0x00000026ff2f7e24 */ /* 0x000fe2000f8e00ff */
[----:B------:R-:W-:Y:S01]  /*149b0*/  F2FP.F16.F32.PACK_AB R180, R157, R180 ;  /* 0x000000b49db4723e */ /* 0x000fe200000000ff */
        /* <DEDUP_REMOVED lines=104> */
.L_x_9567:
[----:B------:R-:W-:Y:S05]  /*15040*/  WARPSYNC.ALL ;  /* 0x0000000000007948 */ /* 0x000fea0003800000 */
[----:B------:R-:W-:Y:S06]  /*15050*/  BAR.ARV 0x8, 0x180 ;  /* 0x0206000000007b1d */ /* 0x000fec0000002000 */
[----:B------:R-:W-:Y:S05]  /*15060*/  @!P0 BRA `(.L_x_9580) ;  /* 0x0000000000048947 */ /* 0x000fea0003800000 */
[----:B------:R-:W-:Y:S01]  /*15070*/  BPT.TRAP 0x1 ;  /* 0x000000040000795c */ /* 0x000fe20000300000 */
.L_x_9580:
[----:B------:R-:W-:Y:S01]  /*15080*/  IMAD R13, R186, 0x8, R18 ;  /* 0x00000008ba0d7824 */ /* 0x000fe200078e0212 */
[----:B------:R-:W-:-:S04]  /*15090*/  SHF.L.U32 R4, R189, 0x1f, RZ ;  /* 0x0000001fbd047819 */ /* 0x000fc800000006ff */
[----:B------:R0:W1:Y:S01]  /*150a0*/  SYNCS.PHASECHK.TRANS64.TRYWAIT P1, [R13+URZ+0x28850], R4 ;  /* 0x028850040d0075a7 */ /* 0x000062000802017f */
[----:B------:R-:W-:Y:S05]  /*150b0*/  @!P0 BRA `(.L_x_9581) ;  /* 0x0000000000048947 */ /* 0x000fea0003800000 */
[----:B------:R-:W-:Y:S01]  /*150c0*/  BPT.TRAP 0x1 ;  /* 0x000000040000795c */ /* 0x000fe20000300000 */
.L_x_9581:
[----:B------:R-:W-:-:S04]  /*150d0*/  IADD3 R18, R18, 0x400, RZ ;  /* 0x0000040012127810 */ /* 0x000fc80007ffe0ff */
[----:B------:R-:W-:-:S04]  /*150e0*/  SHF.R.U32.HI R18, RZ, 0x4, R18 ;  /* 0x00000004ff127819 */ /* 0x000fc80000011612 */
[----:B------:R-:W-:-:S04]  /*150f0*/  LOP3.LUT R18, R18, 0x3fff, RZ, 0xc0, !PT ;  /* 0x00003fff12127812 */ /* 0x000fc800078ec0ff */
[----:B------:R-:W-:Y:S01]  /*15100*/  LOP3.LUT R9, R18, 0x4000000, RZ, 0xfc, !PT ;  /* 0x0400000012097812 */ /* 0x000fe200078efcff */
[----:B-1----:R-:W-:Y:S06]  /*15110*/  @P1 BRA `(.L_x_9582) ;  /* 0x0000000000081947 */ /* 0x002fec0003800000 */
[----:B------:R-:W1:Y:S02]  /*15120*/  SYNCS.PHASECHK.TRANS64.TRYWAIT P1, [R13+URZ+0x28850], R4 ;  /* 0x028850040d0075a7 */ /* 0x000e64000802017f */
[----:B-1----:R-:W-:Y:S05]  /*15130*/  @!P1 BRA `(.L_x_9583) ;  /* 0x000000d400d89947 */ /* 0x002fea0003800000 */
.L_x_9582:
        /* <DEDUP_REMOVED lines=8> */
[----:B------:R-:W-:Y:S01]  /*151c0*/  IMAD.MOV.U32 R11, RZ, RZ, 0x40000040 ;  /* 0x40000040ff0b7424 */ /* 0x000fe200078e00ff */
[----:B------:R-:W-:Y:S01]  /*151d0*/  MOV R21, UR46 ;  /* 0x0000002e00157c02 */ /* 0x000fe20008000f00 */
[----:B------:R-:W-:Y:S01]  /*151e0*/  IMAD.MOV.U32 R9, RZ, RZ, 0x40000040 ;  /* 0x40000040ff097424 */ /* 0x000fe200078e00ff */
[----:B------:R-:W1:Y:S09]  /*151f0*/  SHFL.BFLY PT, R7, R0, 0x2, 0x1f ;  /* 0x0c401f0000077f89 */ /* 0x000e7200000e0000 */
[----:B------:R-:W-:Y:S01]  /*15200*/  HGMMA.64x128x16.F32 R88, R180, gdesc[UR4].tnspB, R88, gsb0 ;  /* 0x41e00004b4587df0 */ /* 0x000fe20008000858 */
[----:B------:R-:W-:-:S02]  /*15210*/  R2UR UR6, R10 ;  /* 0x000000000a0672ca */ /* 0x000fc400000e0000 */
[----:B------:R-:W-:Y:S01]  /*15220*/  R2UR UR7, R11 ;  /* 0x000000000b0772ca */ /* 0x000fe200000e0000 */
[----:B------:R-:W-:Y:S01]  /*15230*/  IMAD.MOV.U32 R11, RZ, RZ, 0x40000040 ;  /* 0x40000040ff0b7424 */ /* 0x000fe200078e00ff */
[----:B------:R-:W-:Y:S01]  /*15240*/  IADD3 R10, R8, 0x100, RZ ;  /* 0x00000100080a7810 */ /* 0x000fe20007ffe0ff */
[----:B0-----:R-:W-:Y:S01]  /*15250*/  FADD.FTZ R4, R4, R3 ;  /* 0x0000000304047221 */ /* 0x001fe20000010000 */
[----:B------:R-:W-:Y:S01]  /*15260*/  IMAD.MOV.U32 R3, RZ, RZ, -0x800000 ;  /* 0xff800000ff037424 */ /* 0x000fe200078e00ff */
        /* <DEDUP_REMOVED lines=27> */
[----:B------:R-:W-:Y:S01]  /*15420*/  IMAD.MOV.U32 R11, RZ, RZ, 0x40000040 ;  /* 0x40000040ff0b7424 */ /* 0x000fe200078e00ff */
[----:B------:R-:W-:Y:S01]  /*15430*/  IADD3 R8, R8, 0x380, RZ ;  /* 0x0000038008087810 */ /* 0x000fe20007ffe0ff */
[----:B------:R-:W-:Y:S02]  /*15440*/  WARPGROUP.DEPBAR.LE gsb0, 0x0 ;  /* 0x00008000000079c5 */ /* 0x000fe40000010000 */
[----:B------:R-:W-:-:S08]  /*15450*/  WARPGROUP.ARRIVE ;  /* 0x00000000000079c5 */ /* 0x000fd00000000000 */
[----:B------:R-:W-:Y:S01]  /*15460*/  HGMMA.64x128x16.F32 R88, R160, gdesc[UR4].tnspB, R88, gsb0 ;  /* 0x41e00004a0587df0 */ /* 0x000fe20008000858 */
[----:B------:R-:W-:Y:S02]  /*15470*/  R2UR UR6, R10 ;  /* 0x000000000a0672ca */ /* 0x000fe400000e0000 */
[----:B------:R-:W-:Y:S01]  /*15480*/  R2UR UR7, R11 ;  /* 0x000000000b0772ca */ /* 0x000fe200000e0000 */
[----:B------:R-:W-:Y:S01]  /*15490*/  IMAD.MOV.U32 R11, RZ, RZ, RZ ;  /* 0x000000ffff0b7224 */ /* 0x000fe200078e00ff */
[----:B------:R-:W-:Y:S02]  /*154a0*/  WARPGROUP.DEPBAR.LE gsb0, 0x0 ;  /* 0x00008000000079c5 */ /* 0x000fe40000010000 */
[----:B------:R-:W-:-:S09]  /*154b0*/  WARPGROUP.ARRIVE ;  /* 0x00000000000079c5 */ /* 0x000fd20000000000 */
[----:B------:R-:W-:Y:S01]  /*154c0*/  HGMMA.64x128x16.F32 R88, R156, gdesc[UR4].tnspB, R88, gsb0 ;  /* 0x41e000049c587df0 */ /* 0x000fe20008000858 */
[----:B------:R-:W-:Y:S01]  /*154d0*/  R2UR UR6, R8 ;  /* 0x00000000080672ca */ /* 0x000fe200000e0000 */
[----:B-1----:R-:W-:Y:S01]  /*154e0*/  FADD.FTZ R8, R7, R0 ;  /* 0x0000000007087221 */ /* 0x002fe20000010000 */
[----:B------:R-:W-:Y:S01]  /*154f0*/  R2UR UR7, R9 ;  /* 0x00000000090772ca */ /* 0x000fe200000e0000 */
[----:B------:R-:W0:Y:S01]  /*15500*/  SHFL.BFLY PT, R7, R4, 0x1, 0x1f ;  /* 0x0c201f0004077f89 */ /* 0x000e2200000e0000 */
[----:B------:R-:W-:-:S03]  /*15510*/  IMAD.MOV.U32 R0, RZ, RZ, -0x800000 ;  /* 0xff800000ff007424 */ /* 0x000fc600078e00ff */
[----:B------:R-:W1:Y:S01]  /*15520*/  SHFL.BFLY PT, R9, R8, 0x1, 0x1f ;  /* 0x0c201f0008097f89 */ /* 0x000e6200000e0000 */
[----:B0-----:R-:W-:Y:S01]  /*15530*/  FADD.FTZ R14, R4, R7 ;  /* 0x00000007040e7221 */ /* 0x001fe20000010000 */
[----:B------:R-:W-:Y:S02]  /*15540*/  IMAD.MOV.U32 R7, RZ, RZ, RZ ;  /* 0x000000ffff077224 */ /* 0x000fe400078e00ff */
[----:B-1----:R-:W-:Y:S02]  /*15550*/  FADD.FTZ R15, R8, R9 ;  /* 0x00000009080f7221 */ /* 0x002fe40000010000 */
[----:B------:R-:W-:Y:S01]  /*15560*/  FSETP.NE.FTZ.AND P1, PT, R14, RZ, PT ;  /* 0x000000ff0e00720b */ /* 0x000fe20003f35000 */
[----:B------:R-:W-:Y:S02]  /*15570*/  IMAD.U32 R9, RZ, RZ, UR46 ;  /* 0x0000002eff097e24 */ /* 0x000fe4000f8e00ff */
        /* <DEDUP_REMOVED lines=13> */
[----:B------:R-:W-:Y:S03]  /*15650*/  HGMMA.64x128x16.F32 R88, R152, gdesc[UR4].tnspB, R88, gsb0 ;  /* 0x41e0000498587df0 */ /* 0x000fe60008000858 */
[----:B------:R-:W-:Y:S02]  /*15660*/  WARPGROUP.DEPBAR.LE gsb0, 0x0 ;  /* 0x00008000000079c5 */ /* 0x000fe40000010000 */
[----:B--23--:R-:W-:Y:S05]  /*15670*/  @!P0 BRA `(.L_x_9584) ;  /* 0x0000000000048947 */ /* 0x00cfea0003800000 */
[----:B------:R-:W-:Y:S01]  /*15680*/  BPT.TRAP 0x1 ;  /* 0x000000040000795c */ /* 0x000fe20000300000 */
.L_x_9584:
[----:B------:R-:W-:Y:S01]  /*15690*/  VIADD R4, R13, 0x28860 ;  /* 0x000288600d047836 */ /* 0x000fe20000000000 */
[----:B------:R-:W-:Y:S01]  /*156a0*/  IADD3 R186, R186, 0x1, RZ ;  /* 0x00000001baba7810 */ /* 0x000fe20007ffe0ff */
[----:B------:R-:W-:Y:S02]  /*156b0*/  IMAD.U32 R5, RZ, RZ, UR38 ;  /* 0x00000026ff057e24 */ /* 0x000fe4000f8e00ff */
[-C--:B------:R-:W-:Y:S01]  /*156c0*/  FMUL.FTZ R20, R88, R7.reuse ;  /* 0x0000000758147220 */ /* 0x080fe20000410000 */
[-C--:B------:R-:W-:Y:S01]  /*156d0*/  FMUL.FTZ R21, R89, R7.reuse ;  /* 0x0000000759157220 */ /* 0x080fe20000410000 */
[----:B------:R-:W-:Y:S01]  /*156e0*/  ISETP.NE.AND P1, PT, R186, 0x2, PT ;  /* 0x00000002ba00780c */ /* 0x000fe20003f25270 */
        /* <DEDUP_REMOVED lines=69> */
.L_x_9495:
        /* <DEDUP_REMOVED lines=13> */
[----:B------:R-:W4:Y:S01]  /*15c10*/  S2R R9, SR_SWINHI ;  /* 0x0000000000097919 */ /* 0x000f220000002f00 */
[----:B------:R-:W-:Y:S02]  /*15c20*/  F2FP.F16.F32.PACK_AB R36, R137, R136 ;  /* 0x000000888924723e */ /* 0x000fe400000000ff */
[----:B------:R-:W-:Y:S02]  /*15c30*/  MOV R40, R18 ;  /* 0x0000001200287202 */ /* 0x000fe40000000f00 */
[----:B----4-:R-:W-:-:S03]  /*15c40*/  MOV R41, R9 ;  /* 0x0000000900297202 */ /* 0x010fc60000000f00 */
[----:B--2---:R-:W-:-:S03]  /*15c50*/  IMAD.WIDE R12, R8, 0x2, R40 ;  /* 0x00000002080c7825 */ /* 0x004fc600078e0228 */
[C---:B------:R-:W-:Y:S02]  /*15c60*/  IADD3 R37, P0, R12.reuse, 0x40, RZ ;  /* 0x000000400c257810 */ /* 0x040fe40007f1e0ff */
[----:B------:R-:W-:Y:S02]  /*15c70*/  IADD3 R35, P5, R12, 0x20, RZ ;  /* 0x000000200c237810 */ /* 0x000fe40007fbe0ff */
[----:B------:R-:W-:Y:S01]  /*15c80*/  LOP3.LUT R8, R37, 0x380, RZ, 0xc0, !PT ;  /* 0x0000038025087812 */ /* 0x000fe200078ec0ff */
[--C-:B------:R-:W-:Y:S01]  /*15c90*/  IMAD.X R31, RZ, RZ, R13.reuse, P0 ;  /* 0x000000ffff1f7224 */ /* 0x100fe200000e060d */
[C---:B------:R-:W-:Y:S01]  /*15ca0*/  ISETP.NE.AND P0, PT, R208.reuse, RZ, PT ;  /* 0x000000ffd000720c */ /* 0x040fe20003f05270 */
[----:B------:R-:W-:Y:S01]  /*15cb0*/  IMAD.X R29, RZ, RZ, R13, P5 ;  /* 0x000000ffff1d7224 */ /* 0x000fe200028e060d */
[----:B---3--:R-:W-:Y:S02]  /*15cc0*/  LOP3.LUT R4, R35, 0x380, RZ, 0xc0, !PT ;  /* 0x0000038023047812 */ /* 0x008fe400078ec0ff */
[----:B------:R-:W-:Y:S01]  /*15cd0*/  SEL R208, R208, UR4, P0 ;  /* 0x00000004d0d07c07 */ /* 0x000fe20008000000 */
[----:B------:R-:W-:Y:S05]  /*15ce0*/  WARPSYNC.ALL ;  /* 0x0000000000007948 */ /* 0x000fea0003800000 */
[C---:B------:R-:W-:Y:S01]  /*15cf0*/  LOP3.LUT R15, R12.reuse, 0x380, RZ, 0xc0, !PT ;  /* 0x000003800c0f7812 */ /* 0x040fe200078ec0ff */
[----:B------:R-:W-:Y:S01]  /*15d00*/  ULDC.64 UR6, c[0x0][0xc08] ;  /* 0x0003020000067ab9 */ /* 0x000fe20000000a00 */
[----:B------:R-:W-:Y:S01]  /*15d10*/  IADD3 R39, P1, R12, 0x60, RZ ;  /* 0x000000600c277810 */ /* 0x000fe20007f3e0ff */
[----:B------:R-:W-:Y:S01]  /*15d20*/  ULDC.64 UR4, c[0x0][0xc00] ;  /* 0x0003000000047ab9 */ /* 0x000fe20000000a00 */
[----:B------:R-:W-:-:S02]  /*15d30*/  SHF.R.U64 R4, R4, 0x3, RZ ;  /* 0x0000000304047819 */ /* 0x000fc400000012ff */
[----:B------:R-:W-:Y:S01]  /*15d40*/  SHF.R.U64 R8, R8, 0x3, RZ ;  /* 0x0000000308087819 */ /* 0x000fe200000012ff */
[--C-:B------:R-:W-:Y:S01]  /*15d50*/  IMAD.X R27, RZ, RZ, R13.reuse, P1 ;  /* 0x000000ffff1b7224 */ /* 0x100fe200008e060d */
[C---:B-1----:R-:W-:Y:S02]  /*15d60*/  IADD3 R43, P2, R12.reuse, 0x4000, RZ ;  /* 0x000040000c2b7810 */ /* 0x042fe40007f5e0ff */
[C---:B------:R-:W-:Y:S02]  /*15d70*/  IADD3 R45, P3, R12.reuse, 0x4020, RZ ;  /* 0x000040200c2d7810 */ /* 0x040fe40007f7e0ff */
[----:B------:R-:W-:Y:S02]  /*15d80*/  SHF.R.U64 R15, R15, 0x3, RZ ;  /* 0x000000030f0f7819 */ /* 0x000fe400000012ff */
[C---:B------:R-:W-:Y:S01]  /*15d90*/  IADD3 R47, P4, R12.reuse, 0x4040, RZ ;  /* 0x000040400c2f7810 */ /* 0x040fe20007f9e0ff */
[----:B------:R-:W-:Y:S01]  /*15da0*/  IMAD.X R11, RZ, RZ, R13, P3 ;  /* 0x000000ffff0b7224 */ /* 0x000fe200018e060d */
[----:B------:R-:W-:-:S02]  /*15db0*/  IADD3 R32, P5, R12, 0x4060, RZ ;  /* 0x000040600c207810 */ /* 0x000fc40007fbe0ff */
[----:B------:R-:W-:Y:S01]  /*15dc0*/  LOP3.LUT R10, R39, 0x380, RZ, 0xc0, !PT ;  /* 0x00000380270a7812 */ /* 0x000fe200078ec0ff */
[--C-:B------:R-:W-:Y:S01]  /*15dd0*/  IMAD.X R9, RZ, RZ, R13.reuse, P4 ;  /* 0x000000ffff097224 */ /* 0x100fe200020e060d */
[----:B------:R-:W-:Y:S01]  /*15de0*/  LOP3.LUT R28, R4, R35, RZ, 0x3c, !PT ;  /* 0x00000023041c7212 */ /* 0x000fe200078e3cff */
[----:B------:R-:W-:Y:S01]  /*15df0*/  IMAD.X R33, RZ, RZ, R13, P5 ;  /* 0x000000ffff217224 */ /* 0x000fe200028e060d */
[----:B------:R-:W-:Y:S02]  /*15e00*/  LOP3.LUT R30, R8, R37, RZ, 0x3c, !PT ;  /* 0x00000025081e7212 */ /* 0x000fe400078e3cff */
[----:B------:R-:W-:Y:S02]  /*15e10*/  LOP3.LUT R12, R15, R12, RZ, 0x3c, !PT ;  /* 0x0000000c0f0c7212 */ /* 0x000fe400078e3cff */
        /* <DEDUP_REMOVED lines=9> */
[----:B------:R-:W-:Y:S02]  /*15eb0*/  LOP3.LUT R26, R10, R39, RZ, 0x3c, !PT ;  /* 0x000000270a1a7212 */ /* 0x000fe400078e3cff */
[----:B-----5:R-:W-:Y:S02]  /*15ec0*/  LOP3.LUT R24, R4, R43, RZ, 0x3c, !PT ;  /* 0x0000002b04187212 */ /* 0x020fe400078e3cff */
[----:B------:R-:W-:Y:S02]  /*15ed0*/  LOP3.LUT R10, R8, R45, RZ, 0x3c, !PT ;  /* 0x0000002d080a7212 */ /* 0x000fe400078e3cff */
[----:B------:R-:W-:Y:S02]  /*15ee0*/  IADD3.X R25, RZ, R13, RZ, P2, !PT ;  /* 0x0000000dff197210 */ /* 0x000fe400017fe4ff */
[----:B------:R-:W-:-:S02]  /*15ef0*/  LOP3.LUT R8, R14, R47, RZ, 0x3c, !PT ;  /* 0x0000002f0e087212 */ /* 0x000fc400078e3cff */
[----:B------:R-:W-:Y:S02]  /*15f00*/  LOP3.LUT R32, R15, R32, RZ, 0x3c, !PT ;  /* 0x000000200f207212 */ /* 0x000fe400078e3cff */
[----:B------:R-:W-:Y:S02]  /*15f10*/  MOV R4, R12 ;  /* 0x0000000c00047202 */ /* 0x000fe40000000f00 */
[----:B------:R-:W-:Y:S02]  /*15f20*/  F2FP.F16.F32.PACK_AB R12, R21, R20 ;  /* 0x00000014150c723e */ /* 0x000fe400000000ff */
[----:B------:R-:W-:Y:S02]  /*15f30*/  F2FP.F16.F32.PACK_AB R13, R91, R90 ;  /* 0x0000005a5b0d723e */ /* 0x000fe400000000ff */
[----:B------:R-:W-:Y:S02]  /*15f40*/  F2FP.F16.F32.PACK_AB R14, R93, R92 ;  /* 0x0000005c5d0e723e */ /* 0x000fe400000000ff */
[----:B------:R-:W-:Y:S01]  /*15f50*/  F2FP.F16.F32.PACK_AB R15, R95, R94 ;  /* 0x0000005e5f0f723e */ /* 0x000fe200000000ff */
[----:B------:R-:W-:Y:S01]  /*15f60*/  BAR.SYNC.DEFER_BLOCKING 0x1, 0x100 ;  /* 0x0044000000007b1d */ /* 0x000fe20000010000 */
[----:B------:R-:W-:-:S02]  /*15f70*/  MOV R43, R10 ;  /* 0x0000000a002b7202 */ /* 0x000fc40000000f00 */
[----:B------:R-:W-:Y:S02]  /*15f80*/  MOV R42, R8 ;  /* 0x00000008002a7202 */ /* 0x000fe40000000f00 */
[----:B------:R-:W-:Y:S02]  /*15f90*/  MOV R37, R28 ;  /* 0x0000001c00257202 */ /* 0x000fe40000000f00 */
[----:B------:R-:W-:Y:S02]  /*15fa0*/  F2FP.F16.F32.PACK_AB R8, R97, R96 ;  /* 0x000000606108723e */ /* 0x000fe400000000ff */
[----:B------:R-:W-:Y:S02]  /*15fb0*/  F2FP.F16.F32.PACK_AB R9, R99, R98 ;  /* 0x000000626309723e */ /* 0x000fe400000000ff */
[----:B------:R-:W-:Y:S02]  /*15fc0*/  F2FP.F16.F32.PACK_AB R10, R101, R100 ;  /* 0x00000064650a723e */ /* 0x000fe400000000ff */
[----:B------:R-:W-:-:S02]  /*15fd0*/  F2FP.F16.F32.PACK_AB R11, R103, R102 ;  /* 0x00000066670b723e */ /* 0x000fc400000000ff */
[----:B------:R-:W-:Y:S02]  /*15fe0*/  MOV R38, R30 ;  /* 0x0000001e00267202 */ /* 0x000fe40000000f00 */
[----:B------:R-:W-:Y:S02]  /*15ff0*/  MOV R39, R26 ;  /* 0x0000001a00277202 */ /* 0x000fe40000000f00 */
[----:B------:R-:W-:Y:S02]  /*16000*/  MOV R44, R24 ;  /* 0x00000018002c7202 */ /* 0x000fe40000000f00 */
[----:B------:R-:W-:Y:S02]  /*16010*/  F2FP.F16.F32.PACK_AB R24, R113, R112 ;  /* 0x000000707118723e */ /* 0x000fe400000000ff */
[----:B------:R-:W-:Y:S01]  /*16020*/  F2FP.F16.F32.PACK_AB R25, R115, R114 ;  /* 0x000000727319723e */ /* 0x000fe200000000ff */
[----:B------:R1:W-:Y:S01]  /*16030*/  STSM.16.M88.4 [R4], R12 ;  /* 0x0000000c04007844 */ /* 0x0003e20000000200 */
[----:B------:R-:W-:-:S02]  /*16040*/  F2FP.F16.F32.PACK_AB R26, R117, R116 ;  /* 0x00000074751a723e */ /* 0x000fc400000000ff */
[----:B------:R-:W-:Y:S01]  /*16050*/  F2FP.F16.F32.PACK_AB R27, R119, R118 ;  /* 0x00000076771b723e */ /* 0x000fe200000000ff */
[----:B------:R2:W-:Y:S01]  /*16060*/  STSM.16.M88.4 [R37], R8 ;  /* 0x0000000825007844 */ /* 0x0005e20000000200 */
[----:B------:R-:W-:Y:S02]  /*16070*/  F2FP.F16.F32.PACK_AB R28, R121, R120 ;  /* 0x00000078791c723e */ /* 0x000fe400000000ff */
[----:B------:R-:W-:Y:S02]  /*16080*/  F2FP.F16.F32.PACK_AB R29, R123, R122 ;  /* 0x0000007a7b1d723e */ /* 0x000fe400000000ff */
[----:B------:R-:W-:Y:S02]  /*16090*/  F2FP.F16.F32.PACK_AB R30, R125, R124 ;  /* 0x0000007c7d1e723e */ /* 0x000fe400000000ff */
[----:B------:R-:W-:Y:S02]  /*160a0*/  F2FP.F16.F32.PACK_AB R31, R127, R126 ;  /* 0x0000007e7f1f723e */ /* 0x000fe400000000ff */
[----:B------:R-:W-:-:S02]  /*160b0*/  F2FP.F16.F32.PACK_AB R35, R135, R134 ;  /* 0x000000868723723e */ /* 0x000fc400000000ff */
[----:B------:R-:W-:Y:S02]  /*160c0*/  ISETP.NE.U32.AND P0, PT, RZ, UR4, PT ;  /* 0x00000004ff007c0c */ /* 0x000fe4000bf05070 */
[----:B-1----:R-:W-:Y:S02]  /*160d0*/  F2FP.F16.F32.PACK_AB R12, R105, R104 ;  /* 0x00000068690c723e */ /* 0x002fe400000000ff */
[----:B------:R-:W-:Y:S02]  /*160e0*/  F2FP.F16.F32.PACK_AB R13, R107, R106 ;  /* 0x0000006a6b0d723e */ /* 0x000fe400000000ff */
[----:B------:R-:W-:Y:S02]  /*160f0*/  F2FP.F16.F32.PACK_AB R14, R109, R108 ;  /* 0x0000006c6d0e723e */ /* 0x000fe400000000ff */
[----:B------:R-:W-:Y:S02]  /*16100*/  F2FP.F16.F32.PACK_AB R15, R111, R110 ;  /* 0x0000006e6f0f723e */ /* 0x000fe400000000ff */
[----:B------:R-:W-:-:S02]  /*16110*/  MOV R4, R32 ;  /* 0x0000002000047202 */ /* 0x000fc40000000f00 */
[----:B------:R-:W-:Y:S01]  /*16120*/  F2FP.F16.F32.PACK_AB R32, R129, R128 ;  /* 0x000000808120723e */ /* 0x000fe200000000ff */
[----:B------:R1:W-:Y:S01]  /*16130*/  STSM.16.M88.4 [R38], R12 ;  /* 0x0000000c26007844 */ /* 0x0003e20000000200 */
[----:B------:R-:W-:Y:S02]  /*16140*/  F2FP.F16.F32.PACK_AB R33, R131, R130 ;  /* 0x000000828321723e */ /* 0x000fe400000000ff */
[----:B--2---:R-:W-:Y:S01]  /*16150*/  F2FP.F16.F32.PACK_AB R37, R139, R138 ;  /* 0x0000008a8b25723e */ /* 0x004fe200000000ff */
[----:B------:R2:W-:Y:S01]  /*16160*/  STSM.16.M88.4 [R39], R24 ;  /* 0x0000001827007844 */ /* 0x0005e20000000200 */
[----:B------:R-:W-:Y:S02]  /*16170*/  F2FP.F16.F32.PACK_AB R8, R145, R144 ;  /* 0x000000909108723e */ /* 0x000fe400000000ff */
[----:B------:R-:W-:Y:S01]  /*16180*/  F2FP.F16.F32.PACK_AB R9, R147, R146 ;  /* 0x000000929309723e */ /* 0x000fe200000000ff */
[----:B------:R3:W-:Y:S01]  /*16190*/  STSM.16.M88.4 [R44], R28 ;  /* 0x0000001c2c007844 */ /* 0x0007e20000000200 */
[----:B------:R-:W-:-:S02]  /*161a0*/  F2FP.F16.F32.PACK_AB R10, R149, R148 ;  /* 0x00000094950a723e */ /* 0x000fc400000000ff */
[----:B------:R-:W-:Y:S01]  /*161b0*/  F2FP.F16.F32.PACK_AB R11, R151, R150 ;  /* 0x00000096970b723e */ /* 0x000fe200000000ff */
[----:B------:R-:W-:Y:S01]  /*161c0*/  STSM.16.M88.4 [R43], R32 ;  /* 0x000000202b007844 */ /* 0x000fe20000000200 */
[----:B------:R-:W-:Y:S02]  /*161d0*/  ISETP.NE.U32.AND P3, PT, RZ, UR6, PT ;  /* 0x00000006ff007c0c */ /* 0x000fe4000bf65070 */
[----:B------:R-:W-:Y:S01]  /*161e0*/  ISETP.NE.AND.EX P0, PT, RZ, UR5, PT, P0 ;  /* 0x00000005ff007c0c */ /* 0x000fe2000bf05300 */
[----:B-1----:R-:W-:Y:S01]  /*161f0*/  IMAD.MOV.U32 R12, RZ, RZ, RZ ;  /* 0x000000ffff0c7224 */ /* 0x002fe200078e00ff */
[----:B------:R-:W-:Y:S02]  /*16200*/  F2FP.F16.F32.PACK_AB R38, R141, R140 ;  /* 0x0000008c8d26723e */ /* 0x000fe400000000ff */
[----:B------:R-:W-:Y:S02]  /*16210*/  IADD3 R14, P1, R210, UR4, RZ ;  /* 0x00000004d20e7c10 */ /* 0x000fe4000ff3e0ff */
[----:B--2---:R-:W-:-:S02]  /*16220*/  F2FP.F16.F32.PACK_AB R39, R143, R142 ;  /* 0x0000008e8f27723e */ /* 0x004fc400000000ff */
[----:B------:R-:W-:Y:S02]  /*16230*/  ISETP.NE.AND.EX P3, PT, RZ, UR7, PT, P3 ;  /* 0x00000007ff007c0c */ /* 0x000fe4000bf65330 */
[----:B------:R-:W-:Y:S01]  /*16240*/  IADD3.X R15, R211, UR5, RZ, P1, !PT ;  /* 0x00000005d30f7c10 */ /* 0x000fe20008ffe4ff */
[----:B------:R-:W-:Y:S04]  /*16250*/  STSM.16.M88.4 [R42], R36 ;  /* 0x000000242a007844 */ /* 0x000fe80000000200 */
[----:B------:R1:W-:Y:S01]  /*16260*/  STSM.16.M88.4 [R4], R8 ;  /* 0x0000000804007844 */ /* 0x0003e20000000200 */
[----:B------:R-:W-:Y:S05]  /*16270*/  BAR.SYNC.DEFER_BLOCKING 0x1, 0x100 ;  /* 0x0044000000007b1d */ /* 0x000fea0000010000 */
[----:B------:R-:W-:Y:S01]  /*16280*/  @P3 IADD3 R210, P1, R210, UR6, RZ ;  /* 0x00000006d2d23c10 */ /* 0x000fe2000ff3e0ff */
[----:B------:R-:W-:-:S03]  /*16290*/  ULDC UR6, c[0x0][0xa88] ;  /* 0x0002a20000067ab9 */ /* 0x000fc60000000800 */
[----:B------:R-:W-:Y:S02]  /*162a0*/  @P3 IADD3.X R211, R211, UR7, RZ, P1, !PT ;  /* 0x00000007d3d33c10 */ /* 0x000fe40008ffe4ff */
[----:B------:R-:W-:Y:S01]  /*162b0*/  MOV R13, UR6 ;  /* 0x00000006000d7c02 */ /* 0x000fe20008000f00 */
[----:B---3--:R-:W-:Y:S01]  /*162c0*/  IMAD.MOV.U32 R30, RZ, RZ, 0x9b8 ;  /* 0x000009b8ff1e7424 */ /* 0x008fe200078e00ff */
[----:B------:R-:W-:Y:S01]  /*162d0*/  ISETP.GT.AND P2, PT, R208, 0x1, PT ;  /* 0x00000001d000780c */ /* 0x000fe20003f44270 */
[----:B-1----:R-:W1:Y:S01]  /*162e0*/  LDC R4, c[0x0][0xbe8] ;  /* 0x0002fa00ff047b82 */ /* 0x002e620000000800 */
[----:B------:R2:W5:Y:S04]  /*162f0*/  @P0 LDG.E R12, desc[UR42][R14.64] ;  /* 0x0000002a0e0c0981 */ /* 0x000568000c1e1900 */
[----:B------:R2:W5:Y:S01]  /*16300*/  @P3 LDG.E R13, desc[UR42][R210.64] ;  /* 0x0000002ad20d3981 */ /* 0x000562000c1e1900 */
[----:B------:R-:W-:-:S04]  /*16310*/  SEL R30, R30, 0x978, P2 ;  /* 0x000009781e1e7807 */ /* 0x000fc80001000000 */
[----:B------:R2:W3:Y:S01]  /*16320*/  LDC.64 R26, c[0x0][R30+0x220] ;  /* 0x000088001e1a7b82 */ /* 0x0004e20000000a00 */
[----:B-1----:R-:W-:-:S07]  /*16330*/  ISETP.NE.AND P1, PT, R4, 0x1, PT ;  /* 0x000000010400780c */ /* 0x002fce0003f25270 */
[----:B------:R2:W1:Y:S08]  /*16340*/  LDC.64 R24, c[0x0][R30+0x218] ;  /* 0x000086001e187b82 */ /* 0x0004700000000a00 */
[----:B------:R2:W4:Y:S01]  /*16350*/  LDC.64 R8, c[0x0][R30+0x228] ;  /* 0x00008a001e087b82 */ /* 0x0005220000000a00 */
[----:B---3--:R-:W-:Y:S05]  /*16360*/  @P3 BRA `(.L_x_9587) ;  /* 0x0000000000103947 */ /* 0x008fea0003800000 */
[----:B------:R-:W-:Y:S05]  /*16370*/  @!P0 BRA `(.L_x_9587) ;  /* 0x00000000000c8947 */ /* 0x000fea0003800000 */
[----:B------:R-:W3:Y:S04]  /*16380*/  LDG.E R10, desc[UR42][R14.64] ;  /* 0x0000002a0e0a7981 */ /* 0x000ee8000c1e1900 */
[----:B-----5:R-:W3:Y:S02]  /*16390*/  LDG.E R13, desc[UR42][R14.64+0x4] ;  /* 0x0000042a0e0d7981 */ /* 0x020ee4000c1e1900 */
[----:B---3--:R-:W-:-:S07]  /*163a0*/  IMAD.IADD R13, R13, 0x1, -R10 ;  /* 0x000000010d0d7824 */ /* 0x008fce00078e0a0a */
.L_x_9587:
[----:B------:R-:W3:Y:S01]  /*163b0*/  LDL R36, [R1+0x14] ;  /* 0x0000140001247983 */ /* 0x000ee20000100800 */
[----:B--2---:R-:W2:Y:S01]  /*163c0*/  LDC.64 R14, c[0x0][R30+0x210] ;  /* 0x000084001e0e7b82 */ /* 0x004ea20000000a00 */
[----:B------:R-:W-:Y:S01]  /*163d0*/  ISETP.NE.U32.AND P0, PT, RZ, UR4, PT ;  /* 0x00000004ff007c0c */ /* 0x000fe2000bf05070 */
[-C--:B-1----:R-:W-:Y:S01]  /*163e0*/  IMAD R31, R25, R188.reuse, RZ ;  /* 0x000000bc191f7224 */ /* 0x082fe200078e02ff */
[----:B------:R-:W-:Y:S01]  /*163f0*/  SEL R29, R212, RZ, P2 ;  /* 0x000000ffd41d7207 */ /* 0x000fe20001000000 */
[----:B------:R-:W-:Y:S01]  /*16400*/  IMAD.WIDE.U32 R24, R24, R188, RZ ;  /* 0x000000bc18187225 */ /* 0x000fe200078e00ff */
[----:B------:R-:W-:-:S03]  /*16410*/  ISETP.NE.AND.EX P0, PT, RZ, UR5, PT, P0 ;  /* 0x00000005ff007c0c */ /* 0x000fc6000bf05300 */
[----:B------:R-:W1:Y:S01]  /*16420*/  @P1 LDC R32, c[0x0][0xbec] ;  /* 0x0002fb00ff201b82 */ /* 0x000e620000000800 */
[----:B------:R-:W-:Y:S01]  /*16430*/  SEL R209, R209, RZ, !P0 ;  /* 0x000000ffd1d17207 */ /* 0x000fe20004000000 */
[----:B------:R-:W-:Y:S01]  /*16440*/  IMAD.IADD R35, R206, 0x1, R192 ;  /* 0x00000001ce237824 */ /* 0x000fe200078e02c0 */
[----:B------:R-:W-:Y:S01]  /*16450*/  SEL R219, R219, RZ, !P0 ;  /* 0x000000ffdbdb7207 */ /* 0x000fe20004000000 */
[----:B------:R-:W-:Y:S02]  /*16460*/  IMAD.IADD R34, R25, 0x1, R31 ;  /* 0x0000000119227824 */ /* 0x000fe400078e021f */
[----:B------:R-:W-:Y:S02]  /*16470*/  IMAD R27, R27, R209, RZ ;  /* 0x000000d11b1b7224 */ /* 0x000fe400078e02ff */
[----:B------:R-:W0:Y:S01]  /*16480*/  @P1 LDC R33, c[0x0][0xbf0] ;  /* 0x0002fc00ff211b82 */ /* 0x000e220000000800 */
[----:B----4-:R-:W-:Y:S01]  /*16490*/  IMAD R31, R9, R29, RZ ;  /* 0x0000001d091f7224 */ /* 0x010fe200078e02ff */
[----:B-----5:R-:W-:Y:S01]  /*164a0*/  SHF.R.S32.HI R9, RZ, 0x1f, R12 ;  /* 0x0000001fff097819 */ /* 0x020fe2000001140c */
[----:B------:R-:W-:-:S02]  /*164b0*/  IMAD R219, R26, R219, R27 ;  /* 0x000000db1adb7224 */ /* 0x000fc400078e021b */
[----:B------:R-:W-:-:S03]  /*164c0*/  IMAD.WIDE.U32 R26, R26, R209, RZ ;  /* 0x000000d11a1a7225 */ /* 0x000fc600078e00ff */
[----:B------:R-:W4:Y:S01]  /*164d0*/  LDC.64 R10, c[0x0][0xba8] ;  /* 0x0002ea00ff0a7b82 */ /* 0x000f220000000a00 */
[----:B------:R-:W-:Y:S01]  /*164e0*/  IADD3 R28, P0, P3, R26, R24, R12 ;  /* 0x000000181a1c7210 */ /* 0x000fe20007b1e00c */
[----:B------:R-:W-:Y:S01]  /*164f0*/  IMAD.WIDE.U32 R24, R8, R29, RZ ;  /* 0x0000001d08187225 */ /* 0x000fe200078e00ff */
[----:B------:R-:W-:-:S03]  /*16500*/  IADD3 R219, R27, R219, RZ ;  /* 0x000000db1bdb7210 */ /* 0x000fc60007ffe0ff */
[----:B------:R-:W-:Y:S01]  /*16510*/  IMAD.MOV.U32 R27, RZ, RZ, R35 ;  /* 0x000000ffff1b7224 */ /* 0x000fe200078e0023 */
[----:B------:R-:W-:Y:S01]  /*16520*/  IADD3.X R29, R219, R34, R9, P0, P3 ;  /* 0x00000022db1d7210 */ /* 0x000fe200007e6409 */
[----:B-1----:R-:W-:-:S04]  /*16530*/  @P1 IMAD.HI.U32 R26, R35, R32, RZ ;  /* 0x00000020231a1227 */ /* 0x002fc800078e00ff */
[----:B------:R-:W-:Y:S01]  /*16540*/  IMAD.IADD R31, R25, 0x1, R31 ;  /* 0x00000001191f7824 */ /* 0x000fe200078e021f */
[----:B0-----:R-:W-:-:S04]  /*16550*/  @P1 SHF.R.U32.HI R27, RZ, R33, R26 ;  /* 0x00000021ff1b1219 */ /* 0x001fc8000001161a */
[----:B------:R-:W-:Y:S01]  /*16560*/  IADD3 R24, P0, P3, R27, R28, R24 ;  /* 0x0000001c1b187210 */ /* 0x000fe20007b1e018 */
[--C-:B------:R-:W-:Y:S01]  /*16570*/  IMAD.MOV R33, RZ, RZ, -R27.reuse ;  /* 0x000000ffff217224 */ /* 0x100fe200078e0a1b */
[----:B------:R-:W-:Y:S01]  /*16580*/  SHF.R.S32.HI R8, RZ, 0x1f, R27 ;  /* 0x0000001fff087819 */ /* 0x000fe2000001141b */
[----:B----4-:R-:W0:Y:S02]  /*16590*/  @!P2 LDC R10, c[0x0][0xb50] ;  /* 0x0002d400ff0aab82 */ /* 0x010e240000000800 */
[----:B------:R-:W-:Y:S01]  /*165a0*/  IMAD R27, R4, R33, R35 ;  /* 0x00000021041b7224 */ /* 0x000fe200078e0223 */
[----:B------:R-:W-:-:S03]  /*165b0*/  IADD3.X R25, R8, R29, R31, P0, P3 ;  /* 0x0000001d08197210 */ /* 0x000fc600007e641f */
[----:B--2---:R-:W-:Y:S01]  /*165c0*/  IMAD R8, R15, R27, RZ ;  /* 0x0000001b0f087224 */ /* 0x004fe200078e02ff */
[----:B------:R-:W-:Y:S01]  /*165d0*/  SHF.R.S32.HI R29, RZ, 0x1f, R27 ;  /* 0x0000001fff1d7819 */ /* 0x000fe2000001141b */
[----:B------:R-:W1:Y:S04]  /*165e0*/  @!P2 LDC R11, c[0x0][0xb54] ;  /* 0x0002d500ff0bab82 */ /* 0x000e680000000800 */
[C---:B------:R-:W-:Y:S02]  /*165f0*/  IMAD R29, R14.reuse, R29, R8 ;  /* 0x0000001d0e1d7224 */ /* 0x040fe400078e0208 */
[----:B------:R-:W-:-:S04]  /*16600*/  IMAD.WIDE.U32 R14, R14, R27, R24 ;  /* 0x0000001b0e0e7225 */ /* 0x000fc800078e0018 */
[----:B------:R-:W-:Y:S01]  /*16610*/  IMAD.IADD R8, R15, 0x1, R29 ;  /* 0x000000010f087824 */ /* 0x000fe200078e021d */
[----:B0-----:R-:W-:-:S05]  /*16620*/  LEA R24, P0, R14, R10, 0x2 ;  /* 0x0000000a0e187211 */ /* 0x001fca00078010ff */
[----:B------:R-:W-:Y:S01]  /*16630*/  SHFL.IDX PT, R10, R24, RZ, 0x1c1f ;  /* 0x001c1fff180a7589 */ /* 0x000fe200000e0000 */
[----:B-1----:R-:W-:Y:S01]  /*16640*/  LEA.HI.X R26, R14, R11, R8, 0x2, P0 ;  /* 0x0000000b0e1a7211 */ /* 0x002fe200000f1408 */
[----:B------:R-:W-:Y:S02]  /*16650*/  IMAD R8, R13, R4, RZ ;  /* 0x000000040d087224 */ /* 0x000fe400078e02ff */
[----:B------:R-:W-:Y:S01]  /*16660*/  SHFL.IDX PT, R14, R24, 0x1, 0x1c1f ;  /* 0x003c1f00180e7f89 */ /* 0x000fe200000e0000 */
[----:B------:R-:W-:-:S03]  /*16670*/  LOP3.LUT P0, RZ, R220, 0x3, RZ, 0xc0, !PT ;  /* 0x00000003dcff7812 */ /* 0x000fc6000780c0ff */
[----:B------:R-:W0:Y:S04]  /*16680*/  SHFL.IDX PT, R11, R26, RZ, 0x1c1f ;  /* 0x001c1fff1a0b7589 */ /* 0x000e2800000e0000 */
[----:B------:R-:W1:Y:S01]  /*16690*/  SHFL.IDX PT, R15, R26, 0x1, 0x1c1f ;  /* 0x003c1f001a0f7f89 */ /* 0x000e6200000e0000 */
[----:B---3--:R-:W-:-:S04]  /*166a0*/  IADD3 R27, R36, R192, RZ ;  /* 0x000000c0241b7210 */ /* 0x008fc80007ffe0ff */
[C---:B------:R-:W-:Y:S01]  /*166b0*/  ISETP.GE.OR P3, PT, R27.reuse, R8, P0 ;  /* 0x000000081b00720c */ /* 0x040fe20000766670 */
[----:B------:R-:W-:-:S05]  /*166c0*/  VIADD R25, R27, 0x8 ;  /* 0x000000081b197836 */ /* 0x000fca0000000000 */
[----:B------:R-:W-:-:S07]  /*166d0*/  ISETP.GE.OR P0, PT, R25, R8, P0 ;  /* 0x000000081900720c */ /* 0x000fce0000706670 */
[----:B0-----:R0:W-:Y:S06]  /*166e0*/  @!P3 ST.E desc[UR42][R10.64], R3 ;  /* 0x000000030a00b985 */ /* 0x0011ec000c10192a */
[----:B-1----:R0:W-:Y:S01]  /*166f0*/  @!P0 ST.E desc[UR42][R14.64], R0 ;  /* 0x000000000e008985 */ /* 0x0021e2000c10192a */
[----:B------:R-:W-:Y:S05]  /*16700*/  @P2 BRA `(.L_x_9588) ;  /* 0x0000000800a42947 */ /* 0x000fea0003800000 */
[----:B------:R-:W-:Y:S01]  /*16710*/  IMAD.SHL.U32 R36, R187, 0x40, RZ ;  /* 0x00000040bb247824 */ /* 0x000fe200078e00ff */
[----:B------:R-:W1:Y:S01]  /*16720*/  @P1 LDC R13, c[0x0][0xbec] ;  /* 0x0002fb00ff0d1b82 */ /* 0x000e620000000800 */
[----:B------:R-:W-:Y:S02]  /*16730*/  ULDC.64 UR4, c[0x0][0xaa0] ;  /* 0x0002a80000047ab9 */ /* 0x000fe40000000a00 */
[----:B0-----:R-:W-:-:S04]  /*16740*/  IMAD.IADD R3, R16, 0x1, R36 ;  /* 0x0000000110037824 */ /* 0x001fc800078e0224 */
[----:B------:R-:W-:Y:S01]  /*16750*/  IMAD.WIDE R40, R3, 0x2, R40 ;  /* 0x0000000203287825 */ /* 0x000fe200078e0228 */
[----:B------:R-:W0:Y:S02]  /*16760*/  @P1 LDC R15, c[0x0][0xbf0] ;  /* 0x0002fc00ff0f1b82 */ /* 0x000e240000000800 */
[C---:B------:R-:W-:Y:S02]  /*16770*/  IADD3 R29, P5, R40.reuse, 0x1000, RZ ;  /* 0x00001000281d7810 */ /* 0x040fe40007fbe0ff */
[----:B------:R-:W-:Y:S02]  /*16780*/  IADD3 R33, P0, R40, 0x2000, RZ ;  /* 0x0000200028217810 */ /* 0x000fe40007f1e0ff */
[----:B------:R-:W-:Y:S02]  /*16790*/  LOP3.LUT R28, R29, 0x380, RZ, 0xc0, !PT ;  /* 0x000003801d1c7812 */ /* 0x000fe400078ec0ff */
[----:B------:R-:W-:Y:S02]  /*167a0*/  LOP3.LUT R32, R33, 0x380, RZ, 0xc0, !PT ;  /* 0x0000038021207812 */ /* 0x000fe400078ec0ff */
[----:B------:R-:W-:-:S02]  /*167b0*/  SHF.R.U64 R28, R28, 0x3, RZ ;  /* 0x000000031c1c7819 */ /* 0x000fc400000012ff */
[----:B------:R-:W-:Y:S02]  /*167c0*/  SHF.R.U64 R32, R32, 0x3, RZ ;  /* 0x0000000320207819 */ /* 0x000fe400000012ff */
[----:B------:R-:W-:Y:S01]  /*167d0*/  LOP3.LUT R28, R28, R29, RZ, 0x3c, !PT ;  /* 0x0000001d1c1c7212 */ /* 0x000fe200078e3cff */
[----:B------:R-:W-:Y:S01]  /*167e0*/  IMAD.X R29, RZ, RZ, R41, P5 ;  /* 0x000000ffff1d7224 */ /* 0x000fe200028e0629 */
[----:B------:R-:W-:Y:S02]  /*167f0*/  LOP3.LUT R32, R32, R33, RZ, 0x3c, !PT ;  /* 0x0000002120207212 */ /* 0x000fe400078e3cff */
[C---:B------:R-:W-:Y:S02]  /*16800*/  IADD3 R37, P2, R40.reuse, 0x3000, RZ ;  /* 0x0000300028257810 */ /* 0x040fe40007f5e0ff */
[C---:B------:R-:W-:Y:S01]  /*16810*/  IADD3 R43, P3, R40.reuse, 0x4000, RZ ;  /* 0x00004000282b7810 */ /* 0x040fe20007f7e0ff */
[----:B------:R-:W-:Y:S01]  /*16820*/  IMAD R9, R9, UR4, RZ ;  /* 0x0000000409097c24 */ /* 0x000fe2000f8e02ff */
[----:B------:R-:W-:Y:S01]  /*16830*/  IADD3 R45, P4, R40, 0x5000, RZ ;  /* 0x00005000282d7810 */ /* 0x000fe20007f9e0ff */
[----:B------:R-:W-:Y:S01]  /*16840*/  IMAD.WIDE.U32 R10, R12, UR4, RZ ;  /* 0x000000040c0a7c25 */ /* 0x000fe2000f8e00ff */
[----:B------:R-:W-:Y:S01]  /*16850*/  IADD3 R49, P5, R40, 0x6000, RZ ;  /* 0x0000600028317810 */ /* 0x000fe20007fbe0ff */
[----:B------:R-:W5:Y:S01]  /*16860*/  LD.E.128 R28, desc[UR42][R28.64] ;  /* 0x0000002a1c1c7980 */ /* 0x000f62000c101d00 */
[----:B------:R-:W-:-:S02]  /*16870*/  IADD3.X R33, RZ, R41, RZ, P0, !PT ;  /* 0x00000029ff217210 */ /* 0x000fc400007fe4ff */
[C---:B------:R-:W-:Y:S02]  /*16880*/  IADD3 R3, P0, R40.reuse, 0x7000, RZ ;  /* 0x0000700028037810 */ /* 0x040fe40007f1e0ff */
[----:B------:R-:W-:Y:S02]  /*16890*/  LOP3.LUT R36, R37, 0x380, RZ, 0xc0, !PT ;  /* 0x0000038025247812 */ /* 0x000fe400078ec0ff */
[----:B------:R-:W-:Y:S02]  /*168a0*/  LOP3.LUT R42, R43, 0x380, RZ, 0xc0, !PT ;  /* 0x000003802b2a7812 */ /* 0x000fe400078ec0ff */
[----:B------:R-:W-:Y:S01]  /*168b0*/  LOP3.LUT R25, R40, 0x380, RZ, 0xc0, !PT ;  /* 0x0000038028197812 */ /* 0x000fe200078ec0ff */
[----:B------:R-:W-:Y:S01]  /*168c0*/  IMAD R9, R12, UR5, R9 ;  /* 0x000000050c097c24 */ /* 0x000fe2000f8e0209 */
[----:B------:R-:W-:Y:S01]  /*168d0*/  LOP3.LUT R44, R45, 0x380, RZ, 0xc0, !PT ;  /* 0x000003802d2c7812 */ /* 0x000fe200078ec0ff */
[----:B------:R-:W-:Y:S01]  /*168e0*/  ULDC.64 UR4, c[0x0][0xae8] ;  /* 0x0002ba0000047ab9 */ /* 0x000fe20000000a00 */
[----:B------:R-:W-:Y:S01]  /*168f0*/  LOP3.LUT R48, R49, 0x380, RZ, 0xc0, !PT ;  /* 0x0000038031307812 */ /* 0x000fe200078ec0ff */
[----:B------:R-:W5:Y:S01]  /*16900*/  LD.E.128 R32, desc[UR42][R32.64] ;  /* 0x0000002a20207980 */ /* 0x000f62000c101d00 */
        /* <DEDUP_REMOVED lines=17> */
[----:B------:R-:W-:Y:S01]  /*16a20*/  IADD3.X R53, RZ, R41, RZ, P0, !PT ;  /* 0x00000029ff357210 */ /* 0x000fe200007fe4ff */
[----:B------:R-:W-:Y:S01]  /*16a30*/  IMAD.IADD R11, R11, 0x1, R9 ;  /* 0x000000010b0b7824 */ /* 0x000fe200078e0209 */
[----:B------:R-:W-:Y:S01]  /*16a40*/  LOP3.LUT R52, R0, R3, RZ, 0x3c, !PT ;  /* 0x0000000300347212 */ /* 0x000fe200078e3cff */
[----:B------:R-:W-:Y:S01]  /*16a50*/  IMAD R3, R207, 0x20, R187 ;  /* 0x00000020cf037824 */ /* 0x000fe200078e02bb */
[----:B------:R-:W5:Y:S01]  /*16a60*/  LD.E.128 R36, desc[UR42][R36.64] ;  /* 0x0000002a24247980 */ /* 0x000f62000c101d00 */
[----:B------:R-:W-:-:S03]  /*16a70*/  IMAD.WIDE.U32 R10, R188, UR4, R10 ;  /* 0x00000004bc0a7c25 */ /* 0x000fc6000f8e000a */
[----:B------:R-:W5:Y:S01]  /*16a80*/  LD.E.128 R24, desc[UR42][R24.64] ;  /* 0x0000002a18187980 */ /* 0x000f62000c101d00 */
[----:B------:R-:W-:-:S03]  /*16a90*/  IMAD.IADD R14, R192, 0x1, R3 ;  /* 0x00000001c00e7824 */ /* 0x000fc600078e0203 */
[----:B------:R-:W5:Y:S01]  /*16aa0*/  LD.E.128 R40, desc[UR42][R42.64] ;  /* 0x0000002a2a287980 */ /* 0x000f62000c101d00 */
[----:B------:R-:W-:-:S03]  /*16ab0*/  SHF.R.S32.HI R12, RZ, 0x1f, R209 ;  /* 0x0000001fff0c7819 */ /* 0x000fc600000114d1 */
        /* <DEDUP_REMOVED lines=8> */
[----:B--2---:R-:W2:Y:S01]  /*16b40*/  FENCE.VIEW.ASYNC.S ;  /* 0x00000000000073c6 */ /* 0x004ea20000000000 */
[----:B------:R-:W-:Y:S01]  /*16b50*/  IMAD R11, R188, UR5, R11 ;  /* 0x00000005bc0b7c24 */ /* 0x000fe2000f8e020b */
[----:B------:R-:W-:Y:S01]  /*16b60*/  ULDC.64 UR4, c[0x0][0xaf0] ;  /* 0x0002bc0000047ab9 */ /* 0x000fe20000000a00 */
[----:B-1----:R-:W-:Y:S01]  /*16b70*/  @P1 IMAD.HI.U32 R0, R14, R13, RZ ;  /* 0x0000000d0e001227 */ /* 0x002fe200078e00ff */
[----:B------:R-:W-:-:S03]  /*16b80*/  MOV R3, R14 ;  /* 0x0000000e00037202 */ /* 0x000fc60000000f00 */
[----:B------:R-:W-:Y:S01]  /*16b90*/  IMAD R12, R12, UR4, RZ ;  /* 0x000000040c0c7c24 */ /* 0x000fe2000f8e02ff */
[----:B0-----:R-:W-:Y:S01]  /*16ba0*/  @P1 SHF.R.U32.HI R3, RZ, R15, R0 ;  /* 0x0000000fff031219 */ /* 0x001fe20000011600 */
[----:B------:R-:W-:-:S04]  /*16bb0*/  IMAD.WIDE.U32 R10, R209, UR4, R10 ;  /* 0x00000004d10a7c25 */ /* 0x000fc8000f8e000a */
[----:B------:R-:W-:Y:S01]  /*16bc0*/  IMAD R13, R209, UR5, R12 ;  /* 0x00000005d10d7c24 */ /* 0x000fe2000f8e020c */
[----:B------:R-:W-:Y:S01]  /*16bd0*/  SHF.R.S32.HI R9, RZ, 0x1f, R3 ;  /* 0x0000001fff097819 */ /* 0x000fe20000011403 */
[----:B------:R-:W-:Y:S01]  /*16be0*/  VIADD R0, R18, 0x28820 ;  /* 0x0002882012007836 */ /* 0x000fe20000000000 */
[----:B------:R-:W-:Y:S01]  /*16bf0*/  ULDC.64 UR4, c[0x0][0xae0] ;  /* 0x0002b80000047ab9 */ /* 0x000fe20000000a00 */
[----:B------:R-:W-:Y:S02]  /*16c00*/  IMAD.IADD R11, R11, 0x1, R13 ;  /* 0x000000010b0b7824 */ /* 0x000fe400078e020d */
[----:B------:R-:W-:Y:S01]  /*16c10*/  IMAD.MOV R13, RZ, RZ, -R3 ;  /* 0x000000ffff0d7224 */ /* 0x000fe200078e0a03 */
[----:B------:R-:W-:Y:S01]  /*16c20*/  PRMT R0, RZ, 0x654, R0 ;  /* 0x00000654ff007816 */ /* 0x000fe20000000000 */
[----:B------:R-:W-:Y:S02]  /*16c30*/  IMAD R12, R9, UR4, RZ ;  /* 0x00000004090c7c24 */ /* 0x000fe4000f8e02ff */
[----:B------:R-:W-:Y:S01]  /*16c40*/  IMAD R9, R4, R13, R14 ;  /* 0x0000000d04097224 */ /* 0x000fe200078e020e */
[----:B--2---:R0:W-:Y:S01]  /*16c50*/  SYNCS.ARRIVE.TRANS64.RED.A1T0 RZ, [R0+URZ], RZ ;  /* 0x000000ff00ff79a7 */ /* 0x0041e2000810043f */
[----:B------:R-:W-:-:S02]  /*16c60*/  IMAD R13, R3, UR5, R12 ;  /* 0x00000005030d7c24 */ /* 0x000fc4000f8e020c */
        /* <DEDUP_REMOVED lines=12> */
[----:B------:R-:W-:Y:S01]  /*16d30*/  IMAD.IADD R21, R187, 0x1, R192 ;  /* 0x00000001bb157824 */ /* 0x000fe200078e02c0 */
[----:B------:R-:W-:Y:S06]  /*16d40*/  BRA.DIV UR4, `(.L_x_9589) ;  /* 0x000000ba04e87947 */ /* 0x000fec000b800000 */
[----:B------:R0:W1:Y:S04]  /*16d50*/  SHFL.IDX PT, R3, R4, RZ, 0x181f ;  /* 0x00181fff04037589 */ /* 0x00006800000e0000 */
[----:B------:R0:W2:Y:S02]  /*16d60*/  SHFL.IDX PT, R14, R0, RZ, 0x181f ;  /* 0x00181fff000e7589 */ /* 0x0000a400000e0000 */
.L_x_9845:
        /* <DEDUP_REMOVED lines=12> */
.L_x_9591:
[----:B------:R-:W-:Y:S05]  /*16e30*/  BSYNC B1 ;  /* 0x0000000000017941 */ /* 0x000fea0003800000 */
.L_x_9590:
[----:B------:R-:W-:-:S03]  /*16e40*/  UMOV UR4, 0xffffffff ;  /* 0xffffffff00047882 */ /* 0x000fc60000000000 */
[----:B------:R-:W-:Y:S05]  /*16e50*/  BRA.DIV UR4, `(.L_x_9592) ;  /* 0x000000ba04d87947 */ /* 0x000fea000b800000 */
[----:B-1----:R1:W4:Y:S04]  /*16e60*/  SHFL.IDX PT, R3, R4, 0x1, 0x181f ;  /* 0x00381f0004037f89 */ /* 0x00232800000e0000 */
[----:B--23--:R1:W2:Y:S02]  /*16e70*/  SHFL.IDX PT, R14, R0, 0x1, 0x181f ;  /* 0x00381f00000e7f89 */ /* 0x00c2a400000e0000 */
.L_x_9849:
        /* <DEDUP_REMOVED lines=11> */
[----:B-----5:R3:W-:Y:S04]  /*16f30*/  @!P2 ST.E.128 desc[UR42][R10.64], R28 ;  /* 0x0000001c0a00a985 */ /* 0x0207e8000c101d2a */
[----:B------:R3:W-:Y:S02]  /*16f40*/  @!P3 ST.E.128 desc[UR42][R14.64], R44 ;  /* 0x0000002c0e00b985 */ /* 0x0007e4000c101d2a */
.L_x_9594:
[----:B------:R-:W-:Y:S05]  /*16f50*/  BSYNC B1 ;  /* 0x0000000000017941 */ /* 0x000fea0003800000 */
.L_x_9593:
[----:B------:R-:W-:-:S03]  /*16f60*/  UMOV UR4, 0xffffffff ;  /* 0xffffffff00047882 */ /* 0x000fc60000000000 */
[----:B------:R-:W-:Y:S05]  /*16f70*/  BRA.DIV UR4, `(.L_x_9595) ;  /* 0x000000ba04d87947 */ /* 0x000fea000b800000 */
[----:B----4-:R4:W0:Y:S04]  /*16f80*/  SHFL.IDX PT, R3, R4, 0x2, 0x181f ;  /* 0x00581f0004037f89 */ /* 0x01082800000e0000 */
[----:B--23--:R4:W2:Y:S02]  /*16f90*/  SHFL.IDX PT, R14, R0, 0x2, 0x181f ;  /* 0x00581f00000e7f89 */ /* 0x00c8a400000e0000 */
.L_x_9853:
        /* <DEDUP_REMOVED lines=11> */
[----:B-----5:R3:W-:Y:S04]  /*17050*/  @!P2 ST.E.128 desc[UR42][R10.64], R32 ;  /* 0x000000200a00a985 */ /* 0x0207e8000c101d2a */
[----:B------:R3:W-:Y:S02]  /*17060*/  @!P3 ST.E.128 desc[UR42][R14.64], R48 ;  /* 0x000000300e00b985 */ /* 0x0007e4000c101d2a */
.L_x_9597:
[----:B------:R-:W-:Y:S05]  /*17070*/  BSYNC B1 ;  /* 0x0000000000017941 */ /* 0x000fea0003800000 */
.L_x_9596:
[----:B------:R-:W-:-:S03]  /*17080*/  UMOV UR4, 0xffffffff ;  /* 0xffffffff00047882 */ /* 0x000fc60000000000 */
[----:B------:R-:W-:Y:S05]  /*17090*/  BRA.DIV UR4, `(.L_x_9598) ;  /* 0x000000ba04d87947 */ /* 0x000fea000b800000 */
[----:B0-----:R0:W0:Y:S04]  /*170a0*/  SHFL.IDX PT, R3, R4, 0x3, 0x181f ;  /* 0x00781f0004037f89 */ /* 0x00102800000e0000 */
[----:B--23--:R2:W3:Y:S02]  /*170b0*/  SHFL.IDX PT, R14, R0, 0x3, 0x181f ;  /* 0x00781f00000e7f89 */ /* 0x00c4e400000e0000 */
.L_x_9857:
[----:B------:R-:W-:-:S05]  /*170c0*/  VIADD R9, R21, 0x60 ;  /* 0x0000006015097836 */ /* 0x000fca0000000000 */
[----:B------:R-:W-:-:S13]  /*170d0*/  ISETP.GE.AND P0, PT, R9, R8, PT ;  /* 0x000000080900720c */ /* 0x000fda0003f06270 */
[----:B------:R-:W-:Y:S05]  /*170e0*/  @P0 BRA `(.L_x_9599) ;  /* 0x0000001800640947 */ /* 0x000fea0003800000 */
[----:B------:R-:W-:Y:S02]  /*170f0*/  ULDC UR4, c[0x0][0xac8] ;  /* 0x0002b20000047ab9 */ /* 0x000fe40000000800 */
[----:B------:R-:W-:-:S13]  /*17100*/  ISETP.GE.AND P1, PT, R16, UR4, PT ;  /* 0x0000000410007c0c */ /* 0x000fda000bf26270 */
[----:B---3--:R-:W-:-:S04]  /*17110*/  @!P1 LEA R8, P0, R16, R14, 0x1 ;  /* 0x0000000e10089211 */ /* 0x008fc800078008ff */
[----:B0-----:R-:W-:Y:S02]  /*17120*/  @!P1 LEA.HI.X R9, R16, R3, R17, 0x1, P0 ;  /* 0x0000000310099211 */ /* 0x001fe400000f0c11 */
[----:B------:R-:W-:-:S03]  /*17130*/  ISETP.GE.AND P0, PT, R2, UR4, PT ;  /* 0x0000000402007c0c */ /* 0x000fc6000bf06270 */
[----:B-----5:R0:W-:Y:S10]  /*17140*/  @!P1 ST.E.128 desc[UR42][R8.64], R36 ;  /* 0x0000002408009985 */ /* 0x0201f4000c101d2a */
[----:B------:R-:W-:Y:S05]  /*17150*/  @P0 BRA `(.L_x_9599) ;  /* 0x0000001800480947 */ /* 0x000fea0003800000 */
[----:B------:R-:W-:-:S04]  /*17160*/  LEA R14, P0, R2, R14, 0x1 ;  /* 0x0000000e020e7211 */ /* 0x000fc800078008ff */
[----:B------:R-:W-:-:S05]  /*17170*/  LEA.HI.X R15, R2, R3, R184, 0x1, P0 ;  /* 0x00000003020f7211 */ /* 0x000fca00000f0cb8 */
[----:B------:R3:W-:Y:S01]  /*17180*/  ST.E.128 desc[UR42][R14.64], R52 ;  /* 0x000000340e007985 */ /* 0x0007e2000c101d2a */
[----:B------:R-:W-:Y:S05]  /*17190*/  BRA `(.L_x_9599) ;  /* 0x0000001800387947 */ /* 0x000fea0003800000 */
.L_x_9588:
[----:B0-----:R-:W0:Y:S01]  /*171a0*/  @P1 LDC R14, c[0x0][0xbec] ;  /* 0x0002fb00ff0e1b82 */ /* 0x001e220000000800 */
[----:B------:R-:W-:Y:S01]  /*171b0*/  ULDC.64 UR4, c[0x0][0xb08] ;  /* 0x0002c20000047ab9 */ /* 0x000fe20000000a00 */
[----:B------:R-:W-:Y:S01]  /*171c0*/  SHF.R.S32.HI R0, RZ, 0x1f, R209 ;  /* 0x0000001fff007819 */ /* 0x000fe200000114d1 */
[----:B------:R-:W-:Y:S01]  /*171d0*/  IMAD R9, R9, UR4, RZ ;  /* 0x0000000409097c24 */ /* 0x000fe2000f8e02ff */
[----:B------:R-:W-:Y:S01]  /*171e0*/  ULDC.64 UR6, c[0x0][0xb30] ;  /* 0x0002cc0000067ab9 */ /* 0x000fe20000000a00 */
[C---:B------:R-:W-:Y:S01]  /*171f0*/  IMAD.WIDE.U32 R10, R12.reuse, UR4, RZ ;  /* 0x000000040c0a7c25 */ /* 0x040fe2000f8e00ff */
[C---:B------:R-:W-:Y:S02]  /*17200*/  IADD3 R37, R193.reuse, 0x20, RZ ;  /* 0x00000020c1257810 */ /* 0x040fe40007ffe0ff */
[----:B------:R-:W1:Y:S01]  /*17210*/  @P1 LDC R13, c[0x0][0xbf0] ;  /* 0x0002fc00ff0d1b82 */ /* 0x000e620000000800 */
[----:B------:R-:W-:Y:S01]  /*17220*/  IMAD R9, R12, UR5, R9 ;  /* 0x000000050c097c24 */ /* 0x000fe2000f8e0209 */
[----:B------:R-:W-:Y:S01]  /*17230*/  ULDC.64 UR4, c[0x0][0xb38] ;  /* 0x0002ce0000047ab9 */ /* 0x000fe20000000a00 */
[----:B------:R-:W-:Y:S01]  /*17240*/  IMAD.MOV.U32 R3, RZ, RZ, R35 ;  /* 0x000000ffff037224 */ /* 0x000fe200078e0023 */
[C---:B------:R-:W-:Y:S01]  /*17250*/  IADD3 R47, R193.reuse, 0x48, RZ ;  /* 0x00000048c12f7810 */ /* 0x040fe20007ffe0ff */
[----:B------:R-:W-:Y:S01]  /*17260*/  VIADD R24, R193, 0x8 ;  /* 0x00000008c1187836 */ /* 0x000fe20000000000 */
[----:B------:R-:W-:Y:S01]  /*17270*/  IADD3 R11, R11, R9, RZ ;  /* 0x000000090b0b7210 */ /* 0x000fe20007ffe0ff */
[C---:B------:R-:W-:Y:S01]  /*17280*/  VIADD R33, R193.reuse, 0x10 ;  /* 0x00000010c1217836 */ /* 0x040fe20000000000 */
        /* <DEDUP_REMOVED lines=8> */
[----:B0-----:R-:W-:Y:S01]  /*17310*/  @P1 IMAD.HI.U32 R14, R35, R14, RZ ;  /* 0x0000000e230e1227 */ /* 0x001fe200078e00ff */
[----:B------:R-:W-:-:S03]  /*17320*/  SHF.R.S32.HI R48, RZ, 0x1f, R47 ;  /* 0x0000001fff307819 */ /* 0x000fc6000001142f */
[----:B------:R-:W-:Y:S02]  /*17330*/  IMAD R0, R0, UR4, RZ ;  /* 0x0000000400007c24 */ /* 0x000fe4000f8e02ff */
[----:B------:R-:W-:Y:S01]  /*17340*/  IMAD.WIDE.U32 R10, R209, UR4, R10 ;  /* 0x00000004d10a7c25 */ /* 0x000fe2000f8e000a */
[----:B-1----:R-:W-:-:S03]  /*17350*/  @P1 SHF.R.U32.HI R3, RZ, R13, R14 ;  /* 0x0000000dff031219 */ /* 0x002fc6000001160e */
[----:B------:R-:W-:Y:S01]  /*17360*/  IMAD R9, R209, UR5, R0 ;  /* 0x00000005d1097c24 */ /* 0x000fe2000f8e0200 */
[----:B------:R-:W-:Y:S01]  /*17370*/  SHF.R.S32.HI R0, RZ, 0x1f, R3 ;  /* 0x0000001fff007819 */ /* 0x000fe20000011403 */
[----:B------:R-:W-:Y:S01]  /*17380*/  ULDC.64 UR4, c[0x0][0xb48] ;  /* 0x0002d20000047ab9 */ /* 0x000fe20000000a00 */
[----:B------:R-:W-:Y:S02]  /*17390*/  VIADD R41, R193, 0x30 ;  /* 0x00000030c1297836 */ /* 0x000fe40000000000 */
[----:B------:R-:W-:Y:S02]  /*173a0*/  IMAD.IADD R11, R11, 0x1, R9 ;  /* 0x000000010b0b7824 */ /* 0x000fe400078e0209 */
[----:B------:R-:W-:Y:S01]  /*173b0*/  IMAD.MOV R9, RZ, RZ, -R3 ;  /* 0x000000ffff097224 */ /* 0x000fe200078e0a03 */
[----:B------:R-:W-:Y:S01]  /*173c0*/  SHF.R.S32.HI R42, RZ, 0x1f, R41 ;  /* 0x0000001fff2a7819 */ /* 0x000fe20000011429 */
[----:B------:R-:W-:-:S04]  /*173d0*/  IMAD.WIDE.U32 R10, R212, UR4, R10 ;  /* 0x00000004d40a7c25 */ /* 0x000fc8000f8e000a */
[----:B------:R-:W-:Y:S01]  /*173e0*/  IMAD R9, R4, R9, R35 ;  /* 0x0000000904097224 */ /* 0x000fe200078e0223 */
[----:B------:R-:W-:Y:S01]  /*173f0*/  IADD3 R4, R18, 0x28820, RZ ;  /* 0x0002882012047810 */ /* 0x000fe20007ffe0ff */
[----:B------:R-:W-:Y:S02]  /*17400*/  IMAD R0, R0, UR6, RZ ;  /* 0x0000000600007c24 */ /* 0x000fe4000f8e02ff */
[----:B------:R-:W-:Y:S01]  /*17410*/  IMAD R11, R212, UR5, R11 ;  /* 0x00000005d40b7c24 */ /* 0x000fe2000f8e020b */
[----:B------:R-:W-:Y:S01]  /*17420*/  ULDC.64 UR4, c[0x0][0xb28] ;  /* 0x0002ca0000047ab9 */ /* 0x000fe20000000a00 */
[C---:B------:R-:W-:Y:S01]  /*17430*/  IMAD R13, R3.reuse, UR7, R0 ;  /* 0x00000007030d7c24 */ /* 0x040fe2000f8e0200 */
[----:B------:R-:W-:Y:S01]  /*17440*/  SHF.R.S32.HI R0, RZ, 0x1f, R9 ;  /* 0x0000001fff007819 */ /* 0x000fe20000011409 */
[----:B------:R-:W-:Y:S01]  /*17450*/  IMAD.WIDE.U32 R10, R3, UR6, R10 ;  /* 0x00000006030a7c25 */ /* 0x000fe2000f8e000a */
[----:B------:R-:W-:-:S03]  /*17460*/  PRMT R4, RZ, 0x654, R4 ;  /* 0x00000654ff047816 */ /* 0x000fc60000000004 */
[----:B------:R-:W-:Y:S01]  /*17470*/  IMAD R0, R0, UR4, RZ ;  /* 0x0000000400007c24 */ /* 0x000fe2000f8e02ff */
[----:B------:R0:W-:Y:S01]  /*17480*/  SYNCS.ARRIVE.TRANS64.RED.A1T0 RZ, [R4+URZ], RZ ;  /* 0x000000ff04ff79a7 */ /* 0x0001e2000810043f */
[----:B------:R-:W-:Y:S02]  /*17490*/  IMAD.IADD R11, R11, 0x1, R13 ;  /* 0x000000010b0b7824 */ /* 0x000fe400078e020d */
[C---:B------:R-:W-:Y:S02]  /*174a0*/  IMAD R3, R9.reuse, UR5, R0 ;  /* 0x0000000509037c24 */ /* 0x040fe4000f8e0200 */
[----:B------:R-:W-:Y:S01]  /*174b0*/  IMAD.WIDE.U32 R10, R9, UR4, R10 ;  /* 0x00000004090a7c25 */ /* 0x000fe2000f8e000a */
[----:B------:R-:W-:-:S03]  /*174c0*/  ULDC.64 UR4, c[0x0][0xb00] ;  /* 0x0002c00000047ab9 */ /* 0x000fc60000000a00 */
[----:B------:R-:W-:Y:S01]  /*174d0*/  IMAD.IADD R3, R11, 0x1, R3 ;  /* 0x000000010b037824 */ /* 0x000fe200078e0203 */
[C---:B------:R-:W-:Y:S01]  /*174e0*/  LEA R0, P0, R10.reuse, UR4, 0x2 ;  /* 0x000000040a007c11 */ /* 0x040fe2000f8010ff */
[C---:B------:R-:W-:Y:S01]  /*174f0*/  VIADD R35, R193.reuse, 0x18 ;  /* 0x00000018c1237836 */ /* 0x040fe20000000000 */
[----:B------:R-:W-:Y:S01]  /*17500*/  UMOV UR4, 0xffffffff ;  /* 0xffffffff00047882 */ /* 0x000fe20000000000 */
[C---:B------:R-:W-:Y:S01]  /*17510*/  VIADD R43, R193.reuse, 0x38 ;  /* 0x00000038c12b7836 */ /* 0x040fe20000000000 */
[----:B0-----:R-:W-:Y:S01]  /*17520*/  LEA.HI.X R4, R10, UR5, R3, 0x2, P0 ;  /* 0x000000050a047c11 */ /* 0x001fe200080f1403 */
[----:B------:R-:W-:Y:S01]  /*17530*/  VIADD R45, R193, 0x40 ;  /* 0x00000040c12d7836 */ /* 0x000fe20000000000 */
[----:B------:R-:W-:Y:S02]  /*17540*/  SHF.R.S32.HI R36, RZ, 0x1f, R35 ;  /* 0x0000001fff247819 */ /* 0x000fe40000011423 */
[----:B------:R-:W-:Y:S02]  /*17550*/  SHF.R.S32.HI R44, RZ, 0x1f, R43 ;  /* 0x0000001fff2c7819 */ /* 0x000fe4000001142b */
[----:B------:R-:W-:Y:S01]  /*17560*/  SHF.R.S32.HI R46, RZ, 0x1f, R45 ;  /* 0x0000001fff2e7819 */ /* 0x000fe2000001142d */
[----:B------:R-:W-:Y:S06]  /*17570*/  BRA.DIV UR4, `(.L_x_9600) ;  /* 0x000000b604e87947 */ /* 0x000fec000b800000 */
[----:B------:R0:W1:Y:S04]  /*17580*/  SHFL.IDX PT, R3, R4, RZ, 0x1c1f ;  /* 0x001c1fff04037589 */ /* 0x00006800000e0000 */
[----:B------:R0:W2:Y:S02]  /*17590*/  SHFL.IDX PT, R14, R0, RZ, 0x1c1f ;  /* 0x001c1fff000e7589 */ /* 0x0000a400000e0000 */
.L_x_9860:
        /* <DEDUP_REMOVED lines=8> */
[----:B-1----:R-:W-:Y:S02]  /*17620*/  @!P0 IMAD.MOV.U32 R15, RZ, RZ, R3 ;  /* 0x000000ffff0f8224 */ /* 0x002fe400078e0003 */
[----:B--2---:R-:W-:Y:S01]  /*17630*/  @!P2 LEA R12, P4, R24, R14, 0x2 ;  /* 0x0000000e180ca211 */ /* 0x004fe200078810ff */
[----:B------:R-:W-:-:S03]  /*17640*/  @!P0 IMAD.WIDE R10, R193, 0x4, R14 ;  /* 0x00000004c10a8825 */ /* 0x000fc600078e020e */
[-C--:B------:R-:W-:Y:S02]  /*17650*/  @!P2 LEA.HI.X R13, R24, R3.reuse, R32, 0x2, P4 ;  /* 0x00000003180da211 */ /* 0x080fe400020f1420 */
[-C--:B------:R-:W-:Y:S01]  /*17660*/  @!P3 LEA R26, P4, R33, R14.reuse, 0x2 ;  /* 0x0000000e211ab211 */ /* 0x080fe200078810ff */
        /* <DEDUP_REMOVED lines=19> */
[-C--:B------:R-:W-:Y:S02]  /*177a0*/  @!P1 LEA R20, P5, R43, R14.reuse, 0x2 ;  /* 0x0000000e2b149211 */ /* 0x080fe400078a10ff */
        /* <DEDUP_REMOVED lines=9> */
[CC--:B----4-:R-:W-:Y:S02]  /*17840*/  @!P2 LEA R28, P4, R47.reuse, R14.reuse, 0x2 ;  /* 0x0000000e2f1ca211 */ /* 0x0d0fe400078810ff */
        /* <DEDUP_REMOVED lines=25> */
.L_x_9602:
[----:B------:R-:W-:Y:S05]  /*179e0*/  BSYNC B1 ;  /* 0x0000000000017941 */ /* 0x000fea0003800000 */
.L_x_9601:
[----:B------:R-:W-:-:S03]  /*179f0*/  UMOV UR4, 0xffffffff ;  /* 0xffffffff00047882 */ /* 0x000fc60000000000 */
[----:B------:R-:W-:Y:S05]  /*17a00*/  BRA.DIV UR4, `(.L_x_9603) ;  /* 0x000000b204f87947 */ /* 0x000fea000b800000 */
[----:B-1----:R1:W3:Y:S04]  /*17a10*/  SHFL.IDX PT, R3, R4, 0x1, 0x1c1f ;  /* 0x003c1f0004037f89 */ /* 0x0022e800000e0000 */
[----:B--2---:R1:W2:Y:S02]  /*17a20*/  SHFL.IDX PT, R14, R0, 0x1, 0x1c1f ;  /* 0x003c1f00000e7f89 */ /* 0x0042a400000e0000 */
.L_x_9864:
        /* <DEDUP_REMOVED lines=8> */
[----:B---3--:R-:W-:Y:S02]  /*17ab0*/  @!P4 IMAD.MOV.U32 R15, RZ, RZ, R3 ;  /* 0x000000ffff0fc224 */ /* 0x008fe400078e0003 */
[----:B------:R-:W-:Y:S02]  /*17ac0*/  @!P2 LEA.HI.X R11, R24, R3, R32, 0x2, P3 ;  /* 0x00000003180ba211 */ /* 0x000fe400018f1420 */
[----:B------:R-:W-:Y:S01]  /*17ad0*/  ISETP.GE.AND P3, PT, R37, UR4, PT ;  /* 0x0000000425007c0c */ /* 0x000fe2000bf66270 */
[----:B------:R-:W-:Y:S01]  /*17ae0*/  @!P4 IMAD.WIDE R8, R193, 0x4, R14 ;  /* 0x00000004c108c825 */ /* 0x000fe200078e020e */
[----:B------:R-:W-:-:S04]  /*17af0*/  @!P1 LEA R12, P5, R33, R14, 0x2 ;  /* 0x0000000e210c9211 */ /* 0x000fc800078a10ff */
[----:B------:R2:W-:Y:S01]  /*17b00*/  @!P4 ST.E.64 desc[UR42][R8.64], R90 ;  /* 0x0000005a0800c985 */ /* 0x0005e2000c101b2a */
[-C--:B------:R-:W-:Y:S02]  /*17b10*/  @!P1 LEA.HI.X R13, R33, R3.reuse, R34, 0x2, P5 ;  /* 0x00000003210d9211 */ /* 0x080fe400028f1422 */
[----:B------:R-:W-:Y:S01]  /*17b20*/  ISETP.GE.AND P4, PT, R39, UR4, PT ;  /* 0x0000000427007c0c */ /* 0x000fe2000bf86270 */
[----:B------:R3:W-:Y:S01]  /*17b30*/  @!P2 ST.E.64 desc[UR42][R10.64], R94 ;  /* 0x0000005e0a00a985 */ /* 0x0007e2000c101b2a */
[----:B------:R-:W-:Y:S02]  /*17b40*/  ISETP.GE.AND P2, PT, R41, UR4, PT ;  /* 0x0000000429007c0c */ /* 0x000fe4000bf46270 */
[-C--:B------:R-:W-:Y:S01]  /*17b50*/  @!P0 LEA R20, P5, R35, R14.reuse, 0x2 ;  /* 0x0000000e23148211 */ /* 0x080fe200078a10ff */
[----:B------:R4:W-:Y:S01]  /*17b60*/  @!P1 ST.E.64 desc[UR42][R12.64], R98 ;  /* 0x000000620c009985 */ /* 0x0009e2000c101b2a */
[----:B------:R-:W-:Y:S02]  /*17b70*/  @!P3 LEA R24, P1, R37, R14, 0x2 ;  /* 0x0000000e2518b211 */ /* 0x000fe400078210ff */
[----:B------:R-:W-:-:S02]  /*17b80*/  @!P0 LEA.HI.X R21, R35, R3, R36, 0x2, P5 ;  /* 0x0000000323158211 */ /* 0x000fc400028f1424 */
[-C--:B------:R-:W-:Y:S02]  /*17b90*/  @!P3 LEA.HI.X R25, R37, R3.reuse, R38, 0x2, P1 ;  /* 0x000000032519b211 */ /* 0x080fe400008f1426 */
[----:B------:R-:W-:Y:S01]  /*17ba0*/  ISETP.GE.AND P1, PT, R43, UR4, PT ;  /* 0x000000042b007c0c */ /* 0x000fe2000bf26270 */
[----:B------:R5:W-:Y:S01]  /*17bb0*/  @!P0 ST.E.64 desc[UR42][R20.64], R102 ;  /* 0x0000006614008985 */ /* 0x000be2000c101b2a */
[-C--:B--2---:R-:W-:Y:S02]  /*17bc0*/  @!P4 LEA R8, P5, R39, R14.reuse, 0x2 ;  /* 0x0000000e2708c211 */ /* 0x084fe400078a10ff */
[----:B------:R-:W-:Y:S01]  /*17bd0*/  ISETP.GE.AND P0, PT, R45, UR4, PT ;  /* 0x000000042d007c0c */ /* 0x000fe2000bf06270 */
[----:B------:R2:W-:Y:S01]  /*17be0*/  @!P3 ST.E.64 desc[UR42][R24.64], R106 ;  /* 0x0000006a1800b985 */ /* 0x0005e2000c101b2a */
[----:B------:R-:W-:Y:S02]  /*17bf0*/  @!P4 LEA.HI.X R9, R39, R3, R40, 0x2, P5 ;  /* 0x000000032709c211 */ /* 0x000fe400028f1428 */
[----:B---3--:R-:W-:-:S02]  /*17c00*/  @!P2 LEA R10, P5, R41, R14, 0x2 ;  /* 0x0000000e290aa211 */ /* 0x008fc400078a10ff */
[----:B------:R-:W-:Y:S01]  /*17c10*/  ISETP.GE.AND P3, PT, R47, UR4, PT ;  /* 0x000000042f007c0c */ /* 0x000fe2000bf66270 */
[----:B------:R3:W-:Y:S01]  /*17c20*/  @!P4 ST.E.64 desc[UR42][R8.64], R110 ;  /* 0x0000006e0800c985 */ /* 0x0007e2000c101b2a */
[-C--:B------:R-:W-:Y:S02]  /*17c30*/  @!P2 LEA.HI.X R11, R41, R3.reuse, R42, 0x2, P5 ;  /* 0x00000003290ba211 */ /* 0x080fe400028f142a */
[CC--:B----4-:R-:W-:Y:S02]  /*17c40*/  @!P1 LEA R12, P5, R43.reuse, R14.reuse, 0x2 ;  /* 0x0000000e2b0c9211 */ /* 0x0d0fe400078a10ff */
[----:B------:R-:W-:Y:S01]  /*17c50*/  ISETP.GE.AND P4, PT, R218, UR4, PT ;  /* 0x00000004da007c0c */ /* 0x000fe2000bf86270 */
[----:B------:R4:W-:Y:S01]  /*17c60*/  @!P2 ST.E.64 desc[UR42][R10.64], R114 ;  /* 0x000000720a00a985 */ /* 0x0009e2000c101b2a */
[----:B------:R-:W-:Y:S02]  /*17c70*/  @!P1 LEA.HI.X R13, R43, R3, R44, 0x2, P5 ;  /* 0x000000032b0d9211 */ /* 0x000fe400028f142c */
[----:B------:R-:W-:-:S02]  /*17c80*/  @!P0 LEA R26, P5, R45, R14, 0x2 ;  /* 0x0000000e2d1a8211 */ /* 0x000fc400078a10ff */
[----:B------:R-:W-:Y:S01]  /*17c90*/  ISETP.GE.AND P2, PT, R216, UR4, PT ;  /* 0x00000004d8007c0c */ /* 0x000fe2000bf46270 */
[----:B------:R0:W-:Y:S01]  /*17ca0*/  @!P1 ST.E.64 desc[UR42][R12.64], R118 ;  /* 0x000000760c009985 */ /* 0x0001e2000c101b2a */
[-C--:B------:R-:W-:Y:S02]  /*17cb0*/  @!P0 LEA.HI.X R27, R45, R3.reuse, R46, 0x2, P5 ;  /* 0x000000032d1b8211 */ /* 0x080fe400028f142e */
[-C--:B-----5:R-:W-:Y:S02]  /*17cc0*/  @!P3 LEA R20, P5, R47, R14.reuse, 0x2 ;  /* 0x0000000e2f14b211 */ /* 0x0a0fe400078a10ff */
[----:B------:R-:W-:Y:S01]  /*17cd0*/  ISETP.GE.AND P1, PT, R217, UR4, PT ;  /* 0x00000004d9007c0c */ /* 0x000fe2000bf26270 */
[----:B------:R5:W-:Y:S01]  /*17ce0*/  @!P0 ST.E.64 desc[UR42][R26.64], R122 ;  /* 0x0000007a1a008985 */ /* 0x000be2000c101b2a */
[----:B------:R-:W-:Y:S02]  /*17cf0*/  @!P3 LEA.HI.X R21, R47, R3, R48, 0x2, P5 ;  /* 0x000000032f15b211 */ /* 0x000fe400028f1430 */
[----:B--2---:R-:W-:-:S02]  /*17d00*/  @!P4 LEA R24, P5, R218, R14, 0x2 ;  /* 0x0000000eda18c211 */ /* 0x004fc400078a10ff */
[----:B------:R-:W-:Y:S01]  /*17d10*/  ISETP.GE.AND P0, PT, R215, UR4, PT ;  /* 0x00000004d7007c0c */ /* 0x000fe2000bf06270 */
[----:B------:R2:W-:Y:S01]  /*17d20*/  @!P3 ST.E.64 desc[UR42][R20.64], R126 ;  /* 0x0000007e1400b985 */ /* 0x0005e2000c101b2a */
[----:B------:R-:W-:Y:S02]  /*17d30*/  ISETP.GE.AND P3, PT, R214, UR4, PT ;  /* 0x00000004d6007c0c */ /* 0x000fe4000bf66270 */
[----:B------:R-:W-:-:S03]  /*17d40*/  @!P4 LEA.HI.X R25, R218, R3, R226, 0x2, P5 ;  /* 0x00000003da19c211 */ /* 0x000fc600028f14e2 */
[CC--:B---3--:R-:W-:Y:S02]  /*17d50*/  @!P1 LEA R8, P5, R217.reuse, R14.reuse, 0x2 ;  /* 0x0000000ed9089211 */ /* 0x0c8fe400078a10ff */
[----:B------:R2:W-:Y:S01]  /*17d60*/  @!P4 ST.E.64 desc[UR42][R24.64], R130 ;  /* 0x000000821800c985 */ /* 0x0005e2000c101b2a */
[CC--:B----4-:R-:W-:Y:S02]  /*17d70*/  @!P2 LEA R10, P4, R216.reuse, R14.reuse, 0x2 ;  /* 0x0000000ed80aa211 */ /* 0x0d0fe400078810ff */
[-C--:B------:R-:W-:Y:S02]  /*17d80*/  @!P1 LEA.HI.X R9, R217, R3.reuse, R225, 0x2, P5 ;  /* 0x00000003d9099211 */ /* 0x080fe400028f14e1 */
[-C--:B0-----:R-:W-:Y:S02]  /*17d90*/  @!P0 LEA R12, P5, R215, R14.reuse, 0x2 ;  /* 0x0000000ed70c8211 */ /* 0x081fe400078a10ff */
[----:B------:R-:W-:Y:S01]  /*17da0*/  @!P2 LEA.HI.X R11, R216, R3, R224, 0x2, P4 ;  /* 0x00000003d80ba211 */ /* 0x000fe200020f14e0 */
[----:B------:R2:W-:Y:S01]  /*17db0*/  @!P1 ST.E.64 desc[UR42][R8.64], R134 ;  /* 0x0000008608009985 */ /* 0x0005e2000c101b2a */
[----:B-----5:R-:W-:-:S02]  /*17dc0*/  @!P3 LEA R26, P4, R214, R14, 0x2 ;  /* 0x0000000ed61ab211 */ /* 0x020fc400078810ff */
[-C--:B------:R-:W-:Y:S01]  /*17dd0*/  @!P0 LEA.HI.X R13, R215, R3.reuse, R223, 0x2, P5 ;  /* 0x00000003d70d8211 */ /* 0x080fe200028f14df */
[----:B------:R2:W-:Y:S01]  /*17de0*/  @!P2 ST.E.64 desc[UR42][R10.64], R138 ;  /* 0x0000008a0a00a985 */ /* 0x0005e2000c101b2a */
[----:B------:R-:W-:-:S03]  /*17df0*/  @!P3 LEA.HI.X R27, R214, R3, R222, 0x2, P4 ;  /* 0x00000003d61bb211 */ /* 0x000fc600020f14de */
[----:B------:R2:W-:Y:S01]  /*17e00*/  @!P0 ST.E.64 desc[UR42][R12.64], R142 ;  /* 0x0000008e0c008985 */ /* 0x0005e2000c101b2a */
[----:B------:R-:W-:-:S03]  /*17e10*/  ISETP.GE.AND P0, PT, R213, UR4, PT ;  /* 0x00000004d5007c0c */ /* 0x000fc6000bf06270 */
[----:B------:R2:W-:Y:S10]  /*17e20*/  @!P3 ST.E.64 desc[UR42][R26.64], R146 ;  /* 0x000000921a00b985 */ /* 0x0005f4000c101b2a */
[----:B------:R-:W-:Y:S05]  /*17e30*/  @P0 BRA `(.L_x_9599) ;  /* 0x0000000c00100947 */ /* 0x000fea0003800000 */
[----:B------:R-:W-:-:S04]  /*17e40*/  LEA R14, P0, R213, R14, 0x2 ;  /* 0x0000000ed50e7211 */ /* 0x000fc800078010ff */
[----:B------:R-:W-:-:S05]  /*17e50*/  LEA.HI.X R15, R213, R3, R221, 0x2, P0 ;  /* 0x00000003d50f7211 */ /* 0x000fca00000f14dd */
[----:B------:R0:W-:Y:S01]  /*17e60*/  ST.E.64 desc[UR42][R14.64], R150 ;  /* 0x000000960e007985 */ /* 0x0001e2000c101b2a */
[----:B------:R-:W-:Y:S05]  /*17e70*/  BRA `(.L_x_9599) ;  /* 0x0000000c00007947 */ /* 0x000fea0003800000 */
.L_x_9586:
        /* <DEDUP_REMOVED lines=10> */
[----:B-----5:R-:W-:-:S04]  /*17f20*/  IMAD.U32 R24, RZ, RZ, UR4 ;  /* 0x00000004ff187e24 */ /* 0x020fc8000f8e00ff */
[----:B------:R-:W-:-:S04]  /*17f30*/  @P1 IADD3 R210, P2, R210, UR6, RZ ;  /* 0x00000006d2d21c10 */ /* 0x000fc8000ff5e0ff */
[----:B------:R-:W-:Y:S01]  /*17f40*/  @P1 IADD3.X R211, R211, UR7, RZ, P2, !PT ;  /* 0x00000007d3d31c10 */ /* 0x000fe200097fe4ff */
[----:B------:R4:W5:Y:S04]  /*17f50*/  @P0 LDG.E R3, desc[UR42][R8.64] ;  /* 0x0000002a08030981 */ /* 0x000968000c1e1900 */
[----:B------:R4:W5:Y:S01]  /*17f60*/  @P1 LDG.E R24, desc[UR42][R210.64] ;  /* 0x0000002ad2181981 */ /* 0x000962000c1e1900 */
[----:B------:R-:W-:Y:S01]  /*17f70*/  ISETP.NE.AND P2, PT, R208, RZ, PT ;  /* 0x000000ffd000720c */ /* 0x000fe20003f45270 */
[----:B------:R-:W1:-:S12]  /*17f80*/  S2R R0, SR_TID.X ;  /* 0x0000000000007919 */ /* 0x000e580000002100 */
[----:B------:R-:W2:Y:S01]  /*17f90*/  @!P2 LDC R208, c[0x0][0xad4] ;  /* 0x0002b500ffd0ab82 */ /* 0x000ea20000000800 */
[----:B-1----:R-:W-:Y:S02]  /*17fa0*/  IADD3 R0, R0, -0x80, RZ ;  /* 0xffffff8000007810 */ /* 0x002fe40007ffe0ff */
[----:B--2---:R-:W-:Y:S02]  /*17fb0*/  ISETP.GT.AND P2, PT, R208, 0x1, PT ;  /* 0x00000001d000780c */ /* 0x004fe40003f44270 */
[----:B------:R-:W-:Y:S01]  /*17fc0*/  ISETP.GT.AND P3, PT, R0, 0x7f, PT ;  /* 0x0000007f0000780c */ /* 0x000fe20003f64270 */
[----:B----4-:R-:W-:-:S12]  /*17fd0*/  @P1 BRA `(.L_x_9604) ;  /* 0x0000000000101947 */ /* 0x010fd80003800000 */
[----:B------:R-:W-:Y:S05]  /*17fe0*/  @!P0 BRA `(.L_x_9604) ;  /* 0x00000000000c8947 */ /* 0x000fea0003800000 */
[----:B------:R-:W2:Y:S04]  /*17ff0*/  LDG.E R11, desc[UR42][R8.64] ;  /* 0x0000002a080b7981 */ /* 0x000ea8000c1e1900 */
[----:B-----5:R-:W2:Y:S02]  /*18000*/  LDG.E R24, desc[UR42][R8.64+0x4] ;  /* 0x0000042a08187981 */ /* 0x020ea4000c1e1900 */
[----:B--2---:R-:W-:-:S07]  /*18010*/  IMAD.IADD R24, R24, 0x1, -R11 ;  /* 0x0000000118187824 */ /* 0x004fce00078e0a0b */
.L_x_9604:
[----:B------:R-:W-:Y:S01]  /*18020*/  BSSY B1, `(.L_x_9605) ;  /* 0x0000036000017945 */ /* 0x000fe20003800000 */
[----:B------:R-:W-:Y:S02]  /*18030*/  SEL R209, R209, RZ, !P0 ;  /* 0x000000ffd1d17207 */ /* 0x000fe40004000000 */
[----:B------:R-:W-:Y:S02]  /*18040*/  SEL R219, R219, RZ, !P0 ;  /* 0x000000ffdbdb7207 */ /* 0x000fe40004000000 */
[----:B-----5:R-:W-:Y:S01]  /*18050*/  SHF.R.S32.HI R28, RZ, 0x1f, R3 ;  /* 0x0000001fff1c7819 */ /* 0x020fe20000011403 */
[----:B------:R-:W-:Y:S06]  /*18060*/  @P3 BRA `(.L_x_9606) ;  /* 0x0000000000c43947 */ /* 0x000fec0003800000 */
[----:B------:R-:W1:Y:S01]  /*18070*/  S2R R31, SR_TID.X ;  /* 0x00000000001f7919 */ /* 0x000e620000002100 */
[----:B------:R-:W2:Y:S02]  /*18080*/  LDC R35, c[0x0][0xbe8] ;  /* 0x0002fa00ff237b82 */ /* 0x000ea40000000800 */
[----:B--2---:R-:W-:Y:S01]  /*18090*/  IMAD R0, R24, R35, RZ ;  /* 0x0000002318007224 */ /* 0x004fe200078e02ff */
[----:B-1----:R-:W-:-:S04]  /*180a0*/  IADD3 R31, R192, -0x80, R31 ;  /* 0xffffff80c01f7810 */ /* 0x002fc80007ffe01f */
[----:B------:R-:W-:-:S13]  /*180b0*/  ISETP.GE.AND P0, PT, R31, R0, PT ;  /* 0x000000001f00720c */ /* 0x000fda0003f06270 */
[----:B------:R-:W-:Y:S05]  /*180c0*/  @P0 BRA `(.L_x_9606) ;  /* 0x0000000000ac0947 */ /* 0x000fea0003800000 */
[----:B------:R-:W-:Y:S01]  /*180d0*/  IMAD.MOV.U32 R26, RZ, RZ, 0x9b8 ;  /* 0x000009b8ff1a7424 */ /* 0x000fe200078e00ff */
[----:B------:R-:W-:Y:S01]  /*180e0*/  ISETP.GT.AND P0, PT, R208, 0x1, PT ;  /* 0x00000001d000780c */ /* 0x000fe20003f04270 */
[----:B------:R-:W1:Y:S01]  /*180f0*/  LDC.64 R32, c[0x0][0xba8] ;  /* 0x0002ea00ff207b82 */ /* 0x000e620000000a00 */
[----:B------:R-:W-:Y:S01]  /*18100*/  ISETP.NE.AND P1, PT, R35, 0x1, PT ;  /* 0x000000012300780c */ /* 0x000fe20003f25270 */
[----:B------:R-:W-:Y:S01]  /*18110*/  IMAD.MOV.U32 R25, RZ, RZ, R31 ;  /* 0x000000ffff197224 */ /* 0x000fe200078e001f */
[----:B------:R-:W-:-:S05]  /*18120*/  SEL R26, R26, 0x978, P0 ;  /* 0x000009781a1a7807 */ /* 0x000fca0000000000 */
[----:B------:R-:W2:Y:S08]  /*18130*/  LDC.64 R10, c[0x0][R26+0x220] ;  /* 0x000088001a0a7b82 */ /* 0x000eb00000000a00 */
[----:B------:R-:W4:Y:S08]  /*18140*/  LDC.64 R8, c[0x0][R26+0x218] ;  /* 0x000086001a087b82 */ /* 0x000f300000000a00 */
[----:B------:R-:W5:Y:S08]  /*18150*/  LDC.64 R12, c[0x0][R26+0x228] ;  /* 0x00008a001a0c7b82 */ /* 0x000f700000000a00 */
[----:B------:R-:W0:Y:S08]  /*18160*/  @P1 LDC R0, c[0x0][0xbec] ;  /* 0x0002fb00ff001b82 */ /* 0x000e300000000800 */
[----:B------:R-:W5:Y:S08]  /*18170*/  LDC.64 R14, c[0x0][R26+0x210] ;  /* 0x000084001a0e7b82 */ /* 0x000f700000000a00 */
[----:B------:R-:W3:Y:S01]  /*18180*/  @P1 LDC R29, c[0x0][0xbf0] ;  /* 0x0002fc00ff1d1b82 */ /* 0x000ee20000000800 */
[----:B0-----:R-:W-:-:S07]  /*18190*/  @P1 IMAD.HI.U32 R0, R31, R0, RZ ;  /* 0x000000001f001227 */ /* 0x001fce00078e00ff */
[----:B-1----:R-:W0:Y:S01]  /*181a0*/  @!P0 LDC R32, c[0x0][0xb50] ;  /* 0x0002d400ff208b82 */ /* 0x002e220000000800 */
[-C--:B--2---:R-:W-:Y:S02]  /*181b0*/  IMAD R11, R11, R209.reuse, RZ ;  /* 0x000000d10b0b7224 */ /* 0x084fe400078e02ff */
[----:B------:R-:W-:-:S05]  /*181c0*/  IMAD.WIDE.U32 R20, R10, R209, RZ ;  /* 0x000000d10a147225 */ /* 0x000fca00078e00ff */
[----:B------:R-:W1:Y:S01]  /*181d0*/  @!P0 LDC R33, c[0x0][0xb54] ;  /* 0x0002d500ff218b82 */ /* 0x000e620000000800 */
[-C--:B----4-:R-:W-:Y:S02]  /*181e0*/  IMAD R27, R9, R188.reuse, RZ ;  /* 0x000000bc091b7224 */ /* 0x090fe400078e02ff */
[----:B------:R-:W-:Y:S01]  /*181f0*/  IMAD.WIDE.U32 R8, R8, R188, RZ ;  /* 0x000000bc08087225 */ /* 0x000fe200078e00ff */
[----:B---3--:R-:W-:-:S03]  /*18200*/  @P1 SHF.R.U32.HI R25, RZ, R29, R0 ;  /* 0x0000001dff191219 */ /* 0x008fc60000011600 */
[----:B------:R-:W-:Y:S01]  /*18210*/  IMAD R29, R10, R219, R11 ;  /* 0x000000db0a1d7224 */ /* 0x000fe200078e020b */
[----:B------:R-:W-:Y:S01]  /*18220*/  SEL R11, R212, RZ, P0 ;  /* 0x000000ffd40b7207 */ /* 0x000fe20000000000 */
[----:B------:R-:W-:Y:S01]  /*18230*/  IMAD.IADD R27, R9, 0x1, R27 ;  /* 0x00000001091b7824 */ /* 0x000fe200078e021b */
[----:B------:R-:W-:Y:S01]  /*18240*/  IADD3 R4, -R25, RZ, RZ ;  /* 0x000000ff19047210 */ /* 0x000fe20007ffe1ff */
[----:B------:R-:W-:Y:S01]  /*18250*/  IMAD.IADD R29, R21, 0x1, R29 ;  /* 0x00000001151d7824 */ /* 0x000fe200078e021d */
[----:B------:R-:W-:Y:S01]  /*18260*/  IADD3 R0, P1, P3, R20, R8, R3 ;  /* 0x0000000814007210 */ /* 0x000fe20007b3e003 */
[----:B-----5:R-:W-:-:S04]  /*18270*/  IMAD.WIDE.U32 R8, R12, R11, RZ ;  /* 0x0000000b0c087225 */ /* 0x020fc800078e00ff */
[----:B------:R-:W-:Y:S02]  /*18280*/  IMAD R13, R13, R11, RZ ;  /* 0x0000000b0d0d7224 */ /* 0x000fe400078e02ff */
        /* <DEDUP_REMOVED lines=15> */
.L_x_9606:
[----:B------:R-:W-:Y:S05]  /*18380*/  BSYNC B1 ;  /* 0x0000000000017941 */ /* 0x000fea0003800000 */
.L_x_9605:
[----:B------:R-:W-:Y:S05]  /*18390*/  @P2 BRA `(.L_x_9599) ;  /* 0x0000000400b82947 */ /* 0x000fea0003800000 */
[----:B------:R-:W2:Y:S01]  /*183a0*/  LDC R21, c[0x0][0xbe8] ;  /* 0x0002fa00ff157b82 */ /* 0x000ea20000000800 */
[----:B------:R-:W-:Y:S01]  /*183b0*/  ULDC.64 UR4, c[0x0][0xaa0] ;  /* 0x0002a80000047ab9 */ /* 0x000fe20000000a00 */
[----:B------:R-:W-:Y:S01]  /*183c0*/  ULDC.64 UR6, c[0x0][0xaf0] ;  /* 0x0002bc0000067ab9 */ /* 0x000fe20000000a00 */
[----:B------:R-:W-:Y:S02]  /*183d0*/  IMAD R0, R28, UR4, RZ ;  /* 0x000000041c007c24 */ /* 0x000fe4000f8e02ff */
[----:B-1----:R-:W-:-:S04]  /*183e0*/  IMAD.WIDE.U32 R8, R3, UR4, RZ ;  /* 0x0000000403087c25 */ /* 0x002fc8000f8e00ff */
[----:B------:R-:W-:Y:S01]  /*183f0*/  IMAD R11, R3, UR5, R0 ;  /* 0x00000005030b7c24 */ /* 0x000fe2000f8e0200 */
[----:B------:R-:W-:Y:S01]  /*18400*/  LEA R3, R207, R187, 0x5 ;  /* 0x000000bbcf037211 */ /* 0x000fe200078e28ff */
[----:B------:R-:W-:Y:S02]  /*18410*/  ULDC.64 UR4, c[0x0][0xae8] ;  /* 0x0002ba0000047ab9 */ /* 0x000fe40000000a00 */
        /* <DEDUP_REMOVED lines=9> */
[----:B---3--:R-:W1:Y:S08]  /*184b0*/  @P0 LDC R4, c[0x0][0xbec] ;  /* 0x0002fb00ff040b82 */ /* 0x008e700000000800 */
[----:B------:R-:W2:Y:S01]  /*184c0*/  @P0 LDC R15, c[0x0][0xbf0] ;  /* 0x0002fc00ff0f0b82 */ /* 0x000ea20000000800 */
[----:B-1----:R-:W-:-:S04]  /*184d0*/  @P0 IMAD.HI.U32 R0, R13, R4, RZ ;  /* 0x000000040d000227 */ /* 0x002fc800078e00ff */
[----:B------:R-:W-:Y:S01]  /*184e0*/  IMAD R4, R219, UR6, RZ ;  /* 0x00000006db047c24 */ /* 0x000fe2000f8e02ff */
[----:B--2---:R-:W-:-:S03]  /*184f0*/  @P0 SHF.R.U32.HI R3, RZ, R15, R0 ;  /* 0x0000000fff030219 */ /* 0x004fc60000011600 */
[----:B------:R-:W-:Y:S01]  /*18500*/  IMAD R11, R209, UR7, R4 ;  /* 0x00000007d10b7c24 */ /* 0x000fe2000f8e0204 */
[--C-:B------:R-:W-:Y:S01]  /*18510*/  SHF.R.S32.HI R0, RZ, 0x1f, R3.reuse ;  /* 0x0000001fff007819 */ /* 0x100fe20000011403 */
[----:B------:R-:W-:-:S03]  /*18520*/  IMAD.MOV R4, RZ, RZ, -R3 ;  /* 0x000000ffff047224 */ /* 0x000fc600078e0a03 */
[----:B------:R-:W-:Y:S01]  /*18530*/  IADD3 R9, R9, R11, RZ ;  /* 0x0000000b09097210 */ /* 0x000fe20007ffe0ff */
[----:B------:R-:W-:Y:S02]  /*18540*/  IMAD R0, R0, UR4, RZ ;  /* 0x0000000400007c24 */ /* 0x000fe4000f8e02ff */
[----:B------:R-:W-:Y:S02]  /*18550*/  IMAD R11, R21, R4, R13 ;  /* 0x00000004150b7224 */ /* 0x000fe400078e020d */
[C---:B------:R-:W-:Y:S02]  /*18560*/  IMAD R13, R3.reuse, UR5, R0 ;  /* 0x00000005030d7c24 */ /* 0x040fe4000f8e0200 */
[----:B------:R-:W-:Y:S01]  /*18570*/  IMAD.WIDE.U32 R8, R3, UR4, R8 ;  /* 0x0000000403087c25 */ /* 0x000fe2000f8e0008 */
[----:B------:R-:W-:Y:S01]  /*18580*/  SHF.R.S32.HI R0, RZ, 0x1f, R11 ;  /* 0x0000001fff007819 */ /* 0x000fe2000001140b */
[----:B------:R-:W-:Y:S02]  /*18590*/  ULDC.64 UR4, c[0x0][0xad8] ;  /* 0x0002b60000047ab9 */ /* 0x000fe40000000a00 */
[----:B------:R-:W-:-:S02]  /*185a0*/  IMAD.IADD R9, R9, 0x1, R13 ;  /* 0x0000000109097824 */ /* 0x000fc400078e020d */
        /* <DEDUP_REMOVED lines=10> */
[----:B------:R1:W3:Y:S02]  /*18650*/  SHFL.IDX PT, R14, R0, RZ, 0x181f ;  /* 0x00181fff000e7589 */ /* 0x0002e400000e0000 */
.L_x_9867:
[----:B------:R-:W-:Y:S01]  /*18660*/  IMAD R21, R24, R21, RZ ;  /* 0x0000001518157224 */ /* 0x000fe200078e02ff */
[----:B------:R-:W-:Y:S04]  /*18670*/  BSSY B1, `(.L_x_9608) ;  /* 0x000000c000017945 */ /* 0x000fe80003800000 */
[----:B------:R-:W-:-:S13]  /*18680*/  ISETP.GE.AND P0, PT, R192, R21, PT ;  /* 0x00000015c000720c */ /* 0x000fda0003f06270 */
[----:B------:R-:W-:Y:S05]  /*18690*/  @P0 BRA `(.L_x_9609) ;  /* 0x0000000000240947 */ /* 0x000fea0003800000 */
[----:B------:R-:W-:Y:S02]  /*186a0*/  ULDC UR4, c[0x0][0xac8] ;  /* 0x0002b20000047ab9 */ /* 0x000fe40000000800 */
[----:B------:R-:W-:Y:S02]  /*186b0*/  ISETP.GE.AND P2, PT, R16, UR4, PT ;  /* 0x0000000410007c0c */ /* 0x000fe4000bf46270 */
[----:B------:R-:W-:-:S11]  /*186c0*/  ISETP.GE.AND P3, PT, R2, UR4, PT ;  /* 0x0000000402007c0c */ /* 0x000fd6000bf66270 */
[-C--:B---3--:R-:W-:Y:S02]  /*186d0*/  @!P2 LEA R8, P0, R16, R14.reuse, 0x1 ;  /* 0x0000000e1008a211 */ /* 0x088fe400078008ff */
[----:B------:R-:W-:Y:S02]  /*186e0*/  @!P3 LEA R14, P1, R2, R14, 0x1 ;  /* 0x0000000e020eb211 */ /* 0x000fe400078208ff */
[-C--:B--2---:R-:W-:Y:S02]  /*186f0*/  @!P2 LEA.HI.X R9, R16, R3.reuse, R17, 0x1, P0 ;  /* 0x000000031009a211 */ /* 0x084fe400000f0c11 */
[----:B------:R-:W-:-:S03]  /*18700*/  @!P3 LEA.HI.X R15, R2, R3, R184, 0x1, P1 ;  /* 0x00000003020fb211 */ /* 0x000fc600008f0cb8 */
[----:B------:R4:W-:Y:S04]  /*18710*/  @!P2 ST.E.128 desc[UR42][R8.64], RZ ;  /* 0x000000ff0800a985 */ /* 0x0009e8000c101d2a */
[----:B------:R4:W-:Y:S02]  /*18720*/  @!P3 ST.E.128 desc[UR42][R14.64], RZ ;  /* 0x000000ff0e00b985 */ /* 0x0009e4000c101d2a */
.L_x_9609:
[----:B------:R-:W-:Y:S05]  /*18730*/  BSYNC B1 ;  /* 0x0000000000017941 */ /* 0x000fea0003800000 */
.L_x_9608:
[----:B------:R-:W-:-:S03]  /*18740*/  UMOV UR4, 0xffffffff ;  /* 0xffffffff00047882 */ /* 0x000fc60000000000 */
[----:B------:R-:W-:Y:S05]  /*18750*/  BRA.DIV UR4, `(.L_x_9610) ;  /* 0x000000aa04207947 */ /* 0x000fea000b800000 */
[----:B--2---:R2:W0:Y:S04]  /*18760*/  SHFL.IDX PT, R3, R4, 0x1, 0x181f ;  /* 0x00381f0004037f89 */ /* 0x00442800000e0000 */
[----:B---34-:R2:W3:Y:S02]  /*18770*/  SHFL.IDX PT, R14, R0, 0x1, 0x181f ;  /* 0x00381f00000e7f89 */ /* 0x0184e400000e0000 */
.L_x_9871:
[----:B------:R-:W-:Y:S01]  /*18780*/  VIADD R8, R192, 0x20 ;  /* 0x00000020c0087836 */ /* 0x000fe20000000000 */
        /* <DEDUP_REMOVED lines=10> */
[----:B------:R4:W-:Y:S04]  /*18830*/  @!P2 ST.E.128 desc[UR42][R8.64], RZ ;  /* 0x000000ff0800a985 */ /* 0x0009e8000c101d2a */
[----:B------:R4:W-:Y:S02]  /*18840*/  @!P3 ST.E.128 desc[UR42][R14.64], RZ ;  /* 0x000000ff0e00b985 */ /* 0x0009e4000c101d2a */
.L_x_9612:
[----:B------:R-:W-:Y:S05]  /*18850*/  BSYNC B1 ;  /* 0x0000000000017941 */ /* 0x000fea0003800000 */
.L_x_9611:
[----:B------:R-:W-:-:S03]  /*18860*/  UMOV UR4, 0xffffffff ;  /* 0xffffffff00047882 */ /* 0x000fc60000000000 */
[----:B------:R-:W-:Y:S05]  /*18870*/  BRA.DIV UR4, `(.L_x_9613) ;  /* 0x000000aa04207947 */ /* 0x000fea000b800000 */
[----:B0-----:R0:W0:Y:S04]  /*18880*/  SHFL.IDX PT, R3, R4, 0x2, 0x181f ;  /* 0x00581f0004037f89 */ /* 0x00102800000e0000 */
[----:B---34-:R3:W4:Y:S02]  /*18890*/  SHFL.IDX PT, R14, R0, 0x2, 0x181f ;  /* 0x00581f00000e7f89 */ /* 0x01872400000e0000 */
.L_x_9875:
[----:B------:R-:W-:Y:S01]  /*188a0*/  IADD3 R8, R192, 0x40, RZ ;  /* 0x00000040c0087810 */ /* 0x000fe20007ffe0ff */
[----:B------:R-:W-:Y:S03]  /*188b0*/  BSSY B1, `(.L_x_9614) ;  /* 0x000000c000017945 */ /* 0x000fe60003800000 */
        /* <DEDUP_REMOVED lines=11> */
.L_x_9615:
[----:B------:R-:W-:Y:S05]  /*18970*/  BSYNC B1 ;  /* 0x0000000000017941 */ /* 0x000fea0003800000 */
.L_x_9614:
[----:B------:R-:W-:-:S03]  /*18980*/  UMOV UR4, 0xffffffff ;  /* 0xffffffff00047882 */ /* 0x000fc60000000000 */
[----:B------:R-:W-:Y:S05]  /*18990*/  BRA.DIV UR4, `(.L_x_9616) ;  /* 0x000000aa04207947 */ /* 0x000fea000b800000 */
[----:B0-----:R0:W0:Y:S04]  /*189a0*/  SHFL.IDX PT, R3, R4, 0x3, 0x181f ;  /* 0x00781f0004037f89 */ /* 0x00102800000e0000 */
[----:B----4-:R4:W0:Y:S02]  /*189b0*/  SHFL.IDX PT, R14, R0, 0x3, 0x181f ;  /* 0x00781f00000e7f89 */ /* 0x01082400000e0000 */
.L_x_9879:
[----:B-1234-:R-:W-:-:S05]  /*189c0*/  VIADD R0, R192, 0x60 ;  /* 0x00000060c0007836 */ /* 0x01efca0000000000 */
        /* <DEDUP_REMOVED lines=11> */
.L_x_9599:
[----:B------:R-:W-:Y:S05]  /*18a80*/  BSYNC B0 ;  /* 0x0000000000007941 */ /* 0x000fea0003800000 */
.L_x_9585:
[----:B------:R-:W-:Y:S02]  /*18a90*/  ULDC UR4, c[0x0][0xc3c] ;  /* 0x00030f0000047ab9 */ /* 0x000fe40000000800 */
[----:B---3--:R-:W-:-:S13]  /*18aa0*/  ISETP.GE.AND P0, PT, R7, UR4, PT ;  /* 0x0000000407007c0c */ /* 0x008fda000bf06270 */
[----:B------:R-:W-:Y:S05]  /*18ab0*/  @!P0 BRA `(.L_x_9617) ;  /* 0xfffffe8400d48947 */ /* 0x000fea000383ffff */
[----:B------:R-:W-:Y:S05]  /*18ac0*/  BRA `(.L_x_9383) ;  /* 0x0000007800487947 */ /* 0x000fea0003800000 */
.L_x_9381:
        /* <DEDUP_REMOVED lines=16> */
.L_x_9618:
        /* <DEDUP_REMOVED lines=43> */
.L_x_9622:
        /* <DEDUP_REMOVED lines=37> */
.L_x_9620:
        /* <DEDUP_REMOVED lines=13> */
.L_x_9623:
        /* <DEDUP_REMOVED lines=11> */
[----:B0-----:R-:W-:-:S02]  /*19250*/  IADD3 R2, R8, 0xffffffe, RZ ;  /* 0x0ffffffe08027810 */ /* 0x001fc40007ffe0ff */
[----:B------:R-:W-:-:S05]  /*19260*/  IABS R8, R5 ;  /* 0x0000000500087213 */ /* 0x000fca0000000000 */
        /* <DEDUP_REMOVED lines=8> */
[----:B------:R-:W-:Y:S02]  /*192f0*/  IADD3 R11, R10, 0xffffffe, RZ ;  /* 0x0ffffffe0a0b7810 */ /* 0x000fe40007ffe0ff */
[----:B------:R-:W-:Y:S02]  /*19300*/  LOP3.LUT R8, R5, R6, RZ, 0x3c, !PT ;  /* 0x0000000605087212 */ /* 0x000fe400078e3cff */
        /* <DEDUP_REMOVED lines=29> */
[----:B------:R-:W-:-:S05]  /*194e0*/  IADD3 R3, -R10, RZ, RZ ;  /* 0x000000ff0a037210 */ /* 0x000fca0007ffe1ff */
        /* <DEDUP_REMOVED lines=9> */
.L_x_9624:
        /* <DEDUP_REMOVED lines=41> */
[----:B0-----:R-:W-:-:S05]  /*19810*/  IMAD.MOV R9, RZ, RZ, -R3 ;  /* 0x000000ffff097224 */ /* 0x001fca00078e0a03 */
[----:B------:R-:W-:Y:S02]  /*19820*/  MOV R5, R9 ;  /* 0x0000000900057202 */ /* 0x000fe40000000f00 */
        /* <DEDUP_REMOVED lines=16> */
[----:B------:R-:W-:-:S05]  /*19930*/  @!P1 LOP3.LUT R2, RZ, R13, RZ, 0x33, !PT ;  /* 0x0000000dff029212 */ /* 0x000fca00078e33ff */
[----:B------:R-:W-:-:S07]  /*19940*/  IMAD R18, R2, R18, R3 ;  /* 0x0000001202127224 */ /* 0x000fce00078e0203 */
.L_x_9625:
[----:B------:R-:W-:-:S05]  /*19950*/  LOP3.LUT R17, RZ, R2, RZ, 0x33, !PT ;  /* 0x00000002ff117212 */ /* 0x000fca00078e33ff */
[----:B------:R-:W-:Y:S01]  /*19960*/  IMAD.IADD R17, R6, 0x1, R17 ;  /* 0x0000000106117824 */ /* 0x000fe200078e0211 */
[----:B------:R-:W-:Y:S06]  /*19970*/  BRA `(.L_x_9626) ;  /* 0x00000000000c7947 */ /* 0x000fec0003800000 */
.L_x_9621:
[----:B------:R-:W-:Y:S01]  /*19980*/  IMAD.MOV.U32 R17, RZ, RZ, RZ ;  /* 0x000000ffff117224 */ /* 0x000fe200078e00ff */
[----:B------:R-:W-:Y:S01]  /*19990*/  MOV R16, UR6 ;  /* 0x0000000600107c02 */ /* 0x000fe20008000f00 */
[----:B------:R-:W-:-:S07]  /*199a0*/  IMAD.MOV.U32 R18, RZ, RZ, RZ ;  /* 0x000000ffff127224 */ /* 0x000fce00078e00ff */
.L_x_9626:
[----:B------:R-:W-:-:S13]  /*199b0*/  ISETP.NE.AND P0, PT, R7, RZ, PT ;  /* 0x000000ff0700720c */ /* 0x000fda0003f05270 */
[----:B------:R-:W0:Y:S01]  /*199c0*/  @!P0 S2R R3, SR_CgaCtaId ;  /* 0x0000000000038919 */ /* 0x000e220000008800 */
[----:B------:R-:W-:-:S04]  /*199d0*/  @!P0 MOV R2, 0x400 ;  /* 0x0000040000028802 */ /* 0x000fc80000000f00 */
[----:B0-----:R-:W-:-:S05]  /*199e0*/  @!P0 LEA R2, R3, R2, 0x18 ;  /* 0x0000000203028211 */ /* 0x001fca00078ec0ff */
[----:B------:R1:W-:Y:S01]  /*199f0*/  @!P0 STS.128 [R2+0x288d0], R16 ;  /* 0x0288d01002008388 */ /* 0x0003e20000000c00 */
[----:B------:R-:W-:Y:S06]  /*19a00*/  BAR.ARV 0x5, 0x180 ;  /* 0x0146000000007b1d */ /* 0x000fec0000002000 */
.L_x_9619:
        /* <DEDUP_REMOVED lines=30> */
[----:B------:R-:W-:-:S05]  /*19bf0*/  MOV R22, UR4 ;  /* 0x0000000400167c02 */ /* 0x000fca0008000f00 */
[----:B------:R-:W-:-:S05]  /*19c00*/  IMAD R0, R35, 0x2, R22 ;  /* 0x0000000223007824 */ /* 0x000fca00078e0216 */
[----:B------:R2:W-:Y:S02]  /*19c10*/  STL [R1+0x8], R0 ;  /* 0x0000080001007387 */ /* 0x0005e40000100800 */
.L_x_9730:
[----:B0-----:R-:W0:Y:S02]  /*19c20*/  LDC.64 R2, c[0x0][0xc88] ;  /* 0x00032200ff027b82 */ /* 0x001e240000000a00 */
[----:B0-----:R-:W-:-:S05]  /*19c30*/  IMAD.WIDE R2, R19, 0x4, R2 ;  /* 0x0000000413027825 */ /* 0x001fca00078e0202 */
[----:B--2---:R-:W2:Y:S01]  /*19c40*/  LDG.E R33, desc[UR42][R2.64] ;  /* 0x0000002a02217981 */ /* 0x004ea2000c1e1900 */
        /* <DEDUP_REMOVED lines=44> */
[----:B------:R-:W-:Y:S01]  /*19f10*/  MOV R9, UR4 ;  /* 0x0000000400097c02 */ /* 0x000fe20008000f00 */
[----:B---3--:R0:W-:Y:S04]  /*19f20*/  STL [R1+0x10], R8 ;  /* 0x0000100801007387 */ /* 0x0081e80000100800 */
[----:B--2---:R0:W-:Y:S01]  /*19f30*/  STL [R1], R13 ;  /* 0x0000000d01007387 */ /* 0x0041e20000100800 */
[----:B------:R-:W-:Y:S01]  /*19f40*/  IMAD.MOV.U32 R12, RZ, RZ, R8 ;  /* 0x000000ffff0c7224 */ /* 0x000fe200078e0008 */
[----:B------:R-:W-:Y:S06]  /*19f50*/  @P2 BRA `(.L_x_9628) ;  /* 0x0000000000142947 */ /* 0x000fec0003800000 */
[----:B------:R-:W-:Y:S05]  /*19f60*/  @!P0 BRA `(.L_x_9628) ;  /* 0x0000000000108947 */ /* 0x000fea0003800000 */
[----:B0-----:R-:W2:Y:S04]  /*19f70*/  LDG.E R8, desc[UR42][R2.64] ;  /* 0x0000002a02087981 */ /* 0x001ea8000c1e1900 */
[----:B------:R-:W2:Y:S02]  /*19f80*/  LDG.E R7, desc[UR42][R2.64+0x4] ;  /* 0x0000042a02077981 */ /* 0x000ea4000c1e1900 */
[----:B--2---:R-:W-:-:S05]  /*19f90*/  IMAD.IADD R12, R7, 0x1, -R8 ;  /* 0x00000001070c7824 */ /* 0x004fca00078e0a08 */
[----:B------:R1:W-:Y:S02]  /*19fa0*/  STL [R1+0x10], R12 ;  /* 0x0000100c01007387 */ /* 0x0003e40000100800 */
.L_x_9628:
[----:B------:R-:W-:Y:S01]  /*19fb0*/  ULDC.64 UR4, c[0x0][0xa20] ;  /* 0x0002880000047ab9 */ /* 0x000fe20000000a00 */
[C---:B------:R-:W-:Y:S01]  /*19fc0*/  LOP3.LUT R2, R18.reuse, 0xff000000, RZ, 0xc0, !PT ;  /* 0xff00000012027812 */ /* 0x040fe200078ec0ff */
[----:B------:R-:W-:Y:S01]  /*19fd0*/  IMAD.MOV.U32 R34, RZ, RZ, R33 ;  /* 0x000000ffff227224 */ /* 0x000fe200078e0021 */
[----:B------:R-:W-:Y:S02]  /*19fe0*/  ISETP.NE.U32.AND P0, PT, RZ, UR4, PT ;  /* 0x00000004ff007c0c */ /* 0x000fe4000bf05070 */
[----:B------:R-:W-:Y:S02]  /*19ff0*/  SHF.R.U32.HI R3, RZ, 0x8, R2 ;  /* 0x00000008ff037819 */ /* 0x000fe40000011602 */
[----:B------:R-:W-:Y:S02]  /*1a000*/  ISETP.NE.AND.EX P0, PT, RZ, UR5, PT, P0 ;  /* 0x00000005ff007c0c */ /* 0x000fe4000bf05300 */
[C---:B0-----:R-:W-:Y:S02]  /*1a010*/  LOP3.LUT R8, R18.reuse, 0xff0000, RZ, 0xc0, !PT ;  /* 0x00ff000012087812 */ /* 0x041fe400078ec0ff */
[----:B------:R-:W-:-:S02]  /*1a020*/  LOP3.LUT R18, R18, 0xffff, RZ, 0xc0, !PT ;  /* 0x0000ffff12127812 */ /* 0x000fc400078ec0ff */
[----:B------:R-:W-:-:S07]  /*1a030*/  LEA.HI R8, R8, R3, RZ, 0x10 ;  /* 0x0000000308087211 */ /* 0x000fce00078f80ff */
[----:B------:R-:W-:Y:S05]  /*1a040*/  @!P0 BRA `(.L_x_9629) ;  /* 0x0000000000108947 */ /* 0x000fea0003800000 */
[----:B------:R-:W-:-:S04]  /*1a050*/  IADD3 R2, P0, R23, UR4, RZ ;  /* 0x0000000417027c10 */ /* 0x000fc8000ff1e0ff */
[----:B------:R-:W-:-:S05]  /*1a060*/  IADD3.X R3, R24, UR5, RZ, P0, !PT ;  /* 0x0000000518037c10 */ /* 0x000fca00087fe4ff */
[----:B------:R0:W5:Y:S01]  /*1a070*/  LDG.E R9, desc[UR42][R2.64] ;  /* 0x0000002a02097981 */ /* 0x000162000c1e1900 */
[----:B------:R-:W-:Y:S05]  /*1a080*/  BRA `(.L_x_9630) ;  /* 0x0000000000247947 */ /* 0x000fea0003800000 */
.L_x_9629:
        /* <DEDUP_REMOVED lines=9> */
.L_x_9630:
[----:B0-----:R-:W2:Y:S01]  /*1a120*/  @P1 LDG.E R2, desc[UR42][R4.64] ;  /* 0x0000002a04021981 */ /* 0x001ea2000c1e1900 */
[----:B------:R-:W0:Y:S03]  /*1a130*/  LDC R3, c[0x0][0x448] ;  /* 0x00011200ff037b82 */ /* 0x000e260000000800 */
[----:B------:R-:W2:Y:S01]  /*1a140*/  @P1 LDG.E R11, desc[UR42][R4.64+0x4] ;  /* 0x0000042a040b1981 */ /* 0x000ea2000c1e1900 */
[----:B-----5:R-:W-:Y:S01]  /*1a150*/  IMAD.IADD R9, R9, 0x1, -R13 ;  /* 0x0000000109097824 */ /* 0x020fe200078e0a0d */
[----:B------:R-:W-:Y:S01]  /*1a160*/  BSSY B0, `(.L_x_9631) ;  /* 0x0000035000007945 */ /* 0x000fe20003800000 */
[----:B------:R-:W-:Y:S01]  /*1a170*/  LOP3.LUT R37, R8, 0xff, RZ, 0xc0, !PT ;  /* 0x000000ff08257812 */ /* 0x000fe200078ec0ff */
[----:B------:R-:W-:Y:S01]  /*1a180*/  IMAD.MOV.U32 R13, RZ, RZ, RZ ;  /* 0x000000ffff0d7224 */ /* 0x000fe200078e00ff */
[----:B0-----:R-:W-:-:S13]  /*1a190*/  ISETP.NE.AND P0, PT, R3, 0x1, PT ;  /* 0x000000010300780c */ /* 0x001fda0003f05270 */
[----:B------:R-:W0:Y:S08]  /*1a1a0*/  @P0 LDC R7, c[0x0][0x44c] ;  /* 0x00011300ff070b82 */ /* 0x000e300000000800 */
[----:B------:R-:W3:Y:S01]  /*1a1b0*/  @P0 LDC R3, c[0x0][0x450] ;  /* 0x00011400ff030b82 */ /* 0x000ee20000000800 */
[----:B--2---:R-:W-:Y:S01]  /*1a1c0*/  @P1 IMAD.IADD R6, R11, 0x1, -R2 ;  /* 0x000000010b061824 */ /* 0x004fe200078e0a02 */
[----:B------:R-:W-:-:S03]  /*1a1d0*/  SHF.L.U32 R2, R17, 0x7, RZ ;  /* 0x0000000711027819 */ /* 0x000fc600000006ff */
[----:B------:R-:W-:Y:S02]  /*1a1e0*/  IMAD.IADD R36, R9, 0x1, R6 ;  /* 0x0000000109247824 */ /* 0x000fe400078e0206 */
[----:B------:R-:W-:-:S04]  /*1a1f0*/  VIADD R2, R2, 0x7f ;  /* 0x0000007f02027836 */ /* 0x000fc80000000000 */
[----:B0-----:R-:W-:Y:S01]  /*1a200*/  @P0 IMAD.HI.U32 R10, R2, R7, RZ ;  /* 0x00000007020a0227 */ /* 0x001fe200078e00ff */
[----:B------:R-:W-:-:S04]  /*1a210*/  IADD3 R7, R36, 0x80, -R12 ;  /* 0x0000008024077810 */ /* 0x000fc80007ffe80c */
[----:B---3--:R-:W-:Y:S01]  /*1a220*/  @P0 SHF.R.U32.HI R2, RZ, R3, R10 ;  /* 0x00000003ff020219 */ /* 0x008fe2000001160a */
[----:B------:R-:W-:-:S03]  /*1a230*/  VIADD R3, R36, 0x7f ;  /* 0x0000007f24037836 */ /* 0x000fc60000000000 */
[----:B------:R-:W-:Y:S02]  /*1a240*/  IADD3 R2, R7, R2, RZ ;  /* 0x0000000207027210 */ /* 0x000fe40007ffe0ff */
[----:B------:R-:W-:-:S04]  /*1a250*/  SHF.R.S32.HI R4, RZ, 0x1f, R3 ;  /* 0x0000001fff047819 */ /* 0x000fc80000011403 */
[----:B------:R-:W-:Y:S02]  /*1a260*/  LEA.HI R4, R4, R3, RZ, 0x7 ;  /* 0x0000000304047211 */ /* 0x000fe400078f38ff */
[----:B------:R-:W-:Y:S02]  /*1a270*/  SHF.R.S32.HI R3, RZ, 0x1f, R2 ;  /* 0x0000001fff037819 */ /* 0x000fe40000011402 */
[----:B------:R-:W-:Y:S02]  /*1a280*/  SHF.R.S32.HI R5, RZ, 0x7, R4 ;  /* 0x00000007ff057819 */ /* 0x000fe40000011404 */
[----:B------:R-:W-:Y:S02]  /*1a290*/  LEA.HI R3, R3, R2, RZ, 0x7 ;  /* 0x0000000203037211 */ /* 0x000fe400078f38ff */
[----:B------:R-:W-:Y:S02]  /*1a2a0*/  SHF.R.U32.HI R4, RZ, 0x10, R8 ;  /* 0x00000010ff047819 */ /* 0x000fe40000011608 */
[----:B------:R-:W-:-:S04]  /*1a2b0*/  SHF.R.S32.HI R10, RZ, 0x7, R3 ;  /* 0x00000007ff0a7819 */ /* 0x000fc80000011403 */
[----:B------:R-:W-:-:S04]  /*1a2c0*/  VIMNMX R10, R5, R10, PT ;  /* 0x0000000a050a7248 */ /* 0x000fc80003fe0100 */
[----:B------:R-:W-:-:S13]  /*1a2d0*/  ISETP.GE.AND P0, PT, R10, 0x1, PT ;  /* 0x000000010a00780c */ /* 0x000fda0003f06270 */
[----:B------:R-:W-:Y:S05]  /*1a2e0*/  @!P0 BRA `(.L_x_9632) ;  /* 0x0000000000708947 */ /* 0x000fea0003800000 */
[----:B------:R-:W-:Y:S01]  /*1a2f0*/  ISETP.NE.AND P0, PT, R4, RZ, PT ;  /* 0x000000ff0400720c */ /* 0x000fe20003f05270 */
[----:B------:R-:W-:-:S03]  /*1a300*/  ULDC UR4, c[0x0][0x9f0] ;  /* 0x00027c0000047ab9 */ /* 0x000fc60000000800 */
[----:B------:R-:W-:-:S04]  /*1a310*/  SEL R8, R4, UR4, P0 ;  /* 0x0000000404087c07 */ /* 0x000fc80008000000 */
[----:B-1----:R-:W-:Y:S02]  /*1a320*/  IABS R12, R8 ;  /* 0x00000008000c7213 */ /* 0x002fe40000000000 */
        /* <DEDUP_REMOVED lines=24> */
.L_x_9632:
[----:B------:R-:W-:Y:S05]  /*1a4b0*/  BSYNC B0 ;  /* 0x0000000000007941 */ /* 0x000fea0003800000 */
.L_x_9631:
[-C--:B------:R-:W-:Y:S01]  /*1a4c0*/  IMAD R2, R37, R13.reuse, RZ ;  /* 0x0000000d25027224 */ /* 0x080fe200078e02ff */
[----:B------:R-:W-:Y:S04]  /*1a4d0*/  BSSY B0, `(.L_x_9633) ;  /* 0x0000114000007945 */ /* 0x000fe80003800000 */
[C---:B------:R-:W-:Y:S01]  /*1a4e0*/  VIADDMNMX R10, R2.reuse, R13, R10, PT ;  /* 0x0000000d020a7246 */ /* 0x040fe2000380010a */
[----:B------:R-:W-:-:S03]  /*1a4f0*/  IMAD R2, R2, 0x80, -R9 ;  /* 0x0000008002027824 */ /* 0x000fc600078e0a09 */
[----:B------:R-:W-:-:S04]  /*1a500*/  LEA R10, R10, -R9, 0x7 ;  /* 0x800000090a0a7211 */ /* 0x000fc800078e38ff */
[----:B------:R-:W-:Y:S02]  /*1a510*/  VIMNMX R10, R10, R6, PT ;  /* 0x000000060a0a7248 */ /* 0x000fe40003fe0100 */
[----:B------:R-:W-:-:S04]  /*1a520*/  VIMNMX R6, RZ, R2, !PT ;  /* 0x00000002ff067248 */ /* 0x000fc80007fe0100 */
        /* <DEDUP_REMOVED lines=16> */
[----:B------:R0:W2:Y:S02]  /*1a630*/  SHFL.IDX PT, R14, R8, RZ, 0x1f ;  /* 0x00001fff080e7589 */ /* 0x0000a400000e0000 */
.L_x_9882:
[----:B--2---:R-:W-:Y:S02]  /*1a640*/  ISETP.NE.AND P0, PT, R14, RZ, PT ;  /* 0x000000ff0e00720c */ /* 0x004fe40003f05270 */
[----:B------:R-:W-:-:S11]  /*1a650*/  PLOP3.LUT P6, PT, PT, PT, PT, 0x8, 0x0 ;  /* 0x000000000000781c */ /* 0x000fd60003fce170 */
[----:B------:R-:W-:Y:S05]  /*1a660*/  @P0 BRA `(.L_x_9636) ;  /* 0x00000000000c0947 */ /* 0x000fea0003800000 */
[----:B------:R-:W-:-:S03]  /*1a670*/  UMOV UR4, 0xffffffff ;  /* 0xffffffff00047882 */ /* 0x000fc60000000000 */
[----:B------:R-:W-:Y:S05]  /*1a680*/  BRA.DIV UR4, `(.L_x_9637) ;  /* 0x0000008e04607947 */ /* 0x000fea000b800000 */
[----:B------:R-:W-:-:S13]  /*1a690*/  ELECT P6, URZ, PT ;  /* 0x00000000003f782f */ /* 0x000fda00038c0000 */
.L_x_9636:
        /* <DEDUP_REMOVED lines=9> */
.L_x_9885:
[----:B------:R-:W-:Y:S05]  /*1a730*/  BSYNC B1 ;  /* 0x0000000000017941 */ /* 0x000fea0003800000 */
.L_x_9638:
        /* <DEDUP_REMOVED lines=10> */
.L_x_9886:
[----:B------:R-:W-:Y:S05]  /*1a7e0*/  BSYNC B2 ;  /* 0x0000000000027941 */ /* 0x000fea0003800000 */
.L_x_9642:
        /* <DEDUP_REMOVED lines=9> */
.L_x_9645:
[----:B------:R-:W-:Y:S05]  /*1a880*/  BSYNC B2 ;  /* 0x0000000000027941 */ /* 0x000fea0003800000 */
.L_x_9644:
[----:B------:R-:W-:Y:S01]  /*1a890*/  IMAD.MOV.U32 R15, RZ, RZ, RZ ;  /* 0x000000ffff0f7224 */ /* 0x000fe200078e00ff */
[----:B------:R-:W-:Y:S01]  /*1a8a0*/  UIADD3 UR4, UP0, UR40, 0x570, URZ ;  /* 0x0000057028047890 */ /* 0x000fe2000ff1e03f */
[----:B------:R-:W-:Y:S01]  /*1a8b0*/  IMAD R10, R3, 0x80, R0 ;  /* 0x00000080030a7824 */ /* 0x000fe200078e0200 */
[----:B------:R-:W-:Y:S01]  /*1a8c0*/  PLOP3.LUT P0, PT, PT, PT, PT, 0x80, 0x0 ;  /* 0x000000000000781c */ /* 0x000fe20003f0f070 */
[----:B------:R-:W-:Y:S01]  /*1a8d0*/  IMAD R11, R27, 0x8000, R22 ;  /* 0x000080001b0b7824 */ /* 0x000fe200078e0216 */
[----:B------:R-:W-:Y:S01]  /*1a8e0*/  R2UR UR10, R15 ;  /* 0x000000000f0a72ca */ /* 0x000fe200000e0000 */
[----:B------:R-:W-:Y:S01]  /*1a8f0*/  IMAD.SHL.U32 R14, R27, 0x4000, RZ ;  /* 0x000040001b0e7824 */ /* 0x000fe200078e00ff */
[----:B------:R-:W-:Y:S01]  /*1a900*/  IADD3 R10, R10, -0x80, RZ ;  /* 0xffffff800a0a7810 */ /* 0x000fe20007ffe0ff */
[----:B-1----:R-:W-:Y:S01]  /*1a910*/  VIADD R12, R8, 0x28890 ;  /* 0x00028890080c7836 */ /* 0x002fe20000000000 */
[----:B------:R-:W-:Y:S01]  /*1a920*/  UIADD3.X UR5, URZ, UR41, URZ, UP0, !UPT ;  /* 0x000000293f057290 */ /* 0x000fe200087fe43f */
[----:B------:R-:W-:Y:S01]  /*1a930*/  VIADD R13, R11, 0x18400 ;  /* 0x000184000b0d7836 */ /* 0x000fe20000000000 */
[----:B------:R-:W-:Y:S01]  /*1a940*/  UMOV UR6, 0x0 ;  /* 0x0000000000067882 */ /* 0x000fe20000000000 */
[----:B------:R-:W-:-:S09]  /*1a950*/  UMOV UR7, 0x12f00000 ;  /* 0x12f0000000077882 */ /* 0x000fd20000000000 */
.L_x_9646:
        /* <DEDUP_REMOVED lines=16> */
.L_x_9647:
        /* <DEDUP_REMOVED lines=13> */
.L_x_9887:
[----:B------:R-:W-:Y:S05]  /*1ab30*/  BSYNC B2 ;  /* 0x0000000000027941 */ /* 0x000fea0003800000 */
.L_x_9648:
        /* <DEDUP_REMOVED lines=11> */
.L_x_9651:
[----:B------:R-:W-:Y:S05]  /*1abf0*/  BSYNC B2 ;  /* 0x0000000000027941 */ /* 0x000fea0003800000 */
.L_x_9650:
[----:B------:R-:W-:Y:S01]  /*1ac00*/  R2UR UR10, R15 ;  /* 0x000000000f0a72ca */ /* 0x000fe200000e0000 */
[----:B------:R-:W-:Y:S01]  /*1ac10*/  UIADD3 UR4, UP0, UR40, 0x670, URZ ;  /* 0x0000067028047890 */ /* 0x000fe2000ff1e03f */
[----:B------:R-:W-:Y:S01]  /*1ac20*/  R2UR UR6, R12 ;  /* 0x000000000c0672ca */ /* 0x000fe200000e0000 */
[----:B01----:R-:W-:Y:S01]  /*1ac30*/  VIADD R8, R8, 0x288b0 ;  /* 0x000288b008087836 */ /* 0x003fe20000000000 */
[----:B------:R-:W-:Y:S01]  /*1ac40*/  R2UR UR7, R13 ;  /* 0x000000000d0772ca */ /* 0x000fe200000e0000 */
[----:B------:R-:W-:Y:S01]  /*1ac50*/  UIADD3.X UR5, URZ, UR41, URZ, UP0, !UPT ;  /* 0x000000293f057290 */ /* 0x000fe200087fe43f */
[----:B------:R-:W-:Y:S02]  /*1ac60*/  LEA R14, R14, R22, 0x1 ;  /* 0x000000160e0e7211 */ /* 0x000fe400078e08ff */
[----:B------:R-:W-:-:S03]  /*1ac70*/  PLOP3.LUT P0, PT, PT, PT, PT, 0x80, 0x0 ;  /* 0x000000000000781c */ /* 0x000fc60003f0f070 */
[----:B------:R-:W-:-:S10]  /*1ac80*/  VIADD R9, R14, 0x400 ;  /* 0x000004000e097836 */ /* 0x000fd40000000000 */
.L_x_9652:
        /* <DEDUP_REMOVED lines=15> */
.L_x_9653:
        /* <DEDUP_REMOVED lines=10> */
.L_x_9641:
[----:B------:R-:W-:Y:S05]  /*1ae20*/  BSYNC B1 ;  /* 0x0000000000017941 */ /* 0x000fea0003800000 */
.L_x_9640:
[----:B-1----:R-:W-:Y:S01]  /*1ae30*/  IADD3 R12, R3, -0x2, RZ ;  /* 0xfffffffe030c7810 */ /* 0x002fe20007ffe0ff */
        /* <DEDUP_REMOVED lines=8> */
.L_x_9668:
        /* <DEDUP_REMOVED lines=11> */
.L_x_9888:
[----:B------:R-:W-:Y:S05]  /*1af70*/  BSYNC B2 ;  /* 0x0000000000027941 */ /* 0x000fea0003800000 */
.L_x_9656:
        /* <DEDUP_REMOVED lines=9> */
.L_x_9659:
[----:B------:R-:W-:Y:S05]  /*1b010*/  BSYNC B2 ;  /* 0x0000000000027941 */ /* 0x000fea0003800000 */
.L_x_9658:
        /* <DEDUP_REMOVED lines=11> */
.L_x_9660:
        /* <DEDUP_REMOVED lines=16> */
.L_x_9661:
        /* <DEDUP_REMOVED lines=13> */
.L_x_9889:
[----:B------:R-:W-:Y:S05]  /*1b2a0*/  BSYNC B2 ;  /* 0x0000000000027941 */ /* 0x000fea0003800000 */
.L_x_9662:
[----:B------:R-:W-:Y:S01]  /*1b2b0*/  BSSY B2, `(.L_x_9664) ;  /* 0x000000b000027945 */ /* 0x000fe20003800000 */
[----:B------:R-:W-:Y:S01]  /*1b2c0*/  MOV R14, 0x0 ;  /* 0x00000000000e7802 */ /* 0x000fe20000000f00 */
[----:B------:R-:W-:Y:S02]  /*1b2d0*/  IMAD.MOV.U32 R15, RZ, RZ, 0x12f00000 ;  /* 0x12f00000ff0f7424 */ /* 0x000fe400078e00ff */
        /* <DEDUP_REMOVED lines=8> */
.L_x_9665:
[----:B------:R-:W-:Y:S05]  /*1b360*/  BSYNC B2 ;  /* 0x0000000000027941 */ /* 0x000fea0003800000 */
.L_x_9664:
        /* <DEDUP_REMOVED lines=8> */
.L_x_9666:
        /* <DEDUP_REMOVED lines=15> */
.L_x_9667:
        /* <DEDUP_REMOVED lines=10> */
.L_x_9655:
[----:B------:R-:W-:Y:S05]  /*1b580*/  BSYNC B1 ;  /* 0x0000000000017941 */ /* 0x000fea0003800000 */
.L_x_9654:
[C---:B------:R-:W-:Y:S01]  /*1b590*/  ISETP.GT.AND P2, PT, R12.reuse, R6, PT ;  /* 0x000000060c00720c */ /* 0x040fe20003f44270 */
[----:B------:R-:W-:Y:S02]  /*1b5a0*/  VIADD R27, R27, 0x1 ;  /* 0x000000011b1b7836 */ /* 0x000fe40000000000 */
[----:B------:R-:W-:-:S03]  /*1b5b0*/  VIADD R12, R12, 0xffffffff ;  /* 0xffffffff0c0c7836 */ /* 0x000fc60000000000 */
[----:B------:R-:W-:-:S04]  /*1b5c0*/  ISETP.NE.AND P1, PT, R27, 0x2, PT ;  /* 0x000000021b00780c */ /* 0x000fc80003f25270 */
[----:B------:R-:W-:Y:S02]  /*1b5d0*/  SEL R3, RZ, 0x1, P1 ;  /* 0x00000001ff037807 */ /* 0x000fe40000800000 */
[----:B------:R-:W-:Y:S02]  /*1b5e0*/  SEL R27, R27, RZ, P1 ;  /* 0x000000ff1b1b7207 */ /* 0x000fe40000800000 */
[----:B------:R-:W-:Y:S01]  /*1b5f0*/  LOP3.LUT R29, R29, R3, RZ, 0x3c, !PT ;  /* 0x000000031d1d7212 */ /* 0x000fe200078e3cff */
[----:B------:R-:W-:Y:S06]  /*1b600*/  @P2 BRA `(.L_x_9668) ;  /* 0xfffffff8002c2947 */ /* 0x000fec000383ffff */
.L_x_9634:
[----:B------:R-:W-:Y:S05]  /*1b610*/  BSYNC B0 ;  /* 0x0000000000007941 */ /* 0x000fea0003800000 */
.L_x_9633:
        /* <DEDUP_REMOVED lines=11> */
[----:B----4-:R-:W-:-:S05]  /*1b6d0*/  @P1 SHF.R.U32.HI R2, RZ, R3, R0 ;  /* 0x00000003ff021219 */ /* 0x010fca0000011600 */
[----:B------:R-:W-:-:S05]  /*1b6e0*/  IMAD.IADD R2, R7, 0x1, R2 ;  /* 0x0000000107027824 */ /* 0x000fca00078e0202 */
[----:B------:R-:W-:-:S04]  /*1b6f0*/  SHF.R.S32.HI R3, RZ, 0x1f, R2 ;  /* 0x0000001fff037819 */ /* 0x000fc80000011402 */
[----:B------:R-:W-:-:S04]  /*1b700*/  LEA.HI R3, R3, R2, RZ, 0x7 ;  /* 0x0000000203037211 */ /* 0x000fc800078f38ff */
[----:B------:R-:W-:-:S04]  /*1b710*/  SHF.R.S32.HI R0, RZ, 0x7, R3 ;  /* 0x00000007ff007819 */ /* 0x000fc80000011403 */
[----:B------:R-:W-:Y:S01]  /*1b720*/  VIMNMX R5, R5, R0, PT ;  /* 0x0000000005057248 */ /* 0x000fe20003fe0100 */
[----:B------:R-:W-:-:S03]  /*1b730*/  IMAD.MOV.U32 R0, RZ, RZ, RZ ;  /* 0x000000ffff007224 */ /* 0x000fc600078e00ff */
[----:B------:R-:W-:-:S13]  /*1b740*/  ISETP.GE.AND P1, PT, R5, 0x1, PT ;  /* 0x000000010500780c */ /* 0x000fda0003f26270 */
[----:B---3--:R-:W-:Y:S05]  /*1b750*/  @!P1 BRA `(.L_x_9670) ;  /* 0x0000000000689947 */ /* 0x008fea0003800000 */
[----:B------:R-:W-:Y:S01]  /*1b760*/  IABS R0, R4 ;  /* 0x0000000400007213 */ /* 0x000fe20000000000 */
[----:B------:R-:W-:-:S03]  /*1b770*/  IMAD.MOV.U32 R2, RZ, RZ, RZ ;  /* 0x000000ffff027224 */ /* 0x000fc600078e00ff */
[----:B0-----:R-:W0:Y:S08]  /*1b780*/  I2F.RP R8, R0 ;  /* 0x0000000000087306 */ /* 0x001e300000209400 */
[----:B0-----:R-:W0:Y:S02]  /*1b790*/  MUFU.RCP R8, R8 ;  /* 0x0000000800087308 */ /* 0x001e240000001000 */
[----:B0-----:R-:W-:-:S06]  /*1b7a0*/  IADD3 R9, R8, 0xffffffe, RZ ;  /* 0x0ffffffe08097810 */ /* 0x001fcc0007ffe0ff */
        /* <DEDUP_REMOVED lines=21> */
.L_x_9670:
[----:B------:R-:W-:Y:S05]  /*1b900*/  BSYNC B0 ;  /* 0x0000000000007941 */ /* 0x000fea0003800000 */
.L_x_9669:
[-C--:B------:R-:W-:Y:S01]  /*1b910*/  IMAD R37, R37, R0.reuse, RZ ;  /* 0x0000000025257224 */ /* 0x080fe200078e02ff */
[----:B------:R-:W-:Y:S04]  /*1b920*/  BSSY B7, `(.L_x_9671) ;  /* 0x0000371000077945 */ /* 0x000fe80003800000 */
[----:B------:R-:W-:-:S04]  /*1b930*/  VIADDMNMX R2, R37, R0, R5, PT ;  /* 0x0000000025027246 */ /* 0x000fc80003800105 */
        /* <DEDUP_REMOVED lines=20> */
.L_x_9672:
        /* <DEDUP_REMOVED lines=10> */
[----:B------:R-:W2:Y:S01]  /*1bb20*/  LDC.64 R2, c[0x4][R2] ;  /* 0x0100000002027b82 */ /* 0x000ea20000000a00 */
[----:B------:R-:W-:Y:S01]  /*1bb30*/  IMAD.U32 R6, RZ, RZ, UR8 ;  /* 0x00000008ff067e24 */ /* 0x000fe2000f8e00ff */
[----:B------:R-:W-:Y:S01]  /*1bb40*/  MOV R11, UR5 ;  /* 0x00000005000b7c02 */ /* 0x000fe20008000f00 */
[----:B------:R-:W-:Y:S02]  /*1bb50*/  IMAD.U32 R7, RZ, RZ, UR9 ;  /* 0x00000009ff077e24 */ /* 0x000fe4000f8e00ff */
[----:B------:R-:W-:-:S02]  /*1bb60*/  IMAD.U32 R10, RZ, RZ, UR4 ;  /* 0x00000004ff0a7e24 */ /* 0x000fc4000f8e00ff */
[----:B0-----:R-:W-:Y:S02]  /*1bb70*/  IMAD.MOV.U32 R8, RZ, RZ, 0x70 ;  /* 0x00000070ff087424 */ /* 0x001fe400078e00ff */
[----:B-1----:R-:W-:Y:S02]  /*1bb80*/  IMAD.MOV.U32 R12, RZ, RZ, 0x1 ;  /* 0x00000001ff0c7424 */ /* 0x002fe400078e00ff */
[----:B------:R-:W-:-:S07]  /*1bb90*/  IMAD.MOV.U32 R13, RZ, RZ, RZ ;  /* 0x000000ffff0d7224 */ /* 0x000fce00078e00ff */
[----:B------:R-:W-:-:S07]  /*1bba0*/  LEPC R20, `(.L_x_9675) ;  /* 0x000000001014794e */ /* 0x000fce0000000000 */
[----:B--2---:R-:W-:Y:S05]  /*1bbb0*/  CALL.ABS.NOINC R2 ;  /* 0x0000000002007343 */ /* 0x004fea0003c00000 */
.L_x_9675:
[----:B------:R-:W-:Y:S05]  /*1bbc0*/  BSYNC B6 ;  /* 0x0000000000067941 */ /* 0x000fea0003800000 */
.L_x_9674:
        /* <DEDUP_REMOVED lines=9> */
[----:B------:R-:W-:Y:S01]  /*1bc60*/  MOV R4, UR6 ;  /* 0x0000000600047c02 */ /* 0x000fe20008000f00 */
[----:B------:R-:W-:Y:S01]  /*1bc70*/  IMAD.U32 R5, RZ, RZ, UR7 ;  /* 0x00000007ff057e24 */ /* 0x000fe2000f8e00ff */
[----:B------:R-:W-:Y:S01]  /*1bc80*/  MOV R11, UR5 ;  /* 0x00000005000b7c02 */ /* 0x000fe20008000f00 */
[----:B------:R-:W-:Y:S02]  /*1bc90*/  IMAD.U32 R6, RZ, RZ, UR8 ;  /* 0x00000008ff067e24 */ /* 0x000fe4000f8e00ff */
[----:B------:R-:W-:-:S02]  /*1bca0*/  IMAD.U32 R7, RZ, RZ, UR9 ;  /* 0x00000009ff077e24 */ /* 0x000fc4000f8e00ff */
[----:B------:R-:W-:Y:S02]  /*1bcb0*/  IMAD.U32 R10, RZ, RZ, UR4 ;  /* 0x00000004ff0a7e24 */ /* 0x000fe4000f8e00ff */
[----:B0-----:R-:W-:Y:S02]  /*1bcc0*/  IMAD.MOV.U32 R8, RZ, RZ, 0x70 ;  /* 0x00000070ff087424 */ /* 0x001fe400078e00ff */
[----:B-1----:R-:W-:Y:S02]  /*1bcd0*/  IMAD.MOV.U32 R12, RZ, RZ, 0x1 ;  /* 0x00000001ff0c7424 */ /* 0x002fe400078e00ff */
[----:B--2---:R-:W-:-:S07]  /*1bce0*/  IMAD.MOV.U32 R13, RZ, RZ, RZ ;  /* 0x000000ffff0d7224 */ /* 0x004fce00078e00ff */
[----:B------:R-:W-:-:S07]  /*1bcf0*/  LEPC R20, `(.L_x_9678) ;  /* 0x000000001014794e */ /* 0x000fce0000000000 */
[----:B---3--:R-:W-:Y:S05]  /*1bd00*/  CALL.ABS.NOINC R2 ;  /* 0x0000000002007343 */ /* 0x008fea0003c00000 */
.L_x_9678:
        /* <DEDUP_REMOVED lines=15> */
.L_x_9677:
[----:B------:R-:W-:Y:S05]  /*1be00*/  BSYNC B6 ;  /* 0x0000000000067941 */ /* 0x000fea0003800000 */
.L_x_9676:
[----:B------:R-:W2:Y:S01]  /*1be10*/  LDL R26, [R1+0x20] ;  /* 0x00002000011a7983 */ /* 0x000ea20000100800 */
[----:B------:R-:W-:Y:S01]  /*1be20*/  ULDC.64 UR4, c[0x0][0x9f8] ;  /* 0x00027e0000047ab9 */ /* 0x000fe20000000a00 */
[----:B------:R-:W3:Y:S01]  /*1be30*/  LDC R0, c[0x0][0x430] ;  /* 0x00010c00ff007b82 */ /* 0x000ee20000000800 */
[----:B------:R-:W-:Y:S01]  /*1be40*/  ISETP.NE.U32.AND P0, PT, RZ, UR4, PT ;  /* 0x00000004ff007c0c */ /* 0x000fe2000bf05070 */
[----:B------:R-:W4:Y:S03]  /*1be50*/  LDL R20, [R1] ;  /* 0x0000000001147983 */ /* 0x000f260000100800 */
[----:B------:R-:W-:-:S13]  /*1be60*/  ISETP.NE.AND.EX P0, PT, RZ, UR5, PT, P0 ;  /* 0x00000005ff007c0c */ /* 0x000fda000bf05300 */
[----:B------:R-:W-:Y:S01]  /*1be70*/  @P0 IADD3 R2, P1, R23, UR4, RZ ;  /* 0x0000000417020c10 */ /* 0x000fe2000ff3e0ff */
[----:B------:R-:W0:Y:S01]  /*1be80*/  S2R R5, SR_TID.X ;  /* 0x0000000000057919 */ /* 0x000e220000002100 */
[----:B------:R-:W-:Y:S02]  /*1be90*/  ULDC UR4, c[0x0][0x2f4] ;  /* 0x0000bd0000047ab9 */ /* 0x000fe40000000800 */
[----:B------:R-:W-:-:S05]  /*1bea0*/  @P0 IADD3.X R3, R24, UR5, RZ, P1, !PT ;  /* 0x0000000518030c10 */ /* 0x000fca0008ffe4ff */
[----:B------:R1:W4:Y:S01]  /*1beb0*/  @P0 LDG.E R34, desc[UR42][R2.64] ;  /* 0x0000002a02220981 */ /* 0x000322000c1e1900 */
[----:B---3--:R-:W-:Y:S01]  /*1bec0*/  ISETP.NE.AND P1, PT, R0, 0x1, PT ;  /* 0x000000010000780c */ /* 0x008fe20003f25270 */
[----:B------:R-:W3:-:S12]  /*1bed0*/  S2R R21, SR_TID.X ;  /* 0x0000000000157919 */ /* 0x000ed80000002100 */
[----:B------:R-:W1:Y:S08]  /*1bee0*/  @P1 LDC R4, c[0x0][0x434] ;  /* 0x00010d00ff041b82 */ /* 0x000e700000000800 */
[----:B------:R-:W1:Y:S01]  /*1bef0*/  @P1 LDC R6, c[0x0][0x438] ;  /* 0x00010e00ff061b82 */ /* 0x000e620000000800 */
[----:B0-----:R-:W-:-:S05]  /*1bf00*/  IMAD.SHL.U32 R5, R5, 0x10, RZ ;  /* 0x0000001005057824 */ /* 0x001fca00078e00ff */
[----:B------:R-:W-:Y:S02]  /*1bf10*/  LOP3.LUT R5, R5, 0x70, RZ, 0xc0, !PT ;  /* 0x0000007005057812 */ /* 0x000fe400078ec0ff */
[----:B---3--:R-:W-:-:S04]  /*1bf20*/  LOP3.LUT R21, R21, 0x7f, RZ, 0xc0, !PT ;  /* 0x0000007f15157812 */ /* 0x008fc800078ec0ff */
[----:B------:R-:W-:Y:S02]  /*1bf30*/  SHF.R.U32.HI R21, RZ, 0x3, R21 ;  /* 0x00000003ff157819 */ /* 0x000fe40000011615 */
[----:B------:R-:W-:Y:S01]  /*1bf40*/  LOP3.LUT R32, R32, 0xfffffffb, RZ, 0xc0, !PT ;  /* 0xfffffffb20207812 */ /* 0x000fe200078ec0ff */
[----:B------:R-:W-:Y:S01]  /*1bf50*/  UMOV UR5, 0xffffffff ;  /* 0xffffffff00057882 */ /* 0x000fe20000000000 */
[----:B--2---:R-:W-:-:S05]  /*1bf60*/  VIADD R26, R26, 0xffffffff ;  /* 0xffffffff1a1a7836 */ /* 0x004fca0000000000 */
[----:B------:R-:W-:-:S04]  /*1bf70*/  SHF.L.U32 R8, R26, 0x7, RZ ;  /* 0x000000071a087819 */ /* 0x000fc800000006ff */
[----:B------:R-:W-:-:S04]  /*1bf80*/  LOP3.LUT R5, R8, R21, R5, 0xfe, !PT ;  /* 0x0000001508057212 */ /* 0x000fc800078efe05 */
[C---:B------:R-:W-:Y:S01]  /*1bf90*/  ISETP.GE.AND P0, PT, R5.reuse, R36, PT ;  /* 0x000000240500720c */ /* 0x040fe20003f06270 */
[----:B----4-:R-:W-:-:S04]  /*1bfa0*/  IMAD.IADD R5, R5, 0x1, R20 ;  /* 0x0000000105057824 */ /* 0x010fc800078e0214 */
[----:B-1----:R-:W-:-:S04]  /*1bfb0*/  @P1 IMAD.HI.U32 R7, R5, R4, RZ ;  /* 0x0000000405071227 */ /* 0x002fc800078e00ff */
[----:B------:R-:W-:Y:S01]  /*1bfc0*/  IMAD.MOV.U32 R4, RZ, RZ, R5 ;  /* 0x000000ffff047224 */ /* 0x000fe200078e0005 */
[----:B------:R-:W-:-:S03]  /*1bfd0*/  @P1 SHF.R.U32.HI R4, RZ, R6, R7 ;  /* 0x00000006ff041219 */ /* 0x000fc60000011607 */
[----:B------:R-:W0:Y:S02]  /*1bfe0*/  @!P0 LDC.64 R2, c[0x0][0x428] ;  /* 0x00010a00ff028b82 */ /* 0x000e240000000a00 */
[----:B------:R-:W-:Y:S01]  /*1bff0*/  IMAD.MOV R6, RZ, RZ, -R4 ;  /* 0x000000ffff067224 */ /* 0x000fe200078e0a04 */
[----:B------:R-:W-:-:S03]  /*1c000*/  SHF.R.S32.HI R9, RZ, 0x1f, R34 ;  /* 0x0000001fff097819 */ /* 0x000fc60000011422 */
[----:B------:R-:W-:Y:S01]  /*1c010*/  IMAD R0, R0, R6, R5 ;  /* 0x0000000600007224 */ /* 0x000fe200078e0205 */
[--C-:B------:R-:W-:Y:S01]  /*1c020*/  @!P0 SHF.R.S32.HI R5, RZ, 0x1f, R4.reuse ;  /* 0x0000001fff058819 */ /* 0x100fe20000011404 */
[----:B------:R-:W-:Y:S01]  /*1c030*/  IMAD.U32 R7, RZ, RZ, UR38 ;  /* 0x00000026ff077e24 */ /* 0x000fe2000f8e00ff */
[----:B------:R1:W-:Y:S01]  /*1c040*/  STL [R1+0x4], R9 ;  /* 0x0000040901007387 */ /* 0x0003e20000100800 */
        /* <DEDUP_REMOVED lines=18> */
.L_x_9892:
[----:B------:R-:W-:Y:S05]  /*1c170*/  @!P2 BRA `(.L_x_9680) ;  /* 0x000000000004a947 */ /* 0x000fea0003800000 */
[----:B------:R-:W-:Y:S01]  /*1c180*/  BPT.TRAP 0x1 ;  /* 0x000000040000795c */ /* 0x000fe20000300000 */
.L_x_9680:
        /* <DEDUP_REMOVED lines=23> */
.L_x_9893:
[----:B------:R-:W-:Y:S05]  /*1c300*/  BSYNC B0 ;  /* 0x0000000000007941 */ /* 0x000fea0003800000 */
.L_x_9681:
        /* <DEDUP_REMOVED lines=97> */
[----:B0-----:R-:W-:-:S04]  /*1c920*/  @P0 LEA R3, P1, R31, R3, 0x1 ;  /* 0x000000031f030211 */ /* 0x001fc800078208ff */
[----:B-1----:R-:W-:-:S04]  /*1c930*/  @P0 IADD3.X R2, RZ, R2, RZ, P1, !PT ;  /* 0x00000002ff020210 */ /* 0x002fc80000ffe4ff */
[----:B------:R-:W-:-:S04]  /*1c940*/  @P0 LOP3.LUT R3, R3, R2, RZ, 0x3c, !PT ;  /* 0x0000000203030212 */ /* 0x000fc800078e3cff */
[----:B------:R-:W-:-:S04]  /*1c950*/  @P0 LOP3.LUT R2, R3, R2, RZ, 0x3c, !PT ;  /* 0x0000000203020212 */ /* 0x000fc800078e3cff */
[----:B------:R-:W-:-:S05]  /*1c960*/  @P0 LOP3.LUT R3, R3, R2, RZ, 0x3c, !PT ;  /* 0x0000000203030212 */ /* 0x000fca00078e3cff */
[----:B------:R-:W-:Y:S04]  /*1c970*/  @P0 LDGSTS.E.BYPASS.LTC128B.128 [R8+0x1b400], desc[UR42][R2.64], !P3 ;  /* 0x1b40000002080fae */ /* 0x000fe8000d901d6a */
[----:B------:R0:W-:Y:S04]  /*1c980*/  @P0 LDGSTS.E.BYPASS.LTC128B.128 [R8+0x1f400], desc[UR42][R2.64+0x80], !P2 ;  /* 0x1f40008002080fae */ /* 0x0001e8000d101d6a */
[----:B0-2---:R0:W1:Y:S02]  /*1c990*/  SHFL.IDX PT, R2, R4, 0x7, 0x181f ;  /* 0x00f81f0004027f89 */ /* 0x00506400000e0000 */
.L_x_9911:
        /* <DEDUP_REMOVED lines=11> */
.L_x_9684:
        /* <DEDUP_REMOVED lines=11> */
.L_x_9685:
        /* <DEDUP_REMOVED lines=28> */
[----:B-1----:R-:W-:Y:S01]  /*1ccc0*/  MOV R7, UR7 ;  /* 0x0000000700077c02 */ /* 0x002fe20008000f00 */
[----:B------:R-:W0:Y:S01]  /*1ccd0*/  LDC.64 R2, c[0x4][R2] ;  /* 0x0100000002027b82 */ /* 0x000e220000000a00 */
[----:B------:R-:W-:Y:S01]  /*1cce0*/  IMAD.U32 R5, RZ, RZ, UR5 ;  /* 0x00000005ff057e24 */ /* 0x000fe2000f8e00ff */
[----:B------:R-:W-:Y:S01]  /*1ccf0*/  MOV R13, RZ ;  /* 0x000000ff000d7202 */ /* 0x000fe20000000f00 */
[----:B------:R-:W-:Y:S02]  /*1cd00*/  IMAD.U32 R6, RZ, RZ, UR6 ;  /* 0x00000006ff067e24 */ /* 0x000fe4000f8e00ff */
[----:B------:R-:W-:-:S02]  /*1cd10*/  IMAD.U32 R10, RZ, RZ, UR8 ;  /* 0x00000008ff0a7e24 */ /* 0x000fc4000f8e00ff */
[----:B------:R-:W-:Y:S02]  /*1cd20*/  IMAD.U32 R11, RZ, RZ, UR9 ;  /* 0x00000009ff0b7e24 */ /* 0x000fe4000f8e00ff */
[----:B------:R-:W-:Y:S02]  /*1cd30*/  IMAD.MOV.U32 R8, RZ, RZ, 0x70 ;  /* 0x00000070ff087424 */ /* 0x000fe400078e00ff */
[----:B------:R-:W-:-:S07]  /*1cd40*/  IMAD.MOV.U32 R12, RZ, RZ, 0x1 ;  /* 0x00000001ff0c7424 */ /* 0x000fce00078e00ff */
[----:B------:R-:W-:-:S07]  /*1cd50*/  LEPC R20, `(.L_x_9687) ;  /* 0x000000001014794e */ /* 0x000fce0000000000 */
[----:B0-----:R-:W-:Y:S05]  /*1cd60*/  CALL.ABS.NOINC R2 ;  /* 0x0000000002007343 */ /* 0x001fea0003c00000 */
.L_x_9687:
[----:B------:R-:W-:Y:S05]  /*1cd70*/  BSYNC B6 ;  /* 0x0000000000067941 */ /* 0x000fea0003800000 */
.L_x_9686:
[----:B------:R-:W2:Y:S01]  /*1cd80*/  LDL.LU R20, [R1+0x14] ;  /* 0x0000140001147983 */ /* 0x000ea20000300800 */
[----:B------:R-:W3:Y:S01]  /*1cd90*/  LDC R6, c[0x0][0x448] ;  /* 0x00011200ff067b82 */ /* 0x000ee20000000800 */
[----:B------:R-:W-:Y:S01]  /*1cda0*/  ULDC.64 UR4, c[0x0][0x2d8] ;  /* 0x0000b60000047ab9 */ /* 0x000fe20000000a00 */
[----:B------:R-:W-:Y:S01]  /*1cdb0*/  ULDC.64 UR6, c[0x0][0x280] ;  /* 0x0000a00000067ab9 */ /* 0x000fe20000000a00 */
[----:B------:R-:W4:Y:S04]  /*1cdc0*/  LDL.LU R21, [R1+0xc] ;  /* 0x00000c0001157983 */ /* 0x000f280000300800 */
[----:B0-----:R-:W4:Y:S04]  /*1cdd0*/  LDL.LU.64 R2, [R1+0x18] ;  /* 0x0000180001027983 */ /* 0x001f280000300a00 */
[----:B------:R0:W5:Y:S04]  /*1cde0*/  LDL R10, [R1+0x10] ;  /* 0x00001000010a7983 */ /* 0x0001680000100800 */
[----:B------:R0:W5:Y:S01]  /*1cdf0*/  LDL R8, [R1+0x8] ;  /* 0x0000080001087983 */ /* 0x0001620000100800 */
[----:B---3--:R-:W-:-:S13]  /*1ce00*/  ISETP.NE.AND P0, PT, R6, 0x1, PT ;  /* 0x000000010600780c */ /* 0x008fda0003f05270 */
[----:B-1----:R-:W1:Y:S01]  /*1ce10*/  @P0 LDC R7, c[0x0][0x44c] ;  /* 0x00011300ff070b82 */ /* 0x002e620000000800 */
[----:B----4-:R-:W-:Y:S02]  /*1ce20*/  IMAD.MOV.U32 R3, RZ, RZ, R21 ;  /* 0x000000ffff037224 */ /* 0x010fe400078e0015 */
[C---:B------:R-:W-:Y:S01]  /*1ce30*/  IMAD.WIDE.U32 R2, R18.reuse, UR4, R2 ;  /* 0x0000000412027c25 */ /* 0x040fe2000f8e0002 */
[----:B------:R-:W3:Y:S03]  /*1ce40*/  S2R R21, SR_TID.X ;  /* 0x0000000000157919 */ /* 0x000ee60000002100 */
[----:B------:R-:W-:Y:S01]  /*1ce50*/  IMAD R3, R18, UR5, R3 ;  /* 0x0000000512037c24 */ /* 0x000fe2000f8e0203 */
[----:B------:R-:W-:Y:S02]  /*1ce60*/  ULDC.64 UR4, c[0x0][0x2e0] ;  /* 0x0000b80000047ab9 */ /* 0x000fe40000000a00 */
[----:B--2---:R-:W-:-:S02]  /*1ce70*/  IMAD R0, R20, UR4, RZ ;  /* 0x0000000414007c24 */ /* 0x004fc4000f8e02ff */
[----:B------:R-:W2:Y:S01]  /*1ce80*/  S2R R20, SR_TID.X ;  /* 0x0000000000147919 */ /* 0x000ea20000002100 */
[----:B------:R-:W-:-:S04]  /*1ce90*/  IMAD.WIDE.U32 R2, R33, UR4, R2 ;  /* 0x0000000421027c25 */ /* 0x000fc8000f8e0002 */
[----:B------:R-:W-:Y:S01]  /*1cea0*/  IMAD R0, R33, UR5, R0 ;  /* 0x0000000521007c24 */ /* 0x000fe2000f8e0200 */
[----:B------:R-:W-:-:S03]  /*1ceb0*/  ULDC.64 UR4, c[0x0][0x2d0] ;  /* 0x0000b40000047ab9 */ /* 0x000fc60000000a00 */
[----:B------:R-:W-:Y:S02]  /*1cec0*/  IMAD.IADD R3, R3, 0x1, R0 ;  /* 0x0000000103037824 */ /* 0x000fe400078e0200 */
[----:B------:R-:W4:Y:S01]  /*1ced0*/  @P0 LDC R0, c[0x0][0x450] ;  /* 0x00011400ff000b82 */ /* 0x000f220000000800 */
[----:B---3--:R-:W-:Y:S01]  /*1cee0*/  IMAD.SHL.U32 R21, R21, 0x10, RZ ;  /* 0x0000001015157824 */ /* 0x008fe200078e00ff */
[----:B--2---:R-:W-:-:S04]  /*1cef0*/  LOP3.LUT R20, R20, 0x7f, RZ, 0xc0, !PT ;  /* 0x0000007f14147812 */ /* 0x004fc800078ec0ff */
[----:B------:R-:W-:Y:S02]  /*1cf00*/  LOP3.LUT R21, R21, 0x70, RZ, 0xc0, !PT ;  /* 0x0000007015157812 */ /* 0x000fe400078ec0ff */
[----:B------:R-:W-:-:S04]  /*1cf10*/  SHF.R.U32.HI R20, RZ, 0x3, R20 ;  /* 0x00000003ff147819 */ /* 0x000fc80000011614 */
[----:B------:R-:W-:-:S05]  /*1cf20*/  LOP3.LUT R20, R20, R21, RZ, 0xfc, !PT ;  /* 0x0000001514147212 */ /* 0x000fca00078efcff */
[----:B------:R-:W-:-:S04]  /*1cf30*/  IMAD R5, R17, 0x80, R20 ;  /* 0x0000008011057824 */ /* 0x000fc800078e0214 */
[----:B-1----:R-:W-:Y:S01]  /*1cf40*/  @P0 IMAD.HI.U32 R7, R5, R7, RZ ;  /* 0x0000000705070227 */ /* 0x002fe200078e00ff */
[----:B------:R-:W-:-:S04]  /*1cf50*/  MOV R4, R5 ;  /* 0x0000000500047202 */ /* 0x000fc80000000f00 */
[----:B----4-:R-:W-:Y:S01]  /*1cf60*/  @P0 SHF.R.U32.HI R4, RZ, R0, R7 ;  /* 0x00000000ff040219 */ /* 0x010fe20000011607 */
        /* <DEDUP_REMOVED lines=24> */
[----:B-----5:R-:W-:Y:S02]  /*1d0f0*/  IMAD R5, R10, R6, RZ ;  /* 0x000000060a057224 */ /* 0x020fe400078e02ff */
[----:B------:R-:W-:Y:S01]  /*1d100*/  IMAD R17, R17, 0x80, R9 ;  /* 0x0000008011117824 */ /* 0x000fe200078e0209 */
        /* <DEDUP_REMOVED lines=19> */
[----:B------:R-:W-:Y:S02]  /*1d240*/  ISETP.GE.AND P3, PT, R6, R5, PT ;  /* 0x000000050600720c */ /* 0x000fe40003f66270 */
        /* <DEDUP_REMOVED lines=22> */
[----:B0-----:R-:W-:-:S04]  /*1d3b0*/  @!P3 LEA R14, P2, R31, R14, 0x1 ;  /* 0x0000000e1f0eb211 */ /* 0x001fc800078408ff */
[----:B-1----:R-:W-:Y:S01]  /*1d3c0*/  @!P3 IADD3.X R7, RZ, R2, RZ, P2, !PT ;  /* 0x00000002ff07b210 */ /* 0x002fe200017fe4ff */
[----:B------:R-:W-:Y:S02]  /*1d3d0*/  @!P3 IMAD.MOV.U32 R2, RZ, RZ, R14 ;  /* 0x000000ffff02b224 */ /* 0x000fe400078e000e */
[----:B------:R-:W0:Y:S02]  /*1d3e0*/  SHFL.IDX PT, R14, R0, 0x5, 0x181f ;  /* 0x00b81f00000e7f89 */ /* 0x000e2400000e0000 */
[----:B------:R-:W-:-:S05]  /*1d3f0*/  @!P3 IMAD.MOV.U32 R3, RZ, RZ, R7 ;  /* 0x000000ffff03b224 */ /* 0x000fca00078e0007 */
[----:B------:R-:W-:Y:S04]  /*1d400*/  @!P3 LDGSTS.E.BYPASS.LTC128B.128 [R8+0x12400], desc[UR42][R2.64], !P0 ;  /* 0x124000000208bfae */ /* 0x000fe8000c101d6a */
[----:B------:R1:W-:Y:S01]  /*1d410*/  @!P3 LDGSTS.E.BYPASS.LTC128B.128 [R8+0x16400], desc[UR42][R2.64+0x80], !P1 ;  /* 0x164000800208bfae */ /* 0x0003e2000c901d6a */
[----:B------:R-:W-:Y:S01]  /*1d420*/  ISETP.GE.AND P3, PT, R6, R5, PT ;  /* 0x000000050600720c */ /* 0x000fe20003f66270 */
[----:B------:R-:W-:Y:S02]  /*1d430*/  VIADD R6, R17, 0x60 ;  /* 0x0000006011067836 */ /* 0x000fe40000000000 */
[----:B-1----:R-:W1:Y:S10]  /*1d440*/  SHFL.IDX PT, R2, R4, 0x5, 0x181f ;  /* 0x00b81f0004027f89 */ /* 0x002e7400000e0000 */
[----:B0-----:R-:W-:-:S05]  /*1d450*/  @!P3 LEA R14, P2, R31, R14, 0x1 ;  /* 0x0000000e1f0eb211 */ /* 0x001fca00078408ff */
[----:B-1----:R-:W-:Y:S01]  /*1d460*/  @!P3 IMAD.X R7, RZ, RZ, R2, P2 ;  /* 0x000000ffff07b224 */ /* 0x002fe200010e0602 */
[----:B------:R-:W-:Y:S02]  /*1d470*/  @!P3 MOV R2, R14 ;  /* 0x0000000e0002b202 */ /* 0x000fe40000000f00 */
[----:B------:R-:W0:Y:S01]  /*1d480*/  SHFL.IDX PT, R14, R0, 0x6, 0x181f ;  /* 0x00d81f00000e7f89 */ /* 0x000e2200000e0000 */
[----:B------:R-:W-:-:S05]  /*1d490*/  @!P3 IMAD.MOV.U32 R3, RZ, RZ, R7 ;  /* 0x000000ffff03b224 */ /* 0x000fca00078e0007 */
        /* <DEDUP_REMOVED lines=11> */
[----:B0-----:R1:W-:Y:S02]  /*1d550*/  @!P3 LDGSTS.E.BYPASS.LTC128B.128 [R8+0x17400], desc[UR42][R2.64+0x80], !P1 ;  /* 0x174000800208bfae */ /* 0x0013e4000c901d6a */
.L_x_9928:
        /* <DEDUP_REMOVED lines=11> */
.L_x_9690:
[----:B------:R-:W-:Y:S05]  /*1d610*/  BSYNC B0 ;  /* 0x0000000000007941 */ /* 0x000fea0003800000 */
.L_x_9689:
[----:B------:R-:W-:Y:S01]  /*1d620*/  NOP ;  /* 0x0000000000007918 */ /* 0x000fe20000000000 */
[----:B------:R-:W-:-:S13]  /*1d630*/  PLOP3.LUT P0, PT, PT, PT, PT, 0x80, 0x0 ;  /* 0x000000000000781c */ /* 0x000fda0003f0f070 */
.L_x_9691:
        /* <DEDUP_REMOVED lines=18> */
[----:B---3--:R-:W-:-:S04]  /*1d760*/  IADD3 R6, R2, -0x2, RZ ;  /* 0xfffffffe02067810 */ /* 0x008fc80007ffe0ff */
[----:B------:R-:W-:Y:S01]  /*1d770*/  ISETP.GE.AND P1, PT, R6, R37, PT ;  /* 0x000000250600720c */ /* 0x000fe20003f26270 */
[----:B01----:R-:W-:-:S12]  /*1d780*/  @!P0 BRA `(.L_x_9693) ;  /* 0x0000007400448947 */ /* 0x003fd80003800000 */
.L_x_9929:
[----:B------:R-:W-:Y:S05]  /*1d790*/  BSYNC B0 ;  /* 0x0000000000007941 */ /* 0x000fea0003800000 */
.L_x_9692:
        /* <DEDUP_REMOVED lines=8> */
.L_x_9708:
        /* <DEDUP_REMOVED lines=11> */
[----:B--2---:R-:W-:Y:S01]  /*1d8d0*/  IMAD.SHL.U32 R4, R4, 0x10, RZ ;  /* 0x0000001004047824 */ /* 0x004fe200078e00ff */
[----:B------:R-:W-:-:S04]  /*1d8e0*/  SHF.R.U32.HI R2, RZ, 0x3, R2 ;  /* 0x00000003ff027819 */ /* 0x000fc80000011602 */
[----:B------:R-:W-:Y:S02]  /*1d8f0*/  LOP3.LUT R4, R4, 0x70, RZ, 0xc0, !PT ;  /* 0x0000007004047812 */ /* 0x000fe400078ec0ff */
[----:B------:R-:W-:-:S04]  /*1d900*/  LEA R2, R6, R2, 0x7 ;  /* 0x0000000206027211 */ /* 0x000fc800078e38ff */
        /* <DEDUP_REMOVED lines=15> */
[----:B------:R-:W-:Y:S01]  /*1da00*/  MOV R7, UR38 ;  /* 0x0000002600077c02 */ /* 0x000fe20008000f00 */
[----:B------:R-:W-:Y:S02]  /*1da10*/  VIADD R25, R10, 0x1 ;  /* 0x000000010a197836 */ /* 0x000fe40000000000 */
[----:B------:R-:W-:Y:S01]  /*1da20*/  IMAD.MOV.U32 R26, RZ, RZ, R6 ;  /* 0x000000ffff1a7224 */ /* 0x000fe200078e0006 */
        /* <DEDUP_REMOVED lines=8> */
.L_x_9696:
[----:B------:R-:W-:Y:S01]  /*1dab0*/  IMAD R6, R25, 0x8, R22 ;  /* 0x0000000819067824 */ /* 0x000fe200078e0216 */
[----:B------:R-:W-:Y:S01]  /*1dac0*/  SHF.L.U32 R3, R28, 0x1f, RZ ;  /* 0x0000001f1c037819 */ /* 0x000fe200000006ff */
[----:B------:R-:W-:Y:S03]  /*1dad0*/  BSSY B1, `(.L_x_9697) ;  /* 0x0000003000017945 */ /* 0x000fe60003800000 */
[----:B------:R-:W0:Y:S02]  /*1dae0*/  SYNCS.PHASECHK.TRANS64.TRYWAIT P0, [R6+URZ+0x28840], R3 ;  /* 0x02884003060075a7 */ /* 0x000e24000800017f */
[----:B0-----:R-:W-:Y:S05]  /*1daf0*/  @!P0 BRA `(.L_x_9698) ;  /* 0x00000070007c8947 */ /* 0x001fea0003800000 */
.L_x_9930:
[----:B------:R-:W-:Y:S05]  /*1db00*/  BSYNC B1 ;  /* 0x0000000000017941 */ /* 0x000fea0003800000 */
.L_x_9697:
[----:B------:R-:W-:Y:S01]  /*1db10*/  SHF.R.S32.HI R20, RZ, 0x1f, R0 ;  /* 0x0000001fff147819 */ /* 0x000fe20000011400 */
[----:B------:R-:W-:Y:S01]  /*1db20*/  ULDC.64 UR4, c[0x0][0x300] ;  /* 0x0000c00000047ab9 */ /* 0x000fe20000000a00 */
[----:B------:R-:W-:Y:S01]  /*1db30*/  ULDC.64 UR6, c[0x0][0x2e8] ;  /* 0x0000ba0000067ab9 */ /* 0x000fe20000000a00 */
[----:B0-----:R-:W-:Y:S01]  /*1db40*/  IMAD.WIDE.U32 R2, R0, UR4, RZ ;  /* 0x0000000400027c25 */ /* 0x001fe2000f8e00ff */
[C---:B------:R-:W-:Y:S02]  /*1db50*/  LOP3.LUT P4, RZ, R32.reuse, 0x2, RZ, 0xc0, !PT ;  /* 0x0000000220ff7812 */ /* 0x040fe4000788c0ff */
[----:B------:R-:W-:Y:S01]  /*1db60*/  LOP3.LUT P3, RZ, R32, 0x1, RZ, 0xc0, !PT ;  /* 0x0000000120ff7812 */ /* 0x000fe2000786c0ff */
[----:B------:R-:W-:Y:S01]  /*1db70*/  IMAD R5, R20, UR4, RZ ;  /* 0x0000000414057c24 */ /* 0x000fe2000f8e02ff */
[----:B------:R-:W-:-:S03]  /*1db80*/  LEA R8, R25, R35, 0xe ;  /* 0x0000002319087211 */ /* 0x000fc600078e70ff */
        /* <DEDUP_REMOVED lines=61> */
.L_x_9948:
        /* <DEDUP_REMOVED lines=9> */
.L_x_9700:
        /* <DEDUP_REMOVED lines=11> */
.L_x_9701:
[----:B------:R1:W-:Y:S01]  /*1e0a0*/  SYNCS.ARRIVE.TRANS64.A1T0 RZ, [R6+URZ+0x28830], RZ ;  /* 0x028830ff06ff79a7 */ /* 0x0003e2000810003f */
[----:B------:R-:W-:Y:S05]  /*1e0b0*/  @!P4 BRA `(.L_x_9702) ;  /* 0x000000000004c947 */ /* 0x000fea0003800000 */
[----:B------:R-:W-:Y:S01]  /*1e0c0*/  BPT.TRAP 0x1 ;  /* 0x000000040000795c */ /* 0x000fe20000300000 */
.L_x_9702:
[----:B------:R-:W-:Y:S01]  /*1e0d0*/  SHF.L.U32 R2, R17, 0x1f, RZ ;  /* 0x0000001f11027819 */ /* 0x000fe200000006ff */
[----:B-1----:R-:W-:Y:S01]  /*1e0e0*/  IMAD R6, R10, 0x8, R22 ;  /* 0x000000080a067824 */ /* 0x002fe200078e0216 */
[----:B------:R-:W-:Y:S03]  /*1e0f0*/  BSSY B1, `(.L_x_9703) ;  /* 0x0000003000017945 */ /* 0x000fe60003800000 */
[----:B------:R-:W1:Y:S02]  /*1e100*/  SYNCS.PHASECHK.TRANS64.TRYWAIT P0, [R6+URZ+0x28860], R2 ;  /* 0x02886002060075a7 */ /* 0x000e64000800017f */
[----:B-1----:R-:W-:Y:S05]  /*1e110*/  @!P0 BRA `(.L_x_9704) ;  /* 0x0000007400548947 */ /* 0x002fea0003800000 */
.L_x_9949:
[----:B------:R-:W-:Y:S05]  /*1e120*/  BSYNC B1 ;  /* 0x0000000000017941 */ /* 0x000fea0003800000 */
.L_x_9703:
[----:B------:R-:W2:Y:S01]  /*1e130*/  S2R R3, SR_TID.X ;  /* 0x0000000000037919 */ /* 0x000ea20000002100 */
[----:B------:R-:W-:Y:S01]  /*1e140*/  UMOV UR4, 0xffffffff ;  /* 0xffffffff00047882 */ /* 0x000fe20000000000 */
[----:B------:R-:W-:Y:S02]  /*1e150*/  IMAD R8, R33, -0x80, R36 ;  /* 0xffffff8021087824 */ /* 0x000fe400078e0224 */
[----:B0-----:R-:W-:Y:S01]  /*1e160*/  IMAD R7, R10, 0x4000, R35 ;  /* 0x000040000a077824 */ /* 0x001fe200078e0223 */
[----:B--2---:R-:W-:-:S04]  /*1e170*/  LOP3.LUT R3, R3, 0x7f, RZ, 0xc0, !PT ;  /* 0x0000007f03037812 */ /* 0x004fc800078ec0ff */
[----:B------:R-:W-:-:S05]  /*1e180*/  SHF.R.U32.HI R3, RZ, 0x3, R3 ;  /* 0x00000003ff037819 */ /* 0x000fca0000011603 */
[----:B------:R-:W-:Y:S01]  /*1e190*/  IMAD.IADD R8, R8, 0x1, -R3 ;  /* 0x0000000108087824 */ /* 0x000fe200078e0a03 */
[----:B------:R-:W-:Y:S06]  /*1e1a0*/  BRA.DIV UR4, `(.L_x_9705) ;  /* 0x0000007604447947 */ /* 0x000fec000b800000 */
[----:B-1----:R-:W0:Y:S01]  /*1e1b0*/  SHFL.IDX PT, R2, R23, RZ, 0x181f ;  /* 0x00181fff17027589 */ /* 0x002e2200000e0000 */
[----:B------:R-:W-:-:S03]  /*1e1c0*/  IMAD R7, R7, 0x2, R22 ;  /* 0x0000000207077824 */ /* 0x000fc600078e0216 */
[----:B------:R-:W1:Y:S04]  /*1e1d0*/  SHFL.IDX PT, R3, R24, RZ, 0x181f ;  /* 0x00181fff18037589 */ /* 0x000e6800000e0000 */
[----:B------:R-:W-:Y:S01]  /*1e1e0*/  SHFL.IDX PT, R14, R23, 0x7, 0x181f ;  /* 0x00f81f00170e7f89 */ /* 0x000fe200000e0000 */
        /* <DEDUP_REMOVED lines=55> */
.L_x_9967:
        /* <DEDUP_REMOVED lines=20> */
[----:B------:R-:W-:-:S04]  /*1e6a0*/  ULDC.64 UR4, c[0x0][0x330] ;  /* 0x0000cc0000047ab9 */ /* 0x000fc80000000a00 */
[----:B------:R-:W-:-:S03]  /*1e6b0*/  IADD3 R3, R3, R21, RZ ;  /* 0x0000001503037210 */ /* 0x000fc60007ffe0ff */
[----:B------:R-:W-:-:S04]  /*1e6c0*/  IMAD.WIDE.U32 R2, R18, UR4, R2 ;  /* 0x0000000412027c25 */ /* 0x000fc8000f8e0002 */
[----:B------:R-:W-:Y:S01]  /*1e6d0*/  IMAD R3, R18, UR5, R3 ;  /* 0x0000000512037c24 */ /* 0x000fe2000f8e0203 */
[----:B------:R-:W-:-:S04]  /*1e6e0*/  LEA R23, P0, R2, UR6, 0x1 ;  /* 0x0000000602177c11 */ /* 0x000fc8000f8008ff */
[----:B------:R-:W-:Y:S02]  /*1e6f0*/  LEA.HI.X R24, R2, UR7, R3, 0x1, P0 ;  /* 0x0000000702187c11 */ /* 0x000fe400080f0c03 */
[----:B------:R-:W-:-:S13]  /*1e700*/  PLOP3.LUT P0, PT, PT, PT, PT, 0x80, 0x0 ;  /* 0x000000000000781c */ /* 0x000fda0003f0f070 */
.L_x_9706:
        /* <DEDUP_REMOVED lines=11> */
.L_x_9707:
[C---:B------:R-:W-:Y:S01]  /*1e7c0*/  ISETP.GT.AND P0, PT, R26.reuse, R37, PT ;  /* 0x000000251a00720c */ /* 0x040fe20003f04270 */
[----:B------:R0:W-:Y:S01]  /*1e7d0*/  SYNCS.ARRIVE.TRANS64.A1T0 RZ, [R6+URZ+0x28850], RZ ;  /* 0x028850ff06ff79a7 */ /* 0x0001e2000810003f */
[----:B------:R-:W-:Y:S01]  /*1e7e0*/  IMAD.MOV.U32 R10, RZ, RZ, R25 ;  /* 0x000000ffff0a7224 */ /* 0x000fe200078e0019 */
[----:B------:R-:W-:Y:S01]  /*1e7f0*/  MOV R33, R26 ;  /* 0x0000001a00217202 */ /* 0x000fe20000000f00 */
[----:B------:R-:W-:Y:S02]  /*1e800*/  IMAD.MOV.U32 R17, RZ, RZ, R28 ;  /* 0x000000ffff117224 */ /* 0x000fe400078e001c */
[----:B0-----:R-:W-:-:S07]  /*1e810*/  VIADD R6, R26, 0xffffffff ;  /* 0xffffffff1a067836 */ /* 0x001fce0000000000 */
[----:B------:R-:W-:Y:S05]  /*1e820*/  @P0 BRA `(.L_x_9708) ;  /* 0xffffffec00fc0947 */ /* 0x000fea000383ffff */
.L_x_9695:
[----:B------:R-:W-:Y:S05]  /*1e830*/  BSYNC B0 ;  /* 0x0000000000007941 */ /* 0x000fea0003800000 */
.L_x_9694:
        /* <DEDUP_REMOVED lines=17> */
.L_x_9710:
[----:B------:R-:W-:Y:S05]  /*1e950*/  BSYNC B0 ;  /* 0x0000000000007941 */ /* 0x000fea0003800000 */
.L_x_9709:
[----:B------:R-:W-:-:S05]  /*1e960*/  IMAD.U32 R0, RZ, RZ, UR38 ;  /* 0x00000026ff007e24 */ /* 0x000fca000f8e00ff */
[----:B------:R-:W-:-:S13]  /*1e970*/  ISETP.NE.AND P0, PT, R0, 0x3, PT ;  /* 0x000000030000780c */ /* 0x000fda0003f05270 */
[----:B------:R-:W-:Y:S05]  /*1e980*/  @!P0 BRA `(.L_x_9711) ;  /* 0x0000000000048947 */ /* 0x000fea0003800000 */
[----:B------:R-:W-:Y:S01]  /*1e990*/  BPT.TRAP 0x1 ;  /* 0x000000040000795c */ /* 0x000fe20000300000 */
.L_x_9711:
[----:B------:R-:W-:Y:S01]  /*1e9a0*/  IMAD R0, R25, 0x8, R22 ;  /* 0x0000000819007824 */ /* 0x000fe200078e0216 */
[----:B0-----:R-:W-:Y:S01]  /*1e9b0*/  SHF.L.U32 R3, R28, 0x1f, RZ ;  /* 0x0000001f1c037819 */ /* 0x001fe200000006ff */
[----:B------:R-:W-:Y:S01]  /*1e9c0*/  BSSY B0, `(.L_x_9712) ;  /* 0x0000004000007945 */ /* 0x000fe20003800000 */
[----:B------:R-:W-:Y:S02]  /*1e9d0*/  IMAD R6, R26, -0x80, R36 ;  /* 0xffffff801a067824 */ /* 0x000fe400078e0224 */
[----:B------:R-:W0:Y:S02]  /*1e9e0*/  SYNCS.PHASECHK.TRANS64.TRYWAIT P0, [R0+URZ+0x28860], R3 ;  /* 0x02886003000075a7 */ /* 0x000e24000800017f */
[----:B0-----:R-:W-:Y:S05]  /*1e9f0*/  @!P0 BRA `(.L_x_9713) ;  /* 0x0000007400b88947 */ /* 0x001fea0003800000 */
.L_x_9968:
[----:B------:R-:W-:Y:S05]  /*1ea00*/  BSYNC B0 ;  /* 0x0000000000007941 */ /* 0x000fea0003800000 */
.L_x_9712:
        /* <DEDUP_REMOVED lines=9> */
[----:B------:R-:W-:Y:S01]  /*1eaa0*/  SHF.L.U32 R5, R31, 0x1, RZ ;  /* 0x000000011f057819 */ /* 0x000fe200000006ff */
[----:B------:R-:W-:Y:S01]  /*1eab0*/  IMAD R4, R9, 0x2, R22 ;  /* 0x0000000209047824 */ /* 0x000fe200078e0216 */
[----:B0-----:R-:W0:Y:S01]  /*1eac0*/  SHFL.IDX PT, R3, R24, RZ, 0x181f ;  /* 0x00181fff18037589 */ /* 0x001e2200000e0000 */
[----:B------:R-:W-:Y:S02]  /*1ead0*/  ISETP.GE.AND P1, PT, R31, UR4, PT ;  /* 0x000000041f007c0c */ /* 0x000fe4000bf26270 */
[----:B------:R-:W-:Y:S01]  /*1eae0*/  ISETP.GE.AND P0, PT, R30, UR4, PT ;  /* 0x000000041e007c0c */ /* 0x000fe2000bf06270 */
[----:B------:R-:W2:Y:S01]  /*1eaf0*/  SHFL.IDX PT, R10, R23, 0x1, 0x181f ;  /* 0x00381f00170a7f89 */ /* 0x000ea200000e0000 */
[C---:B------:R-:W-:Y:S02]  /*1eb00*/  ISETP.LT.OR P2, PT, R6.reuse, 0x1, P1 ;  /* 0x000000010600780c */ /* 0x040fe40000f41670 */
[----:B------:R-:W-:Y:S01]  /*1eb10*/  ISETP.LT.OR P3, PT, R6, 0x1, P0 ;  /* 0x000000010600780c */ /* 0x000fe20000761670 */
        /* <DEDUP_REMOVED lines=26> */
[----:B------:R-:W0:Y:S02]  /*1ecc0*/  SHFL.IDX PT, R14, R23, 0x5, 0x181f ;  /* 0x00b81f00170e7f89 */ /* 0x000e2400000e0000 */
[----:B------:R-:W-:Y:S02]  /*1ecd0*/  IADD3.X R3, RZ, R7, RZ, P4, !PT ;  /* 0x00000007ff037210 */ /* 0x000fe400027fe4ff */
        /* <DEDUP_REMOVED lines=25> */
.L_x_9986:
        /* <DEDUP_REMOVED lines=11> */
.L_x_9715:
        /* <DEDUP_REMOVED lines=11> */
.L_x_9716:
[----:B------:R0:W-:Y:S01]  /*1efd0*/  SYNCS.ARRIVE.TRANS64.A1T0 RZ, [R0+URZ+0x28850], RZ ;  /* 0x028850ff00ff79a7 */ /* 0x0001e2000810003f */
[----:B------:R-:W-:-:S05]  /*1efe0*/  VIADD R25, R25, 0x1 ;  /* 0x0000000119197836 */ /* 0x000fca0000000000 */
[----:B------:R-:W-:-:S04]  /*1eff0*/  ISETP.NE.AND P0, PT, R25, 0x2, PT ;  /* 0x000000021900780c */ /* 0x000fc80003f05270 */
[----:B------:R-:W-:Y:S02]  /*1f000*/  SEL R3, RZ, 0x1, P0 ;  /* 0x00000001ff037807 */ /* 0x000fe40000000000 */
[----:B------:R-:W-:Y:S02]  /*1f010*/  SEL R25, R25, RZ, P0 ;  /* 0x000000ff19197207 */ /* 0x000fe40000000000 */
[----:B0-----:R-:W-:-:S07]  /*1f020*/  LOP3.LUT R28, R28, R3, RZ, 0x3c, !PT ;  /* 0x000000031c1c7212 */ /* 0x001fce00078e3cff */
.L_x_9673:
[----:B------:R-:W-:Y:S05]  /*1f030*/  BSYNC B7 ;  /* 0x0000000000077941 */ /* 0x000fea0003800000 */
.L_x_9671:
[----:B------:R-:W-:-:S13]  /*1f040*/  LOP3.LUT P0, RZ, R32, 0x8, RZ, 0xc0, !PT ;  /* 0x0000000820ff7812 */ /* 0x000fda000780c0ff */
[----:B------:R-:W-:Y:S05]  /*1f050*/  @!P0 BRA `(.L_x_9717) ;  /* 0x0000000000248947 */ /* 0x000fea0003800000 */
[----:B------:R-:W-:Y:S05]  /*1f060*/  WARPSYNC.ALL ;  /* 0x0000000000007948 */ /* 0x000fea0003800000 */
[----:B------:R-:W2:Y:S08]  /*1f070*/  S2UR UR5, SR_CgaCtaId ;  /* 0x00000000000579c3 */ /* 0x000eb00000008800 */
[----:B------:R-:W-:Y:S06]  /*1f080*/  BAR.SYNC.DEFER_BLOCKING 0x5, 0x180 ;  /* 0x0146000000007b1d */ /* 0x000fec0000010000 */
[----:B------:R-:W-:-:S02]  /*1f090*/  UMOV UR4, 0x400 ;  /* 0x0000040000047882 */ /* 0x000fc40000000000 */
[----:B--2---:R-:W-:-:S06]  /*1f0a0*/  ULEA UR4, UR5, UR4, 0x18 ;  /* 0x0000000405047291 */ /* 0x004fcc000f8ec03f */
[----:B0-----:R-:W-:-:S05]  /*1f0b0*/  IMAD.U32 R22, RZ, RZ, UR4 ;  /* 0x00000004ff167e24 */ /* 0x001fca000f8e00ff */
[----:B------:R2:W3:Y:S01]  /*1f0c0*/  LDS.128 R16, [R22+0x288d0] ;  /* 0x0288d00016107984 */ /* 0x0004e20000000c00 */
[----:B------:R-:W-:Y:S06]  /*1f0d0*/  BAR.ARV 0x4, 0x180 ;  /* 0x0106000000007b1d */ /* 0x000fec0000002000 */
[----:B------:R-:W-:Y:S05]  /*1f0e0*/  BRA `(.L_x_9718) ;  /* 0x0000000c00d47947 */ /* 0x000fea0003800000 */
.L_x_9717:
[----:B0-----:R-:W0:Y:S01]  /*1f0f0*/  S2R R8, SR_TID.X ;  /* 0x0000000000087919 */ /* 0x001e220000002100 */
        /* <DEDUP_REMOVED lines=8> */
[----:B------:R-:W2:Y:S01]  /*1f180*/  @!P1 LDC.64 R4, c[0x0][0xc78] ;  /* 0x00031e00ff049b82 */ /* 0x000ea20000000a00 */
[----:B0-----:R-:W-:-:S05]  /*1f190*/  @!P1 IMAD.WIDE R2, R7, 0x4, R2 ;  /* 0x0000000407029825 */ /* 0x001fca00078e0202 */
        /* <DEDUP_REMOVED lines=31> */
[----:B------:R0:W2:Y:S02]  /*1f390*/  SHFL.IDX PT, R14, R2, 0x1f, 0x1f ;  /* 0x03e01f00020e7f89 */ /* 0x0000a400000e0000 */
.L_x_9996:
[----:B------:R-:W-:Y:S02]  /*1f3a0*/  ULDC UR4, c[0x0][0xc38] ;  /* 0x00030e0000047ab9 */ /* 0x000fe40000000800 */
[----:B------:R-:W-:-:S04]  /*1f3b0*/  IMAD.U32 R5, RZ, RZ, UR4 ;  /* 0x00000004ff057e24 */ /* 0x000fc8000f8e00ff */
[----:B--2---:R-:W-:-:S05]  /*1f3c0*/  IMAD R14, R14, R5, RZ ;  /* 0x000000050e0e7224 */ /* 0x004fca00078e02ff */
[----:B------:R-:W-:-:S04]  /*1f3d0*/  IADD3 R7, R7, R14, RZ ;  /* 0x0000000e07077210 */ /* 0x000fc80007ffe0ff */
[----:B------:R-:W-:-:S13]  /*1f3e0*/  ISETP.GT.AND P6, PT, R7, R0, PT ;  /* 0x000000000700720c */ /* 0x000fda0003fc4270 */
[----:B------:R-:W-:Y:S05]  /*1f3f0*/  @P6 BRA `(.L_x_9720) ;  /* 0x0000000000a46947 */ /* 0x000fea0003800000 */
.L_x_9723:
        /* <DEDUP_REMOVED lines=10> */
[----:B------:R-:W2:Y:S01]  /*1f4a0*/  @!P6 LDC.64 R4, c[0x0][0xc78] ;  /* 0x00031e00ff04eb82 */ /* 0x000ea20000000a00 */
[----:B0-----:R-:W-:-:S05]  /*1f4b0*/  @!P6 IMAD.WIDE R2, R9, 0x4, R2 ;  /* 0x000000040902e825 */ /* 0x001fca00078e0202 */
[----:B------:R2:W3:Y:S02]  /*1f4c0*/  @!P6 LDG.E R17, desc[UR42][R2.64] ;  /* 0x0000002a0211e981 */ /* 0x0004e4000c1e1900 */
[----:B--2---:R-:W-:-:S04]  /*1f4d0*/  @!P6 IMAD.WIDE R2, R9, 0x4, R4 ;  /* 0x000000040902e825 */ /* 0x004fc800078e0204 */
[----:B------:R-:W-:-:S06]  /*1f4e0*/  IMAD.MOV.U32 R4, RZ, RZ, RZ ;  /* 0x000000ffff047224 */ /* 0x000fcc00078e00ff */
[----:B------:R-:W3:Y:S01]  /*1f4f0*/  @!P6 LDG.E R4, desc[UR42][R2.64] ;  /* 0x0000002a0204e981 */ /* 0x000ee2000c1e1900 */
[----:B------:R-:W-:Y:S01]  /*1f500*/  UMOV UR4, 0xffffffff ;  /* 0xffffffff00047882 */ /* 0x000fe20000000000 */
[----:B---3--:R-:W-:Y:S02]  /*1f510*/  IMAD R13, R4, R17, RZ ;  /* 0x00000011040d7224 */ /* 0x008fe400078e02ff */
[----:B------:R-:W-:Y:S05]  /*1f520*/  BRA.DIV UR4, `(.L_x_9722) ;  /* 0x0000007a04b87947 */ /* 0x000fea000b800000 */
        /* <DEDUP_REMOVED lines=15> */
[----:B------:R0:W2:Y:S02]  /*1f620*/  SHFL.IDX PT, R14, R2, 0x1f, 0x1f ;  /* 0x03e01f00020e7f89 */ /* 0x0000a400000e0000 */
.L_x_10004:
[----:B------:R-:W-:Y:S02]  /*1f630*/  ULDC UR4, c[0x0][0xc38] ;  /* 0x00030e0000047ab9 */ /* 0x000fe40000000800 */
[----:B------:R-:W-:-:S05]  /*1f640*/  MOV R5, UR4 ;  /* 0x0000000400057c02 */ /* 0x000fca0008000f00 */
[----:B--2---:R-:W-:-:S04]  /*1f650*/  IMAD R14, R14, R5, RZ ;  /* 0x000000050e0e7224 */ /* 0x004fc800078e02ff */
[----:B------:R-:W-:-:S05]  /*1f660*/  IMAD.IADD R7, R14, 0x1, R7 ;  /* 0x000000010e077824 */ /* 0x000fca00078e0207 */
[----:B------:R-:W-:-:S13]  /*1f670*/  ISETP.GT.AND P6, PT, R7, R0, PT ;  /* 0x000000000700720c */ /* 0x000fda0003fc4270 */
[----:B------:R-:W-:Y:S05]  /*1f680*/  @!P6 BRA `(.L_x_9723) ;  /* 0xfffffffc005ce947 */ /* 0x000fea000383ffff */
.L_x_9720:
[----:B------:R-:W-:Y:S01]  /*1f690*/  IMAD.IADD R7, R7, 0x1, -R14 ;  /* 0x0000000107077824 */ /* 0x000fe200078e0a0e */
[----:B------:R-:W-:-:S03]  /*1f6a0*/  UMOV UR4, 0xffffffff ;  /* 0xffffffff00047882 */ /* 0x000fc60000000000 */
[----:B------:R-:W-:-:S05]  /*1f6b0*/  IMAD R3, R2, R5, R7 ;  /* 0x0000000502037224 */ /* 0x000fca00078e0207 */
[----:B------:R-:W-:Y:S01]  /*1f6c0*/  ISETP.GT.AND P6, PT, R3, R0, PT ;  /* 0x000000000300720c */ /* 0x000fe20003fc4270 */
[----:B------:R-:W-:-:S12]  /*1f6d0*/  BRA.DIV UR4, `(.L_x_9724) ;  /* 0x0000007e04047947 */ /* 0x000fd8000b800000 */
[----:B------:R-:W-:-:S04]  /*1f6e0*/  VOTE.ANY R3, PT, !P6 ;  /* 0x0000000000037806 */ /* 0x000fc800070e0100 */
[----:B-1----:R-:W1:Y:S02]  /*1f6f0*/  POPC R12, R3 ;  /* 0x00000003000c7309 */ /* 0x002e640000000000 */
[----:B-1----:R1:W2:Y:S01]  /*1f700*/  SHFL.IDX PT, R17, R17, R12, 0x1f ;  /* 0x00001f0c11117589 */ /* 0x0022a200000e0000 */
[----:B------:R-:W-:-:S03]  /*1f710*/  IMAD.IADD R19, R12, 0x1, R19 ;  /* 0x000000010c137824 */ /* 0x000fc600078e0213 */
[----:B------:R1:W3:Y:S04]  /*1f720*/  SHFL.IDX PT, R4, R4, R12, 0x1f ;  /* 0x00001f0c04047589 */ /* 0x0002e800000e0000 */
.L_x_10009:
[----:B------:R-:W-:-:S13]  /*1f730*/  ISETP.NE.AND P0, PT, R3, RZ, PT ;  /* 0x000000ff0300720c */ /* 0x000fda0003f05270 */
[----:B------:R-:W-:Y:S05]  /*1f740*/  @!P0 BRA `(.L_x_9725) ;  /* 0x0000000000108947 */ /* 0x000fea0003800000 */
[----:B------:R-:W-:Y:S01]  /*1f750*/  UMOV UR4, 0xffffffff ;  /* 0xffffffff00047882 */ /* 0x000fe20000000000 */
[----:B-1----:R-:W-:Y:S02]  /*1f760*/  VIADD R12, R12, 0xffffffff ;  /* 0xffffffff0c0c7836 */ /* 0x002fe40000000000 */
[----:B------:R-:W-:Y:S05]  /*1f770*/  BRA.DIV UR4, `(.L_x_9726) ;  /* 0x0000007e04387947 */ /* 0x000fea000b800000 */
[----:B------:R4:W1:Y:S02]  /*1f780*/  SHFL.IDX PT, R6, R2, R12, 0x1f ;  /* 0x00001f0c02067589 */ /* 0x00086400000e0000 */
.L_x_9725:
[----:B---3--:R-:W-:Y:S01]  /*1f790*/  ISETP.NE.AND P0, PT, R4, 0x1, PT ;  /* 0x000000010400780c */ /* 0x008fe20003f05270 */
[----:B-1----:R-:W-:-:S05]  /*1f7a0*/  IMAD R16, R6, R5, R7 ;  /* 0x0000000506107224 */ /* 0x002fca00078e0207 */
[----:B------:R-:W-:-:S07]  /*1f7b0*/  IADD3 R0, R0, -R16, RZ ;  /* 0x8000001000007210 */ /* 0x000fce0007ffe0ff */
        /* <DEDUP_REMOVED lines=30> */
[----:B------:R-:W-:Y:S02]  /*1f9a0*/  ISETP.GE.AND P2, PT, R2, RZ, PT ;  /* 0x000000ff0200720c */ /* 0x000fe40003f46270 */
[----:B------:R-:W-:Y:S02]  /*1f9b0*/  @P0 IADD3 R7, R7, 0x1, RZ ;  /* 0x0000000107070810 */ /* 0x000fe40007ffe0ff */
[----:B------:R-:W-:-:S05]  /*1f9c0*/  IABS R2, R4 ;  /* 0x0000000400027213 */ /* 0x000fca0000000000 */
[----:B------:R-:W-:-:S04]  /*1f9d0*/  IMAD.MOV R2, RZ, RZ, -R2 ;  /* 0x000000ffff027224 */ /* 0x000fc800078e0a02 */
        /* <DEDUP_REMOVED lines=19> */
[----:B------:R-:W-:-:S05]  /*1fb10*/  IMAD R4, R4, R5, R7 ;  /* 0x0000000504047224 */ /* 0x000fca00078e0207 */
[----:B------:R-:W-:Y:S01]  /*1fb20*/  LEA R18, R4, R3, 0x10 ;  /* 0x0000000304127211 */ /* 0x000fe200078e80ff */
[----:B------:R-:W-:Y:S06]  /*1fb30*/  BRA `(.L_x_9728) ;  /* 0x0000000000f07947 */ /* 0x000fec0003800000 */
.L_x_9727:
        /* <DEDUP_REMOVED lines=37> */
[----:B0-----:R-:W-:-:S02]  /*1fd90*/  IADD3 R3, R8, 0xffffffe, RZ ;  /* 0x0ffffffe08037810 */ /* 0x001fc40007ffe0ff */
[----:B------:R-:W-:-:S04]  /*1fda0*/  IABS R8, R5 ;  /* 0x0000000500087213 */ /* 0x000fc80000000000 */
        /* <DEDUP_REMOVED lines=18> */
[----:B------:R-:W-:Y:S02]  /*1fed0*/  @!P1 LOP3.LUT R2, RZ, R5, RZ, 0x33, !PT ;  /* 0x00000005ff029212 */ /* 0x000fe400078e33ff */
[----:B------:R-:W-:-:S05]  /*1fee0*/  IADD3 R5, -R5, RZ, RZ ;  /* 0x000000ff05057210 */ /* 0x000fca0007ffe1ff */
[----:B------:R-:W-:-:S07]  /*1fef0*/  IMAD R18, R2, R5, R3 ;  /* 0x0000000502127224 */ /* 0x000fce00078e0203 */
.L_x_9728:
[----:B------:R-:W-:-:S05]  /*1ff00*/  LOP3.LUT R2, RZ, R2, RZ, 0x33, !PT ;  /* 0x00000002ff027212 */ /* 0x000fca00078e33ff */
[----:B------:R-:W-:Y:S01]  /*1ff10*/  IMAD.IADD R17, R17, 0x1, R2 ;  /* 0x0000000111117824 */ /* 0x000fe200078e0202 */
[----:B------:R-:W-:Y:S06]  /*1ff20*/  BRA `(.L_x_9729) ;  /* 0x00000000001c7947 */ /* 0x000fec0003800000 */
.L_x_9721:
[----:B------:R-:W-:Y:S01]  /*1ff30*/  UMOV UR4, URZ ;  /* 0x0000003f00047c82 */ /* 0x000fe20008000000 */
[----:B------:R-:W-:Y:S01]  /*1ff40*/  UMOV UR5, URZ ;  /* 0x0000003f00057c82 */ /* 0x000fe20008000000 */
[----:B------:R-:W-:Y:S01]  /*1ff50*/  ULDC UR6, c[0x0][0xc3c] ;  /* 0x00030f0000067ab9 */ /* 0x000fe20000000800 */
[----:B------:R-:W-:Y:S01]  /*1ff60*/  IMAD.MOV.U32 R16, RZ, RZ, R0 ;  /* 0x000000ffff107224 */ /* 0x000fe200078e0000 */
[----:B------:R-:W-:Y:S01]  /*1ff70*/  MOV R18, UR5 ;  /* 0x0000000500127c02 */ /* 0x000fe20008000f00 */
[----:B------:R-:W-:Y:S02]  /*1ff80*/  IMAD.U32 R17, RZ, RZ, UR4 ;  /* 0x00000004ff117e24 */ /* 0x000fe4000f8e00ff */
[----:B------:R-:W-:-:S07]  /*1ff90*/  IMAD.U32 R19, RZ, RZ, UR6 ;  /* 0x00000006ff137e24 */ /* 0x000fce000f8e00ff */
.L_x_9729:
        /* <DEDUP_REMOVED lines=10> */
.L_x_9718:
[----:B------:R-:W-:Y:S02]  /*20040*/  ULDC UR4, c[0x0][0xc3c] ;  /* 0x00030f0000047ab9 */ /* 0x000fe40000000800 */
[----:B---3--:R-:W-:-:S13]  /*20050*/  ISETP.GE.AND P0, PT, R19, UR4, PT ;  /* 0x0000000413007c0c */ /* 0x008fda000bf06270 */
[----:B------:R-:W-:Y:S05]  /*20060*/  @!P0 BRA `(.L_x_9730) ;  /* 0xffffff9800ec8947 */ /* 0x000fea000383ffff */
[----:B------:R-:W-:Y:S05]  /*20070*/  BSYNC B8 ;  /* 0x0000000000087941 */ /* 0x000fea0003800000 */
.L_x_9627:
        /* <DEDUP_REMOVED lines=12> */
.L_x_10012:
[----:B------:R-:W-:Y:S05]  /*20140*/  BSYNC B0 ;  /* 0x0000000000007941 */ /* 0x000fea0003800000 */
.L_x_9731:
[----:B------:R-:W-:-:S03]  /*20150*/  UMOV UR4, 0xffffffff ;  /* 0xffffffff00047882 */ /* 0x000fc60000000000 */
[----:B------:R-:W-:Y:S05]  /*20160*/  BRA.DIV UR4, `(.L_x_9733) ;  /* 0x0000007204f87947 */ /* 0x000fea000b800000 */
[----:B-1----:R-:W1:Y:S02]  /*20170*/  S2R R0, SR_TID.X ;  /* 0x0000000000007919 */ /* 0x002e640000002100 */
[----:B-1----:R-:W-:-:S04]  /*20180*/  SHF.R.U32.HI R0, RZ, 0x5, R0 ;  /* 0x00000005ff007819 */ /* 0x002fc80000011600 */
[----:B------:R-:W-:-:S05]  /*20190*/  LOP3.LUT R0, R0, 0x3, RZ, 0xc0, !PT ;  /* 0x0000000300007812 */ /* 0x000fca00078ec0ff */
[----:B------:R1:W3:Y:S02]  /*201a0*/  SHFL.IDX PT, R14, R0, RZ, 0x1f ;  /* 0x00001fff000e7589 */ /* 0x0002e400000e0000 */
.L_x_10015:
[----:B---3--:R-:W-:-:S13]  /*201b0*/  ISETP.NE.AND P0, PT, R14, RZ, PT ;  /* 0x000000ff0e00720c */ /* 0x008fda0003f05270 */
[----:B------:R-:W-:Y:S05]  /*201c0*/  @P0 BRA `(.L_x_9383) ;  /* 0x0000000000880947 */ /* 0x000fea0003800000 */
[----:B------:R-:W-:-:S03]  /*201d0*/  UMOV UR4, 0xffffffff ;  /* 0xffffffff00047882 */ /* 0x000fc60000000000 */
[----:B------:R-:W-:Y:S05]  /*201e0*/  BRA.DIV UR4, `(.L_x_9734) ;  /* 0x00000076040c7947 */ /* 0x000fea000b800000 */
[----:B------:R-:W-:-:S13]  /*201f0*/  ELECT P6, URZ, PT ;  /* 0x00000000003f782f */ /* 0x000fda00038c0000 */
.L_x_10018:
[----:B------:R-:W-:Y:S05]  /*20200*/  @!P6 BRA `(.L_x_9383) ;  /* 0x000000000078e947 */ /* 0x000fea0003800000 */
[----:B------:R-:W-:-:S06]  /*20210*/  ULOP3.LUT UR4, UR36, 0x2, URZ, 0xfc, !UPT ;  /* 0x0000000224047892 */ /* 0x000fcc000f8efc3f */
[----:B-1----:R-:W-:-:S04]  /*20220*/  MOV R0, UR4 ;  /* 0x0000000400007c02 */ /* 0x002fc80008000f00 */
[----:B------:R-:W-:-:S13]  /*20230*/  ISETP.NE.AND P0, PT, R0, 0x3, PT ;  /* 0x000000030000780c */ /* 0x000fda0003f05270 */
[----:B------:R-:W-:Y:S05]  /*20240*/  @!P0 BRA `(.L_x_9735) ;  /* 0x0000000000048947 */ /* 0x000fea0003800000 */
[----:B------:R-:W-:Y:S01]  /*20250*/  BPT.TRAP 0x1 ;  /* 0x000000040000795c */ /* 0x000fe20000300000 */
.L_x_9735:
[C---:B------:R-:W-:Y:S01]  /*20260*/  IMAD R5, R25.reuse, 0x8, R4 ;  /* 0x0000000819057824 */ /* 0x040fe200078e0204 */
[----:B------:R-:W-:Y:S01]  /*20270*/  SHF.L.U32 R0, R28, 0x1f, RZ ;  /* 0x0000001f1c007819 */ /* 0x000fe200000006ff */
[----:B------:R-:W-:-:S03]  /*20280*/  VIADD R25, R25, 0x1 ;  /* 0x0000000119197836 */ /* 0x000fc60000000000 */
[----:B------:R-:W1:Y:S02]  /*20290*/  SYNCS.PHASECHK.TRANS64.TRYWAIT P1, [R5+URZ+0x28840], R0 ;  /* 0x02884000050075a7 */ /* 0x000e64000802017f */
[----:B------:R-:W-:-:S04]  /*202a0*/  ISETP.NE.AND P2, PT, R25, 0x2, PT ;  /* 0x000000021900780c */ /* 0x000fc80003f45270 */
[----:B------:R-:W-:Y:S01]  /*202b0*/  SEL R3, RZ, 0x1, P2 ;  /* 0x00000001ff037807 */ /* 0x000fe20001000000 */
[----:B-1----:R-:W-:Y:S08]  /*202c0*/  @!P1 BRA `(.L_x_9736) ;  /* 0x0000007000f49947 */ /* 0x002ff00003800000 */
.L_x_10019:
[----:B------:R-:W-:Y:S02]  /*202d0*/  SEL R25, R25, RZ, P2 ;  /* 0x000000ff19197207 */ /* 0x000fe40001000000 */
[----:B------:R-:W-:Y:S01]  /*202e0*/  LOP3.LUT R2, R28, R3, RZ, 0x3c, !PT ;  /* 0x000000031c027212 */ /* 0x000fe200078e3cff */
[----:B------:R-:W-:Y:S06]  /*202f0*/  @!P0 BRA `(.L_x_9737) ;  /* 0x0000000000048947 */ /* 0x000fec0003800000 */
[----:B------:R-:W-:Y:S01]  /*20300*/  BPT.TRAP 0x1 ;  /* 0x000000040000795c */ /* 0x000fe20000300000 */
.L_x_9737:
[----:B------:R-:W-:Y:S01]  /*20310*/  IMAD R25, R25, 0x8, R4 ;  /* 0x0000000819197824 */ /* 0x000fe200078e0204 */
[----:B------:R-:W-:-:S04]  /*20320*/  SHF.L.U32 R2, R2, 0x1f, RZ ;  /* 0x0000001f02027819 */ /* 0x000fc800000006ff */
[----:B------:R-:W3:Y:S02]  /*20330*/  SYNCS.PHASECHK.TRANS64.TRYWAIT P1, [R25+URZ+0x28840], R2 ;  /* 0x02884002190075a7 */ /* 0x000ee4000802017f */
[----:B---3--:R-:W-:Y:S05]  /*20340*/  @!P1 BRA `(.L_x_9738) ;  /* 0x0000007000e89947 */ /* 0x008fea0003800000 */
.L_x_10020:
[----:B------:R-:W-:Y:S05]  /*20350*/  @!P0 BRA `(.L_x_9739) ;  /* 0x0000000000048947 */ /* 0x000fea0003800000 */
[----:B------:R-:W-:Y:S01]  /*20360*/  BPT.TRAP 0x1 ;  /* 0x000000040000795c */ /* 0x000fe20000300000 */
.L_x_9739:
[----:B------:R-:W4:Y:S02]  /*20370*/  SYNCS.PHASECHK.TRANS64.TRYWAIT P1, [R5+URZ+0x28860], R0 ;  /* 0x02886000050075a7 */ /* 0x000f24000802017f */
[----:B----4-:R-:W-:Y:S05]  /*20380*/  @!P1 BRA `(.L_x_9740) ;  /* 0x0000007000ec9947 */ /* 0x010fea0003800000 */
.L_x_10021:
[----:B------:R-:W-:Y:S05]  /*20390*/  @!P0 BRA `(.L_x_9741) ;  /* 0x0000000000048947 */ /* 0x000fea0003800000 */
[----:B------:R-:W-:Y:S01]  /*203a0*/  BPT.TRAP 0x1 ;  /* 0x000000040000795c */ /* 0x000fe20000300000 */
.L_x_9741:
[----:B------:R0:W0:Y:S02]  /*203b0*/  SYNCS.PHASECHK.TRANS64.TRYWAIT P0, [R25+URZ+0x28860], R2 ;  /* 0x02886002190075a7 */ /* 0x000024000800017f */
[----:B0-----:R-:W-:Y:S05]  /*203c0*/  @!P0 NANOSLEEP.SYNCS 0x989680 ;  /* 0x009896800000895d */ /* 0x001fea0003900000 */
[----:B------:R-:W0:Y:S02]  /*203d0*/  @!P0 SYNCS.PHASECHK.TRANS64 P0, [R25+URZ+0x28860], R2 ;  /* 0x02886002190085a7 */ /* 0x000e24000800007f */
[----:B0-----:R-:W-:Y:S05]  /*203e0*/  @!P0 BRA `(.L_x_9741) ;  /* 0xfffffffc00f08947 */ /* 0x001fea000383ffff */
.L_x_9383:
[----:B------:R-:W-:Y:S05]  /*203f0*/  BSYNC B9 ;  /* 0x0000000000097941 */ /* 0x000fea0003800000 */
.L_x_9380:
[----:B------:R-:W-:Y:S05]  /*20400*/  EXIT ;  /* 0x000000000000794d */ /* 0x000fea0003800000 */
.L_x_9407:
[----:B0-----:R0:W1:Y:S02]  /*20410*/  SYNCS.PHASECHK.TRANS64.TRYWAIT P6, [R89+URZ+0x28890], R100 ;  /* 0x02889064590075a7 */ /* 0x00106400080c017f */
[----:B-1----:R-:W-:Y:S05]  /*20420*/  @!P6 NANOSLEEP.SYNCS 0x989680 ;  /* 0x009896800000e95d */ /* 0x002fea0003900000 */
[----:B------:R-:W1:Y:S02]  /*20430*/  @!P6 SYNCS.PHASECHK.TRANS64 P6, [R89+URZ+0x28890], R100 ;  /* 0x028890645900e5a7 */ /* 0x000e6400080c007f */
[----:B-1----:R-:W-:Y:S05]  /*20440*/  @!P6 BRA `(.L_x_9407) ;  /* 0xfffffffc00f0e947 */ /* 0x002fea000383ffff */
[----:B------:R-:W-:Y:S05]  /*20450*/  BRA `(.L_x_9742) ;  /* 0xfffffe2c00dc7947 */ /* 0x000fea000383ffff */
.L_x_9408:
        /* <DEDUP_REMOVED lines=8> */
.L_x_9744:
[----:B------:R-:W-:Y:S05]  /*204e0*/  BSYNC B1 ;  /* 0x0000000000017941 */ /* 0x000fea0003800000 */
.L_x_9743:
        /* <DEDUP_REMOVED lines=8> */
.L_x_9745:
[----:B------:R-:W-:Y:S01]  /*20570*/  IMAD.MOV.U32 R103, RZ, RZ, R14 ;  /* 0x000000ffff677224 */ /* 0x000fe200078e000e */
[----:B------:R-:W-:Y:S06]  /*20580*/  BRA `(.L_x_9746) ;  /* 0xfffffe2c00a47947 */ /* 0x000fec000383ffff */
.L_x_9417:
        /* <DEDUP_REMOVED lines=8> */
.L_x_9748:
[----:B------:R-:W-:Y:S05]  /*20610*/  BSYNC B1 ;  /* 0x0000000000017941 */ /* 0x000fea0003800000 */
.L_x_9747:
        /* <DEDUP_REMOVED lines=8> */
.L_x_9749:
[----:B------:R-:W-:Y:S01]  /*206a0*/  IMAD.MOV.U32 R69, RZ, RZ, R14 ;  /* 0x000000ffff457224 */ /* 0x000fe200078e000e */
[----:B------:R-:W-:Y:S06]  /*206b0*/  BRA `(.L_x_9750) ;  /* 0xfffffe3400087947 */ /* 0x000fec000383ffff */
.L_x_9426:
        /* <DEDUP_REMOVED lines=8> */
.L_x_9752:
[----:B------:R-:W-:Y:S05]  /*20740*/  BSYNC B1 ;  /* 0x0000000000017941 */ /* 0x000fea0003800000 */
.L_x_9751:
        /* <DEDUP_REMOVED lines=8> */
.L_x_9753:
[----:B------:R-:W-:Y:S01]  /*207d0*/  IMAD.MOV.U32 R61, RZ, RZ, R14 ;  /* 0x000000ffff3d7224 */ /* 0x000fe200078e000e */
[----:B------:R-:W-:Y:S06]  /*207e0*/  BRA `(.L_x_9754) ;  /* 0xfffffe38006c7947 */ /* 0x000fec000383ffff */
.L_x_9435:
        /* <DEDUP_REMOVED lines=8> */
.L_x_9756:
[----:B------:R-:W-:Y:S05]  /*20870*/  BSYNC B1 ;  /* 0x0000000000017941 */ /* 0x000fea0003800000 */
.L_x_9755:
        /* <DEDUP_REMOVED lines=8> */
.L_x_9757:
[----:B------:R-:W-:Y:S01]  /*20900*/  IMAD.MOV.U32 R51, RZ, RZ, R14 ;  /* 0x000000ffff337224 */ /* 0x000fe200078e000e */
[----:B------:R-:W-:Y:S06]  /*20910*/  BRA `(.L_x_9758) ;  /* 0xfffffe3c00d07947 */ /* 0x000fec000383ffff */
.L_x_9447:
[----:B-1----:R1:W2:Y:S02]  /*20920*/  SYNCS.PHASECHK.TRANS64.TRYWAIT P4, [R89+URZ+0x28890], R100 ;  /* 0x02889064590075a7 */ /* 0x0022a4000808017f */
[----:B--2---:R-:W-:Y:S05]  /*20930*/  @!P4 NANOSLEEP.SYNCS 0x989680 ;  /* 0x009896800000c95d */ /* 0x004fea0003900000 */
[----:B------:R-:W2:Y:S02]  /*20940*/  @!P4 SYNCS.PHASECHK.TRANS64 P4, [R89+URZ+0x28890], R100 ;  /* 0x028890645900c5a7 */ /* 0x000ea4000808007f */
[----:B--2---:R-:W-:Y:S05]  /*20950*/  @!P4 BRA `(.L_x_9447) ;  /* 0xfffffffc00f0c947 */ /* 0x004fea000383ffff */
[----:B------:R-:W-:Y:S05]  /*20960*/  BRA `(.L_x_9759) ;  /* 0xfffffe4c00b07947 */ /* 0x000fea000383ffff */
.L_x_9448:
        /* <DEDUP_REMOVED lines=8> */
.L_x_9761:
[----:B------:R-:W-:Y:S05]  /*209f0*/  BSYNC B1 ;  /* 0x0000000000017941 */ /* 0x000fea0003800000 */
.L_x_9760:
        /* <DEDUP_REMOVED lines=8> */
.L_x_9762:
[----:B------:R-:W-:Y:S01]  /*20a80*/  IMAD.MOV.U32 R104, RZ, RZ, R14 ;  /* 0x000000ffff687224 */ /* 0x000fe200078e000e */
[----:B------:R-:W-:Y:S06]  /*20a90*/  BRA `(.L_x_9763) ;  /* 0xfffffe4c007c7947 */ /* 0x000fec000383ffff */
.L_x_9453:
        /* <DEDUP_REMOVED lines=8> */
.L_x_9765:
[----:B------:R-:W-:Y:S05]  /*20b20*/  BSYNC B1 ;  /* 0x0000000000017941 */ /* 0x000fea0003800000 */
.L_x_9764:
        /* <DEDUP_REMOVED lines=8> */
.L_x_9766:
[----:B------:R-:W-:Y:S01]  /*20bb0*/  IMAD.MOV.U32 R46, RZ, RZ, R14 ;  /* 0x000000ffff2e7224 */ /* 0x000fe200078e000e */
[----:B------:R-:W-:Y:S06]  /*20bc0*/  BRA `(.L_x_9767) ;  /* 0xfffffe5400187947 */ /* 0x000fec000383ffff */
.L_x_9458:
        /* <DEDUP_REMOVED lines=8> */
.L_x_9769:
[----:B------:R-:W-:Y:S05]  /*20c50*/  BSYNC B1 ;  /* 0x0000000000017941 */ /* 0x000fea0003800000 */
.L_x_9768:
        /* <DEDUP_REMOVED lines=8> */
.L_x_9770:
[----:B------:R-:W-:Y:S01]  /*20ce0*/  IMAD.MOV.U32 R46, RZ, RZ, R14 ;  /* 0x000000ffff2e7224 */ /* 0x000fe200078e000e */
[----:B------:R-:W-:Y:S06]  /*20cf0*/  BRA `(.L_x_9771) ;  /* 0xfffffe5800b87947 */ /* 0x000fec000383ffff */
.L_x_9463:
        /* <DEDUP_REMOVED lines=8> */
.L_x_9773:
[----:B------:R-:W-:Y:S05]  /*20d80*/  BSYNC B1 ;  /* 0x0000000000017941 */ /* 0x000fea0003800000 */
.L_x_9772:
        /* <DEDUP_REMOVED lines=8> */
.L_x_9774:
[----:B------:R-:W-:Y:S01]  /*20e10*/  IMAD.MOV.U32 R106, RZ, RZ, R14 ;  /* 0x000000ffff6a7224 */ /* 0x000fe200078e000e */
[----:B------:R-:W-:Y:S06]  /*20e20*/  BRA `(.L_x_9775) ;  /* 0xfffffe6000607947 */ /* 0x000fec000383ffff */
.L_x_9468:
[----:B0-----:R0:W1:Y:S02]  /*20e30*/  SYNCS.PHASECHK.TRANS64.TRYWAIT P3, [R89+URZ+0x28890], R100 ;  /* 0x02889064590075a7 */ /* 0x001064000806017f */
[----:B-1----:R-:W-:Y:S05]  /*20e40*/  @!P3 NANOSLEEP.SYNCS 0x989680 ;  /* 0x009896800000b95d */ /* 0x002fea0003900000 */
[----:B------:R-:W1:Y:S02]  /*20e50*/  @!P3 SYNCS.PHASECHK.TRANS64 P3, [R89+URZ+0x28890], R100 ;  /* 0x028890645900b5a7 */ /* 0x000e64000806007f */
[----:B-1----:R-:W-:Y:S05]  /*20e60*/  @!P3 BRA `(.L_x_9468) ;  /* 0xfffffffc00f0b947 */ /* 0x002fea000383ffff */
[----:B------:R-:W-:Y:S05]  /*20e70*/  BRA `(.L_x_9776) ;  /* 0xfffffe6800547947 */ /* 0x000fea000383ffff */
.L_x_9469:
        /* <DEDUP_REMOVED lines=8> */
.L_x_9778:
[----:B------:R-:W-:Y:S05]  /*20f00*/  BSYNC B1 ;  /* 0x0000000000017941 */ /* 0x000fea0003800000 */
.L_x_9777:
        /* <DEDUP_REMOVED lines=8> */
.L_x_9779:
[----:B------:R-:W-:Y:S05]  /*20f90*/  BRA `(.L_x_9780) ;  /* 0xfffffe6800747947 */ /* 0x000fea000383ffff */
.L_x_9472:
[----:B------:R-:W-:Y:S01]  /*20fa0*/  BSSY B1, `(.L_x_9781) ;  /* 0x0000008000017945 */ /* 0x000fe20003800000 */
[----:B----4-:R-:W-:Y:S01]  /*20fb0*/  IMAD.MOV.U32 R13, RZ, RZ, R45 ;  /* 0x000000ffff0d7224 */ /* 0x010fe200078e002d */
[----:B------:R-:W-:Y:S01]  /*20fc0*/  MOV R15, 0xffffffff ;  /* 0xffffffff000f7802 */ /* 0x000fe20000000f00 */
[----:B------:R-:W-:Y:S02]  /*20fd0*/  IMAD.MOV.U32 R12, RZ, RZ, 0x1 ;  /* 0x00000001ff0c7424 */ /* 0x000fe400078e00ff */
[----:B------:R-:W-:-:S07]  /*20fe0*/  IMAD.MOV.U32 R11, RZ, RZ, 0x181f ;  /* 0x0000181fff0b7424 */ /* 0x000fce00078e00ff */
[----:B0123--:R-:W-:Y:S05]  /*20ff0*/  WARPSYNC.COLLECTIVE R15, `(.L_x_9782) ;  /* 0x000000000f087348 */ /* 0x00ffea0003c00000 */
[----:B---3--:R3:W4:Y:S02]  /*21000*/  SHFL.IDX P6, R14, R13, R12, R11 ;  /* 0x0000000c0d0e7389 */ /* 0x00872400000c000b */
[----:B01234-:R-:W-:Y:S01]  /*21010*/  ENDCOLLECTIVE ;  /* 0x000000000000791b */ /* 0x01ffe20003800000 */
.L_x_9782:
[----:B------:R-:W-:Y:S05]  /*21020*/  BSYNC B1 ;  /* 0x0000000000017941 */ /* 0x000fea0003800000 */
.L_x_9781:
        /* <DEDUP_REMOVED lines=8> */
.L_x_9783:
[----:B------:R-:W-:Y:S05]  /*210b0*/  BRA `(.L_x_9784) ;  /* 0xfffffe6800747947 */ /* 0x000fea000383ffff */
.L_x_9475:
        /* <DEDUP_REMOVED lines=8> */
.L_x_9786:
[----:B------:R-:W-:Y:S05]  /*21140*/  BSYNC B1 ;  /* 0x0000000000017941 */ /* 0x000fea0003800000 */
.L_x_9785:
        /* <DEDUP_REMOVED lines=8> */
.L_x_9787:
[----:B------:R-:W-:Y:S05]  /*211d0*/  BRA `(.L_x_9788) ;  /* 0xfffffe6800787947 */ /* 0x000fea000383ffff */
.L_x_9478:
        /* <DEDUP_REMOVED lines=8> */
.L_x_9790:
[----:B------:R-:W-:Y:S05]  /*21260*/  BSYNC B1 ;  /* 0x0000000000017941 */ /* 0x000fea0003800000 */
.L_x_9789:
        /* <DEDUP_REMOVED lines=8> */
.L_x_9791:
[----:B------:R-:W-:Y:S05]  /*212f0*/  BRA `(.L_x_9792) ;  /* 0xfffffe68007c7947 */ /* 0x000fea000383ffff */
.L_x_9482:
[----:B------:R0:W0:Y:S02]  /*21300*/  SYNCS.PHASECHK.TRANS64.TRYWAIT P4, [R89+URZ+0x288b0], R100 ;  /* 0x0288b064590075a7 */ /* 0x000024000808017f */
[----:B0-----:R-:W-:Y:S05]  /*21310*/  @!P4 NANOSLEEP.SYNCS 0x989680 ;  /* 0x009896800000c95d */ /* 0x001fea0003900000 */
[----:B------:R-:W0:Y:S02]  /*21320*/  @!P4 SYNCS.PHASECHK.TRANS64 P4, [R89+URZ+0x288b0], R100 ;  /* 0x0288b0645900c5a7 */ /* 0x000e24000808007f */
[----:B0-----:R-:W-:Y:S05]  /*21330*/  @!P4 BRA `(.L_x_9482) ;  /* 0xfffffffc00f0c947 */ /* 0x001fea000383ffff */
[----:B------:R-:W-:Y:S05]  /*21340*/  BRA `(.L_x_9793) ;  /* 0xfffffe6800f87947 */ /* 0x000fea000383ffff */
.L_x_9496:
[----:B------:R-:W0:Y:S01]  /*21350*/  S2R R5, SR_TID.X ;  /* 0x0000000000057919 */ /* 0x000e220000002100 */
[----:B------:R-:W-:Y:S01]  /*21360*/  BSSY B0, `(.L_x_9794) ;  /* 0x000000c000007945 */ /* 0x000fe20003800000 */
[----:B------:R-:W-:Y:S01]  /*21370*/  IMAD.MOV.U32 R12, RZ, RZ, RZ ;  /* 0x000000ffff0c7224 */ /* 0x000fe200078e00ff */
[----:B------:R-:W-:Y:S01]  /*21380*/  MOV R15, 0xffffffff ;  /* 0xffffffff000f7802 */ /* 0x000fe20000000f00 */
[----:B------:R-:W-:Y:S01]  /*21390*/  IMAD.MOV.U32 R11, RZ, RZ, 0x1f ;  /* 0x0000001fff0b7424 */ /* 0x000fe200078e00ff */
[----:B0-----:R-:W-:-:S04]  /*213a0*/  IADD3 R5, R5, -0x80, RZ ;  /* 0xffffff8005057810 */ /* 0x001fc80007ffe0ff */
[----:B------:R-:W-:-:S04]  /*213b0*/  SHF.R.S32.HI R4, RZ, 0x1f, R5 ;  /* 0x0000001fff047819 */ /* 0x000fc80000011405 */
[----:B------:R-:W-:-:S04]  /*213c0*/  LEA.HI R4, R4, R5, RZ, 0x7 ;  /* 0x0000000504047211 */ /* 0x000fc800078f38ff */
[----:B------:R-:W-:-:S05]  /*213d0*/  SHF.R.S32.HI R4, RZ, 0x7, R4 ;  /* 0x00000007ff047819 */ /* 0x000fca0000011404 */
[----:B--2---:R-:W-:-:S07]  /*213e0*/  IMAD.MOV.U32 R13, RZ, RZ, R4 ;  /* 0x000000ffff0d7224 */ /* 0x004fce00078e0004 */
[----:B-1---5:R-:W-:Y:S05]  /*213f0*/  WARPSYNC.COLLECTIVE R15, `(.L_x_9795) ;  /* 0x000000000f087348 */ /* 0x022fea0003c00000 */
[----:B------:R0:W2:Y:S02]  /*21400*/  SHFL.IDX P6, R14, R13, R12, R11 ;  /* 0x0000000c0d0e7389 */ /* 0x0000a400000c000b */
[----:B012--5:R-:W-:Y:S01]  /*21410*/  ENDCOLLECTIVE ;  /* 0x000000000000791b */ /* 0x027fe20003800000 */
.L_x_9795:
[----:B------:R-:W-:Y:S05]  /*21420*/  BSYNC B0 ;  /* 0x0000000000007941 */ /* 0x000fea0003800000 */
.L_x_9794:
[----:B------:R-:W-:Y:S01]  /*21430*/  IMAD.MOV.U32 R191, RZ, RZ, R14 ;  /* 0x000000ffffbf7224 */ /* 0x000fe200078e000e */
[----:B------:R-:W-:Y:S06]  /*21440*/  BRA `(.L_x_9796) ;  /* 0xfffffe7400dc7947 */ /* 0x000fec000383ffff */
.L_x_9506:
        /* <DEDUP_REMOVED lines=8> */
.L_x_9798:
[----:B------:R-:W-:Y:S05]  /*214d0*/  BSYNC B1 ;  /* 0x0000000000017941 */ /* 0x000fea0003800000 */
.L_x_9797:
        /* <DEDUP_REMOVED lines=8> */
.L_x_9799:
[----:B------:R-:W-:Y:S01]  /*21560*/  MOV R13, R8 ;  /* 0x00000008000d7202 */ /* 0x000fe20000000f00 */
[----:B------:R-:W-:-:S07]  /*21570*/  IMAD.MOV.U32 R3, RZ, RZ, R14 ;  /* 0x000000ffff037224 */ /* 0x000fce00078e000e */
[----:B------:R-:W-:Y:S05]  /*21580*/  WARPSYNC.COLLECTIVE R15, `(.L_x_9800) ;  /* 0x000000000f087348 */ /* 0x000fea0003c00000 */
[----:B------:R0:W1:Y:S02]  /*21590*/  SHFL.IDX P6, R14, R13, R12, R11 ;  /* 0x0000000c0d0e7389 */ /* 0x00006400000c000b */
[----:B01----:R-:W-:Y:S01]  /*215a0*/  ENDCOLLECTIVE ;  /* 0x000000000000791b */ /* 0x003fe20003800000 */
.L_x_9800:
[----:B------:R-:W-:Y:S02]  /*215b0*/  IMAD.MOV.U32 R13, RZ, RZ, R7 ;  /* 0x000000ffff0d7224 */ /* 0x000fe400078e0007 */
[----:B------:R-:W-:-:S07]  /*215c0*/  IMAD.MOV.U32 R4, RZ, RZ, R14 ;  /* 0x000000ffff047224 */ /* 0x000fce00078e000e */
[----:B------:R-:W-:Y:S05]  /*215d0*/  WARPSYNC.COLLECTIVE R15, `(.L_x_9801) ;  /* 0x000000000f087348 */ /* 0x000fea0003c00000 */
[----:B------:R0:W1:Y:S02]  /*215e0*/  SHFL.IDX P6, R14, R13, R12, R11 ;  /* 0x0000000c0d0e7389 */ /* 0x00006400000c000b */
[----:B01----:R-:W-:Y:S01]  /*215f0*/  ENDCOLLECTIVE ;  /* 0x000000000000791b */ /* 0x003fe20003800000 */
.L_x_9801:
[----:B------:R-:W-:Y:S05]  /*21600*/  BRA `(.L_x_9802) ;  /* 0xfffffe7c00387947 */ /* 0x000fea000383ffff */
.L_x_9509:
[----:B------:R-:W-:Y:S01]  /*21610*/  BSSY B1, `(.L_x_9803) ;  /* 0x0000008000017945 */ /* 0x000fe20003800000 */
[----:B0-----:R-:W-:Y:S01]  /*21620*/  IMAD.MOV.U32 R13, RZ, RZ, R6 ;  /* 0x000000ffff0d7224 */ /* 0x001fe200078e0006 */
[----:B------:R-:W-:Y:S01]  /*21630*/  MOV R12, 0x1 ;  /* 0x00000001000c7802 */ /* 0x000fe20000000f00 */
[----:B------:R-:W-:Y:S02]  /*21640*/  IMAD.MOV.U32 R11, RZ, RZ, 0x181f ;  /* 0x0000181fff0b7424 */ /* 0x000fe400078e00ff */
[----:B------:R-:W-:-:S07]  /*21650*/  IMAD.MOV.U32 R15, RZ, RZ, -0x1 ;  /* 0xffffffffff0f7424 */ /* 0x000fce00078e00ff */
[----:B------:R-:W-:Y:S05]  /*21660*/  WARPSYNC.COLLECTIVE R15, `(.L_x_9804) ;  /* 0x000000000f087348 */ /* 0x000fea0003c00000 */
[----:B------:R0:W1:Y:S02]  /*21670*/  SHFL.IDX P6, R14, R13, R12, R11 ;  /* 0x0000000c0d0e7389 */ /* 0x00006400000c000b */
[----:B01----:R-:W-:Y:S01]  /*21680*/  ENDCOLLECTIVE ;  /* 0x000000000000791b */ /* 0x003fe20003800000 */
.L_x_9804:
[----:B------:R-:W-:Y:S05]  /*21690*/  BSYNC B1 ;  /* 0x0000000000017941 */ /* 0x000fea0003800000 */
.L_x_9803:
        /* <DEDUP_REMOVED lines=8> */
.L_x_9805:
[----:B------:R-:W-:Y:S01]  /*21720*/  IMAD.MOV.U32 R13, RZ, RZ, R8 ;  /* 0x000000ffff0d7224 */ /* 0x000fe200078e0008 */
[----:B------:R-:W-:-:S07]  /*21730*/  MOV R3, R14 ;  /* 0x0000000e00037202 */ /* 0x000fce0000000f00 */
[----:B------:R-:W-:Y:S05]  /*21740*/  WARPSYNC.COLLECTIVE R15, `(.L_x_9806) ;  /* 0x000000000f087348 */ /* 0x000fea0003c00000 */
[----:B------:R0:W1:Y:S02]  /*21750*/  SHFL.IDX P6, R14, R13, R12, R11 ;  /* 0x0000000c0d0e7389 */ /* 0x00006400000c000b */
[----:B01----:R-:W-:Y:S01]  /*21760*/  ENDCOLLECTIVE ;  /* 0x000000000000791b */ /* 0x003fe20003800000 */
.L_x_9806:
[----:B------:R-:W-:Y:S02]  /*21770*/  IMAD.MOV.U32 R13, RZ, RZ, R7 ;  /* 0x000000ffff0d7224 */ /* 0x000fe400078e0007 */
[----:B------:R-:W-:-:S07]  /*21780*/  IMAD.MOV.U32 R4, RZ, RZ, R14 ;  /* 0x000000ffff047224 */ /* 0x000fce00078e000e */
[----:B------:R-:W-:Y:S05]  /*21790*/  WARPSYNC.COLLECTIVE R15, `(.L_x_9807) ;  /* 0x000000000f087348 */ /* 0x000fea0003c00000 */
[----:B------:R0:W1:Y:S02]  /*217a0*/  SHFL.IDX P6, R14, R13, R12, R11 ;  /* 0x0000000c0d0e7389 */ /* 0x00006400000c000b */
[----:B01----:R-:W-:Y:S01]  /*217b0*/  ENDCOLLECTIVE ;  /* 0x000000000000791b */ /* 0x003fe20003800000 */
.L_x_9807:
[----:B------:R-:W-:Y:S05]  /*217c0*/  BRA `(.L_x_9808) ;  /* 0xfffffe7c00a47947 */ /* 0x000fea000383ffff */
.L_x_9512:
[----:B------:R-:W-:Y:S01]  /*217d0*/  BSSY B1, `(.L_x_9809) ;  /* 0x0000008000017945 */ /* 0x000fe20003800000 */
[----:B0-----:R-:W-:Y:S01]  /*217e0*/  MOV R13, R6 ;  /* 0x00000006000d7202 */ /* 0x001fe20000000f00 */
[----:B------:R-:W-:Y:S02]  /*217f0*/  IMAD.MOV.U32 R12, RZ, RZ, 0x2 ;  /* 0x00000002ff0c7424 */ /* 0x000fe400078e00ff */
[----:B------:R-:W-:Y:S02]  /*21800*/  IMAD.MOV.U32 R11, RZ, RZ, 0x181f ;  /* 0x0000181fff0b7424 */ /* 0x000fe400078e00ff */
[----:B------:R-:W-:-:S07]  /*21810*/  IMAD.MOV.U32 R15, RZ, RZ, -0x1 ;  /* 0xffffffffff0f7424 */ /* 0x000fce00078e00ff */
[----:B-1----:R-:W-:Y:S05]  /*21820*/  WARPSYNC.COLLECTIVE R15, `(.L_x_9810) ;  /* 0x000000000f087348 */ /* 0x002fea0003c00000 */
[----:B------:R0:W2:Y:S02]  /*21830*/  SHFL.IDX P6, R14, R13, R12, R11 ;  /* 0x0000000c0d0e7389 */ /* 0x0000a400000c000b */
[----:B012---:R-:W-:Y:S01]  /*21840*/  ENDCOLLECTIVE ;  /* 0x000000000000791b */ /* 0x007fe20003800000 */
.L_x_9810:
[----:B------:R-:W-:Y:S05]  /*21850*/  BSYNC B1 ;  /* 0x0000000000017941 */ /* 0x000fea0003800000 */
.L_x_9809:
        /* <DEDUP_REMOVED lines=8> */
.L_x_9811:
[----:B------:R-:W-:Y:S02]  /*218e0*/  IMAD.MOV.U32 R13, RZ, RZ, R8 ;  /* 0x000000ffff0d7224 */ /* 0x000fe400078e0008 */
[----:B------:R-:W-:-:S07]  /*218f0*/  IMAD.MOV.U32 R3, RZ, RZ, R14 ;  /* 0x000000ffff037224 */ /* 0x000fce00078e000e */
[----:B------:R-:W-:Y:S05]  /*21900*/  WARPSYNC.COLLECTIVE R15, `(.L_x_9812) ;  /* 0x000000000f087348 */ /* 0x000fea0003c00000 */
[----:B------:R0:W1:Y:S02]  /*21910*/  SHFL.IDX P6, R14, R13, R12, R11 ;  /* 0x0000000c0d0e7389 */ /* 0x00006400000c000b */
[----:B01----:R-:W-:Y:S01]  /*21920*/  ENDCOLLECTIVE ;  /* 0x000000000000791b */ /* 0x003fe20003800000 */
.L_x_9812:
[----:B------:R-:W-:Y:S01]  /*21930*/  MOV R13, R7 ;  /* 0x00000007000d7202 */ /* 0x000fe20000000f00 */
[----:B------:R-:W-:-:S07]  /*21940*/  IMAD.MOV.U32 R4, RZ, RZ, R14 ;  /* 0x000000ffff047224 */ /* 0x000fce00078e000e */
[----:B------:R-:W-:Y:S05]  /*21950*/  WARPSYNC.COLLECTIVE R15, `(.L_x_9813) ;  /* 0x000000000f087348 */ /* 0x000fea0003c00000 */
[----:B------:R0:W1:Y:S02]  /*21960*/  SHFL.IDX P6, R14, R13, R12, R11 ;  /* 0x0000000c0d0e7389 */ /* 0x00006400000c000b */
[----:B01----:R-:W-:Y:S01]  /*21970*/  ENDCOLLECTIVE ;  /* 0x000000000000791b */ /* 0x003fe20003800000 */
.L_x_9813:
[----:B------:R-:W-:Y:S05]  /*21980*/  BRA `(.L_x_9814) ;  /* 0xfffffe7c00f87947 */ /* 0x000fea000383ffff */
.L_x_9515:
[----:B------:R-:W-:Y:S01]  /*21990*/  BSSY B1, `(.L_x_9815) ;  /* 0x0000008000017945 */ /* 0x000fe20003800000 */
[----:B------:R-:W-:Y:S01]  /*219a0*/  IMAD.MOV.U32 R13, RZ, RZ, R6 ;  /* 0x000000ffff0d7224 */ /* 0x000fe200078e0006 */
[----:B------:R-:W-:Y:S01]  /*219b0*/  MOV R15, 0xffffffff ;  /* 0xffffffff000f7802 */ /* 0x000fe20000000f00 */
[----:B------:R-:W-:Y:S02]  /*219c0*/  IMAD.MOV.U32 R12, RZ, RZ, 0x3 ;  /* 0x00000003ff0c7424 */ /* 0x000fe400078e00ff */
[----:B------:R-:W-:-:S07]  /*219d0*/  IMAD.MOV.U32 R11, RZ, RZ, 0x181f ;  /* 0x0000181fff0b7424 */ /* 0x000fce00078e00ff */
[----:B--2---:R-:W-:Y:S05]  /*219e0*/  WARPSYNC.COLLECTIVE R15, `(.L_x_9816) ;  /* 0x000000000f087348 */ /* 0x004fea0003c00000 */
[----:B------:R0:W1:Y:S02]  /*219f0*/  SHFL.IDX P6, R14, R13, R12, R11 ;  /* 0x0000000c0d0e7389 */ /* 0x00006400000c000b */
[----:B012---:R-:W-:Y:S01]  /*21a00*/  ENDCOLLECTIVE ;  /* 0x000000000000791b */ /* 0x007fe20003800000 */
.L_x_9816:
[----:B------:R-:W-:Y:S05]  /*21a10*/  BSYNC B1 ;  /* 0x0000000000017941 */ /* 0x000fea0003800000 */
.L_x_9815:
        /* <DEDUP_REMOVED lines=8> */
.L_x_9817:
[----:B------:R-:W-:Y:S02]  /*21aa0*/  IMAD.MOV.U32 R13, RZ, RZ, R8 ;  /* 0x000000ffff0d7224 */ /* 0x000fe400078e0008 */
[----:B------:R-:W-:-:S07]  /*21ab0*/  IMAD.MOV.U32 R3, RZ, RZ, R14 ;  /* 0x000000ffff037224 */ /* 0x000fce00078e000e */
[----:B------:R-:W-:Y:S05]  /*21ac0*/  WARPSYNC.COLLECTIVE R15, `(.L_x_9818) ;  /* 0x000000000f087348 */ /* 0x000fea0003c00000 */
[----:B------:R0:W1:Y:S02]  /*21ad0*/  SHFL.IDX P6, R14, R13, R12, R11 ;  /* 0x0000000c0d0e7389 */ /* 0x00006400000c000b */
[----:B01----:R-:W-:Y:S01]  /*21ae0*/  ENDCOLLECTIVE ;  /* 0x000000000000791b */ /* 0x003fe20003800000 */
.L_x_9818:
[----:B------:R-:W-:Y:S01]  /*21af0*/  IMAD.MOV.U32 R13, RZ, RZ, R7 ;  /* 0x000000ffff0d7224 */ /* 0x000fe200078e0007 */
[----:B------:R-:W-:-:S07]  /*21b00*/  MOV R4, R14 ;  /* 0x0000000e00047202 */ /* 0x000fce0000000f00 */
[----:B------:R-:W-:Y:S05]  /*21b10*/  WARPSYNC.COLLECTIVE R15, `(.L_x_9819) ;  /* 0x000000000f087348 */ /* 0x000fea0003c00000 */
[----:B------:R0:W1:Y:S02]  /*21b20*/  SHFL.IDX P6, R14, R13, R12, R11 ;  /* 0x0000000c0d0e7389 */ /* 0x00006400000c000b */
[----:B01----:R-:W-:Y:S01]  /*21b30*/  ENDCOLLECTIVE ;  /* 0x000000000000791b */ /* 0x003fe20003800000 */
.L_x_9819:
[----:B------:R-:W-:Y:S05]  /*21b40*/  BRA `(.L_x_9820) ;  /* 0xfffffe8000547947 */ /* 0x000fea000383ffff */
.L_x_9519:
[----:B0-----:R0:W1:Y:S02]  /*21b50*/  SYNCS.PHASECHK.TRANS64.TRYWAIT P0, [R18+URZ+0x28800], R5 ;  /* 0x02880005120075a7 */ /* 0x001064000800017f */
[----:B-1----:R-:W-:Y:S05]  /*21b60*/  @!P0 NANOSLEEP.SYNCS 0x989680 ;  /* 0x009896800000895d */ /* 0x002fea0003900000 */
[----:B------:R-:W1:Y:S02]  /*21b70*/  @!P0 SYNCS.PHASECHK.TRANS64 P0, [R18+URZ+0x28800], R5 ;  /* 0x02880005120085a7 */ /* 0x000e64000800007f */
[----:B-1----:R-:W-:Y:S05]  /*21b80*/  @!P0 BRA `(.L_x_9519) ;  /* 0xfffffffc00f08947 */ /* 0x002fea000383ffff */
[----:B------:R-:W-:Y:S05]  /*21b90*/  BRA `(.L_x_9821) ;  /* 0xfffffe8400107947 */ /* 0x000fea000383ffff */
.L_x_9535:
[----:B------:R-:W0:Y:S01]  /*21ba0*/  LDC R56, c[0x0][0x3f4] ;  /* 0x0000fd00ff387b82 */ /* 0x000e220000000800 */
[----:B------:R-:W-:Y:S01]  /*21bb0*/  BSSY B1, `(.L_x_9822) ;  /* 0x0000008000017945 */ /* 0x000fe20003800000 */
[----:B--2---:R-:W-:Y:S01]  /*21bc0*/  IMAD.MOV.U32 R13, RZ, RZ, R35 ;  /* 0x000000ffff0d7224 */ /* 0x004fe200078e0023 */
[----:B------:R-:W-:Y:S01]  /*21bd0*/  MOV R11, 0x181f ;  /* 0x0000181f000b7802 */ /* 0x000fe20000000f00 */
[----:B------:R-:W-:Y:S02]  /*21be0*/  IMAD.MOV.U32 R12, RZ, RZ, RZ ;  /* 0x000000ffff0c7224 */ /* 0x000fe400078e00ff */
[----:B------:R-:W-:-:S07]  /*21bf0*/  IMAD.MOV.U32 R15, RZ, RZ, -0x1 ;  /* 0xffffffffff0f7424 */ /* 0x000fce00078e00ff */
[----:B01----:R-:W-:Y:S05]  /*21c00*/  WARPSYNC.COLLECTIVE R15, `(.L_x_9823) ;  /* 0x000000000f087348 */ /* 0x003fea0003c00000 */
[----:B------:R2:W3:Y:S02]  /*21c10*/  SHFL.IDX P6, R14, R13, R12, R11 ;  /* 0x0000000c0d0e7389 */ /* 0x0004e400000c000b */
[----:B0123--:R-:W-:Y:S01]  /*21c20*/  ENDCOLLECTIVE ;  /* 0x000000000000791b */ /* 0x00ffe20003800000 */
.L_x_9823:
[----:B------:R-:W-:Y:S05]  /*21c30*/  BSYNC B1 ;  /* 0x0000000000017941 */ /* 0x000fea0003800000 */
.L_x_9822:
[----:B------:R-:W-:Y:S01]  /*21c40*/  IMAD.MOV.U32 R13, RZ, RZ, R32 ;  /* 0x000000ffff0d7224 */ /* 0x000fe200078e0020 */
[----:B------:R-:W-:Y:S01]  /*21c50*/  MOV R12, RZ ;  /* 0x000000ff000c7202 */ /* 0x000fe20000000f00 */
[----:B------:R-:W-:Y:S01]  /*21c60*/  IMAD.MOV.U32 R11, RZ, RZ, 0x181f ;  /* 0x0000181fff0b7424 */ /* 0x000fe200078e00ff */
[----:B------:R-:W-:Y:S01]  /*21c70*/  ISETP.GE.AND P0, PT, R16, R56, PT ;  /* 0x000000381000720c */ /* 0x000fe20003f06270 */
[----:B------:R-:W-:Y:S02]  /*21c80*/  IMAD.MOV.U32 R15, RZ, RZ, -0x1 ;  /* 0xffffffffff0f7424 */ /* 0x000fe400078e00ff */
[----:B------:R-:W-:Y:S02]  /*21c90*/  IMAD.MOV.U32 R0, RZ, RZ, R14 ;  /* 0x000000ffff007224 */ /* 0x000fe400078e000e */
[----:B------:R-:W-:-:S08]  /*21ca0*/  IMAD R3, R194, R5, RZ ;  /* 0x00000005c2037224 */ /* 0x000fd000078e02ff */
[----:B------:R-:W-:Y:S05]  /*21cb0*/  WARPSYNC.COLLECTIVE R15, `(.L_x_9824) ;  /* 0x000000000f087348 */ /* 0x000fea0003c00000 */
[----:B------:R0:W1:Y:S02]  /*21cc0*/  SHFL.IDX P6, R14, R13, R12, R11 ;  /* 0x0000000c0d0e7389 */ /* 0x00006400000c000b */
[----:B01----:R-:W-:Y:S01]  /*21cd0*/  ENDCOLLECTIVE ;  /* 0x000000000000791b */ /* 0x003fe20003800000 */
.L_x_9824:
[----:B------:R-:W-:Y:S02]  /*21ce0*/  ISETP.GE.OR P1, PT, R54, R3, P0 ;  /* 0x000000033600720c */ /* 0x000fe40000726670 */
[----:B------:R-:W-:-:S11]  /*21cf0*/  MOV R13, R33 ;  /* 0x00000021000d7202 */ /* 0x000fd60000000f00 */
[C---:B------:R-:W-:Y:S01]  /*21d00*/  @!P1 IMAD.SHL.U32 R21, R16.reuse, 0x2, RZ ;  /* 0x0000000210159824 */ /* 0x040fe200078e00ff */
[----:B------:R-:W-:Y:S01]  /*21d10*/  @!P1 SHF.L.U64.HI R6, R16, 0x1, R17 ;  /* 0x0000000110069819 */ /* 0x000fe20000010211 */
[----:B------:R-:W-:-:S07]  /*21d20*/  IMAD.MOV.U32 R4, RZ, RZ, R14 ;  /* 0x000000ffff047224 */ /* 0x000fce00078e000e */
[----:B------:R-:W-:Y:S05]  /*21d30*/  WARPSYNC.COLLECTIVE R15, `(.L_x_9825) ;  /* 0x000000000f087348 */ /* 0x000fea0003c00000 */
[----:B------:R0:W1:Y:S02]  /*21d40*/  SHFL.IDX P6, R14, R13, R12, R11 ;  /* 0x0000000c0d0e7389 */ /* 0x00006400000c000b */
[----:B01----:R-:W-:Y:S01]  /*21d50*/  ENDCOLLECTIVE ;  /* 0x000000000000791b */ /* 0x003fe20003800000 */
.L_x_9825:
[----:B------:R-:W-:-:S04]  /*21d60*/  @!P1 IADD3 R4, P2, R4, R21, RZ ;  /* 0x0000001504049210 */ /* 0x000fc80007f5e0ff */
[----:B------:R-:W-:Y:S01]  /*21d70*/  @!P1 IADD3.X R7, R0, R6, RZ, P2, !PT ;  /* 0x0000000600079210 */ /* 0x000fe200017fe4ff */
[----:B------:R-:W-:-:S04]  /*21d80*/  @!P1 IMAD.MOV.U32 R8, RZ, RZ, R4 ;  /* 0x000000ffff089224 */ /* 0x000fc800078e0004 */
[----:B------:R-:W-:Y:S02]  /*21d90*/  @!P1 IMAD.MOV.U32 R9, RZ, RZ, R7 ;  /* 0x000000ffff099224 */ /* 0x000fe400078e0007 */
[----:B------:R-:W-:Y:S02]  /*21da0*/  IMAD.MOV.U32 R13, RZ, RZ, R34 ;  /* 0x000000ffff0d7224 */ /* 0x000fe400078e0022 */
[----:B------:R-:W-:-:S07]  /*21db0*/  IMAD.MOV.U32 R5, RZ, RZ, R14 ;  /* 0x000000ffff057224 */ /* 0x000fce00078e000e */
[----:B------:R-:W-:Y:S05]  /*21dc0*/  WARPSYNC.COLLECTIVE R15, `(.L_x_9826) ;  /* 0x000000000f087348 */ /* 0x000fea0003c00000 */
[----:B------:R0:W1:Y:S02]  /*21dd0*/  SHFL.IDX P6, R14, R13, R12, R11 ;  /* 0x0000000c0d0e7389 */ /* 0x00006400000c000b */
[----:B01----:R-:W-:Y:S01]  /*21de0*/  ENDCOLLECTIVE ;  /* 0x000000000000791b */ /* 0x003fe20003800000 */
.L_x_9826:
[----:B------:R-:W2:Y:S01]  /*21df0*/  @!P1 LD.E.128 R8, desc[UR42][R8.64] ;  /* 0x0000002a08089980 */ /* 0x000ea2000c101d00 */
[----:B------:R-:W-:-:S04]  /*21e00*/  @!P1 IADD3 R14, P2, R14, R21, RZ ;  /* 0x000000150e0e9210 */ /* 0x000fc80007f5e0ff */
[----:B------:R-:W-:Y:S01]  /*21e10*/  @!P1 MOV R4, R14 ;  /* 0x0000000e00049202 */ /* 0x000fe20000000f00 */
[----:B------:R-:W-:-:S06]  /*21e20*/  @!P1 IMAD.X R5, R5, 0x1, R6, P2 ;  /* 0x0000000105059824 */ /* 0x000fcc00010e0606 */
        /* <DEDUP_REMOVED lines=13> */
[----:B------:R-:W-:Y:S01]  /*21f00*/  IMAD.MOV.U32 R0, RZ, RZ, R48 ;  /* 0x000000ffff007224 */ /* 0x000fe200078e0030 */
[----:B------:R-:W-:Y:S01]  /*21f10*/  MOV R12, 0x1 ;  /* 0x00000001000c7802 */ /* 0x000fe20000000f00 */
[----:B------:R-:W-:Y:S01]  /*21f20*/  IMAD.MOV.U32 R24, RZ, RZ, R51 ;  /* 0x000000ffff187224 */ /* 0x000fe200078e0033 */
[----:B------:R-:W-:Y:S02]  /*21f30*/  MOV R10, R50 ;  /* 0x00000032000a7202 */ /* 0x000fe40000000f00 */
[----:B------:R-:W-:-:S07]  /*21f40*/  PRMT R65, R65, 0x5410, R0 ;  /* 0x0000541041417816 */ /* 0x000fce0000000000 */
[----:B-----5:R-:W-:Y:S05]  /*21f50*/  WARPSYNC.COLLECTIVE R15, `(.L_x_9827) ;  /* 0x000000000f087348 */ /* 0x020fea0003c00000 */
[----:B------:R0:W1:Y:S02]  /*21f60*/  SHFL.IDX P6, R14, R13, R12, R11 ;  /* 0x0000000c0d0e7389 */ /* 0x00006400000c000b */
[----:B01---5:R-:W-:Y:S01]  /*21f70*/  ENDCOLLECTIVE ;  /* 0x000000000000791b */ /* 0x023fe20003800000 */
.L_x_9827:
[----:B------:R-:W-:Y:S02]  /*21f80*/  PRMT R52, R10, 0x5410, R24 ;  /* 0x000054100a347816 */ /* 0x000fe40000000018 */
[----:B------:R-:W-:Y:S01]  /*21f90*/  CS2R R24, SRZ ;  /* 0x0000000000187805 */ /* 0x000fe2000001ff00 */
[----:B------:R-:W-:Y:S01]  /*21fa0*/  @!P1 IMAD.MOV.U32 R38, RZ, RZ, R4 ;  /* 0x000000ffff269224 */ /* 0x000fe200078e0004 */
[----:B------:R-:W-:Y:S01]  /*21fb0*/  @!P1 MOV R20, R6 ;  /* 0x0000000600149202 */ /* 0x000fe20000000f00 */
[----:B------:R-:W-:Y:S02]  /*21fc0*/  @!P1 IMAD.MOV.U32 R39, RZ, RZ, R5 ;  /* 0x000000ffff279224 */ /* 0x000fe400078e0005 */
[----:B------:R-:W-:Y:S01]  /*21fd0*/  @!P1 IMAD.MOV.U32 R21, RZ, RZ, R7 ;  /* 0x000000ffff159224 */ /* 0x000fe200078e0007 */
[----:B------:R-:W-:Y:S01]  /*21fe0*/  MOV R6, R20 ;  /* 0x0000001400067202 */ /* 0x000fe20000000f00 */
[----:B------:R-:W-:Y:S02]  /*21ff0*/  IMAD.MOV.U32 R4, RZ, RZ, R38 ;  /* 0x000000ffff047224 */ /* 0x000fe400078e0026 */
[----:B------:R-:W-:-:S02]  /*22000*/  IMAD.MOV.U32 R5, RZ, RZ, R39 ;  /* 0x000000ffff057224 */ /* 0x000fc400078e0027 */
[----:B------:R-:W-:Y:S01]  /*22010*/  IMAD.MOV.U32 R13, RZ, RZ, R32 ;  /* 0x000000ffff0d7224 */ /* 0x000fe200078e0020 */
[----:B------:R-:W-:Y:S01]  /*22020*/  PRMT R66, R6, 0x5410, R4 ;  /* 0x0000541006427816 */ /* 0x000fe20000000004 */
[----:B------:R-:W-:Y:S01]  /*22030*/  IMAD.MOV.U32 R7, RZ, RZ, R21 ;  /* 0x000000ffff077224 */ /* 0x000fe200078e0015 */
[----:B------:R-:W-:-:S04]  /*22040*/  PRMT R67, R67, 0x5410, R5 ;  /* 0x0000541043437816 */ /* 0x000fc80000000005 */
[----:B------:R-:W-:Y:S01]  /*22050*/  PRMT R65, R7, 0x7610, R65 ;  /* 0x0000761007417816 */ /* 0x000fe20000000041 */
[----:B------:R-:W-:-:S07]  /*22060*/  IMAD.MOV.U32 R0, RZ, RZ, R14 ;  /* 0x000000ffff007224 */ /* 0x000fce00078e000e */
[----:B------:R-:W-:Y:S05]  /*22070*/  WARPSYNC.COLLECTIVE R15, `(.L_x_9828) ;  /* 0x000000000f087348 */ /* 0x000fea0003c00000 */
[----:B------:R0:W1:Y:S02]  /*22080*/  SHFL.IDX P6, R14, R13, R12, R11 ;  /* 0x0000000c0d0e7389 */ /* 0x00006400000c000b */
[----:B01----:R-:W-:Y:S01]  /*22090*/  ENDCOLLECTIVE ;  /* 0x000000000000791b */ /* 0x003fe20003800000 */
.L_x_9828:
[----:B------:R-:W-:Y:S01]  /*220a0*/  IMAD.MOV.U32 R13, RZ, RZ, R33 ;  /* 0x000000ffff0d7224 */ /* 0x000fe200078e0021 */
[----:B------:R-:W-:-:S07]  /*220b0*/  MOV R8, R14 ;  /* 0x0000000e00087202 */ /* 0x000fce0000000f00 */
[----:B------:R-:W-:Y:S05]  /*220c0*/  WARPSYNC.COLLECTIVE R15, `(.L_x_9829) ;  /* 0x000000000f087348 */ /* 0x000fea0003c00000 */
[----:B------:R0:W1:Y:S02]  /*220d0*/  SHFL.IDX P6, R14, R13, R12, R11 ;  /* 0x0000000c0d0e7389 */ /* 0x00006400000c000b */
[----:B01----:R-:W-:Y:S01]  /*220e0*/  ENDCOLLECTIVE ;  /* 0x000000000000791b */ /* 0x003fe20003800000 */
.L_x_9829:
[----:B------:R-:W-:Y:S02]  /*220f0*/  IMAD.MOV.U32 R13, RZ, RZ, R34 ;  /* 0x000000ffff0d7224 */ /* 0x000fe400078e0022 */
[----:B------:R-:W-:-:S07]  /*22100*/  IMAD.MOV.U32 R9, RZ, RZ, R14 ;  /* 0x000000ffff097224 */ /* 0x000fce00078e000e */
[----:B------:R-:W-:Y:S05]  /*22110*/  WARPSYNC.COLLECTIVE R15, `(.L_x_9830) ;  /* 0x000000000f087348 */ /* 0x000fea0003c00000 */
[----:B------:R0:W1:Y:S02]  /*22120*/  SHFL.IDX P6, R14, R13, R12, R11 ;  /* 0x0000000c0d0e7389 */ /* 0x00006400000c000b */
[----:B01----:R-:W-:Y:S01]  /*22130*/  ENDCOLLECTIVE ;  /* 0x000000000000791b */ /* 0x003fe20003800000 */
.L_x_9830:
[----:B------:R-:W-:Y:S05]  /*22140*/  BRA `(.L_x_9831) ;  /* 0xfffffe9800d47947 */ /* 0x000fea000383ffff */
.L_x_9538:
[----:B------:R-:W-:Y:S01]  /*22150*/  BSSY B1, `(.L_x_9832) ;  /* 0x0000008000017945 */ /* 0x000fe20003800000 */
[----:B--2---:R-:W-:Y:S01]  /*22160*/  IMAD.MOV.U32 R13, RZ, RZ, R35 ;  /* 0x000000ffff0d7224 */ /* 0x004fe200078e0023 */
[----:B------:R-:W-:Y:S01]  /*22170*/  MOV R11, 0x181f ;  /* 0x0000181f000b7802 */ /* 0x000fe20000000f00 */
[----:B------:R-:W-:Y:S02]  /*22180*/  IMAD.MOV.U32 R12, RZ, RZ, 0x2 ;  /* 0x00000002ff0c7424 */ /* 0x000fe400078e00ff */
[----:B-1----:R-:W-:-:S07]  /*22190*/  IMAD.MOV.U32 R15, RZ, RZ, -0x1 ;  /* 0xffffffffff0f7424 */ /* 0x002fce00078e00ff */
[----:B------:R-:W-:Y:S05]  /*221a0*/  WARPSYNC.COLLECTIVE R15, `(.L_x_9833) ;  /* 0x000000000f087348 */ /* 0x000fea0003c00000 */
[----:B------:R0:W1:Y:S02]  /*221b0*/  SHFL.IDX P6, R14, R13, R12, R11 ;  /* 0x0000000c0d0e7389 */ /* 0x00006400000c000b */
[----:B01----:R-:W-:Y:S01]  /*221c0*/  ENDCOLLECTIVE ;  /* 0x000000000000791b */ /* 0x003fe20003800000 */
.L_x_9833:
[----:B------:R-:W-:Y:S05]  /*221d0*/  BSYNC B1 ;  /* 0x0000000000017941 */ /* 0x000fea0003800000 */
.L_x_9832:
[----:B------:R-:W-:Y:S01]  /*221e0*/  IMAD.MOV.U32 R13, RZ, RZ, R32 ;  /* 0x000000ffff0d7224 */ /* 0x000fe200078e0020 */
[----:B------:R-:W-:Y:S01]  /*221f0*/  MOV R12, 0x2 ;  /* 0x00000002000c7802 */ /* 0x000fe20000000f00 */
[----:B------:R-:W-:Y:S01]  /*22200*/  IMAD.MOV.U32 R11, RZ, RZ, 0x181f ;  /* 0x0000181fff0b7424 */ /* 0x000fe200078e00ff */
[----:B------:R-:W-:Y:S01]  /*22210*/  IADD3 R10, R54, 0x40, RZ ;  /* 0x00000040360a7810 */ /* 0x000fe20007ffe0ff */
[----:B------:R-:W-:Y:S02]  /*22220*/  IMAD.MOV.U32 R15, RZ, RZ, -0x1 ;  /* 0xffffffffff0f7424 */ /* 0x000fe400078e00ff */
[----:B------:R-:W-:Y:S01]  /*22230*/  IMAD.MOV.U32 R0, RZ, RZ, R14 ;  /* 0x000000ffff007224 */ /* 0x000fe200078e000e */
[----:B------:R-:W-:-:S13]  /*22240*/  ISETP.GE.OR P1, PT, R10, R3, P0 ;  /* 0x000000030a00720c */ /* 0x000fda0000726670 */
[----:B------:R-:W-:Y:S05]  /*22250*/  WARPSYNC.COLLECTIVE R15, `(.L_x_9834) ;  /* 0x000000000f087348 */ /* 0x000fea0003c00000 */
[----:B------:R0:W1:Y:S02]  /*22260*/  SHFL.IDX P6, R14, R13, R12, R11 ;  /* 0x0000000c0d0e7389 */ /* 0x00006400000c000b */
[----:B01----:R-:W-:Y:S01]  /*22270*/  ENDCOLLECTIVE ;  /* 0x000000000000791b */ /* 0x003fe20003800000 */
.L_x_9834:
[C---:B------:R-:W-:Y:S02]  /*22280*/  @!P1 SHF.L.U32 R31, R16.reuse, 0x1, RZ ;  /* 0x00000001101f9819 */ /* 0x040fe400000006ff */
[----:B------:R-:W-:Y:S01]  /*22290*/  @!P1 SHF.L.U64.HI R29, R16, 0x1, R17 ;  /* 0x00000001101d9819 */ /* 0x000fe20000010211 */
[----:B------:R-:W-:Y:S02]  /*222a0*/  IMAD.MOV.U32 R13, RZ, RZ, R33 ;  /* 0x000000ffff0d7224 */ /* 0x000fe400078e0021 */
[----:B------:R-:W-:-:S07]  /*222b0*/  IMAD.MOV.U32 R8, RZ, RZ, R14 ;  /* 0x000000ffff087224 */ /* 0x000fce00078e000e */
[----:B------:R-:W-:Y:S05]  /*222c0*/  WARPSYNC.COLLECTIVE R15, `(.L_x_9835) ;  /* 0x000000000f087348 */ /* 0x000fea0003c00000 */
[----:B------:R0:W1:Y:S02]  /*222d0*/  SHFL.IDX P6, R14, R13, R12, R11 ;  /* 0x0000000c0d0e7389 */ /* 0x00006400000c000b */
[----:B01----:R-:W-:Y:S01]  /*222e0*/  ENDCOLLECTIVE ;  /* 0x000000000000791b */ /* 0x003fe20003800000 */
.L_x_9835:
[----:B------:R-:W-:-:S05]  /*222f0*/  @!P1 IADD3 R8, P2, R8, R31, RZ ;  /* 0x0000001f08089210 */ /* 0x000fca0007f5e0ff */
[----:B------:R-:W-:Y:S02]  /*22300*/  @!P1 IMAD.X R9, R0, 0x1, R29, P2 ;  /* 0x0000000100099824 */ /* 0x000fe400010e061d */
[----:B------:R-:W-:Y:S02]  /*22310*/  IMAD.MOV.U32 R13, RZ, RZ, R34 ;  /* 0x000000ffff0d7224 */ /* 0x000fe400078e0022 */
[----:B------:R-:W-:-:S07]  /*22320*/  IMAD.MOV.U32 R28, RZ, RZ, R14 ;  /* 0x000000ffff1c7224 */ /* 0x000fce00078e000e */
[----:B------:R-:W-:Y:S05]  /*22330*/  WARPSYNC.COLLECTIVE R15, `(.L_x_9836) ;  /* 0x000000000f087348 */ /* 0x000fea0003c00000 */
[----:B------:R0:W1:Y:S02]  /*22340*/  SHFL.IDX P6, R14, R13, R12, R11 ;  /* 0x0000000c0d0e7389 */ /* 0x00006400000c000b */
[----:B01----:R-:W-:Y:S01]  /*22350*/  ENDCOLLECTIVE ;  /* 0x000000000000791b */ /* 0x003fe20003800000 */
.L_x_9836:
        /* <DEDUP_REMOVED lines=10> */
[----:B0-----:R-:W-:Y:S01]  /*22400*/  IMAD.MOV.U32 R15, RZ, RZ, -0x1 ;  /* 0xffffffffff0f7424 */ /* 0x001fe200078e00ff */
[----:B--2---:R-:W-:Y:S01]  /*22410*/  @!P1 MOV R44, R8 ;  /* 0x00000008002c9202 */ /* 0x004fe20000000f00 */
[----:B------:R-:W-:Y:S01]  /*22420*/  @!P1 IMAD.MOV.U32 R45, RZ, RZ, R9 ;  /* 0x000000ffff2d9224 */ /* 0x000fe200078e0009 */
[----:B------:R-:W-:Y:S01]  /*22430*/  @!P1 MOV R46, R10 ;  /* 0x0000000a002e9202 */ /* 0x000fe20000000f00 */
[----:B------:R-:W-:Y:S01]  /*22440*/  @!P1 IMAD.MOV.U32 R47, RZ, RZ, R11 ;  /* 0x000000ffff2f9224 */ /* 0x000fe200078e000b */
[----:B------:R-:W-:Y:S01]  /*22450*/  MOV R11, 0x181f ;  /* 0x0000181f000b7802 */ /* 0x000fe20000000f00 */
[----:B------:R-:W-:-:S02]  /*22460*/  IMAD.MOV.U32 R0, RZ, RZ, R44 ;  /* 0x000000ffff007224 */ /* 0x000fc400078e002c */
[----:B------:R-:W-:Y:S02]  /*22470*/  IMAD.MOV.U32 R12, RZ, RZ, R45 ;  /* 0x000000ffff0c7224 */ /* 0x000fe400078e002d */
[----:B------:R-:W-:Y:S02]  /*22480*/  IMAD.MOV.U32 R8, RZ, RZ, R46 ;  /* 0x000000ffff087224 */ /* 0x000fe400078e002e */
[----:B------:R-:W-:Y:S01]  /*22490*/  IMAD.MOV.U32 R9, RZ, RZ, R47 ;  /* 0x000000ffff097224 */ /* 0x000fe200078e002f */
[----:B------:R-:W-:Y:S01]  /*224a0*/  PRMT R60, R0, 0x5410, R12 ;  /* 0x00005410003c7816 */ /* 0x000fe2000000000c */
[----:B------:R-:W-:-:S03]  /*224b0*/  IMAD.MOV.U32 R12, RZ, RZ, 0x3 ;  /* 0x00000003ff0c7424 */ /* 0x000fc600078e00ff */
[----:B------:R-:W-:-:S07]  /*224c0*/  PRMT R53, R8, 0x5410, R9 ;  /* 0x0000541008357816 */ /* 0x000fce0000000009 */
[----:B-----5:R-:W-:Y:S05]  /*224d0*/  WARPSYNC.COLLECTIVE R15, `(.L_x_9837) ;  /* 0x000000000f087348 */ /* 0x020fea0003c00000 */
[----:B------:R0:W1:Y:S02]  /*224e0*/  SHFL.IDX P6, R14, R13, R12, R11 ;  /* 0x0000000c0d0e7389 */ /* 0x00006400000c000b */
[----:B01---5:R-:W-:Y:S01]  /*224f0*/  ENDCOLLECTIVE ;  /* 0x000000000000791b */ /* 0x023fe20003800000 */
.L_x_9837:
[----:B------:R-:W-:Y:S01]  /*22500*/  @!P1 IMAD.MOV.U32 R40, RZ, RZ, R28 ;  /* 0x000000ffff289224 */ /* 0x000fe200078e001c */
[----:B------:R-:W-:Y:S01]  /*22510*/  @!P1 MOV R41, R29 ;  /* 0x0000001d00299202 */ /* 0x000fe20000000f00 */
[----:B------:R-:W-:Y:S02]  /*22520*/  @!P1 IMAD.MOV.U32 R42, RZ, RZ, R30 ;  /* 0x000000ffff2a9224 */ /* 0x000fe400078e001e */
[----:B------:R-:W-:Y:S01]  /*22530*/  @!P1 IMAD.MOV.U32 R43, RZ, RZ, R31 ;  /* 0x000000ffff2b9224 */ /* 0x000fe200078e001f */
[----:B------:R-:W-:Y:S01]  /*22540*/  MOV R9, R41 ;  /* 0x0000002900097202 */ /* 0x000fe20000000f00 */
[----:B------:R-:W-:Y:S02]  /*22550*/  IMAD.MOV.U32 R8, RZ, RZ, R40 ;  /* 0x000000ffff087224 */ /* 0x000fe400078e0028 */
[----:B------:R-:W-:Y:S02]  /*22560*/  IMAD.MOV.U32 R13, RZ, RZ, R32 ;  /* 0x000000ffff0d7224 */ /* 0x000fe400078e0020 */
[----:B------:R-:W-:Y:S01]  /*22570*/  IMAD.MOV.U32 R10, RZ, RZ, R42 ;  /* 0x000000ffff0a7224 */ /* 0x000fe200078e002a */
[----:B------:R-:W-:-:S02]  /*22580*/  PRMT R63, R8, 0x5410, R9 ;  /* 0x00005410083f7816 */ /* 0x000fc40000000009 */
[----:B------:R-:W-:Y:S01]  /*22590*/  CS2R R8, SRZ ;  /* 0x0000000000087805 */ /* 0x000fe2000001ff00 */
[----:B------:R-:W-:-:S07]  /*225a0*/  IMAD.MOV.U32 R0, RZ, RZ, R14 ;  /* 0x000000ffff007224 */ /* 0x000fce00078e000e */
[----:B------:R-:W-:Y:S05]  /*225b0*/  WARPSYNC.COLLECTIVE R15, `(.L_x_9838) ;  /* 0x000000000f087348 */ /* 0x000fea0003c00000 */
[----:B------:R0:W1:Y:S02]  /*225c0*/  SHFL.IDX P6, R14, R13, R12, R11 ;  /* 0x0000000c0d0e7389 */ /* 0x00006400000c000b */
[----:B01----:R-:W-:Y:S01]  /*225d0*/  ENDCOLLECTIVE ;  /* 0x000000000000791b */ /* 0x003fe20003800000 */
.L_x_9838:
[----:B------:R-:W-:Y:S01]  /*225e0*/  IMAD.MOV.U32 R13, RZ, RZ, R33 ;  /* 0x000000ffff0d7224 */ /* 0x000fe200078e0021 */
[----:B------:R-:W-:-:S07]  /*225f0*/  MOV R32, R14 ;  /* 0x0000000e00207202 */ /* 0x000fce0000000f00 */
[----:B------:R-:W-:Y:S05]  /*22600*/  WARPSYNC.COLLECTIVE R15, `(.L_x_9839) ;  /* 0x000000000f087348 */ /* 0x000fea0003c00000 */
[----:B------:R0:W1:Y:S02]  /*22610*/  SHFL.IDX P6, R14, R13, R12, R11 ;  /* 0x0000000c0d0e7389 */ /* 0x00006400000c000b */
[----:B01----:R-:W-:Y:S01]  /*22620*/  ENDCOLLECTIVE ;  /* 0x000000000000791b */ /* 0x003fe20003800000 */
.L_x_9839:
[----:B------:R-:W-:Y:S02]  /*22630*/  IMAD.MOV.U32 R13, RZ, RZ, R34 ;  /* 0x000000ffff0d7224 */ /* 0x000fe400078e0022 */
[----:B------:R-:W-:-:S07]  /*22640*/  IMAD.MOV.U32 R33, RZ, RZ, R14 ;  /* 0x000000ffff217224 */ /* 0x000fce00078e000e */
[----:B------:R-:W-:Y:S05]  /*22650*/  WARPSYNC.COLLECTIVE R15, `(.L_x_9840) ;  /* 0x000000000f087348 */ /* 0x000fea0003c00000 */
[----:B------:R0:W1:Y:S02]  /*22660*/  SHFL.IDX P6, R14, R13, R12, R11 ;  /* 0x0000000c0d0e7389 */ /* 0x00006400000c000b */
[----:B01----:R-:W-:Y:S01]  /*22670*/  ENDCOLLECTIVE ;  /* 0x000000000000791b */ /* 0x003fe20003800000 */
.L_x_9840:
[----:B------:R-:W-:-:S05]  /*22680*/  IMAD.MOV.U32 R11, RZ, RZ, R43 ;  /* 0x000000ffff0b7224 */ /* 0x000fca00078e002b */
[----:B------:R-:W-:Y:S02]  /*22690*/  PRMT R64, R10, 0x5410, R11 ;  /* 0x000054100a407816 */ /* 0x000fe4000000000b */
[----:B------:R-:W-:Y:S01]  /*226a0*/  MOV R34, R14 ;  /* 0x0000000e00227202 */ /* 0x000fe20000000f00 */
[----:B------:R-:W-:Y:S06]  /*226b0*/  BRA `(.L_x_9841) ;  /* 0xfffffe9800b07947 */ /* 0x000fec000383ffff */
.L_x_9542:
[----:B0-----:R0:W1:Y:S02]  /*226c0*/  SYNCS.PHASECHK.TRANS64.TRYWAIT P4, [R18+URZ+0x28800], R29 ;  /* 0x0288001d120075a7 */ /* 0x001064000808017f */
[----:B-1----:R-:W-:Y:S05]  /*226d0*/  @!P4 NANOSLEEP.SYNCS 0x989680 ;  /* 0x009896800000c95d */ /* 0x002fea0003900000 */
[----:B------:R-:W1:Y:S02]  /*226e0*/  @!P4 SYNCS.PHASECHK.TRANS64 P4, [R18+URZ+0x28800], R29 ;  /* 0x0288001d1200c5a7 */ /* 0x000e64000808007f */
[----:B-1----:R-:W-:Y:S05]  /*226f0*/  @!P4 BRA `(.L_x_9542) ;  /* 0xfffffffc00f0c947 */ /* 0x002fea000383ffff */
[----:B------:R-:W-:Y:S05]  /*22700*/  BRA `(.L_x_9842) ;  /* 0xfffffe9c00587947 */ /* 0x000fea000383ffff */
.L_x_9552:
[----:B-1----:R1:W3:Y:S02]  /*22710*/  SYNCS.PHASECHK.TRANS64.TRYWAIT P1, [R0+URZ+0x28830], R3 ;  /* 0x02883003000075a7 */ /* 0x0022e4000802017f */
[----:B---3--:R-:W-:Y:S05]  /*22720*/  @!P1 NANOSLEEP.SYNCS 0x989680 ;  /* 0x009896800000995d */ /* 0x008fea0003900000 */
[----:B------:R-:W3:Y:S02]  /*22730*/  @!P1 SYNCS.PHASECHK.TRANS64 P1, [R0+URZ+0x28830], R3 ;  /* 0x02883003000095a7 */ /* 0x000ee4000802007f */
[----:B---3--:R-:W-:Y:S05]  /*22740*/  @!P1 BRA `(.L_x_9552) ;  /* 0xfffffffc00f09947 */ /* 0x008fea000383ffff */
[----:B------:R-:W-:Y:S05]  /*22750*/  BRA `(.L_x_9551) ;  /* 0xfffffeb400bc7947 */ /* 0x000fea000383ffff */
.L_x_9559:
[----:B-1----:R1:W2:Y:S02]  /*22760*/  SYNCS.PHASECHK.TRANS64.TRYWAIT P3, [R5+URZ+0x28830], R6 ;  /* 0x02883006050075a7 */ /* 0x0022a4000806017f */
[----:B--2---:R-:W-:Y:S05]  /*22770*/  @!P3 NANOSLEEP.SYNCS 0x989680 ;  /* 0x009896800000b95d */ /* 0x004fea0003900000 */
[----:B------:R-:W2:Y:S02]  /*22780*/  @!P3 SYNCS.PHASECHK.TRANS64 P3, [R5+URZ+0x28830], R6 ;  /* 0x028830060500b5a7 */ /* 0x000ea4000806007f */
[----:B--2---:R-:W-:Y:S05]  /*22790*/  @!P3 BRA `(.L_x_9559) ;  /* 0xfffffffc00f0b947 */ /* 0x004fea000383ffff */
[----:B------:R-:W-:Y:S05]  /*227a0*/  BRA `(.L_x_9558) ;  /* 0xfffffedc00087947 */ /* 0x000fea000383ffff */
.L_x_9563:
[----:B-1----:R1:W2:Y:S02]  /*227b0*/  SYNCS.PHASECHK.TRANS64.TRYWAIT P2, [R6+URZ+0x28850], R5 ;  /* 0x02885005060075a7 */ /* 0x0022a4000804017f */
[----:B--2---:R-:W-:Y:S05]  /*227c0*/  @!P2 NANOSLEEP.SYNCS 0x989680 ;  /* 0x009896800000a95d */ /* 0x004fea0003900000 */
[----:B------:R-:W2:Y:S02]  /*227d0*/  @!P2 SYNCS.PHASECHK.TRANS64 P2, [R6+URZ+0x28850], R5 ;  /* 0x028850050600a5a7 */ /* 0x000ea4000804007f */
[----:B--2---:R-:W-:Y:S05]  /*227e0*/  @!P2 BRA `(.L_x_9563) ;  /* 0xfffffffc00f0a947 */ /* 0x004fea000383ffff */
[----:B------:R-:W-:Y:S05]  /*227f0*/  BRA `(.L_x_9560) ;  /* 0xfffffee000147947 */ /* 0x000fea000383ffff */
.L_x_9572:
[----:B-1----:R1:W2:Y:S02]  /*22800*/  SYNCS.PHASECHK.TRANS64.TRYWAIT P1, [R5+URZ+0x28830], R6 ;  /* 0x02883006050075a7 */ /* 0x0022a4000802017f */
[----:B--2---:R-:W-:Y:S05]  /*22810*/  @!P1 NANOSLEEP.SYNCS 0x989680 ;  /* 0x009896800000995d */ /* 0x004fea0003900000 */
[----:B------:R-:W2:Y:S02]  /*22820*/  @!P1 SYNCS.PHASECHK.TRANS64 P1, [R5+URZ+0x28830], R6 ;  /* 0x02883006050095a7 */ /* 0x000ea4000802007f */
[----:B--2---:R-:W-:Y:S05]  /*22830*/  @!P1 BRA `(.L_x_9572) ;  /* 0xfffffffc00f09947 */ /* 0x004fea000383ffff */
[----:B------:R-:W-:Y:S05]  /*22840*/  BRA `(.L_x_9571) ;  /* 0xffffff0400cc7947 */ /* 0x000fea000383ffff */
.L_x_9576:
[----:B-1----:R1:W2:Y:S02]  /*22850*/  SYNCS.PHASECHK.TRANS64.TRYWAIT P1, [R6+URZ+0x28850], R5 ;  /* 0x02885005060075a7 */ /* 0x0022a4000802017f */
[----:B--2---:R-:W-:Y:S05]  /*22860*/  @!P1 NANOSLEEP.SYNCS 0x989680 ;  /* 0x009896800000995d */ /* 0x004fea0003900000 */
[----:B------:R-:W2:Y:S02]  /*22870*/  @!P1 SYNCS.PHASECHK.TRANS64 P1, [R6+URZ+0x28850], R5 ;  /* 0x02885005060095a7 */ /* 0x000ea4000802007f */
[----:B--2---:R-:W-:Y:S05]  /*22880*/  @!P1 BRA `(.L_x_9576) ;  /* 0xfffffffc00f09947 */ /* 0x004fea000383ffff */
[----:B------:R-:W-:Y:S05]  /*22890*/  BRA `(.L_x_9573) ;  /* 0xffffff0800cc7947 */ /* 0x000fea000383ffff */
.L_x_9583:
[----:B-1----:R1:W2:Y:S02]  /*228a0*/  SYNCS.PHASECHK.TRANS64.TRYWAIT P1, [R13+URZ+0x28850], R4 ;  /* 0x028850040d0075a7 */ /* 0x0022a4000802017f */
[----:B--2---:R-:W-:Y:S05]  /*228b0*/  @!P1 NANOSLEEP.SYNCS 0x989680 ;  /* 0x009896800000995d */ /* 0x004fea0003900000 */
[----:B------:R-:W2:Y:S02]  /*228c0*/  @!P1 SYNCS.PHASECHK.TRANS64 P1, [R13+URZ+0x28850], R4 ;  /* 0x028850040d0095a7 */ /* 0x000ea4000802007f */
[----:B--2---:R-:W-:Y:S05]  /*228d0*/  @!P1 BRA `(.L_x_9583) ;  /* 0xfffffffc00f09947 */ /* 0x004fea000383ffff */
[----:B------:R-:W-:Y:S05]  /*228e0*/  BRA `(.L_x_9582) ;  /* 0xffffff2800147947 */ /* 0x000fea000383ffff */
.L_x_9589:
[----:B------:R-:W-:Y:S01]  /*228f0*/  IMAD.MOV.U32 R13, RZ, RZ, R4 ;  /* 0x000000ffff0d7224 */ /* 0x000fe200078e0004 */
[----:B------:R-:W-:Y:S01]  /*22900*/  MOV R12, RZ ;  /* 0x000000ff000c7202 */ /* 0x000fe20000000f00 */
[----:B------:R-:W-:Y:S02]  /*22910*/  IMAD.MOV.U32 R11, RZ, RZ, 0x181f ;  /* 0x0000181fff0b7424 */ /* 0x000fe400078e00ff */
[----:B------:R-:W-:-:S07]  /*22920*/  IMAD.MOV.U32 R15, RZ, RZ, -0x1 ;  /* 0xffffffffff0f7424 */ /* 0x000fce00078e00ff */
[----:B-----5:R-:W-:Y:S05]  /*22930*/  WARPSYNC.COLLECTIVE R15, `(.L_x_9843) ;  /* 0x000000000f087348 */ /* 0x020fea0003c00000 */
[----:B------:R0:W1:Y:S02]  /*22940*/  SHFL.IDX P6, R14, R13, R12, R11 ;  /* 0x0000000c0d0e7389 */ /* 0x00006400000c000b */
[----:B01---5:R-:W-:Y:S01]  /*22950*/  ENDCOLLECTIVE ;  /* 0x000000000000791b */ /* 0x023fe20003800000 */
.L_x_9843:
[----:B------:R-:W-:Y:S01]  /*22960*/  MOV R13, R0 ;  /* 0x00000000000d7202 */ /* 0x000fe20000000f00 */
[----:B------:R-:W-:-:S07]  /*22970*/  IMAD.MOV.U32 R3, RZ, RZ, R14 ;  /* 0x000000ffff037224 */ /* 0x000fce00078e000e */
[----:B------:R-:W-:Y:S05]  /*22980*/  WARPSYNC.COLLECTIVE R15, `(.L_x_9844) ;  /* 0x000000000f087348 */ /* 0x000fea0003c00000 */
[----:B------:R0:W1:Y:S02]  /*22990*/  SHFL.IDX P6, R14, R13, R12, R11 ;  /* 0x0000000c0d0e7389 */ /* 0x00006400000c000b */
[----:B01----:R-:W-:Y:S01]  /*229a0*/  ENDCOLLECTIVE ;  /* 0x000000000000791b */ /* 0x003fe20003800000 */
.L_x_9844:
[----:B------:R-:W-:Y:S05]  /*229b0*/  BRA `(.L_x_9845) ;  /* 0xffffff4000ec7947 */ /* 0x000fea000383ffff */
.L_x_9592:
[----:B------:R-:W-:Y:S01]  /*229c0*/  BSSY B1, `(.L_x_9846) ;  /* 0x0000008000017945 */ /* 0x000fe20003800000 */
[----:B------:R-:W-:Y:S01]  /*229d0*/  IMAD.MOV.U32 R13, RZ, RZ, R4 ;  /* 0x000000ffff0d7224 */ /* 0x000fe200078e0004 */
[----:B---3--:R-:W-:Y:S01]  /*229e0*/  MOV R15, 0xffffffff ;  /* 0xffffffff000f7802 */ /* 0x008fe20000000f00 */
[----:B------:R-:W-:Y:S02]  /*229f0*/  IMAD.MOV.U32 R12, RZ, RZ, 0x1 ;  /* 0x00000001ff0c7424 */ /* 0x000fe400078e00ff */
[----:B------:R-:W-:-:S07]  /*22a00*/  IMAD.MOV.U32 R11, RZ, RZ, 0x181f ;  /* 0x0000181fff0b7424 */ /* 0x000fce00078e00ff */
[----:B012--5:R-:W-:Y:S05]  /*22a10*/  WARPSYNC.COLLECTIVE R15, `(.L_x_9847) ;  /* 0x000000000f087348 */ /* 0x027fea0003c00000 */
[----:B--2---:R2:W3:Y:S02]  /*22a20*/  SHFL.IDX P6, R14, R13, R12, R11 ;  /* 0x0000000c0d0e7389 */ /* 0x0044e400000c000b */
[----:B0123-5:R-:W-:Y:S01]  /*22a30*/  ENDCOLLECTIVE ;  /* 0x000000000000791b */ /* 0x02ffe20003800000 */
.L_x_9847:
[----:B------:R-:W-:Y:S05]  /*22a40*/  BSYNC B1 ;  /* 0x0000000000017941 */ /* 0x000fea0003800000 */
.L_x_9846:
        /* <DEDUP_REMOVED lines=8> */
.L_x_9848:
[----:B------:R-:W-:Y:S05]  /*22ad0*/  BRA `(.L_x_9849) ;  /* 0xffffff4000e87947 */ /* 0x000fea000383ffff */
.L_x_9595:
[----:B------:R-:W-:Y:S01]  /*22ae0*/  BSSY B1, `(.L_x_9850) ;  /* 0x0000008000017945 */ /* 0x000fe20003800000 */
[----:B------:R-:W-:Y:S01]  /*22af0*/  IMAD.MOV.U32 R13, RZ, RZ, R4 ;  /* 0x000000ffff0d7224 */ /* 0x000fe200078e0004 */
[----:B---3--:R-:W-:Y:S01]  /*22b00*/  MOV R11, 0x181f ;  /* 0x0000181f000b7802 */ /* 0x008fe20000000f00 */
[----:B------:R-:W-:Y:S02]  /*22b10*/  IMAD.MOV.U32 R12, RZ, RZ, 0x2 ;  /* 0x00000002ff0c7424 */ /* 0x000fe400078e00ff */
[----:B------:R-:W-:-:S07]  /*22b20*/  IMAD.MOV.U32 R15, RZ, RZ, -0x1 ;  /* 0xffffffffff0f7424 */ /* 0x000fce00078e00ff */
[----:B012-45:R-:W-:Y:S05]  /*22b30*/  WARPSYNC.COLLECTIVE R15, `(.L_x_9851) ;  /* 0x000000000f087348 */ /* 0x037fea0003c00000 */
[----:B--2---:R2:W3:Y:S02]  /*22b40*/  SHFL.IDX P6, R14, R13, R12, R11 ;  /* 0x0000000c0d0e7389 */ /* 0x0044e400000c000b */
[----:B012345:R-:W-:Y:S01]  /*22b50*/  ENDCOLLECTIVE ;  /* 0x000000000000791b */ /* 0x03ffe20003800000 */
.L_x_9851:
[----:B------:R-:W-:Y:S05]  /*22b60*/  BSYNC B1 ;  /* 0x0000000000017941 */ /* 0x000fea0003800000 */
.L_x_9850:
        /* <DEDUP_REMOVED lines=8> */
.L_x_9852:
[----:B------:R-:W-:Y:S05]  /*22bf0*/  BRA `(.L_x_9853) ;  /* 0xffffff4000e87947 */ /* 0x000fea000383ffff */
.L_x_9598:
[----:B------:R-:W-:Y:S01]  /*22c00*/  BSSY B1, `(.L_x_9854) ;  /* 0x0000008000017945 */ /* 0x000fe20003800000 */
[----:B------:R-:W-:Y:S01]  /*22c10*/  IMAD.MOV.U32 R13, RZ, RZ, R4 ;  /* 0x000000ffff0d7224 */ /* 0x000fe200078e0004 */
[----:B------:R-:W-:Y:S01]  /*22c20*/  MOV R12, 0x3 ;  /* 0x00000003000c7802 */ /* 0x000fe20000000f00 */
[----:B---3--:R-:W-:Y:S02]  /*22c30*/  IMAD.MOV.U32 R11, RZ, RZ, 0x181f ;  /* 0x0000181fff0b7424 */ /* 0x008fe400078e00ff */
[----:B------:R-:W-:-:S07]  /*22c40*/  IMAD.MOV.U32 R15, RZ, RZ, -0x1 ;  /* 0xffffffffff0f7424 */ /* 0x000fce00078e00ff */
[----:B012-45:R-:W-:Y:S05]  /*22c50*/  WARPSYNC.COLLECTIVE R15, `(.L_x_9855) ;  /* 0x000000000f087348 */ /* 0x037fea0003c00000 */
[----:B--2---:R2:W3:Y:S02]  /*22c60*/  SHFL.IDX P6, R14, R13, R12, R11 ;  /* 0x0000000c0d0e7389 */ /* 0x0044e400000c000b */
[----:B012345:R-:W-:Y:S01]  /*22c70*/  ENDCOLLECTIVE ;  /* 0x000000000000791b */ /* 0x03ffe20003800000 */
.L_x_9855:
[----:B------:R-:W-:Y:S05]  /*22c80*/  BSYNC B1 ;  /* 0x0000000000017941 */ /* 0x000fea0003800000 */
.L_x_9854:
        /* <DEDUP_REMOVED lines=8> */
.L_x_9856:
[----:B------:R-:W-:Y:S05]  /*22d10*/  BRA `(.L_x_9857) ;  /* 0xffffff4000e87947 */ /* 0x000fea000383ffff */
.L_x_9600:
[----:B------:R-:W-:Y:S01]  /*22d20*/  MOV R13, R4 ;  /* 0x00000004000d7202 */ /* 0x000fe20000000f00 */
[----:B------:R-:W-:Y:S02]  /*22d30*/  IMAD.MOV.U32 R12, RZ, RZ, RZ ;  /* 0x000000ffff0c7224 */ /* 0x000fe400078e00ff */
[----:B------:R-:W-:Y:S02]  /*22d40*/  IMAD.MOV.U32 R11, RZ, RZ, 0x1c1f ;  /* 0x00001c1fff0b7424 */ /* 0x000fe400078e00ff */
[----:B------:R-:W-:-:S07]  /*22d50*/  IMAD.MOV.U32 R15, RZ, RZ, -0x1 ;  /* 0xffffffffff0f7424 */ /* 0x000fce00078e00ff */
[----:B------:R-:W-:Y:S05]  /*22d60*/  WARPSYNC.COLLECTIVE R15, `(.L_x_9858) ;  /* 0x000000000f087348 */ /* 0x000fea0003c00000 */
[----:B------:R0:W1:Y:S02]  /*22d70*/  SHFL.IDX P6, R14, R13, R12, R11 ;  /* 0x0000000c0d0e7389 */ /* 0x00006400000c000b */
[----:B01----:R-:W-:Y:S01]  /*22d80*/  ENDCOLLECTIVE ;  /* 0x000000000000791b */ /* 0x003fe20003800000 */
.L_x_9858:
[----:B------:R-:W-:Y:S01]  /*22d90*/  IMAD.MOV.U32 R13, RZ, RZ, R0 ;  /* 0x000000ffff0d7224 */ /* 0x000fe200078e0000 */
[----:B------:R-:W-:-:S07]  /*22da0*/  MOV R3, R14 ;  /* 0x0000000e00037202 */ /* 0x000fce0000000f00 */
[----:B------:R-:W-:Y:S05]  /*22db0*/  WARPSYNC.COLLECTIVE R15, `(.L_x_9859) ;  /* 0x000000000f087348 */ /* 0x000fea0003c00000 */
[----:B------:R0:W1:Y:S02]  /*22dc0*/  SHFL.IDX P6, R14, R13, R12, R11 ;  /* 0x0000000c0d0e7389 */ /* 0x00006400000c000b */
[----:B01----:R-:W-:Y:S01]  /*22dd0*/  ENDCOLLECTIVE ;  /* 0x000000000000791b */ /* 0x003fe20003800000 */
.L_x_9859:
[----:B------:R-:W-:Y:S05]  /*22de0*/  BRA `(.L_x_9860) ;  /* 0xffffff4400ec7947 */ /* 0x000fea000383ffff */
.L_x_9603:
        /* <DEDUP_REMOVED lines=8> */
.L_x_9862:
[----:B------:R-:W-:Y:S05]  /*22e70*/  BSYNC B1 ;  /* 0x0000000000017941 */ /* 0x000fea0003800000 */
.L_x_9861:
        /* <DEDUP_REMOVED lines=8> */
.L_x_9863:
[----:B------:R-:W-:Y:S05]  /*22f00*/  BRA `(.L_x_9864) ;  /* 0xffffff4800c87947 */ /* 0x000fea000383ffff */
.L_x_9607:
[----:B------:R-:W-:Y:S01]  /*22f10*/  IMAD.MOV.U32 R13, RZ, RZ, R4 ;  /* 0x000000ffff0d7224 */ /* 0x000fe200078e0004 */
[----:B------:R-:W-:Y:S01]  /*22f20*/  MOV R12, RZ ;  /* 0x000000ff000c7202 */ /* 0x000fe20000000f00 */
[----:B------:R-:W-:Y:S02]  /*22f30*/  IMAD.MOV.U32 R11, RZ, RZ, 0x181f ;  /* 0x0000181fff0b7424 */ /* 0x000fe400078e00ff */
[----:B------:R-:W-:-:S07]  /*22f40*/  IMAD.MOV.U32 R15, RZ, RZ, -0x1 ;  /* 0xffffffffff0f7424 */ /* 0x000fce00078e00ff */
[----:B0-----:R-:W-:Y:S05]  /*22f50*/  WARPSYNC.COLLECTIVE R15, `(.L_x_9865) ;  /* 0x000000000f087348 */ /* 0x001fea0003c00000 */
[----:B------:R1:W2:Y:S02]  /*22f60*/  SHFL.IDX P6, R14, R13, R12, R11 ;  /* 0x0000000c0d0e7389 */ /* 0x0002a400000c000b */
[----:B012---:R-:W-:Y:S01]  /*22f70*/  ENDCOLLECTIVE ;  /* 0x000000000000791b */ /* 0x007fe20003800000 */
.L_x_9865:
[----:B------:R-:W-:Y:S01]  /*22f80*/  MOV R13, R0 ;  /* 0x00000000000d7202 */ /* 0x000fe20000000f00 */
[----:B------:R-:W-:-:S07]  /*22f90*/  IMAD.MOV.U32 R3, RZ, RZ, R14 ;  /* 0x000000ffff037224 */ /* 0x000fce00078e000e */
[----:B------:R-:W-:Y:S05]  /*22fa0*/  WARPSYNC.COLLECTIVE R15, `(.L_x_9866) ;  /* 0x000000000f087348 */ /* 0x000fea0003c00000 */
[----:B------:R0:W1:Y:S02]  /*22fb0*/  SHFL.IDX P6, R14, R13, R12, R11 ;  /* 0x0000000c0d0e7389 */ /* 0x00006400000c000b */
[----:B01----:R-:W-:Y:S01]  /*22fc0*/  ENDCOLLECTIVE ;  /* 0x000000000000791b */ /* 0x003fe20003800000 */
.L_x_9866:
[----:B------:R-:W-:Y:S05]  /*22fd0*/  BRA `(.L_x_9867) ;  /* 0xffffff5400a07947 */ /* 0x000fea000383ffff */
.L_x_9610:
[----:B------:R-:W-:Y:S01]  /*22fe0*/  BSSY B1, `(.L_x_9868) ;  /* 0x0000008000017945 */ /* 0x000fe20003800000 */
[----:B------:R-:W-:Y:S01]  /*22ff0*/  IMAD.MOV.U32 R13, RZ, RZ, R4 ;  /* 0x000000ffff0d7224 */ /* 0x000fe200078e0004 */
[----:B----4-:R-:W-:Y:S01]  /*23000*/  MOV R15, 0xffffffff ;  /* 0xffffffff000f7802 */ /* 0x010fe20000000f00 */
[----:B------:R-:W-:Y:S02]  /*23010*/  IMAD.MOV.U32 R12, RZ, RZ, 0x1 ;  /* 0x00000001ff0c7424 */ /* 0x000fe400078e00ff */
[----:B------:R-:W-:-:S07]  /*23020*/  IMAD.MOV.U32 R11, RZ, RZ, 0x181f ;  /* 0x0000181fff0b7424 */ /* 0x000fce00078e00ff */
[----:B0123--:R-:W-:Y:S05]  /*23030*/  WARPSYNC.COLLECTIVE R15, `(.L_x_9869) ;  /* 0x000000000f087348 */ /* 0x00ffea0003c00000 */
[----:B---3--:R3:W4:Y:S02]  /*23040*/  SHFL.IDX P6, R14, R13, R12, R11 ;  /* 0x0000000c0d0e7389 */ /* 0x00872400000c000b */
[----:B01234-:R-:W-:Y:S01]  /*23050*/  ENDCOLLECTIVE ;  /* 0x000000000000791b */ /* 0x01ffe20003800000 */
.L_x_9869:
[----:B------:R-:W-:Y:S05]  /*23060*/  BSYNC B1 ;  /* 0x0000000000017941 */ /* 0x000fea0003800000 */
.L_x_9868:
        /* <DEDUP_REMOVED lines=8> */
.L_x_9870:
[----:B------:R-:W-:Y:S05]  /*230f0*/  BRA `(.L_x_9871) ;  /* 0xffffff5400a07947 */ /* 0x000fea000383ffff */
.L_x_9613:
[----:B------:R-:W-:Y:S01]  /*23100*/  BSSY B1, `(.L_x_9872) ;  /* 0x0000008000017945 */ /* 0x000fe20003800000 */
[----:B------:R-:W-:Y:S01]  /*23110*/  IMAD.MOV.U32 R13, RZ, RZ, R4 ;  /* 0x000000ffff0d7224 */ /* 0x000fe200078e0004 */
[----:B------:R-:W-:Y:S01]  /*23120*/  MOV R11, 0x181f ;  /* 0x0000181f000b7802 */ /* 0x000fe20000000f00 */
[----:B------:R-:W-:Y:S02]  /*23130*/  IMAD.MOV.U32 R12, RZ, RZ, 0x2 ;  /* 0x00000002ff0c7424 */ /* 0x000fe400078e00ff */
[----:B----4-:R-:W-:-:S07]  /*23140*/  IMAD.MOV.U32 R15, RZ, RZ, -0x1 ;  /* 0xffffffffff0f7424 */ /* 0x010fce00078e00ff */
[----:B0123--:R-:W-:Y:S05]  /*23150*/  WARPSYNC.COLLECTIVE R15, `(.L_x_9873) ;  /* 0x000000000f087348 */ /* 0x00ffea0003c00000 */
[----:B---3--:R3:W4:Y:S02]  /*23160*/  SHFL.IDX P6, R14, R13, R12, R11 ;  /* 0x0000000c0d0e7389 */ /* 0x00872400000c000b */
[----:B01234-:R-:W-:Y:S01]  /*23170*/  ENDCOLLECTIVE ;  /* 0x000000000000791b */ /* 0x01ffe20003800000 */
.L_x_9873:
[----:B------:R-:W-:Y:S05]  /*23180*/  BSYNC B1 ;  /* 0x0000000000017941 */ /* 0x000fea0003800000 */
.L_x_9872:
        /* <DEDUP_REMOVED lines=8> */
.L_x_9874:
[----:B------:R-:W-:Y:S05]  /*23210*/  BRA `(.L_x_9875) ;  /* 0xffffff5400a07947 */ /* 0x000fea000383ffff */
.L_x_9616:
        /* <DEDUP_REMOVED lines=8> */
.L_x_9877:
[----:B------:R-:W-:Y:S05]  /*232a0*/  BSYNC B1 ;  /* 0x0000000000017941 */ /* 0x000fea0003800000 */
.L_x_9876:
        /* <DEDUP_REMOVED lines=8> */
.L_x_9878:
[----:B------:R-:W-:Y:S05]  /*23330*/  BRA `(.L_x_9879) ;  /* 0xffffff5400a07947 */ /* 0x000fea000383ffff */
.L_x_9635:
[----:B------:R-:W0:Y:S01]  /*23340*/  S2R R8, SR_TID.X ;  /* 0x0000000000087919 */ /* 0x000e220000002100 */
[----:B------:R-:W-:Y:S01]  /*23350*/  BSSY B1, `(.L_x_9880) ;  /* 0x000000a000017945 */ /* 0x000fe20003800000 */
[----:B-1----:R-:W-:Y:S02]  /*23360*/  IMAD.MOV.U32 R12, RZ, RZ, RZ ;  /* 0x000000ffff0c7224 */ /* 0x002fe400078e00ff */
[----:B------:R-:W-:Y:S02]  /*23370*/  IMAD.MOV.U32 R11, RZ, RZ, 0x1f ;  /* 0x0000001fff0b7424 */ /* 0x000fe400078e00ff */
[----:B------:R-:W-:Y:S01]  /*23380*/  IMAD.MOV.U32 R15, RZ, RZ, -0x1 ;  /* 0xffffffffff0f7424 */ /* 0x000fe200078e00ff */
[----:B0-----:R-:W-:-:S04]  /*23390*/  SHF.R.U32.HI R8, RZ, 0x5, R8 ;  /* 0x00000005ff087819 */ /* 0x001fc80000011608 */
[----:B------:R-:W-:-:S04]  /*233a0*/  LOP3.LUT R8, R8, 0x3, RZ, 0xc0, !PT ;  /* 0x0000000308087812 */ /* 0x000fc800078ec0ff */
[----:B------:R-:W-:-:S07]  /*233b0*/  MOV R13, R8 ;  /* 0x00000008000d7202 */ /* 0x000fce0000000f00 */
[----:B------:R-:W-:Y:S05]  /*233c0*/  WARPSYNC.COLLECTIVE R15, `(.L_x_9881) ;  /* 0x000000000f087348 */ /* 0x000fea0003c00000 */
[----:B------:R0:W1:Y:S02]  /*233d0*/  SHFL.IDX P6, R14, R13, R12, R11 ;  /* 0x0000000c0d0e7389 */ /* 0x00006400000c000b */
[----:B01----:R-:W-:Y:S01]  /*233e0*/  ENDCOLLECTIVE ;  /* 0x000000000000791b */ /* 0x003fe20003800000 */
.L_x_9881:
[----:B------:R-:W-:Y:S05]  /*233f0*/  BSYNC B1 ;  /* 0x0000000000017941 */ /* 0x000fea0003800000 */
.L_x_9880:
[----:B------:R-:W-:Y:S05]  /*23400*/  BRA `(.L_x_9882) ;  /* 0xffffff70008c7947 */ /* 0x000fea000383ffff */
.L_x_9637:
[----:B------:R-:W-:Y:S01]  /*23410*/  BSSY B1, `(.L_x_9883) ;  /* 0x0000006000017945 */ /* 0x000fe20003800000 */
[----:B------:R-:W-:-:S07]  /*23420*/  MOV R15, 0xffffffff ;  /* 0xffffffff000f7802 */ /* 0x000fce0000000f00 */
[----:B01----:R-:W-:Y:S05]  /*23430*/  WARPSYNC.COLLECTIVE R15, `(.L_x_9884) ;  /* 0x000000000f0c7348 */ /* 0x003fea0003c00000 */
[----:B------:R-:W-:Y:S02]  /*23440*/  ELECT P6, UR62, PT ;  /* 0x00000000003e782f */ /* 0x000fe400038c0000 */
[----:B------:R-:W-:Y:S01]  /*23450*/  MOV R14, UR62 ;  /* 0x0000003e000e7c02 */ /* 0x000fe20008000f00 */
[----:B01----:R-:W-:Y:S10]  /*23460*/  ENDCOLLECTIVE ;  /* 0x000000000000791b */ /* 0x003ff40003800000 */
.L_x_9884:
[----:B------:R-:W-:Y:S05]  /*23470*/  BSYNC B1 ;  /* 0x0000000000017941 */ /* 0x000fea0003800000 */
.L_x_9883:
[----:B------:R-:W-:Y:S05]  /*23480*/  BRA `(.L_x_9636) ;  /* 0xffffff7000847947 */ /* 0x000fea000383ffff */
.L_x_9639:
[----:B0-----:R0:W2:Y:S02]  /*23490*/  SYNCS.PHASECHK.TRANS64.TRYWAIT P0, [R22+URZ+0x28820], R8 ;  /* 0x02882008160075a7 */ /* 0x0010a4000800017f */
[----:B--2---:R-:W-:Y:S05]  /*234a0*/  @!P0 NANOSLEEP.SYNCS 0x989680 ;  /* 0x009896800000895d */ /* 0x004fea0003900000 */
[----:B------:R-:W2:Y:S02]  /*234b0*/  @!P0 SYNCS.PHASECHK.TRANS64 P0, [R22+URZ+0x28820], R8 ;  /* 0x02882008160085a7 */ /* 0x000ea4000800007f */
[----:B--2---:R-:W-:Y:S05]  /*234c0*/  @!P0 BRA `(.L_x_9639) ;  /* 0xfffffffc00f08947 */ /* 0x004fea000383ffff */
[----:B------:R-:W-:Y:S05]  /*234d0*/  BRA `(.L_x_9885) ;  /* 0xffffff7000947947 */ /* 0x000fea000383ffff */
.L_x_9643:
[----:B0-----:R0:W2:Y:S02]  /*234e0*/  SYNCS.PHASECHK.TRANS64.TRYWAIT P0, [R8+URZ+0x288a0], R9 ;  /* 0x0288a009080075a7 */ /* 0x0010a4000800017f */
[----:B--2---:R-:W-:Y:S05]  /*234f0*/  @!P0 NANOSLEEP.SYNCS 0x989680 ;  /* 0x009896800000895d */ /* 0x004fea0003900000 */
[----:B------:R-:W2:Y:S02]  /*23500*/  @!P0 SYNCS.PHASECHK.TRANS64 P0, [R8+URZ+0x288a0], R9 ;  /* 0x0288a009080085a7 */ /* 0x000ea4000800007f */
[----:B--2---:R-:W-:Y:S05]  /*23510*/  @!P0 BRA `(.L_x_9643) ;  /* 0xfffffffc00f08947 */ /* 0x004fea000383ffff */
[----:B------:R-:W-:Y:S05]  /*23520*/  BRA `(.L_x_9886) ;  /* 0xffffff7000ac7947 */ /* 0x000fea000383ffff */
.L_x_9649:
[----:B-1----:R1:W2:Y:S02]  /*23530*/  SYNCS.PHASECHK.TRANS64.TRYWAIT P0, [R8+URZ+0x288c0], R9 ;  /* 0x0288c009080075a7 */ /* 0x0022a4000800017f */
[----:B--2---:R-:W-:Y:S05]  /*23540*/  @!P0 NANOSLEEP.SYNCS 0x989680 ;  /* 0x009896800000895d */ /* 0x004fea0003900000 */
[----:B------:R-:W2:Y:S02]  /*23550*/  @!P0 SYNCS.PHASECHK.TRANS64 P0, [R8+URZ+0x288c0], R9 ;  /* 0x0288c009080085a7 */ /* 0x000ea4000800007f */
[----:B--2---:R-:W-:Y:S05]  /*23560*/  @!P0 BRA `(.L_x_9649) ;  /* 0xfffffffc00f08947 */ /* 0x004fea000383ffff */
[----:B------:R-:W-:Y:S05]  /*23570*/  BRA `(.L_x_9887) ;  /* 0xffffff74006c7947 */ /* 0x000fea000383ffff */
.L_x_9657:
[----:B-1----:R1:W2:Y:S02]  /*23580*/  SYNCS.PHASECHK.TRANS64.TRYWAIT P1, [R11+URZ+0x288a0], R10 ;  /* 0x0288a00a0b0075a7 */ /* 0x0022a4000802017f */
[----:B--2---:R-:W-:Y:S05]  /*23590*/  @!P1 NANOSLEEP.SYNCS 0x989680 ;  /* 0x009896800000995d */ /* 0x004fea0003900000 */
[----:B------:R-:W2:Y:S02]  /*235a0*/  @!P1 SYNCS.PHASECHK.TRANS64 P1, [R11+URZ+0x288a0], R10 ;  /* 0x0288a00a0b0095a7 */ /* 0x000ea4000802007f */
[----:B--2---:R-:W-:Y:S05]  /*235b0*/  @!P1 BRA `(.L_x_9657) ;  /* 0xfffffffc00f09947 */ /* 0x004fea000383ffff */
[----:B------:R-:W-:Y:S05]  /*235c0*/  BRA `(.L_x_9888) ;  /* 0xffffff7800687947 */ /* 0x000fea000383ffff */
.L_x_9663:
[----:B0-----:R0:W2:Y:S02]  /*235d0*/  SYNCS.PHASECHK.TRANS64.TRYWAIT P1, [R11+URZ+0x288c0], R10 ;  /* 0x0288c00a0b0075a7 */ /* 0x0010a4000802017f */
[----:B--2---:R-:W-:Y:S05]  /*235e0*/  @!P1 NANOSLEEP.SYNCS 0x989680 ;  /* 0x009896800000995d */ /* 0x004fea0003900000 */
[----:B------:R-:W2:Y:S02]  /*235f0*/  @!P1 SYNCS.PHASECHK.TRANS64 P1, [R11+URZ+0x288c0], R10 ;  /* 0x0288c00a0b0095a7 */ /* 0x000ea4000802007f */
[----:B--2---:R-:W-:Y:S05]  /*23600*/  @!P1 BRA `(.L_x_9663) ;  /* 0xfffffffc00f09947 */ /* 0x004fea000383ffff */
[----:B------:R-:W-:Y:S05]  /*23610*/  BRA `(.L_x_9889) ;  /* 0xffffff7c00207947 */ /* 0x000fea000383ffff */
.L_x_9679:
        /* <DEDUP_REMOVED lines=11> */
.L_x_9891:
[----:B------:R-:W-:Y:S05]  /*236d0*/  BSYNC B0 ;  /* 0x0000000000007941 */ /* 0x000fea0003800000 */
.L_x_9890:
[----:B------:R-:W-:Y:S05]  /*236e0*/  BRA `(.L_x_9892) ;  /* 0xffffff8800a07947 */ /* 0x000fea000383ffff */
.L_x_9682:
[----:B0-----:R0:W1:Y:S02]  /*236f0*/  SYNCS.PHASECHK.TRANS64.TRYWAIT P0, [R7+URZ+0x28840], R2 ;  /* 0x02884002070075a7 */ /* 0x001064000800017f */
[----:B-1----:R-:W-:Y:S05]  /*23700*/  @!P0 NANOSLEEP.SYNCS 0x989680 ;  /* 0x009896800000895d */ /* 0x002fea0003900000 */
[----:B------:R-:W1:Y:S02]  /*23710*/  @!P0 SYNCS.PHASECHK.TRANS64 P0, [R7+URZ+0x28840], R2 ;  /* 0x02884002070085a7 */ /* 0x000e64000800007f */
[----:B-1----:R-:W-:Y:S05]  /*23720*/  @!P0 BRA `(.L_x_9682) ;  /* 0xfffffffc00f08947 */ /* 0x002fea000383ffff */
[----:B------:R-:W-:Y:S05]  /*23730*/  BRA `(.L_x_9893) ;  /* 0xffffff8800f07947 */ /* 0x000fea000383ffff */
.L_x_9683:
        /* <DEDUP_REMOVED lines=8> */
.L_x_9895:
[----:B------:R-:W-:Y:S05]  /*237c0*/  BSYNC B0 ;  /* 0x0000000000007941 */ /* 0x000fea0003800000 */
.L_x_9894:
[----:B------:R-:W-:Y:S01]  /*237d0*/  IMAD.MOV.U32 R13, RZ, RZ, R4 ;  /* 0x000000ffff0d7224 */ /* 0x000fe200078e0004 */
[----:B------:R-:W-:Y:S01]  /*237e0*/  MOV R11, 0x181f ;  /* 0x0000181f000b7802 */ /* 0x000fe20000000f00 */
[----:B------:R-:W-:Y:S01]  /*237f0*/  IMAD.MOV.U32 R12, RZ, RZ, RZ ;  /* 0x000000ffff0c7224 */ /* 0x000fe200078e00ff */
[----:B------:R-:W-:Y:S01]  /*23800*/  @P0 LEA R8, R5, R22, 0x1 ;  /* 0x0000001605080211 */ /* 0x000fe200078e08ff */
[----:B------:R-:W-:Y:S02]  /*23810*/  IMAD.MOV.U32 R15, RZ, RZ, -0x1 ;  /* 0xffffffffff0f7424 */ /* 0x000fe400078e00ff */
[----:B------:R-:W-:-:S07]  /*23820*/  IMAD.MOV.U32 R2, RZ, RZ, R14 ;  /* 0x000000ffff027224 */ /* 0x000fce00078e000e */
[----:B------:R-:W-:Y:S05]  /*23830*/  WARPSYNC.COLLECTIVE R15, `(.L_x_9896) ;  /* 0x000000000f087348 */ /* 0x000fea0003c00000 */
[----:B------:R0:W1:Y:S02]  /*23840*/  SHFL.IDX P6, R14, R13, R12, R11 ;  /* 0x0000000c0d0e7389 */ /* 0x00006400000c000b */
[----:B01----:R-:W-:Y:S01]  /*23850*/  ENDCOLLECTIVE ;  /* 0x000000000000791b */ /* 0x003fe20003800000 */
.L_x_9896:
[----:B------:R-:W-:Y:S02]  /*23860*/  IMAD.MOV.U32 R13, RZ, RZ, R0 ;  /* 0x000000ffff0d7224 */ /* 0x000fe400078e0000 */
[----:B------:R-:W-:Y:S02]  /*23870*/  IMAD.MOV.U32 R12, RZ, RZ, 0x1 ;  /* 0x00000001ff0c7424 */ /* 0x000fe400078e00ff */
[----:B------:R-:W-:-:S07]  /*23880*/  IMAD.MOV.U32 R3, RZ, RZ, R14 ;  /* 0x000000ffff037224 */ /* 0x000fce00078e000e */
[----:B------:R-:W-:Y:S05]  /*23890*/  WARPSYNC.COLLECTIVE R15, `(.L_x_9897) ;  /* 0x000000000f087348 */ /* 0x000fea0003c00000 */
[----:B------:R0:W1:Y:S02]  /*238a0*/  SHFL.IDX P6, R14, R13, R12, R11 ;  /* 0x0000000c0d0e7389 */ /* 0x00006400000c000b */
[----:B01----:R-:W-:Y:S01]  /*238b0*/  ENDCOLLECTIVE ;  /* 0x000000000000791b */ /* 0x003fe20003800000 */
.L_x_9897:
        /* <DEDUP_REMOVED lines=16> */
.L_x_9898:
[----:B------:R-:W-:Y:S01]  /*239c0*/  @P0 IMAD R8, R5, 0x2, R22 ;  /* 0x0000000205080824 */ /* 0x000fe200078e0216 */
[----:B------:R-:W-:Y:S01]  /*239d0*/  MOV R13, R0 ;  /* 0x00000000000d7202 */ /* 0x000fe20000000f00 */
[----:B------:R-:W-:Y:S02]  /*239e0*/  IMAD.MOV.U32 R12, RZ, RZ, 0x2 ;  /* 0x00000002ff0c7424 */ /* 0x000fe400078e00ff */
[----:B------:R-:W-:-:S07]  /*239f0*/  IMAD.MOV.U32 R3, RZ, RZ, R14 ;  /* 0x000000ffff037224 */ /* 0x000fce00078e000e */
[----:B------:R-:W-:Y:S05]  /*23a00*/  WARPSYNC.COLLECTIVE R15, `(.L_x_9899) ;  /* 0x000000000f087348 */ /* 0x000fea0003c00000 */
[----:B------:R0:W1:Y:S02]  /*23a10*/  SHFL.IDX P6, R14, R13, R12, R11 ;  /* 0x0000000c0d0e7389 */ /* 0x00006400000c000b */
[----:B01----:R-:W-:Y:S01]  /*23a20*/  ENDCOLLECTIVE ;  /* 0x000000000000791b */ /* 0x003fe20003800000 */
.L_x_9899:
        /* <DEDUP_REMOVED lines=16> */
.L_x_9900:
[----:B------:R-:W-:Y:S02]  /*23b30*/  @P0 IMAD R8, R5, 0x2, R22 ;  /* 0x0000000205080824 */ /* 0x000fe400078e0216 */
[----:B------:R-:W-:Y:S01]  /*23b40*/  IMAD.MOV.U32 R13, RZ, RZ, R0 ;  /* 0x000000ffff0d7224 */ /* 0x000fe200078e0000 */
[----:B------:R-:W-:Y:S02]  /*23b50*/  MOV R12, 0x3 ;  /* 0x00000003000c7802 */ /* 0x000fe40000000f00 */
[----:B------:R-:W-:-:S07]  /*23b60*/  MOV R3, R14 ;  /* 0x0000000e00037202 */ /* 0x000fce0000000f00 */
[----:B------:R-:W-:Y:S05]  /*23b70*/  WARPSYNC.COLLECTIVE R15, `(.L_x_9901) ;  /* 0x000000000f087348 */ /* 0x000fea0003c00000 */
[----:B------:R0:W1:Y:S02]  /*23b80*/  SHFL.IDX P6, R14, R13, R12, R11 ;  /* 0x0000000c0d0e7389 */ /* 0x00006400000c000b */
[----:B01----:R-:W-:Y:S01]  /*23b90*/  ENDCOLLECTIVE ;  /* 0x000000000000791b */ /* 0x003fe20003800000 */
.L_x_9901:
        /* <DEDUP_REMOVED lines=16> */
.L_x_9902:
[----:B------:R-:W-:Y:S02]  /*23ca0*/  @P0 IMAD R8, R5, 0x2, R22 ;  /* 0x0000000205080824 */ /* 0x000fe400078e0216 */
[----:B------:R-:W-:Y:S02]  /*23cb0*/  IMAD.MOV.U32 R13, RZ, RZ, R0 ;  /* 0x000000ffff0d7224 */ /* 0x000fe400078e0000 */
[----:B------:R-:W-:Y:S02]  /*23cc0*/  IMAD.MOV.U32 R12, RZ, RZ, 0x4 ;  /* 0x00000004ff0c7424 */ /* 0x000fe400078e00ff */
[----:B------:R-:W-:-:S07]  /*23cd0*/  IMAD.MOV.U32 R3, RZ, RZ, R14 ;  /* 0x000000ffff037224 */ /* 0x000fce00078e000e */
[----:B------:R-:W-:Y:S05]  /*23ce0*/  WARPSYNC.COLLECTIVE R15, `(.L_x_9903) ;  /* 0x000000000f087348 */ /* 0x000fea0003c00000 */
[----:B------:R0:W1:Y:S02]  /*23cf0*/  SHFL.IDX P6, R14, R13, R12, R11 ;  /* 0x0000000c0d0e7389 */ /* 0x00006400000c000b */
[----:B01----:R-:W-:Y:S01]  /*23d00*/  ENDCOLLECTIVE ;  /* 0x000000000000791b */ /* 0x003fe20003800000 */
.L_x_9903:
        /* <DEDUP_REMOVED lines=16> */
.L_x_9904:
[----:B------:R-:W-:Y:S01]  /*23e10*/  @P0 LEA R8, R5, R22, 0x1 ;  /* 0x0000001605080211 */ /* 0x000fe200078e08ff */
[----:B------:R-:W-:Y:S02]  /*23e20*/  IMAD.MOV.U32 R13, RZ, RZ, R0 ;  /* 0x000000ffff0d7224 */ /* 0x000fe400078e0000 */
[----:B------:R-:W-:Y:S02]  /*23e30*/  IMAD.MOV.U32 R12, RZ, RZ, 0x5 ;  /* 0x00000005ff0c7424 */ /* 0x000fe400078e00ff */
[----:B------:R-:W-:-:S07]  /*23e40*/  IMAD.MOV.U32 R3, RZ, RZ, R14 ;  /* 0x000000ffff037224 */ /* 0x000fce00078e000e */
[----:B------:R-:W-:Y:S05]  /*23e50*/  WARPSYNC.COLLECTIVE R15, `(.L_x_9905) ;  /* 0x000000000f087348 */ /* 0x000fea0003c00000 */
[----:B------:R0:W1:Y:S02]  /*23e60*/  SHFL.IDX P6, R14, R13, R12, R11 ;  /* 0x0000000c0d0e7389 */ /* 0x00006400000c000b */
[----:B01----:R-:W-:Y:S01]  /*23e70*/  ENDCOLLECTIVE ;  /* 0x000000000000791b */ /* 0x003fe20003800000 */
.L_x_9905:
        /* <DEDUP_REMOVED lines=16> */
.L_x_9906:
[----:B------:R-:W-:Y:S01]  /*23f80*/  @P0 IMAD R8, R5, 0x2, R22 ;  /* 0x0000000205080824 */ /* 0x000fe200078e0216 */
[----:B------:R-:W-:Y:S01]  /*23f90*/  MOV R13, R0 ;  /* 0x00000000000d7202 */ /* 0x000fe20000000f00 */
[----:B------:R-:W-:Y:S02]  /*23fa0*/  IMAD.MOV.U32 R12, RZ, RZ, 0x6 ;  /* 0x00000006ff0c7424 */ /* 0x000fe400078e00ff */
[----:B------:R-:W-:-:S07]  /*23fb0*/  IMAD.MOV.U32 R3, RZ, RZ, R14 ;  /* 0x000000ffff037224 */ /* 0x000fce00078e000e */
[----:B------:R-:W-:Y:S05]  /*23fc0*/  WARPSYNC.COLLECTIVE R15, `(.L_x_9907) ;  /* 0x000000000f087348 */ /* 0x000fea0003c00000 */
[----:B------:R0:W1:Y:S02]  /*23fd0*/  SHFL.IDX P6, R14, R13, R12, R11 ;  /* 0x0000000c0d0e7389 */ /* 0x00006400000c000b */
[----:B01----:R-:W-:Y:S01]  /*23fe0*/  ENDCOLLECTIVE ;  /* 0x000000000000791b */ /* 0x003fe20003800000 */
.L_x_9907:
        /* <DEDUP_REMOVED lines=16> */
.L_x_9908:
[----:B------:R-:W-:Y:S02]  /*240f0*/  @P0 IMAD R8, R5, 0x2, R22 ;  /* 0x0000000205080824 */ /* 0x000fe400078e0216 */
[----:B------:R-:W-:Y:S01]  /*24100*/  IMAD.MOV.U32 R13, RZ, RZ, R0 ;  /* 0x000000ffff0d7224 */ /* 0x000fe200078e0000 */
[----:B------:R-:W-:Y:S02]  /*24110*/  MOV R12, 0x7 ;  /* 0x00000007000c7802 */ /* 0x000fe40000000f00 */
[----:B------:R-:W-:-:S07]  /*24120*/  MOV R3, R14 ;  /* 0x0000000e00037202 */ /* 0x000fce0000000f00 */
[----:B------:R-:W-:Y:S05]  /*24130*/  WARPSYNC.COLLECTIVE R15, `(.L_x_9909) ;  /* 0x000000000f087348 */ /* 0x000fea0003c00000 */
[----:B------:R0:W1:Y:S02]  /*24140*/  SHFL.IDX P6, R14, R13, R12, R11 ;  /* 0x0000000c0d0e7389 */ /* 0x00006400000c000b */
[----:B01----:R-:W-:Y:S01]  /*24150*/  ENDCOLLECTIVE ;  /* 0x000000000000791b */ /* 0x003fe20003800000 */
.L_x_9909:
[----:B------:R-:W-:-:S05]  /*24160*/  @P0 LEA R3, P1, R31, R3, 0x1 ;  /* 0x000000031f030211 */ /* 0x000fca00078208ff */
[----:B------:R-:W-:-:S05]  /*24170*/  @P0 IMAD.X R2, RZ, RZ, R2, P1 ;  /* 0x000000ffff020224 */ /* 0x000fca00008e0602 */
        /* <DEDUP_REMOVED lines=12> */
.L_x_9910:
[----:B------:R-:W-:Y:S01]  /*24240*/  @!PT LDS RZ, [RZ] ;  /* 0x00000000fffff984 */ /* 0x000fe20000000800 */
[----:B------:R-:W-:Y:S01]  /*24250*/  @!PT LDS RZ, [RZ] ;  /* 0x00000000fffff984 */ /* 0x000fe20000000800 */
[----:B------:R-:W-:Y:S01]  /*24260*/  @!PT LDS RZ, [RZ] ;  /* 0x00000000fffff984 */ /* 0x000fe20000000800 */
[----:B------:R0:W-:Y:S02]  /*24270*/  @P0 LDGSTS.E.BYPASS.LTC128B.128 [R8+0x1f400], desc[UR42][R2.64+0x80], !P2 ;  /* 0x1f40008002080fae */ /* 0x0001e4000d101d6a */
[----:B0-----:R-:W-:Y:S01]  /*24280*/  IMAD.MOV.U32 R2, RZ, RZ, R14 ;  /* 0x000000ffff027224 */ /* 0x001fe200078e000e */
[----:B------:R-:W-:Y:S06]  /*24290*/  BRA `(.L_x_9911) ;  /* 0xffffff8400c07947 */ /* 0x000fec000383ffff */
.L_x_9688:
[----:B------:R-:W-:Y:S01]  /*242a0*/  MOV R13, R4 ;  /* 0x00000004000d7202 */ /* 0x000fe20000000f00 */
        /* <DEDUP_REMOVED lines=8> */
.L_x_9912:
[C---:B------:R-:W-:Y:S01]  /*24330*/  VIADD R6, R17.reuse, 0x10 ;  /* 0x0000001011067836 */ /* 0x040fe20000000000 */
[----:B------:R-:W-:Y:S01]  /*24340*/  ISETP.GE.AND P3, PT, R17, R5, PT ;  /* 0x000000051100720c */ /* 0x000fe20003f66270 */
[----:B------:R-:W-:Y:S01]  /*24350*/  IMAD.MOV.U32 R13, RZ, RZ, R0 ;  /* 0x000000ffff0d7224 */ /* 0x000fe200078e0000 */
[----:B------:R-:W-:-:S11]  /*24360*/  MOV R2, R14 ;  /* 0x0000000e00027202 */ /* 0x000fd60000000f00 */
[----:B------:R-:W-:Y:S05]  /*24370*/  WARPSYNC.COLLECTIVE R15, `(.L_x_9913) ;  /* 0x000000000f087348 */ /* 0x000fea0003c00000 */
[----:B------:R0:W1:Y:S02]  /*24380*/  SHFL.IDX P6, R14, R13, R12, R11 ;  /* 0x0000000c0d0e7389 */ /* 0x00006400000c000b */
[----:B01----:R-:W-:Y:S01]  /*24390*/  ENDCOLLECTIVE ;  /* 0x000000000000791b */ /* 0x003fe20003800000 */
.L_x_9913:
        /* <DEDUP_REMOVED lines=8> */
.L_x_9914:
        /* <DEDUP_REMOVED lines=12> */
.L_x_9915:
        /* <DEDUP_REMOVED lines=8> */
.L_x_9916:
[----:B------:R-:W-:-:S05]  /*24560*/  @!P3 MOV R3, R7 ;  /* 0x000000070003b202 */ /* 0x000fca0000000f00 */
        /* <DEDUP_REMOVED lines=12> */
.L_x_9917:
        /* <DEDUP_REMOVED lines=8> */
.L_x_9918:
        /* <DEDUP_REMOVED lines=13> */
.L_x_9919:
        /* <DEDUP_REMOVED lines=8> */
.L_x_9920:
        /* <DEDUP_REMOVED lines=13> */
.L_x_9921:
        /* <DEDUP_REMOVED lines=8> */
.L_x_9922:
        /* <DEDUP_REMOVED lines=13> */
.L_x_9923:
        /* <DEDUP_REMOVED lines=8> */
.L_x_9924:
[----:B------:R-:W-:-:S05]  /*24aa0*/  @!P3 MOV R3, R7 ;  /* 0x000000070003b202 */ /* 0x000fca0000000f00 */
        /* <DEDUP_REMOVED lines=11> */
.L_x_9925:
        /* <DEDUP_REMOVED lines=8> */
.L_x_9926:
[----:B------:R-:W-:-:S05]  /*24be0*/  @!P3 MOV R3, R7 ;  /* 0x000000070003b202 */ /* 0x000fca0000000f00 */
        /* <DEDUP_REMOVED lines=10> */
.L_x_9927:
[----:B------:R-:W-:Y:S05]  /*24c90*/  BRA `(.L_x_9928) ;  /* 0xffffff8800307947 */ /* 0x000fea000383ffff */
.L_x_9693:
[----:B0-----:R0:W1:Y:S02]  /*24ca0*/  SYNCS.PHASECHK.TRANS64.TRYWAIT P0, [R22+URZ+0x28820], R3 ;  /* 0x02882003160075a7 */ /* 0x001064000800017f */
[----:B-1----:R-:W-:Y:S05]  /*24cb0*/  @!P0 NANOSLEEP.SYNCS 0x989680 ;  /* 0x009896800000895d */ /* 0x002fea0003900000 */
[----:B------:R-:W1:Y:S02]  /*24cc0*/  @!P0 SYNCS.PHASECHK.TRANS64 P0, [R22+URZ+0x28820], R3 ;  /* 0x02882003160085a7 */ /* 0x000e64000800007f */
[----:B-1----:R-:W-:Y:S05]  /*24cd0*/  @!P0 BRA `(.L_x_9693) ;  /* 0xfffffffc00f08947 */ /* 0x002fea000383ffff */
[----:B------:R-:W-:Y:S05]  /*24ce0*/  BRA `(.L_x_9929) ;  /* 0xffffff8800a87947 */ /* 0x000fea000383ffff */
.L_x_9698:
[----:B0-----:R0:W1:Y:S02]  /*24cf0*/  SYNCS.PHASECHK.TRANS64.TRYWAIT P0, [R6+URZ+0x28840], R3 ;  /* 0x02884003060075a7 */ /* 0x001064000800017f */
[----:B-1----:R-:W-:Y:S05]  /*24d00*/  @!P0 NANOSLEEP.SYNCS 0x989680 ;  /* 0x009896800000895d */ /* 0x002fea0003900000 */
[----:B------:R-:W1:Y:S02]  /*24d10*/  @!P0 SYNCS.PHASECHK.TRANS64 P0, [R6+URZ+0x28840], R3 ;  /* 0x02884003060085a7 */ /* 0x000e64000800007f */
[----:B-1----:R-:W-:Y:S05]  /*24d20*/  @!P0 BRA `(.L_x_9698) ;  /* 0xfffffffc00f08947 */ /* 0x002fea000383ffff */
[----:B------:R-:W-:Y:S05]  /*24d30*/  BRA `(.L_x_9930) ;  /* 0xffffff8c00707947 */ /* 0x000fea000383ffff */
.L_x_9699:
        /* <DEDUP_REMOVED lines=8> */
.L_x_9932:
[----:B------:R-:W-:Y:S05]  /*24dc0*/  BSYNC B1 ;  /* 0x0000000000017941 */ /* 0x000fea0003800000 */
.L_x_9931:
[----:B------:R-:W-:Y:S01]  /*24dd0*/  IMAD.MOV.U32 R13, RZ, RZ, R7 ;  /* 0x000000ffff0d7224 */ /* 0x000fe200078e0007 */
[----:B------:R-:W-:Y:S01]  /*24de0*/  MOV R11, 0x181f ;  /* 0x0000181f000b7802 */ /* 0x000fe20000000f00 */
[----:B------:R-:W-:Y:S02]  /*24df0*/  IMAD.MOV.U32 R12, RZ, RZ, RZ ;  /* 0x000000ffff0c7224 */ /* 0x000fe400078e00ff */
[----:B------:R-:W-:Y:S02]  /*24e00*/  IMAD.MOV.U32 R15, RZ, RZ, -0x1 ;  /* 0xffffffffff0f7424 */ /* 0x000fe400078e00ff */
[----:B------:R-:W-:Y:S02]  /*24e10*/  IMAD.MOV.U32 R3, RZ, RZ, R14 ;  /* 0x000000ffff037224 */ /* 0x000fe400078e000e */
[----:B------:R-:W-:-:S07]  /*24e20*/  IMAD.SHL.U32 R5, R31, 0x2, RZ ;  /* 0x000000021f057824 */ /* 0x000fce00078e00ff */
[----:B------:R-:W-:Y:S05]  /*24e30*/  WARPSYNC.COLLECTIVE R15, `(.L_x_9933) ;  /* 0x000000000f087348 */ /* 0x000fea0003c00000 */
[----:B------:R0:W1:Y:S02]  /*24e40*/  SHFL.IDX P6, R14, R13, R12, R11 ;  /* 0x0000000c0d0e7389 */ /* 0x00006400000c000b */
[----:B01----:R-:W-:Y:S01]  /*24e50*/  ENDCOLLECTIVE ;  /* 0x000000000000791b */ /* 0x003fe20003800000 */
.L_x_9933:
[----:B------:R-:W-:Y:S02]  /*24e60*/  IMAD R8, R8, 0x2, R22 ;  /* 0x0000000208087824 */ /* 0x000fe400078e0216 */
[----:B------:R-:W-:Y:S02]  /*24e70*/  IMAD.MOV.U32 R13, RZ, RZ, R9 ;  /* 0x000000ffff0d7224 */ /* 0x000fe400078e0009 */
[----:B------:R-:W-:Y:S02]  /*24e80*/  IMAD.MOV.U32 R12, RZ, RZ, 0x1 ;  /* 0x00000001ff0c7424 */ /* 0x000fe400078e00ff */
[----:B------:R-:W-:-:S07]  /*24e90*/  IMAD.MOV.U32 R2, RZ, RZ, R14 ;  /* 0x000000ffff027224 */ /* 0x000fce00078e000e */
[----:B------:R-:W-:Y:S05]  /*24ea0*/  WARPSYNC.COLLECTIVE R15, `(.L_x_9934) ;  /* 0x000000000f087348 */ /* 0x000fea0003c00000 */
[----:B------:R0:W1:Y:S02]  /*24eb0*/  SHFL.IDX P6, R14, R13, R12, R11 ;  /* 0x0000000c0d0e7389 */ /* 0x00006400000c000b */
[----:B01----:R-:W-:Y:S01]  /*24ec0*/  ENDCOLLECTIVE ;  /* 0x000000000000791b */ /* 0x003fe20003800000 */
.L_x_9934:
        /* <DEDUP_REMOVED lines=8> */
[----:B0-----:R-:W-:-:S07]  /*24f50*/  MOV R3, R14 ;  /* 0x0000000e00037202 */ /* 0x001fce0000000f00 */
[----:B------:R-:W-:Y:S05]  /*24f60*/  WARPSYNC.COLLECTIVE R15, `(.L_x_9935) ;  /* 0x000000000f087348 */ /* 0x000fea0003c00000 */
[----:B------:R0:W1:Y:S02]  /*24f70*/  SHFL.IDX P6, R14, R13, R12, R11 ;  /* 0x0000000c0d0e7389 */ /* 0x00006400000c000b */
[----:B01----:R-:W-:Y:S01]  /*24f80*/  ENDCOLLECTIVE ;  /* 0x000000000000791b */ /* 0x003fe20003800000 */
.L_x_9935:
[----:B------:R-:W-:Y:S01]  /*24f90*/  MOV R13, R9 ;  /* 0x00000009000d7202 */ /* 0x000fe20000000f00 */
[----:B------:R-:W-:Y:S02]  /*24fa0*/  IMAD.MOV.U32 R12, RZ, RZ, 0x2 ;  /* 0x00000002ff0c7424 */ /* 0x000fe400078e00ff */
[----:B------:R-:W-:-:S07]  /*24fb0*/  IMAD.MOV.U32 R2, RZ, RZ, R14 ;  /* 0x000000ffff027224 */ /* 0x000fce00078e000e */
[----:B------:R-:W-:Y:S05]  /*24fc0*/  WARPSYNC.COLLECTIVE R15, `(.L_x_9936) ;  /* 0x000000000f087348 */ /* 0x000fea0003c00000 */
[----:B------:R0:W1:Y:S02]  /*24fd0*/  SHFL.IDX P6, R14, R13, R12, R11 ;  /* 0x0000000c0d0e7389 */ /* 0x00006400000c000b */
[----:B01----:R-:W-:Y:S01]  /*24fe0*/  ENDCOLLECTIVE ;  /* 0x000000000000791b */ /* 0x003fe20003800000 */
.L_x_9936:
        /* <DEDUP_REMOVED lines=12> */
.L_x_9937:
[----:B------:R-:W-:Y:S02]  /*250b0*/  IMAD.MOV.U32 R13, RZ, RZ, R9 ;  /* 0x000000ffff0d7224 */ /* 0x000fe400078e0009 */
[----:B------:R-:W-:Y:S01]  /*250c0*/  IMAD.MOV.U32 R12, RZ, RZ, 0x3 ;  /* 0x00000003ff0c7424 */ /* 0x000fe200078e00ff */
[----:B------:R-:W-:-:S07]  /*250d0*/  MOV R2, R14 ;  /* 0x0000000e00027202 */ /* 0x000fce0000000f00 */
[----:B------:R-:W-:Y:S05]  /*250e0*/  WARPSYNC.COLLECTIVE R15, `(.L_x_9938) ;  /* 0x000000000f087348 */ /* 0x000fea0003c00000 */
[----:B------:R0:W1:Y:S02]  /*250f0*/  SHFL.IDX P6, R14, R13, R12, R11 ;  /* 0x0000000c0d0e7389 */ /* 0x00006400000c000b */
[----:B01----:R-:W-:Y:S01]  /*25100*/  ENDCOLLECTIVE ;  /* 0x000000000000791b */ /* 0x003fe20003800000 */
.L_x_9938:
        /* <DEDUP_REMOVED lines=12> */
.L_x_9939:
[----:B------:R-:W-:Y:S01]  /*251d0*/  MOV R13, R9 ;  /* 0x00000009000d7202 */ /* 0x000fe20000000f00 */
[----:B------:R-:W-:Y:S02]  /*251e0*/  IMAD.MOV.U32 R12, RZ, RZ, 0x4 ;  /* 0x00000004ff0c7424 */ /* 0x000fe400078e00ff */
[----:B------:R-:W-:-:S07]  /*251f0*/  IMAD.MOV.U32 R2, RZ, RZ, R14 ;  /* 0x000000ffff027224 */ /* 0x000fce00078e000e */
[----:B------:R-:W-:Y:S05]  /*25200*/  WARPSYNC.COLLECTIVE R15, `(.L_x_9940) ;  /* 0x000000000f087348 */ /* 0x000fea0003c00000 */
[----:B------:R0:W1:Y:S02]  /*25210*/  SHFL.IDX P6, R14, R13, R12, R11 ;  /* 0x0000000c0d0e7389 */ /* 0x00006400000c000b */
[----:B01----:R-:W-:Y:S01]  /*25220*/  ENDCOLLECTIVE ;  /* 0x000000000000791b */ /* 0x003fe20003800000 */
.L_x_9940:
        /* <DEDUP_REMOVED lines=12> */
.L_x_9941:
[----:B------:R-:W-:Y:S02]  /*252f0*/  IMAD.MOV.U32 R13, RZ, RZ, R9 ;  /* 0x000000ffff0d7224 */ /* 0x000fe400078e0009 */
[----:B------:R-:W-:Y:S01]  /*25300*/  IMAD.MOV.U32 R12, RZ, RZ, 0x5 ;  /* 0x00000005ff0c7424 */ /* 0x000fe200078e00ff */
[----:B------:R-:W-:-:S07]  /*25310*/  MOV R2, R14 ;  /* 0x0000000e00027202 */ /* 0x000fce0000000f00 */
[----:B------:R-:W-:Y:S05]  /*25320*/  WARPSYNC.COLLECTIVE R15, `(.L_x_9942) ;  /* 0x000000000f087348 */ /* 0x000fea0003c00000 */
[----:B------:R0:W1:Y:S02]  /*25330*/  SHFL.IDX P6, R14, R13, R12, R11 ;  /* 0x0000000c0d0e7389 */ /* 0x00006400000c000b */
[----:B01----:R-:W-:Y:S01]  /*25340*/  ENDCOLLECTIVE ;  /* 0x000000000000791b */ /* 0x003fe20003800000 */
.L_x_9942:
        /* <DEDUP_REMOVED lines=12> */
.L_x_9943:
[----:B------:R-:W-:Y:S01]  /*25410*/  MOV R13, R9 ;  /* 0x00000009000d7202 */ /* 0x000fe20000000f00 */
[----:B------:R-:W-:Y:S02]  /*25420*/  IMAD.MOV.U32 R12, RZ, RZ, 0x6 ;  /* 0x00000006ff0c7424 */ /* 0x000fe400078e00ff */
[----:B------:R-:W-:-:S07]  /*25430*/  IMAD.MOV.U32 R2, RZ, RZ, R14 ;  /* 0x000000ffff027224 */ /* 0x000fce00078e000e */
[----:B------:R-:W-:Y:S05]  /*25440*/  WARPSYNC.COLLECTIVE R15, `(.L_x_9944) ;  /* 0x000000000f087348 */ /* 0x000fea0003c00000 */
[----:B------:R0:W1:Y:S02]  /*25450*/  SHFL.IDX P6, R14, R13, R12, R11 ;  /* 0x0000000c0d0e7389 */ /* 0x00006400000c000b */
[----:B01----:R-:W-:Y:S01]  /*25460*/  ENDCOLLECTIVE ;  /* 0x000000000000791b */ /* 0x003fe20003800000 */
.L_x_9944:
        /* <DEDUP_REMOVED lines=12> */
.L_x_9945:
[----:B------:R-:W-:Y:S02]  /*25530*/  IMAD.MOV.U32 R13, RZ, RZ, R9 ;  /* 0x000000ffff0d7224 */ /* 0x000fe400078e0009 */
[----:B------:R-:W-:Y:S01]  /*25540*/  IMAD.MOV.U32 R12, RZ, RZ, 0x7 ;  /* 0x00000007ff0c7424 */ /* 0x000fe200078e00ff */
[----:B------:R-:W-:-:S07]  /*25550*/  MOV R2, R14 ;  /* 0x0000000e00027202 */ /* 0x000fce0000000f00 */
[----:B------:R-:W-:Y:S05]  /*25560*/  WARPSYNC.COLLECTIVE R15, `(.L_x_9946) ;  /* 0x000000000f087348 */ /* 0x000fea0003c00000 */
[----:B------:R0:W1:Y:S02]  /*25570*/  SHFL.IDX P6, R14, R13, R12, R11 ;  /* 0x0000000c0d0e7389 */ /* 0x00006400000c000b */
[----:B01----:R-:W-:Y:S01]  /*25580*/  ENDCOLLECTIVE ;  /* 0x000000000000791b */ /* 0x003fe20003800000 */
.L_x_9946:
        /* <DEDUP_REMOVED lines=12> */
.L_x_9947:
[----:B------:R-:W-:Y:S01]  /*25650*/  IMAD.MOV.U32 R2, RZ, RZ, R14 ;  /* 0x000000ffff027224 */ /* 0x000fe200078e000e */
[----:B------:R-:W-:Y:S06]  /*25660*/  BRA `(.L_x_9948) ;  /* 0xffffff88003c7947 */ /* 0x000fec000383ffff */
.L_x_9704:
[----:B-1----:R1:W2:Y:S02]  /*25670*/  SYNCS.PHASECHK.TRANS64.TRYWAIT P0, [R6+URZ+0x28860], R2 ;  /* 0x02886002060075a7 */ /* 0x0022a4000800017f */
[----:B--2---:R-:W-:Y:S05]  /*25680*/  @!P0 NANOSLEEP.SYNCS 0x989680 ;  /* 0x009896800000895d */ /* 0x004fea0003900000 */
[----:B------:R-:W2:Y:S02]  /*25690*/  @!P0 SYNCS.PHASECHK.TRANS64 P0, [R6+URZ+0x28860], R2 ;  /* 0x02886002060085a7 */ /* 0x000ea4000800007f */
[----:B--2---:R-:W-:Y:S05]  /*256a0*/  @!P0 BRA `(.L_x_9704) ;  /* 0xfffffffc00f08947 */ /* 0x004fea000383ffff */
[----:B------:R-:W-:Y:S05]  /*256b0*/  BRA `(.L_x_9949) ;  /* 0xffffff8800987947 */ /* 0x000fea000383ffff */
.L_x_9705:
        /* <DEDUP_REMOVED lines=8> */
.L_x_9951:
[----:B------:R-:W-:Y:S05]  /*25740*/  BSYNC B1 ;  /* 0x0000000000017941 */ /* 0x000fea0003800000 */
.L_x_9950:
        /* <DEDUP_REMOVED lines=9> */
.L_x_9952:
[----:B------:R-:W-:Y:S01]  /*257e0*/  IMAD.MOV.U32 R13, RZ, RZ, R24 ;  /* 0x000000ffff0d7224 */ /* 0x000fe200078e0018 */
[----:B------:R-:W-:Y:S02]  /*257f0*/  MOV R12, 0x1 ;  /* 0x00000001000c7802 */ /* 0x000fe40000000f00 */
[----:B------:R-:W-:-:S07]  /*25800*/  MOV R2, R14 ;  /* 0x0000000e00027202 */ /* 0x000fce0000000f00 */
[----:B------:R-:W-:Y:S05]  /*25810*/  WARPSYNC.COLLECTIVE R15, `(.L_x_9953) ;  /* 0x000000000f087348 */ /* 0x000fea0003c00000 */
[----:B------:R0:W1:Y:S02]  /*25820*/  SHFL.IDX P6, R14, R13, R12, R11 ;  /* 0x0000000c0d0e7389 */ /* 0x00006400000c000b */
[----:B01----:R-:W-:Y:S01]  /*25830*/  ENDCOLLECTIVE ;  /* 0x000000000000791b */ /* 0x003fe20003800000 */
.L_x_9953:
        /* <DEDUP_REMOVED lines=14> */
.L_x_9954:
[----:B------:R-:W-:Y:S02]  /*25920*/  IMAD.MOV.U32 R13, RZ, RZ, R24 ;  /* 0x000000ffff0d7224 */ /* 0x000fe400078e0018 */
[----:B------:R-:W-:Y:S02]  /*25930*/  IMAD.MOV.U32 R12, RZ, RZ, 0x2 ;  /* 0x00000002ff0c7424 */ /* 0x000fe400078e00ff */
[----:B------:R-:W-:-:S07]  /*25940*/  IMAD.MOV.U32 R2, RZ, RZ, R14 ;  /* 0x000000ffff027224 */ /* 0x000fce00078e000e */
[----:B------:R-:W-:Y:S05]  /*25950*/  WARPSYNC.COLLECTIVE R15, `(.L_x_9955) ;  /* 0x000000000f087348 */ /* 0x000fea0003c00000 */
[----:B------:R0:W1:Y:S02]  /*25960*/  SHFL.IDX P6, R14, R13, R12, R11 ;  /* 0x0000000c0d0e7389 */ /* 0x00006400000c000b */
[----:B01----:R-:W-:Y:S01]  /*25970*/  ENDCOLLECTIVE ;  /* 0x000000000000791b */ /* 0x003fe20003800000 */
.L_x_9955:
[----:B------:R-:W-:-:S04]  /*25980*/  IADD3 R2, P0, R2, R5, RZ ;  /* 0x0000000502027210 */ /* 0x000fc80007f1e0ff */
[----:B------:R-:W-:Y:S02]  /*25990*/  IADD3.X R3, RZ, R3, RZ, P0, !PT ;  /* 0x00000003ff037210 */ /* 0x000fe400007fe4ff */
        /* <DEDUP_REMOVED lines=12> */
.L_x_9956:
[----:B------:R-:W-:Y:S01]  /*25a60*/  IMAD.MOV.U32 R13, RZ, RZ, R24 ;  /* 0x000000ffff0d7224 */ /* 0x000fe200078e0018 */
[----:B------:R-:W-:Y:S01]  /*25a70*/  MOV R12, 0x3 ;  /* 0x00000003000c7802 */ /* 0x000fe20000000f00 */
[----:B------:R-:W-:-:S07]  /*25a80*/  IMAD.MOV.U32 R2, RZ, RZ, R14 ;  /* 0x000000ffff027224 */ /* 0x000fce00078e000e */
[----:B------:R-:W-:Y:S05]  /*25a90*/  WARPSYNC.COLLECTIVE R15, `(.L_x_9957) ;  /* 0x000000000f087348 */ /* 0x000fea0003c00000 */
[----:B------:R0:W1:Y:S02]  /*25aa0*/  SHFL.IDX P6, R14, R13, R12, R11 ;  /* 0x0000000c0d0e7389 */ /* 0x00006400000c000b */
[----:B01----:R-:W-:Y:S01]  /*25ab0*/  ENDCOLLECTIVE ;  /* 0x000000000000791b */ /* 0x003fe20003800000 */
.L_x_9957:
        /* <DEDUP_REMOVED lines=14> */
.L_x_9958:
[----:B------:R-:W-:Y:S02]  /*25ba0*/  IMAD.MOV.U32 R13, RZ, RZ, R24 ;  /* 0x000000ffff0d7224 */ /* 0x000fe400078e0018 */
[----:B------:R-:W-:Y:S02]  /*25bb0*/  IMAD.MOV.U32 R12, RZ, RZ, 0x4 ;  /* 0x00000004ff0c7424 */ /* 0x000fe400078e00ff */
[----:B------:R-:W-:-:S07]  /*25bc0*/  IMAD.MOV.U32 R2, RZ, RZ, R14 ;  /* 0x000000ffff027224 */ /* 0x000fce00078e000e */
[----:B------:R-:W-:Y:S05]  /*25bd0*/  WARPSYNC.COLLECTIVE R15, `(.L_x_9959) ;  /* 0x000000000f087348 */ /* 0x000fea0003c00000 */
[----:B------:R0:W1:Y:S02]  /*25be0*/  SHFL.IDX P6, R14, R13, R12, R11 ;  /* 0x0000000c0d0e7389 */ /* 0x00006400000c000b */
[----:B01----:R-:W-:Y:S01]  /*25bf0*/  ENDCOLLECTIVE ;  /* 0x000000000000791b */ /* 0x003fe20003800000 */
.L_x_9959:
        /* <DEDUP_REMOVED lines=14> */
.L_x_9960:
[----:B------:R-:W-:Y:S01]  /*25ce0*/  IMAD.MOV.U32 R13, RZ, RZ, R24 ;  /* 0x000000ffff0d7224 */ /* 0x000fe200078e0018 */
[----:B------:R-:W-:Y:S01]  /*25cf0*/  MOV R12, 0x5 ;  /* 0x00000005000c7802 */ /* 0x000fe20000000f00 */
[----:B------:R-:W-:-:S07]  /*25d00*/  IMAD.MOV.U32 R2, RZ, RZ, R14 ;  /* 0x000000ffff027224 */ /* 0x000fce00078e000e */
[----:B------:R-:W-:Y:S05]  /*25d10*/  WARPSYNC.COLLECTIVE R15, `(.L_x_9961) ;  /* 0x000000000f087348 */ /* 0x000fea0003c00000 */
[----:B------:R0:W1:Y:S02]  /*25d20*/  SHFL.IDX P6, R14, R13, R12, R11 ;  /* 0x0000000c0d0e7389 */ /* 0x00006400000c000b */
[----:B01----:R-:W-:Y:S01]  /*25d30*/  ENDCOLLECTIVE ;  /* 0x000000000000791b */ /* 0x003fe20003800000 */
.L_x_9961:
        /* <DEDUP_REMOVED lines=14> */
.L_x_9962:
[----:B------:R-:W-:Y:S02]  /*25e20*/  IMAD.MOV.U32 R13, RZ, RZ, R24 ;  /* 0x000000ffff0d7224 */ /* 0x000fe400078e0018 */
[----:B------:R-:W-:Y:S02]  /*25e30*/  IMAD.MOV.U32 R12, RZ, RZ, 0x6 ;  /* 0x00000006ff0c7424 */ /* 0x000fe400078e00ff */
[----:B------:R-:W-:-:S07]  /*25e40*/  IMAD.MOV.U32 R2, RZ, RZ, R14 ;  /* 0x000000ffff027224 */ /* 0x000fce00078e000e */
[----:B------:R-:W-:Y:S05]  /*25e50*/  WARPSYNC.COLLECTIVE R15, `(.L_x_9963) ;  /* 0x000000000f087348 */ /* 0x000fea0003c00000 */
[----:B------:R0:W1:Y:S02]  /*25e60*/  SHFL.IDX P6, R14, R13, R12, R11 ;  /* 0x0000000c0d0e7389 */ /* 0x00006400000c000b */
[----:B01----:R-:W-:Y:S01]  /*25e70*/  ENDCOLLECTIVE ;  /* 0x000000000000791b */ /* 0x003fe20003800000 */
.L_x_9963:
        /* <DEDUP_REMOVED lines=14> */
.L_x_9964:
[----:B------:R-:W-:Y:S01]  /*25f60*/  IMAD.MOV.U32 R13, RZ, RZ, R24 ;  /* 0x000000ffff0d7224 */ /* 0x000fe200078e0018 */
[----:B------:R-:W-:Y:S01]  /*25f70*/  MOV R12, 0x7 ;  /* 0x00000007000c7802 */ /* 0x000fe20000000f00 */
[----:B------:R-:W-:-:S07]  /*25f80*/  IMAD.MOV.U32 R2, RZ, RZ, R14 ;  /* 0x000000ffff027224 */ /* 0x000fce00078e000e */
[----:B------:R-:W-:Y:S05]  /*25f90*/  WARPSYNC.COLLECTIVE R15, `(.L_x_9965) ;  /* 0x000000000f087348 */ /* 0x000fea0003c00000 */
[----:B------:R0:W1:Y:S02]  /*25fa0*/  SHFL.IDX P6, R14, R13, R12, R11 ;  /* 0x0000000c0d0e7389 */ /* 0x00006400000c000b */
[----:B01----:R-:W-:Y:S01]  /*25fb0*/  ENDCOLLECTIVE ;  /* 0x000000000000791b */ /* 0x003fe20003800000 */
.L_x_9965:
        /* <DEDUP_REMOVED lines=13> */
.L_x_9966:
[----:B------:R-:W-:Y:S01]  /*26090*/  @!PT LDS RZ, [RZ] ;  /* 0x00000000fffff984 */ /* 0x000fe20000000800 */
[----:B------:R-:W-:Y:S01]  /*260a0*/  @!PT LDS RZ, [RZ] ;  /* 0x00000000fffff984 */ /* 0x000fe20000000800 */
[----:B------:R-:W-:Y:S01]  /*260b0*/  @!PT LDS RZ, [RZ] ;  /* 0x00000000fffff984 */ /* 0x000fe20000000800 */
[----:B------:R1:W-:Y:S01]  /*260c0*/  LDGSTS.E.BYPASS.LTC128B.128 [R7+0x7400], desc[UR42][R2.64+0x80], !P0 ;  /* 0x0740008002077fae */ /* 0x0003e2000c101d6a */
[----:B------:R-:W-:Y:S05]  /*260d0*/  BRA `(.L_x_9967) ;  /* 0xffffff8400207947 */ /* 0x000fea000383ffff */
.L_x_9713:
[----:B0-----:R0:W1:Y:S02]  /*260e0*/  SYNCS.PHASECHK.TRANS64.TRYWAIT P0, [R0+URZ+0x28860], R3 ;  /* 0x02886003000075a7 */ /* 0x001064000800017f */
[----:B-1----:R-:W-:Y:S05]  /*260f0*/  @!P0 NANOSLEEP.SYNCS 0x989680 ;  /* 0x009896800000895d */ /* 0x002fea0003900000 */
[----:B------:R-:W1:Y:S02]  /*26100*/  @!P0 SYNCS.PHASECHK.TRANS64 P0, [R0+URZ+0x28860], R3 ;  /* 0x02886003000085a7 */ /* 0x000e64000800007f */
[----:B-1----:R-:W-:Y:S05]  /*26110*/  @!P0 BRA `(.L_x_9713) ;  /* 0xfffffffc00f08947 */ /* 0x002fea000383ffff */
[----:B------:R-:W-:Y:S05]  /*26120*/  BRA `(.L_x_9968) ;  /* 0xffffff8800347947 */ /* 0x000fea000383ffff */
.L_x_9714:
        /* <DEDUP_REMOVED lines=8> */
.L_x_9970:
[----:B------:R-:W-:Y:S05]  /*261b0*/  BSYNC B0 ;  /* 0x0000000000007941 */ /* 0x000fea0003800000 */
.L_x_9969:
[----:B------:R-:W-:Y:S01]  /*261c0*/  MOV R13, R23 ;  /* 0x00000017000d7202 */ /* 0x000fe20000000f00 */
[----:B------:R-:W-:Y:S01]  /*261d0*/  IMAD.MOV.U32 R12, RZ, RZ, RZ ;  /* 0x000000ffff0c7224 */ /* 0x000fe200078e00ff */
[----:B------:R-:W-:Y:S01]  /*261e0*/  SHF.L.U32 R5, R31, 0x1, RZ ;  /* 0x000000011f057819 */ /* 0x000fe200000006ff */
[----:B------:R-:W-:Y:S02]  /*261f0*/  IMAD.MOV.U32 R11, RZ, RZ, 0x181f ;  /* 0x0000181fff0b7424 */ /* 0x000fe400078e00ff */
[----:B------:R-:W-:Y:S02]  /*26200*/  IMAD.MOV.U32 R15, RZ, RZ, -0x1 ;  /* 0xffffffffff0f7424 */ /* 0x000fe400078e00ff */
[----:B------:R-:W-:Y:S02]  /*26210*/  IMAD.MOV.U32 R3, RZ, RZ, R14 ;  /* 0x000000ffff037224 */ /* 0x000fe400078e000e */
[----:B------:R-:W-:-:S07]  /*26220*/  IMAD R4, R9, 0x2, R22 ;  /* 0x0000000209047824 */ /* 0x000fce00078e0216 */
[----:B------:R-:W-:Y:S05]  /*26230*/  WARPSYNC.COLLECTIVE R15, `(.L_x_9971) ;  /* 0x000000000f087348 */ /* 0x000fea0003c00000 */
[----:B------:R0:W1:Y:S02]  /*26240*/  SHFL.IDX P6, R14, R13, R12, R11 ;  /* 0x0000000c0d0e7389 */ /* 0x00006400000c000b */
[----:B01----:R-:W-:Y:S01]  /*26250*/  ENDCOLLECTIVE ;  /* 0x000000000000791b */ /* 0x003fe20003800000 */
.L_x_9971:
        /* <DEDUP_REMOVED lines=11> */
.L_x_9972:
        /* <DEDUP_REMOVED lines=13> */
.L_x_9973:
[----:B------:R-:W-:Y:S02]  /*263e0*/  IMAD.MOV.U32 R13, RZ, RZ, R24 ;  /* 0x000000ffff0d7224 */ /* 0x000fe400078e0018 */
[----:B------:R-:W-:Y:S02]  /*263f0*/  IMAD.MOV.U32 R12, RZ, RZ, 0x2 ;  /* 0x00000002ff0c7424 */ /* 0x000fe400078e00ff */
[----:B------:R-:W-:-:S07]  /*26400*/  IMAD.MOV.U32 R10, RZ, RZ, R14 ;  /* 0x000000ffff0a7224 */ /* 0x000fce00078e000e */
[----:B------:R-:W-:Y:S05]  /*26410*/  WARPSYNC.COLLECTIVE R15, `(.L_x_9974) ;  /* 0x000000000f087348 */ /* 0x000fea0003c00000 */
[----:B------:R0:W1:Y:S02]  /*26420*/  SHFL.IDX P6, R14, R13, R12, R11 ;  /* 0x0000000c0d0e7389 */ /* 0x00006400000c000b */
[----:B01----:R-:W-:Y:S01]  /*26430*/  ENDCOLLECTIVE ;  /* 0x000000000000791b */ /* 0x003fe20003800000 */
.L_x_9974:
[----:B------:R-:W-:-:S04]  /*26440*/  IADD3 R2, P2, R10, R5, RZ ;  /* 0x000000050a027210 */ /* 0x000fc80007f5e0ff */
[----:B------:R-:W-:-:S05]  /*26450*/  IADD3.X R3, RZ, R7, RZ, P2, !PT ;  /* 0x00000007ff037210 */ /* 0x000fca00017fe4ff */
        /* <DEDUP_REMOVED lines=12> */
.L_x_9975:
[----:B------:R-:W-:Y:S02]  /*26520*/  IMAD.MOV.U32 R13, RZ, RZ, R24 ;  /* 0x000000ffff0d7224 */ /* 0x000fe400078e0018 */
[----:B------:R-:W-:Y:S01]  /*26530*/  IMAD.MOV.U32 R12, RZ, RZ, 0x3 ;  /* 0x00000003ff0c7424 */ /* 0x000fe200078e00ff */
[----:B------:R-:W-:-:S13]  /*26540*/  IADD3 R2, P2, R14, R5, RZ ;  /* 0x000000050e027210 */ /* 0x000fda0007f5e0ff */
[----:B------:R-:W-:Y:S05]  /*26550*/  WARPSYNC.COLLECTIVE R15, `(.L_x_9976) ;  /* 0x000000000f087348 */ /* 0x000fea0003c00000 */
[----:B------:R0:W1:Y:S02]  /*26560*/  SHFL.IDX P6, R14, R13, R12, R11 ;  /* 0x0000000c0d0e7389 */ /* 0x00006400000c000b */
[----:B01----:R-:W-:Y:S01]  /*26570*/  ENDCOLLECTIVE ;  /* 0x000000000000791b */ /* 0x003fe20003800000 */
.L_x_9976:
        /* <DEDUP_REMOVED lines=13> */
.L_x_9977:
[----:B------:R-:W-:Y:S01]  /*26650*/  IMAD.MOV.U32 R13, RZ, RZ, R24 ;  /* 0x000000ffff0d7224 */ /* 0x000fe200078e0018 */
[----:B------:R-:W-:Y:S02]  /*26660*/  MOV R12, 0x4 ;  /* 0x00000004000c7802 */ /* 0x000fe40000000f00 */
[----:B------:R-:W-:-:S13]  /*26670*/  IADD3 R2, P2, R14, R5, RZ ;  /* 0x000000050e027210 */ /* 0x000fda0007f5e0ff */
[----:B------:R-:W-:Y:S05]  /*26680*/  WARPSYNC.COLLECTIVE R15, `(.L_x_9978) ;  /* 0x000000000f087348 */ /* 0x000fea0003c00000 */
[----:B------:R0:W1:Y:S02]  /*26690*/  SHFL.IDX P6, R14, R13, R12, R11 ;  /* 0x0000000c0d0e7389 */ /* 0x00006400000c000b */
[----:B01----:R-:W-:Y:S01]  /*266a0*/  ENDCOLLECTIVE ;  /* 0x000000000000791b */ /* 0x003fe20003800000 */
.L_x_9978:
        /* <DEDUP_REMOVED lines=13> */
.L_x_9979:
[----:B------:R-:W-:Y:S02]  /*26780*/  IMAD.MOV.U32 R13, RZ, RZ, R24 ;  /* 0x000000ffff0d7224 */ /* 0x000fe400078e0018 */
[----:B------:R-:W-:Y:S02]  /*26790*/  IMAD.MOV.U32 R12, RZ, RZ, 0x5 ;  /* 0x00000005ff0c7424 */ /* 0x000fe400078e00ff */
[----:B------:R-:W-:-:S07]  /*267a0*/  IMAD.MOV.U32 R10, RZ, RZ, R14 ;  /* 0x000000ffff0a7224 */ /* 0x000fce00078e000e */
[----:B------:R-:W-:Y:S05]  /*267b0*/  WARPSYNC.COLLECTIVE R15, `(.L_x_9980) ;  /* 0x000000000f087348 */ /* 0x000fea0003c00000 */
[----:B------:R0:W1:Y:S02]  /*267c0*/  SHFL.IDX P6, R14, R13, R12, R11 ;  /* 0x0000000c0d0e7389 */ /* 0x00006400000c000b */
[----:B01----:R-:W-:Y:S01]  /*267d0*/  ENDCOLLECTIVE ;  /* 0x000000000000791b */ /* 0x003fe20003800000 */
.L_x_9980:
        /* <DEDUP_REMOVED lines=14> */
.L_x_9981:
[----:B------:R-:W-:Y:S02]  /*268c0*/  IMAD.MOV.U32 R13, RZ, RZ, R24 ;  /* 0x000000ffff0d7224 */ /* 0x000fe400078e0018 */
[----:B------:R-:W-:Y:S01]  /*268d0*/  IMAD.MOV.U32 R12, RZ, RZ, 0x6 ;  /* 0x00000006ff0c7424 */ /* 0x000fe200078e00ff */
[----:B------:R-:W-:-:S13]  /*268e0*/  IADD3 R2, P2, R14, R5, RZ ;  /* 0x000000050e027210 */ /* 0x000fda0007f5e0ff */
[----:B------:R-:W-:Y:S05]  /*268f0*/  WARPSYNC.COLLECTIVE R15, `(.L_x_9982) ;  /* 0x000000000f087348 */ /* 0x000fea0003c00000 */
[----:B------:R0:W1:Y:S02]  /*26900*/  SHFL.IDX P6, R14, R13, R12, R11 ;  /* 0x0000000c0d0e7389 */ /* 0x00006400000c000b */
[----:B01----:R-:W-:Y:S01]  /*26910*/  ENDCOLLECTIVE ;  /* 0x000000000000791b */ /* 0x003fe20003800000 */
.L_x_9982:
        /* <DEDUP_REMOVED lines=13> */
.L_x_9983:
[----:B------:R-:W-:Y:S01]  /*269f0*/  MOV R13, R24 ;  /* 0x00000018000d7202 */ /* 0x000fe20000000f00 */
[----:B------:R-:W-:Y:S02]  /*26a00*/  IMAD.MOV.U32 R12, RZ, RZ, 0x7 ;  /* 0x00000007ff0c7424 */ /* 0x000fe400078e00ff */
[----:B------:R-:W-:-:S07]  /*26a10*/  IMAD.MOV.U32 R10, RZ, RZ, R14 ;  /* 0x000000ffff0a7224 */ /* 0x000fce00078e000e */
[----:B------:R-:W-:Y:S05]  /*26a20*/  WARPSYNC.COLLECTIVE R15, `(.L_x_9984) ;  /* 0x000000000f087348 */ /* 0x000fea0003c00000 */
[----:B------:R0:W1:Y:S02]  /*26a30*/  SHFL.IDX P6, R14, R13, R12, R11 ;  /* 0x0000000c0d0e7389 */ /* 0x00006400000c000b */
[----:B01----:R-:W-:Y:S01]  /*26a40*/  ENDCOLLECTIVE ;  /* 0x000000000000791b */ /* 0x003fe20003800000 */
.L_x_9984:
        /* <DEDUP_REMOVED lines=12> */
.L_x_9985:
[----:B------:R-:W-:Y:S05]  /*26b10*/  BRA `(.L_x_9986) ;  /* 0xffffff8000d47947 */ /* 0x000fea000383ffff */
.L_x_9719:
[----:B------:R-:W-:Y:S01]  /*26b20*/  BSSY B0, `(.L_x_9987) ;  /* 0x0000008000007945 */ /* 0x000fe20003800000 */
[----:B------:R-:W-:Y:S01]  /*26b30*/  MOV R13, R16 ;  /* 0x00000010000d7202 */ /* 0x000fe20000000f00 */
[----:B-1----:R-:W-:Y:S02]  /*26b40*/  IMAD.MOV.U32 R12, RZ, RZ, RZ ;  /* 0x000000ffff0c7224 */ /* 0x002fe400078e00ff */
[----:B------:R-:W-:Y:S02]  /*26b50*/  IMAD.MOV.U32 R11, RZ, RZ, 0x1f ;  /* 0x0000001fff0b7424 */ /* 0x000fe400078e00ff */
[----:B------:R-:W-:-:S07]  /*26b60*/  IMAD.MOV.U32 R15, RZ, RZ, -0x1 ;  /* 0xffffffffff0f7424 */ /* 0x000fce00078e00ff */
[----:B------:R-:W-:Y:S05]  /*26b70*/  WARPSYNC.COLLECTIVE R15, `(.L_x_9988) ;  /* 0x000000000f087348 */ /* 0x000fea0003c00000 */
[----:B------:R0:W1:Y:S02]  /*26b80*/  SHFL.IDX P6, R14, R13, R12, R11 ;  /* 0x0000000c0d0e7389 */ /* 0x00006400000c000b */
[----:B01----:R-:W-:Y:S01]  /*26b90*/  ENDCOLLECTIVE ;  /* 0x000000000000791b */ /* 0x003fe20003800000 */
.L_x_9988:
[----:B------:R-:W-:Y:S05]  /*26ba0*/  BSYNC B0 ;  /* 0x0000000000007941 */ /* 0x000fea0003800000 */
.L_x_9987:
        /* <DEDUP_REMOVED lines=9> */
.L_x_9989:
        /* <DEDUP_REMOVED lines=24> */
.L_x_9990:
[----:B------:R-:W-:Y:S01]  /*26dc0*/  IMAD.MOV.U32 R12, RZ, RZ, 0x2 ;  /* 0x00000002ff0c7424 */ /* 0x000fe200078e00ff */
[----:B------:R-:W-:-:S04]  /*26dd0*/  SEL R14, R14, RZ, P1 ;  /* 0x000000ff0e0e7207 */ /* 0x000fc80000800000 */
[----:B------:R-:W-:-:S05]  /*26de0*/  IADD3 R5, R13, R14, RZ ;  /* 0x0000000e0d057210 */ /* 0x000fca0007ffe0ff */
[----:B------:R-:W-:-:S07]  /*26df0*/  IMAD.MOV.U32 R13, RZ, RZ, R5 ;  /* 0x000000ffff0d7224 */ /* 0x000fce00078e0005 */
[----:B------:R-:W-:Y:S05]  /*26e00*/  WARPSYNC.COLLECTIVE R15, `(.L_x_9991) ;  /* 0x000000000f087348 */ /* 0x000fea0003c00000 */
[----:B------:R0:W1:Y:S02]  /*26e10*/  SHFL.UP P6, R14, R13, R12, R11 ;  /* 0x0400000c0d0e7389 */ /* 0x00006400000c000b */
[----:B01----:R-:W-:Y:S01]  /*26e20*/  ENDCOLLECTIVE ;  /* 0x000000000000791b */ /* 0x003fe20003800000 */
.L_x_9991:
[----:B------:R-:W-:Y:S01]  /*26e30*/  IMAD.MOV.U32 R12, RZ, RZ, 0x4 ;  /* 0x00000004ff0c7424 */ /* 0x000fe200078e00ff */
[----:B------:R-:W-:-:S05]  /*26e40*/  SEL R2, R14, RZ, P2 ;  /* 0x000000ff0e027207 */ /* 0x000fca0001000000 */
[----:B------:R-:W-:-:S05]  /*26e50*/  IMAD.IADD R2, R5, 0x1, R2 ;  /* 0x0000000105027824 */ /* 0x000fca00078e0202 */
[----:B------:R-:W-:-:S07]  /*26e60*/  MOV R13, R2 ;  /* 0x00000002000d7202 */ /* 0x000fce0000000f00 */
[----:B------:R-:W-:Y:S05]  /*26e70*/  WARPSYNC.COLLECTIVE R15, `(.L_x_9992) ;  /* 0x000000000f087348 */ /* 0x000fea0003c00000 */
[----:B------:R0:W1:Y:S02]  /*26e80*/  SHFL.UP P6, R14, R13, R12, R11 ;  /* 0x0400000c0d0e7389 */ /* 0x00006400000c000b */
[----:B01----:R-:W-:Y:S01]  /*26e90*/  ENDCOLLECTIVE ;  /* 0x000000000000791b */ /* 0x003fe20003800000 */
.L_x_9992:
[----:B------:R-:W-:Y:S02]  /*26ea0*/  MOV R12, 0x8 ;  /* 0x00000008000c7802 */ /* 0x000fe40000000f00 */
[----:B------:R-:W-:-:S05]  /*26eb0*/  SEL R3, R14, RZ, P3 ;  /* 0x000000ff0e037207 */ /* 0x000fca0001800000 */
[----:B------:R-:W-:-:S04]  /*26ec0*/  IMAD.IADD R3, R2, 0x1, R3 ;  /* 0x0000000102037824 */ /* 0x000fc800078e0203 */
[----:B------:R-:W-:-:S07]  /*26ed0*/  IMAD.MOV.U32 R13, RZ, RZ, R3 ;  /* 0x000000ffff0d7224 */ /* 0x000fce00078e0003 */
[----:B------:R-:W-:Y:S05]  /*26ee0*/  WARPSYNC.COLLECTIVE R15, `(.L_x_9993) ;  /* 0x000000000f087348 */ /* 0x000fea0003c00000 */
[----:B------:R0:W1:Y:S02]  /*26ef0*/  SHFL.UP P6, R14, R13, R12, R11 ;  /* 0x0400000c0d0e7389 */ /* 0x00006400000c000b */
[----:B01----:R-:W-:Y:S01]  /*26f00*/  ENDCOLLECTIVE ;  /* 0x000000000000791b */ /* 0x003fe20003800000 */
.L_x_9993:
[----:B------:R-:W-:Y:S01]  /*26f10*/  IMAD.MOV.U32 R12, RZ, RZ, 0x10 ;  /* 0x00000010ff0c7424 */ /* 0x000fe200078e00ff */
[----:B------:R-:W-:-:S05]  /*26f20*/  SEL R14, R14, RZ, P4 ;  /* 0x000000ff0e0e7207 */ /* 0x000fca0002000000 */
[----:B------:R-:W-:-:S04]  /*26f30*/  IMAD.IADD R5, R3, 0x1, R14 ;  /* 0x0000000103057824 */ /* 0x000fc800078e020e */
[----:B------:R-:W-:-:S07]  /*26f40*/  IMAD.MOV.U32 R13, RZ, RZ, R5 ;  /* 0x000000ffff0d7224 */ /* 0x000fce00078e0005 */
[----:B------:R-:W-:Y:S05]  /*26f50*/  WARPSYNC.COLLECTIVE R15, `(.L_x_9994) ;  /* 0x000000000f087348 */ /* 0x000fea0003c00000 */
[----:B------:R0:W1:Y:S02]  /*26f60*/  SHFL.UP P6, R14, R13, R12, R11 ;  /* 0x0400000c0d0e7389 */ /* 0x00006400000c000b */
[----:B01----:R-:W-:Y:S01]  /*26f70*/  ENDCOLLECTIVE ;  /* 0x000000000000791b */ /* 0x003fe20003800000 */
.L_x_9994:
        /* <DEDUP_REMOVED lines=8> */
.L_x_9995:
[----:B------:R-:W-:Y:S05]  /*27000*/  BRA `(.L_x_9996) ;  /* 0xffffff8000e47947 */ /* 0x000fea000383ffff */
.L_x_9722:
[----:B------:R-:W-:Y:S01]  /*27010*/  BSSY B0, `(.L_x_9997) ;  /* 0x0000007000007945 */ /* 0x000fe20003800000 */
[----:B-1----:R-:W-:Y:S02]  /*27020*/  IMAD.MOV.U32 R12, RZ, RZ, 0x1 ;  /* 0x00000001ff0c7424 */ /* 0x002fe400078e00ff */
[----:B------:R-:W-:Y:S02]  /*27030*/  IMAD.MOV.U32 R11, RZ, RZ, RZ ;  /* 0x000000ffff0b7224 */ /* 0x000fe400078e00ff */
[----:B------:R-:W-:-:S07]  /*27040*/  IMAD.MOV.U32 R15, RZ, RZ, -0x1 ;  /* 0xffffffffff0f7424 */ /* 0x000fce00078e00ff */
[----:B------:R-:W-:Y:S05]  /*27050*/  WARPSYNC.COLLECTIVE R15, `(.L_x_9998) ;  /* 0x000000000f087348 */ /* 0x000fea0003c00000 */
[----:B------:R0:W1:Y:S02]  /*27060*/  SHFL.UP P6, R14, R13, R12, R11 ;  /* 0x0400000c0d0e7389 */ /* 0x00006400000c000b */
[----:B01----:R-:W-:Y:S01]  /*27070*/  ENDCOLLECTIVE ;  /* 0x000000000000791b */ /* 0x003fe20003800000 */
.L_x_9998:
[----:B------:R-:W-:Y:S05]  /*27080*/  BSYNC B0 ;  /* 0x0000000000007941 */ /* 0x000fea0003800000 */
.L_x_9997:
        /* <DEDUP_REMOVED lines=8> */
.L_x_9999:
[----:B------:R-:W-:Y:S01]  /*27110*/  IMAD.MOV.U32 R12, RZ, RZ, 0x4 ;  /* 0x00000004ff0c7424 */ /* 0x000fe200078e00ff */
[----:B------:R-:W-:-:S04]  /*27120*/  SEL R2, R14, RZ, P2 ;  /* 0x000000ff0e027207 */ /* 0x000fc80001000000 */
[----:B------:R-:W-:-:S05]  /*27130*/  IADD3 R2, R13, R2, RZ ;  /* 0x000000020d027210 */ /* 0x000fca0007ffe0ff */
[----:B------:R-:W-:-:S07]  /*27140*/  IMAD.MOV.U32 R13, RZ, RZ, R2 ;  /* 0x000000ffff0d7224 */ /* 0x000fce00078e0002 */
[----:B------:R-:W-:Y:S05]  /*27150*/  WARPSYNC.COLLECTIVE R15, `(.L_x_10000) ;  /* 0x000000000f087348 */ /* 0x000fea0003c00000 */
[----:B------:R0:W1:Y:S02]  /*27160*/  SHFL.UP P6, R14, R13, R12, R11 ;  /* 0x0400000c0d0e7389 */ /* 0x00006400000c000b */
[----:B01----:R-:W-:Y:S01]  /*27170*/  ENDCOLLECTIVE ;  /* 0x000000000000791b */ /* 0x003fe20003800000 */
.L_x_10000:
[----:B------:R-:W-:Y:S01]  /*27180*/  IMAD.MOV.U32 R12, RZ, RZ, 0x8 ;  /* 0x00000008ff0c7424 */ /* 0x000fe200078e00ff */
[----:B------:R-:W-:-:S05]  /*27190*/  SEL R3, R14, RZ, P3 ;  /* 0x000000ff0e037207 */ /* 0x000fca0001800000 */
[----:B------:R-:W-:-:S05]  /*271a0*/  IMAD.IADD R3, R2, 0x1, R3 ;  /* 0x0000000102037824 */ /* 0x000fca00078e0203 */
[----:B------:R-:W-:-:S07]  /*271b0*/  MOV R13, R3 ;  /* 0x00000003000d7202 */ /* 0x000fce0000000f00 */
[----:B------:R-:W-:Y:S05]  /*271c0*/  WARPSYNC.COLLECTIVE R15, `(.L_x_10001) ;  /* 0x000000000f087348 */ /* 0x000fea0003c00000 */
[----:B------:R0:W1:Y:S02]  /*271d0*/  SHFL.UP P6, R14, R13, R12, R11 ;  /* 0x0400000c0d0e7389 */ /* 0x00006400000c000b */
[----:B01----:R-:W-:Y:S01]  /*271e0*/  ENDCOLLECTIVE ;  /* 0x000000000000791b */ /* 0x003fe20003800000 */
.L_x_10001:
[----:B------:R-:W-:Y:S02]  /*271f0*/  MOV R12, 0x10 ;  /* 0x00000010000c7802 */ /* 0x000fe40000000f00 */
[----:B------:R-:W-:-:S05]  /*27200*/  SEL R14, R14, RZ, P4 ;  /* 0x000000ff0e0e7207 */ /* 0x000fca0002000000 */
[----:B------:R-:W-:-:S04]  /*27210*/  IMAD.IADD R5, R3, 0x1, R14 ;  /* 0x0000000103057824 */ /* 0x000fc800078e020e */
[----:B------:R-:W-:-:S07]  /*27220*/  IMAD.MOV.U32 R13, RZ, RZ, R5 ;  /* 0x000000ffff0d7224 */ /* 0x000fce00078e0005 */
[----:B------:R-:W-:Y:S05]  /*27230*/  WARPSYNC.COLLECTIVE R15, `(.L_x_10002) ;  /* 0x000000000f087348 */ /* 0x000fea0003c00000 */
[----:B------:R0:W1:Y:S02]  /*27240*/  SHFL.UP P6, R14, R13, R12, R11 ;  /* 0x0400000c0d0e7389 */ /* 0x00006400000c000b */
[----:B01----:R-:W-:Y:S01]  /*27250*/  ENDCOLLECTIVE ;  /* 0x000000000000791b */ /* 0x003fe20003800000 */
.L_x_10002:
        /* <DEDUP_REMOVED lines=8> */
.L_x_10003:
[----:B------:R-:W-:Y:S05]  /*272e0*/  BRA `(.L_x_10004) ;  /* 0xffffff8000d07947 */ /* 0x000fea000383ffff */
.L_x_9724:
[----:B------:R-:W-:Y:S01]  /*272f0*/  BSSY B0, `(.L_x_10005) ;  /* 0x0000006000007945 */ /* 0x000fe20003800000 */
[----:B------:R-:W-:Y:S01]  /*27300*/  PLOP3.LUT P6, PT, P6, PT, PT, 0x8, 0x0 ;  /* 0x000000000000781c */ /* 0x000fe200037ce170 */
[----:B------:R-:W-:-:S12]  /*27310*/  IMAD.MOV.U32 R15, RZ, RZ, -0x1 ;  /* 0xffffffffff0f7424 */ /* 0x000fd800078e00ff */
[----:B01----:R-:W-:Y:S05]  /*27320*/  WARPSYNC.COLLECTIVE R15, `(.L_x_10006) ;  /* 0x000000000f087348 */ /* 0x003fea0003c00000 */
[----:B------:R-:W-:Y:S01]  /*27330*/  VOTE.ANY R14, PT, P6 ;  /* 0x00000000000e7806 */ /* 0x000fe200030e0100 */
[----:B01----:R-:W-:Y:S06]  /*27340*/  ENDCOLLECTIVE ;  /* 0x000000000000791b */ /* 0x003fec0003800000 */
.L_x_10006:
[----:B------:R-:W-:Y:S05]  /*27350*/  BSYNC B0 ;  /* 0x0000000000007941 */ /* 0x000fea0003800000 */
.L_x_10005:
        /* <DEDUP_REMOVED lines=8> */
.L_x_10007:
[----:B------:R-:W-:Y:S02]  /*273e0*/  IMAD.IADD R19, R12, 0x1, R19 ;  /* 0x000000010c137824 */ /* 0x000fe400078e0213 */
[----:B------:R-:W-:Y:S02]  /*273f0*/  IMAD.MOV.U32 R13, RZ, RZ, R4 ;  /* 0x000000ffff0d7224 */ /* 0x000fe400078e0004 */
[----:B------:R-:W-:-:S07]  /*27400*/  IMAD.MOV.U32 R17, RZ, RZ, R14 ;  /* 0x000000ffff117224 */ /* 0x000fce00078e000e */
[----:B------:R-:W-:Y:S05]  /*27410*/  WARPSYNC.COLLECTIVE R15, `(.L_x_10008) ;  /* 0x000000000f087348 */ /* 0x000fea0003c00000 */
[----:B------:R0:W1:Y:S02]  /*27420*/  SHFL.IDX P6, R14, R13, R12, R11 ;  /* 0x0000000c0d0e7389 */ /* 0x00006400000c000b */
[----:B01----:R-:W-:Y:S01]  /*27430*/  ENDCOLLECTIVE ;  /* 0x000000000000791b */ /* 0x003fe20003800000 */
.L_x_10008:
[----:B------:R-:W-:Y:S01]  /*27440*/  MOV R4, R14 ;  /* 0x0000000e00047202 */ /* 0x000fe20000000f00 */
[----:B------:R-:W-:Y:S06]  /*27450*/  BRA `(.L_x_10009) ;  /* 0xffffff8000b47947 */ /* 0x000fec000383ffff */
.L_x_9726:
[----:B------:R-:W-:Y:S01]  /*27460*/  BSSY B0, `(.L_x_10010) ;  /* 0x0000007000007945 */ /* 0x000fe20003800000 */
[----:B------:R-:W-:Y:S01]  /*27470*/  IMAD.MOV.U32 R13, RZ, RZ, R2 ;  /* 0x000000ffff0d7224 */ /* 0x000fe200078e0002 */
[----:B------:R-:W-:Y:S01]  /*27480*/  MOV R15, 0xffffffff ;  /* 0xffffffff000f7802 */ /* 0x000fe20000000f00 */
[----:B------:R-:W-:-:S07]  /*27490*/  IMAD.MOV.U32 R11, RZ, RZ, 0x1f ;  /* 0x0000001fff0b7424 */ /* 0x000fce00078e00ff */
[----:B0-23--:R-:W-:Y:S05]  /*274a0*/  WARPSYNC.COLLECTIVE R15, `(.L_x_10011) ;  /* 0x000000000f087348 */ /* 0x00dfea0003c00000 */
[----:B------:R1:W4:Y:S02]  /*274b0*/  SHFL.IDX P6, R14, R13, R12, R11 ;  /* 0x0000000c0d0e7389 */ /* 0x00032400000c000b */
[----:B01234-:R-:W-:Y:S01]  /*274c0*/  ENDCOLLECTIVE ;  /* 0x000000000000791b */ /* 0x01ffe20003800000 */
.L_x_10011:
[----:B------:R-:W-:Y:S05]  /*274d0*/  BSYNC B0 ;  /* 0x0000000000007941 */ /* 0x000fea0003800000 */
.L_x_10010:
[----:B------:R-:W-:Y:S01]  /*274e0*/  IMAD.MOV.U32 R6, RZ, RZ, R14 ;  /* 0x000000ffff067224 */ /* 0x000fe200078e000e */
[----:B------:R-:W-:Y:S06]  /*274f0*/  BRA `(.L_x_9725) ;  /* 0xffffff8000a47947 */ /* 0x000fec000383ffff */
.L_x_9732:
[----:B-1----:R1:W3:Y:S02]  /*27500*/  SYNCS.PHASECHK.TRANS64.TRYWAIT P0, [R4+URZ+0x28820], R0 ;  /* 0x02882000040075a7 */ /* 0x0022e4000800017f */
[----:B---3--:R-:W-:Y:S05]  /*27510*/  @!P0 NANOSLEEP.SYNCS 0x989680 ;  /* 0x009896800000895d */ /* 0x008fea0003900000 */
[----:B------:R-:W3:Y:S02]  /*27520*/  @!P0 SYNCS.PHASECHK.TRANS64 P0, [R4+URZ+0x28820], R0 ;  /* 0x02882000040085a7 */ /* 0x000ee4000800007f */
[----:B---3--:R-:W-:Y:S05]  /*27530*/  @!P0 BRA `(.L_x_9732) ;  /* 0xfffffffc00f08947 */ /* 0x008fea000383ffff */
[----:B------:R-:W-:Y:S05]  /*27540*/  BRA `(.L_x_10012) ;  /* 0xffffff8800fc7947 */ /* 0x000fea000383ffff */
.L_x_9733:
[----:B------:R-:W3:Y:S01]  /*27550*/  S2R R2, SR_TID.X ;  /* 0x0000000000027919 */ /* 0x000ee20000002100 */
[----:B------:R-:W-:Y:S01]  /*27560*/  BSSY B0, `(.L_x_10013) ;  /* 0x000000a000007945 */ /* 0x000fe20003800000 */
[----:B------:R-:W-:Y:S01]  /*27570*/  IMAD.MOV.U32 R12, RZ, RZ, RZ ;  /* 0x000000ffff0c7224 */ /* 0x000fe200078e00ff */
[----:B------:R-:W-:Y:S01]  /*27580*/  MOV R11, 0x1f ;  /* 0x0000001f000b7802 */ /* 0x000fe20000000f00 */
[----:B------:R-:W-:Y:S01]  /*27590*/  IMAD.MOV.U32 R15, RZ, RZ, -0x1 ;  /* 0xffffffffff0f7424 */ /* 0x000fe200078e00ff */
[----:B---3--:R-:W-:-:S04]  /*275a0*/  SHF.R.U32.HI R2, RZ, 0x5, R2 ;  /* 0x00000005ff027819 */ /* 0x008fc80000011602 */
[----:B------:R-:W-:-:S05]  /*275b0*/  LOP3.LUT R2, R2, 0x3, RZ, 0xc0, !PT ;  /* 0x0000000302027812 */ /* 0x000fca00078ec0ff */
[----:B------:R-:W-:-:S07]  /*275c0*/  IMAD.MOV.U32 R13, RZ, RZ, R2 ;  /* 0x000000ffff0d7224 */ /* 0x000fce00078e0002 */
[----:B012---:R-:W-:Y:S05]  /*275d0*/  WARPSYNC.COLLECTIVE R15, `(.L_x_10014) ;  /* 0x000000000f087348 */ /* 0x007fea0003c00000 */
[----:B------:R3:W4:Y:S02]  /*275e0*/  SHFL.IDX P6, R14, R13, R12, R11 ;  /* 0x0000000c0d0e7389 */ /* 0x00072400000c000b */
[----:B01234-:R-:W-:Y:S01]  /*275f0*/  ENDCOLLECTIVE ;  /* 0x000000000000791b */ /* 0x01ffe20003800000 */
.L_x_10014:
[----:B------:R-:W-:Y:S05]  /*27600*/  BSYNC B0 ;  /* 0x0000000000007941 */ /* 0x000fea0003800000 */
.L_x_10013:
[----:B------:R-:W-:Y:S05]  /*27610*/  BRA `(.L_x_10015) ;  /* 0xffffff8800e47947 */ /* 0x000fea000383ffff */
.L_x_9734:
[----:B------:R-:W-:Y:S01]  /*27620*/  BSSY B0, `(.L_x_10016) ;  /* 0x0000006000007945 */ /* 0x000fe20003800000 */
[----:B------:R-:W-:-:S07]  /*27630*/  IMAD.MOV.U32 R15, RZ, RZ, -0x1 ;  /* 0xffffffffff0f7424 */ /* 0x000fce00078e00ff */
[----:B012---:R-:W-:Y:S05]  /*27640*/  WARPSYNC.COLLECTIVE R15, `(.L_x_10017) ;  /* 0x000000000f0c7348 */ /* 0x007fea0003c00000 */
[----:B------:R-:W-:Y:S02]  /*27650*/  ELECT P6, UR62, PT ;  /* 0x00000000003e782f */ /* 0x000fe400038c0000 */
[----:B------:R-:W-:Y:S01]  /*27660*/  MOV R14, UR62 ;  /* 0x0000003e000e7c02 */ /* 0x000fe20008000f00 */
[----:B012---:R-:W-:Y:S10]  /*27670*/  ENDCOLLECTIVE ;  /* 0x000000000000791b */ /* 0x007ff40003800000 */
.L_x_10017:
[----:B------:R-:W-:Y:S05]  /*27680*/  BSYNC B0 ;  /* 0x0000000000007941 */ /* 0x000fea0003800000 */
.L_x_10016:
[----:B------:R-:W-:Y:S05]  /*27690*/  BRA `(.L_x_10018) ;  /* 0xffffff8800d87947 */ /* 0x000fea000383ffff */
.L_x_9736:
[----:B-1----:R1:W3:Y:S02]  /*276a0*/  SYNCS.PHASECHK.TRANS64.TRYWAIT P1, [R5+URZ+0x28840], R0 ;  /* 0x02884000050075a7 */ /* 0x0022e4000802017f */
[----:B---3--:R-:W-:Y:S05]  /*276b0*/  @!P1 NANOSLEEP.SYNCS 0x989680 ;  /* 0x009896800000995d */ /* 0x008fea0003900000 */
[----:B------:R-:W3:Y:S02]  /*276c0*/  @!P1 SYNCS.PHASECHK.TRANS64 P1, [R5+URZ+0x28840], R0 ;  /* 0x02884000050095a7 */ /* 0x000ee4000802007f */
[----:B---3--:R-:W-:Y:S05]  /*276d0*/  @!P1 BRA `(.L_x_9736) ;  /* 0xfffffffc00f09947 */ /* 0x008fea000383ffff */
[----:B------:R-:W-:Y:S05]  /*276e0*/  BRA `(.L_x_10019) ;  /* 0xffffff8800f87947 */ /* 0x000fea000383ffff */
.L_x_9738:
[----:B---3--:R3:W4:Y:S02]  /*276f0*/  SYNCS.PHASECHK.TRANS64.TRYWAIT P1, [R25+URZ+0x28840], R2 ;  /* 0x02884002190075a7 */ /* 0x008724000802017f */
[----:B----4-:R-:W-:Y:S05]  /*27700*/  @!P1 NANOSLEEP.SYNCS 0x989680 ;  /* 0x009896800000995d */ /* 0x010fea0003900000 */
[----:B------:R-:W4:Y:S02]  /*27710*/  @!P1 SYNCS.PHASECHK.TRANS64 P1, [R25+URZ+0x28840], R2 ;  /* 0x02884002190095a7 */ /* 0x000f24000802007f */
[----:B----4-:R-:W-:Y:S05]  /*27720*/  @!P1 BRA `(.L_x_9738) ;  /* 0xfffffffc00f09947 */ /* 0x010fea000383ffff */
[----:B------:R-:W-:Y:S05]  /*27730*/  BRA `(.L_x_10020) ;  /* 0xffffff8c00047947 */ /* 0x000fea000383ffff */
.L_x_9740:
[----:B----4-:R4:W0:Y:S02]  /*27740*/  SYNCS.PHASECHK.TRANS64.TRYWAIT P1, [R5+URZ+0x28860], R0 ;  /* 0x02886000050075a7 */ /* 0x010824000802017f */
[----:B0-----:R-:W-:Y:S05]  /*27750*/  @!P1 NANOSLEEP.SYNCS 0x989680 ;  /* 0x009896800000995d */ /* 0x001fea0003900000 */
[----:B------:R-:W0:Y:S02]  /*27760*/  @!P1 SYNCS.PHASECHK.TRANS64 P1, [R5+URZ+0x28860], R0 ;  /* 0x02886000050095a7 */ /* 0x000e24000802007f */
[----:B0-----:R-:W-:Y:S05]  /*27770*/  @!P1 BRA `(.L_x_9740) ;  /* 0xfffffffc00f09947 */ /* 0x001fea000383ffff */
[----:B------:R-:W-:Y:S05]  /*27780*/  BRA `(.L_x_10021) ;  /* 0xffffff8c00007947 */ /* 0x000fea000383ffff */
.L_x_10022:
        /* <DEDUP_REMOVED lines=15> */
.L_x_15995:


//--------------------- .text._ZN7cutlass13device_kernelIN5flash11enable_sm90INS1_16FlashAttnFwdSm90INS1_25CollectiveMainloopFwdSm90ILi2EN4cute5tupleIJNS5_1CILi1EEES8_S8_EEENS6_IJNS7_ILi192EEENS7_ILi128EEENS7_ILi96EEEEEELi96ENS_6half_tEfNS_4arch4Sm90ELb0ELb0ELb0ELb0ELb1ELb0ELb0ELb0ELb1ELb1ELb1ELb0EEENS1_21CollectiveEpilogueFwdINS6_IJSA_SC_SB_EEES9_SE_SG_Li384ELb0ELb1ELb1ELb0EEENS1_19SingleTileSchedulerILb0ELb1ELb1ELi192EEEEEEEEEvNT_6ParamsE --------------------------
	.section	.text._ZN7cutlass13device_kernelIN5flash11enable_sm90INS1_16FlashAttnFwdSm90INS1_25CollectiveMainloopFwdSm90ILi2EN4cute5tupleIJNS5_1CILi1EEES8_S8_EEENS6_IJNS7_ILi192EEENS7_ILi128EEENS7_ILi96EEEEEELi96ENS_6half_tEfNS_4arch4Sm90ELb0ELb0ELb0ELb0ELb1ELb0ELb0ELb0ELb1ELb1ELb1ELb0EEENS1_21CollectiveEpilogueFwdINS6_IJSA_SC_SB_EEES9_SE_SG_Li384ELb0ELb1ELb1ELb0EEENS1_19SingleTileSchedulerILb0ELb1ELb1ELi192EEEEEEEEEvNT_6ParamsE,"ax",@progbits
	.align	128
.text._ZN7cutlass13device_kernelIN5flash11enable_sm90INS1_16FlashAttnFwdSm90INS1_25CollectiveMainloopFwdSm90ILi2EN4cute5tupleIJNS5_1CILi1EEES8_S8_EEENS6_IJNS7_ILi192EEENS7_ILi128EEENS7_ILi96EEEEEELi96ENS_6half_tEfNS_4arch4Sm90ELb0ELb0ELb0ELb0ELb1ELb0ELb0ELb0ELb1ELb1ELb1ELb0EEENS1_21CollectiveEpilogueFwdINS6_IJSA_SC_SB_EEES9_SE_SG_Li384ELb0ELb1ELb1ELb0EEENS1_19SingleTileSchedulerILb0ELb1ELb1ELi192EEEEEEEEEvNT_6ParamsE:
        .type           _ZN7cutlass13device_kernelIN5flash11enable_sm90INS1_16FlashAttnFwdSm90INS1_25CollectiveMainloopFwdSm90ILi2EN4cute5tupleIJNS5_1CILi1EEES8_S8_EEENS6_IJNS7_ILi192EEENS7_ILi128EEENS7_ILi96EEEEEELi96ENS_6half_tEfNS_4arch4Sm90ELb0ELb0ELb0ELb0ELb1ELb0ELb0ELb0ELb1ELb1ELb1ELb0EEENS1_21CollectiveEpilogueFwdINS6_IJSA_SC_SB_EEES9_SE_SG_Li384ELb0ELb1ELb1ELb0EEENS1_19SingleTileSchedulerILb0ELb1ELb1ELi192EEEEEEEEEvNT_6ParamsE,@function
        .size           _ZN7cutlass13device_kernelIN5flash11enable_sm90INS1_16FlashAttnFwdSm90INS1_25CollectiveMainloopFwdSm90ILi2EN4cute5tupleIJNS5_1CILi1EEES8_S8_EEENS6_IJNS7_ILi192EEENS7_ILi128EEENS7_ILi96EEEEEELi96ENS_6half_tEfNS_4arch4Sm90ELb0ELb0ELb0ELb0ELb1ELb0ELb0ELb0ELb1ELb1ELb1ELb0EEENS1_21CollectiveEpilogueFwdINS6_IJSA_SC_SB_EEES9_SE_SG_Li384ELb0ELb1ELb1ELb0EEENS1_19SingleTileSchedulerILb0ELb1ELb1ELi192EEEEEEEEEvNT_6ParamsE,(.L_x_15996 - _ZN7cutlass13device_kernelIN5flash11enable_sm90INS1_16FlashAttnFwdSm90INS1_25CollectiveMainloopFwdSm90ILi2EN4cute5tupleIJNS5_1CILi1EEES8_S8_EEENS6_IJNS7_ILi192EEENS7_ILi128EEENS7_ILi96EEEEEELi96ENS_6half_tEfNS_4arch4Sm90ELb0ELb0ELb0ELb0ELb1ELb0ELb0ELb0ELb1ELb1ELb1ELb0EEENS1_21CollectiveEpilogueFwdINS6_IJSA_SC_SB_EEES9_SE_SG_Li384ELb0ELb1ELb1ELb0EEENS1_19SingleTileSchedulerILb0ELb1ELb1ELi192EEEEEEEEEvNT_6ParamsE)
        .other          _ZN7cutlass13device_kernelIN5flash11enable_sm90INS1_16FlashAttnFwdSm90INS1_25CollectiveMainloopFwdSm90ILi2EN4cute5tupleIJNS5_1CILi1EEES8_S8_EEENS6_IJNS7_ILi192EEENS7_ILi128EEENS7_ILi96EEEEEELi96ENS_6half_tEfNS_4arch4Sm90ELb0ELb0ELb0ELb0ELb1ELb0ELb0ELb0ELb1ELb1ELb1ELb0EEENS1_21CollectiveEpilogueFwdINS6_IJSA_SC_SB_EEES9_SE_SG_Li384ELb0ELb1ELb1ELb0EEENS1_19SingleTileSchedulerILb0ELb1ELb1ELi192EEEEEEEEEvNT_6ParamsE,@"STO_CUDA_ENTRY STV_DEFAULT"
_ZN7cutlass13device_kernelIN5flash11enable_sm90INS1_16FlashAttnFwdSm90INS1_25CollectiveMainloopFwdSm90ILi2EN4cute5tupleIJNS5_1CILi1EEES8_S8_EEENS6_IJNS7_ILi192EEENS7_ILi128EEENS7_ILi96EEEEEELi96ENS_6half_tEfNS_4arch4Sm90ELb0ELb0ELb0ELb0ELb1ELb0ELb0ELb0ELb1ELb1ELb1ELb0EEENS1_21CollectiveEpilogueFwdINS6_IJSA_SC_SB_EEES9_SE_SG_Li384ELb0ELb1ELb1ELb0EEENS1_19SingleTileSchedulerILb0ELb1ELb1ELi192EEEEEEEEEvNT_6ParamsE:
        /* <DEDUP_REMOVED lines=9> */
[----:B------:R1:W2:Y:S01]  /*0090*/  SHFL.IDX PT, R3, R16, RZ, 0x1f ;  /* 0x00001fff10037589 */ /* 0x0002a200000e0000 */
        /* <DEDUP_REMOVED lines=14> */
[----:B------:R1:W0:Y:S06]  /*0180*/  @!UP0 SYNCS.EXCH.64 URZ, [UR8+0x2d800], UR4 ;  /* 0x02d80004083f85b2 */ /* 0x00022c0008000100 */
[----:B------:R1:W3:Y:S02]  /*0190*/  @!UP1 SYNCS.EXCH.64 URZ, [UR8+0x2d820], UR6 ;  /* 0x02d82006083f95b2 */ /* 0x0002e40008000100 */
[----:B-12---:R-:W-:Y:S05]  /*01a0*/  @P1 BRA `(.L_x_10023) ;  /* 0x0000000000481947 */ /* 0x006fea0003800000 */
[----:B------:R-:W1:Y:S01]  /*01b0*/  S2UR UR5, SR_CgaCtaId ;  /* 0x00000000000579c3 */ /* 0x000e620000008800 */
[----:B------:R-:W-:Y:S01]  /*01c0*/  UMOV UR4, 0x400 ;  /* 0x0000040000047882 */ /* 0x000fe20000000000 */
[----:B------:R-:W-:Y:S01]  /*01d0*/  UMOV UR6, 0x80 ;  /* 0x0000008000067882 */ /* 0x000fe20000000000 */
[----:B------:R-:W-:Y:S01]  /*01e0*/  UMOV UR7, 0x180 ;  /* 0x0000018000077882 */ /* 0x000fe20000000000 */
[----:B------:R-:W-:Y:S01]  /*01f0*/  ELECT P0, URZ, PT ;  /* 0x00000000003f782f */ /* 0x000fe20003800000 */
[----:B-1----:R-:W-:Y:S02]  /*0200*/  ULEA UR8, UR5, UR4, 0x18 ;  /* 0x0000000405087291 */ /* 0x002fe4000f8ec03f */
[----:B------:R-:W-:-:S04]  /*0210*/  UIADD3 UR4, -UR6, 0x100000, URZ ;  /* 0x0010000006047890 */ /* 0x000fc8000fffe13f */
[----:B------:R-:W-:Y:S02]  /*0220*/  USHF.L.U32 UR5, UR4, 0xb, URZ ;  /* 0x0000000b04057899 */ /* 0x000fe4000800063f */
[----:B------:R-:W-:Y:S02]  /*0230*/  USHF.L.U32 UR4, UR4, 0x1, URZ ;  /* 0x0000000104047899 */ /* 0x000fe4000800063f */
[----:B------:R-:W-:-:S04]  /*0240*/  UIADD3 UR6, -UR7, 0x100000, URZ ;  /* 0x0010000007067890 */ /* 0x000fc8000fffe13f */
[----:B------:R-:W-:Y:S02]  /*0250*/  USHF.L.U32 UR7, UR6, 0xb, URZ ;  /* 0x0000000b06077899 */ /* 0x000fe4000800063f */
[----:B------:R-:W-:Y:S01]  /*0260*/  USHF.L.U32 UR6, UR6, 0x1, URZ ;  /* 0x0000000106067899 */ /* 0x000fe2000800063f */
[----:B------:R-:W1:Y:S03]  /*0270*/  FENCE.VIEW.ASYNC.S ;  /* 0x00000000000073c6 */ /* 0x000e660000000000 */
[----:B-1----:R1:W2:Y:S08]  /*0280*/  SYNCS.EXCH.64 URZ, [UR8+0x2d830], UR4 ;  /* 0x02d83004083f75b2 */ /* 0x0022b00008000100 */
[----:B------:R1:W4:Y:S01]  /*0290*/  SYNCS.EXCH.64 URZ, [UR8+0x2d840], UR6 ;  /* 0x02d84006083f75b2 */ /* 0x0003220008000100 */
[----:B------:R1:W0:Y:S01]  /*02a0*/  SYNCS.EXCH.64 URZ, [UR8+0x2d838], UR4 ;  /* 0x02d83804083f75b2 */ /* 0x0002220008000100 */
[----:B------:R1:W0:Y:S01]  /*02b0*/  SYNCS.EXCH.64 URZ, [UR8+0x2d848], UR6 ;  /* 0x02d84806083f75b2 */ /* 0x0002220008000100 */
[----:B------:R-:W-:Y:S01]  /*02c0*/  NOP ;  /* 0x0000000000007918 */ /* 0x000fe20000000000 */
.L_x_10023:
[----:B------:R-:W5:Y:S01]  /*02d0*/  SHFL.IDX PT, R2, R0, RZ, 0x1f ;  /* 0x00001fff00027589 */ /* 0x000f6200000e0000 */
[----:B------:R-:W-:Y:S01]  /*02e0*/  NOP ;  /* 0x0000000000007918 */ /* 0x000fe20000000000 */
[----:B-----5:R-:W-:-:S13]  /*02f0*/  ISETP.NE.AND P0, PT, R2, RZ, PT ;  /* 0x000000ff0200720c */ /* 0x020fda0003f05270 */
[----:B------:R-:W-:Y:S05]  /*0300*/  @P0 BRA `(.L_x_10024) ;  /* 0x0000000000480947 */ /* 0x000fea0003800000 */
[----:B-1----:R-:W1:Y:S01]  /*0310*/  S2UR UR5, SR_CgaCtaId ;  /* 0x00000000000579c3 */ /* 0x002e620000008800 */
        /* <DEDUP_REMOVED lines=12> */
[----:B-1----:R1:W0:Y:S08]  /*03e0*/  SYNCS.EXCH.64 URZ, [UR8+0x2d850], UR4 ;  /* 0x02d85004083f75b2 */ /* 0x0022300008000100 */
[----:B------:R1:W0:Y:S01]  /*03f0*/  SYNCS.EXCH.64 URZ, [UR8+0x2d860], UR6 ;  /* 0x02d86006083f75b2 */ /* 0x0002220008000100 */
[----:B------:R1:W0:Y:S01]  /*0400*/  SYNCS.EXCH.64 URZ, [UR8+0x2d858], UR4 ;  /* 0x02d85804083f75b2 */ /* 0x0002220008000100 */
[----:B------:R1:W0:Y:S01]  /*0410*/  SYNCS.EXCH.64 URZ, [UR8+0x2d868], UR6 ;  /* 0x02d86806083f75b2 */ /* 0x0002220008000100 */
[----:B------:R-:W-:Y:S01]  /*0420*/  NOP ;  /* 0x0000000000007918 */ /* 0x000fe20000000000 */
.L_x_10024:
[----:B------:R-:W5:Y:S01]  /*0430*/  SHFL.IDX PT, R2, R0, RZ, 0x1f ;  /* 0x00001fff00027589 */ /* 0x000f6200000e0000 */
[----:B------:R-:W-:Y:S01]  /*0440*/  NOP ;  /* 0x0000000000007918 */ /* 0x000fe20000000000 */
[----:B-----5:R-:W-:-:S13]  /*0450*/  ISETP.NE.AND P0, PT, R2, RZ, PT ;  /* 0x000000ff0200720c */ /* 0x020fda0003f05270 */
[----:B------:R-:W-:Y:S05]  /*0460*/  @P0 BRA `(.L_x_10025) ;  /* 0x0000000000380947 */ /* 0x000fea0003800000 */
[----:B-1----:R-:W1:Y:S01]  /*0470*/  S2UR UR5, SR_CgaCtaId ;  /* 0x00000000000579c3 */ /* 0x002e620000008800 */
[----:B------:R-:W-:Y:S01]  /*0480*/  UMOV UR4, 0x400 ;  /* 0x0000040000047882 */ /* 0x000fe20000000000 */
[----:B------:R-:W-:Y:S01]  /*0490*/  UMOV UR7, 0x80 ;  /* 0x0000008000077882 */ /* 0x000fe20000000000 */
[----:B------:R-:W-:Y:S01]  /*04a0*/  ELECT P0, URZ, PT ;  /* 0x00000000003f782f */ /* 0x000fe20003800000 */
[----:B-1----:R-:W-:Y:S02]  /*04b0*/  ULEA UR6, UR5, UR4, 0x18 ;  /* 0x0000000405067291 */ /* 0x002fe4000f8ec03f */
[----:B------:R-:W-:-:S04]  /*04c0*/  UIADD3 UR4, -UR7, 0x100000, URZ ;  /* 0x0010000007047890 */ /* 0x000fc8000fffe13f */
[----:B------:R-:W-:Y:S02]  /*04d0*/  USHF.L.U32 UR5, UR4, 0xb, URZ ;  /* 0x0000000b04057899 */ /* 0x000fe4000800063f */
[----:B------:R-:W-:Y:S01]  /*04e0*/  USHF.L.U32 UR4, UR4, 0x1, URZ ;  /* 0x0000000104047899 */ /* 0x000fe2000800063f */
[----:B------:R-:W1:Y:S11]  /*04f0*/  FENCE.VIEW.ASYNC.S ;  /* 0x00000000000073c6 */ /* 0x000e760000000000 */
[----:B-1----:R1:W0:Y:S01]  /*0500*/  SYNCS.EXCH.64 URZ, [UR6+0x2d870], UR4 ;  /* 0x02d87004063f75b2 */ /* 0x0022220008000100 */
[----:B------:R1:W0:Y:S01]  /*0510*/  SYNCS.EXCH.64 URZ, [UR6+0x2d880], UR4 ;  /* 0x02d88004063f75b2 */ /* 0x0002220008000100 */
[----:B------:R1:W0:Y:S01]  /*0520*/  SYNCS.EXCH.64 URZ, [UR6+0x2d878], UR4 ;  /* 0x02d87804063f75b2 */ /* 0x0002220008000100 */
[----:B------:R1:W0:Y:S01]  /*0530*/  SYNCS.EXCH.64 URZ, [UR6+0x2d888], UR4 ;  /* 0x02d88804063f75b2 */ /* 0x0002220008000100 */
[----:B------:R-:W-:Y:S01]  /*0540*/  NOP ;  /* 0x0000000000007918 */ /* 0x000fe20000000000 */
.L_x_10025:
        /* <DEDUP_REMOVED lines=22> */
.L_x_10026:
[----:B------:R-:W5:Y:S01]  /*06b0*/  SHFL.IDX PT, R2, R0, RZ, 0x1f ;  /* 0x00001fff00027589 */ /* 0x000f6200000e0000 */
[----:B------:R-:W-:Y:S01]  /*06c0*/  R2UR UR9, R3 ;  /* 0x00000000030972ca */ /* 0x000fe200000e0000 */
        /* <DEDUP_REMOVED lines=21> */
.L_x_10027:
[----:B------:R-:W-:Y:S01]  /*0820*/  UISETP.NE.AND UP0, UPT, UR9, URZ, UPT ;  /* 0x0000003f0900728c */ /* 0x000fe2000bf05270 */
[----:B------:R-:W-:Y:S01]  /*0830*/  NOP ;  /* 0x0000000000007918 */ /* 0x000fe20000000000 */
[----:B------:R-:W-:Y:S01]  /*0840*/  UMOV UR38, 0x1 ;  /* 0x0000000100267882 */ /* 0x000fe20000000000 */
[----:B------:R-:W-:Y:S01]  /*0850*/  ULDC.64 UR36, c[0x0][0x208] ;  /* 0x0000820000247ab9 */ /* 0x000fe20000000a00 */
[----:B------:R-:W-:Y:S01]  /*0860*/  USEL UR38, UR38, 0x2, !UP0 ;  /* 0x0000000226267887 */ /* 0x000fe2000c000000 */
[----:B------:R-:W-:Y:S01]  /*0870*/  BSSY B6, `(.L_x_10028) ;  /* 0x0000aa7000067945 */ /* 0x000fe20003800000 */
[----:B0-234-:R-:W-:Y:S01]  /*0880*/  BAR.SYNC.DEFER_BLOCKING 0x0 ;  /* 0x0000000000007b1d */ /* 0x01dfe20000010000 */
[----:B------:R-:W-:-:S13]  /*0890*/  PLOP3.LUT P0, PT, PT, PT, UP0, 0x80, 0x0 ;  /* 0x000000000000781c */ /* 0x000fda0003f0f008 */
[----:B------:R-:W-:Y:S05]  /*08a0*/  @!P0 BRA `(.L_x_10029) ;  /* 0x0000007000008947 */ /* 0x000fea0003800000 */
.L_x_10030:
[----:B------:R-:W-:-:S08]  /*08b0*/  NOP ;  /* 0x0000000000007918 */ /* 0x000fd00000000000 */
[----:B------:R-:W0:Y:S02]  /*08c0*/  USETMAXREG.TRY_ALLOC.CTAPOOL UP0, 0xa0 ;  /* 0x000000a0000079c8 */ /* 0x000e240008000600 */
[----:B0-----:R-:W-:-:S13]  /*08d0*/  PLOP3.LUT P0, PT, PT, PT, UP0, 0x80, 0x0 ;  /* 0x000000000000781c */ /* 0x001fda0003f0f008 */
[----:B------:R-:W-:Y:S05]  /*08e0*/  @!P0 BRA `(.L_x_10030) ;  /* 0xfffffffc00f08947 */ /* 0x000fea000383ffff */
[----:B-1----:R-:W0:Y:S01]  /*08f0*/  S2UR UR6, SR_CTAID.Y ;  /* 0x00000000000679c3 */ /* 0x002e220000002600 */
        /* <DEDUP_REMOVED lines=28> */
[----:B------:R-:W-:-:S03]  /*0ac0*/  ULEA.HI UR5, UR5, UR4, URZ, 0x7 ;  /* 0x0000000405057291 */ /* 0x000fc6000f8f383f */
[----:B------:R-:W-:Y:S01]  /*0ad0*/  UMOV UR4, URZ ;  /* 0x0000003f00047c82 */ /* 0x000fe20008000000 */
[----:B------:R-:W-:-:S04]  /*0ae0*/  USHF.R.S32.HI UR6, URZ, 0x7, UR5 ;  /* 0x000000073f067899 */ /* 0x000fc80008011405 */
        /* <DEDUP_REMOVED lines=37> */
.L_x_10032:
[----:B------:R-:W-:Y:S02]  /*0d40*/  UIMAD UR40, UR40, UR4, URZ ;  /* 0x00000004282872a4 */ /* 0x000fe4000f8e023f */
[----:B------:R-:W-:Y:S01]  /*0d50*/  IMAD.U32 R3, RZ, RZ, UR4 ;  /* 0x00000004ff037e24 */ /* 0x000fe2000f8e00ff */
[----:B------:R-:W-:Y:S01]  /*0d60*/  MOV R0, UR6 ;  /* 0x0000000600007c02 */ /* 0x000fe20008000f00 */
[----:B------:R-:W-:Y:S01]  /*0d70*/  VIADD R17, R22, 0xffffff80 ;  /* 0xffffff8016117836 */ /* 0x000fe20000000000 */
[----:B------:R-:W-:Y:S01]  /*0d80*/  PLOP3.LUT P0, PT, PT, PT, PT, 0x80, 0x0 ;  /* 0x000000000000781c */ /* 0x000fe20003f0f070 */
[----:B------:R-:W-:Y:S01]  /*0d90*/  IMAD.MOV.U32 R23, RZ, RZ, RZ ;  /* 0x000000ffff177224 */ /* 0x000fe200078e00ff */
        /* <DEDUP_REMOVED lines=28> */
[----:B------:R-:W-:-:S03]  /*0f60*/  CS2R R24, SRZ ;  /* 0x0000000000187805 */ /* 0x000fc6000001ff00 */
[----:B------:R-:W-:Y:S05]  /*0f70*/  @!P1 BRA `(.L_x_10033) ;  /* 0x0000005000d49947 */ /* 0x000fea0003800000 */
        /* <DEDUP_REMOVED lines=11> */
[----:B------:R-:W-:-:S04]  /*1030*/  UIMAD.WIDE UR4, UR41, 0x55555556, URZ ;  /* 0x55555556290478a5 */ /* 0x000fc8000f8e023f */
[----:B------:R-:W-:-:S04]  /*1040*/  ULEA.HI UR5, UR5, UR5, URZ, 0x1 ;  /* 0x0000000505057291 */ /* 0x000fc8000f8f083f */
[----:B------:R-:W-:-:S04]  /*1050*/  UIMAD UR46, UR5, -0x3, UR41 ;  /* 0xfffffffd052e78a4 */ /* 0x000fc8000f8e0229 */
        /* <DEDUP_REMOVED lines=20> */
.L_x_10034:
[----:B------:R-:W-:-:S04]  /*11a0*/  SHF.L.U32 R0, RZ, 0x1f, RZ ;  /* 0x0000001fff007819 */ /* 0x000fc800000006ff */
[----:B------:R-:W0:Y:S02]  /*11b0*/  SYNCS.PHASECHK.TRANS64.TRYWAIT P0, [UR42+0x2d800], R0 ;  /* 0x02d80000ff0075a7 */ /* 0x000e24000800016a */
[----:B0-----:R-:W-:Y:S05]  /*11c0*/  @!P0 BRA `(.L_x_10035) ;  /* 0x000000a0004c8947 */ /* 0x001fea0003800000 */
.L_x_10108:
[----:B------:R-:W-:-:S06]  /*11d0*/  ULOP3.LUT UR4, UR38, 0x1, URZ, 0xfc, !UPT ;  /* 0x0000000126047892 */ /* 0x000fcc000f8efc3f */
[----:B------:R-:W-:-:S04]  /*11e0*/  MOV R2, UR4 ;  /* 0x0000000400027c02 */ /* 0x000fc80008000f00 */
[----:B------:R-:W-:-:S13]  /*11f0*/  ISETP.NE.AND P0, PT, R2, 0x3, PT ;  /* 0x000000030200780c */ /* 0x000fda0003f05270 */
[----:B------:R-:W-:Y:S05]  /*1200*/  @!P0 BRA `(.L_x_10036) ;  /* 0x0000000000048947 */ /* 0x000fea0003800000 */
[----:B------:R-:W-:Y:S01]  /*1210*/  BPT.TRAP 0x1 ;  /* 0x000000040000795c */ /* 0x000fe20000300000 */
.L_x_10036:
[----:B------:R1:W2:Y:S01]  /*1220*/  SYNCS.PHASECHK.TRANS64.TRYWAIT P1, [UR42+0x2d830], R0 ;  /* 0x02d83000ff0075a7 */ /* 0x0002a2000802016a */
[----:B------:R-:W-:Y:S05]  /*1230*/  @!P0 BRA `(.L_x_10037) ;  /* 0x0000000000048947 */ /* 0x000fea0003800000 */
[----:B------:R-:W-:Y:S01]  /*1240*/  BPT.TRAP 0x1 ;  /* 0x000000040000795c */ /* 0x000fe20000300000 */
.L_x_10037:
[----:B--2---:R-:W-:Y:S05]  /*1250*/  @P1 BRA `(.L_x_10038) ;  /* 0x0000000000081947 */ /* 0x004fea0003800000 */
[----:B------:R-:W2:Y:S02]  /*1260*/  SYNCS.PHASECHK.TRANS64.TRYWAIT P1, [UR42+0x2d830], R0 ;  /* 0x02d83000ff0075a7 */ /* 0x000ea4000802016a */
[----:B--2---:R-:W-:Y:S05]  /*1270*/  @!P1 BRA `(.L_x_10039) ;  /* 0x000000a000389947 */ /* 0x004fea0003800000 */
.L_x_10038:
[----:B------:R-:W-:Y:S01]  /*1280*/  ULEA UR4, UR46, UR42, 0xc ;  /* 0x0000002a2e047291 */ /* 0x000fe2000f8e603f */
[----:B01----:R-:W-:Y:S02]  /*1290*/  IMAD.MOV.U32 R0, RZ, RZ, RZ ;  /* 0x000000ffff007224 */ /* 0x003fe400078e00ff */
[----:B------:R-:W-:Y:S01]  /*12a0*/  IMAD.MOV.U32 R135, RZ, RZ, RZ ;  /* 0x000000ffff877224 */ /* 0x000fe200078e00ff */
[----:B------:R-:W-:Y:S01]  /*12b0*/  UIADD3 UR4, UR4, 0xc400, URZ ;  /* 0x0000c40004047890 */ /* 0x000fe2000fffe03f */
[----:B------:R-:W-:-:S03]  /*12c0*/  IMAD.MOV.U32 R3, RZ, RZ, -0x7fffffe0 ;  /* 0x80000020ff037424 */ /* 0x000fc600078e00ff */
[----:B------:R-:W-:-:S04]  /*12d0*/  USHF.R.U32.HI UR4, URZ, 0x4, UR4 ;  /* 0x000000043f047899 */ /* 0x000fc80008011604 */
[----:B------:R-:W-:-:S06]  /*12e0*/  ULOP3.LUT UR4, UR4, 0x3fff, URZ, 0xc0, !UPT ;  /* 0x00003fff04047892 */ /* 0x000fcc000f8ec03f */
[----:B------:R-:W-:Y:S01]  /*12f0*/  IMAD.U32 R2, RZ, RZ, UR4 ;  /* 0x00000004ff027e24 */ /* 0x000fe2000f8e00ff */
[----:B------:R-:W-:Y:S05]  /*1300*/  WARPSYNC.ALL ;  /* 0x0000000000007948 */ /* 0x000fea0003800000 */
[----:B------:R-:W-:Y:S01]  /*1310*/  LOP3.LUT R2, R2, 0x10000, RZ, 0xfc, !PT ;  /* 0x0001000002027812 */ /* 0x000fe200078efcff */
[----:B------:R-:W-:-:S03]  /*1320*/  UIADD3 UR4, UR42, 0x15400, URZ ;  /* 0x000154002a047890 */ /* 0x000fc6000fffe03f */
[C---:B------:R-:W-:Y:S01]  /*1330*/  R2UR UR8, R2.reuse ;  /* 0x00000000020872ca */ /* 0x040fe200000e0000 */
[----:B------:R-:W-:Y:S01]  /*1340*/  WARPGROUP.ARRIVE ;  /* 0x00000000000079c5 */ /* 0x000fe20000000000 */
[----:B------:R-:W-:Y:S01]  /*1350*/  R2UR UR9, R3 ;  /* 0x00000000030972ca */ /* 0x000fe200000e0000 */
[----:B------:R-:W-:Y:S01]  /*1360*/  USHF.R.U32.HI UR4, URZ, 0x4, UR4 ;  /* 0x000000043f047899 */ /* 0x000fe20008011604 */
[----:B------:R-:W-:Y:S01]  /*1370*/  R2UR UR24, R2 ;  /* 0x00000000021872ca */ /* 0x000fe200000e0000 */
[----:B------:R-:W-:Y:S01]  /*1380*/  UMOV UR11, 0x80000020 ;  /* 0x80000020000b7882 */ /* 0x000fe20000000000 */
[----:B------:R-:W-:Y:S01]  /*1390*/  UMOV UR13, 0x80000020 ;  /* 0x80000020000d7882 */ /* 0x000fe20000000000 */
[----:B------:R-:W-:Y:S01]  /*13a0*/  ULOP3.LUT UR4, UR4, 0x3fff, URZ, 0xc0, !UPT ;  /* 0x00003fff04047892 */ /* 0x000fe2000f8ec03f */
[----:B------:R-:W0:Y:S01]  /*13b0*/  S2UR UR5, SR_CgaCtaId ;  /* 0x00000000000579c3 */ /* 0x000e220000008800 */
        /* <DEDUP_REMOVED lines=38> */
[----:B0-----:R-:W-:Y:S05]  /*1620*/  @!P0 BRA `(.L_x_10040) ;  /* 0x0000000000048947 */ /* 0x001fea0003800000 */
[----:B------:R-:W-:Y:S01]  /*1630*/  BPT.TRAP 0x1 ;  /* 0x000000040000795c */ /* 0x000fe20000300000 */
.L_x_10040:
[----:B------:R-:W-:Y:S01]  /*1640*/  LOP3.LUT R4, R19, 0xffffff80, RZ, 0xc0, !PT ;  /* 0xffffff8013047812 */ /* 0x000fe200078ec0ff */
[----:B------:R-:W-:Y:S01]  /*1650*/  IMAD.MOV.U32 R8, RZ, RZ, -0x2 ;  /* 0xfffffffeff087424 */ /* 0x000fe200078e00ff */
[----:B------:R-:W-:Y:S01]  /*1660*/  P2R R6, PR, RZ, 0x1 ;  /* 0x00000001ff067803 */ /* 0x000fe20000000000 */
[----:B------:R-:W-:Y:S01]  /*1670*/  ULDC UR4, c[0x0][0x988] ;  /* 0x0002620000047ab9 */ /* 0x000fe20000000800 */
[----:B------:R-:W-:Y:S01]  /*1680*/  UIADD3 UR7, UR42, 0x2d840, URZ ;  /* 0x0002d8402a077890 */ /* 0x000fe2000fffe03f */
[----:B------:R-:W-:Y:S01]  /*1690*/  IMAD.IADD R4, R17, 0x1, -R4 ;  /* 0x0000000111047824 */ /* 0x000fe200078e0a04 */
[----:B------:R-:W-:Y:S01]  /*16a0*/  UIADD3 UR33, UR45, -0x2, URZ ;  /* 0xfffffffe2d217890 */ /* 0x000fe2000fffe03f */
[--C-:B------:R-:W-:Y:S01]  /*16b0*/  IMAD.MOV.U32 R134, RZ, RZ, R135.reuse ;  /* 0x000000ffff867224 */ /* 0x100fe200078e0087 */
[----:B------:R-:W-:Y:S01]  /*16c0*/  UPRMT UR7, UR5, 0x654, UR7 ;  /* 0x0000065405077896 */ /* 0x000fe20008000007 */
[--C-:B------:R-:W-:Y:S01]  /*16d0*/  IMAD.MOV.U32 R133, RZ, RZ, R135.reuse ;  /* 0x000000ffff857224 */ /* 0x100fe200078e0087 */
[----:B------:R-:W-:Y:S01]  /*16e0*/  SHF.R.S32.HI R5, RZ, 0x1f, R4 ;  /* 0x0000001fff057819 */ /* 0x000fe20000011404 */
[----:B------:R-:W-:Y:S01]  /*16f0*/  UISETP.GE.AND UP0, UPT, UR33, UR40, UPT ;  /* 0x000000282100728c */ /* 0x000fe2000bf06270 */
[--C-:B------:R-:W-:Y:S01]  /*1700*/  IMAD.MOV.U32 R132, RZ, RZ, R135.reuse ;  /* 0x000000ffff847224 */ /* 0x100fe200078e0087 */
[----:B------:R-:W-:Y:S01]  /*1710*/  UMOV UR32, URZ ;  /* 0x0000003f00207c82 */ /* 0x000fe20008000000 */
[----:B------:R-:W-:Y:S01]  /*1720*/  LEA.HI R5, R5, R4, RZ, 0x2 ;  /* 0x0000000405057211 */ /* 0x000fe200078f10ff */
[--C-:B------:R-:W-:Y:S01]  /*1730*/  IMAD.MOV.U32 R131, RZ, RZ, R135.reuse ;  /* 0x000000ffff837224 */ /* 0x100fe200078e0087 */
[-C--:B------:R-:W-:Y:S01]  /*1740*/  MOV R128, R135.reuse ;  /* 0x0000008700807202 */ /* 0x080fe20000000f00 */
[----:B------:R-:W-:Y:S01]  /*1750*/  SYNCS.ARRIVE.TRANS64.RED.A1T0 RZ, [UR7], RZ ;  /* 0x000000ffffff79a7 */ /* 0x000fe20008100407 */
[----:B------:R-:W-:Y:S01]  /*1760*/  LOP3.LUT R5, R5, 0x7ffffffc, RZ, 0xc0, !PT ;  /* 0x7ffffffc05057812 */ /* 0x000fe200078ec0ff */
[--C-:B------:R-:W-:Y:S01]  /*1770*/  IMAD.MOV.U32 R130, RZ, RZ, R135.reuse ;  /* 0x000000ffff827224 */ /* 0x100fe200078e0087 */
[----:B------:R-:W-:Y:S01]  /*1780*/  MOV R121, R135 ;  /* 0x0000008700797202 */ /* 0x000fe20000000f00 */
[--C-:B------:R-:W-:Y:S01]  /*1790*/  IMAD.MOV.U32 R129, RZ, RZ, R135.reuse ;  /* 0x000000ffff817224 */ /* 0x100fe200078e0087 */
[----:B------:R-:W-:Y:S01]  /*17a0*/  IADD3 R5, R4, -R5, RZ ;  /* 0x8000000504057210 */ /* 0x000fe20007ffe0ff */
[----:B------:R-:W-:Y:S01]  /*17b0*/  IMAD.U32 R4, RZ, RZ, UR45 ;  /* 0x0000002dff047e24 */ /* 0x000fe2000f8e00ff */
[-C--:B------:R-:W-:Y:S01]  /*17c0*/  MOV R114, R135.reuse ;  /* 0x0000008700727202 */ /* 0x080fe20000000f00 */
[--C-:B------:R-:W-:Y:S01]  /*17d0*/  IMAD.MOV.U32 R127, RZ, RZ, R135.reuse ;  /* 0x000000ffff7f7224 */ /* 0x100fe200078e0087 */
[-C--:B------:R-:W-:Y:S01]  /*17e0*/  MOV R107, R135.reuse ;  /* 0x00000087006b7202 */ /* 0x080fe20000000f00 */
[----:B------:R-:W-:Y:S01]  /*17f0*/  IMAD R5, R5, R8, 0x80 ;  /* 0x0000008005057424 */ /* 0x000fe200078e0208 */
[-C--:B------:R-:W-:Y:S01]  /*1800*/  MOV R100, R135.reuse ;  /* 0x0000008700647202 */ /* 0x080fe20000000f00 */
[----:B------:R-:W-:Y:S01]  /*1810*/  IMAD.MOV.U32 R126, RZ, RZ, R135 ;  /* 0x000000ffff7e7224 */ /* 0x000fe200078e0087 */
[----:B------:R-:W-:Y:S01]  /*1820*/  MOV R93, R135 ;  /* 0x00000087005d7202 */ /* 0x000fe20000000f00 */
[----:B------:R-:W-:-:S02]  /*1830*/  VIADD R5, R5, UR44 ;  /* 0x0000002c05057c36 */ /* 0x000fc40008000000 */
[----:B------:R-:W-:Y:S02]  /*1840*/  IMAD.MOV.U32 R125, RZ, RZ, R135 ;  /* 0x000000ffff7d7224 */ /* 0x000fe400078e0087 */
[----:B------:R-:W-:Y:S02]  /*1850*/  IMAD R5, R4, -0x80, R5 ;  /* 0xffffff8004057824 */ /* 0x000fe400078e0205 */
        /* <DEDUP_REMOVED lines=61> */
[----:B------:R-:W-:Y:S01]  /*1c30*/  IMAD.MOV.U32 R88, RZ, RZ, R135 ;  /* 0x000000ffff587224 */ /* 0x000fe200078e0087 */
        /* <DEDUP_REMOVED lines=71> */
[----:B------:R-:W-:Y:S02]  /*20b0*/  FSEL R79, R79, -INF , P2 ;  /* 0xff8000004f4f7808 */ /* 0x000fe40001000000 */
[----:B------:R-:W-:-:S02]  /*20c0*/  FMNMX.FTZ R4, R78, R7, !PT ;  /* 0x000000074e047209 */ /* 0x000fc40007810000 */
[----:B------:R-:W-:Y:S02]  /*20d0*/  ISETP.GT.AND P3, PT, R5, 0x70, PT ;  /* 0x000000700500780c */ /* 0x000fe40003f64270 */
[----:B------:R-:W-:Y:S02]  /*20e0*/  FSEL R60, R60, -INF , P4 ;  /* 0xff8000003c3c7808 */ /* 0x000fe40002000000 */
[----:B------:R-:W-:Y:S02]  /*20f0*/  FSEL R82, R82, -INF , P3 ;  /* 0xff80000052527808 */ /* 0x000fe40001800000 */
[----:B------:R-:W-:Y:S02]  /*2100*/  FMNMX.FTZ R7, R79, R4, !PT ;  /* 0x000000044f077209 */ /* 0x000fe40007810000 */
[----:B------:R-:W-:Y:S02]  /*2110*/  ISETP.GT.AND P4, PT, R5, 0x71, PT ;  /* 0x000000710500780c */ /* 0x000fe40003f84270 */
[----:B------:R-:W-:-:S02]  /*2120*/  FMNMX.FTZ R4, R82, R7, !PT ;  /* 0x0000000752047209 */ /* 0x000fc40007810000 */
[----:B------:R-:W-:Y:S02]  /*2130*/  FSEL R83, R83, -INF , P4 ;  /* 0xff80000053537808 */ /* 0x000fe40002000000 */
[----:B------:R-:W-:Y:S02]  /*2140*/  ISETP.GT.AND P5, PT, R5, 0x78, PT ;  /* 0x000000780500780c */ /* 0x000fe40003fa4270 */
[----:B------:R-:W-:Y:S02]  /*2150*/  FMNMX.FTZ R7, R83, R4, !PT ;  /* 0x0000000453077209 */ /* 0x000fe40007810000 */
[----:B------:R-:W-:Y:S02]  /*2160*/  FSEL R86, R86, -INF , P5 ;  /* 0xff80000056567808 */ /* 0x000fe40002800000 */
[----:B------:R-:W-:Y:S02]  /*2170*/  ISETP.GT.AND P6, PT, R5, 0x79, PT ;  /* 0x000000790500780c */ /* 0x000fe40003fc4270 */
[----:B------:R-:W-:-:S02]  /*2180*/  FMNMX.FTZ R4, R86, R7, !PT ;  /* 0x0000000756047209 */ /* 0x000fc40007810000 */
[----:B------:R-:W-:Y:S02]  /*2190*/  FSEL R87, R87, -INF , P6 ;  /* 0xff80000057577808 */ /* 0x000fe40003000000 */
[----:B------:R-:W-:Y:S02]  /*21a0*/  P2R R10, PR, RZ, 0x8 ;  /* 0x00000008ff0a7803 */ /* 0x000fe40000000000 */
[----:B------:R-:W-:Y:S02]  /*21b0*/  FMNMX.FTZ R7, R87, R4, !PT ;  /* 0x0000000457077209 */ /* 0x000fe40007810000 */
[----:B------:R-:W-:Y:S02]  /*21c0*/  P2R R13, PR, RZ, 0x1 ;  /* 0x00000001ff0d7803 */ /* 0x000fe40000000000 */
[----:B------:R-:W-:Y:S01]  /*21d0*/  P2R R12, PR, RZ, 0x2 ;  /* 0x00000002ff0c7803 */ /* 0x000fe20000000000 */
[----:B------:R-:W0:Y:S01]  /*21e0*/  SHFL.BFLY PT, R4, R7, 0x2, 0x1f ;  /* 0x0c401f0007047f89 */ /* 0x000e2200000e0000 */
[----:B------:R-:W-:-:S02]  /*21f0*/  P2R R11, PR, RZ, 0x4 ;  /* 0x00000004ff0b7803 */ /* 0x000fc40000000000 */
[C---:B------:R-:W-:Y:S02]  /*2200*/  ISETP.GT.AND P2, PT, R5.reuse, 0x58, PT ;  /* 0x000000580500780c */ /* 0x040fe40003f44270 */
[C---:B------:R-:W-:Y:S02]  /*2210*/  ISETP.GT.AND P1, PT, R5.reuse, 0x59, PT ;  /* 0x000000590500780c */ /* 0x040fe40003f24270 */
[----:B------:R-:W-:Y:S02]  /*2220*/  ISETP.GT.AND P0, PT, R5, 0x60, PT ;  /* 0x000000600500780c */ /* 0x000fe40003f04270 */
[----:B------:R-:W-:Y:S02]  /*2230*/  FMNMX.FTZ R5, R24, R25, !PT ;  /* 0x0000001918057209 */ /* 0x000fe40007810000 */
[----:B------:R-:W-:Y:S02]  /*2240*/  FSEL R69, R69, -INF , P1 ;  /* 0xff80000045457808 */ /* 0x000fe40000800000 */
[----:B------:R-:W-:-:S02]  /*2250*/  ISETP.NE.AND P1, PT, R12, RZ, PT ;  /* 0x000000ff0c00720c */ /* 0x000fc40003f25270 */
[----:B------:R-:W-:Y:S02]  /*2260*/  FSEL R72, R72, -INF , P0 ;  /* 0xff80000048487808 */ /* 0x000fe40000000000 */
[----:B------:R-:W-:Y:S02]  /*2270*/  ISETP.NE.AND P0, PT, R13, RZ, PT ;  /* 0x000000ff0d00720c */ /* 0x000fe40003f05270 */
[----:B------:R-:W-:Y:S02]  /*2280*/  FSEL R68, R68, -INF , P2 ;  /* 0xff80000044447808 */ /* 0x000fe40001000000 */
[----:B------:R-:W-:Y:S02]  /*2290*/  ISETP.NE.AND P2, PT, R11, RZ, PT ;  /* 0x000000ff0b00720c */ /* 0x000fe40003f45270 */
[----:B------:R-:W-:Y:S02]  /*22a0*/  FSEL R73, R73, -INF , P0 ;  /* 0xff80000049497808 */ /* 0x000fe40000000000 */
[----:B0-----:R-:W-:-:S02]  /*22b0*/  FMNMX.FTZ R8, R7, R4, !PT ;  /* 0x0000000407087209 */ /* 0x001fc40007810000 */
[----:B------:R-:W-:Y:S02]  /*22c0*/  FSEL R76, R76, -INF , P1 ;  /* 0xff8000004c4c7808 */ /* 0x000fe40000800000 */
[----:B------:R-:W-:Y:S01]  /*22d0*/  FSEL R77, R77, -INF , P2 ;  /* 0xff8000004d4d7808 */ /* 0x000fe20001000000 */
[----:B------:R-:W0:Y:S01]  /*22e0*/  SHFL.BFLY PT, R9, R8, 0x1, 0x1f ;  /* 0x0c201f0008097f89 */ /* 0x000e2200000e0000 */
[----:B------:R-:W-:Y:S02]  /*22f0*/  FSEL R81, R81, -INF , P4 ;  /* 0xff80000051517808 */ /* 0x000fe40002000000 */
[----:B------:R-:W-:Y:S02]  /*2300*/  FSEL R84, R84, -INF , P5 ;  /* 0xff80000054547808 */ /* 0x000fe40002800000 */
[----:B------:R-:W-:Y:S02]  /*2310*/  FSEL R85, R85, -INF , P6 ;  /* 0xff80000055557808 */ /* 0x000fe40003000000 */
[----:B------:R-:W-:-:S02]  /*2320*/  ISETP.NE.AND P0, PT, R6, RZ, PT ;  /* 0x000000ff0600720c */ /* 0x000fc40003f05270 */
[----:B0-----:R-:W-:-:S04]  /*2330*/  FMNMX.FTZ R4, R8, R9, !PT ;  /* 0x0000000908047209 */ /* 0x001fc80007810000 */
[C---:B------:R-:W-:Y:S01]  /*2340*/  FSETP.NEU.FTZ.AND P3, PT, R4.reuse, -INF , PT ;  /* 0xff8000000400780b */ /* 0x040fe20003f7d000 */
[----:B------:R-:W-:-:S05]  /*2350*/  FMUL.FTZ R15, R4, UR4 ;  /* 0x00000004040f7c20 */ /* 0x000fca0008410000 */
[----:B------:R-:W-:Y:S02]  /*2360*/  FSEL R15, R15, RZ, P3 ;  /* 0x000000ff0f0f7208 */ /* 0x000fe40001800000 */
[----:B------:R-:W-:Y:S02]  /*2370*/  ISETP.NE.AND P3, PT, R10, RZ, PT ;  /* 0x000000ff0a00720c */ /* 0x000fe40003f65270 */
[----:B------:R-:W-:Y:S01]  /*2380*/  FMNMX.FTZ R10, R28, R5, !PT ;  /* 0x000000051c0a7209 */ /* 0x000fe20007810000 */
[--C-:B------:R-:W-:Y:S01]  /*2390*/  FFMA.FTZ R11, R30, UR4, -R15.reuse ;  /* 0x000000041e0b7c23 */ /* 0x100fe2000801080f */
[----:B------:R-:W-:Y:S01]  /*23a0*/  FSEL R80, R80, -INF , P3 ;  /* 0xff80000050507808 */ /* 0x000fe20001800000 */
        /* <DEDUP_REMOVED lines=15> */
[----:B------:R0:W-:Y:S01]  /*24a0*/  MUFU.EX2 R10, R35 ;  /* 0x00000023000a7308 */ /* 0x0001e20000000800 */
        /* <DEDUP_REMOVED lines=8> */
[--C-:B0-----:R-:W-:Y:S01]  /*2530*/  FFMA.FTZ R35, R54, UR4, -R15.reuse ;  /* 0x0000000436237c23 */ /* 0x101fe2000801080f */
        /* <DEDUP_REMOVED lines=11> */
[----:B0-----:R-:W-:Y:S01]  /*25f0*/  FFMA.FTZ R39, R71, UR4, -R15 ;  /* 0x0000000447277c23 */ /* 0x001fe2000801080f */
[----:B------:R-:W-:Y:S01]  /*2600*/  FMNMX.FTZ R14, R48, R13, !PT ;  /* 0x0000000d300e7209 */ /* 0x000fe20007810000 */
[----:B------:R-:W-:Y:S03]  /*2610*/  MUFU.EX2 R9, R9 ;  /* 0x0000000900097308 */ /* 0x000fe60000000800 */
[----:B------:R-:W-:-:S04]  /*2620*/  FMNMX.FTZ R13, R49, R14, !PT ;  /* 0x0000000e310d7209 */ /* 0x000fc80007810000 */
[----:B------:R-:W-:Y:S01]  /*2630*/  FMNMX.FTZ R20, R52, R13, !PT ;  /* 0x0000000d34147209 */ /* 0x000fe20007810000 */
[----:B------:R0:W-:Y:S03]  /*2640*/  MUFU.EX2 R14, R43 ;  /* 0x0000002b000e7308 */ /* 0x0001e60000000800 */
[----:B------:R-:W-:-:S04]  /*2650*/  FMNMX.FTZ R13, R53, R20, !PT ;  /* 0x00000014350d7209 */ /* 0x000fc80007810000 */
[----:B------:R-:W-:Y:S01]  /*2660*/  FMNMX.FTZ R20, R56, R13, !PT ;  /* 0x0000000d38147209 */ /* 0x000fe20007810000 */
[----:B------:R-:W1:Y:S01]  /*2670*/  MUFU.EX2 R6, R6 ;  /* 0x0000000600067308 */ /* 0x000e620000000800 */
[----:B0-----:R-:W-:Y:S02]  /*2680*/  FFMA.FTZ R43, R74, UR4, -R15 ;  /* 0x000000044a2b7c23 */ /* 0x001fe4000801080f */
[----:B------:R-:W-:-:S04]  /*2690*/  FMNMX.FTZ R13, R57, R20, !PT ;  /* 0x00000014390d7209 */ /* 0x000fc80007810000 */
        /* <DEDUP_REMOVED lines=14> */
[----:B0-----:R-:W-:-:S03]  /*2780*/  FFMA.FTZ R51, R78, UR4, -R15 ;  /* 0x000000044e337c23 */ /* 0x001fc6000801080f */
[----:B------:R-:W-:-:S03]  /*2790*/  FMNMX.FTZ R30, R76, R19, !PT ;  /* 0x000000134c1e7209 */ /* 0x000fc60007810000 */
[----:B------:R-:W-:Y:S01]  /*27a0*/  MUFU.EX2 R27, R27 ;  /* 0x0000001b001b7308 */ /* 0x000fe20000000800 */
[----:B------:R-:W-:-:S04]  /*27b0*/  FMNMX.FTZ R19, R77, R30, !PT ;  /* 0x0000001e4d137209 */ /* 0x000fc80007810000 */
[----:B------:R-:W-:-:S03]  /*27c0*/  FMNMX.FTZ R30, R80, R19, !PT ;  /* 0x00000013501e7209 */ /* 0x000fc60007810000 */
[----:B------:R-:W0:Y:S01]  /*27d0*/  MUFU.EX2 R7, R7 ;  /* 0x0000000700077308 */ /* 0x000e220000000800 */
[----:B------:R-:W-:-:S04]  /*27e0*/  FMNMX.FTZ R19, R81, R30, !PT ;  /* 0x0000001e51137209 */ /* 0x000fc80007810000 */
[----:B------:R-:W-:-:S03]  /*27f0*/  FMNMX.FTZ R30, R84, R19, !PT ;  /* 0x00000013541e7209 */ /* 0x000fc60007810000 */
[----:B------:R-:W-:Y:S01]  /*2800*/  MUFU.EX2 R31, R31 ;  /* 0x0000001f001f7308 */ /* 0x000fe20000000800 */
[----:B------:R-:W-:-:S05]  /*2810*/  FMNMX.FTZ R30, R85, R30, !PT ;  /* 0x0000001e551e7209 */ /* 0x000fca0007810000 */
[----:B------:R-:W2:Y:S02]  /*2820*/  SHFL.BFLY PT, R19, R30, 0x2, 0x1f ;  /* 0x0c401f001e137f89 */ /* 0x000ea400000e0000 */
[----:B------:R-:W-:Y:S08]  /*2830*/  MUFU.EX2 R26, R26 ;  /* 0x0000001a001a7308 */ /* 0x000ff00000000800 */
        /* <DEDUP_REMOVED lines=8> */
[----:B--2---:R-:W-:Y:S01]  /*28c0*/  FMNMX.FTZ R19, R55, R30, !PT ;  /* 0x0000001e37137209 */ /* 0x004fe20007810000 */
[----:B------:R-:W-:-:S03]  /*28d0*/  FFMA.FTZ R55, R86, UR4, -R15 ;  /* 0x0000000456377c23 */ /* 0x000fc6000801080f */
[C---:B------:R-:W-:Y:S01]  /*28e0*/  FSETP.NEU.FTZ.AND P1, PT, R19.reuse, -INF , PT ;  /* 0xff8000001300780b */ /* 0x040fe20003f3d000 */
[----:B------:R-:W-:Y:S02]  /*28f0*/  FMUL.FTZ R30, R19, UR4 ;  /* 0x00000004131e7c20 */ /* 0x000fe40008410000 */
[----:B------:R-:W-:Y:S03]  /*2900*/  MUFU.EX2 R54, R54 ;  /* 0x0000003600367308 */ /* 0x000fe60000000800 */
[----:B------:R-:W-:-:S05]  /*2910*/  FSEL R79, R30, RZ, P1 ;  /* 0x000000ff1e4f7208 */ /* 0x000fca0000800000 */
[----:B------:R-:W-:Y:S01]  /*2920*/  MUFU.EX2 R23, R23 ;  /* 0x0000001700177308 */ /* 0x000fe20000000800 */
[--C-:B------:R-:W-:Y:S01]  /*2930*/  FFMA.FTZ R15, R24, UR4, -R79.reuse ;  /* 0x00000004180f7c23 */ /* 0x100fe2000801084f */
[--C-:B------:R-:W-:Y:S01]  /*2940*/  FFMA.FTZ R24, R25, UR4, -R79.reuse ;  /* 0x0000000419187c23 */ /* 0x100fe2000801084f */
[-C--:B------:R-:W-:Y:S01]  /*2950*/  LEA.HI R25, R18, R17.reuse, RZ, 0x4 ;  /* 0x0000001112197211 */ /* 0x080fe200078f20ff */
[--C-:B------:R-:W-:Y:S01]  /*2960*/  FFMA.FTZ R30, R32, UR4, -R79.reuse ;  /* 0x00000004201e7c23 */ /* 0x100fe2000801084f */
[--C-:B------:R-:W-:Y:S01]  /*2970*/  FFMA.FTZ R63, R29, UR4, -R79.reuse ;  /* 0x000000041d3f7c23 */ /* 0x100fe2000801084f */
[--C-:B------:R-:W-:Y:S01]  /*2980*/  FFMA.FTZ R67, R36, UR4, -R79.reuse ;  /* 0x0000000424437c23 */ /* 0x100fe2000801084f */
[----:B------:R-:W-:Y:S01]  /*2990*/  LOP3.LUT R32, R25, 0xfffffff0, RZ, 0xc0, !PT ;  /* 0xfffffff019207812 */ /* 0x000fe200078ec0ff */
[--C-:B------:R-:W-:Y:S01]  /*29a0*/  FFMA.FTZ R70, R40, UR4, -R79.reuse ;  /* 0x0000000428467c23 */ /* 0x100fe2000801084f */
[----:B------:R-:W-:Y:S01]  /*29b0*/  FFMA.FTZ R75, R41, UR4, -R79 ;  /* 0x00000004294b7c23 */ /* 0x000fe2000801084f */
[----:B------:R-:W-:Y:S01]  /*29c0*/  SHF.R.S32.HI R41, RZ, 0x4, R25 ;  /* 0x00000004ff297819 */ /* 0x000fe20000011419 */
[--C-:B------:R-:W-:Y:S01]  /*29d0*/  FFMA.FTZ R71, R44, UR4, -R79.reuse ;  /* 0x000000042c477c23 */ /* 0x100fe2000801084f */
[----:B------:R-:W-:Y:S01]  /*29e0*/  IMAD.IADD R29, R17, 0x1, -R32 ;  /* 0x00000001111d7824 */ /* 0x000fe200078e0a20 */
[----:B------:R-:W-:Y:S01]  /*29f0*/  LEA.HI R17, R18, R17, RZ, 0x5 ;  /* 0x0000001112117211 */ /* 0x000fe200078f28ff */
[----:B------:R-:W-:Y:S01]  /*2a00*/  FFMA.FTZ R28, R28, UR4, -R79 ;  /* 0x000000041c1c7c23 */ /* 0x000fe2000801084f */
[----:B------:R-:W-:Y:S01]  /*2a10*/  IMAD.SHL.U32 R44, R41, 0x8, RZ ;  /* 0x00000008292c7824 */ /* 0x000fe200078e00ff */
[----:B------:R-:W-:Y:S01]  /*2a20*/  MUFU.EX2 R15, R15 ;  /* 0x0000000f000f7308 */ /* 0x000fe20000000800 */
[----:B------:R-:W-:Y:S01]  /*2a30*/  SHF.R.S32.HI R36, RZ, 0x1f, R29 ;  /* 0x0000001fff247819 */ /* 0x000fe2000001141d */
[----:B-1----:R-:W-:Y:S01]  /*2a40*/  FADD.FTZ R18, R9, R6 ;  /* 0x0000000609127221 */ /* 0x002fe20000010000 */
[----:B------:R-:W-:Y:S01]  /*2a50*/  SHF.L.U32 R17, R17, 0x5, RZ ;  /* 0x0000000511117819 */ /* 0x000fe200000006ff */
[--C-:B------:R-:W-:Y:S01]  /*2a60*/  FFMA.FTZ R78, R45, UR4, -R79.reuse ;  /* 0x000000042d4e7c23 */ /* 0x100fe2000801084f */
[----:B------:R-:W-:Y:S01]  /*2a70*/  LEA.HI R40, R36, R29, RZ, 0x3 ;  /* 0x0000001d24287211 */ /* 0x000fe200078f18ff */
[----:B------:R-:W-:Y:S01]  /*2a80*/  FFMA.FTZ R33, R33, UR4, -R79 ;  /* 0x0000000421217c23 */ /* 0x000fe2000801084f */
[----:B------:R-:W-:Y:S01]  /*2a90*/  LOP3.LUT R17, R17, 0x7ffffc00, RZ, 0xc0, !PT ;  /* 0x7ffffc0011117812 */ /* 0x000fe200078ec0ff */
[----:B------:R-:W1:Y:S01]  /*2aa0*/  MUFU.EX2 R24, R24 ;  /* 0x0000001800187308 */ /* 0x000e620000000800 */
[C---:B------:R-:W-:Y:S01]  /*2ab0*/  LOP3.LUT R36, R40.reuse, 0xfffffff8, RZ, 0xc0, !PT ;  /* 0xfffffff828247812 */ /* 0x040fe200078ec0ff */
[----:B------:R-:W-:-:S02]  /*2ac0*/  IMAD.SHL.U32 R40, R40, 0x40, RZ ;  /* 0x0000004028287824 */ /* 0x000fc400078e00ff */
[--C-:B------:R-:W-:Y:S01]  /*2ad0*/  FFMA.FTZ R74, R37, UR4, -R79.reuse ;  /* 0x00000004254a7c23 */ /* 0x100fe2000801084f */
[----:B------:R-:W-:Y:S01]  /*2ae0*/  F2FP.F16.F32.PACK_AB R9, R6, R9 ;  /* 0x000000090609723e */ /* 0x000fe200000000ff */
[--C-:B------:R-:W-:Y:S01]  /*2af0*/  FFMA.FTZ R32, R48, UR4, -R79.reuse ;  /* 0x0000000430207c23 */ /* 0x100fe2000801084f */
[----:B------:R-:W-:Y:S01]  /*2b00*/  IMAD.IADD R29, R29, 0x1, -R36 ;  /* 0x000000011d1d7824 */ /* 0x000fe200078e0a24 */
[----:B------:R-:W-:Y:S01]  /*2b10*/  LOP3.LUT R40, R40, 0x7ffffe00, RZ, 0xc0, !PT ;  /* 0x7ffffe0028287812 */ /* 0x000fe200078ec0ff */
[----:B------:R-:W2:Y:S01]  /*2b20*/  MUFU.EX2 R28, R28 ;  /* 0x0000001c001c7308 */ /* 0x000ea20000000800 */
[--C-:B------:R-:W-:Y:S01]  /*2b30*/  FFMA.FTZ R36, R52, UR4, -R79.reuse ;  /* 0x0000000434247c23 */ /* 0x100fe2000801084f */
[----:B------:R-:W-:Y:S02]  /*2b40*/  IMAD.SHL.U32 R25, R29, 0x40, RZ ;  /* 0x000000401d197824 */ /* 0x000fe400078e00ff */
[--C-:B------:R-:W-:Y:S01]  /*2b50*/  FFMA.FTZ R37, R49, UR4, -R79.reuse ;  /* 0x0000000431257c23 */ /* 0x100fe2000801084f */
[----:B------:R-:W-:Y:S01]  /*2b60*/  LOP3.LUT P1, RZ, R29, 0x4, RZ, 0xc0, !PT ;  /* 0x000000041dff7812 */ /* 0x000fe2000782c0ff */
[--C-:B------:R-:W-:Y:S01]  /*2b70*/  FFMA.FTZ R41, R53, UR4, -R79.reuse ;  /* 0x0000000435297c23 */ /* 0x100fe2000801084f */
[----:B------:R-:W-:Y:S01]  /*2b80*/  LOP3.LUT P2, RZ, R29, 0x2, RZ, 0xc0, !PT ;  /* 0x000000021dff7812 */ /* 0x000fe2000784c0ff */
[--C-:B------:R-:W-:Y:S01]  /*2b90*/  FFMA.FTZ R49, R57, UR4, -R79.reuse ;  /* 0x0000000439317c23 */ /* 0x100fe2000801084f */
[----:B------:R-:W-:Y:S01]  /*2ba0*/  LOP3.LUT R25, R25, 0x1c0, RZ, 0xc0, !PT ;  /* 0x000001c019197812 */ /* 0x000fe200078ec0ff */
[----:B------:R-:W3:Y:S01]  /*2bb0*/  MUFU.EX2 R63, R63 ;  /* 0x0000003f003f7308 */ /* 0x000ee20000000800 */
[----:B0-----:R-:W-:Y:S01]  /*2bc0*/  F2FP.F16.F32.PACK_AB R29, R14, R7 ;  /* 0x000000070e1d723e */ /* 0x001fe200000000ff */
[--C-:B------:R-:W-:Y:S01]  /*2bd0*/  FFMA.FTZ R48, R60, UR4, -R79.reuse ;  /* 0x000000043c307c23 */ /* 0x100fe2000801084f */
[----:B------:R-:W-:Y:S01]  /*2be0*/  LOP3.LUT R44, R25, 0x8, R44, 0xf8, !PT ;  /* 0x00000008192c7812 */ /* 0x000fe200078ef82c */
[----:B------:R-:W-:Y:S01]  /*2bf0*/  FFMA.FTZ R61, R61, UR4, -R79 ;  /* 0x000000043d3d7c23 */ /* 0x000fe2000801084f */
[----:B------:R-:W-:Y:S01]  /*2c00*/  SHF.R.U32.HI R25, RZ, 0x3, R25 ;  /* 0x00000003ff197819 */ /* 0x000fe20000011619 */
[--C-:B------:R-:W-:Y:S01]  /*2c10*/  FFMA.FTZ R65, R65, UR4, -R79.reuse ;  /* 0x0000000441417c23 */ /* 0x100fe2000801084f */
[--C-:B------:R-:W-:Y:S01]  /*2c20*/  FFMA.FTZ R68, R68, UR4, -R79.reuse ;  /* 0x0000000444447c23 */ /* 0x100fe2000801084f */
[----:B------:R-:W0:Y:S01]  /*2c30*/  MUFU.EX2 R30, R30 ;  /* 0x0000001e001e7308 */ /* 0x000e220000000800 */
[----:B------:R-:W-:Y:S01]  /*2c40*/  LOP3.LUT R25, R44, R25, RZ, 0x3c, !PT ;  /* 0x000000192c197212 */ /* 0x000fe200078e3cff */
[--C-:B------:R-:W-:Y:S01]  /*2c50*/  FFMA.FTZ R44, R56, UR4, -R79.reuse ;  /* 0x00000004382c7c23 */ /* 0x100fe2000801084f */
[--C-:B------:R-:W-:Y:S01]  /*2c60*/  FFMA.FTZ R69, R69, UR4, -R79.reuse ;  /* 0x0000000445457c23 */ /* 0x100fe2000801084f */
[----:B------:R-:W-:Y:S01]  /*2c70*/  FFMA.FTZ R72, R72, UR4, -R79 ;  /* 0x0000000448487c23 */ /* 0x000fe2000801084f */
[----:B------:R-:W-:Y:S01]  /*2c80*/  IADD3 R45, R25, R40, R17 ;  /* 0x00000028192d7210 */ /* 0x000fe20007ffe011 */
[----:B------:R-:W-:Y:S01]  /*2c90*/  FADD.FTZ R17, R11, R18 ;  /* 0x000000120b117221 */ /* 0x000fe20000010000 */
[----:B------:R-:W-:Y:S01]  /*2ca0*/  FFMA.FTZ R40, R64, UR4, -R79 ;  /* 0x0000000440287c23 */ /* 0x000fe2000801084f */
[----:B------:R-:W4:Y:S01]  /*2cb0*/  MUFU.EX2 R33, R33 ;  /* 0x0000002100217308 */ /* 0x000f220000000800 */
[C---:B------:R-:W-:Y:S01]  /*2cc0*/  F2FP.F16.F32.PACK_AB R11, R8.reuse, R11 ;  /* 0x0000000b080b723e */ /* 0x040fe200000000ff */
[----:B------:R-:W-:Y:S01]  /*2cd0*/  FADD.FTZ R18, R8, R17 ;  /* 0x0000001108127221 */ /* 0x000fe20000010000 */
[----:B-1----:R-:W-:Y:S01]  /*2ce0*/  FADD.FTZ R17, R15, R24 ;  /* 0x000000180f117221 */ /* 0x002fe20000010000 */
[--C-:B------:R-:W-:Y:S01]  /*2cf0*/  FFMA.FTZ R73, R73, UR4, -R79.reuse ;  /* 0x0000000449497c23 */ /* 0x100fe2000801084f */
[----:B------:R-:W-:Y:S01]  /*2d00*/  FFMA.FTZ R76, R76, UR4, -R79 ;  /* 0x000000044c4c7c23 */ /* 0x000fe2000801084f */
[----:B------:R-:W-:Y:S01]  /*2d10*/  FADD.FTZ R25, R5, R18 ;  /* 0x0000001205197221 */ /* 0x000fe20000010000 */
[----:B--2---:R-:W-:Y:S01]  /*2d20*/  FADD.FTZ R18, R28, R17 ;  /* 0x000000111c127221 */ /* 0x004fe20000010000 */
[----:B------:R-:W1:Y:S01]  /*2d30*/  MUFU.EX2 R67, R67 ;  /* 0x0000004300437308 */ /* 0x000e620000000800 */
[----:B------:R-:W-:Y:S01]  /*2d40*/  FFMA.FTZ R77, R77, UR4, -R79 ;  /* 0x000000044d4d7c23 */ /* 0x000fe2000801084f */
[----:B------:R-:W-:Y:S01]  /*2d50*/  FADD.FTZ R52, R10, R25 ;  /* 0x000000190a347221 */ /* 0x000fe20000010000 */
[----:B---3--:R-:W-:Y:S01]  /*2d60*/  FADD.FTZ R17, R63, R18 ;  /* 0x000000123f117221 */ /* 0x008fe20000010000 */
[--C-:B------:R-:W-:Y:S01]  /*2d70*/  FFMA.FTZ R80, R80, UR4, -R79.reuse ;  /* 0x0000000450507c23 */ /* 0x100fe2000801084f */
[----:B------:R-:W-:Y:S01]  /*2d80*/  FFMA.FTZ R81, R81, UR4, -R79 ;  /* 0x0000000451517c23 */ /* 0x000fe2000801084f */
[----:B------:R-:W-:Y:S01]  /*2d90*/  FADD.FTZ R25, R27, R52 ;  /* 0x000000341b197221 */ /* 0x000fe20000010000 */
[----:B0-----:R-:W-:Y:S01]  /*2da0*/  FADD.FTZ R18, R30, R17 ;  /* 0x000000111e127221 */ /* 0x001fe20000010000 */
[----:B------:R-:W0:Y:S01]  /*2db0*/  MUFU.EX2 R74, R74 ;  /* 0x0000004a004a7308 */ /* 0x000e220000000800 */
[C---:B------:R-:W-:Y:S01]  /*2dc0*/  F2FP.F16.F32.PACK_AB R27, R12.reuse, R27 ;  /* 0x0000001b0c1b723e */ /* 0x040fe200000000ff */
[----:B------:R-:W-:Y:S01]  /*2dd0*/  FADD.FTZ R52, R12, R25 ;  /* 0x000000190c347221 */ /* 0x000fe20000010000 */
[----:B----4-:R-:W-:Y:S01]  /*2de0*/  FADD.FTZ R18, R33, R18 ;  /* 0x0000001221127221 */ /* 0x010fe20000010000 */
[----:B------:R-:W-:Y:S01]  /*2df0*/  F2FP.F16.F32.PACK_AB R25, R10, R5 ;  /* 0x000000050a19723e */ /* 0x000fe200000000ff */
[----:B------:R-:W-:Y:S01]  /*2e00*/  FFMA.FTZ R84, R84, UR4, -R79 ;  /* 0x0000000454547c23 */ /* 0x000fe2000801084f */
[----:B------:R-:W-:Y:S01]  /*2e10*/  FADD.FTZ R17, R7, R52 ;  /* 0x0000003407117221 */ /* 0x000fe20000010000 */
[----:B------:R-:W-:Y:S01]  /*2e20*/  F2FP.F16.F32.PACK_AB R8, R24, R15 ;  /* 0x0000000f1808723e */ /* 0x000fe200000000ff */
[----:B------:R-:W2:Y:S01]  /*2e30*/  MUFU.EX2 R70, R70 ;  /* 0x0000004600467308 */ /* 0x000ea20000000800 */
[----:B-1----:R-:W-:Y:S01]  /*2e40*/  FADD.FTZ R5, R67, R18 ;  /* 0x0000001243057221 */ /* 0x002fe20000010000 */
[----:B------:R-:W-:Y:S01]  /*2e50*/  FADD.FTZ R6, R14, R17 ;  /* 0x000000110e067221 */ /* 0x000fe20000010000 */
[----:B------:R-:W-:Y:S01]  /*2e60*/  F2FP.F16.F32.PACK_AB R10, R63, R28 ;  /* 0x0000001c3f0a723e */ /* 0x000fe200000000ff */
[----:B------:R-:W-:Y:S01]  /*2e70*/  FFMA.FTZ R79, R85, UR4, -R79 ;  /* 0x00000004554f7c23 */ /* 0x000fe2000801084f */
[----:B------:R-:W-:Y:S01]  /*2e80*/  LEA R18, R45, UR42, 0x1 ;  /* 0x0000002a2d127c11 */ /* 0x000fe2000f8e08ff */
[----:B------:R-:W-:Y:S01]  /*2e90*/  FADD.FTZ R17, R31, R6 ;  /* 0x000000061f117221 */ /* 0x000fe20000010000 */
[----:B------:R-:W-:Y:S01]  /*2ea0*/  IMAD.MOV.U32 R14, RZ, RZ, 0x40 ;  /* 0x00000040ff0e7424 */ /* 0x000fe200078e00ff */
[----:B------:R-:W1:Y:S01]  /*2eb0*/  MUFU.EX2 R75, R75 ;  /* 0x0000004b004b7308 */ /* 0x000e620000000800 */
[----:B0-----:R-:W-:Y:S01]  /*2ec0*/  FADD.FTZ R5, R74, R5 ;  /* 0x000000054a057221 */ /* 0x001fe20000010000 */
[----:B------:R-:W-:Y:S01]  /*2ed0*/  FADD.FTZ R12, R26, R17 ;  /* 0x000000111a0c7221 */ /* 0x000fe20000010000 */
[----:B------:R0:W-:Y:S01]  /*2ee0*/  STSM.16.M88.4 [R18+0x21800], R8 ;  /* 0x0218000812007844 */ /* 0x0001e20000000200 */
[----:B------:R-:W-:Y:S01]  /*2ef0*/  VIADD R15, R18, 0x21800 ;  /* 0x00021800120f7836 */ /* 0x000fe20000000000 */
[----:B------:R-:W-:Y:S01]  /*2f00*/  SEL R14, R14, 0xffffffc0, !P1 ;  /* 0xffffffc00e0e7807 */ /* 0x000fe20004800000 */
[----:B------:R-:W-:Y:S01]  /*2f10*/  FADD.FTZ R7, R13, R12 ;  /* 0x0000000c0d077221 */ /* 0x000fe20000010000 */
[----:B------:R-:W-:Y:S01]  /*2f20*/  VIADD R17, R18, 0x21820 ;  /* 0x0002182012117836 */ /* 0x000fe20000000000 */
[----:B------:R-:W3:Y:S01]  /*2f30*/  MUFU.EX2 R71, R71 ;  /* 0x0000004700477308 */ /* 0x000ee20000000800 */
[----:B--2---:R-:W-:Y:S01]  /*2f40*/  FADD.FTZ R6, R70, R5 ;  /* 0x0000000546067221 */ /* 0x004fe20000010000 */
[----:B------:R-:W-:Y:S01]  /*2f50*/  FADD.FTZ R12, R20, R7 ;  /* 0x00000007140c7221 */ /* 0x000fe20000010000 */
[C---:B------:R-:W-:Y:S01]  /*2f60*/  @P2 VIADD R17, R15.reuse, 0xffffffe0 ;  /* 0xffffffe00f112836 */ /* 0x040fe20000000000 */
[----:B------:R-:W-:Y:S01]  /*2f70*/  F2FP.F16.F32.PACK_AB R31, R26, R31 ;  /* 0x0000001f1a1f723e */ /* 0x000fe200000000ff */
[----:B------:R-:W-:-:S02]  /*2f80*/  IMAD.IADD R15, R15, 0x1, R14 ;  /* 0x000000010f0f7824 */ /* 0x000fc400078e020e */
[----:B------:R-:W-:Y:S01]  /*2f90*/  FADD.FTZ R7, R35, R12 ;  /* 0x0000000c23077221 */ /* 0x000fe20000010000 */
[----:B------:R-:W-:Y:S01]  /*2fa0*/  F2FP.F16.F32.PACK_AB R24, R33, R30 ;  /* 0x0000001e2118723e */ /* 0x000fe200000000ff */
[----:B------:R-:W2:Y:S01]  /*2fb0*/  MUFU.EX2 R78, R78 ;  /* 0x0000004e004e7308 */ /* 0x000ea20000000800 */
[C---:B-1----:R-:W-:Y:S01]  /*2fc0*/  FADD.FTZ R6, R75.reuse, R6 ;  /* 0x000000064b067221 */ /* 0x042fe20000010000 */
[----:B------:R-:W-:Y:S01]  /*2fd0*/  FADD.FTZ R12, R34, R7 ;  /* 0x00000007220c7221 */ /* 0x000fe20000010000 */
[----:B------:R-:W-:Y:S02]  /*2fe0*/  F2FP.F16.F32.PACK_AB R26, R74, R67 ;  /* 0x000000434a1a723e */ /* 0x000fe400000000ff */
[----:B------:R-:W-:Y:S01]  /*2ff0*/  F2FP.F16.F32.PACK_AB R28, R75, R70 ;  /* 0x000000464b1c723e */ /* 0x000fe200000000ff */
[----:B------:R-:W-:Y:S01]  /*3000*/  FADD.FTZ R7, R21, R12 ;  /* 0x0000000c15077221 */ /* 0x000fe20000010000 */
[----:B------:R-:W-:Y:S01]  /*3010*/  F2FP.F16.F32.PACK_AB R35, R34, R35 ;  /* 0x000000232223723e */ /* 0x000fe200000000ff */
[----:B------:R-:W1:Y:S01]  /*3020*/  MUFU.EX2 R32, R32 ;  /* 0x0000002000207308 */ /* 0x000e620000000800 */
[----:B---3--:R-:W-:Y:S01]  /*3030*/  FADD.FTZ R5, R71, R6 ;  /* 0x0000000647057221 */ /* 0x008fe20000010000 */
[----:B------:R-:W-:Y:S01]  /*3040*/  FADD.FTZ R12, R46, R7 ;  /* 0x000000072e0c7221 */ /* 0x000fe20000010000 */
[----:B------:R-:W-:Y:S01]  /*3050*/  F2FP.F16.F32.PACK_AB R33, R20, R13 ;  /* 0x0000000d1421723e */ /* 0x000fe200000000ff */
[----:B------:R3:W-:Y:S01]  /*3060*/  STSM.16.M88.4 [R17], R24 ;  /* 0x0000001811007844 */ /* 0x0007e20000000200 */
[----:B------:R-:W-:Y:S01]  /*3070*/  F2FP.F16.F32.PACK_AB R45, R46, R21 ;  /* 0x000000152e2d723e */ /* 0x000fe200000000ff */
[----:B------:R-:W-:Y:S01]  /*3080*/  FADD.FTZ R7, R47, R12 ;  /* 0x0000000c2f077221 */ /* 0x000fe20000010000 */
[----:B------:R-:W-:Y:S01]  /*3090*/  IADD3 R14, R14, R17, RZ ;  /* 0x000000110e0e7210 */ /* 0x000fe20007ffe0ff */
[----:B------:R-:W4:Y:S01]  /*30a0*/  MUFU.EX2 R37, R37 ;  /* 0x0000002500257308 */ /* 0x000f220000000800 */
[----:B--2---:R-:W-:Y:S01]  /*30b0*/  FADD.FTZ R5, R78, R5 ;  /* 0x000000054e057221 */ /* 0x004fe20000010000 */
[----:B------:R-:W-:Y:S01]  /*30c0*/  FADD.FTZ R12, R54, R7 ;  /* 0x00000007360c7221 */ /* 0x000fe20000010000 */
[----:B------:R-:W-:-:S02]  /*30d0*/  F2FP.F16.F32.PACK_AB R30, R78, R71 ;  /* 0x000000474e1e723e */ /* 0x000fc400000000ff */
[----:B------:R-:W-:Y:S01]  /*30e0*/  F2FP.F16.F32.PACK_AB R47, R54, R47 ;  /* 0x0000002f362f723e */ /* 0x000fe200000000ff */
[----:B------:R-:W-:Y:S01]  /*30f0*/  FADD.FTZ R7, R23, R12 ;  /* 0x0000000c17077221 */ /* 0x000fe20000010000 */
[----:B------:R-:W-:Y:S01]  /*3100*/  PLOP3.LUT P1, PT, PT, PT, UP0, 0x80, 0x0 ;  /* 0x000000000000781c */ /* 0x000fe20003f2f008 */
[----:B------:R-:W2:Y:S01]  /*3110*/  MUFU.EX2 R36, R36 ;  /* 0x0000002400247308 */ /* 0x000ea20000000800 */
[----:B-1----:R-:W-:Y:S01]  /*3120*/  FADD.FTZ R6, R32, R5 ;  /* 0x0000000520067221 */ /* 0x002fe20000010000 */
[----:B------:R1:W-:Y:S06]  /*3130*/  STSM.16.M88.4 [R15], R28 ;  /* 0x0000001c0f007844 */ /* 0x0003ec0000000200 */
[----:B------:R-:W5:Y:S01]  /*3140*/  MUFU.EX2 R41, R41 ;  /* 0x0000002900297308 */ /* 0x000f620000000800 */
[C---:B----4-:R-:W-:Y:S01]  /*3150*/  FADD.FTZ R5, R37.reuse, R6 ;  /* 0x0000000625057221 */ /* 0x050fe20000010000 */
[----:B------:R-:W-:-:S06]  /*3160*/  F2FP.F16.F32.PACK_AB R32, R37, R32 ;  /* 0x000000202520723e */ /* 0x000fcc00000000ff */
[----:B------:R-:W4:Y:S01]  /*3170*/  MUFU.EX2 R44, R44 ;  /* 0x0000002c002c7308 */ /* 0x000f220000000800 */
[----:B--2---:R-:W-:-:S07]  /*3180*/  FADD.FTZ R6, R36, R5 ;  /* 0x0000000524067221 */ /* 0x004fce0000010000 */
[----:B------:R-:W2:Y:S01]  /*3190*/  MUFU.EX2 R49, R49 ;  /* 0x0000003100317308 */ /* 0x000ea20000000800 */
[C---:B-----5:R-:W-:Y:S01]  /*31a0*/  FADD.FTZ R5, R41.reuse, R6 ;  /* 0x0000000629057221 */ /* 0x060fe20000010000 */
[----:B------:R-:W-:-:S05]  /*31b0*/  F2FP.F16.F32.PACK_AB R34, R41, R36 ;  /* 0x000000242922723e */ /* 0x000fca00000000ff */
[----:B------:R1:W-:Y:S01]  /*31c0*/  STSM.16.M88.4 [R14], R32 ;  /* 0x000000200e007844 */ /* 0x0003e20000000200 */
[----:B------:R-:W5:Y:S01]  /*31d0*/  MUFU.EX2 R42, R42 ;  /* 0x0000002a002a7308 */ /* 0x000f620000000800 */
[----:B----4-:R-:W-:-:S07]  /*31e0*/  FADD.FTZ R6, R44, R5 ;  /* 0x000000052c067221 */ /* 0x010fce0000010000 */
[----:B------:R-:W4:Y:S01]  /*31f0*/  MUFU.EX2 R48, R48 ;  /* 0x0000003000307308 */ /* 0x000f220000000800 */
[C---:B--2---:R-:W-:Y:S01]  /*3200*/  FADD.FTZ R5, R49.reuse, R6 ;  /* 0x0000000631057221 */ /* 0x044fe20000010000 */
[----:B------:R-:W-:-:S06]  /*3210*/  F2FP.F16.F32.PACK_AB R44, R49, R44 ;  /* 0x0000002c312c723e */ /* 0x000fcc00000000ff */
[----:B------:R-:W0:Y:S01]  /*3220*/  MUFU.EX2 R38, R38 ;  /* 0x0000002600267308 */ /* 0x000e220000000800 */
[C---:B-----5:R-:W-:Y:S01]  /*3230*/  FADD.FTZ R7, R42.reuse, R7 ;  /* 0x000000072a077221 */ /* 0x060fe20000010000 */
[----:B------:R-:W-:-:S06]  /*3240*/  F2FP.F16.F32.PACK_AB R37, R42, R23 ;  /* 0x000000172a25723e */ /* 0x000fcc00000000ff */
[----:B------:R-:W2:Y:S01]  /*3250*/  MUFU.EX2 R61, R61 ;  /* 0x0000003d003d7308 */ /* 0x000ea20000000800 */
[----:B----4-:R-:W-:-:S07]  /*3260*/  FADD.FTZ R6, R48, R5 ;  /* 0x0000000530067221 */ /* 0x010fce0000010000 */
[----:B------:R-:W4:Y:S01]  /*3270*/  MUFU.EX2 R39, R39 ;  /* 0x0000002700277308 */ /* 0x000f220000000800 */
[----:B0-----:R-:W-:-:S07]  /*3280*/  FADD.FTZ R8, R38, R7 ;  /* 0x0000000726087221 */ /* 0x001fce0000010000 */
[----:B------:R-:W0:Y:S01]  /*3290*/  MUFU.EX2 R40, R40 ;  /* 0x0000002800287308 */ /* 0x000e220000000800 */
[C---:B--2---:R-:W-:Y:S01]  /*32a0*/  FADD.FTZ R5, R61.reuse, R6 ;  /* 0x000000063d057221 */ /* 0x044fe20000010000 */
[----:B------:R-:W-:-:S05]  /*32b0*/  F2FP.F16.F32.PACK_AB R46, R61, R48 ;  /* 0x000000303d2e723e */ /* 0x000fca00000000ff */
[----:B------:R1:W-:Y:S01]  /*32c0*/  STSM.16.M88.4 [R18+0x27800], R44 ;  /* 0x0278002c12007844 */ /* 0x0003e20000000200 */
[----:B------:R-:W2:Y:S01]  /*32d0*/  MUFU.EX2 R43, R43 ;  /* 0x0000002b002b7308 */ /* 0x000ea20000000800 */
[C---:B----4-:R-:W-:Y:S01]  /*32e0*/  FADD.FTZ R8, R39.reuse, R8 ;  /* 0x0000000827087221 */ /* 0x050fe20000010000 */
[----:B------:R-:W-:-:S06]  /*32f0*/  F2FP.F16.F32.PACK_AB R39, R39, R38 ;  /* 0x000000262727723e */ /* 0x000fcc00000000ff */
[----:B------:R-:W4:Y:S01]  /*3300*/  MUFU.EX2 R65, R65 ;  /* 0x0000004100417308 */ /* 0x000f220000000800 */
[----:B0-----:R-:W-:-:S07]  /*3310*/  FADD.FTZ R6, R40, R5 ;  /* 0x0000000528067221 */ /* 0x001fce0000010000 */
[----:B------:R-:W0:Y:S01]  /*3320*/  MUFU.EX2 R50, R50 ;  /* 0x0000003200327308 */ /* 0x000e220000000800 */
[----:B--2---:R-:W-:-:S07]  /*3330*/  FADD.FTZ R7, R43, R8 ;  /* 0x000000082b077221 */ /* 0x004fce0000010000 */
[----:B------:R-:W2:Y:S01]  /*3340*/  MUFU.EX2 R68, R68 ;  /* 0x0000004400447308 */ /* 0x000ea20000000800 */
[C---:B----4-:R-:W-:Y:S01]  /*3350*/  FADD.FTZ R5, R65.reuse, R6 ;  /* 0x0000000641057221 */ /* 0x050fe20000010000 */
[----:B------:R-:W-:-:S06]  /*3360*/  F2FP.F16.F32.PACK_AB R36, R65, R40 ;  /* 0x000000284124723e */ /* 0x000fcc00000000ff */
[----:B------:R-:W4:Y:S01]  /*3370*/  MUFU.EX2 R51, R51 ;  /* 0x0000003300337308 */ /* 0x000f220000000800 */
[C---:B0-----:R-:W-:Y:S01]  /*3380*/  FADD.FTZ R8, R50.reuse, R7 ;  /* 0x0000000732087221 */ /* 0x041fe20000010000 */
[----:B------:R-:W-:-:S06]  /*3390*/  F2FP.F16.F32.PACK_AB R49, R50, R43 ;  /* 0x0000002b3231723e */ /* 0x000fcc00000000ff */
[----:B------:R-:W0:Y:S01]  /*33a0*/  MUFU.EX2 R69, R69 ;  /* 0x0000004500457308 */ /* 0x000e220000000800 */
[----:B--2---:R-:W-:-:S07]  /*33b0*/  FADD.FTZ R6, R68, R5 ;  /* 0x0000000544067221 */ /* 0x004fce0000010000 */
[----:B------:R-:W2:Y:S01]  /*33c0*/  MUFU.EX2 R58, R58 ;  /* 0x0000003a003a7308 */ /* 0x000ea20000000800 */
[----:B----4-:R-:W-:-:S07]  /*33d0*/  FADD.FTZ R7, R51, R8 ;  /* 0x0000000833077221 */ /* 0x010fce0000010000 */
[----:B------:R-:W4:Y:S01]  /*33e0*/  MUFU.EX2 R72, R72 ;  /* 0x0000004800487308 */ /* 0x000f220000000800 */
[C---:B0-----:R-:W-:Y:S01]  /*33f0*/  F2FP.F16.F32.PACK_AB R38, R69.reuse, R68 ;  /* 0x000000444526723e */ /* 0x041fe200000000ff */
[----:B------:R-:W-:-:S04]  /*3400*/  FADD.FTZ R5, R69, R6 ;  /* 0x0000000645057221 */ /* 0x000fc80000010000 */
[----:B------:R1:W-:Y:S02]  /*3410*/  STSM.16.M88.4 [R17+0x6000], R36 ;  /* 0x0060002411007844 */ /* 0x0003e40000000200 */
[----:B------:R-:W0:Y:S01]  /*3420*/  MUFU.EX2 R73, R73 ;  /* 0x0000004900497308 */ /* 0x000e220000000800 */
[C---:B--2---:R-:W-:Y:S01]  /*3430*/  F2FP.F16.F32.PACK_AB R51, R58.reuse, R51 ;  /* 0x000000333a33723e */ /* 0x044fe200000000ff */
[----:B------:R-:W-:-:S06]  /*3440*/  FADD.FTZ R8, R58, R7 ;  /* 0x000000073a087221 */ /* 0x000fcc0000010000 */
[----:B------:R-:W2:Y:S01]  /*3450*/  MUFU.EX2 R76, R76 ;  /* 0x0000004c004c7308 */ /* 0x000ea20000000800 */
[----:B----4-:R-:W-:-:S07]  /*3460*/  FADD.FTZ R6, R72, R5 ;  /* 0x0000000548067221 */ /* 0x010fce0000010000 */
[----:B------:R-:W4:Y:S01]  /*3470*/  MUFU.EX2 R77, R77 ;  /* 0x0000004d004d7308 */ /* 0x000f220000000800 */
[C---:B0-----:R-:W-:Y:S01]  /*3480*/  F2FP.F16.F32.PACK_AB R48, R73.reuse, R72 ;  /* 0x000000484930723e */ /* 0x041fe200000000ff */
[----:B------:R-:W-:-:S06]  /*3490*/  FADD.FTZ R5, R73, R6 ;  /* 0x0000000649057221 */ /* 0x000fcc0000010000 */
[----:B------:R-:W0:Y:S01]  /*34a0*/  MUFU.EX2 R59, R59 ;  /* 0x0000003b003b7308 */ /* 0x000e220000000800 */
[----:B--2---:R-:W-:-:S07]  /*34b0*/  FADD.FTZ R6, R76, R5 ;  /* 0x000000054c067221 */ /* 0x004fce0000010000 */
[----:B------:R-:W3:Y:S01]  /*34c0*/  MUFU.EX2 R66, R66 ;  /* 0x0000004200427308 */ /* 0x000ee20000000800 */
[C---:B----4-:R-:W-:Y:S01]  /*34d0*/  F2FP.F16.F32.PACK_AB R50, R77.reuse, R76 ;  /* 0x0000004c4d32723e */ /* 0x050fe200000000ff */
[----:B------:R-:W-:-:S04]  /*34e0*/  FADD.FTZ R5, R77, R6 ;  /* 0x000000064d057221 */ /* 0x000fc80000010000 */
[----:B------:R1:W-:Y:S02]  /*34f0*/  STSM.16.M88.4 [R15+0x6000], R48 ;  /* 0x006000300f007844 */ /* 0x0003e40000000200 */
[----:B------:R-:W-:Y:S01]  /*3500*/  MUFU.EX2 R55, R55 ;  /* 0x0000003700377308 */ /* 0x000fe20000000800 */
[----:B0-----:R-:W-:-:S07]  /*3510*/  FADD.FTZ R7, R59, R8 ;  /* 0x000000083b077221 */ /* 0x001fce0000010000 */
[----:B------:R-:W0:Y:S01]  /*3520*/  MUFU.EX2 R62, R62 ;  /* 0x0000003e003e7308 */ /* 0x000e220000000800 */
[C---:B---3--:R-:W-:Y:S01]  /*3530*/  F2FP.F16.F32.PACK_AB R25, R66.reuse, R59 ;  /* 0x0000003b4219723e */ /* 0x048fe200000000ff */
[----:B------:R-:W-:-:S06]  /*3540*/  FADD.FTZ R8, R66, R7 ;  /* 0x0000000742087221 */ /* 0x000fcc0000010000 */
[----:B------:R-:W2:Y:S08]  /*3550*/  MUFU.EX2 R80, R80 ;  /* 0x0000005000507308 */ /* 0x000eb00000000800 */
[----:B------:R-:W3:Y:S01]  /*3560*/  MUFU.EX2 R81, R81 ;  /* 0x0000005100517308 */ /* 0x000ee20000000800 */
[----:B0-----:R-:W-:Y:S01]  /*3570*/  F2FP.F16.F32.PACK_AB R27, R62, R55 ;  /* 0x000000373e1b723e */ /* 0x001fe200000000ff */
[----:B------:R-:W-:-:S04]  /*3580*/  FADD.FTZ R55, R55, R8 ;  /* 0x0000000837377221 */ /* 0x000fc80000010000 */
[----:B------:R-:W-:Y:S02]  /*3590*/  FADD.FTZ R12, R62, R55 ;  /* 0x000000373e0c7221 */ /* 0x000fe40000010000 */
[----:B------:R-:W-:Y:S01]  /*35a0*/  MUFU.EX2 R84, R84 ;  /* 0x0000005400547308 */ /* 0x000fe20000000800 */
[----:B--2---:R-:W-:-:S07]  /*35b0*/  FADD.FTZ R6, R80, R5 ;  /* 0x0000000550067221 */ /* 0x004fce0000010000 */
[----:B------:R-:W0:Y:S01]  /*35c0*/  MUFU.EX2 R79, R79 ;  /* 0x0000004f004f7308 */ /* 0x000e220000000800 */
[C---:B---3--:R-:W-:Y:S01]  /*35d0*/  F2FP.F16.F32.PACK_AB R24, R81.reuse, R80 ;  /* 0x000000505118723e */ /* 0x048fe200000000ff */
[----:B------:R-:W-:Y:S01]  /*35e0*/  FADD.FTZ R5, R81, R6 ;  /* 0x0000000651057221 */ /* 0x000fe20000010000 */
[----:B0-----:R-:W-:-:S03]  /*35f0*/  F2FP.F16.F32.PACK_AB R26, R79, R84 ;  /* 0x000000544f1a723e */ /* 0x001fc600000000ff */
[----:B------:R-:W-:Y:S02]  /*3600*/  FADD.FTZ R84, R84, R5 ;  /* 0x0000000554547221 */ /* 0x000fe40000010000 */
[----:B------:R1:W-:Y:S02]  /*3610*/  STSM.16.M88.4 [R14+0x6000], R24 ;  /* 0x006000180e007844 */ /* 0x0003e40000000200 */
[----:B------:R-:W-:Y:S01]  /*3620*/  FADD.FTZ R13, R79, R84 ;  /* 0x000000544f0d7221 */ /* 0x000fe20000010000 */
[----:B------:R0:W-:Y:S06]  /*3630*/  MEMBAR.ALL.CTA ;  /* 0x0000000000007992 */ /* 0x0001ec0000008000 */
[----:B0-----:R-:W0:Y:S02]  /*3640*/  FENCE.VIEW.ASYNC.S ;  /* 0x00000000000073c6 */ /* 0x001e240000000000 */
[----:B0-----:R-:W-:Y:S01]  /*3650*/  NOP ;  /* 0x0000000000007918 */ /* 0x001fe20000000000 */
[----:B------:R-:W-:Y:S05]  /*3660*/  @!P1 BRA `(.L_x_10041) ;  /* 0x0000002000a89947 */ /* 0x000fea0003800000 */
[----:B------:R-:W-:Y:S01]  /*3670*/  IMAD.MOV.U32 R9, RZ, RZ, R4 ;  /* 0x000000ffff097224 */ /* 0x000fe200078e0004 */
[----:B------:R-:W-:Y:S01]  /*3680*/  MOV R5, R19 ;  /* 0x0000001300057202 */ /* 0x000fe20000000f00 */
[----:B------:R-:W-:Y:S01]  /*3690*/  VIADD R7, R17, 0x6000 ;  /* 0x0000600011077836 */ /* 0x000fe20000000000 */
        /* <DEDUP_REMOVED lines=25> */
[----:B------:R-:W-:Y:S01]  /*3830*/  UMOV UR7, URZ ;  /* 0x0000003f00077c82 */ /* 0x000fe20008000000 */
[----:B------:R-:W-:-:S05]  /*3840*/  ULDC UR4, c[0x0][0x988] ;  /* 0x0002620000047ab9 */ /* 0x000fca0000000800 */
.L_x_10052:
[----:B------:R-:W-:Y:S01]  /*3850*/  ISETP.NE.AND P2, PT, RZ, UR41, PT ;  /* 0x00000029ff007c0c */ /* 0x000fe2000bf45270 */
[----:B------:R-:W-:-:S04]  /*3860*/  UISETP.NE.AND UP0, UPT, UR7, 0x1, UPT ;  /* 0x000000010700788c */ /* 0x000fc8000bf05270 */
[----:B------:R-:W-:-:S04]  /*3870*/  USEL UR32, URZ, 0x1, UP0 ;  /* 0x000000013f207887 */ /* 0x000fc80008000000 */
[----:B------:R-:W-:-:S04]  /*3880*/  ULOP3.LUT UR32, UR34, UR32, URZ, 0x3c, !UPT ;  /* 0x0000002022207292 */ /* 0x000fc8000f8e3c3f */
[----:B------:R-:W-:Y:S08]  /*3890*/  @P2 BRA `(.L_x_10042) ;  /* 0x0000000000382947 */ /* 0x000ff00003800000 */
[----:B------:R-:W-:Y:S05]  /*38a0*/  @!P0 BRA `(.L_x_10043) ;  /* 0x0000000000048947 */ /* 0x000fea0003800000 */
[----:B------:R-:W-:Y:S01]  /*38b0*/  BPT.TRAP 0x1 ;  /* 0x000000040000795c */ /* 0x000fe20000300000 */
.L_x_10043:
[----:B------:R-:W-:Y:S01]  /*38c0*/  UIADD3 UR10, UR7, 0x1, URZ ;  /* 0x00000001070a7890 */ /* 0x000fe2000fffe03f */
[----:B------:R-:W-:-:S03]  /*38d0*/  IMAD.U32 R0, RZ, RZ, UR32 ;  /* 0x00000020ff007e24 */ /* 0x000fc6000f8e00ff */
[----:B------:R-:W-:Y:S02]  /*38e0*/  UISETP.NE.AND UP0, UPT, UR10, 0x2, UPT ;  /* 0x000000020a00788c */ /* 0x000fe4000bf05270 */
[----:B------:R-:W-:Y:S02]  /*38f0*/  SHF.L.U32 R0, R0, 0x1f, RZ ;  /* 0x0000001f00007819 */ /* 0x000fe400000006ff */
[----:B------:R-:W-:-:S04]  /*3900*/  USEL UR10, UR10, URZ, UP0 ;  /* 0x0000003f0a0a7287 */ /* 0x000fc80008000000 */
[----:B------:R-:W-:-:S09]  /*3910*/  ULEA UR10, UR10, UR42, 0x3 ;  /* 0x0000002a0a0a7291 */ /* 0x000fd2000f8e183f */
[----:B------:R0:W2:Y:S01]  /*3920*/  SYNCS.PHASECHK.TRANS64.TRYWAIT P1, [UR10+0x2d830], R0 ;  /* 0x02d83000ff0075a7 */ /* 0x0000a2000802014a */
[----:B------:R-:W-:Y:S05]  /*3930*/  @!P0 BRA `(.L_x_10044) ;  /* 0x0000000000048947 */ /* 0x000fea0003800000 */
[----:B------:R-:W-:Y:S01]  /*3940*/  BPT.TRAP 0x1 ;  /* 0x000000040000795c */ /* 0x000fe20000300000 */
.L_x_10044:
[----:B--2---:R-:W-:Y:S05]  /*3950*/  @P1 BRA `(.L_x_10042) ;  /* 0x0000000000081947 */ /* 0x004fea0003800000 */
[----:B------:R-:W2:Y:S02]  /*3960*/  SYNCS.PHASECHK.TRANS64.TRYWAIT P1, [UR10+0x2d830], R0 ;  /* 0x02d83000ff0075a7 */ /* 0x000ea4000802014a */
[----:B--2---:R-:W-:Y:S05]  /*3970*/  @!P1 BRA `(.L_x_10045) ;  /* 0x0000007800909947 */ /* 0x004fea0003800000 */
.L_x_10042:
[----:B0-2---:R-:W-:Y:S01]  /*3980*/  VIADD R0, R16, 0x8 ;  /* 0x0000000810007836 */ /* 0x005fe20000000000 */
        /* <DEDUP_REMOVED lines=9> */
[----:B------:R-:W-:Y:S01]  /*3a20*/  UIMAD UR30, UR35, 0x600, UR6 ;  /* 0x00000600231e78a4 */ /* 0x000fe2000f8e0206 */
[----:B------:R-:W-:Y:S01]  /*3a30*/  UMOV UR19, 0x80000020 ;  /* 0x8000002000137882 */ /* 0x000fe20000000000 */
[----:B------:R-:W-:Y:S02]  /*3a40*/  UMOV UR23, 0x80000020 ;  /* 0x8000002000177882 */ /* 0x000fe40000000000 */
[----:B------:R-:W-:Y:S01]  /*3a50*/  UIADD3 UR10, UR30, 0x2, URZ ;  /* 0x000000021e0a7890 */ /* 0x000fe2000fffe03f */
[----:B0-----:R-:W-:Y:S01]  /*3a60*/  IMAD.U32 R0, RZ, RZ, UR35 ;  /* 0x00000023ff007e24 */ /* 0x001fe2000f8e00ff */
[----:B------:R-:W-:-:S02]  /*3a70*/  UIADD3 UR14, UR30, 0x200, URZ ;  /* 0x000002001e0e7890 */ /* 0x000fc4000fffe03f */
[----:B------:R-:W-:Y:S02]  /*3a80*/  UIADD3 UR18, UR30, 0x202, URZ ;  /* 0x000002021e127890 */ /* 0x000fe4000fffe03f */
[----:B------:R-:W-:Y:S02]  /*3a90*/  UIADD3 UR22, UR30, 0x400, URZ ;  /* 0x000004001e167890 */ /* 0x000fe4000fffe03f */
[----:B------:R-:W-:Y:S01]  /*3aa0*/  UIADD3 UR26, UR30, 0x402, URZ ;  /* 0x000004021e1a7890 */ /* 0x000fe2000fffe03f */
[----:B------:R-:W-:Y:S01]  /*3ab0*/  UMOV UR27, 0x80000020 ;  /* 0x80000020001b7882 */ /* 0x000fe20000000000 */
[----:B-1----:R-:W-:-:S06]  /*3ac0*/  WARPGROUP.ARRIVE ;  /* 0x00000000000079c5 */ /* 0x002fcc0000000000 */
        /* <DEDUP_REMOVED lines=20> */
.L_x_10047:
[----:B------:R-:W-:Y:S01]  /*3c10*/  ULEA UR10, UR7, UR42, 0x3 ;  /* 0x0000002a070a7291 */ /* 0x000fe2000f8e183f */
[----:B------:R-:W-:-:S05]  /*3c20*/  IMAD.U32 R4, RZ, RZ, UR34 ;  /* 0x00000022ff047e24 */ /* 0x000fca000f8e00ff */
[----:B------:R-:W-:-:S04]  /*3c30*/  SHF.L.U32 R4, R4, 0x1f, RZ ;  /* 0x0000001f04047819 */ /* 0x000fc800000006ff */
[----:B------:R0:W1:Y:S01]  /*3c40*/  SYNCS.PHASECHK.TRANS64.TRYWAIT P1, [UR10+0x2d850], R4 ;  /* 0x02d85004ff0075a7 */ /* 0x000062000802014a */
[----:B------:R-:W-:Y:S05]  /*3c50*/  @!P0 BRA `(.L_x_10048) ;  /* 0x0000000000048947 */ /* 0x000fea0003800000 */
[----:B------:R-:W-:Y:S01]  /*3c60*/  BPT.TRAP 0x1 ;  /* 0x000000040000795c */ /* 0x000fe20000300000 */
.L_x_10048:
[----:B-1----:R-:W-:Y:S05]  /*3c70*/  @P1 BRA `(.L_x_10046) ;  /* 0x0000000000081947 */ /* 0x002fea0003800000 */
[----:B------:R-:W1:Y:S02]  /*3c80*/  SYNCS.PHASECHK.TRANS64.TRYWAIT P1, [UR10+0x2d850], R4 ;  /* 0x02d85004ff0075a7 */ /* 0x000e64000802014a */
[----:B-1----:R-:W-:Y:S05]  /*3c90*/  @!P1 BRA `(.L_x_10049) ;  /* 0x0000007400e09947 */ /* 0x002fea0003800000 */
.L_x_10046:
[----:B------:R-:W-:Y:S01]  /*3ca0*/  UIADD3 UR10, UR42, 0x400, URZ ;  /* 0x000004002a0a7890 */ /* 0x000fe2000fffe03f */
[----:B------:R-:W-:Y:S01]  /*3cb0*/  WARPGROUP.ARRIVE ;  /* 0x00000000000079c5 */ /* 0x000fe20000000000 */
[----:B------:R-:W-:Y:S01]  /*3cc0*/  ULOP3.LUT UR11, UR43, 0x10000, URZ, 0xfc, !UPT ;  /* 0x000100002b0b7892 */ /* 0x000fe2000f8efc3f */
[----:B01----:R-:W-:Y:S01]  /*3cd0*/  VIADD R4, R16, 0x9 ;  /* 0x0000000910047836 */ /* 0x003fe20000000000 */
[----:B------:R-:W-:Y:S01]  /*3ce0*/  USHF.R.U32.HI UR10, URZ, 0x4, UR10 ;  /* 0x000000043f0a7899 */ /* 0x000fe2000801160a */
[----:B------:R-:W-:Y:S01]  /*3cf0*/  ISETP.GE.U32.AND P1, PT, R22, 0x180, PT ;  /* 0x000001801600780c */ /* 0x000fe20003f26070 */
[----:B------:R-:W-:Y:S01]  /*3d00*/  UMOV UR29, 0x40000040 ;  /* 0x40000040001d7882 */ /* 0x000fe20000000000 */
[----:B------:R-:W-:Y:S01]  /*3d10*/  UMOV UR31, 0x80000020 ;  /* 0x80000020001f7882 */ /* 0x000fe20000000000 */
[----:B------:R-:W-:Y:S01]  /*3d20*/  ULOP3.LUT UR10, UR10, 0x3fff, URZ, 0xc0, !UPT ;  /* 0x00003fff0a0a7892 */ /* 0x000fe2000f8ec03f */
[----:B------:R-:W-:Y:S01]  /*3d30*/  SEL R4, R4, 0x9, !P1 ;  /* 0x0000000904047807 */ /* 0x000fe20004800000 */
[----:B------:R-:W-:-:S02]  /*3d40*/  UMOV UR28, UR11 ;  /* 0x0000000b001c7c82 */ /* 0x000fc40008000000 */
[----:B------:R-:W-:-:S04]  /*3d50*/  ULOP3.LUT UR10, UR10, 0x2000000, URZ, 0xfc, !UPT ;  /* 0x020000000a0a7892 */ /* 0x000fc8000f8efc3f */
[----:B------:R-:W-:-:S07]  /*3d60*/  UIMAD UR10, UR7, 0x600, UR10 ;  /* 0x00000600070a78a4 */ /* 0x000fce000f8e020a */
[----:B------:R-:W-:Y:S02]  /*3d70*/  UMOV UR30, UR10 ;  /* 0x0000000a001e7c82 */ /* 0x000fe40008000000 */
[----:B------:R-:W-:Y:S01]  /*3d80*/  HGMMA.64x96x16.F32 R88, gdesc[UR28].tnspB, R88, gsb0 ;  /* 0x416000001c5879f0 */ /* 0x000fe20008000858 */
[----:B------:R-:W-:Y:S02]  /*3d90*/  UIADD3 UR28, UR11, 0x2, URZ ;  /* 0x000000020b1c7890 */ /* 0x000fe4000fffe03f */
[----:B------:R-:W-:Y:S01]  /*3da0*/  UIADD3 UR30, UR10, 0x40, URZ ;  /* 0x000000400a1e7890 */ /* 0x000fe2000fffe03f */
[----:B------:R-:W-:Y:S01]  /*3db0*/  UMOV UR29, 0x40000040 ;  /* 0x40000040001d7882 */ /* 0x000fe20000000000 */
[----:B------:R-:W-:Y:S01]  /*3dc0*/  UMOV UR31, 0x80000020 ;  /* 0x80000020001f7882 */ /* 0x000fe20000000000 */
[----:B------:R-:W-:Y:S02]  /*3dd0*/  WARPGROUP.DEPBAR.LE gsb0, 0x0 ;  /* 0x00008000000079c5 */ /* 0x000fe40000010000 */
[----:B------:R-:W-:-:S06]  /*3de0*/  WARPGROUP.ARRIVE ;  /* 0x00000000000079c5 */ /* 0x000fcc0000000000 */
        /* <DEDUP_REMOVED lines=42> */
[----:B------:R-:W-:Y:S03]  /*4090*/  HGMMA.64x96x16.F32 R88, gdesc[UR28].tnspB, R88, gsb0 ;  /* 0x416000001c5879f0 */ /* 0x000fe60008000858 */
[----:B------:R-:W-:Y:S02]  /*40a0*/  WARPGROUP.DEPBAR.LE gsb0, 0x0 ;  /* 0x00008000000079c5 */ /* 0x000fe40000010000 */
[----:B------:R0:W-:Y:S06]  /*40b0*/  BAR.ARV R4, 0x100 ;  /* 0x000400040000751d */ /* 0x0001ec0000002000 */
[----:B------:R-:W-:Y:S05]  /*40c0*/  @!P0 BRA `(.L_x_10050) ;  /* 0x0000000000048947 */ /* 0x000fea0003800000 */
[----:B------:R-:W-:Y:S01]  /*40d0*/  BPT.TRAP 0x1 ;  /* 0x000000040000795c */ /* 0x000fe20000300000 */
.L_x_10050:
[----:B0-----:R-:W-:Y:S02]  /*40e0*/  FMNMX.FTZ R4, R24, R5, !PT ;  /* 0x0000000518047209 */ /* 0x001fe40007810000 */
        /* <DEDUP_REMOVED lines=71> */
[----:B------:R-:W0:Y:S03]  /*4560*/  SHFL.BFLY PT, R4, R11, 0x1, 0x1f ;  /* 0x0c201f000b047f89 */ /* 0x000e2600000e0000 */
[----:B------:R-:W-:Y:S01]  /*4570*/  SYNCS.ARRIVE.TRANS64.RED.A1T0 RZ, [UR10], RZ ;  /* 0x000000ffffff79a7 */ /* 0x000fe2000810040a */
[----:B------:R-:W1:Y:S01]  /*4580*/  SHFL.BFLY PT, R21, R10, 0x1, 0x1f ;  /* 0x0c201f000a157f89 */ /* 0x000e6200000e0000 */
[----:B0-----:R-:W-:Y:S02]  /*4590*/  FMNMX.FTZ R19, R11, R4, !PT ;  /* 0x000000040b137209 */ /* 0x001fe40007810000 */
[----:B-1----:R-:W-:-:S03]  /*45a0*/  FMNMX.FTZ R4, R10, R21, !PT ;  /* 0x000000150a047209 */ /* 0x002fc60007810000 */
[C---:B------:R-:W-:Y:S01]  /*45b0*/  FADD.FTZ R5, -R19.reuse, R5 ;  /* 0x0000000513057221 */ /* 0x040fe20000010100 */
[----:B------:R-:W-:-:S03]  /*45c0*/  FMUL.FTZ R8, R19, UR4 ;  /* 0x0000000413087c20 */ /* 0x000fc60008410000 */
[----:B------:R-:W-:Y:S01]  /*45d0*/  FMUL.FTZ R20, R5, UR4 ;  /* 0x0000000405147c20 */ /* 0x000fe20008410000 */
[--C-:B------:R-:W-:Y:S01]  /*45e0*/  FFMA.FTZ R142, R25, UR4, -R8.reuse ;  /* 0x00000004198e7c23 */ /* 0x100fe20008010808 */
[--C-:B------:R-:W-:Y:S01]  /*45f0*/  FFMA.FTZ R25, R28, UR4, -R8.reuse ;  /* 0x000000041c197c23 */ /* 0x100fe20008010808 */
[----:B------:R-:W-:Y:S01]  /*4600*/  FADD.FTZ R5, -R4, R9 ;  /* 0x0000000904057221 */ /* 0x000fe20000010100 */
        /* <DEDUP_REMOVED lines=196> */
.L_x_10051:
[----:B------:R-:W-:Y:S01]  /*5250*/  ULEA UR7, UR7, UR42, 0x3 ;  /* 0x0000002a07077291 */ /* 0x000fe2000f8e183f */
[----:B------:R-:W-:Y:S01]  /*5260*/  F2FP.F16.F32.PACK_AB R30, R140, R25 ;  /* 0x000000198c1e723e */ /* 0x000fe200000000ff */
[----:B------:R-:W-:Y:S01]  /*5270*/  UISETP.GT.AND UP0, UPT, UR33, UR40, UPT ;  /* 0x000000282100728c */ /* 0x000fe2000bf04270 */
[----:B------:R-:W-:Y:S01]  /*5280*/  F2FP.F16.F32.PACK_AB R28, R142, R137 ;  /* 0x000000898e1c723e */ /* 0x000fe200000000ff */
[----:B------:R-:W-:Y:S01]  /*5290*/  UIADD3 UR7, UR7, 0x2d860, URZ ;  /* 0x0002d86007077890 */ /* 0x000fe2000fffe03f */
[----:B------:R-:W-:Y:S01]  /*52a0*/  F2FP.F16.F32.PACK_AB R29, R29, R8 ;  /* 0x000000081d1d723e */ /* 0x000fe200000000ff */
[----:B------:R-:W-:Y:S01]  /*52b0*/  UIADD3 UR10, UR33, -0x1, URZ ;  /* 0xffffffff210a7890 */ /* 0x000fe2000fffe03f */
[----:B------:R-:W-:Y:S01]  /*52c0*/  F2FP.F16.F32.PACK_AB R31, R31, R26 ;  /* 0x0000001a1f1f723e */ /* 0x000fe200000000ff */
[----:B------:R-:W-:Y:S01]  /*52d0*/  UPRMT UR7, UR5, 0x654, UR7 ;  /* 0x0000065405077896 */ /* 0x000fe20008000007 */
[----:B------:R-:W-:Y:S01]  /*52e0*/  F2FP.F16.F32.PACK_AB R25, R80, R27 ;  /* 0x0000001b5019723e */ /* 0x000fe200000000ff */
[----:B------:R-:W-:Y:S01]  /*52f0*/  UMOV UR34, UR32 ;  /* 0x0000002000227c82 */ /* 0x000fe20008000000 */
[----:B------:R-:W-:Y:S01]  /*5300*/  F2FP.F16.F32.PACK_AB R24, R141, R24 ;  /* 0x000000188d18723e */ /* 0x000fe200000000ff */
[----:B------:R-:W-:Y:S01]  /*5310*/  FMUL.FTZ R90, R90, R5 ;  /* 0x000000055a5a7220 */ /* 0x000fe20000410000 */
[----:B------:R-:W-:Y:S01]  /*5320*/  F2FP.F16.F32.PACK_AB R26, R138, R11 ;  /* 0x0000000b8a1a723e */ /* 0x000fe200000000ff */
[----:B------:R-:W-:Y:S01]  /*5330*/  UMOV UR33, UR10 ;  /* 0x0000000a00217c82 */ /* 0x000fe20008000000 */
[----:B------:R-:W-:Y:S01]  /*5340*/  F2FP.F16.F32.PACK_AB R27, R73, R34 ;  /* 0x00000022491b723e */ /* 0x000fe200000000ff */
[----:B------:R-:W-:Y:S01]  /*5350*/  FMUL.FTZ R91, R91, R5 ;  /* 0x000000055b5b7220 */ /* 0x000fe20000410000 */
[----:B------:R-:W-:Y:S01]  /*5360*/  F2FP.F16.F32.PACK_AB R8, R136, R9 ;  /* 0x000000098808723e */ /* 0x000fe200000000ff */
[----:B------:R-:W-:Y:S01]  /*5370*/  SYNCS.ARRIVE.TRANS64.RED.A1T0 RZ, [UR7], RZ ;  /* 0x000000ffffff79a7 */ /* 0x000fe20008100407 */
[----:B------:R-:W-:Y:S01]  /*5380*/  F2FP.F16.F32.PACK_AB R9, R76, R35 ;  /* 0x000000234c09723e */ /* 0x000fe200000000ff */
[----:B------:R-:W-:Y:S01]  /*5390*/  STSM.16.M88.4 [R18+0x21800], R28 ;  /* 0x0218001c12007844 */ /* 0x000fe20000000200 */
[----:B------:R-:W-:Y:S01]  /*53a0*/  F2FP.F16.F32.PACK_AB R10, R139, R10 ;  /* 0x0000000a8b0a723e */ /* 0x000fe200000000ff */
[-C--:B------:R-:W-:Y:S01]  /*53b0*/  FMUL.FTZ R94, R94, R5.reuse ;  /* 0x000000055e5e7220 */ /* 0x080fe20000410000 */
[----:B------:R-:W-:Y:S01]  /*53c0*/  F2FP.F16.F32.PACK_AB R11, R69, R38 ;  /* 0x00000026450b723e */ /* 0x000fe200000000ff */
[----:B------:R0:W-:Y:S01]  /*53d0*/  STSM.16.M88.4 [R17], R24 ;  /* 0x0000001811007844 */ /* 0x0001e20000000200 */
[----:B------:R-:W-:Y:S01]  /*53e0*/  F2FP.F16.F32.PACK_AB R32, R33, R32 ;  /* 0x000000202120723e */ /* 0x000fe200000000ff */
[----:B------:R-:W-:Y:S01]  /*53f0*/  FMUL.FTZ R95, R95, R5 ;  /* 0x000000055f5f7220 */ /* 0x000fe20000410000 */
[----:B------:R-:W-:Y:S01]  /*5400*/  F2FP.F16.F32.PACK_AB R33, R72, R39 ;  /* 0x000000274821723e */ /* 0x000fe200000000ff */
[----:B------:R1:W-:Y:S01]  /*5410*/  STSM.16.M88.4 [R15], R8 ;  /* 0x000000080f007844 */ /* 0x0003e20000000200 */
[----:B------:R-:W-:Y:S01]  /*5420*/  F2FP.F16.F32.PACK_AB R34, R52, R37 ;  /* 0x000000253422723e */ /* 0x000fe200000000ff */
[-C--:B------:R-:W-:Y:S01]  /*5430*/  FMUL.FTZ R98, R98, R5.reuse ;  /* 0x0000000562627220 */ /* 0x080fe20000410000 */
[----:B------:R-:W-:Y:S01]  /*5440*/  F2FP.F16.F32.PACK_AB R35, R65, R42 ;  /* 0x0000002a4123723e */ /* 0x000fe200000000ff */
[-C--:B------:R-:W-:Y:S01]  /*5450*/  FMUL.FTZ R99, R99, R5.reuse ;  /* 0x0000000563637220 */ /* 0x080fe20000410000 */
[----:B------:R-:W-:Y:S01]  /*5460*/  F2FP.F16.F32.PACK_AB R36, R49, R36 ;  /* 0x000000243124723e */ /* 0x000fe200000000ff */
[----:B------:R-:W-:Y:S01]  /*5470*/  FMUL.FTZ R102, R102, R5 ;  /* 0x0000000566667220 */ /* 0x000fe20000410000 */
[----:B------:R-:W-:Y:S01]  /*5480*/  F2FP.F16.F32.PACK_AB R37, R68, R43 ;  /* 0x0000002b4425723e */ /* 0x000fe200000000ff */
[----:B------:R2:W-:Y:S01]  /*5490*/  STSM.16.M88.4 [R14], R32 ;  /* 0x000000200e007844 */ /* 0x0005e20000000200 */
[----:B------:R-:W-:Y:S01]  /*54a0*/  F2FP.F16.F32.PACK_AB R38, R45, R40 ;  /* 0x000000282d26723e */ /* 0x000fe200000000ff */
[-C--:B------:R-:W-:Y:S01]  /*54b0*/  FMUL.FTZ R103, R103, R5.reuse ;  /* 0x0000000567677220 */ /* 0x080fe20000410000 */
[----:B------:R-:W-:Y:S01]  /*54c0*/  F2FP.F16.F32.PACK_AB R39, R63, R46 ;  /* 0x0000002e3f27723e */ /* 0x000fe200000000ff */
[----:B------:R-:W-:Y:S01]  /*54d0*/  FMUL.FTZ R106, R106, R5 ;  /* 0x000000056a6a7220 */ /* 0x000fe20000410000 */
[----:B------:R-:W-:Y:S01]  /*54e0*/  F2FP.F16.F32.PACK_AB R49, R50, R47 ;  /* 0x0000002f3231723e */ /* 0x000fe200000000ff */
[----:B------:R-:W-:Y:S01]  /*54f0*/  FMUL.FTZ R107, R107, R5 ;  /* 0x000000056b6b7220 */ /* 0x000fe20000410000 */
[----:B------:R-:W-:Y:S01]  /*5500*/  F2FP.F16.F32.PACK_AB R48, R48, R23 ;  /* 0x000000173030723e */ /* 0x000fe200000000ff */
[----:B------:R2:W-:Y:S01]  /*5510*/  STSM.16.M88.4 [R18+0x27800], R36 ;  /* 0x0278002412007844 */ /* 0x0005e20000000200 */
[----:B------:R-:W-:Y:S01]  /*5520*/  F2FP.F16.F32.PACK_AB R50, R44, R21 ;  /* 0x000000152c32723e */ /* 0x000fe200000000ff */
[----:B------:R-:W-:Y:S01]  /*5530*/  FMUL.FTZ R110, R110, R5 ;  /* 0x000000056e6e7220 */ /* 0x000fe20000410000 */
[----:B------:R-:W-:Y:S01]  /*5540*/  F2FP.F16.F32.PACK_AB R51, R66, R51 ;  /* 0x000000334233723e */ /* 0x000fe200000000ff */
[-C--:B------:R-:W-:Y:S01]  /*5550*/  FMUL.FTZ R111, R111, R5.reuse ;  /* 0x000000056f6f7220 */ /* 0x080fe20000410000 */
[----:B------:R-:W-:Y:S01]  /*5560*/  F2FP.F16.F32.PACK_AB R56, R57, R56 ;  /* 0x000000383938723e */ /* 0x000fe200000000ff */
[-C--:B------:R-:W-:Y:S01]  /*5570*/  FMUL.FTZ R114, R114, R5.reuse ;  /* 0x0000000572727220 */ /* 0x080fe20000410000 */
[----:B0-----:R-:W-:Y:S01]  /*5580*/  F2FP.F16.F32.PACK_AB R24, R41, R20 ;  /* 0x000000142918723e */ /* 0x001fe200000000ff */
[----:B------:R2:W-:Y:S01]  /*5590*/  STSM.16.M88.4 [R7], R48 ;  /* 0x0000003007007844 */ /* 0x0005e20000000200 */
        /* <DEDUP_REMOVED lines=9> */
[----:B------:R2:W-:Y:S01]  /*5630*/  STSM.16.M88.4 [R15+0x6000], R24 ;  /* 0x006000180f007844 */ /* 0x0005e20000000200 */
[----:B------:R-:W-:Y:S01]  /*5640*/  F2FP.F16.F32.PACK_AB R59, R71, R70 ;  /* 0x00000046473b723e */ /* 0x000fe200000000ff */
[-C--:B------:R-:W-:Y:S01]  /*5650*/  FMUL.FTZ R123, R123, R5.reuse ;  /* 0x000000057b7b7220 */ /* 0x080fe20000410000 */
[----:B------:R-:W-:Y:S01]  /*5660*/  PLOP3.LUT P1, PT, PT, PT, UP0, 0x80, 0x0 ;  /* 0x000000000000781c */ /* 0x000fe20003f2f008 */
[-C--:B------:R-:W-:Y:S01]  /*5670*/  FMUL.FTZ R126, R126, R5.reuse ;  /* 0x000000057e7e7220 */ /* 0x080fe20000410000 */
[----:B------:R-:W-:Y:S01]  /*5680*/  R2UR UR7, R0 ;  /* 0x00000000000772ca */ /* 0x000fe200000e0000 */
[----:B------:R2:W-:Y:S01]  /*5690*/  STSM.16.M88.4 [R14+0x6000], R56 ;  /* 0x006000380e007844 */ /* 0x0005e20000000200 */
[-C--:B------:R-:W-:Y:S01]  /*56a0*/  FMUL.FTZ R127, R127, R5.reuse ;  /* 0x000000057f7f7220 */ /* 0x080fe20000410000 */
[-C--:B------:R-:W-:Y:S01]  /*56b0*/  FMUL.FTZ R130, R130, R5.reuse ;  /* 0x0000000582827220 */ /* 0x080fe20000410000 */
[-C--:B------:R-:W-:Y:S01]  /*56c0*/  FMUL.FTZ R131, R131, R5.reuse ;  /* 0x0000000583837220 */ /* 0x080fe20000410000 */
[----:B------:R-:W-:Y:S01]  /*56d0*/  @!PT LDS RZ, [RZ] ;  /* 0x00000000fffff984 */ /* 0x000fe20000000800 */
[----:B------:R-:W-:Y:S01]  /*56e0*/  @!PT LDS RZ, [RZ] ;  /* 0x00000000fffff984 */ /* 0x000fe20000000800 */
[----:B------:R-:W-:Y:S01]  /*56f0*/  @!PT LDS RZ, [RZ] ;  /* 0x00000000fffff984 */ /* 0x000fe20000000800 */
[----:B------:R-:W-:Y:S01]  /*5700*/  @!PT LDS RZ, [RZ] ;  /* 0x00000000fffff984 */ /* 0x000fe20000000800 */
[----:B------:R0:W-:Y:S06]  /*5710*/  MEMBAR.ALL.CTA ;  /* 0x0000000000007992 */ /* 0x0001ec0000008000 */
[----:B0-----:R-:W0:Y:S01]  /*5720*/  FENCE.VIEW.ASYNC.S ;  /* 0x00000000000073c6 */ /* 0x001e220000000000 */
        /* <DEDUP_REMOVED lines=26> */
[----:B-1----:R-:W-:Y:S01]  /*58d0*/  MOV R9, R4 ;  /* 0x0000000400097202 */ /* 0x002fe20000000f00 */
[----:B------:R-:W-:Y:S01]  /*58e0*/  IMAD.MOV.U32 R5, RZ, RZ, R19 ;  /* 0x000000ffff057224 */ /* 0x000fe200078e0013 */
[----:B0-----:R-:W-:Y:S01]  /*58f0*/  NOP ;  /* 0x0000000000007918 */ /* 0x001fe20000000000 */
[----:B--2---:R-:W-:Y:S05]  /*5900*/  @P1 BRA `(.L_x_10052) ;  /* 0xffffffdc00d01947 */ /* 0x004fea000383ffff */
.L_x_10041:
[----:B------:R-:W-:Y:S06]  /*5910*/  BAR.ARV 0x8, 0x200 ;  /* 0x0208000000007b1d */ /* 0x000fec0000002000 */
[----:B------:R-:W-:Y:S05]  /*5920*/  @!P0 BRA `(.L_x_10053) ;  /* 0x0000000000048947 */ /* 0x000fea0003800000 */
[----:B------:R-:W-:Y:S01]  /*5930*/  BPT.TRAP 0x1 ;  /* 0x000000040000795c */ /* 0x000fe20000300000 */
.L_x_10053:
[----:B------:R-:W-:Y:S01]  /*5940*/  R2UR UR6, R0 ;  /* 0x00000000000672ca */ /* 0x000fe200000e0000 */
[----:B------:R-:W-:-:S05]  /*5950*/  IMAD.U32 R2, RZ, RZ, UR32 ;  /* 0x00000020ff027e24 */ /* 0x000fca000f8e00ff */
[----:B------:R-:W-:-:S07]  /*5960*/  SHF.L.U32 R2, R2, 0x1f, RZ ;  /* 0x0000001f02027819 */ /* 0x000fce00000006ff */
[----:B------:R-:W-:-:S09]  /*5970*/  ULEA UR6, UR6, UR42, 0x3 ;  /* 0x0000002a06067291 */ /* 0x000fd2000f8e183f */
[----:B------:R0:W2:Y:S01]  /*5980*/  SYNCS.PHASECHK.TRANS64.TRYWAIT P1, [UR6+0x2d850], R2 ;  /* 0x02d85002ff0075a7 */ /* 0x0000a20008020146 */
[----:B------:R-:W-:Y:S05]  /*5990*/  @!P0 BRA `(.L_x_10054) ;  /* 0x0000000000048947 */ /* 0x000fea0003800000 */
[----:B------:R-:W-:Y:S01]  /*59a0*/  BPT.TRAP 0x1 ;  /* 0x000000040000795c */ /* 0x000fe20000300000 */
.L_x_10054:
[----:B--2---:R-:W-:Y:S05]  /*59b0*/  @P1 BRA `(.L_x_10055) ;  /* 0x0000000000081947 */ /* 0x004fea0003800000 */
[----:B------:R-:W2:Y:S02]  /*59c0*/  SYNCS.PHASECHK.TRANS64.TRYWAIT P1, [UR6+0x2d850], R2 ;  /* 0x02d85002ff0075a7 */ /* 0x000ea40008020146 */
[----:B--2---:R-:W-:Y:S05]  /*59d0*/  @!P1 BRA `(.L_x_10056) ;  /* 0x0000005800a89947 */ /* 0x004fea0003800000 */
.L_x_10055:
[----:B------:R-:W-:Y:S01]  /*59e0*/  UIADD3 UR42, UR42, 0x400, URZ ;  /* 0x000004002a2a7890 */ /* 0x000fe2000fffe03f */
[----:B------:R-:W-:Y:S01]  /*59f0*/  R2UR UR8, R0 ;  /* 0x00000000000872ca */ /* 0x000fe200000e0000 */
[----:B------:R-:W-:Y:S01]  /*5a00*/  ULOP3.LUT UR43, UR43, 0x10000, URZ, 0xfc, !UPT ;  /* 0x000100002b2b7892 */ /* 0x000fe2000f8efc3f */
[----:B------:R-:W-:Y:S01]  /*5a10*/  WARPGROUP.ARRIVE ;  /* 0x00000000000079c5 */ /* 0x000fe20000000000 */
[----:B------:R-:W-:Y:S01]  /*5a20*/  USHF.R.U32.HI UR42, URZ, 0x4, UR42 ;  /* 0x000000043f2a7899 */ /* 0x000fe2000801162a */
[----:B------:R-:W3:Y:S01]  /*5a30*/  SHFL.BFLY PT, R0, R13, 0x2, 0x1f ;  /* 0x0c401f000d007f89 */ /* 0x000ee200000e0000 */
[----:B------:R-:W-:Y:S01]  /*5a40*/  UMOV UR9, 0x40000040 ;  /* 0x4000004000097882 */ /* 0x000fe20000000000 */
[----:B------:R-:W-:Y:S01]  /*5a50*/  UMOV UR11, 0x80000020 ;  /* 0x80000020000b7882 */ /* 0x000fe20000000000 */
[----:B------:R-:W-:Y:S01]  /*5a60*/  ULOP3.LUT UR42, UR42, 0x3fff, URZ, 0xc0, !UPT ;  /* 0x00003fff2a2a7892 */ /* 0x000fe2000f8ec03f */
[----:B--2---:R-:W0:Y:S01]  /*5a70*/  SHFL.BFLY PT, R3, R12, 0x2, 0x1f ;  /* 0x0c401f000c037f89 */ /* 0x004e2200000e0000 */
[----:B------:R-:W-:-:S02]  /*5a80*/  IMAD.MOV.U32 R43, RZ, RZ, RZ ;  /* 0x000000ffff2b7224 */ /* 0x000fc400078e00ff */
[----:B------:R-:W-:Y:S01]  /*5a90*/  ULOP3.LUT UR7, UR42, 0x2000000, URZ, 0xfc, !UPT ;  /* 0x020000002a077892 */ /* 0x000fe2000f8efc3f */
[----:B------:R-:W-:Y:S02]  /*5aa0*/  IMAD.MOV.U32 R16, RZ, RZ, RZ ;  /* 0x000000ffff107224 */ /* 0x000fe400078e00ff */
[----:B------:R-:W-:Y:S01]  /*5ab0*/  IMAD.U32 R8, RZ, RZ, UR4 ;  /* 0x00000004ff087e24 */ /* 0x000fe2000f8e00ff */
[----:B------:R-:W-:Y:S01]  /*5ac0*/  UIMAD UR7, UR8, 0x600, UR7 ;  /* 0x00000600080778a4 */ /* 0x000fe2000f8e0207 */
[----:B------:R-:W-:Y:S02]  /*5ad0*/  IMAD.U32 R9, RZ, RZ, UR4 ;  /* 0x00000004ff097e24 */ /* 0x000fe4000f8e00ff */
[----:B------:R-:W-:Y:S01]  /*5ae0*/  UMOV UR8, UR43 ;  /* 0x0000002b00087c82 */ /* 0x000fe20008000000 */
[----:B------:R-:W-:-:S03]  /*5af0*/  IMAD.MOV.U32 R23, RZ, RZ, -0x800000 ;  /* 0xff800000ff177424 */ /* 0x000fc600078e00ff */
[----:B------:R-:W-:Y:S02]  /*5b00*/  UMOV UR10, UR7 ;  /* 0x00000007000a7c82 */ /* 0x000fe40008000000 */
[----:B------:R-:W-:Y:S01]  /*5b10*/  HGMMA.64x96x16.F32 R88, gdesc[UR8].tnspB, R88, gsb0 ;  /* 0x41600000085879f0 */ /* 0x000fe20008000858 */
[----:B------:R-:W-:Y:S02]  /*5b20*/  UIADD3 UR8, UR43, 0x2, URZ ;  /* 0x000000022b087890 */ /* 0x000fe4000fffe03f */
[----:B------:R-:W-:Y:S01]  /*5b30*/  UIADD3 UR10, UR7, 0x40, URZ ;  /* 0x00000040070a7890 */ /* 0x000fe2000fffe03f */
[----:B---3--:R-:W-:Y:S01]  /*5b40*/  FADD.FTZ R0, R0, R13 ;  /* 0x0000000d00007221 */ /* 0x008fe20000010000 */
[----:B------:R-:W-:Y:S01]  /*5b50*/  UMOV UR9, 0x40000040 ;  /* 0x4000004000097882 */ /* 0x000fe20000000000 */
[----:B------:R-:W-:Y:S01]  /*5b60*/  UMOV UR11, 0x80000020 ;  /* 0x80000020000b7882 */ /* 0x000fe20000000000 */
[----:B0-----:R-:W-:Y:S02]  /*5b70*/  FADD.FTZ R2, R3, R12 ;  /* 0x0000000c03027221 */ /* 0x001fe40000010000 */
[----:B------:R-:W0:Y:S04]  /*5b80*/  SHFL.BFLY PT, R3, R0, 0x1, 0x1f ;  /* 0x0c201f0000037f89 */ /* 0x000e2800000e0000 */
[----:B------:R-:W2:Y:S01]  /*5b90*/  SHFL.BFLY PT, R5, R2, 0x1, 0x1f ;  /* 0x0c201f0002057f89 */ /* 0x000ea200000e0000 */
[----:B0-----:R-:W-:Y:S01]  /*5ba0*/  FADD.FTZ R6, R0, R3 ;  /* 0x0000000300067221 */ /* 0x001fe20000010000 */
[----:B------:R-:W-:Y:S01]  /*5bb0*/  MOV R0, 0xff800000 ;  /* 0xff80000000007802 */ /* 0x000fe20000000f00 */
[----:B--2---:R-:W-:-:S03]  /*5bc0*/  FADD.FTZ R7, R2, R5 ;  /* 0x0000000502077221 */ /* 0x004fc60000010000 */
[----:B------:R-:W-:Y:S02]  /*5bd0*/  FSETP.NE.FTZ.AND P1, PT, R6, RZ, PT ;  /* 0x000000ff0600720b */ /* 0x000fe40003f35000 */
[----:B------:R-:W-:-:S11]  /*5be0*/  FSETP.NE.FTZ.AND P2, PT, R7, RZ, PT ;  /* 0x000000ff0700720b */ /* 0x000fd60003f55000 */
[----:B------:R-:W0:Y:S01]  /*5bf0*/  @P1 MUFU.LG2 R3, R6 ;  /* 0x0000000600031308 */ /* 0x000e220000000c00 */
[----:B------:R-:W-:Y:S01]  /*5c00*/  @P1 FMUL.FTZ R2, R8, 0.69314718246459960938 ;  /* 0x3f31721808021820 */ /* 0x000fe20000410000 */
[----:B------:R-:W-:-:S06]  /*5c10*/  @P2 FMUL.FTZ R8, R9, 0.69314718246459960938 ;  /* 0x3f31721809082820 */ /* 0x000fcc0000410000 */
[----:B------:R-:W2:Y:S08]  /*5c20*/  @P2 MUFU.LG2 R5, R7 ;  /* 0x0000000700052308 */ /* 0x000eb00000000c00 */
[----:B------:R3:W4:Y:S01]  /*5c30*/  @P1 MUFU.RCP R43, R6 ;  /* 0x00000006002b1308 */ /* 0x0007220000001000 */
[----:B0-----:R-:W-:-:S04]  /*5c40*/  @P1 FMUL.FTZ R3, R3, 0.69314718246459960938 ;  /* 0x3f31721803031820 */ /* 0x001fc80000410000 */
[----:B------:R-:W-:-:S03]  /*5c50*/  @P1 FFMA.FTZ R0, R2, R19, R3 ;  /* 0x0000001302001223 */ /* 0x000fc60000010003 */
[----:B------:R3:W0:Y:S01]  /*5c60*/  @P2 MUFU.RCP R16, R7 ;  /* 0x0000000700102308 */ /* 0x0006220000001000 */
[----:B--2---:R-:W-:-:S04]  /*5c70*/  @P2 FMUL.FTZ R5, R5, 0.69314718246459960938 ;  /* 0x3f31721805052820 */ /* 0x004fc80000410000 */
[----:B------:R-:W-:Y:S01]  /*5c80*/  @P2 FFMA.FTZ R23, R8, R4, R5 ;  /* 0x0000000408172223 */ /* 0x000fe20000010005 */
        /* <DEDUP_REMOVED lines=46> */
[----:B0--34-:R-:W-:Y:S05]  /*5f70*/  @!P0 BRA `(.L_x_10057) ;  /* 0x0000000000048947 */ /* 0x019fea0003800000 */
[----:B------:R-:W-:Y:S01]  /*5f80*/  BPT.TRAP 0x1 ;  /* 0x000000040000795c */ /* 0x000fe20000300000 */
.L_x_10057:
[----:B------:R-:W-:Y:S01]  /*5f90*/  UIADD3 UR6, UR6, 0x2d860, URZ ;  /* 0x0002d86006067890 */ /* 0x000fe2000fffe03f */
[-C--:B-1----:R-:W-:Y:S01]  /*5fa0*/  FMUL.FTZ R24, R88, R43.reuse ;  /* 0x0000002b58187220 */ /* 0x082fe20000410000 */
        /* <DEDUP_REMOVED lines=50> */
.L_x_10033:
[----:B------:R-:W-:Y:S05]  /*62d0*/  @P0 BRA `(.L_x_10058) ;  /* 0x0000001000880947 */ /* 0x000fea0003800000 */
[----:B------:R-:W-:Y:S01]  /*62e0*/  VIADD R58, R22, 0xffffff80 ;  /* 0xffffff80163a7836 */ /* 0x000fe20000000000 */
[----:B------:R-:W0:Y:S01]  /*62f0*/  LDC R53, c[0x0][0xbe8] ;  /* 0x0002fa00ff357b82 */ /* 0x000e220000000800 */
[----:B------:R-:W1:Y:S01]  /*6300*/  S2R R60, SR_CTAID.X ;  /* 0x00000000003c7919 */ /* 0x000e620000002500 */
[----:B------:R-:W-:Y:S01]  /*6310*/  USHF.R.S32.HI UR7, URZ, 0x1f, UR39 ;  /* 0x0000001f3f077899 */ /* 0x000fe20008011427 */
[----:B------:R-:W-:Y:S01]  /*6320*/  BSSY B0, `(.L_x_10059) ;  /* 0x00000d1000007945 */ /* 0x000fe20003800000 */
[----:B------:R-:W-:Y:S01]  /*6330*/  SHF.R.S32.HI R55, RZ, 0x1f, R58 ;  /* 0x0000001fff377819 */ /* 0x000fe2000001143a */
[----:B------:R-:W-:Y:S02]  /*6340*/  ULDC.64 UR8, c[0x0][0xbd0] ;  /* 0x0002f40000087ab9 */ /* 0x000fe40000000a00 */
[----:B------:R-:W-:Y:S01]  /*6350*/  UIMAD UR6, UR7, UR8, URZ ;  /* 0x00000008070672a4 */ /* 0x000fe2000f8e023f */
[CC--:B------:R-:W-:Y:S01]  /*6360*/  LEA.HI R16, R55.reuse, R58.reuse, RZ, 0x7 ;  /* 0x0000003a37107211 */ /* 0x0c0fe200078f38ff */
[----:B------:R-:W2:Y:S01]  /*6370*/  S2UR UR12, SR_CTAID.Z ;  /* 0x00000000000c79c3 */ /* 0x000ea20000002700 */
[----:B------:R-:W-:Y:S01]  /*6380*/  LEA.HI R55, R55, R58, RZ, 0x2 ;  /* 0x0000003a37377211 */ /* 0x000fe200078f10ff */
[----:B------:R-:W-:Y:S01]  /*6390*/  UIMAD.WIDE.U32 UR4, UR39, UR8, URZ ;  /* 0x00000008270472a5 */ /* 0x000fe2000f8e003f */
[----:B------:R-:W-:Y:S01]  /*63a0*/  LOP3.LUT R17, R16, 0xffffff80, RZ, 0xc0, !PT ;  /* 0xffffff8010117812 */ /* 0x000fe200078ec0ff */
[----:B------:R-:W-:Y:S01]  /*63b0*/  UIMAD UR6, UR39, UR9, UR6 ;  /* 0x00000009270672a4 */ /* 0x000fe2000f8e0206 */
[----:B------:R-:W-:-:S02]  /*63c0*/  SHF.R.S32.HI R57, RZ, 0x7, R16 ;  /* 0x00000007ff397819 */ /* 0x000fc40000011410 */
[----:B------:R-:W-:Y:S01]  /*63d0*/  LOP3.LUT R55, R55, 0xfffffffc, RZ, 0xc0, !PT ;  /* 0xfffffffc37377812 */ /* 0x000fe200078ec0ff */
[C---:B------:R-:W-:Y:S01]  /*63e0*/  IMAD.IADD R22, R58.reuse, 0x1, -R17 ;  /* 0x000000013a167824 */ /* 0x040fe200078e0a11 */
[----:B------:R-:W3:Y:S01]  /*63f0*/  LDC.64 R62, c[0x0][0xbd8] ;  /* 0x0002f600ff3e7b82 */ /* 0x000ee20000000a00 */
[----:B------:R-:W-:Y:S01]  /*6400*/  IMAD.HI R16, R57, 0x55555556, RZ ;  /* 0x5555555639107827 */ /* 0x000fe200078e02ff */
[----:B------:R-:W-:Y:S02]  /*6410*/  UIADD3 UR6, UR5, UR6, URZ ;  /* 0x0000000605067290 */ /* 0x000fe4000fffe03f */
[----:B------:R-:W-:Y:S01]  /*6420*/  SHF.R.S32.HI R59, RZ, 0x1f, R22 ;  /* 0x0000001fff3b7819 */ /* 0x000fe20000011416 */
[----:B------:R-:W-:Y:S01]  /*6430*/  IMAD.IADD R55, R58, 0x1, -R55 ;  /* 0x000000013a377824 */ /* 0x000fe200078e0a37 */
[----:B0-----:R-:W-:Y:S01]  /*6440*/  ISETP.NE.AND P0, PT, R53, 0x1, PT ;  /* 0x000000013500780c */ /* 0x001fe20003f05270 */
[----:B------:R-:W-:Y:S01]  /*6450*/  ULDC.64 UR8, c[0x0][0xb38] ;  /* 0x0002ce0000087ab9 */ /* 0x000fe20000000a00 */
[----:B------:R-:W-:Y:S01]  /*6460*/  LEA.HI R52, R59, R22, RZ, 0x2 ;  /* 0x000000163b347211 */ /* 0x000fe200078f10ff */
[----:B------:R-:W0:Y:S01]  /*6470*/  S2UR UR11, SR_CTAID.Y ;  /* 0x00000000000b79c3 */ /* 0x000e220000002600 */
[----:B------:R-:W-:Y:S01]  /*6480*/  LEA.HI R16, R16, R16, RZ, 0x1 ;  /* 0x0000001010107211 */ /* 0x000fe200078f08ff */
[----:B------:R-:W-:Y:S01]  /*6490*/  UIMAD UR7, UR7, UR8, URZ ;  /* 0x00000008070772a4 */ /* 0x000fe2000f8e023f */
[----:B------:R-:W-:-:S02]  /*64a0*/  SHF.R.S32.HI R17, RZ, 0x2, R52 ;  /* 0x00000002ff117819 */ /* 0x000fc40000011434 */
[----:B------:R-:W-:Y:S01]  /*64b0*/  SHF.R.S32.HI R54, RZ, 0x1f, R52 ;  /* 0x0000001fff367819 */ /* 0x000fe20000011434 */
[----:B--2---:R-:W-:Y:S02]  /*64c0*/  USHF.R.S32.HI UR10, URZ, 0x1f, UR12 ;  /* 0x0000001f3f0a7899 */ /* 0x004fe4000801140c */
[----:B------:R-:W0:Y:S01]  /*64d0*/  LDC R68, c[0x0][0xc50] ;  /* 0x00031400ff447b82 */ /* 0x000e220000000800 */
[----:B------:R-:W-:-:S04]  /*64e0*/  LEA.HI R54, R54, R17, RZ, 0x3 ;  /* 0x0000001136367211 */ /* 0x000fc800078f18ff */
[----:B------:R-:W-:Y:S01]  /*64f0*/  LOP3.LUT R56, R54, 0xfffffff8, RZ, 0xc0, !PT ;  /* 0xfffffff836387812 */ /* 0x000fe200078ec0ff */
[----:B------:R-:W-:Y:S01]  /*6500*/  IMAD R54, R16, -0x3, R57 ;  /* 0xfffffffd10367824 */ /* 0x000fe200078e0239 */
[----:B------:R-:W-:Y:S01]  /*6510*/  LEA.HI R16, R59, R22, RZ, 0x5 ;  /* 0x000000163b107211 */ /* 0x000fe200078f28ff */
[----:B------:R-:W2:Y:S02]  /*6520*/  LDC.64 R66, c[0x0][0xb40] ;  /* 0x0002d000ff427b82 */ /* 0x000ea40000000a00 */
[----:B------:R-:W-:Y:S01]  /*6530*/  IMAD.IADD R17, R17, 0x1, -R56 ;  /* 0x0000000111117824 */ /* 0x000fe200078e0a38 */
[C---:B------:R-:W-:Y:S02]  /*6540*/  LEA.HI R56, R55.reuse, R55, RZ, 0x1 ;  /* 0x0000003737387211 */ /* 0x040fe400078f08ff */
[----:B------:R-:W-:Y:S02]  /*6550*/  SHF.R.S32.HI R16, RZ, 0x5, R16 ;  /* 0x00000005ff107819 */ /* 0x000fe40000011410 */
[----:B------:R-:W-:Y:S01]  /*6560*/  LOP3.LUT R56, R56, 0x1ffffffe, RZ, 0xc0, !PT ;  /* 0x1ffffffe38387812 */ /* 0x000fe200078ec0ff */
[----:B------:R-:W4:Y:S04]  /*6570*/  @P0 LDC R59, c[0x0][0xbec] ;  /* 0x0002fb00ff3b0b82 */ /* 0x000f280000000800 */
[----:B------:R-:W-:Y:S01]  /*6580*/  IMAD.IADD R57, R55, 0x1, -R56 ;  /* 0x0000000137397824 */ /* 0x000fe200078e0a38 */
[----:B------:R-:W-:Y:S01]  /*6590*/  LEA R55, R16, R17, 0x4 ;  /* 0x0000001110377211 */ /* 0x000fe200078e20ff */
[----:B------:R-:W-:-:S02]  /*65a0*/  IMAD.U32 R17, RZ, RZ, UR5 ;  /* 0x00000005ff117e24 */ /* 0x000fc4000f8e00ff */
[----:B------:R-:W5:Y:S01]  /*65b0*/  @P0 LDC R65, c[0x0][0xbec] ;  /* 0x0002fb00ff410b82 */ /* 0x000f620000000800 */
[----:B------:R-:W-:Y:S01]  /*65c0*/  IMAD.U32 R16, RZ, RZ, UR4 ;  /* 0x00000004ff107e24 */ /* 0x000fe2000f8e00ff */
[----:B------:R-:W-:Y:S01]  /*65d0*/  UIMAD.WIDE.U32 UR4, UR39, UR8, URZ ;  /* 0x00000008270472a5 */ /* 0x000fe2000f8e003f */
[----:B------:R-:W-:Y:S01]  /*65e0*/  IMAD.U32 R17, RZ, RZ, UR6 ;  /* 0x00000006ff117e24 */ /* 0x000fe2000f8e00ff */
[----:B------:R-:W-:Y:S01]  /*65f0*/  UIMAD UR6, UR39, UR9, UR7 ;  /* 0x00000009270672a4 */ /* 0x000fe2000f8e0207 */
[----:B------:R-:W-:Y:S02]  /*6600*/  IMAD R56, R54, 0x40, R55 ;  /* 0x0000004036387824 */ /* 0x000fe400078e0237 */
[----:B---3--:R-:W-:Y:S01]  /*6610*/  IMAD R54, R62, UR10, RZ ;  /* 0x0000000a3e367c24 */ /* 0x008fe2000f8e02ff */
[----:B------:R-:W3:Y:S01]  /*6620*/  @P0 LDC R64, c[0x0][0xbf0] ;  /* 0x0002fc00ff400b82 */ /* 0x000ee20000000800 */
[----:B------:R-:W-:Y:S01]  /*6630*/  UIADD3 UR6, UR5, UR6, URZ ;  /* 0x0000000605067290 */ /* 0x000fe2000fffe03f */
[----:B------:R-:W-:Y:S01]  /*6640*/  IMAD R57, R57, 0x8, R56 ;  /* 0x0000000839397824 */ /* 0x000fe200078e0238 */
[----:B------:R-:W-:Y:S01]  /*6650*/  MOV R55, UR5 ;  /* 0x0000000500377c02 */ /* 0x000fe20008000f00 */
[----:B------:R-:W-:Y:S01]  /*6660*/  IMAD R61, R63, UR12, R54 ;  /* 0x0000000c3f3d7c24 */ /* 0x000fe2000f8e0236 */
[----:B------:R-:W-:Y:S01]  /*6670*/  ULDC.64 UR8, c[0x0][0xb28] ;  /* 0x0002ca0000087ab9 */ /* 0x000fe20000000a00 */
[----:B------:R-:W-:-:S02]  /*6680*/  IMAD R63, RZ, RZ, -UR39 ;  /* 0x80000027ff3f7e24 */ /* 0x000fc4000f8e02ff */
[----:B------:R-:W3:Y:S01]  /*6690*/  @P0 LDC R70, c[0x0][0xbf0] ;  /* 0x0002fc00ff460b82 */ /* 0x000ee20000000800 */
[----:B------:R-:W-:-:S04]  /*66a0*/  IMAD.WIDE.U32 R16, R62, UR12, R16 ;  /* 0x0000000c3e107c25 */ /* 0x000fc8000f8e0010 */
[----:B------:R-:W-:Y:S01]  /*66b0*/  IMAD.U32 R54, RZ, RZ, UR4 ;  /* 0x00000004ff367e24 */ /* 0x000fe2000f8e00ff */
[----:B------:R-:W-:Y:S01]  /*66c0*/  ULDC.64 UR4, c[0x0][0xbe0] ;  /* 0x0002f80000047ab9 */ /* 0x000fe20000000a00 */
[----:B------:R-:W-:Y:S01]  /*66d0*/  IMAD.U32 R55, RZ, RZ, UR6 ;  /* 0x00000006ff377e24 */ /* 0x000fe2000f8e00ff */
[----:B------:R-:W-:Y:S01]  /*66e0*/  ULDC.64 UR6, c[0x0][0xb48] ;  /* 0x0002d20000067ab9 */ /* 0x000fe20000000a00 */
[----:B--2---:R-:W-:Y:S02]  /*66f0*/  IMAD R62, R66, UR10, RZ ;  /* 0x0000000a423e7c24 */ /* 0x004fe4000f8e02ff */
[----:B0-----:R-:W-:Y:S02]  /*6700*/  IMAD R69, R68, R63, UR11 ;  /* 0x0000000b44457e24 */ /* 0x001fe4000f8e023f */
[----:B-1----:R-:W-:Y:S02]  /*6710*/  IMAD R58, R60, 0xc0, R57 ;  /* 0x000000c03c3a7824 */ /* 0x002fe400078e0239 */
[----:B------:R-:W-:-:S02]  /*6720*/  IMAD.IADD R17, R17, 0x1, R61 ;  /* 0x0000000111117824 */ /* 0x000fc400078e023d */
[----:B------:R-:W-:Y:S01]  /*6730*/  IMAD R61, R67, UR12, R62 ;  /* 0x0000000c433d7c24 */ /* 0x000fe2000f8e023e */
[----:B------:R-:W-:Y:S01]  /*6740*/  SHF.R.S32.HI R62, RZ, 0x1f, R69 ;  /* 0x0000001fff3e7819 */ /* 0x000fe20000011445 */
[----:B------:R-:W-:-:S04]  /*6750*/  IMAD.WIDE.U32 R54, R66, UR12, R54 ;  /* 0x0000000c42367c25 */ /* 0x000fc8000f8e0036 */
[----:B----4-:R-:W-:Y:S01]  /*6760*/  @P0 IMAD.HI.U32 R59, R58, R59, RZ ;  /* 0x0000003b3a3b0227 */ /* 0x010fe200078e00ff */
[----:B------:R-:W-:-:S03]  /*6770*/  IADD3 R55, R55, R61, RZ ;  /* 0x0000003d37377210 */ /* 0x000fc60007ffe0ff */
[----:B-----5:R-:W-:-:S04]  /*6780*/  @P0 IMAD.HI.U32 R65, R58, R65, RZ ;  /* 0x000000413a410227 */ /* 0x020fc800078e00ff */
[----:B------:R-:W-:Y:S01]  /*6790*/  IMAD.MOV.U32 R57, RZ, RZ, R58 ;  /* 0x000000ffff397224 */ /* 0x000fe200078e003a */
[----:B---3--:R-:W-:Y:S01]  /*67a0*/  @P0 SHF.R.U32.HI R57, RZ, R64, R59 ;  /* 0x00000040ff390219 */ /* 0x008fe2000001163b */
[----:B------:R-:W-:Y:S02]  /*67b0*/  IMAD R61, R62, UR4, RZ ;  /* 0x000000043e3d7c24 */ /* 0x000fe4000f8e02ff */
[----:B------:R-:W-:-:S04]  /*67c0*/  IMAD.WIDE.U32 R16, R69, UR4, R16 ;  /* 0x0000000445107c25 */ /* 0x000fc8000f8e0010 */
[----:B------:R-:W-:Y:S01]  /*67d0*/  IMAD.MOV.U32 R59, RZ, RZ, R58 ;  /* 0x000000ffff3b7224 */ /* 0x000fe200078e003a */
[----:B------:R-:W-:Y:S01]  /*67e0*/  @P0 SHF.R.U32.HI R59, RZ, R70, R65 ;  /* 0x00000046ff3b0219 */ /* 0x000fe20000011641 */
[----:B------:R-:W-:Y:S01]  /*67f0*/  IMAD R62, R62, UR6, RZ ;  /* 0x000000063e3e7c24 */ /* 0x000fe2000f8e02ff */
[----:B------:R-:W-:Y:S01]  /*6800*/  BAR.SYNC.DEFER_BLOCKING 0x1, 0x180 ;  /* 0x0046000000007b1d */ /* 0x000fe20000010000 */
[C---:B------:R-:W-:Y:S01]  /*6810*/  IMAD R63, R69.reuse, UR5, R61 ;  /* 0x00000005453f7c24 */ /* 0x040fe2000f8e023d */
[--C-:B------:R-:W-:Y:S01]  /*6820*/  SHF.R.S32.HI R61, RZ, 0x1f, R57.reuse ;  /* 0x0000001fff3d7819 */ /* 0x100fe20000011439 */
[----:B------:R-:W-:Y:S01]  /*6830*/  IMAD R65, R69, UR7, R62 ;  /* 0x0000000745417c24 */ /* 0x000fe2000f8e023e */
[----:B------:R-:W-:Y:S01]  /*6840*/  IADD3 R16, P0, R57, R16, RZ ;  /* 0x0000001039107210 */ /* 0x000fe20007f1e0ff */
[----:B------:R-:W-:Y:S01]  /*6850*/  IMAD.MOV R57, RZ, RZ, -R57 ;  /* 0x000000ffff397224 */ /* 0x000fe200078e0a39 */
[----:B------:R-:W-:Y:S01]  /*6860*/  SHF.R.S32.HI R62, RZ, 0x1f, R59 ;  /* 0x0000001fff3e7819 */ /* 0x000fe2000001143b */
[----:B------:R-:W-:Y:S01]  /*6870*/  IMAD.WIDE.U32 R54, R69, UR6, R54 ;  /* 0x0000000645367c25 */ /* 0x000fe2000f8e0036 */
[----:B------:R-:W-:Y:S01]  /*6880*/  ULDC.64 UR4, c[0x0][0xb30] ;  /* 0x0002cc0000047ab9 */ /* 0x000fe20000000a00 */
[----:B------:R-:W-:Y:S01]  /*6890*/  IADD3.X R17, R61, R17, R63, P0, !PT ;  /* 0x000000113d117210 */ /* 0x000fe200007fe43f */
[----:B------:R-:W-:Y:S01]  /*68a0*/  ULDC.64 UR6, c[0x0][0xbc8] ;  /* 0x0002f20000067ab9 */ /* 0x000fe20000000a00 */
[----:B------:R-:W-:-:S02]  /*68b0*/  IMAD.MOV R64, RZ, RZ, -R59 ;  /* 0x000000ffff407224 */ /* 0x000fc400078e0a3b */
[--C-:B------:R-:W-:Y:S02]  /*68c0*/  IMAD R57, R53, R57, R58.reuse ;  /* 0x0000003935397224 */ /* 0x100fe400078e023a */
[----:B------:R-:W-:Y:S02]  /*68d0*/  IMAD.IADD R55, R55, 0x1, R65 ;  /* 0x0000000137377824 */ /* 0x000fe400078e0241 */
[----:B------:R-:W-:Y:S02]  /*68e0*/  IMAD R62, R62, UR4, RZ ;  /* 0x000000043e3e7c24 */ /* 0x000fe4000f8e02ff */
[----:B------:R-:W-:Y:S01]  /*68f0*/  IMAD R61, R53, R64, R58 ;  /* 0x00000040353d7224 */ /* 0x000fe200078e023a */
[----:B------:R-:W-:Y:S01]  /*6900*/  SHF.R.S32.HI R58, RZ, 0x1f, R57 ;  /* 0x0000001fff3a7819 */ /* 0x000fe20000011439 */
[C---:B------:R-:W-:Y:S01]  /*6910*/  IMAD R63, R59.reuse, UR5, R62 ;  /* 0x000000053b3f7c24 */ /* 0x040fe2000f8e023e */
[----:B------:R-:W0:Y:S01]  /*6920*/  S2UR UR5, SR_CgaCtaId ;  /* 0x00000000000579c3 */ /* 0x000e220000008800 */
[----:B------:R-:W-:Y:S01]  /*6930*/  IMAD.WIDE.U32 R54, R59, UR4, R54 ;  /* 0x000000043b367c25 */ /* 0x000fe2000f8e0036 */
[----:B------:R-:W-:Y:S01]  /*6940*/  SHF.R.S32.HI R59, RZ, 0x1f, R61 ;  /* 0x0000001fff3b7819 */ /* 0x000fe2000001143d */
[----:B------:R-:W-:-:S02]  /*6950*/  UMOV UR4, 0x400 ;  /* 0x0000040000047882 */ /* 0x000fc40000000000 */
[----:B------:R-:W-:Y:S02]  /*6960*/  IMAD R58, R58, UR6, RZ ;  /* 0x000000063a3a7c24 */ /* 0x000fe4000f8e02ff */
[----:B------:R-:W-:Y:S02]  /*6970*/  IMAD R62, R59, UR8, RZ ;  /* 0x000000083b3e7c24 */ /* 0x000fe4000f8e02ff */
[----:B------:R-:W-:Y:S02]  /*6980*/  IMAD.IADD R55, R55, 0x1, R63 ;  /* 0x0000000137377824 */ /* 0x000fe400078e023f */
[C---:B------:R-:W-:Y:S02]  /*6990*/  IMAD R59, R57.reuse, UR7, R58 ;  /* 0x00000007393b7c24 */ /* 0x040fe4000f8e023a */
[----:B------:R-:W-:Y:S01]  /*69a0*/  IMAD.WIDE.U32 R16, R57, UR6, R16 ;  /* 0x0000000639107c25 */ /* 0x000fe2000f8e0010 */
[----:B------:R-:W-:-:S03]  /*69b0*/  ULDC.64 UR6, c[0x0][0xba8] ;  /* 0x0002ea0000067ab9 */ /* 0x000fc60000000a00 */
[C---:B------:R-:W-:Y:S02]  /*69c0*/  IMAD R63, R61.reuse, UR9, R62 ;  /* 0x000000093d3f7c24 */ /* 0x040fe4000f8e023e */
[----:B------:R-:W-:Y:S01]  /*69d0*/  IMAD.WIDE.U32 R54, R61, UR8, R54 ;  /* 0x000000083d367c25 */ /* 0x000fe2000f8e0036 */
[----:B------:R-:W-:Y:S01]  /*69e0*/  LEA R61, P0, R16, UR6, 0x2 ;  /* 0x00000006103d7c11 */ /* 0x000fe2000f8010ff */
[----:B------:R-:W-:Y:S01]  /*69f0*/  ULDC.64 UR8, c[0x0][0xb00] ;  /* 0x0002c00000087ab9 */ /* 0x000fe20000000a00 */
[----:B------:R-:W-:Y:S01]  /*6a00*/  ULDC UR6, c[0x0][0xa88] ;  /* 0x0002a20000067ab9 */ /* 0x000fe20000000800 */
[----:B------:R-:W-:Y:S01]  /*6a10*/  IMAD.IADD R57, R17, 0x1, R59 ;  /* 0x0000000111397824 */ /* 0x000fe200078e023b */
[----:B------:R-:W-:Y:S01]  /*6a20*/  IADD3 R17, R55, R63, RZ ;  /* 0x0000003f37117210 */ /* 0x000fe20007ffe0ff */
[----:B------:R-:W-:Y:S01]  /*6a30*/  IMAD R58, R60, 0xc0, R56 ;  /* 0x000000c03c3a7824 */ /* 0x000fe200078e0238 */
[----:B------:R-:W-:Y:S01]  /*6a40*/  LEA R66, P1, R54, UR8, 0x2 ;  /* 0x0000000836427c11 */ /* 0x000fe2000f8210ff */
[----:B------:R-:W-:Y:S01]  /*6a50*/  SHFL.IDX PT, R56, R61, 0x1, 0x1c1f ;  /* 0x003c1f003d387f89 */ /* 0x000fe200000e0000 */
[----:B------:R-:W-:Y:S01]  /*6a60*/  LEA.HI.X R59, R16, UR7, R57, 0x2, P0 ;  /* 0x00000007103b7c11 */ /* 0x000fe200080f1439 */
[----:B0-----:R-:W-:Y:S01]  /*6a70*/  ULEA UR4, UR5, UR4, 0x18 ;  /* 0x0000000405047291 */ /* 0x001fe2000f8ec03f */
[----:B------:R-:W-:Y:S01]  /*6a80*/  LEA.HI.X R67, R54, UR9, R17, 0x2, P1 ;  /* 0x0000000936437c11 */ /* 0x000fe200088f1411 */
[----:B------:R-:W-:Y:S01]  /*6a90*/  IMAD R63, R53, UR6, RZ ;  /* 0x00000006353f7c24 */ /* 0x000fe2000f8e02ff */
[----:B------:R-:W-:Y:S01]  /*6aa0*/  SHFL.IDX PT, R54, R61, RZ, 0x1c1f ;  /* 0x001c1fff3d367589 */ /* 0x000fe200000e0000 */
[----:B------:R-:W-:Y:S01]  /*6ab0*/  LOP3.LUT P0, RZ, R22, 0x3, RZ, 0xc0, !PT ;  /* 0x0000000316ff7812 */ /* 0x000fe2000780c0ff */
[C---:B------:R-:W-:Y:S01]  /*6ac0*/  VIADD R62, R58.reuse, 0x8 ;  /* 0x000000083a3e7836 */ /* 0x040fe20000000000 */
[----:B------:R-:W-:Y:S01]  /*6ad0*/  UIADD3 UR4, UR4, 0x2d820, URZ ;  /* 0x0002d82004047890 */ /* 0x000fe2000fffe03f */
[----:B------:R-:W0:Y:S01]  /*6ae0*/  SHFL.IDX PT, R55, R59, RZ, 0x1c1f ;  /* 0x001c1fff3b377589 */ /* 0x000e2200000e0000 */
[----:B------:R-:W-:-:S02]  /*6af0*/  ISETP.GE.OR P1, PT, R58, R63, P0 ;  /* 0x0000003f3a00720c */ /* 0x000fc40000726670 */
[-C--:B------:R-:W-:Y:S01]  /*6b00*/  ISETP.GE.OR P0, PT, R62, R63.reuse, P0 ;  /* 0x0000003f3e00720c */ /* 0x080fe20000706670 */
[----:B------:R-:W1:Y:S01]  /*6b10*/  SHFL.IDX PT, R57, R59, 0x1, 0x1c1f ;  /* 0x003c1f003b397f89 */ /* 0x000e6200000e0000 */
[----:B------:R-:W-:Y:S01]  /*6b20*/  UPRMT UR4, URZ, 0x654, UR4 ;  /* 0x000006543f047896 */ /* 0x000fe20008000004 */
[----:B------:R-:W-:Y:S02]  /*6b30*/  ISETP.GE.AND P2, PT, R58, R63, PT ;  /* 0x0000003f3a00720c */ /* 0x000fe40003f46270 */
[----:B------:R-:W-:Y:S01]  /*6b40*/  LOP3.LUT R53, R52, 0x7ffffffc, RZ, 0xc0, !PT ;  /* 0x7ffffffc34357812 */ /* 0x000fe200078ec0ff */
[----:B------:R2:W3:Y:S04]  /*6b50*/  SHFL.IDX PT, R16, R66, RZ, 0x1c1f ;  /* 0x001c1fff42107589 */ /* 0x0004e800000e0000 */
[----:B------:R-:W-:Y:S01]  /*6b60*/  IMAD.IADD R53, R22, 0x1, -R53 ;  /* 0x0000000116357824 */ /* 0x000fe200078e0a35 */
[----:B------:R-:W-:Y:S01]  /*6b70*/  SYNCS.ARRIVE.TRANS64.RED.A1T0 RZ, [UR4], RZ ;  /* 0x000000ffffff79a7 */ /* 0x000fe20008100404 */
[----:B------:R2:W4:Y:S02]  /*6b80*/  SHFL.IDX PT, R17, R67, RZ, 0x1c1f ;  /* 0x001c1fff43117589 */ /* 0x00052400000e0000 */
[----:B------:R-:W-:-:S02]  /*6b90*/  IMAD.SHL.U32 R53, R53, 0x2, RZ ;  /* 0x0000000235357824 */ /* 0x000fc400078e00ff */
        /* <DEDUP_REMOVED lines=11> */
[----:B------:R-:W-:Y:S01]  /*6c50*/  VIADD R65, R53, 0x40 ;  /* 0x0000004035417836 */ /* 0x000fe20000000000 */
[----:B------:R-:W-:Y:S02]  /*6c60*/  ISETP.GE.AND P3, PT, R23, UR4, PT ;  /* 0x0000000417007c0c */ /* 0x000fe4000bf66270 */
[----:B------:R-:W-:-:S02]  /*6c70*/  ISETP.GE.AND P4, PT, R54, UR4, PT ;  /* 0x0000000436007c0c */ /* 0x000fc4000bf86270 */
[----:B------:R-:W-:-:S05]  /*6c80*/  ISETP.GE.AND P0, PT, R53, UR4, PT ;  /* 0x0000000435007c0c */ /* 0x000fca000bf06270 */
[----:B------:R-:W-:Y:S02]  /*6c90*/  @!P1 LEA.HI R0, R0, R0, RZ, 0x1 ;  /* 0x0000000000009211 */ /* 0x000fe400078f08ff */
[----:B------:R-:W-:Y:S02]  /*6ca0*/  @!P2 LEA.HI R22, R22, R22, RZ, 0x1 ;  /* 0x000000161616a211 */ /* 0x000fe400078f08ff */
[----:B------:R-:W-:Y:S02]  /*6cb0*/  @!P3 LEA.HI R52, R23, R23, RZ, 0x1 ;  /* 0x000000171734b211 */ /* 0x000fe400078f08ff */
[----:B------:R-:W-:Y:S02]  /*6cc0*/  @!P1 LOP3.LUT R55, R0, 0xfffffffe, RZ, 0xc0, !PT ;  /* 0xfffffffe00379812 */ /* 0x000fe400078ec0ff */
[----:B------:R-:W-:Y:S02]  /*6cd0*/  @!P4 LEA.HI R0, R54, R54, RZ, 0x1 ;  /* 0x000000363600c211 */ /* 0x000fe400078f08ff */
[----:B------:R-:W-:Y:S01]  /*6ce0*/  @!P2 LOP3.LUT R57, R22, 0xfffffffe, RZ, 0xc0, !PT ;  /* 0xfffffffe1639a812 */ /* 0x000fe200078ec0ff */
[----:B---34-:R-:W-:Y:S01]  /*6cf0*/  @!P0 IMAD.WIDE R22, R53, 0x4, R16 ;  /* 0x0000000435168825 */ /* 0x018fe200078e0210 */
[----:B------:R-:W-:-:S02]  /*6d00*/  @!P3 LOP3.LUT R59, R52, 0xfffffffe, RZ, 0xc0, !PT ;  /* 0xfffffffe343bb812 */ /* 0x000fc400078ec0ff */
[----:B------:R-:W-:Y:S01]  /*6d10*/  @!P4 LOP3.LUT R61, R0, 0xfffffffe, RZ, 0xc0, !PT ;  /* 0xfffffffe003dc812 */ /* 0x000fe200078ec0ff */
[--C-:B------:R-:W-:Y:S01]  /*6d20*/  @!P1 IMAD.WIDE R54, R55, 0x4, R16.reuse ;  /* 0x0000000437369825 */ /* 0x100fe200078e0210 */
[----:B------:R0:W-:Y:S03]  /*6d30*/  @!P0 ST.E.64 desc[UR36][R22.64], R24 ;  /* 0x0000001816008985 */ /* 0x0001e6000c101b24 */
[----:B------:R-:W-:Y:S01]  /*6d40*/  VIADD R0, R53, 0x28 ;  /* 0x0000002835007836 */ /* 0x000fe20000000000 */
[----:B------:R1:W-:Y:S01]  /*6d50*/  @!P1 ST.E.64 desc[UR36][R54.64], R26 ;  /* 0x0000001a36009985 */ /* 0x0003e2000c101b24 */
[----:B------:R-:W-:-:S03]  /*6d60*/  @!P2 IMAD.WIDE R56, R57, 0x4, R16 ;  /* 0x000000043938a825 */ /* 0x000fc600078e0210 */
[----:B------:R-:W-:Y:S01]  /*6d70*/  ISETP.GE.AND P0, PT, R0, UR4, PT ;  /* 0x0000000400007c0c */ /* 0x000fe2000bf06270 */
[----:B------:R-:W-:Y:S01]  /*6d80*/  VIADD R52, R53, 0x30 ;  /* 0x0000003035347836 */ /* 0x000fe20000000000 */
[----:B------:R2:W-:Y:S01]  /*6d90*/  @!P2 ST.E.64 desc[UR36][R56.64], R28 ;  /* 0x0000001c3800a985 */ /* 0x0005e2000c101b24 */
[--C-:B------:R-:W-:Y:S01]  /*6da0*/  @!P3 IMAD.WIDE R58, R59, 0x4, R16.reuse ;  /* 0x000000043b3ab825 */ /* 0x100fe200078e0210 */
[----:B------:R-:W-:Y:S02]  /*6db0*/  ISETP.GE.AND P2, PT, R64, UR4, PT ;  /* 0x0000000440007c0c */ /* 0x000fe4000bf46270 */
[----:B0-----:R-:W-:Y:S01]  /*6dc0*/  IADD3 R22, R53, 0x48, RZ ;  /* 0x0000004835167810 */ /* 0x001fe20007ffe0ff */
[----:B------:R-:W-:Y:S01]  /*6dd0*/  @!P4 IMAD.WIDE R60, R61, 0x4, R16 ;  /* 0x000000043d3cc825 */ /* 0x000fe200078e0210 */
[----:B------:R-:W-:Y:S01]  /*6de0*/  ISETP.GE.AND P1, PT, R52, UR4, PT ;  /* 0x0000000434007c0c */ /* 0x000fe2000bf26270 */
[----:B------:R0:W-:Y:S01]  /*6df0*/  @!P3 ST.E.64 desc[UR36][R58.64], R34 ;  /* 0x000000223a00b985 */ /* 0x0001e2000c101b24 */
[----:B------:R-:W-:Y:S01]  /*6e00*/  ISETP.GE.AND P3, PT, R65, UR4, PT ;  /* 0x0000000441007c0c */ /* 0x000fe2000bf66270 */
[----:B------:R-:W-:-:S02]  /*6e10*/  VIADD R23, R53, 0x50 ;  /* 0x0000005035177836 */ /* 0x000fc40000000000 */
[----:B------:R-:W-:Y:S01]  /*6e20*/  VIADD R25, R53, 0x58 ;  /* 0x0000005835197836 */ /* 0x000fe20000000000 */
[----:B------:R3:W-:Y:S01]  /*6e30*/  @!P4 ST.E.64 desc[UR36][R60.64], R48 ;  /* 0x000000303c00c985 */ /* 0x0007e2000c101b24 */
[----:B------:R-:W-:Y:S02]  /*6e40*/  ISETP.GE.AND P4, PT, R22, UR4, PT ;  /* 0x0000000416007c0c */ /* 0x000fe4000bf86270 */
[----:B------:R-:W-:Y:S02]  /*6e50*/  ISETP.GE.AND P5, PT, R23, UR4, PT ;  /* 0x0000000417007c0c */ /* 0x000fe4000bfa6270 */
[----:B------:R-:W-:Y:S02]  /*6e60*/  ISETP.GE.AND P6, PT, R25, UR4, PT ;  /* 0x0000000419007c0c */ /* 0x000fe4000bfc6270 */
[----:B------:R-:W-:Y:S02]  /*6e70*/  @!P0 LEA.HI R0, R0, R0, RZ, 0x1 ;  /* 0x0000000000008211 */ /* 0x000fe400078f08ff */
[----:B------:R-:W-:-:S02]  /*6e80*/  @!P1 LEA.HI R52, R52, R52, RZ, 0x1 ;  /* 0x0000003434349211 */ /* 0x000fc400078f08ff */
[----:B------:R-:W-:Y:S02]  /*6e90*/  @!P2 LEA.HI R64, R64, R64, RZ, 0x1 ;  /* 0x000000404040a211 */ /* 0x000fe400078f08ff */
[----:B------:R-:W-:Y:S02]  /*6ea0*/  @!P3 LEA.HI R65, R65, R65, RZ, 0x1 ;  /* 0x000000414141b211 */ /* 0x000fe400078f08ff */
[----:B------:R-:W-:Y:S02]  /*6eb0*/  @!P4 LEA.HI R22, R22, R22, RZ, 0x1 ;  /* 0x000000161616c211 */ /* 0x000fe400078f08ff */
[----:B------:R-:W-:Y:S02]  /*6ec0*/  @!P5 LEA.HI R24, R23, R23, RZ, 0x1 ;  /* 0x000000171718d211 */ /* 0x000fe400078f08ff */
[----:B-1----:R-:W-:Y:S02]  /*6ed0*/  @!P6 LEA.HI R26, R25, R25, RZ, 0x1 ;  /* 0x00000019191ae211 */ /* 0x002fe400078f08ff */
[----:B------:R-:W-:-:S02]  /*6ee0*/  @!P0 LOP3.LUT R23, R0, 0xfffffffe, RZ, 0xc0, !PT ;  /* 0xfffffffe00178812 */ /* 0x000fc400078ec0ff */
[----:B------:R-:W-:Y:S02]  /*6ef0*/  @!P1 LOP3.LUT R25, R52, 0xfffffffe, RZ, 0xc0, !PT ;  /* 0xfffffffe34199812 */ /* 0x000fe400078ec0ff */
[----:B------:R-:W-:Y:S02]  /*6f00*/  @!P2 LOP3.LUT R27, R64, 0xfffffffe, RZ, 0xc0, !PT ;  /* 0xfffffffe401ba812 */ /* 0x000fe400078ec0ff */
[----:B--2---:R-:W-:Y:S02]  /*6f10*/  @!P3 LOP3.LUT R29, R65, 0xfffffffe, RZ, 0xc0, !PT ;  /* 0xfffffffe411db812 */ /* 0x004fe400078ec0ff */
[----:B0-----:R-:W-:Y:S01]  /*6f20*/  @!P4 LOP3.LUT R35, R22, 0xfffffffe, RZ, 0xc0, !PT ;  /* 0xfffffffe1623c812 */ /* 0x001fe200078ec0ff */
[--C-:B------:R-:W-:Y:S01]  /*6f30*/  @!P0 IMAD.WIDE R22, R23, 0x4, R16.reuse ;  /* 0x0000000417168825 */ /* 0x100fe200078e0210 */
[----:B---3--:R-:W-:Y:S02]  /*6f40*/  @!P5 LOP3.LUT R49, R24, 0xfffffffe, RZ, 0xc0, !PT ;  /* 0xfffffffe1831d812 */ /* 0x008fe400078ec0ff */
[----:B------:R-:W-:Y:S01]  /*6f50*/  @!P6 LOP3.LUT R55, R26, 0xfffffffe, RZ, 0xc0, !PT ;  /* 0xfffffffe1a37e812 */ /* 0x000fe200078ec0ff */
        /* <DEDUP_REMOVED lines=12> */
[----:B------:R0:W-:Y:S02]  /*7020*/  @!P6 ST.E.64 desc[UR36][R16.64], R42 ;  /* 0x0000002a1000e985 */ /* 0x0001e4000c101b24 */
.L_x_10060:
[----:B------:R-:W-:Y:S05]  /*7030*/  BSYNC B0 ;  /* 0x0000000000007941 */ /* 0x000fea0003800000 */
.L_x_10059:
[----:B------:R-:W-:Y:S01]  /*7040*/  ISETP.GE.AND P0, PT, R62, R63, PT ;  /* 0x0000003f3e00720c */ /* 0x000fe20003f06270 */
[----:B0-----:R1:W0:Y:S04]  /*7050*/  SHFL.IDX PT, R19, R67, 0x1, 0x1c1f ;  /* 0x003c1f0043137f89 */ /* 0x00122800000e0000 */
[----:B------:R1:W0:Y:S08]  /*7060*/  SHFL.IDX PT, R18, R66, 0x1, 0x1c1f ;  /* 0x003c1f0042127f89 */ /* 0x00023000000e0000 */
[----:B-1----:R-:W-:Y:S05]  /*7070*/  @P0 BRA `(.L_x_10031) ;  /* 0x0000004000980947 */ /* 0x002fea0003800000 */
        /* <DEDUP_REMOVED lines=15> */
[----:B------:R-:W-:Y:S02]  /*7170*/  IADD3 R27, R53, 0x50, RZ ;  /* 0x00000050351b7810 */ /* 0x000fe40007ffe0ff */
[----:B------:R-:W-:Y:S02]  /*7180*/  @!P3 LEA.HI R0, R0, R0, RZ, 0x1 ;  /* 0x000000000000b211 */ /* 0x000fe400078f08ff */
[----:B------:R-:W-:Y:S02]  /*7190*/  @!P4 LEA.HI R2, R2, R2, RZ, 0x1 ;  /* 0x000000020202c211 */ /* 0x000fe400078f08ff */
[----:B------:R-:W-:Y:S02]  /*71a0*/  @!P5 LEA.HI R3, R3, R3, RZ, 0x1 ;  /* 0x000000030303d211 */ /* 0x000fe400078f08ff */
[----:B------:R-:W-:Y:S01]  /*71b0*/  @!P3 LOP3.LUT R5, R0, 0xfffffffe, RZ, 0xc0, !PT ;  /* 0xfffffffe0005b812 */ /* 0x000fe200078ec0ff */
[----:B------:R-:W-:Y:S01]  /*71c0*/  VIADD R0, R53, 0x30 ;  /* 0x0000003035007836 */ /* 0x000fe20000000000 */
[----:B------:R-:W-:-:S02]  /*71d0*/  @!P4 LOP3.LUT R11, R2, 0xfffffffe, RZ, 0xc0, !PT ;  /* 0xfffffffe020bc812 */ /* 0x000fc400078ec0ff */
[----:B----4-:R-:W-:Y:S01]  /*71e0*/  @!P5 LOP3.LUT R17, R3, 0xfffffffe, RZ, 0xc0, !PT ;  /* 0xfffffffe0311d812 */ /* 0x010fe200078ec0ff */
[--C-:B0-----:R-:W-:Y:S01]  /*71f0*/  @!P2 IMAD.WIDE R2, R53, 0x4, R18.reuse ;  /* 0x000000043502a825 */ /* 0x101fe200078e0212 */
[----:B------:R-:W-:Y:S02]  /*7200*/  ISETP.GE.AND P6, PT, R27, UR4, PT ;  /* 0x000000041b007c0c */ /* 0x000fe4000bfc6270 */
[----:B------:R-:W-:Y:S01]  /*7210*/  @!P0 LEA.HI R22, R22, R22, RZ, 0x1 ;  /* 0x0000001616168211 */ /* 0x000fe200078f08ff */
[--C-:B------:R-:W-:Y:S01]  /*7220*/  @!P3 IMAD.WIDE R4, R5, 0x4, R18.reuse ;  /* 0x000000040504b825 */ /* 0x100fe200078e0212 */
[----:B------:R0:W-:Y:S01]  /*7230*/  @!P2 ST.E.64 desc[UR36][R2.64], R12 ;  /* 0x0000000c0200a985 */ /* 0x0001e2000c101b24 */
[----:B------:R-:W-:Y:S02]  /*7240*/  ISETP.GE.AND P2, PT, R0, UR4, PT ;  /* 0x0000000400007c0c */ /* 0x000fe4000bf46270 */
[----:B------:R-:W-:Y:S01]  /*7250*/  @!P4 IMAD.WIDE R10, R11, 0x4, R18 ;  /* 0x000000040b0ac825 */ /* 0x000fe200078e0212 */
[----:B------:R1:W-:Y:S01]  /*7260*/  @!P3 ST.E.64 desc[UR36][R4.64], R20 ;  /* 0x000000140400b985 */ /* 0x0003e2000c101b24 */
[----:B------:R-:W-:-:S02]  /*7270*/  ISETP.GE.AND P3, PT, R24, UR4, PT ;  /* 0x0000000418007c0c */ /* 0x000fc4000bf66270 */
[----:B---3--:R-:W-:Y:S01]  /*7280*/  @!P5 IMAD.WIDE R16, R17, 0x4, R18 ;  /* 0x000000041110d825 */ /* 0x008fe200078e0212 */
[----:B------:R2:W-:Y:S01]  /*7290*/  @!P4 ST.E.64 desc[UR36][R10.64], R32 ;  /* 0x000000200a00c985 */ /* 0x0005e2000c101b24 */
[----:B------:R-:W-:Y:S02]  /*72a0*/  ISETP.GE.AND P4, PT, R25, UR4, PT ;  /* 0x0000000419007c0c */ /* 0x000fe4000bf86270 */
[----:B------:R-:W-:Y:S01]  /*72b0*/  @!P1 LEA.HI R23, R23, R23, RZ, 0x1 ;  /* 0x0000001717179211 */ /* 0x000fe200078f08ff */
[----:B------:R3:W-:Y:S01]  /*72c0*/  @!P5 ST.E.64 desc[UR36][R16.64], R50 ;  /* 0x000000321000d985 */ /* 0x0007e2000c101b24 */
[----:B------:R-:W-:Y:S01]  /*72d0*/  ISETP.GE.AND P5, PT, R26, UR4, PT ;  /* 0x000000041a007c0c */ /* 0x000fe2000bfa6270 */
[----:B------:R-:W-:Y:S01]  /*72e0*/  VIADD R53, R53, 0x58 ;  /* 0x0000005835357836 */ /* 0x000fe20000000000 */
[----:B0-----:R-:W-:Y:S02]  /*72f0*/  @!P0 LOP3.LUT R3, R22, 0xfffffffe, RZ, 0xc0, !PT ;  /* 0xfffffffe16038812 */ /* 0x001fe400078ec0ff */
        /* <DEDUP_REMOVED lines=11> */
[----:B------:R-:W-:-:S02]  /*73b0*/  @!P3 LOP3.LUT R13, R24, 0xfffffffe, RZ, 0xc0, !PT ;  /* 0xfffffffe180db812 */ /* 0x000fc400078ec0ff */
[----:B------:R-:W-:Y:S02]  /*73c0*/  @!P4 LOP3.LUT R25, R25, 0xfffffffe, RZ, 0xc0, !PT ;  /* 0xfffffffe1919c812 */ /* 0x000fe400078ec0ff */
[----:B---3--:R-:W-:Y:S02]  /*73d0*/  @!P5 LOP3.LUT R17, R26, 0xfffffffe, RZ, 0xc0, !PT ;  /* 0xfffffffe1a11d812 */ /* 0x008fe400078ec0ff */
[----:B------:R-:W-:Y:S02]  /*73e0*/  @!P6 LOP3.LUT R27, R27, 0xfffffffe, RZ, 0xc0, !PT ;  /* 0xfffffffe1b1be812 */ /* 0x000fe400078ec0ff */
        /* <DEDUP_REMOVED lines=13> */
[----:B-1----:R-:W-:-:S05]  /*74c0*/  LOP3.LUT R3, R53, 0xfffffffe, RZ, 0xc0, !PT ;  /* 0xfffffffe35037812 */ /* 0x002fca00078ec0ff */
[----:B------:R-:W-:-:S05]  /*74d0*/  IMAD.WIDE R2, R3, 0x4, R18 ;  /* 0x0000000403027825 */ /* 0x000fca00078e0212 */
[----:B------:R0:W-:Y:S01]  /*74e0*/  ST.E.64 desc[UR36][R2.64], R134 ;  /* 0x0000008602007985 */ /* 0x0001e2000c101b24 */
[----:B------:R-:W-:Y:S05]  /*74f0*/  BRA `(.L_x_10031) ;  /* 0x0000003c00787947 */ /* 0x000fea0003800000 */
.L_x_10058:
[----:B------:R-:W-:-:S05]  /*7500*/  VIADD R0, R22, 0xffffff80 ;  /* 0xffffff8016007836 */ /* 0x000fca0000000000 */
        /* <DEDUP_REMOVED lines=12> */
[----:B------:R-:W-:Y:S02]  /*75d0*/  USHF.R.S32.HI UR6, URZ, 0x1f, UR39 ;  /* 0x0000001f3f067899 */ /* 0x000fe40008011427 */
[----:B------:R-:W-:Y:S01]  /*75e0*/  IMAD R6, RZ, RZ, -UR39 ;  /* 0x80000027ff067e24 */ /* 0x000fe2000f8e02ff */
[----:B------:R-:W-:Y:S01]  /*75f0*/  ULDC.64 UR8, c[0x0][0xbd0] ;  /* 0x0002f40000087ab9 */ /* 0x000fe20000000a00 */
[----:B------:R-:W-:Y:S01]  /*7600*/  IMAD.MOV.U32 R5, RZ, RZ, R22 ;  /* 0x000000ffff057224 */ /* 0x000fe200078e0016 */
[----:B------:R-:W-:Y:S02]  /*7610*/  UIMAD UR6, UR6, UR8, URZ ;  /* 0x00000008060672a4 */ /* 0x000fe4000f8e023f */
[----:B------:R-:W-:Y:S01]  /*7620*/  UIMAD.WIDE.U32 UR4, UR39, UR8, URZ ;  /* 0x00000008270472a5 */ /* 0x000fe2000f8e003f */
[----:B------:R-:W1:Y:S01]  /*7630*/  LDC.64 R12, c[0x0][0xbd8] ;  /* 0x0002f600ff0c7b82 */ /* 0x000e620000000a00 */
[----:B------:R-:W-:-:S04]  /*7640*/  UIMAD UR6, UR39, UR9, UR6 ;  /* 0x00000009270672a4 */ /* 0x000fc8000f8e0206 */
[----:B------:R-:W-:Y:S02]  /*7650*/  UIADD3 UR6, UR5, UR6, URZ ;  /* 0x0000000605067290 */ /* 0x000fe4000fffe03f */
[----:B------:R-:W-:Y:S01]  /*7660*/  MOV R3, UR5 ;  /* 0x0000000500037c02 */ /* 0x000fe20008000f00 */
[----:B------:R-:W-:Y:S01]  /*7670*/  IMAD.U32 R2, RZ, RZ, UR4 ;  /* 0x00000004ff027e24 */ /* 0x000fe2000f8e00ff */
[----:B------:R-:W2:Y:S01]  /*7680*/  @P0 LDC R9, c[0x0][0xbec] ;  /* 0x0002fb00ff090b82 */ /* 0x000ea20000000800 */
[----:B------:R-:W-:Y:S01]  /*7690*/  ULDC.64 UR4, c[0x0][0xbe0] ;  /* 0x0002f80000047ab9 */ /* 0x000fe20000000a00 */
[----:B------:R-:W-:-:S06]  /*76a0*/  IMAD.U32 R3, RZ, RZ, UR6 ;  /* 0x00000006ff037e24 */ /* 0x000fcc000f8e00ff */
[----:B------:R-:W3:Y:S01]  /*76b0*/  S2UR UR10, SR_CTAID.Y ;  /* 0x00000000000a79c3 */ /* 0x000ee20000002600 */
[----:B0-----:R-:W-:-:S07]  /*76c0*/  USHF.R.S32.HI UR8, URZ, 0x1f, UR7 ;  /* 0x0000001f3f087899 */ /* 0x001fce0008011407 */
[----:B------:R-:W3:Y:S01]  /*76d0*/  LDC R7, c[0x0][0xc50] ;  /* 0x00031400ff077b82 */ /* 0x000ee20000000800 */
[C---:B-1----:R-:W-:Y:S02]  /*76e0*/  IMAD R8, R12.reuse, UR8, RZ ;  /* 0x000000080c087c24 */ /* 0x042fe4000f8e02ff */
[----:B------:R-:W-:-:S04]  /*76f0*/  IMAD.WIDE.U32 R2, R12, UR7, R2 ;  /* 0x000000070c027c25 */ /* 0x000fc8000f8e0002 */
[----:B------:R-:W-:Y:S01]  /*7700*/  IMAD R13, R13, UR7, R8 ;  /* 0x000000070d0d7c24 */ /* 0x000fe2000f8e0208 */
[----:B------:R-:W0:Y:S01]  /*7710*/  @P0 LDC R11, c[0x0][0xbf0] ;  /* 0x0002fc00ff0b0b82 */ /* 0x000e220000000800 */
[----:B--2---:R-:W-:-:S04]  /*7720*/  @P0 IMAD.HI.U32 R0, R22, R9, RZ ;  /* 0x0000000916000227 */ /* 0x004fc800078e00ff */
[----:B------:R-:W-:Y:S02]  /*7730*/  IMAD.IADD R3, R13, 0x1, R3 ;  /* 0x000000010d037824 */ /* 0x000fe400078e0203 */
[----:B---3--:R-:W-:-:S04]  /*7740*/  IMAD R9, R7, R6, UR10 ;  /* 0x0000000a07097e24 */ /* 0x008fc8000f8e0206 */
[----:B------:R-:W-:Y:S01]  /*7750*/  IMAD.WIDE.U32 R2, R9, UR4, R2 ;  /* 0x0000000409027c25 */ /* 0x000fe2000f8e0002 */
[----:B0-----:R-:W-:Y:S02]  /*7760*/  @P0 SHF.R.U32.HI R5, RZ, R11, R0 ;  /* 0x0000000bff050219 */ /* 0x001fe40000011600 */
[----:B------:R-:W-:Y:S02]  /*7770*/  SHF.R.S32.HI R0, RZ, 0x1f, R9 ;  /* 0x0000001fff007819 */ /* 0x000fe40000011409 */
[----:B------:R-:W-:Y:S01]  /*7780*/  IADD3 R2, P0, R5, R2, RZ ;  /* 0x0000000205027210 */ /* 0x000fe20007f1e0ff */
[----:B------:R-:W-:Y:S02]  /*7790*/  IMAD.MOV R7, RZ, RZ, -R5 ;  /* 0x000000ffff077224 */ /* 0x000fe400078e0a05 */
[----:B------:R-:W-:Y:S02]  /*77a0*/  IMAD R0, R0, UR4, RZ ;  /* 0x0000000400007c24 */ /* 0x000fe4000f8e02ff */
[----:B------:R-:W-:-:S02]  /*77b0*/  IMAD R7, R4, R7, R22 ;  /* 0x0000000704077224 */ /* 0x000fc400078e0216 */
[----:B------:R-:W-:Y:S01]  /*77c0*/  IMAD R4, R9, UR5, R0 ;  /* 0x0000000509047c24 */ /* 0x000fe2000f8e0200 */
[----:B------:R-:W-:Y:S01]  /*77d0*/  SHF.R.S32.HI R9, RZ, 0x1f, R5 ;  /* 0x0000001fff097819 */ /* 0x000fe20000011405 */
[----:B------:R-:W-:Y:S01]  /*77e0*/  ULDC.64 UR4, c[0x0][0xbc8] ;  /* 0x0002f20000047ab9 */ /* 0x000fe20000000a00 */
[----:B------:R-:W-:Y:S02]  /*77f0*/  SHF.R.S32.HI R0, RZ, 0x1f, R7 ;  /* 0x0000001fff007819 */ /* 0x000fe40000011407 */
[----:B------:R-:W-:-:S03]  /*7800*/  IADD3.X R3, R9, R3, R4, P0, !PT ;  /* 0x0000000309037210 */ /* 0x000fc600007fe404 */
[----:B------:R-:W-:Y:S02]  /*7810*/  IMAD R0, R0, UR4, RZ ;  /* 0x0000000400007c24 */ /* 0x000fe4000f8e02ff */
[----:B------:R-:W-:-:S04]  /*7820*/  IMAD.WIDE.U32 R2, R7, UR4, R2 ;  /* 0x0000000407027c25 */ /* 0x000fc8000f8e0002 */
[----:B------:R-:W-:Y:S01]  /*7830*/  IMAD R5, R7, UR5, R0 ;  /* 0x0000000507057c24 */ /* 0x000fe2000f8e0200 */
[----:B------:R-:W-:Y:S02]  /*7840*/  ULDC.64 UR4, c[0x0][0xba8] ;  /* 0x0002ea0000047ab9 */ /* 0x000fe40000000a00 */
[----:B------:R-:W-:Y:S01]  /*7850*/  LEA R4, P0, R2, UR4, 0x2 ;  /* 0x0000000402047c11 */ /* 0x000fe2000f8010ff */
[----:B------:R-:W-:-:S05]  /*7860*/  IMAD.IADD R3, R3, 0x1, R5 ;  /* 0x0000000103037824 */ /* 0x000fca00078e0205 */
[----:B------:R-:W-:Y:S02]  /*7870*/  LEA.HI.X R5, R2, UR5, R3, 0x2, P0 ;  /* 0x0000000502057c11 */ /* 0x000fe400080f1403 */
[----:B------:R-:W-:-:S05]  /*7880*/  MOV R3, 0xff800000 ;  /* 0xff80000000037802 */ /* 0x000fca0000000f00 */
[----:B------:R0:W-:Y:S01]  /*7890*/  STG.E desc[UR36][R4.64], R3 ;  /* 0x0000000304007986 */ /* 0x0001e2000c101924 */
[----:B------:R-:W-:Y:S05]  /*78a0*/  BRA `(.L_x_10031) ;  /* 0x00000038008c7947 */ /* 0x000fea0003800000 */
.L_x_10029:
[----:B------:R-:W-:-:S08]  /*78b0*/  NOP ;  /* 0x0000000000007918 */ /* 0x000fd00000000000 */
[----:B------:R-:W0:-:S00]  /*78c0*/  USETMAXREG.DEALLOC.CTAPOOL 0x20 ;  /* 0x00000020000079c8 */ /* 0x000e0000080e0500 */
[----:B0-----:R-:W-:Y:S01]  /*78d0*/  LOP3.LUT R18, R0, 0x3, RZ, 0xc0, !PT ;  /* 0x0000000300127812 */ /* 0x001fe200078ec0ff */
[----:B------:R-:W0:Y:S05]  /*78e0*/  S2R R24, SR_CTAID.Z ;  /* 0x0000000000187919 */ /* 0x000e2a0000002700 */
[----:B-1----:R-:W1:Y:S01]  /*78f0*/  S2UR UR6, SR_CTAID.Y ;  /* 0x00000000000679c3 */ /* 0x002e620000002600 */
        /* <DEDUP_REMOVED lines=13> */
.L_x_10061:
[----:B------:R-:W-:Y:S01]  /*79d0*/  ULDC UR7, c[0x0][0xc50] ;  /* 0x0003140000077ab9 */ /* 0x000fe20000000800 */
[----:B------:R-:W-:Y:S01]  /*79e0*/  UMOV UR42, UR6 ;  /* 0x00000006002a7c82 */ /* 0x000fe20008000000 */
[----:B------:R-:W-:-:S11]  /*79f0*/  UISETP.NE.AND UP0, UPT, UR7, 0x1, UPT ;  /* 0x000000010700788c */ /* 0x000fd6000bf05270 */
[----:B------:R-:W-:Y:S01]  /*7a00*/  @UP0 ULDC UR4, c[0x0][0xc54] ;  /* 0x0003150000040ab9 */ /* 0x000fe20000000800 */
[----:B------:R-:W-:Y:S01]  /*7a10*/  @UP0 ULDC UR8, c[0x0][0xc58] ;  /* 0x0003160000080ab9 */ /* 0x000fe20000000800 */
[----:B------:R-:W-:-:S04]  /*7a20*/  UIMAD.WIDE.U32 UR4, UR6, UR4, URZ ;  /* 0x00000004060472a5 */ /* 0x000fc8000f8e003f */
[----:B------:R-:W-:-:S12]  /*7a30*/  @UP0 USHF.R.U32.HI UR42, URZ, UR8, UR5 ;  /* 0x000000083f2a0299 */ /* 0x000fd80008011605 */
.L_x_10062:
        /* <DEDUP_REMOVED lines=64> */
.L_x_10064:
[----:B------:R-:W-:Y:S02]  /*7e40*/  UIMAD UR48, UR47, UR39, URZ ;  /* 0x000000272f3072a4 */ /* 0x000fe4000f8e023f */
[----:B------:R-:W-:Y:S02]  /*7e50*/  IMAD.U32 R3, RZ, RZ, UR39 ;  /* 0x00000027ff037e24 */ /* 0x000fe4000f8e00ff */
[----:B------:R-:W-:Y:S02]  /*7e60*/  IMAD.MOV.U32 R6, RZ, RZ, 0x1 ;  /* 0x00000001ff067424 */ /* 0x000fe400078e00ff */
        /* <DEDUP_REMOVED lines=30> */
.L_x_10065:
        /* <DEDUP_REMOVED lines=20> */
.L_x_10067:
[----:B------:R0:W1:Y:S01]  /*8190*/  LDC.64 R2, c[0x4][R16] ;  /* 0x0100000010027b82 */ /* 0x0000620000000a00 */
[----:B------:R-:W-:Y:S01]  /*81a0*/  ULDC.64 UR4, c[0x4][0x138] ;  /* 0x01004e0000047ab9 */ /* 0x000fe20000000a00 */
[----:B------:R-:W-:Y:S01]  /*81b0*/  ULDC.64 UR6, c[0x4][0x140] ;  /* 0x0100500000067ab9 */ /* 0x000fe20000000a00 */
[----:B------:R-:W-:Y:S01]  /*81c0*/  IMAD.U32 R4, RZ, RZ, UR4 ;  /* 0x00000004ff047e24 */ /* 0x000fe2000f8e00ff */
        /* <DEDUP_REMOVED lines=11> */
.L_x_10066:
[----:B------:R-:W0:Y:S01]  /*8280*/  LDC.64 R2, c[0x0][0x9f8] ;  /* 0x00027e00ff027b82 */ /* 0x000e220000000a00 */
[----:B------:R-:W-:-:S07]  /*8290*/  IMAD.MOV.U32 R6, RZ, RZ, R24 ;  /* 0x000000ffff067224 */ /* 0x000fce00078e0018 */
[----:B------:R-:W1:Y:S01]  /*82a0*/  LDC R17, c[0x0][0x430] ;  /* 0x00010c00ff117b82 */ /* 0x000e620000000800 */
[----:B------:R-:W-:Y:S01]  /*82b0*/  IMAD.U32 R0, RZ, RZ, UR49 ;  /* 0x00000031ff007e24 */ /* 0x000fe2000f8e00ff */
[C---:B------:R-:W-:Y:S01]  /*82c0*/  LOP3.LUT R20, R22.reuse, 0x7f, RZ, 0xc0, !PT ;  /* 0x0000007f16147812 */ /* 0x040fe200078ec0ff */
[----:B------:R-:W-:Y:S01]  /*82d0*/  IMAD.SHL.U32 R23, R22, 0x20, RZ ;  /* 0x0000002016177824 */ /* 0x000fe200078e00ff */
[----:B------:R-:W-:Y:S01]  /*82e0*/  ULDC UR4, c[0x0][0x2f4] ;  /* 0x0000bd0000047ab9 */ /* 0x000fe20000000800 */
[----:B0-----:R-:W-:-:S04]  /*82f0*/  ISETP.NE.U32.AND P0, PT, R2, RZ, PT ;  /* 0x000000ff0200720c */ /* 0x001fc80003f05070 */
[----:B------:R-:W-:-:S13]  /*8300*/  ISETP.NE.AND.EX P0, PT, R3, RZ, PT, P0 ;  /* 0x000000ff0300720c */ /* 0x000fda0003f05300 */
[----:B------:R-:W0:Y:S02]  /*8310*/  @P0 LDC.64 R2, c[0x0][0x9f8] ;  /* 0x00027e00ff020b82 */ /* 0x000e240000000a00 */
[----:B0-----:R-:W-:-:S05]  /*8320*/  @P0 IMAD.WIDE R2, R24, 0x4, R2 ;  /* 0x0000000418020825 */ /* 0x001fca00078e0202 */
[----:B------:R0:W2:Y:S01]  /*8330*/  @P0 LDG.E R6, desc[UR36][R2.64] ;  /* 0x0000002402060981 */ /* 0x0000a2000c1e1900 */
[----:B------:R-:W-:Y:S01]  /*8340*/  VIADD R0, R0, 0xffffffff ;  /* 0xffffffff00007836 */ /* 0x000fe20000000000 */
[----:B------:R-:W-:Y:S02]  /*8350*/  SHF.R.U32.HI R4, RZ, 0x2, R20 ;  /* 0x00000002ff047819 */ /* 0x000fe40000011614 */
[----:B------:R-:W-:Y:S02]  /*8360*/  LOP3.LUT R23, R23, 0x60, RZ, 0xc0, !PT ;  /* 0x0000006017177812 */ /* 0x000fe400078ec0ff */
[----:B------:R-:W-:Y:S02]  /*8370*/  LEA R4, R0, R4, 0x7 ;  /* 0x0000000400047211 */ /* 0x000fe400078e38ff */
[----:B-1----:R-:W-:Y:S02]  /*8380*/  ISETP.NE.AND P1, PT, R17, 0x1, PT ;  /* 0x000000011100780c */ /* 0x002fe40003f25270 */
[----:B------:R-:W-:Y:S01]  /*8390*/  LOP3.LUT R16, R16, 0xffffffef, RZ, 0xc0, !PT ;  /* 0xffffffef10107812 */ /* 0x000fe200078ec0ff */
[----:B------:R-:W-:-:S04]  /*83a0*/  IMAD.IADD R4, R23, 0x1, R4 ;  /* 0x0000000117047824 */ /* 0x000fc800078e0204 */
[C---:B-----5:R-:W-:Y:S01]  /*83b0*/  IMAD.IADD R9, R4.reuse, 0x1, R19 ;  /* 0x0000000104097824 */ /* 0x060fe200078e0213 */
[----:B------:R-:W-:-:S03]  /*83c0*/  ISETP.GE.AND P0, PT, R4, UR43, PT ;  /* 0x0000002b04007c0c */ /* 0x000fc6000bf06270 */
[----:B------:R-:W-:Y:S02]  /*83d0*/  IMAD.MOV.U32 R7, RZ, RZ, R9 ;  /* 0x000000ffff077224 */ /* 0x000fe400078e0009 */
[----:B0-----:R-:W0:Y:S01]  /*83e0*/  @P1 LDC R2, c[0x0][0x434] ;  /* 0x00010d00ff021b82 */ /* 0x001e220000000800 */
[----:B------:R-:W-:-:S07]  /*83f0*/  @P1 LOP3.LUT R16, R16, 0x10, RZ, 0xfc, !PT ;  /* 0x0000001010101812 */ /* 0x000fce00078efcff */
[----:B------:R-:W1:Y:S08]  /*8400*/  @P1 LDC R3, c[0x0][0x438] ;  /* 0x00010e00ff031b82 */ /* 0x000e700000000800 */
[----:B------:R-:W3:Y:S08]  /*8410*/  @!P0 LDC.64 R10, c[0x0][0x428] ;  /* 0x00010a00ff0a8b82 */ /* 0x000ef00000000a00 */
[----:B------:R-:W4:Y:S01]  /*8420*/  @!P0 LDC.64 R4, c[0x0][0x418] ;  /* 0x00010600ff048b82 */ /* 0x000f220000000a00 */
[----:B0-----:R-:W-:-:S05]  /*8430*/  @P1 IMAD.HI.U32 R2, R9, R2, RZ ;  /* 0x0000000209021227 */ /* 0x001fca00078e00ff */
[----:B-1----:R-:W-:-:S04]  /*8440*/  @P1 SHF.R.U32.HI R7, RZ, R3, R2 ;  /* 0x00000003ff071219 */ /* 0x002fc80000011602 */
[----:B------:R-:W-:Y:S02]  /*8450*/  @!P0 SHF.R.S32.HI R3, RZ, 0x1f, R7 ;  /* 0x0000001fff038819 */ /* 0x000fe40000011407 */
[----:B------:R-:W-:Y:S01]  /*8460*/  LOP3.LUT R16, R16, 0xfffffffb, RZ, 0xc0, !PT ;  /* 0xfffffffb10107812 */ /* 0x000fe200078ec0ff */
[----:B------:R-:W-:Y:S01]  /*8470*/  UMOV UR5, 0xffffffff ;  /* 0xffffffff00057882 */ /* 0x000fe20000000000 */
[----:B--2---:R-:W-:Y:S01]  /*8480*/  SHF.R.S32.HI R8, RZ, 0x1f, R6 ;  /* 0x0000001fff087819 */ /* 0x004fe20000011406 */
[----:B------:R-:W-:Y:S04]  /*8490*/  STL [R1], R6 ;  /* 0x0000000601007387 */ /* 0x000fe80000100800 */
[----:B------:R0:W-:Y:S01]  /*84a0*/  STL [R1+0x4], R8 ;  /* 0x0000040801007387 */ /* 0x0001e20000100800 */
[----:B---3--:R-:W-:-:S04]  /*84b0*/  @!P0 IMAD R2, R8, R10, RZ ;  /* 0x0000000a08028224 */ /* 0x008fc800078e02ff */
[----:B------:R-:W-:Y:S02]  /*84c0*/  @!P0 IMAD R11, R6, R11, R2 ;  /* 0x0000000b060b8224 */ /* 0x000fe400078e0202 */
[----:B------:R-:W-:Y:S02]  /*84d0*/  @!P0 IMAD.MOV.U32 R2, RZ, RZ, R7 ;  /* 0x000000ffff028224 */ /* 0x000fe400078e0007 */
[----:B0-----:R-:W-:Y:S02]  /*84e0*/  IMAD.SHL.U32 R8, R22, 0x8, RZ ;  /* 0x0000000816087824 */ /* 0x001fe400078e00ff */
[----:B------:R-:W-:Y:S01]  /*84f0*/  @!P0 IMAD.WIDE.U32 R2, R6, R10, R2 ;  /* 0x0000000a06028225 */ /* 0x000fe200078e0002 */
[----:B------:R-:W-:Y:S02]  /*8500*/  MOV R6, RZ ;  /* 0x000000ff00067202 */ /* 0x000fe40000000f00 */
[----:B------:R-:W-:Y:S01]  /*8510*/  LOP3.LUT R14, R8, 0x18, RZ, 0xc0, !PT ;  /* 0x00000018080e7812 */ /* 0x000fe200078ec0ff */
[----:B------:R-:W-:Y:S01]  /*8520*/  @!P0 IMAD.IADD R3, R3, 0x1, R11 ;  /* 0x0000000103038824 */ /* 0x000fe200078e020b */
[----:B----4-:R-:W-:-:S02]  /*8530*/  @!P0 LEA R4, P1, R2, R4, 0x2 ;  /* 0x0000000402048211 */ /* 0x010fc400078210ff */
[C---:B------:R-:W-:Y:S02]  /*8540*/  ISETP.GE.AND P2, PT, R14.reuse, UR4, PT ;  /* 0x000000040e007c0c */ /* 0x040fe4000bf46270 */
[----:B------:R-:W-:Y:S02]  /*8550*/  LOP3.LUT R13, R14, 0x20, RZ, 0xfc, !PT ;  /* 0x000000200e0d7812 */ /* 0x000fe400078efcff */
[----:B------:R-:W-:Y:S02]  /*8560*/  @!P0 LEA.HI.X R5, R2, R5, R3, 0x2, P1 ;  /* 0x0000000502058211 */ /* 0x000fe400008f1403 */
[----:B------:R-:W-:Y:S02]  /*8570*/  LOP3.LUT R12, R14, 0x40, RZ, 0xfc, !PT ;  /* 0x000000400e0c7812 */ /* 0x000fe400078efcff */
[----:B------:R-:W-:Y:S01]  /*8580*/  ISETP.GE.AND P1, PT, R13, UR4, PT ;  /* 0x000000040d007c0c */ /* 0x000fe2000bf26270 */
[----:B------:R0:W5:Y:S01]  /*8590*/  @!P0 LDG.E R6, desc[UR36][R4.64] ;  /* 0x0000002404068981 */ /* 0x000162000c1e1900 */
[----:B------:R-:W-:-:S03]  /*85a0*/  ISETP.GE.AND P0, PT, R12, UR4, PT ;  /* 0x000000040c007c0c */ /* 0x000fc6000bf06270 */
[----:B------:R-:W-:-:S04]  /*85b0*/  @P2 LOP3.LUT R16, R16, 0x4, RZ, 0xfc, !PT ;  /* 0x0000000410102812 */ /* 0x000fc800078efcff */
[----:B------:R-:W-:-:S04]  /*85c0*/  LOP3.LUT R16, R16, 0xfffffffe, RZ, 0xc0, !PT ;  /* 0xfffffffe10107812 */ /* 0x000fc800078ec0ff */
[----:B------:R-:W-:-:S04]  /*85d0*/  LOP3.LUT R16, R16, 0xfffffffd, RZ, 0xc0, !PT ;  /* 0xfffffffd10107812 */ /* 0x000fc800078ec0ff */
[----:B------:R-:W-:-:S04]  /*85e0*/  @P1 LOP3.LUT R16, R16, 0x2, RZ, 0xfc, !PT ;  /* 0x0000000210101812 */ /* 0x000fc800078efcff */
[----:B------:R-:W-:Y:S01]  /*85f0*/  @P0 LOP3.LUT R16, R16, 0x1, RZ, 0xfc, !PT ;  /* 0x0000000110100812 */ /* 0x000fe200078efcff */
[----:B0-----:R-:W-:Y:S06]  /*8600*/  BRA.DIV UR5, `(.L_x_10068) ;  /* 0x0000002e05b47947 */ /* 0x001fec000b800000 */
.L_x_10110:
[----:B------:R-:W-:Y:S01]  /*8610*/  ULOP3.LUT UR4, UR38, 0x2, URZ, 0xfc, !UPT ;  /* 0x0000000226047892 */ /* 0x000fe2000f8efc3f */
[----:B------:R-:W-:Y:S01]  /*8620*/  IMAD.U32 R29, RZ, RZ, UR42 ;  /* 0x0000002aff1d7e24 */ /* 0x000fe2000f8e00ff */
[----:B------:R-:W-:Y:S01]  /*8630*/  LOP3.LUT R16, R16, 0xfffffff7, RZ, 0xc0, !PT ;  /* 0xfffffff710107812 */ /* 0x000fe200078ec0ff */
[----:B------:R-:W-:Y:S02]  /*8640*/  IMAD.MOV R2, RZ, RZ, -R7 ;  /* 0x000000ffff027224 */ /* 0x000fe400078e0a07 */
[----:B------:R-:W-:Y:S01]  /*8650*/  IMAD.MOV.U32 R26, RZ, RZ, R0 ;  /* 0x000000ffff1a7224 */ /* 0x000fe200078e0000 */
[----:B------:R-:W-:Y:S01]  /*8660*/  SHF.R.S32.HI R29, RZ, 0x1f, R29 ;  /* 0x0000001fff1d7819 */ /* 0x000fe2000001141d */
[----:B------:R-:W-:Y:S02]  /*8670*/  IMAD.U32 R3, RZ, RZ, UR4 ;  /* 0x00000004ff037e24 */ /* 0x000fe4000f8e00ff */
[----:B------:R-:W-:-:S03]  /*8680*/  IMAD R5, R17, R2, R9 ;  /* 0x0000000211057224 */ /* 0x000fc600078e0209 */
[----:B------:R-:W-:-:S13]  /*8690*/  ISETP.NE.AND P0, PT, R3, 0x3, PT ;  /* 0x000000030300780c */ /* 0x000fda0003f05270 */
[----:B------:R-:W-:Y:S01]  /*86a0*/  @P0 LOP3.LUT R16, R16, 0x8, RZ, 0xfc, !PT ;  /* 0x0000000810100812 */ /* 0x000fe200078efcff */
[----:B------:R-:W-:Y:S06]  /*86b0*/  @!P0 BRA `(.L_x_10069) ;  /* 0x0000000000048947 */ /* 0x000fec0003800000 */
[----:B------:R-:W-:Y:S01]  /*86c0*/  BPT.TRAP 0x1 ;  /* 0x000000040000795c */ /* 0x000fe20000300000 */
.L_x_10069:
        /* <DEDUP_REMOVED lines=8> */
[----:B------:R-:W-:Y:S01]  /*8750*/  IMAD R11, R4, UR4, RZ ;  /* 0x00000004040b7c24 */ /* 0x000fe2000f8e02ff */
[----:B------:R-:W-:Y:S01]  /*8760*/  IADD3 R3, R3, R9, RZ ;  /* 0x0000000903037210 */ /* 0x000fe20007ffe0ff */
[----:B------:R-:W-:Y:S02]  /*8770*/  IMAD.MOV.U32 R9, RZ, RZ, 0x1 ;  /* 0x00000001ff097424 */ /* 0x000fe400078e00ff */
[C---:B------:R-:W-:Y:S02]  /*8780*/  IMAD R10, R6.reuse, UR5, R11 ;  /* 0x00000005060a7c24 */ /* 0x040fe4000f8e020b */
[----:B------:R-:W-:Y:S01]  /*8790*/  IMAD.WIDE.U32 R2, R6, UR4, R2 ;  /* 0x0000000406027c25 */ /* 0x000fe2000f8e0002 */
[----:B------:R-:W-:Y:S01]  /*87a0*/  SHF.L.U32 R9, R9, 0x1f, RZ ;  /* 0x0000001f09097819 */ /* 0x000fe200000006ff */
[----:B------:R-:W-:Y:S02]  /*87b0*/  ULDC.64 UR4, c[0x0][0x330] ;  /* 0x0000cc0000047ab9 */ /* 0x000fe40000000a00 */
[----:B------:R-:W-:Y:S01]  /*87c0*/  IMAD.U32 R11, RZ, RZ, UR4 ;  /* 0x00000004ff0b7e24 */ /* 0x000fe2000f8e00ff */
[----:B------:R-:W0:Y:S01]  /*87d0*/  SYNCS.PHASECHK.TRANS64.TRYWAIT P0, [UR45+0x2d840], R9 ;  /* 0x02d84009ff0075a7 */ /* 0x000e22000800016d */
[----:B------:R-:W-:Y:S01]  /*87e0*/  UIMAD UR4, UR6, UR4, URZ ;  /* 0x00000004060472a4 */ /* 0x000fe2000f8e023f */
[----:B------:R-:W-:-:S02]  /*87f0*/  IMAD.IADD R3, R3, 0x1, R10 ;  /* 0x0000000103037824 */ /* 0x000fc400078e020a */
[----:B------:R-:W-:Y:S01]  /*8800*/  ULDC.64 UR6, c[0x0][0x318] ;  /* 0x0000c60000067ab9 */ /* 0x000fe20000000a00 */
[----:B------:R-:W-:Y:S02]  /*8810*/  UIMAD UR4, UR42, UR5, UR4 ;  /* 0x000000052a0472a4 */ /* 0x000fe4000f8e0204 */
[----:B------:R-:W-:-:S04]  /*8820*/  IMAD.WIDE.U32 R2, R11, UR42, R2 ;  /* 0x0000002a0b027c25 */ /* 0x000fc8000f8e0002 */
[----:B------:R-:W-:Y:S01]  /*8830*/  VIADD R3, R3, UR4 ;  /* 0x0000000403037c36 */ /* 0x000fe20008000000 */
[----:B------:R-:W-:-:S04]  /*8840*/  LEA R17, P1, R2, UR6, 0x1 ;  /* 0x0000000602117c11 */ /* 0x000fc8000f8208ff */
[----:B------:R-:W-:Y:S01]  /*8850*/  LEA.HI.X R18, R2, UR7, R3, 0x1, P1 ;  /* 0x0000000702127c11 */ /* 0x000fe200088f0c03 */
[----:B0-----:R-:W-:Y:S08]  /*8860*/  @!P0 BRA `(.L_x_10070) ;  /* 0x0000002c003c8947 */ /* 0x001ff00003800000 */
.L_x_10111:
[----:B------:R-:W1:Y:S01]  /*8870*/  S2R R10, SR_TID.X ;  /* 0x00000000000a7919 */ /* 0x000e620000002100 */
[----:B------:R-:W-:Y:S01]  /*8880*/  ULDC.64 UR4, c[0x0][0x300] ;  /* 0x0000c00000047ab9 */ /* 0x000fe20000000a00 */
[----:B------:R-:W-:Y:S01]  /*8890*/  R2UR UR6, R29 ;  /* 0x000000001d0672ca */ /* 0x000fe200000e0000 */
[----:B0-----:R-:W-:Y:S01]  /*88a0*/  IMAD R2, R7, UR4, RZ ;  /* 0x0000000407027c24 */ /* 0x001fe2000f8e02ff */
[----:B------:R-:W-:Y:S02]  /*88b0*/  LOP3.LUT R9, R8, 0xc0, RZ, 0xc0, !PT ;  /* 0x000000c008097812 */ /* 0x000fe400078ec0ff */
[C---:B------:R-:W-:Y:S01]  /*88c0*/  LOP3.LUT P4, RZ, R16.reuse, 0x4, RZ, 0xc0, !PT ;  /* 0x0000000410ff7812 */ /* 0x040fe2000788c0ff */
[----:B------:R-:W-:Y:S01]  /*88d0*/  IMAD R7, R5, UR5, R2 ;  /* 0x0000000505077c24 */ /* 0x000fe2000f8e0202 */
[----:B------:R-:W-:Y:S01]  /*88e0*/  LOP3.LUT R9, R9, 0x18, R8, 0xf8, !PT ;  /* 0x0000001809097812 */ /* 0x000fe200078ef808 */
[----:B------:R-:W-:Y:S01]  /*88f0*/  IMAD.WIDE.U32 R2, R5, UR4, RZ ;  /* 0x0000000405027c25 */ /* 0x000fe2000f8e00ff */
[----:B------:R-:W-:Y:S01]  /*8900*/  ULDC.64 UR4, c[0x0][0x310] ;  /* 0x0000c40000047ab9 */ /* 0x000fe20000000a00 */
[----:B------:R-:W-:-:S02]  /*8910*/  LOP3.LUT P3, RZ, R16, 0x2, RZ, 0xc0, !PT ;  /* 0x0000000210ff7812 */ /* 0x000fc4000786c0ff */
[----:B------:R-:W-:Y:S01]  /*8920*/  IMAD.IADD R3, R3, 0x1, R7 ;  /* 0x0000000103037824 */ /* 0x000fe200078e0207 */
[----:B------:R-:W-:Y:S01]  /*8930*/  SHF.L.U32 R7, R20, 0x3, RZ ;  /* 0x0000000314077819 */ /* 0x000fe200000006ff */
[----:B------:R-:W-:Y:S01]  /*8940*/  IMAD R5, R4, UR4, RZ ;  /* 0x0000000404057c24 */ /* 0x000fe2000f8e02ff */
[----:B------:R-:W-:Y:S01]  /*8950*/  LOP3.LUT R28, R9, 0x18, R22, 0x78, !PT ;  /* 0x00000018091c7812 */ /* 0x000fe200078e7816 */
[----:B------:R-:W-:Y:S01]  /*8960*/  IMAD.WIDE.U32 R2, R6, UR4, R2 ;  /* 0x0000000406027c25 */ /* 0x000fe2000f8e0002 */
[----:B------:R-:W-:Y:S02]  /*8970*/  LOP3.LUT R7, R7, 0x300, RZ, 0xc0, !PT ;  /* 0x0000030007077812 */ /* 0x000fe400078ec0ff */
[----:B------:R-:W-:Y:S01]  /*8980*/  LOP3.LUT P2, RZ, R16, 0x1, RZ, 0xc0, !PT ;  /* 0x0000000110ff7812 */ /* 0x000fe2000784c0ff */
[----:B------:R-:W-:Y:S01]  /*8990*/  IMAD R5, R6, UR5, R5 ;  /* 0x0000000506057c24 */ /* 0x000fe2000f8e0205 */
[----:B------:R-:W-:Y:S01]  /*89a0*/  LOP3.LUT R4, R7, 0x20, R8, 0xf8, !PT ;  /* 0x0000002007047812 */ /* 0x000fe200078ef808 */
[----:B------:R-:W-:-:S02]  /*89b0*/  ULDC.64 UR4, c[0x0][0x308] ;  /* 0x0000c20000047ab9 */ /* 0x000fc40000000a00 */
[----:B------:R-:W-:Y:S01]  /*89c0*/  IMAD.IADD R3, R3, 0x1, R5 ;  /* 0x0000000103037824 */ /* 0x000fe200078e0205 */
[----:B------:R-:W-:Y:S01]  /*89d0*/  LOP3.LUT R28, R4, R28, RZ, 0xfc, !PT ;  /* 0x0000001c041c7212 */ /* 0x000fe200078efcff */
[----:B------:R-:W-:-:S04]  /*89e0*/  IMAD.MOV.U32 R5, RZ, RZ, -0x80 ;  /* 0xffffff80ff057424 */ /* 0x000fc800078e00ff */
[----:B------:R-:W-:Y:S01]  /*89f0*/  IMAD R8, R0, R5, UR43 ;  /* 0x0000002b00087e24 */ /* 0x000fe2000f8e0205 */
[----:B-1----:R-:W-:Y:S01]  /*8a00*/  LOP3.LUT R10, R10, 0x7f, RZ, 0xc0, !PT ;  /* 0x0000007f0a0a7812 */ /* 0x002fe200078ec0ff */
[----:B------:R-:W-:Y:S01]  /*8a10*/  IMAD.U32 R5, RZ, RZ, UR4 ;  /* 0x00000004ff057e24 */ /* 0x000fe2000f8e00ff */
[----:B------:R-:W-:Y:S02]  /*8a20*/  UIMAD UR4, UR6, UR4, URZ ;  /* 0x00000004060472a4 */ /* 0x000fe4000f8e023f */
[----:B------:R-:W-:Y:S01]  /*8a30*/  SHF.R.U32.HI R10, RZ, 0x2, R10 ;  /* 0x00000002ff0a7819 */ /* 0x000fe2000001160a */
[----:B------:R-:W-:Y:S01]  /*8a40*/  IMAD.WIDE.U32 R2, R5, UR42, R2 ;  /* 0x0000002a05027c25 */ /* 0x000fe2000f8e0002 */
[----:B------:R-:W-:Y:S01]  /*8a50*/  UIMAD UR4, UR42, UR5, UR4 ;  /* 0x000000052a0472a4 */ /* 0x000fe2000f8e0204 */
[----:B------:R-:W-:Y:S02]  /*8a60*/  ULDC.64 UR6, c[0x0][0x2e8] ;  /* 0x0000ba0000067ab9 */ /* 0x000fe40000000a00 */
[----:B------:R-:W-:Y:S01]  /*8a70*/  IMAD.IADD R8, R8, 0x1, -R10 ;  /* 0x0000000108087824 */ /* 0x000fe200078e0a0a */
[----:B------:R-:W-:-:S02]  /*8a80*/  LEA R0, P1, R2, UR6, 0x1 ;  /* 0x0000000602007c11 */ /* 0x000fc4000f8208ff */
[----:B------:R-:W-:Y:S01]  /*8a90*/  VIADD R9, R3, UR4 ;  /* 0x0000000403097c36 */ /* 0x000fe20008000000 */
[----:B------:R-:W-:Y:S01]  /*8aa0*/  UMOV UR4, 0xffffffff ;  /* 0xffffffff00047882 */ /* 0x000fe20000000000 */
[----:B------:R-:W-:-:S03]  /*8ab0*/  ISETP.GE.AND P0, PT, R8, 0x1, PT ;  /* 0x000000010800780c */ /* 0x000fc60003f06270 */
[----:B------:R-:W-:Y:S01]  /*8ac0*/  LEA.HI.X R9, R2, UR7, R9, 0x1, P1 ;  /* 0x0000000702097c11 */ /* 0x000fe200088f0c09 */
[----:B------:R-:W-:Y:S09]  /*8ad0*/  BRA.DIV UR4, `(.L_x_10071) ;  /* 0x0000002a04b87947 */ /* 0x000ff2000b800000 */
[----:B------:R-:W0:Y:S01]  /*8ae0*/  S2R R10, SR_TID.X ;  /* 0x00000000000a7919 */ /* 0x000e220000002100 */
[----:B------:R-:W-:Y:S02]  /*8af0*/  @P0 LEA R21, R28, UR45, 0x1 ;  /* 0x0000002d1c150c11 */ /* 0x000fe4000f8e08ff */
[----:B------:R-:W-:Y:S01]  /*8b00*/  ISETP.GE.AND P1, PT, R8, 0x21, PT ;  /* 0x000000210800780c */ /* 0x000fe20003f26270 */
[----:B------:R-:W1:Y:S04]  /*8b10*/  SHFL.IDX PT, R6, R9, RZ, 0x1c1f ;  /* 0x001c1fff09067589 */ /* 0x000e6800000e0000 */
[----:B------:R-:W2:Y:S04]  /*8b20*/  SHFL.IDX PT, R14, R0, RZ, 0x1c1f ;  /* 0x001c1fff000e7589 */ /* 0x000ea800000e0000 */
[----:B------:R-:W-:Y:S04]  /*8b30*/  SHFL.IDX PT, R4, R9, 0x1, 0x1c1f ;  /* 0x003c1f0009047f89 */ /* 0x000fe800000e0000 */
[----:B------:R-:W3:Y:S01]  /*8b40*/  SHFL.IDX PT, R5, R0, 0x1, 0x1c1f ;  /* 0x003c1f0000057f89 */ /* 0x000ee200000e0000 */
[----:B------:R-:W-:-:S03]  /*8b50*/  @P1 LEA R27, R28, UR45, 0x1 ;  /* 0x0000002d1c1b1c11 */ /* 0x000fc6000f8e08ff */
[----:B------:R-:W-:Y:S04]  /*8b60*/  SHFL.IDX PT, R2, R9, 0x2, 0x1c1f ;  /* 0x005c1f0009027f89 */ /* 0x000fe800000e0000 */
[----:B------:R-:W4:Y:S01]  /*8b70*/  SHFL.IDX PT, R3, R0, 0x2, 0x1c1f ;  /* 0x005c1f0000037f89 */ /* 0x000f2200000e0000 */
[----:B-1----:R-:W-:-:S03]  /*8b80*/  IMAD.MOV.U32 R7, RZ, RZ, R6 ;  /* 0x000000ffff077224 */ /* 0x002fc600078e0006 */
[----:B------:R-:W1:Y:S01]  /*8b90*/  SHFL.IDX PT, R9, R9, 0x3, 0x1c1f ;  /* 0x007c1f0009097f89 */ /* 0x000e6200000e0000 */
[----:B0-----:R-:W-:Y:S01]  /*8ba0*/  SHF.L.U32 R10, R10, 0x3, RZ ;  /* 0x000000030a0a7819 */ /* 0x001fe200000006ff */
[----:B--2---:R-:W-:Y:S02]  /*8bb0*/  IMAD.MOV.U32 R6, RZ, RZ, R14 ;  /* 0x000000ffff067224 */ /* 0x004fe400078e000e */
[----:B------:R0:W2:Y:S01]  /*8bc0*/  SHFL.IDX PT, R14, R0, 0x3, 0x1c1f ;  /* 0x007c1f00000e7f89 */ /* 0x0000a200000e0000 */
[----:B------:R-:W-:Y:S02]  /*8bd0*/  LOP3.LUT R10, R10, 0x18, RZ, 0xc0, !PT ;  /* 0x000000180a0a7812 */ /* 0x000fe400078ec0ff */
[----:B---3--:R-:W-:-:S03]  /*8be0*/  LOP3.LUT R5, R5, R4, RZ, 0x3c, !PT ;  /* 0x0000000405057212 */ /* 0x008fc600078e3cff */
[----:B------:R-:W-:Y:S01]  /*8bf0*/  @P0 IMAD.WIDE.U32 R6, R10, 0x2, R6 ;  /* 0x000000020a060825 */ /* 0x000fe200078e0006 */
[----:B------:R-:W-:-:S04]  /*8c00*/  LOP3.LUT R4, R5, R4, RZ, 0x3c, !PT ;  /* 0x0000000405047212 */ /* 0x000fc800078e3cff */
[----:B------:R-:W-:Y:S01]  /*8c10*/  @P0 LDGSTS.E.BYPASS.LTC128B.128 [R21+0x15400], desc[UR36][R6.64], !P4 ;  /* 0x1540000006150fae */ /* 0x000fe2000e101d64 */
[----:B----4-:R-:W-:-:S03]  /*8c20*/  LOP3.LUT R3, R3, R2, RZ, 0x3c, !PT ;  /* 0x0000000203037212 */ /* 0x010fc600078e3cff */
[----:B------:R-:W-:Y:S01]  /*8c30*/  @P0 LDGSTS.E.BYPASS.LTC128B.128 [R21+0x17400], desc[UR36][R6.64+0x40], !P3 ;  /* 0x1740004006150fae */ /* 0x000fe2000d901d64 */
[----:B------:R-:W-:Y:S02]  /*8c40*/  LOP3.LUT R5, R5, R4, RZ, 0x3c, !PT ;  /* 0x0000000405057212 */ /* 0x000fe400078e3cff */
[C---:B------:R-:W-:Y:S01]  /*8c50*/  LOP3.LUT R2, R3.reuse, R2, RZ, 0x3c, !PT ;  /* 0x0000000203027212 */ /* 0x040fe200078e3cff */
[----:B------:R3:W-:Y:S01]  /*8c60*/  @P0 LDGSTS.E.BYPASS.LTC128B.128 [R21+0x19400], desc[UR36][R6.64+0x80], !P2 ;  /* 0x1940008006150fae */ /* 0x0007e2000d101d64 */
[----:B------:R-:W-:Y:S01]  /*8c70*/  ISETP.GE.AND P0, PT, R8, 0x41, PT ;  /* 0x000000410800780c */ /* 0x000fe20003f06270 */
[----:B------:R-:W-:Y:S01]  /*8c80*/  @P1 IMAD.WIDE.U32 R4, R10, 0x2, R4 ;  /* 0x000000020a041825 */ /* 0x000fe200078e0004 */
[----:B------:R-:W-:-:S04]  /*8c90*/  LOP3.LUT R3, R3, R2, RZ, 0x3c, !PT ;  /* 0x0000000203037212 */ /* 0x000fc800078e3cff */
[----:B------:R0:W-:Y:S04]  /*8ca0*/  @P1 LDGSTS.E.BYPASS.LTC128B.128 [R27+0x15c00], desc[UR36][R4.64], !P4 ;  /* 0x15c00000041b1fae */ /* 0x0001e8000e101d64 */
[----:B------:R0:W-:Y:S03]  /*8cb0*/  @P1 LDGSTS.E.BYPASS.LTC128B.128 [R27+0x17c00], desc[UR36][R4.64+0x40], !P3 ;  /* 0x17c00040041b1fae */ /* 0x0001e6000d901d64 */
[----:B------:R-:W-:Y:S01]  /*8cc0*/  @P0 IMAD.WIDE.U32 R2, R10, 0x2, R2 ;  /* 0x000000020a020825 */ /* 0x000fe200078e0002 */
[----:B---3--:R-:W-:Y:S01]  /*8cd0*/  @P0 LEA R7, R28, UR45, 0x1 ;  /* 0x0000002d1c070c11 */ /* 0x008fe2000f8e08ff */
[----:B------:R0:W-:Y:S04]  /*8ce0*/  @P1 LDGSTS.E.BYPASS.LTC128B.128 [R27+0x19c00], desc[UR36][R4.64+0x80], !P2 ;  /* 0x19c00080041b1fae */ /* 0x0001e8000d101d64 */
[----:B------:R0:W-:Y:S04]  /*8cf0*/  @P0 LDGSTS.E.BYPASS.LTC128B.128 [R7+0x16400], desc[UR36][R2.64], !P4 ;  /* 0x1640000002070fae */ /* 0x0001e8000e101d64 */
[----:B------:R0:W-:Y:S04]  /*8d00*/  @P0 LDGSTS.E.BYPASS.LTC128B.128 [R7+0x18400], desc[UR36][R2.64+0x40], !P3 ;  /* 0x1840004002070fae */ /* 0x0001e8000d901d64 */
[----:B-12---:R0:W-:Y:S02]  /*8d10*/  @P0 LDGSTS.E.BYPASS.LTC128B.128 [R7+0x1a400], desc[UR36][R2.64+0x80], !P2 ;  /* 0x1a40008002070fae */ /* 0x0061e4000d101d64 */
.L_x_10121:
[----:B0-----:R-:W0:Y:S01]  /*8d20*/  S2R R27, SR_TID.X ;  /* 0x00000000001b7919 */ /* 0x001e220000002100 */
[----:B------:R-:W-:Y:S01]  /*8d30*/  ISETP.GE.AND P0, PT, R8, 0x61, PT ;  /* 0x000000610800780c */ /* 0x000fe20003f06270 */
[----:B------:R-:W-:Y:S02]  /*8d40*/  IMAD.MOV.U32 R2, RZ, RZ, R14 ;  /* 0x000000ffff027224 */ /* 0x000fe400078e000e */
[----:B------:R-:W-:-:S10]  /*8d50*/  IMAD.MOV.U32 R3, RZ, RZ, R9 ;  /* 0x000000ffff037224 */ /* 0x000fd400078e0009 */
[----:B------:R-:W-:Y:S01]  /*8d60*/  @P0 LEA R5, R28, UR45, 0x1 ;  /* 0x0000002d1c050c11 */ /* 0x000fe2000f8e08ff */
[----:B0-----:R-:W-:-:S05]  /*8d70*/  IMAD.SHL.U32 R27, R27, 0x8, RZ ;  /* 0x000000081b1b7824 */ /* 0x001fca00078e00ff */
[----:B------:R-:W-:-:S05]  /*8d80*/  LOP3.LUT R27, R27, 0x18, RZ, 0xc0, !PT ;  /* 0x000000181b1b7812 */ /* 0x000fca00078ec0ff */
[----:B------:R-:W-:-:S05]  /*8d90*/  @P0 IMAD.WIDE.U32 R2, R27, 0x2, R2 ;  /* 0x000000021b020825 */ /* 0x000fca00078e0002 */
        /* <DEDUP_REMOVED lines=10> */
[----:B------:R-:W-:-:S06]  /*8e40*/  ULOP3.LUT UR4, UR38, 0x2, URZ, 0xfc, !UPT ;  /* 0x0000000226047892 */ /* 0x000fcc000f8efc3f */
[----:B------:R-:W-:-:S04]  /*8e50*/  MOV R4, UR4 ;  /* 0x0000000400047c02 */ /* 0x000fc80008000f00 */
[----:B------:R-:W-:-:S13]  /*8e60*/  ISETP.NE.AND P1, PT, R4, 0x3, PT ;  /* 0x000000030400780c */ /* 0x000fda0003f25270 */
[----:B0-----:R-:W-:Y:S05]  /*8e70*/  @!P1 BRA `(.L_x_10072) ;  /* 0x0000000000049947 */ /* 0x001fea0003800000 */
[----:B------:R-:W-:Y:S01]  /*8e80*/  BPT.TRAP 0x1 ;  /* 0x000000040000795c */ /* 0x000fe20000300000 */
.L_x_10072:
        /* <DEDUP_REMOVED lines=30> */
.L_x_10073:
[----:B------:R-:W0:Y:S01]  /*9070*/  LDC R20, c[0x0][0x448] ;  /* 0x00011200ff147b82 */ /* 0x000e220000000800 */
[----:B------:R-:W1:Y:S01]  /*9080*/  S2R R21, SR_TID.X ;  /* 0x0000000000157919 */ /* 0x000e620000002100 */
[----:B------:R-:W-:Y:S01]  /*9090*/  ULDC.64 UR4, c[0x0][0x2e0] ;  /* 0x0000b80000047ab9 */ /* 0x000fe20000000a00 */
[----:B------:R-:W-:Y:S01]  /*90a0*/  IMAD.U32 R5, RZ, RZ, UR41 ;  /* 0x00000029ff057e24 */ /* 0x000fe2000f8e00ff */
[----:B------:R-:W-:Y:S01]  /*90b0*/  ULDC.64 UR6, c[0x0][0x2c8] ;  /* 0x0000b20000067ab9 */ /* 0x000fe20000000a00 */
[----:B------:R-:W-:Y:S01]  /*90c0*/  IMAD R8, R22, UR4, RZ ;  /* 0x0000000416087c24 */ /* 0x000fe2000f8e02ff */
[----:B------:R-:W2:Y:S01]  /*90d0*/  S2R R11, SR_TID.X ;  /* 0x00000000000b7919 */ /* 0x000ea20000002100 */
[----:B------:R-:W-:Y:S02]  /*90e0*/  IMAD.U32 R4, RZ, RZ, UR40 ;  /* 0x00000028ff047e24 */ /* 0x000fe4000f8e00ff */
[----:B------:R-:W-:Y:S01]  /*90f0*/  IMAD R5, R24, UR5, R8 ;  /* 0x0000000518057c24 */ /* 0x000fe2000f8e0208 */
[----:B------:R-:W3:Y:S01]  /*9100*/  S2R R22, SR_TID.X ;  /* 0x0000000000167919 */ /* 0x000ee20000002100 */
[----:B0-----:R-:W-:-:S02]  /*9110*/  ISETP.NE.AND P0, PT, R20, 0x1, PT ;  /* 0x000000011400780c */ /* 0x001fc40003f05270 */
[----:B-1----:R-:W-:-:S11]  /*9120*/  LOP3.LUT R21, R21, 0x7f, RZ, 0xc0, !PT ;  /* 0x0000007f15157812 */ /* 0x002fd600078ec0ff */
[----:B------:R-:W0:Y:S01]  /*9130*/  @P0 LDC R2, c[0x0][0x44c] ;  /* 0x00011300ff020b82 */ /* 0x000e220000000800 */
[----:B------:R-:W-:Y:S01]  /*9140*/  SHF.R.U32.HI R21, RZ, 0x2, R21 ;  /* 0x00000002ff157819 */ /* 0x000fe20000011615 */
[----:B--2---:R-:W-:Y:S01]  /*9150*/  IMAD.SHL.U32 R11, R11, 0x8, RZ ;  /* 0x000000080b0b7824 */ /* 0x004fe200078e00ff */
[----:B---3--:R-:W-:-:S03]  /*9160*/  LOP3.LUT R22, R22, 0x7f, RZ, 0xc0, !PT ;  /* 0x0000007f16167812 */ /* 0x008fc600078ec0ff */
[----:B------:R-:W-:Y:S01]  /*9170*/  IMAD.IADD R0, R23, 0x1, R21 ;  /* 0x0000000117007824 */ /* 0x000fe200078e0215 */
[----:B------:R-:W-:Y:S01]  /*9180*/  LOP3.LUT R11, R11, 0x18, RZ, 0xc0, !PT ;  /* 0x000000180b0b7812 */ /* 0x000fe200078ec0ff */
[----:B------:R-:W1:Y:S01]  /*9190*/  @P0 LDC R3, c[0x0][0x450] ;  /* 0x00011400ff030b82 */ /* 0x000e620000000800 */
[----:B------:R-:W2:Y:S01]  /*91a0*/  S2R R21, SR_TID.X ;  /* 0x0000000000157919 */ /* 0x000ea20000002100 */
[----:B------:R-:W-:Y:S01]  /*91b0*/  IMAD R7, R25, 0xc0, R0 ;  /* 0x000000c019077824 */ /* 0x000fe200078e0200 */
[----:B------:R-:W-:Y:S02]  /*91c0*/  LOP3.LUT R11, R11, 0x20, RZ, 0xfc, !PT ;  /* 0x000000200b0b7812 */ /* 0x000fe400078efcff */
[----:B------:R-:W-:Y:S01]  /*91d0*/  SHF.R.U32.HI R22, RZ, 0x2, R22 ;  /* 0x00000002ff167819 */ /* 0x000fe20000011616 */
[----:B------:R-:W-:Y:S02]  /*91e0*/  IMAD.MOV.U32 R6, RZ, RZ, R7 ;  /* 0x000000ffff067224 */ /* 0x000fe400078e0007 */
[----:B------:R-:W3:Y:S01]  /*91f0*/  @P0 LDC R9, c[0x0][0x450] ;  /* 0x00011400ff090b82 */ /* 0x000ee20000000800 */
[----:B------:R-:W-:-:S02]  /*9200*/  VIADD R8, R7, 0x80 ;  /* 0x0000008007087836 */ /* 0x000fc40000000000 */
[----:B0-----:R-:W-:-:S04]  /*9210*/  @P0 IMAD.HI.U32 R0, R7, R2, RZ ;  /* 0x0000000207000227 */ /* 0x001fc800078e00ff */
[----:B------:R-:W-:Y:S01]  /*9220*/  IMAD.MOV.U32 R2, RZ, RZ, R4 ;  /* 0x000000ffff027224 */ /* 0x000fe200078e0004 */
[----:B-1----:R-:W-:Y:S02]  /*9230*/  @P0 SHF.R.U32.HI R6, RZ, R3, R0 ;  /* 0x00000003ff060219 */ /* 0x002fe40000011600 */
[----:B------:R-:W0:Y:S01]  /*9240*/  @P0 LDC R0, c[0x0][0x44c] ;  /* 0x00011300ff000b82 */ /* 0x000e220000000800 */
[----:B------:R-:W-:-:S03]  /*9250*/  MOV R3, UR46 ;  /* 0x0000002e00037c02 */ /* 0x000fc60008000f00 */
[----:B------:R-:W-:Y:S01]  /*9260*/  IMAD.WIDE.U32 R2, R24, UR4, R2 ;  /* 0x0000000418027c25 */ /* 0x000fe2000f8e0002 */
[----:B------:R-:W-:-:S03]  /*9270*/  ULDC.64 UR4, c[0x0][0x2d0] ;  /* 0x0000b40000047ab9 */ /* 0x000fc60000000a00 */
[----:B--2---:R-:W-:Y:S01]  /*9280*/  IMAD.SHL.U32 R21, R21, 0x8, RZ ;  /* 0x0000000815157824 */ /* 0x004fe200078e00ff */
[----:B------:R-:W-:-:S04]  /*9290*/  IADD3 R3, R3, R5, RZ ;  /* 0x0000000503037210 */ /* 0x000fc80007ffe0ff */
[----:B------:R-:W-:Y:S01]  /*92a0*/  LOP3.LUT R21, R21, 0x18, RZ, 0xc0, !PT ;  /* 0x0000001815157812 */ /* 0x000fe200078ec0ff */
[----:B0-----:R-:W-:-:S04]  /*92b0*/  @P0 IMAD.HI.U32 R4, R8, R0, RZ ;  /* 0x0000000008040227 */ /* 0x001fc800078e00ff */
[----:B------:R-:W-:Y:S01]  /*92c0*/  IMAD.MOV.U32 R0, RZ, RZ, R8 ;  /* 0x000000ffff007224 */ /* 0x000fe200078e0008 */
[----:B---3--:R-:W-:Y:S01]  /*92d0*/  @P0 SHF.R.U32.HI R0, RZ, R9, R4 ;  /* 0x00000009ff000219 */ /* 0x008fe20000011604 */
[--C-:B------:R-:W-:Y:S01]  /*92e0*/  IMAD.MOV R9, RZ, RZ, -R6.reuse ;  /* 0x000000ffff097224 */ /* 0x100fe200078e0a06 */
[----:B------:R-:W-:-:S03]  /*92f0*/  SHF.R.S32.HI R4, RZ, 0x1f, R6 ;  /* 0x0000001fff047819 */ /* 0x000fc60000011406 */
[----:B------:R-:W-:Y:S02]  /*9300*/  IMAD R7, R20, R9, R7 ;  /* 0x0000000914077224 */ /* 0x000fe400078e0207 */
[----:B------:R-:W-:-:S04]  /*9310*/  IMAD R5, R4, UR4, RZ ;  /* 0x0000000404057c24 */ /* 0x000fc8000f8e02ff */
[C---:B------:R-:W-:Y:S02]  /*9320*/  IMAD R9, R6.reuse, UR5, R5 ;  /* 0x0000000506097c24 */ /* 0x040fe4000f8e0205 */
[----:B------:R-:W-:-:S04]  /*9330*/  IMAD.WIDE.U32 R4, R6, UR4, R2 ;  /* 0x0000000406047c25 */ /* 0x000fc8000f8e0002 */
[----:B------:R-:W-:Y:S02]  /*9340*/  IMAD.IADD R5, R5, 0x1, R9 ;  /* 0x0000000105057824 */ /* 0x000fe400078e0209 */
[----:B------:R-:W-:Y:S02]  /*9350*/  IMAD.MOV R9, RZ, RZ, -R0 ;  /* 0x000000ffff097224 */ /* 0x000fe400078e0a00 */
[----:B------:R-:W-:-:S04]  /*9360*/  IMAD.WIDE.U32 R2, R0, UR4, R2 ;  /* 0x0000000400027c25 */ /* 0x000fc8000f8e0002 */
[----:B------:R-:W-:Y:S01]  /*9370*/  IMAD R6, R20, R9, R8 ;  /* 0x0000000914067224 */ /* 0x000fe200078e0208 */
[----:B------:R-:W-:Y:S01]  /*9380*/  SHF.R.S32.HI R9, RZ, 0x1f, R0 ;  /* 0x0000001fff097819 */ /* 0x000fe20000011400 */
[----:B------:R-:W-:Y:S01]  /*9390*/  IMAD.WIDE.U32 R4, R7, UR6, R4 ;  /* 0x0000000607047c25 */ /* 0x000fe2000f8e0004 */
[----:B------:R-:W-:-:S03]  /*93a0*/  SHF.R.S32.HI R8, RZ, 0x1f, R7 ;  /* 0x0000001fff087819 */ /* 0x000fc60000011407 */
[----:B------:R-:W-:Y:S02]  /*93b0*/  IMAD R9, R9, UR4, RZ ;  /* 0x0000000409097c24 */ /* 0x000fe4000f8e02ff */
[----:B------:R-:W-:Y:S02]  /*93c0*/  IMAD R8, R8, UR6, RZ ;  /* 0x0000000608087c24 */ /* 0x000fe4000f8e02ff */
[----:B------:R-:W-:Y:S01]  /*93d0*/  IMAD R9, R0, UR5, R9 ;  /* 0x0000000500097c24 */ /* 0x000fe2000f8e0209 */
[----:B------:R-:W-:Y:S01]  /*93e0*/  ULDC.64 UR4, c[0x0][0x280] ;  /* 0x0000a00000047ab9 */ /* 0x000fe20000000a00 */
[----:B------:R-:W-:Y:S01]  /*93f0*/  IMAD R0, R7, UR7, R8 ;  /* 0x0000000707007c24 */ /* 0x000fe2000f8e0208 */
[----:B------:R-:W-:Y:S01]  /*9400*/  SHF.R.S32.HI R7, RZ, 0x1f, R6 ;  /* 0x0000001fff077819 */ /* 0x000fe20000011406 */
[----:B------:R-:W-:Y:S02]  /*9410*/  IMAD.IADD R3, R3, 0x1, R9 ;  /* 0x0000000103037824 */ /* 0x000fe400078e0209 */
[----:B------:R-:W-:-:S02]  /*9420*/  IMAD.IADD R9, R5, 0x1, R0 ;  /* 0x0000000105097824 */ /* 0x000fc400078e0200 */
[----:B------:R-:W-:Y:S02]  /*9430*/  IMAD R7, R7, UR6, RZ ;  /* 0x0000000607077c24 */ /* 0x000fe4000f8e02ff */
[----:B------:R-:W-:-:S04]  /*9440*/  IMAD.WIDE.U32 R2, R6, UR6, R2 ;  /* 0x0000000606027c25 */ /* 0x000fc8000f8e0002 */
[----:B------:R-:W-:Y:S01]  /*9450*/  IMAD R8, R6, UR7, R7 ;  /* 0x0000000706087c24 */ /* 0x000fe2000f8e0207 */
[----:B------:R-:W-:-:S04]  /*9460*/  LEA R7, P0, R4, UR4, 0x1 ;  /* 0x0000000404077c11 */ /* 0x000fc8000f8008ff */
[----:B------:R-:W-:Y:S02]  /*9470*/  LEA.HI.X R9, R4, UR5, R9, 0x1, P0 ;  /* 0x0000000504097c11 */ /* 0x000fe400080f0c09 */
[----:B------:R-:W-:Y:S02]  /*9480*/  IADD3 R3, R3, R8, RZ ;  /* 0x0000000803037210 */ /* 0x000fe40007ffe0ff */
[C---:B------:R-:W-:Y:S01]  /*9490*/  LEA R10, P0, R2.reuse, UR4, 0x1 ;  /* 0x00000004020a7c11 */ /* 0x040fe2000f8008ff */
[----:B------:R-:W-:Y:S02]  /*94a0*/  ULDC UR4, c[0x0][0x2b8] ;  /* 0x0000ae0000047ab9 */ /* 0x000fe40000000800 */
[----:B------:R-:W-:Y:S02]  /*94b0*/  ISETP.GE.AND P3, PT, R27, UR4, PT ;  /* 0x000000041b007c0c */ /* 0x000fe4000bf66270 */
[----:B------:R-:W-:Y:S01]  /*94c0*/  LEA.HI.X R8, R2, UR5, R3, 0x1, P0 ;  /* 0x0000000502087c11 */ /* 0x000fe200080f0c03 */
[----:B------:R-:W-:Y:S01]  /*94d0*/  UMOV UR5, 0xffffffff ;  /* 0xffffffff00057882 */ /* 0x000fe20000000000 */
[----:B------:R-:W-:-:S02]  /*94e0*/  ISETP.GE.AND P0, PT, R11, UR4, PT ;  /* 0x000000040b007c0c */ /* 0x000fc4000bf06270 */
[----:B------:R-:W-:-:S04]  /*94f0*/  LOP3.LUT R11, R21, 0x40, RZ, 0xfc, !PT ;  /* 0x00000040150b7812 */ /* 0x000fc800078efcff */
[----:B------:R-:W-:Y:S01]  /*9500*/  ISETP.GE.AND P1, PT, R11, UR4, PT ;  /* 0x000000040b007c0c */ /* 0x000fe2000bf26270 */
[----:B------:R-:W-:-:S12]  /*9510*/  BRA.DIV UR5, `(.L_x_10074) ;  /* 0x0000002605907947 */ /* 0x000fd8000b800000 */
[----:B------:R-:W0:Y:S01]  /*9520*/  SHFL.IDX PT, R2, R9, RZ, 0x1c1f ;  /* 0x001c1fff09027589 */ /* 0x000e2200000e0000 */
[----:B------:R-:W-:Y:S01]  /*9530*/  ULDC UR4, c[0x0][0x288] ;  /* 0x0000a20000047ab9 */ /* 0x000fe20000000800 */
[----:B------:R-:W-:Y:S02]  /*9540*/  IMAD R0, R25, 0xc0, R22 ;  /* 0x000000c019007824 */ /* 0x000fe400078e0216 */
[----:B------:R-:W1:Y:S01]  /*9550*/  SHFL.IDX PT, R14, R7, RZ, 0x1c1f ;  /* 0x001c1fff070e7589 */ /* 0x000e6200000e0000 */
[----:B------:R-:W-:Y:S02]  /*9560*/  IMAD R6, R20, UR4, RZ ;  /* 0x0000000414067c24 */ /* 0x000fe4000f8e02ff */
[C---:B------:R-:W-:Y:S01]  /*9570*/  VIADD R11, R0.reuse, 0x20 ;  /* 0x00000020000b7836 */ /* 0x040fe20000000000 */
[----:B------:R-:W-:Y:S01]  /*9580*/  SHFL.IDX PT, R5, R9, 0x1, 0x1c1f ;  /* 0x003c1f0009057f89 */ /* 0x000fe200000e0000 */
[----:B------:R-:W-:Y:S01]  /*9590*/  IMAD.MOV.U32 R24, RZ, RZ, 0x1 ;  /* 0x00000001ff187424 */ /* 0x000fe200078e00ff */
[----:B------:R-:W-:-:S02]  /*95a0*/  ISETP.GE.AND P2, PT, R0, R6, PT ;  /* 0x000000060000720c */ /* 0x000fc40003f46270 */
[----:B------:R-:W2:Y:S11]  /*95b0*/  SHFL.IDX PT, R4, R7, 0x1, 0x1c1f ;  /* 0x003c1f0007047f89 */ /* 0x000eb600000e0000 */
[----:B------:R-:W-:Y:S01]  /*95c0*/  @!P2 LEA R21, R28, UR45, 0x1 ;  /* 0x0000002d1c15ac11 */ /* 0x000fe2000f8e08ff */
[----:B0-----:R-:W-:-:S02]  /*95d0*/  IMAD.MOV.U32 R3, RZ, RZ, R2 ;  /* 0x000000ffff037224 */ /* 0x001fc400078e0002 */
[----:B-1----:R-:W-:Y:S02]  /*95e0*/  IMAD.MOV.U32 R2, RZ, RZ, R14 ;  /* 0x000000ffff027224 */ /* 0x002fe400078e000e */
[----:B------:R-:W-:Y:S02]  /*95f0*/  SHFL.IDX PT, R14, R10, 0x1, 0x1c1f ;  /* 0x003c1f000a0e7f89 */ /* 0x000fe400000e0000 */
[----:B------:R-:W-:-:S05]  /*9600*/  @!P2 IMAD.WIDE.U32 R2, R27, 0x2, R2 ;  /* 0x000000021b02a825 */ /* 0x000fca00078e0002 */
[----:B------:R-:W-:Y:S04]  /*9610*/  @!P2 LDGSTS.E.BYPASS.LTC128B.128 [R21+0xc400], desc[UR36][R2.64], !P3 ;  /* 0x0c4000000215afae */ /* 0x000fe8000d901d64 */
[----:B------:R-:W-:Y:S04]  /*9620*/  @!P2 LDGSTS.E.BYPASS.LTC128B.128 [R21+0xf400], desc[UR36][R2.64+0x40], !P0 ;  /* 0x0f4000400215afae */ /* 0x000fe8000c101d64 */
[----:B------:R0:W-:Y:S01]  /*9630*/  @!P2 LDGSTS.E.BYPASS.LTC128B.128 [R21+0x12400], desc[UR36][R2.64+0x80], !P1 ;  /* 0x124000800215afae */ /* 0x0001e2000c901d64 */
[-C--:B------:R-:W-:Y:S02]  /*9640*/  ISETP.GE.AND P2, PT, R11, R6.reuse, PT ;  /* 0x000000060b00720c */ /* 0x080fe40003f46270 */
[----:B------:R-:W-:Y:S01]  /*9650*/  IADD3 R11, R0, 0x40, RZ ;  /* 0x00000040000b7810 */ /* 0x000fe20007ffe0ff */
[----:B0-----:R-:W-:Y:S10]  /*9660*/  SHFL.IDX PT, R3, R9, 0x2, 0x1c1f ;  /* 0x005c1f0009037f89 */ /* 0x001ff400000e0000 */
[----:B--2---:R-:W-:Y:S01]  /*9670*/  @!P2 IMAD.WIDE.U32 R4, R27, 0x2, R4 ;  /* 0x000000021b04a825 */ /* 0x004fe200078e0004 */
[----:B------:R-:W-:Y:S01]  /*9680*/  @!P2 LEA R25, R28, UR45, 0x1 ;  /* 0x0000002d1c19ac11 */ /* 0x000fe2000f8e08ff */
[----:B------:R-:W0:Y:S04]  /*9690*/  SHFL.IDX PT, R2, R7, 0x2, 0x1c1f ;  /* 0x005c1f0007027f89 */ /* 0x000e2800000e0000 */
        /* <DEDUP_REMOVED lines=8> */
[----:B------:R0:W1:Y:S04]  /*9720*/  SHFL.IDX PT, R4, R7, 0x3, 0x1c1f ;  /* 0x007c1f0007047f89 */ /* 0x00006800000e0000 */
[----:B------:R-:W-:Y:S04]  /*9730*/  @!P2 LDGSTS.E.BYPASS.LTC128B.128 [R21+0xd400], desc[UR36][R2.64], !P3 ;  /* 0x0d4000000215afae */ /* 0x000fe8000d901d64 */
[----:B------:R-:W-:Y:S01]  /*9740*/  @!P2 LDGSTS.E.BYPASS.LTC128B.128 [R21+0x10400], desc[UR36][R2.64+0x40], !P0 ;  /* 0x104000400215afae */ /* 0x000fe2000c101d64 */
[----:B0-----:R-:W-:-:S03]  /*9750*/  VIADD R7, R0, 0x80 ;  /* 0x0000008000077836 */ /* 0x001fc60000000000 */
[----:B------:R0:W-:Y:S01]  /*9760*/  @!P2 LDGSTS.E.BYPASS.LTC128B.128 [R21+0x13400], desc[UR36][R2.64+0x80], !P1 ;  /* 0x134000800215afae */ /* 0x0001e2000c901d64 */
[----:B------:R-:W-:-:S03]  /*9770*/  ISETP.GE.AND P2, PT, R11, R6, PT ;  /* 0x000000060b00720c */ /* 0x000fc60003f46270 */
[----:B0-----:R-:W-:Y:S10]  /*9780*/  SHFL.IDX PT, R3, R8, RZ, 0x1c1f ;  /* 0x001c1fff08037589 */ /* 0x001ff400000e0000 */
[----:B-1----:R-:W-:Y:S01]  /*9790*/  @!P2 IMAD.WIDE.U32 R4, R27, 0x2, R4 ;  /* 0x000000021b04a825 */ /* 0x002fe200078e0004 */
[----:B------:R-:W-:Y:S01]  /*97a0*/  @!P2 LEA R25, R28, UR45, 0x1 ;  /* 0x0000002d1c19ac11 */ /* 0x000fe2000f8e08ff */
[----:B------:R-:W0:Y:S04]  /*97b0*/  SHFL.IDX PT, R2, R10, RZ, 0x1c1f ;  /* 0x001c1fff0a027589 */ /* 0x000e2800000e0000 */
        /* <DEDUP_REMOVED lines=10> */
.L_x_10134:
[----:B------:R-:W-:Y:S01]  /*9860*/  VIADD R5, R0, 0xa0 ;  /* 0x000000a000057836 */ /* 0x000fe20000000000 */
[----:B------:R-:W-:Y:S01]  /*9870*/  BSSY B0, `(.L_x_10075) ;  /* 0x000000d000007945 */ /* 0x000fe20003800000 */
[----:B-1----:R-:W-:Y:S01]  /*9880*/  IMAD.MOV.U32 R2, RZ, RZ, R14 ;  /* 0x000000ffff027224 */ /* 0x002fe200078e000e */
[----:B--2---:R-:W-:Y:S02]  /*9890*/  MOV R3, R4 ;  /* 0x0000000400037202 */ /* 0x004fe40000000f00 */
        /* <DEDUP_REMOVED lines=10> */
.L_x_10076:
[----:B------:R-:W-:Y:S05]  /*9940*/  BSYNC B0 ;  /* 0x0000000000007941 */ /* 0x000fea0003800000 */
.L_x_10075:
        /* <DEDUP_REMOVED lines=9> */
.L_x_10135:
[----:B------:R-:W-:Y:S01]  /*99e0*/  UIADD3 UR4, UR49, -0x2, URZ ;  /* 0xfffffffe31047890 */ /* 0x000fe2000fffe03f */
[----:B------:R-:W-:-:S03]  /*99f0*/  IMAD.MOV.U32 R21, RZ, RZ, RZ ;  /* 0x000000ffff157224 */ /* 0x000fc600078e00ff */
[----:B------:R-:W-:-:S06]  /*9a00*/  UISETP.GE.AND UP0, UPT, UR4, UR48, UPT ;  /* 0x000000300400728c */ /* 0x000fcc000bf06270 */
[----:B------:R-:W-:-:S13]  /*9a10*/  PLOP3.LUT P0, PT, PT, PT, UP0, 0x80, 0x0 ;  /* 0x000000000000781c */ /* 0x000fda0003f0f008 */
[----:B------:R-:W-:Y:S05]  /*9a20*/  @!P0 BRA `(.L_x_10078) ;  /* 0x0000000c00e08947 */ /* 0x000fea0003800000 */
[----:B0-----:R-:W0:Y:S01]  /*9a30*/  S2R R2, SR_TID.X ;  /* 0x0000000000027919 */ /* 0x001e220000002100 */
[----:B------:R-:W-:Y:S01]  /*9a40*/  UIADD3 UR4, UR47, 0x1, URZ ;  /* 0x000000012f047890 */ /* 0x000fe2000fffe03f */
[----:B------:R-:W-:Y:S01]  /*9a50*/  LOP3.LUT R3, RZ, UR44, RZ, 0x33, !PT ;  /* 0x0000002cff037c12 */ /* 0x000fe2000f8e33ff */
[----:B------:R-:W-:Y:S01]  /*9a60*/  BSSY B0, `(.L_x_10078) ;  /* 0x00000f4000007945 */ /* 0x000fe20003800000 */
[----:B------:R-:W1:Y:S01]  /*9a70*/  S2R R4, SR_TID.X ;  /* 0x0000000000047919 */ /* 0x000e620000002100 */
[----:B------:R-:W-:Y:S01]  /*9a80*/  UIMAD UR4, UR4, UR39, URZ ;  /* 0x00000027040472a4 */ /* 0x000fe2000f8e023f */
[----:B------:R-:W-:Y:S02]  /*9a90*/  IMAD.MOV.U32 R22, RZ, RZ, 0x1 ;  /* 0x00000001ff167424 */ /* 0x000fe400078e00ff */
[----:B------:R-:W-:-:S03]  /*9aa0*/  IMAD.MOV.U32 R20, RZ, RZ, RZ ;  /* 0x000000ffff147224 */ /* 0x000fc600078e00ff */
[----:B------:R-:W-:Y:S01]  /*9ab0*/  LOP3.LUT R0, RZ, UR4, RZ, 0x33, !PT ;  /* 0x00000004ff007c12 */ /* 0x000fe2000f8e33ff */
[----:B------:R-:W-:-:S03]  /*9ac0*/  ULDC UR4, c[0x0][0x2f4] ;  /* 0x0000bd0000047ab9 */ /* 0x000fc60000000800 */
[----:B------:R-:W-:-:S04]  /*9ad0*/  VIMNMX R0, R0, R3, !PT ;  /* 0x0000000300007248 */ /* 0x000fc80007fe0100 */
[----:B------:R-:W-:Y:S02]  /*9ae0*/  IADD3 R26, -R0, -0x2, RZ ;  /* 0xfffffffe001a7810 */ /* 0x000fe40007ffe1ff */
[----:B0-----:R-:W-:-:S04]  /*9af0*/  LOP3.LUT R2, R2, 0x7f, RZ, 0xc0, !PT ;  /* 0x0000007f02027812 */ /* 0x001fc800078ec0ff */
[----:B------:R-:W-:Y:S01]  /*9b00*/  SHF.R.U32.HI R2, RZ, 0x2, R2 ;  /* 0x00000002ff027819 */ /* 0x000fe20000011602 */
[----:B-1----:R-:W-:-:S03]  /*9b10*/  IMAD.SHL.U32 R4, R4, 0x8, RZ ;  /* 0x0000000804047824 */ /* 0x002fc600078e00ff */
[----:B------:R-:W-:Y:S02]  /*9b20*/  IADD3 R19, R23, R19, R2 ;  /* 0x0000001317137210 */ /* 0x000fe40007ffe002 */
[----:B------:R-:W-:Y:S02]  /*9b30*/  IADD3 R3, -R2, UR43, RZ ;  /* 0x0000002b02037c10 */ /* 0x000fe4000fffe1ff */
[----:B------:R-:W0:Y:S01]  /*9b40*/  S2R R2, SR_TID.X ;  /* 0x0000000000027919 */ /* 0x000e220000002100 */
[----:B------:R-:W-:Y:S02]  /*9b50*/  LOP3.LUT R4, R4, 0x18, RZ, 0xc0, !PT ;  /* 0x0000001804047812 */ /* 0x000fe400078ec0ff */
[----:B------:R-:W-:Y:S01]  /*9b60*/  IADD3 R19, R19, -0x180, RZ ;  /* 0xfffffe8013137810 */ /* 0x000fe20007ffe0ff */
[----:B------:R-:W-:Y:S01]  /*9b70*/  IMAD R3, R0, 0x80, R3 ;  /* 0x0000008000037824 */ /* 0x000fe200078e0203 */
[----:B------:R-:W-:-:S03]  /*9b80*/  LOP3.LUT R4, R4, 0x20, RZ, 0xfc, !PT ;  /* 0x0000002004047812 */ /* 0x000fc600078efcff */
[----:B------:R-:W-:Y:S01]  /*9b90*/  IMAD R10, R0, -0x80, R19 ;  /* 0xffffff80000a7824 */ /* 0x000fe200078e0213 */
[----:B------:R-:W-:Y:S01]  /*9ba0*/  ISETP.GE.AND P2, PT, R4, UR4, PT ;  /* 0x0000000404007c0c */ /* 0x000fe2000bf46270 */
[----:B------:R-:W-:Y:S02]  /*9bb0*/  VIADD R0, R3, 0x100 ;  /* 0x0000010003007836 */ /* 0x000fe40000000000 */
[----:B0-----:R-:W-:-:S05]  /*9bc0*/  IMAD.SHL.U32 R2, R2, 0x8, RZ ;  /* 0x0000000802027824 */ /* 0x001fca00078e00ff */
[----:B------:R-:W-:-:S04]  /*9bd0*/  LOP3.LUT R2, R2, 0x18, RZ, 0xc0, !PT ;  /* 0x0000001802027812 */ /* 0x000fc800078ec0ff */
[C---:B------:R-:W-:Y:S02]  /*9be0*/  ISETP.GE.AND P3, PT, R2.reuse, UR4, PT ;  /* 0x0000000402007c0c */ /* 0x040fe4000bf66270 */
[----:B------:R-:W-:-:S04]  /*9bf0*/  LOP3.LUT R2, R2, 0x40, RZ, 0xfc, !PT ;  /* 0x0000004002027812 */ /* 0x000fc800078efcff */
[----:B------:R-:W-:-:S13]  /*9c00*/  ISETP.GE.AND P1, PT, R2, UR4, PT ;  /* 0x0000000402007c0c */ /* 0x000fda000bf26270 */
.L_x_10091:
[----:B------:R-:W2:Y:S01]  /*9c10*/  LDL R7, [R1+0x4] ;  /* 0x0000040001077983 */ /* 0x000ea20000100800 */
[----:B------:R-:W0:Y:S03]  /*9c20*/  LDC R2, c[0x0][0x430] ;  /* 0x00010c00ff027b82 */ /* 0x000e260000000800 */
[----:B------:R-:W3:Y:S01]  /*9c30*/  LDL R6, [R1] ;  /* 0x0000000001067983 */ /* 0x000ee20000100800 */
[----:B------:R-:W-:Y:S01]  /*9c40*/  IMAD.MOV.U32 R4, RZ, RZ, R10 ;  /* 0x000000ffff047224 */ /* 0x000fe200078e000a */
[----:B------:R-:W-:Y:S01]  /*9c50*/  ULDC.64 UR4, c[0x0][0x428] ;  /* 0x00010a0000047ab9 */ /* 0x000fe20000000a00 */
[----:B0-----:R-:W-:-:S13]  /*9c60*/  ISETP.NE.AND P0, PT, R2, 0x1, PT ;  /* 0x000000010200780c */ /* 0x001fda0003f05270 */
[----:B------:R-:W0:Y:S08]  /*9c70*/  @P0 LDC R3, c[0x0][0x434] ;  /* 0x00010d00ff030b82 */ /* 0x000e300000000800 */
[----:B------:R-:W1:Y:S01]  /*9c80*/  @P0 LDC R5, c[0x0][0x438] ;  /* 0x00010e00ff050b82 */ /* 0x000e620000000800 */
[----:B0-----:R-:W-:-:S05]  /*9c90*/  @P0 IMAD.HI.U32 R2, R10, R3, RZ ;  /* 0x000000030a020227 */ /* 0x001fca00078e00ff */
[----:B-1----:R-:W-:-:S04]  /*9ca0*/  @P0 SHF.R.U32.HI R4, RZ, R5, R2 ;  /* 0x00000005ff040219 */ /* 0x002fc80000011602 */
[----:B------:R-:W-:Y:S01]  /*9cb0*/  SHF.R.S32.HI R3, RZ, 0x1f, R4 ;  /* 0x0000001fff037819 */ /* 0x000fe20000011404 */
[----:B--2---:R-:W-:-:S04]  /*9cc0*/  IMAD R2, R7, UR4, RZ ;  /* 0x0000000407027c24 */ /* 0x004fc8000f8e02ff */
[----:B---3--:R-:W-:Y:S02]  /*9cd0*/  IMAD R5, R6, UR5, R2 ;  /* 0x0000000506057c24 */ /* 0x008fe4000f8e0202 */
[----:B------:R-:W-:-:S04]  /*9ce0*/  IMAD.MOV.U32 R2, RZ, RZ, R4 ;  /* 0x000000ffff027224 */ /* 0x000fc800078e0004 */
[----:B------:R-:W-:Y:S01]  /*9cf0*/  IMAD.WIDE.U32 R2, R6, UR4, R2 ;  /* 0x0000000406027c25 */ /* 0x000fe2000f8e0002 */
[----:B------:R-:W-:-:S04]  /*9d00*/  ULDC.64 UR4, c[0x0][0x418] ;  /* 0x0001060000047ab9 */ /* 0x000fc80000000a00 */
[----:B------:R-:W-:Y:S02]  /*9d10*/  IADD3 R3, R5, R3, RZ ;  /* 0x0000000305037210 */ /* 0x000fe40007ffe0ff */
[----:B------:R-:W-:-:S04]  /*9d20*/  LEA R6, P0, R2, UR4, 0x2 ;  /* 0x0000000402067c11 */ /* 0x000fc8000f8010ff */
[----:B------:R-:W-:-:S05]  /*9d30*/  LEA.HI.X R7, R2, UR5, R3, 0x2, P0 ;  /* 0x0000000502077c11 */ /* 0x000fca00080f1403 */
[----:B------:R-:W2:Y:S01]  /*9d40*/  LDG.E R6, desc[UR36][R6.64] ;  /* 0x0000002406067981 */ /* 0x000ea2000c1e1900 */
[----:B------:R-:W-:-:S06]  /*9d50*/  ULOP3.LUT UR6, UR38, 0x2, URZ, 0xfc, !UPT ;  /* 0x0000000226067892 */ /* 0x000fcc000f8efc3f */
[----:B------:R-:W-:Y:S02]  /*9d60*/  IMAD.U32 R8, RZ, RZ, UR6 ;  /* 0x00000006ff087e24 */ /* 0x000fe4000f8e00ff */
        /* <DEDUP_REMOVED lines=9> */
.L_x_10079:
[----:B------:R-:W-:Y:S01]  /*9e00*/  LEA R7, R21, UR45, 0x3 ;  /* 0x0000002d15077c11 */ /* 0x000fe2000f8e18ff */
[----:B------:R-:W-:Y:S01]  /*9e10*/  BSSY B1, `(.L_x_10080) ;  /* 0x0000004000017945 */ /* 0x000fe20003800000 */
[----:B------:R-:W-:-:S04]  /*9e20*/  SHF.L.U32 R2, R24, 0x1f, RZ ;  /* 0x0000001f18027819 */ /* 0x000fc800000006ff */
[----:B------:R-:W0:Y:S02]  /*9e30*/  SYNCS.PHASECHK.TRANS64.TRYWAIT P0, [R7+URZ+0x2d840], R2 ;  /* 0x02d84002070075a7 */ /* 0x000e24000800017f */
[----:B0-----:R-:W-:Y:S05]  /*9e40*/  @!P0 BRA `(.L_x_10081) ;  /* 0x0000002400448947 */ /* 0x001fea0003800000 */
.L_x_10136:
[----:B------:R-:W-:Y:S05]  /*9e50*/  BSYNC B1 ;  /* 0x0000000000017941 */ /* 0x000fea0003800000 */
.L_x_10080:
[----:B------:R-:W-:Y:S01]  /*9e60*/  ULDC UR4, c[0x0][0x430] ;  /* 0x00010c0000047ab9 */ /* 0x000fe20000000800 */
[----:B------:R-:W-:Y:S01]  /*9e70*/  R2UR UR6, R29 ;  /* 0x000000001d0672ca */ /* 0x000fe200000e0000 */
[----:B------:R-:W-:Y:S01]  /*9e80*/  UIADD3 UR4, -UR4, URZ, URZ ;  /* 0x0000003f04047290 */ /* 0x000fe2000fffe13f */
[C---:B------:R-:W-:Y:S02]  /*9e90*/  LOP3.LUT P5, RZ, R16.reuse, 0x2, RZ, 0xc0, !PT ;  /* 0x0000000210ff7812 */ /* 0x040fe400078ac0ff */
        /* <DEDUP_REMOVED lines=12> */
[----:B------:R-:W-:Y:S02]  /*9f60*/  ULDC.64 UR4, c[0x0][0x308] ;  /* 0x0000c20000047ab9 */ /* 0x000fe40000000a00 */
[----:B------:R-:W-:Y:S01]  /*9f70*/  IMAD.U32 R9, RZ, RZ, UR4 ;  /* 0x00000004ff097e24 */ /* 0x000fe2000f8e00ff */
[----:B------:R-:W-:Y:S01]  /*9f80*/  UIMAD UR4, UR6, UR4, URZ ;  /* 0x00000004060472a4 */ /* 0x000fe2000f8e023f */
[----:B------:R-:W-:Y:S02]  /*9f90*/  IMAD.IADD R3, R3, 0x1, R4 ;  /* 0x0000000103037824 */ /* 0x000fe400078e0204 */
[----:B------:R-:W-:Y:S01]  /*9fa0*/  ULDC.64 UR6, c[0x0][0x2e8] ;  /* 0x0000ba0000067ab9 */ /* 0x000fe20000000a00 */
[----:B------:R-:W-:Y:S02]  /*9fb0*/  UIMAD UR4, UR42, UR5, UR4 ;  /* 0x000000052a0472a4 */ /* 0x000fe4000f8e0204 */
[----:B------:R-:W-:-:S04]  /*9fc0*/  IMAD.WIDE.U32 R2, R9, UR42, R2 ;  /* 0x0000002a09027c25 */ /* 0x000fc8000f8e0002 */
[----:B------:R-:W-:Y:S01]  /*9fd0*/  IMAD R9, R21, 0x3000, R28 ;  /* 0x0000300015097824 */ /* 0x000fe200078e021c */
[----:B------:R-:W-:Y:S01]  /*9fe0*/  IADD3 R19, R3, UR4, RZ ;  /* 0x0000000403137c10 */ /* 0x000fe2000fffe0ff */
[----:B------:R-:W-:Y:S01]  /*9ff0*/  UMOV UR4, 0xffffffff ;  /* 0xffffffff00047882 */ /* 0x000fe20000000000 */
[----:B------:R-:W-:-:S04]  /*a000*/  LEA R8, P0, R2, UR6, 0x1 ;  /* 0x0000000602087c11 */ /* 0x000fc8000f8008ff */
[----:B------:R-:W-:Y:S01]  /*a010*/  LEA.HI.X R19, R2, UR7, R19, 0x1, P0 ;  /* 0x0000000702137c11 */ /* 0x000fe200080f0c13 */
[----:B------:R-:W-:Y:S08]  /*a020*/  BRA.DIV UR4, `(.L_x_10082) ;  /* 0x0000002204e07947 */ /* 0x000ff0000b800000 */
[----:B------:R-:W0:Y:S01]  /*a030*/  S2R R11, SR_TID.X ;  /* 0x00000000000b7919 */ /* 0x000e220000002100 */
[----:B------:R-:W-:Y:S02]  /*a040*/  LOP3.LUT P6, RZ, R16, 0x4, RZ, 0xc0, !PT ;  /* 0x0000000410ff7812 */ /* 0x000fe400078cc0ff */
[----:B------:R-:W-:Y:S01]  /*a050*/  LEA R9, R9, UR45, 0x1 ;  /* 0x0000002d09097c11 */ /* 0x000fe2000f8e08ff */
[----:B------:R-:W1:Y:S04]  /*a060*/  SHFL.IDX PT, R2, R8, RZ, 0x1c1f ;  /* 0x001c1fff08027589 */ /* 0x000e6800000e0000 */
[----:B------:R-:W2:Y:S04]  /*a070*/  SHFL.IDX PT, R3, R19, RZ, 0x1c1f ;  /* 0x001c1fff13037589 */ /* 0x000ea800000e0000 */
[----:B------:R-:W-:Y:S01]  /*a080*/  SHFL.IDX PT, R27, R19, 0x2, 0x1c1f ;  /* 0x005c1f00131b7f89 */ /* 0x000fe200000e0000 */
[----:B0-----:R-:W-:-:S05]  /*a090*/  IMAD.SHL.U32 R11, R11, 0x8, RZ ;  /* 0x000000080b0b7824 */ /* 0x001fca00078e00ff */
[----:B------:R-:W-:-:S05]  /*a0a0*/  LOP3.LUT R11, R11, 0x18, RZ, 0xc0, !PT ;  /* 0x000000180b0b7812 */ /* 0x000fca00078ec0ff */
[----:B------:R-:W-:-:S05]  /*a0b0*/  IMAD.SHL.U32 R4, R11, 0x2, RZ ;  /* 0x000000020b047824 */ /* 0x000fca00078e00ff */
[----:B-1----:R-:W-:-:S05]  /*a0c0*/  IADD3 R2, P0, R2, R4, RZ ;  /* 0x0000000402027210 */ /* 0x002fca0007f1e0ff */
[----:B--2---:R-:W-:-:S05]  /*a0d0*/  IMAD.X R3, RZ, RZ, R3, P0 ;  /* 0x000000ffff037224 */ /* 0x004fca00000e0603 */
        /* <DEDUP_REMOVED lines=18> */
.L_x_10146:
[----:B------:R-:W-:Y:S02]  /*a200*/  LOP3.LUT P6, RZ, R16, 0x4, RZ, 0xc0, !PT ;  /* 0x0000000410ff7812 */ /* 0x000fe400078cc0ff */
[----:B--2---:R-:W-:-:S04]  /*a210*/  IADD3 R2, P0, R2, R4, RZ ;  /* 0x0000000402027210 */ /* 0x004fc80007f1e0ff */
        /* <DEDUP_REMOVED lines=9> */
.L_x_10083:
[----:B------:R-:W-:Y:S02]  /*a2b0*/  PLOP3.LUT P4, PT, P4, P0, PT, 0xa2, 0x0 ;  /* 0x000000000000781c */ /* 0x000fe40002781472 */
[----:B------:R-:W-:-:S08]  /*a2c0*/  @P0 R2UR P4, UR4, R7 ;  /* 0x00000000070402ca */ /* 0x000fd00000080000 */
[----:B------:R-:W-:-:S05]  /*a2d0*/  @P0 PLOP3.LUT P0, PT, P4, PT, PT, 0x80, 0x0 ;  /* 0x000000000000081c */ /* 0x000fca000270f070 */
[----:B------:R-:W-:Y:S01]  /*a2e0*/  @!P4 SYNCS.ARRIVE.TRANS64.RED.A0T1 RZ, [UR4+0x2d830], RZ ;  /* 0x02d830ffffffc9a7 */ /* 0x000fe20008200404 */
[----:B------:R-:W-:Y:S07]  /*a2f0*/  @!P4 ARRIVES.LDGSTSBAR.64.TRANSCNT [UR4+0x2d830] ;  /* 0x02d83000ff00c9b0 */ /* 0x000fee0008000a84 */
[----:B------:R-:W-:Y:S05]  /*a300*/  @P0 BRA.U.ANY `(.L_x_10083) ;  /* 0xfffffffd00e80947 */ /* 0x000fea000393ffff */
[----:B------:R-:W-:Y:S01]  /*a310*/  NOP ;  /* 0x0000000000007918 */ /* 0x000fe20000000000 */
[----:B------:R-:W-:-:S06]  /*a320*/  ULOP3.LUT UR5, UR38, 0x2, URZ, 0xfc, !UPT ;  /* 0x0000000226057892 */ /* 0x000fcc000f8efc3f */
[----:B-1----:R-:W-:-:S05]  /*a330*/  IMAD.U32 R2, RZ, RZ, UR5 ;  /* 0x00000005ff027e24 */ /* 0x002fca000f8e00ff */
[----:B------:R-:W-:-:S13]  /*a340*/  ISETP.NE.AND P5, PT, R2, 0x3, PT ;  /* 0x000000030200780c */ /* 0x000fda0003fa5270 */
[----:B------:R-:W-:Y:S05]  /*a350*/  @!P5 BRA `(.L_x_10084) ;  /* 0x000000000004d947 */ /* 0x000fea0003800000 */
[----:B------:R-:W-:Y:S01]  /*a360*/  BPT.TRAP 0x1 ;  /* 0x000000040000795c */ /* 0x000fe20000300000 */
.L_x_10084:
[----:B------:R1:W-:Y:S01]  /*a370*/  SYNCS.ARRIVE.TRANS64.A1T0 RZ, [R7+URZ+0x2d830], RZ ;  /* 0x02d830ff07ff79a7 */ /* 0x0003e2000810003f */
[----:B------:R-:W-:Y:S05]  /*a380*/  @!P5 BRA `(.L_x_10085) ;  /* 0x000000000004d947 */ /* 0x000fea0003800000 */
[----:B------:R-:W-:Y:S01]  /*a390*/  BPT.TRAP 0x1 ;  /* 0x000000040000795c */ /* 0x000fe20000300000 */
.L_x_10085:
[----:B------:R-:W-:Y:S01]  /*a3a0*/  SHF.L.U32 R2, R22, 0x1f, RZ ;  /* 0x0000001f16027819 */ /* 0x000fe200000006ff */
[----:B------:R-:W-:Y:S01]  /*a3b0*/  BSSY B1, `(.L_x_10086) ;  /* 0x0000004000017945 */ /* 0x000fe20003800000 */
[----:B-1----:R-:W-:-:S04]  /*a3c0*/  LEA R7, R20, UR45, 0x3 ;  /* 0x0000002d14077c11 */ /* 0x002fc8000f8e18ff */
[----:B------:R-:W1:Y:S02]  /*a3d0*/  SYNCS.PHASECHK.TRANS64.TRYWAIT P0, [R7+URZ+0x2d860], R2 ;  /* 0x02d86002070075a7 */ /* 0x000e64000800017f */
[----:B-1----:R-:W-:Y:S05]  /*a3e0*/  @!P0 BRA `(.L_x_10087) ;  /* 0x0000002400448947 */ /* 0x002fea0003800000 */
.L_x_10147:
[----:B------:R-:W-:Y:S05]  /*a3f0*/  BSYNC B1 ;  /* 0x0000000000017941 */ /* 0x000fea0003800000 */
.L_x_10086:
[----:B------:R-:W-:Y:S01]  /*a400*/  UMOV UR4, 0xffffffff ;  /* 0xffffffff00047882 */ /* 0x000fe20000000000 */
[----:B0-----:R-:W-:Y:S02]  /*a410*/  IMAD R8, R20, 0x3000, R28 ;  /* 0x0000300014087824 */ /* 0x001fe400078e021c */
[----:B------:R-:W-:Y:S05]  /*a420*/  BRA.DIV UR4, `(.L_x_10088) ;  /* 0x0000002604487947 */ /* 0x000fea000b800000 */
[----:B------:R-:W1:Y:S01]  /*a430*/  SHFL.IDX PT, R14, R17, RZ, 0x1c1f ;  /* 0x001c1fff110e7589 */ /* 0x000e6200000e0000 */
[----:B------:R-:W-:-:S03]  /*a440*/  LEA R8, R8, UR45, 0x1 ;  /* 0x0000002d08087c11 */ /* 0x000fc6000f8e08ff */
[----:B------:R-:W0:Y:S01]  /*a450*/  SHFL.IDX PT, R3, R18, RZ, 0x1c1f ;  /* 0x001c1fff12037589 */ /* 0x000e2200000e0000 */
[----:B-1----:R-:W-:-:S03]  /*a460*/  IADD3 R2, P0, R14, R4, RZ ;  /* 0x000000040e027210 */ /* 0x002fc60007f1e0ff */
[----:B------:R-:W1:Y:S02]  /*a470*/  SHFL.IDX PT, R14, R17, 0x1, 0x1c1f ;  /* 0x003c1f00110e7f89 */ /* 0x000e6400000e0000 */
[----:B0-----:R-:W-:Y:S01]  /*a480*/  IMAD.X R3, RZ, RZ, R3, P0 ;  /* 0x000000ffff037224 */ /* 0x001fe200000e0603 */
[----:B------:R-:W-:-:S13]  /*a490*/  ISETP.LT.OR P0, PT, R0, 0x1, P3 ;  /* 0x000000010000780c */ /* 0x000fda0001f01670 */
[----:B------:R-:W-:Y:S01]  /*a4a0*/  LDGSTS.E.BYPASS.LTC128B.128 [R8+0x400], desc[UR36][R2.64], !P0 ;  /* 0x0040000002087fae */ /* 0x000fe2000c101d64 */
[----:B------:R-:W-:-:S13]  /*a4b0*/  ISETP.LT.OR P0, PT, R0, 0x1, P2 ;  /* 0x000000010000780c */ /* 0x000fda0001701670 */
[----:B------:R-:W-:Y:S01]  /*a4c0*/  LDGSTS.E.BYPASS.LTC128B.128 [R8+0x2400], desc[UR36][R2.64+0x40], !P0 ;  /* 0x0240004002087fae */ /* 0x000fe2000c101d64 */
[----:B------:R-:W-:-:S13]  /*a4d0*/  ISETP.LT.OR P0, PT, R0, 0x1, P1 ;  /* 0x000000010000780c */ /* 0x000fda0000f01670 */
[----:B------:R0:W-:Y:S04]  /*a4e0*/  LDGSTS.E.BYPASS.LTC128B.128 [R8+0x4400], desc[UR36][R2.64+0x80], !P0 ;  /* 0x0440008002087fae */ /* 0x0001e8000c101d64 */
[----:B0-----:R-:W0:Y:S01]  /*a4f0*/  SHFL.IDX PT, R3, R18, 0x1, 0x1c1f ;  /* 0x003c1f0012037f89 */ /* 0x001e2200000e0000 */
        /* <DEDUP_REMOVED lines=11> */
[----:B------:R-:W1:Y:S04]  /*a5b0*/  SHFL.IDX PT, R18, R18, 0x3, 0x1c1f ;  /* 0x007c1f0012127f89 */ /* 0x000e6800000e0000 */
[----:B------:R2:W3:Y:S01]  /*a5c0*/  SHFL.IDX PT, R14, R17, 0x3, 0x1c1f ;  /* 0x007c1f00110e7f89 */ /* 0x0004e200000e0000 */
[----:B0-----:R-:W-:Y:S01]  /*a5d0*/  IMAD.X R3, RZ, RZ, R3, P0 ;  /* 0x000000ffff037224 */ /* 0x001fe200000e0603 */
[----:B------:R-:W-:-:S13]  /*a5e0*/  ISETP.LT.OR P0, PT, R0, 0x41, P3 ;  /* 0x000000410000780c */ /* 0x000fda0001f01670 */
[----:B------:R2:W-:Y:S01]  /*a5f0*/  LDGSTS.E.BYPASS.LTC128B.128 [R8+0x1400], desc[UR36][R2.64], !P0 ;  /* 0x0140000002087fae */ /* 0x0005e2000c101d64 */
[----:B------:R-:W-:-:S13]  /*a600*/  ISETP.LT.OR P0, PT, R0, 0x41, P2 ;  /* 0x000000410000780c */ /* 0x000fda0001701670 */
[----:B------:R2:W-:Y:S01]  /*a610*/  LDGSTS.E.BYPASS.LTC128B.128 [R8+0x3400], desc[UR36][R2.64+0x40], !P0 ;  /* 0x0340004002087fae */ /* 0x0005e2000c101d64 */
[----:B------:R-:W-:-:S13]  /*a620*/  ISETP.LT.OR P0, PT, R0, 0x41, P1 ;  /* 0x000000410000780c */ /* 0x000fda0000f01670 */
[----:B-1-3--:R2:W-:Y:S02]  /*a630*/  LDGSTS.E.BYPASS.LTC128B.128 [R8+0x5400], desc[UR36][R2.64+0x80], !P0 ;  /* 0x0540008002087fae */ /* 0x00a5e4000c101d64 */
.L_x_10157:
[----:B0-2---:R-:W-:Y:S01]  /*a640*/  IADD3 R2, P0, R14, R4, RZ ;  /* 0x000000040e027210 */ /* 0x005fe20007f1e0ff */
        /* <DEDUP_REMOVED lines=21> */
[----:B------:R-:W-:-:S07]  /*a7a0*/  IMAD.IADD R19, R3, 0x1, R25 ;  /* 0x0000000103137824 */ /* 0x000fce00078e0219 */
.L_x_10089:
        /* <DEDUP_REMOVED lines=8> */
[----:B------:R-:W-:-:S05]  /*a830*/  IMAD.U32 R4, RZ, RZ, UR5 ;  /* 0x00000005ff047e24 */ /* 0x000fca000f8e00ff */
[----:B------:R-:W-:-:S13]  /*a840*/  ISETP.NE.AND P5, PT, R4, 0x3, PT ;  /* 0x000000030400780c */ /* 0x000fda0003fa5270 */
[----:B------:R-:W-:Y:S05]  /*a850*/  @!P5 BRA `(.L_x_10090) ;  /* 0x000000000004d947 */ /* 0x000fea0003800000 */
[----:B------:R-:W-:Y:S01]  /*a860*/  BPT.TRAP 0x1 ;  /* 0x000000040000795c */ /* 0x000fe20000300000 */
.L_x_10090:
[----:B------:R-:W-:Y:S01]  /*a870*/  R2UR UR6, R29 ;  /* 0x000000001d0672ca */ /* 0x000fe200000e0000 */
[----:B------:R-:W-:Y:S01]  /*a880*/  ULDC.64 UR4, c[0x0][0x330] ;  /* 0x0000cc0000047ab9 */ /* 0x000fe20000000a00 */
[----:B------:R-:W-:Y:S01]  /*a890*/  IMAD.MOV.U32 R18, RZ, RZ, R2 ;  /* 0x000000ffff127224 */ /* 0x000fe200078e0002 */
[----:B------:R0:W-:Y:S01]  /*a8a0*/  SYNCS.ARRIVE.TRANS64.A1T0 RZ, [R7+URZ+0x2d850], RZ ;  /* 0x02d850ff07ff79a7 */ /* 0x0001e2000810003f */
[----:B------:R-:W-:Y:S01]  /*a8b0*/  IMAD.U32 R3, RZ, RZ, UR4 ;  /* 0x00000004ff037e24 */ /* 0x000fe2000f8e00ff */
[----:B------:R-:W-:Y:S01]  /*a8c0*/  IADD3 R0, R0, 0x80, RZ ;  /* 0x0000008000007810 */ /* 0x000fe20007ffe0ff */
[----:B------:R-:W-:Y:S02]  /*a8d0*/  VIADD R26, R26, 0xffffffff ;  /* 0xffffffff1a1a7836 */ /* 0x000fe40000000000 */
[----:B------:R-:W-:-:S04]  /*a8e0*/  IMAD.WIDE.U32 R18, R3, UR42, R18 ;  /* 0x0000002a03127c25 */ /* 0x000fc8000f8e0012 */
[----:B------:R-:W-:Y:S01]  /*a8f0*/  VIADD R10, R10, 0xffffff80 ;  /* 0xffffff800a0a7836 */ /* 0x000fe20000000000 */
[----:B------:R-:W-:Y:S01]  /*a900*/  UIMAD UR4, UR6, UR4, URZ ;  /* 0x00000004060472a4 */ /* 0x000fe2000f8e023f */
[----:B------:R-:W-:Y:S02]  /*a910*/  IMAD.MOV.U32 R22, RZ, RZ, R24 ;  /* 0x000000ffff167224 */ /* 0x000fe400078e0018 */
[----:B------:R-:W-:Y:S01]  /*a920*/  ULDC.64 UR6, c[0x0][0x318] ;  /* 0x0000c60000067ab9 */ /* 0x000fe20000000a00 */
[----:B------:R-:W-:Y:S01]  /*a930*/  UIMAD UR4, UR42, UR5, UR4 ;  /* 0x000000052a0472a4 */ /* 0x000fe2000f8e0204 */
[----:B------:R-:W-:Y:S01]  /*a940*/  LEA R17, P0, R18, UR6, 0x1 ;  /* 0x0000000612117c11 */ /* 0x000fe2000f8008ff */
[----:B------:R-:W-:-:S04]  /*a950*/  IMAD.MOV.U32 R20, RZ, RZ, R21 ;  /* 0x000000ffff147224 */ /* 0x000fc800078e0015 */
[----:B------:R-:W-:-:S05]  /*a960*/  VIADD R3, R19, UR4 ;  /* 0x0000000413037c36 */ /* 0x000fca0008000000 */
[----:B------:R-:W-:Y:S02]  /*a970*/  LEA.HI.X R18, R18, UR7, R3, 0x1, P0 ;  /* 0x0000000712127c11 */ /* 0x000fe400080f0c03 */
[----:B------:R-:W-:-:S13]  /*a980*/  ISETP.GT.AND P0, PT, R26, UR48, PT ;  /* 0x000000301a007c0c */ /* 0x000fda000bf04270 */
[----:B0-----:R-:W-:Y:S05]  /*a990*/  @P0 BRA `(.L_x_10091) ;  /* 0xfffffff0009c0947 */ /* 0x001fea000383ffff */
[----:B------:R-:W-:Y:S05]  /*a9a0*/  BSYNC B0 ;  /* 0x0000000000007941 */ /* 0x000fea0003800000 */
.L_x_10078:
[----:B------:R-:W-:-:S06]  /*a9b0*/  ULOP3.LUT UR4, UR38, 0x2, URZ, 0xfc, !UPT ;  /* 0x0000000226047892 */ /* 0x000fcc000f8efc3f */
[----:B0-----:R-:W-:-:S05]  /*a9c0*/  IMAD.U32 R0, RZ, RZ, UR4 ;  /* 0x00000004ff007e24 */ /* 0x001fca000f8e00ff */
[----:B------:R-:W-:-:S13]  /*a9d0*/  ISETP.NE.AND P0, PT, R0, 0x3, PT ;  /* 0x000000030000780c */ /* 0x000fda0003f05270 */
[----:B------:R-:W-:Y:S05]  /*a9e0*/  @!P0 BRA `(.L_x_10092) ;  /* 0x0000000000048947 */ /* 0x000fea0003800000 */
[----:B------:R-:W-:Y:S01]  /*a9f0*/  BPT.TRAP 0x1 ;  /* 0x000000040000795c */ /* 0x000fe20000300000 */
.L_x_10092:
[C---:B------:R-:W-:Y:S01]  /*aa00*/  LEA R0, R21.reuse, UR45, 0x3 ;  /* 0x0000002d15007c11 */ /* 0x040fe2000f8e18ff */
        /* <DEDUP_REMOVED lines=11> */
.L_x_10158:
[----:B------:R-:W-:Y:S05]  /*aac0*/  BSYNC B0 ;  /* 0x0000000000007941 */ /* 0x000fea0003800000 */
.L_x_10093:
[----:B------:R-:W1:Y:S01]  /*aad0*/  S2R R9, SR_TID.X ;  /* 0x0000000000097919 */ /* 0x000e620000002100 */
[----:B------:R-:W-:Y:S01]  /*aae0*/  UMOV UR4, 0xffffffff ;  /* 0xffffffff00047882 */ /* 0x000fe20000000000 */
[----:B-1----:R-:W-:-:S05]  /*aaf0*/  IMAD.SHL.U32 R9, R9, 0x8, RZ ;  /* 0x0000000809097824 */ /* 0x002fca00078e00ff */
[----:B------:R-:W-:Y:S01]  /*ab00*/  LOP3.LUT R9, R9, 0x18, RZ, 0xc0, !PT ;  /* 0x0000001809097812 */ /* 0x000fe200078ec0ff */
[----:B------:R-:W-:Y:S06]  /*ab10*/  BRA.DIV UR4, `(.L_x_10095) ;  /* 0x0000002204f47947 */ /* 0x000fec000b800000 */
[----:B------:R-:W1:Y:S01]  /*ab20*/  S2R R7, SR_TID.X ;  /* 0x0000000000077919 */ /* 0x000e620000002100 */
[----:B------:R-:W-:Y:S01]  /*ab30*/  ULDC UR4, c[0x0][0x2f4] ;  /* 0x0000bd0000047ab9 */ /* 0x000fe20000000800 */
[----:B------:R-:W-:Y:S01]  /*ab40*/  LEA R4, R4, UR45, 0x1 ;  /* 0x0000002d04047c11 */ /* 0x000fe2000f8e08ff */
[----:B0-----:R-:W-:Y:S01]  /*ab50*/  SHFL.IDX PT, R3, R18, RZ, 0x1c1f ;  /* 0x001c1fff12037589 */ /* 0x001fe200000e0000 */
[----:B------:R-:W-:-:S03]  /*ab60*/  ISETP.GE.AND P2, PT, R9, UR4, PT ;  /* 0x0000000409007c0c */ /* 0x000fc6000bf46270 */
[----:B------:R-:W0:Y:S01]  /*ab70*/  SHFL.IDX PT, R2, R17, RZ, 0x1c1f ;  /* 0x001c1fff11027589 */ /* 0x000e2200000e0000 */
[----:B------:R-:W-:-:S03]  /*ab80*/  ISETP.LT.OR P3, PT, R5, 0x1, P2 ;  /* 0x000000010500780c */ /* 0x000fc60001761670 */
[----:B------:R-:W-:Y:S04]  /*ab90*/  SHFL.IDX PT, R6, R18, 0x1, 0x1c1f ;  /* 0x003c1f0012067f89 */ /* 0x000fe800000e0000 */
[----:B------:R-:W2:Y:S01]  /*aba0*/  SHFL.IDX PT, R14, R17, 0x1, 0x1c1f ;  /* 0x003c1f00110e7f89 */ /* 0x000ea200000e0000 */
[----:B-1----:R-:W-:Y:S02]  /*abb0*/  IMAD.SHL.U32 R7, R7, 0x8, RZ ;  /* 0x0000000807077824 */ /* 0x002fe400078e00ff */
[----:B0-----:R-:W-:-:S03]  /*abc0*/  IMAD.WIDE.U32 R2, R9, 0x2, R2 ;  /* 0x0000000209027825 */ /* 0x001fc600078e0002 */
[----:B------:R-:W-:Y:S02]  /*abd0*/  LOP3.LUT R7, R7, 0x18, RZ, 0xc0, !PT ;  /* 0x0000001807077812 */ /* 0x000fe400078ec0ff */
[----:B------:R-:W-:Y:S01]  /*abe0*/  LDGSTS.E.BYPASS.LTC128B.128 [R4+0x400], desc[UR36][R2.64], !P3 ;  /* 0x0040000002047fae */ /* 0x000fe2000d901d64 */
[----:B------:R-:W-:Y:S02]  /*abf0*/  ISETP.LT.OR P3, PT, R5, 0x21, P2 ;  /* 0x000000210500780c */ /* 0x000fe40001761670 */
[C---:B------:R-:W-:Y:S02]  /*ac00*/  LOP3.LUT R8, R7.reuse, 0x20, RZ, 0xfc, !PT ;  /* 0x0000002007087812 */ /* 0x040fe400078efcff */
[----:B------:R-:W-:Y:S02]  /*ac10*/  LOP3.LUT R7, R7, 0x40, RZ, 0xfc, !PT ;  /* 0x0000004007077812 */ /* 0x000fe400078efcff */
[----:B------:R-:W-:Y:S02]  /*ac20*/  ISETP.GE.AND P1, PT, R8, UR4, PT ;  /* 0x0000000408007c0c */ /* 0x000fe4000bf26270 */
[----:B------:R-:W-:Y:S01]  /*ac30*/  ISETP.GE.AND P0, PT, R7, UR4, PT ;  /* 0x0000000407007c0c */ /* 0x000fe2000bf06270 */
[----:B------:R-:W0:Y:S01]  /*ac40*/  SHFL.IDX PT, R8, R17, 0x2, 0x1c1f ;  /* 0x005c1f0011087f89 */ /* 0x000e2200000e0000 */
[----:B------:R-:W-:-:S02]  /*ac50*/  ISETP.LT.OR P4, PT, R5, 0x1, P1 ;  /* 0x000000010500780c */ /* 0x000fc40000f81670 */
[C---:B------:R-:W-:Y:S01]  /*ac60*/  ISETP.LT.OR P5, PT, R5.reuse, 0x1, P0 ;  /* 0x000000010500780c */ /* 0x040fe200007a1670 */
[----:B------:R-:W1:Y:S04]  /*ac70*/  SHFL.IDX PT, R7, R18, 0x2, 0x1c1f ;  /* 0x005c1f0012077f89 */ /* 0x000e6800000e0000 */
[----:B------:R-:W3:Y:S06]  /*ac80*/  SHFL.IDX PT, R18, R18, 0x3, 0x1c1f ;  /* 0x007c1f0012127f89 */ /* 0x000eec00000e0000 */
[----:B------:R-:W-:Y:S01]  /*ac90*/  LDGSTS.E.BYPASS.LTC128B.128 [R4+0x2400], desc[UR36][R2.64+0x40], !P4 ;  /* 0x0240004002047fae */ /* 0x000fe2000e101d64 */
[----:B------:R-:W-:-:S03]  /*aca0*/  ISETP.LT.OR P4, PT, R5, 0x21, P1 ;  /* 0x000000210500780c */ /* 0x000fc60000f81670 */
[----:B------:R2:W-:Y:S01]  /*acb0*/  LDGSTS.E.BYPASS.LTC128B.128 [R4+0x4400], desc[UR36][R2.64+0x80], !P5 ;  /* 0x0440008002047fae */ /* 0x0005e2000e901d64 */
[----:B------:R-:W-:Y:S01]  /*acc0*/  ISETP.LT.OR P5, PT, R5, 0x21, P0 ;  /* 0x000000210500780c */ /* 0x000fe200007a1670 */
[----:B--2---:R-:W-:Y:S02]  /*acd0*/  IMAD.MOV.U32 R2, RZ, RZ, R14 ;  /* 0x000000ffff027224 */ /* 0x004fe400078e000e */
[----:B------:R-:W-:Y:S01]  /*ace0*/  IMAD.MOV.U32 R3, RZ, RZ, R6 ;  /* 0x000000ffff037224 */ /* 0x000fe200078e0006 */
[----:B------:R2:W4:Y:S01]  /*acf0*/  SHFL.IDX PT, R14, R17, 0x3, 0x1c1f ;  /* 0x007c1f00110e7f89 */ /* 0x00052200000e0000 */
        /* <DEDUP_REMOVED lines=8> */
[----:B0-----:R-:W-:Y:S01]  /*ad80*/  MOV R2, R8 ;  /* 0x0000000800027202 */ /* 0x001fe20000000f00 */
[----:B-1----:R-:W-:-:S04]  /*ad90*/  IMAD.MOV.U32 R3, RZ, RZ, R7 ;  /* 0x000000ffff037224 */ /* 0x002fc800078e0007 */
[----:B------:R-:W-:-:S05]  /*ada0*/  IMAD.WIDE.U32 R2, R9, 0x2, R2 ;  /* 0x0000000209027825 */ /* 0x000fca00078e0002 */
[----:B------:R2:W-:Y:S04]  /*adb0*/  LDGSTS.E.BYPASS.LTC128B.128 [R4+0x1400], desc[UR36][R2.64], !P3 ;  /* 0x0140000002047fae */ /* 0x0005e8000d901d64 */
[----:B------:R2:W-:Y:S04]  /*adc0*/  LDGSTS.E.BYPASS.LTC128B.128 [R4+0x3400], desc[UR36][R2.64+0x40], !P4 ;  /* 0x0340004002047fae */ /* 0x0005e8000e101d64 */
[----:B---34-:R2:W-:Y:S02]  /*add0*/  LDGSTS.E.BYPASS.LTC128B.128 [R4+0x5400], desc[UR36][R2.64+0x80], !P5 ;  /* 0x0540008002047fae */ /* 0x0185e4000e901d64 */
.L_x_10168:
[C---:B------:R-:W-:Y:S01]  /*ade0*/  ISETP.LT.OR P2, PT, R5.reuse, 0x61, P2 ;  /* 0x000000610500780c */ /* 0x040fe20001741670 */
[----:B--2---:R-:W-:Y:S01]  /*adf0*/  IMAD.MOV.U32 R2, RZ, RZ, R14 ;  /* 0x000000ffff027224 */ /* 0x004fe200078e000e */
        /* <DEDUP_REMOVED lines=12> */
.L_x_10096:
        /* <DEDUP_REMOVED lines=8> */
[----:B0-----:R-:W-:-:S05]  /*af40*/  IMAD.U32 R2, RZ, RZ, UR5 ;  /* 0x00000005ff027e24 */ /* 0x001fca000f8e00ff */
[----:B------:R-:W-:-:S13]  /*af50*/  ISETP.NE.AND P2, PT, R2, 0x3, PT ;  /* 0x000000030200780c */ /* 0x000fda0003f45270 */
[----:B------:R-:W-:Y:S05]  /*af60*/  @!P2 BRA `(.L_x_10097) ;  /* 0x000000000004a947 */ /* 0x000fea0003800000 */
[----:B------:R-:W-:Y:S01]  /*af70*/  BPT.TRAP 0x1 ;  /* 0x000000040000795c */ /* 0x000fe20000300000 */
.L_x_10097:
[----:B------:R-:W-:Y:S01]  /*af80*/  IADD3 R2, R21, 0x1, RZ ;  /* 0x0000000115027810 */ /* 0x000fe20007ffe0ff */
[----:B------:R0:W-:Y:S03]  /*af90*/  SYNCS.ARRIVE.TRANS64.A1T0 RZ, [R0+URZ+0x2d850], RZ ;  /* 0x02d850ff00ff79a7 */ /* 0x0001e6000810003f */
[----:B------:R-:W-:-:S04]  /*afa0*/  ISETP.NE.AND P0, PT, R2, 0x2, PT ;  /* 0x000000020200780c */ /* 0x000fc80003f05270 */
[----:B------:R-:W-:Y:S02]  /*afb0*/  SEL R3, RZ, 0x1, P0 ;  /* 0x00000001ff037807 */ /* 0x000fe40000000000 */
[----:B------:R-:W-:Y:S02]  /*afc0*/  SEL R2, R2, RZ, P0 ;  /* 0x000000ff02027207 */ /* 0x000fe40000000000 */
[----:B0-----:R-:W-:-:S07]  /*afd0*/  LOP3.LUT R0, R24, R3, RZ, 0x3c, !PT ;  /* 0x0000000318007212 */ /* 0x001fce00078e3cff */
.L_x_10063:
[----:B------:R-:W0:Y:S01]  /*afe0*/  S2R R4, SR_CgaCtaId ;  /* 0x0000000000047919 */ /* 0x000e220000008800 */
[----:B------:R-:W-:Y:S02]  /*aff0*/  MOV R3, 0x400 ;  /* 0x0000040000037802 */ /* 0x000fe40000000f00 */
[----:B------:R-:W-:Y:S02]  /*b000*/  SHF.L.U32 R6, R6, 0x1f, RZ ;  /* 0x0000001f06067819 */ /* 0x000fe400000006ff */
[----:B0-----:R-:W-:-:S04]  /*b010*/  LEA R7, R4, R3, 0x18 ;  /* 0x0000000304077211 */ /* 0x001fc800078ec0ff */
[----:B------:R-:W0:Y:S02]  /*b020*/  SYNCS.PHASECHK.TRANS64.TRYWAIT P0, [R7+URZ+0x2d820], R6 ;  /* 0x02d82006070075a7 */ /* 0x000e24000800017f */
[----:B0-----:R-:W-:Y:S05]  /*b030*/  @!P0 BRA `(.L_x_10098) ;  /* 0x0000002400288947 */ /* 0x001fea0003800000 */
.L_x_10169:
[----:B------:R-:W-:-:S03]  /*b040*/  UMOV UR4, 0xffffffff ;  /* 0xffffffff00047882 */ /* 0x000fc60000000000 */
[----:B------:R-:W-:Y:S05]  /*b050*/  BRA.DIV UR4, `(.L_x_10099) ;  /* 0x0000002604347947 */ /* 0x000fea000b800000 */
[----:B------:R-:W1:Y:S02]  /*b060*/  S2R R3, SR_TID.X ;  /* 0x0000000000037919 */ /* 0x000e640000002100 */
[----:B-1----:R-:W-:-:S04]  /*b070*/  SHF.R.U32.HI R3, RZ, 0x5, R3 ;  /* 0x00000005ff037819 */ /* 0x002fc80000011603 */
[----:B------:R-:W-:-:S05]  /*b080*/  LOP3.LUT R3, R3, 0x3, RZ, 0xc0, !PT ;  /* 0x0000000303037812 */ /* 0x000fca00078ec0ff */
[----:B------:R1:W2:Y:S02]  /*b090*/  SHFL.IDX PT, R14, R3, RZ, 0x1f ;  /* 0x00001fff030e7589 */ /* 0x0002a400000e0000 */
.L_x_10172:
[----:B--2---:R-:W-:-:S13]  /*b0a0*/  ISETP.NE.AND P0, PT, R14, RZ, PT ;  /* 0x000000ff0e00720c */ /* 0x004fda0003f05270 */
[----:B------:R-:W-:Y:S05]  /*b0b0*/  @P0 BRA `(.L_x_10031) ;  /* 0x0000000000880947 */ /* 0x000fea0003800000 */
[----:B------:R-:W-:-:S03]  /*b0c0*/  UMOV UR4, 0xffffffff ;  /* 0xffffffff00047882 */ /* 0x000fc60000000000 */
[----:B------:R-:W-:Y:S05]  /*b0d0*/  BRA.DIV UR4, `(.L_x_10100) ;  /* 0x0000002604487947 */ /* 0x000fea000b800000 */
[----:B------:R-:W-:-:S13]  /*b0e0*/  ELECT P6, URZ, PT ;  /* 0x00000000003f782f */ /* 0x000fda00038c0000 */
.L_x_10175:
[----:B------:R-:W-:Y:S05]  /*b0f0*/  @!P6 BRA `(.L_x_10031) ;  /* 0x000000000078e947 */ /* 0x000fea0003800000 */
[----:B------:R-:W-:-:S06]  /*b100*/  ULOP3.LUT UR4, UR38, 0x2, URZ, 0xfc, !UPT ;  /* 0x0000000226047892 */ /* 0x000fcc000f8efc3f */
[----:B-1----:R-:W-:-:S05]  /*b110*/  IMAD.U32 R3, RZ, RZ, UR4 ;  /* 0x00000004ff037e24 */ /* 0x002fca000f8e00ff */
[----:B------:R-:W-:-:S13]  /*b120*/  ISETP.NE.AND P0, PT, R3, 0x3, PT ;  /* 0x000000030300780c */ /* 0x000fda0003f05270 */
[----:B------:R-:W-:Y:S05]  /*b130*/  @!P0 BRA `(.L_x_10101) ;  /* 0x0000000000048947 */ /* 0x000fea0003800000 */
[----:B------:R-:W-:Y:S01]  /*b140*/  BPT.TRAP 0x1 ;  /* 0x000000040000795c */ /* 0x000fe20000300000 */
.L_x_10101:
[----:B------:R-:W-:Y:S01]  /*b150*/  IMAD R5, R2, 0x8, R7 ;  /* 0x0000000802057824 */ /* 0x000fe200078e0207 */
[----:B------:R-:W-:Y:S01]  /*b160*/  SHF.L.U32 R4, R0, 0x1f, RZ ;  /* 0x0000001f00047819 */ /* 0x000fe200000006ff */
[----:B------:R-:W-:-:S03]  /*b170*/  VIADD R2, R2, 0x1 ;  /* 0x0000000102027836 */ /* 0x000fc60000000000 */
[----:B------:R-:W1:Y:S02]  /*b180*/  SYNCS.PHASECHK.TRANS64.TRYWAIT P1, [R5+URZ+0x2d840], R4 ;  /* 0x02d84004050075a7 */ /* 0x000e64000802017f */
[----:B------:R-:W-:-:S04]  /*b190*/  ISETP.NE.AND P2, PT, R2, 0x2, PT ;  /* 0x000000020200780c */ /* 0x000fc80003f45270 */
[----:B------:R-:W-:Y:S01]  /*b1a0*/  SEL R3, RZ, 0x1, P2 ;  /* 0x00000001ff037807 */ /* 0x000fe20001000000 */
[----:B-1----:R-:W-:Y:S08]  /*b1b0*/  @!P1 BRA `(.L_x_10102) ;  /* 0x0000002400309947 */ /* 0x002ff00003800000 */
.L_x_10176:
[----:B------:R-:W-:Y:S02]  /*b1c0*/  SEL R2, R2, RZ, P2 ;  /* 0x000000ff02027207 */ /* 0x000fe40001000000 */
[----:B------:R-:W-:Y:S01]  /*b1d0*/  LOP3.LUT R0, R0, R3, RZ, 0x3c, !PT ;  /* 0x0000000300007212 */ /* 0x000fe200078e3cff */
[----:B------:R-:W-:Y:S06]  /*b1e0*/  @!P0 BRA `(.L_x_10103) ;  /* 0x0000000000048947 */ /* 0x000fec0003800000 */
[----:B------:R-:W-:Y:S01]  /*b1f0*/  BPT.TRAP 0x1 ;  /* 0x000000040000795c */ /* 0x000fe20000300000 */
.L_x_10103:
[----:B------:R-:W-:Y:S01]  /*b200*/  IMAD R3, R2, 0x8, R7 ;  /* 0x0000000802037824 */ /* 0x000fe200078e0207 */
[----:B------:R-:W-:-:S04]  /*b210*/  SHF.L.U32 R0, R0, 0x1f, RZ ;  /* 0x0000001f00007819 */ /* 0x000fc800000006ff */
[----:B------:R-:W2:Y:S02]  /*b220*/  SYNCS.PHASECHK.TRANS64.TRYWAIT P1, [R3+URZ+0x2d840], R0 ;  /* 0x02d84000030075a7 */ /* 0x000ea4000802017f */
[----:B--2---:R-:W-:Y:S05]  /*b230*/  @!P1 BRA `(.L_x_10104) ;  /* 0x0000002400249947 */ /* 0x004fea0003800000 */
.L_x_10177:
[----:B------:R-:W-:Y:S05]  /*b240*/  @!P0 BRA `(.L_x_10105) ;  /* 0x0000000000048947 */ /* 0x000fea0003800000 */
[----:B------:R-:W-:Y:S01]  /*b250*/  BPT.TRAP 0x1 ;  /* 0x000000040000795c */ /* 0x000fe20000300000 */
.L_x_10105:
[----:B------:R-:W3:Y:S02]  /*b260*/  SYNCS.PHASECHK.TRANS64.TRYWAIT P1, [R5+URZ+0x2d860], R4 ;  /* 0x02d86004050075a7 */ /* 0x000ee4000802017f */
[----:B---3--:R-:W-:Y:S05]  /*b270*/  @!P1 BRA `(.L_x_10106) ;  /* 0x0000002400289947 */ /* 0x008fea0003800000 */
.L_x_10178:
[----:B------:R-:W-:Y:S05]  /*b280*/  @!P0 BRA `(.L_x_10107) ;  /* 0x0000000000048947 */ /* 0x000fea0003800000 */
[----:B------:R-:W-:Y:S01]  /*b290*/  BPT.TRAP 0x1 ;  /* 0x000000040000795c */ /* 0x000fe20000300000 */
.L_x_10107:
[----:B----4-:R4:W0:Y:S02]  /*b2a0*/  SYNCS.PHASECHK.TRANS64.TRYWAIT P0, [R3+URZ+0x2d860], R0 ;  /* 0x02d86000030075a7 */ /* 0x010824000800017f */
[----:B0-----:R-:W-:Y:S05]  /*b2b0*/  @!P0 NANOSLEEP.SYNCS 0x989680 ;  /* 0x009896800000895d */ /* 0x001fea0003900000 */
[----:B------:R-:W0:Y:S02]  /*b2c0*/  @!P0 SYNCS.PHASECHK.TRANS64 P0, [R3+URZ+0x2d860], R0 ;  /* 0x02d86000030085a7 */ /* 0x000e24000800007f */
[----:B0-----:R-:W-:Y:S05]  /*b2d0*/  @!P0 BRA `(.L_x_10107) ;  /* 0xfffffffc00f08947 */ /* 0x001fea000383ffff */
.L_x_10031:
[----:B------:R-:W-:Y:S05]  /*b2e0*/  BSYNC B6 ;  /* 0x0000000000067941 */ /* 0x000fea0003800000 */
.L_x_10028:
[----:B------:R-:W-:Y:S05]  /*b2f0*/  EXIT ;  /* 0x000000000000794d */ /* 0x000fea0003800000 */
.L_x_10035:
[----:B0-----:R-:W-:-:S04]  /*b300*/  IMAD.U32 R3, RZ, RZ, UR42 ;  /* 0x0000002aff037e24 */ /* 0x001fc8000f8e00ff */
[----:B------:R0:W1:Y:S03]  /*b310*/  SYNCS.PHASECHK.TRANS64.TRYWAIT P0, [R3+URZ+0x2d800], R0 ;  /* 0x02d80000030075a7 */ /* 0x000066000800017f */
[----:B-1----:R-:W-:Y:S05]  /*b320*/  @!P0 NANOSLEEP.SYNCS 0x989680 ;  /* 0x009896800000895d */ /* 0x002fea0003900000 */
[----:B------:R-:W1:Y:S02]  /*b330*/  @!P0 SYNCS.PHASECHK.TRANS64 P0, [R3+URZ+0x2d800], R0 ;  /* 0x02d80000030085a7 */ /* 0x000e64000800007f */
[----:B-1----:R-:W-:Y:S05]  /*b340*/  @!P0 BRA `(.L_x_10035) ;  /* 0xfffffffc00ec8947 */ /* 0x002fea000383ffff */
[----:B------:R-:W-:Y:S05]  /*b350*/  BRA `(.L_x_10108) ;  /* 0xffffff5c009c7947 */ /* 0x000fea000383ffff */
.L_x_10039:
[----:B0-----:R-:W-:-:S04]  /*b360*/  MOV R3, UR42 ;  /* 0x0000002a00037c02 */ /* 0x001fc80008000f00 */
[----:B------:R0:W2:Y:S03]  /*b370*/  SYNCS.PHASECHK.TRANS64.TRYWAIT P1, [R3+URZ+0x2d830], R0 ;  /* 0x02d83000030075a7 */ /* 0x0000a6000802017f */
[----:B--2---:R-:W-:Y:S05]  /*b380*/  @!P1 NANOSLEEP.SYNCS 0x989680 ;  /* 0x009896800000995d */ /* 0x004fea0003900000 */
[----:B------:R-:W2:Y:S02]  /*b390*/  @!P1 SYNCS.PHASECHK.TRANS64 P1, [R3+URZ+0x2d830], R0 ;  /* 0x02d83000030095a7 */ /* 0x000ea4000802007f */
[----:B--2---:R-:W-:Y:S05]  /*b3a0*/  @!P1 BRA `(.L_x_10039) ;  /* 0xfffffffc00ec9947 */ /* 0x004fea000383ffff */
[----:B------:R-:W-:Y:S05]  /*b3b0*/  BRA `(.L_x_10038) ;  /* 0xffffff5c00b07947 */ /* 0x000fea000383ffff */
.L_x_10045:
[----:B--2---:R-:W-:-:S04]  /*b3c0*/  IMAD.U32 R11, RZ, RZ, UR10 ;  /* 0x0000000aff0b7e24 */ /* 0x004fc8000f8e00ff */
[----:B------:R2:W3:Y:S03]  /*b3d0*/  SYNCS.PHASECHK.TRANS64.TRYWAIT P1, [R11+URZ+0x2d830], R0 ;  /* 0x02d830000b0075a7 */ /* 0x0004e6000802017f */
[----:B---3--:R-:W-:Y:S05]  /*b3e0*/  @!P1 NANOSLEEP.SYNCS 0x989680 ;  /* 0x009896800000995d */ /* 0x008fea0003900000 */
[----:B------:R-:W3:Y:S02]  /*b3f0*/  @!P1 SYNCS.PHASECHK.TRANS64 P1, [R11+URZ+0x2d830], R0 ;  /* 0x02d830000b0095a7 */ /* 0x000ee4000802007f */
[----:B---3--:R-:W-:Y:S05]  /*b400*/  @!P1 BRA `(.L_x_10045) ;  /* 0xfffffffc00ec9947 */ /* 0x008fea000383ffff */
[----:B------:R-:W-:Y:S05]  /*b410*/  BRA `(.L_x_10042) ;  /* 0xffffff8400587947 */ /* 0x000fea000383ffff */
.L_x_10049:
[----:B-1----:R-:W-:-:S04]  /*b420*/  IMAD.U32 R11, RZ, RZ, UR10 ;  /* 0x0000000aff0b7e24 */ /* 0x002fc8000f8e00ff */
[----:B------:R1:W2:Y:S03]  /*b430*/  SYNCS.PHASECHK.TRANS64.TRYWAIT P1, [R11+URZ+0x2d850], R4 ;  /* 0x02d850040b0075a7 */ /* 0x0002a6000802017f */
[----:B--2---:R-:W-:Y:S05]  /*b440*/  @!P1 NANOSLEEP.SYNCS 0x989680 ;  /* 0x009896800000995d */ /* 0x004fea0003900000 */
[----:B------:R-:W2:Y:S02]  /*b450*/  @!P1 SYNCS.PHASECHK.TRANS64 P1, [R11+URZ+0x2d850], R4 ;  /* 0x02d850040b0095a7 */ /* 0x000ea4000802007f */
[----:B--2---:R-:W-:Y:S05]  /*b460*/  @!P1 BRA `(.L_x_10049) ;  /* 0xfffffffc00ec9947 */ /* 0x004fea000383ffff */
[----:B------:R-:W-:Y:S05]  /*b470*/  BRA `(.L_x_10046) ;  /* 0xffffff8800087947 */ /* 0x000fea000383ffff */
.L_x_10056:
[----:B--2---:R-:W-:-:S04]  /*b480*/  IMAD.U32 R3, RZ, RZ, UR6 ;  /* 0x00000006ff037e24 */ /* 0x004fc8000f8e00ff */
[----:B------:R2:W3:Y:S03]  /*b490*/  SYNCS.PHASECHK.TRANS64.TRYWAIT P1, [R3+URZ+0x2d850], R2 ;  /* 0x02d85002030075a7 */ /* 0x0004e6000802017f */
[----:B---3--:R-:W-:Y:S05]  /*b4a0*/  @!P1 NANOSLEEP.SYNCS 0x989680 ;  /* 0x009896800000995d */ /* 0x008fea0003900000 */
[----:B------:R-:W3:Y:S02]  /*b4b0*/  @!P1 SYNCS.PHASECHK.TRANS64 P1, [R3+URZ+0x2d850], R2 ;  /* 0x02d85002030095a7 */ /* 0x000ee4000802007f */
[----:B---3--:R-:W-:Y:S05]  /*b4c0*/  @!P1 BRA `(.L_x_10056) ;  /* 0xfffffffc00ec9947 */ /* 0x008fea000383ffff */
[----:B------:R-:W-:Y:S05]  /*b4d0*/  BRA `(.L_x_10055) ;  /* 0xffffffa400407947 */ /* 0x000fea000383ffff */
.L_x_10068:
[----:B------:R-:W-:Y:S01]  /*b4e0*/  IMAD.MOV.U32 R13, RZ, RZ, R18 ;  /* 0x000000ffff0d7224 */ /* 0x000fe200078e0012 */
[----:B------:R-:W-:Y:S01]  /*b4f0*/  MOV R11, 0x1f ;  /* 0x0000001f000b7802 */ /* 0x000fe20000000f00 */
[----:B------:R-:W-:Y:S02]  /*b500*/  IMAD.MOV.U32 R12, RZ, RZ, RZ ;  /* 0x000000ffff0c7224 */ /* 0x000fe400078e00ff */
[----:B------:R-:W-:-:S07]  /*b510*/  IMAD.MOV.U32 R15, RZ, RZ, -0x1 ;  /* 0xffffffffff0f7424 */ /* 0x000fce00078e00ff */
[----:B-----5:R-:W-:Y:S05]  /*b520*/  WARPSYNC.COLLECTIVE R15, `(.L_x_10109) ;  /* 0x000000000f087348 */ /* 0x020fea0003c00000 */
[----:B------:R0:W1:Y:S02]  /*b530*/  SHFL.IDX P6, R14, R13, R12, R11 ;  /* 0x0000000c0d0e7389 */ /* 0x00006400000c000b */
[----:B01---5:R-:W-:Y:S01]  /*b540*/  ENDCOLLECTIVE ;  /* 0x000000000000791b */ /* 0x023fe20003800000 */
.L_x_10109:
[----:B------:R-:W-:Y:S05]  /*b550*/  BRA `(.L_x_10110) ;  /* 0xffffffd0002c7947 */ /* 0x000fea000383ffff */
.L_x_10070:
[----:B0-----:R-:W-:-:S04]  /*b560*/  IMAD.U32 R2, RZ, RZ, UR45 ;  /* 0x0000002dff027e24 */ /* 0x001fc8000f8e00ff */
[----:B------:R0:W1:Y:S03]  /*b570*/  SYNCS.PHASECHK.TRANS64.TRYWAIT P0, [R2+URZ+0x2d840], R9 ;  /* 0x02d84009020075a7 */ /* 0x000066000800017f */
[----:B-1----:R-:W-:Y:S05]  /*b580*/  @!P0 NANOSLEEP.SYNCS 0x989680 ;  /* 0x009896800000895d */ /* 0x002fea0003900000 */
[----:B------:R-:W1:Y:S02]  /*b590*/  @!P0 SYNCS.PHASECHK.TRANS64 P0, [R2+URZ+0x2d840], R9 ;  /* 0x02d84009020085a7 */ /* 0x000e64000800007f */
[----:B-1----:R-:W-:Y:S05]  /*b5a0*/  @!P0 BRA `(.L_x_10070) ;  /* 0xfffffffc00ec8947 */ /* 0x002fea000383ffff */
[----:B------:R-:W-:Y:S05]  /*b5b0*/  BRA `(.L_x_10111) ;  /* 0xffffffd000ac7947 */ /* 0x000fea000383ffff */
.L_x_10071:
        /* <DEDUP_REMOVED lines=8> */
.L_x_10113:
[----:B------:R-:W-:Y:S05]  /*b640*/  BSYNC B0 ;  /* 0x0000000000007941 */ /* 0x000fea0003800000 */
.L_x_10112:
[----:B------:R-:W-:Y:S01]  /*b650*/  IMAD.MOV.U32 R13, RZ, RZ, R0 ;  /* 0x000000ffff0d7224 */ /* 0x000fe200078e0000 */
[----:B------:R-:W0:Y:S01]  /*b660*/  S2R R10, SR_TID.X ;  /* 0x00000000000a7919 */ /* 0x000e220000002100 */
[----:B------:R-:W-:Y:S01]  /*b670*/  IMAD.MOV.U32 R12, RZ, RZ, RZ ;  /* 0x000000ffff0c7224 */ /* 0x000fe200078e00ff */
[----:B------:R-:W-:Y:S01]  /*b680*/  @P0 LEA R21, R28, UR45, 0x1 ;  /* 0x0000002d1c150c11 */ /* 0x000fe2000f8e08ff */
[----:B------:R-:W-:Y:S02]  /*b690*/  IMAD.MOV.U32 R11, RZ, RZ, 0x1c1f ;  /* 0x00001c1fff0b7424 */ /* 0x000fe400078e00ff */
[----:B------:R-:W-:Y:S02]  /*b6a0*/  IMAD.MOV.U32 R15, RZ, RZ, -0x1 ;  /* 0xffffffffff0f7424 */ /* 0x000fe400078e00ff */
[----:B------:R-:W-:-:S07]  /*b6b0*/  IMAD.MOV.U32 R6, RZ, RZ, R14 ;  /* 0x000000ffff067224 */ /* 0x000fce00078e000e */
[----:B0-----:R-:W-:Y:S05]  /*b6c0*/  WARPSYNC.COLLECTIVE R15, `(.L_x_10114) ;  /* 0x000000000f087348 */ /* 0x001fea0003c00000 */
[----:B------:R1:W2:Y:S02]  /*b6d0*/  SHFL.IDX P6, R14, R13, R12, R11 ;  /* 0x0000000c0d0e7389 */ /* 0x0002a400000c000b */
[----:B012---:R-:W-:Y:S01]  /*b6e0*/  ENDCOLLECTIVE ;  /* 0x000000000000791b */ /* 0x007fe20003800000 */
.L_x_10114:
[----:B------:R-:W-:Y:S02]  /*b6f0*/  IMAD.MOV.U32 R7, RZ, RZ, R6 ;  /* 0x000000ffff077224 */ /* 0x000fe400078e0006 */
[----:B------:R-:W-:Y:S02]  /*b700*/  IMAD.MOV.U32 R13, RZ, RZ, R9 ;  /* 0x000000ffff0d7224 */ /* 0x000fe400078e0009 */
[----:B------:R-:W-:Y:S01]  /*b710*/  IMAD.MOV.U32 R12, RZ, RZ, 0x1 ;  /* 0x00000001ff0c7424 */ /* 0x000fe200078e00ff */
[----:B------:R-:W-:Y:S01]  /*b720*/  SHF.L.U32 R10, R10, 0x3, RZ ;  /* 0x000000030a0a7819 */ /* 0x000fe200000006ff */
[----:B------:R-:W-:-:S07]  /*b730*/  IMAD.MOV.U32 R6, RZ, RZ, R14 ;  /* 0x000000ffff067224 */ /* 0x000fce00078e000e */
[----:B------:R-:W-:Y:S05]  /*b740*/  WARPSYNC.COLLECTIVE R15, `(.L_x_10115) ;  /* 0x000000000f087348 */ /* 0x000fea0003c00000 */
[----:B------:R0:W1:Y:S02]  /*b750*/  SHFL.IDX P6, R14, R13, R12, R11 ;  /* 0x0000000c0d0e7389 */ /* 0x00006400000c000b */
[----:B01----:R-:W-:Y:S01]  /*b760*/  ENDCOLLECTIVE ;  /* 0x000000000000791b */ /* 0x003fe20003800000 */
.L_x_10115:
[----:B------:R-:W-:-:S05]  /*b770*/  LOP3.LUT R10, R10, 0x18, RZ, 0xc0, !PT ;  /* 0x000000180a0a7812 */ /* 0x000fca00078ec0ff */
[----:B------:R-:W-:-:S05]  /*b780*/  @P0 IMAD.WIDE.U32 R6, R10, 0x2, R6 ;  /* 0x000000020a060825 */ /* 0x000fca00078e0006 */
[----:B------:R-:W-:Y:S01]  /*b790*/  @!PT LDS RZ, [RZ] ;  /* 0x00000000fffff984 */ /* 0x000fe20000000800 */
[----:B------:R-:W-:Y:S01]  /*b7a0*/  @!PT LDS RZ, [RZ] ;  /* 0x00000000fffff984 */ /* 0x000fe20000000800 */
[----:B------:R-:W-:Y:S01]  /*b7b0*/  @!PT LDS RZ, [RZ] ;  /* 0x00000000fffff984 */ /* 0x000fe20000000800 */
[----:B------:R0:W-:Y:S01]  /*b7c0*/  @P0 LDGSTS.E.BYPASS.LTC128B.128 [R21+0x15400], desc[UR36][R6.64], !P4 ;  /* 0x1540000006150fae */ /* 0x0001e2000e101d64 */
[----:B------:R-:W-:-:S03]  /*b7d0*/  MOV R13, R0 ;  /* 0x00000000000d7202 */ /* 0x000fc60000000f00 */
[----:B------:R0:W-:Y:S04]  /*b7e0*/  @P0 LDGSTS.E.BYPASS.LTC128B.128 [R21+0x17400], desc[UR36][R6.64+0x40], !P3 ;  /* 0x1740004006150fae */ /* 0x0001e8000d901d64 */
[----:B------:R0:W-:Y:S01]  /*b7f0*/  @P0 LDGSTS.E.BYPASS.LTC128B.128 [R21+0x19400], desc[UR36][R6.64+0x80], !P2 ;  /* 0x1940008006150fae */ /* 0x0001e2000d101d64 */
[----:B------:R-:W-:Y:S01]  /*b800*/  ISETP.GE.AND P0, PT, R8, 0x21, PT ;  /* 0x000000210800780c */ /* 0x000fe20003f06270 */
[----:B------:R-:W-:-:S12]  /*b810*/  IMAD.MOV.U32 R4, RZ, RZ, R14 ;  /* 0x000000ffff047224 */ /* 0x000fd800078e000e */
[----:B0-----:R-:W-:Y:S05]  /*b820*/  WARPSYNC.COLLECTIVE R15, `(.L_x_10116) ;  /* 0x000000000f087348 */ /* 0x001fea0003c00000 */
[----:B------:R1:W2:Y:S02]  /*b830*/  SHFL.IDX P6, R14, R13, R12, R11 ;  /* 0x0000000c0d0e7389 */ /* 0x0002a400000c000b */
[----:B012---:R-:W-:Y:S01]  /*b840*/  ENDCOLLECTIVE ;  /* 0x000000000000791b */ /* 0x007fe20003800000 */
.L_x_10116:
[----:B------:R-:W-:Y:S01]  /*b850*/  @P0 LEA R27, R28, UR45, 0x1 ;  /* 0x0000002d1c1b0c11 */ /* 0x000fe2000f8e08ff */
[----:B------:R-:W-:Y:S02]  /*b860*/  IMAD.MOV.U32 R13, RZ, RZ, R9 ;  /* 0x000000ffff0d7224 */ /* 0x000fe400078e0009 */
[----:B------:R-:W-:Y:S02]  /*b870*/  IMAD.MOV.U32 R12, RZ, RZ, 0x2 ;  /* 0x00000002ff0c7424 */ /* 0x000fe400078e00ff */
[----:B------:R-:W-:-:S07]  /*b880*/  IMAD.MOV.U32 R5, RZ, RZ, R14 ;  /* 0x000000ffff057224 */ /* 0x000fce00078e000e */
[----:B------:R-:W-:Y:S05]  /*b890*/  WARPSYNC.COLLECTIVE R15, `(.L_x_10117) ;  /* 0x000000000f087348 */ /* 0x000fea0003c00000 */
[----:B------:R0:W1:Y:S02]  /*b8a0*/  SHFL.IDX P6, R14, R13, R12, R11 ;  /* 0x0000000c0d0e7389 */ /* 0x00006400000c000b */
[----:B01----:R-:W-:Y:S01]  /*b8b0*/  ENDCOLLECTIVE ;  /* 0x000000000000791b */ /* 0x003fe20003800000 */
.L_x_10117:
[----:B------:R-:W-:-:S04]  /*b8c0*/  LOP3.LUT R5, R5, R4, RZ, 0x3c, !PT ;  /* 0x0000000405057212 */ /* 0x000fc800078e3cff */
[----:B------:R-:W-:-:S04]  /*b8d0*/  LOP3.LUT R4, R5, R4, RZ, 0x3c, !PT ;  /* 0x0000000405047212 */ /* 0x000fc800078e3cff */
[----:B------:R-:W-:Y:S01]  /*b8e0*/  LOP3.LUT R5, R5, R4, RZ, 0x3c, !PT ;  /* 0x0000000405057212 */ /* 0x000fe200078e3cff */
[----:B------:R-:W-:Y:S02]  /*b8f0*/  IMAD.MOV.U32 R13, RZ, RZ, R0 ;  /* 0x000000ffff0d7224 */ /* 0x000fe400078e0000 */
[----:B------:R-:W-:-:S05]  /*b900*/  @P0 IMAD.WIDE.U32 R4, R10, 0x2, R4 ;  /* 0x000000020a040825 */ /* 0x000fca00078e0004 */
[----:B------:R-:W-:Y:S01]  /*b910*/  @!PT LDS RZ, [RZ] ;  /* 0x00000000fffff984 */ /* 0x000fe20000000800 */
[----:B------:R-:W-:Y:S01]  /*b920*/  @!PT LDS RZ, [RZ] ;  /* 0x00000000fffff984 */ /* 0x000fe20000000800 */
[----:B------:R-:W-:Y:S01]  /*b930*/  @!PT LDS RZ, [RZ] ;  /* 0x00000000fffff984 */ /* 0x000fe20000000800 */
[----:B------:R0:W-:Y:S01]  /*b940*/  @P0 LDGSTS.E.BYPASS.LTC128B.128 [R27+0x15c00], desc[UR36][R4.64], !P4 ;  /* 0x15c00000041b0fae */ /* 0x0001e2000e101d64 */
[----:B------:R-:W-:-:S03]  /*b950*/  IMAD.MOV.U32 R2, RZ, RZ, R14 ;  /* 0x000000ffff027224 */ /* 0x000fc600078e000e */
[----:B------:R0:W-:Y:S04]  /*b960*/  @P0 LDGSTS.E.BYPASS.LTC128B.128 [R27+0x17c00], desc[UR36][R4.64+0x40], !P3 ;  /* 0x17c00040041b0fae */ /* 0x0001e8000d901d64 */
[----:B0-----:R-:W-:Y:S05]  /*b970*/  WARPSYNC.COLLECTIVE R15, `(.L_x_10118) ;  /* 0x000000000f087348 */ /* 0x001fea0003c00000 */
[----:B------:R1:W2:Y:S02]  /*b980*/  SHFL.IDX P6, R14, R13, R12, R11 ;  /* 0x0000000c0d0e7389 */ /* 0x0002a400000c000b */
[----:B012---:R-:W-:Y:S01]  /*b990*/  ENDCOLLECTIVE ;  /* 0x000000000000791b */ /* 0x007fe20003800000 */
.L_x_10118:
[----:B------:R-:W-:Y:S01]  /*b9a0*/  @!PT LDS RZ, [RZ] ;  /* 0x00000000fffff984 */ /* 0x000fe20000000800 */
[----:B------:R-:W-:Y:S01]  /*b9b0*/  @!PT LDS RZ, [RZ] ;  /* 0x00000000fffff984 */ /* 0x000fe20000000800 */
[----:B------:R-:W-:Y:S01]  /*b9c0*/  @!PT LDS RZ, [RZ] ;  /* 0x00000000fffff984 */ /* 0x000fe20000000800 */
[----:B------:R0:W-:Y:S01]  /*b9d0*/  @P0 LDGSTS.E.BYPASS.LTC128B.128 [R27+0x19c00], desc[UR36][R4.64+0x80], !P2 ;  /* 0x19c00080041b0fae */ /* 0x0001e2000d101d64 */
[----:B------:R-:W-:Y:S01]  /*b9e0*/  ISETP.GE.AND P0, PT, R8, 0x41, PT ;  /* 0x000000410800780c */ /* 0x000fe20003f06270 */
[----:B------:R-:W-:Y:S02]  /*b9f0*/  IMAD.MOV.U32 R13, RZ, RZ, R9 ;  /* 0x000000ffff0d7224 */ /* 0x000fe400078e0009 */
[----:B------:R-:W-:-:S10]  /*ba00*/  IMAD.MOV.U32 R12, RZ, RZ, 0x3 ;  /* 0x00000003ff0c7424 */ /* 0x000fd400078e00ff */
[----:B------:R-:W-:Y:S02]  /*ba10*/  @P0 LEA R7, R28, UR45, 0x1 ;  /* 0x0000002d1c070c11 */ /* 0x000fe4000f8e08ff */
[----:B0-----:R-:W-:-:S07]  /*ba20*/  MOV R3, R14 ;  /* 0x0000000e00037202 */ /* 0x001fce0000000f00 */
[----:B------:R-:W-:Y:S05]  /*ba30*/  WARPSYNC.COLLECTIVE R15, `(.L_x_10119) ;  /* 0x000000000f087348 */ /* 0x000fea0003c00000 */
[----:B------:R0:W1:Y:S02]  /*ba40*/  SHFL.IDX P6, R14, R13, R12, R11 ;  /* 0x0000000c0d0e7389 */ /* 0x00006400000c000b */
[----:B01----:R-:W-:Y:S01]  /*ba50*/  ENDCOLLECTIVE ;  /* 0x000000000000791b */ /* 0x003fe20003800000 */
.L_x_10119:
        /* <DEDUP_REMOVED lines=11> */
[----:B------:R0:W-:Y:S02]  /*bb10*/  @P0 LDGSTS.E.BYPASS.LTC128B.128 [R7+0x1a400], desc[UR36][R2.64+0x80], !P2 ;  /* 0x1a40008002070fae */ /* 0x0001e4000d101d64 */
[----:B0-----:R-:W-:Y:S05]  /*bb20*/  WARPSYNC.COLLECTIVE R15, `(.L_x_10120) ;  /* 0x000000000f087348 */ /* 0x001fea0003c00000 */
[----:B------:R1:W2:Y:S02]  /*bb30*/  SHFL.IDX P6, R14, R13, R12, R11 ;  /* 0x0000000c0d0e7389 */ /* 0x0002a400000c000b */
[----:B012---:R-:W-:Y:S01]  /*bb40*/  ENDCOLLECTIVE ;  /* 0x000000000000791b */ /* 0x007fe20003800000 */
.L_x_10120:
[----:B------:R-:W-:Y:S05]  /*bb50*/  BRA `(.L_x_10121) ;  /* 0xffffffd000707947 */ /* 0x000fea000383ffff */
.L_x_10074:
[----:B------:R-:W-:Y:S01]  /*bb60*/  IMAD.MOV.U32 R13, RZ, RZ, R9 ;  /* 0x000000ffff0d7224 */ /* 0x000fe200078e0009 */
[----:B------:R-:W-:Y:S01]  /*bb70*/  MOV R12, RZ ;  /* 0x000000ff000c7202 */ /* 0x000fe20000000f00 */
[----:B------:R-:W-:Y:S02]  /*bb80*/  IMAD.MOV.U32 R11, RZ, RZ, 0x1c1f ;  /* 0x00001c1fff0b7424 */ /* 0x000fe400078e00ff */
[----:B------:R-:W-:Y:S02]  /*bb90*/  IMAD.MOV.U32 R15, RZ, RZ, -0x1 ;  /* 0xffffffffff0f7424 */ /* 0x000fe400078e00ff */
[----:B------:R-:W-:Y:S02]  /*bba0*/  IMAD R0, R25, 0xc0, R22 ;  /* 0x000000c019007824 */ /* 0x000fe400078e0216 */
[----:B------:R-:W-:-:S07]  /*bbb0*/  IMAD.MOV.U32 R24, RZ, RZ, 0x1 ;  /* 0x00000001ff187424 */ /* 0x000fce00078e00ff */
[----:B------:R-:W-:Y:S05]  /*bbc0*/  WARPSYNC.COLLECTIVE R15, `(.L_x_10122) ;  /* 0x000000000f087348 */ /* 0x000fea0003c00000 */
[----:B------:R0:W1:Y:S02]  /*bbd0*/  SHFL.IDX P6, R14, R13, R12, R11 ;  /* 0x0000000c0d0e7389 */ /* 0x00006400000c000b */
[----:B01----:R-:W-:Y:S01]  /*bbe0*/  ENDCOLLECTIVE ;  /* 0x000000000000791b */ /* 0x003fe20003800000 */
.L_x_10122:
[----:B------:R-:W-:Y:S02]  /*bbf0*/  VIADD R5, R0, 0x20 ;  /* 0x0000002000057836 */ /* 0x000fe40000000000 */
[----:B------:R-:W-:Y:S02]  /*bc00*/  IMAD.MOV.U32 R13, RZ, RZ, R7 ;  /* 0x000000ffff0d7224 */ /* 0x000fe400078e0007 */
[----:B------:R-:W-:-:S07]  /*bc10*/  IMAD.MOV.U32 R2, RZ, RZ, R14 ;  /* 0x000000ffff027224 */ /* 0x000fce00078e000e */
[----:B------:R-:W-:Y:S05]  /*bc20*/  WARPSYNC.COLLECTIVE R15, `(.L_x_10123) ;  /* 0x000000000f087348 */ /* 0x000fea0003c00000 */
[----:B------:R0:W1:Y:S02]  /*bc30*/  SHFL.IDX P6, R14, R13, R12, R11 ;  /* 0x0000000c0d0e7389 */ /* 0x00006400000c000b */
[----:B01----:R-:W-:Y:S01]  /*bc40*/  ENDCOLLECTIVE ;  /* 0x000000000000791b */ /* 0x003fe20003800000 */
.L_x_10123:
[----:B------:R-:W-:Y:S01]  /*bc50*/  ULDC UR4, c[0x0][0x288] ;  /* 0x0000a20000047ab9 */ /* 0x000fe20000000800 */
[----:B------:R-:W-:Y:S02]  /*bc60*/  IMAD.MOV.U32 R3, RZ, RZ, R2 ;  /* 0x000000ffff037224 */ /* 0x000fe400078e0002 */
[----:B------:R-:W-:-:S05]  /*bc70*/  IMAD R6, R20, UR4, RZ ;  /* 0x0000000414067c24 */ /* 0x000fca000f8e02ff */
[----:B------:R-:W-:Y:S01]  /*bc80*/  ISETP.GE.AND P2, PT, R0, R6, PT ;  /* 0x000000060000720c */ /* 0x000fe20003f46270 */
[----:B------:R-:W-:Y:S02]  /*bc90*/  IMAD.MOV.U32 R13, RZ, RZ, R9 ;  /* 0x000000ffff0d7224 */ /* 0x000fe400078e0009 */
[----:B------:R-:W-:-:S10]  /*bca0*/  IMAD.MOV.U32 R12, RZ, RZ, 0x1 ;  /* 0x00000001ff0c7424 */ /* 0x000fd400078e00ff */
[----:B------:R-:W-:Y:S02]  /*bcb0*/  @!P2 LEA R21, R28, UR45, 0x1 ;  /* 0x0000002d1c15ac11 */ /* 0x000fe4000f8e08ff */
[----:B------:R-:W-:-:S07]  /*bcc0*/  MOV R2, R14 ;  /* 0x0000000e00027202 */ /* 0x000fce0000000f00 */
[----:B------:R-:W-:Y:S05]  /*bcd0*/  WARPSYNC.COLLECTIVE R15, `(.L_x_10124) ;  /* 0x000000000f087348 */ /* 0x000fea0003c00000 */
[----:B------:R0:W1:Y:S02]  /*bce0*/  SHFL.IDX P6, R14, R13, R12, R11 ;  /* 0x0000000c0d0e7389 */ /* 0x00006400000c000b */
[----:B01----:R-:W-:Y:S01]  /*bcf0*/  ENDCOLLECTIVE ;  /* 0x000000000000791b */ /* 0x003fe20003800000 */
.L_x_10124:
        /* <DEDUP_REMOVED lines=13> */
.L_x_10125:
        /* <DEDUP_REMOVED lines=8> */
.L_x_10126:
        /* <DEDUP_REMOVED lines=13> */
.L_x_10127:
[----:B------:R-:W-:Y:S01]  /*bf20*/  @!P2 LEA R21, R28, UR45, 0x1 ;  /* 0x0000002d1c15ac11 */ /* 0x000fe2000f8e08ff */
[----:B------:R-:W-:Y:S02]  /*bf30*/  IMAD.MOV.U32 R13, RZ, RZ, R9 ;  /* 0x000000ffff0d7224 */ /* 0x000fe400078e0009 */
[----:B------:R-:W-:Y:S01]  /*bf40*/  IMAD.MOV.U32 R12, RZ, RZ, 0x3 ;  /* 0x00000003ff0c7424 */ /* 0x000fe200078e00ff */
[----:B------:R-:W-:-:S07]  /*bf50*/  MOV R2, R14 ;  /* 0x0000000e00027202 */ /* 0x000fce0000000f00 */
[----:B------:R-:W-:Y:S05]  /*bf60*/  WARPSYNC.COLLECTIVE R15, `(.L_x_10128) ;  /* 0x000000000f087348 */ /* 0x000fea0003c00000 */
[----:B------:R0:W1:Y:S02]  /*bf70*/  SHFL.IDX P6, R14, R13, R12, R11 ;  /* 0x0000000c0d0e7389 */ /* 0x00006400000c000b */
[----:B01----:R-:W-:Y:S01]  /*bf80*/  ENDCOLLECTIVE ;  /* 0x000000000000791b */ /* 0x003fe20003800000 */
.L_x_10128:
        /* <DEDUP_REMOVED lines=12> */
.L_x_10129:
[----:B------:R-:W-:-:S04]  /*c050*/  IADD3 R3, R0, 0x60, RZ ;  /* 0x0000006000037810 */ /* 0x000fc80007ffe0ff */
[----:B------:R-:W-:Y:S01]  /*c060*/  ISETP.GE.AND P2, PT, R3, R6, PT ;  /* 0x000000060300720c */ /* 0x000fe20003f46270 */
[----:B------:R-:W-:Y:S02]  /*c070*/  VIADD R3, R0, 0x80 ;  /* 0x0000008000037836 */ /* 0x000fe40000000000 */
[----:B------:R-:W-:Y:S02]  /*c080*/  IMAD.MOV.U32 R13, RZ, RZ, R8 ;  /* 0x000000ffff0d7224 */ /* 0x000fe400078e0008 */
[----:B------:R-:W-:-:S08]  /*c090*/  IMAD.MOV.U32 R12, RZ, RZ, RZ ;  /* 0x000000ffff0c7224 */ /* 0x000fd000078e00ff */
[----:B------:R-:W-:Y:S01]  /*c0a0*/  @!P2 LEA R25, R28, UR45, 0x1 ;  /* 0x0000002d1c19ac11 */ /* 0x000fe2000f8e08ff */
[----:B------:R-:W-:-:S07]  /*c0b0*/  IMAD.MOV.U32 R4, RZ, RZ, R14 ;  /* 0x000000ffff047224 */ /* 0x000fce00078e000e */
[----:B------:R-:W-:Y:S05]  /*c0c0*/  WARPSYNC.COLLECTIVE R15, `(.L_x_10130) ;  /* 0x000000000f087348 */ /* 0x000fea0003c00000 */
[----:B------:R0:W1:Y:S02]  /*c0d0*/  SHFL.IDX P6, R14, R13, R12, R11 ;  /* 0x0000000c0d0e7389 */ /* 0x00006400000c000b */
[----:B01----:R-:W-:Y:S01]  /*c0e0*/  ENDCOLLECTIVE ;  /* 0x000000000000791b */ /* 0x003fe20003800000 */
.L_x_10130:
        /* <DEDUP_REMOVED lines=13> */
.L_x_10131:
[----:B------:R-:W-:Y:S01]  /*c1c0*/  @!P2 LEA R7, R28, UR45, 0x1 ;  /* 0x0000002d1c07ac11 */ /* 0x000fe2000f8e08ff */
[----:B------:R-:W-:Y:S02]  /*c1d0*/  IMAD.MOV.U32 R13, RZ, RZ, R8 ;  /* 0x000000ffff0d7224 */ /* 0x000fe400078e0008 */
[----:B------:R-:W-:Y:S01]  /*c1e0*/  IMAD.MOV.U32 R12, RZ, RZ, 0x1 ;  /* 0x00000001ff0c7424 */ /* 0x000fe200078e00ff */
[----:B------:R-:W-:-:S07]  /*c1f0*/  MOV R2, R14 ;  /* 0x0000000e00027202 */ /* 0x000fce0000000f00 */
[----:B------:R-:W-:Y:S05]  /*c200*/  WARPSYNC.COLLECTIVE R15, `(.L_x_10132) ;  /* 0x000000000f087348 */ /* 0x000fea0003c00000 */
[----:B------:R0:W1:Y:S02]  /*c210*/  SHFL.IDX P6, R14, R13, R12, R11 ;  /* 0x0000000c0d0e7389 */ /* 0x00006400000c000b */
[----:B01----:R-:W-:Y:S01]  /*c220*/  ENDCOLLECTIVE ;  /* 0x000000000000791b */ /* 0x003fe20003800000 */
.L_x_10132:
        /* <DEDUP_REMOVED lines=12> */
.L_x_10133:
[----:B------:R-:W-:Y:S05]  /*c2f0*/  BRA `(.L_x_10134) ;  /* 0xffffffd400587947 */ /* 0x000fea000383ffff */
.L_x_10077:
[----:B0-----:R-:W-:-:S04]  /*c300*/  MOV R3, UR45 ;  /* 0x0000002d00037c02 */ /* 0x001fc80008000f00 */
[----:B------:R0:W1:Y:S03]  /*c310*/  SYNCS.PHASECHK.TRANS64.TRYWAIT P0, [R3+URZ+0x2d820], R0 ;  /* 0x02d82000030075a7 */ /* 0x000066000800017f */
[----:B-1----:R-:W-:Y:S05]  /*c320*/  @!P0 NANOSLEEP.SYNCS 0x989680 ;  /* 0x009896800000895d */ /* 0x002fea0003900000 */
[----:B------:R-:W1:Y:S02]  /*c330*/  @!P0 SYNCS.PHASECHK.TRANS64 P0, [R3+URZ+0x2d820], R0 ;  /* 0x02d82000030085a7 */ /* 0x000e64000800007f */
[----:B-1----:R-:W-:Y:S05]  /*c340*/  @!P0 BRA `(.L_x_10077) ;  /* 0xfffffffc00ec8947 */ /* 0x002fea000383ffff */
[----:B------:R-:W-:Y:S05]  /*c350*/  BRA `(.L_x_10135) ;  /* 0xffffffd400a07947 */ /* 0x000fea000383ffff */
.L_x_10081:
[----:B0-----:R0:W1:Y:S02]  /*c360*/  SYNCS.PHASECHK.TRANS64.TRYWAIT P0, [R7+URZ+0x2d840], R2 ;  /* 0x02d84002070075a7 */ /* 0x001064000800017f */
[----:B-1----:R-:W-:Y:S05]  /*c370*/  @!P0 NANOSLEEP.SYNCS 0x989680 ;  /* 0x009896800000895d */ /* 0x002fea0003900000 */
[----:B------:R-:W1:Y:S02]  /*c380*/  @!P0 SYNCS.PHASECHK.TRANS64 P0, [R7+URZ+0x2d840], R2 ;  /* 0x02d84002070085a7 */ /* 0x000e64000800007f */
[----:B-1----:R-:W-:Y:S05]  /*c390*/  @!P0 BRA `(.L_x_10081) ;  /* 0xfffffffc00f08947 */ /* 0x002fea000383ffff */
[----:B------:R-:W-:Y:S05]  /*c3a0*/  BRA `(.L_x_10136) ;  /* 0xffffffd800a87947 */ /* 0x000fea000383ffff */
.L_x_10082:
        /* <DEDUP_REMOVED lines=8> */
.L_x_10138:
[----:B------:R-:W-:Y:S05]  /*c430*/  BSYNC B1 ;  /* 0x0000000000017941 */ /* 0x000fea0003800000 */
.L_x_10137:
[----:B------:R-:W0:Y:S01]  /*c440*/  S2R R27, SR_TID.X ;  /* 0x00000000001b7919 */ /* 0x000e220000002100 */
[----:B------:R-:W-:Y:S01]  /*c450*/  MOV R13, R8 ;  /* 0x00000008000d7202 */ /* 0x000fe20000000f00 */
[----:B------:R-:W-:Y:S01]  /*c460*/  IMAD.MOV.U32 R12, RZ, RZ, RZ ;  /* 0x000000ffff0c7224 */ /* 0x000fe200078e00ff */
[----:B------:R-:W-:Y:S01]  /*c470*/  LOP3.LUT R16, R16, 0xffffffdf, RZ, 0xc0, !PT ;  /* 0xffffffdf10107812 */ /* 0x000fe200078ec0ff */
[----:B------:R-:W-:Y:S01]  /*c480*/  IMAD.MOV.U32 R11, RZ, RZ, 0x1c1f ;  /* 0x00001c1fff0b7424 */ /* 0x000fe200078e00ff */
[----:B------:R-:W-:Y:S01]  /*c490*/  LEA R9, R9, UR45, 0x1 ;  /* 0x0000002d09097c11 */ /* 0x000fe2000f8e08ff */
[----:B------:R-:W-:Y:S01]  /*c4a0*/  IMAD.MOV.U32 R15, RZ, RZ, -0x1 ;  /* 0xffffffffff0f7424 */ /* 0x000fe200078e00ff */
[----:B------:R-:W-:Y:S01]  /*c4b0*/  @P1 LOP3.LUT R16, R16, 0x20, RZ, 0xfc, !PT ;  /* 0x0000002010101812 */ /* 0x000fe200078efcff */
[----:B------:R-:W-:-:S07]  /*c4c0*/  IMAD.MOV.U32 R3, RZ, RZ, R14 ;  /* 0x000000ffff037224 */ /* 0x000fce00078e000e */
[----:B0-----:R-:W-:Y:S05]  /*c4d0*/  WARPSYNC.COLLECTIVE R15, `(.L_x_10139) ;  /* 0x000000000f087348 */ /* 0x001fea0003c00000 */
[----:B------:R1:W2:Y:S02]  /*c4e0*/  SHFL.IDX P6, R14, R13, R12, R11 ;  /* 0x0000000c0d0e7389 */ /* 0x0002a400000c000b */
[----:B012---:R-:W-:Y:S01]  /*c4f0*/  ENDCOLLECTIVE ;  /* 0x000000000000791b */ /* 0x007fe20003800000 */
.L_x_10139:
[----:B------:R-:W-:Y:S01]  /*c500*/  LOP3.LUT P1, RZ, R16, 0x4, RZ, 0xc0, !PT ;  /* 0x0000000410ff7812 */ /* 0x000fe2000782c0ff */
[----:B------:R-:W-:Y:S02]  /*c510*/  IMAD.MOV.U32 R13, RZ, RZ, R19 ;  /* 0x000000ffff0d7224 */ /* 0x000fe400078e0013 */
[----:B------:R-:W-:Y:S02]  /*c520*/  IMAD.MOV.U32 R12, RZ, RZ, 0x1 ;  /* 0x00000001ff0c7424 */ /* 0x000fe400078e00ff */
[----:B------:R-:W-:Y:S02]  /*c530*/  IMAD.SHL.U32 R27, R27, 0x8, RZ ;  /* 0x000000081b1b7824 */ /* 0x000fe400078e00ff */
[----:B------:R-:W-:-:S07]  /*c540*/  IMAD.MOV.U32 R2, RZ, RZ, R14 ;  /* 0x000000ffff027224 */ /* 0x000fce00078e000e */
[----:B------:R-:W-:Y:S05]  /*c550*/  WARPSYNC.COLLECTIVE R15, `(.L_x_10140) ;  /* 0x000000000f087348 */ /* 0x000fea0003c00000 */
[----:B------:R0:W1:Y:S02]  /*c560*/  SHFL.IDX P6, R14, R13, R12, R11 ;  /* 0x0000000c0d0e7389 */ /* 0x00006400000c000b */
[----:B01----:R-:W-:Y:S01]  /*c570*/  ENDCOLLECTIVE ;  /* 0x000000000000791b */ /* 0x003fe20003800000 */
.L_x_10140:
[----:B------:R-:W-:-:S04]  /*c580*/  LOP3.LUT R27, R27, 0x18, RZ, 0xc0, !PT ;  /* 0x000000181b1b7812 */ /* 0x000fc800078ec0ff */
[----:B------:R-:W-:-:S04]  /*c590*/  SHF.L.U32 R4, R27, 0x1, RZ ;  /* 0x000000011b047819 */ /* 0x000fc800000006ff */
[----:B------:R-:W-:-:S05]  /*c5a0*/  IADD3 R2, P0, R2, R4, RZ ;  /* 0x0000000402027210 */ /* 0x000fca0007f1e0ff */
[----:B------:R-:W-:Y:S02]  /*c5b0*/  IMAD.X R3, RZ, RZ, R3, P0 ;  /* 0x000000ffff037224 */ /* 0x000fe400000e0603 */
[----:B------:R-:W-:-:S03]  /*c5c0*/  IMAD.MOV.U32 R13, RZ, RZ, R8 ;  /* 0x000000ffff0d7224 */ /* 0x000fc600078e0008 */
[----:B------:R-:W-:Y:S01]  /*c5d0*/  @!PT LDS RZ, [RZ] ;  /* 0x00000000fffff984 */ /* 0x000fe20000000800 */
[----:B------:R-:W-:Y:S01]  /*c5e0*/  @!PT LDS RZ, [RZ] ;  /* 0x00000000fffff984 */ /* 0x000fe20000000800 */
[----:B------:R-:W-:Y:S01]  /*c5f0*/  @!PT LDS RZ, [RZ] ;  /* 0x00000000fffff984 */ /* 0x000fe20000000800 */
[----:B------:R-:W-:Y:S04]  /*c600*/  LDGSTS.E.BYPASS.LTC128B.128 [R9+0x15400], desc[UR36][R2.64], !P1 ;  /* 0x1540000002097fae */ /* 0x000fe8000c901d64 */
[----:B------:R-:W-:Y:S04]  /*c610*/  LDGSTS.E.BYPASS.LTC128B.128 [R9+0x17400], desc[UR36][R2.64+0x40], !P5 ;  /* 0x1740004002097fae */ /* 0x000fe8000e901d64 */
[----:B------:R0:W-:Y:S02]  /*c620*/  LDGSTS.E.BYPASS.LTC128B.128 [R9+0x19400], desc[UR36][R2.64+0x80], !P4 ;  /* 0x1940008002097fae */ /* 0x0001e4000e101d64 */
[----:B0-----:R-:W-:-:S07]  /*c630*/  IMAD.MOV.U32 R3, RZ, RZ, R14 ;  /* 0x000000ffff037224 */ /* 0x001fce00078e000e */
[----:B------:R-:W-:Y:S05]  /*c640*/  WARPSYNC.COLLECTIVE R15, `(.L_x_10141) ;  /* 0x000000000f087348 */ /* 0x000fea0003c00000 */
[----:B------:R0:W1:Y:S02]  /*c650*/  SHFL.IDX P6, R14, R13, R12, R11 ;  /* 0x0000000c0d0e7389 */ /* 0x00006400000c000b */
[----:B01----:R-:W-:Y:S01]  /*c660*/  ENDCOLLECTIVE ;  /* 0x000000000000791b */ /* 0x003fe20003800000 */
.L_x_10141:
[----:B------:R-:W-:Y:S02]  /*c670*/  IMAD.MOV.U32 R13, RZ, RZ, R19 ;  /* 0x000000ffff0d7224 */ /* 0x000fe400078e0013 */
[----:B------:R-:W-:Y:S01]  /*c680*/  IMAD.MOV.U32 R12, RZ, RZ, 0x2 ;  /* 0x00000002ff0c7424 */ /* 0x000fe200078e00ff */
[----:B------:R-:W-:-:S07]  /*c690*/  MOV R2, R14 ;  /* 0x0000000e00027202 */ /* 0x000fce0000000f00 */
[----:B------:R-:W-:Y:S05]  /*c6a0*/  WARPSYNC.COLLECTIVE R15, `(.L_x_10142) ;  /* 0x000000000f087348 */ /* 0x000fea0003c00000 */
[----:B------:R0:W1:Y:S02]  /*c6b0*/  SHFL.IDX P6, R14, R13, R12, R11 ;  /* 0x0000000c0d0e7389 */ /* 0x00006400000c000b */
[----:B01----:R-:W-:Y:S01]  /*c6c0*/  ENDCOLLECTIVE ;  /* 0x000000000000791b */ /* 0x003fe20003800000 */
.L_x_10142:
        /* <DEDUP_REMOVED lines=13> */
.L_x_10143:
[----:B------:R-:W-:Y:S02]  /*c7a0*/  IMAD.MOV.U32 R13, RZ, RZ, R19 ;  /* 0x000000ffff0d7224 */ /* 0x000fe400078e0013 */
[----:B------:R-:W-:Y:S01]  /*c7b0*/  IMAD.MOV.U32 R12, RZ, RZ, 0x3 ;  /* 0x00000003ff0c7424 */ /* 0x000fe200078e00ff */
[----:B------:R-:W-:-:S07]  /*c7c0*/  MOV R2, R14 ;  /* 0x0000000e00027202 */ /* 0x000fce0000000f00 */
[----:B------:R-:W-:Y:S05]  /*c7d0*/  WARPSYNC.COLLECTIVE R15, `(.L_x_10144) ;  /* 0x000000000f087348 */ /* 0x000fea0003c00000 */
[----:B------:R0:W1:Y:S02]  /*c7e0*/  SHFL.IDX P6, R14, R13, R12, R11 ;  /* 0x0000000c0d0e7389 */ /* 0x00006400000c000b */
[----:B01----:R-:W-:Y:S01]  /*c7f0*/  ENDCOLLECTIVE ;  /* 0x000000000000791b */ /* 0x003fe20003800000 */
.L_x_10144:
[----:B------:R-:W-:-:S05]  /*c800*/  IADD3 R2, P0, R2, R4, RZ ;  /* 0x0000000402027210 */ /* 0x000fca0007f1e0ff */
[----:B------:R-:W-:-:S05]  /*c810*/  IMAD.X R3, RZ, RZ, R27, P0 ;  /* 0x000000ffff037224 */ /* 0x000fca00000e061b */
[----:B------:R-:W-:Y:S01]  /*c820*/  @!PT LDS RZ, [RZ] ;  /* 0x00000000fffff984 */ /* 0x000fe20000000800 */
[----:B------:R-:W-:Y:S01]  /*c830*/  @!PT LDS RZ, [RZ] ;  /* 0x00000000fffff984 */ /* 0x000fe20000000800 */
[----:B------:R-:W-:Y:S01]  /*c840*/  @!PT LDS RZ, [RZ] ;  /* 0x00000000fffff984 */ /* 0x000fe20000000800 */
[----:B------:R0:W-:Y:S01]  /*c850*/  LDGSTS.E.BYPASS.LTC128B.128 [R9+0x16400], desc[UR36][R2.64], !P1 ;  /* 0x1640000002097fae */ /* 0x0001e2000c901d64 */
[----:B------:R-:W-:Y:S01]  /*c860*/  LOP3.LUT P1, RZ, R16, 0x20, RZ, 0xc0, !PT ;  /* 0x0000002010ff7812 */ /* 0x000fe2000782c0ff */
[----:B------:R-:W-:Y:S02]  /*c870*/  IMAD.MOV.U32 R13, RZ, RZ, R8 ;  /* 0x000000ffff0d7224 */ /* 0x000fe400078e0008 */
[----:B------:R0:W-:Y:S04]  /*c880*/  LDGSTS.E.BYPASS.LTC128B.128 [R9+0x18400], desc[UR36][R2.64+0x40], !P5 ;  /* 0x1840004002097fae */ /* 0x0001e8000e901d64 */
[----:B------:R0:W-:Y:S01]  /*c890*/  LDGSTS.E.BYPASS.LTC128B.128 [R9+0x1a400], desc[UR36][R2.64+0x80], !P4 ;  /* 0x1a40008002097fae */ /* 0x0001e2000e101d64 */
[----:B------:R-:W-:-:S07]  /*c8a0*/  IMAD.MOV.U32 R27, RZ, RZ, R14 ;  /* 0x000000ffff1b7224 */ /* 0x000fce00078e000e */
[----:B0-----:R-:W-:Y:S05]  /*c8b0*/  WARPSYNC.COLLECTIVE R15, `(.L_x_10145) ;  /* 0x000000000f087348 */ /* 0x001fea0003c00000 */
[----:B------:R1:W2:Y:S02]  /*c8c0*/  SHFL.IDX P6, R14, R13, R12, R11 ;  /* 0x0000000c0d0e7389 */ /* 0x0002a400000c000b */
[----:B012---:R-:W-:Y:S01]  /*c8d0*/  ENDCOLLECTIVE ;  /* 0x000000000000791b */ /* 0x007fe20003800000 */
.L_x_10145:
[----:B------:R-:W-:Y:S01]  /*c8e0*/  MOV R2, R14 ;  /* 0x0000000e00027202 */ /* 0x000fe20000000f00 */
[----:B------:R-:W-:Y:S06]  /*c8f0*/  BRA `(.L_x_10146) ;  /* 0xffffffd800407947 */ /* 0x000fec000383ffff */
.L_x_10087:
[----:B-1----:R1:W2:Y:S02]  /*c900*/  SYNCS.PHASECHK.TRANS64.TRYWAIT P0, [R7+URZ+0x2d860], R2 ;  /* 0x02d86002070075a7 */ /* 0x0022a4000800017f */
[----:B--2---:R-:W-:Y:S05]  /*c910*/  @!P0 NANOSLEEP.SYNCS 0x989680 ;  /* 0x009896800000895d */ /* 0x004fea0003900000 */
[----:B------:R-:W2:Y:S02]  /*c920*/  @!P0 SYNCS.PHASECHK.TRANS64 P0, [R7+URZ+0x2d860], R2 ;  /* 0x02d86002070085a7 */ /* 0x000ea4000800007f */
[----:B--2---:R-:W-:Y:S05]  /*c930*/  @!P0 BRA `(.L_x_10087) ;  /* 0xfffffffc00f08947 */ /* 0x004fea000383ffff */
[----:B------:R-:W-:Y:S05]  /*c940*/  BRA `(.L_x_10147) ;  /* 0xffffffd800a87947 */ /* 0x000fea000383ffff */
.L_x_10088:
        /* <DEDUP_REMOVED lines=8> */
.L_x_10149:
[----:B------:R-:W-:Y:S05]  /*c9d0*/  BSYNC B1 ;  /* 0x0000000000017941 */ /* 0x000fea0003800000 */
.L_x_10148:
        /* <DEDUP_REMOVED lines=9> */
.L_x_10150:
[----:B------:R-:W-:Y:S01]  /*ca70*/  IMAD.MOV.U32 R13, RZ, RZ, R18 ;  /* 0x000000ffff0d7224 */ /* 0x000fe200078e0012 */
[----:B------:R-:W-:Y:S02]  /*ca80*/  MOV R12, 0x1 ;  /* 0x00000001000c7802 */ /* 0x000fe40000000f00 */
[----:B------:R-:W-:-:S13]  /*ca90*/  IADD3 R2, P0, R14, R4, RZ ;  /* 0x000000040e027210 */ /* 0x000fda0007f1e0ff */
[----:B------:R-:W-:Y:S05]  /*caa0*/  WARPSYNC.COLLECTIVE R15, `(.L_x_10151) ;  /* 0x000000000f087348 */ /* 0x000fea0003c00000 */
[----:B------:R0:W1:Y:S02]  /*cab0*/  SHFL.IDX P6, R14, R13, R12, R11 ;  /* 0x0000000c0d0e7389 */ /* 0x00006400000c000b */
[----:B01----:R-:W-:Y:S01]  /*cac0*/  ENDCOLLECTIVE ;  /* 0x000000000000791b */ /* 0x003fe20003800000 */
.L_x_10151:
        /* <DEDUP_REMOVED lines=15> */
.L_x_10152:
[----:B------:R-:W-:Y:S02]  /*cbc0*/  IMAD.MOV.U32 R13, RZ, RZ, R18 ;  /* 0x000000ffff0d7224 */ /* 0x000fe400078e0012 */
[----:B------:R-:W-:Y:S01]  /*cbd0*/  IMAD.MOV.U32 R12, RZ, RZ, 0x2 ;  /* 0x00000002ff0c7424 */ /* 0x000fe200078e00ff */
[----:B------:R-:W-:-:S13]  /*cbe0*/  IADD3 R2, P0, R14, R4, RZ ;  /* 0x000000040e027210 */ /* 0x000fda0007f1e0ff */
[----:B------:R-:W-:Y:S05]  /*cbf0*/  WARPSYNC.COLLECTIVE R15, `(.L_x_10153) ;  /* 0x000000000f087348 */ /* 0x000fea0003c00000 */
[----:B------:R0:W1:Y:S02]  /*cc00*/  SHFL.IDX P6, R14, R13, R12, R11 ;  /* 0x0000000c0d0e7389 */ /* 0x00006400000c000b */
[----:B01----:R-:W-:Y:S01]  /*cc10*/  ENDCOLLECTIVE ;  /* 0x000000000000791b */ /* 0x003fe20003800000 */
.L_x_10153:
        /* <DEDUP_REMOVED lines=15> */
.L_x_10154:
[----:B------:R-:W-:Y:S02]  /*cd10*/  IMAD.MOV.U32 R13, RZ, RZ, R18 ;  /* 0x000000ffff0d7224 */ /* 0x000fe400078e0012 */
[----:B------:R-:W-:Y:S01]  /*cd20*/  IMAD.MOV.U32 R12, RZ, RZ, 0x3 ;  /* 0x00000003ff0c7424 */ /* 0x000fe200078e00ff */
[----:B------:R-:W-:-:S13]  /*cd30*/  IADD3 R2, P0, R14, R4, RZ ;  /* 0x000000040e027210 */ /* 0x000fda0007f1e0ff */
[----:B------:R-:W-:Y:S05]  /*cd40*/  WARPSYNC.COLLECTIVE R15, `(.L_x_10155) ;  /* 0x000000000f087348 */ /* 0x000fea0003c00000 */
[----:B------:R0:W1:Y:S02]  /*cd50*/  SHFL.IDX P6, R14, R13, R12, R11 ;  /* 0x0000000c0d0e7389 */ /* 0x00006400000c000b */
[----:B01----:R-:W-:Y:S01]  /*cd60*/  ENDCOLLECTIVE ;  /* 0x000000000000791b */ /* 0x003fe20003800000 */
.L_x_10155:
        /* <DEDUP_REMOVED lines=12> */
.L_x_10156:
[----:B------:R-:W-:Y:S01]  /*ce30*/  @!PT LDS RZ, [RZ] ;  /* 0x00000000fffff984 */ /* 0x000fe20000000800 */
[----:B------:R-:W-:Y:S01]  /*ce40*/  @!PT LDS RZ, [RZ] ;  /* 0x00000000fffff984 */ /* 0x000fe20000000800 */
[----:B------:R-:W-:Y:S01]  /*ce50*/  @!PT LDS RZ, [RZ] ;  /* 0x00000000fffff984 */ /* 0x000fe20000000800 */
[----:B------:R0:W-:Y:S01]  /*ce60*/  LDGSTS.E.BYPASS.LTC128B.128 [R8+0x3400], desc[UR36][R2.64+0x40], !P0 ;  /* 0x0340004002087fae */ /* 0x0001e2000c101d64 */
[----:B------:R-:W-:-:S13]  /*ce70*/  ISETP.LT.OR P0, PT, R0, 0x41, P1 ;  /* 0x000000410000780c */ /* 0x000fda0000f01670 */
[----:B------:R0:W-:Y:S01]  /*ce80*/  LDGSTS.E.BYPASS.LTC128B.128 [R8+0x5400], desc[UR36][R2.64+0x80], !P0 ;  /* 0x0540008002087fae */ /* 0x0001e2000c101d64 */
[----:B------:R-:W-:Y:S05]  /*ce90*/  BRA `(.L_x_10157) ;  /* 0xffffffd400e87947 */ /* 0x000fea000383ffff */
.L_x_10094:
[----:B0-----:R0:W1:Y:S02]  /*cea0*/  SYNCS.PHASECHK.TRANS64.TRYWAIT P0, [R0+URZ+0x2d860], R3 ;  /* 0x02d86003000075a7 */ /* 0x001064000800017f */
[----:B-1----:R-:W-:Y:S05]  /*ceb0*/  @!P0 NANOSLEEP.SYNCS 0x989680 ;  /* 0x009896800000895d */ /* 0x002fea0003900000 */
[----:B------:R-:W1:Y:S02]  /*cec0*/  @!P0 SYNCS.PHASECHK.TRANS64 P0, [R0+URZ+0x2d860], R3 ;  /* 0x02d86003000085a7 */ /* 0x000e64000800007f */
[----:B-1----:R-:W-:Y:S05]  /*ced0*/  @!P0 BRA `(.L_x_10094) ;  /* 0xfffffffc00f08947 */ /* 0x002fea000383ffff */
[----:B------:R-:W-:Y:S05]  /*cee0*/  BRA `(.L_x_10158) ;  /* 0xffffffd800f47947 */ /* 0x000fea000383ffff */
.L_x_10095:
        /* <DEDUP_REMOVED lines=8> */
.L_x_10160:
[----:B------:R-:W-:Y:S05]  /*cf70*/  BSYNC B0 ;  /* 0x0000000000007941 */ /* 0x000fea0003800000 */
.L_x_10159:
[----:B------:R-:W0:Y:S01]  /*cf80*/  S2R R2, SR_TID.X ;  /* 0x0000000000027919 */ /* 0x000e220000002100 */
[----:B------:R-:W-:Y:S01]  /*cf90*/  MOV R13, R17 ;  /* 0x00000011000d7202 */ /* 0x000fe20000000f00 */
[----:B------:R-:W-:Y:S01]  /*cfa0*/  IMAD.MOV.U32 R12, RZ, RZ, RZ ;  /* 0x000000ffff0c7224 */ /* 0x000fe200078e00ff */
[----:B------:R-:W-:Y:S01]  /*cfb0*/  LEA R4, R4, UR45, 0x1 ;  /* 0x0000002d04047c11 */ /* 0x000fe2000f8e08ff */
[----:B------:R-:W-:Y:S02]  /*cfc0*/  IMAD.MOV.U32 R11, RZ, RZ, 0x1c1f ;  /* 0x00001c1fff0b7424 */ /* 0x000fe400078e00ff */
[----:B------:R-:W-:Y:S02]  /*cfd0*/  IMAD.MOV.U32 R15, RZ, RZ, -0x1 ;  /* 0xffffffffff0f7424 */ /* 0x000fe400078e00ff */
[----:B------:R-:W-:-:S07]  /*cfe0*/  IMAD.MOV.U32 R3, RZ, RZ, R14 ;  /* 0x000000ffff037224 */ /* 0x000fce00078e000e */
[----:B0-----:R-:W-:Y:S05]  /*cff0*/  WARPSYNC.COLLECTIVE R15, `(.L_x_10161) ;  /* 0x000000000f087348 */ /* 0x001fea0003c00000 */
[----:B------:R1:W2:Y:S02]  /*d000*/  SHFL.IDX P6, R14, R13, R12, R11 ;  /* 0x0000000c0d0e7389 */ /* 0x0002a400000c000b */
[----:B012---:R-:W-:Y:S01]  /*d010*/  ENDCOLLECTIVE ;  /* 0x000000000000791b */ /* 0x007fe20003800000 */
.L_x_10161:
[----:B------:R-:W-:Y:S02]  /*d020*/  ULDC UR4, c[0x0][0x2f4] ;  /* 0x0000bd0000047ab9 */ /* 0x000fe40000000800 */
[----:B------:R-:W-:-:S04]  /*d030*/  ISETP.GE.AND P2, PT, R9, UR4, PT ;  /* 0x0000000409007c0c */ /* 0x000fc8000bf46270 */
[----:B------:R-:W-:Y:S02]  /*d040*/  ISETP.LT.OR P3, PT, R5, 0x1, P2 ;  /* 0x000000010500780c */ /* 0x000fe40001761670 */
[----:B------:R-:W-:Y:S01]  /*d050*/  MOV R13, R18 ;  /* 0x00000012000d7202 */ /* 0x000fe20000000f00 */
[----:B------:R-:W-:Y:S02]  /*d060*/  IMAD.MOV.U32 R12, RZ, RZ, 0x1 ;  /* 0x00000001ff0c7424 */ /* 0x000fe400078e00ff */
[----:B------:R-:W-:-:S05]  /*d070*/  IMAD.SHL.U32 R2, R2, 0x8, RZ ;  /* 0x0000000802027824 */ /* 0x000fca00078e00ff */
[----:B------:R-:W-:-:S04]  /*d080*/  LOP3.LUT R2, R2, 0x18, RZ, 0xc0, !PT ;  /* 0x0000001802027812 */ /* 0x000fc800078ec0ff */
[C---:B------:R-:W-:Y:S02]  /*d090*/  LOP3.LUT R7, R2.reuse, 0x20, RZ, 0xfc, !PT ;  /* 0x0000002002077812 */ /* 0x040fe400078efcff */
[----:B------:R-:W-:Y:S01]  /*d0a0*/  LOP3.LUT R6, R2, 0x40, RZ, 0xfc, !PT ;  /* 0x0000004002067812 */ /* 0x000fe200078efcff */
[----:B------:R-:W-:Y:S01]  /*d0b0*/  IMAD.MOV.U32 R2, RZ, RZ, R14 ;  /* 0x000000ffff027224 */ /* 0x000fe200078e000e */
[----:B------:R-:W-:Y:S02]  /*d0c0*/  ISETP.GE.AND P1, PT, R7, UR4, PT ;  /* 0x0000000407007c0c */ /* 0x000fe4000bf26270 */
[----:B------:R-:W-:-:S13]  /*d0d0*/  ISETP.GE.AND P0, PT, R6, UR4, PT ;  /* 0x0000000406007c0c */ /* 0x000fda000bf06270 */
[----:B------:R-:W-:Y:S05]  /*d0e0*/  WARPSYNC.COLLECTIVE R15, `(.L_x_10162) ;  /* 0x000000000f087348 */ /* 0x000fea0003c00000 */
[----:B------:R0:W1:Y:S02]  /*d0f0*/  SHFL.IDX P6, R14, R13, R12, R11 ;  /* 0x0000000c0d0e7389 */ /* 0x00006400000c000b */
[----:B01----:R-:W-:Y:S01]  /*d100*/  ENDCOLLECTIVE ;  /* 0x000000000000791b */ /* 0x003fe20003800000 */
.L_x_10162:
[----:B------:R-:W-:Y:S01]  /*d110*/  ISETP.LT.OR P4, PT, R5, 0x1, P1 ;  /* 0x000000010500780c */ /* 0x000fe20000f81670 */
[----:B------:R-:W-:Y:S01]  /*d120*/  IMAD.WIDE.U32 R2, R9, 0x2, R2 ;  /* 0x0000000209027825 */ /* 0x000fe200078e0002 */
[----:B------:R-:W-:-:S04]  /*d130*/  ISETP.LT.OR P5, PT, R5, 0x1, P0 ;  /* 0x000000010500780c */ /* 0x000fc800007a1670 */
[----:B------:R-:W-:Y:S01]  /*d140*/  @!PT LDS RZ, [RZ] ;  /* 0x00000000fffff984 */ /* 0x000fe20000000800 */
[----:B------:R-:W-:Y:S01]  /*d150*/  @!PT LDS RZ, [RZ] ;  /* 0x00000000fffff984 */ /* 0x000fe20000000800 */
[----:B------:R-:W-:Y:S01]  /*d160*/  @!PT LDS RZ, [RZ] ;  /* 0x00000000fffff984 */ /* 0x000fe20000000800 */
[----:B------:R0:W-:Y:S01]  /*d170*/  LDGSTS.E.BYPASS.LTC128B.128 [R4+0x400], desc[UR36][R2.64], !P3 ;  /* 0x0040000002047fae */ /* 0x0001e2000d901d64 */
[----:B------:R-:W-:Y:S01]  /*d180*/  ISETP.LT.OR P3, PT, R5, 0x21, P2 ;  /* 0x000000210500780c */ /* 0x000fe20001761670 */
[----:B------:R-:W-:-:S05]  /*d190*/  IMAD.MOV.U32 R13, RZ, RZ, R17 ;  /* 0x000000ffff0d7224 */ /* 0x000fca00078e0011 */
        /* <DEDUP_REMOVED lines=8> */
.L_x_10163:
        /* <DEDUP_REMOVED lines=8> */
.L_x_10164:
        /* <DEDUP_REMOVED lines=15> */
.L_x_10165:
[----:B------:R-:W-:Y:S01]  /*d390*/  MOV R3, R7 ;  /* 0x0000000700037202 */ /* 0x000fe20000000f00 */
[----:B------:R-:W-:Y:S02]  /*d3a0*/  IMAD.MOV.U32 R13, RZ, RZ, R18 ;  /* 0x000000ffff0d7224 */ /* 0x000fe400078e0012 */
[----:B------:R-:W-:Y:S02]  /*d3b0*/  IMAD.MOV.U32 R12, RZ, RZ, 0x3 ;  /* 0x00000003ff0c7424 */ /* 0x000fe400078e00ff */
[----:B------:R-:W-:-:S07]  /*d3c0*/  IMAD.MOV.U32 R8, RZ, RZ, R14 ;  /* 0x000000ffff087224 */ /* 0x000fce00078e000e */
[----:B------:R-:W-:Y:S05]  /*d3d0*/  WARPSYNC.COLLECTIVE R15, `(.L_x_10166) ;  /* 0x000000000f087348 */ /* 0x000fea0003c00000 */
[----:B------:R0:W1:Y:S02]  /*d3e0*/  SHFL.IDX P6, R14, R13, R12, R11 ;  /* 0x0000000c0d0e7389 */ /* 0x00006400000c000b */
[----:B01----:R-:W-:Y:S01]  /*d3f0*/  ENDCOLLECTIVE ;  /* 0x000000000000791b */ /* 0x003fe20003800000 */
.L_x_10166:
        /* <DEDUP_REMOVED lines=13> */
.L_x_10167:
[----:B------:R-:W-:Y:S05]  /*d4d0*/  BRA `(.L_x_10168) ;  /* 0xffffffd800407947 */ /* 0x000fea000383ffff */
.L_x_10098:
[----:B0-----:R0:W1:Y:S02]  /*d4e0*/  SYNCS.PHASECHK.TRANS64.TRYWAIT P0, [R7+URZ+0x2d820], R6 ;  /* 0x02d82006070075a7 */ /* 0x001064000800017f */
[----:B-1----:R-:W-:Y:S05]  /*d4f0*/  @!P0 NANOSLEEP.SYNCS 0x989680 ;  /* 0x009896800000895d */ /* 0x002fea0003900000 */
[----:B------:R-:W1:Y:S02]  /*d500*/  @!P0 SYNCS.PHASECHK.TRANS64 P0, [R7+URZ+0x2d820], R6 ;  /* 0x02d82006070085a7 */ /* 0x000e64000800007f */
[----:B-1----:R-:W-:Y:S05]  /*d510*/  @!P0 BRA `(.L_x_10098) ;  /* 0xfffffffc00f08947 */ /* 0x002fea000383ffff */
[----:B------:R-:W-:Y:S05]  /*d520*/  BRA `(.L_x_10169) ;  /* 0xffffffd800c47947 */ /* 0x000fea000383ffff */
.L_x_10099:
[----:B------:R-:W1:Y:S01]  /*d530*/  S2R R3, SR_TID.X ;  /* 0x0000000000037919 */ /* 0x000e620000002100 */
[----:B------:R-:W-:Y:S01]  /*d540*/  BSSY B0, `(.L_x_10170) ;  /* 0x000000a000007945 */ /* 0x000fe20003800000 */
[----:B------:R-:W-:Y:S02]  /*d550*/  IMAD.MOV.U32 R12, RZ, RZ, RZ ;  /* 0x000000ffff0c7224 */ /* 0x000fe400078e00ff */
[----:B------:R-:W-:Y:S02]  /*d560*/  IMAD.MOV.U32 R11, RZ, RZ, 0x1f ;  /* 0x0000001fff0b7424 */ /* 0x000fe400078e00ff */
[----:B------:R-:W-:Y:S01]  /*d570*/  IMAD.MOV.U32 R15, RZ, RZ, -0x1 ;  /* 0xffffffffff0f7424 */ /* 0x000fe200078e00ff */
[----:B-1----:R-:W-:-:S04]  /*d580*/  SHF.R.U32.HI R3, RZ, 0x5, R3 ;  /* 0x00000005ff037819 */ /* 0x002fc80000011603 */
[----:B------:R-:W-:-:S04]  /*d590*/  LOP3.LUT R3, R3, 0x3, RZ, 0xc0, !PT ;  /* 0x0000000303037812 */ /* 0x000fc800078ec0ff */
[----:B------:R-:W-:-:S07]  /*d5a0*/  MOV R13, R3 ;  /* 0x00000003000d7202 */ /* 0x000fce0000000f00 */
[----:B0----5:R-:W-:Y:S05]  /*d5b0*/  WARPSYNC.COLLECTIVE R15, `(.L_x_10171) ;  /* 0x000000000f087348 */ /* 0x021fea0003c00000 */
[----:B------:R1:W2:Y:S02]  /*d5c0*/  SHFL.IDX P6, R14, R13, R12, R11 ;  /* 0x0000000c0d0e7389 */ /* 0x0002a400000c000b */
[----:B012--5:R-:W-:Y:S01]  /*d5d0*/  ENDCOLLECTIVE ;  /* 0x000000000000791b */ /* 0x027fe20003800000 */
.L_x_10171:
[----:B------:R-:W-:Y:S05]  /*d5e0*/  BSYNC B0 ;  /* 0x0000000000007941 */ /* 0x000fea0003800000 */
.L_x_10170:
[----:B------:R-:W-:Y:S05]  /*d5f0*/  BRA `(.L_x_10172) ;  /* 0xffffffd800a87947 */ /* 0x000fea000383ffff */
.L_x_10100:
[----:B------:R-:W-:Y:S01]  /*d600*/  BSSY B0, `(.L_x_10173) ;  /* 0x0000006000007945 */ /* 0x000fe20003800000 */
[----:B------:R-:W-:-:S07]  /*d610*/  IMAD.MOV.U32 R15, RZ, RZ, -0x1 ;  /* 0xffffffffff0f7424 */ /* 0x000fce00078e00ff */
[----:B01---5:R-:W-:Y:S05]  /*d620*/  WARPSYNC.COLLECTIVE R15, `(.L_x_10174) ;  /* 0x000000000f0c7348 */ /* 0x023fea0003c00000 */
[----:B------:R-:W-:Y:S02]  /*d630*/  ELECT P6, UR62, PT ;  /* 0x00000000003e782f */ /* 0x000fe400038c0000 */
[----:B------:R-:W-:Y:S01]  /*d640*/  MOV R14, UR62 ;  /* 0x0000003e000e7c02 */ /* 0x000fe20008000f00 */
[----:B01---5:R-:W-:Y:S10]  /*d650*/  ENDCOLLECTIVE ;  /* 0x000000000000791b */ /* 0x023ff40003800000 */
.L_x_10174:
[----:B------:R-:W-:Y:S05]  /*d660*/  BSYNC B0 ;  /* 0x0000000000007941 */ /* 0x000fea0003800000 */
.L_x_10173:
[----:B------:R-:W-:Y:S05]  /*d670*/  BRA `(.L_x_10175) ;  /* 0xffffffd8009c7947 */ /* 0x000fea000383ffff */
.L_x_10102:
[----:B-1----:R1:W2:Y:S02]  /*d680*/  SYNCS.PHASECHK.TRANS64.TRYWAIT P1, [R5+URZ+0x2d840], R4 ;  /* 0x02d84004050075a7 */ /* 0x0022a4000802017f */
[----:B--2---:R-:W-:Y:S05]  /*d690*/  @!P1 NANOSLEEP.SYNCS 0x989680 ;  /* 0x009896800000995d */ /* 0x004fea0003900000 */
[----:B------:R-:W2:Y:S02]  /*d6a0*/  @!P1 SYNCS.PHASECHK.TRANS64 P1, [R5+URZ+0x2d840], R4 ;  /* 0x02d84004050095a7 */ /* 0x000ea4000802007f */
[----:B--2---:R-:W-:Y:S05]  /*d6b0*/  @!P1 BRA `(.L_x_10102) ;  /* 0xfffffffc00f09947 */ /* 0x004fea000383ffff */
[----:B------:R-:W-:Y:S05]  /*d6c0*/  BRA `(.L_x_10176) ;  /* 0xffffffd800bc7947 */ /* 0x000fea000383ffff */
.L_x_10104:
[----:B--2---:R2:W3:Y:S02]  /*d6d0*/  SYNCS.PHASECHK.TRANS64.TRYWAIT P1, [R3+URZ+0x2d840], R0 ;  /* 0x02d84000030075a7 */ /* 0x0044e4000802017f */
[----:B---3--:R-:W-:Y:S05]  /*d6e0*/  @!P1 NANOSLEEP.SYNCS 0x989680 ;  /* 0x009896800000995d */ /* 0x008fea0003900000 */
[----:B------:R-:W3:Y:S02]  /*d6f0*/  @!P1 SYNCS.PHASECHK.TRANS64 P1, [R3+URZ+0x2d840], R0 ;  /* 0x02d84000030095a7 */ /* 0x000ee4000802007f */
[----:B---3--:R-:W-:Y:S05]  /*d700*/  @!P1 BRA `(.L_x_10104) ;  /* 0xfffffffc00f09947 */ /* 0x008fea000383ffff */
[----:B------:R-:W-:Y:S05]  /*d710*/  BRA `(.L_x_10177) ;  /* 0xffffffd800c87947 */ /* 0x000fea000383ffff */
.L_x_10106:
[----:B---3--:R3:W4:Y:S02]  /*d720*/  SYNCS.PHASECHK.TRANS64.TRYWAIT P1, [R5+URZ+0x2d860], R4 ;  /* 0x02d86004050075a7 */ /* 0x008724000802017f */
[----:B----4-:R-:W-:Y:S05]  /*d730*/  @!P1 NANOSLEEP.SYNCS 0x989680 ;  /* 0x009896800000995d */ /* 0x010fea0003900000 */
[----:B------:R-:W4:Y:S02]  /*d740*/  @!P1 SYNCS.PHASECHK.TRANS64 P1, [R5+URZ+0x2d860], R4 ;  /* 0x02d86004050095a7 */ /* 0x000f24000802007f */
[----:B----4-:R-:W-:Y:S05]  /*d750*/  @!P1 BRA `(.L_x_10106) ;  /* 0xfffffffc00f09947 */ /* 0x010fea000383ffff */
[----:B------:R-:W-:Y:S05]  /*d760*/  BRA `(.L_x_10178) ;  /* 0xffffffd800c47947 */ /* 0x000fea000383ffff */
.L_x_10179:
        /* <DEDUP_REMOVED lines=9> */
.L_x_15996:


//--------------------- .text._ZN7cutlass13device_kernelIN5flash11enable_sm90INS1_16FlashAttnFwdSm90INS1_25CollectiveMainloopFwdSm90ILi2EN4cute5tupleIJNS5_1CILi1EEES8_S8_EEENS6_IJNS7_ILi192EEENS7_ILi128EEENS7_ILi96EEEEEELi96ENS_6half_tEfNS_4arch4Sm90ELb0ELb0ELb0ELb1ELb1ELb0ELb0ELb0ELb1ELb1ELb1ELb0EEENS1_21CollectiveEpilogueFwdINS6_IJSA_SC_SB_EEES9_SE_SG_Li384ELb1ELb1ELb1ELb0EEENS1_36VarlenDynamicPersistentTileSchedulerILi192ELi128ELi384ELi128ELb1ELb1ELb1ELb0ELb1ELb1EEEEEEEEEvNT_6ParamsE --------------------------
	.section	.text._ZN7cutlass13device_kernelIN5flash11enable_sm90INS1_16FlashAttnFwdSm90INS1_25CollectiveMainloopFwdSm90ILi2EN4cute5tupleIJNS5_1CILi1EEES8_S8_EEENS6_IJNS7_ILi192EEENS7_ILi128EEENS7_ILi96EEEEEELi96ENS_6half_tEfNS_4arch4Sm90ELb0ELb0ELb0ELb1ELb1ELb0ELb0ELb0ELb1ELb1ELb1ELb0EEENS1_21CollectiveEpilogueFwdINS6_IJSA_SC_SB_EEES9_SE_SG_Li384ELb1ELb1ELb1ELb0EEENS1_36VarlenDynamicPersistentTileSchedulerILi192ELi128ELi384ELi128ELb1ELb1ELb1ELb0ELb1ELb1EEEEEEEEEvNT_6ParamsE,"ax",@progbits
	.align	128
.text._ZN7cutlass13device_kernelIN5flash11enable_sm90INS1_16FlashAttnFwdSm90INS1_25CollectiveMainloopFwdSm90ILi2EN4cute5tupleIJNS5_1CILi1EEES8_S8_EEENS6_IJNS7_ILi192EEENS7_ILi128EEENS7_ILi96EEEEEELi96ENS_6half_tEfNS_4arch4Sm90ELb0ELb0ELb0ELb1ELb1ELb0ELb0ELb0ELb1ELb1ELb1ELb0EEENS1_21CollectiveEpilogueFwdINS6_IJSA_SC_SB_EEES9_SE_SG_Li384ELb1ELb1ELb1ELb0EEENS1_36VarlenDynamicPersistentTileSchedulerILi192ELi128ELi384ELi128ELb1ELb1ELb1ELb0ELb1ELb1EEEEEEEEEvNT_6ParamsE:
        .type           _ZN7cutlass13device_kernelIN5flash11enable_sm90INS1_16FlashAttnFwdSm90INS1_25CollectiveMainloopFwdSm90ILi2EN4cute5tupleIJNS5_1CILi1EEES8_S8_EEENS6_IJNS7_ILi192EEENS7_ILi128EEENS7_ILi96EEEEEELi96ENS_6half_tEfNS_4arch4Sm90ELb0ELb0ELb0ELb1ELb1ELb0ELb0ELb0ELb1ELb1ELb1ELb0EEENS1_21CollectiveEpilogueFwdINS6_IJSA_SC_SB_EEES9_SE_SG_Li384ELb1ELb1ELb1ELb0EEENS1_36VarlenDynamicPersistentTileSchedulerILi192ELi128ELi384ELi128ELb1ELb1ELb1ELb0ELb1ELb1EEEEEEEEEvNT_6ParamsE,@function
        .size           _ZN7cutlass13device_kernelIN5flash11enable_sm90INS1_16FlashAttnFwdSm90INS1_25CollectiveMainloopFwdSm90ILi2EN4cute5tupleIJNS5_1CILi1EEES8_S8_EEENS6_IJNS7_ILi192EEENS7_ILi128EEENS7_ILi96EEEEEELi96ENS_6half_tEfNS_4arch4Sm90ELb0ELb0ELb0ELb1ELb1ELb0ELb0ELb0ELb1ELb1ELb1ELb0EEENS1_21CollectiveEpilogueFwdINS6_IJSA_SC_SB_EEES9_SE_SG_Li384ELb1ELb1ELb1ELb0EEENS1_36VarlenDynamicPersistentTileSchedulerILi192ELi128ELi384ELi128ELb1ELb1ELb1ELb0ELb1ELb1EEEEEEEEEvNT_6ParamsE,(.L_x_15997 - _ZN7cutlass13device_kernelIN5flash11enable_sm90INS1_16FlashAttnFwdSm90INS1_25CollectiveMainloopFwdSm90ILi2EN4cute5tupleIJNS5_1CILi1EEES8_S8_EEENS6_IJNS7_ILi192EEENS7_ILi128EEENS7_ILi96EEEEEELi96ENS_6half_tEfNS_4arch4Sm90ELb0ELb0ELb0ELb1ELb1ELb0ELb0ELb0ELb1ELb1ELb1ELb0EEENS1_21CollectiveEpilogueFwdINS6_IJSA_SC_SB_EEES9_SE_SG_Li384ELb1ELb1ELb1ELb0EEENS1_36VarlenDynamicPersistentTileSchedulerILi192ELi128ELi384ELi128ELb1ELb1ELb1ELb0ELb1ELb1EEEEEEEEEvNT_6ParamsE)
        .other          _ZN7cutlass13device_kernelIN5flash11enable_sm90INS1_16FlashAttnFwdSm90INS1_25CollectiveMainloopFwdSm90ILi2EN4cute5tupleIJNS5_1CILi1EEES8_S8_EEENS6_IJNS7_ILi192EEENS7_ILi128EEENS7_ILi96EEEEEELi96ENS_6half_tEfNS_4arch4Sm90ELb0ELb0ELb0ELb1ELb1ELb0ELb0ELb0ELb1ELb1ELb1ELb0EEENS1_21CollectiveEpilogueFwdINS6_IJSA_SC_SB_EEES9_SE_SG_Li384ELb1ELb1ELb1ELb0EEENS1_36VarlenDynamicPersistentTileSchedulerILi192ELi128ELi384ELi128ELb1ELb1ELb1ELb0ELb1ELb1EEEEEEEEEvNT_6ParamsE,@"STO_CUDA_ENTRY STV_DEFAULT"
_ZN7cutlass13device_kernelIN5flash11enable_sm90INS1_16FlashAttnFwdSm90INS1_25CollectiveMainloopFwdSm90ILi2EN4cute5tupleIJNS5_1CILi1EEES8_S8_EEENS6_IJNS7_ILi192EEENS7_ILi128EEENS7_ILi96EEEEEELi96ENS_6half_tEfNS_4arch4Sm90ELb0ELb0ELb0ELb1ELb1ELb0ELb0ELb0ELb1ELb1ELb1ELb0EEENS1_21CollectiveEpilogueFwdINS6_IJSA_SC_SB_EEES9_SE_SG_Li384ELb1ELb1ELb1ELb0EEENS1_36VarlenDynamicPersistentTileSchedulerILi192ELi128ELi384ELi128ELb1ELb1ELb1ELb0ELb1ELb1EEEEEEEEEvNT_6ParamsE:
        /* <DEDUP_REMOVED lines=45> */
.L_x_10180:
        /* <DEDUP_REMOVED lines=22> */
.L_x_10181:
        /* <DEDUP_REMOVED lines=18> */
.L_x_10182:
        /* <DEDUP_REMOVED lines=22> */
.L_x_10183:
        /* <DEDUP_REMOVED lines=22> */
.L_x_10184:
        /* <DEDUP_REMOVED lines=8> */
.L_x_10186:
[----:B------:R-:W-:-:S08]  /*0890*/  NOP ;  /* 0x0000000000007918 */ /* 0x000fd00000000000 */
[----:B------:R-:W0:Y:S02]  /*08a0*/  USETMAXREG.TRY_ALLOC.CTAPOOL UP0, 0xa0 ;  /* 0x000000a0000079c8 */ /* 0x000e240008000600 */
[----:B0-----:R-:W-:-:S13]  /*08b0*/  PLOP3.LUT P0, PT, PT, PT, UP0, 0x80, 0x0 ;  /* 0x000000000000781c */ /* 0x001fda0003f0f008 */
[----:B------:R-:W-:Y:S05]  /*08c0*/  @!P0 BRA `(.L_x_10186) ;  /* 0xfffffffc00f08947 */ /* 0x000fea000383ffff */
[----:B------:R-:W0:Y:S01]  /*08d0*/  S2R R2, SR_TID.X ;  /* 0x0000000000027919 */ /* 0x000e220000002100 */
[----:B------:R-:W1:Y:S01]  /*08e0*/  S2UR UR41, SR_CgaCtaId ;  /* 0x00000000002979c3 */ /* 0x000e620000008800 */
[----:B------:R-:W-:Y:S01]  /*08f0*/  UMOV UR40, 0x400 ;  /* 0x0000040000287882 */ /* 0x000fe20000000000 */
[----:B------:R-:W-:Y:S01]  /*0900*/  ULDC UR4, c[0x0][0xc3c] ;  /* 0x00030f0000047ab9 */ /* 0x000fe20000000800 */
[----:B-1----:R-:W-:-:S05]  /*0910*/  ULEA UR40, UR41, UR40, 0x18 ;  /* 0x0000002829287291 */ /* 0x002fca000f8ec03f */
[----:B------:R-:W-:Y:S06]  /*0920*/  BAR.ARV 0x8, 0x200 ;  /* 0x0208000000007b1d */ /* 0x000fec0000002000 */
[----:B0-----:R-:W-:-:S04]  /*0930*/  LOP3.LUT R0, R2, 0xffffff80, RZ, 0xc0, !PT ;  /* 0xffffff8002007812 */ /* 0x001fc800078ec0ff */
[----:B------:R-:W-:-:S13]  /*0940*/  ISETP.NE.AND P0, PT, R0, 0x80, PT ;  /* 0x000000800000780c */ /* 0x000fda0003f05270 */
[----:B------:R-:W-:Y:S08]  /*0950*/  @!P0 BAR.ARV 0x9, 0x100 ;  /* 0x0244000000008b1d */ /* 0x000ff00000002000 */
[----:B------:R-:W-:Y:S06]  /*0960*/  BAR.SYNC.DEFER_BLOCKING 0x5, 0x200 ;  /* 0x0148000000007b1d */ /* 0x000fec0000010000 */
[----:B------:R-:W0:Y:S02]  /*0970*/  LDS.128 R8, [UR40+0x2d8d0] ;  /* 0x02d8d028ff087984 */ /* 0x000e240008000c00 */
[----:B------:R-:W-:Y:S06]  /*0980*/  BAR.ARV 0x4, 0x200 ;  /* 0x0108000000007b1d */ /* 0x000fec0000002000 */
[----:B0-----:R-:W-:-:S13]  /*0990*/  ISETP.GE.AND P0, PT, R11, UR4, PT ;  /* 0x000000040b007c0c */ /* 0x001fda000bf06270 */
[----:B------:R-:W-:Y:S05]  /*09a0*/  @P0 EXIT ;  /* 0x000000000000094d */ /* 0x000fea0003800000 */
[----:B------:R-:W2:Y:S01]  /*09b0*/  LDL R19, [R1+0x20] ;  /* 0x0000200001137983 */ /* 0x000ea20000100800 */
[----:B------:R-:W-:-:S05]  /*09c0*/  VIADD R17, R2, 0xffffff80 ;  /* 0xffffff8002117836 */ /* 0x000fca0000000000 */
[----:B------:R-:W-:-:S04]  /*09d0*/  SHF.R.S32.HI R0, RZ, 0x1f, R17 ;  /* 0x0000001fff007819 */ /* 0x000fc80000011411 */
[CC--:B------:R-:W-:Y:S02]  /*09e0*/  LEA.HI R2, R0.reuse, R17.reuse, RZ, 0x7 ;  /* 0x0000001100027211 */ /* 0x0c0fe400078f38ff */
[----:B------:R-:W-:Y:S02]  /*09f0*/  LEA.HI R3, R0, R17, RZ, 0x4 ;  /* 0x0000001100037211 */ /* 0x000fe400078f20ff */
[----:B------:R-:W-:-:S05]  /*0a00*/  LOP3.LUT R4, R2, 0xffffff80, RZ, 0xc0, !PT ;  /* 0xffffff8002047812 */ /* 0x000fca00078ec0ff */
[----:B------:R-:W-:Y:S01]  /*0a10*/  IMAD.IADD R18, R17, 0x1, -R4 ;  /* 0x0000000111127824 */ /* 0x000fe200078e0a04 */
[----:B------:R-:W-:-:S05]  /*0a20*/  LOP3.LUT R4, R3, 0xfffffff0, RZ, 0xc0, !PT ;  /* 0xfffffff003047812 */ /* 0x000fca00078ec0ff */
[----:B------:R-:W-:Y:S01]  /*0a30*/  IMAD.IADD R4, R17, 0x1, -R4 ;  /* 0x0000000111047824 */ /* 0x000fe200078e0a04 */
[----:B------:R-:W-:Y:S02]  /*0a40*/  SHF.R.S32.HI R6, RZ, 0x4, R3 ;  /* 0x00000004ff067819 */ /* 0x000fe40000011403 */
[----:B------:R-:W-:Y:S02]  /*0a50*/  LEA.HI R7, R0, R17, RZ, 0x5 ;  /* 0x0000001100077211 */ /* 0x000fe400078f28ff */
[----:B------:R-:W-:Y:S02]  /*0a60*/  SHF.R.S32.HI R5, RZ, 0x1f, R4 ;  /* 0x0000001fff057819 */ /* 0x000fe40000011404 */
[----:B------:R-:W-:Y:S02]  /*0a70*/  LEA.HI R3, R3, R6, RZ, 0x1 ;  /* 0x0000000603037211 */ /* 0x000fe400078f08ff */
[----:B------:R-:W-:Y:S02]  /*0a80*/  LEA.HI R5, R5, R4, RZ, 0x3 ;  /* 0x0000000405057211 */ /* 0x000fe400078f18ff */
[----:B------:R-:W-:-:S02]  /*0a90*/  SHF.R.S32.HI R16, RZ, 0x7, R2 ;  /* 0x00000007ff107819 */ /* 0x000fc40000011402 */
[----:B------:R-:W-:Y:S02]  /*0aa0*/  SHF.R.S32.HI R8, RZ, 0x5, R7 ;  /* 0x00000005ff087819 */ /* 0x000fe40000011407 */
[----:B------:R-:W-:Y:S02]  /*0ab0*/  LOP3.LUT R7, R3, 0x1ffffffe, RZ, 0xc0, !PT ;  /* 0x1ffffffe03077812 */ /* 0x000fe400078ec0ff */
[----:B------:R-:W-:Y:S01]  /*0ac0*/  LOP3.LUT R3, R5, 0xfffffff8, RZ, 0xc0, !PT ;  /* 0xfffffff805037812 */ /* 0x000fe200078ec0ff */
[----:B------:R-:W-:Y:S01]  /*0ad0*/  IMAD.HI R2, R16, 0x55555556, RZ ;  /* 0x5555555610027827 */ /* 0x000fe200078e02ff */
[----:B------:R-:W-:-:S03]  /*0ae0*/  SHF.R.S32.HI R12, RZ, 0x1f, R18 ;  /* 0x0000001fff0c7819 */ /* 0x000fc60000011412 */
[----:B------:R-:W-:Y:S02]  /*0af0*/  IMAD.IADD R3, R4, 0x1, -R3 ;  /* 0x0000000104037824 */ /* 0x000fe400078e0a03 */
[----:B------:R-:W-:Y:S01]  /*0b00*/  IMAD.IADD R7, R6, 0x1, -R7 ;  /* 0x0000000106077824 */ /* 0x000fe200078e0a07 */
[----:B------:R-:W-:Y:S01]  /*0b10*/  LEA.HI R13, R12, R18, RZ, 0x2 ;  /* 0x000000120c0d7211 */ /* 0x000fe200078f10ff */
[----:B------:R-:W-:Y:S01]  /*0b20*/  IMAD R6, R8, 0x10, R4 ;  /* 0x0000001008067824 */ /* 0x000fe200078e0204 */
[----:B------:R-:W-:Y:S01]  /*0b30*/  LEA.HI R4, R2, R2, RZ, 0x1 ;  /* 0x0000000202047211 */ /* 0x000fe200078f08ff */
[----:B------:R-:W-:Y:S01]  /*0b40*/  IMAD.SHL.U32 R2, R3, 0x40, RZ ;  /* 0x0000004003027824 */ /* 0x000fe200078e00ff */
[--C-:B------:R-:W-:Y:S01]  /*0b50*/  SHF.R.S32.HI R14, RZ, 0x2, R13.reuse ;  /* 0x00000002ff0e7819 */ /* 0x100fe2000001140d */
[----:B------:R-:W-:Y:S01]  /*0b60*/  IMAD.SHL.U32 R7, R7, 0x8, RZ ;  /* 0x0000000807077824 */ /* 0x000fe200078e00ff */
[----:B------:R-:W-:Y:S01]  /*0b70*/  SHF.R.S32.HI R15, RZ, 0x1f, R13 ;  /* 0x0000001fff0f7819 */ /* 0x000fe2000001140d */
[----:B------:R-:W-:Y:S01]  /*0b80*/  IMAD.SHL.U32 R5, R5, 0x40, RZ ;  /* 0x0000004005057824 */ /* 0x000fe200078e00ff */
[----:B------:R-:W-:Y:S01]  /*0b90*/  LOP3.LUT R2, R2, 0x1c0, RZ, 0xc0, !PT ;  /* 0x000001c002027812 */ /* 0x000fe200078ec0ff */
[----:B------:R-:W-:Y:S01]  /*0ba0*/  IMAD.U32 R6, R6, 0x20, R7 ;  /* 0x0000002006067824 */ /* 0x000fe200078e0007 */
[----:B------:R-:W-:-:S02]  /*0bb0*/  LEA.HI R15, R15, R14, RZ, 0x3 ;  /* 0x0000000e0f0f7211 */ /* 0x000fc400078f18ff */
[----:B------:R-:W-:Y:S02]  /*0bc0*/  LOP3.LUT R7, R2, 0x8, R7, 0xf8, !PT ;  /* 0x0000000802077812 */ /* 0x000fe400078ef807 */
[----:B------:R-:W-:Y:S02]  /*0bd0*/  LOP3.LUT R5, R5, 0x7ffffe00, RZ, 0xc0, !PT ;  /* 0x7ffffe0005057812 */ /* 0x000fe400078ec0ff */
[----:B------:R-:W-:Y:S02]  /*0be0*/  SHF.R.U32.HI R2, RZ, 0x3, R2 ;  /* 0x00000003ff027819 */ /* 0x000fe40000011602 */
[----:B------:R-:W-:Y:S02]  /*0bf0*/  LOP3.LUT R15, R15, 0xfffffff8, RZ, 0xc0, !PT ;  /* 0xfffffff80f0f7812 */ /* 0x000fe400078ec0ff */
[----:B------:R-:W-:Y:S01]  /*0c00*/  LEA.HI R12, R12, R18, RZ, 0x5 ;  /* 0x000000120c0c7211 */ /* 0x000fe200078f28ff */
[----:B------:R-:W-:Y:S01]  /*0c10*/  IMAD R5, R8, 0x400, R5 ;  /* 0x0000040008057824 */ /* 0x000fe200078e0205 */
[----:B------:R-:W-:Y:S01]  /*0c20*/  LOP3.LUT R2, R7, R2, RZ, 0x3c, !PT ;  /* 0x0000000207027212 */ /* 0x000fe200078e3cff */
[----:B------:R-:W-:Y:S01]  /*0c30*/  IMAD.IADD R15, R14, 0x1, -R15 ;  /* 0x000000010e0f7824 */ /* 0x000fe200078e0a0f */
[----:B------:R-:W-:-:S02]  /*0c40*/  SHF.R.S32.HI R12, RZ, 0x5, R12 ;  /* 0x00000005ff0c7819 */ /* 0x000fc4000001140c */
[----:B------:R-:W-:Y:S01]  /*0c50*/  LEA.HI R0, R0, R17, RZ, 0x2 ;  /* 0x0000001100007211 */ /* 0x000fe200078f10ff */
[----:B------:R-:W-:Y:S02]  /*0c60*/  IMAD R4, R4, -0x3, R16 ;  /* 0xfffffffd04047824 */ /* 0x000fe400078e0210 */
[----:B------:R-:W-:Y:S01]  /*0c70*/  IMAD.IADD R16, R5, 0x1, R2 ;  /* 0x0000000105107824 */ /* 0x000fe200078e0202 */
[----:B------:R-:W-:Y:S01]  /*0c80*/  LOP3.LUT R2, R0, 0xfffffffc, RZ, 0xc0, !PT ;  /* 0xfffffffc00027812 */ /* 0x000fe200078ec0ff */
[----:B------:R-:W-:Y:S01]  /*0c90*/  IMAD R15, R12, 0x10, R15 ;  /* 0x000000100c0f7824 */ /* 0x000fe200078e020f */
[----:B------:R-:W-:-:S03]  /*0ca0*/  LOP3.LUT R13, R13, 0x7ffffffc, RZ, 0xc0, !PT ;  /* 0x7ffffffc0d0d7812 */ /* 0x000fc600078ec0ff */
[----:B------:R-:W-:Y:S02]  /*0cb0*/  IMAD R8, R4, 0x40, R15 ;  /* 0x0000004004087824 */ /* 0x000fe400078e020f */
[----:B------:R-:W-:Y:S02]  /*0cc0*/  IMAD.IADD R4, R17, 0x1, -R2 ;  /* 0x0000000111047824 */ /* 0x000fe400078e0a02 */
[----:B------:R-:W-:Y:S01]  /*0cd0*/  IMAD.IADD R13, R18, 0x1, -R13 ;  /* 0x00000001120d7824 */ /* 0x000fe200078e0a0d */
[----:B------:R-:W-:Y:S01]  /*0ce0*/  R2P PR, R3, 0x6 ;  /* 0x0000000603007804 */ /* 0x000fe20000000000 */
[C---:B------:R-:W-:Y:S01]  /*0cf0*/  IMAD.SHL.U32 R138, R4.reuse, 0x8, RZ ;  /* 0x00000008048a7824 */ /* 0x040fe200078e00ff */
[----:B------:R-:W-:Y:S01]  /*0d00*/  LEA.HI R3, R4, R4, RZ, 0x1 ;  /* 0x0000000404037211 */ /* 0x000fe200078f08ff */
[----:B------:R-:W-:Y:S02]  /*0d10*/  IMAD.SHL.U32 R157, R13, 0x2, RZ ;  /* 0x000000020d9d7824 */ /* 0x000fe400078e00ff */
[----:B------:R-:W-:Y:S01]  /*0d20*/  VIADD R144, R138, 0x40 ;  /* 0x000000408a907836 */ /* 0x000fe20000000000 */
[----:B------:R-:W-:Y:S01]  /*0d30*/  LOP3.LUT R3, R3, 0x1ffffffe, RZ, 0xc0, !PT ;  /* 0x1ffffffe03037812 */ /* 0x000fe200078ec0ff */
[----:B------:R-:W-:-:S02]  /*0d40*/  VIADD R155, R157, 0x8 ;  /* 0x000000089d9b7836 */ /* 0x000fc40000000000 */
[C---:B------:R-:W-:Y:S01]  /*0d50*/  VIADD R152, R157.reuse, 0x20 ;  /* 0x000000209d987836 */ /* 0x040fe20000000000 */
[----:B------:R-:W-:Y:S01]  /*0d60*/  SHF.R.S32.HI R0, RZ, 0x2, R0 ;  /* 0x00000002ff007819 */ /* 0x000fe20000011400 */
[C---:B------:R-:W-:Y:S01]  /*0d70*/  VIADD R149, R157.reuse, 0x38 ;  /* 0x000000389d957836 */ /* 0x040fe20000000000 */
[----:B------:R-:W-:Y:S01]  /*0d80*/  SHF.R.S32.HI R0, RZ, 0x1f, R144 ;  /* 0x0000001fff007819 */ /* 0x000fe20000011490 */
[----:B------:R-:W-:Y:S01]  /*0d90*/  VIADD R146, R157, 0x50 ;  /* 0x000000509d927836 */ /* 0x000fe20000000000 */
[----:B------:R-:W-:Y:S01]  /*0da0*/  SHF.R.S32.HI R0, RZ, 0x1f, R155 ;  /* 0x0000001fff007819 */ /* 0x000fe2000001149b */
[----:B------:R-:W-:Y:S01]  /*0db0*/  IMAD.IADD R3, R4, 0x1, -R3 ;  /* 0x0000000104037824 */ /* 0x000fe200078e0a03 */
[----:B------:R-:W-:Y:S02]  /*0dc0*/  SHF.R.S32.HI R0, RZ, 0x1f, R152 ;  /* 0x0000001fff007819 */ /* 0x000fe40000011498 */
[----:B------:R-:W-:Y:S02]  /*0dd0*/  SHF.R.S32.HI R0, RZ, 0x1f, R149 ;  /* 0x0000001fff007819 */ /* 0x000fe40000011495 */
[----:B------:R-:W-:Y:S01]  /*0de0*/  SHF.R.S32.HI R0, RZ, 0x1f, R146 ;  /* 0x0000001fff007819 */ /* 0x000fe20000011492 */
[----:B------:R-:W-:Y:S01]  /*0df0*/  IMAD R0, R3, 0x8, R8 ;  /* 0x0000000803007824 */ /* 0x000fe200078e0208 */
[----:B------:R0:W-:Y:S04]  /*0e00*/  STL [R1+0x44], R6 ;  /* 0x0000440601007387 */ /* 0x0001e80000100800 */
[----:B------:R1:W-:Y:S04]  /*0e10*/  STL [R1+0x3c], R8 ;  /* 0x00003c0801007387 */ /* 0x0003e80000100800 */
[----:B------:R1:W-:Y:S04]  /*0e20*/  STL [R1+0x8], RZ ;  /* 0x000008ff01007387 */ /* 0x0003e80000100800 */
[----:B------:R1:W-:Y:S01]  /*0e30*/  STL [R1+0x40], R0 ;  /* 0x0000400001007387 */ /* 0x0003e20000100800 */
[----:B------:R-:W-:Y:S01]  /*0e40*/  LEA R16, R16, UR40, 0x1 ;  /* 0x0000002810107c11 */ /* 0x000fe2000f8e08ff */
[----:B------:R-:W-:-:S02]  /*0e50*/  IMAD.MOV.U32 R17, RZ, RZ, 0x40 ;  /* 0x00000040ff117424 */ /* 0x000fc400078e00ff */
[----:B------:R-:W-:Y:S02]  /*0e60*/  VIADD R142, R138, 0x20 ;  /* 0x000000208a8e7836 */ /* 0x000fe40000000000 */
[----:B------:R-:W-:Y:S02]  /*0e70*/  VIADD R153, R157, 0x18 ;  /* 0x000000189d997836 */ /* 0x000fe40000000000 */
[----:B------:R-:W-:Y:S01]  /*0e80*/  VIADD R18, R16, 0x21800 ;  /* 0x0002180010127836 */ /* 0x000fe20000000000 */
[----:B------:R-:W-:Y:S01]  /*0e90*/  SEL R17, R17, 0xffffffc0, !P2 ;  /* 0xffffffc011117807 */ /* 0x000fe20005000000 */
[C---:B------:R-:W-:Y:S02]  /*0ea0*/  VIADD R154, R157.reuse, 0x10 ;  /* 0x000000109d9a7836 */ /* 0x040fe40000000000 */
[C---:B------:R-:W-:Y:S01]  /*0eb0*/  VIADD R150, R157.reuse, 0x30 ;  /* 0x000000309d967836 */ /* 0x040fe20000000000 */
[C---:B------:R-:W-:Y:S01]  /*0ec0*/  IADD3 R151, R157.reuse, 0x28, RZ ;  /* 0x000000289d977810 */ /* 0x040fe20007ffe0ff */
[C---:B------:R-:W-:Y:S01]  /*0ed0*/  VIADD R147, R157.reuse, 0x48 ;  /* 0x000000489d937836 */ /* 0x040fe20000000000 */
[----:B------:R-:W-:Y:S01]  /*0ee0*/  SHF.R.S32.HI R4, RZ, 0x1f, R142 ;  /* 0x0000001fff047819 */ /* 0x000fe2000001148e */
[----:B------:R-:W-:-:S02]  /*0ef0*/  VIADD R148, R157, 0x40 ;  /* 0x000000409d947836 */ /* 0x000fc40000000000 */
[----:B------:R-:W-:Y:S02]  /*0f00*/  VIADD R145, R157, 0x58 ;  /* 0x000000589d917836 */ /* 0x000fe40000000000 */
[----:B------:R-:W-:Y:S01]  /*0f10*/  VIADD R23, R16, 0x21820 ;  /* 0x0002182010177836 */ /* 0x000fe20000000000 */
[----:B------:R-:W-:Y:S01]  /*0f20*/  SHF.R.S32.HI R4, RZ, 0x1f, R153 ;  /* 0x0000001fff047819 */ /* 0x000fe20000011499 */
[C---:B------:R-:W-:Y:S01]  /*0f30*/  @P1 VIADD R23, R18.reuse, 0xffffffe0 ;  /* 0xffffffe012171836 */ /* 0x040fe20000000000 */
[----:B------:R-:W-:Y:S01]  /*0f40*/  SHF.R.S32.HI R4, RZ, 0x1f, R150 ;  /* 0x0000001fff047819 */ /* 0x000fe20000011496 */
[----:B------:R-:W-:Y:S01]  /*0f50*/  IMAD.MOV.U32 R5, RZ, RZ, R9 ;  /* 0x000000ffff057224 */ /* 0x000fe200078e0009 */
[----:B------:R-:W-:Y:S01]  /*0f60*/  SHF.R.S32.HI R9, RZ, 0x1f, R154 ;  /* 0x0000001fff097819 */ /* 0x000fe2000001149a */
[----:B------:R-:W-:Y:S01]  /*0f70*/  IMAD.IADD R18, R18, 0x1, R17 ;  /* 0x0000000112127824 */ /* 0x000fe200078e0211 */
[----:B------:R-:W-:Y:S01]  /*0f80*/  SHF.R.S32.HI R9, RZ, 0x1f, R151 ;  /* 0x0000001fff097819 */ /* 0x000fe20000011497 */
[----:B0-----:R-:W-:Y:S01]  /*0f90*/  IMAD.MOV.U32 R6, RZ, RZ, R10 ;  /* 0x000000ffff067224 */ /* 0x001fe200078e000a */
[----:B------:R-:W-:Y:S01]  /*0fa0*/  SHF.R.S32.HI R4, RZ, 0x1f, R147 ;  /* 0x0000001fff047819 */ /* 0x000fe20000011493 */
[----:B------:R-:W-:Y:S01]  /*0fb0*/  IMAD.MOV.U32 R7, RZ, RZ, R11 ;  /* 0x000000ffff077224 */ /* 0x000fe200078e000b */
[----:B------:R-:W-:Y:S01]  /*0fc0*/  SHF.R.S32.HI R9, RZ, 0x1f, R148 ;  /* 0x0000001fff097819 */ /* 0x000fe20000011494 */
[----:B------:R-:W-:Y:S01]  /*0fd0*/  IMAD.MOV.U32 R2, RZ, RZ, RZ ;  /* 0x000000ffff027224 */ /* 0x000fe200078e00ff */
[----:B------:R-:W-:Y:S01]  /*0fe0*/  SHF.R.S32.HI R4, RZ, 0x1f, R145 ;  /* 0x0000001fff047819 */ /* 0x000fe20000011491 */
[----:B------:R-:W-:-:S02]  /*0ff0*/  IMAD.IADD R17, R17, 0x1, R23 ;  /* 0x0000000111117824 */ /* 0x000fc400078e0217 */
[----:B------:R-:W-:Y:S01]  /*1000*/  VIADD R136, R23, 0x6000 ;  /* 0x0000600017887836 */ /* 0x000fe20000000000 */
[----:B------:R-:W-:Y:S01]  /*1010*/  UMOV UR38, URZ ;  /* 0x0000003f00267c82 */ /* 0x000fe20008000000 */
[----:B-12---:R-:W-:-:S07]  /*1020*/  LOP3.LUT R19, R19, 0x1, RZ, 0xfc, !PT ;  /* 0x0000000113137812 */ /* 0x006fce00078efcff */
.L_x_10228:
[----:B012-4-:R-:W0:Y:S01]  /*1030*/  LDC.64 R8, c[0x0][0xc88] ;  /* 0x00032200ff087b82 */ /* 0x017e220000000a00 */
[----:B------:R-:W-:-:S07]  /*1040*/  ULDC.64 UR4, c[0x0][0xa28] ;  /* 0x00028a0000047ab9 */ /* 0x000fce0000000a00 */
[----:B---3--:R-:W1:Y:S08]  /*1050*/  LDC.64 R12, c[0x0][0x418] ;  /* 0x00010600ff0c7b82 */ /* 0x008e700000000a00 */
[----:B------:R-:W2:Y:S01]  /*1060*/  LDC R0, c[0x0][0x424] ;  /* 0x00010900ff007b82 */ /* 0x000ea20000000800 */
[----:B0-----:R-:W-:-:S07]  /*1070*/  IMAD.WIDE R8, R7, 0x4, R8 ;  /* 0x0000000407087825 */ /* 0x001fce00078e0208 */
[----:B------:R-:W0:Y:S01]  /*1080*/  LDC R89, c[0x0][0x2f0] ;  /* 0x0000bc00ff597b82 */ /* 0x000e220000000800 */
[----:B------:R-:W3:Y:S01]  /*1090*/  LDG.E R137, desc[UR36][R8.64] ;  /* 0x0000002408897981 */ /* 0x000ee2000c1e1900 */
        /* <DEDUP_REMOVED lines=27> */
.L_x_10187:
[----:B-----5:R-:W-:Y:S01]  /*1250*/  IMAD.IADD R89, R89, 0x1, -R4 ;  /* 0x0000000159597824 */ /* 0x020fe200078e0a04 */
[C---:B------:R-:W-:Y:S02]  /*1260*/  LOP3.LUT R3, R6.reuse, 0xff000000, RZ, 0xc0, !PT ;  /* 0xff00000006037812 */ /* 0x040fe400078ec0ff */
[----:B------:R-:W-:Y:S01]  /*1270*/  LOP3.LUT R0, R6, 0xff0000, RZ, 0xc0, !PT ;  /* 0x00ff000006007812 */ /* 0x000fe200078ec0ff */
[C---:B------:R-:W-:Y:S01]  /*1280*/  VIADD R4, R89.reuse, 0x7f ;  /* 0x0000007f59047836 */ /* 0x040fe20000000000 */
[----:B------:R-:W-:Y:S02]  /*1290*/  ISETP.GE.AND P0, PT, R89, 0x1, PT ;  /* 0x000000015900780c */ /* 0x000fe40003f06270 */
[----:B------:R-:W-:Y:S02]  /*12a0*/  SHF.R.U32.HI R3, RZ, 0x8, R3 ;  /* 0x00000008ff037819 */ /* 0x000fe40000011603 */
[----:B------:R-:W-:Y:S02]  /*12b0*/  SHF.R.S32.HI R7, RZ, 0x1f, R4 ;  /* 0x0000001fff077819 */ /* 0x000fe40000011404 */
[----:B------:R-:W-:Y:S01]  /*12c0*/  LEA.HI R0, R0, R3, RZ, 0x10 ;  /* 0x0000000300007211 */ /* 0x000fe200078f80ff */
[----:B------:R-:W-:Y:S01]  /*12d0*/  IMAD.MOV.U32 R3, RZ, RZ, RZ ;  /* 0x000000ffff037224 */ /* 0x000fe200078e00ff */
[----:B------:R-:W-:-:S02]  /*12e0*/  LEA.HI R7, R7, R4, RZ, 0x7 ;  /* 0x0000000407077211 */ /* 0x000fc400078f38ff */
[----:B------:R-:W-:Y:S02]  /*12f0*/  LOP3.LUT R156, R0, 0xff, RZ, 0xc0, !PT ;  /* 0x000000ff009c7812 */ /* 0x000fe400078ec0ff */
[----:B------:R-:W-:Y:S02]  /*1300*/  SHF.R.U32.HI R140, RZ, 0x10, R0 ;  /* 0x00000010ff8c7819 */ /* 0x000fe40000011600 */
[----:B------:R-:W-:Y:S01]  /*1310*/  SHF.R.S32.HI R88, RZ, 0x7, R7 ;  /* 0x00000007ff587819 */ /* 0x000fe20000011407 */
[----:B------:R-:W-:Y:S06]  /*1320*/  @!P0 BRA `(.L_x_10188) ;  /* 0x0000000000748947 */ /* 0x000fec0003800000 */
[----:B------:R-:W3:Y:S01]  /*1330*/  LDC R3, c[0x0][0x9f0] ;  /* 0x00027c00ff037b82 */ /* 0x000ee20000000800 */
[----:B------:R-:W-:-:S04]  /*1340*/  ISETP.NE.AND P0, PT, R140, RZ, PT ;  /* 0x000000ff8c00720c */ /* 0x000fc80003f05270 */
[----:B---3--:R-:W-:-:S04]  /*1350*/  SEL R11, R140, R3, P0 ;  /* 0x000000038c0b7207 */ /* 0x008fc80000000000 */
        /* <DEDUP_REMOVED lines=26> */
.L_x_10188:
        /* <DEDUP_REMOVED lines=33> */
[----:B------:R-:W-:-:S04]  /*1710*/  UIADD3 UR6, UR40, 0x21800, URZ ;  /* 0x0002180028067890 */ /* 0x000fc8000fffe03f */
[----:B------:R-:W-:-:S06]  /*1720*/  ULOP3.LUT UP0, URZ, UR6, 0x3ff, URZ, 0xc0, !UPT ;  /* 0x000003ff063f7892 */ /* 0x000fcc000f80c03f */
[----:B------:R-:W-:Y:S01]  /*1730*/  PLOP3.LUT P0, PT, PT, PT, UP0, 0x80, 0x0 ;  /* 0x000000000000781c */ /* 0x000fe20003f0f008 */
[----:B0-----:R-:W-:-:S05]  /*1740*/  VIADD R4, R0, 0xffffff80 ;  /* 0xffffff8000047836 */ /* 0x001fca0000000000 */
[----:B------:R-:W-:-:S04]  /*1750*/  SHF.R.S32.HI R0, RZ, 0x1f, R4 ;  /* 0x0000001fff007819 */ /* 0x000fc80000011404 */
[----:B------:R-:W-:-:S04]  /*1760*/  LEA.HI R0, R0, R4, RZ, 0x7 ;  /* 0x0000000400007211 */ /* 0x000fc800078f38ff */
[----:B------:R-:W-:-:S06]  /*1770*/  SHF.R.S32.HI R0, RZ, 0x7, R0 ;  /* 0x00000007ff007819 */ /* 0x000fcc0000011400 */
[----:B------:R-:W0:Y:S02]  /*1780*/  SHFL.IDX PT, R0, R0, RZ, 0x1f ;  /* 0x00001fff00007589 */ /* 0x000e2400000e0000 */
[----:B0-----:R-:W-:-:S13]  /*1790*/  R2UR UR42, R0 ;  /* 0x00000000002a72ca */ /* 0x001fda00000e0000 */
        /* <DEDUP_REMOVED lines=14> */
[----:B---3--:R-:W-:Y:S01]  /*1880*/  IMAD.U32 R10, RZ, RZ, UR6 ;  /* 0x00000006ff0a7e24 */ /* 0x008fe2000f8e00ff */
        /* <DEDUP_REMOVED lines=8> */
.L_x_10190:
[----:B------:R-:W2:Y:S01]  /*1910*/  LDL R20, [R1+0x8] ;  /* 0x0000080001147983 */ /* 0x000ea20000100800 */
[----:B------:R-:W-:Y:S02]  /*1920*/  ISETP.NE.AND P0, PT, R19, 0x3, PT ;  /* 0x000000031300780c */ /* 0x000fe40003f05270 */
[----:B--2---:R-:W-:-:S04]  /*1930*/  LEA.HI R0, R20, R20, RZ, 0x1 ;  /* 0x0000001414007211 */ /* 0x004fc800078f08ff */
[----:B------:R-:W-:-:S05]  /*1940*/  LOP3.LUT R0, R0, 0xfffffffe, RZ, 0xc0, !PT ;  /* 0xfffffffe00007812 */ /* 0x000fca00078ec0ff */
[----:B------:R-:W-:-:S05]  /*1950*/  IMAD.IADD R0, R20, 0x1, -R0 ;  /* 0x0000000114007824 */ /* 0x000fca00078e0a00 */
[----:B------:R-:W-:-:S04]  /*1960*/  SHF.L.U32 R0, R0, 0x1f, RZ ;  /* 0x0000001f00007819 */ /* 0x000fc800000006ff */
[----:B------:R-:W0:Y:S02]  /*1970*/  SYNCS.PHASECHK.TRANS64.TRYWAIT P1, [UR40+0x2d800], R0 ;  /* 0x02d80000ff0075a7 */ /* 0x000e240008020168 */
[----:B0-----:R-:W-:Y:S05]  /*1980*/  @!P1 BRA `(.L_x_10191) ;  /* 0x000000cc00d89947 */ /* 0x001fea0003800000 */
.L_x_10311:
[----:B------:R-:W-:Y:S05]  /*1990*/  @!P0 BRA `(.L_x_10192) ;  /* 0x0000000000048947 */ /* 0x000fea0003800000 */
[----:B------:R-:W-:Y:S01]  /*19a0*/  BPT.TRAP 0x1 ;  /* 0x000000040000795c */ /* 0x000fe20000300000 */
.L_x_10192:
[----:B------:R-:W-:Y:S01]  /*19b0*/  IMAD.U32 R5, RZ, RZ, UR38 ;  /* 0x00000026ff057e24 */ /* 0x000fe2000f8e00ff */
[----:B0-----:R-:W-:-:S04]  /*19c0*/  SHF.L.U32 R0, R2, 0x1f, RZ ;  /* 0x0000001f02007819 */ /* 0x001fc800000006ff */
[----:B------:R-:W-:-:S04]  /*19d0*/  LEA R5, R5, UR40, 0x3 ;  /* 0x0000002805057c11 */ /* 0x000fc8000f8e18ff */
[----:B------:R0:W1:Y:S01]  /*19e0*/  SYNCS.PHASECHK.TRANS64.TRYWAIT P1, [R5+URZ+0x2d830], R0 ;  /* 0x02d83000050075a7 */ /* 0x000062000802017f */
[----:B------:R-:W-:Y:S05]  /*19f0*/  @!P0 BRA `(.L_x_10193) ;  /* 0x0000000000048947 */ /* 0x000fea0003800000 */
[----:B------:R-:W-:Y:S01]  /*1a00*/  BPT.TRAP 0x1 ;  /* 0x000000040000795c */ /* 0x000fe20000300000 */
.L_x_10193:
[----:B------:R-:W-:Y:S01]  /*1a10*/  IMAD.MOV.U32 R135, RZ, RZ, RZ ;  /* 0x000000ffff877224 */ /* 0x000fe200078e00ff */
[----:B-1----:R-:W-:Y:S06]  /*1a20*/  @P1 BRA `(.L_x_10194) ;  /* 0x0000000000081947 */ /* 0x002fec0003800000 */
[----:B------:R-:W1:Y:S02]  /*1a30*/  SYNCS.PHASECHK.TRANS64.TRYWAIT P1, [R5+URZ+0x2d830], R0 ;  /* 0x02d83000050075a7 */ /* 0x000e64000802017f */
[----:B-1----:R-:W-:Y:S05]  /*1a40*/  @!P1 BRA `(.L_x_10195) ;  /* 0x000000cc00c09947 */ /* 0x002fea0003800000 */
.L_x_10194:
[----:B------:R-:W-:Y:S05]  /*1a50*/  WARPSYNC.ALL ;  /* 0x0000000000007948 */ /* 0x000fea0003800000 */
[----:B------:R-:W-:Y:S01]  /*1a60*/  UIADD3 UR4, UR40, 0x15400, URZ ;  /* 0x0001540028047890 */ /* 0x000fe2000fffe03f */
[----:B------:R-:W-:Y:S01]  /*1a70*/  WARPGROUP.ARRIVE ;  /* 0x00000000000079c5 */ /* 0x000fe20000000000 */
[----:B------:R-:W-:Y:S02]  /*1a80*/  ULEA UR43, UR43, UR40, 0xc ;  /* 0x000000282b2b7291 */ /* 0x000fe4000f8e603f */
[----:B------:R-:W-:Y:S02]  /*1a90*/  USHF.R.U32.HI UR4, URZ, 0x4, UR4 ;  /* 0x000000043f047899 */ /* 0x000fe40008011604 */
[----:B------:R-:W-:-:S02]  /*1aa0*/  UIADD3 UR43, UR43, 0xc400, URZ ;  /* 0x0000c4002b2b7890 */ /* 0x000fc4000fffe03f */
[----:B------:R-:W-:Y:S02]  /*1ab0*/  ULOP3.LUT UR4, UR4, 0x3fff, URZ, 0xc0, !UPT ;  /* 0x00003fff04047892 */ /* 0x000fe4000f8ec03f */
[----:B------:R-:W-:Y:S02]  /*1ac0*/  USHF.R.U32.HI UR43, URZ, 0x4, UR43 ;  /* 0x000000043f2b7899 */ /* 0x000fe4000801162b */
[----:B------:R-:W-:Y:S02]  /*1ad0*/  ULOP3.LUT UR28, UR4, 0x10000, URZ, 0xfc, !UPT ;  /* 0x00010000041c7892 */ /* 0x000fe4000f8efc3f */
[----:B------:R-:W-:Y:S02]  /*1ae0*/  ULOP3.LUT UR43, UR43, 0x3fff, URZ, 0xc0, !UPT ;  /* 0x00003fff2b2b7892 */ /* 0x000fe4000f8ec03f */
[----:B------:R-:W-:Y:S02]  /*1af0*/  UIMAD UR6, UR38, 0x600, UR28 ;  /* 0x00000600260678a4 */ /* 0x000fe4000f8e021c */
[----:B------:R-:W-:Y:S01]  /*1b00*/  ULOP3.LUT UR4, UR43, 0x10000, URZ, 0xfc, !UPT ;  /* 0x000100002b047892 */ /* 0x000fe2000f8efc3f */
[----:B------:R-:W-:Y:S01]  /*1b10*/  UMOV UR7, 0x80000020 ;  /* 0x8000002000077882 */ /* 0x000fe20000000000 */
[----:B------:R-:W-:-:S02]  /*1b20*/  UMOV UR5, 0x80000020 ;  /* 0x8000002000057882 */ /* 0x000fc40000000000 */
        /* <DEDUP_REMOVED lines=39> */
.L_x_10196:
[----:B------:R-:W-:Y:S01]  /*1da0*/  IADD3 R89, R89, 0x80, -R157 ;  /* 0x0000008059597810 */ /* 0x000fe20007ffe89d */
[----:B------:R-:W-:Y:S01]  /*1db0*/  ULDC UR6, c[0x0][0x988] ;  /* 0x0002620000067ab9 */ /* 0x000fe20000000800 */
[----:B------:R-:W-:Y:S01]  /*1dc0*/  P2R R7, PR, RZ, 0x1 ;  /* 0x00000001ff077803 */ /* 0x000fe20000000000 */
        /* <DEDUP_REMOVED lines=36> */
[----:B---3--:R-:W-:Y:S01]  /*2010*/  FSEL R8, R33, -INF , P5 ;  /* 0xff80000021087808 */ /* 0x008fe20002800000 */
        /* <DEDUP_REMOVED lines=94> */
[----:B------:R-:W-:Y:S02]  /*2600*/  ISETP.GT.AND P4, PT, R4, 0x71, PT ;  /* 0x000000710400780c */ /* 0x000fe40003f84270 */
        /* <DEDUP_REMOVED lines=11> */
[----:B------:R-:W-:Y:S02]  /*26c0*/  P2R R21, PR, RZ, 0x4 ;  /* 0x00000004ff157803 */ /* 0x000fe40000000000 */
[----:B------:R-:W-:Y:S01]  /*26d0*/  ISETP.GT.AND P2, PT, R4, 0x58, PT ;  /* 0x000000580400780c */ /* 0x000fe20003f44270 */
[----:B01----:R-:W0:Y:S01]  /*26e0*/  SHFL.BFLY PT, R0, R11, 0x2, 0x1f ;  /* 0x0c401f000b007f89 */ /* 0x003e2200000e0000 */
[----:B------:R-:W-:Y:S02]  /*26f0*/  P2R R29, PR, RZ, 0x2 ;  /* 0x00000002ff1d7803 */ /* 0x000fe40000000000 */
[----:B------:R-:W-:Y:S02]  /*2700*/  FSEL R70, R70, -INF , P2 ;  /* 0xff80000046467808 */ /* 0x000fe40001000000 */
[----:B------:R-:W-:-:S02]  /*2710*/  ISETP.NE.AND P2, PT, R21, RZ, PT ;  /* 0x000000ff1500720c */ /* 0x000fc40003f45270 */
[C---:B------:R-:W-:Y:S02]  /*2720*/  ISETP.GT.AND P1, PT, R4.reuse, 0x59, PT ;  /* 0x000000590400780c */ /* 0x040fe40003f24270 */
[----:B------:R-:W-:Y:S02]  /*2730*/  P2R R31, PR, RZ, 0x1 ;  /* 0x00000001ff1f7803 */ /* 0x000fe40000000000 */
[----:B------:R-:W-:Y:S02]  /*2740*/  ISETP.GT.AND P0, PT, R4, 0x60, PT ;  /* 0x000000600400780c */ /* 0x000fe40003f04270 */
[----:B------:R-:W-:Y:S02]  /*2750*/  FSEL R80, R71, -INF , P1 ;  /* 0xff80000047507808 */ /* 0x000fe40000800000 */
[----:B------:R-:W-:Y:S02]  /*2760*/  FSEL R74, R74, -INF , P0 ;  /* 0xff8000004a4a7808 */ /* 0x000fe40000000000 */
[----:B------:R-:W-:-:S02]  /*2770*/  ISETP.NE.AND P0, PT, R31, RZ, PT ;  /* 0x000000ff1f00720c */ /* 0x000fc40003f05270 */
[----:B------:R-:W-:Y:S02]  /*2780*/  ISETP.NE.AND P1, PT, R29, RZ, PT ;  /* 0x000000ff1d00720c */ /* 0x000fe40003f25270 */
[----:B------:R-:W-:Y:S02]  /*2790*/  FSEL R126, R75, -INF , P0 ;  /* 0xff8000004b7e7808 */ /* 0x000fe40000000000 */
[----:B------:R-:W-:Y:S02]  /*27a0*/  FSEL R86, R86, -INF , P5 ;  /* 0xff80000056567808 */ /* 0x000fe40002800000 */
[----:B0-----:R-:W-:Y:S02]  /*27b0*/  FMNMX.FTZ R13, R11, R0, !PT ;  /* 0x000000000b0d7209 */ /* 0x001fe40007810000 */
[----:B------:R-:W-:Y:S02]  /*27c0*/  ISETP.NE.AND P0, PT, R7, RZ, PT ;  /* 0x000000ff0700720c */ /* 0x000fe40003f05270 */
[----:B------:R-:W-:Y:S01]  /*27d0*/  R2UR UR6, R5 ;  /* 0x00000000050672ca */ /* 0x000fe200000e0000 */
[----:B------:R-:W0:-:S12]  /*27e0*/  SHFL.BFLY PT, R0, R13, 0x1, 0x1f ;  /* 0x0c201f000d007f89 */ /* 0x000e1800000e0000 */
[----:B------:R-:W-:-:S04]  /*27f0*/  UIADD3 UR6, UR6, 0x2d840, URZ ;  /* 0x0002d84006067890 */ /* 0x000fc8000fffe03f */
[----:B------:R-:W-:Y:S01]  /*2800*/  UPRMT UR6, UR41, 0x654, UR6 ;  /* 0x0000065429067896 */ /* 0x000fe20008000006 */
[----:B0-----:R-:W-:-:S08]  /*2810*/  FMNMX.FTZ R0, R13, R0, !PT ;  /* 0x000000000d007209 */ /* 0x001fd00007810000 */
[----:B------:R-:W-:Y:S01]  /*2820*/  SYNCS.ARRIVE.TRANS64.RED.A1T0 RZ, [UR6], RZ ;  /* 0x000000ffffff79a7 */ /* 0x000fe20008100406 */
[----:B------:R-:W-:Y:S02]  /*2830*/  FMNMX.FTZ R13, R26, R27, !PT ;  /* 0x0000001b1a0d7209 */ /* 0x000fe40007810000 */
[C---:B------:R-:W-:Y:S01]  /*2840*/  FSETP.NEU.FTZ.AND P3, PT, R0.reuse, -INF , PT ;  /* 0xff8000000000780b */ /* 0x040fe20003f7d000 */
[----:B------:R-:W-:Y:S01]  /*2850*/  FMUL.FTZ R9, R0, R3 ;  /* 0x0000000300097220 */ /* 0x000fe20000410000 */
[----:B------:R-:W-:-:S04]  /*2860*/  FMNMX.FTZ R13, R30, R13, !PT ;  /* 0x0000000d1e0d7209 */ /* 0x000fc80007810000 */
[----:B------:R-:W-:Y:S02]  /*2870*/  FMNMX.FTZ R13, R12, R13, !PT ;  /* 0x0000000d0c0d7209 */ /* 0x000fe40007810000 */
[----:B------:R-:W-:Y:S02]  /*2880*/  FSEL R9, R9, RZ, P3 ;  /* 0x000000ff09097208 */ /* 0x000fe40001800000 */
[----:B------:R-:W-:Y:S02]  /*2890*/  FMNMX.FTZ R13, R34, R13, !PT ;  /* 0x0000000d220d7209 */ /* 0x000fe40007810000 */
[----:B------:R-:W-:Y:S01]  /*28a0*/  ISETP.NE.AND P3, PT, R15, RZ, PT ;  /* 0x000000ff0f00720c */ /* 0x000fe20003f65270 */
[--C-:B------:R-:W-:Y:S01]  /*28b0*/  FFMA.FTZ R132, R25, R3, -R9.reuse ;  /* 0x0000000319847223 */ /* 0x100fe20000010809 */
[----:B------:R-:W-:Y:S01]  /*28c0*/  FMNMX.FTZ R15, R20, R13, !PT ;  /* 0x0000000d140f7209 */ /* 0x000fe20007810000 */
[-CC-:B------:R-:W-:Y:S01]  /*28d0*/  FFMA.FTZ R134, R6, R3.reuse, -R9.reuse ;  /* 0x0000000306867223 */ /* 0x180fe20000010809 */
[-CC-:B------:R-:W-:Y:S01]  /*28e0*/  FFMA.FTZ R6, R32, R3.reuse, -R9.reuse ;  /* 0x0000000320067223 */ /* 0x180fe20000010809 */
        /* <DEDUP_REMOVED lines=11> */
[----:B------:R-:W-:Y:S01]  /*29a0*/  FSEL R82, R82, -INF , P3 ;  /* 0xff80000052527808 */ /* 0x000fe20001800000 */
[--C-:B------:R-:W-:Y:S01]  /*29b0*/  FFMA.FTZ R8, R8, R3, -R9.reuse ;  /* 0x0000000308087223 */ /* 0x100fe20000010809 */
[----:B------:R-:W-:Y:S01]  /*29c0*/  FMNMX.FTZ R21, R96, R21, !PT ;  /* 0x0000001560157209 */ /* 0x000fe20007810000 */
[--C-:B------:R-:W-:Y:S01]  /*29d0*/  FFMA.FTZ R52, R52, R3, -R9.reuse ;  /* 0x0000000334347223 */ /* 0x100fe20000010809 */
[----:B------:R-:W-:Y:S01]  /*29e0*/  FSEL R102, R87, -INF , P6 ;  /* 0xff80000057667808 */ /* 0x000fe20003000000 */
[----:B------:R-:W-:Y:S01]  /*29f0*/  MUFU.EX2 R13, R8 ;  /* 0x00000008000d7308 */ /* 0x000fe20000000800 */
[----:B------:R-:W-:Y:S01]  /*2a00*/  FMNMX.FTZ R21, R46, R21, !PT ;  /* 0x000000152e157209 */ /* 0x000fe20007810000 */
[-CC-:B0-----:R-:W-:Y:S01]  /*2a10*/  FFMA.FTZ R36, R98, R3.reuse, -R9.reuse ;  /* 0x0000000362247223 */ /* 0x181fe20000010809 */
[----:B------:R-:W-:Y:S01]  /*2a20*/  FSEL R98, R83, -INF , P4 ;  /* 0xff80000053627808 */ /* 0x000fe20002000000 */
        /* <DEDUP_REMOVED lines=24> */
[----:B------:R-:W-:Y:S01]  /*2bb0*/  FFMA.FTZ R40, R84, R3, -R9 ;  /* 0x0000000354287223 */ /* 0x000fe20000010809 */
[----:B------:R-:W-:Y:S01]  /*2bc0*/  FMNMX.FTZ R21, R112, R21, !PT ;  /* 0x0000001570157209 */ /* 0x000fe20007810000 */
[----:B------:R-:W-:Y:S01]  /*2bd0*/  MUFU.EX2 R7, R7 ;  /* 0x0000000700077308 */ /* 0x000fe20000000800 */
[--C-:B------:R-:W-:Y:S01]  /*2be0*/  IMAD.MOV.U32 R130, RZ, RZ, R135.reuse ;  /* 0x000000ffff827224 */ /* 0x100fe200078e0087 */
[----:B------:R-:W-:Y:S01]  /*2bf0*/  MOV R114, R135 ;  /* 0x0000008700727202 */ /* 0x000fe20000000f00 */
[--C-:B------:R-:W-:Y:S01]  /*2c00*/  IMAD.MOV.U32 R124, RZ, RZ, R135.reuse ;  /* 0x000000ffff7c7224 */ /* 0x100fe200078e0087 */
[----:B------:R-:W-:Y:S01]  /*2c10*/  FMNMX.FTZ R21, R62, R21, !PT ;  /* 0x000000153e157209 */ /* 0x000fe20007810000 */
[----:B------:R-:W-:-:S02]  /*2c20*/  IMAD.MOV.U32 R122, RZ, RZ, R135 ;  /* 0x000000ffff7a7224 */ /* 0x000fc400078e0087 */
[--C-:B------:R-:W-:Y:S01]  /*2c30*/  IMAD.MOV.U32 R118, RZ, RZ, R135.reuse ;  /* 0x000000ffff767224 */ /* 0x100fe200078e0087 */
[----:B------:R-:W-:Y:S01]  /*2c40*/  FMNMX.FTZ R21, R68, R21, !PT ;  /* 0x0000001544157209 */ /* 0x000fe20007810000 */
[----:B------:R-:W-:Y:S01]  /*2c50*/  MUFU.EX2 R132, R132 ;  /* 0x0000008400847308 */ /* 0x000fe20000000800 */
[--C-:B------:R-:W-:Y:S02]  /*2c60*/  IMAD.MOV.U32 R116, RZ, RZ, R135.reuse ;  /* 0x000000ffff747224 */ /* 0x100fe400078e0087 */
[----:B------:R-:W-:Y:S01]  /*2c70*/  FMNMX.FTZ R21, R66, R21, !PT ;  /* 0x0000001542157209 */ /* 0x000fe20007810000 */
[--C-:B------:R-:W-:Y:S02]  /*2c80*/  IMAD.MOV.U32 R110, RZ, RZ, R135.reuse ;  /* 0x000000ffff6e7224 */ /* 0x100fe400078e0087 */
[----:B------:R-:W-:Y:S01]  /*2c90*/  IMAD.MOV.U32 R108, RZ, RZ, R135 ;  /* 0x000000ffff6c7224 */ /* 0x000fe200078e0087 */
        /* <DEDUP_REMOVED lines=11> */
[----:B0-----:R-:W-:Y:S01]  /*2d50*/  FFMA.FTZ R52, R120, R3, -R9 ;  /* 0x0000000378347223 */ /* 0x001fe20000010809 */
[----:B------:R-:W-:Y:S01]  /*2d60*/  IMAD.MOV.U32 R120, RZ, RZ, R135 ;  /* 0x000000ffff787224 */ /* 0x000fe200078e0087 */
[----:B------:R-:W-:-:S04]  /*2d70*/  FMNMX.FTZ R33, R82, R33, !PT ;  /* 0x0000002152217209 */ /* 0x000fc80007810000 */
[----:B------:R-:W-:Y:S01]  /*2d80*/  FMNMX.FTZ R33, R98, R33, !PT ;  /* 0x0000002162217209 */ /* 0x000fe20007810000 */
[----:B------:R-:W-:Y:S03]  /*2d90*/  MUFU.EX2 R6, R6 ;  /* 0x0000000600067308 */ /* 0x000fe60000000800 */
[----:B------:R-:W-:-:S04]  /*2da0*/  FMNMX.FTZ R33, R86, R33, !PT ;  /* 0x0000002156217209 */ /* 0x000fc80007810000 */
[----:B------:R-:W-:Y:S01]  /*2db0*/  FMNMX.FTZ R33, R102, R33, !PT ;  /* 0x0000002166217209 */ /* 0x000fe20007810000 */
[----:B------:R-:W-:Y:S01]  /*2dc0*/  MUFU.EX2 R28, R28 ;  /* 0x0000001c001c7308 */ /* 0x000fe20000000800 */
[----:B-1----:R-:W-:-:S03]  /*2dd0*/  F2FP.F16.F32.PACK_AB R10, R134, R11 ;  /* 0x0000000b860a723e */ /* 0x002fc600000000ff */
        /* <DEDUP_REMOVED lines=11> */
[-C--:B------:R-:W-:Y:S01]  /*2e90*/  FFMA.FTZ R33, R128, R3.reuse, -R9 ;  /* 0x0000000380217223 */ /* 0x080fe20000010809 */
[----:B------:R-:W-:Y:S01]  /*2ea0*/  FADD.FTZ R8, R7, R132 ;  /* 0x0000008407087221 */ /* 0x000fe20000010000 */
[--C-:B------:R-:W-:Y:S01]  /*2eb0*/  IMAD.MOV.U32 R128, RZ, RZ, R135.reuse ;  /* 0x000000ffff807224 */ /* 0x100fe200078e0087 */
[C---:B------:R-:W-:Y:S01]  /*2ec0*/  FSETP.NEU.FTZ.AND P1, PT, R4.reuse, -INF , PT ;  /* 0xff8000000400780b */ /* 0x040fe20003f3d000 */
[----:B------:R-:W-:Y:S01]  /*2ed0*/  FMUL.FTZ R49, R4, R3 ;  /* 0x0000000304317220 */ /* 0x000fe20000410000 */
[----:B------:R-:W-:Y:S01]  /*2ee0*/  FADD.FTZ R65, R11, R8 ;  /* 0x000000080b417221 */ /* 0x000fe20000010000 */
[----:B------:R-:W-:Y:S01]  /*2ef0*/  F2FP.F16.F32.PACK_AB R8, R132, R7 ;  /* 0x000000078408723e */ /* 0x000fe200000000ff */
[----:B------:R-:W-:Y:S01]  /*2f00*/  MUFU.EX2 R56, R56 ;  /* 0x0000003800387308 */ /* 0x000fe20000000800 */
[----:B------:R-:W-:Y:S01]  /*2f10*/  IMAD.MOV.U32 R132, RZ, RZ, R135 ;  /* 0x000000ffff847224 */ /* 0x000fe200078e0087 */
[----:B------:R-:W-:Y:S01]  /*2f20*/  FSEL R49, R49, RZ, P1 ;  /* 0x000000ff31317208 */ /* 0x000fe20000800000 */
[----:B------:R-:W-:Y:S01]  /*2f30*/  FADD.FTZ R65, R134, R65 ;  /* 0x0000004186417221 */ /* 0x000fe20000010000 */
[----:B------:R-:W-:-:S03]  /*2f40*/  IMAD.MOV.U32 R134, RZ, RZ, R135 ;  /* 0x000000ffff867224 */ /* 0x000fc600078e0087 */
        /* <DEDUP_REMOVED lines=29> */
[----:B------:R-:W-:Y:S01]  /*3120*/  FFMA.FTZ R86, R86, R3, -R49 ;  /* 0x0000000356567223 */ /* 0x000fe20000010831 */
[----:B------:R-:W2:Y:S01]  /*3130*/  MUFU.EX2 R12, R12 ;  /* 0x0000000c000c7308 */ /* 0x000ea20000000800 */
[----:B0-----:R-:W-:Y:S01]  /*3140*/  FADD.FTZ R54, R9, R76 ;  /* 0x0000004c09367221 */ /* 0x001fe20000010000 */
[----:B------:R-:W-:Y:S01]  /*3150*/  F2FP.F16.F32.PACK_AB R9, R76, R9 ;  /* 0x000000094c09723e */ /* 0x000fe200000000ff */
[----:B------:R-:W-:-:S02]  /*3160*/  IMAD.MOV.U32 R112, RZ, RZ, R135 ;  /* 0x000000ffff707224 */ /* 0x000fc400078e0087 */
[--C-:B------:R-:W-:Y:S02]  /*3170*/  IMAD.MOV.U32 R106, RZ, RZ, R135.reuse ;  /* 0x000000ffff6a7224 */ /* 0x100fe400078e0087 */
[----:B------:R-:W-:Y:S01]  /*3180*/  IMAD.MOV.U32 R104, RZ, RZ, R135 ;  /* 0x000000ffff687224 */ /* 0x000fe200078e0087 */
[----:B------:R-:W0:Y:S01]  /*3190*/  MUFU.EX2 R26, R26 ;  /* 0x0000001a001a7308 */ /* 0x000e220000000800 */
[----:B-1----:R-:W-:Y:S01]  /*31a0*/  FADD.FTZ R7, R61, R54 ;  /* 0x000000363d077221 */ /* 0x002fe20000010000 */
[----:B------:R-:W-:Y:S01]  /*31b0*/  FFMA.FTZ R54, R72, R3, -R49 ;  /* 0x0000000348367223 */ /* 0x000fe20000010831 */
[--C-:B------:R-:W-:Y:S02]  /*31c0*/  IMAD.MOV.U32 R100, RZ, RZ, R135.reuse ;  /* 0x000000ffff647224 */ /* 0x100fe400078e0087 */
[--C-:B------:R-:W-:Y:S02]  /*31d0*/  IMAD.MOV.U32 R96, RZ, RZ, R135.reuse ;  /* 0x000000ffff607224 */ /* 0x100fe400078e0087 */
[----:B------:R-:W-:Y:S01]  /*31e0*/  IMAD.MOV.U32 R92, RZ, RZ, R135 ;  /* 0x000000ffff5c7224 */ /* 0x000fe200078e0087 */
[----:B------:R-:W1:Y:S01]  /*31f0*/  MUFU.EX2 R51, R51 ;  /* 0x0000003300337308 */ /* 0x000e620000000800 */
[C---:B--2---:R-:W-:Y:S01]  /*3200*/  FADD.FTZ R67, R12.reuse, R7 ;  /* 0x000000070c437221 */ /* 0x044fe20000010000 */
[----:B------:R-:W-:Y:S01]  /*3210*/  F2FP.F16.F32.PACK_AB R11, R12, R61 ;  /* 0x0000003d0c0b723e */ /* 0x000fe200000000ff */
[----:B------:R-:W-:Y:S01]  /*3220*/  FADD.FTZ R12, R6, R65 ;  /* 0x00000041060c7221 */ /* 0x000fe20000010000 */
[-CC-:B------:R-:W-:Y:S01]  /*3230*/  FFMA.FTZ R7, R66, R3.reuse, -R49.reuse ;  /* 0x0000000342077223 */ /* 0x180fe20000010831 */
[----:B------:R-:W-:-:S02]  /*3240*/  FFMA.FTZ R61, R80, R3, -R49 ;  /* 0x00000003503d7223 */ /* 0x000fc40000010831 */
[----:B------:R-:W-:Y:S01]  /*3250*/  FADD.FTZ R62, R13, R12 ;  /* 0x0000000c0d3e7221 */ /* 0x000fe20000010000 */
[----:B------:R-:W2:Y:S01]  /*3260*/  MUFU.EX2 R34, R34 ;  /* 0x0000002200227308 */ /* 0x000ea20000000800 */
[----:B0-----:R-:W-:Y:S01]  /*3270*/  FADD.FTZ R12, R26, R67 ;  /* 0x000000431a0c7221 */ /* 0x001fe20000010000 */
[----:B------:R0:W-:Y:S01]  /*3280*/  STSM.16.M88.4 [R16+0x21800], R8 ;  /* 0x0218000810007844 */ /* 0x0001e20000000200 */
[----:B------:R-:W-:Y:S01]  /*3290*/  FADD.FTZ R67, R15, R62 ;  /* 0x0000003e0f437221 */ /* 0x000fe20000010000 */
[-CC-:B------:R-:W-:Y:S01]  /*32a0*/  FFMA.FTZ R62, R74, R3.reuse, -R49.reuse ;  /* 0x000000034a3e7223 */ /* 0x180fe20000010831 */
[----:B------:R-:W-:Y:S01]  /*32b0*/  FFMA.FTZ R49, R102, R3, -R49 ;  /* 0x0000000366317223 */ /* 0x000fe20000010831 */
[----:B------:R-:W-:Y:S02]  /*32c0*/  IMAD.MOV.U32 R102, RZ, RZ, R135 ;  /* 0x000000ffff667224 */ /* 0x000fe400078e0087 */
[----:B------:R-:W-:Y:S01]  /*32d0*/  FADD.FTZ R66, R28, R67 ;  /* 0x000000431c427221 */ /* 0x000fe20000010000 */
[----:B------:R-:W3:Y:S01]  /*32e0*/  MUFU.EX2 R53, R53 ;  /* 0x0000003500357308 */ /* 0x000ee20000000800 */
[----:B-1----:R-:W-:-:S02]  /*32f0*/  FADD.FTZ R65, R51, R12 ;  /* 0x0000000c33417221 */ /* 0x002fc40000010000 */
[----:B------:R-:W-:-:S04]  /*3300*/  FADD.FTZ R67, R29, R66 ;  /* 0x000000421d437221 */ /* 0x000fc80000010000 */
[----:B------:R-:W-:Y:S01]  /*3310*/  FADD.FTZ R66, R14, R67 ;  /* 0x000000430e427221 */ /* 0x000fe20000010000 */
[----:B------:R-:W1:Y:S01]  /*3320*/  MUFU.EX2 R38, R38 ;  /* 0x0000002600267308 */ /* 0x000e620000000800 */
[----:B--2---:R-:W-:Y:S01]  /*3330*/  FADD.FTZ R12, R34, R65 ;  /* 0x00000041220c7221 */ /* 0x004fe20000010000 */
[----:B0-----:R-:W-:Y:S01]  /*3340*/  F2FP.F16.F32.PACK_AB R8, R13, R6 ;  /* 0x000000060d08723e */ /* 0x001fe200000000ff */
[----:B------:R-:W-:Y:S01]  /*3350*/  FADD.FTZ R67, R31, R66 ;  /* 0x000000421f437221 */ /* 0x000fe20000010000 */
[----:B------:R-:W-:Y:S02]  /*3360*/  F2FP.F16.F32.PACK_AB R10, R28, R15 ;  /* 0x0000000f1c0a723e */ /* 0x000fe400000000ff */
[----:B------:R-:W-:Y:S01]  /*3370*/  F2FP.F16.F32.PACK_AB R9, R51, R26 ;  /* 0x0000001a3309723e */ /* 0x000fe200000000ff */
[----:B------:R-:W-:Y:S01]  /*3380*/  FADD.FTZ R67, R32, R67 ;  /* 0x0000004320437221 */ /* 0x000fe20000010000 */
[----:B------:R-:W0:Y:S01]  /*3390*/  MUFU.EX2 R55, R55 ;  /* 0x0000003700377308 */ /* 0x000e220000000800 */
[C---:B---3--:R-:W-:Y:S01]  /*33a0*/  FADD.FTZ R65, R53.reuse, R12 ;  /* 0x0000000c35417221 */ /* 0x048fe20000010000 */
[----:B------:R-:W-:Y:S01]  /*33b0*/  F2FP.F16.F32.PACK_AB R11, R53, R34 ;  /* 0x00000022350b723e */ /* 0x000fe200000000ff */
[----:B------:R-:W-:Y:S01]  /*33c0*/  FADD.FTZ R66, R24, R67 ;  /* 0x0000004318427221 */ /* 0x000fe20000010000 */
[----:B------:R-:W-:-:S03]  /*33d0*/  F2FP.F16.F32.PACK_AB R24, R21, R24 ;  /* 0x000000181518723e */ /* 0x000fc600000000ff */
[----:B------:R-:W-:Y:S01]  /*33e0*/  FADD.FTZ R66, R21, R66 ;  /* 0x0000004215427221 */ /* 0x000fe20000010000 */
[----:B------:R-:W2:Y:S01]  /*33f0*/  MUFU.EX2 R42, R42 ;  /* 0x0000002a002a7308 */ /* 0x000ea20000000800 */
[----:B-1----:R-:W-:Y:S01]  /*3400*/  FADD.FTZ R12, R38, R65 ;  /* 0x00000041260c7221 */ /* 0x002fe20000010000 */
[----:B------:R1:W-:Y:S06]  /*3410*/  STSM.16.M88.4 [R23], R8 ;  /* 0x0000000817007844 */ /* 0x0003ec0000000200 */
[----:B------:R-:W3:Y:S01]  /*3420*/  MUFU.EX2 R57, R57 ;  /* 0x0000003900397308 */ /* 0x000ee20000000800 */
[----:B0-----:R-:W-:-:S07]  /*3430*/  FADD.FTZ R65, R55, R12 ;  /* 0x0000000c37417221 */ /* 0x001fce0000010000 */
[----:B------:R-:W0:Y:S01]  /*3440*/  MUFU.EX2 R20, R20 ;  /* 0x0000001400147308 */ /* 0x000e220000000800 */
[----:B--2---:R-:W-:Y:S01]  /*3450*/  FADD.FTZ R12, R42, R65 ;  /* 0x000000412a0c7221 */ /* 0x004fe20000010000 */
[----:B-1----:R-:W-:-:S06]  /*3460*/  F2FP.F16.F32.PACK_AB R8, R56, R37 ;  /* 0x000000253808723e */ /* 0x002fcc00000000ff */
[----:B------:R-:W1:Y:S01]  /*3470*/  MUFU.EX2 R27, R27 ;  /* 0x0000001b001b7308 */ /* 0x000e620000000800 */
[----:B---3--:R-:W-:Y:S01]  /*3480*/  FADD.FTZ R65, R57, R12 ;  /* 0x0000000c39417221 */ /* 0x008fe20000010000 */
[----:B------:R-:W-:Y:S02]  /*3490*/  F2FP.F16.F32.PACK_AB R12, R14, R29 ;  /* 0x0000001d0e0c723e */ /* 0x000fe400000000ff */
[----:B------:R-:W-:-:S04]  /*34a0*/  F2FP.F16.F32.PACK_AB R14, R32, R31 ;  /* 0x0000001f200e723e */ /* 0x000fc800000000ff */
[----:B------:R-:W2:Y:S01]  /*34b0*/  MUFU.EX2 R30, R30 ;  /* 0x0000001e001e7308 */ /* 0x000ea20000000800 */
[----:B0-----:R-:W-:Y:S01]  /*34c0*/  FADD.FTZ R6, R20, R65 ;  /* 0x0000004114067221 */ /* 0x001fe20000010000 */
[----:B------:R-:W-:-:S04]  /*34d0*/  FADD.FTZ R65, R25, R66 ;  /* 0x0000004219417221 */ /* 0x000fc80000010000 */
[----:B------:R-:W-:Y:S02]  /*34e0*/  FADD.FTZ R28, R36, R65 ;  /* 0x00000041241c7221 */ /* 0x000fe40000010000 */
[----:B------:R-:W0:Y:S01]  /*34f0*/  MUFU.EX2 R59, R59 ;  /* 0x0000003b003b7308 */ /* 0x000e220000000800 */
[----:B-1----:R-:W-:-:S07]  /*3500*/  FADD.FTZ R13, R27, R6 ;  /* 0x000000061b0d7221 */ /* 0x002fce0000010000 */
[----:B------:R-:W1:Y:S01]  /*3510*/  MUFU.EX2 R46, R46 ;  /* 0x0000002e002e7308 */ /* 0x000e620000000800 */
[----:B--2---:R-:W-:Y:S01]  /*3520*/  FADD.FTZ R6, R30, R13 ;  /* 0x0000000d1e067221 */ /* 0x004fe20000010000 */
[----:B------:R-:W-:-:S04]  /*3530*/  FADD.FTZ R13, R37, R28 ;  /* 0x0000001c250d7221 */ /* 0x000fc80000010000 */
[----:B------:R-:W-:Y:S01]  /*3540*/  FADD.FTZ R28, R56, R13 ;  /* 0x0000000d381c7221 */ /* 0x000fe20000010000 */
[----:B------:R-:W-:Y:S01]  /*3550*/  F2FP.F16.F32.PACK_AB R13, R55, R38 ;  /* 0x00000026370d723e */ /* 0x000fe200000000ff */
[----:B------:R-:W2:Y:S01]  /*3560*/  MUFU.EX2 R45, R45 ;  /* 0x0000002d002d7308 */ /* 0x000ea20000000800 */
[----:B0-----:R-:W-:-:S07]  /*3570*/  FADD.FTZ R15, R59, R6 ;  /* 0x000000063b0f7221 */ /* 0x001fce0000010000 */
[----:B------:R-:W0:Y:S01]  /*3580*/  MUFU.EX2 R63, R63 ;  /* 0x0000003f003f7308 */ /* 0x000e220000000800 */
[----:B-1----:R-:W-:Y:S01]  /*3590*/  FADD.FTZ R26, R46, R15 ;  /* 0x0000000f2e1a7221 */ /* 0x002fe20000010000 */
[----:B------:R-:W-:-:S05]  /*35a0*/  F2FP.F16.F32.PACK_AB R15, R57, R42 ;  /* 0x0000002a390f723e */ /* 0x000fca00000000ff */
[----:B------:R1:W-:Y:S01]  /*35b0*/  STSM.16.M88.4 [R18], R12 ;  /* 0x0000000c12007844 */ /* 0x0003e20000000200 */
[----:B------:R-:W3:Y:S01]  /*35c0*/  MUFU.EX2 R78, R78 ;  /* 0x0000004e004e7308 */ /* 0x000ee20000000800 */
[----:B--2---:R-:W-:-:S07]  /*35d0*/  FADD.FTZ R31, R45, R28 ;  /* 0x0000001c2d1f7221 */ /* 0x004fce0000010000 */
[----:B------:R-:W2:Y:S01]  /*35e0*/  MUFU.EX2 R5, R5 ;  /* 0x0000000500057308 */ /* 0x000ea20000000800 */
[----:B0-----:R-:W-:-:S07]  /*35f0*/  FADD.FTZ R26, R63, R26 ;  /* 0x0000001a3f1a7221 */ /* 0x001fce0000010000 */
[----:B------:R-:W0:Y:S01]  /*3600*/  MUFU.EX2 R35, R35 ;  /* 0x0000002300237308 */ /* 0x000e220000000800 */
[C---:B---3--:R-:W-:Y:S01]  /*3610*/  FADD.FTZ R28, R78.reuse, R31 ;  /* 0x0000001f4e1c7221 */ /* 0x048fe20000010000 */
[----:B------:R-:W-:-:S06]  /*3620*/  F2FP.F16.F32.PACK_AB R10, R78, R45 ;  /* 0x0000002d4e0a723e */ /* 0x000fcc00000000ff */
[----:B------:R-:W3:Y:S01]  /*3630*/  MUFU.EX2 R50, R50 ;  /* 0x0000003200327308 */ /* 0x000ee20000000800 */
[----:B--2---:R-:W-:Y:S01]  /*3640*/  FADD.FTZ R51, R5, R26 ;  /* 0x0000001a05337221 */ /* 0x004fe20000010000 */
[----:B------:R-:W-:Y:S02]  /*3650*/  F2FP.F16.F32.PACK_AB R26, R36, R25 ;  /* 0x00000019241a723e */ /* 0x000fe400000000ff */
[----:B------:R-:W-:Y:S02]  /*3660*/  F2FP.F16.F32.PACK_AB R25, R27, R20 ;  /* 0x000000141b19723e */ /* 0x000fe400000000ff */
[----:B------:R-:W-:Y:S02]  /*3670*/  F2FP.F16.F32.PACK_AB R27, R59, R30 ;  /* 0x0000001e3b1b723e */ /* 0x000fe400000000ff */
[----:B------:R-:W2:Y:S01]  /*3680*/  MUFU.EX2 R44, R44 ;  /* 0x0000002c002c7308 */ /* 0x000ea20000000800 */
[----:B0-----:R-:W-:Y:S02]  /*3690*/  FADD.FTZ R53, R35, R28 ;  /* 0x0000001c23357221 */ /* 0x001fe40000010000 */
[----:B------:R-:W-:Y:S05]  /*36a0*/  STSM.16.M88.4 [R17], R24 ;  /* 0x0000001811007844 */ /* 0x000fea0000000200 */
[----:B------:R-:W0:Y:S01]  /*36b0*/  MUFU.EX2 R7, R7 ;  /* 0x0000000700077308 */ /* 0x000e220000000800 */
[----:B---3--:R-:W-:-:S07]  /*36c0*/  FADD.FTZ R28, R50, R51 ;  /* 0x00000033321c7221 */ /* 0x008fce0000010000 */
        /* <DEDUP_REMOVED lines=9> */
[----:B-1----:R-:W-:Y:S01]  /*3760*/  FADD.FTZ R14, R48, R11 ;  /* 0x0000000b300e7221 */ /* 0x002fe20000010000 */
[----:B------:R-:W-:-:S06]  /*3770*/  F2FP.F16.F32.PACK_AB R11, R50, R5 ;  /* 0x00000005320b723e */ /* 0x000fcc00000000ff */
[----:B------:R-:W1:Y:S01]  /*3780*/  MUFU.EX2 R61, R61 ;  /* 0x0000003d003d7308 */ /* 0x000e620000000800 */
[----:B0-----:R-:W-:Y:S01]  /*3790*/  FADD.FTZ R12, R58, R9 ;  /* 0x000000093a0c7221 */ /* 0x001fe20000010000 */
[----:B------:R-:W-:-:S05]  /*37a0*/  F2FP.F16.F32.PACK_AB R9, R63, R46 ;  /* 0x0000002e3f09723e */ /* 0x000fca00000000ff */
[----:B------:R0:W-:Y:S01]  /*37b0*/  STSM.16.M88.4 [R16+0x27800], R8 ;  /* 0x0278000810007844 */ /* 0x0001e20000000200 */
[----:B------:R-:W3:Y:S01]  /*37c0*/  MUFU.EX2 R52, R52 ;  /* 0x0000003400347308 */ /* 0x000ee20000000800 */
[----:B--2---:R-:W-:-:S07]  /*37d0*/  FADD.FTZ R13, R41, R14 ;  /* 0x0000000e290d7221 */ /* 0x004fce0000010000 */
[----:B------:R-:W2:Y:S01]  /*37e0*/  MUFU.EX2 R62, R62 ;  /* 0x0000003e003e7308 */ /* 0x000ea20000000800 */
[----:B-1----:R-:W-:Y:S01]  /*37f0*/  FADD.FTZ R5, R61, R12 ;  /* 0x0000000c3d057221 */ /* 0x002fe20000010000 */
[----:B0-----:R-:W-:-:S06]  /*3800*/  F2FP.F16.F32.PACK_AB R8, R44, R35 ;  /* 0x000000232c08723e */ /* 0x001fcc00000000ff */
[----:B------:R-:W0:Y:S01]  /*3810*/  MUFU.EX2 R43, R43 ;  /* 0x0000002b002b7308 */ /* 0x000e220000000800 */
[----:B---3--:R-:W-:Y:S01]  /*3820*/  FADD.FTZ R14, R52, R13 ;  /* 0x0000000d340e7221 */ /* 0x008fe20000010000 */
[----:B------:R-:W-:Y:S02]  /*3830*/  F2FP.F16.F32.PACK_AB R10, R48, R39 ;  /* 0x00000027300a723e */ /* 0x000fe400000000ff */
[----:B------:R-:W-:Y:S02]  /*3840*/  F2FP.F16.F32.PACK_AB R9, R54, R7 ;  /* 0x000000073609723e */ /* 0x000fe400000000ff */
[----:B------:R-:W-:Y:S02]  /*3850*/  F2FP.F16.F32.PACK_AB R11, R61, R58 ;  /* 0x0000003a3d0b723e */ /* 0x000fe400000000ff */
[----:B------:R1:W3:Y:S01]  /*3860*/  MUFU.EX2 R29, R126 ;  /* 0x0000007e001d7308 */ /* 0x0002e20000000800 */
[----:B--2---:R-:W-:Y:S02]  /*3870*/  FADD.FTZ R12, R62, R5 ;  /* 0x000000053e0c7221 */ /* 0x004fe40000010000 */
[----:B------:R2:W-:Y:S05]  /*3880*/  STSM.16.M88.4 [R136], R8 ;  /* 0x0000000888007844 */ /* 0x0005ea0000000200 */
[----:B------:R-:W4:Y:S01]  /*3890*/  MUFU.EX2 R60, R60 ;  /* 0x0000003c003c7308 */ /* 0x000f220000000800 */
[----:B0-----:R-:W-:Y:S01]  /*38a0*/  FADD.FTZ R13, R43, R14 ;  /* 0x0000000e2b0d7221 */ /* 0x001fe20000010000 */
[----:B-1----:R-:W-:-:S06]  /*38b0*/  IMAD.MOV.U32 R126, RZ, RZ, R135 ;  /* 0x000000ffff7e7224 */ /* 0x002fcc00078e0087 */
[----:B------:R-:W0:Y:S01]  /*38c0*/  MUFU.EX2 R47, R47 ;  /* 0x0000002f002f7308 */ /* 0x000e220000000800 */
[----:B---3--:R-:W-:-:S07]  /*38d0*/  FADD.FTZ R5, R29, R12 ;  /* 0x0000000c1d057221 */ /* 0x008fce0000010000 */
[----:B------:R1:W3:Y:S01]  /*38e0*/  MUFU.EX2 R6, R90 ;  /* 0x0000005a00067308 */ /* 0x0002e20000000800 */
[C---:B----4-:R-:W-:Y:S01]  /*38f0*/  FADD.FTZ R12, R60.reuse, R13 ;  /* 0x0000000d3c0c7221 */ /* 0x050fe20000010000 */
[----:B------:R-:W-:-:S06]  /*3900*/  F2FP.F16.F32.PACK_AB R14, R60, R43 ;  /* 0x0000002b3c0e723e */ /* 0x000fcc00000000ff */
[----:B------:R-:W4:Y:S01]  /*3910*/  MUFU.EX2 R64, R64 ;  /* 0x0000004000407308 */ /* 0x000f220000000800 */
[----:B0-----:R-:W-:Y:S01]  /*3920*/  FADD.FTZ R13, R47, R12 ;  /* 0x0000000c2f0d7221 */ /* 0x001fe20000010000 */
[----:B------:R-:W-:Y:S01]  /*3930*/  F2FP.F16.F32.PACK_AB R12, R52, R41 ;  /* 0x00000029340c723e */ /* 0x000fe200000000ff */
[----:B-1----:R-:W-:-:S05]  /*3940*/  IMAD.MOV.U32 R90, RZ, RZ, R135 ;  /* 0x000000ffff5a7224 */ /* 0x002fca00078e0087 */
[----:B------:R0:W1:Y:S01]  /*3950*/  MUFU.EX2 R31, R94 ;  /* 0x0000005e001f7308 */ /* 0x0000620000000800 */
[----:B---3--:R-:W-:-:S07]  /*3960*/  FADD.FTZ R20, R6, R5 ;  /* 0x0000000506147221 */ /* 0x008fce0000010000 */
[----:B------:R-:W3:Y:S01]  /*3970*/  MUFU.EX2 R33, R33 ;  /* 0x0000002100217308 */ /* 0x000ee20000000800 */
[C---:B----4-:R-:W-:Y:S01]  /*3980*/  FADD.FTZ R28, R64.reuse, R13 ;  /* 0x0000000d401c7221 */ /* 0x050fe20000010000 */
[----:B------:R-:W-:Y:S01]  /*3990*/  F2FP.F16.F32.PACK_AB R13, R29, R62 ;  /* 0x0000003e1d0d723e */ /* 0x000fe200000000ff */
[----:B0-----:R-:W-:Y:S01]  /*39a0*/  IMAD.MOV.U32 R94, RZ, RZ, R135 ;  /* 0x000000ffff5e7224 */ /* 0x001fe200078e0087 */
[----:B------:R-:W-:-:S04]  /*39b0*/  F2FP.F16.F32.PACK_AB R24, R64, R47 ;  /* 0x0000002f4018723e */ /* 0x000fc800000000ff */
[----:B------:R-:W0:Y:S01]  /*39c0*/  MUFU.EX2 R40, R40 ;  /* 0x0000002800287308 */ /* 0x000e220000000800 */
[C---:B-1----:R-:W-:Y:S01]  /*39d0*/  F2FP.F16.F32.PACK_AB R15, R31.reuse, R6 ;  /* 0x000000061f0f723e */ /* 0x042fe200000000ff */
[----:B------:R-:W-:-:S04]  /*39e0*/  FADD.FTZ R5, R31, R20 ;  /* 0x000000141f057221 */ /* 0x000fc80000010000 */
[----:B------:R1:W-:Y:S02]  /*39f0*/  STSM.16.M88.4 [R18+0x6000], R12 ;  /* 0x0060000c12007844 */ /* 0x0003e40000000200 */
[----:B------:R-:W4:Y:S01]  /*3a00*/  MUFU.EX2 R82, R82 ;  /* 0x0000005200527308 */ /* 0x000f220000000800 */
[----:B---3--:R-:W-:-:S07]  /*3a10*/  FADD.FTZ R7, R33, R28 ;  /* 0x0000001c21077221 */ /* 0x008fce0000010000 */
[----:B------:R3:W5:Y:S01]  /*3a20*/  MUFU.EX2 R21, R98 ;  /* 0x0000006200157308 */ /* 0x0007620000000800 */
[C---:B0-----:R-:W-:Y:S01]  /*3a30*/  F2FP.F16.F32.PACK_AB R26, R40.reuse, R33 ;  /* 0x00000021281a723e */ /* 0x041fe200000000ff */
[----:B------:R-:W-:-:S06]  /*3a40*/  FADD.FTZ R7, R40, R7 ;  /* 0x0000000728077221 */ /* 0x000fcc0000010000 */
[----:B------:R-:W-:Y:S01]  /*3a50*/  MUFU.EX2 R86, R86 ;  /* 0x0000005600567308 */ /* 0x000fe20000000800 */
[----:B----4-:R-:W-:Y:S01]  /*3a60*/  FADD.FTZ R20, R82, R5 ;  /* 0x0000000552147221 */ /* 0x010fe20000010000 */
[----:B---3--:R-:W-:-:S06]  /*3a70*/  IMAD.MOV.U32 R98, RZ, RZ, R135 ;  /* 0x000000ffff627224 */ /* 0x008fcc00078e0087 */
[----:B------:R-:W0:Y:S01]  /*3a80*/  MUFU.EX2 R49, R49 ;  /* 0x0000003100317308 */ /* 0x000e220000000800 */
[C---:B-----5:R-:W-:Y:S01]  /*3a90*/  F2FP.F16.F32.PACK_AB R25, R21.reuse, R82 ;  /* 0x000000521519723e */ /* 0x060fe200000000ff */
[----:B------:R-:W-:Y:S01]  /*3aa0*/  FADD.FTZ R5, R21, R20 ;  /* 0x0000001415057221 */ /* 0x000fe20000010000 */
[----:B0-----:R-:W-:-:S03]  /*3ab0*/  F2FP.F16.F32.PACK_AB R27, R49, R86 ;  /* 0x00000056311b723e */ /* 0x001fc600000000ff */
[----:B------:R-:W-:Y:S01]  /*3ac0*/  FADD.FTZ R86, R86, R5 ;  /* 0x0000000556567221 */ /* 0x000fe20000010000 */
[----:B------:R-:W-:Y:S02]  /*3ad0*/  VIADD R5, R88, 0xfffffffe ;  /* 0xfffffffe58057836 */ /* 0x000fe40000000000 */
[----:B------:R-:W-:Y:S01]  /*3ae0*/  IMAD.MOV.U32 R88, RZ, RZ, R135 ;  /* 0x000000ffff587224 */ /* 0x000fe200078e0087 */
[----:B------:R1:W-:Y:S01]  /*3af0*/  STSM.16.M88.4 [R17+0x6000], R24 ;  /* 0x0060001811007844 */ /* 0x0003e20000000200 */
[----:B--2---:R-:W-:Y:S01]  /*3b00*/  FADD.FTZ R8, R49, R86 ;  /* 0x0000005631087221 */ /* 0x004fe20000010000 */
[----:B------:R-:W-:Y:S01]  /*3b10*/  ISETP.GE.AND P1, PT, R5, R22, PT ;  /* 0x000000160500720c */ /* 0x000fe20003f26270 */
[----:B------:R0:W-:Y:S06]  /*3b20*/  MEMBAR.ALL.CTA ;  /* 0x0000000000007992 */ /* 0x0001ec0000008000 */
[----:B0-----:R-:W0:Y:S02]  /*3b30*/  FENCE.VIEW.ASYNC.S ;  /* 0x00000000000073c6 */ /* 0x001e240000000000 */
[----:B0-----:R-:W-:-:S04]  /*3b40*/  NOP ;  /* 0x0000000000007918 */ /* 0x001fc80000000000 */
[----:B------:R-:W-:Y:S05]  /*3b50*/  @!P1 BRA `(.L_x_10197) ;  /* 0x00000020009c9947 */ /* 0x000fea0003800000 */
[----:B------:R-:W-:Y:S01]  /*3b60*/  IMAD.MOV.U32 R10, RZ, RZ, R4 ;  /* 0x000000ffff0a7224 */ /* 0x000fe200078e0004 */
[----:B------:R-:W-:Y:S01]  /*3b70*/  CS2R R134, SRZ ;  /* 0x0000000000867805 */ /* 0x000fe2000001ff00 */
        /* <DEDUP_REMOVED lines=25> */
[----:B------:R-:W-:-:S06]  /*3d10*/  UMOV UR6, UR38 ;  /* 0x0000002600067c82 */ /* 0x000fcc0008000000 */
.L_x_10208:
[----:B------:R-:W-:Y:S01]  /*3d20*/  ISETP.NE.AND P2, PT, RZ, UR42, PT ;  /* 0x0000002aff007c0c */ /* 0x000fe2000bf45270 */
[----:B------:R-:W-:-:S04]  /*3d30*/  UISETP.NE.AND UP0, UPT, UR6, 0x1, UPT ;  /* 0x000000010600788c */ /* 0x000fc8000bf05270 */
[----:B------:R-:W-:-:S06]  /*3d40*/  USEL UR7, URZ, 0x1, UP0 ;  /* 0x000000013f077887 */ /* 0x000fcc0008000000 */
[----:B------:R-:W-:Y:S02]  /*3d50*/  LOP3.LUT R2, R6, UR7, RZ, 0x3c, !PT ;  /* 0x0000000706027c12 */ /* 0x000fe4000f8e3cff */
[----:B------:R-:W-:Y:S05]  /*3d60*/  @P2 BRA `(.L_x_10198) ;  /* 0x0000000000342947 */ /* 0x000fea0003800000 */
[----:B------:R-:W-:Y:S05]  /*3d70*/  @!P0 BRA `(.L_x_10199) ;  /* 0x0000000000048947 */ /* 0x000fea0003800000 */
[----:B------:R-:W-:Y:S01]  /*3d80*/  BPT.TRAP 0x1 ;  /* 0x000000040000795c */ /* 0x000fe20000300000 */
.L_x_10199:
[----:B------:R-:W-:Y:S01]  /*3d90*/  UIADD3 UR7, UR6, 0x1, URZ ;  /* 0x0000000106077890 */ /* 0x000fe2000fffe03f */
[----:B------:R-:W-:-:S03]  /*3da0*/  SHF.L.U32 R0, R2, 0x1f, RZ ;  /* 0x0000001f02007819 */ /* 0x000fc600000006ff */
[----:B------:R-:W-:-:S04]  /*3db0*/  UISETP.NE.AND UP0, UPT, UR7, 0x2, UPT ;  /* 0x000000020700788c */ /* 0x000fc8000bf05270 */
[----:B------:R-:W-:-:S04]  /*3dc0*/  USEL UR7, UR7, URZ, UP0 ;  /* 0x0000003f07077287 */ /* 0x000fc80008000000 */
[----:B------:R-:W-:-:S09]  /*3dd0*/  ULEA UR7, UR7, UR40, 0x3 ;  /* 0x0000002807077291 */ /* 0x000fd2000f8e183f */
[----:B------:R0:W2:Y:S01]  /*3de0*/  SYNCS.PHASECHK.TRANS64.TRYWAIT P1, [UR7+0x2d830], R0 ;  /* 0x02d83000ff0075a7 */ /* 0x0000a20008020147 */
[----:B------:R-:W-:Y:S05]  /*3df0*/  @!P0 BRA `(.L_x_10200) ;  /* 0x0000000000048947 */ /* 0x000fea0003800000 */
[----:B------:R-:W-:Y:S01]  /*3e00*/  BPT.TRAP 0x1 ;  /* 0x000000040000795c */ /* 0x000fe20000300000 */
.L_x_10200:
[----:B--2---:R-:W-:Y:S05]  /*3e10*/  @P1 BRA `(.L_x_10198) ;  /* 0x0000000000081947 */ /* 0x004fea0003800000 */
[----:B------:R-:W2:Y:S02]  /*3e20*/  SYNCS.PHASECHK.TRANS64.TRYWAIT P1, [UR7+0x2d830], R0 ;  /* 0x02d83000ff0075a7 */ /* 0x000ea40008020147 */
[----:B--2---:R-:W-:Y:S05]  /*3e30*/  @!P1 BRA `(.L_x_10201) ;  /* 0x000000a800d89947 */ /* 0x004fea0003800000 */
.L_x_10198:
[----:B--2---:R-:W2:Y:S01]  /*3e40*/  S2R R3, SR_TID.X ;  /* 0x0000000000037919 */ /* 0x004ea20000002100 */
[----:B------:R-:W-:Y:S01]  /*3e50*/  UIADD3 UR38, UR6, 0x1, URZ ;  /* 0x0000000106267890 */ /* 0x000fe2000fffe03f */
[----:B------:R-:W-:Y:S01]  /*3e60*/  UMOV UR32, UR4 ;  /* 0x0000000400207c82 */ /* 0x000fe20008000000 */
[----:B------:R-:W-:Y:S02]  /*3e70*/  UMOV UR33, UR5 ;  /* 0x0000000500217c82 */ /* 0x000fe40008000000 */
[----:B------:R-:W-:Y:S01]  /*3e80*/  UISETP.NE.AND UP0, UPT, UR38, 0x2, UPT ;  /* 0x000000022600788c */ /* 0x000fe2000bf05270 */
[----:B------:R-:W-:Y:S01]  /*3e90*/  UMOV UR35, 0x80000020 ;  /* 0x8000002000237882 */ /* 0x000fe20000000000 */
[----:B------:R-:W-:Y:S02]  /*3ea0*/  UMOV UR11, 0x80000020 ;  /* 0x80000020000b7882 */ /* 0x000fe40000000000 */
[----:B------:R-:W-:Y:S01]  /*3eb0*/  USEL UR38, UR38, URZ, UP0 ;  /* 0x0000003f26267287 */ /* 0x000fe20008000000 */
[----:B------:R-:W-:Y:S01]  /*3ec0*/  UMOV UR15, 0x80000020 ;  /* 0x80000020000f7882 */ /* 0x000fe20000000000 */
[----:B------:R-:W-:-:S02]  /*3ed0*/  UMOV UR19, 0x80000020 ;  /* 0x8000002000137882 */ /* 0x000fc40000000000 */
[----:B------:R-:W-:Y:S01]  /*3ee0*/  UIMAD UR34, UR38, 0x600, UR28 ;  /* 0x00000600262278a4 */ /* 0x000fe2000f8e021c */
[----:B------:R-:W-:Y:S01]  /*3ef0*/  UMOV UR23, 0x80000020 ;  /* 0x8000002000177882 */ /* 0x000fe20000000000 */
[----:B------:R-:W-:Y:S02]  /*3f00*/  UMOV UR27, 0x80000020 ;  /* 0x80000020001b7882 */ /* 0x000fe40000000000 */
[----:B------:R-:W-:Y:S02]  /*3f10*/  UIADD3 UR10, UR34, 0x2, URZ ;  /* 0x00000002220a7890 */ /* 0x000fe4000fffe03f */
[----:B------:R-:W-:Y:S02]  /*3f20*/  UIADD3 UR14, UR34, 0x200, URZ ;  /* 0x00000200220e7890 */ /* 0x000fe4000fffe03f */
[----:B------:R-:W-:Y:S02]  /*3f30*/  UIADD3 UR18, UR34, 0x202, URZ ;  /* 0x0000020222127890 */ /* 0x000fe4000fffe03f */
[----:B------:R-:W-:-:S02]  /*3f40*/  UIADD3 UR22, UR34, 0x400, URZ ;  /* 0x0000040022167890 */ /* 0x000fc4000fffe03f */
[----:B------:R-:W-:Y:S01]  /*3f50*/  UIADD3 UR26, UR34, 0x402, URZ ;  /* 0x00000402221a7890 */ /* 0x000fe2000fffe03f */
[----:B--2---:R-:W-:-:S05]  /*3f60*/  SHF.R.U32.HI R3, RZ, 0x7, R3 ;  /* 0x00000007ff037819 */ /* 0x004fca0000011603 */
[----:B0-----:R-:W-:-:S05]  /*3f70*/  VIADD R0, R3, 0x8 ;  /* 0x0000000803007836 */ /* 0x001fca0000000000 */
[----:B------:R0:W-:Y:S06]  /*3f80*/  BAR.SYNC.DEFER_BLOCKING R0, 0x100 ;  /* 0x000400000000751d */ /* 0x0001ec0000010000 */
        /* <DEDUP_REMOVED lines=21> */
.L_x_10203:
[----:B------:R-:W-:Y:S01]  /*40e0*/  ULEA UR7, UR6, UR40, 0x3 ;  /* 0x0000002806077291 */ /* 0x000fe2000f8e183f */
[----:B------:R-:W-:-:S08]  /*40f0*/  SHF.L.U32 R0, R6, 0x1f, RZ ;  /* 0x0000001f06007819 */ /* 0x000fd000000006ff */
[----:B------:R0:W1:Y:S01]  /*4100*/  SYNCS.PHASECHK.TRANS64.TRYWAIT P1, [UR7+0x2d850], R0 ;  /* 0x02d85000ff0075a7 */ /* 0x0000620008020147 */
[----:B------:R-:W-:Y:S05]  /*4110*/  @!P0 BRA `(.L_x_10204) ;  /* 0x0000000000048947 */ /* 0x000fea0003800000 */
[----:B------:R-:W-:Y:S01]  /*4120*/  BPT.TRAP 0x1 ;  /* 0x000000040000795c */ /* 0x000fe20000300000 */
.L_x_10204:
[----:B-1----:R-:W-:Y:S05]  /*4130*/  @P1 BRA `(.L_x_10202) ;  /* 0x0000000000081947 */ /* 0x002fea0003800000 */
[----:B------:R-:W1:Y:S02]  /*4140*/  SYNCS.PHASECHK.TRANS64.TRYWAIT P1, [UR7+0x2d850], R0 ;  /* 0x02d85000ff0075a7 */ /* 0x000e640008020147 */
[----:B-1----:R-:W-:Y:S05]  /*4150*/  @!P1 BRA `(.L_x_10205) ;  /* 0x000000a800289947 */ /* 0x002fea0003800000 */
.L_x_10202:
[----:B------:R-:W-:Y:S01]  /*4160*/  UIADD3 UR7, UR40, 0x400, URZ ;  /* 0x0000040028077890 */ /* 0x000fe2000fffe03f */
[----:B------:R-:W-:Y:S01]  /*4170*/  WARPGROUP.ARRIVE ;  /* 0x00000000000079c5 */ /* 0x000fe20000000000 */
[----:B------:R-:W-:-:S05]  /*4180*/  ULOP3.LUT UR10, UR39, 0x10000, URZ, 0xfc, !UPT ;  /* 0x00010000270a7892 */ /* 0x000fca000f8efc3f */
[----:B------:R-:W1:Y:S01]  /*4190*/  S2R R4, SR_TID.X ;  /* 0x0000000000047919 */ /* 0x000e620000002100 */
[----:B------:R-:W-:Y:S01]  /*41a0*/  USHF.R.U32.HI UR7, URZ, 0x4, UR7 ;  /* 0x000000043f077899 */ /* 0x000fe20008011607 */
[----:B------:R-:W-:Y:S01]  /*41b0*/  UMOV UR33, 0x40000040 ;  /* 0x4000004000217882 */ /* 0x000fe20000000000 */
[----:B------:R-:W-:Y:S02]  /*41c0*/  UMOV UR35, 0x80000020 ;  /* 0x8000002000237882 */ /* 0x000fe40000000000 */
[----:B------:R-:W-:Y:S01]  /*41d0*/  ULOP3.LUT UR7, UR7, 0x3fff, URZ, 0xc0, !UPT ;  /* 0x00003fff07077892 */ /* 0x000fe2000f8ec03f */
[----:B------:R-:W-:-:S03]  /*41e0*/  UMOV UR32, UR10 ;  /* 0x0000000a00207c82 */ /* 0x000fc60008000000 */
        /* <DEDUP_REMOVED lines=8> */
[----:B-1----:R-:W-:Y:S02]  /*4270*/  SHF.R.U32.HI R3, RZ, 0x7, R4 ;  /* 0x00000007ff037819 */ /* 0x002fe40000011604 */
[----:B------:R-:W-:-:S03]  /*4280*/  ISETP.GE.U32.AND P1, PT, R4, 0x180, PT ;  /* 0x000001800400780c */ /* 0x000fc60003f26070 */
[----:B0-----:R-:W-:-:S05]  /*4290*/  VIADD R0, R3, 0x9 ;  /* 0x0000000903007836 */ /* 0x001fca0000000000 */
[----:B------:R-:W-:Y:S01]  /*42a0*/  SEL R0, R0, 0x9, !P1 ;  /* 0x0000000900007807 */ /* 0x000fe20004800000 */
        /* <DEDUP_REMOVED lines=49> */
.L_x_10206:
[----:B0-----:R-:W-:Y:S01]  /*45c0*/  FMNMX.FTZ R0, R24, R9, !PT ;  /* 0x0000000918007209 */ /* 0x001fe20007810000 */
[----:B------:R-:W-:-:S03]  /*45d0*/  ULEA UR7, UR38, UR40, 0x3 ;  /* 0x0000002826077291 */ /* 0x000fc6000f8e183f */
[----:B------:R-:W-:Y:S01]  /*45e0*/  FMNMX.FTZ R0, R25, R0, !PT ;  /* 0x0000000019007209 */ /* 0x000fe20007810000 */
[----:B------:R-:W-:-:S03]  /*45f0*/  UIADD3 UR7, UR7, 0x2d840, URZ ;  /* 0x0002d84007077890 */ /* 0x000fc6000fffe03f */
[----:B------:R-:W-:Y:S01]  /*4600*/  FMNMX.FTZ R0, R28, R0, !PT ;  /* 0x000000001c007209 */ /* 0x000fe20007810000 */
[----:B------:R-:W-:-:S03]  /*4610*/  UPRMT UR7, UR41, 0x654, UR7 ;  /* 0x0000065429077896 */ /* 0x000fc60008000007 */
        /* <DEDUP_REMOVED lines=71> */
[----:B------:R-:W0:Y:S03]  /*4a90*/  LDC R3, c[0x0][0x988] ;  /* 0x00026200ff037b82 */ /* 0x000e260000000800 */
[----:B------:R-:W-:Y:S01]  /*4aa0*/  FADD.FTZ R10, -R4, R10 ;  /* 0x0000000a040a7221 */ /* 0x000fe20000010100 */
[-C--:B0-----:R-:W-:Y:S01]  /*4ab0*/  FMUL.FTZ R6, R0, R3.reuse ;  /* 0x0000000300067220 */ /* 0x081fe20000410000 */
[-C--:B------:R-:W-:Y:S01]  /*4ac0*/  FMUL.FTZ R12, R4, R3.reuse ;  /* 0x00000003040c7220 */ /* 0x080fe20000410000 */
[-C--:B------:R-:W-:Y:S01]  /*4ad0*/  FMUL.FTZ R9, R9, R3.reuse ;  /* 0x0000000309097220 */ /* 0x080fe20000410000 */
[-C--:B------:R-:W-:Y:S01]  /*4ae0*/  FMUL.FTZ R10, R10, R3.reuse ;  /* 0x000000030a0a7220 */ /* 0x080fe20000410000 */
[-C--:B------:R-:W-:Y:S01]  /*4af0*/  FFMA.FTZ R24, R24, R3.reuse, -R6 ;  /* 0x0000000318187223 */ /* 0x080fe20000010806 */
[-C--:B------:R-:W-:Y:S01]  /*4b00*/  FFMA.FTZ R26, R26, R3.reuse, -R12 ;  /* 0x000000031a1a7223 */ /* 0x080fe2000001080c */
[-C--:B------:R-:W-:Y:S01]  /*4b10*/  FFMA.FTZ R25, R25, R3.reuse, -R6 ;  /* 0x0000000319197223 */ /* 0x080fe20000010806 */
[-C--:B------:R-:W-:Y:S01]  /*4b20*/  FFMA.FTZ R27, R27, R3.reuse, -R12 ;  /* 0x000000031b1b7223 */ /* 0x080fe2000001080c */
        /* <DEDUP_REMOVED lines=35> */
[-CC-:B------:R-:W-:Y:S01]  /*4d60*/  FFMA.FTZ R30, R30, R3.reuse, -R12.reuse ;  /* 0x000000031e1e7223 */ /* 0x180fe2000001080c */
[-CC-:B------:R-:W-:Y:S01]  /*4d70*/  FFMA.FTZ R31, R31, R3.reuse, -R12.reuse ;  /* 0x000000031f1f7223 */ /* 0x180fe2000001080c */
[-CC-:B------:R-:W-:Y:S01]  /*4d80*/  FFMA.FTZ R34, R34, R3.reuse, -R12.reuse ;  /* 0x0000000322227223 */ /* 0x180fe2000001080c */
[----:B------:R-:W-:Y:S01]  /*4d90*/  FFMA.FTZ R35, R35, R3, -R12 ;  /* 0x0000000323237223 */ /* 0x000fe2000001080c */
[----:B0-----:R-:W-:Y:S01]  /*4da0*/  FFMA.FTZ R7, R9, R7, R24 ;  /* 0x0000000709077223 */ /* 0x001fe20000010018 */
[-C--:B------:R-:W-:Y:S01]  /*4db0*/  FFMA.FTZ R38, R38, R3.reuse, -R12 ;  /* 0x0000000326267223 */ /* 0x080fe2000001080c */
[----:B-1----:R-:W-:Y:S01]  /*4dc0*/  FFMA.FTZ R8, R10, R8, R26 ;  /* 0x000000080a087223 */ /* 0x002fe2000001001a */
        /* <DEDUP_REMOVED lines=9> */
[----:B--2---:R-:W-:Y:S01]  /*4e60*/  FADD.FTZ R7, R25, R7 ;  /* 0x0000000719077221 */ /* 0x004fe20000010000 */
        /* <DEDUP_REMOVED lines=9> */
[-CC-:B------:R-:W-:Y:S01]  /*4f00*/  FFMA.FTZ R67, R67, R3.reuse, -R12.reuse ;  /* 0x0000000343437223 */ /* 0x180fe2000001080c */
[-CC-:B------:R-:W-:Y:S01]  /*4f10*/  FFMA.FTZ R70, R70, R3.reuse, -R12.reuse ;  /* 0x0000000346467223 */ /* 0x180fe2000001080c */
[-CC-:B------:R-:W-:Y:S01]  /*4f20*/  FFMA.FTZ R71, R71, R3.reuse, -R12.reuse ;  /* 0x0000000347477223 */ /* 0x180fe2000001080c */
[-CC-:B------:R-:W-:Y:S01]  /*4f30*/  FFMA.FTZ R74, R74, R3.reuse, -R12.reuse ;  /* 0x000000034a4a7223 */ /* 0x180fe2000001080c */
[-CC-:B------:R-:W-:Y:S01]  /*4f40*/  FFMA.FTZ R75, R75, R3.reuse, -R12.reuse ;  /* 0x000000034b4b7223 */ /* 0x180fe2000001080c */
[----:B------:R-:W0:Y:S01]  /*4f50*/  MUFU.EX2 R29, R29 ;  /* 0x0000001d001d7308 */ /* 0x000e220000000800 */
[----:B-1----:R-:W-:Y:S01]  /*4f60*/  FADD.FTZ R7, R28, R7 ;  /* 0x000000071c077221 */ /* 0x002fe20000010000 */
[-CC-:B------:R-:W-:Y:S01]  /*4f70*/  FFMA.FTZ R78, R78, R3.reuse, -R12.reuse ;  /* 0x000000034e4e7223 */ /* 0x180fe2000001080c */
[-CC-:B------:R-:W-:Y:S01]  /*4f80*/  FFMA.FTZ R79, R79, R3.reuse, -R12.reuse ;  /* 0x000000034f4f7223 */ /* 0x180fe2000001080c */
[-CC-:B------:R-:W-:Y:S01]  /*4f90*/  FFMA.FTZ R82, R82, R3.reuse, -R12.reuse ;  /* 0x0000000352527223 */ /* 0x180fe2000001080c */
[-CC-:B------:R-:W-:Y:S01]  /*4fa0*/  FFMA.FTZ R83, R83, R3.reuse, -R12.reuse ;  /* 0x0000000353537223 */ /* 0x180fe2000001080c */
[-CC-:B------:R-:W-:Y:S01]  /*4fb0*/  FFMA.FTZ R86, R86, R3.reuse, -R12.reuse ;  /* 0x0000000356567223 */ /* 0x180fe2000001080c */
[----:B------:R-:W-:Y:S01]  /*4fc0*/  FFMA.FTZ R12, R87, R3, -R12 ;  /* 0x00000003570c7223 */ /* 0x000fe2000001080c */
        /* <DEDUP_REMOVED lines=118> */
.L_x_10207:
[----:B------:R-:W-:Y:S01]  /*5730*/  ULEA UR6, UR6, UR40, 0x3 ;  /* 0x0000002806067291 */ /* 0x000fe2000f8e183f */
[----:B------:R-:W-:Y:S01]  /*5740*/  F2FP.F16.F32.PACK_AB R24, R25, R24 ;  /* 0x000000181918723e */ /* 0x000fe200000000ff */
[-C--:B------:R-:W-:Y:S01]  /*5750*/  FMUL.FTZ R88, R88, R9.reuse ;  /* 0x0000000958587220 */ /* 0x080fe20000410000 */
[----:B------:R-:W-:Y:S01]  /*5760*/  F2FP.F16.F32.PACK_AB R25, R85, R26 ;  /* 0x0000001a5519723e */ /* 0x000fe200000000ff */
[----:B------:R-:W-:Y:S01]  /*5770*/  UIADD3 UR6, UR6, 0x2d860, URZ ;  /* 0x0002d86006067890 */ /* 0x000fe2000fffe03f */
[----:B------:R-:W-:Y:S01]  /*5780*/  F2FP.F16.F32.PACK_AB R32, R33, R32 ;  /* 0x000000202120723e */ /* 0x000fe200000000ff */
[----:B------:R-:W-:Y:S01]  /*5790*/  FMUL.FTZ R89, R89, R9 ;  /* 0x0000000959597220 */ /* 0x000fe20000410000 */
        /* <DEDUP_REMOVED lines=11> */
[----:B------:R-:W-:Y:S01]  /*5850*/  SYNCS.ARRIVE.TRANS64.RED.A1T0 RZ, [UR6], RZ ;  /* 0x000000ffffff79a7 */ /* 0x000fe20008100406 */
[----:B------:R-:W-:Y:S01]  /*5860*/  F2FP.F16.F32.PACK_AB R41, R20, R42 ;  /* 0x0000002a1429723e */ /* 0x000fe200000000ff */
[----:B------:R0:W-:Y:S01]  /*5870*/  STSM.16.M88.4 [R16+0x21800], R24 ;  /* 0x0218001810007844 */ /* 0x0001e20000000200 */
[----:B------:R-:W-:Y:S01]  /*5880*/  F2FP.F16.F32.PACK_AB R48, R49, R48 ;  /* 0x000000303130723e */ /* 0x000fe200000000ff */
[----:B------:R-:W-:Y:S01]  /*5890*/  UMOV UR6, UR38 ;  /* 0x0000002600067c82 */ /* 0x000fe20008000000 */
[----:B------:R-:W-:Y:S01]  /*58a0*/  F2FP.F16.F32.PACK_AB R42, R45, R44 ;  /* 0x0000002c2d2a723e */ /* 0x000fe200000000ff */
[----:B------:R0:W-:Y:S01]  /*58b0*/  STSM.16.M88.4 [R23], R32 ;  /* 0x0000002017007844 */ /* 0x0001e20000000200 */
[----:B------:R-:W-:Y:S01]  /*58c0*/  F2FP.F16.F32.PACK_AB R43, R47, R43 ;  /* 0x0000002b2f2b723e */ /* 0x000fe200000000ff */
[-C--:B------:R-:W-:Y:S01]  /*58d0*/  FMUL.FTZ R100, R100, R9.reuse ;  /* 0x0000000964647220 */ /* 0x080fe20000410000 */
[----:B------:R-:W-:Y:S01]  /*58e0*/  F2FP.F16.F32.PACK_AB R49, R15, R50 ;  /* 0x000000320f31723e */ /* 0x000fe200000000ff */
[-C--:B------:R-:W-:Y:S01]  /*58f0*/  FMUL.FTZ R101, R101, R9.reuse ;  /* 0x0000000965657220 */ /* 0x080fe20000410000 */
[----:B------:R-:W-:Y:S01]  /*5900*/  F2FP.F16.F32.PACK_AB R56, R57, R56 ;  /* 0x000000383938723e */ /* 0x000fe200000000ff */
[----:B------:R0:W-:Y:S01]  /*5910*/  STSM.16.M88.4 [R18], R40 ;  /* 0x0000002812007844 */ /* 0x0001e20000000200 */
[----:B------:R-:W-:Y:S01]  /*5920*/  F2FP.F16.F32.PACK_AB R50, R53, R52 ;  /* 0x000000343532723e */ /* 0x000fe200000000ff */
[----:B------:R-:W-:Y:S01]  /*5930*/  FMUL.FTZ R104, R104, R9 ;  /* 0x0000000968687220 */ /* 0x000fe20000410000 */
        /* <DEDUP_REMOVED lines=31> */
[-C--:B------:R-:W-:Y:S01]  /*5b30*/  FMUL.FTZ R128, R128, R9.reuse ;  /* 0x0000000980807220 */ /* 0x080fe20000410000 */
[----:B------:R-:W-:Y:S01]  /*5b40*/  ISETP.GT.AND P1, PT, R5, R22, PT ;  /* 0x000000160500720c */ /* 0x000fe20003f24270 */
[-C--:B------:R-:W-:Y:S01]  /*5b50*/  FMUL.FTZ R129, R129, R9.reuse ;  /* 0x0000000981817220 */ /* 0x080fe20000410000 */
[-C--:B------:R-:W-:Y:S01]  /*5b60*/  FMUL.FTZ R132, R132, R9.reuse ;  /* 0x0000000984847220 */ /* 0x080fe20000410000 */
[----:B------:R0:W-:Y:S01]  /*5b70*/  STSM.16.M88.4 [R17+0x6000], R80 ;  /* 0x0060005011007844 */ /* 0x0001e20000000200 */
[----:B------:R-:W-:Y:S01]  /*5b80*/  FMUL.FTZ R133, R133, R9 ;  /* 0x0000000985857220 */ /* 0x000fe20000410000 */
[-C--:B------:R-:W-:Y:S01]  /*5b90*/  FMUL.FTZ R90, R90, R10.reuse ;  /* 0x0000000a5a5a7220 */ /* 0x080fe20000410000 */
[-C--:B------:R-:W-:Y:S01]  /*5ba0*/  FMUL.FTZ R91, R91, R10.reuse ;  /* 0x0000000a5b5b7220 */ /* 0x080fe20000410000 */
[----:B------:R-:W-:Y:S01]  /*5bb0*/  @!PT LDS RZ, [RZ] ;  /* 0x00000000fffff984 */ /* 0x000fe20000000800 */
[----:B------:R-:W-:Y:S01]  /*5bc0*/  @!PT LDS RZ, [RZ] ;  /* 0x00000000fffff984 */ /* 0x000fe20000000800 */
[----:B------:R-:W-:Y:S01]  /*5bd0*/  @!PT LDS RZ, [RZ] ;  /* 0x00000000fffff984 */ /* 0x000fe20000000800 */
[----:B------:R-:W-:Y:S01]  /*5be0*/  @!PT LDS RZ, [RZ] ;  /* 0x00000000fffff984 */ /* 0x000fe20000000800 */
[----:B------:R1:W-:Y:S06]  /*5bf0*/  MEMBAR.ALL.CTA ;  /* 0x0000000000007992 */ /* 0x0003ec0000008000 */
[----:B-1----:R-:W1:Y:S01]  /*5c00*/  FENCE.VIEW.ASYNC.S ;  /* 0x00000000000073c6 */ /* 0x002e620000000000 */
        /* <DEDUP_REMOVED lines=22> */
[----:B------:R-:W-:Y:S01]  /*5d70*/  IADD3 R5, R5, -0x1, RZ ;  /* 0xffffffff05057810 */ /* 0x000fe20007ffe0ff */
[----:B------:R-:W-:-:S02]  /*5d80*/  IMAD.MOV.U32 R10, RZ, RZ, R4 ;  /* 0x000000ffff0a7224 */ /* 0x000fc400078e0004 */
[----:B------:R-:W-:Y:S02]  /*5d90*/  IMAD.MOV.U32 R9, RZ, RZ, R0 ;  /* 0x000000ffff097224 */ /* 0x000fe400078e0000 */
[----:B------:R-:W-:Y:S01]  /*5da0*/  IMAD.MOV.U32 R6, RZ, RZ, R2 ;  /* 0x000000ffff067224 */ /* 0x000fe200078e0002 */
[----:B-1----:R-:W-:Y:S01]  /*5db0*/  NOP ;  /* 0x0000000000007918 */ /* 0x002fe20000000000 */
[----:B0-----:R-:W-:Y:S05]  /*5dc0*/  @P1 BRA `(.L_x_10208) ;  /* 0xffffffdc00d41947 */ /* 0x001fea000383ffff */
.L_x_10197:
[----:B------:R-:W-:Y:S06]  /*5dd0*/  BAR.ARV 0x8, 0x200 ;  /* 0x0208000000007b1d */ /* 0x000fec0000002000 */
[----:B------:R-:W-:Y:S05]  /*5de0*/  @!P0 BRA `(.L_x_10209) ;  /* 0x0000000000048947 */ /* 0x000fea0003800000 */
[----:B------:R-:W-:Y:S01]  /*5df0*/  BPT.TRAP 0x1 ;  /* 0x000000040000795c */ /* 0x000fe20000300000 */
.L_x_10209:
[----:B------:R-:W-:Y:S01]  /*5e00*/  ULEA UR4, UR38, UR40, 0x3 ;  /* 0x0000002826047291 */ /* 0x000fe2000f8e183f */
[----:B------:R-:W-:-:S08]  /*5e10*/  SHF.L.U32 R5, R2, 0x1f, RZ ;  /* 0x0000001f02057819 */ /* 0x000fd000000006ff */
[----:B------:R0:W2:Y:S01]  /*5e20*/  SYNCS.PHASECHK.TRANS64.TRYWAIT P1, [UR4+0x2d850], R5 ;  /* 0x02d85005ff0075a7 */ /* 0x0000a20008020144 */
[----:B------:R-:W-:Y:S05]  /*5e30*/  @!P0 BRA `(.L_x_10210) ;  /* 0x0000000000048947 */ /* 0x000fea0003800000 */
[----:B------:R-:W-:Y:S01]  /*5e40*/  BPT.TRAP 0x1 ;  /* 0x000000040000795c */ /* 0x000fe20000300000 */
.L_x_10210:
[----:B--2---:R-:W-:Y:S05]  /*5e50*/  @P1 BRA `(.L_x_10211) ;  /* 0x0000000000081947 */ /* 0x004fea0003800000 */
[----:B------:R-:W2:Y:S02]  /*5e60*/  SYNCS.PHASECHK.TRANS64.TRYWAIT P1, [UR4+0x2d850], R5 ;  /* 0x02d85005ff0075a7 */ /* 0x000ea40008020144 */
[----:B--2---:R-:W-:Y:S05]  /*5e70*/  @!P1 BRA `(.L_x_10212) ;  /* 0x0000008800f89947 */ /* 0x004fea0003800000 */
.L_x_10211:
[----:B------:R-:W-:Y:S01]  /*5e80*/  UIADD3 UR40, UR40, 0x400, URZ ;  /* 0x0000040028287890 */ /* 0x000fe2000fffe03f */
[----:B------:R-:W-:Y:S01]  /*5e90*/  WARPGROUP.ARRIVE ;  /* 0x00000000000079c5 */ /* 0x000fe20000000000 */
[----:B------:R-:W-:Y:S01]  /*5ea0*/  ULOP3.LUT UR39, UR39, 0x10000, URZ, 0xfc, !UPT ;  /* 0x0001000027277892 */ /* 0x000fe2000f8efc3f */
[----:B--2---:R-:W2:Y:S01]  /*5eb0*/  SHFL.BFLY PT, R6, R7, 0x2, 0x1f ;  /* 0x0c401f0007067f89 */ /* 0x004ea200000e0000 */
[----:B------:R-:W-:Y:S01]  /*5ec0*/  USHF.R.U32.HI UR40, URZ, 0x4, UR40 ;  /* 0x000000043f287899 */ /* 0x000fe20008011628 */
[----:B------:R-:W-:Y:S01]  /*5ed0*/  IMAD.MOV.U32 R55, RZ, RZ, RZ ;  /* 0x000000ffff377224 */ /* 0x000fe200078e00ff */
[----:B------:R-:W-:Y:S01]  /*5ee0*/  UMOV UR9, 0x40000040 ;  /* 0x4000004000097882 */ /* 0x000fe20000000000 */
[----:B------:R-:W-:Y:S01]  /*5ef0*/  UMOV UR11, 0x80000020 ;  /* 0x80000020000b7882 */ /* 0x000fe20000000000 */
[----:B------:R-:W-:Y:S01]  /*5f00*/  ULOP3.LUT UR40, UR40, 0x3fff, URZ, 0xc0, !UPT ;  /* 0x00003fff28287892 */ /* 0x000fe2000f8ec03f */
[----:B0-----:R-:W0:Y:S01]  /*5f10*/  SHFL.BFLY PT, R5, R8, 0x2, 0x1f ;  /* 0x0c401f0008057f89 */ /* 0x001e2200000e0000 */
[----:B------:R-:W-:Y:S01]  /*5f20*/  UMOV UR8, UR39 ;  /* 0x0000002700087c82 */ /* 0x000fe20008000000 */
[----:B------:R-:W-:Y:S01]  /*5f30*/  IMAD.MOV.U32 R20, RZ, RZ, -0x800000 ;  /* 0xff800000ff147424 */ /* 0x000fe200078e00ff */
[----:B------:R-:W-:Y:S01]  /*5f40*/  ULOP3.LUT UR5, UR40, 0x2000000, URZ, 0xfc, !UPT ;  /* 0x0200000028057892 */ /* 0x000fe2000f8efc3f */
[----:B------:R-:W-:-:S03]  /*5f50*/  IMAD.MOV.U32 R21, RZ, RZ, -0x800000 ;  /* 0xff800000ff157424 */ /* 0x000fc600078e00ff */
[----:B------:R-:W-:-:S07]  /*5f60*/  UIMAD UR5, UR38, 0x600, UR5 ;  /* 0x00000600260578a4 */ /* 0x000fce000f8e0205 */
[----:B------:R-:W-:Y:S02]  /*5f70*/  UMOV UR10, UR5 ;  /* 0x00000005000a7c82 */ /* 0x000fe40008000000 */
[----:B------:R-:W-:Y:S01]  /*5f80*/  HGMMA.64x96x16.F32 R88, gdesc[UR8].tnspB, R88, gsb0 ;  /* 0x41600000085879f0 */ /* 0x000fe20008000858 */
[----:B------:R-:W-:Y:S01]  /*5f90*/  UIADD3 UR8, UR39, 0x2, URZ ;  /* 0x0000000227087890 */ /* 0x000fe2000fffe03f */
[----:B--2---:R-:W-:Y:S01]  /*5fa0*/  FADD.FTZ R6, R6, R7 ;  /* 0x0000000706067221 */ /* 0x004fe20000010000 */
[----:B------:R-:W-:Y:S01]  /*5fb0*/  UIADD3 UR10, UR5, 0x40, URZ ;  /* 0x00000040050a7890 */ /* 0x000fe2000fffe03f */
[----:B------:R-:W-:Y:S01]  /*5fc0*/  UMOV UR9, 0x40000040 ;  /* 0x4000004000097882 */ /* 0x000fe20000000000 */
[----:B------:R-:W-:Y:S01]  /*5fd0*/  UMOV UR11, 0x80000020 ;  /* 0x80000020000b7882 */ /* 0x000fe20000000000 */
[----:B0-----:R-:W-:Y:S02]  /*5fe0*/  FADD.FTZ R9, R5, R8 ;  /* 0x0000000805097221 */ /* 0x001fe40000010000 */
[----:B------:R-:W0:Y:S04]  /*5ff0*/  SHFL.BFLY PT, R5, R6, 0x1, 0x1f ;  /* 0x0c201f0006057f89 */ /* 0x000e2800000e0000 */
[----:B------:R-:W1:Y:S01]  /*6000*/  SHFL.BFLY PT, R10, R9, 0x1, 0x1f ;  /* 0x0c201f00090a7f89 */ /* 0x000e6200000e0000 */
[----:B0-----:R-:W-:Y:S01]  /*6010*/  FADD.FTZ R11, R6, R5 ;  /* 0x00000005060b7221 */ /* 0x001fe20000010000 */
[----:B------:R-:W-:-:S02]  /*6020*/  IMAD.MOV.U32 R5, RZ, RZ, RZ ;  /* 0x000000ffff057224 */ /* 0x000fc400078e00ff */
        /* <DEDUP_REMOVED lines=59> */
[----:B0-23--:R-:W-:Y:S05]  /*63e0*/  @!P0 BRA `(.L_x_10213) ;  /* 0x0000000000048947 */ /* 0x00dfea0003800000 */
[----:B------:R-:W-:Y:S01]  /*63f0*/  BPT.TRAP 0x1 ;  /* 0x000000040000795c */ /* 0x000fe20000300000 */
.L_x_10213:
[----:B------:R-:W2:Y:S01]  /*6400*/  LDL.LU R0, [R1+0x8] ;  /* 0x0000080001007983 */ /* 0x000ea20000300800 */
        /* <DEDUP_REMOVED lines=55> */
[----:B------:R-:W-:Y:S01]  /*6780*/  LOP3.LUT R2, R2, UR4, RZ, 0x3c, !PT ;  /* 0x0000000402027c12 */ /* 0x000fe2000f8e3cff */
[----:B------:R-:W-:Y:S01]  /*6790*/  USEL UR38, UR38, URZ, UP0 ;  /* 0x0000003f26267287 */ /* 0x000fe20008000000 */
[----:B--2---:R-:W-:-:S05]  /*67a0*/  VIADD R0, R0, 0x1 ;  /* 0x0000000100007836 */ /* 0x004fca0000000000 */
[----:B------:R0:W-:Y:S06]  /*67b0*/  STL [R1+0x8], R0 ;  /* 0x0000080001007387 */ /* 0x0001ec0000100800 */
.L_x_10189:
[----:B------:R-:W1:Y:S08]  /*67c0*/  S2UR UR41, SR_CgaCtaId ;  /* 0x00000000002979c3 */ /* 0x000e700000008800 */
[----:B------:R-:W-:Y:S06]  /*67d0*/  BAR.SYNC.DEFER_BLOCKING 0x5, 0x200 ;  /* 0x0148000000007b1d */ /* 0x000fec0000010000 */
[----:B------:R-:W-:Y:S01]  /*67e0*/  UMOV UR40, 0x400 ;  /* 0x0000040000287882 */ /* 0x000fe20000000000 */
[----:B------:R-:W-:Y:S01]  /*67f0*/  BSSY B0, `(.L_x_10214) ;  /* 0x0000278000007945 */ /* 0x000fe20003800000 */
[----:B-1----:R-:W-:-:S09]  /*6800*/  ULEA UR40, UR41, UR40, 0x18 ;  /* 0x0000002829287291 */ /* 0x002fd2000f8ec03f */
[----:B------:R-:W1:Y:S01]  /*6810*/  LDS.128 R4, [UR40+0x2d8d0] ;  /* 0x02d8d028ff047984 */ /* 0x000e620008000c00 */
[----:B------:R-:W-:Y:S06]  /*6820*/  BAR.ARV 0x4, 0x200 ;  /* 0x0108000000007b1d */ /* 0x000fec0000002000 */
[----:B------:R-:W-:Y:S05]  /*6830*/  @P0 BRA `(.L_x_10215) ;  /* 0x0000001c00300947 */ /* 0x000fea0003800000 */
[----:B0-----:R-:W3:Y:S01]  /*6840*/  LDL R0, [R1+0x44] ;  /* 0x0000440001007983 */ /* 0x001ee20000100800 */
[----:B------:R-:W0:Y:S03]  /*6850*/  S2UR UR6, SR_SWINHI ;  /* 0x00000000000679c3 */ /* 0x000e260000002f00 */
[----:B------:R-:W2:Y:S01]  /*6860*/  LDL R85, [R1+0x40] ;  /* 0x0000400001557983 */ /* 0x000ea20000100800 */
[----:B------:R-:W-:Y:S01]  /*6870*/  UMOV UR4, UR40 ;  /* 0x0000002800047c82 */ /* 0x000fe20008000000 */
[----:B0-----:R-:W-:Y:S01]  /*6880*/  UMOV UR5, UR6 ;  /* 0x0000000600057c82 */ /* 0x001fe20008000000 */
[----:B------:R-:W-:Y:S02]  /*6890*/  IMAD.U32 R78, RZ, RZ, UR4 ;  /* 0x00000004ff4e7e24 */ /* 0x000fe4000f8e00ff */
[----:B------:R-:W-:Y:S01]  /*68a0*/  IMAD.U32 R79, RZ, RZ, UR5 ;  /* 0x00000005ff4f7e24 */ /* 0x000fe2000f8e00ff */
[----:B------:R-:W-:Y:S01]  /*68b0*/  F2FP.F16.F32.PACK_AB R30, R43, R42 ;  /* 0x0000002a2b1e723e */ /* 0x000fe200000000ff */
[C---:B------:R-:W-:Y:S01]  /*68c0*/  IMAD.SHL.U32 R83, R137.reuse, 0x4, RZ ;  /* 0x0000000489537824 */ /* 0x040fe200078e00ff */
[----:B------:R-:W-:Y:S01]  /*68d0*/  SHF.L.U64.HI R84, R137, 0x2, R143 ;  /* 0x0000000289547819 */ /* 0x000fe2000001028f */
[----:B------:R-:W-:Y:S01]  /*68e0*/  ULDC.64 UR4, c[0x0][0xc08] ;  /* 0x0003020000047ab9 */ /* 0x000fe20000000a00 */
[----:B------:R-:W-:Y:S01]  /*68f0*/  BAR.SYNC.DEFER_BLOCKING 0x1, 0x180 ;  /* 0x0046000000007b1d */ /* 0x000fe20000010000 */
[----:B---3--:R-:W-:-:S03]  /*6900*/  IMAD.WIDE R8, R0, 0x2, R78 ;  /* 0x0000000200087825 */ /* 0x008fc600078e024e */
[C---:B------:R-:W-:Y:S02]  /*6910*/  IADD3 R11, P1, R8.reuse, 0x6000, RZ ;  /* 0x00006000080b7810 */ /* 0x040fe40007f3e0ff */
[C---:B------:R-:W-:Y:S02]  /*6920*/  LOP3.LUT R3, R8.reuse, 0x180, RZ, 0xc0, !PT ;  /* 0x0000018008037812 */ /* 0x040fe400078ec0ff */
[----:B------:R-:W-:Y:S02]  /*6930*/  IADD3 R10, P0, R8, 0x6020, RZ ;  /* 0x00006020080a7810 */ /* 0x000fe40007f1e0ff */
[----:B------:R-:W-:Y:S02]  /*6940*/  LOP3.LUT R0, R11, 0x180, RZ, 0xc0, !PT ;  /* 0x000001800b007812 */ /* 0x000fe400078ec0ff */
[----:B------:R-:W-:Y:S02]  /*6950*/  SHF.R.U64 R3, R3, 0x3, RZ ;  /* 0x0000000303037819 */ /* 0x000fe400000012ff */
[----:B-1----:R-:W-:-:S02]  /*6960*/  LOP3.LUT R4, R10, 0x180, RZ, 0xc0, !PT ;  /* 0x000001800a047812 */ /* 0x002fc400078ec0ff */
[----:B------:R-:W-:Y:S02]  /*6970*/  IADD3 R81, P2, R8, 0x3020, RZ ;  /* 0x0000302008517810 */ /* 0x000fe40007f5e0ff */
[----:B------:R-:W-:Y:S02]  /*6980*/  SHF.R.U64 R0, R0, 0x3, RZ ;  /* 0x0000000300007819 */ /* 0x000fe400000012ff */
[C---:B------:R-:W-:Y:S02]  /*6990*/  IADD3 R22, P3, R8.reuse, 0x3000, RZ ;  /* 0x0000300008167810 */ /* 0x040fe40007f7e0ff */
[----:B------:R-:W-:Y:S02]  /*69a0*/  IADD3 R31, P4, R8, 0x20, RZ ;  /* 0x00000020081f7810 */ /* 0x000fe40007f9e0ff */
[----:B------:R-:W-:Y:S02]  /*69b0*/  LOP3.LUT R8, R3, R8, RZ, 0x3c, !PT ;  /* 0x0000000803087212 */ /* 0x000fe400078e3cff */
[----:B------:R-:W-:-:S02]  /*69c0*/  SHF.R.U64 R3, R4, 0x3, RZ ;  /* 0x0000000304037819 */ /* 0x000fc400000012ff */
[----:B------:R-:W-:Y:S02]  /*69d0*/  LOP3.LUT R12, R0, R11, RZ, 0x3c, !PT ;  /* 0x0000000b000c7212 */ /* 0x000fe400078e3cff */
[----:B------:R-:W-:Y:S02]  /*69e0*/  LOP3.LUT R14, R81, 0x180, RZ, 0xc0, !PT ;  /* 0x00000180510e7812 */ /* 0x000fe400078ec0ff */
[----:B------:R-:W-:Y:S02]  /*69f0*/  LOP3.LUT R0, R31, 0x180, RZ, 0xc0, !PT ;  /* 0x000001801f007812 */ /* 0x000fe400078ec0ff */
[----:B------:R-:W-:Y:S02]  /*6a00*/  LOP3.LUT R26, R3, R10, RZ, 0x3c, !PT ;  /* 0x0000000a031a7212 */ /* 0x000fe400078e3cff */
[----:B------:R-:W-:Y:S02]  /*6a10*/  LOP3.LUT R3, R22, 0x180, RZ, 0xc0, !PT ;  /* 0x0000018016037812 */ /* 0x000fe400078ec0ff */
[----:B------:R-:W-:-:S02]  /*6a20*/  SHF.R.U64 R14, R14, 0x3, RZ ;  /* 0x000000030e0e7819 */ /* 0x000fc400000012ff */
[----:B------:R-:W-:Y:S01]  /*6a30*/  SHF.R.U64 R0, R0, 0x3, RZ ;  /* 0x0000000300007819 */ /* 0x000fe200000012ff */
[--C-:B------:R-:W-:Y:S01]  /*6a40*/  IMAD.X R27, RZ, RZ, R9.reuse, P0 ;  /* 0x000000ffff1b7224 */ /* 0x100fe200000e0609 */
[----:B------:R-:W-:Y:S01]  /*6a50*/  SHF.R.U64 R3, R3, 0x3, RZ ;  /* 0x0000000303037819 */ /* 0x000fe200000012ff */
[--C-:B------:R-:W-:Y:S01]  /*6a60*/  IMAD.X R25, RZ, RZ, R9.reuse, P4 ;  /* 0x000000ffff197224 */ /* 0x100fe200020e0609 */
[----:B------:R-:W-:Y:S02]  /*6a70*/  LOP3.LUT R14, R14, R81, RZ, 0x3c, !PT ;  /* 0x000000510e0e7212 */ /* 0x000fe400078e3cff */
[----:B------:R-:W-:Y:S01]  /*6a80*/  LOP3.LUT R24, R0, R31, RZ, 0x3c, !PT ;  /* 0x0000001f00187212 */ /* 0x000fe200078e3cff */
[----:B------:R-:W0:Y:S01]  /*6a90*/  LDC.64 R80, c[0x0][0xc00] ;  /* 0x00030000ff507b82 */ /* 0x000e220000000a00 */
[--C-:B------:R-:W-:Y:S01]  /*6aa0*/  IMAD.X R13, RZ, RZ, R9.reuse, P1 ;  /* 0x000000ffff0d7224 */ /* 0x100fe200008e0609 */
[----:B------:R-:W-:Y:S01]  /*6ab0*/  MOV R4, R8 ;  /* 0x0000000800047202 */ /* 0x000fe20000000f00 */
[--C-:B------:R-:W-:Y:S01]  /*6ac0*/  IMAD.X R15, RZ, RZ, R9.reuse, P2 ;  /* 0x000000ffff0f7224 */ /* 0x100fe200010e0609 */
[----:B------:R-:W-:Y:S01]  /*6ad0*/  F2FP.F16.F32.PACK_AB R8, R33, R32 ;  /* 0x000000202108723e */ /* 0x000fe200000000ff */
[----:B------:R-:W-:Y:S01]  /*6ae0*/  IMAD.X R29, RZ, RZ, R9, P3 ;  /* 0x000000ffff1d7224 */ /* 0x000fe200018e0609 */
[----:B------:R-:W-:-:S02]  /*6af0*/  F2FP.F16.F32.PACK_AB R9, R57, R56 ;  /* 0x000000383909723e */ /* 0x000fc400000000ff */
[----:B------:R-:W-:Y:S02]  /*6b00*/  F2FP.F16.F32.PACK_AB R10, R35, R34 ;  /* 0x00000022230a723e */ /* 0x000fe400000000ff */
[----:B------:R-:W-:Y:S02]  /*6b10*/  F2FP.F16.F32.PACK_AB R11, R59, R58 ;  /* 0x0000003a3b0b723e */ /* 0x000fe400000000ff */
[----:B------:R-:W-:Y:S02]  /*6b20*/  LOP3.LUT R28, R3, R22, RZ, 0x3c, !PT ;  /* 0x00000016031c7212 */ /* 0x000fe400078e3cff */
[----:B------:R-:W-:Y:S02]  /*6b30*/  MOV R3, R26 ;  /* 0x0000001a00037202 */ /* 0x000fe40000000f00 */
[----:B------:R-:W-:Y:S02]  /*6b40*/  MOV R82, R24 ;  /* 0x0000001800527202 */ /* 0x000fe40000000f00 */
[----:B------:R-:W-:-:S02]  /*6b50*/  F2FP.F16.F32.PACK_AB R24, R37, R36 ;  /* 0x000000242518723e */ /* 0x000fc400000000ff */
[----:B------:R-:W-:Y:S02]  /*6b60*/  F2FP.F16.F32.PACK_AB R25, R61, R60 ;  /* 0x0000003c3d19723e */ /* 0x000fe400000000ff */
[----:B------:R-:W-:Y:S02]  /*6b70*/  F2FP.F16.F32.PACK_AB R26, R39, R38 ;  /* 0x00000026271a723e */ /* 0x000fe400000000ff */
[----:B------:R-:W-:Y:S01]  /*6b80*/  F2FP.F16.F32.PACK_AB R27, R63, R62 ;  /* 0x0000003e3f1b723e */ /* 0x000fe200000000ff */
[----:B------:R1:W-:Y:S01]  /*6b90*/  STSM.16.M88.4 [R4], R8 ;  /* 0x0000000804007844 */ /* 0x0003e20000000200 */
[----:B------:R-:W-:Y:S02]  /*6ba0*/  MOV R0, R28 ;  /* 0x0000001c00007202 */ /* 0x000fe40000000f00 */
[----:B------:R-:W-:Y:S02]  /*6bb0*/  F2FP.F16.F32.PACK_AB R28, R41, R40 ;  /* 0x00000028291c723e */ /* 0x000fe400000000ff */
[----:B------:R-:W-:-:S02]  /*6bc0*/  F2FP.F16.F32.PACK_AB R29, R65, R64 ;  /* 0x00000040411d723e */ /* 0x000fc400000000ff */
[----:B------:R-:W-:Y:S01]  /*6bd0*/  F2FP.F16.F32.PACK_AB R31, R67, R66 ;  /* 0x00000042431f723e */ /* 0x000fe200000000ff */
[----:B------:R3:W-:Y:S01]  /*6be0*/  STSM.16.M88.4 [R82], R24 ;  /* 0x0000001852007844 */ /* 0x0007e20000000200 */
[----:B------:R-:W-:Y:S02]  /*6bf0*/  MOV R22, R14 ;  /* 0x0000000e00167202 */ /* 0x000fe40000000f00 */
[----:B------:R-:W-:Y:S02]  /*6c00*/  F2FP.F16.F32.PACK_AB R14, R51, R50 ;  /* 0x00000032330e723e */ /* 0x000fe400000000ff */
[----:B------:R-:W-:Y:S02]  /*6c10*/  F2FP.F16.F32.PACK_AB R15, R75, R74 ;  /* 0x0000004a4b0f723e */ /* 0x000fe400000000ff */
[----:B-1----:R-:W-:Y:S02]  /*6c20*/  MOV R4, R12 ;  /* 0x0000000c00047202 */ /* 0x002fe40000000f00 */
[----:B------:R-:W-:-:S02]  /*6c30*/  F2FP.F16.F32.PACK_AB R8, R45, R44 ;  /* 0x0000002c2d08723e */ /* 0x000fc400000000ff */
[----:B------:R-:W-:Y:S02]  /*6c40*/  F2FP.F16.F32.PACK_AB R9, R69, R68 ;  /* 0x000000444509723e */ /* 0x000fe400000000ff */
[----:B------:R-:W-:Y:S02]  /*6c50*/  F2FP.F16.F32.PACK_AB R10, R47, R46 ;  /* 0x0000002e2f0a723e */ /* 0x000fe400000000ff */
[----:B------:R-:W-:Y:S02]  /*6c60*/  F2FP.F16.F32.PACK_AB R11, R71, R70 ;  /* 0x00000046470b723e */ /* 0x000fe400000000ff */
[----:B------:R-:W-:Y:S02]  /*6c70*/  F2FP.F16.F32.PACK_AB R12, R49, R48 ;  /* 0x00000030310c723e */ /* 0x000fe400000000ff */
[----:B------:R-:W-:Y:S02]  /*6c80*/  F2FP.F16.F32.PACK_AB R13, R73, R72 ;  /* 0x00000048490d723e */ /* 0x000fe400000000ff */
[----:B---3--:R-:W-:-:S02]  /*6c90*/  F2FP.F16.F32.PACK_AB R24, R53, R52 ;  /* 0x000000343518723e */ /* 0x008fc400000000ff */
[----:B------:R-:W-:Y:S02]  /*6ca0*/  F2FP.F16.F32.PACK_AB R25, R77, R76 ;  /* 0x0000004c4d19723e */ /* 0x000fe400000000ff */
[----:B------:R-:W-:Y:S02]  /*6cb0*/  F2FP.F16.F32.PACK_AB R26, R55, R54 ;  /* 0x00000036371a723e */ /* 0x000fe400000000ff */
[----:B------:R-:W-:Y:S01]  /*6cc0*/  F2FP.F16.F32.PACK_AB R27, R135, R134 ;  /* 0x00000086871b723e */ /* 0x000fe200000000ff */
[----:B------:R1:W-:Y:S04]  /*6cd0*/  STSM.16.M88.4 [R0], R28 ;  /* 0x0000001c00007844 */ /* 0x0003e80000000200 */
[----:B------:R3:W-:Y:S04]  /*6ce0*/  STSM.16.M88.4 [R22], R8 ;  /* 0x0000000816007844 */ /* 0x0007e80000000200 */
[----:B------:R-:W-:Y:S04]  /*6cf0*/  STSM.16.M88.4 [R4], R12 ;  /* 0x0000000c04007844 */ /* 0x000fe80000000200 */
[----:B------:R4:W-:Y:S01]  /*6d00*/  STSM.16.M88.4 [R3], R24 ;  /* 0x0000001803007844 */ /* 0x0009e20000000200 */
[----:B0-----:R-:W-:-:S04]  /*6d10*/  ISETP.NE.U32.AND P0, PT, R80, RZ, PT ;  /* 0x000000ff5000720c */ /* 0x001fc80003f05070 */
[----:B------:R-:W-:Y:S01]  /*6d20*/  ISETP.NE.AND.EX P0, PT, R81, RZ, PT, P0 ;  /* 0x000000ff5100720c */ /* 0x000fe20003f05300 */
[----:B------:R-:W-:Y:S01]  /*6d30*/  BAR.SYNC.DEFER_BLOCKING 0x1, 0x180 ;  /* 0x0046000000007b1d */ /* 0x000fe20000010000 */
[----:B-1----:R-:W-:Y:S01]  /*6d40*/  IADD3 R28, P1, R83, R80, RZ ;  /* 0x00000050531c7210 */ /* 0x002fe20007f3e0ff */
[----:B------:R-:W-:-:S04]  /*6d50*/  IMAD.MOV.U32 R0, RZ, RZ, RZ ;  /* 0x000000ffff007224 */ /* 0x000fc800078e00ff */
[----:B------:R-:W-:Y:S02]  /*6d60*/  IMAD.X R29, R84, 0x1, R81, P1 ;  /* 0x00000001541d7824 */ /* 0x000fe400008e0651 */
[----:B---3--:R-:W0:Y:S08]  /*6d70*/  LDC R11, c[0x0][0xad4] ;  /* 0x0002b500ff0b7b82 */ /* 0x008e300000000800 */
[----:B----4-:R-:W1:Y:S08]  /*6d80*/  LDC R3, c[0x0][0xbe8] ;  /* 0x0002fa00ff037b82 */ /* 0x010e700000000800 */
[----:B------:R-:W3:Y:S01]  /*6d90*/  LDC.64 R14, c[0x0][0xba8] ;  /* 0x0002ea00ff0e7b82 */ /* 0x000ee20000000a00 */
[----:B------:R-:W4:Y:S01]  /*6da0*/  @P0 LDG.E R0, desc[UR36][R28.64] ;  /* 0x000000241c000981 */ /* 0x000f22000c1e1900 */
[----:B------:R-:W-:-:S04]  /*6db0*/  ISETP.NE.U32.AND P1, PT, RZ, UR4, PT ;  /* 0x00000004ff007c0c */ /* 0x000fc8000bf25070 */
[----:B------:R-:W-:Y:S01]  /*6dc0*/  ISETP.NE.AND.EX P1, PT, RZ, UR5, PT, P1 ;  /* 0x00000005ff007c0c */ /* 0x000fe2000bf25310 */
[----:B------:R-:W-:-:S12]  /*6dd0*/  IMAD.MOV.U32 R24, RZ, RZ, 0x9b8 ;  /* 0x000009b8ff187424 */ /* 0x000fd800078e00ff */
[----:B------:R-:W-:-:S04]  /*6de0*/  @P1 IADD3 R8, P2, R83, UR4, RZ ;  /* 0x0000000453081c10 */ /* 0x000fc8000ff5e0ff */
[----:B------:R-:W-:Y:S02]  /*6df0*/  @P1 IADD3.X R9, R84, UR5, RZ, P2, !PT ;  /* 0x0000000554091c10 */ /* 0x000fe400097fe4ff */
[----:B------:R-:W-:Y:S01]  /*6e00*/  ISETP.NE.AND P2, PT, R140, RZ, PT ;  /* 0x000000ff8c00720c */ /* 0x000fe20003f45270 */
[----:B------:R-:W-:-:S03]  /*6e10*/  ULDC UR4, c[0x0][0xa88] ;  /* 0x0002a20000047ab9 */ /* 0x000fc60000000800 */
[----:B0-----:R-:W-:Y:S01]  /*6e20*/  SEL R11, R140, R11, P2 ;  /* 0x0000000b8c0b7207 */ /* 0x001fe20001000000 */
[----:B------:R-:W-:-:S03]  /*6e30*/  IMAD.U32 R22, RZ, RZ, UR4 ;  /* 0x00000004ff167e24 */ /* 0x000fc6000f8e00ff */
[----:B------:R-:W-:Y:S02]  /*6e40*/  ISETP.GT.AND P3, PT, R11, 0x1, PT ;  /* 0x000000010b00780c */ /* 0x000fe40003f64270 */
[----:B-1----:R-:W-:Y:S01]  /*6e50*/  ISETP.NE.AND P4, PT, R3, 0x1, PT ;  /* 0x000000010300780c */ /* 0x002fe20003f85270 */
[----:B------:R0:W5:Y:S01]  /*6e60*/  @P1 LDG.E R22, desc[UR36][R8.64] ;  /* 0x0000002408161981 */ /* 0x000162000c1e1900 */
[----:B------:R-:W-:-:S04]  /*6e70*/  SEL R24, R24, 0x978, P3 ;  /* 0x0000097818187807 */ /* 0x000fc80001800000 */
[----:B------:R-:W1:Y:S08]  /*6e80*/  LDC.64 R10, c[0x0][R24+0x218] ;  /* 0x00008600180a7b82 */ /* 0x000e700000000a00 */
[----:B0-----:R-:W0:Y:S01]  /*6e90*/  LDC.64 R8, c[0x0][R24+0x220] ;  /* 0x0000880018087b82 */ /* 0x001e220000000a00 */
[----:B------:R-:W-:-:S07]  /*6ea0*/  ISETP.NE.U32.AND P2, PT, R80, RZ, PT ;  /* 0x000000ff5000720c */ /* 0x000fce0003f45070 */
[----:B------:R-:W4:Y:S01]  /*6eb0*/  @P4 LDC R83, c[0x0][0xbec] ;  /* 0x0002fb00ff534b82 */ /* 0x000f220000000800 */
[----:B------:R-:W-:-:S04]  /*6ec0*/  ISETP.NE.AND.EX P2, PT, R81, RZ, PT, P2 ;  /* 0x000000ff5100720c */ /* 0x000fc80003f45320 */
[----:B------:R-:W-:-:S03]  /*6ed0*/  SEL R137, R137, RZ, !P2 ;  /* 0x000000ff89897207 */ /* 0x000fc60005000000 */
[----:B------:R-:W4:Y:S01]  /*6ee0*/  @P4 LDC R81, c[0x0][0xbf0] ;  /* 0x0002fc00ff514b82 */ /* 0x000f220000000800 */
[----:B------:R-:W-:-:S07]  /*6ef0*/  SEL R143, R143, RZ, !P2 ;  /* 0x000000ff8f8f7207 */ /* 0x000fce0005000000 */
[----:B------:R2:W3:Y:S01]  /*6f00*/  LDC.64 R12, c[0x0][R24+0x228] ;  /* 0x00008a00180c7b82 */ /* 0x0004e20000000a00 */
[----:B0-----:R-:W-:Y:S02]  /*6f10*/  IMAD R4, R9, R137, RZ ;  /* 0x0000008909047224 */ /* 0x001fe400078e02ff */
[----:B-1----:R-:W-:Y:S02]  /*6f20*/  IMAD R31, R11, R139, RZ ;  /* 0x0000008b0b1f7224 */ /* 0x002fe400078e02ff */
[----:B------:R-:W-:Y:S02]  /*6f30*/  IMAD R143, R8, R143, R4 ;  /* 0x0000008f088f7224 */ /* 0x000fe400078e0204 */
[----:B------:R-:W-:Y:S01]  /*6f40*/  IMAD.WIDE.U32 R10, R10, R139, RZ ;  /* 0x0000008b0a0a7225 */ /* 0x000fe200078e00ff */
[----:B--2---:R-:W0:Y:S03]  /*6f50*/  LDC.64 R24, c[0x0][R24+0x210] ;  /* 0x0000840018187b82 */ /* 0x004e260000000a00 */
[----:B------:R-:W-:-:S04]  /*6f60*/  IMAD.WIDE.U32 R8, R8, R137, RZ ;  /* 0x0000008908087225 */ /* 0x000fc800078e00ff */
[----:B------:R-:W-:Y:S01]  /*6f70*/  IMAD R26, R141, 0xc0, R85 ;  /* 0x000000c08d1a7824 */ /* 0x000fe200078e0255 */
[----:B------:R-:W-:Y:S01]  /*6f80*/  SEL R27, R156, RZ, P3 ;  /* 0x000000ff9c1b7207 */ /* 0x000fe20001800000 */
[----:B------:R-:W-:Y:S01]  /*6f90*/  IMAD.IADD R143, R9, 0x1, R143 ;  /* 0x00000001098f7824 */ /* 0x000fe200078e028f */
[----:B---3--:R-:W1:Y:S01]  /*6fa0*/  @!P3 LDC R14, c[0x0][0xb50] ;  /* 0x0002d400ff0ebb82 */ /* 0x008e620000000800 */
[----:B------:R-:W-:Y:S02]  /*6fb0*/  IMAD.MOV.U32 R9, RZ, RZ, R26 ;  /* 0x000000ffff097224 */ /* 0x000fe400078e001a */
[----:B------:R-:W-:Y:S02]  /*6fc0*/  IMAD.IADD R11, R11, 0x1, R31 ;  /* 0x000000010b0b7824 */ /* 0x000fe400078e021f */
[-C--:B------:R-:W-:Y:S02]  /*6fd0*/  IMAD R31, R13, R27.reuse, RZ ;  /* 0x0000001b0d1f7224 */ /* 0x080fe400078e02ff */
[----:B------:R-:W-:Y:S01]  /*6fe0*/  IMAD.WIDE.U32 R12, R12, R27, RZ ;  /* 0x0000001b0c0c7225 */ /* 0x000fe200078e00ff */
[----:B------:R-:W2:Y:S03]  /*6ff0*/  @!P3 LDC R15, c[0x0][0xb54] ;  /* 0x0002d500ff0fbb82 */ /* 0x000ea60000000800 */
[----:B------:R-:W-:Y:S01]  /*7000*/  IMAD.IADD R31, R13, 0x1, R31 ;  /* 0x000000010d1f7824 */ /* 0x000fe200078e021f */
[--C-:B----4-:R-:W-:Y:S01]  /*7010*/  IADD3 R10, P2, P5, R8, R10, R0.reuse ;  /* 0x0000000a080a7210 */ /* 0x110fe20007d5e000 */
        /* <DEDUP_REMOVED lines=9> */
[-C--:B0-----:R-:W-:Y:S01]  /*70b0*/  IMAD R8, R25, R9.reuse, RZ ;  /* 0x0000000919087224 */ /* 0x081fe200078e02ff */
[----:B------:R-:W-:Y:S01]  /*70c0*/  SHF.R.S32.HI R11, RZ, 0x1f, R9 ;  /* 0x0000001fff0b7819 */ /* 0x000fe20000011409 */
[----:B------:R-:W-:-:S04]  /*70d0*/  IMAD.WIDE.U32 R12, R24, R9, R12 ;  /* 0x00000009180c7225 */ /* 0x000fc800078e000c */
[----:B------:R-:W-:Y:S01]  /*70e0*/  IMAD R11, R24, R11, R8 ;  /* 0x0000000b180b7224 */ /* 0x000fe200078e0208 */
[----:B-1----:R-:W-:-:S03]  /*70f0*/  LEA R14, P2, R12, R14, 0x2 ;  /* 0x0000000e0c0e7211 */ /* 0x002fc600078410ff */
[----:B------:R-:W-:-:S05]  /*7100*/  IMAD.IADD R8, R13, 0x1, R11 ;  /* 0x000000010d087824 */ /* 0x000fca00078e020b */
[----:B--2---:R-:W-:Y:S01]  /*7110*/  LEA.HI.X R15, R12, R15, R8, 0x2, P2 ;  /* 0x0000000f0c0f7211 */ /* 0x004fe200010f1408 */
[----:B------:R-:W-:Y:S06]  /*7120*/  @P1 BRA `(.L_x_10216) ;  /* 0x0000000000101947 */ /* 0x000fec0003800000 */
[----:B------:R-:W-:Y:S05]  /*7130*/  @!P0 BRA `(.L_x_10216) ;  /* 0x00000000000c8947 */ /* 0x000fea0003800000 */
[----:B------:R-:W2:Y:S04]  /*7140*/  LDG.E R9, desc[UR36][R28.64] ;  /* 0x000000241c097981 */ /* 0x000ea8000c1e1900 */
[----:B-----5:R-:W2:Y:S02]  /*7150*/  LDG.E R22, desc[UR36][R28.64+0x4] ;  /* 0x000004241c167981 */ /* 0x020ea4000c1e1900 */
[----:B--2---:R-:W-:-:S07]  /*7160*/  IMAD.IADD R22, R22, 0x1, -R9 ;  /* 0x0000000116167824 */ /* 0x004fce00078e0a09 */
.L_x_10216:
[----:B------:R-:W2:Y:S01]  /*7170*/  LDL R13, [R1+0x3c] ;  /* 0x00003c00010d7983 */ /* 0x000ea20000100800 */
[----:B------:R-:W0:Y:S03]  /*7180*/  S2R R8, SR_TID.X ;  /* 0x0000000000087919 */ /* 0x000e260000002100 */
[----:B------:R-:W-:Y:S04]  /*7190*/  SHFL.IDX PT, R9, R15, RZ, 0x1c1f ;  /* 0x001c1fff0f097589 */ /* 0x000fe800000e0000 */
[----:B------:R-:W-:Y:S04]  /*71a0*/  SHFL.IDX PT, R10, R14, 0x1, 0x1c1f ;  /* 0x003c1f000e0a7f89 */ /* 0x000fe800000e0000 */
[----:B------:R-:W-:Y:S01]  /*71b0*/  SHFL.IDX PT, R11, R15, 0x1, 0x1c1f ;  /* 0x003c1f000f0b7f89 */ /* 0x000fe200000e0000 */
[----:B0-----:R-:W-:-:S05]  /*71c0*/  VIADD R24, R8, 0xffffff80 ;  /* 0xffffff8008187836 */ /* 0x001fca0000000000 */
[----:B------:R-:W-:-:S04]  /*71d0*/  SHF.R.S32.HI R12, RZ, 0x1f, R24 ;  /* 0x0000001fff0c7819 */ /* 0x000fc80000011418 */
[----:B------:R-:W-:Y:S01]  /*71e0*/  LEA.HI R12, R12, R24, RZ, 0x7 ;  /* 0x000000180c0c7211 */ /* 0x000fe200078f38ff */
[----:B------:R-:W0:Y:S03]  /*71f0*/  SHFL.IDX PT, R8, R14, RZ, 0x1c1f ;  /* 0x001c1fff0e087589 */ /* 0x000e2600000e0000 */
[----:B------:R-:W-:Y:S01]  /*7200*/  LOP3.LUT R12, R12, 0xffffff80, RZ, 0xc0, !PT ;  /* 0xffffff800c0c7812 */ /* 0x000fe200078ec0ff */
[----:B-----5:R-:W-:-:S04]  /*7210*/  IMAD R22, R22, R3, RZ ;  /* 0x0000000316167224 */ /* 0x020fc800078e02ff */
[----:B------:R-:W-:-:S05]  /*7220*/  IMAD.IADD R12, R24, 0x1, -R12 ;  /* 0x00000001180c7824 */ /* 0x000fca00078e0a0c */
[----:B------:R-:W-:Y:S01]  /*7230*/  LOP3.LUT P0, RZ, R12, 0x3, RZ, 0xc0, !PT ;  /* 0x000000030cff7812 */ /* 0x000fe2000780c0ff */
[----:B--2---:R-:W-:-:S04]  /*7240*/  IMAD R25, R141, 0xc0, R13 ;  /* 0x000000c08d197824 */ /* 0x004fc800078e020d */
[C---:B------:R-:W-:Y:S01]  /*7250*/  VIADD R13, R25.reuse, 0x8 ;  /* 0x00000008190d7836 */ /* 0x040fe20000000000 */
[----:B------:R-:W-:-:S04]  /*7260*/  ISETP.GE.OR P1, PT, R25, R22, P0 ;  /* 0x000000161900720c */ /* 0x000fc80000726670 */
[-C--:B------:R-:W-:Y:S02]  /*7270*/  ISETP.GE.OR P0, PT, R13, R22.reuse, P0 ;  /* 0x000000160d00720c */ /* 0x080fe40000706670 */
[----:B------:R-:W-:-:S07]  /*7280*/  ISETP.GE.AND P2, PT, R25, R22, PT ;  /* 0x000000161900720c */ /* 0x000fce0003f46270 */
[----:B0-----:R0:W-:Y:S04]  /*7290*/  @!P1 ST.E desc[UR36][R8.64], R20 ;  /* 0x0000001408009985 */ /* 0x0011e8000c101924 */
[----:B------:R0:W-:Y:S01]  /*72a0*/  @!P0 ST.E desc[UR36][R10.64], R21 ;  /* 0x000000150a008985 */ /* 0x0001e2000c101924 */
[----:B------:R-:W-:Y:S01]  /*72b0*/  ISETP.GE.AND P0, PT, R13, R22, PT ;  /* 0x000000160d00720c */ /* 0x000fe20003f06270 */
[----:B------:R-:W-:-:S12]  /*72c0*/  @P3 BRA `(.L_x_10217) ;  /* 0x0000000800103947 */ /* 0x000fd80003800000 */
[----:B------:R-:W1:Y:S01]  /*72d0*/  S2R R12, SR_TID.X ;  /* 0x00000000000c7919 */ /* 0x000e620000002100 */
[----:B------:R-:W2:Y:S01]  /*72e0*/  @P4 LDC R43, c[0x0][0xbec] ;  /* 0x0002fb00ff2b4b82 */ /* 0x000ea20000000800 */
[----:B------:R-:W-:Y:S01]  /*72f0*/  ULDC.64 UR4, c[0x0][0xaa0] ;  /* 0x0002a80000047ab9 */ /* 0x000fe20000000a00 */
[----:B------:R-:W-:Y:S01]  /*7300*/  ULDC.64 UR6, c[0x0][0xa80] ;  /* 0x0002a00000067ab9 */ /* 0x000fe20000000a00 */
[----:B0-----:R-:W-:-:S05]  /*7310*/  IMAD R21, R4, UR4, RZ ;  /* 0x0000000404157c24 */ /* 0x001fca000f8e02ff */
[----:B------:R-:W0:Y:S01]  /*7320*/  @P4 LDC R45, c[0x0][0xbf0] ;  /* 0x0002fc00ff2d4b82 */ /* 0x000e220000000800 */
[C---:B------:R-:W-:Y:S02]  /*7330*/  IMAD R41, R0.reuse, UR5, R21 ;  /* 0x0000000500297c24 */ /* 0x040fe4000f8e0215 */
[----:B------:R-:W-:Y:S01]  /*7340*/  IMAD.WIDE.U32 R20, R0, UR4, RZ ;  /* 0x0000000400147c25 */ /* 0x000fe2000f8e00ff */
[----:B------:R-:W-:-:S03]  /*7350*/  ULDC.64 UR4, c[0x0][0xae8] ;  /* 0x0002ba0000047ab9 */ /* 0x000fc60000000a00 */
[----:B-1----:R-:W-:-:S05]  /*7360*/  VIADD R81, R12, 0xffffff80 ;  /* 0xffffff800c517836 */ /* 0x002fca0000000000 */
[--C-:B------:R-:W-:Y:S02]  /*7370*/  SHF.R.S32.HI R40, RZ, 0x1f, R81.reuse ;  /* 0x0000001fff287819 */ /* 0x100fe40000011451 */
[----:B------:R-:W-:Y:S02]  /*7380*/  SHF.R.S32.HI R80, RZ, 0x1f, R81 ;  /* 0x0000001fff507819 */ /* 0x000fe40000011451 */
[-C--:B------:R-:W-:Y:S02]  /*7390*/  LEA.HI R40, R40, R81.reuse, RZ, 0x2 ;  /* 0x0000005128287211 */ /* 0x080fe400078f10ff */
[----:B------:R-:W-:Y:S02]  /*73a0*/  LEA.HI R80, R80, R81, RZ, 0x2 ;  /* 0x0000005150507211 */ /* 0x000fe400078f10ff */
[----:B------:R-:W-:Y:S02]  /*73b0*/  LOP3.LUT R40, R40, 0xfffffffc, RZ, 0xc0, !PT ;  /* 0xfffffffc28287812 */ /* 0x000fe400078ec0ff */
[----:B------:R-:W-:-:S03]  /*73c0*/  SHF.R.S32.HI R80, RZ, 0x2, R80 ;  /* 0x00000002ff507819 */ /* 0x000fc60000011450 */
[----:B------:R-:W-:Y:S01]  /*73d0*/  IMAD.IADD R40, R81, 0x1, -R40 ;  /* 0x0000000151287824 */ /* 0x000fe200078e0a28 */
[----:B------:R-:W-:Y:S01]  /*73e0*/  LEA R9, R80, R138, 0x5 ;  /* 0x0000008a50097211 */ /* 0x000fe200078e28ff */
[----:B------:R-:W-:Y:S02]  /*73f0*/  IMAD.IADD R21, R21, 0x1, R41 ;  /* 0x0000000115157824 */ /* 0x000fe400078e0229 */
[----:B------:R-:W-:Y:S02]  /*7400*/  IMAD R0, R40, 0x60, R80 ;  /* 0x0000006028007824 */ /* 0x000fe400078e0250 */
[----:B------:R-:W-:-:S04]  /*7410*/  IMAD.WIDE R78, R9, 0x2, R78 ;  /* 0x00000002094e7825 */ /* 0x000fc800078e024e */
[----:B------:R-:W-:Y:S01]  /*7420*/  IMAD R40, R141, 0xc0, R0 ;  /* 0x000000c08d287824 */ /* 0x000fe200078e0200 */
[C---:B------:R-:W-:Y:S01]  /*7430*/  IADD3 R13, P0, R78.reuse, 0x1800, RZ ;  /* 0x000018004e0d7810 */ /* 0x040fe20007f1e0ff */
[C---:B------:R-:W-:Y:S01]  /*7440*/  IMAD.WIDE.U32 R20, R139.reuse, UR4, R20 ;  /* 0x000000048b147c25 */ /* 0x040fe2000f8e0014 */
[C---:B------:R-:W-:Y:S02]  /*7450*/  IADD3 R25, P1, R78.reuse, 0x3000, RZ ;  /* 0x000030004e197810 */ /* 0x040fe40007f3e0ff */
[C---:B------:R-:W-:Y:S02]  /*7460*/  IADD3 R29, P2, R78.reuse, 0x4800, RZ ;  /* 0x000048004e1d7810 */ /* 0x040fe40007f5e0ff */
[----:B------:R-:W-:Y:S01]  /*7470*/  IADD3 R33, P3, R78, 0x6000, RZ ;  /* 0x000060004e217810 */ /* 0x000fe20007f7e0ff */
[----:B--2---:R-:W-:Y:S01]  /*7480*/  @P4 IMAD.HI.U32 R0, R40, R43, RZ ;  /* 0x0000002b28004227 */ /* 0x004fe200078e00ff */
[----:B------:R-:W-:Y:S02]  /*7490*/  IADD3 R9, P5, R78, 0x7800, RZ ;  /* 0x000078004e097810 */ /* 0x000fe40007fbe0ff */
[----:B------:R-:W-:Y:S01]  /*74a0*/  SHF.R.S32.HI R4, RZ, 0x1f, R137 ;  /* 0x0000001fff047819 */ /* 0x000fe20000011489 */
[----:B------:R-:W-:Y:S01]  /*74b0*/  IMAD R21, R139, UR5, R21 ;  /* 0x000000058b157c24 */ /* 0x000fe2000f8e0215 */
[----:B------:R-:W-:Y:S01]  /*74c0*/  LOP3.LUT R12, R13, 0x180, RZ, 0xc0, !PT ;  /* 0x000001800d0c7812 */ /* 0x000fe200078ec0ff */
[----:B------:R-:W-:Y:S01]  /*74d0*/  ULDC.64 UR4, c[0x0][0xaf0] ;  /* 0x0002bc0000047ab9 */ /* 0x000fe20000000a00 */
[----:B------:R-:W-:Y:S01]  /*74e0*/  LOP3.LUT R24, R25, 0x180, RZ, 0xc0, !PT ;  /* 0x0000018019187812 */ /* 0x000fe200078ec0ff */
[----:B------:R-:W-:Y:S01]  /*74f0*/  IMAD.MOV.U32 R41, RZ, RZ, R40 ;  /* 0x000000ffff297224 */ /* 0x000fe200078e0028 */
[----:B------:R-:W-:Y:S01]  /*7500*/  LOP3.LUT R28, R29, 0x180, RZ, 0xc0, !PT ;  /* 0x000001801d1c7812 */ /* 0x000fe200078ec0ff */
[----:B------:R-:W-:Y:S01]  /*7510*/  IMAD.X R37, RZ, RZ, R79, P5 ;  /* 0x000000ffff257224 */ /* 0x000fe200028e064f */
[----:B------:R-:W-:-:S02]  /*7520*/  LOP3.LUT R32, R33, 0x180, RZ, 0xc0, !PT ;  /* 0x0000018021207812 */ /* 0x000fc400078ec0ff */
[----:B------:R-:W-:Y:S01]  /*7530*/  LOP3.LUT R8, R9, 0x180, RZ, 0xc0, !PT ;  /* 0x0000018009087812 */ /* 0x000fe200078ec0ff */
[----:B------:R-:W-:Y:S01]  /*7540*/  IMAD R4, R4, UR4, RZ ;  /* 0x0000000404047c24 */ /* 0x000fe2000f8e02ff */
[----:B------:R-:W-:Y:S02]  /*7550*/  LOP3.LUT R11, R78, 0x180, RZ, 0xc0, !PT ;  /* 0x000001804e0b7812 */ /* 0x000fe400078ec0ff */
[----:B0-----:R-:W-:Y:S02]  /*7560*/  @P4 SHF.R.U32.HI R41, RZ, R45, R0 ;  /* 0x0000002dff294219 */ /* 0x001fe40000011600 */
[----:B------:R-:W-:Y:S02]  /*7570*/  SHF.R.U64 R12, R12, 0x3, RZ ;  /* 0x000000030c0c7819 */ /* 0x000fe400000012ff */
[----:B------:R-:W-:Y:S02]  /*7580*/  SHF.R.U64 R24, R24, 0x3, RZ ;  /* 0x0000000318187819 */ /* 0x000fe400000012ff */
[----:B------:R-:W-:-:S02]  /*7590*/  SHF.R.U64 R28, R28, 0x3, RZ ;  /* 0x000000031c1c7819 */ /* 0x000fc400000012ff */
[----:B------:R-:W-:Y:S02]  /*75a0*/  SHF.R.U64 R32, R32, 0x3, RZ ;  /* 0x0000000320207819 */ /* 0x000fe400000012ff */
[----:B------:R-:W-:Y:S01]  /*75b0*/  SHF.R.U64 R8, R8, 0x3, RZ ;  /* 0x0000000308087819 */ /* 0x000fe200000012ff */
[----:B------:R-:W-:Y:S01]  /*75c0*/  IMAD R43, R137, UR5, R4 ;  /* 0x00000005892b7c24 */ /* 0x000fe2000f8e0204 */
[----:B------:R-:W-:Y:S01]  /*75d0*/  SHF.R.U64 R11, R11, 0x3, RZ ;  /* 0x000000030b0b7819 */ /* 0x000fe200000012ff */
[--C-:B------:R-:W-:Y:S01]  /*75e0*/  IMAD.MOV R4, RZ, RZ, -R41.reuse ;  /* 0x000000ffff047224 */ /* 0x100fe200078e0a29 */
[----:B------:R-:W-:Y:S01]  /*75f0*/  SHF.R.S32.HI R0, RZ, 0x1f, R41 ;  /* 0x0000001fff007819 */ /* 0x000fe20000011429 */
        /* <DEDUP_REMOVED lines=12> */
[----:B------:R-:W-:Y:S01]  /*76c0*/  IMAD R0, R0, UR4, RZ ;  /* 0x0000000400007c24 */ /* 0x000fe2000f8e02ff */
[----:B------:R-:W5:Y:S01]  /*76d0*/  LD.E.128 R12, desc[UR36][R12.64] ;  /* 0x000000240c0c7980 */ /* 0x000f62000c101d00 */
[----:B------:R-:W-:-:S02]  /*76e0*/  IMAD R3, R3, R4, R40 ;  /* 0x0000000403037224 */ /* 0x000fc400078e0228 */
[----:B------:R-:W-:Y:S01]  /*76f0*/  IMAD.IADD R21, R21, 0x1, R43 ;  /* 0x0000000115157824 */ /* 0x000fe200078e022b */
[----:B------:R0:W5:Y:S01]  /*7700*/  LD.E.128 R8, desc[UR36][R78.64] ;  /* 0x000000244e087980 */ /* 0x000162000c101d00 */
[C---:B------:R-:W-:Y:S01]  /*7710*/  IMAD R43, R41.reuse, UR5, R0 ;  /* 0x00000005292b7c24 */ /* 0x040fe2000f8e0200 */
[----:B------:R-:W-:Y:S02]  /*7720*/  SHF.R.S32.HI R0, RZ, 0x1f, R3 ;  /* 0x0000001fff007819 */ /* 0x000fe40000011403 */
[----:B------:R-:W5:Y:S01]  /*7730*/  LD.E.128 R24, desc[UR36][R24.64] ;  /* 0x0000002418187980 */ /* 0x000f62000c101d00 */
[----:B------:R-:W-:Y:S01]  /*7740*/  IMAD.WIDE.U32 R20, R41, UR4, R20 ;  /* 0x0000000429147c25 */ /* 0x000fe2000f8e0014 */
[----:B------:R-:W-:Y:S02]  /*7750*/  ULDC.64 UR4, c[0x0][0xad8] ;  /* 0x0002b60000047ab9 */ /* 0x000fe40000000a00 */
        /* <DEDUP_REMOVED lines=8> */
[----:B-1----:R-:W1:Y:S01]  /*77e0*/  FENCE.VIEW.ASYNC.S ;  /* 0x00000000000073c6 */ /* 0x002e620000000000 */
[----:B------:R-:W-:-:S02]  /*77f0*/  IMAD.IADD R21, R21, 0x1, R43 ;  /* 0x0000000115157824 */ /* 0x000fc400078e022b */
[----:B------:R-:W-:Y:S02]  /*7800*/  IMAD R0, R0, UR4, RZ ;  /* 0x0000000400007c24 */ /* 0x000fe4000f8e02ff */
[----:B------:R-:W-:Y:S02]  /*7810*/  IMAD R47, R141, 0xc0, R80 ;  /* 0x000000c08d2f7824 */ /* 0x000fe400078e0250 */
[C---:B------:R-:W-:Y:S02]  /*7820*/  IMAD R41, R3.reuse, UR5, R0 ;  /* 0x0000000503297c24 */ /* 0x040fe4000f8e0200 */
[----:B------:R-:W-:Y:S01]  /*7830*/  IMAD.WIDE.U32 R20, R3, UR4, R20 ;  /* 0x0000000403147c25 */ /* 0x000fe2000f8e0014 */
[----:B------:R-:W-:Y:S01]  /*7840*/  UIADD3 UR4, UR40, 0x2d820, URZ ;  /* 0x0002d82028047890 */ /* 0x000fe2000fffe03f */
[----:B------:R-:W-:Y:S02]  /*7850*/  ISETP.GE.AND P0, PT, R47, R22, PT ;  /* 0x000000162f00720c */ /* 0x000fe40003f06270 */
[----:B------:R-:W-:Y:S01]  /*7860*/  IMAD.IADD R3, R21, 0x1, R41 ;  /* 0x0000000115037824 */ /* 0x000fe200078e0229 */
[----:B------:R-:W-:Y:S01]  /*7870*/  UPRMT UR4, URZ, 0x654, UR4 ;  /* 0x000006543f047896 */ /* 0x000fe20008000004 */
[----:B------:R-:W-:-:S04]  /*7880*/  LEA R0, P1, R20, UR6, 0x1 ;  /* 0x0000000614007c11 */ /* 0x000fc8000f8208ff */
[----:B------:R-:W-:Y:S01]  /*7890*/  LEA.HI.X R4, R20, UR7, R3, 0x1, P1 ;  /* 0x0000000714047c11 */ /* 0x000fe200088f0c03 */
[----:B-1----:R0:W1:Y:S01]  /*78a0*/  SHFL.IDX PT, R40, R0, RZ, 0x1c1f ;  /* 0x001c1fff00287589 */ /* 0x00206200000e0000 */
[----:B------:R-:W-:Y:S02]  /*78b0*/  BSSY B1, `(.L_x_10218) ;  /* 0x0000012000017945 */ /* 0x000fe40003800000 */
[----:B------:R-:W-:Y:S01]  /*78c0*/  SYNCS.ARRIVE.TRANS64.RED.A1T0 RZ, [UR4], RZ ;  /* 0x000000ffffff79a7 */ /* 0x000fe20008100404 */
        /* <DEDUP_REMOVED lines=10> */
[----:B--2---:R-:W-:Y:S01]  /*7970*/  @!P0 IMAD.WIDE R20, R138, 0x2, R40 ;  /* 0x000000028a148825 */ /* 0x004fe200078e0228 */
[-C--:B------:R-:W-:Y:S02]  /*7980*/  @!P1 LEA.HI.X R43, R142, R41.reuse, R48, 0x1, P3 ;  /* 0x000000298e2b9211 */ /* 0x080fe400018f0c30 */
[----:B------:R-:W-:Y:S02]  /*7990*/  @!P2 LEA.HI.X R45, R144, R41, R46, 0x1, P4 ;  /* 0x00000029902da211 */ /* 0x000fe400020f0c2e */
[----:B-----5:R3:W-:Y:S04]  /*79a0*/  @!P0 ST.E.128 desc[UR36][R20.64], R8 ;  /* 0x0000000814008985 */ /* 0x0207e8000c101d24 */
[----:B------:R3:W-:Y:S04]  /*79b0*/  @!P1 ST.E.128 desc[UR36][R42.64], R24 ;  /* 0x000000182a009985 */ /* 0x0007e8000c101d24 */
[----:B------:R3:W-:Y:S02]  /*79c0*/  @!P2 ST.E.128 desc[UR36][R44.64], R32 ;  /* 0x000000202c00a985 */ /* 0x0007e4000c101d24 */
.L_x_10219:
[----:B------:R-:W-:Y:S05]  /*79d0*/  BSYNC B1 ;  /* 0x0000000000017941 */ /* 0x000fea0003800000 */
.L_x_10218:
[----:B------:R-:W-:Y:S01]  /*79e0*/  VIADD R3, R47, 0x60 ;  /* 0x000000602f037836 */ /* 0x000fe20000000000 */
[----:B---3-5:R3:W4:Y:S04]  /*79f0*/  SHFL.IDX PT, R11, R4, 0x1, 0x1c1f ;  /* 0x003c1f00040b7f89 */ /* 0x02872800000e0000 */
[----:B------:R-:W-:Y:S01]  /*7a00*/  ISETP.GE.AND P0, PT, R3, R22, PT ;  /* 0x000000160300720c */ /* 0x000fe20003f06270 */
[----:B------:R3:W0:-:S12]  /*7a10*/  SHFL.IDX PT, R10, R0, 0x1, 0x1c1f ;  /* 0x003c1f00000a7f89 */ /* 0x00061800000e0000 */
[----:B---3--:R-:W-:Y:S05]  /*7a20*/  @P0 BRA `(.L_x_10220) ;  /* 0x0000001400500947 */ /* 0x008fea0003800000 */
[----:B------:R-:W-:Y:S02]  /*7a30*/  ULDC UR4, c[0x0][0xac8] ;  /* 0x0002b20000047ab9 */ /* 0x000fe40000000800 */
[----:B------:R-:W-:Y:S02]  /*7a40*/  ISETP.GE.AND P2, PT, R142, UR4, PT ;  /* 0x000000048e007c0c */ /* 0x000fe4000bf46270 */
[----:B------:R-:W-:-:S11]  /*7a50*/  ISETP.GE.AND P1, PT, R138, UR4, PT ;  /* 0x000000048a007c0c */ /* 0x000fd6000bf26270 */
[----:B0-----:R-:W-:Y:S02]  /*7a60*/  @!P2 LEA R20, P0, R142, R10, 0x1 ;  /* 0x0000000a8e14a211 */ /* 0x001fe400078008ff */
[----:B----4-:R-:W-:Y:S02]  /*7a70*/  @!P1 IMAD.WIDE R8, R138, 0x2, R10 ;  /* 0x000000028a089825 */ /* 0x010fe400078e020a */
        /* <DEDUP_REMOVED lines=9> */
.L_x_10217:
[----:B------:R-:W1:Y:S01]  /*7b10*/  @P4 LDC R15, c[0x0][0xbec] ;  /* 0x0002fb00ff0f4b82 */ /* 0x000e620000000800 */
[----:B------:R-:W-:Y:S01]  /*7b20*/  ULDC.64 UR4, c[0x0][0xb08] ;  /* 0x0002c20000047ab9 */ /* 0x000fe20000000a00 */
[----:B------:R-:W-:Y:S01]  /*7b30*/  ULDC.64 UR6, c[0x0][0xb30] ;  /* 0x0002cc0000067ab9 */ /* 0x000fe20000000a00 */
[----:B0-----:R-:W-:Y:S01]  /*7b40*/  IMAD R11, R4, UR4, RZ ;  /* 0x00000004040b7c24 */ /* 0x001fe2000f8e02ff */
[----:B------:R-:W-:Y:S01]  /*7b50*/  BSSY B1, `(.L_x_10221) ;  /* 0x0000065000017945 */ /* 0x000fe20003800000 */
[C---:B------:R-:W-:Y:S01]  /*7b60*/  IMAD.WIDE.U32 R8, R0.reuse, UR4, RZ ;  /* 0x0000000400087c25 */ /* 0x040fe2000f8e00ff */
[----:B------:R-:W-:Y:S02]  /*7b70*/  SHF.R.S32.HI R22, RZ, 0x1f, R145 ;  /* 0x0000001fff167819 */ /* 0x000fe40000011491 */
[----:B------:R-:W0:Y:S01]  /*7b80*/  @P4 LDC R4, c[0x0][0xbf0] ;  /* 0x0002fc00ff044b82 */ /* 0x000e220000000800 */
[----:B------:R-:W-:Y:S01]  /*7b90*/  IMAD R11, R0, UR5, R11 ;  /* 0x00000005000b7c24 */ /* 0x000fe2000f8e020b */
[----:B------:R-:W-:Y:S01]  /*7ba0*/  ULDC.64 UR4, c[0x0][0xb38] ;  /* 0x0002ce0000047ab9 */ /* 0x000fe20000000a00 */
[----:B------:R-:W-:-:S02]  /*7bb0*/  SHF.R.S32.HI R0, RZ, 0x1f, R137 ;  /* 0x0000001fff007819 */ /* 0x000fc40000011489 */
[----:B------:R-:W-:Y:S01]  /*7bc0*/  IMAD.IADD R9, R9, 0x1, R11 ;  /* 0x0000000109097824 */ /* 0x000fe200078e020b */
[----:B------:R-:W-:Y:S01]  /*7bd0*/  SHF.R.S32.HI R28, RZ, 0x1f, R146 ;  /* 0x0000001fff1c7819 */ /* 0x000fe20000011492 */
[----:B------:R-:W-:Y:S01]  /*7be0*/  IMAD.MOV.U32 R11, RZ, RZ, R26 ;  /* 0x000000ffff0b7224 */ /* 0x000fe200078e001a */
[----:B------:R-:W-:Y:S01]  /*7bf0*/  SHF.R.S32.HI R29, RZ, 0x1f, R147 ;  /* 0x0000001fff1d7819 */ /* 0x000fe20000011493 */
[C---:B------:R-:W-:Y:S01]  /*7c00*/  IMAD.WIDE.U32 R8, R139.reuse, UR4, R8 ;  /* 0x000000048b087c25 */ /* 0x040fe2000f8e0008 */
[----:B------:R-:W-:Y:S02]  /*7c10*/  SHF.R.S32.HI R30, RZ, 0x1f, R148 ;  /* 0x0000001fff1e7819 */ /* 0x000fe40000011494 */
[----:B------:R-:W-:Y:S01]  /*7c20*/  SHF.R.S32.HI R27, RZ, 0x1f, R149 ;  /* 0x0000001fff1b7819 */ /* 0x000fe20000011495 */
[----:B------:R-:W-:Y:S01]  /*7c30*/  IMAD R9, R139, UR5, R9 ;  /* 0x000000058b097c24 */ /* 0x000fe2000f8e0209 */
[----:B------:R-:W-:Y:S01]  /*7c40*/  ULDC.64 UR4, c[0x0][0xb40] ;  /* 0x0002d00000047ab9 */ /* 0x000fe20000000a00 */
[----:B------:R-:W-:Y:S01]  /*7c50*/  SHF.R.S32.HI R31, RZ, 0x1f, R150 ;  /* 0x0000001fff1f7819 */ /* 0x000fe20000011496 */
[----:B------:R-:W-:Y:S01]  /*7c60*/  IMAD R0, R0, UR4, RZ ;  /* 0x0000000400007c24 */ /* 0x000fe2000f8e02ff */
[----:B------:R-:W-:Y:S01]  /*7c70*/  SHF.R.S32.HI R78, RZ, 0x1f, R151 ;  /* 0x0000001fff4e7819 */ /* 0x000fe20000011497 */
[----:B-1----:R-:W-:Y:S01]  /*7c80*/  @P4 IMAD.HI.U32 R15, R26, R15, RZ ;  /* 0x0000000f1a0f4227 */ /* 0x002fe200078e00ff */
[----:B------:R-:W-:-:S02]  /*7c90*/  SHF.R.S32.HI R79, RZ, 0x1f, R152 ;  /* 0x0000001fff4f7819 */ /* 0x000fc40000011498 */
[----:B------:R-:W-:Y:S01]  /*7ca0*/  SHF.R.S32.HI R80, RZ, 0x1f, R153 ;  /* 0x0000001fff507819 */ /* 0x000fe20000011499 */
[C---:B------:R-:W-:Y:S01]  /*7cb0*/  IMAD R13, R137.reuse, UR5, R0 ;  /* 0x00000005890d7c24 */ /* 0x040fe2000f8e0200 */
[----:B------:R-:W-:Y:S01]  /*7cc0*/  SHF.R.S32.HI R81, RZ, 0x1f, R154 ;  /* 0x0000001fff517819 */ /* 0x000fe2000001149a */
[----:B------:R-:W-:Y:S01]  /*7cd0*/  IMAD.WIDE.U32 R8, R137, UR4, R8 ;  /* 0x0000000489087c25 */ /* 0x000fe2000f8e0008 */
[----:B0-----:R-:W-:Y:S01]  /*7ce0*/  @P4 SHF.R.U32.HI R11, RZ, R4, R15 ;  /* 0x00000004ff0b4219 */ /* 0x001fe2000001160f */
[----:B------:R-:W-:Y:S01]  /*7cf0*/  ULDC.64 UR4, c[0x0][0xb48] ;  /* 0x0002d20000047ab9 */ /* 0x000fe20000000a00 */
[----:B------:R-:W-:Y:S01]  /*7d00*/  SHF.R.S32.HI R82, RZ, 0x1f, R155 ;  /* 0x0000001fff527819 */ /* 0x000fe2000001149b */
[----:B------:R-:W-:Y:S01]  /*7d10*/  IMAD.IADD R9, R9, 0x1, R13 ;  /* 0x0000000109097824 */ /* 0x000fe200078e020d */
[--C-:B------:R-:W-:Y:S01]  /*7d20*/  SHF.R.S32.HI R0, RZ, 0x1f, R11.reuse ;  /* 0x0000001fff007819 */ /* 0x100fe2000001140b */
[----:B------:R-:W-:Y:S02]  /*7d30*/  IMAD.MOV R4, RZ, RZ, -R11 ;  /* 0x000000ffff047224 */ /* 0x000fe400078e0a0b */
[----:B------:R-:W-:Y:S01]  /*7d40*/  IMAD.WIDE.U32 R8, R156, UR4, R8 ;  /* 0x000000049c087c25 */ /* 0x000fe2000f8e0008 */
[----:B------:R-:W-:-:S03]  /*7d50*/  UIADD3 UR4, UR40, 0x2d820, URZ ;  /* 0x0002d82028047890 */ /* 0x000fc6000fffe03f */
[----:B------:R-:W-:Y:S01]  /*7d60*/  IMAD R3, R3, R4, R26 ;  /* 0x0000000403037224 */ /* 0x000fe200078e021a */
[----:B------:R-:W-:Y:S01]  /*7d70*/  UPRMT UR4, URZ, 0x654, UR4 ;  /* 0x000006543f047896 */ /* 0x000fe20008000004 */
[----:B------:R-:W-:Y:S02]  /*7d80*/  IMAD R0, R0, UR6, RZ ;  /* 0x0000000600007c24 */ /* 0x000fe4000f8e02ff */
[----:B------:R-:W-:Y:S02]  /*7d90*/  IMAD R9, R156, UR5, R9 ;  /* 0x000000059c097c24 */ /* 0x000fe4000f8e0209 */
[C---:B------:R-:W-:Y:S01]  /*7da0*/  IMAD R13, R11.reuse, UR7, R0 ;  /* 0x000000070b0d7c24 */ /* 0x040fe2000f8e0200 */
[----:B------:R-:W-:Y:S01]  /*7db0*/  SHF.R.S32.HI R0, RZ, 0x1f, R3 ;  /* 0x0000001fff007819 */ /* 0x000fe20000011403 */
[----:B------:R-:W-:Y:S01]  /*7dc0*/  IMAD.WIDE.U32 R8, R11, UR6, R8 ;  /* 0x000000060b087c25 */ /* 0x000fe2000f8e0008 */
[----:B------:R-:W-:Y:S01]  /*7dd0*/  ULDC.64 UR6, c[0x0][0xb28] ;  /* 0x0002ca0000067ab9 */ /* 0x000fe20000000a00 */
[----:B------:R-:W-:Y:S02]  /*7de0*/  SYNCS.ARRIVE.TRANS64.RED.A1T0 RZ, [UR4], RZ ;  /* 0x000000ffffff79a7 */ /* 0x000fe40008100404 */
[----:B------:R-:W-:-:S02]  /*7df0*/  IMAD R0, R0, UR6, RZ ;  /* 0x0000000600007c24 */ /* 0x000fc4000f8e02ff */
        /* <DEDUP_REMOVED lines=10> */
[----:B------:R-:W-:Y:S02]  /*7ea0*/  ULDC UR4, c[0x0][0xac8] ;  /* 0x0002b20000047ab9 */ /* 0x000fe40000000800 */
[----:B------:R-:W-:Y:S02]  /*7eb0*/  ISETP.GE.AND P3, PT, R155, UR4, PT ;  /* 0x000000049b007c0c */ /* 0x000fe4000bf66270 */
[----:B------:R-:W-:Y:S02]  /*7ec0*/  ISETP.GE.AND P1, PT, R157, UR4, PT ;  /* 0x000000049d007c0c */ /* 0x000fe4000bf26270 */
[----:B------:R-:W-:Y:S02]  /*7ed0*/  ISETP.GE.AND P4, PT, R154, UR4, PT ;  /* 0x000000049a007c0c */ /* 0x000fe4000bf86270 */
[----:B------:R-:W-:-:S07]  /*7ee0*/  ISETP.GE.AND P2, PT, R153, UR4, PT ;  /* 0x0000000499007c0c */ /* 0x000fce000bf46270 */
[-C--:B-1----:R-:W-:Y:S02]  /*7ef0*/  @!P3 LEA R12, P5, R155, R8.reuse, 0x2 ;  /* 0x000000089b0cb211 */ /* 0x082fe400078a10ff */
[----:B--2---:R-:W-:Y:S02]  /*7f00*/  @!P1 IMAD.WIDE R10, R157, 0x4, R8 ;  /* 0x000000049d0a9825 */ /* 0x004fe400078e0208 */
[----:B------:R-:W-:Y:S02]  /*7f10*/  @!P3 LEA.HI.X R13, R155, R9, R82, 0x2, P5 ;  /* 0x000000099b0db211 */ /* 0x000fe400028f1452 */
[----:B------:R-:W-:Y:S01]  /*7f20*/  ISETP.GE.AND P5, PT, R152, UR4, PT ;  /* 0x0000000498007c0c */ /* 0x000fe2000bfa6270 */
[----:B------:R1:W-:Y:S01]  /*7f30*/  @!P1 ST.E.64 desc[UR36][R10.64], R32 ;  /* 0x000000200a009985 */ /* 0x0003e2000c101b24 */
[-C--:B------:R-:W-:Y:S02]  /*7f40*/  @!P4 LEA R14, P1, R154, R8.reuse, 0x2 ;  /* 0x000000089a0ec211 */ /* 0x080fe400078210ff */
[----:B------:R-:W-:Y:S01]  /*7f50*/  @!P2 LEA R20, P6, R153, R8, 0x2 ;  /* 0x000000089914a211 */ /* 0x000fe200078c10ff */
[----:B------:R2:W-:Y:S01]  /*7f60*/  @!P3 ST.E.64 desc[UR36][R12.64], R34 ;  /* 0x000000220c00b985 */ /* 0x0005e2000c101b24 */
[----:B------:R-:W-:-:S02]  /*7f70*/  ISETP.GE.AND P3, PT, R151, UR4, PT ;  /* 0x0000000497007c0c */ /* 0x000fc4000bf66270 */
        /* <DEDUP_REMOVED lines=8> */
[CC--:B-1----:R-:W-:Y:S02]  /*8000*/  @!P3 LEA R10, P6, R151.reuse, R8.reuse, 0x2 ;  /* 0x00000008970ab211 */ /* 0x0c2fe400078c10ff */
        /* <DEDUP_REMOVED lines=25> */
.L_x_10222:
[----:B------:R-:W-:Y:S05]  /*81a0*/  BSYNC B1 ;  /* 0x0000000000017941 */ /* 0x000fea0003800000 */
.L_x_10221:
[----:B---3--:R3:W4:Y:S04]  /*81b0*/  SHFL.IDX PT, R11, R3, 0x1, 0x1c1f ;  /* 0x003c1f00030b7f89 */ /* 0x00872800000e0000 */
[----:B------:R3:W0:Y:S01]  /*81c0*/  SHFL.IDX PT, R10, R0, 0x1, 0x1c1f ;  /* 0x003c1f00000a7f89 */ /* 0x00062200000e0000 */
[----:B------:R-:W-:Y:S05]  /*81d0*/  @P0 BRA `(.L_x_10220) ;  /* 0x0000000c00640947 */ /* 0x000fea0003800000 */
[----:B------:R-:W-:Y:S02]  /*81e0*/  ULDC UR4, c[0x0][0xac8] ;  /* 0x0002b20000047ab9 */ /* 0x000fe40000000800 */
[----:B------:R-:W-:Y:S02]  /*81f0*/  ISETP.GE.AND P5, PT, R155, UR4, PT ;  /* 0x000000049b007c0c */ /* 0x000fe4000bfa6270 */
[----:B------:R-:W-:Y:S02]  /*8200*/  ISETP.GE.AND P1, PT, R157, UR4, PT ;  /* 0x000000049d007c0c */ /* 0x000fe4000bf26270 */
[----:B------:R-:W-:Y:S02]  /*8210*/  ISETP.GE.AND P3, PT, R154, UR4, PT ;  /* 0x000000049a007c0c */ /* 0x000fe4000bf66270 */
[----:B------:R-:W-:Y:S02]  /*8220*/  ISETP.GE.AND P2, PT, R153, UR4, PT ;  /* 0x0000000499007c0c */ /* 0x000fe4000bf46270 */
[----:B------:R-:W-:-:S05]  /*8230*/  ISETP.GE.AND P4, PT, R152, UR4, PT ;  /* 0x0000000498007c0c */ /* 0x000fca000bf86270 */
[-C--:B0-----:R-:W-:Y:S02]  /*8240*/  @!P5 LEA R12, P0, R155, R10.reuse, 0x2 ;  /* 0x0000000a9b0cd211 */ /* 0x081fe400078010ff */
[----:B-12-4-:R-:W-:Y:S02]  /*8250*/  @!P1 IMAD.WIDE R8, R157, 0x4, R10 ;  /* 0x000000049d089825 */ /* 0x016fe400078e020a */
[----:B------:R-:W-:Y:S02]  /*8260*/  @!P5 LEA.HI.X R13, R155, R11, R82, 0x2, P0 ;  /* 0x0000000b9b0dd211 */ /* 0x000fe400000f1452 */
[-C--:B------:R-:W-:Y:S01]  /*8270*/  @!P3 LEA R14, P0, R154, R10.reuse, 0x2 ;  /* 0x0000000a9a0eb211 */ /* 0x080fe200078010ff */
[----:B------:R0:W-:Y:S01]  /*8280*/  @!P1 ST.E.64 desc[UR36][R8.64], R56 ;  /* 0x0000003808009985 */ /* 0x0001e2000c101b24 */
[----:B------:R-:W-:Y:S02]  /*8290*/  ISETP.GE.AND P1, PT, R151, UR4, PT ;  /* 0x0000000497007c0c */ /* 0x000fe4000bf26270 */
[-C--:B------:R-:W-:Y:S01]  /*82a0*/  @!P4 LEA R24, P6, R152, R10.reuse, 0x2 ;  /* 0x0000000a9818c211 */ /* 0x080fe200078c10ff */
[----:B------:R1:W-:Y:S01]  /*82b0*/  @!P5 ST.E.64 desc[UR36][R12.64], R58 ;  /* 0x0000003a0c00d985 */ /* 0x0003e2000c101b24 */
[----:B------:R-:W-:-:S02]  /*82c0*/  @!P2 LEA R20, P5, R153, R10, 0x2 ;  /* 0x0000000a9914a211 */ /* 0x000fc400078a10ff */
[-C--:B------:R-:W-:Y:S02]  /*82d0*/  @!P3 LEA.HI.X R15, R154, R11.reuse, R81, 0x2, P0 ;  /* 0x0000000b9a0fb211 */ /* 0x080fe400000f1451 */
[-C--:B------:R-:W-:Y:S02]  /*82e0*/  @!P2 LEA.HI.X R21, R153, R11.reuse, R80, 0x2, P5 ;  /* 0x0000000b9915a211 */ /* 0x080fe400028f1450 */
[----:B------:R-:W-:Y:S01]  /*82f0*/  ISETP.GE.AND P0, PT, R150, UR4, PT ;  /* 0x0000000496007c0c */ /* 0x000fe2000bf06270 */
[----:B------:R-:W-:Y:S01]  /*8300*/  @!P3 ST.E.64 desc[UR36][R14.64], R60 ;  /* 0x0000003c0e00b985 */ /* 0x000fe2000c101b24 */
[----:B------:R-:W-:Y:S02]  /*8310*/  @!P4 LEA.HI.X R25, R152, R11, R79, 0x2, P6 ;  /* 0x0000000b9819c211 */ /* 0x000fe400030f144f */
[----:B0-----:R-:W-:Y:S01]  /*8320*/  @!P1 LEA R8, P5, R151, R10, 0x2 ;  /* 0x0000000a97089211 */ /* 0x001fe200078a10ff */
[----:B------:R0:W-:Y:S01]  /*8330*/  @!P2 ST.E.64 desc[UR36][R20.64], R62 ;  /* 0x0000003e1400a985 */ /* 0x0001e2000c101b24 */
[----:B------:R-:W-:-:S02]  /*8340*/  ISETP.GE.AND P3, PT, R148, UR4, PT ;  /* 0x0000000494007c0c */ /* 0x000fc4000bf66270 */
[----:B------:R-:W-:Y:S01]  /*8350*/  ISETP.GE.AND P2, PT, R147, UR4, PT ;  /* 0x0000000493007c0c */ /* 0x000fe2000bf46270 */
[----:B------:R2:W-:Y:S01]  /*8360*/  @!P4 ST.E.64 desc[UR36][R24.64], R64 ;  /* 0x000000401800c985 */ /* 0x0005e2000c101b24 */
[----:B------:R-:W-:Y:S02]  /*8370*/  ISETP.GE.AND P4, PT, R149, UR4, PT ;  /* 0x0000000495007c0c */ /* 0x000fe4000bf86270 */
[-C--:B------:R-:W-:Y:S02]  /*8380*/  @!P1 LEA.HI.X R9, R151, R11.reuse, R78, 0x2, P5 ;  /* 0x0000000b97099211 */ /* 0x080fe400028f144e */
[----:B------:R-:W-:Y:S02]  /*8390*/  ISETP.GE.AND P5, PT, R146, UR4, PT ;  /* 0x0000000492007c0c */ /* 0x000fe4000bfa6270 */
[C---:B-1----:R-:W-:Y:S01]  /*83a0*/  @!P0 LEA R12, P6, R150.reuse, R10, 0x2 ;  /* 0x0000000a960c8211 */ /* 0x042fe200078c10ff */
[----:B------:R1:W-:Y:S03]  /*83b0*/  @!P1 ST.E.64 desc[UR36][R8.64], R66 ;  /* 0x0000004208009985 */ /* 0x0003e6000c101b24 */
[----:B------:R-:W-:-:S02]  /*83c0*/  @!P0 LEA.HI.X R13, R150, R11, R31, 0x2, P6 ;  /* 0x0000000b960d8211 */ /* 0x000fc400030f141f */
[-C--:B0-----:R-:W-:Y:S02]  /*83d0*/  @!P3 LEA R20, P6, R148, R10.reuse, 0x2 ;  /* 0x0000000a9414b211 */ /* 0x081fe400078c10ff */
        /* <DEDUP_REMOVED lines=14> */
[----:B-1----:R-:W-:-:S04]  /*84c0*/  LEA R8, P0, R145, R10, 0x2 ;  /* 0x0000000a91087211 */ /* 0x002fc800078010ff */
[----:B------:R-:W-:-:S05]  /*84d0*/  LEA.HI.X R9, R145, R11, R22, 0x2, P0 ;  /* 0x0000000b91097211 */ /* 0x000fca00000f1416 */
[----:B------:R0:W-:Y:S01]  /*84e0*/  ST.E.64 desc[UR36][R8.64], R134 ;  /* 0x0000008608007985 */ /* 0x0001e2000c101b24 */
[----:B------:R-:W-:Y:S05]  /*84f0*/  BRA `(.L_x_10220) ;  /* 0x00000008009c7947 */ /* 0x000fea0003800000 */
.L_x_10215:
[----:B---3--:R-:W2:Y:S01]  /*8500*/  LDC.64 R10, c[0x0][0xc00] ;  /* 0x00030000ff0a7b82 */ /* 0x008ea20000000a00 */
        /* <DEDUP_REMOVED lines=14> */
[----:B------:R-:W-:Y:S01]  /*85f0*/  ISETP.NE.AND P2, PT, R140, RZ, PT ;  /* 0x000000ff8c00720c */ /* 0x000fe20003f45270 */
[----:B-1----:R-:W1:-:S12]  /*8600*/  S2R R4, SR_TID.X ;  /* 0x0000000000047919 */ /* 0x002e580000002100 */
[----:B------:R-:W2:Y:S01]  /*8610*/  @!P2 LDC R140, c[0x0][0xad4] ;  /* 0x0002b500ff8cab82 */ /* 0x000ea20000000800 */
[----:B-1----:R-:W-:Y:S01]  /*8620*/  VIADD R30, R4, 0xffffff80 ;  /* 0xffffff80041e7836 */ /* 0x002fe20000000000 */
[----:B--2---:R-:W-:-:S04]  /*8630*/  ISETP.GT.AND P2, PT, R140, 0x1, PT ;  /* 0x000000018c00780c */ /* 0x004fc80003f44270 */
[----:B------:R-:W-:Y:S01]  /*8640*/  ISETP.GT.AND P3, PT, R30, 0xbf, PT ;  /* 0x000000bf1e00780c */ /* 0x000fe20003f64270 */
[----:B0-----:R-:W-:-:S12]  /*8650*/  @P1 BRA `(.L_x_10223) ;  /* 0x0000000000101947 */ /* 0x001fd80003800000 */
[----:B------:R-:W-:Y:S05]  /*8660*/  @!P0 BRA `(.L_x_10223) ;  /* 0x00000000000c8947 */ /* 0x000fea0003800000 */
[----:B------:R-:W2:Y:S04]  /*8670*/  LDG.E R9, desc[UR36][R10.64] ;  /* 0x000000240a097981 */ /* 0x000ea8000c1e1900 */
[----:B-----5:R-:W2:Y:S02]  /*8680*/  LDG.E R0, desc[UR36][R10.64+0x4] ;  /* 0x000004240a007981 */ /* 0x020ea4000c1e1900 */
[----:B--2---:R-:W-:-:S07]  /*8690*/  IMAD.IADD R0, R0, 0x1, -R9 ;  /* 0x0000000100007824 */ /* 0x004fce00078e0a09 */
.L_x_10223:
[----:B------:R-:W-:Y:S01]  /*86a0*/  BSSY B1, `(.L_x_10224) ;  /* 0x0000036000017945 */ /* 0x000fe20003800000 */
[----:B------:R-:W-:Y:S02]  /*86b0*/  SEL R137, R137, RZ, !P0 ;  /* 0x000000ff89897207 */ /* 0x000fe40004000000 */
[----:B------:R-:W-:Y:S02]  /*86c0*/  SEL R143, R143, RZ, !P0 ;  /* 0x000000ff8f8f7207 */ /* 0x000fe40004000000 */
[----:B-----5:R-:W-:Y:S01]  /*86d0*/  SHF.R.S32.HI R26, RZ, 0x1f, R3 ;  /* 0x0000001fff1a7819 */ /* 0x020fe20000011403 */
[----:B------:R-:W-:Y:S06]  /*86e0*/  @P3 BRA `(.L_x_10225) ;  /* 0x0000000000c43947 */ /* 0x000fec0003800000 */
[----:B------:R-:W0:Y:S01]  /*86f0*/  LDC R33, c[0x0][0xbe8] ;  /* 0x0002fa00ff217b82 */ /* 0x000e220000000800 */
[----:B------:R-:W-:-:S04]  /*8700*/  IMAD R4, R141, 0xc0, R4 ;  /* 0x000000c08d047824 */ /* 0x000fc800078e0204 */
[----:B------:R-:W-:Y:S02]  /*8710*/  VIADD R28, R4, 0xffffff80 ;  /* 0xffffff80041c7836 */ /* 0x000fe40000000000 */
[----:B0-----:R-:W-:-:S05]  /*8720*/  IMAD R8, R0, R33, RZ ;  /* 0x0000002100087224 */ /* 0x001fca00078e02ff */
[----:B------:R-:W-:-:S13]  /*8730*/  ISETP.GE.AND P0, PT, R28, R8, PT ;  /* 0x000000081c00720c */ /* 0x000fda0003f06270 */
[----:B------:R-:W-:Y:S05]  /*8740*/  @P0 BRA `(.L_x_10225) ;  /* 0x0000000000ac0947 */ /* 0x000fea0003800000 */
[----:B------:R-:W-:Y:S01]  /*8750*/  ISETP.NE.AND P1, PT, R33, 0x1, PT ;  /* 0x000000012100780c */ /* 0x000fe20003f25270 */
[----:B------:R-:W-:Y:S01]  /*8760*/  IMAD.MOV.U32 R22, RZ, RZ, 0x9b8 ;  /* 0x000009b8ff167424 */ /* 0x000fe200078e00ff */
[----:B------:R-:W-:Y:S01]  /*8770*/  ISETP.GT.AND P0, PT, R140, 0x1, PT ;  /* 0x000000018c00780c */ /* 0x000fe20003f04270 */
[----:B------:R-:W0:Y:S01]  /*8780*/  LDC.64 R8, c[0x0][0xba8] ;  /* 0x0002ea00ff087b82 */ /* 0x000e220000000a00 */
[----:B------:R-:W-:Y:S02]  /*8790*/  IMAD.MOV.U32 R27, RZ, RZ, R28 ;  /* 0x000000ffff1b7224 */ /* 0x000fe400078e001c */
[----:B------:R-:W-:-:S05]  /*87a0*/  SEL R22, R22, 0x978, P0 ;  /* 0x0000097816167807 */ /* 0x000fca0000000000 */
[----:B------:R-:W1:Y:S08]  /*87b0*/  LDC.64 R20, c[0x0][R22+0x220] ;  /* 0x0000880016147b82 */ /* 0x000e700000000a00 */
[----:B------:R-:W2:Y:S08]  /*87c0*/  @P1 LDC R25, c[0x0][0xbec] ;  /* 0x0002fb00ff191b82 */ /* 0x000eb00000000800 */
[----:B------:R-:W3:Y:S08]  /*87d0*/  @P1 LDC R31, c[0x0][0xbf0] ;  /* 0x0002fc00ff1f1b82 */ /* 0x000ef00000000800 */
[----:B------:R-:W4:Y:S01]  /*87e0*/  LDC.64 R14, c[0x0][R22+0x218] ;  /* 0x00008600160e7b82 */ /* 0x000f220000000a00 */
[----:B-1----:R-:W-:-:S07]  /*87f0*/  IMAD R21, R21, R137, RZ ;  /* 0x0000008915157224 */ /* 0x002fce00078e02ff */
[----:B------:R-:W1:Y:S01]  /*8800*/  LDC.64 R12, c[0x0][R22+0x228] ;  /* 0x00008a00160c7b82 */ /* 0x000e620000000a00 */
[----:B--2---:R-:W-:-:S04]  /*8810*/  @P1 IMAD.HI.U32 R4, R28, R25, RZ ;  /* 0x000000191c041227 */ /* 0x004fc800078e00ff */
[----:B------:R-:W-:-:S03]  /*8820*/  IMAD.WIDE.U32 R24, R20, R137, RZ ;  /* 0x0000008914187225 */ /* 0x000fc600078e00ff */
[----:B------:R-:W2:Y:S01]  /*8830*/  LDC.64 R10, c[0x0][R22+0x210] ;  /* 0x00008400160a7b82 */ /* 0x000ea20000000a00 */
[----:B---3--:R-:W-:Y:S01]  /*8840*/  @P1 SHF.R.U32.HI R27, RZ, R31, R4 ;  /* 0x0000001fff1b1219 */ /* 0x008fe20000011604 */
[----:B------:R-:W-:Y:S01]  /*8850*/  IMAD R31, R20, R143, R21 ;  /* 0x0000008f141f7224 */ /* 0x000fe200078e0215 */
[----:B------:R-:W-:-:S03]  /*8860*/  SEL R21, R156, RZ, P0 ;  /* 0x000000ff9c157207 */ /* 0x000fc60000000000 */
[----:B------:R-:W-:Y:S02]  /*8870*/  IMAD.IADD R4, R25, 0x1, R31 ;  /* 0x0000000119047824 */ /* 0x000fe400078e021f */
[-C--:B----4-:R-:W-:Y:S01]  /*8880*/  IMAD R29, R15, R139.reuse, RZ ;  /* 0x0000008b0f1d7224 */ /* 0x090fe200078e02ff */
[----:B0-----:R-:W0:Y:S01]  /*8890*/  @!P0 LDC R8, c[0x0][0xb50] ;  /* 0x0002d400ff088b82 */ /* 0x001e220000000800 */
[----:B------:R-:W-:-:S04]  /*88a0*/  IMAD.WIDE.U32 R14, R14, R139, RZ ;  /* 0x0000008b0e0e7225 */ /* 0x000fc800078e00ff */
[----:B------:R-:W-:Y:S01]  /*88b0*/  IMAD.IADD R29, R15, 0x1, R29 ;  /* 0x000000010f1d7824 */ /* 0x000fe200078e021d */
[----:B------:R-:W-:Y:S01]  /*88c0*/  IADD3 R14, P1, P3, R24, R14, R3 ;  /* 0x0000000e180e7210 */ /* 0x000fe20007b3e003 */
[-C--:B-1----:R-:W-:Y:S01]  /*88d0*/  IMAD R25, R13, R21.reuse, RZ ;  /* 0x000000150d197224 */ /* 0x082fe200078e02ff */
[----:B------:R-:W1:Y:S01]  /*88e0*/  @!P0 LDC R9, c[0x0][0xb54] ;  /* 0x0002d500ff098b82 */ /* 0x000e620000000800 */
[----:B------:R-:W-:Y:S01]  /*88f0*/  IMAD.WIDE.U32 R12, R12, R21, RZ ;  /* 0x000000150c0c7225 */ /* 0x000fe200078e00ff */
[----:B------:R-:W-:-:S03]  /*8900*/  IADD3.X R4, R4, R29, R26, P1, P3 ;  /* 0x0000001d04047210 */ /* 0x000fc60000fe641a */
[----:B------:R-:W-:Y:S01]  /*8910*/  IMAD.MOV R15, RZ, RZ, -R27 ;  /* 0x000000ffff0f7224 */ /* 0x000fe200078e0a1b */
[----:B------:R-:W-:Y:S01]  /*8920*/  IADD3 R12, P0, P1, R27, R14, R12 ;  /* 0x0000000e1b0c7210 */ /* 0x000fe2000791e00c */
[----:B------:R-:W-:Y:S01]  /*8930*/  IMAD.IADD R25, R13, 0x1, R25 ;  /* 0x000000010d197824 */ /* 0x000fe200078e0219 */
[----:B------:R-:W-:Y:S01]  /*8940*/  SHF.R.S32.HI R27, RZ, 0x1f, R27 ;  /* 0x0000001fff1b7819 */ /* 0x000fe2000001141b */
[----:B------:R-:W-:-:S03]  /*8950*/  IMAD R15, R33, R15, R28 ;  /* 0x0000000f210f7224 */ /* 0x000fc600078e021c */
[----:B------:R-:W-:Y:S01]  /*8960*/  IADD3.X R13, R27, R4, R25, P0, P1 ;  /* 0x000000041b0d7210 */ /* 0x000fe200007e2419 */
[----:B--2---:R-:W-:Y:S01]  /*8970*/  IMAD R4, R11, R15, RZ ;  /* 0x0000000f0b047224 */ /* 0x004fe200078e02ff */
[----:B------:R-:W-:-:S05]  /*8980*/  SHF.R.S32.HI R21, RZ, 0x1f, R15 ;  /* 0x0000001fff157819 */ /* 0x000fca000001140f */
[C---:B------:R-:W-:Y:S02]  /*8990*/  IMAD R21, R10.reuse, R21, R4 ;  /* 0x000000150a157224 */ /* 0x040fe400078e0204 */
[----:B------:R-:W-:-:S04]  /*89a0*/  IMAD.WIDE.U32 R10, R10, R15, R12 ;  /* 0x0000000f0a0a7225 */ /* 0x000fc800078e000c */
[----:B------:R-:W-:Y:S01]  /*89b0*/  IMAD.IADD R4, R11, 0x1, R21 ;  /* 0x000000010b047824 */ /* 0x000fe200078e0215 */
[C---:B0-----:R-:W-:Y:S02]  /*89c0*/  LEA R8, P0, R10.reuse, R8, 0x2 ;  /* 0x000000080a087211 */ /* 0x041fe400078010ff */
[----:B------:R-:W-:Y:S02]  /*89d0*/  MOV R11, 0xff800000 ;  /* 0xff800000000b7802 */ /* 0x000fe40000000f00 */
[----:B-1----:R-:W-:-:S05]  /*89e0*/  LEA.HI.X R9, R10, R9, R4, 0x2, P0 ;  /* 0x000000090a097211 */ /* 0x002fca00000f1404 */
[----:B------:R0:W-:Y:S04]  /*89f0*/  STG.E desc[UR36][R8.64], R11 ;  /* 0x0000000b08007986 */ /* 0x0001e8000c101924 */
.L_x_10225:
[----:B------:R-:W-:Y:S05]  /*8a00*/  BSYNC B1 ;  /* 0x0000000000017941 */ /* 0x000fea0003800000 */
.L_x_10224:
[----:B------:R-:W-:Y:S05]  /*8a10*/  @P2 BRA `(.L_x_10220) ;  /* 0x0000000400542947 */ /* 0x000fea0003800000 */
[----:B------:R-:W1:Y:S01]  /*8a20*/  LDC R15, c[0x0][0xbe8] ;  /* 0x0002fa00ff0f7b82 */ /* 0x000e620000000800 */
[--C-:B------:R-:W-:Y:S01]  /*8a30*/  SHF.R.S32.HI R10, RZ, 0x1f, R30.reuse ;  /* 0x0000001fff0a7819 */ /* 0x100fe2000001141e */
[----:B------:R-:W-:Y:S01]  /*8a40*/  ULDC.64 UR4, c[0x0][0xaa0] ;  /* 0x0002a80000047ab9 */ /* 0x000fe20000000a00 */
[----:B------:R-:W-:Y:S01]  /*8a50*/  SHF.R.S32.HI R14, RZ, 0x1f, R30 ;  /* 0x0000001fff0e7819 */ /* 0x000fe2000001141e */
[----:B------:R-:W-:Y:S01]  /*8a60*/  IMAD R4, R26, UR4, RZ ;  /* 0x000000041a047c24 */ /* 0x000fe2000f8e02ff */
[-C--:B------:R-:W-:Y:S01]  /*8a70*/  LEA.HI R10, R10, R30.reuse, RZ, 0x2 ;  /* 0x0000001e0a0a7211 */ /* 0x080fe200078f10ff */
[C---:B0-----:R-:W-:Y:S01]  /*8a80*/  IMAD.WIDE.U32 R8, R3.reuse, UR4, RZ ;  /* 0x0000000403087c25 */ /* 0x041fe2000f8e00ff */
[----:B------:R-:W-:Y:S01]  /*8a90*/  LEA.HI R14, R14, R30, RZ, 0x2 ;  /* 0x0000001e0e0e7211 */ /* 0x000fe200078f10ff */
[----:B------:R-:W-:Y:S01]  /*8aa0*/  ULDC.64 UR6, c[0x0][0xaf0] ;  /* 0x0002bc0000067ab9 */ /* 0x000fe20000000a00 */
[----:B------:R-:W-:Y:S01]  /*8ab0*/  LOP3.LUT R10, R10, 0xfffffffc, RZ, 0xc0, !PT ;  /* 0xfffffffc0a0a7812 */ /* 0x000fe200078ec0ff */
[----:B------:R-:W-:Y:S01]  /*8ac0*/  IMAD R11, R3, UR5, R4 ;  /* 0x00000005030b7c24 */ /* 0x000fe2000f8e0204 */
[----:B------:R-:W-:Y:S01]  /*8ad0*/  SHF.R.S32.HI R14, RZ, 0x2, R14 ;  /* 0x00000002ff0e7819 */ /* 0x000fe2000001140e */
[----:B------:R-:W-:Y:S01]  /*8ae0*/  ULDC.64 UR4, c[0x0][0xae8] ;  /* 0x0002ba0000047ab9 */ /* 0x000fe20000000a00 */
[----:B------:R-:W-:Y:S01]  /*8af0*/  BSSY B1, `(.L_x_10226) ;  /* 0x0000036000017945 */ /* 0x000fe20003800000 */
[----:B------:R-:W-:Y:S01]  /*8b00*/  IMAD.IADD R10, R30, 0x1, -R10 ;  /* 0x000000011e0a7824 */ /* 0x000fe200078e0a0a */
[----:B------:R-:W-:Y:S01]  /*8b10*/  SHF.R.S32.HI R22, RZ, 0x1f, R144 ;  /* 0x0000001fff167819 */ /* 0x000fe20000011490 */
[----:B------:R-:W-:Y:S01]  /*8b20*/  IMAD.IADD R9, R9, 0x1, R11 ;  /* 0x0000000109097824 */ /* 0x000fe200078e020b */
[----:B------:R-:W-:Y:S01]  /*8b30*/  SHF.R.S32.HI R24, RZ, 0x1f, R142 ;  /* 0x0000001fff187819 */ /* 0x000fe2000001148e */
[----:B------:R-:W-:-:S02]  /*8b40*/  IMAD R4, R10, 0x60, R14 ;  /* 0x000000600a047824 */ /* 0x000fc400078e020e */
[----:B------:R-:W-:Y:S01]  /*8b50*/  IMAD.WIDE.U32 R8, R139, UR4, R8 ;  /* 0x000000048b087c25 */ /* 0x000fe2000f8e0008 */
[----:B-1----:R-:W-:-:S03]  /*8b60*/  ISETP.NE.AND P0, PT, R15, 0x1, PT ;  /* 0x000000010f00780c */ /* 0x002fc60003f05270 */
[----:B------:R-:W-:Y:S02]  /*8b70*/  IMAD R12, R141, 0xc0, R4 ;  /* 0x000000c08d0c7824 */ /* 0x000fe400078e0204 */
[----:B------:R-:W-:Y:S02]  /*8b80*/  IMAD R10, R143, UR6, RZ ;  /* 0x000000068f0a7c24 */ /* 0x000fe4000f8e02ff */
[----:B------:R-:W-:Y:S02]  /*8b90*/  IMAD.MOV.U32 R3, RZ, RZ, R12 ;  /* 0x000000ffff037224 */ /* 0x000fe400078e000c */
[----:B------:R-:W-:Y:S01]  /*8ba0*/  IMAD R9, R139, UR5, R9 ;  /* 0x000000058b097c24 */ /* 0x000fe2000f8e0209 */
[----:B------:R-:W-:Y:S01]  /*8bb0*/  ULDC.64 UR4, c[0x0][0xae0] ;  /* 0x0002b80000047ab9 */ /* 0x000fe20000000a00 */
[----:B------:R-:W-:Y:S02]  /*8bc0*/  IMAD.WIDE.U32 R8, R137, UR6, R8 ;  /* 0x0000000689087c25 */ /* 0x000fe4000f8e0008 */
[----:B------:R-:W0:Y:S08]  /*8bd0*/  @P0 LDC R13, c[0x0][0xbec] ;  /* 0x0002fb00ff0d0b82 */ /* 0x000e300000000800 */
[----:B------:R-:W1:Y:S01]  /*8be0*/  @P0 LDC R21, c[0x0][0xbf0] ;  /* 0x0002fc00ff150b82 */ /* 0x000e620000000800 */
[----:B0-----:R-:W-:-:S04]  /*8bf0*/  @P0 IMAD.HI.U32 R4, R12, R13, RZ ;  /* 0x0000000d0c040227 */ /* 0x001fc800078e00ff */
[----:B------:R-:W-:Y:S01]  /*8c00*/  IMAD R13, R137, UR7, R10 ;  /* 0x00000007890d7c24 */ /* 0x000fe2000f8e020a */
[----:B-1----:R-:W-:-:S03]  /*8c10*/  @P0 SHF.R.U32.HI R3, RZ, R21, R4 ;  /* 0x00000015ff030219 */ /* 0x002fc60000011604 */
[----:B------:R-:W-:Y:S01]  /*8c20*/  IMAD.IADD R9, R9, 0x1, R13 ;  /* 0x0000000109097824 */ /* 0x000fe200078e020d */
[--C-:B------:R-:W-:Y:S01]  /*8c30*/  SHF.R.S32.HI R4, RZ, 0x1f, R3.reuse ;  /* 0x0000001fff047819 */ /* 0x100fe20000011403 */
[----:B------:R-:W-:Y:S02]  /*8c40*/  IMAD.MOV R11, RZ, RZ, -R3 ;  /* 0x000000ffff0b7224 */ /* 0x000fe400078e0a03 */
[----:B------:R-:W-:-:S04]  /*8c50*/  IMAD.WIDE.U32 R8, R3, UR4, R8 ;  /* 0x0000000403087c25 */ /* 0x000fc8000f8e0008 */
[----:B------:R-:W-:Y:S02]  /*8c60*/  IMAD R11, R15, R11, R12 ;  /* 0x0000000b0f0b7224 */ /* 0x000fe400078e020c */
[----:B------:R-:W-:Y:S02]  /*8c70*/  IMAD R4, R4, UR4, RZ ;  /* 0x0000000404047c24 */ /* 0x000fe4000f8e02ff */
[----:B------:R-:W-:Y:S02]  /*8c80*/  IMAD R15, R0, R15, RZ ;  /* 0x0000000f000f7224 */ /* 0x000fe400078e02ff */
[----:B------:R-:W-:Y:S01]  /*8c90*/  IMAD R13, R3, UR5, R4 ;  /* 0x00000005030d7c24 */ /* 0x000fe2000f8e0204 */
[----:B------:R-:W-:Y:S01]  /*8ca0*/  SHF.R.S32.HI R4, RZ, 0x1f, R11 ;  /* 0x0000001fff047819 */ /* 0x000fe2000001140b */
[----:B------:R-:W-:Y:S01]  /*8cb0*/  ULDC.64 UR4, c[0x0][0xad8] ;  /* 0x0002b60000047ab9 */ /* 0x000fe20000000a00 */
[----:B------:R-:W-:Y:S02]  /*8cc0*/  IMAD R0, R141, 0xc0, R14 ;  /* 0x000000c08d007824 */ /* 0x000fe400078e020e */
[----:B------:R-:W-:-:S02]  /*8cd0*/  IMAD.IADD R9, R9, 0x1, R13 ;  /* 0x0000000109097824 */ /* 0x000fc400078e020d */
[----:B------:R-:W-:Y:S01]  /*8ce0*/  IMAD R4, R4, UR4, RZ ;  /* 0x0000000404047c24 */ /* 0x000fe2000f8e02ff */
[----:B------:R-:W-:Y:S01]  /*8cf0*/  ISETP.GE.AND P0, PT, R0, R15, PT ;  /* 0x0000000f0000720c */ /* 0x000fe20003f06270 */
[----:B------:R-:W-:-:S04]  /*8d00*/  IMAD.WIDE.U32 R8, R11, UR4, R8 ;  /* 0x000000040b087c25 */ /* 0x000fc8000f8e0008 */
[----:B------:R-:W-:Y:S01]  /*8d10*/  IMAD R3, R11, UR5, R4 ;  /* 0x000000050b037c24 */ /* 0x000fe2000f8e0204 */
[----:B------:R-:W-:Y:S02]  /*8d20*/  ULDC.64 UR4, c[0x0][0xa80] ;  /* 0x0002a00000047ab9 */ /* 0x000fe40000000a00 */
[----:B------:R-:W-:Y:S01]  /*8d30*/  LEA R4, P1, R8, UR4, 0x1 ;  /* 0x0000000408047c11 */ /* 0x000fe2000f8208ff */
[----:B------:R-:W-:-:S05]  /*8d40*/  IMAD.IADD R3, R9, 0x1, R3 ;  /* 0x0000000109037824 */ /* 0x000fca00078e0203 */
[----:B------:R-:W-:Y:S02]  /*8d50*/  LEA.HI.X R3, R8, UR5, R3, 0x1, P1 ;  /* 0x0000000508037c11 */ /* 0x000fe400088f0c03 */
[----:B------:R0:W1:Y:S04]  /*8d60*/  SHFL.IDX PT, R8, R4, RZ, 0x1c1f ;  /* 0x001c1fff04087589 */ /* 0x00006800000e0000 */
[----:B------:R0:W2:Y:S01]  /*8d70*/  SHFL.IDX PT, R9, R3, RZ, 0x1c1f ;  /* 0x001c1fff03097589 */ /* 0x0000a200000e0000 */
[----:B------:R-:W-:Y:S05]  /*8d80*/  @P0 BRA `(.L_x_10227) ;  /* 0x0000000000300947 */ /* 0x000fea0003800000 */
        /* <DEDUP_REMOVED lines=9> */
[----:B------:R3:W-:Y:S04]  /*8e20*/  @!P2 ST.E.128 desc[UR36][R10.64], RZ ;  /* 0x000000ff0a00a985 */ /* 0x0007e8000c101d24 */
[----:B------:R3:W-:Y:S04]  /*8e30*/  @!P3 ST.E.128 desc[UR36][R12.64], RZ ;  /* 0x000000ff0c00b985 */ /* 0x0007e8000c101d24 */
[----:B------:R3:W-:Y:S02]  /*8e40*/  @!P4 ST.E.128 desc[UR36][R20.64], RZ ;  /* 0x000000ff1400c985 */ /* 0x0007e4000c101d24 */
.L_x_10227:
[----:B------:R-:W-:Y:S05]  /*8e50*/  BSYNC B1 ;  /* 0x0000000000017941 */ /* 0x000fea0003800000 */
.L_x_10226:
[----:B------:R-:W-:Y:S01]  /*8e60*/  VIADD R0, R0, 0x60 ;  /* 0x0000006000007836 */ /* 0x000fe20000000000 */
[----:B--2---:R2:W4:Y:S04]  /*8e70*/  SHFL.IDX PT, R9, R3, 0x1, 0x1c1f ;  /* 0x003c1f0003097f89 */ /* 0x00452800000e0000 */
[----:B------:R-:W-:Y:S01]  /*8e80*/  ISETP.GE.AND P0, PT, R0, R15, PT ;  /* 0x0000000f0000720c */ /* 0x000fe20003f06270 */
[----:B-1----:R2:W1:-:S12]  /*8e90*/  SHFL.IDX PT, R8, R4, 0x1, 0x1c1f ;  /* 0x003c1f0004087f89 */ /* 0x00245800000e0000 */
[----:B--2---:R-:W-:Y:S05]  /*8ea0*/  @P0 BRA `(.L_x_10220) ;  /* 0x0000000000300947 */ /* 0x004fea0003800000 */
[----:B------:R-:W-:Y:S02]  /*8eb0*/  ULDC UR4, c[0x0][0xac8] ;  /* 0x0002b20000047ab9 */ /* 0x000fe40000000800 */
[----:B------:R-:W-:Y:S02]  /*8ec0*/  ISETP.GE.AND P3, PT, R142, UR4, PT ;  /* 0x000000048e007c0c */ /* 0x000fe4000bf66270 */
[----:B------:R-:W-:Y:S02]  /*8ed0*/  ISETP.GE.AND P4, PT, R144, UR4, PT ;  /* 0x0000000490007c0c */ /* 0x000fe4000bf86270 */
[----:B------:R-:W-:-:S09]  /*8ee0*/  ISETP.GE.AND P2, PT, R138, UR4, PT ;  /* 0x000000048a007c0c */ /* 0x000fd2000bf46270 */
[-C--:B-1-3--:R-:W-:Y:S02]  /*8ef0*/  @!P3 LEA R12, P0, R142, R8.reuse, 0x1 ;  /* 0x000000088e0cb211 */ /* 0x08afe400078008ff */
[----:B------:R-:W-:Y:S02]  /*8f00*/  @!P4 LEA R14, P1, R144, R8, 0x1 ;  /* 0x00000008900ec211 */ /* 0x000fe400078208ff */
[----:B----4-:R-:W-:Y:S01]  /*8f10*/  @!P2 IMAD.WIDE R10, R138, 0x2, R8 ;  /* 0x000000028a0aa825 */ /* 0x010fe200078e0208 */
[-C--:B------:R-:W-:Y:S02]  /*8f20*/  @!P3 LEA.HI.X R13, R142, R9.reuse, R24, 0x1, P0 ;  /* 0x000000098e0db211 */ /* 0x080fe400000f0c18 */
[----:B------:R-:W-:Y:S02]  /*8f30*/  @!P4 LEA.HI.X R15, R144, R9, R22, 0x1, P1 ;  /* 0x00000009900fc211 */ /* 0x000fe400008f0c16 */
[----:B------:R2:W-:Y:S04]  /*8f40*/  @!P2 ST.E.128 desc[UR36][R10.64], RZ ;  /* 0x000000ff0a00a985 */ /* 0x0005e8000c101d24 */
[----:B------:R2:W-:Y:S04]  /*8f50*/  @!P3 ST.E.128 desc[UR36][R12.64], RZ ;  /* 0x000000ff0c00b985 */ /* 0x0005e8000c101d24 */
[----:B------:R2:W-:Y:S02]  /*8f60*/  @!P4 ST.E.128 desc[UR36][R14.64], RZ ;  /* 0x000000ff0e00c985 */ /* 0x0005e4000c101d24 */
.L_x_10220:
[----:B------:R-:W-:Y:S05]  /*8f70*/  BSYNC B0 ;  /* 0x0000000000007941 */ /* 0x000fea0003800000 */
.L_x_10214:
[----:B------:R-:W-:Y:S02]  /*8f80*/  ULDC UR4, c[0x0][0xc3c] ;  /* 0x00030f0000047ab9 */ /* 0x000fe40000000800 */
[----:B------:R-:W-:-:S13]  /*8f90*/  ISETP.GE.AND P0, PT, R7, UR4, PT ;  /* 0x0000000407007c0c */ /* 0x000fda000bf06270 */
[----:B------:R-:W-:Y:S05]  /*8fa0*/  @!P0 BRA `(.L_x_10228) ;  /* 0xffffff8000208947 */ /* 0x000fea000383ffff */
[----:B------:R-:W-:Y:S05]  /*8fb0*/  EXIT ;  /* 0x000000000000794d */ /* 0x000fea0003800000 */
.L_x_10185:
        /* <DEDUP_REMOVED lines=16> */
.L_x_10229:
        /* <DEDUP_REMOVED lines=44> */
.L_x_10233:
        /* <DEDUP_REMOVED lines=35> */
.L_x_10231:
        /* <DEDUP_REMOVED lines=8> */
[----:B------:R-:W1:Y:S01]  /*9630*/  SHFL.IDX PT, R9, R9, R27, 0x1f ;  /* 0x00001f1b09097589 */ /* 0x000e6200000e0000 */
[----:B0-----:R-:W-:-:S04]  /*9640*/  IABS R4, R0 ;  /* 0x0000000000047213 */ /* 0x001fc80000000000 */
[----:B------:R-:W0:Y:S01]  /*9650*/  I2F.RP R6, R4 ;  /* 0x0000000400067306 */ /* 0x000e220000209400 */
[----:B-1----:R-:W-:-:S07]  /*9660*/  IABS R8, R9 ;  /* 0x0000000900087213 */ /* 0x002fce0000000000 */
[----:B0-----:R-:W0:Y:S02]  /*9670*/  MUFU.RCP R6, R6 ;  /* 0x0000000600067308 */ /* 0x001e240000001000 */
[----:B0-----:R-:W-:-:S06]  /*9680*/  VIADD R3, R6, 0xffffffe ;  /* 0x0ffffffe06037836 */ /* 0x001fcc0000000000 */
[----:B------:R-:W0:Y:S02]  /*9690*/  F2I.FTZ.U32.TRUNC.NTZ R3, R3 ;  /* 0x0000000300037305 */ /* 0x000e24000021f000 */
[----:B0-----:R-:W-:Y:S01]  /*96a0*/  IMAD.MOV R13, RZ, RZ, -R3 ;  /* 0x000000ffff0d7224 */ /* 0x001fe200078e0a03 */
[----:B------:R-:W-:Y:S06]  /*96b0*/  @!P0 BRA `(.L_x_10234) ;  /* 0x0000000000088947 */ /* 0x000fec0003800000 */
[----:B------:R-:W-:-:S05]  /*96c0*/  VIADD R5, R27, 0xffffffff ;  /* 0xffffffff1b057836 */ /* 0x000fca0000000000 */
[----:B------:R0:W1:Y:S02]  /*96d0*/  SHFL.IDX PT, R24, R2, R5, 0x1f ;  /* 0x00001f0502187589 */ /* 0x00006400000e0000 */
.L_x_10234:
[----:B-1----:R-:W-:Y:S01]  /*96e0*/  IMAD R24, R24, UR5, R11 ;  /* 0x0000000518187c24 */ /* 0x002fe2000f8e020b */
[----:B0-----:R-:W-:Y:S01]  /*96f0*/  MOV R5, R8 ;  /* 0x0000000800057202 */ /* 0x001fe20000000f00 */
[----:B------:R-:W-:Y:S01]  /*9700*/  IMAD R11, R13, R4, RZ ;  /* 0x000000040d0b7224 */ /* 0x000fe200078e02ff */
[----:B------:R-:W-:Y:S01]  /*9710*/  IABS R8, R0 ;  /* 0x0000000000087213 */ /* 0x000fe20000000000 */
[----:B------:R-:W-:Y:S01]  /*9720*/  IMAD.MOV.U32 R2, RZ, RZ, RZ ;  /* 0x000000ffff027224 */ /* 0x000fe200078e00ff */
[----:B------:R-:W-:Y:S01]  /*9730*/  IADD3 R25, -R24, UR6, RZ ;  /* 0x0000000618197c10 */ /* 0x000fe2000fffe1ff */
[----:B------:R-:W0:Y:S01]  /*9740*/  I2F.RP R6, R5 ;  /* 0x0000000500067306 */ /* 0x000e220000209400 */
[----:B------:R-:W-:Y:S02]  /*9750*/  VIADD R27, R27, UR4 ;  /* 0x000000041b1b7c36 */ /* 0x000fe40008000000 */
[----:B------:R-:W-:Y:S01]  /*9760*/  IMAD.HI.U32 R2, R3, R11, R2 ;  /* 0x0000000b03027227 */ /* 0x000fe200078e0002 */
[----:B------:R-:W-:-:S03]  /*9770*/  IABS R3, R25 ;  /* 0x0000001900037213 */ /* 0x000fc60000000000 */
[----:B------:R-:W-:Y:S02]  /*9780*/  IMAD.MOV R8, RZ, RZ, -R8 ;  /* 0x000000ffff087224 */ /* 0x000fe400078e0a08 */
        /* <DEDUP_REMOVED lines=13> */
[----:B------:R-:W-:-:S04]  /*9860*/  @P0 VIADD R2, R2, 0x1 ;  /* 0x0000000102020836 */ /* 0x000fc80000000000 */
[----:B------:R-:W-:Y:S02]  /*9870*/  IMAD.MOV.U32 R6, RZ, RZ, R2 ;  /* 0x000000ffff067224 */ /* 0x000fe400078e0002 */
[----:B-1----:R-:W-:Y:S02]  /*9880*/  IMAD.MOV R2, RZ, RZ, -R3 ;  /* 0x000000ffff027224 */ /* 0x002fe400078e0a03 */
[----:B------:R-:W-:Y:S01]  /*9890*/  @!P2 IMAD.MOV R6, RZ, RZ, -R6 ;  /* 0x000000ffff06a224 */ /* 0x000fe200078e0a06 */
[----:B------:R-:W-:Y:S01]  /*98a0*/  @!P1 LOP3.LUT R6, RZ, R0, RZ, 0x33, !PT ;  /* 0x00000000ff069212 */ /* 0x000fe200078e33ff */
[----:B------:R-:W-:Y:S02]  /*98b0*/  IMAD R11, R2, R5, RZ ;  /* 0x00000005020b7224 */ /* 0x000fe400078e02ff */
[----:B------:R-:W-:Y:S01]  /*98c0*/  IMAD.MOV.U32 R2, RZ, RZ, RZ ;  /* 0x000000ffff027224 */ /* 0x000fe200078e00ff */
[----:B------:R-:W-:Y:S01]  /*98d0*/  IABS R4, R6 ;  /* 0x0000000600047213 */ /* 0x000fe20000000000 */
[----:B------:R-:W-:-:S02]  /*98e0*/  IMAD.MOV R8, RZ, RZ, -R8 ;  /* 0x000000ffff087224 */ /* 0x000fc400078e0a08 */
[----:B------:R-:W-:-:S04]  /*98f0*/  IMAD.HI.U32 R2, R3, R11, R2 ;  /* 0x0000000b03027227 */ /* 0x000fc800078e0002 */
[----:B------:R-:W-:Y:S02]  /*9900*/  IMAD.MOV.U32 R3, RZ, RZ, R4 ;  /* 0x000000ffff037224 */ /* 0x000fe400078e0004 */
[----:B------:R-:W-:Y:S02]  /*9910*/  IMAD.MOV.U32 R4, RZ, RZ, R8 ;  /* 0x000000ffff047224 */ /* 0x000fe400078e0008 */
[----:B------:R-:W-:-:S04]  /*9920*/  IMAD.HI.U32 R2, R2, R3, RZ ;  /* 0x0000000302027227 */ /* 0x000fc800078e00ff */
[----:B------:R-:W-:Y:S01]  /*9930*/  IMAD R4, R2, R4, R3 ;  /* 0x0000000402047224 */ /* 0x000fe200078e0203 */
[----:B------:R-:W-:Y:S01]  /*9940*/  LOP3.LUT R3, R6, R9, RZ, 0x3c, !PT ;  /* 0x0000000906037212 */ /* 0x000fe200078e3cff */
[----:B------:R-:W-:-:S03]  /*9950*/  IMAD R0, R0, R6, RZ ;  /* 0x0000000600007224 */ /* 0x000fc600078e02ff */
[----:B------:R-:W-:Y:S01]  /*9960*/  ISETP.GT.U32.AND P1, PT, R5, R4, PT ;  /* 0x000000040500720c */ /* 0x000fe20003f24070 */
[----:B------:R-:W-:Y:S01]  /*9970*/  IMAD.IADD R25, R25, 0x1, -R0 ;  /* 0x0000000119197824 */ /* 0x000fe200078e0a00 */
        /* <DEDUP_REMOVED lines=13> */
.L_x_10232:
[----:B------:R-:W-:Y:S01]  /*9a50*/  ULDC UR4, c[0x0][0xc3c] ;  /* 0x00030f0000047ab9 */ /* 0x000fe20000000800 */
[----:B------:R-:W-:Y:S02]  /*9a60*/  IMAD.MOV.U32 R25, RZ, RZ, RZ ;  /* 0x000000ffff197224 */ /* 0x000fe400078e00ff */
[----:B------:R-:W-:Y:S02]  /*9a70*/  IMAD.U32 R24, RZ, RZ, UR6 ;  /* 0x00000006ff187e24 */ /* 0x000fe4000f8e00ff */
[----:B------:R-:W-:Y:S02]  /*9a80*/  IMAD.MOV.U32 R26, RZ, RZ, RZ ;  /* 0x000000ffff1a7224 */ /* 0x000fe400078e00ff */
[----:B------:R-:W-:-:S07]  /*9a90*/  IMAD.U32 R27, RZ, RZ, UR4 ;  /* 0x00000004ff1b7e24 */ /* 0x000fce000f8e00ff */
.L_x_10235:
[----:B------:R-:W-:-:S13]  /*9aa0*/  ISETP.NE.AND P0, PT, R7, RZ, PT ;  /* 0x000000ff0700720c */ /* 0x000fda0003f05270 */
[----:B------:R-:W0:Y:S01]  /*9ab0*/  @!P0 S2R R3, SR_CgaCtaId ;  /* 0x0000000000038919 */ /* 0x000e220000008800 */
[----:B------:R-:W-:-:S04]  /*9ac0*/  @!P0 MOV R0, 0x400 ;  /* 0x0000040000008802 */ /* 0x000fc80000000f00 */
[----:B0-----:R-:W-:-:S05]  /*9ad0*/  @!P0 LEA R0, R3, R0, 0x18 ;  /* 0x0000000003008211 */ /* 0x001fca00078ec0ff */
[----:B------:R0:W-:Y:S01]  /*9ae0*/  @!P0 STS.128 [R0+0x2d8d0], R24 ;  /* 0x02d8d01800008388 */ /* 0x0001e20000000c00 */
[----:B------:R-:W-:Y:S06]  /*9af0*/  BAR.ARV 0x5, 0x200 ;  /* 0x0148000000007b1d */ /* 0x000fec0000002000 */
.L_x_10230:
[----:B------:R2:W-:Y:S01]  /*9b00*/  STL [R1+0x3c], RZ ;  /* 0x00003cff01007387 */ /* 0x0005e20000100800 */
[----:B------:R-:W-:Y:S01]  /*9b10*/  ULDC UR4, c[0x0][0xc3c] ;  /* 0x00030f0000047ab9 */ /* 0x000fe20000000800 */
[----:B------:R-:W-:Y:S01]  /*9b20*/  IMAD.MOV.U32 R29, RZ, RZ, 0x1 ;  /* 0x00000001ff1d7424 */ /* 0x000fe200078e00ff */
[----:B-1----:R-:W-:Y:S01]  /*9b30*/  ISETP.GE.AND P0, PT, R27, UR4, PT ;  /* 0x000000041b007c0c */ /* 0x002fe2000bf06270 */
[----:B------:R-:W-:-:S12]  /*9b40*/  IMAD.MOV.U32 R22, RZ, RZ, RZ ;  /* 0x000000ffff167224 */ /* 0x000fd800078e00ff */
[----:B--2---:R-:W-:Y:S05]  /*9b50*/  @P0 BRA `(.L_x_10236) ;  /* 0x00000048007c0947 */ /* 0x004fea0003800000 */
[----:B------:R-:W2:Y:S01]  /*9b60*/  LDL R6, [R1+0x20] ;  /* 0x0000200001067983 */ /* 0x000ea20000100800 */
[----:B------:R-:W0:Y:S01]  /*9b70*/  S2R R3, SR_TID.X ;  /* 0x0000000000037919 */ /* 0x000e220000002100 */
[----:B------:R-:W1:Y:S01]  /*9b80*/  S2UR UR5, SR_CgaCtaId ;  /* 0x00000000000579c3 */ /* 0x000e620000008800 */
[----:B------:R-:W-:Y:S01]  /*9b90*/  UMOV UR4, 0x400 ;  /* 0x0000040000047882 */ /* 0x000fe20000000000 */
[C---:B0-----:R-:W-:Y:S01]  /*9ba0*/  IMAD.SHL.U32 R0, R3.reuse, 0x8, RZ ;  /* 0x0000000803007824 */ /* 0x041fe200078e00ff */
[C---:B------:R-:W-:Y:S01]  /*9bb0*/  LOP3.LUT R5, R3.reuse, 0x7f, RZ, 0xc0, !PT ;  /* 0x0000007f03057812 */ /* 0x040fe200078ec0ff */
[----:B------:R-:W-:-:S03]  /*9bc0*/  IMAD.SHL.U32 R4, R3, 0x20, RZ ;  /* 0x0000002003047824 */ /* 0x000fc600078e00ff */
[----:B------:R-:W-:Y:S01]  /*9bd0*/  LOP3.LUT R2, R0, 0xd8, RZ, 0xc0, !PT ;  /* 0x000000d800027812 */ /* 0x000fe200078ec0ff */
[----:B-1----:R-:W-:-:S03]  /*9be0*/  ULEA UR4, UR5, UR4, 0x18 ;  /* 0x0000000405047291 */ /* 0x002fc6000f8ec03f */
[----:B------:R-:W-:Y:S02]  /*9bf0*/  LOP3.LUT R3, R2, 0x18, R3, 0x78, !PT ;  /* 0x0000001802037812 */ /* 0x000fe400078e7803 */
[----:B------:R-:W-:Y:S01]  /*9c00*/  SHF.R.U32.HI R5, RZ, 0x2, R5 ;  /* 0x00000002ff057819 */ /* 0x000fe20000011605 */
[----:B------:R-:W-:Y:S01]  /*9c10*/  IMAD.U32 R17, RZ, RZ, UR4 ;  /* 0x00000004ff117e24 */ /* 0x000fe2000f8e00ff */
[----:B------:R-:W-:Y:S01]  /*9c20*/  BSSY B8, `(.L_x_10236) ;  /* 0x0000492000087945 */ /* 0x000fe20003800000 */
[----:B------:R-:W-:Y:S01]  /*9c30*/  IMAD.MOV.U32 R29, RZ, RZ, 0x1 ;  /* 0x00000001ff1d7424 */ /* 0x000fe200078e00ff */
[----:B------:R-:W-:Y:S01]  /*9c40*/  MOV R22, RZ ;  /* 0x000000ff00167202 */ /* 0x000fe20000000f00 */
[----:B------:R-:W-:Y:S01]  /*9c50*/  ULDC UR38, c[0x0][0xc] ;  /* 0x0000030000267ab9 */ /* 0x000fe20000000800 */
[----:B--2---:R-:W-:Y:S02]  /*9c60*/  LOP3.LUT R2, R6, 0x2, RZ, 0xfc, !PT ;  /* 0x0000000206027812 */ /* 0x004fe400078efcff */
[----:B------:R-:W-:-:S03]  /*9c70*/  LOP3.LUT R6, R4, 0x60, RZ, 0xc0, !PT ;  /* 0x0000006004067812 */ /* 0x000fc600078ec0ff */
[----:B------:R0:W-:Y:S01]  /*9c80*/  STL [R1+0x48], R2 ;  /* 0x0000480201007387 */ /* 0x0001e20000100800 */
[----:B------:R-:W-:Y:S02]  /*9c90*/  LOP3.LUT R4, R0, 0x18, RZ, 0xc0, !PT ;  /* 0x0000001800047812 */ /* 0x000fe400078ec0ff */
[----:B0-----:R-:W-:Y:S02]  /*9ca0*/  LOP3.LUT R2, R3, 0x320, R0, 0xf8, !PT ;  /* 0x0000032003027812 */ /* 0x001fe400078ef800 */
[----:B------:R-:W-:-:S03]  /*9cb0*/  LOP3.LUT R0, R5, R6, RZ, 0xfc, !PT ;  /* 0x0000000605007212 */ /* 0x000fc600078efcff */
[----:B------:R-:W-:Y:S01]  /*9cc0*/  IMAD R0, R2, 0x2, R17 ;  /* 0x0000000202007824 */ /* 0x000fe200078e0211 */
[----:B------:R0:W-:Y:S04]  /*9cd0*/  STL [R1+0x3c], RZ ;  /* 0x00003cff01007387 */ /* 0x0001e80000100800 */
[----:B------:R0:W-:Y:S01]  /*9ce0*/  STL [R1+0x1c], R0 ;  /* 0x00001c0001007387 */ /* 0x0001e20000100800 */
[C---:B------:R-:W-:Y:S02]  /*9cf0*/  LOP3.LUT R5, R4.reuse, 0x20, RZ, 0xfc, !PT ;  /* 0x0000002004057812 */ /* 0x040fe400078efcff */
[----:B------:R-:W-:-:S07]  /*9d00*/  LOP3.LUT R3, R4, 0x40, RZ, 0xfc, !PT ;  /* 0x0000004004037812 */ /* 0x000fce00078efcff */
.L_x_10297:
[----:B------:R-:W1:Y:S02]  /*9d10*/  LDC.64 R2, c[0x0][0xc88] ;  /* 0x00032200ff027b82 */ /* 0x000e640000000a00 */
[----:B-1----:R-:W-:-:S05]  /*9d20*/  IMAD.WIDE R2, R27, 0x4, R2 ;  /* 0x000000041b027825 */ /* 0x002fca00078e0202 */
[----:B0-----:R-:W0:Y:S01]  /*9d30*/  LDG.E R28, desc[UR36][R2.64] ;  /* 0x00000024021c7981 */ /* 0x001e22000c1e1900 */
[----:B------:R-:W-:Y:S05]  /*9d40*/  YIELD ;  /* 0x0000000000007946 */ /* 0x000fea0003800000 */
[----:B------:R-:W-:Y:S01]  /*9d50*/  ULDC.64 UR4, c[0x0][0xa28] ;  /* 0x00028a0000047ab9 */ /* 0x000fe20000000a00 */
[----:B------:R-:W-:Y:S01]  /*9d60*/  IMAD.MOV.U32 R6, RZ, RZ, RZ ;  /* 0x000000ffff067224 */ /* 0x000fe200078e00ff */
[----:B------:R-:W-:Y:S01]  /*9d70*/  ISETP.NE.U32.AND P0, PT, RZ, UR4, PT ;  /* 0x00000004ff007c0c */ /* 0x000fe2000bf05070 */
[----:B------:R-:W-:-:S03]  /*9d80*/  ULDC.64 UR6, c[0x0][0xa18] ;  /* 0x0002860000067ab9 */ /* 0x000fc60000000a00 */
[----:B------:R-:W-:Y:S02]  /*9d90*/  ISETP.NE.AND.EX P0, PT, RZ, UR5, PT, P0 ;  /* 0x00000005ff007c0c */ /* 0x000fe4000bf05300 */
        /* <DEDUP_REMOVED lines=18> */
[----:B------:R-:W3:Y:S05]  /*9ec0*/  @P2 LDG.E R0, desc[UR36][R2.64] ;  /* 0x0000002402002981 */ /* 0x000eea000c1e1900 */
[----:B------:R-:W-:-:S04]  /*9ed0*/  @P0 IADD3 R4, P1, R18, UR6, RZ ;  /* 0x0000000612040c10 */ /* 0x000fc8000ff3e0ff */
[----:B------:R-:W-:-:S05]  /*9ee0*/  @P0 IADD3.X R5, R19, UR7, RZ, P1, !PT ;  /* 0x0000000713050c10 */ /* 0x000fca0008ffe4ff */
[----:B------:R-:W4:Y:S01]  /*9ef0*/  @P0 LDG.E R4, desc[UR36][R4.64] ;  /* 0x0000002404040981 */ /* 0x000f22000c1e1900 */
[----:B------:R-:W-:-:S03]  /*9f00*/  UISETP.NE.U32.AND UP0, UPT, UR4, URZ, UPT ;  /* 0x0000003f0400728c */ /* 0x000fc6000bf05070 */
[----:B------:R-:W-:Y:S01]  /*9f10*/  ULDC UR4, c[0x0][0x424] ;  /* 0x0001090000047ab9 */ /* 0x000fe20000000800 */
[----:B------:R-:W-:-:S03]  /*9f20*/  UISETP.NE.AND.EX UP0, UPT, UR5, URZ, UPT, UP0 ;  /* 0x0000003f0500728c */ /* 0x000fc6000bf05300 */
[----:B------:R-:W-:Y:S01]  /*9f30*/  ULDC UR5, c[0x0][0x2f0] ;  /* 0x0000bc0000057ab9 */ /* 0x000fe20000000800 */
[----:B------:R-:W-:-:S04]  /*9f40*/  USEL UR4, UR4, 0x1, UP0 ;  /* 0x0000000104047887 */ /* 0x000fc80008000000 */
[----:B------:R-:W-:Y:S01]  /*9f50*/  UIMAD UR4, UR4, UR5, URZ ;  /* 0x00000005040472a4 */ /* 0x000fe2000f8e023f */
[----:B---3--:R0:W-:Y:S04]  /*9f60*/  STL [R1], R0 ;  /* 0x0000000001007387 */ /* 0x0081e80000100800 */
[----:B--2---:R1:W-:Y:S01]  /*9f70*/  STL [R1+0x14], R6 ;  /* 0x0000140601007387 */ /* 0x0043e20000100800 */
[----:B0-----:R-:W-:-:S03]  /*9f80*/  IMAD.U32 R0, RZ, RZ, UR4 ;  /* 0x00000004ff007e24 */ /* 0x001fc6000f8e00ff */
[----:B----4-:R1:W-:Y:S01]  /*9f90*/  @P0 STL [R1+0x30], R4 ;  /* 0x0000300401000387 */ /* 0x0103e20000100800 */
[----:B------:R-:W-:Y:S05]  /*9fa0*/  @P0 BRA `(.L_x_10237) ;  /* 0x0000000000200947 */ /* 0x000fea0003800000 */
[----:B------:R-:W-:Y:S02]  /*9fb0*/  ULDC UR4, c[0x0][0x288] ;  /* 0x0000a20000047ab9 */ /* 0x000fe40000000800 */
[----:B-1----:R-:W-:-:S05]  /*9fc0*/  IMAD.U32 R4, RZ, RZ, UR4 ;  /* 0x00000004ff047e24 */ /* 0x002fca000f8e00ff */
[----:B------:R0:W-:Y:S01]  /*9fd0*/  STL [R1+0x30], R4 ;  /* 0x0000300401007387 */ /* 0x0001e20000100800 */
[----:B------:R-:W-:Y:S05]  /*9fe0*/  @!P2 BRA `(.L_x_10237) ;  /* 0x000000000010a947 */ /* 0x000fea0003800000 */
[----:B0-----:R-:W2:Y:S04]  /*9ff0*/  LDG.E R4, desc[UR36][R2.64] ;  /* 0x0000002402047981 */ /* 0x001ea8000c1e1900 */
[----:B------:R-:W2:Y:S02]  /*a000*/  LDG.E R2, desc[UR36][R2.64+0x4] ;  /* 0x0000042402027981 */ /* 0x000ea4000c1e1900 */
[----:B--2---:R-:W-:-:S05]  /*a010*/  IMAD.IADD R2, R2, 0x1, -R4 ;  /* 0x0000000102027824 */ /* 0x004fca00078e0a04 */
[----:B------:R2:W-:Y:S02]  /*a020*/  STL [R1+0x30], R2 ;  /* 0x0000300201007387 */ /* 0x0005e40000100800 */
.L_x_10237:
[----:B01----:R-:W-:Y:S01]  /*a030*/  IMAD.MOV.U32 R4, RZ, RZ, R28 ;  /* 0x000000ffff047224 */ /* 0x003fe200078e001c */
[----:B------:R-:W-:Y:S02]  /*a040*/  ULDC.64 UR4, c[0x0][0xa20] ;  /* 0x0002880000047ab9 */ /* 0x000fe40000000a00 */
[----:B------:R-:W-:Y:S02]  /*a050*/  ISETP.NE.U32.AND P0, PT, RZ, UR4, PT ;  /* 0x00000004ff007c0c */ /* 0x000fe4000bf05070 */
[----:B------:R0:W-:Y:S02]  /*a060*/  STL [R1+0x4], R4 ;  /* 0x0000040401007387 */ /* 0x0001e40000100800 */
[----:B------:R-:W-:-:S13]  /*a070*/  ISETP.NE.AND.EX P0, PT, RZ, UR5, PT, P0 ;  /* 0x00000005ff007c0c */ /* 0x000fda000bf05300 */
[----:B0-----:R-:W-:Y:S05]  /*a080*/  @!P0 BRA `(.L_x_10238) ;  /* 0x0000000000108947 */ /* 0x001fea0003800000 */
[----:B--2---:R-:W-:-:S04]  /*a090*/  IADD3 R2, P0, R18, UR4, RZ ;  /* 0x0000000412027c10 */ /* 0x004fc8000ff1e0ff */
[----:B------:R-:W-:-:S05]  /*a0a0*/  IADD3.X R3, R19, UR5, RZ, P0, !PT ;  /* 0x0000000513037c10 */ /* 0x000fca00087fe4ff */
[----:B------:R0:W5:Y:S01]  /*a0b0*/  LDG.E R0, desc[UR36][R2.64] ;  /* 0x0000002402007981 */ /* 0x000162000c1e1900 */
[----:B------:R-:W-:Y:S05]  /*a0c0*/  BRA `(.L_x_10239) ;  /* 0x0000000000247947 */ /* 0x000fea0003800000 */
.L_x_10238:
[----:B------:R-:W-:Y:S02]  /*a0d0*/  ULDC.64 UR4, c[0x0][0xa08] ;  /* 0x0002820000047ab9 */ /* 0x000fe40000000a00 */
[----:B------:R-:W-:-:S04]  /*a0e0*/  ISETP.NE.U32.AND P0, PT, RZ, UR4, PT ;  /* 0x00000004ff007c0c */ /* 0x000fc8000bf05070 */
[----:B------:R-:W-:-:S13]  /*a0f0*/  ISETP.NE.AND.EX P0, PT, RZ, UR5, PT, P0 ;  /* 0x00000005ff007c0c */ /* 0x000fda000bf05300 */
[----:B------:R-:W-:Y:S05]  /*a100*/  @!P0 BRA `(.L_x_10239) ;  /* 0x0000000000148947 */ /* 0x000fea0003800000 */
[----:B--2---:R-:W0:Y:S02]  /*a110*/  LDC.64 R2, c[0x0][0xa08] ;  /* 0x00028200ff027b82 */ /* 0x004e240000000a00 */
[----:B0-----:R-:W-:-:S05]  /*a120*/  IMAD.WIDE R2, R4, 0x4, R2 ;  /* 0x0000000404027825 */ /* 0x001fca00078e0202 */
[----:B------:R-:W2:Y:S04]  /*a130*/  LDG.E R0, desc[UR36][R2.64] ;  /* 0x0000002402007981 */ /* 0x000ea8000c1e1900 */
[----:B------:R-:W2:Y:S02]  /*a140*/  LDG.E R2, desc[UR36][R2.64+0x4] ;  /* 0x0000042402027981 */ /* 0x000ea4000c1e1900 */
[----:B--2---:R-:W-:-:S07]  /*a150*/  IMAD.IADD R0, R2, 0x1, -R0 ;  /* 0x0000000102007824 */ /* 0x004fce00078e0a00 */
.L_x_10239:
[----:B0----5:R-:W-:Y:S01]  /*a160*/  IMAD.IADD R3, R0, 0x1, -R6 ;  /* 0x0000000100037824 */ /* 0x021fe200078e0a06 */
[C---:B--2---:R-:W-:Y:S01]  /*a170*/  LOP3.LUT R2, R26.reuse, 0xff000000, RZ, 0xc0, !PT ;  /* 0xff0000001a027812 */ /* 0x044fe200078ec0ff */
[----:B------:R-:W-:Y:S01]  /*a180*/  BSSY B0, `(.L_x_10240) ;  /* 0x0000029000007945 */ /* 0x000fe20003800000 */
[----:B------:R-:W-:Y:S01]  /*a190*/  LOP3.LUT R4, R26, 0xff0000, RZ, 0xc0, !PT ;  /* 0x00ff00001a047812 */ /* 0x000fe200078ec0ff */
[C---:B------:R-:W-:Y:S01]  /*a1a0*/  VIADD R0, R3.reuse, 0x7f ;  /* 0x0000007f03007836 */ /* 0x040fe20000000000 */
[----:B------:R0:W-:Y:S01]  /*a1b0*/  STL [R1+0xc], R3 ;  /* 0x00000c0301007387 */ /* 0x0001e20000100800 */
[----:B------:R-:W-:Y:S02]  /*a1c0*/  ISETP.GE.AND P0, PT, R3, 0x1, PT ;  /* 0x000000010300780c */ /* 0x000fe40003f06270 */
[----:B------:R-:W-:-:S04]  /*a1d0*/  SHF.R.U32.HI R2, RZ, 0x8, R2 ;  /* 0x00000008ff027819 */ /* 0x000fc80000011602 */
[----:B------:R-:W-:Y:S02]  /*a1e0*/  LEA.HI R4, R4, R2, RZ, 0x10 ;  /* 0x0000000204047211 */ /* 0x000fe400078f80ff */
[----:B------:R-:W-:-:S04]  /*a1f0*/  SHF.R.S32.HI R2, RZ, 0x1f, R0 ;  /* 0x0000001fff027819 */ /* 0x000fc80000011400 */
[----:B------:R-:W-:Y:S01]  /*a200*/  LEA.HI R0, R2, R0, RZ, 0x7 ;  /* 0x0000000002007211 */ /* 0x000fe200078f38ff */
[----:B------:R-:W-:-:S03]  /*a210*/  IMAD.MOV.U32 R2, RZ, RZ, RZ ;  /* 0x000000ffff027224 */ /* 0x000fc600078e00ff */
[----:B------:R-:W-:Y:S01]  /*a220*/  SHF.R.S32.HI R0, RZ, 0x7, R0 ;  /* 0x00000007ff007819 */ /* 0x000fe20000011400 */
[----:B0-----:R-:W-:Y:S06]  /*a230*/  @!P0 BRA `(.L_x_10241) ;  /* 0x0000000000748947 */ /* 0x001fec0003800000 */
[----:B------:R-:W-:-:S04]  /*a240*/  SHF.R.U32.HI R5, RZ, 0x10, R4 ;  /* 0x00000010ff057819 */ /* 0x000fc80000011604 */
[----:B------:R-:W-:-:S13]  /*a250*/  ISETP.NE.AND P0, PT, R5, RZ, PT ;  /* 0x000000ff0500720c */ /* 0x000fda0003f05270 */
[----:B------:R-:W0:Y:S02]  /*a260*/  @!P0 LDC R5, c[0x0][0x9f0] ;  /* 0x00027c00ff058b82 */ /* 0x000e240000000800 */
[----:B0-----:R-:W-:Y:S02]  /*a270*/  IABS R7, R5 ;  /* 0x0000000500077213 */ /* 0x001fe40000000000 */
        /* <DEDUP_REMOVED lines=25> */
.L_x_10241:
[----:B------:R-:W-:Y:S05]  /*a410*/  BSYNC B0 ;  /* 0x0000000000007941 */ /* 0x000fea0003800000 */
.L_x_10240:
[----:B------:R-:W-:Y:S01]  /*a420*/  LOP3.LUT R4, R4, 0xff, RZ, 0xc0, !PT ;  /* 0x000000ff04047812 */ /* 0x000fe200078ec0ff */
[----:B------:R-:W-:Y:S04]  /*a430*/  BSSY B7, `(.L_x_10242) ;  /* 0x000034e000077945 */ /* 0x000fe80003800000 */
[----:B------:R-:W-:-:S05]  /*a440*/  IMAD R3, R4, R2, RZ ;  /* 0x0000000204037224 */ /* 0x000fca00078e02ff */
        /* <DEDUP_REMOVED lines=22> */
.L_x_10243:
        /* <DEDUP_REMOVED lines=9> */
[----:B------:R-:W-:Y:S01]  /*a640*/  MOV R13, RZ ;  /* 0x000000ff000d7202 */ /* 0x000fe20000000f00 */
[----:B------:R-:W0:Y:S01]  /*a650*/  LDC.64 R2, c[0x4][R2] ;  /* 0x0100000002027b82 */ /* 0x000e220000000a00 */
[----:B------:R-:W-:Y:S02]  /*a660*/  IMAD.U32 R5, RZ, RZ, UR7 ;  /* 0x00000007ff057e24 */ /* 0x000fe4000f8e00ff */
[----:B------:R-:W-:Y:S02]  /*a670*/  IMAD.U32 R6, RZ, RZ, UR8 ;  /* 0x00000008ff067e24 */ /* 0x000fe4000f8e00ff */
[----:B------:R-:W-:-:S02]  /*a680*/  IMAD.U32 R7, RZ, RZ, UR9 ;  /* 0x00000009ff077e24 */ /* 0x000fc4000f8e00ff */
[----:B------:R-:W-:Y:S02]  /*a690*/  IMAD.U32 R10, RZ, RZ, UR4 ;  /* 0x00000004ff0a7e24 */ /* 0x000fe4000f8e00ff */
[----:B------:R-:W-:Y:S02]  /*a6a0*/  IMAD.U32 R11, RZ, RZ, UR5 ;  /* 0x00000005ff0b7e24 */ /* 0x000fe4000f8e00ff */
[----:B------:R-:W-:Y:S02]  /*a6b0*/  IMAD.MOV.U32 R8, RZ, RZ, 0x70 ;  /* 0x00000070ff087424 */ /* 0x000fe400078e00ff */
[----:B------:R-:W-:-:S07]  /*a6c0*/  IMAD.MOV.U32 R12, RZ, RZ, 0x1 ;  /* 0x00000001ff0c7424 */ /* 0x000fce00078e00ff */
[----:B------:R-:W-:-:S07]  /*a6d0*/  LEPC R20, `(.L_x_10246) ;  /* 0x000000001014794e */ /* 0x000fce0000000000 */
[----:B0-----:R-:W-:Y:S05]  /*a6e0*/  CALL.ABS.NOINC R2 ;  /* 0x0000000002007343 */ /* 0x001fea0003c00000 */
.L_x_10246:
[----:B------:R-:W-:Y:S05]  /*a6f0*/  BSYNC B6 ;  /* 0x0000000000067941 */ /* 0x000fea0003800000 */
.L_x_10245:
        /* <DEDUP_REMOVED lines=20> */
.L_x_10249:
        /* <DEDUP_REMOVED lines=15> */
.L_x_10248:
[----:B------:R-:W-:Y:S05]  /*a930*/  BSYNC B6 ;  /* 0x0000000000067941 */ /* 0x000fea0003800000 */
.L_x_10247:
[----:B------:R0:W2:Y:S01]  /*a940*/  LDL R20, [R1+0x4] ;  /* 0x0000040001147983 */ /* 0x0000a20000100800 */
[----:B------:R-:W-:Y:S01]  /*a950*/  ULDC.64 UR4, c[0x0][0x9f8] ;  /* 0x00027e0000047ab9 */ /* 0x000fe20000000a00 */
[----:B------:R-:W1:Y:S01]  /*a960*/  LDC R5, c[0x0][0x430] ;  /* 0x00010c00ff057b82 */ /* 0x000e620000000800 */
[----:B------:R-:W-:Y:S01]  /*a970*/  ISETP.NE.U32.AND P0, PT, RZ, UR4, PT ;  /* 0x00000004ff007c0c */ /* 0x000fe2000bf05070 */
[----:B------:R-:W3:Y:S03]  /*a980*/  LDL R2, [R1+0x34] ;  /* 0x0000340001027983 */ /* 0x000ee60000100800 */
[----:B------:R-:W-:Y:S01]  /*a990*/  ISETP.NE.AND.EX P0, PT, RZ, UR5, PT, P0 ;  /* 0x00000005ff007c0c */ /* 0x000fe2000bf05300 */
[----:B------:R-:W4:Y:S04]  /*a9a0*/  LDL R4, [R1+0xc] ;  /* 0x00000c0001047983 */ /* 0x000f280000100800 */
[----:B------:R-:W4:Y:S04]  /*a9b0*/  LDL R21, [R1+0x14] ;  /* 0x0000140001157983 */ /* 0x000f280000100800 */
[----:B------:R-:W4:Y:S04]  /*a9c0*/  LDL R9, [R1+0x48] ;  /* 0x0000480001097983 */ /* 0x000f280000100800 */
[----:B------:R-:W-:Y:S01]  /*a9d0*/  @P0 IADD3 R18, P1, R18, UR4, RZ ;  /* 0x0000000412120c10 */ /* 0x000fe2000ff3e0ff */
[----:B------:R-:W0:Y:S01]  /*a9e0*/  S2R R23, SR_TID.X ;  /* 0x0000000000177919 */ /* 0x000e220000002100 */
[----:B------:R-:W-:Y:S01]  /*a9f0*/  LOP3.LUT R16, R16, 0xffffffef, RZ, 0xc0, !PT ;  /* 0xffffffef10107812 */ /* 0x000fe200078ec0ff */
[----:B------:R-:W-:Y:S01]  /*aa00*/  ULDC UR4, c[0x0][0x2f4] ;  /* 0x0000bd0000047ab9 */ /* 0x000fe20000000800 */
[----:B------:R-:W-:-:S02]  /*aa10*/  @P0 IADD3.X R19, R19, UR5, RZ, P1, !PT ;  /* 0x0000000513130c10 */ /* 0x000fc40008ffe4ff */
[----:B-1----:R-:W-:-:S13]  /*aa20*/  ISETP.NE.AND P2, PT, R5, 0x1, PT ;  /* 0x000000010500780c */ /* 0x002fda0003f45270 */
[----:B------:R-:W1:Y:S01]  /*aa30*/  @P2 LDC R3, c[0x0][0x434] ;  /* 0x00010d00ff032b82 */ /* 0x000e620000000800 */
[----:B--2---:R-:W2:Y:S01]  /*aa40*/  @P0 LDG.E R20, desc[UR36][R18.64] ;  /* 0x0000002412140981 */ /* 0x004ea2000c1e1900 */
[C---:B0-----:R-:W-:Y:S01]  /*aa50*/  LOP3.LUT R0, R23.reuse, 0x7f, RZ, 0xc0, !PT ;  /* 0x0000007f17007812 */ /* 0x041fe200078ec0ff */
[----:B------:R-:W-:Y:S02]  /*aa60*/  IMAD.SHL.U32 R6, R23, 0x20, RZ ;  /* 0x0000002017067824 */ /* 0x000fe400078e00ff */
[----:B---3--:R-:W-:-:S03]  /*aa70*/  VIADD R23, R2, 0xffffffff ;  /* 0xffffffff02177836 */ /* 0x008fc60000000000 */
[----:B------:R-:W0:Y:S01]  /*aa80*/  @P2 LDC R2, c[0x0][0x438] ;  /* 0x00010e00ff022b82 */ /* 0x000e220000000800 */
[----:B------:R-:W-:Y:S01]  /*aa90*/  SHF.R.U32.HI R0, RZ, 0x2, R0 ;  /* 0x00000002ff007819 */ /* 0x000fe20000011600 */
[----:B------:R-:W-:Y:S01]  /*aaa0*/  IMAD.SHL.U32 R8, R23, 0x80, RZ ;  /* 0x0000008017087824 */ /* 0x000fe200078e00ff */
[----:B------:R-:W-:-:S04]  /*aab0*/  LOP3.LUT R6, R6, 0x60, RZ, 0xc0, !PT ;  /* 0x0000006006067812 */ /* 0x000fc800078ec0ff */
[----:B------:R-:W-:Y:S02]  /*aac0*/  LOP3.LUT R0, R8, R0, R6, 0xfe, !PT ;  /* 0x0000000008007212 */ /* 0x000fe400078efe06 */
[----:B------:R-:W-:-:S04]  /*aad0*/  @P2 LOP3.LUT R16, R16, 0x10, RZ, 0xfc, !PT ;  /* 0x0000001010102812 */ /* 0x000fc800078efcff */
[----:B------:R-:W-:Y:S01]  /*aae0*/  LOP3.LUT R16, R16, 0xfffffff7, RZ, 0xc0, !PT ;  /* 0xfffffff710107812 */ /* 0x000fe200078ec0ff */
[----:B------:R-:W-:Y:S01]  /*aaf0*/  UMOV UR5, 0xffffffff ;  /* 0xffffffff00057882 */ /* 0x000fe20000000000 */
[----:B--2---:R-:W-:Y:S01]  /*ab00*/  @P0 STL [R1+0x4], R20 ;  /* 0x0000041401000387 */ /* 0x004fe20000100800 */
[C---:B----4-:R-:W-:Y:S01]  /*ab10*/  ISETP.GE.AND P0, PT, R0.reuse, R4, PT ;  /* 0x000000040000720c */ /* 0x050fe20003f06270 */
[----:B------:R-:W-:-:S04]  /*ab20*/  IMAD.IADD R0, R0, 0x1, R21 ;  /* 0x0000000100007824 */ /* 0x000fc800078e0215 */
[----:B-1----:R-:W-:-:S04]  /*ab30*/  @P2 IMAD.HI.U32 R3, R0, R3, RZ ;  /* 0x0000000300032227 */ /* 0x002fc800078e00ff */
[----:B------:R-:W-:Y:S01]  /*ab40*/  IMAD.MOV.U32 R6, RZ, RZ, R0 ;  /* 0x000000ffff067224 */ /* 0x000fe200078e0000 */
[----:B0-----:R-:W-:-:S03]  /*ab50*/  @P2 SHF.R.U32.HI R6, RZ, R2, R3 ;  /* 0x00000002ff062219 */ /* 0x001fc60000011603 */
[----:B------:R-:W0:Y:S02]  /*ab60*/  @!P0 LDC.64 R2, c[0x0][0x428] ;  /* 0x00010a00ff028b82 */ /* 0x000e240000000a00 */
[----:B------:R-:W-:-:S04]  /*ab70*/  IMAD.MOV R4, RZ, RZ, -R6 ;  /* 0x000000ffff047224 */ /* 0x000fc800078e0a06 */
[----:B------:R-:W-:Y:S01]  /*ab80*/  IMAD R4, R5, R4, R0 ;  /* 0x0000000405047224 */ /* 0x000fe200078e0200 */
[----:B------:R-:W-:Y:S02]  /*ab90*/  SHF.R.S32.HI R5, RZ, 0x1f, R20 ;  /* 0x0000001fff057819 */ /* 0x000fe40000011414 */
[----:B------:R-:W-:-:S03]  /*aba0*/  @!P0 SHF.R.S32.HI R7, RZ, 0x1f, R6 ;  /* 0x0000001fff078819 */ /* 0x000fc60000011406 */
[----:B------:R1:W-:Y:S01]  /*abb0*/  STL [R1+0x18], R5 ;  /* 0x0000180501007387 */ /* 0x0003e20000100800 */
[-C--:B0-----:R-:W-:Y:S02]  /*abc0*/  @!P0 IMAD R0, R5, R2.reuse, RZ ;  /* 0x0000000205008224 */ /* 0x081fe400078e02ff */
[----:B-1----:R-:W0:Y:S01]  /*abd0*/  S2R R5, SR_TID.X ;  /* 0x0000000000057919 */ /* 0x002e220000002100 */
[----:B------:R-:W-:-:S04]  /*abe0*/  @!P0 IMAD.WIDE.U32 R6, R20, R2, R6 ;  /* 0x0000000214068225 */ /* 0x000fc800078e0006 */
[----:B------:R-:W-:Y:S02]  /*abf0*/  @!P0 IMAD R0, R20, R3, R0 ;  /* 0x0000000314008224 */ /* 0x000fe400078e0200 */
[----:B------:R-:W1:Y:S02]  /*ac00*/  @!P0 LDC.64 R2, c[0x0][0x418] ;  /* 0x00010600ff028b82 */ /* 0x000e640000000a00 */
[----:B------:R-:W-:Y:S01]  /*ac10*/  @!P0 IMAD.IADD R0, R7, 0x1, R0 ;  /* 0x0000000107008824 */ /* 0x000fe200078e0200 */
[----:B------:R-:W-:Y:S02]  /*ac20*/  ISETP.NE.AND P2, PT, R9, 0x3, PT ;  /* 0x000000030900780c */ /* 0x000fe40003f45270 */
[----:B-1----:R-:W-:Y:S01]  /*ac30*/  @!P0 LEA R2, P1, R6, R2, 0x2 ;  /* 0x0000000206028211 */ /* 0x002fe200078210ff */
[----:B0-----:R-:W-:-:S03]  /*ac40*/  IMAD.SHL.U32 R5, R5, 0x8, RZ ;  /* 0x0000000805057824 */ /* 0x001fc600078e00ff */
[----:B------:R-:W-:Y:S01]  /*ac50*/  @!P0 LEA.HI.X R3, R6, R3, R0, 0x2, P1 ;  /* 0x0000000306038211 */ /* 0x000fe200008f1400 */
[----:B------:R-:W-:Y:S01]  /*ac60*/  IMAD.MOV.U32 R0, RZ, RZ, RZ ;  /* 0x000000ffff007224 */ /* 0x000fe200078e00ff */
[----:B------:R-:W-:-:S05]  /*ac70*/  LOP3.LUT R5, R5, 0x18, RZ, 0xc0, !PT ;  /* 0x0000001805057812 */ /* 0x000fca00078ec0ff */
[----:B------:R0:W5:Y:S01]  /*ac80*/  @!P0 LDG.E R0, desc[UR36][R2.64] ;  /* 0x0000002402008981 */ /* 0x000162000c1e1900 */
[C---:B------:R-:W-:Y:S02]  /*ac90*/  ISETP.GE.AND P0, PT, R5.reuse, UR4, PT ;  /* 0x0000000405007c0c */ /* 0x040fe4000bf06270 */
[----:B------:R-:W-:Y:S02]  /*aca0*/  @P2 LOP3.LUT R16, R16, 0x8, RZ, 0xfc, !PT ;  /* 0x0000000810102812 */ /* 0x000fe400078efcff */
[C---:B------:R-:W-:Y:S02]  /*acb0*/  LOP3.LUT R9, R5.reuse, 0x20, RZ, 0xfc, !PT ;  /* 0x0000002005097812 */ /* 0x040fe400078efcff */
[----:B------:R-:W-:Y:S02]  /*acc0*/  LOP3.LUT R16, R16, 0xfffffffb, RZ, 0xc0, !PT ;  /* 0xfffffffb10107812 */ /* 0x000fe400078ec0ff */
[----:B------:R-:W-:Y:S02]  /*acd0*/  LOP3.LUT R5, R5, 0x40, RZ, 0xfc, !PT ;  /* 0x0000004005057812 */ /* 0x000fe400078efcff */
[----:B------:R-:W-:-:S03]  /*ace0*/  ISETP.GE.AND P1, PT, R9, UR4, PT ;  /* 0x0000000409007c0c */ /* 0x000fc6000bf26270 */
[----:B------:R-:W-:Y:S02]  /*acf0*/  @P0 LOP3.LUT R16, R16, 0x4, RZ, 0xfc, !PT ;  /* 0x0000000410100812 */ /* 0x000fe400078efcff */
[----:B------:R-:W-:Y:S02]  /*ad00*/  ISETP.GE.AND P0, PT, R5, UR4, PT ;  /* 0x0000000405007c0c */ /* 0x000fe4000bf06270 */
[----:B------:R-:W-:-:S04]  /*ad10*/  LOP3.LUT R16, R16, 0xfffffffe, RZ, 0xc0, !PT ;  /* 0xfffffffe10107812 */ /* 0x000fc800078ec0ff */
[----:B------:R-:W-:-:S04]  /*ad20*/  LOP3.LUT R16, R16, 0xfffffffd, RZ, 0xc0, !PT ;  /* 0xfffffffd10107812 */ /* 0x000fc800078ec0ff */
[----:B------:R-:W-:-:S04]  /*ad30*/  @P1 LOP3.LUT R16, R16, 0x2, RZ, 0xfc, !PT ;  /* 0x0000000210101812 */ /* 0x000fc800078efcff */
[----:B------:R-:W-:Y:S01]  /*ad40*/  @P0 LOP3.LUT R16, R16, 0x1, RZ, 0xfc, !PT ;  /* 0x0000000110100812 */ /* 0x000fe200078efcff */
[----:B0-----:R-:W-:Y:S06]  /*ad50*/  BRA.DIV UR5, `(.L_x_10250) ;  /* 0x0000003e05587947 */ /* 0x001fec000b800000 */
.L_x_10314:
[----:B------:R-:W-:Y:S01]  /*ad60*/  LOP3.LUT R26, R26, 0xffff, RZ, 0xc0, !PT ;  /* 0x0000ffff1a1a7812 */ /* 0x000fe200078ec0ff */
[----:B------:R-:W-:Y:S06]  /*ad70*/  @!P2 BRA `(.L_x_10251) ;  /* 0x000000000004a947 */ /* 0x000fec0003800000 */
[----:B------:R-:W-:Y:S01]  /*ad80*/  BPT.TRAP 0x1 ;  /* 0x000000040000795c */ /* 0x000fe20000300000 */
.L_x_10251:
        /* <DEDUP_REMOVED lines=15> */
[----:B------:R-:W-:-:S04]  /*ae80*/  IMAD.WIDE.U32 R2, R26, UR4, R2 ;  /* 0x000000041a027c25 */ /* 0x000fc8000f8e0002 */
[----:B------:R-:W-:Y:S01]  /*ae90*/  IMAD R19, R26, UR5, R3 ;  /* 0x000000051a137c24 */ /* 0x000fe2000f8e0203 */
[C---:B------:R-:W-:Y:S02]  /*aea0*/  LEA R18, P0, R2.reuse, UR6, 0x1 ;  /* 0x0000000602127c11 */ /* 0x040fe4000f8008ff */
[----:B------:R-:W-:Y:S02]  /*aeb0*/  SHF.L.U32 R3, R29, 0x1f, RZ ;  /* 0x0000001f1d037819 */ /* 0x000fe400000006ff */
[----:B------:R-:W-:Y:S01]  /*aec0*/  LEA.HI.X R19, R2, UR7, R19, 0x1, P0 ;  /* 0x0000000702137c11 */ /* 0x000fe200080f0c13 */
[----:B------:R-:W-:-:S07]  /*aed0*/  IMAD R2, R22, 0x8, R17 ;  /* 0x0000000816027824 */ /* 0x000fce00078e0211 */
[----:B------:R-:W0:Y:S02]  /*aee0*/  SYNCS.PHASECHK.TRANS64.TRYWAIT P0, [R2+URZ+0x2d840], R3 ;  /* 0x02d84003020075a7 */ /* 0x000e24000800017f */
[----:B0-----:R-:W-:Y:S05]  /*aef0*/  @!P0 BRA `(.L_x_10253) ;  /* 0x0000003c00248947 */ /* 0x001fea0003800000 */
.L_x_10315:
[----:B------:R-:W-:Y:S05]  /*af00*/  BSYNC B0 ;  /* 0x0000000000007941 */ /* 0x000fea0003800000 */
.L_x_10252:
[----:B------:R-:W2:Y:S01]  /*af10*/  LDL R12, [R1+0xc] ;  /* 0x00000c00010c7983 */ /* 0x000ea20000100800 */
[----:B------:R-:W-:Y:S01]  /*af20*/  ULDC.64 UR4, c[0x0][0x300] ;  /* 0x0000c00000047ab9 */ /* 0x000fe20000000a00 */
[----:B------:R-:W-:Y:S01]  /*af30*/  ULDC.64 UR6, c[0x0][0x2e8] ;  /* 0x0000ba0000067ab9 */ /* 0x000fe20000000a00 */
[----:B------:R-:W-:Y:S01]  /*af40*/  IMAD R5, R5, UR4, RZ ;  /* 0x0000000405057c24 */ /* 0x000fe2000f8e02ff */
[----:B------:R-:W1:Y:S01]  /*af50*/  S2R R7, SR_TID.X ;  /* 0x0000000000077919 */ /* 0x000e620000002100 */
[----:B------:R-:W-:Y:S02]  /*af60*/  LOP3.LUT P4, RZ, R16, 0x4, RZ, 0xc0, !PT ;  /* 0x0000000410ff7812 */ /* 0x000fe4000788c0ff */
[C---:B0-----:R-:W-:Y:S01]  /*af70*/  IMAD R3, R4.reuse, UR5, R5 ;  /* 0x0000000504037c24 */ /* 0x041fe2000f8e0205 */
[----:B------:R-:W0:Y:S01]  /*af80*/  S2R R9, SR_TID.X ;  /* 0x0000000000097919 */ /* 0x000e220000002100 */
[----:B------:R-:W-:Y:S01]  /*af90*/  IMAD.WIDE.U32 R4, R4, UR4, RZ ;  /* 0x0000000404047c25 */ /* 0x000fe2000f8e00ff */
[----:B------:R-:W-:Y:S01]  /*afa0*/  ULDC.64 UR4, c[0x0][0x310] ;  /* 0x0000c40000047ab9 */ /* 0x000fe20000000a00 */
[----:B------:R-:W-:-:S02]  /*afb0*/  LOP3.LUT P3, RZ, R16, 0x2, RZ, 0xc0, !PT ;  /* 0x0000000210ff7812 */ /* 0x000fc4000786c0ff */
[----:B------:R-:W-:Y:S01]  /*afc0*/  IMAD R6, R6, UR4, RZ ;  /* 0x0000000406067c24 */ /* 0x000fe2000f8e02ff */
[----:B------:R-:W-:Y:S02]  /*afd0*/  IADD3 R5, R5, R3, RZ ;  /* 0x0000000305057210 */ /* 0x000fe40007ffe0ff */
[----:B------:R-:W-:Y:S01]  /*afe0*/  LOP3.LUT P2, RZ, R16, 0x1, RZ, 0xc0, !PT ;  /* 0x0000000110ff7812 */ /* 0x000fe2000784c0ff */
[----:B------:R-:W-:-:S04]  /*aff0*/  IMAD.WIDE.U32 R4, R0, UR4, R4 ;  /* 0x0000000400047c25 */ /* 0x000fc8000f8e0004 */
[----:B------:R-:W-:Y:S01]  /*b000*/  IMAD R0, R0, UR5, R6 ;  /* 0x0000000500007c24 */ /* 0x000fe2000f8e0206 */
[----:B------:R-:W-:-:S03]  /*b010*/  ULDC.64 UR4, c[0x0][0x308] ;  /* 0x0000c20000047ab9 */ /* 0x000fc60000000a00 */
[----:B------:R-:W-:Y:S02]  /*b020*/  IMAD.IADD R5, R5, 0x1, R0 ;  /* 0x0000000105057824 */ /* 0x000fe400078e0200 */
[----:B------:R-:W-:Y:S01]  /*b030*/  IMAD.WIDE.U32 R4, R26, UR4, R4 ;  /* 0x000000041a047c25 */ /* 0x000fe2000f8e0004 */
[----:B------:R-:W-:-:S03]  /*b040*/  UMOV UR4, 0xffffffff ;  /* 0xffffffff00047882 */ /* 0x000fc60000000000 */
[----:B------:R-:W-:Y:S01]  /*b050*/  IMAD R6, R26, UR5, R5 ;  /* 0x000000051a067c24 */ /* 0x000fe2000f8e0205 */
[----:B-1----:R-:W-:Y:S02]  /*b060*/  LOP3.LUT R11, R7, 0x7f, RZ, 0xc0, !PT ;  /* 0x0000007f070b7812 */ /* 0x002fe400078ec0ff */
[C---:B------:R-:W-:Y:S01]  /*b070*/  LEA R0, P0, R4.reuse, UR6, 0x1 ;  /* 0x0000000604007c11 */ /* 0x040fe2000f8008ff */
[C---:B0-----:R-:W-:Y:S01]  /*b080*/  IMAD.SHL.U32 R7, R9.reuse, 0x8, RZ ;  /* 0x0000000809077824 */ /* 0x041fe200078e00ff */
[----:B------:R-:W-:Y:S01]  /*b090*/  SHF.R.U32.HI R11, RZ, 0x2, R11 ;  /* 0x00000002ff0b7819 */ /* 0x000fe2000001160b */
[----:B------:R-:W-:Y:S01]  /*b0a0*/  IMAD.SHL.U32 R10, R9, 0x8, RZ ;  /* 0x00000008090a7824 */ /* 0x000fe200078e00ff */
[----:B------:R-:W-:Y:S02]  /*b0b0*/  LEA.HI.X R6, R4, UR7, R6, 0x1, P0 ;  /* 0x0000000704067c11 */ /* 0x000fe400080f0c06 */
[----:B------:R-:W-:-:S04]  /*b0c0*/  LOP3.LUT R7, R7, 0xd8, RZ, 0xc0, !PT ;  /* 0x000000d807077812 */ /* 0x000fc800078ec0ff */
[----:B------:R-:W-:Y:S01]  /*b0d0*/  LOP3.LUT R7, R7, 0x18, R9, 0x78, !PT ;  /* 0x0000001807077812 */ /* 0x000fe200078e7809 */
[----:B------:R-:W-:-:S03]  /*b0e0*/  IMAD.SHL.U32 R9, R9, 0x8, RZ ;  /* 0x0000000809097824 */ /* 0x000fc600078e00ff */
[----:B------:R-:W-:Y:S02]  /*b0f0*/  LOP3.LUT R7, R7, 0x320, R10, 0xf8, !PT ;  /* 0x0000032007077812 */ /* 0x000fe400078ef80a */
[----:B------:R-:W-:-:S03]  /*b100*/  LOP3.LUT R9, R9, 0x18, RZ, 0xc0, !PT ;  /* 0x0000001809097812 */ /* 0x000fc600078ec0ff */
[----:B------:R-:W-:Y:S01]  /*b110*/  IMAD R7, R22, 0x3000, R7 ;  /* 0x0000300016077824 */ /* 0x000fe200078e0207 */
[----:B--2---:R-:W-:-:S04]  /*b120*/  IADD3 R3, -R11, R12, -R8 ;  /* 0x0000000c0b037210 */ /* 0x004fc80007ffe908 */
        /* <DEDUP_REMOVED lines=30> */
[----:B------:R-:W2:Y:S04]  /*b310*/  SHFL.IDX PT, R6, R6, 0x3, 0x1c1f ;  /* 0x007c1f0006067f89 */ /* 0x000ea800000e0000 */
[----:B------:R-:W3:Y:S01]  /*b320*/  SHFL.IDX PT, R0, R0, 0x3, 0x1c1f ;  /* 0x007c1f0000007f89 */ /* 0x000ee200000e0000 */
[----:B0-----:R-:W-:-:S05]  /*b330*/  @P1 LEA R5, P0, R9, R5, 0x1 ;  /* 0x0000000509051211 */ /* 0x001fca00078008ff */
[----:B-1----:R-:W-:-:S05]  /*b340*/  @P1 IMAD.X R4, RZ, RZ, R4, P0 ;  /* 0x000000ffff041224 */ /* 0x002fca00000e0604 */
[----:B------:R-:W-:-:S04]  /*b350*/  @P1 LOP3.LUT R5, R5, R4, RZ, 0x3c, !PT ;  /* 0x0000000405051212 */ /* 0x000fc800078e3cff */
[----:B------:R-:W-:-:S04]  /*b360*/  @P1 LOP3.LUT R4, R5, R4, RZ, 0x3c, !PT ;  /* 0x0000000405041212 */ /* 0x000fc800078e3cff */
[----:B------:R-:W-:-:S05]  /*b370*/  @P1 LOP3.LUT R5, R5, R4, RZ, 0x3c, !PT ;  /* 0x0000000405051212 */ /* 0x000fca00078e3cff */
[----:B------:R1:W-:Y:S04]  /*b380*/  @P1 LDGSTS.E.BYPASS.LTC128B.128 [R8+0x16400], desc[UR36][R4.64], !P4 ;  /* 0x1640000004081fae */ /* 0x0003e8000e101d64 */
[----:B------:R1:W-:Y:S04]  /*b390*/  @P1 LDGSTS.E.BYPASS.LTC128B.128 [R8+0x18400], desc[UR36][R4.64+0x40], !P3 ;  /* 0x1840004004081fae */ /* 0x0003e8000d901d64 */
[----:B--23--:R1:W-:Y:S02]  /*b3a0*/  @P1 LDGSTS.E.BYPASS.LTC128B.128 [R8+0x1a400], desc[UR36][R4.64+0x80], !P2 ;  /* 0x1a40008004081fae */ /* 0x00c3e4000d101d64 */
.L_x_10325:
[----:B------:R-:W-:-:S13]  /*b3b0*/  ISETP.GE.AND P0, PT, R3, 0x61, PT ;  /* 0x000000610300780c */ /* 0x000fda0003f06270 */
[----:B01----:R-:W-:Y:S01]  /*b3c0*/  @P0 LEA R4, P1, R9, R0, 0x1 ;  /* 0x0000000009040211 */ /* 0x003fe200078208ff */
        /* <DEDUP_REMOVED lines=10> */
.L_x_10255:
        /* <DEDUP_REMOVED lines=11> */
.L_x_10256:
[----:B0-----:R0:W5:Y:S01]  /*b520*/  LDL.LU R4, [R1+0x28] ;  /* 0x0000280001047983 */ /* 0x0011620000300800 */
[----:B------:R0:W-:Y:S03]  /*b530*/  SYNCS.ARRIVE.TRANS64.A1T0 RZ, [R2+URZ+0x2d830], RZ ;  /* 0x02d830ff02ff79a7 */ /* 0x0001e6000810003f */
[----:B------:R0:W5:Y:S02]  /*b540*/  LDL.LU R3, [R1] ;  /* 0x0000000001037983 */ /* 0x0001640000300800 */
[----:B------:R-:W-:Y:S05]  /*b550*/  WARPSYNC.ALL ;  /* 0x0000000000007948 */ /* 0x000fea0003800000 */
[----:B------:R-:W-:Y:S01]  /*b560*/  ULDC.64 UR4, c[0x0][0x298] ;  /* 0x0000a60000047ab9 */ /* 0x000fe20000000a00 */
[----:B------:R-:W-:Y:S01]  /*b570*/  BAR.SYNC.DEFER_BLOCKING 0x8, 0x200 ;  /* 0x0208000000007b1d */ /* 0x000fe20000010000 */
[----:B------:R-:W-:Y:S01]  /*b580*/  LOP3.LUT P0, RZ, R16, 0x20, RZ, 0xc0, !PT ;  /* 0x0000002010ff7812 */ /* 0x000fe2000780c0ff */
[----:B0-----:R-:W-:-:S03]  /*b590*/  VIADD R2, R17, 0xc400 ;  /* 0x0000c40011027836 */ /* 0x001fc60000000000 */
        /* <DEDUP_REMOVED lines=11> */
[----:B------:R0:W-:Y:S01]  /*b650*/  STL [R1], R0 ;  /* 0x0000000001007387 */ /* 0x0001e20000100800 */
[----:B------:R-:W-:Y:S05]  /*b660*/  @!P0 BRA `(.L_x_10258) ;  /* 0x0000000000408947 */ /* 0x000fea0003800000 */
[----:B0-----:R-:W-:Y:S01]  /*b670*/  MOV R2, 0x0 ;  /* 0x0000000000027802 */ /* 0x001fe20000000f00 */
        /* <DEDUP_REMOVED lines=15> */
.L_x_10258:
[----:B------:R-:W-:Y:S05]  /*b770*/  BSYNC B6 ;  /* 0x0000000000067941 */ /* 0x000fea0003800000 */
.L_x_10257:
[----:B0-----:R-:W2:Y:S01]  /*b780*/  LDL.LU R2, [R1] ;  /* 0x0000000001027983 */ /* 0x001ea20000300800 */
[----:B------:R-:W0:Y:S01]  /*b790*/  LDC R10, c[0x0][0x448] ;  /* 0x00011200ff0a7b82 */ /* 0x000e220000000800 */
[----:B------:R-:W-:Y:S01]  /*b7a0*/  ULDC.64 UR4, c[0x0][0x2d8] ;  /* 0x0000b60000047ab9 */ /* 0x000fe20000000a00 */
[----:B------:R-:W-:Y:S01]  /*b7b0*/  ULDC.64 UR6, c[0x0][0x2e0] ;  /* 0x0000b80000067ab9 */ /* 0x000fe20000000a00 */
[----:B------:R-:W3:Y:S01]  /*b7c0*/  LDL.LU.64 R20, [R1+0x28] ;  /* 0x0000280001147983 */ /* 0x000ee20000300a00 */
[----:B------:R-:W-:-:S03]  /*b7d0*/  ULDC.64 UR8, c[0x0][0x280] ;  /* 0x0000a00000087ab9 */ /* 0x000fc60000000a00 */
[----:B------:R-:W4:Y:S01]  /*b7e0*/  LDL.LU R0, [R1+0x38] ;  /* 0x0000380001007983 */ /* 0x000f220000300800 */
[----:B------:R-:W1:Y:S01]  /*b7f0*/  S2R R13, SR_TID.X ;  /* 0x00000000000d7919 */ /* 0x000e620000002100 */
[----:B0-----:R-:W-:-:S13]  /*b800*/  ISETP.NE.AND P0, PT, R10, 0x1, PT ;  /* 0x000000010a00780c */ /* 0x001fda0003f05270 */
[----:B------:R-:W0:Y:S01]  /*b810*/  @P0 LDC R4, c[0x0][0x44c] ;  /* 0x00011300ff040b82 */ /* 0x000e220000000800 */
[----:B-1----:R-:W-:-:S07]  /*b820*/  IMAD.SHL.U32 R11, R13, 0x8, RZ ;  /* 0x000000080d0b7824 */ /* 0x002fce00078e00ff */
[----:B------:R-:W1:Y:S01]  /*b830*/  @P0 LDC R5, c[0x0][0x450] ;  /* 0x00011400ff050b82 */ /* 0x000e620000000800 */
[----:B------:R-:W-:-:S04]  /*b840*/  LOP3.LUT R11, R11, 0x18, RZ, 0xc0, !PT ;  /* 0x000000180b0b7812 */ /* 0x000fc800078ec0ff */
[C---:B------:R-:W-:Y:S02]  /*b850*/  LOP3.LUT R12, R11.reuse, 0x20, RZ, 0xfc, !PT ;  /* 0x000000200b0c7812 */ /* 0x040fe400078efcff */
[----:B------:R-:W-:Y:S01]  /*b860*/  LOP3.LUT R11, R11, 0x40, RZ, 0xfc, !PT ;  /* 0x000000400b0b7812 */ /* 0x000fe200078efcff */
[----:B--2---:R-:W-:Y:S02]  /*b870*/  IMAD.MOV.U32 R3, RZ, RZ, R2 ;  /* 0x000000ffff037224 */ /* 0x004fe400078e0002 */
[----:B---3--:R-:W-:Y:S01]  /*b880*/  IMAD.MOV.U32 R2, RZ, RZ, R20 ;  /* 0x000000ffff027224 */ /* 0x008fe200078e0014 */
[----:B------:R-:W2:Y:S03]  /*b890*/  S2R R21, SR_TID.X ;  /* 0x0000000000157919 */ /* 0x000ea60000002100 */
[C---:B------:R-:W-:Y:S01]  /*b8a0*/  IMAD.WIDE.U32 R2, R26.reuse, UR4, R2 ;  /* 0x000000041a027c25 */ /* 0x040fe2000f8e0002 */
[----:B------:R-:W3:Y:S03]  /*b8b0*/  S2R R20, SR_TID.X ;  /* 0x0000000000147919 */ /* 0x000ee60000002100 */
[----:B------:R-:W-:Y:S01]  /*b8c0*/  IMAD R3, R26, UR5, R3 ;  /* 0x000000051a037c24 */ /* 0x000fe2000f8e0203 */
[----:B------:R-:W-:Y:S01]  /*b8d0*/  ULDC.64 UR4, c[0x0][0x2d0] ;  /* 0x0000b40000047ab9 */ /* 0x000fe20000000a00 */
[----:B----4-:R-:W-:-:S02]  /*b8e0*/  IMAD R0, R0, UR6, RZ ;  /* 0x0000000600007c24 */ /* 0x010fc4000f8e02ff */
[----:B------:R-:W-:-:S04]  /*b8f0*/  IMAD.WIDE.U32 R2, R28, UR6, R2 ;  /* 0x000000061c027c25 */ /* 0x000fc8000f8e0002 */
[----:B------:R-:W-:Y:S01]  /*b900*/  IMAD R0, R28, UR7, R0 ;  /* 0x000000071c007c24 */ /* 0x000fe2000f8e0200 */
[----:B------:R-:W-:-:S03]  /*b910*/  ULDC.64 UR6, c[0x0][0x2c8] ;  /* 0x0000b20000067ab9 */ /* 0x000fc60000000a00 */
[----:B------:R-:W-:Y:S02]  /*b920*/  IMAD.IADD R3, R3, 0x1, R0 ;  /* 0x0000000103037824 */ /* 0x000fe400078e0200 */
[----:B--2---:R-:W-:Y:S01]  /*b930*/  IMAD.SHL.U32 R21, R21, 0x20, RZ ;  /* 0x0000002015157824 */ /* 0x004fe200078e00ff */
[----:B---3--:R-:W-:-:S04]  /*b940*/  LOP3.LUT R20, R20, 0x7f, RZ, 0xc0, !PT ;  /* 0x0000007f14147812 */ /* 0x008fc800078ec0ff */
[----:B------:R-:W-:Y:S02]  /*b950*/  LOP3.LUT R21, R21, 0x60, RZ, 0xc0, !PT ;  /* 0x0000006015157812 */ /* 0x000fe400078ec0ff */
[----:B------:R-:W-:-:S04]  /*b960*/  SHF.R.U32.HI R20, RZ, 0x2, R20 ;  /* 0x00000002ff147819 */ /* 0x000fc80000011614 */
[----:B------:R-:W-:Y:S02]  /*b970*/  LOP3.LUT R20, R20, R21, RZ, 0xfc, !PT ;  /* 0x0000001514147212 */ /* 0x000fe400078efcff */
[----:B------:R-:W-:-:S03]  /*b980*/  LOP3.LUT R21, R13, 0x7f, RZ, 0xc0, !PT ;  /* 0x0000007f0d157812 */ /* 0x000fc600078ec0ff */
[----:B------:R-:W-:Y:S01]  /*b990*/  IMAD R6, R25, 0xc0, R20 ;  /* 0x000000c019067824 */ /* 0x000fe200078e0214 */
[----:B------:R-:W-:Y:S01]  /*b9a0*/  SHF.R.U32.HI R21, RZ, 0x2, R21 ;  /* 0x00000002ff157819 */ /* 0x000fe20000011615 */
[----:B------:R-:W-:Y:S02]  /*b9b0*/  IMAD.SHL.U32 R20, R13, 0x8, RZ ;  /* 0x000000080d147824 */ /* 0x000fe400078e00ff */
[----:B0-----:R-:W-:-:S03]  /*b9c0*/  @P0 IMAD.HI.U32 R0, R6, R4, RZ ;  /* 0x0000000406000227 */ /* 0x001fc600078e00ff */
[----:B------:R-:W-:Y:S01]  /*b9d0*/  LOP3.LUT R20, R20, 0x18, RZ, 0xc0, !PT ;  /* 0x0000001814147812 */ /* 0x000fe200078ec0ff */
[----:B------:R-:W-:Y:S01]  /*b9e0*/  IMAD.MOV.U32 R4, RZ, RZ, R6 ;  /* 0x000000ffff047224 */ /* 0x000fe200078e0006 */
[----:B-1----:R-:W-:-:S04]  /*b9f0*/  @P0 SHF.R.U32.HI R4, RZ, R5, R0 ;  /* 0x00000005ff040219 */ /* 0x002fc80000011600 */
[----:B------:R-:W-:-:S05]  /*ba00*/  SHF.R.S32.HI R0, RZ, 0x1f, R4 ;  /* 0x0000001fff007819 */ /* 0x000fca0000011404 */
[----:B------:R-:W-:-:S04]  /*ba10*/  IMAD R0, R0, UR4, RZ ;  /* 0x0000000400007c24 */ /* 0x000fc8000f8e02ff */
[C---:B------:R-:W-:Y:S02]  /*ba20*/  IMAD R7, R4.reuse, UR5, R0 ;  /* 0x0000000504077c24 */ /* 0x040fe4000f8e0200 */
[----:B------:R-:W-:Y:S02]  /*ba30*/  IMAD.MOV R0, RZ, RZ, -R4 ;  /* 0x000000ffff007224 */ /* 0x000fe400078e0a04 */
[----:B------:R-:W-:-:S04]  /*ba40*/  IMAD.WIDE.U32 R4, R4, UR4, R2 ;  /* 0x0000000404047c25 */ /* 0x000fc8000f8e0002 */
[----:B------:R-:W-:Y:S02]  /*ba50*/  IMAD R0, R10, R0, R6 ;  /* 0x000000000a007224 */ /* 0x000fe400078e0206 */
[----:B------:R-:W-:-:S03]  /*ba60*/  IMAD.IADD R5, R5, 0x1, R7 ;  /* 0x0000000105057824 */ /* 0x000fc600078e0207 */
[----:B------:R-:W-:Y:S01]  /*ba70*/  SHF.R.S32.HI R7, RZ, 0x1f, R0 ;  /* 0x0000001fff077819 */ /* 0x000fe20000011400 */
[----:B------:R-:W-:Y:S01]  /*ba80*/  IMAD.WIDE.U32 R8, R0, UR6, R4 ;  /* 0x0000000600087c25 */ /* 0x000fe2000f8e0004 */
[----:B------:R-:W-:-:S03]  /*ba90*/  IADD3 R5, R6, 0x80, RZ ;  /* 0x0000008006057810 */ /* 0x000fc60007ffe0ff */
[----:B------:R-:W-:Y:S01]  /*baa0*/  IMAD R7, R7, UR6, RZ ;  /* 0x0000000607077c24 */ /* 0x000fe2000f8e02ff */
[----:B------:R-:W-:Y:S01]  /*bab0*/  LEA R4, P1, R8, UR8, 0x1 ;  /* 0x0000000808047c11 */ /* 0x000fe2000f8208ff */
[----:B------:R-:W-:Y:S02]  /*bac0*/  IMAD.MOV.U32 R6, RZ, RZ, R5 ;  /* 0x000000ffff067224 */ /* 0x000fe400078e0005 */
[----:B------:R-:W-:Y:S02]  /*bad0*/  IMAD R0, R0, UR7, R7 ;  /* 0x0000000700007c24 */ /* 0x000fe4000f8e0207 */
[----:B------:R-:W0:Y:S02]  /*bae0*/  @P0 LDC R7, c[0x0][0x44c] ;  /* 0x00011300ff070b82 */ /* 0x000e240000000800 */
[----:B------:R-:W-:-:S05]  /*baf0*/  IMAD.IADD R0, R9, 0x1, R0 ;  /* 0x0000000109007824 */ /* 0x000fca00078e0200 */
[----:B------:R-:W-:Y:S02]  /*bb00*/  LEA.HI.X R0, R8, UR9, R0, 0x1, P1 ;  /* 0x0000000908007c11 */ /* 0x000fe400088f0c00 */
[----:B------:R-:W1:Y:S01]  /*bb10*/  @P0 LDC R8, c[0x0][0x450] ;  /* 0x00011400ff080b82 */ /* 0x000e620000000800 */
[----:B0-----:R-:W-:-:S05]  /*bb20*/  @P0 IMAD.HI.U32 R7, R5, R7, RZ ;  /* 0x0000000705070227 */ /* 0x001fca00078e00ff */
[----:B-1----:R-:W-:-:S05]  /*bb30*/  @P0 SHF.R.U32.HI R6, RZ, R8, R7 ;  /* 0x00000008ff060219 */ /* 0x002fca0000011607 */
[----:B------:R-:W-:Y:S02]  /*bb40*/  IMAD.MOV R7, RZ, RZ, -R6 ;  /* 0x000000ffff077224 */ /* 0x000fe400078e0a06 */
[----:B------:R-:W-:-:S04]  /*bb50*/  IMAD.WIDE.U32 R2, R6, UR4, R2 ;  /* 0x0000000406027c25 */ /* 0x000fc8000f8e0002 */
[----:B------:R-:W-:Y:S01]  /*bb60*/  IMAD R5, R10, R7, R5 ;  /* 0x000000070a057224 */ /* 0x000fe200078e0205 */
[----:B------:R-:W-:-:S05]  /*bb70*/  SHF.R.S32.HI R7, RZ, 0x1f, R6 ;  /* 0x0000001fff077819 */ /* 0x000fca0000011406 */
[----:B------:R-:W-:Y:S01]  /*bb80*/  IMAD R7, R7, UR4, RZ ;  /* 0x0000000407077c24 */ /* 0x000fe2000f8e02ff */
[----:B------:R-:W-:Y:S02]  /*bb90*/  ULDC UR4, c[0x0][0x2b8] ;  /* 0x0000ae0000047ab9 */ /* 0x000fe40000000800 */
[----:B------:R-:W-:Y:S01]  /*bba0*/  ISETP.GE.AND P3, PT, R20, UR4, PT ;  /* 0x0000000414007c0c */ /* 0x000fe2000bf66270 */
[----:B------:R-:W-:Y:S01]  /*bbb0*/  IMAD R7, R6, UR5, R7 ;  /* 0x0000000506077c24 */ /* 0x000fe2000f8e0207 */
[----:B------:R-:W-:Y:S01]  /*bbc0*/  SHF.R.S32.HI R6, RZ, 0x1f, R5 ;  /* 0x0000001fff067819 */ /* 0x000fe20000011405 */
[----:B------:R-:W-:Y:S01]  /*bbd0*/  UMOV UR5, 0xffffffff ;  /* 0xffffffff00057882 */ /* 0x000fe20000000000 */
[----:B------:R-:W-:Y:S01]  /*bbe0*/  ISETP.GE.AND P1, PT, R11, UR4, PT ;  /* 0x000000040b007c0c */ /* 0x000fe2000bf26270 */
[----:B------:R-:W-:Y:S02]  /*bbf0*/  IMAD.IADD R3, R3, 0x1, R7 ;  /* 0x0000000103037824 */ /* 0x000fe400078e0207 */
[----:B------:R-:W-:-:S02]  /*bc00*/  IMAD R6, R6, UR6, RZ ;  /* 0x0000000606067c24 */ /* 0x000fc4000f8e02ff */
[----:B------:R-:W-:-:S04]  /*bc10*/  IMAD.WIDE.U32 R2, R5, UR6, R2 ;  /* 0x0000000605027c25 */ /* 0x000fc8000f8e0002 */
[----:B------:R-:W-:Y:S01]  /*bc20*/  IMAD R6, R5, UR7, R6 ;  /* 0x0000000705067c24 */ /* 0x000fe2000f8e0206 */
[----:B------:R-:W-:-:S03]  /*bc30*/  LEA R8, P0, R2, UR8, 0x1 ;  /* 0x0000000802087c11 */ /* 0x000fc6000f8008ff */
[----:B------:R-:W-:-:S05]  /*bc40*/  IMAD.IADD R3, R3, 0x1, R6 ;  /* 0x0000000103037824 */ /* 0x000fca00078e0206 */
[----:B------:R-:W-:Y:S02]  /*bc50*/  LEA.HI.X R3, R2, UR9, R3, 0x1, P0 ;  /* 0x0000000902037c11 */ /* 0x000fe400080f0c03 */
[----:B------:R-:W-:Y:S01]  /*bc60*/  ISETP.GE.AND P0, PT, R12, UR4, PT ;  /* 0x000000040c007c0c */ /* 0x000fe2000bf06270 */
[----:B------:R-:W-:-:S12]  /*bc70*/  BRA.DIV UR5, `(.L_x_10259) ;  /* 0x0000003605407947 */ /* 0x000fd8000b800000 */
[----:B------:R-:W2:Y:S04]  /*bc80*/  LDL.LU R5, [R1+0x30] ;  /* 0x0000300001057983 */ /* 0x000ea80000300800 */
[----:B------:R-:W3:Y:S01]  /*bc90*/  LDL R9, [R1+0x1c] ;  /* 0x00001c0001097983 */ /* 0x000ee20000100800 */
[----:B------:R-:W-:-:S03]  /*bca0*/  IMAD R25, R25, 0xc0, R21 ;  /* 0x000000c019197824 */ /* 0x000fc600078e0215 */
[----:B------:R-:W-:Y:S01]  /*bcb0*/  SHFL.IDX PT, R6, R0, RZ, 0x1c1f ;  /* 0x001c1fff00067589 */ /* 0x000fe200000e0000 */
[----:B--2---:R-:W-:-:S03]  /*bcc0*/  IMAD R2, R5, R10, RZ ;  /* 0x0000000a05027224 */ /* 0x004fc600078e02ff */
[----:B------:R-:W0:Y:S02]  /*bcd0*/  SHFL.IDX PT, R5, R4, RZ, 0x1c1f ;  /* 0x001c1fff04057589 */ /* 0x000e2400000e0000 */
[----:B------:R-:W-:-:S13]  /*bce0*/  ISETP.GE.AND P2, PT, R25, R2, PT ;  /* 0x000000021900720c */ /* 0x000fda0003f46270 */
[----:B0-----:R-:W-:-:S05]  /*bcf0*/  @!P2 LEA R5, P4, R20, R5, 0x1 ;  /* 0x000000051405a211 */ /* 0x001fca00078808ff */
[----:B------:R-:W-:-:S04]  /*bd00*/  @!P2 IMAD.X R6, RZ, RZ, R6, P4 ;  /* 0x000000ffff06a224 */ /* 0x000fc800020e0606 */
[----:B------:R-:W-:Y:S02]  /*bd10*/  @!P2 IMAD.MOV.U32 R7, RZ, RZ, R6 ;  /* 0x000000ffff07a224 */ /* 0x000fe400078e0006 */
[----:B------:R-:W-:Y:S02]  /*bd20*/  @!P2 IMAD.MOV.U32 R6, RZ, RZ, R5 ;  /* 0x000000ffff06a224 */ /* 0x000fe400078e0005 */
[----:B------:R-:W0:Y:S04]  /*bd30*/  SHFL.IDX PT, R5, R4, 0x1, 0x1c1f ;  /* 0x003c1f0004057f89 */ /* 0x000e2800000e0000 */
[----:B---3--:R-:W-:Y:S04]  /*bd40*/  @!P2 LDGSTS.E.BYPASS.LTC128B.128 [R9+0xc400], desc[UR36][R6.64], !P3 ;  /* 0x0c4000000609afae */ /* 0x008fe8000d901d64 */
[----:B------:R-:W-:Y:S04]  /*bd50*/  @!P2 LDGSTS.E.BYPASS.LTC128B.128 [R9+0xf400], desc[UR36][R6.64+0x40], !P0 ;  /* 0x0f4000400609afae */ /* 0x000fe8000c101d64 */
[----:B------:R1:W-:Y:S04]  /*bd60*/  @!P2 LDGSTS.E.BYPASS.LTC128B.128 [R9+0x12400], desc[UR36][R6.64+0x80], !P1 ;  /* 0x124000800609afae */ /* 0x0003e8000c901d64 */
[----:B-1----:R-:W1:Y:S01]  /*bd70*/  SHFL.IDX PT, R7, R0, 0x1, 0x1c1f ;  /* 0x003c1f0000077f89 */ /* 0x002e6200000e0000 */
[----:B------:R-:W-:-:S05]  /*bd80*/  VIADD R6, R25, 0x20 ;  /* 0x0000002019067836 */ /* 0x000fca0000000000 */
[----:B------:R-:W-:-:S13]  /*bd90*/  ISETP.GE.AND P2, PT, R6, R2, PT ;  /* 0x000000020600720c */ /* 0x000fda0003f46270 */
[----:B0-----:R-:W-:-:S05]  /*bda0*/  @!P2 LEA R5, P4, R20, R5, 0x1 ;  /* 0x000000051405a211 */ /* 0x001fca00078808ff */
[----:B-1----:R-:W-:Y:S02]  /*bdb0*/  @!P2 IMAD.X R7, RZ, RZ, R7, P4 ;  /* 0x000000ffff07a224 */ /* 0x002fe400020e0607 */
[----:B------:R-:W-:Y:S02]  /*bdc0*/  @!P2 IMAD.MOV.U32 R6, RZ, RZ, R5 ;  /* 0x000000ffff06a224 */ /* 0x000fe400078e0005 */
[----:B------:R-:W0:Y:S04]  /*bdd0*/  SHFL.IDX PT, R5, R4, 0x2, 0x1c1f ;  /* 0x005c1f0004057f89 */ /* 0x000e2800000e0000 */
[----:B------:R-:W-:Y:S04]  /*bde0*/  @!P2 LDGSTS.E.BYPASS.LTC128B.128 [R9+0xcc00], desc[UR36][R6.64], !P3 ;  /* 0x0cc000000609afae */ /* 0x000fe8000d901d64 */
[----:B------:R-:W-:Y:S04]  /*bdf0*/  @!P2 LDGSTS.E.BYPASS.LTC128B.128 [R9+0xfc00], desc[UR36][R6.64+0x40], !P0 ;  /* 0x0fc000400609afae */ /* 0x000fe8000c101d64 */
[----:B------:R1:W-:Y:S04]  /*be00*/  @!P2 LDGSTS.E.BYPASS.LTC128B.128 [R9+0x12c00], desc[UR36][R6.64+0x80], !P1 ;  /* 0x12c000800609afae */ /* 0x0003e8000c901d64 */
[----:B------:R-:W-:Y:S04]  /*be10*/  SHFL.IDX PT, R4, R4, 0x3, 0x1c1f ;  /* 0x007c1f0004047f89 */ /* 0x000fe800000e0000 */
[----:B-1----:R-:W1:Y:S01]  /*be20*/  SHFL.IDX PT, R7, R0, 0x2, 0x1c1f ;  /* 0x005c1f0000077f89 */ /* 0x002e6200000e0000 */
[----:B------:R-:W-:-:S03]  /*be30*/  VIADD R6, R25, 0x40 ;  /* 0x0000004019067836 */ /* 0x000fc60000000000 */
[----:B------:R-:W2:Y:S02]  /*be40*/  SHFL.IDX PT, R0, R0, 0x3, 0x1c1f ;  /* 0x007c1f0000007f89 */ /* 0x000ea400000e0000 */
[----:B------:R-:W-:-:S13]  /*be50*/  ISETP.GE.AND P2, PT, R6, R2, PT ;  /* 0x000000020600720c */ /* 0x000fda0003f46270 */
[----:B0-----:R-:W-:-:S05]  /*be60*/  @!P2 LEA R5, P4, R20, R5, 0x1 ;  /* 0x000000051405a211 */ /* 0x001fca00078808ff */
[----:B-1----:R-:W-:Y:S02]  /*be70*/  @!P2 IMAD.X R7, RZ, RZ, R7, P4 ;  /* 0x000000ffff07a224 */ /* 0x002fe400020e0607 */
[----:B------:R-:W-:Y:S02]  /*be80*/  @!P2 IMAD.MOV.U32 R6, RZ, RZ, R5 ;  /* 0x000000ffff06a224 */ /* 0x000fe400078e0005 */
[----:B------:R-:W-:-:S03]  /*be90*/  VIADD R5, R25, 0x60 ;  /* 0x0000006019057836 */ /* 0x000fc60000000000 */
[----:B------:R-:W-:Y:S04]  /*bea0*/  @!P2 LDGSTS.E.BYPASS.LTC128B.128 [R9+0xd400], desc[UR36][R6.64], !P3 ;  /* 0x0d4000000609afae */ /* 0x000fe8000d901d64 */
[----:B------:R-:W-:Y:S04]  /*beb0*/  @!P2 LDGSTS.E.BYPASS.LTC128B.128 [R9+0x10400], desc[UR36][R6.64+0x40], !P0 ;  /* 0x104000400609afae */ /* 0x000fe8000c101d64 */
[----:B------:R-:W-:Y:S01]  /*bec0*/  @!P2 LDGSTS.E.BYPASS.LTC128B.128 [R9+0x13400], desc[UR36][R6.64+0x80], !P1 ;  /* 0x134000800609afae */ /* 0x000fe2000c901d64 */
[----:B------:R-:W-:-:S13]  /*bed0*/  ISETP.GE.AND P2, PT, R5, R2, PT ;  /* 0x000000020500720c */ /* 0x000fda0003f46270 */
[----:B------:R-:W-:-:S05]  /*bee0*/  @!P2 LEA R4, P4, R20, R4, 0x1 ;  /* 0x000000041404a211 */ /* 0x000fca00078808ff */
[----:B--2---:R-:W-:-:S04]  /*bef0*/  @!P2 IMAD.X R0, RZ, RZ, R0, P4 ;  /* 0x000000ffff00a224 */ /* 0x004fc800020e0600 */
[----:B------:R-:W-:Y:S02]  /*bf00*/  @!P2 IMAD.MOV.U32 R5, RZ, RZ, R0 ;  /* 0x000000ffff05a224 */ /* 0x000fe400078e0000 */
[----:B------:R-:W-:Y:S04]  /*bf10*/  SHFL.IDX PT, R0, R3, RZ, 0x1c1f ;  /* 0x001c1fff03007589 */ /* 0x000fe800000e0000 */
[----:B------:R-:W-:Y:S04]  /*bf20*/  @!P2 LDGSTS.E.BYPASS.LTC128B.128 [R9+0xdc00], desc[UR36][R4.64], !P3 ;  /* 0x0dc000000409afae */ /* 0x000fe8000d901d64 */
[----:B------:R-:W-:Y:S04]  /*bf30*/  @!P2 LDGSTS.E.BYPASS.LTC128B.128 [R9+0x10c00], desc[UR36][R4.64+0x40], !P0 ;  /* 0x10c000400409afae */ /* 0x000fe8000c101d64 */
[----:B------:R0:W-:Y:S04]  /*bf40*/  @!P2 LDGSTS.E.BYPASS.LTC128B.128 [R9+0x13c00], desc[UR36][R4.64+0x80], !P1 ;  /* 0x13c000800409afae */ /* 0x0001e8000c901d64 */
[----:B------:R-:W-:Y:S04]  /*bf50*/  SHFL.IDX PT, R3, R3, 0x1, 0x1c1f ;  /* 0x003c1f0003037f89 */ /* 0x000fe800000e0000 */
[----:B0-----:R-:W0:Y:S01]  /*bf60*/  SHFL.IDX PT, R4, R8, RZ, 0x1c1f ;  /* 0x001c1fff08047589 */ /* 0x001e2200000e0000 */
[----:B------:R-:W-:-:S03]  /*bf70*/  VIADD R5, R25, 0x80 ;  /* 0x0000008019057836 */ /* 0x000fc60000000000 */
[----:B------:R-:W1:Y:S02]  /*bf80*/  SHFL.IDX PT, R8, R8, 0x1, 0x1c1f ;  /* 0x003c1f0008087f89 */ /* 0x000e6400000e0000 */
[----:B------:R-:W-:-:S13]  /*bf90*/  ISETP.GE.AND P2, PT, R5, R2, PT ;  /* 0x000000020500720c */ /* 0x000fda0003f46270 */
[----:B0-----:R-:W-:-:S05]  /*bfa0*/  @!P2 LEA R4, P4, R20, R4, 0x1 ;  /* 0x000000041404a211 */ /* 0x001fca00078808ff */
[----:B------:R-:W-:-:S04]  /*bfb0*/  @!P2 IMAD.X R0, RZ, RZ, R0, P4 ;  /* 0x000000ffff00a224 */ /* 0x000fc800020e0600 */
[----:B------:R-:W-:-:S05]  /*bfc0*/  @!P2 IMAD.MOV.U32 R5, RZ, RZ, R0 ;  /* 0x000000ffff05a224 */ /* 0x000fca00078e0000 */
[----:B------:R0:W-:Y:S04]  /*bfd0*/  @!P2 LDGSTS.E.BYPASS.LTC128B.128 [R9+0xe400], desc[UR36][R4.64], !P3 ;  /* 0x0e4000000409afae */ /* 0x0001e8000d901d64 */
[----:B------:R0:W-:Y:S04]  /*bfe0*/  @!P2 LDGSTS.E.BYPASS.LTC128B.128 [R9+0x11400], desc[UR36][R4.64+0x40], !P0 ;  /* 0x114000400409afae */ /* 0x0001e8000c101d64 */
[----:B-1----:R0:W-:Y:S02]  /*bff0*/  @!P2 LDGSTS.E.BYPASS.LTC128B.128 [R9+0x14400], desc[UR36][R4.64+0x80], !P1 ;  /* 0x144000800409afae */ /* 0x0021e4000c901d64 */
.L_x_10338:
[----:B------:R-:W2:Y:S01]  /*c000*/  LDL R0, [R1+0x1c] ;  /* 0x00001c0001007983 */ /* 0x000ea20000100800 */
[----:B------:R-:W-:-:S05]  /*c010*/  VIADD R25, R25, 0xa0 ;  /* 0x000000a019197836 */ /* 0x000fca0000000000 */
[----:B------:R-:W-:-:S13]  /*c020*/  ISETP.GE.AND P2, PT, R25, R2, PT ;  /* 0x000000021900720c */ /* 0x000fda0003f46270 */
[----:B------:R-:W-:-:S05]  /*c030*/  @!P2 LEA R2, P4, R20, R8, 0x1 ;  /* 0x000000081402a211 */ /* 0x000fca00078808ff */
[----:B------:R-:W-:-:S05]  /*c040*/  @!P2 IMAD.X R3, RZ, RZ, R3, P4 ;  /* 0x000000ffff03a224 */ /* 0x000fca00020e0603 */
[----:B------:R-:W-:Y:S01]  /*c050*/  @!PT LDS RZ, [RZ] ;  /* 0x00000000fffff984 */ /* 0x000fe20000000800 */
[----:B------:R-:W-:Y:S01]  /*c060*/  @!PT LDS RZ, [RZ] ;  /* 0x00000000fffff984 */ /* 0x000fe20000000800 */
[----:B------:R-:W-:Y:S01]  /*c070*/  @!PT LDS RZ, [RZ] ;  /* 0x00000000fffff984 */ /* 0x000fe20000000800 */
[----:B--2---:R1:W-:Y:S04]  /*c080*/  @!P2 LDGSTS.E.BYPASS.LTC128B.128 [R0+0xec00], desc[UR36][R2.64], !P3 ;  /* 0x0ec000000200afae */ /* 0x0043e8000d901d64 */
[----:B------:R1:W-:Y:S01]  /*c090*/  @!P2 LDGSTS.E.BYPASS.LTC128B.128 [R0+0x11c00], desc[UR36][R2.64+0x40], !P0 ;  /* 0x11c000400200afae */ /* 0x0003e2000c101d64 */
[----:B------:R-:W-:-:S03]  /*c0a0*/  PLOP3.LUT P0, PT, PT, PT, PT, 0x80, 0x0 ;  /* 0x000000000000781c */ /* 0x000fc60003f0f070 */
[----:B------:R1:W-:Y:S01]  /*c0b0*/  @!P2 LDGSTS.E.BYPASS.LTC128B.128 [R0+0x14c00], desc[UR36][R2.64+0x80], !P1 ;  /* 0x14c000800200afae */ /* 0x0003e2000c901d64 */
[----:B------:R-:W-:-:S09]  /*c0c0*/  NOP ;  /* 0x0000000000007918 */ /* 0x000fd20000000000 */
.L_x_10260:
[----:B------:R-:W-:Y:S02]  /*c0d0*/  PLOP3.LUT P1, PT, P1, P0, PT, 0xa2, 0x0 ;  /* 0x000000000000781c */ /* 0x000fe40000f21472 */
[----:B------:R-:W-:-:S08]  /*c0e0*/  @P0 R2UR P1, UR4, R17 ;  /* 0x00000000110402ca */ /* 0x000fd00000020000 */
[----:B------:R-:W-:-:S05]  /*c0f0*/  @P0 PLOP3.LUT P0, PT, P1, PT, PT, 0x80, 0x0 ;  /* 0x000000000000081c */ /* 0x000fca0000f0f070 */
[----:B------:R-:W-:Y:S01]  /*c100*/  @!P1 SYNCS.ARRIVE.TRANS64.RED.A0T1 RZ, [UR4+0x2d800], RZ ;  /* 0x02d800ffffff99a7 */ /* 0x000fe20008200404 */
[----:B------:R-:W-:Y:S07]  /*c110*/  @!P1 ARRIVES.LDGSTSBAR.64.TRANSCNT [UR4+0x2d800] ;  /* 0x02d80000ff0099b0 */ /* 0x000fee0008000a84 */
[----:B------:R-:W-:Y:S05]  /*c120*/  @P0 BRA.U.ANY `(.L_x_10260) ;  /* 0xfffffffd00e80947 */ /* 0x000fea000393ffff */
[----:B-1----:R-:W2:Y:S02]  /*c130*/  LDL.LU R2, [R1+0x3c] ;  /* 0x00003c0001027983 */ /* 0x002ea40000300800 */
[----:B--2---:R-:W-:-:S05]  /*c140*/  VIADD R2, R2, 0x1 ;  /* 0x0000000102027836 */ /* 0x004fca0000000000 */
        /* <DEDUP_REMOVED lines=9> */
[----:B-12---:R-:W-:Y:S05]  /*c1e0*/  @!P0 BRA `(.L_x_10262) ;  /* 0x0000003400e48947 */ /* 0x006fea0003800000 */
.L_x_10339:
[----:B------:R-:W-:Y:S05]  /*c1f0*/  BSYNC B0 ;  /* 0x0000000000007941 */ /* 0x000fea0003800000 */
.L_x_10261:
[----:B------:R-:W1:Y:S04]  /*c200*/  LDL.LU R3, [R1+0x34] ;  /* 0x0000340001037983 */ /* 0x000e680000300800 */
[----:B------:R-:W2:Y:S01]  /*c210*/  LDL R2, [R1+0x10] ;  /* 0x0000100001027983 */ /* 0x000ea20000100800 */
[----:B------:R-:W-:Y:S01]  /*c220*/  BSSY B0, `(.L_x_10263) ;  /* 0x00000fa000007945 */ /* 0x000fe20003800000 */
[----:B-1----:R-:W-:-:S05]  /*c230*/  VIADD R0, R3, 0xfffffffe ;  /* 0xfffffffe03007836 */ /* 0x002fca0000000000 */
[----:B--2---:R-:W-:-:S13]  /*c240*/  ISETP.GE.AND P0, PT, R0, R2, PT ;  /* 0x000000020000720c */ /* 0x004fda0003f06270 */
[----:B------:R-:W-:Y:S05]  /*c250*/  @!P0 BRA `(.L_x_10264) ;  /* 0x0000000c00d88947 */ /* 0x000fea0003800000 */
[----:B------:R-:W0:Y:S01]  /*c260*/  S2R R2, SR_TID.X ;  /* 0x0000000000027919 */ /* 0x000e220000002100 */
[----:B------:R-:W-:Y:S01]  /*c270*/  ULDC UR4, c[0x0][0x2f4] ;  /* 0x0000bd0000047ab9 */ /* 0x000fe20000000800 */
[----:B------:R-:W-:Y:S01]  /*c280*/  IMAD.MOV.U32 R20, RZ, RZ, R29 ;  /* 0x000000ffff147224 */ /* 0x000fe200078e001d */
[----:B------:R1:W-:Y:S01]  /*c290*/  STL [R1], R23 ;  /* 0x0000001701007387 */ /* 0x0003e20000100800 */
[----:B------:R-:W-:Y:S02]  /*c2a0*/  IMAD.MOV.U32 R10, RZ, RZ, R22 ;  /* 0x000000ffff0a7224 */ /* 0x000fe400078e0016 */
[----:B0-----:R-:W-:-:S05]  /*c2b0*/  IMAD.SHL.U32 R4, R2, 0x8, RZ ;  /* 0x0000000802047824 */ /* 0x001fca00078e00ff */
[----:B------:R-:W-:-:S04]  /*c2c0*/  LOP3.LUT R4, R4, 0x18, RZ, 0xc0, !PT ;  /* 0x0000001804047812 */ /* 0x000fc800078ec0ff */
[C---:B------:R-:W-:Y:S02]  /*c2d0*/  LOP3.LUT R3, R4.reuse, 0x20, RZ, 0xfc, !PT ;  /* 0x0000002004037812 */ /* 0x040fe400078efcff */
[C---:B------:R-:W-:Y:S02]  /*c2e0*/  LOP3.LUT R2, R4.reuse, 0x40, RZ, 0xfc, !PT ;  /* 0x0000004004027812 */ /* 0x040fe400078efcff */
[----:B------:R-:W-:Y:S02]  /*c2f0*/  ISETP.GE.AND P3, PT, R4, UR4, PT ;  /* 0x0000000404007c0c */ /* 0x000fe4000bf66270 */
[----:B------:R-:W-:Y:S02]  /*c300*/  ISETP.GE.AND P2, PT, R3, UR4, PT ;  /* 0x0000000403007c0c */ /* 0x000fe4000bf46270 */
[----:B-1----:R-:W-:-:S13]  /*c310*/  ISETP.GE.AND P1, PT, R2, UR4, PT ;  /* 0x0000000402007c0c */ /* 0x002fda000bf26270 */
.L_x_10277:
[----:B------:R-:W2:Y:S01]  /*c320*/  LDL R9, [R1+0x14] ;  /* 0x0000140001097983 */ /* 0x000ea20000100800 */
[----:B------:R-:W0:Y:S03]  /*c330*/  LDC R4, c[0x0][0x430] ;  /* 0x00010c00ff047b82 */ /* 0x000e260000000800 */
[----:B------:R-:W3:Y:S04]  /*c340*/  LDL R8, [R1+0x18] ;  /* 0x0000180001087983 */ /* 0x000ee80000100800 */
[----:B------:R-:W4:Y:S01]  /*c350*/  LDL R7, [R1+0x4] ;  /* 0x0000040001077983 */ /* 0x000f220000100800 */
[----:B------:R-:W1:Y:S03]  /*c360*/  S2R R2, SR_TID.X ;  /* 0x0000000000027919 */ /* 0x000e660000002100 */
[----:B------:R-:W5:Y:S01]  /*c370*/  LDL R6, [R1+0x48] ;  /* 0x0000480001067983 */ /* 0x000f620000100800 */
[----:B0-----:R-:W-:-:S13]  /*c380*/  ISETP.NE.AND P0, PT, R4, 0x1, PT ;  /* 0x000000010400780c */ /* 0x001fda0003f05270 */
[----:B------:R-:W0:Y:S01]  /*c390*/  @P0 LDC R5, c[0x0][0x434] ;  /* 0x00010d00ff050b82 */ /* 0x000e220000000800 */
[----:B-1----:R-:W-:-:S04]  /*c3a0*/  LOP3.LUT R3, R2, 0x7f, RZ, 0xc0, !PT ;  /* 0x0000007f02037812 */ /* 0x002fc800078ec0ff */
[----:B------:R-:W-:-:S03]  /*c3b0*/  SHF.R.U32.HI R4, RZ, 0x2, R3 ;  /* 0x00000002ff047819 */ /* 0x000fc60000011603 */
[----:B------:R-:W1:Y:S01]  /*c3c0*/  @P0 LDC R3, c[0x0][0x438] ;  /* 0x00010e00ff030b82 */ /* 0x000e620000000800 */
[----:B------:R-:W-:Y:S02]  /*c3d0*/  IMAD.SHL.U32 R2, R2, 0x20, RZ ;  /* 0x0000002002027824 */ /* 0x000fe400078e00ff */
[----:B------:R-:W-:-:S03]  /*c3e0*/  IMAD R4, R0, 0x80, R4 ;  /* 0x0000008000047824 */ /* 0x000fc600078e0204 */
[----:B------:R-:W-:Y:S01]  /*c3f0*/  LOP3.LUT R2, R2, 0x60, RZ, 0xc0, !PT ;  /* 0x0000006002027812 */ /* 0x000fe200078ec0ff */
[----:B------:R-:W-:Y:S05]  /*c400*/  YIELD ;  /* 0x0000000000007946 */ /* 0x000fea0003800000 */
[----:B------:R-:W-:Y:S01]  /*c410*/  ULDC UR4, c[0x0][0x430] ;  /* 0x00010c0000047ab9 */ /* 0x000fe20000000800 */
[----:B--2---:R-:W-:-:S05]  /*c420*/  IADD3 R4, R2, R4, R9 ;  /* 0x0000000402047210 */ /* 0x004fca0007ffe009 */
[----:B0-----:R-:W-:Y:S01]  /*c430*/  @P0 IMAD.HI.U32 R5, R4, R5, RZ ;  /* 0x0000000504050227 */ /* 0x001fe200078e00ff */
[----:B------:R-:W-:-:S04]  /*c440*/  MOV R2, R4 ;  /* 0x0000000400027202 */ /* 0x000fc80000000f00 */
[----:B-1----:R-:W-:-:S05]  /*c450*/  @P0 SHF.R.U32.HI R2, RZ, R3, R5 ;  /* 0x00000003ff020219 */ /* 0x002fca0000011605 */
[--C-:B------:R-:W-:Y:S01]  /*c460*/  IMAD.MOV R9, RZ, RZ, -R2.reuse ;  /* 0x000000ffff097224 */ /* 0x100fe200078e0a02 */
[----:B------:R-:W-:-:S03]  /*c470*/  SHF.R.S32.HI R3, RZ, 0x1f, R2 ;  /* 0x0000001fff037819 */ /* 0x000fc60000011402 */
[----:B------:R-:W-:Y:S01]  /*c480*/  IMAD R9, R9, UR4, R4 ;  /* 0x0000000409097c24 */ /* 0x000fe2000f8e0204 */
[----:B------:R-:W-:Y:S02]  /*c490*/  ULDC.64 UR4, c[0x0][0x428] ;  /* 0x00010a0000047ab9 */ /* 0x000fe40000000a00 */
[----:B---3--:R-:W-:Y:S02]  /*c4a0*/  IMAD R4, R8, UR4, RZ ;  /* 0x0000000408047c24 */ /* 0x008fe4000f8e02ff */
[----:B----4-:R-:W-:-:S04]  /*c4b0*/  IMAD.WIDE.U32 R2, R7, UR4, R2 ;  /* 0x0000000407027c25 */ /* 0x010fc8000f8e0002 */
[----:B------:R-:W-:Y:S01]  /*c4c0*/  IMAD R4, R7, UR5, R4 ;  /* 0x0000000507047c24 */ /* 0x000fe2000f8e0204 */
[----:B------:R-:W-:-:S03]  /*c4d0*/  ULDC.64 UR4, c[0x0][0x418] ;  /* 0x0001060000047ab9 */ /* 0x000fc60000000a00 */
[----:B------:R-:W-:Y:S01]  /*c4e0*/  IMAD.IADD R3, R4, 0x1, R3 ;  /* 0x0000000104037824 */ /* 0x000fe200078e0203 */
[----:B------:R-:W-:-:S04]  /*c4f0*/  LEA R4, P0, R2, UR4, 0x2 ;  /* 0x0000000402047c11 */ /* 0x000fc8000f8010ff */
[----:B------:R-:W-:-:S05]  /*c500*/  LEA.HI.X R5, R2, UR5, R3, 0x2, P0 ;  /* 0x0000000502057c11 */ /* 0x000fca00080f1403 */
[----:B------:R-:W2:Y:S01]  /*c510*/  LDG.E R7, desc[UR36][R4.64] ;  /* 0x0000002404077981 */ /* 0x000ea2000c1e1900 */
[----:B-----5:R-:W-:Y:S01]  /*c520*/  ISETP.NE.AND P4, PT, R6, 0x3, PT ;  /* 0x000000030600780c */ /* 0x020fe20003f85270 */
[----:B------:R-:W-:-:S05]  /*c530*/  VIADD R22, R10, 0x1 ;  /* 0x000000010a167836 */ /* 0x000fca0000000000 */
[----:B------:R-:W-:-:S04]  /*c540*/  ISETP.NE.AND P0, PT, R22, 0x2, PT ;  /* 0x000000021600780c */ /* 0x000fc80003f05270 */
[----:B------:R-:W-:Y:S01]  /*c550*/  SEL R29, RZ, 0x1, P0 ;  /* 0x00000001ff1d7807 */ /* 0x000fe20000000000 */
[----:B------:R-:W-:Y:S01]  /*c560*/  IMAD.MOV.U32 R23, RZ, RZ, R0 ;  /* 0x000000ffff177224 */ /* 0x000fe200078e0000 */
[----:B------:R-:W-:Y:S02]  /*c570*/  SEL R22, R22, RZ, P0 ;  /* 0x000000ff16167207 */ /* 0x000fe40000000000 */
[----:B------:R-:W-:Y:S02]  /*c580*/  LOP3.LUT R29, R20, R29, RZ, 0x3c, !PT ;  /* 0x0000001d141d7212 */ /* 0x000fe400078e3cff */
[----:B--2---:R-:W-:Y:S01]  /*c590*/  SHF.R.S32.HI R28, RZ, 0x1f, R7 ;  /* 0x0000001fff1c7819 */ /* 0x004fe20000011407 */
[----:B------:R-:W-:Y:S06]  /*c5a0*/  @!P4 BRA `(.L_x_10265) ;  /* 0x000000000004c947 */ /* 0x000fec0003800000 */
[----:B------:R-:W-:Y:S01]  /*c5b0*/  BPT.TRAP 0x1 ;  /* 0x000000040000795c */ /* 0x000fe20000300000 */
.L_x_10265:
[----:B------:R-:W-:Y:S01]  /*c5c0*/  IMAD R5, R22, 0x8, R17 ;  /* 0x0000000816057824 */ /* 0x000fe200078e0211 */
[----:B------:R-:W-:Y:S01]  /*c5d0*/  SHF.L.U32 R0, R29, 0x1f, RZ ;  /* 0x0000001f1d007819 */ /* 0x000fe200000006ff */
[----:B------:R-:W-:Y:S03]  /*c5e0*/  BSSY B1, `(.L_x_10266) ;  /* 0x0000003000017945 */ /* 0x000fe60003800000 */
[----:B------:R-:W0:Y:S02]  /*c5f0*/  SYNCS.PHASECHK.TRANS64.TRYWAIT P0, [R5+URZ+0x2d840], R0 ;  /* 0x02d84000050075a7 */ /* 0x000e24000800017f */
[----:B0-----:R-:W-:Y:S05]  /*c600*/  @!P0 BRA `(.L_x_10267) ;  /* 0x0000003000f08947 */ /* 0x001fea0003800000 */
.L_x_10340:
[----:B------:R-:W-:Y:S05]  /*c610*/  BSYNC B1 ;  /* 0x0000000000017941 */ /* 0x000fea0003800000 */
.L_x_10266:
[----:B------:R-:W1:Y:S01]  /*c620*/  S2R R6, SR_TID.X ;  /* 0x0000000000067919 */ /* 0x000e620000002100 */
[----:B------:R-:W-:Y:S01]  /*c630*/  SHF.R.S32.HI R21, RZ, 0x1f, R9 ;  /* 0x0000001fff157819 */ /* 0x000fe20000011409 */
[----:B------:R-:W-:Y:S01]  /*c640*/  ULDC.64 UR4, c[0x0][0x300] ;  /* 0x0000c00000047ab9 */ /* 0x000fe20000000a00 */
[----:B------:R-:W-:Y:S01]  /*c650*/  ULDC.64 UR6, c[0x0][0x2e8] ;  /* 0x0000ba0000067ab9 */ /* 0x000fe20000000a00 */
[----:B------:R-:W-:Y:S01]  /*c660*/  IMAD.WIDE.U32 R2, R9, UR4, RZ ;  /* 0x0000000409027c25 */ /* 0x000fe2000f8e00ff */
[C---:B------:R-:W-:Y:S02]  /*c670*/  LOP3.LUT P5, RZ, R16.reuse, 0x2, RZ, 0xc0, !PT ;  /* 0x0000000210ff7812 */ /* 0x040fe400078ac0ff */
[----:B------:R-:W-:Y:S01]  /*c680*/  LOP3.LUT P4, RZ, R16, 0x1, RZ, 0xc0, !PT ;  /* 0x0000000110ff7812 */ /* 0x000fe2000788c0ff */
[----:B0-----:R-:W-:-:S04]  /*c690*/  IMAD R0, R21, UR4, RZ ;  /* 0x0000000415007c24 */ /* 0x001fc8000f8e02ff */
        /* <DEDUP_REMOVED lines=8> */
[----:B-1----:R-:W-:Y:S02]  /*c720*/  IMAD.SHL.U32 R4, R6, 0x8, RZ ;  /* 0x0000000806047824 */ /* 0x002fe400078e00ff */
[----:B------:R-:W-:Y:S01]  /*c730*/  IMAD.WIDE.U32 R2, R26, UR4, R2 ;  /* 0x000000041a027c25 */ /* 0x000fe2000f8e0002 */
[----:B------:R-:W-:Y:S02]  /*c740*/  UMOV UR4, 0xffffffff ;  /* 0xffffffff00047882 */ /* 0x000fe40000000000 */
[----:B------:R-:W-:Y:S01]  /*c750*/  LOP3.LUT R4, R4, 0xd8, RZ, 0xc0, !PT ;  /* 0x000000d804047812 */ /* 0x000fe200078ec0ff */
[----:B------:R-:W-:Y:S02]  /*c760*/  IMAD.SHL.U32 R11, R6, 0x8, RZ ;  /* 0x00000008060b7824 */ /* 0x000fe400078e00ff */
[----:B------:R-:W-:Y:S01]  /*c770*/  IMAD R8, R26, UR5, R3 ;  /* 0x000000051a087c24 */ /* 0x000fe2000f8e0203 */
[----:B------:R-:W-:-:S02]  /*c780*/  LOP3.LUT R4, R4, 0x18, R6, 0x78, !PT ;  /* 0x0000001804047812 */ /* 0x000fc400078e7806 */
[----:B------:R-:W-:Y:S02]  /*c790*/  LEA R6, P0, R2, UR6, 0x1 ;  /* 0x0000000602067c11 */ /* 0x000fe4000f8008ff */
[----:B------:R-:W-:Y:S02]  /*c7a0*/  LOP3.LUT R4, R4, 0x320, R11, 0xf8, !PT ;  /* 0x0000032004047812 */ /* 0x000fe400078ef80b */
[----:B------:R-:W-:-:S03]  /*c7b0*/  LEA.HI.X R8, R2, UR7, R8, 0x1, P0 ;  /* 0x0000000702087c11 */ /* 0x000fc600080f0c08 */
[----:B------:R-:W-:Y:S01]  /*c7c0*/  IMAD R4, R22, 0x3000, R4 ;  /* 0x0000300016047824 */ /* 0x000fe200078e0204 */
[----:B------:R-:W-:Y:S06]  /*c7d0*/  BRA.DIV UR4, `(.L_x_10268) ;  /* 0x0000003204907947 */ /* 0x000fec000b800000 */
[----:B------:R-:W0:Y:S01]  /*c7e0*/  S2R R3, SR_TID.X ;  /* 0x0000000000037919 */ /* 0x000e220000002100 */
[----:B------:R-:W-:Y:S01]  /*c7f0*/  LOP3.LUT P6, RZ, R16, 0x4, RZ, 0xc0, !PT ;  /* 0x0000000410ff7812 */ /* 0x000fe200078cc0ff */
[----:B------:R-:W-:Y:S01]  /*c800*/  IMAD R4, R4, 0x2, R17 ;  /* 0x0000000204047824 */ /* 0x000fe200078e0211 */
[----:B------:R-:W1:Y:S04]  /*c810*/  SHFL.IDX PT, R2, R6, RZ, 0x1c1f ;  /* 0x001c1fff06027589 */ /* 0x000e6800000e0000 */
[----:B------:R-:W-:Y:S01]  /*c820*/  SHFL.IDX PT, R25, R8, 0x2, 0x1c1f ;  /* 0x005c1f0008197f89 */ /* 0x000fe200000e0000 */
[----:B0-----:R-:W-:-:S03]  /*c830*/  IMAD.SHL.U32 R11, R3, 0x8, RZ ;  /* 0x00000008030b7824 */ /* 0x001fc600078e00ff */
[----:B------:R-:W0:Y:S02]  /*c840*/  SHFL.IDX PT, R3, R8, RZ, 0x1c1f ;  /* 0x001c1fff08037589 */ /* 0x000e2400000e0000 */
[----:B------:R-:W-:-:S05]  /*c850*/  LOP3.LUT R11, R11, 0x18, RZ, 0xc0, !PT ;  /* 0x000000180b0b7812 */ /* 0x000fca00078ec0ff */
[----:B------:R-:W-:-:S05]  /*c860*/  IMAD.SHL.U32 R0, R11, 0x2, RZ ;  /* 0x000000020b007824 */ /* 0x000fca00078e00ff */
[----:B-1----:R-:W-:-:S05]  /*c870*/  IADD3 R2, P0, R2, R0, RZ ;  /* 0x0000000002027210 */ /* 0x002fca0007f1e0ff */
[----:B0-----:R-:W-:-:S05]  /*c880*/  IMAD.X R3, RZ, RZ, R3, P0 ;  /* 0x000000ffff037224 */ /* 0x001fca00000e0603 */
        /* <DEDUP_REMOVED lines=18> */
.L_x_10350:
        /* <DEDUP_REMOVED lines=11> */
.L_x_10269:
        /* <DEDUP_REMOVED lines=11> */
.L_x_10270:
[----:B------:R1:W-:Y:S01]  /*cb10*/  SYNCS.ARRIVE.TRANS64.A1T0 RZ, [R5+URZ+0x2d830], RZ ;  /* 0x02d830ff05ff79a7 */ /* 0x0003e2000810003f */
[----:B------:R-:W-:Y:S05]  /*cb20*/  @!P5 BRA `(.L_x_10271) ;  /* 0x000000000004d947 */ /* 0x000fea0003800000 */
[----:B------:R-:W-:Y:S01]  /*cb30*/  BPT.TRAP 0x1 ;  /* 0x000000040000795c */ /* 0x000fe20000300000 */
.L_x_10271:
[----:B------:R-:W-:Y:S01]  /*cb40*/  SHF.L.U32 R2, R20, 0x1f, RZ ;  /* 0x0000001f14027819 */ /* 0x000fe200000006ff */
[----:B-1----:R-:W-:Y:S01]  /*cb50*/  IMAD R5, R10, 0x8, R17 ;  /* 0x000000080a057824 */ /* 0x002fe200078e0211 */
[----:B------:R-:W-:Y:S03]  /*cb60*/  BSSY B1, `(.L_x_10272) ;  /* 0x0000003000017945 */ /* 0x000fe60003800000 */
[----:B------:R-:W1:Y:S02]  /*cb70*/  SYNCS.PHASECHK.TRANS64.TRYWAIT P0, [R5+URZ+0x2d860], R2 ;  /* 0x02d86002050075a7 */ /* 0x000e64000800017f */
[----:B-1----:R-:W-:Y:S05]  /*cb80*/  @!P0 BRA `(.L_x_10273) ;  /* 0x0000003000f88947 */ /* 0x002fea0003800000 */
.L_x_10351:
[----:B------:R-:W-:Y:S05]  /*cb90*/  BSYNC B1 ;  /* 0x0000000000017941 */ /* 0x000fea0003800000 */
.L_x_10272:
[----:B------:R-:W2:Y:S04]  /*cba0*/  LDL R11, [R1+0xc] ;  /* 0x00000c00010b7983 */ /* 0x000ea80000100800 */
[----:B0-----:R-:W2:Y:S01]  /*cbb0*/  LDL.LU R6, [R1] ;  /* 0x0000000001067983 */ /* 0x001ea20000300800 */
[----:B------:R-:W0:Y:S01]  /*cbc0*/  S2R R12, SR_TID.X ;  /* 0x00000000000c7919 */ /* 0x000e220000002100 */
[----:B------:R-:W-:Y:S01]  /*cbd0*/  UMOV UR4, 0xffffffff ;  /* 0xffffffff00047882 */ /* 0x000fe20000000000 */
[C---:B0-----:R-:W-:Y:S01]  /*cbe0*/  IMAD.SHL.U32 R4, R12.reuse, 0x8, RZ ;  /* 0x000000080c047824 */ /* 0x041fe200078e00ff */
[C---:B------:R-:W-:Y:S01]  /*cbf0*/  LOP3.LUT R3, R12.reuse, 0x7f, RZ, 0xc0, !PT ;  /* 0x0000007f0c037812 */ /* 0x040fe200078ec0ff */
[----:B------:R-:W-:-:S03]  /*cc00*/  IMAD.SHL.U32 R8, R12, 0x8, RZ ;  /* 0x000000080c087824 */ /* 0x000fc600078e00ff */
[----:B------:R-:W-:-:S04]  /*cc10*/  LOP3.LUT R4, R4, 0xd8, RZ, 0xc0, !PT ;  /* 0x000000d804047812 */ /* 0x000fc800078ec0ff */
[----:B------:R-:W-:Y:S02]  /*cc20*/  LOP3.LUT R4, R4, 0x18, R12, 0x78, !PT ;  /* 0x0000001804047812 */ /* 0x000fe400078e780c */
[----:B------:R-:W-:Y:S02]  /*cc30*/  SHF.R.U32.HI R3, RZ, 0x2, R3 ;  /* 0x00000002ff037819 */ /* 0x000fe40000011603 */
[----:B------:R-:W-:-:S05]  /*cc40*/  LOP3.LUT R4, R4, 0x320, R8, 0xf8, !PT ;  /* 0x0000032004047812 */ /* 0x000fca00078ef808 */
[----:B------:R-:W-:Y:S02]  /*cc50*/  IMAD R4, R10, 0x3000, R4 ;  /* 0x000030000a047824 */ /* 0x000fe400078e0204 */
        /* <DEDUP_REMOVED lines=36> */
[----:B0-2---:R0:W1:Y:S02]  /*cea0*/  SHFL.IDX PT, R2, R18, 0x3, 0x1c1f ;  /* 0x007c1f0012027f89 */ /* 0x00506400000e0000 */
.L_x_10361:
[----:B-1----:R-:W-:Y:S01]  /*ceb0*/  IADD3 R2, P0, R2, R0, RZ ;  /* 0x0000000002027210 */ /* 0x002fe20007f1e0ff */
        /* <DEDUP_REMOVED lines=25> */
[----:B------:R-:W-:Y:S01]  /*d050*/  LEA.HI.X R0, R2, UR7, R0, 0x1, P0 ;  /* 0x0000000702007c11 */ /* 0x000fe200080f0c00 */
[----:B------:R-:W-:Y:S01]  /*d060*/  NOP ;  /* 0x0000000000007918 */ /* 0x000fe20000000000 */
[----:B------:R-:W-:-:S13]  /*d070*/  PLOP3.LUT P0, PT, PT, PT, PT, 0x80, 0x0 ;  /* 0x000000000000781c */ /* 0x000fda0003f0f070 */
.L_x_10275:
[----:B------:R-:W-:Y:S02]  /*d080*/  PLOP3.LUT P4, PT, P4, P0, PT, 0xa2, 0x0 ;  /* 0x000000000000781c */ /* 0x000fe40002781472 */
[----:B------:R-:W-:-:S08]  /*d090*/  @P0 R2UR P4, UR4, R5 ;  /* 0x00000000050402ca */ /* 0x000fd00000080000 */
[----:B------:R-:W-:-:S05]  /*d0a0*/  @P0 PLOP3.LUT P0, PT, P4, PT, PT, 0x80, 0x0 ;  /* 0x000000000000081c */ /* 0x000fca000270f070 */
[----:B------:R-:W-:Y:S01]  /*d0b0*/  @!P4 SYNCS.ARRIVE.TRANS64.RED.A0T1 RZ, [UR4+0x2d850], RZ ;  /* 0x02d850ffffffc9a7 */ /* 0x000fe20008200404 */
[----:B------:R-:W-:Y:S07]  /*d0c0*/  @!P4 ARRIVES.LDGSTSBAR.64.TRANSCNT [UR4+0x2d850] ;  /* 0x02d85000ff00c9b0 */ /* 0x000fee0008000a84 */
[----:B------:R-:W-:Y:S05]  /*d0d0*/  @P0 BRA.U.ANY `(.L_x_10275) ;  /* 0xfffffffd00e80947 */ /* 0x000fea000393ffff */
[----:B------:R-:W-:Y:S01]  /*d0e0*/  NOP ;  /* 0x0000000000007918 */ /* 0x000fe20000000000 */
[----:B------:R-:W2:Y:S01]  /*d0f0*/  LDL R2, [R1+0x48] ;  /* 0x0000480001027983 */ /* 0x000ea20000100800 */
[----:B------:R-:W-:Y:S01]  /*d100*/  IMAD.MOV.U32 R19, RZ, RZ, R0 ;  /* 0x000000ffff137224 */ /* 0x000fe200078e0000 */
[----:B--2---:R-:W-:-:S13]  /*d110*/  ISETP.NE.AND P5, PT, R2, 0x3, PT ;  /* 0x000000030200780c */ /* 0x004fda0003fa5270 */
[----:B------:R-:W-:Y:S05]  /*d120*/  @!P5 BRA `(.L_x_10276) ;  /* 0x000000000004d947 */ /* 0x000fea0003800000 */
[----:B------:R-:W-:Y:S01]  /*d130*/  BPT.TRAP 0x1 ;  /* 0x000000040000795c */ /* 0x000fe20000300000 */
.L_x_10276:
[----:B------:R-:W2:Y:S01]  /*d140*/  LDL R2, [R1+0x10] ;  /* 0x0000100001027983 */ /* 0x000ea20000100800 */
[----:B------:R1:W-:Y:S01]  /*d150*/  SYNCS.ARRIVE.TRANS64.A1T0 RZ, [R5+URZ+0x2d850], RZ ;  /* 0x02d850ff05ff79a7 */ /* 0x0003e2000810003f */
[C---:B------:R-:W-:Y:S02]  /*d160*/  VIADD R0, R23.reuse, 0xffffffff ;  /* 0xffffffff17007836 */ /* 0x040fe40000000000 */
[----:B------:R1:W-:Y:S01]  /*d170*/  STL [R1], R23 ;  /* 0x0000001701007387 */ /* 0x0003e20000100800 */
[----:B------:R-:W-:Y:S02]  /*d180*/  IMAD.MOV.U32 R20, RZ, RZ, R29 ;  /* 0x000000ffff147224 */ /* 0x000fe400078e001d */
[----:B------:R-:W-:Y:S01]  /*d190*/  IMAD.MOV.U32 R10, RZ, RZ, R22 ;  /* 0x000000ffff0a7224 */ /* 0x000fe200078e0016 */
[----:B--2---:R-:W-:-:S13]  /*d1a0*/  ISETP.GT.AND P0, PT, R23, R2, PT ;  /* 0x000000021700720c */ /* 0x004fda0003f04270 */
[----:B-1----:R-:W-:Y:S05]  /*d1b0*/  @P0 BRA `(.L_x_10277) ;  /* 0xfffffff000580947 */ /* 0x002fea000383ffff */
.L_x_10264:
[----:B------:R-:W-:Y:S05]  /*d1c0*/  BSYNC B0 ;  /* 0x0000000000007941 */ /* 0x000fea0003800000 */
.L_x_10263:
[----:B------:R-:W1:Y:S01]  /*d1d0*/  S2R R2, SR_TID.X ;  /* 0x0000000000027919 */ /* 0x000e620000002100 */
[----:B------:R-:W-:Y:S01]  /*d1e0*/  BSSY B0, `(.L_x_10278) ;  /* 0x0000010000007945 */ /* 0x000fe20003800000 */
[----:B-1----:R-:W-:-:S04]  /*d1f0*/  LOP3.LUT R2, R2, 0x7f, RZ, 0xc0, !PT ;  /* 0x0000007f02027812 */ /* 0x002fc800078ec0ff */
[----:B------:R-:W-:-:S13]  /*d200*/  ISETP.NE.AND P0, PT, R2, RZ, PT ;  /* 0x000000ff0200720c */ /* 0x000fda0003f05270 */
[----:B------:R-:W-:Y:S05]  /*d210*/  @P0 BRA `(.L_x_10279) ;  /* 0x0000000000300947 */ /* 0x000fea0003800000 */
[----:B0-----:R-:W0:Y:S01]  /*d220*/  S2R R5, SR_LANEID ;  /* 0x0000000000057919 */ /* 0x001e220000000000 */
        /* <DEDUP_REMOVED lines=10> */
[----:B0-----:R-:W-:-:S07]  /*d2d0*/  IADD3 R24, R0, UR38, R7 ;  /* 0x0000002600187c10 */ /* 0x001fce000fffe007 */
.L_x_10279:
[----:B------:R-:W-:Y:S05]  /*d2e0*/  BSYNC B0 ;  /* 0x0000000000007941 */ /* 0x000fea0003800000 */
.L_x_10278:
[----:B------:R-:W2:Y:S02]  /*d2f0*/  LDL R0, [R1+0x48] ;  /* 0x0000480001007983 */ /* 0x000ea40000100800 */
[----:B--2---:R-:W-:-:S13]  /*d300*/  ISETP.NE.AND P0, PT, R0, 0x3, PT ;  /* 0x000000030000780c */ /* 0x004fda0003f05270 */
[----:B------:R-:W-:Y:S05]  /*d310*/  @!P0 BRA `(.L_x_10280) ;  /* 0x0000000000048947 */ /* 0x000fea0003800000 */
[----:B------:R-:W-:Y:S01]  /*d320*/  BPT.TRAP 0x1 ;  /* 0x000000040000795c */ /* 0x000fe20000300000 */
.L_x_10280:
[----:B------:R-:W2:Y:S01]  /*d330*/  LDL.LU R2, [R1+0xc] ;  /* 0x00000c0001027983 */ /* 0x000ea20000300800 */
[----:B------:R-:W-:Y:S01]  /*d340*/  LEA R0, R22, R17, 0x3 ;  /* 0x0000001116007211 */ /* 0x000fe200078e18ff */
[----:B------:R-:W-:Y:S01]  /*d350*/  BSSY B0, `(.L_x_10281) ;  /* 0x0000005000007945 */ /* 0x000fe20003800000 */
[----:B------:R-:W-:-:S04]  /*d360*/  SHF.L.U32 R3, R29, 0x1f, RZ ;  /* 0x0000001f1d037819 */ /* 0x000fc800000006ff */
[----:B------:R-:W1:Y:S01]  /*d370*/  SYNCS.PHASECHK.TRANS64.TRYWAIT P0, [R0+URZ+0x2d860], R3 ;  /* 0x02d86003000075a7 */ /* 0x000e62000800017f */
[----:B--2---:R-:W-:Y:S01]  /*d380*/  IMAD R6, R23, -0x80, R2 ;  /* 0xffffff8017067824 */ /* 0x004fe200078e0202 */
[----:B-1----:R-:W-:Y:S06]  /*d390*/  @!P0 BRA `(.L_x_10282) ;  /* 0x00000030006c8947 */ /* 0x002fec0003800000 */
.L_x_10362:
[----:B------:R-:W-:Y:S05]  /*d3a0*/  BSYNC B0 ;  /* 0x0000000000007941 */ /* 0x000fea0003800000 */
.L_x_10281:
[----:B------:R-:W0:Y:S01]  /*d3b0*/  S2R R2, SR_TID.X ;  /* 0x0000000000027919 */ /* 0x000e220000002100 */
[----:B------:R-:W-:Y:S01]  /*d3c0*/  UMOV UR4, 0xffffffff ;  /* 0xffffffff00047882 */ /* 0x000fe20000000000 */
[----:B------:R-:W2:Y:S01]  /*d3d0*/  S2R R7, SR_TID.X ;  /* 0x0000000000077919 */ /* 0x000ea20000002100 */
[----:B0-----:R-:W-:Y:S01]  /*d3e0*/  LOP3.LUT R5, R2, 0x7f, RZ, 0xc0, !PT ;  /* 0x0000007f02057812 */ /* 0x001fe200078ec0ff */
[----:B--2---:R-:W-:-:S03]  /*d3f0*/  IMAD.SHL.U32 R2, R7, 0x8, RZ ;  /* 0x0000000807027824 */ /* 0x004fc600078e00ff */
[----:B------:R-:W-:Y:S01]  /*d400*/  SHF.R.U32.HI R5, RZ, 0x2, R5 ;  /* 0x00000002ff057819 */ /* 0x000fe20000011605 */
[----:B------:R-:W-:Y:S01]  /*d410*/  IMAD.SHL.U32 R4, R7, 0x8, RZ ;  /* 0x0000000807047824 */ /* 0x000fe200078e00ff */
[----:B------:R-:W-:-:S03]  /*d420*/  LOP3.LUT R2, R2, 0xd8, RZ, 0xc0, !PT ;  /* 0x000000d802027812 */ /* 0x000fc600078ec0ff */
[----:B------:R-:W-:Y:S01]  /*d430*/  IMAD.IADD R6, R6, 0x1, -R5 ;  /* 0x0000000106067824 */ /* 0x000fe200078e0a05 */
[----:B------:R-:W-:-:S04]  /*d440*/  LOP3.LUT R2, R2, 0x18, R7, 0x78, !PT ;  /* 0x0000001802027812 */ /* 0x000fc800078e7807 */
[----:B------:R-:W-:-:S05]  /*d450*/  LOP3.LUT R2, R2, 0x320, R4, 0xf8, !PT ;  /* 0x0000032002027812 */ /* 0x000fca00078ef804 */
[----:B------:R-:W-:Y:S01]  /*d460*/  IMAD R4, R22, 0x3000, R2 ;  /* 0x0000300016047824 */ /* 0x000fe200078e0202 */
[----:B------:R-:W-:Y:S06]  /*d470*/  BRA.DIV UR4, `(.L_x_10283) ;  /* 0x0000003204487947 */ /* 0x000fec000b800000 */
[----:B------:R-:W0:Y:S01]  /*d480*/  S2R R2, SR_TID.X ;  /* 0x0000000000027919 */ /* 0x000e220000002100 */
[----:B------:R-:W-:Y:S01]  /*d490*/  ULDC UR4, c[0x0][0x2f4] ;  /* 0x0000bd0000047ab9 */ /* 0x000fe20000000800 */
[----:B------:R-:W-:Y:S01]  /*d4a0*/  IMAD R4, R4, 0x2, R17 ;  /* 0x0000000204047824 */ /* 0x000fe200078e0211 */
[----:B------:R-:W2:Y:S04]  /*d4b0*/  SHFL.IDX PT, R14, R18, RZ, 0x1c1f ;  /* 0x001c1fff120e7589 */ /* 0x000ea800000e0000 */
[----:B-1----:R-:W1:Y:S01]  /*d4c0*/  SHFL.IDX PT, R3, R19, RZ, 0x1c1f ;  /* 0x001c1fff13037589 */ /* 0x002e6200000e0000 */
[----:B0-----:R-:W-:-:S05]  /*d4d0*/  IMAD.SHL.U32 R7, R2, 0x8, RZ ;  /* 0x0000000802077824 */ /* 0x001fca00078e00ff */
[----:B------:R-:W-:-:S04]  /*d4e0*/  LOP3.LUT R7, R7, 0x18, RZ, 0xc0, !PT ;  /* 0x0000001807077812 */ /* 0x000fc800078ec0ff */
[C---:B------:R-:W-:Y:S01]  /*d4f0*/  ISETP.GE.AND P2, PT, R7.reuse, UR4, PT ;  /* 0x0000000407007c0c */ /* 0x040fe2000bf46270 */
[C---:B------:R-:W-:Y:S01]  /*d500*/  IMAD.SHL.U32 R5, R7.reuse, 0x2, RZ ;  /* 0x0000000207057824 */ /* 0x040fe200078e00ff */
[C---:B------:R-:W-:Y:S02]  /*d510*/  LOP3.LUT R8, R7.reuse, 0x20, RZ, 0xfc, !PT ;  /* 0x0000002007087812 */ /* 0x040fe400078efcff */
[----:B------:R-:W-:Y:S02]  /*d520*/  ISETP.LT.OR P4, PT, R6, 0x1, P2 ;  /* 0x000000010600780c */ /* 0x000fe40001781670 */
[----:B--2---:R-:W-:Y:S02]  /*d530*/  IADD3 R2, P0, R14, R5, RZ ;  /* 0x000000050e027210 */ /* 0x004fe40007f1e0ff */
[----:B------:R-:W-:Y:S01]  /*d540*/  LOP3.LUT R7, R7, 0x40, RZ, 0xfc, !PT ;  /* 0x0000004007077812 */ /* 0x000fe200078efcff */
[----:B------:R-:W0:Y:S01]  /*d550*/  SHFL.IDX PT, R14, R18, 0x1, 0x1c1f ;  /* 0x003c1f00120e7f89 */ /* 0x000e2200000e0000 */
[----:B------:R-:W-:Y:S01]  /*d560*/  ISETP.GE.AND P1, PT, R8, UR4, PT ;  /* 0x0000000408007c0c */ /* 0x000fe2000bf26270 */
[----:B-1----:R-:W-:Y:S01]  /*d570*/  IMAD.X R3, RZ, RZ, R3, P0 ;  /* 0x000000ffff037224 */ /* 0x002fe200000e0603 */
[----:B------:R-:W-:-:S02]  /*d580*/  ISETP.GE.AND P0, PT, R7, UR4, PT ;  /* 0x0000000407007c0c */ /* 0x000fc4000bf06270 */
[----:B------:R-:W-:-:S03]  /*d590*/  ISETP.LT.OR P3, PT, R6, 0x1, P1 ;  /* 0x000000010600780c */ /* 0x000fc60000f61670 */
[----:B------:R-:W-:Y:S01]  /*d5a0*/  LDGSTS.E.BYPASS.LTC128B.128 [R4+0x400], desc[UR36][R2.64], !P4 ;  /* 0x0040000002047fae */ /* 0x000fe2000e101d64 */
[----:B------:R-:W-:-:S09]  /*d5b0*/  ISETP.LT.OR P4, PT, R6, 0x1, P0 ;  /* 0x000000010600780c */ /* 0x000fd20000781670 */
[----:B------:R-:W-:Y:S04]  /*d5c0*/  LDGSTS.E.BYPASS.LTC128B.128 [R4+0x2400], desc[UR36][R2.64+0x40], !P3 ;  /* 0x0240004002047fae */ /* 0x000fe8000d901d64 */
[----:B------:R1:W-:Y:S01]  /*d5d0*/  LDGSTS.E.BYPASS.LTC128B.128 [R4+0x4400], desc[UR36][R2.64+0x80], !P4 ;  /* 0x0440008002047fae */ /* 0x0003e2000e101d64 */
[----:B------:R-:W-:-:S03]  /*d5e0*/  ISETP.LT.OR P4, PT, R6, 0x21, P2 ;  /* 0x000000210600780c */ /* 0x000fc60001781670 */
[----:B-1----:R-:W1:Y:S01]  /*d5f0*/  SHFL.IDX PT, R3, R19, 0x1, 0x1c1f ;  /* 0x003c1f0013037f89 */ /* 0x002e6200000e0000 */
[----:B0-----:R-:W-:-:S03]  /*d600*/  IADD3 R2, P3, R14, R5, RZ ;  /* 0x000000050e027210 */ /* 0x001fc60007f7e0ff */
[----:B------:R-:W0:Y:S02]  /*d610*/  SHFL.IDX PT, R14, R18, 0x2, 0x1c1f ;  /* 0x005c1f00120e7f89 */ /* 0x000e2400000e0000 */
[----:B-1----:R-:W-:Y:S01]  /*d620*/  IMAD.X R3, RZ, RZ, R3, P3 ;  /* 0x000000ffff037224 */ /* 0x002fe200018e0603 */
[----:B------:R-:W-:-:S04]  /*d630*/  ISETP.LT.OR P3, PT, R6, 0x21, P1 ;  /* 0x000000210600780c */ /* 0x000fc80000f61670 */
[----:B------:R-:W-:Y:S01]  /*d640*/  LDGSTS.E.BYPASS.LTC128B.128 [R4+0xc00], desc[UR36][R2.64], !P4 ;  /* 0x00c0000002047fae */ /* 0x000fe2000e101d64 */
[----:B------:R-:W-:-:S08]  /*d650*/  ISETP.LT.OR P4, PT, R6, 0x21, P0 ;  /* 0x000000210600780c */ /* 0x000fd00000781670 */
[----:B------:R-:W-:Y:S05]  /*d660*/  LDGSTS.E.BYPASS.LTC128B.128 [R4+0x2c00], desc[UR36][R2.64+0x40], !P3 ;  /* 0x02c0004002047fae */ /* 0x000fea000d901d64 */
[----:B------:R1:W-:Y:S01]  /*d670*/  LDGSTS.E.BYPASS.LTC128B.128 [R4+0x4c00], desc[UR36][R2.64+0x80], !P4 ;  /* 0x04c0008002047fae */ /* 0x0003e2000e101d64 */
[----:B------:R-:W-:-:S03]  /*d680*/  ISETP.LT.OR P4, PT, R6, 0x41, P2 ;  /* 0x000000410600780c */ /* 0x000fc60001781670 */
[----:B-1----:R-:W1:Y:S01]  /*d690*/  SHFL.IDX PT, R3, R19, 0x2, 0x1c1f ;  /* 0x005c1f0013037f89 */ /* 0x002e6200000e0000 */
[----:B0-----:R-:W-:-:S03]  /*d6a0*/  IADD3 R2, P3, R14, R5, RZ ;  /* 0x000000050e027210 */ /* 0x001fc60007f7e0ff */
[----:B------:R-:W0:Y:S04]  /*d6b0*/  SHFL.IDX PT, R19, R19, 0x3, 0x1c1f ;  /* 0x007c1f0013137f89 */ /* 0x000e2800000e0000 */
[----:B------:R2:W3:Y:S01]  /*d6c0*/  SHFL.IDX PT, R14, R18, 0x3, 0x1c1f ;  /* 0x007c1f00120e7f89 */ /* 0x0004e200000e0000 */
[----:B-1----:R-:W-:Y:S01]  /*d6d0*/  IMAD.X R3, RZ, RZ, R3, P3 ;  /* 0x000000ffff037224 */ /* 0x002fe200018e0603 */
[----:B------:R-:W-:-:S04]  /*d6e0*/  ISETP.LT.OR P3, PT, R6, 0x41, P1 ;  /* 0x000000410600780c */ /* 0x000fc80000f61670 */
[----:B------:R2:W-:Y:S01]  /*d6f0*/  LDGSTS.E.BYPASS.LTC128B.128 [R4+0x1400], desc[UR36][R2.64], !P4 ;  /* 0x0140000002047fae */ /* 0x0005e2000e101d64 */
[----:B------:R-:W-:-:S08]  /*d700*/  ISETP.LT.OR P4, PT, R6, 0x41, P0 ;  /* 0x000000410600780c */ /* 0x000fd00000781670 */
[----:B------:R2:W-:Y:S05]  /*d710*/  LDGSTS.E.BYPASS.LTC128B.128 [R4+0x3400], desc[UR36][R2.64+0x40], !P3 ;  /* 0x0340004002047fae */ /* 0x0005ea000d901d64 */
[----:B0--3--:R2:W-:Y:S02]  /*d720*/  LDGSTS.E.BYPASS.LTC128B.128 [R4+0x5400], desc[UR36][R2.64+0x80], !P4 ;  /* 0x0540008002047fae */ /* 0x0095e4000e101d64 */
.L_x_10372:
[C---:B------:R-:W-:Y:S02]  /*d730*/  ISETP.LT.OR P2, PT, R6.reuse, 0x61, P2 ;  /* 0x000000610600780c */ /* 0x040fe40001741670 */
[C---:B------:R-:W-:Y:S02]  /*d740*/  ISETP.LT.OR P1, PT, R6.reuse, 0x61, P1 ;  /* 0x000000610600780c */ /* 0x040fe40000f21670 */
[----:B------:R-:W-:Y:S02]  /*d750*/  ISETP.LT.OR P0, PT, R6, 0x61, P0 ;  /* 0x000000610600780c */ /* 0x000fe40000701670 */
[----:B--2---:R-:W-:-:S05]  /*d760*/  IADD3 R2, P3, R14, R5, RZ ;  /* 0x000000050e027210 */ /* 0x004fca0007f7e0ff */
        /* <DEDUP_REMOVED lines=9> */
.L_x_10284:
        /* <DEDUP_REMOVED lines=11> */
.L_x_10285:
[----:B------:R-:W-:Y:S01]  /*d8b0*/  VIADD R22, R22, 0x1 ;  /* 0x0000000116167836 */ /* 0x000fe20000000000 */
[----:B------:R0:W-:Y:S04]  /*d8c0*/  SYNCS.ARRIVE.TRANS64.A1T0 RZ, [R0+URZ+0x2d850], RZ ;  /* 0x02d850ff00ff79a7 */ /* 0x0001e8000810003f */
[----:B------:R-:W-:-:S04]  /*d8d0*/  ISETP.NE.AND P0, PT, R22, 0x2, PT ;  /* 0x000000021600780c */ /* 0x000fc80003f05270 */
[----:B0-----:R-:W-:Y:S02]  /*d8e0*/  SEL R0, RZ, 0x1, P0 ;  /* 0x00000001ff007807 */ /* 0x001fe40000000000 */
[----:B------:R-:W-:Y:S02]  /*d8f0*/  SEL R22, R22, RZ, P0 ;  /* 0x000000ff16167207 */ /* 0x000fe40000000000 */
[----:B------:R-:W-:-:S07]  /*d900*/  LOP3.LUT R29, R29, R0, RZ, 0x3c, !PT ;  /* 0x000000001d1d7212 */ /* 0x000fce00078e3cff */
.L_x_10244:
[----:B------:R-:W-:Y:S05]  /*d910*/  BSYNC B7 ;  /* 0x0000000000077941 */ /* 0x000fea0003800000 */
.L_x_10242:
        /* <DEDUP_REMOVED lines=11> */
.L_x_10286:
        /* <DEDUP_REMOVED lines=15> */
[C---:B------:R-:W-:Y:S02]  /*dac0*/  ISETP.GE.U32.AND P2, PT, R8.reuse, 0x2, PT ;  /* 0x000000020800780c */ /* 0x040fe40003f46070 */
[C---:B------:R-:W-:Y:S01]  /*dad0*/  ISETP.GE.U32.AND P3, PT, R8.reuse, 0x4, PT ;  /* 0x000000040800780c */ /* 0x040fe20003f66070 */
[----:B------:R-:W-:Y:S01]  /*dae0*/  SHFL.IDX PT, R0, R24, RZ, 0x1f ;  /* 0x00001fff18007589 */ /* 0x000fe200000e0000 */
[C---:B------:R-:W-:Y:S02]  /*daf0*/  ISETP.GE.U32.AND P4, PT, R8.reuse, 0x8, PT ;  /* 0x000000080800780c */ /* 0x040fe40003f86070 */
[----:B------:R-:W-:Y:S01]  /*db00*/  ISETP.GE.U32.AND P5, PT, R8, 0x10, PT ;  /* 0x000000100800780c */ /* 0x000fe20003fa6070 */
[----:B------:R0:W-:Y:S02]  /*db10*/  SHFL.IDX PT, R6, R24, 0x1, 0x1f ;  /* 0x00201f0018067f89 */ /* 0x0001e400000e0000 */
[----:B0-----:R-:W-:-:S02]  /*db20*/  IMAD.MOV.U32 R24, RZ, RZ, RZ ;  /* 0x000000ffff187224 */ /* 0x001fc400078e00ff */
[----:B--2---:R-:W-:Y:S02]  /*db30*/  @!P1 IMAD.MOV.U32 R4, RZ, RZ, R7 ;  /* 0x000000ffff049224 */ /* 0x004fe400078e0007 */
        /* <DEDUP_REMOVED lines=20> */
.L_x_10382:
[----:B------:R-:W-:Y:S02]  /*dc80*/  ULDC UR4, c[0x0][0xc38] ;  /* 0x00030e0000047ab9 */ /* 0x000fe40000000800 */
[----:B------:R-:W-:-:S04]  /*dc90*/  IMAD.U32 R3, RZ, RZ, UR4 ;  /* 0x00000004ff037e24 */ /* 0x000fc8000f8e00ff */
[----:B-1----:R-:W-:-:S04]  /*dca0*/  IMAD R5, R14, R3, RZ ;  /* 0x000000030e057224 */ /* 0x002fc800078e02ff */
[----:B------:R-:W-:-:S05]  /*dcb0*/  IMAD.IADD R6, R6, 0x1, R5 ;  /* 0x0000000106067824 */ /* 0x000fca00078e0205 */
[----:B------:R-:W-:-:S13]  /*dcc0*/  ISETP.GT.AND P6, PT, R6, R0, PT ;  /* 0x000000000600720c */ /* 0x000fda0003fc4270 */
[----:B------:R-:W-:Y:S05]  /*dcd0*/  @P6 BRA `(.L_x_10289) ;  /* 0x0000000000a46947 */ /* 0x000fea0003800000 */
.L_x_10292:
        /* <DEDUP_REMOVED lines=9> */
[----:B------:R-:W0:Y:S02]  /*dd70*/  @!P6 LDC.64 R2, c[0x0][0xc80] ;  /* 0x00032000ff02eb82 */ /* 0x000e240000000a00 */
[----:B0-----:R-:W-:-:S05]  /*dd80*/  @!P6 IMAD.WIDE R2, R5, 0x4, R2 ;  /* 0x000000040502e825 */ /* 0x001fca00078e0202 */
[----:B------:R0:W2:Y:S01]  /*dd90*/  @!P6 LDG.E R4, desc[UR36][R2.64] ;  /* 0x000000240204e981 */ /* 0x0000a2000c1e1900 */
[----:B------:R-:W-:Y:S01]  /*dda0*/  IMAD.MOV.U32 R7, RZ, RZ, RZ ;  /* 0x000000ffff077224 */ /* 0x000fe200078e00ff */
[----:B0-----:R-:W0:Y:S02]  /*ddb0*/  @!P6 LDC.64 R2, c[0x0][0xc78] ;  /* 0x00031e00ff02eb82 */ /* 0x001e240000000a00 */
[----:B0-----:R-:W-:-:S05]  /*ddc0*/  @!P6 IMAD.WIDE R2, R5, 0x4, R2 ;  /* 0x000000040502e825 */ /* 0x001fca00078e0202 */
        /* <DEDUP_REMOVED lines=20> */
.L_x_10390:
[----:B------:R-:W-:Y:S02]  /*df10*/  ULDC UR4, c[0x0][0xc38] ;  /* 0x00030e0000047ab9 */ /* 0x000fe40000000800 */
[----:B------:R-:W-:-:S04]  /*df20*/  IMAD.U32 R3, RZ, RZ, UR4 ;  /* 0x00000004ff037e24 */ /* 0x000fc8000f8e00ff */
[----:B-1----:R-:W-:-:S04]  /*df30*/  IMAD R5, R14, R3, RZ ;  /* 0x000000030e057224 */ /* 0x002fc800078e02ff */
[----:B------:R-:W-:-:S05]  /*df40*/  IMAD.IADD R6, R5, 0x1, R6 ;  /* 0x0000000105067824 */ /* 0x000fca00078e0206 */
[----:B------:R-:W-:-:S13]  /*df50*/  ISETP.GT.AND P6, PT, R6, R0, PT ;  /* 0x000000000600720c */ /* 0x000fda0003fc4270 */
[----:B------:R-:W-:Y:S05]  /*df60*/  @!P6 BRA `(.L_x_10292) ;  /* 0xfffffffc005ce947 */ /* 0x000fea000383ffff */
.L_x_10289:
        /* <DEDUP_REMOVED lines=9> */
.L_x_10395:
[----:B------:R-:W-:-:S13]  /*e000*/  ISETP.NE.AND P0, PT, R6, RZ, PT ;  /* 0x000000ff0600720c */ /* 0x000fda0003f05270 */
[----:B------:R-:W-:Y:S05]  /*e010*/  @!P0 BRA `(.L_x_10294) ;  /* 0x0000000000108947 */ /* 0x000fea0003800000 */
[----:B------:R-:W-:Y:S01]  /*e020*/  UMOV UR4, 0xffffffff ;  /* 0xffffffff00047882 */ /* 0x000fe20000000000 */
[----:B------:R-:W-:Y:S02]  /*e030*/  VIADD R12, R5, 0xffffffff ;  /* 0xffffffff050c7836 */ /* 0x000fe40000000000 */
[----:B------:R-:W-:Y:S05]  /*e040*/  BRA.DIV UR4, `(.L_x_10295) ;  /* 0x0000003604147947 */ /* 0x000fea000b800000 */
[----:B------:R4:W0:Y:S02]  /*e050*/  SHFL.IDX PT, R24, R2, R12, 0x1f ;  /* 0x00001f0c02187589 */ /* 0x00082400000e0000 */
.L_x_10294:
[----:B0-----:R-:W-:Y:S01]  /*e060*/  IMAD R24, R24, R3, R8 ;  /* 0x0000000318187224 */ /* 0x001fe200078e0208 */
[-C--:B--2---:R-:W-:Y:S01]  /*e070*/  IABS R8, R4.reuse ;  /* 0x0000000400087213 */ /* 0x084fe20000000000 */
[----:B----4-:R-:W-:Y:S02]  /*e080*/  IMAD.MOV.U32 R2, RZ, RZ, RZ ;  /* 0x000000ffff027224 */ /* 0x010fe400078e00ff */
[----:B------:R-:W-:Y:S01]  /*e090*/  IMAD.IADD R25, R0, 0x1, -R24 ;  /* 0x0000000100197824 */ /* 0x000fe200078e0a18 */
[----:B------:R-:W0:Y:S01]  /*e0a0*/  I2F.RP R6, R8 ;  /* 0x0000000800067306 */ /* 0x000e220000209400 */
[----:B------:R-:W-:Y:S01]  /*e0b0*/  IABS R0, R4 ;  /* 0x0000000400007213 */ /* 0x000fe20000000000 */
[----:B------:R-:W-:-:S04]  /*e0c0*/  IMAD.IADD R27, R5, 0x1, R27 ;  /* 0x00000001051b7824 */ /* 0x000fc800078e021b */
[----:B------:R-:W-:Y:S02]  /*e0d0*/  IMAD.MOV R0, RZ, RZ, -R0 ;  /* 0x000000ffff007224 */ /* 0x000fe400078e0a00 */
[----:B0-----:R-:W0:Y:S02]  /*e0e0*/  MUFU.RCP R6, R6 ;  /* 0x0000000600067308 */ /* 0x001e240000001000 */
[----:B0-----:R-:W-:-:S06]  /*e0f0*/  VIADD R9, R6, 0xffffffe ;  /* 0x0ffffffe06097836 */ /* 0x001fcc0000000000 */
[----:B------:R-:W0:Y:S02]  /*e100*/  F2I.FTZ.U32.TRUNC.NTZ R3, R9 ;  /* 0x0000000900037305 */ /* 0x000e24000021f000 */
[----:B0-----:R-:W-:-:S04]  /*e110*/  IMAD.MOV R11, RZ, RZ, -R3 ;  /* 0x000000ffff0b7224 */ /* 0x001fc800078e0a03 */
[----:B------:R-:W-:-:S04]  /*e120*/  IMAD R11, R11, R8, RZ ;  /* 0x000000080b0b7224 */ /* 0x000fc800078e02ff */
[----:B------:R-:W-:Y:S01]  /*e130*/  IMAD.HI.U32 R2, R3, R11, R2 ;  /* 0x0000000b03027227 */ /* 0x000fe200078e0002 */
[----:B------:R-:W-:-:S05]  /*e140*/  IABS R3, R25 ;  /* 0x0000001900037213 */ /* 0x000fca0000000000 */
[----:B------:R-:W-:-:S04]  /*e150*/  IMAD.HI.U32 R6, R2, R3, RZ ;  /* 0x0000000302067227 */ /* 0x000fc800078e00ff */
[----:B------:R-:W-:Y:S01]  /*e160*/  IMAD R3, R6, R0, R3 ;  /* 0x0000000006037224 */ /* 0x000fe200078e0203 */
[----:B---3--:R-:W-:Y:S01]  /*e170*/  IABS R0, R7 ;  /* 0x0000000700007213 */ /* 0x008fe20000000000 */
[----:B------:R-:W-:-:S03]  /*e180*/  IMAD.MOV.U32 R2, RZ, RZ, RZ ;  /* 0x000000ffff027224 */ /* 0x000fc600078e00ff */
[----:B------:R-:W-:-:S13]  /*e190*/  ISETP.GT.U32.AND P1, PT, R8, R3, PT ;  /* 0x000000030800720c */ /* 0x000fda0003f24070 */
[----:B------:R-:W-:Y:S02]  /*e1a0*/  @!P1 IMAD.IADD R3, R3, 0x1, -R8 ;  /* 0x0000000103039824 */ /* 0x000fe400078e0a08 */
[----:B------:R-:W-:Y:S01]  /*e1b0*/  @!P1 VIADD R6, R6, 0x1 ;  /* 0x0000000106069836 */ /* 0x000fe20000000000 */
[----:B------:R-:W-:Y:S02]  /*e1c0*/  ISETP.NE.AND P1, PT, R4, RZ, PT ;  /* 0x000000ff0400720c */ /* 0x000fe40003f25270 */
[----:B------:R-:W-:Y:S02]  /*e1d0*/  ISETP.GE.U32.AND P0, PT, R3, R8, PT ;  /* 0x000000080300720c */ /* 0x000fe40003f06070 */
[----:B------:R-:W0:Y:S11]  /*e1e0*/  I2F.RP R8, R0 ;  /* 0x0000000000087306 */ /* 0x000e360000209400 */
[----:B------:R-:W-:Y:S01]  /*e1f0*/  @P0 VIADD R6, R6, 0x1 ;  /* 0x0000000106060836 */ /* 0x000fe20000000000 */
        /* <DEDUP_REMOVED lines=8> */
[----:B------:R-:W-:-:S04]  /*e280*/  LOP3.LUT R3, R25, R4, RZ, 0x3c, !PT ;  /* 0x0000000419037212 */ /* 0x000fc800078e3cff */
[----:B------:R-:W-:-:S13]  /*e290*/  ISETP.GE.AND P2, PT, R3, RZ, PT ;  /* 0x000000ff0300720c */ /* 0x000fda0003f46270 */
        /* <DEDUP_REMOVED lines=22> */
.L_x_10290:
[----:B------:R-:W-:Y:S01]  /*e400*/  UMOV UR4, URZ ;  /* 0x0000003f00047c82 */ /* 0x000fe20008000000 */
[----:B------:R-:W-:Y:S01]  /*e410*/  UMOV UR5, URZ ;  /* 0x0000003f00057c82 */ /* 0x000fe20008000000 */
[----:B------:R-:W-:Y:S01]  /*e420*/  ULDC UR6, c[0x0][0xc3c] ;  /* 0x00030f0000067ab9 */ /* 0x000fe20000000800 */
[----:B------:R-:W-:Y:S01]  /*e430*/  IMAD.MOV.U32 R24, RZ, RZ, R0 ;  /* 0x000000ffff187224 */ /* 0x000fe200078e0000 */
[----:B------:R-:W-:Y:S01]  /*e440*/  MOV R27, UR6 ;  /* 0x00000006001b7c02 */ /* 0x000fe20008000f00 */
[----:B------:R-:W-:Y:S02]  /*e450*/  IMAD.U32 R25, RZ, RZ, UR4 ;  /* 0x00000004ff197e24 */ /* 0x000fe4000f8e00ff */
[----:B------:R-:W-:-:S07]  /*e460*/  IMAD.U32 R26, RZ, RZ, UR5 ;  /* 0x00000005ff1a7e24 */ /* 0x000fce000f8e00ff */
.L_x_10296:
        /* <DEDUP_REMOVED lines=10> */
.L_x_10287:
[----:B------:R-:W-:Y:S02]  /*e510*/  ULDC UR4, c[0x0][0xc3c] ;  /* 0x00030f0000047ab9 */ /* 0x000fe40000000800 */
[----:B-1----:R-:W-:-:S13]  /*e520*/  ISETP.GE.AND P0, PT, R27, UR4, PT ;  /* 0x000000041b007c0c */ /* 0x002fda000bf06270 */
[----:B------:R-:W-:Y:S05]  /*e530*/  @!P0 BRA `(.L_x_10297) ;  /* 0xffffffb400f48947 */ /* 0x000fea000383ffff */
[----:B------:R-:W-:Y:S05]  /*e540*/  BSYNC B8 ;  /* 0x0000000000087941 */ /* 0x000fea0003800000 */
.L_x_10236:
        /* <DEDUP_REMOVED lines=12> */
.L_x_10398:
[----:B------:R-:W-:Y:S05]  /*e610*/  BSYNC B0 ;  /* 0x0000000000007941 */ /* 0x000fea0003800000 */
.L_x_10298:
[----:B------:R-:W-:-:S03]  /*e620*/  UMOV UR4, 0xffffffff ;  /* 0xffffffff00047882 */ /* 0x000fc60000000000 */
[----:B------:R-:W-:Y:S05]  /*e630*/  BRA.DIV UR4, `(.L_x_10300) ;  /* 0x0000002e04d47947 */ /* 0x000fea000b800000 */
[----:B0-----:R-:W0:Y:S02]  /*e640*/  S2R R0, SR_TID.X ;  /* 0x0000000000007919 */ /* 0x001e240000002100 */
[----:B0-----:R-:W-:-:S04]  /*e650*/  SHF.R.U32.HI R0, RZ, 0x5, R0 ;  /* 0x00000005ff007819 */ /* 0x001fc80000011600 */
[----:B------:R-:W-:-:S05]  /*e660*/  LOP3.LUT R0, R0, 0x3, RZ, 0xc0, !PT ;  /* 0x0000000300007812 */ /* 0x000fca00078ec0ff */
[----:B------:R0:W1:Y:S02]  /*e670*/  SHFL.IDX PT, R14, R0, RZ, 0x1f ;  /* 0x00001fff000e7589 */ /* 0x00006400000e0000 */
.L_x_10401:
[----:B-1----:R-:W-:Y:S01]  /*e680*/  ISETP.NE.AND P0, PT, R14, RZ, PT ;  /* 0x000000ff0e00720c */ /* 0x002fe20003f05270 */
[----:B------:R-:W-:-:S12]  /*e690*/  BSSY B0, `(.L_x_10301) ;  /* 0x0000024000007945 */ /* 0x000fd80003800000 */
[----:B------:R-:W-:Y:S05]  /*e6a0*/  @P0 BRA `(.L_x_10302) ;  /* 0x0000000000880947 */ /* 0x000fea0003800000 */
[----:B------:R-:W-:-:S03]  /*e6b0*/  UMOV UR4, 0xffffffff ;  /* 0xffffffff00047882 */ /* 0x000fc60000000000 */
[----:B------:R-:W-:Y:S05]  /*e6c0*/  BRA.DIV UR4, `(.L_x_10303) ;  /* 0x0000002e04e47947 */ /* 0x000fea000b800000 */
[----:B------:R-:W-:-:S13]  /*e6d0*/  ELECT P6, URZ, PT ;  /* 0x00000000003f782f */ /* 0x000fda00038c0000 */
.L_x_10404:
[----:B------:R-:W-:Y:S05]  /*e6e0*/  @!P6 BRA `(.L_x_10302) ;  /* 0x000000000078e947 */ /* 0x000fea0003800000 */
[----:B0-----:R-:W3:Y:S02]  /*e6f0*/  LDL.LU R0, [R1+0x20] ;  /* 0x0000200001007983 */ /* 0x001ee40000300800 */
[----:B---3--:R-:W-:-:S04]  /*e700*/  LOP3.LUT R0, R0, 0x2, RZ, 0xfc, !PT ;  /* 0x0000000200007812 */ /* 0x008fc800078efcff */
[----:B------:R-:W-:-:S13]  /*e710*/  ISETP.NE.AND P0, PT, R0, 0x3, PT ;  /* 0x000000030000780c */ /* 0x000fda0003f05270 */
[----:B------:R-:W-:Y:S05]  /*e720*/  @!P0 BRA `(.L_x_10304) ;  /* 0x0000000000048947 */ /* 0x000fea0003800000 */
[----:B------:R-:W-:Y:S01]  /*e730*/  BPT.TRAP 0x1 ;  /* 0x000000040000795c */ /* 0x000fe20000300000 */
.L_x_10304:
[C---:B------:R-:W-:Y:S01]  /*e740*/  IMAD R3, R22.reuse, 0x8, R5 ;  /* 0x0000000816037824 */ /* 0x040fe200078e0205 */
[----:B------:R-:W-:Y:S01]  /*e750*/  SHF.L.U32 R2, R29, 0x1f, RZ ;  /* 0x0000001f1d027819 */ /* 0x000fe200000006ff */
[----:B------:R-:W-:-:S03]  /*e760*/  VIADD R22, R22, 0x1 ;  /* 0x0000000116167836 */ /* 0x000fc60000000000 */
[----:B------:R-:W0:Y:S02]  /*e770*/  SYNCS.PHASECHK.TRANS64.TRYWAIT P1, [R3+URZ+0x2d840], R2 ;  /* 0x02d84002030075a7 */ /* 0x000e24000802017f */
[----:B------:R-:W-:-:S04]  /*e780*/  ISETP.NE.AND P2, PT, R22, 0x2, PT ;  /* 0x000000021600780c */ /* 0x000fc80003f45270 */
[----:B------:R-:W-:Y:S01]  /*e790*/  SEL R0, RZ, 0x1, P2 ;  /* 0x00000001ff007807 */ /* 0x000fe20001000000 */
[----:B0-----:R-:W-:Y:S08]  /*e7a0*/  @!P1 BRA `(.L_x_10305) ;  /* 0x0000002c00cc9947 */ /* 0x001ff00003800000 */
.L_x_10405:
[----:B------:R-:W-:Y:S02]  /*e7b0*/  SEL R22, R22, RZ, P2 ;  /* 0x000000ff16167207 */ /* 0x000fe40001000000 */
[----:B------:R-:W-:Y:S01]  /*e7c0*/  LOP3.LUT R0, R29, R0, RZ, 0x3c, !PT ;  /* 0x000000001d007212 */ /* 0x000fe200078e3cff */
[----:B------:R-:W-:Y:S06]  /*e7d0*/  @!P0 BRA `(.L_x_10306) ;  /* 0x0000000000048947 */ /* 0x000fec0003800000 */
[----:B------:R-:W-:Y:S01]  /*e7e0*/  BPT.TRAP 0x1 ;  /* 0x000000040000795c */ /* 0x000fe20000300000 */
.L_x_10306:
[----:B------:R-:W-:Y:S01]  /*e7f0*/  IMAD R5, R22, 0x8, R5 ;  /* 0x0000000816057824 */ /* 0x000fe200078e0205 */
[----:B------:R-:W-:-:S04]  /*e800*/  SHF.L.U32 R0, R0, 0x1f, RZ ;  /* 0x0000001f00007819 */ /* 0x000fc800000006ff */
[----:B------:R-:W1:Y:S02]  /*e810*/  SYNCS.PHASECHK.TRANS64.TRYWAIT P1, [R5+URZ+0x2d840], R0 ;  /* 0x02d84000050075a7 */ /* 0x000e64000802017f */
[----:B-1----:R-:W-:Y:S05]  /*e820*/  @!P1 BRA `(.L_x_10307) ;  /* 0x0000002c00c09947 */ /* 0x002fea0003800000 */
.L_x_10406:
[----:B------:R-:W-:Y:S05]  /*e830*/  @!P0 BRA `(.L_x_10308) ;  /* 0x0000000000048947 */ /* 0x000fea0003800000 */
[----:B------:R-:W-:Y:S01]  /*e840*/  BPT.TRAP 0x1 ;  /* 0x000000040000795c */ /* 0x000fe20000300000 */
.L_x_10308:
[----:B------:R-:W3:Y:S02]  /*e850*/  SYNCS.PHASECHK.TRANS64.TRYWAIT P1, [R3+URZ+0x2d860], R2 ;  /* 0x02d86002030075a7 */ /* 0x000ee4000802017f */
[----:B---3--:R-:W-:Y:S05]  /*e860*/  @!P1 BRA `(.L_x_10309) ;  /* 0x0000002c00c49947 */ /* 0x008fea0003800000 */
.L_x_10407:
[----:B------:R-:W-:Y:S05]  /*e870*/  @!P0 BRA `(.L_x_10310) ;  /* 0x0000000000048947 */ /* 0x000fea0003800000 */
[----:B------:R-:W-:Y:S01]  /*e880*/  BPT.TRAP 0x1 ;  /* 0x000000040000795c */ /* 0x000fe20000300000 */
.L_x_10310:
[----:B----4-:R4:W0:Y:S02]  /*e890*/  SYNCS.PHASECHK.TRANS64.TRYWAIT P0, [R5+URZ+0x2d860], R0 ;  /* 0x02d86000050075a7 */ /* 0x010824000800017f */
[----:B0-----:R-:W-:Y:S05]  /*e8a0*/  @!P0 NANOSLEEP.SYNCS 0x989680 ;  /* 0x009896800000895d */ /* 0x001fea0003900000 */
[----:B------:R-:W0:Y:S02]  /*e8b0*/  @!P0 SYNCS.PHASECHK.TRANS64 P0, [R5+URZ+0x2d860], R0 ;  /* 0x02d86000050085a7 */ /* 0x000e24000800007f */
[----:B0-----:R-:W-:Y:S05]  /*e8c0*/  @!P0 BRA `(.L_x_10310) ;  /* 0xfffffffc00f08947 */ /* 0x001fea000383ffff */
.L_x_10302:
[----:B------:R-:W-:Y:S05]  /*e8d0*/  BSYNC B0 ;  /* 0x0000000000007941 */ /* 0x000fea0003800000 */
.L_x_10301:
[----:B------:R-:W-:Y:S05]  /*e8e0*/  EXIT ;  /* 0x000000000000794d */ /* 0x000fea0003800000 */
.L_x_10191:
[----:B0-----:R-:W-:-:S04]  /*e8f0*/  IMAD.U32 R3, RZ, RZ, UR40 ;  /* 0x00000028ff037e24 */ /* 0x001fc8000f8e00ff */
[----:B------:R0:W1:Y:S03]  /*e900*/  SYNCS.PHASECHK.TRANS64.TRYWAIT P1, [R3+URZ+0x2d800], R0 ;  /* 0x02d80000030075a7 */ /* 0x000066000802017f */
[----:B-1----:R-:W-:Y:S05]  /*e910*/  @!P1 NANOSLEEP.SYNCS 0x989680 ;  /* 0x009896800000995d */ /* 0x002fea0003900000 */
[----:B------:R-:W1:Y:S02]  /*e920*/  @!P1 SYNCS.PHASECHK.TRANS64 P1, [R3+URZ+0x2d800], R0 ;  /* 0x02d80000030095a7 */ /* 0x000e64000802007f */
[----:B-1----:R-:W-:Y:S05]  /*e930*/  @!P1 BRA `(.L_x_10191) ;  /* 0xfffffffc00ec9947 */ /* 0x002fea000383ffff */
[----:B------:R-:W-:Y:S05]  /*e940*/  BRA `(.L_x_10311) ;  /* 0xffffff3000107947 */ /* 0x000fea000383ffff */
.L_x_10195:
[----:B-1----:R1:W2:Y:S02]  /*e950*/  SYNCS.PHASECHK.TRANS64.TRYWAIT P1, [R5+URZ+0x2d830], R0 ;  /* 0x02d83000050075a7 */ /* 0x0022a4000802017f */
[----:B--2---:R-:W-:Y:S05]  /*e960*/  @!P1 NANOSLEEP.SYNCS 0x989680 ;  /* 0x009896800000995d */ /* 0x004fea0003900000 */
[----:B------:R-:W2:Y:S02]  /*e970*/  @!P1 SYNCS.PHASECHK.TRANS64 P1, [R5+URZ+0x2d830], R0 ;  /* 0x02d83000050095a7 */ /* 0x000ea4000802007f */
[----:B--2---:R-:W-:Y:S05]  /*e980*/  @!P1 BRA `(.L_x_10195) ;  /* 0xfffffffc00f09947 */ /* 0x004fea000383ffff */
[----:B------:R-:W-:Y:S05]  /*e990*/  BRA `(.L_x_10194) ;  /* 0xffffff30002c7947 */ /* 0x000fea000383ffff */
.L_x_10201:
[----:B--2---:R-:W-:-:S04]  /*e9a0*/  IMAD.U32 R3, RZ, RZ, UR7 ;  /* 0x00000007ff037e24 */ /* 0x004fc8000f8e00ff */
[----:B------:R2:W3:Y:S03]  /*e9b0*/  SYNCS.PHASECHK.TRANS64.TRYWAIT P1, [R3+URZ+0x2d830], R0 ;  /* 0x02d83000030075a7 */ /* 0x0004e6000802017f */
[----:B---3--:R-:W-:Y:S05]  /*e9c0*/  @!P1 NANOSLEEP.SYNCS 0x989680 ;  /* 0x009896800000995d */ /* 0x008fea0003900000 */
[----:B------:R-:W3:Y:S02]  /*e9d0*/  @!P1 SYNCS.PHASECHK.TRANS64 P1, [R3+URZ+0x2d830], R0 ;  /* 0x02d83000030095a7 */ /* 0x000ee4000802007f */
[----:B---3--:R-:W-:Y:S05]  /*e9e0*/  @!P1 BRA `(.L_x_10201) ;  /* 0xfffffffc00ec9947 */ /* 0x008fea000383ffff */
[----:B------:R-:W-:Y:S05]  /*e9f0*/  BRA `(.L_x_10198) ;  /* 0xffffff5400107947 */ /* 0x000fea000383ffff */
.L_x_10205:
[----:B-1----:R-:W-:-:S04]  /*ea00*/  IMAD.U32 R3, RZ, RZ, UR7 ;  /* 0x00000007ff037e24 */ /* 0x002fc8000f8e00ff */
[----:B------:R1:W2:Y:S03]  /*ea10*/  SYNCS.PHASECHK.TRANS64.TRYWAIT P1, [R3+URZ+0x2d850], R0 ;  /* 0x02d85000030075a7 */ /* 0x0002a6000802017f */
[----:B--2---:R-:W-:Y:S05]  /*ea20*/  @!P1 NANOSLEEP.SYNCS 0x989680 ;  /* 0x009896800000995d */ /* 0x004fea0003900000 */
[----:B------:R-:W2:Y:S02]  /*ea30*/  @!P1 SYNCS.PHASECHK.TRANS64 P1, [R3+URZ+0x2d850], R0 ;  /* 0x02d85000030095a7 */ /* 0x000ea4000802007f */
[----:B--2---:R-:W-:Y:S05]  /*ea40*/  @!P1 BRA `(.L_x_10205) ;  /* 0xfffffffc00ec9947 */ /* 0x004fea000383ffff */
[----:B------:R-:W-:Y:S05]  /*ea50*/  BRA `(.L_x_10202) ;  /* 0xffffff5400c07947 */ /* 0x000fea000383ffff */
.L_x_10212:
[----:B--2---:R-:W-:-:S04]  /*ea60*/  IMAD.U32 R6, RZ, RZ, UR4 ;  /* 0x00000004ff067e24 */ /* 0x004fc8000f8e00ff */
[----:B------:R2:W3:Y:S03]  /*ea70*/  SYNCS.PHASECHK.TRANS64.TRYWAIT P1, [R6+URZ+0x2d850], R5 ;  /* 0x02d85005060075a7 */ /* 0x0004e6000802017f */
[----:B---3--:R-:W-:Y:S05]  /*ea80*/  @!P1 NANOSLEEP.SYNCS 0x989680 ;  /* 0x009896800000995d */ /* 0x008fea0003900000 */
[----:B------:R-:W3:Y:S02]  /*ea90*/  @!P1 SYNCS.PHASECHK.TRANS64 P1, [R6+URZ+0x2d850], R5 ;  /* 0x02d85005060095a7 */ /* 0x000ee4000802007f */
[----:B---3--:R-:W-:Y:S05]  /*eaa0*/  @!P1 BRA `(.L_x_10212) ;  /* 0xfffffffc00ec9947 */ /* 0x008fea000383ffff */
[----:B------:R-:W-:Y:S05]  /*eab0*/  BRA `(.L_x_10211) ;  /* 0xffffff7000f07947 */ /* 0x000fea000383ffff */
.L_x_10250:
        /* <DEDUP_REMOVED lines=11> */
.L_x_10313:
[----:B------:R-:W-:Y:S05]  /*eb70*/  BSYNC B0 ;  /* 0x0000000000007941 */ /* 0x000fea0003800000 */
.L_x_10312:
[----:B------:R-:W-:Y:S05]  /*eb80*/  BRA `(.L_x_10314) ;  /* 0xffffffc000747947 */ /* 0x000fea000383ffff */
.L_x_10253:
[----:B0-----:R0:W1:Y:S02]  /*eb90*/  SYNCS.PHASECHK.TRANS64.TRYWAIT P0, [R2+URZ+0x2d840], R3 ;  /* 0x02d84003020075a7 */ /* 0x001064000800017f */
[----:B-1----:R-:W-:Y:S05]  /*eba0*/  @!P0 NANOSLEEP.SYNCS 0x989680 ;  /* 0x009896800000895d */ /* 0x002fea0003900000 */
[----:B------:R-:W1:Y:S02]  /*ebb0*/  @!P0 SYNCS.PHASECHK.TRANS64 P0, [R2+URZ+0x2d840], R3 ;  /* 0x02d84003020085a7 */ /* 0x000e64000800007f */
[----:B-1----:R-:W-:Y:S05]  /*ebc0*/  @!P0 BRA `(.L_x_10253) ;  /* 0xfffffffc00f08947 */ /* 0x002fea000383ffff */
[----:B------:R-:W-:Y:S05]  /*ebd0*/  BRA `(.L_x_10315) ;  /* 0xffffffc000c87947 */ /* 0x000fea000383ffff */
.L_x_10254:
        /* <DEDUP_REMOVED lines=8> */
.L_x_10317:
[----:B------:R-:W-:Y:S05]  /*ec60*/  BSYNC B0 ;  /* 0x0000000000007941 */ /* 0x000fea0003800000 */
.L_x_10316:
        /* <DEDUP_REMOVED lines=9> */
.L_x_10318:
[----:B------:R-:W-:Y:S02]  /*ed00*/  IMAD.MOV.U32 R13, RZ, RZ, R6 ;  /* 0x000000ffff0d7224 */ /* 0x000fe400078e0006 */
[----:B------:R-:W-:Y:S02]  /*ed10*/  IMAD.MOV.U32 R12, RZ, RZ, 0x1 ;  /* 0x00000001ff0c7424 */ /* 0x000fe400078e00ff */
[----:B------:R-:W-:-:S07]  /*ed20*/  IMAD.MOV.U32 R5, RZ, RZ, R14 ;  /* 0x000000ffff057224 */ /* 0x000fce00078e000e */
[----:B------:R-:W-:Y:S05]  /*ed30*/  WARPSYNC.COLLECTIVE R15, `(.L_x_10319) ;  /* 0x000000000f087348 */ /* 0x000fea0003c00000 */
[----:B------:R0:W1:Y:S02]  /*ed40*/  SHFL.IDX P6, R14, R13, R12, R11 ;  /* 0x0000000c0d0e7389 */ /* 0x00006400000c000b */
[----:B01----:R-:W-:Y:S01]  /*ed50*/  ENDCOLLECTIVE ;  /* 0x000000000000791b */ /* 0x003fe20003800000 */
.L_x_10319:
        /* <DEDUP_REMOVED lines=13> */
[----:B0-----:R-:W-:Y:S01]  /*ee30*/  IMAD.MOV.U32 R4, RZ, RZ, R14 ;  /* 0x000000ffff047224 */ /* 0x001fe200078e000e */
[----:B------:R-:W-:-:S07]  /*ee40*/  @P1 LEA R8, R7, R17, 0x1 ;  /* 0x0000001107081211 */ /* 0x000fce00078e08ff */
[----:B------:R-:W-:Y:S05]  /*ee50*/  WARPSYNC.COLLECTIVE R15, `(.L_x_10320) ;  /* 0x000000000f087348 */ /* 0x000fea0003c00000 */
[----:B------:R0:W1:Y:S02]  /*ee60*/  SHFL.IDX P6, R14, R13, R12, R11 ;  /* 0x0000000c0d0e7389 */ /* 0x00006400000c000b */
[----:B01----:R-:W-:Y:S01]  /*ee70*/  ENDCOLLECTIVE ;  /* 0x000000000000791b */ /* 0x003fe20003800000 */
.L_x_10320:
[----:B------:R-:W-:Y:S02]  /*ee80*/  IMAD.MOV.U32 R13, RZ, RZ, R6 ;  /* 0x000000ffff0d7224 */ /* 0x000fe400078e0006 */
[----:B------:R-:W-:Y:S02]  /*ee90*/  IMAD.MOV.U32 R12, RZ, RZ, 0x2 ;  /* 0x00000002ff0c7424 */ /* 0x000fe400078e00ff */
[----:B------:R-:W-:-:S07]  /*eea0*/  IMAD.MOV.U32 R5, RZ, RZ, R14 ;  /* 0x000000ffff057224 */ /* 0x000fce00078e000e */
[----:B------:R-:W-:Y:S05]  /*eeb0*/  WARPSYNC.COLLECTIVE R15, `(.L_x_10321) ;  /* 0x000000000f087348 */ /* 0x000fea0003c00000 */
[----:B------:R0:W1:Y:S02]  /*eec0*/  SHFL.IDX P6, R14, R13, R12, R11 ;  /* 0x0000000c0d0e7389 */ /* 0x00006400000c000b */
[----:B01----:R-:W-:Y:S01]  /*eed0*/  ENDCOLLECTIVE ;  /* 0x000000000000791b */ /* 0x003fe20003800000 */
.L_x_10321:
        /* <DEDUP_REMOVED lines=17> */
.L_x_10322:
[----:B------:R-:W-:Y:S02]  /*eff0*/  @P1 IMAD R8, R7, 0x2, R17 ;  /* 0x0000000207081824 */ /* 0x000fe400078e0211 */
[----:B------:R-:W-:Y:S02]  /*f000*/  IMAD.MOV.U32 R13, RZ, RZ, R6 ;  /* 0x000000ffff0d7224 */ /* 0x000fe400078e0006 */
[----:B------:R-:W-:Y:S02]  /*f010*/  IMAD.MOV.U32 R12, RZ, RZ, 0x3 ;  /* 0x00000003ff0c7424 */ /* 0x000fe400078e00ff */
[----:B------:R-:W-:-:S07]  /*f020*/  IMAD.MOV.U32 R5, RZ, RZ, R14 ;  /* 0x000000ffff057224 */ /* 0x000fce00078e000e */
[----:B------:R-:W-:Y:S05]  /*f030*/  WARPSYNC.COLLECTIVE R15, `(.L_x_10323) ;  /* 0x000000000f087348 */ /* 0x000fea0003c00000 */
[----:B------:R0:W1:Y:S02]  /*f040*/  SHFL.IDX P6, R14, R13, R12, R11 ;  /* 0x0000000c0d0e7389 */ /* 0x00006400000c000b */
[----:B01----:R-:W-:Y:S01]  /*f050*/  ENDCOLLECTIVE ;  /* 0x000000000000791b */ /* 0x003fe20003800000 */
.L_x_10323:
        /* <DEDUP_REMOVED lines=10> */
.L_x_10324:
[----:B------:R-:W-:Y:S01]  /*f100*/  @!PT LDS RZ, [RZ] ;  /* 0x00000000fffff984 */ /* 0x000fe20000000800 */
[----:B------:R-:W-:Y:S01]  /*f110*/  @!PT LDS RZ, [RZ] ;  /* 0x00000000fffff984 */ /* 0x000fe20000000800 */
[----:B------:R-:W-:Y:S01]  /*f120*/  @!PT LDS RZ, [RZ] ;  /* 0x00000000fffff984 */ /* 0x000fe20000000800 */
[----:B------:R0:W-:Y:S04]  /*f130*/  @P1 LDGSTS.E.BYPASS.LTC128B.128 [R8+0x16400], desc[UR36][R4.64], !P4 ;  /* 0x1640000004081fae */ /* 0x0001e8000e101d64 */
[----:B------:R0:W-:Y:S04]  /*f140*/  @P1 LDGSTS.E.BYPASS.LTC128B.128 [R8+0x18400], desc[UR36][R4.64+0x40], !P3 ;  /* 0x1840004004081fae */ /* 0x0001e8000d901d64 */
[----:B------:R0:W-:Y:S01]  /*f150*/  @P1 LDGSTS.E.BYPASS.LTC128B.128 [R8+0x1a400], desc[UR36][R4.64+0x80], !P2 ;  /* 0x1a40008004081fae */ /* 0x0001e2000d101d64 */
[----:B------:R-:W-:Y:S01]  /*f160*/  IMAD.MOV.U32 R0, RZ, RZ, R14 ;  /* 0x000000ffff007224 */ /* 0x000fe200078e000e */
[----:B------:R-:W-:Y:S06]  /*f170*/  BRA `(.L_x_10325) ;  /* 0xffffffc0008c7947 */ /* 0x000fec000383ffff */
.L_x_10259:
[----:B------:R-:W2:Y:S04]  /*f180*/  LDL.LU R11, [R1+0x30] ;  /* 0x00003000010b7983 */ /* 0x000ea80000300800 */
[----:B------:R0:W5:Y:S01]  /*f190*/  LDL R9, [R1+0x1c] ;  /* 0x00001c0001097983 */ /* 0x0001620000100800 */
[----:B------:R-:W-:Y:S02]  /*f1a0*/  IMAD.MOV.U32 R13, RZ, RZ, R0 ;  /* 0x000000ffff0d7224 */ /* 0x000fe400078e0000 */
[----:B------:R-:W-:Y:S02]  /*f1b0*/  IMAD.MOV.U32 R12, RZ, RZ, RZ ;  /* 0x000000ffff0c7224 */ /* 0x000fe400078e00ff */
[----:B------:R-:W-:Y:S02]  /*f1c0*/  IMAD.MOV.U32 R15, RZ, RZ, -0x1 ;  /* 0xffffffffff0f7424 */ /* 0x000fe400078e00ff */
[----:B------:R-:W-:-:S02]  /*f1d0*/  IMAD R25, R25, 0xc0, R21 ;  /* 0x000000c019197824 */ /* 0x000fc400078e0215 */
[----:B--2---:R-:W-:Y:S02]  /*f1e0*/  IMAD R2, R11, R10, RZ ;  /* 0x0000000a0b027224 */ /* 0x004fe400078e02ff */
[----:B0-----:R-:W-:-:S07]  /*f1f0*/  IMAD.MOV.U32 R11, RZ, RZ, 0x1c1f ;  /* 0x00001c1fff0b7424 */ /* 0x001fce00078e00ff */
[----:B-----5:R-:W-:Y:S05]  /*f200*/  WARPSYNC.COLLECTIVE R15, `(.L_x_10326) ;  /* 0x000000000f087348 */ /* 0x020fea0003c00000 */
[----:B------:R0:W1:Y:S02]  /*f210*/  SHFL.IDX P6, R14, R13, R12, R11 ;  /* 0x0000000c0d0e7389 */ /* 0x00006400000c000b */
[----:B01---5:R-:W-:Y:S01]  /*f220*/  ENDCOLLECTIVE ;  /* 0x000000000000791b */ /* 0x023fe20003800000 */
.L_x_10326:
[----:B------:R-:W-:Y:S02]  /*f230*/  IMAD.MOV.U32 R13, RZ, RZ, R4 ;  /* 0x000000ffff0d7224 */ /* 0x000fe400078e0004 */
[----:B------:R-:W-:-:S07]  /*f240*/  IMAD.MOV.U32 R6, RZ, RZ, R14 ;  /* 0x000000ffff067224 */ /* 0x000fce00078e000e */
[----:B------:R-:W-:Y:S05]  /*f250*/  WARPSYNC.COLLECTIVE R15, `(.L_x_10327) ;  /* 0x000000000f087348 */ /* 0x000fea0003c00000 */
[----:B------:R0:W1:Y:S02]  /*f260*/  SHFL.IDX P6, R14, R13, R12, R11 ;  /* 0x0000000c0d0e7389 */ /* 0x00006400000c000b */
[----:B01----:R-:W-:Y:S01]  /*f270*/  ENDCOLLECTIVE ;  /* 0x000000000000791b */ /* 0x003fe20003800000 */
.L_x_10327:
[----:B------:R-:W-:Y:S01]  /*f280*/  ISETP.GE.AND P2, PT, R25, R2, PT ;  /* 0x000000021900720c */ /* 0x000fe20003f46270 */
[----:B------:R-:W-:Y:S02]  /*f290*/  IMAD.MOV.U32 R13, RZ, RZ, R0 ;  /* 0x000000ffff0d7224 */ /* 0x000fe400078e0000 */
[----:B------:R-:W-:Y:S02]  /*f2a0*/  IMAD.MOV.U32 R12, RZ, RZ, 0x1 ;  /* 0x00000001ff0c7424 */ /* 0x000fe400078e00ff */
[----:B------:R-:W-:-:S08]  /*f2b0*/  IMAD.MOV.U32 R5, RZ, RZ, R14 ;  /* 0x000000ffff057224 */ /* 0x000fd000078e000e */
[----:B------:R-:W-:Y:S05]  /*f2c0*/  WARPSYNC.COLLECTIVE R15, `(.L_x_10328) ;  /* 0x000000000f087348 */ /* 0x000fea0003c00000 */
[----:B------:R0:W1:Y:S02]  /*f2d0*/  SHFL.IDX P6, R14, R13, R12, R11 ;  /* 0x0000000c0d0e7389 */ /* 0x00006400000c000b */
[----:B01----:R-:W-:Y:S01]  /*f2e0*/  ENDCOLLECTIVE ;  /* 0x000000000000791b */ /* 0x003fe20003800000 */
.L_x_10328:
[----:B------:R-:W-:-:S05]  /*f2f0*/  @!P2 LEA R5, P4, R20, R5, 0x1 ;  /* 0x000000051405a211 */ /* 0x000fca00078808ff */
[----:B------:R-:W-:-:S04]  /*f300*/  @!P2 IMAD.X R6, RZ, RZ, R6, P4 ;  /* 0x000000ffff06a224 */ /* 0x000fc800020e0606 */
[----:B------:R-:W-:Y:S02]  /*f310*/  @!P2 IMAD.MOV.U32 R7, RZ, RZ, R6 ;  /* 0x000000ffff07a224 */ /* 0x000fe400078e0006 */
[----:B------:R-:W-:Y:S02]  /*f320*/  @!P2 IMAD.MOV.U32 R6, RZ, RZ, R5 ;  /* 0x000000ffff06a224 */ /* 0x000fe400078e0005 */
[----:B------:R-:W-:-:S03]  /*f330*/  IMAD.MOV.U32 R13, RZ, RZ, R4 ;  /* 0x000000ffff0d7224 */ /* 0x000fc600078e0004 */
[----:B------:R-:W-:Y:S01]  /*f340*/  @!PT LDS RZ, [RZ] ;  /* 0x00000000fffff984 */ /* 0x000fe20000000800 */
[----:B------:R-:W-:Y:S01]  /*f350*/  @!PT LDS RZ, [RZ] ;  /* 0x00000000fffff984 */ /* 0x000fe20000000800 */
[----:B------:R-:W-:Y:S01]  /*f360*/  @!PT LDS RZ, [RZ] ;  /* 0x00000000fffff984 */ /* 0x000fe20000000800 */
[----:B------:R-:W-:Y:S04]  /*f370*/  @!P2 LDGSTS.E.BYPASS.LTC128B.128 [R9+0xc400], desc[UR36][R6.64], !P3 ;  /* 0x0c4000000609afae */ /* 0x000fe8000d901d64 */
[----:B------:R-:W-:Y:S04]  /*f380*/  @!P2 LDGSTS.E.BYPASS.LTC128B.128 [R9+0xf400], desc[UR36][R6.64+0x40], !P0 ;  /* 0x0f4000400609afae */ /* 0x000fe8000c101d64 */
[----:B------:R0:W-:Y:S02]  /*f390*/  @!P2 LDGSTS.E.BYPASS.LTC128B.128 [R9+0x12400], desc[UR36][R6.64+0x80], !P1 ;  /* 0x124000800609afae */ /* 0x0001e4000c901d64 */
[----:B0-----:R-:W-:-:S07]  /*f3a0*/  IMAD.MOV.U32 R7, RZ, RZ, R14 ;  /* 0x000000ffff077224 */ /* 0x001fce00078e000e */
[----:B------:R-:W-:Y:S05]  /*f3b0*/  WARPSYNC.COLLECTIVE R15, `(.L_x_10329) ;  /* 0x000000000f087348 */ /* 0x000fea0003c00000 */
[----:B------:R0:W1:Y:S02]  /*f3c0*/  SHFL.IDX P6, R14, R13, R12, R11 ;  /* 0x0000000c0d0e7389 */ /* 0x00006400000c000b */
[----:B01----:R-:W-:Y:S01]  /*f3d0*/  ENDCOLLECTIVE ;  /* 0x000000000000791b */ /* 0x003fe20003800000 */
.L_x_10329:
[----:B------:R-:W-:-:S05]  /*f3e0*/  VIADD R5, R25, 0x20 ;  /* 0x0000002019057836 */ /* 0x000fca0000000000 */
[----:B------:R-:W-:Y:S02]  /*f3f0*/  ISETP.GE.AND P2, PT, R5, R2, PT ;  /* 0x000000020500720c */ /* 0x000fe40003f46270 */
[----:B------:R-:W-:Y:S01]  /*f400*/  MOV R13, R0 ;  /* 0x00000000000d7202 */ /* 0x000fe20000000f00 */
[----:B------:R-:W-:Y:S02]  /*f410*/  IMAD.MOV.U32 R12, RZ, RZ, 0x2 ;  /* 0x00000002ff0c7424 */ /* 0x000fe400078e00ff */
[----:B------:R-:W-:-:S08]  /*f420*/  IMAD.MOV.U32 R5, RZ, RZ, R14 ;  /* 0x000000ffff057224 */ /* 0x000fd000078e000e */
[----:B------:R-:W-:Y:S05]  /*f430*/  WARPSYNC.COLLECTIVE R15, `(.L_x_10330) ;  /* 0x000000000f087348 */ /* 0x000fea0003c00000 */
[----:B------:R0:W1:Y:S02]  /*f440*/  SHFL.IDX P6, R14, R13, R12, R11 ;  /* 0x0000000c0d0e7389 */ /* 0x00006400000c000b */
[----:B01----:R-:W-:Y:S01]  /*f450*/  ENDCOLLECTIVE ;  /* 0x000000000000791b */ /* 0x003fe20003800000 */
.L_x_10330:
[----:B------:R-:W-:-:S05]  /*f460*/  @!P2 LEA R5, P4, R20, R5, 0x1 ;  /* 0x000000051405a211 */ /* 0x000fca00078808ff */
[----:B------:R-:W-:Y:S02]  /*f470*/  @!P2 IMAD.X R7, RZ, RZ, R7, P4 ;  /* 0x000000ffff07a224 */ /* 0x000fe400020e0607 */
        /* <DEDUP_REMOVED lines=12> */
.L_x_10331:
[----:B------:R-:W-:-:S05]  /*f540*/  VIADD R5, R25, 0x40 ;  /* 0x0000004019057836 */ /* 0x000fca0000000000 */
[----:B------:R-:W-:Y:S01]  /*f550*/  ISETP.GE.AND P2, PT, R5, R2, PT ;  /* 0x000000020500720c */ /* 0x000fe20003f46270 */
[----:B------:R-:W-:Y:S02]  /*f560*/  IMAD.MOV.U32 R13, RZ, RZ, R0 ;  /* 0x000000ffff0d7224 */ /* 0x000fe400078e0000 */
[----:B------:R-:W-:Y:S02]  /*f570*/  IMAD.MOV.U32 R12, RZ, RZ, 0x3 ;  /* 0x00000003ff0c7424 */ /* 0x000fe400078e00ff */
[----:B------:R-:W-:-:S08]  /*f580*/  IMAD.MOV.U32 R5, RZ, RZ, R14 ;  /* 0x000000ffff057224 */ /* 0x000fd000078e000e */
[----:B------:R-:W-:Y:S05]  /*f590*/  WARPSYNC.COLLECTIVE R15, `(.L_x_10332) ;  /* 0x000000000f087348 */ /* 0x000fea0003c00000 */
[----:B------:R0:W1:Y:S02]  /*f5a0*/  SHFL.IDX P6, R14, R13, R12, R11 ;  /* 0x0000000c0d0e7389 */ /* 0x00006400000c000b */
[----:B01----:R-:W-:Y:S01]  /*f5b0*/  ENDCOLLECTIVE ;  /* 0x000000000000791b */ /* 0x003fe20003800000 */
.L_x_10332:
[----:B------:R-:W-:Y:S01]  /*f5c0*/  @!P2 LEA R5, P4, R20, R5, 0x1 ;  /* 0x000000051405a211 */ /* 0x000fe200078808ff */
[----:B------:R-:W-:Y:S02]  /*f5d0*/  IMAD.MOV.U32 R13, RZ, RZ, R4 ;  /* 0x000000ffff0d7224 */ /* 0x000fe400078e0004 */
[----:B------:R-:W-:-:S10]  /*f5e0*/  IMAD.MOV.U32 R0, RZ, RZ, R14 ;  /* 0x000000ffff007224 */ /* 0x000fd400078e000e */
[----:B------:R-:W-:Y:S05]  /*f5f0*/  WARPSYNC.COLLECTIVE R15, `(.L_x_10333) ;  /* 0x000000000f087348 */ /* 0x000fea0003c00000 */
[----:B------:R0:W1:Y:S02]  /*f600*/  SHFL.IDX P6, R14, R13, R12, R11 ;  /* 0x0000000c0d0e7389 */ /* 0x00006400000c000b */
[----:B01----:R-:W-:Y:S01]  /*f610*/  ENDCOLLECTIVE ;  /* 0x000000000000791b */ /* 0x003fe20003800000 */
.L_x_10333:
[----:B------:R-:W-:Y:S02]  /*f620*/  @!P2 IMAD.X R7, RZ, RZ, R7, P4 ;  /* 0x000000ffff07a224 */ /* 0x000fe400020e0607 */
[----:B------:R-:W-:Y:S02]  /*f630*/  @!P2 IMAD.MOV.U32 R6, RZ, RZ, R5 ;  /* 0x000000ffff06a224 */ /* 0x000fe400078e0005 */
[----:B------:R-:W-:-:S03]  /*f640*/  VIADD R5, R25, 0x60 ;  /* 0x0000006019057836 */ /* 0x000fc60000000000 */
[----:B------:R-:W-:Y:S01]  /*f650*/  @!PT LDS RZ, [RZ] ;  /* 0x00000000fffff984 */ /* 0x000fe20000000800 */
[----:B------:R-:W-:Y:S01]  /*f660*/  @!PT LDS RZ, [RZ] ;  /* 0x00000000fffff984 */ /* 0x000fe20000000800 */
[----:B------:R-:W-:Y:S01]  /*f670*/  @!PT LDS RZ, [RZ] ;  /* 0x00000000fffff984 */ /* 0x000fe20000000800 */
[----:B------:R0:W-:Y:S04]  /*f680*/  @!P2 LDGSTS.E.BYPASS.LTC128B.128 [R9+0xd400], desc[UR36][R6.64], !P3 ;  /* 0x0d4000000609afae */ /* 0x0001e8000d901d64 */
[----:B------:R0:W-:Y:S04]  /*f690*/  @!P2 LDGSTS.E.BYPASS.LTC128B.128 [R9+0x10400], desc[UR36][R6.64+0x40], !P0 ;  /* 0x104000400609afae */ /* 0x0001e8000c101d64 */
[----:B------:R0:W-:Y:S01]  /*f6a0*/  @!P2 LDGSTS.E.BYPASS.LTC128B.128 [R9+0x13400], desc[UR36][R6.64+0x80], !P1 ;  /* 0x134000800609afae */ /* 0x0001e2000c901d64 */
[----:B------:R-:W-:Y:S01]  /*f6b0*/  ISETP.GE.AND P2, PT, R5, R2, PT ;  /* 0x000000020500720c */ /* 0x000fe20003f46270 */
[----:B------:R-:W-:-:S02]  /*f6c0*/  IMAD.MOV.U32 R13, RZ, RZ, R3 ;  /* 0x000000ffff0d7224 */ /* 0x000fc400078e0003 */
[----:B------:R-:W-:Y:S02]  /*f6d0*/  IMAD.MOV.U32 R12, RZ, RZ, RZ ;  /* 0x000000ffff0c7224 */ /* 0x000fe400078e00ff */
[----:B------:R-:W-:-:S08]  /*f6e0*/  IMAD.MOV.U32 R4, RZ, RZ, R14 ;  /* 0x000000ffff047224 */ /* 0x000fd000078e000e */
[----:B0-----:R-:W-:Y:S05]  /*f6f0*/  WARPSYNC.COLLECTIVE R15, `(.L_x_10334) ;  /* 0x000000000f087348 */ /* 0x001fea0003c00000 */
[----:B------:R1:W2:Y:S02]  /*f700*/  SHFL.IDX P6, R14, R13, R12, R11 ;  /* 0x0000000c0d0e7389 */ /* 0x0002a400000c000b */
[----:B012---:R-:W-:Y:S01]  /*f710*/  ENDCOLLECTIVE ;  /* 0x000000000000791b */ /* 0x007fe20003800000 */
.L_x_10334:
[----:B------:R-:W-:-:S05]  /*f720*/  @!P2 LEA R4, P4, R20, R4, 0x1 ;  /* 0x000000041404a211 */ /* 0x000fca00078808ff */
[----:B------:R-:W-:-:S04]  /*f730*/  @!P2 IMAD.X R0, RZ, RZ, R0, P4 ;  /* 0x000000ffff00a224 */ /* 0x000fc800020e0600 */
[----:B------:R-:W-:Y:S02]  /*f740*/  @!P2 IMAD.MOV.U32 R5, RZ, RZ, R0 ;  /* 0x000000ffff05a224 */ /* 0x000fe400078e0000 */
[----:B------:R-:W-:Y:S02]  /*f750*/  VIADD R0, R25, 0x80 ;  /* 0x0000008019007836 */ /* 0x000fe40000000000 */
[----:B------:R-:W-:Y:S01]  /*f760*/  IMAD.MOV.U32 R13, RZ, RZ, R8 ;  /* 0x000000ffff0d7224 */ /* 0x000fe200078e0008 */
[----:B------:R-:W-:Y:S01]  /*f770*/  @!PT LDS RZ, [RZ] ;  /* 0x00000000fffff984 */ /* 0x000fe20000000800 */
[----:B------:R-:W-:Y:S01]  /*f780*/  @!PT LDS RZ, [RZ] ;  /* 0x00000000fffff984 */ /* 0x000fe20000000800 */
[----:B------:R-:W-:Y:S01]  /*f790*/  @!PT LDS RZ, [RZ] ;  /* 0x00000000fffff984 */ /* 0x000fe20000000800 */
[----:B------:R0:W-:Y:S04]  /*f7a0*/  @!P2 LDGSTS.E.BYPASS.LTC128B.128 [R9+0xdc00], desc[UR36][R4.64], !P3 ;  /* 0x0dc000000409afae */ /* 0x0001e8000d901d64 */
[----:B------:R0:W-:Y:S04]  /*f7b0*/  @!P2 LDGSTS.E.BYPASS.LTC128B.128 [R9+0x10c00], desc[UR36][R4.64+0x40], !P0 ;  /* 0x10c000400409afae */ /* 0x0001e8000c101d64 */
[----:B------:R0:W-:Y:S01]  /*f7c0*/  @!P2 LDGSTS.E.BYPASS.LTC128B.128 [R9+0x13c00], desc[UR36][R4.64+0x80], !P1 ;  /* 0x13c000800409afae */ /* 0x0001e2000c901d64 */
[----:B------:R-:W-:Y:S01]  /*f7d0*/  ISETP.GE.AND P2, PT, R0, R2, PT ;  /* 0x000000020000720c */ /* 0x000fe20003f46270 */
[----:B------:R-:W-:-:S12]  /*f7e0*/  IMAD.MOV.U32 R0, RZ, RZ, R14 ;  /* 0x000000ffff007224 */ /* 0x000fd800078e000e */
[----:B0-----:R-:W-:Y:S05]  /*f7f0*/  WARPSYNC.COLLECTIVE R15, `(.L_x_10335) ;  /* 0x000000000f087348 */ /* 0x001fea0003c00000 */
[----:B------:R1:W2:Y:S02]  /*f800*/  SHFL.IDX P6, R14, R13, R12, R11 ;  /* 0x0000000c0d0e7389 */ /* 0x0002a400000c000b */
[----:B012---:R-:W-:Y:S01]  /*f810*/  ENDCOLLECTIVE ;  /* 0x000000000000791b */ /* 0x007fe20003800000 */
.L_x_10335:
[----:B------:R-:W-:Y:S02]  /*f820*/  IMAD.MOV.U32 R13, RZ, RZ, R3 ;  /* 0x000000ffff0d7224 */ /* 0x000fe400078e0003 */
[----:B------:R-:W-:Y:S02]  /*f830*/  IMAD.MOV.U32 R12, RZ, RZ, 0x1 ;  /* 0x00000001ff0c7424 */ /* 0x000fe400078e00ff */
[----:B------:R-:W-:-:S07]  /*f840*/  IMAD.MOV.U32 R4, RZ, RZ, R14 ;  /* 0x000000ffff047224 */ /* 0x000fce00078e000e */
[----:B------:R-:W-:Y:S05]  /*f850*/  WARPSYNC.COLLECTIVE R15, `(.L_x_10336) ;  /* 0x000000000f087348 */ /* 0x000fea0003c00000 */
[----:B------:R0:W1:Y:S02]  /*f860*/  SHFL.IDX P6, R14, R13, R12, R11 ;  /* 0x0000000c0d0e7389 */ /* 0x00006400000c000b */
[----:B01----:R-:W-:Y:S01]  /*f870*/  ENDCOLLECTIVE ;  /* 0x000000000000791b */ /* 0x003fe20003800000 */
.L_x_10336:
[----:B------:R-:W-:-:S05]  /*f880*/  @!P2 LEA R4, P4, R20, R4, 0x1 ;  /* 0x000000041404a211 */ /* 0x000fca00078808ff */
[----:B------:R-:W-:-:S04]  /*f890*/  @!P2 IMAD.X R0, RZ, RZ, R0, P4 ;  /* 0x000000ffff00a224 */ /* 0x000fc800020e0600 */
[----:B------:R-:W-:Y:S02]  /*f8a0*/  @!P2 IMAD.MOV.U32 R5, RZ, RZ, R0 ;  /* 0x000000ffff05a224 */ /* 0x000fe400078e0000 */
[----:B------:R-:W-:-:S03]  /*f8b0*/  IMAD.MOV.U32 R13, RZ, RZ, R8 ;  /* 0x000000ffff0d7224 */ /* 0x000fc600078e0008 */
[----:B------:R-:W-:Y:S01]  /*f8c0*/  @!PT LDS RZ, [RZ] ;  /* 0x00000000fffff984 */ /* 0x000fe20000000800 */
[----:B------:R-:W-:Y:S01]  /*f8d0*/  @!PT LDS RZ, [RZ] ;  /* 0x00000000fffff984 */ /* 0x000fe20000000800 */
[----:B------:R-:W-:Y:S01]  /*f8e0*/  @!PT LDS RZ, [RZ] ;  /* 0x00000000fffff984 */ /* 0x000fe20000000800 */
[----:B------:R0:W-:Y:S04]  /*f8f0*/  @!P2 LDGSTS.E.BYPASS.LTC128B.128 [R9+0xe400], desc[UR36][R4.64], !P3 ;  /* 0x0e4000000409afae */ /* 0x0001e8000d901d64 */
[----:B------:R0:W-:Y:S01]  /*f900*/  @!P2 LDGSTS.E.BYPASS.LTC128B.128 [R9+0x11400], desc[UR36][R4.64+0x40], !P0 ;  /* 0x114000400409afae */ /* 0x0001e2000c101d64 */
[----:B------:R-:W-:-:S03]  /*f910*/  IMAD.MOV.U32 R3, RZ, RZ, R14 ;  /* 0x000000ffff037224 */ /* 0x000fc600078e000e */
[----:B------:R0:W-:Y:S04]  /*f920*/  @!P2 LDGSTS.E.BYPASS.LTC128B.128 [R9+0x14400], desc[UR36][R4.64+0x80], !P1 ;  /* 0x144000800409afae */ /* 0x0001e8000c901d64 */
[----:B0-----:R-:W-:Y:S05]  /*f930*/  WARPSYNC.COLLECTIVE R15, `(.L_x_10337) ;  /* 0x000000000f087348 */ /* 0x001fea0003c00000 */
[----:B------:R1:W2:Y:S02]  /*f940*/  SHFL.IDX P6, R14, R13, R12, R11 ;  /* 0x0000000c0d0e7389 */ /* 0x0002a400000c000b */
[----:B012---:R-:W-:Y:S01]  /*f950*/  ENDCOLLECTIVE ;  /* 0x000000000000791b */ /* 0x007fe20003800000 */
.L_x_10337:
[----:B------:R-:W-:Y:S01]  /*f960*/  IMAD.MOV.U32 R8, RZ, RZ, R14 ;  /* 0x000000ffff087224 */ /* 0x000fe200078e000e */
[----:B------:R-:W-:Y:S06]  /*f970*/  BRA `(.L_x_10338) ;  /* 0xffffffc400a07947 */ /* 0x000fec000383ffff */
.L_x_10262:
[----:B-1----:R1:W2:Y:S02]  /*f980*/  SYNCS.PHASECHK.TRANS64.TRYWAIT P0, [R17+URZ+0x2d820], R0 ;  /* 0x02d82000110075a7 */ /* 0x0022a4000800017f */
[----:B--2---:R-:W-:Y:S05]  /*f990*/  @!P0 NANOSLEEP.SYNCS 0x989680 ;  /* 0x009896800000895d */ /* 0x004fea0003900000 */
[----:B------:R-:W2:Y:S02]  /*f9a0*/  @!P0 SYNCS.PHASECHK.TRANS64 P0, [R17+URZ+0x2d820], R0 ;  /* 0x02d82000110085a7 */ /* 0x000ea4000800007f */
[----:B--2---:R-:W-:Y:S05]  /*f9b0*/  @!P0 BRA `(.L_x_10262) ;  /* 0xfffffffc00f08947 */ /* 0x004fea000383ffff */
[----:B------:R-:W-:Y:S05]  /*f9c0*/  BRA `(.L_x_10339) ;  /* 0xffffffc800087947 */ /* 0x000fea000383ffff */
.L_x_10267:
[----:B0-----:R0:W1:Y:S02]  /*f9d0*/  SYNCS.PHASECHK.TRANS64.TRYWAIT P0, [R5+URZ+0x2d840], R0 ;  /* 0x02d84000050075a7 */ /* 0x001064000800017f */
[----:B-1----:R-:W-:Y:S05]  /*f9e0*/  @!P0 NANOSLEEP.SYNCS 0x989680 ;  /* 0x009896800000895d */ /* 0x002fea0003900000 */
[----:B------:R-:W1:Y:S02]  /*f9f0*/  @!P0 SYNCS.PHASECHK.TRANS64 P0, [R5+URZ+0x2d840], R0 ;  /* 0x02d84000050085a7 */ /* 0x000e64000800007f */
[----:B-1----:R-:W-:Y:S05]  /*fa00*/  @!P0 BRA `(.L_x_10267) ;  /* 0xfffffffc00f08947 */ /* 0x002fea000383ffff */
[----:B------:R-:W-:Y:S05]  /*fa10*/  BRA `(.L_x_10340) ;  /* 0xffffffc800fc7947 */ /* 0x000fea000383ffff */
.L_x_10268:
        /* <DEDUP_REMOVED lines=8> */
.L_x_10342:
[----:B------:R-:W-:Y:S05]  /*faa0*/  BSYNC B1 ;  /* 0x0000000000017941 */ /* 0x000fea0003800000 */
.L_x_10341:
[----:B------:R-:W0:Y:S01]  /*fab0*/  S2R R25, SR_TID.X ;  /* 0x0000000000197919 */ /* 0x000e220000002100 */
[----:B------:R-:W-:Y:S01]  /*fac0*/  IMAD.MOV.U32 R13, RZ, RZ, R6 ;  /* 0x000000ffff0d7224 */ /* 0x000fe200078e0006 */
[----:B------:R-:W-:Y:S01]  /*fad0*/  MOV R3, R14 ;  /* 0x0000000e00037202 */ /* 0x000fe20000000f00 */
[----:B------:R-:W-:Y:S01]  /*fae0*/  IMAD.MOV.U32 R12, RZ, RZ, RZ ;  /* 0x000000ffff0c7224 */ /* 0x000fe200078e00ff */
[----:B------:R-:W-:Y:S01]  /*faf0*/  LOP3.LUT R16, R16, 0xffffff7f, RZ, 0xc0, !PT ;  /* 0xffffff7f10107812 */ /* 0x000fe200078ec0ff */
[----:B------:R-:W-:Y:S02]  /*fb00*/  IMAD.MOV.U32 R11, RZ, RZ, 0x1c1f ;  /* 0x00001c1fff0b7424 */ /* 0x000fe400078e00ff */
[----:B------:R-:W-:Y:S01]  /*fb10*/  IMAD.MOV.U32 R15, RZ, RZ, -0x1 ;  /* 0xffffffffff0f7424 */ /* 0x000fe200078e00ff */
[----:B------:R-:W-:Y:S01]  /*fb20*/  @P1 LOP3.LUT R16, R16, 0x80, RZ, 0xfc, !PT ;  /* 0x0000008010101812 */ /* 0x000fe200078efcff */
[----:B------:R-:W-:-:S07]  /*fb30*/  IMAD R4, R4, 0x2, R17 ;  /* 0x0000000204047824 */ /* 0x000fce00078e0211 */
[----:B0-----:R-:W-:Y:S05]  /*fb40*/  WARPSYNC.COLLECTIVE R15, `(.L_x_10343) ;  /* 0x000000000f087348 */ /* 0x001fea0003c00000 */
[----:B------:R1:W2:Y:S02]  /*fb50*/  SHFL.IDX P6, R14, R13, R12, R11 ;  /* 0x0000000c0d0e7389 */ /* 0x0002a400000c000b */
[----:B012---:R-:W-:Y:S01]  /*fb60*/  ENDCOLLECTIVE ;  /* 0x000000000000791b */ /* 0x007fe20003800000 */
.L_x_10343:
[----:B------:R-:W-:Y:S01]  /*fb70*/  LOP3.LUT P1, RZ, R16, 0x4, RZ, 0xc0, !PT ;  /* 0x0000000410ff7812 */ /* 0x000fe2000782c0ff */
[----:B------:R-:W-:Y:S02]  /*fb80*/  IMAD.MOV.U32 R13, RZ, RZ, R8 ;  /* 0x000000ffff0d7224 */ /* 0x000fe400078e0008 */
[----:B------:R-:W-:Y:S02]  /*fb90*/  IMAD.MOV.U32 R12, RZ, RZ, 0x1 ;  /* 0x00000001ff0c7424 */ /* 0x000fe400078e00ff */
[----:B------:R-:W-:Y:S02]  /*fba0*/  IMAD.SHL.U32 R25, R25, 0x8, RZ ;  /* 0x0000000819197824 */ /* 0x000fe400078e00ff */
[----:B------:R-:W-:-:S03]  /*fbb0*/  IMAD.MOV.U32 R2, RZ, RZ, R14 ;  /* 0x000000ffff027224 */ /* 0x000fc600078e000e */
[----:B------:R-:W-:-:S07]  /*fbc0*/  LOP3.LUT R25, R25, 0x18, RZ, 0xc0, !PT ;  /* 0x0000001819197812 */ /* 0x000fce00078ec0ff */
[----:B------:R-:W-:Y:S05]  /*fbd0*/  WARPSYNC.COLLECTIVE R15, `(.L_x_10344) ;  /* 0x000000000f087348 */ /* 0x000fea0003c00000 */
[----:B------:R0:W1:Y:S02]  /*fbe0*/  SHFL.IDX P6, R14, R13, R12, R11 ;  /* 0x0000000c0d0e7389 */ /* 0x00006400000c000b */
[----:B01----:R-:W-:Y:S01]  /*fbf0*/  ENDCOLLECTIVE ;  /* 0x000000000000791b */ /* 0x003fe20003800000 */
.L_x_10344:
[----:B------:R-:W-:-:S05]  /*fc00*/  IMAD.SHL.U32 R0, R25, 0x2, RZ ;  /* 0x0000000219007824 */ /* 0x000fca00078e00ff */
        /* <DEDUP_REMOVED lines=13> */
.L_x_10345:
[----:B------:R-:W-:Y:S02]  /*fce0*/  IMAD.MOV.U32 R13, RZ, RZ, R8 ;  /* 0x000000ffff0d7224 */ /* 0x000fe400078e0008 */
[----:B------:R-:W-:Y:S02]  /*fcf0*/  IMAD.MOV.U32 R12, RZ, RZ, 0x2 ;  /* 0x00000002ff0c7424 */ /* 0x000fe400078e00ff */
[----:B------:R-:W-:-:S07]  /*fd00*/  IMAD.MOV.U32 R2, RZ, RZ, R14 ;  /* 0x000000ffff027224 */ /* 0x000fce00078e000e */
[----:B------:R-:W-:Y:S05]  /*fd10*/  WARPSYNC.COLLECTIVE R15, `(.L_x_10346) ;  /* 0x000000000f087348 */ /* 0x000fea0003c00000 */
[----:B------:R0:W1:Y:S02]  /*fd20*/  SHFL.IDX P6, R14, R13, R12, R11 ;  /* 0x0000000c0d0e7389 */ /* 0x00006400000c000b */
[----:B01----:R-:W-:Y:S01]  /*fd30*/  ENDCOLLECTIVE ;  /* 0x000000000000791b */ /* 0x003fe20003800000 */
.L_x_10346:
        /* <DEDUP_REMOVED lines=13> */
.L_x_10347:
[----:B------:R-:W-:Y:S02]  /*fe10*/  IMAD.MOV.U32 R13, RZ, RZ, R8 ;  /* 0x000000ffff0d7224 */ /* 0x000fe400078e0008 */
[----:B------:R-:W-:Y:S02]  /*fe20*/  IMAD.MOV.U32 R12, RZ, RZ, 0x3 ;  /* 0x00000003ff0c7424 */ /* 0x000fe400078e00ff */
[----:B------:R-:W-:-:S07]  /*fe30*/  IMAD.MOV.U32 R2, RZ, RZ, R14 ;  /* 0x000000ffff027224 */ /* 0x000fce00078e000e */
[----:B------:R-:W-:Y:S05]  /*fe40*/  WARPSYNC.COLLECTIVE R15, `(.L_x_10348) ;  /* 0x000000000f087348 */ /* 0x000fea0003c00000 */
[----:B------:R0:W1:Y:S02]  /*fe50*/  SHFL.IDX P6, R14, R13, R12, R11 ;  /* 0x0000000c0d0e7389 */ /* 0x00006400000c000b */
[----:B01----:R-:W-:Y:S01]  /*fe60*/  ENDCOLLECTIVE ;  /* 0x000000000000791b */ /* 0x003fe20003800000 */
.L_x_10348:
        /* <DEDUP_REMOVED lines=14> */
.L_x_10349:
[----:B------:R-:W-:Y:S01]  /*ff50*/  IMAD.MOV.U32 R2, RZ, RZ, R14 ;  /* 0x000000ffff027224 */ /* 0x000fe200078e000e */
[----:B------:R-:W-:Y:S06]  /*ff60*/  BRA `(.L_x_10350) ;  /* 0xffffffc800907947 */ /* 0x000fec000383ffff */
.L_x_10273:
[----:B-1----:R1:W2:Y:S02]  /*ff70*/  SYNCS.PHASECHK.TRANS64.TRYWAIT P0, [R5+URZ+0x2d860], R2 ;  /* 0x02d86002050075a7 */ /* 0x0022a4000800017f */
[----:B--2---:R-:W-:Y:S05]  /*ff80*/  @!P0 NANOSLEEP.SYNCS 0x989680 ;  /* 0x009896800000895d */ /* 0x004fea0003900000 */
[----:B------:R-:W2:Y:S02]  /*ff90*/  @!P0 SYNCS.PHASECHK.TRANS64 P0, [R5+URZ+0x2d860], R2 ;  /* 0x02d86002050085a7 */ /* 0x000ea4000800007f */
[----:B--2---:R-:W-:Y:S05]  /*ffa0*/  @!P0 BRA `(.L_x_10273) ;  /* 0xfffffffc00f08947 */ /* 0x004fea000383ffff */
[----:B------:R-:W-:Y:S05]  /*ffb0*/  BRA `(.L_x_10351) ;  /* 0xffffffc800f47947 */ /* 0x000fea000383ffff */
.L_x_10274:
        /* <DEDUP_REMOVED lines=8> */
.L_x_10353:
[----:B------:R-:W-:Y:S05]  /*10040*/  BSYNC B1 ;  /* 0x0000000000017941 */ /* 0x000fea0003800000 */
.L_x_10352:
        /* <DEDUP_REMOVED lines=9> */
.L_x_10354:
[----:B------:R-:W-:Y:S02]  /*100e0*/  IMAD.MOV.U32 R13, RZ, RZ, R19 ;  /* 0x000000ffff0d7224 */ /* 0x000fe400078e0013 */
[----:B------:R-:W-:Y:S02]  /*100f0*/  IMAD.MOV.U32 R12, RZ, RZ, 0x1 ;  /* 0x00000001ff0c7424 */ /* 0x000fe400078e00ff */
[----:B------:R-:W-:-:S07]  /*10100*/  IMAD.MOV.U32 R2, RZ, RZ, R14 ;  /* 0x000000ffff027224 */ /* 0x000fce00078e000e */
[----:B------:R-:W-:Y:S05]  /*10110*/  WARPSYNC.COLLECTIVE R15, `(.L_x_10355) ;  /* 0x000000000f087348 */ /* 0x000fea0003c00000 */
[----:B------:R0:W1:Y:S02]  /*10120*/  SHFL.IDX P6, R14, R13, R12, R11 ;  /* 0x0000000c0d0e7389 */ /* 0x00006400000c000b */
[----:B01----:R-:W-:Y:S01]  /*10130*/  ENDCOLLECTIVE ;  /* 0x000000000000791b */ /* 0x003fe20003800000 */
.L_x_10355:
        /* <DEDUP_REMOVED lines=16> */
.L_x_10356:
[----:B------:R-:W-:Y:S02]  /*10240*/  IMAD.MOV.U32 R13, RZ, RZ, R19 ;  /* 0x000000ffff0d7224 */ /* 0x000fe400078e0013 */
[----:B------:R-:W-:Y:S02]  /*10250*/  IMAD.MOV.U32 R12, RZ, RZ, 0x2 ;  /* 0x00000002ff0c7424 */ /* 0x000fe400078e00ff */
[----:B------:R-:W-:-:S07]  /*10260*/  IMAD.MOV.U32 R2, RZ, RZ, R14 ;  /* 0x000000ffff027224 */ /* 0x000fce00078e000e */
[----:B------:R-:W-:Y:S05]  /*10270*/  WARPSYNC.COLLECTIVE R15, `(.L_x_10357) ;  /* 0x000000000f087348 */ /* 0x000fea0003c00000 */
[----:B------:R0:W1:Y:S02]  /*10280*/  SHFL.IDX P6, R14, R13, R12, R11 ;  /* 0x0000000c0d0e7389 */ /* 0x00006400000c000b */
[----:B01----:R-:W-:Y:S01]  /*10290*/  ENDCOLLECTIVE ;  /* 0x000000000000791b */ /* 0x003fe20003800000 */
.L_x_10357:
        /* <DEDUP_REMOVED lines=16> */
.L_x_10358:
[----:B------:R-:W-:Y:S02]  /*103a0*/  IMAD.MOV.U32 R13, RZ, RZ, R19 ;  /* 0x000000ffff0d7224 */ /* 0x000fe400078e0013 */
[----:B------:R-:W-:Y:S02]  /*103b0*/  IMAD.MOV.U32 R12, RZ, RZ, 0x3 ;  /* 0x00000003ff0c7424 */ /* 0x000fe400078e00ff */
[----:B------:R-:W-:-:S07]  /*103c0*/  IMAD.MOV.U32 R2, RZ, RZ, R14 ;  /* 0x000000ffff027224 */ /* 0x000fce00078e000e */
[----:B------:R-:W-:Y:S05]  /*103d0*/  WARPSYNC.COLLECTIVE R15, `(.L_x_10359) ;  /* 0x000000000f087348 */ /* 0x000fea0003c00000 */
[----:B------:R0:W1:Y:S02]  /*103e0*/  SHFL.IDX P6, R14, R13, R12, R11 ;  /* 0x0000000c0d0e7389 */ /* 0x00006400000c000b */
[----:B01----:R-:W-:Y:S01]  /*103f0*/  ENDCOLLECTIVE ;  /* 0x000000000000791b */ /* 0x003fe20003800000 */
.L_x_10359:
        /* <DEDUP_REMOVED lines=13> */
.L_x_10360:
[----:B------:R-:W-:Y:S01]  /*104d0*/  @!PT LDS RZ, [RZ] ;  /* 0x00000000fffff984 */ /* 0x000fe20000000800 */
[----:B------:R-:W-:Y:S01]  /*104e0*/  @!PT LDS RZ, [RZ] ;  /* 0x00000000fffff984 */ /* 0x000fe20000000800 */
[----:B------:R-:W-:Y:S01]  /*104f0*/  @!PT LDS RZ, [RZ] ;  /* 0x00000000fffff984 */ /* 0x000fe20000000800 */
[----:B------:R-:W-:Y:S01]  /*10500*/  LDGSTS.E.BYPASS.LTC128B.128 [R4+0x3400], desc[UR36][R2.64+0x40], !P0 ;  /* 0x0340004002047fae */ /* 0x000fe2000c101d64 */
[----:B------:R-:W-:-:S13]  /*10510*/  ISETP.LT.OR P0, PT, R6, 0x41, P1 ;  /* 0x000000410600780c */ /* 0x000fda0000f01670 */
[----:B------:R0:W-:Y:S02]  /*10520*/  LDGSTS.E.BYPASS.LTC128B.128 [R4+0x5400], desc[UR36][R2.64+0x80], !P0 ;  /* 0x0540008002047fae */ /* 0x0001e4000c101d64 */
[----:B0-----:R-:W-:Y:S01]  /*10530*/  IMAD.MOV.U32 R2, RZ, RZ, R14 ;  /* 0x000000ffff027224 */ /* 0x001fe200078e000e */
[----:B------:R-:W-:Y:S06]  /*10540*/  BRA `(.L_x_10361) ;  /* 0xffffffc800587947 */ /* 0x000fec000383ffff */
.L_x_10282:
[----:B-1----:R1:W2:Y:S02]  /*10550*/  SYNCS.PHASECHK.TRANS64.TRYWAIT P0, [R0+URZ+0x2d860], R3 ;  /* 0x02d86003000075a7 */ /* 0x0022a4000800017f */
[----:B--2---:R-:W-:Y:S05]  /*10560*/  @!P0 NANOSLEEP.SYNCS 0x989680 ;  /* 0x009896800000895d */ /* 0x004fea0003900000 */
[----:B------:R-:W2:Y:S02]  /*10570*/  @!P0 SYNCS.PHASECHK.TRANS64 P0, [R0+URZ+0x2d860], R3 ;  /* 0x02d86003000085a7 */ /* 0x000ea4000800007f */
[----:B--2---:R-:W-:Y:S05]  /*10580*/  @!P0 BRA `(.L_x_10282) ;  /* 0xfffffffc00f08947 */ /* 0x004fea000383ffff */
[----:B------:R-:W-:Y:S05]  /*10590*/  BRA `(.L_x_10362) ;  /* 0xffffffcc00807947 */ /* 0x000fea000383ffff */
.L_x_10283:
        /* <DEDUP_REMOVED lines=8> */
.L_x_10364:
[----:B------:R-:W-:Y:S05]  /*10620*/  BSYNC B0 ;  /* 0x0000000000007941 */ /* 0x000fea0003800000 */
.L_x_10363:
[----:B------:R-:W0:Y:S01]  /*10630*/  S2R R2, SR_TID.X ;  /* 0x0000000000027919 */ /* 0x000e220000002100 */
[----:B------:R-:W-:Y:S01]  /*10640*/  IMAD.MOV.U32 R13, RZ, RZ, R18 ;  /* 0x000000ffff0d7224 */ /* 0x000fe200078e0012 */
[----:B------:R-:W-:Y:S01]  /*10650*/  MOV R12, RZ ;  /* 0x000000ff000c7202 */ /* 0x000fe20000000f00 */
[----:B------:R-:W-:Y:S02]  /*10660*/  IMAD.MOV.U32 R11, RZ, RZ, 0x1c1f ;  /* 0x00001c1fff0b7424 */ /* 0x000fe400078e00ff */
[----:B------:R-:W-:Y:S02]  /*10670*/  IMAD.MOV.U32 R15, RZ, RZ, -0x1 ;  /* 0xffffffffff0f7424 */ /* 0x000fe400078e00ff */
[----:B------:R-:W-:Y:S02]  /*10680*/  IMAD.MOV.U32 R3, RZ, RZ, R14 ;  /* 0x000000ffff037224 */ /* 0x000fe400078e000e */
[----:B------:R-:W-:-:S07]  /*10690*/  IMAD R4, R4, 0x2, R17 ;  /* 0x0000000204047824 */ /* 0x000fce00078e0211 */
[----:B0-----:R-:W-:Y:S05]  /*106a0*/  WARPSYNC.COLLECTIVE R15, `(.L_x_10365) ;  /* 0x000000000f087348 */ /* 0x001fea0003c00000 */
[----:B------:R1:W2:Y:S02]  /*106b0*/  SHFL.IDX P6, R14, R13, R12, R11 ;  /* 0x0000000c0d0e7389 */ /* 0x0002a400000c000b */
[----:B012---:R-:W-:Y:S01]  /*106c0*/  ENDCOLLECTIVE ;  /* 0x000000000000791b */ /* 0x007fe20003800000 */
.L_x_10365:
[----:B------:R-:W-:Y:S01]  /*106d0*/  ULDC UR4, c[0x0][0x2f4] ;  /* 0x0000bd0000047ab9 */ /* 0x000fe20000000800 */
[----:B------:R-:W-:Y:S02]  /*106e0*/  IMAD.MOV.U32 R13, RZ, RZ, R19 ;  /* 0x000000ffff0d7224 */ /* 0x000fe400078e0013 */
[----:B------:R-:W-:Y:S02]  /*106f0*/  IMAD.MOV.U32 R12, RZ, RZ, 0x1 ;  /* 0x00000001ff0c7424 */ /* 0x000fe400078e00ff */
[----:B------:R-:W-:-:S05]  /*10700*/  IMAD.SHL.U32 R7, R2, 0x8, RZ ;  /* 0x0000000802077824 */ /* 0x000fca00078e00ff */
[----:B------:R-:W-:-:S04]  /*10710*/  LOP3.LUT R7, R7, 0x18, RZ, 0xc0, !PT ;  /* 0x0000001807077812 */ /* 0x000fc800078ec0ff */
[C---:B------:R-:W-:Y:S01]  /*10720*/  ISETP.GE.AND P2, PT, R7.reuse, UR4, PT ;  /* 0x0000000407007c0c */ /* 0x040fe2000bf46270 */
[C---:B------:R-:W-:Y:S01]  /*10730*/  IMAD.SHL.U32 R5, R7.reuse, 0x2, RZ ;  /* 0x0000000207057824 */ /* 0x040fe200078e00ff */
[C---:B------:R-:W-:Y:S02]  /*10740*/  LOP3.LUT R8, R7.reuse, 0x20, RZ, 0xfc, !PT ;  /* 0x0000002007087812 */ /* 0x040fe400078efcff */
[----:B------:R-:W-:Y:S02]  /*10750*/  LOP3.LUT R7, R7, 0x40, RZ, 0xfc, !PT ;  /* 0x0000004007077812 */ /* 0x000fe400078efcff */
[----:B------:R-:W-:Y:S02]  /*10760*/  IADD3 R2, P0, R14, R5, RZ ;  /* 0x000000050e027210 */ /* 0x000fe40007f1e0ff */
[----:B------:R-:W-:Y:S02]  /*10770*/  ISETP.LT.OR P3, PT, R6, 0x1, P2 ;  /* 0x000000010600780c */ /* 0x000fe40001761670 */
[----:B------:R-:W-:Y:S01]  /*10780*/  ISETP.GE.AND P1, PT, R8, UR4, PT ;  /* 0x0000000408007c0c */ /* 0x000fe2000bf26270 */
[----:B------:R-:W-:Y:S01]  /*10790*/  IMAD.X R3, RZ, RZ, R3, P0 ;  /* 0x000000ffff037224 */ /* 0x000fe200000e0603 */
[----:B------:R-:W-:-:S13]  /*107a0*/  ISETP.GE.AND P0, PT, R7, UR4, PT ;  /* 0x0000000407007c0c */ /* 0x000fda000bf06270 */
[----:B------:R-:W-:Y:S05]  /*107b0*/  WARPSYNC.COLLECTIVE R15, `(.L_x_10366) ;  /* 0x000000000f087348 */ /* 0x000fea0003c00000 */
[----:B------:R0:W1:Y:S02]  /*107c0*/  SHFL.IDX P6, R14, R13, R12, R11 ;  /* 0x0000000c0d0e7389 */ /* 0x00006400000c000b */
[----:B01----:R-:W-:Y:S01]  /*107d0*/  ENDCOLLECTIVE ;  /* 0x000000000000791b */ /* 0x003fe20003800000 */
.L_x_10366:
[C---:B------:R-:W-:Y:S01]  /*107e0*/  ISETP.LT.OR P4, PT, R6.reuse, 0x1, P1 ;  /* 0x000000010600780c */ /* 0x040fe20000f81670 */
[----:B------:R-:W-:Y:S01]  /*107f0*/  @!PT LDS RZ, [RZ] ;  /* 0x00000000fffff984 */ /* 0x000fe20000000800 */
[----:B------:R-:W-:Y:S01]  /*10800*/  @!PT LDS RZ, [RZ] ;  /* 0x00000000fffff984 */ /* 0x000fe20000000800 */
[----:B------:R-:W-:Y:S01]  /*10810*/  @!PT LDS RZ, [RZ] ;  /* 0x00000000fffff984 */ /* 0x000fe20000000800 */
[----:B------:R-:W-:Y:S01]  /*10820*/  LDGSTS.E.BYPASS.LTC128B.128 [R4+0x400], desc[UR36][R2.64], !P3 ;  /* 0x0040000002047fae */ /* 0x000fe2000d901d64 */
[----:B------:R-:W-:Y:S01]  /*10830*/  ISETP.LT.OR P3, PT, R6, 0x1, P0 ;  /* 0x000000010600780c */ /* 0x000fe20000761670 */
[----:B------:R-:W-:-:S10]  /*10840*/  IMAD.MOV.U32 R13, RZ, RZ, R18 ;  /* 0x000000ffff0d7224 */ /* 0x000fd400078e0012 */
[----:B------:R-:W-:Y:S04]  /*10850*/  LDGSTS.E.BYPASS.LTC128B.128 [R4+0x2400], desc[UR36][R2.64+0x40], !P4 ;  /* 0x0240004002047fae */ /* 0x000fe8000e101d64 */
[----:B------:R0:W-:Y:S01]  /*10860*/  LDGSTS.E.BYPASS.LTC128B.128 [R4+0x4400], desc[UR36][R2.64+0x80], !P3 ;  /* 0x0440008002047fae */ /* 0x0001e2000d901d64 */
[----:B------:R-:W-:Y:S01]  /*10870*/  ISETP.LT.OR P3, PT, R6, 0x21, P2 ;  /* 0x000000210600780c */ /* 0x000fe20001761670 */
[----:B0-----:R-:W-:-:S12]  /*10880*/  IMAD.MOV.U32 R3, RZ, RZ, R14 ;  /* 0x000000ffff037224 */ /* 0x001fd800078e000e */
[----:B------:R-:W-:Y:S05]  /*10890*/  WARPSYNC.COLLECTIVE R15, `(.L_x_10367) ;  /* 0x000000000f087348 */ /* 0x000fea0003c00000 */
[----:B------:R0:W1:Y:S02]  /*108a0*/  SHFL.IDX P6, R14, R13, R12, R11 ;  /* 0x0000000c0d0e7389 */ /* 0x00006400000c000b */
[----:B01----:R-:W-:Y:S01]  /*108b0*/  ENDCOLLECTIVE ;  /* 0x000000000000791b */ /* 0x003fe20003800000 */
.L_x_10367:
[----:B------:R-:W-:Y:S02]  /*108c0*/  IMAD.MOV.U32 R13, RZ, RZ, R19 ;  /* 0x000000ffff0d7224 */ /* 0x000fe400078e0013 */
[----:B------:R-:W-:Y:S01]  /*108d0*/  IMAD.MOV.U32 R12, RZ, RZ, 0x2 ;  /* 0x00000002ff0c7424 */ /* 0x000fe200078e00ff */
[----:B------:R-:W-:-:S13]  /*108e0*/  IADD3 R2, P4, R14, R5, RZ ;  /* 0x000000050e027210 */ /* 0x000fda0007f9e0ff */
[----:B------:R-:W-:Y:S05]  /*108f0*/  WARPSYNC.COLLECTIVE R15, `(.L_x_10368) ;  /* 0x000000000f087348 */ /* 0x000fea0003c00000 */
[----:B------:R0:W1:Y:S02]  /*10900*/  SHFL.IDX P6, R14, R13, R12, R11 ;  /* 0x0000000c0d0e7389 */ /* 0x00006400000c000b */
[----:B01----:R-:W-:Y:S01]  /*10910*/  ENDCOLLECTIVE ;  /* 0x000000000000791b */ /* 0x003fe20003800000 */
.L_x_10368:
[----:B------:R-:W-:Y:S01]  /*10920*/  IMAD.X R3, RZ, RZ, R3, P4 ;  /* 0x000000ffff037224 */ /* 0x000fe200020e0603 */
[----:B------:R-:W-:-:S04]  /*10930*/  ISETP.LT.OR P4, PT, R6, 0x21, P1 ;  /* 0x000000210600780c */ /* 0x000fc80000f81670 */
[----:B------:R-:W-:Y:S01]  /*10940*/  @!PT LDS RZ, [RZ] ;  /* 0x00000000fffff984 */ /* 0x000fe20000000800 */
[----:B------:R-:W-:Y:S01]  /*10950*/  @!PT LDS RZ, [RZ] ;  /* 0x00000000fffff984 */ /* 0x000fe20000000800 */
[----:B------:R-:W-:Y:S01]  /*10960*/  @!PT LDS RZ, [RZ] ;  /* 0x00000000fffff984 */ /* 0x000fe20000000800 */
[----:B------:R-:W-:Y:S01]  /*10970*/  LDGSTS.E.BYPASS.LTC128B.128 [R4+0xc00], desc[UR36][R2.64], !P3 ;  /* 0x00c0000002047fae */ /* 0x000fe2000d901d64 */
[----:B------:R-:W-:Y:S01]  /*10980*/  ISETP.LT.OR P3, PT, R6, 0x21, P0 ;  /* 0x000000210600780c */ /* 0x000fe20000761670 */
[----:B------:R-:W-:-:S07]  /*10990*/  IMAD.MOV.U32 R13, RZ, RZ, R18 ;  /* 0x000000ffff0d7224 */ /* 0x000fce00078e0012 */
[----:B------:R-:W-:Y:S05]  /*109a0*/  LDGSTS.E.BYPASS.LTC128B.128 [R4+0x2c00], desc[UR36][R2.64+0x40], !P4 ;  /* 0x02c0004002047fae */ /* 0x000fea000e101d64 */
[----:B------:R0:W-:Y:S01]  /*109b0*/  LDGSTS.E.BYPASS.LTC128B.128 [R4+0x4c00], desc[UR36][R2.64+0x80], !P3 ;  /* 0x04c0008002047fae */ /* 0x0001e2000d901d64 */
[----:B------:R-:W-:Y:S01]  /*109c0*/  ISETP.LT.OR P3, PT, R6, 0x41, P2 ;  /* 0x000000410600780c */ /* 0x000fe20001761670 */
[----:B0-----:R-:W-:-:S12]  /*109d0*/  IMAD.MOV.U32 R3, RZ, RZ, R14 ;  /* 0x000000ffff037224 */ /* 0x001fd800078e000e */
[----:B------:R-:W-:Y:S05]  /*109e0*/  WARPSYNC.COLLECTIVE R15, `(.L_x_10369) ;  /* 0x000000000f087348 */ /* 0x000fea0003c00000 */
[----:B------:R0:W1:Y:S02]  /*109f0*/  SHFL.IDX P6, R14, R13, R12, R11 ;  /* 0x0000000c0d0e7389 */ /* 0x00006400000c000b */
[----:B01----:R-:W-:Y:S01]  /*10a00*/  ENDCOLLECTIVE ;  /* 0x000000000000791b */ /* 0x003fe20003800000 */
.L_x_10369:
[----:B------:R-:W-:Y:S02]  /*10a10*/  IMAD.MOV.U32 R13, RZ, RZ, R19 ;  /* 0x000000ffff0d7224 */ /* 0x000fe400078e0013 */
[----:B------:R-:W-:Y:S01]  /*10a20*/  IMAD.MOV.U32 R12, RZ, RZ, 0x3 ;  /* 0x00000003ff0c7424 */ /* 0x000fe200078e00ff */
[----:B------:R-:W-:-:S13]  /*10a30*/  IADD3 R2, P4, R14, R5, RZ ;  /* 0x000000050e027210 */ /* 0x000fda0007f9e0ff */
[----:B------:R-:W-:Y:S05]  /*10a40*/  WARPSYNC.COLLECTIVE R15, `(.L_x_10370) ;  /* 0x000000000f087348 */ /* 0x000fea0003c00000 */
[----:B------:R0:W1:Y:S02]  /*10a50*/  SHFL.IDX P6, R14, R13, R12, R11 ;  /* 0x0000000c0d0e7389 */ /* 0x00006400000c000b */
[----:B01----:R-:W-:Y:S01]  /*10a60*/  ENDCOLLECTIVE ;  /* 0x000000000000791b */ /* 0x003fe20003800000 */
.L_x_10370:
        /* <DEDUP_REMOVED lines=14> */
.L_x_10371:
[----:B------:R-:W-:Y:S05]  /*10b50*/  BRA `(.L_x_10372) ;  /* 0xffffffc800f47947 */ /* 0x000fea000383ffff */
.L_x_10288:
        /* <DEDUP_REMOVED lines=8> */
.L_x_10374:
[----:B------:R-:W-:Y:S05]  /*10be0*/  BSYNC B0 ;  /* 0x0000000000007941 */ /* 0x000fea0003800000 */
.L_x_10373:
[----:B------:R-:W-:Y:S01]  /*10bf0*/  IMAD.MOV.U32 R13, RZ, RZ, R24 ;  /* 0x000000ffff0d7224 */ /* 0x000fe200078e0018 */
[----:B------:R-:W-:Y:S01]  /*10c00*/  IADD3 R9, R27, R8, RZ ;  /* 0x000000081b097210 */ /* 0x000fe20007ffe0ff */
[----:B------:R-:W-:Y:S02]  /*10c10*/  IMAD.MOV.U32 R12, RZ, RZ, 0x1 ;  /* 0x00000001ff0c7424 */ /* 0x000fe400078e00ff */
[----:B------:R-:W-:Y:S02]  /*10c20*/  IMAD.MOV.U32 R11, RZ, RZ, 0x1f ;  /* 0x0000001fff0b7424 */ /* 0x000fe400078e00ff */
[----:B------:R-:W-:Y:S02]  /*10c30*/  IMAD.MOV.U32 R15, RZ, RZ, -0x1 ;  /* 0xffffffffff0f7424 */ /* 0x000fe400078e00ff */
[----:B------:R-:W-:-:S07]  /*10c40*/  IMAD.MOV.U32 R0, RZ, RZ, R14 ;  /* 0x000000ffff007224 */ /* 0x000fce00078e000e */
[----:B------:R-:W-:Y:S05]  /*10c50*/  WARPSYNC.COLLECTIVE R15, `(.L_x_10375) ;  /* 0x000000000f087348 */ /* 0x000fea0003c00000 */
[----:B------:R0:W1:Y:S02]  /*10c60*/  SHFL.IDX P6, R14, R13, R12, R11 ;  /* 0x0000000c0d0e7389 */ /* 0x00006400000c000b */
[----:B01----:R-:W-:Y:S01]  /*10c70*/  ENDCOLLECTIVE ;  /* 0x000000000000791b */ /* 0x003fe20003800000 */
.L_x_10375:
        /* <DEDUP_REMOVED lines=24> */
.L_x_10376:
[----:B------:R-:W-:Y:S01]  /*10e00*/  IMAD.MOV.U32 R12, RZ, RZ, 0x2 ;  /* 0x00000002ff0c7424 */ /* 0x000fe200078e00ff */
[----:B------:R-:W-:-:S05]  /*10e10*/  SEL R14, R14, RZ, P1 ;  /* 0x000000ff0e0e7207 */ /* 0x000fca0000800000 */
[----:B------:R-:W-:-:S04]  /*10e20*/  IMAD.IADD R5, R13, 0x1, R14 ;  /* 0x000000010d057824 */ /* 0x000fc800078e020e */
[----:B------:R-:W-:-:S07]  /*10e30*/  IMAD.MOV.U32 R13, RZ, RZ, R5 ;  /* 0x000000ffff0d7224 */ /* 0x000fce00078e0005 */
[----:B------:R-:W-:Y:S05]  /*10e40*/  WARPSYNC.COLLECTIVE R15, `(.L_x_10377) ;  /* 0x000000000f087348 */ /* 0x000fea0003c00000 */
[----:B------:R0:W1:Y:S02]  /*10e50*/  SHFL.UP P6, R14, R13, R12, R11 ;  /* 0x0400000c0d0e7389 */ /* 0x00006400000c000b */
[----:B01----:R-:W-:Y:S01]  /*10e60*/  ENDCOLLECTIVE ;  /* 0x000000000000791b */ /* 0x003fe20003800000 */
.L_x_10377:
[----:B------:R-:W-:Y:S01]  /*10e70*/  IMAD.MOV.U32 R12, RZ, RZ, 0x4 ;  /* 0x00000004ff0c7424 */ /* 0x000fe200078e00ff */
[----:B------:R-:W-:-:S05]  /*10e80*/  SEL R2, R14, RZ, P2 ;  /* 0x000000ff0e027207 */ /* 0x000fca0001000000 */
[----:B------:R-:W-:-:S04]  /*10e90*/  IMAD.IADD R2, R5, 0x1, R2 ;  /* 0x0000000105027824 */ /* 0x000fc800078e0202 */
[----:B------:R-:W-:-:S07]  /*10ea0*/  IMAD.MOV.U32 R13, RZ, RZ, R2 ;  /* 0x000000ffff0d7224 */ /* 0x000fce00078e0002 */
[----:B------:R-:W-:Y:S05]  /*10eb0*/  WARPSYNC.COLLECTIVE R15, `(.L_x_10378) ;  /* 0x000000000f087348 */ /* 0x000fea0003c00000 */
[----:B------:R0:W1:Y:S02]  /*10ec0*/  SHFL.UP P6, R14, R13, R12, R11 ;  /* 0x0400000c0d0e7389 */ /* 0x00006400000c000b */
[----:B01----:R-:W-:Y:S01]  /*10ed0*/  ENDCOLLECTIVE ;  /* 0x000000000000791b */ /* 0x003fe20003800000 */
.L_x_10378:
[----:B------:R-:W-:Y:S01]  /*10ee0*/  IMAD.MOV.U32 R12, RZ, RZ, 0x8 ;  /* 0x00000008ff0c7424 */ /* 0x000fe200078e00ff */
[----:B------:R-:W-:-:S05]  /*10ef0*/  SEL R3, R14, RZ, P3 ;  /* 0x000000ff0e037207 */ /* 0x000fca0001800000 */
[----:B------:R-:W-:-:S04]  /*10f00*/  IMAD.IADD R3, R2, 0x1, R3 ;  /* 0x0000000102037824 */ /* 0x000fc800078e0203 */
[----:B------:R-:W-:-:S07]  /*10f10*/  IMAD.MOV.U32 R13, RZ, RZ, R3 ;  /* 0x000000ffff0d7224 */ /* 0x000fce00078e0003 */
[----:B------:R-:W-:Y:S05]  /*10f20*/  WARPSYNC.COLLECTIVE R15, `(.L_x_10379) ;  /* 0x000000000f087348 */ /* 0x000fea0003c00000 */
[----:B------:R0:W1:Y:S02]  /*10f30*/  SHFL.UP P6, R14, R13, R12, R11 ;  /* 0x0400000c0d0e7389 */ /* 0x00006400000c000b */
[----:B01----:R-:W-:Y:S01]  /*10f40*/  ENDCOLLECTIVE ;  /* 0x000000000000791b */ /* 0x003fe20003800000 */
.L_x_10379:
[----:B------:R-:W-:Y:S01]  /*10f50*/  IMAD.MOV.U32 R12, RZ, RZ, 0x10 ;  /* 0x00000010ff0c7424 */ /* 0x000fe200078e00ff */
[----:B------:R-:W-:-:S05]  /*10f60*/  SEL R14, R14, RZ, P4 ;  /* 0x000000ff0e0e7207 */ /* 0x000fca0002000000 */
[----:B------:R-:W-:-:S04]  /*10f70*/  IMAD.IADD R5, R3, 0x1, R14 ;  /* 0x0000000103057824 */ /* 0x000fc800078e020e */
[----:B------:R-:W-:-:S07]  /*10f80*/  IMAD.MOV.U32 R13, RZ, RZ, R5 ;  /* 0x000000ffff0d7224 */ /* 0x000fce00078e0005 */
[----:B------:R-:W-:Y:S05]  /*10f90*/  WARPSYNC.COLLECTIVE R15, `(.L_x_10380) ;  /* 0x000000000f087348 */ /* 0x000fea0003c00000 */
[----:B------:R0:W1:Y:S02]  /*10fa0*/  SHFL.UP P6, R14, R13, R12, R11 ;  /* 0x0400000c0d0e7389 */ /* 0x00006400000c000b */
[----:B01----:R-:W-:Y:S01]  /*10fb0*/  ENDCOLLECTIVE ;  /* 0x000000000000791b */ /* 0x003fe20003800000 */
.L_x_10380:
        /* <DEDUP_REMOVED lines=8> */
.L_x_10381:
[----:B------:R-:W-:Y:S05]  /*11040*/  BRA `(.L_x_10382) ;  /* 0xffffffcc000c7947 */ /* 0x000fea000383ffff */
.L_x_10291:
[----:B------:R-:W-:Y:S01]  /*11050*/  BSSY B0, `(.L_x_10383) ;  /* 0x0000007000007945 */ /* 0x000fe20003800000 */
[----:B------:R-:W-:Y:S02]  /*11060*/  IMAD.MOV.U32 R12, RZ, RZ, 0x1 ;  /* 0x00000001ff0c7424 */ /* 0x000fe400078e00ff */
[----:B------:R-:W-:Y:S02]  /*11070*/  IMAD.MOV.U32 R11, RZ, RZ, RZ ;  /* 0x000000ffff0b7224 */ /* 0x000fe400078e00ff */
[----:B------:R-:W-:-:S07]  /*11080*/  IMAD.MOV.U32 R15, RZ, RZ, -0x1 ;  /* 0xffffffffff0f7424 */ /* 0x000fce00078e00ff */
[----:B------:R-:W-:Y:S05]  /*11090*/  WARPSYNC.COLLECTIVE R15, `(.L_x_10384) ;  /* 0x000000000f087348 */ /* 0x000fea0003c00000 */
[----:B------:R0:W1:Y:S02]  /*110a0*/  SHFL.UP P6, R14, R13, R12, R11 ;  /* 0x0400000c0d0e7389 */ /* 0x00006400000c000b */
[----:B01----:R-:W-:Y:S01]  /*110b0*/  ENDCOLLECTIVE ;  /* 0x000000000000791b */ /* 0x003fe20003800000 */
.L_x_10384:
[----:B------:R-:W-:Y:S05]  /*110c0*/  BSYNC B0 ;  /* 0x0000000000007941 */ /* 0x000fea0003800000 */
.L_x_10383:
        /* <DEDUP_REMOVED lines=8> */
.L_x_10385:
[----:B------:R-:W-:Y:S01]  /*11150*/  IMAD.MOV.U32 R12, RZ, RZ, 0x4 ;  /* 0x00000004ff0c7424 */ /* 0x000fe200078e00ff */
[----:B------:R-:W-:-:S05]  /*11160*/  SEL R14, R14, RZ, P2 ;  /* 0x000000ff0e0e7207 */ /* 0x000fca0001000000 */
[----:B------:R-:W-:-:S05]  /*11170*/  IMAD.IADD R3, R13, 0x1, R14 ;  /* 0x000000010d037824 */ /* 0x000fca00078e020e */
[----:B------:R-:W-:-:S07]  /*11180*/  MOV R13, R3 ;  /* 0x00000003000d7202 */ /* 0x000fce0000000f00 */
[----:B------:R-:W-:Y:S05]  /*11190*/  WARPSYNC.COLLECTIVE R15, `(.L_x_10386) ;  /* 0x000000000f087348 */ /* 0x000fea0003c00000 */
[----:B------:R0:W1:Y:S02]  /*111a0*/  SHFL.UP P6, R14, R13, R12, R11 ;  /* 0x0400000c0d0e7389 */ /* 0x00006400000c000b */
[----:B01----:R-:W-:Y:S01]  /*111b0*/  ENDCOLLECTIVE ;  /* 0x000000000000791b */ /* 0x003fe20003800000 */
.L_x_10386:
[----:B------:R-:W-:Y:S01]  /*111c0*/  IMAD.MOV.U32 R12, RZ, RZ, 0x8 ;  /* 0x00000008ff0c7424 */ /* 0x000fe200078e00ff */
[----:B------:R-:W-:-:S05]  /*111d0*/  SEL R14, R14, RZ, P3 ;  /* 0x000000ff0e0e7207 */ /* 0x000fca0001800000 */
[----:B------:R-:W-:-:S04]  /*111e0*/  IMAD.IADD R5, R3, 0x1, R14 ;  /* 0x0000000103057824 */ /* 0x000fc800078e020e */
[----:B------:R-:W-:-:S07]  /*111f0*/  IMAD.MOV.U32 R13, RZ, RZ, R5 ;  /* 0x000000ffff0d7224 */ /* 0x000fce00078e0005 */
[----:B------:R-:W-:Y:S05]  /*11200*/  WARPSYNC.COLLECTIVE R15, `(.L_x_10387) ;  /* 0x000000000f087348 */ /* 0x000fea0003c00000 */
[----:B------:R0:W1:Y:S02]  /*11210*/  SHFL.UP P6, R14, R13, R12, R11 ;  /* 0x0400000c0d0e7389 */ /* 0x00006400000c000b */
[----:B01----:R-:W-:Y:S01]  /*11220*/  ENDCOLLECTIVE ;  /* 0x000000000000791b */ /* 0x003fe20003800000 */
.L_x_10387:
[----:B------:R-:W-:Y:S01]  /*11230*/  IMAD.MOV.U32 R12, RZ, RZ, 0x10 ;  /* 0x00000010ff0c7424 */ /* 0x000fe200078e00ff */
[----:B------:R-:W-:-:S05]  /*11240*/  SEL R8, R14, RZ, P4 ;  /* 0x000000ff0e087207 */ /* 0x000fca0002000000 */
[----:B------:R-:W-:-:S04]  /*11250*/  IMAD.IADD R8, R5, 0x1, R8 ;  /* 0x0000000105087824 */ /* 0x000fc800078e0208 */
[----:B------:R-:W-:-:S07]  /*11260*/  IMAD.MOV.U32 R13, RZ, RZ, R8 ;  /* 0x000000ffff0d7224 */ /* 0x000fce00078e0008 */
[----:B------:R-:W-:Y:S05]  /*11270*/  WARPSYNC.COLLECTIVE R15, `(.L_x_10388) ;  /* 0x000000000f087348 */ /* 0x000fea0003c00000 */
[----:B------:R0:W1:Y:S02]  /*11280*/  SHFL.UP P6, R14, R13, R12, R11 ;  /* 0x0400000c0d0e7389 */ /* 0x00006400000c000b */
[----:B01----:R-:W-:Y:S01]  /*11290*/  ENDCOLLECTIVE ;  /* 0x000000000000791b */ /* 0x003fe20003800000 */
.L_x_10388:
        /* <DEDUP_REMOVED lines=8> */
.L_x_10389:
[----:B------:R-:W-:Y:S05]  /*11320*/  BRA `(.L_x_10390) ;  /* 0xffffffc800f87947 */ /* 0x000fea000383ffff */
.L_x_10293:
[----:B------:R-:W-:Y:S01]  /*11330*/  BSSY B0, `(.L_x_10391) ;  /* 0x0000006000007945 */ /* 0x000fe20003800000 */
[----:B------:R-:W-:Y:S01]  /*11340*/  PLOP3.LUT P6, PT, P6, PT, PT, 0x8, 0x0 ;  /* 0x000000000000781c */ /* 0x000fe200037ce170 */
[----:B------:R-:W-:-:S12]  /*11350*/  IMAD.MOV.U32 R15, RZ, RZ, -0x1 ;  /* 0xffffffffff0f7424 */ /* 0x000fd800078e00ff */
[----:B0-----:R-:W-:Y:S05]  /*11360*/  WARPSYNC.COLLECTIVE R15, `(.L_x_10392) ;  /* 0x000000000f087348 */ /* 0x001fea0003c00000 */
[----:B------:R-:W-:Y:S01]  /*11370*/  VOTE.ANY R14, PT, P6 ;  /* 0x00000000000e7806 */ /* 0x000fe200030e0100 */
[----:B0-----:R-:W-:Y:S06]  /*11380*/  ENDCOLLECTIVE ;  /* 0x000000000000791b */ /* 0x001fec0003800000 */
.L_x_10392:
[----:B------:R-:W-:Y:S05]  /*11390*/  BSYNC B0 ;  /* 0x0000000000007941 */ /* 0x000fea0003800000 */
.L_x_10391:
        /* <DEDUP_REMOVED lines=9> */
.L_x_10393:
[----:B------:R-:W-:Y:S02]  /*11430*/  IMAD.MOV.U32 R13, RZ, RZ, R7 ;  /* 0x000000ffff0d7224 */ /* 0x000fe400078e0007 */
[----:B------:R-:W-:-:S07]  /*11440*/  IMAD.MOV.U32 R4, RZ, RZ, R14 ;  /* 0x000000ffff047224 */ /* 0x000fce00078e000e */
[----:B------:R-:W-:Y:S05]  /*11450*/  WARPSYNC.COLLECTIVE R15, `(.L_x_10394) ;  /* 0x000000000f087348 */ /* 0x000fea0003c00000 */
[----:B------:R0:W1:Y:S02]  /*11460*/  SHFL.IDX P6, R14, R13, R12, R11 ;  /* 0x0000000c0d0e7389 */ /* 0x00006400000c000b */
[----:B01----:R-:W-:Y:S01]  /*11470*/  ENDCOLLECTIVE ;  /* 0x000000000000791b */ /* 0x003fe20003800000 */
.L_x_10394:
[----:B------:R-:W-:Y:S01]  /*11480*/  IMAD.MOV.U32 R7, RZ, RZ, R14 ;  /* 0x000000ffff077224 */ /* 0x000fe200078e000e */
[----:B------:R-:W-:Y:S06]  /*11490*/  BRA `(.L_x_10395) ;  /* 0xffffffc800d87947 */ /* 0x000fec000383ffff */
.L_x_10295:
[----:B------:R-:W-:Y:S01]  /*114a0*/  BSSY B0, `(.L_x_10396) ;  /* 0x0000007000007945 */ /* 0x000fe20003800000 */
[----:B------:R-:W-:Y:S02]  /*114b0*/  IMAD.MOV.U32 R13, RZ, RZ, R2 ;  /* 0x000000ffff0d7224 */ /* 0x000fe400078e0002 */
[----:B------:R-:W-:Y:S02]  /*114c0*/  IMAD.MOV.U32 R11, RZ, RZ, 0x1f ;  /* 0x0000001fff0b7424 */ /* 0x000fe400078e00ff */
[----:B------:R-:W-:-:S07]  /*114d0*/  IMAD.MOV.U32 R15, RZ, RZ, -0x1 ;  /* 0xffffffffff0f7424 */ /* 0x000fce00078e00ff */
[----:B0123--:R-:W-:Y:S05]  /*114e0*/  WARPSYNC.COLLECTIVE R15, `(.L_x_10397) ;  /* 0x000000000f087348 */ /* 0x00ffea0003c00000 */
[----:B------:R4:W0:Y:S02]  /*114f0*/  SHFL.IDX P6, R14, R13, R12, R11 ;  /* 0x0000000c0d0e7389 */ /* 0x00082400000c000b */
[----:B01234-:R-:W-:Y:S01]  /*11500*/  ENDCOLLECTIVE ;  /* 0x000000000000791b */ /* 0x01ffe20003800000 */
.L_x_10397:
[----:B------:R-:W-:Y:S05]  /*11510*/  BSYNC B0 ;  /* 0x0000000000007941 */ /* 0x000fea0003800000 */
.L_x_10396:
[----:B------:R-:W-:Y:S01]  /*11520*/  IMAD.MOV.U32 R24, RZ, RZ, R14 ;  /* 0x000000ffff187224 */ /* 0x000fe200078e000e */
[----:B------:R-:W-:Y:S06]  /*11530*/  BRA `(.L_x_10294) ;  /* 0xffffffc800c87947 */ /* 0x000fec000383ffff */
.L_x_10299:
[----:B0-----:R0:W1:Y:S02]  /*11540*/  SYNCS.PHASECHK.TRANS64.TRYWAIT P0, [R5+URZ+0x2d820], R0 ;  /* 0x02d82000050075a7 */ /* 0x001064000800017f */
[----:B-1----:R-:W-:Y:S05]  /*11550*/  @!P0 NANOSLEEP.SYNCS 0x989680 ;  /* 0x009896800000895d */ /* 0x002fea0003900000 */
[----:B------:R-:W1:Y:S02]  /*11560*/  @!P0 SYNCS.PHASECHK.TRANS64 P0, [R5+URZ+0x2d820], R0 ;  /* 0x02d82000050085a7 */ /* 0x000e64000800007f */
[----:B-1----:R-:W-:Y:S05]  /*11570*/  @!P0 BRA `(.L_x_10299) ;  /* 0xfffffffc00f08947 */ /* 0x002fea000383ffff */
[----:B------:R-:W-:Y:S05]  /*11580*/  BRA `(.L_x_10398) ;  /* 0xffffffd000207947 */ /* 0x000fea000383ffff */
.L_x_10300:
        /* <DEDUP_REMOVED lines=11> */
.L_x_10400:
[----:B------:R-:W-:Y:S05]  /*11640*/  BSYNC B0 ;  /* 0x0000000000007941 */ /* 0x000fea0003800000 */
.L_x_10399:
[----:B------:R-:W-:Y:S05]  /*11650*/  BRA `(.L_x_10401) ;  /* 0xffffffd000087947 */ /* 0x000fea000383ffff */
.L_x_10303:
[----:B------:R-:W-:Y:S01]  /*11660*/  BSSY B1, `(.L_x_10402) ;  /* 0x0000006000017945 */ /* 0x000fe20003800000 */
[----:B------:R-:W-:-:S07]  /*11670*/  IMAD.MOV.U32 R15, RZ, RZ, -0x1 ;  /* 0xffffffffff0f7424 */ /* 0x000fce00078e00ff */
[----:B0-2---:R-:W-:Y:S05]  /*11680*/  WARPSYNC.COLLECTIVE R15, `(.L_x_10403) ;  /* 0x000000000f0c7348 */ /* 0x005fea0003c00000 */
[----:B------:R-:W-:Y:S02]  /*11690*/  ELECT P6, UR62, PT ;  /* 0x00000000003e782f */ /* 0x000fe400038c0000 */
[----:B------:R-:W-:Y:S01]  /*116a0*/  MOV R14, UR62 ;  /* 0x0000003e000e7c02 */ /* 0x000fe20008000f00 */
[----:B0-2---:R-:W-:Y:S10]  /*116b0*/  ENDCOLLECTIVE ;  /* 0x000000000000791b */ /* 0x005ff40003800000 */
.L_x_10403:
[----:B------:R-:W-:Y:S05]  /*116c0*/  BSYNC B1 ;  /* 0x0000000000017941 */ /* 0x000fea0003800000 */
.L_x_10402:
[----:B------:R-:W-:Y:S05]  /*116d0*/  BRA `(.L_x_10404) ;  /* 0xffffffd000007947 */ /* 0x000fea000383ffff */
.L_x_10305:
[----:B0-----:R0:W1:Y:S02]  /*116e0*/  SYNCS.PHASECHK.TRANS64.TRYWAIT P1, [R3+URZ+0x2d840], R2 ;  /* 0x02d84002030075a7 */ /* 0x001064000802017f */
[----:B-1----:R-:W-:Y:S05]  /*116f0*/  @!P1 NANOSLEEP.SYNCS 0x989680 ;  /* 0x009896800000995d */ /* 0x002fea0003900000 */
[----:B------:R-:W1:Y:S02]  /*11700*/  @!P1 SYNCS.PHASECHK.TRANS64 P1, [R3+URZ+0x2d840], R2 ;  /* 0x02d84002030095a7 */ /* 0x000e64000802007f */
[----:B-1----:R-:W-:Y:S05]  /*11710*/  @!P1 BRA `(.L_x_10305) ;  /* 0xfffffffc00f09947 */ /* 0x002fea000383ffff */
[----:B------:R-:W-:Y:S05]  /*11720*/  BRA `(.L_x_10405) ;  /* 0xffffffd000207947 */ /* 0x000fea000383ffff */
.L_x_10307:
[----:B-1----:R1:W3:Y:S02]  /*11730*/  SYNCS.PHASECHK.TRANS64.TRYWAIT P1, [R5+URZ+0x2d840], R0 ;  /* 0x02d84000050075a7 */ /* 0x0022e4000802017f */
[----:B---3--:R-:W-:Y:S05]  /*11740*/  @!P1 NANOSLEEP.SYNCS 0x989680 ;  /* 0x009896800000995d */ /* 0x008fea0003900000 */
[----:B------:R-:W3:Y:S02]  /*11750*/  @!P1 SYNCS.PHASECHK.TRANS64 P1, [R5+URZ+0x2d840], R0 ;  /* 0x02d84000050095a7 */ /* 0x000ee4000802007f */
[----:B---3--:R-:W-:Y:S05]  /*11760*/  @!P1 BRA `(.L_x_10307) ;  /* 0xfffffffc00f09947 */ /* 0x008fea000383ffff */
[----:B------:R-:W-:Y:S05]  /*11770*/  BRA `(.L_x_10406) ;  /* 0xffffffd0002c7947 */ /* 0x000fea000383ffff */
.L_x_10309:
[----:B---3--:R3:W4:Y:S02]  /*11780*/  SYNCS.PHASECHK.TRANS64.TRYWAIT P1, [R3+URZ+0x2d860], R2 ;  /* 0x02d86002030075a7 */ /* 0x008724000802017f */
[----:B----4-:R-:W-:Y:S05]  /*11790*/  @!P1 NANOSLEEP.SYNCS 0x989680 ;  /* 0x009896800000995d */ /* 0x010fea0003900000 */
[----:B------:R-:W4:Y:S02]  /*117a0*/  @!P1 SYNCS.PHASECHK.TRANS64 P1, [R3+URZ+0x2d860], R2 ;  /* 0x02d86002030095a7 */ /* 0x000f24000802007f */
[----:B----4-:R-:W-:Y:S05]  /*117b0*/  @!P1 BRA `(.L_x_10309) ;  /* 0xfffffffc00f09947 */ /* 0x010fea000383ffff */
[----:B------:R-:W-:Y:S05]  /*117c0*/  BRA `(.L_x_10407) ;  /* 0xffffffd000287947 */ /* 0x000fea000383ffff */
.L_x_10408:
        /* <DEDUP_REMOVED lines=11> */
.L_x_15997:


//--------------------- .text._ZN7cutlass13device_kernelIN5flash11enable_sm90INS1_16FlashAttnFwdSm90INS1_25CollectiveMainloopFwdSm90ILi2EN4cute5tupleIJNS5_1CILi1EEES8_S8_EEENS6_IJNS7_ILi192EEENS7_ILi128EEENS7_ILi96EEEEEELi96ENS_6half_tEfNS_4arch4Sm90ELb0ELb0ELb0ELb1ELb1ELb1ELb0ELb0ELb1ELb1ELb1ELb0EEENS1_21CollectiveEpilogueFwdINS6_IJSA_SC_SB_EEES9_SE_SG_Li384ELb1ELb1ELb1ELb0EEENS1_36VarlenDynamicPersistentTileSchedulerILi192ELi128ELi384ELi128ELb1ELb1ELb1ELb0ELb1ELb1EEEEEEEEEvNT_6ParamsE --------------------------
	.section	.text._ZN7cutlass13device_kernelIN5flash11enable_sm90INS1_16FlashAttnFwdSm90INS1_25CollectiveMainloopFwdSm90ILi2EN4cute5tupleIJNS5_1CILi1EEES8_S8_EEENS6_IJNS7_ILi192EEENS7_ILi128EEENS7_ILi96EEEEEELi96ENS_6half_tEfNS_4arch4Sm90ELb0ELb0ELb0ELb1ELb1ELb1ELb0ELb0ELb1ELb1ELb1ELb0EEENS1_21CollectiveEpilogueFwdINS6_IJSA_SC_SB_EEES9_SE_SG_Li384ELb1ELb1ELb1ELb0EEENS1_36VarlenDynamicPersistentTileSchedulerILi192ELi128ELi384ELi128ELb1ELb1ELb1ELb0ELb1ELb1EEEEEEEEEvNT_6ParamsE,"ax",@progbits
	.align	128
.text._ZN7cutlass13device_kernelIN5flash11enable_sm90INS1_16FlashAttnFwdSm90INS1_25CollectiveMainloopFwdSm90ILi2EN4cute5tupleIJNS5_1CILi1EEES8_S8_EEENS6_IJNS7_ILi192EEENS7_ILi128EEENS7_ILi96EEEEEELi96ENS_6half_tEfNS_4arch4Sm90ELb0ELb0ELb0ELb1ELb1ELb1ELb0ELb0ELb1ELb1ELb1ELb0EEENS1_21CollectiveEpilogueFwdINS6_IJSA_SC_SB_EEES9_SE_SG_Li384ELb1ELb1ELb1ELb0EEENS1_36VarlenDynamicPersistentTileSchedulerILi192ELi128ELi384ELi128ELb1ELb1ELb1ELb0ELb1ELb1EEEEEEEEEvNT_6ParamsE:
        .type           _ZN7cutlass13device_kernelIN5flash11enable_sm90INS1_16FlashAttnFwdSm90INS1_25CollectiveMainloopFwdSm90ILi2EN4cute5tupleIJNS5_1CILi1EEES8_S8_EEENS6_IJNS7_ILi192EEENS7_ILi128EEENS7_ILi96EEEEEELi96ENS_6half_tEfNS_4arch4Sm90ELb0ELb0ELb0ELb1ELb1ELb1ELb0ELb0ELb1ELb1ELb1ELb0EEENS1_21CollectiveEpilogueFwdINS6_IJSA_SC_SB_EEES9_SE_SG_Li384ELb1ELb1ELb1ELb0EEENS1_36VarlenDynamicPersistentTileSchedulerILi192ELi128ELi384ELi128ELb1ELb1ELb1ELb0ELb1ELb1EEEEEEEEEvNT_6ParamsE,@function
        .size           _ZN7cutlass13device_kernelIN5flash11enable_sm90INS1_16FlashAttnFwdSm90INS1_25CollectiveMainloopFwdSm90ILi2EN4cute5tupleIJNS5_1CILi1EEES8_S8_EEENS6_IJNS7_ILi192EEENS7_ILi128EEENS7_ILi96EEEEEELi96ENS_6half_tEfNS_4arch4Sm90ELb0ELb0ELb0ELb1ELb1ELb1ELb0ELb0ELb1ELb1ELb1ELb0EEENS1_21CollectiveEpilogueFwdINS6_IJSA_SC_SB_EEES9_SE_SG_Li384ELb1ELb1ELb1ELb0EEENS1_36VarlenDynamicPersistentTileSchedulerILi192ELi128ELi384ELi128ELb1ELb1ELb1ELb0ELb1ELb1EEEEEEEEEvNT_6ParamsE,(.L_x_15998 - _ZN7cutlass13device_kernelIN5flash11enable_sm90INS1_16FlashAttnFwdSm90INS1_25CollectiveMainloopFwdSm90ILi2EN4cute5tupleIJNS5_1CILi1EEES8_S8_EEENS6_IJNS7_ILi192EEENS7_ILi128EEENS7_ILi96EEEEEELi96ENS_6half_tEfNS_4arch4Sm90ELb0ELb0ELb0ELb1ELb1ELb1ELb0ELb0ELb1ELb1ELb1ELb0EEENS1_21CollectiveEpilogueFwdINS6_IJSA_SC_SB_EEES9_SE_SG_Li384ELb1ELb1ELb1ELb0EEENS1_36VarlenDynamicPersistentTileSchedulerILi192ELi128ELi384ELi128ELb1ELb1ELb1ELb0ELb1ELb1EEEEEEEEEvNT_6ParamsE)
        .other          _ZN7cutlass13device_kernelIN5flash11enable_sm90INS1_16FlashAttnFwdSm90INS1_25CollectiveMainloopFwdSm90ILi2EN4cute5tupleIJNS5_1CILi1EEES8_S8_EEENS6_IJNS7_ILi192EEENS7_ILi128EEENS7_ILi96EEEEEELi96ENS_6half_tEfNS_4arch4Sm90ELb0ELb0ELb0ELb1ELb1ELb1ELb0ELb0ELb1ELb1ELb1ELb0EEENS1_21CollectiveEpilogueFwdINS6_IJSA_SC_SB_EEES9_SE_SG_Li384ELb1ELb1ELb1ELb0EEENS1_36VarlenDynamicPersistentTileSchedulerILi192ELi128ELi384ELi128ELb1ELb1ELb1ELb0ELb1ELb1EEEEEEEEEvNT_6ParamsE,@"STO_CUDA_ENTRY STV_DEFAULT"
_ZN7cutlass13device_kernelIN5flash11enable_sm90INS1_16FlashAttnFwdSm90INS1_25CollectiveMainloopFwdSm90ILi2EN4cute5tupleIJNS5_1CILi1EEES8_S8_EEENS6_IJNS7_ILi192EEENS7_ILi128EEENS7_ILi96EEEEEELi96ENS_6half_tEfNS_4arch4Sm90ELb0ELb0ELb0ELb1ELb1ELb1ELb0ELb0ELb1ELb1ELb1ELb0EEENS1_21CollectiveEpilogueFwdINS6_IJSA_SC_SB_EEES9_SE_SG_Li384ELb1ELb1ELb1ELb0EEENS1_36VarlenDynamicPersistentTileSchedulerILi192ELi128ELi384ELi128ELb1ELb1ELb1ELb0ELb1ELb1EEEEEEEEEvNT_6ParamsE:
        /* <DEDUP_REMOVED lines=18> */
.L_x_10410:
[----:B------:R-:W-:Y:S05]  /*0120*/  BSYNC B0 ;  /* 0x0000000000007941 */ /* 0x000fea0003800000 */
.L_x_10409:
        /* <DEDUP_REMOVED lines=41> */
.L_x_10411:
        /* <DEDUP_REMOVED lines=22> */
.L_x_10412:
        /* <DEDUP_REMOVED lines=18> */
.L_x_10413:
        /* <DEDUP_REMOVED lines=22> */
.L_x_10414:
        /* <DEDUP_REMOVED lines=22> */
.L_x_10415:
        /* <DEDUP_REMOVED lines=8> */
.L_x_10418:
[----:B------:R-:W-:-:S08]  /*0980*/  NOP ;  /* 0x0000000000007918 */ /* 0x000fd00000000000 */
[----:B------:R-:W0:Y:S02]  /*0990*/  USETMAXREG.TRY_ALLOC.CTAPOOL UP0, 0xa0 ;  /* 0x000000a0000079c8 */ /* 0x000e240008000600 */
[----:B0-----:R-:W-:-:S13]  /*09a0*/  PLOP3.LUT P0, PT, PT, PT, UP0, 0x80, 0x0 ;  /* 0x000000000000781c */ /* 0x001fda0003f0f008 */
[----:B------:R-:W-:Y:S05]  /*09b0*/  @!P0 BRA `(.L_x_10418) ;  /* 0xfffffffc00f08947 */ /* 0x000fea000383ffff */
[----:B------:R-:W0:Y:S01]  /*09c0*/  S2R R0, SR_TID.X ;  /* 0x0000000000007919 */ /* 0x000e220000002100 */
[----:B------:R-:W1:Y:S01]  /*09d0*/  S2UR UR39, SR_CgaCtaId ;  /* 0x00000000002779c3 */ /* 0x000e620000008800 */
[----:B------:R-:W-:Y:S01]  /*09e0*/  UMOV UR4, 0x400 ;  /* 0x0000040000047882 */ /* 0x000fe20000000000 */
[----:B------:R-:W-:-:S06]  /*09f0*/  LOP3.LUT R19, R19, 0xffffffef, RZ, 0xc0, !PT ;  /* 0xffffffef13137812 */ /* 0x000fcc00078ec0ff */
[----:B------:R-:W-:Y:S06]  /*0a00*/  BAR.ARV 0x8, 0x200 ;  /* 0x0208000000007b1d */ /* 0x000fec0000002000 */
[----:B-1----:R-:W-:-:S06]  /*0a10*/  ULEA UR4, UR39, UR4, 0x18 ;  /* 0x0000000427047291 */ /* 0x002fcc000f8ec03f */
[----:B------:R-:W-:Y:S01]  /*0a20*/  IMAD.U32 R2, RZ, RZ, UR4 ;  /* 0x00000004ff027e24 */ /* 0x000fe2000f8e00ff */
[----:B0-----:R-:W-:Y:S01]  /*0a30*/  SHF.R.U32.HI R0, RZ, 0x7, R0 ;  /* 0x00000007ff007819 */ /* 0x001fe20000011600 */
[----:B------:R-:W-:-:S03]  /*0a40*/  ULDC UR4, c[0x0][0xc3c] ;  /* 0x00030f0000047ab9 */ /* 0x000fc60000000800 */
[----:B------:R-:W-:-:S13]  /*0a50*/  ISETP.NE.AND P0, PT, R0, 0x1, PT ;  /* 0x000000010000780c */ /* 0x000fda0003f05270 */
[----:B------:R-:W-:Y:S01]  /*0a60*/  @P0 LOP3.LUT R19, R19, 0x10, RZ, 0xfc, !PT ;  /* 0x0000001013130812 */ /* 0x000fe200078efcff */
[----:B------:R-:W-:Y:S08]  /*0a70*/  @!P0 BAR.ARV 0x9, 0x100 ;  /* 0x0244000000008b1d */ /* 0x000ff00000002000 */
[----:B------:R-:W-:Y:S06]  /*0a80*/  BAR.SYNC.DEFER_BLOCKING 0x5, 0x200 ;  /* 0x0148000000007b1d */ /* 0x000fec0000010000 */
[----:B------:R-:W0:Y:S02]  /*0a90*/  LDS.128 R96, [R2+0x2d8d0] ;  /* 0x02d8d00002607984 */ /* 0x000e240000000c00 */
[----:B------:R-:W-:Y:S06]  /*0aa0*/  BAR.ARV 0x4, 0x200 ;  /* 0x0108000000007b1d */ /* 0x000fec0000002000 */
[----:B0-----:R-:W-:-:S13]  /*0ab0*/  ISETP.GE.AND P0, PT, R99, UR4, PT ;  /* 0x0000000463007c0c */ /* 0x001fda000bf06270 */
[----:B------:R-:W-:Y:S05]  /*0ac0*/  @P0 BRA `(.L_x_10419) ;  /* 0x0000019c005c0947 */ /* 0x000fea0003800000 */
[----:B------:R-:W0:Y:S01]  /*0ad0*/  S2R R0, SR_TID.X ;  /* 0x0000000000007919 */ /* 0x000e220000002100 */
[----:B------:R-:W-:Y:S01]  /*0ae0*/  R2UR UR38, R2 ;  /* 0x00000000022672ca */ /* 0x000fe200000e0000 */
[----:B------:R-:W-:Y:S01]  /*0af0*/  IMAD.MOV.U32 R138, RZ, RZ, RZ ;  /* 0x000000ffff8a7224 */ /* 0x000fe200078e00ff */
[----:B------:R-:W-:Y:S01]  /*0b00*/  MOV R18, RZ ;  /* 0x000000ff00127202 */ /* 0x000fe20000000f00 */
[----:B------:R-:W-:Y:S01]  /*0b10*/  IMAD.MOV.U32 R151, RZ, RZ, RZ ;  /* 0x000000ffff977224 */ /* 0x000fe200078e00ff */
[----:B------:R-:W-:Y:S01]  /*0b20*/  ULOP3.LUT UR40, UR36, 0x1, URZ, 0xfc, !UPT ;  /* 0x0000000124287892 */ /* 0x000fe2000f8efc3f */
[----:B------:R-:W-:Y:S01]  /*0b30*/  IMAD.MOV.U32 R140, RZ, RZ, RZ ;  /* 0x000000ffff8c7224 */ /* 0x000fe200078e00ff */
[----:B------:R-:W-:-:S07]  /*0b40*/  UMOV UR37, URZ ;  /* 0x0000003f00257c82 */ /* 0x000fce0008000000 */
[----:B------:R-:W-:Y:S01]  /*0b50*/  UIADD3 UR38, UR38, 0xc400, URZ ;  /* 0x0000c40026267890 */ /* 0x000fe2000fffe03f */
[----:B0-----:R-:W-:-:S05]  /*0b60*/  VIADD R0, R0, 0xffffff80 ;  /* 0xffffff8000007836 */ /* 0x001fca0000000000 */
[----:B------:R-:W-:Y:S02]  /*0b70*/  SHF.R.S32.HI R3, RZ, 0x1f, R0 ;  /* 0x0000001fff037819 */ /* 0x000fe40000011400 */
[-C--:B------:R-:W-:Y:S02]  /*0b80*/  LEA.HI R12, R0, R0.reuse, RZ, 0x1 ;  /* 0x00000000000c7211 */ /* 0x080fe400078f08ff */
[CC--:B------:R-:W-:Y:S02]  /*0b90*/  LEA.HI R4, R3.reuse, R0.reuse, RZ, 0x7 ;  /* 0x0000000003047211 */ /* 0x0c0fe400078f38ff */
[----:B------:R-:W-:Y:S02]  /*0ba0*/  SHF.R.S32.HI R139, RZ, 0x1, R12 ;  /* 0x00000001ff8b7819 */ /* 0x000fe4000001140c */
[CC--:B------:R-:W-:Y:S02]  /*0bb0*/  LEA.HI R5, R3.reuse, R0.reuse, RZ, 0x4 ;  /* 0x0000000003057211 */ /* 0x0c0fe400078f20ff */
[----:B------:R-:W-:-:S02]  /*0bc0*/  LEA.HI R6, R3, R0, RZ, 0x5 ;  /* 0x0000000003067211 */ /* 0x000fc400078f28ff */
[----:B------:R-:W-:Y:S02]  /*0bd0*/  LEA.HI R7, R3, R0, RZ, 0x2 ;  /* 0x0000000003077211 */ /* 0x000fe400078f10ff */
[----:B------:R-:W-:Y:S02]  /*0be0*/  LOP3.LUT R13, R12, 0xfffffffe, RZ, 0xc0, !PT ;  /* 0xfffffffe0c0d7812 */ /* 0x000fe400078ec0ff */
[----:B------:R-:W-:Y:S02]  /*0bf0*/  SHF.R.S32.HI R3, RZ, 0x7, R4 ;  /* 0x00000007ff037819 */ /* 0x000fe40000011404 */
[----:B------:R-:W-:Y:S01]  /*0c00*/  LOP3.LUT R11, R4, 0xffffff80, RZ, 0xc0, !PT ;  /* 0xffffff80040b7812 */ /* 0x000fe200078ec0ff */
[----:B------:R-:W-:Y:S01]  /*0c10*/  IMAD.IADD R16, R0, 0x1, -R13 ;  /* 0x0000000100107824 */ /* 0x000fe200078e0a0d */
[----:B------:R-:W-:Y:S01]  /*0c20*/  LEA.HI R12, R12, R139, RZ, 0x1 ;  /* 0x0000008b0c0c7211 */ /* 0x000fe200078f08ff */
[----:B------:R-:W-:Y:S01]  /*0c30*/  IMAD.HI R10, R3, 0x55555556, RZ ;  /* 0x55555556030a7827 */ /* 0x000fe200078e02ff */
[----:B------:R-:W-:-:S02]  /*0c40*/  SHF.R.S32.HI R4, RZ, 0x4, R5 ;  /* 0x00000004ff047819 */ /* 0x000fc40000011405 */
[----:B------:R-:W-:Y:S01]  /*0c50*/  LOP3.LUT R9, R7, 0xfffffffc, RZ, 0xc0, !PT ;  /* 0xfffffffc07097812 */ /* 0x000fe200078ec0ff */
[----:B------:R-:W-:Y:S01]  /*0c60*/  IMAD.SHL.U32 R142, R16, 0x4, RZ ;  /* 0x00000004108e7824 */ /* 0x000fe200078e00ff */
[--C-:B------:R-:W-:Y:S01]  /*0c70*/  SHF.R.S32.HI R8, RZ, 0x2, R7.reuse ;  /* 0x00000002ff087819 */ /* 0x100fe20000011407 */
[----:B------:R0:W-:Y:S01]  /*0c80*/  STL [R1+0xa0], R16 ;  /* 0x0000a01001007387 */ /* 0x0001e20000100800 */
[----:B------:R-:W-:Y:S01]  /*0c90*/  SHF.R.S32.HI R15, RZ, 0x1f, R7 ;  /* 0x0000001fff0f7819 */ /* 0x000fe20000011407 */
[----:B------:R-:W-:Y:S01]  /*0ca0*/  IMAD.IADD R9, R0, 0x1, -R9 ;  /* 0x0000000100097824 */ /* 0x000fe200078e0a09 */
[C---:B------:R-:W-:Y:S01]  /*0cb0*/  LOP3.LUT R7, R5.reuse, 0xfffffff0, RZ, 0xc0, !PT ;  /* 0xfffffff005077812 */ /* 0x040fe200078ec0ff */
[----:B------:R-:W-:Y:S01]  /*0cc0*/  VIADD R14, R142, 0x10 ;  /* 0x000000108e0e7836 */ /* 0x000fe20000000000 */
[----:B------:R-:W-:Y:S01]  /*0cd0*/  LOP3.LUT R12, R12, 0x7fffffe, RZ, 0xc0, !PT ;  /* 0x07fffffe0c0c7812 */ /* 0x000fe200078ec0ff */
[----:B------:R-:W-:Y:S01]  /*0ce0*/  VIADD R155, R142, 0x20 ;  /* 0x000000208e9b7836 */ /* 0x000fe20000000000 */
[----:B------:R-:W-:Y:S01]  /*0cf0*/  LEA.HI R5, R5, R4, RZ, 0x1 ;  /* 0x0000000405057211 */ /* 0x000fe200078f08ff */
[----:B------:R-:W-:Y:S01]  /*0d00*/  IMAD.IADD R7, R0, 0x1, -R7 ;  /* 0x0000000100077824 */ /* 0x000fe200078e0a07 */
[----:B------:R-:W-:Y:S01]  /*0d10*/  LEA.HI R15, R15, R8, RZ, 0x2 ;  /* 0x000000080f0f7211 */ /* 0x000fe200078f10ff */
[----:B------:R-:W-:Y:S01]  /*0d20*/  IMAD.IADD R13, R139, 0x1, -R12 ;  /* 0x000000018b0d7824 */ /* 0x000fe200078e0a0c */
[----:B------:R-:W-:Y:S01]  /*0d30*/  LOP3.LUT R5, R5, 0x1ffffffe, RZ, 0xc0, !PT ;  /* 0x1ffffffe05057812 */ /* 0x000fe200078ec0ff */
[----:B0-----:R-:W-:Y:S01]  /*0d40*/  IMAD.SHL.U32 R16, R16, 0x8, RZ ;  /* 0x0000000810107824 */ /* 0x001fe200078e00ff */
[----:B------:R-:W-:-:S02]  /*0d50*/  LEA.HI R10, R10, R10, RZ, 0x1 ;  /* 0x0000000a0a0a7211 */ /* 0x000fc400078f08ff */
[----:B------:R-:W-:Y:S01]  /*0d60*/  LOP3.LUT R15, R15, 0xfffffffc, RZ, 0xc0, !PT ;  /* 0xfffffffc0f0f7812 */ /* 0x000fe200078ec0ff */
[----:B------:R-:W-:Y:S01]  /*0d70*/  IMAD.IADD R5, R4, 0x1, -R5 ;  /* 0x0000000104057824 */ /* 0x000fe200078e0a05 */
[----:B------:R-:W-:Y:S01]  /*0d80*/  IADD3 R20, R0, -R11, RZ ;  /* 0x8000000b00147210 */ /* 0x000fe20007ffe0ff */
[----:B------:R-:W-:Y:S01]  /*0d90*/  IMAD R10, R10, -0x3, R3 ;  /* 0xfffffffd0a0a7824 */ /* 0x000fe200078e0203 */
[----:B------:R-:W-:Y:S01]  /*0da0*/  LEA R146, R4, R13, 0x3 ;  /* 0x0000000d04927211 */ /* 0x000fe200078e18ff */
[----:B------:R-:W-:Y:S01]  /*0db0*/  IMAD.IADD R15, R8, 0x1, -R15 ;  /* 0x00000001080f7824 */ /* 0x000fe200078e0a0f */
[----:B------:R-:W-:Y:S01]  /*0dc0*/  LEA.HI R4, R9, R9, RZ, 0x1 ;  /* 0x0000000909047211 */ /* 0x000fe200078f08ff */
[----:B------:R-:W-:Y:S01]  /*0dd0*/  IMAD.IADD R8, R142, 0x1, R14 ;  /* 0x000000018e087824 */ /* 0x000fe200078e020e */
[----:B------:R-:W-:Y:S01]  /*0de0*/  SHF.R.S32.HI R3, RZ, 0x1f, R20 ;  /* 0x0000001fff037819 */ /* 0x000fe20000011414 */
[----:B------:R-:W-:Y:S01]  /*0df0*/  STL [R1+0xa4], R20 ;  /* 0x0000a41401007387 */ /* 0x000fe20000100800 */
[----:B------:R-:W-:Y:S01]  /*0e00*/  SHF.R.S32.HI R0, RZ, 0x1f, R7 ;  /* 0x0000001fff007819 */ /* 0x000fe20000011407 */
[----:B------:R-:W-:Y:S01]  /*0e10*/  IMAD.SHL.U32 R15, R15, 0x40, RZ ;  /* 0x000000400f0f7824 */ /* 0x000fe200078e00ff */
[----:B------:R-:W-:Y:S01]  /*0e20*/  LOP3.LUT R4, R4, 0x1ffffffe, RZ, 0xc0, !PT ;  /* 0x1ffffffe04047812 */ /* 0x000fe200078ec0ff */
[----:B------:R-:W-:Y:S01]  /*0e30*/  STL [R1+0x20], R14 ;  /* 0x0000200e01007387 */ /* 0x000fe20000100800 */
[----:B------:R-:W-:Y:S01]  /*0e40*/  LEA.HI R11, R3, R20, RZ, 0x2 ;  /* 0x00000014030b7211 */ /* 0x000fe200078f10ff */
[----:B------:R-:W-:Y:S01]  /*0e50*/  IMAD.SHL.U32 R146, R146, 0x20, RZ ;  /* 0x0000002092927824 */ /* 0x000fe200078e00ff */
[----:B------:R-:W-:Y:S01]  /*0e60*/  LEA.HI R0, R0, R7, RZ, 0x3 ;  /* 0x0000000700007211 */ /* 0x000fe200078f18ff */
[----:B------:R-:W-:Y:S01]  /*0e70*/  IMAD.IADD R9, R9, 0x1, -R4 ;  /* 0x0000000109097824 */ /* 0x000fe200078e0a04 */
[----:B------:R-:W-:Y:S01]  /*0e80*/  SHF.R.S32.HI R17, RZ, 0x1f, R8 ;  /* 0x0000001fff117819 */ /* 0x000fe20000011408 */
[C---:B------:R-:W-:Y:S01]  /*0e90*/  VIADD R23, R16.reuse, 0x30 ;  /* 0x0000003010177836 */ /* 0x040fe20000000000 */
[--C-:B------:R-:W-:Y:S01]  /*0ea0*/  SHF.R.S32.HI R12, RZ, 0x2, R11.reuse ;  /* 0x00000002ff0c7819 */ /* 0x100fe2000001140b */
[----:B------:R-:W-:Y:S01]  /*0eb0*/  VIADD R136, R16, 0x50 ;  /* 0x0000005010887836 */ /* 0x000fe20000000000 */
[----:B------:R-:W-:-:S02]  /*0ec0*/  SHF.R.S32.HI R13, RZ, 0x1f, R11 ;  /* 0x0000001fff0d7819 */ /* 0x000fc4000001140b */
[C---:B------:R-:W-:Y:S02]  /*0ed0*/  LOP3.LUT R4, R0.reuse, 0xfffffff8, RZ, 0xc0, !PT ;  /* 0xfffffff800047812 */ /* 0x040fe400078ec0ff */
[----:B------:R-:W-:Y:S02]  /*0ee0*/  LEA.HI R147, R17, R8, RZ, 0x3 ;  /* 0x0000000811937211 */ /* 0x000fe400078f18ff */
[----:B------:R-:W-:Y:S01]  /*0ef0*/  SHF.R.S32.HI R8, RZ, 0x5, R6 ;  /* 0x00000005ff087819 */ /* 0x000fe20000011406 */
[----:B------:R-:W-:Y:S01]  /*0f00*/  IMAD.SHL.U32 R6, R0, 0x40, RZ ;  /* 0x0000004000067824 */ /* 0x000fe200078e00ff */
[----:B------:R-:W-:Y:S01]  /*0f10*/  LEA.HI R13, R13, R12, RZ, 0x3 ;  /* 0x0000000c0d0d7211 */ /* 0x000fe200078f18ff */
[----:B------:R-:W-:Y:S01]  /*0f20*/  IMAD.SHL.U32 R0, R5, 0x8, RZ ;  /* 0x0000000805007824 */ /* 0x000fe200078e00ff */
[----:B------:R-:W-:Y:S01]  /*0f30*/  IADD3 R4, R7, -R4, RZ ;  /* 0x8000000407047210 */ /* 0x000fe20007ffe0ff */
[----:B------:R-:W-:Y:S01]  /*0f40*/  IMAD R17, R8, 0x10, R7 ;  /* 0x0000001008117824 */ /* 0x000fe200078e0207 */
[----:B------:R-:W-:-:S02]  /*0f50*/  LOP3.LUT R13, R13, 0xfffffff8, RZ, 0xc0, !PT ;  /* 0xfffffff80d0d7812 */ /* 0x000fc400078ec0ff */
[----:B------:R-:W-:Y:S01]  /*0f60*/  LEA.HI R7, R3, R20, RZ, 0x5 ;  /* 0x0000001403077211 */ /* 0x000fe200078f28ff */
[----:B------:R-:W-:Y:S01]  /*0f70*/  IMAD.SHL.U32 R3, R4, 0x40, RZ ;  /* 0x0000004004037824 */ /* 0x000fe200078e00ff */
[----:B------:R-:W-:Y:S01]  /*0f80*/  LEA R5, R17, R0, 0x5 ;  /* 0x0000000011057211 */ /* 0x000fe200078e28ff */
[----:B------:R-:W-:Y:S01]  /*0f90*/  IMAD.IADD R12, R12, 0x1, -R13 ;  /* 0x000000010c0c7824 */ /* 0x000fe200078e0a0d */
[----:B------:R-:W-:Y:S01]  /*0fa0*/  SHF.R.S32.HI R7, RZ, 0x5, R7 ;  /* 0x00000005ff077819 */ /* 0x000fe20000011407 */
[----:B------:R-:W-:Y:S01]  /*0fb0*/  IMAD.IADD R13, R142, 0x1, R155 ;  /* 0x000000018e0d7824 */ /* 0x000fe200078e029b */
[----:B------:R-:W-:Y:S01]  /*0fc0*/  LOP3.LUT R3, R3, 0x1c0, RZ, 0xc0, !PT ;  /* 0x000001c003037812 */ /* 0x000fe200078ec0ff */
[----:B------:R0:W-:Y:S01]  /*0fd0*/  STL [R1+0xd8], R5 ;  /* 0x0000d80501007387 */ /* 0x0001e20000100800 */
[----:B------:R-:W-:Y:S01]  /*0fe0*/  LOP3.LUT R11, R11, 0x7ffffffc, RZ, 0xc0, !PT ;  /* 0x7ffffffc0b0b7812 */ /* 0x000fe200078ec0ff */
[----:B------:R-:W-:Y:S01]  /*0ff0*/  IMAD R7, R7, 0x10, R12 ;  /* 0x0000001007077824 */ /* 0x000fe200078e020c */
[----:B------:R-:W-:-:S02]  /*1000*/  LOP3.LUT R0, R3, 0x8, R0, 0xf8, !PT ;  /* 0x0000000803007812 */ /* 0x000fc400078ef800 */
[----:B------:R-:W-:Y:S01]  /*1010*/  SHF.R.U32.HI R3, RZ, 0x3, R3 ;  /* 0x00000003ff037819 */ /* 0x000fe20000011603 */
[----:B------:R-:W-:Y:S01]  /*1020*/  IMAD R10, R10, 0x40, R7 ;  /* 0x000000400a0a7824 */ /* 0x000fe200078e0207 */
[----:B------:R-:W-:Y:S01]  /*1030*/  IADD3 R11, R20, -R11, RZ ;  /* 0x8000000b140b7210 */ /* 0x000fe20007ffe0ff */
[----:B------:R-:W-:Y:S01]  /*1040*/  IMAD.MOV.U32 R7, RZ, RZ, 0x40 ;  /* 0x00000040ff077424 */ /* 0x000fe200078e00ff */
[----:B------:R-:W-:Y:S01]  /*1050*/  R2P PR, R4, 0x6 ;  /* 0x0000000604007804 */ /* 0x000fe20000000000 */
[----:B0-----:R-:W-:Y:S01]  /*1060*/  VIADD R5, R142, 0x8 ;  /* 0x000000088e057836 */ /* 0x001fe20000000000 */
[----:B------:R-:W-:Y:S01]  /*1070*/  LOP3.LUT R3, R0, R3, RZ, 0x3c, !PT ;  /* 0x0000000300037212 */ /* 0x000fe200078e3cff */
[C---:B------:R-:W-:Y:S01]  /*1080*/  VIADD R4, R142.reuse, 0x18 ;  /* 0x000000188e047836 */ /* 0x040fe20000000000 */
[----:B------:R-:W-:Y:S01]  /*1090*/  STL [R1+0xd0], R10 ;  /* 0x0000d00a01007387 */ /* 0x000fe20000100800 */
[----:B------:R-:W-:Y:S01]  /*10a0*/  VIADD R0, R142, 0x28 ;  /* 0x000000288e007836 */ /* 0x000fe20000000000 */
[----:B------:R-:W-:Y:S01]  /*10b0*/  LOP3.LUT R144, R15, 0xc0, RZ, 0xc0, !PT ;  /* 0x000000c00f907812 */ /* 0x000fe200078ec0ff */
[----:B------:R-:W-:Y:S01]  /*10c0*/  IMAD.SHL.U32 R27, R11, 0x2, RZ ;  /* 0x000000020b1b7824 */ /* 0x000fe200078e00ff */
[----:B------:R-:W-:Y:S01]  /*10d0*/  STL [R1+0x28], R5 ;  /* 0x0000280501007387 */ /* 0x000fe20000100800 */
[----:B------:R-:W-:-:S02]  /*10e0*/  SHF.R.S32.HI R14, RZ, 0x1f, R13 ;  /* 0x0000001fff0e7819 */ /* 0x000fc4000001140d */
[----:B------:R-:W-:Y:S01]  /*10f0*/  SHF.R.U32.HI R145, RZ, 0x3, R144 ;  /* 0x00000003ff917819 */ /* 0x000fe20000011690 */
[----:B------:R0:W-:Y:S01]  /*1100*/  STL [R1+0x24], R4 ;  /* 0x0000240401007387 */ /* 0x0001e20000100800 */
[C---:B------:R-:W-:Y:S01]  /*1110*/  VIADD R26, R27.reuse, 0x8 ;  /* 0x000000081b1a7836 */ /* 0x040fe20000000000 */
[----:B------:R-:W-:Y:S01]  /*1120*/  LOP3.LUT R6, R6, 0x7ffffe00, RZ, 0xc0, !PT ;  /* 0x7ffffe0006067812 */ /* 0x000fe200078ec0ff */
[C---:B------:R-:W-:Y:S01]  /*1130*/  VIADD R25, R27.reuse, 0x10 ;  /* 0x000000101b197836 */ /* 0x040fe20000000000 */
[----:B------:R1:W-:Y:S01]  /*1140*/  STL [R1+0x2c], R0 ;  /* 0x00002c0001007387 */ /* 0x0003e20000100800 */
[C---:B------:R-:W-:Y:S01]  /*1150*/  VIADD R24, R27.reuse, 0x18 ;  /* 0x000000181b187836 */ /* 0x040fe20000000000 */
[C---:B------:R-:W-:Y:S01]  /*1160*/  IADD3 R21, R27.reuse, 0x20, RZ ;  /* 0x000000201b157810 */ /* 0x040fe20007ffe0ff */
[C---:B------:R-:W-:Y:S01]  /*1170*/  VIADD R20, R27.reuse, 0x28 ;  /* 0x000000281b147836 */ /* 0x040fe20000000000 */
[----:B------:R-:W-:Y:S01]  /*1180*/  LEA.HI R14, R14, R13, RZ, 0x3 ;  /* 0x0000000d0e0e7211 */ /* 0x000fe200078f18ff */
[----:B------:R-:W-:Y:S01]  /*1190*/  STL [R1+0x70], R27 ;  /* 0x0000701b01007387 */ /* 0x000fe20000100800 */
[C-C-:B0-----:R-:W-:Y:S01]  /*11a0*/  LOP3.LUT R4, R144.reuse, 0x18, R16.reuse, 0xf8, !PT ;  /* 0x0000001890047812 */ /* 0x141fe200078ef810 */
[----:B------:R-:W-:Y:S01]  /*11b0*/  VIADD R13, R27, 0x30 ;  /* 0x000000301b0d7836 */ /* 0x000fe20000000000 */
[----:B------:R-:W-:Y:S01]  /*11c0*/  SEL R7, R7, 0xffffffc0, !P2 ;  /* 0xffffffc007077807 */ /* 0x000fe20005000000 */
[----:B------:R-:W-:Y:S01]  /*11d0*/  STL [R1+0x98], R26 ;  /* 0x0000981a01007387 */ /* 0x000fe20000100800 */
[----:B-1----:R-:W-:Y:S01]  /*11e0*/  LOP3.LUT R0, R144, 0x8, R16, 0xf8, !PT ;  /* 0x0000000890007812 */ /* 0x002fe200078ef810 */
[C---:B------:R-:W-:Y:S01]  /*11f0*/  VIADD R12, R27.reuse, 0x38 ;  /* 0x000000381b0c7836 */ /* 0x040fe20000000000 */
[-C--:B------:R-:W-:Y:S01]  /*1200*/  LOP3.LUT R11, R4, R145.reuse, RZ, 0x3c, !PT ;  /* 0x00000091040b7212 */ /* 0x080fe200078e3cff */
[----:B------:R-:W-:Y:S01]  /*1210*/  STL [R1+0x94], R25 ;  /* 0x0000941901007387 */ /* 0x000fe20000100800 */
[----:B------:R-:W-:Y:S01]  /*1220*/  LOP3.LUT R5, R0, R145, RZ, 0x3c, !PT ;  /* 0x0000009100057212 */ /* 0x000fe200078e3cff */
[----:B------:R-:W-:Y:S01]  /*1230*/  IMAD R6, R8, 0x400, R6 ;  /* 0x0000040008067824 */ /* 0x000fe200078e0206 */
[C---:B------:R-:W-:Y:S01]  /*1240*/  IADD3 R4, R27.reuse, 0x50, RZ ;  /* 0x000000501b047810 */ /* 0x040fe20007ffe0ff */
[----:B------:R-:W-:Y:S01]  /*1250*/  STL [R1+0x90], R24 ;  /* 0x0000901801007387 */ /* 0x000fe20000100800 */
[C---:B------:R-:W-:Y:S01]  /*1260*/  VIADD R8, R27.reuse, 0x40 ;  /* 0x000000401b087836 */ /* 0x040fe20000000000 */
[----:B------:R-:W-:Y:S01]  /*1270*/  IADD3 R22, R16, 0x40, RZ ;  /* 0x0000004010167810 */ /* 0x000fe20007ffe0ff */
[----:B------:R-:W-:Y:S01]  /*1280*/  IMAD.IADD R0, R146, 0x1, R5 ;  /* 0x0000000192007824 */ /* 0x000fe200078e0205 */
[----:B------:R-:W-:Y:S01]  /*1290*/  STL [R1+0x8c], R21 ;  /* 0x00008c1501007387 */ /* 0x000fe20000100800 */
[----:B------:R-:W-:Y:S01]  /*12a0*/  IMAD.IADD R3, R6, 0x1, R3 ;  /* 0x0000000106037824 */ /* 0x000fe200078e0203 */
[----:B------:R-:W-:Y:S01]  /*12b0*/  SHF.R.S32.HI R5, RZ, 0x1f, R26 ;  /* 0x0000001fff057819 */ /* 0x000fe2000001141a */
[----:B------:R-:W-:Y:S01]  /*12c0*/  VIADD R6, R27, 0x48 ;  /* 0x000000481b067836 */ /* 0x000fe20000000000 */
[----:B------:R-:W-:Y:S01]  /*12d0*/  STL [R1+0x88], R20 ;  /* 0x0000881401007387 */ /* 0x000fe20000100800 */
[----:B------:R-:W-:Y:S01]  /*12e0*/  IMAD R3, R3, 0x2, R2 ;  /* 0x0000000203037824 */ /* 0x000fe200078e0202 */
[----:B------:R-:W-:Y:S01]  /*12f0*/  SHF.R.S32.HI R17, RZ, 0x1f, R16 ;  /* 0x0000001fff117819 */ /* 0x000fe20000011410 */
[----:B------:R-:W-:Y:S01]  /*1300*/  IMAD.IADD R11, R146, 0x1, R11 ;  /* 0x00000001920b7824 */ /* 0x000fe200078e020b */
[----:B------:R-:W-:Y:S01]  /*1310*/  STL [R1+0x84], R13 ;  /* 0x0000840d01007387 */ /* 0x000fe20000100800 */
[----:B------:R-:W-:-:S02]  /*1320*/  SHF.R.S32.HI R154, RZ, 0x1f, R23 ;  /* 0x0000001fff9a7819 */ /* 0x000fc40000011417 */
[----:B------:R-:W-:Y:S01]  /*1330*/  SHF.R.S32.HI R153, RZ, 0x1f, R22 ;  /* 0x0000001fff997819 */ /* 0x000fe20000011416 */
[----:B------:R0:W-:Y:S01]  /*1340*/  STL [R1+0x80], R12 ;  /* 0x0000800c01007387 */ /* 0x0001e20000100800 */
[----:B------:R-:W-:Y:S02]  /*1350*/  SHF.R.S32.HI R152, RZ, 0x1f, R136 ;  /* 0x0000001fff987819 */ /* 0x000fe40000011488 */
[----:B------:R-:W-:Y:S01]  /*1360*/  SHF.R.S32.HI R147, RZ, 0x3, R147 ;  /* 0x00000003ff937819 */ /* 0x000fe20000011493 */
[----:B------:R1:W-:Y:S01]  /*1370*/  STL [R1+0x6c], R4 ;  /* 0x00006c0401007387 */ /* 0x0003e20000100800 */
[----:B------:R-:W-:-:S03]  /*1380*/  SHF.R.S32.HI R150, RZ, 0x3, R14 ;  /* 0x00000003ff967819 */ /* 0x000fc6000001140e */
        /* <DEDUP_REMOVED lines=8> */
[----:B------:R2:W-:Y:S01]  /*1410*/  STL [R1+0xc0], R0 ;  /* 0x0000c00001007387 */ /* 0x0005e20000100800 */
[----:B-1----:R-:W-:Y:S02]  /*1420*/  SHF.R.S32.HI R5, RZ, 0x1f, R21 ;  /* 0x0000001fff057819 */ /* 0x002fe40000011415 */
[----:B0-----:R-:W-:-:S03]  /*1430*/  SHF.R.S32.HI R4, RZ, 0x1f, R13 ;  /* 0x0000001fff047819 */ /* 0x001fc6000001140d */
[----:B------:R0:W-:Y:S01]  /*1440*/  STL [R1+0xbc], R5 ;  /* 0x0000bc0501007387 */ /* 0x0001e20000100800 */
[----:B--2---:R-:W-:-:S03]  /*1450*/  SHF.R.S32.HI R0, RZ, 0x1f, R20 ;  /* 0x0000001fff007819 */ /* 0x004fc60000011414 */
[----:B------:R-:W-:Y:S04]  /*1460*/  STL [R1+0x30], R3 ;  /* 0x0000300301007387 */ /* 0x000fe80000100800 */
[----:B------:R1:W-:Y:S01]  /*1470*/  STL [R1+0xb8], R0 ;  /* 0x0000b80001007387 */ /* 0x0003e20000100800 */
[----:B0-----:R-:W-:-:S03]  /*1480*/  SHF.R.S32.HI R5, RZ, 0x1f, R8 ;  /* 0x0000001fff057819 */ /* 0x001fc60000011408 */
[----:B------:R0:W-:Y:S04]  /*1490*/  STL [R1+0xb4], R4 ;  /* 0x0000b40401007387 */ /* 0x0001e80000100800 */
[----:B------:R-:W-:Y:S01]  /*14a0*/  STL [R1+0xb0], R12 ;  /* 0x0000b00c01007387 */ /* 0x000fe20000100800 */
[----:B-1----:R-:W-:-:S03]  /*14b0*/  VIADD R0, R3, 0x21800 ;  /* 0x0002180003007836 */ /* 0x002fc60000000000 */
[----:B------:R1:W-:Y:S01]  /*14c0*/  STL [R1+0xac], R5 ;  /* 0x0000ac0501007387 */ /* 0x0003e20000100800 */
[----:B------:R-:W-:Y:S01]  /*14d0*/  VIADD R3, R3, 0x21820 ;  /* 0x0002182003037836 */ /* 0x000fe20000000000 */
[----:B0-----:R-:W-:Y:S02]  /*14e0*/  SHF.R.S32.HI R4, RZ, 0x1f, R6 ;  /* 0x0000001fff047819 */ /* 0x001fe40000011406 */
[C---:B------:R-:W-:Y:S01]  /*14f0*/  @P1 IADD3 R3, R0.reuse, -0x20, RZ ;  /* 0xffffffe000031810 */ /* 0x040fe20007ffe0ff */
[----:B------:R-:W-:Y:S02]  /*1500*/  IMAD.IADD R0, R0, 0x1, R7 ;  /* 0x0000000100007824 */ /* 0x000fe400078e0207 */
[----:B------:R0:W-:Y:S01]  /*1510*/  STL [R1+0xa8], R4 ;  /* 0x0000a80401007387 */ /* 0x0001e20000100800 */
[----:B-1----:R-:W-:-:S05]  /*1520*/  LEA R5, R11, UR38, 0x1 ;  /* 0x000000260b057c11 */ /* 0x002fca000f8e08ff */
[----:B------:R-:W-:Y:S01]  /*1530*/  STL [R1+0xcc], R5 ;  /* 0x0000cc0501007387 */ /* 0x000fe20000100800 */
[----:B0-----:R-:W-:-:S03]  /*1540*/  IMAD R4, R9, 0x8, R10 ;  /* 0x0000000809047824 */ /* 0x001fc600078e020a */
[----:B------:R-:W-:Y:S04]  /*1550*/  STL [R1+0x50], R3 ;  /* 0x0000500301007387 */ /* 0x000fe80000100800 */
[----:B------:R0:W-:Y:S04]  /*1560*/  STL [R1+0xd4], R4 ;  /* 0x0000d40401007387 */ /* 0x0001e80000100800 */
[----:B------:R1:W-:Y:S01]  /*1570*/  STL [R1+0x38], R0 ;  /* 0x0000380001007387 */ /* 0x0003e20000100800 */
[----:B0-----:R-:W-:Y:S02]  /*1580*/  IMAD.IADD R4, R7, 0x1, R3 ;  /* 0x0000000107047824 */ /* 0x001fe400078e0203 */
[----:B-1----:R-:W-:-:S03]  /*1590*/  VIADD R0, R3, 0x6000 ;  /* 0x0000600003007836 */ /* 0x002fc60000000000 */
[----:B------:R0:W-:Y:S04]  /*15a0*/  STL [R1+0x34], R4 ;  /* 0x0000340401007387 */ /* 0x0001e80000100800 */
[----:B------:R0:W-:Y:S02]  /*15b0*/  STL [R1+0x54], R0 ;  /* 0x0000540001007387 */ /* 0x0001e40000100800 */
.L_x_10572:
[----:B0-23--:R-:W0:Y:S02]  /*15c0*/  LDC.64 R4, c[0x0][0xc88] ;  /* 0x00032200ff047b82 */ /* 0x00de240000000a00 */
[----:B0-----:R-:W-:-:S05]  /*15d0*/  IMAD.WIDE R4, R99, 0x4, R4 ;  /* 0x0000000463047825 */ /* 0x001fca00078e0204 */
[----:B----4-:R-:W2:Y:S01]  /*15e0*/  LDG.E R27, desc[UR42][R4.64] ;  /* 0x0000002a041b7981 */ /* 0x010ea2000c1e1900 */
[----:B------:R-:W-:Y:S05]  /*15f0*/  YIELD ;  /* 0x0000000000007946 */ /* 0x000fea0003800000 */
[----:B------:R-:W-:Y:S01]  /*1600*/  ULDC.64 UR4, c[0x0][0xa28] ;  /* 0x00028a0000047ab9 */ /* 0x000fe20000000a00 */
[----:B------:R-:W-:Y:S01]  /*1610*/  ULDC.64 UR8, c[0x0][0xa18] ;  /* 0x0002860000087ab9 */ /* 0x000fe20000000a00 */
[----:B------:R-:W-:Y:S01]  /*1620*/  ISETP.NE.U32.AND P1, PT, RZ, UR4, PT ;  /* 0x00000004ff007c0c */ /* 0x000fe2000bf25070 */
[----:B------:R-:W-:Y:S01]  /*1630*/  ULDC.64 UR6, c[0x0][0xa08] ;  /* 0x0002820000067ab9 */ /* 0x000fe20000000a00 */
[----:B------:R-:W-:Y:S01]  /*1640*/  MOV R11, RZ ;  /* 0x000000ff000b7202 */ /* 0x000fe20000000f00 */
[----:B------:R-:W-:Y:S01]  /*1650*/  IMAD.MOV.U32 R85, RZ, RZ, RZ ;  /* 0x000000ffff557224 */ /* 0x000fe200078e00ff */
[----:B------:R-:W-:-:S02]  /*1660*/  ISETP.NE.AND.EX P1, PT, RZ, UR5, PT, P1 ;  /* 0x00000005ff007c0c */ /* 0x000fc4000bf25310 */
[----:B------:R-:W-:-:S04]  /*1670*/  ISETP.NE.U32.AND P0, PT, RZ, UR6, PT ;  /* 0x00000006ff007c0c */ /* 0x000fc8000bf05070 */
[----:B------:R-:W-:Y:S02]  /*1680*/  ISETP.NE.AND.EX P0, PT, RZ, UR7, PT, P0 ;  /* 0x00000007ff007c0c */ /* 0x000fe4000bf05300 */
[----:B-12---:R-:W-:Y:S01]  /*1690*/  SHF.R.S32.HI R0, RZ, 0x1f, R27 ;  /* 0x0000001fff007819 */ /* 0x006fe2000001141b */
[----:B------:R-:W-:-:S04]  /*16a0*/  IMAD.SHL.U32 R31, R27, 0x4, RZ ;  /* 0x000000041b1f7824 */ /* 0x000fc800078e00ff */
[C---:B------:R-:W-:Y:S01]  /*16b0*/  @P1 LEA R6, P2, R27.reuse, UR4, 0x2 ;  /* 0x000000041b061c11 */ /* 0x040fe2000f8410ff */
[----:B------:R0:W-:Y:S01]  /*16c0*/  STL [R1+0x5c], R27 ;  /* 0x00005c1b01007387 */ /* 0x0001e20000100800 */
[C-C-:B------:R-:W-:Y:S02]  /*16d0*/  SHF.L.U64.HI R30, R27.reuse, 0x2, R0.reuse ;  /* 0x000000021b1e7819 */ /* 0x140fe40000010200 */
[----:B------:R-:W-:Y:S01]  /*16e0*/  @P1 LEA.HI.X R7, R27, UR5, R0, 0x2, P2 ;  /* 0x000000051b071c11 */ /* 0x000fe200090f1400 */
[----:B------:R-:W-:Y:S01]  /*16f0*/  ULDC UR4, c[0x0][0x288] ;  /* 0x0000a20000047ab9 */ /* 0x000fe20000000800 */
[----:B------:R-:W-:Y:S01]  /*1700*/  ISETP.NE.U32.AND P2, PT, RZ, UR8, PT ;  /* 0x00000008ff007c0c */ /* 0x000fe2000bf45070 */
[----:B------:R0:W-:Y:S01]  /*1710*/  STL [R1+0x9c], R0 ;  /* 0x00009c0001007387 */ /* 0x0001e20000100800 */
[C---:B------:R-:W-:Y:S02]  /*1720*/  IADD3 R4, P3, R31.reuse, UR6, RZ ;  /* 0x000000061f047c10 */ /* 0x040fe4000ff7e0ff */
[----:B------:R-:W-:Y:S01]  /*1730*/  ISETP.NE.AND.EX P2, PT, RZ, UR9, PT, P2 ;  /* 0x00000009ff007c0c */ /* 0x000fe2000bf45320 */
[----:B------:R0:W5:Y:S01]  /*1740*/  @P1 LDG.E R11, desc[UR42][R6.64] ;  /* 0x0000002a060b1981 */ /* 0x000162000c1e1900 */
[----:B------:R-:W-:Y:S01]  /*1750*/  IMAD.U32 R100, RZ, RZ, UR4 ;  /* 0x00000004ff647e24 */ /* 0x000fe2000f8e00ff */
[C---:B------:R-:W-:Y:S01]  /*1760*/  IADD3.X R5, R30.reuse, UR7, RZ, P3, !PT ;  /* 0x000000071e057c10 */ /* 0x040fe20009ffe4ff */
[----:B------:R-:W-:Y:S01]  /*1770*/  ULDC.64 UR4, c[0x0][0x418] ;  /* 0x0001060000047ab9 */ /* 0x000fe20000000a00 */
[----:B------:R0:W-:Y:S04]  /*1780*/  STL [R1+0x60], R31 ;  /* 0x0000601f01007387 */ /* 0x0001e80000100800 */
[----:B------:R0:W5:Y:S04]  /*1790*/  @P0 LDG.E R85, desc[UR42][R4.64] ;  /* 0x0000002a04550981 */ /* 0x000168000c1e1900 */
[----:B------:R-:W-:Y:S01]  /*17a0*/  @P2 IADD3 R8, P1, R31, UR8, RZ ;  /* 0x000000081f082c10 */ /* 0x000fe2000ff3e0ff */
[----:B------:R-:W-:Y:S01]  /*17b0*/  UISETP.NE.U32.AND UP0, UPT, UR4, URZ, UPT ;  /* 0x0000003f0400728c */ /* 0x000fe2000bf05070 */
[----:B------:R0:W-:Y:S02]  /*17c0*/  STL [R1+0x64], R30 ;  /* 0x0000641e01007387 */ /* 0x0001e40000100800 */
[----:B------:R-:W-:Y:S01]  /*17d0*/  @P2 IADD3.X R9, R30, UR9, RZ, P1, !PT ;  /* 0x000000091e092c10 */ /* 0x000fe20008ffe4ff */
[----:B------:R-:W-:-:S04]  /*17e0*/  ULDC UR4, c[0x0][0x424] ;  /* 0x0001090000047ab9 */ /* 0x000fc80000000800 */
[----:B------:R0:W5:Y:S01]  /*17f0*/  @P2 LDG.E R100, desc[UR42][R8.64] ;  /* 0x0000002a08642981 */ /* 0x000162000c1e1900 */
        /* <DEDUP_REMOVED lines=17> */
.L_x_10420:
[----:B------:R-:W-:Y:S01]  /*1910*/  ULDC.64 UR4, c[0x0][0xa20] ;  /* 0x0002880000047ab9 */ /* 0x000fe20000000a00 */
[----:B------:R0:W-:Y:S01]  /*1920*/  STL [R1+0x68], R97 ;  /* 0x0000686101007387 */ /* 0x0001e20000100800 */
[----:B------:R-:W-:Y:S02]  /*1930*/  ISETP.NE.U32.AND P1, PT, RZ, UR4, PT ;  /* 0x00000004ff007c0c */ /* 0x000fe4000bf25070 */
[C---:B------:R-:W-:Y:S02]  /*1940*/  LOP3.LUT R3, R98.reuse, 0xff000000, RZ, 0xc0, !PT ;  /* 0xff00000062037812 */ /* 0x040fe400078ec0ff */
[----:B------:R-:W-:Y:S02]  /*1950*/  ISETP.NE.AND.EX P1, PT, RZ, UR5, PT, P1 ;  /* 0x00000005ff007c0c */ /* 0x000fe4000bf25310 */
[----:B------:R-:W-:Y:S02]  /*1960*/  LOP3.LUT R0, R98, 0xff0000, RZ, 0xc0, !PT ;  /* 0x00ff000062007812 */ /* 0x000fe400078ec0ff */
[----:B------:R-:W-:-:S02]  /*1970*/  SHF.R.U32.HI R3, RZ, 0x8, R3 ;  /* 0x00000008ff037819 */ /* 0x000fc40000011603 */
[----:B------:R-:W-:Y:S02]  /*1980*/  LOP3.LUT R137, R98, 0xffff, RZ, 0xc0, !PT ;  /* 0x0000ffff62897812 */ /* 0x000fe400078ec0ff */
[----:B------:R-:W-:-:S05]  /*1990*/  LEA.HI R8, R0, R3, RZ, 0x10 ;  /* 0x0000000300087211 */ /* 0x000fca00078f80ff */
[----:B0-----:R-:W-:Y:S05]  /*19a0*/  @!P1 BRA `(.L_x_10421) ;  /* 0x0000000000109947 */ /* 0x001fea0003800000 */
[----:B------:R-:W-:-:S04]  /*19b0*/  IADD3 R28, P0, R31, UR4, RZ ;  /* 0x000000041f1c7c10 */ /* 0x000fc8000ff1e0ff */
[----:B------:R-:W-:-:S05]  /*19c0*/  IADD3.X R29, R30, UR5, RZ, P0, !PT ;  /* 0x000000051e1d7c10 */ /* 0x000fca00087fe4ff */
[----:B------:R0:W5:Y:S01]  /*19d0*/  LDG.E R28, desc[UR42][R28.64] ;  /* 0x0000002a1c1c7981 */ /* 0x000162000c1e1900 */
[----:B------:R-:W-:Y:S05]  /*19e0*/  BRA `(.L_x_10422) ;  /* 0x0000000000107947 */ /* 0x000fea0003800000 */
.L_x_10421:
[----:B------:R-:W-:Y:S05]  /*19f0*/  @!P0 BRA `(.L_x_10422) ;  /* 0x00000000000c8947 */ /* 0x000fea0003800000 */
[----:B------:R-:W2:Y:S04]  /*1a00*/  LDG.E R3, desc[UR42][R4.64] ;  /* 0x0000002a04037981 */ /* 0x000ea8000c1e1900 */
[----:B------:R-:W2:Y:S02]  /*1a10*/  LDG.E R28, desc[UR42][R4.64+0x4] ;  /* 0x0000042a041c7981 */ /* 0x000ea4000c1e1900 */
[----:B--2---:R-:W-:-:S07]  /*1a20*/  IADD3 R28, -R3, R28, RZ ;  /* 0x0000001c031c7210 */ /* 0x004fce0007ffe1ff */
.L_x_10422:
[----:B------:R-:W-:Y:S02]  /*1a30*/  ULDC.64 UR4, c[0x0][0xa10] ;  /* 0x0002840000047ab9 */ /* 0x000fe40000000a00 */
[----:B------:R-:W-:-:S04]  /*1a40*/  ISETP.NE.U32.AND P0, PT, RZ, UR4, PT ;  /* 0x00000004ff007c0c */ /* 0x000fc8000bf05070 */
[----:B------:R-:W-:Y:S01]  /*1a50*/  ISETP.NE.AND.EX P0, PT, RZ, UR5, PT, P0 ;  /* 0x00000005ff007c0c */ /* 0x000fe2000bf05300 */
[----:B------:R-:W-:Y:S02]  /*1a60*/  ULDC.64 UR4, c[0x0][0xa30] ;  /* 0x00028c0000047ab9 */ /* 0x000fe40000000a00 */
[----:B------:R-:W-:-:S10]  /*1a70*/  ISETP.NE.U32.AND P1, PT, RZ, UR4, PT ;  /* 0x00000004ff007c0c */ /* 0x000fd4000bf25070 */
[----:B------:R-:W1:Y:S01]  /*1a80*/  @P0 LDC.64 R4, c[0x0][0xa10] ;  /* 0x00028400ff040b82 */ /* 0x000e620000000a00 */
[----:B------:R-:W-:Y:S01]  /*1a90*/  ISETP.NE.AND.EX P1, PT, RZ, UR5, PT, P1 ;  /* 0x00000005ff007c0c */ /* 0x000fe2000bf25310 */
[----:B-1----:R-:W-:-:S05]  /*1aa0*/  @P0 IMAD.WIDE R4, R27, 0x4, R4 ;  /* 0x000000041b040825 */ /* 0x002fca00078e0204 */
[----:B------:R-:W2:Y:S04]  /*1ab0*/  @P0 LDG.E R0, desc[UR42][R4.64] ;  /* 0x0000002a04000981 */ /* 0x000ea8000c1e1900 */
[----:B------:R-:W2:Y:S03]  /*1ac0*/  @P0 LDG.E R3, desc[UR42][R4.64+0x4] ;  /* 0x0000042a04030981 */ /* 0x000ea6000c1e1900 */
[----:B------:R-:W-:Y:S01]  /*1ad0*/  @P1 IADD3 R6, P2, R31, UR4, RZ ;  /* 0x000000041f061c10 */ /* 0x000fe2000ff5e0ff */
[----:B-----5:R-:W-:-:S03]  /*1ae0*/  IMAD.MOV.U32 R95, RZ, RZ, R28 ;  /* 0x000000ffff5f7224 */ /* 0x020fc600078e001c */
[----:B------:R-:W-:-:S05]  /*1af0*/  @P1 IADD3.X R7, R30, UR5, RZ, P2, !PT ;  /* 0x000000051e071c10 */ /* 0x000fca00097fe4ff */
[----:B------:R1:W5:Y:S01]  /*1b00*/  @P1 LDG.E R95, desc[UR42][R6.64] ;  /* 0x0000002a065f1981 */ /* 0x000362000c1e1900 */
[----:B------:R-:W-:Y:S01]  /*1b10*/  LOP3.LUT R12, R8, 0xff, RZ, 0xc0, !PT ;  /* 0x000000ff080c7812 */ /* 0x000fe200078ec0ff */
[----:B------:R-:W-:Y:S01]  /*1b20*/  IMAD.IADD R11, R28, 0x1, -R11 ;  /* 0x000000011c0b7824 */ /* 0x000fe200078e0a0b */
[----:B------:R-:W-:Y:S01]  /*1b30*/  SHF.R.U32.HI R9, RZ, 0x10, R8 ;  /* 0x00000010ff097819 */ /* 0x000fe20000011608 */
[----:B------:R-:W-:Y:S01]  /*1b40*/  BSSY B0, `(.L_x_10423) ;  /* 0x000002b000007945 */ /* 0x000fe20003800000 */
[----:B------:R-:W-:Y:S01]  /*1b50*/  LOP3.LUT R19, R19, 0xfffffff7, RZ, 0xc0, !PT ;  /* 0xfffffff713137812 */ /* 0x000fe200078ec0ff */
[----:B------:R1:W-:Y:S04]  /*1b60*/  STL [R1+0x74], R12 ;  /* 0x0000740c01007387 */ /* 0x0003e80000100800 */
[----:B------:R1:W-:Y:S01]  /*1b70*/  STL [R1+0x58], R9 ;  /* 0x0000580901007387 */ /* 0x0003e20000100800 */
[----:B--2---:R-:W-:-:S04]  /*1b80*/  @P0 IMAD.IADD R24, R3, 0x1, -R0 ;  /* 0x0000000103180824 */ /* 0x004fc800078e0a00 */
[----:B------:R-:W-:-:S04]  /*1b90*/  IMAD.IADD R102, R11, 0x1, R24 ;  /* 0x000000010b667824 */ /* 0x000fc800078e0218 */
[C---:B------:R-:W-:Y:S01]  /*1ba0*/  VIADD R0, R102.reuse, 0x7f ;  /* 0x0000007f66007836 */ /* 0x040fe20000000000 */
[----:B------:R-:W-:-:S04]  /*1bb0*/  ISETP.GE.AND P3, PT, R102, 0x1, PT ;  /* 0x000000016600780c */ /* 0x000fc80003f66270 */
[----:B------:R-:W-:-:S04]  /*1bc0*/  SHF.R.S32.HI R3, RZ, 0x1f, R0 ;  /* 0x0000001fff037819 */ /* 0x000fc80000011400 */
[----:B------:R-:W-:Y:S02]  /*1bd0*/  LEA.HI R3, R3, R0, RZ, 0x7 ;  /* 0x0000000003037211 */ /* 0x000fe400078f38ff */
[----:B------:R-:W-:Y:S02]  /*1be0*/  MOV R0, RZ ;  /* 0x000000ff00007202 */ /* 0x000fe40000000f00 */
[----:B------:R-:W-:Y:S02]  /*1bf0*/  SHF.R.S32.HI R99, RZ, 0x7, R3 ;  /* 0x00000007ff637819 */ /* 0x000fe40000011403 */
[----:B------:R-:W-:Y:S01]  /*1c00*/  @P3 LOP3.LUT R19, R19, 0x8, RZ, 0xfc, !PT ;  /* 0x0000000813133812 */ /* 0x000fe200078efcff */
[----:B-1----:R-:W-:Y:S06]  /*1c10*/  @!P3 BRA `(.L_x_10424) ;  /* 0x000000000074b947 */ /* 0x002fec0003800000 */
[----:B------:R-:W-:Y:S01]  /*1c20*/  ISETP.NE.AND P0, PT, R9, RZ, PT ;  /* 0x000000ff0900720c */ /* 0x000fe20003f05270 */
[----:B------:R-:W-:-:S03]  /*1c30*/  ULDC UR4, c[0x0][0x9f0] ;  /* 0x00027c0000047ab9 */ /* 0x000fc60000000800 */
[----:B------:R-:W-:-:S04]  /*1c40*/  SEL R9, R9, UR4, P0 ;  /* 0x0000000409097c07 */ /* 0x000fc80008000000 */
[-C--:B------:R-:W-:Y:S02]  /*1c50*/  IABS R6, R9.reuse ;  /* 0x0000000900067213 */ /* 0x080fe40000000000 */
[----:B------:R-:W-:Y:S02]  /*1c60*/  IADD3 R0, R99, -0x1, R9 ;  /* 0xffffffff63007810 */ /* 0x000fe40007ffe009 */
[----:B------:R-:W1:Y:S01]  /*1c70*/  I2F.RP R3, R6 ;  /* 0x0000000600037306 */ /* 0x000e620000209400 */
[-C--:B------:R-:W-:Y:S02]  /*1c80*/  IABS R10, R9.reuse ;  /* 0x00000009000a7213 */ /* 0x080fe40000000000 */
[----:B------:R-:W-:Y:S02]  /*1c90*/  IABS R8, R0 ;  /* 0x0000000000087213 */ /* 0x000fe40000000000 */
[----:B------:R-:W-:-:S04]  /*1ca0*/  LOP3.LUT R0, R0, R9, RZ, 0x3c, !PT ;  /* 0x0000000900007212 */ /* 0x000fc800078e3cff */
[----:B------:R-:W-:Y:S01]  /*1cb0*/  ISETP.GE.AND P2, PT, R0, RZ, PT ;  /* 0x000000ff0000720c */ /* 0x000fe20003f46270 */
[----:B-1----:R-:W1:Y:S02]  /*1cc0*/  MUFU.RCP R3, R3 ;  /* 0x0000000300037308 */ /* 0x002e640000001000 */
[----:B-1----:R-:W-:Y:S02]  /*1cd0*/  VIADD R4, R3, 0xffffffe ;  /* 0x0ffffffe03047836 */ /* 0x002fe40000000000 */
[----:B------:R-:W-:-:S04]  /*1ce0*/  IMAD.MOV R3, RZ, RZ, -R10 ;  /* 0x000000ffff037224 */ /* 0x000fc800078e0a0a */
[----:B------:R1:W2:Y:S02]  /*1cf0*/  F2I.FTZ.U32.TRUNC.NTZ R5, R4 ;  /* 0x0000000400057305 */ /* 0x0002a4000021f000 */
[----:B-1----:R-:W-:Y:S02]  /*1d00*/  IMAD.MOV.U32 R4, RZ, RZ, RZ ;  /* 0x000000ffff047224 */ /* 0x002fe400078e00ff */
[----:B--2---:R-:W-:-:S04]  /*1d10*/  IMAD.MOV R7, RZ, RZ, -R5 ;  /* 0x000000ffff077224 */ /* 0x004fc800078e0a05 */
        /* <DEDUP_REMOVED lines=13> */
.L_x_10424:
[----:B------:R-:W-:Y:S05]  /*1df0*/  BSYNC B0 ;  /* 0x0000000000007941 */ /* 0x000fea0003800000 */
.L_x_10423:
[----:B------:R-:W-:-:S05]  /*1e00*/  IMAD R3, R12, R0, RZ ;  /* 0x000000000c037224 */ /* 0x000fca00078e02ff */
        /* <DEDUP_REMOVED lines=8> */
[----:B------:R-:W-:-:S04]  /*1e90*/  @P0 IADD3 R0, R0, 0x7f, RZ ;  /* 0x0000007f00000810 */ /* 0x000fc80007ffe0ff */
        /* <DEDUP_REMOVED lines=13> */
[----:B------:R-:W-:Y:S02]  /*1f70*/  IMAD.U32 R4, RZ, RZ, UR4 ;  /* 0x00000004ff047e24 */ /* 0x000fe4000f8e00ff */
        /* <DEDUP_REMOVED lines=11> */
[----:B01---5:R-:W-:Y:S05]  /*2030*/  CALL.ABS.NOINC R14 ;  /* 0x000000000e007343 */ /* 0x023fea0003c00000 */
.L_x_10427:
[----:B------:R-:W-:Y:S05]  /*2040*/  BSYNC B6 ;  /* 0x0000000000067941 */ /* 0x000fea0003800000 */
.L_x_10426:
        /* <DEDUP_REMOVED lines=19> */
[----:B01---5:R-:W-:Y:S05]  /*2180*/  CALL.ABS.NOINC R14 ;  /* 0x000000000e007343 */ /* 0x023fea0003c00000 */
.L_x_10429:
[----:B------:R-:W-:Y:S05]  /*2190*/  BSYNC B6 ;  /* 0x0000000000067941 */ /* 0x000fea0003800000 */
.L_x_10428:
[----:B------:R-:W-:Y:S01]  /*21a0*/  ULDC.64 UR4, c[0x0][0x9f8] ;  /* 0x00027e0000047ab9 */ /* 0x000fe20000000a00 */
[----:B------:R-:W-:Y:S01]  /*21b0*/  IMAD.MOV.U32 R0, RZ, RZ, R27 ;  /* 0x000000ffff007224 */ /* 0x000fe200078e001b */
[----:B------:R-:W-:Y:S01]  /*21c0*/  ISETP.NE.U32.AND P0, PT, RZ, UR4, PT ;  /* 0x00000004ff007c0c */ /* 0x000fe2000bf05070 */
[----:B0-----:R-:W2:Y:S01]  /*21d0*/  LDL R29, [R1+0xa0] ;  /* 0x0000a000011d7983 */ /* 0x001ea20000100800 */
[----:B------:R-:W0:Y:S02]  /*21e0*/  LDC.64 R86, c[0x0][0x408] ;  /* 0x00010200ff567b82 */ /* 0x000e240000000a00 */
[----:B------:R-:W-:Y:S01]  /*21f0*/  ISETP.NE.AND.EX P0, PT, RZ, UR5, PT, P0 ;  /* 0x00000005ff007c0c */ /* 0x000fe2000bf05300 */
[----:B------:R-:W1:Y:S01]  /*2200*/  S2R R20, SR_TID.X ;  /* 0x0000000000147919 */ /* 0x000e620000002100 */
[----:B------:R-:W-:-:S04]  /*2210*/  SHF.R.S32.HI R13, RZ, 0x1f, R139 ;  /* 0x0000001fff0d7819 */ /* 0x000fc8000001148b */
[----:B------:R-:W3:Y:S07]  /*2220*/  LDC.64 R8, c[0x0][0x3f8] ;  /* 0x0000fe00ff087b82 */ /* 0x000eee0000000a00 */
[----:B------:R-:W-:Y:S01]  /*2230*/  @P0 IADD3 R4, P1, R31, UR4, RZ ;  /* 0x000000041f040c10 */ /* 0x000fe2000ff3e0ff */
[----:B------:R-:W4:Y:S03]  /*2240*/  LDC R11, c[0x0][0x3f4] ;  /* 0x0000fd00ff0b7b82 */ /* 0x000f260000000800 */
[----:B------:R-:W-:-:S05]  /*2250*/  @P0 IADD3.X R5, R30, UR5, RZ, P1, !PT ;  /* 0x000000051e050c10 */ /* 0x000fca0008ffe4ff */
[----:B------:R0:W2:Y:S01]  /*2260*/  @P0 LDG.E R0, desc[UR42][R4.64] ;  /* 0x0000002a04000981 */ /* 0x0000a2000c1e1900 */
[----:B-1----:R-:W-:Y:S01]  /*2270*/  SHF.R.U32.HI R27, RZ, 0x7, R20 ;  /* 0x00000007ff1b7819 */ /* 0x002fe20000011614 */
[----:B------:R-:W-:-:S03]  /*2280*/  VIADD R3, R20, 0xffffff80 ;  /* 0xffffff8014037836 */ /* 0x000fc60000000000 */
[----:B------:R-:W-:Y:S02]  /*2290*/  ISETP.NE.AND P6, PT, R27, 0x1, PT ;  /* 0x000000011b00780c */ /* 0x000fe40003fc5270 */
[----:B------:R-:W-:-:S04]  /*22a0*/  SHF.R.S32.HI R6, RZ, 0x1f, R3 ;  /* 0x0000001fff067819 */ /* 0x000fc80000011403 */
[----:B------:R-:W-:Y:S02]  /*22b0*/  LEA.HI R6, R6, R3, RZ, 0x2 ;  /* 0x0000000306067211 */ /* 0x000fe400078f10ff */
[----:B------:R-:W-:-:S05]  /*22c0*/  IADD3 R3, R16, 0x10, RZ ;  /* 0x0000001010037810 */ /* 0x000fca0007ffe0ff */
[----:B------:R-:W-:Y:S05]  /*22d0*/  @!P6 WARPSYNC.ALL ;  /* 0x000000000000e948 */ /* 0x000fea0003800000 */
[----:B------:R-:W-:Y:S02]  /*22e0*/  ULDC UR4, c[0x0][0x2f4] ;  /* 0x0000bd0000047ab9 */ /* 0x000fe40000000800 */
[----:B------:R-:W-:Y:S02]  /*22f0*/  ISETP.GE.AND P1, PT, R3, UR4, PT ;  /* 0x0000000403007c0c */ /* 0x000fe4000bf26270 */
[----:B------:R-:W-:Y:S02]  /*2300*/  SHF.R.S32.HI R71, RZ, 0x2, R6 ;  /* 0x00000002ff477819 */ /* 0x000fe40000011406 */
[----:B0-----:R-:W-:-:S02]  /*2310*/  SEL R5, RZ, 0xffffffff, P1 ;  /* 0xffffffffff057807 */ /* 0x001fc40000800000 */
[----:B------:R-:W-:Y:S02]  /*2320*/  SHF.R.S32.HI R6, RZ, 0x1f, R6 ;  /* 0x0000001fff067819 */ /* 0x000fe40000011406 */
[----:B------:R-:W-:Y:S01]  /*2330*/  ISETP.GE.AND P0, PT, R16, UR4, PT ;  /* 0x0000000410007c0c */ /* 0x000fe2000bf06270 */
[----:B------:R-:W-:Y:S01]  /*2340*/  IMAD.SHL.U32 R5, R5, 0x2, RZ ;  /* 0x0000000205057824 */ /* 0x000fe200078e00ff */
[----:B------:R-:W-:Y:S02]  /*2350*/  LEA.HI R6, R6, R71, RZ, 0x2 ;  /* 0x0000004706067211 */ /* 0x000fe400078f10ff */
[----:B------:R-:W-:Y:S02]  /*2360*/  SEL R4, RZ, 0x1, P0 ;  /* 0x00000001ff047807 */ /* 0x000fe40000000000 */
[----:B------:R-:W-:Y:S02]  /*2370*/  LOP3.LUT R6, R6, 0xfffffffc, RZ, 0xc0, !PT ;  /* 0xfffffffc06067812 */ /* 0x000fe400078ec0ff */
[----:B------:R-:W-:Y:S01]  /*2380*/  LOP3.LUT R5, R5, 0x2, R4, 0xe2, !PT ;  /* 0x0000000205057812 */ /* 0x000fe200078ee204 */
[----:B------:R-:W-:-:S02]  /*2390*/  VIADD R4, R16, 0x20 ;  /* 0x0000002010047836 */ /* 0x000fc40000000000 */
[----:B------:R-:W-:Y:S01]  /*23a0*/  IMAD.IADD R71, R71, 0x1, -R6 ;  /* 0x0000000147477824 */ /* 0x000fe200078e0a06 */
[----:B------:R-:W-:Y:S01]  /*23b0*/  ISETP.GE.AND P1, PT, R23, UR4, PT ;  /* 0x0000000417007c0c */ /* 0x000fe2000bf26270 */
[----:B------:R-:W-:Y:S01]  /*23c0*/  IMAD R6, R13, R86, RZ ;  /* 0x000000560d067224 */ /* 0x000fe200078e02ff */
[----:B------:R-:W-:Y:S02]  /*23d0*/  ISETP.GE.AND P0, PT, R4, UR4, PT ;  /* 0x0000000404007c0c */ /* 0x000fe4000bf06270 */
[----:B------:R-:W-:Y:S01]  /*23e0*/  SEL R7, RZ, 0x8, P1 ;  /* 0x00000008ff077807 */ /* 0x000fe20000800000 */
[----:B------:R-:W-:Y:S01]  /*23f0*/  IMAD R15, R139, R87, R6 ;  /* 0x000000578b0f7224 */ /* 0x000fe200078e0206 */
[----:B------:R-:W-:Y:S02]  /*2400*/  SEL R6, RZ, 0x4, P0 ;  /* 0x00000004ff067807 */ /* 0x000fe40000000000 */
[----:B------:R-:W-:Y:S02]  /*2410*/  ISETP.GE.AND P0, PT, R22, UR4, PT ;  /* 0x0000000416007c0c */ /* 0x000fe4000bf06270 */
[----:B------:R-:W-:-:S02]  /*2420*/  LOP3.LUT R5, R7, R5, R6, 0xfe, !PT ;  /* 0x0000000507057212 */ /* 0x000fc400078efe06 */
[----:B------:R-:W-:Y:S02]  /*2430*/  SEL R6, RZ, 0x10, P0 ;  /* 0x00000010ff067807 */ /* 0x000fe40000000000 */
[----:B------:R-:W-:Y:S02]  /*2440*/  LOP3.LUT P0, RZ, R71, 0x2, RZ, 0xc0, !PT ;  /* 0x0000000247ff7812 */ /* 0x000fe4000780c0ff */
[----:B------:R-:W-:Y:S01]  /*2450*/  LOP3.LUT R19, R19, 0xfffffffb, RZ, 0xc0, !PT ;  /* 0xfffffffb13137812 */ /* 0x000fe200078ec0ff */
[----:B------:R-:W-:Y:S01]  /*2460*/  IMAD.IADD R85, R85, 0x1, R28 ;  /* 0x0000000155557824 */ /* 0x000fe200078e021c */
[----:B------:R-:W-:Y:S01]  /*2470*/  LOP3.LUT R28, R5, R6, RZ, 0xfc, !PT ;  /* 0x00000006051c7212 */ /* 0x000fe200078efcff */
[----:B---3--:R-:W-:Y:S01]  /*2480*/  IMAD R6, R13, R8, RZ ;  /* 0x000000080d067224 */ /* 0x008fe200078e02ff */
[----:B----4-:R-:W-:-:S07]  /*2490*/  ISETP.GE.AND P2, PT, R3, R11, PT ;  /* 0x0000000b0300720c */ /* 0x010fce0003f46270 */
[----:B------:R-:W-:Y:S02]  /*24a0*/  @P0 LOP3.LUT R19, R19, 0x4, RZ, 0xfc, !PT ;  /* 0x0000000413130812 */ /* 0x000fe400078efcff */
[----:B------:R-:W-:Y:S01]  /*24b0*/  ISETP.GE.AND P0, PT, R16, R11, PT ;  /* 0x0000000b1000720c */ /* 0x000fe20003f06270 */
[----:B------:R-:W-:Y:S01]  /*24c0*/  IMAD R13, R139, R9, R6 ;  /* 0x000000098b0d7224 */ /* 0x000fe200078e0206 */
[----:B------:R-:W-:Y:S02]  /*24d0*/  SHF.R.S32.HI R143, RZ, 0x1f, R142 ;  /* 0x0000001fff8f7819 */ /* 0x000fe4000001148e */
[C---:B------:R-:W-:Y:S02]  /*24e0*/  SEL R5, R11.reuse, RZ, P0 ;  /* 0x000000ff0b057207 */ /* 0x040fe40000000000 */
[----:B------:R-:W-:Y:S02]  /*24f0*/  ISETP.GE.AND P1, PT, R4, R11, PT ;  /* 0x0000000b0400720c */ /* 0x000fe40003f26270 */
[C---:B------:R-:W-:Y:S01]  /*2500*/  SEL R6, R11.reuse, RZ, P2 ;  /* 0x000000ff0b067207 */ /* 0x040fe20001000000 */
[----:B------:R-:W-:Y:S01]  /*2510*/  IMAD.IADD R5, R16, 0x1, R5 ;  /* 0x0000000110057824 */ /* 0x000fe200078e0205 */
[----:B------:R-:W-:Y:S01]  /*2520*/  SEL R7, R11, RZ, P1 ;  /* 0x000000ff0b077207 */ /* 0x000fe20000800000 */
[----:B------:R-:W-:-:S04]  /*2530*/  IMAD.WIDE.U32 R66, R139, R8, R16 ;  /* 0x000000088b427225 */ /* 0x000fc800078e0010 */
[----:B------:R-:W-:-:S04]  /*2540*/  IMAD.WIDE.U32 R68, R139, R8, R142 ;  /* 0x000000088b447225 */ /* 0x000fc800078e008e */
[----:B------:R-:W-:Y:S01]  /*2550*/  IMAD.IADD R10, R3, 0x1, R6 ;  /* 0x00000001030a7824 */ /* 0x000fe200078e0206 */
[----:B------:R-:W-:Y:S01]  /*2560*/  SHF.R.S32.HI R6, RZ, 0x1f, R5 ;  /* 0x0000001fff067819 */ /* 0x000fe20000011405 */
[----:B------:R-:W-:-:S04]  /*2570*/  IMAD.WIDE.U32 R64, R139, R86, R142 ;  /* 0x000000568b407225 */ /* 0x000fc800078e008e */
[----:B------:R-:W-:-:S04]  /*2580*/  IMAD.WIDE.U32 R62, R139, R86, R16 ;  /* 0x000000568b3e7225 */ /* 0x000fc800078e0010 */
[----:B------:R-:W-:Y:S02]  /*2590*/  IMAD.IADD R67, R67, 0x1, R13 ;  /* 0x0000000143437824 */ /* 0x000fe400078e020d */
[----:B------:R-:W-:Y:S01]  /*25a0*/  IMAD.IADD R69, R13, 0x1, R69 ;  /* 0x000000010d457824 */ /* 0x000fe200078e0245 */
[----:B------:R-:W-:Y:S01]  /*25b0*/  SHF.R.S32.HI R13, RZ, 0x1f, R10 ;  /* 0x0000001fff0d7819 */ /* 0x000fe2000001140a */
[----:B------:R-:W-:Y:S01]  /*25c0*/  IMAD.IADD R12, R4, 0x1, R7 ;  /* 0x00000001040c7824 */ /* 0x000fe200078e0207 */
[----:B------:R-:W-:Y:S01]  /*25d0*/  IADD3 R65, R15, R65, RZ ;  /* 0x000000410f417210 */ /* 0x000fe20007ffe0ff */
[----:B------:R-:W-:Y:S01]  /*25e0*/  IMAD.IADD R63, R63, 0x1, R15 ;  /* 0x000000013f3f7824 */ /* 0x000fe200078e020f */
[CC--:B------:R-:W-:Y:S02]  /*25f0*/  LEA.HI R70, R6.reuse, R5.reuse, RZ, 0x3 ;  /* 0x0000000506467211 */ /* 0x0c0fe400078f18ff */
[----:B------:R-:W-:Y:S02]  /*2600*/  LEA.HI R7, R6, R5, RZ, 0x5 ;  /* 0x0000000506077211 */ /* 0x000fe400078f28ff */
[----:B------:R-:W-:-:S02]  /*2610*/  LOP3.LUT R19, R19, 0xfffffffe, RZ, 0xc0, !PT ;  /* 0xfffffffe13137812 */ /* 0x000fc400078ec0ff */
[----:B------:R-:W-:Y:S02]  /*2620*/  SHF.R.S32.HI R15, RZ, 0x1f, R12 ;  /* 0x0000001fff0f7819 */ /* 0x000fe4000001140c */
[CC--:B------:R-:W-:Y:S02]  /*2630*/  LEA.HI R5, R13.reuse, R10.reuse, RZ, 0x3 ;  /* 0x0000000a0d057211 */ /* 0x0c0fe400078f18ff */
[----:B------:R-:W-:Y:S02]  /*2640*/  LEA.HI R10, R13, R10, RZ, 0x5 ;  /* 0x0000000a0d0a7211 */ /* 0x000fe400078f28ff */
[----:B------:R-:W-:Y:S02]  /*2650*/  @P2 LOP3.LUT R19, R19, 0x1, RZ, 0xfc, !PT ;  /* 0x0000000113132812 */ /* 0x000fe400078efcff */
[CC--:B------:R-:W-:Y:S01]  /*2660*/  LEA.HI R6, R15.reuse, R12.reuse, RZ, 0x3 ;  /* 0x0000000c0f067211 */ /* 0x0c0fe200078f18ff */
[----:B------:R-:W-:Y:S01]  /*2670*/  IMAD.SHL.U32 R13, R10, 0x80, RZ ;  /* 0x000000800a0d7824 */ /* 0x000fe200078e00ff */
[----:B------:R-:W-:-:S02]  /*2680*/  LEA.HI R12, R15, R12, RZ, 0x5 ;  /* 0x0000000c0f0c7211 */ /* 0x000fc400078f28ff */
[----:B------:R-:W-:Y:S02]  /*2690*/  SHF.L.U32 R7, R7, 0x7, RZ ;  /* 0x0000000707077819 */ /* 0x000fe400000006ff */
[----:B------:R-:W-:Y:S02]  /*26a0*/  LOP3.LUT R10, R144, 0x18, R70, 0xf8, !PT ;  /* 0x00000018900a7812 */ /* 0x000fe400078ef846 */
[----:B------:R-:W-:Y:S01]  /*26b0*/  LOP3.LUT R19, R19, 0xfffffffd, RZ, 0xc0, !PT ;  /* 0xfffffffd13137812 */ /* 0x000fe200078ec0ff */
[----:B------:R-:W-:Y:S01]  /*26c0*/  IMAD.SHL.U32 R15, R12, 0x80, RZ ;  /* 0x000000800c0f7824 */ /* 0x000fe200078e00ff */
[----:B-----5:R-:W-:Y:S02]  /*26d0*/  SHF.R.S32.HI R21, RZ, 0x1f, R95 ;  /* 0x0000001fff157819 */ /* 0x020fe4000001145f */
[----:B------:R-:W-:Y:S02]  /*26e0*/  LOP3.LUT R12, R144, 0x18, R5, 0xf8, !PT ;  /* 0x00000018900c7812 */ /* 0x000fe400078ef805 */
[----:B------:R-:W-:-:S02]  /*26f0*/  LOP3.LUT R7, R7, 0xfffff000, RZ, 0xc0, !PT ;  /* 0xfffff00007077812 */ /* 0x000fc400078ec0ff */
[-C--:B------:R-:W-:Y:S02]  /*2700*/  LOP3.LUT R10, R10, R145.reuse, RZ, 0x3c, !PT ;  /* 0x000000910a0a7212 */ /* 0x080fe400078e3cff */
[----:B------:R-:W-:Y:S02]  /*2710*/  @P1 LOP3.LUT R19, R19, 0x2, RZ, 0xfc, !PT ;  /* 0x0000000213131812 */ /* 0x000fe400078efcff */
[----:B------:R-:W-:Y:S01]  /*2720*/  ISETP.GE.AND P1, PT, R136, UR4, PT ;  /* 0x0000000488007c0c */ /* 0x000fe2000bf26270 */
[----:B------:R-:W-:Y:S01]  /*2730*/  IMAD R20, R21, R86, RZ ;  /* 0x0000005615147224 */ /* 0x000fe200078e02ff */
[----:B------:R-:W-:Y:S01]  /*2740*/  LOP3.LUT R13, R13, 0xfffff000, RZ, 0xc0, !PT ;  /* 0xfffff0000d0d7812 */ /* 0x000fe200078ec0ff */
[----:B------:R-:W-:Y:S01]  /*2750*/  VIADD R101, R27, 0x8 ;  /* 0x000000081b657836 */ /* 0x000fe20000000000 */
[----:B------:R-:W-:Y:S02]  /*2760*/  LOP3.LUT R12, R12, R145, RZ, 0x3c, !PT ;  /* 0x000000910c0c7212 */ /* 0x000fe400078e3cff */
[----:B------:R-:W-:Y:S01]  /*2770*/  IADD3 R94, R10, R7, R146 ;  /* 0x000000070a5e7210 */ /* 0x000fe20007ffe092 */
[----:B------:R-:W-:Y:S01]  /*2780*/  IMAD R10, R21, R8, RZ ;  /* 0x00000008150a7224 */ /* 0x000fe200078e02ff */
[----:B------:R-:W-:-:S02]  /*2790*/  LOP3.LUT R14, R144, 0x18, R6, 0xf8, !PT ;  /* 0x00000018900e7812 */ /* 0x000fc400078ef806 */
[----:B------:R-:W-:Y:S01]  /*27a0*/  SEL R27, RZ, 0x20, P1 ;  /* 0x00000020ff1b7807 */ /* 0x000fe20000800000 */
[C---:B------:R-:W-:Y:S01]  /*27b0*/  IMAD R73, R95.reuse, R9, R10 ;  /* 0x000000095f497224 */ /* 0x040fe200078e020a */
[----:B------:R-:W-:Y:S01]  /*27c0*/  IADD3 R93, R12, R13, R146 ;  /* 0x0000000d0c5d7210 */ /* 0x000fe20007ffe092 */
[----:B------:R-:W-:Y:S01]  /*27d0*/  IMAD R13, R95, R87, R20 ;  /* 0x000000575f0d7224 */ /* 0x000fe200078e0214 */
[----:B------:R-:W-:Y:S01]  /*27e0*/  LOP3.LUT R15, R15, 0xfffff000, RZ, 0xc0, !PT ;  /* 0xfffff0000f0f7812 */ /* 0x000fe200078ec0ff */
[C---:B------:R-:W-:Y:S01]  /*27f0*/  IMAD.WIDE.U32 R66, R95.reuse, R8, R66 ;  /* 0x000000085f427225 */ /* 0x040fe200078e0042 */
[----:B------:R-:W-:Y:S02]  /*2800*/  LOP3.LUT R14, R14, R145, RZ, 0x3c, !PT ;  /* 0x000000910e0e7212 */ /* 0x000fe400078e3cff */
[----:B------:R-:W-:Y:S01]  /*2810*/  LOP3.LUT R10, R70, 0xfffffff8, RZ, 0xc0, !PT ;  /* 0xfffffff8460a7812 */ /* 0x000fe200078ec0ff */
[----:B------:R-:W-:Y:S01]  /*2820*/  IMAD.WIDE.U32 R62, R95, R86, R62 ;  /* 0x000000565f3e7225 */ /* 0x000fe200078e003e */
[----:B------:R-:W-:-:S02]  /*2830*/  LOP3.LUT R20, R5, 0xfffffff8, RZ, 0xc0, !PT ;  /* 0xfffffff805147812 */ /* 0x000fc400078ec0ff */
[----:B------:R-:W-:Y:S01]  /*2840*/  LOP3.LUT R21, R6, 0xfffffff8, RZ, 0xc0, !PT ;  /* 0xfffffff806157812 */ /* 0x000fe200078ec0ff */
[----:B------:R-:W-:Y:S01]  /*2850*/  IMAD.WIDE.U32 R64, R95, R86, R64 ;  /* 0x000000565f407225 */ /* 0x000fe200078e0040 */
[----:B------:R-:W-:-:S03]  /*2860*/  LOP3.LUT R27, R28, R27, RZ, 0xfc, !PT ;  /* 0x0000001b1c1b7212 */ /* 0x000fc600078efcff */
[----:B------:R-:W-:Y:S01]  /*2870*/  IMAD.WIDE.U32 R68, R95, R8, R68 ;  /* 0x000000085f447225 */ /* 0x000fe200078e0044 */
[----:B------:R-:W-:Y:S02]  /*2880*/  SHF.L.U64.HI R88, R8, 0x7, R9 ;  /* 0x0000000708587819 */ /* 0x000fe40000010209 */
[C---:B------:R-:W-:Y:S01]  /*2890*/  SHF.L.U64.HI R87, R86.reuse, 0x7, R87 ;  /* 0x0000000756577819 */ /* 0x040fe20000010257 */
[----:B------:R-:W-:Y:S01]  /*28a0*/  IMAD.SHL.U32 R7, R86, 0x80, RZ ;  /* 0x0000008056077824 */ /* 0x000fe200078e00ff */
[----:B------:R-:W-:Y:S01]  /*28b0*/  IADD3 R92, R14, R15, R146 ;  /* 0x0000000f0e5c7210 */ /* 0x000fe20007ffe092 */
[----:B------:R-:W-:Y:S01]  /*28c0*/  IMAD.IADD R81, R67, 0x1, R73 ;  /* 0x0000000143517824 */ /* 0x000fe200078e0249 */
[----:B------:R-:W-:Y:S01]  /*28d0*/  SHF.L.U32 R98, R11, 0x1, RZ ;  /* 0x000000010b627819 */ /* 0x000fe200000006ff */
[----:B------:R-:W-:Y:S01]  /*28e0*/  IMAD.SHL.U32 R8, R8, 0x80, RZ ;  /* 0x0000008008087824 */ /* 0x000fe200078e00ff */
[----:B------:R-:W-:Y:S01]  /*28f0*/  SHF.R.S32.HI R91, RZ, 0x1f, R10 ;  /* 0x0000001fff5b7819 */ /* 0x000fe2000001140a */
[----:B------:R-:W-:Y:S01]  /*2900*/  IMAD.IADD R84, R63, 0x1, R13 ;  /* 0x000000013f547824 */ /* 0x000fe200078e020d */
[----:B------:R-:W-:Y:S01]  /*2910*/  SHF.R.S32.HI R90, RZ, 0x1f, R20 ;  /* 0x0000001fff5a7819 */ /* 0x000fe20000011414 */
[----:B------:R-:W-:Y:S01]  /*2920*/  IMAD.IADD R80, R13, 0x1, R65 ;  /* 0x000000010d507824 */ /* 0x000fe200078e0241 */
[----:B------:R-:W-:Y:S01]  /*2930*/  SHF.R.S32.HI R89, RZ, 0x1f, R21 ;  /* 0x0000001fff597819 */ /* 0x000fe20000011415 */
[----:B------:R-:W-:Y:S01]  /*2940*/  IMAD.IADD R73, R73, 0x1, R69 ;  /* 0x0000000149497824 */ /* 0x000fe200078e0245 */
[----:B------:R-:W-:-:S02]  /*2950*/  LOP3.LUT R28, R28, 0x1, RZ, 0xc0, !PT ;  /* 0x000000011c1c7812 */ /* 0x000fc400078ec0ff */
[----:B------:R-:W-:Y:S01]  /*2960*/  LOP3.LUT R30, R27, 0x4, RZ, 0xc0, !PT ;  /* 0x000000041b1e7812 */ /* 0x000fe200078ec0ff */
[----:B--2---:R-:W-:Y:S01]  /*2970*/  IMAD R9, R29, 0xc0, R139 ;  /* 0x000000c01d097824 */ /* 0x004fe200078e028b */
[----:B------:R-:W-:Y:S02]  /*2980*/  LOP3.LUT R29, R27, 0x2, RZ, 0xc0, !PT ;  /* 0x000000021b1d7812 */ /* 0x000fe400078ec0ff */
[----:B------:R-:W-:Y:S01]  /*2990*/  SHF.R.S32.HI R86, RZ, 0x1f, R0 ;  /* 0x0000001fff567819 */ /* 0x000fe20000011400 */
[----:B------:R-:W-:Y:S06]  /*29a0*/  @!P6 BAR.SYNC.DEFER_BLOCKING 0x9, 0x100 ;  /* 0x024400000000eb1d */ /* 0x000fec0000010000 */
.L_x_10488:
[----:B--2---:R-:W2:Y:S01]  /*29b0*/  LDL R34, [R1+0x4c] ;  /* 0x00004c0001227983 */ /* 0x004ea20000100800 */
[----:B0-----:R-:W0:Y:S01]  /*29c0*/  LDC R75, c[0x0][0x430] ;  /* 0x00010c00ff4b7b82 */ /* 0x001e220000000800 */
[----:B------:R-:W-:Y:S02]  /*29d0*/  VIADD R11, R25, 0xffffffff ;  /* 0xffffffff190b7836 */ /* 0x000fe40000000000 */
[----:B------:R-:W-:-:S03]  /*29e0*/  IMAD.MOV.U32 R74, RZ, RZ, RZ ;  /* 0x000000ffff4a7224 */ /* 0x000fc600078e00ff */
[----:B------:R-:W-:Y:S02]  /*29f0*/  LEA R14, R11, R9, 0x7 ;  /* 0x000000090b0e7211 */ /* 0x000fe400078e38ff */
[----:B-1----:R-:W1:Y:S03]  /*2a00*/  LDC R96, c[0x0][0x3f4] ;  /* 0x0000fd00ff607b82 */ /* 0x002e660000000800 */
[----:B---3--:R-:W-:-:S04]  /*2a10*/  IMAD.IADD R31, R85, 0x1, R14 ;  /* 0x00000001551f7824 */ /* 0x008fc800078e020e */
[----:B------:R-:W-:Y:S01]  /*2a20*/  IMAD.MOV.U32 R32, RZ, RZ, R31 ;  /* 0x000000ffff207224 */ /* 0x000fe200078e001f */
[----:B0-----:R-:W-:-:S13]  /*2a30*/  ISETP.NE.AND P1, PT, R75, 0x1, PT ;  /* 0x000000014b00780c */ /* 0x001fda0003f25270 */
[----:B------:R-:W0:Y:S08]  /*2a40*/  @P1 LDC R12, c[0x0][0x434] ;  /* 0x00010d00ff0c1b82 */ /* 0x000e300000000800 */
[----:B------:R-:W3:Y:S01]  /*2a50*/  @P1 LDC R13, c[0x0][0x438] ;  /* 0x00010e00ff0d1b82 */ /* 0x000ee20000000800 */
[----:B0-----:R-:W-:-:S05]  /*2a60*/  @P1 IMAD.HI.U32 R12, R31, R12, RZ ;  /* 0x0000000c1f0c1227 */ /* 0x001fca00078e00ff */
[----:B---3--:R-:W-:Y:S02]  /*2a70*/  @P1 SHF.R.U32.HI R32, RZ, R13, R12 ;  /* 0x0000000dff201219 */ /* 0x008fe4000001160c */
[----:B------:R-:W-:-:S04]  /*2a80*/  ISETP.GE.AND P1, PT, R14, R24, PT ;  /* 0x000000180e00720c */ /* 0x000fc80003f26270 */
[----:B------:R-:W-:-:S13]  /*2a90*/  ISETP.GT.OR P1, PT, R9, 0x7f, P1 ;  /* 0x0000007f0900780c */ /* 0x000fda0000f24670 */
[----:B------:R-:W0:Y:S01]  /*2aa0*/  @!P1 LDC.64 R14, c[0x0][0x428] ;  /* 0x00010a00ff0e9b82 */ /* 0x000e220000000a00 */
[----:B------:R-:W-:-:S07]  /*2ab0*/  @!P1 SHF.R.S32.HI R33, RZ, 0x1f, R32 ;  /* 0x0000001fff219819 */ /* 0x000fce0000011420 */
[----:B------:R-:W3:Y:S01]  /*2ac0*/  @!P1 LDC.64 R12, c[0x0][0x418] ;  /* 0x00010600ff0c9b82 */ /* 0x000ee20000000a00 */
[----:B------:R-:W-:Y:S01]  /*2ad0*/  LOP3.LUT P3, RZ, R71, 0x2, RZ, 0xc0, !PT ;  /* 0x0000000247ff7812 */ /* 0x000fe2000786c0ff */
[----:B0-----:R-:W-:-:S04]  /*2ae0*/  @!P1 IMAD R25, R86, R14, RZ ;  /* 0x0000000e56199224 */ /* 0x001fc800078e02ff */
[C---:B------:R-:W-:Y:S02]  /*2af0*/  @!P1 IMAD R25, R0.reuse, R15, R25 ;  /* 0x0000000f00199224 */ /* 0x040fe400078e0219 */
[----:B------:R-:W-:-:S04]  /*2b00*/  @!P1 IMAD.WIDE.U32 R14, R0, R14, R32 ;  /* 0x0000000e000e9225 */ /* 0x000fc800078e0020 */
[----:B------:R-:W-:Y:S01]  /*2b10*/  @!P1 IMAD.IADD R15, R15, 0x1, R25 ;  /* 0x000000010f0f9824 */ /* 0x000fe200078e0219 */
[----:B---3--:R-:W-:-:S04]  /*2b20*/  @!P1 LEA R12, P2, R14, R12, 0x2 ;  /* 0x0000000c0e0c9211 */ /* 0x008fc800078410ff */
[----:B------:R-:W-:Y:S02]  /*2b30*/  @!P1 LEA.HI.X R13, R14, R13, R15, 0x2, P2 ;  /* 0x0000000d0e0d9211 */ /* 0x000fe400010f140f */
[----:B-1----:R-:W-:Y:S01]  /*2b40*/  ISETP.GE.AND P2, PT, R96, 0x1, PT ;  /* 0x000000016000780c */ /* 0x002fe20003f46270 */
[----:B------:R-:W-:Y:S01]  /*2b50*/  IMAD.MOV R14, RZ, RZ, -R32 ;  /* 0x000000ffff0e7224 */ /* 0x000fe200078e0a20 */
[----:B------:R-:W-:Y:S05]  /*2b60*/  YIELD ;  /* 0x0000000000007946 */ /* 0x000fea0003800000 */
[----:B------:R-:W-:Y:S01]  /*2b70*/  BSSY B0, `(.L_x_10430) ;  /* 0x000040f000007945 */ /* 0x000fe20003800000 */
[----:B------:R0:W5:Y:S01]  /*2b80*/  @!P1 LDG.E R74, desc[UR42][R12.64] ;  /* 0x0000002a0c4a9981 */ /* 0x000162000c1e1900 */
[----:B------:R-:W-:Y:S01]  /*2b90*/  IMAD R75, R75, R14, R31 ;  /* 0x0000000e4b4b7224 */ /* 0x000fe200078e021f */
[----:B------:R-:W-:Y:S01]  /*2ba0*/  ISETP.GT.AND P1, PT, R11, R72, PT ;  /* 0x000000480b00720c */ /* 0x000fe20003f24270 */
[----:B------:R-:W-:-:S02]  /*2bb0*/  IMAD.MOV.U32 R25, RZ, RZ, R11 ;  /* 0x000000ffff197224 */ /* 0x000fc400078e000b */
[----:B--2---:R-:W-:-:S05]  /*2bc0*/  IMAD R61, R18, 0x3000, R34 ;  /* 0x00003000123d7824 */ /* 0x004fca00078e0222 */
[C---:B------:R-:W-:Y:S01]  /*2bd0*/  IADD3 R15, R61.reuse, 0x10, RZ ;  /* 0x000000103d0f7810 */ /* 0x040fe20007ffe0ff */
[C---:B------:R-:W-:Y:S02]  /*2be0*/  @P3 VIADD R15, R61.reuse, 0xfffffff0 ;  /* 0xfffffff03d0f3836 */ /* 0x040fe40000000000 */
[--C-:B------:R-:W-:Y:S02]  /*2bf0*/  IMAD R61, R61, 0x2, R26.reuse ;  /* 0x000000023d3d7824 */ /* 0x100fe400078e021a */
[----:B------:R-:W-:Y:S01]  /*2c00*/  IMAD R60, R15, 0x2, R26 ;  /* 0x000000020f3c7824 */ /* 0x000fe200078e021a */
[----:B0-----:R-:W-:Y:S06]  /*2c10*/  @!P2 BRA `(.L_x_10431) ;  /* 0x0000003800f4a947 */ /* 0x001fec0003800000 */
[----:B------:R-:W-:Y:S01]  /*2c20*/  SHF.R.S32.HI R76, RZ, 0x1f, R75 ;  /* 0x0000001fff4c7819 */ /* 0x000fe2000001144b */
[----:B------:R-:W-:Y:S01]  /*2c30*/  ULDC.64 UR4, c[0x0][0x300] ;  /* 0x0000c00000047ab9 */ /* 0x000fe20000000a00 */
[----:B-----5:R-:W-:Y:S01]  /*2c40*/  SHF.R.S32.HI R77, RZ, 0x1f, R74 ;  /* 0x0000001fff4d7819 */ /* 0x020fe2000001144a */
[----:B------:R-:W-:Y:S01]  /*2c50*/  IMAD.WIDE.U32 R12, R75, UR4, RZ ;  /* 0x000000044b0c7c25 */ /* 0x000fe2000f8e00ff */
[----:B------:R-:W-:-:S03]  /*2c60*/  ULDC.64 UR6, c[0x0][0x2e8] ;  /* 0x0000ba0000067ab9 */ /* 0x000fc60000000a00 */
[----:B------:R-:W-:Y:S02]  /*2c70*/  IMAD R14, R76, UR4, RZ ;  /* 0x000000044c0e7c24 */ /* 0x000fe4000f8e02ff */
[----:B------:R-:W-:Y:S02]  /*2c80*/  IMAD R78, R11, -0x80, R24 ;  /* 0xffffff800b4e7824 */ /* 0x000fe400078e0218 */
[----:B------:R-:W-:Y:S01]  /*2c90*/  IMAD R15, R75, UR5, R14 ;  /* 0x000000054b0f7c24 */ /* 0x000fe2000f8e020e */
[----:B------:R-:W-:Y:S01]  /*2ca0*/  ULDC.64 UR4, c[0x0][0x310] ;  /* 0x0000c40000047ab9 */ /* 0x000fe20000000a00 */
[----:B------:R-:W-:Y:S01]  /*2cb0*/  IMAD R14, R87, R25, RZ ;  /* 0x00000019570e7224 */ /* 0x000fe200078e02ff */
[----:B------:R-:W-:Y:S01]  /*2cc0*/  VIMNMX R78, R78, 0x80, PT ;  /* 0x000000804e4e7848 */ /* 0x000fe20003fe0100 */
[----:B------:R-:W-:Y:S02]  /*2cd0*/  IMAD R31, R77, UR4, RZ ;  /* 0x000000044d1f7c24 */ /* 0x000fe4000f8e02ff */
[----:B------:R-:W-:-:S02]  /*2ce0*/  IMAD.IADD R13, R13, 0x1, R15 ;  /* 0x000000010d0d7824 */ /* 0x000fc400078e020f */
[C---:B------:R-:W-:Y:S02]  /*2cf0*/  IMAD R31, R74.reuse, UR5, R31 ;  /* 0x000000054a1f7c24 */ /* 0x040fe4000f8e021f */
[----:B------:R-:W-:Y:S01]  /*2d00*/  IMAD.WIDE.U32 R12, R74, UR4, R12 ;  /* 0x000000044a0c7c25 */ /* 0x000fe2000f8e000c */
[----:B------:R-:W-:-:S04]  /*2d10*/  ULDC.64 UR4, c[0x0][0x308] ;  /* 0x0000c20000047ab9 */ /* 0x000fc80000000a00 */
[----:B------:R-:W-:-:S03]  /*2d20*/  IADD3 R13, R13, R31, RZ ;  /* 0x0000001f0d0d7210 */ /* 0x000fc60007ffe0ff */
[----:B------:R-:W-:Y:S01]  /*2d30*/  IMAD.WIDE.U32 R12, R137, UR4, R12 ;  /* 0x00000004890c7c25 */ /* 0x000fe2000f8e000c */
[----:B------:R-:W-:-:S03]  /*2d40*/  ULDC.U8 UR4, c[0x0][0x410] ;  /* 0x0001040000047ab9 */ /* 0x000fc60000000000 */
[----:B------:R-:W-:Y:S01]  /*2d50*/  IMAD R57, R137, UR5, R13 ;  /* 0x0000000589397c24 */ /* 0x000fe2000f8e020d */
[----:B------:R-:W-:Y:S01]  /*2d60*/  LEA R56, P2, R12, UR6, 0x1 ;  /* 0x000000060c387c11 */ /* 0x000fe2000f8408ff */
[----:B------:R-:W-:-:S03]  /*2d70*/  IMAD R13, R88, R25, RZ ;  /* 0x00000019580d7224 */ /* 0x000fc600078e02ff */
[----:B------:R-:W-:Y:S02]  /*2d80*/  LEA.HI.X R57, R12, UR7, R57, 0x1, P2 ;  /* 0x000000070c397c11 */ /* 0x000fe400090f0c39 */
[----:B------:R-:W-:Y:S02]  /*2d90*/  ISETP.NE.AND P2, PT, RZ, UR4, PT ;  /* 0x00000004ff007c0c */ /* 0x000fe4000bf45270 */
[----:B------:R-:W-:-:S05]  /*2da0*/  SHF.R.S32.HI R12, RZ, 0x1f, R25 ;  /* 0x0000001fff0c7819 */ /* 0x000fca0000011419 */
[C---:B------:R-:W-:Y:S02]  /*2db0*/  IMAD R33, R12.reuse, R7, R14 ;  /* 0x000000070c217224 */ /* 0x040fe400078e020e */
[----:B------:R-:W-:Y:S02]  /*2dc0*/  IMAD R31, R12, R8, R13 ;  /* 0x000000080c1f7224 */ /* 0x000fe400078e020d */
[----:B------:R-:W-:-:S04]  /*2dd0*/  IMAD.WIDE.U32 R14, R8, R25, RZ ;  /* 0x00000019080e7225 */ /* 0x000fc800078e00ff */
[----:B------:R-:W-:-:S04]  /*2de0*/  IMAD.WIDE.U32 R12, R7, R25, RZ ;  /* 0x00000019070c7225 */ /* 0x000fc800078e00ff */
        /* <DEDUP_REMOVED lines=18> */
[----:B------:R-:W2:Y:S04]  /*2f10*/  LDL R82, [R1+0x28] ;  /* 0x0000280001527983 */ /* 0x000ea80000100800 */
[----:B------:R-:W3:Y:S04]  /*2f20*/  LDL R79, [R1+0x20] ;  /* 0x00002000014f7983 */ /* 0x000ee80000100800 */
[----:B------:R-:W4:Y:S04]  /*2f30*/  LDL R59, [R1+0x24] ;  /* 0x00002400013b7983 */ /* 0x000f280000100800 */
[----:B------:R-:W4:Y:S01]  /*2f40*/  LDL R58, [R1+0x2c] ;  /* 0x00002c00013a7983 */ /* 0x000f220000100800 */
[----:B------:R-:W-:Y:S01]  /*2f50*/  IADD3 R15, P2, R68, R14, RZ ;  /* 0x0000000e440f7210 */ /* 0x000fe20007f5e0ff */
[----:B------:R-:W-:Y:S01]  /*2f60*/  ULDC.64 UR4, c[0x0][0x3e8] ;  /* 0x0000fa0000047ab9 */ /* 0x000fe20000000a00 */
[----:B------:R-:W-:-:S02]  /*2f70*/  CS2R R52, SRZ ;  /* 0x0000000000347805 */ /* 0x000fc4000001ff00 */
        /* <DEDUP_REMOVED lines=22> */
[----:B--2---:R-:W-:-:S13]  /*30e0*/  ISETP.GE.AND P2, PT, R82, R96, PT ;  /* 0x000000605200720c */ /* 0x004fda0003f46270 */
[----:B------:R0:W5:Y:S04]  /*30f0*/  @!P2 LDG.E.64 R48, desc[UR42][R14.64+0x10] ;  /* 0x0000102a0e30a981 */ /* 0x000168000c1e1b00 */
[----:B------:R0:W5:Y:S01]  /*3100*/  @!P2 LDG.E.64 R50, desc[UR42][R12.64+0x10] ;  /* 0x0000102a0c32a981 */ /* 0x000162000c1e1b00 */
[----:B---3--:R-:W-:-:S13]  /*3110*/  ISETP.GE.AND P2, PT, R79, R96, PT ;  /* 0x000000604f00720c */ /* 0x008fda0003f46270 */
[----:B------:R0:W5:Y:S04]  /*3120*/  @!P2 LDG.E.64 R44, desc[UR42][R14.64+0x20] ;  /* 0x0000202a0e2ca981 */ /* 0x000168000c1e1b00 */
[----:B------:R0:W5:Y:S01]  /*3130*/  @!P2 LDG.E.64 R46, desc[UR42][R12.64+0x20] ;  /* 0x0000202a0c2ea981 */ /* 0x000162000c1e1b00 */
[----:B----4-:R-:W-:-:S13]  /*3140*/  ISETP.GE.AND P2, PT, R59, R96, PT ;  /* 0x000000603b00720c */ /* 0x010fda0003f46270 */
[----:B------:R0:W5:Y:S04]  /*3150*/  @!P2 LDG.E.64 R40, desc[UR42][R14.64+0x30] ;  /* 0x0000302a0e28a981 */ /* 0x000168000c1e1b00 */
[----:B------:R0:W5:Y:S01]  /*3160*/  @!P2 LDG.E.64 R42, desc[UR42][R12.64+0x30] ;  /* 0x0000302a0c2aa981 */ /* 0x000162000c1e1b00 */
[----:B------:R-:W-:-:S13]  /*3170*/  ISETP.GE.AND P2, PT, R155, R96, PT ;  /* 0x000000609b00720c */ /* 0x000fda0003f46270 */
[----:B------:R0:W5:Y:S04]  /*3180*/  @!P2 LDG.E.64 R36, desc[UR42][R14.64+0x40] ;  /* 0x0000402a0e24a981 */ /* 0x000168000c1e1b00 */
[----:B------:R0:W5:Y:S01]  /*3190*/  @!P2 LDG.E.64 R38, desc[UR42][R12.64+0x40] ;  /* 0x0000402a0c26a981 */ /* 0x000162000c1e1b00 */
[----:B------:R-:W-:-:S13]  /*31a0*/  ISETP.GE.AND P2, PT, R58, R96, PT ;  /* 0x000000603a00720c */ /* 0x000fda0003f46270 */
[----:B------:R0:W5:Y:S04]  /*31b0*/  @!P2 LDG.E.64 R32, desc[UR42][R14.64+0x50] ;  /* 0x0000502a0e20a981 */ /* 0x000168000c1e1b00 */
[----:B------:R0:W5:Y:S02]  /*31c0*/  @!P2 LDG.E.64 R34, desc[UR42][R12.64+0x50] ;  /* 0x0000502a0c22a981 */ /* 0x000164000c1e1b00 */
.L_x_10434:
[----:B------:R-:W-:Y:S05]  /*31d0*/  BSYNC B1 ;  /* 0x0000000000017941 */ /* 0x000fea0003800000 */
.L_x_10433:
[----:B-----5:R-:W-:Y:S01]  /*31e0*/  IMAD.MOV.U32 R11, RZ, RZ, R32 ;  /* 0x000000ffff0b7224 */ /* 0x020fe200078e0020 */
[----:B0-----:R-:W-:Y:S01]  /*31f0*/  MOV R12, R33 ;  /* 0x00000021000c7202 */ /* 0x001fe20000000f00 */
[----:B------:R-:W-:-:S03]  /*3200*/  UISETP.NE.AND UP0, UPT, UR40, 0x3, UPT ;  /* 0x000000032800788c */ /* 0x000fc6000bf05270 */
[----:B------:R-:W-:Y:S01]  /*3210*/  PRMT R58, R11, 0x5410, R12 ;  /* 0x000054100b3a7816 */ /* 0x000fe2000000000c */
[----:B------:R-:W-:Y:S02]  /*3220*/  IMAD.MOV.U32 R12, RZ, RZ, R36 ;  /* 0x000000ffff0c7224 */ /* 0x000fe400078e0024 */
[----:B------:R-:W-:Y:S01]  /*3230*/  IMAD.MOV.U32 R11, RZ, RZ, R37 ;  /* 0x000000ffff0b7224 */ /* 0x000fe200078e0025 */
[----:B------:R-:W-:-:S04]  /*3240*/  PLOP3.LUT P2, PT, PT, PT, UP0, 0x80, 0x0 ;  /* 0x000000000000781c */ /* 0x000fc80003f4f008 */
        /* <DEDUP_REMOVED lines=36> */
.L_x_10435:
[----:B------:R-:W-:Y:S01]  /*3490*/  IMAD R31, R18, 0x8, R2 ;  /* 0x00000008121f7824 */ /* 0x000fe200078e0202 */
[----:B------:R-:W-:Y:S01]  /*34a0*/  SHF.L.U32 R79, R138, 0x1f, RZ ;  /* 0x0000001f8a4f7819 */ /* 0x000fe200000006ff */
[----:B------:R-:W-:Y:S03]  /*34b0*/  BSSY B1, `(.L_x_10436) ;  /* 0x0000003000017945 */ /* 0x000fe60003800000 */
[----:B------:R-:W0:Y:S02]  /*34c0*/  SYNCS.PHASECHK.TRANS64.TRYWAIT P4, [R31+URZ+0x2d890], R79 ;  /* 0x02d8904f1f0075a7 */ /* 0x000e24000808017f */
[----:B0-----:R-:W-:Y:S05]  /*34d0*/  @!P4 BRA `(.L_x_10437) ;  /* 0x0000017000e0c947 */ /* 0x001fea0003800000 */
.L_x_10695:
[----:B------:R-:W-:Y:S05]  /*34e0*/  BSYNC B1 ;  /* 0x0000000000017941 */ /* 0x000fea0003800000 */
.L_x_10436:
[----:B------:R-:W-:-:S03]  /*34f0*/  UMOV UR4, 0xffffffff ;  /* 0xffffffff00047882 */ /* 0x000fc60000000000 */
[----:B------:R-:W-:Y:S05]  /*3500*/  BRA.DIV UR4, `(.L_x_10438) ;  /* 0x0000017204e87947 */ /* 0x000fea000b800000 */
[----:B------:R-:W1:Y:S04]  /*3510*/  SHFL.IDX PT, R57, R57, RZ, 0x1e1f ;  /* 0x001e1fff39397589 */ /* 0x000e6800000e0000 */
[----:B------:R-:W2:Y:S02]  /*3520*/  SHFL.IDX PT, R56, R56, RZ, 0x1e1f ;  /* 0x001e1fff38387589 */ /* 0x000ea400000e0000 */
.L_x_10699:
[----:B------:R-:W-:Y:S05]  /*3530*/  @P3 BRA `(.L_x_10439) ;  /* 0x0000003400c83947 */ /* 0x000fea0003800000 */
[----:B------:R-:W-:Y:S01]  /*3540*/  ISETP.NE.AND P3, PT, R28, RZ, PT ;  /* 0x000000ff1c00720c */ /* 0x000fe20003f65270 */
[----:B------:R-:W-:-:S12]  /*3550*/  BSSY B1, `(.L_x_10440) ;  /* 0x0000034000017945 */ /* 0x000fd80003800000 */
[----:B------:R-:W-:Y:S05]  /*3560*/  @!P3 BRA `(.L_x_10441) ;  /* 0x0000000000c8b947 */ /* 0x000fea0003800000 */
[----:B------:R3:W4:Y:S01]  /*3570*/  LDS.128 R12, [R61+0x15000] ;  /* 0x015000003d0c7984 */ /* 0x0007220000000c00 */
[----:B------:R-:W-:Y:S01]  /*3580*/  ISETP.GE.AND P3, PT, R142, R96, PT ;  /* 0x000000608e00720c */ /* 0x000fe20003f66270 */
[----:B------:R-:W-:-:S12]  /*3590*/  BSSY B2, `(.L_x_10442) ;  /* 0x000002c000027945 */ /* 0x000fd80003800000 */
[----:B---3--:R-:W-:Y:S05]  /*35a0*/  @P3 BRA `(.L_x_10443) ;  /* 0x0000000000a83947 */ /* 0x008fea0003800000 */
[--C-:B------:R-:W-:Y:S01]  /*35b0*/  SHF.R.U64 R11, R52, 0x10, R53.reuse ;  /* 0x00000010340b7819 */ /* 0x100fe20000001235 */
[----:B----4-:R-:W-:Y:S01]  /*35c0*/  HADD2.F32 R82, -RZ, R13.H0_H0 ;  /* 0x2000000dff527230 */ /* 0x010fe20000004100 */
[----:B------:R-:W-:Y:S02]  /*35d0*/  SHF.R.U32.HI R52, RZ, 0x10, R53 ;  /* 0x00000010ff347819 */ /* 0x000fe40000011635 */
        /* <DEDUP_REMOVED lines=10> */
[----:B------:R-:W-:Y:S01]  /*3680*/  MOV R53, R15 ;  /* 0x0000000f00357202 */ /* 0x000fe20000000f00 */
[----:B------:R-:W-:Y:S02]  /*3690*/  HADD2.F32 R55, -RZ, R52.H0_H0 ;  /* 0x20000034ff377230 */ /* 0x000fe40000004100 */
[----:B------:R-:W-:Y:S01]  /*36a0*/  IMAD.MOV.U32 R82, RZ, RZ, R12 ;  /* 0x000000ffff527224 */ /* 0x000fe200078e000c */
[----:B------:R-:W-:Y:S01]  /*36b0*/  F2FP.F16.F32.PACK_AB R13, R11, R13 ;  /* 0x0000000d0b0d723e */ /* 0x000fe200000000ff */
[--C-:B------:R-:W-:Y:S02]  /*36c0*/  HADD2.F32 R15, -RZ, R53.reuse.H1_H1 ;  /* 0x30000035ff0f7230 */ /* 0x100fe40000004100 */
[----:B------:R-:W-:Y:S02]  /*36d0*/  HADD2.F32 R53, -RZ, R53.H0_H0 ;  /* 0x20000035ff357230 */ /* 0x000fe40000004100 */
[----:B------:R-:W-:-:S02]  /*36e0*/  HADD2.F32 R12, -RZ, R82.H1_H1 ;  /* 0x30000052ff0c7230 */ /* 0x000fc40000004100 */
[----:B------:R-:W-:Y:S01]  /*36f0*/  FMUL.FTZ R52, R15, R54 ;  /* 0x000000360f347220 */ /* 0x000fe20000410000 */
[----:B------:R-:W-:-:S03]  /*3700*/  HADD2.F32 R82, -RZ, R82.H0_H0 ;  /* 0x20000052ff527230 */ /* 0x000fc60000004100 */
[C---:B------:R-:W-:Y:S01]  /*3710*/  FFMA.FTZ R52, R53.reuse, R55, -R52 ;  /* 0x0000003735347223 */ /* 0x040fe20000010834 */
[----:B------:R-:W-:-:S04]  /*3720*/  FMUL.FTZ R53, R53, R54 ;  /* 0x0000003635357220 */ /* 0x000fc80000410000 */
        /* <DEDUP_REMOVED lines=18> */
.L_x_10443:
[----:B------:R-:W-:Y:S05]  /*3850*/  BSYNC B2 ;  /* 0x0000000000027941 */ /* 0x000fea0003800000 */
.L_x_10442:
[----:B--2---:R-:W-:-:S04]  /*3860*/  LEA R52, P3, R16, R56, 0x1 ;  /* 0x0000003810347211 */ /* 0x004fc800078608ff */
[----:B-1----:R-:W-:-:S05]  /*3870*/  LEA.HI.X R53, R16, R57, R17, 0x1, P3 ;  /* 0x0000003910357211 */ /* 0x002fca00018f0c11 */
[----:B----4-:R3:W-:Y:S04]  /*3880*/  ST.E.128 desc[UR42][R52.64], R12 ;  /* 0x0000000c34007985 */ /* 0x0107e8000c101d2a */
.L_x_10441:
[----:B------:R-:W-:Y:S05]  /*3890*/  BSYNC B1 ;  /* 0x0000000000017941 */ /* 0x000fea0003800000 */
.L_x_10440:
[----:B------:R-:W-:Y:S01]  /*38a0*/  ISETP.NE.AND P3, PT, R29, RZ, PT ;  /* 0x000000ff1d00720c */ /* 0x000fe20003f65270 */
[----:B------:R-:W-:-:S12]  /*38b0*/  BSSY B1, `(.L_x_10444) ;  /* 0x0000037000017945 */ /* 0x000fd80003800000 */
[----:B------:R-:W-:Y:S05]  /*38c0*/  @!P3 BRA `(.L_x_10445) ;  /* 0x0000000000d4b947 */ /* 0x000fea0003800000 */
[----:B------:R-:W4:Y:S01]  /*38d0*/  LDL R11, [R1+0x28] ;  /* 0x00002800010b7983 */ /* 0x000f220000100800 */
[----:B------:R-:W-:Y:S03]  /*38e0*/  BSSY B2, `(.L_x_10446) ;  /* 0x000002e000027945 */ /* 0x000fe60003800000 */
[----:B---3--:R3:W0:Y:S01]  /*38f0*/  LDS.128 R12, [R60+0x15000] ;  /* 0x015000003c0c7984 */ /* 0x0086220000000c00 */
[----:B----4-:R-:W-:-:S13]  /*3900*/  ISETP.GE.AND P3, PT, R11, R96, PT ;  /* 0x000000600b00720c */ /* 0x010fda0003f66270 */
[----:B0--3--:R-:W-:Y:S05]  /*3910*/  @P3 BRA `(.L_x_10447) ;  /* 0x0000000000a83947 */ /* 0x009fea0003800000 */
[--C-:B------:R-:W-:Y:S01]  /*3920*/  SHF.R.U64 R11, R48, 0x10, R49.reuse ;  /* 0x00000010300b7819 */ /* 0x100fe20000001231 */
[----:B------:R-:W-:Y:S01]  /*3930*/  HADD2.F32 R52, -RZ, R13.H0_H0 ;  /* 0x2000000dff347230 */ /* 0x000fe20000004100 */
        /* <DEDUP_REMOVED lines=11> */
[----:B------:R-:W-:Y:S02]  /*39f0*/  IMAD.MOV.U32 R49, RZ, RZ, R15 ;  /* 0x000000ffff317224 */ /* 0x000fe400078e000f */
[----:B------:R-:W-:Y:S02]  /*3a00*/  HADD2.F32 R51, -RZ, R48.H0_H0 ;  /* 0x20000030ff337230 */ /* 0x000fe40000004100 */
[----:B------:R-:W-:Y:S01]  /*3a10*/  IMAD.MOV.U32 R52, RZ, RZ, R12 ;  /* 0x000000ffff347224 */ /* 0x000fe200078e000c */
[----:B------:R-:W-:Y:S01]  /*3a20*/  F2FP.F16.F32.PACK_AB R13, R11, R13 ;  /* 0x0000000d0b0d723e */ /* 0x000fe200000000ff */
[--C-:B------:R-:W-:Y:S02]  /*3a30*/  HADD2.F32 R15, -RZ, R49.reuse.H1_H1 ;  /* 0x30000031ff0f7230 */ /* 0x100fe40000004100 */
[----:B------:R-:W-:-:S02]  /*3a40*/  HADD2.F32 R49, -RZ, R49.H0_H0 ;  /* 0x20000031ff317230 */ /* 0x000fc40000004100 */
[--C-:B------:R-:W-:Y:S02]  /*3a50*/  HADD2.F32 R12, -RZ, R52.reuse.H1_H1 ;  /* 0x30000034ff0c7230 */ /* 0x100fe40000004100 */
        /* <DEDUP_REMOVED lines=22> */
.L_x_10447:
[----:B------:R-:W-:Y:S05]  /*3bc0*/  BSYNC B2 ;  /* 0x0000000000027941 */ /* 0x000fea0003800000 */
.L_x_10446:
[----:B-1----:R-:W-:Y:S01]  /*3bd0*/  MOV R49, R57 ;  /* 0x0000003900317202 */ /* 0x002fe20000000f00 */
[----:B------:R-:W-:Y:S02]  /*3be0*/  IMAD.SHL.U32 R11, R147, 0x8, RZ ;  /* 0x00000008930b7824 */ /* 0x000fe400078e00ff */
[----:B--2---:R-:W-:-:S04]  /*3bf0*/  IMAD.MOV.U32 R48, RZ, RZ, R56 ;  /* 0x000000ffff307224 */ /* 0x004fc800078e0038 */
[----:B------:R-:W-:-:S05]  /*3c00*/  IMAD.WIDE R48, R11, 0x2, R48 ;  /* 0x000000020b307825 */ /* 0x000fca00078e0230 */
[----:B------:R4:W-:Y:S02]  /*3c10*/  ST.E.128 desc[UR42][R48.64], R12 ;  /* 0x0000000c30007985 */ /* 0x0009e4000c101d2a */
.L_x_10445:
[----:B------:R-:W-:Y:S05]  /*3c20*/  BSYNC B1 ;  /* 0x0000000000017941 */ /* 0x000fea0003800000 */
.L_x_10444:
[----:B------:R-:W-:Y:S01]  /*3c30*/  ISETP.NE.AND P3, PT, R30, RZ, PT ;  /* 0x000000ff1e00720c */ /* 0x000fe20003f65270 */
[----:B------:R-:W-:-:S12]  /*3c40*/  BSSY B1, `(.L_x_10448) ;  /* 0x0000039000017945 */ /* 0x000fd80003800000 */
[----:B------:R-:W-:Y:S05]  /*3c50*/  @!P3 BRA `(.L_x_10449) ;  /* 0x0000000000dcb947 */ /* 0x000fea0003800000 */
[----:B------:R-:W5:Y:S01]  /*3c60*/  LDL R11, [R1+0x20] ;  /* 0x00002000010b7983 */ /* 0x000f620000100800 */
[----:B------:R-:W-:Y:S03]  /*3c70*/  BSSY B2, `(.L_x_10450) ;  /* 0x0000030000027945 */ /* 0x000fe60003800000 */
[----:B---34-:R3:W4:Y:S01]  /*3c80*/  LDS.128 R12, [R61+0x17000] ;  /* 0x017000003d0c7984 */ /* 0x0187220000000c00 */
[----:B-----5:R-:W-:-:S13]  /*3c90*/  ISETP.GE.AND P3, PT, R11, R96, PT ;  /* 0x000000600b00720c */ /* 0x020fda0003f66270 */
[----:B---34-:R-:W-:Y:S05]  /*3ca0*/  @P3 BRA `(.L_x_10451) ;  /* 0x0000000000b03947 */ /* 0x018fea0003800000 */
[----:B------:R-:W-:Y:S01]  /*3cb0*/  SHF.R.U64 R11, R44, 0x10, R45 ;  /* 0x000000102c0b7819 */ /* 0x000fe2000000122d */
[----:B------:R-:W-:Y:S01]  /*3cc0*/  IMAD.MOV.U32 R48, RZ, RZ, R13 ;  /* 0x000000ffff307224 */ /* 0x000fe200078e000d */
[----:B------:R-:W-:Y:S02]  /*3cd0*/  SHF.R.U32.HI R44, RZ, 0x10, R45 ;  /* 0x00000010ff2c7819 */ /* 0x000fe4000001162d */
[--C-:B------:R-:W-:Y:S02]  /*3ce0*/  SHF.R.U64 R45, R46, 0x10, R47.reuse ;  /* 0x000000102e2d7819 */ /* 0x100fe4000000122f */
        /* <DEDUP_REMOVED lines=19> */
[----:B------:R-:W-:Y:S02]  /*3e20*/  IMAD.MOV.U32 R46, RZ, RZ, R12 ;  /* 0x000000ffff2e7224 */ /* 0x000fe400078e000c */
[--C-:B------:R-:W-:Y:S02]  /*3e30*/  HADD2.F32 R45, -RZ, R107.reuse.H1_H1 ;  /* 0x3000006bff2d7230 */ /* 0x100fe40000004100 */
[----:B------:R-:W-:Y:S01]  /*3e40*/  HADD2.F32 R107, -RZ, R107.H0_H0 ;  /* 0x2000006bff6b7230 */ /* 0x000fe20000004100 */
[----:B------:R-:W-:Y:S01]  /*3e50*/  F2FP.F16.F32.PACK_AB R15, R44, R15 ;  /* 0x0000000f2c0f723e */ /* 0x000fe200000000ff */
[--C-:B------:R-:W-:Y:S02]  /*3e60*/  HADD2.F32 R12, -RZ, R46.reuse.H1_H1 ;  /* 0x3000002eff0c7230 */ /* 0x100fe40000004100 */
[----:B------:R-:W-:-:S03]  /*3e70*/  HADD2.F32 R46, -RZ, R46.H0_H0 ;  /* 0x2000002eff2e7230 */ /* 0x000fc60000004100 */
[----:B------:R-:W-:-:S04]  /*3e80*/  FMUL.FTZ R48, R12, R47 ;  /* 0x0000002f0c307220 */ /* 0x000fc80000410000 */
[C---:B------:R-:W-:Y:S01]  /*3e90*/  FFMA.FTZ R48, R46.reuse, R45, -R48 ;  /* 0x0000002d2e307223 */ /* 0x040fe20000010830 */
[----:B------:R-:W-:-:S04]  /*3ea0*/  FMUL.FTZ R46, R46, R47 ;  /* 0x0000002f2e2e7220 */ /* 0x000fc80000410000 */
[----:B------:R-:W-:Y:S01]  /*3eb0*/  FFMA.FTZ R46, R12, R45, R46 ;  /* 0x0000002d0c2e7223 */ /* 0x000fe2000001002e */
[----:B------:R-:W-:Y:S02]  /*3ec0*/  HADD2.F32 R12, -RZ, R108.H0_H0 ;  /* 0x2000006cff0c7230 */ /* 0x000fe40000004100 */
[--C-:B------:R-:W-:Y:S02]  /*3ed0*/  HADD2.F32 R45, -RZ, R14.reuse.H1_H1 ;  /* 0x3000000eff2d7230 */ /* 0x100fe40000004100 */
[----:B------:R-:W-:Y:S01]  /*3ee0*/  HADD2.F32 R14, -RZ, R14.H0_H0 ;  /* 0x2000000eff0e7230 */ /* 0x000fe20000004100 */
[----:B------:R-:W-:Y:S02]  /*3ef0*/  F2FP.F16.F32.PACK_AB R46, R46, R48 ;  /* 0x000000302e2e723e */ /* 0x000fe400000000ff */
[-C--:B------:R-:W-:Y:S02]  /*3f00*/  FMUL.FTZ R47, R45, R12.reuse ;  /* 0x0000000c2d2f7220 */ /* 0x080fe40000410000 */
[----:B------:R-:W-:-:S02]  /*3f10*/  FMUL.FTZ R12, R14, R12 ;  /* 0x0000000c0e0c7220 */ /* 0x000fc40000410000 */
[-C--:B------:R-:W-:Y:S02]  /*3f20*/  FFMA.FTZ R47, R14, R107.reuse, -R47 ;  /* 0x0000006b0e2f7223 */ /* 0x080fe4000001082f */
[----:B------:R-:W-:-:S05]  /*3f30*/  FFMA.FTZ R12, R45, R107, R12 ;  /* 0x0000006b2d0c7223 */ /* 0x000fca000001000c */
[----:B------:R-:W-:Y:S01]  /*3f40*/  F2FP.F16.F32.PACK_AB R47, R12, R47 ;  /* 0x0000002f0c2f723e */ /* 0x000fe200000000ff */
[----:B------:R-:W-:-:S04]  /*3f50*/  IMAD.MOV.U32 R12, RZ, RZ, R46 ;  /* 0x000000ffff0c7224 */ /* 0x000fc800078e002e */
[----:B------:R-:W-:-:S07]  /*3f60*/  IMAD.MOV.U32 R14, RZ, RZ, R47 ;  /* 0x000000ffff0e7224 */ /* 0x000fce00078e002f */
.L_x_10451:
[----:B------:R-:W-:Y:S05]  /*3f70*/  BSYNC B2 ;  /* 0x0000000000027941 */ /* 0x000fea0003800000 */
.L_x_10450:
[----:B--2---:R-:W-:Y:S01]  /*3f80*/  MOV R44, R56 ;  /* 0x00000038002c7202 */ /* 0x004fe20000000f00 */
[----:B------:R-:W-:Y:S02]  /*3f90*/  IMAD.SHL.U32 R11, R150, 0x8, RZ ;  /* 0x00000008960b7824 */ /* 0x000fe400078e00ff */
[----:B-1----:R-:W-:Y:S02]  /*3fa0*/  IMAD.MOV.U32 R45, RZ, RZ, R57 ;  /* 0x000000ffff2d7224 */ /* 0x002fe400078e0039 */
[----:B------:R-:W-:-:S05]  /*3fb0*/  IMAD.WIDE R44, R11, 0x2, R44 ;  /* 0x000000020b2c7825 */ /* 0x000fca00078e022c */
[----:B------:R1:W-:Y:S02]  /*3fc0*/  ST.E.128 desc[UR42][R44.64], R12 ;  /* 0x0000000c2c007985 */ /* 0x0003e4000c101d2a */
.L_x_10449:
[----:B------:R-:W-:Y:S05]  /*3fd0*/  BSYNC B1 ;  /* 0x0000000000017941 */ /* 0x000fea0003800000 */
.L_x_10448:
[----:B------:R-:W-:Y:S01]  /*3fe0*/  LOP3.LUT P3, RZ, R27, 0x8, RZ, 0xc0, !PT ;  /* 0x000000081bff7812 */ /* 0x000fe2000786c0ff */
[----:B------:R-:W-:-:S12]  /*3ff0*/  BSSY B1, `(.L_x_10452) ;  /* 0x0000037000017945 */ /* 0x000fd80003800000 */
[----:B------:R-:W-:Y:S05]  /*4000*/  @!P3 BRA `(.L_x_10453) ;  /* 0x0000000000d4b947 */ /* 0x000fea0003800000 */
[----:B------:R-:W5:Y:S01]  /*4010*/  LDL R11, [R1+0x24] ;  /* 0x00002400010b7983 */ /* 0x000f620000100800 */
[----:B------:R-:W-:Y:S03]  /*4020*/  BSSY B2, `(.L_x_10454) ;  /* 0x0000030000027945 */ /* 0x000fe60003800000 */
[----:B-1-34-:R1:W3:Y:S01]  /*4030*/  LDS.128 R12, [R60+0x17000] ;  /* 0x017000003c0c7984 */ /* 0x01a2e20000000c00 */
[----:B-----5:R-:W-:-:S13]  /*4040*/  ISETP.GE.AND P3, PT, R11, R96, PT ;  /* 0x000000600b00720c */ /* 0x020fda0003f66270 */
[----:B-1-3--:R-:W-:Y:S05]  /*4050*/  @P3 BRA `(.L_x_10455) ;  /* 0x0000000000b03947 */ /* 0x00afea0003800000 */
[--C-:B------:R-:W-:Y:S02]  /*4060*/  SHF.R.U64 R11, R40, 0x10, R41.reuse ;  /* 0x00000010280b7819 */ /* 0x100fe40000001229 */
[----:B------:R-:W-:Y:S01]  /*4070*/  SHF.R.U32.HI R40, RZ, 0x10, R41 ;  /* 0x00000010ff287819 */ /* 0x000fe20000011629 */
[----:B------:R-:W-:Y:S01]  /*4080*/  IMAD.MOV.U32 R41, RZ, RZ, R13 ;  /* 0x000000ffff297224 */ /* 0x000fe200078e000d */
[--C-:B------:R-:W-:Y:S01]  /*4090*/  SHF.R.U64 R42, R42, 0x10, R43.reuse ;  /* 0x000000102a2a7819 */ /* 0x100fe2000000122b */
[----:B------:R-:W-:Y:S01]  /*40a0*/  HADD2.F32 R11, -RZ, R11.H0_H0 ;  /* 0x2000000bff0b7230 */ /* 0x000fe20000004100 */
[----:B------:R-:W-:Y:S01]  /*40b0*/  SHF.R.U32.HI R43, RZ, 0x10, R43 ;  /* 0x00000010ff2b7819 */ /* 0x000fe2000001162b */
[----:B------:R-:W-:Y:S02]  /*40c0*/  HADD2.F32 R40, -RZ, R40.H0_H0 ;  /* 0x20000028ff287230 */ /* 0x000fe40000004100 */
[----:B------:R-:W-:Y:S02]  /*40d0*/  HADD2.F32 R42, -RZ, R42.H0_H0 ;  /* 0x2000002aff2a7230 */ /* 0x000fe40000004100 */
[----:B------:R-:W-:-:S02]  /*40e0*/  HADD2.F32 R13, -RZ, R41.H1_H1 ;  /* 0x30000029ff0d7230 */ /* 0x000fc40000004100 */
[----:B------:R-:W-:-:S03]  /*40f0*/  HADD2.F32 R41, -RZ, R41.H0_H0 ;  /* 0x20000029ff297230 */ /* 0x000fc60000004100 */
[-C--:B------:R-:W-:Y:S02]  /*4100*/  FMUL.FTZ R44, R13, R42.reuse ;  /* 0x0000002a0d2c7220 */ /* 0x080fe40000410000 */
[C---:B------:R-:W-:Y:S02]  /*4110*/  FMUL.FTZ R42, R41.reuse, R42 ;  /* 0x0000002a292a7220 */ /* 0x040fe40000410000 */
[-C--:B------:R-:W-:Y:S02]  /*4120*/  FFMA.FTZ R44, R41, R11.reuse, -R44 ;  /* 0x0000000b292c7223 */ /* 0x080fe4000001082c */
[----:B------:R-:W-:Y:S01]  /*4130*/  FFMA.FTZ R42, R13, R11, R42 ;  /* 0x0000000b0d2a7223 */ /* 0x000fe2000001002a */
[----:B------:R-:W-:Y:S02]  /*4140*/  IMAD.MOV.U32 R13, RZ, RZ, R15 ;  /* 0x000000ffff0d7224 */ /* 0x000fe400078e000f */
[----:B------:R-:W-:Y:S02]  /*4150*/  HADD2.F32 R15, -RZ, R43.H0_H0 ;  /* 0x2000002bff0f7230 */ /* 0x000fe40000004100 */
        /* <DEDUP_REMOVED lines=21> */
[CC--:B------:R-:W-:Y:S01]  /*42b0*/  FMUL.FTZ R12, R14.reuse, R106.reuse ;  /* 0x0000006a0e0c7220 */ /* 0x0c0fe20000410000 */
[C---:B------:R-:W-:Y:S01]  /*42c0*/  FMUL.FTZ R106, R11.reuse, R106 ;  /* 0x0000006a0b6a7220 */ /* 0x040fe20000410000 */
[----:B------:R-:W-:Y:S02]  /*42d0*/  IMAD.MOV.U32 R13, RZ, RZ, R42 ;  /* 0x000000ffff0d7224 */ /* 0x000fe400078e002a */
[-C--:B------:R-:W-:Y:S01]  /*42e0*/  FFMA.FTZ R12, R11, R105.reuse, -R12 ;  /* 0x000000690b0c7223 */ /* 0x080fe2000001080c */
[----:B------:R-:W-:-:S05]  /*42f0*/  FFMA.FTZ R105, R14, R105, R106 ;  /* 0x000000690e697223 */ /* 0x000fca000001006a */
[----:B------:R-:W-:Y:S01]  /*4300*/  F2FP.F16.F32.PACK_AB R14, R105, R12 ;  /* 0x0000000c690e723e */ /* 0x000fe200000000ff */
[----:B------:R-:W-:-:S07]  /*4310*/  IMAD.MOV.U32 R12, RZ, RZ, R43 ;  /* 0x000000ffff0c7224 */ /* 0x000fce00078e002b */
.L_x_10455:
[----:B------:R-:W-:Y:S05]  /*4320*/  BSYNC B2 ;  /* 0x0000000000027941 */ /* 0x000fea0003800000 */
.L_x_10454:
[----:B--2---:R-:W-:-:S04]  /*4330*/  LEA R40, P3, R23, R56, 0x1 ;  /* 0x0000003817287211 */ /* 0x004fc800078608ff */
[----:B------:R-:W-:-:S05]  /*4340*/  LEA.HI.X R41, R23, R57, R154, 0x1, P3 ;  /* 0x0000003917297211 */ /* 0x000fca00018f0c9a */
[----:B------:R1:W-:Y:S04]  /*4350*/  ST.E.128 desc[UR42][R40.64], R12 ;  /* 0x0000000c28007985 */ /* 0x0003e8000c101d2a */
.L_x_10453:
[----:B------:R-:W-:Y:S05]  /*4360*/  BSYNC B1 ;  /* 0x0000000000017941 */ /* 0x000fea0003800000 */
.L_x_10452:
[----:B------:R-:W-:Y:S01]  /*4370*/  LOP3.LUT P3, RZ, R27, 0x10, RZ, 0xc0, !PT ;  /* 0x000000101bff7812 */ /* 0x000fe2000786c0ff */
[----:B------:R-:W-:-:S12]  /*4380*/  BSSY B1, `(.L_x_10456) ;  /* 0x0000036000017945 */ /* 0x000fd80003800000 */
[----:B------:R-:W-:Y:S05]  /*4390*/  @!P3 BRA `(.L_x_10457) ;  /* 0x0000000000d0b947 */ /* 0x000fea0003800000 */
[----:B-1-34-:R1:W3:Y:S01]  /*43a0*/  LDS.128 R12, [R61+0x19000] ;  /* 0x019000003d0c7984 */ /* 0x01a2e20000000c00 */
[C---:B--2---:R-:W-:Y:S01]  /*43b0*/  LEA R40, P3, R22.reuse, R56, 0x1 ;  /* 0x0000003816287211 */ /* 0x044fe200078608ff */
[----:B------:R-:W-:Y:S03]  /*43c0*/  BSSY B2, `(.L_x_10458) ;  /* 0x0000030000027945 */ /* 0x000fe60003800000 */
[----:B------:R-:W-:Y:S02]  /*43d0*/  LEA.HI.X R41, R22, R57, R153, 0x1, P3 ;  /* 0x0000003916297211 */ /* 0x000fe400018f0c99 */
[----:B------:R-:W-:-:S13]  /*43e0*/  ISETP.GE.AND P3, PT, R155, R96, PT ;  /* 0x000000609b00720c */ /* 0x000fda0003f66270 */
[----:B-1----:R-:W-:Y:S05]  /*43f0*/  @P3 BRA `(.L_x_10459) ;  /* 0x0000000000b03947 */ /* 0x002fea0003800000 */
[----:B------:R-:W-:Y:S02]  /*4400*/  SHF.R.U64 R42, R38, 0x10, R39 ;  /* 0x00000010262a7819 */ /* 0x000fe40000001227 */
[----:B---3--:R-:W-:Y:S02]  /*4410*/  MOV R38, R13 ;  /* 0x0000000d00267202 */ /* 0x008fe40000000f00 */
        /* <DEDUP_REMOVED lines=12> */
[----:B------:R-:W-:Y:S02]  /*44e0*/  IMAD.MOV.U32 R36, RZ, RZ, R12 ;  /* 0x000000ffff247224 */ /* 0x000fe400078e000c */
[----:B------:R-:W-:Y:S01]  /*44f0*/  FFMA.FTZ R11, R11, R13, R42 ;  /* 0x0000000d0b0b7223 */ /* 0x000fe2000001002a */
[----:B------:R-:W-:-:S02]  /*4500*/  HADD2.F32 R13, -RZ, R15.H1_H1 ;  /* 0x3000000fff0d7230 */ /* 0x000fc40000004100 */
[----:B------:R-:W-:Y:S02]  /*4510*/  HADD2.F32 R12, -RZ, R15.H0_H0 ;  /* 0x2000000fff0c7230 */ /* 0x000fe40000004100 */
[----:B------:R-:W-:Y:S01]  /*4520*/  F2FP.F16.F32.PACK_AB R11, R11, R38 ;  /* 0x000000260b0b723e */ /* 0x000fe200000000ff */
[CC--:B------:R-:W-:Y:S02]  /*4530*/  FMUL.FTZ R15, R13.reuse, R39.reuse ;  /* 0x000000270d0f7220 */ /* 0x0c0fe40000410000 */
[C---:B------:R-:W-:Y:S01]  /*4540*/  FMUL.FTZ R42, R12.reuse, R39 ;  /* 0x000000270c2a7220 */ /* 0x040fe20000410000 */
[----:B------:R-:W-:Y:S02]  /*4550*/  HADD2.F32 R39, -RZ, R104.H0_H0 ;  /* 0x20000068ff277230 */ /* 0x000fe40000004100 */
[-C--:B------:R-:W-:Y:S01]  /*4560*/  FFMA.FTZ R12, R12, R37.reuse, -R15 ;  /* 0x000000250c0c7223 */ /* 0x080fe2000001080f */
[--C-:B------:R-:W-:Y:S02]  /*4570*/  HADD2.F32 R15, -RZ, R36.reuse.H0_H0 ;  /* 0x20000024ff0f7230 */ /* 0x100fe40000004100 */
[----:B------:R-:W-:Y:S01]  /*4580*/  FFMA.FTZ R13, R13, R37, R42 ;  /* 0x000000250d0d7223 */ /* 0x000fe2000001002a */
[----:B------:R-:W-:-:S02]  /*4590*/  HADD2.F32 R36, -RZ, R36.H1_H1 ;  /* 0x30000024ff247230 */ /* 0x000fc40000004100 */
[--C-:B------:R-:W-:Y:S02]  /*45a0*/  HADD2.F32 R37, -RZ, R103.reuse.H0_H0 ;  /* 0x20000067ff257230 */ /* 0x100fe40000004100 */
[----:B------:R-:W-:Y:S02]  /*45b0*/  HADD2.F32 R104, -RZ, R104.H1_H1 ;  /* 0x30000068ff687230 */ /* 0x000fe40000004100 */
[CC--:B------:R-:W-:Y:S01]  /*45c0*/  FMUL.FTZ R42, R36.reuse, R39.reuse ;  /* 0x00000027242a7220 */ /* 0x0c0fe20000410000 */
[C---:B------:R-:W-:Y:S01]  /*45d0*/  FMUL.FTZ R39, R15.reuse, R39 ;  /* 0x000000270f277220 */ /* 0x040fe20000410000 */
[----:B------:R-:W-:Y:S02]  /*45e0*/  HADD2.F32 R103, -RZ, R103.H1_H1 ;  /* 0x30000067ff677230 */ /* 0x000fe40000004100 */
[-C--:B------:R-:W-:Y:S01]  /*45f0*/  FFMA.FTZ R15, R15, R37.reuse, -R42 ;  /* 0x000000250f0f7223 */ /* 0x080fe2000001082a */
[----:B------:R-:W-:Y:S01]  /*4600*/  FFMA.FTZ R36, R36, R37, R39 ;  /* 0x0000002524247223 */ /* 0x000fe20000010027 */
[----:B------:R-:W-:-:S02]  /*4610*/  HADD2.F32 R37, -RZ, R14.H0_H0 ;  /* 0x2000000eff257230 */ /* 0x000fc40000004100 */
[----:B------:R-:W-:-:S03]  /*4620*/  HADD2.F32 R14, -RZ, R14.H1_H1 ;  /* 0x3000000eff0e7230 */ /* 0x000fc60000004100 */
[CC--:B------:R-:W-:Y:S02]  /*4630*/  FMUL.FTZ R39, R37.reuse, R104.reuse ;  /* 0x0000006825277220 */ /* 0x0c0fe40000410000 */
[C---:B------:R-:W-:Y:S02]  /*4640*/  FMUL.FTZ R42, R14.reuse, R104 ;  /* 0x000000680e2a7220 */ /* 0x040fe40000410000 */
[-C--:B------:R-:W-:Y:S02]  /*4650*/  FFMA.FTZ R39, R14, R103.reuse, R39 ;  /* 0x000000670e277223 */ /* 0x080fe40000010027 */
[----:B------:R-:W-:Y:S01]  /*4660*/  FFMA.FTZ R42, R37, R103, -R42 ;  /* 0x00000067252a7223 */ /* 0x000fe2000001082a */
[----:B------:R-:W-:Y:S01]  /*4670*/  F2FP.F16.F32.PACK_AB R37, R13, R12 ;  /* 0x0000000c0d25723e */ /* 0x000fe200000000ff */
[----:B------:R-:W-:Y:S01]  /*4680*/  IMAD.MOV.U32 R13, RZ, RZ, R11 ;  /* 0x000000ffff0d7224 */ /* 0x000fe200078e000b */
[----:B------:R-:W-:Y:S02]  /*4690*/  F2FP.F16.F32.PACK_AB R12, R36, R15 ;  /* 0x0000000f240c723e */ /* 0x000fe400000000ff */
[----:B------:R-:W-:Y:S01]  /*46a0*/  F2FP.F16.F32.PACK_AB R14, R39, R42 ;  /* 0x0000002a270e723e */ /* 0x000fe200000000ff */
[----:B------:R-:W-:-:S07]  /*46b0*/  IMAD.MOV.U32 R15, RZ, RZ, R37 ;  /* 0x000000ffff0f7224 */ /* 0x000fce00078e0025 */
.L_x_10459:
[----:B------:R-:W-:Y:S05]  /*46c0*/  BSYNC B2 ;  /* 0x0000000000027941 */ /* 0x000fea0003800000 */
.L_x_10458:
[----:B---3--:R1:W-:Y:S02]  /*46d0*/  ST.E.128 desc[UR42][R40.64], R12 ;  /* 0x0000000c28007985 */ /* 0x0083e4000c101d2a */
.L_x_10457:
[----:B------:R-:W-:Y:S05]  /*46e0*/  BSYNC B1 ;  /* 0x0000000000017941 */ /* 0x000fea0003800000 */
.L_x_10456:
[----:B------:R-:W-:-:S13]  /*46f0*/  LOP3.LUT P3, RZ, R27, 0x20, RZ, 0xc0, !PT ;  /* 0x000000201bff7812 */ /* 0x000fda000786c0ff */
[----:B------:R-:W-:Y:S05]  /*4700*/  @!P3 BRA `(.L_x_10439) ;  /* 0x000000240054b947 */ /* 0x000fea0003800000 */
[----:B------:R-:W5:Y:S01]  /*4710*/  LDL R11, [R1+0x2c] ;  /* 0x00002c00010b7983 */ /* 0x000f620000100800 */
[C---:B--2---:R-:W-:Y:S01]  /*4720*/  LEA R36, P3, R136.reuse, R56, 0x1 ;  /* 0x0000003888247211 */ /* 0x044fe200078608ff */
[----:B------:R-:W-:Y:S02]  /*4730*/  BSSY B1, `(.L_x_10460) ;  /* 0x000002f000017945 */ /* 0x000fe40003800000 */
[----:B-1-34-:R1:W2:Y:S01]  /*4740*/  LDS.128 R12, [R60+0x19000] ;  /* 0x019000003c0c7984 */ /* 0x01a2a20000000c00 */
[----:B------:R-:W-:Y:S02]  /*4750*/  LEA.HI.X R37, R136, R57, R152, 0x1, P3 ;  /* 0x0000003988257211 */ /* 0x000fe400018f0c98 */
[----:B-----5:R-:W-:-:S13]  /*4760*/  ISETP.GE.AND P3, PT, R11, R96, PT ;  /* 0x000000600b00720c */ /* 0x020fda0003f66270 */
[----:B-12---:R-:W-:Y:S05]  /*4770*/  @P3 BRA `(.L_x_10461) ;  /* 0x0000000000a83947 */ /* 0x006fea0003800000 */
[--C-:B------:R-:W-:Y:S02]  /*4780*/  SHF.R.U64 R11, R34, 0x10, R35.reuse ;  /* 0x00000010220b7819 */ /* 0x100fe40000001223 */
[----:B------:R-:W-:Y:S02]  /*4790*/  SHF.R.U32.HI R40, RZ, 0x10, R35 ;  /* 0x00000010ff287819 */ /* 0x000fe40000011623 */
[--C-:B------:R-:W-:Y:S01]  /*47a0*/  SHF.R.U64 R39, R32, 0x10, R33.reuse ;  /* 0x0000001020277819 */ /* 0x100fe20000001221 */
[----:B------:R-:W-:Y:S01]  /*47b0*/  IMAD.MOV.U32 R32, RZ, RZ, R12 ;  /* 0x000000ffff207224 */ /* 0x000fe200078e000c */
[----:B------:R-:W-:Y:S01]  /*47c0*/  SHF.R.U32.HI R38, RZ, 0x10, R33 ;  /* 0x00000010ff267819 */ /* 0x000fe20000011621 */
[----:B------:R-:W-:Y:S02]  /*47d0*/  HADD2.F32 R35, -RZ, R11.H0_H0 ;  /* 0x2000000bff237230 */ /* 0x000fe40000004100 */
[----:B------:R-:W-:Y:S02]  /*47e0*/  HADD2.F32 R40, -RZ, R40.H0_H0 ;  /* 0x20000028ff287230 */ /* 0x000fe40000004100 */
[----:B------:R-:W-:-:S02]  /*47f0*/  HADD2.F32 R12, -RZ, R13.H1_H1 ;  /* 0x3000000dff0c7230 */ /* 0x000fc40000004100 */
[----:B------:R-:W-:Y:S02]  /*4800*/  HADD2.F32 R11, -RZ, R13.H0_H0 ;  /* 0x2000000dff0b7230 */ /* 0x000fe40000004100 */
[--C-:B------:R-:W-:Y:S02]  /*4810*/  HADD2.F32 R33, -RZ, R15.reuse.H1_H1 ;  /* 0x3000000fff217230 */ /* 0x100fe40000004100 */
[-C--:B------:R-:W-:Y:S01]  /*4820*/  FMUL.FTZ R42, R12, R35.reuse ;  /* 0x000000230c2a7220 */ /* 0x080fe20000410000 */
[----:B------:R-:W-:Y:S02]  /*4830*/  HADD2.F32 R13, -RZ, R15.H0_H0 ;  /* 0x2000000fff0d7230 */ /* 0x000fe40000004100 */
[----:B------:R-:W-:Y:S01]  /*4840*/  FMUL.FTZ R35, R11, R35 ;  /* 0x000000230b237220 */ /* 0x000fe20000410000 */
[----:B------:R-:W-:Y:S02]  /*4850*/  HADD2.F32 R34, -RZ, R39.H0_H0 ;  /* 0x20000027ff227230 */ /* 0x000fe40000004100 */
[----:B------:R-:W-:Y:S01]  /*4860*/  FMUL.FTZ R44, R33, R40 ;  /* 0x00000028212c7220 */ /* 0x000fe20000410000 */
[----:B------:R-:W-:-:S02]  /*4870*/  HADD2.F32 R38, -RZ, R38.H0_H0 ;  /* 0x20000026ff267230 */ /* 0x000fc40000004100 */
[----:B------:R-:W-:Y:S01]  /*4880*/  FMUL.FTZ R40, R13, R40 ;  /* 0x000000280d287220 */ /* 0x000fe20000410000 */
[--C-:B------:R-:W-:Y:S02]  /*4890*/  HADD2.F32 R15, -RZ, R32.reuse.H1_H1 ;  /* 0x30000020ff0f7230 */ /* 0x100fe40000004100 */
[-C--:B------:R-:W-:Y:S01]  /*48a0*/  FFMA.FTZ R11, R11, R34.reuse, -R42 ;  /* 0x000000220b0b7223 */ /* 0x080fe2000001082a */
[----:B------:R-:W-:Y:S01]  /*48b0*/  FFMA.FTZ R12, R12, R34, R35 ;  /* 0x000000220c0c7223 */ /* 0x000fe20000010023 */
[-C--:B------:R-:W-:Y:S01]  /*48c0*/  FFMA.FTZ R42, R33, R38.reuse, R40 ;  /* 0x00000026212a7223 */ /* 0x080fe20000010028 */
[----:B------:R-:W-:Y:S02]  /*48d0*/  HADD2.F32 R35, -RZ, R59.H0_H0 ;  /* 0x2000003bff237230 */ /* 0x000fe40000004100 */
[----:B------:R-:W-:Y:S01]  /*48e0*/  FFMA.FTZ R13, R13, R38, -R44 ;  /* 0x000000260d0d7223 */ /* 0x000fe2000001082c */
[----:B------:R-:W-:Y:S01]  /*48f0*/  HADD2.F32 R32, -RZ, R32.H0_H0 ;  /* 0x20000020ff207230 */ /* 0x000fe20000004100 */
[----:B------:R-:W-:Y:S01]  /*4900*/  F2FP.F16.F32.PACK_AB R11, R12, R11 ;  /* 0x0000000b0c0b723e */ /* 0x000fe200000000ff */
[----:B------:R-:W-:-:S02]  /*4910*/  HADD2.F32 R33, -RZ, R14.H1_H1 ;  /* 0x3000000eff217230 */ /* 0x000fc40000004100 */
[-C--:B------:R-:W-:Y:S01]  /*4920*/  FMUL.FTZ R39, R15, R35.reuse ;  /* 0x000000230f277220 */ /* 0x080fe20000410000 */
[----:B------:R-:W-:Y:S02]  /*4930*/  HADD2.F32 R59, -RZ, R59.H1_H1 ;  /* 0x3000003bff3b7230 */ /* 0x000fe40000004100 */
[----:B------:R-:W-:Y:S01]  /*4940*/  FMUL.FTZ R38, R32, R35 ;  /* 0x0000002320267220 */ /* 0x000fe20000410000 */
[----:B------:R-:W-:Y:S02]  /*4950*/  HADD2.F32 R14, -RZ, R14.H0_H0 ;  /* 0x2000000eff0e7230 */ /* 0x000fe40000004100 */
        /* <DEDUP_REMOVED lines=12> */
.L_x_10461:
[----:B------:R-:W-:Y:S05]  /*4a20*/  BSYNC B1 ;  /* 0x0000000000017941 */ /* 0x000fea0003800000 */
.L_x_10460:
[----:B------:R1:W-:Y:S01]  /*4a30*/  ST.E.128 desc[UR42][R36.64], R12 ;  /* 0x0000000c24007985 */ /* 0x0003e2000c101d2a */
[----:B------:R-:W-:Y:S05]  /*4a40*/  BRA `(.L_x_10439) ;  /* 0x0000002000847947 */ /* 0x000fea0003800000 */
.L_x_10432:
        /* <DEDUP_REMOVED lines=18> */
[----:B------:R-:W-:Y:S02]  /*4b70*/  CS2R R40, SRZ ;  /* 0x0000000000287805 */ /* 0x000fe4000001ff00 */
[----:B------:R-:W-:Y:S02]  /*4b80*/  IADD3.X R34, R11, R81, RZ, P2, !PT ;  /* 0x000000510b227210 */ /* 0x000fe400017fe4ff */
[----:B------:R-:W-:Y:S02]  /*4b90*/  CS2R R54, SRZ ;  /* 0x0000000000367805 */ /* 0x000fe4000001ff00 */
[----:B------:R-:W-:-:S02]  /*4ba0*/  IADD3 R13, P2, R62, R12, RZ ;  /* 0x0000000c3e0d7210 */ /* 0x000fc40007f5e0ff */
        /* <DEDUP_REMOVED lines=24> */
.L_x_10463:
[----:B------:R-:W-:Y:S05]  /*4d30*/  BSYNC B1 ;  /* 0x0000000000017941 */ /* 0x000fea0003800000 */
.L_x_10462:
[----:B-----5:R-:W-:Y:S01]  /*4d40*/  IMAD.MOV.U32 R11, RZ, RZ, R34 ;  /* 0x000000ffff0b7224 */ /* 0x020fe200078e0022 */
[----:B------:R-:W-:Y:S01]  /*4d50*/  UISETP.NE.AND UP0, UPT, UR40, 0x3, UPT ;  /* 0x000000032800788c */ /* 0x000fe2000bf05270 */
[----:B0-----:R-:W-:-:S05]  /*4d60*/  IMAD.MOV.U32 R12, RZ, RZ, R35 ;  /* 0x000000ffff0c7224 */ /* 0x001fca00078e0023 */
[----:B------:R-:W-:Y:S01]  /*4d70*/  PRMT R110, R11, 0x5410, R12 ;  /* 0x000054100b6e7816 */ /* 0x000fe2000000000c */
[----:B------:R-:W-:Y:S01]  /*4d80*/  IMAD.MOV.U32 R12, RZ, RZ, R32 ;  /* 0x000000ffff0c7224 */ /* 0x000fe200078e0020 */
[----:B------:R-:W-:Y:S01]  /*4d90*/  PLOP3.LUT P2, PT, PT, PT, UP0, 0x80, 0x0 ;  /* 0x000000000000781c */ /* 0x000fe20003f4f008 */
        /* <DEDUP_REMOVED lines=27> */
[----:B------:R-:W-:-:S04]  /*4f50*/  PRMT R114, R12, 0x7610, R114 ;  /* 0x000076100c727816 */ /* 0x000fc80000000072 */
        /* <DEDUP_REMOVED lines=13> */
.L_x_10464:
[----:B------:R-:W-:Y:S01]  /*5030*/  IMAD R31, R18, 0x8, R2 ;  /* 0x00000008121f7824 */ /* 0x000fe200078e0202 */
[----:B------:R-:W-:Y:S01]  /*5040*/  SHF.L.U32 R79, R138, 0x1f, RZ ;  /* 0x0000001f8a4f7819 */ /* 0x000fe200000006ff */
[----:B------:R-:W-:Y:S03]  /*5050*/  BSSY B1, `(.L_x_10465) ;  /* 0x0000003000017945 */ /* 0x000fe60003800000 */
[----:B------:R-:W0:Y:S02]  /*5060*/  SYNCS.PHASECHK.TRANS64.TRYWAIT P4, [R31+URZ+0x2d890], R79 ;  /* 0x02d8904f1f0075a7 */ /* 0x000e24000808017f */
[----:B0-----:R-:W-:Y:S05]  /*5070*/  @!P4 BRA `(.L_x_10466) ;  /* 0x000001580058c947 */ /* 0x001fea0003800000 */
.L_x_10700:
[----:B------:R-:W-:Y:S05]  /*5080*/  BSYNC B1 ;  /* 0x0000000000017941 */ /* 0x000fea0003800000 */
.L_x_10465:
[----:B------:R-:W-:-:S03]  /*5090*/  UMOV UR4, 0xffffffff ;  /* 0xffffffff00047882 */ /* 0x000fc60000000000 */
[----:B------:R-:W-:Y:S05]  /*50a0*/  BRA.DIV UR4, `(.L_x_10467) ;  /* 0x0000015a04607947 */ /* 0x000fea000b800000 */
[----:B------:R1:W2:Y:S04]  /*50b0*/  SHFL.IDX PT, R83, R57, RZ, 0x1e1f ;  /* 0x001e1fff39537589 */ /* 0x0002a800000e0000 */
[----:B------:R1:W3:Y:S02]  /*50c0*/  SHFL.IDX PT, R82, R56, RZ, 0x1e1f ;  /* 0x001e1fff38527589 */ /* 0x0002e400000e0000 */
.L_x_10704:
[----:B------:R-:W-:Y:S05]  /*50d0*/  @P3 BRA `(.L_x_10439) ;  /* 0x0000001800e03947 */ /* 0x000fea0003800000 */
[----:B------:R-:W4:Y:S01]  /*50e0*/  LDC R11, c[0x0][0x2f4] ;  /* 0x0000bd00ff0b7b82 */ /* 0x000f220000000800 */
[----:B------:R-:W-:Y:S01]  /*50f0*/  ISETP.NE.AND P3, PT, R28, RZ, PT ;  /* 0x000000ff1c00720c */ /* 0x000fe20003f65270 */
[----:B------:R-:W-:Y:S01]  /*5100*/  BSSY B1, `(.L_x_10468) ;  /* 0x000007a000017945 */ /* 0x000fe20003800000 */
[----:B----4-:R-:W-:-:S11]  /*5110*/  IMAD.IADD R103, R11, 0x1, -R98 ;  /* 0x000000010b677824 */ /* 0x010fd600078e0a62 */
[----:B------:R-:W-:Y:S05]  /*5120*/  @!P3 BRA `(.L_x_10469) ;  /* 0x0000000400dcb947 */ /* 0x000fea0003800000 */
[----:B------:R-:W-:Y:S01]  /*5130*/  SEL R12, R98, R103, !P0 ;  /* 0x00000067620c7207 */ /* 0x000fe20004000000 */
[----:B------:R-:W-:Y:S01]  /*5140*/  BSSY B2, `(.L_x_10470) ;  /* 0x000006f000027945 */ /* 0x000fe20003800000 */
[----:B------:R-:W-:Y:S02]  /*5150*/  ISETP.GE.AND P3, PT, R16, R96, PT ;  /* 0x000000601000720c */ /* 0x000fe40003f66270 */
[----:B------:R-:W-:-:S04]  /*5160*/  SHF.R.S32.HI R13, RZ, 0x1f, R12 ;  /* 0x0000001fff0d7819 */ /* 0x000fc8000001140c */
[----:B------:R-:W-:-:S04]  /*5170*/  LEA.HI R13, R13, R12, RZ, 0x4 ;  /* 0x0000000c0d0d7211 */ /* 0x000fc800078f20ff */
[----:B------:R-:W-:-:S04]  /*5180*/  SHF.R.S32.HI R13, RZ, 0x4, R13 ;  /* 0x00000004ff0d7819 */ /* 0x000fc8000001140d */
[----:B------:R-:W-:-:S04]  /*5190*/  LEA.HI.SX32 R104, R70, R13, 0x1d ;  /* 0x0000000d46687211 */ /* 0x000fc800078feaff */
[----:B------:R-:W-:-:S04]  /*51a0*/  SHF.R.S32.HI R12, RZ, 0x1f, R104 ;  /* 0x0000001fff0c7819 */ /* 0x000fc80000011468 */
[----:B------:R-:W-:Y:S01]  /*51b0*/  LEA.HI R12, R12, R104, RZ, 0x2 ;  /* 0x000000680c0c7211 */ /* 0x000fe200078f10ff */
[----:B------:R-:W-:-:S04]  /*51c0*/  IMAD.SHL.U32 R104, R104, 0x8, RZ ;  /* 0x0000000868687824 */ /* 0x000fc800078e00ff */
[----:B------:R-:W-:Y:S01]  /*51d0*/  IMAD.SHL.U32 R12, R12, 0x400, RZ ;  /* 0x000004000c0c7824 */ /* 0x000fe200078e00ff */
[----:B------:R-:W-:-:S04]  /*51e0*/  LOP3.LUT R13, R144, 0x18, R104, 0xf8, !PT ;  /* 0x00000018900d7812 */ /* 0x000fc800078ef868 */
[----:B------:R-:W-:Y:S02]  /*51f0*/  LOP3.LUT R13, R13, R145, RZ, 0x3c, !PT ;  /* 0x000000910d0d7212 */ /* 0x000fe400078e3cff */
[----:B------:R-:W-:-:S04]  /*5200*/  LOP3.LUT R12, R12, 0x7ffff000, RZ, 0xc0, !PT ;  /* 0x7ffff0000c0c7812 */ /* 0x000fc800078ec0ff */
[----:B------:R-:W-:-:S05]  /*5210*/  IADD3 R12, R13, R12, R146 ;  /* 0x0000000c0d0c7210 */ /* 0x000fca0007ffe092 */
[C---:B-1----:R-:W-:Y:S02]  /*5220*/  IMAD R56, R18.reuse, 0x3000, R12 ;  /* 0x0000300012387824 */ /* 0x042fe400078e020c */
[----:B------:R-:W-:Y:S02]  /*5230*/  IMAD R12, R18, 0x3000, R94 ;  /* 0x00003000120c7824 */ /* 0x000fe400078e025e */
[----:B------:R-:W-:-:S03]  /*5240*/  IMAD R56, R56, 0x2, R2 ;  /* 0x0000000238387824 */ /* 0x000fc600078e0202 */
[----:B------:R-:W-:-:S03]  /*5250*/  LEA R12, R12, R2, 0x1 ;  /* 0x000000020c0c7211 */ /* 0x000fc600078e08ff */
[----:B------:R-:W1:Y:S04]  /*5260*/  LDS.128 R56, [R56+0x15400] ;  /* 0x0154000038387984 */ /* 0x000e680000000c00 */
[----:B------:R-:W4:Y:S01]  /*5270*/  LDS.128 R12, [R12+0x15400] ;  /* 0x015400000c0c7984 */ /* 0x000f220000000c00 */
[----:B------:R-:W-:Y:S05]  /*5280*/  @P3 BRA `(.L_x_10471) ;  /* 0x0000000400683947 */ /* 0x000fea0003800000 */
[----:B-1----:R-:W-:Y:S01]  /*5290*/  IMAD.MOV.U32 R106, RZ, RZ, R57 ;  /* 0x000000ffff6a7224 */ /* 0x002fe200078e0039 */
        /* <DEDUP_REMOVED lines=28> */
[----:B------:R-:W-:Y:S02]  /*5460*/  HADD2.F32 R106, -RZ, R120.H0_H0 ;  /* 0x20000078ff6a7230 */ /* 0x000fe40000004100 */
[----:B------:R-:W-:Y:S01]  /*5470*/  HADD2.F32 R42, -RZ, R42.H0_H0 ;  /* 0x2000002aff2a7230 */ /* 0x000fe20000004100 */
[----:B------:R-:W-:Y:S01]  /*5480*/  F2FP.F16.F32.PACK_AB R52, R52, R57 ;  /* 0x000000393434723e */ /* 0x000fe200000000ff */
[----:B------:R-:W-:Y:S01]  /*5490*/  HADD2.F32 R107, -RZ, R105.H0_H0 ;  /* 0x20000069ff6b7230 */ /* 0x000fe20000004100 */
[----:B------:R-:W-:-:S03]  /*54a0*/  F2FP.F16.F32.PACK_AB R41, R41, R13 ;  /* 0x0000000d2929723e */ /* 0x000fc600000000ff */
[----:B------:R-:W-:Y:S02]  /*54b0*/  IMAD.MOV.U32 R13, RZ, RZ, R52 ;  /* 0x000000ffff0d7224 */ /* 0x000fe400078e0034 */
[-C--:B------:R-:W-:Y:S01]  /*54c0*/  FMUL.FTZ R59, R107, R106.reuse ;  /* 0x0000006a6b3b7220 */ /* 0x080fe20000410000 */
[C---:B------:R-:W-:Y:S01]  /*54d0*/  FMUL.FTZ R106, R109.reuse, R106 ;  /* 0x0000006a6d6a7220 */ /* 0x040fe20000410000 */
[----:B------:R-:W-:Y:S02]  /*54e0*/  IMAD.MOV.U32 R57, RZ, RZ, R41 ;  /* 0x000000ffff397224 */ /* 0x000fe400078e0029 */
[-C--:B------:R-:W-:Y:S01]  /*54f0*/  FFMA.FTZ R59, R109, R108.reuse, -R59 ;  /* 0x0000006c6d3b7223 */ /* 0x080fe2000001083b */
[----:B------:R-:W-:Y:S01]  /*5500*/  FFMA.FTZ R107, R107, R108, R106 ;  /* 0x0000006c6b6b7223 */ /* 0x000fe2000001006a */
[----:B------:R-:W-:Y:S01]  /*5510*/  SHF.R.U32.HI R106, RZ, 0x10, R43 ;  /* 0x00000010ff6a7819 */ /* 0x000fe2000001162b */
[----:B------:R-:W-:Y:S01]  /*5520*/  HADD2.F32 R109, -RZ, R120.H1_H1 ;  /* 0x30000078ff6d7230 */ /* 0x000fe20000004100 */
[--C-:B------:R-:W-:Y:S01]  /*5530*/  SHF.R.U64 R43, R54, 0x10, R55.reuse ;  /* 0x00000010362b7819 */ /* 0x100fe20000001237 */
[----:B------:R-:W-:Y:S01]  /*5540*/  HADD2.F32 R54, -RZ, R105.H1_H1 ;  /* 0x30000069ff367230 */ /* 0x000fe20000004100 */
        /* <DEDUP_REMOVED lines=41> */
[----:B------:R-:W-:Y:S02]  /*57e0*/  F2FP.F16.F32.PACK_AB R53, R53, R56 ;  /* 0x000000383535723e */ /* 0x000fe400000000ff */
[----:B------:R-:W-:Y:S02]  /*57f0*/  F2FP.F16.F32.PACK_AB R43, R43, R106 ;  /* 0x0000006a2b2b723e */ /* 0x000fe400000000ff */
[----:B------:R-:W-:Y:S01]  /*5800*/  MOV R56, R40 ;  /* 0x0000002800387202 */ /* 0x000fe20000000f00 */
[----:B------:R-:W-:Y:S02]  /*5810*/  IMAD.MOV.U32 R14, RZ, RZ, R53 ;  /* 0x000000ffff0e7224 */ /* 0x000fe400078e0035 */
[----:B------:R-:W-:-:S07]  /*5820*/  IMAD.MOV.U32 R58, RZ, RZ, R43 ;  /* 0x000000ffff3a7224 */ /* 0x000fce00078e002b */
.L_x_10471:
[----:B------:R-:W-:Y:S05]  /*5830*/  BSYNC B2 ;  /* 0x0000000000027941 */ /* 0x000fea0003800000 */
.L_x_10470:
[----:B---3--:R-:W-:-:S04]  /*5840*/  LEA R40, P3, R10, R82, 0x1 ;  /* 0x000000520a287211 */ /* 0x008fc800078608ff */
[----:B--2---:R-:W-:Y:S02]  /*5850*/  LEA.HI.X R41, R10, R83, R91, 0x1, P3 ;  /* 0x000000530a297211 */ /* 0x004fe400018f0c5b */
[----:B------:R-:W-:-:S03]  /*5860*/  ISETP.GE.AND P3, PT, R104, R11, PT ;  /* 0x0000000b6800720c */ /* 0x000fc60003f66270 */
[----:B----4-:R2:W-:Y:S10]  /*5870*/  ST.E.128 desc[UR42][R40.64], R12 ;  /* 0x0000000c28007985 */ /* 0x0105f4000c101d2a */
[----:B--2---:R-:W-:-:S05]  /*5880*/  @!P3 IMAD.WIDE R12, R104, 0x2, R82 ;  /* 0x00000002680cb825 */ /* 0x004fca00078e0252 */
[----:B-1----:R4:W-:Y:S02]  /*5890*/  @!P3 ST.E.128 desc[UR42][R12.64], R56 ;  /* 0x000000380c00b985 */ /* 0x0029e4000c101d2a */
.L_x_10469:
[----:B------:R-:W-:Y:S05]  /*58a0*/  BSYNC B1 ;  /* 0x0000000000017941 */ /* 0x000fea0003800000 */
.L_x_10468:
[----:B------:R-:W-:Y:S01]  /*58b0*/  ISETP.NE.AND P3, PT, R29, RZ, PT ;  /* 0x000000ff1d00720c */ /* 0x000fe20003f65270 */
[----:B------:R-:W-:-:S12]  /*58c0*/  BSSY B1, `(.L_x_10472) ;  /* 0x000007a000017945 */ /* 0x000fd80003800000 */
[----:B------:R-:W-:Y:S05]  /*58d0*/  @!P3 BRA `(.L_x_10473) ;  /* 0x0000000400e0b947 */ /* 0x000fea0003800000 */
[----:B------:R-:W-:Y:S01]  /*58e0*/  LOP3.LUT P4, RZ, R19, 0x1, RZ, 0xc0, !PT ;  /* 0x0000000113ff7812 */ /* 0x000fe2000788c0ff */
[----:B------:R-:W-:Y:S01]  /*58f0*/  BSSY B2, `(.L_x_10474) ;  /* 0x0000070000027945 */ /* 0x000fe20003800000 */
[----:B------:R-:W-:Y:S02]  /*5900*/  ISETP.GE.AND P3, PT, R3, R96, PT ;  /* 0x000000600300720c */ /* 0x000fe40003f66270 */
[----:B----4-:R-:W-:-:S04]  /*5910*/  SEL R12, R98, R103, !P4 ;  /* 0x00000067620c7207 */ /* 0x010fc80006000000 */
[----:B------:R-:W-:-:S04]  /*5920*/  SHF.R.S32.HI R13, RZ, 0x1f, R12 ;  /* 0x0000001fff0d7819 */ /* 0x000fc8000001140c */
[----:B------:R-:W-:-:S04]  /*5930*/  LEA.HI R13, R13, R12, RZ, 0x4 ;  /* 0x0000000c0d0d7211 */ /* 0x000fc800078f20ff */
[----:B------:R-:W-:-:S04]  /*5940*/  SHF.R.S32.HI R13, RZ, 0x4, R13 ;  /* 0x00000004ff0d7819 */ /* 0x000fc8000001140d */
[----:B------:R-:W-:-:S04]  /*5950*/  LEA.HI.SX32 R52, R5, R13, 0x1d ;  /* 0x0000000d05347211 */ /* 0x000fc800078feaff */
[----:B------:R-:W-:-:S04]  /*5960*/  SHF.R.S32.HI R12, RZ, 0x1f, R52 ;  /* 0x0000001fff0c7819 */ /* 0x000fc80000011434 */
[----:B------:R-:W-:Y:S02]  /*5970*/  LEA.HI R12, R12, R52, RZ, 0x2 ;  /* 0x000000340c0c7211 */ /* 0x000fe400078f10ff */
[----:B------:R-:W-:-:S03]  /*5980*/  SHF.L.U32 R52, R52, 0x3, RZ ;  /* 0x0000000334347819 */ /* 0x000fc600000006ff */
[----:B------:R-:W-:Y:S01]  /*5990*/  IMAD.SHL.U32 R12, R12, 0x400, RZ ;  /* 0x000004000c0c7824 */ /* 0x000fe200078e00ff */
[----:B------:R-:W-:-:S04]  /*59a0*/  LOP3.LUT R13, R144, 0x18, R52, 0xf8, !PT ;  /* 0x00000018900d7812 */ /* 0x000fc800078ef834 */
[----:B------:R-:W-:Y:S02]  /*59b0*/  LOP3.LUT R13, R13, R145, RZ, 0x3c, !PT ;  /* 0x000000910d0d7212 */ /* 0x000fe400078e3cff */
[----:B------:R-:W-:-:S04]  /*59c0*/  LOP3.LUT R12, R12, 0x7ffff000, RZ, 0xc0, !PT ;  /* 0x7ffff0000c0c7812 */ /* 0x000fc800078ec0ff */
[----:B------:R-:W-:-:S05]  /*59d0*/  IADD3 R12, R13, R12, R146 ;  /* 0x0000000c0d0c7210 */ /* 0x000fca0007ffe092 */
[C---:B------:R-:W-:Y:S02]  /*59e0*/  IMAD R40, R18.reuse, 0x3000, R12 ;  /* 0x0000300012287824 */ /* 0x040fe400078e020c */
[----:B------:R-:W-:Y:S02]  /*59f0*/  IMAD R12, R18, 0x3000, R93 ;  /* 0x00003000120c7824 */ /* 0x000fe400078e025d */
[--C-:B------:R-:W-:Y:S02]  /*5a00*/  IMAD R40, R40, 0x2, R2.reuse ;  /* 0x0000000228287824 */ /* 0x100fe400078e0202 */
[----:B------:R-:W-:-:S04]  /*5a10*/  IMAD R12, R12, 0x2, R2 ;  /* 0x000000020c0c7824 */ /* 0x000fc800078e0202 */
[----:B------:R-:W4:Y:S04]  /*5a20*/  LDS.128 R40, [R40+0x15400] ;  /* 0x0154000028287984 */ /* 0x000f280000000c00 */
[----:B------:R-:W0:Y:S01]  /*5a30*/  LDS.128 R12, [R12+0x15400] ;  /* 0x015400000c0c7984 */ /* 0x000e220000000c00 */
[----:B------:R-:W-:Y:S05]  /*5a40*/  @P3 BRA `(.L_x_10475) ;  /* 0x0000000400683947 */ /* 0x000fea0003800000 */
[----:B----4-:R-:W-:Y:S01]  /*5a50*/  IMAD.MOV.U32 R54, RZ, RZ, R41 ;  /* 0x000000ffff367224 */ /* 0x010fe200078e0029 */
[----:B------:R-:W-:Y:S01]  /*5a60*/  SHF.R.U64 R36, R36, 0x10, R37 ;  /* 0x0000001024247819 */ /* 0x000fe20000001225 */
[----:B0-----:R-:W-:Y:S01]  /*5a70*/  IMAD.MOV.U32 R53, RZ, RZ, R13 ;  /* 0x000000ffff357224 */ /* 0x001fe200078e000d */
[----:B------:R-:W-:Y:S01]  /*5a80*/  SHF.R.U32.HI R37, RZ, 0x10, R37 ;  /* 0x00000010ff257819 */ /* 0x000fe20000011625 */
[----:B------:R-:W-:Y:S01]  /*5a90*/  HADD2.F32 R55, -RZ, R117.H1_H1 ;  /* 0x30000075ff377230 */ /* 0x000fe20000004100 */
[----:B------:R-:W-:Y:S01]  /*5aa0*/  SHF.R.U64 R38, R38, 0x10, R39 ;  /* 0x0000001026267819 */ /* 0x000fe20000001227 */
[----:B------:R-:W-:Y:S02]  /*5ab0*/  HADD2.F32 R13, -RZ, R54.H0_H0 ;  /* 0x20000036ff0d7230 */ /* 0x000fe40000004100 */
[----:B-1----:R-:W-:Y:S02]  /*5ac0*/  HADD2.F32 R57, -RZ, R53.H0_H0 ;  /* 0x20000035ff397230 */ /* 0x002fe40000004100 */
        /* <DEDUP_REMOVED lines=27> */
[----:B------:R-:W-:Y:S01]  /*5c80*/  F2FP.F16.F32.PACK_AB R37, R37, R13 ;  /* 0x0000000d2525723e */ /* 0x000fe200000000ff */
[----:B------:R-:W-:Y:S02]  /*5c90*/  IMAD.MOV.U32 R13, RZ, RZ, R41 ;  /* 0x000000ffff0d7224 */ /* 0x000fe400078e0029 */
[----:B------:R-:W-:Y:S01]  /*5ca0*/  FFMA.FTZ R55, R53, R54, R55 ;  /* 0x0000003635377223 */ /* 0x000fe20000010037 */
[----:B------:R-:W-:Y:S01]  /*5cb0*/  SHF.R.U32.HI R53, RZ, 0x10, R39 ;  /* 0x00000010ff357819 */ /* 0x000fe20000011627 */
[----:B------:R-:W-:Y:S01]  /*5cc0*/  IMAD.MOV.U32 R41, RZ, RZ, R37 ;  /* 0x000000ffff297224 */ /* 0x000fe200078e0025 */
        /* <DEDUP_REMOVED lines=9> */
[--C-:B------:R-:W-:Y:S02]  /*5d60*/  HADD2.F32 R43, -RZ, R40.reuse.H0_H0 ;  /* 0x20000028ff2b7230 */ /* 0x100fe40000004100 */
[----:B------:R-:W-:Y:S02]  /*5d70*/  HADD2.F32 R40, -RZ, R40.H1_H1 ;  /* 0x30000028ff287230 */ /* 0x000fe40000004100 */
[----:B------:R-:W-:Y:S01]  /*5d80*/  FFMA.FTZ R15, R50, R53, R15 ;  /* 0x00000035320f7223 */ /* 0x000fe2000001000f */
[--C-:B------:R-:W-:Y:S01]  /*5d90*/  HADD2.F32 R53, -RZ, R115.reuse.H1_H1 ;  /* 0x30000073ff357230 */ /* 0x100fe20000004100 */
[----:B------:R-:W-:Y:S01]  /*5da0*/  F2FP.F16.F32.PACK_AB R51, R51, R57 ;  /* 0x000000393333723e */ /* 0x000fe200000000ff */
[----:B------:R-:W-:Y:S02]  /*5db0*/  HADD2.F32 R50, -RZ, R12.H0_H0 ;  /* 0x2000000cff327230 */ /* 0x000fe40000004100 */
[----:B------:R-:W-:-:S02]  /*5dc0*/  HADD2.F32 R115, -RZ, R115.H0_H0 ;  /* 0x20000073ff737230 */ /* 0x000fc40000004100 */
[-C--:B------:R-:W-:Y:S01]  /*5dd0*/  FMUL.FTZ R54, R43, R53.reuse ;  /* 0x000000352b367220 */ /* 0x080fe20000410000 */
[----:B------:R-:W-:Y:S02]  /*5de0*/  HADD2.F32 R12, -RZ, R12.H1_H1 ;  /* 0x3000000cff0c7230 */ /* 0x000fe40000004100 */
[C---:B------:R-:W-:Y:S01]  /*5df0*/  FMUL.FTZ R53, R50.reuse, R53 ;  /* 0x0000003532357220 */ /* 0x040fe20000410000 */
[----:B------:R-:W-:Y:S01]  /*5e00*/  F2FP.F16.F32.PACK_AB R55, R15, R55 ;  /* 0x000000370f37723e */ /* 0x000fe200000000ff */
[-C--:B------:R-:W-:Y:S01]  /*5e10*/  FFMA.FTZ R54, R50, R115.reuse, -R54 ;  /* 0x0000007332367223 */ /* 0x080fe20000010836 */
[----:B------:R-:W-:Y:S02]  /*5e20*/  IMAD.MOV.U32 R15, RZ, RZ, R51 ;  /* 0x000000ffff0f7224 */ /* 0x000fe400078e0033 */
        /* <DEDUP_REMOVED lines=8> */
[----:B------:R-:W-:Y:S01]  /*5eb0*/  HADD2.F32 R36, -RZ, R14.H0_H0 ;  /* 0x2000000eff247230 */ /* 0x000fe20000004100 */
[----:B------:R-:W-:Y:S01]  /*5ec0*/  F2FP.F16.F32.PACK_AB R49, R49, R53 ;  /* 0x000000353131723e */ /* 0x000fe200000000ff */
[----:B------:R-:W-:Y:S02]  /*5ed0*/  HADD2.F32 R114, -RZ, R114.H1_H1 ;  /* 0x30000072ff727230 */ /* 0x000fe40000004100 */
[----:B------:R-:W-:Y:S01]  /*5ee0*/  FMUL.FTZ R50, R12, R40 ;  /* 0x000000280c327220 */ /* 0x000fe20000410000 */
[----:B------:R-:W-:-:S02]  /*5ef0*/  HADD2.F32 R42, -RZ, R42.H1_H1 ;  /* 0x3000002aff2a7230 */ /* 0x000fc40000004100 */
[C---:B------:R-:W-:Y:S01]  /*5f00*/  FMUL.FTZ R40, R36.reuse, R40 ;  /* 0x0000002824287220 */ /* 0x040fe20000410000 */
[----:B------:R-:W-:Y:S02]  /*5f10*/  HADD2.F32 R14, -RZ, R14.H1_H1 ;  /* 0x3000000eff0e7230 */ /* 0x000fe40000004100 */
[-C--:B------:R-:W-:Y:S01]  /*5f20*/  FFMA.FTZ R50, R36, R114.reuse, -R50 ;  /* 0x0000007224327223 */ /* 0x080fe20000010832 */
[----:B------:R-:W-:Y:S01]  /*5f30*/  FFMA.FTZ R40, R12, R114, R40 ;  /* 0x000000720c287223 */ /* 0x000fe20000010028 */
[-C--:B------:R-:W-:Y:S01]  /*5f40*/  FMUL.FTZ R12, R42, R39.reuse ;  /* 0x000000272a0c7220 */ /* 0x080fe20000410000 */
[----:B------:R-:W-:-:S03]  /*5f50*/  FMUL.FTZ R39, R14, R39 ;  /* 0x000000270e277220 */ /* 0x000fc60000410000 */
[-C--:B------:R-:W-:Y:S01]  /*5f60*/  FFMA.FTZ R12, R14, R38.reuse, -R12 ;  /* 0x000000260e0c7223 */ /* 0x080fe2000001080c */
[----:B------:R-:W-:-:S04]  /*5f70*/  FFMA.FTZ R39, R42, R38, R39 ;  /* 0x000000262a277223 */ /* 0x000fc80000010027 */
[----:B------:R-:W-:Y:S02]  /*5f80*/  F2FP.F16.F32.PACK_AB R50, R12, R50 ;  /* 0x000000320c32723e */ /* 0x000fe400000000ff */
[----:B------:R-:W-:Y:S01]  /*5f90*/  F2FP.F16.F32.PACK_AB R39, R39, R40 ;  /* 0x000000282727723e */ /* 0x000fe200000000ff */
[----:B------:R-:W-:Y:S01]  /*5fa0*/  IMAD.MOV.U32 R40, RZ, RZ, R49 ;  /* 0x000000ffff287224 */ /* 0x000fe200078e0031 */
[----:B------:R-:W-:Y:S01]  /*5fb0*/  MOV R12, R43 ;  /* 0x0000002b000c7202 */ /* 0x000fe20000000f00 */
[----:B------:R-:W-:Y:S01]  /*5fc0*/  IMAD.MOV.U32 R14, RZ, RZ, R50 ;  /* 0x000000ffff0e7224 */ /* 0x000fe200078e0032 */
[----:B------:R-:W-:Y:S01]  /*5fd0*/  MOV R42, R39 ;  /* 0x00000027002a7202 */ /* 0x000fe20000000f00 */
[----:B------:R-:W-:-:S07]  /*5fe0*/  IMAD.MOV.U32 R43, RZ, RZ, R55 ;  /* 0x000000ffff2b7224 */ /* 0x000fce00078e0037 */
.L_x_10475:
[----:B------:R-:W-:Y:S05]  /*5ff0*/  BSYNC B2 ;  /* 0x0000000000027941 */ /* 0x000fea0003800000 */
.L_x_10474:
[----:B---3--:R-:W-:-:S04]  /*6000*/  LEA R36, P3, R20, R82, 0x1 ;  /* 0x0000005214247211 */ /* 0x008fc800078608ff */
[----:B--2---:R-:W-:Y:S02]  /*6010*/  LEA.HI.X R37, R20, R83, R90, 0x1, P3 ;  /* 0x0000005314257211 */ /* 0x004fe400018f0c5a */
[----:B------:R-:W-:-:S03]  /*6020*/  ISETP.GE.AND P3, PT, R52, R11, PT ;  /* 0x0000000b3400720c */ /* 0x000fc60003f66270 */
[----:B0-----:R0:W-:Y:S10]  /*6030*/  ST.E.128 desc[UR42][R36.64], R12 ;  /* 0x0000000c24007985 */ /* 0x0011f4000c101d2a */
[----:B0-----:R-:W-:-:S05]  /*6040*/  @!P3 IMAD.WIDE R12, R52, 0x2, R82 ;  /* 0x00000002340cb825 */ /* 0x001fca00078e0252 */
[----:B----4-:R0:W-:Y:S02]  /*6050*/  @!P3 ST.E.128 desc[UR42][R12.64], R40 ;  /* 0x000000280c00b985 */ /* 0x0101e4000c101d2a */
.L_x_10473:
[----:B------:R-:W-:Y:S05]  /*6060*/  BSYNC B1 ;  /* 0x0000000000017941 */ /* 0x000fea0003800000 */
.L_x_10472:
[----:B------:R-:W-:-:S13]  /*6070*/  ISETP.NE.AND P3, PT, R30, RZ, PT ;  /* 0x000000ff1e00720c */ /* 0x000fda0003f65270 */
[----:B------:R-:W-:Y:S05]  /*6080*/  @!P3 BRA `(.L_x_10439) ;  /* 0x0000000800f4b947 */ /* 0x000fea0003800000 */
[----:B------:R-:W-:Y:S01]  /*6090*/  LOP3.LUT P4, RZ, R19, 0x2, RZ, 0xc0, !PT ;  /* 0x0000000213ff7812 */ /* 0x000fe2000788c0ff */
[----:B------:R-:W-:Y:S01]  /*60a0*/  BSSY B1, `(.L_x_10476) ;  /* 0x000006e000017945 */ /* 0x000fe20003800000 */
[C---:B0--3--:R-:W-:Y:S02]  /*60b0*/  LEA R40, P3, R21.reuse, R82, 0x1 ;  /* 0x0000005215287211 */ /* 0x049fe400078608ff */
[----:B------:R-:W-:Y:S02]  /*60c0*/  SEL R103, R98, R103, !P4 ;  /* 0x0000006762677207 */ /* 0x000fe40006000000 */
[----:B--2---:R-:W-:Y:S02]  /*60d0*/  LEA.HI.X R41, R21, R83, R89, 0x1, P3 ;  /* 0x0000005315297211 */ /* 0x004fe400018f0c59 */
[----:B----4-:R-:W-:Y:S02]  /*60e0*/  SHF.R.S32.HI R12, RZ, 0x1f, R103 ;  /* 0x0000001fff0c7819 */ /* 0x010fe40000011467 */
[----:B------:R-:W-:-:S02]  /*60f0*/  ISETP.GE.AND P3, PT, R4, R96, PT ;  /* 0x000000600400720c */ /* 0x000fc40003f66270 */
[----:B------:R-:W-:-:S04]  /*6100*/  LEA.HI R12, R12, R103, RZ, 0x4 ;  /* 0x000000670c0c7211 */ /* 0x000fc800078f20ff */
[----:B------:R-:W-:-:S04]  /*6110*/  SHF.R.S32.HI R13, RZ, 0x4, R12 ;  /* 0x00000004ff0d7819 */ /* 0x000fc8000001140c */
[----:B------:R-:W-:-:S04]  /*6120*/  LEA.HI.SX32 R13, R6, R13, 0x1d ;  /* 0x0000000d060d7211 */ /* 0x000fc800078feaff */
[----:B------:R-:W-:Y:S01]  /*6130*/  SHF.R.S32.HI R12, RZ, 0x1f, R13 ;  /* 0x0000001fff0c7819 */ /* 0x000fe2000001140d */
[----:B------:R-:W-:-:S03]  /*6140*/  IMAD.SHL.U32 R42, R13, 0x8, RZ ;  /* 0x000000080d2a7824 */ /* 0x000fc600078e00ff */
[----:B------:R-:W-:-:S05]  /*6150*/  LEA.HI R12, R12, R13, RZ, 0x2 ;  /* 0x0000000d0c0c7211 */ /* 0x000fca00078f10ff */
        /* <DEDUP_REMOVED lines=9> */
[----:B------:R-:W0:Y:S04]  /*61f0*/  LDS.128 R36, [R36+0x15400] ;  /* 0x0154000024247984 */ /* 0x000e280000000c00 */
[----:B------:R-:W2:Y:S01]  /*6200*/  LDS.128 R12, [R13+0x15400] ;  /* 0x015400000d0c7984 */ /* 0x000ea20000000c00 */
[----:B------:R-:W-:Y:S05]  /*6210*/  @P3 BRA `(.L_x_10477) ;  /* 0x0000000400583947 */ /* 0x000fea0003800000 */
[----:B------:R-:W-:Y:S01]  /*6220*/  HADD2.F32 R48, -RZ, R113.H1_H1 ;  /* 0x30000071ff307230 */ /* 0x000fe20000004100 */
[--C-:B------:R-:W-:Y:S01]  /*6230*/  SHF.R.U64 R32, R32, 0x10, R33.reuse ;  /* 0x0000001020207819 */ /* 0x100fe20000001221 */
[----:B0-----:R-:W-:Y:S01]  /*6240*/  HADD2.F32 R43, -RZ, R37.H0_H0 ;  /* 0x20000025ff2b7230 */ /* 0x001fe20000004100 */
[----:B------:R-:W-:Y:S01]  /*6250*/  SHF.R.U32.HI R33, RZ, 0x10, R33 ;  /* 0x00000010ff217819 */ /* 0x000fe20000011621 */
[----:B--2---:R-:W-:Y:S01]  /*6260*/  HADD2.F32 R50, -RZ, R13.H0_H0 ;  /* 0x2000000dff327230 */ /* 0x004fe20000004100 */
        /* <DEDUP_REMOVED lines=20> */
[----:B------:R-:W-:Y:S01]  /*63b0*/  MOV R37, R39 ;  /* 0x0000002700257202 */ /* 0x000fe20000000f00 */
[----:B------:R-:W-:Y:S02]  /*63c0*/  HADD2.F32 R39, -RZ, R112.H1_H1 ;  /* 0x30000070ff277230 */ /* 0x000fe40000004100 */
[----:B------:R-:W-:Y:S01]  /*63d0*/  HADD2.F32 R48, -RZ, R110.H1_H1 ;  /* 0x3000006eff307230 */ /* 0x000fe20000004100 */
[----:B------:R-:W-:Y:S01]  /*63e0*/  F2FP.F16.F32.PACK_AB R33, R33, R51 ;  /* 0x000000332121723e */ /* 0x000fe200000000ff */
[--C-:B------:R-:W-:Y:S01]  /*63f0*/  HADD2.F32 R45, -RZ, R37.reuse.H0_H0 ;  /* 0x20000025ff2d7230 */ /* 0x100fe20000004100 */
[----:B------:R-:W-:Y:S01]  /*6400*/  F2FP.F16.F32.PACK_AB R43, R13, R43 ;  /* 0x0000002b0d2b723e */ /* 0x000fe200000000ff */
[----:B------:R-:W-:-:S02]  /*6410*/  HADD2.F32 R37, -RZ, R37.H1_H1 ;  /* 0x30000025ff257230 */ /* 0x000fc40000004100 */
[----:B------:R-:W-:Y:S02]  /*6420*/  IMAD.MOV.U32 R13, RZ, RZ, R33 ;  /* 0x000000ffff0d7224 */ /* 0x000fe400078e0021 */
[-C--:B------:R-:W-:Y:S01]  /*6430*/  FMUL.FTZ R50, R45, R39.reuse ;  /* 0x000000272d327220 */ /* 0x080fe20000410000 */
[----:B------:R-:W-:-:S03]  /*6440*/  FMUL.FTZ R39, R49, R39 ;  /* 0x0000002731277220 */ /* 0x000fc60000410000 */
[-C--:B------:R-:W-:Y:S01]  /*6450*/  FFMA.FTZ R50, R49, R48.reuse, -R50 ;  /* 0x0000003031327223 */ /* 0x080fe20000010832 */
[----:B------:R-:W-:Y:S01]  /*6460*/  FFMA.FTZ R39, R45, R48, R39 ;  /* 0x000000302d277223 */ /* 0x000fe20000010027 */
[----:B------:R-:W-:Y:S02]  /*6470*/  SHF.R.U32.HI R45, RZ, 0x10, R35 ;  /* 0x00000010ff2d7819 */ /* 0x000fe40000011623 */
[--C-:B------:R-:W-:Y:S02]  /*6480*/  SHF.R.U64 R35, R46, 0x10, R47.reuse ;  /* 0x000000102e237819 */ /* 0x100fe4000000122f */
[----:B------:R-:W-:Y:S01]  /*6490*/  SHF.R.U32.HI R46, RZ, 0x10, R47 ;  /* 0x00000010ff2e7819 */ /* 0x000fe2000001162f */
[----:B------:R-:W-:Y:S02]  /*64a0*/  HADD2.F32 R45, -RZ, R45.H0_H0 ;  /* 0x2000002dff2d7230 */ /* 0x000fe40000004100 */
[----:B------:R-:W-:Y:S02]  /*64b0*/  HADD2.F32 R35, -RZ, R35.H0_H0 ;  /* 0x20000023ff237230 */ /* 0x000fe40000004100 */
[----:B------:R-:W-:-:S05]  /*64c0*/  HADD2.F32 R46, -RZ, R46.H0_H0 ;  /* 0x2000002eff2e7230 */ /* 0x000fca0000004100 */
        /* <DEDUP_REMOVED lines=15> */
[----:B------:R-:W-:Y:S02]  /*65c0*/  HADD2.F32 R37, -RZ, R44.H0_H0 ;  /* 0x2000002cff257230 */ /* 0x000fe40000004100 */
[--C-:B------:R-:W-:Y:S02]  /*65d0*/  HADD2.F32 R32, -RZ, R14.reuse.H0_H0 ;  /* 0x2000000eff207230 */ /* 0x100fe40000004100 */
[----:B------:R-:W-:Y:S02]  /*65e0*/  HADD2.F32 R14, -RZ, R14.H1_H1 ;  /* 0x3000000eff0e7230 */ /* 0x000fe40000004100 */
[-C--:B------:R-:W-:Y:S01]  /*65f0*/  FMUL.FTZ R49, R36, R37.reuse ;  /* 0x0000002524317220 */ /* 0x080fe20000410000 */
[C---:B------:R-:W-:Y:S01]  /*6600*/  FMUL.FTZ R53, R12.reuse, R37 ;  /* 0x000000250c357220 */ /* 0x040fe20000410000 */
[----:B------:R-:W-:Y:S02]  /*6610*/  IMAD.MOV.U32 R15, RZ, RZ, R47 ;  /* 0x000000ffff0f7224 */ /* 0x000fe400078e002f */
[-C--:B------:R-:W-:Y:S01]  /*6620*/  FFMA.FTZ R37, R12, R45.reuse, -R49 ;  /* 0x0000002d0c257223 */ /* 0x080fe20000010831 */
[----:B------:R-:W-:Y:S01]  /*6630*/  FFMA.FTZ R12, R36, R45, R53 ;  /* 0x0000002d240c7223 */ /* 0x000fe20000010035 */
[----:B------:R-:W-:-:S02]  /*6640*/  HADD2.F32 R49, -RZ, R112.H0_H0 ;  /* 0x20000070ff317230 */ /* 0x000fc40000004100 */
[----:B------:R-:W-:Y:S01]  /*6650*/  HADD2.F32 R36, -RZ, R38.H0_H0 ;  /* 0x20000026ff247230 */ /* 0x000fe20000004100 */
[----:B------:R-:W-:Y:S01]  /*6660*/  F2FP.F16.F32.PACK_AB R46, R37, R46 ;  /* 0x0000002e252e723e */ /* 0x000fe200000000ff */
[----:B------:R-:W-:Y:S02]  /*6670*/  HADD2.F32 R45, -RZ, R110.H0_H0 ;  /* 0x2000006eff2d7230 */ /* 0x000fe40000004100 */
[----:B------:R-:W-:Y:S02]  /*6680*/  HADD2.F32 R38, -RZ, R38.H1_H1 ;  /* 0x30000026ff267230 */ /* 0x000fe40000004100 */
[-C--:B------:R-:W-:Y:S01]  /*6690*/  FMUL.FTZ R53, R36, R49.reuse ;  /* 0x0000003124357220 */ /* 0x080fe20000410000 */
[C---:B------:R-:W-:Y:S01]  /*66a0*/  FMUL.FTZ R49, R32.reuse, R49 ;  /* 0x0000003120317220 */ /* 0x040fe20000410000 */
[----:B------:R-:W-:Y:S02]  /*66b0*/  IMAD.MOV.U32 R37, RZ, RZ, R43 ;  /* 0x000000ffff257224 */ /* 0x000fe400078e002b */
[-C--:B------:R-:W-:Y:S01]  /*66c0*/  FFMA.FTZ R32, R32, R45.reuse, -R53 ;  /* 0x0000002d20207223 */ /* 0x080fe20000010835 */
[----:B------:R-:W-:Y:S01]  /*66d0*/  FFMA.FTZ R36, R36, R45, R49 ;  /* 0x0000002d24247223 */ /* 0x000fe20000010031 */
[----:B------:R-:W-:-:S02]  /*66e0*/  HADD2.F32 R45, -RZ, R34.H0_H0 ;  /* 0x20000022ff2d7230 */ /* 0x000fc40000004100 */
[-C--:B------:R-:W-:Y:S01]  /*66f0*/  FMUL.FTZ R53, R14, R35.reuse ;  /* 0x000000230e357220 */ /* 0x080fe20000410000 */
[----:B------:R-:W-:Y:S01]  /*6700*/  FMUL.FTZ R49, R38, R35 ;  /* 0x0000002326317220 */ /* 0x000fe20000410000 */
[----:B------:R-:W-:Y:S01]  /*6710*/  F2FP.F16.F32.PACK_AB R34, R12, R113 ;  /* 0x000000710c22723e */ /* 0x000fe200000000ff */
[----:B------:R-:W-:Y:S02]  /*6720*/  IMAD.MOV.U32 R12, RZ, RZ, R46 ;  /* 0x000000ffff0c7224 */ /* 0x000fe400078e002e */
[-C--:B------:R-:W-:Y:S01]  /*6730*/  FFMA.FTZ R53, R38, R45.reuse, R53 ;  /* 0x0000002d26357223 */ /* 0x080fe20000010035 */
[----:B------:R-:W-:-:S04]  /*6740*/  FFMA.FTZ R35, R14, R45, -R49 ;  /* 0x0000002d0e237223 */ /* 0x000fc80000010831 */
[----:B------:R-:W-:Y:S01]  /*6750*/  F2FP.F16.F32.PACK_AB R38, R53, R36 ;  /* 0x000000243526723e */ /* 0x000fe200000000ff */
[----:B------:R-:W-:Y:S01]  /*6760*/  IMAD.MOV.U32 R36, RZ, RZ, R34 ;  /* 0x000000ffff247224 */ /* 0x000fe200078e0022 */
[----:B------:R-:W-:-:S07]  /*6770*/  F2FP.F16.F32.PACK_AB R14, R35, R32 ;  /* 0x00000020230e723e */ /* 0x000fce00000000ff */
.L_x_10477:
[----:B------:R-:W-:Y:S05]  /*6780*/  BSYNC B1 ;  /* 0x0000000000017941 */ /* 0x000fea0003800000 */
.L_x_10476:
[----:B--2---:R2:W-:Y:S01]  /*6790*/  ST.E.128 desc[UR42][R40.64], R12 ;  /* 0x0000000c28007985 */ /* 0x0045e2000c101d2a */
[----:B------:R-:W-:-:S13]  /*67a0*/  ISETP.GE.AND P3, PT, R42, R11, PT ;  /* 0x0000000b2a00720c */ /* 0x000fda0003f66270 */
[----:B------:R-:W-:Y:S05]  /*67b0*/  @P3 BRA `(.L_x_10439) ;  /* 0x0000000400283947 */ /* 0x000fea0003800000 */
[----:B------:R-:W-:-:S05]  /*67c0*/  IMAD.WIDE R82, R42, 0x2, R82 ;  /* 0x000000022a527825 */ /* 0x000fca00078e0252 */
[----:B0-----:R0:W-:Y:S01]  /*67d0*/  ST.E.128 desc[UR42][R82.64], R36 ;  /* 0x0000002452007985 */ /* 0x0011e2000c101d2a */
[----:B------:R-:W-:Y:S05]  /*67e0*/  BRA `(.L_x_10439) ;  /* 0x00000004001c7947 */ /* 0x000fea0003800000 */
.L_x_10431:
[----:B------:R-:W-:-:S06]  /*67f0*/  UISETP.NE.AND UP0, UPT, UR40, 0x3, UPT ;  /* 0x000000032800788c */ /* 0x000fcc000bf05270 */
[----:B------:R-:W-:-:S13]  /*6800*/  PLOP3.LUT P2, PT, PT, PT, UP0, 0x80, 0x0 ;  /* 0x000000000000781c */ /* 0x000fda0003f4f008 */
[----:B------:R-:W-:Y:S05]  /*6810*/  @!P2 BRA `(.L_x_10478) ;  /* 0x000000000004a947 */ /* 0x000fea0003800000 */
[----:B------:R-:W-:Y:S01]  /*6820*/  BPT.TRAP 0x1 ;  /* 0x000000040000795c */ /* 0x000fe20000300000 */
.L_x_10478:
[----:B------:R-:W-:Y:S01]  /*6830*/  LEA R31, R18, R2, 0x3 ;  /* 0x00000002121f7211 */ /* 0x000fe200078e18ff */
[----:B------:R-:W-:Y:S01]  /*6840*/  BSSY B1, `(.L_x_10479) ;  /* 0x0000005000017945 */ /* 0x000fe20003800000 */
[----:B------:R-:W-:Y:S02]  /*6850*/  SHF.L.U32 R79, R138, 0x1f, RZ ;  /* 0x0000001f8a4f7819 */ /* 0x000fe400000006ff */
[----:B------:R-:W-:Y:S02]  /*6860*/  SHF.R.S32.HI R76, RZ, 0x1f, R75 ;  /* 0x0000001fff4c7819 */ /* 0x000fe4000001144b */
[----:B------:R-:W0:Y:S02]  /*6870*/  SYNCS.PHASECHK.TRANS64.TRYWAIT P3, [R31+URZ+0x2d890], R79 ;  /* 0x02d8904f1f0075a7 */ /* 0x000e24000806017f */
[----:B0-----:R-:W-:Y:S05]  /*6880*/  @!P3 BRA `(.L_x_10480) ;  /* 0x0000014000b4b947 */ /* 0x001fea0003800000 */
.L_x_10705:
[----:B------:R-:W-:Y:S05]  /*6890*/  BSYNC B1 ;  /* 0x0000000000017941 */ /* 0x000fea0003800000 */
.L_x_10479:
        /* <DEDUP_REMOVED lines=20> */
[----:B------:R-:W-:Y:S01]  /*69e0*/  ISETP.GT.AND P3, PT, R78, R139, PT ;  /* 0x0000008b4e00720c */ /* 0x000fe20003f64270 */
[----:B------:R-:W-:-:S12]  /*69f0*/  BRA.DIV UR4, `(.L_x_10481) ;  /* 0x00000142046c7947 */ /* 0x000fd8000b800000 */
[----:B------:R1:W2:Y:S04]  /*6a00*/  SHFL.IDX PT, R38, R13, RZ, 0x1e1f ;  /* 0x001e1fff0d267589 */ /* 0x0002a800000e0000 */
[----:B------:R-:W3:Y:S02]  /*6a10*/  SHFL.IDX PT, R39, R39, RZ, 0x1e1f ;  /* 0x001e1fff27277589 */ /* 0x000ee400000e0000 */
.L_x_10709:
[----:B------:R-:W-:Y:S05]  /*6a20*/  @!P3 BRA `(.L_x_10439) ;  /* 0x00000000008cb947 */ /* 0x000fea0003800000 */
[----:B------:R-:W-:Y:S02]  /*6a30*/  ULDC UR4, c[0x0][0x2f4] ;  /* 0x0000bd0000047ab9 */ /* 0x000fe40000000800 */
[----:B------:R-:W-:Y:S02]  /*6a40*/  ISETP.GE.AND P5, PT, R16, UR4, PT ;  /* 0x0000000410007c0c */ /* 0x000fe4000bfa6270 */
[----:B------:R-:W-:-:S11]  /*6a50*/  ISETP.GE.AND P4, PT, R23, UR4, PT ;  /* 0x0000000417007c0c */ /* 0x000fd6000bf86270 */
[----:B-1----:R-:W1:Y:S01]  /*6a60*/  @!P5 LDS.128 R12, [R61+0x15000] ;  /* 0x015000003d0cd984 */ /* 0x002e620000000c00 */
[----:B---3--:R-:W-:-:S04]  /*6a70*/  @!P5 LEA R36, P3, R16, R39, 0x1 ;  /* 0x000000271024d211 */ /* 0x008fc800078608ff */
[----:B--2---:R-:W-:Y:S02]  /*6a80*/  @!P5 LEA.HI.X R37, R16, R38, R17, 0x1, P3 ;  /* 0x000000261025d211 */ /* 0x004fe400018f0c11 */
[----:B------:R-:W-:-:S04]  /*6a90*/  @!P4 LEA R34, P3, R23, R39, 0x1 ;  /* 0x000000271722c211 */ /* 0x000fc800078608ff */
[----:B------:R-:W-:Y:S02]  /*6aa0*/  @!P4 LEA.HI.X R35, R23, R38, R154, 0x1, P3 ;  /* 0x000000261723c211 */ /* 0x000fe400018f0c9a */
[----:B------:R-:W-:-:S13]  /*6ab0*/  ISETP.GE.AND P3, PT, R22, UR4, PT ;  /* 0x0000000416007c0c */ /* 0x000fda000bf66270 */
[----:B------:R-:W-:-:S04]  /*6ac0*/  @!P3 LEA R32, P6, R22, R39, 0x1 ;  /* 0x000000271620b211 */ /* 0x000fc800078c08ff */
[----:B------:R-:W-:Y:S01]  /*6ad0*/  @!P3 LEA.HI.X R33, R22, R38, R153, 0x1, P6 ;  /* 0x000000261621b211 */ /* 0x000fe200030f0c99 */
[----:B-1----:R1:W-:Y:S01]  /*6ae0*/  @!P5 ST.E.128 desc[UR42][R36.64], R12 ;  /* 0x0000000c2400d985 */ /* 0x0023e2000c101d2a */
[----:B------:R-:W-:-:S13]  /*6af0*/  ISETP.GE.AND P5, PT, R3, UR4, PT ;  /* 0x0000000403007c0c */ /* 0x000fda000bfa6270 */
[----:B------:R-:W2:Y:S01]  /*6b00*/  @!P5 LDS.128 R12, [R60+0x15000] ;  /* 0x015000003c0cd984 */ /* 0x000ea20000000c00 */
[----:B------:R-:W-:Y:S02]  /*6b10*/  @!P5 IMAD.SHL.U32 R11, R147, 0x8, RZ ;  /* 0x00000008930bd824 */ /* 0x000fe400078e00ff */
[----:B-1----:R-:W-:Y:S02]  /*6b20*/  @!P5 IMAD.MOV.U32 R36, RZ, RZ, R39 ;  /* 0x000000ffff24d224 */ /* 0x002fe400078e0027 */
[----:B------:R-:W-:Y:S02]  /*6b30*/  @!P5 IMAD.MOV.U32 R37, RZ, RZ, R38 ;  /* 0x000000ffff25d224 */ /* 0x000fe400078e0026 */
[----:B------:R-:W-:-:S05]  /*6b40*/  @!P5 IMAD.WIDE R36, R11, 0x2, R36 ;  /* 0x000000020b24d825 */ /* 0x000fca00078e0224 */
[----:B--2---:R1:W-:Y:S01]  /*6b50*/  @!P5 ST.E.128 desc[UR42][R36.64], R12 ;  /* 0x0000000c2400d985 */ /* 0x0043e2000c101d2a */
[----:B------:R-:W-:-:S13]  /*6b60*/  ISETP.GE.AND P5, PT, R4, UR4, PT ;  /* 0x0000000404007c0c */ /* 0x000fda000bfa6270 */
[----:B------:R-:W2:Y:S01]  /*6b70*/  @!P5 LDS.128 R12, [R61+0x17000] ;  /* 0x017000003d0cd984 */ /* 0x000ea20000000c00 */
[----:B------:R-:W-:Y:S01]  /*6b80*/  @!P5 SHF.L.U32 R11, R150, 0x3, RZ ;  /* 0x00000003960bd819 */ /* 0x000fe200000006ff */
[----:B-1----:R-:W-:Y:S02]  /*6b90*/  @!P5 IMAD.MOV.U32 R36, RZ, RZ, R39 ;  /* 0x000000ffff24d224 */ /* 0x002fe400078e0027 */
[----:B------:R-:W-:Y:S02]  /*6ba0*/  @!P5 IMAD.MOV.U32 R37, RZ, RZ, R38 ;  /* 0x000000ffff25d224 */ /* 0x000fe400078e0026 */
[----:B------:R-:W-:-:S05]  /*6bb0*/  @!P5 IMAD.WIDE R36, R11, 0x2, R36 ;  /* 0x000000020b24d825 */ /* 0x000fca00078e0224 */
[----:B--2---:R1:W-:Y:S01]  /*6bc0*/  @!P5 ST.E.128 desc[UR42][R36.64], R12 ;  /* 0x0000000c2400d985 */ /* 0x0043e2000c101d2a */
[----:B------:R-:W-:-:S03]  /*6bd0*/  ISETP.GE.AND P5, PT, R136, UR4, PT ;  /* 0x0000000488007c0c */ /* 0x000fc6000bfa6270 */
[----:B------:R-:W2:Y:S10]  /*6be0*/  @!P4 LDS.128 R12, [R60+0x17000] ;  /* 0x017000003c0cc984 */ /* 0x000eb40000000c00 */
[----:B-1----:R-:W-:-:S04]  /*6bf0*/  @!P5 LEA R36, P6, R136, R39, 0x1 ;  /* 0x000000278824d211 */ /* 0x002fc800078c08ff */
[----:B------:R-:W-:Y:S01]  /*6c00*/  @!P5 LEA.HI.X R37, R136, R38, R152, 0x1, P6 ;  /* 0x000000268825d211 */ /* 0x000fe200030f0c98 */
[----:B--2---:R-:W-:Y:S04]  /*6c10*/  @!P4 ST.E.128 desc[UR42][R34.64], R12 ;  /* 0x0000000c2200c985 */ /* 0x004fe8000c101d2a */
[----:B------:R-:W1:Y:S04]  /*6c20*/  @!P3 LDS.128 R12, [R61+0x19000] ;  /* 0x019000003d0cb984 */ /* 0x000e680000000c00 */
[----:B-1----:R-:W-:Y:S04]  /*6c30*/  @!P3 ST.E.128 desc[UR42][R32.64], R12 ;  /* 0x0000000c2000b985 */ /* 0x002fe8000c101d2a */
[----:B------:R-:W1:Y:S04]  /*6c40*/  @!P5 LDS.128 R12, [R60+0x19000] ;  /* 0x019000003c0cd984 */ /* 0x000e680000000c00 */
[----:B-1----:R4:W-:Y:S02]  /*6c50*/  @!P5 ST.E.128 desc[UR42][R36.64], R12 ;  /* 0x0000000c2400d985 */ /* 0x0029e4000c101d2a */
.L_x_10439:
[----:B------:R-:W-:Y:S05]  /*6c60*/  BSYNC B0 ;  /* 0x0000000000007941 */ /* 0x000fea0003800000 */
.L_x_10430:
[----:B------:R-:W5:Y:S01]  /*6c70*/  S2R R11, SR_TID.X ;  /* 0x00000000000b7919 */ /* 0x000f620000002100 */
[----:B------:R-:W-:Y:S01]  /*6c80*/  @!PT LDS RZ, [RZ] ;  /* 0x00000000fffff984 */ /* 0x000fe20000000800 */
[----:B------:R-:W-:Y:S01]  /*6c90*/  @!PT LDS RZ, [RZ] ;  /* 0x00000000fffff984 */ /* 0x000fe20000000800 */
[----:B------:R-:W-:Y:S01]  /*6ca0*/  @!PT LDS RZ, [RZ] ;  /* 0x00000000fffff984 */ /* 0x000fe20000000800 */
[----:B------:R-:W-:Y:S01]  /*6cb0*/  @!PT LDS RZ, [RZ] ;  /* 0x00000000fffff984 */ /* 0x000fe20000000800 */
[----:B------:R0:W-:Y:S06]  /*6cc0*/  MEMBAR.ALL.CTA ;  /* 0x0000000000007992 */ /* 0x0001ec0000008000 */
[----:B0-----:R-:W0:Y:S01]  /*6cd0*/  FENCE.VIEW.ASYNC.S ;  /* 0x00000000000073c6 */ /* 0x001e220000000000 */
[----:B------:R-:W-:Y:S05]  /*6ce0*/  WARPSYNC.ALL ;  /* 0x0000000000007948 */ /* 0x000fea0003800000 */
[----:B------:R-:W-:Y:S01]  /*6cf0*/  BSSY B0, `(.L_x_10482) ;  /* 0x0000008000007945 */ /* 0x000fe20003800000 */
[----:B0-----:R0:W-:Y:S01]  /*6d00*/  BAR.SYNC.DEFER_BLOCKING R101, 0x80 ;  /* 0x000200650000751d */ /* 0x0011e20000010000 */
[----:B-----5:R-:W-:-:S13]  /*6d10*/  LOP3.LUT P3, RZ, R11, 0x7f, RZ, 0xc0, !PT ;  /* 0x0000007f0bff7812 */ /* 0x020fda000786c0ff */
[----:B------:R-:W-:-:S05]  /*6d20*/  @!P3 VIADD R11, R31, 0x2d8a0 ;  /* 0x0002d8a01f0bb836 */ /* 0x000fca0000000000 */
[----:B------:R-:W-:-:S04]  /*6d30*/  @!P3 PRMT R11, RZ, 0x654, R11 ;  /* 0x00000654ff0bb816 */ /* 0x000fc8000000000b */
[----:B------:R0:W-:Y:S01]  /*6d40*/  @!P3 SYNCS.ARRIVE.TRANS64.RED.A1T0 RZ, [R11+URZ], RZ ;  /* 0x000000ff0bffb9a7 */ /* 0x0001e2000810043f */
[----:B------:R-:W-:Y:S05]  /*6d50*/  @!P2 BRA `(.L_x_10483) ;  /* 0x000000000004a947 */ /* 0x000fea0003800000 */
[----:B------:R-:W-:Y:S01]  /*6d60*/  BPT.TRAP 0x1 ;  /* 0x000000040000795c */ /* 0x000fe20000300000 */
.L_x_10483:
[----:B------:R-:W-:Y:S05]  /*6d70*/  BSYNC B0 ;  /* 0x0000000000007941 */ /* 0x000fea0003800000 */
.L_x_10482:
[----:B------:R-:W5:Y:S01]  /*6d80*/  SYNCS.PHASECHK.TRANS64.TRYWAIT P2, [R31+URZ+0x2d8b0], R79 ;  /* 0x02d8b04f1f0075a7 */ /* 0x000f62000804017f */
[----:B------:R-:W-:Y:S04]  /*6d90*/  BSSY B0, `(.L_x_10484) ;  /* 0x0000002000007945 */ /* 0x000fe80003800000 */
[----:B-----5:R-:W-:Y:S05]  /*6da0*/  @!P2 BRA `(.L_x_10485) ;  /* 0x0000013c00c8a947 */ /* 0x020fea0003800000 */
.L_x_10710:
[----:B------:R-:W-:Y:S05]  /*6db0*/  BSYNC B0 ;  /* 0x0000000000007941 */ /* 0x000fea0003800000 */
.L_x_10484:
[----:B------:R-:W-:Y:S01]  /*6dc0*/  ULDC.64 UR4, c[0x0][0x328] ;  /* 0x0000ca0000047ab9 */ /* 0x000fe20000000a00 */
[----:B------:R-:W-:Y:S01]  /*6dd0*/  ULDC.64 UR6, c[0x0][0x318] ;  /* 0x0000c60000067ab9 */ /* 0x000fe20000000a00 */
[----:B------:R-:W-:Y:S01]  /*6de0*/  IMAD R76, R76, UR4, RZ ;  /* 0x000000044c4c7c24 */ /* 0x000fe2000f8e02ff */
[----:B------:R-:W-:Y:S01]  /*6df0*/  BSSY B0, `(.L_x_10486) ;  /* 0x0000033000007945 */ /* 0x000fe20003800000 */
[----:B-1234-:R-:W-:-:S04]  /*6e00*/  IMAD.WIDE.U32 R12, R75, UR4, RZ ;  /* 0x000000044b0c7c25 */ /* 0x01efc8000f8e00ff */
        /* <DEDUP_REMOVED lines=10> */
[----:B0-----:R-:W-:-:S04]  /*6eb0*/  LEA R11, P2, R12, UR6, 0x1 ;  /* 0x000000060c0b7c11 */ /* 0x001fc8000f8408ff */
[----:B------:R-:W-:Y:S01]  /*6ec0*/  LEA.HI.X R12, R12, UR7, R13, 0x1, P2 ;  /* 0x000000070c0c7c11 */ /* 0x000fe200090f0c0d */
[----:B------:R0:W1:Y:S01]  /*6ed0*/  SHFL.IDX PT, R36, R11, RZ, 0x1e1f ;  /* 0x001e1fff0b247589 */ /* 0x00006200000e0000 */
[----:B------:R-:W-:-:S03]  /*6ee0*/  ISETP.GT.AND P2, PT, R78, R139, PT ;  /* 0x0000008b4e00720c */ /* 0x000fc60003f44270 */
[----:B------:R0:W2:Y:S10]  /*6ef0*/  SHFL.IDX PT, R37, R12, RZ, 0x1e1f ;  /* 0x001e1fff0c257589 */ /* 0x0000b400000e0000 */
[----:B0-----:R-:W-:Y:S05]  /*6f00*/  @!P2 BRA `(.L_x_10487) ;  /* 0x000000000084a947 */ /* 0x001fea0003800000 */
[----:B------:R-:W-:Y:S02]  /*6f10*/  ULDC UR4, c[0x0][0x2f4] ;  /* 0x0000bd0000047ab9 */ /* 0x000fe40000000800 */
        /* <DEDUP_REMOVED lines=32> */
.L_x_10487:
[----:B------:R-:W-:Y:S05]  /*7120*/  BSYNC B0 ;  /* 0x0000000000007941 */ /* 0x000fea0003800000 */
.L_x_10486:
[----:B------:R-:W-:Y:S01]  /*7130*/  @!PT LDS RZ, [RZ] ;  /* 0x00000000fffff984 */ /* 0x000fe20000000800 */
[----:B------:R-:W-:Y:S01]  /*7140*/  @!PT LDS RZ, [RZ] ;  /* 0x00000000fffff984 */ /* 0x000fe20000000800 */
[----:B------:R-:W-:Y:S01]  /*7150*/  @!PT LDS RZ, [RZ] ;  /* 0x00000000fffff984 */ /* 0x000fe20000000800 */
[----:B------:R-:W-:Y:S01]  /*7160*/  @!PT LDS RZ, [RZ] ;  /* 0x00000000fffff984 */ /* 0x000fe20000000800 */
[----:B------:R3:W-:Y:S06]  /*7170*/  MEMBAR.ALL.CTA ;  /* 0x0000000000007992 */ /* 0x0007ec0000008000 */
[----:B---3--:R-:W3:Y:S01]  /*7180*/  FENCE.VIEW.ASYNC.S ;  /* 0x00000000000073c6 */ /* 0x008ee20000000000 */
[----:B------:R-:W-:Y:S02]  /*7190*/  VIADD R18, R18, 0x1 ;  /* 0x0000000112127836 */ /* 0x000fe40000000000 */
[----:B------:R-:W-:Y:S01]  /*71a0*/  @!P3 VIADD R31, R31, 0x2d8c0 ;  /* 0x0002d8c01f1fb836 */ /* 0x000fe20000000000 */
[----:B---3--:R3:W-:Y:S02]  /*71b0*/  BAR.SYNC.DEFER_BLOCKING R101, 0x80 ;  /* 0x000200650000751d */ /* 0x0087e40000010000 */
[----:B------:R-:W-:-:S02]  /*71c0*/  ISETP.NE.AND P2, PT, R18, 0x2, PT ;  /* 0x000000021200780c */ /* 0x000fc40003f45270 */
[----:B------:R-:W-:Y:S02]  /*71d0*/  @!P3 PRMT R31, RZ, 0x654, R31 ;  /* 0x00000654ff1fb816 */ /* 0x000fe4000000001f */
[----:B------:R-:W-:Y:S02]  /*71e0*/  SEL R11, RZ, 0x1, P2 ;  /* 0x00000001ff0b7807 */ /* 0x000fe40001000000 */
[----:B------:R-:W-:Y:S02]  /*71f0*/  SEL R18, R18, RZ, P2 ;  /* 0x000000ff12127207 */ /* 0x000fe40001000000 */
[----:B------:R-:W-:Y:S01]  /*7200*/  LOP3.LUT R138, R138, R11, RZ, 0x3c, !PT ;  /* 0x0000000b8a8a7212 */ /* 0x000fe200078e3cff */
[----:B------:R3:W-:Y:S01]  /*7210*/  @!P3 SYNCS.ARRIVE.TRANS64.RED.A1T0 RZ, [R31+URZ], RZ ;  /* 0x000000ff1fffb9a7 */ /* 0x0007e2000810043f */
[----:B------:R-:W-:Y:S05]  /*7220*/  @P1 BRA `(.L_x_10488) ;  /* 0xffffffb400e01947 */ /* 0x000fea000383ffff */
[----:B0-----:R-:W0:Y:S01]  /*7230*/  S2R R12, SR_TID.X ;  /* 0x00000000000c7919 */ /* 0x001e220000002100 */
[----:B------:R-:W-:Y:S02]  /*7240*/  PLOP3.LUT P0, PT, PT, PT, PT, 0x8, 0x0 ;  /* 0x000000000000781c */ /* 0x000fe40003f0e170 */
[----:B0-----:R-:W-:-:S04]  /*7250*/  SHF.R.U32.HI R12, RZ, 0x7, R12 ;  /* 0x00000007ff0c7819 */ /* 0x001fc8000001160c */
[----:B------:R-:W-:-:S13]  /*7260*/  ISETP.NE.AND P4, PT, R12, 0x1, PT ;  /* 0x000000010c00780c */ /* 0x000fda0003f85270 */
[----:B------:R-:W-:Y:S06]  /*7270*/  @!P4 BAR.ARV 0x9, 0x100 ;  /* 0x024400000000cb1d */ /* 0x000fec0000002000 */
.L_x_10425:
[----:B------:R-:W-:Y:S01]  /*7280*/  MOV R88, RZ ;  /* 0x000000ff00587202 */ /* 0x000fe20000000f00 */
[----:B------:R-:W-:Y:S06]  /*7290*/  @P0 BRA `(.L_x_10489) ;  /* 0x00000000000c0947 */ /* 0x000fec0003800000 */
[----:B------:R-:W4:Y:S01]  /*72a0*/  FENCE.VIEW.ASYNC.G ;  /* 0x00000000000073c6 */ /* 0x000f220000000100 */
[----:B------:R-:W-:Y:S05]  /*72b0*/  WARPSYNC.ALL ;  /* 0x0000000000007948 */ /* 0x000fea0003800000 */
[----:B----4-:R-:W-:Y:S06]  /*72c0*/  BAR.ARV 0xc, 0x200 ;  /* 0x0308000000007b1d */ /* 0x010fec0000002000 */
.L_x_10489:
[----:B------:R-:W-:Y:S01]  /*72d0*/  LOP3.LUT P0, RZ, R19, 0x8, RZ, 0xc0, !PT ;  /* 0x0000000813ff7812 */ /* 0x000fe2000780c0ff */
[----:B------:R-:W-:-:S12]  /*72e0*/  BSSY B0, `(.L_x_10490) ;  /* 0x0000020000007945 */ /* 0x000fd80003800000 */
[----:B------:R-:W-:Y:S05]  /*72f0*/  @!P0 BRA `(.L_x_10491) ;  /* 0x0000000000788947 */ /* 0x000fea0003800000 */
[----:B------:R-:W4:Y:S01]  /*7300*/  LDL R0, [R1+0x58] ;  /* 0x0000580001007983 */ /* 0x000f220000100800 */
[----:B------:R-:W-:Y:S01]  /*7310*/  ULDC UR4, c[0x0][0x9f0] ;  /* 0x00027c0000047ab9 */ /* 0x000fe20000000800 */
[----:B----4-:R-:W-:-:S04]  /*7320*/  ISETP.NE.AND P0, PT, R0, RZ, PT ;  /* 0x000000ff0000720c */ /* 0x010fc80003f05270 */
[----:B------:R-:W-:-:S04]  /*7330*/  SEL R9, R0, UR4, P0 ;  /* 0x0000000400097c07 */ /* 0x000fc80008000000 */
[-C--:B------:R-:W-:Y:S02]  /*7340*/  IABS R6, R9.reuse ;  /* 0x0000000900067213 */ /* 0x080fe40000000000 */
[----:B------:R-:W-:Y:S02]  /*7350*/  IADD3 R0, R99, -0x1, R9 ;  /* 0xffffffff63007810 */ /* 0x000fe40007ffe009 */
[----:B------:R-:W4:Y:S01]  /*7360*/  I2F.RP R3, R6 ;  /* 0x0000000600037306 */ /* 0x000f220000209400 */
[-C--:B------:R-:W-:Y:S02]  /*7370*/  IABS R10, R9.reuse ;  /* 0x00000009000a7213 */ /* 0x080fe40000000000 */
[----:B------:R-:W-:Y:S02]  /*7380*/  IABS R8, R0 ;  /* 0x0000000000087213 */ /* 0x000fe40000000000 */
[----:B------:R-:W-:-:S04]  /*7390*/  LOP3.LUT R0, R0, R9, RZ, 0x3c, !PT ;  /* 0x0000000900007212 */ /* 0x000fc800078e3cff */
[----:B------:R-:W-:Y:S01]  /*73a0*/  ISETP.GE.AND P2, PT, R0, RZ, PT ;  /* 0x000000ff0000720c */ /* 0x000fe20003f46270 */
[----:B----4-:R-:W4:Y:S02]  /*73b0*/  MUFU.RCP R3, R3 ;  /* 0x0000000300037308 */ /* 0x010f240000001000 */
[----:B----4-:R-:W-:Y:S02]  /*73c0*/  VIADD R4, R3, 0xffffffe ;  /* 0x0ffffffe03047836 */ /* 0x010fe40000000000 */
[----:B------:R-:W-:-:S04]  /*73d0*/  IMAD.MOV R3, RZ, RZ, -R10 ;  /* 0x000000ffff037224 */ /* 0x000fc800078e0a0a */
[----:B------:R4:W0:Y:S02]  /*73e0*/  F2I.FTZ.U32.TRUNC.NTZ R5, R4 ;  /* 0x0000000400057305 */ /* 0x000824000021f000 */
[----:B----4-:R-:W-:Y:S02]  /*73f0*/  IMAD.MOV.U32 R4, RZ, RZ, RZ ;  /* 0x000000ffff047224 */ /* 0x010fe400078e00ff */
[----:B0-----:R-:W-:-:S04]  /*7400*/  IMAD.MOV R7, RZ, RZ, -R5 ;  /* 0x000000ffff077224 */ /* 0x001fc800078e0a05 */
        /* <DEDUP_REMOVED lines=11> */
[----:B------:R-:W-:-:S05]  /*74c0*/  @!P1 LOP3.LUT R5, RZ, R9, RZ, 0x33, !PT ;  /* 0x00000009ff059212 */ /* 0x000fca00078e33ff */
[----:B------:R-:W-:-:S07]  /*74d0*/  IMAD.MOV.U32 R88, RZ, RZ, R5 ;  /* 0x000000ffff587224 */ /* 0x000fce00078e0005 */
.L_x_10491:
[----:B------:R-:W-:Y:S05]  /*74e0*/  BSYNC B0 ;  /* 0x0000000000007941 */ /* 0x000fea0003800000 */
.L_x_10490:
[----:B------:R-:W4:Y:S01]  /*74f0*/  LDL R0, [R1+0x74] ;  /* 0x0000740001007983 */ /* 0x000f220000100800 */
        /* <DEDUP_REMOVED lines=17> */
[----:B-12---:R-:W-:-:S02]  /*7610*/  CS2R R36, SRZ ;  /* 0x0000000000247805 */ /* 0x006fc4000001ff00 */
        /* <DEDUP_REMOVED lines=8> */
[----:B----4-:R-:W-:-:S05]  /*76a0*/  IMAD R0, R0, R88, RZ ;  /* 0x0000005800007224 */ /* 0x010fca00078e02ff */
[----:B------:R1:W-:Y:S01]  /*76b0*/  STL [R1+0x3c], R0 ;  /* 0x00003c0001007387 */ /* 0x0003e20000100800 */
[----:B------:R-:W-:-:S04]  /*76c0*/  VIADDMNMX R88, R0, R88, R99, PT ;  /* 0x0000005800587246 */ /* 0x000fc80003800163 */
[----:B------:R-:W-:-:S13]  /*76d0*/  ISETP.GT.AND P1, PT, R88, R0, PT ;  /* 0x000000005800720c */ /* 0x000fda0003f24270 */
[----:B-1----:R-:W-:Y:S05]  /*76e0*/  @!P1 BRA `(.L_x_10492) ;  /* 0x0000009000e89947 */ /* 0x002fea0003800000 */
[----:B------:R-:W1:Y:S01]  /*76f0*/  S2R R0, SR_TID.X ;  /* 0x0000000000007919 */ /* 0x000e620000002100 */
[----:B------:R-:W-:Y:S01]  /*7700*/  UMOV UR4, 0xffffffff ;  /* 0xffffffff00047882 */ /* 0x000fe20000000000 */
[----:B-1----:R-:W-:-:S05]  /*7710*/  VIADD R40, R0, 0xffffff80 ;  /* 0xffffff8000287836 */ /* 0x002fca0000000000 */
[----:B------:R-:W-:-:S04]  /*7720*/  SHF.R.S32.HI R41, RZ, 0x1f, R40 ;  /* 0x0000001fff297819 */ /* 0x000fc80000011428 */
[----:B------:R-:W-:-:S04]  /*7730*/  LEA.HI R13, R41, R40, RZ, 0x7 ;  /* 0x00000028290d7211 */ /* 0x000fc800078f38ff */
[----:B------:R-:W-:Y:S01]  /*7740*/  SHF.R.S32.HI R13, RZ, 0x7, R13 ;  /* 0x00000007ff0d7819 */ /* 0x000fe2000001140d */
[----:B------:R-:W-:Y:S06]  /*7750*/  BRA.DIV UR4, `(.L_x_10493) ;  /* 0x0000013604707947 */ /* 0x000fec000b800000 */
[----:B------:R-:W1:Y:S04]  /*7760*/  SHFL.IDX PT, R0, R13, RZ, 0x1f ;  /* 0x00001fff0d007589 */ /* 0x000e6800000e0000 */
[----:B-1----:R1:W-:Y:S02]  /*7770*/  STL [R1+0x40], R0 ;  /* 0x0000400001007387 */ /* 0x0023e40000100800 */
.L_x_10713:
[----:B------:R-:W1:Y:S01]  /*7780*/  LDL R3, [R1+0x40] ;  /* 0x0000400001037983 */ /* 0x000e620000100800 */
[----:B------:R-:W-:Y:S01]  /*7790*/  BSSY B6, `(.L_x_10494) ;  /* 0x000001b000067945 */ /* 0x000fe20003800000 */
[----:B-1----:R-:W-:-:S05]  /*77a0*/  IMAD.HI R0, R3, 0x55555556, RZ ;  /* 0x5555555603007827 */ /* 0x002fca00078e02ff */
[----:B------:R-:W-:-:S05]  /*77b0*/  LEA.HI R44, R0, R0, RZ, 0x1 ;  /* 0x00000000002c7211 */ /* 0x000fca00078f08ff */
[----:B------:R-:W-:Y:S02]  /*77c0*/  IMAD R44, R44, -0x3, R3 ;  /* 0xfffffffd2c2c7824 */ /* 0x000fe400078e0203 */
[----:B------:R-:W-:-:S05]  /*77d0*/  VIADD R3, R2, 0x21800 ;  /* 0x0002180002037836 */ /* 0x000fca0000000000 */
[----:B------:R-:W-:Y:S02]  /*77e0*/  LEA R0, R44, R3, 0xd ;  /* 0x000000032c007211 */ /* 0x000fe400078e68ff */
[----:B------:R-:W-:Y:S02]  /*77f0*/  LOP3.LUT P0, RZ, R3, 0x3ff, RZ, 0xc0, !PT ;  /* 0x000003ff03ff7812 */ /* 0x000fe4000780c0ff */
[----:B------:R-:W-:-:S04]  /*7800*/  SHF.R.U32.HI R0, RZ, 0x4, R0 ;  /* 0x00000004ff007819 */ /* 0x000fc80000011600 */
[----:B------:R-:W-:-:S05]  /*7810*/  LOP3.LUT R0, R0, 0x3fff, RZ, 0xc0, !PT ;  /* 0x00003fff00007812 */ /* 0x000fca00078ec0ff */
[----:B------:R1:W-:Y:S02]  /*7820*/  STL [R1+0x48], R0 ;  /* 0x0000480001007387 */ /* 0x0003e40000100800 */
[----:B------:R-:W-:Y:S05]  /*7830*/  @!P0 BRA `(.L_x_10495) ;  /* 0x0000000000408947 */ /* 0x000fea0003800000 */
[----:B0-----:R-:W-:Y:S01]  /*7840*/  MOV R14, 0x0 ;  /* 0x00000000000e7802 */ /* 0x001fe20000000f00 */
        /* <DEDUP_REMOVED lines=14> */
[----:B01-3-5:R-:W-:Y:S05]  /*7930*/  CALL.ABS.NOINC R14 ;  /* 0x000000000e007343 */ /* 0x02bfea0003c00000 */
.L_x_10495:
[----:B------:R-:W-:Y:S05]  /*7940*/  BSYNC B6 ;  /* 0x0000000000067941 */ /* 0x000fea0003800000 */
.L_x_10494:
        /* <DEDUP_REMOVED lines=8> */
[----:B------:R2:W4:Y:S03]  /*79d0*/  SYNCS.PHASECHK.TRANS64.TRYWAIT P0, [R2+URZ+0x2d800], R3 ;  /* 0x02d80003020075a7 */ /* 0x000526000800017f */
[----:B----4-:R-:W-:Y:S05]  /*79e0*/  @!P0 NANOSLEEP.SYNCS 0x989680 ;  /* 0x009896800000895d */ /* 0x010fea0003900000 */
[----:B------:R-:W4:Y:S01]  /*79f0*/  @!P0 SYNCS.PHASECHK.TRANS64 P0, [R2+URZ+0x2d800], R3 ;  /* 0x02d80003020085a7 */ /* 0x000f22000800007f */
[----:B------:R-:W-:Y:S04]  /*7a00*/  BSSY B0, `(.L_x_10497) ;  /* 0x0000006000007945 */ /* 0x000fe80003800000 */
[----:B----4-:R-:W-:Y:S05]  /*7a10*/  @P0 BRA `(.L_x_10498) ;  /* 0x0000000000100947 */ /* 0x010fea0003800000 */
.L_x_10499:
[----:B----4-:R4:W0:Y:S02]  /*7a20*/  SYNCS.PHASECHK.TRANS64.TRYWAIT P0, [R2+URZ+0x2d800], R3 ;  /* 0x02d80003020075a7 */ /* 0x010824000800017f */
[----:B0-----:R-:W-:Y:S05]  /*7a30*/  @!P0 NANOSLEEP.SYNCS 0x989680 ;  /* 0x009896800000895d */ /* 0x001fea0003900000 */
[----:B------:R-:W0:Y:S02]  /*7a40*/  @!P0 SYNCS.PHASECHK.TRANS64 P0, [R2+URZ+0x2d800], R3 ;  /* 0x02d80003020085a7 */ /* 0x000e24000800007f */
[----:B0-----:R-:W-:Y:S05]  /*7a50*/  @!P0 BRA `(.L_x_10499) ;  /* 0xfffffffc00f08947 */ /* 0x001fea000383ffff */
.L_x_10498:
[----:B------:R-:W-:Y:S05]  /*7a60*/  BSYNC B0 ;  /* 0x0000000000007941 */ /* 0x000fea0003800000 */
.L_x_10497:
[----:B------:R-:W-:Y:S05]  /*7a70*/  BRA `(.L_x_10500) ;  /* 0x00000038008c7947 */ /* 0x000fea0003800000 */
.L_x_10496:
[----:B-1---5:R-:W-:Y:S01]  /*7a80*/  SHF.R.S32.HI R0, RZ, 0x1f, R95 ;  /* 0x0000001fff007819 */ /* 0x022fe2000001145f */
        /* <DEDUP_REMOVED lines=14> */
[----:B------:R-:W-:Y:S02]  /*7b70*/  LEA R39, P1, R6, UR6, 0x1 ;  /* 0x0000000606277c11 */ /* 0x000fe4000f8208ff */
[----:B------:R-:W-:Y:S02]  /*7b80*/  IADD3 R37, R37, R7, RZ ;  /* 0x0000000725257210 */ /* 0x000fe40007ffe0ff */
[----:B------:R-:W-:Y:S02]  /*7b90*/  LEA.HI.X R25, R4, UR5, R25, 0x1, P0 ;  /* 0x0000000504197c11 */ /* 0x000fe400080f0c19 */
[----:B------:R-:W-:Y:S01]  /*7ba0*/  LEA.HI.X R37, R6, UR7, R37, 0x1, P1 ;  /* 0x0000000706257c11 */ /* 0x000fe200088f0c25 */
[----:B------:R-:W-:Y:S06]  /*7bb0*/  @!P2 BRA `(.L_x_10501) ;  /* 0x000000000040a947 */ /* 0x000fec0003800000 */
        /* <DEDUP_REMOVED lines=15> */
[----:B0--3--:R-:W-:Y:S05]  /*7cb0*/  CALL.ABS.NOINC R14 ;  /* 0x000000000e007343 */ /* 0x009fea0003c00000 */
.L_x_10501:
[----:B------:R-:W-:Y:S01]  /*7cc0*/  ULDC.U8 UR4, c[0x0][0x410] ;  /* 0x0001040000047ab9 */ /* 0x000fe20000000000 */
[----:B------:R-:W-:Y:S01]  /*7cd0*/  BSSY B0, `(.L_x_10502) ;  /* 0x0000375000007945 */ /* 0x000fe20003800000 */
[----:B------:R-:W-:Y:S01]  /*7ce0*/  ISETP.NE.AND P0, PT, RZ, UR4, PT ;  /* 0x00000004ff007c0c */ /* 0x000fe2000bf05270 */
[----:B------:R-:W-:-:S12]  /*7cf0*/  IMAD R6, R97, 0xc0, R139 ;  /* 0x000000c061067824 */ /* 0x000fd800078e028b */
[----:B------:R-:W-:Y:S05]  /*7d00*/  @!P0 BRA `(.L_x_10503) ;  /* 0x0000001800f48947 */ /* 0x000fea0003800000 */
[----:B------:R-:W-:-:S03]  /*7d10*/  UMOV UR4, 0xffffffff ;  /* 0xffffffff00047882 */ /* 0x000fc60000000000 */
[----:B------:R-:W-:Y:S05]  /*7d20*/  BRA.DIV UR4, `(.L_x_10504) ;  /* 0x0000013204247947 */ /* 0x000fea000b800000 */
[----:B------:R1:W2:Y:S04]  /*7d30*/  SHFL.IDX PT, R3, R25, RZ, 0x1e1f ;  /* 0x001e1fff19037589 */ /* 0x0002a800000e0000 */
[----:B------:R1:W4:Y:S04]  /*7d40*/  SHFL.IDX PT, R38, R24, RZ, 0x1e1f ;  /* 0x001e1fff18267589 */ /* 0x00032800000e0000 */
[----:B------:R1:W0:Y:S04]  /*7d50*/  SHFL.IDX PT, R0, R37, RZ, 0x1e1f ;  /* 0x001e1fff25007589 */ /* 0x00022800000e0000 */
[----:B------:R-:W0:Y:S02]  /*7d60*/  SHFL.IDX PT, R39, R39, RZ, 0x1e1f ;  /* 0x001e1fff27277589 */ /* 0x000e2400000e0000 */
.L_x_10719:
[----:B------:R-:W-:Y:S01]  /*7d70*/  ULDC UR4, c[0x0][0x448] ;  /* 0x0001120000047ab9 */ /* 0x000fe20000000800 */
[----:B------:R-:W-:Y:S01]  /*7d80*/  BSSY B1, `(.L_x_10505) ;  /* 0x000005d000017945 */ /* 0x000fe20003800000 */
[----:B------:R-:W-:Y:S01]  /*7d90*/  IMAD R42, R100, UR4, RZ ;  /* 0x00000004642a7c24 */ /* 0x000fe2000f8e02ff */
[----:B------:R-:W-:Y:S02]  /*7da0*/  CS2R R34, SRZ ;  /* 0x0000000000227805 */ /* 0x000fe4000001ff00 */
[----:B---3--:R-:W-:Y:S02]  /*7db0*/  CS2R R30, SRZ ;  /* 0x00000000001e7805 */ /* 0x008fe4000001ff00 */
[----:B------:R-:W-:Y:S02]  /*7dc0*/  CS2R R26, SRZ ;  /* 0x00000000001a7805 */ /* 0x000fe4000001ff00 */
[----:B------:R-:W-:Y:S02]  /*7dd0*/  CS2R R20, SRZ ;  /* 0x0000000000147805 */ /* 0x000fe4000001ff00 */
[----:B------:R-:W-:Y:S01]  /*7de0*/  ISETP.GE.AND P0, PT, R6, R42, PT ;  /* 0x0000002a0600720c */ /* 0x000fe20003f06270 */
[----:B------:R-:W-:Y:S01]  /*7df0*/  IMAD R42, R97, -0xc0, R42 ;  /* 0xffffff40612a7824 */ /* 0x000fe200078e022a */
[----:B------:R-:W-:-:S02]  /*7e00*/  CS2R R12, SRZ ;  /* 0x00000000000c7805 */ /* 0x000fc4000001ff00 */
[----:B------:R-:W-:Y:S02]  /*7e10*/  CS2R R8, SRZ ;  /* 0x0000000000087805 */ /* 0x000fe4000001ff00 */
[----:B-1----:R-:W-:Y:S02]  /*7e20*/  CS2R R36, SRZ ;  /* 0x0000000000247805 */ /* 0x002fe4000001ff00 */
[----:B------:R-:W-:Y:S02]  /*7e30*/  CS2R R32, SRZ ;  /* 0x0000000000207805 */ /* 0x000fe4000001ff00 */
[----:B0-----:R-:W-:Y:S02]  /*7e40*/  CS2R R28, SRZ ;  /* 0x00000000001c7805 */ /* 0x001fe4000001ff00 */
[----:B------:R-:W-:Y:S02]  /*7e50*/  CS2R R24, SRZ ;  /* 0x0000000000187805 */ /* 0x000fe4000001ff00 */
[----:B------:R-:W-:-:S02]  /*7e60*/  CS2R R14, SRZ ;  /* 0x00000000000e7805 */ /* 0x000fc4000001ff00 */
[----:B------:R-:W-:Y:S01]  /*7e70*/  CS2R R10, SRZ ;  /* 0x00000000000a7805 */ /* 0x000fe2000001ff00 */
[----:B------:R-:W-:Y:S06]  /*7e80*/  @P0 BRA `(.L_x_10506) ;  /* 0x0000000400300947 */ /* 0x000fec0003800000 */
[----:B------:R-:W3:Y:S01]  /*7e90*/  LDL R47, [R1+0x28] ;  /* 0x00002800012f7983 */ /* 0x000ee20000100800 */
[----:B------:R-:W-:-:S03]  /*7ea0*/  ULDC UR4, c[0x0][0x3f4] ;  /* 0x0000fd0000047ab9 */ /* 0x000fc60000000800 */
[----:B------:R-:W2:Y:S04]  /*7eb0*/  LDL R46, [R1+0x20] ;  /* 0x00002000012e7983 */ /* 0x000ea80000100800 */
[----:B------:R-:W4:Y:S04]  /*7ec0*/  LDL R45, [R1+0x24] ;  /* 0x00002400012d7983 */ /* 0x000f280000100800 */
[----:B------:R-:W4:Y:S01]  /*7ed0*/  LDL R43, [R1+0x2c] ;  /* 0x00002c00012b7983 */ /* 0x000f220000100800 */
[C---:B------:R-:W-:Y:S01]  /*7ee0*/  ISETP.GE.AND P0, PT, R155.reuse, UR4, PT ;  /* 0x000000049b007c0c */ /* 0x040fe2000bf06270 */
[----:B------:R-:W-:Y:S01]  /*7ef0*/  IMAD.SHL.U32 R7, R155, 0x2, RZ ;  /* 0x000000029b077824 */ /* 0x000fe200078e00ff */
[----:B------:R-:W-:-:S02]  /*7f00*/  SHF.R.S32.HI R8, RZ, 0x1f, R155 ;  /* 0x0000001fff087819 */ /* 0x000fc4000001149b */
[----:B------:R-:W-:Y:S02]  /*7f10*/  CS2R R36, SRZ ;  /* 0x0000000000247805 */ /* 0x000fe4000001ff00 */
[----:B------:R-:W-:Y:S02]  /*7f20*/  CS2R R34, SRZ ;  /* 0x0000000000227805 */ /* 0x000fe4000001ff00 */
[----:B------:R-:W-:Y:S02]  /*7f30*/  CS2R R32, SRZ ;  /* 0x0000000000207805 */ /* 0x000fe4000001ff00 */
[C---:B---3--:R-:W-:Y:S01]  /*7f40*/  ISETP.GE.AND P3, PT, R47.reuse, UR4, PT ;  /* 0x000000042f007c0c */ /* 0x048fe2000bf66270 */
[C---:B------:R-:W-:Y:S01]  /*7f50*/  IMAD.SHL.U32 R24, R47.reuse, 0x2, RZ ;  /* 0x000000022f187824 */ /* 0x040fe200078e00ff */
[----:B------:R-:W-:Y:S02]  /*7f60*/  SHF.R.S32.HI R4, RZ, 0x1f, R47 ;  /* 0x0000001fff047819 */ /* 0x000fe4000001142f */
[C---:B--2---:R-:W-:Y:S01]  /*7f70*/  ISETP.GE.AND P2, PT, R46.reuse, UR4, PT ;  /* 0x000000042e007c0c */ /* 0x044fe2000bf46270 */
[----:B------:R-:W-:Y:S01]  /*7f80*/  IMAD.SHL.U32 R14, R46, 0x2, RZ ;  /* 0x000000022e0e7824 */ /* 0x000fe200078e00ff */
[----:B------:R-:W-:-:S02]  /*7f90*/  SHF.L.U64.HI R4, R47, 0x1, R4 ;  /* 0x000000012f047819 */ /* 0x000fc40000010204 */
[C---:B----4-:R-:W-:Y:S02]  /*7fa0*/  ISETP.GE.AND P1, PT, R45.reuse, UR4, PT ;  /* 0x000000042d007c0c */ /* 0x050fe4000bf26270 */
[----:B------:R-:W-:Y:S02]  /*7fb0*/  SHF.R.S32.HI R5, RZ, 0x1f, R46 ;  /* 0x0000001fff057819 */ /* 0x000fe4000001142e */
[----:B------:R-:W-:Y:S01]  /*7fc0*/  SHF.L.U32 R10, R45, 0x1, RZ ;  /* 0x000000012d0a7819 */ /* 0x000fe200000006ff */
[----:B------:R-:W-:Y:S01]  /*7fd0*/  IMAD.SHL.U32 R30, R43, 0x2, RZ ;  /* 0x000000022b1e7824 */ /* 0x000fe200078e00ff */
[-C--:B------:R-:W-:Y:S02]  /*7fe0*/  @!P3 IADD3 R26, P4, R38, R24.reuse, RZ ;  /* 0x00000018261ab210 */ /* 0x080fe40007f9e0ff */
[----:B------:R-:W-:Y:S02]  /*7ff0*/  @!P3 IADD3 R24, P5, R39, R24, RZ ;  /* 0x000000182718b210 */ /* 0x000fe40007fbe0ff */
[----:B------:R-:W-:Y:S01]  /*8000*/  SHF.L.U64.HI R5, R46, 0x1, R5 ;  /* 0x000000012e057819 */ /* 0x000fe20000010205 */
[--C-:B------:R-:W-:Y:S01]  /*8010*/  @!P3 IMAD.X R27, R3, 0x1, R4.reuse, P4 ;  /* 0x00000001031bb824 */ /* 0x100fe200020e0604 */
[-C--:B------:R-:W-:Y:S01]  /*8020*/  @!P2 IADD3 R20, P4, R38, R14.reuse, RZ ;  /* 0x0000000e2614a210 */ /* 0x080fe20007f9e0ff */
[----:B------:R-:W-:Y:S01]  /*8030*/  @!P3 IMAD.X R25, R0, 0x1, R4, P5 ;  /* 0x000000010019b824 */ /* 0x000fe200028e0604 */
[----:B------:R-:W-:-:S02]  /*8040*/  @!P2 IADD3 R14, P5, R39, R14, RZ ;  /* 0x0000000e270ea210 */ /* 0x000fc40007fbe0ff */
[----:B------:R-:W-:Y:S01]  /*8050*/  SHF.R.S32.HI R6, RZ, 0x1f, R45 ;  /* 0x0000001fff067819 */ /* 0x000fe2000001142d */
[--C-:B------:R-:W-:Y:S01]  /*8060*/  @!P2 IMAD.X R21, R3, 0x1, R5.reuse, P4 ;  /* 0x000000010315a824 */ /* 0x100fe200020e0605 */
[-C--:B------:R-:W-:Y:S01]  /*8070*/  @!P1 IADD3 R12, P4, R38, R10.reuse, RZ ;  /* 0x0000000a260c9210 */ /* 0x080fe20007f9e0ff */
[C---:B------:R-:W-:Y:S01]  /*8080*/  @!P2 IMAD.X R15, R0.reuse, 0x1, R5, P5 ;  /* 0x00000001000fa824 */ /* 0x040fe200028e0605 */
[----:B------:R-:W-:Y:S01]  /*8090*/  SHF.L.U64.HI R6, R45, 0x1, R6 ;  /* 0x000000012d067819 */ /* 0x000fe20000010206 */
[----:B------:R-:W5:Y:S01]  /*80a0*/  @!P3 LD.E.64 R32, desc[UR42][R26.64] ;  /* 0x0000002a1a20b980 */ /* 0x000f62000c101b00 */
[----:B------:R-:W-:Y:S02]  /*80b0*/  @!P1 IADD3 R10, P5, R39, R10, RZ ;  /* 0x0000000a270a9210 */ /* 0x000fe40007fbe0ff */
[----:B------:R-:W-:Y:S02]  /*80c0*/  SHF.L.U64.HI R5, R155, 0x1, R8 ;  /* 0x000000019b057819 */ /* 0x000fe40000010208 */
[----:B------:R-:W-:Y:S01]  /*80d0*/  @!P1 IADD3.X R13, R3, R6, RZ, P4, !PT ;  /* 0x00000006030d9210 */ /* 0x000fe200027fe4ff */
[----:B------:R-:W-:Y:S01]  /*80e0*/  @!P1 IMAD.X R11, R0, 0x1, R6, P5 ;  /* 0x00000001000b9824 */ /* 0x000fe200028e0606 */
[----:B------:R-:W-:-:S02]  /*80f0*/  @!P0 IADD3 R8, P5, R38, R7, RZ ;  /* 0x0000000726088210 */ /* 0x000fc40007fbe0ff */
[----:B------:R-:W-:Y:S02]  /*8100*/  ISETP.GE.AND P4, PT, R142, UR4, PT ;  /* 0x000000048e007c0c */ /* 0x000fe4000bf86270 */
[----:B------:R-:W-:Y:S01]  /*8110*/  SHF.R.S32.HI R31, RZ, 0x1f, R43 ;  /* 0x0000001fff1f7819 */ /* 0x000fe2000001142b */
[----:B------:R-:W-:Y:S01]  /*8120*/  @!P0 IMAD.X R9, R3, 0x1, R5, P5 ;  /* 0x0000000103098824 */ /* 0x000fe200028e0605 */
[----:B------:R-:W-:-:S05]  /*8130*/  @!P0 IADD3 R4, P5, R39, R7, RZ ;  /* 0x0000000727048210 */ /* 0x000fca0007fbe0ff */
[----:B------:R-:W-:Y:S01]  /*8140*/  @!P0 IMAD.X R5, R0, 0x1, R5, P5 ;  /* 0x0000000100058824 */ /* 0x000fe200028e0605 */
[----:B------:R-:W-:-:S03]  /*8150*/  ISETP.GE.AND P5, PT, R43, UR4, PT ;  /* 0x000000042b007c0c */ /* 0x000fc6000bfa6270 */
[----:B------:R-:W-:Y:S01]  /*8160*/  @!P4 MOV R6, R39 ;  /* 0x000000270006c202 */ /* 0x000fe20000000f00 */
[----:B------:R-:W-:Y:S02]  /*8170*/  @!P4 IMAD.MOV.U32 R28, RZ, RZ, R38 ;  /* 0x000000ffff1cc224 */ /* 0x000fe400078e0026 */
[----:B------:R-:W-:Y:S02]  /*8180*/  @!P4 IMAD.MOV.U32 R29, RZ, RZ, R3 ;  /* 0x000000ffff1dc224 */ /* 0x000fe400078e0003 */
[----:B------:R-:W-:Y:S02]  /*8190*/  @!P4 IMAD.MOV.U32 R7, RZ, RZ, R0 ;  /* 0x000000ffff07c224 */ /* 0x000fe400078e0000 */
[----:B------:R-:W-:-:S04]  /*81a0*/  @!P4 IMAD.WIDE R28, R142, 0x2, R28 ;  /* 0x000000028e1cc825 */ /* 0x000fc800078e021c */
[----:B------:R-:W-:Y:S01]  /*81b0*/  @!P4 IMAD.WIDE R6, R142, 0x2, R6 ;  /* 0x000000028e06c825 */ /* 0x000fe200078e0206 */
[----:B------:R-:W5:Y:S01]  /*81c0*/  @!P4 LD.E.64 R36, desc[UR42][R28.64] ;  /* 0x0000002a1c24c980 */ /* 0x000f62000c101b00 */
[----:B------:R-:W-:-:S03]  /*81d0*/  SHF.L.U64.HI R31, R43, 0x1, R31 ;  /* 0x000000012b1f7819 */ /* 0x000fc6000001021f */
[----:B------:R0:W5:Y:S02]  /*81e0*/  @!P4 LD.E.64 R34, desc[UR42][R6.64] ;  /* 0x0000002a0622c980 */ /* 0x000164000c101b00 */
[----:B0-----:R-:W-:-:S05]  /*81f0*/  @!P5 IADD3 R6, P4, R38, R30, RZ ;  /* 0x0000001e2606d210 */ /* 0x001fca0007f9e0ff */
[--C-:B------:R-:W-:Y:S01]  /*8200*/  @!P5 IMAD.X R7, R3, 0x1, R31.reuse, P4 ;  /* 0x000000010307d824 */ /* 0x100fe200020e061f */
[----:B------:R-:W-:Y:S02]  /*8210*/  @!P5 IADD3 R38, P4, R39, R30, RZ ;  /* 0x0000001e2726d210 */ /* 0x000fe40007f9e0ff */
[----:B------:R-:W-:Y:S02]  /*8220*/  CS2R R28, SRZ ;  /* 0x00000000001c7805 */ /* 0x000fe4000001ff00 */
[----:B------:R-:W-:Y:S01]  /*8230*/  CS2R R26, SRZ ;  /* 0x00000000001a7805 */ /* 0x000fe2000001ff00 */
[----:B------:R-:W-:Y:S01]  /*8240*/  @!P5 IMAD.X R39, R0, 0x1, R31, P4 ;  /* 0x000000010027d824 */ /* 0x000fe200020e061f */
[----:B------:R-:W-:Y:S02]  /*8250*/  CS2R R30, SRZ ;  /* 0x00000000001e7805 */ /* 0x000fe4000001ff00 */
[----:B------:R0:W5:Y:S04]  /*8260*/  @!P2 LD.E.64 R28, desc[UR42][R20.64] ;  /* 0x0000002a141ca980 */ /* 0x000168000c101b00 */
[----:B------:R1:W5:Y:S04]  /*8270*/  @!P2 LD.E.64 R26, desc[UR42][R14.64] ;  /* 0x0000002a0e1aa980 */ /* 0x000368000c101b00 */
[----:B------:R2:W5:Y:S01]  /*8280*/  @!P3 LD.E.64 R30, desc[UR42][R24.64] ;  /* 0x0000002a181eb980 */ /* 0x000562000c101b00 */
[----:B0-----:R-:W-:-:S02]  /*8290*/  CS2R R20, SRZ ;  /* 0x0000000000147805 */ /* 0x001fc4000001ff00 */
[----:B-1----:R-:W-:-:S04]  /*82a0*/  CS2R R14, SRZ ;  /* 0x00000000000e7805 */ /* 0x002fc8000001ff00 */
[----:B------:R0:W5:Y:S01]  /*82b0*/  @!P1 LD.E.64 R20, desc[UR42][R10.64] ;  /* 0x0000002a0a149980 */ /* 0x000162000c101b00 */
[----:B--2---:R-:W-:-:S03]  /*82c0*/  CS2R R24, SRZ ;  /* 0x0000000000187805 */ /* 0x004fc6000001ff00 */
[----:B------:R1:W5:Y:S04]  /*82d0*/  @!P0 LD.E.64 R14, desc[UR42][R8.64] ;  /* 0x0000002a080e8980 */ /* 0x000368000c101b00 */
[----:B------:R2:W5:Y:S01]  /*82e0*/  @!P1 LD.E.64 R24, desc[UR42][R12.64] ;  /* 0x0000002a0c189980 */ /* 0x000562000c101b00 */
[----:B0-----:R-:W-:Y:S02]  /*82f0*/  CS2R R10, SRZ ;  /* 0x00000000000a7805 */ /* 0x001fe4000001ff00 */
[----:B-1----:R-:W-:-:S04]  /*8300*/  CS2R R8, SRZ ;  /* 0x0000000000087805 */ /* 0x002fc8000001ff00 */
[----:B------:R0:W5:Y:S01]  /*8310*/  @!P5 LD.E.64 R10, desc[UR42][R6.64] ;  /* 0x0000002a060ad980 */ /* 0x000162000c101b00 */
[----:B--2---:R-:W-:-:S03]  /*8320*/  CS2R R12, SRZ ;  /* 0x00000000000c7805 */ /* 0x004fc6000001ff00 */
[----:B------:R0:W5:Y:S04]  /*8330*/  @!P5 LD.E.64 R8, desc[UR42][R38.64] ;  /* 0x0000002a2608d980 */ /* 0x000168000c101b00 */
[----:B------:R0:W5:Y:S02]  /*8340*/  @!P0 LD.E.64 R12, desc[UR42][R4.64] ;  /* 0x0000002a040c8980 */ /* 0x000164000c101b00 */
.L_x_10506:
[----:B------:R-:W-:Y:S05]  /*8350*/  BSYNC B1 ;  /* 0x0000000000017941 */ /* 0x000fea0003800000 */
.L_x_10505:
[----:B------:R-:W-:Y:S01]  /*8360*/  ULEA.HI UR4, UR37, UR37, URZ, 0x1 ;  /* 0x0000002525047291 */ /* 0x000fe2000f8f083f */
[----:B0----5:R-:W-:Y:S01]  /*8370*/  IMAD.MOV.U32 R4, RZ, RZ, R30 ;  /* 0x000000ffff047224 */ /* 0x021fe200078e001e */
[----:B--2---:R-:W-:Y:S01]  /*8380*/  MOV R3, R35 ;  /* 0x0000002300037202 */ /* 0x004fe20000000f00 */
[----:B------:R-:W-:Y:S01]  /*8390*/  IMAD.MOV.U32 R0, RZ, RZ, R34 ;  /* 0x000000ffff007224 */ /* 0x000fe200078e0022 */
[----:B------:R-:W-:Y:S01]  /*83a0*/  ULOP3.LUT UR4, UR4, 0xfffffffe, URZ, 0xc0, !UPT ;  /* 0xfffffffe04047892 */ /* 0x000fe2000f8ec03f */
[----:B------:R-:W-:Y:S01]  /*83b0*/  IMAD.MOV.U32 R5, RZ, RZ, R27 ;  /* 0x000000ffff057224 */ /* 0x000fe200078e001b */
[----:B------:R-:W-:Y:S01]  /*83c0*/  PRMT R50, R4, 0x5410, R3 ;  /* 0x0000541004327816 */ /* 0x000fe20000000003 */
[----:B------:R-:W-:Y:S01]  /*83d0*/  IMAD.MOV.U32 R4, RZ, RZ, R26 ;  /* 0x000000ffff047224 */ /* 0x000fe200078e001a */
[----:B------:R-:W-:Y:S01]  /*83e0*/  UIADD3 UR4, UR37, -UR4, URZ ;  /* 0x8000000425047290 */ /* 0x000fe2000fffe03f */
[----:B------:R-:W-:Y:S01]  /*83f0*/  PRMT R51, R0, 0x7610, R51 ;  /* 0x0000761000337816 */ /* 0x000fe20000000033 */
[----:B------:R-:W-:Y:S01]  /*8400*/  IMAD.MOV.U32 R0, RZ, RZ, R31 ;  /* 0x000000ffff007224 */ /* 0x000fe200078e001f */
[----:B------:R-:W-:Y:S01]  /*8410*/  PRMT R47, R47, 0x5410, R5 ;  /* 0x000054102f2f7816 */ /* 0x000fe20000000005 */
[----:B------:R-:W-:Y:S01]  /*8420*/  IMAD.MOV.U32 R5, RZ, RZ, R12 ;  /* 0x000000ffff057224 */ /* 0x000fe200078e000c */
[----:B------:R-:W-:Y:S01]  /*8430*/  PRMT R48, R4, 0x7610, R48 ;  /* 0x0000761004307816 */ /* 0x000fe20000000030 */
[----:B------:R-:W-:Y:S01]  /*8440*/  IMAD.U32 R3, RZ, RZ, UR4 ;  /* 0x00000004ff037e24 */ /* 0x000fe2000f8e00ff */
[----:B------:R-:W-:Y:S01]  /*8450*/  PRMT R49, R0, 0x7610, R49 ;  /* 0x0000761000317816 */ /* 0x000fe20000000031 */
[----:B------:R-:W-:Y:S01]  /*8460*/  IMAD.MOV.U32 R4, RZ, RZ, R21 ;  /* 0x000000ffff047224 */ /* 0x000fe200078e0015 */
[----:B------:R-:W-:Y:S01]  /*8470*/  VIMNMX R42, R42, 0xc0, PT ;  /* 0x000000c02a2a7848 */ /* 0x000fe20003fe0100 */
[----:B------:R-:W-:Y:S01]  /*8480*/  IMAD.MOV.U32 R6, RZ, RZ, R13 ;  /* 0x000000ffff067224 */ /* 0x000fe200078e000d */
[----:B------:R-:W-:Y:S01]  /*8490*/  SHF.L.U32 R3, R3, 0x1f, RZ ;  /* 0x0000001f03037819 */ /* 0x000fe200000006ff */
[----:B------:R-:W-:Y:S01]  /*84a0*/  BSSY B1, `(.L_x_10507) ;  /* 0x000001e000017945 */ /* 0x000fe20003800000 */
[----:B------:R-:W-:-:S02]  /*84b0*/  MOV R0, R20 ;  /* 0x0000001400007202 */ /* 0x000fc40000000f00 */
[----:B------:R-:W0:Y:S01]  /*84c0*/  SYNCS.PHASECHK.TRANS64.TRYWAIT P0, [R2+URZ+0x2d800], R3 ;  /* 0x02d80003020075a7 */ /* 0x000e22000800017f */
[----:B------:R-:W-:Y:S02]  /*84d0*/  ISETP.GE.AND P1, PT, R139, R42, PT ;  /* 0x0000002a8b00720c */ /* 0x000fe40003f26270 */
[----:B------:R-:W-:Y:S01]  /*84e0*/  PRMT R45, R0, 0x5410, R4 ;  /* 0x00005410002d7816 */ /* 0x000fe20000000004 */
[----:B------:R-:W-:Y:S01]  /*84f0*/  IMAD.MOV.U32 R0, RZ, RZ, R8 ;  /* 0x000000ffff007224 */ /* 0x000fe200078e0008 */
[----:B------:R-:W-:Y:S01]  /*8500*/  PRMT R42, R5, 0x5410, R6 ;  /* 0x00005410052a7816 */ /* 0x000fe20000000006 */
[----:B------:R-:W-:Y:S01]  /*8510*/  IMAD.MOV.U32 R4, RZ, RZ, R9 ;  /* 0x000000ffff047224 */ /* 0x000fe200078e0009 */
[----:B------:R-:W-:Y:S01]  /*8520*/  MOV R5, R36 ;  /* 0x0000002400057202 */ /* 0x000fe20000000f00 */
[----:B------:R-:W-:-:S03]  /*8530*/  IMAD.MOV.U32 R6, RZ, RZ, R37 ;  /* 0x000000ffff067224 */ /* 0x000fc600078e0025 */
[----:B----4-:R-:W-:Y:S01]  /*8540*/  PRMT R38, R0, 0x5410, R4 ;  /* 0x0000541000267816 */ /* 0x010fe20000000004 */
        /* <DEDUP_REMOVED lines=19> */
.L_x_10720:
[----:B------:R-:W-:Y:S05]  /*8680*/  BSYNC B1 ;  /* 0x0000000000017941 */ /* 0x000fea0003800000 */
.L_x_10507:
[----:B------:R-:W-:Y:S01]  /*8690*/  PRMT R39, R0, 0x5410, R4 ;  /* 0x0000541000277816 */ /* 0x000fe20000000004 */
[----:B------:R-:W-:Y:S06]  /*86a0*/  @P1 BRA `(.L_x_10509) ;  /* 0x0000002c005c1947 */ /* 0x000fec0003800000 */
[----:B------:R-:W2:Y:S01]  /*86b0*/  LDL R54, [R1+0x4c] ;  /* 0x00004c0001367983 */ /* 0x000ea20000100800 */
[----:B------:R-:W1:Y:S03]  /*86c0*/  LDC R4, c[0x0][0x3f4] ;  /* 0x0000fd00ff047b82 */ /* 0x000e660000000800 */
[----:B------:R-:W3:Y:S04]  /*86d0*/  LDL R53, [R1+0x28] ;  /* 0x0000280001357983 */ /* 0x000ee80000100800 */
[----:B------:R-:W4:Y:S04]  /*86e0*/  LDL R52, [R1+0x20] ;  /* 0x0000200001347983 */ /* 0x000f280000100800 */
[----:B------:R-:W5:Y:S04]  /*86f0*/  LDL R7, [R1+0x24] ;  /* 0x0000240001077983 */ /* 0x000f680000100800 */
[----:B------:R-:W5:Y:S01]  /*8700*/  LDL R6, [R1+0x2c] ;  /* 0x00002c0001067983 */ /* 0x000f620000100800 */
[----:B------:R-:W-:Y:S01]  /*8710*/  LEA.HI R40, R41, R40, RZ, 0x2 ;  /* 0x0000002829287211 */ /* 0x000fe200078f10ff */
[----:B------:R-:W-:Y:S03]  /*8720*/  BSSY B1, `(.L_x_10510) ;  /* 0x000003a000017945 */ /* 0x000fe60003800000 */
[----:B------:R-:W-:-:S02]  /*8730*/  SHF.R.S32.HI R0, RZ, 0x2, R40 ;  /* 0x00000002ff007819 */ /* 0x000fc40000011428 */
[----:B0-----:R-:W-:Y:S02]  /*8740*/  SHF.R.S32.HI R3, RZ, 0x1f, R40 ;  /* 0x0000001fff037819 */ /* 0x001fe40000011428 */
[----:B-1----:R-:W-:Y:S02]  /*8750*/  ISETP.GE.AND P6, PT, R142, R4, PT ;  /* 0x000000048e00720c */ /* 0x002fe40003fc6270 */
[----:B------:R-:W-:Y:S02]  /*8760*/  LEA.HI R3, R3, R0, RZ, 0x2 ;  /* 0x0000000003037211 */ /* 0x000fe400078f10ff */
[----:B------:R-:W-:Y:S02]  /*8770*/  ISETP.GE.AND P4, PT, R155, R4, PT ;  /* 0x000000049b00720c */ /* 0x000fe40003f86270 */
[----:B------:R-:W-:-:S05]  /*8780*/  LOP3.LUT R5, R3, 0xfffffffc, RZ, 0xc0, !PT ;  /* 0xfffffffc03057812 */ /* 0x000fca00078ec0ff */
[----:B------:R-:W-:-:S05]  /*8790*/  IMAD.IADD R5, R0, 0x1, -R5 ;  /* 0x0000000100057824 */ /* 0x000fca00078e0a05 */
[----:B------:R-:W-:Y:S02]  /*87a0*/  LOP3.LUT P0, RZ, R5, 0x2, RZ, 0xc0, !PT ;  /* 0x0000000205ff7812 */ /* 0x000fe4000780c0ff */
[----:B--2---:R-:W-:Y:S02]  /*87b0*/  LEA R3, R54, R2, 0x1 ;  /* 0x0000000236037211 */ /* 0x004fe400078e08ff */
[----:B---3--:R-:W-:-:S03]  /*87c0*/  ISETP.GE.AND P1, PT, R53, R4, PT ;  /* 0x000000043500720c */ /* 0x008fc60003f26270 */
[----:B------:R-:W-:Y:S01]  /*87d0*/  VIADD R0, R3, 0x20 ;  /* 0x0000002003007836 */ /* 0x000fe20000000000 */
[-C--:B----4-:R-:W-:Y:S02]  /*87e0*/  ISETP.GE.AND P2, PT, R52, R4.reuse, PT ;  /* 0x000000043400720c */ /* 0x090fe40003f46270 */
[-C--:B-----5:R-:W-:Y:S02]  /*87f0*/  ISETP.GE.AND P3, PT, R7, R4.reuse, PT ;  /* 0x000000040700720c */ /* 0x0a0fe40003f66270 */
[----:B------:R-:W-:Y:S01]  /*8800*/  ISETP.GE.AND P5, PT, R6, R4, PT ;  /* 0x000000040600720c */ /* 0x000fe20003fa6270 */
[----:B------:R-:W-:-:S12]  /*8810*/  @P6 BRA `(.L_x_10511) ;  /* 0x0000000000a86947 */ /* 0x000fd80003800000 */
[----:B------:R-:W0:Y:S01]  /*8820*/  LDS.128 R4, [R3+0xc400] ;  /* 0x00c4000003047984 */ /* 0x000e220000000c00 */
        /* <DEDUP_REMOVED lines=8> */
[----:B0-----:R-:W-:-:S02]  /*88b0*/  HADD2.F32 R36, -RZ, R7.H0_H0 ;  /* 0x20000007ff247230 */ /* 0x001fc40000004100 */
[----:B------:R-:W-:Y:S02]  /*88c0*/  HADD2.F32 R37, -RZ, R7.H1_H1 ;  /* 0x30000007ff257230 */ /* 0x000fe40000004100 */
[--C-:B------:R-:W-:Y:S02]  /*88d0*/  HADD2.F32 R7, -RZ, R4.reuse.H0_H0 ;  /* 0x20000004ff077230 */ /* 0x100fe40000004100 */
[----:B------:R-:W-:Y:S02]  /*88e0*/  HADD2.F32 R4, -RZ, R4.H1_H1 ;  /* 0x30000004ff047230 */ /* 0x000fe40000004100 */
[CC--:B------:R-:W-:Y:S01]  /*88f0*/  FMUL.FTZ R53, R37.reuse, R52.reuse ;  /* 0x0000003425357220 */ /* 0x0c0fe20000410000 */
[----:B------:R-:W-:Y:S01]  /*8900*/  FMUL.FTZ R37, R37, R41 ;  /* 0x0000002925257220 */ /* 0x000fe20000410000 */
[--C-:B------:R-:W-:Y:S02]  /*8910*/  HADD2.F32 R34, -RZ, R6.reuse.H0_H0 ;  /* 0x20000006ff227230 */ /* 0x100fe40000004100 */
[----:B------:R-:W-:Y:S01]  /*8920*/  FMUL.FTZ R54, R4, R51 ;  /* 0x0000003304367220 */ /* 0x000fe20000410000 */
[----:B------:R-:W-:Y:S01]  /*8930*/  FFMA.FTZ R56, R36, R52, R37 ;  /* 0x0000003424387223 */ /* 0x000fe20000010025 */
[----:B------:R-:W-:-:S02]  /*8940*/  HADD2.F32 R35, -RZ, R6.H1_H1 ;  /* 0x30000006ff237230 */ /* 0x000fc40000004100 */
[-C--:B------:R-:W-:Y:S01]  /*8950*/  FMUL.FTZ R52, R4, R40.reuse ;  /* 0x0000002804347220 */ /* 0x080fe20000410000 */
[C---:B------:R-:W-:Y:S01]  /*8960*/  FFMA.FTZ R54, R7.reuse, R40, -R54 ;  /* 0x0000002807367223 */ /* 0x040fe20000010836 */
[--C-:B------:R-:W-:Y:S02]  /*8970*/  HADD2.F32 R6, -RZ, R5.reuse.H0_H0 ;  /* 0x20000005ff067230 */ /* 0x100fe40000004100 */
[----:B------:R-:W-:Y:S01]  /*8980*/  FFMA.FTZ R53, R36, R41, -R53 ;  /* 0x0000002924357223 */ /* 0x000fe20000010835 */
[----:B------:R-:W-:Y:S02]  /*8990*/  HADD2.F32 R40, -RZ, R50.H1_H1 ;  /* 0x30000032ff287230 */ /* 0x000fe40000004100 */
[----:B------:R-:W-:Y:S01]  /*89a0*/  FFMA.FTZ R51, R7, R51, R52 ;  /* 0x0000003307337223 */ /* 0x000fe20000010034 */
[----:B------:R-:W-:Y:S02]  /*89b0*/  HADD2.F32 R5, -RZ, R5.H1_H1 ;  /* 0x30000005ff057230 */ /* 0x000fe40000004100 */
[----:B------:R-:W-:-:S02]  /*89c0*/  HADD2.F32 R36, -RZ, R58.H0_H0 ;  /* 0x2000003aff247230 */ /* 0x000fc40000004100 */
[C---:B------:R-:W-:Y:S01]  /*89d0*/  FMUL.FTZ R41, R35.reuse, R40 ;  /* 0x0000002823297220 */ /* 0x040fe20000410000 */
[----:B------:R-:W-:Y:S02]  /*89e0*/  HADD2.F32 R37, -RZ, R55.H0_H0 ;  /* 0x20000037ff257230 */ /* 0x000fe40000004100 */
[----:B------:R-:W-:Y:S02]  /*89f0*/  HADD2.F32 R4, -RZ, R57.H0_H0 ;  /* 0x20000039ff047230 */ /* 0x000fe40000004100 */
[-C--:B------:R-:W-:Y:S01]  /*8a00*/  FMUL.FTZ R35, R35, R36.reuse ;  /* 0x0000002423237220 */ /* 0x080fe20000410000 */
[C---:B------:R-:W-:Y:S01]  /*8a10*/  FFMA.FTZ R41, R34.reuse, R36, -R41 ;  /* 0x0000002422297223 */ /* 0x040fe20000010829 */
[C---:B------:R-:W-:Y:S01]  /*8a20*/  FMUL.FTZ R7, R5.reuse, R37 ;  /* 0x0000002505077220 */ /* 0x040fe20000410000 */
[----:B------:R-:W-:Y:S01]  /*8a30*/  FMUL.FTZ R52, R5, R4 ;  /* 0x0000000405347220 */ /* 0x000fe20000410000 */
[----:B------:R-:W-:Y:S02]  /*8a40*/  FFMA.FTZ R34, R34, R40, R35 ;  /* 0x0000002822227223 */ /* 0x000fe40000010023 */
[----:B------:R-:W-:Y:S01]  /*8a50*/  FFMA.FTZ R5, R6, R4, -R7 ;  /* 0x0000000406057223 */ /* 0x000fe20000010807 */
[----:B------:R-:W-:Y:S01]  /*8a60*/  F2FP.F16.F32.PACK_AB R7, R56, R53 ;  /* 0x000000353807723e */ /* 0x000fe200000000ff */
[----:B------:R-:W-:Y:S01]  /*8a70*/  FFMA.FTZ R52, R6, R37, R52 ;  /* 0x0000002506347223 */ /* 0x000fe20000010034 */
[----:B------:R-:W-:-:S02]  /*8a80*/  F2FP.F16.F32.PACK_AB R4, R51, R54 ;  /* 0x000000363304723e */ /* 0x000fc400000000ff */
[----:B------:R-:W-:Y:S02]  /*8a90*/  F2FP.F16.F32.PACK_AB R6, R34, R41 ;  /* 0x000000292206723e */ /* 0x000fe400000000ff */
[----:B------:R-:W-:-:S05]  /*8aa0*/  F2FP.F16.F32.PACK_AB R5, R52, R5 ;  /* 0x000000053405723e */ /* 0x000fca00000000ff */
[----:B------:R0:W-:Y:S02]  /*8ab0*/  STS.128 [R3+0xc400], R4 ;  /* 0x00c4000403007388 */ /* 0x0001e40000000c00 */
.L_x_10511:
[----:B------:R-:W-:Y:S05]  /*8ac0*/  BSYNC B1 ;  /* 0x0000000000017941 */ /* 0x000fea0003800000 */
.L_x_10510:
[----:B------:R-:W-:Y:S01]  /*8ad0*/  BSSY B1, `(.L_x_10512) ;  /* 0x000002d000017945 */ /* 0x000fe20003800000 */
[----:B------:R-:W-:-:S03]  /*8ae0*/  @P0 VIADD R0, R3, 0xffffffe0 ;  /* 0xffffffe003000836 */ /* 0x000fc60000000000 */
[----:B------:R-:W-:Y:S05]  /*8af0*/  @P1 BRA `(.L_x_10513) ;  /* 0x0000000000a81947 */ /* 0x000fea0003800000 */
[----:B0-----:R-:W0:Y:S01]  /*8b00*/  LDS.128 R4, [R0+0xc400] ;  /* 0x00c4000000047984 */ /* 0x001e220000000c00 */
[----:B------:R-:W-:Y:S01]  /*8b10*/  SHF.R.U32.HI R36, RZ, 0x10, R31 ;  /* 0x00000010ff247819 */ /* 0x000fe2000001161f */
[----:B------:R-:W-:Y:S01]  /*8b20*/  HADD2.F32 R34, -RZ, R58.H1_H1 ;  /* 0x3000003aff227230 */ /* 0x000fe20000004100 */
        /* <DEDUP_REMOVED lines=39> */
.L_x_10513:
[----:B------:R-:W-:Y:S05]  /*8da0*/  BSYNC B1 ;  /* 0x0000000000017941 */ /* 0x000fea0003800000 */
.L_x_10512:
[----:B------:R-:W-:Y:S04]  /*8db0*/  BSSY B1, `(.L_x_10514) ;  /* 0x000002c000017945 */ /* 0x000fe80003800000 */
        /* <DEDUP_REMOVED lines=43> */
.L_x_10515:
[----:B------:R-:W-:Y:S05]  /*9070*/  BSYNC B1 ;  /* 0x0000000000017941 */ /* 0x000fea0003800000 */
.L_x_10514:
[----:B------:R-:W-:Y:S04]  /*9080*/  BSSY B1, `(.L_x_10516) ;  /* 0x000002c000017945 */ /* 0x000fe80003800000 */
[----:B------:R-:W-:Y:S05]  /*9090*/  @P3 BRA `(.L_x_10517) ;  /* 0x0000000000a83947 */ /* 0x000fea0003800000 */
[----:B012---:R-:W0:Y:S01]  /*90a0*/  LDS.128 R4, [R0+0xf400] ;  /* 0x00f4000000047984 */ /* 0x007e220000000c00 */
        /* <DEDUP_REMOVED lines=41> */
.L_x_10517:
[----:B------:R-:W-:Y:S05]  /*9340*/  BSYNC B1 ;  /* 0x0000000000017941 */ /* 0x000fea0003800000 */
.L_x_10516:
[----:B------:R-:W-:Y:S04]  /*9350*/  BSSY B1, `(.L_x_10518) ;  /* 0x000002c000017945 */ /* 0x000fe80003800000 */
[----:B------:R-:W-:Y:S05]  /*9360*/  @P4 BRA `(.L_x_10519) ;  /* 0x0000000000a84947 */ /* 0x000fea0003800000 */
[----:B0123--:R-:W0:Y:S01]  /*9370*/  LDS.128 R4, [R3+0x12400] ;  /* 0x0124000003047984 */ /* 0x00fe220000000c00 */
        /* <DEDUP_REMOVED lines=41> */
.L_x_10519:
[----:B------:R-:W-:Y:S05]  /*9610*/  BSYNC B1 ;  /* 0x0000000000017941 */ /* 0x000fea0003800000 */
.L_x_10518:
[----:B------:R-:W-:Y:S05]  /*9620*/  @P5 BRA `(.L_x_10509) ;  /* 0x0000001c007c5947 */ /* 0x000fea0003800000 */
[----:B01234-:R-:W0:Y:S01]  /*9630*/  LDS.128 R4, [R0+0x12400] ;  /* 0x0124000000047984 */ /* 0x01fe220000000c00 */
        /* <DEDUP_REMOVED lines=42> */
.L_x_10503:
[----:B------:R-:W-:-:S03]  /*98e0*/  UMOV UR4, 0xffffffff ;  /* 0xffffffff00047882 */ /* 0x000fc60000000000 */
[----:B------:R-:W-:Y:S05]  /*98f0*/  BRA.DIV UR4, `(.L_x_10520) ;  /* 0x0000011604b87947 */ /* 0x000fea000b800000 */
[----:B------:R1:W2:Y:S04]  /*9900*/  SHFL.IDX PT, R0, R25, RZ, 0x1e1f ;  /* 0x001e1fff19007589 */ /* 0x0002a800000e0000 */
[----:B------:R1:W4:Y:S04]  /*9910*/  SHFL.IDX PT, R3, R24, RZ, 0x1e1f ;  /* 0x001e1fff18037589 */ /* 0x00032800000e0000 */
[----:B------:R-:W0:Y:S04]  /*9920*/  SHFL.IDX PT, R37, R37, RZ, 0x1e1f ;  /* 0x001e1fff25257589 */ /* 0x000e2800000e0000 */
[----:B------:R1:W0:Y:S02]  /*9930*/  SHFL.IDX PT, R38, R39, RZ, 0x1e1f ;  /* 0x001e1fff27267589 */ /* 0x00022400000e0000 */
.L_x_10726:
        /* <DEDUP_REMOVED lines=10> */
[----:B0-----:R-:W-:Y:S02]  /*99e0*/  CS2R R14, SRZ ;  /* 0x00000000000e7805 */ /* 0x001fe4000001ff00 */
[----:B-1----:R-:W-:Y:S02]  /*99f0*/  CS2R R24, SRZ ;  /* 0x0000000000187805 */ /* 0x002fe4000001ff00 */
[----:B------:R-:W-:Y:S02]  /*9a00*/  CS2R R26, SRZ ;  /* 0x00000000001a7805 */ /* 0x000fe4000001ff00 */
[----:B------:R-:W-:Y:S02]  /*9a10*/  CS2R R28, SRZ ;  /* 0x00000000001c7805 */ /* 0x000fe4000001ff00 */
[----:B---3--:R-:W-:Y:S02]  /*9a20*/  CS2R R30, SRZ ;  /* 0x00000000001e7805 */ /* 0x008fe4000001ff00 */
[----:B------:R-:W-:-:S02]  /*9a30*/  CS2R R32, SRZ ;  /* 0x0000000000207805 */ /* 0x000fc4000001ff00 */
[----:B------:R-:W-:Y:S01]  /*9a40*/  CS2R R34, SRZ ;  /* 0x0000000000227805 */ /* 0x000fe2000001ff00 */
[----:B------:R-:W-:Y:S06]  /*9a50*/  @P0 BRA `(.L_x_10522) ;  /* 0x0000000000a00947 */ /* 0x000fec0003800000 */
[C---:B------:R-:W-:Y:S01]  /*9a60*/  VIADD R4, R16.reuse, 0x10 ;  /* 0x0000001010047836 */ /* 0x040fe20000000000 */
[----:B------:R-:W-:Y:S01]  /*9a70*/  ULDC UR4, c[0x0][0x3f4] ;  /* 0x0000fd0000047ab9 */ /* 0x000fe20000000800 */
[C---:B------:R-:W-:Y:S01]  /*9a80*/  VIADD R5, R16.reuse, 0x20 ;  /* 0x0000002010057836 */ /* 0x040fe20000000000 */
[----:B------:R-:W-:Y:S01]  /*9a90*/  ISETP.GE.AND P2, PT, R16, UR4, PT ;  /* 0x0000000410007c0c */ /* 0x000fe2000bf46270 */
[----:B----4-:R-:W-:Y:S01]  /*9aa0*/  IMAD.MOV.U32 R6, RZ, RZ, R3 ;  /* 0x000000ffff067224 */ /* 0x010fe200078e0003 */
[----:B------:R-:W-:Y:S01]  /*9ab0*/  ISETP.GE.AND P3, PT, R4, UR4, PT ;  /* 0x0000000404007c0c */ /* 0x000fe2000bf66270 */
[----:B--2---:R-:W-:Y:S01]  /*9ac0*/  IMAD.MOV.U32 R7, RZ, RZ, R0 ;  /* 0x000000ffff077224 */ /* 0x004fe200078e0000 */
[----:B------:R-:W-:Y:S01]  /*9ad0*/  ISETP.GE.AND P4, PT, R5, UR4, PT ;  /* 0x0000000405007c0c */ /* 0x000fe2000bf86270 */
[----:B------:R-:W-:Y:S01]  /*9ae0*/  IMAD.MOV.U32 R8, RZ, RZ, R38 ;  /* 0x000000ffff087224 */ /* 0x000fe200078e0026 */
[----:B------:R-:W-:Y:S02]  /*9af0*/  MOV R9, R37 ;  /* 0x0000002500097202 */ /* 0x000fe40000000f00 */
[----:B------:R-:W-:-:S02]  /*9b00*/  CS2R R28, SRZ ;  /* 0x00000000001c7805 */ /* 0x000fc4000001ff00 */
[----:B------:R-:W-:Y:S02]  /*9b10*/  CS2R R30, SRZ ;  /* 0x00000000001e7805 */ /* 0x000fe4000001ff00 */
[----:B------:R-:W-:Y:S02]  /*9b20*/  CS2R R10, SRZ ;  /* 0x00000000000a7805 */ /* 0x000fe4000001ff00 */
[----:B------:R-:W-:Y:S02]  /*9b30*/  CS2R R32, SRZ ;  /* 0x0000000000207805 */ /* 0x000fe4000001ff00 */
[----:B------:R-:W-:Y:S02]  /*9b40*/  CS2R R34, SRZ ;  /* 0x0000000000227805 */ /* 0x000fe4000001ff00 */
[----:B------:R-:W-:Y:S01]  /*9b50*/  @!P2 SHF.L.U32 R36, R16, 0x1, RZ ;  /* 0x000000011024a819 */ /* 0x000fe200000006ff */
[----:B------:R-:W-:Y:S02]  /*9b60*/  @!P3 IMAD.SHL.U32 R13, R147, 0x8, RZ ;  /* 0x00000008930db824 */ /* 0x000fe400078e00ff */
[----:B------:R-:W-:Y:S01]  /*9b70*/  @!P4 IMAD.SHL.U32 R39, R150, 0x8, RZ ;  /* 0x000000089627c824 */ /* 0x000fe200078e00ff */
[-C--:B------:R-:W-:Y:S01]  /*9b80*/  @!P2 IADD3 R20, P0, R3, R36.reuse, RZ ;  /* 0x000000240314a210 */ /* 0x080fe20007f1e0ff */
[----:B------:R-:W-:Y:S01]  /*9b90*/  @!P3 IMAD.WIDE R4, R13, 0x2, R6 ;  /* 0x000000020d04b825 */ /* 0x000fe200078e0206 */
[----:B------:R-:W-:-:S02]  /*9ba0*/  @!P2 IADD3 R36, P1, R38, R36, RZ ;  /* 0x000000242624a210 */ /* 0x000fc40007f3e0ff */
        /* <DEDUP_REMOVED lines=19> */
.L_x_10522:
[----:B------:R-:W-:Y:S05]  /*9ce0*/  BSYNC B1 ;  /* 0x0000000000017941 */ /* 0x000fea0003800000 */
.L_x_10521:
[----:B------:R-:W-:Y:S01]  /*9cf0*/  ULEA.HI UR4, UR37, UR37, URZ, 0x1 ;  /* 0x0000002525047291 */ /* 0x000fe2000f8f083f */
[----:B----45:R-:W-:Y:S01]  /*9d00*/  IMAD.MOV.U32 R3, RZ, RZ, R5 ;  /* 0x000000ffff037224 */ /* 0x030fe200078e0005 */
[----:B------:R-:W-:Y:S01]  /*9d10*/  VIMNMX R40, R40, 0xc0, PT ;  /* 0x000000c028287848 */ /* 0x000fe20003fe0100 */
[----:B--2---:R-:W-:Y:S01]  /*9d20*/  IMAD.MOV.U32 R0, RZ, RZ, R4 ;  /* 0x000000ffff007224 */ /* 0x004fe200078e0004 */
[----:B------:R-:W-:Y:S01]  /*9d30*/  ULOP3.LUT UR4, UR4, 0xfffffffe, URZ, 0xc0, !UPT ;  /* 0xfffffffe04047892 */ /* 0x000fe2000f8ec03f */
[----:B-1----:R-:W-:Y:S01]  /*9d40*/  IMAD.MOV.U32 R20, RZ, RZ, R6 ;  /* 0x000000ffff147224 */ /* 0x002fe200078e0006 */
        /* <DEDUP_REMOVED lines=8> */
[----:B------:R-:W-:Y:S01]  /*9dd0*/  IMAD.MOV.U32 R36, RZ, RZ, R13 ;  /* 0x000000ffff247224 */ /* 0x000fe200078e000d */
[----:B------:R-:W-:Y:S01]  /*9de0*/  MOV R3, UR4 ;  /* 0x0000000400037c02 */ /* 0x000fe20008000f00 */
[----:B------:R-:W-:Y:S01]  /*9df0*/  IMAD.MOV.U32 R38, RZ, RZ, R25 ;  /* 0x000000ffff267224 */ /* 0x000fe200078e0019 */
[----:B------:R-:W-:Y:S01]  /*9e00*/  PRMT R57, R0, 0x7610, R57 ;  /* 0x0000761000397816 */ /* 0x000fe20000000039 */
[----:B------:R-:W-:Y:S01]  /*9e10*/  IMAD.MOV.U32 R0, RZ, RZ, R10 ;  /* 0x000000ffff007224 */ /* 0x000fe200078e000a */
[----:B------:R-:W-:Y:S01]  /*9e20*/  SHF.L.U32 R3, R3, 0x1f, RZ ;  /* 0x0000001f03037819 */ /* 0x000fe200000006ff */
[----:B------:R-:W-:Y:S01]  /*9e30*/  IMAD.MOV.U32 R37, RZ, RZ, R24 ;  /* 0x000000ffff257224 */ /* 0x000fe200078e0018 */
[----:B------:R-:W-:Y:S01]  /*9e40*/  PRMT R49, R49, 0x5410, R20 ;  /* 0x0000541031317816 */ /* 0x000fe20000000014 */
[----:B------:R-:W-:Y:S01]  /*9e50*/  IMAD.MOV.U32 R20, RZ, RZ, R11 ;  /* 0x000000ffff147224 */ /* 0x000fe200078e000b */
[----:B------:R-:W0:Y:S01]  /*9e60*/  SYNCS.PHASECHK.TRANS64.TRYWAIT P0, [R2+URZ+0x2d800], R3 ;  /* 0x02d80003020075a7 */ /* 0x000e22000800017f */
[----:B------:R-:W-:Y:S01]  /*9e70*/  MOV R21, R12 ;  /* 0x0000000c00157202 */ /* 0x000fe20000000f00 */
[----:B------:R-:W-:Y:S01]  /*9e80*/  BSSY B1, `(.L_x_10523) ;  /* 0x0000019000017945 */ /* 0x000fe20003800000 */
        /* <DEDUP_REMOVED lines=14> */
[----:B------:R-:W-:Y:S01]  /*9f70*/  PRMT R68, R0, 0x5410, R36 ;  /* 0x0000541000447816 */ /* 0x000fe20000000024 */
[----:B------:R-:W-:Y:S01]  /*9f80*/  IMAD.MOV.U32 R0, RZ, RZ, R30 ;  /* 0x000000ffff007224 */ /* 0x000fe200078e001e */
[----:B------:R-:W-:Y:S01]  /*9f90*/  MOV R37, R32 ;  /* 0x0000002000257202 */ /* 0x000fe20000000f00 */
[----:B------:R-:W-:Y:S01]  /*9fa0*/  IMAD.MOV.U32 R36, RZ, RZ, R31 ;  /* 0x000000ffff247224 */ /* 0x000fe200078e001f */
[----:B------:R-:W-:Y:S02]  /*9fb0*/  ISETP.GE.AND P1, PT, R139, R40, PT ;  /* 0x000000288b00720c */ /* 0x000fe40003f26270 */
[----:B------:R-:W-:Y:S02]  /*9fc0*/  PRMT R45, R37, 0x5410, R38 ;  /* 0x00005410252d7816 */ /* 0x000fe40000000026 */
[----:B------:R-:W-:Y:S01]  /*9fd0*/  PRMT R48, R0, 0x5410, R36 ;  /* 0x0000541000307816 */ /* 0x000fe20000000024 */
[----:B------:R-:W-:-:S02]  /*9fe0*/  IMAD.MOV.U32 R0, RZ, RZ, R34 ;  /* 0x000000ffff007224 */ /* 0x000fc400078e0022 */
[----:B------:R-:W-:Y:S01]  /*9ff0*/  IMAD.MOV.U32 R36, RZ, RZ, R35 ;  /* 0x000000ffff247224 */ /* 0x000fe200078e0023 */
[----:B0-----:R-:W-:Y:S06]  /*a000*/  @!P0 BRA `(.L_x_10524) ;  /* 0x0000011000688947 */ /* 0x001fec0003800000 */
.L_x_10727:
[----:B------:R-:W-:Y:S05]  /*a010*/  BSYNC B1 ;  /* 0x0000000000017941 */ /* 0x000fea0003800000 */
.L_x_10523:
[----:B------:R-:W-:Y:S01]  /*a020*/  PRMT R46, R0, 0x5410, R36 ;  /* 0x00005410002e7816 */ /* 0x000fe20000000024 */
[----:B------:R-:W-:Y:S06]  /*a030*/  @P1 BRA `(.L_x_10509) ;  /* 0x0000001000f81947 */ /* 0x000fec0003800000 */
[----:B0-----:R-:W0:Y:S01]  /*a040*/  LDC R3, c[0x0][0x3f4] ;  /* 0x0000fd00ff037b82 */ /* 0x001e220000000800 */
[C---:B------:R-:W-:Y:S01]  /*a050*/  VIADD R0, R16.reuse, 0x10 ;  /* 0x0000001010007836 */ /* 0x040fe20000000000 */
[----:B------:R-:W-:Y:S01]  /*a060*/  BSSY B1, `(.L_x_10525) ;  /* 0x0000066000017945 */ /* 0x000fe20003800000 */
[C---:B------:R-:W-:Y:S01]  /*a070*/  VIADD R36, R16.reuse, 0x20 ;  /* 0x0000002010247836 */ /* 0x040fe20000000000 */
[-C--:B0-----:R-:W-:Y:S02]  /*a080*/  ISETP.GE.AND P0, PT, R16, R3.reuse, PT ;  /* 0x000000031000720c */ /* 0x081fe40003f06270 */
[-C--:B------:R-:W-:Y:S02]  /*a090*/  ISETP.GE.AND P1, PT, R0, R3.reuse, PT ;  /* 0x000000030000720c */ /* 0x080fe40003f26270 */
[----:B------:R-:W-:-:S09]  /*a0a0*/  ISETP.GE.AND P2, PT, R36, R3, PT ;  /* 0x000000032400720c */ /* 0x000fd20003f46270 */
[----:B------:R-:W-:Y:S05]  /*a0b0*/  @P0 BRA `(.L_x_10526) ;  /* 0x0000000400800947 */ /* 0x000fea0003800000 */
[----:B------:R-:W2:Y:S04]  /*a0c0*/  LDL R37, [R1+0xa0] ;  /* 0x0000a00001257983 */ /* 0x000ea80000100800 */
[----:B------:R-:W3:Y:S01]  /*a0d0*/  LDL R69, [R1+0xcc] ;  /* 0x0000cc0001457983 */ /* 0x000ee20000100800 */
[----:B------:R-:W-:Y:S01]  /*a0e0*/  HADD2.F32 R60, -RZ, R60.H0_H0 ;  /* 0x2000003cff3c7230 */ /* 0x000fe20000004100 */
[----:B------:R-:W-:Y:S01]  /*a0f0*/  SHF.R.U32.HI R54, RZ, 0x10, R25 ;  /* 0x00000010ff367819 */ /* 0x000fe20000011619 */
[----:B------:R-:W-:Y:S01]  /*a100*/  HADD2.F32 R62, -RZ, R62.H0_H0 ;  /* 0x2000003eff3e7230 */ /* 0x000fe20000004100 */
[--C-:B------:R-:W-:Y:S01]  /*a110*/  SHF.R.U32.HI R63, RZ, 0x10, R5.reuse ;  /* 0x00000010ff3f7819 */ /* 0x100fe20000011605 */
[----:B------:R-:W-:Y:S01]  /*a120*/  HADD2.F32 R61, -RZ, R61.H0_H0 ;  /* 0x2000003dff3d7230 */ /* 0x000fe20000004100 */
[----:B------:R-:W-:Y:S01]  /*a130*/  SHF.R.U64 R4, R4, 0x10, R5 ;  /* 0x0000001004047819 */ /* 0x000fe20000001205 */
[----:B------:R-:W-:Y:S01]  /*a140*/  HADD2.F32 R54, -RZ, R54.H0_H0 ;  /* 0x20000036ff367230 */ /* 0x000fe20000004100 */
[--C-:B------:R-:W-:Y:S01]  /*a150*/  SHF.R.U64 R5, R26, 0x10, R27.reuse ;  /* 0x000000101a057819 */ /* 0x100fe2000000121b */
[----:B------:R-:W-:Y:S01]  /*a160*/  HADD2.F32 R63, -RZ, R63.H0_H0 ;  /* 0x2000003fff3f7230 */ /* 0x000fe20000004100 */
[----:B------:R-:W-:-:S02]  /*a170*/  SHF.R.U32.HI R26, RZ, 0x10, R27 ;  /* 0x00000010ff1a7819 */ /* 0x000fc4000001161b */
[--C-:B------:R-:W-:Y:S01]  /*a180*/  SHF.R.U64 R6, R6, 0x10, R7.reuse ;  /* 0x0000001006067819 */ /* 0x100fe20000001207 */
[----:B------:R-:W-:Y:S01]  /*a190*/  HADD2.F32 R5, -RZ, R5.H0_H0 ;  /* 0x20000005ff057230 */ /* 0x000fe20000004100 */
[----:B------:R-:W-:Y:S02]  /*a1a0*/  SHF.R.U32.HI R7, RZ, 0x10, R7 ;  /* 0x00000010ff077819 */ /* 0x000fe40000011607 */
[----:B------:R-:W-:Y:S02]  /*a1b0*/  SHF.R.U64 R24, R24, 0x10, R25 ;  /* 0x0000001018187819 */ /* 0x000fe40000001219 */
[----:B--2---:R-:W-:-:S04]  /*a1c0*/  LEA.HI R0, R3, R37, RZ, 0x1d ;  /* 0x0000002503007211 */ /* 0x004fc800078fe8ff */
[----:B------:R-:W-:-:S04]  /*a1d0*/  SHF.R.S32.HI R37, RZ, 0x1f, R0 ;  /* 0x0000001fff257819 */ /* 0x000fc80000011400 */
[----:B------:R-:W-:Y:S02]  /*a1e0*/  LEA.HI R36, R37, R0, RZ, 0x2 ;  /* 0x0000000025247211 */ /* 0x000fe400078f10ff */
[----:B------:R-:W-:Y:S02]  /*a1f0*/  SHF.L.U32 R37, R0, 0x3, RZ ;  /* 0x0000000300257819 */ /* 0x000fe400000006ff */
[----:B------:R-:W-:Y:S02]  /*a200*/  SHF.R.S32.HI R39, RZ, 0x2, R36 ;  /* 0x00000002ff277819 */ /* 0x000fe40000011424 */
[----:B------:R-:W-:-:S03]  /*a210*/  LOP3.LUT R0, R144, 0x18, R37, 0xf8, !PT ;  /* 0x0000001890007812 */ /* 0x000fc600078ef825 */
[----:B------:R-:W-:Y:S01]  /*a220*/  IMAD R40, R39, 0x1800, R146 ;  /* 0x0000180027287824 */ /* 0x000fe200078e0292 */
[----:B------:R-:W-:Y:S01]  /*a230*/  LOP3.LUT R41, R0, R145, RZ, 0x3c, !PT ;  /* 0x0000009100297212 */ /* 0x000fe200078e3cff */
[----:B---3--:R-:W0:Y:S04]  /*a240*/  LDS.128 R36, [R69] ;  /* 0x0000000045247984 */ /* 0x008e280000000c00 */
[----:B------:R-:W-:-:S04]  /*a250*/  IMAD.IADD R41, R40, 0x1, R41 ;  /* 0x0000000128297824 */ /* 0x000fc800078e0229 */
        /* <DEDUP_REMOVED lines=8> */
[----:B------:R-:W-:Y:S02]  /*a2e0*/  HADD2.F32 R36, -RZ, R36.H1_H1 ;  /* 0x30000024ff247230 */ /* 0x000fe40000004100 */
        /* <DEDUP_REMOVED lines=8> */
[----:B------:R-:W-:Y:S01]  /*a370*/  FFMA.FTZ R41, R55, R62, R66 ;  /* 0x0000003e37297223 */ /* 0x000fe20000010042 */
[----:B------:R-:W-:Y:S02]  /*a380*/  HADD2.F32 R55, -RZ, R67.H0_H0 ;  /* 0x20000043ff377230 */ /* 0x000fe40000004100 */
[-C--:B------:R-:W-:Y:S01]  /*a390*/  FMUL.FTZ R67, R59, R54.reuse ;  /* 0x000000363b437220 */ /* 0x080fe20000410000 */
[----:B------:R-:W-:Y:S01]  /*a3a0*/  FMUL.FTZ R59, R58, R61 ;  /* 0x0000003d3a3b7220 */ /* 0x000fe20000410000 */
[----:B------:R-:W-:Y:S02]  /*a3b0*/  HADD2.F32 R62, -RZ, R57.H1_H1 ;  /* 0x30000039ff3e7230 */ /* 0x000fe40000004100 */
[----:B------:R-:W-:Y:S01]  /*a3c0*/  FFMA.FTZ R54, R56, R54, -R65 ;  /* 0x0000003638367223 */ /* 0x000fe20000010841 */
[-C--:B------:R-:W-:Y:S01]  /*a3d0*/  FMUL.FTZ R60, R58, R55.reuse ;  /* 0x000000373a3c7220 */ /* 0x080fe20000410000 */
[----:B------:R-:W-:Y:S01]  /*a3e0*/  FFMA.FTZ R55, R52, R55, -R59 ;  /* 0x0000003734377223 */ /* 0x000fe2000001083b */
[----:B------:R-:W-:-:S02]  /*a3f0*/  HADD2.F32 R58, -RZ, R68.H0_H0 ;  /* 0x20000044ff3a7230 */ /* 0x000fc40000004100 */
[C---:B------:R-:W-:Y:S01]  /*a400*/  FMUL.FTZ R66, R53.reuse, R62 ;  /* 0x0000003e35427220 */ /* 0x040fe20000410000 */
[----:B------:R-:W-:Y:S02]  /*a410*/  HADD2.F32 R51, -RZ, R43.H0_H0 ;  /* 0x2000002bff337230 */ /* 0x000fe40000004100 */
[----:B------:R-:W-:Y:S01]  /*a420*/  FFMA.FTZ R52, R52, R61, R60 ;  /* 0x0000003d34347223 */ /* 0x000fe2000001003c */
[----:B------:R-:W-:Y:S02]  /*a430*/  HADD2.F32 R64, -RZ, R57.H0_H0 ;  /* 0x20000039ff407230 */ /* 0x000fe40000004100 */
[----:B------:R-:W-:Y:S01]  /*a440*/  FFMA.FTZ R56, R56, R63, R67 ;  /* 0x0000003f38387223 */ /* 0x000fe20000010043 */
[----:B------:R-:W-:Y:S02]  /*a450*/  HADD2.F32 R60, -RZ, R68.H1_H1 ;  /* 0x30000044ff3c7230 */ /* 0x000fe40000004100 */
[-C--:B------:R-:W-:Y:S01]  /*a460*/  FMUL.FTZ R68, R53, R58.reuse ;  /* 0x0000003a35447220 */ /* 0x080fe20000410000 */
[----:B------:R-:W-:Y:S01]  /*a470*/  FFMA.FTZ R53, R27, R58, -R66 ;  /* 0x0000003a1b357223 */ /* 0x000fe20000010842 */
[----:B------:R-:W-:Y:S01]  /*a480*/  FMUL.FTZ R70, R51, R64 ;  /* 0x0000004033467220 */ /* 0x000fe20000410000 */
[----:B------:R-:W-:-:S02]  /*a490*/  HADD2.F32 R43, -RZ, R43.H1_H1 ;  /* 0x3000002bff2b7230 */ /* 0x000fc40000004100 */
[-C--:B------:R-:W-:Y:S01]  /*a4a0*/  FMUL.FTZ R51, R51, R60.reuse ;  /* 0x0000003c33337220 */ /* 0x080fe20000410000 */
[----:B------:R-:W-:Y:S02]  /*a4b0*/  HADD2.F32 R66, -RZ, R7.H0_H0 ;  /* 0x20000007ff427230 */ /* 0x000fe40000004100 */
[----:B------:R-:W-:Y:S01]  /*a4c0*/  FFMA.FTZ R70, R25, R60, -R70 ;  /* 0x0000003c19467223 */ /* 0x000fe20000010846 */
[----:B------:R-:W-:Y:S02]  /*a4d0*/  HADD2.F32 R58, -RZ, R26.H0_H0 ;  /* 0x2000001aff3a7230 */ /* 0x000fe40000004100 */
[----:B------:R-:W-:Y:S01]  /*a4e0*/  FFMA.FTZ R26, R27, R62, R68 ;  /* 0x0000003e1b1a7223 */ /* 0x000fe20000010044 */
        /* <DEDUP_REMOVED lines=11> */
[----:B------:R-:W-:-:S02]  /*a5a0*/  HADD2.F32 R38, -RZ, R38.H1_H1 ;  /* 0x30000026ff267230 */ /* 0x000fc40000004100 */
[C---:B------:R-:W-:Y:S01]  /*a5b0*/  FMUL.FTZ R43, R42.reuse, R27 ;  /* 0x0000001b2a2b7220 */ /* 0x040fe20000410000 */
[----:B------:R-:W-:Y:S01]  /*a5c0*/  FMUL.FTZ R42, R42, R5 ;  /* 0x000000052a2a7220 */ /* 0x000fe20000410000 */
[-C--:B------:R-:W-:Y:S01]  /*a5d0*/  FMUL.FTZ R40, R40, R7.reuse ;  /* 0x0000000728287220 */ /* 0x080fe20000410000 */
[----:B------:R-:W-:Y:S01]  /*a5e0*/  FFMA.FTZ R4, R36, R7, -R39 ;  /* 0x0000000724047223 */ /* 0x000fe20000010827 */
[C---:B------:R-:W-:Y:S01]  /*a5f0*/  FFMA.FTZ R6, R38.reuse, R5, -R43 ;  /* 0x0000000526067223 */ /* 0x040fe2000001082b */
        /* <DEDUP_REMOVED lines=12> */
.L_x_10526:
[----:B------:R-:W-:Y:S05]  /*a6c0*/  BSYNC B1 ;  /* 0x0000000000017941 */ /* 0x000fea0003800000 */
.L_x_10525:
[----:B------:R-:W-:Y:S04]  /*a6d0*/  BSSY B1, `(.L_x_10527) ;  /* 0x000006b000017945 */ /* 0x000fe80003800000 */
[----:B------:R-:W-:Y:S05]  /*a6e0*/  @P1 BRA `(.L_x_10528) ;  /* 0x0000000400a41947 */ /* 0x000fea0003800000 */
[----:B0-----:R-:W2:Y:S01]  /*a6f0*/  LDL R0, [R1+0x20] ;  /* 0x0000200001007983 */ /* 0x001ea20000100800 */
[--C-:B------:R-:W-:Y:S01]  /*a700*/  SHF.R.U64 R28, R28, 0x10, R29.reuse ;  /* 0x000000101c1c7819 */ /* 0x100fe2000000121d */
[--C-:B------:R-:W-:Y:S01]  /*a710*/  HADD2.F32 R43, -RZ, R50.reuse.H1_H1 ;  /* 0x30000032ff2b7230 */ /* 0x100fe20000004100 */
[----:B------:R-:W-:Y:S01]  /*a720*/  SHF.R.U32.HI R52, RZ, 0x10, R29 ;  /* 0x00000010ff347819 */ /* 0x000fe2000001161d */
[----:B------:R-:W-:Y:S01]  /*a730*/  HADD2.F32 R50, -RZ, R50.H0_H0 ;  /* 0x20000032ff327230 */ /* 0x000fe20000004100 */
[--C-:B------:R-:W-:Y:S01]  /*a740*/  SHF.R.U64 R29, R8, 0x10, R9.reuse ;  /* 0x00000010081d7819 */ /* 0x100fe20000001209 */
[--C-:B------:R-:W-:Y:S01]  /*a750*/  HADD2.F32 R54, -RZ, R47.reuse.H0_H0 ;  /* 0x2000002fff367230 */ /* 0x100fe20000004100 */
[----:B------:R-:W-:Y:S01]  /*a760*/  SHF.R.U32.HI R51, RZ, 0x10, R9 ;  /* 0x00000010ff337819 */ /* 0x000fe20000011609 */
[----:B------:R-:W-:Y:S01]  /*a770*/  HADD2.F32 R47, -RZ, R47.H1_H1 ;  /* 0x3000002fff2f7230 */ /* 0x000fe20000004100 */
[----:B------:R-:W-:Y:S01]  /*a780*/  SHF.R.U64 R9, R10, 0x10, R11 ;  /* 0x000000100a097819 */ /* 0x000fe2000000120b */
[----:B------:R-:W-:Y:S01]  /*a790*/  HADD2.F32 R29, -RZ, R29.H0_H0 ;  /* 0x2000001dff1d7230 */ /* 0x000fe20000004100 */
[--C-:B------:R-:W-:Y:S01]  /*a7a0*/  SHF.R.U64 R8, R30, 0x10, R31.reuse ;  /* 0x000000101e087819 */ /* 0x100fe2000000121f */
[----:B------:R-:W-:Y:S01]  /*a7b0*/  HADD2.F32 R51, -RZ, R51.H0_H0 ;  /* 0x20000033ff337230 */ /* 0x000fe20000004100 */
[----:B------:R-:W-:-:S02]  /*a7c0*/  SHF.R.U32.HI R30, RZ, 0x10, R31 ;  /* 0x00000010ff1e7819 */ /* 0x000fc4000001161f */
[----:B------:R-:W-:-:S03]  /*a7d0*/  SHF.R.U32.HI R37, RZ, 0x10, R11 ;  /* 0x00000010ff257819 */ /* 0x000fc6000001160b */
[----:B------:R-:W-:Y:S02]  /*a7e0*/  HADD2.F32 R30, -RZ, R30.H0_H0 ;  /* 0x2000001eff1e7230 */ /* 0x000fe40000004100 */
[----:B--2---:R-:W-:Y:S01]  /*a7f0*/  IMAD.IADD R4, R142, 0x1, R0 ;  /* 0x000000018e047824 */ /* 0x004fe200078e0200 */
[----:B------:R-:W-:-:S04]  /*a800*/  LEA.HI R0, R3, R147, RZ, 0x1d ;  /* 0x0000009303007211 */ /* 0x000fc800078fe8ff */
[----:B------:R-:W-:-:S04]  /*a810*/  SHF.R.S32.HI R5, RZ, 0x1f, R4 ;  /* 0x0000001fff057819 */ /* 0x000fc80000011404 */
[CC--:B------:R-:W-:Y:S02]  /*a820*/  LEA.HI R6, R5.reuse, R4.reuse, RZ, 0x5 ;  /* 0x0000000405067211 */ /* 0x0c0fe400078f28ff */
[----:B------:R-:W-:Y:S02]  /*a830*/  LEA.HI R7, R5, R4, RZ, 0x3 ;  /* 0x0000000405077211 */ /* 0x000fe400078f18ff */
[----:B------:R-:W-:Y:S02]  /*a840*/  SHF.R.S32.HI R5, RZ, 0x1f, R0 ;  /* 0x0000001fff057819 */ /* 0x000fe40000011400 */
[----:B------:R-:W-:Y:S02]  /*a850*/  SHF.R.S32.HI R25, RZ, 0x5, R6 ;  /* 0x00000005ff197819 */ /* 0x000fe40000011406 */
[----:B------:R-:W-:Y:S02]  /*a860*/  LOP3.LUT R6, R144, 0x18, R7, 0xf8, !PT ;  /* 0x0000001890067812 */ /* 0x000fe400078ef807 */
[----:B------:R-:W-:Y:S01]  /*a870*/  LEA.HI R4, R5, R0, RZ, 0x2 ;  /* 0x0000000005047211 */ /* 0x000fe200078f10ff */
[----:B------:R-:W-:Y:S01]  /*a880*/  IMAD.SHL.U32 R5, R0, 0x8, RZ ;  /* 0x0000000800057824 */ /* 0x000fe200078e00ff */
[----:B------:R-:W-:Y:S01]  /*a890*/  LOP3.LUT R6, R6, R145, RZ, 0x3c, !PT ;  /* 0x0000009106067212 */ /* 0x000fe200078e3cff */
[----:B------:R-:W-:Y:S01]  /*a8a0*/  IMAD R25, R25, 0x1800, R146 ;  /* 0x0000180019197824 */ /* 0x000fe200078e0292 */
[----:B------:R-:W-:-:S02]  /*a8b0*/  SHF.R.S32.HI R7, RZ, 0x2, R4 ;  /* 0x00000002ff077819 */ /* 0x000fc40000011404 */
[----:B------:R-:W-:Y:S01]  /*a8c0*/  LOP3.LUT R4, R144, 0x18, R5, 0xf8, !PT ;  /* 0x0000001890047812 */ /* 0x000fe200078ef805 */
[----:B------:R-:W-:Y:S02]  /*a8d0*/  IMAD.IADD R0, R25, 0x1, R6 ;  /* 0x0000000119007824 */ /* 0x000fe400078e0206 */
[----:B------:R-:W-:Y:S01]  /*a8e0*/  IMAD R24, R7, 0x1800, R146 ;  /* 0x0000180007187824 */ /* 0x000fe200078e0292 */
[----:B------:R-:W-:Y:S02]  /*a8f0*/  LOP3.LUT R25, R4, R145, RZ, 0x3c, !PT ;  /* 0x0000009104197212 */ /* 0x000fe400078e3cff */
[----:B------:R-:W-:Y:S02]  /*a900*/  LEA R0, R0, UR38, 0x1 ;  /* 0x0000002600007c11 */ /* 0x000fe4000f8e08ff */
[----:B------:R-:W-:-:S03]  /*a910*/  IADD3 R25, R24, R25, RZ ;  /* 0x0000001918197210 */ /* 0x000fc60007ffe0ff */
        /* <DEDUP_REMOVED lines=9> */
[----:B------:R-:W-:Y:S02]  /*a9b0*/  HADD2.F32 R25, -RZ, R24.H0_H0 ;  /* 0x20000018ff197230 */ /* 0x000fe40000004100 */
[CC--:B------:R-:W-:Y:S01]  /*a9c0*/  FMUL.FTZ R53, R5.reuse, R50.reuse ;  /* 0x0000003205357220 */ /* 0x0c0fe20000410000 */
[-C--:B------:R-:W-:Y:S01]  /*a9d0*/  FMUL.FTZ R55, R5, R43.reuse ;  /* 0x0000002b05377220 */ /* 0x080fe20000410000 */
[----:B------:R-:W-:Y:S02]  /*a9e0*/  HADD2.F32 R41, -RZ, R26.H0_H0 ;  /* 0x2000001aff297230 */ /* 0x000fe40000004100 */
        /* <DEDUP_REMOVED lines=8> */
[C---:B------:R-:W-:Y:S01]  /*aa70*/  FMUL.FTZ R56, R25.reuse, R52 ;  /* 0x0000003419387220 */ /* 0x040fe20000410000 */
[C---:B------:R-:W-:Y:S01]  /*aa80*/  FFMA.FTZ R38, R40.reuse, R43, -R53 ;  /* 0x0000002b28267223 */ /* 0x040fe20000010835 */
[----:B------:R-:W-:Y:S01]  /*aa90*/  FFMA.FTZ R49, R40, R51, R49 ;  /* 0x0000003328317223 */ /* 0x000fe20000010031 */
[-C--:B------:R-:W-:Y:S01]  /*aaa0*/  FMUL.FTZ R25, R25, R50.reuse ;  /* 0x0000003219197220 */ /* 0x080fe20000410000 */
[----:B------:R-:W-:Y:S01]  /*aab0*/  FFMA.FTZ R56, R39, R50, -R56 ;  /* 0x0000003227387223 */ /* 0x000fe20000010838 */
[----:B------:R-:W-:-:S02]  /*aac0*/  HADD2.F32 R40, -RZ, R48.H0_H0 ;  /* 0x20000030ff287230 */ /* 0x000fc40000004100 */
[----:B------:R-:W-:Y:S01]  /*aad0*/  FMUL.FTZ R50, R41, R54 ;  /* 0x0000003629327220 */ /* 0x000fe20000410000 */
[----:B------:R-:W-:Y:S02]  /*aae0*/  HADD2.F32 R48, -RZ, R48.H1_H1 ;  /* 0x30000030ff307230 */ /* 0x000fe40000004100 */
[----:B------:R-:W-:Y:S01]  /*aaf0*/  FFMA.FTZ R39, R39, R52, R25 ;  /* 0x0000003427277223 */ /* 0x000fe20000010019 */
[----:B------:R-:W-:Y:S02]  /*ab00*/  HADD2.F32 R11, -RZ, R7.H0_H0 ;  /* 0x20000007ff0b7230 */ /* 0x000fe40000004100 */
[-C--:B------:R-:W-:Y:S01]  /*ab10*/  FMUL.FTZ R52, R41, R40.reuse ;  /* 0x0000002829347220 */ /* 0x080fe20000410000 */
[----:B------:R-:W-:Y:S01]  /*ab20*/  FFMA.FTZ R50, R31, R40, -R50 ;  /* 0x000000281f327223 */ /* 0x000fe20000010832 */
[----:B------:R-:W-:Y:S02]  /*ab30*/  HADD2.F32 R27, -RZ, R27.H1_H1 ;  /* 0x3000001bff1b7230 */ /* 0x000fe40000004100 */
[----:B------:R-:W-:Y:S01]  /*ab40*/  FMUL.FTZ R58, R42, R47 ;  /* 0x0000002f2a3a7220 */ /* 0x000fe20000410000 */
[----:B------:R-:W-:-:S02]  /*ab50*/  HADD2.F32 R40, -RZ, R37.H0_H0 ;  /* 0x20000025ff287230 */ /* 0x000fc40000004100 */
[----:B------:R-:W-:Y:S01]  /*ab60*/  FMUL.FTZ R42, R42, R48 ;  /* 0x000000302a2a7220 */ /* 0x000fe20000410000 */
[----:B------:R-:W-:Y:S02]  /*ab70*/  HADD2.F32 R7, -RZ, R7.H1_H1 ;  /* 0x30000007ff077230 */ /* 0x000fe40000004100 */
[----:B------:R-:W-:Y:S01]  /*ab80*/  FFMA.FTZ R52, R31, R54, R52 ;  /* 0x000000361f347223 */ /* 0x000fe20000010034 */
[----:B------:R-:W-:Y:S01]  /*ab90*/  FFMA.FTZ R58, R11, R48, -R58 ;  /* 0x000000300b3a7223 */ /* 0x000fe2000001083a */
[----:B------:R-:W-:Y:S02]  /*aba0*/  HADD2.F32 R24, -RZ, R24.H1_H1 ;  /* 0x30000018ff187230 */ /* 0x000fe40000004100 */
[----:B------:R-:W-:Y:S01]  /*abb0*/  FMUL.FTZ R54, R27, R40 ;  /* 0x000000281b367220 */ /* 0x000fe20000410000 */
[----:B------:R-:W-:Y:S02]  /*abc0*/  HADD2.F32 R26, -RZ, R26.H1_H1 ;  /* 0x3000001aff1a7230 */ /* 0x000fe40000004100 */
        /* <DEDUP_REMOVED lines=27> */
.L_x_10528:
[----:B------:R-:W-:Y:S05]  /*ad80*/  BSYNC B1 ;  /* 0x0000000000017941 */ /* 0x000fea0003800000 */
.L_x_10527:
[----:B------:R-:W-:Y:S05]  /*ad90*/  @P2 BRA `(.L_x_10509) ;  /* 0x0000000400a02947 */ /* 0x000fea0003800000 */
[----:B01----:R-:W-:Y:S01]  /*ada0*/  IMAD.IADD R0, R142, 0x1, R155 ;  /* 0x000000018e007824 */ /* 0x003fe200078e029b */
[----:B------:R-:W-:Y:S02]  /*adb0*/  LEA.HI R3, R3, R150, RZ, 0x1d ;  /* 0x0000009603037211 */ /* 0x000fe400078fe8ff */
[----:B------:R-:W-:Y:S02]  /*adc0*/  SHF.R.U64 R25, R12, 0x10, R13 ;  /* 0x000000100c197819 */ /* 0x000fe4000000120d */
[----:B------:R-:W-:Y:S02]  /*add0*/  SHF.R.S32.HI R5, RZ, 0x1f, R0 ;  /* 0x0000001fff057819 */ /* 0x000fe40000011400 */
[----:B------:R-:W-:Y:S01]  /*ade0*/  SHF.R.U64 R12, R34, 0x10, R35 ;  /* 0x00000010220c7819 */ /* 0x000fe20000001223 */
[----:B------:R-:W-:Y:S01]  /*adf0*/  HADD2.F32 R34, -RZ, R20.H1_H1 ;  /* 0x30000014ff227230 */ /* 0x000fe20000004100 */
[CC--:B------:R-:W-:Y:S01]  /*ae00*/  LEA.HI R4, R5.reuse, R0.reuse, RZ, 0x5 ;  /* 0x0000000005047211 */ /* 0x0c0fe200078f28ff */
[----:B------:R-:W-:Y:S01]  /*ae10*/  HADD2.F32 R25, -RZ, R25.H0_H0 ;  /* 0x20000019ff197230 */ /* 0x000fe20000004100 */
[----:B------:R-:W-:-:S02]  /*ae20*/  LEA.HI R5, R5, R0, RZ, 0x3 ;  /* 0x0000000005057211 */ /* 0x000fc400078f18ff */
[----:B------:R-:W-:Y:S02]  /*ae30*/  SHF.R.S32.HI R7, RZ, 0x5, R4 ;  /* 0x00000005ff077819 */ /* 0x000fe40000011404 */
[----:B------:R-:W-:Y:S02]  /*ae40*/  SHF.R.S32.HI R0, RZ, 0x1f, R3 ;  /* 0x0000001fff007819 */ /* 0x000fe40000011403 */
[----:B------:R-:W-:Y:S01]  /*ae50*/  LOP3.LUT R4, R144, 0x18, R5, 0xf8, !PT ;  /* 0x0000001890047812 */ /* 0x000fe200078ef805 */
[----:B------:R-:W-:Y:S01]  /*ae60*/  IMAD R7, R7, 0x1800, R146 ;  /* 0x0000180007077824 */ /* 0x000fe200078e0292 */
[----:B------:R-:W-:Y:S01]  /*ae70*/  LEA.HI R0, R0, R3, RZ, 0x2 ;  /* 0x0000000300007211 */ /* 0x000fe200078f10ff */
[----:B------:R-:W-:Y:S01]  /*ae80*/  IMAD.SHL.U32 R3, R3, 0x8, RZ ;  /* 0x0000000803037824 */ /* 0x000fe200078e00ff */
[----:B------:R-:W-:Y:S02]  /*ae90*/  LOP3.LUT R4, R4, R145, RZ, 0x3c, !PT ;  /* 0x0000009104047212 */ /* 0x000fe400078e3cff */
[----:B------:R-:W-:-:S02]  /*aea0*/  SHF.R.S32.HI R5, RZ, 0x2, R0 ;  /* 0x00000002ff057819 */ /* 0x000fc40000011400 */
[----:B------:R-:W-:Y:S01]  /*aeb0*/  SHF.R.U64 R24, R32, 0x10, R33 ;  /* 0x0000001020187819 */ /* 0x000fe20000001221 */
[----:B------:R-:W-:Y:S01]  /*aec0*/  IMAD.IADD R0, R7, 0x1, R4 ;  /* 0x0000000107007824 */ /* 0x000fe200078e0204 */
[----:B------:R-:W-:Y:S01]  /*aed0*/  LOP3.LUT R4, R144, 0x18, R3, 0xf8, !PT ;  /* 0x0000001890047812 */ /* 0x000fe200078ef803 */
[----:B------:R-:W-:Y:S01]  /*aee0*/  IMAD R3, R5, 0x1800, R146 ;  /* 0x0000180005037824 */ /* 0x000fe200078e0292 */
[----:B------:R-:W-:Y:S01]  /*aef0*/  SHF.R.U32.HI R31, RZ, 0x10, R13 ;  /* 0x00000010ff1f7819 */ /* 0x000fe2000001160d */
[----:B------:R-:W-:Y:S01]  /*af00*/  HADD2.F32 R32, -RZ, R45.H1_H1 ;  /* 0x3000002dff207230 */ /* 0x000fe20000004100 */
[----:B------:R-:W-:Y:S02]  /*af10*/  LOP3.LUT R8, R4, R145, RZ, 0x3c, !PT ;  /* 0x0000009104087212 */ /* 0x000fe400078e3cff */
[----:B------:R-:W-:Y:S01]  /*af20*/  LEA R0, R0, UR38, 0x1 ;  /* 0x0000002600007c11 */ /* 0x000fe2000f8e08ff */
[----:B------:R-:W-:Y:S01]  /*af30*/  HADD2.F32 R31, -RZ, R31.H0_H0 ;  /* 0x2000001fff1f7230 */ /* 0x000fe20000004100 */
[----:B------:R-:W-:Y:S01]  /*af40*/  SHF.R.U32.HI R33, RZ, 0x10, R33 ;  /* 0x00000010ff217819 */ /* 0x000fe20000011621 */
[----:B------:R-:W-:Y:S01]  /*af50*/  IMAD.IADD R3, R3, 0x1, R8 ;  /* 0x0000000103037824 */ /* 0x000fe200078e0208 */
[----:B------:R-:W-:Y:S01]  /*af60*/  SHF.R.U64 R37, R14, 0x10, R15 ;  /* 0x000000100e257819 */ /* 0x000fe2000000120f */
[----:B------:R-:W0:Y:S01]  /*af70*/  LDS.128 R4, [R0] ;  /* 0x0000000000047984 */ /* 0x000e220000000c00 */
[----:B------:R-:W-:-:S02]  /*af80*/  SHF.R.U32.HI R39, RZ, 0x10, R35 ;  /* 0x00000010ff277819 */ /* 0x000fc40000011623 */
[----:B------:R-:W-:Y:S02]  /*af90*/  LEA R3, R3, R2, 0x1 ;  /* 0x0000000203037211 */ /* 0x000fe400078e08ff */
[----:B------:R-:W-:-:S03]  /*afa0*/  SHF.R.U32.HI R35, RZ, 0x10, R15 ;  /* 0x00000010ff237819 */ /* 0x000fc6000001160f */
        /* <DEDUP_REMOVED lines=11> */
[----:B------:R-:W-:Y:S01]  /*b060*/  FMUL.FTZ R33, R28, R31 ;  /* 0x0000001f1c217220 */ /* 0x000fe20000410000 */
[C---:B------:R-:W-:Y:S01]  /*b070*/  FFMA.FTZ R36, R13.reuse, R32, -R36 ;  /* 0x000000200d247223 */ /* 0x040fe20000010824 */
[----:B------:R-:W-:Y:S02]  /*b080*/  HADD2.F32 R32, -RZ, R20.H0_H0 ;  /* 0x20000014ff207230 */ /* 0x000fe40000004100 */
[----:B------:R-:W-:Y:S01]  /*b090*/  FFMA.FTZ R38, R13, R34, R38 ;  /* 0x000000220d267223 */ /* 0x000fe20000010026 */
[----:B------:R-:W-:-:S02]  /*b0a0*/  HADD2.F32 R20, -RZ, R45.H0_H0 ;  /* 0x2000002dff147230 */ /* 0x000fc40000004100 */
[-C--:B------:R-:W-:Y:S01]  /*b0b0*/  FMUL.FTZ R13, R28, R27.reuse ;  /* 0x0000001b1c0d7220 */ /* 0x080fe20000410000 */
[----:B------:R-:W-:Y:S02]  /*b0c0*/  HADD2.F32 R29, -RZ, R10.H0_H0 ;  /* 0x2000000aff1d7230 */ /* 0x000fe40000004100 */
[C---:B------:R-:W-:Y:S01]  /*b0d0*/  FMUL.FTZ R34, R9.reuse, R32 ;  /* 0x0000002009227220 */ /* 0x040fe20000410000 */
[----:B------:R-:W-:Y:S02]  /*b0e0*/  HADD2.F32 R28, -RZ, R21.H0_H0 ;  /* 0x20000015ff1c7230 */ /* 0x000fe40000004100 */
[-C--:B------:R-:W-:Y:S01]  /*b0f0*/  FMUL.FTZ R9, R9, R20.reuse ;  /* 0x0000001409097220 */ /* 0x080fe20000410000 */
[C---:B------:R-:W-:Y:S01]  /*b100*/  FFMA.FTZ R33, R14.reuse, R27, -R33 ;  /* 0x0000001b0e217223 */ /* 0x040fe20000010821 */
[----:B------:R-:W-:Y:S01]  /*b110*/  FFMA.FTZ R31, R14, R31, R13 ;  /* 0x0000001f0e1f7223 */ /* 0x000fe2000001000d */
[----:B------:R-:W-:Y:S02]  /*b120*/  HADD2.F32 R30, -RZ, R11.H0_H0 ;  /* 0x2000000bff1e7230 */ /* 0x000fe40000004100 */
        /* <DEDUP_REMOVED lines=10> */
[----:B------:R-:W-:-:S02]  /*b1d0*/  HADD2.F32 R11, -RZ, R11.H1_H1 ;  /* 0x3000000bff0b7230 */ /* 0x000fc40000004100 */
[-C--:B------:R-:W-:Y:S01]  /*b1e0*/  FMUL.FTZ R30, R30, R5.reuse ;  /* 0x000000051e1e7220 */ /* 0x080fe20000410000 */
        /* <DEDUP_REMOVED lines=35> */
.L_x_10509:
[----:B------:R-:W-:Y:S05]  /*b420*/  BSYNC B0 ;  /* 0x0000000000007941 */ /* 0x000fea0003800000 */
.L_x_10502:
        /* <DEDUP_REMOVED lines=8> */
.L_x_10500:
[----:B01-3--:R-:W-:-:S05]  /*b4b0*/  IMAD.U32 R0, RZ, RZ, UR40 ;  /* 0x00000028ff007e24 */ /* 0x00bfca000f8e00ff */
[----:B------:R-:W-:-:S13]  /*b4c0*/  ISETP.NE.AND P0, PT, R0, 0x3, PT ;  /* 0x000000030000780c */ /* 0x000fda0003f05270 */
[----:B------:R-:W-:Y:S05]  /*b4d0*/  @!P0 BRA `(.L_x_10529) ;  /* 0x0000000000048947 */ /* 0x000fea0003800000 */
[----:B------:R-:W-:Y:S01]  /*b4e0*/  BPT.TRAP 0x1 ;  /* 0x000000040000795c */ /* 0x000fe20000300000 */
.L_x_10529:
[----:B------:R-:W-:Y:S01]  /*b4f0*/  IMAD R8, R140, 0x8, R2 ;  /* 0x000000088c087824 */ /* 0x000fe200078e0202 */
[----:B--2-4-:R-:W-:-:S04]  /*b500*/  SHF.L.U32 R3, R151, 0x1f, RZ ;  /* 0x0000001f97037819 */ /* 0x014fc800000006ff */
[----:B------:R0:W1:Y:S01]  /*b510*/  SYNCS.PHASECHK.TRANS64.TRYWAIT P1, [R8+URZ+0x2d830], R3 ;  /* 0x02d83003080075a7 */ /* 0x000062000802017f */
[----:B------:R-:W-:Y:S05]  /*b520*/  @!P0 BRA `(.L_x_10530) ;  /* 0x0000000000048947 */ /* 0x000fea0003800000 */
[----:B------:R-:W-:Y:S01]  /*b530*/  BPT.TRAP 0x1 ;  /* 0x000000040000795c */ /* 0x000fe20000300000 */
.L_x_10530:
[----:B------:R-:W-:Y:S02]  /*b540*/  VIADD R0, R2, 0x15400 ;  /* 0x0001540002007836 */ /* 0x000fe40000000000 */
[----:B------:R-:W-:-:S03]  /*b550*/  IMAD R44, R44, 0x1000, R2 ;  /* 0x000010002c2c7824 */ /* 0x000fc600078e0202 */
[----:B------:R-:W-:Y:S01]  /*b560*/  SHF.R.U32.HI R0, RZ, 0x4, R0 ;  /* 0x00000004ff007819 */ /* 0x000fe20000011600 */
[----:B------:R-:W-:-:S03]  /*b570*/  VIADD R44, R44, 0xc400 ;  /* 0x0000c4002c2c7836 */ /* 0x000fc60000000000 */
[----:B------:R-:W-:Y:S02]  /*b580*/  LOP3.LUT R0, R0, 0x3fff, RZ, 0xc0, !PT ;  /* 0x00003fff00007812 */ /* 0x000fe400078ec0ff */
[----:B------:R-:W-:Y:S02]  /*b590*/  SHF.R.U32.HI R44, RZ, 0x4, R44 ;  /* 0x00000004ff2c7819 */ /* 0x000fe4000001162c */
[----:B------:R-:W-:Y:S02]  /*b5a0*/  LOP3.LUT R0, R0, 0x10000, RZ, 0xfc, !PT ;  /* 0x0001000000007812 */ /* 0x000fe400078efcff */
[----:B------:R-:W-:-:S03]  /*b5b0*/  LOP3.LUT R44, R44, 0x3fff, RZ, 0xc0, !PT ;  /* 0x00003fff2c2c7812 */ /* 0x000fc600078ec0ff */
[----:B------:R2:W-:Y:S01]  /*b5c0*/  STL [R1+0x44], R0 ;  /* 0x0000440001007387 */ /* 0x0005e20000100800 */
[----:B-1----:R-:W-:Y:S05]  /*b5d0*/  @P1 BRA `(.L_x_10531) ;  /* 0x0000000000081947 */ /* 0x002fea0003800000 */
[----:B------:R-:W1:Y:S02]  /*b5e0*/  SYNCS.PHASECHK.TRANS64.TRYWAIT P1, [R8+URZ+0x2d830], R3 ;  /* 0x02d83003080075a7 */ /* 0x000e64000802017f */
[----:B-1----:R-:W-:Y:S05]  /*b5f0*/  @!P1 BRA `(.L_x_10532) ;  /* 0x000000fc00009947 */ /* 0x002fea0003800000 */
.L_x_10531:
[----:B--2---:R-:W2:Y:S01]  /*b600*/  LDL R0, [R1+0x44] ;  /* 0x0000440001007983 */ /* 0x004ea20000100800 */
[----:B------:R-:W-:Y:S01]  /*b610*/  IMAD.MOV.U32 R149, RZ, RZ, -0x7fffffe0 ;  /* 0x80000020ff957424 */ /* 0x000fe200078e00ff */
[----:B------:R-:W-:Y:S01]  /*b620*/  LOP3.LUT R148, R44, 0x10000, RZ, 0xfc, !PT ;  /* 0x000100002c947812 */ /* 0x000fe200078efcff */
[----:B------:R-:W-:Y:S05]  /*b630*/  WARPSYNC.ALL ;  /* 0x0000000000007948 */ /* 0x000fea0003800000 */
[----:B------:R-:W-:Y:S01]  /*b640*/  MOV R5, 0x80000020 ;  /* 0x8000002000057802 */ /* 0x000fe20000000f00 */
[----:B------:R-:W-:Y:S01]  /*b650*/  WARPGROUP.ARRIVE ;  /* 0x00000000000079c5 */ /* 0x000fe20000000000 */
[C---:B------:R-:W-:Y:S01]  /*b660*/  R2UR UR4, R148.reuse ;  /* 0x00000000940472ca */ /* 0x040fe200000e0000 */
[C---:B------:R-:W-:Y:S01]  /*b670*/  VIADD R20, R148.reuse, 0x2 ;  /* 0x0000000294147836 */ /* 0x040fe20000000000 */
[----:B------:R-:W-:Y:S01]  /*b680*/  R2UR UR7, R5 ;  /* 0x00000000050772ca */ /* 0x000fe200000e0000 */
[----:B------:R-:W-:Y:S01]  /*b690*/  IMAD.MOV.U32 R7, RZ, RZ, -0x7fffffe0 ;  /* 0x80000020ff077424 */ /* 0x000fe200078e00ff */
[----:B------:R-:W-:Y:S01]  /*b6a0*/  R2UR UR5, R149 ;  /* 0x00000000950572ca */ /* 0x000fe200000e0000 */
[----:B------:R-:W-:Y:S01]  /*b6b0*/  IMAD.MOV.U32 R21, RZ, RZ, -0x7fffffe0 ;  /* 0x80000020ff157424 */ /* 0x000fe200078e00ff */
[C---:B------:R-:W-:Y:S01]  /*b6c0*/  IADD3 R12, R148.reuse, 0x302, RZ ;  /* 0x00000302940c7810 */ /* 0x040fe20007ffe0ff */
[----:B------:R-:W-:-:S02]  /*b6d0*/  VIADD R14, R148, 0x300 ;  /* 0x00000300940e7836 */ /* 0x000fc40000000000 */
[----:B------:R-:W-:Y:S01]  /*b6e0*/  IMAD.MOV.U32 R15, RZ, RZ, -0x7fffffe0 ;  /* 0x80000020ff0f7424 */ /* 0x000fe200078e00ff */
[----:B------:R3:W-:Y:S01]  /*b6f0*/  STL.64 [R1+0x18], R20 ;  /* 0x0000181401007387 */ /* 0x0007e20000100a00 */
[----:B------:R-:W-:Y:S02]  /*b700*/  IMAD.MOV.U32 R13, RZ, RZ, -0x7fffffe0 ;  /* 0x80000020ff0d7424 */ /* 0x000fe400078e00ff */
[C---:B------:R-:W-:Y:S01]  /*b710*/  VIADD R10, R148.reuse, 0x600 ;  /* 0x00000600940a7836 */ /* 0x040fe20000000000 */
[----:B------:R3:W-:Y:S01]  /*b720*/  STL.64 [R1+0x10], R14 ;  /* 0x0000100e01007387 */ /* 0x0007e20000100a00 */
[----:B------:R-:W-:Y:S02]  /*b730*/  IMAD.MOV.U32 R11, RZ, RZ, -0x7fffffe0 ;  /* 0x80000020ff0b7424 */ /* 0x000fe400078e00ff */
[----:B------:R-:W-:Y:S01]  /*b740*/  IMAD.MOV.U32 R5, RZ, RZ, -0x7fffffe0 ;  /* 0x80000020ff057424 */ /* 0x000fe200078e00ff */
[----:B------:R3:W-:Y:S01]  /*b750*/  STL.64 [R1+0x8], R12 ;  /* 0x0000080c01007387 */ /* 0x0007e20000100a00 */
[----:B------:R-:W-:-:S02]  /*b760*/  VIADD R156, R148, 0x602 ;  /* 0x00000602949c7836 */ /* 0x000fc40000000000 */
[----:B------:R-:W-:Y:S01]  /*b770*/  IMAD.MOV.U32 R157, RZ, RZ, -0x7fffffe0 ;  /* 0x80000020ff9d7424 */ /* 0x000fe200078e00ff */
[----:B------:R3:W-:Y:S01]  /*b780*/  STL.64 [R1], R10 ;  /* 0x0000000a01007387 */ /* 0x0007e20000100a00 */
[----:B------:R-:W-:Y:S02]  /*b790*/  IMAD.MOV.U32 R135, RZ, RZ, RZ ;  /* 0x000000ffff877224 */ /* 0x000fe400078e00ff */
[----:B--2---:R-:W-:-:S04]  /*b7a0*/  IMAD R4, R140, 0x600, R0 ;  /* 0x000006008c047824 */ /* 0x004fc800078e0200 */
[C---:B------:R-:W-:Y:S01]  /*b7b0*/  VIADD R6, R4.reuse, 0x2 ;  /* 0x0000000204067836 */ /* 0x040fe20000000000 */
[----:B------:R-:W-:-:S13]  /*b7c0*/  R2UR UR6, R4 ;  /* 0x00000000040672ca */ /* 0x000fda00000e0000 */
[----:B------:R-:W-:Y:S01]  /*b7d0*/  HGMMA.64x128x16.F32 R24, gdesc[UR4], RZ, !UPT, gsb0 ;  /* 0x01e00000041879f0 */ /* 0x000fe2000c0008ff */
[----:B------:R-:W-:Y:S02]  /*b7e0*/  R2UR UR6, R6 ;  /* 0x00000000060672ca */ /* 0x000fe400000e0000 */
[----:B------:R-:W-:Y:S01]  /*b7f0*/  R2UR UR7, R7 ;  /* 0x00000000070772ca */ /* 0x000fe200000e0000 */
[----:B------:R-:W-:Y:S01]  /*b800*/  IMAD.MOV.U32 R7, RZ, RZ, -0x7fffffe0 ;  /* 0x80000020ff077424 */ /* 0x000fe200078e00ff */
[----:B------:R-:W-:Y:S02]  /*b810*/  R2UR UR4, R20 ;  /* 0x00000000140472ca */ /* 0x000fe400000e0000 */
[----:B------:R-:W-:Y:S02]  /*b820*/  R2UR UR5, R21 ;  /* 0x00000000150572ca */ /* 0x000fe400000e0000 */
[----:B------:R-:W-:Y:S01]  /*b830*/  IADD3 R6, R4, 0x200, RZ ;  /* 0x0000020004067810 */ /* 0x000fe20007ffe0ff */
[----:B------:R-:W-:-:S02]  /*b840*/  WARPGROUP.DEPBAR.LE gsb0, 0x0 ;  /* 0x00008000000079c5 */ /* 0x000fc40000010000 */
[----:B------:R-:W-:-:S08]  /*b850*/  WARPGROUP.ARRIVE ;  /* 0x00000000000079c5 */ /* 0x000fd00000000000 */
[----:B------:R-:W-:Y:S01]  /*b860*/  HGMMA.64x128x16.F32 R24, gdesc[UR4], R24, gsb0 ;  /* 0x01e00000041879f0 */ /* 0x000fe20008000818 */
[----:B------:R-:W-:Y:S01]  /*b870*/  R2UR UR6, R6 ;  /* 0x00000000060672ca */ /* 0x000fe200000e0000 */
[----:B------:R-:W-:Y:S01]  /*b880*/  VIADD R6, R4, 0x202 ;  /* 0x0000020204067836 */ /* 0x000fe20000000000 */
[----:B------:R-:W-:Y:S01]  /*b890*/  R2UR UR7, R7 ;  /* 0x00000000070772ca */ /* 0x000fe200000e0000 */
[----:B------:R-:W-:Y:S01]  /*b8a0*/  IMAD.MOV.U32 R7, RZ, RZ, -0x7fffffe0 ;  /* 0x80000020ff077424 */ /* 0x000fe200078e00ff */
[----:B------:R-:W-:Y:S02]  /*b8b0*/  R2UR UR4, R14 ;  /* 0x000000000e0472ca */ /* 0x000fe400000e0000 */
[----:B------:R-:W-:Y:S01]  /*b8c0*/  R2UR UR5, R15 ;  /* 0x000000000f0572ca */ /* 0x000fe200000e0000 */
[----:B------:R-:W-:Y:S02]  /*b8d0*/  WARPGROUP.DEPBAR.LE gsb0, 0x0 ;  /* 0x00008000000079c5 */ /* 0x000fe40000010000 */
[----:B------:R-:W-:-:S10]  /*b8e0*/  WARPGROUP.ARRIVE ;  /* 0x00000000000079c5 */ /* 0x000fd40000000000 */
[----:B------:R-:W-:Y:S01]  /*b8f0*/  HGMMA.64x128x16.F32 R24, gdesc[UR4], R24, gsb0 ;  /* 0x01e00000041879f0 */ /* 0x000fe20008000818 */
[----:B------:R-:W-:Y:S01]  /*b900*/  R2UR UR6, R6 ;  /* 0x00000000060672ca */ /* 0x000fe200000e0000 */
[----:B------:R-:W-:Y:S01]  /*b910*/  VIADD R6, R4, 0x400 ;  /* 0x0000040004067836 */ /* 0x000fe20000000000 */
        /* <DEDUP_REMOVED lines=8> */
[----:B------:R-:W-:Y:S02]  /*b9a0*/  R2UR UR6, R6 ;  /* 0x00000000060672ca */ /* 0x000fe400000e0000 */
[----:B------:R-:W-:Y:S02]  /*b9b0*/  R2UR UR7, R7 ;  /* 0x00000000070772ca */ /* 0x000fe400000e0000 */
[----:B------:R-:W-:Y:S02]  /*b9c0*/  R2UR UR4, R10 ;  /* 0x000000000a0472ca */ /* 0x000fe400000e0000 */
[----:B------:R-:W-:Y:S01]  /*b9d0*/  R2UR UR5, R11 ;  /* 0x000000000b0572ca */ /* 0x000fe200000e0000 */
[----:B------:R-:W-:Y:S02]  /*b9e0*/  WARPGROUP.DEPBAR.LE gsb0, 0x0 ;  /* 0x00008000000079c5 */ /* 0x000fe40000010000 */
[----:B------:R-:W-:-:S10]  /*b9f0*/  WARPGROUP.ARRIVE ;  /* 0x00000000000079c5 */ /* 0x000fd40000000000 */
        /* <DEDUP_REMOVED lines=9> */
[----:B---3--:R-:W-:Y:S05]  /*ba90*/  @!P0 BRA `(.L_x_10533) ;  /* 0x0000000000048947 */ /* 0x008fea0003800000 */
[----:B------:R-:W-:Y:S01]  /*baa0*/  BPT.TRAP 0x1 ;  /* 0x000000040000795c */ /* 0x000fe20000300000 */
.L_x_10533:
[----:B------:R-:W2:Y:S01]  /*bab0*/  LDL R0, [R1+0x70] ;  /* 0x0000700001007983 */ /* 0x000ea20000100800 */
[----:B------:R-:W-:-:S03]  /*bac0*/  ULDC UR41, c[0x0][0x988] ;  /* 0x0002620000297ab9 */ /* 0x000fc60000000800 */
[----:B------:R-:W3:Y:S01]  /*bad0*/  LDL R94, [R1+0x30] ;  /* 0x00003000015e7983 */ /* 0x000ee20000100800 */
[----:B01----:R-:W-:Y:S01]  /*bae0*/  VIADD R8, R8, 0x2d840 ;  /* 0x0002d84008087836 */ /* 0x003fe20000000000 */
[----:B------:R-:W-:Y:S02]  /*baf0*/  ULDC UR44, c[0x0][0x988] ;  /* 0x00026200002c7ab9 */ /* 0x000fe40000000800 */
[----:B-----5:R-:W4:Y:S04]  /*bb00*/  LDL R95, [R1+0x50] ;  /* 0x00005000015f7983 */ /* 0x020f280000100800 */
[----:B------:R-:W4:Y:S04]  /*bb10*/  LDL R93, [R1+0x38] ;  /* 0x00003800015d7983 */ /* 0x000f280000100800 */
[----:B------:R-:W4:Y:S01]  /*bb20*/  LDL R92, [R1+0x34] ;  /* 0x00003400015c7983 */ /* 0x000f220000100800 */
[----:B--2---:R-:W-:-:S05]  /*bb30*/  IADD3 R3, R102, 0x80, -R0 ;  /* 0x0000008066037810 */ /* 0x004fca0007ffe800 */
[----:B------:R-:W-:-:S05]  /*bb40*/  IMAD R0, R88, -0x80, R3 ;  /* 0xffffff8058007824 */ /* 0x000fca00078e0203 */
[C---:B------:R-:W-:Y:S02]  /*bb50*/  ISETP.GT.AND P1, PT, R0.reuse, RZ, PT ;  /* 0x000000ff0000720c */ /* 0x040fe40003f24270 */
[C---:B------:R-:W-:Y:S02]  /*bb60*/  ISETP.GT.AND P3, PT, R0.reuse, 0x1, PT ;  /* 0x000000010000780c */ /* 0x040fe40003f64270 */
[----:B------:R-:W-:Y:S02]  /*bb70*/  ISETP.GT.AND P2, PT, R0, 0x8, PT ;  /* 0x000000080000780c */ /* 0x000fe40003f44270 */
        /* <DEDUP_REMOVED lines=8> */
[----:B------:R-:W-:-:S02]  /*bc00*/  FSEL R28, R28, -INF , P2 ;  /* 0xff8000001c1c7808 */ /* 0x000fc40001000000 */
[----:B------:R-:W-:Y:S02]  /*bc10*/  FMNMX.FTZ R3, R24, R25, !PT ;  /* 0x0000001918037209 */ /* 0x000fe40007810000 */
[----:B------:R-:W-:Y:S02]  /*bc20*/  FSEL R30, R30, -INF , P2 ;  /* 0xff8000001e1e7808 */ /* 0x000fe40001000000 */
[----:B------:R-:W-:Y:S02]  /*bc30*/  FSEL R31, R31, -INF , P5 ;  /* 0xff8000001f1f7808 */ /* 0x000fe40002800000 */
[----:B------:R-:W-:Y:S02]  /*bc40*/  FSEL R29, R29, -INF , P5 ;  /* 0xff8000001d1d7808 */ /* 0x000fe40002800000 */
[----:B------:R-:W-:Y:S02]  /*bc50*/  FSEL R34, R34, -INF , P4 ;  /* 0xff80000022227808 */ /* 0x000fe40002000000 */
        /* <DEDUP_REMOVED lines=15> */
[----:B------:R-:W-:Y:S02]  /*bd50*/  FSEL R43, R43, -INF , P4 ;  /* 0xff8000002b2b7808 */ /* 0x000fe40002000000 */
[----:B------:R-:W-:Y:S02]  /*bd60*/  FSEL R41, R41, -INF , P4 ;  /* 0xff80000029297808 */ /* 0x000fe40002000000 */
[----:B------:R-:W-:Y:S02]  /*bd70*/  FSEL R46, R46, -INF , P1 ;  /* 0xff8000002e2e7808 */ /* 0x000fe40000800000 */
[----:B------:R-:W-:-:S02]  /*bd80*/  FSEL R44, R44, -INF , P1 ;  /* 0xff8000002c2c7808 */ /* 0x000fc40000800000 */
[----:B------:R-:W-:Y:S02]  /*bd90*/  FSEL R47, R47, -INF , P3 ;  /* 0xff8000002f2f7808 */ /* 0x000fe40001800000 */
[----:B------:R-:W-:Y:S02]  /*bda0*/  FSEL R45, R45, -INF , P3 ;  /* 0xff8000002d2d7808 */ /* 0x000fe40001800000 */
[----:B------:R-:W-:Y:S02]  /*bdb0*/  FMNMX.FTZ R3, R29, R4, !PT ;  /* 0x000000041d037209 */ /* 0x000fe40007810000 */
[C---:B------:R-:W-:Y:S02]  /*bdc0*/  ISETP.GT.AND P2, PT, R0.reuse, 0x30, PT ;  /* 0x000000300000780c */ /* 0x040fe40003f44270 */
[C---:B------:R-:W-:Y:S02]  /*bdd0*/  ISETP.GT.AND P5, PT, R0.reuse, 0x31, PT ;  /* 0x000000310000780c */ /* 0x040fe40003fa4270 */
[----:B------:R-:W-:-:S02]  /*bde0*/  ISETP.GT.AND P4, PT, R0, 0x38, PT ;  /* 0x000000380000780c */ /* 0x000fc40003f84270 */
[C---:B------:R-:W-:Y:S02]  /*bdf0*/  ISETP.GT.AND P1, PT, R0.reuse, 0x39, PT ;  /* 0x000000390000780c */ /* 0x040fe40003f24270 */
[----:B------:R-:W-:Y:S02]  /*be00*/  ISETP.GT.AND P3, PT, R0, 0x40, PT ;  /* 0x000000400000780c */ /* 0x000fe40003f64270 */
[----:B------:R-:W-:Y:S02]  /*be10*/  FMNMX.FTZ R4, R32, R3, !PT ;  /* 0x0000000320047209 */ /* 0x000fe40007810000 */
[----:B------:R-:W-:Y:S02]  /*be20*/  FSEL R50, R50, -INF , P2 ;  /* 0xff80000032327808 */ /* 0x000fe40001000000 */
        /* <DEDUP_REMOVED lines=9> */
[C---:B------:R-:W-:Y:S02]  /*bec0*/  ISETP.GT.AND P2, PT, R0.reuse, 0x41, PT ;  /* 0x000000410000780c */ /* 0x040fe40003f44270 */
[C---:B------:R-:W-:Y:S02]  /*bed0*/  ISETP.GT.AND P5, PT, R0.reuse, 0x48, PT ;  /* 0x000000480000780c */ /* 0x040fe40003fa4270 */
[C---:B------:R-:W-:Y:S02]  /*bee0*/  ISETP.GT.AND P4, PT, R0.reuse, 0x49, PT ;  /* 0x000000490000780c */ /* 0x040fe40003f84270 */
[C---:B------:R-:W-:Y:S02]  /*bef0*/  ISETP.GT.AND P1, PT, R0.reuse, 0x50, PT ;  /* 0x000000500000780c */ /* 0x040fe40003f24270 */
[----:B------:R-:W-:-:S02]  /*bf00*/  ISETP.GT.AND P3, PT, R0, 0x51, PT ;  /* 0x000000510000780c */ /* 0x000fc40003f64270 */
        /* <DEDUP_REMOVED lines=15> */
[----:B------:R-:W-:Y:S02]  /*c000*/  ISETP.GT.AND P3, PT, R0, 0x68, PT ;  /* 0x000000680000780c */ /* 0x000fe40003f64270 */
[----:B------:R-:W-:Y:S02]  /*c010*/  FMNMX.FTZ R4, R36, R3, !PT ;  /* 0x0000000324047209 */ /* 0x000fe40007810000 */
[----:B------:R-:W-:-:S02]  /*c020*/  FMNMX.FTZ R3, R26, R27, !PT ;  /* 0x0000001b1a037209 */ /* 0x000fc40007810000 */
        /* <DEDUP_REMOVED lines=55> */
[----:B------:R-:W-:Y:S02]  /*c3a0*/  FSEL R77, R77, -INF , P2 ;  /* 0xff8000004d4d7808 */ /* 0x000fe40001000000 */
[----:B------:R-:W-:Y:S02]  /*c3b0*/  FMNMX.FTZ R4, R76, R5, !PT ;  /* 0x000000054c047209 */ /* 0x000fe40007810000 */
[----:B------:R-:W-:-:S02]  /*c3c0*/  FMNMX.FTZ R3, R71, R0, !PT ;  /* 0x0000000047037209 */ /* 0x000fc40007810000 */
[----:B------:R-:W-:Y:S02]  /*c3d0*/  FSEL R80, R80, -INF , P5 ;  /* 0xff80000050507808 */ /* 0x000fe40002800000 */
[----:B------:R-:W-:Y:S02]  /*c3e0*/  FMNMX.FTZ R5, R77, R4, !PT ;  /* 0x000000044d057209 */ /* 0x000fe40007810000 */
[----:B------:R-:W-:Y:S02]  /*c3f0*/  FMNMX.FTZ R0, R74, R3, !PT ;  /* 0x000000034a007209 */ /* 0x000fe40007810000 */
[----:B------:R-:W-:Y:S02]  /*c400*/  FSEL R81, R81, -INF , P4 ;  /* 0xff80000051517808 */ /* 0x000fe40002000000 */
[----:B------:R-:W-:Y:S02]  /*c410*/  FMNMX.FTZ R4, R80, R5, !PT ;  /* 0x0000000550047209 */ /* 0x000fe40007810000 */
[----:B------:R-:W-:-:S02]  /*c420*/  FMNMX.FTZ R3, R75, R0, !PT ;  /* 0x000000004b037209 */ /* 0x000fc40007810000 */
[----:B------:R-:W-:Y:S02]  /*c430*/  FSEL R84, R84, -INF , P1 ;  /* 0xff80000054547808 */ /* 0x000fe40000800000 */
[----:B------:R-:W-:Y:S02]  /*c440*/  FMNMX.FTZ R5, R81, R4, !PT ;  /* 0x0000000451057209 */ /* 0x000fe40007810000 */
[----:B------:R-:W-:Y:S02]  /*c450*/  FSEL R79, R79, -INF , P2 ;  /* 0xff8000004f4f7808 */ /* 0x000fe40001000000 */
[----:B------:R-:W-:Y:S02]  /*c460*/  FMNMX.FTZ R4, R78, R3, !PT ;  /* 0x000000034e047209 */ /* 0x000fe40007810000 */
[----:B------:R-:W-:Y:S02]  /*c470*/  FMNMX.FTZ R0, R84, R5, !PT ;  /* 0x0000000554007209 */ /* 0x000fe40007810000 */
[----:B------:R-:W-:-:S02]  /*c480*/  FSEL R82, R82, -INF , P5 ;  /* 0xff80000052527808 */ /* 0x000fc40002800000 */
[----:B------:R-:W-:Y:S02]  /*c490*/  FMNMX.FTZ R5, R79, R4, !PT ;  /* 0x000000044f057209 */ /* 0x000fe40007810000 */
[----:B------:R-:W-:Y:S02]  /*c4a0*/  FSEL R83, R83, -INF , P4 ;  /* 0xff80000053537808 */ /* 0x000fe40002000000 */
[----:B------:R-:W-:Y:S02]  /*c4b0*/  FMNMX.FTZ R4, R82, R5, !PT ;  /* 0x0000000552047209 */ /* 0x000fe40007810000 */
[----:B------:R-:W-:Y:S02]  /*c4c0*/  FSEL R85, R85, -INF , P3 ;  /* 0xff80000055557808 */ /* 0x000fe40001800000 */
[----:B------:R-:W-:Y:S02]  /*c4d0*/  FSEL R86, R86, -INF , P1 ;  /* 0xff80000056567808 */ /* 0x000fe40000800000 */
[----:B------:R-:W-:-:S02]  /*c4e0*/  FMNMX.FTZ R5, R83, R4, !PT ;  /* 0x0000000453057209 */ /* 0x000fc40007810000 */
[----:B------:R-:W-:Y:S02]  /*c4f0*/  FMNMX.FTZ R0, R85, R0, !PT ;  /* 0x0000000055007209 */ /* 0x000fe40007810000 */
[----:B------:R-:W-:Y:S02]  /*c500*/  FSEL R87, R87, -INF , P3 ;  /* 0xff80000057577808 */ /* 0x000fe40001800000 */
[----:B------:R-:W-:Y:S01]  /*c510*/  FMNMX.FTZ R4, R86, R5, !PT ;  /* 0x0000000556047209 */ /* 0x000fe20007810000 */
[----:B------:R-:W0:Y:S03]  /*c520*/  SHFL.BFLY PT, R3, R0, 0x2, 0x1f ;  /* 0x0c401f0000037f89 */ /* 0x000e2600000e0000 */
[----:B------:R-:W-:-:S05]  /*c530*/  FMNMX.FTZ R4, R87, R4, !PT ;  /* 0x0000000457047209 */ /* 0x000fca0007810000 */
[----:B------:R-:W1:Y:S01]  /*c540*/  SHFL.BFLY PT, R5, R4, 0x2, 0x1f ;  /* 0x0c401f0004057f89 */ /* 0x000e6200000e0000 */
[----:B0-----:R-:W-:-:S05]  /*c550*/  FMNMX.FTZ R0, R0, R3, !PT ;  /* 0x0000000300007209 */ /* 0x001fca0007810000 */
[----:B------:R-:W0:Y:S01]  /*c560*/  SHFL.BFLY PT, R6, R0, 0x1, 0x1f ;  /* 0x0c201f0000067f89 */ /* 0x000e2200000e0000 */
[----:B-1----:R-:W-:-:S05]  /*c570*/  FMNMX.FTZ R3, R4, R5, !PT ;  /* 0x0000000504037209 */ /* 0x002fca0007810000 */
[----:B------:R-:W1:Y:S01]  /*c580*/  SHFL.BFLY PT, R4, R3, 0x1, 0x1f ;  /* 0x0c201f0003047f89 */ /* 0x000e6200000e0000 */
[----:B0-----:R-:W-:-:S04]  /*c590*/  FMNMX.FTZ R0, R0, R6, !PT ;  /* 0x0000000600007209 */ /* 0x001fc80007810000 */
[C---:B------:R-:W-:Y:S01]  /*c5a0*/  FSETP.NEU.FTZ.AND P1, PT, R0.reuse, -INF , PT ;  /* 0xff8000000000780b */ /* 0x040fe20003f3d000 */
[----:B------:R-:W-:Y:S01]  /*c5b0*/  FMUL.FTZ R9, R0, UR41 ;  /* 0x0000002900097c20 */ /* 0x000fe20008410000 */
[----:B-1----:R-:W-:-:S04]  /*c5c0*/  FMNMX.FTZ R3, R3, R4, !PT ;  /* 0x0000000403037209 */ /* 0x002fc80007810000 */
[----:B------:R-:W-:Y:S02]  /*c5d0*/  FSEL R9, R9, RZ, P1 ;  /* 0x000000ff09097208 */ /* 0x000fe40000800000 */
[C---:B------:R-:W-:Y:S01]  /*c5e0*/  FSETP.NEU.FTZ.AND P1, PT, R3.reuse, -INF , PT ;  /* 0xff8000000300780b */ /* 0x040fe20003f3d000 */
[----:B------:R-:W-:-:S05]  /*c5f0*/  FMUL.FTZ R12, R3, UR41 ;  /* 0x00000029030c7c20 */ /* 0x000fca0008410000 */
[----:B------:R-:W-:Y:S01]  /*c600*/  FSEL R12, R12, RZ, P1 ;  /* 0x000000ff0c0c7208 */ /* 0x000fe20000800000 */
[--C-:B------:R-:W-:Y:S01]  /*c610*/  FFMA.FTZ R10, R24, UR41, -R9.reuse ;  /* 0x00000029180a7c23 */ /* 0x100fe20008010809 */
[--C-:B------:R-:W-:Y:S01]  /*c620*/  FFMA.FTZ R11, R25, UR41, -R9.reuse ;  /* 0x00000029190b7c23 */ /* 0x100fe20008010809 */
[--C-:B------:R-:W-:Y:S01]  /*c630*/  FFMA.FTZ R13, R28, UR41, -R9.reuse ;  /* 0x000000291c0d7c23 */ /* 0x100fe20008010809 */
[----:B------:R-:W-:Y:S01]  /*c640*/  FFMA.FTZ R14, R29, UR41, -R9 ;  /* 0x000000291d0e7c23 */ /* 0x000fe20008010809 */
[--C-:B------:R-:W-:Y:S01]  /*c650*/  FFMA.FTZ R15, R26, UR41, -R12.reuse ;  /* 0x000000291a0f7c23 */ /* 0x100fe2000801080c */
[--C-:B------:R-:W-:Y:S01]  /*c660*/  FFMA.FTZ R20, R27, UR41, -R12.reuse ;  /* 0x000000291b147c23 */ /* 0x100fe2000801080c */
[--C-:B------:R-:W-:Y:S01]  /*c670*/  FFMA.FTZ R21, R30, UR41, -R12.reuse ;  /* 0x000000291e157c23 */ /* 0x100fe2000801080c */
[----:B------:R-:W-:Y:S01]  /*c680*/  FFMA.FTZ R24, R31, UR41, -R12 ;  /* 0x000000291f187c23 */ /* 0x000fe2000801080c */
[----:B------:R-:W-:Y:S08]  /*c690*/  MUFU.EX2 R10, R10 ;  /* 0x0000000a000a7308 */ /* 0x000ff00000000800 */
[----:B------:R-:W0:Y:S08]  /*c6a0*/  MUFU.EX2 R11, R11 ;  /* 0x0000000b000b7308 */ /* 0x000e300000000800 */
[----:B------:R-:W-:Y:S08]  /*c6b0*/  MUFU.EX2 R13, R13 ;  /* 0x0000000d000d7308 */ /* 0x000ff00000000800 */
[----:B------:R-:W1:Y:S08]  /*c6c0*/  MUFU.EX2 R14, R14 ;  /* 0x0000000e000e7308 */ /* 0x000e700000000800 */
[----:B------:R-:W-:Y:S08]  /*c6d0*/  MUFU.EX2 R15, R15 ;  /* 0x0000000f000f7308 */ /* 0x000ff00000000800 */
[----:B------:R-:W2:Y:S08]  /*c6e0*/  MUFU.EX2 R20, R20 ;  /* 0x0000001400147308 */ /* 0x000eb00000000800 */
[----:B------:R-:W-:Y:S08]  /*c6f0*/  MUFU.EX2 R21, R21 ;  /* 0x0000001500157308 */ /* 0x000ff00000000800 */
[----:B------:R-:W3:Y:S01]  /*c700*/  MUFU.EX2 R24, R24 ;  /* 0x0000001800187308 */ /* 0x000ee20000000800 */
[----:B------:R-:W-:-:S02]  /*c710*/  MOV R5, UR39 ;  /* 0x0000002700057c02 */ /* 0x000fc40008000f00 */
[----:B0-----:R-:W-:Y:S02]  /*c720*/  F2FP.F16.F32.PACK_AB R4, R11, R10 ;  /* 0x0000000a0b04723e */ /* 0x001fe400000000ff */
[----:B------:R-:W-:Y:S02]  /*c730*/  PRMT R8, R5, 0x654, R8 ;  /* 0x0000065405087816 */ /* 0x000fe40000000008 */
[----:B-1----:R-:W-:Y:S02]  /*c740*/  F2FP.F16.F32.PACK_AB R6, R14, R13 ;  /* 0x0000000d0e06723e */ /* 0x002fe400000000ff */
[----:B--2---:R-:W-:Y:S01]  /*c750*/  F2FP.F16.F32.PACK_AB R5, R20, R15 ;  /* 0x0000000f1405723e */ /* 0x004fe200000000ff */
[--C-:B------:R-:W-:Y:S01]  /*c760*/  FFMA.FTZ R32, R32, UR41, -R9.reuse ;  /* 0x0000002920207c23 */ /* 0x100fe20008010809 */
[--C-:B------:R-:W-:Y:S01]  /*c770*/  FFMA.FTZ R33, R33, UR41, -R9.reuse ;  /* 0x0000002921217c23 */ /* 0x100fe20008010809 */
[--C-:B------:R-:W-:Y:S01]  /*c780*/  FFMA.FTZ R36, R36, UR41, -R9.reuse ;  /* 0x0000002924247c23 */ /* 0x100fe20008010809 */
[--C-:B------:R-:W-:Y:S01]  /*c790*/  FFMA.FTZ R37, R37, UR41, -R9.reuse ;  /* 0x0000002925257c23 */ /* 0x100fe20008010809 */
[----:B------:R0:W-:Y:S01]  /*c7a0*/  SYNCS.ARRIVE.TRANS64.RED.A1T0 RZ, [R8+URZ], RZ ;  /* 0x000000ff08ff79a7 */ /* 0x0001e2000810043f */
[----:B---3--:R-:W-:Y:S01]  /*c7b0*/  F2FP.F16.F32.PACK_AB R7, R24, R21 ;  /* 0x000000151807723e */ /* 0x008fe200000000ff */
[--C-:B------:R-:W-:Y:S01]  /*c7c0*/  FFMA.FTZ R89, R41, UR41, -R9.reuse ;  /* 0x0000002929597c23 */ /* 0x100fe20008010809 */
[--C-:B------:R-:W-:Y:S01]  /*c7d0*/  FFMA.FTZ R90, R44, UR41, -R9.reuse ;  /* 0x000000292c5a7c23 */ /* 0x100fe20008010809 */
[----:B------:R-:W-:-:S02]  /*c7e0*/  FFMA.FTZ R91, R45, UR41, -R9 ;  /* 0x000000292d5b7c23 */ /* 0x000fc40008010809 */
[----:B------:R1:W-:Y:S01]  /*c7f0*/  STSM.16.M88.4 [R94+0x21800], R4 ;  /* 0x021800045e007844 */ /* 0x0003e20000000200 */
[--C-:B0-----:R-:W-:Y:S01]  /*c800*/  FFMA.FTZ R8, R40, UR41, -R9.reuse ;  /* 0x0000002928087c23 */ /* 0x101fe20008010809 */
        /* <DEDUP_REMOVED lines=13> */
[----:B-1----:R0:W1:Y:S01]  /*c8e0*/  MUFU.EX2 R4, R32 ;  /* 0x0000002000047308 */ /* 0x0020620000000800 */
[--C-:B------:R-:W-:Y:S01]  /*c8f0*/  FFMA.FTZ R25, R84, UR41, -R9.reuse ;  /* 0x0000002954197c23 */ /* 0x100fe20008010809 */
[----:B------:R-:W-:-:S06]  /*c900*/  FFMA.FTZ R141, R85, UR41, -R9 ;  /* 0x00000029558d7c23 */ /* 0x000fcc0008010809 */
[----:B------:R2:W3:Y:S01]  /*c910*/  MUFU.EX2 R5, R33 ;  /* 0x0000002100057308 */ /* 0x0004e20000000800 */
[--C-:B0-----:R-:W-:Y:S01]  /*c920*/  FFMA.FTZ R32, R53, UR41, -R9.reuse ;  /* 0x0000002935207c23 */ /* 0x101fe20008010809 */
[----:B------:R-:W-:-:S06]  /*c930*/  FFMA.FTZ R53, R81, UR41, -R9 ;  /* 0x0000002951357c23 */ /* 0x000fcc0008010809 */
[----:B------:R0:W-:Y:S01]  /*c940*/  MUFU.EX2 R6, R36 ;  /* 0x0000002400067308 */ /* 0x0001e20000000800 */
[----:B--2---:R-:W-:Y:S01]  /*c950*/  FFMA.FTZ R33, R56, UR41, -R9 ;  /* 0x0000002938217c23 */ /* 0x004fe20008010809 */
[----:B------:R-:W-:-:S06]  /*c960*/  FFMA.FTZ R35, R35, UR41, -R12 ;  /* 0x0000002923237c23 */ /* 0x000fcc000801080c */
[----:B------:R2:W-:Y:S01]  /*c970*/  MUFU.EX2 R7, R37 ;  /* 0x0000002500077308 */ /* 0x0005e20000000800 */
[----:B0-----:R-:W-:Y:S01]  /*c980*/  FFMA.FTZ R36, R69, UR41, -R9 ;  /* 0x0000002945247c23 */ /* 0x001fe20008010809 */
[----:B------:R-:W-:Y:S01]  /*c990*/  FADD.FTZ R10, R10, R11 ;  /* 0x0000000b0a0a7221 */ /* 0x000fe20000010000 */
[----:B--2---:R-:W-:Y:S01]  /*c9a0*/  FFMA.FTZ R37, R72, UR41, -R9 ;  /* 0x0000002948257c23 */ /* 0x004fe20008010809 */
[--C-:B------:R-:W-:Y:S01]  /*c9b0*/  FFMA.FTZ R9, R34, UR41, -R12.reuse ;  /* 0x0000002922097c23 */ /* 0x100fe2000801080c */
[----:B------:R-:W-:-:S03]  /*c9c0*/  FFMA.FTZ R38, R38, UR41, -R12 ;  /* 0x0000002926267c23 */ /* 0x000fc6000801080c */
[----:B------:R-:W-:Y:S01]  /*c9d0*/  MUFU.EX2 R35, R35 ;  /* 0x0000002300237308 */ /* 0x000fe20000000800 */
[----:B------:R-:W-:Y:S01]  /*c9e0*/  FADD.FTZ R13, R13, R10 ;  /* 0x0000000a0d0d7221 */ /* 0x000fe20000010000 */
[----:B------:R-:W-:-:S06]  /*c9f0*/  FADD.FTZ R15, R15, R20 ;  /* 0x000000140f0f7221 */ /* 0x000fcc0000010000 */
[----:B------:R-:W0:Y:S01]  /*ca00*/  MUFU.EX2 R9, R9 ;  /* 0x0000000900097308 */ /* 0x000e220000000800 */
[--C-:B------:R-:W-:Y:S01]  /*ca10*/  FFMA.FTZ R56, R39, UR41, -R12.reuse ;  /* 0x0000002927387c23 */ /* 0x100fe2000801080c */
[----:B------:R-:W-:Y:S01]  /*ca20*/  FADD.FTZ R14, R14, R13 ;  /* 0x0000000d0e0e7221 */ /* 0x000fe20000010000 */
[----:B------:R-:W-:Y:S01]  /*ca30*/  FADD.FTZ R15, R21, R15 ;  /* 0x0000000f150f7221 */ /* 0x000fe20000010000 */
[----:B------:R-:W-:-:S04]  /*ca40*/  FFMA.FTZ R57, R42, UR41, -R12 ;  /* 0x000000292a397c23 */ /* 0x000fc8000801080c */
[----:B------:R-:W2:Y:S01]  /*ca50*/  MUFU.EX2 R38, R38 ;  /* 0x0000002600267308 */ /* 0x000ea20000000800 */
[----:B-1----:R-:W-:Y:S01]  /*ca60*/  FADD.FTZ R14, R4, R14 ;  /* 0x0000000e040e7221 */ /* 0x002fe20000010000 */
[----:B------:R-:W-:Y:S01]  /*ca70*/  FADD.FTZ R24, R24, R15 ;  /* 0x0000000f18187221 */ /* 0x000fe20000010000 */
[--C-:B------:R-:W-:Y:S01]  /*ca80*/  FFMA.FTZ R43, R43, UR41, -R12.reuse ;  /* 0x000000292b2b7c23 */ /* 0x100fe2000801080c */
[----:B------:R-:W-:-:S04]  /*ca90*/  FFMA.FTZ R10, R58, UR41, -R12 ;  /* 0x000000293a0a7c23 */ /* 0x000fc8000801080c */
[----:B------:R-:W1:Y:S01]  /*caa0*/  MUFU.EX2 R8, R8 ;  /* 0x0000000800087308 */ /* 0x000e620000000800 */
[----:B---3--:R-:W-:Y:S01]  /*cab0*/  FADD.FTZ R11, R5, R14 ;  /* 0x0000000e050b7221 */ /* 0x008fe20000010000 */
[----:B0-----:R-:W-:-:S06]  /*cac0*/  FADD.FTZ R24, R9, R24 ;  /* 0x0000001809187221 */ /* 0x001fcc0000010000 */
[----:B------:R-:W0:Y:S01]  /*cad0*/  MUFU.EX2 R56, R56 ;  /* 0x0000003800387308 */ /* 0x000e220000000800 */
[----:B------:R-:W-:-:S07]  /*cae0*/  FFMA.FTZ R46, R46, UR41, -R12 ;  /* 0x000000292e2e7c23 */ /* 0x000fce000801080c */
[----:B------:R-:W3:Y:S01]  /*caf0*/  MUFU.EX2 R89, R89 ;  /* 0x0000005900597308 */ /* 0x000ee20000000800 */
[----:B------:R-:W-:-:S07]  /*cb00*/  FFMA.FTZ R47, R47, UR41, -R12 ;  /* 0x000000292f2f7c23 */ /* 0x000fce000801080c */
[----:B------:R-:W4:Y:S01]  /*cb10*/  MUFU.EX2 R57, R57 ;  /* 0x0000003900397308 */ /* 0x000f220000000800 */
[--C-:B------:R-:W-:Y:S01]  /*cb20*/  FFMA.FTZ R34, R50, UR41, -R12.reuse ;  /* 0x0000002932227c23 */ /* 0x100fe2000801080c */
[----:B------:R-:W-:-:S06]  /*cb30*/  FFMA.FTZ R39, R51, UR41, -R12 ;  /* 0x0000002933277c23 */ /* 0x000fcc000801080c */
[----:B------:R-:W4:Y:S01]  /*cb40*/  MUFU.EX2 R90, R90 ;  /* 0x0000005a005a7308 */ /* 0x000f220000000800 */
[----:B------:R-:W-:-:S07]  /*cb50*/  FFMA.FTZ R42, R54, UR41, -R12 ;  /* 0x00000029362a7c23 */ /* 0x000fce000801080c */
[----:B------:R2:W-:Y:S01]  /*cb60*/  MUFU.EX2 R20, R10 ;  /* 0x0000000a00147308 */ /* 0x0005e20000000800 */
[--C-:B------:R-:W-:Y:S01]  /*cb70*/  FFMA.FTZ R50, R55, UR41, -R12.reuse ;  /* 0x0000002937327c23 */ /* 0x100fe2000801080c */
[----:B------:R-:W-:-:S06]  /*cb80*/  FFMA.FTZ R51, R59, UR41, -R12 ;  /* 0x000000293b337c23 */ /* 0x000fcc000801080c */
[----:B------:R-:W4:Y:S01]  /*cb90*/  MUFU.EX2 R43, R43 ;  /* 0x0000002b002b7308 */ /* 0x000f220000000800 */
[----:B--2---:R-:W-:Y:S01]  /*cba0*/  FADD.FTZ R10, R6, R11 ;  /* 0x0000000b060a7221 */ /* 0x004fe20000010000 */
[----:B------:R-:W-:-:S03]  /*cbb0*/  FADD.FTZ R11, R35, R24 ;  /* 0x00000018230b7221 */ /* 0x000fc60000010000 */
[----:B------:R-:W-:Y:S01]  /*cbc0*/  FADD.FTZ R13, R7, R10 ;  /* 0x0000000a070d7221 */ /* 0x000fe20000010000 */
[----:B------:R-:W-:Y:S02]  /*cbd0*/  FADD.FTZ R11, R38, R11 ;  /* 0x0000000b260b7221 */ /* 0x000fe40000010000 */
[----:B------:R-:W2:Y:S01]  /*cbe0*/  MUFU.EX2 R91, R91 ;  /* 0x0000005b005b7308 */ /* 0x000ea20000000800 */
[--C-:B------:R-:W-:Y:S01]  /*cbf0*/  FFMA.FTZ R54, R62, UR41, -R12.reuse ;  /* 0x000000293e367c23 */ /* 0x100fe2000801080c */
[--C-:B------:R-:W-:Y:S01]  /*cc00*/  FFMA.FTZ R60, R63, UR41, -R12.reuse ;  /* 0x000000293f3c7c23 */ /* 0x100fe2000801080c */
[--C-:B------:R-:W-:Y:S01]  /*cc10*/  FFMA.FTZ R55, R66, UR41, -R12.reuse ;  /* 0x0000002942377c23 */ /* 0x100fe2000801080c */
[--C-:B------:R-:W-:Y:S01]  /*cc20*/  FFMA.FTZ R58, R67, UR41, -R12.reuse ;  /* 0x00000029433a7c23 */ /* 0x100fe2000801080c */
[----:B------:R-:W-:-:S03]  /*cc30*/  FFMA.FTZ R70, R70, UR41, -R12 ;  /* 0x0000002946467c23 */ /* 0x000fc6000801080c */
[----:B------:R-:W2:Y:S01]  /*cc40*/  MUFU.EX2 R46, R46 ;  /* 0x0000002e002e7308 */ /* 0x000ea20000000800 */
        /* <DEDUP_REMOVED lines=8> */
[--C-:B------:R-:W-:Y:S01]  /*ccd0*/  FFMA.FTZ R86, R86, UR41, -R12.reuse ;  /* 0x0000002956567c23 */ /* 0x100fe2000801080c */
[----:B------:R-:W-:Y:S01]  /*cce0*/  FFMA.FTZ R87, R87, UR41, -R12 ;  /* 0x0000002957577c23 */ /* 0x000fe2000801080c */
[----:B-1----:R-:W-:Y:S01]  /*ccf0*/  FADD.FTZ R12, R8, R13 ;  /* 0x0000000d080c7221 */ /* 0x002fe20000010000 */
[----:B0-----:R-:W-:-:S04]  /*cd00*/  FADD.FTZ R10, R56, R11 ;  /* 0x0000000b380a7221 */ /* 0x001fc80000010000 */
[----:B------:R-:W0:Y:S01]  /*cd10*/  MUFU.EX2 R47, R47 ;  /* 0x0000002f002f7308 */ /* 0x000e220000000800 */
[----:B---3--:R-:W-:Y:S01]  /*cd20*/  FADD.FTZ R11, R89, R12 ;  /* 0x0000000c590b7221 */ /* 0x008fe20000010000 */
[----:B----4-:R-:W-:-:S06]  /*cd30*/  FADD.FTZ R10, R57, R10 ;  /* 0x0000000a390a7221 */ /* 0x010fcc0000010000 */
[----:B------:R-:W1:Y:S01]  /*cd40*/  MUFU.EX2 R30, R30 ;  /* 0x0000001e001e7308 */ /* 0x000e620000000800 */
[----:B------:R-:W-:Y:S01]  /*cd50*/  FADD.FTZ R12, R90, R11 ;  /* 0x0000000b5a0c7221 */ /* 0x000fe20000010000 */
[----:B------:R-:W-:-:S06]  /*cd60*/  FADD.FTZ R11, R43, R10 ;  /* 0x0000000a2b0b7221 */ /* 0x000fcc0000010000 */
[----:B------:R-:W3:Y:S01]  /*cd70*/  MUFU.EX2 R34, R34 ;  /* 0x0000002200227308 */ /* 0x000ee20000000800 */
[----:B--2---:R-:W-:Y:S01]  /*cd80*/  FADD.FTZ R13, R91, R12 ;  /* 0x0000000c5b0d7221 */ /* 0x004fe20000010000 */
[----:B------:R-:W-:-:S06]  /*cd90*/  FADD.FTZ R10, R46, R11 ;  /* 0x0000000b2e0a7221 */ /* 0x000fcc0000010000 */
[----:B------:R-:W2:Y:S08]  /*cda0*/  MUFU.EX2 R31, R31 ;  /* 0x0000001f001f7308 */ /* 0x000eb00000000800 */
[----:B------:R-:W4:Y:S01]  /*cdb0*/  MUFU.EX2 R39, R39 ;  /* 0x0000002700277308 */ /* 0x000f220000000800 */
[----:B------:R-:W-:Y:S01]  /*cdc0*/  FADD.FTZ R13, R26, R13 ;  /* 0x0000000d1a0d7221 */ /* 0x000fe20000010000 */
[----:B------:R-:W-:-:S06]  /*cdd0*/  F2FP.F16.F32.PACK_AB R4, R5, R4 ;  /* 0x000000040504723e */ /* 0x000fcc00000000ff */
[----:B------:R-:W4:Y:S01]  /*cde0*/  MUFU.EX2 R32, R32 ;  /* 0x0000002000207308 */ /* 0x000f220000000800 */
[----:B0-----:R-:W-:-:S07]  /*cdf0*/  FADD.FTZ R5, R47, R10 ;  /* 0x0000000a2f057221 */ /* 0x001fce0000010000 */
[----:B------:R-:W0:Y:S01]  /*ce00*/  MUFU.EX2 R42, R42 ;  /* 0x0000002a002a7308 */ /* 0x000e220000000800 */
[----:B-1----:R-:W-:Y:S01]  /*ce10*/  FADD.FTZ R12, R30, R13 ;  /* 0x0000000d1e0c7221 */ /* 0x002fe20000010000 */
[----:B---3--:R-:W-:-:S03]  /*ce20*/  FADD.FTZ R10, R34, R5 ;  /* 0x00000005220a7221 */ /* 0x008fc60000010000 */
[----:B--2---:R-:W-:Y:S01]  /*ce30*/  FADD.FTZ R11, R31, R12 ;  /* 0x0000000c1f0b7221 */ /* 0x004fe20000010000 */
[----:B----4-:R-:W-:-:S03]  /*ce40*/  FADD.FTZ R5, R39, R10 ;  /* 0x0000000a27057221 */ /* 0x010fc60000010000 */
[----:B------:R-:W-:Y:S01]  /*ce50*/  FADD.FTZ R12, R32, R11 ;  /* 0x0000000b200c7221 */ /* 0x000fe20000010000 */
[----:B0-----:R-:W-:Y:S01]  /*ce60*/  FADD.FTZ R11, R42, R5 ;  /* 0x000000052a0b7221 */ /* 0x001fe20000010000 */
[----:B------:R-:W-:Y:S02]  /*ce70*/  F2FP.F16.F32.PACK_AB R5, R35, R9 ;  /* 0x000000092305723e */ /* 0x000fe400000000ff */
[----:B------:R-:W2:Y:S01]  /*ce80*/  LDL R35, [R1+0x54] ;  /* 0x0000540001237983 */ /* 0x000ea20000100800 */
[----:B------:R-:W0:Y:S08]  /*ce90*/  MUFU.EX2 R33, R33 ;  /* 0x0000002100217308 */ /* 0x000e300000000800 */
[----:B------:R-:W1:Y:S08]  /*cea0*/  MUFU.EX2 R50, R50 ;  /* 0x0000003200327308 */ /* 0x000e700000000800 */
[----:B------:R-:W3:Y:S08]  /*ceb0*/  MUFU.EX2 R41, R41 ;  /* 0x0000002900297308 */ /* 0x000ef00000000800 */
[----:B------:R-:W4:Y:S01]  /*cec0*/  MUFU.EX2 R45, R45 ;  /* 0x0000002d002d7308 */ /* 0x000f220000000800 */
[----:B0-----:R-:W-:-:S07]  /*ced0*/  FADD.FTZ R12, R33, R12 ;  /* 0x0000000c210c7221 */ /* 0x001fce0000010000 */
[----:B------:R-:W0:Y:S08]  /*cee0*/  MUFU.EX2 R51, R51 ;  /* 0x0000003300337308 */ /* 0x000e300000000800 */
[----:B------:R-:W0:Y:S01]  /*cef0*/  MUFU.EX2 R49, R49 ;  /* 0x0000003100317308 */ /* 0x000e220000000800 */
[----:B-1----:R-:W-:Y:S01]  /*cf00*/  FADD.FTZ R11, R50, R11 ;  /* 0x0000000b320b7221 */ /* 0x002fe20000010000 */
[----:B---3--:R-:W-:-:S06]  /*cf10*/  FADD.FTZ R14, R41, R12 ;  /* 0x0000000c290e7221 */ /* 0x008fcc0000010000 */
[----:B------:R-:W1:Y:S08]  /*cf20*/  MUFU.EX2 R54, R54 ;  /* 0x0000003600367308 */ /* 0x000e700000000800 */
[----:B------:R-:W3:Y:S01]  /*cf30*/  MUFU.EX2 R27, R27 ;  /* 0x0000001b001b7308 */ /* 0x000ee20000000800 */
[----:B------:R-:W-:Y:S01]  /*cf40*/  FADD.FTZ R12, R20, R11 ;  /* 0x0000000b140c7221 */ /* 0x000fe20000010000 */
[----:B----4-:R-:W-:-:S06]  /*cf50*/  FADD.FTZ R14, R45, R14 ;  /* 0x0000000e2d0e7221 */ /* 0x010fcc0000010000 */
[----:B------:R-:W4:Y:S08]  /*cf60*/  MUFU.EX2 R60, R60 ;  /* 0x0000003c003c7308 */ /* 0x000f300000000800 */
[----:B------:R-:W4:Y:S01]  /*cf70*/  MUFU.EX2 R29, R29 ;  /* 0x0000001d001d7308 */ /* 0x000f220000000800 */
[----:B0-----:R-:W-:Y:S01]  /*cf80*/  FADD.FTZ R13, R51, R12 ;  /* 0x0000000c330d7221 */ /* 0x001fe20000010000 */
[----:B------:R-:W-:-:S06]  /*cf90*/  FADD.FTZ R14, R49, R14 ;  /* 0x0000000e310e7221 */ /* 0x000fcc0000010000 */
[----:B------:R-:W-:Y:S01]  /*cfa0*/  MUFU.EX2 R28, R28 ;  /* 0x0000001c001c7308 */ /* 0x000fe20000000800 */
[----:B------:R-:W-:-:S07]  /*cfb0*/  F2FP.F16.F32.PACK_AB R6, R7, R6 ;  /* 0x000000060706723e */ /* 0x000fce00000000ff */
[----:B------:R-:W0:Y:S01]  /*cfc0*/  MUFU.EX2 R55, R55 ;  /* 0x0000003700377308 */ /* 0x000e220000000800 */
[----:B------:R-:W-:Y:S01]  /*cfd0*/  F2FP.F16.F32.PACK_AB R7, R56, R38 ;  /* 0x000000263807723e */ /* 0x000fe200000000ff */
[----:B-1----:R-:W-:Y:S01]  /*cfe0*/  FADD.FTZ R13, R54, R13 ;  /* 0x0000000d360d7221 */ /* 0x002fe20000010000 */
[----:B---3--:R-:W-:-:S05]  /*cff0*/  FADD.FTZ R38, R27, R14 ;  /* 0x0000000e1b267221 */ /* 0x008fca0000010000 */
[----:B------:R-:W-:Y:S01]  /*d000*/  MUFU.EX2 R36, R36 ;  /* 0x0000002400247308 */ /* 0x000fe20000000800 */
[----:B------:R-:W-:-:S07]  /*d010*/  F2FP.F16.F32.PACK_AB R12, R30, R26 ;  /* 0x0000001a1e0c723e */ /* 0x000fce00000000ff */
[----:B------:R-:W1:Y:S01]  /*d020*/  MUFU.EX2 R58, R58 ;  /* 0x0000003a003a7308 */ /* 0x000e620000000800 */
[----:B----4-:R-:W-:Y:S01]  /*d030*/  FADD.FTZ R26, R60, R13 ;  /* 0x0000000d3c1a7221 */ /* 0x010fe20000010000 */
[----:B------:R-:W-:Y:S01]  /*d040*/  FADD.FTZ R13, R29, R38 ;  /* 0x000000261d0d7221 */ /* 0x000fe20000010000 */
[----:B------:R-:W-:-:S05]  /*d050*/  F2FP.F16.F32.PACK_AB R8, R89, R8 ;  /* 0x000000085908723e */ /* 0x000fca00000000ff */
[----:B------:R-:W-:Y:S01]  /*d060*/  MUFU.EX2 R21, R70 ;  /* 0x0000004600157308 */ /* 0x000fe20000000800 */
[----:B------:R-:W-:Y:S01]  /*d070*/  F2FP.F16.F32.PACK_AB R10, R91, R90 ;  /* 0x0000005a5b0a723e */ /* 0x000fe200000000ff */
[----:B------:R0:W-:Y:S01]  /*d080*/  STSM.16.M88.4 [R95], R4 ;  /* 0x000000045f007844 */ /* 0x0001e20000000200 */
[----:B------:R-:W-:-:S05]  /*d090*/  F2FP.F16.F32.PACK_AB R9, R43, R57 ;  /* 0x000000392b09723e */ /* 0x000fca00000000ff */
[----:B------:R-:W3:Y:S01]  /*d0a0*/  MUFU.EX2 R24, R71 ;  /* 0x0000004700187308 */ /* 0x000ee20000000800 */
[----:B------:R-:W-:Y:S02]  /*d0b0*/  F2FP.F16.F32.PACK_AB R11, R47, R46 ;  /* 0x0000002e2f0b723e */ /* 0x000fe400000000ff */
[----:B------:R-:W-:Y:S02]  /*d0c0*/  F2FP.F16.F32.PACK_AB R14, R32, R31 ;  /* 0x0000001f200e723e */ /* 0x000fe400000000ff */
[----:B------:R-:W-:Y:S01]  /*d0d0*/  F2FP.F16.F32.PACK_AB R15, R50, R42 ;  /* 0x0000002a320f723e */ /* 0x000fe200000000ff */
[----:B------:R1:W-:Y:S01]  /*d0e0*/  STSM.16.M88.4 [R93], R8 ;  /* 0x000000085d007844 */ /* 0x0003e20000000200 */
[----:B0-----:R-:W-:Y:S01]  /*d0f0*/  FADD.FTZ R5, R55, R26 ;  /* 0x0000001a37057221 */ /* 0x001fe20000010000 */
[----:B------:R-:W-:Y:S01]  /*d100*/  FADD.FTZ R7, R28, R13 ;  /* 0x0000000d1c077221 */ /* 0x000fe20000010000 */
[----:B------:R-:W-:Y:S02]  /*d110*/  F2FP.F16.F32.PACK_AB R13, R39, R34 ;  /* 0x00000022270d723e */ /* 0x000fe400000000ff */
[----:B------:R-:W-:-:S02]  /*d120*/  F2FP.F16.F32.PACK_AB R4, R41, R33 ;  /* 0x000000212904723e */ /* 0x000fc400000000ff */
[----:B------:R-:W-:Y:S01]  /*d130*/  F2FP.F16.F32.PACK_AB R6, R49, R45 ;  /* 0x0000002d3106723e */ /* 0x000fe200000000ff */
[----:B------:R-:W-:Y:S01]  /*d140*/  STSM.16.M88.4 [R92], R12 ;  /* 0x0000000c5c007844 */ /* 0x000fe20000000200 */
[----:B-1----:R-:W-:Y:S01]  /*d150*/  FADD.FTZ R8, R58, R5 ;  /* 0x000000053a087221 */ /* 0x002fe20000010000 */
[----:B------:R-:W-:Y:S01]  /*d160*/  FADD.FTZ R10, R36, R7 ;  /* 0x00000007240a7221 */ /* 0x000fe20000010000 */
[----:B------:R-:W-:Y:S02]  /*d170*/  F2FP.F16.F32.PACK_AB R5, R51, R20 ;  /* 0x000000143305723e */ /* 0x000fe400000000ff */
[----:B------:R-:W-:-:S05]  /*d180*/  F2FP.F16.F32.PACK_AB R7, R60, R54 ;  /* 0x000000363c07723e */ /* 0x000fca00000000ff */
[----:B------:R0:W-:Y:S02]  /*d190*/  STSM.16.M88.4 [R94+0x27800], R4 ;  /* 0x027800045e007844 */ /* 0x0001e40000000200 */
[----:B0-----:R-:W-:Y:S02]  /*d1a0*/  F2FP.F16.F32.PACK_AB R4, R29, R27 ;  /* 0x0000001b1d04723e */ /* 0x001fe400000000ff */
[----:B------:R-:W-:Y:S02]  /*d1b0*/  F2FP.F16.F32.PACK_AB R6, R36, R28 ;  /* 0x0000001c2406723e */ /* 0x000fe400000000ff */
[----:B------:R-:W-:Y:S02]  /*d1c0*/  F2FP.F16.F32.PACK_AB R5, R58, R55 ;  /* 0x000000373a05723e */ /* 0x000fe400000000ff */
[----:B---3--:R-:W-:-:S05]  /*d1d0*/  F2FP.F16.F32.PACK_AB R7, R24, R21 ;  /* 0x000000151807723e */ /* 0x008fca00000000ff */
[----:B--2---:R0:W-:Y:S04]  /*d1e0*/  STSM.16.M88.4 [R35], R4 ;  /* 0x0000000423007844 */ /* 0x0041e80000000200 */
[----:B0-----:R-:W2:Y:S01]  /*d1f0*/  LDL R4, [R1+0x3c] ;  /* 0x00003c0001047983 */ /* 0x001ea20000100800 */
[----:B------:R-:W0:Y:S01]  /*d200*/  MUFU.EX2 R59, R59 ;  /* 0x0000003b003b7308 */ /* 0x000e220000000800 */
[----:B------:R-:W-:-:S07]  /*d210*/  FADD.FTZ R9, R21, R8 ;  /* 0x0000000815097221 */ /* 0x000fce0000010000 */
[----:B------:R-:W1:Y:S08]  /*d220*/  MUFU.EX2 R37, R37 ;  /* 0x0000002500257308 */ /* 0x000e700000000800 */
[----:B------:R-:W3:Y:S01]  /*d230*/  MUFU.EX2 R75, R75 ;  /* 0x0000004b004b7308 */ /* 0x000ee20000000800 */
[----:B------:R-:W-:-:S07]  /*d240*/  FADD.FTZ R8, R24, R9 ;  /* 0x0000000918087221 */ /* 0x000fce0000010000 */
[----:B------:R-:W4:Y:S08]  /*d250*/  MUFU.EX2 R40, R40 ;  /* 0x0000002800287308 */ /* 0x000f300000000800 */
        /* <DEDUP_REMOVED lines=8> */
[----:B----4-:R-:W-:Y:S01]  /*d2e0*/  FADD.FTZ R11, R40, R11 ;  /* 0x0000000b280b7221 */ /* 0x010fe20000010000 */
[----:B------:R-:W-:-:S06]  /*d2f0*/  FADD.FTZ R20, R78, R9 ;  /* 0x000000094e147221 */ /* 0x000fcc0000010000 */
[----:B------:R-:W4:Y:S08]  /*d300*/  MUFU.EX2 R52, R52 ;  /* 0x0000003400347308 */ /* 0x000f300000000800 */
[----:B------:R-:W4:Y:S01]  /*d310*/  MUFU.EX2 R83, R83 ;  /* 0x0000005300537308 */ /* 0x000f220000000800 */
[----:B0-----:R-:W-:-:S07]  /*d320*/  FADD.FTZ R11, R44, R11 ;  /* 0x0000000b2c0b7221 */ /* 0x001fce0000010000 */
[----:B------:R-:W0:Y:S08]  /*d330*/  MUFU.EX2 R53, R53 ;  /* 0x0000003500357308 */ /* 0x000e300000000800 */
[----:B------:R-:W-:Y:S08]  /*d340*/  MUFU.EX2 R25, R25 ;  /* 0x0000001900197308 */ /* 0x000ff00000000800 */
[----:B------:R-:W0:Y:S08]  /*d350*/  MUFU.EX2 R141, R141 ;  /* 0x0000008d008d7308 */ /* 0x000e300000000800 */
[----:B------:R-:W-:Y:S08]  /*d360*/  MUFU.EX2 R86, R86 ;  /* 0x0000005600567308 */ /* 0x000ff00000000800 */
[----:B------:R-:W0:Y:S01]  /*d370*/  MUFU.EX2 R87, R87 ;  /* 0x0000005700577308 */ /* 0x000e220000000800 */
[----:B------:R-:W-:Y:S01]  /*d380*/  FADD.FTZ R9, R79, R20 ;  /* 0x000000144f097221 */ /* 0x000fe20000010000 */
[----:B-1----:R-:W-:-:S03]  /*d390*/  FADD.FTZ R11, R48, R11 ;  /* 0x0000000b300b7221 */ /* 0x002fc60000010000 */
[----:B---3--:R-:W-:Y:S01]  /*d3a0*/  FADD.FTZ R14, R82, R9 ;  /* 0x00000009520e7221 */ /* 0x008fe20000010000 */
[----:B----4-:R-:W-:Y:S01]  /*d3b0*/  FADD.FTZ R26, R52, R11 ;  /* 0x0000000b341a7221 */ /* 0x010fe20000010000 */
[----:B------:R-:W-:Y:S02]  /*d3c0*/  F2FP.F16.F32.PACK_AB R8, R40, R37 ;  /* 0x000000252808723e */ /* 0x000fe400000000ff */
[----:B------:R-:W-:Y:S01]  /*d3d0*/  F2FP.F16.F32.PACK_AB R10, R48, R44 ;  /* 0x0000002c300a723e */ /* 0x000fe200000000ff */
[----:B------:R-:W-:Y:S01]  /*d3e0*/  FADD.FTZ R21, R83, R14 ;  /* 0x0000000e53157221 */ /* 0x000fe20000010000 */
[----:B------:R-:W-:Y:S02]  /*d3f0*/  F2FP.F16.F32.PACK_AB R9, R75, R59 ;  /* 0x0000003b4b09723e */ /* 0x000fe400000000ff */
[----:B------:R-:W-:Y:S02]  /*d400*/  F2FP.F16.F32.PACK_AB R11, R79, R78 ;  /* 0x0000004e4f0b723e */ /* 0x000fe400000000ff */
[----:B0-----:R-:W-:-:S02]  /*d410*/  F2FP.F16.F32.PACK_AB R12, R53, R52 ;  /* 0x00000034350c723e */ /* 0x001fc400000000ff */
[----:B------:R-:W-:Y:S02]  /*d420*/  F2FP.F16.F32.PACK_AB R13, R83, R82 ;  /* 0x00000052530d723e */ /* 0x000fe400000000ff */
[----:B------:R-:W-:Y:S02]  /*d430*/  F2FP.F16.F32.PACK_AB R14, R141, R25 ;  /* 0x000000198d0e723e */ /* 0x000fe400000000ff */
[----:B------:R-:W-:Y:S01]  /*d440*/  F2FP.F16.F32.PACK_AB R15, R87, R86 ;  /* 0x00000056570f723e */ /* 0x000fe200000000ff */
[----:B------:R0:W-:Y:S04]  /*d450*/  STSM.16.M88.4 [R93+0x6000], R8 ;  /* 0x006000085d007844 */ /* 0x0001e80000000200 */
[----:B------:R1:W-:Y:S01]  /*d460*/  STSM.16.M88.4 [R92+0x6000], R12 ;  /* 0x0060000c5c007844 */ /* 0x0003e20000000200 */
[----:B------:R3:W-:Y:S06]  /*d470*/  MEMBAR.ALL.CTA ;  /* 0x0000000000007992 */ /* 0x0007ec0000008000 */
[----:B---3--:R-:W3:Y:S01]  /*d480*/  FENCE.VIEW.ASYNC.S ;  /* 0x00000000000073c6 */ /* 0x008ee20000000000 */
[----:B------:R-:W-:-:S02]  /*d490*/  VIADD R20, R88, 0xfffffffe ;  /* 0xfffffffe58147836 */ /* 0x000fc40000000000 */
[----:B------:R-:W-:Y:S01]  /*d4a0*/  FADD.FTZ R26, R53, R26 ;  /* 0x0000001a351a7221 */ /* 0x000fe20000010000 */
[----:B------:R-:W-:-:S03]  /*d4b0*/  FADD.FTZ R86, R86, R21 ;  /* 0x0000001556567221 */ /* 0x000fc60000010000 */
[----:B------:R-:W-:Y:S01]  /*d4c0*/  FADD.FTZ R26, R25, R26 ;  /* 0x0000001a191a7221 */ /* 0x000fe20000010000 */
[----:B------:R-:W-:Y:S01]  /*d4d0*/  FADD.FTZ R21, R87, R86 ;  /* 0x0000005657157221 */ /* 0x000fe20000010000 */
[--C-:B------:R-:W-:Y:S01]  /*d4e0*/  IMAD.MOV.U32 R134, RZ, RZ, R135.reuse ;  /* 0x000000ffff867224 */ /* 0x100fe200078e0087 */
[-C--:B------:R-:W-:Y:S01]  /*d4f0*/  MOV R130, R135.reuse ;  /* 0x0000008700827202 */ /* 0x080fe20000000f00 */
[----:B------:R-:W-:Y:S01]  /*d500*/  FADD.FTZ R141, R141, R26 ;  /* 0x0000001a8d8d7221 */ /* 0x000fe20000010000 */
        /* <DEDUP_REMOVED lines=40> */
[--C-:B0-----:R-:W-:Y:S02]  /*d790*/  IMAD.MOV.U32 R93, RZ, RZ, R135.reuse ;  /* 0x000000ffff5d7224 */ /* 0x101fe400078e0087 */
[--C-:B-1----:R-:W-:Y:S02]  /*d7a0*/  IMAD.MOV.U32 R92, RZ, RZ, R135.reuse ;  /* 0x000000ffff5c7224 */ /* 0x102fe400078e0087 */
[--C-:B------:R-:W-:Y:S02]  /*d7b0*/  IMAD.MOV.U32 R91, RZ, RZ, R135.reuse ;  /* 0x000000ffff5b7224 */ /* 0x100fe400078e0087 */
[--C-:B------:R-:W-:Y:S02]  /*d7c0*/  IMAD.MOV.U32 R90, RZ, RZ, R135.reuse ;  /* 0x000000ffff5a7224 */ /* 0x100fe400078e0087 */
[----:B------:R-:W-:Y:S01]  /*d7d0*/  IMAD.MOV.U32 R89, RZ, RZ, R135 ;  /* 0x000000ffff597224 */ /* 0x000fe200078e0087 */
[----:B--2---:R-:W-:Y:S01]  /*d7e0*/  ISETP.GE.AND P1, PT, R20, R4, PT ;  /* 0x000000041400720c */ /* 0x004fe20003f26270 */
[----:B---3--:R-:W-:-:S12]  /*d7f0*/  NOP ;  /* 0x0000000000007918 */ /* 0x008fd80000000000 */
[----:B------:R-:W-:Y:S05]  /*d800*/  @!P1 BRA `(.L_x_10534) ;  /* 0x00000024009c9947 */ /* 0x000fea0003800000 */
[----:B------:R-:W-:Y:S01]  /*d810*/  IMAD.MOV.U32 R6, RZ, RZ, R3 ;  /* 0x000000ffff067224 */ /* 0x000fe200078e0003 */
[----:B------:R-:W-:Y:S01]  /*d820*/  CS2R R134, SRZ ;  /* 0x0000000000867805 */ /* 0x000fe2000001ff00 */
[----:B------:R-:W-:Y:S01]  /*d830*/  IMAD.MOV.U32 R7, RZ, RZ, R0 ;  /* 0x000000ffff077224 */ /* 0x000fe200078e0000 */
[----:B------:R-:W-:Y:S01]  /*d840*/  CS2R R132, SRZ ;  /* 0x0000000000847805 */ /* 0x000fe2000001ff00 */
[----:B------:R-:W-:Y:S01]  /*d850*/  IMAD.MOV.U32 R5, RZ, RZ, R151 ;  /* 0x000000ffff057224 */ /* 0x000fe200078e0097 */
[----:B------:R-:W-:Y:S01]  /*d860*/  CS2R R130, SRZ ;  /* 0x0000000000827805 */ /* 0x000fe2000001ff00 */
[----:B------:R-:W-:Y:S01]  /*d870*/  IMAD.MOV.U32 R4, RZ, RZ, R140 ;  /* 0x000000ffff047224 */ /* 0x000fe200078e008c */
        /* <DEDUP_REMOVED lines=21> */
.L_x_10546:
[----:B------:R-:W2:Y:S01]  /*d9d0*/  LDL R3, [R1+0x40] ;  /* 0x0000400001037983 */ /* 0x000ea20000100800 */
[----:B------:R-:W-:Y:S01]  /*d9e0*/  ISETP.NE.AND P1, PT, R4, 0x1, PT ;  /* 0x000000010400780c */ /* 0x000fe20003f25270 */
[----:B------:R-:W-:Y:S05]  /*d9f0*/  YIELD ;  /* 0x0000000000007946 */ /* 0x000fea0003800000 */
[----:B------:R-:W-:-:S04]  /*da00*/  SEL R0, RZ, 0x1, P1 ;  /* 0x00000001ff007807 */ /* 0x000fc80000800000 */
[----:B------:R-:W-:Y:S02]  /*da10*/  LOP3.LUT R151, R5, R0, RZ, 0x3c, !PT ;  /* 0x0000000005977212 */ /* 0x000fe400078e3cff */
[----:B--2---:R-:W-:-:S13]  /*da20*/  ISETP.NE.AND P1, PT, R3, RZ, PT ;  /* 0x000000ff0300720c */ /* 0x004fda0003f25270 */
[----:B------:R-:W-:Y:S05]  /*da30*/  @P1 BRA `(.L_x_10535) ;  /* 0x00000000003c1947 */ /* 0x000fea0003800000 */
[----:B------:R-:W-:Y:S05]  /*da40*/  @!P0 BRA `(.L_x_10536) ;  /* 0x0000000000048947 */ /* 0x000fea0003800000 */
[----:B------:R-:W-:Y:S01]  /*da50*/  BPT.TRAP 0x1 ;  /* 0x000000040000795c */ /* 0x000fe20000300000 */
.L_x_10536:
        /* <DEDUP_REMOVED lines=8> */
.L_x_10537:
[----:B------:R-:W-:Y:S04]  /*dae0*/  BSSY B0, `(.L_x_10535) ;  /* 0x0000004000007945 */ /* 0x000fe80003800000 */
[----:B-1----:R-:W-:Y:S05]  /*daf0*/  @P2 BRA `(.L_x_10538) ;  /* 0x0000000000082947 */ /* 0x002fea0003800000 */
[----:B------:R-:W1:Y:S02]  /*db00*/  SYNCS.PHASECHK.TRANS64.TRYWAIT P2, [R3+URZ+0x2d830], R0 ;  /* 0x02d83000030075a7 */ /* 0x000e64000804017f */
[----:B-1----:R-:W-:Y:S05]  /*db10*/  @!P2 BRA `(.L_x_10539) ;  /* 0x000000d400cca947 */ /* 0x002fea0003800000 */
.L_x_10538:
[----:B------:R-:W-:Y:S05]  /*db20*/  BSYNC B0 ;  /* 0x0000000000007941 */ /* 0x000fea0003800000 */
.L_x_10535:
[----:B01----:R-:W2:Y:S01]  /*db30*/  LDL R3, [R1+0x44] ;  /* 0x0000440001037983 */ /* 0x003ea20000100800 */
[----:B------:R-:W-:Y:S01]  /*db40*/  VIADD R140, R4, 0x1 ;  /* 0x00000001048c7836 */ /* 0x000fe20000000000 */
[----:B------:R-:W0:Y:S04]  /*db50*/  S2R R0, SR_TID.X ;  /* 0x0000000000007919 */ /* 0x000e280000002100 */
[----:B------:R-:W-:-:S04]  /*db60*/  ISETP.NE.AND P2, PT, R140, 0x2, PT ;  /* 0x000000028c00780c */ /* 0x000fc80003f45270 */
[----:B------:R-:W-:Y:S01]  /*db70*/  SEL R140, R140, RZ, P2 ;  /* 0x000000ff8c8c7207 */ /* 0x000fe20001000000 */
[----:B------:R-:W-:Y:S05]  /*db80*/  WARPSYNC.ALL ;  /* 0x0000000000007948 */ /* 0x000fea0003800000 */
[----:B------:R-:W-:-:S05]  /*db90*/  IMAD.MOV.U32 R9, RZ, RZ, -0x7fffffe0 ;  /* 0x80000020ff097424 */ /* 0x000fca00078e00ff */
[C---:B------:R-:W-:Y:S02]  /*dba0*/  R2UR UR7, R9.reuse ;  /* 0x00000000090772ca */ /* 0x040fe400000e0000 */
[----:B------:R-:W-:Y:S01]  /*dbb0*/  R2UR UR27, R9 ;  /* 0x00000000091b72ca */ /* 0x000fe200000e0000 */
[----:B------:R-:W-:-:S05]  /*dbc0*/  IMAD.MOV.U32 R15, RZ, RZ, -0x7fffffe0 ;  /* 0x80000020ff0f7424 */ /* 0x000fca00078e00ff */
[----:B------:R-:W-:Y:S02]  /*dbd0*/  R2UR UR23, R15 ;  /* 0x000000000f1772ca */ /* 0x000fe400000e0000 */
[----:B0-----:R-:W-:-:S05]  /*dbe0*/  SHF.R.U32.HI R0, RZ, 0x7, R0 ;  /* 0x00000007ff007819 */ /* 0x001fca0000011600 */
[----:B------:R-:W-:-:S05]  /*dbf0*/  VIADD R0, R0, 0x8 ;  /* 0x0000000800007836 */ /* 0x000fca0000000000 */
[----:B------:R0:W-:Y:S01]  /*dc00*/  BAR.SYNC.DEFER_BLOCKING R0, 0x100 ;  /* 0x000400000000751d */ /* 0x0001e20000010000 */
[----:B------:R-:W-:Y:S02]  /*dc10*/  R2UR UR4, R148 ;  /* 0x00000000940472ca */ /* 0x000fe400000e0000 */
[----:B------:R-:W-:-:S03]  /*dc20*/  R2UR UR5, R149 ;  /* 0x00000000950572ca */ /* 0x000fc600000e0000 */
[----:B------:R-:W-:Y:S01]  /*dc30*/  WARPGROUP.ARRIVE ;  /* 0x00000000000079c5 */ /* 0x000fe20000000000 */
[----:B--2---:R-:W-:-:S04]  /*dc40*/  IMAD R8, R140, 0x600, R3 ;  /* 0x000006008c087824 */ /* 0x004fc800078e0203 */
[C---:B------:R-:W-:Y:S01]  /*dc50*/  VIADD R12, R8.reuse, 0x2 ;  /* 0x00000002080c7836 */ /* 0x040fe20000000000 */
[C---:B------:R-:W-:Y:S01]  /*dc60*/  R2UR UR6, R8.reuse ;  /* 0x00000000080672ca */ /* 0x040fe200000e0000 */
[C---:B------:R-:W-:Y:S02]  /*dc70*/  VIADD R10, R8.reuse, 0x200 ;  /* 0x00000200080a7836 */ /* 0x040fe40000000000 */
[----:B------:R-:W-:Y:S01]  /*dc80*/  VIADD R14, R8, 0x400 ;  /* 0x00000400080e7836 */ /* 0x000fe20000000000 */
[----:B------:R-:W-:Y:S01]  /*dc90*/  R2UR UR10, R12 ;  /* 0x000000000c0a72ca */ /* 0x000fe200000e0000 */
[C---:B------:R-:W-:Y:S02]  /*dca0*/  VIADD R12, R8.reuse, 0x202 ;  /* 0x00000202080c7836 */ /* 0x040fe40000000000 */
[----:B------:R-:W-:-:S05]  /*dcb0*/  VIADD R8, R8, 0x402 ;  /* 0x0000040208087836 */ /* 0x000fca0000000000 */
[----:B------:R-:W-:Y:S01]  /*dcc0*/  R2UR UR26, R8 ;  /* 0x00000000081a72ca */ /* 0x000fe200000e0000 */
[----:B------:R-:W-:Y:S01]  /*dcd0*/  HGMMA.64x128x16.F32 R24, gdesc[UR4], RZ, !UPT, gsb0 ;  /* 0x01e00000041879f0 */ /* 0x000fe2000c0008ff */
[----:B------:R-:W2:Y:S01]  /*dce0*/  LDL.64 R8, [R1+0x18] ;  /* 0x0000180001087983 */ /* 0x000ea20000100a00 */
[----:B------:R-:W-:-:S03]  /*dcf0*/  R2UR UR22, R14 ;  /* 0x000000000e1672ca */ /* 0x000fc600000e0000 */
[----:B------:R-:W3:Y:S01]  /*dd00*/  LDL.64 R14, [R1+0x10] ;  /* 0x00001000010e7983 */ /* 0x000ee20000100a00 */
[----:B------:R-:W-:Y:S02]  /*dd10*/  MOV R13, 0x80000020 ;  /* 0x80000020000d7802 */ /* 0x000fe40000000f00 */
[----:B------:R-:W-:Y:S02]  /*dd20*/  R2UR UR18, R12 ;  /* 0x000000000c1272ca */ /* 0x000fe400000e0000 */
[C---:B------:R-:W-:Y:S02]  /*dd30*/  R2UR UR11, R13.reuse ;  /* 0x000000000d0b72ca */ /* 0x040fe400000e0000 */
[----:B------:R-:W-:Y:S02]  /*dd40*/  R2UR UR19, R13 ;  /* 0x000000000d1372ca */ /* 0x000fe400000e0000 */
[----:B------:R-:W4:Y:S01]  /*dd50*/  LDL.64 R12, [R1+0x8] ;  /* 0x00000800010c7983 */ /* 0x000f220000100a00 */
[----:B------:R-:W-:Y:S01]  /*dd60*/  IMAD.MOV.U32 R11, RZ, RZ, -0x7fffffe0 ;  /* 0x80000020ff0b7424 */ /* 0x000fe200078e00ff */
[----:B------:R-:W-:-:S04]  /*dd70*/  R2UR UR14, R10 ;  /* 0x000000000a0e72ca */ /* 0x000fc800000e0000 */
[----:B------:R-:W-:Y:S02]  /*dd80*/  R2UR UR15, R11 ;  /* 0x000000000b0f72ca */ /* 0x000fe400000e0000 */
[----:B------:R-:W5:Y:S01]  /*dd90*/  LDL.64 R10, [R1] ;  /* 0x00000000010a7983 */ /* 0x000f620000100a00 */
[----:B------:R-:W-:Y:S02]  /*dda0*/  WARPGROUP.DEPBAR.LE gsb0, 0x0 ;  /* 0x00008000000079c5 */ /* 0x000fe40000010000 */
[----:B------:R-:W-:Y:S01]  /*ddb0*/  WARPGROUP.ARRIVE ;  /* 0x00000000000079c5 */ /* 0x000fe20000000000 */
[----:B--2---:R-:W-:Y:S02]  /*ddc0*/  R2UR UR8, R8 ;  /* 0x00000000080872ca */ /* 0x004fe400000e0000 */
[----:B------:R-:W-:-:S13]  /*ddd0*/  R2UR UR9, R9 ;  /* 0x00000000090972ca */ /* 0x000fda00000e0000 */
[----:B------:R-:W-:Y:S01]  /*dde0*/  HGMMA.64x128x16.F32 R24, gdesc[UR8], R24, gsb0 ;  /* 0x01e00000081879f0 */ /* 0x000fe20008000818 */
[----:B---3--:R-:W-:Y:S02]  /*ddf0*/  R2UR UR12, R14 ;  /* 0x000000000e0c72ca */ /* 0x008fe400000e0000 */
[----:B------:R-:W-:Y:S02]  /*de00*/  R2UR UR13, R15 ;  /* 0x000000000f0d72ca */ /* 0x000fe400000e0000 */
[----:B----4-:R-:W-:Y:S02]  /*de10*/  R2UR UR16, R12 ;  /* 0x000000000c1072ca */ /* 0x010fe400000e0000 */
[----:B------:R-:W-:Y:S01]  /*de20*/  R2UR UR17, R13 ;  /* 0x000000000d1172ca */ /* 0x000fe200000e0000 */
[----:B------:R-:W-:Y:S02]  /*de30*/  WARPGROUP.DEPBAR.LE gsb0, 0x0 ;  /* 0x00008000000079c5 */ /* 0x000fe40000010000 */
[----:B------:R-:W-:-:S06]  /*de40*/  WARPGROUP.ARRIVE ;  /* 0x00000000000079c5 */ /* 0x000fcc0000000000 */
[----:B------:R-:W-:Y:S01]  /*de50*/  HGMMA.64x128x16.F32 R24, gdesc[UR12], R24, gsb0 ;  /* 0x01e000000c1879f0 */ /* 0x000fe20008000818 */
[----:B-----5:R-:W-:Y:S02]  /*de60*/  R2UR UR20, R10 ;  /* 0x000000000a1472ca */ /* 0x020fe400000e0000 */
[----:B------:R-:W-:Y:S01]  /*de70*/  R2UR UR21, R11 ;  /* 0x000000000b1572ca */ /* 0x000fe200000e0000 */
[----:B------:R-:W-:Y:S02]  /*de80*/  WARPGROUP.DEPBAR.LE gsb0, 0x0 ;  /* 0x00008000000079c5 */ /* 0x000fe40000010000 */
[----:B------:R-:W-:-:S06]  /*de90*/  WARPGROUP.ARRIVE ;  /* 0x00000000000079c5 */ /* 0x000fcc0000000000 */
[----:B------:R-:W-:Y:S01]  /*dea0*/  HGMMA.64x128x16.F32 R24, gdesc[UR16], R24, gsb0 ;  /* 0x01e00000101879f0 */ /* 0x000fe20008000818 */
        /* <DEDUP_REMOVED lines=12> */
.L_x_10541:
[----:B------:R-:W-:Y:S02]  /*df70*/  SHF.L.U32 R0, R5, 0x1f, RZ ;  /* 0x0000001f05007819 */ /* 0x000fe400000006ff */
[----:B------:R-:W-:-:S04]  /*df80*/  LEA R3, R4, R2, 0x3 ;  /* 0x0000000204037211 */ /* 0x000fc800078e18ff */
[----:B------:R0:W1:Y:S01]  /*df90*/  SYNCS.PHASECHK.TRANS64.TRYWAIT P1, [R3+URZ+0x2d850], R0 ;  /* 0x02d85000030075a7 */ /* 0x000062000802017f */
[----:B------:R-:W-:Y:S05]  /*dfa0*/  @!P0 BRA `(.L_x_10542) ;  /* 0x0000000000048947 */ /* 0x000fea0003800000 */
[----:B------:R-:W-:Y:S01]  /*dfb0*/  BPT.TRAP 0x1 ;  /* 0x000000040000795c */ /* 0x000fe20000300000 */
.L_x_10542:
[----:B-1----:R-:W-:Y:S05]  /*dfc0*/  @P1 BRA `(.L_x_10540) ;  /* 0x0000000000081947 */ /* 0x002fea0003800000 */
[----:B------:R-:W1:Y:S02]  /*dfd0*/  SYNCS.PHASECHK.TRANS64.TRYWAIT P1, [R3+URZ+0x2d850], R0 ;  /* 0x02d85000030075a7 */ /* 0x000e64000802017f */
[----:B-1----:R-:W-:Y:S05]  /*dfe0*/  @!P1 BRA `(.L_x_10543) ;  /* 0x000000d000ac9947 */ /* 0x002fea0003800000 */
.L_x_10540:
[----:B------:R-:W2:Y:S01]  /*dff0*/  LDL R5, [R1+0x48] ;  /* 0x0000480001057983 */ /* 0x000ea20000100800 */
[----:B01----:R-:W-:Y:S01]  /*e000*/  VIADD R0, R2, 0x400 ;  /* 0x0000040002007836 */ /* 0x003fe20000000000 */
[----:B------:R-:W-:Y:S05]  /*e010*/  WARPSYNC.ALL ;  /* 0x0000000000007948 */ /* 0x000fea0003800000 */
[----:B------:R-:W-:Y:S01]  /*e020*/  SHF.R.U32.HI R0, RZ, 0x4, R0 ;  /* 0x00000004ff007819 */ /* 0x000fe20000011600 */
[----:B------:R-:W-:Y:S01]  /*e030*/  IMAD.MOV.U32 R9, RZ, RZ, -0x7fffffe0 ;  /* 0x80000020ff097424 */ /* 0x000fe200078e00ff */
[----:B------:R-:W-:Y:S01]  /*e040*/  WARPGROUP.ARRIVE ;  /* 0x00000000000079c5 */ /* 0x000fe20000000000 */
[----:B------:R-:W-:Y:S01]  /*e050*/  IMAD.MOV.U32 R11, RZ, RZ, -0x7fffffe0 ;  /* 0x80000020ff0b7424 */ /* 0x000fe200078e00ff */
[----:B------:R-:W-:-:S02]  /*e060*/  LOP3.LUT R0, R0, 0x3fff, RZ, 0xc0, !PT ;  /* 0x00003fff00007812 */ /* 0x000fc400078ec0ff */
[C---:B------:R-:W-:Y:S02]  /*e070*/  R2UR UR7, R9.reuse ;  /* 0x00000000090772ca */ /* 0x040fe400000e0000 */
[----:B------:R-:W-:Y:S02]  /*e080*/  LOP3.LUT R0, R0, 0x2000000, RZ, 0xfc, !PT ;  /* 0x0200000000007812 */ /* 0x000fe400078efcff */
[----:B------:R-:W-:Y:S01]  /*e090*/  R2UR UR35, R9 ;  /* 0x00000000092372ca */ /* 0x000fe200000e0000 */
[----:B------:R-:W-:Y:S01]  /*e0a0*/  IMAD.MOV.U32 R9, RZ, RZ, 0x40000040 ;  /* 0x40000040ff097424 */ /* 0x000fe200078e00ff */
[C---:B------:R-:W-:Y:S01]  /*e0b0*/  R2UR UR11, R11.reuse ;  /* 0x000000000b0b72ca */ /* 0x040fe200000e0000 */
[----:B------:R-:W-:Y:S01]  /*e0c0*/  IMAD R8, R4, 0x600, R0 ;  /* 0x0000060004087824 */ /* 0x000fe200078e0200 */
[----:B------:R-:W-:Y:S02]  /*e0d0*/  R2UR UR15, R11 ;  /* 0x000000000b0f72ca */ /* 0x000fe400000e0000 */
[----:B------:R-:W-:Y:S01]  /*e0e0*/  R2UR UR5, R9 ;  /* 0x00000000090572ca */ /* 0x000fe200000e0000 */
[C---:B------:R-:W-:Y:S01]  /*e0f0*/  VIADD R10, R8.reuse, 0x40 ;  /* 0x00000040080a7836 */ /* 0x040fe20000000000 */
[----:B------:R-:W-:Y:S01]  /*e100*/  R2UR UR6, R8 ;  /* 0x00000000080672ca */ /* 0x000fe200000e0000 */
[----:B------:R-:W-:Y:S01]  /*e110*/  IMAD.MOV.U32 R9, RZ, RZ, 0x40000040 ;  /* 0x40000040ff097424 */ /* 0x000fe200078e00ff */
[----:B------:R-:W-:-:S02]  /*e120*/  R2UR UR19, R11 ;  /* 0x000000000b1372ca */ /* 0x000fc400000e0000 */
[----:B------:R-:W-:Y:S01]  /*e130*/  R2UR UR10, R10 ;  /* 0x000000000a0a72ca */ /* 0x000fe200000e0000 */
[----:B------:R-:W-:Y:S01]  /*e140*/  VIADD R10, R8, 0x80 ;  /* 0x00000080080a7836 */ /* 0x000fe20000000000 */
[C---:B------:R-:W-:Y:S02]  /*e150*/  R2UR UR23, R11.reuse ;  /* 0x000000000b1772ca */ /* 0x040fe400000e0000 */
[C---:B------:R-:W-:Y:S02]  /*e160*/  R2UR UR27, R11.reuse ;  /* 0x000000000b1b72ca */ /* 0x040fe400000e0000 */
[----:B------:R-:W-:Y:S02]  /*e170*/  R2UR UR14, R10 ;  /* 0x000000000a0e72ca */ /* 0x000fe400000e0000 */
[----:B------:R-:W-:Y:S02]  /*e180*/  IADD3 R10, R8, 0xc0, RZ ;  /* 0x000000c0080a7810 */ /* 0x000fe40007ffe0ff */
[----:B------:R-:W-:Y:S01]  /*e190*/  R2UR UR31, R11 ;  /* 0x000000000b1f72ca */ /* 0x000fe200000e0000 */
[----:B------:R-:W-:Y:S01]  /*e1a0*/  IMAD.MOV.U32 R11, RZ, RZ, 0x40000040 ;  /* 0x40000040ff0b7424 */ /* 0x000fe200078e00ff */
[----:B------:R-:W-:Y:S01]  /*e1b0*/  R2UR UR18, R10 ;  /* 0x000000000a1272ca */ /* 0x000fe200000e0000 */
[----:B------:R-:W-:Y:S01]  /*e1c0*/  VIADD R10, R8, 0x100 ;  /* 0x00000100080a7836 */ /* 0x000fe20000000000 */
[----:B------:R-:W-:-:S02]  /*e1d0*/  R2UR UR33, R9 ;  /* 0x00000000092172ca */ /* 0x000fc400000e0000 */
[----:B------:R-:W-:Y:S01]  /*e1e0*/  R2UR UR9, R11 ;  /* 0x000000000b0972ca */ /* 0x000fe200000e0000 */
[----:B------:R-:W-:Y:S01]  /*e1f0*/  IMAD.MOV.U32 R11, RZ, RZ, 0x40000040 ;  /* 0x40000040ff0b7424 */ /* 0x000fe200078e00ff */
[----:B------:R-:W-:Y:S01]  /*e200*/  R2UR UR22, R10 ;  /* 0x000000000a1672ca */ /* 0x000fe200000e0000 */
[----:B------:R-:W-:-:S03]  /*e210*/  VIADD R10, R8, 0x140 ;  /* 0x00000140080a7836 */ /* 0x000fc60000000000 */
[----:B------:R-:W-:Y:S01]  /*e220*/  R2UR UR13, R11 ;  /* 0x000000000b0d72ca */ /* 0x000fe200000e0000 */
[----:B------:R-:W-:Y:S01]  /*e230*/  IMAD.MOV.U32 R11, RZ, RZ, 0x40000040 ;  /* 0x40000040ff0b7424 */ /* 0x000fe200078e00ff */
[----:B------:R-:W-:Y:S01]  /*e240*/  R2UR UR26, R10 ;  /* 0x000000000a1a72ca */ /* 0x000fe200000e0000 */
[C---:B------:R-:W-:Y:S02]  /*e250*/  VIADD R10, R8.reuse, 0x180 ;  /* 0x00000180080a7836 */ /* 0x040fe40000000000 */
[----:B------:R-:W-:Y:S01]  /*e260*/  VIADD R8, R8, 0x1c0 ;  /* 0x000001c008087836 */ /* 0x000fe20000000000 */
[----:B------:R-:W-:Y:S01]  /*e270*/  R2UR UR17, R11 ;  /* 0x000000000b1172ca */ /* 0x000fe200000e0000 */
[----:B------:R-:W-:Y:S01]  /*e280*/  IMAD.MOV.U32 R11, RZ, RZ, 0x40000040 ;  /* 0x40000040ff0b7424 */ /* 0x000fe200078e00ff */
[----:B------:R-:W-:Y:S02]  /*e290*/  R2UR UR30, R10 ;  /* 0x000000000a1e72ca */ /* 0x000fe400000e0000 */
[----:B------:R-:W-:-:S02]  /*e2a0*/  R2UR UR34, R8 ;  /* 0x00000000082272ca */ /* 0x000fc400000e0000 */
[----:B------:R-:W-:Y:S01]  /*e2b0*/  R2UR UR21, R11 ;  /* 0x000000000b1572ca */ /* 0x000fe200000e0000 */
[----:B------:R-:W-:-:S05]  /*e2c0*/  IMAD.MOV.U32 R11, RZ, RZ, 0x40000040 ;  /* 0x40000040ff0b7424 */ /* 0x000fca00078e00ff */
[----:B------:R-:W-:Y:S01]  /*e2d0*/  R2UR UR25, R11 ;  /* 0x000000000b1972ca */ /* 0x000fe200000e0000 */
[----:B------:R-:W-:-:S05]  /*e2e0*/  IMAD.MOV.U32 R11, RZ, RZ, 0x40000040 ;  /* 0x40000040ff0b7424 */ /* 0x000fca00078e00ff */
[----:B------:R-:W-:Y:S02]  /*e2f0*/  R2UR UR29, R11 ;  /* 0x000000000b1d72ca */ /* 0x000fe400000e0000 */
[----:B--2---:R-:W-:Y:S02]  /*e300*/  LOP3.LUT R8, R5, 0x10000, RZ, 0xfc, !PT ;  /* 0x0001000005087812 */ /* 0x004fe400078efcff */
[----:B------:R-:W0:Y:S02]  /*e310*/  S2R R5, SR_TID.X ;  /* 0x0000000000057919 */ /* 0x000e240000002100 */
[C---:B------:R-:W-:Y:S02]  /*e320*/  R2UR UR4, R8.reuse ;  /* 0x00000000080472ca */ /* 0x040fe400000e0000 */
[----:B------:R-:W-:-:S04]  /*e330*/  IADD3 R10, R8, 0x2, RZ ;  /* 0x00000002080a7810 */ /* 0x000fc80007ffe0ff */
[----:B------:R-:W-:Y:S01]  /*e340*/  R2UR UR8, R10 ;  /* 0x000000000a0872ca */ /* 0x000fe200000e0000 */
[----:B------:R-:W-:-:S05]  /*e350*/  VIADD R10, R8, 0x4 ;  /* 0x00000004080a7836 */ /* 0x000fca0000000000 */
[----:B------:R-:W-:Y:S01]  /*e360*/  R2UR UR12, R10 ;  /* 0x000000000a0c72ca */ /* 0x000fe200000e0000 */
[----:B------:R-:W-:Y:S01]  /*e370*/  HGMMA.64x96x16.F32 R88, gdesc[UR4].tnspB, R88, gsb0 ;  /* 0x41600000045879f0 */ /* 0x000fe20008000858 */
[----:B------:R-:W-:-:S05]  /*e380*/  VIADD R10, R8, 0x6 ;  /* 0x00000006080a7836 */ /* 0x000fca0000000000 */
[----:B------:R-:W-:Y:S02]  /*e390*/  R2UR UR16, R10 ;  /* 0x000000000a1072ca */ /* 0x000fe400000e0000 */
[----:B------:R-:W-:-:S04]  /*e3a0*/  IADD3 R10, R8, 0x600, RZ ;  /* 0x00000600080a7810 */ /* 0x000fc80007ffe0ff */
[----:B------:R-:W-:Y:S01]  /*e3b0*/  R2UR UR20, R10 ;  /* 0x000000000a1472ca */ /* 0x000fe200000e0000 */
[----:B------:R-:W-:Y:S01]  /*e3c0*/  VIADD R10, R8, 0x602 ;  /* 0x00000602080a7836 */ /* 0x000fe20000000000 */
[----:B0-----:R-:W-:-:S04]  /*e3d0*/  SHF.R.U32.HI R0, RZ, 0x7, R5 ;  /* 0x00000007ff007819 */ /* 0x001fc80000011605 */
[----:B------:R-:W-:Y:S01]  /*e3e0*/  R2UR UR24, R10 ;  /* 0x000000000a1872ca */ /* 0x000fe200000e0000 */
[C---:B------:R-:W-:Y:S01]  /*e3f0*/  VIADD R10, R8.reuse, 0x604 ;  /* 0x00000604080a7836 */ /* 0x040fe20000000000 */
[----:B------:R-:W-:Y:S01]  /*e400*/  IADD3 R8, R8, 0x606, RZ ;  /* 0x0000060608087810 */ /* 0x000fe20007ffe0ff */
[----:B------:R-:W-:Y:S01]  /*e410*/  VIADD R0, R0, 0x9 ;  /* 0x0000000900007836 */ /* 0x000fe20000000000 */
[----:B------:R-:W-:Y:S02]  /*e420*/  ISETP.GE.U32.AND P1, PT, R5, 0x180, PT ;  /* 0x000001800500780c */ /* 0x000fe40003f26070 */
[----:B------:R-:W-:Y:S02]  /*e430*/  R2UR UR28, R10 ;  /* 0x000000000a1c72ca */ /* 0x000fe400000e0000 */
[----:B------:R-:W-:Y:S02]  /*e440*/  R2UR UR32, R8 ;  /* 0x00000000082072ca */ /* 0x000fe400000e0000 */
[----:B------:R-:W-:Y:S01]  /*e450*/  SEL R0, R0, 0x9, !P1 ;  /* 0x0000000900007807 */ /* 0x000fe20004800000 */
[----:B------:R-:W-:-:S02]  /*e460*/  WARPGROUP.DEPBAR.LE gsb0, 0x0 ;  /* 0x00008000000079c5 */ /* 0x000fc40000010000 */
[----:B------:R-:W-:-:S06]  /*e470*/  WARPGROUP.ARRIVE ;  /* 0x00000000000079c5 */ /* 0x000fcc0000000000 */
[----:B------:R-:W-:Y:S03]  /*e480*/  HGMMA.64x96x16.F32 R88, gdesc[UR8].tnspB, R88, gsb0 ;  /* 0x41600000085879f0 */ /* 0x000fe60008000858 */
[----:B------:R-:W-:Y:S02]  /*e490*/  WARPGROUP.DEPBAR.LE gsb0, 0x0 ;  /* 0x00008000000079c5 */ /* 0x000fe40000010000 */
        /* <DEDUP_REMOVED lines=18> */
[----:B------:R0:W-:Y:S06]  /*e5c0*/  BAR.ARV R0, 0x100 ;  /* 0x000400000000751d */ /* 0x0001ec0000002000 */
[----:B------:R-:W-:Y:S05]  /*e5d0*/  @!P0 BRA `(.L_x_10544) ;  /* 0x0000000000048947 */ /* 0x000fea0003800000 */
[----:B------:R-:W-:Y:S01]  /*e5e0*/  BPT.TRAP 0x1 ;  /* 0x000000040000795c */ /* 0x000fe20000300000 */
.L_x_10544:
[----:B0-----:R-:W-:Y:S01]  /*e5f0*/  IMAD R0, R140, 0x8, R2 ;  /* 0x000000088c007824 */ /* 0x001fe200078e0202 */
[----:B------:R-:W-:Y:S01]  /*e600*/  UMOV UR41, UR44 ;  /* 0x0000002c00297c82 */ /* 0x000fe20008000000 */
[----:B------:R-:W-:Y:S02]  /*e610*/  IMAD.U32 R3, RZ, RZ, UR39 ;  /* 0x00000027ff037e24 */ /* 0x000fe4000f8e00ff */
        /* <DEDUP_REMOVED lines=75> */
[----:B0-----:R-:W-:Y:S01]  /*ead0*/  FMNMX.FTZ R3, R3, R5, !PT ;  /* 0x0000000503037209 */ /* 0x001fe20007810000 */
[----:B------:R-:W-:-:S04]  /*eae0*/  FMUL.FTZ R5, R0, UR41 ;  /* 0x0000002900057c20 */ /* 0x000fc80008410000 */
[----:B------:R-:W-:Y:S01]  /*eaf0*/  FADD.FTZ R7, -R3, R6 ;  /* 0x0000000603077221 */ /* 0x000fe20000010100 */
        /* <DEDUP_REMOVED lines=35> */
[----:B------:R-:W-:Y:S02]  /*ed30*/  MUFU.EX2 R6, R6 ;  /* 0x0000000600067308 */ /* 0x000fe40000000800 */
        /* <DEDUP_REMOVED lines=36> */
[----:B------:R-:W-:-:S02]  /*ef80*/  FFMA.FTZ R5, R87, UR41, -R5 ;  /* 0x0000002957057c23 */ /* 0x000fc40008010805 */
        /* <DEDUP_REMOVED lines=126> */
.L_x_10545:
[----:B------:R-:W2:Y:S01]  /*f770*/  LDL R62, [R1+0x30] ;  /* 0x00003000013e7983 */ /* 0x000ea20000100800 */
[----:B------:R-:W-:-:S03]  /*f780*/  LEA R4, R4, R2, 0x3 ;  /* 0x0000000204047211 */ /* 0x000fc600078e18ff */
[----:B------:R-:W3:Y:S04]  /*f790*/  LDL R70, [R1+0x50] ;  /* 0x0000500001467983 */ /* 0x000ee80000100800 */
[----:B------:R-:W4:Y:S04]  /*f7a0*/  LDL R46, [R1+0x38] ;  /* 0x00003800012e7983 */ /* 0x000f280000100800 */
[----:B------:R-:W5:Y:S04]  /*f7b0*/  LDL R38, [R1+0x34] ;  /* 0x0000340001267983 */ /* 0x000f680000100800 */
[----:B------:R-:W5:Y:S01]  /*f7c0*/  LDL R54, [R1+0x54] ;  /* 0x0000540001367983 */ /* 0x000f620000100800 */
[----:B------:R-:W-:-:S02]  /*f7d0*/  VIADD R4, R4, 0x2d860 ;  /* 0x0002d86004047836 */ /* 0x000fc40000000000 */
[----:B------:R-:W-:-:S05]  /*f7e0*/  IMAD.U32 R30, RZ, RZ, UR39 ;  /* 0x00000027ff1e7e24 */ /* 0x000fca000f8e00ff */
[----:B------:R-:W-:-:S04]  /*f7f0*/  PRMT R4, R30, 0x654, R4 ;  /* 0x000006541e047816 */ /* 0x000fc80000000004 */
[----:B------:R0:W-:Y:S02]  /*f800*/  SYNCS.ARRIVE.TRANS64.RED.A1T0 RZ, [R4+URZ], RZ ;  /* 0x000000ff04ff79a7 */ /* 0x0001e4000810043f */
[----:B0-----:R-:W5:Y:S01]  /*f810*/  LDL R4, [R1+0x3c] ;  /* 0x00003c0001047983 */ /* 0x001f620000100800 */
        /* <DEDUP_REMOVED lines=80> */
[----:B------:R-:W-:Y:S01]  /*fd20*/  IMAD.MOV.U32 R6, RZ, RZ, R3 ;  /* 0x000000ffff067224 */ /* 0x000fe200078e0003 */
[----:B------:R-:W-:Y:S01]  /*fd30*/  MOV R5, R151 ;  /* 0x0000009700057202 */ /* 0x000fe20000000f00 */
[----:B------:R-:W-:Y:S01]  /*fd40*/  IMAD.MOV.U32 R7, RZ, RZ, R0 ;  /* 0x000000ffff077224 */ /* 0x000fe200078e0000 */
[----:B--2---:R0:W-:Y:S04]  /*fd50*/  STSM.16.M88.4 [R62+0x21800], R24 ;  /* 0x021800183e007844 */ /* 0x0041e80000000200 */
[----:B---3--:R0:W-:Y:S04]  /*fd60*/  STSM.16.M88.4 [R70], R32 ;  /* 0x0000002046007844 */ /* 0x0081e80000000200 */
[----:B----4-:R0:W-:Y:S04]  /*fd70*/  STSM.16.M88.4 [R46], R40 ;  /* 0x000000282e007844 */ /* 0x0101e80000000200 */
[----:B-----5:R0:W-:Y:S04]  /*fd80*/  STSM.16.M88.4 [R38], R48 ;  /* 0x0000003026007844 */ /* 0x0201e80000000200 */
[----:B------:R0:W-:Y:S04]  /*fd90*/  STSM.16.M88.4 [R62+0x27800], R56 ;  /* 0x027800383e007844 */ /* 0x0001e80000000200 */
[----:B------:R0:W-:Y:S04]  /*fda0*/  STSM.16.M88.4 [R54], R64 ;  /* 0x0000004036007844 */ /* 0x0001e80000000200 */
[----:B------:R0:W-:Y:S04]  /*fdb0*/  STSM.16.M88.4 [R46+0x6000], R72 ;  /* 0x006000482e007844 */ /* 0x0001e80000000200 */
[----:B------:R0:W-:Y:S01]  /*fdc0*/  STSM.16.M88.4 [R38+0x6000], R80 ;  /* 0x0060005026007844 */ /* 0x0001e20000000200 */
[----:B------:R-:W-:Y:S01]  /*fdd0*/  @!PT LDS RZ, [RZ] ;  /* 0x00000000fffff984 */ /* 0x000fe20000000800 */
[----:B------:R-:W-:Y:S01]  /*fde0*/  @!PT LDS RZ, [RZ] ;  /* 0x00000000fffff984 */ /* 0x000fe20000000800 */
[----:B------:R-:W-:Y:S01]  /*fdf0*/  @!PT LDS RZ, [RZ] ;  /* 0x00000000fffff984 */ /* 0x000fe20000000800 */
[----:B------:R-:W-:Y:S01]  /*fe00*/  @!PT LDS RZ, [RZ] ;  /* 0x00000000fffff984 */ /* 0x000fe20000000800 */
[----:B------:R1:W-:Y:S06]  /*fe10*/  MEMBAR.ALL.CTA ;  /* 0x0000000000007992 */ /* 0x0003ec0000008000 */
[----:B-1----:R-:W1:Y:S01]  /*fe20*/  FENCE.VIEW.ASYNC.S ;  /* 0x00000000000073c6 */ /* 0x002e620000000000 */
[C---:B------:R-:W-:Y:S01]  /*fe30*/  ISETP.GT.AND P1, PT, R20.reuse, R4, PT ;  /* 0x000000041400720c */ /* 0x040fe20003f24270 */
[----:B------:R-:W-:-:S02]  /*fe40*/  VIADD R20, R20, 0xffffffff ;  /* 0xffffffff14147836 */ /* 0x000fc40000000000 */
[----:B------:R-:W-:Y:S01]  /*fe50*/  IMAD.MOV.U32 R4, RZ, RZ, R140 ;  /* 0x000000ffff047224 */ /* 0x000fe200078e008c */
[----:B-1----:R-:W-:-:S09]  /*fe60*/  NOP ;  /* 0x0000000000007918 */ /* 0x002fd20000000000 */
[----:B0-----:R-:W-:Y:S05]  /*fe70*/  @P1 BRA `(.L_x_10546) ;  /* 0xffffffd800d41947 */ /* 0x001fea000383ffff */
.L_x_10534:
[----:B------:R-:W-:Y:S05]  /*fe80*/  WARPSYNC.ALL ;  /* 0x0000000000007948 */ /* 0x000fea0003800000 */
[----:B------:R-:W-:Y:S06]  /*fe90*/  BAR.ARV 0x8, 0x200 ;  /* 0x0208000000007b1d */ /* 0x000fec0000002000 */
[----:B------:R-:W-:Y:S05]  /*fea0*/  @!P0 BRA `(.L_x_10547) ;  /* 0x0000000000048947 */ /* 0x000fea0003800000 */
[----:B------:R-:W-:Y:S01]  /*feb0*/  BPT.TRAP 0x1 ;  /* 0x000000040000795c */ /* 0x000fe20000300000 */
.L_x_10547:
[----:B------:R-:W-:Y:S01]  /*fec0*/  IMAD R12, R140, 0x8, R2 ;  /* 0x000000088c0c7824 */ /* 0x000fe200078e0202 */
[----:B------:R-:W-:-:S04]  /*fed0*/  SHF.L.U32 R7, R151, 0x1f, RZ ;  /* 0x0000001f97077819 */ /* 0x000fc800000006ff */
[----:B------:R0:W1:Y:S01]  /*fee0*/  SYNCS.PHASECHK.TRANS64.TRYWAIT P1, [R12+URZ+0x2d850], R7 ;  /* 0x02d850070c0075a7 */ /* 0x000062000802017f */
[----:B------:R-:W-:Y:S05]  /*fef0*/  @!P0 BRA `(.L_x_10548) ;  /* 0x0000000000048947 */ /* 0x000fea0003800000 */
[----:B------:R-:W-:Y:S01]  /*ff00*/  BPT.TRAP 0x1 ;  /* 0x000000040000795c */ /* 0x000fe20000300000 */
.L_x_10548:
[----:B------:R-:W2:Y:S01]  /*ff10*/  LDL.LU R4, [R1+0x48] ;  /* 0x0000480001047983 */ /* 0x000ea20000300800 */
[----:B------:R-:W-:Y:S02]  /*ff20*/  VIADD R2, R2, 0x400 ;  /* 0x0000040002027836 */ /* 0x000fe40000000000 */
[----:B------:R-:W-:-:S03]  /*ff30*/  IMAD.MOV.U32 R5, RZ, RZ, 0x40000040 ;  /* 0x40000040ff057424 */ /* 0x000fc600078e00ff */
[----:B------:R-:W-:-:S04]  /*ff40*/  SHF.R.U32.HI R2, RZ, 0x4, R2 ;  /* 0x00000004ff027819 */ /* 0x000fc80000011602 */
[----:B------:R-:W-:-:S04]  /*ff50*/  LOP3.LUT R2, R2, 0x3fff, RZ, 0xc0, !PT ;  /* 0x00003fff02027812 */ /* 0x000fc800078ec0ff */
[----:B------:R-:W-:Y:S02]  /*ff60*/  LOP3.LUT R9, R2, 0x2000000, RZ, 0xfc, !PT ;  /* 0x0200000002097812 */ /* 0x000fe400078efcff */
[----:B--2---:R-:W-:Y:S01]  /*ff70*/  LOP3.LUT R4, R4, 0x10000, RZ, 0xfc, !PT ;  /* 0x0001000004047812 */ /* 0x004fe200078efcff */
[----:B-1----:R-:W-:Y:S06]  /*ff80*/  @P1 BRA `(.L_x_10549) ;  /* 0x0000000000081947 */ /* 0x002fec0003800000 */
[----:B------:R-:W1:Y:S02]  /*ff90*/  SYNCS.PHASECHK.TRANS64.TRYWAIT P1, [R12+URZ+0x2d850], R7 ;  /* 0x02d850070c0075a7 */ /* 0x000e64000802017f */
[----:B-1----:R-:W-:Y:S05]  /*ffa0*/  @!P1 BRA `(.L_x_10550) ;  /* 0x000000b000d09947 */ /* 0x002fea0003800000 */
.L_x_10549:
[----:B------:R-:W-:Y:S01]  /*ffb0*/  IMAD R6, R140, 0x600, R9 ;  /* 0x000006008c067824 */ /* 0x000fe200078e0209 */
[----:B------:R-:W-:Y:S05]  /*ffc0*/  WARPSYNC.ALL ;  /* 0x0000000000007948 */ /* 0x000fea0003800000 */
[----:B01----:R-:W-:Y:S01]  /*ffd0*/  IMAD.MOV.U32 R7, RZ, RZ, -0x7fffffe0 ;  /* 0x80000020ff077424 */ /* 0x003fe200078e00ff */
[----:B------:R-:W-:Y:S01]  /*ffe0*/  R2UR UR4, R4 ;  /* 0x00000000040472ca */ /* 0x000fe200000e0000 */
[----:B------:R-:W-:Y:S01]  /*fff0*/  WARPGROUP.ARRIVE ;  /* 0x00000000000079c5 */ /* 0x000fe20000000000 */
[----:B------:R-:W-:Y:S01]  /*10000*/  R2UR UR5, R5 ;  /* 0x00000000050572ca */ /* 0x000fe200000e0000 */
[C---:B------:R-:W-:Y:S01]  /*10010*/  VIADD R10, R6.reuse, 0x40 ;  /* 0x00000040060a7836 */ /* 0x040fe20000000000 */
[----:B------:R-:W-:Y:S01]  /*10020*/  R2UR UR6, R6 ;  /* 0x00000000060672ca */ /* 0x000fe200000e0000 */
[----:B------:R-:W-:Y:S01]  /*10030*/  IMAD.MOV.U32 R9, RZ, RZ, 0x40000040 ;  /* 0x40000040ff097424 */ /* 0x000fe200078e00ff */
[----:B------:R-:W-:Y:S01]  /*10040*/  R2UR UR7, R7 ;  /* 0x00000000070772ca */ /* 0x000fe200000e0000 */
[----:B------:R-:W-:Y:S01]  /*10050*/  IMAD.MOV.U32 R11, RZ, RZ, -0x7fffffe0 ;  /* 0x80000020ff0b7424 */ /* 0x000fe200078e00ff */
[----:B------:R-:W-:Y:S01]  /*10060*/  IADD3 R8, R4, 0x2, RZ ;  /* 0x0000000204087810 */ /* 0x000fe20007ffe0ff */
[----:B------:R-:W-:Y:S01]  /*10070*/  IMAD.MOV.U32 R5, RZ, RZ, 0x40000040 ;  /* 0x40000040ff057424 */ /* 0x000fe200078e00ff */
[----:B------:R-:W0:Y:S01]  /*10080*/  SHFL.BFLY PT, R2, R141, 0x2, 0x1f ;  /* 0x0c401f008d027f89 */ /* 0x000e2200000e0000 */
[----:B------:R-:W-:-:S02]  /*10090*/  IMAD.MOV.U32 R7, RZ, RZ, -0x7fffffe0 ;  /* 0x80000020ff077424 */ /* 0x000fc400078e00ff */
[----:B------:R-:W-:Y:S02]  /*100a0*/  IMAD.MOV.U32 R51, RZ, RZ, RZ ;  /* 0x000000ffff337224 */ /* 0x000fe400078e00ff */
[----:B------:R-:W-:-:S04]  /*100b0*/  IMAD.U32 R13, RZ, RZ, UR41 ;  /* 0x00000029ff0d7e24 */ /* 0x000fc8000f8e00ff */
[----:B------:R-:W-:Y:S01]  /*100c0*/  HGMMA.64x96x16.F32 R88, gdesc[UR4].tnspB, R88, gsb0 ;  /* 0x41600000045879f0 */ /* 0x000fe20008000858 */
[----:B------:R-:W-:Y:S01]  /*100d0*/  R2UR UR4, R8 ;  /* 0x00000000080472ca */ /* 0x000fe200000e0000 */
[----:B------:R-:W-:Y:S01]  /*100e0*/  VIADD R8, R4, 0x4 ;  /* 0x0000000404087836 */ /* 0x000fe20000000000 */
[----:B------:R-:W-:Y:S02]  /*100f0*/  R2UR UR5, R9 ;  /* 0x00000000090572ca */ /* 0x000fe400000e0000 */
[----:B------:R-:W-:Y:S01]  /*10100*/  R2UR UR6, R10 ;  /* 0x000000000a0672ca */ /* 0x000fe200000e0000 */
[----:B------:R-:W-:Y:S01]  /*10110*/  VIADD R10, R6, 0x80 ;  /* 0x00000080060a7836 */ /* 0x000fe20000000000 */
[----:B------:R-:W-:Y:S01]  /*10120*/  R2UR UR7, R11 ;  /* 0x000000000b0772ca */ /* 0x000fe200000e0000 */
[----:B------:R-:W-:Y:S01]  /*10130*/  IMAD.MOV.U32 R11, RZ, RZ, -0x7fffffe0 ;  /* 0x80000020ff0b7424 */ /* 0x000fe200078e00ff */
[----:B------:R-:W-:Y:S01]  /*10140*/  MOV R9, 0x40000040 ;  /* 0x4000004000097802 */ /* 0x000fe20000000f00 */
[----:B------:R-:W-:-:S02]  /*10150*/  WARPGROUP.DEPBAR.LE gsb0, 0x0 ;  /* 0x00008000000079c5 */ /* 0x000fc40000010000 */
[----:B------:R-:W-:-:S08]  /*10160*/  WARPGROUP.ARRIVE ;  /* 0x00000000000079c5 */ /* 0x000fd00000000000 */
[----:B------:R-:W-:Y:S01]  /*10170*/  HGMMA.64x96x16.F32 R88, gdesc[UR4].tnspB, R88, gsb0 ;  /* 0x41600000045879f0 */ /* 0x000fe20008000858 */
[----:B------:R-:W-:Y:S01]  /*10180*/  R2UR UR4, R8 ;  /* 0x00000000080472ca */ /* 0x000fe200000e0000 */
[----:B------:R-:W-:Y:S01]  /*10190*/  VIADD R8, R4, 0x6 ;  /* 0x0000000604087836 */ /* 0x000fe20000000000 */
[----:B------:R-:W-:Y:S01]  /*101a0*/  R2UR UR5, R9 ;  /* 0x00000000090572ca */ /* 0x000fe200000e0000 */
[----:B------:R-:W-:Y:S01]  /*101b0*/  IMAD.MOV.U32 R9, RZ, RZ, 0x40000040 ;  /* 0x40000040ff097424 */ /* 0x000fe200078e00ff */
[----:B------:R-:W-:Y:S01]  /*101c0*/  R2UR UR6, R10 ;  /* 0x000000000a0672ca */ /* 0x000fe200000e0000 */
[----:B------:R-:W-:Y:S01]  /*101d0*/  VIADD R10, R6, 0xc0 ;  /* 0x000000c0060a7836 */ /* 0x000fe20000000000 */
[----:B------:R-:W-:Y:S01]  /*101e0*/  R2UR UR7, R11 ;  /* 0x000000000b0772ca */ /* 0x000fe200000e0000 */
[----:B------:R-:W-:Y:S01]  /*101f0*/  IMAD.MOV.U32 R11, RZ, RZ, -0x7fffffe0 ;  /* 0x80000020ff0b7424 */ /* 0x000fe200078e00ff */
[----:B------:R-:W-:Y:S02]  /*10200*/  WARPGROUP.DEPBAR.LE gsb0, 0x0 ;  /* 0x00008000000079c5 */ /* 0x000fe40000010000 */
[----:B------:R-:W-:-:S09]  /*10210*/  WARPGROUP.ARRIVE ;  /* 0x00000000000079c5 */ /* 0x000fd20000000000 */
[----:B------:R-:W-:Y:S01]  /*10220*/  HGMMA.64x96x16.F32 R88, gdesc[UR4].tnspB, R88, gsb0 ;  /* 0x41600000045879f0 */ /* 0x000fe20008000858 */
[----:B------:R-:W-:Y:S02]  /*10230*/  R2UR UR4, R8 ;  /* 0x00000000080472ca */ /* 0x000fe400000e0000 */
[----:B------:R-:W-:Y:S01]  /*10240*/  R2UR UR5, R9 ;  /* 0x00000000090572ca */ /* 0x000fe200000e0000 */
[----:B------:R-:W-:Y:S01]  /*10250*/  IMAD.MOV.U32 R9, RZ, RZ, 0x40000040 ;  /* 0x40000040ff097424 */ /* 0x000fe200078e00ff */
[----:B------:R-:W-:Y:S01]  /*10260*/  R2UR UR6, R10 ;  /* 0x000000000a0672ca */ /* 0x000fe200000e0000 */
[----:B------:R-:W-:Y:S01]  /*10270*/  VIADD R10, R6, 0x100 ;  /* 0x00000100060a7836 */ /* 0x000fe20000000000 */
[----:B------:R-:W-:Y:S01]  /*10280*/  R2UR UR7, R11 ;  /* 0x000000000b0772ca */ /* 0x000fe200000e0000 */
[----:B------:R-:W-:Y:S01]  /*10290*/  IMAD.MOV.U32 R11, RZ, RZ, -0x7fffffe0 ;  /* 0x80000020ff0b7424 */ /* 0x000fe200078e00ff */
[----:B------:R-:W-:Y:S01]  /*102a0*/  IADD3 R8, R4, 0x600, RZ ;  /* 0x0000060004087810 */ /* 0x000fe20007ffe0ff */
[----:B------:R-:W-:-:S02]  /*102b0*/  WARPGROUP.DEPBAR.LE gsb0, 0x0 ;  /* 0x00008000000079c5 */ /* 0x000fc40000010000 */
[----:B------:R-:W-:-:S08]  /*102c0*/  WARPGROUP.ARRIVE ;  /* 0x00000000000079c5 */ /* 0x000fd00000000000 */
        /* <DEDUP_REMOVED lines=20> */
[----:B------:R-:W-:Y:S01]  /*10410*/  IADD3 R4, R4, 0x606, RZ ;  /* 0x0000060604047810 */ /* 0x000fe20007ffe0ff */
[----:B------:R-:W-:Y:S01]  /*10420*/  VIADD R6, R6, 0x1c0 ;  /* 0x000001c006067836 */ /* 0x000fe20000000000 */
[----:B------:R-:W-:-:S02]  /*10430*/  WARPGROUP.DEPBAR.LE gsb0, 0x0 ;  /* 0x00008000000079c5 */ /* 0x000fc40000010000 */
[----:B------:R-:W-:-:S07]  /*10440*/  WARPGROUP.ARRIVE ;  /* 0x00000000000079c5 */ /* 0x000fce0000000000 */
[----:B------:R-:W-:Y:S01]  /*10450*/  HGMMA.64x96x16.F32 R88, gdesc[UR4].tnspB, R88, gsb0 ;  /* 0x41600000045879f0 */ /* 0x000fe20008000858 */
[----:B------:R-:W-:Y:S02]  /*10460*/  R2UR UR4, R8 ;  /* 0x00000000080472ca */ /* 0x000fe400000e0000 */
[----:B------:R-:W-:Y:S02]  /*10470*/  R2UR UR5, R9 ;  /* 0x00000000090572ca */ /* 0x000fe400000e0000 */
[----:B------:R-:W-:Y:S02]  /*10480*/  R2UR UR6, R10 ;  /* 0x000000000a0672ca */ /* 0x000fe400000e0000 */
[----:B------:R-:W-:Y:S01]  /*10490*/  R2UR UR7, R11 ;  /* 0x000000000b0772ca */ /* 0x000fe200000e0000 */
[----:B------:R-:W-:Y:S02]  /*104a0*/  WARPGROUP.DEPBAR.LE gsb0, 0x0 ;  /* 0x00008000000079c5 */ /* 0x000fe40000010000 */
[----:B------:R-:W-:-:S10]  /*104b0*/  WARPGROUP.ARRIVE ;  /* 0x00000000000079c5 */ /* 0x000fd40000000000 */
[----:B------:R-:W-:Y:S01]  /*104c0*/  HGMMA.64x96x16.F32 R88, gdesc[UR4].tnspB, R88, gsb0 ;  /* 0x41600000045879f0 */ /* 0x000fe20008000858 */
[----:B------:R-:W-:Y:S01]  /*104d0*/  R2UR UR4, R4 ;  /* 0x00000000040472ca */ /* 0x000fe200000e0000 */
[----:B0-----:R-:W-:Y:S01]  /*104e0*/  FADD.FTZ R4, R2, R141 ;  /* 0x0000008d02047221 */ /* 0x001fe20000010000 */
[----:B------:R-:W-:Y:S01]  /*104f0*/  R2UR UR5, R5 ;  /* 0x00000000050572ca */ /* 0x000fe200000e0000 */
[----:B------:R-:W-:Y:S01]  /*10500*/  IMAD.MOV.U32 R2, RZ, RZ, RZ ;  /* 0x000000ffff027224 */ /* 0x000fe200078e00ff */
[----:B------:R-:W-:Y:S02]  /*10510*/  R2UR UR6, R6 ;  /* 0x00000000060672ca */ /* 0x000fe400000e0000 */
[----:B------:R-:W-:Y:S01]  /*10520*/  R2UR UR7, R7 ;  /* 0x00000000070772ca */ /* 0x000fe200000e0000 */
[----:B------:R-:W0:Y:S04]  /*10530*/  SHFL.BFLY PT, R6, R21, 0x2, 0x1f ;  /* 0x0c401f0015067f89 */ /* 0x000e2800000e0000 */
[----:B------:R-:W1:Y:S01]  /*10540*/  SHFL.BFLY PT, R5, R4, 0x1, 0x1f ;  /* 0x0c201f0004057f89 */ /* 0x000e6200000e0000 */
[----:B0-----:R-:W-:Y:S01]  /*10550*/  FADD.FTZ R6, R6, R21 ;  /* 0x0000001506067221 */ /* 0x001fe20000010000 */
[----:B-1----:R-:W-:-:S04]  /*10560*/  FADD.FTZ R10, R4, R5 ;  /* 0x00000005040a7221 */ /* 0x002fc80000010000 */
[----:B------:R-:W0:Y:S01]  /*10570*/  SHFL.BFLY PT, R7, R6, 0x1, 0x1f ;  /* 0x0c201f0006077f89 */ /* 0x000e2200000e0000 */
[----:B------:R-:W-:Y:S02]  /*10580*/  IMAD.MOV.U32 R5, RZ, RZ, -0x800000 ;  /* 0xff800000ff057424 */ /* 0x000fe400078e00ff */
[----:B------:R-:W-:Y:S01]  /*10590*/  IMAD.MOV.U32 R4, RZ, RZ, -0x800000 ;  /* 0xff800000ff047424 */ /* 0x000fe200078e00ff */
[----:B------:R-:W-:-:S13]  /*105a0*/  FSETP.NE.FTZ.AND P1, PT, R10, RZ, PT ;  /* 0x000000ff0a00720b */ /* 0x000fda0003f35000 */
[----:B------:R-:W1:Y:S01]  /*105b0*/  @P1 MUFU.LG2 R8, R10 ;  /* 0x0000000a00081308 */ /* 0x000e620000000c00 */
[----:B0-----:R-:W-:-:S07]  /*105c0*/  FADD.FTZ R11, R6, R7 ;  /* 0x00000007060b7221 */ /* 0x001fce0000010000 */
[----:B------:R-:W-:Y:S01]  /*105d0*/  @P1 MUFU.RCP R51, R10 ;  /* 0x0000000a00331308 */ /* 0x000fe20000001000 */
[----:B------:R-:W-:Y:S02]  /*105e0*/  MOV R7, UR41 ;  /* 0x0000002900077c02 */ /* 0x000fe40008000f00 */
[----:B------:R-:W-:-:S03]  /*105f0*/  FSETP.NE.FTZ.AND P2, PT, R11, RZ, PT ;  /* 0x000000ff0b00720b */ /* 0x000fc60003f55000 */
[----:B------:R-:W-:Y:S01]  /*10600*/  @P1 FMUL.FTZ R7, R7, 0.69314718246459960938 ;  /* 0x3f31721807071820 */ /* 0x000fe20000410000 */
[----:B-1----:R-:W-:-:S04]  /*10610*/  @P1 FMUL.FTZ R8, R8, 0.69314718246459960938 ;  /* 0x3f31721808081820 */ /* 0x002fc80000410000 */
[----:B------:R-:W-:-:S05]  /*10620*/  @P1 FFMA.FTZ R5, R7, R0, R8 ;  /* 0x0000000007051223 */ /* 0x000fca0000010008 */
[----:B------:R-:W0:Y:S01]  /*10630*/  @P2 MUFU.LG2 R9, R11 ;  /* 0x0000000b00092308 */ /* 0x000e220000000c00 */
[----:B------:R-:W-:-:S07]  /*10640*/  @P2 FMUL.FTZ R13, R13, 0.69314718246459960938 ;  /* 0x3f3172180d0d2820 */ /* 0x000fce0000410000 */
[----:B------:R1:W2:Y:S01]  /*10650*/  @P2 MUFU.RCP R2, R11 ;  /* 0x0000000b00022308 */ /* 0x0002a20000001000 */
[----:B0-----:R-:W-:-:S04]  /*10660*/  @P2 FMUL.FTZ R6, R9, 0.69314718246459960938 ;  /* 0x3f31721809062820 */ /* 0x001fc80000410000 */
[----:B------:R-:W-:Y:S01]  /*10670*/  @P2 FFMA.FTZ R4, R13, R3, R6 ;  /* 0x000000030d042223 */ /* 0x000fe20000010006 */
[----:B------:R-:W-:Y:S02]  /*10680*/  WARPGROUP.DEPBAR.LE gsb0, 0x0 ;  /* 0x00008000000079c5 */ /* 0x000fe40000010000 */
[----:B------:R-:W-:-:S06]  /*10690*/  WARPGROUP.ARRIVE ;  /* 0x00000000000079c5 */ /* 0x000fcc0000000000 */
[----:B------:R-:W-:Y:S03]  /*106a0*/  HGMMA.64x96x16.F32 R88, gdesc[UR4].tnspB, R88, gsb0 ;  /* 0x41600000045879f0 */ /* 0x000fe60008000858 */
[----:B------:R-:W-:Y:S02]  /*106b0*/  WARPGROUP.DEPBAR.LE gsb0, 0x0 ;  /* 0x00008000000079c5 */ /* 0x000fe40000010000 */
[----:B-12---:R-:W-:Y:S05]  /*106c0*/  @!P0 BRA `(.L_x_10551) ;  /* 0x0000000000048947 */ /* 0x006fea0003800000 */
[----:B------:R-:W-:Y:S01]  /*106d0*/  BPT.TRAP 0x1 ;  /* 0x000000040000795c */ /* 0x000fe20000300000 */
.L_x_10551:
        /* <DEDUP_REMOVED lines=9> */
[----:B------:R-:W-:Y:S01]  /*10770*/  SEL R0, RZ, 0x1, P1 ;  /* 0x00000001ff007807 */ /* 0x000fe20000800000 */
        /* <DEDUP_REMOVED lines=48> */
[----:B-1----:R-:W-:-:S11]  /*10a80*/  SEL R140, R140, RZ, P1 ;  /* 0x000000ff8c8c7207 */ /* 0x002fd60000800000 */
.L_x_10492:
[----:B------:R-:W-:Y:S05]  /*10a90*/  WARPSYNC.ALL ;  /* 0x0000000000007948 */ /* 0x000fea0003800000 */
[----:B------:R-:W1:Y:S08]  /*10aa0*/  S2UR UR39, SR_CgaCtaId ;  /* 0x00000000002779c3 */ /* 0x000e700000008800 */
[----:B------:R-:W-:Y:S06]  /*10ab0*/  BAR.SYNC.DEFER_BLOCKING 0x5, 0x200 ;  /* 0x0148000000007b1d */ /* 0x000fec0000010000 */
[----:B------:R-:W-:Y:S01]  /*10ac0*/  UMOV UR4, 0x400 ;  /* 0x0000040000047882 */ /* 0x000fe20000000000 */
[----:B------:R-:W-:Y:S01]  /*10ad0*/  BSSY B0, `(.L_x_10552) ;  /* 0x00002b9000007945 */ /* 0x000fe20003800000 */
[----:B-1----:R-:W-:-:S06]  /*10ae0*/  ULEA UR4, UR39, UR4, 0x18 ;  /* 0x0000000427047291 */ /* 0x002fcc000f8ec03f */
[----:B------:R-:W-:-:S05]  /*10af0*/  IMAD.U32 R2, RZ, RZ, UR4 ;  /* 0x00000004ff027e24 */ /* 0x000fca000f8e00ff */
[----:B------:R1:W2:Y:S01]  /*10b00*/  LDS.128 R96, [R2+0x2d8d0] ;  /* 0x02d8d00002607984 */ /* 0x0002a20000000c00 */
[----:B------:R-:W-:Y:S06]  /*10b10*/  BAR.ARV 0x4, 0x200 ;  /* 0x0108000000007b1d */ /* 0x000fec0000002000 */
[----:B------:R-:W-:Y:S05]  /*10b20*/  @P0 BRA `(.L_x_10553) ;  /* 0x0000001c00f00947 */ /* 0x000fea0003800000 */
[----:B------:R-:W4:Y:S01]  /*10b30*/  LDL R0, [R1+0xd8] ;  /* 0x0000d80001007983 */ /* 0x000f220000100800 */
[----:B------:R-:W-:-:S03]  /*10b40*/  ULDC UR4, c[0x0][0xad4] ;  /* 0x0002b50000047ab9 */ /* 0x000fc60000000800 */
[----:B------:R-:W2:Y:S04]  /*10b50*/  LDL.LU R30, [R1+0x58] ;  /* 0x00005800011e7983 */ /* 0x000ea80000300800 */
[----:B------:R-:W2:Y:S04]  /*10b60*/  LDL.LU R81, [R1+0x60] ;  /* 0x0000600001517983 */ /* 0x000ea80000300800 */
[----:B------:R-:W2:Y:S01]  /*10b70*/  LDL.LU R80, [R1+0x64] ;  /* 0x0000640001507983 */ /* 0x000ea20000300800 */
[----:B------:R-:W0:Y:S01]  /*10b80*/  S2R R3, SR_SWINHI ;  /* 0x0000000000037919 */ /* 0x000e220000002f00 */
[----:B------:R-:W-:-:S02]  /*10b90*/  MOV R74, R2 ;  /* 0x00000002004a7202 */ /* 0x000fc40000000f00 */
[----:B0-----:R-:W-:-:S03]  /*10ba0*/  MOV R75, R3 ;  /* 0x00000003004b7202 */ /* 0x001fc60000000f00 */
[----:B----4-:R-:W-:-:S03]  /*10bb0*/  IMAD.WIDE R8, R0, 0x2, R74 ;  /* 0x0000000200087825 */ /* 0x010fc600078e024a */
[C---:B------:R-:W-:Y:S02]  /*10bc0*/  LOP3.LUT R3, R8.reuse, 0x180, RZ, 0xc0, !PT ;  /* 0x0000018008037812 */ /* 0x040fe400078ec0ff */
[C---:B------:R-:W-:Y:S02]  /*10bd0*/  IADD3 R10, P2, R8.reuse, 0x3020, RZ ;  /* 0x00003020080a7810 */ /* 0x040fe40007f5e0ff */
[----:B------:R-:W-:Y:S02]  /*10be0*/  SHF.R.U64 R3, R3, 0x3, RZ ;  /* 0x0000000303037819 */ /* 0x000fe400000012ff */
[C---:B------:R-:W-:Y:S02]  /*10bf0*/  IADD3 R11, P4, R8.reuse, 0x20, RZ ;  /* 0x00000020080b7810 */ /* 0x040fe40007f9e0ff */
[C---:B---3--:R-:W-:Y:S02]  /*10c00*/  IADD3 R31, P3, R8.reuse, 0x3000, RZ ;  /* 0x00003000081f7810 */ /* 0x048fe40007f7e0ff */
[----:B------:R-:W-:-:S02]  /*10c10*/  IADD3 R12, P1, R8, 0x6000, RZ ;  /* 0x00006000080c7810 */ /* 0x000fc40007f3e0ff */
[----:B------:R-:W-:Y:S02]  /*10c20*/  IADD3 R77, P0, R8, 0x6020, RZ ;  /* 0x00006020084d7810 */ /* 0x000fe40007f1e0ff */
[----:B------:R-:W-:Y:S02]  /*10c30*/  LOP3.LUT R8, R3, R8, RZ, 0x3c, !PT ;  /* 0x0000000803087212 */ /* 0x000fe400078e3cff */
[----:B------:R-:W-:Y:S02]  /*10c40*/  LOP3.LUT R3, R10, 0x180, RZ, 0xc0, !PT ;  /* 0x000001800a037812 */ /* 0x000fe400078ec0ff */
[----:B------:R-:W-:Y:S02]  /*10c50*/  IADD3.X R15, RZ, R9, RZ, P0, !PT ;  /* 0x00000009ff0f7210 */ /* 0x000fe400007fe4ff */
[----:B------:R-:W-:Y:S02]  /*10c60*/  SHF.R.U64 R3, R3, 0x3, RZ ;  /* 0x0000000303037819 */ /* 0x000fe400000012ff */
[----:B--2---:R-:W-:-:S02]  /*10c70*/  ISETP.NE.AND P0, PT, R30, RZ, PT ;  /* 0x000000ff1e00720c */ /* 0x004fc40003f05270 */
[----:B------:R-:W-:Y:S02]  /*10c80*/  LOP3.LUT R28, R3, R10, RZ, 0x3c, !PT ;  /* 0x0000000a031c7212 */ /* 0x000fe400078e3cff */
[----:B------:R-:W-:Y:S01]  /*10c90*/  SEL R3, R30, UR4, P0 ;  /* 0x000000041e037c07 */ /* 0x000fe20008000000 */
[----:B------:R-:W-:Y:S05]  /*10ca0*/  WARPSYNC.ALL ;  /* 0x0000000000007948 */ /* 0x000fea0003800000 */
[----:B------:R-:W-:Y:S01]  /*10cb0*/  LOP3.LUT R0, R11, 0x180, RZ, 0xc0, !PT ;  /* 0x000001800b007812 */ /* 0x000fe200078ec0ff */
[--C-:B------:R-:W-:Y:S01]  /*10cc0*/  IMAD.X R25, RZ, RZ, R9.reuse, P4 ;  /* 0x000000ffff197224 */ /* 0x100fe200020e0609 */
[----:B------:R-:W-:Y:S01]  /*10cd0*/  LOP3.LUT R14, R77, 0x180, RZ, 0xc0, !PT ;  /* 0x000001804d0e7812 */ /* 0x000fe200078ec0ff */
[--C-:B------:R-:W-:Y:S01]  /*10ce0*/  IMAD.X R27, RZ, RZ, R9.reuse, P3 ;  /* 0x000000ffff1b7224 */ /* 0x100fe200018e0609 */
[----:B------:R-:W-:Y:S01]  /*10cf0*/  SHF.R.U64 R0, R0, 0x3, RZ ;  /* 0x0000000300007819 */ /* 0x000fe200000012ff */
[--C-:B------:R-:W-:Y:S01]  /*10d00*/  IMAD.X R29, RZ, RZ, R9.reuse, P2 ;  /* 0x000000ffff1d7224 */ /* 0x100fe200010e0609 */
[----:B------:R-:W-:Y:S01]  /*10d10*/  F2FP.F16.F32.PACK_AB R10, R21, R20 ;  /* 0x00000014150a723e */ /* 0x000fe200000000ff */
[----:B------:R-:W-:Y:S01]  /*10d20*/  IMAD.X R13, RZ, RZ, R9, P1 ;  /* 0x000000ffff0d7224 */ /* 0x000fe200008e0609 */
[----:B------:R-:W-:Y:S01]  /*10d30*/  LOP3.LUT R24, R0, R11, RZ, 0x3c, !PT ;  /* 0x0000000b00187212 */ /* 0x000fe200078e3cff */
[----:B------:R-:W-:Y:S01]  /*10d40*/  ULDC.64 UR4, c[0x0][0xc00] ;  /* 0x0003000000047ab9 */ /* 0x000fe20000000a00 */
[----:B------:R-:W-:Y:S01]  /*10d50*/  LOP3.LUT R0, R31, 0x180, RZ, 0xc0, !PT ;  /* 0x000001801f007812 */ /* 0x000fe200078ec0ff */
[----:B------:R-:W-:Y:S01]  /*10d60*/  ULDC.64 UR6, c[0x0][0xc08] ;  /* 0x0003020000067ab9 */ /* 0x000fe20000000a00 */
[----:B------:R-:W-:-:S02]  /*10d70*/  LOP3.LUT R11, R12, 0x180, RZ, 0xc0, !PT ;  /* 0x000001800c0b7812 */ /* 0x000fc400078ec0ff */
[----:B------:R-:W-:Y:S02]  /*10d80*/  SHF.R.U64 R0, R0, 0x3, RZ ;  /* 0x0000000300007819 */ /* 0x000fe400000012ff */
[----:B------:R-:W-:Y:S02]  /*10d90*/  SHF.R.U64 R11, R11, 0x3, RZ ;  /* 0x000000030b0b7819 */ /* 0x000fe400000012ff */
[----:B------:R-:W-:Y:S02]  /*10da0*/  LOP3.LUT R26, R0, R31, RZ, 0x3c, !PT ;  /* 0x0000001f001a7212 */ /* 0x000fe400078e3cff */
[----:B------:R-:W-:Y:S02]  /*10db0*/  SHF.R.U64 R14, R14, 0x3, RZ ;  /* 0x000000030e0e7819 */ /* 0x000fe400000012ff */
[----:B------:R-:W-:Y:S02]  /*10dc0*/  LOP3.LUT R12, R11, R12, RZ, 0x3c, !PT ;  /* 0x0000000c0b0c7212 */ /* 0x000fe400078e3cff */
[----:B------:R-:W-:-:S02]  /*10dd0*/  MOV R31, R8 ;  /* 0x00000008001f7202 */ /* 0x000fc40000000f00 */
[----:B------:R-:W-:Y:S02]  /*10de0*/  F2FP.F16.F32.PACK_AB R8, R7, R6 ;  /* 0x000000060708723e */ /* 0x000fe400000000ff */
[----:B------:R-:W-:Y:S02]  /*10df0*/  F2FP.F16.F32.PACK_AB R9, R53, R52 ;  /* 0x000000343509723e */ /* 0x000fe400000000ff */
[----:B------:R-:W-:Y:S01]  /*10e00*/  F2FP.F16.F32.PACK_AB R11, R55, R54 ;  /* 0x00000036370b723e */ /* 0x000fe200000000ff */
[----:B------:R-:W-:Y:S01]  /*10e10*/  BAR.SYNC.DEFER_BLOCKING 0x1, 0x180 ;  /* 0x0046000000007b1d */ /* 0x000fe20000010000 */
[----:B------:R-:W-:Y:S02]  /*10e20*/  MOV R79, R24 ;  /* 0x00000018004f7202 */ /* 0x000fe40000000f00 */
[----:B------:R-:W-:Y:S02]  /*10e30*/  MOV R0, R26 ;  /* 0x0000001a00007202 */ /* 0x000fe40000000f00 */
[----:B------:R-:W-:-:S02]  /*10e40*/  LOP3.LUT R14, R14, R77, RZ, 0x3c, !PT ;  /* 0x0000004d0e0e7212 */ /* 0x000fc400078e3cff */
[----:B------:R-:W-:Y:S02]  /*10e50*/  F2FP.F16.F32.PACK_AB R24, R33, R32 ;  /* 0x000000202118723e */ /* 0x000fe400000000ff */
[----:B------:R-:W-:Y:S02]  /*10e60*/  F2FP.F16.F32.PACK_AB R25, R57, R56 ;  /* 0x000000383919723e */ /* 0x000fe400000000ff */
[----:B------:R-:W-:Y:S02]  /*10e70*/  F2FP.F16.F32.PACK_AB R26, R35, R34 ;  /* 0x00000022231a723e */ /* 0x000fe400000000ff */
[----:B------:R-:W-:Y:S02]  /*10e80*/  F2FP.F16.F32.PACK_AB R27, R59, R58 ;  /* 0x0000003a3b1b723e */ /* 0x000fe400000000ff */
[----:B------:R-:W-:Y:S02]  /*10e90*/  MOV R78, R28 ;  /* 0x0000001c004e7202 */ /* 0x000fe40000000f00 */
[----:B------:R-:W-:-:S02]  /*10ea0*/  F2FP.F16.F32.PACK_AB R28, R37, R36 ;  /* 0x00000024251c723e */ /* 0x000fc400000000ff */
[----:B------:R-:W-:Y:S02]  /*10eb0*/  F2FP.F16.F32.PACK_AB R29, R61, R60 ;  /* 0x0000003c3d1d723e */ /* 0x000fe400000000ff */
[----:B------:R-:W-:Y:S01]  /*10ec0*/  F2FP.F16.F32.PACK_AB R30, R39, R38 ;  /* 0x00000026271e723e */ /* 0x000fe200000000ff */
[----:B------:R0:W-:Y:S01]  /*10ed0*/  STSM.16.M88.4 [R31], R8 ;  /* 0x000000081f007844 */ /* 0x0001e20000000200 */
[----:B------:R-:W-:Y:S02]  /*10ee0*/  MOV R77, R12 ;  /* 0x0000000c004d7202 */ /* 0x000fe40000000f00 */
[----:B------:R-:W-:Y:S01]  /*10ef0*/  MOV R76, R14 ;  /* 0x0000000e004c7202 */ /* 0x000fe20000000f00 */
[----:B------:R2:W-:Y:S01]  /*10f00*/  STSM.16.M88.4 [R79], R24 ;  /* 0x000000184f007844 */ /* 0x0005e20000000200 */
[----:B------:R-:W-:Y:S02]  /*10f10*/  F2FP.F16.F32.PACK_AB R12, R45, R44 ;  /* 0x0000002c2d0c723e */ /* 0x000fe400000000ff */
[----:B------:R-:W-:-:S02]  /*10f20*/  F2FP.F16.F32.PACK_AB R13, R69, R68 ;  /* 0x00000044450d723e */ /* 0x000fc400000000ff */
[----:B------:R-:W-:Y:S02]  /*10f30*/  F2FP.F16.F32.PACK_AB R14, R47, R46 ;  /* 0x0000002e2f0e723e */ /* 0x000fe400000000ff */
[----:B------:R-:W-:Y:S02]  /*10f40*/  F2FP.F16.F32.PACK_AB R15, R71, R70 ;  /* 0x00000046470f723e */ /* 0x000fe400000000ff */
[----:B0-----:R-:W-:Y:S02]  /*10f50*/  F2FP.F16.F32.PACK_AB R31, R63, R62 ;  /* 0x0000003e3f1f723e */ /* 0x001fe400000000ff */
[----:B------:R-:W-:Y:S02]  /*10f60*/  F2FP.F16.F32.PACK_AB R8, R41, R40 ;  /* 0x000000282908723e */ /* 0x000fe400000000ff */
[----:B------:R-:W-:Y:S02]  /*10f70*/  F2FP.F16.F32.PACK_AB R9, R65, R64 ;  /* 0x000000404109723e */ /* 0x000fe400000000ff */
[----:B------:R-:W-:-:S02]  /*10f80*/  F2FP.F16.F32.PACK_AB R10, R43, R42 ;  /* 0x0000002a2b0a723e */ /* 0x000fc400000000ff */
[----:B------:R-:W-:Y:S02]  /*10f90*/  F2FP.F16.F32.PACK_AB R11, R67, R66 ;  /* 0x00000042430b723e */ /* 0x000fe400000000ff */
[----:B--2---:R-:W-:Y:S02]  /*10fa0*/  F2FP.F16.F32.PACK_AB R24, R49, R48 ;  /* 0x000000303118723e */ /* 0x004fe400000000ff */
[----:B------:R-:W-:Y:S02]  /*10fb0*/  F2FP.F16.F32.PACK_AB R25, R73, R72 ;  /* 0x000000484919723e */ /* 0x000fe400000000ff */
[----:B------:R-:W-:Y:S02]  /*10fc0*/  F2FP.F16.F32.PACK_AB R26, R51, R50 ;  /* 0x00000032331a723e */ /* 0x000fe400000000ff */
[----:B------:R-:W-:Y:S01]  /*10fd0*/  F2FP.F16.F32.PACK_AB R27, R135, R134 ;  /* 0x00000086871b723e */ /* 0x000fe200000000ff */
[----:B------:R0:W-:Y:S04]  /*10fe0*/  STSM.16.M88.4 [R0], R28 ;  /* 0x0000001c00007844 */ /* 0x0001e80000000200 */
[----:B------:R2:W-:Y:S04]  /*10ff0*/  STSM.16.M88.4 [R78], R8 ;  /* 0x000000084e007844 */ /* 0x0005e80000000200 */
[----:B------:R3:W-:Y:S04]  /*11000*/  STSM.16.M88.4 [R77], R12 ;  /* 0x0000000c4d007844 */ /* 0x0007e80000000200 */
[----:B------:R4:W-:Y:S01]  /*11010*/  STSM.16.M88.4 [R76], R24 ;  /* 0x000000184c007844 */ /* 0x0009e20000000200 */
[----:B------:R-:W-:Y:S01]  /*11020*/  BAR.SYNC.DEFER_BLOCKING 0x1, 0x180 ;  /* 0x0046000000007b1d */ /* 0x000fe20000010000 */
[----:B------:R-:W-:-:S04]  /*11030*/  ISETP.NE.U32.AND P0, PT, RZ, UR4, PT ;  /* 0x00000004ff007c0c */ /* 0x000fc8000bf05070 */
[----:B------:R-:W-:Y:S02]  /*11040*/  ISETP.NE.AND.EX P0, PT, RZ, UR5, PT, P0 ;  /* 0x00000005ff007c0c */ /* 0x000fe4000bf05300 */
[----:B0-----:R-:W-:Y:S01]  /*11050*/  IADD3 R28, P1, R81, UR4, RZ ;  /* 0x00000004511c7c10 */ /* 0x001fe2000ff3e0ff */
[----:B------:R-:W-:Y:S01]  /*11060*/  IMAD.MOV.U32 R0, RZ, RZ, RZ ;  /* 0x000000ffff007224 */ /* 0x000fe200078e00ff */
[----:B------:R-:W-:Y:S01]  /*11070*/  ISETP.NE.U32.AND P3, PT, RZ, UR6, PT ;  /* 0x00000006ff007c0c */ /* 0x000fe2000bf65070 */
[----:B--2---:R-:W0:Y:S01]  /*11080*/  LDC R78, c[0x0][0xbe8] ;  /* 0x0002fa00ff4e7b82 */ /* 0x004e220000000800 */
[----:B------:R-:W-:-:S07]  /*11090*/  IADD3.X R29, R80, UR5, RZ, P1, !PT ;  /* 0x00000005501d7c10 */ /* 0x000fce0008ffe4ff */
[----:B------:R-:W5:Y:S01]  /*110a0*/  @P0 LDG.E R0, desc[UR42][R28.64] ;  /* 0x0000002a1c000981 */ /* 0x000f62000c1e1900 */
[----:B------:R-:W-:Y:S01]  /*110b0*/  ISETP.NE.AND.EX P3, PT, RZ, UR7, PT, P3 ;  /* 0x00000007ff007c0c */ /* 0x000fe2000bf65330 */
[----:B---3--:R-:W-:Y:S01]  /*110c0*/  IMAD.MOV.U32 R14, RZ, RZ, 0x9b8 ;  /* 0x000009b8ff0e7424 */ /* 0x008fe200078e00ff */
[----:B------:R-:W-:-:S04]  /*110d0*/  ISETP.GT.AND P2, PT, R3, 0x1, PT ;  /* 0x000000010300780c */ /* 0x000fc80003f44270 */
[----:B------:R-:W-:-:S07]  /*110e0*/  SEL R14, R14, 0x978, P2 ;  /* 0x000009780e0e7807 */ /* 0x000fce0001000000 */
[----:B------:R-:W-:Y:S01]  /*110f0*/  @P3 IADD3 R8, P1, R81, UR6, RZ ;  /* 0x0000000651083c10 */ /* 0x000fe2000ff3e0ff */
[----:B------:R-:W-:Y:S02]  /*11100*/  ULDC UR6, c[0x0][0xa88] ;  /* 0x0002a20000067ab9 */ /* 0x000fe40000000800 */
[----:B------:R-:W-:Y:S01]  /*11110*/  IMAD.U32 R31, RZ, RZ, UR6 ;  /* 0x00000006ff1f7e24 */ /* 0x000fe2000f8e00ff */
[----:B------:R-:W-:Y:S01]  /*11120*/  @P3 IADD3.X R9, R80, UR7, RZ, P1, !PT ;  /* 0x0000000750093c10 */ /* 0x000fe20008ffe4ff */
[----:B------:R4:W2:Y:S04]  /*11130*/  LDC.64 R10, c[0x0][R14+0x218] ;  /* 0x000086000e0a7b82 */ /* 0x0008a80000000a00 */
[----:B------:R3:W5:Y:S04]  /*11140*/  @P3 LDG.E R31, desc[UR42][R8.64] ;  /* 0x0000002a081f3981 */ /* 0x000768000c1e1900 */
[----:B------:R4:W1:Y:S08]  /*11150*/  LDC.64 R12, c[0x0][R14+0x228] ;  /* 0x00008a000e0c7b82 */ /* 0x0008700000000a00 */
[----:B---3--:R4:W3:Y:S01]  /*11160*/  LDC.64 R8, c[0x0][R14+0x220] ;  /* 0x000088000e087b82 */ /* 0x0088e20000000a00 */
[----:B0-----:R-:W-:Y:S01]  /*11170*/  ISETP.NE.AND P1, PT, R78, 0x1, PT ;  /* 0x000000014e00780c */ /* 0x001fe20003f25270 */
[----:B------:R-:W-:-:S12]  /*11180*/  @P3 BRA `(.L_x_10554) ;  /* 0x0000000000103947 */ /* 0x000fd80003800000 */
[----:B------:R-:W-:Y:S05]  /*11190*/  @!P0 BRA `(.L_x_10554) ;  /* 0x00000000000c8947 */ /* 0x000fea0003800000 */
[----:B----4-:R-:W4:Y:S04]  /*111a0*/  LDG.E R24, desc[UR42][R28.64] ;  /* 0x0000002a1c187981 */ /* 0x010f28000c1e1900 */
[----:B-----5:R-:W4:Y:S02]  /*111b0*/  LDG.E R31, desc[UR42][R28.64+0x4] ;  /* 0x0000042a1c1f7981 */ /* 0x020f24000c1e1900 */
[----:B----4-:R-:W-:-:S07]  /*111c0*/  IMAD.IADD R31, R31, 0x1, -R24 ;  /* 0x000000011f1f7824 */ /* 0x010fce00078e0a18 */
.L_x_10554:
[----:B------:R-:W3:Y:S01]  /*111d0*/  LDL.LU R3, [R1+0x5c] ;  /* 0x00005c0001037983 */ /* 0x000ee20000300800 */
[----:B----4-:R-:W0:Y:S03]  /*111e0*/  LDC.64 R14, c[0x0][R14+0x210] ;  /* 0x000084000e0e7b82 */ /* 0x010e260000000a00 */
[----:B------:R-:W4:Y:S04]  /*111f0*/  LDL.LU R27, [R1+0x9c] ;  /* 0x00009c00011b7983 */ /* 0x000f280000300800 */
[----:B------:R-:W4:Y:S01]  /*11200*/  LDL R26, [R1+0xd4] ;  /* 0x0000d400011a7983 */ /* 0x000f220000100800 */
[----:B------:R-:W-:Y:S01]  /*11210*/  ISETP.NE.U32.AND P0, PT, RZ, UR4, PT ;  /* 0x00000004ff007c0c */ /* 0x000fe2000bf05070 */
[----:B------:R-:W1:Y:S02]  /*11220*/  @P1 LDC R79, c[0x0][0xbec] ;  /* 0x0002fb00ff4f1b82 */ /* 0x000e640000000800 */
[----:B------:R-:W4:Y:S04]  /*11230*/  LDL R82, [R1+0x68] ;  /* 0x0000680001527983 */ /* 0x000f280000100800 */
[----:B------:R-:W4:Y:S01]  /*11240*/  LDL R80, [R1+0x74] ;  /* 0x0000740001507983 */ /* 0x000f220000100800 */
[----:B------:R-:W-:Y:S01]  /*11250*/  ISETP.NE.AND.EX P0, PT, RZ, UR5, PT, P0 ;  /* 0x00000005ff007c0c */ /* 0x000fe2000bf05300 */
[----:B------:R-:W0:Y:S01]  /*11260*/  @P1 LDC R81, c[0x0][0xbf0] ;  /* 0x0002fc00ff511b82 */ /* 0x000e220000000800 */
[-C--:B--2---:R-:W-:Y:S01]  /*11270*/  IMAD R29, R11, R137.reuse, RZ ;  /* 0x000000890b1d7224 */ /* 0x084fe200078e02ff */
[----:B------:R-:W2:Y:S01]  /*11280*/  LDL R76, [R1+0xd0] ;  /* 0x0000d000014c7983 */ /* 0x000ea20000100800 */
[----:B------:R-:W-:-:S03]  /*11290*/  IMAD.WIDE.U32 R10, R10, R137, RZ ;  /* 0x000000890a0a7225 */ /* 0x000fc600078e00ff */
[----:B------:R-:W2:Y:S02]  /*112a0*/  LDL R30, [R1+0xa4] ;  /* 0x0000a400011e7983 */ /* 0x000ea40000100800 */
[----:B------:R-:W1:Y:S01]  /*112b0*/  LDC.64 R24, c[0x0][0xba8] ;  /* 0x0002ea00ff187b82 */ /* 0x000e620000000a00 */
[----:B------:R-:W-:-:S07]  /*112c0*/  IMAD.IADD R28, R11, 0x1, R29 ;  /* 0x000000010b1c7824 */ /* 0x000fce00078e021d */
[----:B-1----:R-:W1:Y:S08]  /*112d0*/  @!P2 LDC R24, c[0x0][0xb50] ;  /* 0x0002d400ff18ab82 */ /* 0x002e700000000800 */
[----:B------:R-:W1:Y:S01]  /*112e0*/  @!P2 LDC R25, c[0x0][0xb54] ;  /* 0x0002d500ff19ab82 */ /* 0x000e620000000800 */
[----:B---3--:R-:W-:Y:S02]  /*112f0*/  SEL R3, R3, RZ, !P0 ;  /* 0x000000ff03037207 */ /* 0x008fe40004000000 */
[----:B----4-:R-:W-:-:S03]  /*11300*/  SEL R27, R27, RZ, !P0 ;  /* 0x000000ff1b1b7207 */ /* 0x010fc60004000000 */
[----:B------:R-:W-:-:S04]  /*11310*/  IMAD R9, R9, R3, RZ ;  /* 0x0000000309097224 */ /* 0x000fc800078e02ff */
[C---:B------:R-:W-:Y:S02]  /*11320*/  IMAD R77, R8.reuse, R27, R9 ;  /* 0x0000001b084d7224 */ /* 0x040fe400078e0209 */
[----:B------:R-:W-:-:S04]  /*11330*/  IMAD.WIDE.U32 R8, R8, R3, RZ ;  /* 0x0000000308087225 */ /* 0x000fc800078e00ff */
[----:B------:R-:W-:Y:S01]  /*11340*/  IMAD R26, R82, 0xc0, R26 ;  /* 0x000000c0521a7824 */ /* 0x000fe200078e021a */
[----:B-----5:R-:W-:-:S03]  /*11350*/  IADD3 R10, P0, P3, R8, R10, R0 ;  /* 0x0000000a080a7210 */ /* 0x020fc60007b1e000 */
[----:B------:R-:W-:Y:S01]  /*11360*/  @P1 IMAD.HI.U32 R8, R26, R79, RZ ;  /* 0x0000004f1a081227 */ /* 0x000fe200078e00ff */
[----:B------:R-:W-:Y:S02]  /*11370*/  SEL R27, R80, RZ, P2 ;  /* 0x000000ff501b7207 */ /* 0x000fe40001000000 */
[----:B------:R-:W-:Y:S01]  /*11380*/  IADD3 R11, R9, R77, RZ ;  /* 0x0000004d090b7210 */ /* 0x000fe20007ffe0ff */
[----:B------:R-:W-:Y:S01]  /*11390*/  IMAD.MOV.U32 R9, RZ, RZ, R26 ;  /* 0x000000ffff097224 */ /* 0x000fe200078e001a */
[----:B0-----:R-:W-:Y:S01]  /*113a0*/  @P1 SHF.R.U32.HI R9, RZ, R81, R8 ;  /* 0x00000051ff091219 */ /* 0x001fe20000011608 */
[-C--:B------:R-:W-:Y:S01]  /*113b0*/  IMAD R29, R13, R27.reuse, RZ ;  /* 0x0000001b0d1d7224 */ /* 0x080fe200078e02ff */
[----:B------:R-:W-:Y:S01]  /*113c0*/  SHF.R.S32.HI R77, RZ, 0x1f, R0 ;  /* 0x0000001fff4d7819 */ /* 0x000fe20000011400 */
[----:B------:R-:W-:Y:S01]  /*113d0*/  IMAD.WIDE.U32 R12, R12, R27, RZ ;  /* 0x0000001b0c0c7225 */ /* 0x000fe200078e00ff */
[----:B------:R-:W-:-:S03]  /*113e0*/  SHF.R.S32.HI R8, RZ, 0x1f, R9 ;  /* 0x0000001fff087819 */ /* 0x000fc60000011409 */
[----:B------:R-:W-:Y:S01]  /*113f0*/  IMAD.MOV R27, RZ, RZ, -R9 ;  /* 0x000000ffff1b7224 */ /* 0x000fe200078e0a09 */
[----:B------:R-:W-:Y:S01]  /*11400*/  IADD3.X R11, R11, R28, R77, P0, P3 ;  /* 0x0000001c0b0b7210 */ /* 0x000fe200007e644d */
[----:B------:R-:W-:Y:S01]  /*11410*/  IMAD.IADD R29, R13, 0x1, R29 ;  /* 0x000000010d1d7824 */ /* 0x000fe200078e021d */
[----:B------:R-:W-:Y:S01]  /*11420*/  IADD3 R12, P0, P3, R9, R10, R12 ;  /* 0x0000000a090c7210 */ /* 0x000fe20007b1e00c */
[----:B------:R-:W-:-:S03]  /*11430*/  IMAD R9, R78, R27, R26 ;  /* 0x0000001b4e097224 */ /* 0x000fc600078e021a */
[----:B------:R-:W-:Y:S01]  /*11440*/  IADD3.X R13, R8, R11, R29, P0, P3 ;  /* 0x0000000b080d7210 */ /* 0x000fe200007e641d */
[-C--:B------:R-:W-:Y:S01]  /*11450*/  IMAD R8, R15, R9.reuse, RZ ;  /* 0x000000090f087224 */ /* 0x080fe200078e02ff */
[----:B------:R-:W-:Y:S01]  /*11460*/  SHF.R.S32.HI R11, RZ, 0x1f, R9 ;  /* 0x0000001fff0b7819 */ /* 0x000fe20000011409 */
[----:B------:R-:W-:-:S04]  /*11470*/  IMAD.WIDE.U32 R12, R14, R9, R12 ;  /* 0x000000090e0c7225 */ /* 0x000fc800078e000c */
[----:B------:R-:W-:-:S04]  /*11480*/  IMAD R11, R14, R11, R8 ;  /* 0x0000000b0e0b7224 */ /* 0x000fc800078e0208 */
[----:B------:R-:W-:Y:S01]  /*11490*/  IMAD.IADD R8, R13, 0x1, R11 ;  /* 0x000000010d087824 */ /* 0x000fe200078e020b */
[----:B-1----:R-:W-:-:S04]  /*114a0*/  LEA R13, P0, R12, R24, 0x2 ;  /* 0x000000180c0d7211 */ /* 0x002fc800078010ff */
[----:B------:R-:W-:Y:S01]  /*114b0*/  LEA.HI.X R12, R12, R25, R8, 0x2, P0 ;  /* 0x000000190c0c7211 */ /* 0x000fe200000f1408 */
[----:B------:R-:W-:Y:S01]  /*114c0*/  SHFL.IDX PT, R10, R13, 0x1, 0x1c1f ;  /* 0x003c1f000d0a7f89 */ /* 0x000fe200000e0000 */
[----:B--2---:R-:W-:-:S03]  /*114d0*/  IMAD R25, R82, 0xc0, R76 ;  /* 0x000000c052197824 */ /* 0x004fc600078e024c */
[----:B------:R-:W-:Y:S04]  /*114e0*/  SHFL.IDX PT, R8, R13, RZ, 0x1c1f ;  /* 0x001c1fff0d087589 */ /* 0x000fe800000e0000 */
[----:B------:R-:W0:Y:S04]  /*114f0*/  SHFL.IDX PT, R9, R12, RZ, 0x1c1f ;  /* 0x001c1fff0c097589 */ /* 0x000e2800000e0000 */
[----:B------:R-:W1:Y:S01]  /*11500*/  SHFL.IDX PT, R11, R12, 0x1, 0x1c1f ;  /* 0x003c1f000c0b7f89 */ /* 0x000e6200000e0000 */
[----:B------:R-:W-:Y:S01]  /*11510*/  IMAD R76, R31, R78, RZ ;  /* 0x0000004e1f4c7224 */ /* 0x000fe200078e02ff */
[----:B------:R-:W-:Y:S01]  /*11520*/  LOP3.LUT P0, RZ, R30, 0x3, RZ, 0xc0, !PT ;  /* 0x000000031eff7812 */ /* 0x000fe2000780c0ff */
[----:B------:R-:W-:-:S03]  /*11530*/  VIADD R24, R25, 0x8 ;  /* 0x0000000819187836 */ /* 0x000fc60000000000 */
[-C--:B------:R-:W-:Y:S02]  /*11540*/  ISETP.GE.OR P3, PT, R25, R76.reuse, P0 ;  /* 0x0000004c1900720c */ /* 0x080fe40000766670 */
[----:B------:R-:W-:-:S11]  /*11550*/  ISETP.GE.OR P0, PT, R24, R76, P0 ;  /* 0x0000004c1800720c */ /* 0x000fd60000706670 */
[----:B0-----:R0:W-:Y:S04]  /*11560*/  @!P3 ST.E desc[UR42][R8.64], R5 ;  /* 0x000000050800b985 */ /* 0x0011e8000c10192a */
[----:B-1----:R0:W-:Y:S01]  /*11570*/  @!P0 ST.E desc[UR42][R10.64], R4 ;  /* 0x000000040a008985 */ /* 0x0021e2000c10192a */
[----:B------:R-:W-:Y:S05]  /*11580*/  @P2 BRA `(.L_x_10555) ;  /* 0x00000008002c2947 */ /* 0x000fea0003800000 */
[----:B------:R-:W1:Y:S01]  /*11590*/  S2R R30, SR_TID.X ;  /* 0x00000000001e7919 */ /* 0x000e620000002100 */
[----:B0-----:R-:W0:Y:S01]  /*115a0*/  @P1 LDC R11, c[0x0][0xbec] ;  /* 0x0002fb00ff0b1b82 */ /* 0x001e220000000800 */
[----:B------:R-:W-:-:S07]  /*115b0*/  ULDC.64 UR4, c[0x0][0xaa0] ;  /* 0x0002a80000047ab9 */ /* 0x000fce0000000a00 */
[----:B------:R-:W2:Y:S01]  /*115c0*/  @P1 LDC R13, c[0x0][0xbf0] ;  /* 0x0002fc00ff0d1b82 */ /* 0x000ea20000000800 */
[----:B-1----:R-:W-:-:S04]  /*115d0*/  IADD3 R4, R30, -0x80, RZ ;  /* 0xffffff801e047810 */ /* 0x002fc80007ffe0ff */
[----:B------:R-:W-:-:S04]  /*115e0*/  SHF.R.S32.HI R5, RZ, 0x1f, R4 ;  /* 0x0000001fff057819 */ /* 0x000fc80000011404 */
[----:B------:R-:W-:-:S04]  /*115f0*/  LEA.HI R5, R5, R4, RZ, 0x2 ;  /* 0x0000000405057211 */ /* 0x000fc800078f10ff */
[----:B------:R-:W-:Y:S02]  /*11600*/  LOP3.LUT R7, R5, 0xfffffffc, RZ, 0xc0, !PT ;  /* 0xfffffffc05077812 */ /* 0x000fe400078ec0ff */
[----:B------:R-:W-:-:S03]  /*11610*/  SHF.R.S32.HI R10, RZ, 0x2, R5 ;  /* 0x00000002ff0a7819 */ /* 0x000fc60000011405 */
[----:B------:R-:W-:-:S04]  /*11620*/  IMAD.IADD R15, R4, 0x1, -R7 ;  /* 0x00000001040f7824 */ /* 0x000fc800078e0a07 */
[----:B------:R-:W-:-:S04]  /*11630*/  IMAD.SHL.U32 R45, R15, 0x8, RZ ;  /* 0x000000080f2d7824 */ /* 0x000fc800078e00ff */
[----:B------:R-:W-:-:S04]  /*11640*/  IMAD R5, R10, 0x20, R45 ;  /* 0x000000200a057824 */ /* 0x000fc800078e022d */
[----:B------:R-:W-:-:S04]  /*11650*/  IMAD.WIDE R74, R5, 0x2, R74 ;  /* 0x00000002054a7825 */ /* 0x000fc800078e024a */
[----:B------:R-:W-:Y:S01]  /*11660*/  IMAD R77, R77, UR4, RZ ;  /* 0x000000044d4d7c24 */ /* 0x000fe2000f8e02ff */
[C---:B------:R-:W-:Y:S02]  /*11670*/  IADD3 R25, P0, R74.reuse, 0x1800, RZ ;  /* 0x000018004a197810 */ /* 0x040fe40007f1e0ff */
[C---:B------:R-:W-:Y:S02]  /*11680*/  IADD3 R29, P2, R74.reuse, 0x3000, RZ ;  /* 0x000030004a1d7810 */ /* 0x040fe40007f5e0ff */
[C---:B------:R-:W-:Y:S02]  /*11690*/  IADD3 R33, P3, R74.reuse, 0x4800, RZ ;  /* 0x000048004a217810 */ /* 0x040fe40007f7e0ff */
[----:B------:R-:W-:Y:S01]  /*116a0*/  IADD3 R37, P4, R74, 0x6000, RZ ;  /* 0x000060004a257810 */ /* 0x000fe20007f9e0ff */
[----:B------:R-:W-:Y:S01]  /*116b0*/  IMAD R77, R0, UR5, R77 ;  /* 0x00000005004d7c24 */ /* 0x000fe2000f8e024d */
[----:B------:R-:W-:Y:S01]  /*116c0*/  IADD3 R5, P5, R74, 0x7800, RZ ;  /* 0x000078004a057810 */ /* 0x000fe20007fbe0ff */
[----:B------:R-:W-:Y:S01]  /*116d0*/  IMAD.WIDE.U32 R8, R0, UR4, RZ ;  /* 0x0000000400087c25 */ /* 0x000fe2000f8e00ff */
[----:B------:R-:W-:Y:S01]  /*116e0*/  LOP3.LUT R24, R25, 0x180, RZ, 0xc0, !PT ;  /* 0x0000018019187812 */ /* 0x000fe200078ec0ff */
[----:B------:R-:W-:Y:S01]  /*116f0*/  ULDC.64 UR4, c[0x0][0xae8] ;  /* 0x0002ba0000047ab9 */ /* 0x000fe20000000a00 */
[----:B------:R-:W-:Y:S01]  /*11700*/  LOP3.LUT R28, R29, 0x180, RZ, 0xc0, !PT ;  /* 0x000001801d1c7812 */ /* 0x000fe200078ec0ff */
[----:B------:R-:W-:Y:S01]  /*11710*/  IMAD R0, R15, 0x60, R10 ;  /* 0x000000600f007824 */ /* 0x000fe200078e020a */
[----:B------:R-:W-:-:S02]  /*11720*/  LOP3.LUT R32, R33, 0x180, RZ, 0xc0, !PT ;  /* 0x0000018021207812 */ /* 0x000fc400078ec0ff */
[----:B------:R-:W-:Y:S01]  /*11730*/  LOP3.LUT R36, R37, 0x180, RZ, 0xc0, !PT ;  /* 0x0000018025247812 */ /* 0x000fe200078ec0ff */
[----:B------:R-:W-:Y:S01]  /*11740*/  IMAD.IADD R9, R9, 0x1, R77 ;  /* 0x0000000109097824 */ /* 0x000fe200078e024d */
[----:B------:R-:W-:Y:S01]  /*11750*/  LOP3.LUT R4, R5, 0x180, RZ, 0xc0, !PT ;  /* 0x0000018005047812 */ /* 0x000fe200078ec0ff */
[----:B------:R-:W-:Y:S01]  /*11760*/  IMAD R14, R82, 0xc0, R0 ;  /* 0x000000c0520e7824 */ /* 0x000fe200078e0200 */
[----:B------:R-:W-:Y:S01]  /*11770*/  LOP3.LUT R7, R74, 0x180, RZ, 0xc0, !PT ;  /* 0x000001804a077812 */ /* 0x000fe200078ec0ff */
[----:B------:R-:W-:Y:S01]  /*11780*/  IMAD.X R41, RZ, RZ, R75, P5 ;  /* 0x000000ffff297224 */ /* 0x000fe200028e064b */
[----:B------:R-:W-:Y:S02]  /*11790*/  SHF.R.U64 R24, R24, 0x3, RZ ;  /* 0x0000000318187819 */ /* 0x000fe400000012ff */
[----:B------:R-:W-:Y:S02]  /*117a0*/  SHF.R.U64 R28, R28, 0x3, RZ ;  /* 0x000000031c1c7819 */ /* 0x000fe400000012ff */
[----:B------:R-:W-:-:S02]  /*117b0*/  SHF.R.U64 R32, R32, 0x3, RZ ;  /* 0x0000000320207819 */ /* 0x000fc400000012ff */
[----:B------:R-:W-:Y:S01]  /*117c0*/  SHF.R.U64 R36, R36, 0x3, RZ ;  /* 0x0000000324247819 */ /* 0x000fe200000012ff */
[----:B------:R-:W-:Y:S01]  /*117d0*/  IMAD.WIDE.U32 R8, R137, UR4, R8 ;  /* 0x0000000489087c25 */ /* 0x000fe2000f8e0008 */
[----:B------:R-:W-:Y:S02]  /*117e0*/  SHF.R.U64 R4, R4, 0x3, RZ ;  /* 0x0000000304047819 */ /* 0x000fe400000012ff */
[----:B------:R-:W-:Y:S01]  /*117f0*/  SHF.R.U64 R7, R7, 0x3, RZ ;  /* 0x0000000307077819 */ /* 0x000fe200000012ff */
[----:B0-----:R-:W-:Y:S01]  /*11800*/  @P1 IMAD.HI.U32 R0, R14, R11, RZ ;  /* 0x0000000b0e001227 */ /* 0x001fe200078e00ff */
[----:B------:R-:W-:Y:S02]  /*11810*/  LOP3.LUT R24, R24, R25, RZ, 0x3c, !PT ;  /* 0x0000001918187212 */ /* 0x000fe400078e3cff */
[----:B------:R-:W-:Y:S01]  /*11820*/  LOP3.LUT R28, R28, R29, RZ, 0x3c, !PT ;  /* 0x0000001d1c1c7212 */ /* 0x000fe200078e3cff */
[--C-:B------:R-:W-:Y:S01]  /*11830*/  IMAD.X R25, RZ, RZ, R75.reuse, P0 ;  /* 0x000000ffff197224 */ /* 0x100fe200000e064b */
[----:B------:R-:W-:Y:S01]  /*11840*/  LOP3.LUT R32, R32, R33, RZ, 0x3c, !PT ;  /* 0x0000002120207212 */ /* 0x000fe200078e3cff */
[--C-:B------:R-:W-:Y:S01]  /*11850*/  IMAD.X R29, RZ, RZ, R75.reuse, P2 ;  /* 0x000000ffff1d7224 */ /* 0x100fe200010e064b */
[----:B------:R-:W-:Y:S01]  /*11860*/  LOP3.LUT R36, R36, R37, RZ, 0x3c, !PT ;  /* 0x0000002524247212 */ /* 0x000fe200078e3cff */
[----:B------:R-:W-:Y:S01]  /*11870*/  IMAD.X R37, RZ, RZ, R75, P4 ;  /* 0x000000ffff257224 */ /* 0x000fe200020e064b */
[----:B------:R-:W-:Y:S01]  /*11880*/  SHF.R.S32.HI R12, RZ, 0x1f, R3 ;  /* 0x0000001fff0c7819 */ /* 0x000fe20000011403 */
[----:B------:R-:W-:Y:S01]  /*11890*/  IMAD R9, R137, UR5, R9 ;  /* 0x0000000589097c24 */ /* 0x000fe2000f8e0209 */
[----:B------:R-:W-:Y:S01]  /*118a0*/  IADD3.X R33, RZ, R75, RZ, P3, !PT ;  /* 0x0000004bff217210 */ /* 0x000fe20001ffe4ff */
[----:B------:R-:W-:Y:S01]  /*118b0*/  ULDC.64 UR4, c[0x0][0xaf0] ;  /* 0x0002bc0000047ab9 */ /* 0x000fe20000000a00 */
[----:B------:R-:W-:Y:S01]  /*118c0*/  LOP3.LUT R40, R4, R5, RZ, 0x3c, !PT ;  /* 0x0000000504287212 */ /* 0x000fe200078e3cff */
[----:B------:R-:W-:Y:S01]  /*118d0*/  IMAD.MOV.U32 R11, RZ, RZ, R14 ;  /* 0x000000ffff0b7224 */ /* 0x000fe200078e000e */
[----:B------:R-:W-:Y:S01]  /*118e0*/  LOP3.LUT R74, R7, R74, RZ, 0x3c, !PT ;  /* 0x0000004a074a7212 */ /* 0x000fe200078e3cff */
[----:B------:R-:W-:Y:S01]  /*118f0*/  IMAD R12, R12, UR4, RZ ;  /* 0x000000040c0c7c24 */ /* 0x000fe2000f8e02ff */
[----:B--2---:R-:W-:Y:S01]  /*11900*/  @P1 SHF.R.U32.HI R11, RZ, R13, R0 ;  /* 0x0000000dff0b1219 */ /* 0x004fe20000011600 */
[----:B------:R-:W5:Y:S01]  /*11910*/  LD.E.128 R24, desc[UR42][R24.64] ;  /* 0x0000002a18187980 */ /* 0x000f62000c101d00 */
[----:B------:R-:W-:-:S03]  /*11920*/  IMAD.WIDE.U32 R8, R3, UR4, R8 ;  /* 0x0000000403087c25 */ /* 0x000fc6000f8e0008 */
[----:B------:R0:W5:Y:S01]  /*11930*/  LD.E.128 R4, desc[UR42][R74.64] ;  /* 0x0000002a4a047980 */ /* 0x000162000c101d00 */
[----:B------:R-:W-:-:S03]  /*11940*/  IMAD R13, R3, UR5, R12 ;  /* 0x00000005030d7c24 */ /* 0x000fc6000f8e020c */
[----:B------:R-:W5:Y:S01]  /*11950*/  LD.E.128 R28, desc[UR42][R28.64] ;  /* 0x0000002a1c1c7980 */ /* 0x000f62000c101d00 */
[----:B------:R-:W-:-:S03]  /*11960*/  IMAD.MOV R21, RZ, RZ, -R11 ;  /* 0x000000ffff157224 */ /* 0x000fc600078e0a0b */
[----:B------:R-:W5:Y:S04]  /*11970*/  LD.E.128 R32, desc[UR42][R32.64] ;  /* 0x0000002a20207980 */ /* 0x000f68000c101d00 */
[----:B------:R-:W5:Y:S04]  /*11980*/  LD.E.128 R36, desc[UR42][R36.64] ;  /* 0x0000002a24247980 */ /* 0x000f68000c101d00 */
[----:B------:R-:W5:Y:S01]  /*11990*/  LD.E.128 R40, desc[UR42][R40.64] ;  /* 0x0000002a28287980 */ /* 0x000f62000c101d00 */
[----:B------:R-:W-:Y:S01]  /*119a0*/  SHF.R.S32.HI R0, RZ, 0x1f, R11 ;  /* 0x0000001fff007819 */ /* 0x000fe2000001140b */
[----:B------:R-:W-:Y:S01]  /*119b0*/  ULDC.64 UR4, c[0x0][0xae0] ;  /* 0x0002b80000047ab9 */ /* 0x000fe20000000a00 */
[----:B------:R-:W-:Y:S01]  /*119c0*/  @!PT LDS RZ, [RZ] ;  /* 0x00000000fffff984 */ /* 0x000fe20000000800 */
[----:B------:R-:W-:Y:S01]  /*119d0*/  @!PT LDS RZ, [RZ] ;  /* 0x00000000fffff984 */ /* 0x000fe20000000800 */
[----:B------:R-:W-:Y:S01]  /*119e0*/  @!PT LDS RZ, [RZ] ;  /* 0x00000000fffff984 */ /* 0x000fe20000000800 */
[----:B------:R-:W-:Y:S01]  /*119f0*/  @!PT LDS RZ, [RZ] ;  /* 0x00000000fffff984 */ /* 0x000fe20000000800 */
[----:B------:R1:W-:Y:S06]  /*11a00*/  MEMBAR.ALL.CTA ;  /* 0x0000000000007992 */ /* 0x0003ec0000008000 */
[----:B-1----:R-:W1:Y:S01]  /*11a10*/  FENCE.VIEW.ASYNC.S ;  /* 0x00000000000073c6 */ /* 0x002e620000000000 */
[----:B------:R-:W-:Y:S01]  /*11a20*/  IMAD R21, R78, R21, R14 ;  /* 0x000000154e157224 */ /* 0x000fe200078e020e */
[----:B------:R-:W-:Y:S01]  /*11a30*/  IADD3 R9, R9, R13, RZ ;  /* 0x0000000d09097210 */ /* 0x000fe20007ffe0ff */
[----:B------:R-:W-:-:S03]  /*11a40*/  IMAD R0, R0, UR4, RZ ;  /* 0x0000000400007c24 */ /* 0x000fc6000f8e02ff */
[----:B------:R-:W-:Y:S01]  /*11a50*/  SHF.R.S32.HI R3, RZ, 0x1f, R21 ;  /* 0x0000001fff037819 */ /* 0x000fe20000011415 */
[----:B------:R-:W-:-:S04]  /*11a60*/  IMAD.WIDE.U32 R8, R11, UR4, R8 ;  /* 0x000000040b087c25 */ /* 0x000fc8000f8e0008 */
[----:B------:R-:W-:Y:S01]  /*11a70*/  IMAD R11, R11, UR5, R0 ;  /* 0x000000050b0b7c24 */ /* 0x000fe2000f8e0200 */
[----:B------:R-:W-:Y:S01]  /*11a80*/  ULDC.64 UR4, c[0x0][0xad8] ;  /* 0x0002b60000047ab9 */ /* 0x000fe20000000a00 */
[----:B------:R-:W-:Y:S02]  /*11a90*/  VIADD R0, R2, 0x2d820 ;  /* 0x0002d82002007836 */ /* 0x000fe40000000000 */
[----:B------:R-:W-:Y:S02]  /*11aa0*/  IMAD R12, R3, UR4, RZ ;  /* 0x00000004030c7c24 */ /* 0x000fe4000f8e02ff */
[----:B------:R-:W-:Y:S01]  /*11ab0*/  IMAD.IADD R9, R9, 0x1, R11 ;  /* 0x0000000109097824 */ /* 0x000fe200078e020b */
[----:B------:R-:W-:Y:S01]  /*11ac0*/  PRMT R0, RZ, 0x654, R0 ;  /* 0x00000654ff007816 */ /* 0x000fe20000000000 */
[C---:B------:R-:W-:Y:S02]  /*11ad0*/  IMAD R3, R21.reuse, UR5, R12 ;  /* 0x0000000515037c24 */ /* 0x040fe4000f8e020c */
[----:B------:R-:W-:Y:S01]  /*11ae0*/  IMAD.WIDE.U32 R20, R21, UR4, R8 ;  /* 0x0000000415147c25 */ /* 0x000fe2000f8e0008 */
[----:B------:R-:W-:Y:S01]  /*11af0*/  ULDC.64 UR4, c[0x0][0xa80] ;  /* 0x0002a00000047ab9 */ /* 0x000fe20000000a00 */
[----:B-1----:R1:W-:Y:S02]  /*11b00*/  SYNCS.ARRIVE.TRANS64.RED.A1T0 RZ, [R0+URZ], RZ ;  /* 0x000000ff00ff79a7 */ /* 0x0023e4000810043f */
[----:B------:R-:W-:-:S02]  /*11b10*/  IMAD.IADD R3, R21, 0x1, R3 ;  /* 0x0000000115037824 */ /* 0x000fc400078e0203 */
[C---:B------:R-:W-:Y:S02]  /*11b20*/  VIADD R44, R45.reuse, 0x40 ;  /* 0x000000402d2c7836 */ /* 0x040fe40000000000 */
[----:B------:R-:W-:Y:S01]  /*11b30*/  VIADD R47, R45, 0x20 ;  /* 0x000000202d2f7836 */ /* 0x000fe20000000000 */
[----:B-1----:R-:W-:Y:S01]  /*11b40*/  LEA R0, P0, R20, UR4, 0x1 ;  /* 0x0000000414007c11 */ /* 0x002fe2000f8008ff */
[----:B------:R-:W-:-:S03]  /*11b50*/  UMOV UR4, 0xffffffff ;  /* 0xffffffff00047882 */ /* 0x000fc60000000000 */
[----:B------:R-:W-:Y:S02]  /*11b60*/  LEA.HI.X R20, R20, UR5, R3, 0x1, P0 ;  /* 0x0000000514147c11 */ /* 0x000fe400080f0c03 */
[----:B------:R-:W-:Y:S02]  /*11b70*/  SHF.R.S32.HI R46, RZ, 0x1f, R44 ;  /* 0x0000001fff2e7819 */ /* 0x000fe4000001142c */
[----:B------:R-:W-:Y:S01]  /*11b80*/  SHF.R.S32.HI R48, RZ, 0x1f, R47 ;  /* 0x0000001fff307819 */ /* 0x000fe2000001142f */
[----:B0-----:R-:W-:Y:S06]  /*11b90*/  BRA.DIV UR4, `(.L_x_10556) ;  /* 0x0000009604e87947 */ /* 0x001fec000b800000 */
[----:B------:R0:W1:Y:S04]  /*11ba0*/  SHFL.IDX PT, R3, R20, RZ, 0x1c1f ;  /* 0x001c1fff14037589 */ /* 0x00006800000e0000 */
[----:B------:R0:W2:Y:S02]  /*11bb0*/  SHFL.IDX PT, R14, R0, RZ, 0x1c1f ;  /* 0x001c1fff000e7589 */ /* 0x0000a400000e0000 */
.L_x_10730:
[----:B------:R-:W-:Y:S01]  /*11bc0*/  IMAD R21, R82, 0xc0, R10 ;  /* 0x000000c052157824 */ /* 0x000fe200078e020a */
[----:B------:R-:W-:Y:S04]  /*11bd0*/  BSSY B1, `(.L_x_10557) ;  /* 0x0000010000017945 */ /* 0x000fe80003800000 */
[----:B------:R-:W-:-:S13]  /*11be0*/  ISETP.GE.AND P0, PT, R21, R76, PT ;  /* 0x0000004c1500720c */ /* 0x000fda0003f06270 */
[----:B------:R-:W-:Y:S05]  /*11bf0*/  @P0 BRA `(.L_x_10558) ;  /* 0x0000000000340947 */ /* 0x000fea0003800000 */
[----:B------:R-:W-:Y:S02]  /*11c00*/  ULDC UR4, c[0x0][0xac8] ;  /* 0x0002b20000047ab9 */ /* 0x000fe40000000800 */
[----:B------:R-:W-:Y:S02]  /*11c10*/  ISETP.GE.AND P0, PT, R45, UR4, PT ;  /* 0x000000042d007c0c */ /* 0x000fe4000bf06270 */
[----:B------:R-:W-:Y:S02]  /*11c20*/  ISETP.GE.AND P1, PT, R47, UR4, PT ;  /* 0x000000042f007c0c */ /* 0x000fe4000bf26270 */
[----:B------:R-:W-:-:S09]  /*11c30*/  ISETP.GE.AND P2, PT, R44, UR4, PT ;  /* 0x000000042c007c0c */ /* 0x000fd2000bf46270 */
[-C--:B-1----:R-:W-:Y:S02]  /*11c40*/  @!P0 MOV R15, R3.reuse ;  /* 0x00000003000f8202 */ /* 0x082fe40000000f00 */
[-C--:B--2---:R-:W-:Y:S02]  /*11c50*/  @!P1 LEA R10, P3, R47, R14.reuse, 0x1 ;  /* 0x0000000e2f0a9211 */ /* 0x084fe400078608ff */
[C---:B------:R-:W-:Y:S01]  /*11c60*/  @!P2 LEA R8, P4, R44.reuse, R14, 0x1 ;  /* 0x0000000e2c08a211 */ /* 0x040fe200078808ff */
[----:B------:R-:W-:Y:S01]  /*11c70*/  @!P0 IMAD.WIDE R12, R45, 0x2, R14 ;  /* 0x000000022d0c8825 */ /* 0x000fe200078e020e */
[-C--:B------:R-:W-:Y:S02]  /*11c80*/  @!P1 LEA.HI.X R11, R47, R3.reuse, R48, 0x1, P3 ;  /* 0x000000032f0b9211 */ /* 0x080fe400018f0c30 */
[----:B------:R-:W-:Y:S02]  /*11c90*/  @!P2 LEA.HI.X R9, R44, R3, R46, 0x1, P4 ;  /* 0x000000032c09a211 */ /* 0x000fe400020f0c2e */
[----:B-----5:R3:W-:Y:S04]  /*11ca0*/  @!P0 ST.E.128 desc[UR42][R12.64], R4 ;  /* 0x000000040c008985 */ /* 0x0207e8000c101d2a */
[----:B------:R3:W-:Y:S04]  /*11cb0*/  @!P1 ST.E.128 desc[UR42][R10.64], R28 ;  /* 0x0000001c0a009985 */ /* 0x0007e8000c101d2a */
[----:B------:R3:W-:Y:S02]  /*11cc0*/  @!P2 ST.E.128 desc[UR42][R8.64], R36 ;  /* 0x000000240800a985 */ /* 0x0007e4000c101d2a */
.L_x_10558:
[----:B------:R-:W-:Y:S05]  /*11cd0*/  BSYNC B1 ;  /* 0x0000000000017941 */ /* 0x000fea0003800000 */
.L_x_10557:
[----:B------:R-:W-:-:S03]  /*11ce0*/  UMOV UR4, 0xffffffff ;  /* 0xffffffff00047882 */ /* 0x000fc60000000000 */
[----:B------:R-:W-:Y:S05]  /*11cf0*/  BRA.DIV UR4, `(.L_x_10559) ;  /* 0x0000009604c47947 */ /* 0x000fea000b800000 */
[----:B-1----:R1:W4:Y:S04]  /*11d00*/  SHFL.IDX PT, R3, R20, 0x1, 0x1c1f ;  /* 0x003c1f0014037f89 */ /* 0x00232800000e0000 */
[----:B--2---:R1:W2:Y:S02]  /*11d10*/  SHFL.IDX PT, R14, R0, 0x1, 0x1c1f ;  /* 0x003c1f00000e7f89 */ /* 0x0042a400000e0000 */
.L_x_10734:
[----:B---3-5:R-:W-:-:S05]  /*11d20*/  VIADD R5, R21, 0x60 ;  /* 0x0000006015057836 */ /* 0x028fca0000000000 */
[----:B------:R-:W-:-:S13]  /*11d30*/  ISETP.GE.AND P0, PT, R5, R76, PT ;  /* 0x0000004c0500720c */ /* 0x000fda0003f06270 */
[----:B------:R-:W-:Y:S05]  /*11d40*/  @P0 BRA `(.L_x_10560) ;  /* 0x0000001800440947 */ /* 0x000fea0003800000 */
[----:B------:R-:W-:Y:S02]  /*11d50*/  ULDC UR4, c[0x0][0xac8] ;  /* 0x0002b20000047ab9 */ /* 0x000fe40000000800 */
[----:B------:R-:W-:Y:S02]  /*11d60*/  ISETP.GE.AND P1, PT, R45, UR4, PT ;  /* 0x000000042d007c0c */ /* 0x000fe4000bf26270 */
[----:B------:R-:W-:-:S11]  /*11d70*/  ISETP.GE.AND P2, PT, R47, UR4, PT ;  /* 0x000000042f007c0c */ /* 0x000fd6000bf46270 */
[----:B----4-:R-:W-:Y:S02]  /*11d80*/  @!P1 IMAD.MOV.U32 R15, RZ, RZ, R3 ;  /* 0x000000ffff0f9224 */ /* 0x010fe400078e0003 */
[----:B--2---:R-:W-:Y:S01]  /*11d90*/  @!P2 LEA R6, P0, R47, R14, 0x1 ;  /* 0x0000000e2f06a211 */ /* 0x004fe200078008ff */
[----:B------:R-:W-:-:S03]  /*11da0*/  @!P1 IMAD.WIDE R4, R45, 0x2, R14 ;  /* 0x000000022d049825 */ /* 0x000fc600078e020e */
[----:B------:R-:W-:Y:S02]  /*11db0*/  @!P2 LEA.HI.X R7, R47, R3, R48, 0x1, P0 ;  /* 0x000000032f07a211 */ /* 0x000fe400000f0c30 */
[----:B------:R-:W-:Y:S01]  /*11dc0*/  ISETP.GE.AND P0, PT, R44, UR4, PT ;  /* 0x000000042c007c0c */ /* 0x000fe2000bf06270 */
[----:B------:R2:W-:Y:S04]  /*11dd0*/  @!P1 ST.E.128 desc[UR42][R4.64], R24 ;  /* 0x0000001804009985 */ /* 0x0005e8000c101d2a */
[----:B------:R2:W-:Y:S08]  /*11de0*/  @!P2 ST.E.128 desc[UR42][R6.64], R32 ;  /* 0x000000200600a985 */ /* 0x0005f0000c101d2a */
[----:B------:R-:W-:Y:S05]  /*11df0*/  @P0 BRA `(.L_x_10560) ;  /* 0x0000001800180947 */ /* 0x000fea0003800000 */
[----:B------:R-:W-:-:S04]  /*11e00*/  LEA R14, P0, R44, R14, 0x1 ;  /* 0x0000000e2c0e7211 */ /* 0x000fc800078008ff */
[----:B------:R-:W-:-:S05]  /*11e10*/  LEA.HI.X R15, R44, R3, R46, 0x1, P0 ;  /* 0x000000032c0f7211 */ /* 0x000fca00000f0c2e */
[----:B------:R3:W-:Y:S01]  /*11e20*/  ST.E.128 desc[UR42][R14.64], R40 ;  /* 0x000000280e007985 */ /* 0x0007e2000c101d2a */
[----:B------:R-:W-:Y:S05]  /*11e30*/  BRA `(.L_x_10560) ;  /* 0x0000001800087947 */ /* 0x000fea0003800000 */
.L_x_10555:
[----:B------:R-:W-:Y:S01]  /*11e40*/  ULDC.64 UR4, c[0x0][0xb08] ;  /* 0x0002c20000047ab9 */ /* 0x000fe20000000a00 */
[----:B0-----:R-:W0:Y:S01]  /*11e50*/  @P1 LDC R11, c[0x0][0xbec] ;  /* 0x0002fb00ff0b1b82 */ /* 0x001e220000000800 */
[----:B------:R-:W-:Y:S02]  /*11e60*/  IMAD R77, R77, UR4, RZ ;  /* 0x000000044d4d7c24 */ /* 0x000fe4000f8e02ff */
[----:B------:R-:W-:-:S04]  /*11e70*/  IMAD.WIDE.U32 R4, R0, UR4, RZ ;  /* 0x0000000400047c25 */ /* 0x000fc8000f8e00ff */
[----:B------:R-:W-:Y:S01]  /*11e80*/  IMAD R77, R0, UR5, R77 ;  /* 0x00000005004d7c24 */ /* 0x000fe2000f8e024d */
[----:B------:R-:W1:Y:S01]  /*11e90*/  @P1 LDC R8, c[0x0][0xbf0] ;  /* 0x0002fc00ff081b82 */ /* 0x000e620000000800 */
[----:B------:R-:W-:Y:S01]  /*11ea0*/  ULDC.64 UR4, c[0x0][0xb38] ;  /* 0x0002ce0000047ab9 */ /* 0x000fe20000000a00 */
[----:B------:R-:W-:Y:S01]  /*11eb0*/  SHF.R.S32.HI R0, RZ, 0x1f, R3 ;  /* 0x0000001fff007819 */ /* 0x000fe20000011403 */
[----:B------:R-:W-:Y:S02]  /*11ec0*/  IMAD.IADD R5, R5, 0x1, R77 ;  /* 0x0000000105057824 */ /* 0x000fe400078e024d */
[----:B------:R-:W-:-:S04]  /*11ed0*/  IMAD.WIDE.U32 R4, R137, UR4, R4 ;  /* 0x0000000489047c25 */ /* 0x000fc8000f8e0004 */
[----:B------:R-:W-:Y:S01]  /*11ee0*/  IMAD R5, R137, UR5, R5 ;  /* 0x0000000589057c24 */ /* 0x000fe2000f8e0205 */
[----:B------:R-:W-:Y:S02]  /*11ef0*/  ULDC.64 UR4, c[0x0][0xb40] ;  /* 0x0002d00000047ab9 */ /* 0x000fe40000000a00 */
[----:B------:R-:W-:Y:S02]  /*11f00*/  IMAD R0, R0, UR4, RZ ;  /* 0x0000000400007c24 */ /* 0x000fe4000f8e02ff */
[----:B------:R-:W-:-:S04]  /*11f10*/  IMAD.WIDE.U32 R4, R3, UR4, R4 ;  /* 0x0000000403047c25 */ /* 0x000fc8000f8e0004 */
[----:B------:R-:W-:Y:S01]  /*11f20*/  IMAD R9, R3, UR5, R0 ;  /* 0x0000000503097c24 */ /* 0x000fe2000f8e0200 */
[----:B------:R-:W-:Y:S01]  /*11f30*/  ULDC.64 UR4, c[0x0][0xb48] ;  /* 0x0002d20000047ab9 */ /* 0x000fe20000000a00 */
[----:B0-----:R-:W-:-:S04]  /*11f40*/  @P1 IMAD.HI.U32 R11, R26, R11, RZ ;  /* 0x0000000b1a0b1227 */ /* 0x001fc800078e00ff */
[----:B------:R-:W-:Y:S02]  /*11f50*/  IMAD.IADD R5, R5, 0x1, R9 ;  /* 0x0000000105057824 */ /* 0x000fe400078e0209 */
[----:B------:R-:W-:Y:S01]  /*11f60*/  IMAD.MOV.U32 R3, RZ, RZ, R26 ;  /* 0x000000ffff037224 */ /* 0x000fe200078e001a */
[----:B-1----:R-:W-:Y:S01]  /*11f70*/  @P1 SHF.R.U32.HI R3, RZ, R8, R11 ;  /* 0x00000008ff031219 */ /* 0x002fe2000001160b */
[----:B------:R-:W-:-:S03]  /*11f80*/  IMAD.WIDE.U32 R4, R80, UR4, R4 ;  /* 0x0000000450047c25 */ /* 0x000fc6000f8e0004 */
[----:B------:R-:W-:Y:S01]  /*11f90*/  SHF.R.S32.HI R0, RZ, 0x1f, R3 ;  /* 0x0000001fff007819 */ /* 0x000fe20000011403 */
[----:B------:R-:W-:Y:S01]  /*11fa0*/  IMAD R5, R80, UR5, R5 ;  /* 0x0000000550057c24 */ /* 0x000fe2000f8e0205 */
[C---:B------:R-:W-:Y:S01]  /*11fb0*/  IADD3 R9, -R3.reuse, RZ, RZ ;  /* 0x000000ff03097210 */ /* 0x040fe20007ffe1ff */
[----:B------:R-:W-:Y:S01]  /*11fc0*/  ULDC.64 UR4, c[0x0][0xb30] ;  /* 0x0002cc0000047ab9 */ /* 0x000fe20000000a00 */
[----:B------:R-:W-:Y:S02]  /*11fd0*/  VIADD R8, R2, 0x2d820 ;  /* 0x0002d82002087836 */ /* 0x000fe40000000000 */
[----:B------:R-:W-:Y:S02]  /*11fe0*/  IMAD R0, R0, UR4, RZ ;  /* 0x0000000400007c24 */ /* 0x000fe4000f8e02ff */
[----:B------:R-:W-:Y:S01]  /*11ff0*/  IMAD R9, R78, R9, R26 ;  /* 0x000000094e097224 */ /* 0x000fe200078e021a */
[----:B------:R-:W-:Y:S01]  /*12000*/  PRMT R8, RZ, 0x654, R8 ;  /* 0x00000654ff087816 */ /* 0x000fe20000000008 */
[----:B------:R-:W-:-:S02]  /*12010*/  IMAD R11, R3, UR5, R0 ;  /* 0x00000005030b7c24 */ /* 0x000fc4000f8e0200 */
[----:B------:R-:W-:Y:S01]  /*12020*/  IMAD.WIDE.U32 R4, R3, UR4, R4 ;  /* 0x0000000403047c25 */ /* 0x000fe2000f8e0004 */
[----:B------:R-:W-:Y:S01]  /*12030*/  SHF.R.S32.HI R0, RZ, 0x1f, R9 ;  /* 0x0000001fff007819 */ /* 0x000fe20000011409 */
[----:B------:R-:W-:Y:S01]  /*12040*/  ULDC.64 UR4, c[0x0][0xb28] ;  /* 0x0002ca0000047ab9 */ /* 0x000fe20000000a00 */
[----:B------:R0:W-:Y:S01]  /*12050*/  SYNCS.ARRIVE.TRANS64.RED.A1T0 RZ, [R8+URZ], RZ ;  /* 0x000000ff08ff79a7 */ /* 0x0001e2000810043f */
[----:B------:R-:W-:Y:S02]  /*12060*/  IMAD.IADD R5, R5, 0x1, R11 ;  /* 0x0000000105057824 */ /* 0x000fe400078e020b */
        /* <DEDUP_REMOVED lines=8> */
[----:B0-----:R-:W-:Y:S06]  /*120f0*/  BRA.DIV UR4, `(.L_x_10561) ;  /* 0x00000096040c7947 */ /* 0x001fec000b800000 */
[----:B------:R0:W1:Y:S04]  /*12100*/  SHFL.IDX PT, R3, R26, RZ, 0x1c1f ;  /* 0x001c1fff1a037589 */ /* 0x00006800000e0000 */
[----:B------:R0:W2:Y:S02]  /*12110*/  SHFL.IDX PT, R14, R0, RZ, 0x1c1f ;  /* 0x001c1fff000e7589 */ /* 0x0000a400000e0000 */
.L_x_10737:
[----:B------:R-:W-:Y:S01]  /*12120*/  ISETP.GE.AND P0, PT, R25, R76, PT ;  /* 0x0000004c1900720c */ /* 0x000fe20003f06270 */
[----:B------:R-:W-:-:S12]  /*12130*/  BSSY B1, `(.L_x_10562) ;  /* 0x000004b000017945 */ /* 0x000fd80003800000 */
[----:B------:R-:W-:Y:S05]  /*12140*/  @P0 BRA `(.L_x_10563) ;  /* 0x0000000400240947 */ /* 0x000fea0003800000 */
[----:B------:R-:W3:Y:S01]  /*12150*/  LDL R13, [R1+0x70] ;  /* 0x00007000010d7983 */ /* 0x000ee20000100800 */
[----:B------:R-:W-:-:S03]  /*12160*/  ULDC UR4, c[0x0][0xac8] ;  /* 0x0002b20000047ab9 */ /* 0x000fc60000000800 */
[----:B------:R-:W4:Y:S04]  /*12170*/  LDL R83, [R1+0x98] ;  /* 0x0000980001537983 */ /* 0x000f280000100800 */
[----:B------:R-:W5:Y:S04]  /*12180*/  LDL R81, [R1+0x94] ;  /* 0x0000940001517983 */ /* 0x000f680000100800 */
[----:B------:R-:W2:Y:S04]  /*12190*/  LDL R79, [R1+0x90] ;  /* 0x00009000014f7983 */ /* 0x000ea80000100800 */
        /* <DEDUP_REMOVED lines=15> */
[----:B------:R-:W2:Y:S01]  /*12290*/  LDL R11, [R1+0xa8] ;  /* 0x0000a800010b7983 */ /* 0x000ea20000100800 */
[----:B---3--:R-:W-:-:S02]  /*122a0*/  ISETP.GE.AND P2, PT, R13, UR4, PT ;  /* 0x000000040d007c0c */ /* 0x008fc4000bf46270 */
[----:B----4-:R-:W-:Y:S02]  /*122b0*/  ISETP.GE.AND P3, PT, R83, UR4, PT ;  /* 0x0000000453007c0c */ /* 0x010fe4000bf66270 */
[----:B-----5:R-:W-:-:S09]  /*122c0*/  ISETP.GE.AND P0, PT, R81, UR4, PT ;  /* 0x0000000451007c0c */ /* 0x020fd2000bf06270 */
[----:B--2---:R-:W-:Y:S02]  /*122d0*/  @!P2 IMAD.MOV.U32 R4, RZ, RZ, R14 ;  /* 0x000000ffff04a224 */ /* 0x004fe400078e000e */
[----:B-1----:R-:W-:Y:S01]  /*122e0*/  @!P2 IMAD.MOV.U32 R5, RZ, RZ, R3 ;  /* 0x000000ffff05a224 */ /* 0x002fe200078e0003 */
[----:B------:R-:W-:Y:S01]  /*122f0*/  ISETP.GE.AND P1, PT, R79, UR4, PT ;  /* 0x000000044f007c0c */ /* 0x000fe2000bf26270 */
[----:B------:R-:W-:Y:S01]  /*12300*/  @!P2 IMAD.WIDE R4, R13, 0x4, R4 ;  /* 0x000000040d04a825 */ /* 0x000fe200078e0204 */
[----:B------:R-:W-:-:S04]  /*12310*/  @!P3 LEA R8, P4, R83, R14, 0x2 ;  /* 0x0000000e5308b211 */ /* 0x000fc800078810ff */
[----:B------:R1:W-:Y:S01]  /*12320*/  @!P2 ST.E.64 desc[UR42][R4.64], R6 ;  /* 0x000000060400a985 */ /* 0x0003e2000c101b2a */
[----:B------:R-:W-:Y:S02]  /*12330*/  ISETP.GE.AND P2, PT, R77, UR4, PT ;  /* 0x000000044d007c0c */ /* 0x000fe4000bf46270 */
[----:B------:R-:W-:-:S05]  /*12340*/  @!P3 LEA.HI.X R9, R83, R3, R84, 0x2, P4 ;  /* 0x000000035309b211 */ /* 0x000fca00020f1454 */
[----:B------:R-:W-:Y:S01]  /*12350*/  @!P3 ST.E.64 desc[UR42][R8.64], R20 ;  /* 0x000000140800b985 */ /* 0x000fe2000c101b2a */
[----:B-1----:R-:W-:-:S04]  /*12360*/  @!P0 LEA R4, P5, R81, R14, 0x2 ;  /* 0x0000000e51048211 */ /* 0x002fc800078a10ff */
[-C--:B------:R-:W-:Y:S02]  /*12370*/  @!P0 LEA.HI.X R5, R81, R3.reuse, R82, 0x2, P5 ;  /* 0x0000000351058211 */ /* 0x080fe400028f1452 */
[----:B------:R-:W-:Y:S02]  /*12380*/  ISETP.GE.AND P3, PT, R74, UR4, PT ;  /* 0x000000044a007c0c */ /* 0x000fe4000bf66270 */
[C---:B------:R-:W-:Y:S01]  /*12390*/  @!P1 LEA R6, P4, R79.reuse, R14, 0x2 ;  /* 0x0000000e4f069211 */ /* 0x040fe200078810ff */
[----:B------:R1:W-:Y:S01]  /*123a0*/  @!P0 ST.E.64 desc[UR42][R4.64], R32 ;  /* 0x0000002004008985 */ /* 0x0003e2000c101b2a */
[----:B------:R-:W-:Y:S02]  /*123b0*/  ISETP.GE.AND P0, PT, R30, UR4, PT ;  /* 0x000000041e007c0c */ /* 0x000fe4000bf06270 */
[----:B------:R-:W-:-:S05]  /*123c0*/  @!P1 LEA.HI.X R7, R79, R3, R80, 0x2, P4 ;  /* 0x000000034f079211 */ /* 0x000fca00020f1450 */
[----:B------:R2:W-:Y:S01]  /*123d0*/  @!P1 ST.E.64 desc[UR42][R6.64], R34 ;  /* 0x0000002206009985 */ /* 0x0005e2000c101b2a */
[----:B-1----:R-:W-:-:S04]  /*123e0*/  @!P2 LEA R4, P5, R77, R14, 0x2 ;  /* 0x0000000e4d04a211 */ /* 0x002fc800078a10ff */
[-C--:B------:R-:W-:Y:S02]  /*123f0*/  @!P2 LEA.HI.X R5, R77, R3.reuse, R78, 0x2, P5 ;  /* 0x000000034d05a211 */ /* 0x080fe400028f144e */
[----:B------:R-:W-:Y:S02]  /*12400*/  ISETP.GE.AND P1, PT, R28, UR4, PT ;  /* 0x000000041c007c0c */ /* 0x000fe4000bf26270 */
[----:B--2---:R-:W-:Y:S01]  /*12410*/  @!P3 LEA R6, P5, R74, R14, 0x2 ;  /* 0x0000000e4a06b211 */ /* 0x004fe200078a10ff */
[----:B------:R1:W-:Y:S01]  /*12420*/  @!P2 ST.E.64 desc[UR42][R4.64], R36 ;  /* 0x000000240400a985 */ /* 0x0003e2000c101b2a */
[----:B------:R-:W-:Y:S02]  /*12430*/  ISETP.GE.AND P2, PT, R12, UR4, PT ;  /* 0x000000040c007c0c */ /* 0x000fe4000bf46270 */
[----:B------:R-:W-:Y:S02]  /*12440*/  @!P3 LEA.HI.X R7, R74, R3, R75, 0x2, P5 ;  /* 0x000000034a07b211 */ /* 0x000fe400028f144b */
[----:B------:R-:W-:-:S03]  /*12450*/  ISETP.GE.AND P5, PT, R10, UR4, PT ;  /* 0x000000040a007c0c */ /* 0x000fc6000bfa6270 */
[----:B------:R2:W-:Y:S01]  /*12460*/  @!P3 ST.E.64 desc[UR42][R6.64], R38 ;  /* 0x000000260600b985 */ /* 0x0005e2000c101b2a */
[----:B-1----:R-:W-:-:S04]  /*12470*/  @!P0 LEA R4, P4, R30, R14, 0x2 ;  /* 0x0000000e1e048211 */ /* 0x002fc800078810ff */
[-C--:B------:R-:W-:Y:S02]  /*12480*/  @!P0 LEA.HI.X R5, R30, R3.reuse, R31, 0x2, P4 ;  /* 0x000000031e058211 */ /* 0x080fe400020f141f */
[----:B------:R-:W-:Y:S02]  /*12490*/  ISETP.GE.AND P3, PT, R15, UR4, PT ;  /* 0x000000040f007c0c */ /* 0x000fe4000bf66270 */
[C---:B--2---:R-:W-:Y:S01]  /*124a0*/  @!P1 LEA R6, P4, R28.reuse, R14, 0x2 ;  /* 0x0000000e1c069211 */ /* 0x044fe200078810ff */
[----:B------:R1:W-:Y:S01]  /*124b0*/  @!P0 ST.E.64 desc[UR42][R4.64], R40 ;  /* 0x0000002804008985 */ /* 0x0003e2000c101b2a */
[----:B------:R-:W-:Y:S02]  /*124c0*/  IADD3 R13, R13, 0x58, RZ ;  /* 0x000000580d0d7810 */ /* 0x000fe40007ffe0ff */
[----:B------:R-:W-:Y:S02]  /*124d0*/  @!P1 LEA.HI.X R7, R28, R3, R29, 0x2, P4 ;  /* 0x000000031c079211 */ /* 0x000fe400020f141d */
[----:B------:R-:W-:-:S02]  /*124e0*/  ISETP.GE.AND P4, PT, R13, UR4, PT ;  /* 0x000000040d007c0c */ /* 0x000fc4000bf86270 */
[----:B-1----:R-:W-:-:S04]  /*124f0*/  @!P2 LEA R4, P0, R12, R14, 0x2 ;  /* 0x0000000e0c04a211 */ /* 0x002fc800078010ff */
[-C--:B------:R-:W-:Y:S02]  /*12500*/  @!P2 LEA.HI.X R5, R12, R3.reuse, R27, 0x2, P0 ;  /* 0x000000030c05a211 */ /* 0x080fe400000f141b */
[CC--:B------:R-:W-:Y:S02]  /*12510*/  @!P5 LEA R8, P0, R10.reuse, R14.reuse, 0x2 ;  /* 0x0000000e0a08d211 */ /* 0x0c0fe400078010ff */
[----:B------:R-:W-:Y:S02]  /*12520*/  SHF.R.S32.HI R12, RZ, 0x1f, R15 ;  /* 0x0000001fff0c7819 */ /* 0x000fe4000001140f */
[----:B------:R-:W-:Y:S02]  /*12530*/  @!P5 LEA.HI.X R9, R10, R3, R11, 0x2, P0 ;  /* 0x000000030a09d211 */ /* 0x000fe400000f140b */
[----:B------:R-:W-:Y:S02]  /*12540*/  @!P3 LEA R10, P0, R15, R14, 0x2 ;  /* 0x0000000e0f0ab211 */ /* 0x000fe400078010ff */
[----:B------:R-:W-:-:S02]  /*12550*/  SHF.R.S32.HI R20, RZ, 0x1f, R13 ;  /* 0x0000001fff147819 */ /* 0x000fc4000001140d */
[-C--:B------:R-:W-:Y:S02]  /*12560*/  @!P3 LEA.HI.X R11, R15, R3.reuse, R12, 0x2, P0 ;  /* 0x000000030f0bb211 */ /* 0x080fe400000f140c */
[C---:B------:R-:W-:Y:S01]  /*12570*/  @!P4 LEA R12, P0, R13.reuse, R14, 0x2 ;  /* 0x0000000e0d0cc211 */ /* 0x040fe200078010ff */
[----:B------:R3:W-:Y:S03]  /*12580*/  @!P1 ST.E.64 desc[UR42][R6.64], R42 ;  /* 0x0000002a06009985 */ /* 0x0007e6000c101b2a */
[----:B------:R-:W-:Y:S01]  /*12590*/  @!P4 LEA.HI.X R13, R13, R3, R20, 0x2, P0 ;  /* 0x000000030d0dc211 */ /* 0x000fe200000f1414 */
[----:B------:R3:W-:Y:S04]  /*125a0*/  @!P2 ST.E.64 desc[UR42][R4.64], R44 ;  /* 0x0000002c0400a985 */ /* 0x0007e8000c101b2a */
[----:B------:R3:W-:Y:S04]  /*125b0*/  @!P5 ST.E.64 desc[UR42][R8.64], R46 ;  /* 0x0000002e0800d985 */ /* 0x0007e8000c101b2a */
[----:B------:R3:W-:Y:S04]  /*125c0*/  @!P3 ST.E.64 desc[UR42][R10.64], R48 ;  /* 0x000000300a00b985 */ /* 0x0007e8000c101b2a */
[----:B------:R3:W-:Y:S02]  /*125d0*/  @!P4 ST.E.64 desc[UR42][R12.64], R50 ;  /* 0x000000320c00c985 */ /* 0x0007e4000c101b2a */
.L_x_10563:
[----:B------:R-:W-:Y:S05]  /*125e0*/  BSYNC B1 ;  /* 0x0000000000017941 */ /* 0x000fea0003800000 */
.L_x_10562:
[----:B------:R-:W-:-:S03]  /*125f0*/  UMOV UR4, 0xffffffff ;  /* 0xffffffff00047882 */ /* 0x000fc60000000000 */
[----:B------:R-:W-:Y:S05]  /*12600*/  BRA.DIV UR4, `(.L_x_10564) ;  /* 0x0000008e04fc7947 */ /* 0x000fea000b800000 */
[----:B-1----:R1:W4:Y:S04]  /*12610*/  SHFL.IDX PT, R3, R26, 0x1, 0x1c1f ;  /* 0x003c1f001a037f89 */ /* 0x00232800000e0000 */
[----:B--2---:R1:W2:Y:S02]  /*12620*/  SHFL.IDX PT, R14, R0, 0x1, 0x1c1f ;  /* 0x003c1f00000e7f89 */ /* 0x0042a400000e0000 */
.L_x_10741:
[----:B------:R-:W-:-:S13]  /*12630*/  ISETP.GE.AND P0, PT, R24, R76, PT ;  /* 0x0000004c1800720c */ /* 0x000fda0003f06270 */
[----:B------:R-:W-:Y:S05]  /*12640*/  @P0 BRA `(.L_x_10560) ;  /* 0x0000001000040947 */ /* 0x000fea0003800000 */
[----:B------:R-:W5:Y:S01]  /*12650*/  LDL R25, [R1+0x70] ;  /* 0x0000700001197983 */ /* 0x000f620000100800 */
[----:B------:R-:W-:-:S03]  /*12660*/  ULDC UR4, c[0x0][0xac8] ;  /* 0x0002b20000047ab9 */ /* 0x000fc60000000800 */
[----:B---3--:R-:W3:Y:S04]  /*12670*/  LDL R12, [R1+0x98] ;  /* 0x00009800010c7983 */ /* 0x008ee80000100800 */
[----:B------:R-:W4:Y:S04]  /*12680*/  LDL R10, [R1+0x94] ;  /* 0x00009400010a7983 */ /* 0x000f280000100800 */
[----:B------:R-:W2:Y:S04]  /*12690*/  LDL R36, [R1+0x90] ;  /* 0x0000900001247983 */ /* 0x000ea80000100800 */
[----:B------:R-:W2:Y:S04]  /*126a0*/  LDL R13, [R1+0xc8] ;  /* 0x0000c800010d7983 */ /* 0x000ea80000100800 */
[----:B------:R-:W2:Y:S04]  /*126b0*/  LDL R34, [R1+0x8c] ;  /* 0x00008c0001227983 */ /* 0x000ea80000100800 */
[----:B------:R-:W2:Y:S04]  /*126c0*/  LDL R32, [R1+0x88] ;  /* 0x0000880001207983 */ /* 0x000ea80000100800 */
[----:B------:R-:W2:Y:S04]  /*126d0*/  LDL R11, [R1+0xc4] ;  /* 0x0000c400010b7983 */ /* 0x000ea80000100800 */
[----:B01----:R-:W2:Y:S04]  /*126e0*/  LDL R0, [R1+0x84] ;  /* 0x0000840001007983 */ /* 0x003ea80000100800 */
        /* <DEDUP_REMOVED lines=11> */
[----:B-----5:R-:W-:-:S02]  /*127a0*/  ISETP.GE.AND P3, PT, R25, UR4, PT ;  /* 0x0000000419007c0c */ /* 0x020fc4000bf66270 */
[----:B---3--:R-:W-:Y:S02]  /*127b0*/  ISETP.GE.AND P4, PT, R12, UR4, PT ;  /* 0x000000040c007c0c */ /* 0x008fe4000bf86270 */
[----:B----4-:R-:W-:-:S09]  /*127c0*/  ISETP.GE.AND P1, PT, R10, UR4, PT ;  /* 0x000000040a007c0c */ /* 0x010fd2000bf26270 */
[----:B------:R-:W-:Y:S01]  /*127d0*/  @!P3 IMAD.MOV.U32 R15, RZ, RZ, R3 ;  /* 0x000000ffff0fb224 */ /* 0x000fe200078e0003 */
[----:B--2---:R-:W-:Y:S01]  /*127e0*/  ISETP.GE.AND P2, PT, R36, UR4, PT ;  /* 0x0000000424007c0c */ /* 0x004fe2000bf46270 */
[----:B------:R-:W-:Y:S01]  /*127f0*/  @!P3 IMAD.WIDE R4, R25, 0x4, R14 ;  /* 0x000000041904b825 */ /* 0x000fe200078e020e */
[-C--:B------:R-:W-:Y:S02]  /*12800*/  @!P4 LEA R6, P0, R12, R14.reuse, 0x2 ;  /* 0x0000000e0c06c211 */ /* 0x080fe400078010ff */
[----:B------:R-:W-:Y:S02]  /*12810*/  @!P1 LEA R8, P5, R10, R14, 0x2 ;  /* 0x0000000e0a089211 */ /* 0x000fe400078a10ff */
        /* <DEDUP_REMOVED lines=9> */
[-C--:B------:R-:W-:Y:S02]  /*128b0*/  @!P2 LEA.HI.X R11, R36, R3.reuse, R37, 0x2, P4 ;  /* 0x00000003240ba211 */ /* 0x080fe400020f1425 */
[-C--:B------:R-:W-:Y:S02]  /*128c0*/  @!P3 LEA R12, P5, R34, R14.reuse, 0x2 ;  /* 0x0000000e220cb211 */ /* 0x080fe400078a10ff */
[----:B0-----:R-:W-:Y:S01]  /*128d0*/  @!P0 LEA R4, P4, R32, R14, 0x2 ;  /* 0x0000000e20048211 */ /* 0x001fe200078810ff */
[----:B------:R0:W-:Y:S01]  /*128e0*/  @!P2 ST.E.64 desc[UR42][R10.64], R58 ;  /* 0x0000003a0a00a985 */ /* 0x0001e2000c101b2a */
[----:B------:R-:W-:Y:S02]  /*128f0*/  @!P3 LEA.HI.X R13, R34, R3, R35, 0x2, P5 ;  /* 0x00000003220db211 */ /* 0x000fe400028f1423 */
[----:B------:R-:W-:-:S02]  /*12900*/  ISETP.GE.AND P2, PT, R29, UR4, PT ;  /* 0x000000041d007c0c */ /* 0x000fc4000bf46270 */
[----:B------:R-:W-:Y:S01]  /*12910*/  @!P0 LEA.HI.X R5, R32, R3, R33, 0x2, P4 ;  /* 0x0000000320058211 */ /* 0x000fe200020f1421 */
[----:B------:R3:W-:Y:S01]  /*12920*/  @!P3 ST.E.64 desc[UR42][R12.64], R60 ;  /* 0x0000003c0c00b985 */ /* 0x0007e2000c101b2a */
[----:B------:R-:W-:-:S03]  /*12930*/  ISETP.GE.AND P4, PT, R20, UR4, PT ;  /* 0x0000000414007c0c */ /* 0x000fc6000bf86270 */
[----:B------:R4:W-:Y:S01]  /*12940*/  @!P0 ST.E.64 desc[UR42][R4.64], R62 ;  /* 0x0000003e04008985 */ /* 0x0009e2000c101b2a */
[-C--:B-1----:R-:W-:Y:S02]  /*12950*/  @!P1 LEA R6, P5, R0, R14.reuse, 0x2 ;  /* 0x0000000e00069211 */ /* 0x082fe400078a10ff */
[----:B------:R-:W-:Y:S02]  /*12960*/  ISETP.GE.AND P3, PT, R27, UR4, PT ;  /* 0x000000041b007c0c */ /* 0x000fe4000bf66270 */
[----:B------:R-:W-:Y:S02]  /*12970*/  ISETP.GE.AND P0, PT, R26, UR4, PT ;  /* 0x000000041a007c0c */ /* 0x000fe4000bf06270 */
[----:B------:R-:W-:Y:S02]  /*12980*/  @!P1 LEA.HI.X R7, R0, R3, R31, 0x2, P5 ;  /* 0x0000000300079211 */ /* 0x000fe400028f141f */
[----:B--2---:R-:W-:-:S03]  /*12990*/  @!P2 LEA R8, P5, R29, R14, 0x2 ;  /* 0x0000000e1d08a211 */ /* 0x004fc600078a10ff */
[----:B------:R4:W-:Y:S01]  /*129a0*/  @!P1 ST.E.64 desc[UR42][R6.64], R64 ;  /* 0x0000004006009985 */ /* 0x0009e2000c101b2a */
[CC--:B0-----:R-:W-:Y:S02]  /*129b0*/  @!P4 LEA R10, P1, R20.reuse, R14.reuse, 0x2 ;  /* 0x0000000e140ac211 */ /* 0x0c1fe400078210ff */
[-C--:B------:R-:W-:Y:S02]  /*129c0*/  @!P2 LEA.HI.X R9, R29, R3.reuse, R30, 0x2, P5 ;  /* 0x000000031d09a211 */ /* 0x080fe400028f141e */
[-C--:B---3--:R-:W-:Y:S02]  /*129d0*/  @!P3 LEA R12, P5, R27, R14.reuse, 0x2 ;  /* 0x0000000e1b0cb211 */ /* 0x088fe400078a10ff */
[----:B------:R-:W-:Y:S02]  /*129e0*/  @!P4 LEA.HI.X R11, R20, R3, R21, 0x2, P1 ;  /* 0x00000003140bc211 */ /* 0x000fe400008f1415 */
[----:B------:R-:W-:Y:S02]  /*129f0*/  SHF.R.S32.HI R0, RZ, 0x1f, R26 ;  /* 0x0000001fff007819 */ /* 0x000fe4000001141a */
[----:B------:R-:W-:-:S02]  /*12a00*/  @!P0 LEA R20, P1, R26, R14, 0x2 ;  /* 0x0000000e1a148211 */ /* 0x000fc400078210ff */
[-C--:B------:R-:W-:Y:S02]  /*12a10*/  @!P3 LEA.HI.X R13, R27, R3.reuse, R28, 0x2, P5 ;  /* 0x000000031b0db211 */ /* 0x080fe400028f141c */
[----:B------:R-:W-:Y:S01]  /*12a20*/  @!P0 LEA.HI.X R21, R26, R3, R0, 0x2, P1 ;  /* 0x000000031a158211 */ /* 0x000fe200008f1400 */
[----:B------:R-:W-:Y:S01]  /*12a30*/  VIADD R0, R25, 0x58 ;  /* 0x0000005819007836 */ /* 0x000fe20000000000 */
[----:B------:R4:W-:Y:S04]  /*12a40*/  @!P2 ST.E.64 desc[UR42][R8.64], R66 ;  /* 0x000000420800a985 */ /* 0x0009e8000c101b2a */
[----:B------:R4:W-:Y:S04]  /*12a50*/  @!P4 ST.E.64 desc[UR42][R10.64], R68 ;  /* 0x000000440a00c985 */ /* 0x0009e8000c101b2a */
[----:B------:R4:W-:Y:S04]  /*12a60*/  @!P3 ST.E.64 desc[UR42][R12.64], R70 ;  /* 0x000000460c00b985 */ /* 0x0009e8000c101b2a */
[----:B------:R4:W-:Y:S01]  /*12a70*/  @!P0 ST.E.64 desc[UR42][R20.64], R72 ;  /* 0x0000004814008985 */ /* 0x0009e2000c101b2a */
[----:B------:R-:W-:-:S13]  /*12a80*/  ISETP.GE.AND P0, PT, R0, UR4, PT ;  /* 0x0000000400007c0c */ /* 0x000fda000bf06270 */
[----:B----4-:R-:W-:Y:S05]  /*12a90*/  @P0 BRA `(.L_x_10560) ;  /* 0x0000000800f00947 */ /* 0x010fea0003800000 */
[----:B------:R-:W-:Y:S02]  /*12aa0*/  LEA R14, P0, R0, R14, 0x2 ;  /* 0x0000000e000e7211 */ /* 0x000fe400078010ff */
[----:B------:R-:W-:-:S04]  /*12ab0*/  SHF.R.S32.HI R4, RZ, 0x1f, R0 ;  /* 0x0000001fff047819 */ /* 0x000fc80000011400 */
[----:B------:R-:W-:-:S05]  /*12ac0*/  LEA.HI.X R15, R0, R3, R4, 0x2, P0 ;  /* 0x00000003000f7211 */ /* 0x000fca00000f1404 */
[----:B------:R0:W-:Y:S01]  /*12ad0*/  ST.E.64 desc[UR42][R14.64], R134 ;  /* 0x000000860e007985 */ /* 0x0001e2000c101b2a */
[----:B------:R-:W-:Y:S05]  /*12ae0*/  BRA `(.L_x_10560) ;  /* 0x0000000800dc7947 */ /* 0x000fea0003800000 */
.L_x_10553:
[----:B------:R-:W4:Y:S01]  /*12af0*/  LDL.LU R6, [R1+0x60] ;  /* 0x0000600001067983 */ /* 0x000f220000300800 */
[----:B------:R-:W-:Y:S01]  /*12b00*/  ULDC.64 UR6, c[0x0][0xc08] ;  /* 0x0003020000067ab9 */ /* 0x000fe20000000a00 */
[----:B------:R-:W-:Y:S02]  /*12b10*/  ULDC.64 UR4, c[0x0][0xc00] ;  /* 0x0003000000047ab9 */ /* 0x000fe40000000a00 */
[----:B------:R-:W3:Y:S04]  /*12b20*/  LDL.LU R0, [R1+0x64] ;  /* 0x0000640001007983 */ /* 0x000ee80000300800 */
[----:B------:R-:W2:Y:S01]  /*12b30*/  LDL R8, [R1+0x58] ;  /* 0x0000580001087983 */ /* 0x000ea20000100800 */
[----:B------:R-:W-:Y:S01]  /*12b40*/  ISETP.NE.U32.AND P1, PT, RZ, UR6, PT ;  /* 0x00000006ff007c0c */ /* 0x000fe2000bf25070 */
[----:B------:R-:W-:Y:S01]  /*12b50*/  IMAD.MOV.U32 R3, RZ, RZ, RZ ;  /* 0x000000ffff037224 */ /* 0x000fe200078e00ff */
[----:B------:R-:W-:-:S02]  /*12b60*/  ISETP.NE.U32.AND P0, PT, RZ, UR4, PT ;  /* 0x00000004ff007c0c */ /* 0x000fc4000bf05070 */
[----:B------:R-:W-:Y:S02]  /*12b70*/  ISETP.NE.AND.EX P1, PT, RZ, UR7, PT, P1 ;  /* 0x00000007ff007c0c */ /* 0x000fe4000bf25310 */
[----:B------:R-:W-:Y:S01]  /*12b80*/  ISETP.NE.AND.EX P0, PT, RZ, UR5, PT, P0 ;  /* 0x00000005ff007c0c */ /* 0x000fe2000bf05300 */
[----:B------:R-:W0:Y:S01]  /*12b90*/  S2R R9, SR_TID.X ;  /* 0x0000000000097919 */ /* 0x000e220000002100 */
[----:B----4-:R-:W-:Y:S01]  /*12ba0*/  IADD3 R4, P2, R6, UR4, RZ ;  /* 0x0000000406047c10 */ /* 0x010fe2000ff5e0ff */
[----:B------:R-:W-:-:S03]  /*12bb0*/  ULDC UR4, c[0x0][0xa88] ;  /* 0x0002a20000047ab9 */ /* 0x000fc60000000800 */
[----:B---3--:R-:W-:-:S05]  /*12bc0*/  IADD3.X R5, R0, UR5, RZ, P2, !PT ;  /* 0x0000000500057c10 */ /* 0x008fca00097fe4ff */
[----:B------:R-:W-:Y:S01]  /*12bd0*/  @P1 IADD3 R6, P2, R6, UR6, RZ ;  /* 0x0000000606061c10 */ /* 0x000fe2000ff5e0ff */
[----:B------:R-:W-:Y:S01]  /*12be0*/  IMAD.U32 R20, RZ, RZ, UR4 ;  /* 0x00000004ff147e24 */ /* 0x000fe2000f8e00ff */
[----:B------:R3:W5:Y:S02]  /*12bf0*/  @P0 LDG.E R3, desc[UR42][R4.64] ;  /* 0x0000002a04030981 */ /* 0x000764000c1e1900 */
[----:B------:R-:W-:-:S05]  /*12c00*/  @P1 IADD3.X R7, R0, UR7, RZ, P2, !PT ;  /* 0x0000000700071c10 */ /* 0x000fca00097fe4ff */
[----:B------:R3:W5:Y:S01]  /*12c10*/  @P1 LDG.E R20, desc[UR42][R6.64] ;  /* 0x0000002a06141981 */ /* 0x000762000c1e1900 */
[----:B--2---:R-:W-:Y:S01]  /*12c20*/  ISETP.NE.AND P2, PT, R8, RZ, PT ;  /* 0x000000ff0800720c */ /* 0x004fe20003f45270 */
[----:B0-----:R-:W-:-:S05]  /*12c30*/  VIADD R30, R9, 0xffffff80 ;  /* 0xffffff80091e7836 */ /* 0x001fca0000000000 */
[----:B------:R-:W-:-:S07]  /*12c40*/  ISETP.GT.AND P3, PT, R30, 0xbf, PT ;  /* 0x000000bf1e00780c */ /* 0x000fce0003f64270 */
[----:B------:R-:W0:Y:S02]  /*12c50*/  @!P2 LDC R8, c[0x0][0xad4] ;  /* 0x0002b500ff08ab82 */ /* 0x000e240000000800 */
[----:B0-----:R3:W-:Y:S01]  /*12c60*/  @!P2 STL [R1+0x58], R8 ;  /* 0x000058080100a387 */ /* 0x0017e20000100800 */
[----:B------:R-:W-:Y:S01]  /*12c70*/  ISETP.GT.AND P2, PT, R8, 0x1, PT ;  /* 0x000000010800780c */ /* 0x000fe20003f44270 */
[----:B------:R-:W-:-:S12]  /*12c80*/  @P1 BRA `(.L_x_10565) ;  /* 0x0000000000101947 */ /* 0x000fd80003800000 */
[----:B------:R-:W-:Y:S05]  /*12c90*/  @!P0 BRA `(.L_x_10565) ;  /* 0x00000000000c8947 */ /* 0x000fea0003800000 */
[----:B---3--:R-:W2:Y:S04]  /*12ca0*/  LDG.E R7, desc[UR42][R4.64] ;  /* 0x0000002a04077981 */ /* 0x008ea8000c1e1900 */
[----:B-----5:R-:W2:Y:S02]  /*12cb0*/  LDG.E R20, desc[UR42][R4.64+0x4] ;  /* 0x0000042a04147981 */ /* 0x020ea4000c1e1900 */
[----:B--2---:R-:W-:-:S07]  /*12cc0*/  IADD3 R20, -R7, R20, RZ ;  /* 0x0000001407147210 */ /* 0x004fce0007ffe1ff */
.L_x_10565:
[----:B---3--:R-:W2:Y:S04]  /*12cd0*/  LDL.LU R4, [R1+0x5c] ;  /* 0x00005c0001047983 */ /* 0x008ea80000300800 */
        /* <DEDUP_REMOVED lines=36> */
[----:B------:R-:W-:Y:S02]  /*12f20*/  IMAD.IADD R25, R15, 0x1, R25 ;  /* 0x000000010f197824 */ /* 0x000fe400078e0219 */
[----:B------:R-:W-:Y:S01]  /*12f30*/  IMAD.MOV R0, RZ, RZ, -R21 ;  /* 0x000000ffff007224 */ /* 0x000fe200078e0a15 */
[----:B------:R-:W-:-:S03]  /*12f40*/  IADD3 R27, R11, R27, RZ ;  /* 0x0000001b0b1b7210 */ /* 0x000fc60007ffe0ff */
[----:B------:R-:W-:Y:S01]  /*12f50*/  IMAD R11, R33, R0, R31 ;  /* 0x00000000210b7224 */ /* 0x000fe200078e021f */
[----:B------:R-:W-:Y:S02]  /*12f60*/  IADD3.X R0, R27, R25, R26, P1, P3 ;  /* 0x000000191b007210 */ /* 0x000fe40000fe641a */
[----:B--2---:R-:W-:-:S05]  /*12f70*/  SEL R13, R32, RZ, P0 ;  /* 0x000000ff200d7207 */ /* 0x004fca0000000000 */
[-C--:B------:R-:W-:Y:S02]  /*12f80*/  IMAD R15, R9, R13.reuse, RZ ;  /* 0x0000000d090f7224 */ /* 0x080fe400078e02ff */
[----:B------:R-:W-:Y:S01]  /*12f90*/  IMAD.WIDE.U32 R8, R8, R13, RZ ;  /* 0x0000000d08087225 */ /* 0x000fe200078e00ff */
[----:B------:R-:W-:-:S03]  /*12fa0*/  SHF.R.S32.HI R13, RZ, 0x1f, R11 ;  /* 0x0000001fff0d7819 */ /* 0x000fc6000001140b */
[----:B------:R-:W-:Y:S01]  /*12fb0*/  IMAD.IADD R15, R9, 0x1, R15 ;  /* 0x00000001090f7824 */ /* 0x000fe200078e020f */
[----:B------:R-:W-:Y:S02]  /*12fc0*/  IADD3 R8, P0, P1, R21, R14, R8 ;  /* 0x0000000e15087210 */ /* 0x000fe4000791e008 */
[----:B------:R-:W-:-:S04]  /*12fd0*/  SHF.R.S32.HI R21, RZ, 0x1f, R21 ;  /* 0x0000001fff157819 */ /* 0x000fc80000011415 */
[----:B------:R-:W-:Y:S01]  /*12fe0*/  IADD3.X R9, R21, R0, R15, P0, P1 ;  /* 0x0000000015097210 */ /* 0x000fe200007e240f */
[----:B------:R-:W-:Y:S02]  /*12ff0*/  IMAD R0, R7, R11, RZ ;  /* 0x0000000b07007224 */ /* 0x000fe400078e02ff */
[----:B------:R-:W-:Y:S02]  /*13000*/  IMAD.MOV.U32 R7, RZ, RZ, -0x800000 ;  /* 0xff800000ff077424 */ /* 0x000fe400078e00ff */
[C---:B------:R-:W-:Y:S02]  /*13010*/  IMAD R13, R6.reuse, R13, R0 ;  /* 0x0000000d060d7224 */ /* 0x040fe400078e0200 */
[----:B------:R-:W-:-:S04]  /*13020*/  IMAD.WIDE.U32 R8, R6, R11, R8 ;  /* 0x0000000b06087225 */ /* 0x000fc800078e0008 */
[----:B------:R-:W-:Y:S01]  /*13030*/  IMAD.IADD R0, R9, 0x1, R13 ;  /* 0x0000000109007824 */ /* 0x000fe200078e020d */
[----:B0-----:R-:W-:-:S04]  /*13040*/  LEA R4, P0, R8, R4, 0x2 ;  /* 0x0000000408047211 */ /* 0x001fc800078010ff */
[----:B-1----:R-:W-:-:S05]  /*13050*/  LEA.HI.X R5, R8, R5, R0, 0x2, P0 ;  /* 0x0000000508057211 */ /* 0x002fca00000f1400 */
[----:B------:R0:W-:Y:S04]  /*13060*/  STG.E desc[UR42][R4.64], R7 ;  /* 0x0000000704007986 */ /* 0x0001e8000c10192a */
.L_x_10567:
[----:B------:R-:W-:Y:S05]  /*13070*/  BSYNC B1 ;  /* 0x0000000000017941 */ /* 0x000fea0003800000 */
.L_x_10566:
[----:B------:R-:W-:Y:S05]  /*13080*/  @P2 BRA `(.L_x_10560) ;  /* 0x0000000400742947 */ /* 0x000fea0003800000 */
[----:B------:R-:W2:Y:S01]  /*13090*/  LDL R27, [R1+0x68] ;  /* 0x00006800011b7983 */ /* 0x000ea20000100800 */
[----:B------:R-:W3:Y:S01]  /*130a0*/  LDC R21, c[0x0][0xbe8] ;  /* 0x0002fa00ff157b82 */ /* 0x000ee20000000800 */
[----:B0-----:R-:W-:Y:S01]  /*130b0*/  SHF.R.S32.HI R5, RZ, 0x1f, R30 ;  /* 0x0000001fff057819 */ /* 0x001fe2000001141e */
[----:B------:R-:W-:Y:S01]  /*130c0*/  ULDC.64 UR4, c[0x0][0xaa0] ;  /* 0x0002a80000047ab9 */ /* 0x000fe20000000a00 */
[----:B------:R-:W-:Y:S01]  /*130d0*/  ULDC.64 UR6, c[0x0][0xaf0] ;  /* 0x0002bc0000067ab9 */ /* 0x000fe20000000a00 */
[----:B------:R-:W-:Y:S01]  /*130e0*/  IMAD R0, R26, UR4, RZ ;  /* 0x000000041a007c24 */ /* 0x000fe2000f8e02ff */
[----:B------:R-:W-:Y:S01]  /*130f0*/  LEA.HI R6, R5, R30, RZ, 0x2 ;  /* 0x0000001e05067211 */ /* 0x000fe200078f10ff */
[----:B------:R-:W-:-:S03]  /*13100*/  IMAD.WIDE.U32 R4, R3, UR4, RZ ;  /* 0x0000000403047c25 */ /* 0x000fc6000f8e00ff */
[----:B------:R-:W-:Y:S01]  /*13110*/  LOP3.LUT R9, R6, 0xfffffffc, RZ, 0xc0, !PT ;  /* 0xfffffffc06097812 */ /* 0x000fe200078ec0ff */
[----:B------:R-:W-:Y:S01]  /*13120*/  IMAD R7, R3, UR5, R0 ;  /* 0x0000000503077c24 */ /* 0x000fe2000f8e0200 */
[----:B------:R-:W-:Y:S01]  /*13130*/  SHF.R.S32.HI R10, RZ, 0x2, R6 ;  /* 0x00000002ff0a7819 */ /* 0x000fe20000011406 */
[----:B------:R-:W-:Y:S01]  /*13140*/  ULDC.64 UR4, c[0x0][0xae8] ;  /* 0x0002ba0000047ab9 */ /* 0x000fe20000000a00 */
[----:B------:R-:W-:Y:S02]  /*13150*/  IMAD R6, R28, UR6, RZ ;  /* 0x000000061c067c24 */ /* 0x000fe4000f8e02ff */
[----:B------:R-:W-:Y:S02]  /*13160*/  IMAD.IADD R13, R30, 0x1, -R9 ;  /* 0x000000011e0d7824 */ /* 0x000fe400078e0a09 */
[----:B------:R-:W-:Y:S02]  /*13170*/  IMAD.IADD R5, R5, 0x1, R7 ;  /* 0x0000000105057824 */ /* 0x000fe400078e0207 */
[----:B------:R-:W-:-:S02]  /*13180*/  IMAD R0, R13, 0x60, R10 ;  /* 0x000000600d007824 */ /* 0x000fc400078e020a */
[----:B------:R-:W-:Y:S01]  /*13190*/  IMAD.WIDE.U32 R4, R137, UR4, R4 ;  /* 0x0000000489047c25 */ /* 0x000fe2000f8e0004 */
[----:B---3--:R-:W-:-:S03]  /*131a0*/  ISETP.NE.AND P0, PT, R21, 0x1, PT ;  /* 0x000000011500780c */ /* 0x008fc60003f05270 */
[----:B------:R-:W-:Y:S01]  /*131b0*/  IMAD R5, R137, UR5, R5 ;  /* 0x0000000589057c24 */ /* 0x000fe2000f8e0205 */
[----:B------:R-:W-:Y:S01]  /*131c0*/  ULDC.64 UR4, c[0x0][0xae0] ;  /* 0x0002b80000047ab9 */ /* 0x000fe20000000a00 */
[C---:B------:R-:W-:Y:S02]  /*131d0*/  IMAD R7, R29.reuse, UR7, R6 ;  /* 0x000000071d077c24 */ /* 0x040fe4000f8e0206 */
[----:B------:R-:W-:-:S04]  /*131e0*/  IMAD.WIDE.U32 R4, R29, UR6, R4 ;  /* 0x000000061d047c25 */ /* 0x000fc8000f8e0004 */
[----:B------:R-:W-:Y:S02]  /*131f0*/  IMAD.IADD R5, R5, 0x1, R7 ;  /* 0x0000000105057824 */ /* 0x000fe400078e0207 */
[----:B------:R-:W0:Y:S08]  /*13200*/  @P0 LDC R8, c[0x0][0xbec] ;  /* 0x0002fb00ff080b82 */ /* 0x000e300000000800 */
[----:B------:R-:W3:Y:S01]  /*13210*/  @P0 LDC R11, c[0x0][0xbf0] ;  /* 0x0002fc00ff0b0b82 */ /* 0x000ee20000000800 */
[----:B--2---:R-:W-:-:S04]  /*13220*/  IMAD R9, R27, 0xc0, R0 ;  /* 0x000000c01b097824 */ /* 0x004fc800078e0200 */
[----:B0-----:R-:W-:Y:S01]  /*13230*/  @P0 IMAD.HI.U32 R0, R9, R8, RZ ;  /* 0x0000000809000227 */ /* 0x001fe200078e00ff */
[----:B------:R-:W-:-:S04]  /*13240*/  MOV R3, R9 ;  /* 0x0000000900037202 */ /* 0x000fc80000000f00 */
[----:B---3--:R-:W-:-:S04]  /*13250*/  @P0 SHF.R.U32.HI R3, RZ, R11, R0 ;  /* 0x0000000bff030219 */ /* 0x008fc80000011600 */
[--C-:B------:R-:W-:Y:S01]  /*13260*/  SHF.R.S32.HI R0, RZ, 0x1f, R3.reuse ;  /* 0x0000001fff007819 */ /* 0x100fe20000011403 */
[----:B------:R-:W-:Y:S02]  /*13270*/  IMAD.MOV R6, RZ, RZ, -R3 ;  /* 0x000000ffff067224 */ /* 0x000fe400078e0a03 */
[----:B------:R-:W-:-:S04]  /*13280*/  IMAD.WIDE.U32 R4, R3, UR4, R4 ;  /* 0x0000000403047c25 */ /* 0x000fc8000f8e0004 */
[----:B------:R-:W-:Y:S02]  /*13290*/  IMAD R0, R0, UR4, RZ ;  /* 0x0000000400007c24 */ /* 0x000fe4000f8e02ff */
[----:B------:R-:W-:Y:S02]  /*132a0*/  IMAD R7, R21, R6, R9 ;  /* 0x0000000615077224 */ /* 0x000fe400078e0209 */
[----:B------:R-:W-:Y:S01]  /*132b0*/  IMAD R9, R3, UR5, R0 ;  /* 0x0000000503097c24 */ /* 0x000fe2000f8e0200 */
[----:B------:R-:W-:Y:S02]  /*132c0*/  ULDC.64 UR4, c[0x0][0xad8] ;  /* 0x0002b60000047ab9 */ /* 0x000fe40000000a00 */
[----:B------:R-:W-:Y:S01]  /*132d0*/  SHF.R.S32.HI R0, RZ, 0x1f, R7 ;  /* 0x0000001fff007819 */ /* 0x000fe20000011407 */
[----:B------:R-:W-:Y:S02]  /*132e0*/  IMAD.IADD R5, R5, 0x1, R9 ;  /* 0x0000000105057824 */ /* 0x000fe400078e0209 */
[----:B------:R-:W-:-:S02]  /*132f0*/  IMAD.SHL.U32 R9, R13, 0x8, RZ ;  /* 0x000000080d097824 */ /* 0x000fc400078e00ff */
[----:B------:R-:W-:Y:S02]  /*13300*/  IMAD R0, R0, UR4, RZ ;  /* 0x0000000400007c24 */ /* 0x000fe4000f8e02ff */
[----:B------:R-:W-:Y:S01]  /*13310*/  IMAD.WIDE.U32 R4, R7, UR4, R4 ;  /* 0x0000000407047c25 */ /* 0x000fe2000f8e0004 */
[----:B------:R-:W-:-:S03]  /*13320*/  IADD3 R24, R9, 0x40, RZ ;  /* 0x0000004009187810 */ /* 0x000fc60007ffe0ff */
[----:B------:R-:W-:Y:S01]  /*13330*/  IMAD R3, R7, UR5, R0 ;  /* 0x0000000507037c24 */ /* 0x000fe2000f8e0200 */
[----:B------:R-:W-:Y:S01]  /*13340*/  ULDC.64 UR4, c[0x0][0xa80] ;  /* 0x0002a00000047ab9 */ /* 0x000fe20000000a00 */
[----:B------:R-:W-:Y:S01]  /*13350*/  VIADD R7, R9, 0x20 ;  /* 0x0000002009077836 */ /* 0x000fe20000000000 */
[C---:B------:R-:W-:Y:S01]  /*13360*/  LEA R0, P0, R4.reuse, UR4, 0x1 ;  /* 0x0000000404007c11 */ /* 0x040fe2000f8008ff */
[----:B------:R-:W-:Y:S01]  /*13370*/  IMAD.IADD R3, R5, 0x1, R3 ;  /* 0x0000000105037824 */ /* 0x000fe200078e0203 */
[----:B------:R-:W-:Y:S01]  /*13380*/  UMOV UR4, 0xffffffff ;  /* 0xffffffff00047882 */ /* 0x000fe20000000000 */
[----:B------:R-:W-:Y:S02]  /*13390*/  SHF.R.S32.HI R25, RZ, 0x1f, R24 ;  /* 0x0000001fff197819 */ /* 0x000fe40000011418 */
[----:B------:R-:W-:Y:S02]  /*133a0*/  SHF.R.S32.HI R8, RZ, 0x1f, R7 ;  /* 0x0000001fff087819 */ /* 0x000fe40000011407 */
[----:B------:R-:W-:Y:S01]  /*133b0*/  LEA.HI.X R4, R4, UR5, R3, 0x1, P0 ;  /* 0x0000000504047c11 */ /* 0x000fe200080f0c03 */
[----:B------:R-:W-:Y:S06]  /*133c0*/  BRA.DIV UR4, `(.L_x_10568) ;  /* 0x0000008204d47947 */ /* 0x000fec000b800000 */
[----:B------:R0:W2:Y:S04]  /*133d0*/  SHFL.IDX PT, R3, R4, RZ, 0x1c1f ;  /* 0x001c1fff04037589 */ /* 0x0000a800000e0000 */
[----:B------:R0:W3:Y:S02]  /*133e0*/  SHFL.IDX PT, R14, R0, RZ, 0x1c1f ;  /* 0x001c1fff000e7589 */ /* 0x0000e400000e0000 */
.L_x_10744:
[----:B------:R-:W-:Y:S01]  /*133f0*/  IMAD R21, R20, R21, RZ ;  /* 0x0000001514157224 */ /* 0x000fe200078e02ff */
[----:B------:R-:W-:Y:S01]  /*13400*/  BSSY B1, `(.L_x_10569) ;  /* 0x0000011000017945 */ /* 0x000fe20003800000 */
[----:B------:R-:W-:-:S05]  /*13410*/  IMAD R6, R27, 0xc0, R10 ;  /* 0x000000c01b067824 */ /* 0x000fca00078e020a */
[----:B------:R-:W-:-:S13]  /*13420*/  ISETP.GE.AND P0, PT, R6, R21, PT ;  /* 0x000000150600720c */ /* 0x000fda0003f06270 */
[----:B------:R-:W-:Y:S05]  /*13430*/  @P0 BRA `(.L_x_10570) ;  /* 0x0000000000340947 */ /* 0x000fea0003800000 */
[----:B------:R-:W-:Y:S02]  /*13440*/  ULDC UR4, c[0x0][0xac8] ;  /* 0x0002b20000047ab9 */ /* 0x000fe40000000800 */
[----:B------:R-:W-:Y:S02]  /*13450*/  ISETP.GE.AND P2, PT, R9, UR4, PT ;  /* 0x0000000409007c0c */ /* 0x000fe4000bf46270 */
[----:B------:R-:W-:Y:S02]  /*13460*/  ISETP.GE.AND P3, PT, R7, UR4, PT ;  /* 0x0000000407007c0c */ /* 0x000fe4000bf66270 */
[----:B------:R-:W-:-:S09]  /*13470*/  ISETP.GE.AND P4, PT, R24, UR4, PT ;  /* 0x0000000418007c0c */ /* 0x000fd2000bf86270 */
[----:B--2---:R-:W-:Y:S02]  /*13480*/  @!P2 IMAD.MOV.U32 R15, RZ, RZ, R3 ;  /* 0x000000ffff0fa224 */ /* 0x004fe400078e0003 */
[-C--:B---3--:R-:W-:Y:S02]  /*13490*/  @!P3 LEA R12, P0, R7, R14.reuse, 0x1 ;  /* 0x0000000e070cb211 */ /* 0x088fe400078008ff */
[C---:B------:R-:W-:Y:S01]  /*134a0*/  @!P4 LEA R26, P1, R24.reuse, R14, 0x1 ;  /* 0x0000000e181ac211 */ /* 0x040fe200078208ff */
[----:B------:R-:W-:Y:S01]  /*134b0*/  @!P2 IMAD.WIDE R10, R9, 0x2, R14 ;  /* 0x00000002090aa825 */ /* 0x000fe200078e020e */
[-C--:B------:R-:W-:Y:S02]  /*134c0*/  @!P3 LEA.HI.X R13, R7, R3.reuse, R8, 0x1, P0 ;  /* 0x00000003070db211 */ /* 0x080fe400000f0c08 */
[----:B------:R-:W-:Y:S02]  /*134d0*/  @!P4 LEA.HI.X R27, R24, R3, R25, 0x1, P1 ;  /* 0x00000003181bc211 */ /* 0x000fe400008f0c19 */
[----:B------:R4:W-:Y:S04]  /*134e0*/  @!P2 ST.E.128 desc[UR42][R10.64], RZ ;  /* 0x000000ff0a00a985 */ /* 0x0009e8000c101d2a */
[----:B------:R4:W-:Y:S04]  /*134f0*/  @!P3 ST.E.128 desc[UR42][R12.64], RZ ;  /* 0x000000ff0c00b985 */ /* 0x0009e8000c101d2a */
[----:B------:R4:W-:Y:S02]  /*13500*/  @!P4 ST.E.128 desc[UR42][R26.64], RZ ;  /* 0x000000ff1a00c985 */ /* 0x0009e4000c101d2a */
.L_x_10570:
[----:B------:R-:W-:Y:S05]  /*13510*/  BSYNC B1 ;  /* 0x0000000000017941 */ /* 0x000fea0003800000 */
.L_x_10569:
[----:B------:R-:W-:-:S03]  /*13520*/  UMOV UR4, 0xffffffff ;  /* 0xffffffff00047882 */ /* 0x000fc60000000000 */
[----:B------:R-:W-:Y:S05]  /*13530*/  BRA.DIV UR4, `(.L_x_10571) ;  /* 0x0000008204ac7947 */ /* 0x000fea000b800000 */
[----:B--2---:R2:W0:Y:S04]  /*13540*/  SHFL.IDX PT, R3, R4, 0x1, 0x1c1f ;  /* 0x003c1f0004037f89 */ /* 0x00442800000e0000 */
[----:B---3--:R2:W3:Y:S02]  /*13550*/  SHFL.IDX PT, R14, R0, 0x1, 0x1c1f ;  /* 0x003c1f00000e7f89 */ /* 0x0084e400000e0000 */
.L_x_10748:
[----:B0-2---:R-:W-:-:S05]  /*13560*/  VIADD R0, R6, 0x60 ;  /* 0x0000006006007836 */ /* 0x005fca0000000000 */
[----:B------:R-:W-:-:S13]  /*13570*/  ISETP.GE.AND P0, PT, R0, R21, PT ;  /* 0x000000150000720c */ /* 0x000fda0003f06270 */
[----:B------:R-:W-:Y:S05]  /*13580*/  @P0 BRA `(.L_x_10560) ;  /* 0x0000000000340947 */ /* 0x000fea0003800000 */
[----:B------:R-:W-:Y:S02]  /*13590*/  ULDC UR4, c[0x0][0xac8] ;  /* 0x0002b20000047ab9 */ /* 0x000fe40000000800 */
[----:B------:R-:W-:Y:S02]  /*135a0*/  ISETP.GE.AND P2, PT, R9, UR4, PT ;  /* 0x0000000409007c0c */ /* 0x000fe4000bf46270 */
[----:B------:R-:W-:Y:S02]  /*135b0*/  ISETP.GE.AND P3, PT, R7, UR4, PT ;  /* 0x0000000407007c0c */ /* 0x000fe4000bf66270 */
[----:B------:R-:W-:-:S09]  /*135c0*/  ISETP.GE.AND P4, PT, R24, UR4, PT ;  /* 0x0000000418007c0c */ /* 0x000fd2000bf86270 */
[----:B------:R-:W-:Y:S02]  /*135d0*/  @!P2 IMAD.MOV.U32 R15, RZ, RZ, R3 ;  /* 0x000000ffff0fa224 */ /* 0x000fe400078e0003 */
[-C--:B---3--:R-:W-:Y:S02]  /*135e0*/  @!P3 LEA R6, P0, R7, R14.reuse, 0x1 ;  /* 0x0000000e0706b211 */ /* 0x088fe400078008ff */
[C---:B----4-:R-:W-:Y:S01]  /*135f0*/  @!P4 LEA R10, P1, R24.reuse, R14, 0x1 ;  /* 0x0000000e180ac211 */ /* 0x050fe200078208ff */
[----:B------:R-:W-:Y:S01]  /*13600*/  @!P2 IMAD.WIDE R4, R9, 0x2, R14 ;  /* 0x000000020904a825 */ /* 0x000fe200078e020e */
[-C--:B------:R-:W-:Y:S02]  /*13610*/  @!P3 LEA.HI.X R7, R7, R3.reuse, R8, 0x1, P0 ;  /* 0x000000030707b211 */ /* 0x080fe400000f0c08 */
[----:B------:R-:W-:Y:S02]  /*13620*/  @!P4 LEA.HI.X R11, R24, R3, R25, 0x1, P1 ;  /* 0x00000003180bc211 */ /* 0x000fe400008f0c19 */
[----:B------:R2:W-:Y:S04]  /*13630*/  @!P2 ST.E.128 desc[UR42][R4.64], RZ ;  /* 0x000000ff0400a985 */ /* 0x0005e8000c101d2a */
[----:B------:R2:W-:Y:S04]  /*13640*/  @!P3 ST.E.128 desc[UR42][R6.64], RZ ;  /* 0x000000ff0600b985 */ /* 0x0005e8000c101d2a */
[----:B------:R2:W-:Y:S02]  /*13650*/  @!P4 ST.E.128 desc[UR42][R10.64], RZ ;  /* 0x000000ff0a00c985 */ /* 0x0005e4000c101d2a */
.L_x_10560:
[----:B------:R-:W-:Y:S05]  /*13660*/  BSYNC B0 ;  /* 0x0000000000007941 */ /* 0x000fea0003800000 */
.L_x_10552:
[----:B------:R-:W-:Y:S02]  /*13670*/  ULDC UR4, c[0x0][0xc3c] ;  /* 0x00030f0000047ab9 */ /* 0x000fe40000000800 */
[----:B------:R-:W-:-:S13]  /*13680*/  ISETP.GE.AND P0, PT, R99, UR4, PT ;  /* 0x0000000463007c0c */ /* 0x000fda000bf06270 */
[----:B------:R-:W-:Y:S05]  /*13690*/  @!P0 BRA `(.L_x_10572) ;  /* 0xfffffedc00c88947 */ /* 0x000fea000383ffff */
[----:B------:R-:W-:Y:S05]  /*136a0*/  BRA `(.L_x_10419) ;  /* 0x0000007000647947 */ /* 0x000fea0003800000 */
.L_x_10417:
        /* <DEDUP_REMOVED lines=16> */
.L_x_10573:
[----:B------:R-:W0:Y:S01]  /*137b0*/  S2R R2, SR_TID.X ;  /* 0x0000000000027919 */ /* 0x000e220000002100 */
[----:B------:R-:W-:Y:S01]  /*137c0*/  ULDC UR4, c[0x0][0xc3c] ;  /* 0x00030f0000047ab9 */ /* 0x000fe20000000800 */
[----:B------:R-:W-:Y:S01]  /*137d0*/  MOV R9, RZ ;  /* 0x000000ff00097202 */ /* 0x000fe20000000f00 */
        /* <DEDUP_REMOVED lines=35> */
[----:B-1----:R-:W-:Y:S02]  /*13a10*/  ISETP.GT.AND P6, PT, R6, UR6, PT ;  /* 0x0000000606007c0c */ /* 0x002fe4000bfc4270 */
[----:B------:R-:W-:-:S11]  /*13a20*/  MOV R3, R6 ;  /* 0x0000000600037202 */ /* 0x000fd60000000f00 */
[----:B------:R-:W-:Y:S05]  /*13a30*/  @P6 BRA `(.L_x_10575) ;  /* 0x0000000000a06947 */ /* 0x000fea0003800000 */
[----:B------:R-:W-:Y:S01]  /*13a40*/  IMAD.MOV.U32 R6, RZ, RZ, R3 ;  /* 0x000000ffff067224 */ /* 0x000fe200078e0003 */
[----:B------:R-:W-:Y:S01]  /*13a50*/  UMOV UR4, URZ ;  /* 0x0000003f00047c82 */ /* 0x000fe20008000000 */
[----:B------:R-:W-:-:S05]  /*13a60*/  ULDC UR5, c[0x0][0xc38] ;  /* 0x00030e0000057ab9 */ /* 0x000fca0000000800 */
.L_x_10577:
[----:B------:R-:W0:Y:S01]  /*13a70*/  LDC R0, c[0x0][0xc3c] ;  /* 0x00030f00ff007b82 */ /* 0x000e220000000800 */
[----:B------:R-:W-:Y:S01]  /*13a80*/  UIADD3 UR4, UR4, 0x1f, URZ ;  /* 0x0000001f04047890 */ /* 0x000fe2000fffe03f */
[----:B------:R-:W-:Y:S02]  /*13a90*/  ULDC UR7, c[0x0][0xc3c] ;  /* 0x00030f0000077ab9 */ /* 0x000fe40000000800 */
[----:B------:R-:W-:-:S03]  /*13aa0*/  IMAD.U32 R27, RZ, RZ, UR7 ;  /* 0x00000007ff1b7e24 */ /* 0x000fc6000f8e00ff */
        /* <DEDUP_REMOVED lines=33> */
.L_x_10575:
        /* <DEDUP_REMOVED lines=19> */
.L_x_10578:
[----:B-1----:R-:W-:Y:S01]  /*13df0*/  IMAD R24, R24, UR5, R11 ;  /* 0x0000000518187c24 */ /* 0x002fe2000f8e020b */
[----:B0-----:R-:W-:Y:S01]  /*13e00*/  MOV R2, RZ ;  /* 0x000000ff00027202 */ /* 0x001fe20000000f00 */
[----:B------:R-:W-:Y:S02]  /*13e10*/  IMAD R11, R13, R4, RZ ;  /* 0x000000040d0b7224 */ /* 0x000fe400078e02ff */
[----:B------:R-:W-:Y:S01]  /*13e20*/  IMAD.MOV.U32 R5, RZ, RZ, R8 ;  /* 0x000000ffff057224 */ /* 0x000fe200078e0008 */
[----:B------:R-:W-:Y:S01]  /*13e30*/  IADD3 R25, -R24, UR6, RZ ;  /* 0x0000000618197c10 */ /* 0x000fe2000fffe1ff */
[----:B------:R-:W-:Y:S01]  /*13e40*/  IMAD.HI.U32 R2, R3, R11, R2 ;  /* 0x0000000b03027227 */ /* 0x000fe200078e0002 */
[----:B------:R-:W-:Y:S01]  /*13e50*/  IABS R8, R0 ;  /* 0x0000000000087213 */ /* 0x000fe20000000000 */
[----:B------:R-:W0:Y:S01]  /*13e60*/  I2F.RP R6, R5 ;  /* 0x0000000500067306 */ /* 0x000e220000209400 */
[----:B------:R-:W-:Y:S01]  /*13e70*/  IABS R3, R25 ;  /* 0x0000001900037213 */ /* 0x000fe20000000000 */
[----:B------:R-:W-:-:S02]  /*13e80*/  VIADD R27, R27, UR4 ;  /* 0x000000041b1b7c36 */ /* 0x000fc40008000000 */
[----:B------:R-:W-:Y:S02]  /*13e90*/  IMAD.MOV R8, RZ, RZ, -R8 ;  /* 0x000000ffff087224 */ /* 0x000fe400078e0a08 */
[----:B------:R-:W-:-:S04]  /*13ea0*/  IMAD.HI.U32 R2, R2, R3, RZ ;  /* 0x0000000302027227 */ /* 0x000fc800078e00ff */
[----:B------:R-:W-:-:S05]  /*13eb0*/  IMAD R3, R2, R8, R3 ;  /* 0x0000000802037224 */ /* 0x000fca00078e0203 */
[----:B------:R-:W-:Y:S01]  /*13ec0*/  ISETP.GT.U32.AND P1, PT, R4, R3, PT ;  /* 0x000000030400720c */ /* 0x000fe20003f24070 */
[----:B0-----:R-:W0:-:S12]  /*13ed0*/  MUFU.RCP R6, R6 ;  /* 0x0000000600067308 */ /* 0x001e180000001000 */
[----:B------:R-:W-:Y:S02]  /*13ee0*/  @!P1 IMAD.IADD R3, R3, 0x1, -R4 ;  /* 0x0000000103039824 */ /* 0x000fe400078e0a04 */
[----:B------:R-:W-:Y:S01]  /*13ef0*/  @!P1 VIADD R2, R2, 0x1 ;  /* 0x0000000102029836 */ /* 0x000fe20000000000 */
[----:B------:R-:W-:Y:S02]  /*13f00*/  ISETP.NE.AND P1, PT, R0, RZ, PT ;  /* 0x000000ff0000720c */ /* 0x000fe40003f25270 */
[----:B------:R-:W-:Y:S01]  /*13f10*/  ISETP.GE.U32.AND P0, PT, R3, R4, PT ;  /* 0x000000040300720c */ /* 0x000fe20003f06070 */
[----:B0-----:R-:W-:Y:S01]  /*13f20*/  VIADD R8, R6, 0xffffffe ;  /* 0x0ffffffe06087836 */ /* 0x001fe20000000000 */
[----:B------:R-:W-:-:S03]  /*13f30*/  LOP3.LUT R4, R25, R0, RZ, 0x3c, !PT ;  /* 0x0000000019047212 */ /* 0x000fc600078e3cff */
[----:B------:R0:W1:Y:S01]  /*13f40*/  F2I.FTZ.U32.TRUNC.NTZ R3, R8 ;  /* 0x0000000800037305 */ /* 0x000062000021f000 */
[----:B------:R-:W-:-:S07]  /*13f50*/  ISETP.GE.AND P2, PT, R4, RZ, PT ;  /* 0x000000ff0400720c */ /* 0x000fce0003f46270 */
[----:B------:R-:W-:Y:S01]  /*13f60*/  @P0 VIADD R2, R2, 0x1 ;  /* 0x0000000102020836 */ /* 0x000fe20000000000 */
[----:B0-----:R-:W-:-:S04]  /*13f70*/  IABS R8, R9 ;  /* 0x0000000900087213 */ /* 0x001fc80000000000 */
[----:B------:R-:W-:Y:S01]  /*13f80*/  MOV R6, R2 ;  /* 0x0000000200067202 */ /* 0x000fe20000000f00 */
[----:B------:R-:W-:Y:S02]  /*13f90*/  IMAD.MOV R8, RZ, RZ, -R8 ;  /* 0x000000ffff087224 */ /* 0x000fe400078e0a08 */
        /* <DEDUP_REMOVED lines=24> */
[C---:B------:R-:W-:Y:S01]  /*14120*/  IMAD R26, R9.reuse, R26, R6 ;  /* 0x0000001a091a7224 */ /* 0x040fe200078e0206 */
[----:B------:R-:W-:-:S05]  /*14130*/  LEA R9, R9, R2, 0x18 ;  /* 0x0000000209097211 */ /* 0x000fca00078ec0ff */
[----:B------:R-:W-:Y:S01]  /*14140*/  IMAD R26, R26, 0x10000, R9 ;  /* 0x000100001a1a7824 */ /* 0x000fe200078e0209 */
[----:B------:R-:W-:Y:S06]  /*14150*/  BRA `(.L_x_10579) ;  /* 0x00000000000c7947 */ /* 0x000fec0003800000 */
.L_x_10576:
[----:B------:R-:W-:Y:S01]  /*14160*/  IMAD.MOV.U32 R25, RZ, RZ, RZ ;  /* 0x000000ffff197224 */ /* 0x000fe200078e00ff */
[----:B------:R-:W-:Y:S01]  /*14170*/  MOV R26, RZ ;  /* 0x000000ff001a7202 */ /* 0x000fe20000000f00 */
[----:B------:R-:W-:-:S07]  /*14180*/  IMAD.U32 R24, RZ, RZ, UR6 ;  /* 0x00000006ff187e24 */ /* 0x000fce000f8e00ff */
.L_x_10579:
[----:B------:R-:W-:-:S13]  /*14190*/  ISETP.NE.AND P0, PT, R7, RZ, PT ;  /* 0x000000ff0700720c */ /* 0x000fda0003f05270 */
[----:B------:R-:W0:Y:S01]  /*141a0*/  @!P0 S2R R3, SR_CgaCtaId ;  /* 0x0000000000038919 */ /* 0x000e220000008800 */
[----:B------:R-:W-:-:S04]  /*141b0*/  @!P0 MOV R0, 0x400 ;  /* 0x0000040000008802 */ /* 0x000fc80000000f00 */
[----:B0-----:R-:W-:-:S05]  /*141c0*/  @!P0 LEA R0, R3, R0, 0x18 ;  /* 0x0000000003008211 */ /* 0x001fca00078ec0ff */
[----:B------:R0:W-:Y:S01]  /*141d0*/  @!P0 STS.128 [R0+0x2d8d0], R24 ;  /* 0x02d8d01800008388 */ /* 0x0001e20000000c00 */
[----:B------:R-:W-:Y:S06]  /*141e0*/  BAR.ARV 0x5, 0x200 ;  /* 0x0148000000007b1d */ /* 0x000fec0000002000 */
.L_x_10574:
[----:B0-----:R-:W-:Y:S01]  /*141f0*/  IMAD.MOV.U32 R0, RZ, RZ, 0x1 ;  /* 0x00000001ff007424 */ /* 0x001fe200078e00ff */
[----:B------:R-:W-:Y:S01]  /*14200*/  ULDC UR4, c[0x0][0xc3c] ;  /* 0x00030f0000047ab9 */ /* 0x000fe20000000800 */
[----:B------:R-:W-:Y:S01]  /*14210*/  IMAD.MOV.U32 R28, RZ, RZ, RZ ;  /* 0x000000ffff1c7224 */ /* 0x000fe200078e00ff */
[----:B-1----:R-:W-:Y:S02]  /*14220*/  ISETP.GE.AND P0, PT, R27, UR4, PT ;  /* 0x000000041b007c0c */ /* 0x002fe4000bf06270 */
[----:B------:R0:W-:Y:S04]  /*14230*/  STL [R1], R0 ;  /* 0x0000000001007387 */ /* 0x0001e80000100800 */
[----:B------:R0:W-:Y:S07]  /*14240*/  STL [R1+0x4c], RZ ;  /* 0x00004cff01007387 */ /* 0x0001ee0000100800 */
[----:B------:R-:W-:Y:S05]  /*14250*/  @P0 BRA `(.L_x_10580) ;  /* 0x0000006000940947 */ /* 0x000fea0003800000 */
[----:B------:R-:W1:Y:S01]  /*14260*/  S2R R7, SR_TID.X ;  /* 0x0000000000077919 */ /* 0x000e620000002100 */
[----:B------:R-:W2:Y:S01]  /*14270*/  S2UR UR5, SR_CgaCtaId ;  /* 0x00000000000579c3 */ /* 0x000ea20000008800 */
[----:B------:R-:W-:Y:S01]  /*14280*/  UMOV UR4, 0x400 ;  /* 0x0000040000047882 */ /* 0x000fe20000000000 */
[----:B------:R-:W-:Y:S01]  /*14290*/  BSSY B8, `(.L_x_10580) ;  /* 0x0000621000087945 */ /* 0x000fe20003800000 */
[----:B------:R-:W-:Y:S01]  /*142a0*/  CS2R R28, SRZ ;  /* 0x00000000001c7805 */ /* 0x000fe2000001ff00 */
[----:B------:R-:W-:Y:S01]  /*142b0*/  ULDC.64 UR40, c[0x0][0x198] ;  /* 0x0000660000287ab9 */ /* 0x000fe20000000a00 */
[----:B------:R-:W-:Y:S01]  /*142c0*/  ULOP3.LUT UR38, UR36, 0x2, URZ, 0xfc, !UPT ;  /* 0x0000000224267892 */ /* 0x000fe2000f8efc3f */
[----:B------:R-:W-:Y:S01]  /*142d0*/  ULDC UR37, c[0x0][0xc] ;  /* 0x0000030000257ab9 */ /* 0x000fe20000000800 */
[----:B--2---:R-:W-:-:S06]  /*142e0*/  ULEA UR4, UR5, UR4, 0x18 ;  /* 0x0000000405047291 */ /* 0x004fcc000f8ec03f */
[----:B------:R-:W-:Y:S01]  /*142f0*/  IMAD.U32 R16, RZ, RZ, UR4 ;  /* 0x00000004ff107e24 */ /* 0x000fe2000f8e00ff */
[C---:B-1----:R-:W-:Y:S01]  /*14300*/  LOP3.LUT R6, R7.reuse, 0x7f, RZ, 0xc0, !PT ;  /* 0x0000007f07067812 */ /* 0x042fe200078ec0ff */
[----:B0-----:R-:W-:-:S04]  /*14310*/  IMAD.SHL.U32 R0, R7, 0x8, RZ ;  /* 0x0000000807007824 */ /* 0x001fc800078e00ff */
[----:B------:R-:W-:Y:S01]  /*14320*/  IMAD.SHL.U32 R4, R6, 0x8, RZ ;  /* 0x0000000806047824 */ /* 0x000fe200078e00ff */
[C---:B------:R-:W-:Y:S02]  /*14330*/  LOP3.LUT R3, R0.reuse, 0x20, RZ, 0xc0, !PT ;  /* 0x0000002000037812 */ /* 0x040fe400078ec0ff */
[----:B------:R-:W-:Y:S02]  /*14340*/  LOP3.LUT R2, R0, 0xd8, RZ, 0xc0, !PT ;  /* 0x000000d800027812 */ /* 0x000fe400078ec0ff */
[----:B------:R-:W-:Y:S02]  /*14350*/  LOP3.LUT R3, R3, 0x300, R4, 0xf8, !PT ;  /* 0x0000030003037812 */ /* 0x000fe400078ef804 */
[----:B------:R-:W-:Y:S02]  /*14360*/  LOP3.LUT R2, R2, 0x18, R7, 0x78, !PT ;  /* 0x0000001802027812 */ /* 0x000fe400078e7807 */
[----:B------:R-:W-:Y:S02]  /*14370*/  MOV R4, 0x1 ;  /* 0x0000000100047802 */ /* 0x000fe40000000f00 */
[----:B------:R-:W-:Y:S01]  /*14380*/  LOP3.LUT R5, R3, R2, RZ, 0xfc, !PT ;  /* 0x0000000203057212 */ /* 0x000fe200078efcff */
[----:B------:R-:W-:Y:S01]  /*14390*/  IMAD.SHL.U32 R2, R7, 0x20, RZ ;  /* 0x0000002007027824 */ /* 0x000fe200078e00ff */
[----:B------:R-:W-:-:S02]  /*143a0*/  SHF.R.U32.HI R3, RZ, 0x2, R6 ;  /* 0x00000002ff037819 */ /* 0x000fc40000011606 */
[----:B------:R-:W-:Y:S01]  /*143b0*/  LOP3.LUT R0, R0, 0x18, RZ, 0xc0, !PT ;  /* 0x0000001800007812 */ /* 0x000fe200078ec0ff */
[----:B------:R-:W-:Y:S01]  /*143c0*/  STL [R1+0x10], R5 ;  /* 0x0000100501007387 */ /* 0x000fe20000100800 */
[----:B------:R-:W-:-:S03]  /*143d0*/  LOP3.LUT R2, R2, 0x60, RZ, 0xc0, !PT ;  /* 0x0000006002027812 */ /* 0x000fc600078ec0ff */
[----:B------:R-:W-:Y:S04]  /*143e0*/  STL [R1+0x4c], RZ ;  /* 0x00004cff01007387 */ /* 0x000fe80000100800 */
[----:B------:R-:W-:Y:S04]  /*143f0*/  STL [R1+0x4], R4 ;  /* 0x0000040401007387 */ /* 0x000fe80000100800 */
[----:B------:R0:W-:Y:S02]  /*14400*/  STL [R1], R4 ;  /* 0x0000000401007387 */ /* 0x0001e40000100800 */
[----:B0-----:R-:W-:-:S02]  /*14410*/  LOP3.LUT R4, R3, R2, RZ, 0xfc, !PT ;  /* 0x0000000203047212 */ /* 0x001fc400078efcff */
[C---:B------:R-:W-:Y:S02]  /*14420*/  LOP3.LUT R3, R0.reuse, 0x20, RZ, 0xfc, !PT ;  /* 0x0000002000037812 */ /* 0x040fe400078efcff */
[----:B------:R-:W-:Y:S01]  /*14430*/  LOP3.LUT R2, R0, 0x40, RZ, 0xfc, !PT ;  /* 0x0000004000027812 */ /* 0x000fe200078efcff */
[----:B------:R-:W-:-:S05]  /*14440*/  IMAD R0, R5, 0x2, R16 ;  /* 0x0000000205007824 */ /* 0x000fca00078e0210 */
[----:B------:R0:W-:Y:S02]  /*14450*/  STL [R1+0x30], R0 ;  /* 0x0000300001007387 */ /* 0x0001e40000100800 */
.L_x_10683:
[----:B01----:R-:W1:Y:S02]  /*14460*/  LDC.64 R2, c[0x0][0xc88] ;  /* 0x00032200ff027b82 */ /* 0x003e640000000a00 */
[----:B-1----:R-:W-:-:S05]  /*14470*/  IMAD.WIDE R2, R27, 0x4, R2 ;  /* 0x000000041b027825 */ /* 0x002fca00078e0202 */
[----:B------:R-:W0:Y:S01]  /*14480*/  LDG.E R10, desc[UR42][R2.64] ;  /* 0x0000002a020a7981 */ /* 0x000e22000c1e1900 */
[----:B------:R-:W-:Y:S05]  /*14490*/  YIELD ;  /* 0x0000000000007946 */ /* 0x000fea0003800000 */
[----:B------:R-:W-:Y:S01]  /*144a0*/  ULDC.64 UR4, c[0x0][0xa28] ;  /* 0x00028a0000047ab9 */ /* 0x000fe20000000a00 */
[----:B------:R-:W-:Y:S01]  /*144b0*/  IMAD.MOV.U32 R9, RZ, RZ, RZ ;  /* 0x000000ffff097224 */ /* 0x000fe200078e00ff */
[----:B------:R-:W-:Y:S01]  /*144c0*/  ISETP.NE.U32.AND P0, PT, RZ, UR4, PT ;  /* 0x00000004ff007c0c */ /* 0x000fe2000bf05070 */
[----:B------:R-:W-:Y:S01]  /*144d0*/  IMAD.MOV.U32 R6, RZ, RZ, RZ ;  /* 0x000000ffff067224 */ /* 0x000fe200078e00ff */
[----:B------:R-:W-:Y:S01]  /*144e0*/  ULDC.64 UR8, c[0x0][0xa18] ;  /* 0x0002860000087ab9 */ /* 0x000fe20000000a00 */
[----:B------:R-:W-:Y:S01]  /*144f0*/  ULDC.64 UR6, c[0x0][0xa10] ;  /* 0x0002840000067ab9 */ /* 0x000fe20000000a00 */
[----:B------:R-:W-:-:S02]  /*14500*/  ISETP.NE.AND.EX P0, PT, RZ, UR5, PT, P0 ;  /* 0x00000005ff007c0c */ /* 0x000fc4000bf05300 */
[----:B0-----:R-:W-:Y:S01]  /*14510*/  SHF.R.S32.HI R0, RZ, 0x1f, R10 ;  /* 0x0000001fff007819 */ /* 0x001fe2000001140a */
[----:B------:R-:W-:-:S10]  /*14520*/  IMAD.SHL.U32 R18, R10, 0x4, RZ ;  /* 0x000000040a127824 */ /* 0x000fd400078e00ff */
[C---:B------:R-:W-:Y:S01]  /*14530*/  @P0 LEA R2, P1, R10.reuse, UR4, 0x2 ;  /* 0x000000040a020c11 */ /* 0x040fe2000f8210ff */
[----:B------:R-:W-:Y:S03]  /*14540*/  STL [R1+0x8], R10 ;  /* 0x0000080a01007387 */ /* 0x000fe60000100800 */
[C-C-:B------:R-:W-:Y:S01]  /*14550*/  @P0 LEA.HI.X R3, R10.reuse, UR5, R0.reuse, 0x2, P1 ;  /* 0x000000050a030c11 */ /* 0x140fe200088f1400 */
[----:B------:R-:W-:Y:S01]  /*14560*/  ULDC.64 UR4, c[0x0][0xa00] ;  /* 0x0002800000047ab9 */ /* 0x000fe20000000a00 */
[----:B------:R-:W-:Y:S01]  /*14570*/  SHF.L.U64.HI R22, R10, 0x2, R0 ;  /* 0x000000020a167819 */ /* 0x000fe20000010200 */
[----:B------:R0:W-:Y:S04]  /*14580*/  STL [R1+0x44], R0 ;  /* 0x0000440001007387 */ /* 0x0001e80000100800 */
[----:B--2---:R1:W2:Y:S01]  /*14590*/  @P0 LDG.E R9, desc[UR42][R2.64] ;  /* 0x0000002a02090981 */ /* 0x0042a2000c1e1900 */
[----:B------:R-:W-:-:S02]  /*145a0*/  ISETP.NE.U32.AND P0, PT, RZ, UR4, PT ;  /* 0x00000004ff007c0c */ /* 0x000fc4000bf05070 */
[----:B------:R-:W-:Y:S02]  /*145b0*/  ISETP.NE.U32.AND P1, PT, RZ, UR8, PT ;  /* 0x00000008ff007c0c */ /* 0x000fe4000bf25070 */
[----:B------:R-:W-:Y:S02]  /*145c0*/  ISETP.NE.AND.EX P0, PT, RZ, UR5, PT, P0 ;  /* 0x00000005ff007c0c */ /* 0x000fe4000bf05300 */
[----:B------:R-:W-:Y:S02]  /*145d0*/  ISETP.NE.AND.EX P1, PT, RZ, UR9, PT, P1 ;  /* 0x00000009ff007c0c */ /* 0x000fe4000bf25310 */
[----:B------:R-:W-:Y:S02]  /*145e0*/  ISETP.NE.U32.AND P2, PT, RZ, UR6, PT ;  /* 0x00000006ff007c0c */ /* 0x000fe4000bf45070 */
[----:B-1----:R-:W-:Y:S02]  /*145f0*/  IADD3 R2, P3, R18, UR4, RZ ;  /* 0x0000000412027c10 */ /* 0x002fe4000ff7e0ff */
[----:B------:R-:W-:-:S02]  /*14600*/  ISETP.NE.AND.EX P2, PT, RZ, UR7, PT, P2 ;  /* 0x00000007ff007c0c */ /* 0x000fc4000bf45320 */
[----:B------:R-:W-:Y:S02]  /*14610*/  IADD3.X R3, R22, UR5, RZ, P3, !PT ;  /* 0x0000000516037c10 */ /* 0x000fe40009ffe4ff */
[----:B------:R-:W-:Y:S02]  /*14620*/  IADD3 R4, P4, R18, UR6, RZ ;  /* 0x0000000612047c10 */ /* 0x000fe4000ff9e0ff */
[----:B0-----:R-:W-:Y:S01]  /*14630*/  MOV R0, RZ ;  /* 0x000000ff00007202 */ /* 0x001fe20000000f00 */
[----:B---3--:R-:W3:Y:S01]  /*14640*/  @P0 LDG.E R6, desc[UR42][R2.64] ;  /* 0x0000002a02060981 */ /* 0x008ee2000c1e1900 */
[----:B------:R-:W-:Y:S01]  /*14650*/  ULDC UR4, c[0x0][0x288] ;  /* 0x0000a20000047ab9 */ /* 0x000fe20000000800 */
[----:B------:R-:W-:Y:S01]  /*14660*/  IADD3.X R5, R22, UR7, RZ, P4, !PT ;  /* 0x0000000716057c10 */ /* 0x000fe2000a7fe4ff */
[----:B------:R-:W-:Y:S01]  /*14670*/  IMAD.U32 R8, RZ, RZ, UR4 ;  /* 0x00000004ff087e24 */ /* 0x000fe2000f8e00ff */
[----:B------:R-:W-:-:S03]  /*14680*/  ULDC.64 UR4, c[0x0][0x418] ;  /* 0x0001060000047ab9 */ /* 0x000fc60000000a00 */
[----:B-----5:R-:W5:Y:S04]  /*14690*/  @P2 LDG.E R0, desc[UR42][R4.64] ;  /* 0x0000002a04002981 */ /* 0x020f68000c1e1900 */
        /* <DEDUP_REMOVED lines=10> */
[----:B------:R-:W-:-:S03]  /*14740*/  ULDC UR5, c[0x0][0x348] ;  /* 0x0000d20000057ab9 */ /* 0x000fc60000000800 */
[----:B0-----:R-:W-:Y:S01]  /*14750*/  IMAD.U32 R7, RZ, RZ, UR4 ;  /* 0x00000004ff077e24 */ /* 0x001fe2000f8e00ff */
[----:B---3--:R0:W-:Y:S04]  /*14760*/  STL [R1+0x48], R8 ;  /* 0x0000480801007387 */ /* 0x0081e80000100800 */
[----:B--2---:R1:W-:Y:S01]  /*14770*/  STL [R1+0x28], R9 ;  /* 0x0000280901007387 */ /* 0x0043e20000100800 */
[----:B0-----:R-:W-:Y:S01]  /*14780*/  IMAD.U32 R8, RZ, RZ, UR5 ;  /* 0x00000005ff087e24 */ /* 0x001fe2000f8e00ff */
[----:B------:R-:W-:Y:S06]  /*14790*/  @P1 BRA `(.L_x_10581) ;  /* 0x0000000000141947 */ /* 0x000fec0003800000 */
[----:B------:R-:W-:Y:S05]  /*147a0*/  @!P0 BRA `(.L_x_10581) ;  /* 0x0000000000108947 */ /* 0x000fea0003800000 */
[----:B------:R-:W2:Y:S04]  /*147b0*/  LDG.E R6, desc[UR42][R2.64] ;  /* 0x0000002a02067981 */ /* 0x000ea8000c1e1900 */
[----:B------:R-:W2:Y:S02]  /*147c0*/  LDG.E R2, desc[UR42][R2.64+0x4] ;  /* 0x0000042a02027981 */ /* 0x000ea4000c1e1900 */
[----:B--2---:R-:W-:-:S05]  /*147d0*/  IMAD.IADD R2, R2, 0x1, -R6 ;  /* 0x0000000102027824 */ /* 0x004fca00078e0a06 */
[----:B------:R0:W-:Y:S02]  /*147e0*/  STL [R1+0x48], R2 ;  /* 0x0000480201007387 */ /* 0x0001e40000100800 */
.L_x_10581:
[----:B------:R-:W-:Y:S01]  /*147f0*/  IMAD.MOV.U32 R11, RZ, RZ, R10 ;  /* 0x000000ffff0b7224 */ /* 0x000fe200078e000a */
[----:B------:R-:W-:Y:S01]  /*14800*/  ULDC.64 UR4, c[0x0][0xa20] ;  /* 0x0002880000047ab9 */ /* 0x000fe20000000a00 */
[C---:B------:R-:W-:Y:S02]  /*14810*/  LOP3.LUT R6, R26.reuse, 0xff000000, RZ, 0xc0, !PT ;  /* 0xff0000001a067812 */ /* 0x040fe400078ec0ff */
[----:B------:R-:W-:Y:S01]  /*14820*/  ISETP.NE.U32.AND P0, PT, RZ, UR4, PT ;  /* 0x00000004ff007c0c */ /* 0x000fe2000bf05070 */
[----:B------:R2:W-:Y:S01]  /*14830*/  STL [R1+0xc], R11 ;  /* 0x00000c0b01007387 */ /* 0x0005e20000100800 */
[----:B------:R-:W-:Y:S02]  /*14840*/  SHF.R.U32.HI R6, RZ, 0x8, R6 ;  /* 0x00000008ff067819 */ /* 0x000fe40000011606 */
[----:B------:R-:W-:Y:S02]  /*14850*/  ISETP.NE.AND.EX P0, PT, RZ, UR5, PT, P0 ;  /* 0x00000005ff007c0c */ /* 0x000fe4000bf05300 */
[----:B0-----:R-:W-:-:S02]  /*14860*/  LOP3.LUT R2, R26, 0xff0000, RZ, 0xc0, !PT ;  /* 0x00ff00001a027812 */ /* 0x001fc400078ec0ff */
[----:B------:R-:W-:Y:S02]  /*14870*/  LOP3.LUT R17, R26, 0xffff, RZ, 0xc0, !PT ;  /* 0x0000ffff1a117812 */ /* 0x000fe400078ec0ff */
[----:B------:R-:W-:-:S07]  /*14880*/  LEA.HI R6, R2, R6, RZ, 0x10 ;  /* 0x0000000602067211 */ /* 0x000fce00078f80ff */
[----:B--2---:R-:W-:Y:S05]  /*14890*/  @!P0 BRA `(.L_x_10582) ;  /* 0x0000000000108947 */ /* 0x004fea0003800000 */
[----:B------:R-:W-:-:S04]  /*148a0*/  IADD3 R2, P0, R18, UR4, RZ ;  /* 0x0000000412027c10 */ /* 0x000fc8000ff1e0ff */
[----:B------:R-:W-:-:S05]  /*148b0*/  IADD3.X R3, R22, UR5, RZ, P0, !PT ;  /* 0x0000000516037c10 */ /* 0x000fca00087fe4ff */
[----:B------:R0:W5:Y:S01]  /*148c0*/  LDG.E R7, desc[UR42][R2.64] ;  /* 0x0000002a02077981 */ /* 0x000162000c1e1900 */
[----:B------:R-:W-:Y:S05]  /*148d0*/  BRA `(.L_x_10583) ;  /* 0x0000000000247947 */ /* 0x000fea0003800000 */
.L_x_10582:
        /* <DEDUP_REMOVED lines=8> */
[----:B--2---:R-:W-:-:S07]  /*14960*/  IADD3 R7, -R7, R2, RZ ;  /* 0x0000000207077210 */ /* 0x004fce0007ffe1ff */
.L_x_10583:
[----:B0-----:R-:W2:Y:S04]  /*14970*/  @P2 LDG.E R2, desc[UR42][R4.64] ;  /* 0x0000002a04022981 */ /* 0x001ea8000c1e1900 */
[----:B------:R0:W2:Y:S01]  /*14980*/  @P2 LDG.E R4, desc[UR42][R4.64+0x4] ;  /* 0x0000042a04042981 */ /* 0x0000a2000c1e1900 */
[----:B------:R-:W-:Y:S01]  /*14990*/  BSSY B0, `(.L_x_10584) ;  /* 0x000002b000007945 */ /* 0x000fe20003800000 */
[----:B------:R-:W-:Y:S01]  /*149a0*/  LOP3.LUT R21, R6, 0xff, RZ, 0xc0, !PT ;  /* 0x000000ff06157812 */ /* 0x000fe200078ec0ff */
[----:B0----5:R-:W-:Y:S02]  /*149b0*/  IMAD.IADD R5, R7, 0x1, -R9 ;  /* 0x0000000107057824 */ /* 0x021fe400078e0a09 */
[----:B--2---:R-:W-:Y:S01]  /*149c0*/  @P2 IMAD.IADD R8, R4, 0x1, -R2 ;  /* 0x0000000104082824 */ /* 0x004fe200078e0a02 */
[----:B------:R-:W-:-:S03]  /*149d0*/  SHF.R.U32.HI R4, RZ, 0x10, R6 ;  /* 0x00000010ff047819 */ /* 0x000fc60000011606 */
[----:B------:R-:W-:-:S04]  /*149e0*/  IMAD.IADD R2, R5, 0x1, R8 ;  /* 0x0000000105027824 */ /* 0x000fc800078e0208 */
[C---:B------:R-:W-:Y:S01]  /*149f0*/  VIADD R20, R2.reuse, 0x7f ;  /* 0x0000007f02147836 */ /* 0x040fe20000000000 */
[----:B------:R-:W-:Y:S01]  /*14a00*/  ISETP.GE.AND P1, PT, R2, 0x1, PT ;  /* 0x000000010200780c */ /* 0x000fe20003f26270 */
[----:B------:R0:W-:Y:S03]  /*14a10*/  STL [R1+0x20], R2 ;  /* 0x0000200201007387 */ /* 0x0001e60000100800 */
[----:B0-----:R-:W-:-:S04]  /*14a20*/  SHF.R.S32.HI R2, RZ, 0x1f, R20 ;  /* 0x0000001fff027819 */ /* 0x001fc80000011414 */
[----:B------:R-:W-:Y:S01]  /*14a30*/  LEA.HI R20, R2, R20, RZ, 0x7 ;  /* 0x0000001402147211 */ /* 0x000fe200078f38ff */
[----:B------:R-:W-:-:S03]  /*14a40*/  IMAD.MOV.U32 R2, RZ, RZ, RZ ;  /* 0x000000ffff027224 */ /* 0x000fc600078e00ff */
[----:B------:R-:W-:Y:S01]  /*14a50*/  SHF.R.S32.HI R20, RZ, 0x7, R20 ;  /* 0x00000007ff147819 */ /* 0x000fe20000011414 */
[----:B------:R-:W-:Y:S06]  /*14a60*/  @!P1 BRA `(.L_x_10585) ;  /* 0x0000000000749947 */ /* 0x000fec0003800000 */
[----:B------:R-:W-:Y:S01]  /*14a70*/  ISETP.NE.AND P0, PT, R4, RZ, PT ;  /* 0x000000ff0400720c */ /* 0x000fe20003f05270 */
[----:B------:R-:W-:-:S03]  /*14a80*/  ULDC UR4, c[0x0][0x9f0] ;  /* 0x00027c0000047ab9 */ /* 0x000fc60000000800 */
[----:B------:R-:W-:-:S04]  /*14a90*/  SEL R6, R4, UR4, P0 ;  /* 0x0000000404067c07 */ /* 0x000fc80008000000 */
[----:B------:R-:W-:Y:S02]  /*14aa0*/  IABS R7, R6 ;  /* 0x0000000600077213 */ /* 0x000fe40000000000 */
[----:B-1----:R-:W-:Y:S02]  /*14ab0*/  IADD3 R9, R6, -0x1, R20 ;  /* 0xffffffff06097810 */ /* 0x002fe40007ffe014 */
        /* <DEDUP_REMOVED lines=24> */
.L_x_10585:
[----:B------:R-:W-:Y:S05]  /*14c40*/  BSYNC B0 ;  /* 0x0000000000007941 */ /* 0x000fea0003800000 */
.L_x_10584:
[-C--:B------:R-:W-:Y:S01]  /*14c50*/  IMAD R3, R21, R2.reuse, RZ ;  /* 0x0000000215037224 */ /* 0x080fe200078e02ff */
[----:B------:R-:W-:Y:S04]  /*14c60*/  BSSY B0, `(.L_x_10586) ;  /* 0x0000156000007945 */ /* 0x000fe80003800000 */
[C---:B------:R-:W-:Y:S01]  /*14c70*/  VIADDMNMX R2, R3.reuse, R2, R20, PT ;  /* 0x0000000203027246 */ /* 0x040fe20003800114 */
[----:B------:R-:W-:-:S04]  /*14c80*/  IMAD R3, R3, 0x80, -R5 ;  /* 0x0000008003037824 */ /* 0x000fc800078e0a05 */
[----:B------:R-:W-:Y:S01]  /*14c90*/  IMAD R2, R2, 0x80, -R5 ;  /* 0x0000008002027824 */ /* 0x000fe200078e0a05 */
[----:B------:R-:W-:-:S04]  /*14ca0*/  VIMNMX R3, RZ, R3, !PT ;  /* 0x00000003ff037248 */ /* 0x000fc80007fe0100 */
[----:B------:R-:W-:-:S04]  /*14cb0*/  VIMNMX R2, R2, R8, PT ;  /* 0x0000000802027248 */ /* 0x000fc80003fe0100 */
[----:B------:R-:W-:Y:S02]  /*14cc0*/  ISETP.GT.AND P0, PT, R2, R3, PT ;  /* 0x000000030200720c */ /* 0x000fe40003f04270 */
[----:B------:R-:W-:-:S11]  /*14cd0*/  SHF.R.U32.HI R3, RZ, 0x7, R3 ;  /* 0x00000007ff037819 */ /* 0x000fd60000011603 */
[----:B------:R-:W-:-:S05]  /*14ce0*/  @P0 VIADD R2, R2, 0x7f ;  /* 0x0000007f02020836 */ /* 0x000fca0000000000 */
[----:B------:R-:W-:-:S04]  /*14cf0*/  @P0 SHF.R.S32.HI R5, RZ, 0x1f, R2 ;  /* 0x0000001fff050819 */ /* 0x000fc80000011402 */
[----:B------:R-:W-:Y:S02]  /*14d00*/  @P0 LEA.HI R2, R5, R2, RZ, 0x7 ;  /* 0x0000000205020211 */ /* 0x000fe400078f38ff */
[-C--:B------:R-:W-:Y:S02]  /*14d10*/  MOV R5, R3.reuse ;  /* 0x0000000300057202 */ /* 0x080fe40000000f00 */
        /* <DEDUP_REMOVED lines=11> */
.L_x_10751:
[----:B--2---:R-:W-:Y:S02]  /*14dd0*/  ISETP.NE.AND P0, PT, R14, RZ, PT ;  /* 0x000000ff0e00720c */ /* 0x004fe40003f05270 */
[----:B------:R-:W-:-:S11]  /*14de0*/  PLOP3.LUT P6, PT, PT, PT, PT, 0x8, 0x0 ;  /* 0x000000000000781c */ /* 0x000fd60003fce170 */
[----:B------:R-:W-:Y:S05]  /*14df0*/  @P0 BRA `(.L_x_10589) ;  /* 0x00000000000c0947 */ /* 0x000fea0003800000 */
[----:B------:R-:W-:-:S03]  /*14e00*/  UMOV UR4, 0xffffffff ;  /* 0xffffffff00047882 */ /* 0x000fc60000000000 */
[----:B------:R-:W-:Y:S05]  /*14e10*/  BRA.DIV UR4, `(.L_x_10590) ;  /* 0x0000006a04f07947 */ /* 0x000fea000b800000 */
[----:B------:R-:W-:-:S13]  /*14e20*/  ELECT P6, URZ, PT ;  /* 0x00000000003f782f */ /* 0x000fda00038c0000 */
.L_x_10589:
        /* <DEDUP_REMOVED lines=9> */
.L_x_10754:
[----:B------:R-:W-:Y:S05]  /*14ec0*/  BSYNC B1 ;  /* 0x0000000000017941 */ /* 0x000fea0003800000 */
.L_x_10591:
[----:B------:R-:W-:Y:S04]  /*14ed0*/  BSSY B1, `(.L_x_10593) ;  /* 0x000008c000017945 */ /* 0x000fe80003800000 */
[----:B------:R-:W-:Y:S05]  /*14ee0*/  @!P6 BRA `(.L_x_10594) ;  /* 0x000000080028e947 */ /* 0x000fea0003800000 */
[----:B------:R-:W2:Y:S01]  /*14ef0*/  LDL R8, [R1+0x4] ;  /* 0x0000040001087983 */ /* 0x000ea20000100800 */
[----:B-1----:R-:W-:Y:S01]  /*14f00*/  IMAD R9, R29, 0x8, R16 ;  /* 0x000000081d097824 */ /* 0x002fe200078e0210 */
[----:B------:R-:W1:Y:S01]  /*14f10*/  S2R R7, SR_TID.X ;  /* 0x0000000000077919 */ /* 0x000e620000002100 */
[----:B------:R-:W-:Y:S01]  /*14f20*/  BSSY B2, `(.L_x_10595) ;  /* 0x0000006000027945 */ /* 0x000fe20003800000 */
[----:B-1----:R-:W-:-:S04]  /*14f30*/  LOP3.LUT R7, R7, 0x7f, RZ, 0xc0, !PT ;  /* 0x0000007f07077812 */ /* 0x002fc800078ec0ff */
[----:B------:R-:W-:Y:S02]  /*14f40*/  ISETP.NE.AND P2, PT, R7, RZ, PT ;  /* 0x000000ff0700720c */ /* 0x000fe40003f45270 */
[----:B--2---:R-:W-:-:S04]  /*14f50*/  SHF.L.U32 R11, R8, 0x1f, RZ ;  /* 0x0000001f080b7819 */ /* 0x004fc800000006ff */
[----:B------:R-:W1:Y:S02]  /*14f60*/  SYNCS.PHASECHK.TRANS64.TRYWAIT P0, [R9+URZ+0x2d8a0], R11 ;  /* 0x02d8a00b090075a7 */ /* 0x000e64000800017f */
[----:B-1----:R-:W-:Y:S05]  /*14f70*/  @!P0 BRA `(.L_x_10596) ;  /* 0x0000006800cc8947 */ /* 0x002fea0003800000 */
.L_x_10755:
[----:B------:R-:W-:Y:S05]  /*14f80*/  BSYNC B2 ;  /* 0x0000000000027941 */ /* 0x000fea0003800000 */
.L_x_10595:
[----:B------:R-:W-:Y:S04]  /*14f90*/  BSSY B2, `(.L_x_10597) ;  /* 0x0000009000027945 */ /* 0x000fe80003800000 */
[----:B------:R-:W-:Y:S05]  /*14fa0*/  @P2 BRA `(.L_x_10598) ;  /* 0x00000000001c2947 */ /* 0x000fea0003800000 */
[----:B0-----:R-:W0:Y:S02]  /*14fb0*/  S2R R6, SR_TID.X ;  /* 0x0000000000067919 */ /* 0x001e240000002100 */
[----:B0-----:R-:W-:Y:S01]  /*14fc0*/  LOP3.LUT R7, R6, 0x1f, RZ, 0xc0, !PT ;  /* 0x0000001f06077812 */ /* 0x001fe200078ec0ff */
[----:B------:R-:W-:-:S03]  /*14fd0*/  IMAD.MOV.U32 R6, RZ, RZ, 0x6000 ;  /* 0x00006000ff067424 */ /* 0x000fc600078e00ff */
[----:B------:R-:W-:Y:S01]  /*14fe0*/  ISETP.NE.AND P0, PT, R7, RZ, PT ;  /* 0x000000ff0700720c */ /* 0x000fe20003f05270 */
[----:B------:R2:W-:-:S12]  /*14ff0*/  SYNCS.ARRIVE.TRANS64 RZ, [R9+URZ+0x2d890], R6 ;  /* 0x02d8900609ff79a7 */ /* 0x0005d8000800003f */
[----:B--2---:R-:W-:Y:S05]  /*15000*/  @!P0 BRA `(.L_x_10598) ;  /* 0x0000000000048947 */ /* 0x004fea0003800000 */
[----:B------:R-:W-:Y:S01]  /*15010*/  BPT.TRAP 0x1 ;  /* 0x000000040000795c */ /* 0x000fe20000300000 */
.L_x_10598:
[----:B------:R-:W-:Y:S05]  /*15020*/  BSYNC B2 ;  /* 0x0000000000027941 */ /* 0x000fea0003800000 */
.L_x_10597:
[----:B------:R-:W-:Y:S01]  /*15030*/  IMAD.MOV.U32 R14, RZ, RZ, RZ ;  /* 0x000000ffff0e7224 */ /* 0x000fe200078e00ff */
[----:B------:R-:W-:Y:S01]  /*15040*/  LEA R7, R5, R0, 0x7 ;  /* 0x0000000005077211 */ /* 0x000fe200078e38ff */
[----:B------:R-:W-:Y:S01]  /*15050*/  IMAD R8, R29, 0x6000, R16 ;  /* 0x000060001d087824 */ /* 0x000fe200078e0210 */
[----:B------:R-:W-:Y:S01]  /*15060*/  UIADD3 UR4, UP0, UR40, 0x570, URZ ;  /* 0x0000057028047890 */ /* 0x000fe2000ff1e03f */
[----:B------:R-:W-:Y:S01]  /*15070*/  PLOP3.LUT P0, PT, PT, PT, PT, 0x80, 0x0 ;  /* 0x000000000000781c */ /* 0x000fe20003f0f070 */
[----:B0-----:R-:W-:Y:S01]  /*15080*/  VIADD R6, R9, 0x2d890 ;  /* 0x0002d89009067836 */ /* 0x001fe20000000000 */
[----:B------:R-:W-:Y:S01]  /*15090*/  R2UR UR10, R14 ;  /* 0x000000000e0a72ca */ /* 0x000fe200000e0000 */
[----:B------:R-:W-:Y:S01]  /*150a0*/  VIADD R7, R7, 0xffffff80 ;  /* 0xffffff8007077836 */ /* 0x000fe20000000000 */
[----:B------:R-:W-:Y:S01]  /*150b0*/  UIADD3.X UR5, URZ, UR41, URZ, UP0, !UPT ;  /* 0x000000293f057290 */ /* 0x000fe200087fe43f */
[----:B------:R-:W-:Y:S01]  /*150c0*/  VIADD R10, R8, 0x15400 ;  /* 0x00015400080a7836 */ /* 0x000fe20000000000 */
[----:B------:R-:W-:Y:S01]  /*150d0*/  UMOV UR6, 0x0 ;  /* 0x0000000000067882 */ /* 0x000fe20000000000 */
[----:B------:R-:W-:-:S10]  /*150e0*/  UMOV UR7, 0x12f00000 ;  /* 0x12f0000000077882 */ /* 0x000fd40000000000 */
.L_x_10599:
        /* <DEDUP_REMOVED lines=16> */
.L_x_10600:
        /* <DEDUP_REMOVED lines=16> */
.L_x_10601:
        /* <DEDUP_REMOVED lines=13> */
.L_x_10756:
[----:B------:R-:W-:Y:S05]  /*153c0*/  BSYNC B2 ;  /* 0x0000000000027941 */ /* 0x000fea0003800000 */
.L_x_10602:
[----:B------:R-:W-:Y:S01]  /*153d0*/  BSSY B2, `(.L_x_10604) ;  /* 0x000000b000027945 */ /* 0x000fe20003800000 */
[----:B------:R-:W-:Y:S02]  /*153e0*/  IMAD.MOV.U32 R10, RZ, RZ, 0x0 ;  /* 0x00000000ff0a7424 */ /* 0x000fe400078e00ff */
[----:B01----:R-:W-:Y:S01]  /*153f0*/  IMAD.MOV.U32 R11, RZ, RZ, 0x12f00000 ;  /* 0x12f00000ff0b7424 */ /* 0x003fe200078e00ff */
[----:B------:R-:W-:Y:S06]  /*15400*/  @P2 BRA `(.L_x_10605) ;  /* 0x00000000001c2947 */ /* 0x000fec0003800000 */
[----:B------:R-:W0:Y:S02]  /*15410*/  S2R R6, SR_TID.X ;  /* 0x0000000000067919 */ /* 0x000e240000002100 */
[----:B0-----:R-:W-:Y:S01]  /*15420*/  LOP3.LUT R15, R6, 0x1f, RZ, 0xc0, !PT ;  /* 0x0000001f060f7812 */ /* 0x001fe200078ec0ff */
[----:B------:R-:W-:-:S03]  /*15430*/  IMAD.MOV.U32 R6, RZ, RZ, 0x6000 ;  /* 0x00006000ff067424 */ /* 0x000fc600078e00ff */
[----:B------:R-:W-:Y:S01]  /*15440*/  ISETP.NE.AND P0, PT, R15, RZ, PT ;  /* 0x000000ff0f00720c */ /* 0x000fe20003f05270 */
[----:B------:R0:W-:-:S12]  /*15450*/  SYNCS.ARRIVE.TRANS64 RZ, [R9+URZ+0x2d8b0], R6 ;  /* 0x02d8b00609ff79a7 */ /* 0x0001d8000800003f */
[----:B0-----:R-:W-:Y:S05]  /*15460*/  @!P0 BRA `(.L_x_10605) ;  /* 0x0000000000048947 */ /* 0x001fea0003800000 */
[----:B------:R-:W-:Y:S01]  /*15470*/  BPT.TRAP 0x1 ;  /* 0x000000040000795c */ /* 0x000fe20000300000 */
.L_x_10605:
[----:B------:R-:W-:Y:S05]  /*15480*/  BSYNC B2 ;  /* 0x0000000000027941 */ /* 0x000fea0003800000 */
.L_x_10604:
        /* <DEDUP_REMOVED lines=8> */
.L_x_10606:
        /* <DEDUP_REMOVED lines=15> */
.L_x_10607:
        /* <DEDUP_REMOVED lines=15> */
.L_x_10608:
        /* <DEDUP_REMOVED lines=10> */
.L_x_10594:
[----:B------:R-:W-:Y:S05]  /*15790*/  BSYNC B1 ;  /* 0x0000000000017941 */ /* 0x000fea0003800000 */
.L_x_10593:
[----:B0-----:R-:W2:Y:S01]  /*157a0*/  LDL.LU R6, [R1+0x4] ;  /* 0x0000040001067983 */ /* 0x001ea20000300800 */
[----:B------:R-:W-:Y:S01]  /*157b0*/  VIADD R29, R29, 0x1 ;  /* 0x000000011d1d7836 */ /* 0x000fe20000000000 */
[----:B------:R-:W-:Y:S01]  /*157c0*/  PLOP3.LUT P0, PT, PT, PT, PT, 0x8, 0x0 ;  /* 0x000000000000781c */ /* 0x000fe20003f0e170 */
[----:B------:R-:W-:-:S03]  /*157d0*/  VIADD R10, R5, 0xfffffffe ;  /* 0xfffffffe050a7836 */ /* 0x000fc60000000000 */
[C---:B------:R-:W-:Y:S02]  /*157e0*/  ISETP.NE.AND P2, PT, R29.reuse, 0x2, PT ;  /* 0x000000021d00780c */ /* 0x040fe40003f45270 */
[----:B------:R-:W-:Y:S02]  /*157f0*/  ISETP.GE.AND P3, PT, R10, R3, PT ;  /* 0x000000030a00720c */ /* 0x000fe40003f66270 */
[----:B------:R-:W-:Y:S02]  /*15800*/  SEL R5, RZ, 0x1, P2 ;  /* 0x00000001ff057807 */ /* 0x000fe40001000000 */
[----:B------:R-:W-:Y:S02]  /*15810*/  SEL R29, R29, RZ, P2 ;  /* 0x000000ff1d1d7207 */ /* 0x000fe40001000000 */
[----:B--2---:R-:W-:-:S05]  /*15820*/  LOP3.LUT R6, R6, R5, RZ, 0x3c, !PT ;  /* 0x0000000506067212 */ /* 0x004fca00078e3cff */
[----:B------:R0:W-:Y:S02]  /*15830*/  STL [R1+0x4], R6 ;  /* 0x0000040601007387 */ /* 0x0001e40000100800 */
[----:B------:R-:W-:Y:S05]  /*15840*/  @!P3 BRA `(.L_x_10587) ;  /* 0x00000008005cb947 */ /* 0x000fea0003800000 */
.L_x_10625:
[----:B------:R-:W-:Y:S05]  /*15850*/  YIELD ;  /* 0x0000000000007946 */ /* 0x000fea0003800000 */
[----:B------:R-:W-:Y:S04]  /*15860*/  BSSY B1, `(.L_x_10609) ;  /* 0x000008b000017945 */ /* 0x000fe80003800000 */
[----:B--2---:R-:W-:Y:S05]  /*15870*/  @!P6 BRA `(.L_x_10610) ;  /* 0x000000080024e947 */ /* 0x004fea0003800000 */
[----:B0-----:R-:W2:Y:S01]  /*15880*/  LDL R6, [R1+0x4] ;  /* 0x0000040001067983 */ /* 0x001ea20000100800 */
[----:B-1----:R-:W-:Y:S01]  /*15890*/  IMAD R9, R29, 0x8, R16 ;  /* 0x000000081d097824 */ /* 0x002fe200078e0210 */
[----:B------:R-:W0:Y:S01]  /*158a0*/  S2R R5, SR_TID.X ;  /* 0x0000000000057919 */ /* 0x000e220000002100 */
[----:B------:R-:W-:Y:S01]  /*158b0*/  BSSY B2, `(.L_x_10611) ;  /* 0x0000006000027945 */ /* 0x000fe20003800000 */
[----:B0-----:R-:W-:-:S04]  /*158c0*/  LOP3.LUT R5, R5, 0x7f, RZ, 0xc0, !PT ;  /* 0x0000007f05057812 */ /* 0x001fc800078ec0ff */
[----:B------:R-:W-:Y:S02]  /*158d0*/  ISETP.NE.AND P3, PT, R5, RZ, PT ;  /* 0x000000ff0500720c */ /* 0x000fe40003f65270 */
[----:B--2---:R-:W-:-:S04]  /*158e0*/  SHF.L.U32 R8, R6, 0x1f, RZ ;  /* 0x0000001f06087819 */ /* 0x004fc800000006ff */
[----:B------:R-:W0:Y:S02]  /*158f0*/  SYNCS.PHASECHK.TRANS64.TRYWAIT P2, [R9+URZ+0x2d8a0], R8 ;  /* 0x02d8a008090075a7 */ /* 0x000e24000804017f */
[----:B0-----:R-:W-:Y:S05]  /*15900*/  @!P2 BRA `(.L_x_10612) ;  /* 0x000000600090a947 */ /* 0x001fea0003800000 */
.L_x_10757:
[----:B------:R-:W-:Y:S05]  /*15910*/  BSYNC B2 ;  /* 0x0000000000027941 */ /* 0x000fea0003800000 */
.L_x_10611:
[----:B------:R-:W-:Y:S04]  /*15920*/  BSSY B2, `(.L_x_10613) ;  /* 0x0000009000027945 */ /* 0x000fe80003800000 */
[----:B------:R-:W-:Y:S05]  /*15930*/  @P3 BRA `(.L_x_10614) ;  /* 0x00000000001c3947 */ /* 0x000fea0003800000 */
[----:B------:R-:W1:Y:S02]  /*15940*/  S2R R5, SR_TID.X ;  /* 0x0000000000057919 */ /* 0x000e640000002100 */
[----:B-1----:R-:W-:Y:S02]  /*15950*/  LOP3.LUT R6, R5, 0x1f, RZ, 0xc0, !PT ;  /* 0x0000001f05067812 */ /* 0x002fe400078ec0ff */
[----:B------:R-:W-:Y:S02]  /*15960*/  MOV R5, 0x6000 ;  /* 0x0000600000057802 */ /* 0x000fe40000000f00 */
[----:B------:R-:W-:Y:S02]  /*15970*/  ISETP.NE.AND P2, PT, R6, RZ, PT ;  /* 0x000000ff0600720c */ /* 0x000fe40003f45270 */
[----:B------:R1:W-:Y:S11]  /*15980*/  SYNCS.ARRIVE.TRANS64 RZ, [R9+URZ+0x2d890], R5 ;  /* 0x02d8900509ff79a7 */ /* 0x0003f6000800003f */
[----:B-1----:R-:W-:Y:S05]  /*15990*/  @!P2 BRA `(.L_x_10614) ;  /* 0x000000000004a947 */ /* 0x002fea0003800000 */
[----:B------:R-:W-:Y:S01]  /*159a0*/  BPT.TRAP 0x1 ;  /* 0x000000040000795c */ /* 0x000fe20000300000 */
.L_x_10614:
[----:B------:R-:W-:Y:S05]  /*159b0*/  BSYNC B2 ;  /* 0x0000000000027941 */ /* 0x000fea0003800000 */
.L_x_10613:
[----:B------:R-:W-:Y:S01]  /*159c0*/  IMAD.MOV.U32 R14, RZ, RZ, RZ ;  /* 0x000000ffff0e7224 */ /* 0x000fe200078e00ff */
[----:B------:R-:W-:Y:S01]  /*159d0*/  UIADD3 UR4, UP0, UR40, 0x570, URZ ;  /* 0x0000057028047890 */ /* 0x000fe2000ff1e03f */
[----:B------:R-:W-:Y:S01]  /*159e0*/  IMAD R7, R29, 0x6000, R16 ;  /* 0x000060001d077824 */ /* 0x000fe200078e0210 */
[----:B------:R-:W-:Y:S01]  /*159f0*/  PLOP3.LUT P2, PT, PT, PT, PT, 0x80, 0x0 ;  /* 0x000000000000781c */ /* 0x000fe20003f4f070 */
[----:B------:R-:W-:Y:S01]  /*15a00*/  IMAD R6, R10, 0x80, R0 ;  /* 0x000000800a067824 */ /* 0x000fe200078e0200 */
[----:B------:R-:W-:Y:S01]  /*15a10*/  R2UR UR10, R14 ;  /* 0x000000000e0a72ca */ /* 0x000fe200000e0000 */
[----:B------:R-:W-:Y:S01]  /*15a20*/  VIADD R5, R9, 0x2d890 ;  /* 0x0002d89009057836 */ /* 0x000fe20000000000 */
[----:B------:R-:W-:Y:S01]  /*15a30*/  UIADD3.X UR5, URZ, UR41, URZ, UP0, !UPT ;  /* 0x000000293f057290 */ /* 0x000fe200087fe43f */
[----:B------:R-:W-:Y:S01]  /*15a40*/  VIADD R11, R7, 0x15400 ;  /* 0x00015400070b7836 */ /* 0x000fe20000000000 */
[----:B------:R-:W-:Y:S01]  /*15a50*/  UMOV UR6, 0x0 ;  /* 0x0000000000067882 */ /* 0x000fe20000000000 */
[----:B------:R-:W-:-:S10]  /*15a60*/  UMOV UR7, 0x12f00000 ;  /* 0x12f0000000077882 */ /* 0x000fd40000000000 */
.L_x_10615:
        /* <DEDUP_REMOVED lines=16> */
.L_x_10616:
        /* <DEDUP_REMOVED lines=16> */
.L_x_10617:
        /* <DEDUP_REMOVED lines=13> */
.L_x_10758:
[----:B------:R-:W-:Y:S05]  /*15d40*/  BSYNC B2 ;  /* 0x0000000000027941 */ /* 0x000fea0003800000 */
.L_x_10618:
[----:B------:R-:W-:Y:S01]  /*15d50*/  BSSY B2, `(.L_x_10620) ;  /* 0x000000b000027945 */ /* 0x000fe20003800000 */
[----:B------:R-:W-:Y:S02]  /*15d60*/  IMAD.MOV.U32 R12, RZ, RZ, 0x0 ;  /* 0x00000000ff0c7424 */ /* 0x000fe400078e00ff */
[----:B------:R-:W-:Y:S01]  /*15d70*/  IMAD.MOV.U32 R13, RZ, RZ, 0x12f00000 ;  /* 0x12f00000ff0d7424 */ /* 0x000fe200078e00ff */
[----:B------:R-:W-:Y:S06]  /*15d80*/  @P3 BRA `(.L_x_10621) ;  /* 0x00000000001c3947 */ /* 0x000fec0003800000 */
[----:B------:R-:W2:Y:S02]  /*15d90*/  S2R R5, SR_TID.X ;  /* 0x0000000000057919 */ /* 0x000ea40000002100 */
[----:B--2---:R-:W-:Y:S01]  /*15da0*/  LOP3.LUT R11, R5, 0x1f, RZ, 0xc0, !PT ;  /* 0x0000001f050b7812 */ /* 0x004fe200078ec0ff */
[----:B------:R-:W-:-:S03]  /*15db0*/  IMAD.MOV.U32 R5, RZ, RZ, 0x6000 ;  /* 0x00006000ff057424 */ /* 0x000fc600078e00ff */
[----:B------:R-:W-:Y:S01]  /*15dc0*/  ISETP.NE.AND P2, PT, R11, RZ, PT ;  /* 0x000000ff0b00720c */ /* 0x000fe20003f45270 */
[----:B------:R2:W-:-:S12]  /*15dd0*/  SYNCS.ARRIVE.TRANS64 RZ, [R9+URZ+0x2d8b0], R5 ;  /* 0x02d8b00509ff79a7 */ /* 0x0005d8000800003f */
[----:B--2---:R-:W-:Y:S05]  /*15de0*/  @!P2 BRA `(.L_x_10621) ;  /* 0x000000000004a947 */ /* 0x004fea0003800000 */
[----:B------:R-:W-:Y:S01]  /*15df0*/  BPT.TRAP 0x1 ;  /* 0x000000040000795c */ /* 0x000fe20000300000 */
.L_x_10621:
[----:B------:R-:W-:Y:S05]  /*15e00*/  BSYNC B2 ;  /* 0x0000000000027941 */ /* 0x000fea0003800000 */
.L_x_10620:
        /* <DEDUP_REMOVED lines=8> */
.L_x_10622:
        /* <DEDUP_REMOVED lines=15> */
.L_x_10623:
        /* <DEDUP_REMOVED lines=15> */
.L_x_10624:
        /* <DEDUP_REMOVED lines=10> */
.L_x_10610:
[----:B------:R-:W-:Y:S05]  /*16110*/  BSYNC B1 ;  /* 0x0000000000017941 */ /* 0x000fea0003800000 */
.L_x_10609:
[----:B------:R-:W2:Y:S01]  /*16120*/  LDL.LU R8, [R1+0x4] ;  /* 0x0000040001087983 */ /* 0x000ea20000300800 */
[----:B------:R-:W-:Y:S01]  /*16130*/  VIADD R29, R29, 0x1 ;  /* 0x000000011d1d7836 */ /* 0x000fe20000000000 */
[C---:B------:R-:W-:Y:S01]  /*16140*/  ISETP.GT.AND P3, PT, R10.reuse, R3, PT ;  /* 0x000000030a00720c */ /* 0x040fe20003f64270 */
[----:B------:R-:W-:-:S03]  /*16150*/  VIADD R10, R10, 0xffffffff ;  /* 0xffffffff0a0a7836 */ /* 0x000fc60000000000 */
[----:B------:R-:W-:-:S04]  /*16160*/  ISETP.NE.AND P2, PT, R29, 0x2, PT ;  /* 0x000000021d00780c */ /* 0x000fc80003f45270 */
[----:B------:R-:W-:Y:S02]  /*16170*/  SEL R5, RZ, 0x1, P2 ;  /* 0x00000001ff057807 */ /* 0x000fe40001000000 */
[----:B------:R-:W-:Y:S02]  /*16180*/  SEL R29, R29, RZ, P2 ;  /* 0x000000ff1d1d7207 */ /* 0x000fe40001000000 */
[----:B--2---:R-:W-:-:S05]  /*16190*/  LOP3.LUT R8, R8, R5, RZ, 0x3c, !PT ;  /* 0x0000000508087212 */ /* 0x004fca00078e3cff */
[----:B------:R2:W-:Y:S01]  /*161a0*/  STL [R1+0x4], R8 ;  /* 0x0000040801007387 */ /* 0x0005e20000100800 */
[----:B------:R-:W-:Y:S05]  /*161b0*/  @P3 BRA `(.L_x_10625) ;  /* 0xfffffff400a43947 */ /* 0x000fea000383ffff */
.L_x_10587:
[----:B------:R-:W-:Y:S05]  /*161c0*/  BSYNC B0 ;  /* 0x0000000000007941 */ /* 0x000fea0003800000 */
.L_x_10586:
[----:B------:R-:W-:Y:S05]  /*161d0*/  @!P0 WARPSYNC.ALL ;  /* 0x0000000000008948 */ /* 0x000fea0003800000 */
[----:B------:R-:W-:Y:S01]  /*161e0*/  @!P0 BAR.SYNC.DEFER_BLOCKING 0xc, 0x200 ;  /* 0x0308000000008b1d */ /* 0x000fe20000010000 */
[----:B------:R-:W-:-:S05]  /*161f0*/  MOV R0, RZ ;  /* 0x000000ff00007202 */ /* 0x000fca0000000f00 */
[----:B------:R-:W-:Y:S04]  /*16200*/  BSSY B0, `(.L_x_10626) ;  /* 0x000001e000007945 */ /* 0x000fe80003800000 */
[----:B------:R-:W-:Y:S05]  /*16210*/  @!P1 BRA `(.L_x_10627) ;  /* 0x0000000000709947 */ /* 0x000fea0003800000 */
[----:B------:R-:W-:-:S13]  /*16220*/  ISETP.NE.AND P0, PT, R4, RZ, PT ;  /* 0x000000ff0400720c */ /* 0x000fda0003f05270 */
[----:B------:R-:W3:Y:S02]  /*16230*/  @!P0 LDC R4, c[0x0][0x9f0] ;  /* 0x00027c00ff048b82 */ /* 0x000ee40000000800 */
[-C--:B---3--:R-:W-:Y:S02]  /*16240*/  IABS R0, R4.reuse ;  /* 0x0000000400007213 */ /* 0x088fe40000000000 */
[----:B0-----:R-:W-:Y:S02]  /*16250*/  IABS R6, R4 ;  /* 0x0000000400067213 */ /* 0x001fe40000000000 */
[----:B------:R-:W0:Y:S03]  /*16260*/  I2F.RP R2, R0 ;  /* 0x0000000000027306 */ /* 0x000e260000209400 */
[----:B------:R-:W-:-:S05]  /*16270*/  IMAD.MOV R6, RZ, RZ, -R6 ;  /* 0x000000ffff067224 */ /* 0x000fca00078e0a06 */
[----:B0-----:R-:W0:Y:S02]  /*16280*/  MUFU.RCP R2, R2 ;  /* 0x0000000200027308 */ /* 0x001e240000001000 */
[----:B0-----:R-:W-:-:S06]  /*16290*/  VIADD R2, R2, 0xffffffe ;  /* 0x0ffffffe02027836 */ /* 0x001fcc0000000000 */
[----:B------:R-:W0:Y:S02]  /*162a0*/  F2I.FTZ.U32.TRUNC.NTZ R3, R2 ;  /* 0x0000000200037305 */ /* 0x000e24000021f000 */
[----:B0-----:R-:W-:-:S04]  /*162b0*/  IMAD.MOV R2, RZ, RZ, -R3 ;  /* 0x000000ffff027224 */ /* 0x001fc800078e0a03 */
        /* <DEDUP_REMOVED lines=18> */
.L_x_10627:
[----:B------:R-:W-:Y:S05]  /*163e0*/  BSYNC B0 ;  /* 0x0000000000007941 */ /* 0x000fea0003800000 */
.L_x_10626:
[-C--:B------:R-:W-:Y:S01]  /*163f0*/  IMAD R2, R21, R0.reuse, RZ ;  /* 0x0000000015027224 */ /* 0x080fe200078e02ff */
[----:B------:R-:W-:Y:S04]  /*16400*/  BSSY B7, `(.L_x_10628) ;  /* 0x0000347000077945 */ /* 0x000fe80003800000 */
[----:B------:R-:W-:Y:S01]  /*16410*/  VIADDMNMX R26, R2, R0, R20, PT ;  /* 0x00000000021a7246 */ /* 0x000fe20003800114 */
[----:B------:R3:W-:Y:S03]  /*16420*/  STL [R1+0x24], R2 ;  /* 0x0000240201007387 */ /* 0x0007e60000100800 */
[----:B------:R-:W-:Y:S01]  /*16430*/  ISETP.GT.AND P0, PT, R26, R2, PT ;  /* 0x000000021a00720c */ /* 0x000fe20003f04270 */
[----:B------:R3:W-:-:S12]  /*16440*/  STL [R1+0x40], R26 ;  /* 0x0000401a01007387 */ /* 0x0007d80000100800 */
[----:B---3--:R-:W-:Y:S05]  /*16450*/  @P0 BRA `(.L_x_10629) ;  /* 0x0000000000440947 */ /* 0x008fea0003800000 */
[----:B------:R-:W3:Y:S02]  /*16460*/  S2R R2, SR_TID.X ;  /* 0x0000000000027919 */ /* 0x000ee40000002100 */
[----:B---3--:R-:W-:-:S04]  /*16470*/  LOP3.LUT R2, R2, 0x7f, RZ, 0xc0, !PT ;  /* 0x0000007f02027812 */ /* 0x008fc800078ec0ff */
[----:B------:R-:W-:-:S13]  /*16480*/  ISETP.NE.AND P0, PT, R2, RZ, PT ;  /* 0x000000ff0200720c */ /* 0x000fda0003f05270 */
[----:B------:R-:W-:Y:S05]  /*16490*/  @P0 BRA `(.L_x_10630) ;  /* 0x0000003000f40947 */ /* 0x000fea0003800000 */
[----:B------:R-:W3:Y:S01]  /*164a0*/  S2R R5, SR_LANEID ;  /* 0x0000000000057919 */ /* 0x000ee20000000000 */
[----:B------:R-:W-:Y:S01]  /*164b0*/  VOTEU.ANY UR4, UPT, PT ;  /* 0x0000000000047886 */ /* 0x000fe200038e0100 */
[----:B------:R-:W4:Y:S01]  /*164c0*/  LDC.64 R2, c[0x0][0xc60] ;  /* 0x00031800ff027b82 */ /* 0x000f220000000a00 */
[----:B------:R-:W3:Y:S02]  /*164d0*/  FLO.U32 R0, UR4 ;  /* 0x0000000400007d00 */ /* 0x000ee400080e0000 */
[----:B---3--:R-:W-:-:S06]  /*164e0*/  ISETP.EQ.U32.AND P0, PT, R0, R5, PT ;  /* 0x000000050000720c */ /* 0x008fcc0003f02070 */
[----:B------:R-:W4:Y:S07]  /*164f0*/  POPC R5, UR4 ;  /* 0x0000000400057d09 */ /* 0x000f2e0008000000 */
[----:B----4-:R-:W3:Y:S01]  /*16500*/  @P0 ATOMG.E.ADD.STRONG.GPU PT, R3, desc[UR42][R2.64], R5 ;  /* 0x00000005020309a8 */ /* 0x010ee200081ee1ea */
[----:B------:R-:W4:Y:S02]  /*16510*/  S2R R4, SR_LTMASK ;  /* 0x0000000000047919 */ /* 0x000f240000003900 */
[----:B----4-:R-:W-:-:S04]  /*16520*/  LOP3.LUT R4, R4, UR4, RZ, 0xc0, !PT ;  /* 0x0000000404047c12 */ /* 0x010fc8000f8ec0ff */
[----:B------:R-:W4:Y:S01]  /*16530*/  POPC R7, R4 ;  /* 0x0000000400077309 */ /* 0x000f220000000000 */
[----:B---3--:R-:W4:Y:S02]  /*16540*/  SHFL.IDX PT, R0, R3, R0, 0x1f ;  /* 0x00001f0003007589 */ /* 0x008f2400000e0000 */
[----:B----4-:R-:W-:Y:S01]  /*16550*/  IADD3 R24, R0, UR37, R7 ;  /* 0x0000002500187c10 */ /* 0x010fe2000fffe007 */
[----:B------:R-:W-:Y:S06]  /*16560*/  BRA `(.L_x_10630) ;  /* 0x0000003000c07947 */ /* 0x000fec0003800000 */
.L_x_10629:
        /* <DEDUP_REMOVED lines=10> */
[----:B------:R-:W3:Y:S01]  /*16610*/  LDC.64 R2, c[0x4][R2] ;  /* 0x0100000002027b82 */ /* 0x000ee20000000a00 */
[----:B0-----:R-:W-:Y:S01]  /*16620*/  IMAD.U32 R6, RZ, RZ, UR8 ;  /* 0x00000008ff067e24 */ /* 0x001fe2000f8e00ff */
[----:B------:R-:W-:Y:S01]  /*16630*/  MOV R12, 0x1 ;  /* 0x00000001000c7802 */ /* 0x000fe20000000f00 */
[----:B------:R-:W-:Y:S02]  /*16640*/  IMAD.U32 R7, RZ, RZ, UR9 ;  /* 0x00000009ff077e24 */ /* 0x000fe4000f8e00ff */
[----:B------:R-:W-:-:S02]  /*16650*/  IMAD.U32 R10, RZ, RZ, UR4 ;  /* 0x00000004ff0a7e24 */ /* 0x000fc4000f8e00ff */
[----:B------:R-:W-:Y:S02]  /*16660*/  IMAD.U32 R11, RZ, RZ, UR5 ;  /* 0x00000005ff0b7e24 */ /* 0x000fe4000f8e00ff */
[----:B--2---:R-:W-:Y:S02]  /*16670*/  IMAD.MOV.U32 R8, RZ, RZ, 0x70 ;  /* 0x00000070ff087424 */ /* 0x004fe400078e00ff */
[----:B------:R-:W-:-:S07]  /*16680*/  IMAD.MOV.U32 R13, RZ, RZ, RZ ;  /* 0x000000ffff0d7224 */ /* 0x000fce00078e00ff */
[----:B------:R-:W-:-:S07]  /*16690*/  LEPC R20, `(.L_x_10632) ;  /* 0x000000001014794e */ /* 0x000fce0000000000 */
[----:B-1-3--:R-:W-:Y:S05]  /*166a0*/  CALL.ABS.NOINC R2 ;  /* 0x0000000002007343 */ /* 0x00afea0003c00000 */
.L_x_10632:
[----:B------:R-:W-:Y:S05]  /*166b0*/  BSYNC B6 ;  /* 0x0000000000067941 */ /* 0x000fea0003800000 */
.L_x_10631:
        /* <DEDUP_REMOVED lines=8> */
[----:B------:R3:W4:Y:S01]  /*16740*/  LDC.64 R2, c[0x4][R23] ;  /* 0x0100000017027b82 */ /* 0x0007220000000a00 */
[----:B------:R-:W-:Y:S01]  /*16750*/  IMAD.U32 R4, RZ, RZ, UR6 ;  /* 0x00000006ff047e24 */ /* 0x000fe2000f8e00ff */
[----:B------:R-:W-:Y:S01]  /*16760*/  MOV R7, UR9 ;  /* 0x0000000900077c02 */ /* 0x000fe20008000f00 */
[----:B------:R-:W-:Y:S02]  /*16770*/  IMAD.U32 R5, RZ, RZ, UR7 ;  /* 0x00000007ff057e24 */ /* 0x000fe4000f8e00ff */
[----:B0-----:R-:W-:Y:S02]  /*16780*/  IMAD.U32 R6, RZ, RZ, UR8 ;  /* 0x00000008ff067e24 */ /* 0x001fe4000f8e00ff */
[----:B------:R-:W-:-:S02]  /*16790*/  IMAD.U32 R10, RZ, RZ, UR4 ;  /* 0x00000004ff0a7e24 */ /* 0x000fc4000f8e00ff */
[----:B------:R-:W-:Y:S02]  /*167a0*/  IMAD.U32 R11, RZ, RZ, UR5 ;  /* 0x00000005ff0b7e24 */ /* 0x000fe4000f8e00ff */
[----:B--2---:R-:W-:Y:S02]  /*167b0*/  IMAD.MOV.U32 R8, RZ, RZ, 0x70 ;  /* 0x00000070ff087424 */ /* 0x004fe400078e00ff */
[----:B------:R-:W-:Y:S02]  /*167c0*/  IMAD.MOV.U32 R12, RZ, RZ, 0x1 ;  /* 0x00000001ff0c7424 */ /* 0x000fe400078e00ff */
[----:B---3--:R-:W-:-:S07]  /*167d0*/  IMAD.MOV.U32 R13, RZ, RZ, RZ ;  /* 0x000000ffff0d7224 */ /* 0x008fce00078e00ff */
[----:B------:R-:W-:-:S07]  /*167e0*/  LEPC R20, `(.L_x_10635) ;  /* 0x000000001014794e */ /* 0x000fce0000000000 */
[----:B-1--4-:R-:W-:Y:S05]  /*167f0*/  CALL.ABS.NOINC R2 ;  /* 0x0000000002007343 */ /* 0x012fea0003c00000 */
.L_x_10635:
[----:B------:R0:W1:Y:S01]  /*16800*/  LDC.64 R2, c[0x4][R23] ;  /* 0x0100000017027b82 */ /* 0x0000620000000a00 */
[----:B------:R-:W-:Y:S01]  /*16810*/  ULDC.64 UR4, c[0x4][0x138] ;  /* 0x01004e0000047ab9 */ /* 0x000fe20000000a00 */
[----:B------:R-:W-:Y:S01]  /*16820*/  ULDC.64 UR6, c[0x4][0x140] ;  /* 0x0100500000067ab9 */ /* 0x000fe20000000a00 */
[----:B------:R-:W-:Y:S01]  /*16830*/  ULDC.64 UR8, c[0x4][0x40] ;  /* 0x0100100000087ab9 */ /* 0x000fe20000000a00 */
[----:B------:R-:W-:Y:S01]  /*16840*/  MOV R4, UR4 ;  /* 0x0000000400047c02 */ /* 0x000fe20008000f00 */
[----:B------:R-:W-:Y:S01]  /*16850*/  IMAD.U32 R5, RZ, RZ, UR5 ;  /* 0x00000005ff057e24 */ /* 0x000fe2000f8e00ff */
[----:B------:R-:W-:Y:S01]  /*16860*/  MOV R8, 0x70 ;  /* 0x0000007000087802 */ /* 0x000fe20000000f00 */
[----:B------:R-:W-:Y:S02]  /*16870*/  IMAD.U32 R6, RZ, RZ, UR6 ;  /* 0x00000006ff067e24 */ /* 0x000fe4000f8e00ff */
[----:B------:R-:W-:Y:S02]  /*16880*/  IMAD.U32 R7, RZ, RZ, UR7 ;  /* 0x00000007ff077e24 */ /* 0x000fe4000f8e00ff */
[----:B------:R-:W-:-:S02]  /*16890*/  IMAD.U32 R10, RZ, RZ, UR8 ;  /* 0x00000008ff0a7e24 */ /* 0x000fc4000f8e00ff */
[----:B------:R-:W-:Y:S02]  /*168a0*/  IMAD.U32 R11, RZ, RZ, UR9 ;  /* 0x00000009ff0b7e24 */ /* 0x000fe4000f8e00ff */
[----:B------:R-:W-:Y:S02]  /*168b0*/  IMAD.MOV.U32 R12, RZ, RZ, 0x1 ;  /* 0x00000001ff0c7424 */ /* 0x000fe400078e00ff */
[----:B0-----:R-:W-:-:S07]  /*168c0*/  IMAD.MOV.U32 R13, RZ, RZ, RZ ;  /* 0x000000ffff0d7224 */ /* 0x001fce00078e00ff */
[----:B------:R-:W-:-:S07]  /*168d0*/  LEPC R20, `(.L_x_10634) ;  /* 0x000000001014794e */ /* 0x000fce0000000000 */
[----:B-1----:R-:W-:Y:S05]  /*168e0*/  CALL.ABS.NOINC R2 ;  /* 0x0000000002007343 */ /* 0x002fea0003c00000 */
.L_x_10634:
[----:B------:R-:W-:Y:S05]  /*168f0*/  BSYNC B6 ;  /* 0x0000000000067941 */ /* 0x000fea0003800000 */
.L_x_10633:
[----:B------:R-:W3:Y:S01]  /*16900*/  LDL R20, [R1+0xc] ;  /* 0x00000c0001147983 */ /* 0x000ee20000100800 */
[----:B------:R-:W-:Y:S01]  /*16910*/  ULDC.64 UR4, c[0x0][0x9f8] ;  /* 0x00027e0000047ab9 */ /* 0x000fe20000000a00 */
[----:B------:R-:W-:Y:S01]  /*16920*/  IMAD.MOV.U32 R23, RZ, RZ, R26 ;  /* 0x000000ffff177224 */ /* 0x000fe200078e001a */
[----:B------:R-:W-:Y:S01]  /*16930*/  ISETP.NE.U32.AND P0, PT, RZ, UR4, PT ;  /* 0x00000004ff007c0c */ /* 0x000fe2000bf05070 */
[----:B------:R-:W4:Y:S01]  /*16940*/  LDL R26, [R1+0x20] ;  /* 0x00002000011a7983 */ /* 0x000f220000100800 */
[----:B------:R-:W0:Y:S02]  /*16950*/  LDC R5, c[0x0][0x430] ;  /* 0x00010c00ff057b82 */ /* 0x000e240000000800 */
[----:B------:R-:W-:Y:S01]  /*16960*/  ISETP.NE.AND.EX P0, PT, RZ, UR5, PT, P0 ;  /* 0x00000005ff007c0c */ /* 0x000fe2000bf05300 */
[----:B------:R-:W2:-:S12]  /*16970*/  LDL R21, [R1+0x28] ;  /* 0x0000280001157983 */ /* 0x000e980000100800 */
[----:B------:R-:W-:Y:S01]  /*16980*/  @P0 IADD3 R2, P1, R18, UR4, RZ ;  /* 0x0000000412020c10 */ /* 0x000fe2000ff3e0ff */
[----:B------:R-:W1:Y:S01]  /*16990*/  S2R R4, SR_TID.X ;  /* 0x0000000000047919 */ /* 0x000e620000002100 */
[----:B------:R-:W1:Y:S02]  /*169a0*/  S2R R0, SR_TID.X ;  /* 0x0000000000007919 */ /* 0x000e640000002100 */
[----:B------:R-:W-:Y:S01]  /*169b0*/  @P0 IADD3.X R3, R22, UR5, RZ, P1, !PT ;  /* 0x0000000516030c10 */ /* 0x000fe20008ffe4ff */
[----:B------:R-:W-:Y:S01]  /*169c0*/  VIADD R23, R23, 0xffffffff ;  /* 0xffffffff17177836 */ /* 0x000fe20000000000 */
[----:B------:R-:W-:Y:S01]  /*169d0*/  ULDC UR4, c[0x0][0x2f4] ;  /* 0x0000bd0000047ab9 */ /* 0x000fe20000000800 */
[----:B0-----:R-:W-:Y:S02]  /*169e0*/  ISETP.NE.AND P1, PT, R5, 0x1, PT ;  /* 0x000000010500780c */ /* 0x001fe40003f25270 */
[----:B---3--:R0:W3:Y:S01]  /*169f0*/  @P0 LDG.E R20, desc[UR42][R2.64] ;  /* 0x0000002a02140981 */ /* 0x0080e2000c1e1900 */
[----:B-1----:R-:W-:Y:S01]  /*16a00*/  IMAD.SHL.U32 R4, R4, 0x20, RZ ;  /* 0x0000002004047824 */ /* 0x002fe200078e00ff */
[----:B------:R-:W-:-:S09]  /*16a10*/  LOP3.LUT R0, R0, 0x7f, RZ, 0xc0, !PT ;  /* 0x0000007f00007812 */ /* 0x000fd200078ec0ff */
[----:B0-----:R-:W0:Y:S01]  /*16a20*/  @P1 LDC R2, c[0x0][0x434] ;  /* 0x00010d00ff021b82 */ /* 0x001e220000000800 */
[----:B------:R-:W-:Y:S02]  /*16a30*/  SHF.R.U32.HI R0, RZ, 0x2, R0 ;  /* 0x00000002ff007819 */ /* 0x000fe40000011600 */
[----:B------:R-:W-:-:S05]  /*16a40*/  LOP3.LUT R4, R4, 0x60, RZ, 0xc0, !PT ;  /* 0x0000006004047812 */ /* 0x000fca00078ec0ff */
[----:B------:R-:W1:Y:S01]  /*16a50*/  @P1 LDC R3, c[0x0][0x438] ;  /* 0x00010e00ff031b82 */ /* 0x000e620000000800 */
[----:B------:R-:W-:-:S04]  /*16a60*/  SHF.L.U32 R10, R23, 0x7, RZ ;  /* 0x00000007170a7819 */ /* 0x000fc800000006ff */
[----:B------:R-:W-:Y:S01]  /*16a70*/  LOP3.LUT R0, R10, R0, R4, 0xfe, !PT ;  /* 0x000000000a007212 */ /* 0x000fe200078efe04 */
[----:B------:R-:W4:Y:S01]  /*16a80*/  S2R R11, SR_TID.X ;  /* 0x00000000000b7919 */ /* 0x000f220000002100 */
[----:B------:R-:W-:Y:S01]  /*16a90*/  LOP3.LUT R19, R19, 0xfffffff7, RZ, 0xc0, !PT ;  /* 0xfffffff713137812 */ /* 0x000fe200078ec0ff */
[----:B----4-:R-:W-:-:S05]  /*16aa0*/  IMAD.SHL.U32 R11, R11, 0x8, RZ ;  /* 0x000000080b0b7824 */ /* 0x010fca00078e00ff */
[----:B------:R-:W-:-:S04]  /*16ab0*/  LOP3.LUT R11, R11, 0x18, RZ, 0xc0, !PT ;  /* 0x000000180b0b7812 */ /* 0x000fc800078ec0ff */
[----:B------:R-:W-:Y:S01]  /*16ac0*/  LOP3.LUT R12, R11, 0x20, RZ, 0xfc, !PT ;  /* 0x000000200b0c7812 */ /* 0x000fe200078efcff */
[----:B------:R-:W-:Y:S01]  /*16ad0*/  UMOV UR5, 0xffffffff ;  /* 0xffffffff00057882 */ /* 0x000fe20000000000 */
[----:B---3--:R-:W-:Y:S01]  /*16ae0*/  @P0 STL [R1+0xc], R20 ;  /* 0x00000c1401000387 */ /* 0x008fe20000100800 */
[C---:B------:R-:W-:Y:S01]  /*16af0*/  ISETP.GE.AND P0, PT, R0.reuse, R26, PT ;  /* 0x0000001a0000720c */ /* 0x040fe20003f06270 */
[----:B--2---:R-:W-:-:S04]  /*16b00*/  IMAD.IADD R0, R0, 0x1, R21 ;  /* 0x0000000100007824 */ /* 0x004fc800078e0215 */
[----:B0-----:R-:W-:-:S04]  /*16b10*/  @P1 IMAD.HI.U32 R2, R0, R2, RZ ;  /* 0x0000000200021227 */ /* 0x001fc800078e00ff */
[----:B------:R-:W-:Y:S01]  /*16b20*/  IMAD.MOV.U32 R6, RZ, RZ, R0 ;  /* 0x000000ffff067224 */ /* 0x000fe200078e0000 */
[----:B-1----:R-:W-:-:S03]  /*16b30*/  @P1 SHF.R.U32.HI R6, RZ, R3, R2 ;  /* 0x00000003ff061219 */ /* 0x002fc60000011602 */
[----:B------:R-:W0:Y:S01]  /*16b40*/  @!P0 LDC.64 R2, c[0x0][0x428] ;  /* 0x00010a00ff028b82 */ /* 0x000e220000000a00 */
[----:B------:R-:W-:Y:S01]  /*16b50*/  SHF.R.S32.HI R8, RZ, 0x1f, R20 ;  /* 0x0000001fff087819 */ /* 0x000fe20000011414 */
[--C-:B------:R-:W-:Y:S01]  /*16b60*/  IMAD.MOV R4, RZ, RZ, -R6.reuse ;  /* 0x000000ffff047224 */ /* 0x100fe200078e0a06 */
[----:B------:R-:W-:-:S03]  /*16b70*/  @!P0 SHF.R.S32.HI R7, RZ, 0x1f, R6 ;  /* 0x0000001fff078819 */ /* 0x000fc60000011406 */
[----:B------:R-:W-:Y:S02]  /*16b80*/  IMAD R4, R5, R4, R0 ;  /* 0x0000000405047224 */ /* 0x000fe400078e0200 */
[-C--:B0-----:R-:W-:Y:S02]  /*16b90*/  @!P0 IMAD R0, R8, R2.reuse, RZ ;  /* 0x0000000208008224 */ /* 0x081fe400078e02ff */
[----:B------:R-:W-:-:S04]  /*16ba0*/  @!P0 IMAD.WIDE.U32 R6, R20, R2, R6 ;  /* 0x0000000214068225 */ /* 0x000fc800078e0006 */
[----:B------:R-:W-:Y:S02]  /*16bb0*/  @!P0 IMAD R0, R20, R3, R0 ;  /* 0x0000000314008224 */ /* 0x000fe400078e0200 */
[----:B------:R-:W0:Y:S01]  /*16bc0*/  @!P0 LDC.64 R2, c[0x0][0x418] ;  /* 0x00010600ff028b82 */ /* 0x000e220000000a00 */
[----:B------:R-:W-:Y:S01]  /*16bd0*/  MOV R5, UR38 ;  /* 0x0000002600057c02 */ /* 0x000fe20008000f00 */
[----:B------:R0:W-:Y:S01]  /*16be0*/  STL [R1+0x2c], R8 ;  /* 0x00002c0801007387 */ /* 0x0001e20000100800 */
[----:B------:R-:W-:Y:S02]  /*16bf0*/  @!P0 IMAD.IADD R0, R7, 0x1, R0 ;  /* 0x0000000107008824 */ /* 0x000fe400078e0200 */
[----:B------:R-:W-:Y:S02]  /*16c00*/  ISETP.NE.AND P2, PT, R5, 0x3, PT ;  /* 0x000000030500780c */ /* 0x000fe40003f45270 */
[----:B0-----:R-:W-:Y:S01]  /*16c10*/  @!P0 LEA R8, P1, R6, R2, 0x2 ;  /* 0x0000000206088211 */ /* 0x001fe200078210ff */
[----:B------:R-:W-:-:S03]  /*16c20*/  IMAD.MOV.U32 R2, RZ, RZ, RZ ;  /* 0x000000ffff027224 */ /* 0x000fc600078e00ff */
[----:B------:R-:W-:-:S05]  /*16c30*/  @!P0 LEA.HI.X R9, R6, R3, R0, 0x2, P1 ;  /* 0x0000000306098211 */ /* 0x000fca00008f1400 */
[----:B------:R0:W5:Y:S01]  /*16c40*/  @!P0 LDG.E R2, desc[UR42][R8.64] ;  /* 0x0000002a08028981 */ /* 0x000162000c1e1900 */
[----:B------:R-:W-:Y:S02]  /*16c50*/  ISETP.GE.AND P0, PT, R11, UR4, PT ;  /* 0x000000040b007c0c */ /* 0x000fe4000bf06270 */
[----:B------:R-:W-:-:S04]  /*16c60*/  @P2 LOP3.LUT R19, R19, 0x8, RZ, 0xfc, !PT ;  /* 0x0000000813132812 */ /* 0x000fc800078efcff */
        /* <DEDUP_REMOVED lines=10> */
.L_x_10761:
[----:B------:R-:W-:Y:S05]  /*16d10*/  @!P2 BRA `(.L_x_10637) ;  /* 0x000000000004a947 */ /* 0x000fea0003800000 */
[----:B------:R-:W-:Y:S01]  /*16d20*/  BPT.TRAP 0x1 ;  /* 0x000000040000795c */ /* 0x000fe20000300000 */
.L_x_10637:
[----:B------:R-:W2:Y:S01]  /*16d30*/  LDL R5, [R1] ;  /* 0x0000000001057983 */ /* 0x000ea20000100800 */
        /* <DEDUP_REMOVED lines=20> */
[----:B--2---:R-:W-:-:S06]  /*16e80*/  SHF.L.U32 R5, R5, 0x1f, RZ ;  /* 0x0000001f05057819 */ /* 0x004fcc00000006ff */
[----:B------:R-:W0:Y:S02]  /*16e90*/  SYNCS.PHASECHK.TRANS64.TRYWAIT P0, [R0+URZ+0x2d840], R5 ;  /* 0x02d84005000075a7 */ /* 0x000e24000800017f */
[----:B0-----:R-:W-:Y:S05]  /*16ea0*/  @!P0 BRA `(.L_x_10639) ;  /* 0x0000004c00848947 */ /* 0x001fea0003800000 */
.L_x_10762:
[----:B------:R-:W-:Y:S05]  /*16eb0*/  BSYNC B0 ;  /* 0x0000000000007941 */ /* 0x000fea0003800000 */
.L_x_10638:
[----:B------:R-:W2:Y:S01]  /*16ec0*/  LDL R9, [R1+0x10] ;  /* 0x0000100001097983 */ /* 0x000ea20000100800 */
[----:B------:R-:W-:Y:S01]  /*16ed0*/  ULDC.64 UR4, c[0x0][0x300] ;  /* 0x0000c00000047ab9 */ /* 0x000fe20000000a00 */
[----:B------:R-:W-:Y:S02]  /*16ee0*/  ULDC.64 UR6, c[0x0][0x2e8] ;  /* 0x0000ba0000067ab9 */ /* 0x000fe40000000a00 */
[----:B------:R-:W3:Y:S01]  /*16ef0*/  LDL R12, [R1+0x20] ;  /* 0x00002000010c7983 */ /* 0x000ee20000100800 */
[----:B------:R-:W1:Y:S01]  /*16f00*/  S2R R6, SR_TID.X ;  /* 0x0000000000067919 */ /* 0x000e620000002100 */
[----:B------:R-:W-:-:S04]  /*16f10*/  IMAD R3, R3, UR4, RZ ;  /* 0x0000000403037c24 */ /* 0x000fc8000f8e02ff */
[C---:B------:R-:W-:Y:S02]  /*16f20*/  IMAD R3, R4.reuse, UR5, R3 ;  /* 0x0000000504037c24 */ /* 0x040fe4000f8e0203 */
[----:B0-----:R-:W-:Y:S01]  /*16f30*/  IMAD.WIDE.U32 R4, R4, UR4, RZ ;  /* 0x0000000404047c25 */ /* 0x001fe2000f8e00ff */
[----:B------:R-:W-:-:S03]  /*16f40*/  ULDC.64 UR4, c[0x0][0x310] ;  /* 0x0000c40000047ab9 */ /* 0x000fc60000000a00 */
[----:B------:R-:W-:Y:S02]  /*16f50*/  IMAD.IADD R5, R5, 0x1, R3 ;  /* 0x0000000105057824 */ /* 0x000fe400078e0203 */
[----:B------:R-:W-:Y:S01]  /*16f60*/  IMAD R8, R8, UR4, RZ ;  /* 0x0000000408087c24 */ /* 0x000fe2000f8e02ff */
[----:B-1----:R-:W-:-:S04]  /*16f70*/  LOP3.LUT R6, R6, 0x7f, RZ, 0xc0, !PT ;  /* 0x0000007f06067812 */ /* 0x002fc800078ec0ff */
[----:B------:R-:W-:Y:S02]  /*16f80*/  SHF.R.U32.HI R11, RZ, 0x2, R6 ;  /* 0x00000002ff0b7819 */ /* 0x000fe40000011606 */
[----:B------:R-:W0:Y:S01]  /*16f90*/  S2R R6, SR_TID.X ;  /* 0x0000000000067919 */ /* 0x000e220000002100 */
[----:B------:R-:W-:-:S04]  /*16fa0*/  IMAD.WIDE.U32 R4, R2, UR4, R4 ;  /* 0x0000000402047c25 */ /* 0x000fc8000f8e0004 */
[----:B------:R-:W-:Y:S01]  /*16fb0*/  IMAD R2, R2, UR5, R8 ;  /* 0x0000000502027c24 */ /* 0x000fe2000f8e0208 */
[----:B------:R-:W-:-:S04]  /*16fc0*/  ULDC.64 UR4, c[0x0][0x308] ;  /* 0x0000c20000047ab9 */ /* 0x000fc80000000a00 */
[----:B------:R-:W-:Y:S01]  /*16fd0*/  IADD3 R3, R5, R2, RZ ;  /* 0x0000000205037210 */ /* 0x000fe20007ffe0ff */
[----:B------:R-:W-:-:S04]  /*16fe0*/  IMAD.MOV.U32 R2, RZ, RZ, R4 ;  /* 0x000000ffff027224 */ /* 0x000fc800078e0004 */
[----:B------:R-:W-:Y:S01]  /*16ff0*/  IMAD.WIDE.U32 R4, R17, UR4, R2 ;  /* 0x0000000411047c25 */ /* 0x000fe2000f8e0002 */
[----:B------:R-:W-:-:S03]  /*17000*/  UMOV UR4, 0xffffffff ;  /* 0xffffffff00047882 */ /* 0x000fc60000000000 */
[----:B------:R-:W-:Y:S01]  /*17010*/  IMAD R7, R17, UR5, R5 ;  /* 0x0000000511077c24 */ /* 0x000fe2000f8e0205 */
[----:B------:R-:W-:-:S04]  /*17020*/  LEA R2, P0, R4, UR6, 0x1 ;  /* 0x0000000604027c11 */ /* 0x000fc8000f8008ff */
[----:B------:R-:W-:Y:S02]  /*17030*/  LEA.HI.X R7, R4, UR7, R7, 0x1, P0 ;  /* 0x0000000704077c11 */ /* 0x000fe400080f0c07 */
[C---:B------:R-:W-:Y:S02]  /*17040*/  LOP3.LUT P4, RZ, R19.reuse, 0x4, RZ, 0xc0, !PT ;  /* 0x0000000413ff7812 */ /* 0x040fe4000788c0ff */
[C---:B------:R-:W-:Y:S02]  /*17050*/  LOP3.LUT P3, RZ, R19.reuse, 0x2, RZ, 0xc0, !PT ;  /* 0x0000000213ff7812 */ /* 0x040fe4000786c0ff */
[----:B------:R-:W-:Y:S01]  /*17060*/  LOP3.LUT P2, RZ, R19, 0x1, RZ, 0xc0, !PT ;  /* 0x0000000113ff7812 */ /* 0x000fe2000784c0ff */
[----:B--2---:R-:W-:Y:S02]  /*17070*/  IMAD R8, R28, 0x3000, R9 ;  /* 0x000030001c087824 */ /* 0x004fe400078e0209 */
[----:B0-----:R-:W-:Y:S01]  /*17080*/  IMAD.SHL.U32 R9, R6, 0x8, RZ ;  /* 0x0000000806097824 */ /* 0x001fe200078e00ff */
[----:B---3--:R-:W-:-:S04]  /*17090*/  IADD3 R3, -R11, R12, -R10 ;  /* 0x0000000c0b037210 */ /* 0x008fc80007ffe90a */
[----:B------:R-:W-:Y:S02]  /*170a0*/  LOP3.LUT R9, R9, 0x18, RZ, 0xc0, !PT ;  /* 0x0000001809097812 */ /* 0x000fe400078ec0ff */
[----:B------:R-:W-:Y:S01]  /*170b0*/  ISETP.GE.AND P0, PT, R3, 0x1, PT ;  /* 0x000000010300780c */ /* 0x000fe20003f06270 */
[----:B------:R-:W-:-:S12]  /*170c0*/  BRA.DIV UR4, `(.L_x_10640) ;  /* 0x0000004e04107947 */ /* 0x000fd8000b800000 */
[----:B------:R-:W0:Y:S04]  /*170d0*/  SHFL.IDX PT, R4, R2, RZ, 0x1c1f ;  /* 0x001c1fff02047589 */ /* 0x000e2800000e0000 */
[----:B------:R-:W1:Y:S01]  /*170e0*/  SHFL.IDX PT, R6, R7, RZ, 0x1c1f ;  /* 0x001c1fff07067589 */ /* 0x000e6200000e0000 */
[----:B0-----:R-:W-:-:S05]  /*170f0*/  @P0 LEA R5, P1, R9, R4, 0x1 ;  /* 0x0000000409050211 */ /* 0x001fca00078208ff */
[----:B-1----:R-:W-:Y:S01]  /*17100*/  @P0 IMAD.X R4, RZ, RZ, R6, P1 ;  /* 0x000000ffff040224 */ /* 0x002fe200008e0606 */
[----:B------:R-:W-:Y:S01]  /*17110*/  ISETP.GE.AND P1, PT, R3, 0x21, PT ;  /* 0x000000210300780c */ /* 0x000fe20003f26270 */
[----:B------:R-:W-:-:S03]  /*17120*/  @P0 IMAD R6, R8, 0x2, R16 ;  /* 0x0000000208060824 */ /* 0x000fc600078e0210 */
[----:B------:R-:W-:-:S04]  /*17130*/  @P0 LOP3.LUT R5, R5, R4, RZ, 0x3c, !PT ;  /* 0x0000000405050212 */ /* 0x000fc800078e3cff */
[----:B------:R-:W-:-:S04]  /*17140*/  @P0 LOP3.LUT R4, R5, R4, RZ, 0x3c, !PT ;  /* 0x0000000405040212 */ /* 0x000fc800078e3cff */
[----:B------:R-:W-:-:S05]  /*17150*/  @P0 LOP3.LUT R5, R5, R4, RZ, 0x3c, !PT ;  /* 0x0000000405050212 */ /* 0x000fca00078e3cff */
[----:B------:R-:W-:Y:S01]  /*17160*/  @!PT LDS RZ, [RZ] ;  /* 0x00000000fffff984 */ /* 0x000fe20000000800 */
[----:B------:R-:W-:Y:S04]  /*17170*/  @P0 LDGSTS.E.BYPASS.LTC128B.128 [R6+0x15400], desc[UR42][R4.64], !P4 ;  /* 0x1540000004060fae */ /* 0x000fe8000e101d6a */
[----:B------:R-:W-:Y:S04]  /*17180*/  @P0 LDGSTS.E.BYPASS.LTC128B.128 [R6+0x17400], desc[UR42][R4.64+0x40], !P3 ;  /* 0x1740004004060fae */ /* 0x000fe8000d901d6a */
[----:B------:R0:W-:Y:S04]  /*17190*/  @P0 LDGSTS.E.BYPASS.LTC128B.128 [R6+0x19400], desc[UR42][R4.64+0x80], !P2 ;  /* 0x1940008004060fae */ /* 0x0001e8000d101d6a */
[----:B0-----:R-:W0:Y:S04]  /*171a0*/  SHFL.IDX PT, R4, R2, 0x1, 0x1c1f ;  /* 0x003c1f0002047f89 */ /* 0x001e2800000e0000 */
[----:B------:R-:W1:Y:S01]  /*171b0*/  SHFL.IDX PT, R6, R7, 0x1, 0x1c1f ;  /* 0x003c1f0007067f89 */ /* 0x000e6200000e0000 */
[----:B0-----:R-:W-:-:S05]  /*171c0*/  @P1 LEA R5, P0, R9, R4, 0x1 ;  /* 0x0000000409051211 */ /* 0x001fca00078008ff */
[----:B-1----:R-:W-:Y:S01]  /*171d0*/  @P1 IMAD.X R4, RZ, RZ, R6, P0 ;  /* 0x000000ffff041224 */ /* 0x002fe200000e0606 */
[----:B------:R-:W-:-:S04]  /*171e0*/  @P1 LEA R6, R8, R16, 0x1 ;  /* 0x0000001008061211 */ /* 0x000fc800078e08ff */
[----:B------:R-:W-:-:S04]  /*171f0*/  @P1 LOP3.LUT R5, R5, R4, RZ, 0x3c, !PT ;  /* 0x0000000405051212 */ /* 0x000fc800078e3cff */
[----:B------:R-:W-:-:S04]  /*17200*/  @P1 LOP3.LUT R4, R5, R4, RZ, 0x3c, !PT ;  /* 0x0000000405041212 */ /* 0x000fc800078e3cff */
[----:B------:R-:W-:-:S05]  /*17210*/  @P1 LOP3.LUT R5, R5, R4, RZ, 0x3c, !PT ;  /* 0x0000000405051212 */ /* 0x000fca00078e3cff */
[----:B------:R-:W-:Y:S04]  /*17220*/  @P1 LDGSTS.E.BYPASS.LTC128B.128 [R6+0x15c00], desc[UR42][R4.64], !P4 ;  /* 0x15c0000004061fae */ /* 0x000fe8000e101d6a */
[----:B------:R-:W-:Y:S04]  /*17230*/  @P1 LDGSTS.E.BYPASS.LTC128B.128 [R6+0x17c00], desc[UR42][R4.64+0x40], !P3 ;  /* 0x17c0004004061fae */ /* 0x000fe8000d901d6a */
[----:B------:R0:W-:Y:S01]  /*17240*/  @P1 LDGSTS.E.BYPASS.LTC128B.128 [R6+0x19c00], desc[UR42][R4.64+0x80], !P2 ;  /* 0x19c0008004061fae */ /* 0x0001e2000d101d6a */
[----:B------:R-:W-:-:S03]  /*17250*/  ISETP.GE.AND P1, PT, R3, 0x41, PT ;  /* 0x000000410300780c */ /* 0x000fc60003f26270 */
[----:B0-----:R-:W0:Y:S04]  /*17260*/  SHFL.IDX PT, R4, R2, 0x2, 0x1c1f ;  /* 0x005c1f0002047f89 */ /* 0x001e2800000e0000 */
[----:B------:R-:W1:Y:S04]  /*17270*/  SHFL.IDX PT, R6, R7, 0x2, 0x1c1f ;  /* 0x005c1f0007067f89 */ /* 0x000e6800000e0000 */
[----:B------:R-:W2:Y:S04]  /*17280*/  SHFL.IDX PT, R7, R7, 0x3, 0x1c1f ;  /* 0x007c1f0007077f89 */ /* 0x000ea800000e0000 */
[----:B------:R-:W3:Y:S01]  /*17290*/  SHFL.IDX PT, R2, R2, 0x3, 0x1c1f ;  /* 0x007c1f0002027f89 */ /* 0x000ee200000e0000 */
[----:B0-----:R-:W-:-:S05]  /*172a0*/  @P1 LEA R5, P0, R9, R4, 0x1 ;  /* 0x0000000409051211 */ /* 0x001fca00078008ff */
[----:B-1----:R-:W-:Y:S02]  /*172b0*/  @P1 IMAD.X R4, RZ, RZ, R6, P0 ;  /* 0x000000ffff041224 */ /* 0x002fe400000e0606 */
[----:B------:R-:W-:-:S03]  /*172c0*/  @P1 IMAD R6, R8, 0x2, R16 ;  /* 0x0000000208061824 */ /* 0x000fc600078e0210 */
[----:B------:R-:W-:-:S04]  /*172d0*/  @P1 LOP3.LUT R5, R5, R4, RZ, 0x3c, !PT ;  /* 0x0000000405051212 */ /* 0x000fc800078e3cff */
[----:B------:R-:W-:-:S04]  /*172e0*/  @P1 LOP3.LUT R4, R5, R4, RZ, 0x3c, !PT ;  /* 0x0000000405041212 */ /* 0x000fc800078e3cff */
[----:B------:R-:W-:-:S05]  /*172f0*/  @P1 LOP3.LUT R5, R5, R4, RZ, 0x3c, !PT ;  /* 0x0000000405051212 */ /* 0x000fca00078e3cff */
[----:B------:R1:W-:Y:S04]  /*17300*/  @P1 LDGSTS.E.BYPASS.LTC128B.128 [R6+0x16400], desc[UR42][R4.64], !P4 ;  /* 0x1640000004061fae */ /* 0x0003e8000e101d6a */
[----:B------:R1:W-:Y:S04]  /*17310*/  @P1 LDGSTS.E.BYPASS.LTC128B.128 [R6+0x18400], desc[UR42][R4.64+0x40], !P3 ;  /* 0x1840004004061fae */ /* 0x0003e8000d901d6a */
[----:B--23--:R1:W-:Y:S02]  /*17320*/  @P1 LDGSTS.E.BYPASS.LTC128B.128 [R6+0x1a400], desc[UR42][R4.64+0x80], !P2 ;  /* 0x1a40008004061fae */ /* 0x00c3e4000d101d6a */
.L_x_10772:
[----:B------:R-:W-:-:S13]  /*17330*/  ISETP.GE.AND P0, PT, R3, 0x61, PT ;  /* 0x000000610300780c */ /* 0x000fda0003f06270 */
[----:B------:R-:W-:Y:S01]  /*17340*/  @P0 LEA R2, P1, R9, R2, 0x1 ;  /* 0x0000000209020211 */ /* 0x000fe200078208ff */
        /* <DEDUP_REMOVED lines=10> */
.L_x_10641:
[----:B------:R-:W-:Y:S02]  /*173f0*/  PLOP3.LUT P1, PT, P1, P0, PT, 0xa2, 0x0 ;  /* 0x000000000000781c */ /* 0x000fe40000f21472 */
[----:B------:R-:W-:-:S08]  /*17400*/  @P0 R2UR P1, UR4, R0 ;  /* 0x00000000000402ca */ /* 0x000fd00000020000 */
[----:B------:R-:W-:-:S05]  /*17410*/  @P0 PLOP3.LUT P0, PT, P1, PT, PT, 0x80, 0x0 ;  /* 0x000000000000081c */ /* 0x000fca0000f0f070 */
[----:B------:R-:W-:Y:S01]  /*17420*/  @!P1 SYNCS.ARRIVE.TRANS64.RED.A0T1 RZ, [UR4+0x2d830], RZ ;  /* 0x02d830ffffff99a7 */ /* 0x000fe20008200404 */
[----:B------:R-:W-:Y:S07]  /*17430*/  @!P1 ARRIVES.LDGSTSBAR.64.TRANSCNT [UR4+0x2d830] ;  /* 0x02d83000ff0099b0 */ /* 0x000fee0008000a84 */
[----:B------:R-:W-:Y:S05]  /*17440*/  @P0 BRA.U.ANY `(.L_x_10641) ;  /* 0xfffffffd00e80947 */ /* 0x000fea000393ffff */
[----:B------:R-:W-:Y:S01]  /*17450*/  NOP ;  /* 0x0000000000007918 */ /* 0x000fe20000000000 */
[----:B--2---:R-:W-:-:S05]  /*17460*/  IMAD.U32 R2, RZ, RZ, UR38 ;  /* 0x00000026ff027e24 */ /* 0x004fca000f8e00ff */
[----:B------:R-:W-:-:S13]  /*17470*/  ISETP.NE.AND P2, PT, R2, 0x3, PT ;  /* 0x000000030200780c */ /* 0x000fda0003f45270 */
[----:B------:R-:W-:Y:S05]  /*17480*/  @!P2 BRA `(.L_x_10642) ;  /* 0x000000000004a947 */ /* 0x000fea0003800000 */
[----:B------:R-:W-:Y:S01]  /*17490*/  BPT.TRAP 0x1 ;  /* 0x000000040000795c */ /* 0x000fe20000300000 */
.L_x_10642:
[----:B01----:R0:W5:Y:S01]  /*174a0*/  LDL.LU R4, [R1+0x34] ;  /* 0x0000340001047983 */ /* 0x0031620000300800 */
[----:B------:R0:W-:Y:S03]  /*174b0*/  SYNCS.ARRIVE.TRANS64.A1T0 RZ, [R0+URZ+0x2d830], RZ ;  /* 0x02d830ff00ff79a7 */ /* 0x0001e6000810003f */
[----:B------:R0:W5:Y:S04]  /*174c0*/  LDL.LU R6, [R1+0x8] ;  /* 0x0000080001067983 */ /* 0x0001680000300800 */
[----:B------:R0:W5:Y:S02]  /*174d0*/  LDL.LU R3, [R1+0x44] ;  /* 0x0000440001037983 */ /* 0x0001640000300800 */
[----:B------:R-:W-:Y:S05]  /*174e0*/  WARPSYNC.ALL ;  /* 0x0000000000007948 */ /* 0x000fea0003800000 */
[----:B------:R-:W-:Y:S01]  /*174f0*/  ULDC.64 UR4, c[0x0][0x298] ;  /* 0x0000a60000047ab9 */ /* 0x000fe20000000a00 */
[----:B------:R-:W-:Y:S01]  /*17500*/  ULDC.64 UR6, c[0x0][0xa00] ;  /* 0x0002800000067ab9 */ /* 0x000fe20000000a00 */
[----:B0-----:R-:W-:Y:S01]  /*17510*/  IADD3 R0, R16, 0xc400, RZ ;  /* 0x0000c40010007810 */ /* 0x001fe20007ffe0ff */
[----:B------:R-:W-:Y:S01]  /*17520*/  BSSY B6, `(.L_x_10643) ;  /* 0x0000020000067945 */ /* 0x000fe20003800000 */
[----:B------:R-:W-:Y:S01]  /*17530*/  BAR.SYNC.DEFER_BLOCKING 0x8, 0x200 ;  /* 0x0208000000007b1d */ /* 0x000fe20000010000 */
[----:B------:R-:W-:-:S02]  /*17540*/  ISETP.NE.U32.AND P0, PT, RZ, UR6, PT ;  /* 0x00000006ff007c0c */ /* 0x000fc4000bf05070 */
[----:B------:R-:W-:Y:S02]  /*17550*/  LOP3.LUT P1, RZ, R0, 0x1bf, RZ, 0xc0, !PT ;  /* 0x000001bf00ff7812 */ /* 0x000fe4000782c0ff */
[----:B------:R-:W-:Y:S02]  /*17560*/  ISETP.NE.AND.EX P0, PT, RZ, UR7, PT, P0 ;  /* 0x00000007ff007c0c */ /* 0x000fe4000bf05300 */
[----:B-----5:R-:W-:Y:S02]  /*17570*/  SHF.R.S32.HI R2, RZ, 0x1f, R4 ;  /* 0x0000001fff027819 */ /* 0x020fe40000011404 */
[----:B------:R-:W-:-:S03]  /*17580*/  SEL R26, R6, RZ, !P0 ;  /* 0x000000ff061a7207 */ /* 0x000fc60004000000 */
[----:B------:R-:W-:-:S04]  /*17590*/  IMAD R2, R2, UR4, RZ ;  /* 0x0000000402027c24 */ /* 0x000fc8000f8e02ff */
[C---:B------:R-:W-:Y:S01]  /*175a0*/  IMAD R0, R4.reuse, UR5, R2 ;  /* 0x0000000504007c24 */ /* 0x040fe2000f8e0202 */
[----:B------:R-:W-:Y:S01]  /*175b0*/  SEL R2, R3, RZ, !P0 ;  /* 0x000000ff03027207 */ /* 0x000fe20004000000 */
        /* <DEDUP_REMOVED lines=22> */
.L_x_10644:
[----:B------:R-:W-:Y:S05]  /*17720*/  BSYNC B6 ;  /* 0x0000000000067941 */ /* 0x000fea0003800000 */
.L_x_10643:
[----:B0-----:R-:W2:Y:S01]  /*17730*/  LDL.LU R2, [R1+0x8] ;  /* 0x0000080001027983 */ /* 0x001ea20000300800 */
[----:B------:R-:W0:Y:S01]  /*17740*/  LDC R9, c[0x0][0x448] ;  /* 0x00011200ff097b82 */ /* 0x000e220000000800 */
[----:B------:R-:W-:Y:S01]  /*17750*/  ULDC.64 UR4, c[0x0][0x2d8] ;  /* 0x0000b60000047ab9 */ /* 0x000fe20000000a00 */
[----:B------:R-:W-:Y:S01]  /*17760*/  ULDC.64 UR6, c[0x0][0x2e0] ;  /* 0x0000b80000067ab9 */ /* 0x000fe20000000a00 */
[----:B------:R-:W3:Y:S01]  /*17770*/  LDL.LU.64 R20, [R1+0x38] ;  /* 0x0000380001147983 */ /* 0x000ee20000300a00 */
[----:B------:R-:W-:-:S03]  /*17780*/  ULDC.64 UR8, c[0x0][0x280] ;  /* 0x0000a00000087ab9 */ /* 0x000fc60000000a00 */
[----:B------:R-:W4:Y:S01]  /*17790*/  LDL.LU R0, [R1+0x34] ;  /* 0x0000340001007983 */ /* 0x000f220000300800 */
[----:B0-----:R-:W-:-:S13]  /*177a0*/  ISETP.NE.AND P0, PT, R9, 0x1, PT ;  /* 0x000000010900780c */ /* 0x001fda0003f05270 */
[----:B------:R-:W0:Y:S08]  /*177b0*/  @P0 LDC R5, c[0x0][0x44c] ;  /* 0x00011300ff050b82 */ /* 0x000e300000000800 */
[----:B------:R-:W1:Y:S08]  /*177c0*/  @P0 LDC R6, c[0x0][0x450] ;  /* 0x00011400ff060b82 */ /* 0x000e700000000800 */
[----:B------:R-:W1:Y:S01]  /*177d0*/  @P0 LDC R8, c[0x0][0x450] ;  /* 0x00011400ff080b82 */ /* 0x000e620000000800 */
[----:B--2---:R-:W-:Y:S01]  /*177e0*/  IMAD.MOV.U32 R3, RZ, RZ, R2 ;  /* 0x000000ffff037224 */ /* 0x004fe200078e0002 */
[----:B---3--:R-:W-:Y:S01]  /*177f0*/  MOV R2, R20 ;  /* 0x0000001400027202 */ /* 0x008fe20000000f00 */
[----:B------:R-:W2:Y:S01]  /*17800*/  S2R R21, SR_TID.X ;  /* 0x0000000000157919 */ /* 0x000ea20000002100 */
[----:B----4-:R-:W-:Y:S01]  /*17810*/  IMAD R0, R0, UR6, RZ ;  /* 0x0000000600007c24 */ /* 0x010fe2000f8e02ff */
[----:B------:R-:W3:Y:S02]  /*17820*/  S2R R20, SR_TID.X ;  /* 0x0000000000147919 */ /* 0x000ee40000002100 */
[----:B------:R-:W-:-:S04]  /*17830*/  IMAD.WIDE.U32 R2, R17, UR4, R2 ;  /* 0x0000000411027c25 */ /* 0x000fc8000f8e0002 */
[----:B------:R-:W-:Y:S01]  /*17840*/  IMAD R3, R17, UR5, R3 ;  /* 0x0000000511037c24 */ /* 0x000fe2000f8e0203 */
[----:B------:R-:W-:Y:S01]  /*17850*/  ULDC.64 UR4, c[0x0][0x2d0] ;  /* 0x0000b40000047ab9 */ /* 0x000fe20000000a00 */
[C---:B------:R-:W-:Y:S02]  /*17860*/  IMAD R0, R26.reuse, UR7, R0 ;  /* 0x000000071a007c24 */ /* 0x040fe4000f8e0200 */
[----:B------:R-:W-:Y:S01]  /*17870*/  IMAD.WIDE.U32 R2, R26, UR6, R2 ;  /* 0x000000061a027c25 */ /* 0x000fe2000f8e0002 */
[----:B------:R-:W-:-:S03]  /*17880*/  ULDC.64 UR6, c[0x0][0x2c8] ;  /* 0x0000b20000067ab9 */ /* 0x000fc60000000a00 */
[----:B------:R-:W-:Y:S02]  /*17890*/  IMAD.IADD R3, R3, 0x1, R0 ;  /* 0x0000000103037824 */ /* 0x000fe400078e0200 */
[----:B--2---:R-:W-:Y:S01]  /*178a0*/  IMAD.SHL.U32 R21, R21, 0x20, RZ ;  /* 0x0000002015157824 */ /* 0x004fe200078e00ff */
[----:B---3--:R-:W-:-:S04]  /*178b0*/  LOP3.LUT R20, R20, 0x7f, RZ, 0xc0, !PT ;  /* 0x0000007f14147812 */ /* 0x008fc800078ec0ff */
[----:B------:R-:W-:Y:S02]  /*178c0*/  LOP3.LUT R21, R21, 0x60, RZ, 0xc0, !PT ;  /* 0x0000006015157812 */ /* 0x000fe400078ec0ff */
[----:B------:R-:W-:-:S04]  /*178d0*/  SHF.R.U32.HI R20, RZ, 0x2, R20 ;  /* 0x00000002ff147819 */ /* 0x000fc80000011614 */
[----:B------:R-:W-:Y:S02]  /*178e0*/  LOP3.LUT R20, R20, R21, RZ, 0xfc, !PT ;  /* 0x0000001514147212 */ /* 0x000fe400078efcff */
[----:B------:R2:W5:Y:S03]  /*178f0*/  LDL R21, [R1+0x48] ;  /* 0x0000480001157983 */ /* 0x0005660000100800 */
[----:B------:R-:W-:-:S04]  /*17900*/  IMAD R0, R25, 0xc0, R20 ;  /* 0x000000c019007824 */ /* 0x000fc800078e0214 */
[----:B0-----:R-:W-:-:S04]  /*17910*/  @P0 IMAD.HI.U32 R5, R0, R5, RZ ;  /* 0x0000000500050227 */ /* 0x001fc800078e00ff */
[----:B------:R-:W-:Y:S01]  /*17920*/  IMAD.MOV.U32 R4, RZ, RZ, R0 ;  /* 0x000000ffff047224 */ /* 0x000fe200078e0000 */
[----:B-1----:R-:W-:-:S04]  /*17930*/  @P0 SHF.R.U32.HI R4, RZ, R6, R5 ;  /* 0x00000006ff040219 */ /* 0x002fc80000011605 */
[--C-:B------:R-:W-:Y:S01]  /*17940*/  SHF.R.S32.HI R5, RZ, 0x1f, R4.reuse ;  /* 0x0000001fff057819 */ /* 0x100fe20000011404 */
[----:B------:R-:W-:-:S04]  /*17950*/  IMAD.MOV R7, RZ, RZ, -R4 ;  /* 0x000000ffff077224 */ /* 0x000fc800078e0a04 */
[----:B------:R-:W-:-:S04]  /*17960*/  IMAD R5, R5, UR4, RZ ;  /* 0x0000000405057c24 */ /* 0x000fc8000f8e02ff */
[C---:B------:R-:W-:Y:S02]  /*17970*/  IMAD R6, R4.reuse, UR5, R5 ;  /* 0x0000000504067c24 */ /* 0x040fe4000f8e0205 */
[----:B------:R-:W-:-:S04]  /*17980*/  IMAD.WIDE.U32 R4, R4, UR4, R2 ;  /* 0x0000000404047c25 */ /* 0x000fc8000f8e0002 */
[----:B------:R-:W-:Y:S02]  /*17990*/  IMAD.IADD R5, R5, 0x1, R6 ;  /* 0x0000000105057824 */ /* 0x000fe400078e0206 */
[----:B------:R-:W-:-:S05]  /*179a0*/  IMAD R6, R9, R7, R0 ;  /* 0x0000000709067224 */ /* 0x000fca00078e0200 */
[----:B------:R-:W-:Y:S01]  /*179b0*/  SHF.R.S32.HI R7, RZ, 0x1f, R6 ;  /* 0x0000001fff077819 */ /* 0x000fe20000011406 */
[----:B------:R-:W-:-:S04]  /*179c0*/  IMAD.WIDE.U32 R4, R6, UR6, R4 ;  /* 0x0000000606047c25 */ /* 0x000fc8000f8e0004 */
[----:B------:R-:W-:-:S04]  /*179d0*/  IMAD R7, R7, UR6, RZ ;  /* 0x0000000607077c24 */ /* 0x000fc8000f8e02ff */
[----:B------:R-:W-:Y:S02]  /*179e0*/  IMAD R6, R6, UR7, R7 ;  /* 0x0000000706067c24 */ /* 0x000fe4000f8e0207 */
[----:B------:R-:W0:Y:S01]  /*179f0*/  @P0 LDC R7, c[0x0][0x44c] ;  /* 0x00011300ff070b82 */ /* 0x000e220000000800 */
[----:B------:R-:W-:Y:S02]  /*17a00*/  VIADD R0, R0, 0x80 ;  /* 0x0000008000007836 */ /* 0x000fe40000000000 */
[----:B------:R-:W-:Y:S02]  /*17a10*/  IADD3 R6, R5, R6, RZ ;  /* 0x0000000605067210 */ /* 0x000fe40007ffe0ff */
[----:B------:R-:W-:-:S04]  /*17a20*/  LEA R5, P1, R4, UR8, 0x1 ;  /* 0x0000000804057c11 */ /* 0x000fc8000f8208ff */
[----:B------:R-:W-:Y:S01]  /*17a30*/  LEA.HI.X R4, R4, UR9, R6, 0x1, P1 ;  /* 0x0000000904047c11 */ /* 0x000fe200088f0c06 */
[----:B------:R-:W-:Y:S02]  /*17a40*/  IMAD.MOV.U32 R6, RZ, RZ, R0 ;  /* 0x000000ffff067224 */ /* 0x000fe400078e0000 */
[----:B0-----:R-:W-:-:S05]  /*17a50*/  @P0 IMAD.HI.U32 R7, R0, R7, RZ ;  /* 0x0000000700070227 */ /* 0x001fca00078e00ff */
[----:B------:R-:W-:Y:S02]  /*17a60*/  @P0 SHF.R.U32.HI R6, RZ, R8, R7 ;  /* 0x00000008ff060219 */ /* 0x000fe40000011607 */
[----:B------:R2:W5:Y:S01]  /*17a70*/  LDL R8, [R1+0x30] ;  /* 0x0000300001087983 */ /* 0x0005620000100800 */
[----:B------:R-:W0:Y:S02]  /*17a80*/  S2R R13, SR_TID.X ;  /* 0x00000000000d7919 */ /* 0x000e240000002100 */
[----:B------:R-:W-:-:S04]  /*17a90*/  IMAD.MOV R7, RZ, RZ, -R6 ;  /* 0x000000ffff077224 */ /* 0x000fc800078e0a06 */
[----:B------:R-:W-:Y:S01]  /*17aa0*/  IMAD R0, R9, R7, R0 ;  /* 0x0000000709007224 */ /* 0x000fe200078e0200 */
[----:B------:R-:W-:Y:S01]  /*17ab0*/  SHF.R.S32.HI R7, RZ, 0x1f, R6 ;  /* 0x0000001fff077819 */ /* 0x000fe20000011406 */
[----:B------:R-:W-:-:S04]  /*17ac0*/  IMAD.WIDE.U32 R2, R6, UR4, R2 ;  /* 0x0000000406027c25 */ /* 0x000fc8000f8e0002 */
[----:B------:R-:W-:Y:S01]  /*17ad0*/  IMAD R7, R7, UR4, RZ ;  /* 0x0000000407077c24 */ /* 0x000fe2000f8e02ff */
[----:B------:R-:W-:-:S03]  /*17ae0*/  ULDC UR4, c[0x0][0x2b8] ;  /* 0x0000ae0000047ab9 */ /* 0x000fc60000000800 */
[----:B------:R-:W-:Y:S01]  /*17af0*/  IMAD R7, R6, UR5, R7 ;  /* 0x0000000506077c24 */ /* 0x000fe2000f8e0207 */
[----:B------:R-:W-:-:S03]  /*17b00*/  SHF.R.S32.HI R6, RZ, 0x1f, R0 ;  /* 0x0000001fff067819 */ /* 0x000fc60000011400 */
[----:B------:R-:W-:Y:S02]  /*17b10*/  IMAD.IADD R3, R3, 0x1, R7 ;  /* 0x0000000103037824 */ /* 0x000fe400078e0207 */
[----:B------:R-:W-:Y:S02]  /*17b20*/  IMAD R6, R6, UR6, RZ ;  /* 0x0000000606067c24 */ /* 0x000fe4000f8e02ff */
[----:B------:R-:W-:-:S04]  /*17b30*/  IMAD.WIDE.U32 R2, R0, UR6, R2 ;  /* 0x0000000600027c25 */ /* 0x000fc8000f8e0002 */
[----:B------:R-:W-:Y:S02]  /*17b40*/  IMAD R6, R0, UR7, R6 ;  /* 0x0000000700067c24 */ /* 0x000fe4000f8e0206 */
[C---:B0-----:R-:W-:Y:S01]  /*17b50*/  IMAD.SHL.U32 R11, R13.reuse, 0x8, RZ ;  /* 0x000000080d0b7824 */ /* 0x041fe200078e00ff */
[----:B------:R-:W-:Y:S01]  /*17b60*/  SHF.L.U32 R10, R13, 0x3, RZ ;  /* 0x000000030d0a7819 */ /* 0x000fe200000006ff */
[----:B------:R-:W-:-:S03]  /*17b70*/  IMAD.IADD R6, R3, 0x1, R6 ;  /* 0x0000000103067824 */ /* 0x000fc600078e0206 */
[----:B------:R-:W-:Y:S02]  /*17b80*/  LOP3.LUT R11, R11, 0x18, RZ, 0xc0, !PT ;  /* 0x000000180b0b7812 */ /* 0x000fe400078ec0ff */
[----:B------:R-:W-:Y:S02]  /*17b90*/  LEA R7, P0, R2, UR8, 0x1 ;  /* 0x0000000802077c11 */ /* 0x000fe4000f8008ff */
[C---:B------:R-:W-:Y:S02]  /*17ba0*/  LOP3.LUT R12, R11.reuse, 0x20, RZ, 0xfc, !PT ;  /* 0x000000200b0c7812 */ /* 0x040fe400078efcff */
[----:B------:R-:W-:Y:S02]  /*17bb0*/  LOP3.LUT R10, R10, 0x18, RZ, 0xc0, !PT ;  /* 0x000000180a0a7812 */ /* 0x000fe400078ec0ff */
[----:B------:R-:W-:Y:S01]  /*17bc0*/  LOP3.LUT R11, R11, 0x40, RZ, 0xfc, !PT ;  /* 0x000000400b0b7812 */ /* 0x000fe200078efcff */
[----:B------:R-:W-:Y:S01]  /*17bd0*/  UMOV UR5, 0xffffffff ;  /* 0xffffffff00057882 */ /* 0x000fe20000000000 */
[----:B------:R-:W-:-:S02]  /*17be0*/  LEA.HI.X R6, R2, UR9, R6, 0x1, P0 ;  /* 0x0000000902067c11 */ /* 0x000fc400080f0c06 */
[----:B------:R-:W-:Y:S02]  /*17bf0*/  LOP3.LUT R20, R13, 0x7f, RZ, 0xc0, !PT ;  /* 0x0000007f0d147812 */ /* 0x000fe400078ec0ff */
[----:B------:R-:W-:Y:S02]  /*17c00*/  ISETP.GE.AND P0, PT, R10, UR4, PT ;  /* 0x000000040a007c0c */ /* 0x000fe4000bf06270 */
[----:B------:R-:W-:Y:S02]  /*17c10*/  ISETP.GE.AND P1, PT, R12, UR4, PT ;  /* 0x000000040c007c0c */ /* 0x000fe4000bf26270 */
[----:B------:R-:W-:Y:S02]  /*17c20*/  ISETP.GE.AND P2, PT, R11, UR4, PT ;  /* 0x000000040b007c0c */ /* 0x000fe4000bf46270 */
[----:B------:R-:W-:Y:S01]  /*17c30*/  SHF.R.U32.HI R20, RZ, 0x2, R20 ;  /* 0x00000002ff147819 */ /* 0x000fe20000011614 */
[----:B--2---:R-:W-:Y:S10]  /*17c40*/  BRA.DIV UR5, `(.L_x_10645) ;  /* 0x0000004605987947 */ /* 0x004ff4000b800000 */
[----:B------:R-:W0:Y:S01]  /*17c50*/  SHFL.IDX PT, R3, R5, RZ, 0x1c1f ;  /* 0x001c1fff05037589 */ /* 0x000e2200000e0000 */
[----:B-----5:R-:W-:Y:S02]  /*17c60*/  IMAD R0, R21, R9, RZ ;  /* 0x0000000915007224 */ /* 0x020fe400078e02ff */
[----:B------:R-:W-:Y:S01]  /*17c70*/  IMAD R25, R25, 0xc0, R20 ;  /* 0x000000c019197824 */ /* 0x000fe200078e0214 */
[----:B------:R-:W1:Y:S04]  /*17c80*/  SHFL.IDX PT, R2, R4, RZ, 0x1c1f ;  /* 0x001c1fff04027589 */ /* 0x000e6800000e0000 */
[----:B------:R-:W-:-:S13]  /*17c90*/  ISETP.GE.AND P3, PT, R25, R0, PT ;  /* 0x000000001900720c */ /* 0x000fda0003f66270 */
[----:B0-----:R-:W-:-:S05]  /*17ca0*/  @!P3 LEA R3, P4, R10, R3, 0x1 ;  /* 0x000000030a03b211 */ /* 0x001fca00078808ff */
[----:B-1----:R-:W-:-:S05]  /*17cb0*/  @!P3 IMAD.X R2, RZ, RZ, R2, P4 ;  /* 0x000000ffff02b224 */ /* 0x002fca00020e0602 */
[----:B------:R-:W-:-:S04]  /*17cc0*/  @!P3 LOP3.LUT R3, R3, R2, RZ, 0x3c, !PT ;  /* 0x000000020303b212 */ /* 0x000fc800078e3cff */
[----:B------:R-:W-:-:S04]  /*17cd0*/  @!P3 LOP3.LUT R2, R3, R2, RZ, 0x3c, !PT ;  /* 0x000000020302b212 */ /* 0x000fc800078e3cff */
[----:B------:R-:W-:-:S05]  /*17ce0*/  @!P3 LOP3.LUT R3, R3, R2, RZ, 0x3c, !PT ;  /* 0x000000020303b212 */ /* 0x000fca00078e3cff */
[----:B------:R-:W-:Y:S01]  /*17cf0*/  @!PT LDS RZ, [RZ] ;  /* 0x00000000fffff984 */ /* 0x000fe20000000800 */
[----:B------:R-:W-:Y:S04]  /*17d00*/  @!P3 LDGSTS.E.BYPASS.LTC128B.128 [R8+0xc400], desc[UR42][R2.64], !P0 ;  /* 0x0c4000000208bfae */ /* 0x000fe8000c101d6a */
[----:B------:R-:W-:Y:S04]  /*17d10*/  @!P3 LDGSTS.E.BYPASS.LTC128B.128 [R8+0xf400], desc[UR42][R2.64+0x40], !P1 ;  /* 0x0f4000400208bfae */ /* 0x000fe8000c901d6a */
[----:B------:R0:W-:Y:S02]  /*17d20*/  @!P3 LDGSTS.E.BYPASS.LTC128B.128 [R8+0x12400], desc[UR42][R2.64+0x80], !P2 ;  /* 0x124000800208bfae */ /* 0x0001e4000d101d6a */
[----:B0-----:R-:W-:-:S02]  /*17d30*/  VIADD R2, R25, 0x20 ;  /* 0x0000002019027836 */ /* 0x001fc40000000000 */
[----:B------:R-:W0:Y:S03]  /*17d40*/  SHFL.IDX PT, R3, R5, 0x1, 0x1c1f ;  /* 0x003c1f0005037f89 */ /* 0x000e2600000e0000 */
[----:B------:R-:W-:Y:S02]  /*17d50*/  ISETP.GE.AND P3, PT, R2, R0, PT ;  /* 0x000000000200720c */ /* 0x000fe40003f66270 */
[----:B------:R-:W1:Y:S11]  /*17d60*/  SHFL.IDX PT, R2, R4, 0x1, 0x1c1f ;  /* 0x003c1f0004027f89 */ /* 0x000e7600000e0000 */
[----:B0-----:R-:W-:-:S05]  /*17d70*/  @!P3 LEA R3, P4, R10, R3, 0x1 ;  /* 0x000000030a03b211 */ /* 0x001fca00078808ff */
[----:B-1----:R-:W-:-:S05]  /*17d80*/  @!P3 IMAD.X R2, RZ, RZ, R2, P4 ;  /* 0x000000ffff02b224 */ /* 0x002fca00020e0602 */
[----:B------:R-:W-:-:S04]  /*17d90*/  @!P3 LOP3.LUT R3, R3, R2, RZ, 0x3c, !PT ;  /* 0x000000020303b212 */ /* 0x000fc800078e3cff */
[----:B------:R-:W-:-:S04]  /*17da0*/  @!P3 LOP3.LUT R2, R3, R2, RZ, 0x3c, !PT ;  /* 0x000000020302b212 */ /* 0x000fc800078e3cff */
[----:B------:R-:W-:-:S05]  /*17db0*/  @!P3 LOP3.LUT R3, R3, R2, RZ, 0x3c, !PT ;  /* 0x000000020303b212 */ /* 0x000fca00078e3cff */
[----:B------:R-:W-:Y:S04]  /*17dc0*/  @!P3 LDGSTS.E.BYPASS.LTC128B.128 [R8+0xcc00], desc[UR42][R2.64], !P0 ;  /* 0x0cc000000208bfae */ /* 0x000fe8000c101d6a */
[----:B------:R-:W-:Y:S04]  /*17dd0*/  @!P3 LDGSTS.E.BYPASS.LTC128B.128 [R8+0xfc00], desc[UR42][R2.64+0x40], !P1 ;  /* 0x0fc000400208bfae */ /* 0x000fe8000c901d6a */
[----:B------:R0:W-:Y:S02]  /*17de0*/  @!P3 LDGSTS.E.BYPASS.LTC128B.128 [R8+0x12c00], desc[UR42][R2.64+0x80], !P2 ;  /* 0x12c000800208bfae */ /* 0x0001e4000d101d6a */
[----:B0-----:R-:W-:-:S02]  /*17df0*/  VIADD R2, R25, 0x40 ;  /* 0x0000004019027836 */ /* 0x001fc40000000000 */
[----:B------:R-:W0:Y:S03]  /*17e00*/  SHFL.IDX PT, R3, R5, 0x2, 0x1c1f ;  /* 0x005c1f0005037f89 */ /* 0x000e2600000e0000 */
[----:B------:R-:W-:Y:S01]  /*17e10*/  ISETP.GE.AND P3, PT, R2, R0, PT ;  /* 0x000000000200720c */ /* 0x000fe20003f66270 */
[----:B------:R-:W-:Y:S04]  /*17e20*/  SHFL.IDX PT, R5, R5, 0x3, 0x1c1f ;  /* 0x007c1f0005057f89 */ /* 0x000fe800000e0000 */
[----:B------:R-:W1:Y:S04]  /*17e30*/  SHFL.IDX PT, R2, R4, 0x2, 0x1c1f ;  /* 0x005c1f0004027f89 */ /* 0x000e6800000e0000 */
[----:B------:R-:W2:Y:S04]  /*17e40*/  SHFL.IDX PT, R4, R4, 0x3, 0x1c1f ;  /* 0x007c1f0004047f89 */ /* 0x000ea800000e0000 */
[----:B0-----:R-:W-:-:S04]  /*17e50*/  @!P3 LEA R3, P4, R10, R3, 0x1 ;  /* 0x000000030a03b211 */ /* 0x001fc800078808ff */
[----:B-1----:R-:W-:-:S04]  /*17e60*/  @!P3 IADD3.X R2, RZ, R2, RZ, P4, !PT ;  /* 0x00000002ff02b210 */ /* 0x002fc800027fe4ff */
[----:B------:R-:W-:-:S04]  /*17e70*/  @!P3 LOP3.LUT R3, R3, R2, RZ, 0x3c, !PT ;  /* 0x000000020303b212 */ /* 0x000fc800078e3cff */
[----:B------:R-:W-:-:S04]  /*17e80*/  @!P3 LOP3.LUT R2, R3, R2, RZ, 0x3c, !PT ;  /* 0x000000020302b212 */ /* 0x000fc800078e3cff */
[----:B------:R-:W-:-:S05]  /*17e90*/  @!P3 LOP3.LUT R3, R3, R2, RZ, 0x3c, !PT ;  /* 0x000000020303b212 */ /* 0x000fca00078e3cff */
[----:B------:R-:W-:Y:S04]  /*17ea0*/  @!P3 LDGSTS.E.BYPASS.LTC128B.128 [R8+0xd400], desc[UR42][R2.64], !P0 ;  /* 0x0d4000000208bfae */ /* 0x000fe8000c101d6a */
[----:B------:R-:W-:Y:S04]  /*17eb0*/  @!P3 LDGSTS.E.BYPASS.LTC128B.128 [R8+0x10400], desc[UR42][R2.64+0x40], !P1 ;  /* 0x104000400208bfae */ /* 0x000fe8000c901d6a */
[----:B------:R0:W-:Y:S02]  /*17ec0*/  @!P3 LDGSTS.E.BYPASS.LTC128B.128 [R8+0x13400], desc[UR42][R2.64+0x80], !P2 ;  /* 0x134000800208bfae */ /* 0x0001e4000d101d6a */
[----:B0-----:R-:W-:-:S05]  /*17ed0*/  VIADD R2, R25, 0x60 ;  /* 0x0000006019027836 */ /* 0x001fca0000000000 */
[----:B------:R-:W-:-:S13]  /*17ee0*/  ISETP.GE.AND P3, PT, R2, R0, PT ;  /* 0x000000000200720c */ /* 0x000fda0003f66270 */
[----:B------:R-:W-:-:S05]  /*17ef0*/  @!P3 LEA R2, P4, R10, R5, 0x1 ;  /* 0x000000050a02b211 */ /* 0x000fca00078808ff */
[----:B--2---:R-:W-:Y:S02]  /*17f00*/  @!P3 IMAD.X R3, RZ, RZ, R4, P4 ;  /* 0x000000ffff03b224 */ /* 0x004fe400020e0604 */
[----:B------:R-:W-:-:S03]  /*17f10*/  VIADD R4, R25, 0x80 ;  /* 0x0000008019047836 */ /* 0x000fc60000000000 */
[----:B------:R-:W-:Y:S04]  /*17f20*/  @!P3 LDGSTS.E.BYPASS.LTC128B.128 [R8+0xdc00], desc[UR42][R2.64], !P0 ;  /* 0x0dc000000208bfae */ /* 0x000fe8000c101d6a */
[----:B------:R-:W-:Y:S04]  /*17f30*/  @!P3 LDGSTS.E.BYPASS.LTC128B.128 [R8+0x10c00], desc[UR42][R2.64+0x40], !P1 ;  /* 0x10c000400208bfae */ /* 0x000fe8000c901d6a */
[----:B------:R0:W-:Y:S01]  /*17f40*/  @!P3 LDGSTS.E.BYPASS.LTC128B.128 [R8+0x13c00], desc[UR42][R2.64+0x80], !P2 ;  /* 0x13c000800208bfae */ /* 0x0001e2000d101d6a */
[----:B------:R-:W-:-:S03]  /*17f50*/  ISETP.GE.AND P3, PT, R4, R0, PT ;  /* 0x000000000400720c */ /* 0x000fc60003f66270 */
[----:B0-----:R-:W0:Y:S04]  /*17f60*/  SHFL.IDX PT, R3, R7, RZ, 0x1c1f ;  /* 0x001c1fff07037589 */ /* 0x001e2800000e0000 */
[----:B------:R-:W1:Y:S04]  /*17f70*/  SHFL.IDX PT, R2, R6, RZ, 0x1c1f ;  /* 0x001c1fff06027589 */ /* 0x000e6800000e0000 */
[----:B------:R-:W2:Y:S02]  /*17f80*/  SHFL.IDX PT, R6, R6, 0x1, 0x1c1f ;  /* 0x003c1f0006067f89 */ /* 0x000ea400000e0000 */
[----:B0-----:R-:W-:-:S05]  /*17f90*/  @!P3 LEA R3, P4, R10, R3, 0x1 ;  /* 0x000000030a03b211 */ /* 0x001fca00078808ff */
[----:B-1----:R-:W-:-:S05]  /*17fa0*/  @!P3 IMAD.X R2, RZ, RZ, R2, P4 ;  /* 0x000000ffff02b224 */ /* 0x002fca00020e0602 */
[----:B------:R-:W-:-:S04]  /*17fb0*/  @!P3 LOP3.LUT R3, R3, R2, RZ, 0x3c, !PT ;  /* 0x000000020303b212 */ /* 0x000fc800078e3cff */
[----:B------:R-:W-:-:S04]  /*17fc0*/  @!P3 LOP3.LUT R2, R3, R2, RZ, 0x3c, !PT ;  /* 0x000000020302b212 */ /* 0x000fc800078e3cff */
[----:B------:R-:W-:-:S05]  /*17fd0*/  @!P3 LOP3.LUT R3, R3, R2, RZ, 0x3c, !PT ;  /* 0x000000020303b212 */ /* 0x000fca00078e3cff */
[----:B------:R-:W-:Y:S04]  /*17fe0*/  @!P3 LDGSTS.E.BYPASS.LTC128B.128 [R8+0xe400], desc[UR42][R2.64], !P0 ;  /* 0x0e4000000208bfae */ /* 0x000fe8000c101d6a */
[----:B------:R-:W-:Y:S04]  /*17ff0*/  @!P3 LDGSTS.E.BYPASS.LTC128B.128 [R8+0x11400], desc[UR42][R2.64+0x40], !P1 ;  /* 0x114000400208bfae */ /* 0x000fe8000c901d6a */
[----:B------:R0:W-:Y:S04]  /*18000*/  @!P3 LDGSTS.E.BYPASS.LTC128B.128 [R8+0x14400], desc[UR42][R2.64+0x80], !P2 ;  /* 0x144000800208bfae */ /* 0x0001e8000d101d6a */
[----:B0-2---:R0:W1:Y:S02]  /*18010*/  SHFL.IDX PT, R2, R7, 0x1, 0x1c1f ;  /* 0x003c1f0007027f89 */ /* 0x00506400000e0000 */
.L_x_10785:
[----:B------:R-:W-:-:S05]  /*18020*/  VIADD R25, R25, 0xa0 ;  /* 0x000000a019197836 */ /* 0x000fca0000000000 */
[----:B------:R-:W-:-:S13]  /*18030*/  ISETP.GE.AND P3, PT, R25, R0, PT ;  /* 0x000000001900720c */ /* 0x000fda0003f66270 */
[----:B-1----:R-:W-:-:S04]  /*18040*/  @!P3 LEA R2, P4, R10, R2, 0x1 ;  /* 0x000000020a02b211 */ /* 0x002fc800078808ff */
[----:B------:R-:W-:-:S05]  /*18050*/  @!P3 IADD3.X R3, RZ, R6, RZ, P4, !PT ;  /* 0x00000006ff03b210 */ /* 0x000fca00027fe4ff */
[----:B------:R-:W-:Y:S01]  /*18060*/  @!PT LDS RZ, [RZ] ;  /* 0x00000000fffff984 */ /* 0x000fe20000000800 */
[----:B------:R-:W-:Y:S01]  /*18070*/  @!PT LDS RZ, [RZ] ;  /* 0x00000000fffff984 */ /* 0x000fe20000000800 */
[----:B------:R-:W-:Y:S01]  /*18080*/  @!PT LDS RZ, [RZ] ;  /* 0x00000000fffff984 */ /* 0x000fe20000000800 */
[----:B------:R1:W-:Y:S01]  /*18090*/  @!P3 LDGSTS.E.BYPASS.LTC128B.128 [R8+0xec00], desc[UR42][R2.64], !P0 ;  /* 0x0ec000000208bfae */ /* 0x0003e2000c101d6a */
[----:B------:R-:W-:-:S03]  /*180a0*/  PLOP3.LUT P0, PT, PT, PT, PT, 0x80, 0x0 ;  /* 0x000000000000781c */ /* 0x000fc60003f0f070 */
[----:B------:R1:W-:Y:S04]  /*180b0*/  @!P3 LDGSTS.E.BYPASS.LTC128B.128 [R8+0x11c00], desc[UR42][R2.64+0x40], !P1 ;  /* 0x11c000400208bfae */ /* 0x0003e8000c901d6a */
[----:B------:R1:W-:Y:S01]  /*180c0*/  @!P3 LDGSTS.E.BYPASS.LTC128B.128 [R8+0x14c00], desc[UR42][R2.64+0x80], !P2 ;  /* 0x14c000800208bfae */ /* 0x0003e2000d101d6a */
[----:B------:R-:W-:-:S05]  /*180d0*/  NOP ;  /* 0x0000000000007918 */ /* 0x000fca0000000000 */
.L_x_10646:
        /* <DEDUP_REMOVED lines=18> */
.L_x_10786:
[----:B------:R-:W-:Y:S05]  /*18200*/  BSYNC B0 ;  /* 0x0000000000007941 */ /* 0x000fea0003800000 */
.L_x_10647:
[----:B------:R-:W1:Y:S04]  /*18210*/  LDL.LU R3, [R1+0x40] ;  /* 0x0000400001037983 */ /* 0x000e680000300800 */
[----:B------:R-:W2:Y:S01]  /*18220*/  LDL R2, [R1+0x24] ;  /* 0x0000240001027983 */ /* 0x000ea20000100800 */
[----:B------:R-:W-:Y:S01]  /*18230*/  BSSY B0, `(.L_x_10649) ;  /* 0x00000f1000007945 */ /* 0x000fe20003800000 */
[----:B-1----:R-:W-:-:S05]  /*18240*/  VIADD R0, R3, 0xfffffffe ;  /* 0xfffffffe03007836 */ /* 0x002fca0000000000 */
[----:B--2---:R-:W-:-:S13]  /*18250*/  ISETP.GE.AND P0, PT, R0, R2, PT ;  /* 0x000000020000720c */ /* 0x004fda0003f06270 */
[----:B------:R-:W-:Y:S05]  /*18260*/  @!P0 BRA `(.L_x_10650) ;  /* 0x0000000c00b48947 */ /* 0x000fea0003800000 */
[----:B------:R-:W1:Y:S01]  /*18270*/  S2R R2, SR_TID.X ;  /* 0x0000000000027919 */ /* 0x000e620000002100 */
[----:B------:R-:W-:Y:S01]  /*18280*/  ULDC UR4, c[0x0][0x2f4] ;  /* 0x0000bd0000047ab9 */ /* 0x000fe20000000800 */
[----:B------:R2:W5:Y:S04]  /*18290*/  LDL.LU R20, [R1] ;  /* 0x0000000001147983 */ /* 0x0005680000300800 */
[----:B------:R2:W-:Y:S01]  /*182a0*/  STL [R1+0x8], R23 ;  /* 0x0000081701007387 */ /* 0x0005e20000100800 */
[----:B------:R-:W-:Y:S02]  /*182b0*/  IMAD.MOV.U32 R10, RZ, RZ, R28 ;  /* 0x000000ffff0a7224 */ /* 0x000fe400078e001c */
[----:B-1----:R-:W-:-:S05]  /*182c0*/  IMAD.SHL.U32 R4, R2, 0x8, RZ ;  /* 0x0000000802047824 */ /* 0x002fca00078e00ff */
[----:B------:R-:W-:-:S04]  /*182d0*/  LOP3.LUT R4, R4, 0x18, RZ, 0xc0, !PT ;  /* 0x0000001804047812 */ /* 0x000fc800078ec0ff */
[C---:B------:R-:W-:Y:S02]  /*182e0*/  LOP3.LUT R3, R4.reuse, 0x20, RZ, 0xfc, !PT ;  /* 0x0000002004037812 */ /* 0x040fe400078efcff */
[C---:B------:R-:W-:Y:S02]  /*182f0*/  LOP3.LUT R2, R4.reuse, 0x40, RZ, 0xfc, !PT ;  /* 0x0000004004027812 */ /* 0x040fe400078efcff */
[----:B------:R-:W-:Y:S02]  /*18300*/  ISETP.GE.AND P3, PT, R4, UR4, PT ;  /* 0x0000000404007c0c */ /* 0x000fe4000bf66270 */
[----:B------:R-:W-:Y:S02]  /*18310*/  ISETP.GE.AND P2, PT, R3, UR4, PT ;  /* 0x0000000403007c0c */ /* 0x000fe4000bf46270 */
[----:B--2---:R-:W-:-:S13]  /*18320*/  ISETP.GE.AND P1, PT, R2, UR4, PT ;  /* 0x0000000402007c0c */ /* 0x004fda000bf26270 */
.L_x_10663:
[----:B------:R-:W2:Y:S01]  /*18330*/  LDL R8, [R1+0x28] ;  /* 0x0000280001087983 */ /* 0x000ea20000100800 */
[----:B------:R-:W1:Y:S03]  /*18340*/  LDC R9, c[0x0][0x430] ;  /* 0x00010c00ff097b82 */ /* 0x000e660000000800 */
[----:B0-----:R-:W3:Y:S04]  /*18350*/  LDL R7, [R1+0x2c] ;  /* 0x00002c0001077983 */ /* 0x001ee80000100800 */
[----:B------:R-:W4:Y:S01]  /*18360*/  LDL R6, [R1+0xc] ;  /* 0x00000c0001067983 */ /* 0x000f220000100800 */
[----:B------:R-:W0:Y:S01]  /*18370*/  S2R R2, SR_TID.X ;  /* 0x0000000000027919 */ /* 0x000e220000002100 */
[----:B-1----:R-:W-:-:S13]  /*18380*/  ISETP.NE.AND P0, PT, R9, 0x1, PT ;  /* 0x000000010900780c */ /* 0x002fda0003f05270 */
[----:B------:R-:W1:Y:S01]  /*18390*/  @P0 LDC R5, c[0x0][0x434] ;  /* 0x00010d00ff050b82 */ /* 0x000e620000000800 */
[----:B0-----:R-:W-:-:S04]  /*183a0*/  LOP3.LUT R3, R2, 0x7f, RZ, 0xc0, !PT ;  /* 0x0000007f02037812 */ /* 0x001fc800078ec0ff */
[----:B------:R-:W-:-:S03]  /*183b0*/  SHF.R.U32.HI R4, RZ, 0x2, R3 ;  /* 0x00000002ff047819 */ /* 0x000fc60000011603 */
[----:B------:R-:W0:Y:S01]  /*183c0*/  @P0 LDC R3, c[0x0][0x438] ;  /* 0x00010e00ff030b82 */ /* 0x000e220000000800 */
[----:B------:R-:W-:Y:S01]  /*183d0*/  SHF.L.U32 R2, R2, 0x5, RZ ;  /* 0x0000000502027819 */ /* 0x000fe200000006ff */
[----:B------:R-:W-:-:S03]  /*183e0*/  IMAD R4, R0, 0x80, R4 ;  /* 0x0000008000047824 */ /* 0x000fc600078e0204 */
[----:B------:R-:W-:Y:S01]  /*183f0*/  LOP3.LUT R2, R2, 0x60, RZ, 0xc0, !PT ;  /* 0x0000006002027812 */ /* 0x000fe200078ec0ff */
[----:B------:R-:W-:Y:S05]  /*18400*/  YIELD ;  /* 0x0000000000007946 */ /* 0x000fea0003800000 */
[----:B------:R-:W-:Y:S01]  /*18410*/  ULDC.64 UR4, c[0x0][0x428] ;  /* 0x00010a0000047ab9 */ /* 0x000fe20000000a00 */
[----:B--2---:R-:W-:-:S05]  /*18420*/  IADD3 R4, R2, R4, R8 ;  /* 0x0000000402047210 */ /* 0x004fca0007ffe008 */
[----:B-1----:R-:W-:-:S04]  /*18430*/  @P0 IMAD.HI.U32 R5, R4, R5, RZ ;  /* 0x0000000504050227 */ /* 0x002fc800078e00ff */
[----:B------:R-:W-:Y:S01]  /*18440*/  IMAD.MOV.U32 R2, RZ, RZ, R4 ;  /* 0x000000ffff027224 */ /* 0x000fe200078e0004 */
[----:B0-----:R-:W-:-:S05]  /*18450*/  @P0 SHF.R.U32.HI R2, RZ, R3, R5 ;  /* 0x00000003ff020219 */ /* 0x001fca0000011605 */
[----:B------:R-:W-:-:S04]  /*18460*/  IMAD.MOV R3, RZ, RZ, -R2 ;  /* 0x000000ffff037224 */ /* 0x000fc800078e0a02 */
[----:B------:R-:W-:Y:S01]  /*18470*/  IMAD R9, R9, R3, R4 ;  /* 0x0000000309097224 */ /* 0x000fe200078e0204 */
[----:B------:R-:W-:Y:S01]  /*18480*/  SHF.R.S32.HI R3, RZ, 0x1f, R2 ;  /* 0x0000001fff037819 */ /* 0x000fe20000011402 */
[----:B---3--:R-:W-:-:S04]  /*18490*/  IMAD R4, R7, UR4, RZ ;  /* 0x0000000407047c24 */ /* 0x008fc8000f8e02ff */
[C---:B----4-:R-:W-:Y:S02]  /*184a0*/  IMAD R4, R6.reuse, UR5, R4 ;  /* 0x0000000506047c24 */ /* 0x050fe4000f8e0204 */
[----:B------:R-:W-:Y:S01]  /*184b0*/  IMAD.WIDE.U32 R2, R6, UR4, R2 ;  /* 0x0000000406027c25 */ /* 0x000fe2000f8e0002 */
[----:B------:R-:W-:-:S03]  /*184c0*/  ULDC.64 UR4, c[0x0][0x418] ;  /* 0x0001060000047ab9 */ /* 0x000fc60000000a00 */
[----:B------:R-:W-:Y:S01]  /*184d0*/  IMAD.IADD R3, R4, 0x1, R3 ;  /* 0x0000000104037824 */ /* 0x000fe200078e0203 */
[----:B------:R-:W-:-:S04]  /*184e0*/  LEA R4, P0, R2, UR4, 0x2 ;  /* 0x0000000402047c11 */ /* 0x000fc8000f8010ff */
[----:B------:R-:W-:-:S05]  /*184f0*/  LEA.HI.X R5, R2, UR5, R3, 0x2, P0 ;  /* 0x0000000502057c11 */ /* 0x000fca00080f1403 */
[----:B------:R-:W2:Y:S01]  /*18500*/  LDG.E R8, desc[UR42][R4.64] ;  /* 0x0000002a04087981 */ /* 0x000ea2000c1e1900 */
[----:B------:R-:W-:-:S05]  /*18510*/  VIADD R28, R10, 0x1 ;  /* 0x000000010a1c7836 */ /* 0x000fca0000000000 */
[----:B------:R-:W-:-:S04]  /*18520*/  ISETP.NE.AND P0, PT, R28, 0x2, PT ;  /* 0x000000021c00780c */ /* 0x000fc80003f05270 */
[----:B------:R-:W-:-:S04]  /*18530*/  SEL R2, RZ, 0x1, P0 ;  /* 0x00000001ff027807 */ /* 0x000fc80000000000 */
[----:B-----5:R-:W-:Y:S02]  /*18540*/  LOP3.LUT R2, R20, R2, RZ, 0x3c, !PT ;  /* 0x0000000214027212 */ /* 0x020fe400078e3cff */
[----:B------:R-:W-:-:S03]  /*18550*/  MOV R6, UR38 ;  /* 0x0000002600067c02 */ /* 0x000fc60008000f00 */
[----:B------:R0:W-:Y:S01]  /*18560*/  STL [R1], R2 ;  /* 0x0000000201007387 */ /* 0x0001e20000100800 */
[----:B------:R-:W-:Y:S01]  /*18570*/  ISETP.NE.AND P4, PT, R6, 0x3, PT ;  /* 0x000000030600780c */ /* 0x000fe20003f85270 */
[----:B------:R-:W-:Y:S01]  /*18580*/  IMAD.MOV.U32 R23, RZ, RZ, R0 ;  /* 0x000000ffff177224 */ /* 0x000fe200078e0000 */
[----:B------:R-:W-:Y:S02]  /*18590*/  SEL R28, R28, RZ, P0 ;  /* 0x000000ff1c1c7207 */ /* 0x000fe40000000000 */
[----:B--2---:R-:W-:-:S09]  /*185a0*/  SHF.R.S32.HI R26, RZ, 0x1f, R8 ;  /* 0x0000001fff1a7819 */ /* 0x004fd20000011408 */
[----:B0-----:R-:W-:Y:S05]  /*185b0*/  @!P4 BRA `(.L_x_10651) ;  /* 0x000000000004c947 */ /* 0x001fea0003800000 */
[----:B------:R-:W-:Y:S01]  /*185c0*/  BPT.TRAP 0x1 ;  /* 0x000000040000795c */ /* 0x000fe20000300000 */
.L_x_10651:
[----:B------:R-:W-:Y:S01]  /*185d0*/  IMAD R5, R28, 0x8, R16 ;  /* 0x000000081c057824 */ /* 0x000fe200078e0210 */
[----:B------:R-:W-:Y:S01]  /*185e0*/  SHF.L.U32 R0, R2, 0x1f, RZ ;  /* 0x0000001f02007819 */ /* 0x000fe200000006ff */
[----:B------:R-:W-:Y:S03]  /*185f0*/  BSSY B1, `(.L_x_10652) ;  /* 0x0000003000017945 */ /* 0x000fe60003800000 */
[----:B------:R-:W0:Y:S02]  /*18600*/  SYNCS.PHASECHK.TRANS64.TRYWAIT P0, [R5+URZ+0x2d840], R0 ;  /* 0x02d84000050075a7 */ /* 0x000e24000800017f */
[----:B0-----:R-:W-:Y:S05]  /*18610*/  @!P0 BRA `(.L_x_10653) ;  /* 0x0000004400608947 */ /* 0x001fea0003800000 */
.L_x_10787:
[----:B------:R-:W-:Y:S05]  /*18620*/  BSYNC B1 ;  /* 0x0000000000017941 */ /* 0x000fea0003800000 */
.L_x_10652:
[----:B------:R-:W2:Y:S01]  /*18630*/  LDL R4, [R1+0x10] ;  /* 0x0000100001047983 */ /* 0x000ea20000100800 */
        /* <DEDUP_REMOVED lines=20> */
[----:B--2---:R-:W-:Y:S01]  /*18780*/  IMAD R4, R28, 0x3000, R4 ;  /* 0x000030001c047824 */ /* 0x004fe200078e0204 */
[----:B------:R-:W-:Y:S07]  /*18790*/  BRA.DIV UR4, `(.L_x_10654) ;  /* 0x0000004604147947 */ /* 0x000fee000b800000 */
[----:B------:R-:W0:Y:S01]  /*187a0*/  S2R R3, SR_TID.X ;  /* 0x0000000000037919 */ /* 0x000e220000002100 */
[----:B------:R-:W-:Y:S01]  /*187b0*/  LOP3.LUT P6, RZ, R19, 0x4, RZ, 0xc0, !PT ;  /* 0x0000000413ff7812 */ /* 0x000fe200078cc0ff */
[----:B------:R-:W-:Y:S01]  /*187c0*/  IMAD R4, R4, 0x2, R16 ;  /* 0x0000000204047824 */ /* 0x000fe200078e0210 */
[----:B------:R-:W1:Y:S04]  /*187d0*/  SHFL.IDX PT, R2, R6, RZ, 0x1c1f ;  /* 0x001c1fff06027589 */ /* 0x000e6800000e0000 */
[----:B------:R-:W-:Y:S01]  /*187e0*/  SHFL.IDX PT, R21, R7, 0x2, 0x1c1f ;  /* 0x005c1f0007157f89 */ /* 0x000fe200000e0000 */
[----:B0-----:R-:W-:-:S03]  /*187f0*/  IMAD.SHL.U32 R11, R3, 0x8, RZ ;  /* 0x00000008030b7824 */ /* 0x001fc600078e00ff */
[----:B------:R-:W0:Y:S02]  /*18800*/  SHFL.IDX PT, R3, R7, RZ, 0x1c1f ;  /* 0x001c1fff07037589 */ /* 0x000e2400000e0000 */
[----:B------:R-:W-:-:S04]  /*18810*/  LOP3.LUT R11, R11, 0x18, RZ, 0xc0, !PT ;  /* 0x000000180b0b7812 */ /* 0x000fc800078ec0ff */
[----:B------:R-:W-:-:S04]  /*18820*/  SHF.L.U32 R0, R11, 0x1, RZ ;  /* 0x000000010b007819 */ /* 0x000fc800000006ff */
        /* <DEDUP_REMOVED lines=20> */
.L_x_10797:
        /* <DEDUP_REMOVED lines=11> */
.L_x_10655:
        /* <DEDUP_REMOVED lines=11> */
.L_x_10656:
[----:B------:R1:W-:Y:S01]  /*18ad0*/  SYNCS.ARRIVE.TRANS64.A1T0 RZ, [R5+URZ+0x2d830], RZ ;  /* 0x02d830ff05ff79a7 */ /* 0x0003e2000810003f */
[----:B------:R-:W-:Y:S05]  /*18ae0*/  @!P5 BRA `(.L_x_10657) ;  /* 0x000000000004d947 */ /* 0x000fea0003800000 */
[----:B------:R-:W-:Y:S01]  /*18af0*/  BPT.TRAP 0x1 ;  /* 0x000000040000795c */ /* 0x000fe20000300000 */
.L_x_10657:
[----:B------:R-:W-:Y:S01]  /*18b00*/  SHF.L.U32 R2, R20, 0x1f, RZ ;  /* 0x0000001f14027819 */ /* 0x000fe200000006ff */
[----:B-1----:R-:W-:Y:S01]  /*18b10*/  IMAD R5, R10, 0x8, R16 ;  /* 0x000000080a057824 */ /* 0x002fe200078e0210 */
[----:B------:R-:W-:Y:S03]  /*18b20*/  BSSY B1, `(.L_x_10658) ;  /* 0x0000003000017945 */ /* 0x000fe60003800000 */
[----:B------:R-:W1:Y:S02]  /*18b30*/  SYNCS.PHASECHK.TRANS64.TRYWAIT P0, [R5+URZ+0x2d860], R2 ;  /* 0x02d86002050075a7 */ /* 0x000e64000800017f */
[----:B-1----:R-:W-:Y:S05]  /*18b40*/  @!P0 BRA `(.L_x_10659) ;  /* 0x00000044007c8947 */ /* 0x002fea0003800000 */
.L_x_10798:
[----:B------:R-:W-:Y:S05]  /*18b50*/  BSYNC B1 ;  /* 0x0000000000017941 */ /* 0x000fea0003800000 */
.L_x_10658:
[----:B0-----:R-:W2:Y:S04]  /*18b60*/  LDL R7, [R1+0x20] ;  /* 0x0000200001077983 */ /* 0x001ea80000100800 */
[----:B------:R-:W2:Y:S04]  /*18b70*/  LDL.LU R6, [R1+0x8] ;  /* 0x0000080001067983 */ /* 0x000ea80000300800 */
[----:B------:R-:W3:Y:S01]  /*18b80*/  LDL R4, [R1+0x10] ;  /* 0x0000100001047983 */ /* 0x000ee20000100800 */
[----:B------:R-:W0:Y:S01]  /*18b90*/  S2R R3, SR_TID.X ;  /* 0x0000000000037919 */ /* 0x000e220000002100 */
[----:B------:R-:W-:Y:S01]  /*18ba0*/  UMOV UR4, 0xffffffff ;  /* 0xffffffff00047882 */ /* 0x000fe20000000000 */
[----:B0-----:R-:W-:-:S04]  /*18bb0*/  LOP3.LUT R3, R3, 0x7f, RZ, 0xc0, !PT ;  /* 0x0000007f03037812 */ /* 0x001fc800078ec0ff */
[----:B------:R-:W-:Y:S01]  /*18bc0*/  SHF.R.U32.HI R3, RZ, 0x2, R3 ;  /* 0x00000002ff037819 */ /* 0x000fe20000011603 */
[----:B--2---:R-:W-:Y:S02]  /*18bd0*/  IMAD R6, R6, -0x80, R7 ;  /* 0xffffff8006067824 */ /* 0x004fe400078e0207 */
[----:B---3--:R-:W-:Y:S02]  /*18be0*/  IMAD R4, R10, 0x3000, R4 ;  /* 0x000030000a047824 */ /* 0x008fe400078e0204 */
        /* <DEDUP_REMOVED lines=35> */
[----:B0-2---:R0:W1:Y:S02]  /*18e20*/  SHFL.IDX PT, R2, R18, 0x3, 0x1c1f ;  /* 0x007c1f0012027f89 */ /* 0x00506400000e0000 */
.L_x_10808:
        /* <DEDUP_REMOVED lines=29> */
.L_x_10661:
[----:B------:R-:W-:Y:S02]  /*19000*/  PLOP3.LUT P4, PT, P4, P0, PT, 0xa2, 0x0 ;  /* 0x000000000000781c */ /* 0x000fe40002781472 */
[----:B------:R-:W-:-:S08]  /*19010*/  @P0 R2UR P4, UR4, R5 ;  /* 0x00000000050402ca */ /* 0x000fd00000080000 */
[----:B------:R-:W-:-:S05]  /*19020*/  @P0 PLOP3.LUT P0, PT, P4, PT, PT, 0x80, 0x0 ;  /* 0x000000000000081c */ /* 0x000fca000270f070 */
[----:B------:R-:W-:Y:S01]  /*19030*/  @!P4 SYNCS.ARRIVE.TRANS64.RED.A0T1 RZ, [UR4+0x2d850], RZ ;  /* 0x02d850ffffffc9a7 */ /* 0x000fe20008200404 */
[----:B------:R-:W-:Y:S07]  /*19040*/  @!P4 ARRIVES.LDGSTSBAR.64.TRANSCNT [UR4+0x2d850] ;  /* 0x02d85000ff00c9b0 */ /* 0x000fee0008000a84 */
[----:B------:R-:W-:Y:S05]  /*19050*/  @P0 BRA.U.ANY `(.L_x_10661) ;  /* 0xfffffffd00e80947 */ /* 0x000fea000393ffff */
[----:B------:R-:W-:Y:S01]  /*19060*/  NOP ;  /* 0x0000000000007918 */ /* 0x000fe20000000000 */
[----:B------:R-:W-:Y:S02]  /*19070*/  IMAD.U32 R2, RZ, RZ, UR38 ;  /* 0x00000026ff027e24 */ /* 0x000fe4000f8e00ff */
[----:B------:R-:W-:-:S03]  /*19080*/  IMAD.MOV.U32 R22, RZ, RZ, R0 ;  /* 0x000000ffff167224 */ /* 0x000fc600078e0000 */
[----:B------:R-:W-:-:S13]  /*19090*/  ISETP.NE.AND P5, PT, R2, 0x3, PT ;  /* 0x000000030200780c */ /* 0x000fda0003fa5270 */
[----:B------:R-:W-:Y:S05]  /*190a0*/  @!P5 BRA `(.L_x_10662) ;  /* 0x000000000004d947 */ /* 0x000fea0003800000 */
[----:B------:R-:W-:Y:S01]  /*190b0*/  BPT.TRAP 0x1 ;  /* 0x000000040000795c */ /* 0x000fe20000300000 */
.L_x_10662:
[----:B------:R-:W2:Y:S01]  /*190c0*/  LDL R2, [R1+0x24] ;  /* 0x0000240001027983 */ /* 0x000ea20000100800 */
[----:B------:R1:W-:Y:S01]  /*190d0*/  SYNCS.ARRIVE.TRANS64.A1T0 RZ, [R5+URZ+0x2d850], RZ ;  /* 0x02d850ff05ff79a7 */ /* 0x0003e2000810003f */
[----:B------:R-:W-:Y:S02]  /*190e0*/  IADD3 R0, R23, -0x1, RZ ;  /* 0xffffffff17007810 */ /* 0x000fe40007ffe0ff */
[----:B------:R1:W5:Y:S01]  /*190f0*/  LDL R20, [R1] ;  /* 0x0000000001147983 */ /* 0x0003620000100800 */
[----:B------:R-:W-:-:S03]  /*19100*/  IMAD.MOV.U32 R10, RZ, RZ, R28 ;  /* 0x000000ffff0a7224 */ /* 0x000fc600078e001c */
[----:B------:R1:W-:Y:S01]  /*19110*/  STL [R1+0x8], R23 ;  /* 0x0000081701007387 */ /* 0x0003e20000100800 */
[----:B--2---:R-:W-:-:S13]  /*19120*/  ISETP.GT.AND P0, PT, R23, R2, PT ;  /* 0x000000021700720c */ /* 0x004fda0003f04270 */
[----:B-1----:R-:W-:Y:S05]  /*19130*/  @P0 BRA `(.L_x_10663) ;  /* 0xfffffff0007c0947 */ /* 0x002fea000383ffff */
.L_x_10650:
[----:B------:R-:W-:Y:S05]  /*19140*/  BSYNC B0 ;  /* 0x0000000000007941 */ /* 0x000fea0003800000 */
.L_x_10649:
[----:B------:R-:W1:Y:S01]  /*19150*/  S2R R2, SR_TID.X ;  /* 0x0000000000027919 */ /* 0x000e620000002100 */
[----:B------:R-:W-:Y:S01]  /*19160*/  BSSY B0, `(.L_x_10664) ;  /* 0x0000010000007945 */ /* 0x000fe20003800000 */
        /* <DEDUP_REMOVED lines=14> */
[----:B0-----:R-:W-:-:S07]  /*19250*/  IADD3 R24, R0, UR37, R7 ;  /* 0x0000002500187c10 */ /* 0x001fce000fffe007 */
.L_x_10665:
[----:B------:R-:W-:Y:S05]  /*19260*/  BSYNC B0 ;  /* 0x0000000000007941 */ /* 0x000fea0003800000 */
.L_x_10664:
[----:B------:R-:W-:-:S05]  /*19270*/  IMAD.U32 R0, RZ, RZ, UR38 ;  /* 0x00000026ff007e24 */ /* 0x000fca000f8e00ff */
[----:B------:R-:W-:-:S13]  /*19280*/  ISETP.NE.AND P0, PT, R0, 0x3, PT ;  /* 0x000000030000780c */ /* 0x000fda0003f05270 */
[----:B------:R-:W-:Y:S05]  /*19290*/  @!P0 BRA `(.L_x_10666) ;  /* 0x0000000000048947 */ /* 0x000fea0003800000 */
[----:B------:R-:W-:Y:S01]  /*192a0*/  BPT.TRAP 0x1 ;  /* 0x000000040000795c */ /* 0x000fe20000300000 */
.L_x_10666:
[----:B------:R-:W2:Y:S04]  /*192b0*/  LDL R3, [R1] ;  /* 0x0000000001037983 */ /* 0x000ea80000100800 */
[----:B------:R-:W3:Y:S01]  /*192c0*/  LDL.LU R2, [R1+0x20] ;  /* 0x0000200001027983 */ /* 0x000ee20000300800 */
[----:B------:R-:W-:Y:S01]  /*192d0*/  IMAD R0, R28, 0x8, R16 ;  /* 0x000000081c007824 */ /* 0x000fe200078e0210 */
[----:B------:R-:W-:Y:S01]  /*192e0*/  BSSY B0, `(.L_x_10667) ;  /* 0x0000005000007945 */ /* 0x000fe20003800000 */
[----:B--2---:R-:W-:-:S04]  /*192f0*/  SHF.L.U32 R3, R3, 0x1f, RZ ;  /* 0x0000001f03037819 */ /* 0x004fc800000006ff */
[----:B------:R-:W1:Y:S01]  /*19300*/  SYNCS.PHASECHK.TRANS64.TRYWAIT P0, [R0+URZ+0x2d860], R3 ;  /* 0x02d86003000075a7 */ /* 0x000e62000800017f */
[----:B---3--:R-:W-:Y:S01]  /*19310*/  IMAD R6, R23, -0x80, R2 ;  /* 0xffffff8017067824 */ /* 0x008fe200078e0202 */
[----:B-1----:R-:W-:Y:S06]  /*19320*/  @!P0 BRA `(.L_x_10668) ;  /* 0x0000004000fc8947 */ /* 0x002fec0003800000 */
.L_x_10809:
[----:B------:R-:W-:Y:S05]  /*19330*/  BSYNC B0 ;  /* 0x0000000000007941 */ /* 0x000fea0003800000 */
.L_x_10667:
[----:B------:R-:W2:Y:S02]  /*19340*/  S2R R2, SR_TID.X ;  /* 0x0000000000027919 */ /* 0x000ea40000002100 */
[----:B--2---:R-:W-:-:S04]  /*19350*/  LOP3.LUT R2, R2, 0x7f, RZ, 0xc0, !PT ;  /* 0x0000007f02027812 */ /* 0x004fc800078ec0ff */
[----:B------:R-:W-:Y:S02]  /*19360*/  SHF.R.U32.HI R4, RZ, 0x2, R2 ;  /* 0x00000002ff047819 */ /* 0x000fe40000011602 */
[----:B------:R-:W2:Y:S01]  /*19370*/  LDL R2, [R1+0x10] ;  /* 0x0000100001027983 */ /* 0x000ea20000100800 */
[----:B------:R-:W-:Y:S02]  /*19380*/  UMOV UR4, 0xffffffff ;  /* 0xffffffff00047882 */ /* 0x000fe40000000000 */
[----:B------:R-:W-:Y:S02]  /*19390*/  IMAD.IADD R6, R6, 0x1, -R4 ;  /* 0x0000000106067824 */ /* 0x000fe400078e0a04 */
[----:B--2---:R-:W-:Y:S01]  /*193a0*/  IMAD R4, R28, 0x3000, R2 ;  /* 0x000030001c047824 */ /* 0x004fe200078e0202 */
        /* <DEDUP_REMOVED lines=8> */
[C---:B------:R-:W-:Y:S02]  /*19430*/  ISETP.GE.AND P2, PT, R7.reuse, UR4, PT ;  /* 0x0000000407007c0c */ /* 0x040fe4000bf46270 */
[C---:B------:R-:W-:Y:S02]  /*19440*/  SHF.L.U32 R5, R7.reuse, 0x1, RZ ;  /* 0x0000000107057819 */ /* 0x040fe400000006ff */
[----:B------:R-:W-:Y:S02]  /*19450*/  ISETP.LT.OR P4, PT, R6, 0x1, P2 ;  /* 0x000000010600780c */ /* 0x000fe40001781670 */
[----:B--2---:R-:W-:Y:S02]  /*19460*/  IADD3 R2, P0, R14, R5, RZ ;  /* 0x000000050e027210 */ /* 0x004fe40007f1e0ff */
[C---:B------:R-:W-:Y:S01]  /*19470*/  LOP3.LUT R8, R7.reuse, 0x20, RZ, 0xfc, !PT ;  /* 0x0000002007087812 */ /* 0x040fe200078efcff */
[----:B------:R-:W0:Y:S01]  /*19480*/  SHFL.IDX PT, R14, R18, 0x1, 0x1c1f ;  /* 0x003c1f00120e7f89 */ /* 0x000e2200000e0000 */
[----:B------:R-:W-:Y:S01]  /*19490*/  LOP3.LUT R7, R7, 0x40, RZ, 0xfc, !PT ;  /* 0x0000004007077812 */ /* 0x000fe200078efcff */
[----:B-1----:R-:W-:Y:S01]  /*194a0*/  IMAD.X R3, RZ, RZ, R3, P0 ;  /* 0x000000ffff037224 */ /* 0x002fe200000e0603 */
[----:B------:R-:W-:-:S02]  /*194b0*/  ISETP.GE.AND P1, PT, R8, UR4, PT ;  /* 0x0000000408007c0c */ /* 0x000fc4000bf26270 */
[----:B------:R-:W-:Y:S02]  /*194c0*/  ISETP.GE.AND P0, PT, R7, UR4, PT ;  /* 0x0000000407007c0c */ /* 0x000fe4000bf06270 */
[C---:B------:R-:W-:Y:S01]  /*194d0*/  ISETP.LT.OR P3, PT, R6.reuse, 0x1, P1 ;  /* 0x000000010600780c */ /* 0x040fe20000f61670 */
[----:B------:R-:W-:Y:S01]  /*194e0*/  LDGSTS.E.BYPASS.LTC128B.128 [R4+0x400], desc[UR42][R2.64], !P4 ;  /* 0x0040000002047fae */ /* 0x000fe2000e101d6a */
[----:B------:R-:W-:-:S11]  /*194f0*/  ISETP.LT.OR P4, PT, R6, 0x1, P0 ;  /* 0x000000010600780c */ /* 0x000fd60000781670 */
        /* <DEDUP_REMOVED lines=23> */
.L_x_10819:
        /* <DEDUP_REMOVED lines=13> */
.L_x_10670:
        /* <DEDUP_REMOVED lines=11> */
.L_x_10671:
[----:B------:R-:W2:Y:S01]  /*197f0*/  LDL.LU R2, [R1] ;  /* 0x0000000001027983 */ /* 0x000ea20000300800 */
[----:B------:R-:W-:Y:S01]  /*19800*/  VIADD R28, R28, 0x1 ;  /* 0x000000011c1c7836 */ /* 0x000fe20000000000 */
[----:B------:R0:W-:Y:S04]  /*19810*/  SYNCS.ARRIVE.TRANS64.A1T0 RZ, [R0+URZ+0x2d850], RZ ;  /* 0x02d850ff00ff79a7 */ /* 0x0001e8000810003f */
[----:B------:R-:W-:-:S04]  /*19820*/  ISETP.NE.AND P0, PT, R28, 0x2, PT ;  /* 0x000000021c00780c */ /* 0x000fc80003f05270 */
[----:B0-----:R-:W-:Y:S02]  /*19830*/  SEL R0, RZ, 0x1, P0 ;  /* 0x00000001ff007807 */ /* 0x001fe40000000000 */
[----:B------:R-:W-:Y:S02]  /*19840*/  SEL R28, R28, RZ, P0 ;  /* 0x000000ff1c1c7207 */ /* 0x000fe40000000000 */
[----:B--2---:R-:W-:-:S05]  /*19850*/  LOP3.LUT R2, R2, R0, RZ, 0x3c, !PT ;  /* 0x0000000002027212 */ /* 0x004fca00078e3cff */
[----:B------:R0:W-:Y:S02]  /*19860*/  STL [R1], R2 ;  /* 0x0000000201007387 */ /* 0x0001e40000100800 */
.L_x_10630:
[----:B------:R-:W-:Y:S05]  /*19870*/  BSYNC B7 ;  /* 0x0000000000077941 */ /* 0x000fea0003800000 */
.L_x_10628:
[----:B------:R-:W-:-:S13]  /*19880*/  LOP3.LUT P0, RZ, R19, 0x10, RZ, 0xc0, !PT ;  /* 0x0000001013ff7812 */ /* 0x000fda000780c0ff */
[----:B------:R-:W-:Y:S05]  /*19890*/  @!P0 BRA `(.L_x_10672) ;  /* 0x0000000000248947 */ /* 0x000fea0003800000 */
[----:B------:R-:W-:Y:S05]  /*198a0*/  WARPSYNC.ALL ;  /* 0x0000000000007948 */ /* 0x000fea0003800000 */
[----:B------:R-:W3:Y:S08]  /*198b0*/  S2UR UR5, SR_CgaCtaId ;  /* 0x00000000000579c3 */ /* 0x000ef00000008800 */
[----:B------:R-:W-:Y:S06]  /*198c0*/  BAR.SYNC.DEFER_BLOCKING 0x5, 0x200 ;  /* 0x0148000000007b1d */ /* 0x000fec0000010000 */
[----:B------:R-:W-:-:S02]  /*198d0*/  UMOV UR4, 0x400 ;  /* 0x0000040000047882 */ /* 0x000fc40000000000 */
[----:B---3--:R-:W-:-:S06]  /*198e0*/  ULEA UR4, UR5, UR4, 0x18 ;  /* 0x0000000405047291 */ /* 0x008fcc000f8ec03f */
[----:B------:R-:W-:-:S05]  /*198f0*/  IMAD.U32 R16, RZ, RZ, UR4 ;  /* 0x00000004ff107e24 */ /* 0x000fca000f8e00ff */
[----:B------:R3:W4:Y:S01]  /*19900*/  LDS.128 R24, [R16+0x2d8d0] ;  /* 0x02d8d00010187984 */ /* 0x0007220000000c00 */
[----:B------:R-:W-:Y:S06]  /*19910*/  BAR.ARV 0x4, 0x200 ;  /* 0x0108000000007b1d */ /* 0x000fec0000002000 */
[----:B------:R-:W-:Y:S05]  /*19920*/  BRA `(.L_x_10673) ;  /* 0x0000000800d07947 */ /* 0x000fea0003800000 */
.L_x_10672:
[----:B------:R-:W2:Y:S01]  /*19930*/  S2R R0, SR_TID.X ;  /* 0x0000000000007919 */ /* 0x000ea20000002100 */
[----:B------:R-:W-:Y:S01]  /*19940*/  UMOV UR4, 0xffffffff ;  /* 0xffffffff00047882 */ /* 0x000fe20000000000 */
[----:B--2---:R-:W-:-:S04]  /*19950*/  LOP3.LUT R8, R0, 0x1f, RZ, 0xc0, !PT ;  /* 0x0000001f00087812 */ /* 0x004fc800078ec0ff */
[----:B------:R-:W-:Y:S01]  /*19960*/  ISETP.NE.AND P0, PT, R8, 0x1f, PT ;  /* 0x0000001f0800780c */ /* 0x000fe20003f05270 */
[----:B------:R-:W-:-:S12]  /*19970*/  BRA.DIV UR4, `(.L_x_10674) ;  /* 0x0000004204ec7947 */ /* 0x000fd8000b800000 */
[----:B-1----:R-:W-:Y:S01]  /*19980*/  IMAD.IADD R9, R27, 0x1, R8 ;  /* 0x000000011b097824 */ /* 0x002fe200078e0208 */
[----:B------:R-:W-:-:S04]  /*19990*/  ULDC UR4, c[0x0][0xc3c] ;  /* 0x00030f0000047ab9 */ /* 0x000fc80000000800 */
[----:B------:R-:W-:-:S13]  /*199a0*/  ISETP.GE.OR P1, PT, R9, UR4, !P0 ;  /* 0x0000000409007c0c */ /* 0x000fda000c726670 */
[----:B0-----:R-:W0:Y:S08]  /*199b0*/  @!P1 LDC.64 R2, c[0x0][0xc80] ;  /* 0x00032000ff029b82 */ /* 0x001e300000000a00 */
        /* <DEDUP_REMOVED lines=13> */
[----:B--2---:R-:W-:Y:S01]  /*19a90*/  @!P1 IMAD.MOV.U32 R4, RZ, RZ, R7 ;  /* 0x000000ffff049224 */ /* 0x004fe200078e0007 */
        /* <DEDUP_REMOVED lines=20> */
.L_x_10829:
[----:B------:R-:W-:Y:S02]  /*19be0*/  ULDC UR4, c[0x0][0xc38] ;  /* 0x00030e0000047ab9 */ /* 0x000fe40000000800 */
[----:B------:R-:W-:-:S04]  /*19bf0*/  IMAD.U32 R3, RZ, RZ, UR4 ;  /* 0x00000004ff037e24 */ /* 0x000fc8000f8e00ff */
[----:B-1----:R-:W-:-:S04]  /*19c00*/  IMAD R5, R14, R3, RZ ;  /* 0x000000030e057224 */ /* 0x002fc800078e02ff */
[----:B------:R-:W-:-:S05]  /*19c10*/  IMAD.IADD R6, R6, 0x1, R5 ;  /* 0x0000000106067824 */ /* 0x000fca00078e0205 */
[----:B------:R-:W-:-:S13]  /*19c20*/  ISETP.GT.AND P6, PT, R6, R0, PT ;  /* 0x000000000600720c */ /* 0x000fda0003fc4270 */
[----:B------:R-:W-:Y:S05]  /*19c30*/  @P6 BRA `(.L_x_10675) ;  /* 0x0000000000a46947 */ /* 0x000fea0003800000 */
.L_x_10678:
[----:B0-----:R-:W0:Y:S01]  /*19c40*/  LDC R2, c[0x0][0xc3c] ;  /* 0x00030f00ff027b82 */ /* 0x001e220000000800 */
[----:B------:R-:W-:-:S05]  /*19c50*/  VIADD R27, R27, 0x1f ;  /* 0x0000001f1b1b7836 */ /* 0x000fca0000000000 */
[----:B0-----:R-:W-:-:S13]  /*19c60*/  ISETP.GE.AND P6, PT, R27, R2, PT ;  /* 0x000000021b00720c */ /* 0x001fda0003fc6270 */
[----:B------:R-:W-:Y:S05]  /*19c70*/  @P6 BRA `(.L_x_10676) ;  /* 0x0000000400b86947 */ /* 0x000fea0003800000 */
[----:B------:R-:W0:Y:S01]  /*19c80*/  S2R R3, SR_TID.X ;  /* 0x0000000000037919 */ /* 0x000e220000002100 */
[----:B------:R-:W-:Y:S02]  /*19c90*/  MOV R4, RZ ;  /* 0x000000ff00047202 */ /* 0x000fe40000000f00 */
        /* <DEDUP_REMOVED lines=29> */
.L_x_10837:
[----:B------:R-:W-:Y:S02]  /*19e70*/  ULDC UR4, c[0x0][0xc38] ;  /* 0x00030e0000047ab9 */ /* 0x000fe40000000800 */
[----:B------:R-:W-:-:S04]  /*19e80*/  IMAD.U32 R3, RZ, RZ, UR4 ;  /* 0x00000004ff037e24 */ /* 0x000fc8000f8e00ff */
[----:B-1----:R-:W-:-:S04]  /*19e90*/  IMAD R5, R14, R3, RZ ;  /* 0x000000030e057224 */ /* 0x002fc800078e02ff */
[----:B------:R-:W-:-:S05]  /*19ea0*/  IMAD.IADD R6, R5, 0x1, R6 ;  /* 0x0000000105067824 */ /* 0x000fca00078e0206 */
[----:B------:R-:W-:-:S13]  /*19eb0*/  ISETP.GT.AND P6, PT, R6, R0, PT ;  /* 0x000000000600720c */ /* 0x000fda0003fc4270 */
[----:B------:R-:W-:Y:S05]  /*19ec0*/  @!P6 BRA `(.L_x_10678) ;  /* 0xfffffffc005ce947 */ /* 0x000fea000383ffff */
.L_x_10675:
        /* <DEDUP_REMOVED lines=9> */
.L_x_10842:
[----:B------:R-:W-:-:S13]  /*19f60*/  ISETP.NE.AND P0, PT, R6, RZ, PT ;  /* 0x000000ff0600720c */ /* 0x000fda0003f05270 */
[----:B------:R-:W-:Y:S05]  /*19f70*/  @!P0 BRA `(.L_x_10680) ;  /* 0x0000000000108947 */ /* 0x000fea0003800000 */
[----:B------:R-:W-:Y:S01]  /*19f80*/  UMOV UR4, 0xffffffff ;  /* 0xffffffff00047882 */ /* 0x000fe20000000000 */
[----:B------:R-:W-:Y:S02]  /*19f90*/  VIADD R12, R5, 0xffffffff ;  /* 0xffffffff050c7836 */ /* 0x000fe40000000000 */
[----:B------:R-:W-:Y:S05]  /*19fa0*/  BRA.DIV UR4, `(.L_x_10681) ;  /* 0x0000004604b07947 */ /* 0x000fea000b800000 */
[----:B------:R4:W0:Y:S02]  /*19fb0*/  SHFL.IDX PT, R24, R2, R12, 0x1f ;  /* 0x00001f0c02187589 */ /* 0x00082400000e0000 */
.L_x_10680:
[----:B0-----:R-:W-:Y:S01]  /*19fc0*/  IMAD R24, R24, R3, R8 ;  /* 0x0000000318187224 */ /* 0x001fe200078e0208 */
[-C--:B--2---:R-:W-:Y:S01]  /*19fd0*/  IABS R8, R4.reuse ;  /* 0x0000000400087213 */ /* 0x084fe20000000000 */
[----:B----4-:R-:W-:Y:S01]  /*19fe0*/  IMAD.MOV.U32 R2, RZ, RZ, RZ ;  /* 0x000000ffff027224 */ /* 0x010fe200078e00ff */
[----:B------:R-:W-:Y:S01]  /*19ff0*/  IADD3 R27, R5, R27, RZ ;  /* 0x0000001b051b7210 */ /* 0x000fe20007ffe0ff */
[----:B------:R-:W-:Y:S01]  /*1a000*/  IMAD.IADD R25, R0, 0x1, -R24 ;  /* 0x0000000100197824 */ /* 0x000fe200078e0a18 */
[----:B------:R-:W0:Y:S01]  /*1a010*/  I2F.RP R6, R8 ;  /* 0x0000000800067306 */ /* 0x000e220000209400 */
[----:B------:R-:W-:-:S05]  /*1a020*/  IABS R0, R4 ;  /* 0x0000000400007213 */ /* 0x000fca0000000000 */
[----:B------:R-:W-:Y:S02]  /*1a030*/  IMAD.MOV R0, RZ, RZ, -R0 ;  /* 0x000000ffff007224 */ /* 0x000fe400078e0a00 */
[----:B0-----:R-:W0:Y:S02]  /*1a040*/  MUFU.RCP R6, R6 ;  /* 0x0000000600067308 */ /* 0x001e240000001000 */
[----:B0-----:R-:W-:-:S06]  /*1a050*/  VIADD R9, R6, 0xffffffe ;  /* 0x0ffffffe06097836 */ /* 0x001fcc0000000000 */
[----:B------:R-:W0:Y:S02]  /*1a060*/  F2I.FTZ.U32.TRUNC.NTZ R3, R9 ;  /* 0x0000000900037305 */ /* 0x000e24000021f000 */
[----:B0-----:R-:W-:-:S05]  /*1a070*/  IADD3 R11, RZ, -R3, RZ ;  /* 0x80000003ff0b7210 */ /* 0x001fca0007ffe0ff */
        /* <DEDUP_REMOVED lines=18> */
[----:B------:R-:W-:Y:S01]  /*1a1a0*/  IMAD.MOV R8, RZ, RZ, -R8 ;  /* 0x000000ffff087224 */ /* 0x000fe200078e0a08 */
[----:B0-----:R-:W-:-:S05]  /*1a1b0*/  IADD3 R11, RZ, -R3, RZ ;  /* 0x80000003ff0b7210 */ /* 0x001fca0007ffe0ff */
        /* <DEDUP_REMOVED lines=26> */
.L_x_10676:
[----:B------:R-:W-:Y:S01]  /*1a360*/  UMOV UR4, URZ ;  /* 0x0000003f00047c82 */ /* 0x000fe20008000000 */
[----:B------:R-:W-:Y:S01]  /*1a370*/  UMOV UR5, URZ ;  /* 0x0000003f00057c82 */ /* 0x000fe20008000000 */
[----:B------:R-:W-:Y:S01]  /*1a380*/  ULDC UR6, c[0x0][0xc3c] ;  /* 0x00030f0000067ab9 */ /* 0x000fe20000000800 */
[----:B------:R-:W-:Y:S01]  /*1a390*/  IMAD.MOV.U32 R24, RZ, RZ, R0 ;  /* 0x000000ffff187224 */ /* 0x000fe200078e0000 */
[----:B------:R-:W-:Y:S01]  /*1a3a0*/  MOV R27, UR6 ;  /* 0x00000006001b7c02 */ /* 0x000fe20008000f00 */
[----:B------:R-:W-:Y:S02]  /*1a3b0*/  IMAD.U32 R25, RZ, RZ, UR4 ;  /* 0x00000004ff197e24 */ /* 0x000fe4000f8e00ff */
[----:B------:R-:W-:-:S07]  /*1a3c0*/  IMAD.U32 R26, RZ, RZ, UR5 ;  /* 0x00000005ff1a7e24 */ /* 0x000fce000f8e00ff */
.L_x_10682:
        /* <DEDUP_REMOVED lines=10> */
.L_x_10673:
[----:B------:R-:W-:Y:S02]  /*1a470*/  ULDC UR4, c[0x0][0xc3c] ;  /* 0x00030f0000047ab9 */ /* 0x000fe40000000800 */
[----:B----4-:R-:W-:-:S13]  /*1a480*/  ISETP.GE.AND P0, PT, R27, UR4, PT ;  /* 0x000000041b007c0c */ /* 0x010fda000bf06270 */
[----:B------:R-:W-:Y:S05]  /*1a490*/  @!P0 BRA `(.L_x_10683) ;  /* 0xffffff9c00f08947 */ /* 0x000fea000383ffff */
[----:B------:R-:W-:Y:S05]  /*1a4a0*/  BSYNC B8 ;  /* 0x0000000000087941 */ /* 0x000fea0003800000 */
.L_x_10580:
[----:B0-----:R-:W4:Y:S01]  /*1a4b0*/  LDL.LU R0, [R1+0x4c] ;  /* 0x00004c0001007983 */ /* 0x001f220000300800 */
[----:B------:R-:W-:Y:S01]  /*1a4c0*/  BSSY B0, `(.L_x_10684) ;  /* 0x000000b000007945 */ /* 0x000fe20003800000 */
[----:B-1----:R-:W0:Y:S01]  /*1a4d0*/  S2R R5, SR_CgaCtaId ;  /* 0x0000000000057919 */ /* 0x002e220000008800 */
[----:B----4-:R-:W-:-:S05]  /*1a4e0*/  VIADD R0, R0, 0x1 ;  /* 0x0000000100007836 */ /* 0x010fca0000000000 */
        /* <DEDUP_REMOVED lines=8> */
.L_x_10845:
[----:B------:R-:W-:Y:S05]  /*1a570*/  BSYNC B0 ;  /* 0x0000000000007941 */ /* 0x000fea0003800000 */
.L_x_10684:
[----:B------:R-:W-:-:S03]  /*1a580*/  UMOV UR4, 0xffffffff ;  /* 0xffffffff00047882 */ /* 0x000fc60000000000 */
[----:B------:R-:W-:Y:S05]  /*1a590*/  BRA.DIV UR4, `(.L_x_10686) ;  /* 0x0000004204707947 */ /* 0x000fea000b800000 */
[----:B0-----:R-:W0:Y:S02]  /*1a5a0*/  S2R R0, SR_TID.X ;  /* 0x0000000000007919 */ /* 0x001e240000002100 */
[----:B0-----:R-:W-:-:S04]  /*1a5b0*/  SHF.R.U32.HI R0, RZ, 0x5, R0 ;  /* 0x00000005ff007819 */ /* 0x001fc80000011600 */
[----:B------:R-:W-:-:S05]  /*1a5c0*/  LOP3.LUT R0, R0, 0x3, RZ, 0xc0, !PT ;  /* 0x0000000300007812 */ /* 0x000fca00078ec0ff */
[----:B------:R0:W1:Y:S02]  /*1a5d0*/  SHFL.IDX PT, R14, R0, RZ, 0x1f ;  /* 0x00001fff000e7589 */ /* 0x00006400000e0000 */
.L_x_10848:
[----:B-1----:R-:W-:-:S13]  /*1a5e0*/  ISETP.NE.AND P0, PT, R14, RZ, PT ;  /* 0x000000ff0e00720c */ /* 0x002fda0003f05270 */
[----:B------:R-:W-:Y:S05]  /*1a5f0*/  @P0 BRA `(.L_x_10419) ;  /* 0x0000000000900947 */ /* 0x000fea0003800000 */
[----:B------:R-:W-:-:S03]  /*1a600*/  UMOV UR4, 0xffffffff ;  /* 0xffffffff00047882 */ /* 0x000fc60000000000 */
[----:B------:R-:W-:Y:S05]  /*1a610*/  BRA.DIV UR4, `(.L_x_10687) ;  /* 0x0000004204847947 */ /* 0x000fea000b800000 */
[----:B------:R-:W-:-:S13]  /*1a620*/  ELECT P6, URZ, PT ;  /* 0x00000000003f782f */ /* 0x000fda00038c0000 */
.L_x_10851:
[----:B------:R-:W-:Y:S05]  /*1a630*/  @!P6 BRA `(.L_x_10419) ;  /* 0x000000000080e947 */ /* 0x000fea0003800000 */
[----:B------:R-:W-:-:S06]  /*1a640*/  ULOP3.LUT UR4, UR36, 0x2, URZ, 0xfc, !UPT ;  /* 0x0000000224047892 */ /* 0x000fcc000f8efc3f */
[----:B0-----:R-:W-:-:S05]  /*1a650*/  IMAD.U32 R0, RZ, RZ, UR4 ;  /* 0x00000004ff007e24 */ /* 0x001fca000f8e00ff */
[----:B------:R-:W-:-:S13]  /*1a660*/  ISETP.NE.AND P0, PT, R0, 0x3, PT ;  /* 0x000000030000780c */ /* 0x000fda0003f05270 */
[----:B------:R-:W-:Y:S05]  /*1a670*/  @!P0 BRA `(.L_x_10688) ;  /* 0x0000000000048947 */ /* 0x000fea0003800000 */
[----:B------:R-:W-:Y:S01]  /*1a680*/  BPT.TRAP 0x1 ;  /* 0x000000040000795c */ /* 0x000fe20000300000 */
.L_x_10688:
[----:B------:R-:W4:Y:S01]  /*1a690*/  LDL R0, [R1] ;  /* 0x0000000001007983 */ /* 0x000f220000100800 */
[C---:B------:R-:W-:Y:S02]  /*1a6a0*/  IMAD R3, R28.reuse, 0x8, R5 ;  /* 0x000000081c037824 */ /* 0x040fe400078e0205 */
[----:B------:R-:W-:-:S05]  /*1a6b0*/  VIADD R28, R28, 0x1 ;  /* 0x000000011c1c7836 */ /* 0x000fca0000000000 */
[----:B------:R-:W-:Y:S02]  /*1a6c0*/  ISETP.NE.AND P2, PT, R28, 0x2, PT ;  /* 0x000000021c00780c */ /* 0x000fe40003f45270 */
[----:B----4-:R-:W-:Y:S02]  /*1a6d0*/  SHF.L.U32 R2, R0, 0x1f, RZ ;  /* 0x0000001f00027819 */ /* 0x010fe400000006ff */
[----:B------:R-:W-:Y:S02]  /*1a6e0*/  SEL R0, RZ, 0x1, P2 ;  /* 0x00000001ff007807 */ /* 0x000fe40001000000 */
[----:B------:R-:W0:Y:S02]  /*1a6f0*/  SYNCS.PHASECHK.TRANS64.TRYWAIT P1, [R3+URZ+0x2d840], R2 ;  /* 0x02d84002030075a7 */ /* 0x000e24000802017f */
[----:B0-----:R-:W-:Y:S05]  /*1a700*/  @!P1 BRA `(.L_x_10689) ;  /* 0x0000004000689947 */ /* 0x001fea0003800000 */
.L_x_10852:
[----:B------:R-:W4:Y:S01]  /*1a710*/  LDL.LU R4, [R1] ;  /* 0x0000000001047983 */ /* 0x000f220000300800 */
[----:B------:R-:W-:Y:S02]  /*1a720*/  SEL R28, R28, RZ, P2 ;  /* 0x000000ff1c1c7207 */ /* 0x000fe40001000000 */
[----:B----4-:R-:W-:Y:S01]  /*1a730*/  LOP3.LUT R0, R4, R0, RZ, 0x3c, !PT ;  /* 0x0000000004007212 */ /* 0x010fe200078e3cff */
[----:B------:R-:W-:Y:S06]  /*1a740*/  @!P0 BRA `(.L_x_10690) ;  /* 0x0000000000048947 */ /* 0x000fec0003800000 */
[----:B------:R-:W-:Y:S01]  /*1a750*/  BPT.TRAP 0x1 ;  /* 0x000000040000795c */ /* 0x000fe20000300000 */
.L_x_10690:
[----:B------:R-:W-:Y:S02]  /*1a760*/  LEA R5, R28, R5, 0x3 ;  /* 0x000000051c057211 */ /* 0x000fe400078e18ff */
[----:B------:R-:W-:-:S04]  /*1a770*/  SHF.L.U32 R0, R0, 0x1f, RZ ;  /* 0x0000001f00007819 */ /* 0x000fc800000006ff */
[----:B------:R-:W1:Y:S02]  /*1a780*/  SYNCS.PHASECHK.TRANS64.TRYWAIT P1, [R5+URZ+0x2d840], R0 ;  /* 0x02d84000050075a7 */ /* 0x000e64000802017f */
[----:B-1----:R-:W-:Y:S05]  /*1a790*/  @!P1 BRA `(.L_x_10691) ;  /* 0x0000004000589947 */ /* 0x002fea0003800000 */
.L_x_10853:
[----:B------:R-:W-:Y:S05]  /*1a7a0*/  @!P0 BRA `(.L_x_10692) ;  /* 0x0000000000048947 */ /* 0x000fea0003800000 */
[----:B------:R-:W-:Y:S01]  /*1a7b0*/  BPT.TRAP 0x1 ;  /* 0x000000040000795c */ /* 0x000fe20000300000 */
.L_x_10692:
[----:B------:R-:W4:Y:S02]  /*1a7c0*/  SYNCS.PHASECHK.TRANS64.TRYWAIT P1, [R3+URZ+0x2d860], R2 ;  /* 0x02d86002030075a7 */ /* 0x000f24000802017f */
[----:B----4-:R-:W-:Y:S05]  /*1a7d0*/  @!P1 BRA `(.L_x_10693) ;  /* 0x00000040005c9947 */ /* 0x010fea0003800000 */
.L_x_10854:
[----:B------:R-:W-:Y:S05]  /*1a7e0*/  @!P0 BRA `(.L_x_10694) ;  /* 0x0000000000048947 */ /* 0x000fea0003800000 */
[----:B------:R-:W-:Y:S01]  /*1a7f0*/  BPT.TRAP 0x1 ;  /* 0x000000040000795c */ /* 0x000fe20000300000 */
.L_x_10694:
[----:B------:R0:W0:Y:S02]  /*1a800*/  SYNCS.PHASECHK.TRANS64.TRYWAIT P0, [R5+URZ+0x2d860], R0 ;  /* 0x02d86000050075a7 */ /* 0x000024000800017f */
[----:B0-----:R-:W-:Y:S05]  /*1a810*/  @!P0 NANOSLEEP.SYNCS 0x989680 ;  /* 0x009896800000895d */ /* 0x001fea0003900000 */
[----:B------:R-:W0:Y:S02]  /*1a820*/  @!P0 SYNCS.PHASECHK.TRANS64 P0, [R5+URZ+0x2d860], R0 ;  /* 0x02d86000050085a7 */ /* 0x000e24000800007f */
[----:B0-----:R-:W-:Y:S05]  /*1a830*/  @!P0 BRA `(.L_x_10694) ;  /* 0xfffffffc00f08947 */ /* 0x001fea000383ffff */
.L_x_10419:
[----:B------:R-:W-:Y:S05]  /*1a840*/  BSYNC B9 ;  /* 0x0000000000097941 */ /* 0x000fea0003800000 */
.L_x_10416:
[----:B------:R-:W-:Y:S05]  /*1a850*/  EXIT ;  /* 0x000000000000794d */ /* 0x000fea0003800000 */
.L_x_10437:
[----:B0-----:R0:W1:Y:S02]  /*1a860*/  SYNCS.PHASECHK.TRANS64.TRYWAIT P4, [R31+URZ+0x2d890], R79 ;  /* 0x02d8904f1f0075a7 */ /* 0x001064000808017f */
[----:B-1----:R-:W-:Y:S05]  /*1a870*/  @!P4 NANOSLEEP.SYNCS 0x989680 ;  /* 0x009896800000c95d */ /* 0x002fea0003900000 */
[----:B------:R-:W1:Y:S02]  /*1a880*/  @!P4 SYNCS.PHASECHK.TRANS64 P4, [R31+URZ+0x2d890], R79 ;  /* 0x02d8904f1f00c5a7 */ /* 0x000e64000808007f */
[----:B-1----:R-:W-:Y:S05]  /*1a890*/  @!P4 BRA `(.L_x_10437) ;  /* 0xfffffffc00f0c947 */ /* 0x002fea000383ffff */
[----:B------:R-:W-:Y:S05]  /*1a8a0*/  BRA `(.L_x_10695) ;  /* 0xfffffe8c000c7947 */ /* 0x000fea000383ffff */
.L_x_10438:
        /* <DEDUP_REMOVED lines=8> */
.L_x_10697:
[----:B------:R-:W-:Y:S05]  /*1a930*/  BSYNC B1 ;  /* 0x0000000000017941 */ /* 0x000fea0003800000 */
.L_x_10696:
        /* <DEDUP_REMOVED lines=8> */
.L_x_10698:
[----:B------:R-:W-:Y:S01]  /*1a9c0*/  IMAD.MOV.U32 R56, RZ, RZ, R14 ;  /* 0x000000ffff387224 */ /* 0x000fe200078e000e */
[----:B------:R-:W-:Y:S06]  /*1a9d0*/  BRA `(.L_x_10699) ;  /* 0xfffffe8800d47947 */ /* 0x000fec000383ffff */
.L_x_10466:
[----:B0-----:R0:W1:Y:S02]  /*1a9e0*/  SYNCS.PHASECHK.TRANS64.TRYWAIT P4, [R31+URZ+0x2d890], R79 ;  /* 0x02d8904f1f0075a7 */ /* 0x001064000808017f */
[----:B-1----:R-:W-:Y:S05]  /*1a9f0*/  @!P4 NANOSLEEP.SYNCS 0x989680 ;  /* 0x009896800000c95d */ /* 0x002fea0003900000 */
[----:B------:R-:W1:Y:S02]  /*1aa00*/  @!P4 SYNCS.PHASECHK.TRANS64 P4, [R31+URZ+0x2d890], R79 ;  /* 0x02d8904f1f00c5a7 */ /* 0x000e64000808007f */
[----:B-1----:R-:W-:Y:S05]  /*1aa10*/  @!P4 BRA `(.L_x_10466) ;  /* 0xfffffffc00f0c947 */ /* 0x002fea000383ffff */
[----:B------:R-:W-:Y:S05]  /*1aa20*/  BRA `(.L_x_10700) ;  /* 0xfffffea400947947 */ /* 0x000fea000383ffff */
.L_x_10467:
        /* <DEDUP_REMOVED lines=8> */
.L_x_10702:
[----:B------:R-:W-:Y:S05]  /*1aab0*/  BSYNC B1 ;  /* 0x0000000000017941 */ /* 0x000fea0003800000 */
.L_x_10701:
        /* <DEDUP_REMOVED lines=8> */
.L_x_10703:
[----:B------:R-:W-:Y:S01]  /*1ab40*/  IMAD.MOV.U32 R82, RZ, RZ, R14 ;  /* 0x000000ffff527224 */ /* 0x000fe200078e000e */
[----:B------:R-:W-:Y:S06]  /*1ab50*/  BRA `(.L_x_10704) ;  /* 0xfffffea4005c7947 */ /* 0x000fec000383ffff */
.L_x_10480:
[----:B0-----:R0:W1:Y:S02]  /*1ab60*/  SYNCS.PHASECHK.TRANS64.TRYWAIT P3, [R31+URZ+0x2d890], R79 ;  /* 0x02d8904f1f0075a7 */ /* 0x001064000806017f */
[----:B-1----:R-:W-:Y:S05]  /*1ab70*/  @!P3 NANOSLEEP.SYNCS 0x989680 ;  /* 0x009896800000b95d */ /* 0x002fea0003900000 */
[----:B------:R-:W1:Y:S02]  /*1ab80*/  @!P3 SYNCS.PHASECHK.TRANS64 P3, [R31+URZ+0x2d890], R79 ;  /* 0x02d8904f1f00b5a7 */ /* 0x000e64000806007f */
[----:B-1----:R-:W-:Y:S05]  /*1ab90*/  @!P3 BRA `(.L_x_10480) ;  /* 0xfffffffc00f0b947 */ /* 0x002fea000383ffff */
[----:B------:R-:W-:Y:S05]  /*1aba0*/  BRA `(.L_x_10705) ;  /* 0xfffffebc00387947 */ /* 0x000fea000383ffff */
.L_x_10481:
[----:B------:R-:W-:Y:S01]  /*1abb0*/  BSSY B1, `(.L_x_10706) ;  /* 0x0000007000017945 */ /* 0x000fe20003800000 */
[----:B------:R-:W-:Y:S02]  /*1abc0*/  IMAD.MOV.U32 R12, RZ, RZ, RZ ;  /* 0x000000ffff0c7224 */ /* 0x000fe400078e00ff */
[----:B------:R-:W-:Y:S02]  /*1abd0*/  IMAD.MOV.U32 R11, RZ, RZ, 0x1e1f ;  /* 0x00001e1fff0b7424 */ /* 0x000fe400078e00ff */
[----:B------:R-:W-:-:S07]  /*1abe0*/  IMAD.MOV.U32 R15, RZ, RZ, -0x1 ;  /* 0xffffffffff0f7424 */ /* 0x000fce00078e00ff */
[----:B0-----:R-:W-:Y:S05]  /*1abf0*/  WARPSYNC.COLLECTIVE R15, `(.L_x_10707) ;  /* 0x000000000f087348 */ /* 0x001fea0003c00000 */
[----:B------:R1:W2:Y:S02]  /*1ac00*/  SHFL.IDX P6, R14, R13, R12, R11 ;  /* 0x0000000c0d0e7389 */ /* 0x0002a400000c000b */
[----:B012---:R-:W-:Y:S01]  /*1ac10*/  ENDCOLLECTIVE ;  /* 0x000000000000791b */ /* 0x007fe20003800000 */
.L_x_10707:
[----:B------:R-:W-:Y:S05]  /*1ac20*/  BSYNC B1 ;  /* 0x0000000000017941 */ /* 0x000fea0003800000 */
.L_x_10706:
        /* <DEDUP_REMOVED lines=8> */
.L_x_10708:
[----:B------:R-:W-:Y:S01]  /*1acb0*/  IMAD.MOV.U32 R39, RZ, RZ, R14 ;  /* 0x000000ffff277224 */ /* 0x000fe200078e000e */
[----:B------:R-:W-:Y:S06]  /*1acc0*/  BRA `(.L_x_10709) ;  /* 0xfffffebc00547947 */ /* 0x000fec000383ffff */
.L_x_10485:
[----:B------:R0:W0:Y:S02]  /*1acd0*/  SYNCS.PHASECHK.TRANS64.TRYWAIT P2, [R31+URZ+0x2d8b0], R79 ;  /* 0x02d8b04f1f0075a7 */ /* 0x000024000804017f */
[----:B0-----:R-:W-:Y:S05]  /*1ace0*/  @!P2 NANOSLEEP.SYNCS 0x989680 ;  /* 0x009896800000a95d */ /* 0x001fea0003900000 */
[----:B------:R-:W0:Y:S02]  /*1acf0*/  @!P2 SYNCS.PHASECHK.TRANS64 P2, [R31+URZ+0x2d8b0], R79 ;  /* 0x02d8b04f1f00a5a7 */ /* 0x000e24000804007f */
[----:B0-----:R-:W-:Y:S05]  /*1ad00*/  @!P2 BRA `(.L_x_10485) ;  /* 0xfffffffc00f0a947 */ /* 0x001fea000383ffff */
[----:B------:R-:W-:Y:S05]  /*1ad10*/  BRA `(.L_x_10710) ;  /* 0xfffffec000247947 */ /* 0x000fea000383ffff */
.L_x_10493:
[----:B------:R-:W-:Y:S01]  /*1ad20*/  BSSY B0, `(.L_x_10711) ;  /* 0x0000007000007945 */ /* 0x000fe20003800000 */
[----:B------:R-:W-:Y:S01]  /*1ad30*/  MOV R12, RZ ;  /* 0x000000ff000c7202 */ /* 0x000fe20000000f00 */
[----:B------:R-:W-:Y:S02]  /*1ad40*/  IMAD.MOV.U32 R11, RZ, RZ, 0x1f ;  /* 0x0000001fff0b7424 */ /* 0x000fe400078e00ff */
[----:B------:R-:W-:-:S07]  /*1ad50*/  IMAD.MOV.U32 R15, RZ, RZ, -0x1 ;  /* 0xffffffffff0f7424 */ /* 0x000fce00078e00ff */
[----:B0--3-5:R-:W-:Y:S05]  /*1ad60*/  WARPSYNC.COLLECTIVE R15, `(.L_x_10712) ;  /* 0x000000000f087348 */ /* 0x029fea0003c00000 */
[----:B------:R1:W2:Y:S02]  /*1ad70*/  SHFL.IDX P6, R14, R13, R12, R11 ;  /* 0x0000000c0d0e7389 */ /* 0x0002a400000c000b */
[----:B0123-5:R-:W-:Y:S01]  /*1ad80*/  ENDCOLLECTIVE ;  /* 0x000000000000791b */ /* 0x02ffe20003800000 */
.L_x_10712:
[----:B------:R-:W-:Y:S05]  /*1ad90*/  BSYNC B0 ;  /* 0x0000000000007941 */ /* 0x000fea0003800000 */
.L_x_10711:
[----:B------:R0:W-:Y:S01]  /*1ada0*/  STL [R1+0x40], R14 ;  /* 0x0000400e01007387 */ /* 0x0001e20000100800 */
[----:B------:R-:W-:Y:S05]  /*1adb0*/  BRA `(.L_x_10713) ;  /* 0xfffffec800707947 */ /* 0x000fea000383ffff */
.L_x_10504:
[----:B------:R-:W-:Y:S01]  /*1adc0*/  BSSY B1, `(.L_x_10714) ;  /* 0x0000008000017945 */ /* 0x000fe20003800000 */
[----:B------:R-:W-:Y:S01]  /*1add0*/  IMAD.MOV.U32 R13, RZ, RZ, R25 ;  /* 0x000000ffff0d7224 */ /* 0x000fe200078e0019 */
[----:B------:R-:W-:Y:S01]  /*1ade0*/  MOV R15, 0xffffffff ;  /* 0xffffffff000f7802 */ /* 0x000fe20000000f00 */
[----:B------:R-:W-:Y:S02]  /*1adf0*/  IMAD.MOV.U32 R12, RZ, RZ, RZ ;  /* 0x000000ffff0c7224 */ /* 0x000fe400078e00ff */
[----:B------:R-:W-:-:S07]  /*1ae00*/  IMAD.MOV.U32 R11, RZ, RZ, 0x1e1f ;  /* 0x00001e1fff0b7424 */ /* 0x000fce00078e00ff */
[----:B0--3--:R-:W-:Y:S05]  /*1ae10*/  WARPSYNC.COLLECTIVE R15, `(.L_x_10715) ;  /* 0x000000000f087348 */ /* 0x009fea0003c00000 */
[----:B0-----:R0:W1:Y:S02]  /*1ae20*/  SHFL.IDX P6, R14, R13, R12, R11 ;  /* 0x0000000c0d0e7389 */ /* 0x00106400000c000b */
[----:B01-3--:R-:W-:Y:S01]  /*1ae30*/  ENDCOLLECTIVE ;  /* 0x000000000000791b */ /* 0x00bfe20003800000 */
.L_x_10715:
[----:B------:R-:W-:Y:S05]  /*1ae40*/  BSYNC B1 ;  /* 0x0000000000017941 */ /* 0x000fea0003800000 */
.L_x_10714:
        /* <DEDUP_REMOVED lines=8> */
.L_x_10716:
[----:B------:R-:W-:Y:S01]  /*1aed0*/  IMAD.MOV.U32 R13, RZ, RZ, R37 ;  /* 0x000000ffff0d7224 */ /* 0x000fe200078e0025 */
[----:B------:R-:W-:-:S07]  /*1aee0*/  MOV R38, R14 ;  /* 0x0000000e00267202 */ /* 0x000fce0000000f00 */
[----:B------:R-:W-:Y:S05]  /*1aef0*/  WARPSYNC.COLLECTIVE R15, `(.L_x_10717) ;  /* 0x000000000f087348 */ /* 0x000fea0003c00000 */
[----:B------:R0:W1:Y:S02]  /*1af00*/  SHFL.IDX P6, R14, R13, R12, R11 ;  /* 0x0000000c0d0e7389 */ /* 0x00006400000c000b */
[----:B01----:R-:W-:Y:S01]  /*1af10*/  ENDCOLLECTIVE ;  /* 0x000000000000791b */ /* 0x003fe20003800000 */
.L_x_10717:
[----:B------:R-:W-:Y:S02]  /*1af20*/  IMAD.MOV.U32 R13, RZ, RZ, R39 ;  /* 0x000000ffff0d7224 */ /* 0x000fe400078e0027 */
[----:B------:R-:W-:-:S07]  /*1af30*/  IMAD.MOV.U32 R0, RZ, RZ, R14 ;  /* 0x000000ffff007224 */ /* 0x000fce00078e000e */
[----:B------:R-:W-:Y:S05]  /*1af40*/  WARPSYNC.COLLECTIVE R15, `(.L_x_10718) ;  /* 0x000000000f087348 */ /* 0x000fea0003c00000 */
[----:B------:R0:W1:Y:S02]  /*1af50*/  SHFL.IDX P6, R14, R13, R12, R11 ;  /* 0x0000000c0d0e7389 */ /* 0x00006400000c000b */
[----:B01----:R-:W-:Y:S01]  /*1af60*/  ENDCOLLECTIVE ;  /* 0x000000000000791b */ /* 0x003fe20003800000 */
.L_x_10718:
[----:B------:R-:W-:Y:S01]  /*1af70*/  IMAD.MOV.U32 R39, RZ, RZ, R14 ;  /* 0x000000ffff277224 */ /* 0x000fe200078e000e */
[----:B------:R-:W-:Y:S06]  /*1af80*/  BRA `(.L_x_10719) ;  /* 0xfffffecc00787947 */ /* 0x000fec000383ffff */
.L_x_10508:
[----:B0-----:R0:W1:Y:S02]  /*1af90*/  SYNCS.PHASECHK.TRANS64.TRYWAIT P0, [R2+URZ+0x2d800], R3 ;  /* 0x02d80003020075a7 */ /* 0x001064000800017f */
[----:B-1----:R-:W-:Y:S05]  /*1afa0*/  @!P0 NANOSLEEP.SYNCS 0x989680 ;  /* 0x009896800000895d */ /* 0x002fea0003900000 */
[----:B------:R-:W1:Y:S02]  /*1afb0*/  @!P0 SYNCS.PHASECHK.TRANS64 P0, [R2+URZ+0x2d800], R3 ;  /* 0x02d80003020085a7 */ /* 0x000e64000800007f */
[----:B-1----:R-:W-:Y:S05]  /*1afc0*/  @!P0 BRA `(.L_x_10508) ;  /* 0xfffffffc00f08947 */ /* 0x002fea000383ffff */
[----:B------:R-:W-:Y:S05]  /*1afd0*/  BRA `(.L_x_10720) ;  /* 0xfffffed400a87947 */ /* 0x000fea000383ffff */
.L_x_10520:
[----:B------:R-:W-:Y:S01]  /*1afe0*/  BSSY B1, `(.L_x_10721) ;  /* 0x0000008000017945 */ /* 0x000fe20003800000 */
[----:B------:R-:W-:Y:S01]  /*1aff0*/  IMAD.MOV.U32 R13, RZ, RZ, R25 ;  /* 0x000000ffff0d7224 */ /* 0x000fe200078e0019 */
[----:B------:R-:W-:Y:S01]  /*1b000*/  MOV R12, RZ ;  /* 0x000000ff000c7202 */ /* 0x000fe20000000f00 */
[----:B------:R-:W-:Y:S02]  /*1b010*/  IMAD.MOV.U32 R11, RZ, RZ, 0x1e1f ;  /* 0x00001e1fff0b7424 */ /* 0x000fe400078e00ff */
[----:B------:R-:W-:-:S07]  /*1b020*/  IMAD.MOV.U32 R15, RZ, RZ, -0x1 ;  /* 0xffffffffff0f7424 */ /* 0x000fce00078e00ff */
[----:B0--3--:R-:W-:Y:S05]  /*1b030*/  WARPSYNC.COLLECTIVE R15, `(.L_x_10722) ;  /* 0x000000000f087348 */ /* 0x009fea0003c00000 */
[----:B0-----:R0:W1:Y:S02]  /*1b040*/  SHFL.IDX P6, R14, R13, R12, R11 ;  /* 0x0000000c0d0e7389 */ /* 0x00106400000c000b */
[----:B01-3--:R-:W-:Y:S01]  /*1b050*/  ENDCOLLECTIVE ;  /* 0x000000000000791b */ /* 0x00bfe20003800000 */
.L_x_10722:
[----:B------:R-:W-:Y:S05]  /*1b060*/  BSYNC B1 ;  /* 0x0000000000017941 */ /* 0x000fea0003800000 */
.L_x_10721:
        /* <DEDUP_REMOVED lines=8> */
.L_x_10723:
[----:B------:R-:W-:Y:S02]  /*1b0f0*/  IMAD.MOV.U32 R13, RZ, RZ, R37 ;  /* 0x000000ffff0d7224 */ /* 0x000fe400078e0025 */
[----:B------:R-:W-:-:S07]  /*1b100*/  IMAD.MOV.U32 R3, RZ, RZ, R14 ;  /* 0x000000ffff037224 */ /* 0x000fce00078e000e */
[----:B------:R-:W-:Y:S05]  /*1b110*/  WARPSYNC.COLLECTIVE R15, `(.L_x_10724) ;  /* 0x000000000f087348 */ /* 0x000fea0003c00000 */
[----:B------:R0:W1:Y:S02]  /*1b120*/  SHFL.IDX P6, R14, R13, R12, R11 ;  /* 0x0000000c0d0e7389 */ /* 0x00006400000c000b */
[----:B01----:R-:W-:Y:S01]  /*1b130*/  ENDCOLLECTIVE ;  /* 0x000000000000791b */ /* 0x003fe20003800000 */
.L_x_10724:
[----:B------:R-:W-:Y:S02]  /*1b140*/  IMAD.MOV.U32 R13, RZ, RZ, R39 ;  /* 0x000000ffff0d7224 */ /* 0x000fe400078e0027 */
[----:B------:R-:W-:-:S07]  /*1b150*/  IMAD.MOV.U32 R37, RZ, RZ, R14 ;  /* 0x000000ffff257224 */ /* 0x000fce00078e000e */
[----:B------:R-:W-:Y:S05]  /*1b160*/  WARPSYNC.COLLECTIVE R15, `(.L_x_10725) ;  /* 0x000000000f087348 */ /* 0x000fea0003c00000 */
[----:B------:R0:W1:Y:S02]  /*1b170*/  SHFL.IDX P6, R14, R13, R12, R11 ;  /* 0x0000000c0d0e7389 */ /* 0x00006400000c000b */
[----:B01----:R-:W-:Y:S01]  /*1b180*/  ENDCOLLECTIVE ;  /* 0x000000000000791b */ /* 0x003fe20003800000 */
.L_x_10725:
[----:B------:R-:W-:Y:S01]  /*1b190*/  MOV R38, R14 ;  /* 0x0000000e00267202 */ /* 0x000fe20000000f00 */
[----:B------:R-:W-:Y:S06]  /*1b1a0*/  BRA `(.L_x_10726) ;  /* 0xfffffee400e47947 */ /* 0x000fec000383ffff */
.L_x_10524:
[----:B0-----:R0:W1:Y:S02]  /*1b1b0*/  SYNCS.PHASECHK.TRANS64.TRYWAIT P0, [R2+URZ+0x2d800], R3 ;  /* 0x02d80003020075a7 */ /* 0x001064000800017f */
[----:B-1----:R-:W-:Y:S05]  /*1b1c0*/  @!P0 NANOSLEEP.SYNCS 0x989680 ;  /* 0x009896800000895d */ /* 0x002fea0003900000 */
[----:B------:R-:W1:Y:S02]  /*1b1d0*/  @!P0 SYNCS.PHASECHK.TRANS64 P0, [R2+URZ+0x2d800], R3 ;  /* 0x02d80003020085a7 */ /* 0x000e64000800007f */
[----:B-1----:R-:W-:Y:S05]  /*1b1e0*/  @!P0 BRA `(.L_x_10524) ;  /* 0xfffffffc00f08947 */ /* 0x002fea000383ffff */
[----:B------:R-:W-:Y:S05]  /*1b1f0*/  BRA `(.L_x_10727) ;  /* 0xfffffeec00847947 */ /* 0x000fea000383ffff */
.L_x_10532:
[----:B-1----:R1:W3:Y:S02]  /*1b200*/  SYNCS.PHASECHK.TRANS64.TRYWAIT P1, [R8+URZ+0x2d830], R3 ;  /* 0x02d83003080075a7 */ /* 0x0022e4000802017f */
[----:B---3--:R-:W-:Y:S05]  /*1b210*/  @!P1 NANOSLEEP.SYNCS 0x989680 ;  /* 0x009896800000995d */ /* 0x008fea0003900000 */
[----:B------:R-:W3:Y:S02]  /*1b220*/  @!P1 SYNCS.PHASECHK.TRANS64 P1, [R8+URZ+0x2d830], R3 ;  /* 0x02d83003080095a7 */ /* 0x000ee4000802007f */
[----:B---3--:R-:W-:Y:S05]  /*1b230*/  @!P1 BRA `(.L_x_10532) ;  /* 0xfffffffc00f09947 */ /* 0x008fea000383ffff */
[----:B------:R-:W-:Y:S05]  /*1b240*/  BRA `(.L_x_10531) ;  /* 0xffffff0000ec7947 */ /* 0x000fea000383ffff */
.L_x_10539:
[----:B-1----:R1:W2:Y:S02]  /*1b250*/  SYNCS.PHASECHK.TRANS64.TRYWAIT P2, [R3+URZ+0x2d830], R0 ;  /* 0x02d83000030075a7 */ /* 0x0022a4000804017f */
[----:B--2---:R-:W-:Y:S05]  /*1b260*/  @!P2 NANOSLEEP.SYNCS 0x989680 ;  /* 0x009896800000a95d */ /* 0x004fea0003900000 */
[----:B------:R-:W2:Y:S02]  /*1b270*/  @!P2 SYNCS.PHASECHK.TRANS64 P2, [R3+URZ+0x2d830], R0 ;  /* 0x02d830000300a5a7 */ /* 0x000ea4000804007f */
[----:B--2---:R-:W-:Y:S05]  /*1b280*/  @!P2 BRA `(.L_x_10539) ;  /* 0xfffffffc00f0a947 */ /* 0x004fea000383ffff */
[----:B------:R-:W-:Y:S05]  /*1b290*/  BRA `(.L_x_10538) ;  /* 0xffffff2800207947 */ /* 0x000fea000383ffff */
.L_x_10543:
[----:B-1----:R1:W2:Y:S02]  /*1b2a0*/  SYNCS.PHASECHK.TRANS64.TRYWAIT P1, [R3+URZ+0x2d850], R0 ;  /* 0x02d85000030075a7 */ /* 0x0022a4000802017f */
[----:B--2---:R-:W-:Y:S05]  /*1b2b0*/  @!P1 NANOSLEEP.SYNCS 0x989680 ;  /* 0x009896800000995d */ /* 0x004fea0003900000 */
[----:B------:R-:W2:Y:S02]  /*1b2c0*/  @!P1 SYNCS.PHASECHK.TRANS64 P1, [R3+URZ+0x2d850], R0 ;  /* 0x02d85000030095a7 */ /* 0x000ea4000802007f */
[----:B--2---:R-:W-:Y:S05]  /*1b2d0*/  @!P1 BRA `(.L_x_10543) ;  /* 0xfffffffc00f09947 */ /* 0x004fea000383ffff */
[----:B------:R-:W-:Y:S05]  /*1b2e0*/  BRA `(.L_x_10540) ;  /* 0xffffff2c00407947 */ /* 0x000fea000383ffff */
.L_x_10550:
[----:B-1----:R1:W2:Y:S02]  /*1b2f0*/  SYNCS.PHASECHK.TRANS64.TRYWAIT P1, [R12+URZ+0x2d850], R7 ;  /* 0x02d850070c0075a7 */ /* 0x0022a4000802017f */
[----:B--2---:R-:W-:Y:S05]  /*1b300*/  @!P1 NANOSLEEP.SYNCS 0x989680 ;  /* 0x009896800000995d */ /* 0x004fea0003900000 */
[----:B------:R-:W2:Y:S02]  /*1b310*/  @!P1 SYNCS.PHASECHK.TRANS64 P1, [R12+URZ+0x2d850], R7 ;  /* 0x02d850070c0095a7 */ /* 0x000ea4000802007f */
[----:B--2---:R-:W-:Y:S05]  /*1b320*/  @!P1 BRA `(.L_x_10550) ;  /* 0xfffffffc00f09947 */ /* 0x004fea000383ffff */
[----:B------:R-:W-:Y:S05]  /*1b330*/  BRA `(.L_x_10549) ;  /* 0xffffff4c001c7947 */ /* 0x000fea000383ffff */
.L_x_10556:
[----:B------:R-:W-:Y:S02]  /*1b340*/  IMAD.MOV.U32 R13, RZ, RZ, R20 ;  /* 0x000000ffff0d7224 */ /* 0x000fe400078e0014 */
[----:B------:R-:W-:Y:S02]  /*1b350*/  IMAD.MOV.U32 R12, RZ, RZ, RZ ;  /* 0x000000ffff0c7224 */ /* 0x000fe400078e00ff */
[----:B------:R-:W-:Y:S02]  /*1b360*/  IMAD.MOV.U32 R11, RZ, RZ, 0x1c1f ;  /* 0x00001c1fff0b7424 */ /* 0x000fe400078e00ff */
[----:B------:R-:W-:-:S07]  /*1b370*/  IMAD.MOV.U32 R15, RZ, RZ, -0x1 ;  /* 0xffffffffff0f7424 */ /* 0x000fce00078e00ff */
[----:B-----5:R-:W-:Y:S05]  /*1b380*/  WARPSYNC.COLLECTIVE R15, `(.L_x_10728) ;  /* 0x000000000f087348 */ /* 0x020fea0003c00000 */
[----:B------:R0:W1:Y:S02]  /*1b390*/  SHFL.IDX P6, R14, R13, R12, R11 ;  /* 0x0000000c0d0e7389 */ /* 0x00006400000c000b */
[----:B01---5:R-:W-:Y:S01]  /*1b3a0*/  ENDCOLLECTIVE ;  /* 0x000000000000791b */ /* 0x023fe20003800000 */
.L_x_10728:
[----:B------:R-:W-:Y:S01]  /*1b3b0*/  MOV R13, R0 ;  /* 0x00000000000d7202 */ /* 0x000fe20000000f00 */
[----:B------:R-:W-:-:S07]  /*1b3c0*/  IMAD.MOV.U32 R3, RZ, RZ, R14 ;  /* 0x000000ffff037224 */ /* 0x000fce00078e000e */
[----:B------:R-:W-:Y:S05]  /*1b3d0*/  WARPSYNC.COLLECTIVE R15, `(.L_x_10729) ;  /* 0x000000000f087348 */ /* 0x000fea0003c00000 */
[----:B------:R0:W1:Y:S02]  /*1b3e0*/  SHFL.IDX P6, R14, R13, R12, R11 ;  /* 0x0000000c0d0e7389 */ /* 0x00006400000c000b */
[----:B01----:R-:W-:Y:S01]  /*1b3f0*/  ENDCOLLECTIVE ;  /* 0x000000000000791b */ /* 0x003fe20003800000 */
.L_x_10729:
[----:B------:R-:W-:Y:S05]  /*1b400*/  BRA `(.L_x_10730) ;  /* 0xffffff6400ec7947 */ /* 0x000fea000383ffff */
.L_x_10559:
[----:B------:R-:W-:Y:S01]  /*1b410*/  BSSY B1, `(.L_x_10731) ;  /* 0x0000008000017945 */ /* 0x000fe20003800000 */
[----:B---3--:R-:W-:Y:S02]  /*1b420*/  IMAD.MOV.U32 R13, RZ, RZ, R20 ;  /* 0x000000ffff0d7224 */ /* 0x008fe400078e0014 */
[----:B------:R-:W-:Y:S02]  /*1b430*/  IMAD.MOV.U32 R12, RZ, RZ, 0x1 ;  /* 0x00000001ff0c7424 */ /* 0x000fe400078e00ff */
[----:B------:R-:W-:Y:S02]  /*1b440*/  IMAD.MOV.U32 R11, RZ, RZ, 0x1c1f ;  /* 0x00001c1fff0b7424 */ /* 0x000fe400078e00ff */
[----:B------:R-:W-:-:S07]  /*1b450*/  IMAD.MOV.U32 R15, RZ, RZ, -0x1 ;  /* 0xffffffffff0f7424 */ /* 0x000fce00078e00ff */
[----:B012--5:R-:W-:Y:S05]  /*1b460*/  WARPSYNC.COLLECTIVE R15, `(.L_x_10732) ;  /* 0x000000000f087348 */ /* 0x027fea0003c00000 */
[----:B--2---:R2:W3:Y:S02]  /*1b470*/  SHFL.IDX P6, R14, R13, R12, R11 ;  /* 0x0000000c0d0e7389 */ /* 0x0044e400000c000b */
[----:B0123-5:R-:W-:Y:S01]  /*1b480*/  ENDCOLLECTIVE ;  /* 0x000000000000791b */ /* 0x02ffe20003800000 */
.L_x_10732:
[----:B------:R-:W-:Y:S05]  /*1b490*/  BSYNC B1 ;  /* 0x0000000000017941 */ /* 0x000fea0003800000 */
.L_x_10731:
        /* <DEDUP_REMOVED lines=8> */
.L_x_10733:
[----:B------:R-:W-:Y:S05]  /*1b520*/  BRA `(.L_x_10734) ;  /* 0xffffff6400fc7947 */ /* 0x000fea000383ffff */
.L_x_10561:
[----:B------:R-:W-:Y:S01]  /*1b530*/  IMAD.MOV.U32 R13, RZ, RZ, R26 ;  /* 0x000000ffff0d7224 */ /* 0x000fe200078e001a */
[----:B------:R-:W-:Y:S01]  /*1b540*/  MOV R11, 0x1c1f ;  /* 0x00001c1f000b7802 */ /* 0x000fe20000000f00 */
[----:B------:R-:W-:Y:S02]  /*1b550*/  IMAD.MOV.U32 R12, RZ, RZ, RZ ;  /* 0x000000ffff0c7224 */ /* 0x000fe400078e00ff */
[----:B------:R-:W-:-:S07]  /*1b560*/  IMAD.MOV.U32 R15, RZ, RZ, -0x1 ;  /* 0xffffffffff0f7424 */ /* 0x000fce00078e00ff */
[----:B------:R-:W-:Y:S05]  /*1b570*/  WARPSYNC.COLLECTIVE R15, `(.L_x_10735) ;  /* 0x000000000f087348 */ /* 0x000fea0003c00000 */
[----:B------:R0:W1:Y:S02]  /*1b580*/  SHFL.IDX P6, R14, R13, R12, R11 ;  /* 0x0000000c0d0e7389 */ /* 0x00006400000c000b */
[----:B01----:R-:W-:Y:S01]  /*1b590*/  ENDCOLLECTIVE ;  /* 0x000000000000791b */ /* 0x003fe20003800000 */
.L_x_10735:
[----:B------:R-:W-:Y:S02]  /*1b5a0*/  IMAD.MOV.U32 R13, RZ, RZ, R0 ;  /* 0x000000ffff0d7224 */ /* 0x000fe400078e0000 */
[----:B------:R-:W-:-:S07]  /*1b5b0*/  IMAD.MOV.U32 R3, RZ, RZ, R14 ;  /* 0x000000ffff037224 */ /* 0x000fce00078e000e */
[----:B------:R-:W-:Y:S05]  /*1b5c0*/  WARPSYNC.COLLECTIVE R15, `(.L_x_10736) ;  /* 0x000000000f087348 */ /* 0x000fea0003c00000 */
[----:B------:R0:W1:Y:S02]  /*1b5d0*/  SHFL.IDX P6, R14, R13, R12, R11 ;  /* 0x0000000c0d0e7389 */ /* 0x00006400000c000b */
[----:B01----:R-:W-:Y:S01]  /*1b5e0*/  ENDCOLLECTIVE ;  /* 0x000000000000791b */ /* 0x003fe20003800000 */
.L_x_10736:
[----:B------:R-:W-:Y:S05]  /*1b5f0*/  BRA `(.L_x_10737) ;  /* 0xffffff6800c87947 */ /* 0x000fea000383ffff */
.L_x_10564:
[----:B------:R-:W-:Y:S01]  /*1b600*/  BSSY B1, `(.L_x_10738) ;  /* 0x0000008000017945 */ /* 0x000fe20003800000 */
[----:B---3--:R-:W-:Y:S01]  /*1b610*/  IMAD.MOV.U32 R13, RZ, RZ, R26 ;  /* 0x000000ffff0d7224 */ /* 0x008fe200078e001a */
[----:B------:R-:W-:Y:S01]  /*1b620*/  MOV R11, 0x1c1f ;  /* 0x00001c1f000b7802 */ /* 0x000fe20000000f00 */
[----:B------:R-:W-:Y:S02]  /*1b630*/  IMAD.MOV.U32 R12, RZ, RZ, 0x1 ;  /* 0x00000001ff0c7424 */ /* 0x000fe400078e00ff */
[----:B------:R-:W-:-:S07]  /*1b640*/  IMAD.MOV.U32 R15, RZ, RZ, -0x1 ;  /* 0xffffffffff0f7424 */ /* 0x000fce00078e00ff */
[----:B012---:R-:W-:Y:S05]  /*1b650*/  WARPSYNC.COLLECTIVE R15, `(.L_x_10739) ;  /* 0x000000000f087348 */ /* 0x007fea0003c00000 */
[----:B--2---:R2:W3:Y:S02]  /*1b660*/  SHFL.IDX P6, R14, R13, R12, R11 ;  /* 0x0000000c0d0e7389 */ /* 0x0044e400000c000b */
[----:B0123--:R-:W-:Y:S01]  /*1b670*/  ENDCOLLECTIVE ;  /* 0x000000000000791b */ /* 0x00ffe20003800000 */
.L_x_10739:
[----:B------:R-:W-:Y:S05]  /*1b680*/  BSYNC B1 ;  /* 0x0000000000017941 */ /* 0x000fea0003800000 */
.L_x_10738:
        /* <DEDUP_REMOVED lines=8> */
.L_x_10740:
[----:B------:R-:W-:Y:S05]  /*1b710*/  BRA `(.L_x_10741) ;  /* 0xffffff6c00c47947 */ /* 0x000fea000383ffff */
.L_x_10568:
[----:B------:R-:W-:Y:S02]  /*1b720*/  IMAD.MOV.U32 R13, RZ, RZ, R4 ;  /* 0x000000ffff0d7224 */ /* 0x000fe400078e0004 */
[----:B------:R-:W-:Y:S02]  /*1b730*/  IMAD.MOV.U32 R12, RZ, RZ, RZ ;  /* 0x000000ffff0c7224 */ /* 0x000fe400078e00ff */
[----:B------:R-:W-:Y:S02]  /*1b740*/  IMAD.MOV.U32 R11, RZ, RZ, 0x1c1f ;  /* 0x00001c1fff0b7424 */ /* 0x000fe400078e00ff */
[----:B------:R-:W-:-:S07]  /*1b750*/  IMAD.MOV.U32 R15, RZ, RZ, -0x1 ;  /* 0xffffffffff0f7424 */ /* 0x000fce00078e00ff */
[----:B-1----:R-:W-:Y:S05]  /*1b760*/  WARPSYNC.COLLECTIVE R15, `(.L_x_10742) ;  /* 0x000000000f087348 */ /* 0x002fea0003c00000 */
[----:B------:R0:W2:Y:S02]  /*1b770*/  SHFL.IDX P6, R14, R13, R12, R11 ;  /* 0x0000000c0d0e7389 */ /* 0x0000a400000c000b */
[----:B012---:R-:W-:Y:S01]  /*1b780*/  ENDCOLLECTIVE ;  /* 0x000000000000791b */ /* 0x007fe20003800000 */
.L_x_10742:
[----:B------:R-:W-:Y:S01]  /*1b790*/  MOV R13, R0 ;  /* 0x00000000000d7202 */ /* 0x000fe20000000f00 */
[----:B------:R-:W-:-:S07]  /*1b7a0*/  IMAD.MOV.U32 R3, RZ, RZ, R14 ;  /* 0x000000ffff037224 */ /* 0x000fce00078e000e */
[----:B------:R-:W-:Y:S05]  /*1b7b0*/  WARPSYNC.COLLECTIVE R15, `(.L_x_10743) ;  /* 0x000000000f087348 */ /* 0x000fea0003c00000 */
[----:B------:R0:W1:Y:S02]  /*1b7c0*/  SHFL.IDX P6, R14, R13, R12, R11 ;  /* 0x0000000c0d0e7389 */ /* 0x00006400000c000b */
[----:B01----:R-:W-:Y:S01]  /*1b7d0*/  ENDCOLLECTIVE ;  /* 0x000000000000791b */ /* 0x003fe20003800000 */
.L_x_10743:
[----:B------:R-:W-:Y:S05]  /*1b7e0*/  BRA `(.L_x_10744) ;  /* 0xffffff7c00007947 */ /* 0x000fea000383ffff */
.L_x_10571:
        /* <DEDUP_REMOVED lines=8> */
.L_x_10746:
[----:B------:R-:W-:Y:S05]  /*1b870*/  BSYNC B1 ;  /* 0x0000000000017941 */ /* 0x000fea0003800000 */
.L_x_10745:
        /* <DEDUP_REMOVED lines=8> */
.L_x_10747:
[----:B------:R-:W-:Y:S05]  /*1b900*/  BRA `(.L_x_10748) ;  /* 0xffffff7c00147947 */ /* 0x000fea000383ffff */
.L_x_10588:
        /* <DEDUP_REMOVED lines=8> */
[----:B-1----:R-:W-:Y:S05]  /*1b990*/  WARPSYNC.COLLECTIVE R15, `(.L_x_10750) ;  /* 0x000000000f087348 */ /* 0x002fea0003c00000 */
[----:B------:R0:W2:Y:S02]  /*1b9a0*/  SHFL.IDX P6, R14, R13, R12, R11 ;  /* 0x0000000c0d0e7389 */ /* 0x0000a400000c000b */
[----:B012---:R-:W-:Y:S01]  /*1b9b0*/  ENDCOLLECTIVE ;  /* 0x000000000000791b */ /* 0x007fe20003800000 */
.L_x_10750:
[----:B------:R-:W-:Y:S05]  /*1b9c0*/  BSYNC B1 ;  /* 0x0000000000017941 */ /* 0x000fea0003800000 */
.L_x_10749:
[----:B------:R-:W-:Y:S05]  /*1b9d0*/  BRA `(.L_x_10751) ;  /* 0xffffff9000fc7947 */ /* 0x000fea000383ffff */
.L_x_10590:
[----:B------:R-:W-:Y:S01]  /*1b9e0*/  BSSY B1, `(.L_x_10752) ;  /* 0x0000006000017945 */ /* 0x000fe20003800000 */
[----:B------:R-:W-:-:S07]  /*1b9f0*/  IMAD.MOV.U32 R15, RZ, RZ, -0x1 ;  /* 0xffffffffff0f7424 */ /* 0x000fce00078e00ff */
[----:B01----:R-:W-:Y:S05]  /*1ba00*/  WARPSYNC.COLLECTIVE R15, `(.L_x_10753) ;  /* 0x000000000f0c7348 */ /* 0x003fea0003c00000 */
[----:B------:R-:W-:Y:S02]  /*1ba10*/  ELECT P6, UR62, PT ;  /* 0x00000000003e782f */ /* 0x000fe400038c0000 */
[----:B------:R-:W-:Y:S01]  /*1ba20*/  MOV R14, UR62 ;  /* 0x0000003e000e7c02 */ /* 0x000fe20008000f00 */
[----:B01----:R-:W-:Y:S10]  /*1ba30*/  ENDCOLLECTIVE ;  /* 0x000000000000791b */ /* 0x003ff40003800000 */
.L_x_10753:
[----:B------:R-:W-:Y:S05]  /*1ba40*/  BSYNC B1 ;  /* 0x0000000000017941 */ /* 0x000fea0003800000 */
.L_x_10752:
[----:B------:R-:W-:Y:S05]  /*1ba50*/  BRA `(.L_x_10589) ;  /* 0xffffff9000f47947 */ /* 0x000fea000383ffff */
.L_x_10592:
[----:B0-----:R0:W2:Y:S02]  /*1ba60*/  SYNCS.PHASECHK.TRANS64.TRYWAIT P0, [R16+URZ+0x2d820], R6 ;  /* 0x02d82006100075a7 */ /* 0x0010a4000800017f */
[----:B--2---:R-:W-:Y:S05]  /*1ba70*/  @!P0 NANOSLEEP.SYNCS 0x989680 ;  /* 0x009896800000895d */ /* 0x004fea0003900000 */
[----:B------:R-:W2:Y:S02]  /*1ba80*/  @!P0 SYNCS.PHASECHK.TRANS64 P0, [R16+URZ+0x2d820], R6 ;  /* 0x02d82006100085a7 */ /* 0x000ea4000800007f */
[----:B--2---:R-:W-:Y:S05]  /*1ba90*/  @!P0 BRA `(.L_x_10592) ;  /* 0xfffffffc00f08947 */ /* 0x004fea000383ffff */
[----:B------:R-:W-:Y:S05]  /*1baa0*/  BRA `(.L_x_10754) ;  /* 0xffffff9400047947 */ /* 0x000fea000383ffff */
.L_x_10596:
[----:B-1----:R1:W2:Y:S02]  /*1bab0*/  SYNCS.PHASECHK.TRANS64.TRYWAIT P0, [R9+URZ+0x2d8a0], R11 ;  /* 0x02d8a00b090075a7 */ /* 0x0022a4000800017f */
[----:B--2---:R-:W-:Y:S05]  /*1bac0*/  @!P0 NANOSLEEP.SYNCS 0x989680 ;  /* 0x009896800000895d */ /* 0x004fea0003900000 */
[----:B------:R-:W2:Y:S02]  /*1bad0*/  @!P0 SYNCS.PHASECHK.TRANS64 P0, [R9+URZ+0x2d8a0], R11 ;  /* 0x02d8a00b090085a7 */ /* 0x000ea4000800007f */
[----:B--2---:R-:W-:Y:S05]  /*1bae0*/  @!P0 BRA `(.L_x_10596) ;  /* 0xfffffffc00f08947 */ /* 0x004fea000383ffff */
[----:B------:R-:W-:Y:S05]  /*1baf0*/  BRA `(.L_x_10755) ;  /* 0xffffff9400207947 */ /* 0x000fea000383ffff */
.L_x_10603:
[----:B0-----:R0:W2:Y:S02]  /*1bb00*/  SYNCS.PHASECHK.TRANS64.TRYWAIT P0, [R9+URZ+0x2d8c0], R11 ;  /* 0x02d8c00b090075a7 */ /* 0x0010a4000800017f */
[----:B--2---:R-:W-:Y:S05]  /*1bb10*/  @!P0 NANOSLEEP.SYNCS 0x989680 ;  /* 0x009896800000895d */ /* 0x004fea0003900000 */
[----:B------:R-:W2:Y:S02]  /*1bb20*/  @!P0 SYNCS.PHASECHK.TRANS64 P0, [R9+URZ+0x2d8c0], R11 ;  /* 0x02d8c00b090085a7 */ /* 0x000ea4000800007f */
[----:B--2---:R-:W-:Y:S05]  /*1bb30*/  @!P0 BRA `(.L_x_10603) ;  /* 0xfffffffc00f08947 */ /* 0x004fea000383ffff */
[----:B------:R-:W-:Y:S05]  /*1bb40*/  BRA `(.L_x_10756) ;  /* 0xffffff98001c7947 */ /* 0x000fea000383ffff */
.L_x_10612:
[----:B0-----:R0:W1:Y:S02]  /*1bb50*/  SYNCS.PHASECHK.TRANS64.TRYWAIT P2, [R9+URZ+0x2d8a0], R8 ;  /* 0x02d8a008090075a7 */ /* 0x001064000804017f */
[----:B-1----:R-:W-:Y:S05]  /*1bb60*/  @!P2 NANOSLEEP.SYNCS 0x989680 ;  /* 0x009896800000a95d */ /* 0x002fea0003900000 */
[----:B------:R-:W1:Y:S02]  /*1bb70*/  @!P2 SYNCS.PHASECHK.TRANS64 P2, [R9+URZ+0x2d8a0], R8 ;  /* 0x02d8a0080900a5a7 */ /* 0x000e64000804007f */
[----:B-1----:R-:W-:Y:S05]  /*1bb80*/  @!P2 BRA `(.L_x_10612) ;  /* 0xfffffffc00f0a947 */ /* 0x002fea000383ffff */
[----:B------:R-:W-:Y:S05]  /*1bb90*/  BRA `(.L_x_10757) ;  /* 0xffffff9c005c7947 */ /* 0x000fea000383ffff */
.L_x_10619:
[----:B-1----:R1:W2:Y:S02]  /*1bba0*/  SYNCS.PHASECHK.TRANS64.TRYWAIT P2, [R9+URZ+0x2d8c0], R8 ;  /* 0x02d8c008090075a7 */ /* 0x0022a4000804017f */
[----:B--2---:R-:W-:Y:S05]  /*1bbb0*/  @!P2 NANOSLEEP.SYNCS 0x989680 ;  /* 0x009896800000a95d */ /* 0x004fea0003900000 */
[----:B------:R-:W2:Y:S02]  /*1bbc0*/  @!P2 SYNCS.PHASECHK.TRANS64 P2, [R9+URZ+0x2d8c0], R8 ;  /* 0x02d8c0080900a5a7 */ /* 0x000ea4000804007f */
[----:B--2---:R-:W-:Y:S05]  /*1bbd0*/  @!P2 BRA `(.L_x_10619) ;  /* 0xfffffffc00f0a947 */ /* 0x004fea000383ffff */
[----:B------:R-:W-:Y:S05]  /*1bbe0*/  BRA `(.L_x_10758) ;  /* 0xffffffa000547947 */ /* 0x000fea000383ffff */
.L_x_10636:
[----:B------:R-:W0:Y:S01]  /*1bbf0*/  S2R R20, SR_TID.X ;  /* 0x0000000000147919 */ /* 0x000e220000002100 */
[----:B------:R-:W-:Y:S01]  /*1bc00*/  BSSY B0, `(.L_x_10759) ;  /* 0x000000a000007945 */ /* 0x000fe20003800000 */
[----:B------:R-:W-:Y:S01]  /*1bc10*/  IMAD.MOV.U32 R12, RZ, RZ, RZ ;  /* 0x000000ffff0c7224 */ /* 0x000fe200078e00ff */
[----:B------:R-:W-:Y:S02]  /*1bc20*/  MOV R15, 0xffffffff ;  /* 0xffffffff000f7802 */ /* 0x000fe40000000f00 */
[----:B0-----:R-:W-:-:S04]  /*1bc30*/  SHF.R.U32.HI R11, RZ, 0x5, R20 ;  /* 0x00000005ff0b7819 */ /* 0x001fc80000011614 */
[----:B------:R-:W-:-:S05]  /*1bc40*/  LOP3.LUT R11, R11, 0x3, RZ, 0xc0, !PT ;  /* 0x000000030b0b7812 */ /* 0x000fca00078ec0ff */
[----:B------:R-:W-:Y:S02]  /*1bc50*/  IMAD.MOV.U32 R13, RZ, RZ, R11 ;  /* 0x000000ffff0d7224 */ /* 0x000fe400078e000b */
[----:B------:R-:W-:-:S07]  /*1bc60*/  IMAD.MOV.U32 R11, RZ, RZ, 0x1f ;  /* 0x0000001fff0b7424 */ /* 0x000fce00078e00ff */
[----:B-----5:R-:W-:Y:S05]  /*1bc70*/  WARPSYNC.COLLECTIVE R15, `(.L_x_10760) ;  /* 0x000000000f087348 */ /* 0x020fea0003c00000 */
[----:B------:R0:W1:Y:S02]  /*1bc80*/  SHFL.IDX P6, R14, R13, R12, R11 ;  /* 0x0000000c0d0e7389 */ /* 0x00006400000c000b */
[----:B01---5:R-:W-:Y:S01]  /*1bc90*/  ENDCOLLECTIVE ;  /* 0x000000000000791b */ /* 0x023fe20003800000 */
.L_x_10760:
[----:B------:R-:W-:Y:S05]  /*1bca0*/  BSYNC B0 ;  /* 0x0000000000007941 */ /* 0x000fea0003800000 */
.L_x_10759:
[----:B------:R-:W-:Y:S05]  /*1bcb0*/  BRA `(.L_x_10761) ;  /* 0xffffffb000147947 */ /* 0x000fea000383ffff */
.L_x_10639:
[----:B0-----:R0:W1:Y:S02]  /*1bcc0*/  SYNCS.PHASECHK.TRANS64.TRYWAIT P0, [R0+URZ+0x2d840], R5 ;  /* 0x02d84005000075a7 */ /* 0x001064000800017f */
[----:B-1----:R-:W-:Y:S05]  /*1bcd0*/  @!P0 NANOSLEEP.SYNCS 0x989680 ;  /* 0x009896800000895d */ /* 0x002fea0003900000 */
[----:B------:R-:W1:Y:S02]  /*1bce0*/  @!P0 SYNCS.PHASECHK.TRANS64 P0, [R0+URZ+0x2d840], R5 ;  /* 0x02d84005000085a7 */ /* 0x000e64000800007f */
[----:B-1----:R-:W-:Y:S05]  /*1bcf0*/  @!P0 BRA `(.L_x_10639) ;  /* 0xfffffffc00f08947 */ /* 0x002fea000383ffff */
[----:B------:R-:W-:Y:S05]  /*1bd00*/  BRA `(.L_x_10762) ;  /* 0xffffffb000687947 */ /* 0x000fea000383ffff */
.L_x_10640:
        /* <DEDUP_REMOVED lines=8> */
.L_x_10764:
[----:B------:R-:W-:Y:S05]  /*1bd90*/  BSYNC B0 ;  /* 0x0000000000007941 */ /* 0x000fea0003800000 */
.L_x_10763:
        /* <DEDUP_REMOVED lines=8> */
.L_x_10765:
[----:B------:R-:W-:Y:S02]  /*1be20*/  IMAD.MOV.U32 R13, RZ, RZ, R7 ;  /* 0x000000ffff0d7224 */ /* 0x000fe400078e0007 */
[----:B------:R-:W-:Y:S02]  /*1be30*/  IMAD.MOV.U32 R12, RZ, RZ, 0x1 ;  /* 0x00000001ff0c7424 */ /* 0x000fe400078e00ff */
[----:B------:R-:W-:-:S07]  /*1be40*/  IMAD.MOV.U32 R4, RZ, RZ, R14 ;  /* 0x000000ffff047224 */ /* 0x000fce00078e000e */
[----:B------:R-:W-:Y:S05]  /*1be50*/  WARPSYNC.COLLECTIVE R15, `(.L_x_10766) ;  /* 0x000000000f087348 */ /* 0x000fea0003c00000 */
[----:B------:R0:W1:Y:S02]  /*1be60*/  SHFL.IDX P6, R14, R13, R12, R11 ;  /* 0x0000000c0d0e7389 */ /* 0x00006400000c000b */
[----:B01----:R-:W-:Y:S01]  /*1be70*/  ENDCOLLECTIVE ;  /* 0x000000000000791b */ /* 0x003fe20003800000 */
.L_x_10766:
[----:B------:R-:W-:-:S05]  /*1be80*/  @P0 LEA R5, P1, R9, R4, 0x1 ;  /* 0x0000000409050211 */ /* 0x000fca00078208ff */
[----:B------:R-:W-:Y:S01]  /*1be90*/  @P0 IMAD.X R4, RZ, RZ, R6, P1 ;  /* 0x000000ffff040224 */ /* 0x000fe200008e0606 */
[----:B------:R-:W-:Y:S02]  /*1bea0*/  @P0 LEA R6, R8, R16, 0x1 ;  /* 0x0000001008060211 */ /* 0x000fe400078e08ff */
[----:B------:R-:W-:Y:S02]  /*1beb0*/  ISETP.GE.AND P1, PT, R3, 0x21, PT ;  /* 0x000000210300780c */ /* 0x000fe40003f26270 */
        /* <DEDUP_REMOVED lines=14> */
.L_x_10767:
[----:B------:R-:W-:Y:S02]  /*1bfa0*/  IMAD.MOV.U32 R13, RZ, RZ, R7 ;  /* 0x000000ffff0d7224 */ /* 0x000fe400078e0007 */
[----:B------:R-:W-:Y:S01]  /*1bfb0*/  IMAD.MOV.U32 R12, RZ, RZ, 0x2 ;  /* 0x00000002ff0c7424 */ /* 0x000fe200078e00ff */
[----:B------:R-:W-:-:S07]  /*1bfc0*/  MOV R4, R14 ;  /* 0x0000000e00047202 */ /* 0x000fce0000000f00 */
[----:B------:R-:W-:Y:S05]  /*1bfd0*/  WARPSYNC.COLLECTIVE R15, `(.L_x_10768) ;  /* 0x000000000f087348 */ /* 0x000fea0003c00000 */
[----:B------:R0:W1:Y:S02]  /*1bfe0*/  SHFL.IDX P6, R14, R13, R12, R11 ;  /* 0x0000000c0d0e7389 */ /* 0x00006400000c000b */
[----:B01----:R-:W-:Y:S01]  /*1bff0*/  ENDCOLLECTIVE ;  /* 0x000000000000791b */ /* 0x003fe20003800000 */
.L_x_10768:
[----:B------:R-:W-:-:S05]  /*1c000*/  @P1 LEA R5, P0, R9, R4, 0x1 ;  /* 0x0000000409051211 */ /* 0x000fca00078008ff */
[----:B------:R-:W-:Y:S02]  /*1c010*/  @P1 IMAD.X R4, RZ, RZ, R6, P0 ;  /* 0x000000ffff041224 */ /* 0x000fe400000e0606 */
[----:B------:R-:W-:-:S03]  /*1c020*/  @P1 IMAD R6, R8, 0x2, R16 ;  /* 0x0000000208061824 */ /* 0x000fc600078e0210 */
        /* <DEDUP_REMOVED lines=15> */
.L_x_10769:
[----:B------:R-:W-:Y:S01]  /*1c120*/  MOV R13, R7 ;  /* 0x00000007000d7202 */ /* 0x000fe20000000f00 */
[----:B------:R-:W-:Y:S02]  /*1c130*/  IMAD.MOV.U32 R12, RZ, RZ, 0x3 ;  /* 0x00000003ff0c7424 */ /* 0x000fe400078e00ff */
[----:B------:R-:W-:-:S07]  /*1c140*/  IMAD.MOV.U32 R4, RZ, RZ, R14 ;  /* 0x000000ffff047224 */ /* 0x000fce00078e000e */
[----:B------:R-:W-:Y:S05]  /*1c150*/  WARPSYNC.COLLECTIVE R15, `(.L_x_10770) ;  /* 0x000000000f087348 */ /* 0x000fea0003c00000 */
[----:B------:R0:W1:Y:S02]  /*1c160*/  SHFL.IDX P6, R14, R13, R12, R11 ;  /* 0x0000000c0d0e7389 */ /* 0x00006400000c000b */
[----:B01----:R-:W-:Y:S01]  /*1c170*/  ENDCOLLECTIVE ;  /* 0x000000000000791b */ /* 0x003fe20003800000 */
.L_x_10770:
[----:B------:R-:W-:-:S05]  /*1c180*/  @P1 LEA R5, P0, R9, R4, 0x1 ;  /* 0x0000000409051211 */ /* 0x000fca00078008ff */
[----:B------:R-:W-:Y:S02]  /*1c190*/  @P1 IMAD.X R4, RZ, RZ, R6, P0 ;  /* 0x000000ffff041224 */ /* 0x000fe400000e0606 */
[----:B------:R-:W-:-:S03]  /*1c1a0*/  @P1 IMAD R6, R8, 0x2, R16 ;  /* 0x0000000208061824 */ /* 0x000fc600078e0210 */
        /* <DEDUP_REMOVED lines=8> */
.L_x_10771:
        /* <DEDUP_REMOVED lines=8> */
.L_x_10645:
        /* <DEDUP_REMOVED lines=9> */
.L_x_10773:
[C---:B------:R-:W-:Y:S01]  /*1c340*/  VIADD R9, R25.reuse, 0x20 ;  /* 0x0000002019097836 */ /* 0x040fe20000000000 */
[----:B------:R-:W-:Y:S02]  /*1c350*/  ISETP.GE.AND P3, PT, R25, R0, PT ;  /* 0x000000001900720c */ /* 0x000fe40003f66270 */
[----:B------:R-:W-:Y:S01]  /*1c360*/  MOV R13, R5 ;  /* 0x00000005000d7202 */ /* 0x000fe20000000f00 */
[----:B------:R-:W-:-:S10]  /*1c370*/  IMAD.MOV.U32 R2, RZ, RZ, R14 ;  /* 0x000000ffff027224 */ /* 0x000fd400078e000e */
[----:B------:R-:W-:Y:S05]  /*1c380*/  WARPSYNC.COLLECTIVE R15, `(.L_x_10774) ;  /* 0x000000000f087348 */ /* 0x000fea0003c00000 */
[----:B------:R0:W1:Y:S02]  /*1c390*/  SHFL.IDX P6, R14, R13, R12, R11 ;  /* 0x0000000c0d0e7389 */ /* 0x00006400000c000b */
[----:B01----:R-:W-:Y:S01]  /*1c3a0*/  ENDCOLLECTIVE ;  /* 0x000000000000791b */ /* 0x003fe20003800000 */
.L_x_10774:
[----:B------:R-:W-:Y:S01]  /*1c3b0*/  IMAD.MOV.U32 R13, RZ, RZ, R4 ;  /* 0x000000ffff0d7224 */ /* 0x000fe200078e0004 */
[----:B------:R-:W-:Y:S01]  /*1c3c0*/  MOV R12, 0x1 ;  /* 0x00000001000c7802 */ /* 0x000fe20000000f00 */
[----:B------:R-:W-:-:S07]  /*1c3d0*/  IMAD.MOV.U32 R3, RZ, RZ, R14 ;  /* 0x000000ffff037224 */ /* 0x000fce00078e000e */
[----:B------:R-:W-:Y:S05]  /*1c3e0*/  WARPSYNC.COLLECTIVE R15, `(.L_x_10775) ;  /* 0x000000000f087348 */ /* 0x000fea0003c00000 */
[----:B------:R0:W1:Y:S02]  /*1c3f0*/  SHFL.IDX P6, R14, R13, R12, R11 ;  /* 0x0000000c0d0e7389 */ /* 0x00006400000c000b */
[----:B01----:R-:W-:Y:S01]  /*1c400*/  ENDCOLLECTIVE ;  /* 0x000000000000791b */ /* 0x003fe20003800000 */
.L_x_10775:
[----:B------:R-:W-:-:S05]  /*1c410*/  @!P3 LEA R3, P4, R10, R3, 0x1 ;  /* 0x000000030a03b211 */ /* 0x000fca00078808ff */
[----:B------:R-:W-:-:S05]  /*1c420*/  @!P3 IMAD.X R2, RZ, RZ, R2, P4 ;  /* 0x000000ffff02b224 */ /* 0x000fca00020e0602 */
[----:B------:R-:W-:Y:S01]  /*1c430*/  @!P3 LOP3.LUT R3, R3, R2, RZ, 0x3c, !PT ;  /* 0x000000020303b212 */ /* 0x000fe200078e3cff */
[----:B------:R-:W-:-:S03]  /*1c440*/  IMAD.MOV.U32 R13, RZ, RZ, R5 ;  /* 0x000000ffff0d7224 */ /* 0x000fc600078e0005 */
[----:B------:R-:W-:-:S04]  /*1c450*/  @!P3 LOP3.LUT R2, R3, R2, RZ, 0x3c, !PT ;  /* 0x000000020302b212 */ /* 0x000fc800078e3cff */
[----:B------:R-:W-:-:S05]  /*1c460*/  @!P3 LOP3.LUT R3, R3, R2, RZ, 0x3c, !PT ;  /* 0x000000020303b212 */ /* 0x000fca00078e3cff */
[----:B------:R-:W-:Y:S01]  /*1c470*/  @!PT LDS RZ, [RZ] ;  /* 0x00000000fffff984 */ /* 0x000fe20000000800 */
[----:B------:R-:W-:Y:S01]  /*1c480*/  @!PT LDS RZ, [RZ] ;  /* 0x00000000fffff984 */ /* 0x000fe20000000800 */
[----:B------:R-:W-:Y:S01]  /*1c490*/  @!PT LDS RZ, [RZ] ;  /* 0x00000000fffff984 */ /* 0x000fe20000000800 */
        /* <DEDUP_REMOVED lines=8> */
.L_x_10776:
[----:B------:R-:W-:Y:S02]  /*1c520*/  IMAD.MOV.U32 R13, RZ, RZ, R4 ;  /* 0x000000ffff0d7224 */ /* 0x000fe400078e0004 */
[----:B------:R-:W-:Y:S02]  /*1c530*/  IMAD.MOV.U32 R12, RZ, RZ, 0x2 ;  /* 0x00000002ff0c7424 */ /* 0x000fe400078e00ff */
[----:B------:R-:W-:-:S07]  /*1c540*/  IMAD.MOV.U32 R3, RZ, RZ, R14 ;  /* 0x000000ffff037224 */ /* 0x000fce00078e000e */
[----:B------:R-:W-:Y:S05]  /*1c550*/  WARPSYNC.COLLECTIVE R15, `(.L_x_10777) ;  /* 0x000000000f087348 */ /* 0x000fea0003c00000 */
[----:B------:R0:W1:Y:S02]  /*1c560*/  SHFL.IDX P6, R14, R13, R12, R11 ;  /* 0x0000000c0d0e7389 */ /* 0x00006400000c000b */
[----:B01----:R-:W-:Y:S01]  /*1c570*/  ENDCOLLECTIVE ;  /* 0x000000000000791b */ /* 0x003fe20003800000 */
.L_x_10777:
        /* <DEDUP_REMOVED lines=11> */
[----:B------:R0:W-:Y:S02]  /*1c630*/  @!P3 LDGSTS.E.BYPASS.LTC128B.128 [R8+0x12c00], desc[UR42][R2.64+0x80], !P2 ;  /* 0x12c000800208bfae */ /* 0x0001e4000d101d6a */
[----:B0-----:R-:W-:-:S04]  /*1c640*/  IADD3 R2, R25, 0x40, RZ ;  /* 0x0000004019027810 */ /* 0x001fc80007ffe0ff */
[----:B------:R-:W-:Y:S01]  /*1c650*/  ISETP.GE.AND P3, PT, R2, R0, PT ;  /* 0x000000000200720c */ /* 0x000fe20003f66270 */
[----:B------:R-:W-:-:S12]  /*1c660*/  IMAD.MOV.U32 R2, RZ, RZ, R14 ;  /* 0x000000ffff027224 */ /* 0x000fd800078e000e */
[----:B------:R-:W-:Y:S05]  /*1c670*/  WARPSYNC.COLLECTIVE R15, `(.L_x_10778) ;  /* 0x000000000f087348 */ /* 0x000fea0003c00000 */
[----:B------:R0:W1:Y:S02]  /*1c680*/  SHFL.IDX P6, R14, R13, R12, R11 ;  /* 0x0000000c0d0e7389 */ /* 0x00006400000c000b */
[----:B01----:R-:W-:Y:S01]  /*1c690*/  ENDCOLLECTIVE ;  /* 0x000000000000791b */ /* 0x003fe20003800000 */
.L_x_10778:
[----:B------:R-:W-:Y:S02]  /*1c6a0*/  IMAD.MOV.U32 R13, RZ, RZ, R4 ;  /* 0x000000ffff0d7224 */ /* 0x000fe400078e0004 */
[----:B------:R-:W-:Y:S01]  /*1c6b0*/  IMAD.MOV.U32 R12, RZ, RZ, 0x3 ;  /* 0x00000003ff0c7424 */ /* 0x000fe200078e00ff */
[----:B------:R-:W-:-:S07]  /*1c6c0*/  MOV R3, R14 ;  /* 0x0000000e00037202 */ /* 0x000fce0000000f00 */
[----:B------:R-:W-:Y:S05]  /*1c6d0*/  WARPSYNC.COLLECTIVE R15, `(.L_x_10779) ;  /* 0x000000000f087348 */ /* 0x000fea0003c00000 */
[----:B------:R0:W1:Y:S02]  /*1c6e0*/  SHFL.IDX P6, R14, R13, R12, R11 ;  /* 0x0000000c0d0e7389 */ /* 0x00006400000c000b */
[----:B01----:R-:W-:Y:S01]  /*1c6f0*/  ENDCOLLECTIVE ;  /* 0x000000000000791b */ /* 0x003fe20003800000 */
.L_x_10779:
[----:B------:R-:W-:-:S05]  /*1c700*/  @!P3 LEA R3, P4, R10, R3, 0x1 ;  /* 0x000000030a03b211 */ /* 0x000fca00078808ff */
[----:B------:R-:W-:-:S05]  /*1c710*/  @!P3 IMAD.X R2, RZ, RZ, R2, P4 ;  /* 0x000000ffff02b224 */ /* 0x000fca00020e0602 */
[-C--:B------:R-:W-:Y:S02]  /*1c720*/  @!P3 LOP3.LUT R3, R3, R2.reuse, RZ, 0x3c, !PT ;  /* 0x000000020303b212 */ /* 0x080fe400078e3cff */
[----:B------:R-:W-:Y:S02]  /*1c730*/  MOV R13, R5 ;  /* 0x00000005000d7202 */ /* 0x000fe40000000f00 */
[----:B------:R-:W-:-:S04]  /*1c740*/  @!P3 LOP3.LUT R2, R3, R2, RZ, 0x3c, !PT ;  /* 0x000000020302b212 */ /* 0x000fc800078e3cff */
[----:B------:R-:W-:Y:S01]  /*1c750*/  @!P3 LOP3.LUT R3, R3, R2, RZ, 0x3c, !PT ;  /* 0x000000020303b212 */ /* 0x000fe200078e3cff */
[----:B------:R-:W-:-:S04]  /*1c760*/  IMAD.MOV.U32 R4, RZ, RZ, R14 ;  /* 0x000000ffff047224 */ /* 0x000fc800078e000e */
[----:B------:R-:W-:Y:S01]  /*1c770*/  @!PT LDS RZ, [RZ] ;  /* 0x00000000fffff984 */ /* 0x000fe20000000800 */
[----:B------:R-:W-:Y:S01]  /*1c780*/  @!PT LDS RZ, [RZ] ;  /* 0x00000000fffff984 */ /* 0x000fe20000000800 */
[----:B------:R-:W-:Y:S01]  /*1c790*/  @!PT LDS RZ, [RZ] ;  /* 0x00000000fffff984 */ /* 0x000fe20000000800 */
[----:B------:R0:W-:Y:S03]  /*1c7a0*/  @!P3 LDGSTS.E.BYPASS.LTC128B.128 [R8+0xd400], desc[UR42][R2.64], !P0 ;  /* 0x0d4000000208bfae */ /* 0x0001e6000c101d6a */
[----:B0-----:R-:W-:Y:S05]  /*1c7b0*/  WARPSYNC.COLLECTIVE R15, `(.L_x_10780) ;  /* 0x000000000f087348 */ /* 0x001fea0003c00000 */
[----:B------:R1:W2:Y:S02]  /*1c7c0*/  SHFL.IDX P6, R14, R13, R12, R11 ;  /* 0x0000000c0d0e7389 */ /* 0x0002a400000c000b */
[----:B012---:R-:W-:Y:S01]  /*1c7d0*/  ENDCOLLECTIVE ;  /* 0x000000000000791b */ /* 0x007fe20003800000 */
.L_x_10780:
[----:B------:R-:W-:Y:S01]  /*1c7e0*/  @!PT LDS RZ, [RZ] ;  /* 0x00000000fffff984 */ /* 0x000fe20000000800 */
[----:B------:R-:W-:Y:S01]  /*1c7f0*/  @!PT LDS RZ, [RZ] ;  /* 0x00000000fffff984 */ /* 0x000fe20000000800 */
[----:B------:R-:W-:Y:S01]  /*1c800*/  @!PT LDS RZ, [RZ] ;  /* 0x00000000fffff984 */ /* 0x000fe20000000800 */
[----:B------:R-:W-:Y:S04]  /*1c810*/  @!P3 LDGSTS.E.BYPASS.LTC128B.128 [R8+0x10400], desc[UR42][R2.64+0x40], !P1 ;  /* 0x104000400208bfae */ /* 0x000fe8000c901d6a */
[----:B------:R0:W-:Y:S01]  /*1c820*/  @!P3 LDGSTS.E.BYPASS.LTC128B.128 [R8+0x13400], desc[UR42][R2.64+0x80], !P2 ;  /* 0x134000800208bfae */ /* 0x0001e2000d101d6a */
[----:B------:R-:W-:Y:S01]  /*1c830*/  MOV R13, R6 ;  /* 0x00000006000d7202 */ /* 0x000fe20000000f00 */
[----:B------:R-:W-:Y:S02]  /*1c840*/  IMAD.MOV.U32 R12, RZ, RZ, RZ ;  /* 0x000000ffff0c7224 */ /* 0x000fe400078e00ff */
[----:B0-----:R-:W-:Y:S02]  /*1c850*/  VIADD R2, R25, 0x60 ;  /* 0x0000006019027836 */ /* 0x001fe40000000000 */
[----:B------:R-:W-:-:S03]  /*1c860*/  IMAD.MOV.U32 R5, RZ, RZ, R14 ;  /* 0x000000ffff057224 */ /* 0x000fc600078e000e */
[----:B------:R-:W-:-:S13]  /*1c870*/  ISETP.GE.AND P3, PT, R2, R0, PT ;  /* 0x000000000200720c */ /* 0x000fda0003f66270 */
[----:B------:R-:W-:Y:S05]  /*1c880*/  WARPSYNC.COLLECTIVE R15, `(.L_x_10781) ;  /* 0x000000000f087348 */ /* 0x000fea0003c00000 */
[----:B------:R0:W1:Y:S02]  /*1c890*/  SHFL.IDX P6, R14, R13, R12, R11 ;  /* 0x0000000c0d0e7389 */ /* 0x00006400000c000b */
[----:B01----:R-:W-:Y:S01]  /*1c8a0*/  ENDCOLLECTIVE ;  /* 0x000000000000791b */ /* 0x003fe20003800000 */
.L_x_10781:
[----:B------:R-:W-:Y:S01]  /*1c8b0*/  @!P3 LEA R2, P4, R10, R5, 0x1 ;  /* 0x000000050a02b211 */ /* 0x000fe200078808ff */
[----:B------:R-:W-:-:S04]  /*1c8c0*/  IMAD.MOV.U32 R13, RZ, RZ, R7 ;  /* 0x000000ffff0d7224 */ /* 0x000fc800078e0007 */
[----:B------:R-:W-:-:S05]  /*1c8d0*/  @!P3 IMAD.X R3, RZ, RZ, R4, P4 ;  /* 0x000000ffff03b224 */ /* 0x000fca00020e0604 */
[----:B------:R-:W-:Y:S01]  /*1c8e0*/  @!PT LDS RZ, [RZ] ;  /* 0x00000000fffff984 */ /* 0x000fe20000000800 */
[----:B------:R-:W-:Y:S01]  /*1c8f0*/  @!PT LDS RZ, [RZ] ;  /* 0x00000000fffff984 */ /* 0x000fe20000000800 */
[----:B------:R-:W-:Y:S01]  /*1c900*/  @!PT LDS RZ, [RZ] ;  /* 0x00000000fffff984 */ /* 0x000fe20000000800 */
[----:B------:R-:W-:Y:S04]  /*1c910*/  @!P3 LDGSTS.E.BYPASS.LTC128B.128 [R8+0xdc00], desc[UR42][R2.64], !P0 ;  /* 0x0dc000000208bfae */ /* 0x000fe8000c101d6a */
[----:B------:R-:W-:Y:S04]  /*1c920*/  @!P3 LDGSTS.E.BYPASS.LTC128B.128 [R8+0x10c00], desc[UR42][R2.64+0x40], !P1 ;  /* 0x10c000400208bfae */ /* 0x000fe8000c901d6a */
[----:B------:R0:W-:Y:S02]  /*1c930*/  @!P3 LDGSTS.E.BYPASS.LTC128B.128 [R8+0x13c00], desc[UR42][R2.64+0x80], !P2 ;  /* 0x13c000800208bfae */ /* 0x0001e4000d101d6a */
[----:B0-----:R-:W-:-:S05]  /*1c940*/  VIADD R2, R25, 0x80 ;  /* 0x0000008019027836 */ /* 0x001fca0000000000 */
[----:B------:R-:W-:Y:S01]  /*1c950*/  ISETP.GE.AND P3, PT, R2, R0, PT ;  /* 0x000000000200720c */ /* 0x000fe20003f66270 */
[----:B------:R-:W-:-:S12]  /*1c960*/  IMAD.MOV.U32 R2, RZ, RZ, R14 ;  /* 0x000000ffff027224 */ /* 0x000fd800078e000e */
[----:B------:R-:W-:Y:S05]  /*1c970*/  WARPSYNC.COLLECTIVE R15, `(.L_x_10782) ;  /* 0x000000000f087348 */ /* 0x000fea0003c00000 */
[----:B------:R0:W1:Y:S02]  /*1c980*/  SHFL.IDX P6, R14, R13, R12, R11 ;  /* 0x0000000c0d0e7389 */ /* 0x00006400000c000b */
[----:B01----:R-:W-:Y:S01]  /*1c990*/  ENDCOLLECTIVE ;  /* 0x000000000000791b */ /* 0x003fe20003800000 */
.L_x_10782:
[----:B------:R-:W-:Y:S02]  /*1c9a0*/  IMAD.MOV.U32 R13, RZ, RZ, R6 ;  /* 0x000000ffff0d7224 */ /* 0x000fe400078e0006 */
[----:B------:R-:W-:Y:S02]  /*1c9b0*/  IMAD.MOV.U32 R12, RZ, RZ, 0x1 ;  /* 0x00000001ff0c7424 */ /* 0x000fe400078e00ff */
[----:B------:R-:W-:-:S07]  /*1c9c0*/  IMAD.MOV.U32 R3, RZ, RZ, R14 ;  /* 0x000000ffff037224 */ /* 0x000fce00078e000e */
[----:B------:R-:W-:Y:S05]  /*1c9d0*/  WARPSYNC.COLLECTIVE R15, `(.L_x_10783) ;  /* 0x000000000f087348 */ /* 0x000fea0003c00000 */
[----:B------:R0:W1:Y:S02]  /*1c9e0*/  SHFL.IDX P6, R14, R13, R12, R11 ;  /* 0x0000000c0d0e7389 */ /* 0x00006400000c000b */
[----:B01----:R-:W-:Y:S01]  /*1c9f0*/  ENDCOLLECTIVE ;  /* 0x000000000000791b */ /* 0x003fe20003800000 */
.L_x_10783:
[----:B------:R-:W-:-:S04]  /*1ca00*/  @!P3 LEA R3, P4, R10, R3, 0x1 ;  /* 0x000000030a03b211 */ /* 0x000fc800078808ff */
[----:B------:R-:W-:-:S04]  /*1ca10*/  @!P3 IADD3.X R2, RZ, R2, RZ, P4, !PT ;  /* 0x00000002ff02b210 */ /* 0x000fc800027fe4ff */
[----:B------:R-:W-:Y:S01]  /*1ca20*/  @!P3 LOP3.LUT R3, R3, R2, RZ, 0x3c, !PT ;  /* 0x000000020303b212 */ /* 0x000fe200078e3cff */
[----:B------:R-:W-:-:S03]  /*1ca30*/  IMAD.MOV.U32 R13, RZ, RZ, R7 ;  /* 0x000000ffff0d7224 */ /* 0x000fc600078e0007 */
        /* <DEDUP_REMOVED lines=10> */
.L_x_10784:
[----:B------:R-:W-:Y:S01]  /*1cae0*/  @!PT LDS RZ, [RZ] ;  /* 0x00000000fffff984 */ /* 0x000fe20000000800 */
[----:B------:R-:W-:Y:S01]  /*1caf0*/  @!PT LDS RZ, [RZ] ;  /* 0x00000000fffff984 */ /* 0x000fe20000000800 */
[----:B------:R-:W-:Y:S01]  /*1cb00*/  @!PT LDS RZ, [RZ] ;  /* 0x00000000fffff984 */ /* 0x000fe20000000800 */
[----:B------:R-:W-:Y:S04]  /*1cb10*/  @!P3 LDGSTS.E.BYPASS.LTC128B.128 [R8+0x11400], desc[UR42][R2.64+0x40], !P1 ;  /* 0x114000400208bfae */ /* 0x000fe8000c901d6a */
[----:B------:R0:W-:Y:S02]  /*1cb20*/  @!P3 LDGSTS.E.BYPASS.LTC128B.128 [R8+0x14400], desc[UR42][R2.64+0x80], !P2 ;  /* 0x144000800208bfae */ /* 0x0001e4000d101d6a */
[----:B0-----:R-:W-:Y:S01]  /*1cb30*/  MOV R2, R14 ;  /* 0x0000000e00027202 */ /* 0x001fe20000000f00 */
[----:B------:R-:W-:Y:S06]  /*1cb40*/  BRA `(.L_x_10785) ;  /* 0xffffffb400347947 */ /* 0x000fec000383ffff */
.L_x_10648:
[----:B-1----:R1:W2:Y:S02]  /*1cb50*/  SYNCS.PHASECHK.TRANS64.TRYWAIT P0, [R16+URZ+0x2d820], R0 ;  /* 0x02d82000100075a7 */ /* 0x0022a4000800017f */
[----:B--2---:R-:W-:Y:S05]  /*1cb60*/  @!P0 NANOSLEEP.SYNCS 0x989680 ;  /* 0x009896800000895d */ /* 0x004fea0003900000 */
[----:B------:R-:W2:Y:S02]  /*1cb70*/  @!P0 SYNCS.PHASECHK.TRANS64 P0, [R16+URZ+0x2d820], R0 ;  /* 0x02d82000100085a7 */ /* 0x000ea4000800007f */
[----:B--2---:R-:W-:Y:S05]  /*1cb80*/  @!P0 BRA `(.L_x_10648) ;  /* 0xfffffffc00f08947 */ /* 0x004fea000383ffff */
[----:B------:R-:W-:Y:S05]  /*1cb90*/  BRA `(.L_x_10786) ;  /* 0xffffffb400987947 */ /* 0x000fea000383ffff */
.L_x_10653:
[----:B0-----:R0:W1:Y:S02]  /*1cba0*/  SYNCS.PHASECHK.TRANS64.TRYWAIT P0, [R5+URZ+0x2d840], R0 ;  /* 0x02d84000050075a7 */ /* 0x001064000800017f */
[----:B-1----:R-:W-:Y:S05]  /*1cbb0*/  @!P0 NANOSLEEP.SYNCS 0x989680 ;  /* 0x009896800000895d */ /* 0x002fea0003900000 */
[----:B------:R-:W1:Y:S02]  /*1cbc0*/  @!P0 SYNCS.PHASECHK.TRANS64 P0, [R5+URZ+0x2d840], R0 ;  /* 0x02d84000050085a7 */ /* 0x000e64000800007f */
[----:B-1----:R-:W-:Y:S05]  /*1cbd0*/  @!P0 BRA `(.L_x_10653) ;  /* 0xfffffffc00f08947 */ /* 0x002fea000383ffff */
[----:B------:R-:W-:Y:S05]  /*1cbe0*/  BRA `(.L_x_10787) ;  /* 0xffffffb8008c7947 */ /* 0x000fea000383ffff */
.L_x_10654:
        /* <DEDUP_REMOVED lines=8> */
.L_x_10789:
[----:B------:R-:W-:Y:S05]  /*1cc70*/  BSYNC B1 ;  /* 0x0000000000017941 */ /* 0x000fea0003800000 */
.L_x_10788:
[----:B------:R-:W0:Y:S01]  /*1cc80*/  S2R R21, SR_TID.X ;  /* 0x0000000000157919 */ /* 0x000e220000002100 */
[----:B------:R-:W-:Y:S01]  /*1cc90*/  IMAD.MOV.U32 R13, RZ, RZ, R6 ;  /* 0x000000ffff0d7224 */ /* 0x000fe200078e0006 */
[----:B------:R-:W-:Y:S01]  /*1cca0*/  MOV R15, 0xffffffff ;  /* 0xffffffff000f7802 */ /* 0x000fe20000000f00 */
[----:B------:R-:W-:Y:S01]  /*1ccb0*/  IMAD.MOV.U32 R12, RZ, RZ, RZ ;  /* 0x000000ffff0c7224 */ /* 0x000fe200078e00ff */
[----:B------:R-:W-:Y:S01]  /*1ccc0*/  MOV R3, R14 ;  /* 0x0000000e00037202 */ /* 0x000fe20000000f00 */
[----:B------:R-:W-:Y:S01]  /*1ccd0*/  IMAD.MOV.U32 R11, RZ, RZ, 0x1c1f ;  /* 0x00001c1fff0b7424 */ /* 0x000fe200078e00ff */
[----:B------:R-:W-:Y:S01]  /*1cce0*/  LOP3.LUT R19, R19, 0xffffffdf, RZ, 0xc0, !PT ;  /* 0xffffffdf13137812 */ /* 0x000fe200078ec0ff */
[----:B------:R-:W-:-:S07]  /*1ccf0*/  IMAD R4, R4, 0x2, R16 ;  /* 0x0000000204047824 */ /* 0x000fce00078e0210 */
[----:B0-----:R-:W-:Y:S05]  /*1cd00*/  WARPSYNC.COLLECTIVE R15, `(.L_x_10790) ;  /* 0x000000000f087348 */ /* 0x001fea0003c00000 */
[----:B------:R1:W2:Y:S02]  /*1cd10*/  SHFL.IDX P6, R14, R13, R12, R11 ;  /* 0x0000000c0d0e7389 */ /* 0x0002a400000c000b */
[----:B012---:R-:W-:Y:S01]  /*1cd20*/  ENDCOLLECTIVE ;  /* 0x000000000000791b */ /* 0x007fe20003800000 */
.L_x_10790:
[----:B------:R-:W-:-:S04]  /*1cd30*/  @P1 LOP3.LUT R19, R19, 0x20, RZ, 0xfc, !PT ;  /* 0x0000002013131812 */ /* 0x000fc800078efcff */
[----:B------:R-:W-:Y:S02]  /*1cd40*/  LOP3.LUT P1, RZ, R19, 0x4, RZ, 0xc0, !PT ;  /* 0x0000000413ff7812 */ /* 0x000fe4000782c0ff */
[----:B------:R-:W-:Y:S01]  /*1cd50*/  MOV R13, R7 ;  /* 0x00000007000d7202 */ /* 0x000fe20000000f00 */
[----:B------:R-:W-:Y:S02]  /*1cd60*/  IMAD.MOV.U32 R12, RZ, RZ, 0x1 ;  /* 0x00000001ff0c7424 */ /* 0x000fe400078e00ff */
[----:B------:R-:W-:Y:S02]  /*1cd70*/  IMAD.SHL.U32 R21, R21, 0x8, RZ ;  /* 0x0000000815157824 */ /* 0x000fe400078e00ff */
[----:B------:R-:W-:-:S07]  /*1cd80*/  IMAD.MOV.U32 R2, RZ, RZ, R14 ;  /* 0x000000ffff027224 */ /* 0x000fce00078e000e */
[----:B------:R-:W-:Y:S05]  /*1cd90*/  WARPSYNC.COLLECTIVE R15, `(.L_x_10791) ;  /* 0x000000000f087348 */ /* 0x000fea0003c00000 */
[----:B------:R0:W1:Y:S02]  /*1cda0*/  SHFL.IDX P6, R14, R13, R12, R11 ;  /* 0x0000000c0d0e7389 */ /* 0x00006400000c000b */
[----:B01----:R-:W-:Y:S01]  /*1cdb0*/  ENDCOLLECTIVE ;  /* 0x000000000000791b */ /* 0x003fe20003800000 */
.L_x_10791:
[----:B------:R-:W-:-:S05]  /*1cdc0*/  LOP3.LUT R21, R21, 0x18, RZ, 0xc0, !PT ;  /* 0x0000001815157812 */ /* 0x000fca00078ec0ff */
[----:B------:R-:W-:-:S05]  /*1cdd0*/  IMAD.SHL.U32 R0, R21, 0x2, RZ ;  /* 0x0000000215007824 */ /* 0x000fca00078e00ff */
[----:B------:R-:W-:Y:S01]  /*1cde0*/  IADD3 R2, P0, R2, R0, RZ ;  /* 0x0000000002027210 */ /* 0x000fe20007f1e0ff */
[----:B------:R-:W-:-:S04]  /*1cdf0*/  IMAD.MOV.U32 R13, RZ, RZ, R6 ;  /* 0x000000ffff0d7224 */ /* 0x000fc800078e0006 */
[----:B------:R-:W-:-:S05]  /*1ce00*/  IMAD.X R3, RZ, RZ, R3, P0 ;  /* 0x000000ffff037224 */ /* 0x000fca00000e0603 */
        /* <DEDUP_REMOVED lines=10> */
.L_x_10792:
[----:B------:R-:W-:Y:S02]  /*1ceb0*/  IMAD.MOV.U32 R13, RZ, RZ, R7 ;  /* 0x000000ffff0d7224 */ /* 0x000fe400078e0007 */
[----:B------:R-:W-:Y:S02]  /*1cec0*/  IMAD.MOV.U32 R12, RZ, RZ, 0x2 ;  /* 0x00000002ff0c7424 */ /* 0x000fe400078e00ff */
[----:B------:R-:W-:-:S07]  /*1ced0*/  IMAD.MOV.U32 R2, RZ, RZ, R14 ;  /* 0x000000ffff027224 */ /* 0x000fce00078e000e */
[----:B------:R-:W-:Y:S05]  /*1cee0*/  WARPSYNC.COLLECTIVE R15, `(.L_x_10793) ;  /* 0x000000000f087348 */ /* 0x000fea0003c00000 */
[----:B------:R0:W1:Y:S02]  /*1cef0*/  SHFL.IDX P6, R14, R13, R12, R11 ;  /* 0x0000000c0d0e7389 */ /* 0x00006400000c000b */
[----:B01----:R-:W-:Y:S01]  /*1cf00*/  ENDCOLLECTIVE ;  /* 0x000000000000791b */ /* 0x003fe20003800000 */
.L_x_10793:
        /* <DEDUP_REMOVED lines=13> */
.L_x_10794:
[----:B------:R-:W-:Y:S02]  /*1cfe0*/  IMAD.MOV.U32 R13, RZ, RZ, R7 ;  /* 0x000000ffff0d7224 */ /* 0x000fe400078e0007 */
[----:B------:R-:W-:Y:S01]  /*1cff0*/  IMAD.MOV.U32 R12, RZ, RZ, 0x3 ;  /* 0x00000003ff0c7424 */ /* 0x000fe200078e00ff */
[----:B------:R-:W-:-:S07]  /*1d000*/  MOV R2, R14 ;  /* 0x0000000e00027202 */ /* 0x000fce0000000f00 */
[----:B------:R-:W-:Y:S05]  /*1d010*/  WARPSYNC.COLLECTIVE R15, `(.L_x_10795) ;  /* 0x000000000f087348 */ /* 0x000fea0003c00000 */
[----:B------:R0:W1:Y:S02]  /*1d020*/  SHFL.IDX P6, R14, R13, R12, R11 ;  /* 0x0000000c0d0e7389 */ /* 0x00006400000c000b */
[----:B01----:R-:W-:Y:S01]  /*1d030*/  ENDCOLLECTIVE ;  /* 0x000000000000791b */ /* 0x003fe20003800000 */
.L_x_10795:
[----:B------:R-:W-:-:S05]  /*1d040*/  IADD3 R2, P0, R2, R0, RZ ;  /* 0x0000000002027210 */ /* 0x000fca0007f1e0ff */
[----:B------:R-:W-:-:S05]  /*1d050*/  IMAD.X R3, RZ, RZ, R21, P0 ;  /* 0x000000ffff037224 */ /* 0x000fca00000e0615 */
[----:B------:R-:W-:Y:S01]  /*1d060*/  @!PT LDS RZ, [RZ] ;  /* 0x00000000fffff984 */ /* 0x000fe20000000800 */
[----:B------:R-:W-:Y:S01]  /*1d070*/  @!PT LDS RZ, [RZ] ;  /* 0x00000000fffff984 */ /* 0x000fe20000000800 */
[----:B------:R-:W-:Y:S01]  /*1d080*/  @!PT LDS RZ, [RZ] ;  /* 0x00000000fffff984 */ /* 0x000fe20000000800 */
[----:B------:R0:W-:Y:S01]  /*1d090*/  LDGSTS.E.BYPASS.LTC128B.128 [R4+0x16400], desc[UR42][R2.64], !P1 ;  /* 0x1640000002047fae */ /* 0x0001e2000c901d6a */
[----:B------:R-:W-:Y:S02]  /*1d0a0*/  LOP3.LUT P1, RZ, R19, 0x20, RZ, 0xc0, !PT ;  /* 0x0000002013ff7812 */ /* 0x000fe4000782c0ff */
[----:B------:R-:W-:Y:S01]  /*1d0b0*/  MOV R13, R6 ;  /* 0x00000006000d7202 */ /* 0x000fe20000000f00 */
[----:B------:R0:W-:Y:S04]  /*1d0c0*/  LDGSTS.E.BYPASS.LTC128B.128 [R4+0x18400], desc[UR42][R2.64+0x40], !P5 ;  /* 0x1840004002047fae */ /* 0x0001e8000e901d6a */
[----:B------:R0:W-:Y:S01]  /*1d0d0*/  LDGSTS.E.BYPASS.LTC128B.128 [R4+0x1a400], desc[UR42][R2.64+0x80], !P4 ;  /* 0x1a40008002047fae */ /* 0x0001e2000e101d6a */
[----:B------:R-:W-:-:S07]  /*1d0e0*/  IMAD.MOV.U32 R21, RZ, RZ, R14 ;  /* 0x000000ffff157224 */ /* 0x000fce00078e000e */
[----:B0-----:R-:W-:Y:S05]  /*1d0f0*/  WARPSYNC.COLLECTIVE R15, `(.L_x_10796) ;  /* 0x000000000f087348 */ /* 0x001fea0003c00000 */
[----:B------:R1:W2:Y:S02]  /*1d100*/  SHFL.IDX P6, R14, R13, R12, R11 ;  /* 0x0000000c0d0e7389 */ /* 0x0002a400000c000b */
[----:B012---:R-:W-:Y:S01]  /*1d110*/  ENDCOLLECTIVE ;  /* 0x000000000000791b */ /* 0x007fe20003800000 */
.L_x_10796:
[----:B------:R-:W-:Y:S01]  /*1d120*/  IMAD.MOV.U32 R2, RZ, RZ, R14 ;  /* 0x000000ffff027224 */ /* 0x000fe200078e000e */
[----:B------:R-:W-:Y:S06]  /*1d130*/  BRA `(.L_x_10797) ;  /* 0xffffffb8000c7947 */ /* 0x000fec000383ffff */
.L_x_10659:
[----:B-1----:R1:W2:Y:S02]  /*1d140*/  SYNCS.PHASECHK.TRANS64.TRYWAIT P0, [R5+URZ+0x2d860], R2 ;  /* 0x02d86002050075a7 */ /* 0x0022a4000800017f */
[----:B--2---:R-:W-:Y:S05]  /*1d150*/  @!P0 NANOSLEEP.SYNCS 0x989680 ;  /* 0x009896800000895d */ /* 0x004fea0003900000 */
[----:B------:R-:W2:Y:S02]  /*1d160*/  @!P0 SYNCS.PHASECHK.TRANS64 P0, [R5+URZ+0x2d860], R2 ;  /* 0x02d86002050085a7 */ /* 0x000ea4000800007f */
[----:B--2---:R-:W-:Y:S05]  /*1d170*/  @!P0 BRA `(.L_x_10659) ;  /* 0xfffffffc00f08947 */ /* 0x004fea000383ffff */
[----:B------:R-:W-:Y:S05]  /*1d180*/  BRA `(.L_x_10798) ;  /* 0xffffffb800707947 */ /* 0x000fea000383ffff */
.L_x_10660:
[----:B------:R-:W-:Y:S01]  /*1d190*/  BSSY B1, `(.L_x_10799) ;  /* 0x0000008000017945 */ /* 0x000fe20003800000 */
[----:B------:R-:W-:Y:S01]  /*1d1a0*/  IMAD.MOV.U32 R13, RZ, RZ, R22 ;  /* 0x000000ffff0d7224 */ /* 0x000fe200078e0016 */
[----:B------:R-:W-:Y:S01]  /*1d1b0*/  MOV R15, 0xffffffff ;  /* 0xffffffff000f7802 */ /* 0x000fe20000000f00 */
[----:B------:R-:W-:Y:S02]  /*1d1c0*/  IMAD.MOV.U32 R12, RZ, RZ, RZ ;  /* 0x000000ffff0c7224 */ /* 0x000fe400078e00ff */
[----:B------:R-:W-:-:S07]  /*1d1d0*/  IMAD.MOV.U32 R11, RZ, RZ, 0x1c1f ;  /* 0x00001c1fff0b7424 */ /* 0x000fce00078e00ff */
[----:B-1----:R-:W-:Y:S05]  /*1d1e0*/  WARPSYNC.COLLECTIVE R15, `(.L_x_10800) ;  /* 0x000000000f087348 */ /* 0x002fea0003c00000 */
[----:B------:R0:W2:Y:S02]  /*1d1f0*/  SHFL.IDX P6, R14, R13, R12, R11 ;  /* 0x0000000c0d0e7389 */ /* 0x0000a400000c000b */
[----:B012---:R-:W-:Y:S01]  /*1d200*/  ENDCOLLECTIVE ;  /* 0x000000000000791b */ /* 0x007fe20003800000 */
.L_x_10800:
[----:B------:R-:W-:Y:S05]  /*1d210*/  BSYNC B1 ;  /* 0x0000000000017941 */ /* 0x000fea0003800000 */
.L_x_10799:
[----:B------:R-:W-:Y:S01]  /*1d220*/  IMAD.MOV.U32 R13, RZ, RZ, R18 ;  /* 0x000000ffff0d7224 */ /* 0x000fe200078e0012 */
[----:B------:R-:W-:Y:S01]  /*1d230*/  MOV R15, 0xffffffff ;  /* 0xffffffff000f7802 */ /* 0x000fe20000000f00 */
[----:B------:R-:W-:Y:S02]  /*1d240*/  IMAD.MOV.U32 R12, RZ, RZ, RZ ;  /* 0x000000ffff0c7224 */ /* 0x000fe400078e00ff */
[----:B------:R-:W-:Y:S02]  /*1d250*/  IMAD.MOV.U32 R11, RZ, RZ, 0x1c1f ;  /* 0x00001c1fff0b7424 */ /* 0x000fe400078e00ff */
[----:B------:R-:W-:Y:S02]  /*1d260*/  IMAD.MOV.U32 R3, RZ, RZ, R14 ;  /* 0x000000ffff037224 */ /* 0x000fe400078e000e */
[----:B------:R-:W-:-:S07]  /*1d270*/  IMAD R4, R4, 0x2, R16 ;  /* 0x0000000204047824 */ /* 0x000fce00078e0210 */
[----:B------:R-:W-:Y:S05]  /*1d280*/  WARPSYNC.COLLECTIVE R15, `(.L_x_10801) ;  /* 0x000000000f087348 */ /* 0x000fea0003c00000 */
[----:B------:R0:W1:Y:S02]  /*1d290*/  SHFL.IDX P6, R14, R13, R12, R11 ;  /* 0x0000000c0d0e7389 */ /* 0x00006400000c000b */
[----:B01----:R-:W-:Y:S01]  /*1d2a0*/  ENDCOLLECTIVE ;  /* 0x000000000000791b */ /* 0x003fe20003800000 */
.L_x_10801:
[----:B------:R-:W-:Y:S01]  /*1d2b0*/  IMAD.MOV.U32 R13, RZ, RZ, R22 ;  /* 0x000000ffff0d7224 */ /* 0x000fe200078e0016 */
[----:B------:R-:W-:Y:S01]  /*1d2c0*/  MOV R12, 0x1 ;  /* 0x00000001000c7802 */ /* 0x000fe20000000f00 */
[----:B------:R-:W-:-:S07]  /*1d2d0*/  IMAD.MOV.U32 R2, RZ, RZ, R14 ;  /* 0x000000ffff027224 */ /* 0x000fce00078e000e */
[----:B------:R-:W-:Y:S05]  /*1d2e0*/  WARPSYNC.COLLECTIVE R15, `(.L_x_10802) ;  /* 0x000000000f087348 */ /* 0x000fea0003c00000 */
[----:B------:R0:W1:Y:S02]  /*1d2f0*/  SHFL.IDX P6, R14, R13, R12, R11 ;  /* 0x0000000c0d0e7389 */ /* 0x00006400000c000b */
[----:B01----:R-:W-:Y:S01]  /*1d300*/  ENDCOLLECTIVE ;  /* 0x000000000000791b */ /* 0x003fe20003800000 */
.L_x_10802:
        /* <DEDUP_REMOVED lines=16> */
.L_x_10803:
[----:B------:R-:W-:Y:S01]  /*1d410*/  MOV R13, R22 ;  /* 0x00000016000d7202 */ /* 0x000fe20000000f00 */
[----:B------:R-:W-:Y:S02]  /*1d420*/  IMAD.MOV.U32 R12, RZ, RZ, 0x2 ;  /* 0x00000002ff0c7424 */ /* 0x000fe400078e00ff */
[----:B------:R-:W-:-:S07]  /*1d430*/  IMAD.MOV.U32 R2, RZ, RZ, R14 ;  /* 0x000000ffff027224 */ /* 0x000fce00078e000e */
[----:B------:R-:W-:Y:S05]  /*1d440*/  WARPSYNC.COLLECTIVE R15, `(.L_x_10804) ;  /* 0x000000000f087348 */ /* 0x000fea0003c00000 */
[----:B------:R0:W1:Y:S02]  /*1d450*/  SHFL.IDX P6, R14, R13, R12, R11 ;  /* 0x0000000c0d0e7389 */ /* 0x00006400000c000b */
[----:B01----:R-:W-:Y:S01]  /*1d460*/  ENDCOLLECTIVE ;  /* 0x000000000000791b */ /* 0x003fe20003800000 */
.L_x_10804:
        /* <DEDUP_REMOVED lines=16> */
.L_x_10805:
[----:B------:R-:W-:Y:S02]  /*1d570*/  IMAD.MOV.U32 R13, RZ, RZ, R22 ;  /* 0x000000ffff0d7224 */ /* 0x000fe400078e0016 */
[----:B------:R-:W-:Y:S02]  /*1d580*/  IMAD.MOV.U32 R12, RZ, RZ, 0x3 ;  /* 0x00000003ff0c7424 */ /* 0x000fe400078e00ff */
[----:B------:R-:W-:-:S07]  /*1d590*/  IMAD.MOV.U32 R2, RZ, RZ, R14 ;  /* 0x000000ffff027224 */ /* 0x000fce00078e000e */
[----:B------:R-:W-:Y:S05]  /*1d5a0*/  WARPSYNC.COLLECTIVE R15, `(.L_x_10806) ;  /* 0x000000000f087348 */ /* 0x000fea0003c00000 */
[----:B------:R0:W1:Y:S02]  /*1d5b0*/  SHFL.IDX P6, R14, R13, R12, R11 ;  /* 0x0000000c0d0e7389 */ /* 0x00006400000c000b */
[----:B01----:R-:W-:Y:S01]  /*1d5c0*/  ENDCOLLECTIVE ;  /* 0x000000000000791b */ /* 0x003fe20003800000 */
.L_x_10806:
        /* <DEDUP_REMOVED lines=13> */
.L_x_10807:
[----:B------:R-:W-:Y:S01]  /*1d6a0*/  @!PT LDS RZ, [RZ] ;  /* 0x00000000fffff984 */ /* 0x000fe20000000800 */
[----:B------:R-:W-:Y:S01]  /*1d6b0*/  @!PT LDS RZ, [RZ] ;  /* 0x00000000fffff984 */ /* 0x000fe20000000800 */
[----:B------:R-:W-:Y:S01]  /*1d6c0*/  @!PT LDS RZ, [RZ] ;  /* 0x00000000fffff984 */ /* 0x000fe20000000800 */
[----:B------:R-:W-:Y:S01]  /*1d6d0*/  LDGSTS.E.BYPASS.LTC128B.128 [R4+0x3400], desc[UR42][R2.64+0x40], !P0 ;  /* 0x0340004002047fae */ /* 0x000fe2000c101d6a */
[----:B------:R-:W-:-:S13]  /*1d6e0*/  ISETP.LT.OR P0, PT, R6, 0x41, P1 ;  /* 0x000000410600780c */ /* 0x000fda0000f01670 */
[----:B------:R0:W-:Y:S02]  /*1d6f0*/  LDGSTS.E.BYPASS.LTC128B.128 [R4+0x5400], desc[UR42][R2.64+0x80], !P0 ;  /* 0x0540008002047fae */ /* 0x0001e4000c101d6a */
[----:B0-----:R-:W-:Y:S01]  /*1d700*/  MOV R2, R14 ;  /* 0x0000000e00027202 */ /* 0x001fe20000000f00 */
[----:B------:R-:W-:Y:S06]  /*1d710*/  BRA `(.L_x_10808) ;  /* 0xffffffb400c47947 */ /* 0x000fec000383ffff */
.L_x_10668:
[----:B-1----:R1:W2:Y:S02]  /*1d720*/  SYNCS.PHASECHK.TRANS64.TRYWAIT P0, [R0+URZ+0x2d860], R3 ;  /* 0x02d86003000075a7 */ /* 0x0022a4000800017f */
[----:B--2---:R-:W-:Y:S05]  /*1d730*/  @!P0 NANOSLEEP.SYNCS 0x989680 ;  /* 0x009896800000895d */ /* 0x004fea0003900000 */
[----:B------:R-:W2:Y:S02]  /*1d740*/  @!P0 SYNCS.PHASECHK.TRANS64 P0, [R0+URZ+0x2d860], R3 ;  /* 0x02d86003000085a7 */ /* 0x000ea4000800007f */
[----:B--2---:R-:W-:Y:S05]  /*1d750*/  @!P0 BRA `(.L_x_10668) ;  /* 0xfffffffc00f08947 */ /* 0x004fea000383ffff */
[----:B------:R-:W-:Y:S05]  /*1d760*/  BRA `(.L_x_10809) ;  /* 0xffffffb800f07947 */ /* 0x000fea000383ffff */
.L_x_10669:
[----:B------:R-:W-:Y:S01]  /*1d770*/  BSSY B0, `(.L_x_10810) ;  /* 0x0000008000007945 */ /* 0x000fe20003800000 */
[----:B------:R-:W-:Y:S02]  /*1d780*/  IMAD.MOV.U32 R13, RZ, RZ, R22 ;  /* 0x000000ffff0d7224 */ /* 0x000fe400078e0016 */
[----:B------:R-:W-:Y:S02]  /*1d790*/  IMAD.MOV.U32 R12, RZ, RZ, RZ ;  /* 0x000000ffff0c7224 */ /* 0x000fe400078e00ff */
[----:B------:R-:W-:Y:S02]  /*1d7a0*/  IMAD.MOV.U32 R11, RZ, RZ, 0x1c1f ;  /* 0x00001c1fff0b7424 */ /* 0x000fe400078e00ff */
[----:B------:R-:W-:-:S07]  /*1d7b0*/  IMAD.MOV.U32 R15, RZ, RZ, -0x1 ;  /* 0xffffffffff0f7424 */ /* 0x000fce00078e00ff */
[----:B01---5:R-:W-:Y:S05]  /*1d7c0*/  WARPSYNC.COLLECTIVE R15, `(.L_x_10811) ;  /* 0x000000000f087348 */ /* 0x023fea0003c00000 */
[----:B------:R2:W3:Y:S02]  /*1d7d0*/  SHFL.IDX P6, R14, R13, R12, R11 ;  /* 0x0000000c0d0e7389 */ /* 0x0004e400000c000b */
[----:B0123-5:R-:W-:Y:S01]  /*1d7e0*/  ENDCOLLECTIVE ;  /* 0x000000000000791b */ /* 0x02ffe20003800000 */
.L_x_10811:
[----:B------:R-:W-:Y:S05]  /*1d7f0*/  BSYNC B0 ;  /* 0x0000000000007941 */ /* 0x000fea0003800000 */
.L_x_10810:
[----:B------:R-:W0:Y:S01]  /*1d800*/  S2R R2, SR_TID.X ;  /* 0x0000000000027919 */ /* 0x000e220000002100 */
[----:B------:R-:W-:Y:S01]  /*1d810*/  IMAD.MOV.U32 R13, RZ, RZ, R18 ;  /* 0x000000ffff0d7224 */ /* 0x000fe200078e0012 */
[----:B------:R-:W-:Y:S01]  /*1d820*/  MOV R3, R14 ;  /* 0x0000000e00037202 */ /* 0x000fe20000000f00 */
[----:B------:R-:W-:Y:S02]  /*1d830*/  IMAD.MOV.U32 R12, RZ, RZ, RZ ;  /* 0x000000ffff0c7224 */ /* 0x000fe400078e00ff */
[----:B------:R-:W-:Y:S02]  /*1d840*/  IMAD.MOV.U32 R11, RZ, RZ, 0x1c1f ;  /* 0x00001c1fff0b7424 */ /* 0x000fe400078e00ff */
[----:B------:R-:W-:Y:S02]  /*1d850*/  IMAD.MOV.U32 R15, RZ, RZ, -0x1 ;  /* 0xffffffffff0f7424 */ /* 0x000fe400078e00ff */
[----:B------:R-:W-:-:S07]  /*1d860*/  IMAD R4, R4, 0x2, R16 ;  /* 0x0000000204047824 */ /* 0x000fce00078e0210 */
[----:B0-----:R-:W-:Y:S05]  /*1d870*/  WARPSYNC.COLLECTIVE R15, `(.L_x_10812) ;  /* 0x000000000f087348 */ /* 0x001fea0003c00000 */
[----:B------:R1:W2:Y:S02]  /*1d880*/  SHFL.IDX P6, R14, R13, R12, R11 ;  /* 0x0000000c0d0e7389 */ /* 0x0002a400000c000b */
[----:B012---:R-:W-:Y:S01]  /*1d890*/  ENDCOLLECTIVE ;  /* 0x000000000000791b */ /* 0x007fe20003800000 */
.L_x_10812:
[----:B------:R-:W-:Y:S01]  /*1d8a0*/  ULDC UR4, c[0x0][0x2f4] ;  /* 0x0000bd0000047ab9 */ /* 0x000fe20000000800 */
[----:B------:R-:W-:Y:S01]  /*1d8b0*/  IMAD.MOV.U32 R13, RZ, RZ, R22 ;  /* 0x000000ffff0d7224 */ /* 0x000fe200078e0016 */
[----:B------:R-:W-:Y:S02]  /*1d8c0*/  MOV R12, 0x1 ;  /* 0x00000001000c7802 */ /* 0x000fe40000000f00 */
[----:B------:R-:W-:-:S04]  /*1d8d0*/  SHF.L.U32 R7, R2, 0x3, RZ ;  /* 0x0000000302077819 */ /* 0x000fc800000006ff */
        /* <DEDUP_REMOVED lines=13> */
.L_x_10813:
        /* <DEDUP_REMOVED lines=14> */
.L_x_10814:
[----:B------:R-:W-:Y:S01]  /*1da90*/  IMAD.MOV.U32 R13, RZ, RZ, R22 ;  /* 0x000000ffff0d7224 */ /* 0x000fe200078e0016 */
[----:B------:R-:W-:Y:S02]  /*1daa0*/  MOV R12, 0x2 ;  /* 0x00000002000c7802 */ /* 0x000fe40000000f00 */
[----:B------:R-:W-:-:S13]  /*1dab0*/  IADD3 R2, P4, R14, R5, RZ ;  /* 0x000000050e027210 */ /* 0x000fda0007f9e0ff */
[----:B------:R-:W-:Y:S05]  /*1dac0*/  WARPSYNC.COLLECTIVE R15, `(.L_x_10815) ;  /* 0x000000000f087348 */ /* 0x000fea0003c00000 */
[----:B------:R0:W1:Y:S02]  /*1dad0*/  SHFL.IDX P6, R14, R13, R12, R11 ;  /* 0x0000000c0d0e7389 */ /* 0x00006400000c000b */
[----:B01----:R-:W-:Y:S01]  /*1dae0*/  ENDCOLLECTIVE ;  /* 0x000000000000791b */ /* 0x003fe20003800000 */
.L_x_10815:
        /* <DEDUP_REMOVED lines=15> */
.L_x_10816:
[----:B------:R-:W-:Y:S01]  /*1dbe0*/  IMAD.MOV.U32 R13, RZ, RZ, R22 ;  /* 0x000000ffff0d7224 */ /* 0x000fe200078e0016 */
[----:B------:R-:W-:Y:S02]  /*1dbf0*/  MOV R12, 0x3 ;  /* 0x00000003000c7802 */ /* 0x000fe40000000f00 */
[----:B------:R-:W-:-:S13]  /*1dc00*/  IADD3 R2, P4, R14, R5, RZ ;  /* 0x000000050e027210 */ /* 0x000fda0007f9e0ff */
[----:B------:R-:W-:Y:S05]  /*1dc10*/  WARPSYNC.COLLECTIVE R15, `(.L_x_10817) ;  /* 0x000000000f087348 */ /* 0x000fea0003c00000 */
[----:B------:R0:W1:Y:S02]  /*1dc20*/  SHFL.IDX P6, R14, R13, R12, R11 ;  /* 0x0000000c0d0e7389 */ /* 0x00006400000c000b */
[----:B01----:R-:W-:Y:S01]  /*1dc30*/  ENDCOLLECTIVE ;  /* 0x000000000000791b */ /* 0x003fe20003800000 */
.L_x_10817:
        /* <DEDUP_REMOVED lines=14> */
.L_x_10818:
[----:B------:R-:W-:Y:S05]  /*1dd20*/  BRA `(.L_x_10819) ;  /* 0xffffffb800507947 */ /* 0x000fea000383ffff */
.L_x_10674:
[----:B------:R-:W-:Y:S01]  /*1dd30*/  BSSY B0, `(.L_x_10820) ;  /* 0x0000008000007945 */ /* 0x000fe20003800000 */
[----:B------:R-:W-:Y:S01]  /*1dd40*/  IMAD.MOV.U32 R13, RZ, RZ, R24 ;  /* 0x000000ffff0d7224 */ /* 0x000fe200078e0018 */
[----:B------:R-:W-:Y:S01]  /*1dd50*/  MOV R11, 0x1f ;  /* 0x0000001f000b7802 */ /* 0x000fe20000000f00 */
[----:B------:R-:W-:Y:S02]  /*1dd60*/  IMAD.MOV.U32 R12, RZ, RZ, RZ ;  /* 0x000000ffff0c7224 */ /* 0x000fe400078e00ff */
[----:B------:R-:W-:-:S07]  /*1dd70*/  IMAD.MOV.U32 R15, RZ, RZ, -0x1 ;  /* 0xffffffffff0f7424 */ /* 0x000fce00078e00ff */
[----:B01---5:R-:W-:Y:S05]  /*1dd80*/  WARPSYNC.COLLECTIVE R15, `(.L_x_10821) ;  /* 0x000000000f087348 */ /* 0x023fea0003c00000 */
[----:B------:R2:W3:Y:S02]  /*1dd90*/  SHFL.IDX P6, R14, R13, R12, R11 ;  /* 0x0000000c0d0e7389 */ /* 0x0004e400000c000b */
[----:B0123-5:R-:W-:Y:S01]  /*1dda0*/  ENDCOLLECTIVE ;  /* 0x000000000000791b */ /* 0x02ffe20003800000 */
.L_x_10821:
[----:B------:R-:W-:Y:S05]  /*1ddb0*/  BSYNC B0 ;  /* 0x0000000000007941 */ /* 0x000fea0003800000 */
.L_x_10820:
        /* <DEDUP_REMOVED lines=9> */
.L_x_10822:
        /* <DEDUP_REMOVED lines=15> */
[----:B------:R-:W-:-:S02]  /*1df40*/  MOV R24, RZ ;  /* 0x000000ff00187202 */ /* 0x000fc40000000f00 */
[----:B--2---:R-:W-:Y:S01]  /*1df50*/  @!P1 MOV R4, R7 ;  /* 0x0000000700049202 */ /* 0x004fe20000000f00 */
[----:B------:R-:W-:Y:S02]  /*1df60*/  IMAD.MOV.U32 R7, RZ, RZ, RZ ;  /* 0x000000ffff077224 */ /* 0x000fe400078e00ff */
[----:B---3--:R-:W-:Y:S01]  /*1df70*/  @!P1 IMAD.MOV.U32 R7, RZ, RZ, R5 ;  /* 0x000000ffff079224 */ /* 0x008fe200078e0005 */
[----:B------:R-:W-:-:S03]  /*1df80*/  ISETP.NE.AND P1, PT, R8, RZ, PT ;  /* 0x000000ff0800720c */ /* 0x000fc60003f25270 */
[----:B------:R-:W-:-:S10]  /*1df90*/  IMAD R13, R7, R4, RZ ;  /* 0x00000004070d7224 */ /* 0x000fd400078e02ff */
[----:B------:R-:W-:Y:S05]  /*1dfa0*/  WARPSYNC.COLLECTIVE R15, `(.L_x_10823) ;  /* 0x000000000f087348 */ /* 0x000fea0003c00000 */
[----:B------:R0:W1:Y:S02]  /*1dfb0*/  SHFL.UP P6, R14, R13, R12, R11 ;  /* 0x0400000c0d0e7389 */ /* 0x00006400000c000b */
[----:B01----:R-:W-:Y:S01]  /*1dfc0*/  ENDCOLLECTIVE ;  /* 0x000000000000791b */ /* 0x003fe20003800000 */
.L_x_10823:
[----:B------:R-:W-:Y:S01]  /*1dfd0*/  IMAD.MOV.U32 R12, RZ, RZ, 0x2 ;  /* 0x00000002ff0c7424 */ /* 0x000fe200078e00ff */
[----:B------:R-:W-:-:S05]  /*1dfe0*/  SEL R14, R14, RZ, P1 ;  /* 0x000000ff0e0e7207 */ /* 0x000fca0000800000 */
[----:B------:R-:W-:-:S05]  /*1dff0*/  IMAD.IADD R5, R13, 0x1, R14 ;  /* 0x000000010d057824 */ /* 0x000fca00078e020e */
[----:B------:R-:W-:-:S07]  /*1e000*/  MOV R13, R5 ;  /* 0x00000005000d7202 */ /* 0x000fce0000000f00 */
[----:B------:R-:W-:Y:S05]  /*1e010*/  WARPSYNC.COLLECTIVE R15, `(.L_x_10824) ;  /* 0x000000000f087348 */ /* 0x000fea0003c00000 */
[----:B------:R0:W1:Y:S02]  /*1e020*/  SHFL.UP P6, R14, R13, R12, R11 ;  /* 0x0400000c0d0e7389 */ /* 0x00006400000c000b */
[----:B01----:R-:W-:Y:S01]  /*1e030*/  ENDCOLLECTIVE ;  /* 0x000000000000791b */ /* 0x003fe20003800000 */
.L_x_10824:
[----:B------:R-:W-:Y:S01]  /*1e040*/  IMAD.MOV.U32 R12, RZ, RZ, 0x4 ;  /* 0x00000004ff0c7424 */ /* 0x000fe200078e00ff */
[----:B------:R-:W-:-:S05]  /*1e050*/  SEL R2, R14, RZ, P2 ;  /* 0x000000ff0e027207 */ /* 0x000fca0001000000 */
[----:B------:R-:W-:-:S04]  /*1e060*/  IMAD.IADD R2, R5, 0x1, R2 ;  /* 0x0000000105027824 */ /* 0x000fc800078e0202 */
[----:B------:R-:W-:-:S07]  /*1e070*/  IMAD.MOV.U32 R13, RZ, RZ, R2 ;  /* 0x000000ffff0d7224 */ /* 0x000fce00078e0002 */
[----:B------:R-:W-:Y:S05]  /*1e080*/  WARPSYNC.COLLECTIVE R15, `(.L_x_10825) ;  /* 0x000000000f087348 */ /* 0x000fea0003c00000 */
[----:B------:R0:W1:Y:S02]  /*1e090*/  SHFL.UP P6, R14, R13, R12, R11 ;  /* 0x0400000c0d0e7389 */ /* 0x00006400000c000b */
[----:B01----:R-:W-:Y:S01]  /*1e0a0*/  ENDCOLLECTIVE ;  /* 0x000000000000791b */ /* 0x003fe20003800000 */
.L_x_10825:
[----:B------:R-:W-:Y:S01]  /*1e0b0*/  IMAD.MOV.U32 R12, RZ, RZ, 0x8 ;  /* 0x00000008ff0c7424 */ /* 0x000fe200078e00ff */
[----:B------:R-:W-:-:S04]  /*1e0c0*/  SEL R3, R14, RZ, P3 ;  /* 0x000000ff0e037207 */ /* 0x000fc80001800000 */
[----:B------:R-:W-:-:S05]  /*1e0d0*/  IADD3 R3, R2, R3, RZ ;  /* 0x0000000302037210 */ /* 0x000fca0007ffe0ff */
[----:B------:R-:W-:-:S07]  /*1e0e0*/  IMAD.MOV.U32 R13, RZ, RZ, R3 ;  /* 0x000000ffff0d7224 */ /* 0x000fce00078e0003 */
[----:B------:R-:W-:Y:S05]  /*1e0f0*/  WARPSYNC.COLLECTIVE R15, `(.L_x_10826) ;  /* 0x000000000f087348 */ /* 0x000fea0003c00000 */
[----:B------:R0:W1:Y:S02]  /*1e100*/  SHFL.UP P6, R14, R13, R12, R11 ;  /* 0x0400000c0d0e7389 */ /* 0x00006400000c000b */
[----:B01----:R-:W-:Y:S01]  /*1e110*/  ENDCOLLECTIVE ;  /* 0x000000000000791b */ /* 0x003fe20003800000 */
.L_x_10826:
[----:B------:R-:W-:Y:S02]  /*1e120*/  MOV R12, 0x10 ;  /* 0x00000010000c7802 */ /* 0x000fe40000000f00 */
[----:B------:R-:W-:-:S05]  /*1e130*/  SEL R14, R14, RZ, P4 ;  /* 0x000000ff0e0e7207 */ /* 0x000fca0002000000 */
[----:B------:R-:W-:-:S04]  /*1e140*/  IMAD.IADD R5, R3, 0x1, R14 ;  /* 0x0000000103057824 */ /* 0x000fc800078e020e */
[----:B------:R-:W-:-:S07]  /*1e150*/  IMAD.MOV.U32 R13, RZ, RZ, R5 ;  /* 0x000000ffff0d7224 */ /* 0x000fce00078e0005 */
[----:B------:R-:W-:Y:S05]  /*1e160*/  WARPSYNC.COLLECTIVE R15, `(.L_x_10827) ;  /* 0x000000000f087348 */ /* 0x000fea0003c00000 */
[----:B------:R0:W1:Y:S02]  /*1e170*/  SHFL.UP P6, R14, R13, R12, R11 ;  /* 0x0400000c0d0e7389 */ /* 0x00006400000c000b */
[----:B01----:R-:W-:Y:S01]  /*1e180*/  ENDCOLLECTIVE ;  /* 0x000000000000791b */ /* 0x003fe20003800000 */
.L_x_10827:
        /* <DEDUP_REMOVED lines=8> */
.L_x_10828:
[----:B------:R-:W-:Y:S05]  /*1e210*/  BRA `(.L_x_10829) ;  /* 0xffffffb800707947 */ /* 0x000fea000383ffff */
.L_x_10677:
[----:B------:R-:W-:Y:S01]  /*1e220*/  BSSY B0, `(.L_x_10830) ;  /* 0x0000007000007945 */ /* 0x000fe20003800000 */
[----:B------:R-:W-:Y:S02]  /*1e230*/  IMAD.MOV.U32 R12, RZ, RZ, 0x1 ;  /* 0x00000001ff0c7424 */ /* 0x000fe400078e00ff */
[----:B------:R-:W-:Y:S02]  /*1e240*/  IMAD.MOV.U32 R11, RZ, RZ, RZ ;  /* 0x000000ffff0b7224 */ /* 0x000fe400078e00ff */
[----:B------:R-:W-:-:S07]  /*1e250*/  IMAD.MOV.U32 R15, RZ, RZ, -0x1 ;  /* 0xffffffffff0f7424 */ /* 0x000fce00078e00ff */
[----:B-----5:R-:W-:Y:S05]  /*1e260*/  WARPSYNC.COLLECTIVE R15, `(.L_x_10831) ;  /* 0x000000000f087348 */ /* 0x020fea0003c00000 */
[----:B------:R0:W1:Y:S02]  /*1e270*/  SHFL.UP P6, R14, R13, R12, R11 ;  /* 0x0400000c0d0e7389 */ /* 0x00006400000c000b */
[----:B01---5:R-:W-:Y:S01]  /*1e280*/  ENDCOLLECTIVE ;  /* 0x000000000000791b */ /* 0x023fe20003800000 */
.L_x_10831:
[----:B------:R-:W-:Y:S05]  /*1e290*/  BSYNC B0 ;  /* 0x0000000000007941 */ /* 0x000fea0003800000 */
.L_x_10830:
[----:B------:R-:W-:Y:S01]  /*1e2a0*/  SEL R14, R14, RZ, P1 ;  /* 0x000000ff0e0e7207 */ /* 0x000fe20000800000 */
[----:B------:R-:W-:Y:S01]  /*1e2b0*/  IMAD.MOV.U32 R11, RZ, RZ, RZ ;  /* 0x000000ffff0b7224 */ /* 0x000fe200078e00ff */
[----:B------:R-:W-:Y:S01]  /*1e2c0*/  MOV R12, 0x2 ;  /* 0x00000002000c7802 */ /* 0x000fe20000000f00 */
[----:B------:R-:W-:Y:S02]  /*1e2d0*/  IMAD.MOV.U32 R15, RZ, RZ, -0x1 ;  /* 0xffffffffff0f7424 */ /* 0x000fe400078e00ff */
[----:B------:R-:W-:-:S07]  /*1e2e0*/  IMAD.IADD R13, R13, 0x1, R14 ;  /* 0x000000010d0d7824 */ /* 0x000fce00078e020e */
[----:B------:R-:W-:Y:S05]  /*1e2f0*/  WARPSYNC.COLLECTIVE R15, `(.L_x_10832) ;  /* 0x000000000f087348 */ /* 0x000fea0003c00000 */
[----:B------:R0:W1:Y:S02]  /*1e300*/  SHFL.UP P6, R14, R13, R12, R11 ;  /* 0x0400000c0d0e7389 */ /* 0x00006400000c000b */
[----:B01----:R-:W-:Y:S01]  /*1e310*/  ENDCOLLECTIVE ;  /* 0x000000000000791b */ /* 0x003fe20003800000 */
.L_x_10832:
[----:B------:R-:W-:Y:S02]  /*1e320*/  MOV R12, 0x4 ;  /* 0x00000004000c7802 */ /* 0x000fe40000000f00 */
[----:B------:R-:W-:-:S05]  /*1e330*/  SEL R14, R14, RZ, P2 ;  /* 0x000000ff0e0e7207 */ /* 0x000fca0001000000 */
[----:B------:R-:W-:-:S04]  /*1e340*/  IMAD.IADD R3, R13, 0x1, R14 ;  /* 0x000000010d037824 */ /* 0x000fc800078e020e */
[----:B------:R-:W-:-:S07]  /*1e350*/  IMAD.MOV.U32 R13, RZ, RZ, R3 ;  /* 0x000000ffff0d7224 */ /* 0x000fce00078e0003 */
[----:B------:R-:W-:Y:S05]  /*1e360*/  WARPSYNC.COLLECTIVE R15, `(.L_x_10833) ;  /* 0x000000000f087348 */ /* 0x000fea0003c00000 */
[----:B------:R0:W1:Y:S02]  /*1e370*/  SHFL.UP P6, R14, R13, R12, R11 ;  /* 0x0400000c0d0e7389 */ /* 0x00006400000c000b */
[----:B01----:R-:W-:Y:S01]  /*1e380*/  ENDCOLLECTIVE ;  /* 0x000000000000791b */ /* 0x003fe20003800000 */
.L_x_10833:
[----:B------:R-:W-:Y:S01]  /*1e390*/  IMAD.MOV.U32 R12, RZ, RZ, 0x8 ;  /* 0x00000008ff0c7424 */ /* 0x000fe200078e00ff */
[----:B------:R-:W-:-:S05]  /*1e3a0*/  SEL R14, R14, RZ, P3 ;  /* 0x000000ff0e0e7207 */ /* 0x000fca0001800000 */
[----:B------:R-:W-:-:S04]  /*1e3b0*/  IMAD.IADD R5, R3, 0x1, R14 ;  /* 0x0000000103057824 */ /* 0x000fc800078e020e */
[----:B------:R-:W-:-:S07]  /*1e3c0*/  IMAD.MOV.U32 R13, RZ, RZ, R5 ;  /* 0x000000ffff0d7224 */ /* 0x000fce00078e0005 */
[----:B------:R-:W-:Y:S05]  /*1e3d0*/  WARPSYNC.COLLECTIVE R15, `(.L_x_10834) ;  /* 0x000000000f087348 */ /* 0x000fea0003c00000 */
[----:B------:R0:W1:Y:S02]  /*1e3e0*/  SHFL.UP P6, R14, R13, R12, R11 ;  /* 0x0400000c0d0e7389 */ /* 0x00006400000c000b */
[----:B01----:R-:W-:Y:S01]  /*1e3f0*/  ENDCOLLECTIVE ;  /* 0x000000000000791b */ /* 0x003fe20003800000 */
.L_x_10834:
[----:B------:R-:W-:Y:S01]  /*1e400*/  IMAD.MOV.U32 R12, RZ, RZ, 0x10 ;  /* 0x00000010ff0c7424 */ /* 0x000fe200078e00ff */
[----:B------:R-:W-:-:S05]  /*1e410*/  SEL R8, R14, RZ, P4 ;  /* 0x000000ff0e087207 */ /* 0x000fca0002000000 */
[----:B------:R-:W-:-:S05]  /*1e420*/  IMAD.IADD R8, R5, 0x1, R8 ;  /* 0x0000000105087824 */ /* 0x000fca00078e0208 */
[----:B------:R-:W-:-:S07]  /*1e430*/  MOV R13, R8 ;  /* 0x00000008000d7202 */ /* 0x000fce0000000f00 */
[----:B------:R-:W-:Y:S05]  /*1e440*/  WARPSYNC.COLLECTIVE R15, `(.L_x_10835) ;  /* 0x000000000f087348 */ /* 0x000fea0003c00000 */
[----:B------:R0:W1:Y:S02]  /*1e450*/  SHFL.UP P6, R14, R13, R12, R11 ;  /* 0x0400000c0d0e7389 */ /* 0x00006400000c000b */
[----:B01----:R-:W-:Y:S01]  /*1e460*/  ENDCOLLECTIVE ;  /* 0x000000000000791b */ /* 0x003fe20003800000 */
.L_x_10835:
        /* <DEDUP_REMOVED lines=8> */
.L_x_10836:
[----:B------:R-:W-:Y:S05]  /*1e4f0*/  BRA `(.L_x_10837) ;  /* 0xffffffb8005c7947 */ /* 0x000fea000383ffff */
.L_x_10679:
[----:B------:R-:W-:Y:S01]  /*1e500*/  BSSY B0, `(.L_x_10838) ;  /* 0x0000006000007945 */ /* 0x000fe20003800000 */
[----:B------:R-:W-:Y:S01]  /*1e510*/  PLOP3.LUT P6, PT, P6, PT, PT, 0x8, 0x0 ;  /* 0x000000000000781c */ /* 0x000fe200037ce170 */
[----:B------:R-:W-:-:S12]  /*1e520*/  IMAD.MOV.U32 R15, RZ, RZ, -0x1 ;  /* 0xffffffffff0f7424 */ /* 0x000fd800078e00ff */
[----:B0----5:R-:W-:Y:S05]  /*1e530*/  WARPSYNC.COLLECTIVE R15, `(.L_x_10839) ;  /* 0x000000000f087348 */ /* 0x021fea0003c00000 */
[----:B------:R-:W-:Y:S01]  /*1e540*/  VOTE.ANY R14, PT, P6 ;  /* 0x00000000000e7806 */ /* 0x000fe200030e0100 */
[----:B0----5:R-:W-:Y:S06]  /*1e550*/  ENDCOLLECTIVE ;  /* 0x000000000000791b */ /* 0x021fec0003800000 */
.L_x_10839:
[----:B------:R-:W-:Y:S05]  /*1e560*/  BSYNC B0 ;  /* 0x0000000000007941 */ /* 0x000fea0003800000 */
.L_x_10838:
[----:B------:R-:W-:Y:S01]  /*1e570*/  IMAD.MOV.U32 R6, RZ, RZ, R14 ;  /* 0x000000ffff067224 */ /* 0x000fe200078e000e */
[----:B------:R-:W-:Y:S01]  /*1e580*/  MOV R11, 0x1f ;  /* 0x0000001f000b7802 */ /* 0x000fe20000000f00 */
[----:B------:R-:W-:Y:S02]  /*1e590*/  IMAD.MOV.U32 R13, RZ, RZ, R4 ;  /* 0x000000ffff0d7224 */ /* 0x000fe400078e0004 */
[----:B------:R-:W0:Y:S01]  /*1e5a0*/  POPC R5, R6 ;  /* 0x0000000600057309 */ /* 0x000e220000000000 */
[----:B------:R-:W-:Y:S02]  /*1e5b0*/  IMAD.MOV.U32 R15, RZ, RZ, -0x1 ;  /* 0xffffffffff0f7424 */ /* 0x000fe400078e00ff */
[----:B0-----:R-:W-:-:S07]  /*1e5c0*/  IMAD.MOV.U32 R12, RZ, RZ, R5 ;  /* 0x000000ffff0c7224 */ /* 0x001fce00078e0005 */
[----:B------:R-:W-:Y:S05]  /*1e5d0*/  WARPSYNC.COLLECTIVE R15, `(.L_x_10840) ;  /* 0x000000000f087348 */ /* 0x000fea0003c00000 */
[----:B------:R0:W1:Y:S02]  /*1e5e0*/  SHFL.IDX P6, R14, R13, R12, R11 ;  /* 0x0000000c0d0e7389 */ /* 0x00006400000c000b */
[----:B01----:R-:W-:Y:S01]  /*1e5f0*/  ENDCOLLECTIVE ;  /* 0x000000000000791b */ /* 0x003fe20003800000 */
.L_x_10840:
[----:B------:R-:W-:Y:S02]  /*1e600*/  IMAD.MOV.U32 R13, RZ, RZ, R7 ;  /* 0x000000ffff0d7224 */ /* 0x000fe400078e0007 */
[----:B------:R-:W-:-:S07]  /*1e610*/  IMAD.MOV.U32 R4, RZ, RZ, R14 ;  /* 0x000000ffff047224 */ /* 0x000fce00078e000e */
[----:B------:R-:W-:Y:S05]  /*1e620*/  WARPSYNC.COLLECTIVE R15, `(.L_x_10841) ;  /* 0x000000000f087348 */ /* 0x000fea0003c00000 */
[----:B------:R0:W1:Y:S02]  /*1e630*/  SHFL.IDX P6, R14, R13, R12, R11 ;  /* 0x0000000c0d0e7389 */ /* 0x00006400000c000b */
[----:B01----:R-:W-:Y:S01]  /*1e640*/  ENDCOLLECTIVE ;  /* 0x000000000000791b */ /* 0x003fe20003800000 */
.L_x_10841:
[----:B------:R-:W-:Y:S01]  /*1e650*/  IMAD.MOV.U32 R7, RZ, RZ, R14 ;  /* 0x000000ffff077224 */ /* 0x000fe200078e000e */
[----:B------:R-:W-:Y:S06]  /*1e660*/  BRA `(.L_x_10842) ;  /* 0xffffffb8003c7947 */ /* 0x000fec000383ffff */
.L_x_10681:
[----:B------:R-:W-:Y:S01]  /*1e670*/  BSSY B0, `(.L_x_10843) ;  /* 0x0000007000007945 */ /* 0x000fe20003800000 */
[----:B------:R-:W-:Y:S01]  /*1e680*/  MOV R13, R2 ;  /* 0x00000002000d7202 */ /* 0x000fe20000000f00 */
[----:B------:R-:W-:Y:S02]  /*1e690*/  IMAD.MOV.U32 R11, RZ, RZ, 0x1f ;  /* 0x0000001fff0b7424 */ /* 0x000fe400078e00ff */
[----:B------:R-:W-:-:S07]  /*1e6a0*/  IMAD.MOV.U32 R15, RZ, RZ, -0x1 ;  /* 0xffffffffff0f7424 */ /* 0x000fce00078e00ff */
[----:B0123-5:R-:W-:Y:S05]  /*1e6b0*/  WARPSYNC.COLLECTIVE R15, `(.L_x_10844) ;  /* 0x000000000f087348 */ /* 0x02ffea0003c00000 */
[----:B------:R4:W0:Y:S02]  /*1e6c0*/  SHFL.IDX P6, R14, R13, R12, R11 ;  /* 0x0000000c0d0e7389 */ /* 0x00082400000c000b */
[----:B012345:R-:W-:Y:S01]  /*1e6d0*/  ENDCOLLECTIVE ;  /* 0x000000000000791b */ /* 0x03ffe20003800000 */
.L_x_10844:
[----:B------:R-:W-:Y:S05]  /*1e6e0*/  BSYNC B0 ;  /* 0x0000000000007941 */ /* 0x000fea0003800000 */
.L_x_10843:
[----:B------:R-:W-:Y:S01]  /*1e6f0*/  IMAD.MOV.U32 R24, RZ, RZ, R14 ;  /* 0x000000ffff187224 */ /* 0x000fe200078e000e */
[----:B------:R-:W-:Y:S06]  /*1e700*/  BRA `(.L_x_10680) ;  /* 0xffffffb8002c7947 */ /* 0x000fec000383ffff */
.L_x_10685:
[----:B0-----:R0:W1:Y:S02]  /*1e710*/  SYNCS.PHASECHK.TRANS64.TRYWAIT P0, [R5+URZ+0x2d820], R0 ;  /* 0x02d82000050075a7 */ /* 0x001064000800017f */
[----:B-1----:R-:W-:Y:S05]  /*1e720*/  @!P0 NANOSLEEP.SYNCS 0x989680 ;  /* 0x009896800000895d */ /* 0x002fea0003900000 */
[----:B------:R-:W1:Y:S02]  /*1e730*/  @!P0 SYNCS.PHASECHK.TRANS64 P0, [R5+URZ+0x2d820], R0 ;  /* 0x02d82000050085a7 */ /* 0x000e64000800007f */
[----:B-1----:R-:W-:Y:S05]  /*1e740*/  @!P0 BRA `(.L_x_10685) ;  /* 0xfffffffc00f08947 */ /* 0x002fea000383ffff */
[----:B------:R-:W-:Y:S05]  /*1e750*/  BRA `(.L_x_10845) ;  /* 0xffffffbc00847947 */ /* 0x000fea000383ffff */
.L_x_10686:
[----:B------:R-:W1:Y:S01]  /*1e760*/  S2R R2, SR_TID.X ;  /* 0x0000000000027919 */ /* 0x000e620000002100 */
[----:B------:R-:W-:Y:S01]  /*1e770*/  BSSY B0, `(.L_x_10846) ;  /* 0x000000a000007945 */ /* 0x000fe20003800000 */
[----:B------:R-:W-:Y:S01]  /*1e780*/  MOV R12, RZ ;  /* 0x000000ff000c7202 */ /* 0x000fe20000000f00 */
[----:B------:R-:W-:Y:S02]  /*1e790*/  IMAD.MOV.U32 R11, RZ, RZ, 0x1f ;  /* 0x0000001fff0b7424 */ /* 0x000fe400078e00ff */
[----:B------:R-:W-:Y:S01]  /*1e7a0*/  IMAD.MOV.U32 R15, RZ, RZ, -0x1 ;  /* 0xffffffffff0f7424 */ /* 0x000fe200078e00ff */
[----:B-1----:R-:W-:-:S04]  /*1e7b0*/  SHF.R.U32.HI R2, RZ, 0x5, R2 ;  /* 0x00000005ff027819 */ /* 0x002fc80000011602 */
[----:B------:R-:W-:-:S05]  /*1e7c0*/  LOP3.LUT R2, R2, 0x3, RZ, 0xc0, !PT ;  /* 0x0000000302027812 */ /* 0x000fca00078ec0ff */
[----:B------:R-:W-:-:S07]  /*1e7d0*/  IMAD.MOV.U32 R13, RZ, RZ, R2 ;  /* 0x000000ffff0d7224 */ /* 0x000fce00078e0002 */
[----:B0-23-5:R-:W-:Y:S05]  /*1e7e0*/  WARPSYNC.COLLECTIVE R15, `(.L_x_10847) ;  /* 0x000000000f087348 */ /* 0x02dfea0003c00000 */
[----:B------:R1:W4:Y:S02]  /*1e7f0*/  SHFL.IDX P6, R14, R13, R12, R11 ;  /* 0x0000000c0d0e7389 */ /* 0x00032400000c000b */
[----:B012345:R-:W-:Y:S01]  /*1e800*/  ENDCOLLECTIVE ;  /* 0x000000000000791b */ /* 0x03ffe20003800000 */
.L_x_10847:
[----:B------:R-:W-:Y:S05]  /*1e810*/  BSYNC B0 ;  /* 0x0000000000007941 */ /* 0x000fea0003800000 */
.L_x_10846:
[----:B------:R-:W-:Y:S05]  /*1e820*/  BRA `(.L_x_10848) ;  /* 0xffffffbc006c7947 */ /* 0x000fea000383ffff */
.L_x_10687:
[----:B------:R-:W-:Y:S01]  /*1e830*/  BSSY B0, `(.L_x_10849) ;  /* 0x0000006000007945 */ /* 0x000fe20003800000 */
[----:B------:R-:W-:-:S07]  /*1e840*/  IMAD.MOV.U32 R15, RZ, RZ, -0x1 ;  /* 0xffffffffff0f7424 */ /* 0x000fce00078e00ff */
[----:B0-23-5:R-:W-:Y:S05]  /*1e850*/  WARPSYNC.COLLECTIVE R15, `(.L_x_10850) ;  /* 0x000000000f0c7348 */ /* 0x02dfea0003c00000 */
[----:B------:R-:W-:Y:S02]  /*1e860*/  ELECT P6, UR62, PT ;  /* 0x00000000003e782f */ /* 0x000fe400038c0000 */
[----:B------:R-:W-:Y:S01]  /*1e870*/  MOV R14, UR62 ;  /* 0x0000003e000e7c02 */ /* 0x000fe20008000f00 */
[----:B0-23-5:R-:W-:Y:S10]  /*1e880*/  ENDCOLLECTIVE ;  /* 0x000000000000791b */ /* 0x02dff40003800000 */
.L_x_10850:
[----:B------:R-:W-:Y:S05]  /*1e890*/  BSYNC B0 ;  /* 0x0000000000007941 */ /* 0x000fea0003800000 */
.L_x_10849:
[----:B------:R-:W-:Y:S05]  /*1e8a0*/  BRA `(.L_x_10851) ;  /* 0xffffffbc00607947 */ /* 0x000fea000383ffff */
.L_x_10689:
[----:B0-----:R0:W1:Y:S02]  /*1e8b0*/  SYNCS.PHASECHK.TRANS64.TRYWAIT P1, [R3+URZ+0x2d840], R2 ;  /* 0x02d84002030075a7 */ /* 0x001064000802017f */
[----:B-1----:R-:W-:Y:S05]  /*1e8c0*/  @!P1 NANOSLEEP.SYNCS 0x989680 ;  /* 0x009896800000995d */ /* 0x002fea0003900000 */
[----:B------:R-:W1:Y:S02]  /*1e8d0*/  @!P1 SYNCS.PHASECHK.TRANS64 P1, [R3+URZ+0x2d840], R2 ;  /* 0x02d84002030095a7 */ /* 0x000e64000802007f */
[----:B-1----:R-:W-:Y:S05]  /*1e8e0*/  @!P1 BRA `(.L_x_10689) ;  /* 0xfffffffc00f09947 */ /* 0x002fea000383ffff */
[----:B------:R-:W-:Y:S05]  /*1e8f0*/  BRA `(.L_x_10852) ;  /* 0xffffffbc00847947 */ /* 0x000fea000383ffff */
.L_x_10691:
[----:B-1----:R1:W4:Y:S02]  /*1e900*/  SYNCS.PHASECHK.TRANS64.TRYWAIT P1, [R5+URZ+0x2d840], R0 ;  /* 0x02d84000050075a7 */ /* 0x002324000802017f */
[----:B----4-:R-:W-:Y:S05]  /*1e910*/  @!P1 NANOSLEEP.SYNCS 0x989680 ;  /* 0x009896800000995d */ /* 0x010fea0003900000 */
[----:B------:R-:W4:Y:S02]  /*1e920*/  @!P1 SYNCS.PHASECHK.TRANS64 P1, [R5+URZ+0x2d840], R0 ;  /* 0x02d84000050095a7 */ /* 0x000f24000802007f */
[----:B----4-:R-:W-:Y:S05]  /*1e930*/  @!P1 BRA `(.L_x_10691) ;  /* 0xfffffffc00f09947 */ /* 0x010fea000383ffff */
[----:B------:R-:W-:Y:S05]  /*1e940*/  BRA `(.L_x_10853) ;  /* 0xffffffbc00947947 */ /* 0x000fea000383ffff */
.L_x_10693:
[----:B----4-:R4:W0:Y:S02]  /*1e950*/  SYNCS.PHASECHK.TRANS64.TRYWAIT P1, [R3+URZ+0x2d860], R2 ;  /* 0x02d86002030075a7 */ /* 0x010824000802017f */
[----:B0-----:R-:W-:Y:S05]  /*1e960*/  @!P1 NANOSLEEP.SYNCS 0x989680 ;  /* 0x009896800000995d */ /* 0x001fea0003900000 */
[----:B------:R-:W0:Y:S02]  /*1e970*/  @!P1 SYNCS.PHASECHK.TRANS64 P1, [R3+URZ+0x2d860], R2 ;  /* 0x02d86002030095a7 */ /* 0x000e24000802007f */
[----:B0-----:R-:W-:Y:S05]  /*1e980*/  @!P1 BRA `(.L_x_10693) ;  /* 0xfffffffc00f09947 */ /* 0x001fea000383ffff */
[----:B------:R-:W-:Y:S05]  /*1e990*/  BRA `(.L_x_10854) ;  /* 0xffffffbc00907947 */ /* 0x000fea000383ffff */
.L_x_10855:
        /* <DEDUP_REMOVED lines=14> */
.L_x_15998:


//--------------------- .text._ZN7cutlass13device_kernelIN5flash11enable_sm90INS1_16FlashAttnFwdSm90INS1_25CollectiveMainloopFwdSm90ILi2EN4cute5tupleIJNS5_1CILi1EEES8_S8_EEENS6_IJNS7_ILi192EEENS7_ILi128EEENS7_ILi96EEEEEELi96ENS_6half_tEfNS_4arch4Sm90ELb0ELb1ELb0ELb0ELb1ELb0ELb0ELb0ELb1ELb1ELb1ELb0EEENS1_21CollectiveEpilogueFwdINS6_IJSA_SC_SB_EEES9_SE_SG_Li384ELb0ELb1ELb1ELb0EEENS1_19SingleTileSchedulerILb0ELb1ELb1ELi192EEEEEEEEEvNT_6ParamsE --------------------------
	.section	.text._ZN7cutlass13device_kernelIN5flash11enable_sm90INS1_16FlashAttnFwdSm90INS1_25CollectiveMainloopFwdSm90ILi2EN4cute5tupleIJNS5_1CILi1EEES8_S8_EEENS6_IJNS7_ILi192EEENS7_ILi128EEENS7_ILi96EEEEEELi96ENS_6half_tEfNS_4arch4Sm90ELb0ELb1ELb0ELb0ELb1ELb0ELb0ELb0ELb1ELb1ELb1ELb0EEENS1_21CollectiveEpilogueFwdINS6_IJSA_SC_SB_EEES9_SE_SG_Li384ELb0ELb1ELb1ELb0EEENS1_19SingleTileSchedulerILb0ELb1ELb1ELi192EEEEEEEEEvNT_6ParamsE,"ax",@progbits
	.align	128
.text._ZN7cutlass13device_kernelIN5flash11enable_sm90INS1_16FlashAttnFwdSm90INS1_25CollectiveMainloopFwdSm90ILi2EN4cute5tupleIJNS5_1CILi1EEES8_S8_EEENS6_IJNS7_ILi192EEENS7_ILi128EEENS7_ILi96EEEEEELi96ENS_6half_tEfNS_4arch4Sm90ELb0ELb1ELb0ELb0ELb1ELb0ELb0ELb0ELb1ELb1ELb1ELb0EEENS1_21CollectiveEpilogueFwdINS6_IJSA_SC_SB_EEES9_SE_SG_Li384ELb0ELb1ELb1ELb0EEENS1_19SingleTileSchedulerILb0ELb1ELb1ELi192EEEEEEEEEvNT_6ParamsE:
        .type           _ZN7cutlass13device_kernelIN5flash11enable_sm90INS1_16FlashAttnFwdSm90INS1_25CollectiveMainloopFwdSm90ILi2EN4cute5tupleIJNS5_1CILi1EEES8_S8_EEENS6_IJNS7_ILi192EEENS7_ILi128EEENS7_ILi96EEEEEELi96ENS_6half_tEfNS_4arch4Sm90ELb0ELb1ELb0ELb0ELb1ELb0ELb0ELb0ELb1ELb1ELb1ELb0EEENS1_21CollectiveEpilogueFwdINS6_IJSA_SC_SB_EEES9_SE_SG_Li384ELb0ELb1ELb1ELb0EEENS1_19SingleTileSchedulerILb0ELb1ELb1ELi192EEEEEEEEEvNT_6ParamsE,@function
        .size           _ZN7cutlass13device_kernelIN5flash11enable_sm90INS1_16FlashAttnFwdSm90INS1_25CollectiveMainloopFwdSm90ILi2EN4cute5tupleIJNS5_1CILi1EEES8_S8_EEENS6_IJNS7_ILi192EEENS7_ILi128EEENS7_ILi96EEEEEELi96ENS_6half_tEfNS_4arch4Sm90ELb0ELb1ELb0ELb0ELb1ELb0ELb0ELb0ELb1ELb1ELb1ELb0EEENS1_21CollectiveEpilogueFwdINS6_IJSA_SC_SB_EEES9_SE_SG_Li384ELb0ELb1ELb1ELb0EEENS1_19SingleTileSchedulerILb0ELb1ELb1ELi192EEEEEEEEEvNT_6ParamsE,(.L_x_15999 - _ZN7cutlass13device_kernelIN5flash11enable_sm90INS1_16FlashAttnFwdSm90INS1_25CollectiveMainloopFwdSm90ILi2EN4cute5tupleIJNS5_1CILi1EEES8_S8_EEENS6_IJNS7_ILi192EEENS7_ILi128EEENS7_ILi96EEEEEELi96ENS_6half_tEfNS_4arch4Sm90ELb0ELb1ELb0ELb0ELb1ELb0ELb0ELb0ELb1ELb1ELb1ELb0EEENS1_21CollectiveEpilogueFwdINS6_IJSA_SC_SB_EEES9_SE_SG_Li384ELb0ELb1ELb1ELb0EEENS1_19SingleTileSchedulerILb0ELb1ELb1ELi192EEEEEEEEEvNT_6ParamsE)
        .other          _ZN7cutlass13device_kernelIN5flash11enable_sm90INS1_16FlashAttnFwdSm90INS1_25CollectiveMainloopFwdSm90ILi2EN4cute5tupleIJNS5_1CILi1EEES8_S8_EEENS6_IJNS7_ILi192EEENS7_ILi128EEENS7_ILi96EEEEEELi96ENS_6half_tEfNS_4arch4Sm90ELb0ELb1ELb0ELb0ELb1ELb0ELb0ELb0ELb1ELb1ELb1ELb0EEENS1_21CollectiveEpilogueFwdINS6_IJSA_SC_SB_EEES9_SE_SG_Li384ELb0ELb1ELb1ELb0EEENS1_19SingleTileSchedulerILb0ELb1ELb1ELi192EEEEEEEEEvNT_6ParamsE,@"STO_CUDA_ENTRY STV_DEFAULT"
_ZN7cutlass13device_kernelIN5flash11enable_sm90INS1_16FlashAttnFwdSm90INS1_25CollectiveMainloopFwdSm90ILi2EN4cute5tupleIJNS5_1CILi1EEES8_S8_EEENS6_IJNS7_ILi192EEENS7_ILi128EEENS7_ILi96EEEEEELi96ENS_6half_tEfNS_4arch4Sm90ELb0ELb1ELb0ELb0ELb1ELb0ELb0ELb0ELb1ELb1ELb1ELb0EEENS1_21CollectiveEpilogueFwdINS6_IJSA_SC_SB_EEES9_SE_SG_Li384ELb0ELb1ELb1ELb0EEENS1_19SingleTileSchedulerILb0ELb1ELb1ELi192EEEEEEEEEvNT_6ParamsE:
        /* <DEDUP_REMOVED lines=45> */
.L_x_10856:
        /* <DEDUP_REMOVED lines=22> */
.L_x_10857:
        /* <DEDUP_REMOVED lines=18> */
.L_x_10858:
        /* <DEDUP_REMOVED lines=22> */
.L_x_10859:
        /* <DEDUP_REMOVED lines=23> */
.L_x_10860:
        /* <DEDUP_REMOVED lines=11> */
.L_x_10863:
[----:B------:R-:W-:-:S08]  /*08d0*/  NOP ;  /* 0x0000000000007918 */ /* 0x000fd00000000000 */
[----:B------:R-:W1:Y:S02]  /*08e0*/  USETMAXREG.TRY_ALLOC.CTAPOOL UP0, 0xa0 ;  /* 0x000000a0000079c8 */ /* 0x000e640008000600 */
[----:B-1----:R-:W-:-:S13]  /*08f0*/  PLOP3.LUT P0, PT, PT, PT, UP0, 0x80, 0x0 ;  /* 0x000000000000781c */ /* 0x002fda0003f0f008 */
[----:B------:R-:W-:Y:S05]  /*0900*/  @!P0 BRA `(.L_x_10863) ;  /* 0xfffffffc00f08947 */ /* 0x000fea000383ffff */
[----:B------:R-:W1:Y:S01]  /*0910*/  S2R R4, SR_TID.X ;  /* 0x0000000000047919 */ /* 0x000e620000002100 */
[----:B------:R-:W2:Y:S01]  /*0920*/  S2UR UR6, SR_CTAID.Y ;  /* 0x00000000000679c3 */ /* 0x000ea20000002600 */
[----:B------:R-:W-:Y:S02]  /*0930*/  ULDC UR7, c[0x0][0xc50] ;  /* 0x0003140000077ab9 */ /* 0x000fe40000000800 */
[----:B------:R-:W-:-:S05]  /*0940*/  UISETP.NE.AND UP0, UPT, UR7, 0x1, UPT ;  /* 0x000000010700788c */ /* 0x000fca000bf05270 */
[----:B------:R-:W3:Y:S06]  /*0950*/  S2UR UR8, SR_CTAID.Z ;  /* 0x00000000000879c3 */ /* 0x000eec0000002700 */
[----:B------:R-:W-:Y:S01]  /*0960*/  @UP0 ULDC UR4, c[0x0][0xc54] ;  /* 0x0003150000040ab9 */ /* 0x000fe20000000800 */
[----:B------:R-:W-:Y:S01]  /*0970*/  @UP0 ULDC UR9, c[0x0][0xc58] ;  /* 0x0003160000090ab9 */ /* 0x000fe20000000800 */
[----:B--2---:R-:W-:Y:S02]  /*0980*/  UIMAD.WIDE.U32 UR4, UR6, UR4, URZ ;  /* 0x00000004060472a5 */ /* 0x004fe4000f8e003f */
[----:B------:R-:W-:-:S02]  /*0990*/  UMOV UR10, UR6 ;  /* 0x00000006000a7c82 */ /* 0x000fc40008000000 */
[----:B------:R-:W-:Y:S01]  /*09a0*/  @UP0 USHF.R.U32.HI UR10, URZ, UR9, UR5 ;  /* 0x000000093f0a0299 */ /* 0x000fe20008011605 */
[----:B-1----:R-:W-:-:S03]  /*09b0*/  LOP3.LUT R0, R4, 0xffffff80, RZ, 0xc0, !PT ;  /* 0xffffff8004007812 */ /* 0x002fc600078ec0ff */
[----:B------:R-:W-:Y:S01]  /*09c0*/  UIADD3 UR4, -UR10, URZ, URZ ;  /* 0x0000003f0a047290 */ /* 0x000fe2000fffe13f */
[----:B------:R-:W-:Y:S06]  /*09d0*/  BAR.ARV 0x8, 0x200 ;  /* 0x0208000000007b1d */ /* 0x000fec0000002000 */
[----:B------:R-:W-:Y:S01]  /*09e0*/  ISETP.NE.AND P0, PT, R0, 0x80, PT ;  /* 0x000000800000780c */ /* 0x000fe20003f05270 */
[----:B------:R-:W-:Y:S01]  /*09f0*/  IMAD.U32 R0, RZ, RZ, UR10 ;  /* 0x0000000aff007e24 */ /* 0x000fe2000f8e00ff */
[----:B------:R-:W-:-:S04]  /*0a00*/  UIMAD UR6, UR7, UR4, UR6 ;  /* 0x00000004070672a4 */ /* 0x000fc8000f8e0206 */
[----:B------:R1:W-:Y:S07]  /*0a10*/  STL [R1+0x4], R0 ;  /* 0x0000040001007387 */ /* 0x0003ee0000100800 */
[----:B------:R-:W-:Y:S06]  /*0a20*/  @!P0 BAR.ARV 0x9, 0x100 ;  /* 0x0244000000008b1d */ /* 0x000fec0000002000 */
[----:B---3--:R-:W-:-:S13]  /*0a30*/  ISETP.LE.AND P0, PT, RZ, UR8, PT ;  /* 0x00000008ff007c0c */ /* 0x008fda000bf03270 */
[----:B-1----:R-:W-:Y:S05]  /*0a40*/  @!P0 BRA `(.L_x_10864) ;  /* 0x0000012800908947 */ /* 0x002fea0003800000 */
[----:B0-----:R-:W0:Y:S01]  /*0a50*/  LDC.64 R2, c[0x0][0x418] ;  /* 0x00010600ff027b82 */ /* 0x001e220000000a00 */
[----:B------:R-:W-:Y:S01]  /*0a60*/  ULDC UR4, c[0x0][0x448] ;  /* 0x0001120000047ab9 */ /* 0x000fe20000000800 */
[----:B------:R-:W-:Y:S01]  /*0a70*/  VIADD R19, R4, 0xffffff80 ;  /* 0xffffff8004137836 */ /* 0x000fe20000000000 */
        /* <DEDUP_REMOVED lines=14> */
[----:B---3--:R-:W-:-:S04]  /*0b60*/  UIMAD UR40, UR40, 0xc0, URZ ;  /* 0x000000c0282878a4 */ /* 0x008fc8000f8e023f */
        /* <DEDUP_REMOVED lines=23> */
.L_x_10866:
[----:B------:R-:W-:-:S11]  /*0ce0*/  UISETP.NE.AND UP0, UPT, UR5, 0x1, UPT ;  /* 0x000000010500788c */ /* 0x000fd6000bf05270 */
[----:B------:R-:W-:Y:S02]  /*0cf0*/  @UP0 ULDC.64 UR10, c[0x0][0x9e8] ;  /* 0x00027a00000a0ab9 */ /* 0x000fe40000000a00 */
[----:B------:R-:W-:-:S04]  /*0d00*/  UIMAD.WIDE.U32 UR8, UR4, UR10, URZ ;  /* 0x0000000a040872a5 */ /* 0x000fc8000f8e003f */
[----:B------:R-:W-:-:S12]  /*0d10*/  @UP0 USHF.R.U32.HI UR4, URZ, UR11, UR9 ;  /* 0x0000000b3f040299 */ /* 0x000fd80008011609 */
.L_x_10867:
[----:B------:R-:W-:-:S06]  /*0d20*/  UIMAD UR4, UR4, UR5, UR5 ;  /* 0x00000005040472a4 */ /* 0x000fcc000f8e0205 */
[----:B------:R-:W-:-:S07]  /*0d30*/  VIMNMX R0, R0, UR4, PT ;  /* 0x0000000400007c48 */ /* 0x000fce000bfe0100 */
.L_x_10865:
[----:B------:R-:W-:Y:S01]  /*0d40*/  R2UR UR4, R144 ;  /* 0x00000000900472ca */ /* 0x000fe200000e0000 */
[-C--:B------:R-:W-:Y:S02]  /*0d50*/  IMAD R18, R16, R7.reuse, -R5 ;  /* 0x0000000710127224 */ /* 0x080fe400078e0a05 */
        /* <DEDUP_REMOVED lines=32> */
.L_x_10869:
[----:B------:R-:W-:-:S11]  /*0f60*/  UISETP.NE.AND UP0, UPT, UR5, 0x1, UPT ;  /* 0x000000010500788c */ /* 0x000fd6000bf05270 */
[----:B------:R-:W-:Y:S02]  /*0f70*/  @UP0 ULDC.64 UR10, c[0x0][0x9e8] ;  /* 0x00027a00000a0ab9 */ /* 0x000fe40000000a00 */
[----:B------:R-:W-:-:S04]  /*0f80*/  UIMAD.WIDE.U32 UR8, UR4, UR10, URZ ;  /* 0x0000000a040872a5 */ /* 0x000fc8000f8e003f */
[----:B------:R-:W-:-:S12]  /*0f90*/  @UP0 USHF.R.U32.HI UR4, URZ, UR11, UR9 ;  /* 0x0000000b3f040299 */ /* 0x000fd80008011609 */
.L_x_10870:
[----:B------:R-:W-:-:S04]  /*0fa0*/  UIMAD UR4, UR4, UR5, URZ ;  /* 0x00000005040472a4 */ /* 0x000fc8000f8e023f */
[----:B------:R-:W-:-:S04]  /*0fb0*/  UISETP.LT.AND UP0, UPT, UR7, UR4, UPT ;  /* 0x000000040700728c */ /* 0x000fc8000bf01270 */
[----:B------:R-:W-:-:S12]  /*0fc0*/  USEL UR7, UR7, UR4, !UP0 ;  /* 0x0000000407077287 */ /* 0x000fd8000c000000 */
.L_x_10868:
        /* <DEDUP_REMOVED lines=47> */
.L_x_10871:
        /* <DEDUP_REMOVED lines=46> */
[----:B------:R-:W-:Y:S02]  /*15a0*/  ULEA UR4, UR5, UR38, 0xc ;  /* 0x0000002605047291 */ /* 0x000fe4000f8e603f */
[----:B------:R-:W-:Y:S02]  /*15b0*/  ULEA UR5, UR5, UR6, 0xd ;  /* 0x0000000605057291 */ /* 0x000fe4000f8e683f */
[----:B------:R-:W-:Y:S02]  /*15c0*/  UIADD3 UR4, UR4, 0xc400, URZ ;  /* 0x0000c40004047890 */ /* 0x000fe4000fffe03f */
[----:B------:R-:W-:Y:S02]  /*15d0*/  USHF.R.U32.HI UR5, URZ, 0x4, UR5 ;  /* 0x000000043f057899 */ /* 0x000fe40008011605 */
[----:B------:R-:W-:Y:S02]  /*15e0*/  USHF.R.U32.HI UR4, URZ, 0x4, UR4 ;  /* 0x000000043f047899 */ /* 0x000fe40008011604 */
[----:B------:R-:W-:-:S02]  /*15f0*/  ULOP3.LUT UR5, UR5, 0x3fff, URZ, 0xc0, !UPT ;  /* 0x00003fff05057892 */ /* 0x000fc4000f8ec03f */
[----:B------:R-:W-:-:S04]  /*1600*/  ULOP3.LUT UR41, UR4, 0x3fff, URZ, 0xc0, !UPT ;  /* 0x00003fff04297892 */ /* 0x000fc8000f8ec03f */
[----:B------:R-:W-:Y:S01]  /*1610*/  IMAD.U32 R145, RZ, RZ, UR5 ;  /* 0x00000005ff917e24 */ /* 0x000fe2000f8e00ff */
[----:B------:R-:W-:Y:S07]  /*1620*/  @!P0 BRA `(.L_x_10873) ;  /* 0x0000000000408947 */ /* 0x000fee0003800000 */
        /* <DEDUP_REMOVED lines=16> */
.L_x_10873:
[----:B------:R-:W-:-:S04]  /*1730*/  SHF.L.U32 R0, RZ, 0x1f, RZ ;  /* 0x0000001fff007819 */ /* 0x000fc800000006ff */
[----:B------:R-:W0:Y:S02]  /*1740*/  SYNCS.PHASECHK.TRANS64.TRYWAIT P0, [UR38+0x2d800], R0 ;  /* 0x02d80000ff0075a7 */ /* 0x000e240008000166 */
[----:B0-----:R-:W-:Y:S05]  /*1750*/  @!P0 BRA `(.L_x_10874) ;  /* 0x0000011c00548947 */ /* 0x001fea0003800000 */
.L_x_11007:
[----:B------:R-:W2:Y:S02]  /*1760*/  LDL R2, [R1+0xc] ;  /* 0x00000c0001027983 */ /* 0x000ea40000100800 */
[----:B--2---:R-:W-:-:S13]  /*1770*/  R2UR UR4, R2 ;  /* 0x00000000020472ca */ /* 0x004fda00000e0000 */
[----:B------:R-:W-:-:S06]  /*1780*/  ULOP3.LUT UR4, UR4, 0x1, URZ, 0xfc, !UPT ;  /* 0x0000000104047892 */ /* 0x000fcc000f8efc3f */
[----:B------:R-:W-:-:S05]  /*1790*/  IMAD.U32 R2, RZ, RZ, UR4 ;  /* 0x00000004ff027e24 */ /* 0x000fca000f8e00ff */
[----:B------:R-:W-:-:S13]  /*17a0*/  ISETP.NE.AND P0, PT, R2, 0x3, PT ;  /* 0x000000030200780c */ /* 0x000fda0003f05270 */
[----:B------:R-:W-:Y:S05]  /*17b0*/  @!P0 BRA `(.L_x_10875) ;  /* 0x0000000000048947 */ /* 0x000fea0003800000 */
[----:B------:R-:W-:Y:S01]  /*17c0*/  BPT.TRAP 0x1 ;  /* 0x000000040000795c */ /* 0x000fe20000300000 */
.L_x_10875:
[----:B------:R1:W2:Y:S01]  /*17d0*/  SYNCS.PHASECHK.TRANS64.TRYWAIT P1, [UR38+0x2d830], R0 ;  /* 0x02d83000ff0075a7 */ /* 0x0002a20008020166 */
[----:B------:R-:W-:Y:S05]  /*17e0*/  @!P0 BRA `(.L_x_10876) ;  /* 0x0000000000048947 */ /* 0x000fea0003800000 */
[----:B------:R-:W-:Y:S01]  /*17f0*/  BPT.TRAP 0x1 ;  /* 0x000000040000795c */ /* 0x000fe20000300000 */
.L_x_10876:
[----:B------:R-:W-:-:S05]  /*1800*/  IMAD.U32 R8, RZ, RZ, UR41 ;  /* 0x00000029ff087e24 */ /* 0x000fca000f8e00ff */
[----:B------:R-:W-:Y:S01]  /*1810*/  LOP3.LUT R8, R8, 0x10000, RZ, 0xfc, !PT ;  /* 0x0001000008087812 */ /* 0x000fe200078efcff */
[----:B--2---:R-:W-:Y:S06]  /*1820*/  @P1 BRA `(.L_x_10877) ;  /* 0x0000000000081947 */ /* 0x004fec0003800000 */
[----:B------:R-:W2:Y:S02]  /*1830*/  SYNCS.PHASECHK.TRANS64.TRYWAIT P1, [UR38+0x2d830], R0 ;  /* 0x02d83000ff0075a7 */ /* 0x000ea40008020166 */
[----:B--2---:R-:W-:Y:S05]  /*1840*/  @!P1 BRA `(.L_x_10878) ;  /* 0x0000011c00309947 */ /* 0x004fea0003800000 */
.L_x_10877:
[----:B------:R-:W-:Y:S05]  /*1850*/  WARPSYNC.ALL ;  /* 0x0000000000007948 */ /* 0x000fea0003800000 */
[----:B------:R-:W-:Y:S01]  /*1860*/  IMAD.MOV.U32 R9, RZ, RZ, -0x7fffffe0 ;  /* 0x80000020ff097424 */ /* 0x000fe200078e00ff */
        /* <DEDUP_REMOVED lines=9> */
[----:B------:R-:W-:Y:S01]  /*1900*/  UMOV UR15, 0x80000020 ;  /* 0x80000020000f7882 */ /* 0x000fe20000000000 */
[----:B------:R-:W-:-:S02]  /*1910*/  UMOV UR17, 0x80000020 ;  /* 0x8000002000117882 */ /* 0x000fc40000000000 */
[----:B------:R-:W-:Y:S01]  /*1920*/  ULOP3.LUT UR7, UR4, 0x10000, URZ, 0xfc, !UPT ;  /* 0x0001000004077892 */ /* 0x000fe2000f8efc3f */
[----:B------:R-:W-:Y:S01]  /*1930*/  UMOV UR19, 0x80000020 ;  /* 0x8000002000137882 */ /* 0x000fe20000000000 */
[----:B------:R-:W-:Y:S02]  /*1940*/  UMOV UR21, 0x80000020 ;  /* 0x8000002000157882 */ /* 0x000fe40000000000 */
[----:B------:R-:W-:Y:S02]  /*1950*/  UIADD3 UR14, UR7, 0x200, URZ ;  /* 0x00000200070e7890 */ /* 0x000fe4000fffe03f */
[----:B------:R-:W-:Y:S01]  /*1960*/  UIADD3 UR12, UR24, 0x300, URZ ;  /* 0x00000300180c7890 */ /* 0x000fe2000fffe03f */
[----:B------:R-:W-:Y:S01]  /*1970*/  UMOV UR10, UR7 ;  /* 0x00000007000a7c82 */ /* 0x000fe20008000000 */
[----:B------:R-:W-:Y:S01]  /*1980*/  UIADD3 UR16, UR24, 0x302, URZ ;  /* 0x0000030218107890 */ /* 0x000fe2000fffe03f */
[----:B------:R-:W-:Y:S01]  /*1990*/  HGMMA.64x128x16.F32 R24, gdesc[UR8], RZ, !UPT, gsb0 ;  /* 0x01e00000081879f0 */ /* 0x000fe2000c0008ff */
[----:B------:R-:W-:-:S02]  /*19a0*/  UIADD3 UR8, UR24, 0x2, URZ ;  /* 0x0000000218087890 */ /* 0x000fc4000fffe03f */
[----:B------:R-:W-:Y:S01]  /*19b0*/  UIADD3 UR10, UR7, 0x2, URZ ;  /* 0x00000002070a7890 */ /* 0x000fe2000fffe03f */
[----:B------:R-:W-:Y:S01]  /*19c0*/  UMOV UR9, 0x80000020 ;  /* 0x8000002000097882 */ /* 0x000fe20000000000 */
[----:B------:R-:W-:Y:S01]  /*19d0*/  UMOV UR11, 0x80000020 ;  /* 0x80000020000b7882 */ /* 0x000fe20000000000 */
        /* <DEDUP_REMOVED lines=26> */
.L_x_10879:
[----:B01----:R-:W-:Y:S01]  /*1b80*/  LOP3.LUT R0, R23, 0xffffff80, RZ, 0xc0, !PT ;  /* 0xffffff8017007812 */ /* 0x003fe200078ec0ff */
[----:B------:R-:W-:Y:S01]  /*1b90*/  IMAD.HI R5, R88, 0x55555556, RZ ;  /* 0x5555555658057827 */ /* 0x000fe200078e02ff */
[----:B------:R-:W-:Y:S01]  /*1ba0*/  R2UR UR4, R144 ;  /* 0x00000000900472ca */ /* 0x000fe200000e0000 */
[----:B------:R-:W0:Y:S01]  /*1bb0*/  S2UR UR6, SR_CgaCtaId ;  /* 0x00000000000679c3 */ /* 0x000e220000008800 */
[----:B------:R-:W-:Y:S01]  /*1bc0*/  LEA.HI R4, R22, R19, RZ, 0x2 ;  /* 0x0000001316047211 */ /* 0x000fe200078f10ff */
[----:B------:R-:W-:Y:S01]  /*1bd0*/  IMAD.IADD R0, R19, 0x1, -R0 ;  /* 0x0000000113007824 */ /* 0x000fe200078e0a00 */
[----:B------:R-:W-:Y:S01]  /*1be0*/  LEA.HI R5, R5, R5, RZ, 0x1 ;  /* 0x0000000505057211 */ /* 0x000fe200078f08ff */
[----:B------:R-:W-:Y:S01]  /*1bf0*/  UISETP.NE.AND UP0, UPT, UR39, URZ, UPT ;  /* 0x0000003f2700728c */ /* 0x000fe2000bf05270 */
[----:B------:R-:W-:Y:S01]  /*1c00*/  LOP3.LUT R10, R4, 0xfffffffc, RZ, 0xc0, !PT ;  /* 0xfffffffc040a7812 */ /* 0x000fe200078ec0ff */
[----:B------:R-:W-:Y:S01]  /*1c10*/  ULDC UR35, c[0x0][0x2f0] ;  /* 0x0000bc0000237ab9 */ /* 0x000fe20000000800 */
[----:B------:R-:W-:Y:S01]  /*1c20*/  SHF.R.S32.HI R3, RZ, 0x1f, R0 ;  /* 0x0000001fff037819 */ /* 0x000fe20000011400 */
[----:B------:R-:W-:Y:S01]  /*1c30*/  IMAD R5, R5, -0x3, R88 ;  /* 0xfffffffd05057824 */ /* 0x000fe200078e0258 */
[----:B------:R-:W-:Y:S01]  /*1c40*/  LEA R14, R17, 0xffffff80, 0x7 ;  /* 0xffffff80110e7811 */ /* 0x000fe200078e38ff */
[----:B------:R-:W-:Y:S01]  /*1c50*/  IMAD.IADD R10, R19, 0x1, -R10 ;  /* 0x00000001130a7824 */ /* 0x000fe200078e0a0a */
[CC--:B------:R-:W-:Y:S01]  /*1c60*/  LEA.HI R2, R3.reuse, R0.reuse, RZ, 0x2 ;  /* 0x0000000003027211 */ /* 0x0c0fe200078f10ff */
[----:B------:R-:W-:Y:S01]  /*1c70*/  UISETP.NE.AND UP1, UPT, UR4, URZ, UPT ;  /* 0x0000003f0400728c */ /* 0x000fe2000bf25270 */
[----:B------:R-:W-:-:S02]  /*1c80*/  LEA.HI R4, R3, R0, RZ, 0x5 ;  /* 0x0000000003047211 */ /* 0x000fc400078f28ff */
[--C-:B------:R-:W-:Y:S02]  /*1c90*/  SHF.R.S32.HI R3, RZ, 0x2, R2.reuse ;  /* 0x00000002ff037819 */ /* 0x100fe40000011402 */
[----:B------:R-:W-:Y:S02]  /*1ca0*/  SHF.R.S32.HI R6, RZ, 0x1f, R2 ;  /* 0x0000001fff067819 */ /* 0x000fe40000011402 */
[----:B------:R-:W-:Y:S02]  /*1cb0*/  SHF.R.S32.HI R4, RZ, 0x5, R4 ;  /* 0x00000005ff047819 */ /* 0x000fe40000011404 */
[----:B------:R-:W-:Y:S02]  /*1cc0*/  LEA.HI R6, R6, R3, RZ, 0x3 ;  /* 0x0000000306067211 */ /* 0x000fe400078f18ff */
[----:B------:R-:W-:Y:S01]  /*1cd0*/  LEA.HI R7, R10, R10, RZ, 0x1 ;  /* 0x0000000a0a077211 */ /* 0x000fe200078f08ff */
[----:B------:R-:W-:Y:S01]  /*1ce0*/  @UP1 ULDC UR4, c[0x0][0x44c] ;  /* 0x0001130000041ab9 */ /* 0x000fe20000000800 */
[----:B------:R-:W-:Y:S01]  /*1cf0*/  LEA R4, R4, UR40, 0x4 ;  /* 0x0000002804047c11 */ /* 0x000fe2000f8e20ff */
[----:B------:R-:W-:Y:S01]  /*1d00*/  @UP1 ULDC UR5, c[0x0][0x450] ;  /* 0x0001140000051ab9 */ /* 0x000fe20000000800 */
[----:B------:R-:W-:-:S02]  /*1d10*/  LOP3.LUT R6, R6, 0xfffffff8, RZ, 0xc0, !PT ;  /* 0xfffffff806067812 */ /* 0x000fc400078ec0ff */
[----:B------:R-:W-:Y:S02]  /*1d20*/  LOP3.LUT R7, R7, 0x1ffffffe, RZ, 0xc0, !PT ;  /* 0x1ffffffe07077812 */ /* 0x000fe400078ec0ff */
[----:B------:R-:W-:Y:S02]  /*1d30*/  IADD3 R4, R4, R3, -R6 ;  /* 0x0000000304047210 */ /* 0x000fe40007ffe806 */
[----:B------:R-:W-:Y:S01]  /*1d40*/  PLOP3.LUT P1, PT, PT, PT, UP1, 0x80, 0x0 ;  /* 0x000000000000781c */ /* 0x000fe20003f2f018 */
[----:B------:R-:W-:Y:S01]  /*1d50*/  IMAD.IADD R7, R10, 0x1, -R7 ;  /* 0x000000010a077824 */ /* 0x000fe200078e0a07 */
[----:B------:R-:W-:Y:S01]  /*1d60*/  PLOP3.LUT P2, PT, PT, PT, UP1, 0x80, 0x0 ;  /* 0x000000000000781c */ /* 0x000fe20003f4f018 */
[----:B------:R-:W-:Y:S01]  /*1d70*/  IMAD R4, R5, 0x40, R4 ;  /* 0x0000004005047824 */ /* 0x000fe200078e0204 */
[----:B------:R-:W-:-:S03]  /*1d80*/  LOP3.LUT R5, R2, 0x7ffffffc, RZ, 0xc0, !PT ;  /* 0x7ffffffc02057812 */ /* 0x000fc600078ec0ff */
[----:B------:R-:W-:Y:S02]  /*1d90*/  IMAD R11, R7, 0x8, R4 ;  /* 0x00000008070b7824 */ /* 0x000fe400078e0204 */
[----:B------:R-:W-:Y:S02]  /*1da0*/  IMAD.MOV.U32 R4, RZ, RZ, -0x80 ;  /* 0xffffff80ff047424 */ /* 0x000fe400078e00ff */
[----:B------:R-:W-:Y:S02]  /*1db0*/  IMAD.MOV.U32 R12, RZ, RZ, R11 ;  /* 0x000000ffff0c7224 */ /* 0x000fe400078e000b */
[----:B------:R-:W-:Y:S01]  /*1dc0*/  @P1 IMAD.HI.U32 R3, R11, UR4, RZ ;  /* 0x000000040b031c27 */ /* 0x000fe2000f8e00ff */
[----:B------:R-:W-:Y:S01]  /*1dd0*/  UIADD3 UR4, UR38, 0x2d840, URZ ;  /* 0x0002d84026047890 */ /* 0x000fe2000fffe03f */
[----:B------:R-:W-:Y:S02]  /*1de0*/  PLOP3.LUT P1, PT, PT, PT, UP0, 0x40, 0x0 ;  /* 0x000000000000781c */ /* 0x000fe40003f2e808 */
[----:B------:R-:W-:Y:S01]  /*1df0*/  IMAD.IADD R10, R0, 0x1, -R5 ;  /* 0x00000001000a7824 */ /* 0x000fe200078e0a05 */
[----:B------:R-:W-:Y:S01]  /*1e00*/  @P2 SHF.R.U32.HI R12, RZ, UR5, R3 ;  /* 0x00000005ff0c2c19 */ /* 0x000fe20008011603 */
[----:B------:R-:W-:Y:S01]  /*1e10*/  IMAD R3, R17, R4, 0x80 ;  /* 0x0000008011037424 */ /* 0x000fe200078e0204 */
[----:B0-----:R-:W-:Y:S01]  /*1e20*/  UPRMT UR4, UR6, 0x654, UR4 ;  /* 0x0000065406047896 */ /* 0x001fe20008000004 */
[----:B------:R-:W-:-:S02]  /*1e30*/  ULDC UR5, c[0x0][0x288] ;  /* 0x0000a20000057ab9 */ /* 0x000fc40000000800 */
[----:B------:R-:W0:Y:S01]  /*1e40*/  SHFL.IDX PT, R4, R12, RZ, 0x1c1f ;  /* 0x001c1fff0c047589 */ /* 0x000e2200000e0000 */
[----:B------:R-:W-:Y:S01]  /*1e50*/  VIADD R5, R3, 0x1 ;  /* 0x0000000103057836 */ /* 0x000fe20000000000 */
[----:B------:R-:W-:Y:S01]  /*1e60*/  ULDC UR6, c[0x0][0x9e0] ;  /* 0x0002780000067ab9 */ /* 0x000fe20000000800 */
[----:B------:R-:W-:Y:S02]  /*1e70*/  IMAD.U32 R7, RZ, RZ, UR5 ;  /* 0x00000005ff077e24 */ /* 0x000fe4000f8e00ff */
[----:B------:R-:W-:Y:S01]  /*1e80*/  IMAD R5, R10, -0x2, R5 ;  /* 0xfffffffe0a057824 */ /* 0x000fe200078e0205 */
[----:B------:R-:W-:Y:S01]  /*1e90*/  SYNCS.ARRIVE.TRANS64.RED.A1T0 RZ, [UR4], RZ ;  /* 0x000000ffffff79a7 */ /* 0x000fe20008100404 */
[----:B------:R-:W-:Y:S02]  /*1ea0*/  ULDC UR4, c[0x0][0x9dc] ;  /* 0x0002770000047ab9 */ /* 0x000fe40000000800 */
[C---:B------:R-:W-:Y:S01]  /*1eb0*/  IMAD R0, R16.reuse, UR35, R5 ;  /* 0x0000002310007c24 */ /* 0x040fe2000f8e0205 */
[----:B------:R-:W-:Y:S01]  /*1ec0*/  ULOP3.LUT UR10, URZ, UR4, URZ, 0x33, !UPT ;  /* 0x000000043f0a7292 */ /* 0x000fe2000f8e333f */
[----:B------:R-:W-:-:S02]  /*1ed0*/  IMAD R5, R16, UR35, R3 ;  /* 0x0000002310057c24 */ /* 0x000fc4000f8e0203 */
[----:B------:R-:W-:Y:S02]  /*1ee0*/  IMAD.IADD R0, R0, 0x1, -R7 ;  /* 0x0000000100007824 */ /* 0x000fe400078e0a07 */
[----:B------:R-:W-:Y:S02]  /*1ef0*/  IMAD R6, R10, -0x2, R5 ;  /* 0xfffffffe0a067824 */ /* 0x000fe400078e0205 */
[C---:B------:R-:W-:Y:S02]  /*1f00*/  VIADD R13, R0.reuse, UR6 ;  /* 0x00000006000d7c36 */ /* 0x040fe40008000000 */
[----:B------:R-:W-:Y:S02]  /*1f10*/  VIADD R15, R0, UR10 ;  /* 0x0000000a000f7c36 */ /* 0x000fe40008000000 */
[----:B------:R-:W-:Y:S01]  /*1f20*/  IMAD.U32 R146, RZ, RZ, UR10 ;  /* 0x0000000aff927e24 */ /* 0x000fe2000f8e00ff */
        /* <DEDUP_REMOVED lines=17> */
.L_x_10882:
[----:B------:R-:W-:Y:S02]  /*2040*/  ULDC UR4, c[0x0][0x9e4] ;  /* 0x0002790000047ab9 */ /* 0x000fe40000000800 */
[----:B------:R-:W-:-:S05]  /*2050*/  IMAD.U32 R20, RZ, RZ, UR4 ;  /* 0x00000004ff147e24 */ /* 0x000fca000f8e00ff */
[----:B------:R-:W-:-:S13]  /*2060*/  ISETP.NE.AND P1, PT, R20, 0x1, PT ;  /* 0x000000011400780c */ /* 0x000fda0003f25270 */
[----:B------:R-:W0:Y:S02]  /*2070*/  @P1 LDC.64 R88, c[0x0][0x9e8] ;  /* 0x00027a00ff581b82 */ /* 0x000e240000000a00 */
[----:B0-----:R-:W-:-:S05]  /*2080*/  @P1 IMAD.HI.U32 R4, R5, R88, RZ ;  /* 0x0000005805041227 */ /* 0x001fca00078e00ff */
[----:B------:R-:W-:-:S07]  /*2090*/  @P1 SHF.R.U32.HI R5, RZ, R89, R4 ;  /* 0x00000059ff051219 */ /* 0x000fce0000011604 */
.L_x_10883:
[----:B------:R-:W-:Y:S05]  /*20a0*/  BSYNC B0 ;  /* 0x0000000000007941 */ /* 0x000fea0003800000 */
.L_x_10881:
[----:B------:R-:W-:-:S04]  /*20b0*/  IMAD R5, R5, R20, -R14 ;  /* 0x0000001405057224 */ /* 0x000fc800078e0a0e */
[----:B------:R-:W-:-:S05]  /*20c0*/  IMAD R5, R10, -0x2, R5 ;  /* 0xfffffffe0a057824 */ /* 0x000fca00078e0205 */
[----:B------:R-:W-:Y:S02]  /*20d0*/  VIADDMNMX R0, R5, R20, R0, PT ;  /* 0x0000001405007246 */ /* 0x000fe40003800100 */
[----:B------:R-:W-:-:S07]  /*20e0*/  VIMNMX R2, R2, R5, !PT ;  /* 0x0000000502027248 */ /* 0x000fce0007fe0100 */
.L_x_10880:
[----:B------:R-:W0:Y:S01]  /*20f0*/  SHFL.IDX PT, R12, R12, 0x1, 0x1c1f ;  /* 0x003c1f000c0c7f89 */ /* 0x000e2200000e0000 */
[----:B------:R-:W-:-:S06]  /*2100*/  UISETP.NE.AND UP0, UPT, UR39, URZ, UPT ;  /* 0x0000003f2700728c */ /* 0x000fcc000bf05270 */
        /* <DEDUP_REMOVED lines=18> */
.L_x_10886:
[----:B------:R-:W-:Y:S02]  /*2230*/  ULDC UR4, c[0x0][0x9e4] ;  /* 0x0002790000047ab9 */ /* 0x000fe40000000800 */
[----:B------:R-:W-:-:S05]  /*2240*/  IMAD.U32 R13, RZ, RZ, UR4 ;  /* 0x00000004ff0d7e24 */ /* 0x000fca000f8e00ff */
[----:B------:R-:W-:-:S13]  /*2250*/  ISETP.NE.AND P1, PT, R13, 0x1, PT ;  /* 0x000000010d00780c */ /* 0x000fda0003f25270 */
[----:B------:R-:W0:Y:S02]  /*2260*/  @P1 LDC.64 R20, c[0x0][0x9e8] ;  /* 0x00027a00ff141b82 */ /* 0x000e240000000a00 */
[----:B0-----:R-:W-:-:S05]  /*2270*/  @P1 IMAD.HI.U32 R12, R5, R20, RZ ;  /* 0x00000014050c1227 */ /* 0x001fca00078e00ff */
[----:B------:R-:W-:-:S07]  /*2280*/  @P1 SHF.R.U32.HI R5, RZ, R21, R12 ;  /* 0x00000015ff051219 */ /* 0x000fce000001160c */
.L_x_10887:
[----:B------:R-:W-:Y:S05]  /*2290*/  BSYNC B0 ;  /* 0x0000000000007941 */ /* 0x000fea0003800000 */
.L_x_10885:
[----:B------:R-:W-:-:S04]  /*22a0*/  IMAD R5, R5, R13, -R14 ;  /* 0x0000000d05057224 */ /* 0x000fc800078e0a0e */
[----:B------:R-:W-:-:S05]  /*22b0*/  IMAD R5, R10, -0x2, R5 ;  /* 0xfffffffe0a057824 */ /* 0x000fca00078e0205 */
[----:B------:R-:W-:Y:S02]  /*22c0*/  VIADDMNMX R4, R5, R13, R4, PT ;  /* 0x0000000d05047246 */ /* 0x000fe40003800104 */
[----:B------:R-:W-:-:S07]  /*22d0*/  VIMNMX R6, R6, R5, !PT ;  /* 0x0000000506067248 */ /* 0x000fce0007fe0100 */
.L_x_10884:
[C---:B------:R-:W-:Y:S01]  /*22e0*/  ISETP.GE.AND P5, PT, R3.reuse, 0x2, PT ;  /* 0x000000020300780c */ /* 0x040fe20003fa6270 */
[----:B------:R-:W-:Y:S01]  /*22f0*/  ULDC UR11, c[0x0][0x988] ;  /* 0x00026200000b7ab9 */ /* 0x000fe20000000800 */
[C---:B------:R-:W-:Y:S01]  /*2300*/  ISETP.GE.AND P4, PT, R3.reuse, 0xa, PT ;  /* 0x0000000a0300780c */ /* 0x040fe20003f86270 */
[----:B------:R-:W-:Y:S01]  /*2310*/  UISETP.NE.AND UP0, UPT, UR39, URZ, UPT ;  /* 0x0000003f2700728c */ /* 0x000fe2000bf05270 */
[----:B------:R-:W-:Y:S02]  /*2320*/  ISETP.GT.AND P1, PT, R2, 0x1, !P5 ;  /* 0x000000010200780c */ /* 0x000fe40006f24270 */
[----:B------:R-:W-:Y:S02]  /*2330*/  P2R R12, PR, RZ, 0x1 ;  /* 0x00000001ff0c7803 */ /* 0x000fe40000000000 */
[----:B------:R-:W-:Y:S02]  /*2340*/  ISETP.LT.OR P1, PT, R0, 0x2, P1 ;  /* 0x000000020000780c */ /* 0x000fe40000f21670 */
[----:B------:R-:W-:-:S02]  /*2350*/  ISETP.GE.AND P0, PT, R3, 0x11, PT ;  /* 0x000000110300780c */ /* 0x000fc40003f06270 */
[----:B------:R-:W-:Y:S02]  /*2360*/  FSEL R25, R25, -INF , !P1 ;  /* 0xff80000019197808 */ /* 0x000fe40004800000 */
[----:B------:R-:W-:Y:S02]  /*2370*/  ISETP.GT.AND P1, PT, R2, 0x9, !P4 ;  /* 0x000000090200780c */ /* 0x000fe40006724270 */
[----:B------:R-:W-:Y:S02]  /*2380*/  ISETP.GE.AND P2, PT, R3, 0x1, PT ;  /* 0x000000010300780c */ /* 0x000fe40003f46270 */
[----:B------:R-:W-:Y:S02]  /*2390*/  ISETP.LT.OR P1, PT, R0, 0xa, P1 ;  /* 0x0000000a0000780c */ /* 0x000fe40000f21670 */
[----:B------:R-:W-:Y:S02]  /*23a0*/  ISETP.GT.AND P3, PT, R2, RZ, !P2 ;  /* 0x000000ff0200720c */ /* 0x000fe40005764270 */
[----:B------:R-:W-:-:S02]  /*23b0*/  FSEL R29, R29, -INF , !P1 ;  /* 0xff8000001d1d7808 */ /* 0x000fc40004800000 */
[----:B------:R-:W-:Y:S02]  /*23c0*/  ISETP.GT.AND P1, PT, R2, 0x10, !P0 ;  /* 0x000000100200780c */ /* 0x000fe40004724270 */
[C---:B------:R-:W-:Y:S02]  /*23d0*/  ISETP.GE.AND P0, PT, R3.reuse, 0x12, PT ;  /* 0x000000120300780c */ /* 0x040fe40003f06270 */
[----:B------:R-:W-:Y:S02]  /*23e0*/  ISETP.LT.OR P1, PT, R0, 0x11, P1 ;  /* 0x000000110000780c */ /* 0x000fe40000f21670 */
[----:B------:R-:W-:Y:S02]  /*23f0*/  ISETP.GE.AND P4, PT, R3, 0x4a, PT ;  /* 0x0000004a0300780c */ /* 0x000fe40003f86270 */
[----:B------:R-:W-:Y:S02]  /*2400*/  FSEL R32, R32, -INF , !P1 ;  /* 0xff80000020207808 */ /* 0x000fe40004800000 */
[----:B------:R-:W-:-:S02]  /*2410*/  ISETP.GT.AND P1, PT, R2, 0x11, !P0 ;  /* 0x000000110200780c */ /* 0x000fc40004724270 */
[----:B------:R-:W-:Y:S02]  /*2420*/  ISETP.GE.AND P0, PT, R3, 0x19, PT ;  /* 0x000000190300780c */ /* 0x000fe40003f06270 */
[C---:B------:R-:W-:Y:S02]  /*2430*/  ISETP.LT.OR P1, PT, R0.reuse, 0x12, P1 ;  /* 0x000000120000780c */ /* 0x040fe40000f21670 */
[----:B------:R-:W-:Y:S02]  /*2440*/  ISETP.LT.OR P3, PT, R0, 0x1, P3 ;  /* 0x000000010000780c */ /* 0x000fe40001f61670 */
[----:B------:R-:W-:Y:S02]  /*2450*/  FSEL R33, R33, -INF , !P1 ;  /* 0xff80000021217808 */ /* 0x000fe40004800000 */
[----:B------:R-:W-:Y:S02]  /*2460*/  ISETP.GT.AND P1, PT, R2, 0x18, !P0 ;  /* 0x000000180200780c */ /* 0x000fe40004724270 */
[----:B------:R-:W-:-:S02]  /*2470*/  ISETP.GE.AND P0, PT, R3, 0x1a, PT ;  /* 0x0000001a0300780c */ /* 0x000fc40003f06270 */
[----:B------:R-:W-:Y:S02]  /*2480*/  ISETP.LT.OR P1, PT, R0, 0x19, P1 ;  /* 0x000000190000780c */ /* 0x000fe40000f21670 */
[C---:B------:R-:W-:Y:S02]  /*2490*/  ISETP.GE.AND P6, PT, R3.reuse, 0x9, PT ;  /* 0x000000090300780c */ /* 0x040fe40003fc6270 */
[----:B------:R-:W-:Y:S02]  /*24a0*/  FSEL R36, R36, -INF , !P1 ;  /* 0xff80000024247808 */ /* 0x000fe40004800000 */
[----:B------:R-:W-:Y:S02]  /*24b0*/  ISETP.GT.AND P1, PT, R2, 0x19, !P0 ;  /* 0x000000190200780c */ /* 0x000fe40004724270 */
[----:B------:R-:W-:Y:S02]  /*24c0*/  ISETP.GE.AND P0, PT, R3, 0x21, PT ;  /* 0x000000210300780c */ /* 0x000fe40003f06270 */
[----:B------:R-:W-:-:S02]  /*24d0*/  ISETP.LT.OR P1, PT, R0, 0x1a, P1 ;  /* 0x0000001a0000780c */ /* 0x000fc40000f21670 */
[----:B------:R-:W-:Y:S02]  /*24e0*/  FSEL R24, R24, -INF , !P3 ;  /* 0xff80000018187808 */ /* 0x000fe40005800000 */
[----:B------:R-:W-:Y:S02]  /*24f0*/  FSEL R37, R37, -INF , !P1 ;  /* 0xff80000025257808 */ /* 0x000fe40004800000 */
[----:B------:R-:W-:Y:S02]  /*2500*/  ISETP.GT.AND P1, PT, R2, 0x20, !P0 ;  /* 0x000000200200780c */ /* 0x000fe40004724270 */
[----:B------:R-:W-:Y:S02]  /*2510*/  ISETP.GE.AND P0, PT, R3, 0x22, PT ;  /* 0x000000220300780c */ /* 0x000fe40003f06270 */
[----:B------:R-:W-:Y:S02]  /*2520*/  ISETP.LT.OR P1, PT, R0, 0x21, P1 ;  /* 0x000000210000780c */ /* 0x000fe40000f21670 */
[----:B------:R-:W-:-:S02]  /*2530*/  ISETP.GT.AND P3, PT, R2, 0x8, !P6 ;  /* 0x000000080200780c */ /* 0x000fc40007764270 */
[----:B------:R-:W-:Y:S02]  /*2540*/  FSEL R40, R40, -INF , !P1 ;  /* 0xff80000028287808 */ /* 0x000fe40004800000 */
[----:B------:R-:W-:Y:S02]  /*2550*/  ISETP.GT.AND P1, PT, R2, 0x21, !P0 ;  /* 0x000000210200780c */ /* 0x000fe40004724270 */
[----:B------:R-:W-:Y:S02]  /*2560*/  ISETP.GE.AND P0, PT, R3, 0x29, PT ;  /* 0x000000290300780c */ /* 0x000fe40003f06270 */
[C---:B------:R-:W-:Y:S02]  /*2570*/  ISETP.LT.OR P1, PT, R0.reuse, 0x22, P1 ;  /* 0x000000220000780c */ /* 0x040fe40000f21670 */
[----:B------:R-:W-:Y:S02]  /*2580*/  ISETP.LT.OR P3, PT, R0, 0x9, P3 ;  /* 0x000000090000780c */ /* 0x000fe40001f61670 */
[----:B------:R-:W-:-:S02]  /*2590*/  FSEL R41, R41, -INF , !P1 ;  /* 0xff80000029297808 */ /* 0x000fc40004800000 */
[----:B------:R-:W-:Y:S02]  /*25a0*/  ISETP.GT.AND P1, PT, R2, 0x28, !P0 ;  /* 0x000000280200780c */ /* 0x000fe40004724270 */
[----:B------:R-:W-:Y:S02]  /*25b0*/  ISETP.GE.AND P0, PT, R3, 0x2a, PT ;  /* 0x0000002a0300780c */ /* 0x000fe40003f06270 */
[----:B------:R-:W-:Y:S02]  /*25c0*/  ISETP.LT.OR P1, PT, R0, 0x29, P1 ;  /* 0x000000290000780c */ /* 0x000fe40000f21670 */
[----:B------:R-:W-:Y:S02]  /*25d0*/  FSEL R28, R28, -INF , !P3 ;  /* 0xff8000001c1c7808 */ /* 0x000fe40005800000 */
[----:B------:R-:W-:Y:S02]  /*25e0*/  FSEL R44, R44, -INF , !P1 ;  /* 0xff8000002c2c7808 */ /* 0x000fe40004800000 */
[----:B------:R-:W-:-:S02]  /*25f0*/  ISETP.GT.AND P1, PT, R2, 0x29, !P0 ;  /* 0x000000290200780c */ /* 0x000fc40004724270 */
[----:B------:R-:W-:Y:S02]  /*2600*/  ISETP.GE.AND P0, PT, R3, 0x31, PT ;  /* 0x000000310300780c */ /* 0x000fe40003f06270 */
[----:B------:R-:W-:Y:S02]  /*2610*/  ISETP.LT.OR P1, PT, R0, 0x2a, P1 ;  /* 0x0000002a0000780c */ /* 0x000fe40000f21670 */
[----:B------:R-:W-:Y:S02]  /*2620*/  ISETP.GT.AND P2, PT, R6, RZ, !P2 ;  /* 0x000000ff0600720c */ /* 0x000fe40005744270 */
[----:B------:R-:W-:Y:S02]  /*2630*/  FSEL R45, R45, -INF , !P1 ;  /* 0xff8000002d2d7808 */ /* 0x000fe40004800000 */
[----:B------:R-:W-:Y:S02]  /*2640*/  ISETP.GT.AND P1, PT, R2, 0x30, !P0 ;  /* 0x000000300200780c */ /* 0x000fe40004724270 */
[----:B------:R-:W-:-:S02]  /*2650*/  ISETP.GE.AND P0, PT, R3, 0x32, PT ;  /* 0x000000320300780c */ /* 0x000fc40003f06270 */
[----:B------:R-:W-:Y:S02]  /*2660*/  ISETP.LT.OR P1, PT, R0, 0x31, P1 ;  /* 0x000000310000780c */ /* 0x000fe40000f21670 */
[----:B------:R-:W-:Y:S02]  /*2670*/  ISETP.LT.OR P2, PT, R4, 0x1, P2 ;  /* 0x000000010400780c */ /* 0x000fe40001741670 */
[----:B------:R-:W-:Y:S02]  /*2680*/  FSEL R48, R48, -INF , !P1 ;  /* 0xff80000030307808 */ /* 0x000fe40004800000 */
[----:B------:R-:W-:Y:S02]  /*2690*/  ISETP.GT.AND P1, PT, R2, 0x31, !P0 ;  /* 0x000000310200780c */ /* 0x000fe40004724270 */
[----:B------:R-:W-:Y:S02]  /*26a0*/  ISETP.GE.AND P0, PT, R3, 0x39, PT ;  /* 0x000000390300780c */ /* 0x000fe40003f06270 */
[----:B------:R-:W-:-:S02]  /*26b0*/  ISETP.LT.OR P1, PT, R0, 0x32, P1 ;  /* 0x000000320000780c */ /* 0x000fc40000f21670 */
[----:B------:R-:W-:Y:S02]  /*26c0*/  ISETP.GT.AND P5, PT, R6, 0x1, !P5 ;  /* 0x000000010600780c */ /* 0x000fe40006fa4270 */
[----:B------:R-:W-:Y:S02]  /*26d0*/  FSEL R49, R49, -INF , !P1 ;  /* 0xff80000031317808 */ /* 0x000fe40004800000 */
[----:B------:R-:W-:Y:S02]  /*26e0*/  ISETP.GT.AND P1, PT, R2, 0x38, !P0 ;  /* 0x000000380200780c */ /* 0x000fe40004724270 */
[----:B------:R-:W-:Y:S02]  /*26f0*/  ISETP.GE.AND P0, PT, R3, 0x3a, PT ;  /* 0x0000003a0300780c */ /* 0x000fe40003f06270 */
[----:B------:R-:W-:Y:S02]  /*2700*/  ISETP.LT.OR P1, PT, R0, 0x39, P1 ;  /* 0x000000390000780c */ /* 0x000fe40000f21670 */
[----:B------:R-:W-:-:S02]  /*2710*/  FSEL R21, R26, -INF , !P2 ;  /* 0xff8000001a157808 */ /* 0x000fc40005000000 */
[----:B------:R-:W-:Y:S02]  /*2720*/  FSEL R52, R52, -INF , !P1 ;  /* 0xff80000034347808 */ /* 0x000fe40004800000 */
[----:B------:R-:W-:Y:S02]  /*2730*/  ISETP.GT.AND P1, PT, R2, 0x39, !P0 ;  /* 0x000000390200780c */ /* 0x000fe40004724270 */
[----:B------:R-:W-:Y:S02]  /*2740*/  ISETP.GE.AND P0, PT, R3, 0x41, PT ;  /* 0x000000410300780c */ /* 0x000fe40003f06270 */
[----:B------:R-:W-:Y:S02]  /*2750*/  ISETP.LT.OR P1, PT, R0, 0x3a, P1 ;  /* 0x0000003a0000780c */ /* 0x000fe40000f21670 */
        /* <DEDUP_REMOVED lines=8> */
[C---:B------:R-:W-:Y:S02]  /*27e0*/  ISETP.GE.AND P0, PT, R3.reuse, 0x49, PT ;  /* 0x000000490300780c */ /* 0x040fe40003f06270 */
[----:B------:R-:W-:Y:S02]  /*27f0*/  ISETP.LT.OR P1, PT, R0, 0x42, P1 ;  /* 0x000000420000780c */ /* 0x000fe40000f21670 */
[----:B------:R-:W-:Y:S02]  /*2800*/  ISETP.GE.AND P5, PT, R3, 0xa, PT ;  /* 0x0000000a0300780c */ /* 0x000fe40003fa6270 */
[----:B------:R-:W-:Y:S02]  /*2810*/  FSEL R57, R57, -INF , !P1 ;  /* 0xff80000039397808 */ /* 0x000fe40004800000 */
[----:B------:R-:W-:Y:S02]  /*2820*/  ISETP.GT.AND P1, PT, R2, 0x48, !P0 ;  /* 0x000000480200780c */ /* 0x000fe40004724270 */
[----:B------:R-:W-:-:S02]  /*2830*/  ISETP.GE.AND P0, PT, R3, 0x59, PT ;  /* 0x000000590300780c */ /* 0x000fc40003f06270 */
[----:B------:R-:W-:Y:S02]  /*2840*/  ISETP.LT.OR P1, PT, R0, 0x49, P1 ;  /* 0x000000490000780c */ /* 0x000fe40000f21670 */
[----:B------:R-:W-:Y:S02]  /*2850*/  R2UR UR10, R18 ;  /* 0x00000000120a72ca */ /* 0x000fe400000e0000 */
[----:B------:R-:W-:Y:S02]  /*2860*/  FSEL R60, R60, -INF , !P1 ;  /* 0xff8000003c3c7808 */ /* 0x000fe40004800000 */
[----:B------:R-:W-:Y:S02]  /*2870*/  ISETP.GT.AND P1, PT, R2, 0x49, !P4 ;  /* 0x000000490200780c */ /* 0x000fe40006724270 */
[----:B------:R-:W-:Y:S02]  /*2880*/  ISETP.GT.AND P4, PT, R6, 0x49, !P4 ;  /* 0x000000490600780c */ /* 0x000fe40006784270 */
[----:B------:R-:W-:-:S02]  /*2890*/  ISETP.LT.OR P1, PT, R0, 0x4a, P1 ;  /* 0x0000004a0000780c */ /* 0x000fc40000f21670 */
[----:B------:R-:W-:Y:S02]  /*28a0*/  ISETP.LT.OR P4, PT, R4, 0x4a, P4 ;  /* 0x0000004a0400780c */ /* 0x000fe40002781670 */
[----:B------:R-:W-:Y:S02]  /*28b0*/  FSEL R61, R61, -INF , !P1 ;  /* 0xff8000003d3d7808 */ /* 0x000fe40004800000 */
[----:B------:R-:W-:Y:S02]  /*28c0*/  ISETP.GE.AND P1, PT, R3, 0x51, PT ;  /* 0x000000510300780c */ /* 0x000fe40003f26270 */
[----:B------:R-:W-:Y:S02]  /*28d0*/  FSEL R63, R63, -INF , !P4 ;  /* 0xff8000003f3f7808 */ /* 0x000fe40006000000 */
[----:B------:R-:W-:Y:S02]  /*28e0*/  ISETP.GT.AND P3, PT, R2, 0x50, !P1 ;  /* 0x000000500200780c */ /* 0x000fe40004f64270 */
[----:B------:R-:W-:-:S02]  /*28f0*/  ISETP.GT.AND P4, PT, R6, 0x58, !P0 ;  /* 0x000000580600780c */ /* 0x000fc40004784270 */
[----:B------:R-:W-:Y:S02]  /*2900*/  ISETP.LT.OR P3, PT, R0, 0x51, P3 ;  /* 0x000000510000780c */ /* 0x000fe40001f61670 */
[----:B------:R-:W-:Y:S02]  /*2910*/  ISETP.LT.OR P4, PT, R4, 0x59, P4 ;  /* 0x000000590400780c */ /* 0x000fe40002781670 */
[----:B------:R-:W-:Y:S02]  /*2920*/  FSEL R64, R64, -INF , !P3 ;  /* 0xff80000040407808 */ /* 0x000fe40005800000 */
[----:B------:R-:W-:Y:S02]  /*2930*/  ISETP.GE.AND P3, PT, R3, 0x52, PT ;  /* 0x000000520300780c */ /* 0x000fe40003f66270 */
[----:B------:R-:W-:Y:S02]  /*2940*/  FSEL R70, R70, -INF , !P4 ;  /* 0xff80000046467808 */ /* 0x000fe40006000000 */
[----:B------:R-:W-:-:S02]  /*2950*/  ISETP.GT.AND P6, PT, R2, 0x51, !P3 ;  /* 0x000000510200780c */ /* 0x000fc40005fc4270 */
[----:B------:R-:W-:Y:S02]  /*2960*/  R2UR UR4, R144 ;  /* 0x00000000900472ca */ /* 0x000fe400000e0000 */
[----:B------:R-:W-:-:S04]  /*2970*/  ISETP.LT.OR P6, PT, R0, 0x52, P6 ;  /* 0x000000520000780c */ /* 0x000fc800037c1670 */
[----:B------:R-:W-:Y:S02]  /*2980*/  FSEL R65, R65, -INF , !P6 ;  /* 0xff80000041417808 */ /* 0x000fe40007000000 */
[----:B------:R-:W-:Y:S02]  /*2990*/  ISETP.GT.AND P6, PT, R2, 0x58, !P0 ;  /* 0x000000580200780c */ /* 0x000fe400047c4270 */
[----:B------:R-:W-:Y:S02]  /*29a0*/  ISETP.GE.AND P0, PT, R3, 0x69, PT ;  /* 0x000000690300780c */ /* 0x000fe40003f06270 */
[----:B------:R-:W-:Y:S01]  /*29b0*/  ISETP.LT.OR P6, PT, R0, 0x59, P6 ;  /* 0x000000590000780c */ /* 0x000fe200037c1670 */
[----:B------:R-:W-:-:S03]  /*29c0*/  UISETP.NE.AND UP1, UPT, UR4, URZ, UPT ;  /* 0x0000003f0400728c */ /* 0x000fc6000bf25270 */
[----:B------:R-:W-:Y:S02]  /*29d0*/  FSEL R68, R68, -INF , !P6 ;  /* 0xff80000044447808 */ /* 0x000fe40007000000 */
[----:B------:R-:W-:-:S04]  /*29e0*/  ISETP.GE.AND P6, PT, R3, 0x5a, PT ;  /* 0x0000005a0300780c */ /* 0x000fc80003fc6270 */
[----:B------:R-:W-:Y:S02]  /*29f0*/  ISETP.GT.AND P6, PT, R2, 0x59, !P6 ;  /* 0x000000590200780c */ /* 0x000fe400077c4270 */
[----:B------:R-:W-:Y:S01]  /*2a00*/  @UP1 ULDC UR4, c[0x0][0x44c] ;  /* 0x0001130000041ab9 */ /* 0x000fe20000000800 */
[----:B------:R-:W-:Y:S01]  /*2a10*/  @UP1 ULDC UR14, c[0x0][0x450] ;  /* 0x00011400000e1ab9 */ /* 0x000fe20000000800 */
[----:B------:R-:W-:Y:S01]  /*2a20*/  ISETP.LT.OR P6, PT, R0, 0x5a, P6 ;  /* 0x0000005a0000780c */ /* 0x000fe200037c1670 */
[----:B------:R-:W-:-:S03]  /*2a30*/  UIMAD.WIDE.U32 UR4, UR40, UR4, URZ ;  /* 0x00000004280472a5 */ /* 0x000fc6000f8e003f */
[----:B------:R-:W-:Y:S01]  /*2a40*/  FSEL R69, R69, -INF , !P6 ;  /* 0xff80000045457808 */ /* 0x000fe20007000000 */
[----:B------:R-:W-:Y:S01]  /*2a50*/  @UP1 USHF.R.U32.HI UR40, URZ, UR14, UR5 ;  /* 0x0000000e3f281299 */ /* 0x000fe20008011605 */
[----:B------:R-:W-:-:S03]  /*2a60*/  ISETP.GE.AND P6, PT, R3, 0x61, PT ;  /* 0x000000610300780c */ /* 0x000fc60003fc6270 */
[----:B------:R-:W-:Y:S01]  /*2a70*/  UIADD3 UR40, UR10, UR40, URZ ;  /* 0x000000280a287290 */ /* 0x000fe2000fffe03f */
[----:B------:R-:W-:-:S03]  /*2a80*/  ISETP.GT.AND P6, PT, R2, 0x60, !P6 ;  /* 0x000000600200780c */ /* 0x000fc600077c4270 */
[----:B------:R-:W-:Y:S01]  /*2a90*/  UIADD3 UR6, UR40, UR6, URZ ;  /* 0x0000000628067290 */ /* 0x000fe2000fffe03f */
[----:B------:R-:W-:-:S04]  /*2aa0*/  ISETP.LT.OR P6, PT, R0, 0x61, P6 ;  /* 0x000000610000780c */ /* 0x000fc800037c1670 */
[----:B------:R-:W-:Y:S02]  /*2ab0*/  FSEL R72, R72, -INF , !P6 ;  /* 0xff80000048487808 */ /* 0x000fe40007000000 */
[----:B------:R-:W-:-:S04]  /*2ac0*/  ISETP.GE.AND P6, PT, R3, 0x9, PT ;  /* 0x000000090300780c */ /* 0x000fc80003fc6270 */
[----:B------:R-:W-:Y:S02]  /*2ad0*/  ISETP.GT.AND P2, PT, R6, 0x8, !P6 ;  /* 0x000000080600780c */ /* 0x000fe40007744270 */
[----:B------:R-:W-:Y:S02]  /*2ae0*/  ISETP.GE.AND P6, PT, R3, 0x11, PT ;  /* 0x000000110300780c */ /* 0x000fe40003fc6270 */
[----:B------:R-:W-:-:S04]  /*2af0*/  ISETP.LT.OR P2, PT, R4, 0x9, P2 ;  /* 0x000000090400780c */ /* 0x000fc80001741670 */
[----:B------:R-:W-:Y:S02]  /*2b00*/  FSEL R13, R30, -INF , !P2 ;  /* 0xff8000001e0d7808 */ /* 0x000fe40005000000 */
        /* <DEDUP_REMOVED lines=62> */
[----:B------:R-:W-:Y:S02]  /*2ef0*/  ISETP.LT.OR P2, PT, R4, 0x49, P2 ;  /* 0x000000490400780c */ /* 0x000fe40001741670 */
[----:B------:R-:W-:Y:S02]  /*2f00*/  ISETP.GT.AND P4, PT, R6, 0x61, !P6 ;  /* 0x000000610600780c */ /* 0x000fe40007784270 */
[----:B------:R-:W-:-:S02]  /*2f10*/  FSEL R62, R62, -INF , !P2 ;  /* 0xff8000003e3e7808 */ /* 0x000fc40005000000 */
[C---:B------:R-:W-:Y:S02]  /*2f20*/  ISETP.GT.AND P2, PT, R6.reuse, 0x50, !P1 ;  /* 0x000000500600780c */ /* 0x040fe40004f44270 */
[C---:B------:R-:W-:Y:S02]  /*2f30*/  ISETP.GT.AND P1, PT, R6.reuse, 0x51, !P3 ;  /* 0x000000510600780c */ /* 0x040fe40005f24270 */
[----:B------:R-:W-:Y:S02]  /*2f40*/  ISETP.GT.AND P3, PT, R6, 0x59, !P5 ;  /* 0x000000590600780c */ /* 0x000fe40006f64270 */
[----:B------:R-:W-:Y:S02]  /*2f50*/  ISETP.LT.OR P1, PT, R4, 0x52, P1 ;  /* 0x000000520400780c */ /* 0x000fe40000f21670 */
[----:B------:R-:W-:Y:S02]  /*2f60*/  ISETP.GE.AND P5, PT, R3, 0x61, PT ;  /* 0x000000610300780c */ /* 0x000fe40003fa6270 */
[----:B------:R-:W-:-:S02]  /*2f70*/  FSEL R67, R67, -INF , !P1 ;  /* 0xff80000043437808 */ /* 0x000fc40004800000 */
[----:B------:R-:W-:Y:S02]  /*2f80*/  ISETP.LT.OR P3, PT, R4, 0x5a, P3 ;  /* 0x0000005a0400780c */ /* 0x000fe40001f61670 */
[----:B------:R-:W-:Y:S02]  /*2f90*/  ISETP.GT.AND P1, PT, R6, 0x60, !P5 ;  /* 0x000000600600780c */ /* 0x000fe40006f24270 */
[----:B------:R-:W-:Y:S02]  /*2fa0*/  FSEL R71, R71, -INF , !P3 ;  /* 0xff80000047477808 */ /* 0x000fe40005800000 */
[----:B------:R-:W-:Y:S02]  /*2fb0*/  ISETP.LT.OR P1, PT, R4, 0x61, P1 ;  /* 0x000000610400780c */ /* 0x000fe40000f21670 */
[----:B------:R-:W-:Y:S02]  /*2fc0*/  ISETP.GT.AND P3, PT, R6, 0x68, !P0 ;  /* 0x000000680600780c */ /* 0x000fe40004764270 */
[----:B------:R-:W-:-:S02]  /*2fd0*/  FSEL R74, R74, -INF , !P1 ;  /* 0xff8000004a4a7808 */ /* 0x000fc40004800000 */
[C---:B------:R-:W-:Y:S02]  /*2fe0*/  ISETP.LT.OR P3, PT, R4.reuse, 0x69, P3 ;  /* 0x000000690400780c */ /* 0x040fe40001f61670 */
[----:B------:R-:W-:Y:S02]  /*2ff0*/  ISETP.LT.OR P2, PT, R4, 0x51, P2 ;  /* 0x000000510400780c */ /* 0x000fe40001741670 */
[----:B------:R-:W-:Y:S02]  /*3000*/  ISETP.GE.AND P1, PT, R3, 0x71, PT ;  /* 0x000000710300780c */ /* 0x000fe40003f26270 */
[----:B------:R-:W-:Y:S02]  /*3010*/  FSEL R78, R78, -INF , !P3 ;  /* 0xff8000004e4e7808 */ /* 0x000fe40005800000 */
[----:B------:R-:W-:Y:S02]  /*3020*/  FSEL R66, R66, -INF , !P2 ;  /* 0xff80000042427808 */ /* 0x000fe40005000000 */
[----:B------:R-:W-:-:S02]  /*3030*/  ISETP.LT.OR P4, PT, R4, 0x62, P4 ;  /* 0x000000620400780c */ /* 0x000fc40002781670 */
[----:B------:R-:W-:Y:S02]  /*3040*/  ISETP.GT.AND P3, PT, R6, 0x70, !P1 ;  /* 0x000000700600780c */ /* 0x000fe40004f64270 */
[----:B------:R-:W-:Y:S02]  /*3050*/  ISETP.GE.AND P2, PT, R3, 0x6a, PT ;  /* 0x0000006a0300780c */ /* 0x000fe40003f46270 */
[----:B------:R-:W-:Y:S02]  /*3060*/  FSEL R75, R75, -INF , !P4 ;  /* 0xff8000004b4b7808 */ /* 0x000fe40006000000 */
[----:B------:R-:W-:Y:S02]  /*3070*/  ISETP.LT.OR P3, PT, R4, 0x71, P3 ;  /* 0x000000710400780c */ /* 0x000fe40001f61670 */
[----:B------:R-:W-:Y:S02]  /*3080*/  ISETP.GT.AND P4, PT, R6, 0x69, !P2 ;  /* 0x000000690600780c */ /* 0x000fe40005784270 */
        /* <DEDUP_REMOVED lines=9> */
[----:B------:R-:W-:Y:S02]  /*3120*/  ISETP.GT.AND P6, PT, R2, 0x61, !P6 ;  /* 0x000000610200780c */ /* 0x000fe400077c4270 */
[----:B------:R-:W-:Y:S02]  /*3130*/  ISETP.LT.OR P3, PT, R4, 0x79, P3 ;  /* 0x000000790400780c */ /* 0x000fe40001f61670 */
[----:B------:R-:W-:Y:S02]  /*3140*/  ISETP.LT.OR P6, PT, R0, 0x62, P6 ;  /* 0x000000620000780c */ /* 0x000fe400037c1670 */
[----:B------:R-:W-:-:S02]  /*3150*/  FSEL R86, R86, -INF , !P3 ;  /* 0xff80000056567808 */ /* 0x000fc40005800000 */
[----:B------:R-:W-:Y:S02]  /*3160*/  ISETP.GE.AND P3, PT, R3, 0x7a, PT ;  /* 0x0000007a0300780c */ /* 0x000fe40003f66270 */
[----:B------:R-:W-:Y:S02]  /*3170*/  FSEL R73, R73, -INF , !P6 ;  /* 0xff80000049497808 */ /* 0x000fe40007000000 */
[----:B------:R-:W-:Y:S02]  /*3180*/  ISETP.GT.AND P0, PT, R6, 0x79, !P3 ;  /* 0x000000790600780c */ /* 0x000fe40005f04270 */
[----:B------:R-:W-:Y:S02]  /*3190*/  ISETP.GE.AND P6, PT, R3, 0x69, PT ;  /* 0x000000690300780c */ /* 0x000fe40003fc6270 */
[----:B------:R-:W-:Y:S02]  /*31a0*/  ISETP.LT.OR P0, PT, R4, 0x7a, P0 ;  /* 0x0000007a0400780c */ /* 0x000fe40000701670 */
[----:B------:R-:W-:-:S02]  /*31b0*/  FMNMX.FTZ R4, R21, R27, !PT ;  /* 0x0000001b15047209 */ /* 0x000fc40007810000 */
[----:B------:R-:W-:Y:S02]  /*31c0*/  FSEL R87, R87, -INF , !P0 ;  /* 0xff80000057577808 */ /* 0x000fe40004000000 */
[----:B------:R-:W-:Y:S02]  /*31d0*/  FMNMX.FTZ R4, R13, R4, !PT ;  /* 0x000000040d047209 */ /* 0x000fe40007810000 */
[C---:B------:R-:W-:Y:S02]  /*31e0*/  ISETP.GT.AND P6, PT, R2.reuse, 0x68, !P6 ;  /* 0x000000680200780c */ /* 0x040fe400077c4270 */
[----:B------:R-:W-:Y:S02]  /*31f0*/  FMNMX.FTZ R4, R31, R4, !PT ;  /* 0x000000041f047209 */ /* 0x000fe40007810000 */
[----:B------:R-:W-:Y:S02]  /*3200*/  ISETP.GT.AND P2, PT, R2, 0x69, !P2 ;  /* 0x000000690200780c */ /* 0x000fe40005744270 */
[----:B------:R-:W-:-:S02]  /*3210*/  FMNMX.FTZ R4, R5, R4, !PT ;  /* 0x0000000405047209 */ /* 0x000fc40007810000 */
[C---:B------:R-:W-:Y:S02]  /*3220*/  ISETP.GT.AND P1, PT, R2.reuse, 0x70, !P1 ;  /* 0x000000700200780c */ /* 0x040fe40004f24270 */
[----:B------:R-:W-:Y:S02]  /*3230*/  FMNMX.FTZ R15, R35, R4, !PT ;  /* 0x00000004230f7209 */ /* 0x000fe40007810000 */
[----:B------:R-:W-:Y:S02]  /*3240*/  ISETP.GT.AND P5, PT, R2, 0x71, !P5 ;  /* 0x000000710200780c */ /* 0x000fe40006fa4270 */
[----:B------:R-:W-:Y:S02]  /*3250*/  FMNMX.FTZ R4, R38, R15, !PT ;  /* 0x0000000f26047209 */ /* 0x000fe40007810000 */
[----:B------:R-:W-:Y:S02]  /*3260*/  ISETP.GT.AND P4, PT, R2, 0x78, !P4 ;  /* 0x000000780200780c */ /* 0x000fe40006784270 */
[----:B------:R-:W-:-:S02]  /*3270*/  FMNMX.FTZ R15, R39, R4, !PT ;  /* 0x00000004270f7209 */ /* 0x000fc40007810000 */
[----:B------:R-:W-:Y:S02]  /*3280*/  ISETP.GT.AND P3, PT, R2, 0x79, !P3 ;  /* 0x000000790200780c */ /* 0x000fe40005f64270 */
[----:B------:R-:W-:Y:S02]  /*3290*/  FMNMX.FTZ R4, R42, R15, !PT ;  /* 0x0000000f2a047209 */ /* 0x000fe40007810000 */
[C---:B------:R-:W-:Y:S02]  /*32a0*/  ISETP.LT.OR P6, PT, R0.reuse, 0x69, P6 ;  /* 0x000000690000780c */ /* 0x040fe400037c1670 */
[----:B------:R-:W-:Y:S02]  /*32b0*/  FMNMX.FTZ R15, R43, R4, !PT ;  /* 0x000000042b0f7209 */ /* 0x000fe40007810000 */
[----:B------:R-:W-:Y:S02]  /*32c0*/  ISETP.LT.OR P2, PT, R0, 0x6a, P2 ;  /* 0x0000006a0000780c */ /* 0x000fe40001741670 */
[----:B------:R-:W-:-:S02]  /*32d0*/  FMNMX.FTZ R4, R46, R15, !PT ;  /* 0x0000000f2e047209 */ /* 0x000fc40007810000 */
[----:B------:R-:W-:Y:S02]  /*32e0*/  FSEL R76, R76, -INF , !P6 ;  /* 0xff8000004c4c7808 */ /* 0x000fe40007000000 */
[----:B------:R-:W-:Y:S02]  /*32f0*/  FMNMX.FTZ R15, R47, R4, !PT ;  /* 0x000000042f0f7209 */ /* 0x000fe40007810000 */
[----:B------:R-:W-:Y:S02]  /*3300*/  ISETP.LT.OR P1, PT, R0, 0x71, P1 ;  /* 0x000000710000780c */ /* 0x000fe40000f21670 */
[----:B------:R-:W-:Y:S02]  /*3310*/  FMNMX.FTZ R4, R50, R15, !PT ;  /* 0x0000000f32047209 */ /* 0x000fe40007810000 */
[----:B------:R-:W-:Y:S02]  /*3320*/  FSEL R77, R77, -INF , !P2 ;  /* 0xff8000004d4d7808 */ /* 0x000fe40005000000 */
[----:B------:R-:W-:-:S02]  /*3330*/  FMNMX.FTZ R15, R51, R4, !PT ;  /* 0x00000004330f7209 */ /* 0x000fc40007810000 */
[----:B------:R-:W-:Y:S02]  /*3340*/  ISETP.LT.OR P5, PT, R0, 0x72, P5 ;  /* 0x000000720000780c */ /* 0x000fe40002fa1670 */
[----:B------:R-:W-:Y:S02]  /*3350*/  FMNMX.FTZ R4, R54, R15, !PT ;  /* 0x0000000f36047209 */ /* 0x000fe40007810000 */
[----:B------:R-:W-:Y:S02]  /*3360*/  FSEL R80, R80, -INF , !P1 ;  /* 0xff80000050507808 */ /* 0x000fe40004800000 */
        /* <DEDUP_REMOVED lines=9> */
[----:B------:R-:W-:Y:S02]  /*3400*/  FSEL R85, R85, -INF , !P3 ;  /* 0xff80000055557808 */ /* 0x000fe40005800000 */
        /* <DEDUP_REMOVED lines=15> */
[----:B0-----:R-:W-:-:S04]  /*3500*/  FMNMX.FTZ R15, R6, R15, !PT ;  /* 0x0000000f060f7209 */ /* 0x001fc80007810000 */
[C---:B------:R-:W-:Y:S01]  /*3510*/  FSETP.NEU.FTZ.AND P0, PT, R15.reuse, -INF , PT ;  /* 0xff8000000f00780b */ /* 0x040fe20003f1d000 */
[----:B------:R-:W-:-:S05]  /*3520*/  FMUL.FTZ R26, R15, UR11 ;  /* 0x0000000b0f1a7c20 */ /* 0x000fca0008410000 */
[----:B------:R-:W-:Y:S02]  /*3530*/  FSEL R26, R26, RZ, P0 ;  /* 0x000000ff1a1a7208 */ /* 0x000fe40000000000 */
[----:B------:R-:W-:-:S03]  /*3540*/  ISETP.NE.AND P0, PT, R12, RZ, PT ;  /* 0x000000ff0c00720c */ /* 0x000fc60003f05270 */
        /* <DEDUP_REMOVED lines=25> */
[----:B------:R-:W0:Y:S03]  /*36e0*/  MUFU.EX2 R6, R6 ;  /* 0x0000000600067308 */ /* 0x000e260000000800 */
[----:B------:R-:W-:-:S04]  /*36f0*/  FMNMX.FTZ R12, R44, R13, !PT ;  /* 0x0000000d2c0c7209 */ /* 0x000fc80007810000 */
[----:B------:R-:W-:Y:S01]  /*3700*/  FMNMX.FTZ R13, R45, R12, !PT ;  /* 0x0000000c2d0d7209 */ /* 0x000fe20007810000 */
[----:B------:R-:W-:Y:S03]  /*3710*/  MUFU.EX2 R23, R23 ;  /* 0x0000001700177308 */ /* 0x000fe60000000800 */
[----:B------:R-:W-:Y:S01]  /*3720*/  FMNMX.FTZ R30, R48, R13, !PT ;  /* 0x0000000d301e7209 */ /* 0x000fe20007810000 */
[----:B------:R-:W-:-:S03]  /*3730*/  FFMA.FTZ R13, R43, UR11, -R26 ;  /* 0x0000000b2b0d7c23 */ /* 0x000fc6000801081a */
[----:B------:R-:W-:Y:S01]  /*3740*/  FMNMX.FTZ R31, R49, R30, !PT ;  /* 0x0000001e311f7209 */ /* 0x000fe20007810000 */
[----:B------:R1:W-:Y:S03]  /*3750*/  MUFU.EX2 R12, R42 ;  /* 0x0000002a000c7308 */ /* 0x0003e60000000800 */
[----:B------:R-:W-:Y:S01]  /*3760*/  FMNMX.FTZ R30, R52, R31, !PT ;  /* 0x0000001f341e7209 */ /* 0x000fe20007810000 */
[--C-:B------:R-:W-:Y:S01]  /*3770*/  FFMA.FTZ R31, R46, UR11, -R26.reuse ;  /* 0x0000000b2e1f7c23 */ /* 0x100fe2000801081a */
[--C-:B------:R-:W-:Y:S01]  /*3780*/  FFMA.FTZ R46, R62, UR11, -R26.reuse ;  /* 0x0000000b3e2e7c23 */ /* 0x100fe2000801081a */
[--C-:B------:R-:W-:Y:S01]  /*3790*/  FFMA.FTZ R62, R71, UR11, -R26.reuse ;  /* 0x0000000b473e7c23 */ /* 0x100fe2000801081a */
[----:B------:R-:W-:Y:S01]  /*37a0*/  FMNMX.FTZ R35, R53, R30, !PT ;  /* 0x0000001e35237209 */ /* 0x000fe20007810000 */
[----:B------:R-:W-:Y:S01]  /*37b0*/  MUFU.EX2 R4, R4 ;  /* 0x0000000400047308 */ /* 0x000fe20000000800 */
[--C-:B-1----:R-:W-:Y:S01]  /*37c0*/  FFMA.FTZ R42, R55, UR11, -R26.reuse ;  /* 0x0000000b372a7c23 */ /* 0x102fe2000801081a */
[--C-:B------:R-:W-:Y:S01]  /*37d0*/  FFMA.FTZ R55, R70, UR11, -R26.reuse ;  /* 0x0000000b46377c23 */ /* 0x100fe2000801081a */
[----:B------:R-:W-:Y:S01]  /*37e0*/  FMNMX.FTZ R30, R56, R35, !PT ;  /* 0x00000023381e7209 */ /* 0x000fe20007810000 */
[----:B------:R-:W-:-:S03]  /*37f0*/  FFMA.FTZ R70, R87, UR11, -R26 ;  /* 0x0000000b57467c23 */ /* 0x000fc6000801081a */
        /* <DEDUP_REMOVED lines=8> */
[--C-:B-1----:R-:W-:Y:S01]  /*3880*/  FFMA.FTZ R47, R63, UR11, -R26.reuse ;  /* 0x0000000b3f2f7c23 */ /* 0x102fe2000801081a */
[--C-:B------:R-:W-:Y:S01]  /*3890*/  FFMA.FTZ R63, R86, UR11, -R26.reuse ;  /* 0x0000000b563f7c23 */ /* 0x100fe2000801081a */
[----:B------:R-:W-:Y:S01]  /*38a0*/  FMNMX.FTZ R38, R68, R35, !PT ;  /* 0x0000002344267209 */ /* 0x000fe20007810000 */
[--C-:B------:R-:W-:Y:S01]  /*38b0*/  FFMA.FTZ R35, R54, UR11, -R26.reuse ;  /* 0x0000000b36237c23 */ /* 0x100fe2000801081a */
[--C-:B------:R-:W-:Y:S02]  /*38c0*/  FFMA.FTZ R54, R78, UR11, -R26.reuse ;  /* 0x0000000b4e367c23 */ /* 0x100fe4000801081a */
[----:B------:R-:W-:Y:S01]  /*38d0*/  FMNMX.FTZ R39, R69, R38, !PT ;  /* 0x0000002645277209 */ /* 0x000fe20007810000 */
[----:B------:R1:W-:Y:S01]  /*38e0*/  MUFU.EX2 R34, R51 ;  /* 0x0000003300227308 */ /* 0x0003e20000000800 */
[--C-:B------:R-:W-:Y:S01]  /*38f0*/  FFMA.FTZ R38, R58, UR11, -R26.reuse ;  /* 0x0000000b3a267c23 */ /* 0x100fe2000801081a */
[--C-:B------:R-:W-:Y:S01]  /*3900*/  FFMA.FTZ R58, R67, UR11, -R26.reuse ;  /* 0x0000000b433a7c23 */ /* 0x100fe2000801081a */
[----:B------:R-:W-:Y:S01]  /*3910*/  FMNMX.FTZ R2, R72, R39, !PT ;  /* 0x0000002748027209 */ /* 0x000fe20007810000 */
[----:B------:R-:W-:-:S03]  /*3920*/  FFMA.FTZ R67, R75, UR11, -R26 ;  /* 0x0000000b4b437c23 */ /* 0x000fc6000801081a */
[----:B------:R-:W-:Y:S01]  /*3930*/  FMNMX.FTZ R39, R73, R2, !PT ;  /* 0x0000000249277209 */ /* 0x000fe20007810000 */
[----:B------:R-:W-:Y:S01]  /*3940*/  MUFU.EX2 R27, R27 ;  /* 0x0000001b001b7308 */ /* 0x000fe20000000800 */
[--C-:B-1----:R-:W-:Y:S01]  /*3950*/  FFMA.FTZ R51, R66, UR11, -R26.reuse ;  /* 0x0000000b42337c23 */ /* 0x102fe2000801081a */
[----:B------:R-:W-:Y:S01]  /*3960*/  FFMA.FTZ R66, R74, UR11, -R26 ;  /* 0x0000000b4a427c23 */ /* 0x000fe2000801081a */
[----:B------:R-:W-:-:S04]  /*3970*/  FMNMX.FTZ R2, R76, R39, !PT ;  /* 0x000000274c027209 */ /* 0x000fc80007810000 */
[----:B------:R-:W-:Y:S01]  /*3980*/  FMNMX.FTZ R39, R77, R2, !PT ;  /* 0x000000024d277209 */ /* 0x000fe20007810000 */
[----:B------:R-:W-:Y:S03]  /*3990*/  MUFU.EX2 R20, R20 ;  /* 0x0000001400147308 */ /* 0x000fe60000000800 */
[----:B------:R-:W-:Y:S01]  /*39a0*/  FMNMX.FTZ R2, R80, R39, !PT ;  /* 0x0000002750027209 */ /* 0x000fe20007810000 */
[----:B------:R-:W-:-:S03]  /*39b0*/  FFMA.FTZ R39, R59, UR11, -R26 ;  /* 0x0000000b3b277c23 */ /* 0x000fc6000801081a */
[----:B------:R-:W-:Y:S01]  /*39c0*/  FMNMX.FTZ R43, R81, R2, !PT ;  /* 0x00000002512b7209 */ /* 0x000fe20007810000 */
[----:B------:R-:W-:Y:S03]  /*39d0*/  MUFU.EX2 R13, R13 ;  /* 0x0000000d000d7308 */ /* 0x000fe60000000800 */
[----:B------:R-:W-:-:S04]  /*39e0*/  FMNMX.FTZ R0, R84, R43, !PT ;  /* 0x0000002b54007209 */ /* 0x000fc80007810000 */
[----:B------:R-:W-:Y:S01]  /*39f0*/  FMNMX.FTZ R0, R85, R0, !PT ;  /* 0x0000000055007209 */ /* 0x000fe20007810000 */
[----:B------:R-:W-:Y:S04]  /*3a00*/  MUFU.EX2 R31, R31 ;  /* 0x0000001f001f7308 */ /* 0x000fe80000000800 */
[----:B------:R-:W1:Y:S04]  /*3a10*/  SHFL.BFLY PT, R43, R0, 0x2, 0x1f ;  /* 0x0c401f00002b7f89 */ /* 0x000e6800000e0000 */
[----:B------:R-:W-:Y:S08]  /*3a20*/  MUFU.EX2 R35, R35 ;  /* 0x0000002300237308 */ /* 0x000ff00000000800 */
[----:B------:R-:W-:Y:S08]  /*3a30*/  MUFU.EX2 R42, R42 ;  /* 0x0000002a002a7308 */ /* 0x000ff00000000800 */
[----:B------:R-:W-:Y:S01]  /*3a40*/  MUFU.EX2 R38, R38 ;  /* 0x0000002600267308 */ /* 0x000fe20000000800 */
[----:B-1----:R-:W-:Y:S01]  /*3a50*/  FMNMX.FTZ R2, R0, R43, !PT ;  /* 0x0000002b00027209 */ /* 0x002fe20007810000 */
[----:B------:R-:W-:-:S06]  /*3a60*/  FFMA.FTZ R43, R79, UR11, -R26 ;  /* 0x0000000b4f2b7c23 */ /* 0x000fcc000801081a */
[----:B------:R-:W-:Y:S01]  /*3a70*/  MUFU.EX2 R39, R39 ;  /* 0x0000002700277308 */ /* 0x000fe20000000800 */
[----:B------:R-:W1:Y:S07]  /*3a80*/  SHFL.BFLY PT, R59, R2, 0x1, 0x1f ;  /* 0x0c201f00023b7f89 */ /* 0x000e6e00000e0000 */
[----:B------:R-:W-:Y:S08]  /*3a90*/  MUFU.EX2 R46, R46 ;  /* 0x0000002e002e7308 */ /* 0x000ff00000000800 */
[----:B------:R-:W-:Y:S08]  /*3aa0*/  MUFU.EX2 R47, R47 ;  /* 0x0000002f002f7308 */ /* 0x000ff00000000800 */
[----:B------:R-:W-:Y:S01]  /*3ab0*/  MUFU.EX2 R51, R51 ;  /* 0x0000003300337308 */ /* 0x000fe20000000800 */
[----:B-1----:R-:W-:-:S04]  /*3ac0*/  FMNMX.FTZ R0, R2, R59, !PT ;  /* 0x0000003b02007209 */ /* 0x002fc80007810000 */
[C---:B------:R-:W-:Y:S01]  /*3ad0*/  FSETP.NEU.FTZ.AND P1, PT, R0.reuse, -INF , PT ;  /* 0xff8000000000780b */ /* 0x040fe20003f3d000 */
[----:B------:R-:W-:Y:S02]  /*3ae0*/  FMUL.FTZ R71, R0, UR11 ;  /* 0x0000000b00477c20 */ /* 0x000fe40008410000 */
[----:B------:R-:W-:Y:S03]  /*3af0*/  MUFU.EX2 R59, R83 ;  /* 0x00000053003b7308 */ /* 0x000fe60000000800 */
[----:B------:R-:W-:-:S05]  /*3b00*/  FSEL R71, R71, RZ, P1 ;  /* 0x000000ff47477208 */ /* 0x000fca0000800000 */
        /* <DEDUP_REMOVED lines=14> */
[----:B-1----:R-:W-:Y:S01]  /*3bf0*/  LEA.HI R24, R22, R19, RZ, 0x4 ;  /* 0x0000001316187211 */ /* 0x002fe200078f20ff */
[--C-:B------:R-:W-:Y:S01]  /*3c00*/  FFMA.FTZ R61, R61, UR11, -R71.reuse ;  /* 0x0000000b3d3d7c23 */ /* 0x100fe20008010847 */
[--C-:B------:R-:W-:Y:S01]  /*3c10*/  FFMA.FTZ R65, R65, UR11, -R71.reuse ;  /* 0x0000000b41417c23 */ /* 0x100fe20008010847 */
[--C-:B------:R-:W-:Y:S01]  /*3c20*/  FFMA.FTZ R68, R68, UR11, -R71.reuse ;  /* 0x0000000b44447c23 */ /* 0x100fe20008010847 */
[----:B------:R-:W-:Y:S01]  /*3c30*/  LOP3.LUT R36, R24, 0xfffffff0, RZ, 0xc0, !PT ;  /* 0xfffffff018247812 */ /* 0x000fe200078ec0ff */
[--C-:B------:R-:W-:Y:S01]  /*3c40*/  FFMA.FTZ R69, R69, UR11, -R71.reuse ;  /* 0x0000000b45457c23 */ /* 0x100fe20008010847 */
[--C-:B------:R-:W-:Y:S01]  /*3c50*/  FFMA.FTZ R72, R72, UR11, -R71.reuse ;  /* 0x0000000b48487c23 */ /* 0x100fe20008010847 */
[----:B------:R1:W-:Y:S01]  /*3c60*/  MUFU.EX2 R74, R28 ;  /* 0x0000001c004a7308 */ /* 0x0003e20000000800 */
[--C-:B--2---:R-:W-:Y:S01]  /*3c70*/  FFMA.FTZ R25, R37, UR11, -R71.reuse ;  /* 0x0000000b25197c23 */ /* 0x104fe20008010847 */
[--C-:B------:R-:W-:Y:S01]  /*3c80*/  FFMA.FTZ R37, R45, UR11, -R71.reuse ;  /* 0x0000000b2d257c23 */ /* 0x100fe20008010847 */
[--C-:B------:R-:W-:Y:S01]  /*3c90*/  FFMA.FTZ R45, R53, UR11, -R71.reuse ;  /* 0x0000000b352d7c23 */ /* 0x100fe20008010847 */
[--C-:B------:R-:W-:Y:S01]  /*3ca0*/  FFMA.FTZ R73, R73, UR11, -R71.reuse ;  /* 0x0000000b49497c23 */ /* 0x100fe20008010847 */
[--C-:B------:R-:W-:Y:S01]  /*3cb0*/  FFMA.FTZ R76, R76, UR11, -R71.reuse ;  /* 0x0000000b4c4c7c23 */ /* 0x100fe20008010847 */
[--C-:B------:R-:W-:Y:S01]  /*3cc0*/  FFMA.FTZ R77, R77, UR11, -R71.reuse ;  /* 0x0000000b4d4d7c23 */ /* 0x100fe20008010847 */
[--C-:B------:R-:W-:Y:S01]  /*3cd0*/  FFMA.FTZ R80, R80, UR11, -R71.reuse ;  /* 0x0000000b50507c23 */ /* 0x100fe20008010847 */
[----:B------:R2:W-:Y:S01]  /*3ce0*/  MUFU.EX2 R87, R25 ;  /* 0x0000001900577308 */ /* 0x0005e20000000800 */
[--C-:B-1----:R-:W-:Y:S01]  /*3cf0*/  FFMA.FTZ R28, R40, UR11, -R71.reuse ;  /* 0x0000000b281c7c23 */ /* 0x102fe20008010847 */
[--C-:B------:R-:W-:Y:S01]  /*3d00*/  FFMA.FTZ R81, R81, UR11, -R71.reuse ;  /* 0x0000000b51517c23 */ /* 0x100fe20008010847 */
[----:B------:R-:W-:-:S05]  /*3d10*/  FFMA.FTZ R84, R84, UR11, -R71 ;  /* 0x0000000b54547c23 */ /* 0x000fca0008010847 */
[----:B------:R1:W-:Y:S01]  /*3d20*/  MUFU.EX2 R79, R29 ;  /* 0x0000001d004f7308 */ /* 0x0003e20000000800 */
[----:B--2---:R-:W-:Y:S01]  /*3d30*/  IMAD.IADD R25, R19, 0x1, -R36 ;  /* 0x0000000113197824 */ /* 0x004fe200078e0a24 */
[----:B------:R-:W-:Y:S01]  /*3d40*/  LEA.HI R19, R22, R19, RZ, 0x5 ;  /* 0x0000001316137211 */ /* 0x000fe200078f28ff */
[----:B0-----:R-:W-:Y:S01]  /*3d50*/  FADD.FTZ R22, R21, R6 ;  /* 0x0000000615167221 */ /* 0x001fe20000010000 */
[----:B------:R-:W-:Y:S02]  /*3d60*/  F2FP.F16.F32.PACK_AB R21, R6, R21 ;  /* 0x000000150615723e */ /* 0x000fe400000000ff */
[----:B------:R-:W-:Y:S01]  /*3d70*/  SHF.R.S32.HI R40, RZ, 0x1f, R25 ;  /* 0x0000001fff287819 */ /* 0x000fe20000011419 */
[----:B------:R-:W-:Y:S01]  /*3d80*/  IMAD.SHL.U32 R19, R19, 0x20, RZ ;  /* 0x0000002013137824 */ /* 0x000fe200078e00ff */
[----:B------:R-:W0:Y:S02]  /*3d90*/  MUFU.EX2 R2, R2 ;  /* 0x0000000200027308 */ /* 0x000e240000000800 */
[----:B-1----:R-:W-:-:S04]  /*3da0*/  LEA.HI R29, R40, R25, RZ, 0x3 ;  /* 0x00000019281d7211 */ /* 0x002fc800078f18ff */
[----:B------:R-:W-:Y:S02]  /*3db0*/  LOP3.LUT R40, R29, 0xfffffff8, RZ, 0xc0, !PT ;  /* 0xfffffff81d287812 */ /* 0x000fe400078ec0ff */
[----:B------:R1:W2:Y:S03]  /*3dc0*/  MUFU.EX2 R78, R32 ;  /* 0x00000020004e7308 */ /* 0x0002a60000000800 */
[----:B------:R-:W-:-:S05]  /*3dd0*/  IMAD.IADD R25, R25, 0x1, -R40 ;  /* 0x0000000119197824 */ /* 0x000fca00078e0a28 */
[C---:B------:R-:W-:Y:S01]  /*3de0*/  LOP3.LUT P1, RZ, R25.reuse, 0x4, RZ, 0xc0, !PT ;  /* 0x0000000419ff7812 */ /* 0x040fe2000782c0ff */
[----:B-1----:R-:W-:Y:S01]  /*3df0*/  FFMA.FTZ R32, R44, UR11, -R71 ;  /* 0x0000000b2c207c23 */ /* 0x002fe20008010847 */
[----:B------:R-:W-:Y:S01]  /*3e00*/  SHF.R.S32.HI R44, RZ, 0x4, R24 ;  /* 0x00000004ff2c7819 */ /* 0x000fe20000011418 */
[C---:B------:R-:W-:Y:S01]  /*3e10*/  IMAD.SHL.U32 R24, R25.reuse, 0x40, RZ ;  /* 0x0000004019187824 */ /* 0x040fe200078e00ff */
[----:B------:R-:W-:Y:S01]  /*3e20*/  LOP3.LUT P2, RZ, R25, 0x2, RZ, 0xc0, !PT ;  /* 0x0000000219ff7812 */ /* 0x000fe2000784c0ff */
[----:B0-----:R-:W-:Y:S01]  /*3e30*/  FADD.FTZ R25, R2, R75 ;  /* 0x0000004b02197221 */ /* 0x001fe20000010000 */
[----:B------:R-:W0:Y:S01]  /*3e40*/  MUFU.EX2 R26, R26 ;  /* 0x0000001a001a7308 */ /* 0x000e220000000800 */
[----:B------:R-:W-:Y:S01]  /*3e50*/  IMAD.SHL.U32 R49, R44, 0x8, RZ ;  /* 0x000000082c317824 */ /* 0x000fe200078e00ff */
[----:B------:R-:W-:Y:S01]  /*3e60*/  LOP3.LUT R24, R24, 0x1c0, RZ, 0xc0, !PT ;  /* 0x000001c018187812 */ /* 0x000fe200078ec0ff */
[----:B------:R-:W-:Y:S02]  /*3e70*/  IMAD.SHL.U32 R44, R29, 0x40, RZ ;  /* 0x000000401d2c7824 */ /* 0x000fe400078e00ff */
[----:B------:R-:W-:Y:S01]  /*3e80*/  FADD.FTZ R29, R23, R22 ;  /* 0x00000016171d7221 */ /* 0x000fe20000010000 */
[----:B------:R-:W-:-:S02]  /*3e90*/  F2FP.F16.F32.PACK_AB R23, R4, R23 ;  /* 0x000000170417723e */ /* 0x000fc400000000ff */
[----:B------:R-:W-:Y:S01]  /*3ea0*/  LOP3.LUT R49, R24, 0x8, R49, 0xf8, !PT ;  /* 0x0000000818317812 */ /* 0x000fe200078ef831 */
[----:B------:R-:W-:Y:S01]  /*3eb0*/  FADD.FTZ R22, R4, R29 ;  /* 0x0000001d04167221 */ /* 0x000fe20000010000 */
[----:B------:R-:W-:Y:S01]  /*3ec0*/  SHF.R.U32.HI R24, RZ, 0x3, R24 ;  /* 0x00000003ff187819 */ /* 0x000fe20000011618 */
[----:B------:R-:W-:Y:S01]  /*3ed0*/  FADD.FTZ R4, R74, R25 ;  /* 0x000000194a047221 */ /* 0x000fe20000010000 */
[----:B------:R-:W-:Y:S01]  /*3ee0*/  LOP3.LUT R44, R44, 0x7ffffe00, RZ, 0xc0, !PT ;  /* 0x7ffffe002c2c7812 */ /* 0x000fe200078ec0ff */
[----:B------:R-:W-:Y:S01]  /*3ef0*/  FADD.FTZ R29, R5, R22 ;  /* 0x00000016051d7221 */ /* 0x000fe20000010000 */
[----:B------:R-:W-:Y:S01]  /*3f00*/  LOP3.LUT R24, R49, R24, RZ, 0x3c, !PT ;  /* 0x0000001831187212 */ /* 0x000fe200078e3cff */
[----:B------:R-:W1:Y:S01]  /*3f10*/  MUFU.EX2 R28, R28 ;  /* 0x0000001c001c7308 */ /* 0x000e620000000800 */
[----:B------:R-:W-:Y:S01]  /*3f20*/  LOP3.LUT R49, R19, 0x7ffffc00, RZ, 0xc0, !PT ;  /* 0x7ffffc0013317812 */ /* 0x000fe200078ec0ff */
[C---:B------:R-:W-:Y:S01]  /*3f30*/  FADD.FTZ R6, R14.reuse, R29 ;  /* 0x0000001d0e067221 */ /* 0x040fe20000010000 */
[----:B------:R-:W-:Y:S01]  /*3f40*/  FADD.FTZ R29, R79, R4 ;  /* 0x000000044f1d7221 */ /* 0x000fe20000010000 */
[----:B------:R-:W-:Y:S01]  /*3f50*/  F2FP.F16.F32.PACK_AB R25, R14, R5 ;  /* 0x000000050e19723e */ /* 0x000fe200000000ff */
[----:B------:R-:W-:Y:S01]  /*3f60*/  FFMA.FTZ R19, R57, UR11, -R71 ;  /* 0x0000000b39137c23 */ /* 0x000fe20008010847 */
[----:B------:R-:W-:Y:S01]  /*3f70*/  IADD3 R24, R24, R44, R49 ;  /* 0x0000002c18187210 */ /* 0x000fe20007ffe031 */
[----:B------:R-:W-:Y:S01]  /*3f80*/  FADD.FTZ R49, R27, R6 ;  /* 0x000000061b317221 */ /* 0x000fe20000010000 */
[----:B--2---:R-:W-:Y:S01]  /*3f90*/  FADD.FTZ R6, R78, R29 ;  /* 0x0000001d4e067221 */ /* 0x004fe20000010000 */
[----:B------:R-:W2:Y:S01]  /*3fa0*/  MUFU.EX2 R33, R33 ;  /* 0x0000002100217308 */ /* 0x000ea20000000800 */
[C---:B------:R-:W-:Y:S01]  /*3fb0*/  F2FP.F16.F32.PACK_AB R27, R20.reuse, R27 ;  /* 0x0000001b141b723e */ /* 0x040fe200000000ff */
[----:B------:R-:W-:Y:S01]  /*3fc0*/  FADD.FTZ R49, R20, R49 ;  /* 0x0000003114317221 */ /* 0x000fe20000010000 */
[----:B------:R-:W-:Y:S01]  /*3fd0*/  FADD.FTZ R29, R83, R6 ;  /* 0x00000006531d7221 */ /* 0x000fe20000010000 */
[----:B------:R-:W-:Y:S01]  /*3fe0*/  F2FP.F16.F32.PACK_AB R20, R75, R2 ;  /* 0x000000024b14723e */ /* 0x000fe200000000ff */
[----:B------:R-:W-:Y:S01]  /*3ff0*/  FFMA.FTZ R44, R60, UR11, -R71 ;  /* 0x0000000b3c2c7c23 */ /* 0x000fe20008010847 */
[----:B------:R-:W-:Y:S01]  /*4000*/  F2FP.F16.F32.PACK_AB R22, R79, R74 ;  /* 0x0000004a4f16723e */ /* 0x000fe200000000ff */
[----:B0-----:R-:W-:Y:S01]  /*4010*/  FADD.FTZ R6, R26, R29 ;  /* 0x0000001d1a067221 */ /* 0x001fe20000010000 */
[----:B------:R-:W0:Y:S01]  /*4020*/  MUFU.EX2 R32, R32 ;  /* 0x0000002000207308 */ /* 0x000e220000000800 */
[----:B------:R-:W-:Y:S01]  /*4030*/  LEA R2, R24, UR38, 0x1 ;  /* 0x0000002618027c11 */ /* 0x000fe2000f8e08ff */
[----:B------:R-:W-:Y:S01]  /*4040*/  FFMA.FTZ R4, R64, UR11, -R71 ;  /* 0x0000000b40047c23 */ /* 0x000fe20008010847 */
[----:B------:R-:W-:Y:S01]  /*4050*/  FADD.FTZ R29, R87, R6 ;  /* 0x00000006571d7221 */ /* 0x000fe20000010000 */
[----:B------:R-:W-:Y:S01]  /*4060*/  FADD.FTZ R6, R12, R49 ;  /* 0x000000310c067221 */ /* 0x000fe20000010000 */
[----:B------:R-:W-:Y:S01]  /*4070*/  F2FP.F16.F32.PACK_AB R24, R83, R78 ;  /* 0x0000004e5318723e */ /* 0x000fe200000000ff */
[----:B------:R3:W-:Y:S01]  /*4080*/  STSM.16.M88.4 [R2+0x21800], R20 ;  /* 0x0218001402007844 */ /* 0x0007e20000000200 */
[----:B------:R-:W-:-:S02]  /*4090*/  VIADD R139, R2, 0x21820 ;  /* 0x00021820028b7836 */ /* 0x000fc40000000000 */
[----:B------:R-:W-:Y:S01]  /*40a0*/  FADD.FTZ R14, R13, R6 ;  /* 0x000000060d0e7221 */ /* 0x000fe20000010000 */
[----:B-1----:R-:W-:Y:S01]  /*40b0*/  FADD.FTZ R6, R28, R29 ;  /* 0x0000001d1c067221 */ /* 0x002fe20000010000 */
[----:B------:R-:W1:Y:S01]  /*40c0*/  MUFU.EX2 R37, R37 ;  /* 0x0000002500257308 */ /* 0x000e620000000800 */
[----:B------:R-:W-:Y:S01]  /*40d0*/  F2FP.F16.F32.PACK_AB R26, R87, R26 ;  /* 0x0000001a571a723e */ /* 0x000fe200000000ff */
[----:B------:R-:W-:Y:S01]  /*40e0*/  FADD.FTZ R49, R31, R14 ;  /* 0x0000000e1f317221 */ /* 0x000fe20000010000 */
[----:B--2---:R-:W-:Y:S01]  /*40f0*/  FADD.FTZ R29, R33, R6 ;  /* 0x00000006211d7221 */ /* 0x004fe20000010000 */
[----:B------:R-:W-:Y:S01]  /*4100*/  FFMA.FTZ R71, R85, UR11, -R71 ;  /* 0x0000000b55477c23 */ /* 0x000fe20008010847 */
[C---:B------:R-:W-:Y:S01]  /*4110*/  F2FP.F16.F32.PACK_AB R31, R30.reuse, R31 ;  /* 0x0000001f1e1f723e */ /* 0x040fe200000000ff */
[----:B------:R-:W-:Y:S01]  /*4120*/  FADD.FTZ R14, R30, R49 ;  /* 0x000000311e0e7221 */ /* 0x000fe20000010000 */
[----:B0-----:R-:W-:Y:S01]  /*4130*/  FADD.FTZ R6, R32, R29 ;  /* 0x0000001d20067221 */ /* 0x001fe20000010000 */
[----:B------:R0:W2:Y:S01]  /*4140*/  MUFU.EX2 R36, R48 ;  /* 0x0000003000247308 */ /* 0x0000a20000000800 */
[----:B------:R-:W-:Y:S01]  /*4150*/  F2FP.F16.F32.PACK_AB R28, R33, R28 ;  /* 0x0000001c211c723e */ /* 0x000fe200000000ff */
[----:B------:R-:W-:Y:S01]  /*4160*/  FADD.FTZ R29, R3, R14 ;  /* 0x0000000e031d7221 */ /* 0x000fe20000010000 */
[----:B---3--:R-:W-:-:S03]  /*4170*/  F2FP.F16.F32.PACK_AB R21, R34, R3 ;  /* 0x000000032215723e */ /* 0x008fc600000000ff */
[----:B------:R-:W-:Y:S01]  /*4180*/  FADD.FTZ R14, R34, R29 ;  /* 0x0000001d220e7221 */ /* 0x000fe20000010000 */
[----:B------:R-:W-:Y:S01]  /*4190*/  F2FP.F16.F32.PACK_AB R29, R13, R12 ;  /* 0x0000000c0d1d723e */ /* 0x000fe200000000ff */
[----:B------:R-:W3:Y:S01]  /*41a0*/  MUFU.EX2 R41, R41 ;  /* 0x0000002900297308 */ /* 0x000ee20000000800 */
[----:B-1----:R-:W-:Y:S01]  /*41b0*/  FADD.FTZ R49, R37, R6 ;  /* 0x0000000625317221 */ /* 0x002fe20000010000 */
[----:B------:R-:W-:Y:S01]  /*41c0*/  FADD.FTZ R13, R35, R14 ;  /* 0x0000000e230d7221 */ /* 0x000fe20000010000 */
[----:B0-----:R-:W-:Y:S01]  /*41d0*/  VIADD R48, R2, 0x21800 ;  /* 0x0002180002307836 */ /* 0x001fe20000000000 */
[C---:B------:R-:W-:Y:S01]  /*41e0*/  F2FP.F16.F32.PACK_AB R23, R42.reuse, R35 ;  /* 0x000000232a17723e */ /* 0x040fe200000000ff */
[----:B------:R-:W-:Y:S02]  /*41f0*/  IMAD.MOV.U32 R14, RZ, RZ, 0x40 ;  /* 0x00000040ff0e7424 */ /* 0x000fe400078e00ff */
[----:B------:R-:W-:Y:S01]  /*4200*/  FADD.FTZ R13, R42, R13 ;  /* 0x0000000d2a0d7221 */ /* 0x000fe20000010000 */
[----:B------:R-:W-:Y:S01]  /*4210*/  @P2 VIADD R139, R48, 0xffffffe0 ;  /* 0xffffffe0308b2836 */ /* 0x000fe20000000000 */
[----:B------:R-:W0:Y:S01]  /*4220*/  MUFU.EX2 R40, R52 ;  /* 0x0000003400287308 */ /* 0x000e220000000800 */
[----:B--2---:R-:W-:Y:S01]  /*4230*/  FADD.FTZ R6, R36, R49 ;  /* 0x0000003124067221 */ /* 0x004fe20000010000 */
[----:B------:R-:W-:Y:S01]  /*4240*/  FADD.FTZ R12, R38, R13 ;  /* 0x0000000d260c7221 */ /* 0x000fe20000010000 */
[----:B------:R-:W-:Y:S01]  /*4250*/  F2FP.F16.F32.PACK_AB R30, R37, R32 ;  /* 0x00000020251e723e */ /* 0x000fe200000000ff */
[----:B------:R1:W-:Y:S01]  /*4260*/  STSM.16.M88.4 [R139], R24 ;  /* 0x000000188b007844 */ /* 0x0003e20000000200 */
[----:B------:R-:W-:-:S02]  /*4270*/  VIADD R142, R139, 0x6000 ;  /* 0x000060008b8e7836 */ /* 0x000fc40000000000 */
[----:B------:R-:W-:Y:S01]  /*4280*/  FADD.FTZ R13, R39, R12 ;  /* 0x0000000c270d7221 */ /* 0x000fe20000010000 */
[----:B------:R-:W2:Y:S01]  /*4290*/  MUFU.EX2 R45, R45 ;  /* 0x0000002d002d7308 */ /* 0x000ea20000000800 */
[C---:B---3--:R-:W-:Y:S02]  /*42a0*/  FADD.FTZ R3, R41.reuse, R6 ;  /* 0x0000000629037221 */ /* 0x048fe40000010000 */
[----:B------:R-:W-:Y:S01]  /*42b0*/  FADD.FTZ R12, R46, R13 ;  /* 0x0000000d2e0c7221 */ /* 0x000fe20000010000 */
[----:B------:R-:W-:Y:S02]  /*42c0*/  SEL R13, R14, 0xffffffc0, !P1 ;  /* 0xffffffc00e0d7807 */ /* 0x000fe40004800000 */
[----:B------:R-:W-:Y:S01]  /*42d0*/  F2FP.F16.F32.PACK_AB R20, R41, R36 ;  /* 0x000000242914723e */ /* 0x000fe200000000ff */
[----:B------:R-:W-:Y:S01]  /*42e0*/  FADD.FTZ R14, R47, R12 ;  /* 0x0000000c2f0e7221 */ /* 0x000fe20000010000 */
[----:B------:R-:W-:Y:S01]  /*42f0*/  PLOP3.LUT P1, PT, PT, PT, UP0, 0x40, 0x0 ;  /* 0x000000000000781c */ /* 0x000fe20003f2e808 */
[----:B------:R-:W3:Y:S01]  /*4300*/  MUFU.EX2 R18, R56 ;  /* 0x0000003800127308 */ /* 0x000ee20000000800 */
[----:B0-----:R-:W-:Y:S01]  /*4310*/  FADD.FTZ R6, R40, R3 ;  /* 0x0000000328067221 */ /* 0x001fe20000010000 */
[----:B-1----:R-:W-:-:S06]  /*4320*/  FADD.FTZ R25, R51, R14 ;  /* 0x0000000e33197221 */ /* 0x002fcc0000010000 */
[----:B------:R-:W0:Y:S01]  /*4330*/  MUFU.EX2 R19, R19 ;  /* 0x0000001300137308 */ /* 0x000e220000000800 */
[C---:B--2---:R-:W-:Y:S01]  /*4340*/  FADD.FTZ R3, R45.reuse, R6 ;  /* 0x000000062d037221 */ /* 0x044fe20000010000 */
[----:B------:R-:W-:-:S06]  /*4350*/  F2FP.F16.F32.PACK_AB R22, R45, R40 ;  /* 0x000000282d16723e */ /* 0x000fcc00000000ff */
[----:B------:R-:W1:Y:S01]  /*4360*/  MUFU.EX2 R58, R58 ;  /* 0x0000003a003a7308 */ /* 0x000e620000000800 */
[----:B---3--:R-:W-:-:S07]  /*4370*/  FADD.FTZ R6, R18, R3 ;  /* 0x0000000312067221 */ /* 0x008fce0000010000 */
[----:B------:R-:W2:Y:S01]  /*4380*/  MUFU.EX2 R44, R44 ;  /* 0x0000002c002c7308 */ /* 0x000ea20000000800 */
[C---:B0-----:R-:W-:Y:S01]  /*4390*/  FADD.FTZ R3, R19.reuse, R6 ;  /* 0x0000000613037221 */ /* 0x041fe20000010000 */
[----:B------:R-:W-:Y:S01]  /*43a0*/  IMAD.IADD R6, R48, 0x1, R13 ;  /* 0x0000000130067824 */ /* 0x000fe200078e020d */
[----:B------:R-:W-:-:S04]  /*43b0*/  F2FP.F16.F32.PACK_AB R24, R19, R18 ;  /* 0x000000121318723e */ /* 0x000fc800000000ff */
[----:B------:R-:W-:Y:S01]  /*43c0*/  STSM.16.M88.4 [R6], R28 ;  /* 0x0000001c06007844 */ /* 0x000fe20000000200 */
[----:B------:R-:W0:Y:S01]  /*43d0*/  MUFU.EX2 R55, R55 ;  /* 0x0000003700377308 */ /* 0x000e220000000800 */
[C---:B-1----:R-:W-:Y:S01]  /*43e0*/  FADD.FTZ R14, R58.reuse, R25 ;  /* 0x000000193a0e7221 */ /* 0x042fe20000010000 */
[----:B------:R-:W-:Y:S02]  /*43f0*/  F2FP.F16.F32.PACK_AB R25, R39, R38 ;  /* 0x000000262719723e */ /* 0x000fe400000000ff */
[----:B------:R-:W-:-:S04]  /*4400*/  F2FP.F16.F32.PACK_AB R33, R58, R51 ;  /* 0x000000333a21723e */ /* 0x000fc800000000ff */
[----:B------:R-:W1:Y:S01]  /*4410*/  MUFU.EX2 R5, R61 ;  /* 0x0000003d00057308 */ /* 0x000e620000000800 */
[----:B--2---:R-:W-:Y:S01]  /*4420*/  FADD.FTZ R12, R44, R3 ;  /* 0x000000032c0c7221 */ /* 0x004fe20000010000 */
[----:B------:R-:W-:-:S05]  /*4430*/  IMAD.IADD R3, R13, 0x1, R139 ;  /* 0x000000010d037824 */ /* 0x000fca00078e028b */
[----:B------:R2:W-:Y:S01]  /*4440*/  STSM.16.M88.4 [R3], R20 ;  /* 0x0000001403007844 */ /* 0x0005e20000000200 */
[----:B------:R-:W3:Y:S01]  /*4450*/  MUFU.EX2 R62, R62 ;  /* 0x0000003e003e7308 */ /* 0x000ee20000000800 */
[----:B0-----:R-:W-:-:S07]  /*4460*/  FADD.FTZ R27, R55, R14 ;  /* 0x0000000e371b7221 */ /* 0x001fce0000010000 */
[----:B------:R-:W0:Y:S01]  /*4470*/  MUFU.EX2 R4, R4 ;  /* 0x0000000400047308 */ /* 0x000e220000000800 */
[C---:B-1----:R-:W-:Y:S01]  /*4480*/  FADD.FTZ R13, R5.reuse, R12 ;  /* 0x0000000c050d7221 */ /* 0x042fe20000010000 */
[----:B------:R-:W-:-:S06]  /*4490*/  F2FP.F16.F32.PACK_AB R26, R5, R44 ;  /* 0x0000002c051a723e */ /* 0x000fcc00000000ff */
[----:B------:R-:W1:Y:S01]  /*44a0*/  MUFU.EX2 R66, R66 ;  /* 0x0000004200427308 */ /* 0x000e620000000800 */
[----:B---3--:R-:W-:Y:S01]  /*44b0*/  FADD.FTZ R35, R62, R27 ;  /* 0x0000001b3e237221 */ /* 0x008fe20000010000 */
[----:B------:R-:W-:-:S05]  /*44c0*/  F2FP.F16.F32.PACK_AB R27, R47, R46 ;  /* 0x0000002e2f1b723e */ /* 0x000fca00000000ff */
[----:B------:R3:W-:Y:S01]  /*44d0*/  STSM.16.M88.4 [R2+0x27800], R24 ;  /* 0x0278001802007844 */ /* 0x0007e20000000200 */
[----:B------:R-:W4:Y:S01]  /*44e0*/  MUFU.EX2 R65, R65 ;  /* 0x0000004100417308 */ /* 0x000f220000000800 */
[----:B0-----:R-:W-:-:S07]  /*44f0*/  FADD.FTZ R12, R4, R13 ;  /* 0x0000000d040c7221 */ /* 0x001fce0000010000 */
[----:B------:R-:W2:Y:S01]  /*4500*/  MUFU.EX2 R67, R67 ;  /* 0x0000004300437308 */ /* 0x000ea20000000800 */
[----:B-1----:R-:W-:Y:S01]  /*4510*/  FADD.FTZ R14, R66, R35 ;  /* 0x00000023420e7221 */ /* 0x002fe20000010000 */
[----:B------:R-:W-:-:S06]  /*4520*/  F2FP.F16.F32.PACK_AB R35, R62, R55 ;  /* 0x000000373e23723e */ /* 0x000fcc00000000ff */
[----:B------:R-:W0:Y:S01]  /*4530*/  MUFU.EX2 R68, R68 ;  /* 0x0000004400447308 */ /* 0x000e220000000800 */
[C---:B----4-:R-:W-:Y:S01]  /*4540*/  FADD.FTZ R13, R65.reuse, R12 ;  /* 0x0000000c410d7221 */ /* 0x050fe20000010000 */
[----:B------:R-:W-:-:S06]  /*4550*/  F2FP.F16.F32.PACK_AB R32, R65, R4 ;  /* 0x000000044120723e */ /* 0x000fcc00000000ff */
[----:B------:R-:W1:Y:S01]  /*4560*/  MUFU.EX2 R54, R54 ;  /* 0x0000003600367308 */ /* 0x000e620000000800 */
[C---:B--2---:R-:W-:Y:S01]  /*4570*/  FADD.FTZ R23, R67.reuse, R14 ;  /* 0x0000000e43177221 */ /* 0x044fe20000010000 */
[----:B------:R-:W-:Y:S01]  /*4580*/  F2FP.F16.F32.PACK_AB R21, R67, R66 ;  /* 0x000000424315723e */ /* 0x000fe200000000ff */
[----:B------:R-:W-:-:S05]  /*4590*/  VIADD R14, R17, 0xfffffffe ;  /* 0xfffffffe110e7836 */ /* 0x000fca0000000000 */
[----:B------:R-:W2:Y:S01]  /*45a0*/  MUFU.EX2 R69, R69 ;  /* 0x0000004500457308 */ /* 0x000ea20000000800 */
[----:B0-----:R-:W-:-:S07]  /*45b0*/  FADD.FTZ R12, R68, R13 ;  /* 0x0000000d440c7221 */ /* 0x001fce0000010000 */
[----:B------:R-:W0:Y:S01]  /*45c0*/  MUFU.EX2 R43, R43 ;  /* 0x0000002b002b7308 */ /* 0x000e220000000800 */
[----:B-1----:R-:W-:-:S07]  /*45d0*/  FADD.FTZ R4, R54, R23 ;  /* 0x0000001736047221 */ /* 0x002fce0000010000 */
[----:B------:R-:W1:Y:S01]  /*45e0*/  MUFU.EX2 R72, R72 ;  /* 0x0000004800487308 */ /* 0x000e620000000800 */
[C---:B--2---:R-:W-:Y:S01]  /*45f0*/  F2FP.F16.F32.PACK_AB R34, R69.reuse, R68 ;  /* 0x000000444522723e */ /* 0x044fe200000000ff */
[----:B------:R-:W-:-:S04]  /*4600*/  FADD.FTZ R13, R69, R12 ;  /* 0x0000000c450d7221 */ /* 0x000fc80000010000 */
[----:B------:R3:W-:Y:S02]  /*4610*/  STSM.16.M88.4 [R139+0x6000], R32 ;  /* 0x006000208b007844 */ /* 0x0007e40000000200 */
[----:B------:R-:W2:Y:S01]  /*4620*/  MUFU.EX2 R73, R73 ;  /* 0x0000004900497308 */ /* 0x000ea20000000800 */
[C---:B0-----:R-:W-:Y:S01]  /*4630*/  F2FP.F16.F32.PACK_AB R23, R43.reuse, R54 ;  /* 0x000000362b17723e */ /* 0x041fe200000000ff */
[----:B------:R-:W-:-:S06]  /*4640*/  FADD.FTZ R43, R43, R4 ;  /* 0x000000042b2b7221 */ /* 0x000fcc0000010000 */
[----:B------:R-:W-:Y:S01]  /*4650*/  MUFU.EX2 R76, R76 ;  /* 0x0000004c004c7308 */ /* 0x000fe20000000800 */
[----:B-1----:R-:W-:-:S07]  /*4660*/  FADD.FTZ R12, R72, R13 ;  /* 0x0000000d480c7221 */ /* 0x002fce0000010000 */
[----:B------:R-:W0:Y:S01]  /*4670*/  MUFU.EX2 R77, R77 ;  /* 0x0000004d004d7308 */ /* 0x000e220000000800 */
[C---:B--2---:R-:W-:Y:S01]  /*4680*/  F2FP.F16.F32.PACK_AB R20, R73.reuse, R72 ;  /* 0x000000484914723e */ /* 0x044fe200000000ff */
[----:B------:R-:W-:-:S06]  /*4690*/  FADD.FTZ R5, R73, R12 ;  /* 0x0000000c49057221 */ /* 0x000fcc0000010000 */
[----:B------:R-:W1:Y:S08]  /*46a0*/  MUFU.EX2 R50, R50 ;  /* 0x0000003200327308 */ /* 0x000e700000000800 */
[----:B------:R-:W-:Y:S01]  /*46b0*/  MUFU.EX2 R63, R63 ;  /* 0x0000003f003f7308 */ /* 0x000fe20000000800 */
[----:B0-----:R-:W-:Y:S01]  /*46c0*/  F2FP.F16.F32.PACK_AB R22, R77, R76 ;  /* 0x0000004c4d16723e */ /* 0x001fe200000000ff */
[----:B------:R-:W-:-:S04]  /*46d0*/  FADD.FTZ R76, R76, R5 ;  /* 0x000000054c4c7221 */ /* 0x000fc80000010000 */
[----:B------:R3:W-:Y:S01]  /*46e0*/  STSM.16.M88.4 [R6+0x6000], R20 ;  /* 0x0060001406007844 */ /* 0x0007e20000000200 */
[----:B------:R-:W-:Y:S01]  /*46f0*/  FADD.FTZ R77, R77, R76 ;  /* 0x0000004c4d4d7221 */ /* 0x000fe20000010000 */
[----:B------:R-:W0:Y:S01]  /*4700*/  MUFU.EX2 R70, R70 ;  /* 0x0000004600467308 */ /* 0x000e220000000800 */
[----:B-1----:R-:W-:Y:S01]  /*4710*/  F2FP.F16.F32.PACK_AB R29, R59, R50 ;  /* 0x000000323b1d723e */ /* 0x002fe200000000ff */
[----:B------:R-:W-:-:S04]  /*4720*/  FADD.FTZ R4, R50, R43 ;  /* 0x0000002b32047221 */ /* 0x000fc80000010000 */
[----:B------:R-:W-:Y:S02]  /*4730*/  FADD.FTZ R4, R59, R4 ;  /* 0x000000043b047221 */ /* 0x000fe40000010000 */
[----:B------:R-:W-:Y:S08]  /*4740*/  MUFU.EX2 R80, R80 ;  /* 0x0000005000507308 */ /* 0x000ff00000000800 */
[----:B------:R-:W1:Y:S01]  /*4750*/  MUFU.EX2 R81, R81 ;  /* 0x0000005100517308 */ /* 0x000e620000000800 */
[----:B0-----:R-:W-:Y:S01]  /*4760*/  F2FP.F16.F32.PACK_AB R31, R70, R63 ;  /* 0x0000003f461f723e */ /* 0x001fe200000000ff */
[----:B------:R-:W-:-:S04]  /*4770*/  FADD.FTZ R63, R63, R4 ;  /* 0x000000043f3f7221 */ /* 0x000fc80000010000 */
[----:B------:R-:W-:Y:S02]  /*4780*/  FADD.FTZ R4, R70, R63 ;  /* 0x0000003f46047221 */ /* 0x000fe40000010000 */
[----:B------:R-:W-:Y:S08]  /*4790*/  MUFU.EX2 R84, R84 ;  /* 0x0000005400547308 */ /* 0x000ff00000000800 */
[----:B------:R-:W0:Y:S01]  /*47a0*/  MUFU.EX2 R71, R71 ;  /* 0x0000004700477308 */ /* 0x000e220000000800 */
[----:B-1----:R-:W-:Y:S01]  /*47b0*/  F2FP.F16.F32.PACK_AB R28, R81, R80 ;  /* 0x00000050511c723e */ /* 0x002fe200000000ff */
[----:B------:R-:W-:-:S04]  /*47c0*/  FADD.FTZ R80, R80, R77 ;  /* 0x0000004d50507221 */ /* 0x000fc80000010000 */
        /* <DEDUP_REMOVED lines=8> */
[----:B------:R-:W-:Y:S05]  /*4850*/  @P1 BRA `(.L_x_10888) ;  /* 0x00000000004c1947 */ /* 0x000fea0003800000 */
        /* <DEDUP_REMOVED lines=11> */
.L_x_10889:
[----:B------:R-:W-:Y:S02]  /*4910*/  ULDC UR14, c[0x0][0x9e4] ;  /* 0x00027900000e7ab9 */ /* 0x000fe40000000800 */
[----:B------:R-:W-:-:S11]  /*4920*/  UISETP.NE.AND UP0, UPT, UR14, 0x1, UPT ;  /* 0x000000010e00788c */ /* 0x000fd6000bf05270 */
[----:B------:R-:W-:Y:S02]  /*4930*/  @UP0 ULDC.64 UR18, c[0x0][0x9e8] ;  /* 0x00027a0000120ab9 */ /* 0x000fe40000000a00 */
[----:B------:R-:W-:-:S04]  /*4940*/  UIMAD.WIDE.U32 UR4, UR10, UR18, URZ ;  /* 0x000000120a0472a5 */ /* 0x000fc8000f8e003f */
[----:B------:R-:W-:-:S12]  /*4950*/  @UP0 USHF.R.U32.HI UR10, URZ, UR19, UR5 ;  /* 0x000000133f0a0299 */ /* 0x000fd80008011605 */
.L_x_10890:
[----:B------:R-:W-:-:S04]  /*4960*/  UIMAD UR10, UR10, UR14, UR14 ;  /* 0x0000000e0a0a72a4 */ /* 0x000fc8000f8e020e */
[----:B------:R-:W-:-:S04]  /*4970*/  UISETP.LT.AND UP0, UPT, UR6, UR10, UPT ;  /* 0x0000000a0600728c */ /* 0x000fc8000bf01270 */
[----:B------:R-:W-:-:S12]  /*4980*/  USEL UR6, UR6, UR10, UP0 ;  /* 0x0000000a06067287 */ /* 0x000fd80008000000 */
.L_x_10888:
[----:B------:R-:W-:Y:S01]  /*4990*/  R2UR UR5, R147 ;  /* 0x00000000930572ca */ /* 0x000fe200000e0000 */
[----:B------:R-:W-:Y:S01]  /*49a0*/  USHF.R.S32.HI UR4, URZ, 0x1f, UR6 ;  /* 0x0000001f3f047899 */ /* 0x000fe20008011406 */
[----:B------:R-:W-:Y:S02]  /*49b0*/  CS2R R134, SRZ ;  /* 0x0000000000867805 */ /* 0x000fe4000001ff00 */
[----:B------:R-:W-:Y:S02]  /*49c0*/  CS2R R132, SRZ ;  /* 0x0000000000847805 */ /* 0x000fe4000001ff00 */
[----:B------:R-:W-:Y:S01]  /*49d0*/  CS2R R130, SRZ ;  /* 0x0000000000827805 */ /* 0x000fe2000001ff00 */
[----:B------:R-:W-:Y:S01]  /*49e0*/  ULEA.HI UR4, UR4, UR6, URZ, 0x7 ;  /* 0x0000000604047291 */ /* 0x000fe2000f8f383f */
[----:B------:R-:W-:Y:S02]  /*49f0*/  CS2R R128, SRZ ;  /* 0x0000000000807805 */ /* 0x000fe4000001ff00 */
[----:B------:R-:W-:-:S02]  /*4a00*/  CS2R R126, SRZ ;  /* 0x00000000007e7805 */ /* 0x000fc4000001ff00 */
[----:B------:R-:W-:Y:S01]  /*4a10*/  CS2R R124, SRZ ;  /* 0x00000000007c7805 */ /* 0x000fe2000001ff00 */
[----:B------:R-:W-:Y:S01]  /*4a20*/  USHF.R.S32.HI UR4, URZ, 0x7, UR4 ;  /* 0x000000073f047899 */ /* 0x000fe20008011404 */
[----:B------:R-:W-:Y:S02]  /*4a30*/  CS2R R122, SRZ ;  /* 0x00000000007a7805 */ /* 0x000fe4000001ff00 */
[----:B------:R-:W-:Y:S02]  /*4a40*/  CS2R R120, SRZ ;  /* 0x0000000000787805 */ /* 0x000fe4000001ff00 */
[----:B------:R-:W-:Y:S01]  /*4a50*/  CS2R R118, SRZ ;  /* 0x0000000000767805 */ /* 0x000fe2000001ff00 */
[----:B------:R-:W-:Y:S01]  /*4a60*/  UISETP.LT.AND UP0, UPT, UR5, UR4, UPT ;  /* 0x000000040500728c */ /* 0x000fe2000bf01270 */
[----:B------:R-:W-:Y:S02]  /*4a70*/  CS2R R116, SRZ ;  /* 0x0000000000747805 */ /* 0x000fe4000001ff00 */
[----:B------:R-:W-:-:S02]  /*4a80*/  CS2R R114, SRZ ;  /* 0x0000000000727805 */ /* 0x000fc4000001ff00 */
[----:B------:R-:W-:Y:S01]  /*4a90*/  CS2R R112, SRZ ;  /* 0x0000000000707805 */ /* 0x000fe2000001ff00 */
[----:B------:R-:W-:Y:S01]  /*4aa0*/  USEL UR32, UR5, UR4, !UP0 ;  /* 0x0000000405207287 */ /* 0x000fe2000c000000 */
[----:B------:R-:W-:Y:S02]  /*4ab0*/  CS2R R110, SRZ ;  /* 0x00000000006e7805 */ /* 0x000fe4000001ff00 */
[----:B------:R-:W-:Y:S01]  /*4ac0*/  CS2R R108, SRZ ;  /* 0x00000000006c7805 */ /* 0x000fe2000001ff00 */
[----:B------:R-:W-:Y:S01]  /*4ad0*/  UMOV UR4, URZ ;  /* 0x0000003f00047c82 */ /* 0x000fe20008000000 */
[----:B------:R-:W-:Y:S01]  /*4ae0*/  UMOV UR5, URZ ;  /* 0x0000003f00057c82 */ /* 0x000fe20008000000 */
        /* <DEDUP_REMOVED lines=19> */
[----:B------:R-:W-:Y:S01]  /*4c20*/  ULDC UR34, c[0x0][0x988] ;  /* 0x0002620000227ab9 */ /* 0x000fe20000000800 */
[----:B------:R-:W-:-:S05]  /*4c30*/  ULDC UR40, c[0x0][0x9e0] ;  /* 0x0002780000287ab9 */ /* 0x000fca0000000800 */
.L_x_10910:
[----:B------:R-:W-:Y:S01]  /*4c40*/  ISETP.NE.AND P2, PT, RZ, UR60, PT ;  /* 0x0000003cff007c0c */ /* 0x000fe2000bf45270 */
[----:B------:R-:W-:-:S04]  /*4c50*/  UISETP.NE.AND UP0, UPT, UR6, 0x1, UPT ;  /* 0x000000010600788c */ /* 0x000fc8000bf05270 */
[----:B------:R-:W-:-:S04]  /*4c60*/  USEL UR5, URZ, 0x1, UP0 ;  /* 0x000000013f057887 */ /* 0x000fc80008000000 */
[----:B------:R-:W-:-:S04]  /*4c70*/  ULOP3.LUT UR5, UR41, UR5, URZ, 0x3c, !UPT ;  /* 0x0000000529057292 */ /* 0x000fc8000f8e3c3f */
[----:B------:R-:W-:Y:S08]  /*4c80*/  @P2 BRA `(.L_x_10892) ;  /* 0x0000000000382947 */ /* 0x000ff00003800000 */
[----:B------:R-:W-:Y:S05]  /*4c90*/  @!P0 BRA `(.L_x_10893) ;  /* 0x0000000000048947 */ /* 0x000fea0003800000 */
[----:B------:R-:W-:Y:S01]  /*4ca0*/  BPT.TRAP 0x1 ;  /* 0x000000040000795c */ /* 0x000fe20000300000 */
.L_x_10893:
        /* <DEDUP_REMOVED lines=9> */
.L_x_10894:
[----:B-1----:R-:W-:Y:S05]  /*4d40*/  @P1 BRA `(.L_x_10892) ;  /* 0x0000000000081947 */ /* 0x002fea0003800000 */
[----:B------:R-:W1:Y:S02]  /*4d50*/  SYNCS.PHASECHK.TRANS64.TRYWAIT P1, [UR4+0x2d830], R0 ;  /* 0x02d83000ff0075a7 */ /* 0x000e640008020144 */
[----:B-1----:R-:W-:Y:S05]  /*4d60*/  @!P1 BRA `(.L_x_10895) ;  /* 0x000000e800009947 */ /* 0x002fea0003800000 */
.L_x_10892:
[----:B-1----:R-:W1:Y:S01]  /*4d70*/  S2R R7, SR_TID.X ;  /* 0x0000000000077919 */ /* 0x002e620000002100 */
[----:B------:R-:W-:Y:S01]  /*4d80*/  UIADD3 UR4, UR6, 0x1, URZ ;  /* 0x0000000106047890 */ /* 0x000fe2000fffe03f */
[----:B------:R-:W-:Y:S01]  /*4d90*/  R2UR UR28, R8 ;  /* 0x00000000081c72ca */ /* 0x000fe200000e0000 */
[----:B------:R-:W-:Y:S01]  /*4da0*/  UMOV UR31, 0x80000020 ;  /* 0x80000020001f7882 */ /* 0x000fe20000000000 */
[----:B------:R-:W-:Y:S01]  /*4db0*/  R2UR UR29, R9 ;  /* 0x00000000091d72ca */ /* 0x000fe200000e0000 */
[----:B------:R-:W-:Y:S01]  /*4dc0*/  UISETP.NE.AND UP0, UPT, UR4, 0x2, UPT ;  /* 0x000000020400788c */ /* 0x000fe2000bf05270 */
[----:B------:R-:W-:Y:S01]  /*4dd0*/  UMOV UR11, 0x80000020 ;  /* 0x80000020000b7882 */ /* 0x000fe20000000000 */
[----:B------:R-:W-:Y:S02]  /*4de0*/  UMOV UR15, 0x80000020 ;  /* 0x80000020000f7882 */ /* 0x000fe40000000000 */
[----:B------:R-:W-:Y:S01]  /*4df0*/  USEL UR4, UR4, URZ, UP0 ;  /* 0x0000003f04047287 */ /* 0x000fe20008000000 */
[----:B------:R-:W-:Y:S01]  /*4e00*/  UMOV UR19, 0x80000020 ;  /* 0x8000002000137882 */ /* 0x000fe20000000000 */
[----:B------:R-:W-:-:S02]  /*4e10*/  UMOV UR23, 0x80000020 ;  /* 0x8000002000177882 */ /* 0x000fc40000000000 */
[----:B------:R-:W-:Y:S01]  /*4e20*/  UIMAD UR30, UR4, 0x600, UR7 ;  /* 0x00000600041e78a4 */ /* 0x000fe2000f8e0207 */
[----:B------:R-:W-:-:S03]  /*4e30*/  UMOV UR27, 0x80000020 ;  /* 0x80000020001b7882 */ /* 0x000fc60000000000 */
[----:B------:R-:W-:Y:S02]  /*4e40*/  UIADD3 UR10, UR30, 0x2, URZ ;  /* 0x000000021e0a7890 */ /* 0x000fe4000fffe03f */
[----:B------:R-:W-:Y:S02]  /*4e50*/  UIADD3 UR14, UR30, 0x200, URZ ;  /* 0x000002001e0e7890 */ /* 0x000fe4000fffe03f */
[----:B------:R-:W-:Y:S02]  /*4e60*/  UIADD3 UR18, UR30, 0x202, URZ ;  /* 0x000002021e127890 */ /* 0x000fe4000fffe03f */
[----:B------:R-:W-:Y:S02]  /*4e70*/  UIADD3 UR22, UR30, 0x400, URZ ;  /* 0x000004001e167890 */ /* 0x000fe4000fffe03f */
[----:B------:R-:W-:Y:S01]  /*4e80*/  UIADD3 UR26, UR30, 0x402, URZ ;  /* 0x000004021e1a7890 */ /* 0x000fe2000fffe03f */
[----:B-1----:R-:W-:-:S05]  /*4e90*/  SHF.R.U32.HI R7, RZ, 0x7, R7 ;  /* 0x00000007ff077819 */ /* 0x002fca0000011607 */
[----:B0-----:R-:W-:-:S05]  /*4ea0*/  VIADD R0, R7, 0x8 ;  /* 0x0000000807007836 */ /* 0x001fca0000000000 */
[----:B------:R0:W-:Y:S06]  /*4eb0*/  BAR.SYNC.DEFER_BLOCKING R0, 0x100 ;  /* 0x000400000000751d */ /* 0x0001ec0000010000 */
[----:B---3--:R-:W-:-:S06]  /*4ec0*/  WARPGROUP.ARRIVE ;  /* 0x00000000000079c5 */ /* 0x008fcc0000000000 */
        /* <DEDUP_REMOVED lines=20> */
.L_x_10897:
[----:B------:R-:W-:Y:S01]  /*5010*/  ULEA UR10, UR6, UR38, 0x3 ;  /* 0x00000026060a7291 */ /* 0x000fe2000f8e183f */
[----:B------:R-:W-:-:S05]  /*5020*/  IMAD.U32 R0, RZ, RZ, UR41 ;  /* 0x00000029ff007e24 */ /* 0x000fca000f8e00ff */
[----:B------:R-:W-:-:S04]  /*5030*/  SHF.L.U32 R0, R0, 0x1f, RZ ;  /* 0x0000001f00007819 */ /* 0x000fc800000006ff */
[----:B------:R0:W1:Y:S01]  /*5040*/  SYNCS.PHASECHK.TRANS64.TRYWAIT P1, [UR10+0x2d850], R0 ;  /* 0x02d85000ff0075a7 */ /* 0x000062000802014a */
[----:B------:R-:W-:Y:S05]  /*5050*/  @!P0 BRA `(.L_x_10898) ;  /* 0x0000000000048947 */ /* 0x000fea0003800000 */
[----:B------:R-:W-:Y:S01]  /*5060*/  BPT.TRAP 0x1 ;  /* 0x000000040000795c */ /* 0x000fe20000300000 */
.L_x_10898:
[----:B-1----:R-:W-:Y:S05]  /*5070*/  @P1 BRA `(.L_x_10896) ;  /* 0x0000000000081947 */ /* 0x002fea0003800000 */
[----:B------:R-:W1:Y:S02]  /*5080*/  SYNCS.PHASECHK.TRANS64.TRYWAIT P1, [UR10+0x2d850], R0 ;  /* 0x02d85000ff0075a7 */ /* 0x000e64000802014a */
[----:B-1----:R-:W-:Y:S05]  /*5090*/  @!P1 BRA `(.L_x_10899) ;  /* 0x000000e4004c9947 */ /* 0x002fea0003800000 */
.L_x_10896:
[----:B------:R-:W-:Y:S01]  /*50a0*/  UIADD3 UR10, UR38, 0x400, URZ ;  /* 0x00000400260a7890 */ /* 0x000fe2000fffe03f */
[----:B------:R-:W-:Y:S01]  /*50b0*/  R2UR UR14, R145 ;  /* 0x00000000910e72ca */ /* 0x000fe200000e0000 */
[----:B------:R-:W-:Y:S01]  /*50c0*/  WARPGROUP.ARRIVE ;  /* 0x00000000000079c5 */ /* 0x000fe20000000000 */
[----:B------:R-:W-:Y:S01]  /*50d0*/  UMOV UR29, 0x40000040 ;  /* 0x40000040001d7882 */ /* 0x000fe20000000000 */
[----:B------:R-:W-:-:S04]  /*50e0*/  USHF.R.U32.HI UR10, URZ, 0x4, UR10 ;  /* 0x000000043f0a7899 */ /* 0x000fc8000801160a */
[----:B------:R-:W1:Y:S01]  /*50f0*/  S2R R15, SR_TID.X ;  /* 0x00000000000f7919 */ /* 0x000e620000002100 */
[----:B------:R-:W-:Y:S01]  /*5100*/  UMOV UR31, 0x80000020 ;  /* 0x80000020001f7882 */ /* 0x000fe20000000000 */
[----:B------:R-:W-:-:S04]  /*5110*/  ULOP3.LUT UR10, UR10, 0x3fff, URZ, 0xc0, !UPT ;  /* 0x00003fff0a0a7892 */ /* 0x000fc8000f8ec03f */
[----:B------:R-:W-:Y:S02]  /*5120*/  ULOP3.LUT UR11, UR10, 0x2000000, URZ, 0xfc, !UPT ;  /* 0x020000000a0b7892 */ /* 0x000fe4000f8efc3f */
[----:B------:R-:W-:Y:S02]  /*5130*/  ULOP3.LUT UR10, UR14, 0x10000, URZ, 0xfc, !UPT ;  /* 0x000100000e0a7892 */ /* 0x000fe4000f8efc3f */
[----:B------:R-:W-:-:S05]  /*5140*/  UIMAD UR11, UR6, 0x600, UR11 ;  /* 0x00000600060b78a4 */ /* 0x000fca000f8e020b */
[----:B------:R-:W-:Y:S02]  /*5150*/  UMOV UR28, UR10 ;  /* 0x0000000a001c7c82 */ /* 0x000fe40008000000 */
[----:B------:R-:W-:Y:S02]  /*5160*/  UMOV UR30, UR11 ;  /* 0x0000000b001e7c82 */ /* 0x000fe40008000000 */
[----:B------:R-:W-:Y:S01]  /*5170*/  HGMMA.64x96x16.F32 R88, gdesc[UR28].tnspB, R88, gsb0 ;  /* 0x416000001c5879f0 */ /* 0x000fe20008000858 */
[----:B------:R-:W-:Y:S02]  /*5180*/  UIADD3 UR28, UR10, 0x2, URZ ;  /* 0x000000020a1c7890 */ /* 0x000fe4000fffe03f */
[----:B------:R-:W-:Y:S01]  /*5190*/  UIADD3 UR30, UR11, 0x40, URZ ;  /* 0x000000400b1e7890 */ /* 0x000fe2000fffe03f */
[----:B------:R-:W-:Y:S01]  /*51a0*/  UMOV UR29, 0x40000040 ;  /* 0x40000040001d7882 */ /* 0x000fe20000000000 */
[----:B------:R-:W-:Y:S01]  /*51b0*/  UMOV UR31, 0x80000020 ;  /* 0x80000020001f7882 */ /* 0x000fe20000000000 */
[----:B-1----:R-:W-:-:S02]  /*51c0*/  SHF.R.U32.HI R7, RZ, 0x7, R15 ;  /* 0x00000007ff077819 */ /* 0x002fc4000001160f */
        /* <DEDUP_REMOVED lines=52> */
.L_x_10900:
[----:B------:R-:W-:Y:S01]  /*5510*/  R2UR UR10, R144 ;  /* 0x00000000900a72ca */ /* 0x000fe200000e0000 */
[----:B------:R-:W1:Y:S01]  /*5520*/  S2UR UR18, SR_CgaCtaId ;  /* 0x00000000001279c3 */ /* 0x000e620000008800 */
[----:B------:R-:W-:Y:S01]  /*5530*/  IMAD.MOV.U32 R15, RZ, RZ, R11 ;  /* 0x000000ffff0f7224 */ /* 0x000fe200078e000b */
[----:B------:R-:W-:Y:S01]  /*5540*/  UISETP.NE.AND UP0, UPT, UR39, URZ, UPT ;  /* 0x0000003f2700728c */ /* 0x000fe2000bf05270 */
[----:B------:R-:W-:-:S05]  /*5550*/  R2UR UR15, R146 ;  /* 0x00000000920f72ca */ /* 0x000fca00000e0000 */
[----:B------:R-:W2:Y:S04]  /*5560*/  LDC R7, c[0x0][0x288] ;  /* 0x0000a200ff077b82 */ /* 0x000ea80000000800 */
[----:B------:R-:W-:Y:S02]  /*5570*/  UISETP.NE.AND UP1, UPT, UR10, URZ, UPT ;  /* 0x0000003f0a00728c */ /* 0x000fe4000bf25270 */
[----:B------:R-:W-:-:S04]  /*5580*/  ULEA UR10, UR4, UR38, 0x3 ;  /* 0x00000026040a7291 */ /* 0x000fc8000f8e183f */
[----:B------:R-:W-:Y:S01]  /*5590*/  PLOP3.LUT P1, PT, PT, PT, UP1, 0x80, 0x0 ;  /* 0x000000000000781c */ /* 0x000fe20003f2f018 */
[----:B------:R-:W-:Y:S01]  /*55a0*/  UIADD3 UR10, UR10, 0x2d840, URZ ;  /* 0x0002d8400a0a7890 */ /* 0x000fe2000fffe03f */
[----:B------:R-:W-:-:S03]  /*55b0*/  PLOP3.LUT P2, PT, PT, PT, UP1, 0x80, 0x0 ;  /* 0x000000000000781c */ /* 0x000fc60003f4f018 */
[----:B------:R-:W-:Y:S01]  /*55c0*/  @UP1 ULDC UR11, c[0x0][0x44c] ;  /* 0x00011300000b1ab9 */ /* 0x000fe20000000800 */
[----:B------:R-:W-:Y:S01]  /*55d0*/  @UP1 ULDC UR14, c[0x0][0x450] ;  /* 0x00011400000e1ab9 */ /* 0x000fe20000000800 */
[----:B-1----:R-:W-:-:S06]  /*55e0*/  UPRMT UR10, UR18, 0x654, UR10 ;  /* 0x00000654120a7896 */ /* 0x002fcc000800000a */
[----:B0-----:R-:W-:Y:S01]  /*55f0*/  @P1 IMAD.HI.U32 R0, R11, UR11, RZ ;  /* 0x0000000b0b001c27 */ /* 0x001fe2000f8e00ff */
[----:B------:R-:W-:Y:S02]  /*5600*/  PLOP3.LUT P1, PT, PT, PT, UP0, 0x40, 0x0 ;  /* 0x000000000000781c */ /* 0x000fe40003f2e808 */
[----:B------:R-:W-:Y:S02]  /*5610*/  SYNCS.ARRIVE.TRANS64.RED.A1T0 RZ, [UR10], RZ ;  /* 0x000000ffffff79a7 */ /* 0x000fe4000810040a */
[----:B------:R-:W-:Y:S01]  /*5620*/  @P2 SHF.R.U32.HI R15, RZ, UR14, R0 ;  /* 0x0000000eff0f2c19 */ /* 0x000fe20008011600 */
[----:B------:R-:W-:-:S04]  /*5630*/  IMAD.SHL.U32 R0, R14, 0x80, RZ ;  /* 0x000000800e007824 */ /* 0x000fc800078e00ff */
[----:B------:R-:W0:Y:S01]  /*5640*/  SHFL.IDX PT, R21, R15, RZ, 0x1c1f ;  /* 0x001c1fff0f157589 */ /* 0x000e2200000e0000 */
[----:B------:R-:W-:-:S05]  /*5650*/  IADD3 R17, -R0, 0x1, RZ ;  /* 0x0000000100117810 */ /* 0x000fca0007ffe1ff */
[----:B------:R-:W-:-:S04]  /*5660*/  IMAD R17, R10, -0x2, R17 ;  /* 0xfffffffe0a117824 */ /* 0x000fc800078e0211 */
[----:B------:R-:W-:-:S04]  /*5670*/  IMAD R18, R16, UR35, R17 ;  /* 0x0000002310127c24 */ /* 0x000fc8000f8e0211 */
[----:B--2---:R-:W-:-:S04]  /*5680*/  IMAD.IADD R18, R18, 0x1, -R7 ;  /* 0x0000000112127824 */ /* 0x004fc800078e0a07 */
[C---:B------:R-:W-:Y:S02]  /*5690*/  VIADD R20, R18.reuse, UR40 ;  /* 0x0000002812147c36 */ /* 0x040fe40008000000 */
[----:B------:R-:W-:Y:S02]  /*56a0*/  VIADD R19, R18, UR15 ;  /* 0x0000000f12137c36 */ /* 0x000fe40008000000 */
[----:B0-----:R-:W-:Y:S02]  /*56b0*/  IMAD.IADD R18, R20, 0x1, R21 ;  /* 0x0000000114127824 */ /* 0x001fe400078e0215 */
        /* <DEDUP_REMOVED lines=15> */
.L_x_10903:
[----:B------:R-:W-:-:S05]  /*57b0*/  IMAD.U32 R136, RZ, RZ, UR33 ;  /* 0x00000021ff887e24 */ /* 0x000fca000f8e00ff */
[----:B------:R-:W-:-:S13]  /*57c0*/  ISETP.NE.AND P1, PT, R136, 0x1, PT ;  /* 0x000000018800780c */ /* 0x000fda0003f25270 */
[----:B------:R-:W0:Y:S02]  /*57d0*/  @P1 LDC.64 R22, c[0x0][0x9e8] ;  /* 0x00027a00ff161b82 */ /* 0x000e240000000a00 */
[----:B0-----:R-:W-:-:S05]  /*57e0*/  @P1 IMAD.HI.U32 R22, R21, R22, RZ ;  /* 0x0000001615161227 */ /* 0x001fca00078e00ff */
[----:B------:R-:W-:-:S07]  /*57f0*/  @P1 SHF.R.U32.HI R21, RZ, R23, R22 ;  /* 0x00000017ff151219 */ /* 0x000fce0000011616 */
.L_x_10904:
[----:B------:R-:W-:Y:S05]  /*5800*/  BSYNC B0 ;  /* 0x0000000000007941 */ /* 0x000fea0003800000 */
.L_x_10902:
[----:B------:R-:W-:-:S04]  /*5810*/  IMAD R21, R21, R136, -R0 ;  /* 0x0000008815157224 */ /* 0x000fc800078e0a00 */
[----:B------:R-:W-:-:S05]  /*5820*/  IMAD R21, R10, -0x2, R21 ;  /* 0xfffffffe0a157824 */ /* 0x000fca00078e0215 */
[----:B------:R-:W-:Y:S02]  /*5830*/  VIADDMNMX R18, R21, R136, R18, PT ;  /* 0x0000008815127246 */ /* 0x000fe40003800112 */
[----:B------:R-:W-:-:S07]  /*5840*/  VIMNMX R17, R17, R21, !PT ;  /* 0x0000001511117248 */ /* 0x000fce0007fe0100 */
.L_x_10901:
        /* <DEDUP_REMOVED lines=116> */
.L_x_10907:
[----:B------:R-:W-:-:S05]  /*5f90*/  IMAD.U32 R21, RZ, RZ, UR33 ;  /* 0x00000021ff157e24 */ /* 0x000fca000f8e00ff */
[----:B------:R-:W-:-:S13]  /*5fa0*/  ISETP.NE.AND P2, PT, R21, 0x1, PT ;  /* 0x000000011500780c */ /* 0x000fda0003f45270 */
[----:B------:R-:W0:Y:S02]  /*5fb0*/  @P2 LDC.64 R18, c[0x0][0x9e8] ;  /* 0x00027a00ff122b82 */ /* 0x000e240000000a00 */
[----:B0-----:R-:W-:-:S05]  /*5fc0*/  @P2 IMAD.HI.U32 R18, R15, R18, RZ ;  /* 0x000000120f122227 */ /* 0x001fca00078e00ff */
[----:B------:R-:W-:-:S07]  /*5fd0*/  @P2 SHF.R.U32.HI R15, RZ, R19, R18 ;  /* 0x00000013ff0f2219 */ /* 0x000fce0000011612 */
.L_x_10908:
[----:B------:R-:W-:Y:S05]  /*5fe0*/  BSYNC B0 ;  /* 0x0000000000007941 */ /* 0x000fea0003800000 */
.L_x_10906:
[----:B------:R-:W-:-:S04]  /*5ff0*/  IMAD R15, R15, R21, -R0 ;  /* 0x000000150f0f7224 */ /* 0x000fc800078e0a00 */
[----:B------:R-:W-:-:S05]  /*6000*/  IMAD R15, R10, -0x2, R15 ;  /* 0xfffffffe0a0f7824 */ /* 0x000fca00078e020f */
[----:B------:R-:W-:Y:S02]  /*6010*/  VIADDMNMX R20, R15, R21, R20, PT ;  /* 0x000000150f147246 */ /* 0x000fe40003800114 */
[----:B------:R-:W-:-:S07]  /*6020*/  VIMNMX R17, R17, R15, !PT ;  /* 0x0000000f11117248 */ /* 0x000fce0007fe0100 */
.L_x_10905:
        /* <DEDUP_REMOVED lines=65> */
[----:B------:R-:W-:Y:S01]  /*6440*/  FSEL R43, R43, -INF , !P2 ;  /* 0xff8000002b2b7808 */ /* 0x000fe20005000000 */
[----:B------:R-:W0:Y:S01]  /*6450*/  SHFL.BFLY PT, R0, R15, 0x2, 0x1f ;  /* 0x0c401f000f007f89 */ /* 0x000e2200000e0000 */
[----:B------:R-:W-:-:S02]  /*6460*/  ISETP.GT.AND P2, PT, R17, 0x30, P1 ;  /* 0x000000301100780c */ /* 0x000fc40000f44270 */
[----:B------:R-:W-:Y:S02]  /*6470*/  FSEL R46, R46, -INF , !P3 ;  /* 0xff8000002e2e7808 */ /* 0x000fe40005800000 */
[C---:B------:R-:W-:Y:S02]  /*6480*/  ISETP.LT.OR P4, PT, R20.reuse, 0x2a, P4 ;  /* 0x0000002a1400780c */ /* 0x040fe40002781670 */
[----:B------:R-:W-:Y:S02]  /*6490*/  ISETP.GT.AND P3, PT, R17, 0x31, P1 ;  /* 0x000000311100780c */ /* 0x000fe40000f64270 */
[----:B------:R-:W-:Y:S02]  /*64a0*/  ISETP.LT.OR P2, PT, R20, 0x31, P2 ;  /* 0x000000311400780c */ /* 0x000fe40001741670 */
[----:B------:R-:W-:Y:S02]  /*64b0*/  FSEL R47, R47, -INF , !P4 ;  /* 0xff8000002f2f7808 */ /* 0x000fe40006000000 */
[----:B------:R-:W-:-:S02]  /*64c0*/  ISETP.GT.AND P5, PT, R17, 0x38, P1 ;  /* 0x000000381100780c */ /* 0x000fc40000fa4270 */
[----:B------:R-:W-:Y:S02]  /*64d0*/  FSEL R50, R50, -INF , !P2 ;  /* 0xff80000032327808 */ /* 0x000fe40005000000 */
[C---:B------:R-:W-:Y:S02]  /*64e0*/  ISETP.LT.OR P3, PT, R20.reuse, 0x32, P3 ;  /* 0x000000321400780c */ /* 0x040fe40001f61670 */
[----:B------:R-:W-:Y:S02]  /*64f0*/  ISETP.GT.AND P4, PT, R17, 0x39, P1 ;  /* 0x000000391100780c */ /* 0x000fe40000f84270 */
[----:B------:R-:W-:Y:S02]  /*6500*/  ISETP.LT.OR P5, PT, R20, 0x39, P5 ;  /* 0x000000391400780c */ /* 0x000fe40002fa1670 */
[----:B------:R-:W-:Y:S02]  /*6510*/  FSEL R51, R51, -INF , !P3 ;  /* 0xff80000033337808 */ /* 0x000fe40005800000 */
[----:B0-----:R-:W-:-:S02]  /*6520*/  FMNMX.FTZ R18, R15, R0, !PT ;  /* 0x000000000f127209 */ /* 0x001fc40007810000 */
[C---:B------:R-:W-:Y:S02]  /*6530*/  ISETP.GT.AND P2, PT, R17.reuse, 0x40, P1 ;  /* 0x000000401100780c */ /* 0x040fe40000f44270 */
[----:B------:R-:W-:Y:S01]  /*6540*/  FSEL R54, R54, -INF , !P5 ;  /* 0xff80000036367808 */ /* 0x000fe20006800000 */
[----:B------:R-:W0:Y:S01]  /*6550*/  SHFL.BFLY PT, R19, R18, 0x1, 0x1f ;  /* 0x0c201f0012137f89 */ /* 0x000e2200000e0000 */
        /* <DEDUP_REMOVED lines=12> */
[----:B0-----:R-:W-:Y:S02]  /*6620*/  FMNMX.FTZ R0, R18, R19, !PT ;  /* 0x0000001312007209 */ /* 0x001fe40007810000 */
[----:B------:R-:W-:Y:S02]  /*6630*/  ISETP.LT.OR P4, PT, R20, 0x4a, P4 ;  /* 0x0000004a1400780c */ /* 0x000fe40002781670 */
[C---:B------:R-:W-:Y:S01]  /*6640*/  FSETP.NEU.FTZ.AND P6, PT, R0.reuse, -INF , PT ;  /* 0xff8000000000780b */ /* 0x040fe20003fdd000 */
[----:B------:R-:W-:Y:S01]  /*6650*/  FMUL.FTZ R19, R0, UR11 ;  /* 0x0000000b00137c20 */ /* 0x000fe20008410000 */
[----:B------:R-:W-:-:S02]  /*6660*/  ISETP.GT.AND P3, PT, R17, 0x51, P1 ;  /* 0x000000511100780c */ /* 0x000fc40000f64270 */
        /* <DEDUP_REMOVED lines=19> */
[----:B------:R-:W-:Y:S01]  /*67a0*/  FSEL R66, R66, -INF , !P2 ;  /* 0xff80000042427808 */ /* 0x000fe20005000000 */
[----:B------:R-:W-:Y:S01]  /*67b0*/  FFMA.FTZ R49, R49, UR11, -R15 ;  /* 0x0000000b31317c23 */ /* 0x000fe2000801080f */
[----:B------:R-:W-:-:S02]  /*67c0*/  FMNMX.FTZ R28, R34, R29, !PT ;  /* 0x0000001d221c7209 */ /* 0x000fc40007810000 */
[----:B------:R-:W-:Y:S01]  /*67d0*/  ISETP.LT.OR P3, PT, R20, 0x52, P3 ;  /* 0x000000521400780c */ /* 0x000fe20001f61670 */
[----:B------:R-:W-:Y:S01]  /*67e0*/  MUFU.EX2 R18, R18 ;  /* 0x0000001200127308 */ /* 0x000fe20000000800 */
[----:B------:R-:W-:Y:S02]  /*67f0*/  FMNMX.FTZ R29, R35, R28, !PT ;  /* 0x0000001c231d7209 */ /* 0x000fe40007810000 */
[----:B------:R-:W-:Y:S02]  /*6800*/  ISETP.GT.AND P4, PT, R17, 0x59, P1 ;  /* 0x000000591100780c */ /* 0x000fe40000f84270 */
[----:B------:R-:W-:Y:S01]  /*6810*/  FMNMX.FTZ R32, R38, R29, !PT ;  /* 0x0000001d26207209 */ /* 0x000fe20007810000 */
[----:B------:R-:W-:Y:S01]  /*6820*/  FFMA.FTZ R29, R40, UR11, -R15 ;  /* 0x0000000b281d7c23 */ /* 0x000fe2000801080f */
[----:B------:R-:W-:Y:S01]  /*6830*/  ISETP.LT.OR P5, PT, R20, 0x59, P5 ;  /* 0x000000591400780c */ /* 0x000fe20002fa1670 */
[----:B------:R1:W-:Y:S01]  /*6840*/  MUFU.EX2 R28, R37 ;  /* 0x00000025001c7308 */ /* 0x0003e20000000800 */
[----:B0-----:R-:W-:-:S02]  /*6850*/  FMNMX.FTZ R33, R39, R32, !PT ;  /* 0x0000002027217209 */ /* 0x001fc40007810000 */
[----:B------:R-:W-:Y:S02]  /*6860*/  FSEL R67, R67, -INF , !P3 ;  /* 0xff80000043437808 */ /* 0x000fe40005800000 */
[----:B------:R-:W-:Y:S02]  /*6870*/  FMNMX.FTZ R32, R42, R33, !PT ;  /* 0x000000212a207209 */ /* 0x000fe40007810000 */
[----:B------:R-:W-:Y:S01]  /*6880*/  ISETP.GT.AND P2, PT, R17, 0x60, P1 ;  /* 0x000000601100780c */ /* 0x000fe20000f44270 */
[----:B------:R-:W-:Y:S01]  /*6890*/  MUFU.EX2 R19, R19 ;  /* 0x0000001300137308 */ /* 0x000fe20000000800 */
[----:B------:R-:W-:Y:S02]  /*68a0*/  FMNMX.FTZ R33, R43, R32, !PT ;  /* 0x000000202b217209 */ /* 0x000fe40007810000 */
[----:B------:R-:W-:Y:S02]  /*68b0*/  FSEL R70, R70, -INF , !P5 ;  /* 0xff80000046467808 */ /* 0x000fe40006800000 */
[----:B------:R-:W-:Y:S01]  /*68c0*/  FMNMX.FTZ R36, R46, R33, !PT ;  /* 0x000000212e247209 */ /* 0x000fe20007810000 */
[----:B------:R-:W-:Y:S01]  /*68d0*/  FFMA.FTZ R33, R44, UR11, -R15 ;  /* 0x0000000b2c217c23 */ /* 0x000fe2000801080f */
[----:B------:R-:W-:Y:S01]  /*68e0*/  ISETP.LT.OR P4, PT, R20, 0x5a, P4 ;  /* 0x0000005a1400780c */ /* 0x000fe20002781670 */
[----:B------:R0:W-:Y:S01]  /*68f0*/  MUFU.EX2 R32, R41 ;  /* 0x0000002900207308 */ /* 0x0001e20000000800 */
[----:B-1----:R-:W-:-:S02]  /*6900*/  FMNMX.FTZ R37, R47, R36, !PT ;  /* 0x000000242f257209 */ /* 0x002fc40007810000 */
[----:B------:R-:W-:Y:S02]  /*6910*/  ISETP.GT.AND P3, PT, R17, 0x61, P1 ;  /* 0x000000611100780c */ /* 0x000fe40000f64270 */
[----:B------:R-:W-:Y:S02]  /*6920*/  FMNMX.FTZ R36, R50, R37, !PT ;  /* 0x0000002532247209 */ /* 0x000fe40007810000 */
[----:B------:R-:W-:Y:S01]  /*6930*/  ISETP.LT.OR P2, PT, R20, 0x61, P2 ;  /* 0x000000611400780c */ /* 0x000fe20001741670 */
[----:B------:R-:W-:Y:S01]  /*6940*/  MUFU.EX2 R21, R21 ;  /* 0x0000001500157308 */ /* 0x000fe20000000800 */
[----:B------:R-:W-:Y:S02]  /*6950*/  FMNMX.FTZ R37, R51, R36, !PT ;  /* 0x0000002433257209 */ /* 0x000fe40007810000 */
[----:B------:R-:W-:Y:S02]  /*6960*/  FSEL R71, R71, -INF , !P4 ;  /* 0xff80000047477808 */ /* 0x000fe40006000000 */
[----:B------:R-:W-:Y:S01]  /*6970*/  FMNMX.FTZ R40, R54, R37, !PT ;  /* 0x0000002536287209 */ /* 0x000fe20007810000 */
[--C-:B------:R-:W-:Y:S01]  /*6980*/  FFMA.FTZ R37, R48, UR11, -R15.reuse ;  /* 0x0000000b30257c23 */ /* 0x100fe2000801080f */
[----:B------:R-:W-:Y:S01]  /*6990*/  ISETP.GT.AND P5, PT, R17, 0x68, P1 ;  /* 0x000000681100780c */ /* 0x000fe20000fa4270 */
[----:B------:R1:W-:Y:S01]  /*69a0*/  MUFU.EX2 R36, R45 ;  /* 0x0000002d00247308 */ /* 0x0003e20000000800 */
[----:B0-----:R-:W-:Y:S01]  /*69b0*/  FMNMX.FTZ R41, R55, R40, !PT ;  /* 0x0000002837297209 */ /* 0x001fe20007810000 */
        /* <DEDUP_REMOVED lines=10> */
[----:B------:R0:W-:Y:S01]  /*6a60*/  MUFU.EX2 R40, R49 ;  /* 0x0000003100287308 */ /* 0x0001e20000000800 */
[----:B------:R-:W-:Y:S01]  /*6a70*/  FMNMX.FTZ R44, R62, R41, !PT ;  /* 0x000000293e2c7209 */ /* 0x000fe20007810000 */
[--C-:B------:R-:W-:Y:S01]  /*6a80*/  FFMA.FTZ R41, R52, UR11, -R15.reuse ;  /* 0x0000000b34297c23 */ /* 0x100fe2000801080f */
[----:B------:R-:W-:Y:S01]  /*6a90*/  ISETP.LT.OR P5, PT, R20, 0x69, P5 ;  /* 0x000000691400780c */ /* 0x000fe20002fa1670 */
[--C-:B------:R-:W-:Y:S01]  /*6aa0*/  FFMA.FTZ R52, R60, UR11, -R15.reuse ;  /* 0x0000000b3c347c23 */ /* 0x100fe2000801080f */
[----:B-1----:R-:W-:Y:S01]  /*6ab0*/  FMNMX.FTZ R45, R63, R44, !PT ;  /* 0x0000002c3f2d7209 */ /* 0x002fe20007810000 */
[--C-:B------:R-:W-:Y:S01]  /*6ac0*/  FFMA.FTZ R60, R68, UR11, -R15.reuse ;  /* 0x0000000b443c7c23 */ /* 0x100fe2000801080f */
[----:B------:R-:W-:Y:S01]  /*6ad0*/  FSEL R75, R75, -INF , !P3 ;  /* 0xff8000004b4b7808 */ /* 0x000fe20005800000 */
[--C-:B------:R-:W-:Y:S01]  /*6ae0*/  FFMA.FTZ R68, R76, UR11, -R15.reuse ;  /* 0x0000000b4c447c23 */ /* 0x100fe2000801080f */
[----:B------:R-:W-:Y:S01]  /*6af0*/  FMNMX.FTZ R44, R66, R45, !PT ;  /* 0x0000002d422c7209 */ /* 0x000fe20007810000 */
[--C-:B0-----:R-:W-:Y:S01]  /*6b00*/  FFMA.FTZ R49, R56, UR11, -R15.reuse ;  /* 0x0000000b38317c23 */ /* 0x101fe2000801080f */
[----:B------:R-:W-:Y:S01]  /*6b10*/  ISETP.GT.AND P2, PT, R17, 0x70, P1 ;  /* 0x000000701100780c */ /* 0x000fe20000f44270 */
[--C-:B------:R-:W-:Y:S01]  /*6b20*/  FFMA.FTZ R56, R64, UR11, -R15.reuse ;  /* 0x0000000b40387c23 */ /* 0x100fe2000801080f */
[----:B------:R-:W-:Y:S01]  /*6b30*/  FMNMX.FTZ R45, R67, R44, !PT ;  /* 0x0000002c432d7209 */ /* 0x000fe20007810000 */
[--C-:B------:R-:W-:Y:S01]  /*6b40*/  FFMA.FTZ R64, R72, UR11, -R15.reuse ;  /* 0x0000000b48407c23 */ /* 0x100fe2000801080f */
[----:B------:R-:W-:Y:S01]  /*6b50*/  FSEL R78, R78, -INF , !P5 ;  /* 0xff8000004e4e7808 */ /* 0x000fe20006800000 */
[--C-:B------:R-:W-:Y:S01]  /*6b60*/  FFMA.FTZ R72, R80, UR11, -R15.reuse ;  /* 0x0000000b50487c23 */ /* 0x100fe2000801080f */
[----:B------:R-:W-:Y:S01]  /*6b70*/  FMNMX.FTZ R44, R70, R45, !PT ;  /* 0x0000002d462c7209 */ /* 0x000fe20007810000 */
[----:B------:R-:W-:Y:S01]  /*6b80*/  FFMA.FTZ R76, R84, UR11, -R15 ;  /* 0x0000000b544c7c23 */ /* 0x000fe2000801080f */
[----:B------:R-:W-:Y:S01]  /*6b90*/  ISETP.LT.OR P4, PT, R20, 0x6a, P4 ;  /* 0x0000006a1400780c */ /* 0x000fe20002781670 */
[----:B------:R-:W-:Y:S01]  /*6ba0*/  MUFU.EX2 R22, R22 ;  /* 0x0000001600167308 */ /* 0x000fe20000000800 */
[----:B------:R-:W-:-:S02]  /*6bb0*/  FMNMX.FTZ R45, R71, R44, !PT ;  /* 0x0000002c472d7209 */ /* 0x000fc40007810000 */
[----:B------:R-:W-:Y:S02]  /*6bc0*/  ISETP.GT.AND P3, PT, R17, 0x71, P1 ;  /* 0x000000711100780c */ /* 0x000fe40000f64270 */
[----:B------:R-:W-:Y:S02]  /*6bd0*/  FMNMX.FTZ R44, R74, R45, !PT ;  /* 0x0000002d4a2c7209 */ /* 0x000fe40007810000 */
[----:B------:R-:W-:Y:S01]  /*6be0*/  ISETP.LT.OR P2, PT, R20, 0x71, P2 ;  /* 0x000000711400780c */ /* 0x000fe20001741670 */
[----:B------:R-:W-:Y:S01]  /*6bf0*/  MUFU.EX2 R23, R23 ;  /* 0x0000001700177308 */ /* 0x000fe20000000800 */
[----:B------:R-:W-:Y:S02]  /*6c00*/  FMNMX.FTZ R45, R75, R44, !PT ;  /* 0x0000002c4b2d7209 */ /* 0x000fe40007810000 */
        /* <DEDUP_REMOVED lines=8> */
[--C-:B------:R-:W-:Y:S01]  /*6c90*/  FFMA.FTZ R17, R57, UR11, -R15.reuse ;  /* 0x0000000b39117c23 */ /* 0x100fe2000801080f */
[----:B------:R-:W-:Y:S01]  /*6ca0*/  ISETP.LT.OR P5, PT, R20, 0x79, P5 ;  /* 0x000000791400780c */ /* 0x000fe20002fa1670 */
[--C-:B------:R-:W-:Y:S01]  /*6cb0*/  FFMA.FTZ R57, R65, UR11, -R15.reuse ;  /* 0x0000000b41397c23 */ /* 0x100fe2000801080f */
[----:B------:R-:W-:Y:S01]  /*6cc0*/  FSEL R83, R83, -INF , !P3 ;  /* 0xff80000053537808 */ /* 0x000fe20005800000 */
[--C-:B------:R-:W-:Y:S01]  /*6cd0*/  FFMA.FTZ R65, R73, UR11, -R15.reuse ;  /* 0x0000000b49417c23 */ /* 0x100fe2000801080f */
[----:B------:R-:W-:Y:S01]  /*6ce0*/  FMNMX.FTZ R44, R82, R45, !PT ;  /* 0x0000002d522c7209 */ /* 0x000fe20007810000 */
[----:B------:R-:W-:Y:S01]  /*6cf0*/  FFMA.FTZ R73, R81, UR11, -R15 ;  /* 0x0000000b51497c23 */ /* 0x000fe2000801080f */
[----:B------:R-:W-:Y:S01]  /*6d00*/  ISETP.LT.OR P1, PT, R20, 0x7a, P1 ;  /* 0x0000007a1400780c */ /* 0x000fe20000f21670 */
[----:B------:R-:W-:Y:S01]  /*6d10*/  MUFU.EX2 R29, R29 ;  /* 0x0000001d001d7308 */ /* 0x000fe20000000800 */
[----:B------:R-:W-:-:S02]  /*6d20*/  FSEL R86, R86, -INF , !P5 ;  /* 0xff80000056567808 */ /* 0x000fc40006800000 */
[----:B------:R-:W-:Y:S02]  /*6d30*/  FMNMX.FTZ R45, R83, R44, !PT ;  /* 0x0000002c532d7209 */ /* 0x000fe40007810000 */
[----:B------:R-:W-:Y:S02]  /*6d40*/  FSEL R87, R87, -INF , !P1 ;  /* 0xff80000057577808 */ /* 0x000fe40004800000 */
[----:B------:R-:W-:Y:S01]  /*6d50*/  FMNMX.FTZ R20, R86, R45, !PT ;  /* 0x0000002d56147209 */ /* 0x000fe20007810000 */
[----:B------:R-:W-:Y:S01]  /*6d60*/  MUFU.EX2 R33, R33 ;  /* 0x0000002100217308 */ /* 0x000fe20000000800 */
[----:B------:R-:W-:Y:S02]  /*6d70*/  FSEL R44, R0, RZ, P6 ;  /* 0x000000ff002c7208 */ /* 0x000fe40003000000 */
[----:B------:R-:W-:-:S03]  /*6d80*/  FMNMX.FTZ R20, R87, R20, !PT ;  /* 0x0000001457147209 */ /* 0x000fc60007810000 */
[----:B------:R-:W-:Y:S02]  /*6d90*/  FADD.FTZ R44, -R44, R13 ;  /* 0x0000000d2c2c7221 */ /* 0x000fe40000010100 */
[----:B------:R-:W0:Y:S01]  /*6da0*/  SHFL.BFLY PT, R45, R20, 0x2, 0x1f ;  /* 0x0c401f00142d7f89 */ /* 0x000e2200000e0000 */
[----:B------:R-:W-:Y:S01]  /*6db0*/  MUFU.EX2 R37, R37 ;  /* 0x0000002500257308 */ /* 0x000fe20000000800 */
[----:B------:R-:W-:-:S07]  /*6dc0*/  FMUL.FTZ R13, R44, UR11 ;  /* 0x0000000b2c0d7c20 */ /* 0x000fce0008410000 */
[----:B------:R-:W1:Y:S08]  /*6dd0*/  MUFU.EX2 R13, R13 ;  /* 0x0000000d000d7308 */ /* 0x000e700000000800 */
        /* <DEDUP_REMOVED lines=20> */
[--C-:B------:R-:W-:Y:S01]  /*6f20*/  FFMA.FTZ R34, R34, UR11, -R44.reuse ;  /* 0x0000000b22227c23 */ /* 0x100fe2000801082c */
[----:B------:R-:W-:Y:S01]  /*6f30*/  MUFU.EX2 R45, R45 ;  /* 0x0000002d002d7308 */ /* 0x000fe20000000800 */
[----:B------:R-:W-:Y:S01]  /*6f40*/  FFMA.FTZ R27, R46, UR11, -R44 ;  /* 0x0000000b2e1b7c23 */ /* 0x000fe2000801082c */
[----:B------:R-:W-:Y:S01]  /*6f50*/  FMUL.FTZ R12, R12, UR11 ;  /* 0x0000000b0c0c7c20 */ /* 0x000fe20008410000 */
[----:B-1----:R-:W-:Y:S01]  /*6f60*/  FFMA.FTZ R46, R13, R5, R18 ;  /* 0x000000050d2e7223 */ /* 0x002fe20000010012 */
[--C-:B------:R-:W-:Y:S01]  /*6f70*/  FFMA.FTZ R31, R38, UR11, -R44.reuse ;  /* 0x0000000b261f7c23 */ /* 0x100fe2000801082c */
[--C-:B------:R-:W-:Y:S01]  /*6f80*/  FFMA.FTZ R80, R39, UR11, -R44.reuse ;  /* 0x0000000b27507c23 */ /* 0x100fe2000801082c */
[----:B------:R-:W-:Y:S01]  /*6f90*/  FFMA.FTZ R39, R47, UR11, -R44 ;  /* 0x0000000b2f277c23 */ /* 0x000fe2000801082c */
        /* <DEDUP_REMOVED lines=28> */
[----:B------:R-:W-:-:S03]  /*7160*/  FFMA.FTZ R71, R86, UR11, -R44 ;  /* 0x0000000b56477c23 */ /* 0x000fc6000801082c */
[----:B------:R-:W-:Y:S02]  /*7170*/  FADD.FTZ R47, R23, R4 ;  /* 0x00000004172f7221 */ /* 0x000fe40000010000 */
[----:B------:R-:W1:Y:S01]  /*7180*/  MUFU.EX2 R34, R34 ;  /* 0x0000002200227308 */ /* 0x000e620000000800 */
[----:B--2---:R-:W-:Y:S01]  /*7190*/  FADD.FTZ R5, R20, R5 ;  /* 0x0000000514057221 */ /* 0x004fe20000010000 */
[----:B------:R-:W-:-:S06]  /*71a0*/  FADD.FTZ R46, R24, R47 ;  /* 0x0000002f182e7221 */ /* 0x000fcc0000010000 */
[----:B------:R-:W2:Y:S01]  /*71b0*/  MUFU.EX2 R81, R81 ;  /* 0x0000005100517308 */ /* 0x000ea20000000800 */
[----:B0-----:R-:W-:-:S07]  /*71c0*/  FADD.FTZ R5, R84, R5 ;  /* 0x0000000554057221 */ /* 0x001fce0000010000 */
[----:B------:R-:W0:Y:S01]  /*71d0*/  MUFU.EX2 R31, R31 ;  /* 0x0000001f001f7308 */ /* 0x000e220000000800 */
[----:B-1----:R-:W-:Y:S01]  /*71e0*/  FADD.FTZ R4, R34, R5 ;  /* 0x0000000522047221 */ /* 0x002fe20000010000 */
[----:B------:R-:W-:-:S06]  /*71f0*/  FADD.FTZ R5, R25, R46 ;  /* 0x0000002e19057221 */ /* 0x000fcc0000010000 */
[----:B------:R-:W1:Y:S01]  /*7200*/  MUFU.EX2 R80, R80 ;  /* 0x0000005000507308 */ /* 0x000e620000000800 */
[----:B--2---:R-:W-:-:S07]  /*7210*/  FADD.FTZ R4, R81, R4 ;  /* 0x0000000451047221 */ /* 0x004fce0000010000 */
        /* <DEDUP_REMOVED lines=19> */
[----:B------:R2:W3:Y:S01]  /*7350*/  MUFU.EX2 R35, R54 ;  /* 0x0000003600237308 */ /* 0x0004e20000000800 */
[----:B0-----:R-:W-:-:S07]  /*7360*/  FADD.FTZ R5, R30, R5 ;  /* 0x000000051e057221 */ /* 0x001fce0000010000 */
[----:B------:R-:W0:Y:S01]  /*7370*/  MUFU.EX2 R138, R138 ;  /* 0x0000008a008a7308 */ /* 0x000e220000000800 */
[----:B-1----:R-:W-:Y:S01]  /*7380*/  FADD.FTZ R46, R38, R5 ;  /* 0x00000005262e7221 */ /* 0x002fe20000010000 */
[----:B------:R-:W-:Y:S01]  /*7390*/  FADD.FTZ R5, R41, R4 ;  /* 0x0000000429057221 */ /* 0x000fe20000010000 */
[--C-:B--2---:R-:W-:Y:S01]  /*73a0*/  FFMA.FTZ R54, R74, UR11, -R44.reuse ;  /* 0x0000000b4a367c23 */ /* 0x104fe2000801082c */
[----:B------:R-:W-:Y:S02]  /*73b0*/  FFMA.FTZ R74, R87, UR11, -R44 ;  /* 0x0000000b574a7c23 */ /* 0x000fe4000801082c */
[----:B------:R-:W-:Y:S02]  /*73c0*/  FADD.FTZ R4, R48, R5 ;  /* 0x0000000530047221 */ /* 0x000fe40000010000 */
[----:B------:R-:W1:Y:S01]  /*73d0*/  MUFU.EX2 R43, R43 ;  /* 0x0000002b002b7308 */ /* 0x000e620000000800 */
[----:B---3--:R-:W-:Y:S01]  /*73e0*/  FADD.FTZ R47, R35, R46 ;  /* 0x0000002e232f7221 */ /* 0x008fe20000010000 */
        /* <DEDUP_REMOVED lines=61> */
.L_x_10909:
[----:B------:R-:W0:Y:S01]  /*77c0*/  S2UR UR10, SR_CgaCtaId ;  /* 0x00000000000a79c3 */ /* 0x000e220000008800 */
[----:B------:R-:W-:Y:S01]  /*77d0*/  ULEA UR6, UR6, UR38, 0x3 ;  /* 0x0000002606067291 */ /* 0x000fe2000f8e183f */
[----:B------:R-:W-:Y:S01]  /*77e0*/  F2FP.F16.F32.PACK_AB R46, R22, R21 ;  /* 0x00000015162e723e */ /* 0x000fe200000000ff */
[----:B------:R-:W-:Y:S01]  /*77f0*/  UMOV UR41, UR5 ;  /* 0x0000000500297c82 */ /* 0x000fe20008000000 */
[----:B------:R-:W-:Y:S01]  /*7800*/  F2FP.F16.F32.PACK_AB R47, R84, R20 ;  /* 0x00000014542f723e */ /* 0x000fe200000000ff */
[----:B------:R-:W-:Y:S01]  /*7810*/  UIADD3 UR6, UR6, 0x2d860, URZ ;  /* 0x0002d86006067890 */ /* 0x000fe2000fffe03f */
        /* <DEDUP_REMOVED lines=18> */
[----:B0-----:R-:W-:Y:S01]  /*7940*/  UPRMT UR6, UR10, 0x654, UR6 ;  /* 0x000006540a067896 */ /* 0x001fe20008000006 */
        /* <DEDUP_REMOVED lines=23> */
[----:B------:R0:W-:Y:S01]  /*7ac0*/  STSM.16.M88.4 [R3], R28 ;  /* 0x0000001c03007844 */ /* 0x0001e20000000200 */
[----:B------:R-:W-:Y:S01]  /*7ad0*/  F2FP.F16.F32.PACK_AB R58, R61, R60 ;  /* 0x0000003c3d3a723e */ /* 0x000fe200000000ff */
[----:B------:R-:W-:Y:S01]  /*7ae0*/  FMUL.FTZ R117, R117, R13 ;  /* 0x0000000d75757220 */ /* 0x000fe20000410000 */
[----:B------:R-:W-:Y:S01]  /*7af0*/  F2FP.F16.F32.PACK_AB R59, R67, R59 ;  /* 0x0000003b433b723e */ /* 0x000fe200000000ff */
[----:B------:R0:W-:Y:S01]  /*7b00*/  STSM.16.M88.4 [R2+0x27800], R32 ;  /* 0x0278002002007844 */ /* 0x0001e20000000200 */
        /* <DEDUP_REMOVED lines=14> */
[----:B------:R-:W-:Y:S01]  /*7bf0*/  ISETP.GT.AND P1, PT, R14, UR32, PT ;  /* 0x000000200e007c0c */ /* 0x000fe2000bf24270 */
        /* <DEDUP_REMOVED lines=37> */
[----:B-1----:R-:W-:Y:S01]  /*7e50*/  NOP ;  /* 0x0000000000007918 */ /* 0x002fe20000000000 */
[----:B0-----:R-:W-:Y:S05]  /*7e60*/  @P1 BRA `(.L_x_10910) ;  /* 0xffffffcc00741947 */ /* 0x001fea000383ffff */
.L_x_10891:
[----:B------:R-:W0:Y:S01]  /*7e70*/  S2UR UR10, SR_CTAID.X ;  /* 0x00000000000a79c3 */ /* 0x000e220000002500 */
[----:B------:R-:W-:Y:S01]  /*7e80*/  R2UR UR6, R144 ;  /* 0x00000000900672ca */ /* 0x000fe200000e0000 */
[----:B------:R-:W-:Y:S01]  /*7e90*/  UISETP.NE.AND UP0, UPT, UR39, URZ, UPT ;  /* 0x0000003f2700728c */ /* 0x000fe2000bf05270 */
[----:B------:R-:W-:-:S05]  /*7ea0*/  IADD3 R7, -R7, 0x1, RZ ;  /* 0x0000000107077810 */ /* 0x000fca0007ffe1ff */
[----:B------:R-:W-:Y:S01]  /*7eb0*/  IMAD R7, R16, UR35, R7 ;  /* 0x0000002310077c24 */ /* 0x000fe2000f8e0207 */
[----:B------:R-:W-:-:S05]  /*7ec0*/  PLOP3.LUT P1, PT, PT, PT, UP0, 0x40, 0x0 ;  /* 0x000000000000781c */ /* 0x000fca0003f2e808 */
[----:B------:R-:W-:-:S03]  /*7ed0*/  UISETP.NE.AND UP1, UPT, UR6, URZ, UPT ;  /* 0x0000003f0600728c */ /* 0x000fc6000bf25270 */
[----:B------:R-:W-:Y:S02]  /*7ee0*/  UMOV UR6, 0xc0 ;  /* 0x000000c000067882 */ /* 0x000fe40000000000 */
[----:B0-----:R-:W-:Y:S01]  /*7ef0*/  UIMAD UR6, UR10, UR6, 0xbf ;  /* 0x000000bf0a0674a4 */ /* 0x001fe2000f8e0206 */
[----:B------:R-:W-:-:S05]  /*7f00*/  R2UR UR10, R7 ;  /* 0x00000000070a72ca */ /* 0x000fca00000e0000 */
[----:B------:R-:W-:Y:S01]  /*7f10*/  @UP1 ULDC UR14, c[0x0][0x44c] ;  /* 0x00011300000e1ab9 */ /* 0x000fe20000000800 */
[----:B------:R-:W-:Y:S01]  /*7f20*/  @UP1 ULDC UR18, c[0x0][0x450] ;  /* 0x0001140000121ab9 */ /* 0x000fe20000000800 */
        /* <DEDUP_REMOVED lines=17> */
.L_x_10912:
[----:B------:R-:W-:Y:S02]  /*8040*/  ULDC UR18, c[0x0][0x9e4] ;  /* 0x0002790000127ab9 */ /* 0x000fe40000000800 */
[----:B------:R-:W-:-:S11]  /*8050*/  UISETP.NE.AND UP0, UPT, UR18, 0x1, UPT ;  /* 0x000000011200788c */ /* 0x000fd6000bf05270 */
[----:B------:R-:W-:Y:S02]  /*8060*/  @UP0 ULDC.64 UR22, c[0x0][0x9e8] ;  /* 0x00027a0000160ab9 */ /* 0x000fe40000000a00 */
[----:B------:R-:W-:-:S04]  /*8070*/  UIMAD.WIDE.U32 UR14, UR6, UR22, URZ ;  /* 0x00000016060e72a5 */ /* 0x000fc8000f8e003f */
[----:B------:R-:W-:-:S12]  /*8080*/  @UP0 USHF.R.U32.HI UR6, URZ, UR23, UR15 ;  /* 0x000000173f060299 */ /* 0x000fd8000801160f */
.L_x_10913:
[----:B------:R-:W-:-:S04]  /*8090*/  UIMAD UR6, UR6, UR18, URZ ;  /* 0x00000012060672a4 */ /* 0x000fc8000f8e023f */
[----:B------:R-:W-:-:S04]  /*80a0*/  UISETP.LT.AND UP0, UPT, UR10, UR6, UPT ;  /* 0x000000060a00728c */ /* 0x000fc8000bf01270 */
[----:B------:R-:W-:-:S12]  /*80b0*/  USEL UR10, UR10, UR6, !UP0 ;  /* 0x000000060a0a7287 */ /* 0x000fd8000c000000 */
.L_x_10911:
        /* <DEDUP_REMOVED lines=14> */
.L_x_10925:
[----:B------:R-:W-:Y:S01]  /*81a0*/  ISETP.NE.AND P2, PT, RZ, UR60, PT ;  /* 0x0000003cff007c0c */ /* 0x000fe2000bf45270 */
[----:B------:R-:W-:-:S04]  /*81b0*/  UISETP.NE.AND UP0, UPT, UR10, 0x1, UPT ;  /* 0x000000010a00788c */ /* 0x000fc8000bf05270 */
[----:B------:R-:W-:-:S04]  /*81c0*/  USEL UR5, URZ, 0x1, UP0 ;  /* 0x000000013f057887 */ /* 0x000fc80008000000 */
[----:B------:R-:W-:-:S04]  /*81d0*/  ULOP3.LUT UR5, UR32, UR5, URZ, 0x3c, !UPT ;  /* 0x0000000520057292 */ /* 0x000fc8000f8e3c3f */
[----:B------:R-:W-:Y:S08]  /*81e0*/  @P2 BRA `(.L_x_10915) ;  /* 0x0000000000382947 */ /* 0x000ff00003800000 */
[----:B------:R-:W-:Y:S05]  /*81f0*/  @!P0 BRA `(.L_x_10916) ;  /* 0x0000000000048947 */ /* 0x000fea0003800000 */
[----:B------:R-:W-:Y:S01]  /*8200*/  BPT.TRAP 0x1 ;  /* 0x000000040000795c */ /* 0x000fe20000300000 */
.L_x_10916:
        /* <DEDUP_REMOVED lines=9> */
.L_x_10917:
[----:B-1----:R-:W-:Y:S05]  /*82a0*/  @P1 BRA `(.L_x_10915) ;  /* 0x0000000000081947 */ /* 0x002fea0003800000 */
[----:B------:R-:W1:Y:S02]  /*82b0*/  SYNCS.PHASECHK.TRANS64.TRYWAIT P1, [UR4+0x2d830], R0 ;  /* 0x02d83000ff0075a7 */ /* 0x000e640008020144 */
[----:B-1----:R-:W-:Y:S05]  /*82c0*/  @!P1 BRA `(.L_x_10918) ;  /* 0x000000b000d89947 */ /* 0x002fea0003800000 */
.L_x_10915:
        /* <DEDUP_REMOVED lines=11> */
[----:B------:R-:W-:-:S04]  /*8380*/  UIMAD UR26, UR4, 0x600, UR7 ;  /* 0x00000600041a78a4 */ /* 0x000fc8000f8e0207 */
[----:B------:R-:W-:Y:S02]  /*8390*/  UIADD3 UR14, UR26, 0x200, URZ ;  /* 0x000002001a0e7890 */ /* 0x000fe4000fffe03f */
[----:B------:R-:W-:Y:S02]  /*83a0*/  UIADD3 UR18, UR26, 0x202, URZ ;  /* 0x000002021a127890 */ /* 0x000fe4000fffe03f */
[----:B------:R-:W-:Y:S01]  /*83b0*/  UMOV UR30, UR26 ;  /* 0x0000001a001e7c82 */ /* 0x000fe20008000000 */
[----:B------:R-:W-:Y:S01]  /*83c0*/  UIADD3 UR22, UR26, 0x400, URZ ;  /* 0x000004001a167890 */ /* 0x000fe2000fffe03f */
[----:B-1----:R-:W-:-:S05]  /*83d0*/  SHF.R.U32.HI R13, RZ, 0x7, R13 ;  /* 0x00000007ff0d7819 */ /* 0x002fca000001160d */
[----:B0-----:R-:W-:-:S05]  /*83e0*/  VIADD R0, R13, 0x8 ;  /* 0x000000080d007836 */ /* 0x001fca0000000000 */
[----:B------:R0:W-:Y:S06]  /*83f0*/  BAR.SYNC.DEFER_BLOCKING R0, 0x100 ;  /* 0x000400000000751d */ /* 0x0001ec0000010000 */
[----:B---3--:R-:W-:-:S06]  /*8400*/  WARPGROUP.ARRIVE ;  /* 0x00000000000079c5 */ /* 0x008fcc0000000000 */
[----:B------:R-:W-:Y:S01]  /*8410*/  HGMMA.64x128x16.F32 R24, gdesc[UR28], RZ, !UPT, gsb0 ;  /* 0x01e000001c1879f0 */ /* 0x000fe2000c0008ff */
[----:B------:R-:W-:Y:S01]  /*8420*/  UIADD3 UR30, UR26, 0x2, URZ ;  /* 0x000000021a1e7890 */ /* 0x000fe2000fffe03f */
[----:B------:R-:W-:Y:S01]  /*8430*/  UMOV UR28, UR8 ;  /* 0x00000008001c7c82 */ /* 0x000fe20008000000 */
[----:B------:R-:W-:Y:S01]  /*8440*/  UMOV UR29, UR9 ;  /* 0x00000009001d7c82 */ /* 0x000fe20008000000 */
[----:B------:R-:W-:Y:S01]  /*8450*/  UMOV UR31, 0x80000020 ;  /* 0x80000020001f7882 */ /* 0x000fe20000000000 */
[----:B------:R-:W-:Y:S01]  /*8460*/  UIADD3 UR26, UR26, 0x402, URZ ;  /* 0x000004021a1a7890 */ /* 0x000fe2000fffe03f */
        /* <DEDUP_REMOVED lines=19> */
.L_x_10920:
[----:B------:R-:W-:Y:S01]  /*85a0*/  ULEA UR14, UR10, UR38, 0x3 ;  /* 0x000000260a0e7291 */ /* 0x000fe2000f8e183f */
[----:B------:R-:W-:-:S05]  /*85b0*/  IMAD.U32 R0, RZ, RZ, UR32 ;  /* 0x00000020ff007e24 */ /* 0x000fca000f8e00ff */
[----:B------:R-:W-:-:S04]  /*85c0*/  SHF.L.U32 R0, R0, 0x1f, RZ ;  /* 0x0000001f00007819 */ /* 0x000fc800000006ff */
[----:B------:R0:W1:Y:S01]  /*85d0*/  SYNCS.PHASECHK.TRANS64.TRYWAIT P1, [UR14+0x2d850], R0 ;  /* 0x02d85000ff0075a7 */ /* 0x000062000802014e */
[----:B------:R-:W-:Y:S05]  /*85e0*/  @!P0 BRA `(.L_x_10921) ;  /* 0x0000000000048947 */ /* 0x000fea0003800000 */
[----:B------:R-:W-:Y:S01]  /*85f0*/  BPT.TRAP 0x1 ;  /* 0x000000040000795c */ /* 0x000fe20000300000 */
.L_x_10921:
[----:B-1----:R-:W-:Y:S05]  /*8600*/  @P1 BRA `(.L_x_10919) ;  /* 0x0000000000081947 */ /* 0x002fea0003800000 */
[----:B------:R-:W1:Y:S02]  /*8610*/  SYNCS.PHASECHK.TRANS64.TRYWAIT P1, [UR14+0x2d850], R0 ;  /* 0x02d85000ff0075a7 */ /* 0x000e64000802014e */
[----:B-1----:R-:W-:Y:S05]  /*8620*/  @!P1 BRA `(.L_x_10922) ;  /* 0x000000b000189947 */ /* 0x002fea0003800000 */
.L_x_10919:
        /* <DEDUP_REMOVED lines=71> */
.L_x_10923:
[----:B0-----:R-:W-:Y:S01]  /*8aa0*/  FMNMX.FTZ R0, R24, R7, !PT ;  /* 0x0000000718007209 */ /* 0x001fe20007810000 */
        /* <DEDUP_REMOVED lines=80> */
[C---:B------:R-:W-:Y:S01]  /*8fb0*/  FADD.FTZ R7, -R15.reuse, R12 ;  /* 0x0000000c0f077221 */ /* 0x040fe20000010100 */
[----:B------:R-:W-:Y:S01]  /*8fc0*/  FMUL.FTZ R36, R15, UR11 ;  /* 0x0000000b0f247c20 */ /* 0x000fe20008410000 */
        /* <DEDUP_REMOVED lines=28> */
[----:B------:R-:W-:Y:S01]  /*9190*/  FFMA.FTZ R52, R61, UR11, -R13 ;  /* 0x0000000b3d347c23 */ /* 0x000fe2000801080d */
        /* <DEDUP_REMOVED lines=11> */
[----:B------:R-:W-:Y:S01]  /*9250*/  FFMA.FTZ R72, R81, UR11, -R13 ;  /* 0x0000000b51487c23 */ /* 0x000fe2000801080d */
        /* <DEDUP_REMOVED lines=14> */
[----:B0-----:R-:W-:Y:S01]  /*9340*/  FADD.FTZ R4, R18, R5 ;  /* 0x0000000512047221 */ /* 0x001fe20000010000 */
[--C-:B------:R-:W-:Y:S01]  /*9350*/  FFMA.FTZ R51, R74, UR11, -R36.reuse ;  /* 0x0000000b4a337c23 */ /* 0x100fe20008010824 */
[--C-:B------:R-:W-:Y:S01]  /*9360*/  FFMA.FTZ R59, R75, UR11, -R36.reuse ;  /* 0x0000000b4b3b7c23 */ /* 0x100fe20008010824 */
[--C-:B------:R-:W-:Y:S01]  /*9370*/  FFMA.FTZ R54, R78, UR11, -R36.reuse ;  /* 0x0000000b4e367c23 */ /* 0x100fe20008010824 */
[--C-:B------:R-:W-:Y:S01]  /*9380*/  FFMA.FTZ R55, R82, UR11, -R36.reuse ;  /* 0x0000000b52377c23 */ /* 0x100fe20008010824 */
[--C-:B------:R-:W-:Y:S01]  /*9390*/  FFMA.FTZ R67, R86, UR11, -R36.reuse ;  /* 0x0000000b56437c23 */ /* 0x100fe20008010824 */
[----:B------:R-:W-:Y:S01]  /*93a0*/  FFMA.FTZ R70, R87, UR11, -R36 ;  /* 0x0000000b57467c23 */ /* 0x000fe20008010824 */
[----:B------:R-:W0:Y:S01]  /*93b0*/  MUFU.EX2 R26, R26 ;  /* 0x0000001a001a7308 */ /* 0x000e220000000800 */
[----:B--2---:R-:W-:-:S07]  /*93c0*/  FADD.FTZ R39, R140, R39 ;  /* 0x000000278c277221 */ /* 0x004fce0000010000 */
[----:B------:R2:W3:Y:S01]  /*93d0*/  MUFU.EX2 R20, R29 ;  /* 0x0000001d00147308 */ /* 0x0004e20000000800 */
[----:B-1----:R-:W-:-:S07]  /*93e0*/  FADD.FTZ R5, R19, R4 ;  /* 0x0000000413057221 */ /* 0x002fce0000010000 */
[----:B------:R-:W1:Y:S01]  /*93f0*/  MUFU.EX2 R138, R138 ;  /* 0x0000008a008a7308 */ /* 0x000e620000000800 */
[--C-:B--2---:R-:W-:Y:S01]  /*9400*/  FFMA.FTZ R29, R44, UR11, -R13.reuse ;  /* 0x0000000b2c1d7c23 */ /* 0x104fe2000801080d */
[----:B------:R-:W-:Y:S01]  /*9410*/  FFMA.FTZ R44, R53, UR11, -R13 ;  /* 0x0000000b352c7c23 */ /* 0x000fe2000801080d */
[----:B0-----:R-:W-:Y:S01]  /*9420*/  FADD.FTZ R39, R26, R39 ;  /* 0x000000271a277221 */ /* 0x001fe20000010000 */
[--C-:B------:R-:W-:Y:S01]  /*9430*/  FFMA.FTZ R53, R64, UR11, -R13.reuse ;  /* 0x0000000b40357c23 */ /* 0x100fe2000801080d */
[--C-:B------:R-:W-:Y:S01]  /*9440*/  FFMA.FTZ R64, R73, UR11, -R13.reuse ;  /* 0x0000000b49407c23 */ /* 0x100fe2000801080d */
[--C-:B------:R-:W-:Y:S01]  /*9450*/  FFMA.FTZ R73, R84, UR11, -R13.reuse ;  /* 0x0000000b54497c23 */ /* 0x100fe2000801080d */
[----:B------:R-:W-:Y:S01]  /*9460*/  FFMA.FTZ R13, R85, UR11, -R13 ;  /* 0x0000000b550d7c23 */ /* 0x000fe2000801080d */
[----:B------:R-:W0:Y:S01]  /*9470*/  MUFU.EX2 R21, R21 ;  /* 0x0000001500157308 */ /* 0x000e220000000800 */
[----:B---3--:R-:W-:Y:S01]  /*9480*/  FADD.FTZ R4, R20, R5 ;  /* 0x0000000514047221 */ /* 0x008fe20000010000 */
[--C-:B------:R-:W-:Y:S01]  /*9490*/  FFMA.FTZ R85, R43, UR11, -R36.reuse ;  /* 0x0000000b2b557c23 */ /* 0x100fe20008010824 */
[--C-:B------:R-:W-:Y:S01]  /*94a0*/  FFMA.FTZ R84, R47, UR11, -R36.reuse ;  /* 0x0000000b2f547c23 */ /* 0x100fe20008010824 */
[--C-:B------:R-:W-:Y:S01]  /*94b0*/  FFMA.FTZ R43, R58, UR11, -R36.reuse ;  /* 0x0000000b3a2b7c23 */ /* 0x100fe20008010824 */
[--C-:B------:R-:W-:Y:S01]  /*94c0*/  FFMA.FTZ R47, R66, UR11, -R36.reuse ;  /* 0x0000000b422f7c23 */ /* 0x100fe20008010824 */
[--C-:B------:R-:W-:Y:S01]  /*94d0*/  FFMA.FTZ R58, R79, UR11, -R36.reuse ;  /* 0x0000000b4f3a7c23 */ /* 0x100fe20008010824 */
[----:B------:R-:W-:Y:S01]  /*94e0*/  FFMA.FTZ R66, R83, UR11, -R36 ;  /* 0x0000000b53427c23 */ /* 0x000fe20008010824 */
        /* <DEDUP_REMOVED lines=114> */
.L_x_10924:
[----:B------:R-:W0:Y:S01]  /*9c10*/  S2UR UR14, SR_CgaCtaId ;  /* 0x00000000000e79c3 */ /* 0x000e220000008800 */
[----:B------:R-:W-:Y:S01]  /*9c20*/  ULEA UR10, UR10, UR38, 0x3 ;  /* 0x000000260a0a7291 */ /* 0x000fe2000f8e183f */
[----:B------:R-:W-:Y:S01]  /*9c30*/  F2FP.F16.F32.PACK_AB R38, R20, R19 ;  /* 0x000000131426723e */ /* 0x000fe200000000ff */
[----:B------:R-:W-:Y:S01]  /*9c40*/  UMOV UR32, UR5 ;  /* 0x0000000500207c82 */ /* 0x000fe20008000000 */
[----:B------:R-:W-:Y:S01]  /*9c50*/  F2FP.F16.F32.PACK_AB R20, R22, R21 ;  /* 0x000000151614723e */ /* 0x000fe200000000ff */
[----:B------:R-:W-:Y:S01]  /*9c60*/  UIADD3 UR10, UR10, 0x2d860, URZ ;  /* 0x0002d8600a0a7890 */ /* 0x000fe2000fffe03f */
        /* <DEDUP_REMOVED lines=18> */
[----:B0-----:R-:W-:Y:S01]  /*9d90*/  UPRMT UR10, UR14, 0x654, UR10 ;  /* 0x000006540e0a7896 */ /* 0x001fe2000800000a */
        /* <DEDUP_REMOVED lines=8> */
[----:B------:R-:W-:Y:S01]  /*9e20*/  SYNCS.ARRIVE.TRANS64.RED.A1T0 RZ, [UR10], RZ ;  /* 0x000000ffffff79a7 */ /* 0x000fe2000810040a */
        /* <DEDUP_REMOVED lines=13> */
[----:B------:R-:W-:Y:S01]  /*9f00*/  ISETP.GT.AND P1, PT, R14, UR6, PT ;  /* 0x000000060e007c0c */ /* 0x000fe2000bf24270 */
[-C--:B------:R-:W-:Y:S01]  /*9f10*/  FMUL.FTZ R117, R117, R12.reuse ;  /* 0x0000000c75757220 */ /* 0x080fe20000410000 */
[-C--:B------:R-:W-:Y:S01]  /*9f20*/  FMUL.FTZ R120, R120, R12.reuse ;  /* 0x0000000c78787220 */ /* 0x080fe20000410000 */
[----:B0-----:R-:W-:Y:S01]  /*9f30*/  F2FP.F16.F32.PACK_AB R38, R68, R65 ;  /* 0x000000414426723e */ /* 0x001fe200000000ff */
[----:B------:R2:W-:Y:S01]  /*9f40*/  STSM.16.M88.4 [R2+0x27800], R32 ;  /* 0x0278002002007844 */ /* 0x0005e20000000200 */
[----:B------:R-:W-:Y:S01]  /*9f50*/  F2FP.F16.F32.PACK_AB R36, R64, R61 ;  /* 0x0000003d4024723e */ /* 0x000fe200000000ff */
[-C--:B------:R-:W-:Y:S01]  /*9f60*/  FMUL.FTZ R121, R121, R12.reuse ;  /* 0x0000000c79797220 */ /* 0x080fe20000410000 */
[----:B-1----:R-:W-:Y:S01]  /*9f70*/  F2FP.F16.F32.PACK_AB R20, R56, R53 ;  /* 0x000000353814723e */ /* 0x002fe200000000ff */
        /* <DEDUP_REMOVED lines=10> */
[----:B------:R2:W-:Y:S01]  /*a020*/  STSM.16.M88.4 [R142], R20 ;  /* 0x000000148e007844 */ /* 0x0005e20000000200 */
[----:B------:R-:W-:Y:S01]  /*a030*/  F2FP.F16.F32.PACK_AB R65, R66, R55 ;  /* 0x000000374241723e */ /* 0x000fe200000000ff */
[----:B------:R-:W-:Y:S01]  /*a040*/  FMUL.FTZ R133, R133, R12 ;  /* 0x0000000c85857220 */ /* 0x000fe20000410000 */
[----:B------:R-:W-:Y:S01]  /*a050*/  F2FP.F16.F32.PACK_AB R64, R72, R69 ;  /* 0x000000454840723e */ /* 0x000fe200000000ff */
[----:B------:R2:W-:Y:S01]  /*a060*/  STSM.16.M88.4 [R6+0x6000], R36 ;  /* 0x0060002406007844 */ /* 0x0005e20000000200 */
[----:B------:R-:W-:Y:S01]  /*a070*/  F2FP.F16.F32.PACK_AB R66, R13, R73 ;  /* 0x000000490d42723e */ /* 0x000fe200000000ff */
[-C--:B------:R-:W-:Y:S01]  /*a080*/  FMUL.FTZ R90, R90, R7.reuse ;  /* 0x000000075a5a7220 */ /* 0x080fe20000410000 */
[-C--:B------:R-:W-:Y:S01]  /*a090*/  FMUL.FTZ R91, R91, R7.reuse ;  /* 0x000000075b5b7220 */ /* 0x080fe20000410000 */
[-C--:B------:R-:W-:Y:S01]  /*a0a0*/  FMUL.FTZ R94, R94, R7.reuse ;  /* 0x000000075e5e7220 */ /* 0x080fe20000410000 */
[-C--:B------:R-:W-:Y:S01]  /*a0b0*/  FMUL.FTZ R95, R95, R7.reuse ;  /* 0x000000075f5f7220 */ /* 0x080fe20000410000 */
        /* <DEDUP_REMOVED lines=30> */
[----:B0-----:R-:W-:Y:S01]  /*a2a0*/  NOP ;  /* 0x0000000000007918 */ /* 0x001fe20000000000 */
[----:B--2---:R-:W-:Y:S05]  /*a2b0*/  @P1 BRA `(.L_x_10925) ;  /* 0xffffffdc00b81947 */ /* 0x004fea000383ffff */
.L_x_10914:
[----:B------:R-:W-:-:S13]  /*a2c0*/  R2UR UR6, R147 ;  /* 0x00000000930672ca */ /* 0x000fda00000e0000 */
[----:B------:R-:W-:-:S13]  /*a2d0*/  ISETP.GE.AND P1, PT, R14, UR6, PT ;  /* 0x000000060e007c0c */ /* 0x000fda000bf26270 */
[----:B------:R-:W-:Y:S05]  /*a2e0*/  @!P1 BRA `(.L_x_10926) ;  /* 0x0000003000cc9947 */ /* 0x000fea0003800000 */
[----:B------:R-:W0:Y:S01]  /*a2f0*/  S2R R12, SR_TID.X ;  /* 0x00000000000c7919 */ /* 0x000e220000002100 */
[----:B------:R-:W-:Y:S01]  /*a300*/  R2UR UR6, R145 ;  /* 0x00000000910672ca */ /* 0x000fe200000e0000 */
[----:B------:R-:W-:Y:S01]  /*a310*/  UMOV UR30, UR5 ;  /* 0x00000005001e7c82 */ /* 0x000fe20008000000 */
[----:B------:R-:W-:Y:S01]  /*a320*/  UMOV UR5, 0x40000040 ;  /* 0x4000004000057882 */ /* 0x000fe20000000000 */
[----:B------:R-:W-:Y:S01]  /*a330*/  IMAD.MOV.U32 R7, RZ, RZ, R15 ;  /* 0x000000ffff077224 */ /* 0x000fe200078e000f */
[----:B------:R-:W-:Y:S01]  /*a340*/  UMOV UR57, 0x40000040 ;  /* 0x4000004000397882 */ /* 0x000fe20000000000 */
[----:B------:R-:W-:Y:S01]  /*a350*/  IMAD.U32 R141, RZ, RZ, UR5 ;  /* 0x00000005ff8d7e24 */ /* 0x000fe2000f8e00ff */
[----:B------:R-:W-:Y:S01]  /*a360*/  UMOV UR29, 0x40000040 ;  /* 0x40000040001d7882 */ /* 0x000fe20000000000 */
[----:B------:R-:W-:Y:S01]  /*a370*/  UMOV UR33, 0x40000040 ;  /* 0x4000004000217882 */ /* 0x000fe20000000000 */
[----:B------:R-:W-:Y:S01]  /*a380*/  UMOV UR41, 0x40000040 ;  /* 0x4000004000297882 */ /* 0x000fe20000000000 */
[----:B------:R-:W-:Y:S01]  /*a390*/  UMOV UR45, 0x40000040 ;  /* 0x40000040002d7882 */ /* 0x000fe20000000000 */
[----:B------:R-:W-:-:S03]  /*a3a0*/  UMOV UR49, 0x40000040 ;  /* 0x4000004000317882 */ /* 0x000fc60000000000 */
[----:B------:R-:W-:-:S03]  /*a3b0*/  ULOP3.LUT UR61, UR6, 0x10000, URZ, 0xfc, !UPT ;  /* 0x00010000063d7892 */ /* 0x000fc6000f8efc3f */
[----:B------:R-:W-:Y:S01]  /*a3c0*/  UMOV UR6, UR4 ;  /* 0x0000000400067c82 */ /* 0x000fe20008000000 */
[----:B------:R-:W-:Y:S02]  /*a3d0*/  UIADD3 UR4, UR61, 0x2, URZ ;  /* 0x000000023d047890 */ /* 0x000fe4000fffe03f */
[----:B------:R-:W-:Y:S02]  /*a3e0*/  UIADD3 UR56, UR61, 0x4, URZ ;  /* 0x000000043d387890 */ /* 0x000fe4000fffe03f */
[----:B------:R-:W-:Y:S02]  /*a3f0*/  UIADD3 UR28, UR61, 0x6, URZ ;  /* 0x000000063d1c7890 */ /* 0x000fe4000fffe03f */
[----:B------:R-:W-:Y:S01]  /*a400*/  IMAD.U32 R140, RZ, RZ, UR4 ;  /* 0x00000004ff8c7e24 */ /* 0x000fe2000f8e00ff */
[----:B------:R-:W-:Y:S02]  /*a410*/  UIADD3 UR32, UR61, 0x600, URZ ;  /* 0x000006003d207890 */ /* 0x000fe4000fffe03f */
[----:B------:R-:W-:-:S02]  /*a420*/  UIADD3 UR40, UR61, 0x602, URZ ;  /* 0x000006023d287890 */ /* 0x000fc4000fffe03f */
[----:B------:R-:W-:Y:S02]  /*a430*/  UIADD3 UR44, UR61, 0x604, URZ ;  /* 0x000006043d2c7890 */ /* 0x000fe4000fffe03f */
[----:B------:R-:W-:Y:S01]  /*a440*/  UIADD3 UR48, UR61, 0x606, URZ ;  /* 0x000006063d307890 */ /* 0x000fe2000fffe03f */
[----:B0-----:R-:W-:Y:S02]  /*a450*/  SHF.R.U32.HI R13, RZ, 0x7, R12 ;  /* 0x00000007ff0d7819 */ /* 0x001fe4000001160c */
[----:B------:R-:W-:Y:S01]  /*a460*/  ISETP.GE.U32.AND P1, PT, R12, 0x180, PT ;  /* 0x000001800c00780c */ /* 0x000fe20003f26070 */
[----:B------:R-:W-:Y:S02]  /*a470*/  IMAD.MOV.U32 R12, RZ, RZ, R0 ;  /* 0x000000ffff0c7224 */ /* 0x000fe400078e0000 */
[C---:B------:R-:W-:Y:S02]  /*a480*/  VIADD R143, R13.reuse, 0x9 ;  /* 0x000000090d8f7836 */ /* 0x040fe40000000000 */
[----:B------:R-:W-:-:S03]  /*a490*/  VIADD R148, R13, 0x8 ;  /* 0x000000080d947836 */ /* 0x000fc60000000000 */
[----:B------:R-:W-:-:S07]  /*a4a0*/  SEL R143, R143, 0x9, !P1 ;  /* 0x000000098f8f7807 */ /* 0x000fce0004800000 */
.L_x_10945:
        /* <DEDUP_REMOVED lines=9> */
.L_x_10928:
[----:B------:R-:W-:Y:S01]  /*a540*/  ULEA UR10, UR4, UR38, 0x3 ;  /* 0x00000026040a7291 */ /* 0x000fe2000f8e183f */
[----:B------:R-:W-:-:S05]  /*a550*/  IMAD.U32 R0, RZ, RZ, UR5 ;  /* 0x00000005ff007e24 */ /* 0x000fca000f8e00ff */
[----:B------:R-:W-:-:S04]  /*a560*/  SHF.L.U32 R0, R0, 0x1f, RZ ;  /* 0x0000001f00007819 */ /* 0x000fc800000006ff */
[----:B------:R0:W1:Y:S01]  /*a570*/  SYNCS.PHASECHK.TRANS64.TRYWAIT P1, [UR10+0x2d830], R0 ;  /* 0x02d83000ff0075a7 */ /* 0x000062000802014a */
[----:B------:R-:W-:Y:S05]  /*a580*/  @!P0 BRA `(.L_x_10929) ;  /* 0x0000000000048947 */ /* 0x000fea0003800000 */
[----:B------:R-:W-:Y:S01]  /*a590*/  BPT.TRAP 0x1 ;  /* 0x000000040000795c */ /* 0x000fe20000300000 */
.L_x_10929:
[----:B-1----:R-:W-:Y:S05]  /*a5a0*/  @P1 BRA `(.L_x_10927) ;  /* 0x0000000000081947 */ /* 0x002fea0003800000 */
[----:B------:R-:W1:Y:S02]  /*a5b0*/  SYNCS.PHASECHK.TRANS64.TRYWAIT P1, [UR10+0x2d830], R0 ;  /* 0x02d83000ff0075a7 */ /* 0x000e64000802014a */
[----:B-1----:R-:W-:Y:S05]  /*a5c0*/  @!P1 BRA `(.L_x_10930) ;  /* 0x0000009000489947 */ /* 0x002fea0003800000 */
.L_x_10927:
[----:B------:R2:W-:Y:S01]  /*a5d0*/  BAR.SYNC.DEFER_BLOCKING R148, 0x100 ;  /* 0x000400940000751d */ /* 0x0005e20000010000 */
[----:B------:R-:W-:Y:S01]  /*a5e0*/  R2UR UR52, R8 ;  /* 0x00000000083472ca */ /* 0x000fe200000e0000 */
[----:B------:R-:W-:Y:S01]  /*a5f0*/  UIMAD UR26, UR4, 0x600, UR7 ;  /* 0x00000600041a78a4 */ /* 0x000fe2000f8e0207 */
[----:B------:R-:W-:-:S03]  /*a600*/  R2UR UR53, R9 ;  /* 0x00000000093572ca */ /* 0x000fc600000e0000 */
[----:B------:R-:W-:Y:S01]  /*a610*/  UMOV UR55, 0x80000020 ;  /* 0x8000002000377882 */ /* 0x000fe20000000000 */
        /* <DEDUP_REMOVED lines=32> */
.L_x_10932:
[----:B------:R-:W-:Y:S01]  /*a820*/  ULEA UR10, UR6, UR38, 0x3 ;  /* 0x00000026060a7291 */ /* 0x000fe2000f8e183f */
[----:B01----:R-:W-:-:S05]  /*a830*/  IMAD.U32 R0, RZ, RZ, UR30 ;  /* 0x0000001eff007e24 */ /* 0x003fca000f8e00ff */
[----:B------:R-:W-:-:S04]  /*a840*/  SHF.L.U32 R0, R0, 0x1f, RZ ;  /* 0x0000001f00007819 */ /* 0x000fc800000006ff */
[----:B------:R0:W1:Y:S01]  /*a850*/  SYNCS.PHASECHK.TRANS64.TRYWAIT P1, [UR10+0x2d850], R0 ;  /* 0x02d85000ff0075a7 */ /* 0x000062000802014a */
[----:B------:R-:W-:Y:S05]  /*a860*/  @!P0 BRA `(.L_x_10933) ;  /* 0x0000000000048947 */ /* 0x000fea0003800000 */
[----:B------:R-:W-:Y:S01]  /*a870*/  BPT.TRAP 0x1 ;  /* 0x000000040000795c */ /* 0x000fe20000300000 */
.L_x_10933:
[----:B-1----:R-:W-:Y:S05]  /*a880*/  @P1 BRA `(.L_x_10931) ;  /* 0x0000000000081947 */ /* 0x002fea0003800000 */
[----:B------:R-:W1:Y:S02]  /*a890*/  SYNCS.PHASECHK.TRANS64.TRYWAIT P1, [UR10+0x2d850], R0 ;  /* 0x02d85000ff0075a7 */ /* 0x000e64000802014a */
[----:B-1----:R-:W-:Y:S05]  /*a8a0*/  @!P1 BRA `(.L_x_10934) ;  /* 0x0000008c00a89947 */ /* 0x002fea0003800000 */
.L_x_10931:
[----:B------:R-:W-:Y:S01]  /*a8b0*/  UIADD3 UR10, UR38, 0x400, URZ ;  /* 0x00000400260a7890 */ /* 0x000fe2000fffe03f */
[----:B------:R-:W-:Y:S01]  /*a8c0*/  WARPGROUP.ARRIVE ;  /* 0x00000000000079c5 */ /* 0x000fe20000000000 */
[----:B------:R-:W-:Y:S01]  /*a8d0*/  UMOV UR52, UR61 ;  /* 0x0000003d00347c82 */ /* 0x000fe20008000000 */
[----:B------:R-:W-:Y:S01]  /*a8e0*/  UMOV UR53, 0x40000040 ;  /* 0x4000004000357882 */ /* 0x000fe20000000000 */
[----:B------:R-:W-:Y:S01]  /*a8f0*/  USHF.R.U32.HI UR10, URZ, 0x4, UR10 ;  /* 0x000000043f0a7899 */ /* 0x000fe2000801160a */
[----:B------:R-:W-:Y:S01]  /*a900*/  UMOV UR55, 0x80000020 ;  /* 0x8000002000377882 */ /* 0x000fe20000000000 */
[----:B------:R-:W-:Y:S02]  /*a910*/  UMOV UR59, 0x80000020 ;  /* 0x80000020003b7882 */ /* 0x000fe40000000000 */
[----:B------:R-:W-:Y:S01]  /*a920*/  ULOP3.LUT UR10, UR10, 0x3fff, URZ, 0xc0, !UPT ;  /* 0x00003fff0a0a7892 */ /* 0x000fe2000f8ec03f */
[----:B------:R-:W-:Y:S01]  /*a930*/  UMOV UR31, 0x80000020 ;  /* 0x80000020001f7882 */ /* 0x000fe20000000000 */
[----:B------:R-:W-:-:S02]  /*a940*/  UMOV UR35, 0x80000020 ;  /* 0x8000002000237882 */ /* 0x000fc40000000000 */
[----:B------:R-:W-:Y:S01]  /*a950*/  ULOP3.LUT UR10, UR10, 0x2000000, URZ, 0xfc, !UPT ;  /* 0x020000000a0a7892 */ /* 0x000fe2000f8efc3f */
[----:B------:R-:W-:Y:S01]  /*a960*/  UMOV UR43, 0x80000020 ;  /* 0x80000020002b7882 */ /* 0x000fe20000000000 */
[----:B------:R-:W-:Y:S02]  /*a970*/  UMOV UR47, 0x80000020 ;  /* 0x80000020002f7882 */ /* 0x000fe40000000000 */
[----:B------:R-:W-:Y:S01]  /*a980*/  UIMAD UR10, UR6, 0x600, UR10 ;  /* 0x00000600060a78a4 */ /* 0x000fe2000f8e020a */
[----:B------:R-:W-:-:S03]  /*a990*/  UMOV UR51, 0x80000020 ;  /* 0x8000002000337882 */ /* 0x000fc60000000000 */
[----:B------:R-:W-:Y:S02]  /*a9a0*/  UIADD3 UR11, UR10, 0x40, URZ ;  /* 0x000000400a0b7890 */ /* 0x000fe4000fffe03f */
[----:B------:R-:W-:Y:S02]  /*a9b0*/  UIADD3 UR58, UR10, 0x80, URZ ;  /* 0x000000800a3a7890 */ /* 0x000fe4000fffe03f */
[----:B------:R-:W-:Y:S01]  /*a9c0*/  UMOV UR54, UR10 ;  /* 0x0000000a00367c82 */ /* 0x000fe20008000000 */
[----:B------:R-:W-:Y:S01]  /*a9d0*/  UIADD3 UR30, UR10, 0xc0, URZ ;  /* 0x000000c00a1e7890 */ /* 0x000fe2000fffe03f */
[----:B------:R-:W-:Y:S01]  /*a9e0*/  HGMMA.64x96x16.F32 R88, gdesc[UR52].tnspB, R88, gsb0 ;  /* 0x41600000345879f0 */ /* 0x000fe20008000858 */
[----:B------:R-:W-:Y:S01]  /*a9f0*/  R2UR UR52, R140 ;  /* 0x000000008c3472ca */ /* 0x000fe200000e0000 */
[----:B------:R-:W-:Y:S01]  /*aa00*/  UMOV UR54, UR11 ;  /* 0x0000000b00367c82 */ /* 0x000fe20008000000 */
[----:B------:R-:W-:Y:S01]  /*aa10*/  R2UR UR53, R141 ;  /* 0x000000008d3572ca */ /* 0x000fe200000e0000 */
[----:B------:R-:W-:Y:S01]  /*aa20*/  UMOV UR55, 0x80000020 ;  /* 0x8000002000377882 */ /* 0x000fe20000000000 */
[----:B------:R-:W-:-:S02]  /*aa30*/  UIADD3 UR34, UR10, 0x100, URZ ;  /* 0x000001000a227890 */ /* 0x000fc4000fffe03f */
[----:B------:R-:W-:Y:S02]  /*aa40*/  UIADD3 UR42, UR10, 0x140, URZ ;  /* 0x000001400a2a7890 */ /* 0x000fe4000fffe03f */
[----:B------:R-:W-:Y:S02]  /*aa50*/  UIADD3 UR46, UR10, 0x180, URZ ;  /* 0x000001800a2e7890 */ /* 0x000fe4000fffe03f */
[----:B------:R-:W-:Y:S01]  /*aa60*/  UIADD3 UR50, UR10, 0x1c0, URZ ;  /* 0x000001c00a327890 */ /* 0x000fe2000fffe03f */
        /* <DEDUP_REMOVED lines=25> */
.L_x_10935:
[----:B------:R-:W-:Y:S01]  /*ac00*/  R2UR UR10, R144 ;  /* 0x00000000900a72ca */ /* 0x000fe200000e0000 */
[----:B------:R-:W3:Y:S01]  /*ac10*/  S2UR UR15, SR_CgaCtaId ;  /* 0x00000000000f79c3 */ /* 0x000ee20000008800 */
[----:B-1----:R-:W-:Y:S01]  /*ac20*/  IMAD.MOV.U32 R13, RZ, RZ, R11 ;  /* 0x000000ffff0d7224 */ /* 0x002fe200078e000b */
[----:B------:R-:W-:Y:S01]  /*ac30*/  UISETP.NE.AND UP0, UPT, UR39, URZ, UPT ;  /* 0x0000003f2700728c */ /* 0x000fe2000bf05270 */
[----:B------:R-:W-:Y:S01]  /*ac40*/  R2UR UR14, R146 ;  /* 0x00000000920e72ca */ /* 0x000fe200000e0000 */
[----:B------:R-:W-:Y:S01]  /*ac50*/  ULDC UR19, c[0x0][0x2f0] ;  /* 0x0000bc0000137ab9 */ /* 0x000fe20000000800 */
[----:B------:R-:W-:-:S07]  /*ac60*/  ULDC UR18, c[0x0][0x288] ;  /* 0x0000a20000127ab9 */ /* 0x000fce0000000800 */
[----:B------:R-:W-:Y:S02]  /*ac70*/  UISETP.NE.AND UP1, UPT, UR10, URZ, UPT ;  /* 0x0000003f0a00728c */ /* 0x000fe4000bf25270 */
[----:B------:R-:W-:-:S04]  /*ac80*/  ULEA UR10, UR4, UR38, 0x3 ;  /* 0x00000026040a7291 */ /* 0x000fc8000f8e183f */
[----:B------:R-:W-:Y:S01]  /*ac90*/  PLOP3.LUT P1, PT, PT, PT, UP1, 0x80, 0x0 ;  /* 0x000000000000781c */ /* 0x000fe20003f2f018 */
[----:B------:R-:W-:Y:S01]  /*aca0*/  UIADD3 UR10, UR10, 0x2d840, URZ ;  /* 0x0002d8400a0a7890 */ /* 0x000fe2000fffe03f */
[----:B------:R-:W-:-:S03]  /*acb0*/  PLOP3.LUT P2, PT, PT, PT, UP1, 0x80, 0x0 ;  /* 0x000000000000781c */ /* 0x000fc60003f4f018 */
[----:B------:R-:W-:Y:S01]  /*acc0*/  @UP1 ULDC UR11, c[0x0][0x44c] ;  /* 0x00011300000b1ab9 */ /* 0x000fe20000000800 */
[----:B---3--:R-:W-:-:S03]  /*acd0*/  UPRMT UR10, UR15, 0x654, UR10 ;  /* 0x000006540f0a7896 */ /* 0x008fc6000800000a */
[----:B------:R-:W-:-:S04]  /*ace0*/  ULDC UR15, c[0x0][0x9e0] ;  /* 0x00027800000f7ab9 */ /* 0x000fc80000000800 */
[----:B0-----:R-:W-:Y:S01]  /*acf0*/  @P1 IMAD.HI.U32 R0, R11, UR11, RZ ;  /* 0x0000000b0b001c27 */ /* 0x001fe2000f8e00ff */
[----:B------:R-:W-:Y:S01]  /*ad00*/  @UP1 ULDC UR11, c[0x0][0x450] ;  /* 0x00011400000b1ab9 */ /* 0x000fe20000000800 */
[----:B------:R-:W-:Y:S01]  /*ad10*/  PLOP3.LUT P1, PT, PT, PT, UP0, 0x40, 0x0 ;  /* 0x000000000000781c */ /* 0x000fe20003f2e808 */
[----:B------:R-:W-:Y:S02]  /*ad20*/  SYNCS.ARRIVE.TRANS64.RED.A1T0 RZ, [UR10], RZ ;  /* 0x000000ffffff79a7 */ /* 0x000fe4000810040a */
[----:B------:R-:W-:Y:S01]  /*ad30*/  @P2 SHF.R.U32.HI R13, RZ, UR11, R0 ;  /* 0x0000000bff0d2c19 */ /* 0x000fe20008011600 */
[----:B------:R-:W-:-:S04]  /*ad40*/  IMAD.SHL.U32 R0, R14, 0x80, RZ ;  /* 0x000000800e007824 */ /* 0x000fc800078e00ff */
[----:B------:R-:W0:Y:S01]  /*ad50*/  SHFL.IDX PT, R21, R13, RZ, 0x1c1f ;  /* 0x001c1fff0d157589 */ /* 0x000e2200000e0000 */
[----:B------:R-:W-:-:S05]  /*ad60*/  IADD3 R15, -R0, 0x1, RZ ;  /* 0x00000001000f7810 */ /* 0x000fca0007ffe1ff */
[----:B------:R-:W-:-:S04]  /*ad70*/  IMAD R15, R10, -0x2, R15 ;  /* 0xfffffffe0a0f7824 */ /* 0x000fc800078e020f */
[----:B------:R-:W-:-:S04]  /*ad80*/  IMAD R15, R16, UR19, R15 ;  /* 0x00000013100f7c24 */ /* 0x000fc8000f8e020f */
[----:B------:R-:W-:-:S04]  /*ad90*/  VIADD R15, R15, -UR18 ;  /* 0x800000120f0f7c36 */ /* 0x000fc80008000000 */
[C---:B------:R-:W-:Y:S02]  /*ada0*/  VIADD R19, R15.reuse, UR15 ;  /* 0x0000000f0f137c36 */ /* 0x040fe40008000000 */
[----:B------:R-:W-:Y:S02]  /*adb0*/  VIADD R18, R15, UR14 ;  /* 0x0000000e0f127c36 */ /* 0x000fe40008000000 */
        /* <DEDUP_REMOVED lines=19> */
.L_x_10938:
[----:B------:R-:W-:Y:S02]  /*aef0*/  ULDC UR10, c[0x0][0x9e4] ;  /* 0x00027900000a7ab9 */ /* 0x000fe40000000800 */
[----:B------:R-:W-:-:S05]  /*af00*/  IMAD.U32 R22, RZ, RZ, UR10 ;  /* 0x0000000aff167e24 */ /* 0x000fca000f8e00ff */
[----:B------:R-:W-:-:S13]  /*af10*/  ISETP.NE.AND P1, PT, R22, 0x1, PT ;  /* 0x000000011600780c */ /* 0x000fda0003f25270 */
[----:B------:R-:W0:Y:S02]  /*af20*/  @P1 LDC.64 R20, c[0x0][0x9e8] ;  /* 0x00027a00ff141b82 */ /* 0x000e240000000a00 */
[----:B0-----:R-:W-:-:S05]  /*af30*/  @P1 IMAD.HI.U32 R20, R23, R20, RZ ;  /* 0x0000001417141227 */ /* 0x001fca00078e00ff */
[----:B------:R-:W-:-:S07]  /*af40*/  @P1 SHF.R.U32.HI R23, RZ, R21, R20 ;  /* 0x00000015ff171219 */ /* 0x000fce0000011614 */
.L_x_10939:
[----:B------:R-:W-:Y:S05]  /*af50*/  BSYNC B0 ;  /* 0x0000000000007941 */ /* 0x000fea0003800000 */
.L_x_10937:
[----:B------:R-:W-:-:S04]  /*af60*/  IMAD R23, R23, R22, -R0 ;  /* 0x0000001617177224 */ /* 0x000fc800078e0a00 */
[----:B------:R-:W-:-:S05]  /*af70*/  IMAD R20, R10, -0x2, R23 ;  /* 0xfffffffe0a147824 */ /* 0x000fca00078e0217 */
[----:B------:R-:W-:Y:S02]  /*af80*/  VIADDMNMX R17, R20, R22, R17, PT ;  /* 0x0000001614117246 */ /* 0x000fe40003800111 */
[----:B------:R-:W-:-:S07]  /*af90*/  VIMNMX R15, R15, R20, !PT ;  /* 0x000000140f0f7248 */ /* 0x000fce0007fe0100 */
.L_x_10936:
[----:B------:R-:W-:Y:S01]  /*afa0*/  ISETP.GT.AND P1, PT, R14, -0x1, PT ;  /* 0xffffffff0e00780c */ /* 0x000fe20003f24270 */
[----:B------:R-:W0:Y:S01]  /*afb0*/  SHFL.IDX PT, R13, R13, 0x1, 0x1c1f ;  /* 0x003c1f000d0d7f89 */ /* 0x000e2200000e0000 */
[----:B------:R-:W-:Y:S02]  /*afc0*/  UISETP.NE.AND UP0, UPT, UR39, URZ, UPT ;  /* 0x0000003f2700728c */ /* 0x000fe4000bf05270 */
[C---:B------:R-:W-:Y:S02]  /*afd0*/  ISETP.GT.AND P3, PT, R15.reuse, 0x8, P1 ;  /* 0x000000080f00780c */ /* 0x040fe40000f64270 */
[----:B------:R-:W-:Y:S02]  /*afe0*/  ISETP.GT.AND P6, PT, R15, RZ, P1 ;  /* 0x000000ff0f00720c */ /* 0x000fe40000fc4270 */
        /* <DEDUP_REMOVED lines=114> */
.L_x_10942:
[----:B------:R-:W-:Y:S02]  /*b710*/  ULDC UR10, c[0x0][0x9e4] ;  /* 0x00027900000a7ab9 */ /* 0x000fe40000000800 */
[----:B------:R-:W-:-:S05]  /*b720*/  IMAD.U32 R20, RZ, RZ, UR10 ;  /* 0x0000000aff147e24 */ /* 0x000fca000f8e00ff */
[----:B------:R-:W-:-:S13]  /*b730*/  ISETP.NE.AND P2, PT, R20, 0x1, PT ;  /* 0x000000011400780c */ /* 0x000fda0003f45270 */
[----:B------:R-:W0:Y:S02]  /*b740*/  @P2 LDC.64 R18, c[0x0][0x9e8] ;  /* 0x00027a00ff122b82 */ /* 0x000e240000000a00 */
[----:B0-----:R-:W-:-:S05]  /*b750*/  @P2 IMAD.HI.U32 R18, R13, R18, RZ ;  /* 0x000000120d122227 */ /* 0x001fca00078e00ff */
[----:B------:R-:W-:-:S07]  /*b760*/  @P2 SHF.R.U32.HI R13, RZ, R19, R18 ;  /* 0x00000013ff0d2219 */ /* 0x000fce0000011612 */
.L_x_10943:
[----:B------:R-:W-:Y:S05]  /*b770*/  BSYNC B0 ;  /* 0x0000000000007941 */ /* 0x000fea0003800000 */
.L_x_10941:
[----:B------:R-:W-:-:S04]  /*b780*/  IMAD R13, R13, R20, -R0 ;  /* 0x000000140d0d7224 */ /* 0x000fc800078e0a00 */
[----:B------:R-:W-:-:S05]  /*b790*/  IMAD R0, R10, -0x2, R13 ;  /* 0xfffffffe0a007824 */ /* 0x000fca00078e020d */
[----:B------:R-:W-:Y:S02]  /*b7a0*/  VIADDMNMX R15, R0, R20, R15, PT ;  /* 0x00000014000f7246 */ /* 0x000fe4000380010f */
[----:B------:R-:W-:-:S07]  /*b7b0*/  VIMNMX R17, R17, R0, !PT ;  /* 0x0000000011117248 */ /* 0x000fce0007fe0100 */
.L_x_10940:
[----:B------:R-:W-:Y:S01]  /*b7c0*/  FMNMX.FTZ R0, R24, R12, !PT ;  /* 0x0000000c18007209 */ /* 0x000fe20007810000 */
[----:B------:R-:W-:Y:S01]  /*b7d0*/  ULDC UR10, c[0x0][0x988] ;  /* 0x00026200000a7ab9 */ /* 0x000fe20000000800 */
[----:B------:R-:W-:Y:S01]  /*b7e0*/  ISETP.GT.AND P5, PT, R17, 0x10, P1 ;  /* 0x000000101100780c */ /* 0x000fe20000fa4270 */
[----:B------:R-:W-:Y:S01]  /*b7f0*/  UMOV UR11, UR10 ;  /* 0x0000000a000b7c82 */ /* 0x000fe20008000000 */
        /* <DEDUP_REMOVED lines=66> */
[----:B------:R-:W-:Y:S02]  /*bc20*/  ISETP.LT.OR P4, PT, R15, 0x2a, P4 ;  /* 0x0000002a0f00780c */ /* 0x000fe40002781670 */
[----:B------:R-:W-:Y:S02]  /*bc30*/  ISETP.GT.AND P3, PT, R17, 0x31, P1 ;  /* 0x000000311100780c */ /* 0x000fe40000f64270 */
[----:B------:R-:W-:Y:S02]  /*bc40*/  ISETP.LT.OR P2, PT, R15, 0x31, P2 ;  /* 0x000000310f00780c */ /* 0x000fe40001741670 */
[----:B------:R-:W-:Y:S02]  /*bc50*/  FSEL R47, R47, -INF , !P4 ;  /* 0xff8000002f2f7808 */ /* 0x000fe40006000000 */
[----:B------:R-:W-:-:S02]  /*bc60*/  ISETP.GT.AND P5, PT, R17, 0x38, P1 ;  /* 0x000000381100780c */ /* 0x000fc40000fa4270 */
[----:B------:R-:W-:Y:S02]  /*bc70*/  FSEL R50, R50, -INF , !P2 ;  /* 0xff80000032327808 */ /* 0x000fe40005000000 */
[----:B------:R-:W-:Y:S02]  /*bc80*/  ISETP.LT.OR P3, PT, R15, 0x32, P3 ;  /* 0x000000320f00780c */ /* 0x000fe40001f61670 */
[----:B------:R-:W-:Y:S02]  /*bc90*/  ISETP.GT.AND P4, PT, R17, 0x39, P1 ;  /* 0x000000391100780c */ /* 0x000fe40000f84270 */
[----:B------:R-:W-:Y:S02]  /*bca0*/  ISETP.LT.OR P5, PT, R15, 0x39, P5 ;  /* 0x000000390f00780c */ /* 0x000fe40002fa1670 */
[----:B------:R-:W-:Y:S02]  /*bcb0*/  FSEL R51, R51, -INF , !P3 ;  /* 0xff80000033337808 */ /* 0x000fe40005800000 */
[----:B0-----:R-:W-:-:S02]  /*bcc0*/  FMNMX.FTZ R18, R13, R0, !PT ;  /* 0x000000000d127209 */ /* 0x001fc40007810000 */
[----:B------:R-:W-:Y:S02]  /*bcd0*/  ISETP.GT.AND P2, PT, R17, 0x40, P1 ;  /* 0x000000401100780c */ /* 0x000fe40000f44270 */
[----:B------:R-:W-:Y:S01]  /*bce0*/  FSEL R54, R54, -INF , !P5 ;  /* 0xff80000036367808 */ /* 0x000fe20006800000 */
[----:B------:R-:W0:Y:S01]  /*bcf0*/  SHFL.BFLY PT, R19, R18, 0x1, 0x1f ;  /* 0x0c201f0012137f89 */ /* 0x000e2200000e0000 */
[----:B------:R-:W-:Y:S02]  /*bd00*/  ISETP.LT.OR P4, PT, R15, 0x3a, P4 ;  /* 0x0000003a0f00780c */ /* 0x000fe40002781670 */
[----:B------:R-:W-:Y:S02]  /*bd10*/  ISETP.GT.AND P3, PT, R17, 0x41, P1 ;  /* 0x000000411100780c */ /* 0x000fe40000f64270 */
[----:B------:R-:W-:Y:S02]  /*bd20*/  ISETP.LT.OR P2, PT, R15, 0x41, P2 ;  /* 0x000000410f00780c */ /* 0x000fe40001741670 */
[----:B------:R-:W-:-:S02]  /*bd30*/  FSEL R55, R55, -INF , !P4 ;  /* 0xff80000037377808 */ /* 0x000fc40006000000 */
[----:B------:R-:W-:Y:S02]  /*bd40*/  ISETP.GT.AND P5, PT, R17, 0x48, P1 ;  /* 0x000000481100780c */ /* 0x000fe40000fa4270 */
[----:B------:R-:W-:Y:S02]  /*bd50*/  FSEL R58, R58, -INF , !P2 ;  /* 0xff8000003a3a7808 */ /* 0x000fe40005000000 */
[----:B------:R-:W-:Y:S02]  /*bd60*/  ISETP.LT.OR P3, PT, R15, 0x42, P3 ;  /* 0x000000420f00780c */ /* 0x000fe40001f61670 */
[----:B------:R-:W-:Y:S02]  /*bd70*/  ISETP.GT.AND P4, PT, R17, 0x49, P1 ;  /* 0x000000491100780c */ /* 0x000fe40000f84270 */
[----:B------:R-:W-:Y:S02]  /*bd80*/  ISETP.LT.OR P5, PT, R15, 0x49, P5 ;  /* 0x000000490f00780c */ /* 0x000fe40002fa1670 */
[----:B------:R-:W-:-:S02]  /*bd90*/  FSEL R59, R59, -INF , !P3 ;  /* 0xff8000003b3b7808 */ /* 0x000fc40005800000 */
[----:B------:R-:W-:Y:S02]  /*bda0*/  ISETP.GT.AND P2, PT, R17, 0x50, P1 ;  /* 0x000000501100780c */ /* 0x000fe40000f44270 */
        /* <DEDUP_REMOVED lines=21> */
[----:B------:R-:W-:Y:S01]  /*bf00*/  FSEL R66, R66, -INF , !P2 ;  /* 0xff80000042427808 */ /* 0x000fe20005000000 */
[--C-:B------:R-:W-:Y:S01]  /*bf10*/  FFMA.FTZ R44, R44, UR11, -R13.reuse ;  /* 0x0000000b2c2c7c23 */ /* 0x100fe2000801080d */
[----:B------:R-:W-:Y:S01]  /*bf20*/  FMNMX.FTZ R25, R31, R24, !PT ;  /* 0x000000181f197209 */ /* 0x000fe20007810000 */
[----:B------:R-:W-:Y:S01]  /*bf30*/  FFMA.FTZ R48, R48, UR11, -R13 ;  /* 0x0000000b30307c23 */ /* 0x000fe2000801080d */
[----:B------:R0:W-:Y:S01]  /*bf40*/  MUFU.EX2 R24, R36 ;  /* 0x0000002400187308 */ /* 0x0001e20000000800 */
[----:B------:R-:W-:-:S02]  /*bf50*/  ISETP.LT.OR P3, PT, R15, 0x52, P3 ;  /* 0x000000520f00780c */ /* 0x000fc40001f61670 */
[----:B------:R-:W-:Y:S01]  /*bf60*/  FMNMX.FTZ R28, R34, R25, !PT ;  /* 0x00000019221c7209 */ /* 0x000fe20007810000 */
[----:B------:R-:W-:Y:S01]  /*bf70*/  FFMA.FTZ R25, R37, UR11, -R13 ;  /* 0x0000000b25197c23 */ /* 0x000fe2000801080d */
[----:B------:R-:W-:Y:S02]  /*bf80*/  ISETP.GT.AND P4, PT, R17, 0x59, P1 ;  /* 0x000000591100780c */ /* 0x000fe40000f84270 */
[----:B------:R-:W-:Y:S01]  /*bf90*/  FMNMX.FTZ R29, R35, R28, !PT ;  /* 0x0000001c231d7209 */ /* 0x000fe20007810000 */
[----:B------:R-:W-:Y:S01]  /*bfa0*/  MUFU.EX2 R18, R18 ;  /* 0x0000001200127308 */ /* 0x000fe20000000800 */
[----:B------:R-:W-:Y:S02]  /*bfb0*/  ISETP.LT.OR P5, PT, R15, 0x59, P5 ;  /* 0x000000590f00780c */ /* 0x000fe40002fa1670 */
[----:B------:R-:W-:Y:S02]  /*bfc0*/  FMNMX.FTZ R28, R38, R29, !PT ;  /* 0x0000001d261c7209 */ /* 0x000fe40007810000 */
[----:B------:R-:W-:-:S02]  /*bfd0*/  FSEL R67, R67, -INF , !P3 ;  /* 0xff80000043437808 */ /* 0x000fc40005800000 */
[----:B------:R-:W-:Y:S01]  /*bfe0*/  FMNMX.FTZ R29, R39, R28, !PT ;  /* 0x0000001c271d7209 */ /* 0x000fe20007810000 */
[----:B------:R-:W-:Y:S01]  /*bff0*/  MUFU.EX2 R19, R19 ;  /* 0x0000001300137308 */ /* 0x000fe20000000800 */
[----:B------:R-:W-:Y:S02]  /*c000*/  ISETP.GT.AND P2, PT, R17, 0x60, P1 ;  /* 0x000000601100780c */ /* 0x000fe40000f44270 */
[----:B------:R-:W-:Y:S01]  /*c010*/  FMNMX.FTZ R32, R42, R29, !PT ;  /* 0x0000001d2a207209 */ /* 0x000fe20007810000 */
[----:B------:R-:W-:Y:S01]  /*c020*/  FFMA.FTZ R29, R41, UR11, -R13 ;  /* 0x0000000b291d7c23 */ /* 0x000fe2000801080d */
[----:B------:R-:W-:Y:S02]  /*c030*/  FSEL R70, R70, -INF , !P5 ;  /* 0xff80000046467808 */ /* 0x000fe40006800000 */
[----:B------:R-:W-:Y:S01]  /*c040*/  FMNMX.FTZ R33, R43, R32, !PT ;  /* 0x000000202b217209 */ /* 0x000fe20007810000 */
[----:B------:R-:W-:Y:S01]  /*c050*/  MUFU.EX2 R28, R40 ;  /* 0x00000028001c7308 */ /* 0x000fe20000000800 */
[----:B------:R-:W-:-:S02]  /*c060*/  ISETP.LT.OR P4, PT, R15, 0x5a, P4 ;  /* 0x0000005a0f00780c */ /* 0x000fc40002781670 */
[----:B------:R-:W-:Y:S02]  /*c070*/  FMNMX.FTZ R32, R46, R33, !PT ;  /* 0x000000212e207209 */ /* 0x000fe40007810000 */
[----:B------:R-:W-:Y:S02]  /*c080*/  ISETP.GT.AND P3, PT, R17, 0x61, P1 ;  /* 0x000000611100780c */ /* 0x000fe40000f64270 */
[----:B------:R-:W-:Y:S01]  /*c090*/  FMNMX.FTZ R33, R47, R32, !PT ;  /* 0x000000202f217209 */ /* 0x000fe20007810000 */
[----:B------:R-:W-:Y:S01]  /*c0a0*/  MUFU.EX2 R20, R20 ;  /* 0x0000001400147308 */ /* 0x000fe20000000800 */
[----:B------:R-:W-:Y:S02]  /*c0b0*/  ISETP.LT.OR P2, PT, R15, 0x61, P2 ;  /* 0x000000610f00780c */ /* 0x000fe40001741670 */
[----:B0-----:R-:W-:Y:S01]  /*c0c0*/  FMNMX.FTZ R36, R50, R33, !PT ;  /* 0x0000002132247209 */ /* 0x001fe20007810000 */
[--C-:B------:R-:W-:Y:S01]  /*c0d0*/  FFMA.FTZ R33, R45, UR11, -R13.reuse ;  /* 0x0000000b2d217c23 */ /* 0x100fe2000801080d */
[----:B------:R-:W-:Y:S01]  /*c0e0*/  FSEL R71, R71, -INF , !P4 ;  /* 0xff80000047477808 */ /* 0x000fe20006000000 */
[--C-:B------:R-:W-:Y:S01]  /*c0f0*/  FFMA.FTZ R45, R53, UR11, -R13.reuse ;  /* 0x0000000b352d7c23 */ /* 0x100fe2000801080d */
[----:B------:R-:W-:Y:S01]  /*c100*/  FMNMX.FTZ R37, R51, R36, !PT ;  /* 0x0000002433257209 */ /* 0x000fe20007810000 */
[----:B------:R0:W-:Y:S01]  /*c110*/  MUFU.EX2 R32, R44 ;  /* 0x0000002c00207308 */ /* 0x0001e20000000800 */
[----:B------:R-:W-:Y:S01]  /*c120*/  ISETP.GT.AND P5, PT, R17, 0x68, P1 ;  /* 0x000000681100780c */ /* 0x000fe20000fa4270 */
[--C-:B------:R-:W-:Y:S01]  /*c130*/  FFMA.FTZ R53, R64, UR11, -R13.reuse ;  /* 0x0000000b40357c23 */ /* 0x100fe2000801080d */
[----:B------:R-:W-:Y:S01]  /*c140*/  FMNMX.FTZ R36, R54, R37, !PT ;  /* 0x0000002536247209 */ /* 0x000fe20007810000 */
[--C-:B------:R-:W-:Y:S01]  /*c150*/  FFMA.FTZ R64, R73, UR11, -R13.reuse ;  /* 0x0000000b49407c23 */ /* 0x100fe2000801080d */
[----:B------:R-:W-:Y:S01]  /*c160*/  FSEL R74, R74, -INF , !P2 ;  /* 0xff8000004a4a7808 */ /* 0x000fe20005000000 */
[--C-:B------:R-:W-:Y:S01]  /*c170*/  FFMA.FTZ R73, R84, UR11, -R13.reuse ;  /* 0x0000000b54497c23 */ /* 0x100fe2000801080d */
[----:B------:R-:W-:Y:S01]  /*c180*/  FMNMX.FTZ R37, R55, R36, !PT ;  /* 0x0000002437257209 */ /* 0x000fe20007810000 */
[----:B------:R-:W-:Y:S01]  /*c190*/  MUFU.EX2 R21, R21 ;  /* 0x0000001500157308 */ /* 0x000fe20000000800 */
[----:B------:R-:W-:Y:S01]  /*c1a0*/  ISETP.LT.OR P3, PT, R15, 0x62, P3 ;  /* 0x000000620f00780c */ /* 0x000fe20001f61670 */
[--C-:B0-----:R-:W-:Y:S01]  /*c1b0*/  FFMA.FTZ R44, R52, UR11, -R13.reuse ;  /* 0x0000000b342c7c23 */ /* 0x101fe2000801080d */
[----:B------:R-:W-:Y:S01]  /*c1c0*/  FMNMX.FTZ R40, R58, R37, !PT ;  /* 0x000000253a287209 */ /* 0x000fe20007810000 */
[--C-:B------:R-:W-:Y:S01]  /*c1d0*/  FFMA.FTZ R37, R49, UR11, -R13.reuse ;  /* 0x0000000b31257c23 */ /* 0x100fe2000801080d */
[----:B------:R-:W-:Y:S01]  /*c1e0*/  ISETP.GT.AND P4, PT, R17, 0x69, P1 ;  /* 0x000000691100780c */ /* 0x000fe20000f84270 */
[--C-:B------:R-:W-:Y:S01]  /*c1f0*/  FFMA.FTZ R49, R60, UR11, -R13.reuse ;  /* 0x0000000b3c317c23 */ /* 0x100fe2000801080d */
[----:B------:R-:W-:Y:S01]  /*c200*/  FMNMX.FTZ R41, R59, R40, !PT ;  /* 0x000000283b297209 */ /* 0x000fe20007810000 */
[----:B------:R0:W-:Y:S01]  /*c210*/  MUFU.EX2 R36, R48 ;  /* 0x0000003000247308 */ /* 0x0001e20000000800 */
        /* <DEDUP_REMOVED lines=9> */
[--C-:B0-----:R-:W-:Y:S01]  /*c2b0*/  FFMA.FTZ R48, R56, UR11, -R13.reuse ;  /* 0x0000000b38307c23 */ /* 0x101fe2000801080d */
        /* <DEDUP_REMOVED lines=18> */
[----:B------:R-:W-:Y:S02]  /*c3e0*/  FMNMX.FTZ R40, R78, R41, !PT ;  /* 0x000000294e287209 */ /* 0x000fe40007810000 */
[----:B------:R-:W-:Y:S02]  /*c3f0*/  ISETP.LT.OR P3, PT, R15, 0x72, P3 ;  /* 0x000000720f00780c */ /* 0x000fe40001f61670 */
[----:B------:R-:W-:Y:S02]  /*c400*/  FSEL R82, R82, -INF , !P2 ;  /* 0xff80000052527808 */ /* 0x000fe40005000000 */
[----:B------:R-:W-:Y:S01]  /*c410*/  FMNMX.FTZ R41, R79, R40, !PT ;  /* 0x000000284f297209 */ /* 0x000fe20007810000 */
[----:B------:R-:W-:Y:S01]  /*c420*/  MUFU.EX2 R29, R29 ;  /* 0x0000001d001d7308 */ /* 0x000fe20000000800 */
        /* <DEDUP_REMOVED lines=44> */
[--C-:B------:R-:W-:Y:S01]  /*c6f0*/  FFMA.FTZ R81, R35, UR11, -R40.reuse ;  /* 0x0000000b23517c23 */ /* 0x100fe20008010828 */
[----:B------:R-:W-:Y:S01]  /*c700*/  FFMA.FTZ R30, R38, UR11, -R40 ;  /* 0x0000000b261e7c23 */ /* 0x000fe20008010828 */
[----:B------:R-:W-:Y:S01]  /*c710*/  FMUL.FTZ R7, R42, UR11 ;  /* 0x0000000b2a077c20 */ /* 0x000fe20008410000 */
[----:B-1----:R-:W-:Y:S01]  /*c720*/  FFMA.FTZ R42, R12, R5, R18 ;  /* 0x000000050c2a7223 */ /* 0x002fe20000010012 */
[--C-:B------:R-:W-:Y:S01]  /*c730*/  FFMA.FTZ R77, R43, UR11, -R40.reuse ;  /* 0x0000000b2b4d7c23 */ /* 0x100fe20008010828 */
[--C-:B------:R-:W-:Y:S01]  /*c740*/  FFMA.FTZ R80, R39, UR11, -R40.reuse ;  /* 0x0000000b27507c23 */ /* 0x100fe20008010828 */
[----:B------:R-:W-:Y:S01]  /*c750*/  FFMA.FTZ R31, R46, UR11, -R40 ;  /* 0x0000000b2e1f7c23 */ /* 0x000fe20008010828 */
[----:B------:R-:W-:Y:S01]  /*c760*/  MUFU.EX2 R41, R41 ;  /* 0x0000002900297308 */ /* 0x000fe20000000800 */
[----:B------:R-:W-:Y:S01]  /*c770*/  FADD.FTZ R5, R19, R42 ;  /* 0x0000002a13057221 */ /* 0x000fe20000010000 */
        /* <DEDUP_REMOVED lines=22> */
[----:B------:R-:W3:Y:S01]  /*c8e0*/  MUFU.EX2 R84, R84 ;  /* 0x0000005400547308 */ /* 0x000ee20000000800 */
[----:B0-----:R-:W-:Y:S01]  /*c8f0*/  FFMA.FTZ R4, R7, R4, R41 ;  /* 0x0000000407047223 */ /* 0x001fe20000010029 */
[----:B------:R-:W-:-:S03]  /*c900*/  FFMA.FTZ R71, R87, UR11, -R40 ;  /* 0x0000000b57477c23 */ /* 0x000fc60008010828 */
[----:B------:R-:W-:Y:S01]  /*c910*/  FADD.FTZ R43, R85, R4 ;  /* 0x00000004552b7221 */ /* 0x000fe20000010000 */
[----:B------:R-:W-:Y:S02]  /*c920*/  FADD.FTZ R4, R20, R5 ;  /* 0x0000000514047221 */ /* 0x000fe40000010000 */
[----:B------:R-:W0:Y:S01]  /*c930*/  MUFU.EX2 R34, R34 ;  /* 0x0000002200227308 */ /* 0x000e220000000800 */
[----:B-1----:R-:W-:Y:S01]  /*c940*/  FADD.FTZ R43, R76, R43 ;  /* 0x0000002b4c2b7221 */ /* 0x002fe20000010000 */
[----:B------:R-:W-:-:S04]  /*c950*/  FADD.FTZ R5, R21, R4 ;  /* 0x0000000415057221 */ /* 0x000fc80000010000 */
[----:B------:R-:W-:Y:S02]  /*c960*/  FADD.FTZ R4, R22, R5 ;  /* 0x0000000516047221 */ /* 0x000fe40000010000 */
[----:B------:R-:W1:Y:S01]  /*c970*/  MUFU.EX2 R81, R81 ;  /* 0x0000005100517308 */ /* 0x000e620000000800 */
[----:B---3--:R-:W-:Y:S01]  /*c980*/  FADD.FTZ R43, R84, R43 ;  /* 0x0000002b542b7221 */ /* 0x008fe20000010000 */
[----:B------:R-:W-:-:S04]  /*c990*/  FADD.FTZ R5, R23, R4 ;  /* 0x0000000417057221 */ /* 0x000fc80000010000 */
[----:B------:R-:W-:Y:S02]  /*c9a0*/  FADD.FTZ R4, R24, R5 ;  /* 0x0000000518047221 */ /* 0x000fe40000010000 */
[----:B------:R-:W3:Y:S01]  /*c9b0*/  MUFU.EX2 R30, R30 ;  /* 0x0000001e001e7308 */ /* 0x000ee20000000800 */
[----:B0-----:R-:W-:Y:S01]  /*c9c0*/  FADD.FTZ R42, R34, R43 ;  /* 0x0000002b222a7221 */ /* 0x001fe20000010000 */
[----:B------:R-:W-:-:S06]  /*c9d0*/  FADD.FTZ R5, R25, R4 ;  /* 0x0000000419057221 */ /* 0x000fcc0000010000 */
[----:B------:R-:W0:Y:S01]  /*c9e0*/  MUFU.EX2 R80, R80 ;  /* 0x0000005000507308 */ /* 0x000e220000000800 */
[----:B-1----:R-:W-:Y:S01]  /*c9f0*/  FADD.FTZ R43, R81, R42 ;  /* 0x0000002a512b7221 */ /* 0x002fe20000010000 */
[----:B------:R-:W-:-:S04]  /*ca00*/  FADD.FTZ R42, R28, R5 ;  /* 0x000000051c2a7221 */ /* 0x000fc80000010000 */
[----:B------:R-:W-:Y:S02]  /*ca10*/  FADD.FTZ R5, R29, R42 ;  /* 0x0000002a1d057221 */ /* 0x000fe40000010000 */
[----:B------:R-:W1:Y:S01]  /*ca20*/  MUFU.EX2 R27, R27 ;  /* 0x0000001b001b7308 */ /* 0x000e620000000800 */
[----:B---3--:R-:W-:Y:S01]  /*ca30*/  FADD.FTZ R43, R30, R43 ;  /* 0x0000002b1e2b7221 */ /* 0x008fe20000010000 */
[----:B------:R-:W-:-:S06]  /*ca40*/  FADD.FTZ R42, R32, R5 ;  /* 0x00000005202a7221 */ /* 0x000fcc0000010000 */
[----:B------:R-:W3:Y:S01]  /*ca50*/  MUFU.EX2 R77, R77 ;  /* 0x0000004d004d7308 */ /* 0x000ee20000000800 */
[----:B0-----:R-:W-:Y:S01]  /*ca60*/  FADD.FTZ R4, R80, R43 ;  /* 0x0000002b50047221 */ /* 0x001fe20000010000 */
[----:B------:R-:W-:-:S06]  /*ca70*/  FADD.FTZ R43, R33, R42 ;  /* 0x0000002a212b7221 */ /* 0x000fcc0000010000 */
[----:B------:R-:W0:Y:S01]  /*ca80*/  MUFU.EX2 R31, R31 ;  /* 0x0000001f001f7308 */ /* 0x000e220000000800 */
[----:B-1----:R-:W-:-:S07]  /*ca90*/  FADD.FTZ R4, R27, R4 ;  /* 0x000000041b047221 */ /* 0x002fce0000010000 */
[----:B------:R-:W1:Y:S01]  /*caa0*/  MUFU.EX2 R38, R38 ;  /* 0x0000002600267308 */ /* 0x000e620000000800 */
[----:B---3--:R-:W-:-:S07]  /*cab0*/  FADD.FTZ R4, R77, R4 ;  /* 0x000000044d047221 */ /* 0x008fce0000010000 */
[----:B------:R-:W3:Y:S01]  /*cac0*/  MUFU.EX2 R26, R26 ;  /* 0x0000001a001a7308 */ /* 0x000ee20000000800 */
[----:B0-----:R-:W-:Y:S01]  /*cad0*/  FADD.FTZ R5, R31, R4 ;  /* 0x000000041f057221 */ /* 0x001fe20000010000 */
[----:B------:R-:W-:-:S06]  /*cae0*/  FADD.FTZ R4, R36, R43 ;  /* 0x0000002b24047221 */ /* 0x000fcc0000010000 */
[----:B------:R-:W0:Y:S01]  /*caf0*/  MUFU.EX2 R35, R35 ;  /* 0x0000002300237308 */ /* 0x000e220000000800 */
[----:B-1----:R-:W-:-:S07]  /*cb00*/  FADD.FTZ R5, R38, R5 ;  /* 0x0000000526057221 */ /* 0x002fce0000010000 */
[----:B------:R-:W1:Y:S01]  /*cb10*/  MUFU.EX2 R39, R39 ;  /* 0x0000002700277308 */ /* 0x000e620000000800 */
        /* <DEDUP_REMOVED lines=8> */
[----:B-1----:R-:W-:Y:S01]  /*cba0*/  FADD.FTZ R5, R39, R42 ;  /* 0x0000002a27057221 */ /* 0x002fe20000010000 */
[----:B------:R-:W-:-:S06]  /*cbb0*/  FADD.FTZ R4, R17, R4 ;  /* 0x0000000411047221 */ /* 0x000fcc0000010000 */
[----:B------:R-:W1:Y:S01]  /*cbc0*/  MUFU.EX2 R137, R137 ;  /* 0x0000008900897308 */ /* 0x000e620000000800 */
[----:B---3--:R-:W-:-:S07]  /*cbd0*/  FADD.FTZ R5, R138, R5 ;  /* 0x000000058a057221 */ /* 0x008fce0000010000 */
[----:B------:R-:W3:Y:S01]  /*cbe0*/  MUFU.EX2 R47, R47 ;  /* 0x0000002f002f7308 */ /* 0x000ee20000000800 */
        /* <DEDUP_REMOVED lines=55> */
.L_x_10944:
        /* <DEDUP_REMOVED lines=24> */
[----:B0-----:R-:W-:Y:S01]  /*d0e0*/  UPRMT UR6, UR10, 0x654, UR6 ;  /* 0x000006540a067896 */ /* 0x001fe20008000006 */
        /* <DEDUP_REMOVED lines=8> */
[----:B------:R-:W-:Y:S01]  /*d170*/  SYNCS.ARRIVE.TRANS64.RED.A1T0 RZ, [UR6], RZ ;  /* 0x000000ffffff79a7 */ /* 0x000fe20008100406 */
[----:B------:R-:W-:Y:S01]  /*d180*/  STSM.16.M88.4 [R2+0x21800], R40 ;  /* 0x0218002802007844 */ /* 0x000fe20000000200 */
[----:B------:R-:W-:Y:S01]  /*d190*/  F2FP.F16.F32.PACK_AB R39, R138, R39 ;  /* 0x000000278a27723e */ /* 0x000fe200000000ff */
[----:B------:R-:W-:Y:S01]  /*d1a0*/  UMOV UR6, UR4 ;  /* 0x0000000400067c82 */ /* 0x000fe20008000000 */
[----:B------:R-:W-:Y:S01]  /*d1b0*/  F2FP.F16.F32.PACK_AB R24, R17, R48 ;  /* 0x000000301118723e */ /* 0x000fe200000000ff */
[----:B------:R0:W-:Y:S01]  /*d1c0*/  STSM.16.M88.4 [R139], R20 ;  /* 0x000000148b007844 */ /* 0x0001e20000000200 */
[----:B------:R-:W-:Y:S01]  /*d1d0*/  F2FP.F16.F32.PACK_AB R25, R137, R46 ;  /* 0x0000002e8919723e */ /* 0x000fe200000000ff */
[-C--:B------:R-:W-:Y:S01]  /*d1e0*/  FMUL.FTZ R113, R113, R12.reuse ;  /* 0x0000000c71717220 */ /* 0x080fe20000410000 */
        /* <DEDUP_REMOVED lines=8> */
[----:B------:R-:W-:Y:S01]  /*d270*/  R2UR UR10, R147 ;  /* 0x00000000930a72ca */ /* 0x000fe200000e0000 */
[----:B------:R4:W-:Y:S01]  /*d280*/  STSM.16.M88.4 [R2+0x27800], R24 ;  /* 0x0278001802007844 */ /* 0x0009e20000000200 */
[-C--:B------:R-:W-:Y:S01]  /*d290*/  FMUL.FTZ R120, R120, R12.reuse ;  /* 0x0000000c78787220 */ /* 0x080fe20000410000 */
[-C--:B------:R-:W-:Y:S01]  /*d2a0*/  FMUL.FTZ R121, R121, R12.reuse ;  /* 0x0000000c79797220 */ /* 0x080fe20000410000 */
[-C--:B------:R-:W-:Y:S01]  /*d2b0*/  FMUL.FTZ R124, R124, R12.reuse ;  /* 0x0000000c7c7c7220 */ /* 0x080fe20000410000 */
[----:B0-----:R-:W-:Y:S01]  /*d2c0*/  F2FP.F16.F32.PACK_AB R20, R56, R53 ;  /* 0x000000353814723e */ /* 0x001fe200000000ff */
        /* <DEDUP_REMOVED lines=10> */
[----:B------:R4:W-:Y:S01]  /*d370*/  STSM.16.M88.4 [R142], R20 ;  /* 0x000000148e007844 */ /* 0x0009e20000000200 */
[----:B-1----:R-:W-:Y:S01]  /*d380*/  F2FP.F16.F32.PACK_AB R28, R72, R69 ;  /* 0x00000045481c723e */ /* 0x002fe200000000ff */
[----:B------:R-:W-:Y:S01]  /*d390*/  FMUL.FTZ R90, R90, R7 ;  /* 0x000000075a5a7220 */ /* 0x000fe20000410000 */
[----:B------:R-:W-:Y:S01]  /*d3a0*/  F2FP.F16.F32.PACK_AB R29, R67, R58 ;  /* 0x0000003a431d723e */ /* 0x000fe200000000ff */
[----:B------:R4:W-:Y:S01]  /*d3b0*/  STSM.16.M88.4 [R6+0x6000], R52 ;  /* 0x0060003406007844 */ /* 0x0009e20000000200 */
[----:B------:R-:W-:Y:S01]  /*d3c0*/  F2FP.F16.F32.PACK_AB R30, R13, R73 ;  /* 0x000000490d1e723e */ /* 0x000fe200000000ff */
[-C--:B------:R-:W-:Y:S01]  /*d3d0*/  FMUL.FTZ R91, R91, R7.reuse ;  /* 0x000000075b5b7220 */ /* 0x080fe20000410000 */
[----:B------:R-:W-:Y:S01]  /*d3e0*/  F2FP.F16.F32.PACK_AB R31, R71, R70 ;  /* 0x00000046471f723e */ /* 0x000fe200000000ff */
[-C--:B------:R-:W-:Y:S01]  /*d3f0*/  FMUL.FTZ R94, R94, R7.reuse ;  /* 0x000000075e5e7220 */ /* 0x080fe20000410000 */
[----:B------:R-:W-:Y:S01]  /*d400*/  ISETP.GT.AND P1, PT, R14, UR10, PT ;  /* 0x0000000a0e007c0c */ /* 0x000fe2000bf24270 */
        /* <DEDUP_REMOVED lines=32> */
[----:B----4-:R-:W-:Y:S05]  /*d610*/  @P1 BRA `(.L_x_10945) ;  /* 0xffffffcc00a41947 */ /* 0x010fea000383ffff */
.L_x_10926:
[----:B------:R-:W-:Y:S06]  /*d620*/  BAR.ARV 0x8, 0x200 ;  /* 0x0208000000007b1d */ /* 0x000fec0000002000 */
[----:B------:R-:W-:Y:S05]  /*d630*/  @!P0 BRA `(.L_x_10946) ;  /* 0x0000000000048947 */ /* 0x000fea0003800000 */
[----:B------:R-:W-:Y:S01]  /*d640*/  BPT.TRAP 0x1 ;  /* 0x000000040000795c */ /* 0x000fe20000300000 */
.L_x_10946:
[----:B------:R-:W-:Y:S01]  /*d650*/  ULEA UR6, UR4, UR38, 0x3 ;  /* 0x0000002604067291 */ /* 0x000fe2000f8e183f */
[----:B---3--:R-:W-:-:S05]  /*d660*/  IMAD.U32 R2, RZ, RZ, UR5 ;  /* 0x00000005ff027e24 */ /* 0x008fca000f8e00ff */
[----:B------:R-:W-:-:S04]  /*d670*/  SHF.L.U32 R2, R2, 0x1f, RZ ;  /* 0x0000001f02027819 */ /* 0x000fc800000006ff */
[----:B------:R0:W1:Y:S01]  /*d680*/  SYNCS.PHASECHK.TRANS64.TRYWAIT P1, [UR6+0x2d850], R2 ;  /* 0x02d85002ff0075a7 */ /* 0x0000620008020146 */
[----:B------:R-:W-:Y:S05]  /*d690*/  @!P0 BRA `(.L_x_10947) ;  /* 0x0000000000048947 */ /* 0x000fea0003800000 */
[----:B------:R-:W-:Y:S01]  /*d6a0*/  BPT.TRAP 0x1 ;  /* 0x000000040000795c */ /* 0x000fe20000300000 */
.L_x_10947:
[----:B-1----:R-:W-:Y:S05]  /*d6b0*/  @P1 BRA `(.L_x_10948) ;  /* 0x0000000000081947 */ /* 0x002fea0003800000 */
[----:B------:R-:W1:Y:S02]  /*d6c0*/  SYNCS.PHASECHK.TRANS64.TRYWAIT P1, [UR6+0x2d850], R2 ;  /* 0x02d85002ff0075a7 */ /* 0x000e640008020146 */
[----:B-1----:R-:W-:Y:S05]  /*d6d0*/  @!P1 BRA `(.L_x_10949) ;  /* 0x0000006000349947 */ /* 0x002fea0003800000 */
.L_x_10948:
[----:B------:R-:W-:Y:S01]  /*d6e0*/  UIADD3 UR38, UR38, 0x400, URZ ;  /* 0x0000040026267890 */ /* 0x000fe2000fffe03f */
[----:B------:R-:W-:Y:S01]  /*d6f0*/  R2UR UR5, R145 ;  /* 0x00000000910572ca */ /* 0x000fe200000e0000 */
[----:B------:R-:W-:Y:S01]  /*d700*/  WARPGROUP.ARRIVE ;  /* 0x00000000000079c5 */ /* 0x000fe20000000000 */
[----:B------:R-:W-:Y:S01]  /*d710*/  UMOV UR13, 0x40000040 ;  /* 0x40000040000d7882 */ /* 0x000fe20000000000 */
[----:B------:R-:W-:Y:S01]  /*d720*/  USHF.R.U32.HI UR38, URZ, 0x4, UR38 ;  /* 0x000000043f267899 */ /* 0x000fe20008011626 */
[----:B01----:R-:W0:Y:S01]  /*d730*/  SHFL.BFLY PT, R2, R5, 0x2, 0x1f ;  /* 0x0c401f0005027f89 */ /* 0x003e2200000e0000 */
[----:B------:R-:W-:Y:S01]  /*d740*/  UMOV UR15, 0x80000020 ;  /* 0x80000020000f7882 */ /* 0x000fe20000000000 */
[----:B------:R-:W-:Y:S01]  /*d750*/  IMAD.MOV.U32 R8, RZ, RZ, RZ ;  /* 0x000000ffff087224 */ /* 0x000fe200078e00ff */
[----:B------:R-:W-:Y:S01]  /*d760*/  ULOP3.LUT UR38, UR38, 0x3fff, URZ, 0xc0, !UPT ;  /* 0x00003fff26267892 */ /* 0x000fe2000f8ec03f */
[----:B------:R-:W1:Y:S01]  /*d770*/  SHFL.BFLY PT, R3, R4, 0x2, 0x1f ;  /* 0x0c401f0004037f89 */ /* 0x000e6200000e0000 */
[----:B------:R-:W-:-:S02]  /*d780*/  IMAD.U32 R13, RZ, RZ, UR11 ;  /* 0x0000000bff0d7e24 */ /* 0x000fc4000f8e00ff */
        /* <DEDUP_REMOVED lines=8> */
[----:B0-----:R-:W-:Y:S01]  /*d810*/  FADD.FTZ R2, R2, R5 ;  /* 0x0000000502027221 */ /* 0x001fe20000010000 */
[----:B------:R-:W-:Y:S01]  /*d820*/  UMOV UR13, 0x40000040 ;  /* 0x40000040000d7882 */ /* 0x000fe20000000000 */
[----:B------:R-:W-:Y:S01]  /*d830*/  UMOV UR15, 0x80000020 ;  /* 0x80000020000f7882 */ /* 0x000fe20000000000 */
[----:B------:R-:W-:-:S02]  /*d840*/  IMAD.U32 R5, RZ, RZ, UR11 ;  /* 0x0000000bff057e24 */ /* 0x000fc4000f8e00ff */
[----:B-1----:R-:W-:Y:S01]  /*d850*/  FADD.FTZ R6, R3, R4 ;  /* 0x0000000403067221 */ /* 0x002fe20000010000 */
[----:B------:R-:W-:Y:S01]  /*d860*/  IMAD.MOV.U32 R4, RZ, RZ, RZ ;  /* 0x000000ffff047224 */ /* 0x000fe200078e00ff */
[----:B------:R-:W0:Y:S04]  /*d870*/  SHFL.BFLY PT, R3, R2, 0x1, 0x1f ;  /* 0x0c201f0002037f89 */ /* 0x000e2800000e0000 */
[----:B------:R-:W1:Y:S01]  /*d880*/  SHFL.BFLY PT, R7, R6, 0x1, 0x1f ;  /* 0x0c201f0006077f89 */ /* 0x000e6200000e0000 */
[----:B0-----:R-:W-:Y:S01]  /*d890*/  FADD.FTZ R11, R2, R3 ;  /* 0x00000003020b7221 */ /* 0x001fe20000010000 */
[----:B------:R-:W-:Y:S02]  /*d8a0*/  IMAD.MOV.U32 R2, RZ, RZ, -0x800000 ;  /* 0xff800000ff027424 */ /* 0x000fe400078e00ff */
[----:B------:R-:W-:-:S02]  /*d8b0*/  IMAD.MOV.U32 R3, RZ, RZ, -0x800000 ;  /* 0xff800000ff037424 */ /* 0x000fc400078e00ff */
        /* <DEDUP_REMOVED lines=61> */
.L_x_10950:
        /* <DEDUP_REMOVED lines=53> */
.L_x_10872:
[----:B------:R-:W-:Y:S05]  /*dfe0*/  @P0 BRA `(.L_x_10951) ;  /* 0x0000001000940947 */ /* 0x000fea0003800000 */
[----:B------:R-:W3:Y:S01]  /*dff0*/  LDL R4, [R1+0x4] ;  /* 0x0000040001047983 */ /* 0x000ee20000100800 */
[----:B------:R-:W0:Y:S01]  /*e000*/  S2UR UR12, SR_CTAID.Z ;  /* 0x00000000000c79c3 */ /* 0x000e220000002700 */
[----:B------:R-:W-:Y:S01]  /*e010*/  ULDC.64 UR8, c[0x0][0xbd0] ;  /* 0x0002f40000087ab9 */ /* 0x000fe20000000a00 */
[----:B------:R-:W-:Y:S01]  /*e020*/  BSSY B0, `(.L_x_10952) ;  /* 0x00000d5000007945 */ /* 0x000fe20003800000 */
[----:B------:R-:W1:Y:S01]  /*e030*/  S2R R0, SR_TID.X ;  /* 0x0000000000007919 */ /* 0x000e620000002100 */
[----:B------:R-:W4:Y:S04]  /*e040*/  S2R R21, SR_CTAID.X ;  /* 0x0000000000157919 */ /* 0x000f280000002500 */
[----:B------:R-:W5:Y:S08]  /*e050*/  S2UR UR11, SR_CTAID.Y ;  /* 0x00000000000b79c3 */ /* 0x000f700000002600 */
[----:B------:R-:W5:Y:S08]  /*e060*/  LDC R20, c[0x0][0xc50] ;  /* 0x00031400ff147b82 */ /* 0x000f700000000800 */
[----:B------:R-:W2:Y:S01]  /*e070*/  LDC.64 R18, c[0x0][0xb40] ;  /* 0x0002d000ff127b82 */ /* 0x000ea20000000a00 */
[----:B0-----:R-:W-:-:S07]  /*e080*/  USHF.R.S32.HI UR10, URZ, 0x1f, UR12 ;  /* 0x0000001f3f0a7899 */ /* 0x001fce000801140c */
[----:B------:R-:W-:Y:S01]  /*e090*/  BAR.SYNC.DEFER_BLOCKING 0x1, 0x180 ;  /* 0x0046000000007b1d */ /* 0x000fe20000010000 */
[----:B---3--:R-:W-:Y:S01]  /*e0a0*/  R2UR UR13, R4 ;  /* 0x00000000040d72ca */ /* 0x008fe200000e0000 */
[----:B-1----:R-:W-:-:S05]  /*e0b0*/  VIADD R4, R0, 0xffffff80 ;  /* 0xffffff8000047836 */ /* 0x002fca0000000000 */
[----:B------:R-:W-:-:S04]  /*e0c0*/  SHF.R.S32.HI R5, RZ, 0x1f, R4 ;  /* 0x0000001fff057819 */ /* 0x000fc80000011404 */
[CC--:B------:R-:W-:Y:S02]  /*e0d0*/  LEA.HI R8, R5.reuse, R4.reuse, RZ, 0x7 ;  /* 0x0000000405087211 */ /* 0x0c0fe400078f38ff */
[----:B------:R-:W-:Y:S01]  /*e0e0*/  LEA.HI R12, R5, R4, RZ, 0x2 ;  /* 0x00000004050c7211 */ /* 0x000fe200078f10ff */
[----:B------:R-:W-:Y:S01]  /*e0f0*/  USHF.R.S32.HI UR7, URZ, 0x1f, UR13 ;  /* 0x0000001f3f077899 */ /* 0x000fe2000801140d */
[----:B------:R-:W-:Y:S01]  /*e100*/  LOP3.LUT R7, R8, 0xffffff80, RZ, 0xc0, !PT ;  /* 0xffffff8008077812 */ /* 0x000fe200078ec0ff */
[----:B------:R-:W-:Y:S01]  /*e110*/  UIMAD.WIDE.U32 UR4, UR13, UR8, URZ ;  /* 0x000000080d0472a5 */ /* 0x000fe2000f8e003f */
[----:B------:R-:W-:Y:S01]  /*e120*/  LOP3.LUT R15, R12, 0xfffffffc, RZ, 0xc0, !PT ;  /* 0xfffffffc0c0f7812 */ /* 0x000fe200078ec0ff */
[----:B------:R-:W-:Y:S01]  /*e130*/  UIMAD UR6, UR7, UR8, URZ ;  /* 0x00000008070672a4 */ /* 0x000fe2000f8e023f */
[----:B------:R-:W-:Y:S01]  /*e140*/  SHF.R.S32.HI R8, RZ, 0x7, R8 ;  /* 0x00000007ff087819 */ /* 0x000fe20000011408 */
[C---:B------:R-:W-:Y:S02]  /*e150*/  IMAD.IADD R0, R4.reuse, 0x1, -R7 ;  /* 0x0000000104007824 */ /* 0x040fe400078e0a07 */
[----:B------:R-:W0:Y:S01]  /*e160*/  LDC R7, c[0x0][0xbe8] ;  /* 0x0002fa00ff077b82 */ /* 0x000e220000000800 */
[----:B------:R-:W-:Y:S01]  /*e170*/  IMAD.IADD R12, R4, 0x1, -R15 ;  /* 0x00000001040c7824 */ /* 0x000fe200078e0a0f */
[----:B------:R-:W-:Y:S01]  /*e180*/  UIMAD UR6, UR13, UR9, UR6 ;  /* 0x000000090d0672a4 */ /* 0x000fe2000f8e0206 */
[----:B------:R-:W-:Y:S01]  /*e190*/  SHF.R.S32.HI R11, RZ, 0x1f, R0 ;  /* 0x0000001fff0b7819 */ /* 0x000fe20000011400 */
[----:B------:R-:W-:Y:S01]  /*e1a0*/  IMAD.HI R5, R8, 0x55555556, RZ ;  /* 0x5555555608057827 */ /* 0x000fe200078e02ff */
[----:B------:R-:W-:Y:S01]  /*e1b0*/  ULDC.64 UR8, c[0x0][0xb38] ;  /* 0x0002ce0000087ab9 */ /* 0x000fe20000000a00 */
[----:B------:R-:W-:Y:S01]  /*e1c0*/  UIADD3 UR6, UR5, UR6, URZ ;  /* 0x0000000605067290 */ /* 0x000fe2000fffe03f */
[----:B------:R-:W-:Y:S01]  /*e1d0*/  LEA.HI R6, R11, R0, RZ, 0x2 ;  /* 0x000000000b067211 */ /* 0x000fe200078f10ff */
[----:B------:R-:W1:Y:S01]  /*e1e0*/  LDC.64 R14, c[0x0][0xbd8] ;  /* 0x0002f600ff0e7b82 */ /* 0x000e620000000a00 */
[----:B------:R-:W-:Y:S01]  /*e1f0*/  LEA.HI R5, R5, R5, RZ, 0x1 ;  /* 0x0000000505057211 */ /* 0x000fe200078f08ff */
[----:B------:R-:W-:Y:S01]  /*e200*/  UIMAD UR7, UR7, UR8, URZ ;  /* 0x00000008070772a4 */ /* 0x000fe2000f8e023f */
[----:B------:R-:W-:-:S02]  /*e210*/  SHF.R.S32.HI R10, RZ, 0x2, R6 ;  /* 0x00000002ff0a7819 */ /* 0x000fc40000011406 */
[----:B------:R-:W-:Y:S02]  /*e220*/  SHF.R.S32.HI R9, RZ, 0x1f, R6 ;  /* 0x0000001fff097819 */ /* 0x000fe40000011406 */
[----:B------:R-:W-:Y:S02]  /*e230*/  LEA.HI R11, R11, R0, RZ, 0x5 ;  /* 0x000000000b0b7211 */ /* 0x000fe400078f28ff */
[----:B------:R-:W-:Y:S02]  /*e240*/  LEA.HI R9, R9, R10, RZ, 0x3 ;  /* 0x0000000a09097211 */ /* 0x000fe400078f18ff */
[----:B------:R-:W-:Y:S02]  /*e250*/  SHF.R.S32.HI R11, RZ, 0x5, R11 ;  /* 0x00000005ff0b7819 */ /* 0x000fe4000001140b */
[----:B------:R-:W-:Y:S01]  /*e260*/  LOP3.LUT R13, R9, 0xfffffff8, RZ, 0xc0, !PT ;  /* 0xfffffff8090d7812 */ /* 0x000fe200078ec0ff */
[----:B------:R-:W-:Y:S01]  /*e270*/  IMAD R9, R5, -0x3, R8 ;  /* 0xfffffffd05097824 */ /* 0x000fe200078e0208 */
[----:B------:R-:W-:-:S02]  /*e280*/  LEA.HI R5, R12, R12, RZ, 0x1 ;  /* 0x0000000c0c057211 */ /* 0x000fc400078f08ff */
[----:B0-----:R-:W-:Y:S01]  /*e290*/  ISETP.NE.AND P0, PT, R7, 0x1, PT ;  /* 0x000000010700780c */ /* 0x001fe20003f05270 */
[----:B------:R-:W-:Y:S01]  /*e2a0*/  IMAD.IADD R4, R10, 0x1, -R13 ;  /* 0x000000010a047824 */ /* 0x000fe200078e0a0d */
[----:B------:R-:W-:-:S03]  /*e2b0*/  LOP3.LUT R5, R5, 0x1ffffffe, RZ, 0xc0, !PT ;  /* 0x1ffffffe05057812 */ /* 0x000fc600078ec0ff */
[----:B------:R-:W-:Y:S02]  /*e2c0*/  IMAD R8, R11, 0x10, R4 ;  /* 0x000000100b087824 */ /* 0x000fe400078e0204 */
[----:B------:R-:W-:Y:S02]  /*e2d0*/  IMAD.IADD R17, R12, 0x1, -R5 ;  /* 0x000000010c117824 */ /* 0x000fe400078e0a05 */
[----:B------:R-:W-:Y:S02]  /*e2e0*/  IMAD R10, R9, 0x40, R8 ;  /* 0x00000040090a7824 */ /* 0x000fe400078e0208 */
[----:B------:R-:W-:Y:S02]  /*e2f0*/  IMAD.U32 R5, RZ, RZ, UR5 ;  /* 0x00000005ff057e24 */ /* 0x000fe4000f8e00ff */
[----:B------:R-:W0:Y:S01]  /*e300*/  @P0 LDC R13, c[0x0][0xbec] ;  /* 0x0002fb00ff0d0b82 */ /* 0x000e220000000800 */
[----:B------:R-:W-:Y:S01]  /*e310*/  IMAD.U32 R4, RZ, RZ, UR4 ;  /* 0x00000004ff047e24 */ /* 0x000fe2000f8e00ff */
[----:B------:R-:W-:Y:S01]  /*e320*/  UIMAD.WIDE.U32 UR4, UR13, UR8, URZ ;  /* 0x000000080d0472a5 */ /* 0x000fe2000f8e003f */
[----:B------:R-:W-:Y:S01]  /*e330*/  IMAD.U32 R5, RZ, RZ, UR6 ;  /* 0x00000006ff057e24 */ /* 0x000fe2000f8e00ff */
[----:B------:R-:W-:Y:S01]  /*e340*/  UIMAD UR6, UR13, UR9, UR7 ;  /* 0x000000090d0672a4 */ /* 0x000fe2000f8e0207 */
[----:B-1----:R-:W-:-:S02]  /*e350*/  IMAD R12, R14, UR10, RZ ;  /* 0x0000000a0e0c7c24 */ /* 0x002fc4000f8e02ff */
[----:B------:R-:W-:Y:S01]  /*e360*/  IMAD R8, R17, 0x8, R10 ;  /* 0x0000000811087824 */ /* 0x000fe200078e020a */
[----:B------:R-:W1:Y:S01]  /*e370*/  @P0 LDC R16, c[0x0][0xbf0] ;  /* 0x0002fc00ff100b82 */ /* 0x000e620000000800 */
[----:B------:R-:W-:Y:S01]  /*e380*/  IMAD R15, R15, UR12, R12 ;  /* 0x0000000c0f0f7c24 */ /* 0x000fe2000f8e020c */
[----:B------:R-:W-:Y:S01]  /*e390*/  UIADD3 UR6, UR5, UR6, URZ ;  /* 0x0000000605067290 */ /* 0x000fe2000fffe03f */
[----:B----4-:R-:W-:Y:S01]  /*e3a0*/  IMAD R12, R21, 0xc0, R8 ;  /* 0x000000c0150c7824 */ /* 0x010fe200078e0208 */
[----:B------:R-:W-:Y:S01]  /*e3b0*/  ULDC.64 UR8, c[0x0][0xb28] ;  /* 0x0002ca0000087ab9 */ /* 0x000fe20000000a00 */
[----:B------:R-:W-:Y:S02]  /*e3c0*/  IMAD R17, RZ, RZ, -UR13 ;  /* 0x8000000dff117e24 */ /* 0x000fe4000f8e02ff */
[----:B------:R-:W-:Y:S01]  /*e3d0*/  IMAD.WIDE.U32 R4, R14, UR12, R4 ;  /* 0x0000000c0e047c25 */ /* 0x000fe2000f8e0004 */
[----:B------:R-:W3:Y:S03]  /*e3e0*/  @P0 LDC R25, c[0x0][0xbec] ;  /* 0x0002fb00ff190b82 */ /* 0x000ee60000000800 */
[----:B------:R-:W-:-:S02]  /*e3f0*/  IMAD.U32 R9, RZ, RZ, UR5 ;  /* 0x00000005ff097e24 */ /* 0x000fc4000f8e00ff */
[----:B-----5:R-:W-:Y:S02]  /*e400*/  IMAD R23, R20, R17, UR11 ;  /* 0x0000000b14177e24 */ /* 0x020fe4000f8e0211 */
[----:B------:R-:W-:Y:S01]  /*e410*/  IMAD.U32 R8, RZ, RZ, UR4 ;  /* 0x00000004ff087e24 */ /* 0x000fe2000f8e00ff */
[----:B------:R-:W4:Y:S01]  /*e420*/  @P0 LDC R22, c[0x0][0xbf0] ;  /* 0x0002fc00ff160b82 */ /* 0x000f220000000800 */
[----:B0-----:R-:W-:Y:S01]  /*e430*/  @P0 IMAD.HI.U32 R13, R12, R13, RZ ;  /* 0x0000000d0c0d0227 */ /* 0x001fe200078e00ff */
[----:B------:R-:W-:-:S03]  /*e440*/  ULDC.64 UR4, c[0x0][0xbe0] ;  /* 0x0002f80000047ab9 */ /* 0x000fc60000000a00 */
[----:B------:R-:W-:Y:S01]  /*e450*/  IMAD.U32 R9, RZ, RZ, UR6 ;  /* 0x00000006ff097e24 */ /* 0x000fe2000f8e00ff */
[----:B------:R-:W-:Y:S01]  /*e460*/  ULDC.64 UR6, c[0x0][0xb48] ;  /* 0x0002d20000067ab9 */ /* 0x000fe20000000a00 */
[C---:B--2---:R-:W-:Y:S02]  /*e470*/  IMAD R14, R18.reuse, UR10, RZ ;  /* 0x0000000a120e7c24 */ /* 0x044fe4000f8e02ff */
[----:B------:R-:W-:Y:S01]  /*e480*/  IMAD.MOV.U32 R11, RZ, RZ, R12 ;  /* 0x000000ffff0b7224 */ /* 0x000fe200078e000c */
[----:B-1----:R-:W-:Y:S01]  /*e490*/  @P0 SHF.R.U32.HI R11, RZ, R16, R13 ;  /* 0x00000010ff0b0219 */ /* 0x002fe2000001160d */
[----:B------:R-:W-:Y:S01]  /*e4a0*/  IMAD.IADD R5, R5, 0x1, R15 ;  /* 0x0000000105057824 */ /* 0x000fe200078e020f */
[----:B------:R-:W-:Y:S01]  /*e4b0*/  SHF.R.S32.HI R16, RZ, 0x1f, R23 ;  /* 0x0000001fff107819 */ /* 0x000fe20000011417 */
[----:B------:R-:W-:Y:S02]  /*e4c0*/  IMAD R15, R19, UR12, R14 ;  /* 0x0000000c130f7c24 */ /* 0x000fe4000f8e020e */
        /* <DEDUP_REMOVED lines=9> */
[C---:B------:R-:W-:Y:S01]  /*e560*/  IMAD R17, R23.reuse, UR7, R15 ;  /* 0x0000000717117c24 */ /* 0x040fe2000f8e020f */
[--C-:B------:R-:W-:Y:S01]  /*e570*/  SHF.R.S32.HI R15, RZ, 0x1f, R11.reuse ;  /* 0x0000001fff0f7819 */ /* 0x100fe2000001140b */
[----:B------:R-:W-:Y:S02]  /*e580*/  IMAD.MOV R11, RZ, RZ, -R11 ;  /* 0x000000ffff0b7224 */ /* 0x000fe400078e0a0b */
[C---:B------:R-:W-:Y:S01]  /*e590*/  IMAD R16, R23.reuse, UR5, R14 ;  /* 0x0000000517107c24 */ /* 0x040fe2000f8e020e */
[----:B------:R-:W-:Y:S01]  /*e5a0*/  SHF.R.S32.HI R14, RZ, 0x1f, R13 ;  /* 0x0000001fff0e7819 */ /* 0x000fe2000001140d */
[----:B------:R-:W-:Y:S01]  /*e5b0*/  IMAD.WIDE.U32 R8, R23, UR6, R8 ;  /* 0x0000000617087c25 */ /* 0x000fe2000f8e0008 */
[----:B------:R-:W-:Y:S01]  /*e5c0*/  ULDC.64 UR4, c[0x0][0xb30] ;  /* 0x0002cc0000047ab9 */ /* 0x000fe20000000a00 */
[----:B------:R-:W-:Y:S01]  /*e5d0*/  ULDC.64 UR6, c[0x0][0xbc8] ;  /* 0x0002f20000067ab9 */ /* 0x000fe20000000a00 */
[----:B------:R-:W-:Y:S01]  /*e5e0*/  IADD3.X R5, R15, R5, R16, P0, !PT ;  /* 0x000000050f057210 */ /* 0x000fe200007fe410 */
        /* <DEDUP_REMOVED lines=26> */
[----:B------:R-:W-:Y:S01]  /*e790*/  IMAD R12, R21, 0xc0, R10 ;  /* 0x000000c0150c7824 */ /* 0x000fe200078e020a */
[----:B------:R-:W-:Y:S01]  /*e7a0*/  LEA.HI.X R13, R4, UR7, R11, 0x2, P0 ;  /* 0x00000007040d7c11 */ /* 0x000fe200080f140b */
[----:B------:R-:W-:Y:S01]  /*e7b0*/  SHFL.IDX PT, R10, R14, 0x1, 0x1c1f ;  /* 0x003c1f000e0a7f89 */ /* 0x000fe200000e0000 */
[----:B------:R-:W-:Y:S01]  /*e7c0*/  LEA.HI.X R22, R8, UR9, R5, 0x2, P1 ;  /* 0x0000000908167c11 */ /* 0x000fe200088f1405 */
[----:B------:R-:W-:Y:S01]  /*e7d0*/  IMAD R19, R7, UR6, RZ ;  /* 0x0000000607137c24 */ /* 0x000fe2000f8e02ff */
[----:B------:R-:W-:Y:S01]  /*e7e0*/  LOP3.LUT P0, RZ, R0, 0x3, RZ, 0xc0, !PT ;  /* 0x0000000300ff7812 */ /* 0x000fe2000780c0ff */
[----:B------:R-:W-:Y:S01]  /*e7f0*/  SHFL.IDX PT, R8, R14, RZ, 0x1c1f ;  /* 0x001c1fff0e087589 */ /* 0x000fe200000e0000 */
[C---:B------:R-:W-:Y:S01]  /*e800*/  VIADD R18, R12.reuse, 0x8 ;  /* 0x000000080c127836 */ /* 0x040fe20000000000 */
[----:B------:R-:W-:Y:S01]  /*e810*/  UIADD3 UR4, UR4, 0x2d820, URZ ;  /* 0x0002d82004047890 */ /* 0x000fe2000fffe03f */
[CC--:B------:R-:W-:Y:S01]  /*e820*/  ISETP.GE.OR P1, PT, R12.reuse, R19.reuse, P0 ;  /* 0x000000130c00720c */ /* 0x0c0fe20000726670 */
[----:B------:R-:W0:Y:S01]  /*e830*/  SHFL.IDX PT, R9, R13, RZ, 0x1c1f ;  /* 0x001c1fff0d097589 */ /* 0x000e2200000e0000 */
[-C--:B------:R-:W-:Y:S01]  /*e840*/  ISETP.GE.AND P2, PT, R12, R19.reuse, PT ;  /* 0x000000130c00720c */ /* 0x080fe20003f46270 */
[----:B------:R-:W-:Y:S01]  /*e850*/  UPRMT UR4, URZ, 0x654, UR4 ;  /* 0x000006543f047896 */ /* 0x000fe20008000004 */
[----:B------:R-:W-:Y:S01]  /*e860*/  ISETP.GE.OR P0, PT, R18, R19, P0 ;  /* 0x000000131200720c */ /* 0x000fe20000706670 */
[----:B------:R-:W1:Y:S01]  /*e870*/  SHFL.IDX PT, R11, R13, 0x1, 0x1c1f ;  /* 0x003c1f000d0b7f89 */ /* 0x000e6200000e0000 */
[----:B------:R-:W-:-:S03]  /*e880*/  LOP3.LUT R7, R6, 0x7ffffffc, RZ, 0xc0, !PT ;  /* 0x7ffffffc06077812 */ /* 0x000fc600078ec0ff */
[----:B------:R2:W3:Y:S02]  /*e890*/  SHFL.IDX PT, R4, R20, RZ, 0x1c1f ;  /* 0x001c1fff14047589 */ /* 0x0004e400000e0000 */
[----:B------:R-:W-:Y:S01]  /*e8a0*/  IMAD.IADD R7, R0, 0x1, -R7 ;  /* 0x0000000100077824 */ /* 0x000fe200078e0a07 */
[----:B------:R-:W-:Y:S01]  /*e8b0*/  SYNCS.ARRIVE.TRANS64.RED.A1T0 RZ, [UR4], RZ ;  /* 0x000000ffffff79a7 */ /* 0x000fe20008100404 */
[----:B------:R2:W4:Y:S02]  /*e8c0*/  SHFL.IDX PT, R5, R22, RZ, 0x1c1f ;  /* 0x001c1fff16057589 */ /* 0x00052400000e0000 */
[----:B------:R-:W-:Y:S02]  /*e8d0*/  IMAD.SHL.U32 R7, R7, 0x2, RZ ;  /* 0x0000000207077824 */ /* 0x000fe400078e00ff */
[----:B0-----:R2:W-:Y:S04]  /*e8e0*/  @!P1 ST.E desc[UR36][R8.64], R2 ;  /* 0x0000000208009985 */ /* 0x0015e8000c101924 */
[----:B-1----:R2:W-:Y:S01]  /*e8f0*/  @!P0 ST.E desc[UR36][R10.64], R3 ;  /* 0x000000030a008985 */ /* 0x0025e2000c101924 */
[----:B------:R-:W-:Y:S05]  /*e900*/  @P2 BRA `(.L_x_10953) ;  /* 0x0000000400182947 */ /* 0x000fea0003800000 */
[C---:B------:R-:W-:Y:S01]  /*e910*/  VIADD R0, R7.reuse, 0x8 ;  /* 0x0000000807007836 */ /* 0x040fe20000000000 */
        /* <DEDUP_REMOVED lines=9> */
[----:B------:R-:W-:Y:S01]  /*e9b0*/  VIADD R17, R7, 0x40 ;  /* 0x0000004007117836 */ /* 0x000fe20000000000 */
[----:B------:R-:W-:-:S07]  /*e9c0*/  ISETP.GE.AND P4, PT, R8, UR4, PT ;  /* 0x0000000408007c0c */ /* 0x000fce000bf86270 */
        /* <DEDUP_REMOVED lines=19> */
[----:B------:R-:W-:Y:S01]  /*eb00*/  ISETP.GE.AND P1, PT, R6, UR4, PT ;  /* 0x0000000406007c0c */ /* 0x000fe2000bf26270 */
[----:B------:R-:W-:Y:S01]  /*eb10*/  @!P4 IMAD.WIDE R14, R15, 0x4, R4 ;  /* 0x000000040f0ec825 */ /* 0x000fe200078e0204 */
[----:B------:R3:W-:Y:S01]  /*eb20*/  @!P3 ST.E.64 desc[UR36][R12.64], R100 ;  /* 0x000000640c00b985 */ /* 0x0007e2000c101b24 */
[----:B------:R-:W-:Y:S02]  /*eb30*/  ISETP.GE.AND P3, PT, R17, UR4, PT ;  /* 0x0000000411007c0c */ /* 0x000fe4000bf66270 */
[C---:B0-----:R-:W-:Y:S01]  /*eb40*/  VIADD R3, R7.reuse, 0x50 ;  /* 0x0000005007037836 */ /* 0x041fe20000000000 */
[----:B------:R0:W-:Y:S01]  /*eb50*/  @!P4 ST.E.64 desc[UR36][R14.64], R104 ;  /* 0x000000680e00c985 */ /* 0x0001e2000c101b24 */
[C---:B------:R-:W-:Y:S01]  /*eb60*/  VIADD R2, R7.reuse, 0x48 ;  /* 0x0000004807027836 */ /* 0x040fe20000000000 */
[----:B------:R-:W-:Y:S01]  /*eb70*/  @!P0 LEA.HI R0, R0, R0, RZ, 0x1 ;  /* 0x0000000000008211 */ /* 0x000fe200078f08ff */
[----:B-1----:R-:W-:Y:S01]  /*eb80*/  VIADD R9, R7, 0x58 ;  /* 0x0000005807097836 */ /* 0x002fe20000000000 */
[----:B------:R-:W-:-:S02]  /*eb90*/  ISETP.GE.AND P5, PT, R3, UR4, PT ;  /* 0x0000000403007c0c */ /* 0x000fc4000bfa6270 */
[----:B------:R-:W-:Y:S02]  /*eba0*/  ISETP.GE.AND P4, PT, R2, UR4, PT ;  /* 0x0000000402007c0c */ /* 0x000fe4000bf86270 */
[----:B------:R-:W-:Y:S02]  /*ebb0*/  ISETP.GE.AND P6, PT, R9, UR4, PT ;  /* 0x0000000409007c0c */ /* 0x000fe4000bfc6270 */
[----:B------:R-:W-:Y:S02]  /*ebc0*/  @!P1 LEA.HI R6, R6, R6, RZ, 0x1 ;  /* 0x0000000606069211 */ /* 0x000fe400078f08ff */
[----:B------:R-:W-:Y:S02]  /*ebd0*/  @!P2 LEA.HI R16, R16, R16, RZ, 0x1 ;  /* 0x000000101010a211 */ /* 0x000fe400078f08ff */
[----:B------:R-:W-:Y:S02]  /*ebe0*/  @!P3 LEA.HI R17, R17, R17, RZ, 0x1 ;  /* 0x000000111111b211 */ /* 0x000fe400078f08ff */
[----:B--2---:R-:W-:-:S02]  /*ebf0*/  @!P2 LOP3.LUT R11, R16, 0xfffffffe, RZ, 0xc0, !PT ;  /* 0xfffffffe100ba812 */ /* 0x004fc400078ec0ff */
[----:B------:R-:W-:Y:S02]  /*ec00*/  @!P5 LEA.HI R8, R3, R3, RZ, 0x1 ;  /* 0x000000030308d211 */ /* 0x000fe400078f08ff */
[----:B------:R-:W-:Y:S02]  /*ec10*/  @!P4 LEA.HI R2, R2, R2, RZ, 0x1 ;  /* 0x000000020202c211 */ /* 0x000fe400078f08ff */
[----:B------:R-:W-:Y:S02]  /*ec20*/  @!P6 LEA.HI R10, R9, R9, RZ, 0x1 ;  /* 0x00000009090ae211 */ /* 0x000fe400078f08ff */
[----:B------:R-:W-:Y:S02]  /*ec30*/  @!P0 LOP3.LUT R3, R0, 0xfffffffe, RZ, 0xc0, !PT ;  /* 0xfffffffe00038812 */ /* 0x000fe400078ec0ff */
[----:B------:R-:W-:Y:S02]  /*ec40*/  @!P1 LOP3.LUT R9, R6, 0xfffffffe, RZ, 0xc0, !PT ;  /* 0xfffffffe06099812 */ /* 0x000fe400078ec0ff */
[----:B---3--:R-:W-:-:S02]  /*ec50*/  @!P3 LOP3.LUT R13, R17, 0xfffffffe, RZ, 0xc0, !PT ;  /* 0xfffffffe110db812 */ /* 0x008fc400078ec0ff */
[----:B0-----:R-:W-:Y:S01]  /*ec60*/  @!P4 LOP3.LUT R15, R2, 0xfffffffe, RZ, 0xc0, !PT ;  /* 0xfffffffe020fc812 */ /* 0x001fe200078ec0ff */
[--C-:B------:R-:W-:Y:S01]  /*ec70*/  @!P0 IMAD.WIDE R2, R3, 0x4, R4.reuse ;  /* 0x0000000403028825 */ /* 0x100fe200078e0204 */
[----:B------:R-:W-:Y:S02]  /*ec80*/  @!P5 LOP3.LUT R17, R8, 0xfffffffe, RZ, 0xc0, !PT ;  /* 0xfffffffe0811d812 */ /* 0x000fe400078ec0ff */
        /* <DEDUP_REMOVED lines=14> */
.L_x_10953:
[----:B------:R-:W-:Y:S05]  /*ed70*/  BSYNC B0 ;  /* 0x0000000000007941 */ /* 0x000fea0003800000 */
.L_x_10952:
[----:B------:R-:W-:Y:S01]  /*ed80*/  ISETP.GE.AND P0, PT, R18, R19, PT ;  /* 0x000000131200720c */ /* 0x000fe20003f06270 */
[----:B0-----:R1:W0:Y:S04]  /*ed90*/  SHFL.IDX PT, R15, R22, 0x1, 0x1c1f ;  /* 0x003c1f00160f7f89 */ /* 0x00122800000e0000 */
[----:B------:R1:W0:Y:S08]  /*eda0*/  SHFL.IDX PT, R14, R20, 0x1, 0x1c1f ;  /* 0x003c1f00140e7f89 */ /* 0x00023000000e0000 */
[----:B-1----:R-:W-:Y:S05]  /*edb0*/  @P0 BRA `(.L_x_10864) ;  /* 0x0000004400b40947 */ /* 0x002fea0003800000 */
        /* <DEDUP_REMOVED lines=12> */
[C---:B------:R-:W-:Y:S01]  /*ee80*/  VIADD R16, R7.reuse, 0x40 ;  /* 0x0000004007107836 */ /* 0x040fe20000000000 */
[----:B------:R-:W-:Y:S01]  /*ee90*/  ISETP.GE.AND P1, PT, R12, UR4, PT ;  /* 0x000000040c007c0c */ /* 0x000fe2000bf26270 */
[----:B------:R-:W-:-:S02]  /*eea0*/  VIADD R17, R7, 0x48 ;  /* 0x0000004807117836 */ /* 0x000fc40000000000 */
[----:B------:R-:W-:Y:S02]  /*eeb0*/  VIADD R18, R7, 0x50 ;  /* 0x0000005007127836 */ /* 0x000fe40000000000 */
[----:B------:R-:W-:Y:S02]  /*eec0*/  @!P3 LEA.HI R0, R0, R0, RZ, 0x1 ;  /* 0x000000000000b211 */ /* 0x000fe400078f08ff */
[----:B------:R-:W-:Y:S02]  /*eed0*/  @!P4 LEA.HI R2, R2, R2, RZ, 0x1 ;  /* 0x000000020202c211 */ /* 0x000fe400078f08ff */
[----:B------:R-:W-:Y:S02]  /*eee0*/  @!P5 LEA.HI R3, R3, R3, RZ, 0x1 ;  /* 0x000000030303d211 */ /* 0x000fe400078f08ff */
[----:B----4-:R-:W-:Y:S01]  /*eef0*/  @!P3 LOP3.LUT R5, R0, 0xfffffffe, RZ, 0xc0, !PT ;  /* 0xfffffffe0005b812 */ /* 0x010fe200078ec0ff */
[----:B------:R-:W-:Y:S01]  /*ef00*/  VIADD R0, R7, 0x30 ;  /* 0x0000003007007836 */ /* 0x000fe20000000000 */
[----:B------:R-:W-:-:S02]  /*ef10*/  @!P4 LOP3.LUT R9, R2, 0xfffffffe, RZ, 0xc0, !PT ;  /* 0xfffffffe0209c812 */ /* 0x000fc400078ec0ff */
[----:B------:R-:W-:Y:S01]  /*ef20*/  @!P5 LOP3.LUT R11, R3, 0xfffffffe, RZ, 0xc0, !PT ;  /* 0xfffffffe030bd812 */ /* 0x000fe200078ec0ff */
[--C-:B0-----:R-:W-:Y:S01]  /*ef30*/  @!P2 IMAD.WIDE R2, R7, 0x4, R14.reuse ;  /* 0x000000040702a825 */ /* 0x101fe200078e020e */
[----:B------:R-:W-:Y:S02]  /*ef40*/  ISETP.GE.AND P6, PT, R18, UR4, PT ;  /* 0x0000000412007c0c */ /* 0x000fe4000bfc6270 */
[----:B------:R-:W-:Y:S01]  /*ef50*/  @!P0 LEA.HI R6, R6, R6, RZ, 0x1 ;  /* 0x0000000606068211 */ /* 0x000fe200078f08ff */
[--C-:B---3--:R-:W-:Y:S01]  /*ef60*/  @!P3 IMAD.WIDE R4, R5, 0x4, R14.reuse ;  /* 0x000000040504b825 */ /* 0x108fe200078e020e */
[----:B------:R0:W-:Y:S01]  /*ef70*/  @!P2 ST.E.64 desc[UR36][R2.64], R90 ;  /* 0x0000005a0200a985 */ /* 0x0001e2000c101b24 */
[----:B------:R-:W-:Y:S02]  /*ef80*/  ISETP.GE.AND P2, PT, R0, UR4, PT ;  /* 0x0000000400007c0c */ /* 0x000fe4000bf46270 */
[----:B------:R-:W-:Y:S01]  /*ef90*/  @!P4 IMAD.WIDE R8, R9, 0x4, R14 ;  /* 0x000000040908c825 */ /* 0x000fe200078e020e */
[----:B------:R1:W-:Y:S01]  /*efa0*/  @!P3 ST.E.64 desc[UR36][R4.64], R94 ;  /* 0x0000005e0400b985 */ /* 0x0003e2000c101b24 */
[----:B------:R-:W-:-:S02]  /*efb0*/  ISETP.GE.AND P3, PT, R13, UR4, PT ;  /* 0x000000040d007c0c */ /* 0x000fc4000bf66270 */
[----:B------:R-:W-:Y:S01]  /*efc0*/  @!P5 IMAD.WIDE R10, R11, 0x4, R14 ;  /* 0x000000040b0ad825 */ /* 0x000fe200078e020e */
        /* <DEDUP_REMOVED lines=19> */
[----:B---3--:R-:W-:Y:S02]  /*f100*/  @!P4 LOP3.LUT R11, R16, 0xfffffffe, RZ, 0xc0, !PT ;  /* 0xfffffffe100bc812 */ /* 0x008fe400078ec0ff */
[----:B------:R-:W-:Y:S02]  /*f110*/  @!P5 LOP3.LUT R17, R17, 0xfffffffe, RZ, 0xc0, !PT ;  /* 0xfffffffe1111d812 */ /* 0x000fe400078ec0ff */
        /* <DEDUP_REMOVED lines=18> */
.L_x_10951:
[----:B------:R-:W0:Y:S02]  /*f240*/  S2R R2, SR_TID.X ;  /* 0x0000000000027919 */ /* 0x000e240000002100 */
[----:B0-----:R-:W-:-:S05]  /*f250*/  VIADD R0, R2, 0xffffff80 ;  /* 0xffffff8002007836 */ /* 0x001fca0000000000 */
[----:B------:R-:W-:-:S13]  /*f260*/  ISETP.GT.AND P0, PT, R0, 0xbf, PT ;  /* 0x000000bf0000780c */ /* 0x000fda0003f04270 */
[----:B------:R-:W-:Y:S05]  /*f270*/  @P0 BRA `(.L_x_10864) ;  /* 0x0000004000840947 */ /* 0x000fea0003800000 */
[----:B------:R-:W0:Y:S01]  /*f280*/  S2R R0, SR_CTAID.X ;  /* 0x0000000000007919 */ /* 0x000e220000002500 */
[----:B------:R-:W1:Y:S01]  /*f290*/  LDC R6, c[0x0][0xbe8] ;  /* 0x0002fa00ff067b82 */ /* 0x000e620000000800 */
[----:B------:R-:W-:Y:S02]  /*f2a0*/  ULDC UR4, c[0x0][0xa88] ;  /* 0x0002a20000047ab9 */ /* 0x000fe40000000800 */
[----:B-1----:R-:W-:Y:S02]  /*f2b0*/  IMAD R3, R6, UR4, RZ ;  /* 0x0000000406037c24 */ /* 0x002fe4000f8e02ff */
[----:B0-----:R-:W-:-:S04]  /*f2c0*/  IMAD R0, R0, 0xc0, R2 ;  /* 0x000000c000007824 */ /* 0x001fc800078e0202 */
[----:B------:R-:W-:-:S05]  /*f2d0*/  VIADD R0, R0, 0xffffff80 ;  /* 0xffffff8000007836 */ /* 0x000fca0000000000 */
[----:B------:R-:W-:-:S13]  /*f2e0*/  ISETP.GE.AND P0, PT, R0, R3, PT ;  /* 0x000000030000720c */ /* 0x000fda0003f06270 */
[----:B------:R-:W-:Y:S05]  /*f2f0*/  @P0 BRA `(.L_x_10864) ;  /* 0x0000004000640947 */ /* 0x000fea0003800000 */
[----:B------:R-:W3:Y:S01]  /*f300*/  LDL R2, [R1+0x4] ;  /* 0x0000040001027983 */ /* 0x000ee20000100800 */
[----:B------:R-:W-:Y:S01]  /*f310*/  ISETP.NE.AND P0, PT, R6, 0x1, PT ;  /* 0x000000010600780c */ /* 0x000fe20003f05270 */
[----:B------:R-:W-:Y:S01]  /*f320*/  S2UR UR7, SR_CTAID.Z ;  /* 0x00000000000779c3 */ /* 0x000fe20000002700 */
[----:B------:R-:W-:Y:S01]  /*f330*/  ULDC.64 UR8, c[0x0][0xbd0] ;  /* 0x0002f40000087ab9 */ /* 0x000fe20000000a00 */
[----:B------:R-:W-:-:S06]  /*f340*/  IMAD.MOV.U32 R5, RZ, RZ, R0 ;  /* 0x000000ffff057224 */ /* 0x000fcc00078e0000 */
[----:B------:R-:W0:Y:S08]  /*f350*/  LDC.64 R10, c[0x0][0xbd8] ;  /* 0x0002f600ff0a7b82 */ /* 0x000e300000000a00 */
[----:B------:R-:W1:Y:S08]  /*f360*/  @P0 LDC R7, c[0x0][0xbec] ;  /* 0x0002fb00ff070b82 */ /* 0x000e700000000800 */
[----:B------:R-:W4:Y:S08]  /*f370*/  @P0 LDC R9, c[0x0][0xbf0] ;  /* 0x0002fc00ff090b82 */ /* 0x000f300000000800 */
[----:B------:R-:W5:Y:S08]  /*f380*/  S2UR UR10, SR_CTAID.Y ;  /* 0x00000000000a79c3 */ /* 0x000f700000002600 */
[----:B------:R-:W5:Y:S01]  /*f390*/  LDC R8, c[0x0][0xc50] ;  /* 0x00031400ff087b82 */ /* 0x000f620000000800 */
[----:B-1----:R-:W-:-:S05]  /*f3a0*/  @P0 IMAD.HI.U32 R4, R0, R7, RZ ;  /* 0x0000000700040227 */ /* 0x002fca00078e00ff */
[----:B----4-:R-:W-:Y:S02]  /*f3b0*/  @P0 SHF.R.U32.HI R5, RZ, R9, R4 ;  /* 0x00000009ff050219 */ /* 0x010fe40000011604 */
[----:B---3--:R-:W-:-:S13]  /*f3c0*/  R2UR UR11, R2 ;  /* 0x00000000020b72ca */ /* 0x008fda00000e0000 */
[----:B------:R-:W-:Y:S02]  /*f3d0*/  USHF.R.S32.HI UR6, URZ, 0x1f, UR11 ;  /* 0x0000001f3f067899 */ /* 0x000fe4000801140b */
[----:B------:R-:W-:Y:S01]  /*f3e0*/  IMAD R7, RZ, RZ, -UR11 ;  /* 0x8000000bff077e24 */ /* 0x000fe2000f8e02ff */
[----:B------:R-:W-:Y:S02]  /*f3f0*/  UIMAD.WIDE.U32 UR4, UR11, UR8, URZ ;  /* 0x000000080b0472a5 */ /* 0x000fe4000f8e003f */
[----:B------:R-:W-:Y:S01]  /*f400*/  UIMAD UR6, UR6, UR8, URZ ;  /* 0x00000008060672a4 */ /* 0x000fe2000f8e023f */
[----:B-----5:R-:W-:Y:S01]  /*f410*/  IMAD R9, R8, R7, UR10 ;  /* 0x0000000a08097e24 */ /* 0x020fe2000f8e0207 */
        /* <DEDUP_REMOVED lines=32> */
.L_x_10862:
        /* <DEDUP_REMOVED lines=18> */
.L_x_10954:
[----:B------:R-:W-:Y:S01]  /*f740*/  ULDC UR7, c[0x0][0xc50] ;  /* 0x0003140000077ab9 */ /* 0x000fe20000000800 */
[----:B------:R-:W-:Y:S01]  /*f750*/  UMOV UR41, UR6 ;  /* 0x0000000600297c82 */ /* 0x000fe20008000000 */
[----:B------:R-:W-:-:S11]  /*f760*/  UISETP.NE.AND UP0, UPT, UR7, 0x1, UPT ;  /* 0x000000010700788c */ /* 0x000fd6000bf05270 */
[----:B------:R-:W-:Y:S01]  /*f770*/  @UP0 ULDC UR4, c[0x0][0xc54] ;  /* 0x0003150000040ab9 */ /* 0x000fe20000000800 */
[----:B------:R-:W-:Y:S01]  /*f780*/  @UP0 ULDC UR8, c[0x0][0xc58] ;  /* 0x0003160000080ab9 */ /* 0x000fe20000000800 */
[----:B------:R-:W-:-:S04]  /*f790*/  UIMAD.WIDE.U32 UR4, UR6, UR4, URZ ;  /* 0x00000004060472a5 */ /* 0x000fc8000f8e003f */
[----:B------:R-:W-:-:S12]  /*f7a0*/  @UP0 USHF.R.U32.HI UR41, URZ, UR8, UR5 ;  /* 0x000000083f290299 */ /* 0x000fd80008011605 */
.L_x_10955:
        /* <DEDUP_REMOVED lines=32> */
[----:B-1----:R-:W-:-:S04]  /*f9b0*/  UIMAD UR42, UR42, 0xc0, URZ ;  /* 0x000000c02a2a78a4 */ /* 0x002fc8000f8e023f */
        /* <DEDUP_REMOVED lines=20> */
.L_x_10958:
[----:B------:R-:W-:-:S11]  /*fb00*/  UISETP.NE.AND UP0, UPT, UR5, 0x1, UPT ;  /* 0x000000010500788c */ /* 0x000fd6000bf05270 */
[----:B------:R-:W-:Y:S02]  /*fb10*/  @UP0 ULDC.64 UR12, c[0x0][0x9e8] ;  /* 0x00027a00000c0ab9 */ /* 0x000fe40000000a00 */
[----:B------:R-:W-:-:S04]  /*fb20*/  UIMAD.WIDE.U32 UR6, UR8, UR12, URZ ;  /* 0x0000000c080672a5 */ /* 0x000fc8000f8e003f */
[----:B------:R-:W-:-:S12]  /*fb30*/  @UP0 USHF.R.U32.HI UR8, URZ, UR13, UR7 ;  /* 0x0000000d3f080299 */ /* 0x000fd80008011607 */
.L_x_10959:
[----:B------:R-:W-:-:S04]  /*fb40*/  UIMAD UR8, UR8, UR5, UR5 ;  /* 0x00000005080872a4 */ /* 0x000fc8000f8e0205 */
[----:B------:R-:W-:-:S04]  /*fb50*/  UISETP.LT.AND UP0, UPT, UR4, UR8, UPT ;  /* 0x000000080400728c */ /* 0x000fc8000bf01270 */
[----:B------:R-:W-:-:S12]  /*fb60*/  USEL UR4, UR4, UR8, UP0 ;  /* 0x0000000804047287 */ /* 0x000fd80008000000 */
.L_x_10957:
        /* <DEDUP_REMOVED lines=26> */
.L_x_10961:
[----:B------:R-:W-:-:S11]  /*fd10*/  UISETP.NE.AND UP0, UPT, UR5, 0x1, UPT ;  /* 0x000000010500788c */ /* 0x000fd6000bf05270 */
[----:B------:R-:W-:Y:S02]  /*fd20*/  @UP0 ULDC.64 UR10, c[0x0][0x9e8] ;  /* 0x00027a00000a0ab9 */ /* 0x000fe40000000a00 */
[----:B------:R-:W-:-:S04]  /*fd30*/  UIMAD.WIDE.U32 UR6, UR4, UR10, URZ ;  /* 0x0000000a040672a5 */ /* 0x000fc8000f8e003f */
[----:B------:R-:W-:-:S12]  /*fd40*/  @UP0 USHF.R.U32.HI UR4, URZ, UR11, UR7 ;  /* 0x0000000b3f040299 */ /* 0x000fd80008011607 */
.L_x_10962:
[----:B------:R-:W-:-:S04]  /*fd50*/  UIMAD UR4, UR4, UR5, URZ ;  /* 0x00000005040472a4 */ /* 0x000fc8000f8e023f */
[----:B------:R-:W-:-:S04]  /*fd60*/  UISETP.LT.AND UP0, UPT, UR8, UR4, UPT ;  /* 0x000000040800728c */ /* 0x000fc8000bf01270 */
[----:B------:R-:W-:-:S12]  /*fd70*/  USEL UR8, UR8, UR4, !UP0 ;  /* 0x0000000408087287 */ /* 0x000fd8000c000000 */
.L_x_10960:
        /* <DEDUP_REMOVED lines=44> */
.L_x_10963:
[----:B------:R-:W-:Y:S02]  /*10040*/  UIMAD UR51, UR46, UR40, UR45 ;  /* 0x000000282e3372a4 */ /* 0x000fe4000f8e022d */
[----:B------:R-:W-:Y:S02]  /*10050*/  IMAD.U32 R0, RZ, RZ, UR40 ;  /* 0x00000028ff007e24 */ /* 0x000fe4000f8e00ff */
[----:B------:R-:W-:Y:S02]  /*10060*/  IMAD.MOV.U32 R2, RZ, RZ, RZ ;  /* 0x000000ffff027224 */ /* 0x000fe400078e00ff */
        /* <DEDUP_REMOVED lines=29> */
.L_x_10964:
        /* <DEDUP_REMOVED lines=20> */
.L_x_10966:
        /* <DEDUP_REMOVED lines=15> */
.L_x_10965:
[----:B------:R-:W0:Y:S01]  /*10470*/  LDC.64 R2, c[0x0][0x9f8] ;  /* 0x00027e00ff027b82 */ /* 0x000e220000000a00 */
[----:B------:R-:W-:Y:S01]  /*10480*/  IMAD.MOV.U32 R6, RZ, RZ, R24 ;  /* 0x000000ffff067224 */ /* 0x000fe200078e0018 */
[----:B------:R-:W1:Y:S06]  /*10490*/  S2R R21, SR_TID.X ;  /* 0x0000000000157919 */ /* 0x000e6c0000002100 */
[----:B------:R-:W2:Y:S01]  /*104a0*/  LDC R17, c[0x0][0x430] ;  /* 0x00010c00ff117b82 */ /* 0x000ea20000000800 */
[----:B------:R-:W-:Y:S01]  /*104b0*/  VIADD R0, R19, 0xffffffff ;  /* 0xffffffff13007836 */ /* 0x000fe20000000000 */
[----:B------:R-:W-:Y:S01]  /*104c0*/  LOP3.LUT R16, R16, 0xffffffef, RZ, 0xc0, !PT ;  /* 0xffffffef10107812 */ /* 0x000fe200078ec0ff */
[----:B------:R-:W-:Y:S01]  /*104d0*/  ULDC UR4, c[0x0][0x2f4] ;  /* 0x0000bd0000047ab9 */ /* 0x000fe20000000800 */
[----:B0-----:R-:W-:-:S04]  /*104e0*/  ISETP.NE.U32.AND P0, PT, R2, RZ, PT ;  /* 0x000000ff0200720c */ /* 0x001fc80003f05070 */
[----:B------:R-:W-:-:S13]  /*104f0*/  ISETP.NE.AND.EX P0, PT, R3, RZ, PT, P0 ;  /* 0x000000ff0300720c */ /* 0x000fda0003f05300 */
[----:B------:R-:W0:Y:S02]  /*10500*/  @P0 LDC.64 R2, c[0x0][0x9f8] ;  /* 0x00027e00ff020b82 */ /* 0x000e240000000a00 */
[----:B0-----:R-:W-:-:S05]  /*10510*/  @P0 IMAD.WIDE R2, R24, 0x4, R2 ;  /* 0x0000000418020825 */ /* 0x001fca00078e0202 */
[----:B------:R0:W3:Y:S01]  /*10520*/  @P0 LDG.E R6, desc[UR36][R2.64] ;  /* 0x0000002402060981 */ /* 0x0000e2000c1e1900 */
[C---:B-1----:R-:W-:Y:S01]  /*10530*/  LOP3.LUT R20, R21.reuse, 0x7f, RZ, 0xc0, !PT ;  /* 0x0000007f15147812 */ /* 0x042fe200078ec0ff */
[----:B------:R-:W-:Y:S01]  /*10540*/  IMAD.SHL.U32 R23, R21, 0x20, RZ ;  /* 0x0000002015177824 */ /* 0x000fe200078e00ff */
[----:B--2---:R-:W-:Y:S02]  /*10550*/  ISETP.NE.AND P1, PT, R17, 0x1, PT ;  /* 0x000000011100780c */ /* 0x004fe40003f25270 */
[----:B------:R-:W-:Y:S02]  /*10560*/  SHF.R.U32.HI R4, RZ, 0x2, R20 ;  /* 0x00000002ff047819 */ /* 0x000fe40000011614 */
[----:B------:R-:W-:-:S03]  /*10570*/  LOP3.LUT R23, R23, 0x60, RZ, 0xc0, !PT ;  /* 0x0000006017177812 */ /* 0x000fc600078ec0ff */
[----:B------:R-:W-:-:S04]  /*10580*/  IMAD R4, R0, 0x80, R4 ;  /* 0x0000008000047824 */ /* 0x000fc800078e0204 */
[----:B------:R-:W-:Y:S02]  /*10590*/  IMAD.IADD R7, R23, 0x1, R4 ;  /* 0x0000000117077824 */ /* 0x000fe400078e0204 */
[----:B------:R-:W1:Y:S01]  /*105a0*/  @P1 LDC R5, c[0x0][0x434] ;  /* 0x00010d00ff051b82 */ /* 0x000e620000000800 */
[----:B------:R-:W-:Y:S01]  /*105b0*/  @P1 LOP3.LUT R16, R16, 0x10, RZ, 0xfc, !PT ;  /* 0x0000001010101812 */ /* 0x000fe200078efcff */
[C---:B-----5:R-:W-:Y:S01]  /*105c0*/  IMAD.IADD R8, R7.reuse, 0x1, R22 ;  /* 0x0000000107087824 */ /* 0x060fe200078e0216 */
[----:B------:R-:W-:-:S03]  /*105d0*/  ISETP.GE.AND P0, PT, R7, UR49, PT ;  /* 0x0000003107007c0c */ /* 0x000fc6000bf06270 */
[----:B------:R-:W-:Y:S02]  /*105e0*/  IMAD.MOV.U32 R7, RZ, RZ, R8 ;  /* 0x000000ffff077224 */ /* 0x000fe400078e0008 */
[----:B0-----:R-:W0:Y:S08]  /*105f0*/  @P1 LDC R3, c[0x0][0x438] ;  /* 0x00010e00ff031b82 */ /* 0x001e300000000800 */
[----:B------:R-:W2:Y:S01]  /*10600*/  @!P0 LDC.64 R10, c[0x0][0x428] ;  /* 0x00010a00ff0a8b82 */ /* 0x000ea20000000a00 */
[----:B-1----:R-:W-:-:S07]  /*10610*/  @P1 IMAD.HI.U32 R2, R8, R5, RZ ;  /* 0x0000000508021227 */ /* 0x002fce00078e00ff */
[----:B------:R-:W1:Y:S01]  /*10620*/  @!P0 LDC.64 R4, c[0x0][0x418] ;  /* 0x00010600ff048b82 */ /* 0x000e620000000a00 */
[----:B0-----:R-:W-:-:S04]  /*10630*/  @P1 SHF.R.U32.HI R7, RZ, R3, R2 ;  /* 0x00000003ff071219 */ /* 0x001fc80000011602 */
[----:B------:R-:W-:Y:S02]  /*10640*/  @!P0 SHF.R.S32.HI R3, RZ, 0x1f, R7 ;  /* 0x0000001fff038819 */ /* 0x000fe40000011407 */
[----:B------:R-:W-:Y:S01]  /*10650*/  LOP3.LUT R16, R16, 0xfffffffb, RZ, 0xc0, !PT ;  /* 0xfffffffb10107812 */ /* 0x000fe200078ec0ff */
[----:B------:R-:W-:Y:S01]  /*10660*/  UMOV UR5, 0xffffffff ;  /* 0xffffffff00057882 */ /* 0x000fe20000000000 */
[----:B---3--:R-:W-:Y:S01]  /*10670*/  SHF.R.S32.HI R9, RZ, 0x1f, R6 ;  /* 0x0000001fff097819 */ /* 0x008fe20000011406 */
[----:B------:R0:W-:Y:S04]  /*10680*/  STL [R1], R6 ;  /* 0x0000000601007387 */ /* 0x0001e80000100800 */
[----:B--2---:R-:W-:Y:S01]  /*10690*/  @!P0 IMAD R2, R9, R10, RZ ;  /* 0x0000000a09028224 */ /* 0x004fe200078e02ff */
[----:B------:R2:W-:Y:S03]  /*106a0*/  STL [R1+0x8], R9 ;  /* 0x0000080901007387 */ /* 0x0005e60000100800 */
[----:B------:R-:W-:-:S02]  /*106b0*/  @!P0 IMAD R11, R6, R11, R2 ;  /* 0x0000000b060b8224 */ /* 0x000fc400078e0202 */
[----:B------:R-:W-:-:S04]  /*106c0*/  @!P0 IMAD.MOV.U32 R2, RZ, RZ, R7 ;  /* 0x000000ffff028224 */ /* 0x000fc800078e0007 */
[----:B------:R-:W-:-:S04]  /*106d0*/  @!P0 IMAD.WIDE.U32 R2, R6, R10, R2 ;  /* 0x0000000a06028225 */ /* 0x000fc800078e0002 */
[----:B------:R-:W-:Y:S01]  /*106e0*/  @!P0 IMAD.IADD R3, R3, 0x1, R11 ;  /* 0x0000000103038824 */ /* 0x000fe200078e020b */
[C---:B-1----:R-:W-:Y:S01]  /*106f0*/  @!P0 LEA R4, P1, R2.reuse, R4, 0x2 ;  /* 0x0000000402048211 */ /* 0x042fe200078210ff */
[----:B0-----:R-:W-:Y:S02]  /*10700*/  IMAD.MOV.U32 R6, RZ, RZ, RZ ;  /* 0x000000ffff067224 */ /* 0x001fe400078e00ff */
[----:B--2---:R-:W-:Y:S01]  /*10710*/  IMAD.SHL.U32 R9, R21, 0x8, RZ ;  /* 0x0000000815097824 */ /* 0x004fe200078e00ff */
[----:B------:R-:W-:-:S05]  /*10720*/  @!P0 LEA.HI.X R5, R2, R5, R3, 0x2, P1 ;  /* 0x0000000502058211 */ /* 0x000fca00008f1403 */
[----:B------:R0:W5:Y:S02]  /*10730*/  @!P0 LDG.E R6, desc[UR36][R4.64] ;  /* 0x0000002404068981 */ /* 0x000164000c1e1900 */
[----:B0-----:R-:W-:-:S04]  /*10740*/  LOP3.LUT R4, R9, 0x18, RZ, 0xc0, !PT ;  /* 0x0000001809047812 */ /* 0x001fc800078ec0ff */
        /* <DEDUP_REMOVED lines=10> */
[----:B------:R-:W-:Y:S06]  /*107f0*/  BRA.DIV UR5, `(.L_x_10967) ;  /* 0x0000003205047947 */ /* 0x000fec000b800000 */
.L_x_11009:
[----:B------:R-:W2:Y:S01]  /*10800*/  LDL R2, [R1+0xc] ;  /* 0x00000c0001027983 */ /* 0x000ea20000100800 */
[----:B------:R-:W-:Y:S01]  /*10810*/  IMAD.U32 R29, RZ, RZ, UR41 ;  /* 0x00000029ff1d7e24 */ /* 0x000fe2000f8e00ff */
[----:B------:R-:W-:Y:S01]  /*10820*/  LOP3.LUT R16, R16, 0xfffffff7, RZ, 0xc0, !PT ;  /* 0xfffffff710107812 */ /* 0x000fe200078ec0ff */
[----:B------:R-:W-:Y:S02]  /*10830*/  IMAD.MOV R5, RZ, RZ, -R7 ;  /* 0x000000ffff057224 */ /* 0x000fe400078e0a07 */
[----:B------:R-:W-:Y:S01]  /*10840*/  IMAD.MOV.U32 R26, RZ, RZ, R0 ;  /* 0x000000ffff1a7224 */ /* 0x000fe200078e0000 */
[----:B------:R-:W-:Y:S01]  /*10850*/  SHF.R.S32.HI R29, RZ, 0x1f, R29 ;  /* 0x0000001fff1d7819 */ /* 0x000fe2000001141d */
[----:B------:R-:W-:Y:S01]  /*10860*/  IMAD R5, R17, R5, R8 ;  /* 0x0000000511057224 */ /* 0x000fe200078e0208 */
[----:B--2---:R-:W-:-:S13]  /*10870*/  R2UR UR4, R2 ;  /* 0x00000000020472ca */ /* 0x004fda00000e0000 */
[----:B------:R-:W-:-:S06]  /*10880*/  ULOP3.LUT UR4, UR4, 0x2, URZ, 0xfc, !UPT ;  /* 0x0000000204047892 */ /* 0x000fcc000f8efc3f */
[----:B------:R-:W-:-:S05]  /*10890*/  IMAD.U32 R2, RZ, RZ, UR4 ;  /* 0x00000004ff027e24 */ /* 0x000fca000f8e00ff */
[----:B------:R-:W-:-:S13]  /*108a0*/  ISETP.NE.AND P0, PT, R2, 0x3, PT ;  /* 0x000000030200780c */ /* 0x000fda0003f05270 */
[----:B------:R-:W-:Y:S01]  /*108b0*/  @P0 LOP3.LUT R16, R16, 0x8, RZ, 0xfc, !PT ;  /* 0x0000000810100812 */ /* 0x000fe200078efcff */
[----:B------:R-:W-:Y:S06]  /*108c0*/  @!P0 BRA `(.L_x_10968) ;  /* 0x0000000000048947 */ /* 0x000fec0003800000 */
[----:B------:R-:W-:Y:S01]  /*108d0*/  BPT.TRAP 0x1 ;  /* 0x000000040000795c */ /* 0x000fe20000300000 */
.L_x_10968:
[----:B------:R-:W-:Y:S01]  /*108e0*/  IMAD.MOV.U32 R10, RZ, RZ, 0x1 ;  /* 0x00000001ff0a7424 */ /* 0x000fe200078e00ff */
[----:B------:R-:W-:Y:S01]  /*108f0*/  SHF.R.S32.HI R7, RZ, 0x1f, R5 ;  /* 0x0000001fff077819 */ /* 0x000fe20000011405 */
[----:B------:R-:W-:Y:S01]  /*10900*/  ULDC.64 UR4, c[0x0][0x328] ;  /* 0x0000ca0000047ab9 */ /* 0x000fe20000000a00 */
[----:B-----5:R-:W-:Y:S02]  /*10910*/  SHF.R.S32.HI R4, RZ, 0x1f, R6 ;  /* 0x0000001fff047819 */ /* 0x020fe40000011406 */
[----:B------:R-:W-:Y:S01]  /*10920*/  SHF.L.U32 R10, R10, 0x1f, RZ ;  /* 0x0000001f0a0a7819 */ /* 0x000fe200000006ff */
[----:B------:R-:W-:Y:S01]  /*10930*/  IMAD R2, R7, UR4, RZ ;  /* 0x0000000407027c24 */ /* 0x000fe2000f8e02ff */
[----:B------:R-:W-:Y:S02]  /*10940*/  R2UR UR6, R29 ;  /* 0x000000001d0672ca */ /* 0x000fe400000e0000 */
[----:B------:R-:W0:Y:S01]  /*10950*/  SYNCS.PHASECHK.TRANS64.TRYWAIT P0, [UR47+0x2d840], R10 ;  /* 0x02d8400aff0075a7 */ /* 0x000e22000800016f */
[----:B------:R-:W-:-:S02]  /*10960*/  IMAD R11, R5, UR5, R2 ;  /* 0x00000005050b7c24 */ /* 0x000fc4000f8e0202 */
        /* <DEDUP_REMOVED lines=13> */
[----:B------:R-:W-:Y:S01]  /*10a40*/  VIADD R3, R3, UR4 ;  /* 0x0000000403037c36 */ /* 0x000fe20008000000 */
[----:B------:R-:W-:-:S04]  /*10a50*/  LEA R17, P1, R2, UR6, 0x1 ;  /* 0x0000000602117c11 */ /* 0x000fc8000f8208ff */
[----:B------:R-:W-:Y:S01]  /*10a60*/  LEA.HI.X R18, R2, UR7, R3, 0x1, P1 ;  /* 0x0000000702127c11 */ /* 0x000fe200088f0c03 */
[----:B0-----:R-:W-:Y:S08]  /*10a70*/  @!P0 BRA `(.L_x_10969) ;  /* 0x0000002c00848947 */ /* 0x001ff00003800000 */
.L_x_11010:
[----:B------:R-:W1:Y:S01]  /*10a80*/  S2R R11, SR_TID.X ;  /* 0x00000000000b7919 */ /* 0x000e620000002100 */
[----:B------:R-:W-:Y:S01]  /*10a90*/  ULDC.64 UR4, c[0x0][0x300] ;  /* 0x0000c00000047ab9 */ /* 0x000fe20000000a00 */
[----:B------:R-:W-:Y:S01]  /*10aa0*/  R2UR UR6, R29 ;  /* 0x000000001d0672ca */ /* 0x000fe200000e0000 */
[----:B------:R-:W-:Y:S01]  /*10ab0*/  IMAD R2, R7, UR4, RZ ;  /* 0x0000000407027c24 */ /* 0x000fe2000f8e02ff */
[----:B0-----:R-:W0:Y:S01]  /*10ac0*/  S2R R10, SR_TID.X ;  /* 0x00000000000a7919 */ /* 0x001e220000002100 */
[C---:B------:R-:W-:Y:S02]  /*10ad0*/  LOP3.LUT P4, RZ, R16.reuse, 0x4, RZ, 0xc0, !PT ;  /* 0x0000000410ff7812 */ /* 0x040fe4000788c0ff */
        /* <DEDUP_REMOVED lines=10> */
[----:B------:R-:W-:Y:S01]  /*10b80*/  IMAD.SHL.U32 R4, R20, 0x8, RZ ;  /* 0x0000000814047824 */ /* 0x000fe200078e00ff */
[----:B------:R-:W-:Y:S01]  /*10b90*/  LOP3.LUT R6, R9, 0xc0, RZ, 0xc0, !PT ;  /* 0x000000c009067812 */ /* 0x000fe200078ec0ff */
[----:B------:R-:W-:Y:S02]  /*10ba0*/  IMAD.IADD R3, R3, 0x1, R5 ;  /* 0x0000000103037824 */ /* 0x000fe400078e0205 */
[----:B------:R-:W-:Y:S01]  /*10bb0*/  IMAD.MOV.U32 R5, RZ, RZ, -0x80 ;  /* 0xffffff80ff057424 */ /* 0x000fe200078e00ff */
[----:B------:R-:W-:Y:S02]  /*10bc0*/  LOP3.LUT R4, R4, 0x300, RZ, 0xc0, !PT ;  /* 0x0000030004047812 */ /* 0x000fe400078ec0ff */
[--C-:B------:R-:W-:Y:S01]  /*10bd0*/  LOP3.LUT R6, R6, 0x18, R9.reuse, 0xf8, !PT ;  /* 0x0000001806067812 */ /* 0x100fe200078ef809 */
[----:B------:R-:W-:Y:S01]  /*10be0*/  IMAD R8, R0, R5, UR49 ;  /* 0x0000003100087e24 */ /* 0x000fe2000f8e0205 */
[----:B-1----:R-:W-:Y:S01]  /*10bf0*/  LOP3.LUT R11, R11, 0x7f, RZ, 0xc0, !PT ;  /* 0x0000007f0b0b7812 */ /* 0x002fe200078ec0ff */
[----:B------:R-:W-:Y:S01]  /*10c00*/  IMAD.U32 R5, RZ, RZ, UR4 ;  /* 0x00000004ff057e24 */ /* 0x000fe2000f8e00ff */
[----:B------:R-:W-:Y:S01]  /*10c10*/  UIMAD UR4, UR6, UR4, URZ ;  /* 0x00000004060472a4 */ /* 0x000fe2000f8e023f */
[----:B------:R-:W-:-:S02]  /*10c20*/  LOP3.LUT R4, R4, 0x20, R9, 0xf8, !PT ;  /* 0x0000002004047812 */ /* 0x000fc400078ef809 */
[----:B------:R-:W-:Y:S01]  /*10c30*/  IMAD.WIDE.U32 R2, R5, UR41, R2 ;  /* 0x0000002905027c25 */ /* 0x000fe2000f8e0002 */
[----:B------:R-:W-:Y:S01]  /*10c40*/  UIMAD UR4, UR41, UR5, UR4 ;  /* 0x00000005290472a4 */ /* 0x000fe2000f8e0204 */
[----:B------:R-:W-:Y:S01]  /*10c50*/  SHF.R.U32.HI R11, RZ, 0x2, R11 ;  /* 0x00000002ff0b7819 */ /* 0x000fe2000001160b */
[----:B------:R-:W-:Y:S01]  /*10c60*/  ULDC.64 UR6, c[0x0][0x2e8] ;  /* 0x0000ba0000067ab9 */ /* 0x000fe20000000a00 */
[----:B0-----:R-:W-:Y:S02]  /*10c70*/  LOP3.LUT R28, R6, 0x18, R10, 0x78, !PT ;  /* 0x00000018061c7812 */ /* 0x001fe400078e780a */
[----:B------:R-:W-:Y:S01]  /*10c80*/  LEA R0, P1, R2, UR6, 0x1 ;  /* 0x0000000602007c11 */ /* 0x000fe2000f8208ff */
[----:B------:R-:W-:Y:S01]  /*10c90*/  VIADD R9, R3, UR4 ;  /* 0x0000000403097c36 */ /* 0x000fe20008000000 */
[----:B------:R-:W-:Y:S01]  /*10ca0*/  UMOV UR4, 0xffffffff ;  /* 0xffffffff00047882 */ /* 0x000fe20000000000 */
[----:B------:R-:W-:Y:S01]  /*10cb0*/  IMAD.IADD R8, R8, 0x1, -R11 ;  /* 0x0000000108087824 */ /* 0x000fe200078e0a0b */
[----:B------:R-:W-:-:S02]  /*10cc0*/  LOP3.LUT R28, R4, R28, RZ, 0xfc, !PT ;  /* 0x0000001c041c7212 */ /* 0x000fc400078efcff */
[----:B------:R-:W-:Y:S02]  /*10cd0*/  LEA.HI.X R9, R2, UR7, R9, 0x1, P1 ;  /* 0x0000000702097c11 */ /* 0x000fe400088f0c09 */
[----:B------:R-:W-:Y:S01]  /*10ce0*/  ISETP.GE.AND P0, PT, R8, 0x1, PT ;  /* 0x000000010800780c */ /* 0x000fe20003f06270 */
[----:B------:R-:W-:-:S12]  /*10cf0*/  BRA.DIV UR4, `(.L_x_10970) ;  /* 0x0000002a04fc7947 */ /* 0x000fd8000b800000 */
        /* <DEDUP_REMOVED lines=8> */
[----:B------:R-:W-:Y:S01]  /*10d80*/  SHFL.IDX PT, R3, R0, 0x2, 0x1c1f ;  /* 0x005c1f0000037f89 */ /* 0x000fe200000e0000 */
[----:B-1----:R-:W-:Y:S02]  /*10d90*/  IMAD.MOV.U32 R7, RZ, RZ, R6 ;  /* 0x000000ffff077224 */ /* 0x002fe400078e0006 */
[----:B0-----:R-:W-:Y:S02]  /*10da0*/  IMAD.SHL.U32 R11, R2, 0x8, RZ ;  /* 0x00000008020b7824 */ /* 0x001fe400078e00ff */
[----:B------:R-:W0:Y:S01]  /*10db0*/  SHFL.IDX PT, R2, R9, 0x2, 0x1c1f ;  /* 0x005c1f0009027f89 */ /* 0x000e2200000e0000 */
[----:B--2---:R-:W-:Y:S02]  /*10dc0*/  IMAD.MOV.U32 R6, RZ, RZ, R14 ;  /* 0x000000ffff067224 */ /* 0x004fe400078e000e */
[----:B------:R-:W-:Y:S01]  /*10dd0*/  LOP3.LUT R11, R11, 0x18, RZ, 0xc0, !PT ;  /* 0x000000180b0b7812 */ /* 0x000fe200078ec0ff */
[----:B------:R-:W1:Y:S01]  /*10de0*/  SHFL.IDX PT, R9, R9, 0x3, 0x1c1f ;  /* 0x007c1f0009097f89 */ /* 0x000e6200000e0000 */
[----:B---3--:R-:W-:-:S03]  /*10df0*/  LOP3.LUT R5, R5, R4, RZ, 0x3c, !PT ;  /* 0x0000000405057212 */ /* 0x008fc600078e3cff */
[----:B------:R-:W-:Y:S01]  /*10e00*/  @P0 IMAD.WIDE.U32 R6, R11, 0x2, R6 ;  /* 0x000000020b060825 */ /* 0x000fe200078e0006 */
[----:B------:R2:W3:Y:S01]  /*10e10*/  SHFL.IDX PT, R14, R0, 0x3, 0x1c1f ;  /* 0x007c1f00000e7f89 */ /* 0x0004e200000e0000 */
[----:B------:R-:W-:-:S03]  /*10e20*/  LOP3.LUT R4, R5, R4, RZ, 0x3c, !PT ;  /* 0x0000000405047212 */ /* 0x000fc600078e3cff */
[----:B------:R2:W-:Y:S01]  /*10e30*/  @P0 LDGSTS.E.BYPASS.LTC128B.128 [R21+0x15400], desc[UR36][R6.64], !P4 ;  /* 0x1540000006150fae */ /* 0x0005e2000e101d64 */
[----:B------:R-:W-:-:S03]  /*10e40*/  LOP3.LUT R5, R5, R4, RZ, 0x3c, !PT ;  /* 0x0000000405057212 */ /* 0x000fc600078e3cff */
[----:B------:R2:W-:Y:S01]  /*10e50*/  @P0 LDGSTS.E.BYPASS.LTC128B.128 [R21+0x17400], desc[UR36][R6.64+0x40], !P3 ;  /* 0x1740004006150fae */ /* 0x0005e2000d901d64 */
[----:B------:R-:W-:-:S03]  /*10e60*/  @P1 IMAD.WIDE.U32 R4, R11, 0x2, R4 ;  /* 0x000000020b041825 */ /* 0x000fc600078e0004 */
[----:B------:R2:W-:Y:S01]  /*10e70*/  @P0 LDGSTS.E.BYPASS.LTC128B.128 [R21+0x19400], desc[UR36][R6.64+0x80], !P2 ;  /* 0x1940008006150fae */ /* 0x0005e2000d101d64 */
[----:B------:R-:W-:Y:S02]  /*10e80*/  ISETP.GE.AND P0, PT, R8, 0x41, PT ;  /* 0x000000410800780c */ /* 0x000fe40003f06270 */
[-C--:B0-----:R-:W-:Y:S01]  /*10e90*/  LOP3.LUT R3, R3, R2.reuse, RZ, 0x3c, !PT ;  /* 0x0000000203037212 */ /* 0x081fe200078e3cff */
[----:B------:R2:W-:Y:S03]  /*10ea0*/  @P1 LDGSTS.E.BYPASS.LTC128B.128 [R25+0x15c00], desc[UR36][R4.64], !P4 ;  /* 0x15c0000004191fae */ /* 0x0005e6000e101d64 */
[C---:B------:R-:W-:Y:S01]  /*10eb0*/  LOP3.LUT R2, R3.reuse, R2, RZ, 0x3c, !PT ;  /* 0x0000000203027212 */ /* 0x040fe200078e3cff */
[----:B------:R2:W-:Y:S03]  /*10ec0*/  @P1 LDGSTS.E.BYPASS.LTC128B.128 [R25+0x17c00], desc[UR36][R4.64+0x40], !P3 ;  /* 0x17c0004004191fae */ /* 0x0005e6000d901d64 */
[----:B------:R-:W-:Y:S01]  /*10ed0*/  LOP3.LUT R3, R3, R2, RZ, 0x3c, !PT ;  /* 0x0000000203037212 */ /* 0x000fe200078e3cff */
[----:B------:R2:W-:Y:S02]  /*10ee0*/  @P1 LDGSTS.E.BYPASS.LTC128B.128 [R25+0x19c00], desc[UR36][R4.64+0x80], !P2 ;  /* 0x19c0008004191fae */ /* 0x0005e4000d101d64 */
[----:B------:R-:W-:Y:S01]  /*10ef0*/  @P0 LEA R27, R28, UR47, 0x1 ;  /* 0x0000002f1c1b0c11 */ /* 0x000fe2000f8e08ff */
[----:B------:R-:W-:-:S05]  /*10f00*/  @P0 IMAD.WIDE.U32 R2, R11, 0x2, R2 ;  /* 0x000000020b020825 */ /* 0x000fca00078e0002 */
[----:B------:R2:W-:Y:S04]  /*10f10*/  @P0 LDGSTS.E.BYPASS.LTC128B.128 [R27+0x16400], desc[UR36][R2.64], !P4 ;  /* 0x16400000021b0fae */ /* 0x0005e8000e101d64 */
[----:B------:R2:W-:Y:S04]  /*10f20*/  @P0 LDGSTS.E.BYPASS.LTC128B.128 [R27+0x18400], desc[UR36][R2.64+0x40], !P3 ;  /* 0x18400040021b0fae */ /* 0x0005e8000d901d64 */
[----:B-1-3--:R2:W-:Y:S02]  /*10f30*/  @P0 LDGSTS.E.BYPASS.LTC128B.128 [R27+0x1a400], desc[UR36][R2.64+0x80], !P2 ;  /* 0x1a400080021b0fae */ /* 0x00a5e4000d101d64 */
.L_x_11020:
[----:B------:R-:W-:Y:S01]  /*10f40*/  ISETP.GE.AND P0, PT, R8, 0x61, PT ;  /* 0x000000610800780c */ /* 0x000fe20003f06270 */
[----:B--2---:R-:W-:Y:S02]  /*10f50*/  IMAD.SHL.U32 R27, R10, 0x8, RZ ;  /* 0x000000080a1b7824 */ /* 0x004fe400078e00ff */
[----:B------:R-:W-:Y:S02]  /*10f60*/  IMAD.MOV.U32 R2, RZ, RZ, R14 ;  /* 0x000000ffff027224 */ /* 0x000fe400078e000e */
[----:B------:R-:W-:Y:S01]  /*10f70*/  IMAD.MOV.U32 R3, RZ, RZ, R9 ;  /* 0x000000ffff037224 */ /* 0x000fe200078e0009 */
[----:B------:R-:W-:-:S07]  /*10f80*/  LOP3.LUT R27, R27, 0x18, RZ, 0xc0, !PT ;  /* 0x000000181b1b7812 */ /* 0x000fce00078ec0ff */
        /* <DEDUP_REMOVED lines=15> */
.L_x_10971:
        /* <DEDUP_REMOVED lines=30> */
.L_x_10972:
[----:B------:R-:W0:Y:S01]  /*11260*/  S2R R13, SR_TID.X ;  /* 0x00000000000d7919 */ /* 0x000e220000002100 */
[----:B------:R-:W-:Y:S01]  /*11270*/  UISETP.NE.AND UP0, UPT, UR50, URZ, UPT ;  /* 0x0000003f3200728c */ /* 0x000fe2000bf05270 */
[----:B------:R-:W-:Y:S01]  /*11280*/  IMAD.U32 R4, RZ, RZ, UR38 ;  /* 0x00000026ff047e24 */ /* 0x000fe2000f8e00ff */
[----:B------:R-:W-:Y:S01]  /*11290*/  ULDC.64 UR4, c[0x0][0x2e0] ;  /* 0x0000b80000047ab9 */ /* 0x000fe20000000a00 */
[----:B------:R-:W-:Y:S01]  /*112a0*/  IMAD.U32 R3, RZ, RZ, UR48 ;  /* 0x00000030ff037e24 */ /* 0x000fe2000f8e00ff */
[----:B------:R-:W1:Y:S01]  /*112b0*/  LDC R20, c[0x0][0x448] ;  /* 0x00011200ff147b82 */ /* 0x000e620000000800 */
[----:B------:R-:W-:Y:S01]  /*112c0*/  IMAD.MOV.U32 R2, RZ, RZ, R4 ;  /* 0x000000ffff027224 */ /* 0x000fe200078e0004 */
[----:B------:R-:W-:Y:S01]  /*112d0*/  PLOP3.LUT P1, PT, PT, PT, UP0, 0x80, 0x0 ;  /* 0x000000000000781c */ /* 0x000fe20003f2f008 */
[----:B------:R-:W-:Y:S01]  /*112e0*/  IMAD R25, R25, UR4, RZ ;  /* 0x0000000419197c24 */ /* 0x000fe2000f8e02ff */
[----:B------:R-:W-:Y:S01]  /*112f0*/  PLOP3.LUT P0, PT, PT, PT, UP0, 0x80, 0x0 ;  /* 0x000000000000781c */ /* 0x000fe20003f0f008 */
[----:B------:R-:W-:-:S02]  /*11300*/  IMAD.WIDE.U32 R2, R24, UR4, R2 ;  /* 0x0000000418027c25 */ /* 0x000fc4000f8e0002 */
[----:B------:R-:W-:Y:S02]  /*11310*/  @UP0 ULDC UR4, c[0x0][0x44c] ;  /* 0x0001130000040ab9 */ /* 0x000fe40000000800 */
[----:B------:R-:W-:Y:S02]  /*11320*/  IMAD.U32 R5, RZ, RZ, UR39 ;  /* 0x00000027ff057e24 */ /* 0x000fe4000f8e00ff */
[----:B------:R-:W-:-:S04]  /*11330*/  IMAD R25, R24, UR5, R25 ;  /* 0x0000000518197c24 */ /* 0x000fc8000f8e0219 */
[----:B------:R-:W-:Y:S01]  /*11340*/  IMAD.IADD R3, R3, 0x1, R25 ;  /* 0x0000000103037824 */ /* 0x000fe200078e0219 */
[C---:B0-----:R-:W-:Y:S01]  /*11350*/  LOP3.LUT R21, R13.reuse, 0x7f, RZ, 0xc0, !PT ;  /* 0x0000007f0d157812 */ /* 0x041fe200078ec0ff */
[----:B------:R-:W-:-:S03]  /*11360*/  IMAD.SHL.U32 R13, R13, 0x8, RZ ;  /* 0x000000080d0d7824 */ /* 0x000fc600078e00ff */
[----:B------:R-:W-:Y:S02]  /*11370*/  SHF.R.U32.HI R21, RZ, 0x2, R21 ;  /* 0x00000002ff157819 */ /* 0x000fe40000011615 */
[----:B------:R-:W-:Y:S02]  /*11380*/  LOP3.LUT R13, R13, 0x18, RZ, 0xc0, !PT ;  /* 0x000000180d0d7812 */ /* 0x000fe400078ec0ff */
[----:B------:R-:W-:Y:S02]  /*11390*/  IADD3 R7, R21, UR42, R23 ;  /* 0x0000002a15077c10 */ /* 0x000fe4000fffe017 */
[C---:B------:R-:W-:Y:S02]  /*113a0*/  LOP3.LUT R14, R13.reuse, 0x20, RZ, 0xfc, !PT ;  /* 0x000000200d0e7812 */ /* 0x040fe400078efcff */
[----:B------:R-:W-:Y:S01]  /*113b0*/  LOP3.LUT R13, R13, 0x40, RZ, 0xfc, !PT ;  /* 0x000000400d0d7812 */ /* 0x000fe200078efcff */
[----:B------:R-:W-:Y:S01]  /*113c0*/  @P1 IMAD.HI.U32 R0, R7, UR4, RZ ;  /* 0x0000000407001c27 */ /* 0x000fe2000f8e00ff */
[----:B------:R-:W-:Y:S01]  /*113d0*/  PLOP3.LUT P1, PT, PT, PT, UP0, 0x80, 0x0 ;  /* 0x000000000000781c */ /* 0x000fe20003f2f008 */
[----:B------:R-:W-:-:S02]  /*113e0*/  @UP0 ULDC UR4, c[0x0][0x450] ;  /* 0x0001140000040ab9 */ /* 0x000fc40000000800 */
[----:B------:R-:W-:Y:S01]  /*113f0*/  IMAD.MOV.U32 R5, RZ, RZ, R7 ;  /* 0x000000ffff057224 */ /* 0x000fe200078e0007 */
[----:B------:R-:W-:Y:S01]  /*11400*/  @P0 SHF.R.U32.HI R5, RZ, UR4, R0 ;  /* 0x00000004ff050c19 */ /* 0x000fe20008011600 */
[----:B------:R-:W-:Y:S01]  /*11410*/  VIADD R0, R7, 0x80 ;  /* 0x0000008007007836 */ /* 0x000fe20000000000 */
[----:B------:R-:W-:Y:S01]  /*11420*/  PLOP3.LUT P0, PT, PT, PT, UP0, 0x80, 0x0 ;  /* 0x000000000000781c */ /* 0x000fe20003f0f008 */
[----:B------:R-:W-:Y:S02]  /*11430*/  @UP0 ULDC UR4, c[0x0][0x44c] ;  /* 0x0001130000040ab9 */ /* 0x000fe40000000800 */
[----:B------:R-:W-:Y:S02]  /*11440*/  IMAD.MOV.U32 R10, RZ, RZ, R0 ;  /* 0x000000ffff0a7224 */ /* 0x000fe400078e0000 */
[----:B------:R-:W-:Y:S02]  /*11450*/  IMAD.MOV R9, RZ, RZ, -R5 ;  /* 0x000000ffff097224 */ /* 0x000fe400078e0a05 */
[----:B------:R-:W-:Y:S01]  /*11460*/  @P1 IMAD.HI.U32 R4, R0, UR4, RZ ;  /* 0x0000000400041c27 */ /* 0x000fe2000f8e00ff */
[----:B------:R-:W-:-:S03]  /*11470*/  @UP0 ULDC UR4, c[0x0][0x450] ;  /* 0x0001140000040ab9 */ /* 0x000fc60000000800 */
[----:B-1----:R-:W-:Y:S02]  /*11480*/  IMAD R9, R20, R9, R7 ;  /* 0x0000000914097224 */ /* 0x002fe400078e0207 */
[----:B------:R-:W-:Y:S01]  /*11490*/  @P0 SHF.R.U32.HI R10, RZ, UR4, R4 ;  /* 0x00000004ff0a0c19 */ /* 0x000fe20008011604 */
[----:B------:R-:W-:Y:S01]  /*114a0*/  ULDC.64 UR4, c[0x0][0x2d0] ;  /* 0x0000b40000047ab9 */ /* 0x000fe20000000a00 */
[----:B------:R-:W-:Y:S02]  /*114b0*/  SHF.R.S32.HI R4, RZ, 0x1f, R5 ;  /* 0x0000001fff047819 */ /* 0x000fe40000011405 */
[----:B------:R-:W-:Y:S01]  /*114c0*/  SHF.R.S32.HI R12, RZ, 0x1f, R10 ;  /* 0x0000001fff0c7819 */ /* 0x000fe2000001140a */
[----:B------:R-:W-:-:S04]  /*114d0*/  IMAD.WIDE.U32 R6, R10, UR4, R2 ;  /* 0x000000040a067c25 */ /* 0x000fc8000f8e0002 */
[----:B------:R-:W-:Y:S02]  /*114e0*/  IMAD R4, R4, UR4, RZ ;  /* 0x0000000404047c24 */ /* 0x000fe4000f8e02ff */
[----:B------:R-:W-:Y:S02]  /*114f0*/  IMAD R12, R12, UR4, RZ ;  /* 0x000000040c0c7c24 */ /* 0x000fe4000f8e02ff */
[C---:B------:R-:W-:Y:S02]  /*11500*/  IMAD R8, R5.reuse, UR5, R4 ;  /* 0x0000000505087c24 */ /* 0x040fe4000f8e0204 */
[----:B------:R-:W-:Y:S01]  /*11510*/  IMAD.WIDE.U32 R4, R5, UR4, R2 ;  /* 0x0000000405047c25 */ /* 0x000fe2000f8e0002 */
[----:B------:R-:W-:-:S03]  /*11520*/  SHF.R.S32.HI R2, RZ, 0x1f, R9 ;  /* 0x0000001fff027819 */ /* 0x000fc60000011409 */
[----:B------:R-:W-:Y:S02]  /*11530*/  IMAD.MOV R11, RZ, RZ, -R10 ;  /* 0x000000ffff0b7224 */ /* 0x000fe400078e0a0a */
[----:B------:R-:W-:Y:S01]  /*11540*/  IMAD R10, R10, UR5, R12 ;  /* 0x000000050a0a7c24 */ /* 0x000fe2000f8e020c */
[----:B------:R-:W-:Y:S01]  /*11550*/  ULDC.64 UR4, c[0x0][0x2c8] ;  /* 0x0000b20000047ab9 */ /* 0x000fe20000000a00 */
[----:B------:R-:W-:Y:S02]  /*11560*/  IMAD.IADD R3, R5, 0x1, R8 ;  /* 0x0000000105037824 */ /* 0x000fe400078e0208 */
[----:B------:R-:W-:Y:S02]  /*11570*/  IMAD R8, R2, UR4, RZ ;  /* 0x0000000402087c24 */ /* 0x000fe4000f8e02ff */
[----:B------:R-:W-:Y:S02]  /*11580*/  IMAD R0, R20, R11, R0 ;  /* 0x0000000b14007224 */ /* 0x000fe400078e0200 */
[----:B------:R-:W-:-:S02]  /*11590*/  IMAD.MOV.U32 R2, RZ, RZ, R4 ;  /* 0x000000ffff027224 */ /* 0x000fc400078e0004 */
[C---:B------:R-:W-:Y:S02]  /*115a0*/  IMAD R8, R9.reuse, UR5, R8 ;  /* 0x0000000509087c24 */ /* 0x040fe4000f8e0208 */
[----:B------:R-:W-:Y:S01]  /*115b0*/  IMAD.WIDE.U32 R4, R9, UR4, R2 ;  /* 0x0000000409047c25 */ /* 0x000fe2000f8e0002 */
[----:B------:R-:W-:-:S03]  /*115c0*/  SHF.R.S32.HI R2, RZ, 0x1f, R0 ;  /* 0x0000001fff027819 */ /* 0x000fc60000011400 */
[----:B------:R-:W-:Y:S02]  /*115d0*/  IMAD.IADD R3, R7, 0x1, R10 ;  /* 0x0000000107037824 */ /* 0x000fe400078e020a */
[----:B------:R-:W-:Y:S02]  /*115e0*/  IMAD R7, R2, UR4, RZ ;  /* 0x0000000402077c24 */ /* 0x000fe4000f8e02ff */
[----:B------:R-:W-:Y:S02]  /*115f0*/  IMAD.MOV.U32 R2, RZ, RZ, R6 ;  /* 0x000000ffff027224 */ /* 0x000fe400078e0006 */
[C---:B------:R-:W-:Y:S02]  /*11600*/  IMAD R6, R0.reuse, UR5, R7 ;  /* 0x0000000500067c24 */ /* 0x040fe4000f8e0207 */
[----:B------:R-:W-:Y:S01]  /*11610*/  IMAD.WIDE.U32 R2, R0, UR4, R2 ;  /* 0x0000000400027c25 */ /* 0x000fe2000f8e0002 */
[----:B------:R-:W-:Y:S02]  /*11620*/  ULDC.64 UR4, c[0x0][0x280] ;  /* 0x0000a00000047ab9 */ /* 0x000fe40000000a00 */
[----:B------:R-:W-:Y:S01]  /*11630*/  LEA R7, P0, R4, UR4, 0x1 ;  /* 0x0000000404077c11 */ /* 0x000fe2000f8008ff */
[----:B------:R-:W-:-:S02]  /*11640*/  IMAD.IADD R9, R5, 0x1, R8 ;  /* 0x0000000105097824 */ /* 0x000fc400078e0208 */
[----:B------:R-:W-:-:S03]  /*11650*/  IMAD.IADD R3, R3, 0x1, R6 ;  /* 0x0000000103037824 */ /* 0x000fc600078e0206 */
[----:B------:R-:W-:Y:S02]  /*11660*/  LEA.HI.X R9, R4, UR5, R9, 0x1, P0 ;  /* 0x0000000504097c11 */ /* 0x000fe400080f0c09 */
        /* <DEDUP_REMOVED lines=8> */
[----:B------:R-:W0:Y:S01]  /*116f0*/  S2R R3, SR_TID.X ;  /* 0x0000000000037919 */ /* 0x000e220000002100 */
[----:B------:R-:W-:Y:S01]  /*11700*/  ULDC UR4, c[0x0][0x288] ;  /* 0x0000a20000047ab9 */ /* 0x000fe20000000800 */
[----:B------:R-:W-:Y:S01]  /*11710*/  IMAD.MOV.U32 R24, RZ, RZ, 0x1 ;  /* 0x00000001ff187424 */ /* 0x000fe200078e00ff */
[----:B------:R-:W-:Y:S01]  /*11720*/  SHFL.IDX PT, R2, R9, RZ, 0x1c1f ;  /* 0x001c1fff09027589 */ /* 0x000fe200000e0000 */
[----:B------:R-:W-:-:S03]  /*11730*/  IMAD R0, R20, UR4, RZ ;  /* 0x0000000414007c24 */ /* 0x000fc6000f8e02ff */
[----:B------:R-:W-:Y:S04]  /*11740*/  SHFL.IDX PT, R14, R7, RZ, 0x1c1f ;  /* 0x001c1fff070e7589 */ /* 0x000fe800000e0000 */
[----:B------:R-:W1:Y:S01]  /*11750*/  SHFL.IDX PT, R4, R9, 0x1, 0x1c1f ;  /* 0x003c1f0009047f89 */ /* 0x000e6200000e0000 */
[----:B0-----:R-:W-:-:S04]  /*11760*/  LOP3.LUT R3, R3, 0x7f, RZ, 0xc0, !PT ;  /* 0x0000007f03037812 */ /* 0x001fc800078ec0ff */
[----:B------:R-:W-:Y:S01]  /*11770*/  SHF.R.U32.HI R3, RZ, 0x2, R3 ;  /* 0x00000002ff037819 */ /* 0x000fe20000011603 */
[----:B-1----:R-:W-:-:S04]  /*11780*/  IMAD.MOV.U32 R5, RZ, RZ, R4 ;  /* 0x000000ffff057224 */ /* 0x002fc800078e0004 */
[----:B------:R-:W-:Y:S02]  /*11790*/  VIADD R6, R3, UR42 ;  /* 0x0000002a03067c36 */ /* 0x000fe40008000000 */
[----:B------:R-:W-:Y:S02]  /*117a0*/  IMAD.MOV.U32 R3, RZ, RZ, R2 ;  /* 0x000000ffff037224 */ /* 0x000fe400078e0002 */
[----:B------:R-:W-:Y:S01]  /*117b0*/  IMAD.MOV.U32 R2, RZ, RZ, R14 ;  /* 0x000000ffff027224 */ /* 0x000fe200078e000e */
[C---:B------:R-:W-:Y:S01]  /*117c0*/  ISETP.GE.AND P2, PT, R6.reuse, R0, PT ;  /* 0x000000000600720c */ /* 0x040fe20003f46270 */
[----:B------:R-:W0:Y:S01]  /*117d0*/  SHFL.IDX PT, R14, R7, 0x1, 0x1c1f ;  /* 0x003c1f00070e7f89 */ /* 0x000e2200000e0000 */
[----:B------:R-:W-:-:S11]  /*117e0*/  VIADD R11, R6, 0x20 ;  /* 0x00000020060b7836 */ /* 0x000fd60000000000 */
[----:B------:R-:W-:Y:S01]  /*117f0*/  @!P2 IMAD.WIDE.U32 R2, R27, 0x2, R2 ;  /* 0x000000021b02a825 */ /* 0x000fe200078e0002 */
[----:B------:R-:W-:-:S05]  /*11800*/  @!P2 LEA R21, R28, UR47, 0x1 ;  /* 0x0000002f1c15ac11 */ /* 0x000fca000f8e08ff */
[----:B------:R-:W-:Y:S04]  /*11810*/  @!P2 LDGSTS.E.BYPASS.LTC128B.128 [R21+0xc400], desc[UR36][R2.64], !P3 ;  /* 0x0c4000000215afae */ /* 0x000fe8000d901d64 */
[----:B------:R-:W-:Y:S01]  /*11820*/  @!P2 LDGSTS.E.BYPASS.LTC128B.128 [R21+0xf400], desc[UR36][R2.64+0x40], !P0 ;  /* 0x0f4000400215afae */ /* 0x000fe2000c101d64 */
[----:B0-----:R-:W-:-:S03]  /*11830*/  IMAD.MOV.U32 R4, RZ, RZ, R14 ;  /* 0x000000ffff047224 */ /* 0x001fc600078e000e */
[----:B------:R0:W-:Y:S01]  /*11840*/  @!P2 LDGSTS.E.BYPASS.LTC128B.128 [R21+0x12400], desc[UR36][R2.64+0x80], !P1 ;  /* 0x124000800215afae */ /* 0x0001e2000c901d64 */
[----:B------:R-:W-:Y:S01]  /*11850*/  ISETP.GE.AND P2, PT, R11, R0, PT ;  /* 0x000000000b00720c */ /* 0x000fe20003f46270 */
[----:B------:R-:W-:Y:S02]  /*11860*/  VIADD R11, R6, 0x40 ;  /* 0x00000040060b7836 */ /* 0x000fe40000000000 */
[----:B------:R-:W-:Y:S04]  /*11870*/  SHFL.IDX PT, R14, R7, 0x2, 0x1c1f ;  /* 0x005c1f00070e7f89 */ /* 0x000fe800000e0000 */
[----:B0-----:R-:W0:Y:S06]  /*11880*/  SHFL.IDX PT, R2, R9, 0x2, 0x1c1f ;  /* 0x005c1f0009027f89 */ /* 0x001e2c00000e0000 */
[----:B------:R-:W-:Y:S01]  /*11890*/  @!P2 IMAD.WIDE.U32 R4, R27, 0x2, R4 ;  /* 0x000000021b04a825 */ /* 0x000fe200078e0004 */
[----:B------:R-:W-:-:S05]  /*118a0*/  @!P2 LEA R25, R28, UR47, 0x1 ;  /* 0x0000002f1c19ac11 */ /* 0x000fca000f8e08ff */
[----:B------:R-:W-:Y:S04]  /*118b0*/  @!P2 LDGSTS.E.BYPASS.LTC128B.128 [R25+0xcc00], desc[UR36][R4.64], !P3 ;  /* 0x0cc000000419afae */ /* 0x000fe8000d901d64 */
[----:B------:R-:W-:Y:S04]  /*118c0*/  @!P2 LDGSTS.E.BYPASS.LTC128B.128 [R25+0xfc00], desc[UR36][R4.64+0x40], !P0 ;  /* 0x0fc000400419afae */ /* 0x000fe8000c101d64 */
[----:B------:R1:W-:Y:S01]  /*118d0*/  @!P2 LDGSTS.E.BYPASS.LTC128B.128 [R25+0x12c00], desc[UR36][R4.64+0x80], !P1 ;  /* 0x12c000800419afae */ /* 0x0003e2000c901d64 */
[----:B------:R-:W-:Y:S01]  /*118e0*/  ISETP.GE.AND P2, PT, R11, R0, PT ;  /* 0x000000000b00720c */ /* 0x000fe20003f46270 */
[----:B------:R-:W-:-:S02]  /*118f0*/  VIADD R11, R6, 0x60 ;  /* 0x00000060060b7836 */ /* 0x000fc40000000000 */
[----:B0-----:R-:W-:Y:S02]  /*11900*/  IMAD.MOV.U32 R3, RZ, RZ, R2 ;  /* 0x000000ffff037224 */ /* 0x001fe400078e0002 */
[----:B------:R-:W-:Y:S01]  /*11910*/  IMAD.MOV.U32 R2, RZ, RZ, R14 ;  /* 0x000000ffff027224 */ /* 0x000fe200078e000e */
[----:B-1----:R-:W-:Y:S07]  /*11920*/  SHFL.IDX PT, R5, R9, 0x3, 0x1c1f ;  /* 0x007c1f0009057f89 */ /* 0x002fee00000e0000 */
[----:B------:R-:W-:Y:S01]  /*11930*/  @!P2 IMAD.WIDE.U32 R2, R27, 0x2, R2 ;  /* 0x000000021b02a825 */ /* 0x000fe200078e0002 */
[----:B------:R-:W-:Y:S01]  /*11940*/  @!P2 LEA R21, R28, UR47, 0x1 ;  /* 0x0000002f1c15ac11 */ /* 0x000fe2000f8e08ff */
[----:B------:R0:W1:Y:S04]  /*11950*/  SHFL.IDX PT, R4, R7, 0x3, 0x1c1f ;  /* 0x007c1f0007047f89 */ /* 0x00006800000e0000 */
[----:B------:R-:W-:Y:S04]  /*11960*/  @!P2 LDGSTS.E.BYPASS.LTC128B.128 [R21+0xd400], desc[UR36][R2.64], !P3 ;  /* 0x0d4000000215afae */ /* 0x000fe8000d901d64 */
[----:B------:R-:W-:Y:S01]  /*11970*/  @!P2 LDGSTS.E.BYPASS.LTC128B.128 [R21+0x10400], desc[UR36][R2.64+0x40], !P0 ;  /* 0x104000400215afae */ /* 0x000fe2000c101d64 */
[----:B0-----:R-:W-:-:S03]  /*11980*/  VIADD R7, R6, 0x80 ;  /* 0x0000008006077836 */ /* 0x001fc60000000000 */
[----:B------:R0:W-:Y:S01]  /*11990*/  @!P2 LDGSTS.E.BYPASS.LTC128B.128 [R21+0x13400], desc[UR36][R2.64+0x80], !P1 ;  /* 0x134000800215afae */ /* 0x0001e2000c901d64 */
[----:B------:R-:W-:-:S03]  /*119a0*/  ISETP.GE.AND P2, PT, R11, R0, PT ;  /* 0x000000000b00720c */ /* 0x000fc60003f46270 */
[----:B------:R-:W-:Y:S04]  /*119b0*/  SHFL.IDX PT, R14, R10, 0x1, 0x1c1f ;  /* 0x003c1f000a0e7f89 */ /* 0x000fe800000e0000 */
[----:B0-----:R-:W-:Y:S06]  /*119c0*/  SHFL.IDX PT, R3, R8, RZ, 0x1c1f ;  /* 0x001c1fff08037589 */ /* 0x001fec00000e0000 */
        /* <DEDUP_REMOVED lines=13> */
.L_x_11033:
        /* <DEDUP_REMOVED lines=14> */
.L_x_10975:
[----:B------:R-:W-:Y:S05]  /*11b80*/  BSYNC B0 ;  /* 0x0000000000007941 */ /* 0x000fea0003800000 */
.L_x_10974:
[----:B------:R-:W-:Y:S01]  /*11b90*/  NOP ;  /* 0x0000000000007918 */ /* 0x000fe20000000000 */
[----:B------:R-:W-:Y:S01]  /*11ba0*/  SYNCS.ARRIVE.TRANS64.RED.A0T1 RZ, [UR47+0x2d800], RZ ;  /* 0x02d800ffffff79a7 */ /* 0x000fe2000820042f */
[----:B------:R-:W-:Y:S01]  /*11bb0*/  IMAD.MOV.U32 R0, RZ, RZ, 0x1 ;  /* 0x00000001ff007424 */ /* 0x000fe200078e00ff */
[----:B------:R-:W-:Y:S04]  /*11bc0*/  ARRIVES.LDGSTSBAR.64.TRANSCNT [UR47+0x2d800] ;  /* 0x02d80000ff0079b0 */ /* 0x000fe80008000aaf */
[----:B------:R-:W-:Y:S01]  /*11bd0*/  SHF.L.U32 R0, R0, 0x1f, RZ ;  /* 0x0000001f00007819 */ /* 0x000fe200000006ff */
[----:B------:R-:W-:Y:S01]  /*11be0*/  NOP ;  /* 0x0000000000007918 */ /* 0x000fe20000000000 */
[----:B------:R-:W-:Y:S01]  /*11bf0*/  SYNCS.ARRIVE.TRANS64.A1T0 RZ, [UR47+0x2d800], RZ ;  /* 0x02d800ffffff79a7 */ /* 0x000fe2000810002f */
[----:B------:R-:W-:-:S05]  /*11c00*/  VIADD R19, R19, 0xfffffffe ;  /* 0xfffffffe13137836 */ /* 0x000fca0000000000 */
[----:B------:R-:W-:Y:S01]  /*11c10*/  ISETP.GE.AND P0, PT, R19, UR51, PT ;  /* 0x0000003313007c0c */ /* 0x000fe2000bf06270 */
[----:B------:R-:W1:Y:S02]  /*11c20*/  SYNCS.PHASECHK.TRANS64.TRYWAIT P1, [UR47+0x2d820], R0 ;  /* 0x02d82000ff0075a7 */ /* 0x000e64000802016f */
[----:B-1----:R-:W-:Y:S10]  /*11c30*/  @!P1 BRA `(.L_x_10976) ;  /* 0x0000002800849947 */ /* 0x002ff40003800000 */
.L_x_11034:
[----:B------:R-:W-:Y:S01]  /*11c40*/  IMAD.MOV.U32 R21, RZ, RZ, RZ ;  /* 0x000000ffff157224 */ /* 0x000fe200078e00ff */
[----:B------:R-:W-:Y:S06]  /*11c50*/  @!P0 BRA `(.L_x_10977) ;  /* 0x0000000c00cc8947 */ /* 0x000fec0003800000 */
[----:B0-----:R-:W0:Y:S01]  /*11c60*/  S2R R2, SR_TID.X ;  /* 0x0000000000027919 */ /* 0x001e220000002100 */
[----:B------:R-:W-:Y:S01]  /*11c70*/  UIADD3 UR4, UR46, 0x1, URZ ;  /* 0x000000012e047890 */ /* 0x000fe2000fffe03f */
[----:B------:R-:W-:Y:S01]  /*11c80*/  LOP3.LUT R3, RZ, UR44, RZ, 0x33, !PT ;  /* 0x0000002cff037c12 */ /* 0x000fe2000f8e33ff */
[----:B------:R-:W-:Y:S01]  /*11c90*/  BSSY B0, `(.L_x_10977) ;  /* 0x00000ef000007945 */ /* 0x000fe20003800000 */
[----:B------:R-:W1:Y:S01]  /*11ca0*/  S2R R4, SR_TID.X ;  /* 0x0000000000047919 */ /* 0x000e620000002100 */
[----:B------:R-:W-:Y:S01]  /*11cb0*/  UIMAD UR4, UR4, UR40, URZ ;  /* 0x00000028040472a4 */ /* 0x000fe2000f8e023f */
[----:B------:R-:W-:Y:S01]  /*11cc0*/  LOP3.LUT R5, RZ, UR43, RZ, 0x33, !PT ;  /* 0x0000002bff057c12 */ /* 0x000fe2000f8e33ff */
[----:B------:R-:W-:-:S04]  /*11cd0*/  IMAD.MOV.U32 R20, RZ, RZ, RZ ;  /* 0x000000ffff147224 */ /* 0x000fc800078e00ff */
[----:B------:R-:W-:Y:S01]  /*11ce0*/  LOP3.LUT R0, RZ, UR4, RZ, 0x33, !PT ;  /* 0x00000004ff007c12 */ /* 0x000fe2000f8e33ff */
[----:B------:R-:W-:-:S03]  /*11cf0*/  ULDC UR4, c[0x0][0x2f4] ;  /* 0x0000bd0000047ab9 */ /* 0x000fc60000000800 */
[----:B------:R-:W-:-:S04]  /*11d00*/  VIADDMNMX R0, R0, -UR45, R3, !PT ;  /* 0x8000002d00007c46 */ /* 0x000fc8000f800103 */
[----:B------:R-:W-:-:S04]  /*11d10*/  VIMNMX R0, R0, R5, !PT ;  /* 0x0000000500007248 */ /* 0x000fc80007fe0100 */
[----:B------:R-:W-:Y:S02]  /*11d20*/  IADD3 R26, -R0, -0x2, RZ ;  /* 0xfffffffe001a7810 */ /* 0x000fe40007ffe1ff */
[----:B0-----:R-:W-:-:S04]  /*11d30*/  LOP3.LUT R2, R2, 0x7f, RZ, 0xc0, !PT ;  /* 0x0000007f02027812 */ /* 0x001fc800078ec0ff */
[----:B------:R-:W-:-:S04]  /*11d40*/  SHF.R.U32.HI R2, RZ, 0x2, R2 ;  /* 0x00000002ff027819 */ /* 0x000fc80000011602 */
[----:B------:R-:W-:Y:S01]  /*11d50*/  IADD3 R23, R23, R22, R2 ;  /* 0x0000001617177210 */ /* 0x000fe20007ffe002 */
[----:B------:R-:W-:Y:S01]  /*11d60*/  IMAD.MOV.U32 R22, RZ, RZ, 0x1 ;  /* 0x00000001ff167424 */ /* 0x000fe200078e00ff */
[----:B------:R-:W-:Y:S01]  /*11d70*/  IADD3 R3, -R2, UR49, RZ ;  /* 0x0000003102037c10 */ /* 0x000fe2000fffe1ff */
[C---:B-1----:R-:W-:Y:S02]  /*11d80*/  IMAD.SHL.U32 R2, R4.reuse, 0x8, RZ ;  /* 0x0000000804027824 */ /* 0x042fe400078e00ff */
[----:B------:R-:W-:Y:S02]  /*11d90*/  IMAD.SHL.U32 R4, R4, 0x8, RZ ;  /* 0x0000000804047824 */ /* 0x000fe400078e00ff */
[----:B------:R-:W-:Y:S01]  /*11da0*/  VIADD R23, R23, 0xfffffe80 ;  /* 0xfffffe8017177836 */ /* 0x000fe20000000000 */
[----:B------:R-:W-:Y:S01]  /*11db0*/  LOP3.LUT R2, R2, 0x18, RZ, 0xc0, !PT ;  /* 0x0000001802027812 */ /* 0x000fe200078ec0ff */
[----:B------:R-:W-:Y:S01]  /*11dc0*/  IMAD R3, R0, 0x80, R3 ;  /* 0x0000008000037824 */ /* 0x000fe200078e0203 */
[----:B------:R-:W-:Y:S01]  /*11dd0*/  LOP3.LUT R4, R4, 0x18, RZ, 0xc0, !PT ;  /* 0x0000001804047812 */ /* 0x000fe200078ec0ff */
[----:B------:R-:W-:Y:S01]  /*11de0*/  IMAD R10, R0, -0x80, R23 ;  /* 0xffffff80000a7824 */ /* 0x000fe200078e0217 */
[----:B------:R-:W-:Y:S01]  /*11df0*/  ISETP.GE.AND P3, PT, R2, UR4, PT ;  /* 0x0000000402007c0c */ /* 0x000fe2000bf66270 */
[----:B------:R-:W-:Y:S01]  /*11e00*/  VIADD R0, R3, 0x100 ;  /* 0x0000010003007836 */ /* 0x000fe20000000000 */
[----:B------:R-:W-:-:S02]  /*11e10*/  LOP3.LUT R4, R4, 0x20, RZ, 0xfc, !PT ;  /* 0x0000002004047812 */ /* 0x000fc400078efcff */
[----:B------:R-:W-:Y:S02]  /*11e20*/  LOP3.LUT R2, R2, 0x40, RZ, 0xfc, !PT ;  /* 0x0000004002027812 */ /* 0x000fe400078efcff */
[----:B------:R-:W-:Y:S02]  /*11e30*/  ISETP.GE.AND P2, PT, R4, UR4, PT ;  /* 0x0000000404007c0c */ /* 0x000fe4000bf46270 */
[----:B------:R-:W-:-:S13]  /*11e40*/  ISETP.GE.AND P1, PT, R2, UR4, PT ;  /* 0x0000000402007c0c */ /* 0x000fda000bf26270 */
.L_x_10990:
        /* <DEDUP_REMOVED lines=15> */
[----:B------:R-:W-:-:S03]  /*11f40*/  ULDC.64 UR4, c[0x0][0x418] ;  /* 0x0001060000047ab9 */ /* 0x000fc60000000a00 */
[----:B------:R-:W-:Y:S01]  /*11f50*/  IMAD.IADD R3, R5, 0x1, R3 ;  /* 0x0000000105037824 */ /* 0x000fe200078e0203 */
[----:B------:R-:W-:-:S04]  /*11f60*/  LEA R6, P0, R2, UR4, 0x2 ;  /* 0x0000000402067c11 */ /* 0x000fc8000f8010ff */
[----:B------:R-:W-:-:S05]  /*11f70*/  LEA.HI.X R7, R2, UR5, R3, 0x2, P0 ;  /* 0x0000000502077c11 */ /* 0x000fca00080f1403 */
[----:B------:R-:W2:Y:S01]  /*11f80*/  LDG.E R6, desc[UR36][R6.64] ;  /* 0x0000002406067981 */ /* 0x000ea2000c1e1900 */
[----:B------:R-:W-:Y:S01]  /*11f90*/  LOP3.LUT P4, RZ, R16, 0x8, RZ, 0xc0, !PT ;  /* 0x0000000810ff7812 */ /* 0x000fe2000788c0ff */
        /* <DEDUP_REMOVED lines=8> */
.L_x_10978:
[----:B------:R-:W-:Y:S01]  /*12020*/  LEA R7, R21, UR47, 0x3 ;  /* 0x0000002f15077c11 */ /* 0x000fe2000f8e18ff */
[----:B------:R-:W-:Y:S01]  /*12030*/  BSSY B1, `(.L_x_10979) ;  /* 0x0000004000017945 */ /* 0x000fe20003800000 */
[----:B------:R-:W-:-:S04]  /*12040*/  SHF.L.U32 R2, R24, 0x1f, RZ ;  /* 0x0000001f18027819 */ /* 0x000fc800000006ff */
[----:B------:R-:W0:Y:S02]  /*12050*/  SYNCS.PHASECHK.TRANS64.TRYWAIT P0, [R7+URZ+0x2d840], R2 ;  /* 0x02d84002070075a7 */ /* 0x000e24000800017f */
[----:B0-----:R-:W-:Y:S05]  /*12060*/  @!P0 BRA `(.L_x_10980) ;  /* 0x0000002400908947 */ /* 0x001fea0003800000 */
.L_x_11035:
[----:B------:R-:W-:Y:S05]  /*12070*/  BSYNC B1 ;  /* 0x0000000000017941 */ /* 0x000fea0003800000 */
.L_x_10979:
        /* <DEDUP_REMOVED lines=24> */
[----:B------:R-:W-:Y:S01]  /*12200*/  LEA R8, P0, R2, UR6, 0x1 ;  /* 0x0000000602087c11 */ /* 0x000fe2000f8008ff */
[----:B------:R-:W-:Y:S01]  /*12210*/  VIADD R19, R3, UR4 ;  /* 0x0000000403137c36 */ /* 0x000fe20008000000 */
[----:B------:R-:W-:-:S04]  /*12220*/  UMOV UR4, 0xffffffff ;  /* 0xffffffff00047882 */ /* 0x000fc80000000000 */
[----:B------:R-:W-:Y:S01]  /*12230*/  LEA.HI.X R19, R2, UR7, R19, 0x1, P0 ;  /* 0x0000000702137c11 */ /* 0x000fe200080f0c13 */
[----:B------:R-:W-:Y:S06]  /*12240*/  BRA.DIV UR4, `(.L_x_10981) ;  /* 0x00000026042c7947 */ /* 0x000fec000b800000 */
[----:B------:R-:W0:Y:S01]  /*12250*/  S2R R3, SR_TID.X ;  /* 0x0000000000037919 */ /* 0x000e220000002100 */
[----:B------:R-:W-:Y:S02]  /*12260*/  LOP3.LUT P6, RZ, R16, 0x4, RZ, 0xc0, !PT ;  /* 0x0000000410ff7812 */ /* 0x000fe400078cc0ff */
[----:B------:R-:W-:Y:S01]  /*12270*/  LEA R9, R9, UR47, 0x1 ;  /* 0x0000002f09097c11 */ /* 0x000fe2000f8e08ff */
        /* <DEDUP_REMOVED lines=26> */
.L_x_11045:
        /* <DEDUP_REMOVED lines=11> */
.L_x_10982:
        /* <DEDUP_REMOVED lines=10> */
.L_x_10983:
[----:B------:R2:W-:Y:S01]  /*12570*/  SYNCS.ARRIVE.TRANS64.A1T0 RZ, [R7+URZ+0x2d830], RZ ;  /* 0x02d830ff07ff79a7 */ /* 0x0005e2000810003f */
[----:B------:R-:W-:Y:S05]  /*12580*/  @!P5 BRA `(.L_x_10984) ;  /* 0x000000000004d947 */ /* 0x000fea0003800000 */
[----:B------:R-:W-:Y:S01]  /*12590*/  BPT.TRAP 0x1 ;  /* 0x000000040000795c */ /* 0x000fe20000300000 */
.L_x_10984:
[----:B-1----:R-:W-:Y:S01]  /*125a0*/  SHF.L.U32 R2, R22, 0x1f, RZ ;  /* 0x0000001f16027819 */ /* 0x002fe200000006ff */
[----:B------:R-:W-:Y:S01]  /*125b0*/  BSSY B1, `(.L_x_10985) ;  /* 0x0000004000017945 */ /* 0x000fe20003800000 */
[----:B--2---:R-:W-:-:S04]  /*125c0*/  LEA R7, R20, UR47, 0x3 ;  /* 0x0000002f14077c11 */ /* 0x004fc8000f8e18ff */
[----:B------:R-:W1:Y:S02]  /*125d0*/  SYNCS.PHASECHK.TRANS64.TRYWAIT P0, [R7+URZ+0x2d860], R2 ;  /* 0x02d86002070075a7 */ /* 0x000e64000800017f */
[----:B-1----:R-:W-:Y:S05]  /*125e0*/  @!P0 BRA `(.L_x_10986) ;  /* 0x0000002400988947 */ /* 0x002fea0003800000 */
.L_x_11046:
[----:B------:R-:W-:Y:S05]  /*125f0*/  BSYNC B1 ;  /* 0x0000000000017941 */ /* 0x000fea0003800000 */
.L_x_10985:
        /* <DEDUP_REMOVED lines=36> */
.L_x_11056:
        /* <DEDUP_REMOVED lines=22> */
[----:B------:R-:W-:-:S07]  /*129a0*/  IMAD.IADD R19, R3, 0x1, R25 ;  /* 0x0000000103137824 */ /* 0x000fce00078e0219 */
.L_x_10988:
        /* <DEDUP_REMOVED lines=10> */
.L_x_10989:
        /* <DEDUP_REMOVED lines=10> */
[----:B------:R-:W-:Y:S01]  /*12af0*/  ULDC.64 UR6, c[0x0][0x318] ;  /* 0x0000c60000067ab9 */ /* 0x000fe20000000a00 */
[----:B------:R-:W-:Y:S01]  /*12b00*/  UIMAD UR4, UR41, UR5, UR4 ;  /* 0x00000005290472a4 */ /* 0x000fe2000f8e0204 */
[----:B------:R-:W-:Y:S01]  /*12b10*/  LEA R17, P0, R18, UR6, 0x1 ;  /* 0x0000000612117c11 */ /* 0x000fe2000f8008ff */
[----:B------:R-:W-:Y:S02]  /*12b20*/  IMAD.MOV.U32 R22, RZ, RZ, R24 ;  /* 0x000000ffff167224 */ /* 0x000fe400078e0018 */
[----:B------:R-:W-:Y:S02]  /*12b30*/  IMAD.MOV.U32 R20, RZ, RZ, R21 ;  /* 0x000000ffff147224 */ /* 0x000fe400078e0015 */
[----:B------:R-:W-:-:S05]  /*12b40*/  VIADD R3, R19, UR4 ;  /* 0x0000000413037c36 */ /* 0x000fca0008000000 */
[----:B------:R-:W-:Y:S02]  /*12b50*/  LEA.HI.X R18, R18, UR7, R3, 0x1, P0 ;  /* 0x0000000712127c11 */ /* 0x000fe400080f0c03 */
[----:B------:R-:W-:-:S13]  /*12b60*/  ISETP.GT.AND P0, PT, R26, UR51, PT ;  /* 0x000000331a007c0c */ /* 0x000fda000bf04270 */
[----:B0-----:R-:W-:Y:S05]  /*12b70*/  @P0 BRA `(.L_x_10990) ;  /* 0xfffffff000b40947 */ /* 0x001fea000383ffff */
[----:B------:R-:W-:Y:S05]  /*12b80*/  BSYNC B0 ;  /* 0x0000000000007941 */ /* 0x000fea0003800000 */
.L_x_10977:
[----:B------:R-:W-:-:S13]  /*12b90*/  LOP3.LUT P0, RZ, R16, 0x8, RZ, 0xc0, !PT ;  /* 0x0000000810ff7812 */ /* 0x000fda000780c0ff */
[----:B------:R-:W-:Y:S05]  /*12ba0*/  @!P0 BRA `(.L_x_10991) ;  /* 0x0000000000048947 */ /* 0x000fea0003800000 */
[----:B------:R-:W-:Y:S01]  /*12bb0*/  BPT.TRAP 0x1 ;  /* 0x000000040000795c */ /* 0x000fe20000300000 */
.L_x_10991:
        /* <DEDUP_REMOVED lines=12> */
.L_x_11057:
[----:B------:R-:W-:Y:S05]  /*12c80*/  BSYNC B0 ;  /* 0x0000000000007941 */ /* 0x000fea0003800000 */
.L_x_10992:
[----:B------:R-:W1:Y:S01]  /*12c90*/  S2R R10, SR_TID.X ;  /* 0x00000000000a7919 */ /* 0x000e620000002100 */
[----:B------:R-:W-:Y:S01]  /*12ca0*/  UMOV UR4, 0xffffffff ;  /* 0xffffffff00047882 */ /* 0x000fe20000000000 */
[----:B-1----:R-:W-:-:S05]  /*12cb0*/  IMAD.SHL.U32 R9, R10, 0x8, RZ ;  /* 0x000000080a097824 */ /* 0x002fca00078e00ff */
[----:B------:R-:W-:Y:S01]  /*12cc0*/  LOP3.LUT R9, R9, 0x18, RZ, 0xc0, !PT ;  /* 0x0000001809097812 */ /* 0x000fe200078ec0ff */
[----:B------:R-:W-:Y:S06]  /*12cd0*/  BRA.DIV UR4, `(.L_x_10994) ;  /* 0x0000002604587947 */ /* 0x000fec000b800000 */
[----:B------:R-:W-:Y:S01]  /*12ce0*/  IMAD.SHL.U32 R7, R10, 0x8, RZ ;  /* 0x000000080a077824 */ /* 0x000fe200078e00ff */
[----:B0-----:R-:W-:Y:S01]  /*12cf0*/  SHFL.IDX PT, R3, R18, RZ, 0x1c1f ;  /* 0x001c1fff12037589 */ /* 0x001fe200000e0000 */
[----:B------:R-:W-:Y:S01]  /*12d00*/  ULDC UR4, c[0x0][0x2f4] ;  /* 0x0000bd0000047ab9 */ /* 0x000fe20000000800 */
[----:B------:R-:W-:Y:S02]  /*12d10*/  LEA R4, R4, UR47, 0x1 ;  /* 0x0000002f04047c11 */ /* 0x000fe4000f8e08ff */
[----:B------:R-:W0:Y:S01]  /*12d20*/  SHFL.IDX PT, R2, R17, RZ, 0x1c1f ;  /* 0x001c1fff11027589 */ /* 0x000e2200000e0000 */
[----:B------:R-:W-:Y:S02]  /*12d30*/  LOP3.LUT R7, R7, 0x18, RZ, 0xc0, !PT ;  /* 0x0000001807077812 */ /* 0x000fe400078ec0ff */
[----:B------:R-:W-:Y:S01]  /*12d40*/  ISETP.GE.AND P2, PT, R9, UR4, PT ;  /* 0x0000000409007c0c */ /* 0x000fe2000bf46270 */
[----:B------:R-:W-:Y:S01]  /*12d50*/  SHFL.IDX PT, R6, R18, 0x1, 0x1c1f ;  /* 0x003c1f0012067f89 */ /* 0x000fe200000e0000 */
[----:B------:R-:W-:-:S02]  /*12d60*/  LOP3.LUT R8, R7, 0x20, RZ, 0xfc, !PT ;  /* 0x0000002007087812 */ /* 0x000fc400078efcff */
[----:B------:R-:W-:Y:S01]  /*12d70*/  LOP3.LUT R7, R7, 0x40, RZ, 0xfc, !PT ;  /* 0x0000004007077812 */ /* 0x000fe200078efcff */
[----:B------:R-:W1:Y:S01]  /*12d80*/  SHFL.IDX PT, R14, R17, 0x1, 0x1c1f ;  /* 0x003c1f00110e7f89 */ /* 0x000e6200000e0000 */
[----:B------:R-:W-:Y:S02]  /*12d90*/  ISETP.GE.AND P1, PT, R8, UR4, PT ;  /* 0x0000000408007c0c */ /* 0x000fe4000bf26270 */
[----:B------:R-:W-:Y:S01]  /*12da0*/  ISETP.GE.AND P0, PT, R7, UR4, PT ;  /* 0x0000000407007c0c */ /* 0x000fe2000bf06270 */
[----:B------:R-:W2:Y:S01]  /*12db0*/  SHFL.IDX PT, R8, R17, 0x2, 0x1c1f ;  /* 0x005c1f0011087f89 */ /* 0x000ea200000e0000 */
[C---:B------:R-:W-:Y:S02]  /*12dc0*/  ISETP.LT.OR P3, PT, R5.reuse, 0x1, P2 ;  /* 0x000000010500780c */ /* 0x040fe40001761670 */
[C---:B------:R-:W-:Y:S01]  /*12dd0*/  ISETP.LT.OR P4, PT, R5.reuse, 0x1, P1 ;  /* 0x000000010500780c */ /* 0x040fe20000f81670 */
[----:B------:R-:W3:Y:S01]  /*12de0*/  SHFL.IDX PT, R7, R18, 0x2, 0x1c1f ;  /* 0x005c1f0012077f89 */ /* 0x000ee200000e0000 */
[----:B------:R-:W-:-:S03]  /*12df0*/  ISETP.LT.OR P5, PT, R5, 0x1, P0 ;  /* 0x000000010500780c */ /* 0x000fc600007a1670 */
[----:B------:R-:W4:Y:S01]  /*12e00*/  SHFL.IDX PT, R18, R18, 0x3, 0x1c1f ;  /* 0x007c1f0012127f89 */ /* 0x000f2200000e0000 */
        /* <DEDUP_REMOVED lines=24> */
.L_x_11067:
        /* <DEDUP_REMOVED lines=14> */
.L_x_10995:
        /* <DEDUP_REMOVED lines=10> */
.L_x_10996:
[----:B0-----:R-:W-:Y:S01]  /*13110*/  VIADD R2, R21, 0x1 ;  /* 0x0000000115027836 */ /* 0x001fe20000000000 */
[----:B------:R0:W-:Y:S04]  /*13120*/  SYNCS.ARRIVE.TRANS64.A1T0 RZ, [R0+URZ+0x2d850], RZ ;  /* 0x02d850ff00ff79a7 */ /* 0x0001e8000810003f */
[----:B------:R-:W-:-:S04]  /*13130*/  ISETP.NE.AND P0, PT, R2, 0x2, PT ;  /* 0x000000020200780c */ /* 0x000fc80003f05270 */
[----:B------:R-:W-:Y:S02]  /*13140*/  SEL R3, RZ, 0x1, P0 ;  /* 0x00000001ff037807 */ /* 0x000fe40000000000 */
[----:B------:R-:W-:Y:S02]  /*13150*/  SEL R2, R2, RZ, P0 ;  /* 0x000000ff02027207 */ /* 0x000fe40000000000 */
[----:B0-----:R-:W-:-:S07]  /*13160*/  LOP3.LUT R0, R24, R3, RZ, 0x3c, !PT ;  /* 0x0000000318007212 */ /* 0x001fce00078e3cff */
.L_x_10956:
[----:B------:R-:W0:Y:S01]  /*13170*/  S2R R4, SR_CgaCtaId ;  /* 0x0000000000047919 */ /* 0x000e220000008800 */
[----:B------:R-:W-:Y:S02]  /*13180*/  MOV R3, 0x400 ;  /* 0x0000040000037802 */ /* 0x000fe40000000f00 */
[----:B------:R-:W-:Y:S02]  /*13190*/  SHF.L.U32 R6, R6, 0x1f, RZ ;  /* 0x0000001f06067819 */ /* 0x000fe400000006ff */
[----:B0-----:R-:W-:-:S04]  /*131a0*/  LEA R7, R4, R3, 0x18 ;  /* 0x0000000304077211 */ /* 0x001fc800078ec0ff */
[----:B------:R-:W0:Y:S02]  /*131b0*/  SYNCS.PHASECHK.TRANS64.TRYWAIT P0, [R7+URZ+0x2d820], R6 ;  /* 0x02d82006070075a7 */ /* 0x000e24000800017f */
[----:B0-----:R-:W-:Y:S05]  /*131c0*/  @!P0 BRA `(.L_x_10997) ;  /* 0x0000002400988947 */ /* 0x001fea0003800000 */
.L_x_11068:
[----:B------:R-:W-:-:S03]  /*131d0*/  UMOV UR4, 0xffffffff ;  /* 0xffffffff00047882 */ /* 0x000fc60000000000 */
[----:B------:R-:W-:Y:S05]  /*131e0*/  BRA.DIV UR4, `(.L_x_10998) ;  /* 0x0000002604a47947 */ /* 0x000fea000b800000 */
[----:B------:R-:W1:Y:S02]  /*131f0*/  S2R R3, SR_TID.X ;  /* 0x0000000000037919 */ /* 0x000e640000002100 */
[----:B-1----:R-:W-:-:S04]  /*13200*/  SHF.R.U32.HI R3, RZ, 0x5, R3 ;  /* 0x00000005ff037819 */ /* 0x002fc80000011603 */
[----:B------:R-:W-:-:S05]  /*13210*/  LOP3.LUT R3, R3, 0x3, RZ, 0xc0, !PT ;  /* 0x0000000303037812 */ /* 0x000fca00078ec0ff */
[----:B------:R1:W2:Y:S02]  /*13220*/  SHFL.IDX PT, R14, R3, RZ, 0x1f ;  /* 0x00001fff030e7589 */ /* 0x0002a400000e0000 */
.L_x_11071:
[----:B--2---:R-:W-:-:S13]  /*13230*/  ISETP.NE.AND P0, PT, R14, RZ, PT ;  /* 0x000000ff0e00720c */ /* 0x004fda0003f05270 */
[----:B------:R-:W-:Y:S05]  /*13240*/  @P0 BRA `(.L_x_10864) ;  /* 0x0000000000900947 */ /* 0x000fea0003800000 */
[----:B------:R-:W-:-:S03]  /*13250*/  UMOV UR4, 0xffffffff ;  /* 0xffffffff00047882 */ /* 0x000fc60000000000 */
[----:B------:R-:W-:Y:S05]  /*13260*/  BRA.DIV UR4, `(.L_x_10999) ;  /* 0x0000002604b87947 */ /* 0x000fea000b800000 */
[----:B------:R-:W-:-:S13]  /*13270*/  ELECT P6, URZ, PT ;  /* 0x00000000003f782f */ /* 0x000fda00038c0000 */
.L_x_11074:
        /* <DEDUP_REMOVED lines=8> */
.L_x_11000:
[----:B------:R-:W-:Y:S01]  /*13300*/  IMAD R5, R2, 0x8, R7 ;  /* 0x0000000802057824 */ /* 0x000fe200078e0207 */
[----:B------:R-:W-:Y:S01]  /*13310*/  SHF.L.U32 R4, R0, 0x1f, RZ ;  /* 0x0000001f00047819 */ /* 0x000fe200000006ff */
[----:B------:R-:W-:-:S03]  /*13320*/  VIADD R2, R2, 0x1 ;  /* 0x0000000102027836 */ /* 0x000fc60000000000 */
[----:B------:R-:W1:Y:S02]  /*13330*/  SYNCS.PHASECHK.TRANS64.TRYWAIT P1, [R5+URZ+0x2d840], R4 ;  /* 0x02d84004050075a7 */ /* 0x000e64000802017f */
[----:B------:R-:W-:-:S04]  /*13340*/  ISETP.NE.AND P2, PT, R2, 0x2, PT ;  /* 0x000000020200780c */ /* 0x000fc80003f45270 */
[----:B------:R-:W-:Y:S01]  /*13350*/  SEL R3, RZ, 0x1, P2 ;  /* 0x00000001ff037807 */ /* 0x000fe20001000000 */
[----:B-1----:R-:W-:Y:S08]  /*13360*/  @!P1 BRA `(.L_x_11001) ;  /* 0x0000002400989947 */ /* 0x002ff00003800000 */
.L_x_11075:
[----:B------:R-:W-:Y:S02]  /*13370*/  SEL R2, R2, RZ, P2 ;  /* 0x000000ff02027207 */ /* 0x000fe40001000000 */
[----:B------:R-:W-:Y:S01]  /*13380*/  LOP3.LUT R0, R0, R3, RZ, 0x3c, !PT ;  /* 0x0000000300007212 */ /* 0x000fe200078e3cff */
[----:B------:R-:W-:Y:S06]  /*13390*/  @!P0 BRA `(.L_x_11002) ;  /* 0x0000000000048947 */ /* 0x000fec0003800000 */
[----:B------:R-:W-:Y:S01]  /*133a0*/  BPT.TRAP 0x1 ;  /* 0x000000040000795c */ /* 0x000fe20000300000 */
.L_x_11002:
[----:B------:R-:W-:Y:S01]  /*133b0*/  IMAD R3, R2, 0x8, R7 ;  /* 0x0000000802037824 */ /* 0x000fe200078e0207 */
[----:B------:R-:W-:-:S04]  /*133c0*/  SHF.L.U32 R0, R0, 0x1f, RZ ;  /* 0x0000001f00007819 */ /* 0x000fc800000006ff */
[----:B------:R-:W2:Y:S02]  /*133d0*/  SYNCS.PHASECHK.TRANS64.TRYWAIT P1, [R3+URZ+0x2d840], R0 ;  /* 0x02d84000030075a7 */ /* 0x000ea4000802017f */
[----:B--2---:R-:W-:Y:S05]  /*133e0*/  @!P1 BRA `(.L_x_11003) ;  /* 0x00000024008c9947 */ /* 0x004fea0003800000 */
.L_x_11076:
[----:B------:R-:W-:Y:S05]  /*133f0*/  @!P0 BRA `(.L_x_11004) ;  /* 0x0000000000048947 */ /* 0x000fea0003800000 */
[----:B------:R-:W-:Y:S01]  /*13400*/  BPT.TRAP 0x1 ;  /* 0x000000040000795c */ /* 0x000fe20000300000 */
.L_x_11004:
[----:B------:R-:W3:Y:S02]  /*13410*/  SYNCS.PHASECHK.TRANS64.TRYWAIT P1, [R5+URZ+0x2d860], R4 ;  /* 0x02d86004050075a7 */ /* 0x000ee4000802017f */
[----:B---3--:R-:W-:Y:S05]  /*13420*/  @!P1 BRA `(.L_x_11005) ;  /* 0x0000002400909947 */ /* 0x008fea0003800000 */
.L_x_11077:
[----:B------:R-:W-:Y:S05]  /*13430*/  @!P0 BRA `(.L_x_11006) ;  /* 0x0000000000048947 */ /* 0x000fea0003800000 */
[----:B------:R-:W-:Y:S01]  /*13440*/  BPT.TRAP 0x1 ;  /* 0x000000040000795c */ /* 0x000fe20000300000 */
.L_x_11006:
[----:B----4-:R4:W0:Y:S02]  /*13450*/  SYNCS.PHASECHK.TRANS64.TRYWAIT P0, [R3+URZ+0x2d860], R0 ;  /* 0x02d86000030075a7 */ /* 0x010824000800017f */
[----:B0-----:R-:W-:Y:S05]  /*13460*/  @!P0 NANOSLEEP.SYNCS 0x989680 ;  /* 0x009896800000895d */ /* 0x001fea0003900000 */
[----:B------:R-:W0:Y:S02]  /*13470*/  @!P0 SYNCS.PHASECHK.TRANS64 P0, [R3+URZ+0x2d860], R0 ;  /* 0x02d86000030085a7 */ /* 0x000e24000800007f */
[----:B0-----:R-:W-:Y:S05]  /*13480*/  @!P0 BRA `(.L_x_11006) ;  /* 0xfffffffc00f08947 */ /* 0x001fea000383ffff */
.L_x_10864:
[----:B------:R-:W-:Y:S05]  /*13490*/  BSYNC B6 ;  /* 0x0000000000067941 */ /* 0x000fea0003800000 */
.L_x_10861:
[----:B------:R-:W-:Y:S05]  /*134a0*/  EXIT ;  /* 0x000000000000794d */ /* 0x000fea0003800000 */
.L_x_10874:
[----:B0-----:R-:W-:-:S04]  /*134b0*/  IMAD.U32 R3, RZ, RZ, UR38 ;  /* 0x00000026ff037e24 */ /* 0x001fc8000f8e00ff */
[----:B------:R0:W1:Y:S03]  /*134c0*/  SYNCS.PHASECHK.TRANS64.TRYWAIT P0, [R3+URZ+0x2d800], R0 ;  /* 0x02d80000030075a7 */ /* 0x000066000800017f */
[----:B-1----:R-:W-:Y:S05]  /*134d0*/  @!P0 NANOSLEEP.SYNCS 0x989680 ;  /* 0x009896800000895d */ /* 0x002fea0003900000 */
[----:B------:R-:W1:Y:S02]  /*134e0*/  @!P0 SYNCS.PHASECHK.TRANS64 P0, [R3+URZ+0x2d800], R0 ;  /* 0x02d80000030085a7 */ /* 0x000e64000800007f */
[----:B-1----:R-:W-:Y:S05]  /*134f0*/  @!P0 BRA `(.L_x_10874) ;  /* 0xfffffffc00ec8947 */ /* 0x002fea000383ffff */
[----:B------:R-:W-:Y:S05]  /*13500*/  BRA `(.L_x_11007) ;  /* 0xfffffee000947947 */ /* 0x000fea000383ffff */
.L_x_10878:
[----:B0-----:R-:W-:-:S04]  /*13510*/  IMAD.U32 R3, RZ, RZ, UR38 ;  /* 0x00000026ff037e24 */ /* 0x001fc8000f8e00ff */
[----:B------:R0:W2:Y:S03]  /*13520*/  SYNCS.PHASECHK.TRANS64.TRYWAIT P1, [R3+URZ+0x2d830], R0 ;  /* 0x02d83000030075a7 */ /* 0x0000a6000802017f */
[----:B--2---:R-:W-:Y:S05]  /*13530*/  @!P1 NANOSLEEP.SYNCS 0x989680 ;  /* 0x009896800000995d */ /* 0x004fea0003900000 */
[----:B------:R-:W2:Y:S02]  /*13540*/  @!P1 SYNCS.PHASECHK.TRANS64 P1, [R3+URZ+0x2d830], R0 ;  /* 0x02d83000030095a7 */ /* 0x000ea4000802007f */
[----:B--2---:R-:W-:Y:S05]  /*13550*/  @!P1 BRA `(.L_x_10878) ;  /* 0xfffffffc00ec9947 */ /* 0x004fea000383ffff */
[----:B------:R-:W-:Y:S05]  /*13560*/  BRA `(.L_x_10877) ;  /* 0xfffffee000b87947 */ /* 0x000fea000383ffff */
.L_x_10895:
[----:B-1----:R-:W-:-:S04]  /*13570*/  IMAD.U32 R7, RZ, RZ, UR4 ;  /* 0x00000004ff077e24 */ /* 0x002fc8000f8e00ff */
[----:B------:R1:W2:Y:S03]  /*13580*/  SYNCS.PHASECHK.TRANS64.TRYWAIT P1, [R7+URZ+0x2d830], R0 ;  /* 0x02d83000070075a7 */ /* 0x0002a6000802017f */
[----:B--2---:R-:W-:Y:S05]  /*13590*/  @!P1 NANOSLEEP.SYNCS 0x989680 ;  /* 0x009896800000995d */ /* 0x004fea0003900000 */
[----:B------:R-:W2:Y:S02]  /*135a0*/  @!P1 SYNCS.PHASECHK.TRANS64 P1, [R7+URZ+0x2d830], R0 ;  /* 0x02d83000070095a7 */ /* 0x000ea4000802007f */
[----:B--2---:R-:W-:Y:S05]  /*135b0*/  @!P1 BRA `(.L_x_10895) ;  /* 0xfffffffc00ec9947 */ /* 0x004fea000383ffff */
[----:B------:R-:W-:Y:S05]  /*135c0*/  BRA `(.L_x_10892) ;  /* 0xffffff1400e87947 */ /* 0x000fea000383ffff */
.L_x_10899:
[----:B-1----:R-:W-:-:S04]  /*135d0*/  IMAD.U32 R7, RZ, RZ, UR10 ;  /* 0x0000000aff077e24 */ /* 0x002fc8000f8e00ff */
[----:B------:R1:W2:Y:S03]  /*135e0*/  SYNCS.PHASECHK.TRANS64.TRYWAIT P1, [R7+URZ+0x2d850], R0 ;  /* 0x02d85000070075a7 */ /* 0x0002a6000802017f */
[----:B--2---:R-:W-:Y:S05]  /*135f0*/  @!P1 NANOSLEEP.SYNCS 0x989680 ;  /* 0x009896800000995d */ /* 0x004fea0003900000 */
[----:B------:R-:W2:Y:S02]  /*13600*/  @!P1 SYNCS.PHASECHK.TRANS64 P1, [R7+URZ+0x2d850], R0 ;  /* 0x02d85000070095a7 */ /* 0x000ea4000802007f */
[----:B--2---:R-:W-:Y:S05]  /*13610*/  @!P1 BRA `(.L_x_10899) ;  /* 0xfffffffc00ec9947 */ /* 0x004fea000383ffff */
[----:B------:R-:W-:Y:S05]  /*13620*/  BRA `(.L_x_10896) ;  /* 0xffffff18009c7947 */ /* 0x000fea000383ffff */
.L_x_10918:
[----:B-1----:R-:W-:-:S04]  /*13630*/  IMAD.U32 R13, RZ, RZ, UR4 ;  /* 0x00000004ff0d7e24 */ /* 0x002fc8000f8e00ff */
[----:B------:R1:W2:Y:S03]  /*13640*/  SYNCS.PHASECHK.TRANS64.TRYWAIT P1, [R13+URZ+0x2d830], R0 ;  /* 0x02d830000d0075a7 */ /* 0x0002a6000802017f */
[----:B--2---:R-:W-:Y:S05]  /*13650*/  @!P1 NANOSLEEP.SYNCS 0x989680 ;  /* 0x009896800000995d */ /* 0x004fea0003900000 */
[----:B------:R-:W2:Y:S02]  /*13660*/  @!P1 SYNCS.PHASECHK.TRANS64 P1, [R13+URZ+0x2d830], R0 ;  /* 0x02d830000d0095a7 */ /* 0x000ea4000802007f */
[----:B--2---:R-:W-:Y:S05]  /*13670*/  @!P1 BRA `(.L_x_10918) ;  /* 0xfffffffc00ec9947 */ /* 0x004fea000383ffff */
[----:B------:R-:W-:Y:S05]  /*13680*/  BRA `(.L_x_10915) ;  /* 0xffffff4c00107947 */ /* 0x000fea000383ffff */
.L_x_10922:
[----:B-1----:R-:W-:-:S04]  /*13690*/  IMAD.U32 R13, RZ, RZ, UR14 ;  /* 0x0000000eff0d7e24 */ /* 0x002fc8000f8e00ff */
[----:B------:R1:W2:Y:S03]  /*136a0*/  SYNCS.PHASECHK.TRANS64.TRYWAIT P1, [R13+URZ+0x2d850], R0 ;  /* 0x02d850000d0075a7 */ /* 0x0002a6000802017f */
[----:B--2---:R-:W-:Y:S05]  /*136b0*/  @!P1 NANOSLEEP.SYNCS 0x989680 ;  /* 0x009896800000995d */ /* 0x004fea0003900000 */
[----:B------:R-:W2:Y:S02]  /*136c0*/  @!P1 SYNCS.PHASECHK.TRANS64 P1, [R13+URZ+0x2d850], R0 ;  /* 0x02d850000d0095a7 */ /* 0x000ea4000802007f */
[----:B--2---:R-:W-:Y:S05]  /*136d0*/  @!P1 BRA `(.L_x_10922) ;  /* 0xfffffffc00ec9947 */ /* 0x004fea000383ffff */
[----:B------:R-:W-:Y:S05]  /*136e0*/  BRA `(.L_x_10919) ;  /* 0xffffff4c00d07947 */ /* 0x000fea000383ffff */
.L_x_10930:
[----:B-1----:R-:W-:-:S04]  /*136f0*/  IMAD.U32 R13, RZ, RZ, UR10 ;  /* 0x0000000aff0d7e24 */ /* 0x002fc8000f8e00ff */
[----:B------:R1:W2:Y:S03]  /*13700*/  SYNCS.PHASECHK.TRANS64.TRYWAIT P1, [R13+URZ+0x2d830], R0 ;  /* 0x02d830000d0075a7 */ /* 0x0002a6000802017f */
[----:B--2---:R-:W-:Y:S05]  /*13710*/  @!P1 NANOSLEEP.SYNCS 0x989680 ;  /* 0x009896800000995d */ /* 0x004fea0003900000 */
[----:B------:R-:W2:Y:S02]  /*13720*/  @!P1 SYNCS.PHASECHK.TRANS64 P1, [R13+URZ+0x2d830], R0 ;  /* 0x02d830000d0095a7 */ /* 0x000ea4000802007f */
[----:B--2---:R-:W-:Y:S05]  /*13730*/  @!P1 BRA `(.L_x_10930) ;  /* 0xfffffffc00ec9947 */ /* 0x004fea000383ffff */
[----:B------:R-:W-:Y:S05]  /*13740*/  BRA `(.L_x_10927) ;  /* 0xffffff6c00a07947 */ /* 0x000fea000383ffff */
.L_x_10934:
[----:B-1----:R-:W-:-:S04]  /*13750*/  IMAD.U32 R13, RZ, RZ, UR10 ;  /* 0x0000000aff0d7e24 */ /* 0x002fc8000f8e00ff */
[----:B------:R1:W2:Y:S03]  /*13760*/  SYNCS.PHASECHK.TRANS64.TRYWAIT P1, [R13+URZ+0x2d850], R0 ;  /* 0x02d850000d0075a7 */ /* 0x0002a6000802017f */
[----:B--2---:R-:W-:Y:S05]  /*13770*/  @!P1 NANOSLEEP.SYNCS 0x989680 ;  /* 0x009896800000995d */ /* 0x004fea0003900000 */
[----:B------:R-:W2:Y:S02]  /*13780*/  @!P1 SYNCS.PHASECHK.TRANS64 P1, [R13+URZ+0x2d850], R0 ;  /* 0x02d850000d0095a7 */ /* 0x000ea4000802007f */
[----:B--2---:R-:W-:Y:S05]  /*13790*/  @!P1 BRA `(.L_x_10934) ;  /* 0xfffffffc00ec9947 */ /* 0x004fea000383ffff */
[----:B------:R-:W-:Y:S05]  /*137a0*/  BRA `(.L_x_10931) ;  /* 0xffffff7000407947 */ /* 0x000fea000383ffff */
.L_x_10949:
[----:B-1----:R-:W-:-:S04]  /*137b0*/  IMAD.U32 R3, RZ, RZ, UR6 ;  /* 0x00000006ff037e24 */ /* 0x002fc8000f8e00ff */
[----:B------:R1:W3:Y:S03]  /*137c0*/  SYNCS.PHASECHK.TRANS64.TRYWAIT P1, [R3+URZ+0x2d850], R2 ;  /* 0x02d85002030075a7 */ /* 0x0002e6000802017f */
[----:B---3--:R-:W-:Y:S05]  /*137d0*/  @!P1 NANOSLEEP.SYNCS 0x989680 ;  /* 0x009896800000995d */ /* 0x008fea0003900000 */
[----:B------:R-:W3:Y:S02]  /*137e0*/  @!P1 SYNCS.PHASECHK.TRANS64 P1, [R3+URZ+0x2d850], R2 ;  /* 0x02d85002030095a7 */ /* 0x000ee4000802007f */
[----:B---3--:R-:W-:Y:S05]  /*137f0*/  @!P1 BRA `(.L_x_10949) ;  /* 0xfffffffc00ec9947 */ /* 0x008fea000383ffff */
[----:B------:R-:W-:Y:S05]  /*13800*/  BRA `(.L_x_10948) ;  /* 0xffffff9c00b47947 */ /* 0x000fea000383ffff */
.L_x_10967:
[----:B------:R-:W-:Y:S02]  /*13810*/  IMAD.MOV.U32 R13, RZ, RZ, R18 ;  /* 0x000000ffff0d7224 */ /* 0x000fe400078e0012 */
[----:B------:R-:W-:Y:S02]  /*13820*/  IMAD.MOV.U32 R12, RZ, RZ, RZ ;  /* 0x000000ffff0c7224 */ /* 0x000fe400078e00ff */
[----:B------:R-:W-:Y:S02]  /*13830*/  IMAD.MOV.U32 R11, RZ, RZ, 0x1f ;  /* 0x0000001fff0b7424 */ /* 0x000fe400078e00ff */
[----:B------:R-:W-:-:S07]  /*13840*/  IMAD.MOV.U32 R15, RZ, RZ, -0x1 ;  /* 0xffffffffff0f7424 */ /* 0x000fce00078e00ff */
[----:B-----5:R-:W-:Y:S05]  /*13850*/  WARPSYNC.COLLECTIVE R15, `(.L_x_11008) ;  /* 0x000000000f087348 */ /* 0x020fea0003c00000 */
[----:B------:R0:W1:Y:S02]  /*13860*/  SHFL.IDX P6, R14, R13, R12, R11 ;  /* 0x0000000c0d0e7389 */ /* 0x00006400000c000b */
[----:B01---5:R-:W-:Y:S01]  /*13870*/  ENDCOLLECTIVE ;  /* 0x000000000000791b */ /* 0x023fe20003800000 */
.L_x_11008:
[----:B------:R-:W-:Y:S05]  /*13880*/  BRA `(.L_x_11009) ;  /* 0xffffffcc00dc7947 */ /* 0x000fea000383ffff */
.L_x_10969:
[----:B0-----:R-:W-:-:S04]  /*13890*/  IMAD.U32 R3, RZ, RZ, UR47 ;  /* 0x0000002fff037e24 */ /* 0x001fc8000f8e00ff */
[----:B------:R0:W1:Y:S03]  /*138a0*/  SYNCS.PHASECHK.TRANS64.TRYWAIT P0, [R3+URZ+0x2d840], R10 ;  /* 0x02d8400a030075a7 */ /* 0x000066000800017f */
[----:B-1----:R-:W-:Y:S05]  /*138b0*/  @!P0 NANOSLEEP.SYNCS 0x989680 ;  /* 0x009896800000895d */ /* 0x002fea0003900000 */
[----:B------:R-:W1:Y:S02]  /*138c0*/  @!P0 SYNCS.PHASECHK.TRANS64 P0, [R3+URZ+0x2d840], R10 ;  /* 0x02d8400a030085a7 */ /* 0x000e64000800007f */
[----:B-1----:R-:W-:Y:S05]  /*138d0*/  @!P0 BRA `(.L_x_10969) ;  /* 0xfffffffc00ec8947 */ /* 0x002fea000383ffff */
[----:B------:R-:W-:Y:S05]  /*138e0*/  BRA `(.L_x_11010) ;  /* 0xffffffd000647947 */ /* 0x000fea000383ffff */
.L_x_10970:
        /* <DEDUP_REMOVED lines=8> */
.L_x_11012:
[----:B------:R-:W-:Y:S05]  /*13970*/  BSYNC B0 ;  /* 0x0000000000007941 */ /* 0x000fea0003800000 */
.L_x_11011:
[----:B------:R-:W-:Y:S01]  /*13980*/  IMAD.MOV.U32 R13, RZ, RZ, R0 ;  /* 0x000000ffff0d7224 */ /* 0x000fe200078e0000 */
[----:B------:R-:W0:Y:S01]  /*13990*/  S2R R21, SR_TID.X ;  /* 0x0000000000157919 */ /* 0x000e220000002100 */
[----:B------:R-:W-:Y:S02]  /*139a0*/  IMAD.MOV.U32 R12, RZ, RZ, RZ ;  /* 0x000000ffff0c7224 */ /* 0x000fe400078e00ff */
[----:B------:R-:W-:Y:S02]  /*139b0*/  IMAD.MOV.U32 R11, RZ, RZ, 0x1c1f ;  /* 0x00001c1fff0b7424 */ /* 0x000fe400078e00ff */
[----:B------:R-:W-:Y:S02]  /*139c0*/  IMAD.MOV.U32 R15, RZ, RZ, -0x1 ;  /* 0xffffffffff0f7424 */ /* 0x000fe400078e00ff */
[----:B------:R-:W-:-:S07]  /*139d0*/  IMAD.MOV.U32 R6, RZ, RZ, R14 ;  /* 0x000000ffff067224 */ /* 0x000fce00078e000e */
[----:B0-----:R-:W-:Y:S05]  /*139e0*/  WARPSYNC.COLLECTIVE R15, `(.L_x_11013) ;  /* 0x000000000f087348 */ /* 0x001fea0003c00000 */
[----:B------:R1:W2:Y:S02]  /*139f0*/  SHFL.IDX P6, R14, R13, R12, R11 ;  /* 0x0000000c0d0e7389 */ /* 0x0002a400000c000b */
[----:B012---:R-:W-:Y:S01]  /*13a00*/  ENDCOLLECTIVE ;  /* 0x000000000000791b */ /* 0x007fe20003800000 */
.L_x_11013:
[----:B------:R-:W-:Y:S02]  /*13a10*/  IMAD.MOV.U32 R7, RZ, RZ, R6 ;  /* 0x000000ffff077224 */ /* 0x000fe400078e0006 */
[----:B------:R-:W-:Y:S02]  /*13a20*/  IMAD.MOV.U32 R13, RZ, RZ, R9 ;  /* 0x000000ffff0d7224 */ /* 0x000fe400078e0009 */
[----:B------:R-:W-:Y:S02]  /*13a30*/  IMAD.MOV.U32 R12, RZ, RZ, 0x1 ;  /* 0x00000001ff0c7424 */ /* 0x000fe400078e00ff */
[----:B------:R-:W-:Y:S01]  /*13a40*/  IMAD.SHL.U32 R27, R21, 0x8, RZ ;  /* 0x00000008151b7824 */ /* 0x000fe200078e00ff */
[----:B------:R-:W-:Y:S01]  /*13a50*/  @P0 LEA R21, R28, UR47, 0x1 ;  /* 0x0000002f1c150c11 */ /* 0x000fe2000f8e08ff */
[----:B------:R-:W-:-:S07]  /*13a60*/  IMAD.MOV.U32 R6, RZ, RZ, R14 ;  /* 0x000000ffff067224 */ /* 0x000fce00078e000e */
[----:B------:R-:W-:Y:S05]  /*13a70*/  WARPSYNC.COLLECTIVE R15, `(.L_x_11014) ;  /* 0x000000000f087348 */ /* 0x000fea0003c00000 */
[----:B------:R0:W1:Y:S02]  /*13a80*/  SHFL.IDX P6, R14, R13, R12, R11 ;  /* 0x0000000c0d0e7389 */ /* 0x00006400000c000b */
[----:B01----:R-:W-:Y:S01]  /*13a90*/  ENDCOLLECTIVE ;  /* 0x000000000000791b */ /* 0x003fe20003800000 */
.L_x_11014:
[----:B------:R-:W-:-:S05]  /*13aa0*/  LOP3.LUT R27, R27, 0x18, RZ, 0xc0, !PT ;  /* 0x000000181b1b7812 */ /* 0x000fca00078ec0ff */
        /* <DEDUP_REMOVED lines=13> */
.L_x_11015:
[----:B------:R-:W-:Y:S01]  /*13b80*/  @P0 LEA R25, R28, UR47, 0x1 ;  /* 0x0000002f1c190c11 */ /* 0x000fe2000f8e08ff */
[----:B------:R-:W-:Y:S02]  /*13b90*/  IMAD.MOV.U32 R13, RZ, RZ, R9 ;  /* 0x000000ffff0d7224 */ /* 0x000fe400078e0009 */
[----:B------:R-:W-:Y:S02]  /*13ba0*/  IMAD.MOV.U32 R12, RZ, RZ, 0x2 ;  /* 0x00000002ff0c7424 */ /* 0x000fe400078e00ff */
[----:B------:R-:W-:-:S07]  /*13bb0*/  IMAD.MOV.U32 R5, RZ, RZ, R14 ;  /* 0x000000ffff057224 */ /* 0x000fce00078e000e */
[----:B------:R-:W-:Y:S05]  /*13bc0*/  WARPSYNC.COLLECTIVE R15, `(.L_x_11016) ;  /* 0x000000000f087348 */ /* 0x000fea0003c00000 */
[----:B------:R0:W1:Y:S02]  /*13bd0*/  SHFL.IDX P6, R14, R13, R12, R11 ;  /* 0x0000000c0d0e7389 */ /* 0x00006400000c000b */
[----:B01----:R-:W-:Y:S01]  /*13be0*/  ENDCOLLECTIVE ;  /* 0x000000000000791b */ /* 0x003fe20003800000 */
.L_x_11016:
        /* <DEDUP_REMOVED lines=14> */
.L_x_11017:
[----:B------:R-:W-:Y:S01]  /*13cd0*/  @!PT LDS RZ, [RZ] ;  /* 0x00000000fffff984 */ /* 0x000fe20000000800 */
[----:B------:R-:W-:Y:S01]  /*13ce0*/  @!PT LDS RZ, [RZ] ;  /* 0x00000000fffff984 */ /* 0x000fe20000000800 */
[----:B------:R-:W-:Y:S01]  /*13cf0*/  @!PT LDS RZ, [RZ] ;  /* 0x00000000fffff984 */ /* 0x000fe20000000800 */
[----:B------:R0:W-:Y:S01]  /*13d00*/  @P0 LDGSTS.E.BYPASS.LTC128B.128 [R25+0x19c00], desc[UR36][R4.64+0x80], !P2 ;  /* 0x19c0008004190fae */ /* 0x0001e2000d101d64 */
[----:B------:R-:W-:Y:S01]  /*13d10*/  ISETP.GE.AND P0, PT, R8, 0x41, PT ;  /* 0x000000410800780c */ /* 0x000fe20003f06270 */
[----:B------:R-:W-:Y:S02]  /*13d20*/  IMAD.MOV.U32 R13, RZ, RZ, R9 ;  /* 0x000000ffff0d7224 */ /* 0x000fe400078e0009 */
[----:B------:R-:W-:Y:S02]  /*13d30*/  IMAD.MOV.U32 R12, RZ, RZ, 0x3 ;  /* 0x00000003ff0c7424 */ /* 0x000fe400078e00ff */
[----:B------:R-:W-:-:S08]  /*13d40*/  IMAD.MOV.U32 R3, RZ, RZ, R14 ;  /* 0x000000ffff037224 */ /* 0x000fd000078e000e */
[----:B0-----:R-:W-:Y:S05]  /*13d50*/  WARPSYNC.COLLECTIVE R15, `(.L_x_11018) ;  /* 0x000000000f087348 */ /* 0x001fea0003c00000 */
[----:B------:R1:W2:Y:S02]  /*13d60*/  SHFL.IDX P6, R14, R13, R12, R11 ;  /* 0x0000000c0d0e7389 */ /* 0x0002a400000c000b */
[----:B012---:R-:W-:Y:S01]  /*13d70*/  ENDCOLLECTIVE ;  /* 0x000000000000791b */ /* 0x007fe20003800000 */
.L_x_11018:
[----:B------:R-:W-:-:S04]  /*13d80*/  LOP3.LUT R3, R3, R2, RZ, 0x3c, !PT ;  /* 0x0000000203037212 */ /* 0x000fc800078e3cff */
[----:B------:R-:W-:-:S04]  /*13d90*/  LOP3.LUT R2, R3, R2, RZ, 0x3c, !PT ;  /* 0x0000000203027212 */ /* 0x000fc800078e3cff */
[----:B------:R-:W-:Y:S01]  /*13da0*/  LOP3.LUT R3, R3, R2, RZ, 0x3c, !PT ;  /* 0x0000000203037212 */ /* 0x000fe200078e3cff */
[----:B------:R-:W-:Y:S02]  /*13db0*/  IMAD.MOV.U32 R13, RZ, RZ, R0 ;  /* 0x000000ffff0d7224 */ /* 0x000fe400078e0000 */
[----:B------:R-:W-:Y:S01]  /*13dc0*/  @P0 IMAD.WIDE.U32 R2, R27, 0x2, R2 ;  /* 0x000000021b020825 */ /* 0x000fe200078e0002 */
[----:B------:R-:W-:-:S05]  /*13dd0*/  @P0 LEA R27, R28, UR47, 0x1 ;  /* 0x0000002f1c1b0c11 */ /* 0x000fca000f8e08ff */
        /* <DEDUP_REMOVED lines=10> */
.L_x_11019:
[----:B------:R-:W-:Y:S05]  /*13e80*/  BRA `(.L_x_11020) ;  /* 0xffffffd0002c7947 */ /* 0x000fea000383ffff */
.L_x_10973:
[----:B------:R-:W-:Y:S02]  /*13e90*/  IMAD.MOV.U32 R13, RZ, RZ, R9 ;  /* 0x000000ffff0d7224 */ /* 0x000fe400078e0009 */
[----:B------:R-:W-:Y:S02]  /*13ea0*/  IMAD.MOV.U32 R12, RZ, RZ, RZ ;  /* 0x000000ffff0c7224 */ /* 0x000fe400078e00ff */
[----:B------:R-:W-:Y:S02]  /*13eb0*/  IMAD.MOV.U32 R11, RZ, RZ, 0x1c1f ;  /* 0x00001c1fff0b7424 */ /* 0x000fe400078e00ff */
[----:B------:R-:W-:Y:S02]  /*13ec0*/  IMAD.MOV.U32 R15, RZ, RZ, -0x1 ;  /* 0xffffffffff0f7424 */ /* 0x000fe400078e00ff */
[----:B------:R-:W-:Y:S02]  /*13ed0*/  VIADD R6, R21, UR42 ;  /* 0x0000002a15067c36 */ /* 0x000fe40008000000 */
[----:B------:R-:W-:-:S07]  /*13ee0*/  IMAD.MOV.U32 R24, RZ, RZ, 0x1 ;  /* 0x00000001ff187424 */ /* 0x000fce00078e00ff */
[----:B------:R-:W-:Y:S05]  /*13ef0*/  WARPSYNC.COLLECTIVE R15, `(.L_x_11021) ;  /* 0x000000000f087348 */ /* 0x000fea0003c00000 */
[----:B------:R0:W1:Y:S02]  /*13f00*/  SHFL.IDX P6, R14, R13, R12, R11 ;  /* 0x0000000c0d0e7389 */ /* 0x00006400000c000b */
[----:B01----:R-:W-:Y:S01]  /*13f10*/  ENDCOLLECTIVE ;  /* 0x000000000000791b */ /* 0x003fe20003800000 */
.L_x_11021:
[----:B------:R-:W-:Y:S02]  /*13f20*/  VIADD R5, R6, 0x20 ;  /* 0x0000002006057836 */ /* 0x000fe40000000000 */
[----:B------:R-:W-:Y:S02]  /*13f30*/  IMAD.MOV.U32 R13, RZ, RZ, R7 ;  /* 0x000000ffff0d7224 */ /* 0x000fe400078e0007 */
[----:B------:R-:W-:-:S07]  /*13f40*/  IMAD.MOV.U32 R2, RZ, RZ, R14 ;  /* 0x000000ffff027224 */ /* 0x000fce00078e000e */
[----:B------:R-:W-:Y:S05]  /*13f50*/  WARPSYNC.COLLECTIVE R15, `(.L_x_11022) ;  /* 0x000000000f087348 */ /* 0x000fea0003c00000 */
[----:B------:R0:W1:Y:S02]  /*13f60*/  SHFL.IDX P6, R14, R13, R12, R11 ;  /* 0x0000000c0d0e7389 */ /* 0x00006400000c000b */
[----:B01----:R-:W-:Y:S01]  /*13f70*/  ENDCOLLECTIVE ;  /* 0x000000000000791b */ /* 0x003fe20003800000 */
.L_x_11022:
[----:B------:R-:W-:Y:S01]  /*13f80*/  ULDC UR4, c[0x0][0x288] ;  /* 0x0000a20000047ab9 */ /* 0x000fe20000000800 */
[----:B------:R-:W-:Y:S02]  /*13f90*/  IMAD.MOV.U32 R3, RZ, RZ, R2 ;  /* 0x000000ffff037224 */ /* 0x000fe400078e0002 */
        /* <DEDUP_REMOVED lines=9> */
.L_x_11023:
        /* <DEDUP_REMOVED lines=13> */
.L_x_11024:
[----:B------:R-:W-:Y:S02]  /*14100*/  VIADD R3, R6, 0x40 ;  /* 0x0000004006037836 */ /* 0x000fe40000000000 */
[----:B------:R-:W-:Y:S01]  /*14110*/  IMAD.MOV.U32 R5, RZ, RZ, R4 ;  /* 0x000000ffff057224 */ /* 0x000fe200078e0004 */
[----:B------:R-:W-:Y:S01]  /*14120*/  @!P2 LEA R25, R28, UR47, 0x1 ;  /* 0x0000002f1c19ac11 */ /* 0x000fe2000f8e08ff */
[----:B------:R-:W-:Y:S02]  /*14130*/  IMAD.MOV.U32 R13, RZ, RZ, R9 ;  /* 0x000000ffff0d7224 */ /* 0x000fe400078e0009 */
[----:B------:R-:W-:Y:S02]  /*14140*/  IMAD.MOV.U32 R12, RZ, RZ, 0x2 ;  /* 0x00000002ff0c7424 */ /* 0x000fe400078e00ff */
[----:B------:R-:W-:-:S07]  /*14150*/  IMAD.MOV.U32 R4, RZ, RZ, R14 ;  /* 0x000000ffff047224 */ /* 0x000fce00078e000e */
[----:B------:R-:W-:Y:S05]  /*14160*/  WARPSYNC.COLLECTIVE R15, `(.L_x_11025) ;  /* 0x000000000f087348 */ /* 0x000fea0003c00000 */
[----:B------:R0:W1:Y:S02]  /*14170*/  SHFL.IDX P6, R14, R13, R12, R11 ;  /* 0x0000000c0d0e7389 */ /* 0x00006400000c000b */
[----:B01----:R-:W-:Y:S01]  /*14180*/  ENDCOLLECTIVE ;  /* 0x000000000000791b */ /* 0x003fe20003800000 */
.L_x_11025:
        /* <DEDUP_REMOVED lines=13> */
.L_x_11026:
        /* <DEDUP_REMOVED lines=8> */
.L_x_11027:
        /* <DEDUP_REMOVED lines=12> */
.L_x_11028:
[----:B------:R-:W-:-:S05]  /*143a0*/  VIADD R3, R6, 0x60 ;  /* 0x0000006006037836 */ /* 0x000fca0000000000 */
        /* <DEDUP_REMOVED lines=9> */
.L_x_11029:
        /* <DEDUP_REMOVED lines=13> */
.L_x_11030:
[----:B------:R-:W-:Y:S01]  /*14510*/  @!P2 LEA R7, R28, UR47, 0x1 ;  /* 0x0000002f1c07ac11 */ /* 0x000fe2000f8e08ff */
[----:B------:R-:W-:Y:S02]  /*14520*/  IMAD.MOV.U32 R13, RZ, RZ, R8 ;  /* 0x000000ffff0d7224 */ /* 0x000fe400078e0008 */
[----:B------:R-:W-:Y:S02]  /*14530*/  IMAD.MOV.U32 R12, RZ, RZ, 0x1 ;  /* 0x00000001ff0c7424 */ /* 0x000fe400078e00ff */
[----:B------:R-:W-:-:S07]  /*14540*/  IMAD.MOV.U32 R2, RZ, RZ, R14 ;  /* 0x000000ffff027224 */ /* 0x000fce00078e000e */
[----:B------:R-:W-:Y:S05]  /*14550*/  WARPSYNC.COLLECTIVE R15, `(.L_x_11031) ;  /* 0x000000000f087348 */ /* 0x000fea0003c00000 */
[----:B------:R0:W1:Y:S02]  /*14560*/  SHFL.IDX P6, R14, R13, R12, R11 ;  /* 0x0000000c0d0e7389 */ /* 0x00006400000c000b */
[----:B01----:R-:W-:Y:S01]  /*14570*/  ENDCOLLECTIVE ;  /* 0x000000000000791b */ /* 0x003fe20003800000 */
.L_x_11031:
        /* <DEDUP_REMOVED lines=12> */
.L_x_11032:
[----:B------:R-:W-:Y:S05]  /*14640*/  BRA `(.L_x_11033) ;  /* 0xffffffd400147947 */ /* 0x000fea000383ffff */
.L_x_10976:
[----:B0-----:R-:W-:-:S04]  /*14650*/  IMAD.U32 R3, RZ, RZ, UR47 ;  /* 0x0000002fff037e24 */ /* 0x001fc8000f8e00ff */
[----:B------:R0:W1:Y:S03]  /*14660*/  SYNCS.PHASECHK.TRANS64.TRYWAIT P1, [R3+URZ+0x2d820], R0 ;  /* 0x02d82000030075a7 */ /* 0x000066000802017f */
[----:B-1----:R-:W-:Y:S05]  /*14670*/  @!P1 NANOSLEEP.SYNCS 0x989680 ;  /* 0x009896800000995d */ /* 0x002fea0003900000 */
[----:B------:R-:W1:Y:S02]  /*14680*/  @!P1 SYNCS.PHASECHK.TRANS64 P1, [R3+URZ+0x2d820], R0 ;  /* 0x02d82000030095a7 */ /* 0x000e64000802007f */
[----:B-1----:R-:W-:Y:S05]  /*14690*/  @!P1 BRA `(.L_x_10976) ;  /* 0xfffffffc00ec9947 */ /* 0x002fea000383ffff */
[----:B------:R-:W-:Y:S05]  /*146a0*/  BRA `(.L_x_11034) ;  /* 0xffffffd400647947 */ /* 0x000fea000383ffff */
.L_x_10980:
[----:B0-----:R0:W1:Y:S02]  /*146b0*/  SYNCS.PHASECHK.TRANS64.TRYWAIT P0, [R7+URZ+0x2d840], R2 ;  /* 0x02d84002070075a7 */ /* 0x001064000800017f */
[----:B-1----:R-:W-:Y:S05]  /*146c0*/  @!P0 NANOSLEEP.SYNCS 0x989680 ;  /* 0x009896800000895d */ /* 0x002fea0003900000 */
[----:B------:R-:W1:Y:S02]  /*146d0*/  @!P0 SYNCS.PHASECHK.TRANS64 P0, [R7+URZ+0x2d840], R2 ;  /* 0x02d84002070085a7 */ /* 0x000e64000800007f */
[----:B-1----:R-:W-:Y:S05]  /*146e0*/  @!P0 BRA `(.L_x_10980) ;  /* 0xfffffffc00f08947 */ /* 0x002fea000383ffff */
[----:B------:R-:W-:Y:S05]  /*146f0*/  BRA `(.L_x_11035) ;  /* 0xffffffd8005c7947 */ /* 0x000fea000383ffff */
.L_x_10981:
        /* <DEDUP_REMOVED lines=8> */
.L_x_11037:
[----:B------:R-:W-:Y:S05]  /*14780*/  BSYNC B1 ;  /* 0x0000000000017941 */ /* 0x000fea0003800000 */
.L_x_11036:
[----:B------:R-:W0:Y:S01]  /*14790*/  S2R R27, SR_TID.X ;  /* 0x00000000001b7919 */ /* 0x000e220000002100 */
[----:B------:R-:W-:Y:S01]  /*147a0*/  IMAD.MOV.U32 R13, RZ, RZ, R8 ;  /* 0x000000ffff0d7224 */ /* 0x000fe200078e0008 */
[----:B------:R-:W-:Y:S01]  /*147b0*/  LOP3.LUT R16, R16, 0xffefffff, RZ, 0xc0, !PT ;  /* 0xffefffff10107812 */ /* 0x000fe200078ec0ff */
[----:B------:R-:W-:Y:S01]  /*147c0*/  IMAD.MOV.U32 R12, RZ, RZ, RZ ;  /* 0x000000ffff0c7224 */ /* 0x000fe200078e00ff */
[----:B------:R-:W-:Y:S01]  /*147d0*/  LEA R9, R9, UR47, 0x1 ;  /* 0x0000002f09097c11 */ /* 0x000fe2000f8e08ff */
[----:B------:R-:W-:Y:S01]  /*147e0*/  IMAD.MOV.U32 R11, RZ, RZ, 0x1c1f ;  /* 0x00001c1fff0b7424 */ /* 0x000fe200078e00ff */
[----:B------:R-:W-:Y:S01]  /*147f0*/  @P1 LOP3.LUT R16, R16, 0x100000, RZ, 0xfc, !PT ;  /* 0x0010000010101812 */ /* 0x000fe200078efcff */
[----:B------:R-:W-:Y:S02]  /*14800*/  IMAD.MOV.U32 R15, RZ, RZ, -0x1 ;  /* 0xffffffffff0f7424 */ /* 0x000fe400078e00ff */
[----:B------:R-:W-:Y:S01]  /*14810*/  IMAD.MOV.U32 R3, RZ, RZ, R14 ;  /* 0x000000ffff037224 */ /* 0x000fe200078e000e */
[----:B------:R-:W-:-:S13]  /*14820*/  LOP3.LUT P1, RZ, R16, 0x4, RZ, 0xc0, !PT ;  /* 0x0000000410ff7812 */ /* 0x000fda000782c0ff */
[----:B0-----:R-:W-:Y:S05]  /*14830*/  WARPSYNC.COLLECTIVE R15, `(.L_x_11038) ;  /* 0x000000000f087348 */ /* 0x001fea0003c00000 */
[----:B------:R1:W2:Y:S02]  /*14840*/  SHFL.IDX P6, R14, R13, R12, R11 ;  /* 0x0000000c0d0e7389 */ /* 0x0002a400000c000b */
[----:B012---:R-:W-:Y:S01]  /*14850*/  ENDCOLLECTIVE ;  /* 0x000000000000791b */ /* 0x007fe20003800000 */
.L_x_11038:
        /* <DEDUP_REMOVED lines=8> */
.L_x_11039:
        /* <DEDUP_REMOVED lines=14> */
.L_x_11040:
[----:B------:R-:W-:Y:S02]  /*149c0*/  IMAD.MOV.U32 R13, RZ, RZ, R19 ;  /* 0x000000ffff0d7224 */ /* 0x000fe400078e0013 */
[----:B------:R-:W-:Y:S02]  /*149d0*/  IMAD.MOV.U32 R12, RZ, RZ, 0x2 ;  /* 0x00000002ff0c7424 */ /* 0x000fe400078e00ff */
[----:B------:R-:W-:-:S07]  /*149e0*/  IMAD.MOV.U32 R2, RZ, RZ, R14 ;  /* 0x000000ffff027224 */ /* 0x000fce00078e000e */
[----:B------:R-:W-:Y:S05]  /*149f0*/  WARPSYNC.COLLECTIVE R15, `(.L_x_11041) ;  /* 0x000000000f087348 */ /* 0x000fea0003c00000 */
[----:B------:R0:W1:Y:S02]  /*14a00*/  SHFL.IDX P6, R14, R13, R12, R11 ;  /* 0x0000000c0d0e7389 */ /* 0x00006400000c000b */
[----:B01----:R-:W-:Y:S01]  /*14a10*/  ENDCOLLECTIVE ;  /* 0x000000000000791b */ /* 0x003fe20003800000 */
.L_x_11041:
        /* <DEDUP_REMOVED lines=13> */
.L_x_11042:
[----:B------:R-:W-:Y:S02]  /*14af0*/  IMAD.MOV.U32 R13, RZ, RZ, R19 ;  /* 0x000000ffff0d7224 */ /* 0x000fe400078e0013 */
[----:B------:R-:W-:Y:S02]  /*14b00*/  IMAD.MOV.U32 R12, RZ, RZ, 0x3 ;  /* 0x00000003ff0c7424 */ /* 0x000fe400078e00ff */
[----:B------:R-:W-:-:S07]  /*14b10*/  IMAD.MOV.U32 R2, RZ, RZ, R14 ;  /* 0x000000ffff027224 */ /* 0x000fce00078e000e */
[----:B------:R-:W-:Y:S05]  /*14b20*/  WARPSYNC.COLLECTIVE R15, `(.L_x_11043) ;  /* 0x000000000f087348 */ /* 0x000fea0003c00000 */
[----:B------:R0:W1:Y:S02]  /*14b30*/  SHFL.IDX P6, R14, R13, R12, R11 ;  /* 0x0000000c0d0e7389 */ /* 0x00006400000c000b */
[----:B01----:R-:W-:Y:S01]  /*14b40*/  ENDCOLLECTIVE ;  /* 0x000000000000791b */ /* 0x003fe20003800000 */
.L_x_11043:
        /* <DEDUP_REMOVED lines=14> */
.L_x_11044:
[----:B------:R-:W-:Y:S01]  /*14c30*/  IMAD.MOV.U32 R2, RZ, RZ, R14 ;  /* 0x000000ffff027224 */ /* 0x000fe200078e000e */
[----:B------:R-:W-:Y:S06]  /*14c40*/  BRA `(.L_x_11045) ;  /* 0xffffffd400f47947 */ /* 0x000fec000383ffff */
.L_x_10986:
[----:B-1----:R1:W2:Y:S02]  /*14c50*/  SYNCS.PHASECHK.TRANS64.TRYWAIT P0, [R7+URZ+0x2d860], R2 ;  /* 0x02d86002070075a7 */ /* 0x0022a4000800017f */
[----:B--2---:R-:W-:Y:S05]  /*14c60*/  @!P0 NANOSLEEP.SYNCS 0x989680 ;  /* 0x009896800000895d */ /* 0x004fea0003900000 */
[----:B------:R-:W2:Y:S02]  /*14c70*/  @!P0 SYNCS.PHASECHK.TRANS64 P0, [R7+URZ+0x2d860], R2 ;  /* 0x02d86002070085a7 */ /* 0x000ea4000800007f */
[----:B--2---:R-:W-:Y:S05]  /*14c80*/  @!P0 BRA `(.L_x_10986) ;  /* 0xfffffffc00f08947 */ /* 0x004fea000383ffff */
[----:B------:R-:W-:Y:S05]  /*14c90*/  BRA `(.L_x_11046) ;  /* 0xffffffd800547947 */ /* 0x000fea000383ffff */
.L_x_10987:
        /* <DEDUP_REMOVED lines=8> */
.L_x_11048:
[----:B------:R-:W-:Y:S05]  /*14d20*/  BSYNC B1 ;  /* 0x0000000000017941 */ /* 0x000fea0003800000 */
.L_x_11047:
        /* <DEDUP_REMOVED lines=9> */
.L_x_11049:
[----:B------:R-:W-:Y:S02]  /*14dc0*/  IMAD.MOV.U32 R13, RZ, RZ, R18 ;  /* 0x000000ffff0d7224 */ /* 0x000fe400078e0012 */
[----:B------:R-:W-:Y:S01]  /*14dd0*/  IMAD.MOV.U32 R12, RZ, RZ, 0x1 ;  /* 0x00000001ff0c7424 */ /* 0x000fe200078e00ff */
[----:B------:R-:W-:-:S13]  /*14de0*/  IADD3 R2, P0, R14, R4, RZ ;  /* 0x000000040e027210 */ /* 0x000fda0007f1e0ff */
[----:B------:R-:W-:Y:S05]  /*14df0*/  WARPSYNC.COLLECTIVE R15, `(.L_x_11050) ;  /* 0x000000000f087348 */ /* 0x000fea0003c00000 */
[----:B------:R0:W1:Y:S02]  /*14e00*/  SHFL.IDX P6, R14, R13, R12, R11 ;  /* 0x0000000c0d0e7389 */ /* 0x00006400000c000b */
[----:B01----:R-:W-:Y:S01]  /*14e10*/  ENDCOLLECTIVE ;  /* 0x000000000000791b */ /* 0x003fe20003800000 */
.L_x_11050:
        /* <DEDUP_REMOVED lines=15> */
.L_x_11051:
[----:B------:R-:W-:Y:S02]  /*14f10*/  IMAD.MOV.U32 R13, RZ, RZ, R18 ;  /* 0x000000ffff0d7224 */ /* 0x000fe400078e0012 */
[----:B------:R-:W-:Y:S01]  /*14f20*/  IMAD.MOV.U32 R12, RZ, RZ, 0x2 ;  /* 0x00000002ff0c7424 */ /* 0x000fe200078e00ff */
[----:B------:R-:W-:-:S13]  /*14f30*/  IADD3 R2, P0, R14, R4, RZ ;  /* 0x000000040e027210 */ /* 0x000fda0007f1e0ff */
[----:B------:R-:W-:Y:S05]  /*14f40*/  WARPSYNC.COLLECTIVE R15, `(.L_x_11052) ;  /* 0x000000000f087348 */ /* 0x000fea0003c00000 */
[----:B------:R0:W1:Y:S02]  /*14f50*/  SHFL.IDX P6, R14, R13, R12, R11 ;  /* 0x0000000c0d0e7389 */ /* 0x00006400000c000b */
[----:B01----:R-:W-:Y:S01]  /*14f60*/  ENDCOLLECTIVE ;  /* 0x000000000000791b */ /* 0x003fe20003800000 */
.L_x_11052:
        /* <DEDUP_REMOVED lines=15> */
.L_x_11053:
[----:B------:R-:W-:Y:S02]  /*15060*/  IMAD.MOV.U32 R13, RZ, RZ, R18 ;  /* 0x000000ffff0d7224 */ /* 0x000fe400078e0012 */
[----:B------:R-:W-:Y:S01]  /*15070*/  IMAD.MOV.U32 R12, RZ, RZ, 0x3 ;  /* 0x00000003ff0c7424 */ /* 0x000fe200078e00ff */
[----:B------:R-:W-:-:S13]  /*15080*/  IADD3 R2, P0, R14, R4, RZ ;  /* 0x000000040e027210 */ /* 0x000fda0007f1e0ff */
[----:B------:R-:W-:Y:S05]  /*15090*/  WARPSYNC.COLLECTIVE R15, `(.L_x_11054) ;  /* 0x000000000f087348 */ /* 0x000fea0003c00000 */
[----:B------:R0:W1:Y:S02]  /*150a0*/  SHFL.IDX P6, R14, R13, R12, R11 ;  /* 0x0000000c0d0e7389 */ /* 0x00006400000c000b */
[----:B01----:R-:W-:Y:S01]  /*150b0*/  ENDCOLLECTIVE ;  /* 0x000000000000791b */ /* 0x003fe20003800000 */
.L_x_11054:
        /* <DEDUP_REMOVED lines=12> */
.L_x_11055:
[----:B------:R-:W-:Y:S01]  /*15180*/  @!PT LDS RZ, [RZ] ;  /* 0x00000000fffff984 */ /* 0x000fe20000000800 */
[----:B------:R-:W-:Y:S01]  /*15190*/  @!PT LDS RZ, [RZ] ;  /* 0x00000000fffff984 */ /* 0x000fe20000000800 */
[----:B------:R-:W-:Y:S01]  /*151a0*/  @!PT LDS RZ, [RZ] ;  /* 0x00000000fffff984 */ /* 0x000fe20000000800 */
[----:B------:R0:W-:Y:S01]  /*151b0*/  LDGSTS.E.BYPASS.LTC128B.128 [R8+0x3400], desc[UR36][R2.64+0x40], !P0 ;  /* 0x0340004002087fae */ /* 0x0001e2000c101d64 */
[----:B------:R-:W-:-:S13]  /*151c0*/  ISETP.LT.OR P0, PT, R0, 0x41, P1 ;  /* 0x000000410000780c */ /* 0x000fda0000f01670 */
[----:B------:R0:W-:Y:S01]  /*151d0*/  LDGSTS.E.BYPASS.LTC128B.128 [R8+0x5400], desc[UR36][R2.64+0x80], !P0 ;  /* 0x0540008002087fae */ /* 0x0001e2000c101d64 */
[----:B------:R-:W-:Y:S05]  /*151e0*/  BRA `(.L_x_11056) ;  /* 0xffffffd400947947 */ /* 0x000fea000383ffff */
.L_x_10993:
[----:B0-----:R0:W1:Y:S02]  /*151f0*/  SYNCS.PHASECHK.TRANS64.TRYWAIT P0, [R0+URZ+0x2d860], R3 ;  /* 0x02d86003000075a7 */ /* 0x001064000800017f */
[----:B-1----:R-:W-:Y:S05]  /*15200*/  @!P0 NANOSLEEP.SYNCS 0x989680 ;  /* 0x009896800000895d */ /* 0x002fea0003900000 */
[----:B------:R-:W1:Y:S02]  /*15210*/  @!P0 SYNCS.PHASECHK.TRANS64 P0, [R0+URZ+0x2d860], R3 ;  /* 0x02d86003000085a7 */ /* 0x000e64000800007f */
[----:B-1----:R-:W-:Y:S05]  /*15220*/  @!P0 BRA `(.L_x_10993) ;  /* 0xfffffffc00f08947 */ /* 0x002fea000383ffff */
[----:B------:R-:W-:Y:S05]  /*15230*/  BRA `(.L_x_11057) ;  /* 0xffffffd800907947 */ /* 0x000fea000383ffff */
.L_x_10994:
        /* <DEDUP_REMOVED lines=8> */
.L_x_11059:
[----:B------:R-:W-:Y:S05]  /*152c0*/  BSYNC B0 ;  /* 0x0000000000007941 */ /* 0x000fea0003800000 */
.L_x_11058:
[----:B------:R-:W0:Y:S01]  /*152d0*/  S2R R2, SR_TID.X ;  /* 0x0000000000027919 */ /* 0x000e220000002100 */
[----:B------:R-:W-:Y:S01]  /*152e0*/  IMAD.MOV.U32 R13, RZ, RZ, R17 ;  /* 0x000000ffff0d7224 */ /* 0x000fe200078e0011 */
[----:B------:R-:W-:Y:S01]  /*152f0*/  LEA R4, R4, UR47, 0x1 ;  /* 0x0000002f04047c11 */ /* 0x000fe2000f8e08ff */
[----:B------:R-:W-:Y:S02]  /*15300*/  IMAD.MOV.U32 R12, RZ, RZ, RZ ;  /* 0x000000ffff0c7224 */ /* 0x000fe400078e00ff */
[----:B------:R-:W-:Y:S02]  /*15310*/  IMAD.MOV.U32 R11, RZ, RZ, 0x1c1f ;  /* 0x00001c1fff0b7424 */ /* 0x000fe400078e00ff */
[----:B------:R-:W-:Y:S02]  /*15320*/  IMAD.MOV.U32 R15, RZ, RZ, -0x1 ;  /* 0xffffffffff0f7424 */ /* 0x000fe400078e00ff */
[----:B------:R-:W-:-:S07]  /*15330*/  IMAD.MOV.U32 R3, RZ, RZ, R14 ;  /* 0x000000ffff037224 */ /* 0x000fce00078e000e */
[----:B0-----:R-:W-:Y:S05]  /*15340*/  WARPSYNC.COLLECTIVE R15, `(.L_x_11060) ;  /* 0x000000000f087348 */ /* 0x001fea0003c00000 */
[----:B------:R1:W2:Y:S02]  /*15350*/  SHFL.IDX P6, R14, R13, R12, R11 ;  /* 0x0000000c0d0e7389 */ /* 0x0002a400000c000b */
[----:B012---:R-:W-:Y:S01]  /*15360*/  ENDCOLLECTIVE ;  /* 0x000000000000791b */ /* 0x007fe20003800000 */
.L_x_11060:
[----:B------:R-:W-:Y:S02]  /*15370*/  ULDC UR4, c[0x0][0x2f4] ;  /* 0x0000bd0000047ab9 */ /* 0x000fe40000000800 */
[----:B------:R-:W-:-:S04]  /*15380*/  ISETP.GE.AND P2, PT, R9, UR4, PT ;  /* 0x0000000409007c0c */ /* 0x000fc8000bf46270 */
[----:B------:R-:W-:Y:S01]  /*15390*/  ISETP.LT.OR P3, PT, R5, 0x1, P2 ;  /* 0x000000010500780c */ /* 0x000fe20001761670 */
[----:B------:R-:W-:Y:S02]  /*153a0*/  IMAD.MOV.U32 R13, RZ, RZ, R18 ;  /* 0x000000ffff0d7224 */ /* 0x000fe400078e0012 */
        /* <DEDUP_REMOVED lines=11> */
.L_x_11061:
        /* <DEDUP_REMOVED lines=17> */
.L_x_11062:
        /* <DEDUP_REMOVED lines=8> */
.L_x_11063:
        /* <DEDUP_REMOVED lines=15> */
.L_x_11064:
[----:B------:R-:W-:Y:S02]  /*156e0*/  IMAD.MOV.U32 R3, RZ, RZ, R7 ;  /* 0x000000ffff037224 */ /* 0x000fe400078e0007 */
[----:B------:R-:W-:Y:S02]  /*156f0*/  IMAD.MOV.U32 R13, RZ, RZ, R18 ;  /* 0x000000ffff0d7224 */ /* 0x000fe400078e0012 */
[----:B------:R-:W-:Y:S02]  /*15700*/  IMAD.MOV.U32 R12, RZ, RZ, 0x3 ;  /* 0x00000003ff0c7424 */ /* 0x000fe400078e00ff */
[----:B------:R-:W-:-:S07]  /*15710*/  IMAD.MOV.U32 R8, RZ, RZ, R14 ;  /* 0x000000ffff087224 */ /* 0x000fce00078e000e */
[----:B------:R-:W-:Y:S05]  /*15720*/  WARPSYNC.COLLECTIVE R15, `(.L_x_11065) ;  /* 0x000000000f087348 */ /* 0x000fea0003c00000 */
[----:B------:R0:W1:Y:S02]  /*15730*/  SHFL.IDX P6, R14, R13, R12, R11 ;  /* 0x0000000c0d0e7389 */ /* 0x00006400000c000b */
[----:B01----:R-:W-:Y:S01]  /*15740*/  ENDCOLLECTIVE ;  /* 0x000000000000791b */ /* 0x003fe20003800000 */
.L_x_11065:
        /* <DEDUP_REMOVED lines=13> */
.L_x_11066:
[----:B------:R-:W-:Y:S05]  /*15820*/  BRA `(.L_x_11067) ;  /* 0xffffffd400d87947 */ /* 0x000fea000383ffff */
.L_x_10997:
[----:B0-----:R0:W1:Y:S02]  /*15830*/  SYNCS.PHASECHK.TRANS64.TRYWAIT P0, [R7+URZ+0x2d820], R6 ;  /* 0x02d82006070075a7 */ /* 0x001064000800017f */
[----:B-1----:R-:W-:Y:S05]  /*15840*/  @!P0 NANOSLEEP.SYNCS 0x989680 ;  /* 0x009896800000895d */ /* 0x002fea0003900000 */
[----:B------:R-:W1:Y:S02]  /*15850*/  @!P0 SYNCS.PHASECHK.TRANS64 P0, [R7+URZ+0x2d820], R6 ;  /* 0x02d82006070085a7 */ /* 0x000e64000800007f */
[----:B-1----:R-:W-:Y:S05]  /*15860*/  @!P0 BRA `(.L_x_10997) ;  /* 0xfffffffc00f08947 */ /* 0x002fea000383ffff */
[----:B------:R-:W-:Y:S05]  /*15870*/  BRA `(.L_x_11068) ;  /* 0xffffffd800547947 */ /* 0x000fea000383ffff */
.L_x_10998:
        /* <DEDUP_REMOVED lines=11> */
.L_x_11070:
[----:B------:R-:W-:Y:S05]  /*15930*/  BSYNC B0 ;  /* 0x0000000000007941 */ /* 0x000fea0003800000 */
.L_x_11069:
[----:B------:R-:W-:Y:S05]  /*15940*/  BRA `(.L_x_11071) ;  /* 0xffffffd800387947 */ /* 0x000fea000383ffff */
.L_x_10999:
[----:B------:R-:W-:Y:S01]  /*15950*/  BSSY B0, `(.L_x_11072) ;  /* 0x0000006000007945 */ /* 0x000fe20003800000 */
[----:B------:R-:W-:-:S07]  /*15960*/  IMAD.MOV.U32 R15, RZ, RZ, -0x1 ;  /* 0xffffffffff0f7424 */ /* 0x000fce00078e00ff */
[----:B01---5:R-:W-:Y:S05]  /*15970*/  WARPSYNC.COLLECTIVE R15, `(.L_x_11073) ;  /* 0x000000000f0c7348 */ /* 0x023fea0003c00000 */
[----:B------:R-:W-:Y:S02]  /*15980*/  ELECT P6, UR62, PT ;  /* 0x00000000003e782f */ /* 0x000fe400038c0000 */
[----:B------:R-:W-:Y:S01]  /*15990*/  MOV R14, UR62 ;  /* 0x0000003e000e7c02 */ /* 0x000fe20008000f00 */
[----:B01---5:R-:W-:Y:S10]  /*159a0*/  ENDCOLLECTIVE ;  /* 0x000000000000791b */ /* 0x023ff40003800000 */
.L_x_11073:
[----:B------:R-:W-:Y:S05]  /*159b0*/  BSYNC B0 ;  /* 0x0000000000007941 */ /* 0x000fea0003800000 */
.L_x_11072:
[----:B------:R-:W-:Y:S05]  /*159c0*/  BRA `(.L_x_11074) ;  /* 0xffffffd8002c7947 */ /* 0x000fea000383ffff */
.L_x_11001:
[----:B-1----:R1:W2:Y:S02]  /*159d0*/  SYNCS.PHASECHK.TRANS64.TRYWAIT P1, [R5+URZ+0x2d840], R4 ;  /* 0x02d84004050075a7 */ /* 0x0022a4000802017f */
[----:B--2---:R-:W-:Y:S05]  /*159e0*/  @!P1 NANOSLEEP.SYNCS 0x989680 ;  /* 0x009896800000995d */ /* 0x004fea0003900000 */
[----:B------:R-:W2:Y:S02]  /*159f0*/  @!P1 SYNCS.PHASECHK.TRANS64 P1, [R5+URZ+0x2d840], R4 ;  /* 0x02d84004050095a7 */ /* 0x000ea4000802007f */
[----:B--2---:R-:W-:Y:S05]  /*15a00*/  @!P1 BRA `(.L_x_11001) ;  /* 0xfffffffc00f09947 */ /* 0x004fea000383ffff */
[----:B------:R-:W-:Y:S05]  /*15a10*/  BRA `(.L_x_11075) ;  /* 0xffffffd800547947 */ /* 0x000fea000383ffff */
.L_x_11003:
[----:B--2---:R2:W3:Y:S02]  /*15a20*/  SYNCS.PHASECHK.TRANS64.TRYWAIT P1, [R3+URZ+0x2d840], R0 ;  /* 0x02d84000030075a7 */ /* 0x0044e4000802017f */
[----:B---3--:R-:W-:Y:S05]  /*15a30*/  @!P1 NANOSLEEP.SYNCS 0x989680 ;  /* 0x009896800000995d */ /* 0x008fea0003900000 */
[----:B------:R-:W3:Y:S02]  /*15a40*/  @!P1 SYNCS.PHASECHK.TRANS64 P1, [R3+URZ+0x2d840], R0 ;  /* 0x02d84000030095a7 */ /* 0x000ee4000802007f */
[----:B---3--:R-:W-:Y:S05]  /*15a50*/  @!P1 BRA `(.L_x_11003) ;  /* 0xfffffffc00f09947 */ /* 0x008fea000383ffff */
[----:B------:R-:W-:Y:S05]  /*15a60*/  BRA `(.L_x_11076) ;  /* 0xffffffd800607947 */ /* 0x000fea000383ffff */
.L_x_11005:
[----:B---3--:R3:W4:Y:S02]  /*15a70*/  SYNCS.PHASECHK.TRANS64.TRYWAIT P1, [R5+URZ+0x2d860], R4 ;  /* 0x02d86004050075a7 */ /* 0x008724000802017f */
[----:B----4-:R-:W-:Y:S05]  /*15a80*/  @!P1 NANOSLEEP.SYNCS 0x989680 ;  /* 0x009896800000995d */ /* 0x010fea0003900000 */
[----:B------:R-:W4:Y:S02]  /*15a90*/  @!P1 SYNCS.PHASECHK.TRANS64 P1, [R5+URZ+0x2d860], R4 ;  /* 0x02d86004050095a7 */ /* 0x000f24000802007f */
[----:B----4-:R-:W-:Y:S05]  /*15aa0*/  @!P1 BRA `(.L_x_11005) ;  /* 0xfffffffc00f09947 */ /* 0x010fea000383ffff */
[----:B------:R-:W-:Y:S05]  /*15ab0*/  BRA `(.L_x_11077) ;  /* 0xffffffd8005c7947 */ /* 0x000fea000383ffff */
.L_x_11078:
        /* <DEDUP_REMOVED lines=12> */
.L_x_15999:


//--------------------- .text._ZN7cutlass13device_kernelIN5flash11enable_sm90INS1_16FlashAttnFwdSm90INS1_25CollectiveMainloopFwdSm90ILi2EN4cute5tupleIJNS5_1CILi1EEES8_S8_EEENS6_IJNS7_ILi192EEENS7_ILi128EEENS7_ILi96EEEEEELi96ENS_6half_tEfNS_4arch4Sm90ELb0ELb1ELb0ELb1ELb1ELb0ELb0ELb0ELb1ELb1ELb1ELb0EEENS1_21CollectiveEpilogueFwdINS6_IJSA_SC_SB_EEES9_SE_SG_Li384ELb1ELb1ELb1ELb0EEENS1_36VarlenDynamicPersistentTileSchedulerILi192ELi128ELi384ELi128ELb1ELb1ELb1ELb1ELb0ELb1EEEEEEEEEvNT_6ParamsE --------------------------
	.section	.text._ZN7cutlass13device_kernelIN5flash11enable_sm90INS1_16FlashAttnFwdSm90INS1_25CollectiveMainloopFwdSm90ILi2EN4cute5tupleIJNS5_1CILi1EEES8_S8_EEENS6_IJNS7_ILi192EEENS7_ILi128EEENS7_ILi96EEEEEELi96ENS_6half_tEfNS_4arch4Sm90ELb0ELb1ELb0ELb1ELb1ELb0ELb0ELb0ELb1ELb1ELb1ELb0EEENS1_21CollectiveEpilogueFwdINS6_IJSA_SC_SB_EEES9_SE_SG_Li384ELb1ELb1ELb1ELb0EEENS1_36VarlenDynamicPersistentTileSchedulerILi192ELi128ELi384ELi128ELb1ELb1ELb1ELb1ELb0ELb1EEEEEEEEEvNT_6ParamsE,"ax",@progbits
	.align	128
.text._ZN7cutlass13device_kernelIN5flash11enable_sm90INS1_16FlashAttnFwdSm90INS1_25CollectiveMainloopFwdSm90ILi2EN4cute5tupleIJNS5_1CILi1EEES8_S8_EEENS6_IJNS7_ILi192EEENS7_ILi128EEENS7_ILi96EEEEEELi96ENS_6half_tEfNS_4arch4Sm90ELb0ELb1ELb0ELb1ELb1ELb0ELb0ELb0ELb1ELb1ELb1ELb0EEENS1_21CollectiveEpilogueFwdINS6_IJSA_SC_SB_EEES9_SE_SG_Li384ELb1ELb1ELb1ELb0EEENS1_36VarlenDynamicPersistentTileSchedulerILi192ELi128ELi384ELi128ELb1ELb1ELb1ELb1ELb0ELb1EEEEEEEEEvNT_6ParamsE:
        .type           _ZN7cutlass13device_kernelIN5flash11enable_sm90INS1_16FlashAttnFwdSm90INS1_25CollectiveMainloopFwdSm90ILi2EN4cute5tupleIJNS5_1CILi1EEES8_S8_EEENS6_IJNS7_ILi192EEENS7_ILi128EEENS7_ILi96EEEEEELi96ENS_6half_tEfNS_4arch4Sm90ELb0ELb1ELb0ELb1ELb1ELb0ELb0ELb0ELb1ELb1ELb1ELb0EEENS1_21CollectiveEpilogueFwdINS6_IJSA_SC_SB_EEES9_SE_SG_Li384ELb1ELb1ELb1ELb0EEENS1_36VarlenDynamicPersistentTileSchedulerILi192ELi128ELi384ELi128ELb1ELb1ELb1ELb1ELb0ELb1EEEEEEEEEvNT_6ParamsE,@function
        .size           _ZN7cutlass13device_kernelIN5flash11enable_sm90INS1_16FlashAttnFwdSm90INS1_25CollectiveMainloopFwdSm90ILi2EN4cute5tupleIJNS5_1CILi1EEES8_S8_EEENS6_IJNS7_ILi192EEENS7_ILi128EEENS7_ILi96EEEEEELi96ENS_6half_tEfNS_4arch4Sm90ELb0ELb1ELb0ELb1ELb1ELb0ELb0ELb0ELb1ELb1ELb1ELb0EEENS1_21CollectiveEpilogueFwdINS6_IJSA_SC_SB_EEES9_SE_SG_Li384ELb1ELb1ELb1ELb0EEENS1_36VarlenDynamicPersistentTileSchedulerILi192ELi128ELi384ELi128ELb1ELb1ELb1ELb1ELb0ELb1EEEEEEEEEvNT_6ParamsE,(.L_x_16000 - _ZN7cutlass13device_kernelIN5flash11enable_sm90INS1_16FlashAttnFwdSm90INS1_25CollectiveMainloopFwdSm90ILi2EN4cute5tupleIJNS5_1CILi1EEES8_S8_EEENS6_IJNS7_ILi192EEENS7_ILi128EEENS7_ILi96EEEEEELi96ENS_6half_tEfNS_4arch4Sm90ELb0ELb1ELb0ELb1ELb1ELb0ELb0ELb0ELb1ELb1ELb1ELb0EEENS1_21CollectiveEpilogueFwdINS6_IJSA_SC_SB_EEES9_SE_SG_Li384ELb1ELb1ELb1ELb0EEENS1_36VarlenDynamicPersistentTileSchedulerILi192ELi128ELi384ELi128ELb1ELb1ELb1ELb1ELb0ELb1EEEEEEEEEvNT_6ParamsE)
        .other          _ZN7cutlass13device_kernelIN5flash11enable_sm90INS1_16FlashAttnFwdSm90INS1_25CollectiveMainloopFwdSm90ILi2EN4cute5tupleIJNS5_1CILi1EEES8_S8_EEENS6_IJNS7_ILi192EEENS7_ILi128EEENS7_ILi96EEEEEELi96ENS_6half_tEfNS_4arch4Sm90ELb0ELb1ELb0ELb1ELb1ELb0ELb0ELb0ELb1ELb1ELb1ELb0EEENS1_21CollectiveEpilogueFwdINS6_IJSA_SC_SB_EEES9_SE_SG_Li384ELb1ELb1ELb1ELb0EEENS1_36VarlenDynamicPersistentTileSchedulerILi192ELi128ELi384ELi128ELb1ELb1ELb1ELb1ELb0ELb1EEEEEEEEEvNT_6ParamsE,@"STO_CUDA_ENTRY STV_DEFAULT"
_ZN7cutlass13device_kernelIN5flash11enable_sm90INS1_16FlashAttnFwdSm90INS1_25CollectiveMainloopFwdSm90ILi2EN4cute5tupleIJNS5_1CILi1EEES8_S8_EEENS6_IJNS7_ILi192EEENS7_ILi128EEENS7_ILi96EEEEEELi96ENS_6half_tEfNS_4arch4Sm90ELb0ELb1ELb0ELb1ELb1ELb0ELb0ELb0ELb1ELb1ELb1ELb0EEENS1_21CollectiveEpilogueFwdINS6_IJSA_SC_SB_EEES9_SE_SG_Li384ELb1ELb1ELb1ELb0EEENS1_36VarlenDynamicPersistentTileSchedulerILi192ELi128ELi384ELi128ELb1ELb1ELb1ELb1ELb0ELb1EEEEEEEEEvNT_6ParamsE:
        /* <DEDUP_REMOVED lines=45> */
.L_x_11079:
        /* <DEDUP_REMOVED lines=22> */
.L_x_11080:
        /* <DEDUP_REMOVED lines=18> */
.L_x_11081:
        /* <DEDUP_REMOVED lines=22> */
.L_x_11082:
        /* <DEDUP_REMOVED lines=23> */
.L_x_11083:
        /* <DEDUP_REMOVED lines=8> */
.L_x_11085:
        /* <DEDUP_REMOVED lines=18> */
[----:B------:R-:W-:Y:S01]  /*09c0*/  VIADD R13, R2, 0xffffff80 ;  /* 0xffffff80020d7836 */ /* 0x000fe20000000000 */
[----:B------:R-:W-:Y:S01]  /*09d0*/  R2UR UR6, R9 ;  /* 0x00000000090672ca */ /* 0x000fe200000e0000 */
[----:B------:R-:W-:Y:S01]  /*09e0*/  IMAD.MOV.U32 R19, RZ, RZ, 0x40 ;  /* 0x00000040ff137424 */ /* 0x000fe200078e00ff */
[----:B------:R-:W-:Y:S01]  /*09f0*/  R2UR UR5, R10 ;  /* 0x000000000a0572ca */ /* 0x000fe200000e0000 */
[----:B------:R-:W-:Y:S01]  /*0a00*/  ULOP3.LUT UR52, UR44, 0x1, URZ, 0xfc, !UPT ;  /* 0x000000012c347892 */ /* 0x000fe2000f8efc3f */
[----:B------:R-:W-:Y:S01]  /*0a10*/  SHF.R.S32.HI R0, RZ, 0x1f, R13 ;  /* 0x0000001fff007819 */ /* 0x000fe2000001140d */
[----:B------:R-:W-:Y:S01]  /*0a20*/  UMOV UR51, URZ ;  /* 0x0000003f00337c82 */ /* 0x000fe20008000000 */
[----:B------:R-:W-:Y:S01]  /*0a30*/  R2UR UR7, R11 ;  /* 0x000000000b0772ca */ /* 0x000fe200000e0000 */
[----:B------:R-:W-:Y:S01]  /*0a40*/  UMOV UR50, URZ ;  /* 0x0000003f00327c82 */ /* 0x000fe20008000000 */
[CC--:B------:R-:W-:Y:S01]  /*0a50*/  LEA.HI R3, R0.reuse, R13.reuse, RZ, 0x4 ;  /* 0x0000000d00037211 */ /* 0x0c0fe200078f20ff */
[----:B------:R-:W-:Y:S01]  /*0a60*/  UMOV UR49, URZ ;  /* 0x0000003f00317c82 */ /* 0x000fe20008000000 */
[----:B------:R-:W-:-:S02]  /*0a70*/  LEA.HI R2, R0, R13, RZ, 0x7 ;  /* 0x0000000d00027211 */ /* 0x000fc400078f38ff */
[----:B------:R-:W-:Y:S02]  /*0a80*/  LOP3.LUT R4, R3, 0xfffffff0, RZ, 0xc0, !PT ;  /* 0xfffffff003047812 */ /* 0x000fe400078ec0ff */
[----:B------:R-:W-:Y:S02]  /*0a90*/  SHF.R.S32.HI R6, RZ, 0x4, R3 ;  /* 0x00000004ff067819 */ /* 0x000fe40000011403 */
[----:B------:R-:W-:Y:S01]  /*0aa0*/  LOP3.LUT R153, R2, 0xffffff80, RZ, 0xc0, !PT ;  /* 0xffffff8002997812 */ /* 0x000fe200078ec0ff */
[----:B------:R-:W-:Y:S01]  /*0ab0*/  IMAD.IADD R4, R13, 0x1, -R4 ;  /* 0x000000010d047824 */ /* 0x000fe200078e0a04 */
[----:B------:R-:W-:Y:S02]  /*0ac0*/  LEA.HI R3, R3, R6, RZ, 0x1 ;  /* 0x0000000603037211 */ /* 0x000fe400078f08ff */
[----:B------:R-:W-:Y:S01]  /*0ad0*/  LEA.HI R7, R0, R13, RZ, 0x5 ;  /* 0x0000000d00077211 */ /* 0x000fe200078f28ff */
[----:B------:R-:W-:Y:S01]  /*0ae0*/  IMAD.IADD R153, R13, 0x1, -R153 ;  /* 0x000000010d997824 */ /* 0x000fe200078e0a99 */
[----:B------:R-:W-:-:S02]  /*0af0*/  LOP3.LUT R5, R3, 0x1ffffffe, RZ, 0xc0, !PT ;  /* 0x1ffffffe03057812 */ /* 0x000fc400078ec0ff */
[----:B------:R-:W-:Y:S02]  /*0b00*/  SHF.R.S32.HI R3, RZ, 0x1f, R4 ;  /* 0x0000001fff037819 */ /* 0x000fe40000011404 */
[----:B------:R-:W-:Y:S01]  /*0b10*/  SHF.R.S32.HI R8, RZ, 0x1f, R153 ;  /* 0x0000001fff087819 */ /* 0x000fe20000011499 */
[----:B------:R-:W-:Y:S01]  /*0b20*/  IMAD.IADD R5, R6, 0x1, -R5 ;  /* 0x0000000106057824 */ /* 0x000fe200078e0a05 */
[----:B------:R-:W-:Y:S02]  /*0b30*/  LEA.HI R3, R3, R4, RZ, 0x3 ;  /* 0x0000000403037211 */ /* 0x000fe400078f18ff */
[----:B------:R-:W-:Y:S01]  /*0b40*/  LEA.HI R9, R8, R153, RZ, 0x2 ;  /* 0x0000009908097211 */ /* 0x000fe200078f10ff */
[----:B------:R-:W-:Y:S01]  /*0b50*/  IMAD.SHL.U32 R5, R5, 0x8, RZ ;  /* 0x0000000805057824 */ /* 0x000fe200078e00ff */
[----:B------:R-:W-:Y:S01]  /*0b60*/  SHF.R.S32.HI R7, RZ, 0x5, R7 ;  /* 0x00000005ff077819 */ /* 0x000fe20000011407 */
[----:B------:R-:W-:Y:S01]  /*0b70*/  IMAD.SHL.U32 R6, R3, 0x40, RZ ;  /* 0x0000004003067824 */ /* 0x000fe200078e00ff */
[----:B------:R-:W-:-:S02]  /*0b80*/  SHF.R.S32.HI R10, RZ, 0x2, R9 ;  /* 0x00000002ff0a7819 */ /* 0x000fc40000011409 */
[----:B------:R-:W-:Y:S01]  /*0b90*/  SHF.R.S32.HI R11, RZ, 0x1f, R9 ;  /* 0x0000001fff0b7819 */ /* 0x000fe20000011409 */
[----:B------:R-:W-:Y:S01]  /*0ba0*/  IMAD R12, R7, 0x10, R4 ;  /* 0x00000010070c7824 */ /* 0x000fe200078e0204 */
[----:B------:R-:W-:Y:S02]  /*0bb0*/  LOP3.LUT R3, R3, 0xfffffff8, RZ, 0xc0, !PT ;  /* 0xfffffff803037812 */ /* 0x000fe400078ec0ff */
[----:B------:R-:W-:Y:S02]  /*0bc0*/  SHF.R.S32.HI R14, RZ, 0x7, R2 ;  /* 0x00000007ff0e7819 */ /* 0x000fe40000011402 */
[----:B------:R-:W-:Y:S01]  /*0bd0*/  LEA.HI R11, R11, R10, RZ, 0x3 ;  /* 0x0000000a0b0b7211 */ /* 0x000fe200078f18ff */
[----:B------:R-:W-:Y:S01]  /*0be0*/  IMAD.IADD R3, R4, 0x1, -R3 ;  /* 0x0000000104037824 */ /* 0x000fe200078e0a03 */
[----:B------:R-:W-:Y:S01]  /*0bf0*/  LEA.HI R8, R8, R153, RZ, 0x5 ;  /* 0x0000009908087211 */ /* 0x000fe200078f28ff */
[----:B------:R-:W-:Y:S01]  /*0c00*/  IMAD.HI R4, R14, 0x55555556, RZ ;  /* 0x555555560e047827 */ /* 0x000fe200078e02ff */
[----:B------:R-:W-:-:S02]  /*0c10*/  LOP3.LUT R11, R11, 0xfffffff8, RZ, 0xc0, !PT ;  /* 0xfffffff80b0b7812 */ /* 0x000fc400078ec0ff */
[----:B------:R-:W-:Y:S01]  /*0c20*/  LOP3.LUT R6, R6, 0x7ffffe00, RZ, 0xc0, !PT ;  /* 0x7ffffe0006067812 */ /* 0x000fe200078ec0ff */
[----:B------:R-:W-:Y:S01]  /*0c30*/  IMAD.SHL.U32 R2, R3, 0x40, RZ ;  /* 0x0000004003027824 */ /* 0x000fe200078e00ff */
[----:B------:R-:W-:Y:S01]  /*0c40*/  LEA.HI R4, R4, R4, RZ, 0x1 ;  /* 0x0000000404047211 */ /* 0x000fe200078f08ff */
[----:B------:R-:W-:Y:S01]  /*0c50*/  IMAD.IADD R11, R10, 0x1, -R11 ;  /* 0x000000010a0b7824 */ /* 0x000fe200078e0a0b */
[----:B------:R-:W-:Y:S01]  /*0c60*/  SHF.R.S32.HI R8, RZ, 0x5, R8 ;  /* 0x00000005ff087819 */ /* 0x000fe20000011408 */
[----:B------:R-:W-:Y:S01]  /*0c70*/  IMAD R6, R7, 0x400, R6 ;  /* 0x0000040007067824 */ /* 0x000fe200078e0206 */
[----:B------:R-:W-:Y:S01]  /*0c80*/  LOP3.LUT R2, R2, 0x1c0, RZ, 0xc0, !PT ;  /* 0x000001c002027812 */ /* 0x000fe200078ec0ff */
[--C-:B------:R-:W-:Y:S01]  /*0c90*/  IMAD.U32 R7, R12, 0x20, R5.reuse ;  /* 0x000000200c077824 */ /* 0x100fe200078e0005 */
[----:B------:R-:W-:Y:S01]  /*0ca0*/  LEA.HI R0, R0, R13, RZ, 0x2 ;  /* 0x0000000d00007211 */ /* 0x000fe200078f10ff */
[----:B------:R-:W-:Y:S01]  /*0cb0*/  IMAD R4, R4, -0x3, R14 ;  /* 0xfffffffd04047824 */ /* 0x000fe200078e020e */
[----:B------:R-:W-:Y:S01]  /*0cc0*/  LOP3.LUT R5, R2, 0x8, R5, 0xf8, !PT ;  /* 0x0000000802057812 */ /* 0x000fe200078ef805 */
[----:B------:R-:W-:Y:S01]  /*0cd0*/  IMAD R11, R8, 0x10, R11 ;  /* 0x00000010080b7824 */ /* 0x000fe200078e020b */
[----:B------:R-:W-:Y:S01]  /*0ce0*/  SHF.R.U32.HI R2, RZ, 0x3, R2 ;  /* 0x00000003ff027819 */ /* 0x000fe20000011602 */
[----:B------:R0:W-:Y:S01]  /*0cf0*/  STL [R1+0x14], R7 ;  /* 0x0000140701007387 */ /* 0x0001e20000100800 */
[----:B------:R-:W-:-:S02]  /*0d00*/  LOP3.LUT R151, R0, 0xfffffffc, RZ, 0xc0, !PT ;  /* 0xfffffffc00977812 */ /* 0x000fc400078ec0ff */
[----:B------:R-:W-:Y:S02]  /*0d10*/  LOP3.LUT R5, R5, R2, RZ, 0x3c, !PT ;  /* 0x0000000205057212 */ /* 0x000fe400078e3cff */
[----:B------:R-:W-:Y:S01]  /*0d20*/  R2P PR, R3, 0x6 ;  /* 0x0000000603007804 */ /* 0x000fe20000000000 */
[----:B------:R-:W-:Y:S01]  /*0d30*/  IMAD.IADD R151, R13, 0x1, -R151 ;  /* 0x000000010d977824 */ /* 0x000fe200078e0a97 */
[----:B------:R-:W-:Y:S01]  /*0d40*/  SHF.R.S32.HI R152, RZ, 0x2, R0 ;  /* 0x00000002ff987819 */ /* 0x000fe20000011400 */
[----:B------:R-:W-:Y:S02]  /*0d50*/  IMAD.IADD R5, R6, 0x1, R5 ;  /* 0x0000000106057824 */ /* 0x000fe400078e0205 */
[----:B0-----:R-:W-:Y:S01]  /*0d60*/  IMAD R7, R4, 0x40, R11 ;  /* 0x0000004004077824 */ /* 0x001fe200078e020b */
[----:B------:R-:W-:Y:S01]  /*0d70*/  LOP3.LUT R4, R9, 0x7ffffffc, RZ, 0xc0, !PT ;  /* 0x7ffffffc09047812 */ /* 0x000fe200078ec0ff */
[C---:B------:R-:W-:Y:S01]  /*0d80*/  IMAD.SHL.U32 R138, R151.reuse, 0x8, RZ ;  /* 0x00000008978a7824 */ /* 0x040fe200078e00ff */
[----:B------:R-:W-:-:S02]  /*0d90*/  LEA.HI R2, R151, R151, RZ, 0x1 ;  /* 0x0000009797027211 */ /* 0x000fc400078f08ff */
[----:B------:R0:W-:Y:S01]  /*0da0*/  STL [R1+0x10], R7 ;  /* 0x0000100701007387 */ /* 0x0001e20000100800 */
[----:B------:R-:W-:Y:S01]  /*0db0*/  IMAD.IADD R4, R153, 0x1, -R4 ;  /* 0x0000000199047824 */ /* 0x000fe200078e0a04 */
[----:B------:R-:W-:Y:S01]  /*0dc0*/  LEA R18, R5, UR41, 0x1 ;  /* 0x0000002905127c11 */ /* 0x000fe2000f8e08ff */
[----:B------:R-:W-:Y:S01]  /*0dd0*/  VIADD R139, R138, 0x20 ;  /* 0x000000208a8b7836 */ /* 0x000fe20000000000 */
[----:B------:R-:W-:Y:S01]  /*0de0*/  LOP3.LUT R2, R2, 0x1ffffffe, RZ, 0xc0, !PT ;  /* 0x1ffffffe02027812 */ /* 0x000fe200078ec0ff */
[----:B------:R-:W-:Y:S01]  /*0df0*/  IMAD.SHL.U32 R17, R4, 0x2, RZ ;  /* 0x0000000204117824 */ /* 0x000fe200078e00ff */
[----:B------:R-:W-:Y:S01]  /*0e00*/  SEL R19, R19, 0xffffffc0, !P2 ;  /* 0xffffffc013137807 */ /* 0x000fe20005000000 */
[----:B------:R-:W-:Y:S01]  /*0e10*/  VIADD R22, R18, 0x21800 ;  /* 0x0002180012167836 */ /* 0x000fe20000000000 */
[----:B------:R-:W-:Y:S01]  /*0e20*/  SHF.R.S32.HI R3, RZ, 0x1f, R139 ;  /* 0x0000001fff037819 */ /* 0x000fe2000001148b */
[----:B------:R-:W-:Y:S02]  /*0e30*/  VIADD R141, R138, 0x40 ;  /* 0x000000408a8d7836 */ /* 0x000fe40000000000 */
        /* <DEDUP_REMOVED lines=17> */
[----:B------:R-:W-:Y:S01]  /*0f50*/  VIADD R23, R18, 0x21820 ;  /* 0x0002182012177836 */ /* 0x000fe20000000000 */
[----:B------:R-:W-:Y:S01]  /*0f60*/  SHF.R.S32.HI R155, RZ, 0x1f, R143 ;  /* 0x0000001fff9b7819 */ /* 0x000fe2000001148f */
[----:B------:R-:W-:Y:S01]  /*0f70*/  IMAD.IADD R2, R151, 0x1, -R2 ;  /* 0x0000000197027824 */ /* 0x000fe200078e0a02 */
[----:B------:R-:W-:Y:S01]  /*0f80*/  SHF.R.S32.HI R154, RZ, 0x1f, R142 ;  /* 0x0000001fff9a7819 */ /* 0x000fe2000001148e */
[----:B------:R-:W-:-:S02]  /*0f90*/  @P1 VIADD R23, R22, 0xffffffe0 ;  /* 0xffffffe016171836 */ /* 0x000fc40000000000 */
[----:B------:R-:W-:Y:S02]  /*0fa0*/  IMAD.IADD R22, R22, 0x1, R19 ;  /* 0x0000000116167824 */ /* 0x000fe400078e0213 */
[----:B------:R-:W-:Y:S02]  /*0fb0*/  VIADD R140, R17, 0x10 ;  /* 0x00000010118c7836 */ /* 0x000fe40000000000 */
[----:B------:R-:W-:Y:S02]  /*0fc0*/  IMAD R137, R2, 0x8, R7 ;  /* 0x0000000802897824 */ /* 0x000fe400078e0207 */
[----:B------:R-:W-:Y:S02]  /*0fd0*/  IMAD.IADD R19, R19, 0x1, R23 ;  /* 0x0000000113137824 */ /* 0x000fe400078e0217 */
[----:B0-----:R-:W-:-:S07]  /*0fe0*/  VIADD R136, R23, 0x6000 ;  /* 0x0000600017887836 */ /* 0x001fce0000000000 */
.L_x_11189:
        /* <DEDUP_REMOVED lines=11> */
[----:B01-3--:R-:W-:Y:S02]  /*10a0*/  IMAD.U32 R2, RZ, RZ, UR8 ;  /* 0x00000008ff027e24 */ /* 0x00bfe4000f8e00ff */
[----:B----4-:R-:W-:Y:S01]  /*10b0*/  IMAD.U32 R3, RZ, RZ, UR9 ;  /* 0x00000009ff037e24 */ /* 0x010fe2000f8e00ff */
[----:B------:R-:W-:Y:S02]  /*10c0*/  @UP1 ULDC.64 UR8, c[0x0][0xa18] ;  /* 0x0002860000081ab9 */ /* 0x000fe40000000a00 */
[----:B------:R-:W-:Y:S02]  /*10d0*/  @UP1 UIMAD.WIDE UR8, UR7, 0x4, UR8 ;  /* 0x00000004070818a5 */ /* 0x000fe4000f8e0208 */
[----:B--2---:R-:W2:Y:S04]  /*10e0*/  @P0 LDG.E R2, desc[UR56][R2.64] ;  /* 0x0000003802020981 */ /* 0x004ea8000c1e1900 */
[----:B------:R-:W-:-:S02]  /*10f0*/  IMAD.U32 R4, RZ, RZ, UR8 ;  /* 0x00000008ff047e24 */ /* 0x000fc4000f8e00ff */
        /* <DEDUP_REMOVED lines=30> */
.L_x_11086:
        /* <DEDUP_REMOVED lines=9> */
.L_x_11087:
        /* <DEDUP_REMOVED lines=13> */
.L_x_11088:
[----:B------:R-:W-:Y:S01]  /*1440*/  ULDC UR7, c[0x0][0x448] ;  /* 0x0001120000077ab9 */ /* 0x000fe20000000800 */
[----:B------:R-:W-:Y:S02]  /*1450*/  UIMAD UR39, UR6, 0xc0, URZ ;  /* 0x000000c0062778a4 */ /* 0x000fe4000f8e023f */
        /* <DEDUP_REMOVED lines=26> */
.L_x_11090:
[----:B------:R-:W-:-:S11]  /*1600*/  UISETP.NE.AND UP0, UPT, UR7, 0x1, UPT ;  /* 0x000000010700788c */ /* 0x000fd6000bf05270 */
[----:B------:R-:W-:Y:S02]  /*1610*/  @UP0 ULDC.64 UR10, c[0x0][0x9e8] ;  /* 0x00027a00000a0ab9 */ /* 0x000fe40000000a00 */
[----:B------:R-:W-:-:S04]  /*1620*/  UIMAD.WIDE.U32 UR8, UR4, UR10, URZ ;  /* 0x0000000a040872a5 */ /* 0x000fc8000f8e003f */
[----:B------:R-:W-:-:S12]  /*1630*/  @UP0 USHF.R.U32.HI UR4, URZ, UR11, UR9 ;  /* 0x0000000b3f040299 */ /* 0x000fd80008011609 */
.L_x_11091:
[----:B------:R-:W-:-:S04]  /*1640*/  UIMAD UR4, UR4, UR7, UR7 ;  /* 0x00000007040472a4 */ /* 0x000fc8000f8e0207 */
[----:B------:R-:W-:-:S04]  /*1650*/  UISETP.LT.AND UP0, UPT, UR6, UR4, UPT ;  /* 0x000000040600728c */ /* 0x000fc8000bf01270 */
[----:B------:R-:W-:-:S12]  /*1660*/  USEL UR6, UR6, UR4, UP0 ;  /* 0x0000000406067287 */ /* 0x000fd80008000000 */
.L_x_11089:
        /* <DEDUP_REMOVED lines=33> */
.L_x_11093:
[----:B------:R-:W-:-:S11]  /*1880*/  UISETP.NE.AND UP0, UPT, UR7, 0x1, UPT ;  /* 0x000000010700788c */ /* 0x000fd6000bf05270 */
[----:B------:R-:W-:Y:S02]  /*1890*/  @UP0 ULDC.64 UR12, c[0x0][0x9e8] ;  /* 0x00027a00000c0ab9 */ /* 0x000fe40000000a00 */
[----:B------:R-:W-:-:S04]  /*18a0*/  UIMAD.WIDE.U32 UR8, UR4, UR12, URZ ;  /* 0x0000000c040872a5 */ /* 0x000fc8000f8e003f */
[----:B------:R-:W-:-:S12]  /*18b0*/  @UP0 USHF.R.U32.HI UR4, URZ, UR13, UR9 ;  /* 0x0000000d3f040299 */ /* 0x000fd80008011609 */
.L_x_11094:
[----:B------:R-:W-:-:S04]  /*18c0*/  UIMAD UR4, UR4, UR7, URZ ;  /* 0x00000007040472a4 */ /* 0x000fc8000f8e023f */
[----:B------:R-:W-:-:S04]  /*18d0*/  UISETP.LT.AND UP0, UPT, UR10, UR4, UPT ;  /* 0x000000040a00728c */ /* 0x000fc8000bf01270 */
[----:B------:R-:W-:-:S12]  /*18e0*/  USEL UR10, UR10, UR4, !UP0 ;  /* 0x000000040a0a7287 */ /* 0x000fd8000c000000 */
.L_x_11092:
        /* <DEDUP_REMOVED lines=52> */
.L_x_11095:
[----:B------:R-:W-:Y:S01]  /*1c30*/  UIMAD UR36, UR37, UR4, UR36 ;  /* 0x00000004252472a4 */ /* 0x000fe2000f8e0224 */
[----:B------:R-:W-:Y:S01]  /*1c40*/  IMAD.U32 R88, RZ, RZ, UR6 ;  /* 0x00000006ff587e24 */ /* 0x000fe2000f8e00ff */
[----:B------:R-:W-:Y:S01]  /*1c50*/  PLOP3.LUT P0, PT, PT, PT, PT, 0x80, 0x0 ;  /* 0x000000000000781c */ /* 0x000fe20003f0f070 */
[----:B------:R-:W-:Y:S01]  /*1c60*/  IMAD.U32 R3, RZ, RZ, UR4 ;  /* 0x00000004ff037e24 */ /* 0x000fe2000f8e00ff */
[----:B------:R-:W-:Y:S01]  /*1c70*/  CS2R R134, SRZ ;  /* 0x0000000000867805 */ /* 0x000fe2000001ff00 */
[----:B------:R-:W-:Y:S01]  /*1c80*/  IMAD.MOV.U32 R2, RZ, RZ, RZ ;  /* 0x000000ffff027224 */ /* 0x000fe200078e00ff */
[----:B------:R-:W-:Y:S01]  /*1c90*/  CS2R R132, SRZ ;  /* 0x0000000000847805 */ /* 0x000fe2000001ff00 */
[----:B------:R-:W-:Y:S01]  /*1ca0*/  IMAD.MOV.U32 R0, RZ, RZ, RZ ;  /* 0x000000ffff007224 */ /* 0x000fe200078e00ff */
[----:B------:R-:W-:Y:S02]  /*1cb0*/  VIADDMNMX R88, R3, UR36, R88, PT ;  /* 0x0000002403587c46 */ /* 0x000fe4000b800158 */
[----:B------:R-:W-:-:S02]  /*1cc0*/  CS2R R130, SRZ ;  /* 0x0000000000827805 */ /* 0x000fc4000001ff00 */
[----:B------:R-:W-:Y:S02]  /*1cd0*/  CS2R R128, SRZ ;  /* 0x0000000000807805 */ /* 0x000fe4000001ff00 */
[----:B------:R-:W-:Y:S02]  /*1ce0*/  CS2R R126, SRZ ;  /* 0x00000000007e7805 */ /* 0x000fe4000001ff00 */
[----:B------:R-:W-:Y:S02]  /*1cf0*/  ISETP.GT.AND P1, PT, R88, UR36, PT ;  /* 0x0000002458007c0c */ /* 0x000fe4000bf24270 */
        /* <DEDUP_REMOVED lines=20> */
[----:B------:R-:W0:Y:S02]  /*1e40*/  S2R R4, SR_TID.X ;  /* 0x0000000000047919 */ /* 0x000e240000002100 */
[----:B0-----:R-:W-:-:S05]  /*1e50*/  VIADD R5, R4, 0xffffff80 ;  /* 0xffffff8004057836 */ /* 0x001fca0000000000 */
[----:B------:R-:W-:-:S04]  /*1e60*/  SHF.R.S32.HI R4, RZ, 0x1f, R5 ;  /* 0x0000001fff047819 */ /* 0x000fc80000011405 */
[----:B------:R-:W-:-:S04]  /*1e70*/  LEA.HI R4, R4, R5, RZ, 0x7 ;  /* 0x0000000504047211 */ /* 0x000fc800078f38ff */
[----:B------:R-:W-:-:S05]  /*1e80*/  SHF.R.S32.HI R4, RZ, 0x7, R4 ;  /* 0x00000007ff047819 */ /* 0x000fca0000011404 */
[----:B------:R-:W0:Y:S02]  /*1e90*/  SHFL.IDX PT, R0, R4, RZ, 0x1f ;  /* 0x00001fff04007589 */ /* 0x000e2400000e0000 */
[----:B0-----:R-:W-:-:S13]  /*1ea0*/  R2UR UR46, R0 ;  /* 0x00000000002e72ca */ /* 0x001fda00000e0000 */
[----:B------:R-:W-:-:S04]  /*1eb0*/  UIMAD.WIDE UR4, UR46, 0x55555556, URZ ;  /* 0x555555562e0478a5 */ /* 0x000fc8000f8e023f */
[----:B------:R-:W-:Y:S02]  /*1ec0*/  ULEA.HI UR55, UR5, UR5, URZ, 0x1 ;  /* 0x0000000505377291 */ /* 0x000fe4000f8f083f */
[----:B------:R-:W-:Y:S02]  /*1ed0*/  UIADD3 UR5, UR41, 0x21800, URZ ;  /* 0x0002180029057890 */ /* 0x000fe4000fffe03f */
[----:B------:R-:W-:Y:S02]  /*1ee0*/  UIMAD UR55, UR55, -0x3, UR46 ;  /* 0xfffffffd373778a4 */ /* 0x000fe4000f8e022e */
[----:B------:R-:W-:Y:S02]  /*1ef0*/  ULOP3.LUT UP0, URZ, UR5, 0x3ff, URZ, 0xc0, !UPT ;  /* 0x000003ff053f7892 */ /* 0x000fe4000f80c03f */
[----:B------:R-:W-:Y:S02]  /*1f00*/  ULEA UR4, UR55, UR41, 0xc ;  /* 0x0000002937047291 */ /* 0x000fe4000f8e603f */
[----:B------:R-:W-:-:S02]  /*1f10*/  ULEA UR5, UR55, UR5, 0xd ;  /* 0x0000000537057291 */ /* 0x000fc4000f8e683f */
[----:B------:R-:W-:Y:S01]  /*1f20*/  PLOP3.LUT P0, PT, PT, PT, UP0, 0x80, 0x0 ;  /* 0x000000000000781c */ /* 0x000fe20003f0f008 */
[----:B------:R-:W-:Y:S02]  /*1f30*/  UIADD3 UR4, UR4, 0xc400, URZ ;  /* 0x0000c40004047890 */ /* 0x000fe4000fffe03f */
[----:B------:R-:W-:Y:S02]  /*1f40*/  USHF.R.U32.HI UR5, URZ, 0x4, UR5 ;  /* 0x000000043f057899 */ /* 0x000fe40008011605 */
[----:B------:R-:W-:Y:S02]  /*1f50*/  USHF.R.U32.HI UR4, URZ, 0x4, UR4 ;  /* 0x000000043f047899 */ /* 0x000fe40008011604 */
[----:B------:R-:W-:Y:S02]  /*1f60*/  ULOP3.LUT UR45, UR5, 0x3fff, URZ, 0xc0, !UPT ;  /* 0x00003fff052d7892 */ /* 0x000fe4000f8ec03f */
[----:B------:R-:W-:-:S04]  /*1f70*/  ULOP3.LUT UR59, UR4, 0x3fff, URZ, 0xc0, !UPT ;  /* 0x00003fff043b7892 */ /* 0x000fc8000f8ec03f */
[----:B------:R-:W-:Y:S08]  /*1f80*/  @!P0 BRA `(.L_x_11097) ;  /* 0x0000000000408947 */ /* 0x000ff00003800000 */
        /* <DEDUP_REMOVED lines=16> */
.L_x_11097:
        /* <DEDUP_REMOVED lines=9> */
.L_x_11284:
[----:B------:R-:W-:Y:S05]  /*2120*/  @!P0 BRA `(.L_x_11099) ;  /* 0x0000000000048947 */ /* 0x000fea0003800000 */
[----:B------:R-:W-:Y:S01]  /*2130*/  BPT.TRAP 0x1 ;  /* 0x000000040000795c */ /* 0x000fe20000300000 */
.L_x_11099:
[----:B0-----:R-:W-:Y:S02]  /*2140*/  IMAD.U32 R3, RZ, RZ, UR49 ;  /* 0x00000031ff037e24 */ /* 0x001fe4000f8e00ff */
[----:B------:R-:W-:-:S03]  /*2150*/  IMAD.U32 R0, RZ, RZ, UR50 ;  /* 0x00000032ff007e24 */ /* 0x000fc6000f8e00ff */
[----:B------:R-:W-:Y:S02]  /*2160*/  LEA R3, R3, UR41, 0x3 ;  /* 0x0000002903037c11 */ /* 0x000fe4000f8e18ff */
[----:B------:R-:W-:-:S04]  /*2170*/  SHF.L.U32 R0, R0, 0x1f, RZ ;  /* 0x0000001f00007819 */ /* 0x000fc800000006ff */
[----:B------:R0:W1:Y:S01]  /*2180*/  SYNCS.PHASECHK.TRANS64.TRYWAIT P1, [R3+URZ+0x2d830], R0 ;  /* 0x02d83000030075a7 */ /* 0x000062000802017f */
[----:B------:R-:W-:Y:S05]  /*2190*/  @!P0 BRA `(.L_x_11100) ;  /* 0x0000000000048947 */ /* 0x000fea0003800000 */
[----:B------:R-:W-:Y:S01]  /*21a0*/  BPT.TRAP 0x1 ;  /* 0x000000040000795c */ /* 0x000fe20000300000 */
.L_x_11100:
[----:B-1----:R-:W-:Y:S05]  /*21b0*/  @P1 BRA `(.L_x_11101) ;  /* 0x0000000000081947 */ /* 0x002fea0003800000 */
[----:B------:R-:W1:Y:S02]  /*21c0*/  SYNCS.PHASECHK.TRANS64.TRYWAIT P1, [R3+URZ+0x2d830], R0 ;  /* 0x02d83000030075a7 */ /* 0x000e64000802017f */
[----:B-1----:R-:W-:Y:S05]  /*21d0*/  @!P1 BRA `(.L_x_11102) ;  /* 0x0000015400dc9947 */ /* 0x002fea0003800000 */
.L_x_11101:
[----:B------:R-:W-:Y:S05]  /*21e0*/  WARPSYNC.ALL ;  /* 0x0000000000007948 */ /* 0x000fea0003800000 */
[----:B------:R-:W-:Y:S01]  /*21f0*/  UIADD3 UR4, UR41, 0x15400, URZ ;  /* 0x0001540029047890 */ /* 0x000fe2000fffe03f */
[----:B------:R-:W-:Y:S01]  /*2200*/  WARPGROUP.ARRIVE ;  /* 0x00000000000079c5 */ /* 0x000fe20000000000 */
[----:B------:R-:W-:Y:S01]  /*2210*/  UMOV UR5, 0x80000020 ;  /* 0x8000002000057882 */ /* 0x000fe20000000000 */
[----:B------:R-:W-:Y:S01]  /*2220*/  UMOV UR7, 0x80000020 ;  /* 0x8000002000077882 */ /* 0x000fe20000000000 */
[----:B------:R-:W-:Y:S01]  /*2230*/  USHF.R.U32.HI UR4, URZ, 0x4, UR4 ;  /* 0x000000043f047899 */ /* 0x000fe20008011604 */
[----:B------:R-:W-:Y:S01]  /*2240*/  UMOV UR9, 0x80000020 ;  /* 0x8000002000097882 */ /* 0x000fe20000000000 */
[----:B------:R-:W-:-:S02]  /*2250*/  UMOV UR11, 0x80000020 ;  /* 0x80000020000b7882 */ /* 0x000fc40000000000 */
[----:B------:R-:W-:Y:S01]  /*2260*/  ULOP3.LUT UR4, UR4, 0x3fff, URZ, 0xc0, !UPT ;  /* 0x00003fff04047892 */ /* 0x000fe2000f8ec03f */
[----:B------:R-:W-:Y:S01]  /*2270*/  UMOV UR13, 0x80000020 ;  /* 0x80000020000d7882 */ /* 0x000fe20000000000 */
[----:B------:R-:W-:Y:S02]  /*2280*/  UMOV UR15, 0x80000020 ;  /* 0x80000020000f7882 */ /* 0x000fe40000000000 */
[----:B------:R-:W-:Y:S02]  /*2290*/  ULOP3.LUT UR32, UR4, 0x10000, URZ, 0xfc, !UPT ;  /* 0x0001000004207892 */ /* 0x000fe4000f8efc3f */
[----:B------:R-:W-:Y:S02]  /*22a0*/  ULOP3.LUT UR4, UR59, 0x10000, URZ, 0xfc, !UPT ;  /* 0x000100003b047892 */ /* 0x000fe4000f8efc3f */
[----:B------:R-:W-:Y:S02]  /*22b0*/  UIMAD UR6, UR49, 0x600, UR32 ;  /* 0x00000600310678a4 */ /* 0x000fe4000f8e0220 */
[----:B------:R-:W-:-:S02]  /*22c0*/  UIADD3 UR8, UR4, 0x2, URZ ;  /* 0x0000000204087890 */ /* 0x000fc4000fffe03f */
[----:B------:R-:W-:Y:S02]  /*22d0*/  UIADD3 UR10, UR6, 0x2, URZ ;  /* 0x00000002060a7890 */ /* 0x000fe4000fffe03f */
[----:B------:R-:W-:Y:S02]  /*22e0*/  UIADD3 UR12, UR4, 0x300, URZ ;  /* 0x00000300040c7890 */ /* 0x000fe4000fffe03f */
[----:B------:R-:W-:Y:S02]  /*22f0*/  UIADD3 UR14, UR6, 0x200, URZ ;  /* 0x00000200060e7890 */ /* 0x000fe4000fffe03f */
[----:B------:R-:W-:Y:S01]  /*2300*/  HGMMA.64x128x16.F32 R24, gdesc[UR4], RZ, !UPT, gsb0 ;  /* 0x01e00000041879f0 */ /* 0x000fe2000c0008ff */
        /* <DEDUP_REMOVED lines=30> */
.L_x_11103:
[----:B------:R-:W-:Y:S01]  /*24f0*/  UISETP.NE.AND UP1, UPT, UR54, URZ, UPT ;  /* 0x0000003f3600728c */ /* 0x000fe2000bf25270 */
[----:B------:R-:W-:Y:S01]  /*2500*/  VIADD R5, R137, UR39 ;  /* 0x0000002789057c36 */ /* 0x000fe20008000000 */
[----:B------:R-:W-:Y:S01]  /*2510*/  R2UR UR6, R3 ;  /* 0x00000000030672ca */ /* 0x000fe200000e0000 */
[----:B01----:R-:W-:Y:S01]  /*2520*/  IMAD.MOV.U32 R3, RZ, RZ, -0x80 ;  /* 0xffffff80ff037424 */ /* 0x003fe200078e00ff */
[----:B------:R-:W-:Y:S01]  /*2530*/  UISETP.NE.AND UP0, UPT, UR53, URZ, UPT ;  /* 0x0000003f3500728c */ /* 0x000fe2000bf05270 */
[----:B------:R-:W-:Y:S01]  /*2540*/  LEA R4, R88, 0xffffff80, 0x7 ;  /* 0xffffff8058047811 */ /* 0x000fe200078e38ff */
[----:B------:R-:W-:Y:S01]  /*2550*/  ULDC UR35, c[0x0][0x9dc] ;  /* 0x0002770000237ab9 */ /* 0x000fe20000000800 */
[----:B------:R-:W-:Y:S01]  /*2560*/  PLOP3.LUT P1, PT, PT, PT, UP1, 0x80, 0x0 ;  /* 0x000000000000781c */ /* 0x000fe20003f2f018 */
[----:B------:R-:W-:Y:S01]  /*2570*/  ULDC UR14, c[0x0][0x9e0] ;  /* 0x00027800000e7ab9 */ /* 0x000fe20000000800 */
[----:B------:R-:W-:Y:S02]  /*2580*/  PLOP3.LUT P2, PT, PT, PT, UP1, 0x80, 0x0 ;  /* 0x000000000000781c */ /* 0x000fe40003f4f018 */
[----:B------:R-:W-:-:S04]  /*2590*/  @UP1 ULDC UR7, c[0x0][0x44c] ;  /* 0x0001130000071ab9 */ /* 0x000fc80000000800 */
[----:B------:R-:W-:-:S04]  /*25a0*/  UIADD3 UR6, UR6, 0x2d840, URZ ;  /* 0x0002d84006067890 */ /* 0x000fc8000fffe03f */
[----:B------:R-:W-:Y:S01]  /*25b0*/  UPRMT UR6, UR42, 0x654, UR6 ;  /* 0x000006542a067896 */ /* 0x000fe20008000006 */
[----:B------:R-:W-:Y:S01]  /*25c0*/  @P1 IMAD.HI.U32 R0, R5, UR7, RZ ;  /* 0x0000000705001c27 */ /* 0x000fe2000f8e00ff */
[----:B------:R-:W-:Y:S01]  /*25d0*/  @UP1 ULDC UR7, c[0x0][0x450] ;  /* 0x0001140000071ab9 */ /* 0x000fe20000000800 */
[----:B------:R-:W-:-:S03]  /*25e0*/  PLOP3.LUT P1, PT, PT, PT, UP0, 0x40, 0x0 ;  /* 0x000000000000781c */ /* 0x000fc60003f2e808 */
[----:B------:R-:W-:Y:S01]  /*25f0*/  @P2 SHF.R.U32.HI R5, RZ, UR7, R0 ;  /* 0x00000007ff052c19 */ /* 0x000fe20008011600 */
[----:B------:R-:W-:Y:S02]  /*2600*/  IMAD R0, R88, R3, 0x80 ;  /* 0x0000008058007424 */ /* 0x000fe400078e0203 */
[----:B------:R-:W-:Y:S01]  /*2610*/  IMAD.U32 R3, RZ, RZ, UR48 ;  /* 0x00000030ff037e24 */ /* 0x000fe2000f8e00ff */
[----:B------:R-:W-:Y:S01]  /*2620*/  SYNCS.ARRIVE.TRANS64.RED.A1T0 RZ, [UR6], RZ ;  /* 0x000000ffffff79a7 */ /* 0x000fe20008100406 */
[----:B------:R-:W0:Y:S01]  /*2630*/  SHFL.IDX PT, R11, R5, RZ, 0x1c1f ;  /* 0x001c1fff050b7589 */ /* 0x000e2200000e0000 */
[C-C-:B------:R-:W-:Y:S01]  /*2640*/  IADD3 R2, -R17.reuse, 0x1, R0.reuse ;  /* 0x0000000111027810 */ /* 0x140fe20007ffe100 */
[----:B------:R-:W-:Y:S01]  /*2650*/  ULOP3.LUT UR6, URZ, UR35, URZ, 0x33, !UPT ;  /* 0x000000233f067292 */ /* 0x000fe2000f8e333f */
[----:B------:R-:W-:Y:S02]  /*2660*/  IADD3 R6, -R17, UR38, R0 ;  /* 0x0000002611067c10 */ /* 0x000fe4000fffe100 */
        /* <DEDUP_REMOVED lines=20> */
.L_x_11106:
[----:B------:R-:W-:Y:S02]  /*27b0*/  ULDC UR6, c[0x0][0x9e4] ;  /* 0x0002790000067ab9 */ /* 0x000fe40000000800 */
[----:B------:R-:W-:-:S05]  /*27c0*/  IMAD.U32 R12, RZ, RZ, UR6 ;  /* 0x00000006ff0c7e24 */ /* 0x000fca000f8e00ff */
[----:B------:R-:W-:-:S13]  /*27d0*/  ISETP.NE.AND P1, PT, R12, 0x1, PT ;  /* 0x000000010c00780c */ /* 0x000fda0003f25270 */
[----:B------:R-:W0:Y:S02]  /*27e0*/  @P1 LDC.64 R2, c[0x0][0x9e8] ;  /* 0x00027a00ff021b82 */ /* 0x000e240000000a00 */
[----:B0-----:R-:W-:-:S05]  /*27f0*/  @P1 IMAD.HI.U32 R2, R11, R2, RZ ;  /* 0x000000020b021227 */ /* 0x001fca00078e00ff */
[----:B------:R-:W-:-:S07]  /*2800*/  @P1 SHF.R.U32.HI R11, RZ, R3, R2 ;  /* 0x00000003ff0b1219 */ /* 0x000fce0000011602 */
.L_x_11107:
[----:B------:R-:W-:Y:S05]  /*2810*/  BSYNC B0 ;  /* 0x0000000000007941 */ /* 0x000fea0003800000 */
.L_x_11105:
[----:B------:R-:W-:-:S04]  /*2820*/  IMAD R2, R11, R12, -R4 ;  /* 0x0000000c0b027224 */ /* 0x000fc800078e0a04 */
[----:B------:R-:W-:-:S05]  /*2830*/  IMAD.IADD R2, R2, 0x1, -R17 ;  /* 0x0000000102027824 */ /* 0x000fca00078e0a11 */
[----:B------:R-:W-:Y:S02]  /*2840*/  VIADDMNMX R9, R2, R12, R9, PT ;  /* 0x0000000c02097246 */ /* 0x000fe40003800109 */
[----:B------:R-:W-:-:S07]  /*2850*/  VIMNMX R10, R10, R2, !PT ;  /* 0x000000020a0a7248 */ /* 0x000fce0007fe0100 */
.L_x_11104:
[C---:B------:R-:W-:Y:S01]  /*2860*/  ISETP.GE.AND P6, PT, R0.reuse, 0xa, PT ;  /* 0x0000000a0000780c */ /* 0x040fe20003fc6270 */
[----:B------:R-:W0:Y:S01]  /*2870*/  SHFL.IDX PT, R5, R5, 0x1, 0x1c1f ;  /* 0x003c1f0005057f89 */ /* 0x000e2200000e0000 */
[C---:B------:R-:W-:Y:S01]  /*2880*/  ISETP.GE.AND P1, PT, R0.reuse, 0x2, PT ;  /* 0x000000020000780c */ /* 0x040fe20003f26270 */
[----:B------:R-:W-:Y:S01]  /*2890*/  UISETP.NE.AND UP0, UPT, UR53, URZ, UPT ;  /* 0x0000003f3500728c */ /* 0x000fe2000bf05270 */
        /* <DEDUP_REMOVED lines=176> */
[----:B0-----:R-:W-:Y:S01]  /*33a0*/  VIADDMNMX R0, R5, R7, R6, PT ;  /* 0x0000000705007246 */ /* 0x001fe20003800106 */
[----:B------:R-:W-:-:S10]  /*33b0*/  IMAD.IADD R7, R8, 0x1, R5 ;  /* 0x0000000108077824 */ /* 0x000fd400078e0205 */
[----:B------:R-:W-:Y:S02]  /*33c0*/  @P6 LOP3.LUT R16, R16, 0x1, RZ, 0xfc, !PT ;  /* 0x0000000110106812 */ /* 0x000fe400078efcff */
        /* <DEDUP_REMOVED lines=19> */
.L_x_11110:
[----:B------:R-:W-:Y:S02]  /*3500*/  ULDC UR6, c[0x0][0x9e4] ;  /* 0x0002790000067ab9 */ /* 0x000fe40000000800 */
[----:B------:R-:W-:-:S05]  /*3510*/  IMAD.U32 R9, RZ, RZ, UR6 ;  /* 0x00000006ff097e24 */ /* 0x000fca000f8e00ff */
[----:B------:R-:W-:-:S13]  /*3520*/  ISETP.NE.AND P6, PT, R9, 0x1, PT ;  /* 0x000000010900780c */ /* 0x000fda0003fc5270 */
[----:B------:R-:W0:Y:S02]  /*3530*/  @P6 LDC.64 R2, c[0x0][0x9e8] ;  /* 0x00027a00ff026b82 */ /* 0x000e240000000a00 */
[----:B0-----:R-:W-:-:S05]  /*3540*/  @P6 IMAD.HI.U32 R2, R5, R2, RZ ;  /* 0x0000000205026227 */ /* 0x001fca00078e00ff */
[----:B------:R-:W-:-:S07]  /*3550*/  @P6 SHF.R.U32.HI R5, RZ, R3, R2 ;  /* 0x00000003ff056219 */ /* 0x000fce0000011602 */
.L_x_11111:
[----:B------:R-:W-:Y:S05]  /*3560*/  BSYNC B0 ;  /* 0x0000000000007941 */ /* 0x000fea0003800000 */
.L_x_11109:
[----:B------:R-:W-:-:S04]  /*3570*/  IMAD R4, R5, R9, -R4 ;  /* 0x0000000905047224 */ /* 0x000fc800078e0a04 */
[----:B------:R-:W-:-:S05]  /*3580*/  IMAD.IADD R4, R4, 0x1, -R17 ;  /* 0x0000000104047824 */ /* 0x000fca00078e0a11 */
[----:B------:R-:W-:Y:S02]  /*3590*/  VIADDMNMX R0, R4, R9, R0, PT ;  /* 0x0000000904007246 */ /* 0x000fe40003800100 */
[----:B------:R-:W-:-:S07]  /*35a0*/  VIMNMX R7, R7, R4, !PT ;  /* 0x0000000407077248 */ /* 0x000fce0007fe0100 */
.L_x_11108:
[----:B------:R-:W-:Y:S01]  /*35b0*/  ISETP.GT.AND P1, PT, R7, 0x1, !P1 ;  /* 0x000000010700780c */ /* 0x000fe20004f24270 */
[----:B------:R-:W-:Y:S01]  /*35c0*/  ULDC UR33, c[0x0][0x988] ;  /* 0x0002620000217ab9 */ /* 0x000fe20000000800 */
[----:B------:R-:W-:Y:S01]  /*35d0*/  LOP3.LUT P6, RZ, R16, 0x4, RZ, 0xc0, !PT ;  /* 0x0000000410ff7812 */ /* 0x000fe200078cc0ff */
        /* <DEDUP_REMOVED lines=14> */
[----:B------:R-:W-:Y:S01]  /*36c0*/  LOP3.LUT P1, RZ, R16, 0x8, RZ, 0xc0, !PT ;  /* 0x0000000810ff7812 */ /* 0x000fe2000782c0ff */
        /* <DEDUP_REMOVED lines=9> */
[----:B------:R-:W-:-:S02]  /*3760*/  LOP3.LUT P1, RZ, R16, 0x10, RZ, 0xc0, !PT ;  /* 0x0000001010ff7812 */ /* 0x000fc4000782c0ff */
[----:B------:R-:W-:Y:S02]  /*3770*/  FMNMX.FTZ R2, R36, R3, !PT ;  /* 0x0000000324027209 */ /* 0x000fe40007810000 */
[----:B------:R-:W-:Y:S02]  /*3780*/  ISETP.GT.AND P1, PT, R7, 0x11, !P1 ;  /* 0x000000110700780c */ /* 0x000fe40004f24270 */
[C---:B------:R-:W-:Y:S02]  /*3790*/  ISETP.LT.OR P2, PT, R0.reuse, 0x9, P2 ;  /* 0x000000090000780c */ /* 0x040fe40001741670 */
[----:B------:R-:W-:Y:S02]  /*37a0*/  ISETP.LT.OR P1, PT, R0, 0x12, P1 ;  /* 0x000000120000780c */ /* 0x000fe40000f21670 */
[----:B------:R-:W-:Y:S02]  /*37b0*/  FMNMX.FTZ R3, R37, R2, !PT ;  /* 0x0000000225037209 */ /* 0x000fe40007810000 */
        /* <DEDUP_REMOVED lines=8> */
[C---:B------:R-:W-:Y:S02]  /*3840*/  LOP3.LUT P1, RZ, R16.reuse, 0x1000000, RZ, 0xc0, !PT ;  /* 0x0100000010ff7812 */ /* 0x040fe4000782c0ff */
[----:B------:R-:W-:Y:S02]  /*3850*/  FMNMX.FTZ R3, R41, R2, !PT ;  /* 0x0000000229037209 */ /* 0x000fe40007810000 */
[----:B------:R-:W-:Y:S02]  /*3860*/  ISETP.GT.AND P1, PT, R7, 0x19, !P1 ;  /* 0x000000190700780c */ /* 0x000fe40004f24270 */
[----:B------:R-:W-:Y:S02]  /*3870*/  LOP3.LUT P6, RZ, R16, 0x20000, RZ, 0xc0, !PT ;  /* 0x0002000010ff7812 */ /* 0x000fe400078cc0ff */
        /* <DEDUP_REMOVED lines=53> */
[----:B------:R-:W-:Y:S01]  /*3bd0*/  LOP3.LUT P2, RZ, R16, 0x80, RZ, 0xc0, !PT ;  /* 0x0000008010ff7812 */ /* 0x000fe2000784c0ff */
[----:B------:R-:W0:Y:S01]  /*3be0*/  SHFL.BFLY PT, R3, R2, 0x2, 0x1f ;  /* 0x0c401f0002037f89 */ /* 0x000e2200000e0000 */
[----:B------:R-:W-:-:S02]  /*3bf0*/  FSEL R55, R55, -INF , !P1 ;  /* 0xff80000037377808 */ /* 0x000fc40004800000 */
[C---:B------:R-:W-:Y:S02]  /*3c00*/  LOP3.LUT P1, RZ, R16.reuse, 0x8000, RZ, 0xc0, !PT ;  /* 0x0000800010ff7812 */ /* 0x040fe4000782c0ff */
[----:B------:R-:W-:Y:S02]  /*3c10*/  LOP3.LUT P6, RZ, R16, 0x40, RZ, 0xc0, !PT ;  /* 0x0000004010ff7812 */ /* 0x000fe400078cc0ff */
[C---:B------:R-:W-:Y:S02]  /*3c20*/  ISETP.GT.AND P1, PT, R7.reuse, 0x40, !P1 ;  /* 0x000000400700780c */ /* 0x040fe40004f24270 */
[C---:B------:R-:W-:Y:S02]  /*3c30*/  ISETP.GT.AND P3, PT, R7.reuse, 0x70, !P3 ;  /* 0x000000700700780c */ /* 0x040fe40005f64270 */
[----:B------:R-:W-:Y:S02]  /*3c40*/  ISETP.LT.OR P1, PT, R0, 0x41, P1 ;  /* 0x000000410000780c */ /* 0x000fe40000f21670 */
[----:B------:R-:W-:-:S02]  /*3c50*/  ISETP.GT.AND P4, PT, R7, 0x71, !P4 ;  /* 0x000000710700780c */ /* 0x000fc40006784270 */
[----:B------:R-:W-:Y:S02]  /*3c60*/  FSEL R58, R58, -INF , !P1 ;  /* 0xff8000003a3a7808 */ /* 0x000fe40004800000 */
[----:B------:R-:W-:Y:S02]  /*3c70*/  LOP3.LUT P1, RZ, R16, 0x4000, RZ, 0xc0, !PT ;  /* 0x0000400010ff7812 */ /* 0x000fe4000782c0ff */
[C---:B------:R-:W-:Y:S02]  /*3c80*/  ISETP.GT.AND P5, PT, R7.reuse, 0x78, !P5 ;  /* 0x000000780700780c */ /* 0x040fe40006fa4270 */
[----:B------:R-:W-:Y:S02]  /*3c90*/  ISETP.GT.AND P1, PT, R7, 0x41, !P1 ;  /* 0x000000410700780c */ /* 0x000fe40004f24270 */
[C---:B------:R-:W-:Y:S02]  /*3ca0*/  ISETP.LT.OR P3, PT, R0.reuse, 0x71, P3 ;  /* 0x000000710000780c */ /* 0x040fe40001f61670 */
[----:B------:R-:W-:-:S02]  /*3cb0*/  ISETP.LT.OR P1, PT, R0, 0x42, P1 ;  /* 0x000000420000780c */ /* 0x000fc40000f21670 */
[----:B0-----:R-:W-:Y:S02]  /*3cc0*/  FMNMX.FTZ R4, R2, R3, !PT ;  /* 0x0000000302047209 */ /* 0x001fe40007810000 */
[----:B------:R-:W-:Y:S02]  /*3cd0*/  FSEL R59, R59, -INF , !P1 ;  /* 0xff8000003b3b7808 */ /* 0x000fe40004800000 */
[----:B------:R-:W-:Y:S01]  /*3ce0*/  LOP3.LUT P1, RZ, R16, 0x2000, RZ, 0xc0, !PT ;  /* 0x0000200010ff7812 */ /* 0x000fe2000782c0ff */
[----:B------:R-:W0:Y:S01]  /*3cf0*/  SHFL.BFLY PT, R3, R4, 0x1, 0x1f ;  /* 0x0c201f0004037f89 */ /* 0x000e2200000e0000 */
[----:B------:R-:W-:Y:S02]  /*3d00*/  ISETP.LT.OR P4, PT, R0, 0x72, P4 ;  /* 0x000000720000780c */ /* 0x000fe40002781670 */
[----:B------:R-:W-:Y:S02]  /*3d10*/  ISETP.GT.AND P1, PT, R7, 0x48, !P1 ;  /* 0x000000480700780c */ /* 0x000fe40004f24270 */
[----:B------:R-:W-:-:S02]  /*3d20*/  FSEL R82, R82, -INF , !P3 ;  /* 0xff80000052527808 */ /* 0x000fc40005800000 */
[C---:B------:R-:W-:Y:S02]  /*3d30*/  ISETP.LT.OR P1, PT, R0.reuse, 0x49, P1 ;  /* 0x000000490000780c */ /* 0x040fe40000f21670 */
[----:B------:R-:W-:Y:S02]  /*3d40*/  ISETP.LT.OR P5, PT, R0, 0x79, P5 ;  /* 0x000000790000780c */ /* 0x000fe40002fa1670 */
[----:B------:R-:W-:Y:S02]  /*3d50*/  FSEL R62, R62, -INF , !P1 ;  /* 0xff8000003e3e7808 */ /* 0x000fe40004800000 */
[----:B------:R-:W-:Y:S02]  /*3d60*/  LOP3.LUT P1, RZ, R16, 0x1000, RZ, 0xc0, !PT ;  /* 0x0000100010ff7812 */ /* 0x000fe4000782c0ff */
[----:B------:R-:W-:Y:S02]  /*3d70*/  FSEL R83, R83, -INF , !P4 ;  /* 0xff80000053537808 */ /* 0x000fe40006000000 */
[----:B------:R-:W-:-:S02]  /*3d80*/  ISETP.GT.AND P1, PT, R7, 0x49, !P1 ;  /* 0x000000490700780c */ /* 0x000fc40004f24270 */
[----:B------:R-:W-:Y:S02]  /*3d90*/  FSEL R86, R86, -INF , !P5 ;  /* 0xff80000056567808 */ /* 0x000fe40006800000 */
[----:B------:R-:W-:Y:S02]  /*3da0*/  ISETP.LT.OR P1, PT, R0, 0x4a, P1 ;  /* 0x0000004a0000780c */ /* 0x000fe40000f21670 */
[----:B0-----:R-:W-:Y:S02]  /*3db0*/  FMNMX.FTZ R3, R4, R3, !PT ;  /* 0x0000000304037209 */ /* 0x001fe40007810000 */
[----:B------:R-:W-:Y:S02]  /*3dc0*/  FSEL R63, R63, -INF , !P1 ;  /* 0xff8000003f3f7808 */ /* 0x000fe40004800000 */
[----:B------:R-:W-:Y:S01]  /*3dd0*/  LOP3.LUT P1, RZ, R16, 0x800, RZ, 0xc0, !PT ;  /* 0x0000080010ff7812 */ /* 0x000fe2000782c0ff */
[----:B------:R-:W-:-:S03]  /*3de0*/  FMUL.FTZ R89, R3, UR33 ;  /* 0x0000002103597c20 */ /* 0x000fc60008410000 */
[----:B------:R-:W-:-:S04]  /*3df0*/  ISETP.GT.AND P1, PT, R7, 0x50, !P1 ;  /* 0x000000500700780c */ /* 0x000fc80004f24270 */
[----:B------:R-:W-:-:S04]  /*3e00*/  ISETP.LT.OR P1, PT, R0, 0x51, P1 ;  /* 0x000000510000780c */ /* 0x000fc80000f21670 */
[----:B------:R-:W-:Y:S02]  /*3e10*/  FSEL R66, R66, -INF , !P1 ;  /* 0xff80000042427808 */ /* 0x000fe40004800000 */
[----:B------:R-:W-:-:S04]  /*3e20*/  LOP3.LUT P1, RZ, R16, 0x400, RZ, 0xc0, !PT ;  /* 0x0000040010ff7812 */ /* 0x000fc8000782c0ff */
        /* <DEDUP_REMOVED lines=11> */
[C---:B------:R-:W-:Y:S02]  /*3ee0*/  ISETP.GT.AND P1, PT, R7.reuse, 0x60, !P2 ;  /* 0x000000600700780c */ /* 0x040fe40005724270 */
[----:B------:R-:W-:Y:S02]  /*3ef0*/  LOP3.LUT P2, RZ, R16, 0x20, RZ, 0xc0, !PT ;  /* 0x0000002010ff7812 */ /* 0x000fe4000784c0ff */
[----:B------:R-:W-:Y:S02]  /*3f00*/  ISETP.LT.OR P1, PT, R0, 0x61, P1 ;  /* 0x000000610000780c */ /* 0x000fe40000f21670 */
[----:B------:R-:W-:Y:S02]  /*3f10*/  ISETP.GT.AND P2, PT, R7, 0x69, !P2 ;  /* 0x000000690700780c */ /* 0x000fe40005744270 */
[----:B------:R-:W-:-:S02]  /*3f20*/  FSEL R74, R74, -INF , !P1 ;  /* 0xff8000004a4a7808 */ /* 0x000fc40004800000 */
[----:B------:R-:W-:Y:S02]  /*3f30*/  ISETP.GT.AND P1, PT, R7, 0x61, !P6 ;  /* 0x000000610700780c */ /* 0x000fe40007724270 */
[----:B------:R-:W-:Y:S02]  /*3f40*/  LOP3.LUT P6, RZ, R16, 0x2, RZ, 0xc0, !PT ;  /* 0x0000000210ff7812 */ /* 0x000fe400078cc0ff */
[C---:B------:R-:W-:Y:S02]  /*3f50*/  ISETP.LT.OR P1, PT, R0.reuse, 0x62, P1 ;  /* 0x000000620000780c */ /* 0x040fe40000f21670 */
[----:B------:R-:W-:Y:S02]  /*3f60*/  ISETP.LT.OR P2, PT, R0, 0x6a, P2 ;  /* 0x0000006a0000780c */ /* 0x000fe40001741670 */
[----:B------:R-:W-:Y:S02]  /*3f70*/  FSEL R75, R75, -INF , !P1 ;  /* 0xff8000004b4b7808 */ /* 0x000fe40004800000 */
[----:B------:R-:W-:-:S02]  /*3f80*/  FSETP.NEU.FTZ.AND P1, PT, R3, -INF , PT ;  /* 0xff8000000300780b */ /* 0x000fc40003f3d000 */
[----:B------:R-:W-:Y:S02]  /*3f90*/  FSEL R79, R79, -INF , !P2 ;  /* 0xff8000004f4f7808 */ /* 0x000fe40005000000 */
[----:B------:R-:W-:Y:S02]  /*3fa0*/  FSEL R89, R89, RZ, P1 ;  /* 0x000000ff59597208 */ /* 0x000fe40000800000 */
[----:B------:R-:W-:Y:S02]  /*3fb0*/  ISETP.GT.AND P1, PT, R7, RZ, !P6 ;  /* 0x000000ff0700720c */ /* 0x000fe40007724270 */
[----:B------:R-:W-:Y:S01]  /*3fc0*/  LOP3.LUT P6, RZ, R16, 0x1, RZ, 0xc0, !PT ;  /* 0x0000000110ff7812 */ /* 0x000fe200078cc0ff */
[--C-:B------:R-:W-:Y:S01]  /*3fd0*/  FFMA.FTZ R9, R25, UR33, -R89.reuse ;  /* 0x0000002119097c23 */ /* 0x100fe20008010859 */
[----:B------:R-:W-:Y:S01]  /*3fe0*/  ISETP.LT.OR P1, PT, R0, 0x1, P1 ;  /* 0x000000010000780c */ /* 0x000fe20000f21670 */
[--C-:B------:R-:W-:Y:S01]  /*3ff0*/  FFMA.FTZ R8, R24, UR33, -R89.reuse ;  /* 0x0000002118087c23 */ /* 0x100fe20008010859 */
[----:B------:R-:W-:Y:S01]  /*4000*/  ISETP.GT.AND P6, PT, R7, 0x79, !P6 ;  /* 0x000000790700780c */ /* 0x000fe200077c4270 */
[--C-:B------:R-:W-:Y:S01]  /*4010*/  FFMA.FTZ R4, R32, UR33, -R89.reuse ;  /* 0x0000002120047c23 */ /* 0x100fe20008010859 */
[----:B------:R-:W-:Y:S01]  /*4020*/  FSEL R90, R26, -INF , !P1 ;  /* 0xff8000001a5a7808 */ /* 0x000fe20004800000 */
[--C-:B------:R-:W-:Y:S01]  /*4030*/  FFMA.FTZ R10, R28, UR33, -R89.reuse ;  /* 0x000000211c0a7c23 */ /* 0x100fe20008010859 */
[----:B------:R-:W-:Y:S01]  /*4040*/  LOP3.LUT P1, RZ, R16, 0x4000000, RZ, 0xc0, !PT ;  /* 0x0400000010ff7812 */ /* 0x000fe2000782c0ff */
[----:B------:R-:W-:Y:S01]  /*4050*/  MUFU.EX2 R8, R8 ;  /* 0x0000000800087308 */ /* 0x000fe20000000800 */
[----:B------:R-:W-:Y:S01]  /*4060*/  FMNMX.FTZ R5, R90, R27, !PT ;  /* 0x0000001b5a057209 */ /* 0x000fe20007810000 */
[--C-:B------:R-:W-:Y:S01]  /*4070*/  FFMA.FTZ R11, R29, UR33, -R89.reuse ;  /* 0x000000211d0b7c23 */ /* 0x100fe20008010859 */
[----:B------:R-:W-:Y:S01]  /*4080*/  ISETP.GT.AND P1, PT, R7, 0x68, !P1 ;  /* 0x000000680700780c */ /* 0x000fe20004f24270 */
[--C-:B------:R-:W-:Y:S01]  /*4090*/  FFMA.FTZ R53, R53, UR33, -R89.reuse ;  /* 0x0000002135357c23 */ /* 0x100fe20008010859 */
[----:B------:R-:W-:Y:S01]  /*40a0*/  FMNMX.FTZ R2, R30, R5, !PT ;  /* 0x000000051e027209 */ /* 0x000fe20007810000 */
[--C-:B------:R-:W-:Y:S01]  /*40b0*/  FFMA.FTZ R13, R33, UR33, -R89.reuse ;  /* 0x00000021210d7c23 */ /* 0x100fe20008010859 */
[----:B------:R-:W-:Y:S01]  /*40c0*/  ISETP.LT.OR P1, PT, R0, 0x69, P1 ;  /* 0x000000690000780c */ /* 0x000fe20000f21670 */
[----:B------:R-:W0:Y:S01]  /*40d0*/  MUFU.EX2 R9, R9 ;  /* 0x0000000900097308 */ /* 0x000e220000000800 */
[----:B------:R-:W-:Y:S01]  /*40e0*/  FMNMX.FTZ R5, R31, R2, !PT ;  /* 0x000000021f057209 */ /* 0x000fe20007810000 */
[--C-:B------:R-:W-:Y:S01]  /*40f0*/  FFMA.FTZ R49, R49, UR33, -R89.reuse ;  /* 0x0000002131317c23 */ /* 0x100fe20008010859 */
[----:B------:R-:W-:Y:S01]  /*4100*/  FSEL R78, R78, -INF , !P1 ;  /* 0xff8000004e4e7808 */ /* 0x000fe20004800000 */
[--C-:B------:R-:W-:Y:S01]  /*4110*/  FFMA.FTZ R12, R36, UR33, -R89.reuse ;  /* 0x00000021240c7c23 */ /* 0x100fe20008010859 */
[----:B------:R-:W-:Y:S01]  /*4120*/  FMNMX.FTZ R2, R34, R5, !PT ;  /* 0x0000000522027209 */ /* 0x000fe20007810000 */
[--C-:B------:R-:W-:Y:S01]  /*4130*/  FFMA.FTZ R21, R41, UR33, -R89.reuse ;  /* 0x0000002129157c23 */ /* 0x100fe20008010859 */
[----:B------:R-:W-:Y:S01]  /*4140*/  ISETP.LT.OR P6, PT, R0, 0x7a, P6 ;  /* 0x0000007a0000780c */ /* 0x000fe200037c1670 */
[----:B------:R-:W1:Y:S01]  /*4150*/  MUFU.EX2 R10, R10 ;  /* 0x0000000a000a7308 */ /* 0x000e620000000800 */
[----:B------:R-:W-:Y:S01]  /*4160*/  FMNMX.FTZ R5, R35, R2, !PT ;  /* 0x0000000223057209 */ /* 0x000fe20007810000 */
[--C-:B------:R-:W-:Y:S01]  /*4170*/  FFMA.FTZ R41, R73, UR33, -R89.reuse ;  /* 0x0000002149297c23 */ /* 0x100fe20008010859 */
[----:B------:R-:W-:Y:S01]  /*4180*/  FSEL R87, R87, -INF , !P6 ;  /* 0xff80000057577808 */ /* 0x000fe20007000000 */
        /* <DEDUP_REMOVED lines=16> */
[----:B------:R-:W-:Y:S01]  /*4290*/  FFMA.FTZ R37, R85, UR33, -R89 ;  /* 0x0000002155257c23 */ /* 0x000fe20008010859 */
        /* <DEDUP_REMOVED lines=11> */
[----:B------:R-:W-:Y:S01]  /*4350*/  FMNMX.FTZ R5, R59, R2, !PT ;  /* 0x000000023b057209 */ /* 0x000fe20007810000 */
[----:B------:R-:W-:-:S03]  /*4360*/  FFMA.FTZ R2, R48, UR33, -R89 ;  /* 0x0000002130027c23 */ /* 0x000fc60008010859 */
[----:B------:R-:W-:-:S03]  /*4370*/  FMNMX.FTZ R6, R62, R5, !PT ;  /* 0x000000053e067209 */ /* 0x000fc60007810000 */
[----:B------:R-:W-:Y:S01]  /*4380*/  MUFU.EX2 R21, R21 ;  /* 0x0000001500157308 */ /* 0x000fe20000000800 */
[----:B------:R-:W-:-:S04]  /*4390*/  FMNMX.FTZ R5, R63, R6, !PT ;  /* 0x000000063f057209 */ /* 0x000fc80007810000 */
[----:B------:R-:W-:-:S03]  /*43a0*/  FMNMX.FTZ R6, R66, R5, !PT ;  /* 0x0000000542067209 */ /* 0x000fc60007810000 */
[----:B------:R2:W-:Y:S01]  /*43b0*/  MUFU.EX2 R5, R49 ;  /* 0x0000003100057308 */ /* 0x0005e20000000800 */
[----:B------:R-:W-:Y:S01]  /*43c0*/  FMNMX.FTZ R25, R67, R6, !PT ;  /* 0x0000000643197209 */ /* 0x000fe20007810000 */
[----:B------:R-:W-:-:S03]  /*43d0*/  FFMA.FTZ R6, R52, UR33, -R89 ;  /* 0x0000002134067c23 */ /* 0x000fc60008010859 */
[----:B------:R-:W-:-:S03]  /*43e0*/  FMNMX.FTZ R24, R70, R25, !PT ;  /* 0x0000001946187209 */ /* 0x000fc60007810000 */
[----:B------:R-:W-:Y:S01]  /*43f0*/  MUFU.EX2 R20, R20 ;  /* 0x0000001400147308 */ /* 0x000fe20000000800 */
[----:B------:R-:W-:Y:S01]  /*4400*/  FMNMX.FTZ R25, R71, R24, !PT ;  /* 0x0000001847197209 */ /* 0x000fe20007810000 */
[--C-:B--2---:R-:W-:Y:S01]  /*4410*/  FFMA.FTZ R49, R57, UR33, -R89.reuse ;  /* 0x0000002139317c23 */ /* 0x104fe20008010859 */
[----:B------:R-:W-:Y:S02]  /*4420*/  FFMA.FTZ R57, R65, UR33, -R89 ;  /* 0x0000002141397c23 */ /* 0x000fe40008010859 */
        /* <DEDUP_REMOVED lines=10> */
[----:B------:R-:W-:Y:S01]  /*44d0*/  MUFU.EX2 R2, R2 ;  /* 0x0000000200027308 */ /* 0x000fe20000000800 */
[----:B------:R-:W-:Y:S01]  /*44e0*/  FMNMX.FTZ R7, R83, R26, !PT ;  /* 0x0000001a53077209 */ /* 0x000fe20007810000 */
[----:B------:R-:W-:-:S03]  /*44f0*/  FFMA.FTZ R26, R60, UR33, -R89 ;  /* 0x000000213c1a7c23 */ /* 0x000fc60008010859 */
[----:B------:R-:W-:-:S03]  /*4500*/  FMNMX.FTZ R0, R86, R7, !PT ;  /* 0x0000000756007209 */ /* 0x000fc60007810000 */
[----:B------:R-:W-:Y:S01]  /*4510*/  MUFU.EX2 R6, R6 ;  /* 0x0000000600067308 */ /* 0x000fe20000000800 */
[----:B------:R-:W-:-:S05]  /*4520*/  FMNMX.FTZ R0, R87, R0, !PT ;  /* 0x0000000057007209 */ /* 0x000fca0007810000 */
[----:B------:R-:W2:Y:S02]  /*4530*/  SHFL.BFLY PT, R7, R0, 0x2, 0x1f ;  /* 0x0c401f0000077f89 */ /* 0x000ea400000e0000 */
[----:B------:R-:W-:Y:S08]  /*4540*/  MUFU.EX2 R24, R24 ;  /* 0x0000001800187308 */ /* 0x000ff00000000800 */
[----:B------:R-:W-:Y:S08]  /*4550*/  MUFU.EX2 R49, R49 ;  /* 0x0000003100317308 */ /* 0x000ff00000000800 */
[----:B------:R-:W-:Y:S01]  /*4560*/  MUFU.EX2 R26, R26 ;  /* 0x0000001a001a7308 */ /* 0x000fe20000000800 */
[----:B--2---:R-:W-:Y:S01]  /*4570*/  FMNMX.FTZ R32, R0, R7, !PT ;  /* 0x0000000700207209 */ /* 0x004fe20007810000 */
[----:B------:R-:W-:-:S06]  /*4580*/  FFMA.FTZ R0, R80, UR33, -R89 ;  /* 0x0000002150007c23 */ /* 0x000fcc0008010859 */
        /* <DEDUP_REMOVED lines=28> */
[----:B------:R2:W3:Y:S01]  /*4750*/  MUFU.EX2 R69, R52 ;  /* 0x0000003400457308 */ /* 0x0004e20000000800 */
        /* <DEDUP_REMOVED lines=8> */
[--C-:B--2---:R-:W-:Y:S01]  /*47e0*/  FFMA.FTZ R52, R46, UR33, -R48.reuse ;  /* 0x000000212e347c23 */ /* 0x104fe20008010830 */
[--C-:B------:R-:W-:Y:S01]  /*47f0*/  FFMA.FTZ R46, R55, UR33, -R48.reuse ;  /* 0x00000021372e7c23 */ /* 0x100fe20008010830 */
[----:B0-----:R-:W-:Y:S01]  /*4800*/  FADD.FTZ R55, R8, R9 ;  /* 0x0000000908377221 */ /* 0x001fe20000010000 */
[----:B------:R-:W-:Y:S01]  /*4810*/  F2FP.F16.F32.PACK_AB R8, R9, R8 ;  /* 0x000000080908723e */ /* 0x000fe200000000ff */
[--C-:B------:R-:W-:Y:S01]  /*4820*/  FFMA.FTZ R78, R78, UR33, -R48.reuse ;  /* 0x000000214e4e7c23 */ /* 0x100fe20008010830 */
[----:B------:R-:W-:Y:S01]  /*4830*/  FFMA.FTZ R79, R79, UR33, -R48 ;  /* 0x000000214f4f7c23 */ /* 0x000fe20008010830 */
[----:B-1----:R-:W-:Y:S01]  /*4840*/  FADD.FTZ R58, R10, R55 ;  /* 0x000000370a3a7221 */ /* 0x002fe20000010000 */
[----:B------:R0:W1:Y:S01]  /*4850*/  MUFU.EX2 R73, R60 ;  /* 0x0000003c00497308 */ /* 0x0000620000000800 */
[----:B---3--:R-:W-:Y:S01]  /*4860*/  FADD.FTZ R9, R90, R69 ;  /* 0x000000455a097221 */ /* 0x008fe20000010000 */
[C---:B------:R-:W-:Y:S01]  /*4870*/  F2FP.F16.F32.PACK_AB R10, R11.reuse, R10 ;  /* 0x0000000a0b0a723e */ /* 0x040fe200000000ff */
[----:B------:R-:W-:Y:S01]  /*4880*/  FADD.FTZ R59, R11, R58 ;  /* 0x0000003a0b3b7221 */ /* 0x000fe20000010000 */
[--C-:B------:R-:W-:Y:S01]  /*4890*/  FFMA.FTZ R55, R66, UR33, -R48.reuse ;  /* 0x0000002142377c23 */ /* 0x100fe20008010830 */
[--C-:B------:R-:W-:Y:S01]  /*48a0*/  FFMA.FTZ R82, R82, UR33, -R48.reuse ;  /* 0x0000002152527c23 */ /* 0x100fe20008010830 */
[--C-:B------:R-:W-:Y:S01]  /*48b0*/  FFMA.FTZ R83, R83, UR33, -R48.reuse ;  /* 0x0000002153537c23 */ /* 0x100fe20008010830 */
[--C-:B------:R-:W-:Y:S01]  /*48c0*/  FFMA.FTZ R86, R86, UR33, -R48.reuse ;  /* 0x0000002156567c23 */ /* 0x100fe20008010830 */
[----:B------:R-:W2:Y:S01]  /*48d0*/  MUFU.EX2 R27, R27 ;  /* 0x0000001b001b7308 */ /* 0x000ea20000000800 */
[----:B0-----:R-:W-:Y:S01]  /*48e0*/  FADD.FTZ R60, R4, R59 ;  /* 0x0000003b043c7221 */ /* 0x001fe20000010000 */
[----:B----4-:R-:W-:Y:S01]  /*48f0*/  FADD.FTZ R58, R56, R9 ;  /* 0x00000009383a7221 */ /* 0x010fe20000010000 */
[----:B------:R-:W-:Y:S01]  /*4900*/  F2FP.F16.F32.PACK_AB R9, R69, R90 ;  /* 0x0000005a4509723e */ /* 0x000fe200000000ff */
[----:B------:R-:W-:Y:S01]  /*4910*/  FFMA.FTZ R87, R87, UR33, -R48 ;  /* 0x0000002157577c23 */ /* 0x000fe20008010830 */
[----:B------:R-:W-:-:S03]  /*4920*/  FADD.FTZ R59, R13, R60 ;  /* 0x0000003c0d3b7221 */ /* 0x000fc60000010000 */
[----:B------:R-:W0:Y:S01]  /*4930*/  MUFU.EX2 R30, R30 ;  /* 0x0000001e001e7308 */ /* 0x000e220000000800 */
[C---:B-1----:R-:W-:Y:S01]  /*4940*/  FADD.FTZ R60, R73.reuse, R58 ;  /* 0x0000003a493c7221 */ /* 0x042fe20000010000 */
[----:B------:R-:W-:Y:S01]  /*4950*/  FADD.FTZ R62, R12, R59 ;  /* 0x0000003b0c3e7221 */ /* 0x000fe20000010000 */
[----:B------:R-:W-:Y:S01]  /*4960*/  F2FP.F16.F32.PACK_AB R11, R73, R56 ;  /* 0x00000038490b723e */ /* 0x000fe200000000ff */
[--C-:B------:R-:W-:Y:S01]  /*4970*/  FFMA.FTZ R58, R70, UR33, -R48.reuse ;  /* 0x00000021463a7c23 */ /* 0x100fe20008010830 */
[----:B------:R-:W-:Y:S01]  /*4980*/  FFMA.FTZ R59, R71, UR33, -R48 ;  /* 0x00000021473b7c23 */ /* 0x000fe20008010830 */
[----:B------:R-:W-:Y:S02]  /*4990*/  FADD.FTZ R69, R15, R62 ;  /* 0x0000003e0f457221 */ /* 0x000fe40000010000 */
[----:B------:R-:W1:Y:S01]  /*49a0*/  MUFU.EX2 R31, R31 ;  /* 0x0000001f001f7308 */ /* 0x000e620000000800 */
[----:B--2---:R-:W-:Y:S01]  /*49b0*/  FADD.FTZ R63, R27, R60 ;  /* 0x0000003c1b3f7221 */ /* 0x004fe20000010000 */
[----:B------:R-:W-:Y:S01]  /*49c0*/  FADD.FTZ R62, R14, R69 ;  /* 0x000000450e3e7221 */ /* 0x000fe20000010000 */
[----:B------:R2:W-:Y:S05]  /*49d0*/  STSM.16.M88.4 [R18+0x21800], R8 ;  /* 0x0218000812007844 */ /* 0x0005ea0000000200 */
[----:B------:R-:W3:Y:S01]  /*49e0*/  MUFU.EX2 R34, R34 ;  /* 0x0000002200227308 */ /* 0x000ee20000000800 */
[----:B0-----:R-:W-:-:S07]  /*49f0*/  FADD.FTZ R60, R30, R63 ;  /* 0x0000003f1e3c7221 */ /* 0x001fce0000010000 */
[----:B------:R-:W0:Y:S01]  /*4a00*/  MUFU.EX2 R38, R38 ;  /* 0x0000002600267308 */ /* 0x000e220000000800 */
[----:B-1----:R-:W-:Y:S01]  /*4a10*/  FADD.FTZ R63, R31, R60 ;  /* 0x0000003c1f3f7221 */ /* 0x002fe20000010000 */
[----:B--2---:R-:W-:Y:S02]  /*4a20*/  F2FP.F16.F32.PACK_AB R8, R13, R4 ;  /* 0x000000040d08723e */ /* 0x004fe400000000ff */
[----:B------:R-:W-:Y:S02]  /*4a30*/  F2FP.F16.F32.PACK_AB R10, R15, R12 ;  /* 0x0000000c0f0a723e */ /* 0x000fe400000000ff */
[----:B------:R-:W-:Y:S02]  /*4a40*/  F2FP.F16.F32.PACK_AB R12, R21, R14 ;  /* 0x0000000e150c723e */ /* 0x000fe400000000ff */
[----:B------:R-:W1:Y:S01]  /*4a50*/  MUFU.EX2 R43, R43 ;  /* 0x0000002b002b7308 */ /* 0x000e620000000800 */
[----:B---3--:R-:W-:Y:S01]  /*4a60*/  FADD.FTZ R63, R34, R63 ;  /* 0x0000003f223f7221 */ /* 0x008fe20000010000 */
[----:B------:R-:W-:-:S02]  /*4a70*/  F2FP.F16.F32.PACK_AB R14, R29, R20 ;  /* 0x000000141d0e723e */ /* 0x000fc400000000ff */
[----:B------:R-:W-:Y:S02]  /*4a80*/  F2FP.F16.F32.PACK_AB R9, R30, R27 ;  /* 0x0000001b1e09723e */ /* 0x000fe400000000ff */
[----:B------:R-:W-:Y:S02]  /*4a90*/  F2FP.F16.F32.PACK_AB R11, R34, R31 ;  /* 0x0000001f220b723e */ /* 0x000fe400000000ff */
[----:B------:R-:W2:Y:S01]  /*4aa0*/  MUFU.EX2 R52, R52 ;  /* 0x0000003400347308 */ /* 0x000ea20000000800 */
[----:B0-----:R-:W-:Y:S02]  /*4ab0*/  FADD.FTZ R60, R38, R63 ;  /* 0x0000003f263c7221 */ /* 0x001fe40000010000 */
[----:B------:R0:W-:Y:S05]  /*4ac0*/  STSM.16.M88.4 [R23], R8 ;  /* 0x0000000817007844 */ /* 0x0001ea0000000200 */
[----:B------:R3:W-:Y:S01]  /*4ad0*/  MUFU.EX2 R56, R67 ;  /* 0x0000004300387308 */ /* 0x0007e20000000800 */
[----:B-1----:R-:W-:-:S07]  /*4ae0*/  FADD.FTZ R63, R43, R60 ;  /* 0x0000003c2b3f7221 */ /* 0x002fce0000010000 */
[----:B------:R-:W1:Y:S01]  /*4af0*/  MUFU.EX2 R65, R65 ;  /* 0x0000004100417308 */ /* 0x000e620000000800 */
[----:B---3--:R-:W-:Y:S01]  /*4b00*/  FADD.FTZ R67, R21, R62 ;  /* 0x0000003e15437221 */ /* 0x008fe20000010000 */
[----:B--2---:R-:W-:Y:S01]  /*4b10*/  FADD.FTZ R60, R52, R63 ;  /* 0x0000003f343c7221 */ /* 0x004fe20000010000 */
[----:B0-----:R-:W-:Y:S02]  /*4b20*/  F2FP.F16.F32.PACK_AB R8, R5, R2 ;  /* 0x000000020508723e */ /* 0x001fe400000000ff */
[----:B------:R-:W-:Y:S01]  /*4b30*/  FADD.FTZ R62, R20, R67 ;  /* 0x00000043143e7221 */ /* 0x000fe20000010000 */
[----:B------:R-:W-:Y:S02]  /*4b40*/  F2FP.F16.F32.PACK_AB R10, R25, R6 ;  /* 0x00000006190a723e */ /* 0x000fe400000000ff */
[----:B------:R-:W0:Y:S01]  /*4b50*/  MUFU.EX2 R35, R35 ;  /* 0x0000002300237308 */ /* 0x000e220000000800 */
[----:B------:R-:W-:-:S04]  /*4b60*/  FADD.FTZ R67, R29, R62 ;  /* 0x0000003e1d437221 */ /* 0x000fc80000010000 */
[----:B------:R-:W-:-:S03]  /*4b70*/  FADD.FTZ R62, R2, R67 ;  /* 0x00000043023e7221 */ /* 0x000fc60000010000 */
[----:B------:R-:W2:Y:S01]  /*4b80*/  MUFU.EX2 R42, R42 ;  /* 0x0000002a002a7308 */ /* 0x000ea20000000800 */
[----:B------:R-:W-:Y:S01]  /*4b90*/  FADD.FTZ R63, R5, R62 ;  /* 0x0000003e053f7221 */ /* 0x000fe20000010000 */
[----:B-1----:R-:W-:-:S03]  /*4ba0*/  FADD.FTZ R60, R65, R60 ;  /* 0x0000003c413c7221 */ /* 0x002fc60000010000 */
[----:B------:R-:W-:Y:S01]  /*4bb0*/  FADD.FTZ R4, R6, R63 ;  /* 0x0000003f06047221 */ /* 0x000fe20000010000 */
[----:B------:R-:W-:Y:S02]  /*4bc0*/  VIADD R6, R88, 0xfffffffe ;  /* 0xfffffffe58067836 */ /* 0x000fe40000000000 */
[----:B------:R-:W1:Y:S01]  /*4bd0*/  MUFU.EX2 R39, R39 ;  /* 0x0000002700277308 */ /* 0x000e620000000800 */
[----:B0-----:R-:W-:Y:S01]  /*4be0*/  FADD.FTZ R13, R35, R60 ;  /* 0x0000003c230d7221 */ /* 0x001fe20000010000 */
[----:B------:R-:W-:-:S04]  /*4bf0*/  FADD.FTZ R15, R25, R4 ;  /* 0x00000004190f7221 */ /* 0x000fc80000010000 */
[----:B------:R-:W-:Y:S02]  /*4c00*/  FADD.FTZ R20, R24, R15 ;  /* 0x0000000f18147221 */ /* 0x000fe40000010000 */
[----:B------:R-:W0:Y:S01]  /*4c10*/  MUFU.EX2 R46, R46 ;  /* 0x0000002e002e7308 */ /* 0x000e220000000800 */
[C---:B--2---:R-:W-:Y:S01]  /*4c20*/  FADD.FTZ R4, R42.reuse, R13 ;  /* 0x0000000d2a047221 */ /* 0x044fe20000010000 */
[----:B------:R-:W-:Y:S01]  /*4c30*/  FADD.FTZ R21, R49, R20 ;  /* 0x0000001431157221 */ /* 0x000fe20000010000 */
[----:B------:R-:W-:Y:S02]  /*4c40*/  F2FP.F16.F32.PACK_AB R13, R43, R38 ;  /* 0x000000262b0d723e */ /* 0x000fe400000000ff */
[----:B------:R-:W-:Y:S01]  /*4c50*/  F2FP.F16.F32.PACK_AB R9, R42, R35 ;  /* 0x000000232a09723e */ /* 0x000fe200000000ff */
[----:B------:R-:W-:Y:S02]  /*4c60*/  FADD.FTZ R20, R26, R21 ;  /* 0x000000151a147221 */ /* 0x000fe40000010000 */
[----:B------:R-:W2:Y:S01]  /*4c70*/  MUFU.EX2 R47, R47 ;  /* 0x0000002f002f7308 */ /* 0x000ea20000000800 */
[----:B-1----:R-:W-:Y:S01]  /*4c80*/  FADD.FTZ R15, R39, R4 ;  /* 0x00000004270f7221 */ /* 0x002fe20000010000 */
[----:B------:R-:W-:-:S04]  /*4c90*/  FADD.FTZ R27, R53, R20 ;  /* 0x00000014351b7221 */ /* 0x000fc80000010000 */
[----:B------:R-:W-:Y:S02]  /*4ca0*/  FADD.FTZ R2, R40, R27 ;  /* 0x0000001b28027221 */ /* 0x000fe40000010000 */
[----:B------:R-:W1:Y:S01]  /*4cb0*/  MUFU.EX2 R50, R50 ;  /* 0x0000003200327308 */ /* 0x000e620000000800 */
[C---:B0-----:R-:W-:Y:S01]  /*4cc0*/  FADD.FTZ R4, R46.reuse, R15 ;  /* 0x0000000f2e047221 */ /* 0x041fe20000010000 */
[----:B------:R-:W-:Y:S02]  /*4cd0*/  F2FP.F16.F32.PACK_AB R15, R65, R52 ;  /* 0x00000034410f723e */ /* 0x000fe400000000ff */
[----:B------:R-:W-:-:S03]  /*4ce0*/  F2FP.F16.F32.PACK_AB R11, R46, R39 ;  /* 0x000000272e0b723e */ /* 0x000fc600000000ff */
[----:B------:R0:W-:Y:S01]  /*4cf0*/  STSM.16.M88.4 [R22], R12 ;  /* 0x0000000c16007844 */ /* 0x0001e20000000200 */
[----:B------:R-:W3:Y:S01]  /*4d00*/  MUFU.EX2 R51, R51 ;  /* 0x0000003300337308 */ /* 0x000ee20000000800 */
[----:B--2---:R-:W-:Y:S02]  /*4d10*/  FADD.FTZ R21, R47, R4 ;  /* 0x000000042f157221 */ /* 0x004fe40000010000 */
[----:B------:R2:W-:Y:S05]  /*4d20*/  STSM.16.M88.4 [R19], R8 ;  /* 0x0000000813007844 */ /* 0x0005ea0000000200 */
[----:B------:R-:W4:Y:S01]  /*4d30*/  MUFU.EX2 R54, R54 ;  /* 0x0000003600367308 */ /* 0x000f220000000800 */
[----:B-1----:R-:W-:Y:S01]  /*4d40*/  FADD.FTZ R4, R50, R21 ;  /* 0x0000001532047221 */ /* 0x002fe20000010000 */
[----:B------:R-:W-:Y:S01]  /*4d50*/  FADD.FTZ R21, R57, R2 ;  /* 0x0000000239157221 */ /* 0x000fe20000010000 */
[----:B0-----:R-:W-:-:S05]  /*4d60*/  F2FP.F16.F32.PACK_AB R12, R49, R24 ;  /* 0x00000018310c723e */ /* 0x001fca00000000ff */
[----:B------:R-:W0:Y:S01]  /*4d70*/  MUFU.EX2 R55, R55 ;  /* 0x0000003700377308 */ /* 0x000e220000000800 */
[----:B---3--:R-:W-:Y:S01]  /*4d80*/  FADD.FTZ R5, R51, R4 ;  /* 0x0000000433057221 */ /* 0x008fe20000010000 */
[----:B------:R-:W-:Y:S01]  /*4d90*/  FADD.FTZ R4, R44, R21 ;  /* 0x000000152c047221 */ /* 0x000fe20000010000 */
[----:B------:R-:W-:Y:S02]  /*4da0*/  F2FP.F16.F32.PACK_AB R14, R53, R26 ;  /* 0x0000001a350e723e */ /* 0x000fe400000000ff */
[----:B------:R-:W-:Y:S01]  /*4db0*/  F2FP.F16.F32.PACK_AB R13, R50, R47 ;  /* 0x0000002f320d723e */ /* 0x000fe200000000ff */
[----:B------:R-:W-:Y:S01]  /*4dc0*/  FADD.FTZ R21, R61, R4 ;  /* 0x000000043d157221 */ /* 0x000fe20000010000 */
[----:B------:R-:W-:Y:S01]  /*4dd0*/  F2FP.F16.F32.PACK_AB R24, R57, R40 ;  /* 0x000000283918723e */ /* 0x000fe200000000ff */
[----:B------:R-:W1:Y:S01]  /*4de0*/  MUFU.EX2 R58, R58 ;  /* 0x0000003a003a7308 */ /* 0x000e620000000800 */
[C---:B----4-:R-:W-:Y:S01]  /*4df0*/  FADD.FTZ R2, R54.reuse, R5 ;  /* 0x0000000536027221 */ /* 0x050fe20000010000 */
[----:B------:R-:W-:-:S02]  /*4e00*/  F2FP.F16.F32.PACK_AB R15, R54, R51 ;  /* 0x00000033360f723e */ /* 0x000fc400000000ff */
[----:B------:R-:W-:-:S03]  /*4e10*/  F2FP.F16.F32.PACK_AB R26, R61, R44 ;  /* 0x0000002c3d1a723e */ /* 0x000fc600000000ff */
[----:B------:R3:W-:Y:S01]  /*4e20*/  STSM.16.M88.4 [R18+0x27800], R12 ;  /* 0x0278000c12007844 */ /* 0x0007e20000000200 */
[----:B------:R-:W4:Y:S01]  /*4e30*/  MUFU.EX2 R59, R59 ;  /* 0x0000003b003b7308 */ /* 0x000f220000000800 */
[----:B0-----:R-:W-:Y:S01]  /*4e40*/  FADD.FTZ R5, R55, R2 ;  /* 0x0000000237057221 */ /* 0x001fe20000010000 */
[----:B------:R-:W-:-:S03]  /*4e50*/  F2FP.F16.F32.PACK_AB R25, R56, R55 ;  /* 0x000000373819723e */ /* 0x000fc600000000ff */
[----:B------:R-:W-:-:S03]  /*4e60*/  FADD.FTZ R5, R56, R5 ;  /* 0x0000000538057221 */ /* 0x000fc60000010000 */
[----:B------:R-:W0:Y:S01]  /*4e70*/  MUFU.EX2 R48, R74 ;  /* 0x0000004a00307308 */ /* 0x000e220000000800 */
[----:B-1----:R-:W-:-:S07]  /*4e80*/  FADD.FTZ R2, R58, R5 ;  /* 0x000000053a027221 */ /* 0x002fce0000010000 */
[----:B------:R-:W1:Y:S01]  /*4e90*/  MUFU.EX2 R75, R75 ;  /* 0x0000004b004b7308 */ /* 0x000e620000000800 */
[C---:B----4-:R-:W-:Y:S01]  /*4ea0*/  FADD.FTZ R5, R59.reuse, R2 ;  /* 0x000000023b057221 */ /* 0x050fe20000010000 */
[----:B------:R-:W-:Y:S01]  /*4eb0*/  FADD.FTZ R2, R28, R21 ;  /* 0x000000151c027221 */ /* 0x000fe20000010000 */
[----:B------:R-:W-:-:S05]  /*4ec0*/  F2FP.F16.F32.PACK_AB R27, R59, R58 ;  /* 0x0000003a3b1b723e */ /* 0x000fca00000000ff */
[----:B------:R-:W4:Y:S01]  /*4ed0*/  MUFU.EX2 R78, R78 ;  /* 0x0000004e004e7308 */ /* 0x000f220000000800 */
[----:B0-----:R-:W-:Y:S01]  /*4ee0*/  FADD.FTZ R4, R48, R5 ;  /* 0x0000000530047221 */ /* 0x001fe20000010000 */
[----:B------:R3:W-:Y:S06]  /*4ef0*/  STSM.16.M88.4 [R136], R24 ;  /* 0x0000001888007844 */ /* 0x0007ec0000000200 */
[----:B------:R-:W0:Y:S01]  /*4f00*/  MUFU.EX2 R31, R79 ;  /* 0x0000004f001f7308 */ /* 0x000e220000000800 */
[C---:B-1----:R-:W-:Y:S01]  /*4f10*/  FADD.FTZ R21, R75.reuse, R4 ;  /* 0x000000044b157221 */ /* 0x042fe20000010000 */
[----:B------:R-:W-:-:S06]  /*4f20*/  F2FP.F16.F32.PACK_AB R29, R75, R48 ;  /* 0x000000304b1d723e */ /* 0x000fcc00000000ff */
[----:B------:R-:W1:Y:S01]  /*4f30*/  MUFU.EX2 R41, R41 ;  /* 0x0000002900297308 */ /* 0x000e620000000800 */
[----:B----4-:R-:W-:-:S07]  /*4f40*/  FADD.FTZ R4, R78, R21 ;  /* 0x000000154e047221 */ /* 0x010fce0000010000 */
[----:B------:R-:W4:Y:S01]  /*4f50*/  MUFU.EX2 R36, R36 ;  /* 0x0000002400247308 */ /* 0x000f220000000800 */
[C---:B0-----:R-:W-:Y:S01]  /*4f60*/  FADD.FTZ R21, R31.reuse, R4 ;  /* 0x000000041f157221 */ /* 0x041fe20000010000 */
[----:B------:R-:W-:-:S06]  /*4f70*/  F2FP.F16.F32.PACK_AB R31, R31, R78 ;  /* 0x0000004e1f1f723e */ /* 0x000fcc00000000ff */
[----:B------:R-:W0:Y:S01]  /*4f80*/  MUFU.EX2 R45, R45 ;  /* 0x0000002d002d7308 */ /* 0x000e220000000800 */
[C---:B-1----:R-:W-:Y:S01]  /*4f90*/  F2FP.F16.F32.PACK_AB R28, R41.reuse, R28 ;  /* 0x0000001c291c723e */ /* 0x042fe200000000ff */
[----:B------:R-:W-:-:S06]  /*4fa0*/  FADD.FTZ R5, R41, R2 ;  /* 0x0000000229057221 */ /* 0x000fcc0000010000 */
[----:B------:R-:W-:Y:S01]  /*4fb0*/  MUFU.EX2 R0, R0 ;  /* 0x0000000000007308 */ /* 0x000fe20000000800 */
[----:B----4-:R-:W-:-:S07]  /*4fc0*/  FADD.FTZ R2, R36, R5 ;  /* 0x0000000524027221 */ /* 0x010fce0000010000 */
[----:B------:R-:W2:Y:S01]  /*4fd0*/  MUFU.EX2 R33, R33 ;  /* 0x0000002100217308 */ /* 0x000ea20000000800 */
[C---:B0-----:R-:W-:Y:S01]  /*4fe0*/  F2FP.F16.F32.PACK_AB R30, R45.reuse, R36 ;  /* 0x000000242d1e723e */ /* 0x041fe200000000ff */
[----:B------:R-:W-:-:S04]  /*4ff0*/  FADD.FTZ R5, R45, R2 ;  /* 0x000000022d057221 */ /* 0x000fc80000010000 */
[----:B------:R3:W-:Y:S02]  /*5000*/  STSM.16.M88.4 [R22+0x6000], R28 ;  /* 0x0060001c16007844 */ /* 0x0007e40000000200 */
[----:B------:R-:W0:Y:S08]  /*5010*/  MUFU.EX2 R32, R32 ;  /* 0x0000002000207308 */ /* 0x000e300000000800 */
[----:B------:R-:W1:Y:S01]  /*5020*/  MUFU.EX2 R37, R37 ;  /* 0x0000002500257308 */ /* 0x000e620000000800 */
[----:B--2---:R-:W-:Y:S01]  /*5030*/  F2FP.F16.F32.PACK_AB R8, R33, R0 ;  /* 0x000000002108723e */ /* 0x004fe200000000ff */
[----:B------:R-:W-:-:S04]  /*5040*/  FADD.FTZ R0, R0, R5 ;  /* 0x0000000500007221 */ /* 0x000fc80000010000 */
[----:B------:R-:W-:Y:S02]  /*5050*/  FADD.FTZ R33, R33, R0 ;  /* 0x0000000021217221 */ /* 0x000fe40000010000 */
[----:B------:R-:W-:Y:S02]  /*5060*/  MUFU.EX2 R82, R82 ;  /* 0x0000005200527308 */ /* 0x000fe40000000800 */
[----:B0-----:R-:W-:-:S06]  /*5070*/  FADD.FTZ R2, R32, R33 ;  /* 0x0000002120027221 */ /* 0x001fcc0000010000 */
[----:B------:R-:W0:Y:S01]  /*5080*/  MUFU.EX2 R83, R83 ;  /* 0x0000005300537308 */ /* 0x000e220000000800 */
[C---:B-1----:R-:W-:Y:S01]  /*5090*/  F2FP.F16.F32.PACK_AB R10, R37.reuse, R32 ;  /* 0x00000020250a723e */ /* 0x042fe200000000ff */
[----:B------:R-:W-:-:S06]  /*50a0*/  FADD.FTZ R2, R37, R2 ;  /* 0x0000000225027221 */ /* 0x000fcc0000010000 */
[----:B------:R-:W1:Y:S08]  /*50b0*/  MUFU.EX2 R86, R86 ;  /* 0x0000005600567308 */ /* 0x000e700000000800 */
[----:B------:R-:W2:Y:S01]  /*50c0*/  MUFU.EX2 R87, R87 ;  /* 0x0000005700577308 */ /* 0x000ea20000000800 */
[----:B0-----:R-:W-:Y:S01]  /*50d0*/  F2FP.F16.F32.PACK_AB R9, R83, R82 ;  /* 0x000000525309723e */ /* 0x001fe200000000ff */
[----:B------:R-:W-:-:S04]  /*50e0*/  FADD.FTZ R82, R82, R21 ;  /* 0x0000001552527221 */ /* 0x000fc80000010000 */
[----:B------:R-:W-:-:S04]  /*50f0*/  FADD.FTZ R83, R83, R82 ;  /* 0x0000005253537221 */ /* 0x000fc80000010000 */
[----:B-1----:R-:W-:Y:S01]  /*5100*/  FADD.FTZ R0, R86, R83 ;  /* 0x0000005356007221 */ /* 0x002fe20000010000 */
[----:B--2---:R-:W-:-:S03]  /*5110*/  F2FP.F16.F32.PACK_AB R11, R87, R86 ;  /* 0x00000056570b723e */ /* 0x004fc600000000ff */
[----:B------:R-:W-:Y:S02]  /*5120*/  FADD.FTZ R0, R87, R0 ;  /* 0x0000000057007221 */ /* 0x000fe40000010000 */
[----:B------:R3:W-:Y:S01]  /*5130*/  STSM.16.M88.4 [R19+0x6000], R8 ;  /* 0x0060000813007844 */ /* 0x0007e20000000200 */
        /* <DEDUP_REMOVED lines=15> */
.L_x_11113:
[----:B------:R-:W-:Y:S02]  /*5230*/  ULDC UR18, c[0x0][0x9e4] ;  /* 0x0002790000127ab9 */ /* 0x000fe40000000800 */
[----:B------:R-:W-:-:S11]  /*5240*/  UISETP.NE.AND UP0, UPT, UR18, 0x1, UPT ;  /* 0x000000011200788c */ /* 0x000fd6000bf05270 */
[----:B------:R-:W-:Y:S02]  /*5250*/  @UP0 ULDC.64 UR6, c[0x0][0x9e8] ;  /* 0x00027a0000060ab9 */ /* 0x000fe40000000a00 */
[----:B------:R-:W-:-:S04]  /*5260*/  UIMAD.WIDE.U32 UR10, UR15, UR6, URZ ;  /* 0x000000060f0a72a5 */ /* 0x000fc8000f8e003f */
[----:B------:R-:W-:-:S12]  /*5270*/  @UP0 USHF.R.U32.HI UR15, URZ, UR7, UR11 ;  /* 0x000000073f0f0299 */ /* 0x000fd8000801160b */
.L_x_11114:
[----:B------:R-:W-:-:S04]  /*5280*/  UIMAD UR15, UR15, UR18, UR18 ;  /* 0x000000120f0f72a4 */ /* 0x000fc8000f8e0212 */
[----:B------:R-:W-:-:S04]  /*5290*/  UISETP.LT.AND UP0, UPT, UR14, UR15, UPT ;  /* 0x0000000f0e00728c */ /* 0x000fc8000bf01270 */
[----:B------:R-:W-:-:S12]  /*52a0*/  USEL UR14, UR14, UR15, UP0 ;  /* 0x0000000f0e0e7287 */ /* 0x000fd80008000000 */
.L_x_11112:
        /* <DEDUP_REMOVED lines=40> */
.L_x_11134:
[----:B------:R-:W-:Y:S01]  /*5530*/  ISETP.NE.AND P2, PT, RZ, UR46, PT ;  /* 0x0000002eff007c0c */ /* 0x000fe2000bf45270 */
[----:B------:R-:W-:-:S04]  /*5540*/  UISETP.NE.AND UP0, UPT, UR60, 0x1, UPT ;  /* 0x000000013c00788c */ /* 0x000fc8000bf05270 */
[----:B------:R-:W-:-:S04]  /*5550*/  USEL UR50, URZ, 0x1, UP0 ;  /* 0x000000013f327887 */ /* 0x000fc80008000000 */
[----:B------:R-:W-:-:S04]  /*5560*/  ULOP3.LUT UR50, UR28, UR50, URZ, 0x3c, !UPT ;  /* 0x000000321c327292 */ /* 0x000fc8000f8e3c3f */
[----:B------:R-:W-:Y:S08]  /*5570*/  @P2 BRA `(.L_x_11116) ;  /* 0x0000000000382947 */ /* 0x000ff00003800000 */
[----:B------:R-:W-:Y:S05]  /*5580*/  @!P0 BRA `(.L_x_11117) ;  /* 0x0000000000048947 */ /* 0x000fea0003800000 */
[----:B------:R-:W-:Y:S01]  /*5590*/  BPT.TRAP 0x1 ;  /* 0x000000040000795c */ /* 0x000fe20000300000 */
.L_x_11117:
        /* <DEDUP_REMOVED lines=9> */
.L_x_11118:
[----:B-1----:R-:W-:Y:S05]  /*5630*/  @P1 BRA `(.L_x_11116) ;  /* 0x0000000000081947 */ /* 0x002fea0003800000 */
[----:B------:R-:W1:Y:S02]  /*5640*/  SYNCS.PHASECHK.TRANS64.TRYWAIT P1, [UR6+0x2d830], R3 ;  /* 0x02d83003ff0075a7 */ /* 0x000e640008020146 */
[----:B-1----:R-:W-:Y:S05]  /*5650*/  @!P1 BRA `(.L_x_11119) ;  /* 0x0000012000d09947 */ /* 0x002fea0003800000 */
.L_x_11116:
        /* <DEDUP_REMOVED lines=13> */
[----:B------:R-:W-:Y:S02]  /*5730*/  UIADD3 UR18, UR6, 0x202, URZ ;  /* 0x0000020206127890 */ /* 0x000fe4000fffe03f */
[----:B------:R-:W-:Y:S02]  /*5740*/  UIADD3 UR22, UR6, 0x400, URZ ;  /* 0x0000040006167890 */ /* 0x000fe4000fffe03f */
[----:B------:R-:W-:Y:S01]  /*5750*/  UIADD3 UR26, UR6, 0x402, URZ ;  /* 0x00000402061a7890 */ /* 0x000fe2000fffe03f */
[----:B--2---:R-:W-:-:S05]  /*5760*/  SHF.R.U32.HI R7, RZ, 0x7, R7 ;  /* 0x00000007ff077819 */ /* 0x004fca0000011607 */
[----:B01----:R-:W-:-:S05]  /*5770*/  VIADD R3, R7, 0x8 ;  /* 0x0000000807037836 */ /* 0x003fca0000000000 */
        /* <DEDUP_REMOVED lines=22> */
.L_x_11121:
[----:B------:R-:W-:Y:S01]  /*58e0*/  ULEA UR6, UR60, UR41, 0x3 ;  /* 0x000000293c067291 */ /* 0x000fe2000f8e183f */
[----:B------:R-:W-:-:S05]  /*58f0*/  IMAD.U32 R3, RZ, RZ, UR28 ;  /* 0x0000001cff037e24 */ /* 0x000fca000f8e00ff */
[----:B------:R-:W-:-:S04]  /*5900*/  SHF.L.U32 R3, R3, 0x1f, RZ ;  /* 0x0000001f03037819 */ /* 0x000fc800000006ff */
[----:B------:R0:W1:Y:S01]  /*5910*/  SYNCS.PHASECHK.TRANS64.TRYWAIT P1, [UR6+0x2d850], R3 ;  /* 0x02d85003ff0075a7 */ /* 0x0000620008020146 */
[----:B------:R-:W-:Y:S05]  /*5920*/  @!P0 BRA `(.L_x_11122) ;  /* 0x0000000000048947 */ /* 0x000fea0003800000 */
[----:B------:R-:W-:Y:S01]  /*5930*/  BPT.TRAP 0x1 ;  /* 0x000000040000795c */ /* 0x000fe20000300000 */
.L_x_11122:
[----:B-1----:R-:W-:Y:S05]  /*5940*/  @P1 BRA `(.L_x_11120) ;  /* 0x0000000000081947 */ /* 0x002fea0003800000 */
[----:B------:R-:W1:Y:S02]  /*5950*/  SYNCS.PHASECHK.TRANS64.TRYWAIT P1, [UR6+0x2d850], R3 ;  /* 0x02d85003ff0075a7 */ /* 0x000e640008020146 */
[----:B-1----:R-:W-:Y:S05]  /*5960*/  @!P1 BRA `(.L_x_11123) ;  /* 0x0000012000249947 */ /* 0x002fea0003800000 */
.L_x_11120:
[----:B------:R-:W-:Y:S01]  /*5970*/  UIADD3 UR6, UR41, 0x400, URZ ;  /* 0x0000040029067890 */ /* 0x000fe2000fffe03f */
[----:B------:R-:W-:Y:S01]  /*5980*/  WARPGROUP.ARRIVE ;  /* 0x00000000000079c5 */ /* 0x000fe20000000000 */
[----:B------:R-:W-:-:S05]  /*5990*/  ULEA UR7, UR55, UR41, 0xd ;  /* 0x0000002937077291 */ /* 0x000fca000f8e683f */
[----:B------:R-:W1:Y:S01]  /*59a0*/  S2R R8, SR_TID.X ;  /* 0x0000000000087919 */ /* 0x000e620000002100 */
[----:B------:R-:W-:Y:S02]  /*59b0*/  USHF.R.U32.HI UR6, URZ, 0x4, UR6 ;  /* 0x000000043f067899 */ /* 0x000fe40008011606 */
[----:B------:R-:W-:Y:S02]  /*59c0*/  UIADD3 UR7, UR7, 0x21800, URZ ;  /* 0x0002180007077890 */ /* 0x000fe4000fffe03f */
[----:B------:R-:W-:Y:S02]  /*59d0*/  ULOP3.LUT UR6, UR6, 0x3fff, URZ, 0xc0, !UPT ;  /* 0x00003fff06067892 */ /* 0x000fe4000f8ec03f */
[----:B------:R-:W-:Y:S02]  /*59e0*/  USHF.R.U32.HI UR7, URZ, 0x4, UR7 ;  /* 0x000000043f077899 */ /* 0x000fe40008011607 */
[----:B------:R-:W-:Y:S02]  /*59f0*/  ULOP3.LUT UR10, UR6, 0x2000000, URZ, 0xfc, !UPT ;  /* 0x02000000060a7892 */ /* 0x000fe4000f8efc3f */
[----:B------:R-:W-:-:S02]  /*5a00*/  ULOP3.LUT UR6, UR7, 0x3fff, URZ, 0xc0, !UPT ;  /* 0x00003fff07067892 */ /* 0x000fc4000f8ec03f */
[----:B------:R-:W-:Y:S02]  /*5a10*/  UIMAD UR7, UR60, 0x600, UR10 ;  /* 0x000006003c0778a4 */ /* 0x000fe4000f8e020a */
[----:B------:R-:W-:Y:S01]  /*5a20*/  ULOP3.LUT UR6, UR6, 0x10000, URZ, 0xfc, !UPT ;  /* 0x0001000006067892 */ /* 0x000fe2000f8efc3f */
[----:B------:R-:W-:Y:S01]  /*5a30*/  UMOV UR31, 0x80000020 ;  /* 0x80000020001f7882 */ /* 0x000fe20000000000 */
[----:B------:R-:W-:-:S03]  /*5a40*/  UMOV UR29, 0x40000040 ;  /* 0x40000040001d7882 */ /* 0x000fc60000000000 */
        /* <DEDUP_REMOVED lines=60> */
.L_x_11124:
[----:B------:R-:W-:Y:S01]  /*5e10*/  UISETP.NE.AND UP1, UPT, UR54, URZ, UPT ;  /* 0x0000003f3600728c */ /* 0x000fe2000bf25270 */
[----:B------:R-:W-:Y:S01]  /*5e20*/  VIADD R7, R137, UR39 ;  /* 0x0000002789077c36 */ /* 0x000fe20008000000 */
[----:B------:R-:W-:Y:S01]  /*5e30*/  UISETP.NE.AND UP0, UPT, UR53, URZ, UPT ;  /* 0x0000003f3500728c */ /* 0x000fe2000bf05270 */
[----:B------:R-:W-:-:S03]  /*5e40*/  IMAD.U32 R10, RZ, RZ, UR48 ;  /* 0x00000030ff0a7e24 */ /* 0x000fc6000f8e00ff */
[----:B------:R-:W-:Y:S02]  /*5e50*/  PLOP3.LUT P1, PT, PT, PT, UP1, 0x80, 0x0 ;  /* 0x000000000000781c */ /* 0x000fe40003f2f018 */
[----:B------:R-:W-:-:S03]  /*5e60*/  PLOP3.LUT P2, PT, PT, PT, UP1, 0x80, 0x0 ;  /* 0x000000000000781c */ /* 0x000fc60003f4f018 */
[----:B------:R-:W-:-:S08]  /*5e70*/  @UP1 ULDC UR6, c[0x0][0x44c] ;  /* 0x0001130000061ab9 */ /* 0x000fd00000000800 */
[----:B0-----:R-:W-:Y:S01]  /*5e80*/  @P1 IMAD.HI.U32 R3, R7, UR6, RZ ;  /* 0x0000000607031c27 */ /* 0x001fe2000f8e00ff */
[----:B------:R-:W-:Y:S01]  /*5e90*/  @UP1 ULDC UR6, c[0x0][0x450] ;  /* 0x0001140000061ab9 */ /* 0x000fe20000000800 */
[----:B------:R-:W-:-:S03]  /*5ea0*/  PLOP3.LUT P1, PT, PT, PT, UP0, 0x40, 0x0 ;  /* 0x000000000000781c */ /* 0x000fc60003f2e808 */
[----:B------:R-:W-:Y:S01]  /*5eb0*/  @P2 SHF.R.U32.HI R7, RZ, UR6, R3 ;  /* 0x00000006ff072c19 */ /* 0x000fe20008011603 */
[----:B------:R-:W-:Y:S01]  /*5ec0*/  ULEA UR6, UR49, UR41, 0x3 ;  /* 0x0000002931067291 */ /* 0x000fe2000f8e183f */
[----:B------:R-:W-:-:S03]  /*5ed0*/  IMAD.SHL.U32 R3, R6, 0x80, RZ ;  /* 0x0000008006037824 */ /* 0x000fc600078e00ff */
[----:B------:R-:W-:Y:S01]  /*5ee0*/  UIADD3 UR6, UR6, 0x2d840, URZ ;  /* 0x0002d84006067890 */ /* 0x000fe2000fffe03f */
[----:B------:R-:W0:Y:S01]  /*5ef0*/  SHFL.IDX PT, R14, R7, RZ, 0x1c1f ;  /* 0x001c1fff070e7589 */ /* 0x000e2200000e0000 */
[----:B------:R-:W-:Y:S02]  /*5f00*/  IADD3 R8, -R17, 0x1, -R3 ;  /* 0x0000000111087810 */ /* 0x000fe40007ffe903 */
[----:B------:R-:W-:Y:S02]  /*5f10*/  UPRMT UR6, UR42, 0x654, UR6 ;  /* 0x000006542a067896 */ /* 0x000fe40008000006 */
[----:B------:R-:W-:-:S05]  /*5f20*/  IADD3 R10, -R10, UR38, R8 ;  /* 0x000000260a0a7c10 */ /* 0x000fca000fffe108 */
[----:B------:R-:W-:Y:S02]  /*5f30*/  VIADD R11, R10, UR58 ;  /* 0x0000003a0a0b7c36 */ /* 0x000fe40008000000 */
[----:B------:R-:W-:Y:S01]  /*5f40*/  SYNCS.ARRIVE.TRANS64.RED.A1T0 RZ, [UR6], RZ ;  /* 0x000000ffffff79a7 */ /* 0x000fe20008100406 */
[----:B------:R-:W-:-:S06]  /*5f50*/  ULOP3.LUT UR6, URZ, UR35, URZ, 0x33, !UPT ;  /* 0x000000233f067292 */ /* 0x000fcc000f8e333f */
[----:B------:R-:W-:Y:S02]  /*5f60*/  VIADD R10, R10, UR6 ;  /* 0x000000060a0a7c36 */ /* 0x000fe40008000000 */
[----:B0-----:R-:W-:Y:S02]  /*5f70*/  IMAD.IADD R9, R11, 0x1, R14 ;  /* 0x000000010b097824 */ /* 0x001fe400078e020e */
        /* <DEDUP_REMOVED lines=15> */
.L_x_11127:
[----:B------:R-:W-:-:S05]  /*6070*/  IMAD.U32 R15, RZ, RZ, UR34 ;  /* 0x00000022ff0f7e24 */ /* 0x000fca000f8e00ff */
[----:B------:R-:W-:-:S13]  /*6080*/  ISETP.NE.AND P1, PT, R15, 0x1, PT ;  /* 0x000000010f00780c */ /* 0x000fda0003f25270 */
[----:B------:R-:W0:Y:S02]  /*6090*/  @P1 LDC.64 R12, c[0x0][0x9e8] ;  /* 0x00027a00ff0c1b82 */ /* 0x000e240000000a00 */
[----:B0-----:R-:W-:-:S05]  /*60a0*/  @P1 IMAD.HI.U32 R12, R14, R12, RZ ;  /* 0x0000000c0e0c1227 */ /* 0x001fca00078e00ff */
[----:B------:R-:W-:-:S07]  /*60b0*/  @P1 SHF.R.U32.HI R14, RZ, R13, R12 ;  /* 0x0000000dff0e1219 */ /* 0x000fce000001160c */
.L_x_11128:
[----:B------:R-:W-:Y:S05]  /*60c0*/  BSYNC B0 ;  /* 0x0000000000007941 */ /* 0x000fea0003800000 */
.L_x_11126:
[----:B------:R-:W-:-:S04]  /*60d0*/  IMAD R14, R14, R15, -R3 ;  /* 0x0000000f0e0e7224 */ /* 0x000fc800078e0a03 */
[----:B------:R-:W-:-:S05]  /*60e0*/  IMAD.IADD R14, R14, 0x1, -R17 ;  /* 0x000000010e0e7824 */ /* 0x000fca00078e0a11 */
[----:B------:R-:W-:Y:S02]  /*60f0*/  VIMNMX R8, R8, R14, !PT ;  /* 0x0000000e08087248 */ /* 0x000fe40007fe0100 */
[----:B------:R-:W-:-:S07]  /*6100*/  VIADDMNMX R9, R14, R15, R9, PT ;  /* 0x0000000f0e097246 */ /* 0x000fce0003800109 */
.L_x_11125:
        /* <DEDUP_REMOVED lines=15> */
[----:B------:R-:W-:Y:S01]  /*6200*/  ISETP.GT.AND P5, PT, R8, 0x9, P1 ;  /* 0x000000090800780c */ /* 0x000fe20000fa4270 */
[----:B------:R-:W-:Y:S01]  /*6210*/  IMAD.IADD R10, R10, 0x1, R7 ;  /* 0x000000010a0a7824 */ /* 0x000fe200078e0207 */
        /* <DEDUP_REMOVED lines=99> */
.L_x_11131:
[----:B------:R-:W-:-:S05]  /*6850*/  IMAD.U32 R12, RZ, RZ, UR34 ;  /* 0x00000022ff0c7e24 */ /* 0x000fca000f8e00ff */
[----:B------:R-:W-:-:S13]  /*6860*/  ISETP.NE.AND P2, PT, R12, 0x1, PT ;  /* 0x000000010c00780c */ /* 0x000fda0003f45270 */
[----:B------:R-:W0:Y:S02]  /*6870*/  @P2 LDC.64 R8, c[0x0][0x9e8] ;  /* 0x00027a00ff082b82 */ /* 0x000e240000000a00 */
[----:B0-----:R-:W-:-:S05]  /*6880*/  @P2 IMAD.HI.U32 R8, R7, R8, RZ ;  /* 0x0000000807082227 */ /* 0x001fca00078e00ff */
[----:B------:R-:W-:-:S07]  /*6890*/  @P2 SHF.R.U32.HI R7, RZ, R9, R8 ;  /* 0x00000009ff072219 */ /* 0x000fce0000011608 */
.L_x_11132:
[----:B------:R-:W-:Y:S05]  /*68a0*/  BSYNC B0 ;  /* 0x0000000000007941 */ /* 0x000fea0003800000 */
.L_x_11130:
[----:B------:R-:W-:-:S04]  /*68b0*/  IMAD R3, R7, R12, -R3 ;  /* 0x0000000c07037224 */ /* 0x000fc800078e0a03 */
[----:B------:R-:W-:-:S05]  /*68c0*/  IMAD.IADD R3, R3, 0x1, -R17 ;  /* 0x0000000103037824 */ /* 0x000fca00078e0a11 */
[----:B------:R-:W-:Y:S02]  /*68d0*/  VIMNMX R10, R10, R3, !PT ;  /* 0x000000030a0a7248 */ /* 0x000fe40007fe0100 */
[----:B------:R-:W-:-:S07]  /*68e0*/  VIADDMNMX R11, R3, R12, R11, PT ;  /* 0x0000000c030b7246 */ /* 0x000fce000380010b */
.L_x_11129:
[----:B------:R-:W-:Y:S02]  /*68f0*/  FMNMX.FTZ R3, R24, R5, !PT ;  /* 0x0000000518037209 */ /* 0x000fe40007810000 */
[----:B------:R-:W-:Y:S02]  /*6900*/  LOP3.LUT R16, R16, 0xf7ffffff, RZ, 0xc0, !PT ;  /* 0xf7ffffff10107812 */ /* 0x000fe400078ec0ff */
[----:B------:R-:W-:Y:S02]  /*6910*/  FMNMX.FTZ R3, R25, R3, !PT ;  /* 0x0000000319037209 */ /* 0x000fe40007810000 */
[----:B------:R-:W-:Y:S02]  /*6920*/  @P0 LOP3.LUT R16, R16, 0x8000000, RZ, 0xfc, !PT ;  /* 0x0800000010100812 */ /* 0x000fe400078efcff */
[----:B------:R-:W-:Y:S02]  /*6930*/  FMNMX.FTZ R3, R28, R3, !PT ;  /* 0x000000031c037209 */ /* 0x000fe40007810000 */
[----:B------:R-:W-:-:S02]  /*6940*/  ISETP.GT.AND P0, PT, R10, 0x59, P1 ;  /* 0x000000590a00780c */ /* 0x000fc40000f04270 */
[----:B------:R-:W-:Y:S02]  /*6950*/  FMNMX.FTZ R3, R29, R3, !PT ;  /* 0x000000031d037209 */ /* 0x000fe40007810000 */
[----:B------:R-:W-:Y:S02]  /*6960*/  ISETP.GT.AND P4, PT, R10, 0x1, P1 ;  /* 0x000000010a00780c */ /* 0x000fe40000f84270 */
[----:B------:R-:W-:Y:S02]  /*6970*/  FMNMX.FTZ R3, R32, R3, !PT ;  /* 0x0000000320037209 */ /* 0x000fe40007810000 */
[----:B------:R-:W-:Y:S02]  /*6980*/  ISETP.GT.AND P5, PT, R10, 0x8, P1 ;  /* 0x000000080a00780c */ /* 0x000fe40000fa4270 */
[----:B------:R-:W-:Y:S02]  /*6990*/  FMNMX.FTZ R3, R33, R3, !PT ;  /* 0x0000000321037209 */ /* 0x000fe40007810000 */
[----:B------:R-:W-:-:S02]  /*69a0*/  LOP3.LUT R16, R16, 0xbfffffff, RZ, 0xc0, !PT ;  /* 0xbfffffff10107812 */ /* 0x000fc400078ec0ff */
[----:B------:R-:W-:Y:S02]  /*69b0*/  FMNMX.FTZ R3, R36, R3, !PT ;  /* 0x0000000324037209 */ /* 0x000fe40007810000 */
[----:B------:R-:W-:Y:S02]  /*69c0*/  ISETP.LT.OR P4, PT, R11, 0x2, P4 ;  /* 0x000000020b00780c */ /* 0x000fe40002781670 */
[----:B------:R-:W-:Y:S02]  /*69d0*/  FMNMX.FTZ R3, R37, R3, !PT ;  /* 0x0000000325037209 */ /* 0x000fe40007810000 */
[----:B------:R-:W-:Y:S02]  /*69e0*/  ISETP.LT.OR P5, PT, R11, 0x9, P5 ;  /* 0x000000090b00780c */ /* 0x000fe40002fa1670 */
[----:B------:R-:W-:Y:S02]  /*69f0*/  FMNMX.FTZ R3, R40, R3, !PT ;  /* 0x0000000328037209 */ /* 0x000fe40007810000 */
[----:B------:R-:W-:-:S02]  /*6a00*/  @P0 LOP3.LUT R16, R16, 0x40000000, RZ, 0xfc, !PT ;  /* 0x4000000010100812 */ /* 0x000fc400078efcff */
[----:B------:R-:W-:Y:S02]  /*6a10*/  FMNMX.FTZ R3, R41, R3, !PT ;  /* 0x0000000329037209 */ /* 0x000fe40007810000 */
[----:B------:R-:W-:Y:S02]  /*6a20*/  ISETP.GT.AND P0, PT, R10, 0x71, P1 ;  /* 0x000000710a00780c */ /* 0x000fe40000f04270 */
        /* <DEDUP_REMOVED lines=11> */
[----:B------:R-:W-:Y:S02]  /*6ae0*/  ISETP.GT.AND P4, PT, R10, 0x18, P1 ;  /* 0x000000180a00780c */ /* 0x000fe40000f84270 */
[----:B------:R-:W-:Y:S02]  /*6af0*/  FMNMX.FTZ R3, R56, R3, !PT ;  /* 0x0000000338037209 */ /* 0x000fe40007810000 */
[----:B------:R-:W-:Y:S02]  /*6b00*/  ISETP.GT.AND P5, PT, R10, 0x19, P1 ;  /* 0x000000190a00780c */ /* 0x000fe40000fa4270 */
[----:B------:R-:W-:Y:S02]  /*6b10*/  FMNMX.FTZ R3, R57, R3, !PT ;  /* 0x0000000339037209 */ /* 0x000fe40007810000 */
[----:B------:R-:W-:-:S02]  /*6b20*/  ISETP.LT.OR P6, PT, R11, 0xa, P6 ;  /* 0x0000000a0b00780c */ /* 0x000fc400037c1670 */
[----:B------:R-:W-:Y:S02]  /*6b30*/  FMNMX.FTZ R3, R60, R3, !PT ;  /* 0x000000033c037209 */ /* 0x000fe40007810000 */
[----:B------:R-:W-:Y:S02]  /*6b40*/  ISETP.LT.OR P2, PT, R11, 0x11, P2 ;  /* 0x000000110b00780c */ /* 0x000fe40001741670 */
[----:B------:R-:W-:Y:S02]  /*6b50*/  FMNMX.FTZ R3, R61, R3, !PT ;  /* 0x000000033d037209 */ /* 0x000fe40007810000 */
[C---:B------:R-:W-:Y:S02]  /*6b60*/  ISETP.LT.OR P3, PT, R11.reuse, 0x12, P3 ;  /* 0x000000120b00780c */ /* 0x040fe40001f61670 */
[----:B------:R-:W-:Y:S02]  /*6b70*/  FMNMX.FTZ R3, R64, R3, !PT ;  /* 0x0000000340037209 */ /* 0x000fe40007810000 */
[----:B------:R-:W-:-:S02]  /*6b80*/  ISETP.LT.OR P4, PT, R11, 0x19, P4 ;  /* 0x000000190b00780c */ /* 0x000fc40002781670 */
[----:B------:R-:W-:Y:S02]  /*6b90*/  FMNMX.FTZ R3, R65, R3, !PT ;  /* 0x0000000341037209 */ /* 0x000fe40007810000 */
[----:B------:R-:W-:Y:S02]  /*6ba0*/  ISETP.LT.OR P5, PT, R11, 0x1a, P5 ;  /* 0x0000001a0b00780c */ /* 0x000fe40002fa1670 */
[----:B------:R-:W-:Y:S02]  /*6bb0*/  FMNMX.FTZ R3, R68, R3, !PT ;  /* 0x0000000344037209 */ /* 0x000fe40007810000 */
[----:B------:R-:W-:Y:S02]  /*6bc0*/  LOP3.LUT R16, R16, 0xfffffffd, RZ, 0xc0, !PT ;  /* 0xfffffffd10107812 */ /* 0x000fe400078ec0ff */
[----:B------:R-:W-:Y:S02]  /*6bd0*/  FSEL R31, R31, -INF , !P6 ;  /* 0xff8000001f1f7808 */ /* 0x000fe40007000000 */
[----:B------:R-:W-:-:S02]  /*6be0*/  FSEL R34, R34, -INF , !P2 ;  /* 0xff80000022227808 */ /* 0x000fc40005000000 */
        /* <DEDUP_REMOVED lines=8> */
[----:B------:R-:W-:Y:S02]  /*6c70*/  FMNMX.FTZ R3, R69, R3, !PT ;  /* 0x0000000345037209 */ /* 0x000fe40007810000 */
[----:B------:R-:W-:Y:S02]  /*6c80*/  @P0 LOP3.LUT R16, R16, 0x2, RZ, 0xfc, !PT ;  /* 0x0000000210100812 */ /* 0x000fe400078efcff */
[----:B------:R-:W-:Y:S02]  /*6c90*/  ISETP.GT.AND P0, PT, R10, 0x78, P1 ;  /* 0x000000780a00780c */ /* 0x000fe40000f04270 */
[----:B------:R-:W-:-:S02]  /*6ca0*/  ISETP.LT.OR P6, PT, R11, 0x21, P6 ;  /* 0x000000210b00780c */ /* 0x000fc400037c1670 */
[C---:B------:R-:W-:Y:S02]  /*6cb0*/  ISETP.LT.OR P2, PT, R11.reuse, 0x22, P2 ;  /* 0x000000220b00780c */ /* 0x040fe40001741670 */
[C---:B------:R-:W-:Y:S02]  /*6cc0*/  ISETP.LT.OR P3, PT, R11.reuse, 0x29, P3 ;  /* 0x000000290b00780c */ /* 0x040fe40001f61670 */
[C---:B------:R-:W-:Y:S02]  /*6cd0*/  ISETP.LT.OR P4, PT, R11.reuse, 0x2a, P4 ;  /* 0x0000002a0b00780c */ /* 0x040fe40002781670 */
[----:B------:R-:W-:Y:S02]  /*6ce0*/  ISETP.LT.OR P5, PT, R11, 0x31, P5 ;  /* 0x000000310b00780c */ /* 0x000fe40002fa1670 */
[----:B------:R-:W-:Y:S02]  /*6cf0*/  FMNMX.FTZ R3, R72, R3, !PT ;  /* 0x0000000348037209 */ /* 0x000fe40007810000 */
[----:B------:R-:W-:-:S02]  /*6d00*/  FSEL R42, R42, -INF , !P6 ;  /* 0xff8000002a2a7808 */ /* 0x000fc40007000000 */
[----:B------:R-:W-:Y:S02]  /*6d10*/  FSEL R43, R43, -INF , !P2 ;  /* 0xff8000002b2b7808 */ /* 0x000fe40005000000 */
[----:B------:R-:W-:Y:S02]  /*6d20*/  FSEL R46, R46, -INF , !P3 ;  /* 0xff8000002e2e7808 */ /* 0x000fe40005800000 */
[----:B------:R-:W-:Y:S02]  /*6d30*/  FSEL R47, R47, -INF , !P4 ;  /* 0xff8000002f2f7808 */ /* 0x000fe40006000000 */
[----:B------:R-:W-:Y:S02]  /*6d40*/  FSEL R50, R50, -INF , !P5 ;  /* 0xff80000032327808 */ /* 0x000fe40006800000 */
[----:B------:R-:W-:Y:S02]  /*6d50*/  FMNMX.FTZ R3, R73, R3, !PT ;  /* 0x0000000349037209 */ /* 0x000fe40007810000 */
[----:B------:R-:W-:-:S02]  /*6d60*/  ISETP.GT.AND P6, PT, R10, 0x31, P1 ;  /* 0x000000310a00780c */ /* 0x000fc40000fc4270 */
[C---:B------:R-:W-:Y:S02]  /*6d70*/  ISETP.GT.AND P2, PT, R10.reuse, 0x38, P1 ;  /* 0x000000380a00780c */ /* 0x040fe40000f44270 */
[C---:B------:R-:W-:Y:S02]  /*6d80*/  ISETP.GT.AND P3, PT, R10.reuse, 0x39, P1 ;  /* 0x000000390a00780c */ /* 0x040fe40000f64270 */
[C---:B------:R-:W-:Y:S02]  /*6d90*/  ISETP.GT.AND P4, PT, R10.reuse, 0x40, P1 ;  /* 0x000000400a00780c */ /* 0x040fe40000f84270 */
[----:B------:R-:W-:Y:S02]  /*6da0*/  ISETP.GT.AND P5, PT, R10, 0x41, P1 ;  /* 0x000000410a00780c */ /* 0x000fe40000fa4270 */
[----:B------:R-:W-:Y:S02]  /*6db0*/  LOP3.LUT R16, R16, 0xfffffff7, RZ, 0xc0, !PT ;  /* 0xfffffff710107812 */ /* 0x000fe400078ec0ff */
[----:B------:R-:W-:-:S02]  /*6dc0*/  FMNMX.FTZ R3, R76, R3, !PT ;  /* 0x000000034c037209 */ /* 0x000fc40007810000 */
[C---:B------:R-:W-:Y:S02]  /*6dd0*/  ISETP.LT.OR P6, PT, R11.reuse, 0x32, P6 ;  /* 0x000000320b00780c */ /* 0x040fe400037c1670 */
[C---:B------:R-:W-:Y:S02]  /*6de0*/  ISETP.LT.OR P2, PT, R11.reuse, 0x39, P2 ;  /* 0x000000390b00780c */ /* 0x040fe40001741670 */
[C---:B------:R-:W-:Y:S02]  /*6df0*/  ISETP.LT.OR P3, PT, R11.reuse, 0x3a, P3 ;  /* 0x0000003a0b00780c */ /* 0x040fe40001f61670 */
[C---:B------:R-:W-:Y:S02]  /*6e00*/  ISETP.LT.OR P4, PT, R11.reuse, 0x41, P4 ;  /* 0x000000410b00780c */ /* 0x040fe40002781670 */
[----:B------:R-:W-:Y:S02]  /*6e10*/  ISETP.LT.OR P5, PT, R11, 0x42, P5 ;  /* 0x000000420b00780c */ /* 0x000fe40002fa1670 */
[----:B------:R-:W-:-:S02]  /*6e20*/  @P0 LOP3.LUT R16, R16, 0x8, RZ, 0xfc, !PT ;  /* 0x0000000810100812 */ /* 0x000fc400078efcff */
[----:B------:R-:W-:Y:S02]  /*6e30*/  ISETP.GT.AND P0, PT, R10, RZ, P1 ;  /* 0x000000ff0a00720c */ /* 0x000fe40000f04270 */
[----:B------:R-:W-:Y:S02]  /*6e40*/  FMNMX.FTZ R3, R77, R3, !PT ;  /* 0x000000034d037209 */ /* 0x000fe40007810000 */
[----:B------:R-:W-:Y:S02]  /*6e50*/  FSEL R51, R51, -INF , !P6 ;  /* 0xff80000033337808 */ /* 0x000fe40007000000 */
[----:B------:R-:W-:Y:S02]  /*6e60*/  FSEL R54, R54, -INF , !P2 ;  /* 0xff80000036367808 */ /* 0x000fe40005000000 */
[----:B------:R-:W-:Y:S02]  /*6e70*/  FSEL R55, R55, -INF , !P3 ;  /* 0xff80000037377808 */ /* 0x000fe40005800000 */
[----:B------:R-:W-:-:S02]  /*6e80*/  FSEL R58, R58, -INF , !P4 ;  /* 0xff8000003a3a7808 */ /* 0x000fc40006000000 */
[----:B------:R-:W-:Y:S02]  /*6e90*/  FSEL R59, R59, -INF , !P5 ;  /* 0xff8000003b3b7808 */ /* 0x000fe40006800000 */
[C---:B------:R-:W-:Y:S02]  /*6ea0*/  ISETP.GT.AND P6, PT, R10.reuse, 0x48, P1 ;  /* 0x000000480a00780c */ /* 0x040fe40000fc4270 */
[C---:B------:R-:W-:Y:S02]  /*6eb0*/  ISETP.GT.AND P2, PT, R10.reuse, 0x49, P1 ;  /* 0x000000490a00780c */ /* 0x040fe40000f44270 */
[C---:B------:R-:W-:Y:S02]  /*6ec0*/  ISETP.GT.AND P3, PT, R10.reuse, 0x50, P1 ;  /* 0x000000500a00780c */ /* 0x040fe40000f64270 */
[C---:B------:R-:W-:Y:S02]  /*6ed0*/  ISETP.GT.AND P4, PT, R10.reuse, 0x51, P1 ;  /* 0x000000510a00780c */ /* 0x040fe40000f84270 */
[----:B------:R-:W-:-:S02]  /*6ee0*/  ISETP.GT.AND P5, PT, R10, 0x58, P1 ;  /* 0x000000580a00780c */ /* 0x000fc40000fa4270 */
[----:B------:R-:W-:Y:S02]  /*6ef0*/  FMNMX.FTZ R3, R80, R3, !PT ;  /* 0x0000000350037209 */ /* 0x000fe40007810000 */
[C---:B------:R-:W-:Y:S02]  /*6f00*/  ISETP.LT.OR P6, PT, R11.reuse, 0x49, P6 ;  /* 0x000000490b00780c */ /* 0x040fe400037c1670 */
[C---:B------:R-:W-:Y:S02]  /*6f10*/  ISETP.LT.OR P2, PT, R11.reuse, 0x4a, P2 ;  /* 0x0000004a0b00780c */ /* 0x040fe40001741670 */
[C---:B------:R-:W-:Y:S02]  /*6f20*/  ISETP.LT.OR P3, PT, R11.reuse, 0x51, P3 ;  /* 0x000000510b00780c */ /* 0x040fe40001f61670 */
[C---:B------:R-:W-:Y:S02]  /*6f30*/  ISETP.LT.OR P4, PT, R11.reuse, 0x52, P4 ;  /* 0x000000520b00780c */ /* 0x040fe40002781670 */
[----:B------:R-:W-:-:S02]  /*6f40*/  ISETP.LT.OR P5, PT, R11, 0x59, P5 ;  /* 0x000000590b00780c */ /* 0x000fc40002fa1670 */
[----:B------:R-:W-:Y:S02]  /*6f50*/  FMNMX.FTZ R3, R81, R3, !PT ;  /* 0x0000000351037209 */ /* 0x000fe40007810000 */
[----:B------:R-:W-:Y:S02]  /*6f60*/  LOP3.LUT R16, R16, 0xffffff7f, RZ, 0xc0, !PT ;  /* 0xffffff7f10107812 */ /* 0x000fe400078ec0ff */
        /* <DEDUP_REMOVED lines=11> */
[----:B------:R-:W-:Y:S02]  /*7020*/  FMNMX.FTZ R3, R84, R3, !PT ;  /* 0x0000000354037209 */ /* 0x000fe40007810000 */
[----:B------:R-:W-:Y:S02]  /*7030*/  @P0 LOP3.LUT R16, R16, 0x80, RZ, 0xfc, !PT ;  /* 0x0000008010100812 */ /* 0x000fe400078efcff */
[----:B------:R-:W-:Y:S02]  /*7040*/  FMNMX.FTZ R3, R85, R3, !PT ;  /* 0x0000000355037209 */ /* 0x000fe40007810000 */
[C---:B------:R-:W-:Y:S02]  /*7050*/  LOP3.LUT P0, RZ, R16.reuse, 0x40000000, RZ, 0xc0, !PT ;  /* 0x4000000010ff7812 */ /* 0x040fe4000780c0ff */
[----:B------:R-:W-:Y:S01]  /*7060*/  LOP3.LUT R16, R16, 0xffffffdf, RZ, 0xc0, !PT ;  /* 0xffffffdf10107812 */ /* 0x000fe200078ec0ff */
[----:B------:R-:W0:Y:S01]  /*7070*/  SHFL.BFLY PT, R7, R3, 0x2, 0x1f ;  /* 0x0c401f0003077f89 */ /* 0x000e2200000e0000 */
[----:B------:R-:W-:-:S02]  /*7080*/  ISETP.LT.OR P0, PT, R11, 0x5a, P0 ;  /* 0x0000005a0b00780c */ /* 0x000fc40000701670 */
[----:B------:R-:W-:Y:S02]  /*7090*/  @P1 LOP3.LUT R16, R16, 0x20, RZ, 0xfc, !PT ;  /* 0x0000002010101812 */ /* 0x000fe400078efcff */
[C---:B------:R-:W-:Y:S02]  /*70a0*/  ISETP.LT.OR P6, PT, R11.reuse, 0x71, P6 ;  /* 0x000000710b00780c */ /* 0x040fe400037c1670 */
[C---:B------:R-:W-:Y:S02]  /*70b0*/  LOP3.LUT P1, RZ, R16.reuse, 0x2, RZ, 0xc0, !PT ;  /* 0x0000000210ff7812 */ /* 0x040fe4000782c0ff */
[----:B------:R-:W-:Y:S02]  /*70c0*/  LOP3.LUT R16, R16, 0xfffffeff, RZ, 0xc0, !PT ;  /* 0xfffffeff10107812 */ /* 0x000fe400078ec0ff */
[----:B------:R-:W-:-:S03]  /*70d0*/  ISETP.LT.OR P1, PT, R11, 0x72, P1 ;  /* 0x000000720b00780c */ /* 0x000fc60000f21670 */
[----:B------:R-:W-:Y:S02]  /*70e0*/  @P0 LOP3.LUT R16, R16, 0x100, RZ, 0xfc, !PT ;  /* 0x0000010010100812 */ /* 0x000fe400078efcff */
[C---:B------:R-:W-:Y:S02]  /*70f0*/  ISETP.LT.OR P0, PT, R11.reuse, 0x61, P2 ;  /* 0x000000610b00780c */ /* 0x040fe40001701670 */
[C---:B------:R-:W-:Y:S02]  /*7100*/  LOP3.LUT P2, RZ, R16.reuse, 0x8, RZ, 0xc0, !PT ;  /* 0x0000000810ff7812 */ /* 0x040fe4000784c0ff */
[----:B------:R-:W-:Y:S02]  /*7110*/  LOP3.LUT R16, R16, 0xffffffbf, RZ, 0xc0, !PT ;  /* 0xffffffbf10107812 */ /* 0x000fe400078ec0ff */
[----:B------:R-:W-:Y:S02]  /*7120*/  ISETP.LT.OR P2, PT, R11, 0x79, P2 ;  /* 0x000000790b00780c */ /* 0x000fe40001741670 */
[----:B0-----:R-:W-:-:S02]  /*7130*/  FMNMX.FTZ R3, R3, R7, !PT ;  /* 0x0000000703037209 */ /* 0x001fc40007810000 */
[----:B------:R-:W-:Y:S02]  /*7140*/  FSEL R83, R83, -INF , !P1 ;  /* 0xff80000053537808 */ /* 0x000fe40004800000 */
[----:B------:R-:W-:Y:S01]  /*7150*/  FSEL R86, R86, -INF , !P2 ;  /* 0xff80000056567808 */ /* 0x000fe20005000000 */
[----:B------:R-:W0:Y:S01]  /*7160*/  SHFL.BFLY PT, R7, R3, 0x1, 0x1f ;  /* 0x0c201f0003077f89 */ /* 0x000e2200000e0000 */
[----:B------:R-:W-:Y:S02]  /*7170*/  @P0 LOP3.LUT R16, R16, 0x40, RZ, 0xfc, !PT ;  /* 0x0000004010100812 */ /* 0x000fe400078efcff */
[----:B------:R-:W-:Y:S02]  /*7180*/  ISETP.LT.OR P0, PT, R11, 0x62, P3 ;  /* 0x000000620b00780c */ /* 0x000fe40001f01670 */
[C---:B------:R-:W-:Y:S02]  /*7190*/  LOP3.LUT P3, RZ, R16.reuse, 0x80, RZ, 0xc0, !PT ;  /* 0x0000008010ff7812 */ /* 0x040fe4000786c0ff */
[----:B------:R-:W-:-:S02]  /*71a0*/  LOP3.LUT R16, R16, 0xffffffef, RZ, 0xc0, !PT ;  /* 0xffffffef10107812 */ /* 0x000fc400078ec0ff */
[----:B------:R-:W-:-:S04]  /*71b0*/  ISETP.LT.OR P3, PT, R11, 0x1, P3 ;  /* 0x000000010b00780c */ /* 0x000fc80001f61670 */
[----:B------:R-:W-:-:S03]  /*71c0*/  FSEL R26, R26, -INF , !P3 ;  /* 0xff8000001a1a7808 */ /* 0x000fc60005800000 */
[----:B------:R-:W-:Y:S02]  /*71d0*/  @P0 LOP3.LUT R16, R16, 0x10, RZ, 0xfc, !PT ;  /* 0x0000001010100812 */ /* 0x000fe400078efcff */
[----:B------:R-:W-:Y:S02]  /*71e0*/  ISETP.LT.OR P0, PT, R11, 0x69, P4 ;  /* 0x000000690b00780c */ /* 0x000fe40002701670 */
[C---:B------:R-:W-:Y:S02]  /*71f0*/  LOP3.LUT P4, RZ, R16.reuse, 0x20, RZ, 0xc0, !PT ;  /* 0x0000002010ff7812 */ /* 0x040fe4000788c0ff */
[----:B------:R-:W-:Y:S02]  /*7200*/  LOP3.LUT R16, R16, 0xfffffffb, RZ, 0xc0, !PT ;  /* 0xfffffffb10107812 */ /* 0x000fe400078ec0ff */
[----:B0-----:R-:W-:Y:S02]  /*7210*/  FMNMX.FTZ R3, R3, R7, !PT ;  /* 0x0000000703037209 */ /* 0x001fe40007810000 */
[----:B------:R-:W-:-:S04]  /*7220*/  ISETP.LT.OR P4, PT, R11, 0x7a, P4 ;  /* 0x0000007a0b00780c */ /* 0x000fc80002781670 */
[----:B------:R-:W-:Y:S02]  /*7230*/  FSEL R87, R87, -INF , !P4 ;  /* 0xff80000057577808 */ /* 0x000fe40006000000 */
[----:B------:R-:W-:Y:S02]  /*7240*/  @P0 LOP3.LUT R16, R16, 0x4, RZ, 0xfc, !PT ;  /* 0x0000000410100812 */ /* 0x000fe400078efcff */
[----:B------:R-:W-:Y:S02]  /*7250*/  ISETP.LT.OR P0, PT, R11, 0x6a, P5 ;  /* 0x0000006a0b00780c */ /* 0x000fe40002f01670 */
[C---:B------:R-:W-:Y:S02]  /*7260*/  FSETP.NEU.FTZ.AND P5, PT, R3.reuse, -INF , PT ;  /* 0xff8000000300780b */ /* 0x040fe40003fbd000 */
[----:B------:R-:W-:Y:S02]  /*7270*/  LOP3.LUT R16, R16, 0xefffffff, RZ, 0xc0, !PT ;  /* 0xefffffff10107812 */ /* 0x000fe400078ec0ff */
[----:B------:R-:W-:-:S05]  /*7280*/  FSEL R7, R3, RZ, P5 ;  /* 0x000000ff03077208 */ /* 0x000fca0002800000 */
[----:B------:R-:W-:Y:S01]  /*7290*/  FADD.FTZ R5, -R7, R5 ;  /* 0x0000000507057221 */ /* 0x000fe20000010100 */
[----:B------:R-:W-:Y:S01]  /*72a0*/  FMUL.FTZ R7, R3, UR33 ;  /* 0x0000002103077c20 */ /* 0x000fe20008410000 */
[----:B------:R-:W-:Y:S02]  /*72b0*/  @P0 LOP3.LUT R16, R16, 0x10000000, RZ, 0xfc, !PT ;  /* 0x1000000010100812 */ /* 0x000fe400078efcff */
[----:B------:R-:W-:Y:S02]  /*72c0*/  FMUL.FTZ R9, R5, UR33 ;  /* 0x0000002105097c20 */ /* 0x000fe40008410000 */
[----:B------:R-:W-:Y:S02]  /*72d0*/  FSEL R7, R7, RZ, P5 ;  /* 0x000000ff07077208 */ /* 0x000fe40002800000 */
[----:B------:R-:W-:-:S03]  /*72e0*/  LOP3.LUT R16, R16, 0xdfffffff, RZ, 0xc0, !PT ;  /* 0xdfffffff10107812 */ /* 0x000fc600078ec0ff */
        /* <DEDUP_REMOVED lines=33> */
[----:B------:R-:W-:Y:S01]  /*7500*/  MUFU.EX2 R24, R24 ;  /* 0x0000001800187308 */ /* 0x000fe20000000800 */
[----:B------:R-:W-:-:S02]  /*7510*/  @P6 LOP3.LUT R16, R16, 0x20000000, RZ, 0xfc, !PT ;  /* 0x2000000010106812 */ /* 0x000fc400078efcff */
[----:B------:R-:W-:Y:S02]  /*7520*/  FMNMX.FTZ R7, R27, R7, !PT ;  /* 0x000000071b077209 */ /* 0x000fe40007810000 */
[----:B------:R-:W-:Y:S02]  /*7530*/  LOP3.LUT P6, RZ, R16, 0x100, RZ, 0xc0, !PT ;  /* 0x0000010010ff7812 */ /* 0x000fe400078cc0ff */
[----:B------:R-:W-:Y:S01]  /*7540*/  FMNMX.FTZ R7, R30, R7, !PT ;  /* 0x000000071e077209 */ /* 0x000fe20007810000 */
[----:B------:R-:W-:Y:S01]  /*7550*/  MUFU.EX2 R25, R25 ;  /* 0x0000001900197308 */ /* 0x000fe20000000800 */
[----:B------:R-:W-:Y:S02]  /*7560*/  LOP3.LUT P0, RZ, R16, 0x40, RZ, 0xc0, !PT ;  /* 0x0000004010ff7812 */ /* 0x000fe4000780c0ff */
[----:B------:R-:W-:Y:S02]  /*7570*/  FMNMX.FTZ R7, R31, R7, !PT ;  /* 0x000000071f077209 */ /* 0x000fe40007810000 */
[----:B------:R-:W-:-:S02]  /*7580*/  FSEL R71, R71, -INF , !P6 ;  /* 0xff80000047477808 */ /* 0x000fc40007000000 */
[----:B------:R-:W-:Y:S01]  /*7590*/  FMNMX.FTZ R7, R34, R7, !PT ;  /* 0x0000000722077209 */ /* 0x000fe20007810000 */
[----:B------:R-:W-:Y:S01]  /*75a0*/  MUFU.EX2 R28, R28 ;  /* 0x0000001c001c7308 */ /* 0x000fe20000000800 */
[----:B------:R-:W-:Y:S02]  /*75b0*/  LOP3.LUT P5, RZ, R16, 0x10, RZ, 0xc0, !PT ;  /* 0x0000001010ff7812 */ /* 0x000fe400078ac0ff */
[----:B------:R-:W-:Y:S02]  /*75c0*/  FMNMX.FTZ R7, R35, R7, !PT ;  /* 0x0000000723077209 */ /* 0x000fe40007810000 */
[----:B------:R-:W-:Y:S02]  /*75d0*/  FSEL R74, R74, -INF , !P0 ;  /* 0xff8000004a4a7808 */ /* 0x000fe40004000000 */
[----:B------:R-:W-:Y:S01]  /*75e0*/  FMNMX.FTZ R7, R38, R7, !PT ;  /* 0x0000000726077209 */ /* 0x000fe20007810000 */
[----:B------:R-:W-:Y:S01]  /*75f0*/  MUFU.EX2 R29, R29 ;  /* 0x0000001d001d7308 */ /* 0x000fe20000000800 */
[----:B------:R-:W-:-:S02]  /*7600*/  FSEL R75, R75, -INF , !P5 ;  /* 0xff8000004b4b7808 */ /* 0x000fc40006800000 */
        /* <DEDUP_REMOVED lines=59> */
[----:B------:R-:W-:Y:S01]  /*79c0*/  FMUL.FTZ R4, R7, UR33 ;  /* 0x0000002107047c20 */ /* 0x000fe20008410000 */
[----:B------:R-:W-:Y:S04]  /*79d0*/  MUFU.EX2 R72, R72 ;  /* 0x0000004800487308 */ /* 0x000fe80000000800 */
[----:B------:R-:W-:-:S04]  /*79e0*/  FSEL R5, R4, RZ, P1 ;  /* 0x000000ff04057208 */ /* 0x000fc80000800000 */
        /* <DEDUP_REMOVED lines=140> */
.L_x_11133:
[----:B------:R-:W-:Y:S01]  /*82b0*/  ULEA UR6, UR60, UR41, 0x3 ;  /* 0x000000293c067291 */ /* 0x000fe2000f8e183f */
[----:B------:R-:W-:Y:S01]  /*82c0*/  F2FP.F16.F32.PACK_AB R24, R25, R24 ;  /* 0x000000181918723e */ /* 0x000fe200000000ff */
[----:B------:R-:W-:Y:S01]  /*82d0*/  UMOV UR28, UR50 ;  /* 0x00000032001c7c82 */ /* 0x000fe20008000000 */
[----:B------:R-:W-:Y:S01]  /*82e0*/  F2FP.F16.F32.PACK_AB R25, R11, R26 ;  /* 0x0000001a0b19723e */ /* 0x000fe200000000ff */
[----:B------:R-:W-:Y:S01]  /*82f0*/  UIADD3 UR6, UR6, 0x2d860, URZ ;  /* 0x0002d86006067890 */ /* 0x000fe2000fffe03f */
[----:B------:R-:W-:Y:S01]  /*8300*/  F2FP.F16.F32.PACK_AB R32, R33, R32 ;  /* 0x000000202120723e */ /* 0x000fe200000000ff */
[----:B------:R-:W-:Y:S01]  /*8310*/  UMOV UR60, UR49 ;  /* 0x00000031003c7c82 */ /* 0x000fe20008000000 */
[----:B------:R-:W-:Y:S01]  /*8320*/  F2FP.F16.F32.PACK_AB R26, R29, R28 ;  /* 0x0000001c1d1a723e */ /* 0x000fe200000000ff */
[----:B------:R-:W-:Y:S01]  /*8330*/  UPRMT UR6, UR42, 0x654, UR6 ;  /* 0x000006542a067896 */ /* 0x000fe20008000006 */
        /* <DEDUP_REMOVED lines=13> */
[----:B------:R-:W-:Y:S01]  /*8410*/  FMUL.FTZ R96, R96, R4 ;  /* 0x0000000460607220 */ /* 0x000fe20000410000 */
[----:B------:R-:W-:Y:S01]  /*8420*/  F2FP.F16.F32.PACK_AB R42, R45, R44 ;  /* 0x0000002c2d2a723e */ /* 0x000fe200000000ff */
[----:B------:R0:W-:Y:S01]  /*8430*/  STSM.16.M88.4 [R23], R32 ;  /* 0x0000002017007844 */ /* 0x0001e20000000200 */
[----:B------:R-:W-:Y:S01]  /*8440*/  F2FP.F16.F32.PACK_AB R43, R47, R43 ;  /* 0x0000002b2f2b723e */ /* 0x000fe200000000ff */
[----:B------:R-:W-:Y:S01]  /*8450*/  FMUL.FTZ R97, R97, R4 ;  /* 0x0000000461617220 */ /* 0x000fe20000410000 */
        /* <DEDUP_REMOVED lines=38> */
[----:B------:R-:W-:Y:S01]  /*86c0*/  ISETP.GT.AND P1, PT, R6, UR59, PT ;  /* 0x0000003b06007c0c */ /* 0x000fe2000bf24270 */
[-C--:B------:R-:W-:Y:S01]  /*86d0*/  FMUL.FTZ R128, R128, R4.reuse ;  /* 0x0000000480807220 */ /* 0x080fe20000410000 */
[-C--:B------:R-:W-:Y:S01]  /*86e0*/  FMUL.FTZ R129, R129, R4.reuse ;  /* 0x0000000481817220 */ /* 0x080fe20000410000 */
[----:B------:R0:W-:Y:S01]  /*86f0*/  STSM.16.M88.4 [R19+0x6000], R80 ;  /* 0x0060005013007844 */ /* 0x0001e20000000200 */
[-C--:B------:R-:W-:Y:S01]  /*8700*/  FMUL.FTZ R132, R132, R4.reuse ;  /* 0x0000000484847220 */ /* 0x080fe20000410000 */
[----:B------:R-:W-:Y:S01]  /*8710*/  FMUL.FTZ R133, R133, R4 ;  /* 0x0000000485857220 */ /* 0x000fe20000410000 */
        /* <DEDUP_REMOVED lines=35> */
.L_x_11115:
        /* <DEDUP_REMOVED lines=24> */
.L_x_11136:
[----:B------:R-:W-:Y:S02]  /*8ad0*/  ULDC UR15, c[0x0][0x9e4] ;  /* 0x00027900000f7ab9 */ /* 0x000fe40000000800 */
[----:B------:R-:W-:-:S11]  /*8ae0*/  UISETP.NE.AND UP0, UPT, UR15, 0x1, UPT ;  /* 0x000000010f00788c */ /* 0x000fd6000bf05270 */
[----:B------:R-:W-:Y:S02]  /*8af0*/  @UP0 ULDC.64 UR6, c[0x0][0x9e8] ;  /* 0x00027a0000060ab9 */ /* 0x000fe40000000a00 */
[----:B------:R-:W-:-:S04]  /*8b00*/  UIMAD.WIDE.U32 UR10, UR14, UR6, URZ ;  /* 0x000000060e0a72a5 */ /* 0x000fc8000f8e003f */
[----:B------:R-:W-:-:S12]  /*8b10*/  @UP0 USHF.R.U32.HI UR14, URZ, UR7, UR11 ;  /* 0x000000073f0e0299 */ /* 0x000fd8000801160b */
.L_x_11137:
[----:B------:R-:W-:-:S04]  /*8b20*/  UIMAD UR14, UR14, UR15, URZ ;  /* 0x0000000f0e0e72a4 */ /* 0x000fc8000f8e023f */
[----:B------:R-:W-:-:S04]  /*8b30*/  UISETP.LT.AND UP0, UPT, UR35, UR14, UPT ;  /* 0x0000000e2300728c */ /* 0x000fc8000bf01270 */
[----:B------:R-:W-:-:S12]  /*8b40*/  USEL UR35, UR35, UR14, !UP0 ;  /* 0x0000000e23237287 */ /* 0x000fd8000c000000 */
.L_x_11135:
        /* <DEDUP_REMOVED lines=8> */
[----:B---3--:R-:W-:Y:S01]  /*8bd0*/  IMAD.MOV.U32 R8, RZ, RZ, R7 ;  /* 0x000000ffff087224 */ /* 0x008fe200078e0007 */
[----:B------:R-:W-:Y:S01]  /*8be0*/  UMOV UR28, UR50 ;  /* 0x00000032001c7c82 */ /* 0x000fe20008000000 */
[----:B------:R-:W-:Y:S01]  /*8bf0*/  IMAD.MOV.U32 R9, RZ, RZ, R3 ;  /* 0x000000ffff097224 */ /* 0x000fe200078e0003 */
[----:B------:R-:W-:Y:S01]  /*8c00*/  UMOV UR35, UR49 ;  /* 0x0000003100237c82 */ /* 0x000fe20008000000 */
[----:B------:R-:W-:Y:S01]  /*8c10*/  IMAD.MOV.U32 R4, RZ, RZ, R6 ;  /* 0x000000ffff047224 */ /* 0x000fe200078e0006 */
[----:B------:R-:W-:-:S06]  /*8c20*/  ULDC UR33, c[0x0][0x988] ;  /* 0x0002620000217ab9 */ /* 0x000fcc0000000800 */
.L_x_11149:
[----:B------:R-:W-:Y:S01]  /*8c30*/  ISETP.NE.AND P2, PT, RZ, UR46, PT ;  /* 0x0000002eff007c0c */ /* 0x000fe2000bf45270 */
[----:B------:R-:W-:-:S04]  /*8c40*/  UISETP.NE.AND UP0, UPT, UR35, 0x1, UPT ;  /* 0x000000012300788c */ /* 0x000fc8000bf05270 */
[----:B------:R-:W-:-:S04]  /*8c50*/  USEL UR50, URZ, 0x1, UP0 ;  /* 0x000000013f327887 */ /* 0x000fc80008000000 */
[----:B------:R-:W-:-:S04]  /*8c60*/  ULOP3.LUT UR50, UR28, UR50, URZ, 0x3c, !UPT ;  /* 0x000000321c327292 */ /* 0x000fc8000f8e3c3f */
[----:B------:R-:W-:Y:S08]  /*8c70*/  @P2 BRA `(.L_x_11139) ;  /* 0x0000000000382947 */ /* 0x000ff00003800000 */
[----:B------:R-:W-:Y:S05]  /*8c80*/  @!P0 BRA `(.L_x_11140) ;  /* 0x0000000000048947 */ /* 0x000fea0003800000 */
[----:B------:R-:W-:Y:S01]  /*8c90*/  BPT.TRAP 0x1 ;  /* 0x000000040000795c */ /* 0x000fe20000300000 */
.L_x_11140:
        /* <DEDUP_REMOVED lines=9> */
.L_x_11141:
[----:B-1----:R-:W-:Y:S05]  /*8d30*/  @P1 BRA `(.L_x_11139) ;  /* 0x0000000000081947 */ /* 0x002fea0003800000 */
[----:B------:R-:W1:Y:S02]  /*8d40*/  SYNCS.PHASECHK.TRANS64.TRYWAIT P1, [UR6+0x2d830], R3 ;  /* 0x02d83003ff0075a7 */ /* 0x000e640008020146 */
[----:B-1----:R-:W-:Y:S05]  /*8d50*/  @!P1 BRA `(.L_x_11142) ;  /* 0x000000ec00409947 */ /* 0x002fea0003800000 */
.L_x_11139:
        /* <DEDUP_REMOVED lines=40> */
.L_x_11144:
[----:B------:R-:W-:Y:S01]  /*8fe0*/  ULEA UR6, UR35, UR41, 0x3 ;  /* 0x0000002923067291 */ /* 0x000fe2000f8e183f */
[----:B------:R-:W-:-:S05]  /*8ff0*/  IMAD.U32 R3, RZ, RZ, UR28 ;  /* 0x0000001cff037e24 */ /* 0x000fca000f8e00ff */
[----:B------:R-:W-:-:S04]  /*9000*/  SHF.L.U32 R3, R3, 0x1f, RZ ;  /* 0x0000001f03037819 */ /* 0x000fc800000006ff */
[----:B------:R0:W1:Y:S01]  /*9010*/  SYNCS.PHASECHK.TRANS64.TRYWAIT P1, [UR6+0x2d850], R3 ;  /* 0x02d85003ff0075a7 */ /* 0x0000620008020146 */
[----:B------:R-:W-:Y:S05]  /*9020*/  @!P0 BRA `(.L_x_11145) ;  /* 0x0000000000048947 */ /* 0x000fea0003800000 */
[----:B------:R-:W-:Y:S01]  /*9030*/  BPT.TRAP 0x1 ;  /* 0x000000040000795c */ /* 0x000fe20000300000 */
.L_x_11145:
[----:B-1----:R-:W-:Y:S05]  /*9040*/  @P1 BRA `(.L_x_11143) ;  /* 0x0000000000081947 */ /* 0x002fea0003800000 */
[----:B------:R-:W1:Y:S02]  /*9050*/  SYNCS.PHASECHK.TRANS64.TRYWAIT P1, [UR6+0x2d850], R3 ;  /* 0x02d85003ff0075a7 */ /* 0x000e640008020146 */
[----:B-1----:R-:W-:Y:S05]  /*9060*/  @!P1 BRA `(.L_x_11146) ;  /* 0x000000e800949947 */ /* 0x002fea0003800000 */
.L_x_11143:
[----:B------:R-:W-:Y:S01]  /*9070*/  UIADD3 UR6, UR41, 0x400, URZ ;  /* 0x0000040029067890 */ /* 0x000fe2000fffe03f */
[----:B------:R-:W-:Y:S01]  /*9080*/  WARPGROUP.ARRIVE ;  /* 0x00000000000079c5 */ /* 0x000fe20000000000 */
[----:B------:R-:W-:Y:S01]  /*9090*/  UMOV UR29, 0x40000040 ;  /* 0x40000040001d7882 */ /* 0x000fe20000000000 */
[----:B------:R-:W-:Y:S01]  /*90a0*/  UMOV UR31, 0x80000020 ;  /* 0x80000020001f7882 */ /* 0x000fe20000000000 */
[----:B------:R-:W-:-:S03]  /*90b0*/  USHF.R.U32.HI UR6, URZ, 0x4, UR6 ;  /* 0x000000043f067899 */ /* 0x000fc60008011606 */
[----:B------:R-:W1:Y:S01]  /*90c0*/  S2R R6, SR_TID.X ;  /* 0x0000000000067919 */ /* 0x000e620000002100 */
        /* <DEDUP_REMOVED lines=64> */
.L_x_11147:
        /* <DEDUP_REMOVED lines=74> */
[----:B------:R-:W-:-:S04]  /*9970*/  FMUL.FTZ R5, R3, UR33 ;  /* 0x0000002103057c20 */ /* 0x000fc80008410000 */
[----:B------:R-:W0:Y:S01]  /*9980*/  SHFL.BFLY PT, R7, R6, 0x1, 0x1f ;  /* 0x0c201f0006077f89 */ /* 0x000e2200000e0000 */
        /* <DEDUP_REMOVED lines=23> */
[----:B0-----:R-:W-:Y:S01]  /*9b00*/  FMNMX.FTZ R7, R6, R7, !PT ;  /* 0x0000000706077209 */ /* 0x001fe20007810000 */
[----:B------:R-:W-:Y:S01]  /*9b10*/  FADD.FTZ R6, -R3, R9 ;  /* 0x0000000903067221 */ /* 0x000fe20000010100 */
[--C-:B------:R-:W-:Y:S01]  /*9b20*/  FFMA.FTZ R64, R64, UR33, -R5.reuse ;  /* 0x0000002140407c23 */ /* 0x100fe20008010805 */
[--C-:B------:R-:W-:Y:S01]  /*9b30*/  FFMA.FTZ R65, R65, UR33, -R5.reuse ;  /* 0x0000002141417c23 */ /* 0x100fe20008010805 */
[----:B------:R-:W-:Y:S01]  /*9b40*/  FFMA.FTZ R68, R68, UR33, -R5 ;  /* 0x0000002144447c23 */ /* 0x000fe20008010805 */
[C---:B------:R-:W-:Y:S01]  /*9b50*/  FADD.FTZ R8, -R7.reuse, R8 ;  /* 0x0000000807087221 */ /* 0x040fe20000010100 */
[----:B------:R-:W-:Y:S01]  /*9b60*/  FMUL.FTZ R9, R7, UR33 ;  /* 0x0000002107097c20 */ /* 0x000fe20008410000 */
[----:B------:R-:W-:Y:S01]  /*9b70*/  FMUL.FTZ R6, R6, UR33 ;  /* 0x0000002106067c20 */ /* 0x000fe20008410000 */
        /* <DEDUP_REMOVED lines=50> */
[----:B------:R-:W-:Y:S01]  /*9ea0*/  FADD.FTZ R0, R28, R2 ;  /* 0x000000021c007221 */ /* 0x000fe20000010000 */
[----:B------:R-:W-:Y:S01]  /*9eb0*/  FFMA.FTZ R86, R86, UR33, -R9 ;  /* 0x0000002156567c23 */ /* 0x000fe20008010809 */
[----:B------:R-:W-:Y:S01]  /*9ec0*/  FFMA.FTZ R5, R85, UR33, -R5 ;  /* 0x0000002155057c23 */ /* 0x000fe20008010805 */
[----:B------:R-:W-:Y:S01]  /*9ed0*/  FFMA.FTZ R9, R87, UR33, -R9 ;  /* 0x0000002157097c23 */ /* 0x000fe20008010809 */
[----:B------:R-:W-:-:S02]  /*9ee0*/  FADD.FTZ R0, R29, R0 ;  /* 0x000000001d007221 */ /* 0x000fc40000010000 */
        /* <DEDUP_REMOVED lines=116> */
.L_x_11148:
        /* <DEDUP_REMOVED lines=106> */
[----:B------:R-:W-:-:S07]  /*acd0*/  IMAD.MOV.U32 R6, RZ, RZ, R4 ;  /* 0x000000ffff067224 */ /* 0x000fce00078e0004 */
.L_x_11138:
        /* <DEDUP_REMOVED lines=10> */
.L_x_11169:
[----:B------:R-:W-:Y:S01]  /*ad80*/  ISETP.NE.AND P2, PT, RZ, UR46, PT ;  /* 0x0000002eff007c0c */ /* 0x000fe2000bf45270 */
[----:B------:R-:W-:-:S04]  /*ad90*/  UISETP.NE.AND UP0, UPT, UR58, 0x1, UPT ;  /* 0x000000013a00788c */ /* 0x000fc8000bf05270 */
[----:B------:R-:W-:-:S04]  /*ada0*/  USEL UR50, URZ, 0x1, UP0 ;  /* 0x000000013f327887 */ /* 0x000fc80008000000 */
[----:B------:R-:W-:-:S04]  /*adb0*/  ULOP3.LUT UR50, UR28, UR50, URZ, 0x3c, !UPT ;  /* 0x000000321c327292 */ /* 0x000fc8000f8e3c3f */
[----:B------:R-:W-:Y:S08]  /*adc0*/  @P2 BRA `(.L_x_11151) ;  /* 0x0000000000382947 */ /* 0x000ff00003800000 */
[----:B------:R-:W-:Y:S05]  /*add0*/  @!P0 BRA `(.L_x_11152) ;  /* 0x0000000000048947 */ /* 0x000fea0003800000 */
[----:B------:R-:W-:Y:S01]  /*ade0*/  BPT.TRAP 0x1 ;  /* 0x000000040000795c */ /* 0x000fe20000300000 */
.L_x_11152:
        /* <DEDUP_REMOVED lines=9> */
.L_x_11153:
[----:B-1----:R-:W-:Y:S05]  /*ae80*/  @P1 BRA `(.L_x_11151) ;  /* 0x0000000000081947 */ /* 0x002fea0003800000 */
[----:B------:R-:W1:Y:S02]  /*ae90*/  SYNCS.PHASECHK.TRANS64.TRYWAIT P1, [UR6+0x2d830], R3 ;  /* 0x02d83003ff0075a7 */ /* 0x000e640008020146 */
[----:B-1----:R-:W-:Y:S05]  /*aea0*/  @!P1 BRA `(.L_x_11154) ;  /* 0x000000cc001c9947 */ /* 0x002fea0003800000 */
.L_x_11151:
        /* <DEDUP_REMOVED lines=40> */
.L_x_11156:
[----:B------:R-:W-:Y:S01]  /*b130*/  ULEA UR6, UR58, UR41, 0x3 ;  /* 0x000000293a067291 */ /* 0x000fe2000f8e183f */
[----:B------:R-:W-:-:S05]  /*b140*/  IMAD.U32 R3, RZ, RZ, UR28 ;  /* 0x0000001cff037e24 */ /* 0x000fca000f8e00ff */
[----:B------:R-:W-:-:S04]  /*b150*/  SHF.L.U32 R3, R3, 0x1f, RZ ;  /* 0x0000001f03037819 */ /* 0x000fc800000006ff */
[----:B------:R0:W1:Y:S01]  /*b160*/  SYNCS.PHASECHK.TRANS64.TRYWAIT P1, [UR6+0x2d850], R3 ;  /* 0x02d85003ff0075a7 */ /* 0x0000620008020146 */
[----:B------:R-:W-:Y:S05]  /*b170*/  @!P0 BRA `(.L_x_11157) ;  /* 0x0000000000048947 */ /* 0x000fea0003800000 */
[----:B------:R-:W-:Y:S01]  /*b180*/  BPT.TRAP 0x1 ;  /* 0x000000040000795c */ /* 0x000fe20000300000 */
.L_x_11157:
[----:B-1----:R-:W-:Y:S05]  /*b190*/  @P1 BRA `(.L_x_11155) ;  /* 0x0000000000081947 */ /* 0x002fea0003800000 */
[----:B------:R-:W1:Y:S02]  /*b1a0*/  SYNCS.PHASECHK.TRANS64.TRYWAIT P1, [UR6+0x2d850], R3 ;  /* 0x02d85003ff0075a7 */ /* 0x000e640008020146 */
[----:B-1----:R-:W-:Y:S05]  /*b1b0*/  @!P1 BRA `(.L_x_11158) ;  /* 0x000000c800709947 */ /* 0x002fea0003800000 */
.L_x_11155:
        /* <DEDUP_REMOVED lines=70> */
.L_x_11159:
        /* <DEDUP_REMOVED lines=38> */
.L_x_11162:
[----:B------:R-:W-:-:S05]  /*b880*/  IMAD.U32 R15, RZ, RZ, UR34 ;  /* 0x00000022ff0f7e24 */ /* 0x000fca000f8e00ff */
[----:B------:R-:W-:-:S13]  /*b890*/  ISETP.NE.AND P1, PT, R15, 0x1, PT ;  /* 0x000000010f00780c */ /* 0x000fda0003f25270 */
[----:B------:R-:W0:Y:S02]  /*b8a0*/  @P1 LDC.64 R12, c[0x0][0x9e8] ;  /* 0x00027a00ff0c1b82 */ /* 0x000e240000000a00 */
[----:B0-----:R-:W-:-:S05]  /*b8b0*/  @P1 IMAD.HI.U32 R12, R14, R12, RZ ;  /* 0x0000000c0e0c1227 */ /* 0x001fca00078e00ff */
[----:B------:R-:W-:-:S07]  /*b8c0*/  @P1 SHF.R.U32.HI R14, RZ, R13, R12 ;  /* 0x0000000dff0e1219 */ /* 0x000fce000001160c */
.L_x_11163:
[----:B------:R-:W-:Y:S05]  /*b8d0*/  BSYNC B0 ;  /* 0x0000000000007941 */ /* 0x000fea0003800000 */
.L_x_11161:
[----:B------:R-:W-:-:S04]  /*b8e0*/  IMAD R14, R14, R15, -R3 ;  /* 0x0000000f0e0e7224 */ /* 0x000fc800078e0a03 */
[----:B------:R-:W-:-:S05]  /*b8f0*/  IMAD.IADD R14, R14, 0x1, -R17 ;  /* 0x000000010e0e7824 */ /* 0x000fca00078e0a11 */
[----:B------:R-:W-:Y:S02]  /*b900*/  VIMNMX R8, R8, R14, !PT ;  /* 0x0000000e08087248 */ /* 0x000fe40007fe0100 */
[----:B------:R-:W-:-:S07]  /*b910*/  VIADDMNMX R9, R14, R15, R9, PT ;  /* 0x0000000f0e097246 */ /* 0x000fce0003800109 */
.L_x_11160:
        /* <DEDUP_REMOVED lines=116> */
.L_x_11166:
[----:B------:R-:W-:-:S05]  /*c060*/  IMAD.U32 R12, RZ, RZ, UR34 ;  /* 0x00000022ff0c7e24 */ /* 0x000fca000f8e00ff */
[----:B------:R-:W-:-:S13]  /*c070*/  ISETP.NE.AND P2, PT, R12, 0x1, PT ;  /* 0x000000010c00780c */ /* 0x000fda0003f45270 */
[----:B------:R-:W0:Y:S02]  /*c080*/  @P2 LDC.64 R8, c[0x0][0x9e8] ;  /* 0x00027a00ff082b82 */ /* 0x000e240000000a00 */
[----:B0-----:R-:W-:-:S05]  /*c090*/  @P2 IMAD.HI.U32 R8, R7, R8, RZ ;  /* 0x0000000807082227 */ /* 0x001fca00078e00ff */
[----:B------:R-:W-:-:S07]  /*c0a0*/  @P2 SHF.R.U32.HI R7, RZ, R9, R8 ;  /* 0x00000009ff072219 */ /* 0x000fce0000011608 */
.L_x_11167:
[----:B------:R-:W-:Y:S05]  /*c0b0*/  BSYNC B0 ;  /* 0x0000000000007941 */ /* 0x000fea0003800000 */
.L_x_11165:
[----:B------:R-:W-:-:S04]  /*c0c0*/  IMAD R3, R7, R12, -R3 ;  /* 0x0000000c07037224 */ /* 0x000fc800078e0a03 */
[----:B------:R-:W-:-:S05]  /*c0d0*/  IMAD.IADD R3, R3, 0x1, -R17 ;  /* 0x0000000103037824 */ /* 0x000fca00078e0a11 */
[----:B------:R-:W-:Y:S02]  /*c0e0*/  VIMNMX R10, R10, R3, !PT ;  /* 0x000000030a0a7248 */ /* 0x000fe40007fe0100 */
[----:B------:R-:W-:-:S07]  /*c0f0*/  VIADDMNMX R11, R3, R12, R11, PT ;  /* 0x0000000c030b7246 */ /* 0x000fce000380010b */
.L_x_11164:
        /* <DEDUP_REMOVED lines=412> */
.L_x_11168:
        /* <DEDUP_REMOVED lines=106> */
.L_x_11150:
[----:B------:R-:W-:Y:S06]  /*e160*/  BAR.ARV 0x8, 0x200 ;  /* 0x0208000000007b1d */ /* 0x000fec0000002000 */
[----:B------:R-:W-:Y:S05]  /*e170*/  @!P0 BRA `(.L_x_11170) ;  /* 0x0000000000048947 */ /* 0x000fea0003800000 */
[----:B------:R-:W-:Y:S01]  /*e180*/  BPT.TRAP 0x1 ;  /* 0x000000040000795c */ /* 0x000fe20000300000 */
.L_x_11170:
[----:B------:R-:W-:Y:S01]  /*e190*/  ULEA UR8, UR49, UR41, 0x3 ;  /* 0x0000002931087291 */ /* 0x000fe2000f8e183f */
[----:B------:R-:W-:-:S05]  /*e1a0*/  IMAD.U32 R4, RZ, RZ, UR50 ;  /* 0x00000032ff047e24 */ /* 0x000fca000f8e00ff */
[----:B------:R-:W-:-:S04]  /*e1b0*/  SHF.L.U32 R4, R4, 0x1f, RZ ;  /* 0x0000001f04047819 */ /* 0x000fc800000006ff */
[----:B------:R0:W1:Y:S01]  /*e1c0*/  SYNCS.PHASECHK.TRANS64.TRYWAIT P1, [UR8+0x2d850], R4 ;  /* 0x02d85004ff0075a7 */ /* 0x0000620008020148 */
[----:B------:R-:W-:Y:S05]  /*e1d0*/  @!P0 BRA `(.L_x_11171) ;  /* 0x0000000000048947 */ /* 0x000fea0003800000 */
[----:B------:R-:W-:Y:S01]  /*e1e0*/  BPT.TRAP 0x1 ;  /* 0x000000040000795c */ /* 0x000fe20000300000 */
.L_x_11171:
[----:B-1----:R-:W-:Y:S05]  /*e1f0*/  @P1 BRA `(.L_x_11172) ;  /* 0x0000000000081947 */ /* 0x002fea0003800000 */
[----:B------:R-:W1:Y:S02]  /*e200*/  SYNCS.PHASECHK.TRANS64.TRYWAIT P1, [UR8+0x2d850], R4 ;  /* 0x02d85004ff0075a7 */ /* 0x000e640008020148 */
[----:B-1----:R-:W-:Y:S05]  /*e210*/  @!P1 BRA `(.L_x_11173) ;  /* 0x0000009800709947 */ /* 0x002fea0003800000 */
.L_x_11172:
[----:B------:R-:W-:Y:S01]  /*e220*/  UIADD3 UR41, UR41, 0x400, URZ ;  /* 0x0000040029297890 */ /* 0x000fe2000fffe03f */
[----:B------:R-:W-:Y:S01]  /*e230*/  WARPGROUP.ARRIVE ;  /* 0x00000000000079c5 */ /* 0x000fe20000000000 */
[----:B------:R-:W-:Y:S01]  /*e240*/  ULOP3.LUT UR45, UR45, 0x10000, URZ, 0xfc, !UPT ;  /* 0x000100002d2d7892 */ /* 0x000fe2000f8efc3f */
[----:B-1----:R-:W1:Y:S01]  /*e250*/  SHFL.BFLY PT, R5, R2, 0x2, 0x1f ;  /* 0x0c401f0002057f89 */ /* 0x002e6200000e0000 */
[----:B------:R-:W-:Y:S01]  /*e260*/  USHF.R.U32.HI UR41, URZ, 0x4, UR41 ;  /* 0x000000043f297899 */ /* 0x000fe20008011629 */
[----:B---3--:R-:W-:Y:S01]  /*e270*/  IMAD.MOV.U32 R10, RZ, RZ, RZ ;  /* 0x000000ffff0a7224 */ /* 0x008fe200078e00ff */
[----:B------:R-:W-:Y:S01]  /*e280*/  UMOV UR5, 0x40000040 ;  /* 0x4000004000057882 */ /* 0x000fe20000000000 */
[----:B------:R-:W-:Y:S01]  /*e290*/  UMOV UR7, 0x80000020 ;  /* 0x8000002000077882 */ /* 0x000fe20000000000 */
[----:B------:R-:W-:Y:S01]  /*e2a0*/  ULOP3.LUT UR41, UR41, 0x3fff, URZ, 0xc0, !UPT ;  /* 0x00003fff29297892 */ /* 0x000fe2000f8ec03f */
[----:B------:R-:W2:Y:S01]  /*e2b0*/  SHFL.BFLY PT, R9, R0, 0x2, 0x1f ;  /* 0x0c401f0000097f89 */ /* 0x000ea200000e0000 */
[----:B------:R-:W-:-:S02]  /*e2c0*/  UMOV UR4, UR45 ;  /* 0x0000002d00047c82 */ /* 0x000fc40008000000 */
[----:B------:R-:W-:-:S04]  /*e2d0*/  ULOP3.LUT UR9, UR41, 0x2000000, URZ, 0xfc, !UPT ;  /* 0x0200000029097892 */ /* 0x000fc8000f8efc3f */
[----:B------:R-:W-:-:S07]  /*e2e0*/  UIMAD UR9, UR49, 0x600, UR9 ;  /* 0x00000600310978a4 */ /* 0x000fce000f8e0209 */
[----:B------:R-:W-:Y:S02]  /*e2f0*/  UMOV UR6, UR9 ;  /* 0x0000000900067c82 */ /* 0x000fe40008000000 */
[----:B------:R-:W-:Y:S01]  /*e300*/  HGMMA.64x96x16.F32 R88, gdesc[UR4].tnspB, R88, gsb0 ;  /* 0x41600000045879f0 */ /* 0x000fe20008000858 */
[----:B------:R-:W-:Y:S01]  /*e310*/  UIADD3 UR4, UR45, 0x2, URZ ;  /* 0x000000022d047890 */ /* 0x000fe2000fffe03f */
[----:B-1----:R-:W-:Y:S01]  /*e320*/  FADD.FTZ R5, R5, R2 ;  /* 0x0000000205057221 */ /* 0x002fe20000010000 */
[----:B------:R-:W-:Y:S01]  /*e330*/  UIADD3 UR6, UR9, 0x40, URZ ;  /* 0x0000004009067890 */ /* 0x000fe2000fffe03f */
[----:B------:R-:W-:Y:S01]  /*e340*/  IMAD.MOV.U32 R2, RZ, RZ, -0x800000 ;  /* 0xff800000ff027424 */ /* 0x000fe200078e00ff */
[----:B------:R-:W-:Y:S01]  /*e350*/  UMOV UR5, 0x40000040 ;  /* 0x4000004000057882 */ /* 0x000fe20000000000 */
[----:B------:R-:W-:Y:S01]  /*e360*/  UMOV UR7, 0x80000020 ;  /* 0x8000002000077882 */ /* 0x000fe20000000000 */
[----:B0-----:R-:W0:Y:S01]  /*e370*/  SHFL.BFLY PT, R4, R5, 0x1, 0x1f ;  /* 0x0c201f0005047f89 */ /* 0x001e2200000e0000 */
[----:B--2---:R-:W-:Y:S01]  /*e380*/  FADD.FTZ R9, R9, R0 ;  /* 0x0000000009097221 */ /* 0x004fe20000010000 */
[----:B------:R-:W-:-:S04]  /*e390*/  IMAD.MOV.U32 R0, RZ, RZ, -0x800000 ;  /* 0xff800000ff007424 */ /* 0x000fc800078e00ff */
[----:B------:R-:W1:Y:S01]  /*e3a0*/  SHFL.BFLY PT, R6, R9, 0x1, 0x1f ;  /* 0x0c201f0009067f89 */ /* 0x000e6200000e0000 */
[----:B0-----:R-:W-:Y:S01]  /*e3b0*/  FADD.FTZ R12, R5, R4 ;  /* 0x00000004050c7221 */ /* 0x001fe20000010000 */
[----:B------:R-:W-:-:S04]  /*e3c0*/  IMAD.MOV.U32 R4, RZ, RZ, RZ ;  /* 0x000000ffff047224 */ /* 0x000fc800078e00ff */
[----:B------:R-:W-:Y:S01]  /*e3d0*/  FSETP.NE.FTZ.AND P1, PT, R12, RZ, PT ;  /* 0x000000ff0c00720b */ /* 0x000fe20003f35000 */
[----:B-1----:R-:W-:Y:S01]  /*e3e0*/  FADD.FTZ R13, R9, R6 ;  /* 0x00000006090d7221 */ /* 0x002fe20000010000 */
[----:B------:R-:W-:Y:S02]  /*e3f0*/  IMAD.U32 R6, RZ, RZ, UR33 ;  /* 0x00000021ff067e24 */ /* 0x000fe4000f8e00ff */
[----:B------:R-:W-:Y:S02]  /*e400*/  IMAD.U32 R9, RZ, RZ, UR33 ;  /* 0x00000021ff097e24 */ /* 0x000fe4000f8e00ff */
[----:B------:R-:W-:-:S07]  /*e410*/  FSETP.NE.FTZ.AND P2, PT, R13, RZ, PT ;  /* 0x000000ff0d00720b */ /* 0x000fce0003f55000 */
[----:B------:R-:W0:Y:S01]  /*e420*/  @P1 MUFU.LG2 R8, R12 ;  /* 0x0000000c00081308 */ /* 0x000e220000000c00 */
[----:B------:R-:W-:-:S05]  /*e430*/  @P1 FMUL.FTZ R6, R6, 0.69314718246459960938 ;  /* 0x3f31721806061820 */ /* 0x000fca0000410000 */
[----:B------:R-:W-:Y:S02]  /*e440*/  @P2 FMUL.FTZ R9, R9, 0.69314718246459960938 ;  /* 0x3f31721809092820 */ /* 0x000fe40000410000 */
        /* <DEDUP_REMOVED lines=55> */
.L_x_11174:
        /* <DEDUP_REMOVED lines=10> */
[----:B------:R-:W-:Y:S01]  /*e860*/  USEL UR4, URZ, 0x1, UP0 ;  /* 0x000000013f047887 */ /* 0x000fe20008000000 */
        /* <DEDUP_REMOVED lines=47> */
.L_x_11096:
        /* <DEDUP_REMOVED lines=13> */
[----:B------:R-:W-:-:S07]  /*ec30*/  ULDC.64 UR10, c[0x0][0xc00] ;  /* 0x00030000000a7ab9 */ /* 0x000fce0000000a00 */
[----:B------:R-:W1:Y:S01]  /*ec40*/  LDC R36, c[0x0][0xbe8] ;  /* 0x0002fa00ff247b82 */ /* 0x000e620000000800 */
[----:B------:R-:W-:Y:S01]  /*ec50*/  UMOV UR8, UR41 ;  /* 0x0000002900087c82 */ /* 0x000fe20008000000 */
[----:B0-----:R-:W-:Y:S01]  /*ec60*/  UMOV UR9, UR4 ;  /* 0x0000000400097c82 */ /* 0x001fe20008000000 */
[----:B------:R-:W-:Y:S02]  /*ec70*/  IMAD.U32 R28, RZ, RZ, UR8 ;  /* 0x00000008ff1c7e24 */ /* 0x000fe4000f8e00ff */
[----:B------:R-:W-:Y:S01]  /*ec80*/  IMAD.U32 R29, RZ, RZ, UR9 ;  /* 0x00000009ff1d7e24 */ /* 0x000fe2000f8e00ff */
[----:B------:R-:W-:Y:S02]  /*ec90*/  ULDC.64 UR8, c[0x0][0xc00] ;  /* 0x0003000000087ab9 */ /* 0x000fe40000000a00 */
[----:B------:R-:W-:Y:S01]  /*eca0*/  UIMAD.WIDE UR8, UR43, 0x4, UR8 ;  /* 0x000000042b0878a5 */ /* 0x000fe2000f8e0208 */
[----:B------:R-:W-:Y:S01]  /*ecb0*/  BAR.SYNC.DEFER_BLOCKING 0x1, 0x180 ;  /* 0x0046000000007b1d */ /* 0x000fe20000010000 */
[----:B--2---:R-:W-:-:S03]  /*ecc0*/  IMAD.WIDE R4, R3, 0x2, R28 ;  /* 0x0000000203047825 */ /* 0x004fc600078e021c */
[C---:B------:R-:W-:Y:S02]  /*ecd0*/  LOP3.LUT R3, R4.reuse, 0x180, RZ, 0xc0, !PT ;  /* 0x0000018004037812 */ /* 0x040fe400078ec0ff */
[----:B------:R-:W-:Y:S02]  /*ece0*/  IADD3 R8, P4, R4, 0x20, RZ ;  /* 0x0000002004087810 */ /* 0x000fe40007f9e0ff */
[----:B------:R-:W-:Y:S02]  /*ecf0*/  SHF.R.U64 R3, R3, 0x3, RZ ;  /* 0x0000000303037819 */ /* 0x000fe400000012ff */
[----:B------:R-:W-:Y:S01]  /*ed00*/  LOP3.LUT R6, R8, 0x180, RZ, 0xc0, !PT ;  /* 0x0000018008067812 */ /* 0x000fe200078ec0ff */
[----:B------:R-:W-:Y:S01]  /*ed10*/  IMAD.X R25, RZ, RZ, R5, P4 ;  /* 0x000000ffff197224 */ /* 0x000fe200020e0605 */
[C---:B------:R-:W-:Y:S02]  /*ed20*/  IADD3 R27, P3, R4.reuse, 0x3000, RZ ;  /* 0x00003000041b7810 */ /* 0x040fe40007f7e0ff */
[----:B------:R-:W-:-:S02]  /*ed30*/  IADD3 R10, P2, R4, 0x3020, RZ ;  /* 0x00003020040a7810 */ /* 0x000fc40007f5e0ff */
        /* <DEDUP_REMOVED lines=8> */
[----:B------:R-:W-:Y:S02]  /*edc0*/  LOP3.LUT R7, R27, 0x180, RZ, 0xc0, !PT ;  /* 0x000001801b077812 */ /* 0x000fe400078ec0ff */
[----:B------:R-:W-:-:S02]  /*edd0*/  LOP3.LUT R24, R3, R8, RZ, 0x3c, !PT ;  /* 0x0000000803187212 */ /* 0x000fc400078e3cff */
[----:B------:R-:W-:Y:S02]  /*ede0*/  SHF.R.U64 R6, R7, 0x3, RZ ;  /* 0x0000000307067819 */ /* 0x000fe400000012ff */
[----:B------:R-:W-:Y:S02]  /*edf0*/  LOP3.LUT R3, R10, 0x180, RZ, 0xc0, !PT ;  /* 0x000001800a037812 */ /* 0x000fe400078ec0ff */
[----:B------:R-:W-:Y:S02]  /*ee00*/  LOP3.LUT R14, R6, R27, RZ, 0x3c, !PT ;  /* 0x0000001b060e7212 */ /* 0x000fe400078e3cff */
[----:B------:R-:W-:Y:S02]  /*ee10*/  SHF.R.U64 R3, R3, 0x3, RZ ;  /* 0x0000000303037819 */ /* 0x000fe400000012ff */
[----:B------:R-:W-:Y:S02]  /*ee20*/  LOP3.LUT R8, R31, 0x180, RZ, 0xc0, !PT ;  /* 0x000001801f087812 */ /* 0x000fe400078ec0ff */
[----:B------:R-:W-:-:S02]  /*ee30*/  LOP3.LUT R27, R30, 0x180, RZ, 0xc0, !PT ;  /* 0x000001801e1b7812 */ /* 0x000fc400078ec0ff */
[----:B------:R-:W-:Y:S02]  /*ee40*/  LOP3.LUT R12, R3, R10, RZ, 0x3c, !PT ;  /* 0x0000000a030c7212 */ /* 0x000fe400078e3cff */
[----:B------:R-:W-:Y:S02]  /*ee50*/  SHF.R.U64 R8, R8, 0x3, RZ ;  /* 0x0000000308087819 */ /* 0x000fe400000012ff */
[----:B------:R-:W-:Y:S02]  /*ee60*/  SHF.R.U64 R27, R27, 0x3, RZ ;  /* 0x000000031b1b7819 */ /* 0x000fe400000012ff */
[----:B------:R-:W-:Y:S02]  /*ee70*/  MOV R26, R4 ;  /* 0x00000004001a7202 */ /* 0x000fe40000000f00 */
[----:B------:R-:W-:Y:S02]  /*ee80*/  F2FP.F16.F32.PACK_AB R4, R21, R20 ;  /* 0x000000141504723e */ /* 0x000fe400000000ff */
[----:B------:R-:W-:-:S02]  /*ee90*/  F2FP.F16.F32.PACK_AB R5, R91, R90 ;  /* 0x0000005a5b05723e */ /* 0x000fc400000000ff */
[----:B------:R-:W-:Y:S02]  /*eea0*/  F2FP.F16.F32.PACK_AB R6, R93, R92 ;  /* 0x0000005c5d06723e */ /* 0x000fe400000000ff */
[----:B------:R-:W-:Y:S02]  /*eeb0*/  F2FP.F16.F32.PACK_AB R7, R95, R94 ;  /* 0x0000005e5f07723e */ /* 0x000fe400000000ff */
[----:B------:R-:W-:Y:S02]  /*eec0*/  MOV R35, R14 ;  /* 0x0000000e00237202 */ /* 0x000fe40000000f00 */
[----:B------:R-:W-:Y:S01]  /*eed0*/  MOV R34, R12 ;  /* 0x0000000c00227202 */ /* 0x000fe20000000f00 */
[----:B------:R0:W-:Y:S01]  /*eee0*/  STSM.16.M88.4 [R26], R4 ;  /* 0x000000041a007844 */ /* 0x0001e20000000200 */
[----:B------:R-:W-:Y:S01]  /*eef0*/  LOP3.LUT R8, R8, R31, RZ, 0x3c, !PT ;  /* 0x0000001f08087212 */ /* 0x000fe200078e3cff */
[----:B------:R-:W-:Y:S01]  /*ef00*/  IMAD.U32 R31, RZ, RZ, UR9 ;  /* 0x00000009ff1f7e24 */ /* 0x000fe2000f8e00ff */
[----:B------:R-:W-:Y:S01]  /*ef10*/  LOP3.LUT R10, R27, R30, RZ, 0x3c, !PT ;  /* 0x0000001e1b0a7212 */ /* 0x000fe200078e3cff */
[----:B------:R-:W-:Y:S01]  /*ef20*/  IMAD.U32 R30, RZ, RZ, UR8 ;  /* 0x00000008ff1e7e24 */ /* 0x000fe2000f8e00ff */
[----:B------:R-:W-:Y:S01]  /*ef30*/  MOV R24, R24 ;  /* 0x0000001800187202 */ /* 0x000fe20000000f00 */
[----:B------:R-:W-:Y:S01]  /*ef40*/  ULDC.64 UR8, c[0x0][0xc08] ;  /* 0x0003020000087ab9 */ /* 0x000fe20000000a00 */
[----:B------:R-:W-:-:S02]  /*ef50*/  F2FP.F16.F32.PACK_AB R12, R97, R96 ;  /* 0x00000060610c723e */ /* 0x000fc400000000ff */
[----:B------:R-:W-:Y:S02]  /*ef60*/  F2FP.F16.F32.PACK_AB R13, R99, R98 ;  /* 0x00000062630d723e */ /* 0x000fe400000000ff */
[----:B------:R-:W-:Y:S02]  /*ef70*/  F2FP.F16.F32.PACK_AB R14, R101, R100 ;  /* 0x00000064650e723e */ /* 0x000fe400000000ff */
[----:B------:R-:W-:Y:S02]  /*ef80*/  F2FP.F16.F32.PACK_AB R15, R103, R102 ;  /* 0x00000066670f723e */ /* 0x000fe400000000ff */
[----:B------:R-:W-:Y:S02]  /*ef90*/  MOV R3, R8 ;  /* 0x0000000800037202 */ /* 0x000fe40000000f00 */
[----:B------:R-:W-:Y:S01]  /*efa0*/  MOV R33, R10 ;  /* 0x0000000a00217202 */ /* 0x000fe20000000f00 */
[----:B------:R2:W-:Y:S01]  /*efb0*/  STSM.16.M88.4 [R24], R12 ;  /* 0x0000000c18007844 */ /* 0x0005e20000000200 */
[----:B0-----:R-:W-:-:S02]  /*efc0*/  F2FP.F16.F32.PACK_AB R4, R105, R104 ;  /* 0x000000686904723e */ /* 0x001fc400000000ff */
        /* <DEDUP_REMOVED lines=8> */
[----:B--2---:R-:W-:Y:S02]  /*f050*/  F2FP.F16.F32.PACK_AB R12, R121, R120 ;  /* 0x00000078790c723e */ /* 0x004fe400000000ff */
        /* <DEDUP_REMOVED lines=9> */
[----:B------:R-:W-:-:S03]  /*f0f0*/  ISETP.NE.U32.AND P0, PT, RZ, UR10, PT ;  /* 0x0000000aff007c0c */ /* 0x000fc6000bf05070 */
[----:B------:R2:W-:Y:S01]  /*f100*/  STSM.16.M88.4 [R33], R24 ;  /* 0x0000001821007844 */ /* 0x0005e20000000200 */
[----:B------:R-:W-:Y:S01]  /*f110*/  BAR.SYNC.DEFER_BLOCKING 0x1, 0x180 ;  /* 0x0046000000007b1d */ /* 0x000fe20000010000 */
[----:B------:R-:W-:-:S13]  /*f120*/  ISETP.NE.AND.EX P0, PT, RZ, UR11, PT, P0 ;  /* 0x0000000bff007c0c */ /* 0x000fda000bf05300 */
[----:B------:R-:W3:Y:S01]  /*f130*/  @P0 LDG.E R32, desc[UR56][R30.64] ;  /* 0x000000381e200981 */ /* 0x000ee2000c1e1900 */
[----:B------:R-:W-:Y:S01]  /*f140*/  UISETP.NE.U32.AND UP0, UPT, UR8, URZ, UPT ;  /* 0x0000003f0800728c */ /* 0x000fe2000bf05070 */
[----:B-1----:R-:W-:Y:S01]  /*f150*/  ISETP.NE.AND P1, PT, R36, 0x1, PT ;  /* 0x000000012400780c */ /* 0x002fe20003f25270 */
[----:B------:R-:W-:Y:S02]  /*f160*/  ULDC UR4, c[0x0][0xa88] ;  /* 0x0002a20000047ab9 */ /* 0x000fe40000000800 */
[----:B------:R-:W-:Y:S01]  /*f170*/  UISETP.NE.AND.EX UP0, UPT, UR9, URZ, UPT, UP0 ;  /* 0x0000003f0900728c */ /* 0x000fe2000bf05300 */
[----:B0-----:R-:W-:Y:S01]  /*f180*/  IMAD.U32 R3, RZ, RZ, UR4 ;  /* 0x00000004ff037e24 */ /* 0x001fe2000f8e00ff */
[----:B------:R-:W-:-:S04]  /*f190*/  ULDC UR4, c[0x0][0xad4] ;  /* 0x0002b50000047ab9 */ /* 0x000fc80000000800 */
[----:B------:R-:W-:-:S04]  /*f1a0*/  PLOP3.LUT P4, PT, PT, PT, UP0, 0x80, 0x0 ;  /* 0x000000000000781c */ /* 0x000fc80003f8f008 */
[----:B------:R-:W0:Y:S01]  /*f1b0*/  @P1 LDC R6, c[0x0][0xbec] ;  /* 0x0002fb00ff061b82 */ /* 0x000e220000000800 */
[----:B------:R-:W-:Y:S02]  /*f1c0*/  @UP0 ULDC.64 UR8, c[0x0][0xc08] ;  /* 0x0003020000080ab9 */ /* 0x000fe40000000a00 */
[----:B------:R-:W-:Y:S02]  /*f1d0*/  @UP0 UIMAD.WIDE UR8, UR43, 0x4, UR8 ;  /* 0x000000042b0808a5 */ /* 0x000fe4000f8e0208 */
[----:B------:R-:W-:-:S03]  /*f1e0*/  UISETP.NE.AND UP0, UPT, UR47, URZ, UPT ;  /* 0x0000003f2f00728c */ /* 0x000fc6000bf05270 */
[----:B------:R-:W1:Y:S01]  /*f1f0*/  @P1 LDC R9, c[0x0][0xbf0] ;  /* 0x0002fc00ff091b82 */ /* 0x000e620000000800 */
[----:B------:R-:W-:Y:S01]  /*f200*/  USEL UR4, UR47, UR4, UP0 ;  /* 0x000000042f047287 */ /* 0x000fe20008000000 */
[----:B------:R-:W-:Y:S01]  /*f210*/  IMAD.U32 R4, RZ, RZ, UR8 ;  /* 0x00000008ff047e24 */ /* 0x000fe2000f8e00ff */
[----:B------:R-:W-:Y:S01]  /*f220*/  UMOV UR19, 0x9b8 ;  /* 0x000009b800137882 */ /* 0x000fe20000000000 */
[----:B------:R-:W-:Y:S01]  /*f230*/  IMAD.U32 R5, RZ, RZ, UR9 ;  /* 0x00000009ff057e24 */ /* 0x000fe2000f8e00ff */
[----:B------:R-:W-:Y:S02]  /*f240*/  UISETP.GT.AND UP1, UPT, UR4, 0x1, UPT ;  /* 0x000000010400788c */ /* 0x000fe4000bf24270 */
[----:B------:R-:W-:Y:S02]  /*f250*/  UISETP.NE.U32.AND UP0, UPT, UR10, URZ, UPT ;  /* 0x0000003f0a00728c */ /* 0x000fe4000bf05070 */
[----:B------:R-:W-:Y:S01]  /*f260*/  USEL UR19, UR19, 0x978, UP1 ;  /* 0x0000097813137887 */ /* 0x000fe20008800000 */
[----:B------:R-:W-:Y:S01]  /*f270*/  VIADD R11, R137, UR39 ;  /* 0x00000027890b7c36 */ /* 0x000fe20008000000 */
        /* <DEDUP_REMOVED lines=10> */
[----:B0-----:R-:W-:Y:S01]  /*f320*/  @P1 IMAD.HI.U32 R4, R11, R6, RZ ;  /* 0x000000060b041227 */ /* 0x001fe200078e00ff */
[----:B------:R-:W-:Y:S01]  /*f330*/  ULDC.64 UR16, c[0x0][UR19+0x228] ;  /* 0x00008a0013107abb */ /* 0x000fe20008000a00 */
[----:B------:R-:W-:Y:S02]  /*f340*/  UIMAD UR15, UR15, UR8, URZ ;  /* 0x000000080f0f72a4 */ /* 0x000fe4000f8e023f */
[----:B------:R-:W-:Y:S01]  /*f350*/  UIMAD.WIDE.U32 UR12, UR10, UR40, URZ ;  /* 0x000000280a0c72a5 */ /* 0x000fe2000f8e003f */
[----:B-1----:R-:W-:Y:S01]  /*f360*/  @P1 SHF.R.U32.HI R7, RZ, R9, R4 ;  /* 0x00000009ff071219 */ /* 0x002fe20000011604 */
        /* <DEDUP_REMOVED lines=12> */
[----:B---3--:R-:W-:-:S13]  /*f430*/  @P0 R2UR UR4, R32 ;  /* 0x00000000200402ca */ /* 0x008fda00000e0000 */
        /* <DEDUP_REMOVED lines=18> */
[----:B--2---:R-:W-:Y:S08]  /*f560*/  @P4 BRA `(.L_x_11177) ;  /* 0x0000000000104947 */ /* 0x004ff00003800000 */
[----:B------:R-:W-:Y:S05]  /*f570*/  @!P0 BRA `(.L_x_11177) ;  /* 0x00000000000c8947 */ /* 0x000fea0003800000 */
[----:B------:R-:W2:Y:S04]  /*f580*/  LDG.E R4, desc[UR56][R30.64] ;  /* 0x000000381e047981 */ /* 0x000ea8000c1e1900 */
[----:B-----5:R-:W2:Y:S02]  /*f590*/  LDG.E R3, desc[UR56][R30.64+0x4] ;  /* 0x000004381e037981 */ /* 0x020ea4000c1e1900 */
[----:B--2---:R-:W-:-:S07]  /*f5a0*/  IMAD.IADD R3, R3, 0x1, -R4 ;  /* 0x0000000103037824 */ /* 0x004fce00078e0a04 */
.L_x_11177:
        /* <DEDUP_REMOVED lines=17> */
[----:B0-----:R-:W-:Y:S01]  /*f6c0*/  IMAD R5, R152, 0x20, R138 ;  /* 0x0000002098057824 */ /* 0x001fe200078e028a */
[----:B------:R-:W0:Y:S01]  /*f6d0*/  @P1 LDC R21, c[0x0][0xbec] ;  /* 0x0002fb00ff151b82 */ /* 0x000e220000000800 */
[----:B------:R-:W-:Y:S02]  /*f6e0*/  ULDC.64 UR12, c[0x0][0xaa0] ;  /* 0x0002a800000c7ab9 */ /* 0x000fe40000000a00 */
[----:B------:R-:W-:-:S03]  /*f6f0*/  IMAD.WIDE R28, R5, 0x2, R28 ;  /* 0x00000002051c7825 */ /* 0x000fc600078e021c */
[C---:B------:R-:W-:Y:S02]  /*f700*/  IADD3 R7, P5, R28.reuse, 0x7800, RZ ;  /* 0x000078001c077810 */ /* 0x040fe40007fbe0ff */
[----:B------:R-:W1:Y:S01]  /*f710*/  @P1 LDC R39, c[0x0][0xbf0] ;  /* 0x0002fc00ff271b82 */ /* 0x000e620000000800 */
[----:B------:R-:W-:Y:S01]  /*f720*/  UIMAD UR9, UR14, UR12, URZ ;  /* 0x0000000c0e0972a4 */ /* 0x000fe2000f8e023f */
[C---:B------:R-:W-:Y:S02]  /*f730*/  IADD3 R9, P0, R28.reuse, 0x1800, RZ ;  /* 0x000018001c097810 */ /* 0x040fe40007f1e0ff */
[----:B------:R-:W-:Y:S01]  /*f740*/  LOP3.LUT R0, R7, 0x180, RZ, 0xc0, !PT ;  /* 0x0000018007007812 */ /* 0x000fe200078ec0ff */
[----:B------:R-:W-:Y:S01]  /*f750*/  UIMAD.WIDE.U32 UR10, UR4, UR12, URZ ;  /* 0x0000000c040a72a5 */ /* 0x000fe2000f8e003f */
[----:B------:R-:W-:Y:S01]  /*f760*/  IADD3 R13, P2, R28, 0x3000, RZ ;  /* 0x000030001c0d7810 */ /* 0x000fe20007f5e0ff */
[----:B------:R-:W-:Y:S01]  /*f770*/  IMAD.X R33, RZ, RZ, R29, P5 ;  /* 0x000000ffff217224 */ /* 0x000fe200028e061d */
[----:B------:R-:W-:Y:S01]  /*f780*/  SHF.R.U64 R0, R0, 0x3, RZ ;  /* 0x0000000300007819 */ /* 0x000fe200000012ff */
[----:B------:R-:W-:Y:S01]  /*f790*/  UIMAD UR9, UR4, UR13, UR9 ;  /* 0x0000000d040972a4 */ /* 0x000fe2000f8e0209 */
[----:B------:R-:W-:-:S02]  /*f7a0*/  IADD3 R25, P3, R28, 0x4800, RZ ;  /* 0x000048001c197810 */ /* 0x000fc40007f7e0ff */
[----:B------:R-:W-:Y:S01]  /*f7b0*/  LOP3.LUT R32, R0, R7, RZ, 0x3c, !PT ;  /* 0x0000000700207212 */ /* 0x000fe200078e3cff */
[----:B------:R-:W-:Y:S01]  /*f7c0*/  IMAD R0, R151, 0x60, R152 ;  /* 0x0000006097007824 */ /* 0x000fe200078e0298 */
[----:B------:R-:W-:Y:S01]  /*f7d0*/  UIADD3 UR11, UR11, UR9, URZ ;  /* 0x000000090b0b7290 */ /* 0x000fe2000fffe03f */
[----:B------:R-:W-:Y:S01]  /*f7e0*/  IADD3 R31, P4, R28, 0x6000, RZ ;  /* 0x000060001c1f7810 */ /* 0x000fe20007f9e0ff */
[----:B------:R-:W-:Y:S01]  /*f7f0*/  ULDC.64 UR12, c[0x0][0xae8] ;  /* 0x0002ba00000c7ab9 */ /* 0x000fe20000000a00 */
[----:B------:R-:W-:Y:S01]  /*f800*/  VIADD R2, R0, UR39 ;  /* 0x0000002700027c36 */ /* 0x000fe20008000000 */
[----:B------:R-:W-:Y:S01]  /*f810*/  UIMAD.WIDE.U32 UR10, UR40, UR12, UR10 ;  /* 0x0000000c280a72a5 */ /* 0x000fe2000f8e000a */
[----:B------:R-:W-:Y:S01]  /*f820*/  LOP3.LUT R8, R9, 0x180, RZ, 0xc0, !PT ;  /* 0x0000018009087812 */ /* 0x000fe200078ec0ff */
[----:B------:R-:W-:Y:S01]  /*f830*/  USHF.R.S32.HI UR4, URZ, 0x1f, UR8 ;  /* 0x0000001f3f047899 */ /* 0x000fe20008011408 */
[----:B0-----:R-:W-:Y:S01]  /*f840*/  @P1 IMAD.HI.U32 R0, R2, R21, RZ ;  /* 0x0000001502001227 */ /* 0x001fe200078e00ff */
[----:B------:R-:W-:Y:S01]  /*f850*/  UIMAD UR11, UR40, UR13, UR11 ;  /* 0x0000000d280b72a4 */ /* 0x000fe2000f8e020b */
[----:B------:R-:W-:Y:S01]  /*f860*/  LOP3.LUT R12, R13, 0x180, RZ, 0xc0, !PT ;  /* 0x000001800d0c7812 */ /* 0x000fe200078ec0ff */
[----:B------:R-:W5:Y:S01]  /*f870*/  LD.E.128 R32, desc[UR56][R32.64] ;  /* 0x0000003820207980 */ /* 0x000f62000c101d00 */
[----:B------:R-:W-:Y:S01]  /*f880*/  ULDC.64 UR12, c[0x0][0xaf0] ;  /* 0x0002bc00000c7ab9 */ /* 0x000fe20000000a00 */
[----:B------:R-:W-:Y:S01]  /*f890*/  IMAD.MOV.U32 R37, RZ, RZ, R2 ;  /* 0x000000ffff257224 */ /* 0x000fe200078e0002 */
[----:B------:R-:W-:Y:S01]  /*f8a0*/  UIMAD UR4, UR4, UR12, URZ ;  /* 0x0000000c040472a4 */ /* 0x000fe2000f8e023f */
[----:B-1----:R-:W-:-:S02]  /*f8b0*/  @P1 SHF.R.U32.HI R37, RZ, R39, R0 ;  /* 0x00000027ff251219 */ /* 0x002fc40000011600 */
[----:B------:R-:W-:Y:S02]  /*f8c0*/  LOP3.LUT R24, R25, 0x180, RZ, 0xc0, !PT ;  /* 0x0000018019187812 */ /* 0x000fe400078ec0ff */
[----:B------:R-:W-:Y:S02]  /*f8d0*/  LOP3.LUT R30, R31, 0x180, RZ, 0xc0, !PT ;  /* 0x000001801f1e7812 */ /* 0x000fe400078ec0ff */
[----:B------:R-:W-:Y:S01]  /*f8e0*/  LOP3.LUT R5, R28, 0x180, RZ, 0xc0, !PT ;  /* 0x000001801c057812 */ /* 0x000fe200078ec0ff */
[----:B------:R-:W-:Y:S01]  /*f8f0*/  UIMAD UR4, UR8, UR13, UR4 ;  /* 0x0000000d080472a4 */ /* 0x000fe2000f8e0204 */
[--C-:B------:R-:W-:Y:S01]  /*f900*/  SHF.R.S32.HI R0, RZ, 0x1f, R37.reuse ;  /* 0x0000001fff007819 */ /* 0x100fe20000011425 */
[----:B------:R-:W-:Y:S01]  /*f910*/  UIMAD.WIDE.U32 UR8, UR8, UR12, UR10 ;  /* 0x0000000c080872a5 */ /* 0x000fe2000f8e000a */
[----:B------:R-:W-:Y:S01]  /*f920*/  SHF.R.U64 R8, R8, 0x3, RZ ;  /* 0x0000000308087819 */ /* 0x000fe200000012ff */
[----:B------:R-:W-:Y:S01]  /*f930*/  IMAD.MOV R39, RZ, RZ, -R37 ;  /* 0x000000ffff277224 */ /* 0x000fe200078e0a25 */
[----:B------:R-:W-:Y:S01]  /*f940*/  SHF.R.U64 R12, R12, 0x3, RZ ;  /* 0x000000030c0c7819 */ /* 0x000fe200000012ff */
[----:B------:R-:W-:Y:S01]  /*f950*/  ULDC.64 UR10, c[0x0][0xae0] ;  /* 0x0002b800000a7ab9 */ /* 0x000fe20000000a00 */
[----:B------:R-:W-:-:S02]  /*f960*/  SHF.R.U64 R24, R24, 0x3, RZ ;  /* 0x0000000318187819 */ /* 0x000fc400000012ff */
[----:B------:R-:W-:Y:S02]  /*f970*/  SHF.R.U64 R30, R30, 0x3, RZ ;  /* 0x000000031e1e7819 */ /* 0x000fe400000012ff */
[----:B------:R-:W-:Y:S01]  /*f980*/  SHF.R.U64 R5, R5, 0x3, RZ ;  /* 0x0000000305057819 */ /* 0x000fe200000012ff */
[----:B------:R-:W-:Y:S01]  /*f990*/  UIADD3 UR4, UR9, UR4, URZ ;  /* 0x0000000409047290 */ /* 0x000fe2000fffe03f */
[----:B------:R-:W-:Y:S01]  /*f9a0*/  LOP3.LUT R8, R8, R9, RZ, 0x3c, !PT ;  /* 0x0000000908087212 */ /* 0x000fe200078e3cff */
[----:B------:R-:W-:Y:S01]  /*f9b0*/  IMAD R0, R0, UR10, RZ ;  /* 0x0000000a00007c24 */ /* 0x000fe2000f8e02ff */
[----:B------:R-:W-:Y:S01]  /*f9c0*/  LOP3.LUT R12, R12, R13, RZ, 0x3c, !PT ;  /* 0x0000000d0c0c7212 */ /* 0x000fe200078e3cff */
[----:B------:R-:W-:Y:S01]  /*f9d0*/  IMAD R39, R36, R39, R2 ;  /* 0x0000002724277224 */ /* 0x000fe200078e0202 */
[----:B------:R-:W-:Y:S01]  /*f9e0*/  LOP3.LUT R24, R24, R25, RZ, 0x3c, !PT ;  /* 0x0000001918187212 */ /* 0x000fe200078e3cff */
[--C-:B------:R-:W-:Y:S01]  /*f9f0*/  IMAD.X R9, RZ, RZ, R29.reuse, P0 ;  /* 0x000000ffff097224 */ /* 0x100fe200000e061d */
[----:B------:R-:W-:Y:S01]  /*fa00*/  LOP3.LUT R30, R30, R31, RZ, 0x3c, !PT ;  /* 0x0000001f1e1e7212 */ /* 0x000fe200078e3cff */
[--C-:B------:R-:W-:Y:S01]  /*fa10*/  IMAD.X R13, RZ, RZ, R29.reuse, P2 ;  /* 0x000000ffff0d7224 */ /* 0x100fe200010e061d */
[----:B------:R-:W-:Y:S01]  /*fa20*/  LOP3.LUT R4, R5, R28, RZ, 0x3c, !PT ;  /* 0x0000001c05047212 */ /* 0x000fe200078e3cff */
[----:B------:R-:W-:-:S02]  /*fa30*/  IMAD.X R25, RZ, RZ, R29, P3 ;  /* 0x000000ffff197224 */ /* 0x000fc400018e061d */
[--C-:B------:R-:W-:Y:S01]  /*fa40*/  IMAD.X R31, RZ, RZ, R29.reuse, P4 ;  /* 0x000000ffff1f7224 */ /* 0x100fe200020e061d */
[----:B------:R-:W5:Y:S01]  /*fa50*/  LD.E.128 R8, desc[UR56][R8.64] ;  /* 0x0000003808087980 */ /* 0x000f62000c101d00 */
[----:B------:R-:W-:Y:S02]  /*fa60*/  IMAD.MOV.U32 R5, RZ, RZ, R29 ;  /* 0x000000ffff057224 */ /* 0x000fe400078e001d */
[----:B------:R-:W-:Y:S01]  /*fa70*/  IMAD R41, R37, UR11, R0 ;  /* 0x0000000b25297c24 */ /* 0x000fe2000f8e0200 */
[----:B------:R-:W-:Y:S01]  /*fa80*/  SHF.R.S32.HI R0, RZ, 0x1f, R39 ;  /* 0x0000001fff007819 */ /* 0x000fe20000011427 */
[----:B------:R-:W-:Y:S01]  /*fa90*/  IMAD.U32 R21, RZ, RZ, UR9 ;  /* 0x00000009ff157e24 */ /* 0x000fe2000f8e00ff */
[----:B------:R-:W5:Y:S01]  /*faa0*/  LD.E.128 R12, desc[UR56][R12.64] ;  /* 0x000000380c0c7980 */ /* 0x000f62000c101d00 */
[----:B------:R-:W-:Y:S01]  /*fab0*/  IMAD.U32 R20, RZ, RZ, UR8 ;  /* 0x00000008ff147e24 */ /* 0x000fe2000f8e00ff */
[----:B------:R-:W-:Y:S01]  /*fac0*/  ULDC.64 UR8, c[0x0][0xad8] ;  /* 0x0002b60000087ab9 */ /* 0x000fe20000000a00 */
[----:B------:R-:W-:Y:S01]  /*fad0*/  IMAD.U32 R21, RZ, RZ, UR4 ;  /* 0x00000004ff157e24 */ /* 0x000fe2000f8e00ff */
[----:B------:R-:W5:Y:S01]  /*fae0*/  LD.E.128 R4, desc[UR56][R4.64] ;  /* 0x0000003804047980 */ /* 0x000f62000c101d00 */
[----:B------:R-:W-:-:S03]  /*faf0*/  IMAD R0, R0, UR8, RZ ;  /* 0x0000000800007c24 */ /* 0x000fc6000f8e02ff */
[----:B------:R-:W5:Y:S01]  /*fb00*/  LD.E.128 R24, desc[UR56][R24.64] ;  /* 0x0000003818187980 */ /* 0x000f62000c101d00 */
[----:B------:R-:W-:-:S03]  /*fb10*/  IMAD.WIDE.U32 R20, R37, UR10, R20 ;  /* 0x0000000a25147c25 */ /* 0x000fc6000f8e0014 */
[----:B------:R-:W5:Y:S01]  /*fb20*/  LD.E.128 R28, desc[UR56][R30.64] ;  /* 0x000000381e1c7980 */ /* 0x000f62000c101d00 */
[----:B------:R-:W-:Y:S01]  /*fb30*/  @!PT LDS RZ, [RZ] ;  /* 0x00000000fffff984 */ /* 0x000fe20000000800 */
[----:B------:R-:W-:Y:S01]  /*fb40*/  @!PT LDS RZ, [RZ] ;  /* 0x00000000fffff984 */ /* 0x000fe20000000800 */
[----:B------:R-:W-:Y:S01]  /*fb50*/  @!PT LDS RZ, [RZ] ;  /* 0x00000000fffff984 */ /* 0x000fe20000000800 */
[----:B------:R-:W-:Y:S01]  /*fb60*/  @!PT LDS RZ, [RZ] ;  /* 0x00000000fffff984 */ /* 0x000fe20000000800 */
[----:B------:R0:W-:Y:S06]  /*fb70*/  MEMBAR.ALL.CTA ;  /* 0x0000000000007992 */ /* 0x0001ec0000008000 */
[----:B0-----:R-:W0:Y:S01]  /*fb80*/  FENCE.VIEW.ASYNC.S ;  /* 0x00000000000073c6 */ /* 0x001e220000000000 */
[----:B------:R-:W-:Y:S02]  /*fb90*/  IMAD.IADD R21, R21, 0x1, R41 ;  /* 0x0000000115157824 */ /* 0x000fe400078e0229 */
[----:B------:R-:W-:-:S02]  /*fba0*/  IMAD R37, R39, UR9, R0 ;  /* 0x0000000927257c24 */ /* 0x000fc4000f8e0200 */
[----:B------:R-:W-:Y:S01]  /*fbb0*/  VIADD R0, R152, UR39 ;  /* 0x0000002798007c36 */ /* 0x000fe20008000000 */
[----:B------:R-:W-:Y:S01]  /*fbc0*/  UIADD3 UR4, UR41, 0x2d820, URZ ;  /* 0x0002d82029047890 */ /* 0x000fe2000fffe03f */
[----:B------:R-:W-:Y:S01]  /*fbd0*/  IMAD.WIDE.U32 R20, R39, UR8, R20 ;  /* 0x0000000827147c25 */ /* 0x000fe2000f8e0014 */
[----:B------:R-:W-:Y:S02]  /*fbe0*/  ULDC.64 UR8, c[0x0][0xa80] ;  /* 0x0002a00000087ab9 */ /* 0x000fe40000000a00 */
[----:B------:R-:W-:Y:S01]  /*fbf0*/  ISETP.GE.AND P0, PT, R0, R3, PT ;  /* 0x000000030000720c */ /* 0x000fe20003f06270 */
[----:B------:R-:W-:Y:S01]  /*fc00*/  IMAD.IADD R21, R21, 0x1, R37 ;  /* 0x0000000115157824 */ /* 0x000fe200078e0225 */
[----:B------:R-:W-:Y:S01]  /*fc10*/  UPRMT UR4, URZ, 0x654, UR4 ;  /* 0x000006543f047896 */ /* 0x000fe20008000004 */
[----:B------:R-:W-:-:S04]  /*fc20*/  LEA R2, P1, R20, UR8, 0x1 ;  /* 0x0000000814027c11 */ /* 0x000fc8000f8208ff */
[----:B------:R-:W-:Y:S01]  /*fc30*/  LEA.HI.X R42, R20, UR9, R21, 0x1, P1 ;  /* 0x00000009142a7c11 */ /* 0x000fe200088f0c15 */
[----:B0-----:R0:W1:Y:S01]  /*fc40*/  SHFL.IDX PT, R36, R2, RZ, 0x1c1f ;  /* 0x001c1fff02247589 */ /* 0x00106200000e0000 */
[----:B------:R-:W-:Y:S03]  /*fc50*/  BSSY B1, `(.L_x_11179) ;  /* 0x0000012000017945 */ /* 0x000fe60003800000 */
[----:B------:R0:W2:Y:S01]  /*fc60*/  SHFL.IDX PT, R37, R42, RZ, 0x1c1f ;  /* 0x001c1fff2a257589 */ /* 0x0000a200000e0000 */
[----:B------:R-:W-:Y:S01]  /*fc70*/  SYNCS.ARRIVE.TRANS64.RED.A1T0 RZ, [UR4], RZ ;  /* 0x000000ffffff79a7 */ /* 0x000fe20008100404 */
        /* <DEDUP_REMOVED lines=15> */
.L_x_11180:
[----:B------:R-:W-:Y:S05]  /*fd70*/  BSYNC B1 ;  /* 0x0000000000017941 */ /* 0x000fea0003800000 */
.L_x_11179:
        /* <DEDUP_REMOVED lines=8> */
[C---:B0-----:R-:W-:Y:S02]  /*fe00*/  @!P2 LEA R6, P0, R139.reuse, R4, 0x1 ;  /* 0x000000048b06a211 */ /* 0x041fe400078008ff */
        /* <DEDUP_REMOVED lines=10> */
.L_x_11178:
        /* <DEDUP_REMOVED lines=11> */
[----:B------:R-:W-:Y:S01]  /*ff60*/  SHF.R.S32.HI R24, RZ, 0x1f, R17 ;  /* 0x0000001fff187819 */ /* 0x000fe20000011411 */
[----:B------:R-:W-:Y:S01]  /*ff70*/  ULDC.64 UR12, c[0x0][0xb38] ;  /* 0x0002ce00000c7ab9 */ /* 0x000fe20000000a00 */
[----:B------:R-:W-:Y:S01]  /*ff80*/  SHF.R.S32.HI R27, RZ, 0x1f, R140 ;  /* 0x0000001fff1b7819 */ /* 0x000fe2000001148c */
[----:B------:R-:W-:Y:S01]  /*ff90*/  UIMAD.WIDE.U32 UR10, UR40, UR12, UR10 ;  /* 0x0000000c280a72a5 */ /* 0x000fe2000f8e000a */
[----:B------:R-:W-:-:S02]  /*ffa0*/  SHF.R.S32.HI R25, RZ, 0x1f, R26 ;  /* 0x0000001fff197819 */ /* 0x000fc4000001141a */
[----:B------:R-:W-:Y:S01]  /*ffb0*/  SHF.R.S32.HI R28, RZ, 0x1f, R146 ;  /* 0x0000001fff1c7819 */ /* 0x000fe20000011492 */
[----:B------:R-:W-:Y:S01]  /*ffc0*/  UIMAD UR11, UR40, UR13, UR11 ;  /* 0x0000000d280b72a4 */ /* 0x000fe2000f8e020b */
[----:B------:R-:W-:Y:S02]  /*ffd0*/  SHF.R.S32.HI R29, RZ, 0x1f, R147 ;  /* 0x0000001fff1d7819 */ /* 0x000fe40000011493 */
[----:B------:R-:W-:Y:S01]  /*ffe0*/  ULDC.64 UR12, c[0x0][0xb40] ;  /* 0x0002d000000c7ab9 */ /* 0x000fe20000000a00 */
[----:B------:R-:W-:Y:S01]  /*fff0*/  SHF.R.S32.HI R30, RZ, 0x1f, R148 ;  /* 0x0000001fff1e7819 */ /* 0x000fe20000011494 */
[----:B------:R-:W-:Y:S01]  /*10000*/  UIMAD UR4, UR4, UR12, URZ ;  /* 0x0000000c040472a4 */ /* 0x000fe2000f8e023f */
[----:B------:R-:W-:Y:S01]  /*10010*/  SHF.R.S32.HI R31, RZ, 0x1f, R149 ;  /* 0x0000001fff1f7819 */ /* 0x000fe20000011495 */
[----:B0-----:R-:W-:Y:S01]  /*10020*/  @P1 IMAD.HI.U32 R0, R11, R0, RZ ;  /* 0x000000000b001227 */ /* 0x001fe200078e00ff */
[----:B------:R-:W-:Y:S01]  /*10030*/  SHF.R.S32.HI R32, RZ, 0x1f, R150 ;  /* 0x0000001fff207819 */ /* 0x000fe20000011496 */
[----:B------:R-:W-:-:S02]  /*10040*/  UIMAD UR4, UR8, UR13, UR4 ;  /* 0x0000000d080472a4 */ /* 0x000fc4000f8e0204 */
[----:B------:R-:W-:-:S03]  /*10050*/  UIMAD.WIDE.U32 UR8, UR8, UR12, UR10 ;  /* 0x0000000c080872a5 */ /* 0x000fc6000f8e000a */
[----:B------:R-:W-:Y:S01]  /*10060*/  ULDC.64 UR10, c[0x0][0xb48] ;  /* 0x0002d200000a7ab9 */ /* 0x000fe20000000a00 */
[----:B------:R-:W-:Y:S01]  /*10070*/  UIADD3 UR9, UR9, UR4, URZ ;  /* 0x0000000409097290 */ /* 0x000fe2000fffe03f */
[----:B-1----:R-:W-:Y:S01]  /*10080*/  @P1 SHF.R.U32.HI R5, RZ, R3, R0 ;  /* 0x00000003ff051219 */ /* 0x002fe20000011600 */
[----:B------:R-:W-:Y:S02]  /*10090*/  UIADD3 UR4, UR41, 0x2d820, URZ ;  /* 0x0002d82029047890 */ /* 0x000fe4000fffe03f */
[----:B------:R-:W-:Y:S01]  /*100a0*/  UIMAD.WIDE.U32 UR8, UR37, UR10, UR8 ;  /* 0x0000000a250872a5 */ /* 0x000fe2000f8e0008 */
[--C-:B------:R-:W-:Y:S01]  /*100b0*/  SHF.R.S32.HI R0, RZ, 0x1f, R5.reuse ;  /* 0x0000001fff007819 */ /* 0x100fe20000011405 */
[----:B------:R-:W-:Y:S01]  /*100c0*/  IMAD.MOV R7, RZ, RZ, -R5 ;  /* 0x000000ffff077224 */ /* 0x000fe200078e0a05 */
[----:B------:R-:W-:Y:S02]  /*100d0*/  UPRMT UR4, URZ, 0x654, UR4 ;  /* 0x000006543f047896 */ /* 0x000fe40008000004 */
[----:B------:R-:W-:Y:S01]  /*100e0*/  UIMAD UR37, UR37, UR11, UR9 ;  /* 0x0000000b252572a4 */ /* 0x000fe2000f8e0209 */
[----:B------:R-:W-:-:S02]  /*100f0*/  IMAD R7, R36, R7, R11 ;  /* 0x0000000724077224 */ /* 0x000fc400078e020b */
[----:B------:R-:W-:Y:S01]  /*10100*/  ULDC.64 UR10, c[0x0][0xb30] ;  /* 0x0002cc00000a7ab9 */ /* 0x000fe20000000a00 */
[----:B------:R-:W-:Y:S02]  /*10110*/  IMAD.U32 R3, RZ, RZ, UR9 ;  /* 0x00000009ff037e24 */ /* 0x000fe4000f8e00ff */
[----:B------:R-:W-:Y:S01]  /*10120*/  IMAD R0, R0, UR10, RZ ;  /* 0x0000000a00007c24 */ /* 0x000fe2000f8e02ff */
[----:B------:R-:W-:Y:S01]  /*10130*/  SYNCS.ARRIVE.TRANS64.RED.A1T0 RZ, [UR4], RZ ;  /* 0x000000ffffff79a7 */ /* 0x000fe20008100404 */
        /* <DEDUP_REMOVED lines=23> */
[C---:B------:R-:W-:Y:S02]  /*102b0*/  @!P3 LEA R4, P6, R26.reuse, R15, 0x2 ;  /* 0x0000000f1a04b211 */ /* 0x040fe400078c10ff */
[-C--:B--2---:R-:W-:Y:S02]  /*102c0*/  @!P1 LEA.HI.X R3, R17, R13.reuse, R24, 0x2, P5 ;  /* 0x0000000d11039211 */ /* 0x084fe400028f1418 */
[----:B------:R-:W-:Y:S02]  /*102d0*/  @!P3 LEA.HI.X R5, R26, R13, R25, 0x2, P6 ;  /* 0x0000000d1a05b211 */ /* 0x000fe400030f1419 */
[----:B------:R-:W-:Y:S01]  /*102e0*/  ISETP.GE.AND P5, PT, R149, UR4, PT ;  /* 0x0000000495007c0c */ /* 0x000fe2000bfa6270 */
[----:B------:R1:W-:Y:S01]  /*102f0*/  @!P1 ST.E.64 desc[UR56][R2.64], R20 ;  /* 0x0000001402009985 */ /* 0x0003e2000c101b38 */
[----:B------:R-:W-:-:S02]  /*10300*/  @!P4 LEA R6, P1, R140, R15, 0x2 ;  /* 0x0000000f8c06c211 */ /* 0x000fc400078210ff */
[----:B------:R-:W-:Y:S01]  /*10310*/  @!P2 LEA R8, P6, R150, R15, 0x2 ;  /* 0x0000000f9608a211 */ /* 0x000fe200078c10ff */
[----:B------:R2:W-:Y:S01]  /*10320*/  @!P3 ST.E.64 desc[UR56][R4.64], R92 ;  /* 0x0000005c0400b985 */ /* 0x0005e2000c101b38 */
        /* <DEDUP_REMOVED lines=24> */
[C---:B-1----:R-:W-:Y:S02]  /*104b0*/  @!P4 LEA R10, P2, R144.reuse, R15, 0x2 ;  /* 0x0000000f900ac211 */ /* 0x042fe400078410ff */
[----:B------:R-:W-:Y:S02]  /*104c0*/  @!P5 LEA.HI.X R9, R145, R13, R157, 0x2, P6 ;  /* 0x0000000d9109d211 */ /* 0x000fe400030f149d */
[C---:B--2---:R-:W-:Y:S02]  /*104d0*/  @!P3 LEA R2, P6, R143.reuse, R15, 0x2 ;  /* 0x0000000f8f02b211 */ /* 0x044fe400078c10ff */
[----:B------:R-:W-:Y:S01]  /*104e0*/  @!P4 LEA.HI.X R11, R144, R13, R156, 0x2, P2 ;  /* 0x0000000d900bc211 */ /* 0x000fe200010f149c */
[----:B------:R3:W-:Y:S01]  /*104f0*/  @!P5 ST.E.64 desc[UR56][R8.64], R120 ;  /* 0x000000780800d985 */ /* 0x0007e2000c101b38 */
[C---:B------:R-:W-:Y:S02]  /*10500*/  @!P1 LEA R12, P2, R142.reuse, R15, 0x2 ;  /* 0x0000000f8e0c9211 */ /* 0x040fe400078410ff */
[-C--:B------:R-:W-:Y:S01]  /*10510*/  @!P3 LEA.HI.X R3, R143, R13.reuse, R155, 0x2, P6 ;  /* 0x0000000d8f03b211 */ /* 0x080fe200030f149b */
[----:B------:R3:W-:Y:S01]  /*10520*/  @!P4 ST.E.64 desc[UR56][R10.64], R124 ;  /* 0x0000007c0a00c985 */ /* 0x0007e2000c101b38 */
[----:B------:R-:W-:-:S03]  /*10530*/  @!P1 LEA.HI.X R13, R142, R13, R154, 0x2, P2 ;  /* 0x0000000d8e0d9211 */ /* 0x000fc600010f149a */
[----:B------:R3:W-:Y:S04]  /*10540*/  @!P3 ST.E.64 desc[UR56][R2.64], R128 ;  /* 0x000000800200b985 */ /* 0x0007e8000c101b38 */
[----:B------:R3:W-:Y:S02]  /*10550*/  @!P1 ST.E.64 desc[UR56][R12.64], R132 ;  /* 0x000000840c009985 */ /* 0x0007e4000c101b38 */
.L_x_11183:
[----:B------:R-:W-:Y:S05]  /*10560*/  BSYNC B1 ;  /* 0x0000000000017941 */ /* 0x000fea0003800000 */
.L_x_11182:
[----:B-1----:R1:W4:Y:S04]  /*10570*/  SHFL.IDX PT, R15, R14, 0x1, 0x1c1f ;  /* 0x003c1f000e0f7f89 */ /* 0x00232800000e0000 */
        /* <DEDUP_REMOVED lines=8> */
[CC--:B0--3--:R-:W-:Y:S02]  /*10600*/  @!P5 LEA R2, P0, R17.reuse, R21.reuse, 0x2 ;  /* 0x000000151102d211 */ /* 0x0c9fe400078010ff */
[C---:B------:R-:W-:Y:S02]  /*10610*/  @!P6 LEA R4, P1, R26.reuse, R21, 0x2 ;  /* 0x000000151a04e211 */ /* 0x040fe400078210ff */
[-C--:B----4-:R-:W-:Y:S02]  /*10620*/  @!P5 LEA.HI.X R3, R17, R15.reuse, R24, 0x2, P0 ;  /* 0x0000000f1103d211 */ /* 0x090fe400000f1418 */
[----:B------:R-:W-:Y:S02]  /*10630*/  @!P6 LEA.HI.X R5, R26, R15, R25, 0x2, P1 ;  /* 0x0000000f1a05e211 */ /* 0x000fe400008f1419 */
[----:B------:R-:W-:Y:S01]  /*10640*/  ISETP.GE.AND P1, PT, R148, UR4, PT ;  /* 0x0000000494007c0c */ /* 0x000fe2000bf26270 */
[----:B------:R0:W-:Y:S01]  /*10650*/  @!P5 ST.E.64 desc[UR56][R2.64], R90 ;  /* 0x0000005a0200d985 */ /* 0x0001e2000c101b38 */
[----:B------:R-:W-:-:S02]  /*10660*/  @!P2 LEA R6, P0, R140, R21, 0x2 ;  /* 0x000000158c06a211 */ /* 0x000fc400078010ff */
[-C--:B------:R-:W-:Y:S01]  /*10670*/  @!P3 LEA R8, P5, R150, R21.reuse, 0x2 ;  /* 0x000000159608b211 */ /* 0x080fe200078a10ff */
[----:B------:R3:W-:Y:S01]  /*10680*/  @!P6 ST.E.64 desc[UR56][R4.64], R94 ;  /* 0x0000005e0400e985 */ /* 0x0007e2000c101b38 */
[----:B------:R-:W-:Y:S02]  /*10690*/  @!P4 LEA R10, P6, R149, R21, 0x2 ;  /* 0x00000015950ac211 */ /* 0x000fe400078c10ff */
[-C--:B------:R-:W-:Y:S02]  /*106a0*/  @!P2 LEA.HI.X R7, R140, R15.reuse, R27, 0x2, P0 ;  /* 0x0000000f8c07a211 */ /* 0x080fe400000f141b */
[-C--:B------:R-:W-:Y:S02]  /*106b0*/  @!P3 LEA.HI.X R9, R150, R15.reuse, R32, 0x2, P5 ;  /* 0x0000000f9609b211 */ /* 0x080fe400028f1420 */
[----:B------:R-:W-:Y:S01]  /*106c0*/  ISETP.GE.AND P0, PT, R147, UR4, PT ;  /* 0x0000000493007c0c */ /* 0x000fe2000bf06270 */
[----:B------:R-:W-:Y:S01]  /*106d0*/  @!P2 ST.E.64 desc[UR56][R6.64], R98 ;  /* 0x000000620600a985 */ /* 0x000fe2000c101b38 */
[----:B------:R-:W-:-:S02]  /*106e0*/  @!P4 LEA.HI.X R11, R149, R15, R31, 0x2, P6 ;  /* 0x0000000f950bc211 */ /* 0x000fc400030f141f */
[----:B0-----:R-:W-:Y:S01]  /*106f0*/  @!P1 LEA R2, P5, R148, R21, 0x2 ;  /* 0x0000001594029211 */ /* 0x001fe200078a10ff */
[----:B------:R0:W-:Y:S01]  /*10700*/  @!P3 ST.E.64 desc[UR56][R8.64], R102 ;  /* 0x000000660800b985 */ /* 0x0001e2000c101b38 */
[----:B------:R-:W-:Y:S02]  /*10710*/  ISETP.GE.AND P3, PT, R145, UR4, PT ;  /* 0x0000000491007c0c */ /* 0x000fe4000bf66270 */
[----:B------:R-:W-:Y:S01]  /*10720*/  ISETP.GE.AND P2, PT, R144, UR4, PT ;  /* 0x0000000490007c0c */ /* 0x000fe2000bf46270 */
[----:B------:R4:W-:Y:S01]  /*10730*/  @!P4 ST.E.64 desc[UR56][R10.64], R106 ;  /* 0x0000006a0a00c985 */ /* 0x0009e2000c101b38 */
[----:B------:R-:W-:Y:S02]  /*10740*/  ISETP.GE.AND P4, PT, R146, UR4, PT ;  /* 0x0000000492007c0c */ /* 0x000fe4000bf86270 */
[----:B------:R-:W-:Y:S02]  /*10750*/  @!P1 LEA.HI.X R3, R148, R15, R30, 0x2, P5 ;  /* 0x0000000f94039211 */ /* 0x000fe400028f141e */
[----:B------:R-:W-:-:S02]  /*10760*/  ISETP.GE.AND P5, PT, R143, UR4, PT ;  /* 0x000000048f007c0c */ /* 0x000fc4000bfa6270 */
[C---:B---3--:R-:W-:Y:S01]  /*10770*/  @!P0 LEA R4, P6, R147.reuse, R21, 0x2 ;  /* 0x0000001593048211 */ /* 0x048fe200078c10ff */
[----:B------:R3:W-:Y:S03]  /*10780*/  @!P1 ST.E.64 desc[UR56][R2.64], R110 ;  /* 0x0000006e02009985 */ /* 0x0007e6000c101b38 */
[----:B------:R-:W-:Y:S02]  /*10790*/  @!P0 LEA.HI.X R5, R147, R15, R29, 0x2, P6 ;  /* 0x0000000f93058211 */ /* 0x000fe400030f141d */
[-C--:B0-----:R-:W-:Y:S02]  /*107a0*/  @!P3 LEA R8, P6, R145, R21.reuse, 0x2 ;  /* 0x000000159108b211 */ /* 0x081fe400078c10ff */
[-C--:B------:R-:W-:Y:S01]  /*107b0*/  @!P4 LEA R6, P1, R146, R21.reuse, 0x2 ;  /* 0x000000159206c211 */ /* 0x080fe200078210ff */
[----:B------:R3:W-:Y:S01]  /*107c0*/  @!P0 ST.E.64 desc[UR56][R4.64], R114 ;  /* 0x0000007204008985 */ /* 0x0007e2000c101b38 */
[----:B----4-:R-:W-:-:S02]  /*107d0*/  @!P2 LEA R10, P0, R144, R21, 0x2 ;  /* 0x00000015900aa211 */ /* 0x010fc400078010ff */
[----:B------:R-:W-:Y:S02]  /*107e0*/  @!P4 LEA.HI.X R7, R146, R15, R28, 0x2, P1 ;  /* 0x0000000f9207c211 */ /* 0x000fe400008f141c */
[----:B------:R-:W-:Y:S02]  /*107f0*/  @!P5 LEA R12, P1, R143, R21, 0x2 ;  /* 0x000000158f0cd211 */ /* 0x000fe400078210ff */
[-C--:B------:R-:W-:Y:S01]  /*10800*/  @!P3 LEA.HI.X R9, R145, R15.reuse, R157, 0x2, P6 ;  /* 0x0000000f9109b211 */ /* 0x080fe200030f149d */
[----:B------:R3:W-:Y:S01]  /*10810*/  @!P4 ST.E.64 desc[UR56][R6.64], R118 ;  /* 0x000000760600c985 */ /* 0x0007e2000c101b38 */
[-C--:B------:R-:W-:Y:S02]  /*10820*/  @!P2 LEA.HI.X R11, R144, R15.reuse, R156, 0x2, P0 ;  /* 0x0000000f900ba211 */ /* 0x080fe400000f149c */
[----:B--2---:R-:W-:Y:S01]  /*10830*/  @!P5 LEA.HI.X R13, R143, R15, R155, 0x2, P1 ;  /* 0x0000000f8f0dd211 */ /* 0x004fe200008f149b */
        /* <DEDUP_REMOVED lines=9> */
.L_x_11176:
        /* <DEDUP_REMOVED lines=13> */
[----:B------:R-:W-:Y:S01]  /*109a0*/  IMAD.U32 R0, RZ, RZ, UR4 ;  /* 0x00000004ff007e24 */ /* 0x000fe2000f8e00ff */
[----:B------:R-:W0:Y:S04]  /*109b0*/  S2R R7, SR_TID.X ;  /* 0x0000000000077919 */ /* 0x000e280000002100 */
[----:B------:R-:W-:-:S05]  /*109c0*/  PLOP3.LUT P2, PT, PT, PT, UP1, 0x80, 0x0 ;  /* 0x000000000000781c */ /* 0x000fca0003f4f018 */
[----:B------:R-:W-:Y:S02]  /*109d0*/  @UP1 ULDC.64 UR8, c[0x0][0xc08] ;  /* 0x0003020000081ab9 */ /* 0x000fe40000000a00 */
[----:B------:R-:W-:-:S06]  /*109e0*/  @UP1 UIMAD.WIDE UR8, UR43, 0x4, UR8 ;  /* 0x000000042b0818a5 */ /* 0x000fcc000f8e0208 */
[----:B------:R-:W-:Y:S02]  /*109f0*/  IMAD.U32 R4, RZ, RZ, UR8 ;  /* 0x00000008ff047e24 */ /* 0x000fe4000f8e00ff */
[----:B------:R-:W-:-:S05]  /*10a00*/  IMAD.U32 R5, RZ, RZ, UR9 ;  /* 0x00000009ff057e24 */ /* 0x000fca000f8e00ff */
[----:B------:R1:W5:Y:S01]  /*10a10*/  @P2 LDG.E R0, desc[UR56][R4.64] ;  /* 0x0000003804002981 */ /* 0x000362000c1e1900 */
[----:B------:R-:W-:Y:S01]  /*10a20*/  UISETP.NE.AND UP1, UPT, UR47, URZ, UPT ;  /* 0x0000003f2f00728c */ /* 0x000fe2000bf25270 */
[----:B------:R-:W-:Y:S01]  /*10a30*/  UMOV UR4, URZ ;  /* 0x0000003f00047c82 */ /* 0x000fe20008000000 */
[----:B0-----:R-:W-:-:S09]  /*10a40*/  VIADD R7, R7, 0xffffff80 ;  /* 0xffffff8007077836 */ /* 0x001fd20000000000 */
[----:B------:R-:W-:Y:S01]  /*10a50*/  @!UP1 ULDC UR47, c[0x0][0xad4] ;  /* 0x0002b500002f9ab9 */ /* 0x000fe20000000800 */
[----:B------:R-:W-:Y:S02]  /*10a60*/  ISETP.GT.AND P0, PT, R7, 0xbf, PT ;  /* 0x000000bf0700780c */ /* 0x000fe40003f04270 */
[----:B--2---:R-:W-:Y:S01]  /*10a70*/  @P1 R2UR UR4, R6 ;  /* 0x00000000060412ca */ /* 0x004fe200000e0000 */
[----:B-1----:R-:W-:-:S14]  /*10a80*/  @P2 BRA `(.L_x_11184) ;  /* 0x0000000000102947 */ /* 0x002fdc0003800000 */
[----:B------:R-:W-:Y:S05]  /*10a90*/  @!P1 BRA `(.L_x_11184) ;  /* 0x00000000000c9947 */ /* 0x000fea0003800000 */
[----:B------:R-:W2:Y:S04]  /*10aa0*/  LDG.E R5, desc[UR56][R2.64] ;  /* 0x0000003802057981 */ /* 0x000ea8000c1e1900 */
[----:B-----5:R-:W2:Y:S02]  /*10ab0*/  LDG.E R0, desc[UR56][R2.64+0x4] ;  /* 0x0000043802007981 */ /* 0x020ea4000c1e1900 */
[----:B--2---:R-:W-:-:S07]  /*10ac0*/  IMAD.IADD R0, R0, 0x1, -R5 ;  /* 0x0000000100007824 */ /* 0x004fce00078e0a05 */
.L_x_11184:
        /* <DEDUP_REMOVED lines=59> */
.L_x_11186:
[----:B------:R-:W-:Y:S05]  /*10e80*/  BSYNC B1 ;  /* 0x0000000000017941 */ /* 0x000fea0003800000 */
.L_x_11185:
        /* <DEDUP_REMOVED lines=9> */
[----:B0-----:R-:W-:Y:S01]  /*10f20*/  VIADD R4, R2, UR39 ;  /* 0x0000002702047c36 */ /* 0x001fe20008000000 */
[----:B------:R-:W-:Y:S01]  /*10f30*/  UIMAD UR10, UR4, UR13, UR10 ;  /* 0x0000000d040a72a4 */ /* 0x000fe2000f8e020a */
[----:B------:R-:W-:Y:S02]  /*10f40*/  SHF.R.S32.HI R10, RZ, 0x1f, R141 ;  /* 0x0000001fff0a7819 */ /* 0x000fe4000001148d */
[----:B------:R-:W-:Y:S01]  /*10f50*/  IMAD.MOV.U32 R5, RZ, RZ, R4 ;  /* 0x000000ffff057224 */ /* 0x000fe200078e0004 */
[----:B------:R-:W-:Y:S01]  /*10f60*/  UIADD3 UR9, UR9, UR10, URZ ;  /* 0x0000000a09097290 */ /* 0x000fe2000fffe03f */
[----:B------:R-:W-:-:S02]  /*10f70*/  SHF.R.S32.HI R14, RZ, 0x1f, R139 ;  /* 0x0000001fff0e7819 */ /* 0x000fc4000001148b */
        /* <DEDUP_REMOVED lines=27> */
[----:B-----5:R-:W-:Y:S02]  /*11130*/  IMAD R11, R0, R11, RZ ;  /* 0x0000000b000b7224 */ /* 0x020fe400078e02ff */
[----:B------:R-:W-:Y:S02]  /*11140*/  VIADD R0, R152, UR39 ;  /* 0x0000002798007c36 */ /* 0x000fe40008000000 */
[C---:B------:R-:W-:Y:S02]  /*11150*/  IMAD R5, R7.reuse, UR9, R4 ;  /* 0x0000000907057c24 */ /* 0x040fe4000f8e0204 */
[----:B------:R-:W-:Y:S01]  /*11160*/  IMAD.WIDE.U32 R2, R7, UR8, R2 ;  /* 0x0000000807027c25 */ /* 0x000fe2000f8e0002 */
[----:B------:R-:W-:Y:S01]  /*11170*/  ISETP.GE.AND P0, PT, R0, R11, PT ;  /* 0x0000000b0000720c */ /* 0x000fe20003f06270 */
[----:B------:R-:W-:-:S02]  /*11180*/  ULDC.64 UR8, c[0x0][0xa80] ;  /* 0x0002a00000087ab9 */ /* 0x000fc40000000a00 */
        /* <DEDUP_REMOVED lines=18> */
.L_x_11188:
[----:B------:R-:W-:Y:S05]  /*112b0*/  BSYNC B1 ;  /* 0x0000000000017941 */ /* 0x000fea0003800000 */
.L_x_11187:
        /* <DEDUP_REMOVED lines=11> */
[----:B0---4-:R-:W-:Y:S01]  /*11370*/  @!P2 IMAD.WIDE R4, R138, 0x2, R2 ;  /* 0x000000028a04a825 */ /* 0x011fe200078e0202 */
[-C--:B------:R-:W-:Y:S02]  /*11380*/  @!P3 LEA.HI.X R7, R139, R3.reuse, R14, 0x1, P0 ;  /* 0x000000038b07b211 */ /* 0x080fe400000f0c0e */
[----:B------:R-:W-:Y:S02]  /*11390*/  @!P4 LEA.HI.X R9, R141, R3, R10, 0x1, P1 ;  /* 0x000000038d09c211 */ /* 0x000fe400008f0c0a */
[----:B------:R2:W-:Y:S04]  /*113a0*/  @!P2 ST.E.128 desc[UR56][R4.64], RZ ;  /* 0x000000ff0400a985 */ /* 0x0005e8000c101d38 */
[----:B------:R2:W-:Y:S04]  /*113b0*/  @!P3 ST.E.128 desc[UR56][R6.64], RZ ;  /* 0x000000ff0600b985 */ /* 0x0005e8000c101d38 */
[----:B------:R2:W-:Y:S02]  /*113c0*/  @!P4 ST.E.128 desc[UR56][R8.64], RZ ;  /* 0x000000ff0800c985 */ /* 0x0005e4000c101d38 */
.L_x_11181:
[----:B------:R-:W-:Y:S05]  /*113d0*/  BSYNC B0 ;  /* 0x0000000000007941 */ /* 0x000fea0003800000 */
.L_x_11175:
[----:B------:R-:W-:Y:S02]  /*113e0*/  ULDC UR4, c[0x0][0xc3c] ;  /* 0x00030f0000047ab9 */ /* 0x000fe40000000800 */
[----:B------:R-:W-:-:S06]  /*113f0*/  UISETP.GE.AND UP0, UPT, UR7, UR4, UPT ;  /* 0x000000040700728c */ /* 0x000fcc000bf06270 */
[----:B------:R-:W-:-:S13]  /*11400*/  PLOP3.LUT P0, PT, PT, PT, UP0, 0x80, 0x0 ;  /* 0x000000000000781c */ /* 0x000fda0003f0f008 */
[----:B------:R-:W-:Y:S05]  /*11410*/  @!P0 BRA `(.L_x_11189) ;  /* 0xfffffef800f48947 */ /* 0x000fea000383ffff */
[----:B------:R-:W-:Y:S05]  /*11420*/  EXIT ;  /* 0x000000000000794d */ /* 0x000fea0003800000 */
.L_x_11084:
        /* <DEDUP_REMOVED lines=16> */
.L_x_11190:
        /* <DEDUP_REMOVED lines=44> */
.L_x_11194:
[----:B------:R-:W0:Y:S01]  /*117f0*/  LDC R2, c[0x0][0xc3c] ;  /* 0x00030f00ff027b82 */ /* 0x000e220000000800 */
[----:B------:R-:W-:-:S06]  /*11800*/  UIADD3 UR4, UR4, 0x1f, URZ ;  /* 0x0000001f04047890 */ /* 0x000fcc000fffe03f */
[----:B0-----:R-:W-:-:S13]  /*11810*/  ISETP.LE.AND P6, PT, R2, UR4, PT ;  /* 0x0000000402007c0c */ /* 0x001fda000bfc3270 */
[----:B------:R-:W-:Y:S05]  /*11820*/  @P6 BRA `(.L_x_11193) ;  /* 0x0000000800a46947 */ /* 0x000fea0003800000 */
[----:B------:R-:W-:-:S05]  /*11830*/  VIADD R7, R0, UR4 ;  /* 0x0000000400077c36 */ /* 0x000fca0008000000 */
[----:B------:R-:W-:-:S13]  /*11840*/  ISETP.GE.OR P6, PT, R7, R2, !P0 ;  /* 0x000000020700720c */ /* 0x000fda00047c6670 */
[----:B------:R-:W0:Y:S08]  /*11850*/  @!P6 LDC.64 R4, c[0x0][0xc80] ;  /* 0x00032000ff04eb82 */ /* 0x000e300000000a00 */
[----:B------:R-:W1:Y:S01]  /*11860*/  @!P6 LDC.64 R2, c[0x0][0xc78] ;  /* 0x00031e00ff02eb82 */ /* 0x000e620000000a00 */
[----:B0-----:R-:W-:-:S04]  /*11870*/  @!P6 IMAD.WIDE R4, R7, 0x4, R4 ;  /* 0x000000040704e825 */ /* 0x001fc800078e0204 */
[----:B-1----:R-:W-:Y:S01]  /*11880*/  @!P6 IMAD.WIDE R2, R7, 0x4, R2 ;  /* 0x000000040702e825 */ /* 0x002fe200078e0202 */
[----:B------:R-:W-:-:S06]  /*11890*/  CS2R R6, SRZ ;  /* 0x0000000000067805 */ /* 0x000fcc000001ff00 */
[----:B------:R-:W2:Y:S04]  /*118a0*/  @!P6 LDG.E R6, desc[UR56][R4.64] ;  /* 0x000000380406e981 */ /* 0x000ea8000c1e1900 */
        /* <DEDUP_REMOVED lines=22> */
.L_x_11192:
        /* <DEDUP_REMOVED lines=13> */
.L_x_11195:
[----:B-1----:R-:W-:Y:S02]  /*11ae0*/  IMAD R24, R24, UR5, R3 ;  /* 0x0000000518187c24 */ /* 0x002fe4000f8e0203 */
[----:B------:R-:W-:-:S03]  /*11af0*/  VIADD R27, R27, UR4 ;  /* 0x000000041b1b7c36 */ /* 0x000fc60008000000 */
[----:B0-----:R-:W-:Y:S01]  /*11b00*/  IADD3 R5, -R24, UR6, RZ ;  /* 0x0000000618057c10 */ /* 0x001fe2000fffe1ff */
[----:B------:R-:W-:Y:S06]  /*11b10*/  @!P1 BRA `(.L_x_11196) ;  /* 0x0000000000e89947 */ /* 0x000fec0003800000 */
[-C--:B--2---:R-:W-:Y:S02]  /*11b20*/  IABS R8, R6.reuse ;  /* 0x0000000600087213 */ /* 0x084fe40000000000 */
[----:B------:R-:W-:Y:S02]  /*11b30*/  IABS R4, R7 ;  /* 0x0000000700047213 */ /* 0x000fe40000000000 */
[----:B------:R-:W0:Y:S01]  /*11b40*/  I2F.RP R9, R8 ;  /* 0x0000000800097306 */ /* 0x000e220000209400 */
[----:B------:R-:W-:Y:S02]  /*11b50*/  IABS R10, R5 ;  /* 0x00000005000a7213 */ /* 0x000fe40000000000 */
[----:B------:R-:W-:-:S05]  /*11b60*/  IABS R12, R6 ;  /* 0x00000006000c7213 */ /* 0x000fca0000000000 */
[----:B0-----:R-:W0:Y:S02]  /*11b70*/  MUFU.RCP R9, R9 ;  /* 0x0000000900097308 */ /* 0x001e240000001000 */
[----:B0-----:R-:W-:-:S06]  /*11b80*/  VIADD R2, R9, 0xffffffe ;  /* 0x0ffffffe09027836 */ /* 0x001fcc0000000000 */
[----:B------:R-:W0:Y:S08]  /*11b90*/  I2F.RP R9, R4 ;  /* 0x0000000400097306 */ /* 0x000e300000209400 */
[----:B------:R1:W2:Y:S08]  /*11ba0*/  F2I.FTZ.U32.TRUNC.NTZ R3, R2 ;  /* 0x0000000200037305 */ /* 0x0002b0000021f000 */
[----:B0-----:R-:W0:Y:S01]  /*11bb0*/  MUFU.RCP R9, R9 ;  /* 0x0000000900097308 */ /* 0x001e220000001000 */
[----:B-1----:R-:W-:-:S02]  /*11bc0*/  IMAD.MOV.U32 R2, RZ, RZ, RZ ;  /* 0x000000ffff027224 */ /* 0x002fc400078e00ff */
[----:B--2---:R-:W-:-:S04]  /*11bd0*/  IMAD.MOV R11, RZ, RZ, -R3 ;  /* 0x000000ffff0b7224 */ /* 0x004fc800078e0a03 */
[----:B------:R-:W-:-:S04]  /*11be0*/  IMAD R11, R11, R8, RZ ;  /* 0x000000080b0b7224 */ /* 0x000fc800078e02ff */
[----:B------:R-:W-:-:S04]  /*11bf0*/  IMAD.HI.U32 R3, R3, R11, R2 ;  /* 0x0000000b03037227 */ /* 0x000fc800078e0002 */
[----:B------:R-:W-:Y:S02]  /*11c00*/  IMAD.MOV R11, RZ, RZ, -R12 ;  /* 0x000000ffff0b7224 */ /* 0x000fe400078e0a0c */
[----:B------:R-:W-:-:S04]  /*11c10*/  IMAD.HI.U32 R2, R3, R10, RZ ;  /* 0x0000000a03027227 */ /* 0x000fc800078e00ff */
[----:B------:R-:W-:Y:S02]  /*11c20*/  IMAD R3, R2, R11, R10 ;  /* 0x0000000b02037224 */ /* 0x000fe400078e020a */
[----:B0-----:R-:W-:-:S03]  /*11c30*/  VIADD R10, R9, 0xffffffe ;  /* 0x0ffffffe090a7836 */ /* 0x001fc60000000000 */
[----:B------:R-:W-:-:S13]  /*11c40*/  ISETP.GT.U32.AND P1, PT, R8, R3, PT ;  /* 0x000000030800720c */ /* 0x000fda0003f24070 */
[----:B------:R-:W-:Y:S02]  /*11c50*/  @!P1 IMAD.IADD R3, R3, 0x1, -R8 ;  /* 0x0000000103039824 */ /* 0x000fe400078e0a08 */
[----:B------:R-:W-:Y:S01]  /*11c60*/  @!P1 VIADD R2, R2, 0x1 ;  /* 0x0000000102029836 */ /* 0x000fe20000000000 */
[----:B------:R-:W-:Y:S02]  /*11c70*/  ISETP.NE.AND P1, PT, R6, RZ, PT ;  /* 0x000000ff0600720c */ /* 0x000fe40003f25270 */
[----:B------:R-:W-:Y:S02]  /*11c80*/  ISETP.GE.U32.AND P0, PT, R3, R8, PT ;  /* 0x000000080300720c */ /* 0x000fe40003f06070 */
[----:B------:R-:W-:Y:S01]  /*11c90*/  LOP3.LUT R8, R5, R6, RZ, 0x3c, !PT ;  /* 0x0000000605087212 */ /* 0x000fe200078e3cff */
[----:B------:R-:W0:Y:S03]  /*11ca0*/  F2I.FTZ.U32.TRUNC.NTZ R3, R10 ;  /* 0x0000000a00037305 */ /* 0x000e26000021f000 */
[----:B------:R-:W-:-:S07]  /*11cb0*/  ISETP.GE.AND P2, PT, R8, RZ, PT ;  /* 0x000000ff0800720c */ /* 0x000fce0003f46270 */
        /* <DEDUP_REMOVED lines=32> */
.L_x_11196:
        /* <DEDUP_REMOVED lines=31> */
[----:B------:R-:W-:-:S03]  /*120b0*/  IMAD R12, R4, R2, R5 ;  /* 0x00000002040c7224 */ /* 0x000fc600078e0205 */
[----:B------:R-:W-:-:S04]  /*120c0*/  VIADDMNMX R7, R10, UR5, R7, PT ;  /* 0x000000050a077c46 */ /* 0x000fc8000b800107 */
[-C--:B------:R-:W-:Y:S01]  /*120d0*/  IABS R9, R7.reuse ;  /* 0x0000000700097213 */ /* 0x080fe20000000000 */
[----:B------:R-:W-:Y:S01]  /*120e0*/  IMAD.MOV R26, RZ, RZ, -R7 ;  /* 0x000000ffff1a7224 */ /* 0x000fe200078e0a07 */
[----:B------:R-:W-:Y:S02]  /*120f0*/  IABS R4, R7 ;  /* 0x0000000700047213 */ /* 0x000fe40000000000 */
[----:B------:R-:W0:Y:S03]  /*12100*/  I2F.RP R10, R9 ;  /* 0x00000009000a7306 */ /* 0x000e260000209400 */
[----:B------:R-:W-:-:S05]  /*12110*/  IMAD.MOV R4, RZ, RZ, -R4 ;  /* 0x000000ffff047224 */ /* 0x000fca00078e0a04 */
[----:B0-----:R-:W0:Y:S02]  /*12120*/  MUFU.RCP R10, R10 ;  /* 0x0000000a000a7308 */ /* 0x001e240000001000 */
[----:B0-----:R-:W-:-:S06]  /*12130*/  VIADD R3, R10, 0xffffffe ;  /* 0x0ffffffe0a037836 */ /* 0x001fcc0000000000 */
[----:B------:R-:W0:Y:S02]  /*12140*/  F2I.FTZ.U32.TRUNC.NTZ R3, R3 ;  /* 0x0000000300037305 */ /* 0x000e24000021f000 */
[----:B0-----:R-:W-:-:S04]  /*12150*/  IMAD.MOV R11, RZ, RZ, -R3 ;  /* 0x000000ffff0b7224 */ /* 0x001fc800078e0a03 */
[----:B------:R-:W-:Y:S01]  /*12160*/  IMAD.MOV.U32 R2, RZ, RZ, R11 ;  /* 0x000000ffff027224 */ /* 0x000fe200078e000b */
[----:B------:R-:W-:-:S03]  /*12170*/  IABS R11, R12 ;  /* 0x0000000c000b7213 */ /* 0x000fc60000000000 */
[----:B------:R-:W-:Y:S02]  /*12180*/  IMAD R5, R2, R9, RZ ;  /* 0x0000000902057224 */ /* 0x000fe400078e02ff */
[----:B------:R-:W-:-:S04]  /*12190*/  IMAD.MOV.U32 R2, RZ, RZ, RZ ;  /* 0x000000ffff027224 */ /* 0x000fc800078e00ff */
[----:B------:R-:W-:Y:S01]  /*121a0*/  IMAD.HI.U32 R2, R3, R5, R2 ;  /* 0x0000000503027227 */ /* 0x000fe200078e0002 */
[----:B------:R-:W-:-:S04]  /*121b0*/  LOP3.LUT R3, R12, R7, RZ, 0x3c, !PT ;  /* 0x000000070c037212 */ /* 0x000fc800078e3cff */
[----:B------:R-:W-:Y:S01]  /*121c0*/  ISETP.GE.AND P2, PT, R3, RZ, PT ;  /* 0x000000ff0300720c */ /* 0x000fe20003f46270 */
[----:B------:R-:W-:Y:S01]  /*121d0*/  IMAD.HI.U32 R2, R2, R11, RZ ;  /* 0x0000000b02027227 */ /* 0x000fe200078e00ff */
[----:B------:R-:W-:-:S03]  /*121e0*/  IADD3 R3, R8, 0x1000000, R12 ;  /* 0x0100000008037810 */ /* 0x000fc60007ffe00c */
        /* <DEDUP_REMOVED lines=9> */
[----:B------:R-:W-:-:S07]  /*12280*/  IMAD R26, R2, R26, R3 ;  /* 0x0000001a021a7224 */ /* 0x000fce00078e0203 */
.L_x_11197:
[----:B------:R-:W-:-:S05]  /*12290*/  LOP3.LUT R25, RZ, R2, RZ, 0x33, !PT ;  /* 0x00000002ff197212 */ /* 0x000fca00078e33ff */
[----:B------:R-:W-:Y:S01]  /*122a0*/  IMAD.IADD R25, R6, 0x1, R25 ;  /* 0x0000000106197824 */ /* 0x000fe200078e0219 */
[----:B------:R-:W-:Y:S06]  /*122b0*/  BRA `(.L_x_11198) ;  /* 0x0000000000147947 */ /* 0x000fec0003800000 */
.L_x_11193:
[----:B------:R-:W-:Y:S01]  /*122c0*/  ULDC UR4, c[0x0][0xc3c] ;  /* 0x00030f0000047ab9 */ /* 0x000fe20000000800 */
[----:B------:R-:W-:Y:S02]  /*122d0*/  IMAD.MOV.U32 R25, RZ, RZ, RZ ;  /* 0x000000ffff197224 */ /* 0x000fe400078e00ff */
[----:B------:R-:W-:Y:S02]  /*122e0*/  IMAD.U32 R24, RZ, RZ, UR6 ;  /* 0x00000006ff187e24 */ /* 0x000fe4000f8e00ff */
[----:B------:R-:W-:Y:S02]  /*122f0*/  IMAD.MOV.U32 R26, RZ, RZ, RZ ;  /* 0x000000ffff1a7224 */ /* 0x000fe400078e00ff */
[----:B------:R-:W-:-:S07]  /*12300*/  IMAD.U32 R27, RZ, RZ, UR4 ;  /* 0x00000004ff1b7e24 */ /* 0x000fce000f8e00ff */
.L_x_11198:
[----:B------:R-:W-:-:S13]  /*12310*/  ISETP.NE.AND P0, PT, R0, RZ, PT ;  /* 0x000000ff0000720c */ /* 0x000fda0003f05270 */
[----:B------:R-:W0:Y:S01]  /*12320*/  @!P0 S2R R3, SR_CgaCtaId ;  /* 0x0000000000038919 */ /* 0x000e220000008800 */
[----:B------:R-:W-:-:S04]  /*12330*/  @!P0 MOV R0, 0x400 ;  /* 0x0000040000008802 */ /* 0x000fc80000000f00 */
[----:B0-----:R-:W-:-:S05]  /*12340*/  @!P0 LEA R0, R3, R0, 0x18 ;  /* 0x0000000003008211 */ /* 0x001fca00078ec0ff */
[----:B------:R1:W-:Y:S01]  /*12350*/  @!P0 STS.128 [R0+0x2d8d0], R24 ;  /* 0x02d8d01800008388 */ /* 0x0003e20000000c00 */
[----:B------:R-:W-:Y:S06]  /*12360*/  BAR.ARV 0x5, 0x200 ;  /* 0x0148000000007b1d */ /* 0x000fec0000002000 */
.L_x_11191:
[----:B------:R2:W-:Y:S01]  /*12370*/  STL [R1+0x28], RZ ;  /* 0x000028ff01007387 */ /* 0x0005e20000100800 */
[----:B------:R-:W-:Y:S01]  /*12380*/  ULDC UR4, c[0x0][0xc3c] ;  /* 0x00030f0000047ab9 */ /* 0x000fe20000000800 */
[----:B------:R-:W-:Y:S01]  /*12390*/  IMAD.MOV.U32 R29, RZ, RZ, 0x1 ;  /* 0x00000001ff1d7424 */ /* 0x000fe200078e00ff */
[----:B0-----:R-:W-:Y:S01]  /*123a0*/  ISETP.GE.AND P0, PT, R27, UR4, PT ;  /* 0x000000041b007c0c */ /* 0x001fe2000bf06270 */
[----:B------:R-:W-:-:S12]  /*123b0*/  IMAD.MOV.U32 R23, RZ, RZ, RZ ;  /* 0x000000ffff177224 */ /* 0x000fd800078e00ff */
[----:B--2---:R-:W-:Y:S05]  /*123c0*/  @P0 BRA `(.L_x_11199) ;  /* 0x0000005000600947 */ /* 0x004fea0003800000 */
[----:B------:R-:W0:Y:S01]  /*123d0*/  S2R R3, SR_TID.X ;  /* 0x0000000000037919 */ /* 0x000e220000002100 */
        /* <DEDUP_REMOVED lines=10> */
[C---:B0-----:R-:W-:Y:S01]  /*12480*/  LOP3.LUT R5, R3.reuse, 0x7f, RZ, 0xc0, !PT ;  /* 0x0000007f03057812 */ /* 0x041fe200078ec0ff */
[C---:B-1----:R-:W-:Y:S02]  /*12490*/  IMAD.SHL.U32 R0, R3.reuse, 0x8, RZ ;  /* 0x0000000803007824 */ /* 0x042fe400078e00ff */
[----:B------:R-:W-:Y:S01]  /*124a0*/  IMAD.SHL.U32 R4, R3, 0x20, RZ ;  /* 0x0000002003047824 */ /* 0x000fe200078e00ff */
[----:B------:R-:W-:Y:S02]  /*124b0*/  SHF.R.U32.HI R5, RZ, 0x2, R5 ;  /* 0x00000002ff057819 */ /* 0x000fe40000011605 */
[----:B------:R-:W-:Y:S02]  /*124c0*/  LOP3.LUT R2, R0, 0xd8, RZ, 0xc0, !PT ;  /* 0x000000d800027812 */ /* 0x000fe400078ec0ff */
[----:B------:R-:W-:Y:S02]  /*124d0*/  LOP3.LUT R6, R4, 0x60, RZ, 0xc0, !PT ;  /* 0x0000006004067812 */ /* 0x000fe400078ec0ff */
[----:B------:R-:W-:-:S02]  /*124e0*/  LOP3.LUT R3, R2, 0x18, R3, 0x78, !PT ;  /* 0x0000001802037812 */ /* 0x000fc400078e7803 */
[----:B------:R-:W-:Y:S02]  /*124f0*/  LOP3.LUT R4, R0, 0x18, RZ, 0xc0, !PT ;  /* 0x0000001800047812 */ /* 0x000fe400078ec0ff */
[----:B------:R-:W-:Y:S02]  /*12500*/  LOP3.LUT R2, R3, 0x320, R0, 0xf8, !PT ;  /* 0x0000032003027812 */ /* 0x000fe400078ef800 */
[----:B------:R-:W-:Y:S02]  /*12510*/  LOP3.LUT R0, R5, R6, RZ, 0xfc, !PT ;  /* 0x0000000605007212 */ /* 0x000fe400078efcff */
[----:B------:R-:W-:Y:S01]  /*12520*/  LOP3.LUT R5, R4, 0x20, RZ, 0xfc, !PT ;  /* 0x0000002004057812 */ /* 0x000fe200078efcff */
[----:B------:R-:W-:Y:S01]  /*12530*/  IMAD R0, R2, 0x2, R17 ;  /* 0x0000000202007824 */ /* 0x000fe200078e0211 */
[----:B------:R-:W-:-:S04]  /*12540*/  LOP3.LUT R3, R4, 0x40, RZ, 0xfc, !PT ;  /* 0x0000004004037812 */ /* 0x000fc800078efcff */
[----:B------:R3:W-:Y:S03]  /*12550*/  STL [R1+0x18], R0 ;  /* 0x0000180001007387 */ /* 0x0007e60000100800 */
.L_x_11270:
        /* <DEDUP_REMOVED lines=10> */
[----:B---3--:R-:W-:Y:S01]  /*12600*/  IMAD.MOV.U32 R0, RZ, RZ, RZ ;  /* 0x000000ffff007224 */ /* 0x008fe200078e00ff */
        /* <DEDUP_REMOVED lines=10> */
[----:B------:R-:W3:Y:S01]  /*126b0*/  @P2 LDG.E R0, desc[UR56][R2.64] ;  /* 0x0000003802002981 */ /* 0x000ee2000c1e1900 */
[----:B-1----:R-:W-:-:S05]  /*126c0*/  @P1 IMAD.WIDE R4, R27, 0x4, R4 ;  /* 0x000000041b041825 */ /* 0x002fca00078e0204 */
[----:B------:R0:W5:Y:S01]  /*126d0*/  @P1 LDG.E R28, desc[UR56][R4.64] ;  /* 0x00000038041c1981 */ /* 0x000162000c1e1900 */
        /* <DEDUP_REMOVED lines=8> */
[----:B-1----:R-:W-:Y:S01]  /*12760*/  IMAD.U32 R0, RZ, RZ, UR4 ;  /* 0x00000004ff007e24 */ /* 0x002fe2000f8e00ff */
[----:B------:R-:W-:Y:S06]  /*12770*/  @P1 BRA `(.L_x_11200) ;  /* 0x0000000000181947 */ /* 0x000fec0003800000 */
[----:B------:R-:W-:Y:S02]  /*12780*/  ULDC UR4, c[0x0][0x288] ;  /* 0x0000a20000047ab9 */ /* 0x000fe40000000800 */
[----:B-----5:R-:W-:Y:S01]  /*12790*/  IMAD.U32 R28, RZ, RZ, UR4 ;  /* 0x00000004ff1c7e24 */ /* 0x020fe2000f8e00ff */
[----:B------:R-:W-:Y:S06]  /*127a0*/  @!P2 BRA `(.L_x_11200) ;  /* 0x00000000000ca947 */ /* 0x000fec0003800000 */
[----:B0-----:R-:W2:Y:S04]  /*127b0*/  LDG.E R5, desc[UR56][R2.64] ;  /* 0x0000003802057981 */ /* 0x001ea8000c1e1900 */
[----:B------:R-:W2:Y:S02]  /*127c0*/  LDG.E R28, desc[UR56][R2.64+0x4] ;  /* 0x00000438021c7981 */ /* 0x000ea4000c1e1900 */
[----:B--2---:R-:W-:-:S07]  /*127d0*/  IMAD.IADD R28, R28, 0x1, -R5 ;  /* 0x000000011c1c7824 */ /* 0x004fce00078e0a05 */
.L_x_11200:
        /* <DEDUP_REMOVED lines=8> */
.L_x_11201:
        /* <DEDUP_REMOVED lines=9> */
.L_x_11202:
[----:B-1----:R-:W1:Y:S01]  /*128f0*/  LDC R2, c[0x0][0x448] ;  /* 0x00011200ff027b82 */ /* 0x002e620000000800 */
[----:B------:R-:W-:Y:S01]  /*12900*/  IMAD R25, R25, 0xc0, RZ ;  /* 0x000000c019197824 */ /* 0x000fe200078e02ff */
[----:B------:R-:W-:Y:S01]  /*12910*/  LOP3.LUT R16, R16, 0xfffffff7, RZ, 0xc0, !PT ;  /* 0xfffffff710107812 */ /* 0x000fe200078ec0ff */
[----:B-----5:R-:W-:Y:S02]  /*12920*/  IMAD.IADD R7, R0, 0x1, -R19 ;  /* 0x0000000100077824 */ /* 0x020fe400078e0a13 */
[----:B------:R-:W-:-:S03]  /*12930*/  VIADD R3, R25, 0xbf ;  /* 0x000000bf19037836 */ /* 0x000fc60000000000 */
[----:B------:R-:W-:Y:S01]  /*12940*/  IADD3 R0, R7, 0x1, -R28 ;  /* 0x0000000107007810 */ /* 0x000fe20007ffe81c */
[----:B------:R2:W-:Y:S01]  /*12950*/  STL [R1+0x8], R7 ;  /* 0x0000080701007387 */ /* 0x0005e20000100800 */
[----:B-1----:R-:W-:-:S13]  /*12960*/  ISETP.NE.AND P2, PT, R2, 0x1, PT ;  /* 0x000000010200780c */ /* 0x002fda0003f45270 */
[----:B0-----:R-:W0:Y:S01]  /*12970*/  @P2 LDC R4, c[0x0][0x44c] ;  /* 0x00011300ff042b82 */ /* 0x001e220000000800 */
[----:B------:R-:W-:-:S07]  /*12980*/  @P2 LOP3.LUT R16, R16, 0x8, RZ, 0xfc, !PT ;  /* 0x0000000810102812 */ /* 0x000fce00078efcff */
[----:B------:R-:W1:Y:S01]  /*12990*/  @P2 LDC R2, c[0x0][0x450] ;  /* 0x00011400ff022b82 */ /* 0x000e620000000800 */
[----:B0-----:R-:W-:-:S05]  /*129a0*/  @P2 IMAD.HI.U32 R5, R3, R4, RZ ;  /* 0x0000000403052227 */ /* 0x001fca00078e00ff */
[----:B-1----:R-:W-:-:S05]  /*129b0*/  @P2 SHF.R.U32.HI R3, RZ, R2, R5 ;  /* 0x00000002ff032219 */ /* 0x002fca0000011605 */
[----:B------:R-:W-:Y:S02]  /*129c0*/  IMAD.IADD R0, R0, 0x1, R3 ;  /* 0x0000000100007824 */ /* 0x000fe400078e0203 */
[----:B------:R-:W0:Y:S02]  /*129d0*/  LDC.64 R2, c[0x0][0x9e0] ;  /* 0x00027800ff027b82 */ /* 0x000e240000000a00 */
[----:B0-----:R-:W-:Y:S01]  /*129e0*/  ISETP.GE.AND P1, PT, R3, 0x1, PT ;  /* 0x000000010300780c */ /* 0x001fe20003f26270 */
[----:B------:R-:W-:-:S12]  /*129f0*/  IMAD.IADD R2, R0, 0x1, R2 ;  /* 0x0000000100027824 */ /* 0x000fd800078e0202 */
[----:B--2---:R-:W-:Y:S05]  /*12a00*/  @!P1 BRA `(.L_x_11203) ;  /* 0x0000000000489947 */ /* 0x004fea0003800000 */
        /* <DEDUP_REMOVED lines=11> */
.L_x_11205:
[----:B------:R-:W-:-:S13]  /*12ac0*/  ISETP.NE.AND P0, PT, R3, 0x1, PT ;  /* 0x000000010300780c */ /* 0x000fda0003f05270 */
[----:B------:R-:W0:Y:S02]  /*12ad0*/  @P0 LDC.64 R4, c[0x0][0x9e8] ;  /* 0x00027a00ff040b82 */ /* 0x000e240000000a00 */
[----:B0-----:R-:W-:-:S05]  /*12ae0*/  @P0 IMAD.HI.U32 R4, R6, R4, RZ ;  /* 0x0000000406040227 */ /* 0x001fca00078e00ff */
[----:B------:R-:W-:-:S07]  /*12af0*/  @P0 SHF.R.U32.HI R6, RZ, R5, R4 ;  /* 0x00000005ff060219 */ /* 0x000fce0000011604 */
.L_x_11206:
[----:B------:R-:W-:Y:S05]  /*12b00*/  BSYNC B0 ;  /* 0x0000000000007941 */ /* 0x000fea0003800000 */
.L_x_11204:
[----:B------:R-:W-:-:S05]  /*12b10*/  IMAD R5, R6, R3, R3 ;  /* 0x0000000306057224 */ /* 0x000fca00078e0203 */
[----:B------:R-:W-:-:S07]  /*12b20*/  VIMNMX R2, R2, R5, PT ;  /* 0x0000000502027248 */ /* 0x000fce0003fe0100 */
.L_x_11203:
[----:B------:R-:W0:Y:S01]  /*12b30*/  @P2 LDC R4, c[0x0][0x44c] ;  /* 0x00011300ff042b82 */ /* 0x000e220000000800 */
[----:B------:R-:W-:-:S07]  /*12b40*/  ULDC UR4, c[0x0][0x9dc] ;  /* 0x0002770000047ab9 */ /* 0x000fce0000000800 */
[----:B------:R-:W1:Y:S01]  /*12b50*/  @P2 LDC R0, c[0x0][0x450] ;  /* 0x00011400ff002b82 */ /* 0x000e620000000800 */
[----:B0-----:R-:W-:-:S04]  /*12b60*/  @P2 IMAD.HI.U32 R5, R25, R4, RZ ;  /* 0x0000000419052227 */ /* 0x001fc800078e00ff */
[----:B------:R-:W-:Y:S01]  /*12b70*/  IMAD.MOV.U32 R4, RZ, RZ, R25 ;  /* 0x000000ffff047224 */ /* 0x000fe200078e0019 */
[----:B-1----:R-:W-:Y:S01]  /*12b80*/  @P2 SHF.R.U32.HI R4, RZ, R0, R5 ;  /* 0x00000000ff042219 */ /* 0x002fe20000011605 */
[----:B------:R-:W-:Y:S02]  /*12b90*/  VIADD R0, R2, 0x7f ;  /* 0x0000007f02007836 */ /* 0x000fe40000000000 */
[----:B------:R-:W-:Y:S01]  /*12ba0*/  VIADD R2, R7, 0x7f ;  /* 0x0000007f07027836 */ /* 0x000fe20000000000 */
[----:B------:R-:W-:Y:S02]  /*12bb0*/  IADD3 R6, R4, R7, -R28 ;  /* 0x0000000704067210 */ /* 0x000fe40007ffe81c */
[----:B------:R-:W-:-:S04]  /*12bc0*/  SHF.R.S32.HI R5, RZ, 0x1f, R0 ;  /* 0x0000001fff057819 */ /* 0x000fc80000011400 */
[----:B------:R-:W-:Y:S02]  /*12bd0*/  LEA.HI R0, R5, R0, RZ, 0x7 ;  /* 0x0000000005007211 */ /* 0x000fe400078f38ff */
[----:B------:R-:W-:Y:S02]  /*12be0*/  SHF.R.S32.HI R5, RZ, 0x1f, R2 ;  /* 0x0000001fff057819 */ /* 0x000fe40000011402 */
[----:B------:R-:W-:Y:S02]  /*12bf0*/  SHF.R.S32.HI R0, RZ, 0x7, R0 ;  /* 0x00000007ff007819 */ /* 0x000fe40000011400 */
[----:B------:R-:W-:Y:S01]  /*12c00*/  LEA.HI R5, R5, R2, RZ, 0x7 ;  /* 0x0000000205057211 */ /* 0x000fe200078f38ff */
[----:B------:R-:W-:-:S03]  /*12c10*/  VIADD R2, R6, -UR4 ;  /* 0x8000000406027c36 */ /* 0x000fc60008000000 */
[----:B------:R-:W-:-:S04]  /*12c20*/  SHF.R.S32.HI R5, RZ, 0x7, R5 ;  /* 0x00000007ff057819 */ /* 0x000fc80000011405 */
        /* <DEDUP_REMOVED lines=12> */
.L_x_11209:
[----:B------:R-:W-:-:S13]  /*12cf0*/  ISETP.NE.AND P0, PT, R3, 0x1, PT ;  /* 0x000000010300780c */ /* 0x000fda0003f05270 */
[----:B------:R-:W0:Y:S02]  /*12d00*/  @P0 LDC.64 R4, c[0x0][0x9e8] ;  /* 0x00027a00ff040b82 */ /* 0x000e240000000a00 */
[----:B0-----:R-:W-:-:S05]  /*12d10*/  @P0 IMAD.HI.U32 R4, R6, R4, RZ ;  /* 0x0000000406040227 */ /* 0x001fca00078e00ff */
[----:B------:R-:W-:-:S07]  /*12d20*/  @P0 SHF.R.U32.HI R6, RZ, R5, R4 ;  /* 0x00000005ff060219 */ /* 0x000fce0000011604 */
.L_x_11210:
[----:B------:R-:W-:Y:S05]  /*12d30*/  BSYNC B0 ;  /* 0x0000000000007941 */ /* 0x000fea0003800000 */
.L_x_11208:
[----:B------:R-:W-:-:S05]  /*12d40*/  IMAD R3, R6, R3, RZ ;  /* 0x0000000306037224 */ /* 0x000fca00078e02ff */
[----:B------:R-:W-:-:S07]  /*12d50*/  VIMNMX R2, R2, R3, !PT ;  /* 0x0000000302027248 */ /* 0x000fce0007fe0100 */
.L_x_11207:
[C---:B------:R-:W-:Y:S01]  /*12d60*/  LOP3.LUT R3, R26.reuse, 0xff000000, RZ, 0xc0, !PT ;  /* 0xff0000001a037812 */ /* 0x040fe200078ec0ff */
[----:B------:R-:W-:Y:S01]  /*12d70*/  BSSY B0, `(.L_x_11211) ;  /* 0x0000029000007945 */ /* 0x000fe20003800000 */
[----:B------:R-:W-:Y:S02]  /*12d80*/  LOP3.LUT R4, R26, 0xff0000, RZ, 0xc0, !PT ;  /* 0x00ff00001a047812 */ /* 0x000fe400078ec0ff */
[----:B------:R-:W-:-:S04]  /*12d90*/  SHF.R.U32.HI R3, RZ, 0x8, R3 ;  /* 0x00000008ff037819 */ /* 0x000fc80000011603 */
[----:B------:R-:W-:Y:S02]  /*12da0*/  LEA.HI R4, R4, R3, RZ, 0x10 ;  /* 0x0000000304047211 */ /* 0x000fe400078f80ff */
[----:B------:R-:W-:-:S04]  /*12db0*/  SHF.R.S32.HI R3, RZ, 0x1f, R2 ;  /* 0x0000001fff037819 */ /* 0x000fc80000011402 */
[----:B------:R-:W-:Y:S01]  /*12dc0*/  LEA.HI R3, R3, R2, RZ, 0x7 ;  /* 0x0000000203037211 */ /* 0x000fe200078f38ff */
[----:B------:R-:W-:-:S03]  /*12dd0*/  IMAD.MOV.U32 R2, RZ, RZ, RZ ;  /* 0x000000ffff027224 */ /* 0x000fc600078e00ff */
[----:B------:R-:W-:-:S04]  /*12de0*/  SHF.R.S32.HI R3, RZ, 0x7, R3 ;  /* 0x00000007ff037819 */ /* 0x000fc80000011403 */
[----:B------:R-:W-:-:S04]  /*12df0*/  VIMNMX R5, RZ, R3, !PT ;  /* 0x00000003ff057248 */ /* 0x000fc80007fe0100 */
[----:B------:R-:W-:-:S13]  /*12e00*/  ISETP.GT.AND P0, PT, R0, R5, PT ;  /* 0x000000050000720c */ /* 0x000fda0003f04270 */
[----:B------:R-:W-:Y:S05]  /*12e10*/  @!P0 BRA `(.L_x_11212) ;  /* 0x0000000000788947 */ /* 0x000fea0003800000 */
[----:B------:R-:W-:-:S04]  /*12e20*/  SHF.R.U32.HI R6, RZ, 0x10, R4 ;  /* 0x00000010ff067819 */ /* 0x000fc80000011604 */
[----:B------:R-:W-:-:S13]  /*12e30*/  ISETP.NE.AND P0, PT, R6, RZ, PT ;  /* 0x000000ff0600720c */ /* 0x000fda0003f05270 */
[----:B------:R-:W0:Y:S02]  /*12e40*/  @!P0 LDC R6, c[0x0][0x9f0] ;  /* 0x00027c00ff068b82 */ /* 0x000e240000000800 */
[----:B0-----:R-:W-:Y:S02]  /*12e50*/  IABS R8, R6 ;  /* 0x0000000600087213 */ /* 0x001fe40000000000 */
        /* <DEDUP_REMOVED lines=26> */
.L_x_11212:
[----:B------:R-:W-:Y:S05]  /*13000*/  BSYNC B0 ;  /* 0x0000000000007941 */ /* 0x000fea0003800000 */
.L_x_11211:
[----:B------:R-:W-:Y:S01]  /*13010*/  LOP3.LUT R4, R4, 0xff, RZ, 0xc0, !PT ;  /* 0x000000ff04047812 */ /* 0x000fe200078ec0ff */
[----:B------:R-:W-:Y:S04]  /*13020*/  BSSY B7, `(.L_x_11213) ;  /* 0x000034d000077945 */ /* 0x000fe80003800000 */
[----:B------:R-:W-:-:S05]  /*13030*/  IMAD R3, R4, R2, R5 ;  /* 0x0000000204037224 */ /* 0x000fca00078e0205 */
        /* <DEDUP_REMOVED lines=22> */
.L_x_11214:
        /* <DEDUP_REMOVED lines=20> */
.L_x_11217:
[----:B------:R-:W-:Y:S05]  /*132e0*/  BSYNC B6 ;  /* 0x0000000000067941 */ /* 0x000fea0003800000 */
.L_x_11216:
        /* <DEDUP_REMOVED lines=20> */
.L_x_11220:
        /* <DEDUP_REMOVED lines=15> */
.L_x_11219:
[----:B------:R-:W-:Y:S05]  /*13520*/  BSYNC B6 ;  /* 0x0000000000067941 */ /* 0x000fea0003800000 */
.L_x_11218:
[----:B------:R-:W-:Y:S01]  /*13530*/  ULDC.64 UR4, c[0x0][0x9f8] ;  /* 0x00027e0000047ab9 */ /* 0x000fe20000000a00 */
[----:B------:R-:W2:Y:S01]  /*13540*/  LDL R18, [R1+0x8] ;  /* 0x0000080001127983 */ /* 0x000ea20000100800 */
[----:B------:R-:W-:Y:S01]  /*13550*/  ISETP.NE.U32.AND P0, PT, RZ, UR4, PT ;  /* 0x00000004ff007c0c */ /* 0x000fe2000bf05070 */
[----:B------:R-:W-:Y:S01]  /*13560*/  IMAD.MOV.U32 R7, RZ, RZ, R27 ;  /* 0x000000ffff077224 */ /* 0x000fe200078e001b */
[----:B------:R-:W0:Y:S01]  /*13570*/  LDC R6, c[0x0][0x430] ;  /* 0x00010c00ff067b82 */ /* 0x000e220000000800 */
[----:B------:R-:W1:Y:S01]  /*13580*/  S2R R21, SR_TID.X ;  /* 0x0000000000157919 */ /* 0x000e620000002100 */
[----:B------:R-:W-:Y:S01]  /*13590*/  ISETP.NE.AND.EX P0, PT, RZ, UR5, PT, P0 ;  /* 0x00000005ff007c0c */ /* 0x000fe2000bf05300 */
[----:B------:R-:W3:Y:S01]  /*135a0*/  S2R R20, SR_TID.X ;  /* 0x0000000000147919 */ /* 0x000ee20000002100 */
[----:B------:R-:W-:Y:S01]  /*135b0*/  VIADD R22, R22, 0xffffffff ;  /* 0xffffffff16167836 */ /* 0x000fe20000000000 */
[----:B------:R-:W-:Y:S01]  /*135c0*/  LOP3.LUT R16, R16, 0xffffffdf, RZ, 0xc0, !PT ;  /* 0xffffffdf10107812 */ /* 0x000fe200078ec0ff */
[----:B------:R-:W-:-:S09]  /*135d0*/  ULDC UR4, c[0x0][0x2f4] ;  /* 0x0000bd0000047ab9 */ /* 0x000fd20000000800 */
[----:B------:R-:W4:Y:S02]  /*135e0*/  @P0 LDC.64 R2, c[0x0][0x9f8] ;  /* 0x00027e00ff020b82 */ /* 0x000f240000000a00 */
[----:B----4-:R-:W-:-:S05]  /*135f0*/  @P0 IMAD.WIDE R2, R27, 0x4, R2 ;  /* 0x000000041b020825 */ /* 0x010fca00078e0202 */
[----:B------:R4:W2:Y:S01]  /*13600*/  @P0 LDG.E R7, desc[UR56][R2.64] ;  /* 0x0000003802070981 */ /* 0x0008a2000c1e1900 */
[----:B0-----:R-:W-:Y:S01]  /*13610*/  ISETP.NE.AND P1, PT, R6, 0x1, PT ;  /* 0x000000010600780c */ /* 0x001fe20003f25270 */
[----:B-1----:R-:W-:Y:S01]  /*13620*/  IMAD.SHL.U32 R21, R21, 0x20, RZ ;  /* 0x0000002015157824 */ /* 0x002fe200078e00ff */
[----:B---3--:R-:W-:Y:S01]  /*13630*/  LOP3.LUT R20, R20, 0x7f, RZ, 0xc0, !PT ;  /* 0x0000007f14147812 */ /* 0x008fe200078ec0ff */
[----:B------:R-:W-:Y:S01]  /*13640*/  IMAD.SHL.U32 R9, R22, 0x80, RZ ;  /* 0x0000008016097824 */ /* 0x000fe200078e00ff */
[----:B------:R-:W0:Y:S02]  /*13650*/  S2R R8, SR_TID.X ;  /* 0x0000000000087919 */ /* 0x000e240000002100 */
[----:B------:R-:W-:Y:S02]  /*13660*/  SHF.R.U32.HI R20, RZ, 0x2, R20 ;  /* 0x00000002ff147819 */ /* 0x000fe40000011614 */
[----:B------:R-:W-:-:S04]  /*13670*/  LOP3.LUT R21, R21, 0x60, RZ, 0xc0, !PT ;  /* 0x0000006015157812 */ /* 0x000fc800078ec0ff */
[----:B------:R-:W-:Y:S01]  /*13680*/  LOP3.LUT R0, R9, R20, R21, 0xfe, !PT ;  /* 0x0000001409007212 */ /* 0x000fe200078efe15 */
[----:B----4-:R-:W1:Y:S01]  /*13690*/  @P1 LDC R3, c[0x0][0x434] ;  /* 0x00010d00ff031b82 */ /* 0x010e620000000800 */
[----:B------:R-:W-:-:S07]  /*136a0*/  @P1 LOP3.LUT R16, R16, 0x20, RZ, 0xfc, !PT ;  /* 0x0000002010101812 */ /* 0x000fce00078efcff */
[----:B------:R-:W3:Y:S01]  /*136b0*/  @P1 LDC R2, c[0x0][0x438] ;  /* 0x00010e00ff021b82 */ /* 0x000ee20000000800 */
[----:B------:R-:W-:Y:S01]  /*136c0*/  LOP3.LUT R16, R16, 0xfffffffb, RZ, 0xc0, !PT ;  /* 0xfffffffb10107812 */ /* 0x000fe200078ec0ff */
[----:B------:R-:W-:Y:S01]  /*136d0*/  UMOV UR5, 0xffffffff ;  /* 0xffffffff00057882 */ /* 0x000fe20000000000 */
[----:B------:R-:W-:Y:S02]  /*136e0*/  LOP3.LUT R26, R26, 0xffff, RZ, 0xc0, !PT ;  /* 0x0000ffff1a1a7812 */ /* 0x000fe400078ec0ff */
[C---:B--2---:R-:W-:Y:S01]  /*136f0*/  ISETP.GE.AND P0, PT, R0.reuse, R18, PT ;  /* 0x000000120000720c */ /* 0x044fe20003f06270 */
[----:B------:R-:W-:Y:S02]  /*13700*/  IMAD.IADD R0, R0, 0x1, R19 ;  /* 0x0000000100007824 */ /* 0x000fe400078e0213 */
[----:B0-----:R-:W-:Y:S02]  /*13710*/  IMAD.SHL.U32 R18, R8, 0x8, RZ ;  /* 0x0000000808127824 */ /* 0x001fe400078e00ff */
[----:B-1----:R-:W-:-:S03]  /*13720*/  @P1 IMAD.HI.U32 R3, R0, R3, RZ ;  /* 0x0000000300031227 */ /* 0x002fc600078e00ff */
[----:B------:R-:W-:Y:S01]  /*13730*/  LOP3.LUT R18, R18, 0x18, RZ, 0xc0, !PT ;  /* 0x0000001812127812 */ /* 0x000fe200078ec0ff */
[----:B------:R-:W-:Y:S01]  /*13740*/  IMAD.MOV.U32 R4, RZ, RZ, R0 ;  /* 0x000000ffff047224 */ /* 0x000fe200078e0000 */
[----:B---3--:R-:W-:-:S03]  /*13750*/  @P1 SHF.R.U32.HI R4, RZ, R2, R3 ;  /* 0x00000002ff041219 */ /* 0x008fc60000011603 */
[----:B------:R-:W0:Y:S02]  /*13760*/  @!P0 LDC.64 R2, c[0x0][0x428] ;  /* 0x00010a00ff028b82 */ /* 0x000e240000000a00 */
[----:B------:R-:W-:-:S04]  /*13770*/  IMAD.MOV R5, RZ, RZ, -R4 ;  /* 0x000000ffff057224 */ /* 0x000fc800078e0a04 */
[----:B------:R-:W-:Y:S01]  /*13780*/  IMAD R0, R6, R5, R0 ;  /* 0x0000000506007224 */ /* 0x000fe200078e0200 */
[--C-:B------:R-:W-:Y:S02]  /*13790*/  @!P0 SHF.R.S32.HI R5, RZ, 0x1f, R4.reuse ;  /* 0x0000001fff058819 */ /* 0x100fe40000011404 */
[----:B------:R-:W-:Y:S01]  /*137a0*/  SHF.R.S32.HI R6, RZ, 0x1f, R7 ;  /* 0x0000001fff067819 */ /* 0x000fe20000011407 */
[----:B------:R-:W-:Y:S01]  /*137b0*/  STL [R1+0x4], R7 ;  /* 0x0000040701007387 */ /* 0x000fe20000100800 */
[----:B0-----:R-:W-:-:S03]  /*137c0*/  @!P0 IMAD.WIDE.U32 R4, R7, R2, R4 ;  /* 0x0000000207048225 */ /* 0x001fc600078e0004 */
[----:B------:R0:W-:Y:S02]  /*137d0*/  STL [R1+0x14], R6 ;  /* 0x0000140601007387 */ /* 0x0001e40000100800 */
[----:B0-----:R-:W-:-:S04]  /*137e0*/  @!P0 IMAD R6, R6, R2, RZ ;  /* 0x0000000206068224 */ /* 0x001fc800078e02ff */
[----:B------:R-:W-:Y:S02]  /*137f0*/  @!P0 IMAD R6, R7, R3, R6 ;  /* 0x0000000307068224 */ /* 0x000fe400078e0206 */
[----:B------:R-:W0:Y:S01]  /*13800*/  @!P0 LDC.64 R2, c[0x0][0x418] ;  /* 0x00010600ff028b82 */ /* 0x000e220000000a00 */
[C---:B------:R-:W-:Y:S01]  /*13810*/  ISETP.GE.AND P2, PT, R18.reuse, UR4, PT ;  /* 0x0000000412007c0c */ /* 0x040fe2000bf46270 */
[----:B------:R-:W-:Y:S01]  /*13820*/  @!P0 IMAD.IADD R5, R5, 0x1, R6 ;  /* 0x0000000105058824 */ /* 0x000fe200078e0206 */
[C---:B------:R-:W-:Y:S02]  /*13830*/  LOP3.LUT R10, R18.reuse, 0x20, RZ, 0xfc, !PT ;  /* 0x00000020120a7812 */ /* 0x040fe400078efcff */
[----:B------:R-:W-:-:S09]  /*13840*/  LOP3.LUT R8, R18, 0x40, RZ, 0xfc, !PT ;  /* 0x0000004012087812 */ /* 0x000fd200078efcff */
[----:B------:R-:W-:Y:S02]  /*13850*/  @P2 LOP3.LUT R16, R16, 0x4, RZ, 0xfc, !PT ;  /* 0x0000000410102812 */ /* 0x000fe400078efcff */
[----:B0-----:R-:W-:Y:S01]  /*13860*/  @!P0 LEA R6, P1, R4, R2, 0x2 ;  /* 0x0000000204068211 */ /* 0x001fe200078210ff */
[----:B------:R-:W-:-:S03]  /*13870*/  IMAD.MOV.U32 R2, RZ, RZ, RZ ;  /* 0x000000ffff027224 */ /* 0x000fc600078e00ff */
[----:B------:R-:W-:Y:S02]  /*13880*/  @!P0 LEA.HI.X R7, R4, R3, R5, 0x2, P1 ;  /* 0x0000000304078211 */ /* 0x000fe400008f1405 */
[----:B------:R-:W-:-:S03]  /*13890*/  ISETP.GE.AND P1, PT, R10, UR4, PT ;  /* 0x000000040a007c0c */ /* 0x000fc6000bf26270 */
[----:B------:R0:W5:Y:S01]  /*138a0*/  @!P0 LDG.E R2, desc[UR56][R6.64] ;  /* 0x0000003806028981 */ /* 0x000162000c1e1900 */
[----:B------:R-:W-:Y:S01]  /*138b0*/  ISETP.GE.AND P0, PT, R8, UR4, PT ;  /* 0x0000000408007c0c */ /* 0x000fe2000bf06270 */
[----:B------:R-:W-:Y:S01]  /*138c0*/  IMAD.U32 R3, RZ, RZ, UR36 ;  /* 0x00000024ff037e24 */ /* 0x000fe2000f8e00ff */
[----:B------:R-:W-:-:S07]  /*138d0*/  LOP3.LUT R16, R16, 0xfffffffd, RZ, 0xc0, !PT ;  /* 0xfffffffd10107812 */ /* 0x000fce00078ec0ff */
[----:B------:R-:W-:-:S04]  /*138e0*/  @P1 LOP3.LUT R16, R16, 0x2, RZ, 0xfc, !PT ;  /* 0x0000000210101812 */ /* 0x000fc800078efcff */
[----:B------:R-:W-:-:S04]  /*138f0*/  LOP3.LUT R16, R16, 0xfffffffe, RZ, 0xc0, !PT ;  /* 0xfffffffe10107812 */ /* 0x000fc800078ec0ff */
[----:B------:R-:W-:Y:S01]  /*13900*/  @P0 LOP3.LUT R16, R16, 0x1, RZ, 0xfc, !PT ;  /* 0x0000000110100812 */ /* 0x000fe200078efcff */
[----:B0-----:R-:W-:Y:S06]  /*13910*/  BRA.DIV UR5, `(.L_x_11221) ;  /* 0x0000004205c87947 */ /* 0x001fec000b800000 */
.L_x_11287:
[----:B------:R-:W-:Y:S02]  /*13920*/  ISETP.NE.AND P0, PT, R3, 0x3, PT ;  /* 0x000000030300780c */ /* 0x000fe40003f05270 */
[----:B------:R-:W-:-:S11]  /*13930*/  LOP3.LUT R16, R16, 0xffffffef, RZ, 0xc0, !PT ;  /* 0xffffffef10107812 */ /* 0x000fd600078ec0ff */
[----:B------:R-:W-:Y:S01]  /*13940*/  @P0 LOP3.LUT R16, R16, 0x10, RZ, 0xfc, !PT ;  /* 0x0000001010100812 */ /* 0x000fe200078efcff */
[----:B------:R-:W-:Y:S06]  /*13950*/  @!P0 BRA `(.L_x_11222) ;  /* 0x0000000000048947 */ /* 0x000fec0003800000 */
[----:B------:R-:W-:Y:S01]  /*13960*/  BPT.TRAP 0x1 ;  /* 0x000000040000795c */ /* 0x000fe20000300000 */
.L_x_11222:
        /* <DEDUP_REMOVED lines=23> */
.L_x_11288:
[----:B------:R-:W-:Y:S05]  /*13ae0*/  BSYNC B0 ;  /* 0x0000000000007941 */ /* 0x000fea0003800000 */
.L_x_11223:
[----:B------:R-:W0:Y:S01]  /*13af0*/  LDL R14, [R1+0x8] ;  /* 0x00000800010e7983 */ /* 0x000e220000100800 */
[----:B------:R-:W-:Y:S01]  /*13b00*/  ULDC.64 UR4, c[0x0][0x300] ;  /* 0x0000c00000047ab9 */ /* 0x000fe20000000a00 */
[----:B------:R-:W-:Y:S01]  /*13b10*/  ULDC.64 UR6, c[0x0][0x2e8] ;  /* 0x0000ba0000067ab9 */ /* 0x000fe20000000a00 */
[----:B------:R-:W-:Y:S01]  /*13b20*/  IMAD R3, R3, UR4, RZ ;  /* 0x0000000403037c24 */ /* 0x000fe2000f8e02ff */
[----:B------:R-:W1:Y:S01]  /*13b30*/  S2R R11, SR_TID.X ;  /* 0x00000000000b7919 */ /* 0x000e620000002100 */
[----:B------:R-:W-:Y:S01]  /*13b40*/  IMAD.WIDE.U32 R6, R0, UR4, RZ ;  /* 0x0000000400067c25 */ /* 0x000fe2000f8e00ff */
[----:B------:R-:W-:Y:S01]  /*13b50*/  LOP3.LUT P4, RZ, R16, 0x4, RZ, 0xc0, !PT ;  /* 0x0000000410ff7812 */ /* 0x000fe2000788c0ff */
[----:B------:R-:W2:Y:S02]  /*13b60*/  S2R R10, SR_TID.X ;  /* 0x00000000000a7919 */ /* 0x000ea40000002100 */
[----:B------:R-:W-:Y:S01]  /*13b70*/  IMAD R3, R0, UR5, R3 ;  /* 0x0000000500037c24 */ /* 0x000fe2000f8e0203 */
[----:B------:R-:W-:Y:S01]  /*13b80*/  ULDC.64 UR4, c[0x0][0x310] ;  /* 0x0000c40000047ab9 */ /* 0x000fe20000000a00 */
[----:B------:R-:W-:Y:S01]  /*13b90*/  LOP3.LUT P3, RZ, R16, 0x2, RZ, 0xc0, !PT ;  /* 0x0000000210ff7812 */ /* 0x000fe2000786c0ff */
[----:B------:R-:W-:Y:S01]  /*13ba0*/  IMAD R8, R8, UR4, RZ ;  /* 0x0000000408087c24 */ /* 0x000fe2000f8e02ff */
[----:B------:R-:W-:Y:S01]  /*13bb0*/  LOP3.LUT P2, RZ, R16, 0x1, RZ, 0xc0, !PT ;  /* 0x0000000110ff7812 */ /* 0x000fe2000784c0ff */
[----:B------:R-:W-:-:S02]  /*13bc0*/  IMAD.IADD R7, R7, 0x1, R3 ;  /* 0x0000000107077824 */ /* 0x000fc400078e0203 */
[----:B------:R-:W-:-:S04]  /*13bd0*/  IMAD.WIDE.U32 R6, R2, UR4, R6 ;  /* 0x0000000402067c25 */ /* 0x000fc8000f8e0006 */
[----:B------:R-:W-:Y:S01]  /*13be0*/  IMAD R2, R2, UR5, R8 ;  /* 0x0000000502027c24 */ /* 0x000fe2000f8e0208 */
[----:B------:R-:W-:-:S03]  /*13bf0*/  ULDC.64 UR4, c[0x0][0x308] ;  /* 0x0000c20000047ab9 */ /* 0x000fc60000000a00 */
[----:B------:R-:W-:Y:S02]  /*13c00*/  IMAD.IADD R3, R7, 0x1, R2 ;  /* 0x0000000107037824 */ /* 0x000fe400078e0202 */
[----:B------:R-:W-:-:S04]  /*13c10*/  IMAD.MOV.U32 R2, RZ, RZ, R6 ;  /* 0x000000ffff027224 */ /* 0x000fc800078e0006 */
[C---:B------:R-:W-:Y:S01]  /*13c20*/  IMAD.WIDE.U32 R2, R26.reuse, UR4, R2 ;  /* 0x000000041a027c25 */ /* 0x040fe2000f8e0002 */
[----:B------:R-:W-:Y:S01]  /*13c30*/  UMOV UR4, 0xffffffff ;  /* 0xffffffff00047882 */ /* 0x000fe20000000000 */
[----:B-1----:R-:W-:Y:S02]  /*13c40*/  LOP3.LUT R13, R11, 0x7f, RZ, 0xc0, !PT ;  /* 0x0000007f0b0d7812 */ /* 0x002fe400078ec0ff */
[----:B------:R-:W-:Y:S01]  /*13c50*/  IMAD R6, R26, UR5, R3 ;  /* 0x000000051a067c24 */ /* 0x000fe2000f8e0203 */
[----:B------:R-:W-:Y:S01]  /*13c60*/  LEA R0, P0, R2, UR6, 0x1 ;  /* 0x0000000602007c11 */ /* 0x000fe2000f8008ff */
[C---:B--2---:R-:W-:Y:S01]  /*13c70*/  IMAD.SHL.U32 R11, R10.reuse, 0x8, RZ ;  /* 0x000000080a0b7824 */ /* 0x044fe200078e00ff */
        /* <DEDUP_REMOVED lines=9> */
[----:B0-----:R-:W-:-:S04]  /*13d10*/  IADD3 R5, -R13, R14, -R9 ;  /* 0x0000000e0d057210 */ /* 0x001fc80007ffe909 */
        /* <DEDUP_REMOVED lines=40> */
.L_x_11298:
        /* <DEDUP_REMOVED lines=12> */
.L_x_11226:
        /* <DEDUP_REMOVED lines=11> */
.L_x_11227:
[----:B0-----:R0:W5:Y:S01]  /*14110*/  LDL.LU R3, [R1] ;  /* 0x0000000001037983 */ /* 0x0011620000300800 */
[----:B------:R0:W-:Y:S02]  /*14120*/  SYNCS.ARRIVE.TRANS64.A1T0 RZ, [R4+URZ+0x2d830], RZ ;  /* 0x02d830ff04ff79a7 */ /* 0x0001e4000810003f */
[----:B------:R-:W-:Y:S05]  /*14130*/  WARPSYNC.ALL ;  /* 0x0000000000007948 */ /* 0x000fea0003800000 */
[----:B------:R-:W-:Y:S01]  /*14140*/  ULDC.64 UR4, c[0x0][0x298] ;  /* 0x0000a60000047ab9 */ /* 0x000fe20000000a00 */
[----:B------:R-:W-:Y:S01]  /*14150*/  VIADD R2, R17, 0xc400 ;  /* 0x0000c40011027836 */ /* 0x000fe20000000000 */
[----:B------:R-:W-:Y:S01]  /*14160*/  BSSY B6, `(.L_x_11228) ;  /* 0x000001b000067945 */ /* 0x000fe20003800000 */
[----:B------:R-:W-:Y:S03]  /*14170*/  BAR.SYNC.DEFER_BLOCKING 0x8, 0x200 ;  /* 0x0208000000007b1d */ /* 0x000fe60000010000 */
[----:B------:R-:W-:-:S02]  /*14180*/  LOP3.LUT P0, RZ, R2, 0x1bf, RZ, 0xc0, !PT ;  /* 0x000001bf02ff7812 */ /* 0x000fc4000780c0ff */
[----:B-----5:R-:W-:Y:S01]  /*14190*/  SHF.R.S32.HI R0, RZ, 0x1f, R3 ;  /* 0x0000001fff007819 */ /* 0x020fe20000011403 */
[----:B0-----:R-:W-:-:S04]  /*141a0*/  IMAD.WIDE.U32 R4, R3, UR4, RZ ;  /* 0x0000000403047c25 */ /* 0x001fc8000f8e00ff */
[----:B------:R-:W-:Y:S01]  /*141b0*/  IMAD R0, R0, UR4, RZ ;  /* 0x0000000400007c24 */ /* 0x000fe2000f8e02ff */
[----:B------:R0:W-:Y:S03]  /*141c0*/  STL.64 [R1+0x20], R4 ;  /* 0x0000200401007387 */ /* 0x0001e60000100a00 */
[----:B------:R-:W-:-:S04]  /*141d0*/  IMAD R0, R3, UR5, R0 ;  /* 0x0000000503007c24 */ /* 0x000fc8000f8e0200 */
[----:B------:R-:W-:-:S05]  /*141e0*/  IMAD.IADD R0, R5, 0x1, R0 ;  /* 0x0000000105007824 */ /* 0x000fca00078e0200 */
[----:B------:R0:W-:Y:S01]  /*141f0*/  STL [R1], R0 ;  /* 0x0000000001007387 */ /* 0x0001e20000100800 */
        /* <DEDUP_REMOVED lines=17> */
.L_x_11229:
[----:B------:R-:W-:Y:S05]  /*14310*/  BSYNC B6 ;  /* 0x0000000000067941 */ /* 0x000fea0003800000 */
.L_x_11228:
[----:B------:R-:W2:Y:S01]  /*14320*/  LDL.LU R2, [R1] ;  /* 0x0000000001027983 */ /* 0x000ea20000300800 */
[----:B0-----:R-:W0:Y:S01]  /*14330*/  LDC R5, c[0x0][0x448] ;  /* 0x00011200ff057b82 */ /* 0x001e220000000800 */
[----:B------:R-:W-:Y:S01]  /*14340*/  LOP3.LUT P6, RZ, R16, 0x40, RZ, 0xc0, !PT ;  /* 0x0000004010ff7812 */ /* 0x000fe200078cc0ff */
[----:B------:R-:W-:Y:S01]  /*14350*/  ULDC.64 UR6, c[0x0][0x2e0] ;  /* 0x0000b80000067ab9 */ /* 0x000fe20000000a00 */
[----:B------:R-:W3:Y:S01]  /*14360*/  LDL.LU.64 R20, [R1+0x20] ;  /* 0x0000200001147983 */ /* 0x000ee20000300a00 */
[----:B------:R-:W-:Y:S01]  /*14370*/  SHF.R.S32.HI R4, RZ, 0x1f, R27 ;  /* 0x0000001fff047819 */ /* 0x000fe2000001141b */
[----:B------:R-:W-:Y:S01]  /*14380*/  ULDC.64 UR4, c[0x0][0x2d8] ;  /* 0x0000b60000047ab9 */ /* 0x000fe20000000a00 */
[----:B------:R-:W-:Y:S01]  /*14390*/  SEL R0, R27, RZ, !P6 ;  /* 0x000000ff1b007207 */ /* 0x000fe20007000000 */
[----:B------:R-:W-:Y:S01]  /*143a0*/  ULDC.64 UR8, c[0x0][0x280] ;  /* 0x0000a00000087ab9 */ /* 0x000fe20000000a00 */
[----:B------:R-:W-:Y:S01]  /*143b0*/  SEL R4, R4, RZ, !P6 ;  /* 0x000000ff04047207 */ /* 0x000fe20007000000 */
[----:B------:R-:W1:Y:S01]  /*143c0*/  LDC R9, c[0x0][0x448] ;  /* 0x00011200ff097b82 */ /* 0x000e620000000800 */
[----:B------:R-:W4:Y:S03]  /*143d0*/  S2R R11, SR_TID.X ;  /* 0x00000000000b7919 */ /* 0x000f260000002100 */
[----:B------:R-:W-:Y:S01]  /*143e0*/  IMAD R4, R4, UR6, RZ ;  /* 0x0000000604047c24 */ /* 0x000fe2000f8e02ff */
[----:B0-----:R-:W-:-:S03]  /*143f0*/  ISETP.NE.AND P6, PT, R5, 0x1, PT ;  /* 0x000000010500780c */ /* 0x001fc60003fc5270 */
[----:B------:R-:W-:-:S10]  /*14400*/  IMAD R5, R0, UR7, R4 ;  /* 0x0000000700057c24 */ /* 0x000fd4000f8e0204 */
[----:B------:R-:W0:Y:S01]  /*14410*/  @P6 LDC R4, c[0x0][0x44c] ;  /* 0x00011300ff046b82 */ /* 0x000e220000000800 */
[----:B----4-:R-:W-:-:S07]  /*14420*/  IMAD.SHL.U32 R10, R11, 0x8, RZ ;  /* 0x000000080b0a7824 */ /* 0x010fce00078e00ff */
[----:B------:R-:W4:Y:S01]  /*14430*/  @P6 LDC R8, c[0x0][0x450] ;  /* 0x00011400ff086b82 */ /* 0x000f220000000800 */
        /* <DEDUP_REMOVED lines=8> */
[----:B------:R-:W-:Y:S01]  /*144c0*/  IMAD.WIDE.U32 R2, R0, UR6, R2 ;  /* 0x0000000600027c25 */ /* 0x000fe2000f8e0002 */
[----:B------:R-:W-:Y:S01]  /*144d0*/  ULDC.64 UR6, c[0x0][0x2c8] ;  /* 0x0000b20000067ab9 */ /* 0x000fe20000000a00 */
[----:B------:R-:W5:Y:S02]  /*144e0*/  @P6 LDC R0, c[0x0][0x450] ;  /* 0x00011400ff006b82 */ /* 0x000f640000000800 */
[----:B------:R-:W-:-:S02]  /*144f0*/  IMAD.IADD R3, R3, 0x1, R5 ;  /* 0x0000000103037824 */ /* 0x000fc400078e0205 */
[----:B--2---:R-:W-:Y:S01]  /*14500*/  IMAD.SHL.U32 R21, R21, 0x20, RZ ;  /* 0x0000002015157824 */ /* 0x004fe200078e00ff */
[----:B---3--:R-:W-:-:S04]  /*14510*/  LOP3.LUT R20, R20, 0x7f, RZ, 0xc0, !PT ;  /* 0x0000007f14147812 */ /* 0x008fc800078ec0ff */
[----:B------:R-:W-:Y:S02]  /*14520*/  LOP3.LUT R21, R21, 0x60, RZ, 0xc0, !PT ;  /* 0x0000006015157812 */ /* 0x000fe400078ec0ff */
[----:B------:R-:W-:-:S04]  /*14530*/  SHF.R.U32.HI R20, RZ, 0x2, R20 ;  /* 0x00000002ff147819 */ /* 0x000fc80000011614 */
[----:B------:R-:W-:Y:S01]  /*14540*/  LOP3.LUT R20, R20, R21, RZ, 0xfc, !PT ;  /* 0x0000001514147212 */ /* 0x000fe200078efcff */
[----:B------:R-:W-:-:S04]  /*14550*/  IMAD.SHL.U32 R21, R11, 0x8, RZ ;  /* 0x000000080b157824 */ /* 0x000fc800078e00ff */
[----:B------:R-:W-:Y:S01]  /*14560*/  IMAD.IADD R6, R20, 0x1, R25 ;  /* 0x0000000114067824 */ /* 0x000fe200078e0219 */
[----:B------:R-:W-:Y:S02]  /*14570*/  LOP3.LUT R21, R21, 0x18, RZ, 0xc0, !PT ;  /* 0x0000001815157812 */ /* 0x000fe400078ec0ff */
[----:B------:R-:W-:Y:S01]  /*14580*/  LOP3.LUT R20, R11, 0x7f, RZ, 0xc0, !PT ;  /* 0x0000007f0b147812 */ /* 0x000fe200078ec0ff */
[----:B0-----:R-:W-:Y:S01]  /*14590*/  @P6 IMAD.HI.U32 R5, R6, R4, RZ ;  /* 0x0000000406056227 */ /* 0x001fe200078e00ff */
[C---:B------:R-:W-:Y:S02]  /*145a0*/  LOP3.LUT R12, R21.reuse, 0x20, RZ, 0xfc, !PT ;  /* 0x00000020150c7812 */ /* 0x040fe400078efcff */
[----:B------:R-:W-:Y:S01]  /*145b0*/  LOP3.LUT R11, R21, 0x40, RZ, 0xfc, !PT ;  /* 0x00000040150b7812 */ /* 0x000fe200078efcff */
[----:B------:R-:W-:Y:S01]  /*145c0*/  IMAD.MOV.U32 R4, RZ, RZ, R6 ;  /* 0x000000ffff047224 */ /* 0x000fe200078e0006 */
[----:B-----5:R-:W-:Y:S02]  /*145d0*/  @P6 SHF.R.U32.HI R4, RZ, R0, R5 ;  /* 0x00000000ff046219 */ /* 0x020fe40000011605 */
[----:B------:R-:W-:-:S02]  /*145e0*/  SHF.R.U32.HI R20, RZ, 0x2, R20 ;  /* 0x00000002ff147819 */ /* 0x000fc40000011614 */
[--C-:B------:R-:W-:Y:S01]  /*145f0*/  SHF.R.S32.HI R0, RZ, 0x1f, R4.reuse ;  /* 0x0000001fff007819 */ /* 0x100fe20000011404 */
[----:B------:R-:W-:-:S04]  /*14600*/  IMAD.MOV R7, RZ, RZ, -R4 ;  /* 0x000000ffff077224 */ /* 0x000fc800078e0a04 */
[----:B------:R-:W-:-:S04]  /*14610*/  IMAD R0, R0, UR4, RZ ;  /* 0x0000000400007c24 */ /* 0x000fc8000f8e02ff */
[C---:B------:R-:W-:Y:S02]  /*14620*/  IMAD R0, R4.reuse, UR5, R0 ;  /* 0x0000000504007c24 */ /* 0x040fe4000f8e0200 */
[----:B------:R-:W-:-:S04]  /*14630*/  IMAD.WIDE.U32 R4, R4, UR4, R2 ;  /* 0x0000000404047c25 */ /* 0x000fc8000f8e0002 */
[----:B------:R-:W-:Y:S02]  /*14640*/  IMAD.IADD R5, R5, 0x1, R0 ;  /* 0x0000000105057824 */ /* 0x000fe400078e0200 */
[----:B-1----:R-:W-:-:S04]  /*14650*/  IMAD R0, R9, R7, R6 ;  /* 0x0000000709007224 */ /* 0x002fc800078e0206 */
[----:B------:R-:W-:Y:S01]  /*14660*/  IMAD.WIDE.U32 R4, R0, UR6, R4 ;  /* 0x0000000600047c25 */ /* 0x000fe2000f8e0004 */
[----:B------:R-:W-:-:S05]  /*14670*/  SHF.R.S32.HI R7, RZ, 0x1f, R0 ;  /* 0x0000001fff077819 */ /* 0x000fca0000011400 */
[----:B------:R-:W-:-:S04]  /*14680*/  IMAD R7, R7, UR6, RZ ;  /* 0x0000000607077c24 */ /* 0x000fc8000f8e02ff */
[----:B------:R-:W-:Y:S01]  /*14690*/  IMAD R7, R0, UR7, R7 ;  /* 0x0000000700077c24 */ /* 0x000fe2000f8e0207 */
[----:B------:R-:W-:-:S03]  /*146a0*/  LEA R0, P0, R4, UR8, 0x1 ;  /* 0x0000000804007c11 */ /* 0x000fc6000f8008ff */
[----:B------:R-:W-:Y:S02]  /*146b0*/  IMAD.IADD R5, R5, 0x1, R7 ;  /* 0x0000000105057824 */ /* 0x000fe400078e0207 */
[----:B------:R-:W0:Y:S03]  /*146c0*/  @P6 LDC R7, c[0x0][0x44c] ;  /* 0x00011300ff076b82 */ /* 0x000e260000000800 */
[----:B------:R-:W-:Y:S01]  /*146d0*/  LEA.HI.X R4, R4, UR9, R5, 0x1, P0 ;  /* 0x0000000904047c11 */ /* 0x000fe200080f0c05 */
[----:B------:R-:W-:-:S04]  /*146e0*/  VIADD R5, R6, 0x80 ;  /* 0x0000008006057836 */ /* 0x000fc80000000000 */
[----:B------:R-:W-:Y:S02]  /*146f0*/  IMAD.MOV.U32 R6, RZ, RZ, R5 ;  /* 0x000000ffff067224 */ /* 0x000fe400078e0005 */
[----:B0-----:R-:W-:-:S05]  /*14700*/  @P6 IMAD.HI.U32 R7, R5, R7, RZ ;  /* 0x0000000705076227 */ /* 0x001fca00078e00ff */
[----:B----4-:R-:W-:-:S05]  /*14710*/  @P6 SHF.R.U32.HI R6, RZ, R8, R7 ;  /* 0x00000008ff066219 */ /* 0x010fca0000011607 */
        /* <DEDUP_REMOVED lines=20> */
[----:B------:R-:W2:Y:S01]  /*14860*/  LDL R11, [R1+0x18] ;  /* 0x00001800010b7983 */ /* 0x000ea20000100800 */
[----:B------:R-:W-:Y:S02]  /*14870*/  IMAD R2, R28, R9, RZ ;  /* 0x000000091c027224 */ /* 0x000fe400078e02ff */
[----:B------:R-:W-:Y:S01]  /*14880*/  IMAD.IADD R25, R20, 0x1, R25 ;  /* 0x0000000114197824 */ /* 0x000fe200078e0219 */
[----:B------:R-:W0:Y:S04]  /*14890*/  SHFL.IDX PT, R5, R0, RZ, 0x1c1f ;  /* 0x001c1fff00057589 */ /* 0x000e2800000e0000 */
[----:B------:R-:W1:Y:S01]  /*148a0*/  SHFL.IDX PT, R6, R4, RZ, 0x1c1f ;  /* 0x001c1fff04067589 */ /* 0x000e6200000e0000 */
[----:B------:R-:W-:-:S13]  /*148b0*/  ISETP.GE.AND P3, PT, R25, R2, PT ;  /* 0x000000021900720c */ /* 0x000fda0003f66270 */
[----:B0-----:R-:W-:-:S05]  /*148c0*/  @!P3 LEA R5, P4, R10, R5, 0x1 ;  /* 0x000000050a05b211 */ /* 0x001fca00078808ff */
[----:B-1----:R-:W-:-:S04]  /*148d0*/  @!P3 IMAD.X R6, RZ, RZ, R6, P4 ;  /* 0x000000ffff06b224 */ /* 0x002fc800020e0606 */
[----:B------:R-:W-:Y:S02]  /*148e0*/  @!P3 IMAD.MOV.U32 R7, RZ, RZ, R6 ;  /* 0x000000ffff07b224 */ /* 0x000fe400078e0006 */
[----:B------:R-:W-:Y:S02]  /*148f0*/  @!P3 IMAD.MOV.U32 R6, RZ, RZ, R5 ;  /* 0x000000ffff06b224 */ /* 0x000fe400078e0005 */
[----:B------:R-:W0:Y:S04]  /*14900*/  SHFL.IDX PT, R5, R0, 0x1, 0x1c1f ;  /* 0x003c1f0000057f89 */ /* 0x000e2800000e0000 */
[----:B--2---:R-:W-:Y:S04]  /*14910*/  @!P3 LDGSTS.E.BYPASS.LTC128B.128 [R11+0xc400], desc[UR56][R6.64], !P0 ;  /* 0x0c400000060bbfae */ /* 0x004fe8000c101d78 */
        /* <DEDUP_REMOVED lines=44> */
.L_x_11311:
        /* <DEDUP_REMOVED lines=8> */
[----:B--2---:R1:W-:Y:S01]  /*14c60*/  @!P3 LDGSTS.E.BYPASS.LTC128B.128 [R0+0xec00], desc[UR56][R2.64], !P0 ;  /* 0x0ec000000200bfae */ /* 0x0043e2000c101d78 */
[----:B------:R-:W-:-:S03]  /*14c70*/  PLOP3.LUT P0, PT, PT, PT, PT, 0x80, 0x0 ;  /* 0x000000000000781c */ /* 0x000fc60003f0f070 */
[----:B------:R1:W-:Y:S04]  /*14c80*/  @!P3 LDGSTS.E.BYPASS.LTC128B.128 [R0+0x11c00], desc[UR56][R2.64+0x40], !P1 ;  /* 0x11c000400200bfae */ /* 0x0003e8000c901d78 */
[----:B------:R1:W-:Y:S01]  /*14c90*/  @!P3 LDGSTS.E.BYPASS.LTC128B.128 [R0+0x14c00], desc[UR56][R2.64+0x80], !P2 ;  /* 0x14c000800200bfae */ /* 0x0003e2000d101d78 */
[----:B------:R-:W-:-:S05]  /*14ca0*/  NOP ;  /* 0x0000000000007918 */ /* 0x000fca0000000000 */
.L_x_11231:
        /* <DEDUP_REMOVED lines=18> */
.L_x_11312:
[----:B------:R-:W-:Y:S05]  /*14dd0*/  BSYNC B0 ;  /* 0x0000000000007941 */ /* 0x000fea0003800000 */
.L_x_11232:
        /* <DEDUP_REMOVED lines=18> */
.L_x_11248:
[----:B------:R-:W2:Y:S01]  /*14f00*/  LDL R8, [R1+0x10] ;  /* 0x0000100001087983 */ /* 0x000ea20000100800 */
[----:B------:R-:W0:Y:S03]  /*14f10*/  LDC R4, c[0x0][0x430] ;  /* 0x00010c00ff047b82 */ /* 0x000e260000000800 */
[----:B------:R-:W3:Y:S04]  /*14f20*/  LDL R7, [R1+0x14] ;  /* 0x0000140001077983 */ /* 0x000ee80000100800 */
[----:B------:R-:W4:Y:S01]  /*14f30*/  LDL R6, [R1+0x4] ;  /* 0x0000040001067983 */ /* 0x000f220000100800 */
[----:B------:R-:W1:Y:S01]  /*14f40*/  S2R R2, SR_TID.X ;  /* 0x0000000000027919 */ /* 0x000e620000002100 */
        /* <DEDUP_REMOVED lines=11> */
[----:B0-----:R-:W-:-:S04]  /*15000*/  @P0 IMAD.HI.U32 R5, R4, R5, RZ ;  /* 0x0000000504050227 */ /* 0x001fc800078e00ff */
[----:B------:R-:W-:Y:S01]  /*15010*/  IMAD.MOV.U32 R2, RZ, RZ, R4 ;  /* 0x000000ffff027224 */ /* 0x000fe200078e0004 */
        /* <DEDUP_REMOVED lines=13> */
[----:B------:R-:W-:Y:S02]  /*150f0*/  IMAD.U32 R6, RZ, RZ, UR36 ;  /* 0x00000024ff067e24 */ /* 0x000fe4000f8e00ff */
[----:B------:R-:W-:-:S03]  /*15100*/  VIADD R23, R10, 0x1 ;  /* 0x000000010a177836 */ /* 0x000fc60000000000 */
[----:B------:R-:W-:Y:S02]  /*15110*/  ISETP.NE.AND P4, PT, R6, 0x3, PT ;  /* 0x000000030600780c */ /* 0x000fe40003f85270 */
        /* <DEDUP_REMOVED lines=8> */
.L_x_11236:
[----:B------:R-:W-:Y:S01]  /*151a0*/  IMAD R5, R23, 0x8, R17 ;  /* 0x0000000817057824 */ /* 0x000fe200078e0211 */
[----:B------:R-:W-:Y:S01]  /*151b0*/  SHF.L.U32 R0, R29, 0x1f, RZ ;  /* 0x0000001f1d007819 */ /* 0x000fe200000006ff */
[----:B------:R-:W-:Y:S03]  /*151c0*/  BSSY B1, `(.L_x_11237) ;  /* 0x0000003000017945 */ /* 0x000fe60003800000 */
[----:B------:R-:W0:Y:S02]  /*151d0*/  SYNCS.PHASECHK.TRANS64.TRYWAIT P0, [R5+URZ+0x2d840], R0 ;  /* 0x02d84000050075a7 */ /* 0x000e24000800017f */
[----:B0-----:R-:W-:Y:S05]  /*151e0*/  @!P0 BRA `(.L_x_11238) ;  /* 0x0000003800588947 */ /* 0x001fea0003800000 */
.L_x_11313:
[----:B------:R-:W-:Y:S05]  /*151f0*/  BSYNC B1 ;  /* 0x0000000000017941 */ /* 0x000fea0003800000 */
.L_x_11237:
        /* <DEDUP_REMOVED lines=57> */
.L_x_11323:
        /* <DEDUP_REMOVED lines=11> */
.L_x_11240:
        /* <DEDUP_REMOVED lines=11> */
.L_x_11241:
[----:B------:R1:W-:Y:S01]  /*156f0*/  SYNCS.ARRIVE.TRANS64.A1T0 RZ, [R5+URZ+0x2d830], RZ ;  /* 0x02d830ff05ff79a7 */ /* 0x0003e2000810003f */
[----:B------:R-:W-:Y:S05]  /*15700*/  @!P5 BRA `(.L_x_11242) ;  /* 0x000000000004d947 */ /* 0x000fea0003800000 */
[----:B------:R-:W-:Y:S01]  /*15710*/  BPT.TRAP 0x1 ;  /* 0x000000040000795c */ /* 0x000fe20000300000 */
.L_x_11242:
[----:B------:R-:W-:Y:S01]  /*15720*/  SHF.L.U32 R2, R20, 0x1f, RZ ;  /* 0x0000001f14027819 */ /* 0x000fe200000006ff */
[----:B-1----:R-:W-:Y:S01]  /*15730*/  IMAD R5, R10, 0x8, R17 ;  /* 0x000000080a057824 */ /* 0x002fe200078e0211 */
[----:B------:R-:W-:Y:S03]  /*15740*/  BSSY B1, `(.L_x_11243) ;  /* 0x0000003000017945 */ /* 0x000fe60003800000 */
[----:B------:R-:W1:Y:S02]  /*15750*/  SYNCS.PHASECHK.TRANS64.TRYWAIT P0, [R5+URZ+0x2d860], R2 ;  /* 0x02d86002050075a7 */ /* 0x000e64000800017f */
[----:B-1----:R-:W-:Y:S05]  /*15760*/  @!P0 BRA `(.L_x_11244) ;  /* 0x0000003800608947 */ /* 0x002fea0003800000 */
.L_x_11324:
[----:B------:R-:W-:Y:S05]  /*15770*/  BSYNC B1 ;  /* 0x0000000000017941 */ /* 0x000fea0003800000 */
.L_x_11243:
        /* <DEDUP_REMOVED lines=49> */
.L_x_11334:
        /* <DEDUP_REMOVED lines=29> */
.L_x_11246:
        /* <DEDUP_REMOVED lines=12> */
.L_x_11247:
        /* <DEDUP_REMOVED lines=8> */
.L_x_11235:
[----:B------:R-:W-:Y:S05]  /*15da0*/  BSYNC B0 ;  /* 0x0000000000007941 */ /* 0x000fea0003800000 */
.L_x_11234:
        /* <DEDUP_REMOVED lines=17> */
.L_x_11250:
[----:B------:R-:W-:Y:S05]  /*15ec0*/  BSYNC B0 ;  /* 0x0000000000007941 */ /* 0x000fea0003800000 */
.L_x_11249:
[----:B------:R-:W-:-:S05]  /*15ed0*/  IMAD.U32 R0, RZ, RZ, UR36 ;  /* 0x00000024ff007e24 */ /* 0x000fca000f8e00ff */
[----:B------:R-:W-:-:S13]  /*15ee0*/  ISETP.NE.AND P0, PT, R0, 0x3, PT ;  /* 0x000000030000780c */ /* 0x000fda0003f05270 */
[----:B------:R-:W-:Y:S05]  /*15ef0*/  @!P0 BRA `(.L_x_11251) ;  /* 0x0000000000048947 */ /* 0x000fea0003800000 */
[----:B------:R-:W-:Y:S01]  /*15f00*/  BPT.TRAP 0x1 ;  /* 0x000000040000795c */ /* 0x000fe20000300000 */
.L_x_11251:
[----:B------:R-:W2:Y:S01]  /*15f10*/  LDL.LU R2, [R1+0x8] ;  /* 0x0000080001027983 */ /* 0x000ea20000300800 */
[----:B------:R-:W-:Y:S01]  /*15f20*/  IMAD R0, R23, 0x8, R17 ;  /* 0x0000000817007824 */ /* 0x000fe200078e0211 */
[----:B------:R-:W-:Y:S01]  /*15f30*/  SHF.L.U32 R3, R29, 0x1f, RZ ;  /* 0x0000001f1d037819 */ /* 0x000fe200000006ff */
[----:B------:R-:W-:Y:S03]  /*15f40*/  BSSY B0, `(.L_x_11252) ;  /* 0x0000004000007945 */ /* 0x000fe60003800000 */
[----:B------:R-:W1:Y:S01]  /*15f50*/  SYNCS.PHASECHK.TRANS64.TRYWAIT P0, [R0+URZ+0x2d860], R3 ;  /* 0x02d86003000075a7 */ /* 0x000e62000800017f */
[----:B--2---:R-:W-:Y:S01]  /*15f60*/  IMAD R6, R22, -0x80, R2 ;  /* 0xffffff8016067824 */ /* 0x004fe200078e0202 */
[----:B-1----:R-:W-:Y:S06]  /*15f70*/  @!P0 BRA `(.L_x_11253) ;  /* 0x0000003400d48947 */ /* 0x002fec0003800000 */
.L_x_11335:
[----:B------:R-:W-:Y:S05]  /*15f80*/  BSYNC B0 ;  /* 0x0000000000007941 */ /* 0x000fea0003800000 */
.L_x_11252:
        /* <DEDUP_REMOVED lines=56> */
.L_x_11345:
        /* <DEDUP_REMOVED lines=13> */
.L_x_11255:
        /* <DEDUP_REMOVED lines=11> */
.L_x_11256:
[----:B------:R-:W-:Y:S01]  /*16490*/  VIADD R23, R23, 0x1 ;  /* 0x0000000117177836 */ /* 0x000fe20000000000 */
[----:B------:R0:W-:Y:S04]  /*164a0*/  SYNCS.ARRIVE.TRANS64.A1T0 RZ, [R0+URZ+0x2d850], RZ ;  /* 0x02d850ff00ff79a7 */ /* 0x0001e8000810003f */
[----:B------:R-:W-:-:S04]  /*164b0*/  ISETP.NE.AND P0, PT, R23, 0x2, PT ;  /* 0x000000021700780c */ /* 0x000fc80003f05270 */
[----:B0-----:R-:W-:Y:S02]  /*164c0*/  SEL R0, RZ, 0x1, P0 ;  /* 0x00000001ff007807 */ /* 0x001fe40000000000 */
[----:B------:R-:W-:Y:S02]  /*164d0*/  SEL R23, R23, RZ, P0 ;  /* 0x000000ff17177207 */ /* 0x000fe40000000000 */
[----:B------:R-:W-:-:S07]  /*164e0*/  LOP3.LUT R29, R29, R0, RZ, 0x3c, !PT ;  /* 0x000000001d1d7212 */ /* 0x000fce00078e3cff */
.L_x_11215:
[----:B------:R-:W-:Y:S05]  /*164f0*/  BSYNC B7 ;  /* 0x0000000000077941 */ /* 0x000fea0003800000 */
.L_x_11213:
        /* <DEDUP_REMOVED lines=11> */
.L_x_11257:
        /* <DEDUP_REMOVED lines=21> */
[----:B------:R0:W-:Y:S02]  /*16700*/  SHFL.IDX PT, R6, R24, 0x1, 0x1f ;  /* 0x00201f0018067f89 */ /* 0x0001e400000e0000 */
[----:B0-----:R-:W-:-:S02]  /*16710*/  IMAD.MOV.U32 R24, RZ, RZ, RZ ;  /* 0x000000ffff187224 */ /* 0x001fc400078e00ff */
[----:B--2---:R-:W-:Y:S02]  /*16720*/  @!P1 IMAD.MOV.U32 R25, RZ, RZ, R7 ;  /* 0x000000ffff199224 */ /* 0x004fe400078e0007 */
        /* <DEDUP_REMOVED lines=19> */
.L_x_11355:
[----:B------:R-:W-:Y:S02]  /*16860*/  ULDC UR4, c[0x0][0xc38] ;  /* 0x00030e0000047ab9 */ /* 0x000fe40000000800 */
[----:B------:R-:W-:-:S04]  /*16870*/  IMAD.U32 R4, RZ, RZ, UR4 ;  /* 0x00000004ff047e24 */ /* 0x000fc8000f8e00ff */
[----:B-1----:R-:W-:-:S04]  /*16880*/  IMAD R3, R14, R4, RZ ;  /* 0x000000040e037224 */ /* 0x002fc800078e02ff */
[----:B------:R-:W-:-:S05]  /*16890*/  IMAD.IADD R6, R6, 0x1, R3 ;  /* 0x0000000106067824 */ /* 0x000fca00078e0203 */
[----:B------:R-:W-:-:S13]  /*168a0*/  ISETP.GT.AND P6, PT, R6, R0, PT ;  /* 0x000000000600720c */ /* 0x000fda0003fc4270 */
[----:B------:R-:W-:Y:S05]  /*168b0*/  @P6 BRA `(.L_x_11260) ;  /* 0x0000000000a46947 */ /* 0x000fea0003800000 */
.L_x_11263:
        /* <DEDUP_REMOVED lines=35> */
.L_x_11363:
[----:B------:R-:W-:Y:S02]  /*16af0*/  ULDC UR4, c[0x0][0xc38] ;  /* 0x00030e0000047ab9 */ /* 0x000fe40000000800 */
[----:B------:R-:W-:-:S04]  /*16b00*/  IMAD.U32 R4, RZ, RZ, UR4 ;  /* 0x00000004ff047e24 */ /* 0x000fc8000f8e00ff */
[----:B-1----:R-:W-:-:S04]  /*16b10*/  IMAD R3, R14, R4, RZ ;  /* 0x000000040e037224 */ /* 0x002fc800078e02ff */
[----:B------:R-:W-:-:S05]  /*16b20*/  IMAD.IADD R6, R3, 0x1, R6 ;  /* 0x0000000103067824 */ /* 0x000fca00078e0206 */
[----:B------:R-:W-:-:S13]  /*16b30*/  ISETP.GT.AND P6, PT, R6, R0, PT ;  /* 0x000000000600720c */ /* 0x000fda0003fc4270 */
[----:B------:R-:W-:Y:S05]  /*16b40*/  @!P6 BRA `(.L_x_11263) ;  /* 0xfffffffc005ce947 */ /* 0x000fea000383ffff */
.L_x_11260:
        /* <DEDUP_REMOVED lines=10> */
.L_x_11368:
[----:B------:R-:W-:-:S13]  /*16bf0*/  ISETP.NE.AND P0, PT, R3, RZ, PT ;  /* 0x000000ff0300720c */ /* 0x000fda0003f05270 */
[----:B------:R-:W-:Y:S05]  /*16c00*/  @!P0 BRA `(.L_x_11265) ;  /* 0x0000000000108947 */ /* 0x000fea0003800000 */
[----:B------:R-:W-:Y:S01]  /*16c10*/  UMOV UR4, 0xffffffff ;  /* 0xffffffff00047882 */ /* 0x000fe20000000000 */
[----:B------:R-:W-:Y:S02]  /*16c20*/  VIADD R12, R7, 0xffffffff ;  /* 0xffffffff070c7836 */ /* 0x000fe40000000000 */
[----:B------:R-:W-:Y:S05]  /*16c30*/  BRA.DIV UR4, `(.L_x_11266) ;  /* 0x0000003a04787947 */ /* 0x000fea000b800000 */
[----:B------:R4:W0:Y:S02]  /*16c40*/  SHFL.IDX PT, R24, R2, R12, 0x1f ;  /* 0x00001f0c02187589 */ /* 0x00082400000e0000 */
.L_x_11265:
[----:B---3--:R-:W-:Y:S01]  /*16c50*/  ISETP.NE.AND P0, PT, R5, 0x1, PT ;  /* 0x000000010500780c */ /* 0x008fe20003f05270 */
[----:B0-----:R-:W-:-:S04]  /*16c60*/  IMAD R24, R24, R4, R6 ;  /* 0x0000000418187224 */ /* 0x001fc800078e0206 */
[----:B------:R-:W-:-:S08]  /*16c70*/  IMAD.IADD R0, R0, 0x1, -R24 ;  /* 0x0000000100007824 */ /* 0x000fd000078e0a18 */
[----:B------:R-:W-:Y:S05]  /*16c80*/  @!P0 BRA `(.L_x_11267) ;  /* 0x0000000000dc8947 */ /* 0x000fea0003800000 */
[----:B--2---:R-:W-:Y:S01]  /*16c90*/  IABS R4, R25 ;  /* 0x0000001900047213 */ /* 0x004fe20000000000 */
[----:B----4-:R-:W-:Y:S01]  /*16ca0*/  IMAD.MOV.U32 R2, RZ, RZ, RZ ;  /* 0x000000ffff027224 */ /* 0x010fe200078e00ff */
[----:B------:R-:W-:Y:S02]  /*16cb0*/  IABS R6, R5 ;  /* 0x0000000500067213 */ /* 0x000fe40000000000 */
[----:B-1----:R-:W0:Y:S08]  /*16cc0*/  I2F.RP R7, R4 ;  /* 0x0000000400077306 */ /* 0x002e300000209400 */
[----:B------:R-:W-:Y:S08]  /*16cd0*/  I2F.RP R10, R6 ;  /* 0x00000006000a7306 */ /* 0x000ff00000209400 */
[----:B0-----:R-:W0:Y:S02]  /*16ce0*/  MUFU.RCP R7, R7 ;  /* 0x0000000700077308 */ /* 0x001e240000001000 */
[----:B0-----:R-:W-:Y:S01]  /*16cf0*/  VIADD R8, R7, 0xffffffe ;  /* 0x0ffffffe07087836 */ /* 0x001fe20000000000 */
[----:B------:R-:W-:-:S05]  /*16d00*/  IABS R7, R25 ;  /* 0x0000001900077213 */ /* 0x000fca0000000000 */
[----:B------:R0:W1:Y:S02]  /*16d10*/  F2I.FTZ.U32.TRUNC.NTZ R3, R8 ;  /* 0x0000000800037305 */ /* 0x000064000021f000 */
[----:B0-----:R-:W-:Y:S01]  /*16d20*/  IABS R8, R0 ;  /* 0x0000000000087213 */ /* 0x001fe20000000000 */
[----:B-1----:R-:W-:-:S04]  /*16d30*/  IMAD.MOV R9, RZ, RZ, -R3 ;  /* 0x000000ffff097224 */ /* 0x002fc800078e0a03 */
[----:B------:R-:W-:-:S04]  /*16d40*/  IMAD R9, R9, R4, RZ ;  /* 0x0000000409097224 */ /* 0x000fc800078e02ff */
[----:B------:R-:W-:Y:S02]  /*16d50*/  IMAD.HI.U32 R3, R3, R9, R2 ;  /* 0x0000000903037227 */ /* 0x000fe400078e0002 */
[----:B------:R-:W0:Y:S02]  /*16d60*/  MUFU.RCP R2, R10 ;  /* 0x0000000a00027308 */ /* 0x000e240000001000 */
[----:B------:R-:W-:Y:S02]  /*16d70*/  IMAD.MOV R9, RZ, RZ, -R7 ;  /* 0x000000ffff097224 */ /* 0x000fe400078e0a07 */
[----:B------:R-:W-:-:S04]  /*16d80*/  IMAD.HI.U32 R7, R3, R8, RZ ;  /* 0x0000000803077227 */ /* 0x000fc800078e00ff */
[----:B------:R-:W-:-:S05]  /*16d90*/  IMAD R9, R7, R9, R8 ;  /* 0x0000000907097224 */ /* 0x000fca00078e0208 */
[----:B------:R-:W-:Y:S01]  /*16da0*/  ISETP.GT.U32.AND P1, PT, R4, R9, PT ;  /* 0x000000090400720c */ /* 0x000fe20003f24070 */
[----:B0-----:R-:W-:Y:S02]  /*16db0*/  VIADD R8, R2, 0xffffffe ;  /* 0x0ffffffe02087836 */ /* 0x001fe40000000000 */
[----:B------:R-:W-:Y:S02]  /*16dc0*/  IMAD.MOV.U32 R2, RZ, RZ, RZ ;  /* 0x000000ffff027224 */ /* 0x000fe400078e00ff */
[----:B------:R-:W0:Y:S08]  /*16dd0*/  F2I.FTZ.U32.TRUNC.NTZ R3, R8 ;  /* 0x0000000800037305 */ /* 0x000e30000021f000 */
[----:B------:R-:W-:-:S02]  /*16de0*/  @!P1 IMAD.IADD R9, R9, 0x1, -R4 ;  /* 0x0000000109099824 */ /* 0x000fc400078e0a04 */
[----:B------:R-:W-:Y:S01]  /*16df0*/  @!P1 VIADD R7, R7, 0x1 ;  /* 0x0000000107079836 */ /* 0x000fe20000000000 */
[----:B------:R-:W-:Y:S02]  /*16e00*/  ISETP.NE.AND P1, PT, R25, RZ, PT ;  /* 0x000000ff1900720c */ /* 0x000fe40003f25270 */
[----:B------:R-:W-:Y:S02]  /*16e10*/  ISETP.GE.U32.AND P0, PT, R9, R4, PT ;  /* 0x000000040900720c */ /* 0x000fe40003f06070 */
[----:B------:R-:W-:Y:S01]  /*16e20*/  IABS R4, R5 ;  /* 0x0000000500047213 */ /* 0x000fe20000000000 */
[----:B0-----:R-:W-:-:S04]  /*16e30*/  IMAD.MOV R9, RZ, RZ, -R3 ;  /* 0x000000ffff097224 */ /* 0x001fc800078e0a03 */
[----:B------:R-:W-:Y:S02]  /*16e40*/  IMAD.MOV R4, RZ, RZ, -R4 ;  /* 0x000000ffff047224 */ /* 0x000fe400078e0a04 */
[----:B------:R-:W-:-:S04]  /*16e50*/  IMAD R9, R9, R6, RZ ;  /* 0x0000000609097224 */ /* 0x000fc800078e02ff */
[----:B------:R-:W-:Y:S01]  /*16e60*/  IMAD.HI.U32 R2, R3, R9, R2 ;  /* 0x0000000903027227 */ /* 0x000fe200078e0002 */
[----:B------:R-:W-:-:S03]  /*16e70*/  LOP3.LUT R3, R0, R25, RZ, 0x3c, !PT ;  /* 0x0000001900037212 */ /* 0x000fc600078e3cff */
[----:B------:R-:W-:Y:S01]  /*16e80*/  @P0 VIADD R7, R7, 0x1 ;  /* 0x0000000107070836 */ /* 0x000fe20000000000 */
[----:B------:R-:W-:-:S13]  /*16e90*/  ISETP.GE.AND P2, PT, R3, RZ, PT ;  /* 0x000000ff0300720c */ /* 0x000fda0003f46270 */
        /* <DEDUP_REMOVED lines=22> */
.L_x_11267:
[----:B----4-:R-:W0:Y:S02]  /*17000*/  LDC.64 R2, c[0x0][0xc90] ;  /* 0x00032400ff027b82 */ /* 0x010e240000000a00 */
[----:B0-----:R-:W-:-:S05]  /*17010*/  IMAD.WIDE R2, R27, 0x4, R2 ;  /* 0x000000041b027825 */ /* 0x001fca00078e0202 */
[----:B-1----:R0:W2:Y:S02]  /*17020*/  LDG.E R7, desc[UR56][R2.64] ;  /* 0x0000003802077981 */ /* 0x0020a4000c1e1900 */
[----:B0-----:R-:W-:Y:S02]  /*17030*/  IMAD.MOV.U32 R2, RZ, RZ, RZ ;  /* 0x000000ffff027224 */ /* 0x001fe400078e00ff */
[----:B--2---:R-:W-:-:S05]  /*17040*/  IMAD R5, R25, R7, RZ ;  /* 0x0000000719057224 */ /* 0x004fca00078e02ff */
[-C--:B------:R-:W-:Y:S02]  /*17050*/  IABS R6, R5.reuse ;  /* 0x0000000500067213 */ /* 0x080fe40000000000 */
[----:B------:R-:W-:Y:S02]  /*17060*/  IABS R10, R5 ;  /* 0x00000005000a7213 */ /* 0x000fe40000000000 */
[----:B------:R-:W0:Y:S08]  /*17070*/  I2F.RP R8, R6 ;  /* 0x0000000600087306 */ /* 0x000e300000209400 */
[----:B0-----:R-:W0:Y:S02]  /*17080*/  MUFU.RCP R8, R8 ;  /* 0x0000000800087308 */ /* 0x001e240000001000 */
[----:B0-----:R-:W-:-:S02]  /*17090*/  VIADD R9, R8, 0xffffffe ;  /* 0x0ffffffe08097836 */ /* 0x001fc40000000000 */
[----:B------:R-:W-:-:S04]  /*170a0*/  IMAD.MOV R8, RZ, RZ, -R10 ;  /* 0x000000ffff087224 */ /* 0x000fc800078e0a0a */
[----:B------:R-:W0:Y:S02]  /*170b0*/  F2I.FTZ.U32.TRUNC.NTZ R3, R9 ;  /* 0x0000000900037305 */ /* 0x000e24000021f000 */
[----:B0-----:R-:W-:-:S04]  /*170c0*/  IMAD.MOV R11, RZ, RZ, -R3 ;  /* 0x000000ffff0b7224 */ /* 0x001fc800078e0a03 */
[----:B------:R-:W-:-:S04]  /*170d0*/  IMAD R11, R11, R6, RZ ;  /* 0x000000060b0b7224 */ /* 0x000fc800078e02ff */
[----:B------:R-:W-:Y:S01]  /*170e0*/  IMAD.HI.U32 R3, R3, R11, R2 ;  /* 0x0000000b03037227 */ /* 0x000fe200078e0002 */
        /* <DEDUP_REMOVED lines=11> */
[----:B------:R-:W-:-:S04]  /*171a0*/  IMAD.MOV.U32 R2, RZ, RZ, R3 ;  /* 0x000000ffff027224 */ /* 0x000fc800078e0003 */
        /* <DEDUP_REMOVED lines=31> */
[----:B------:R-:W-:Y:S01]  /*173a0*/  @!P1 LOP3.LUT R2, RZ, R4, RZ, 0x33, !PT ;  /* 0x00000004ff029212 */ /* 0x000fe200078e33ff */
[----:B------:R-:W-:-:S04]  /*173b0*/  IMAD.MOV R4, RZ, RZ, -R4 ;  /* 0x000000ffff047224 */ /* 0x000fc800078e0a04 */
[----:B------:R-:W-:-:S07]  /*173c0*/  IMAD R26, R2, R4, R5 ;  /* 0x00000004021a7224 */ /* 0x000fce00078e0205 */
.L_x_11268:
[----:B------:R-:W-:-:S05]  /*173d0*/  LOP3.LUT R2, RZ, R2, RZ, 0x33, !PT ;  /* 0x00000002ff027212 */ /* 0x000fca00078e33ff */
[----:B------:R-:W-:Y:S01]  /*173e0*/  IMAD.IADD R25, R25, 0x1, R2 ;  /* 0x0000000119197824 */ /* 0x000fe200078e0202 */
[----:B------:R-:W-:Y:S06]  /*173f0*/  BRA `(.L_x_11269) ;  /* 0x00000000001c7947 */ /* 0x000fec0003800000 */
.L_x_11261:
[----:B------:R-:W-:Y:S01]  /*17400*/  UMOV UR4, URZ ;  /* 0x0000003f00047c82 */ /* 0x000fe20008000000 */
[----:B------:R-:W-:Y:S01]  /*17410*/  UMOV UR5, URZ ;  /* 0x0000003f00057c82 */ /* 0x000fe20008000000 */
[----:B------:R-:W-:Y:S01]  /*17420*/  ULDC UR6, c[0x0][0xc3c] ;  /* 0x00030f0000067ab9 */ /* 0x000fe20000000800 */
[----:B------:R-:W-:Y:S02]  /*17430*/  IMAD.MOV.U32 R24, RZ, RZ, R0 ;  /* 0x000000ffff187224 */ /* 0x000fe400078e0000 */
[----:B------:R-:W-:Y:S02]  /*17440*/  IMAD.U32 R25, RZ, RZ, UR4 ;  /* 0x00000004ff197e24 */ /* 0x000fe4000f8e00ff */
[----:B------:R-:W-:Y:S02]  /*17450*/  IMAD.U32 R26, RZ, RZ, UR5 ;  /* 0x00000005ff1a7e24 */ /* 0x000fe4000f8e00ff */
[----:B------:R-:W-:-:S07]  /*17460*/  IMAD.U32 R27, RZ, RZ, UR6 ;  /* 0x00000006ff1b7e24 */ /* 0x000fce000f8e00ff */
.L_x_11269:
        /* <DEDUP_REMOVED lines=10> */
.L_x_11258:
[----:B------:R-:W-:Y:S02]  /*17510*/  ULDC UR4, c[0x0][0xc3c] ;  /* 0x00030f0000047ab9 */ /* 0x000fe40000000800 */
[----:B-1----:R-:W-:-:S13]  /*17520*/  ISETP.GE.AND P0, PT, R27, UR4, PT ;  /* 0x000000041b007c0c */ /* 0x002fda000bf06270 */
[----:B------:R-:W-:Y:S05]  /*17530*/  @!P0 BRA `(.L_x_11270) ;  /* 0xffffffb000088947 */ /* 0x000fea000383ffff */
[----:B------:R-:W-:Y:S05]  /*17540*/  BSYNC B8 ;  /* 0x0000000000087941 */ /* 0x000fea0003800000 */
.L_x_11199:
[----:B-1----:R-:W3:Y:S01]  /*17550*/  LDL.LU R0, [R1+0x28] ;  /* 0x0000280001007983 */ /* 0x002ee20000300800 */
[----:B------:R-:W-:Y:S01]  /*17560*/  BSSY B0, `(.L_x_11271) ;  /* 0x000000b000007945 */ /* 0x000fe20003800000 */
[----:B------:R-:W1:Y:S01]  /*17570*/  S2R R5, SR_CgaCtaId ;  /* 0x0000000000057919 */ /* 0x000e620000008800 */
[----:B---3--:R-:W-:-:S05]  /*17580*/  VIADD R0, R0, 0x1 ;  /* 0x0000000100007836 */ /* 0x008fca0000000000 */
[----:B------:R-:W-:-:S04]  /*17590*/  LEA.HI R2, R0, R0, RZ, 0x1 ;  /* 0x0000000000027211 */ /* 0x000fc800078f08ff */
[----:B------:R-:W-:Y:S02]  /*175a0*/  LOP3.LUT R3, R2, 0xfffffffe, RZ, 0xc0, !PT ;  /* 0xfffffffe02037812 */ /* 0x000fe400078ec0ff */
[----:B------:R-:W-:-:S03]  /*175b0*/  MOV R2, 0x400 ;  /* 0x0000040000027802 */ /* 0x000fc60000000f00 */
[----:B------:R-:W-:Y:S01]  /*175c0*/  IMAD.IADD R0, R0, 0x1, -R3 ;  /* 0x0000000100007824 */ /* 0x000fe200078e0a03 */
[----:B-1----:R-:W-:-:S04]  /*175d0*/  LEA R5, R5, R2, 0x18 ;  /* 0x0000000205057211 */ /* 0x002fc800078ec0ff */
[----:B------:R-:W-:-:S04]  /*175e0*/  SHF.L.U32 R0, R0, 0x1f, RZ ;  /* 0x0000001f00007819 */ /* 0x000fc800000006ff */
[----:B------:R-:W1:Y:S02]  /*175f0*/  SYNCS.PHASECHK.TRANS64.TRYWAIT P0, [R5+URZ+0x2d820], R0 ;  /* 0x02d82000050075a7 */ /* 0x000e64000800017f */
[----:B-1----:R-:W-:Y:S05]  /*17600*/  @!P0 BRA `(.L_x_11272) ;  /* 0x00000030002c8947 */ /* 0x002fea0003800000 */
.L_x_11371:
[----:B------:R-:W-:Y:S05]  /*17610*/  BSYNC B0 ;  /* 0x0000000000007941 */ /* 0x000fea0003800000 */
.L_x_11271:
[----:B------:R-:W-:-:S03]  /*17620*/  UMOV UR4, 0xffffffff ;  /* 0xffffffff00047882 */ /* 0x000fc60000000000 */
[----:B------:R-:W-:Y:S05]  /*17630*/  BRA.DIV UR4, `(.L_x_11273) ;  /* 0x0000003204347947 */ /* 0x000fea000b800000 */
[----:B-1----:R-:W1:Y:S02]  /*17640*/  S2R R0, SR_TID.X ;  /* 0x0000000000007919 */ /* 0x002e640000002100 */
[----:B-1----:R-:W-:-:S04]  /*17650*/  SHF.R.U32.HI R0, RZ, 0x5, R0 ;  /* 0x00000005ff007819 */ /* 0x002fc80000011600 */
[----:B------:R-:W-:-:S05]  /*17660*/  LOP3.LUT R0, R0, 0x3, RZ, 0xc0, !PT ;  /* 0x0000000300007812 */ /* 0x000fca00078ec0ff */
[----:B------:R1:W3:Y:S02]  /*17670*/  SHFL.IDX PT, R14, R0, RZ, 0x1f ;  /* 0x00001fff000e7589 */ /* 0x0002e400000e0000 */
.L_x_11374:
[----:B---3--:R-:W-:Y:S01]  /*17680*/  ISETP.NE.AND P0, PT, R14, RZ, PT ;  /* 0x000000ff0e00720c */ /* 0x008fe20003f05270 */
[----:B------:R-:W-:-:S12]  /*17690*/  BSSY B0, `(.L_x_11274) ;  /* 0x0000024000007945 */ /* 0x000fd80003800000 */
[----:B------:R-:W-:Y:S05]  /*176a0*/  @P0 BRA `(.L_x_11275) ;  /* 0x0000000000880947 */ /* 0x000fea0003800000 */
[----:B------:R-:W-:-:S03]  /*176b0*/  UMOV UR4, 0xffffffff ;  /* 0xffffffff00047882 */ /* 0x000fc60000000000 */
[----:B------:R-:W-:Y:S05]  /*176c0*/  BRA.DIV UR4, `(.L_x_11276) ;  /* 0x0000003204447947 */ /* 0x000fea000b800000 */
[----:B------:R-:W-:-:S13]  /*176d0*/  ELECT P6, URZ, PT ;  /* 0x00000000003f782f */ /* 0x000fda00038c0000 */
.L_x_11377:
[----:B------:R-:W-:Y:S05]  /*176e0*/  @!P6 BRA `(.L_x_11275) ;  /* 0x000000000078e947 */ /* 0x000fea0003800000 */
[----:B------:R-:W-:-:S06]  /*176f0*/  ULOP3.LUT UR4, UR44, 0x2, URZ, 0xfc, !UPT ;  /* 0x000000022c047892 */ /* 0x000fcc000f8efc3f */
[----:B-1----:R-:W-:-:S05]  /*17700*/  IMAD.U32 R0, RZ, RZ, UR4 ;  /* 0x00000004ff007e24 */ /* 0x002fca000f8e00ff */
[----:B------:R-:W-:-:S13]  /*17710*/  ISETP.NE.AND P0, PT, R0, 0x3, PT ;  /* 0x000000030000780c */ /* 0x000fda0003f05270 */
[----:B------:R-:W-:Y:S05]  /*17720*/  @!P0 BRA `(.L_x_11277) ;  /* 0x0000000000048947 */ /* 0x000fea0003800000 */
[----:B------:R-:W-:Y:S01]  /*17730*/  BPT.TRAP 0x1 ;  /* 0x000000040000795c */ /* 0x000fe20000300000 */
.L_x_11277:
[----:B------:R-:W-:Y:S01]  /*17740*/  IMAD R3, R23, 0x8, R5 ;  /* 0x0000000817037824 */ /* 0x000fe200078e0205 */
[----:B------:R-:W-:Y:S01]  /*17750*/  SHF.L.U32 R2, R29, 0x1f, RZ ;  /* 0x0000001f1d027819 */ /* 0x000fe200000006ff */
[----:B------:R-:W-:-:S03]  /*17760*/  VIADD R23, R23, 0x1 ;  /* 0x0000000117177836 */ /* 0x000fc60000000000 */
[----:B------:R-:W1:Y:S02]  /*17770*/  SYNCS.PHASECHK.TRANS64.TRYWAIT P1, [R3+URZ+0x2d840], R2 ;  /* 0x02d84002030075a7 */ /* 0x000e64000802017f */
[----:B------:R-:W-:-:S04]  /*17780*/  ISETP.NE.AND P2, PT, R23, 0x2, PT ;  /* 0x000000021700780c */ /* 0x000fc80003f45270 */
[----:B------:R-:W-:Y:S01]  /*17790*/  SEL R0, RZ, 0x1, P2 ;  /* 0x00000001ff007807 */ /* 0x000fe20001000000 */
[----:B-1----:R-:W-:Y:S08]  /*177a0*/  @!P1 BRA `(.L_x_11278) ;  /* 0x00000030002c9947 */ /* 0x002ff00003800000 */
.L_x_11378:
[----:B------:R-:W-:Y:S02]  /*177b0*/  SEL R23, R23, RZ, P2 ;  /* 0x000000ff17177207 */ /* 0x000fe40001000000 */
[----:B------:R-:W-:Y:S01]  /*177c0*/  LOP3.LUT R0, R29, R0, RZ, 0x3c, !PT ;  /* 0x000000001d007212 */ /* 0x000fe200078e3cff */
[----:B------:R-:W-:Y:S06]  /*177d0*/  @!P0 BRA `(.L_x_11279) ;  /* 0x0000000000048947 */ /* 0x000fec0003800000 */
[----:B------:R-:W-:Y:S01]  /*177e0*/  BPT.TRAP 0x1 ;  /* 0x000000040000795c */ /* 0x000fe20000300000 */
.L_x_11279:
[----:B------:R-:W-:Y:S01]  /*177f0*/  IMAD R23, R23, 0x8, R5 ;  /* 0x0000000817177824 */ /* 0x000fe200078e0205 */
[----:B------:R-:W-:-:S04]  /*17800*/  SHF.L.U32 R0, R0, 0x1f, RZ ;  /* 0x0000001f00007819 */ /* 0x000fc800000006ff */
[----:B------:R-:W3:Y:S02]  /*17810*/  SYNCS.PHASECHK.TRANS64.TRYWAIT P1, [R23+URZ+0x2d840], R0 ;  /* 0x02d84000170075a7 */ /* 0x000ee4000802017f */
[----:B---3--:R-:W-:Y:S05]  /*17820*/  @!P1 BRA `(.L_x_11280) ;  /* 0x0000003000209947 */ /* 0x008fea0003800000 */
.L_x_11379:
[----:B------:R-:W-:Y:S05]  /*17830*/  @!P0 BRA `(.L_x_11281) ;  /* 0x0000000000048947 */ /* 0x000fea0003800000 */
[----:B------:R-:W-:Y:S01]  /*17840*/  BPT.TRAP 0x1 ;  /* 0x000000040000795c */ /* 0x000fe20000300000 */
.L_x_11281:
[----:B------:R-:W4:Y:S02]  /*17850*/  SYNCS.PHASECHK.TRANS64.TRYWAIT P1, [R3+URZ+0x2d860], R2 ;  /* 0x02d86002030075a7 */ /* 0x000f24000802017f */
[----:B----4-:R-:W-:Y:S05]  /*17860*/  @!P1 BRA `(.L_x_11282) ;  /* 0x0000003000249947 */ /* 0x010fea0003800000 */
.L_x_11380:
[----:B------:R-:W-:Y:S05]  /*17870*/  @!P0 BRA `(.L_x_11283) ;  /* 0x0000000000048947 */ /* 0x000fea0003800000 */
[----:B------:R-:W-:Y:S01]  /*17880*/  BPT.TRAP 0x1 ;  /* 0x000000040000795c */ /* 0x000fe20000300000 */
.L_x_11283:
[----:B------:R0:W0:Y:S02]  /*17890*/  SYNCS.PHASECHK.TRANS64.TRYWAIT P0, [R23+URZ+0x2d860], R0 ;  /* 0x02d86000170075a7 */ /* 0x000024000800017f */
[----:B0-----:R-:W-:Y:S05]  /*178a0*/  @!P0 NANOSLEEP.SYNCS 0x989680 ;  /* 0x009896800000895d */ /* 0x001fea0003900000 */
[----:B------:R-:W0:Y:S02]  /*178b0*/  @!P0 SYNCS.PHASECHK.TRANS64 P0, [R23+URZ+0x2d860], R0 ;  /* 0x02d86000170085a7 */ /* 0x000e24000800007f */
[----:B0-----:R-:W-:Y:S05]  /*178c0*/  @!P0 BRA `(.L_x_11283) ;  /* 0xfffffffc00f08947 */ /* 0x001fea000383ffff */
.L_x_11275:
[----:B------:R-:W-:Y:S05]  /*178d0*/  BSYNC B0 ;  /* 0x0000000000007941 */ /* 0x000fea0003800000 */
.L_x_11274:
[----:B------:R-:W-:Y:S05]  /*178e0*/  EXIT ;  /* 0x000000000000794d */ /* 0x000fea0003800000 */
.L_x_11098:
[----:B0-----:R-:W-:-:S04]  /*178f0*/  IMAD.U32 R3, RZ, RZ, UR41 ;  /* 0x00000029ff037e24 */ /* 0x001fc8000f8e00ff */
[----:B------:R0:W1:Y:S03]  /*17900*/  SYNCS.PHASECHK.TRANS64.TRYWAIT P1, [R3+URZ+0x2d800], R0 ;  /* 0x02d80000030075a7 */ /* 0x000066000802017f */
[----:B-1----:R-:W-:Y:S05]  /*17910*/  @!P1 NANOSLEEP.SYNCS 0x989680 ;  /* 0x009896800000995d */ /* 0x002fea0003900000 */
[----:B------:R-:W1:Y:S02]  /*17920*/  @!P1 SYNCS.PHASECHK.TRANS64 P1, [R3+URZ+0x2d800], R0 ;  /* 0x02d80000030095a7 */ /* 0x000e64000802007f */
[----:B-1----:R-:W-:Y:S05]  /*17930*/  @!P1 BRA `(.L_x_11098) ;  /* 0xfffffffc00ec9947 */ /* 0x002fea000383ffff */
[----:B------:R-:W-:Y:S05]  /*17940*/  BRA `(.L_x_11284) ;  /* 0xfffffea400f47947 */ /* 0x000fea000383ffff */
.L_x_11102:
[----:B-1----:R1:W2:Y:S02]  /*17950*/  SYNCS.PHASECHK.TRANS64.TRYWAIT P1, [R3+URZ+0x2d830], R0 ;  /* 0x02d83000030075a7 */ /* 0x0022a4000802017f */
[----:B--2---:R-:W-:Y:S05]  /*17960*/  @!P1 NANOSLEEP.SYNCS 0x989680 ;  /* 0x009896800000995d */ /* 0x004fea0003900000 */
[----:B------:R-:W2:Y:S02]  /*17970*/  @!P1 SYNCS.PHASECHK.TRANS64 P1, [R3+URZ+0x2d830], R0 ;  /* 0x02d83000030095a7 */ /* 0x000ea4000802007f */
[----:B--2---:R-:W-:Y:S05]  /*17980*/  @!P1 BRA `(.L_x_11102) ;  /* 0xfffffffc00f09947 */ /* 0x004fea000383ffff */
[----:B------:R-:W-:Y:S05]  /*17990*/  BRA `(.L_x_11101) ;  /* 0xfffffea800107947 */ /* 0x000fea000383ffff */
.L_x_11119:
[----:B-1-3--:R-:W-:-:S04]  /*179a0*/  IMAD.U32 R8, RZ, RZ, UR6 ;  /* 0x00000006ff087e24 */ /* 0x00afc8000f8e00ff */
[----:B------:R1:W2:Y:S03]  /*179b0*/  SYNCS.PHASECHK.TRANS64.TRYWAIT P1, [R8+URZ+0x2d830], R3 ;  /* 0x02d83003080075a7 */ /* 0x0002a6000802017f */
[----:B--2---:R-:W-:Y:S05]  /*179c0*/  @!P1 NANOSLEEP.SYNCS 0x989680 ;  /* 0x009896800000995d */ /* 0x004fea0003900000 */
[----:B------:R-:W2:Y:S02]  /*179d0*/  @!P1 SYNCS.PHASECHK.TRANS64 P1, [R8+URZ+0x2d830], R3 ;  /* 0x02d83003080095a7 */ /* 0x000ea4000802007f */
[----:B--2---:R-:W-:Y:S05]  /*179e0*/  @!P1 BRA `(.L_x_11119) ;  /* 0xfffffffc00ec9947 */ /* 0x004fea000383ffff */
[----:B------:R-:W-:Y:S05]  /*179f0*/  BRA `(.L_x_11116) ;  /* 0xfffffedc00187947 */ /* 0x000fea000383ffff */
.L_x_11123:
[----:B-1----:R-:W-:-:S04]  /*17a00*/  IMAD.U32 R7, RZ, RZ, UR6 ;  /* 0x00000006ff077e24 */ /* 0x002fc8000f8e00ff */
[----:B------:R1:W2:Y:S03]  /*17a10*/  SYNCS.PHASECHK.TRANS64.TRYWAIT P1, [R7+URZ+0x2d850], R3 ;  /* 0x02d85003070075a7 */ /* 0x0002a6000802017f */
[----:B--2---:R-:W-:Y:S05]  /*17a20*/  @!P1 NANOSLEEP.SYNCS 0x989680 ;  /* 0x009896800000995d */ /* 0x004fea0003900000 */
[----:B------:R-:W2:Y:S02]  /*17a30*/  @!P1 SYNCS.PHASECHK.TRANS64 P1, [R7+URZ+0x2d850], R3 ;  /* 0x02d85003070095a7 */ /* 0x000ea4000802007f */
[----:B--2---:R-:W-:Y:S05]  /*17a40*/  @!P1 BRA `(.L_x_11123) ;  /* 0xfffffffc00ec9947 */ /* 0x004fea000383ffff */
[----:B------:R-:W-:Y:S05]  /*17a50*/  BRA `(.L_x_11120) ;  /* 0xfffffedc00c47947 */ /* 0x000fea000383ffff */
.L_x_11142:
[----:B-1----:R-:W-:-:S04]  /*17a60*/  IMAD.U32 R6, RZ, RZ, UR6 ;  /* 0x00000006ff067e24 */ /* 0x002fc8000f8e00ff */
[----:B------:R1:W2:Y:S03]  /*17a70*/  SYNCS.PHASECHK.TRANS64.TRYWAIT P1, [R6+URZ+0x2d830], R3 ;  /* 0x02d83003060075a7 */ /* 0x0002a6000802017f */
[----:B--2---:R-:W-:Y:S05]  /*17a80*/  @!P1 NANOSLEEP.SYNCS 0x989680 ;  /* 0x009896800000995d */ /* 0x004fea0003900000 */
[----:B------:R-:W2:Y:S02]  /*17a90*/  @!P1 SYNCS.PHASECHK.TRANS64 P1, [R6+URZ+0x2d830], R3 ;  /* 0x02d83003060095a7 */ /* 0x000ea4000802007f */
[----:B--2---:R-:W-:Y:S05]  /*17aa0*/  @!P1 BRA `(.L_x_11142) ;  /* 0xfffffffc00ec9947 */ /* 0x004fea000383ffff */
[----:B------:R-:W-:Y:S05]  /*17ab0*/  BRA `(.L_x_11139) ;  /* 0xffffff1000a87947 */ /* 0x000fea000383ffff */
.L_x_11146:
[----:B-1----:R-:W-:-:S04]  /*17ac0*/  IMAD.U32 R5, RZ, RZ, UR6 ;  /* 0x00000006ff057e24 */ /* 0x002fc8000f8e00ff */
[----:B------:R1:W2:Y:S03]  /*17ad0*/  SYNCS.PHASECHK.TRANS64.TRYWAIT P1, [R5+URZ+0x2d850], R3 ;  /* 0x02d85003050075a7 */ /* 0x0002a6000802017f */
[----:B--2---:R-:W-:Y:S05]  /*17ae0*/  @!P1 NANOSLEEP.SYNCS 0x989680 ;  /* 0x009896800000995d */ /* 0x004fea0003900000 */
[----:B------:R-:W2:Y:S02]  /*17af0*/  @!P1 SYNCS.PHASECHK.TRANS64 P1, [R5+URZ+0x2d850], R3 ;  /* 0x02d85003050095a7 */ /* 0x000ea4000802007f */
[----:B--2---:R-:W-:Y:S05]  /*17b00*/  @!P1 BRA `(.L_x_11146) ;  /* 0xfffffffc00ec9947 */ /* 0x004fea000383ffff */
[----:B------:R-:W-:Y:S05]  /*17b10*/  BRA `(.L_x_11143) ;  /* 0xffffff1400547947 */ /* 0x000fea000383ffff */
.L_x_11154:
[----:B-1-3--:R-:W-:-:S04]  /*17b20*/  IMAD.U32 R8, RZ, RZ, UR6 ;  /* 0x00000006ff087e24 */ /* 0x00afc8000f8e00ff */
[----:B------:R1:W2:Y:S03]  /*17b30*/  SYNCS.PHASECHK.TRANS64.TRYWAIT P1, [R8+URZ+0x2d830], R3 ;  /* 0x02d83003080075a7 */ /* 0x0002a6000802017f */
[----:B--2---:R-:W-:Y:S05]  /*17b40*/  @!P1 NANOSLEEP.SYNCS 0x989680 ;  /* 0x009896800000995d */ /* 0x004fea0003900000 */
[----:B------:R-:W2:Y:S02]  /*17b50*/  @!P1 SYNCS.PHASECHK.TRANS64 P1, [R8+URZ+0x2d830], R3 ;  /* 0x02d83003080095a7 */ /* 0x000ea4000802007f */
[----:B--2---:R-:W-:Y:S05]  /*17b60*/  @!P1 BRA `(.L_x_11154) ;  /* 0xfffffffc00ec9947 */ /* 0x004fea000383ffff */
[----:B------:R-:W-:Y:S05]  /*17b70*/  BRA `(.L_x_11151) ;  /* 0xffffff3000cc7947 */ /* 0x000fea000383ffff */
.L_x_11158:
[----:B-1----:R-:W-:-:S04]  /*17b80*/  IMAD.U32 R7, RZ, RZ, UR6 ;  /* 0x00000006ff077e24 */ /* 0x002fc8000f8e00ff */
[----:B------:R1:W2:Y:S03]  /*17b90*/  SYNCS.PHASECHK.TRANS64.TRYWAIT P1, [R7+URZ+0x2d850], R3 ;  /* 0x02d85003070075a7 */ /* 0x0002a6000802017f */
[----:B--2---:R-:W-:Y:S05]  /*17ba0*/  @!P1 NANOSLEEP.SYNCS 0x989680 ;  /* 0x009896800000995d */ /* 0x004fea0003900000 */
[----:B------:R-:W2:Y:S02]  /*17bb0*/  @!P1 SYNCS.PHASECHK.TRANS64 P1, [R7+URZ+0x2d850], R3 ;  /* 0x02d85003070095a7 */ /* 0x000ea4000802007f */
[----:B--2---:R-:W-:Y:S05]  /*17bc0*/  @!P1 BRA `(.L_x_11158) ;  /* 0xfffffffc00ec9947 */ /* 0x004fea000383ffff */
[----:B------:R-:W-:Y:S05]  /*17bd0*/  BRA `(.L_x_11155) ;  /* 0xffffff3400787947 */ /* 0x000fea000383ffff */
.L_x_11173:
[----:B-1----:R-:W-:-:S04]  /*17be0*/  IMAD.U32 R5, RZ, RZ, UR8 ;  /* 0x00000008ff057e24 */ /* 0x002fc8000f8e00ff */
[----:B------:R1:W2:Y:S03]  /*17bf0*/  SYNCS.PHASECHK.TRANS64.TRYWAIT P1, [R5+URZ+0x2d850], R4 ;  /* 0x02d85004050075a7 */ /* 0x0002a6000802017f */
[----:B--2---:R-:W-:Y:S05]  /*17c00*/  @!P1 NANOSLEEP.SYNCS 0x989680 ;  /* 0x009896800000995d */ /* 0x004fea0003900000 */
[----:B------:R-:W2:Y:S02]  /*17c10*/  @!P1 SYNCS.PHASECHK.TRANS64 P1, [R5+URZ+0x2d850], R4 ;  /* 0x02d85004050095a7 */ /* 0x000ea4000802007f */
[----:B--2---:R-:W-:Y:S05]  /*17c20*/  @!P1 BRA `(.L_x_11173) ;  /* 0xfffffffc00ec9947 */ /* 0x004fea000383ffff */
[----:B------:R-:W-:Y:S05]  /*17c30*/  BRA `(.L_x_11172) ;  /* 0xffffff6400787947 */ /* 0x000fea000383ffff */
.L_x_11221:
        /* <DEDUP_REMOVED lines=11> */
.L_x_11286:
[----:B------:R-:W-:Y:S05]  /*17cf0*/  BSYNC B0 ;  /* 0x0000000000007941 */ /* 0x000fea0003800000 */
.L_x_11285:
[----:B------:R-:W-:Y:S05]  /*17d00*/  BRA `(.L_x_11287) ;  /* 0xffffffbc00047947 */ /* 0x000fea000383ffff */
.L_x_11224:
[----:B0-----:R0:W1:Y:S02]  /*17d10*/  SYNCS.PHASECHK.TRANS64.TRYWAIT P0, [R4+URZ+0x2d840], R5 ;  /* 0x02d84005040075a7 */ /* 0x001064000800017f */
[----:B-1----:R-:W-:Y:S05]  /*17d20*/  @!P0 NANOSLEEP.SYNCS 0x989680 ;  /* 0x009896800000895d */ /* 0x002fea0003900000 */
[----:B------:R-:W1:Y:S02]  /*17d30*/  @!P0 SYNCS.PHASECHK.TRANS64 P0, [R4+URZ+0x2d840], R5 ;  /* 0x02d84005040085a7 */ /* 0x000e64000800007f */
[----:B-1----:R-:W-:Y:S05]  /*17d40*/  @!P0 BRA `(.L_x_11224) ;  /* 0xfffffffc00f08947 */ /* 0x002fea000383ffff */
[----:B------:R-:W-:Y:S05]  /*17d50*/  BRA `(.L_x_11288) ;  /* 0xffffffbc00607947 */ /* 0x000fea000383ffff */
.L_x_11225:
        /* <DEDUP_REMOVED lines=8> */
.L_x_11290:
[----:B------:R-:W-:Y:S05]  /*17de0*/  BSYNC B0 ;  /* 0x0000000000007941 */ /* 0x000fea0003800000 */
.L_x_11289:
        /* <DEDUP_REMOVED lines=9> */
.L_x_11291:
[----:B------:R-:W-:Y:S02]  /*17e80*/  IMAD.MOV.U32 R13, RZ, RZ, R6 ;  /* 0x000000ffff0d7224 */ /* 0x000fe400078e0006 */
[----:B------:R-:W-:Y:S02]  /*17e90*/  IMAD.MOV.U32 R12, RZ, RZ, 0x1 ;  /* 0x00000001ff0c7424 */ /* 0x000fe400078e00ff */
[----:B------:R-:W-:-:S07]  /*17ea0*/  IMAD.MOV.U32 R3, RZ, RZ, R14 ;  /* 0x000000ffff037224 */ /* 0x000fce00078e000e */
[----:B------:R-:W-:Y:S05]  /*17eb0*/  WARPSYNC.COLLECTIVE R15, `(.L_x_11292) ;  /* 0x000000000f087348 */ /* 0x000fea0003c00000 */
[----:B------:R0:W1:Y:S02]  /*17ec0*/  SHFL.IDX P6, R14, R13, R12, R11 ;  /* 0x0000000c0d0e7389 */ /* 0x00006400000c000b */
[----:B01----:R-:W-:Y:S01]  /*17ed0*/  ENDCOLLECTIVE ;  /* 0x000000000000791b */ /* 0x003fe20003800000 */
.L_x_11292:
        /* <DEDUP_REMOVED lines=17> */
.L_x_11293:
[----:B------:R-:W-:Y:S02]  /*17ff0*/  @P1 IMAD R8, R7, 0x2, R17 ;  /* 0x0000000207081824 */ /* 0x000fe400078e0211 */
[----:B------:R-:W-:Y:S02]  /*18000*/  IMAD.MOV.U32 R13, RZ, RZ, R6 ;  /* 0x000000ffff0d7224 */ /* 0x000fe400078e0006 */
[----:B------:R-:W-:Y:S02]  /*18010*/  IMAD.MOV.U32 R12, RZ, RZ, 0x2 ;  /* 0x00000002ff0c7424 */ /* 0x000fe400078e00ff */
[----:B------:R-:W-:-:S07]  /*18020*/  IMAD.MOV.U32 R3, RZ, RZ, R14 ;  /* 0x000000ffff037224 */ /* 0x000fce00078e000e */
[----:B------:R-:W-:Y:S05]  /*18030*/  WARPSYNC.COLLECTIVE R15, `(.L_x_11294) ;  /* 0x000000000f087348 */ /* 0x000fea0003c00000 */
[----:B------:R0:W1:Y:S02]  /*18040*/  SHFL.IDX P6, R14, R13, R12, R11 ;  /* 0x0000000c0d0e7389 */ /* 0x00006400000c000b */
[----:B01----:R-:W-:Y:S01]  /*18050*/  ENDCOLLECTIVE ;  /* 0x000000000000791b */ /* 0x003fe20003800000 */
.L_x_11294:
        /* <DEDUP_REMOVED lines=17> */
.L_x_11295:
[----:B------:R-:W-:Y:S02]  /*18170*/  @P1 IMAD R8, R7, 0x2, R17 ;  /* 0x0000000207081824 */ /* 0x000fe400078e0211 */
[----:B------:R-:W-:Y:S02]  /*18180*/  IMAD.MOV.U32 R13, RZ, RZ, R6 ;  /* 0x000000ffff0d7224 */ /* 0x000fe400078e0006 */
[----:B------:R-:W-:Y:S02]  /*18190*/  IMAD.MOV.U32 R12, RZ, RZ, 0x3 ;  /* 0x00000003ff0c7424 */ /* 0x000fe400078e00ff */
[----:B------:R-:W-:-:S07]  /*181a0*/  IMAD.MOV.U32 R3, RZ, RZ, R14 ;  /* 0x000000ffff037224 */ /* 0x000fce00078e000e */
[----:B------:R-:W-:Y:S05]  /*181b0*/  WARPSYNC.COLLECTIVE R15, `(.L_x_11296) ;  /* 0x000000000f087348 */ /* 0x000fea0003c00000 */
[----:B------:R0:W1:Y:S02]  /*181c0*/  SHFL.IDX P6, R14, R13, R12, R11 ;  /* 0x0000000c0d0e7389 */ /* 0x00006400000c000b */
[----:B01----:R-:W-:Y:S01]  /*181d0*/  ENDCOLLECTIVE ;  /* 0x000000000000791b */ /* 0x003fe20003800000 */
.L_x_11296:
        /* <DEDUP_REMOVED lines=10> */
.L_x_11297:
        /* <DEDUP_REMOVED lines=8> */
.L_x_11230:
[----:B------:R0:W5:Y:S01]  /*18300*/  LDL R21, [R1+0x18] ;  /* 0x0000180001157983 */ /* 0x0001620000100800 */
[----:B------:R-:W-:Y:S02]  /*18310*/  IMAD.MOV.U32 R13, RZ, RZ, R4 ;  /* 0x000000ffff0d7224 */ /* 0x000fe400078e0004 */
[----:B------:R-:W-:Y:S02]  /*18320*/  IMAD.MOV.U32 R12, RZ, RZ, RZ ;  /* 0x000000ffff0c7224 */ /* 0x000fe400078e00ff */
[----:B------:R-:W-:Y:S02]  /*18330*/  IMAD.MOV.U32 R11, RZ, RZ, 0x1c1f ;  /* 0x00001c1fff0b7424 */ /* 0x000fe400078e00ff */
[----:B------:R-:W-:Y:S02]  /*18340*/  IMAD.MOV.U32 R15, RZ, RZ, -0x1 ;  /* 0xffffffffff0f7424 */ /* 0x000fe400078e00ff */
[----:B------:R-:W-:Y:S02]  /*18350*/  IMAD R2, R28, R9, RZ ;  /* 0x000000091c027224 */ /* 0x000fe400078e02ff */
[----:B0-----:R-:W-:-:S07]  /*18360*/  IMAD.IADD R25, R20, 0x1, R25 ;  /* 0x0000000114197824 */ /* 0x001fce00078e0219 */
[----:B-----5:R-:W-:Y:S05]  /*18370*/  WARPSYNC.COLLECTIVE R15, `(.L_x_11299) ;  /* 0x000000000f087348 */ /* 0x020fea0003c00000 */
[----:B------:R0:W1:Y:S02]  /*18380*/  SHFL.IDX P6, R14, R13, R12, R11 ;  /* 0x0000000c0d0e7389 */ /* 0x00006400000c000b */
[----:B01---5:R-:W-:Y:S01]  /*18390*/  ENDCOLLECTIVE ;  /* 0x000000000000791b */ /* 0x023fe20003800000 */
.L_x_11299:
[----:B------:R-:W-:Y:S01]  /*183a0*/  ISETP.GE.AND P3, PT, R25, R2, PT ;  /* 0x000000021900720c */ /* 0x000fe20003f66270 */
[----:B------:R-:W-:Y:S02]  /*183b0*/  IMAD.MOV.U32 R13, RZ, RZ, R0 ;  /* 0x000000ffff0d7224 */ /* 0x000fe400078e0000 */
[----:B------:R-:W-:-:S10]  /*183c0*/  IMAD.MOV.U32 R6, RZ, RZ, R14 ;  /* 0x000000ffff067224 */ /* 0x000fd400078e000e */
[----:B------:R-:W-:Y:S05]  /*183d0*/  WARPSYNC.COLLECTIVE R15, `(.L_x_11300) ;  /* 0x000000000f087348 */ /* 0x000fea0003c00000 */
[----:B------:R0:W1:Y:S02]  /*183e0*/  SHFL.IDX P6, R14, R13, R12, R11 ;  /* 0x0000000c0d0e7389 */ /* 0x00006400000c000b */
[----:B01----:R-:W-:Y:S01]  /*183f0*/  ENDCOLLECTIVE ;  /* 0x000000000000791b */ /* 0x003fe20003800000 */
.L_x_11300:
[----:B------:R-:W-:Y:S02]  /*18400*/  IMAD.MOV.U32 R13, RZ, RZ, R4 ;  /* 0x000000ffff0d7224 */ /* 0x000fe400078e0004 */
[----:B------:R-:W-:Y:S02]  /*18410*/  IMAD.MOV.U32 R12, RZ, RZ, 0x1 ;  /* 0x00000001ff0c7424 */ /* 0x000fe400078e00ff */
[----:B------:R-:W-:-:S07]  /*18420*/  IMAD.MOV.U32 R5, RZ, RZ, R14 ;  /* 0x000000ffff057224 */ /* 0x000fce00078e000e */
[----:B------:R-:W-:Y:S05]  /*18430*/  WARPSYNC.COLLECTIVE R15, `(.L_x_11301) ;  /* 0x000000000f087348 */ /* 0x000fea0003c00000 */
[----:B------:R0:W1:Y:S02]  /*18440*/  SHFL.IDX P6, R14, R13, R12, R11 ;  /* 0x0000000c0d0e7389 */ /* 0x00006400000c000b */
[----:B01----:R-:W-:Y:S01]  /*18450*/  ENDCOLLECTIVE ;  /* 0x000000000000791b */ /* 0x003fe20003800000 */
.L_x_11301:
[----:B------:R-:W-:-:S05]  /*18460*/  @!P3 LEA R5, P4, R10, R5, 0x1 ;  /* 0x000000050a05b211 */ /* 0x000fca00078808ff */
[----:B------:R-:W-:-:S04]  /*18470*/  @!P3 IMAD.X R6, RZ, RZ, R6, P4 ;  /* 0x000000ffff06b224 */ /* 0x000fc800020e0606 */
[----:B------:R-:W-:Y:S02]  /*18480*/  @!P3 IMAD.MOV.U32 R7, RZ, RZ, R6 ;  /* 0x000000ffff07b224 */ /* 0x000fe400078e0006 */
[----:B------:R-:W-:Y:S02]  /*18490*/  @!P3 IMAD.MOV.U32 R6, RZ, RZ, R5 ;  /* 0x000000ffff06b224 */ /* 0x000fe400078e0005 */
[----:B------:R-:W-:Y:S02]  /*184a0*/  IMAD.MOV.U32 R13, RZ, RZ, R0 ;  /* 0x000000ffff0d7224 */ /* 0x000fe400078e0000 */
[----:B------:R-:W-:Y:S01]  /*184b0*/  VIADD R5, R25, 0x20 ;  /* 0x0000002019057836 */ /* 0x000fe20000000000 */
        /* <DEDUP_REMOVED lines=11> */
.L_x_11302:
[----:B------:R-:W-:Y:S02]  /*18570*/  IMAD.MOV.U32 R13, RZ, RZ, R4 ;  /* 0x000000ffff0d7224 */ /* 0x000fe400078e0004 */
[----:B------:R-:W-:Y:S02]  /*18580*/  IMAD.MOV.U32 R12, RZ, RZ, 0x2 ;  /* 0x00000002ff0c7424 */ /* 0x000fe400078e00ff */
[----:B------:R-:W-:-:S07]  /*18590*/  IMAD.MOV.U32 R5, RZ, RZ, R14 ;  /* 0x000000ffff057224 */ /* 0x000fce00078e000e */
[----:B------:R-:W-:Y:S05]  /*185a0*/  WARPSYNC.COLLECTIVE R15, `(.L_x_11303) ;  /* 0x000000000f087348 */ /* 0x000fea0003c00000 */
[----:B------:R0:W1:Y:S02]  /*185b0*/  SHFL.IDX P6, R14, R13, R12, R11 ;  /* 0x0000000c0d0e7389 */ /* 0x00006400000c000b */
[----:B01----:R-:W-:Y:S01]  /*185c0*/  ENDCOLLECTIVE ;  /* 0x000000000000791b */ /* 0x003fe20003800000 */
.L_x_11303:
        /* <DEDUP_REMOVED lines=16> */
.L_x_11304:
[----:B------:R-:W-:Y:S02]  /*186d0*/  IMAD.MOV.U32 R13, RZ, RZ, R4 ;  /* 0x000000ffff0d7224 */ /* 0x000fe400078e0004 */
[----:B------:R-:W-:Y:S02]  /*186e0*/  IMAD.MOV.U32 R12, RZ, RZ, 0x3 ;  /* 0x00000003ff0c7424 */ /* 0x000fe400078e00ff */
[----:B------:R-:W-:-:S07]  /*186f0*/  IMAD.MOV.U32 R5, RZ, RZ, R14 ;  /* 0x000000ffff057224 */ /* 0x000fce00078e000e */
[----:B------:R-:W-:Y:S05]  /*18700*/  WARPSYNC.COLLECTIVE R15, `(.L_x_11305) ;  /* 0x000000000f087348 */ /* 0x000fea0003c00000 */
[----:B------:R0:W1:Y:S02]  /*18710*/  SHFL.IDX P6, R14, R13, R12, R11 ;  /* 0x0000000c0d0e7389 */ /* 0x00006400000c000b */
[----:B01----:R-:W-:Y:S01]  /*18720*/  ENDCOLLECTIVE ;  /* 0x000000000000791b */ /* 0x003fe20003800000 */
.L_x_11305:
        /* <DEDUP_REMOVED lines=11> */
[----:B------:R-:W-:Y:S01]  /*187e0*/  IMAD.MOV.U32 R4, RZ, RZ, R14 ;  /* 0x000000ffff047224 */ /* 0x000fe200078e000e */
[----:B------:R-:W-:-:S13]  /*187f0*/  ISETP.GE.AND P3, PT, R5, R2, PT ;  /* 0x000000020500720c */ /* 0x000fda0003f66270 */
[----:B0-----:R-:W-:Y:S05]  /*18800*/  WARPSYNC.COLLECTIVE R15, `(.L_x_11306) ;  /* 0x000000000f087348 */ /* 0x001fea0003c00000 */
[----:B------:R1:W2:Y:S02]  /*18810*/  SHFL.IDX P6, R14, R13, R12, R11 ;  /* 0x0000000c0d0e7389 */ /* 0x0002a400000c000b */
[----:B012---:R-:W-:Y:S01]  /*18820*/  ENDCOLLECTIVE ;  /* 0x000000000000791b */ /* 0x007fe20003800000 */
.L_x_11306:
[----:B------:R-:W-:Y:S02]  /*18830*/  IMAD.MOV.U32 R13, RZ, RZ, R3 ;  /* 0x000000ffff0d7224 */ /* 0x000fe400078e0003 */
[----:B------:R-:W-:Y:S02]  /*18840*/  IMAD.MOV.U32 R12, RZ, RZ, RZ ;  /* 0x000000ffff0c7224 */ /* 0x000fe400078e00ff */
[----:B------:R-:W-:-:S07]  /*18850*/  IMAD.MOV.U32 R0, RZ, RZ, R14 ;  /* 0x000000ffff007224 */ /* 0x000fce00078e000e */
[----:B------:R-:W-:Y:S05]  /*18860*/  WARPSYNC.COLLECTIVE R15, `(.L_x_11307) ;  /* 0x000000000f087348 */ /* 0x000fea0003c00000 */
[----:B------:R0:W1:Y:S02]  /*18870*/  SHFL.IDX P6, R14, R13, R12, R11 ;  /* 0x0000000c0d0e7389 */ /* 0x00006400000c000b */
[----:B01----:R-:W-:Y:S01]  /*18880*/  ENDCOLLECTIVE ;  /* 0x000000000000791b */ /* 0x003fe20003800000 */
.L_x_11307:
[----:B------:R-:W-:-:S05]  /*18890*/  @!P3 LEA R0, P4, R10, R0, 0x1 ;  /* 0x000000000a00b211 */ /* 0x000fca00078808ff */
[----:B------:R-:W-:-:S04]  /*188a0*/  @!P3 IMAD.X R4, RZ, RZ, R4, P4 ;  /* 0x000000ffff04b224 */ /* 0x000fc800020e0604 */
[----:B------:R-:W-:Y:S02]  /*188b0*/  @!P3 IMAD.MOV.U32 R5, RZ, RZ, R4 ;  /* 0x000000ffff05b224 */ /* 0x000fe400078e0004 */
        /* <DEDUP_REMOVED lines=14> */
.L_x_11308:
[----:B------:R-:W-:Y:S02]  /*189a0*/  IMAD.MOV.U32 R13, RZ, RZ, R3 ;  /* 0x000000ffff0d7224 */ /* 0x000fe400078e0003 */
[----:B------:R-:W-:Y:S02]  /*189b0*/  IMAD.MOV.U32 R12, RZ, RZ, 0x1 ;  /* 0x00000001ff0c7424 */ /* 0x000fe400078e00ff */
[----:B------:R-:W-:-:S07]  /*189c0*/  IMAD.MOV.U32 R4, RZ, RZ, R14 ;  /* 0x000000ffff047224 */ /* 0x000fce00078e000e */
[----:B------:R-:W-:Y:S05]  /*189d0*/  WARPSYNC.COLLECTIVE R15, `(.L_x_11309) ;  /* 0x000000000f087348 */ /* 0x000fea0003c00000 */
[----:B------:R0:W1:Y:S02]  /*189e0*/  SHFL.IDX P6, R14, R13, R12, R11 ;  /* 0x0000000c0d0e7389 */ /* 0x00006400000c000b */
[----:B01----:R-:W-:Y:S01]  /*189f0*/  ENDCOLLECTIVE ;  /* 0x000000000000791b */ /* 0x003fe20003800000 */
.L_x_11309:
        /* <DEDUP_REMOVED lines=14> */
.L_x_11310:
[----:B------:R-:W-:Y:S01]  /*18ae0*/  IMAD.MOV.U32 R8, RZ, RZ, R14 ;  /* 0x000000ffff087224 */ /* 0x000fe200078e000e */
[----:B------:R-:W-:Y:S06]  /*18af0*/  BRA `(.L_x_11311) ;  /* 0xffffffc000387947 */ /* 0x000fec000383ffff */
.L_x_11233:
[----:B-1----:R1:W2:Y:S02]  /*18b00*/  SYNCS.PHASECHK.TRANS64.TRYWAIT P0, [R17+URZ+0x2d820], R0 ;  /* 0x02d82000110075a7 */ /* 0x0022a4000800017f */
[----:B--2---:R-:W-:Y:S05]  /*18b10*/  @!P0 NANOSLEEP.SYNCS 0x989680 ;  /* 0x009896800000895d */ /* 0x004fea0003900000 */
[----:B------:R-:W2:Y:S02]  /*18b20*/  @!P0 SYNCS.PHASECHK.TRANS64 P0, [R17+URZ+0x2d820], R0 ;  /* 0x02d82000110085a7 */ /* 0x000ea4000800007f */
[----:B--2---:R-:W-:Y:S05]  /*18b30*/  @!P0 BRA `(.L_x_11233) ;  /* 0xfffffffc00f08947 */ /* 0x004fea000383ffff */
[----:B------:R-:W-:Y:S05]  /*18b40*/  BRA `(.L_x_11312) ;  /* 0xffffffc000a07947 */ /* 0x000fea000383ffff */
.L_x_11238:
[----:B0-----:R0:W1:Y:S02]  /*18b50*/  SYNCS.PHASECHK.TRANS64.TRYWAIT P0, [R5+URZ+0x2d840], R0 ;  /* 0x02d84000050075a7 */ /* 0x001064000800017f */
[----:B-1----:R-:W-:Y:S05]  /*18b60*/  @!P0 NANOSLEEP.SYNCS 0x989680 ;  /* 0x009896800000895d */ /* 0x002fea0003900000 */
[----:B------:R-:W1:Y:S02]  /*18b70*/  @!P0 SYNCS.PHASECHK.TRANS64 P0, [R5+URZ+0x2d840], R0 ;  /* 0x02d84000050085a7 */ /* 0x000e64000800007f */
[----:B-1----:R-:W-:Y:S05]  /*18b80*/  @!P0 BRA `(.L_x_11238) ;  /* 0xfffffffc00f08947 */ /* 0x002fea000383ffff */
[----:B------:R-:W-:Y:S05]  /*18b90*/  BRA `(.L_x_11313) ;  /* 0xffffffc400947947 */ /* 0x000fea000383ffff */
.L_x_11239:
        /* <DEDUP_REMOVED lines=8> */
.L_x_11315:
[----:B------:R-:W-:Y:S05]  /*18c20*/  BSYNC B1 ;  /* 0x0000000000017941 */ /* 0x000fea0003800000 */
.L_x_11314:
[----:B------:R-:W0:Y:S01]  /*18c30*/  S2R R25, SR_TID.X ;  /* 0x0000000000197919 */ /* 0x000e220000002100 */
        /* <DEDUP_REMOVED lines=8> */
[----:B------:R-:W-:-:S12]  /*18cc0*/  IMAD R4, R4, 0x2, R17 ;  /* 0x0000000204047824 */ /* 0x000fd800078e0211 */
[----:B0-----:R-:W-:Y:S05]  /*18cd0*/  WARPSYNC.COLLECTIVE R15, `(.L_x_11316) ;  /* 0x000000000f087348 */ /* 0x001fea0003c00000 */
[----:B------:R1:W2:Y:S02]  /*18ce0*/  SHFL.IDX P6, R14, R13, R12, R11 ;  /* 0x0000000c0d0e7389 */ /* 0x0002a400000c000b */
[----:B012---:R-:W-:Y:S01]  /*18cf0*/  ENDCOLLECTIVE ;  /* 0x000000000000791b */ /* 0x007fe20003800000 */
.L_x_11316:
        /* <DEDUP_REMOVED lines=8> */
.L_x_11317:
        /* <DEDUP_REMOVED lines=14> */
.L_x_11318:
[----:B------:R-:W-:Y:S02]  /*18e60*/  IMAD.MOV.U32 R13, RZ, RZ, R8 ;  /* 0x000000ffff0d7224 */ /* 0x000fe400078e0008 */
[----:B------:R-:W-:Y:S02]  /*18e70*/  IMAD.MOV.U32 R12, RZ, RZ, 0x2 ;  /* 0x00000002ff0c7424 */ /* 0x000fe400078e00ff */
[----:B------:R-:W-:-:S07]  /*18e80*/  IMAD.MOV.U32 R2, RZ, RZ, R14 ;  /* 0x000000ffff027224 */ /* 0x000fce00078e000e */
[----:B------:R-:W-:Y:S05]  /*18e90*/  WARPSYNC.COLLECTIVE R15, `(.L_x_11319) ;  /* 0x000000000f087348 */ /* 0x000fea0003c00000 */
[----:B------:R0:W1:Y:S02]  /*18ea0*/  SHFL.IDX P6, R14, R13, R12, R11 ;  /* 0x0000000c0d0e7389 */ /* 0x00006400000c000b */
[----:B01----:R-:W-:Y:S01]  /*18eb0*/  ENDCOLLECTIVE ;  /* 0x000000000000791b */ /* 0x003fe20003800000 */
.L_x_11319:
        /* <DEDUP_REMOVED lines=13> */
.L_x_11320:
[----:B------:R-:W-:Y:S02]  /*18f90*/  IMAD.MOV.U32 R13, RZ, RZ, R8 ;  /* 0x000000ffff0d7224 */ /* 0x000fe400078e0008 */
[----:B------:R-:W-:Y:S02]  /*18fa0*/  IMAD.MOV.U32 R12, RZ, RZ, 0x3 ;  /* 0x00000003ff0c7424 */ /* 0x000fe400078e00ff */
[----:B------:R-:W-:-:S07]  /*18fb0*/  IMAD.MOV.U32 R2, RZ, RZ, R14 ;  /* 0x000000ffff027224 */ /* 0x000fce00078e000e */
[----:B------:R-:W-:Y:S05]  /*18fc0*/  WARPSYNC.COLLECTIVE R15, `(.L_x_11321) ;  /* 0x000000000f087348 */ /* 0x000fea0003c00000 */
[----:B------:R0:W1:Y:S02]  /*18fd0*/  SHFL.IDX P6, R14, R13, R12, R11 ;  /* 0x0000000c0d0e7389 */ /* 0x00006400000c000b */
[----:B01----:R-:W-:Y:S01]  /*18fe0*/  ENDCOLLECTIVE ;  /* 0x000000000000791b */ /* 0x003fe20003800000 */
.L_x_11321:
        /* <DEDUP_REMOVED lines=14> */
.L_x_11322:
[----:B------:R-:W-:Y:S01]  /*190d0*/  IMAD.MOV.U32 R2, RZ, RZ, R14 ;  /* 0x000000ffff027224 */ /* 0x000fe200078e000e */
[----:B------:R-:W-:Y:S06]  /*190e0*/  BRA `(.L_x_11323) ;  /* 0xffffffc400287947 */ /* 0x000fec000383ffff */
.L_x_11244:
[----:B-1----:R1:W2:Y:S02]  /*190f0*/  SYNCS.PHASECHK.TRANS64.TRYWAIT P0, [R5+URZ+0x2d860], R2 ;  /* 0x02d86002050075a7 */ /* 0x0022a4000800017f */
[----:B--2---:R-:W-:Y:S05]  /*19100*/  @!P0 NANOSLEEP.SYNCS 0x989680 ;  /* 0x009896800000895d */ /* 0x004fea0003900000 */
[----:B------:R-:W2:Y:S02]  /*19110*/  @!P0 SYNCS.PHASECHK.TRANS64 P0, [R5+URZ+0x2d860], R2 ;  /* 0x02d86002050085a7 */ /* 0x000ea4000800007f */
[----:B--2---:R-:W-:Y:S05]  /*19120*/  @!P0 BRA `(.L_x_11244) ;  /* 0xfffffffc00f08947 */ /* 0x004fea000383ffff */
[----:B------:R-:W-:Y:S05]  /*19130*/  BRA `(.L_x_11324) ;  /* 0xffffffc4008c7947 */ /* 0x000fea000383ffff */
.L_x_11245:
        /* <DEDUP_REMOVED lines=8> */
.L_x_11326:
[----:B------:R-:W-:Y:S05]  /*191c0*/  BSYNC B1 ;  /* 0x0000000000017941 */ /* 0x000fea0003800000 */
.L_x_11325:
        /* <DEDUP_REMOVED lines=9> */
.L_x_11327:
[----:B------:R-:W-:Y:S02]  /*19260*/  IMAD.MOV.U32 R13, RZ, RZ, R19 ;  /* 0x000000ffff0d7224 */ /* 0x000fe400078e0013 */
[----:B------:R-:W-:Y:S02]  /*19270*/  IMAD.MOV.U32 R12, RZ, RZ, 0x1 ;  /* 0x00000001ff0c7424 */ /* 0x000fe400078e00ff */
[----:B------:R-:W-:-:S07]  /*19280*/  IMAD.MOV.U32 R2, RZ, RZ, R14 ;  /* 0x000000ffff027224 */ /* 0x000fce00078e000e */
[----:B------:R-:W-:Y:S05]  /*19290*/  WARPSYNC.COLLECTIVE R15, `(.L_x_11328) ;  /* 0x000000000f087348 */ /* 0x000fea0003c00000 */
[----:B------:R0:W1:Y:S02]  /*192a0*/  SHFL.IDX P6, R14, R13, R12, R11 ;  /* 0x0000000c0d0e7389 */ /* 0x00006400000c000b */
[----:B01----:R-:W-:Y:S01]  /*192b0*/  ENDCOLLECTIVE ;  /* 0x000000000000791b */ /* 0x003fe20003800000 */
.L_x_11328:
        /* <DEDUP_REMOVED lines=16> */
.L_x_11329:
[----:B------:R-:W-:Y:S02]  /*193c0*/  IMAD.MOV.U32 R13, RZ, RZ, R19 ;  /* 0x000000ffff0d7224 */ /* 0x000fe400078e0013 */
[----:B------:R-:W-:Y:S02]  /*193d0*/  IMAD.MOV.U32 R12, RZ, RZ, 0x2 ;  /* 0x00000002ff0c7424 */ /* 0x000fe400078e00ff */
[----:B------:R-:W-:-:S07]  /*193e0*/  IMAD.MOV.U32 R2, RZ, RZ, R14 ;  /* 0x000000ffff027224 */ /* 0x000fce00078e000e */
[----:B------:R-:W-:Y:S05]  /*193f0*/  WARPSYNC.COLLECTIVE R15, `(.L_x_11330) ;  /* 0x000000000f087348 */ /* 0x000fea0003c00000 */
[----:B------:R0:W1:Y:S02]  /*19400*/  SHFL.IDX P6, R14, R13, R12, R11 ;  /* 0x0000000c0d0e7389 */ /* 0x00006400000c000b */
[----:B01----:R-:W-:Y:S01]  /*19410*/  ENDCOLLECTIVE ;  /* 0x000000000000791b */ /* 0x003fe20003800000 */
.L_x_11330:
        /* <DEDUP_REMOVED lines=16> */
.L_x_11331:
[----:B------:R-:W-:Y:S02]  /*19520*/  IMAD.MOV.U32 R13, RZ, RZ, R19 ;  /* 0x000000ffff0d7224 */ /* 0x000fe400078e0013 */
[----:B------:R-:W-:Y:S02]  /*19530*/  IMAD.MOV.U32 R12, RZ, RZ, 0x3 ;  /* 0x00000003ff0c7424 */ /* 0x000fe400078e00ff */
[----:B------:R-:W-:-:S07]  /*19540*/  IMAD.MOV.U32 R2, RZ, RZ, R14 ;  /* 0x000000ffff027224 */ /* 0x000fce00078e000e */
[----:B------:R-:W-:Y:S05]  /*19550*/  WARPSYNC.COLLECTIVE R15, `(.L_x_11332) ;  /* 0x000000000f087348 */ /* 0x000fea0003c00000 */
[----:B------:R0:W1:Y:S02]  /*19560*/  SHFL.IDX P6, R14, R13, R12, R11 ;  /* 0x0000000c0d0e7389 */ /* 0x00006400000c000b */
[----:B01----:R-:W-:Y:S01]  /*19570*/  ENDCOLLECTIVE ;  /* 0x000000000000791b */ /* 0x003fe20003800000 */
.L_x_11332:
        /* <DEDUP_REMOVED lines=13> */
.L_x_11333:
        /* <DEDUP_REMOVED lines=8> */
.L_x_11253:
[----:B-1----:R1:W2:Y:S02]  /*196d0*/  SYNCS.PHASECHK.TRANS64.TRYWAIT P0, [R0+URZ+0x2d860], R3 ;  /* 0x02d86003000075a7 */ /* 0x0022a4000800017f */
[----:B--2---:R-:W-:Y:S05]  /*196e0*/  @!P0 NANOSLEEP.SYNCS 0x989680 ;  /* 0x009896800000895d */ /* 0x004fea0003900000 */
[----:B------:R-:W2:Y:S02]  /*196f0*/  @!P0 SYNCS.PHASECHK.TRANS64 P0, [R0+URZ+0x2d860], R3 ;  /* 0x02d86003000085a7 */ /* 0x000ea4000800007f */
[----:B--2---:R-:W-:Y:S05]  /*19700*/  @!P0 BRA `(.L_x_11253) ;  /* 0xfffffffc00f08947 */ /* 0x004fea000383ffff */
[----:B------:R-:W-:Y:S05]  /*19710*/  BRA `(.L_x_11335) ;  /* 0xffffffc800187947 */ /* 0x000fea000383ffff */
.L_x_11254:
        /* <DEDUP_REMOVED lines=8> */
.L_x_11337:
[----:B------:R-:W-:Y:S05]  /*197a0*/  BSYNC B0 ;  /* 0x0000000000007941 */ /* 0x000fea0003800000 */
.L_x_11336:
[----:B------:R-:W0:Y:S01]  /*197b0*/  S2R R2, SR_TID.X ;  /* 0x0000000000027919 */ /* 0x000e220000002100 */
[----:B------:R-:W-:Y:S02]  /*197c0*/  IMAD.MOV.U32 R13, RZ, RZ, R18 ;  /* 0x000000ffff0d7224 */ /* 0x000fe400078e0012 */
[----:B------:R-:W-:Y:S02]  /*197d0*/  IMAD.MOV.U32 R12, RZ, RZ, RZ ;  /* 0x000000ffff0c7224 */ /* 0x000fe400078e00ff */
[----:B------:R-:W-:Y:S02]  /*197e0*/  IMAD.MOV.U32 R11, RZ, RZ, 0x1c1f ;  /* 0x00001c1fff0b7424 */ /* 0x000fe400078e00ff */
[----:B------:R-:W-:Y:S02]  /*197f0*/  IMAD.MOV.U32 R15, RZ, RZ, -0x1 ;  /* 0xffffffffff0f7424 */ /* 0x000fe400078e00ff */
[----:B------:R-:W-:Y:S02]  /*19800*/  IMAD.MOV.U32 R3, RZ, RZ, R14 ;  /* 0x000000ffff037224 */ /* 0x000fe400078e000e */
[----:B------:R-:W-:-:S07]  /*19810*/  IMAD R4, R4, 0x2, R17 ;  /* 0x0000000204047824 */ /* 0x000fce00078e0211 */
[----:B0-----:R-:W-:Y:S05]  /*19820*/  WARPSYNC.COLLECTIVE R15, `(.L_x_11338) ;  /* 0x000000000f087348 */ /* 0x001fea0003c00000 */
[----:B------:R1:W2:Y:S02]  /*19830*/  SHFL.IDX P6, R14, R13, R12, R11 ;  /* 0x0000000c0d0e7389 */ /* 0x0002a400000c000b */
[----:B012---:R-:W-:Y:S01]  /*19840*/  ENDCOLLECTIVE ;  /* 0x000000000000791b */ /* 0x007fe20003800000 */
.L_x_11338:
        /* <DEDUP_REMOVED lines=17> */
.L_x_11339:
        /* <DEDUP_REMOVED lines=14> */
.L_x_11340:
[----:B------:R-:W-:Y:S02]  /*19a40*/  IMAD.MOV.U32 R13, RZ, RZ, R19 ;  /* 0x000000ffff0d7224 */ /* 0x000fe400078e0013 */
[----:B------:R-:W-:Y:S01]  /*19a50*/  IMAD.MOV.U32 R12, RZ, RZ, 0x2 ;  /* 0x00000002ff0c7424 */ /* 0x000fe200078e00ff */
[----:B------:R-:W-:-:S13]  /*19a60*/  IADD3 R2, P4, R14, R5, RZ ;  /* 0x000000050e027210 */ /* 0x000fda0007f9e0ff */
[----:B------:R-:W-:Y:S05]  /*19a70*/  WARPSYNC.COLLECTIVE R15, `(.L_x_11341) ;  /* 0x000000000f087348 */ /* 0x000fea0003c00000 */
[----:B------:R0:W1:Y:S02]  /*19a80*/  SHFL.IDX P6, R14, R13, R12, R11 ;  /* 0x0000000c0d0e7389 */ /* 0x00006400000c000b */
[----:B01----:R-:W-:Y:S01]  /*19a90*/  ENDCOLLECTIVE ;  /* 0x000000000000791b */ /* 0x003fe20003800000 */
.L_x_11341:
        /* <DEDUP_REMOVED lines=15> */
.L_x_11342:
[----:B------:R-:W-:Y:S02]  /*19b90*/  IMAD.MOV.U32 R13, RZ, RZ, R19 ;  /* 0x000000ffff0d7224 */ /* 0x000fe400078e0013 */
[----:B------:R-:W-:Y:S01]  /*19ba0*/  IMAD.MOV.U32 R12, RZ, RZ, 0x3 ;  /* 0x00000003ff0c7424 */ /* 0x000fe200078e00ff */
[----:B------:R-:W-:-:S13]  /*19bb0*/  IADD3 R2, P4, R14, R5, RZ ;  /* 0x000000050e027210 */ /* 0x000fda0007f9e0ff */
[----:B------:R-:W-:Y:S05]  /*19bc0*/  WARPSYNC.COLLECTIVE R15, `(.L_x_11343) ;  /* 0x000000000f087348 */ /* 0x000fea0003c00000 */
[----:B------:R0:W1:Y:S02]  /*19bd0*/  SHFL.IDX P6, R14, R13, R12, R11 ;  /* 0x0000000c0d0e7389 */ /* 0x00006400000c000b */
[----:B01----:R-:W-:Y:S01]  /*19be0*/  ENDCOLLECTIVE ;  /* 0x000000000000791b */ /* 0x003fe20003800000 */
.L_x_11343:
        /* <DEDUP_REMOVED lines=14> */
.L_x_11344:
[----:B------:R-:W-:Y:S05]  /*19cd0*/  BRA `(.L_x_11345) ;  /* 0xffffffc4008c7947 */ /* 0x000fea000383ffff */
.L_x_11259:
        /* <DEDUP_REMOVED lines=8> */
.L_x_11347:
[----:B------:R-:W-:Y:S05]  /*19d60*/  BSYNC B0 ;  /* 0x0000000000007941 */ /* 0x000fea0003800000 */
.L_x_11346:
        /* <DEDUP_REMOVED lines=9> */
.L_x_11348:
[----:B------:R-:W-:Y:S02]  /*19e00*/  ULDC UR4, c[0x0][0xc3c] ;  /* 0x00030f0000047ab9 */ /* 0x000fe40000000800 */
[----:B------:R-:W-:-:S13]  /*19e10*/  ISETP.GE.OR P1, PT, R9, UR4, !P0 ;  /* 0x0000000409007c0c */ /* 0x000fda000c726670 */
[----:B------:R-:W0:Y:S08]  /*19e20*/  @!P1 LDC.64 R2, c[0x0][0xc80] ;  /* 0x00032000ff029b82 */ /* 0x000e300000000a00 */
[----:B------:R-:W1:Y:S01]  /*19e30*/  @!P1 LDC.64 R4, c[0x0][0xc78] ;  /* 0x00031e00ff049b82 */ /* 0x000e620000000a00 */
[----:B------:R-:W-:Y:S01]  /*19e40*/  CS2R R24, SRZ ;  /* 0x0000000000187805 */ /* 0x000fe2000001ff00 */
        /* <DEDUP_REMOVED lines=18> */
.L_x_11349:
[----:B------:R-:W-:Y:S01]  /*19f70*/  IMAD.MOV.U32 R12, RZ, RZ, 0x2 ;  /* 0x00000002ff0c7424 */ /* 0x000fe200078e00ff */
[----:B------:R-:W-:-:S05]  /*19f80*/  SEL R4, R14, RZ, P1 ;  /* 0x000000ff0e047207 */ /* 0x000fca0000800000 */
[----:B------:R-:W-:-:S04]  /*19f90*/  IMAD.IADD R4, R13, 0x1, R4 ;  /* 0x000000010d047824 */ /* 0x000fc800078e0204 */
[----:B------:R-:W-:-:S07]  /*19fa0*/  IMAD.MOV.U32 R13, RZ, RZ, R4 ;  /* 0x000000ffff0d7224 */ /* 0x000fce00078e0004 */
[----:B------:R-:W-:Y:S05]  /*19fb0*/  WARPSYNC.COLLECTIVE R15, `(.L_x_11350) ;  /* 0x000000000f087348 */ /* 0x000fea0003c00000 */
[----:B------:R0:W1:Y:S02]  /*19fc0*/  SHFL.UP P6, R14, R13, R12, R11 ;  /* 0x0400000c0d0e7389 */ /* 0x00006400000c000b */
[----:B01----:R-:W-:Y:S01]  /*19fd0*/  ENDCOLLECTIVE ;  /* 0x000000000000791b */ /* 0x003fe20003800000 */
.L_x_11350:
[----:B------:R-:W-:Y:S01]  /*19fe0*/  IMAD.MOV.U32 R12, RZ, RZ, 0x4 ;  /* 0x00000004ff0c7424 */ /* 0x000fe200078e00ff */
[----:B------:R-:W-:-:S05]  /*19ff0*/  SEL R3, R14, RZ, P2 ;  /* 0x000000ff0e037207 */ /* 0x000fca0001000000 */
[----:B------:R-:W-:-:S04]  /*1a000*/  IMAD.IADD R2, R4, 0x1, R3 ;  /* 0x0000000104027824 */ /* 0x000fc800078e0203 */
[----:B------:R-:W-:-:S07]  /*1a010*/  IMAD.MOV.U32 R13, RZ, RZ, R2 ;  /* 0x000000ffff0d7224 */ /* 0x000fce00078e0002 */
[----:B------:R-:W-:Y:S05]  /*1a020*/  WARPSYNC.COLLECTIVE R15, `(.L_x_11351) ;  /* 0x000000000f087348 */ /* 0x000fea0003c00000 */
[----:B------:R0:W1:Y:S02]  /*1a030*/  SHFL.UP P6, R14, R13, R12, R11 ;  /* 0x0400000c0d0e7389 */ /* 0x00006400000c000b */
[----:B01----:R-:W-:Y:S01]  /*1a040*/  ENDCOLLECTIVE ;  /* 0x000000000000791b */ /* 0x003fe20003800000 */
.L_x_11351:
[----:B------:R-:W-:Y:S01]  /*1a050*/  IMAD.MOV.U32 R12, RZ, RZ, 0x8 ;  /* 0x00000008ff0c7424 */ /* 0x000fe200078e00ff */
[----:B------:R-:W-:-:S05]  /*1a060*/  SEL R3, R14, RZ, P3 ;  /* 0x000000ff0e037207 */ /* 0x000fca0001800000 */
[----:B------:R-:W-:-:S04]  /*1a070*/  IMAD.IADD R3, R2, 0x1, R3 ;  /* 0x0000000102037824 */ /* 0x000fc800078e0203 */
[----:B------:R-:W-:-:S07]  /*1a080*/  IMAD.MOV.U32 R13, RZ, RZ, R3 ;  /* 0x000000ffff0d7224 */ /* 0x000fce00078e0003 */
[----:B------:R-:W-:Y:S05]  /*1a090*/  WARPSYNC.COLLECTIVE R15, `(.L_x_11352) ;  /* 0x000000000f087348 */ /* 0x000fea0003c00000 */
[----:B------:R0:W1:Y:S02]  /*1a0a0*/  SHFL.UP P6, R14, R13, R12, R11 ;  /* 0x0400000c0d0e7389 */ /* 0x00006400000c000b */
[----:B01----:R-:W-:Y:S01]  /*1a0b0*/  ENDCOLLECTIVE ;  /* 0x000000000000791b */ /* 0x003fe20003800000 */
.L_x_11352:
[----:B------:R-:W-:Y:S01]  /*1a0c0*/  IMAD.MOV.U32 R12, RZ, RZ, 0x10 ;  /* 0x00000010ff0c7424 */ /* 0x000fe200078e00ff */
[----:B------:R-:W-:-:S05]  /*1a0d0*/  SEL R4, R14, RZ, P4 ;  /* 0x000000ff0e047207 */ /* 0x000fca0002000000 */
[----:B------:R-:W-:-:S04]  /*1a0e0*/  IMAD.IADD R4, R3, 0x1, R4 ;  /* 0x0000000103047824 */ /* 0x000fc800078e0204 */
[----:B------:R-:W-:-:S07]  /*1a0f0*/  IMAD.MOV.U32 R13, RZ, RZ, R4 ;  /* 0x000000ffff0d7224 */ /* 0x000fce00078e0004 */
[----:B------:R-:W-:Y:S05]  /*1a100*/  WARPSYNC.COLLECTIVE R15, `(.L_x_11353) ;  /* 0x000000000f087348 */ /* 0x000fea0003c00000 */
[----:B------:R0:W1:Y:S02]  /*1a110*/  SHFL.UP P6, R14, R13, R12, R11 ;  /* 0x0400000c0d0e7389 */ /* 0x00006400000c000b */
[----:B01----:R-:W-:Y:S01]  /*1a120*/  ENDCOLLECTIVE ;  /* 0x000000000000791b */ /* 0x003fe20003800000 */
.L_x_11353:
        /* <DEDUP_REMOVED lines=8> */
.L_x_11354:
[----:B------:R-:W-:Y:S05]  /*1a1b0*/  BRA `(.L_x_11355) ;  /* 0xffffffc400a87947 */ /* 0x000fea000383ffff */
.L_x_11262:
[----:B------:R-:W-:Y:S01]  /*1a1c0*/  BSSY B0, `(.L_x_11356) ;  /* 0x0000007000007945 */ /* 0x000fe20003800000 */
[----:B------:R-:W-:Y:S02]  /*1a1d0*/  IMAD.MOV.U32 R12, RZ, RZ, 0x1 ;  /* 0x00000001ff0c7424 */ /* 0x000fe400078e00ff */
[----:B------:R-:W-:Y:S02]  /*1a1e0*/  IMAD.MOV.U32 R11, RZ, RZ, RZ ;  /* 0x000000ffff0b7224 */ /* 0x000fe400078e00ff */
[----:B------:R-:W-:-:S07]  /*1a1f0*/  IMAD.MOV.U32 R15, RZ, RZ, -0x1 ;  /* 0xffffffffff0f7424 */ /* 0x000fce00078e00ff */
[----:B------:R-:W-:Y:S05]  /*1a200*/  WARPSYNC.COLLECTIVE R15, `(.L_x_11357) ;  /* 0x000000000f087348 */ /* 0x000fea0003c00000 */
[----:B------:R0:W1:Y:S02]  /*1a210*/  SHFL.UP P6, R14, R13, R12, R11 ;  /* 0x0400000c0d0e7389 */ /* 0x00006400000c000b */
[----:B01----:R-:W-:Y:S01]  /*1a220*/  ENDCOLLECTIVE ;  /* 0x000000000000791b */ /* 0x003fe20003800000 */
.L_x_11357:
[----:B------:R-:W-:Y:S05]  /*1a230*/  BSYNC B0 ;  /* 0x0000000000007941 */ /* 0x000fea0003800000 */
.L_x_11356:
        /* <DEDUP_REMOVED lines=8> */
.L_x_11358:
[----:B------:R-:W-:Y:S01]  /*1a2c0*/  IMAD.MOV.U32 R12, RZ, RZ, 0x4 ;  /* 0x00000004ff0c7424 */ /* 0x000fe200078e00ff */
[----:B------:R-:W-:-:S05]  /*1a2d0*/  SEL R2, R14, RZ, P2 ;  /* 0x000000ff0e027207 */ /* 0x000fca0001000000 */
[----:B------:R-:W-:-:S04]  /*1a2e0*/  IMAD.IADD R2, R13, 0x1, R2 ;  /* 0x000000010d027824 */ /* 0x000fc800078e0202 */
[----:B------:R-:W-:-:S07]  /*1a2f0*/  IMAD.MOV.U32 R13, RZ, RZ, R2 ;  /* 0x000000ffff0d7224 */ /* 0x000fce00078e0002 */
[----:B------:R-:W-:Y:S05]  /*1a300*/  WARPSYNC.COLLECTIVE R15, `(.L_x_11359) ;  /* 0x000000000f087348 */ /* 0x000fea0003c00000 */
[----:B------:R0:W1:Y:S02]  /*1a310*/  SHFL.UP P6, R14, R13, R12, R11 ;  /* 0x0400000c0d0e7389 */ /* 0x00006400000c000b */
[----:B01----:R-:W-:Y:S01]  /*1a320*/  ENDCOLLECTIVE ;  /* 0x000000000000791b */ /* 0x003fe20003800000 */
.L_x_11359:
[----:B------:R-:W-:Y:S01]  /*1a330*/  IMAD.MOV.U32 R12, RZ, RZ, 0x8 ;  /* 0x00000008ff0c7424 */ /* 0x000fe200078e00ff */
[----:B------:R-:W-:-:S05]  /*1a340*/  SEL R3, R14, RZ, P3 ;  /* 0x000000ff0e037207 */ /* 0x000fca0001800000 */
[----:B------:R-:W-:-:S04]  /*1a350*/  IMAD.IADD R3, R2, 0x1, R3 ;  /* 0x0000000102037824 */ /* 0x000fc800078e0203 */
[----:B------:R-:W-:-:S07]  /*1a360*/  IMAD.MOV.U32 R13, RZ, RZ, R3 ;  /* 0x000000ffff0d7224 */ /* 0x000fce00078e0003 */
[----:B------:R-:W-:Y:S05]  /*1a370*/  WARPSYNC.COLLECTIVE R15, `(.L_x_11360) ;  /* 0x000000000f087348 */ /* 0x000fea0003c00000 */
[----:B------:R0:W1:Y:S02]  /*1a380*/  SHFL.UP P6, R14, R13, R12, R11 ;  /* 0x0400000c0d0e7389 */ /* 0x00006400000c000b */
[----:B01----:R-:W-:Y:S01]  /*1a390*/  ENDCOLLECTIVE ;  /* 0x000000000000791b */ /* 0x003fe20003800000 */
.L_x_11360:
[----:B------:R-:W-:Y:S01]  /*1a3a0*/  IMAD.MOV.U32 R12, RZ, RZ, 0x10 ;  /* 0x00000010ff0c7424 */ /* 0x000fe200078e00ff */
[----:B------:R-:W-:-:S05]  /*1a3b0*/  SEL R4, R14, RZ, P4 ;  /* 0x000000ff0e047207 */ /* 0x000fca0002000000 */
[----:B------:R-:W-:-:S04]  /*1a3c0*/  IMAD.IADD R4, R3, 0x1, R4 ;  /* 0x0000000103047824 */ /* 0x000fc800078e0204 */
[----:B------:R-:W-:-:S07]  /*1a3d0*/  IMAD.MOV.U32 R13, RZ, RZ, R4 ;  /* 0x000000ffff0d7224 */ /* 0x000fce00078e0004 */
[----:B------:R-:W-:Y:S05]  /*1a3e0*/  WARPSYNC.COLLECTIVE R15, `(.L_x_11361) ;  /* 0x000000000f087348 */ /* 0x000fea0003c00000 */
[----:B------:R0:W1:Y:S02]  /*1a3f0*/  SHFL.UP P6, R14, R13, R12, R11 ;  /* 0x0400000c0d0e7389 */ /* 0x00006400000c000b */
[----:B01----:R-:W-:Y:S01]  /*1a400*/  ENDCOLLECTIVE ;  /* 0x000000000000791b */ /* 0x003fe20003800000 */
.L_x_11361:
        /* <DEDUP_REMOVED lines=8> */
.L_x_11362:
[----:B------:R-:W-:Y:S05]  /*1a490*/  BRA `(.L_x_11363) ;  /* 0xffffffc400947947 */ /* 0x000fea000383ffff */
.L_x_11264:
[----:B------:R-:W-:Y:S01]  /*1a4a0*/  BSSY B0, `(.L_x_11364) ;  /* 0x0000006000007945 */ /* 0x000fe20003800000 */
[----:B------:R-:W-:Y:S01]  /*1a4b0*/  PLOP3.LUT P6, PT, P6, PT, PT, 0x8, 0x0 ;  /* 0x000000000000781c */ /* 0x000fe200037ce170 */
[----:B------:R-:W-:-:S12]  /*1a4c0*/  IMAD.MOV.U32 R15, RZ, RZ, -0x1 ;  /* 0xffffffffff0f7424 */ /* 0x000fd800078e00ff */
[----:B0-----:R-:W-:Y:S05]  /*1a4d0*/  WARPSYNC.COLLECTIVE R15, `(.L_x_11365) ;  /* 0x000000000f087348 */ /* 0x001fea0003c00000 */
[----:B------:R-:W-:Y:S01]  /*1a4e0*/  VOTE.ANY R14, PT, P6 ;  /* 0x00000000000e7806 */ /* 0x000fe200030e0100 */
[----:B0-----:R-:W-:Y:S06]  /*1a4f0*/  ENDCOLLECTIVE ;  /* 0x000000000000791b */ /* 0x001fec0003800000 */
.L_x_11365:
[----:B------:R-:W-:Y:S05]  /*1a500*/  BSYNC B0 ;  /* 0x0000000000007941 */ /* 0x000fea0003800000 */
.L_x_11364:
[----:B------:R-:W-:Y:S02]  /*1a510*/  IMAD.MOV.U32 R3, RZ, RZ, R14 ;  /* 0x000000ffff037224 */ /* 0x000fe400078e000e */
[----:B------:R-:W-:Y:S02]  /*1a520*/  IMAD.MOV.U32 R13, RZ, RZ, R25 ;  /* 0x000000ffff0d7224 */ /* 0x000fe400078e0019 */
[----:B------:R-:W0:Y:S01]  /*1a530*/  POPC R7, R3 ;  /* 0x0000000300077309 */ /* 0x000e220000000000 */
[----:B------:R-:W-:Y:S02]  /*1a540*/  IMAD.MOV.U32 R11, RZ, RZ, 0x1f ;  /* 0x0000001fff0b7424 */ /* 0x000fe400078e00ff */
[----:B------:R-:W-:Y:S02]  /*1a550*/  IMAD.MOV.U32 R15, RZ, RZ, -0x1 ;  /* 0xffffffffff0f7424 */ /* 0x000fe400078e00ff */
[----:B0-----:R-:W-:Y:S02]  /*1a560*/  IMAD.MOV.U32 R12, RZ, RZ, R7 ;  /* 0x000000ffff0c7224 */ /* 0x001fe400078e0007 */
[----:B------:R-:W-:-:S07]  /*1a570*/  IMAD.IADD R27, R7, 0x1, R27 ;  /* 0x00000001071b7824 */ /* 0x000fce00078e021b */
[----:B------:R-:W-:Y:S05]  /*1a580*/  WARPSYNC.COLLECTIVE R15, `(.L_x_11366) ;  /* 0x000000000f087348 */ /* 0x000fea0003c00000 */
[----:B------:R0:W1:Y:S02]  /*1a590*/  SHFL.IDX P6, R14, R13, R12, R11 ;  /* 0x0000000c0d0e7389 */ /* 0x00006400000c000b */
[----:B01----:R-:W-:Y:S01]  /*1a5a0*/  ENDCOLLECTIVE ;  /* 0x000000000000791b */ /* 0x003fe20003800000 */
.L_x_11366:
[----:B------:R-:W-:Y:S02]  /*1a5b0*/  IMAD.MOV.U32 R13, RZ, RZ, R5 ;  /* 0x000000ffff0d7224 */ /* 0x000fe400078e0005 */
[----:B------:R-:W-:-:S07]  /*1a5c0*/  IMAD.MOV.U32 R25, RZ, RZ, R14 ;  /* 0x000000ffff197224 */ /* 0x000fce00078e000e */
[----:B------:R-:W-:Y:S05]  /*1a5d0*/  WARPSYNC.COLLECTIVE R15, `(.L_x_11367) ;  /* 0x000000000f087348 */ /* 0x000fea0003c00000 */
[----:B------:R0:W1:Y:S02]  /*1a5e0*/  SHFL.IDX P6, R14, R13, R12, R11 ;  /* 0x0000000c0d0e7389 */ /* 0x00006400000c000b */
[----:B01----:R-:W-:Y:S01]  /*1a5f0*/  ENDCOLLECTIVE ;  /* 0x000000000000791b */ /* 0x003fe20003800000 */
.L_x_11367:
[----:B------:R-:W-:Y:S01]  /*1a600*/  IMAD.MOV.U32 R5, RZ, RZ, R14 ;  /* 0x000000ffff057224 */ /* 0x000fe200078e000e */
[----:B------:R-:W-:Y:S06]  /*1a610*/  BRA `(.L_x_11368) ;  /* 0xffffffc400747947 */ /* 0x000fec000383ffff */
.L_x_11266:
[----:B------:R-:W-:Y:S01]  /*1a620*/  BSSY B0, `(.L_x_11369) ;  /* 0x0000007000007945 */ /* 0x000fe20003800000 */
[----:B------:R-:W-:Y:S02]  /*1a630*/  IMAD.MOV.U32 R13, RZ, RZ, R2 ;  /* 0x000000ffff0d7224 */ /* 0x000fe400078e0002 */
[----:B------:R-:W-:Y:S02]  /*1a640*/  IMAD.MOV.U32 R11, RZ, RZ, 0x1f ;  /* 0x0000001fff0b7424 */ /* 0x000fe400078e00ff */
[----:B------:R-:W-:-:S07]  /*1a650*/  IMAD.MOV.U32 R15, RZ, RZ, -0x1 ;  /* 0xffffffffff0f7424 */ /* 0x000fce00078e00ff */
[----:B0123--:R-:W-:Y:S05]  /*1a660*/  WARPSYNC.COLLECTIVE R15, `(.L_x_11370) ;  /* 0x000000000f087348 */ /* 0x00ffea0003c00000 */
[----:B------:R4:W0:Y:S02]  /*1a670*/  SHFL.IDX P6, R14, R13, R12, R11 ;  /* 0x0000000c0d0e7389 */ /* 0x00082400000c000b */
[----:B01234-:R-:W-:Y:S01]  /*1a680*/  ENDCOLLECTIVE ;  /* 0x000000000000791b */ /* 0x01ffe20003800000 */
.L_x_11370:
[----:B------:R-:W-:Y:S05]  /*1a690*/  BSYNC B0 ;  /* 0x0000000000007941 */ /* 0x000fea0003800000 */
.L_x_11369:
[----:B------:R-:W-:Y:S01]  /*1a6a0*/  IMAD.MOV.U32 R24, RZ, RZ, R14 ;  /* 0x000000ffff187224 */ /* 0x000fe200078e000e */
[----:B------:R-:W-:Y:S06]  /*1a6b0*/  BRA `(.L_x_11265) ;  /* 0xffffffc400647947 */ /* 0x000fec000383ffff */
.L_x_11272:
[----:B-1----:R1:W3:Y:S02]  /*1a6c0*/  SYNCS.PHASECHK.TRANS64.TRYWAIT P0, [R5+URZ+0x2d820], R0 ;  /* 0x02d82000050075a7 */ /* 0x0022e4000800017f */
[----:B---3--:R-:W-:Y:S05]  /*1a6d0*/  @!P0 NANOSLEEP.SYNCS 0x989680 ;  /* 0x009896800000895d */ /* 0x008fea0003900000 */
[----:B------:R-:W3:Y:S02]  /*1a6e0*/  @!P0 SYNCS.PHASECHK.TRANS64 P0, [R5+URZ+0x2d820], R0 ;  /* 0x02d82000050085a7 */ /* 0x000ee4000800007f */
[----:B---3--:R-:W-:Y:S05]  /*1a6f0*/  @!P0 BRA `(.L_x_11272) ;  /* 0xfffffffc00f08947 */ /* 0x008fea000383ffff */
[----:B------:R-:W-:Y:S05]  /*1a700*/  BRA `(.L_x_11371) ;  /* 0xffffffcc00c07947 */ /* 0x000fea000383ffff */
.L_x_11273:
        /* <DEDUP_REMOVED lines=11> */
.L_x_11373:
[----:B------:R-:W-:Y:S05]  /*1a7c0*/  BSYNC B0 ;  /* 0x0000000000007941 */ /* 0x000fea0003800000 */
.L_x_11372:
[----:B------:R-:W-:Y:S05]  /*1a7d0*/  BRA `(.L_x_11374) ;  /* 0xffffffcc00a87947 */ /* 0x000fea000383ffff */
.L_x_11276:
[----:B------:R-:W-:Y:S01]  /*1a7e0*/  BSSY B1, `(.L_x_11375) ;  /* 0x0000006000017945 */ /* 0x000fe20003800000 */
[----:B------:R-:W-:-:S07]  /*1a7f0*/  IMAD.MOV.U32 R15, RZ, RZ, -0x1 ;  /* 0xffffffffff0f7424 */ /* 0x000fce00078e00ff */
[----:B012---:R-:W-:Y:S05]  /*1a800*/  WARPSYNC.COLLECTIVE R15, `(.L_x_11376) ;  /* 0x000000000f0c7348 */ /* 0x007fea0003c00000 */
[----:B------:R-:W-:Y:S02]  /*1a810*/  ELECT P6, UR62, PT ;  /* 0x00000000003e782f */ /* 0x000fe400038c0000 */
[----:B------:R-:W-:Y:S01]  /*1a820*/  MOV R14, UR62 ;  /* 0x0000003e000e7c02 */ /* 0x000fe20008000f00 */
[----:B012---:R-:W-:Y:S10]  /*1a830*/  ENDCOLLECTIVE ;  /* 0x000000000000791b */ /* 0x007ff40003800000 */
.L_x_11376:
[----:B------:R-:W-:Y:S05]  /*1a840*/  BSYNC B1 ;  /* 0x0000000000017941 */ /* 0x000fea0003800000 */
.L_x_11375:
[----:B------:R-:W-:Y:S05]  /*1a850*/  BRA `(.L_x_11377) ;  /* 0xffffffcc00a07947 */ /* 0x000fea000383ffff */
.L_x_11278:
[----:B-1----:R1:W3:Y:S02]  /*1a860*/  SYNCS.PHASECHK.TRANS64.TRYWAIT P1, [R3+URZ+0x2d840], R2 ;  /* 0x02d84002030075a7 */ /* 0x0022e4000802017f */
[----:B---3--:R-:W-:Y:S05]  /*1a870*/  @!P1 NANOSLEEP.SYNCS 0x989680 ;  /* 0x009896800000995d */ /* 0x008fea0003900000 */
[----:B------:R-:W3:Y:S02]  /*1a880*/  @!P1 SYNCS.PHASECHK.TRANS64 P1, [R3+URZ+0x2d840], R2 ;  /* 0x02d84002030095a7 */ /* 0x000ee4000802007f */
[----:B---3--:R-:W-:Y:S05]  /*1a890*/  @!P1 BRA `(.L_x_11278) ;  /* 0xfffffffc00f09947 */ /* 0x008fea000383ffff */
[----:B------:R-:W-:Y:S05]  /*1a8a0*/  BRA `(.L_x_11378) ;  /* 0xffffffcc00c07947 */ /* 0x000fea000383ffff */
.L_x_11280:
[----:B---3--:R3:W4:Y:S02]  /*1a8b0*/  SYNCS.PHASECHK.TRANS64.TRYWAIT P1, [R23+URZ+0x2d840], R0 ;  /* 0x02d84000170075a7 */ /* 0x008724000802017f */
[----:B----4-:R-:W-:Y:S05]  /*1a8c0*/  @!P1 NANOSLEEP.SYNCS 0x989680 ;  /* 0x009896800000995d */ /* 0x010fea0003900000 */
[----:B------:R-:W4:Y:S02]  /*1a8d0*/  @!P1 SYNCS.PHASECHK.TRANS64 P1, [R23+URZ+0x2d840], R0 ;  /* 0x02d84000170095a7 */ /* 0x000f24000802007f */
[----:B----4-:R-:W-:Y:S05]  /*1a8e0*/  @!P1 BRA `(.L_x_11280) ;  /* 0xfffffffc00f09947 */ /* 0x010fea000383ffff */
[----:B------:R-:W-:Y:S05]  /*1a8f0*/  BRA `(.L_x_11379) ;  /* 0xffffffcc00cc7947 */ /* 0x000fea000383ffff */
.L_x_11282:
[----:B----4-:R4:W0:Y:S02]  /*1a900*/  SYNCS.PHASECHK.TRANS64.TRYWAIT P1, [R3+URZ+0x2d860], R2 ;  /* 0x02d86002030075a7 */ /* 0x010824000802017f */
[----:B0-----:R-:W-:Y:S05]  /*1a910*/  @!P1 NANOSLEEP.SYNCS 0x989680 ;  /* 0x009896800000995d */ /* 0x001fea0003900000 */
[----:B------:R-:W0:Y:S02]  /*1a920*/  @!P1 SYNCS.PHASECHK.TRANS64 P1, [R3+URZ+0x2d860], R2 ;  /* 0x02d86002030095a7 */ /* 0x000e24000802007f */
[----:B0-----:R-:W-:Y:S05]  /*1a930*/  @!P1 BRA `(.L_x_11282) ;  /* 0xfffffffc00f09947 */ /* 0x001fea000383ffff */
[----:B------:R-:W-:Y:S05]  /*1a940*/  BRA `(.L_x_11380) ;  /* 0xffffffcc00c87947 */ /* 0x000fea000383ffff */
.L_x_11381:
        /* <DEDUP_REMOVED lines=11> */
.L_x_16000:


//--------------------- .text._ZN7cutlass13device_kernelIN5flash11enable_sm90INS1_16FlashAttnFwdSm90INS1_25CollectiveMainloopFwdSm90ILi2EN4cute5tupleIJNS5_1CILi1EEES8_S8_EEENS6_IJNS7_ILi192EEENS7_ILi128EEENS7_ILi96EEEEEELi96ENS_6half_tEfNS_4arch4Sm90ELb0ELb1ELb0ELb1ELb1ELb1ELb0ELb0ELb1ELb1ELb1ELb0EEENS1_21CollectiveEpilogueFwdINS6_IJSA_SC_SB_EEES9_SE_SG_Li384ELb1ELb1ELb1ELb0EEENS1_36VarlenDynamicPersistentTileSchedulerILi192ELi128ELi384ELi128ELb1ELb1ELb1ELb1ELb0ELb1EEEEEEEEEvNT_6ParamsE --------------------------
	.section	.text._ZN7cutlass13device_kernelIN5flash11enable_sm90INS1_16FlashAttnFwdSm90INS1_25CollectiveMainloopFwdSm90ILi2EN4cute5tupleIJNS5_1CILi1EEES8_S8_EEENS6_IJNS7_ILi192EEENS7_ILi128EEENS7_ILi96EEEEEELi96ENS_6half_tEfNS_4arch4Sm90ELb0ELb1ELb0ELb1ELb1ELb1ELb0ELb0ELb1ELb1ELb1ELb0EEENS1_21CollectiveEpilogueFwdINS6_IJSA_SC_SB_EEES9_SE_SG_Li384ELb1ELb1ELb1ELb0EEENS1_36VarlenDynamicPersistentTileSchedulerILi192ELi128ELi384ELi128ELb1ELb1ELb1ELb1ELb0ELb1EEEEEEEEEvNT_6ParamsE,"ax",@progbits
	.align	128
.text._ZN7cutlass13device_kernelIN5flash11enable_sm90INS1_16FlashAttnFwdSm90INS1_25CollectiveMainloopFwdSm90ILi2EN4cute5tupleIJNS5_1CILi1EEES8_S8_EEENS6_IJNS7_ILi192EEENS7_ILi128EEENS7_ILi96EEEEEELi96ENS_6half_tEfNS_4arch4Sm90ELb0ELb1ELb0ELb1ELb1ELb1ELb0ELb0ELb1ELb1ELb1ELb0EEENS1_21CollectiveEpilogueFwdINS6_IJSA_SC_SB_EEES9_SE_SG_Li384ELb1ELb1ELb1ELb0EEENS1_36VarlenDynamicPersistentTileSchedulerILi192ELi128ELi384ELi128ELb1ELb1ELb1ELb1ELb0ELb1EEEEEEEEEvNT_6ParamsE:
        .type           _ZN7cutlass13device_kernelIN5flash11enable_sm90INS1_16FlashAttnFwdSm90INS1_25CollectiveMainloopFwdSm90ILi2EN4cute5tupleIJNS5_1CILi1EEES8_S8_EEENS6_IJNS7_ILi192EEENS7_ILi128EEENS7_ILi96EEEEEELi96ENS_6half_tEfNS_4arch4Sm90ELb0ELb1ELb0ELb1ELb1ELb1ELb0ELb0ELb1ELb1ELb1ELb0EEENS1_21CollectiveEpilogueFwdINS6_IJSA_SC_SB_EEES9_SE_SG_Li384ELb1ELb1ELb1ELb0EEENS1_36VarlenDynamicPersistentTileSchedulerILi192ELi128ELi384ELi128ELb1ELb1ELb1ELb1ELb0ELb1EEEEEEEEEvNT_6ParamsE,@function
        .size           _ZN7cutlass13device_kernelIN5flash11enable_sm90INS1_16FlashAttnFwdSm90INS1_25CollectiveMainloopFwdSm90ILi2EN4cute5tupleIJNS5_1CILi1EEES8_S8_EEENS6_IJNS7_ILi192EEENS7_ILi128EEENS7_ILi96EEEEEELi96ENS_6half_tEfNS_4arch4Sm90ELb0ELb1ELb0ELb1ELb1ELb1ELb0ELb0ELb1ELb1ELb1ELb0EEENS1_21CollectiveEpilogueFwdINS6_IJSA_SC_SB_EEES9_SE_SG_Li384ELb1ELb1ELb1ELb0EEENS1_36VarlenDynamicPersistentTileSchedulerILi192ELi128ELi384ELi128ELb1ELb1ELb1ELb1ELb0ELb1EEEEEEEEEvNT_6ParamsE,(.L_x_16001 - _ZN7cutlass13device_kernelIN5flash11enable_sm90INS1_16FlashAttnFwdSm90INS1_25CollectiveMainloopFwdSm90ILi2EN4cute5tupleIJNS5_1CILi1EEES8_S8_EEENS6_IJNS7_ILi192EEENS7_ILi128EEENS7_ILi96EEEEEELi96ENS_6half_tEfNS_4arch4Sm90ELb0ELb1ELb0ELb1ELb1ELb1ELb0ELb0ELb1ELb1ELb1ELb0EEENS1_21CollectiveEpilogueFwdINS6_IJSA_SC_SB_EEES9_SE_SG_Li384ELb1ELb1ELb1ELb0EEENS1_36VarlenDynamicPersistentTileSchedulerILi192ELi128ELi384ELi128ELb1ELb1ELb1ELb1ELb0ELb1EEEEEEEEEvNT_6ParamsE)
        .other          _ZN7cutlass13device_kernelIN5flash11enable_sm90INS1_16FlashAttnFwdSm90INS1_25CollectiveMainloopFwdSm90ILi2EN4cute5tupleIJNS5_1CILi1EEES8_S8_EEENS6_IJNS7_ILi192EEENS7_ILi128EEENS7_ILi96EEEEEELi96ENS_6half_tEfNS_4arch4Sm90ELb0ELb1ELb0ELb1ELb1ELb1ELb0ELb0ELb1ELb1ELb1ELb0EEENS1_21CollectiveEpilogueFwdINS6_IJSA_SC_SB_EEES9_SE_SG_Li384ELb1ELb1ELb1ELb0EEENS1_36VarlenDynamicPersistentTileSchedulerILi192ELi128ELi384ELi128ELb1ELb1ELb1ELb1ELb0ELb1EEEEEEEEEvNT_6ParamsE,@"STO_CUDA_ENTRY STV_DEFAULT"
_ZN7cutlass13device_kernelIN5flash11enable_sm90INS1_16FlashAttnFwdSm90INS1_25CollectiveMainloopFwdSm90ILi2EN4cute5tupleIJNS5_1CILi1EEES8_S8_EEENS6_IJNS7_ILi192EEENS7_ILi128EEENS7_ILi96EEEEEELi96ENS_6half_tEfNS_4arch4Sm90ELb0ELb1ELb0ELb1ELb1ELb1ELb0ELb0ELb1ELb1ELb1ELb0EEENS1_21CollectiveEpilogueFwdINS6_IJSA_SC_SB_EEES9_SE_SG_Li384ELb1ELb1ELb1ELb0EEENS1_36VarlenDynamicPersistentTileSchedulerILi192ELi128ELi384ELi128ELb1ELb1ELb1ELb1ELb0ELb1EEEEEEEEEvNT_6ParamsE:
        /* <DEDUP_REMOVED lines=18> */
.L_x_11383:
[----:B------:R-:W-:Y:S05]  /*0120*/  BSYNC B0 ;  /* 0x0000000000007941 */ /* 0x000fea0003800000 */
.L_x_11382:
        /* <DEDUP_REMOVED lines=41> */
.L_x_11384:
        /* <DEDUP_REMOVED lines=22> */
.L_x_11385:
        /* <DEDUP_REMOVED lines=18> */
.L_x_11386:
        /* <DEDUP_REMOVED lines=22> */
.L_x_11387:
        /* <DEDUP_REMOVED lines=22> */
.L_x_11388:
        /* <DEDUP_REMOVED lines=8> */
.L_x_11391:
        /* <DEDUP_REMOVED lines=23> */
[----:B------:R-:W-:Y:S01]  /*0af0*/  IMAD.MOV.U32 R145, RZ, RZ, 0x40 ;  /* 0x00000040ff917424 */ /* 0x000fe200078e00ff */
[----:B------:R-:W-:Y:S01]  /*0b00*/  CS2R R22, SRZ ;  /* 0x0000000000167805 */ /* 0x000fe2000001ff00 */
[----:B------:R-:W-:Y:S01]  /*0b10*/  IMAD.MOV.U32 R147, RZ, RZ, RZ ;  /* 0x000000ffff937224 */ /* 0x000fe200078e00ff */
[----:B------:R-:W-:Y:S01]  /*0b20*/  ULOP3.LUT UR39, UR36, 0x1, URZ, 0xfc, !UPT ;  /* 0x0000000124277892 */ /* 0x000fe2000f8efc3f */
[----:B------:R-:W-:-:S08]  /*0b30*/  UMOV UR37, URZ ;  /* 0x0000003f00257c82 */ /* 0x000fd00008000000 */
[----:B------:R-:W-:Y:S01]  /*0b40*/  UIADD3 UR40, UR40, 0xc400, URZ ;  /* 0x0000c40028287890 */ /* 0x000fe2000fffe03f */
[----:B0-----:R-:W-:-:S05]  /*0b50*/  VIADD R0, R0, 0xffffff80 ;  /* 0xffffff8000007836 */ /* 0x001fca0000000000 */
[----:B------:R-:W-:Y:S02]  /*0b60*/  SHF.R.S32.HI R3, RZ, 0x1f, R0 ;  /* 0x0000001fff037819 */ /* 0x000fe40000011400 */
[-C--:B------:R-:W-:Y:S02]  /*0b70*/  LEA.HI R6, R0, R0.reuse, RZ, 0x1 ;  /* 0x0000000000067211 */ /* 0x080fe400078f08ff */
[CC--:B------:R-:W-:Y:S02]  /*0b80*/  LEA.HI R5, R3.reuse, R0.reuse, RZ, 0x4 ;  /* 0x0000000003057211 */ /* 0x0c0fe400078f20ff */
[CC--:B------:R-:W-:Y:S02]  /*0b90*/  LEA.HI R7, R3.reuse, R0.reuse, RZ, 0x5 ;  /* 0x0000000003077211 */ /* 0x0c0fe400078f28ff */
[CC--:B------:R-:W-:Y:S02]  /*0ba0*/  LEA.HI R4, R3.reuse, R0.reuse, RZ, 0x2 ;  /* 0x0000000003047211 */ /* 0x0c0fe400078f10ff */
[----:B------:R-:W-:-:S02]  /*0bb0*/  LEA.HI R3, R3, R0, RZ, 0x7 ;  /* 0x0000000003037211 */ /* 0x000fc400078f38ff */
[----:B------:R-:W-:Y:S02]  /*0bc0*/  LOP3.LUT R9, R6, 0xfffffffe, RZ, 0xc0, !PT ;  /* 0xfffffffe06097812 */ /* 0x000fe400078ec0ff */
[--C-:B------:R-:W-:Y:S02]  /*0bd0*/  SHF.R.S32.HI R8, RZ, 0x2, R4.reuse ;  /* 0x00000002ff087819 */ /* 0x100fe40000011404 */
[----:B------:R-:W-:Y:S01]  /*0be0*/  SHF.R.S32.HI R11, RZ, 0x1f, R4 ;  /* 0x0000001fff0b7819 */ /* 0x000fe20000011404 */
[----:B------:R-:W-:Y:S01]  /*0bf0*/  IMAD.IADD R18, R0, 0x1, -R9 ;  /* 0x0000000100127824 */ /* 0x000fe200078e0a09 */
[----:B------:R-:W-:Y:S02]  /*0c00*/  LOP3.LUT R13, R4, 0xfffffffc, RZ, 0xc0, !PT ;  /* 0xfffffffc040d7812 */ /* 0x000fe400078ec0ff */
[----:B------:R-:W-:Y:S01]  /*0c10*/  SHF.R.S32.HI R4, RZ, 0x7, R3 ;  /* 0x00000007ff047819 */ /* 0x000fe20000011403 */
[----:B------:R-:W-:Y:S01]  /*0c20*/  IMAD.SHL.U32 R24, R18, 0x4, RZ ;  /* 0x0000000412187824 */ /* 0x000fe200078e00ff */
[----:B------:R-:W-:Y:S01]  /*0c30*/  SHF.R.S32.HI R12, RZ, 0x1, R6 ;  /* 0x00000001ff0c7819 */ /* 0x000fe20000011406 */
[----:B------:R-:W-:Y:S01]  /*0c40*/  IMAD.IADD R13, R0, 0x1, -R13 ;  /* 0x00000001000d7824 */ /* 0x000fe200078e0a0d */
[----:B------:R-:W-:Y:S01]  /*0c50*/  LOP3.LUT R15, R3, 0xffffff80, RZ, 0xc0, !PT ;  /* 0xffffff80030f7812 */ /* 0x000fe200078ec0ff */
[----:B------:R-:W-:Y:S01]  /*0c60*/  IMAD.HI R10, R4, 0x55555556, RZ ;  /* 0x55555556040a7827 */ /* 0x000fe200078e02ff */
[----:B------:R-:W-:Y:S01]  /*0c70*/  LOP3.LUT R3, R5, 0xfffffff0, RZ, 0xc0, !PT ;  /* 0xfffffff005037812 */ /* 0x000fe200078ec0ff */
[----:B------:R0:W-:Y:S01]  /*0c80*/  STL [R1+0x80], R18 ;  /* 0x0000801201007387 */ /* 0x0001e20000100800 */
[----:B------:R-:W-:Y:S01]  /*0c90*/  LEA.HI R11, R11, R8, RZ, 0x2 ;  /* 0x000000080b0b7211 */ /* 0x000fe200078f10ff */
[----:B------:R-:W-:Y:S01]  /*0ca0*/  IMAD.IADD R21, R0, 0x1, -R15 ;  /* 0x0000000100157824 */ /* 0x000fe200078e0a0f */
[----:B------:R-:W-:Y:S01]  /*0cb0*/  LEA.HI R9, R6, R12, RZ, 0x1 ;  /* 0x0000000c06097211 */ /* 0x000fe200078f08ff */
[----:B------:R-:W-:Y:S01]  /*0cc0*/  IMAD.IADD R3, R0, 0x1, -R3 ;  /* 0x0000000100037824 */ /* 0x000fe200078e0a03 */
[----:B------:R-:W-:Y:S01]  /*0cd0*/  SHF.R.S32.HI R6, RZ, 0x4, R5 ;  /* 0x00000004ff067819 */ /* 0x000fe20000011405 */
[----:B------:R-:W-:Y:S01]  /*0ce0*/  VIADD R0, R24, 0x10 ;  /* 0x0000001018007836 */ /* 0x000fe20000000000 */
[----:B------:R-:W-:Y:S01]  /*0cf0*/  LOP3.LUT R11, R11, 0xfffffffc, RZ, 0xc0, !PT ;  /* 0xfffffffc0b0b7812 */ /* 0x000fe200078ec0ff */
[----:B------:R-:W-:Y:S01]  /*0d00*/  STL [R1+0x84], R21 ;  /* 0x0000841501007387 */ /* 0x000fe20000100800 */
[----:B------:R-:W-:Y:S01]  /*0d10*/  LEA.HI R17, R10, R10, RZ, 0x1 ;  /* 0x0000000a0a117211 */ /* 0x000fe200078f08ff */
[----:B------:R-:W-:Y:S01]  /*0d20*/  VIADD R20, R24, 0x20 ;  /* 0x0000002018147836 */ /* 0x000fe20000000000 */
[----:B------:R-:W-:Y:S01]  /*0d30*/  LOP3.LUT R9, R9, 0x7fffffe, RZ, 0xc0, !PT ;  /* 0x07fffffe09097812 */ /* 0x000fe200078ec0ff */
[----:B------:R-:W-:Y:S01]  /*0d40*/  IMAD.IADD R11, R8, 0x1, -R11 ;  /* 0x00000001080b7824 */ /* 0x000fe200078e0a0b */
[----:B------:R-:W-:Y:S01]  /*0d50*/  LEA.HI R5, R5, R6, RZ, 0x1 ;  /* 0x0000000605057211 */ /* 0x000fe200078f08ff */
[----:B------:R-:W-:Y:S01]  /*0d60*/  IMAD R17, R17, -0x3, R4 ;  /* 0xfffffffd11117824 */ /* 0x000fe200078e0204 */
[----:B------:R-:W-:Y:S01]  /*0d70*/  SHF.R.S32.HI R8, RZ, 0x1f, R21 ;  /* 0x0000001fff087819 */ /* 0x000fe20000011415 */
[----:B------:R-:W-:Y:S01]  /*0d80*/  IMAD.IADD R9, R12, 0x1, -R9 ;  /* 0x000000010c097824 */ /* 0x000fe200078e0a09 */
[----:B------:R-:W-:Y:S01]  /*0d90*/  STL [R1+0x18], R24 ;  /* 0x0000181801007387 */ /* 0x000fe20000100800 */
[----:B------:R-:W-:Y:S01]  /*0da0*/  LEA.HI R4, R13, R13, RZ, 0x1 ;  /* 0x0000000d0d047211 */ /* 0x000fe200078f08ff */
[----:B------:R-:W-:Y:S01]  /*0db0*/  IMAD.IADD R12, R24, 0x1, R0 ;  /* 0x00000001180c7824 */ /* 0x000fe200078e0200 */
[----:B------:R-:W-:Y:S01]  /*0dc0*/  LOP3.LUT R5, R5, 0x1ffffffe, RZ, 0xc0, !PT ;  /* 0x1ffffffe05057812 */ /* 0x000fe200078ec0ff */
[----:B------:R1:W-:Y:S01]  /*0dd0*/  STL [R1+0x54], R0 ;  /* 0x0000540001007387 */ /* 0x0003e20000100800 */
[----:B------:R-:W-:Y:S01]  /*0de0*/  LEA.HI R10, R8, R21, RZ, 0x2 ;  /* 0x00000015080a7211 */ /* 0x000fe200078f10ff */
[----:B------:R-:W-:Y:S01]  /*0df0*/  IMAD R14, R6, 0x8, R9 ;  /* 0x00000008060e7824 */ /* 0x000fe200078e0209 */
[----:B------:R-:W-:Y:S01]  /*0e00*/  LOP3.LUT R4, R4, 0x1ffffffe, RZ, 0xc0, !PT ;  /* 0x1ffffffe04047812 */ /* 0x000fe200078ec0ff */
[----:B------:R-:W-:Y:S01]  /*0e10*/  IMAD.IADD R5, R6, 0x1, -R5 ;  /* 0x0000000106057824 */ /* 0x000fe200078e0a05 */
[--C-:B------:R-:W-:Y:S01]  /*0e20*/  SHF.R.S32.HI R6, RZ, 0x2, R10.reuse ;  /* 0x00000002ff067819 */ /* 0x100fe2000001140a */
[----:B------:R2:W-:Y:S01]  /*0e30*/  STL [R1+0x50], R20 ;  /* 0x0000501401007387 */ /* 0x0005e20000100800 */
[----:B------:R-:W-:Y:S01]  /*0e40*/  SHF.R.S32.HI R9, RZ, 0x1f, R10 ;  /* 0x0000001fff097819 */ /* 0x000fe2000001140a */
[----:B------:R-:W-:Y:S01]  /*0e50*/  IMAD.IADD R13, R13, 0x1, -R4 ;  /* 0x000000010d0d7824 */ /* 0x000fe200078e0a04 */
[----:B------:R-:W-:Y:S01]  /*0e60*/  SHF.R.S32.HI R7, RZ, 0x5, R7 ;  /* 0x00000005ff077819 */ /* 0x000fe20000011407 */
[----:B0-----:R-:W-:Y:S01]  /*0e70*/  IMAD.SHL.U32 R18, R18, 0x8, RZ ;  /* 0x0000000812127824 */ /* 0x001fe200078e00ff */
[--C-:B-1----:R-:W-:Y:S01]  /*0e80*/  SHF.R.S32.HI R0, RZ, 0x1f, R3.reuse ;  /* 0x0000001fff007819 */ /* 0x102fe20000011403 */
[----:B------:R-:W-:Y:S01]  /*0e90*/  IMAD.SHL.U32 R11, R11, 0x40, RZ ;  /* 0x000000400b0b7824 */ /* 0x000fe200078e00ff */
[----:B------:R-:W-:Y:S01]  /*0ea0*/  LEA.HI R9, R9, R6, RZ, 0x3 ;  /* 0x0000000609097211 */ /* 0x000fe200078f18ff */
[----:B------:R-:W-:Y:S01]  /*0eb0*/  IMAD R19, R7, 0x10, R3 ;  /* 0x0000001007137824 */ /* 0x000fe200078e0203 */
[----:B------:R-:W-:Y:S01]  /*0ec0*/  LEA.HI R0, R0, R3, RZ, 0x3 ;  /* 0x0000000300007211 */ /* 0x000fe200078f18ff */
[C---:B------:R-:W-:Y:S01]  /*0ed0*/  VIADD R137, R18.reuse, 0x30 ;  /* 0x0000003012897836 */ /* 0x040fe20000000000 */
[----:B------:R-:W-:Y:S01]  /*0ee0*/  LOP3.LUT R9, R9, 0xfffffff8, RZ, 0xc0, !PT ;  /* 0xfffffff809097812 */ /* 0x000fe200078ec0ff */
[----:B------:R-:W-:Y:S01]  /*0ef0*/  VIADD R136, R18, 0x40 ;  /* 0x0000004012887836 */ /* 0x000fe20000000000 */
[----:B------:R-:W-:Y:S01]  /*0f00*/  LOP3.LUT R4, R0, 0xfffffff8, RZ, 0xc0, !PT ;  /* 0xfffffff800047812 */ /* 0x000fe200078ec0ff */
[----:B------:R-:W-:Y:S01]  /*0f10*/  VIADD R138, R18, 0x50 ;  /* 0x00000050128a7836 */ /* 0x000fe20000000000 */
[----:B------:R-:W-:Y:S01]  /*0f20*/  SHF.R.S32.HI R15, RZ, 0x1f, R12 ;  /* 0x0000001fff0f7819 */ /* 0x000fe2000001140c */
[----:B------:R-:W-:Y:S01]  /*0f30*/  IMAD.IADD R9, R6, 0x1, -R9 ;  /* 0x0000000106097824 */ /* 0x000fe200078e0a09 */
[----:B------:R-:W-:Y:S01]  /*0f40*/  LEA.HI R8, R8, R21, RZ, 0x5 ;  /* 0x0000001508087211 */ /* 0x000fe200078f28ff */
[----:B------:R-:W-:Y:S01]  /*0f50*/  IMAD.IADD R4, R3, 0x1, -R4 ;  /* 0x0000000103047824 */ /* 0x000fe200078e0a04 */
[----:B------:R-:W-:Y:S01]  /*0f60*/  LEA.HI R15, R15, R12, RZ, 0x3 ;  /* 0x0000000c0f0f7211 */ /* 0x000fe200078f18ff */
[----:B------:R-:W-:Y:S01]  /*0f70*/  IMAD.SHL.U32 R6, R0, 0x40, RZ ;  /* 0x0000004000067824 */ /* 0x000fe200078e00ff */
[----:B------:R-:W-:Y:S01]  /*0f80*/  SHF.R.S32.HI R8, RZ, 0x5, R8 ;  /* 0x00000005ff087819 */ /* 0x000fe20000011408 */
[C---:B------:R-:W-:Y:S01]  /*0f90*/  IMAD.SHL.U32 R3, R4.reuse, 0x40, RZ ;  /* 0x0000004004037824 */ /* 0x040fe200078e00ff */
[----:B------:R-:W-:Y:S01]  /*0fa0*/  R2P PR, R4, 0x6 ;  /* 0x0000000604007804 */ /* 0x000fe20000000000 */
[----:B------:R-:W-:Y:S01]  /*0fb0*/  IMAD.SHL.U32 R0, R5, 0x8, RZ ;  /* 0x0000000805007824 */ /* 0x000fe200078e00ff */
[----:B------:R-:W-:Y:S01]  /*0fc0*/  LOP3.LUT R6, R6, 0x7ffffe00, RZ, 0xc0, !PT ;  /* 0x7ffffe0006067812 */ /* 0x000fe200078ec0ff */
[----:B------:R-:W-:Y:S01]  /*0fd0*/  IMAD.IADD R12, R24, 0x1, R20 ;  /* 0x00000001180c7824 */ /* 0x000fe200078e0214 */
[----:B------:R-:W-:Y:S01]  /*0fe0*/  LOP3.LUT R3, R3, 0x1c0, RZ, 0xc0, !PT ;  /* 0x000001c003037812 */ /* 0x000fe200078ec0ff */
[----:B--2---:R-:W-:Y:S01]  /*0ff0*/  IMAD.U32 R20, R19, 0x20, R0 ;  /* 0x0000002013147824 */ /* 0x004fe200078e0000 */
[----:B------:R-:W-:Y:S01]  /*1000*/  LOP3.LUT R10, R10, 0x7ffffffc, RZ, 0xc0, !PT ;  /* 0x7ffffffc0a0a7812 */ /* 0x000fe200078ec0ff */
[----:B------:R-:W-:Y:S01]  /*1010*/  IMAD R6, R7, 0x400, R6 ;  /* 0x0000040007067824 */ /* 0x000fe200078e0206 */
[----:B------:R-:W-:Y:S01]  /*1020*/  LOP3.LUT R0, R3, 0x8, R0, 0xf8, !PT ;  /* 0x0000000803007812 */ /* 0x000fe200078ef800 */
[----:B------:R-:W-:Y:S01]  /*1030*/  IMAD R8, R8, 0x10, R9 ;  /* 0x0000001008087824 */ /* 0x000fe200078e0209 */
[----:B------:R-:W-:Y:S01]  /*1040*/  SHF.R.U32.HI R3, RZ, 0x3, R3 ;  /* 0x00000003ff037819 */ /* 0x000fe20000011603 */
[----:B------:R0:W-:Y:S01]  /*1050*/  STL [R1+0x90], R20 ;  /* 0x0000901401007387 */ /* 0x0001e20000100800 */
[----:B------:R-:W-:Y:S01]  /*1060*/  VIADD R4, R24, 0x18 ;  /* 0x0000001818047836 */ /* 0x000fe20000000000 */
[----:B------:R-:W-:Y:S01]  /*1070*/  SHF.R.S32.HI R5, RZ, 0x1f, R12 ;  /* 0x0000001fff057819 */ /* 0x000fe2000001140c */
[----:B------:R-:W-:Y:S01]  /*1080*/  IMAD.IADD R10, R21, 0x1, -R10 ;  /* 0x00000001150a7824 */ /* 0x000fe200078e0a0a */
[----:B------:R-:W-:Y:S01]  /*1090*/  LOP3.LUT R3, R0, R3, RZ, 0x3c, !PT ;  /* 0x0000000300037212 */ /* 0x000fe200078e3cff */
[----:B------:R-:W-:Y:S01]  /*10a0*/  VIADD R0, R24, 0x28 ;  /* 0x0000002818007836 */ /* 0x000fe20000000000 */
[----:B------:R-:W-:Y:S01]  /*10b0*/  LEA.HI R5, R5, R12, RZ, 0x3 ;  /* 0x0000000c05057211 */ /* 0x000fe200078f18ff */
[----:B------:R-:W-:Y:S01]  /*10c0*/  IMAD.SHL.U32 R21, R14, 0x20, RZ ;  /* 0x000000200e157824 */ /* 0x000fe200078e00ff */
[----:B------:R-:W-:Y:S01]  /*10d0*/  SHF.R.S32.HI R7, RZ, 0x3, R15 ;  /* 0x00000003ff077819 */ /* 0x000fe2000001140f */
[----:B------:R-:W-:Y:S01]  /*10e0*/  IMAD.IADD R3, R6, 0x1, R3 ;  /* 0x0000000106037824 */ /* 0x000fe200078e0203 */
[----:B------:R-:W-:Y:S01]  /*10f0*/  SHF.R.S32.HI R5, RZ, 0x3, R5 ;  /* 0x00000003ff057819 */ /* 0x000fe20000011405 */
[----:B0-----:R-:W-:Y:S01]  /*1100*/  IMAD R20, R17, 0x40, R8 ;  /* 0x0000004011147824 */ /* 0x001fe200078e0208 */
[----:B------:R-:W-:Y:S01]  /*1110*/  SEL R145, R145, 0xffffffc0, !P2 ;  /* 0xffffffc091917807 */ /* 0x000fe20005000000 */
[----:B------:R-:W-:Y:S01]  /*1120*/  VIADD R6, R24, 0x8 ;  /* 0x0000000818067836 */ /* 0x000fe20000000000 */
[----:B------:R-:W-:Y:S01]  /*1130*/  SHF.R.S32.HI R19, RZ, 0x1f, R18 ;  /* 0x0000001fff137819 */ /* 0x000fe20000011412 */
[----:B------:R-:W-:Y:S01]  /*1140*/  IMAD.SHL.U32 R142, R10, 0x2, RZ ;  /* 0x000000020a8e7824 */ /* 0x000fe200078e00ff */
[----:B------:R-:W-:Y:S01]  /*1150*/  STL [R1+0x8c], R20 ;  /* 0x00008c1401007387 */ /* 0x000fe20000100800 */
[----:B------:R-:W-:-:S02]  /*1160*/  IMAD R144, R3, 0x2, R2 ;  /* 0x0000000203907824 */ /* 0x000fc400078e0202 */
[C---:B------:R-:W-:Y:S01]  /*1170*/  VIADD R15, R142.reuse, 0x8 ;  /* 0x000000088e0f7836 */ /* 0x040fe20000000000 */
[----:B------:R-:W-:Y:S01]  /*1180*/  STL [R1+0x60], R6 ;  /* 0x0000600601007387 */ /* 0x000fe20000100800 */
[----:B------:R-:W-:Y:S02]  /*1190*/  VIADD R9, R142, 0x30 ;  /* 0x000000308e097836 */ /* 0x000fe40000000000 */
[----:B------:R-:W-:Y:S01]  /*11a0*/  VIADD R146, R144, 0x21800 ;  /* 0x0002180090927836 */ /* 0x000fe20000000000 */
        /* <DEDUP_REMOVED lines=8> */
[----:B------:R-:W-:Y:S01]  /*1230*/  IMAD.MOV.U32 R17, RZ, RZ, RZ ;  /* 0x000000ffff117224 */ /* 0x000fe200078e00ff */
[----:B0-----:R-:W-:Y:S01]  /*1240*/  SHF.R.S32.HI R4, RZ, 0x1f, R137 ;  /* 0x0000001fff047819 */ /* 0x001fe20000011489 */
[----:B------:R-:W-:Y:S01]  /*1250*/  VIADD R24, R142, 0x58 ;  /* 0x000000588e187836 */ /* 0x000fe20000000000 */
[----:B------:R-:W-:-:S02]  /*1260*/  SHF.R.S32.HI R12, RZ, 0x1f, R12 ;  /* 0x0000001fff0c7819 */ /* 0x000fc4000001140c */
[----:B-1----:R-:W-:Y:S01]  /*1270*/  SHF.R.S32.HI R0, RZ, 0x1f, R136 ;  /* 0x0000001fff007819 */ /* 0x002fe20000011488 */
[----:B------:R0:W-:Y:S01]  /*1280*/  STL [R1+0x4c], R4 ;  /* 0x00004c0401007387 */ /* 0x0001e20000100800 */
[----:B------:R-:W-:-:S03]  /*1290*/  SHF.R.S32.HI R10, RZ, 0x1f, R10 ;  /* 0x0000001fff0a7819 */ /* 0x000fc6000001140a */
[----:B------:R1:W-:Y:S01]  /*12a0*/  STL [R1+0x48], R0 ;  /* 0x0000480001007387 */ /* 0x0003e20000100800 */
[----:B0-----:R-:W-:Y:S01]  /*12b0*/  LOP3.LUT R4, R11, 0xc0, RZ, 0xc0, !PT ;  /* 0x000000c00b047812 */ /* 0x001fe200078ec0ff */
[----:B------:R-:W-:Y:S01]  /*12c0*/  VIADD R11, R142, 0x20 ;  /* 0x000000208e0b7836 */ /* 0x000fe20000000000 */
[----:B-1----:R-:W-:Y:S02]  /*12d0*/  SHF.R.S32.HI R0, RZ, 0x1f, R138 ;  /* 0x0000001fff007819 */ /* 0x002fe4000001148a */
[----:B------:R-:W-:-:S03]  /*12e0*/  SHF.R.U32.HI R6, RZ, 0x3, R4 ;  /* 0x00000003ff067819 */ /* 0x000fc60000011604 */
[----:B------:R0:W-:Y:S04]  /*12f0*/  STL [R1+0x44], R0 ;  /* 0x0000440001007387 */ /* 0x0001e80000100800 */
[----:B------:R1:W-:Y:S04]  /*1300*/  STL [R1+0x20], R4 ;  /* 0x0000200401007387 */ /* 0x0003e80000100800 */
[----:B------:R-:W-:Y:S01]  /*1310*/  STL [R1+0x28], R21 ;  /* 0x0000281501007387 */ /* 0x000fe20000100800 */
[----:B0-----:R-:W-:-:S03]  /*1320*/  LOP3.LUT R0, R4, 0x8, R18, 0xf8, !PT ;  /* 0x0000000804007812 */ /* 0x001fc600078ef812 */
[----:B------:R0:W-:Y:S01]  /*1330*/  STL [R1+0x24], R6 ;  /* 0x0000240601007387 */ /* 0x0001e20000100800 */
[----:B-1----:R-:W-:Y:S02]  /*1340*/  LOP3.LUT R4, R4, 0x18, R18, 0xf8, !PT ;  /* 0x0000001804047812 */ /* 0x002fe400078ef812 */
[-C--:B------:R-:W-:Y:S01]  /*1350*/  LOP3.LUT R0, R0, R6.reuse, RZ, 0x3c, !PT ;  /* 0x0000000600007212 */ /* 0x080fe200078e3cff */
[----:B------:R1:W-:Y:S01]  /*1360*/  STL [R1+0x34], R7 ;  /* 0x0000340701007387 */ /* 0x0003e20000100800 */
[----:B------:R-:W-:-:S03]  /*1370*/  LOP3.LUT R4, R4, R6, RZ, 0x3c, !PT ;  /* 0x0000000604047212 */ /* 0x000fc600078e3cff */
[C---:B------:R-:W-:Y:S01]  /*1380*/  IMAD.IADD R0, R21.reuse, 0x1, R0 ;  /* 0x0000000115007824 */ /* 0x040fe200078e0200 */
[----:B------:R2:W-:Y:S01]  /*1390*/  STL [R1+0x38], R5 ;  /* 0x0000380501007387 */ /* 0x0005e20000100800 */
[----:B------:R-:W-:Y:S02]  /*13a0*/  IMAD.IADD R4, R21, 0x1, R4 ;  /* 0x0000000115047824 */ /* 0x000fe400078e0204 */
[C---:B0-----:R-:W-:Y:S01]  /*13b0*/  VIADD R6, R142.reuse, 0x48 ;  /* 0x000000488e067836 */ /* 0x041fe20000000000 */
[----:B------:R0:W-:Y:S01]  /*13c0*/  STL [R1+0x70], R0 ;  /* 0x0000700001007387 */ /* 0x0001e20000100800 */
[----:B-1----:R-:W-:Y:S01]  /*13d0*/  VIADD R7, R142, 0x40 ;  /* 0x000000408e077836 */ /* 0x002fe20000000000 */
[----:B------:R-:W-:Y:S02]  /*13e0*/  LEA R4, R4, UR40, 0x1 ;  /* 0x0000002804047c11 */ /* 0x000fe4000f8e08ff */
[----:B------:R-:W-:Y:S02]  /*13f0*/  SHF.R.S32.HI R6, RZ, 0x1f, R6 ;  /* 0x0000001fff067819 */ /* 0x000fe40000011406 */
[----:B--2---:R-:W-:Y:S01]  /*1400*/  SHF.R.S32.HI R5, RZ, 0x1f, R142 ;  /* 0x0000001fff057819 */ /* 0x004fe2000001148e */
[----:B------:R-:W-:Y:S01]  /*1410*/  VIADD R5, R142, 0x50 ;  /* 0x000000508e057836 */ /* 0x000fe20000000000 */
[----:B------:R-:W-:Y:S01]  /*1420*/  STL [R1+0x88], R4 ;  /* 0x0000880401007387 */ /* 0x000fe20000100800 */
[----:B------:R-:W-:-:S02]  /*1430*/  SHF.R.S32.HI R7, RZ, 0x1f, R7 ;  /* 0x0000001fff077819 */ /* 0x000fc40000011407 */
[----:B0-----:R-:W-:Y:S02]  /*1440*/  SHF.R.S32.HI R0, RZ, 0x1f, R15 ;  /* 0x0000001fff007819 */ /* 0x001fe4000001140f */
[----:B------:R-:W-:Y:S02]  /*1450*/  SHF.R.S32.HI R0, RZ, 0x1f, R11 ;  /* 0x0000001fff007819 */ /* 0x000fe4000001140b */
[----:B------:R-:W-:Y:S01]  /*1460*/  SHF.R.S32.HI R0, RZ, 0x1f, R9 ;  /* 0x0000001fff007819 */ /* 0x000fe20000011409 */
[----:B------:R-:W-:Y:S01]  /*1470*/  VIADD R0, R144, 0x21820 ;  /* 0x0002182090007836 */ /* 0x000fe20000000000 */
[----:B------:R-:W-:Y:S01]  /*1480*/  SHF.R.S32.HI R3, RZ, 0x1f, R5 ;  /* 0x0000001fff037819 */ /* 0x000fe20000011405 */
[C---:B------:R-:W-:Y:S02]  /*1490*/  @P1 VIADD R0, R146.reuse, 0xffffffe0 ;  /* 0xffffffe092001836 */ /* 0x040fe40000000000 */
[----:B------:R-:W-:Y:S02]  /*14a0*/  IMAD.IADD R146, R146, 0x1, R145 ;  /* 0x0000000192927824 */ /* 0x000fe400078e0291 */
[----:B------:R-:W-:Y:S01]  /*14b0*/  IMAD R3, R13, 0x8, R20 ;  /* 0x000000080d037824 */ /* 0x000fe200078e0214 */
[----:B------:R0:W-:Y:S01]  /*14c0*/  STL [R1+0x3c], R0 ;  /* 0x00003c0001007387 */ /* 0x0001e20000100800 */
[----:B------:R-:W-:-:S03]  /*14d0*/  IMAD.IADD R145, R145, 0x1, R0 ;  /* 0x0000000191917824 */ /* 0x000fc600078e0200 */
[----:B------:R1:W-:Y:S01]  /*14e0*/  STL [R1+0x68], R3 ;  /* 0x0000680301007387 */ /* 0x0003e20000100800 */
[----:B0-----:R-:W-:-:S05]  /*14f0*/  VIADD R0, R0, 0x6000 ;  /* 0x0000600000007836 */ /* 0x001fca0000000000 */
[----:B------:R1:W-:Y:S02]  /*1500*/  STL [R1+0x40], R0 ;  /* 0x0000400001007387 */ /* 0x0003e40000100800 */
.L_x_11619:
[----:B------:R-:W-:Y:S05]  /*1510*/  YIELD ;  /* 0x0000000000007946 */ /* 0x000fea0003800000 */
[----:B------:R-:W-:Y:S01]  /*1520*/  ULDC.64 UR4, c[0x0][0xa28] ;  /* 0x00028a0000047ab9 */ /* 0x000fe20000000a00 */
[----:B0-234-:R-:W0:Y:S01]  /*1530*/  LDC.64 R4, c[0x0][0xa08] ;  /* 0x00028200ff047b82 */ /* 0x01de220000000a00 */
        /* <DEDUP_REMOVED lines=9> */
[----:B------:R-:W2:Y:S01]  /*15d0*/  @P1 LDC.64 R6, c[0x0][0xa28] ;  /* 0x00028a00ff061b82 */ /* 0x000ea20000000a00 */
[----:B------:R-:W-:Y:S01]  /*15e0*/  ISETP.NE.AND.EX P0, PT, RZ, UR5, PT, P0 ;  /* 0x00000005ff007c0c */ /* 0x000fe2000bf05300 */
[----:B0-----:R-:W-:-:S06]  /*15f0*/  IMAD.WIDE R4, R35, 0x4, R4 ;  /* 0x0000000423047825 */ /* 0x001fcc00078e0204 */
[----:B------:R-:W0:Y:S01]  /*1600*/  @P2 LDC.64 R8, c[0x0][0xa18] ;  /* 0x00028600ff082b82 */ /* 0x000e220000000a00 */
[----:B------:R-:W-:Y:S02]  /*1610*/  ULDC UR4, c[0x0][0x288] ;  /* 0x0000a20000047ab9 */ /* 0x000fe40000000800 */
[----:B------:R-:W-:Y:S01]  /*1620*/  IMAD.U32 R140, RZ, RZ, UR4 ;  /* 0x00000004ff8c7e24 */ /* 0x000fe2000f8e00ff */
[----:B------:R-:W-:Y:S02]  /*1630*/  ULDC.64 UR4, c[0x0][0x418] ;  /* 0x0001060000047ab9 */ /* 0x000fe40000000a00 */
[----:B------:R3:W5:Y:S01]  /*1640*/  @P0 LDG.E R78, desc[UR52][R4.64] ;  /* 0x00000034044e0981 */ /* 0x000762000c1e1900 */
[----:B--2---:R-:W-:-:S05]  /*1650*/  @P1 IMAD.WIDE R6, R35, 0x4, R6 ;  /* 0x0000000423061825 */ /* 0x004fca00078e0206 */
        /* <DEDUP_REMOVED lines=20> */
[----:B-1----:R-:W2:Y:S02]  /*17a0*/  LDG.E R3, desc[UR52][R6.64+0x4] ;  /* 0x0000043406037981 */ /* 0x002ea4000c1e1900 */
[----:B--2---:R-:W-:-:S07]  /*17b0*/  IMAD.IADD R140, R3, 0x1, -R140 ;  /* 0x00000001038c7824 */ /* 0x004fce00078e0a8c */
.L_x_11393:
[----:B------:R-:W-:Y:S01]  /*17c0*/  ULDC.64 UR4, c[0x0][0xa20] ;  /* 0x0002880000047ab9 */ /* 0x000fe20000000a00 */
[----:B------:R0:W-:Y:S01]  /*17d0*/  STL [R1+0x78], R35 ;  /* 0x0000782301007387 */ /* 0x0001e20000100800 */
[----:B------:R-:W-:Y:S02]  /*17e0*/  ISETP.NE.U32.AND P1, PT, RZ, UR4, PT ;  /* 0x00000004ff007c0c */ /* 0x000fe4000bf25070 */
[C---:B-1----:R-:W-:Y:S02]  /*17f0*/  LOP3.LUT R3, R34.reuse, 0xff000000, RZ, 0xc0, !PT ;  /* 0xff00000022037812 */ /* 0x042fe400078ec0ff */
[----:B------:R-:W-:Y:S02]  /*1800*/  ISETP.NE.AND.EX P1, PT, RZ, UR5, PT, P1 ;  /* 0x00000005ff007c0c */ /* 0x000fe4000bf25310 */
[----:B------:R-:W-:Y:S02]  /*1810*/  LOP3.LUT R0, R34, 0xff0000, RZ, 0xc0, !PT ;  /* 0x00ff000022007812 */ /* 0x000fe400078ec0ff */
[----:B------:R-:W-:-:S02]  /*1820*/  SHF.R.U32.HI R3, RZ, 0x8, R3 ;  /* 0x00000008ff037819 */ /* 0x000fc40000011603 */
[----:B------:R-:W-:Y:S02]  /*1830*/  LOP3.LUT R141, R34, 0xffff, RZ, 0xc0, !PT ;  /* 0x0000ffff228d7812 */ /* 0x000fe400078ec0ff */
[----:B------:R-:W-:-:S05]  /*1840*/  LEA.HI R13, R0, R3, RZ, 0x10 ;  /* 0x00000003000d7211 */ /* 0x000fca00078f80ff */
[----:B0-----:R-:W-:Y:S05]  /*1850*/  @!P1 BRA `(.L_x_11394) ;  /* 0x0000000000109947 */ /* 0x001fea0003800000 */
[----:B------:R-:W0:Y:S02]  /*1860*/  LDC.64 R4, c[0x0][0xa20] ;  /* 0x00028800ff047b82 */ /* 0x000e240000000a00 */
[----:B0-----:R-:W-:-:S05]  /*1870*/  IMAD.WIDE R4, R35, 0x4, R4 ;  /* 0x0000000423047825 */ /* 0x001fca00078e0204 */
[----:B------:R0:W5:Y:S01]  /*1880*/  LDG.E R27, desc[UR52][R4.64] ;  /* 0x00000034041b7981 */ /* 0x000162000c1e1900 */
[----:B------:R-:W-:Y:S05]  /*1890*/  BRA `(.L_x_11395) ;  /* 0x0000000000107947 */ /* 0x000fea0003800000 */
.L_x_11394:
[----:B------:R-:W-:Y:S05]  /*18a0*/  @!P0 BRA `(.L_x_11395) ;  /* 0x00000000000c8947 */ /* 0x000fea0003800000 */
[----:B------:R-:W2:Y:S04]  /*18b0*/  LDG.E R0, desc[UR52][R4.64] ;  /* 0x0000003404007981 */ /* 0x000ea8000c1e1900 */
[----:B------:R-:W2:Y:S02]  /*18c0*/  LDG.E R27, desc[UR52][R4.64+0x4] ;  /* 0x00000434041b7981 */ /* 0x000ea4000c1e1900 */
[----:B--2---:R-:W-:-:S07]  /*18d0*/  IMAD.IADD R27, R27, 0x1, -R0 ;  /* 0x000000011b1b7824 */ /* 0x004fce00078e0a00 */
.L_x_11395:
        /* <DEDUP_REMOVED lines=11> */
[----:B------:R-:W3:Y:S01]  /*1990*/  @P0 LDG.E R3, desc[UR52][R6.64+0x4] ;  /* 0x0000043406030981 */ /* 0x000ee2000c1e1900 */
[----:B-----5:R-:W-:Y:S02]  /*19a0*/  IMAD.MOV.U32 R96, RZ, RZ, R27 ;  /* 0x000000ffff607224 */ /* 0x020fe400078e001b */
[----:B--2---:R-:W-:-:S05]  /*19b0*/  @P1 IMAD.WIDE R8, R35, 0x4, R8 ;  /* 0x0000000423081825 */ /* 0x004fca00078e0208 */
[----:B------:R1:W5:Y:S01]  /*19c0*/  @P1 LDG.E R96, desc[UR52][R8.64] ;  /* 0x0000003408601981 */ /* 0x000362000c1e1900 */
[----:B0-----:R-:W-:Y:S01]  /*19d0*/  ISETP.NE.AND P1, PT, R4, 0x1, PT ;  /* 0x000000010400780c */ /* 0x001fe20003f25270 */
[----:B------:R-:W-:Y:S01]  /*19e0*/  IMAD R14, R33, 0xc0, RZ ;  /* 0x000000c0210e7824 */ /* 0x000fe200078e02ff */
[----:B------:R-:W0:Y:S01]  /*19f0*/  LDC.64 R4, c[0x0][0x9e0] ;  /* 0x00027800ff047b82 */ /* 0x000e220000000a00 */
[----:B------:R-:W-:-:S03]  /*1a00*/  IMAD.IADD R15, R27, 0x1, -R10 ;  /* 0x000000011b0f7824 */ /* 0x000fc600078e0a0a */
[----:B------:R2:W-:Y:S07]  /*1a10*/  STL [R1+0x30], R14 ;  /* 0x0000300e01007387 */ /* 0x0005ee0000100800 */
[----:B------:R-:W4:Y:S08]  /*1a20*/  @P1 LDC R11, c[0x0][0x44c] ;  /* 0x00011300ff0b1b82 */ /* 0x000f300000000800 */
[----:B------:R-:W1:Y:S01]  /*1a30*/  @P1 LDC R12, c[0x0][0x450] ;  /* 0x00011400ff0c1b82 */ /* 0x000e620000000800 */
[----:B0-----:R-:W-:Y:S01]  /*1a40*/  ISETP.GE.AND P2, PT, R5, 0x1, PT ;  /* 0x000000010500780c */ /* 0x001fe20003f46270 */
[----:B---3--:R-:W-:-:S02]  /*1a50*/  @P0 IMAD.IADD R24, R3, 0x1, -R0 ;  /* 0x0000000103180824 */ /* 0x008fc400078e0a00 */
[----:B------:R-:W-:Y:S02]  /*1a60*/  VIADD R0, R14, 0xbf ;  /* 0x000000bf0e007836 */ /* 0x000fe40000000000 */
[----:B------:R-:W-:Y:S02]  /*1a70*/  IMAD.IADD R143, R15, 0x1, R24 ;  /* 0x000000010f8f7824 */ /* 0x000fe400078e0218 */
[----:B----4-:R-:W-:-:S03]  /*1a80*/  @P1 IMAD.HI.U32 R3, R0, R11, RZ ;  /* 0x0000000b00031227 */ /* 0x010fc600078e00ff */
[C---:B------:R-:W-:Y:S01]  /*1a90*/  IADD3 R7, R143.reuse, 0x1, -R140 ;  /* 0x000000018f077810 */ /* 0x040fe20007ffe88c */
[----:B------:R-:W-:Y:S01]  /*1aa0*/  IMAD.MOV.U32 R6, RZ, RZ, R0 ;  /* 0x000000ffff067224 */ /* 0x000fe200078e0000 */
[----:B-1----:R-:W-:Y:S01]  /*1ab0*/  @P1 SHF.R.U32.HI R6, RZ, R12, R3 ;  /* 0x0000000cff061219 */ /* 0x002fe20000011603 */
[----:B------:R-:W-:-:S04]  /*1ac0*/  VIADD R0, R143, 0x7f ;  /* 0x0000007f8f007836 */ /* 0x000fc80000000000 */
[----:B------:R-:W-:Y:S01]  /*1ad0*/  IMAD.IADD R9, R7, 0x1, R6 ;  /* 0x0000000107097824 */ /* 0x000fe200078e0206 */
[----:B------:R-:W-:-:S03]  /*1ae0*/  SHF.R.S32.HI R3, RZ, 0x1f, R0 ;  /* 0x0000001fff037819 */ /* 0x000fc60000011400 */
[----:B------:R-:W-:Y:S01]  /*1af0*/  IMAD.IADD R4, R9, 0x1, R4 ;  /* 0x0000000109047824 */ /* 0x000fe200078e0204 */
[----:B------:R-:W-:-:S04]  /*1b00*/  LEA.HI R3, R3, R0, RZ, 0x7 ;  /* 0x0000000003037211 */ /* 0x000fc800078f38ff */
[----:B------:R-:W-:Y:S01]  /*1b10*/  SHF.R.S32.HI R100, RZ, 0x7, R3 ;  /* 0x00000007ff647819 */ /* 0x000fe20000011403 */
        /* <DEDUP_REMOVED lines=12> */
.L_x_11398:
[----:B------:R-:W-:-:S13]  /*1be0*/  ISETP.NE.AND P0, PT, R5, 0x1, PT ;  /* 0x000000010500780c */ /* 0x000fda0003f05270 */
[----:B------:R-:W0:Y:S02]  /*1bf0*/  @P0 LDC.64 R6, c[0x0][0x9e8] ;  /* 0x00027a00ff060b82 */ /* 0x000e240000000a00 */
[----:B0-----:R-:W-:-:S05]  /*1c00*/  @P0 IMAD.HI.U32 R6, R0, R6, RZ ;  /* 0x0000000600060227 */ /* 0x001fca00078e00ff */
[----:B------:R-:W-:-:S07]  /*1c10*/  @P0 SHF.R.U32.HI R0, RZ, R7, R6 ;  /* 0x00000007ff000219 */ /* 0x000fce0000011606 */
.L_x_11399:
[----:B------:R-:W-:Y:S05]  /*1c20*/  BSYNC B0 ;  /* 0x0000000000007941 */ /* 0x000fea0003800000 */
.L_x_11397:
[----:B------:R-:W-:-:S05]  /*1c30*/  IMAD R3, R0, R5, R5 ;  /* 0x0000000500037224 */ /* 0x000fca00078e0205 */
[----:B------:R-:W-:-:S07]  /*1c40*/  VIMNMX R4, R4, R3, PT ;  /* 0x0000000304047248 */ /* 0x000fce0003fe0100 */
.L_x_11396:
[----:B------:R-:W0:Y:S01]  /*1c50*/  @P1 LDC R6, c[0x0][0x44c] ;  /* 0x00011300ff061b82 */ /* 0x000e220000000800 */
[----:B------:R-:W-:Y:S01]  /*1c60*/  VIADD R4, R4, 0x7f ;  /* 0x0000007f04047836 */ /* 0x000fe20000000000 */
[----:B------:R-:W-:Y:S01]  /*1c70*/  ULDC UR4, c[0x0][0x9dc] ;  /* 0x0002770000047ab9 */ /* 0x000fe20000000800 */
[----:B------:R-:W-:Y:S02]  /*1c80*/  IMAD.MOV.U32 R0, RZ, RZ, R14 ;  /* 0x000000ffff007224 */ /* 0x000fe400078e000e */
[----:B------:R-:W-:Y:S01]  /*1c90*/  IMAD.IADD R8, R143, 0x1, -R140 ;  /* 0x000000018f087824 */ /* 0x000fe200078e0a8c */
[----:B------:R-:W-:Y:S02]  /*1ca0*/  SHF.R.S32.HI R3, RZ, 0x1f, R4 ;  /* 0x0000001fff037819 */ /* 0x000fe40000011404 */
[----:B------:R-:W1:Y:S02]  /*1cb0*/  @P1 LDC R7, c[0x0][0x450] ;  /* 0x00011400ff071b82 */ /* 0x000e640000000800 */
[----:B------:R-:W-:Y:S01]  /*1cc0*/  LEA.HI R3, R3, R4, RZ, 0x7 ;  /* 0x0000000403037211 */ /* 0x000fe200078f38ff */
[----:B------:R2:W-:Y:S03]  /*1cd0*/  STL [R1+0xc], R8 ;  /* 0x00000c0801007387 */ /* 0x0005e60000100800 */
[----:B------:R-:W-:Y:S01]  /*1ce0*/  SHF.R.S32.HI R3, RZ, 0x7, R3 ;  /* 0x00000007ff037819 */ /* 0x000fe20000011403 */
[----:B0-----:R-:W-:-:S05]  /*1cf0*/  @P1 IMAD.HI.U32 R6, R14, R6, RZ ;  /* 0x000000060e061227 */ /* 0x001fca00078e00ff */
[----:B-1----:R-:W-:-:S05]  /*1d00*/  @P1 SHF.R.U32.HI R0, RZ, R7, R6 ;  /* 0x00000007ff001219 */ /* 0x002fca0000011606 */
[----:B------:R-:W-:Y:S01]  /*1d10*/  IMAD.IADD R0, R8, 0x1, R0 ;  /* 0x0000000108007824 */ /* 0x000fe200078e0200 */
[----:B--2---:R-:W-:-:S03]  /*1d20*/  VIMNMX R8, R100, R3, PT ;  /* 0x0000000364087248 */ /* 0x004fc60003fe0100 */
        /* <DEDUP_REMOVED lines=12> */
.L_x_11402:
[----:B------:R-:W-:-:S13]  /*1df0*/  ISETP.NE.AND P0, PT, R5, 0x1, PT ;  /* 0x000000010500780c */ /* 0x000fda0003f05270 */
[----:B------:R-:W0:Y:S02]  /*1e00*/  @P0 LDC.64 R6, c[0x0][0x9e8] ;  /* 0x00027a00ff060b82 */ /* 0x000e240000000a00 */
[----:B0-----:R-:W-:-:S05]  /*1e10*/  @P0 IMAD.HI.U32 R6, R0, R6, RZ ;  /* 0x0000000600060227 */ /* 0x001fca00078e00ff */
[----:B------:R-:W-:-:S07]  /*1e20*/  @P0 SHF.R.U32.HI R0, RZ, R7, R6 ;  /* 0x00000007ff000219 */ /* 0x000fce0000011606 */
.L_x_11403:
[----:B------:R-:W-:Y:S05]  /*1e30*/  BSYNC B0 ;  /* 0x0000000000007941 */ /* 0x000fea0003800000 */
.L_x_11401:
[----:B------:R-:W-:-:S05]  /*1e40*/  IMAD R0, R0, R5, RZ ;  /* 0x0000000500007224 */ /* 0x000fca00078e02ff */
[----:B------:R-:W-:-:S07]  /*1e50*/  VIMNMX R3, R3, R0, !PT ;  /* 0x0000000003037248 */ /* 0x000fce0007fe0100 */
.L_x_11400:
[----:B------:R-:W-:Y:S01]  /*1e60*/  SHF.R.S32.HI R0, RZ, 0x1f, R3 ;  /* 0x0000001fff007819 */ /* 0x000fe20000011403 */
[----:B------:R-:W-:Y:S01]  /*1e70*/  BSSY B0, `(.L_x_11404) ;  /* 0x000002a000007945 */ /* 0x000fe20003800000 */
[----:B------:R-:W-:Y:S02]  /*1e80*/  LOP3.LUT R14, R13, 0xff, RZ, 0xc0, !PT ;  /* 0x000000ff0d0e7812 */ /* 0x000fe400078ec0ff */
[----:B------:R-:W-:Y:S02]  /*1e90*/  LEA.HI R0, R0, R3, RZ, 0x7 ;  /* 0x0000000300007211 */ /* 0x000fe400078f38ff */
[----:B------:R-:W-:Y:S01]  /*1ea0*/  SHF.R.U32.HI R4, RZ, 0x10, R13 ;  /* 0x00000010ff047819 */ /* 0x000fe2000001160d */
[----:B------:R0:W-:Y:S01]  /*1eb0*/  STL [R1+0x7c], R14 ;  /* 0x00007c0e01007387 */ /* 0x0001e20000100800 */
[----:B------:R-:W-:-:S03]  /*1ec0*/  SHF.R.S32.HI R0, RZ, 0x7, R0 ;  /* 0x00000007ff007819 */ /* 0x000fc60000011400 */
[----:B------:R0:W-:Y:S01]  /*1ed0*/  STL [R1+0x74], R4 ;  /* 0x0000740401007387 */ /* 0x0001e20000100800 */
[----:B------:R-:W-:Y:S01]  /*1ee0*/  VIMNMX R9, RZ, R0, !PT ;  /* 0x00000000ff097248 */ /* 0x000fe20007fe0100 */
[----:B------:R-:W-:-:S03]  /*1ef0*/  IMAD.MOV.U32 R0, RZ, RZ, RZ ;  /* 0x000000ffff007224 */ /* 0x000fc600078e00ff */
        /* <DEDUP_REMOVED lines=33> */
.L_x_11405:
[----:B------:R-:W-:Y:S05]  /*2110*/  BSYNC B0 ;  /* 0x0000000000007941 */ /* 0x000fea0003800000 */
.L_x_11404:
        /* <DEDUP_REMOVED lines=36> */
.L_x_11408:
[----:B------:R-:W-:Y:S05]  /*2360*/  BSYNC B6 ;  /* 0x0000000000067941 */ /* 0x000fea0003800000 */
.L_x_11407:
        /* <DEDUP_REMOVED lines=20> */
.L_x_11410:
[----:B------:R-:W-:Y:S05]  /*24b0*/  BSYNC B6 ;  /* 0x0000000000067941 */ /* 0x000fea0003800000 */
.L_x_11409:
[----:B------:R-:W2:Y:S01]  /*24c0*/  LDL.64 R36, [R1+0x18] ;  /* 0x0000180001247983 */ /* 0x000ea20000100a00 */
[----:B------:R-:W-:-:S03]  /*24d0*/  ULDC.64 UR4, c[0x0][0x9f8] ;  /* 0x00027e0000047ab9 */ /* 0x000fc60000000a00 */
[----:B------:R-:W2:Y:S01]  /*24e0*/  LDL.64 R20, [R1+0x18] ;  /* 0x0000180001147983 */ /* 0x000ea20000100a00 */
[----:B------:R-:W-:Y:S01]  /*24f0*/  ISETP.NE.U32.AND P0, PT, RZ, UR4, PT ;  /* 0x00000004ff007c0c */ /* 0x000fe2000bf05070 */
[----:B------:R-:W-:Y:S01]  /*2500*/  IMAD.MOV.U32 R0, RZ, RZ, R35 ;  /* 0x000000ffff007224 */ /* 0x000fe200078e0023 */
[----:B------:R-:W0:Y:S01]  /*2510*/  LDC.64 R8, c[0x0][0x408] ;  /* 0x00010200ff087b82 */ /* 0x000e220000000a00 */
[----:B------:R-:W1:Y:S01]  /*2520*/  S2R R29, SR_TID.X ;  /* 0x00000000001d7919 */ /* 0x000e620000002100 */
[----:B------:R-:W-:Y:S01]  /*2530*/  ISETP.NE.AND.EX P0, PT, RZ, UR5, PT, P0 ;  /* 0x00000005ff007c0c */ /* 0x000fe2000bf05300 */
[----:B------:R-:W-:-:S05]  /*2540*/  VIADD R3, R18, 0x10 ;  /* 0x0000001012037836 */ /* 0x000fca0000000000 */
[----:B------:R-:W3:Y:S08]  /*2550*/  LDC R11, c[0x0][0x3f4] ;  /* 0x0000fd00ff0b7b82 */ /* 0x000ef00000000800 */
[----:B------:R-:W4:Y:S01]  /*2560*/  @P0 LDC.64 R4, c[0x0][0x9f8] ;  /* 0x00027e00ff040b82 */ /* 0x000f220000000a00 */
[----:B------:R-:W-:-:S07]  /*2570*/  IMAD.IADD R78, R78, 0x1, R27 ;  /* 0x000000014e4e7824 */ /* 0x000fce00078e021b */
[----:B------:R-:W3:Y:S01]  /*2580*/  LDC.64 R86, c[0x0][0x3f8] ;  /* 0x0000fe00ff567b82 */ /* 0x000ee20000000a00 */
[----:B-1----:R-:W-:Y:S01]  /*2590*/  VIADD R31, R29, 0xffffff80 ;  /* 0xffffff801d1f7836 */ /* 0x002fe20000000000 */
[----:B------:R-:W-:Y:S01]  /*25a0*/  SHF.R.U32.HI R28, RZ, 0x7, R29 ;  /* 0x00000007ff1c7819 */ /* 0x000fe2000001161d */
[----:B----4-:R-:W-:-:S04]  /*25b0*/  @P0 IMAD.WIDE R4, R35, 0x4, R4 ;  /* 0x0000000423040825 */ /* 0x010fc800078e0204 */
[C---:B------:R-:W-:Y:S01]  /*25c0*/  VIADD R30, R29.reuse, 0xffffff80 ;  /* 0xffffff801d1e7836 */ /* 0x040fe20000000000 */
[----:B------:R1:W4:Y:S01]  /*25d0*/  @P0 LDG.E R0, desc[UR52][R4.64] ;  /* 0x0000003404000981 */ /* 0x000322000c1e1900 */
[----:B------:R-:W-:Y:S01]  /*25e0*/  ISETP.NE.AND P6, PT, R28, 0x1, PT ;  /* 0x000000011c00780c */ /* 0x000fe20003fc5270 */
[----:B------:R-:W-:Y:S01]  /*25f0*/  VIADD R6, R29, 0xffffff80 ;  /* 0xffffff801d067836 */ /* 0x000fe20000000000 */
[----:B------:R-:W-:Y:S02]  /*2600*/  LOP3.LUT R16, R16, 0xfffffffb, RZ, 0xc0, !PT ;  /* 0xfffffffb10107812 */ /* 0x000fe400078ec0ff */
[----:B------:R-:W-:Y:S02]  /*2610*/  LEA.HI R30, R30, R31, RZ, 0x1 ;  /* 0x0000001f1e1e7211 */ /* 0x000fe400078f08ff */
[----:B------:R-:W-:Y:S02]  /*2620*/  SHF.R.S32.HI R7, RZ, 0x1f, R6 ;  /* 0x0000001fff077819 */ /* 0x000fe40000011406 */
[----:B------:R-:W-:-:S02]  /*2630*/  SHF.R.S32.HI R30, RZ, 0x1, R30 ;  /* 0x00000001ff1e7819 */ /* 0x000fc4000001141e */
[----:B------:R-:W-:Y:S02]  /*2640*/  LEA.HI R7, R7, R6, RZ, 0x2 ;  /* 0x0000000607077211 */ /* 0x000fe400078f10ff */
[----:B------:R-:W-:Y:S01]  /*2650*/  SHF.R.S32.HI R13, RZ, 0x1f, R30 ;  /* 0x0000001fff0d7819 */ /* 0x000fe2000001141e */
[----:B------:R-:W-:Y:S05]  /*2660*/  @!P6 WARPSYNC.ALL ;  /* 0x000000000000e948 */ /* 0x000fea0003800000 */
[----:B------:R-:W-:Y:S01]  /*2670*/  ULDC UR4, c[0x0][0x2f4] ;  /* 0x0000bd0000047ab9 */ /* 0x000fe20000000800 */
[----:B------:R-:W-:Y:S01]  /*2680*/  SHF.R.S32.HI R32, RZ, 0x2, R7 ;  /* 0x00000002ff207819 */ /* 0x000fe20000011407 */
[----:B0-----:R-:W-:Y:S01]  /*2690*/  IMAD R6, R13, R8, RZ ;  /* 0x000000080d067224 */ /* 0x001fe200078e02ff */
[----:B------:R-:W-:Y:S01]  /*26a0*/  ISETP.GE.AND P1, PT, R3, UR4, PT ;  /* 0x0000000403007c0c */ /* 0x000fe2000bf26270 */
[----:B---3--:R-:W-:Y:S01]  /*26b0*/  IMAD.WIDE.U32 R70, R30, R86, R18 ;  /* 0x000000561e467225 */ /* 0x008fe200078e0012 */
[----:B------:R-:W-:-:S02]  /*26c0*/  ISETP.GE.AND P0, PT, R18, UR4, PT ;  /* 0x0000000412007c0c */ /* 0x000fc4000bf06270 */
[----:B-1----:R-:W-:Y:S01]  /*26d0*/  SEL R5, RZ, 0xffffffff, P1 ;  /* 0xffffffffff057807 */ /* 0x002fe20000800000 */
[C---:B------:R-:W-:Y:S01]  /*26e0*/  IMAD R15, R30.reuse, R9, R6 ;  /* 0x000000091e0f7224 */ /* 0x040fe200078e0206 */
[----:B------:R-:W-:Y:S01]  /*26f0*/  SHF.R.S32.HI R7, RZ, 0x1f, R7 ;  /* 0x0000001fff077819 */ /* 0x000fe20000011407 */
[----:B------:R-:W-:Y:S01]  /*2700*/  IMAD.WIDE.U32 R66, R30, R8, R18 ;  /* 0x000000081e427225 */ /* 0x000fe200078e0012 */
[----:B------:R-:W-:Y:S02]  /*2710*/  SEL R4, RZ, 0x1, P0 ;  /* 0x00000001ff047807 */ /* 0x000fe40000000000 */
[----:B------:R-:W-:Y:S01]  /*2720*/  LEA.HI R7, R7, R32, RZ, 0x2 ;  /* 0x0000002007077211 */ /* 0x000fe200078f10ff */
[----:B------:R-:W-:Y:S01]  /*2730*/  IMAD.SHL.U32 R5, R5, 0x2, RZ ;  /* 0x0000000205057824 */ /* 0x000fe200078e00ff */
[----:B------:R-:W-:Y:S01]  /*2740*/  ISETP.GE.AND P1, PT, R137, UR4, PT ;  /* 0x0000000489007c0c */ /* 0x000fe2000bf26270 */
[----:B------:R-:W-:Y:S01]  /*2750*/  IMAD.IADD R67, R67, 0x1, R15 ;  /* 0x0000000143437824 */ /* 0x000fe200078e020f */
[----:B------:R-:W-:-:S02]  /*2760*/  LOP3.LUT R7, R7, 0xfffffffc, RZ, 0xc0, !PT ;  /* 0xfffffffc07077812 */ /* 0x000fc400078ec0ff */
[----:B------:R-:W-:Y:S01]  /*2770*/  LOP3.LUT R5, R5, 0x2, R4, 0xe2, !PT ;  /* 0x0000000205057812 */ /* 0x000fe200078ee204 */
[----:B------:R-:W-:Y:S01]  /*2780*/  VIADD R4, R18, 0x20 ;  /* 0x0000002012047836 */ /* 0x000fe20000000000 */
[-C--:B------:R-:W-:Y:S01]  /*2790*/  ISETP.GE.AND P2, PT, R3, R11.reuse, PT ;  /* 0x0000000b0300720c */ /* 0x080fe20003f46270 */
[----:B------:R-:W-:Y:S01]  /*27a0*/  IMAD.IADD R32, R32, 0x1, -R7 ;  /* 0x0000000120207824 */ /* 0x000fe200078e0a07 */
[----:B------:R-:W-:Y:S02]  /*27b0*/  SEL R7, RZ, 0x8, P1 ;  /* 0x00000008ff077807 */ /* 0x000fe40000800000 */
[C---:B------:R-:W-:Y:S02]  /*27c0*/  ISETP.GE.AND P0, PT, R4.reuse, UR4, PT ;  /* 0x0000000404007c0c */ /* 0x040fe4000bf06270 */
[----:B------:R-:W-:Y:S02]  /*27d0*/  ISETP.GE.AND P1, PT, R4, R11, PT ;  /* 0x0000000b0400720c */ /* 0x000fe40003f26270 */
[----:B------:R-:W-:-:S02]  /*27e0*/  SEL R6, RZ, 0x4, P0 ;  /* 0x00000004ff067807 */ /* 0x000fc40000000000 */
[----:B------:R-:W-:Y:S02]  /*27f0*/  ISETP.GE.AND P0, PT, R136, UR4, PT ;  /* 0x0000000488007c0c */ /* 0x000fe4000bf06270 */
[----:B------:R-:W-:Y:S02]  /*2800*/  LOP3.LUT R5, R7, R5, R6, 0xfe, !PT ;  /* 0x0000000507057212 */ /* 0x000fe400078efe06 */
[----:B------:R-:W-:Y:S02]  /*2810*/  SEL R6, RZ, 0x10, P0 ;  /* 0x00000010ff067807 */ /* 0x000fe40000000000 */
[----:B------:R-:W-:Y:S02]  /*2820*/  LOP3.LUT P0, RZ, R32, 0x2, RZ, 0xc0, !PT ;  /* 0x0000000220ff7812 */ /* 0x000fe4000780c0ff */
[----:B------:R-:W-:Y:S01]  /*2830*/  LOP3.LUT R29, R5, R6, RZ, 0xfc, !PT ;  /* 0x00000006051d7212 */ /* 0x000fe200078efcff */
[----:B------:R-:W-:Y:S02]  /*2840*/  IMAD R6, R13, R86, RZ ;  /* 0x000000560d067224 */ /* 0x000fe400078e02ff */
[----:B--2---:R-:W-:-:S08]  /*2850*/  IMAD.MOV.U32 R20, RZ, RZ, R36 ;  /* 0x000000ffff147224 */ /* 0x004fd000078e0024 */
[----:B------:R-:W-:Y:S01]  /*2860*/  @P0 LOP3.LUT R16, R16, 0x4, RZ, 0xfc, !PT ;  /* 0x0000000410100812 */ /* 0x000fe200078efcff */
[----:B------:R-:W-:Y:S01]  /*2870*/  IMAD R13, R30, R87, R6 ;  /* 0x000000571e0d7224 */ /* 0x000fe200078e0206 */
[----:B------:R-:W-:Y:S02]  /*2880*/  ISETP.GE.AND P0, PT, R18, R11, PT ;  /* 0x0000000b1200720c */ /* 0x000fe40003f06270 */
[----:B------:R-:W-:-:S05]  /*2890*/  SHF.R.S32.HI R21, RZ, 0x1f, R20 ;  /* 0x0000001fff157819 */ /* 0x000fca0000011414 */
[----:B------:R0:W-:Y:S01]  /*28a0*/  STL [R1+0x1c], R21 ;  /* 0x00001c1501007387 */ /* 0x0001e20000100800 */
[C---:B------:R-:W-:Y:S01]  /*28b0*/  SEL R5, R11.reuse, RZ, P0 ;  /* 0x000000ff0b057207 */ /* 0x040fe20000000000 */
[C-C-:B------:R-:W-:Y:S02]  /*28c0*/  IMAD.WIDE.U32 R72, R30.reuse, R86, R20.reuse ;  /* 0x000000561e487225 */ /* 0x140fe400078e0014 */
[----:B------:R-:W2:Y:S01]  /*28d0*/  LDL R35, [R1+0x20] ;  /* 0x0000200001237983 */ /* 0x000ea20000100800 */
[C---:B------:R-:W-:Y:S01]  /*28e0*/  SEL R10, R11.reuse, RZ, P2 ;  /* 0x000000ff0b0a7207 */ /* 0x040fe20001000000 */
[----:B------:R-:W-:Y:S02]  /*28f0*/  IMAD.WIDE.U32 R68, R30, R8, R20 ;  /* 0x000000081e447225 */ /* 0x000fe400078e0014 */
[----:B------:R-:W3:Y:S04]  /*2900*/  LDL R34, [R1+0x24] ;  /* 0x0000240001227983 */ /* 0x000ee80000100800 */
[----:B------:R-:W3:Y:S04]  /*2910*/  LDL R31, [R1+0x28] ;  /* 0x00002800011f7983 */ /* 0x000ee80000100800 */
[----:B------:R-:W3:Y:S01]  /*2920*/  LDL R27, [R1+0x80] ;  /* 0x00008000011b7983 */ /* 0x000ee20000100800 */
[----:B------:R-:W-:Y:S01]  /*2930*/  SEL R7, R11, RZ, P1 ;  /* 0x000000ff0b077207 */ /* 0x000fe20000800000 */
[----:B------:R-:W-:-:S02]  /*2940*/  IMAD.IADD R6, R18, 0x1, R5 ;  /* 0x0000000112067824 */ /* 0x000fc400078e0205 */
[----:B------:R-:W-:Y:S02]  /*2950*/  IMAD.IADD R12, R3, 0x1, R10 ;  /* 0x00000001030c7824 */ /* 0x000fe400078e020a */
[----:B------:R-:W-:Y:S01]  /*2960*/  IMAD.IADD R14, R4, 0x1, R7 ;  /* 0x00000001040e7824 */ /* 0x000fe200078e0207 */
[----:B------:R-:W-:Y:S01]  /*2970*/  SHF.R.S32.HI R7, RZ, 0x1f, R6 ;  /* 0x0000001fff077819 */ /* 0x000fe20000011406 */
[----:B------:R-:W-:Y:S02]  /*2980*/  IMAD.IADD R71, R71, 0x1, R13 ;  /* 0x0000000147477824 */ /* 0x000fe400078e020d */
[----:B------:R-:W-:Y:S01]  /*2990*/  IMAD.IADD R73, R13, 0x1, R73 ;  /* 0x000000010d497824 */ /* 0x000fe200078e0249 */
[----:B------:R-:W-:Y:S01]  /*29a0*/  SHF.R.S32.HI R13, RZ, 0x1f, R12 ;  /* 0x0000001fff0d7819 */ /* 0x000fe2000001140c */
[----:B------:R-:W-:Y:S01]  /*29b0*/  IMAD.IADD R69, R15, 0x1, R69 ;  /* 0x000000010f457824 */ /* 0x000fe200078e0245 */
[----:B------:R-:W-:Y:S02]  /*29c0*/  LOP3.LUT R16, R16, 0xfffffffe, RZ, 0xc0, !PT ;  /* 0xfffffffe10107812 */ /* 0x000fe400078ec0ff */
[----:B------:R-:W-:-:S02]  /*29d0*/  LEA.HI R10, R7, R6, RZ, 0x5 ;  /* 0x00000006070a7211 */ /* 0x000fc400078f28ff */
[----:B------:R-:W-:Y:S02]  /*29e0*/  SHF.R.S32.HI R15, RZ, 0x1f, R14 ;  /* 0x0000001fff0f7819 */ /* 0x000fe4000001140e */
[----:B------:R-:W-:Y:S02]  /*29f0*/  LEA.HI R5, R7, R6, RZ, 0x3 ;  /* 0x0000000607057211 */ /* 0x000fe400078f18ff */
[CC--:B------:R-:W-:Y:S02]  /*2a00*/  LEA.HI R6, R13.reuse, R12.reuse, RZ, 0x3 ;  /* 0x0000000c0d067211 */ /* 0x0c0fe400078f18ff */
[----:B------:R-:W-:Y:S02]  /*2a10*/  @P2 LOP3.LUT R16, R16, 0x1, RZ, 0xfc, !PT ;  /* 0x0000000110102812 */ /* 0x000fe400078efcff */
[----:B------:R-:W-:Y:S01]  /*2a20*/  LEA.HI R13, R13, R12, RZ, 0x5 ;  /* 0x0000000c0d0d7211 */ /* 0x000fe200078f28ff */
[----:B------:R-:W-:Y:S01]  /*2a30*/  IMAD.SHL.U32 R12, R10, 0x80, RZ ;  /* 0x000000800a0c7824 */ /* 0x000fe200078e00ff */
[----:B------:R-:W-:-:S02]  /*2a40*/  LEA.HI R7, R15, R14, RZ, 0x3 ;  /* 0x0000000e0f077211 */ /* 0x000fc400078f18ff */
[----:B------:R-:W-:Y:S02]  /*2a50*/  LEA.HI R15, R15, R14, RZ, 0x5 ;  /* 0x0000000e0f0f7211 */ /* 0x000fe400078f28ff */
[----:B0----5:R-:W-:Y:S02]  /*2a60*/  SHF.R.S32.HI R21, RZ, 0x1f, R96 ;  /* 0x0000001fff157819 */ /* 0x021fe40000011460 */
[----:B------:R-:W-:Y:S01]  /*2a70*/  LOP3.LUT R16, R16, 0xfffffffd, RZ, 0xc0, !PT ;  /* 0xfffffffd10107812 */ /* 0x000fe200078ec0ff */
[----:B------:R-:W-:-:S03]  /*2a80*/  IMAD.SHL.U32 R20, R15, 0x80, RZ ;  /* 0x000000800f147824 */ /* 0x000fc600078e00ff */
[----:B------:R-:W-:Y:S02]  /*2a90*/  @P1 LOP3.LUT R16, R16, 0x2, RZ, 0xfc, !PT ;  /* 0x0000000210101812 */ /* 0x000fe400078efcff */
[----:B------:R-:W-:Y:S01]  /*2aa0*/  ISETP.GE.AND P1, PT, R138, UR4, PT ;  /* 0x000000048a007c0c */ /* 0x000fe2000bf26270 */
[----:B------:R-:W-:Y:S01]  /*2ab0*/  IMAD.SHL.U32 R14, R13, 0x80, RZ ;  /* 0x000000800d0e7824 */ /* 0x000fe200078e00ff */
[----:B------:R-:W-:Y:S01]  /*2ac0*/  LOP3.LUT R20, R20, 0xfffff000, RZ, 0xc0, !PT ;  /* 0xfffff00014147812 */ /* 0x000fe200078ec0ff */
[----:B------:R-:W-:-:S04]  /*2ad0*/  IMAD.WIDE.U32 R70, R96, R86, R70 ;  /* 0x0000005660467225 */ /* 0x000fc800078e0046 */
[----:B------:R-:W-:-:S04]  /*2ae0*/  IMAD.WIDE.U32 R72, R96, R86, R72 ;  /* 0x0000005660487225 */ /* 0x000fc800078e0048 */
[----:B------:R-:W-:Y:S01]  /*2af0*/  VIADD R99, R28, 0x8 ;  /* 0x000000081c637836 */ /* 0x000fe20000000000 */
[----:B------:R-:W-:Y:S01]  /*2b00*/  SEL R28, RZ, 0x20, P1 ;  /* 0x00000020ff1c7807 */ /* 0x000fe20000800000 */
[-C--:B------:R-:W-:Y:S01]  /*2b10*/  IMAD.WIDE.U32 R66, R96, R8.reuse, R66 ;  /* 0x0000000860427225 */ /* 0x080fe200078e0042 */
[----:B------:R-:W-:Y:S02]  /*2b20*/  LOP3.LUT R12, R12, 0xfffff000, RZ, 0xc0, !PT ;  /* 0xfffff0000c0c7812 */ /* 0x000fe400078ec0ff */
[----:B------:R-:W-:Y:S01]  /*2b30*/  LOP3.LUT R14, R14, 0xfffff000, RZ, 0xc0, !PT ;  /* 0xfffff0000e0e7812 */ /* 0x000fe200078ec0ff */
[----:B------:R-:W-:Y:S01]  /*2b40*/  IMAD.WIDE.U32 R68, R96, R8, R68 ;  /* 0x0000000860447225 */ /* 0x000fe200078e0044 */
[----:B------:R-:W-:Y:S02]  /*2b50*/  LOP3.LUT R28, R29, R28, RZ, 0xfc, !PT ;  /* 0x0000001c1d1c7212 */ /* 0x000fe400078efcff */
[----:B------:R-:W-:Y:S01]  /*2b60*/  SHF.L.U64.HI R80, R8, 0x7, R9 ;  /* 0x0000000708507819 */ /* 0x000fe20000010209 */
[----:B------:R-:W-:Y:S01]  /*2b70*/  IMAD.SHL.U32 R98, R11, 0x2, RZ ;  /* 0x000000020b627824 */ /* 0x000fe200078e00ff */
[----:B----4-:R-:W-:-:S02]  /*2b80*/  SHF.R.S32.HI R79, RZ, 0x1f, R0 ;  /* 0x0000001fff4f7819 */ /* 0x010fc40000011400 */
[----:B------:R-:W-:Y:S01]  /*2b90*/  LOP3.LUT R29, R29, 0x1, RZ, 0xc0, !PT ;  /* 0x000000011d1d7812 */ /* 0x000fe200078ec0ff */
[----:B------:R-:W-:Y:S01]  /*2ba0*/  @!P6 BAR.SYNC.DEFER_BLOCKING 0x9, 0x100 ;  /* 0x024400000000eb1d */ /* 0x000fe20000010000 */
[C---:B--2---:R-:W-:Y:S02]  /*2bb0*/  LOP3.LUT R10, R35.reuse, 0x18, R5, 0xf8, !PT ;  /* 0x00000018230a7812 */ /* 0x044fe400078ef805 */
[----:B------:R-:W-:Y:S02]  /*2bc0*/  LOP3.LUT R15, R35, 0x18, R7, 0xf8, !PT ;  /* 0x00000018230f7812 */ /* 0x000fe400078ef807 */
[----:B---3--:R-:W-:Y:S01]  /*2bd0*/  LOP3.LUT R95, R10, R34, RZ, 0x3c, !PT ;  /* 0x000000220a5f7212 */ /* 0x008fe200078e3cff */
[C---:B------:R-:W-:Y:S02]  /*2be0*/  IMAD R10, R21.reuse, R8, RZ ;  /* 0x00000008150a7224 */ /* 0x040fe400078e02ff */
[----:B------:R-:W-:Y:S01]  /*2bf0*/  IMAD R21, R21, R86, RZ ;  /* 0x0000005615157224 */ /* 0x000fe200078e02ff */
[----:B------:R-:W-:-:S02]  /*2c00*/  LOP3.LUT R13, R35, 0x18, R6, 0xf8, !PT ;  /* 0x00000018230d7812 */ /* 0x000fc400078ef806 */
[-C--:B------:R-:W-:Y:S01]  /*2c10*/  LOP3.LUT R15, R15, R34.reuse, RZ, 0x3c, !PT ;  /* 0x000000220f0f7212 */ /* 0x080fe200078e3cff */
[C---:B------:R-:W-:Y:S01]  /*2c20*/  IMAD R21, R96.reuse, R87, R21 ;  /* 0x0000005760157224 */ /* 0x040fe200078e0215 */
[----:B------:R-:W-:Y:S01]  /*2c30*/  LOP3.LUT R13, R13, R34, RZ, 0x3c, !PT ;  /* 0x000000220d0d7212 */ /* 0x000fe200078e3cff */
[----:B------:R-:W-:Y:S01]  /*2c40*/  IMAD R75, R96, R9, R10 ;  /* 0x00000009604b7224 */ /* 0x000fe200078e020a */
[----:B------:R-:W-:Y:S01]  /*2c50*/  IADD3 R93, R15, R20, R31 ;  /* 0x000000140f5d7210 */ /* 0x000fe20007ffe01f */
[----:B------:R-:W-:Y:S01]  /*2c60*/  IMAD R10, R27, 0xc0, R30 ;  /* 0x000000c01b0a7824 */ /* 0x000fe200078e021e */
[----:B------:R-:W-:Y:S01]  /*2c70*/  LOP3.LUT R20, R5, 0xfffffff8, RZ, 0xc0, !PT ;  /* 0xfffffff805147812 */ /* 0x000fe200078ec0ff */
[----:B------:R-:W-:Y:S01]  /*2c80*/  IMAD.IADD R76, R71, 0x1, R21 ;  /* 0x00000001474c7824 */ /* 0x000fe200078e0215 */
[----:B------:R-:W-:Y:S01]  /*2c90*/  LOP3.LUT R27, R7, 0xfffffff8, RZ, 0xc0, !PT ;  /* 0xfffffff8071b7812 */ /* 0x000fe200078ec0ff */
[----:B------:R-:W-:Y:S01]  /*2ca0*/  IMAD.IADD R74, R21, 0x1, R73 ;  /* 0x00000001154a7824 */ /* 0x000fe200078e0249 */
[----:B------:R-:W-:Y:S01]  /*2cb0*/  LOP3.LUT R21, R6, 0xfffffff8, RZ, 0xc0, !PT ;  /* 0xfffffff806157812 */ /* 0x000fe200078ec0ff */
[----:B------:R-:W-:Y:S01]  /*2cc0*/  IMAD.IADD R77, R67, 0x1, R75 ;  /* 0x00000001434d7824 */ /* 0x000fe200078e024b */
[--C-:B------:R-:W-:Y:S01]  /*2cd0*/  IADD3 R95, R95, R12, R31.reuse ;  /* 0x0000000c5f5f7210 */ /* 0x100fe20007ffe01f */
[----:B------:R-:W-:Y:S01]  /*2ce0*/  IMAD.SHL.U32 R8, R8, 0x80, RZ ;  /* 0x0000008008087824 */ /* 0x000fe200078e00ff */
[----:B------:R-:W-:Y:S01]  /*2cf0*/  IADD3 R94, R13, R14, R31 ;  /* 0x0000000e0d5e7210 */ /* 0x000fe20007ffe01f */
[C---:B------:R-:W-:Y:S01]  /*2d00*/  IMAD.SHL.U32 R9, R86.reuse, 0x80, RZ ;  /* 0x0000008056097824 */ /* 0x040fe200078e00ff */
[----:B------:R-:W-:Y:S01]  /*2d10*/  SHF.L.U64.HI R87, R86, 0x7, R87 ;  /* 0x0000000756577819 */ /* 0x000fe20000010257 */
[----:B------:R-:W-:Y:S01]  /*2d20*/  IMAD.IADD R75, R75, 0x1, R69 ;  /* 0x000000014b4b7824 */ /* 0x000fe200078e0245 */
[----:B------:R-:W-:-:S02]  /*2d30*/  SHF.R.S32.HI R92, RZ, 0x1f, R20 ;  /* 0x0000001fff5c7819 */ /* 0x000fc40000011414 */
[----:B------:R-:W-:Y:S02]  /*2d40*/  SHF.R.S32.HI R91, RZ, 0x1f, R21 ;  /* 0x0000001fff5b7819 */ /* 0x000fe40000011415 */
[----:B------:R-:W-:Y:S02]  /*2d50*/  SHF.R.S32.HI R90, RZ, 0x1f, R27 ;  /* 0x0000001fff5a7819 */ /* 0x000fe4000001141b */
[C---:B------:R-:W-:Y:S02]  /*2d60*/  LOP3.LUT R30, R28.reuse, 0x2, RZ, 0xc0, !PT ;  /* 0x000000021c1e7812 */ /* 0x040fe400078ec0ff */
[----:B------:R-:W-:-:S07]  /*2d70*/  LOP3.LUT R31, R28, 0x4, RZ, 0xc0, !PT ;  /* 0x000000041c1f7812 */ /* 0x000fce00078ec0ff */
.L_x_11469:
[----:B--2---:R-:W2:Y:S01]  /*2d80*/  LDL R37, [R1+0x70] ;  /* 0x0000700001257983 */ /* 0x004ea20000100800 */
[----:B------:R-:W0:Y:S01]  /*2d90*/  LDC R82, c[0x0][0x430] ;  /* 0x00010c00ff527b82 */ /* 0x000e220000000800 */
        /* <DEDUP_REMOVED lines=18> */
[----:B------:R-:W-:-:S04]  /*2ec0*/  @!P1 IMAD.WIDE.U32 R14, R0, R14, R34 ;  /* 0x0000000e000e9225 */ /* 0x000fc800078e0022 */
[----:B------:R-:W-:Y:S01]  /*2ed0*/  @!P1 IMAD.IADD R15, R15, 0x1, R25 ;  /* 0x000000010f0f9824 */ /* 0x000fe200078e0219 */
[----:B---3--:R-:W-:Y:S02]  /*2ee0*/  @!P1 LEA R12, P2, R14, R12, 0x2 ;  /* 0x0000000c0e0c9211 */ /* 0x008fe400078410ff */
[----:B------:R-:W-:Y:S02]  /*2ef0*/  LOP3.LUT P3, RZ, R32, 0x2, RZ, 0xc0, !PT ;  /* 0x0000000220ff7812 */ /* 0x000fe4000786c0ff */
[----:B------:R-:W-:Y:S02]  /*2f00*/  @!P1 LEA.HI.X R13, R14, R13, R15, 0x2, P2 ;  /* 0x0000000d0e0d9211 */ /* 0x000fe400010f140f */
[----:B------:R-:W-:Y:S01]  /*2f10*/  ISETP.GE.AND P2, PT, R97, 0x1, PT ;  /* 0x000000016100780c */ /* 0x000fe20003f46270 */
[----:B------:R-:W-:Y:S01]  /*2f20*/  IMAD.MOV R25, RZ, RZ, -R34 ;  /* 0x000000ffff197224 */ /* 0x000fe200078e0a22 */
[----:B------:R-:W-:Y:S05]  /*2f30*/  YIELD ;  /* 0x0000000000007946 */ /* 0x000fea0003800000 */
[----:B------:R-:W-:Y:S01]  /*2f40*/  BSSY B0, `(.L_x_11411) ;  /* 0x0000432000007945 */ /* 0x000fe20003800000 */
[----:B------:R0:W5:Y:S01]  /*2f50*/  @!P1 LDG.E R81, desc[UR52][R12.64] ;  /* 0x000000340c519981 */ /* 0x000162000c1e1900 */
[----:B------:R-:W-:Y:S01]  /*2f60*/  IMAD R82, R82, R25, R38 ;  /* 0x0000001952527224 */ /* 0x000fe200078e0226 */
[----:B------:R-:W-:Y:S01]  /*2f70*/  ISETP.GT.AND P1, PT, R11, R65, PT ;  /* 0x000000410b00720c */ /* 0x000fe20003f24270 */
[----:B------:R-:W-:-:S02]  /*2f80*/  IMAD.MOV.U32 R25, RZ, RZ, R11 ;  /* 0x000000ffff197224 */ /* 0x000fc400078e000b */
[----:B--2---:R-:W-:-:S04]  /*2f90*/  IMAD R15, R22, 0x3000, R37 ;  /* 0x00003000160f7824 */ /* 0x004fc800078e0225 */
[C---:B------:R-:W-:Y:S02]  /*2fa0*/  VIADD R35, R15.reuse, 0x10 ;  /* 0x000000100f237836 */ /* 0x040fe40000000000 */
[C---:B------:R-:W-:Y:S02]  /*2fb0*/  @P3 VIADD R35, R15.reuse, 0xfffffff0 ;  /* 0xfffffff00f233836 */ /* 0x040fe40000000000 */
[--C-:B------:R-:W-:Y:S02]  /*2fc0*/  IMAD R64, R15, 0x2, R26.reuse ;  /* 0x000000020f407824 */ /* 0x100fe400078e021a */
[----:B------:R-:W-:Y:S01]  /*2fd0*/  IMAD R35, R35, 0x2, R26 ;  /* 0x0000000223237824 */ /* 0x000fe200078e021a */
        /* <DEDUP_REMOVED lines=12> */
[C---:B------:R-:W-:Y:S01]  /*30a0*/  IMAD R15, R81.reuse, UR5, R14 ;  /* 0x00000005510f7c24 */ /* 0x040fe2000f8e020e */
[----:B------:R-:W-:Y:S01]  /*30b0*/  SHF.R.S32.HI R14, RZ, 0x1f, R25 ;  /* 0x0000001fff0e7819 */ /* 0x000fe20000011419 */
[----:B------:R-:W-:Y:S01]  /*30c0*/  IMAD.WIDE.U32 R12, R81, UR4, R12 ;  /* 0x00000004510c7c25 */ /* 0x000fe2000f8e000c */
[----:B------:R-:W-:-:S03]  /*30d0*/  ULDC.64 UR4, c[0x0][0x308] ;  /* 0x0000c20000047ab9 */ /* 0x000fc60000000a00 */
[----:B------:R-:W-:Y:S02]  /*30e0*/  IMAD.IADD R13, R13, 0x1, R15 ;  /* 0x000000010d0d7824 */ /* 0x000fe400078e020f */
[----:B------:R-:W-:Y:S02]  /*30f0*/  IMAD R15, R87, R25, RZ ;  /* 0x00000019570f7224 */ /* 0x000fe400078e02ff */
[----:B------:R-:W-:-:S04]  /*3100*/  IMAD.WIDE.U32 R12, R141, UR4, R12 ;  /* 0x000000048d0c7c25 */ /* 0x000fc8000f8e000c */
[----:B------:R-:W-:Y:S01]  /*3110*/  IMAD R61, R141, UR5, R13 ;  /* 0x000000058d3d7c24 */ /* 0x000fe2000f8e020d */
[----:B------:R-:W-:Y:S01]  /*3120*/  ULDC.64 UR4, c[0x0][0x2e8] ;  /* 0x0000ba0000047ab9 */ /* 0x000fe20000000a00 */
[----:B------:R-:W-:Y:S01]  /*3130*/  IMAD R13, R80, R25, RZ ;  /* 0x00000019500d7224 */ /* 0x000fe200078e02ff */
[----:B------:R-:W-:Y:S01]  /*3140*/  LEA R60, P2, R12, UR4, 0x1 ;  /* 0x000000040c3c7c11 */ /* 0x000fe2000f8408ff */
[----:B------:R-:W-:Y:S01]  /*3150*/  ULDC.U8 UR4, c[0x0][0x410] ;  /* 0x0001040000047ab9 */ /* 0x000fe20000000000 */
[----:B------:R-:W-:Y:S02]  /*3160*/  IMAD R37, R14, R9, R15 ;  /* 0x000000090e257224 */ /* 0x000fe400078e020f */
        /* <DEDUP_REMOVED lines=8> */
[----:B------:R-:W0:Y:S01]  /*31f0*/  S2R R36, SR_TID.X ;  /* 0x0000000000247919 */ /* 0x000e220000002100 */
        /* <DEDUP_REMOVED lines=11> */
[C---:B0-----:R-:W-:Y:S02]  /*32b0*/  VIADD R40, R36.reuse, 0xffffff80 ;  /* 0xffffff8024287836 */ /* 0x041fe40000000000 */
[----:B------:R-:W-:-:S05]  /*32c0*/  VIADD R36, R36, 0xffffff80 ;  /* 0xffffff8024247836 */ /* 0x000fca0000000000 */
[----:B------:R-:W-:Y:S02]  /*32d0*/  LEA.HI R36, R36, R40, RZ, 0x1 ;  /* 0x0000002824247211 */ /* 0x000fe400078f08ff */
[----:B------:R-:W-:Y:S02]  /*32e0*/  CS2R R40, SRZ ;  /* 0x0000000000287805 */ /* 0x000fe4000001ff00 */
[----:B------:R-:W-:-:S04]  /*32f0*/  SHF.R.S32.HI R36, RZ, 0x1, R36 ;  /* 0x00000001ff247819 */ /* 0x000fc80000011424 */
[----:B------:R-:W-:Y:S02]  /*3300*/  ISETP.GE.AND P3, PT, R36, R85, PT ;  /* 0x000000552400720c */ /* 0x000fe40003f66270 */
[----:B------:R-:W-:-:S11]  /*3310*/  CS2R R36, SRZ ;  /* 0x0000000000247805 */ /* 0x000fd6000001ff00 */
[----:B------:R-:W-:Y:S05]  /*3320*/  @P3 BRA `(.L_x_11415) ;  /* 0x0000000000b83947 */ /* 0x000fea0003800000 */
[----:B------:R-:W2:Y:S04]  /*3330*/  LDL.64 R102, [R1+0x18] ;  /* 0x0000180001667983 */ /* 0x000ea80000100a00 */
[----:B------:R-:W3:Y:S04]  /*3340*/  LDL R89, [R1+0x60] ;  /* 0x0000600001597983 */ /* 0x000ee80000100800 */
[----:B------:R-:W4:Y:S04]  /*3350*/  LDL R88, [R1+0x54] ;  /* 0x0000540001587983 */ /* 0x000f280000100800 */
[----:B------:R-:W4:Y:S04]  /*3360*/  LDL R86, [R1+0x5c] ;  /* 0x00005c0001567983 */ /* 0x000f280000100800 */
        /* <DEDUP_REMOVED lines=42> */
.L_x_11415:
[----:B------:R-:W-:Y:S05]  /*3610*/  BSYNC B1 ;  /* 0x0000000000017941 */ /* 0x000fea0003800000 */
.L_x_11414:
        /* <DEDUP_REMOVED lines=43> */
.L_x_11416:
[----:B------:R-:W-:Y:S01]  /*38d0*/  IMAD R34, R22, 0x8, R2 ;  /* 0x0000000816227824 */ /* 0x000fe200078e0202 */
[----:B------:R-:W-:Y:S01]  /*38e0*/  SHF.L.U32 R86, R147, 0x1f, RZ ;  /* 0x0000001f93567819 */ /* 0x000fe200000006ff */
[----:B------:R-:W-:Y:S03]  /*38f0*/  BSSY B1, `(.L_x_11417) ;  /* 0x0000003000017945 */ /* 0x000fe60003800000 */
[----:B------:R-:W0:Y:S02]  /*3900*/  SYNCS.PHASECHK.TRANS64.TRYWAIT P4, [R34+URZ+0x2d890], R86 ;  /* 0x02d89056220075a7 */ /* 0x000e24000808017f */
[----:B0-----:R-:W-:Y:S05]  /*3910*/  @!P4 BRA `(.L_x_11418) ;  /* 0x0000020c00d0c947 */ /* 0x001fea0003800000 */
.L_x_11762:
[----:B------:R-:W-:Y:S05]  /*3920*/  BSYNC B1 ;  /* 0x0000000000017941 */ /* 0x000fea0003800000 */
.L_x_11417:
[----:B------:R-:W-:-:S03]  /*3930*/  UMOV UR4, 0xffffffff ;  /* 0xffffffff00047882 */ /* 0x000fc60000000000 */
[----:B------:R-:W-:Y:S05]  /*3940*/  BRA.DIV UR4, `(.L_x_11419) ;  /* 0x0000020e04d87947 */ /* 0x000fea000b800000 */
[----:B------:R-:W1:Y:S04]  /*3950*/  SHFL.IDX PT, R61, R61, RZ, 0x1e1f ;  /* 0x001e1fff3d3d7589 */ /* 0x000e6800000e0000 */
[----:B------:R-:W2:Y:S02]  /*3960*/  SHFL.IDX PT, R60, R60, RZ, 0x1e1f ;  /* 0x001e1fff3c3c7589 */ /* 0x000ea400000e0000 */
.L_x_11766:
[----:B------:R-:W-:Y:S05]  /*3970*/  @P3 BRA `(.L_x_11420) ;  /* 0x0000003800383947 */ /* 0x000fea0003800000 */
[----:B------:R-:W-:Y:S01]  /*3980*/  ISETP.NE.AND P3, PT, R29, RZ, PT ;  /* 0x000000ff1d00720c */ /* 0x000fe20003f65270 */
[----:B------:R-:W-:-:S12]  /*3990*/  BSSY B1, `(.L_x_11421) ;  /* 0x0000035000017945 */ /* 0x000fd80003800000 */
[----:B------:R-:W-:Y:S05]  /*39a0*/  @!P3 BRA `(.L_x_11422) ;  /* 0x0000000000ccb947 */ /* 0x000fea0003800000 */
[----:B------:R-:W3:Y:S01]  /*39b0*/  LDL.64 R110, [R1+0x18] ;  /* 0x00001800016e7983 */ /* 0x000ee20000100a00 */
[----:B------:R-:W-:Y:S03]  /*39c0*/  BSSY B2, `(.L_x_11423) ;  /* 0x000002e000027945 */ /* 0x000fe60003800000 */
[----:B------:R4:W0:Y:S01]  /*39d0*/  LDS.128 R12, [R64+0x15000] ;  /* 0x01500000400c7984 */ /* 0x0008220000000c00 */
[----:B---3--:R-:W-:-:S13]  /*39e0*/  ISETP.GE.AND P3, PT, R110, R97, PT ;  /* 0x000000616e00720c */ /* 0x008fda0003f66270 */
[----:B0---4-:R-:W-:Y:S05]  /*39f0*/  @P3 BRA `(.L_x_11424) ;  /* 0x0000000000a83947 */ /* 0x011fea0003800000 */
        /* <DEDUP_REMOVED lines=10> */
[CC--:B------:R-:W-:Y:S01]  /*3aa0*/  FMUL.FTZ R11, R57.reuse, R13.reuse ;  /* 0x0000000d390b7220 */ /* 0x0c0fe20000410000 */
[----:B------:R-:W-:Y:S02]  /*3ab0*/  HADD2.F32 R56, -RZ, R56.H0_H0 ;  /* 0x20000038ff387230 */ /* 0x000fe40000004100 */
[C---:B------:R-:W-:Y:S01]  /*3ac0*/  FMUL.FTZ R13, R88.reuse, R13 ;  /* 0x0000000d580d7220 */ /* 0x040fe20000410000 */
[-C--:B------:R-:W-:Y:S01]  /*3ad0*/  FFMA.FTZ R11, R88, R59.reuse, -R11 ;  /* 0x0000003b580b7223 */ /* 0x080fe2000001080b */
[----:B------:R-:W-:Y:S02]  /*3ae0*/  IMAD.MOV.U32 R88, RZ, RZ, R12 ;  /* 0x000000ffff587224 */ /* 0x000fe400078e000c */
[----:B------:R-:W-:Y:S01]  /*3af0*/  FFMA.FTZ R13, R57, R59, R13 ;  /* 0x0000003b390d7223 */ /* 0x000fe2000001000d */
[----:B------:R-:W-:-:S02]  /*3b00*/  HADD2.F32 R57, -RZ, R15.H1_H1 ;  /* 0x3000000fff397230 */ /* 0x000fc40000004100 */
[----:B------:R-:W-:Y:S02]  /*3b10*/  HADD2.F32 R59, -RZ, R15.H0_H0 ;  /* 0x2000000fff3b7230 */ /* 0x000fe40000004100 */
[--C-:B------:R-:W-:Y:S02]  /*3b20*/  HADD2.F32 R12, -RZ, R88.reuse.H1_H1 ;  /* 0x30000058ff0c7230 */ /* 0x100fe40000004100 */
[-C--:B------:R-:W-:Y:S01]  /*3b30*/  FMUL.FTZ R15, R57, R58.reuse ;  /* 0x0000003a390f7220 */ /* 0x080fe20000410000 */
[----:B------:R-:W-:Y:S02]  /*3b40*/  HADD2.F32 R88, -RZ, R88.H0_H0 ;  /* 0x20000058ff587230 */ /* 0x000fe40000004100 */
[----:B------:R-:W-:Y:S01]  /*3b50*/  FMUL.FTZ R58, R59, R58 ;  /* 0x0000003a3b3a7220 */ /* 0x000fe20000410000 */
[----:B------:R-:W-:Y:S01]  /*3b60*/  F2FP.F16.F32.PACK_AB R13, R13, R11 ;  /* 0x0000000b0d0d723e */ /* 0x000fe200000000ff */
[----:B------:R-:W-:Y:S01]  /*3b70*/  FFMA.FTZ R15, R59, R56, -R15 ;  /* 0x000000383b0f7223 */ /* 0x000fe2000001080f */
[----:B------:R-:W-:-:S02]  /*3b80*/  HADD2.F32 R59, -RZ, R109.H1_H1 ;  /* 0x3000006dff3b7230 */ /* 0x000fc40000004100 */
[----:B------:R-:W-:Y:S01]  /*3b90*/  FFMA.FTZ R57, R57, R56, R58 ;  /* 0x0000003839397223 */ /* 0x000fe2000001003a */
[----:B------:R-:W-:Y:S02]  /*3ba0*/  HADD2.F32 R56, -RZ, R89.H0_H0 ;  /* 0x20000059ff387230 */ /* 0x000fe40000004100 */
[-C--:B------:R-:W-:Y:S01]  /*3bb0*/  FMUL.FTZ R58, R12, R59.reuse ;  /* 0x0000003b0c3a7220 */ /* 0x080fe20000410000 */
[C---:B------:R-:W-:Y:S01]  /*3bc0*/  FMUL.FTZ R59, R88.reuse, R59 ;  /* 0x0000003b583b7220 */ /* 0x040fe20000410000 */
[----:B------:R-:W-:Y:S02]  /*3bd0*/  F2FP.F16.F32.PACK_AB R15, R57, R15 ;  /* 0x0000000f390f723e */ /* 0x000fe400000000ff */
[-C--:B------:R-:W-:Y:S01]  /*3be0*/  FFMA.FTZ R58, R88, R56.reuse, -R58 ;  /* 0x00000038583a7223 */ /* 0x080fe2000001083a */
[----:B------:R-:W-:Y:S01]  /*3bf0*/  FFMA.FTZ R12, R12, R56, R59 ;  /* 0x000000380c0c7223 */ /* 0x000fe2000001003b */
[----:B------:R-:W-:Y:S02]  /*3c00*/  HADD2.F32 R56, -RZ, R109.H0_H0 ;  /* 0x2000006dff387230 */ /* 0x000fe40000004100 */
[----:B------:R-:W-:-:S02]  /*3c10*/  HADD2.F32 R59, -RZ, R14.H1_H1 ;  /* 0x3000000eff3b7230 */ /* 0x000fc40000004100 */
        /* <DEDUP_REMOVED lines=8> */
.L_x_11424:
[----:B------:R-:W-:Y:S05]  /*3ca0*/  BSYNC B2 ;  /* 0x0000000000027941 */ /* 0x000fea0003800000 */
.L_x_11423:
[----:B--2---:R-:W-:-:S04]  /*3cb0*/  LEA R56, P3, R18, R60, 0x1 ;  /* 0x0000003c12387211 */ /* 0x004fc800078608ff */
[----:B-1----:R-:W-:-:S05]  /*3cc0*/  LEA.HI.X R57, R18, R61, R19, 0x1, P3 ;  /* 0x0000003d12397211 */ /* 0x002fca00018f0c13 */
[----:B------:R3:W-:Y:S04]  /*3cd0*/  ST.E.128 desc[UR52][R56.64], R12 ;  /* 0x0000000c38007985 */ /* 0x0007e8000c101d34 */
.L_x_11422:
[----:B------:R-:W-:Y:S05]  /*3ce0*/  BSYNC B1 ;  /* 0x0000000000017941 */ /* 0x000fea0003800000 */
.L_x_11421:
        /* <DEDUP_REMOVED lines=50> */
.L_x_11428:
[----:B------:R-:W-:Y:S05]  /*4010*/  BSYNC B2 ;  /* 0x0000000000027941 */ /* 0x000fea0003800000 */
.L_x_11427:
[----:B------:R-:W3:Y:S01]  /*4020*/  LDL R11, [R1+0x34] ;  /* 0x00003400010b7983 */ /* 0x000ee20000100800 */
[----:B--2---:R-:W-:Y:S02]  /*4030*/  IMAD.MOV.U32 R52, RZ, RZ, R60 ;  /* 0x000000ffff347224 */ /* 0x004fe400078e003c */
[----:B-1----:R-:W-:Y:S02]  /*4040*/  IMAD.MOV.U32 R53, RZ, RZ, R61 ;  /* 0x000000ffff357224 */ /* 0x002fe400078e003d */
[----:B---3--:R-:W-:-:S04]  /*4050*/  IMAD.SHL.U32 R11, R11, 0x8, RZ ;  /* 0x000000080b0b7824 */ /* 0x008fc800078e00ff */
[----:B------:R-:W-:-:S05]  /*4060*/  IMAD.WIDE R52, R11, 0x2, R52 ;  /* 0x000000020b347825 */ /* 0x000fca00078e0234 */
[----:B------:R4:W-:Y:S02]  /*4070*/  ST.E.128 desc[UR52][R52.64], R12 ;  /* 0x0000000c34007985 */ /* 0x0009e4000c101d34 */
.L_x_11426:
[----:B------:R-:W-:Y:S05]  /*4080*/  BSYNC B1 ;  /* 0x0000000000017941 */ /* 0x000fea0003800000 */
.L_x_11425:
        /* <DEDUP_REMOVED lines=52> */
.L_x_11432:
[----:B------:R-:W-:Y:S05]  /*43d0*/  BSYNC B2 ;  /* 0x0000000000027941 */ /* 0x000fea0003800000 */
.L_x_11431:
[----:B------:R-:W3:Y:S01]  /*43e0*/  LDL R11, [R1+0x38] ;  /* 0x00003800010b7983 */ /* 0x000ee20000100800 */
[----:B--2---:R-:W-:Y:S02]  /*43f0*/  IMAD.MOV.U32 R48, RZ, RZ, R60 ;  /* 0x000000ffff307224 */ /* 0x004fe400078e003c */
[----:B-1----:R-:W-:Y:S02]  /*4400*/  IMAD.MOV.U32 R49, RZ, RZ, R61 ;  /* 0x000000ffff317224 */ /* 0x002fe400078e003d */
[----:B---3--:R-:W-:-:S04]  /*4410*/  IMAD.SHL.U32 R11, R11, 0x8, RZ ;  /* 0x000000080b0b7824 */ /* 0x008fc800078e00ff */
[----:B------:R-:W-:-:S05]  /*4420*/  IMAD.WIDE R48, R11, 0x2, R48 ;  /* 0x000000020b307825 */ /* 0x000fca00078e0230 */
[----:B------:R1:W-:Y:S02]  /*4430*/  ST.E.128 desc[UR52][R48.64], R12 ;  /* 0x0000000c30007985 */ /* 0x0003e4000c101d34 */
.L_x_11430:
[----:B------:R-:W-:Y:S05]  /*4440*/  BSYNC B1 ;  /* 0x0000000000017941 */ /* 0x000fea0003800000 */
.L_x_11429:
        /* <DEDUP_REMOVED lines=8> */
[----:B------:R-:W-:Y:S01]  /*44d0*/  SHF.R.U64 R11, R44, 0x10, R45 ;  /* 0x000000102c0b7819 */ /* 0x000fe2000000122d */
[----:B------:R-:W-:Y:S01]  /*44e0*/  IMAD.MOV.U32 R48, RZ, RZ, R13 ;  /* 0x000000ffff307224 */ /* 0x000fe200078e000d */
[----:B------:R-:W-:Y:S02]  /*44f0*/  SHF.R.U32.HI R44, RZ, 0x10, R45 ;  /* 0x00000010ff2c7819 */ /* 0x000fe4000001162d */
[--C-:B------:R-:W-:Y:S01]  /*4500*/  SHF.R.U64 R45, R46, 0x10, R47.reuse ;  /* 0x000000102e2d7819 */ /* 0x100fe2000000122f */
[----:B------:R-:W-:Y:S01]  /*4510*/  HADD2.F32 R11, -RZ, R11.H0_H0 ;  /* 0x2000000bff0b7230 */ /* 0x000fe20000004100 */
[----:B------:R-:W-:Y:S01]  /*4520*/  SHF.R.U32.HI R46, RZ, 0x10, R47 ;  /* 0x00000010ff2e7819 */ /* 0x000fe2000001162f */
[--C-:B------:R-:W-:Y:S02]  /*4530*/  HADD2.F32 R13, -RZ, R48.reuse.H1_H1 ;  /* 0x30000030ff0d7230 */ /* 0x100fe40000004100 */
[----:B------:R-:W-:Y:S02]  /*4540*/  HADD2.F32 R47, -RZ, R45.H0_H0 ;  /* 0x2000002dff2f7230 */ /* 0x000fe40000004100 */
[----:B------:R-:W-:-:S02]  /*4550*/  HADD2.F32 R45, -RZ, R48.H0_H0 ;  /* 0x20000030ff2d7230 */ /* 0x000fc40000004100 */
[----:B------:R-:W-:Y:S02]  /*4560*/  HADD2.F32 R46, -RZ, R46.H0_H0 ;  /* 0x2000002eff2e7230 */ /* 0x000fe40000004100 */
[-C--:B------:R-:W-:Y:S01]  /*4570*/  FMUL.FTZ R48, R13, R47.reuse ;  /* 0x0000002f0d307220 */ /* 0x080fe20000410000 */
[----:B------:R-:W-:Y:S02]  /*4580*/  HADD2.F32 R44, -RZ, R44.H0_H0 ;  /* 0x2000002cff2c7230 */ /* 0x000fe40000004100 */
[C---:B------:R-:W-:Y:S01]  /*4590*/  FMUL.FTZ R47, R45.reuse, R47 ;  /* 0x0000002f2d2f7220 */ /* 0x040fe20000410000 */
[----:B------:R-:W-:-:S03]  /*45a0*/  FFMA.FTZ R48, R45, R11, -R48 ;  /* 0x0000000b2d307223 */ /* 0x000fc60000010830 */
[----:B------:R-:W-:Y:S01]  /*45b0*/  FFMA.FTZ R47, R13, R11, R47 ;  /* 0x0000000b0d2f7223 */ /* 0x000fe2000001002f */
[----:B------:R-:W-:-:S04]  /*45c0*/  IMAD.MOV.U32 R13, RZ, RZ, R15 ;  /* 0x000000ffff0d7224 */ /* 0x000fc800078e000f */
        /* <DEDUP_REMOVED lines=28> */
.L_x_11436:
[----:B------:R-:W-:Y:S05]  /*4790*/  BSYNC B2 ;  /* 0x0000000000027941 */ /* 0x000fea0003800000 */
.L_x_11435:
[----:B------:R-:W3:Y:S01]  /*47a0*/  LDL R11, [R1+0x4c] ;  /* 0x00004c00010b7983 */ /* 0x000ee20000100800 */
[----:B--2---:R-:W-:-:S04]  /*47b0*/  LEA R44, P3, R137, R60, 0x1 ;  /* 0x0000003c892c7211 */ /* 0x004fc800078608ff */
[----:B---3--:R-:W-:-:S05]  /*47c0*/  LEA.HI.X R45, R137, R61, R11, 0x1, P3 ;  /* 0x0000003d892d7211 */ /* 0x008fca00018f0c0b */
[----:B------:R1:W-:Y:S04]  /*47d0*/  ST.E.128 desc[UR52][R44.64], R12 ;  /* 0x0000000c2c007985 */ /* 0x0003e8000c101d34 */
.L_x_11434:
[----:B------:R-:W-:Y:S05]  /*47e0*/  BSYNC B1 ;  /* 0x0000000000017941 */ /* 0x000fea0003800000 */
.L_x_11433:
[----:B------:R-:W-:Y:S01]  /*47f0*/  LOP3.LUT P3, RZ, R28, 0x10, RZ, 0xc0, !PT ;  /* 0x000000101cff7812 */ /* 0x000fe2000786c0ff */
[----:B------:R-:W-:-:S12]  /*4800*/  BSSY B1, `(.L_x_11437) ;  /* 0x0000038000017945 */ /* 0x000fd80003800000 */
[----:B------:R-:W-:Y:S05]  /*4810*/  @!P3 BRA `(.L_x_11438) ;  /* 0x0000000000d8b947 */ /* 0x000fea0003800000 */
[----:B-1-34-:R-:W3:Y:S04]  /*4820*/  LDL R12, [R1+0x48] ;  /* 0x00004800010c7983 */ /* 0x01aee80000100800 */
[----:B------:R-:W4:Y:S01]  /*4830*/  LDL R11, [R1+0x50] ;  /* 0x00005000010b7983 */ /* 0x000f220000100800 */
[C---:B--2---:R-:W-:Y:S01]  /*4840*/  LEA R44, P3, R136.reuse, R60, 0x1 ;  /* 0x0000003c882c7211 */ /* 0x044fe200078608ff */
[----:B------:R-:W-:Y:S03]  /*4850*/  BSSY B2, `(.L_x_11439) ;  /* 0x0000031000027945 */ /* 0x000fe60003800000 */
[----:B---3--:R-:W-:Y:S02]  /*4860*/  LEA.HI.X R45, R136, R61, R12, 0x1, P3 ;  /* 0x0000003d882d7211 */ /* 0x008fe400018f0c0c */
[----:B------:R1:W2:Y:S01]  /*4870*/  LDS.128 R12, [R64+0x19000] ;  /* 0x01900000400c7984 */ /* 0x0002a20000000c00 */
[----:B----4-:R-:W-:-:S13]  /*4880*/  ISETP.GE.AND P3, PT, R11, R97, PT ;  /* 0x000000610b00720c */ /* 0x010fda0003f66270 */
[----:B-1----:R-:W-:Y:S05]  /*4890*/  @P3 BRA `(.L_x_11440) ;  /* 0x0000000000b03947 */ /* 0x002fea0003800000 */
[----:B------:R-:W-:Y:S01]  /*48a0*/  SHF.R.U64 R46, R42, 0x10, R43 ;  /* 0x000000102a2e7819 */ /* 0x000fe2000000122b */
[----:B--2---:R-:W-:Y:S01]  /*48b0*/  IMAD.MOV.U32 R42, RZ, RZ, R13 ;  /* 0x000000ffff2a7224 */ /* 0x004fe200078e000d */
        /* <DEDUP_REMOVED lines=10> */
[----:B------:R-:W-:Y:S02]  /*4960*/  IMAD.MOV.U32 R40, RZ, RZ, R12 ;  /* 0x000000ffff287224 */ /* 0x000fe400078e000c */
[----:B------:R-:W-:Y:S01]  /*4970*/  FFMA.FTZ R11, R11, R13, R46 ;  /* 0x0000000d0b0b7223 */ /* 0x000fe2000001002e */
[----:B------:R-:W-:Y:S02]  /*4980*/  HADD2.F32 R12, -RZ, R43.H0_H0 ;  /* 0x2000002bff0c7230 */ /* 0x000fe40000004100 */
[--C-:B------:R-:W-:Y:S02]  /*4990*/  HADD2.F32 R13, -RZ, R15.reuse.H1_H1 ;  /* 0x3000000fff0d7230 */ /* 0x100fe40000004100 */
[----:B------:R-:W-:Y:S01]  /*49a0*/  HADD2.F32 R15, -RZ, R15.H0_H0 ;  /* 0x2000000fff0f7230 */ /* 0x000fe20000004100 */
[----:B------:R-:W-:Y:S01]  /*49b0*/  F2FP.F16.F32.PACK_AB R11, R11, R42 ;  /* 0x0000002a0b0b723e */ /* 0x000fe200000000ff */
[----:B------:R-:W-:-:S02]  /*49c0*/  HADD2.F32 R46, -RZ, R41.H0_H0 ;  /* 0x20000029ff2e7230 */ /* 0x000fc40000004100 */
[-C--:B------:R-:W-:Y:S01]  /*49d0*/  FMUL.FTZ R48, R13, R12.reuse ;  /* 0x0000000c0d307220 */ /* 0x080fe20000410000 */
[----:B------:R-:W-:Y:S02]  /*49e0*/  HADD2.F32 R43, -RZ, R102.H0_H0 ;  /* 0x20000066ff2b7230 */ /* 0x000fe40000004100 */
[C---:B------:R-:W-:Y:S01]  /*49f0*/  FMUL.FTZ R50, R15.reuse, R12 ;  /* 0x0000000c0f327220 */ /* 0x040fe20000410000 */
[----:B------:R-:W-:Y:S02]  /*4a00*/  HADD2.F32 R41, -RZ, R101.H0_H0 ;  /* 0x20000065ff297230 */ /* 0x000fe40000004100 */
[-C--:B------:R-:W-:Y:S01]  /*4a10*/  FFMA.FTZ R12, R15, R46.reuse, -R48 ;  /* 0x0000002e0f0c7223 */ /* 0x080fe20000010830 */
[--C-:B------:R-:W-:Y:S02]  /*4a20*/  HADD2.F32 R15, -RZ, R40.reuse.H0_H0 ;  /* 0x20000028ff0f7230 */ /* 0x100fe40000004100 */
[----:B------:R-:W-:Y:S01]  /*4a30*/  FFMA.FTZ R13, R13, R46, R50 ;  /* 0x0000002e0d0d7223 */ /* 0x000fe20000010032 */
[----:B------:R-:W-:-:S02]  /*4a40*/  HADD2.F32 R40, -RZ, R40.H1_H1 ;  /* 0x30000028ff287230 */ /* 0x000fc40000004100 */
[----:B------:R-:W-:Y:S02]  /*4a50*/  HADD2.F32 R102, -RZ, R102.H1_H1 ;  /* 0x30000066ff667230 */ /* 0x000fe40000004100 */
[----:B------:R-:W-:Y:S02]  /*4a60*/  HADD2.F32 R101, -RZ, R101.H1_H1 ;  /* 0x30000065ff657230 */ /* 0x000fe40000004100 */
[-C--:B------:R-:W-:Y:S01]  /*4a70*/  FMUL.FTZ R46, R40, R43.reuse ;  /* 0x0000002b282e7220 */ /* 0x080fe20000410000 */
[----:B------:R-:W-:-:S03]  /*4a80*/  FMUL.FTZ R43, R15, R43 ;  /* 0x0000002b0f2b7220 */ /* 0x000fc60000410000 */
[-C--:B------:R-:W-:Y:S01]  /*4a90*/  FFMA.FTZ R15, R15, R41.reuse, -R46 ;  /* 0x000000290f0f7223 */ /* 0x080fe2000001082e */
[----:B------:R-:W-:Y:S01]  /*4aa0*/  FFMA.FTZ R40, R40, R41, R43 ;  /* 0x0000002928287223 */ /* 0x000fe2000001002b */
[--C-:B------:R-:W-:Y:S02]  /*4ab0*/  HADD2.F32 R41, -RZ, R14.reuse.H0_H0 ;  /* 0x2000000eff297230 */ /* 0x100fe40000004100 */
        /* <DEDUP_REMOVED lines=10> */
.L_x_11440:
[----:B------:R-:W-:Y:S05]  /*4b60*/  BSYNC B2 ;  /* 0x0000000000027941 */ /* 0x000fea0003800000 */
.L_x_11439:
[----:B--2---:R1:W-:Y:S02]  /*4b70*/  ST.E.128 desc[UR52][R44.64], R12 ;  /* 0x0000000c2c007985 */ /* 0x0043e4000c101d34 */
.L_x_11438:
[----:B------:R-:W-:Y:S05]  /*4b80*/  BSYNC B1 ;  /* 0x0000000000017941 */ /* 0x000fea0003800000 */
.L_x_11437:
[----:B------:R-:W-:-:S13]  /*4b90*/  LOP3.LUT P3, RZ, R28, 0x20, RZ, 0xc0, !PT ;  /* 0x000000201cff7812 */ /* 0x000fda000786c0ff */
        /* <DEDUP_REMOVED lines=9> */
[----:B------:R-:W-:Y:S02]  /*4c30*/  SHF.R.U64 R36, R36, 0x10, R37 ;  /* 0x0000001024247819 */ /* 0x000fe40000001225 */
[--C-:B------:R-:W-:Y:S01]  /*4c40*/  SHF.R.U64 R11, R38, 0x10, R39.reuse ;  /* 0x00000010260b7819 */ /* 0x100fe20000001227 */
[----:B--2---:R-:W-:Y:S01]  /*4c50*/  HADD2.F32 R38, -RZ, R15.H1_H1 ;  /* 0x3000000fff267230 */ /* 0x004fe20000004100 */
        /* <DEDUP_REMOVED lines=38> */
.L_x_11442:
[----:B------:R-:W-:Y:S05]  /*4ec0*/  BSYNC B1 ;  /* 0x0000000000017941 */ /* 0x000fea0003800000 */
.L_x_11441:
[----:B--2---:R1:W-:Y:S01]  /*4ed0*/  ST.E.128 desc[UR52][R40.64], R12 ;  /* 0x0000000c28007985 */ /* 0x0043e2000c101d34 */
[----:B------:R-:W-:Y:S05]  /*4ee0*/  BRA `(.L_x_11420) ;  /* 0x0000002000dc7947 */ /* 0x000fea0003800000 */
.L_x_11413:
        /* <DEDUP_REMOVED lines=13> */
[----:B0-----:R-:W-:-:S02]  /*4fc0*/  VIADD R37, R36, 0xffffff80 ;  /* 0xffffff8024257836 */ /* 0x001fc40000000000 */
[----:B------:R-:W-:-:S05]  /*4fd0*/  VIADD R36, R36, 0xffffff80 ;  /* 0xffffff8024247836 */ /* 0x000fca0000000000 */
[----:B------:R-:W-:-:S04]  /*4fe0*/  LEA.HI R36, R36, R37, RZ, 0x1 ;  /* 0x0000002524247211 */ /* 0x000fc800078f08ff */
[----:B------:R-:W-:-:S04]  /*4ff0*/  SHF.R.S32.HI R36, RZ, 0x1, R36 ;  /* 0x00000001ff247819 */ /* 0x000fc80000011424 */
[----:B------:R-:W-:Y:S02]  /*5000*/  ISETP.GE.AND P3, PT, R36, R85, PT ;  /* 0x000000552400720c */ /* 0x000fe40003f66270 */
[----:B------:R-:W-:-:S11]  /*5010*/  CS2R R36, SRZ ;  /* 0x0000000000247805 */ /* 0x000fd6000001ff00 */
[----:B------:R-:W-:Y:S05]  /*5020*/  @P3 BRA `(.L_x_11444) ;  /* 0x00000000007c3947 */ /* 0x000fea0003800000 */
        /* <DEDUP_REMOVED lines=31> */
.L_x_11444:
[----:B------:R-:W-:Y:S05]  /*5220*/  BSYNC B1 ;  /* 0x0000000000017941 */ /* 0x000fea0003800000 */
.L_x_11443:
        /* <DEDUP_REMOVED lines=47> */
.L_x_11445:
[----:B------:R-:W-:Y:S01]  /*5520*/  IMAD R34, R22, 0x8, R2 ;  /* 0x0000000816227824 */ /* 0x000fe200078e0202 */
[----:B------:R-:W-:Y:S01]  /*5530*/  SHF.L.U32 R86, R147, 0x1f, RZ ;  /* 0x0000001f93567819 */ /* 0x000fe200000006ff */
[----:B------:R-:W-:Y:S03]  /*5540*/  BSSY B1, `(.L_x_11446) ;  /* 0x0000003000017945 */ /* 0x000fe60003800000 */
[----:B------:R-:W0:Y:S02]  /*5550*/  SYNCS.PHASECHK.TRANS64.TRYWAIT P4, [R34+URZ+0x2d890], R86 ;  /* 0x02d89056220075a7 */ /* 0x000e24000808017f */
[----:B0-----:R-:W-:Y:S05]  /*5560*/  @!P4 BRA `(.L_x_11447) ;  /* 0x000001f4001cc947 */ /* 0x001fea0003800000 */
.L_x_11767:
[----:B------:R-:W-:Y:S05]  /*5570*/  BSYNC B1 ;  /* 0x0000000000017941 */ /* 0x000fea0003800000 */
.L_x_11446:
[----:B------:R-:W-:-:S03]  /*5580*/  UMOV UR4, 0xffffffff ;  /* 0xffffffff00047882 */ /* 0x000fc60000000000 */
[----:B------:R-:W-:Y:S05]  /*5590*/  BRA.DIV UR4, `(.L_x_11448) ;  /* 0x000001f604247947 */ /* 0x000fea000b800000 */
[----:B------:R1:W2:Y:S04]  /*55a0*/  SHFL.IDX PT, R89, R61, RZ, 0x1e1f ;  /* 0x001e1fff3d597589 */ /* 0x0002a800000e0000 */
[----:B------:R1:W3:Y:S02]  /*55b0*/  SHFL.IDX PT, R88, R60, RZ, 0x1e1f ;  /* 0x001e1fff3c587589 */ /* 0x0002e400000e0000 */
.L_x_11771:
[----:B------:R-:W-:Y:S05]  /*55c0*/  @P3 BRA `(.L_x_11420) ;  /* 0x0000001c00243947 */ /* 0x000fea0003800000 */
[----:B------:R-:W4:Y:S01]  /*55d0*/  LDC R11, c[0x0][0x2f4] ;  /* 0x0000bd00ff0b7b82 */ /* 0x000f220000000800 */
[----:B------:R-:W-:Y:S01]  /*55e0*/  ISETP.NE.AND P3, PT, R29, RZ, PT ;  /* 0x000000ff1d00720c */ /* 0x000fe20003f65270 */
[----:B------:R-:W-:Y:S01]  /*55f0*/  BSSY B1, `(.L_x_11449) ;  /* 0x000007b000017945 */ /* 0x000fe20003800000 */
[----:B----4-:R-:W-:-:S11]  /*5600*/  IMAD.IADD R101, R11, 0x1, -R98 ;  /* 0x000000010b657824 */ /* 0x010fd600078e0a62 */
[----:B------:R-:W-:Y:S05]  /*5610*/  @!P3 BRA `(.L_x_11450) ;  /* 0x0000000400e0b947 */ /* 0x000fea0003800000 */
[----:B-1----:R-:W4:Y:S04]  /*5620*/  LDL R60, [R1+0x20] ;  /* 0x00002000013c7983 */ /* 0x002f280000100800 */
[----:B------:R-:W5:Y:S04]  /*5630*/  LDL R15, [R1+0x24] ;  /* 0x00002400010f7983 */ /* 0x000f680000100800 */
[----:B------:R-:W2:Y:S01]  /*5640*/  LDL R14, [R1+0x28] ;  /* 0x00002800010e7983 */ /* 0x000ea20000100800 */
[----:B------:R-:W-:Y:S01]  /*5650*/  SEL R12, R98, R101, !P0 ;  /* 0x00000065620c7207 */ /* 0x000fe20004000000 */
[----:B------:R-:W-:Y:S01]  /*5660*/  BSSY B2, `(.L_x_11451) ;  /* 0x000006d000027945 */ /* 0x000fe20003800000 */
[----:B------:R-:W-:-:S02]  /*5670*/  ISETP.GE.AND P3, PT, R18, R97, PT ;  /* 0x000000611200720c */ /* 0x000fc40003f66270 */
[----:B------:R-:W-:-:S04]  /*5680*/  SHF.R.S32.HI R13, RZ, 0x1f, R12 ;  /* 0x0000001fff0d7819 */ /* 0x000fc8000001140c */
[----:B------:R-:W-:-:S04]  /*5690*/  LEA.HI R13, R13, R12, RZ, 0x4 ;  /* 0x0000000c0d0d7211 */ /* 0x000fc800078f20ff */
[----:B------:R-:W-:-:S04]  /*56a0*/  SHF.R.S32.HI R13, RZ, 0x4, R13 ;  /* 0x00000004ff0d7819 */ /* 0x000fc8000001140d */
[----:B------:R-:W-:-:S04]  /*56b0*/  LEA.HI.SX32 R102, R5, R13, 0x1d ;  /* 0x0000000d05667211 */ /* 0x000fc800078feaff */
[----:B------:R-:W-:-:S04]  /*56c0*/  SHF.R.S32.HI R12, RZ, 0x1f, R102 ;  /* 0x0000001fff0c7819 */ /* 0x000fc80000011466 */
[----:B------:R-:W-:Y:S01]  /*56d0*/  LEA.HI R12, R12, R102, RZ, 0x2 ;  /* 0x000000660c0c7211 */ /* 0x000fe200078f10ff */
[----:B------:R-:W-:-:S04]  /*56e0*/  IMAD.SHL.U32 R102, R102, 0x8, RZ ;  /* 0x0000000866667824 */ /* 0x000fc800078e00ff */
[----:B------:R-:W-:-:S05]  /*56f0*/  IMAD.SHL.U32 R12, R12, 0x400, RZ ;  /* 0x000004000c0c7824 */ /* 0x000fca00078e00ff */
[----:B------:R-:W-:Y:S02]  /*5700*/  LOP3.LUT R12, R12, 0x7ffff000, RZ, 0xc0, !PT ;  /* 0x7ffff0000c0c7812 */ /* 0x000fe400078ec0ff */
[----:B----4-:R-:W-:-:S04]  /*5710*/  LOP3.LUT R13, R60, 0x18, R102, 0xf8, !PT ;  /* 0x000000183c0d7812 */ /* 0x010fc800078ef866 */
[----:B-----5:R-:W-:-:S04]  /*5720*/  LOP3.LUT R13, R13, R15, RZ, 0x3c, !PT ;  /* 0x0000000f0d0d7212 */ /* 0x020fc800078e3cff */
[----:B--2---:R-:W-:-:S05]  /*5730*/  IADD3 R12, R13, R12, R14 ;  /* 0x0000000c0d0c7210 */ /* 0x004fca0007ffe00e */
[C---:B------:R-:W-:Y:S02]  /*5740*/  IMAD R60, R22.reuse, 0x3000, R12 ;  /* 0x00003000163c7824 */ /* 0x040fe400078e020c */
[----:B------:R-:W-:Y:S02]  /*5750*/  IMAD R12, R22, 0x3000, R95 ;  /* 0x00003000160c7824 */ /* 0x000fe400078e025f */
[--C-:B------:R-:W-:Y:S02]  /*5760*/  IMAD R60, R60, 0x2, R2.reuse ;  /* 0x000000023c3c7824 */ /* 0x100fe400078e0202 */
[----:B------:R-:W-:-:S04]  /*5770*/  IMAD R12, R12, 0x2, R2 ;  /* 0x000000020c0c7824 */ /* 0x000fc800078e0202 */
[----:B------:R-:W1:Y:S04]  /*5780*/  LDS.128 R60, [R60+0x15400] ;  /* 0x015400003c3c7984 */ /* 0x000e680000000c00 */
[----:B------:R-:W2:Y:S01]  /*5790*/  LDS.128 R12, [R12+0x15400] ;  /* 0x015400000c0c7984 */ /* 0x000ea20000000c00 */
[----:B------:R-:W-:Y:S05]  /*57a0*/  @P3 BRA `(.L_x_11452) ;  /* 0x0000000400603947 */ /* 0x000fea0003800000 */
[----:B-1----:R-:W-:Y:S01]  /*57b0*/  IMAD.MOV.U32 R104, RZ, RZ, R61 ;  /* 0x000000ffff687224 */ /* 0x002fe200078e003d */
[----:B------:R-:W-:Y:S01]  /*57c0*/  SHF.R.U64 R44, R44, 0x10, R45 ;  /* 0x000000102c2c7819 */ /* 0x000fe2000000122d */
[----:B--2---:R-:W-:Y:S01]  /*57d0*/  IMAD.MOV.U32 R103, RZ, RZ, R13 ;  /* 0x000000ffff677224 */ /* 0x004fe200078e000d */
        /* <DEDUP_REMOVED lines=21> */
[C---:B------:R-:W-:Y:S01]  /*5930*/  FMUL.FTZ R105, R56.reuse, R105 ;  /* 0x0000006938697220 */ /* 0x040fe20000410000 */
[----:B------:R-:W-:Y:S02]  /*5940*/  HADD2.F32 R46, -RZ, R46.H0_H0 ;  /* 0x2000002eff2e7230 */ /* 0x000fe40000004100 */
[-C--:B------:R-:W-:Y:S01]  /*5950*/  FFMA.FTZ R56, R56, R45.reuse, -R103 ;  /* 0x0000002d38387223 */ /* 0x080fe20000010867 */
[----:B------:R-:W-:Y:S01]  /*5960*/  FFMA.FTZ R45, R104, R45, R105 ;  /* 0x0000002d682d7223 */ /* 0x000fe20000010069 */
[----:B------:R-:W-:-:S02]  /*5970*/  HADD2.F32 R104, -RZ, R118.H0_H0 ;  /* 0x20000076ff687230 */ /* 0x000fc40000004100 */
[--C-:B------:R-:W-:Y:S01]  /*5980*/  HADD2.F32 R105, -RZ, R63.reuse.H0_H0 ;  /* 0x2000003fff697230 */ /* 0x100fe20000004100 */
[----:B------:R-:W-:Y:S02]  /*5990*/  F2FP.F16.F32.PACK_AB R56, R56, R61 ;  /* 0x0000003d3838723e */ /* 0x000fe400000000ff */
[----:B------:R-:W-:Y:S02]  /*59a0*/  F2FP.F16.F32.PACK_AB R45, R45, R13 ;  /* 0x0000000d2d2d723e */ /* 0x000fe400000000ff */
        /* <DEDUP_REMOVED lines=10> */
[----:B------:R-:W-:-:S02]  /*5a50*/  HADD2.F32 R63, -RZ, R15.H1_H1 ;  /* 0x3000000fff3f7230 */ /* 0x000fc40000004100 */
[----:B------:R-:W-:Y:S02]  /*5a60*/  HADD2.F32 R105, -RZ, R105.H0_H0 ;  /* 0x20000069ff697230 */ /* 0x000fe40000004100 */
[----:B------:R-:W-:Y:S02]  /*5a70*/  HADD2.F32 R59, -RZ, R59.H0_H0 ;  /* 0x2000003bff3b7230 */ /* 0x000fe40000004100 */
[----:B------:R-:W-:Y:S02]  /*5a80*/  HADD2.F32 R47, -RZ, R47.H0_H0 ;  /* 0x2000002fff2f7230 */ /* 0x000fe40000004100 */
[----:B------:R-:W-:Y:S02]  /*5a90*/  IMAD.MOV.U32 R61, RZ, RZ, R45 ;  /* 0x000000ffff3d7224 */ /* 0x000fe400078e002d */
[-C--:B------:R-:W-:Y:S01]  /*5aa0*/  FMUL.FTZ R15, R58, R59.reuse ;  /* 0x0000003b3a0f7220 */ /* 0x080fe20000410000 */
[----:B------:R-:W-:-:S03]  /*5ab0*/  FMUL.FTZ R59, R63, R59 ;  /* 0x0000003b3f3b7220 */ /* 0x000fc60000410000 */
[-C--:B------:R-:W-:Y:S01]  /*5ac0*/  FFMA.FTZ R15, R63, R105.reuse, -R15 ;  /* 0x000000693f0f7223 */ /* 0x080fe2000001080f */
[----:B------:R-:W-:Y:S01]  /*5ad0*/  FFMA.FTZ R59, R58, R105, R59 ;  /* 0x000000693a3b7223 */ /* 0x000fe2000001003b */
[----:B------:R-:W-:Y:S02]  /*5ae0*/  HADD2.F32 R58, -RZ, R60.H0_H0 ;  /* 0x2000003cff3a7230 */ /* 0x000fe40000004100 */
[----:B------:R-:W-:Y:S01]  /*5af0*/  HADD2.F32 R105, -RZ, R12.H0_H0 ;  /* 0x2000000cff697230 */ /* 0x000fe20000004100 */
[----:B------:R-:W-:Y:S01]  /*5b00*/  F2FP.F16.F32.PACK_AB R15, R15, R103 ;  /* 0x000000670f0f723e */ /* 0x000fe200000000ff */
[----:B------:R-:W-:Y:S02]  /*5b10*/  HADD2.F32 R63, -RZ, R117.H0_H0 ;  /* 0x20000075ff3f7230 */ /* 0x000fe40000004100 */
[-C--:B------:R-:W-:Y:S01]  /*5b20*/  FMUL.FTZ R106, R58, R107.reuse ;  /* 0x0000006b3a6a7220 */ /* 0x080fe20000410000 */
[----:B------:R-:W-:Y:S02]  /*5b30*/  HADD2.F32 R60, -RZ, R60.H1_H1 ;  /* 0x3000003cff3c7230 */ /* 0x000fe40000004100 */
[----:B------:R-:W-:Y:S01]  /*5b40*/  FMUL.FTZ R107, R105, R107 ;  /* 0x0000006b696b7220 */ /* 0x000fe20000410000 */
[----:B------:R-:W-:-:S02]  /*5b50*/  HADD2.F32 R12, -RZ, R12.H1_H1 ;  /* 0x3000000cff0c7230 */ /* 0x000fc40000004100 */
[-C--:B------:R-:W-:Y:S01]  /*5b60*/  FFMA.FTZ R106, R105, R63.reuse, -R106 ;  /* 0x0000003f696a7223 */ /* 0x080fe2000001086a */
[----:B------:R-:W-:Y:S02]  /*5b70*/  HADD2.F32 R105, -RZ, R117.H1_H1 ;  /* 0x30000075ff697230 */ /* 0x000fe40000004100 */
[----:B------:R-:W-:Y:S01]  /*5b80*/  FFMA.FTZ R107, R58, R63, R107 ;  /* 0x0000003f3a6b7223 */ /* 0x000fe2000001006b */
[-C--:B------:R-:W-:Y:S01]  /*5b90*/  FMUL.FTZ R58, R60, R57.reuse ;  /* 0x000000393c3a7220 */ /* 0x080fe20000410000 */
[C---:B------:R-:W-:Y:S01]  /*5ba0*/  FMUL.FTZ R57, R12.reuse, R57 ;  /* 0x000000390c397220 */ /* 0x040fe20000410000 */
[----:B------:R-:W-:Y:S02]  /*5bb0*/  F2FP.F16.F32.PACK_AB R59, R59, R104 ;  /* 0x000000683b3b723e */ /* 0x000fe400000000ff */
[-C--:B------:R-:W-:Y:S01]  /*5bc0*/  FFMA.FTZ R12, R12, R44.reuse, -R58 ;  /* 0x0000002c0c0c7223 */ /* 0x080fe2000001083a */
[----:B------:R-:W-:Y:S01]  /*5bd0*/  FFMA.FTZ R44, R60, R44, R57 ;  /* 0x0000002c3c2c7223 */ /* 0x000fe20000010039 */
[----:B------:R-:W-:-:S02]  /*5be0*/  HADD2.F32 R57, -RZ, R62.H0_H0 ;  /* 0x2000003eff397230 */ /* 0x000fc40000004100 */
[----:B------:R-:W-:Y:S01]  /*5bf0*/  HADD2.F32 R60, -RZ, R14.H0_H0 ;  /* 0x2000000eff3c7230 */ /* 0x000fe20000004100 */
[----:B------:R-:W-:Y:S01]  /*5c00*/  F2FP.F16.F32.PACK_AB R12, R12, R106 ;  /* 0x0000006a0c0c723e */ /* 0x000fe200000000ff */
[----:B------:R-:W-:Y:S02]  /*5c10*/  HADD2.F32 R58, -RZ, R116.H0_H0 ;  /* 0x20000074ff3a7230 */ /* 0x000fe40000004100 */
[CC--:B------:R-:W-:Y:S01]  /*5c20*/  FMUL.FTZ R63, R57.reuse, R105.reuse ;  /* 0x00000069393f7220 */ /* 0x0c0fe20000410000 */
        /* <DEDUP_REMOVED lines=16> */
.L_x_11452:
[----:B------:R-:W-:Y:S05]  /*5d30*/  BSYNC B2 ;  /* 0x0000000000027941 */ /* 0x000fea0003800000 */
.L_x_11451:
[----:B---3--:R-:W-:-:S04]  /*5d40*/  LEA R44, P3, R20, R88, 0x1 ;  /* 0x00000058142c7211 */ /* 0x008fc800078608ff */
[----:B------:R-:W-:Y:S02]  /*5d50*/  LEA.HI.X R45, R20, R89, R92, 0x1, P3 ;  /* 0x00000059142d7211 */ /* 0x000fe400018f0c5c */
[----:B------:R-:W-:-:S03]  /*5d60*/  ISETP.GE.AND P3, PT, R102, R11, PT ;  /* 0x0000000b6600720c */ /* 0x000fc60003f66270 */
[----:B--2---:R2:W-:Y:S10]  /*5d70*/  ST.E.128 desc[UR52][R44.64], R12 ;  /* 0x0000000c2c007985 */ /* 0x0045f4000c101d34 */
[----:B--2---:R-:W-:-:S05]  /*5d80*/  @!P3 IMAD.WIDE R12, R102, 0x2, R88 ;  /* 0x00000002660cb825 */ /* 0x004fca00078e0258 */
[----:B-1----:R4:W-:Y:S02]  /*5d90*/  @!P3 ST.E.128 desc[UR52][R12.64], R60 ;  /* 0x0000003c0c00b985 */ /* 0x0029e4000c101d34 */
.L_x_11450:
[----:B------:R-:W-:Y:S05]  /*5da0*/  BSYNC B1 ;  /* 0x0000000000017941 */ /* 0x000fea0003800000 */
.L_x_11449:
[----:B------:R-:W-:Y:S01]  /*5db0*/  ISETP.NE.AND P3, PT, R30, RZ, PT ;  /* 0x000000ff1e00720c */ /* 0x000fe20003f65270 */
[----:B------:R-:W-:-:S12]  /*5dc0*/  BSSY B1, `(.L_x_11453) ;  /* 0x000007d000017945 */ /* 0x000fd80003800000 */
[----:B------:R-:W-:Y:S05]  /*5dd0*/  @!P3 BRA `(.L_x_11454) ;  /* 0x0000000400ecb947 */ /* 0x000fea0003800000 */
[----:B------:R-:W5:Y:S04]  /*5de0*/  LDL R44, [R1+0x20] ;  /* 0x00002000012c7983 */ /* 0x000f680000100800 */
[----:B------:R-:W2:Y:S04]  /*5df0*/  LDL R15, [R1+0x24] ;  /* 0x00002400010f7983 */ /* 0x000ea80000100800 */
[----:B------:R-:W3:Y:S01]  /*5e00*/  LDL R14, [R1+0x28] ;  /* 0x00002800010e7983 */ /* 0x000ee20000100800 */
[----:B------:R-:W-:Y:S01]  /*5e10*/  LOP3.LUT P4, RZ, R16, 0x1, RZ, 0xc0, !PT ;  /* 0x0000000110ff7812 */ /* 0x000fe2000788c0ff */
[----:B------:R-:W-:Y:S01]  /*5e20*/  BSSY B2, `(.L_x_11455) ;  /* 0x0000070000027945 */ /* 0x000fe20003800000 */
[----:B------:R-:W-:-:S02]  /*5e30*/  ISETP.GE.AND P3, PT, R3, R97, PT ;  /* 0x000000610300720c */ /* 0x000fc40003f66270 */
[----:B----4-:R-:W-:-:S04]  /*5e40*/  SEL R12, R98, R101, !P4 ;  /* 0x00000065620c7207 */ /* 0x010fc80006000000 */
        /* <DEDUP_REMOVED lines=9> */
[----:B-----5:R-:W-:-:S04]  /*5ee0*/  LOP3.LUT R13, R44, 0x18, R56, 0xf8, !PT ;  /* 0x000000182c0d7812 */ /* 0x020fc800078ef838 */
[----:B--2---:R-:W-:-:S04]  /*5ef0*/  LOP3.LUT R13, R13, R15, RZ, 0x3c, !PT ;  /* 0x0000000f0d0d7212 */ /* 0x004fc800078e3cff */
[----:B---3--:R-:W-:-:S05]  /*5f00*/  IADD3 R12, R13, R12, R14 ;  /* 0x0000000c0d0c7210 */ /* 0x008fca0007ffe00e */
[C---:B------:R-:W-:Y:S02]  /*5f10*/  IMAD R44, R22.reuse, 0x3000, R12 ;  /* 0x00003000162c7824 */ /* 0x040fe400078e020c */
[----:B------:R-:W-:Y:S02]  /*5f20*/  IMAD R12, R22, 0x3000, R94 ;  /* 0x00003000160c7824 */ /* 0x000fe400078e025e */
[--C-:B------:R-:W-:Y:S02]  /*5f30*/  IMAD R44, R44, 0x2, R2.reuse ;  /* 0x000000022c2c7824 */ /* 0x100fe400078e0202 */
[----:B------:R-:W-:-:S04]  /*5f40*/  IMAD R12, R12, 0x2, R2 ;  /* 0x000000020c0c7824 */ /* 0x000fc800078e0202 */
[----:B------:R-:W2:Y:S04]  /*5f50*/  LDS.128 R44, [R44+0x15400] ;  /* 0x015400002c2c7984 */ /* 0x000ea80000000c00 */
[----:B------:R-:W3:Y:S01]  /*5f60*/  LDS.128 R12, [R12+0x15400] ;  /* 0x015400000c0c7984 */ /* 0x000ee20000000c00 */
[----:B------:R-:W-:Y:S05]  /*5f70*/  @P3 BRA `(.L_x_11456) ;  /* 0x0000000400683947 */ /* 0x000fea0003800000 */
[----:B--2---:R-:W-:Y:S01]  /*5f80*/  IMAD.MOV.U32 R58, RZ, RZ, R45 ;  /* 0x000000ffff3a7224 */ /* 0x004fe200078e002d */
[----:B------:R-:W-:Y:S01]  /*5f90*/  SHF.R.U64 R40, R40, 0x10, R41 ;  /* 0x0000001028287819 */ /* 0x000fe20000001229 */
[----:B---3--:R-:W-:Y:S01]  /*5fa0*/  IMAD.MOV.U32 R57, RZ, RZ, R13 ;  /* 0x000000ffff397224 */ /* 0x008fe200078e000d */
        /* <DEDUP_REMOVED lines=83> */
[----:B------:R-:W-:Y:S02]  /*64e0*/  IMAD.MOV.U32 R44, RZ, RZ, R53 ;  /* 0x000000ffff2c7224 */ /* 0x000fe400078e0035 */
[----:B------:R-:W-:Y:S02]  /*64f0*/  IMAD.MOV.U32 R14, RZ, RZ, R54 ;  /* 0x000000ffff0e7224 */ /* 0x000fe400078e0036 */
[----:B------:R-:W-:Y:S02]  /*6500*/  IMAD.MOV.U32 R46, RZ, RZ, R43 ;  /* 0x000000ffff2e7224 */ /* 0x000fe400078e002b */
[----:B------:R-:W-:-:S07]  /*6510*/  IMAD.MOV.U32 R47, RZ, RZ, R59 ;  /* 0x000000ffff2f7224 */ /* 0x000fce00078e003b */
.L_x_11456:
[----:B------:R-:W-:Y:S05]  /*6520*/  BSYNC B2 ;  /* 0x0000000000027941 */ /* 0x000fea0003800000 */
.L_x_11455:
[----:B------:R-:W-:-:S04]  /*6530*/  LEA R40, P3, R21, R88, 0x1 ;  /* 0x0000005815287211 */ /* 0x000fc800078608ff */
[----:B------:R-:W-:Y:S02]  /*6540*/  LEA.HI.X R41, R21, R89, R91, 0x1, P3 ;  /* 0x0000005915297211 */ /* 0x000fe400018f0c5b */
[----:B------:R-:W-:-:S03]  /*6550*/  ISETP.GE.AND P3, PT, R56, R11, PT ;  /* 0x0000000b3800720c */ /* 0x000fc60003f66270 */
[----:B---3--:R3:W-:Y:S10]  /*6560*/  ST.E.128 desc[UR52][R40.64], R12 ;  /* 0x0000000c28007985 */ /* 0x0087f4000c101d34 */
[----:B---3--:R-:W-:-:S05]  /*6570*/  @!P3 IMAD.WIDE R12, R56, 0x2, R88 ;  /* 0x00000002380cb825 */ /* 0x008fca00078e0258 */
[----:B--2---:R2:W-:Y:S02]  /*6580*/  @!P3 ST.E.128 desc[UR52][R12.64], R44 ;  /* 0x0000002c0c00b985 */ /* 0x0045e4000c101d34 */
.L_x_11454:
[----:B------:R-:W-:Y:S05]  /*6590*/  BSYNC B1 ;  /* 0x0000000000017941 */ /* 0x000fea0003800000 */
.L_x_11453:
[----:B------:R-:W-:-:S13]  /*65a0*/  ISETP.NE.AND P3, PT, R31, RZ, PT ;  /* 0x000000ff1f00720c */ /* 0x000fda0003f65270 */
[----:B------:R-:W-:Y:S05]  /*65b0*/  @!P3 BRA `(.L_x_11420) ;  /* 0x0000000c0028b947 */ /* 0x000fea0003800000 */
[----:B------:R-:W5:Y:S04]  /*65c0*/  LDL R40, [R1+0x20] ;  /* 0x0000200001287983 */ /* 0x000f680000100800 */
[----:B------:R-:W5:Y:S04]  /*65d0*/  LDL R15, [R1+0x24] ;  /* 0x00002400010f7983 */ /* 0x000f680000100800 */
[----:B------:R-:W5:Y:S01]  /*65e0*/  LDL R14, [R1+0x28] ;  /* 0x00002800010e7983 */ /* 0x000f620000100800 */
[----:B------:R-:W-:Y:S01]  /*65f0*/  LOP3.LUT P4, RZ, R16, 0x2, RZ, 0xc0, !PT ;  /* 0x0000000210ff7812 */ /* 0x000fe2000788c0ff */
[----:B------:R-:W-:Y:S01]  /*6600*/  BSSY B1, `(.L_x_11457) ;  /* 0x000006e000017945 */ /* 0x000fe20003800000 */
[----:B--23--:R-:W-:-:S02]  /*6610*/  LEA R44, P3, R27, R88, 0x1 ;  /* 0x000000581b2c7211 */ /* 0x00cfc400078608ff */
[----:B------:R-:W-:Y:S02]  /*6620*/  SEL R101, R98, R101, !P4 ;  /* 0x0000006562657207 */ /* 0x000fe40006000000 */
[----:B------:R-:W-:Y:S02]  /*6630*/  LEA.HI.X R45, R27, R89, R90, 0x1, P3 ;  /* 0x000000591b2d7211 */ /* 0x000fe400018f0c5a */
[----:B----4-:R-:W-:Y:S02]  /*6640*/  SHF.R.S32.HI R12, RZ, 0x1f, R101 ;  /* 0x0000001fff0c7819 */ /* 0x010fe40000011465 */
[----:B------:R-:W-:Y:S02]  /*6650*/  ISETP.GE.AND P3, PT, R4, R97, PT ;  /* 0x000000610400720c */ /* 0x000fe40003f66270 */
[----:B------:R-:W-:-:S04]  /*6660*/  LEA.HI R12, R12, R101, RZ, 0x4 ;  /* 0x000000650c0c7211 */ /* 0x000fc800078f20ff */
[----:B------:R-:W-:-:S04]  /*6670*/  SHF.R.S32.HI R12, RZ, 0x4, R12 ;  /* 0x00000004ff0c7819 */ /* 0x000fc8000001140c */
[----:B------:R-:W-:-:S04]  /*6680*/  LEA.HI.SX32 R12, R7, R12, 0x1d ;  /* 0x0000000c070c7211 */ /* 0x000fc800078feaff */
[----:B------:R-:W-:Y:S01]  /*6690*/  SHF.R.S32.HI R13, RZ, 0x1f, R12 ;  /* 0x0000001fff0d7819 */ /* 0x000fe2000001140c */
[----:B------:R-:W-:-:S03]  /*66a0*/  IMAD.SHL.U32 R46, R12, 0x8, RZ ;  /* 0x000000080c2e7824 */ /* 0x000fc600078e00ff */
[----:B------:R-:W-:-:S05]  /*66b0*/  LEA.HI R13, R13, R12, RZ, 0x2 ;  /* 0x0000000c0d0d7211 */ /* 0x000fca00078f10ff */
[----:B------:R-:W-:-:S05]  /*66c0*/  IMAD.SHL.U32 R13, R13, 0x400, RZ ;  /* 0x000004000d0d7824 */ /* 0x000fca00078e00ff */
[----:B------:R-:W-:Y:S02]  /*66d0*/  LOP3.LUT R13, R13, 0x7ffff000, RZ, 0xc0, !PT ;  /* 0x7ffff0000d0d7812 */ /* 0x000fe400078ec0ff */
[----:B-----5:R-:W-:-:S04]  /*66e0*/  LOP3.LUT R12, R40, 0x18, R46, 0xf8, !PT ;  /* 0x00000018280c7812 */ /* 0x020fc800078ef82e */
[----:B------:R-:W-:-:S04]  /*66f0*/  LOP3.LUT R12, R12, R15, RZ, 0x3c, !PT ;  /* 0x0000000f0c0c7212 */ /* 0x000fc800078e3cff */
[----:B------:R-:W-:-:S05]  /*6700*/  IADD3 R13, R12, R13, R14 ;  /* 0x0000000d0c0d7210 */ /* 0x000fca0007ffe00e */
        /* <DEDUP_REMOVED lines=45> */
[----:B------:R-:W-:Y:S01]  /*69e0*/  SHF.R.U32.HI R49, RZ, 0x10, R39 ;  /* 0x00000010ff317819 */ /* 0x000fe20000011627 */
[----:B------:R-:W-:Y:S01]  /*69f0*/  HADD2.F32 R53, -RZ, R110.H0_H0 ;  /* 0x2000006eff357230 */ /* 0x000fe20000004100 */
        /* <DEDUP_REMOVED lines=12> */
[--C-:B------:R-:W-:Y:S02]  /*6ac0*/  HADD2.F32 R49, -RZ, R12.reuse.H0_H0 ;  /* 0x2000000cff317230 */ /* 0x100fe40000004100 */
[----:B------:R-:W-:Y:S01]  /*6ad0*/  F2FP.F16.F32.PACK_AB R43, R15, R43 ;  /* 0x0000002b0f2b723e */ /* 0x000fe200000000ff */
[-C--:B------:R-:W-:Y:S01]  /*6ae0*/  FMUL.FTZ R50, R41, R111.reuse ;  /* 0x0000006f29327220 */ /* 0x080fe20000410000 */
[----:B------:R-:W-:Y:S02]  /*6af0*/  IMAD.MOV.U32 R15, RZ, RZ, R51 ;  /* 0x000000ffff0f7224 */ /* 0x000fe400078e0033 */
[C---:B------:R-:W-:Y:S01]  /*6b00*/  FMUL.FTZ R111, R49.reuse, R111 ;  /* 0x0000006f316f7220 */ /* 0x040fe20000410000 */
[----:B------:R-:W-:Y:S01]  /*6b10*/  FFMA.FTZ R50, R49, R109, -R50 ;  /* 0x0000006d31327223 */ /* 0x000fe20000010832 */
[----:B------:R-:W-:-:S02]  /*6b20*/  HADD2.F32 R49, -RZ, R12.H1_H1 ;  /* 0x3000000cff317230 */ /* 0x000fc40000004100 */
[----:B------:R-:W-:Y:S01]  /*6b30*/  FFMA.FTZ R111, R41, R109, R111 ;  /* 0x0000006d296f7223 */ /* 0x000fe2000001006f */
[----:B------:R-:W-:Y:S02]  /*6b40*/  HADD2.F32 R41, -RZ, R40.H1_H1 ;  /* 0x30000028ff297230 */ /* 0x000fe40000004100 */
[--C-:B------:R-:W-:Y:S02]  /*6b50*/  HADD2.F32 R40, -RZ, R42.reuse.H0_H0 ;  /* 0x2000002aff287230 */ /* 0x100fe40000004100 */
[----:B------:R-:W-:Y:S02]  /*6b60*/  HADD2.F32 R42, -RZ, R42.H1_H1 ;  /* 0x3000002aff2a7230 */ /* 0x000fe40000004100 */
[-C--:B------:R-:W-:Y:S01]  /*6b70*/  FMUL.FTZ R12, R41, R48.reuse ;  /* 0x00000030290c7220 */ /* 0x080fe20000410000 */
[C---:B------:R-:W-:Y:S01]  /*6b80*/  FMUL.FTZ R48, R49.reuse, R48 ;  /* 0x0000003031307220 */ /* 0x040fe20000410000 */
[----:B------:R-:W-:Y:S02]  /*6b90*/  FMUL.FTZ R57, R40, R53 ;  /* 0x0000003528397220 */ /* 0x000fe40000410000 */
[-C--:B------:R-:W-:Y:S01]  /*6ba0*/  FFMA.FTZ R49, R49, R36.reuse, -R12 ;  /* 0x0000002431317223 */ /* 0x080fe2000001080c */
[----:B------:R-:W-:Y:S01]  /*6bb0*/  FFMA.FTZ R12, R41, R36, R48 ;  /* 0x00000024290c7223 */ /* 0x000fe20000010030 */
[----:B------:R-:W-:-:S02]  /*6bc0*/  HADD2.F32 R36, -RZ, R14.H0_H0 ;  /* 0x2000000eff247230 */ /* 0x000fc40000004100 */
[----:B------:R-:W-:Y:S01]  /*6bd0*/  HADD2.F32 R41, -RZ, R108.H0_H0 ;  /* 0x2000006cff297230 */ /* 0x000fe20000004100 */
[----:B------:R-:W-:Y:S01]  /*6be0*/  F2FP.F16.F32.PACK_AB R50, R49, R50 ;  /* 0x000000323132723e */ /* 0x000fe200000000ff */
[----:B------:R-:W-:Y:S02]  /*6bf0*/  HADD2.F32 R14, -RZ, R14.H1_H1 ;  /* 0x3000000eff0e7230 */ /* 0x000fe40000004100 */
[C---:B------:R-:W-:Y:S01]  /*6c00*/  FMUL.FTZ R53, R36.reuse, R53 ;  /* 0x0000003524357220 */ /* 0x040fe20000410000 */
[----:B------:R-:W-:-:S03]  /*6c10*/  FFMA.FTZ R36, R36, R41, -R57 ;  /* 0x0000002924247223 */ /* 0x000fc60000010839 */
[----:B------:R-:W-:Y:S01]  /*6c20*/  FFMA.FTZ R40, R40, R41, R53 ;  /* 0x0000002928287223 */ /* 0x000fe20000010035 */
[----:B------:R-:W-:Y:S02]  /*6c30*/  HADD2.F32 R41, -RZ, R38.H0_H0 ;  /* 0x20000026ff297230 */ /* 0x000fe40000004100 */
[-C--:B------:R-:W-:Y:S01]  /*6c40*/  FMUL.FTZ R53, R42, R39.reuse ;  /* 0x000000272a357220 */ /* 0x080fe20000410000 */
[----:B------:R-:W-:Y:S01]  /*6c50*/  FMUL.FTZ R57, R14, R39 ;  /* 0x000000270e397220 */ /* 0x000fe20000410000 */
[----:B------:R-:W-:Y:S01]  /*6c60*/  F2FP.F16.F32.PACK_AB R38, R12, R111 ;  /* 0x0000006f0c26723e */ /* 0x000fe200000000ff */
[----:B------:R-:W-:Y:S02]  /*6c70*/  IMAD.MOV.U32 R12, RZ, RZ, R50 ;  /* 0x000000ffff0c7224 */ /* 0x000fe400078e0032 */
[-C--:B------:R-:W-:Y:S01]  /*6c80*/  FFMA.FTZ R39, R14, R41.reuse, -R53 ;  /* 0x000000290e277223 */ /* 0x080fe20000010835 */
[----:B------:R-:W-:-:S04]  /*6c90*/  FFMA.FTZ R41, R42, R41, R57 ;  /* 0x000000292a297223 */ /* 0x000fc80000010039 */
[----:B------:R-:W-:Y:S02]  /*6ca0*/  F2FP.F16.F32.PACK_AB R14, R39, R36 ;  /* 0x00000024270e723e */ /* 0x000fe400000000ff */
[----:B------:R-:W-:Y:S01]  /*6cb0*/  F2FP.F16.F32.PACK_AB R42, R41, R40 ;  /* 0x00000028292a723e */ /* 0x000fe200000000ff */
[----:B------:R-:W-:Y:S02]  /*6cc0*/  IMAD.MOV.U32 R40, RZ, RZ, R38 ;  /* 0x000000ffff287224 */ /* 0x000fe400078e0026 */
[----:B------:R-:W-:-:S07]  /*6cd0*/  IMAD.MOV.U32 R41, RZ, RZ, R47 ;  /* 0x000000ffff297224 */ /* 0x000fce00078e002f */
.L_x_11458:
[----:B------:R-:W-:Y:S05]  /*6ce0*/  BSYNC B1 ;  /* 0x0000000000017941 */ /* 0x000fea0003800000 */
.L_x_11457:
[----:B---3--:R3:W-:Y:S01]  /*6cf0*/  ST.E.128 desc[UR52][R44.64], R12 ;  /* 0x0000000c2c007985 */ /* 0x0087e2000c101d34 */
[----:B------:R-:W-:-:S13]  /*6d00*/  ISETP.GE.AND P3, PT, R46, R11, PT ;  /* 0x0000000b2e00720c */ /* 0x000fda0003f66270 */
[----:B------:R-:W-:Y:S05]  /*6d10*/  @P3 BRA `(.L_x_11420) ;  /* 0x0000000400503947 */ /* 0x000fea0003800000 */
[----:B------:R-:W-:-:S05]  /*6d20*/  IMAD.WIDE R88, R46, 0x2, R88 ;  /* 0x000000022e587825 */ /* 0x000fca00078e0258 */
[----:B--2---:R2:W-:Y:S01]  /*6d30*/  ST.E.128 desc[UR52][R88.64], R40 ;  /* 0x0000002858007985 */ /* 0x0045e2000c101d34 */
[----:B------:R-:W-:Y:S05]  /*6d40*/  BRA `(.L_x_11420) ;  /* 0x0000000400447947 */ /* 0x000fea0003800000 */
.L_x_11412:
[----:B------:R-:W-:-:S06]  /*6d50*/  UISETP.NE.AND UP0, UPT, UR39, 0x3, UPT ;  /* 0x000000032700788c */ /* 0x000fcc000bf05270 */
[----:B------:R-:W-:-:S13]  /*6d60*/  PLOP3.LUT P2, PT, PT, PT, UP0, 0x80, 0x0 ;  /* 0x000000000000781c */ /* 0x000fda0003f4f008 */
[----:B------:R-:W-:Y:S05]  /*6d70*/  @!P2 BRA `(.L_x_11459) ;  /* 0x000000000004a947 */ /* 0x000fea0003800000 */
[----:B------:R-:W-:Y:S01]  /*6d80*/  BPT.TRAP 0x1 ;  /* 0x000000040000795c */ /* 0x000fe20000300000 */
.L_x_11459:
[----:B------:R-:W-:Y:S01]  /*6d90*/  IMAD R34, R22, 0x8, R2 ;  /* 0x0000000816227824 */ /* 0x000fe200078e0202 */
[----:B------:R-:W-:Y:S01]  /*6da0*/  SHF.L.U32 R86, R147, 0x1f, RZ ;  /* 0x0000001f93567819 */ /* 0x000fe200000006ff */
[----:B------:R-:W-:Y:S01]  /*6db0*/  BSSY B1, `(.L_x_11460) ;  /* 0x0000004000017945 */ /* 0x000fe20003800000 */
[----:B------:R-:W-:Y:S02]  /*6dc0*/  SHF.R.S32.HI R83, RZ, 0x1f, R82 ;  /* 0x0000001fff537819 */ /* 0x000fe40000011452 */
[----:B------:R-:W0:Y:S02]  /*6dd0*/  SYNCS.PHASECHK.TRANS64.TRYWAIT P3, [R34+URZ+0x2d890], R86 ;  /* 0x02d89056220075a7 */ /* 0x000e24000806017f */
[----:B0-----:R-:W-:Y:S05]  /*6de0*/  @!P3 BRA `(.L_x_11461) ;  /* 0x000001dc005cb947 */ /* 0x001fea0003800000 */
.L_x_11772:
[----:B------:R-:W-:Y:S05]  /*6df0*/  BSYNC B1 ;  /* 0x0000000000017941 */ /* 0x000fea0003800000 */
.L_x_11460:
[----:B------:R-:W1:Y:S01]  /*6e00*/  S2R R36, SR_TID.X ;  /* 0x0000000000247919 */ /* 0x000e620000002100 */
        /* <DEDUP_REMOVED lines=18> */
[----:B------:R-:W-:Y:S01]  /*6f30*/  LEA R43, P3, R12, UR6, 0x1 ;  /* 0x000000060c2b7c11 */ /* 0x000fe2000f8608ff */
[C---:B-1----:R-:W-:Y:S02]  /*6f40*/  VIADD R37, R36.reuse, 0xffffff80 ;  /* 0xffffff8024257836 */ /* 0x042fe40000000000 */
[----:B------:R-:W-:Y:S01]  /*6f50*/  VIADD R36, R36, 0xffffff80 ;  /* 0xffffff8024247836 */ /* 0x000fe20000000000 */
[----:B------:R-:W-:-:S04]  /*6f60*/  LEA.HI.X R13, R12, UR7, R13, 0x1, P3 ;  /* 0x000000070c0d7c11 */ /* 0x000fc800098f0c0d */
[----:B------:R-:W-:-:S04]  /*6f70*/  LEA.HI R36, R36, R37, RZ, 0x1 ;  /* 0x0000002524247211 */ /* 0x000fc800078f08ff */
[----:B------:R-:W-:-:S04]  /*6f80*/  SHF.R.S32.HI R36, RZ, 0x1, R36 ;  /* 0x00000001ff247819 */ /* 0x000fc80000011424 */
[----:B------:R-:W-:Y:S01]  /*6f90*/  ISETP.GT.AND P3, PT, R85, R36, PT ;  /* 0x000000245500720c */ /* 0x000fe20003f64270 */
[----:B------:R-:W-:-:S12]  /*6fa0*/  BRA.DIV UR4, `(.L_x_11462) ;  /* 0x000001de04007947 */ /* 0x000fd8000b800000 */
[----:B------:R1:W2:Y:S04]  /*6fb0*/  SHFL.IDX PT, R42, R13, RZ, 0x1e1f ;  /* 0x001e1fff0d2a7589 */ /* 0x0002a800000e0000 */
[----:B------:R-:W3:Y:S02]  /*6fc0*/  SHFL.IDX PT, R43, R43, RZ, 0x1e1f ;  /* 0x001e1fff2b2b7589 */ /* 0x000ee400000e0000 */
.L_x_11776:
[----:B------:R-:W-:Y:S05]  /*6fd0*/  @!P3 BRA `(.L_x_11420) ;  /* 0x0000000000a0b947 */ /* 0x000fea0003800000 */
[----:B-1----:R-:W4:Y:S01]  /*6fe0*/  LDL R13, [R1+0x4c] ;  /* 0x00004c00010d7983 */ /* 0x002f220000100800 */
[----:B------:R-:W-:-:S03]  /*6ff0*/  ULDC UR4, c[0x0][0x2f4] ;  /* 0x0000bd0000047ab9 */ /* 0x000fc60000000800 */
[----:B------:R-:W5:Y:S04]  /*7000*/  LDL R12, [R1+0x48] ;  /* 0x00004800010c7983 */ /* 0x000f680000100800 */
[----:B------:R-:W5:Y:S04]  /*7010*/  LDL R11, [R1+0x34] ;  /* 0x00003400010b7983 */ /* 0x000f680000100800 */
[----:B------:R-:W5:Y:S01]  /*7020*/  LDL R45, [R1+0x38] ;  /* 0x00003800012d7983 */ /* 0x000f620000100800 */
[C---:B------:R-:W-:Y:S02]  /*7030*/  ISETP.GE.AND P5, PT, R18.reuse, UR4, PT ;  /* 0x0000000412007c0c */ /* 0x040fe4000bfa6270 */
[----:B------:R-:W-:Y:S01]  /*7040*/  ISETP.GE.AND P4, PT, R137, UR4, PT ;  /* 0x0000000489007c0c */ /* 0x000fe2000bf86270 */
[----:B------:R-:W5:Y:S10]  /*7050*/  LDL R44, [R1+0x44] ;  /* 0x00004400012c7983 */ /* 0x000f740000100800 */
[----:B---3--:R-:W-:-:S04]  /*7060*/  @!P5 LEA R40, P3, R18, R43, 0x1 ;  /* 0x0000002b1228d211 */ /* 0x008fc800078608ff */
[----:B--2---:R-:W-:Y:S02]  /*7070*/  @!P5 LEA.HI.X R41, R18, R42, R19, 0x1, P3 ;  /* 0x0000002a1229d211 */ /* 0x004fe400018f0c13 */
[----:B------:R-:W-:-:S04]  /*7080*/  @!P4 LEA R38, P3, R137, R43, 0x1 ;  /* 0x0000002b8926c211 */ /* 0x000fc800078608ff */
[----:B----4-:R-:W-:Y:S02]  /*7090*/  @!P4 LEA.HI.X R39, R137, R42, R13, 0x1, P3 ;  /* 0x0000002a8927c211 */ /* 0x010fe400018f0c0d */
[----:B------:R-:W-:-:S13]  /*70a0*/  ISETP.GE.AND P3, PT, R136, UR4, PT ;  /* 0x0000000488007c0c */ /* 0x000fda000bf66270 */
[----:B------:R-:W-:-:S04]  /*70b0*/  @!P3 LEA R36, P6, R136, R43, 0x1 ;  /* 0x0000002b8824b211 */ /* 0x000fc800078c08ff */
[----:B-----5:R-:W-:Y:S02]  /*70c0*/  @!P3 LEA.HI.X R37, R136, R42, R12, 0x1, P6 ;  /* 0x0000002a8825b211 */ /* 0x020fe400030f0c0c */
[----:B------:R-:W1:Y:S04]  /*70d0*/  @!P5 LDS.128 R12, [R64+0x15000] ;  /* 0x01500000400cd984 */ /* 0x000e680000000c00 */
        /* <DEDUP_REMOVED lines=10> */
[----:B------:R-:W-:Y:S02]  /*7180*/  @!P5 IMAD.SHL.U32 R11, R45, 0x8, RZ ;  /* 0x000000082d0bd824 */ /* 0x000fe400078e00ff */
        /* <DEDUP_REMOVED lines=13> */
.L_x_11420:
[----:B------:R-:W-:Y:S05]  /*7260*/  BSYNC B0 ;  /* 0x0000000000007941 */ /* 0x000fea0003800000 */
.L_x_11411:
        /* <DEDUP_REMOVED lines=16> */
.L_x_11464:
[----:B------:R-:W-:Y:S05]  /*7370*/  BSYNC B0 ;  /* 0x0000000000007941 */ /* 0x000fea0003800000 */
.L_x_11463:
[----:B------:R-:W5:Y:S01]  /*7380*/  SYNCS.PHASECHK.TRANS64.TRYWAIT P2, [R34+URZ+0x2d8b0], R86 ;  /* 0x02d8b056220075a7 */ /* 0x000f62000804017f */
[----:B------:R-:W-:Y:S04]  /*7390*/  BSSY B0, `(.L_x_11465) ;  /* 0x0000002000007945 */ /* 0x000fe80003800000 */
[----:B-----5:R-:W-:Y:S05]  /*73a0*/  @!P2 BRA `(.L_x_11466) ;  /* 0x000001d80048a947 */ /* 0x020fea0003800000 */
.L_x_11777:
[----:B------:R-:W-:Y:S05]  /*73b0*/  BSYNC B0 ;  /* 0x0000000000007941 */ /* 0x000fea0003800000 */
.L_x_11465:
[----:B-1-34-:R-:W1:Y:S01]  /*73c0*/  S2R R14, SR_TID.X ;  /* 0x00000000000e7919 */ /* 0x01ae620000002100 */
[----:B------:R-:W-:Y:S01]  /*73d0*/  ULDC.64 UR4, c[0x0][0x328] ;  /* 0x0000ca0000047ab9 */ /* 0x000fe20000000a00 */
[----:B------:R-:W-:Y:S01]  /*73e0*/  ULDC.64 UR6, c[0x0][0x318] ;  /* 0x0000c60000067ab9 */ /* 0x000fe20000000a00 */
[----:B------:R-:W-:Y:S01]  /*73f0*/  IMAD R83, R83, UR4, RZ ;  /* 0x0000000453537c24 */ /* 0x000fe2000f8e02ff */
[----:B------:R-:W-:Y:S01]  /*7400*/  BSSY B0, `(.L_x_11467) ;  /* 0x000003c000007945 */ /* 0x000fe20003800000 */
[----:B--2---:R-:W-:-:S04]  /*7410*/  IMAD.WIDE.U32 R12, R82, UR4, RZ ;  /* 0x00000004520c7c25 */ /* 0x004fc8000f8e00ff */
[----:B------:R-:W-:Y:S01]  /*7420*/  IMAD R83, R82, UR5, R83 ;  /* 0x0000000552537c24 */ /* 0x000fe2000f8e0253 */
[----:B------:R-:W-:Y:S02]  /*7430*/  ULDC.64 UR4, c[0x0][0x338] ;  /* 0x0000ce0000047ab9 */ /* 0x000fe40000000a00 */
[----:B------:R-:W-:Y:S02]  /*7440*/  IMAD R84, R84, UR4, RZ ;  /* 0x0000000454547c24 */ /* 0x000fe4000f8e02ff */
[----:B------:R-:W-:Y:S02]  /*7450*/  IMAD.IADD R13, R13, 0x1, R83 ;  /* 0x000000010d0d7824 */ /* 0x000fe400078e0253 */
[C---:B0-----:R-:W-:Y:S02]  /*7460*/  IMAD R11, R81.reuse, UR5, R84 ;  /* 0x00000005510b7c24 */ /* 0x041fe4000f8e0254 */
[----:B------:R-:W-:Y:S01]  /*7470*/  IMAD.WIDE.U32 R12, R81, UR4, R12 ;  /* 0x00000004510c7c25 */ /* 0x000fe2000f8e000c */
[----:B------:R-:W-:-:S03]  /*7480*/  ULDC.64 UR4, c[0x0][0x330] ;  /* 0x0000cc0000047ab9 */ /* 0x000fc60000000a00 */
[----:B------:R-:W-:Y:S02]  /*7490*/  IMAD.IADD R13, R13, 0x1, R11 ;  /* 0x000000010d0d7824 */ /* 0x000fe400078e020b */
[----:B------:R-:W-:-:S04]  /*74a0*/  IMAD.WIDE.U32 R12, R141, UR4, R12 ;  /* 0x000000048d0c7c25 */ /* 0x000fc8000f8e000c */
[----:B------:R-:W-:Y:S01]  /*74b0*/  IMAD R13, R141, UR5, R13 ;  /* 0x000000058d0d7c24 */ /* 0x000fe2000f8e020d */
[----:B------:R-:W-:Y:S01]  /*74c0*/  LEA R11, P2, R12, UR6, 0x1 ;  /* 0x000000060c0b7c11 */ /* 0x000fe2000f8408ff */
[C---:B-1----:R-:W-:Y:S02]  /*74d0*/  VIADD R15, R14.reuse, 0xffffff80 ;  /* 0xffffff800e0f7836 */ /* 0x042fe40000000000 */
[----:B------:R-:W-:Y:S01]  /*74e0*/  VIADD R14, R14, 0xffffff80 ;  /* 0xffffff800e0e7836 */ /* 0x000fe20000000000 */
[----:B------:R-:W-:Y:S01]  /*74f0*/  LEA.HI.X R12, R12, UR7, R13, 0x1, P2 ;  /* 0x000000070c0c7c11 */ /* 0x000fe200090f0c0d */
[----:B------:R0:W1:Y:S03]  /*7500*/  SHFL.IDX PT, R40, R11, RZ, 0x1e1f ;  /* 0x001e1fff0b287589 */ /* 0x00006600000e0000 */
[----:B------:R-:W-:Y:S01]  /*7510*/  LEA.HI R14, R14, R15, RZ, 0x1 ;  /* 0x0000000f0e0e7211 */ /* 0x000fe200078f08ff */
[----:B------:R0:W2:Y:S03]  /*7520*/  SHFL.IDX PT, R41, R12, RZ, 0x1e1f ;  /* 0x001e1fff0c297589 */ /* 0x0000a600000e0000 */
[----:B------:R-:W-:-:S04]  /*7530*/  SHF.R.S32.HI R14, RZ, 0x1, R14 ;  /* 0x00000001ff0e7819 */ /* 0x000fc8000001140e */
[----:B------:R-:W-:-:S13]  /*7540*/  ISETP.GT.AND P2, PT, R85, R14, PT ;  /* 0x0000000e5500720c */ /* 0x000fda0003f44270 */
[----:B01----:R-:W-:Y:S05]  /*7550*/  @!P2 BRA `(.L_x_11468) ;  /* 0x000000000098a947 */ /* 0x003fea0003800000 */
[----:B------:R-:W3:Y:S01]  /*7560*/  LDL R15, [R1+0x4c] ;  /* 0x00004c00010f7983 */ /* 0x000ee20000100800 */
[----:B------:R-:W-:-:S03]  /*7570*/  ULDC UR4, c[0x0][0x2f4] ;  /* 0x0000bd0000047ab9 */ /* 0x000fc60000000800 */
[----:B------:R-:W4:Y:S04]  /*7580*/  LDL R14, [R1+0x48] ;  /* 0x00004800010e7983 */ /* 0x000f280000100800 */
[----:B------:R-:W5:Y:S04]  /*7590*/  LDL R46, [R1+0x34] ;  /* 0x00003400012e7983 */ /* 0x000f680000100800 */
[----:B------:R-:W5:Y:S01]  /*75a0*/  LDL R45, [R1+0x38] ;  /* 0x00003800012d7983 */ /* 0x000f620000100800 */
[C---:B------:R-:W-:Y:S02]  /*75b0*/  ISETP.GE.AND P5, PT, R18.reuse, UR4, PT ;  /* 0x0000000412007c0c */ /* 0x040fe4000bfa6270 */
[----:B------:R-:W-:Y:S01]  /*75c0*/  ISETP.GE.AND P4, PT, R137, UR4, PT ;  /* 0x0000000489007c0c */ /* 0x000fe2000bf86270 */
[----:B------:R-:W5:Y:S10]  /*75d0*/  LDL R44, [R1+0x44] ;  /* 0x00004400012c7983 */ /* 0x000f740000100800 */
[----:B------:R-:W-:-:S04]  /*75e0*/  @!P5 LEA R42, P2, R18, R40, 0x1 ;  /* 0x00000028122ad211 */ /* 0x000fc800078408ff */
[----:B--2---:R-:W-:Y:S02]  /*75f0*/  @!P5 LEA.HI.X R43, R18, R41, R19, 0x1, P2 ;  /* 0x00000029122bd211 */ /* 0x004fe400010f0c13 */
[----:B------:R-:W-:-:S04]  /*7600*/  @!P4 LEA R38, P2, R137, R40, 0x1 ;  /* 0x000000288926c211 */ /* 0x000fc800078408ff */
[----:B---3--:R-:W-:Y:S02]  /*7610*/  @!P4 LEA.HI.X R39, R137, R41, R15, 0x1, P2 ;  /* 0x000000298927c211 */ /* 0x008fe400010f0c0f */
[----:B------:R-:W-:-:S13]  /*7620*/  ISETP.GE.AND P2, PT, R136, UR4, PT ;  /* 0x0000000488007c0c */ /* 0x000fda000bf46270 */
[----:B------:R-:W-:-:S04]  /*7630*/  @!P2 LEA R36, P6, R136, R40, 0x1 ;  /* 0x000000288824a211 */ /* 0x000fc800078c08ff */
[----:B----4-:R-:W-:Y:S02]  /*7640*/  @!P2 LEA.HI.X R37, R136, R41, R14, 0x1, P6 ;  /* 0x000000298825a211 */ /* 0x010fe400030f0c0e */
[----:B------:R-:W0:Y:S04]  /*7650*/  @!P5 LDS.128 R12, [R64] ;  /* 0x00000000400cd984 */ /* 0x000e280000000c00 */
[----:B0-----:R0:W-:Y:S01]  /*7660*/  @!P5 ST.E.128 desc[UR52][R42.64], R12 ;  /* 0x0000000c2a00d985 */ /* 0x0011e2000c101d34 */
[----:B------:R-:W-:-:S13]  /*7670*/  ISETP.GE.AND P5, PT, R3, UR4, PT ;  /* 0x0000000403007c0c */ /* 0x000fda000bfa6270 */
[----:B------:R-:W1:Y:S01]  /*7680*/  @!P5 LDS.128 R12, [R35] ;  /* 0x00000000230cd984 */ /* 0x000e620000000c00 */
[----:B-----5:R-:W-:-:S04]  /*7690*/  @!P5 IMAD.SHL.U32 R11, R46, 0x8, RZ ;  /* 0x000000082e0bd824 */ /* 0x020fc800078e00ff */
        /* <DEDUP_REMOVED lines=18> */
.L_x_11468:
[----:B------:R-:W-:Y:S05]  /*77c0*/  BSYNC B0 ;  /* 0x0000000000007941 */ /* 0x000fea0003800000 */
.L_x_11467:
[----:B------:R-:W-:Y:S01]  /*77d0*/  @!PT LDS RZ, [RZ] ;  /* 0x00000000fffff984 */ /* 0x000fe20000000800 */
[----:B------:R-:W-:Y:S01]  /*77e0*/  @!PT LDS RZ, [RZ] ;  /* 0x00000000fffff984 */ /* 0x000fe20000000800 */
[----:B------:R-:W-:Y:S01]  /*77f0*/  @!PT LDS RZ, [RZ] ;  /* 0x00000000fffff984 */ /* 0x000fe20000000800 */
[----:B------:R-:W-:Y:S01]  /*7800*/  @!PT LDS RZ, [RZ] ;  /* 0x00000000fffff984 */ /* 0x000fe20000000800 */
[----:B------:R1:W-:Y:S06]  /*7810*/  MEMBAR.ALL.CTA ;  /* 0x0000000000007992 */ /* 0x0003ec0000008000 */
[----:B-1----:R-:W1:Y:S01]  /*7820*/  FENCE.VIEW.ASYNC.S ;  /* 0x00000000000073c6 */ /* 0x002e620000000000 */
[----:B------:R-:W-:Y:S02]  /*7830*/  VIADD R22, R22, 0x1 ;  /* 0x0000000116167836 */ /* 0x000fe40000000000 */
[----:B------:R-:W-:Y:S01]  /*7840*/  @!P3 VIADD R34, R34, 0x2d8c0 ;  /* 0x0002d8c02222b836 */ /* 0x000fe20000000000 */
[----:B-1----:R1:W-:Y:S02]  /*7850*/  BAR.SYNC.DEFER_BLOCKING R99, 0x80 ;  /* 0x000200630000751d */ /* 0x0023e40000010000 */
[----:B------:R-:W-:-:S02]  /*7860*/  ISETP.NE.AND P2, PT, R22, 0x2, PT ;  /* 0x000000021600780c */ /* 0x000fc40003f45270 */
[----:B------:R-:W-:Y:S02]  /*7870*/  @!P3 PRMT R34, RZ, 0x654, R34 ;  /* 0x00000654ff22b816 */ /* 0x000fe40000000022 */
[----:B0-----:R-:W-:Y:S02]  /*7880*/  SEL R12, RZ, 0x1, P2 ;  /* 0x00000001ff0c7807 */ /* 0x001fe40001000000 */
[----:B------:R-:W-:Y:S02]  /*7890*/  SEL R22, R22, RZ, P2 ;  /* 0x000000ff16167207 */ /* 0x000fe40001000000 */
[----:B------:R-:W-:Y:S01]  /*78a0*/  LOP3.LUT R147, R147, R12, RZ, 0x3c, !PT ;  /* 0x0000000c93937212 */ /* 0x000fe200078e3cff */
[----:B------:R1:W-:Y:S01]  /*78b0*/  @!P3 SYNCS.ARRIVE.TRANS64.RED.A1T0 RZ, [R34+URZ], RZ ;  /* 0x000000ff22ffb9a7 */ /* 0x0003e2000810043f */
[----:B------:R-:W-:Y:S05]  /*78c0*/  @P1 BRA `(.L_x_11469) ;  /* 0xffffffb4002c1947 */ /* 0x000fea000383ffff */
[----:B------:R-:W0:Y:S01]  /*78d0*/  S2R R11, SR_TID.X ;  /* 0x00000000000b7919 */ /* 0x000e220000002100 */
[----:B------:R-:W-:Y:S02]  /*78e0*/  PLOP3.LUT P0, PT, PT, PT, PT, 0x8, 0x0 ;  /* 0x000000000000781c */ /* 0x000fe40003f0e170 */
[----:B0-----:R-:W-:-:S04]  /*78f0*/  SHF.R.U32.HI R11, RZ, 0x7, R11 ;  /* 0x00000007ff0b7819 */ /* 0x001fc8000001160b */
[----:B------:R-:W-:-:S13]  /*7900*/  ISETP.NE.AND P4, PT, R11, 0x1, PT ;  /* 0x000000010b00780c */ /* 0x000fda0003f85270 */
[----:B------:R-:W-:Y:S06]  /*7910*/  @!P4 BAR.ARV 0x9, 0x100 ;  /* 0x024400000000cb1d */ /* 0x000fec0000002000 */
.L_x_11406:
[----:B------:R-:W3:Y:S01]  /*7920*/  LDL R9, [R1+0x30] ;  /* 0x0000300001097983 */ /* 0x000ee20000100800 */
[----:B------:R-:W0:Y:S01]  /*7930*/  LDC R0, c[0x0][0x448] ;  /* 0x00011200ff007b82 */ /* 0x000e220000000800 */
[----:B------:R-:W-:-:S07]  /*7940*/  IADD3 R7, R143, 0x1, -R140 ;  /* 0x000000018f077810 */ /* 0x000fce0007ffe88c */
[----:B------:R-:W4:Y:S01]  /*7950*/  LDC.64 R4, c[0x0][0x9e0] ;  /* 0x00027800ff047b82 */ /* 0x000f220000000a00 */
[----:B0-----:R-:W-:Y:S02]  /*7960*/  ISETP.NE.AND P1, PT, R0, 0x1, PT ;  /* 0x000000010000780c */ /* 0x001fe40003f25270 */
[----:B----4-:R-:W-:-:S11]  /*7970*/  ISETP.GE.AND P2, PT, R5, 0x1, PT ;  /* 0x000000010500780c */ /* 0x010fd60003f46270 */
[----:B------:R-:W0:Y:S08]  /*7980*/  @P1 LDC R3, c[0x0][0x44c] ;  /* 0x00011300ff031b82 */ /* 0x000e300000000800 */
[----:B------:R-:W4:Y:S01]  /*7990*/  @P1 LDC R6, c[0x0][0x450] ;  /* 0x00011400ff061b82 */ /* 0x000f220000000800 */
[----:B---3--:R-:W-:-:S04]  /*79a0*/  VIADD R0, R9, 0xbf ;  /* 0x000000bf09007836 */ /* 0x008fc80000000000 */
[----:B0-----:R-:W-:-:S05]  /*79b0*/  @P1 IMAD.HI.U32 R3, R0, R3, RZ ;  /* 0x0000000300031227 */ /* 0x001fca00078e00ff */
[----:B----4-:R-:W-:-:S05]  /*79c0*/  @P1 SHF.R.U32.HI R0, RZ, R6, R3 ;  /* 0x00000006ff001219 */ /* 0x010fca0000011603 */
[----:B------:R-:W-:Y:S01]  /*79d0*/  IMAD.IADD R3, R7, 0x1, R0 ;  /* 0x0000000107037824 */ /* 0x000fe200078e0200 */
[----:B------:R-:W-:Y:S06]  /*79e0*/  @P0 BRA `(.L_x_11470) ;  /* 0x00000000000c0947 */ /* 0x000fec0003800000 */
[----:B------:R-:W0:Y:S01]  /*79f0*/  FENCE.VIEW.ASYNC.G ;  /* 0x00000000000073c6 */ /* 0x000e220000000100 */
[----:B------:R-:W-:Y:S05]  /*7a00*/  WARPSYNC.ALL ;  /* 0x0000000000007948 */ /* 0x000fea0003800000 */
[----:B0-----:R-:W-:Y:S06]  /*7a10*/  BAR.ARV 0xc, 0x200 ;  /* 0x0308000000007b1d */ /* 0x001fec0000002000 */
.L_x_11470:
        /* <DEDUP_REMOVED lines=13> */
.L_x_11473:
[----:B------:R-:W-:-:S13]  /*7af0*/  ISETP.NE.AND P0, PT, R5, 0x1, PT ;  /* 0x000000010500780c */ /* 0x000fda0003f05270 */
[----:B------:R-:W0:Y:S02]  /*7b00*/  @P0 LDC.64 R6, c[0x0][0x9e8] ;  /* 0x00027a00ff060b82 */ /* 0x000e240000000a00 */
[----:B0-----:R-:W-:-:S05]  /*7b10*/  @P0 IMAD.HI.U32 R6, R0, R6, RZ ;  /* 0x0000000600060227 */ /* 0x001fca00078e00ff */
[----:B------:R-:W-:-:S07]  /*7b20*/  @P0 SHF.R.U32.HI R0, RZ, R7, R6 ;  /* 0x00000007ff000219 */ /* 0x000fce0000011606 */
.L_x_11474:
[----:B------:R-:W-:Y:S05]  /*7b30*/  BSYNC B0 ;  /* 0x0000000000007941 */ /* 0x000fea0003800000 */
.L_x_11472:
[----:B------:R-:W-:-:S05]  /*7b40*/  IMAD R3, R0, R5, R5 ;  /* 0x0000000500037224 */ /* 0x000fca00078e0205 */
[----:B------:R-:W-:-:S07]  /*7b50*/  VIMNMX R4, R4, R3, PT ;  /* 0x0000000304047248 */ /* 0x000fce0003fe0100 */
.L_x_11471:
[----:B------:R-:W3:Y:S01]  /*7b60*/  LDL R8, [R1+0xc] ;  /* 0x00000c0001087983 */ /* 0x000ee20000100800 */
[----:B------:R-:W0:Y:S01]  /*7b70*/  @P1 LDC R0, c[0x0][0x44c] ;  /* 0x00011300ff001b82 */ /* 0x000e220000000800 */
[----:B------:R-:W-:Y:S01]  /*7b80*/  VIADD R4, R4, 0x7f ;  /* 0x0000007f04047836 */ /* 0x000fe20000000000 */
[----:B------:R-:W-:-:S04]  /*7b90*/  ULDC UR4, c[0x0][0x9dc] ;  /* 0x0002770000047ab9 */ /* 0x000fc80000000800 */
[----:B------:R-:W-:Y:S02]  /*7ba0*/  SHF.R.S32.HI R3, RZ, 0x1f, R4 ;  /* 0x0000001fff037819 */ /* 0x000fe40000011404 */
[----:B------:R-:W4:Y:S02]  /*7bb0*/  @P1 LDC R7, c[0x0][0x450] ;  /* 0x00011400ff071b82 */ /* 0x000f240000000800 */
[----:B------:R-:W-:-:S04]  /*7bc0*/  LEA.HI R3, R3, R4, RZ, 0x7 ;  /* 0x0000000403037211 */ /* 0x000fc800078f38ff */
[----:B------:R-:W-:-:S04]  /*7bd0*/  SHF.R.S32.HI R3, RZ, 0x7, R3 ;  /* 0x00000007ff037819 */ /* 0x000fc80000011403 */
[----:B------:R-:W-:Y:S01]  /*7be0*/  VIMNMX R100, R100, R3, PT ;  /* 0x0000000364647248 */ /* 0x000fe20003fe0100 */
[----:B0-----:R-:W-:-:S04]  /*7bf0*/  @P1 IMAD.HI.U32 R6, R9, R0, RZ ;  /* 0x0000000009061227 */ /* 0x001fc800078e00ff */
[----:B------:R-:W-:Y:S01]  /*7c00*/  IMAD.MOV.U32 R0, RZ, RZ, R9 ;  /* 0x000000ffff007224 */ /* 0x000fe200078e0009 */
[----:B----4-:R-:W-:-:S05]  /*7c10*/  @P1 SHF.R.U32.HI R0, RZ, R7, R6 ;  /* 0x00000007ff001219 */ /* 0x010fca0000011606 */
[----:B---3--:R-:W-:-:S04]  /*7c20*/  IMAD.IADD R0, R8, 0x1, R0 ;  /* 0x0000000108007824 */ /* 0x008fc800078e0200 */
        /* <DEDUP_REMOVED lines=12> */
.L_x_11477:
[----:B------:R-:W-:-:S13]  /*7cf0*/  ISETP.NE.AND P0, PT, R5, 0x1, PT ;  /* 0x000000010500780c */ /* 0x000fda0003f05270 */
[----:B------:R-:W0:Y:S02]  /*7d00*/  @P0 LDC.64 R6, c[0x0][0x9e8] ;  /* 0x00027a00ff060b82 */ /* 0x000e240000000a00 */
[----:B0-----:R-:W-:-:S05]  /*7d10*/  @P0 IMAD.HI.U32 R4, R0, R6, RZ ;  /* 0x0000000600040227 */ /* 0x001fca00078e00ff */
[----:B------:R-:W-:-:S07]  /*7d20*/  @P0 SHF.R.U32.HI R0, RZ, R7, R4 ;  /* 0x00000007ff000219 */ /* 0x000fce0000011604 */
.L_x_11478:
[----:B------:R-:W-:Y:S05]  /*7d30*/  BSYNC B0 ;  /* 0x0000000000007941 */ /* 0x000fea0003800000 */
.L_x_11476:
[----:B------:R-:W-:-:S05]  /*7d40*/  IMAD R0, R0, R5, RZ ;  /* 0x0000000500007224 */ /* 0x000fca00078e02ff */
[----:B------:R-:W-:-:S07]  /*7d50*/  VIMNMX R3, R3, R0, !PT ;  /* 0x0000000003037248 */ /* 0x000fce0007fe0100 */
.L_x_11475:
        /* <DEDUP_REMOVED lines=40> */
.L_x_11480:
[----:B------:R-:W-:Y:S05]  /*7fe0*/  BSYNC B0 ;  /* 0x0000000000007941 */ /* 0x000fea0003800000 */
.L_x_11479:
        /* <DEDUP_REMOVED lines=20> */
[----:B-1----:R-:W-:Y:S02]  /*8130*/  CS2R R98, SRZ ;  /* 0x0000000000627805 */ /* 0x002fe4000001ff00 */
[----:B------:R-:W-:Y:S02]  /*8140*/  CS2R R6, SRZ ;  /* 0x0000000000067805 */ /* 0x000fe4000001ff00 */
[----:B------:R-:W-:Y:S02]  /*8150*/  CS2R R94, SRZ ;  /* 0x00000000005e7805 */ /* 0x000fe4000001ff00 */
[----:B------:R-:W-:Y:S02]  /*8160*/  CS2R R92, SRZ ;  /* 0x00000000005c7805 */ /* 0x000fe4000001ff00 */
[----:B------:R-:W-:-:S02]  /*8170*/  CS2R R90, SRZ ;  /* 0x00000000005a7805 */ /* 0x000fc4000001ff00 */
[----:B------:R-:W-:Y:S01]  /*8180*/  CS2R R88, SRZ ;  /* 0x0000000000587805 */ /* 0x000fe2000001ff00 */
[----:B---3--:R-:W-:-:S05]  /*8190*/  IMAD R0, R0, R97, R9 ;  /* 0x0000006100007224 */ /* 0x008fca00078e0209 */
[----:B------:R0:W-:Y:S01]  /*81a0*/  STL [R1+0x6c], R0 ;  /* 0x00006c0001007387 */ /* 0x0001e20000100800 */
[----:B------:R-:W-:Y:S02]  /*81b0*/  VIADDMNMX R97, R0, R97, R100, PT ;  /* 0x0000006100617246 */ /* 0x000fe40003800164 */
[----:B------:R-:W-:Y:S02]  /*81c0*/  CS2R R100, SRZ ;  /* 0x0000000000647805 */ /* 0x000fe4000001ff00 */
[----:B------:R-:W-:-:S13]  /*81d0*/  ISETP.GT.AND P1, PT, R97, R0, PT ;  /* 0x000000006100720c */ /* 0x000fda0003f24270 */
[----:B0-----:R-:W-:Y:S05]  /*81e0*/  @!P1 BRA `(.L_x_11481) ;  /* 0x0000011400e89947 */ /* 0x001fea0003800000 */
[----:B------:R-:W0:Y:S01]  /*81f0*/  S2R R0, SR_TID.X ;  /* 0x0000000000007919 */ /* 0x000e220000002100 */
[----:B------:R-:W-:Y:S01]  /*8200*/  UMOV UR4, 0xffffffff ;  /* 0xffffffff00047882 */ /* 0x000fe20000000000 */
[----:B0-----:R-:W-:-:S05]  /*8210*/  VIADD R40, R0, 0xffffff80 ;  /* 0xffffff8000287836 */ /* 0x001fca0000000000 */
[----:B--2---:R-:W-:-:S04]  /*8220*/  SHF.R.S32.HI R41, RZ, 0x1f, R40 ;  /* 0x0000001fff297819 */ /* 0x004fc80000011428 */
[----:B------:R-:W-:-:S04]  /*8230*/  LEA.HI R13, R41, R40, RZ, 0x7 ;  /* 0x00000028290d7211 */ /* 0x000fc800078f38ff */
[----:B------:R-:W-:Y:S01]  /*8240*/  SHF.R.S32.HI R13, RZ, 0x7, R13 ;  /* 0x00000007ff0d7819 */ /* 0x000fe2000001140d */
[----:B------:R-:W-:Y:S06]  /*8250*/  BRA.DIV UR4, `(.L_x_11482) ;  /* 0x000001ca04b07947 */ /* 0x000fec000b800000 */
[----:B------:R-:W0:Y:S04]  /*8260*/  SHFL.IDX PT, R0, R13, RZ, 0x1f ;  /* 0x00001fff0d007589 */ /* 0x000e2800000e0000 */
[----:B0-----:R1:W-:Y:S02]  /*8270*/  STL [R1+0x10], R0 ;  /* 0x0000100001007387 */ /* 0x0013e40000100800 */
.L_x_11780:
[----:B------:R-:W1:Y:S01]  /*8280*/  LDL R3, [R1+0x10] ;  /* 0x0000100001037983 */ /* 0x000e620000100800 */
[----:B------:R-:W-:Y:S01]  /*8290*/  BSSY B6, `(.L_x_11483) ;  /* 0x0000020000067945 */ /* 0x000fe20003800000 */
[----:B-1----:R-:W-:-:S05]  /*82a0*/  IMAD.HI R0, R3, 0x55555556, RZ ;  /* 0x5555555603007827 */ /* 0x002fca00078e02ff */
[----:B------:R-:W-:-:S05]  /*82b0*/  LEA.HI R0, R0, R0, RZ, 0x1 ;  /* 0x0000000000007211 */ /* 0x000fca00078f08ff */
[----:B------:R-:W-:Y:S02]  /*82c0*/  IMAD R4, R0, -0x3, R3 ;  /* 0xfffffffd00047824 */ /* 0x000fe400078e0203 */
[----:B------:R-:W-:Y:S02]  /*82d0*/  VIADD R3, R2, 0x21800 ;  /* 0x0002180002037836 */ /* 0x000fe40000000000 */
[----:B------:R-:W-:Y:S01]  /*82e0*/  IMAD R0, R4, 0x1000, R2 ;  /* 0x0000100004007824 */ /* 0x000fe200078e0202 */
[----:B------:R1:W-:Y:S02]  /*82f0*/  STL [R1+0x2c], R4 ;  /* 0x00002c0401007387 */ /* 0x0003e40000100800 */
[----:B------:R-:W-:Y:S01]  /*8300*/  LOP3.LUT P0, RZ, R3, 0x3ff, RZ, 0xc0, !PT ;  /* 0x000003ff03ff7812 */ /* 0x000fe2000780c0ff */
[----:B------:R-:W-:-:S05]  /*8310*/  VIADD R0, R0, 0xc400 ;  /* 0x0000c40000007836 */ /* 0x000fca0000000000 */
[----:B------:R-:W-:Y:S01]  /*8320*/  SHF.R.U32.HI R0, RZ, 0x4, R0 ;  /* 0x00000004ff007819 */ /* 0x000fe20000011600 */
[----:B-1----:R-:W-:-:S03]  /*8330*/  IMAD R4, R4, 0x2000, R3 ;  /* 0x0000200004047824 */ /* 0x002fc600078e0203 */
[----:B------:R-:W-:Y:S02]  /*8340*/  LOP3.LUT R148, R0, 0x3fff, RZ, 0xc0, !PT ;  /* 0x00003fff00947812 */ /* 0x000fe400078ec0ff */
[----:B------:R-:W-:-:S04]  /*8350*/  SHF.R.U32.HI R4, RZ, 0x4, R4 ;  /* 0x00000004ff047819 */ /* 0x000fc80000011604 */
[----:B------:R-:W-:-:S05]  /*8360*/  LOP3.LUT R3, R4, 0x3fff, RZ, 0xc0, !PT ;  /* 0x00003fff04037812 */ /* 0x000fca00078ec0ff */
[----:B------:R1:W-:Y:S01]  /*8370*/  STL [R1+0x58], R3 ;  /* 0x0000580301007387 */ /* 0x0003e20000100800 */
        /* <DEDUP_REMOVED lines=16> */
[----:B01---5:R-:W-:Y:S05]  /*8480*/  CALL.ABS.NOINC R14 ;  /* 0x000000000e007343 */ /* 0x023fea0003c00000 */
.L_x_11484:
[----:B------:R-:W-:Y:S05]  /*8490*/  BSYNC B6 ;  /* 0x0000000000067941 */ /* 0x000fea0003800000 */
.L_x_11483:
[----:B------:R-:W-:Y:S02]  /*84a0*/  ULDC UR4, c[0x0][0x3f4] ;  /* 0x0000fd0000047ab9 */ /* 0x000fe40000000800 */
[----:B------:R-:W-:-:S13]  /*84b0*/  ISETP.LT.AND P0, PT, RZ, UR4, PT ;  /* 0x00000004ff007c0c */ /* 0x000fda000bf01270 */
[----:B------:R-:W-:Y:S05]  /*84c0*/  @P0 BRA `(.L_x_11485) ;  /* 0x0000000000400947 */ /* 0x000fea0003800000 */
[----:B------:R-:W-:-:S04]  /*84d0*/  ULEA.HI UR4, UR37, UR37, URZ, 0x1 ;  /* 0x0000002525047291 */ /* 0x000fc8000f8f083f */
[----:B------:R-:W-:-:S04]  /*84e0*/  ULOP3.LUT UR4, UR4, 0xfffffffe, URZ, 0xc0, !UPT ;  /* 0xfffffffe04047892 */ /* 0x000fc8000f8ec03f */
[----:B------:R-:W-:-:S06]  /*84f0*/  UIADD3 UR4, UR37, -UR4, URZ ;  /* 0x8000000425047290 */ /* 0x000fcc000fffe03f */
[----:B-1----:R-:W-:-:S05]  /*8500*/  IMAD.U32 R3, RZ, RZ, UR4 ;  /* 0x00000004ff037e24 */ /* 0x002fca000f8e00ff */
[----:B------:R-:W-:-:S04]  /*8510*/  SHF.L.U32 R3, R3, 0x1f, RZ ;  /* 0x0000001f03037819 */ /* 0x000fc800000006ff */
[----:B------:R1:W2:Y:S03]  /*8520*/  SYNCS.PHASECHK.TRANS64.TRYWAIT P0, [R2+URZ+0x2d800], R3 ;  /* 0x02d80003020075a7 */ /* 0x0002a6000800017f */
[----:B--2---:R-:W-:Y:S05]  /*8530*/  @!P0 NANOSLEEP.SYNCS 0x989680 ;  /* 0x009896800000895d */ /* 0x004fea0003900000 */
[----:B------:R-:W2:Y:S01]  /*8540*/  @!P0 SYNCS.PHASECHK.TRANS64 P0, [R2+URZ+0x2d800], R3 ;  /* 0x02d80003020085a7 */ /* 0x000ea2000800007f */
[----:B------:R-:W-:Y:S04]  /*8550*/  BSSY B0, `(.L_x_11486) ;  /* 0x0000006000007945 */ /* 0x000fe80003800000 */
[----:B--2---:R-:W-:Y:S05]  /*8560*/  @P0 BRA `(.L_x_11487) ;  /* 0x0000000000100947 */ /* 0x004fea0003800000 */
.L_x_11488:
[----:B--2---:R2:W3:Y:S02]  /*8570*/  SYNCS.PHASECHK.TRANS64.TRYWAIT P0, [R2+URZ+0x2d800], R3 ;  /* 0x02d80003020075a7 */ /* 0x0044e4000800017f */
[----:B---3--:R-:W-:Y:S05]  /*8580*/  @!P0 NANOSLEEP.SYNCS 0x989680 ;  /* 0x009896800000895d */ /* 0x008fea0003900000 */
[----:B------:R-:W3:Y:S02]  /*8590*/  @!P0 SYNCS.PHASECHK.TRANS64 P0, [R2+URZ+0x2d800], R3 ;  /* 0x02d80003020085a7 */ /* 0x000ee4000800007f */
[----:B---3--:R-:W-:Y:S05]  /*85a0*/  @!P0 BRA `(.L_x_11488) ;  /* 0xfffffffc00f08947 */ /* 0x008fea000383ffff */
.L_x_11487:
[----:B------:R-:W-:Y:S05]  /*85b0*/  BSYNC B0 ;  /* 0x0000000000007941 */ /* 0x000fea0003800000 */
.L_x_11486:
[----:B------:R-:W-:Y:S05]  /*85c0*/  BRA `(.L_x_11489) ;  /* 0x0000003c00b07947 */ /* 0x000fea0003800000 */
.L_x_11485:
[----:B------:R-:W-:Y:S01]  /*85d0*/  ULOP3.LUT UP0, URZ, UR40, 0x1bf, URZ, 0xc0, !UPT ;  /* 0x000001bf283f7892 */ /* 0x000fe2000f80c03f */
[----:B-----5:R-:W-:Y:S01]  /*85e0*/  SHF.R.S32.HI R0, RZ, 0x1f, R96 ;  /* 0x0000001fff007819 */ /* 0x020fe20000011460 */
[----:B------:R-:W-:Y:S01]  /*85f0*/  ULDC.64 UR4, c[0x0][0x3f8] ;  /* 0x0000fe0000047ab9 */ /* 0x000fe20000000a00 */
[----:B------:R-:W-:Y:S01]  /*8600*/  ULDC.64 UR6, c[0x0][0x408] ;  /* 0x0001020000067ab9 */ /* 0x000fe20000000a00 */
[----:B------:R-:W-:Y:S02]  /*8610*/  IMAD.WIDE.U32 R24, R96, UR4, RZ ;  /* 0x0000000460187c25 */ /* 0x000fe4000f8e00ff */
[----:B------:R-:W-:Y:S02]  /*8620*/  PLOP3.LUT P0, PT, PT, PT, UP0, 0x80, 0x0 ;  /* 0x000000000000781c */ /* 0x000fe40003f0f008 */
[C---:B-1----:R-:W-:Y:S02]  /*8630*/  IMAD R3, R0.reuse, UR4, RZ ;  /* 0x0000000400037c24 */ /* 0x042fe4000f8e02ff */
[----:B------:R-:W-:-:S02]  /*8640*/  IMAD R5, R0, UR6, RZ ;  /* 0x0000000600057c24 */ /* 0x000fc4000f8e02ff */
[C---:B------:R-:W-:Y:S02]  /*8650*/  IMAD R3, R96.reuse, UR5, R3 ;  /* 0x0000000560037c24 */ /* 0x040fe4000f8e0203 */
[C---:B------:R-:W-:Y:S02]  /*8660*/  IMAD R5, R96.reuse, UR7, R5 ;  /* 0x0000000760057c24 */ /* 0x040fe4000f8e0205 */
[----:B------:R-:W-:-:S04]  /*8670*/  IMAD.WIDE.U32 R26, R96, UR6, RZ ;  /* 0x00000006601a7c25 */ /* 0x000fc8000f8e00ff */
[----:B------:R-:W-:Y:S02]  /*8680*/  IMAD.IADD R29, R3, 0x1, R25 ;  /* 0x00000001031d7824 */ /* 0x000fe400078e0219 */
[----:B------:R-:W-:Y:S01]  /*8690*/  IMAD.IADD R31, R5, 0x1, R27 ;  /* 0x00000001051f7824 */ /* 0x000fe200078e021b */
        /* <DEDUP_REMOVED lines=17> */
.L_x_11490:
[----:B------:R-:W2:Y:S01]  /*87b0*/  LDL R20, [R1+0x30] ;  /* 0x0000300001147983 */ /* 0x000ea20000100800 */
[----:B------:R-:W-:Y:S01]  /*87c0*/  ULDC.U8 UR4, c[0x0][0x410] ;  /* 0x0001040000047ab9 */ /* 0x000fe20000000000 */
[----:B------:R-:W1:Y:S01]  /*87d0*/  S2R R21, SR_TID.X ;  /* 0x0000000000157919 */ /* 0x000e620000002100 */
[----:B------:R-:W-:Y:S01]  /*87e0*/  ISETP.NE.AND P0, PT, RZ, UR4, PT ;  /* 0x00000004ff007c0c */ /* 0x000fe2000bf05270 */
[----:B------:R-:W-:Y:S01]  /*87f0*/  BSSY B0, `(.L_x_11491) ;  /* 0x00003c1000007945 */ /* 0x000fe20003800000 */
[C---:B-1----:R-:W-:Y:S02]  /*8800*/  VIADD R51, R21.reuse, 0xffffff80 ;  /* 0xffffff8015337836 */ /* 0x042fe40000000000 */
[----:B------:R-:W-:-:S05]  /*8810*/  VIADD R49, R21, 0xffffff80 ;  /* 0xffffff8015317836 */ /* 0x000fca0000000000 */
[----:B------:R-:W-:-:S04]  /*8820*/  LEA.HI R49, R49, R51, RZ, 0x1 ;  /* 0x0000003331317211 */ /* 0x000fc800078f08ff */
[----:B------:R-:W-:-:S05]  /*8830*/  SHF.R.S32.HI R49, RZ, 0x1, R49 ;  /* 0x00000001ff317819 */ /* 0x000fca0000011431 */
[----:B--2---:R-:W-:Y:S01]  /*8840*/  IMAD.IADD R6, R49, 0x1, R20 ;  /* 0x0000000131067824 */ /* 0x004fe200078e0214 */
[----:B------:R-:W-:Y:S06]  /*8850*/  @!P0 BRA `(.L_x_11492) ;  /* 0x0000001c00688947 */ /* 0x000fec0003800000 */
        /* <DEDUP_REMOVED lines=8> */
[----:B-1----:R-:W-:-:S04]  /*88e0*/  @P0 IMAD.HI.U32 R0, R6, R3, RZ ;  /* 0x0000000306000227 */ /* 0x002fc800078e00ff */
[----:B------:R-:W-:Y:S01]  /*88f0*/  IMAD.MOV.U32 R3, RZ, RZ, R6 ;  /* 0x000000ffff037224 */ /* 0x000fe200078e0006 */
[----:B--2---:R-:W-:-:S04]  /*8900*/  @P0 SHF.R.U32.HI R3, RZ, R7, R0 ;  /* 0x00000007ff030219 */ /* 0x004fc80000011600 */
        /* <DEDUP_REMOVED lines=18> */
[----:B------:R-:W3:Y:S04]  /*8a30*/  SHFL.IDX PT, R38, R38, RZ, 0x1e1f ;  /* 0x001e1fff26267589 */ /* 0x000ee800000e0000 */
[----:B------:R-:W4:Y:S04]  /*8a40*/  SHFL.IDX PT, R0, R0, RZ, 0x1e1f ;  /* 0x001e1fff00007589 */ /* 0x000f2800000e0000 */
[----:B-1----:R-:W0:Y:S02]  /*8a50*/  SHFL.IDX PT, R39, R39, RZ, 0x1e1f ;  /* 0x001e1fff27277589 */ /* 0x002e2400000e0000 */
.L_x_11786:
[----:B------:R-:W-:Y:S01]  /*8a60*/  IMAD R42, R140, R5, RZ ;  /* 0x000000058c2a7224 */ /* 0x000fe200078e02ff */
[----:B------:R-:W-:Y:S01]  /*8a70*/  BSSY B1, `(.L_x_11494) ;  /* 0x000005e000017945 */ /* 0x000fe20003800000 */
        /* <DEDUP_REMOVED lines=13> */
[----:B------:R-:W-:Y:S01]  /*8b50*/  CS2R R10, SRZ ;  /* 0x00000000000a7805 */ /* 0x000fe2000001ff00 */
[----:B------:R-:W-:Y:S06]  /*8b60*/  @P0 BRA `(.L_x_11495) ;  /* 0x0000000400380947 */ /* 0x000fec0003800000 */
[----:B------:R-:W2:Y:S01]  /*8b70*/  LDL R50, [R1+0x60] ;  /* 0x0000600001327983 */ /* 0x000ea20000100800 */
[----:B------:R-:W-:-:S03]  /*8b80*/  ULDC UR4, c[0x0][0x3f4] ;  /* 0x0000fd0000047ab9 */ /* 0x000fc60000000800 */
[----:B------:R-:W3:Y:S04]  /*8b90*/  LDL R48, [R1+0x54] ;  /* 0x0000540001307983 */ /* 0x000ee80000100800 */
[----:B------:R-:W4:Y:S04]  /*8ba0*/  LDL R47, [R1+0x5c] ;  /* 0x00005c00012f7983 */ /* 0x000f280000100800 */
[----:B------:R-:W4:Y:S04]  /*8bb0*/  LDL R46, [R1+0x50] ;  /* 0x00005000012e7983 */ /* 0x000f280000100800 */
[----:B------:R-:W4:Y:S04]  /*8bc0*/  LDL.64 R44, [R1+0x18] ;  /* 0x00001800012c7983 */ /* 0x000f280000100a00 */
[----:B------:R-:W4:Y:S01]  /*8bd0*/  LDL R43, [R1+0x64] ;  /* 0x00006400012b7983 */ /* 0x000f220000100800 */
[----:B------:R-:W-:-:S02]  /*8be0*/  CS2R R36, SRZ ;  /* 0x0000000000247805 */ /* 0x000fc4000001ff00 */
[----:B------:R-:W-:Y:S02]  /*8bf0*/  CS2R R34, SRZ ;  /* 0x0000000000227805 */ /* 0x000fe4000001ff00 */
[----:B------:R-:W-:Y:S02]  /*8c00*/  CS2R R32, SRZ ;  /* 0x0000000000207805 */ /* 0x000fe4000001ff00 */
[C---:B--2---:R-:W-:Y:S01]  /*8c10*/  ISETP.GE.AND P3, PT, R50.reuse, UR4, PT ;  /* 0x0000000432007c0c */ /* 0x044fe2000bf66270 */
[----:B------:R-:W-:Y:S01]  /*8c20*/  IMAD.SHL.U32 R24, R50, 0x2, RZ ;  /* 0x0000000232187824 */ /* 0x000fe200078e00ff */
[----:B------:R-:W-:Y:S02]  /*8c30*/  SHF.R.S32.HI R4, RZ, 0x1f, R50 ;  /* 0x0000001fff047819 */ /* 0x000fe40000011432 */
[C---:B---3--:R-:W-:Y:S01]  /*8c40*/  ISETP.GE.AND P2, PT, R48.reuse, UR4, PT ;  /* 0x0000000430007c0c */ /* 0x048fe2000bf46270 */
[----:B------:R-:W-:Y:S01]  /*8c50*/  IMAD.SHL.U32 R14, R48, 0x2, RZ ;  /* 0x00000002300e7824 */ /* 0x000fe200078e00ff */
[----:B------:R-:W-:-:S02]  /*8c60*/  SHF.L.U64.HI R4, R50, 0x1, R4 ;  /* 0x0000000132047819 */ /* 0x000fc40000010204 */
[C---:B----4-:R-:W-:Y:S01]  /*8c70*/  ISETP.GE.AND P1, PT, R47.reuse, UR4, PT ;  /* 0x000000042f007c0c */ /* 0x050fe2000bf26270 */
[----:B------:R-:W-:Y:S01]  /*8c80*/  IMAD.SHL.U32 R10, R47, 0x2, RZ ;  /* 0x000000022f0a7824 */ /* 0x000fe200078e00ff */
[----:B------:R-:W-:Y:S02]  /*8c90*/  SHF.R.S32.HI R5, RZ, 0x1f, R48 ;  /* 0x0000001fff057819 */ /* 0x000fe40000011430 */
[C---:B------:R-:W-:Y:S01]  /*8ca0*/  ISETP.GE.AND P0, PT, R46.reuse, UR4, PT ;  /* 0x000000042e007c0c */ /* 0x040fe2000bf06270 */
[----:B------:R-:W-:Y:S01]  /*8cb0*/  IMAD.SHL.U32 R28, R46, 0x2, RZ ;  /* 0x000000022e1c7824 */ /* 0x000fe200078e00ff */
[-C--:B------:R-:W-:Y:S02]  /*8cc0*/  @!P3 IADD3 R26, P4, R38, R24.reuse, RZ ;  /* 0x00000018261ab210 */ /* 0x080fe40007f9e0ff */
[----:B------:R-:W-:Y:S02]  /*8cd0*/  @!P3 IADD3 R24, P5, R39, R24, RZ ;  /* 0x000000182718b210 */ /* 0x000fe40007fbe0ff */
[----:B------:R-:W-:Y:S01]  /*8ce0*/  SHF.L.U64.HI R5, R48, 0x1, R5 ;  /* 0x0000000130057819 */ /* 0x000fe20000010205 */
[--C-:B------:R-:W-:Y:S01]  /*8cf0*/  @!P3 IMAD.X R27, R3, 0x1, R4.reuse, P4 ;  /* 0x00000001031bb824 */ /* 0x100fe200020e0604 */
[-C--:B------:R-:W-:Y:S01]  /*8d00*/  @!P2 IADD3 R20, P4, R38, R14.reuse, RZ ;  /* 0x0000000e2614a210 */ /* 0x080fe20007f9e0ff */
[----:B------:R-:W-:Y:S01]  /*8d10*/  @!P3 IMAD.X R25, R0, 0x1, R4, P5 ;  /* 0x000000010019b824 */ /* 0x000fe200028e0604 */
[----:B------:R-:W-:Y:S01]  /*8d20*/  @!P2 IADD3 R14, P5, R39, R14, RZ ;  /* 0x0000000e270ea210 */ /* 0x000fe20007fbe0ff */
[----:B------:R-:W-:Y:S01]  /*8d30*/  IMAD.SHL.U32 R31, R43, 0x2, RZ ;  /* 0x000000022b1f7824 */ /* 0x000fe200078e00ff */
[----:B------:R-:W-:Y:S01]  /*8d40*/  SHF.R.S32.HI R6, RZ, 0x1f, R47 ;  /* 0x0000001fff067819 */ /* 0x000fe2000001142f */
[--C-:B------:R-:W-:Y:S01]  /*8d50*/  @!P2 IMAD.X R21, R3, 0x1, R5.reuse, P4 ;  /* 0x000000010315a824 */ /* 0x100fe200020e0605 */
[-C--:B------:R-:W-:Y:S01]  /*8d60*/  @!P1 IADD3 R12, P4, R38, R10.reuse, RZ ;  /* 0x0000000a260c9210 */ /* 0x080fe20007f9e0ff */
[----:B------:R-:W-:Y:S01]  /*8d70*/  @!P2 IMAD.X R15, R0, 0x1, R5, P5 ;  /* 0x00000001000fa824 */ /* 0x000fe200028e0605 */
[----:B------:R-:W-:Y:S01]  /*8d80*/  SHF.L.U64.HI R6, R47, 0x1, R6 ;  /* 0x000000012f067819 */ /* 0x000fe20000010206 */
[----:B------:R-:W5:Y:S01]  /*8d90*/  @!P3 LD.E.64 R32, desc[UR52][R26.64] ;  /* 0x000000341a20b980 */ /* 0x000f62000c101b00 */
[----:B------:R-:W-:-:S02]  /*8da0*/  @!P1 IADD3 R10, P5, R39, R10, RZ ;  /* 0x0000000a270a9210 */ /* 0x000fc40007fbe0ff */
[----:B------:R-:W-:Y:S01]  /*8db0*/  SHF.R.S32.HI R7, RZ, 0x1f, R46 ;  /* 0x0000001fff077819 */ /* 0x000fe2000001142e */
[--C-:B------:R-:W-:Y:S01]  /*8dc0*/  @!P1 IMAD.X R13, R3, 0x1, R6.reuse, P4 ;  /* 0x00000001030d9824 */ /* 0x100fe200020e0606 */
[----:B------:R-:W-:Y:S01]  /*8dd0*/  ISETP.GE.AND P4, PT, R44, UR4, PT ;  /* 0x000000042c007c0c */ /* 0x000fe2000bf86270 */
[----:B------:R-:W-:Y:S01]  /*8de0*/  @!P1 IMAD.X R11, R0, 0x1, R6, P5 ;  /* 0x00000001000b9824 */ /* 0x000fe200028e0606 */
[----:B------:R-:W-:Y:S02]  /*8df0*/  SHF.L.U64.HI R7, R46, 0x1, R7 ;  /* 0x000000012e077819 */ /* 0x000fe40000010207 */
[----:B------:R-:W-:Y:S02]  /*8e00*/  @!P0 IADD3 R8, P5, R38, R28, RZ ;  /* 0x0000001c26088210 */ /* 0x000fe40007fbe0ff */
[----:B------:R-:W-:-:S03]  /*8e10*/  SHF.R.S32.HI R30, RZ, 0x1f, R43 ;  /* 0x0000001fff1e7819 */ /* 0x000fc6000001142b */
[----:B------:R-:W-:Y:S01]  /*8e20*/  @!P0 IMAD.X R9, R3, 0x1, R7, P5 ;  /* 0x0000000103098824 */ /* 0x000fe200028e0607 */
[----:B------:R-:W-:-:S03]  /*8e30*/  @!P0 IADD3 R4, P5, R39, R28, RZ ;  /* 0x0000001c27048210 */ /* 0x000fc60007fbe0ff */
[----:B------:R-:W-:Y:S02]  /*8e40*/  @!P4 IMAD.MOV.U32 R28, RZ, RZ, R38 ;  /* 0x000000ffff1cc224 */ /* 0x000fe400078e0026 */
[----:B------:R-:W-:Y:S01]  /*8e50*/  @!P0 IMAD.X R5, R0, 0x1, R7, P5 ;  /* 0x0000000100058824 */ /* 0x000fe200028e0607 */
[----:B------:R-:W-:Y:S01]  /*8e60*/  ISETP.GE.AND P5, PT, R43, UR4, PT ;  /* 0x000000042b007c0c */ /* 0x000fe2000bfa6270 */
        /* <DEDUP_REMOVED lines=30> */
.L_x_11495:
[----:B------:R-:W-:Y:S05]  /*9050*/  BSYNC B1 ;  /* 0x0000000000017941 */ /* 0x000fea0003800000 */
.L_x_11494:
[----:B------:R-:W-:Y:S01]  /*9060*/  ULEA.HI UR4, UR37, UR37, URZ, 0x1 ;  /* 0x0000002525047291 */ /* 0x000fe2000f8f083f */
[----:B--2--5:R-:W-:Y:S01]  /*9070*/  IMAD.MOV.U32 R3, RZ, RZ, R35 ;  /* 0x000000ffff037224 */ /* 0x024fe200078e0023 */
[----:B------:R-:W-:Y:S01]  /*9080*/  VIMNMX R42, R42, 0xc0, PT ;  /* 0x000000c02a2a7848 */ /* 0x000fe20003fe0100 */
[----:B----4-:R-:W-:Y:S01]  /*9090*/  IMAD.MOV.U32 R0, RZ, RZ, R34 ;  /* 0x000000ffff007224 */ /* 0x010fe200078e0022 */
[----:B------:R-:W-:Y:S01]  /*90a0*/  ULOP3.LUT UR4, UR4, 0xfffffffe, URZ, 0xc0, !UPT ;  /* 0xfffffffe04047892 */ /* 0x000fe2000f8ec03f */
[----:B0-----:R-:W-:Y:S01]  /*90b0*/  IMAD.MOV.U32 R4, RZ, RZ, R30 ;  /* 0x000000ffff047224 */ /* 0x001fe200078e001e */
        /* <DEDUP_REMOVED lines=11> */
[----:B------:R-:W-:Y:S01]  /*9170*/  PRMT R47, R4, 0x7610, R47 ;  /* 0x00007610042f7816 */ /* 0x000fe2000000002f */
[----:B------:R-:W-:Y:S01]  /*9180*/  IMAD.MOV.U32 R4, RZ, RZ, R21 ;  /* 0x000000ffff047224 */ /* 0x000fe200078e0015 */
[----:B------:R-:W-:Y:S01]  /*9190*/  SHF.L.U32 R3, R3, 0x1f, RZ ;  /* 0x0000001f03037819 */ /* 0x000fe200000006ff */
[----:B------:R-:W-:Y:S01]  /*91a0*/  IMAD.MOV.U32 R5, RZ, RZ, R12 ;  /* 0x000000ffff057224 */ /* 0x000fe200078e000c */
[----:B------:R-:W-:Y:S01]  /*91b0*/  ISETP.GE.AND P1, PT, R49, R42, PT ;  /* 0x0000002a3100720c */ /* 0x000fe20003f26270 */
[----:B------:R-:W-:Y:S01]  /*91c0*/  IMAD.MOV.U32 R6, RZ, RZ, R13 ;  /* 0x000000ffff067224 */ /* 0x000fe200078e000d */
[----:B------:R-:W0:Y:S01]  /*91d0*/  SYNCS.PHASECHK.TRANS64.TRYWAIT P0, [R2+URZ+0x2d800], R3 ;  /* 0x02d80003020075a7 */ /* 0x000e22000800017f */
[----:B------:R-:W-:Y:S01]  /*91e0*/  PRMT R44, R0, 0x5410, R4 ;  /* 0x00005410002c7816 */ /* 0x000fe20000000004 */
[----:B------:R-:W-:Y:S01]  /*91f0*/  IMAD.MOV.U32 R0, RZ, RZ, R8 ;  /* 0x000000ffff007224 */ /* 0x000fe200078e0008 */
[----:B------:R-:W-:Y:S01]  /*9200*/  BSSY B1, `(.L_x_11496) ;  /* 0x0000018000017945 */ /* 0x000fe20003800000 */
[----:B------:R-:W-:Y:S01]  /*9210*/  PRMT R42, R5, 0x5410, R6 ;  /* 0x00005410052a7816 */ /* 0x000fe20000000006 */
[----:B------:R-:W-:-:S02]  /*9220*/  IMAD.MOV.U32 R4, RZ, RZ, R9 ;  /* 0x000000ffff047224 */ /* 0x000fc400078e0009 */
[----:B------:R-:W-:Y:S02]  /*9230*/  IMAD.MOV.U32 R5, RZ, RZ, R36 ;  /* 0x000000ffff057224 */ /* 0x000fe400078e0024 */
[----:B------:R-:W-:Y:S01]  /*9240*/  IMAD.MOV.U32 R6, RZ, RZ, R37 ;  /* 0x000000ffff067224 */ /* 0x000fe200078e0025 */
[----:B---3--:R-:W-:Y:S01]  /*9250*/  PRMT R38, R0, 0x5410, R4 ;  /* 0x0000541000267816 */ /* 0x008fe20000000004 */
[----:B------:R-:W-:Y:S01]  /*9260*/  IMAD.MOV.U32 R0, RZ, RZ, R32 ;  /* 0x000000ffff007224 */ /* 0x000fe200078e0020 */
        /* <DEDUP_REMOVED lines=16> */
[----:B0-----:R-:W-:Y:S06]  /*9370*/  @!P0 BRA `(.L_x_11497) ;  /* 0x000001bc00008947 */ /* 0x001fec0003800000 */
.L_x_11787:
[----:B------:R-:W-:Y:S05]  /*9380*/  BSYNC B1 ;  /* 0x0000000000017941 */ /* 0x000fea0003800000 */
.L_x_11496:
[----:B------:R-:W-:Y:S01]  /*9390*/  PRMT R39, R0, 0x5410, R4 ;  /* 0x0000541000277816 */ /* 0x000fe20000000004 */
[----:B------:R-:W-:Y:S06]  /*93a0*/  @P1 BRA `(.L_x_11498) ;  /* 0x0000003000141947 */ /* 0x000fec0003800000 */
[----:B------:R-:W2:Y:S01]  /*93b0*/  LDL.64 R54, [R1+0x18] ;  /* 0x0000180001367983 */ /* 0x000ea20000100a00 */
[----:B------:R-:W2:Y:S03]  /*93c0*/  LDC R4, c[0x0][0x3f4] ;  /* 0x0000fd00ff047b82 */ /* 0x000ea60000000800 */
[----:B------:R-:W3:Y:S04]  /*93d0*/  LDL R53, [R1+0x70] ;  /* 0x0000700001357983 */ /* 0x000ee80000100800 */
[----:B------:R-:W4:Y:S04]  /*93e0*/  LDL R52, [R1+0x60] ;  /* 0x0000600001347983 */ /* 0x000f280000100800 */
[----:B------:R-:W5:Y:S04]  /*93f0*/  LDL R51, [R1+0x54] ;  /* 0x0000540001337983 */ /* 0x000f680000100800 */
[----:B------:R-:W5:Y:S04]  /*9400*/  LDL R49, [R1+0x5c] ;  /* 0x00005c0001317983 */ /* 0x000f680000100800 */
[----:B------:R-:W5:Y:S04]  /*9410*/  LDL R7, [R1+0x50] ;  /* 0x0000500001077983 */ /* 0x000f680000100800 */
[----:B------:R-:W5:Y:S01]  /*9420*/  LDL R6, [R1+0x64] ;  /* 0x0000640001067983 */ /* 0x000f620000100800 */
[----:B------:R-:W-:-:S04]  /*9430*/  LEA.HI R40, R41, R40, RZ, 0x2 ;  /* 0x0000002829287211 */ /* 0x000fc800078f10ff */
[--C-:B------:R-:W-:Y:S02]  /*9440*/  SHF.R.S32.HI R0, RZ, 0x2, R40.reuse ;  /* 0x00000002ff007819 */ /* 0x100fe40000011428 */
[----:B0-----:R-:W-:-:S04]  /*9450*/  SHF.R.S32.HI R3, RZ, 0x1f, R40 ;  /* 0x0000001fff037819 */ /* 0x001fc80000011428 */
[----:B------:R-:W-:-:S04]  /*9460*/  LEA.HI R3, R3, R0, RZ, 0x2 ;  /* 0x0000000003037211 */ /* 0x000fc800078f10ff */
[----:B------:R-:W-:Y:S01]  /*9470*/  LOP3.LUT R5, R3, 0xfffffffc, RZ, 0xc0, !PT ;  /* 0xfffffffc03057812 */ /* 0x000fe200078ec0ff */
[----:B------:R-:W-:Y:S04]  /*9480*/  BSSY B1, `(.L_x_11499) ;  /* 0x0000036000017945 */ /* 0x000fe80003800000 */
[----:B------:R-:W-:-:S05]  /*9490*/  IMAD.IADD R5, R0, 0x1, -R5 ;  /* 0x0000000100057824 */ /* 0x000fca00078e0a05 */
[----:B------:R-:W-:Y:S02]  /*94a0*/  LOP3.LUT P0, RZ, R5, 0x2, RZ, 0xc0, !PT ;  /* 0x0000000205ff7812 */ /* 0x000fe4000780c0ff */
[----:B--2---:R-:W-:Y:S01]  /*94b0*/  ISETP.GE.AND P6, PT, R54, R4, PT ;  /* 0x000000043600720c */ /* 0x004fe20003fc6270 */
[----:B---3--:R-:W-:-:S04]  /*94c0*/  IMAD R3, R53, 0x2, R2 ;  /* 0x0000000235037824 */ /* 0x008fc800078e0202 */
[----:B------:R-:W-:Y:S01]  /*94d0*/  VIADD R0, R3, 0x20 ;  /* 0x0000002003007836 */ /* 0x000fe20000000000 */
[-C--:B----4-:R-:W-:Y:S02]  /*94e0*/  ISETP.GE.AND P1, PT, R52, R4.reuse, PT ;  /* 0x000000043400720c */ /* 0x090fe40003f26270 */
[-C--:B-----5:R-:W-:Y:S02]  /*94f0*/  ISETP.GE.AND P2, PT, R51, R4.reuse, PT ;  /* 0x000000043300720c */ /* 0x0a0fe40003f46270 */
[-C--:B------:R-:W-:Y:S02]  /*9500*/  ISETP.GE.AND P3, PT, R49, R4.reuse, PT ;  /* 0x000000043100720c */ /* 0x080fe40003f66270 */
[-C--:B------:R-:W-:Y:S02]  /*9510*/  ISETP.GE.AND P4, PT, R7, R4.reuse, PT ;  /* 0x000000040700720c */ /* 0x080fe40003f86270 */
        /* <DEDUP_REMOVED lines=19> */
[CC--:B------:R-:W-:Y:S01]  /*9650*/  FMUL.FTZ R40, R4.reuse, R50.reuse ;  /* 0x0000003204287220 */ /* 0x0c0fe20000410000 */
[----:B------:R-:W-:Y:S01]  /*9660*/  FFMA.FTZ R53, R37, R49, -R52 ;  /* 0x0000003125357223 */ /* 0x000fe20000010834 */
[-C--:B------:R-:W-:Y:S01]  /*9670*/  FMUL.FTZ R52, R4, R41.reuse ;  /* 0x0000002904347220 */ /* 0x080fe20000410000 */
[----:B------:R-:W-:Y:S02]  /*9680*/  HADD2.F32 R35, -RZ, R6.H1_H1 ;  /* 0x30000006ff237230 */ /* 0x000fe40000004100 */
[----:B------:R-:W-:Y:S01]  /*9690*/  FFMA.FTZ R41, R7, R41, -R40 ;  /* 0x0000002907297223 */ /* 0x000fe20000010828 */
[--C-:B------:R-:W-:Y:S02]  /*96a0*/  HADD2.F32 R6, -RZ, R5.reuse.H0_H0 ;  /* 0x20000005ff067230 */ /* 0x100fe40000004100 */
[----:B------:R-:W-:Y:S01]  /*96b0*/  FFMA.FTZ R54, R37, R51, R54 ;  /* 0x0000003325367223 */ /* 0x000fe20000010036 */
[----:B------:R-:W-:Y:S02]  /*96c0*/  HADD2.F32 R40, -RZ, R48.H1_H1 ;  /* 0x30000030ff287230 */ /* 0x000fe40000004100 */
[----:B------:R-:W-:Y:S01]  /*96d0*/  FFMA.FTZ R52, R7, R50, R52 ;  /* 0x0000003207347223 */ /* 0x000fe20000010034 */
[----:B------:R-:W-:-:S02]  /*96e0*/  HADD2.F32 R5, -RZ, R5.H1_H1 ;  /* 0x30000005ff057230 */ /* 0x000fc40000004100 */
[----:B------:R-:W-:Y:S02]  /*96f0*/  HADD2.F32 R4, -RZ, R56.H1_H1 ;  /* 0x30000038ff047230 */ /* 0x000fe40000004100 */
[----:B------:R-:W-:Y:S01]  /*9700*/  FMUL.FTZ R49, R35, R40 ;  /* 0x0000002823317220 */ /* 0x000fe20000410000 */
[----:B------:R-:W-:Y:S02]  /*9710*/  HADD2.F32 R37, -RZ, R55.H0_H0 ;  /* 0x20000037ff257230 */ /* 0x000fe40000004100 */
[----:B------:R-:W-:Y:S01]  /*9720*/  FMUL.FTZ R50, R5, R36 ;  /* 0x0000002405327220 */ /* 0x000fe20000410000 */
[-C--:B------:R-:W-:Y:S01]  /*9730*/  FMUL.FTZ R35, R35, R4.reuse ;  /* 0x0000000423237220 */ /* 0x080fe20000410000 */
[----:B------:R-:W-:Y:S01]  /*9740*/  FFMA.FTZ R49, R34, R4, -R49 ;  /* 0x0000000422317223 */ /* 0x000fe20000010831 */
[-C--:B------:R-:W-:Y:S01]  /*9750*/  FMUL.FTZ R7, R5, R37.reuse ;  /* 0x0000002505077220 */ /* 0x080fe20000410000 */
[----:B------:R-:W-:Y:S01]  /*9760*/  FFMA.FTZ R50, R6, R37, R50 ;  /* 0x0000002506327223 */ /* 0x000fe20000010032 */
[----:B------:R-:W-:Y:S01]  /*9770*/  FFMA.FTZ R34, R34, R40, R35 ;  /* 0x0000002822227223 */ /* 0x000fe20000010023 */
[----:B------:R-:W-:Y:S01]  /*9780*/  F2FP.F16.F32.PACK_AB R4, R52, R41 ;  /* 0x000000293404723e */ /* 0x000fe200000000ff */
[----:B------:R-:W-:Y:S01]  /*9790*/  FFMA.FTZ R5, R6, R36, -R7 ;  /* 0x0000002406057223 */ /* 0x000fe20000010807 */
[----:B------:R-:W-:-:S02]  /*97a0*/  F2FP.F16.F32.PACK_AB R7, R54, R53 ;  /* 0x000000353607723e */ /* 0x000fc400000000ff */
[----:B------:R-:W-:Y:S02]  /*97b0*/  F2FP.F16.F32.PACK_AB R6, R34, R49 ;  /* 0x000000312206723e */ /* 0x000fe400000000ff */
[----:B------:R-:W-:-:S05]  /*97c0*/  F2FP.F16.F32.PACK_AB R5, R50, R5 ;  /* 0x000000053205723e */ /* 0x000fca00000000ff */
[----:B------:R0:W-:Y:S02]  /*97d0*/  STS.128 [R3+0xc400], R4 ;  /* 0x00c4000403007388 */ /* 0x0001e40000000c00 */
.L_x_11500:
[----:B------:R-:W-:Y:S05]  /*97e0*/  BSYNC B1 ;  /* 0x0000000000017941 */ /* 0x000fea0003800000 */
.L_x_11499:
[----:B------:R-:W-:Y:S01]  /*97f0*/  BSSY B1, `(.L_x_11501) ;  /* 0x000002d000017945 */ /* 0x000fe20003800000 */
[----:B------:R-:W-:-:S03]  /*9800*/  @P0 VIADD R0, R3, 0xffffffe0 ;  /* 0xffffffe003000836 */ /* 0x000fc60000000000 */
        /* <DEDUP_REMOVED lines=10> */
[----:B------:R-:W-:-:S02]  /*98b0*/  HADD2.F32 R48, -RZ, R48.H0_H0 ;  /* 0x20000030ff307230 */ /* 0x000fc40000004100 */
        /* <DEDUP_REMOVED lines=23> */
[----:B------:R-:W-:Y:S01]  /*9a30*/  FMUL.FTZ R34, R5, R4 ;  /* 0x0000000405227220 */ /* 0x000fe20000410000 */
        /* <DEDUP_REMOVED lines=8> */
.L_x_11502:
[----:B------:R-:W-:Y:S05]  /*9ac0*/  BSYNC B1 ;  /* 0x0000000000017941 */ /* 0x000fea0003800000 */
.L_x_11501:
        /* <DEDUP_REMOVED lines=44> */
.L_x_11504:
[----:B------:R-:W-:Y:S05]  /*9d90*/  BSYNC B1 ;  /* 0x0000000000017941 */ /* 0x000fea0003800000 */
.L_x_11503:
[----:B------:R-:W-:Y:S04]  /*9da0*/  BSSY B1, `(.L_x_11505) ;  /* 0x000002c000017945 */ /* 0x000fe80003800000 */
[----:B------:R-:W-:Y:S05]  /*9db0*/  @P3 BRA `(.L_x_11506) ;  /* 0x0000000000a83947 */ /* 0x000fea0003800000 */
[----:B012---:R-:W0:Y:S01]  /*9dc0*/  LDS.128 R4, [R0+0xf400] ;  /* 0x00f4000000047984 */ /* 0x007e220000000c00 */
        /* <DEDUP_REMOVED lines=41> */
.L_x_11506:
[----:B------:R-:W-:Y:S05]  /*a060*/  BSYNC B1 ;  /* 0x0000000000017941 */ /* 0x000fea0003800000 */
.L_x_11505:
        /* <DEDUP_REMOVED lines=44> */
.L_x_11508:
[----:B------:R-:W-:Y:S05]  /*a330*/  BSYNC B1 ;  /* 0x0000000000017941 */ /* 0x000fea0003800000 */
.L_x_11507:
        /* <DEDUP_REMOVED lines=44> */
.L_x_11492:
        /* <DEDUP_REMOVED lines=17> */
[----:B------:R-:W-:-:S04]  /*a710*/  IMAD.WIDE.U32 R26, R3, UR6, R26 ;  /* 0x00000006031a7c25 */ /* 0x000fc8000f8e001a */
        /* <DEDUP_REMOVED lines=10> */
[----:B------:R1:W2:Y:S04]  /*a7c0*/  SHFL.IDX PT, R0, R13, RZ, 0x1e1f ;  /* 0x001e1fff0d007589 */ /* 0x0002a800000e0000 */
[----:B------:R-:W3:Y:S04]  /*a7d0*/  SHFL.IDX PT, R3, R3, RZ, 0x1e1f ;  /* 0x001e1fff03037589 */ /* 0x000ee800000e0000 */
[----:B------:R1:W4:Y:S04]  /*a7e0*/  SHFL.IDX PT, R37, R26, RZ, 0x1e1f ;  /* 0x001e1fff1a257589 */ /* 0x00032800000e0000 */
[----:B------:R-:W0:Y:S02]  /*a7f0*/  SHFL.IDX PT, R38, R38, RZ, 0x1e1f ;  /* 0x001e1fff26267589 */ /* 0x000e2400000e0000 */
.L_x_11793:
[----:B------:R-:W-:Y:S01]  /*a800*/  IMAD R7, R140, R7, RZ ;  /* 0x000000078c077224 */ /* 0x000fe200078e02ff */
[----:B------:R-:W-:Y:S01]  /*a810*/  BSSY B1, `(.L_x_11510) ;  /* 0x000003a000017945 */ /* 0x000fe20003800000 */
[----:B------:R-:W-:Y:S02]  /*a820*/  CS2R R4, SRZ ;  /* 0x0000000000047805 */ /* 0x000fe4000001ff00 */
[----:B------:R-:W-:Y:S01]  /*a830*/  CS2R R8, SRZ ;  /* 0x0000000000087805 */ /* 0x000fe2000001ff00 */
[----:B------:R-:W-:Y:S01]  /*a840*/  IMAD R40, R33, -0xc0, R7 ;  /* 0xffffff4021287824 */ /* 0x000fe200078e0207 */
[----:B------:R-:W-:Y:S02]  /*a850*/  ISETP.GE.AND P0, PT, R6, R7, PT ;  /* 0x000000070600720c */ /* 0x000fe40003f06270 */
[----:B------:R-:W-:Y:S02]  /*a860*/  CS2R R6, SRZ ;  /* 0x0000000000067805 */ /* 0x000fe4000001ff00 */
[----:B------:R-:W-:-:S02]  /*a870*/  CS2R R10, SRZ ;  /* 0x00000000000a7805 */ /* 0x000fc4000001ff00 */
[----:B-1----:R-:W-:Y:S02]  /*a880*/  CS2R R12, SRZ ;  /* 0x00000000000c7805 */ /* 0x002fe4000001ff00 */
[----:B0-----:R-:W-:Y:S02]  /*a890*/  CS2R R14, SRZ ;  /* 0x00000000000e7805 */ /* 0x001fe4000001ff00 */
[----:B------:R-:W-:Y:S02]  /*a8a0*/  CS2R R24, SRZ ;  /* 0x0000000000187805 */ /* 0x000fe4000001ff00 */
[----:B------:R-:W-:Y:S02]  /*a8b0*/  CS2R R26, SRZ ;  /* 0x00000000001a7805 */ /* 0x000fe4000001ff00 */
[----:B------:R-:W-:Y:S02]  /*a8c0*/  CS2R R28, SRZ ;  /* 0x00000000001c7805 */ /* 0x000fe4000001ff00 */
[----:B------:R-:W-:-:S02]  /*a8d0*/  CS2R R30, SRZ ;  /* 0x00000000001e7805 */ /* 0x000fc4000001ff00 */
[----:B------:R-:W-:Y:S02]  /*a8e0*/  CS2R R32, SRZ ;  /* 0x0000000000207805 */ /* 0x000fe4000001ff00 */
[----:B------:R-:W-:Y:S01]  /*a8f0*/  CS2R R34, SRZ ;  /* 0x0000000000227805 */ /* 0x000fe2000001ff00 */
[----:B------:R-:W-:Y:S06]  /*a900*/  @P0 BRA `(.L_x_11511) ;  /* 0x0000000000a80947 */ /* 0x000fec0003800000 */
[----:B------:R-:W4:Y:S04]  /*a910*/  LDL R21, [R1+0x34] ;  /* 0x0000340001157983 */ /* 0x000f280000100800 */
[----:B------:R-:W4:Y:S01]  /*a920*/  LDL R20, [R1+0x38] ;  /* 0x0000380001147983 */ /* 0x000f220000100800 */
[C---:B------:R-:W-:Y:S01]  /*a930*/  VIADD R4, R18.reuse, 0x10 ;  /* 0x0000001012047836 */ /* 0x040fe20000000000 */
[----:B------:R-:W-:Y:S01]  /*a940*/  ULDC UR4, c[0x0][0x3f4] ;  /* 0x0000fd0000047ab9 */ /* 0x000fe20000000800 */
[C---:B------:R-:W-:Y:S01]  /*a950*/  VIADD R5, R18.reuse, 0x20 ;  /* 0x0000002012057836 */ /* 0x040fe20000000000 */
[----:B------:R-:W-:Y:S01]  /*a960*/  ISETP.GE.AND P2, PT, R18, UR4, PT ;  /* 0x0000000412007c0c */ /* 0x000fe2000bf46270 */
[----:B---3--:R-:W-:Y:S01]  /*a970*/  IMAD.MOV.U32 R6, RZ, RZ, R3 ;  /* 0x000000ffff067224 */ /* 0x008fe200078e0003 */
[----:B------:R-:W-:Y:S01]  /*a980*/  ISETP.GE.AND P3, PT, R4, UR4, PT ;  /* 0x0000000404007c0c */ /* 0x000fe2000bf66270 */
[----:B--2---:R-:W-:Y:S01]  /*a990*/  IMAD.MOV.U32 R7, RZ, RZ, R0 ;  /* 0x000000ffff077224 */ /* 0x004fe200078e0000 */
[----:B------:R-:W-:Y:S01]  /*a9a0*/  ISETP.GE.AND P4, PT, R5, UR4, PT ;  /* 0x0000000405007c0c */ /* 0x000fe2000bf86270 */
[----:B------:R-:W-:Y:S01]  /*a9b0*/  IMAD.MOV.U32 R8, RZ, RZ, R38 ;  /* 0x000000ffff087224 */ /* 0x000fe200078e0026 */
[----:B------:R-:W-:Y:S01]  /*a9c0*/  CS2R R28, SRZ ;  /* 0x00000000001c7805 */ /* 0x000fe2000001ff00 */
[----:B----4-:R-:W-:Y:S01]  /*a9d0*/  IMAD.MOV.U32 R9, RZ, RZ, R37 ;  /* 0x000000ffff097224 */ /* 0x010fe200078e0025 */
[----:B------:R-:W-:-:S02]  /*a9e0*/  CS2R R30, SRZ ;  /* 0x00000000001e7805 */ /* 0x000fc4000001ff00 */
[----:B------:R-:W-:Y:S02]  /*a9f0*/  CS2R R10, SRZ ;  /* 0x00000000000a7805 */ /* 0x000fe4000001ff00 */
[----:B------:R-:W-:Y:S02]  /*aa00*/  CS2R R32, SRZ ;  /* 0x0000000000207805 */ /* 0x000fe4000001ff00 */
[----:B------:R-:W-:Y:S01]  /*aa10*/  CS2R R34, SRZ ;  /* 0x0000000000227805 */ /* 0x000fe2000001ff00 */
[----:B------:R-:W-:Y:S01]  /*aa20*/  @!P2 IMAD.SHL.U32 R36, R18, 0x2, RZ ;  /* 0x000000021224a824 */ /* 0x000fe200078e00ff */
[----:B------:R-:W-:Y:S02]  /*aa30*/  CS2R R14, SRZ ;  /* 0x00000000000e7805 */ /* 0x000fe4000001ff00 */
[----:B------:R-:W-:Y:S02]  /*aa40*/  CS2R R24, SRZ ;  /* 0x0000000000187805 */ /* 0x000fe4000001ff00 */
[----:B------:R-:W-:Y:S01]  /*aa50*/  CS2R R26, SRZ ;  /* 0x00000000001a7805 */ /* 0x000fe2000001ff00 */
[----:B------:R-:W-:-:S02]  /*aa60*/  @!P3 IMAD.SHL.U32 R13, R21, 0x8, RZ ;  /* 0x00000008150db824 */ /* 0x000fc400078e00ff */
[----:B------:R-:W-:Y:S01]  /*aa70*/  @!P4 IMAD.SHL.U32 R39, R20, 0x8, RZ ;  /* 0x000000081427c824 */ /* 0x000fe200078e00ff */
        /* <DEDUP_REMOVED lines=10> */
[----:B0-----:R-:W-:Y:S01]  /*ab20*/  CS2R R4, SRZ ;  /* 0x0000000000047805 */ /* 0x001fe2000001ff00 */
[--C-:B------:R-:W-:Y:S02]  /*ab30*/  @!P2 IMAD.X R21, R0, 0x1, R3.reuse, P0 ;  /* 0x000000010015a824 */ /* 0x100fe400000e0603 */
[----:B------:R-:W-:Y:S01]  /*ab40*/  @!P2 IMAD.X R37, R37, 0x1, R3, P1 ;  /* 0x000000012525a824 */ /* 0x000fe200008e0603 */
[----:B------:R0:W5:Y:S01]  /*ab50*/  @!P3 LD.E.128 R8, desc[UR52][R12.64] ;  /* 0x000000340c08b980 */ /* 0x000162000c101d00 */
[----:B-1----:R-:W-:-:S03]  /*ab60*/  CS2R R6, SRZ ;  /* 0x0000000000067805 */ /* 0x002fc6000001ff00 */
[----:B------:R1:W5:Y:S04]  /*ab70*/  @!P2 LD.E.128 R24, desc[UR52][R20.64] ;  /* 0x000000341418a980 */ /* 0x000368000c101d00 */
[----:B------:R1:W5:Y:S01]  /*ab80*/  @!P2 LD.E.128 R4, desc[UR52][R36.64] ;  /* 0x000000342404a980 */ /* 0x000362000c101d00 */
[----:B0-----:R-:W-:-:S06]  /*ab90*/  CS2R R12, SRZ ;  /* 0x00000000000c7805 */ /* 0x001fcc000001ff00 */
[----:B------:R1:W5:Y:S02]  /*aba0*/  @!P4 LD.E.128 R12, desc[UR52][R38.64] ;  /* 0x00000034260cc980 */ /* 0x000364000c101d00 */
.L_x_11511:
[----:B------:R-:W-:Y:S05]  /*abb0*/  BSYNC B1 ;  /* 0x0000000000017941 */ /* 0x000fea0003800000 */
.L_x_11510:
[----:B---3--:R-:W0:Y:S01]  /*abc0*/  S2R R3, SR_TID.X ;  /* 0x0000000000037919 */ /* 0x008e220000002100 */
[----:B------:R-:W-:Y:S01]  /*abd0*/  ULEA.HI UR4, UR37, UR37, URZ, 0x1 ;  /* 0x0000002525047291 */ /* 0x000fe2000f8f083f */
[----:B--2--5:R-:W-:Y:S01]  /*abe0*/  IMAD.MOV.U32 R0, RZ, RZ, R4 ;  /* 0x000000ffff007224 */ /* 0x024fe200078e0004 */
[----:B------:R-:W-:Y:S01]  /*abf0*/  VIMNMX R40, R40, 0xc0, PT ;  /* 0x000000c028287848 */ /* 0x000fe20003fe0100 */
[----:B-1----:R-:W-:Y:S01]  /*ac00*/  IMAD.MOV.U32 R20, RZ, RZ, R6 ;  /* 0x000000ffff147224 */ /* 0x002fe200078e0006 */
[----:B------:R-:W-:Y:S01]  /*ac10*/  ULOP3.LUT UR4, UR4, 0xfffffffe, URZ, 0xc0, !UPT ;  /* 0xfffffffe04047892 */ /* 0x000fe2000f8ec03f */
[----:B----4-:R-:W-:Y:S01]  /*ac20*/  IMAD.MOV.U32 R37, RZ, RZ, R25 ;  /* 0x000000ffff257224 */ /* 0x010fe200078e0019 */
        /* <DEDUP_REMOVED lines=11> */
[----:B------:R-:W-:Y:S02]  /*ace0*/  BSSY B1, `(.L_x_11512) ;  /* 0x0000027000017945 */ /* 0x000fe40003800000 */
[----:B------:R-:W-:Y:S01]  /*acf0*/  PRMT R48, R48, 0x5410, R0 ;  /* 0x0000541030307816 */ /* 0x000fe20000000000 */
[----:B------:R-:W-:Y:S01]  /*ad00*/  IMAD.MOV.U32 R0, RZ, RZ, R14 ;  /* 0x000000ffff007224 */ /* 0x000fe200078e000e */
[----:B------:R-:W-:Y:S01]  /*ad10*/  PRMT R47, R20, 0x7610, R47 ;  /* 0x00007610142f7816 */ /* 0x000fe2000000002f */
[----:B------:R-:W-:-:S05]  /*ad20*/  IMAD.MOV.U32 R20, RZ, RZ, R15 ;  /* 0x000000ffff147224 */ /* 0x000fca00078e000f */
[----:B------:R-:W-:Y:S01]  /*ad30*/  PRMT R44, R0, 0x5410, R20 ;  /* 0x00005410002c7816 */ /* 0x000fe20000000014 */
[----:B------:R-:W-:Y:S02]  /*ad40*/  IMAD.MOV.U32 R0, RZ, RZ, R26 ;  /* 0x000000ffff007224 */ /* 0x000fe400078e001a */
[----:B------:R-:W-:Y:S02]  /*ad50*/  IMAD.MOV.U32 R20, RZ, RZ, R27 ;  /* 0x000000ffff147224 */ /* 0x000fe400078e001b */
[C---:B0-----:R-:W-:Y:S02]  /*ad60*/  VIADD R36, R3.reuse, 0xffffff80 ;  /* 0xffffff8003247836 */ /* 0x041fe40000000000 */
[----:B------:R-:W-:Y:S01]  /*ad70*/  VIADD R21, R3, 0xffffff80 ;  /* 0xffffff8003157836 */ /* 0x000fe20000000000 */
[----:B------:R-:W-:Y:S01]  /*ad80*/  PRMT R68, R0, 0x5410, R20 ;  /* 0x0000541000447816 */ /* 0x000fe20000000014 */
[----:B------:R-:W-:Y:S02]  /*ad90*/  IMAD.MOV.U32 R3, RZ, RZ, R5 ;  /* 0x000000ffff037224 */ /* 0x000fe400078e0005 */
[----:B------:R-:W-:Y:S01]  /*ada0*/  IMAD.MOV.U32 R0, RZ, RZ, R30 ;  /* 0x000000ffff007224 */ /* 0x000fe200078e001e */
[----:B------:R-:W-:Y:S01]  /*adb0*/  LEA.HI R21, R21, R36, RZ, 0x1 ;  /* 0x0000002415157211 */ /* 0x000fe200078f08ff */
[----:B------:R-:W-:Y:S01]  /*adc0*/  IMAD.MOV.U32 R36, RZ, RZ, R13 ;  /* 0x000000ffff247224 */ /* 0x000fe200078e000d */
[----:B------:R-:W-:Y:S01]  /*add0*/  PRMT R62, R3, 0x7610, R62 ;  /* 0x00007610033e7816 */ /* 0x000fe2000000003e */
[----:B------:R-:W-:Y:S01]  /*ade0*/  IMAD.U32 R3, RZ, RZ, UR4 ;  /* 0x00000004ff037e24 */ /* 0x000fe2000f8e00ff */
[----:B------:R-:W-:Y:S01]  /*adf0*/  SHF.R.S32.HI R21, RZ, 0x1, R21 ;  /* 0x00000001ff157819 */ /* 0x000fe20000011415 */
[----:B------:R-:W-:Y:S01]  /*ae00*/  IMAD.MOV.U32 R20, RZ, RZ, R31 ;  /* 0x000000ffff147224 */ /* 0x000fe200078e001f */
[----:B------:R-:W-:Y:S01]  /*ae10*/  PRMT R47, R47, 0x5410, R0 ;  /* 0x000054102f2f7816 */ /* 0x000fe20000000000 */
[----:B------:R-:W-:Y:S01]  /*ae20*/  IMAD.MOV.U32 R0, RZ, RZ, R34 ;  /* 0x000000ffff007224 */ /* 0x000fe200078e0022 */
[----:B------:R-:W-:-:S02]  /*ae30*/  SHF.L.U32 R3, R3, 0x1f, RZ ;  /* 0x0000001f03037819 */ /* 0x000fc400000006ff */
[----:B------:R-:W-:Y:S01]  /*ae40*/  ISETP.GE.AND P1, PT, R21, R40, PT ;  /* 0x000000281500720c */ /* 0x000fe20003f26270 */
[----:B------:R-:W-:Y:S01]  /*ae50*/  IMAD.MOV.U32 R21, RZ, RZ, R9 ;  /* 0x000000ffff157224 */ /* 0x000fe200078e0009 */
[----:B------:R-:W0:Y:S01]  /*ae60*/  SYNCS.PHASECHK.TRANS64.TRYWAIT P0, [R2+URZ+0x2d800], R3 ;  /* 0x02d80003020075a7 */ /* 0x000e22000800017f */
[----:B------:R-:W-:Y:S01]  /*ae70*/  PRMT R48, R20, 0x7610, R48 ;  /* 0x0000761014307816 */ /* 0x000fe20000000030 */
[----:B------:R-:W-:Y:S02]  /*ae80*/  IMAD.MOV.U32 R20, RZ, RZ, R35 ;  /* 0x000000ffff147224 */ /* 0x000fe400078e0023 */
[----:B------:R-:W-:Y:S01]  /*ae90*/  PRMT R51, R21, 0x7610, R51 ;  /* 0x0000761015337816 */ /* 0x000fe20000000033 */
[----:B------:R-:W-:-:S03]  /*aea0*/  IMAD.MOV.U32 R21, RZ, RZ, R12 ;  /* 0x000000ffff157224 */ /* 0x000fc600078e000c */
[----:B------:R-:W-:Y:S01]  /*aeb0*/  PRMT R51, R51, 0x5410, R37 ;  /* 0x0000541033337816 */ /* 0x000fe20000000025 */
[----:B------:R-:W-:Y:S01]  /*aec0*/  IMAD.MOV.U32 R37, RZ, RZ, R33 ;  /* 0x000000ffff257224 */ /* 0x000fe200078e0021 */
[----:B------:R-:W-:Y:S01]  /*aed0*/  PRMT R21, R21, 0x5410, R36 ;  /* 0x0000541015157816 */ /* 0x000fe20000000024 */
[----:B------:R-:W-:-:S05]  /*aee0*/  IMAD.MOV.U32 R36, RZ, RZ, R24 ;  /* 0x000000ffff247224 */ /* 0x000fca00078e0018 */
[----:B------:R-:W-:Y:S01]  /*aef0*/  PRMT R65, R36, 0x7610, R65 ;  /* 0x0000761024417816 */ /* 0x000fe20000000041 */
[----:B------:R-:W-:-:S05]  /*af00*/  IMAD.MOV.U32 R36, RZ, RZ, R28 ;  /* 0x000000ffff247224 */ /* 0x000fca00078e001c */
[----:B------:R-:W-:Y:S01]  /*af10*/  PRMT R49, R36, 0x7610, R49 ;  /* 0x0000761024317816 */ /* 0x000fe20000000031 */
[----:B------:R-:W-:-:S05]  /*af20*/  IMAD.MOV.U32 R36, RZ, RZ, R32 ;  /* 0x000000ffff247224 */ /* 0x000fca00078e0020 */
[----:B------:R-:W-:Y:S01]  /*af30*/  PRMT R45, R36, 0x5410, R37 ;  /* 0x00005410242d7816 */ /* 0x000fe20000000025 */
[----:B0-----:R-:W-:Y:S06]  /*af40*/  @!P0 BRA `(.L_x_11513) ;  /* 0x000001a000908947 */ /* 0x001fec0003800000 */
.L_x_11794:
[----:B------:R-:W-:Y:S05]  /*af50*/  BSYNC B1 ;  /* 0x0000000000017941 */ /* 0x000fea0003800000 */
.L_x_11512:
[----:B------:R-:W-:Y:S01]  /*af60*/  PRMT R46, R0, 0x5410, R20 ;  /* 0x00005410002e7816 */ /* 0x000fe20000000014 */
[----:B------:R-:W-:Y:S06]  /*af70*/  @P1 BRA `(.L_x_11498) ;  /* 0x0000001400201947 */ /* 0x000fec0003800000 */
[----:B------:R1:W5:Y:S01]  /*af80*/  LDL R71, [R1+0x20] ;  /* 0x0000200001477983 */ /* 0x0003620000100800 */
[----:B0-----:R-:W0:Y:S03]  /*af90*/  LDC R3, c[0x0][0x3f4] ;  /* 0x0000fd00ff037b82 */ /* 0x001e260000000800 */
[----:B------:R1:W5:Y:S04]  /*afa0*/  LDL R70, [R1+0x28] ;  /* 0x0000280001467983 */ /* 0x0003680000100800 */
[----:B------:R1:W5:Y:S01]  /*afb0*/  LDL R69, [R1+0x24] ;  /* 0x0000240001457983 */ /* 0x0003620000100800 */
[C---:B------:R-:W-:Y:S01]  /*afc0*/  VIADD R0, R18.reuse, 0x10 ;  /* 0x0000001012007836 */ /* 0x040fe20000000000 */
[----:B------:R-:W-:Y:S01]  /*afd0*/  BSSY B1, `(.L_x_11514) ;  /* 0x0000066000017945 */ /* 0x000fe20003800000 */
[C---:B------:R-:W-:Y:S01]  /*afe0*/  VIADD R20, R18.reuse, 0x20 ;  /* 0x0000002012147836 */ /* 0x040fe20000000000 */
[----:B0-----:R-:W-:-:S02]  /*aff0*/  ISETP.GE.AND P0, PT, R18, R3, PT ;  /* 0x000000031200720c */ /* 0x001fc40003f06270 */
[-C--:B------:R-:W-:Y:S02]  /*b000*/  ISETP.GE.AND P1, PT, R0, R3.reuse, PT ;  /* 0x000000030000720c */ /* 0x080fe40003f26270 */
[----:B------:R-:W-:-:S09]  /*b010*/  ISETP.GE.AND P2, PT, R20, R3, PT ;  /* 0x000000031400720c */ /* 0x000fd20003f46270 */
[----:B-1----:R-:W-:Y:S05]  /*b020*/  @P0 BRA `(.L_x_11515) ;  /* 0x0000000400800947 */ /* 0x002fea0003800000 */
[----:B------:R-:W2:Y:S04]  /*b030*/  LDL R36, [R1+0x80] ;  /* 0x0000800001247983 */ /* 0x000ea80000100800 */
[----:B------:R-:W3:Y:S01]  /*b040*/  LDL R72, [R1+0x88] ;  /* 0x0000880001487983 */ /* 0x000ee20000100800 */
[--C-:B------:R-:W-:Y:S01]  /*b050*/  SHF.R.U64 R4, R4, 0x10, R5.reuse ;  /* 0x0000001004047819 */ /* 0x100fe20000001205 */
[----:B------:R-:W-:Y:S01]  /*b060*/  HADD2.F32 R60, -RZ, R60.H0_H0 ;  /* 0x2000003cff3c7230 */ /* 0x000fe20000004100 */
[----:B------:R-:W-:Y:S01]  /*b070*/  SHF.R.U32.HI R57, RZ, 0x10, R5 ;  /* 0x00000010ff397819 */ /* 0x000fe20000011605 */
[----:B------:R-:W-:Y:S01]  /*b080*/  HADD2.F32 R62, -RZ, R62.H0_H0 ;  /* 0x2000003eff3e7230 */ /* 0x000fe20000004100 */
[--C-:B------:R-:W-:Y:S01]  /*b090*/  SHF.R.U64 R5, R26, 0x10, R27.reuse ;  /* 0x000000101a057819 */ /* 0x100fe2000000121b */
[----:B------:R-:W-:Y:S01]  /*b0a0*/  HADD2.F32 R59, -RZ, R59.H0_H0 ;  /* 0x2000003bff3b7230 */ /* 0x000fe20000004100 */
[----:B------:R-:W-:Y:S01]  /*b0b0*/  SHF.R.U32.HI R26, RZ, 0x10, R27 ;  /* 0x00000010ff1a7819 */ /* 0x000fe2000001161b */
[----:B------:R-:W-:Y:S01]  /*b0c0*/  HADD2.F32 R61, -RZ, R57.H0_H0 ;  /* 0x20000039ff3d7230 */ /* 0x000fe20000004100 */
[----:B------:R-:W-:Y:S01]  /*b0d0*/  SHF.R.U32.HI R52, RZ, 0x10, R25 ;  /* 0x00000010ff347819 */ /* 0x000fe20000011619 */
[----:B------:R-:W-:Y:S01]  /*b0e0*/  HADD2.F32 R5, -RZ, R5.H0_H0 ;  /* 0x20000005ff057230 */ /* 0x000fe20000004100 */
[----:B------:R-:W-:-:S02]  /*b0f0*/  SHF.R.U64 R6, R6, 0x10, R7 ;  /* 0x0000001006067819 */ /* 0x000fc40000001207 */
[----:B------:R-:W-:Y:S01]  /*b100*/  SHF.R.U32.HI R7, RZ, 0x10, R7 ;  /* 0x00000010ff077819 */ /* 0x000fe20000011607 */
[----:B------:R-:W-:Y:S01]  /*b110*/  HADD2.F32 R57, -RZ, R52.H0_H0 ;  /* 0x20000034ff397230 */ /* 0x000fe20000004100 */
[----:B--2---:R-:W-:-:S04]  /*b120*/  LEA.HI R0, R3, R36, RZ, 0x1d ;  /* 0x0000002403007211 */ /* 0x004fc800078fe8ff */
[----:B------:R-:W-:-:S04]  /*b130*/  SHF.R.S32.HI R37, RZ, 0x1f, R0 ;  /* 0x0000001fff257819 */ /* 0x000fc80000011400 */
[----:B------:R-:W-:Y:S01]  /*b140*/  LEA.HI R37, R37, R0, RZ, 0x2 ;  /* 0x0000000025257211 */ /* 0x000fe200078f10ff */
[----:B------:R-:W-:-:S03]  /*b150*/  IMAD.SHL.U32 R0, R0, 0x8, RZ ;  /* 0x0000000800007824 */ /* 0x000fc600078e00ff */
[----:B------:R-:W-:Y:S02]  /*b160*/  SHF.R.S32.HI R37, RZ, 0x2, R37 ;  /* 0x00000002ff257819 */ /* 0x000fe40000011425 */
[----:B-----5:R-:W-:-:S03]  /*b170*/  LOP3.LUT R0, R71, 0x18, R0, 0xf8, !PT ;  /* 0x0000001847007812 */ /* 0x020fc600078ef800 */
[----:B------:R-:W-:Y:S01]  /*b180*/  IMAD R20, R37, 0x1800, R70 ;  /* 0x0000180025147824 */ /* 0x000fe200078e0246 */
[----:B------:R-:W-:Y:S01]  /*b190*/  LOP3.LUT R41, R0, R69, RZ, 0x3c, !PT ;  /* 0x0000004500297212 */ /* 0x000fe200078e3cff */
[----:B---3--:R-:W0:Y:S04]  /*b1a0*/  LDS.128 R36, [R72] ;  /* 0x0000000048247984 */ /* 0x008e280000000c00 */
[----:B------:R-:W-:Y:S01]  /*b1b0*/  IMAD.IADD R41, R20, 0x1, R41 ;  /* 0x0000000114297824 */ /* 0x000fe200078e0229 */
[----:B------:R-:W-:-:S03]  /*b1c0*/  SHF.R.U64 R20, R24, 0x10, R25 ;  /* 0x0000001018147819 */ /* 0x000fc60000001219 */
        /* <DEDUP_REMOVED lines=20> */
[----:B------:R-:W-:Y:S01]  /*b310*/  FFMA.FTZ R52, R54, R57, -R63 ;  /* 0x0000003936347223 */ /* 0x000fe2000001083f */
[C---:B------:R-:W-:Y:S01]  /*b320*/  FMUL.FTZ R57, R56.reuse, R59 ;  /* 0x0000003b38397220 */ /* 0x040fe20000410000 */
[----:B------:R-:W-:Y:S02]  /*b330*/  HADD2.F32 R58, -RZ, R67.H0_H0 ;  /* 0x20000043ff3a7230 */ /* 0x000fe40000004100 */
[----:B------:R-:W-:Y:S01]  /*b340*/  FMUL.FTZ R60, R56, R55 ;  /* 0x00000037383c7220 */ /* 0x000fe20000410000 */
[----:B------:R-:W-:-:S02]  /*b350*/  HADD2.F32 R56, -RZ, R68.H0_H0 ;  /* 0x20000044ff387230 */ /* 0x000fc40000004100 */
[C---:B------:R-:W-:Y:S01]  /*b360*/  FFMA.FTZ R55, R50.reuse, R55, -R57 ;  /* 0x0000003732377223 */ /* 0x040fe20000010839 */
[----:B------:R-:W-:Y:S02]  /*b370*/  HADD2.F32 R41, -RZ, R43.H0_H0 ;  /* 0x2000002bff297230 */ /* 0x000fe40000004100 */
[----:B------:R-:W-:Y:S01]  /*b380*/  FFMA.FTZ R50, R50, R59, R60 ;  /* 0x0000003b32327223 */ /* 0x000fe2000001003c */
[C---:B------:R-:W-:Y:S01]  /*b390*/  FMUL.FTZ R60, R53.reuse, R58 ;  /* 0x0000003a353c7220 */ /* 0x040fe20000410000 */
[----:B------:R-:W-:Y:S02]  /*b3a0*/  HADD2.F32 R57, -RZ, R68.H1_H1 ;  /* 0x30000044ff397230 */ /* 0x000fe40000004100 */
[-C--:B------:R-:W-:Y:S01]  /*b3b0*/  FMUL.FTZ R62, R53, R56.reuse ;  /* 0x00000038353e7220 */ /* 0x080fe20000410000 */
[----:B------:R-:W-:Y:S02]  /*b3c0*/  HADD2.F32 R59, -RZ, R67.H1_H1 ;  /* 0x30000043ff3b7230 */ /* 0x000fe40000004100 */
[----:B------:R-:W-:Y:S01]  /*b3d0*/  FFMA.FTZ R53, R25, R56, -R60 ;  /* 0x0000003819357223 */ /* 0x000fe2000001083c */
[----:B------:R-:W-:-:S02]  /*b3e0*/  HADD2.F32 R60, -RZ, R7.H0_H0 ;  /* 0x20000007ff3c7230 */ /* 0x000fc40000004100 */
[C---:B------:R-:W-:Y:S01]  /*b3f0*/  FMUL.FTZ R64, R41.reuse, R57 ;  /* 0x0000003929407220 */ /* 0x040fe20000410000 */
[----:B------:R-:W-:Y:S02]  /*b400*/  HADD2.F32 R43, -RZ, R43.H1_H1 ;  /* 0x3000002bff2b7230 */ /* 0x000fe40000004100 */
[-C--:B------:R-:W-:Y:S01]  /*b410*/  FMUL.FTZ R7, R41, R59.reuse ;  /* 0x0000003b29077220 */ /* 0x080fe20000410000 */
        /* <DEDUP_REMOVED lines=33> */
.L_x_11515:
[----:B------:R-:W-:Y:S05]  /*b630*/  BSYNC B1 ;  /* 0x0000000000017941 */ /* 0x000fea0003800000 */
.L_x_11514:
[----:B------:R-:W-:Y:S04]  /*b640*/  BSSY B1, `(.L_x_11516) ;  /* 0x000006d000017945 */ /* 0x000fe80003800000 */
[----:B------:R-:W-:Y:S05]  /*b650*/  @P1 BRA `(.L_x_11517) ;  /* 0x0000000400ac1947 */ /* 0x000fea0003800000 */
[----:B0-----:R-:W2:Y:S04]  /*b660*/  LDL R6, [R1+0x54] ;  /* 0x0000540001067983 */ /* 0x001ea80000100800 */
[----:B------:R-:W2:Y:S04]  /*b670*/  LDL.64 R4, [R1+0x18] ;  /* 0x0000180001047983 */ /* 0x000ea80000100a00 */
[----:B------:R-:W3:Y:S01]  /*b680*/  LDL R0, [R1+0x34] ;  /* 0x0000340001007983 */ /* 0x000ee20000100800 */
[--C-:B------:R-:W-:Y:S01]  /*b690*/  HADD2.F32 R53, -RZ, R51.reuse.H1_H1 ;  /* 0x30000033ff357230 */ /* 0x100fe20000004100 */
[----:B------:R-:W-:Y:S01]  /*b6a0*/  SHF.R.U32.HI R54, RZ, 0x10, R9 ;  /* 0x00000010ff367819 */ /* 0x000fe20000011609 */
[----:B------:R-:W-:Y:S01]  /*b6b0*/  HADD2.F32 R51, -RZ, R51.H0_H0 ;  /* 0x20000033ff337230 */ /* 0x000fe20000004100 */
[--C-:B------:R-:W-:Y:S01]  /*b6c0*/  SHF.R.U64 R28, R28, 0x10, R29.reuse ;  /* 0x000000101c1c7819 */ /* 0x100fe2000000121d */
[----:B------:R-:W-:Y:S01]  /*b6d0*/  HADD2.F32 R52, -RZ, R49.H1_H1 ;  /* 0x30000031ff347230 */ /* 0x000fe20000004100 */
[----:B------:R-:W-:Y:S01]  /*b6e0*/  SHF.R.U32.HI R50, RZ, 0x10, R29 ;  /* 0x00000010ff327819 */ /* 0x000fe2000001161d */
[----:B------:R-:W-:Y:S01]  /*b6f0*/  HADD2.F32 R54, -RZ, R54.H0_H0 ;  /* 0x20000036ff367230 */ /* 0x000fe20000004100 */
[----:B------:R-:W-:-:S02]  /*b700*/  SHF.R.U64 R29, R8, 0x10, R9 ;  /* 0x00000010081d7819 */ /* 0x000fc40000001209 */
[--C-:B------:R-:W-:Y:S01]  /*b710*/  SHF.R.U64 R8, R30, 0x10, R31.reuse ;  /* 0x000000101e087819 */ /* 0x100fe2000000121f */
[----:B------:R-:W-:Y:S01]  /*b720*/  HADD2.F32 R50, -RZ, R50.H0_H0 ;  /* 0x20000032ff327230 */ /* 0x000fe20000004100 */
[----:B------:R-:W-:Y:S01]  /*b730*/  SHF.R.U32.HI R30, RZ, 0x10, R31 ;  /* 0x00000010ff1e7819 */ /* 0x000fe2000001161f */
[----:B------:R-:W-:Y:S01]  /*b740*/  HADD2.F32 R29, -RZ, R29.H0_H0 ;  /* 0x2000001dff1d7230 */ /* 0x000fe20000004100 */
[--C-:B------:R-:W-:Y:S02]  /*b750*/  SHF.R.U64 R9, R10, 0x10, R11.reuse ;  /* 0x000000100a097819 */ /* 0x100fe4000000120b */
[----:B------:R-:W-:Y:S01]  /*b760*/  SHF.R.U32.HI R10, RZ, 0x10, R11 ;  /* 0x00000010ff0a7819 */ /* 0x000fe2000001160b */
[----:B------:R-:W-:-:S04]  /*b770*/  HADD2.F32 R30, -RZ, R30.H0_H0 ;  /* 0x2000001eff1e7230 */ /* 0x000fc80000004100 */
[----:B------:R-:W-:Y:S02]  /*b780*/  HADD2.F32 R10, -RZ, R10.H0_H0 ;  /* 0x2000000aff0a7230 */ /* 0x000fe40000004100 */
[----:B--2---:R-:W-:Y:S01]  /*b790*/  IMAD.IADD R4, R4, 0x1, R6 ;  /* 0x0000000104047824 */ /* 0x004fe200078e0206 */
[----:B---3--:R-:W-:-:S04]  /*b7a0*/  LEA.HI R0, R3, R0, RZ, 0x1d ;  /* 0x0000000003007211 */ /* 0x008fc800078fe8ff */
[----:B------:R-:W-:-:S04]  /*b7b0*/  SHF.R.S32.HI R5, RZ, 0x1f, R4 ;  /* 0x0000001fff057819 */ /* 0x000fc80000011404 */
[CC--:B------:R-:W-:Y:S02]  /*b7c0*/  LEA.HI R6, R5.reuse, R4.reuse, RZ, 0x5 ;  /* 0x0000000405067211 */ /* 0x0c0fe400078f28ff */
[----:B------:R-:W-:Y:S02]  /*b7d0*/  LEA.HI R4, R5, R4, RZ, 0x3 ;  /* 0x0000000405047211 */ /* 0x000fe400078f18ff */
[----:B------:R-:W-:Y:S02]  /*b7e0*/  SHF.R.S32.HI R5, RZ, 0x1f, R0 ;  /* 0x0000001fff057819 */ /* 0x000fe40000011400 */
[----:B-----5:R-:W-:Y:S02]  /*b7f0*/  LOP3.LUT R4, R71, 0x18, R4, 0xf8, !PT ;  /* 0x0000001847047812 */ /* 0x020fe400078ef804 */
[----:B------:R-:W-:Y:S01]  /*b800*/  LEA.HI R5, R5, R0, RZ, 0x2 ;  /* 0x0000000005057211 */ /* 0x000fe200078f10ff */
[----:B------:R-:W-:Y:S01]  /*b810*/  IMAD.SHL.U32 R0, R0, 0x8, RZ ;  /* 0x0000000800007824 */ /* 0x000fe200078e00ff */
[----:B------:R-:W-:-:S02]  /*b820*/  LOP3.LUT R7, R4, R69, RZ, 0x3c, !PT ;  /* 0x0000004504077212 */ /* 0x000fc400078e3cff */
[----:B------:R-:W-:Y:S02]  /*b830*/  SHF.R.S32.HI R5, RZ, 0x2, R5 ;  /* 0x00000002ff057819 */ /* 0x000fe40000011405 */
[----:B------:R-:W-:Y:S02]  /*b840*/  LOP3.LUT R4, R71, 0x18, R0, 0xf8, !PT ;  /* 0x0000001847047812 */ /* 0x000fe400078ef800 */
[----:B------:R-:W-:Y:S01]  /*b850*/  SHF.R.S32.HI R6, RZ, 0x5, R6 ;  /* 0x00000005ff067819 */ /* 0x000fe20000011406 */
[----:B------:R-:W-:Y:S01]  /*b860*/  IMAD R20, R5, 0x1800, R70 ;  /* 0x0000180005147824 */ /* 0x000fe200078e0246 */
[----:B------:R-:W-:-:S03]  /*b870*/  LOP3.LUT R25, R4, R69, RZ, 0x3c, !PT ;  /* 0x0000004504197212 */ /* 0x000fc600078e3cff */
[----:B------:R-:W-:Y:S02]  /*b880*/  IMAD R6, R6, 0x1800, R70 ;  /* 0x0000180006067824 */ /* 0x000fe400078e0246 */
[----:B------:R-:W-:Y:S02]  /*b890*/  IMAD.IADD R25, R20, 0x1, R25 ;  /* 0x0000000114197824 */ /* 0x000fe400078e0219 */
[----:B------:R-:W-:Y:S02]  /*b8a0*/  IMAD.IADD R6, R6, 0x1, R7 ;  /* 0x0000000106067824 */ /* 0x000fe400078e0207 */
[----:B------:R-:W-:-:S03]  /*b8b0*/  IMAD R20, R25, 0x2, R2 ;  /* 0x0000000219147824 */ /* 0x000fc600078e0202 */
[----:B------:R-:W-:Y:S02]  /*b8c0*/  LEA R0, R6, UR40, 0x1 ;  /* 0x0000002806007c11 */ /* 0x000fe4000f8e08ff */
[----:B------:R-:W0:Y:S04]  /*b8d0*/  LDS.128 R24, [R20+0xc400] ;  /* 0x00c4000014187984 */ /* 0x000e280000000c00 */
[----:B------:R-:W1:Y:S01]  /*b8e0*/  LDS.128 R4, [R0] ;  /* 0x0000000000047984 */ /* 0x000e620000000c00 */
[--C-:B0-----:R-:W-:Y:S02]  /*b8f0*/  HADD2.F32 R40, -RZ, R25.reuse.H0_H0 ;  /* 0x20000019ff287230 */ /* 0x101fe40000004100 */
[----:B------:R-:W-:Y:S02]  /*b900*/  HADD2.F32 R41, -RZ, R25.H1_H1 ;  /* 0x30000019ff297230 */ /* 0x000fe40000004100 */
[----:B-1----:R-:W-:-:S02]  /*b910*/  HADD2.F32 R36, -RZ, R5.H0_H0 ;  /* 0x20000005ff247230 */ /* 0x002fc40000004100 */
[C---:B------:R-:W-:Y:S01]  /*b920*/  FMUL.FTZ R25, R40.reuse, R51 ;  /* 0x0000003328197220 */ /* 0x040fe20000410000 */
[--C-:B------:R-:W-:Y:S02]  /*b930*/  HADD2.F32 R43, -RZ, R27.reuse.H0_H0 ;  /* 0x2000001bff2b7230 */ /* 0x100fe40000004100 */
[----:B------:R-:W-:Y:S02]  /*b940*/  HADD2.F32 R31, -RZ, R27.H1_H1 ;  /* 0x3000001bff1f7230 */ /* 0x000fe40000004100 */
[-C--:B------:R-:W-:Y:S01]  /*b950*/  FMUL.FTZ R27, R40, R53.reuse ;  /* 0x00000035281b7220 */ /* 0x080fe20000410000 */
[----:B------:R-:W-:Y:S02]  /*b960*/  HADD2.F32 R38, -RZ, R5.H1_H1 ;  /* 0x30000005ff267230 */ /* 0x000fe40000004100 */
[----:B------:R-:W-:Y:S01]  /*b970*/  FFMA.FTZ R25, R36, R53, -R25 ;  /* 0x0000003524197223 */ /* 0x000fe20000010819 */
[----:B------:R-:W-:Y:S02]  /*b980*/  HADD2.F32 R37, -RZ, R24.H0_H0 ;  /* 0x20000018ff257230 */ /* 0x000fe40000004100 */
[----:B------:R-:W-:Y:S01]  /*b990*/  FMUL.FTZ R53, R41, R54 ;  /* 0x0000003629357220 */ /* 0x000fe20000410000 */
[----:B------:R-:W-:-:S02]  /*b9a0*/  HADD2.F32 R40, -RZ, R49.H0_H0 ;  /* 0x20000031ff287230 */ /* 0x000fc40000004100 */
[----:B------:R-:W-:Y:S01]  /*b9b0*/  FFMA.FTZ R27, R36, R51, R27 ;  /* 0x00000033241b7223 */ /* 0x000fe2000001001b */
[----:B------:R-:W-:Y:S02]  /*b9c0*/  HADD2.F32 R39, -RZ, R4.H0_H0 ;  /* 0x20000004ff277230 */ /* 0x000fe40000004100 */
[-C--:B------:R-:W-:Y:S01]  /*b9d0*/  FMUL.FTZ R51, R41, R50.reuse ;  /* 0x0000003229337220 */ /* 0x080fe20000410000 */
[----:B------:R-:W-:Y:S01]  /*b9e0*/  FFMA.FTZ R36, R38, R50, -R53 ;  /* 0x0000003226247223 */ /* 0x000fe20000010835 */
[C---:B------:R-:W-:Y:S01]  /*b9f0*/  FMUL.FTZ R50, R37.reuse, R52 ;  /* 0x0000003425327220 */ /* 0x040fe20000410000 */
[----:B------:R-:W-:Y:S02]  /*ba00*/  HADD2.F32 R42, -RZ, R26.H0_H0 ;  /* 0x2000001aff2a7230 */ /* 0x000fe40000004100 */
[-C--:B------:R-:W-:Y:S01]  /*ba10*/  FMUL.FTZ R49, R37, R40.reuse ;  /* 0x0000002825317220 */ /* 0x080fe20000410000 */
[----:B------:R-:W-:Y:S02]  /*ba20*/  HADD2.F32 R41, -RZ, R48.H1_H1 ;  /* 0x30000030ff297230 */ /* 0x000fe40000004100 */
[----:B------:R-:W-:Y:S01]  /*ba30*/  FFMA.FTZ R37, R39, R40, -R50 ;  /* 0x0000002827257223 */ /* 0x000fe20000010832 */
[----:B------:R-:W-:-:S02]  /*ba40*/  HADD2.F32 R5, -RZ, R6.H0_H0 ;  /* 0x20000006ff057230 */ /* 0x000fc40000004100 */
[----:B------:R-:W-:Y:S01]  /*ba50*/  FFMA.FTZ R49, R39, R52, R49 ;  /* 0x0000003427317223 */ /* 0x000fe20000010031 */
[--C-:B------:R-:W-:Y:S02]  /*ba60*/  HADD2.F32 R40, -RZ, R47.reuse.H1_H1 ;  /* 0x3000002fff287230 */ /* 0x100fe40000004100 */
[----:B------:R-:W-:Y:S01]  /*ba70*/  FMUL.FTZ R52, R42, R41 ;  /* 0x000000292a347220 */ /* 0x000fe20000410000 */
[----:B------:R-:W-:Y:S02]  /*ba80*/  HADD2.F32 R50, -RZ, R47.H0_H0 ;  /* 0x2000002fff327230 */ /* 0x000fe40000004100 */
[----:B------:R-:W-:Y:S01]  /*ba90*/  FFMA.FTZ R38, R38, R54, R51 ;  /* 0x0000003626267223 */ /* 0x000fe20000010033 */
[----:B------:R-:W-:Y:S02]  /*baa0*/  HADD2.F32 R48, -RZ, R48.H0_H0 ;  /* 0x20000030ff307230 */ /* 0x000fe40000004100 */
[----:B------:R-:W-:Y:S01]  /*bab0*/  FMUL.FTZ R42, R42, R40 ;  /* 0x000000282a2a7220 */ /* 0x000fe20000410000 */
[----:B------:R-:W-:-:S02]  /*bac0*/  HADD2.F32 R11, -RZ, R7.H0_H0 ;  /* 0x20000007ff0b7230 */ /* 0x000fc40000004100 */
[----:B------:R-:W-:Y:S01]  /*bad0*/  FFMA.FTZ R52, R5, R40, -R52 ;  /* 0x0000002805347223 */ /* 0x000fe20000010834 */
[C---:B------:R-:W-:Y:S01]  /*bae0*/  FMUL.FTZ R40, R43.reuse, R50 ;  /* 0x000000322b287220 */ /* 0x040fe20000410000 */
[-C--:B------:R-:W-:Y:S01]  /*baf0*/  FMUL.FTZ R43, R43, R48.reuse ;  /* 0x000000302b2b7220 */ /* 0x080fe20000410000 */
[----:B------:R-:W-:Y:S02]  /*bb00*/  HADD2.F32 R7, -RZ, R7.H1_H1 ;  /* 0x30000007ff077230 */ /* 0x000fe40000004100 */
[----:B------:R-:W-:Y:S01]  /*bb10*/  FFMA.FTZ R42, R5, R41, R42 ;  /* 0x00000029052a7223 */ /* 0x000fe2000001002a */
[----:B------:R-:W-:Y:S01]  /*bb20*/  FFMA.FTZ R40, R11, R48, -R40 ;  /* 0x000000300b287223 */ /* 0x000fe20000010828 */
[----:B------:R-:W-:Y:S02]  /*bb30*/  HADD2.F32 R24, -RZ, R24.H1_H1 ;  /* 0x30000018ff187230 */ /* 0x000fe40000004100 */
[----:B------:R-:W-:Y:S01]  /*bb40*/  FMUL.FTZ R54, R31, R10 ;  /* 0x0000000a1f367220 */ /* 0x000fe20000410000 */
[----:B------:R-:W-:Y:S01]  /*bb50*/  FFMA.FTZ R43, R11, R50, R43 ;  /* 0x000000320b2b7223 */ /* 0x000fe2000001002b */
[----:B------:R-:W-:Y:S01]  /*bb60*/  FMUL.FTZ R48, R31, R30 ;  /* 0x0000001e1f307220 */ /* 0x000fe20000410000 */
[----:B------:R-:W-:-:S02]  /*bb70*/  HADD2.F32 R26, -RZ, R26.H1_H1 ;  /* 0x3000001aff1a7230 */ /* 0x000fc40000004100 */
[C---:B------:R-:W-:Y:S01]  /*bb80*/  FFMA.FTZ R39, R7.reuse, R30, -R54 ;  /* 0x0000001e07277223 */ /* 0x040fe20000010836 */
[----:B------:R-:W-:Y:S02]  /*bb90*/  HADD2.F32 R5, -RZ, R28.H0_H0 ;  /* 0x2000001cff057230 */ /* 0x000fe40000004100 */
[----:B------:R-:W-:Y:S01]  /*bba0*/  FFMA.FTZ R48, R7, R10, R48 ;  /* 0x0000000a07307223 */ /* 0x000fe20000010030 */
[----:B------:R-:W-:Y:S02]  /*bbb0*/  HADD2.F32 R11, -RZ, R9.H0_H0 ;  /* 0x20000009ff0b7230 */ /* 0x000fe40000004100 */
[C---:B------:R-:W-:Y:S01]  /*bbc0*/  FMUL.FTZ R7, R24.reuse, R29 ;  /* 0x0000001d18077220 */ /* 0x040fe20000410000 */
[----:B------:R-:W-:Y:S02]  /*bbd0*/  HADD2.F32 R9, -RZ, R8.H0_H0 ;  /* 0x20000008ff097230 */ /* 0x000fe40000004100 */
[----:B------:R-:W-:Y:S01]  /*bbe0*/  FMUL.FTZ R24, R24, R5 ;  /* 0x0000000518187220 */ /* 0x000fe20000410000 */
[----:B------:R-:W-:-:S02]  /*bbf0*/  HADD2.F32 R4, -RZ, R4.H1_H1 ;  /* 0x30000004ff047230 */ /* 0x000fc40000004100 */
[C---:B------:R-:W-:Y:S01]  /*bc00*/  FMUL.FTZ R31, R26.reuse, R11 ;  /* 0x0000000b1a1f7220 */ /* 0x040fe20000410000 */
        /* <DEDUP_REMOVED lines=16> */
.L_x_11517:
[----:B------:R-:W-:Y:S05]  /*bd10*/  BSYNC B1 ;  /* 0x0000000000017941 */ /* 0x000fea0003800000 */
.L_x_11516:
[----:B------:R-:W-:Y:S05]  /*bd20*/  @P2 BRA `(.L_x_11498) ;  /* 0x0000000400b42947 */ /* 0x000fea0003800000 */
[----:B01----:R-:W2:Y:S04]  /*bd30*/  LDL.64 R4, [R1+0x18] ;  /* 0x0000180001047983 */ /* 0x003ea80000100a00 */
[----:B------:R-:W3:Y:S01]  /*bd40*/  LDL R0, [R1+0x50] ;  /* 0x0000500001007983 */ /* 0x000ee20000100800 */
[----:B--2---:R-:W-:-:S03]  /*bd50*/  IMAD.MOV.U32 R6, RZ, RZ, R4 ;  /* 0x000000ffff067224 */ /* 0x004fc600078e0004 */
[----:B------:R-:W2:Y:S01]  /*bd60*/  LDL R4, [R1+0x38] ;  /* 0x0000380001047983 */ /* 0x000ea20000100800 */
[----:B------:R-:W-:Y:S02]  /*bd70*/  IMAD.MOV.U32 R7, RZ, RZ, R5 ;  /* 0x000000ffff077224 */ /* 0x000fe400078e0005 */
[----:B---3--:R-:W-:-:S05]  /*bd80*/  IMAD.IADD R0, R6, 0x1, R0 ;  /* 0x0000000106007824 */ /* 0x008fca00078e0200 */
[----:B------:R-:W-:Y:S02]  /*bd90*/  SHF.R.S32.HI R5, RZ, 0x1f, R0 ;  /* 0x0000001fff057819 */ /* 0x000fe40000011400 */
[--C-:B------:R-:W-:Y:S01]  /*bda0*/  SHF.R.U64 R20, R32, 0x10, R33.reuse ;  /* 0x0000001020147819 */ /* 0x100fe20000001221 */
[----:B------:R-:W-:Y:S01]  /*bdb0*/  HADD2.F32 R31, -RZ, R45.H1_H1 ;  /* 0x3000002dff1f7230 */ /* 0x000fe20000004100 */
[----:B------:R-:W-:Y:S01]  /*bdc0*/  SHF.R.U32.HI R36, RZ, 0x10, R33 ;  /* 0x00000010ff247819 */ /* 0x000fe20000011621 */
[----:B------:R-:W-:Y:S01]  /*bdd0*/  HADD2.F32 R33, -RZ, R21.H1_H1 ;  /* 0x30000015ff217230 */ /* 0x000fe20000004100 */
[--C-:B------:R-:W-:Y:S02]  /*bde0*/  SHF.R.U32.HI R32, RZ, 0x10, R13.reuse ;  /* 0x00000010ff207819 */ /* 0x100fe4000001160d */
[----:B------:R-:W-:Y:S02]  /*bdf0*/  SHF.R.U64 R24, R12, 0x10, R13 ;  /* 0x000000100c187819 */ /* 0x000fe4000000120d */
[----:B------:R-:W-:Y:S01]  /*be00*/  SHF.R.U64 R12, R34, 0x10, R35 ;  /* 0x00000010220c7819 */ /* 0x000fe20000001223 */
[----:B------:R-:W-:Y:S01]  /*be10*/  HADD2.F32 R34, -RZ, R32.H0_H0 ;  /* 0x20000020ff227230 */ /* 0x000fe20000004100 */
[----:B------:R-:W-:-:S02]  /*be20*/  SHF.R.U64 R13, R14, 0x10, R15 ;  /* 0x000000100e0d7819 */ /* 0x000fc4000000120f */
[----:B------:R-:W-:Y:S02]  /*be30*/  SHF.R.U32.HI R41, RZ, 0x10, R35 ;  /* 0x00000010ff297819 */ /* 0x000fe40000011623 */
[----:B------:R-:W-:Y:S01]  /*be40*/  SHF.R.U32.HI R39, RZ, 0x10, R15 ;  /* 0x00000010ff277819 */ /* 0x000fe2000001160f */
[----:B------:R-:W-:Y:S02]  /*be50*/  HADD2.F32 R32, -RZ, R21.H0_H0 ;  /* 0x20000015ff207230 */ /* 0x000fe40000004100 */
[----:B------:R-:W-:Y:S01]  /*be60*/  HADD2.F32 R13, -RZ, R13.H0_H0 ;  /* 0x2000000dff0d7230 */ /* 0x000fe20000004100 */
[----:B--2---:R-:W-:Y:S02]  /*be70*/  LEA.HI R3, R3, R4, RZ, 0x1d ;  /* 0x0000000403037211 */ /* 0x004fe400078fe8ff */
[CC--:B------:R-:W-:Y:S02]  /*be80*/  LEA.HI R4, R5.reuse, R0.reuse, RZ, 0x5 ;  /* 0x0000000005047211 */ /* 0x0c0fe400078f28ff */
[----:B------:R-:W-:-:S02]  /*be90*/  LEA.HI R5, R5, R0, RZ, 0x3 ;  /* 0x0000000005057211 */ /* 0x000fc400078f18ff */
[----:B------:R-:W-:Y:S02]  /*bea0*/  SHF.R.S32.HI R0, RZ, 0x1f, R3 ;  /* 0x0000001fff007819 */ /* 0x000fe40000011403 */
[----:B------:R-:W-:Y:S02]  /*beb0*/  SHF.R.S32.HI R4, RZ, 0x5, R4 ;  /* 0x00000005ff047819 */ /* 0x000fe40000011404 */
[----:B------:R-:W-:Y:S01]  /*bec0*/  LEA.HI R0, R0, R3, RZ, 0x2 ;  /* 0x0000000300007211 */ /* 0x000fe200078f10ff */
[----:B------:R-:W-:Y:S02]  /*bed0*/  IMAD.SHL.U32 R3, R3, 0x8, RZ ;  /* 0x0000000803037824 */ /* 0x000fe400078e00ff */
[----:B-----5:R-:W-:Y:S01]  /*bee0*/  IMAD R6, R4, 0x1800, R70 ;  /* 0x0000180004067824 */ /* 0x020fe200078e0246 */
[----:B------:R-:W-:Y:S02]  /*bef0*/  SHF.R.S32.HI R4, RZ, 0x2, R0 ;  /* 0x00000002ff047819 */ /* 0x000fe40000011400 */
[----:B------:R-:W-:-:S02]  /*bf00*/  LOP3.LUT R3, R71, 0x18, R3, 0xf8, !PT ;  /* 0x0000001847037812 */ /* 0x000fc400078ef803 */
[----:B------:R-:W-:Y:S01]  /*bf10*/  LOP3.LUT R5, R71, 0x18, R5, 0xf8, !PT ;  /* 0x0000001847057812 */ /* 0x000fe200078ef805 */
[----:B------:R-:W-:Y:S01]  /*bf20*/  IMAD R8, R4, 0x1800, R70 ;  /* 0x0000180004087824 */ /* 0x000fe200078e0246 */
[-C--:B------:R-:W-:Y:S02]  /*bf30*/  LOP3.LUT R3, R3, R69.reuse, RZ, 0x3c, !PT ;  /* 0x0000004503037212 */ /* 0x080fe400078e3cff */
[----:B------:R-:W-:-:S03]  /*bf40*/  LOP3.LUT R5, R5, R69, RZ, 0x3c, !PT ;  /* 0x0000004505057212 */ /* 0x000fc600078e3cff */
        /* <DEDUP_REMOVED lines=10> */
[-C--:B------:R-:W-:Y:S01]  /*bff0*/  FMUL.FTZ R37, R27, R31.reuse ;  /* 0x0000001f1b257220 */ /* 0x080fe20000410000 */
[----:B------:R-:W-:Y:S02]  /*c000*/  HADD2.F32 R15, -RZ, R5.H1_H1 ;  /* 0x30000005ff0f7230 */ /* 0x000fe40000004100 */
[----:B------:R-:W-:Y:S02]  /*c010*/  HADD2.F32 R27, -RZ, R36.H0_H0 ;  /* 0x20000024ff1b7230 */ /* 0x000fe40000004100 */
[----:B------:R-:W-:Y:S01]  /*c020*/  FFMA.FTZ R35, R14, R31, -R35 ;  /* 0x0000001f0e237223 */ /* 0x000fe20000010823 */
[----:B------:R-:W-:Y:S02]  /*c030*/  HADD2.F32 R9, -RZ, R8.H0_H0 ;  /* 0x20000008ff097230 */ /* 0x000fe40000004100 */
[----:B------:R-:W-:Y:S01]  /*c040*/  FMUL.FTZ R36, R28, R34 ;  /* 0x000000221c247220 */ /* 0x000fe20000410000 */
[----:B------:R-:W-:Y:S01]  /*c050*/  FFMA.FTZ R37, R14, R33, R37 ;  /* 0x000000210e257223 */ /* 0x000fe20000010025 */
[----:B------:R-:W-:-:S02]  /*c060*/  HADD2.F32 R14, -RZ, R45.H0_H0 ;  /* 0x2000002dff0e7230 */ /* 0x000fc40000004100 */
[-C--:B------:R-:W-:Y:S01]  /*c070*/  FMUL.FTZ R40, R28, R27.reuse ;  /* 0x0000001b1c287220 */ /* 0x080fe20000410000 */
[----:B------:R-:W-:Y:S01]  /*c080*/  FFMA.FTZ R38, R15, R27, -R36 ;  /* 0x0000001b0f267223 */ /* 0x000fe20000010824 */
[----:B------:R-:W-:Y:S02]  /*c090*/  HADD2.F32 R5, -RZ, R4.H0_H0 ;  /* 0x20000004ff057230 */ /* 0x000fe40000004100 */
[C---:B------:R-:W-:Y:S01]  /*c0a0*/  FMUL.FTZ R36, R9.reuse, R32 ;  /* 0x0000002009247220 */ /* 0x040fe20000410000 */
[----:B------:R-:W-:Y:S01]  /*c0b0*/  FMUL.FTZ R9, R9, R14 ;  /* 0x0000000e09097220 */ /* 0x000fe20000410000 */
[----:B------:R-:W-:Y:S02]  /*c0c0*/  HADD2.F32 R29, -RZ, R10.H0_H0 ;  /* 0x2000000aff1d7230 */ /* 0x000fe40000004100 */
[----:B------:R-:W-:Y:S02]  /*c0d0*/  HADD2.F32 R28, -RZ, R44.H0_H0 ;  /* 0x2000002cff1c7230 */ /* 0x000fe40000004100 */
[----:B------:R-:W-:Y:S01]  /*c0e0*/  FFMA.FTZ R40, R15, R34, R40 ;  /* 0x000000220f287223 */ /* 0x000fe20000010028 */
[C---:B------:R-:W-:Y:S01]  /*c0f0*/  FFMA.FTZ R36, R5.reuse, R14, -R36 ;  /* 0x0000000e05247223 */ /* 0x040fe20000010824 */
[----:B------:R-:W-:Y:S01]  /*c100*/  FFMA.FTZ R15, R5, R32, R9 ;  /* 0x00000020050f7223 */ /* 0x000fe20000010009 */
[----:B------:R-:W-:-:S02]  /*c110*/  HADD2.F32 R25, -RZ, R6.H0_H0 ;  /* 0x20000006ff197230 */ /* 0x000fc40000004100 */
[C---:B------:R-:W-:Y:S01]  /*c120*/  FMUL.FTZ R32, R29.reuse, R28 ;  /* 0x0000001c1d207220 */ /* 0x040fe20000410000 */
[----:B------:R-:W-:Y:S02]  /*c130*/  HADD2.F32 R30, -RZ, R11.H0_H0 ;  /* 0x2000000bff1e7230 */ /* 0x000fe40000004100 */
[----:B------:R-:W-:Y:S02]  /*c140*/  HADD2.F32 R14, -RZ, R46.H0_H0 ;  /* 0x2000002eff0e7230 */ /* 0x000fe40000004100 */
[----:B------:R-:W-:Y:S02]  /*c150*/  HADD2.F32 R9, -RZ, R44.H1_H1 ;  /* 0x3000002cff097230 */ /* 0x000fe40000004100 */
        /* <DEDUP_REMOVED lines=8> */
[----:B------:R-:W-:Y:S02]  /*c1e0*/  HADD2.F32 R14, -RZ, R41.H0_H0 ;  /* 0x20000029ff0e7230 */ /* 0x000fe40000004100 */
[----:B------:R-:W-:Y:S01]  /*c1f0*/  FFMA.FTZ R34, R25, R28, R34 ;  /* 0x0000001c19227223 */ /* 0x000fe20000010022 */
[C---:B------:R-:W-:Y:S01]  /*c200*/  FFMA.FTZ R28, R26.reuse, R5, -R21 ;  /* 0x000000051a1c7223 */ /* 0x040fe20000010815 */
[----:B------:R-:W-:Y:S01]  /*c210*/  FFMA.FTZ R30, R26, R9, R30 ;  /* 0x000000091a1e7223 */ /* 0x000fe2000001001e */
[----:B------:R-:W-:-:S02]  /*c220*/  HADD2.F32 R7, -RZ, R7.H1_H1 ;  /* 0x30000007ff077230 */ /* 0x000fc40000004100 */
[C---:B------:R-:W-:Y:S01]  /*c230*/  FMUL.FTZ R42, R11.reuse, R32 ;  /* 0x000000200b2a7220 */ /* 0x040fe20000410000 */
[----:B------:R-:W-:Y:S01]  /*c240*/  FMUL.FTZ R26, R11, R14 ;  /* 0x0000000e0b1a7220 */ /* 0x000fe20000410000 */
[----:B------:R-:W-:Y:S02]  /*c250*/  HADD2.F32 R8, -RZ, R8.H1_H1 ;  /* 0x30000008ff087230 */ /* 0x000fe40000004100 */
[----:B------:R-:W-:Y:S02]  /*c260*/  HADD2.F32 R10, -RZ, R10.H1_H1 ;  /* 0x3000000aff0a7230 */ /* 0x000fe40000004100 */
[----:B------:R-:W-:Y:S02]  /*c270*/  HADD2.F32 R11, -RZ, R24.H0_H0 ;  /* 0x20000018ff0b7230 */ /* 0x000fe40000004100 */
[----:B------:R-:W-:Y:S02]  /*c280*/  HADD2.F32 R5, -RZ, R20.H0_H0 ;  /* 0x20000014ff057230 */ /* 0x000fe40000004100 */
        /* <DEDUP_REMOVED lines=23> */
.L_x_11498:
[----:B------:R-:W-:Y:S05]  /*c400*/  BSYNC B0 ;  /* 0x0000000000007941 */ /* 0x000fea0003800000 */
.L_x_11491:
        /* <DEDUP_REMOVED lines=8> */
.L_x_11489:
[----:B0--3--:R-:W-:-:S05]  /*c490*/  IMAD.U32 R0, RZ, RZ, UR39 ;  /* 0x00000027ff007e24 */ /* 0x009fca000f8e00ff */
[----:B------:R-:W-:-:S13]  /*c4a0*/  ISETP.NE.AND P0, PT, R0, 0x3, PT ;  /* 0x000000030000780c */ /* 0x000fda0003f05270 */
[----:B------:R-:W-:Y:S05]  /*c4b0*/  @!P0 BRA `(.L_x_11518) ;  /* 0x0000000000048947 */ /* 0x000fea0003800000 */
[----:B------:R-:W-:Y:S01]  /*c4c0*/  BPT.TRAP 0x1 ;  /* 0x000000040000795c */ /* 0x000fe20000300000 */
.L_x_11518:
[----:B------:R-:W-:Y:S01]  /*c4d0*/  IMAD R0, R17, 0x8, R2 ;  /* 0x0000000811007824 */ /* 0x000fe200078e0202 */
[----:B--2-4-:R-:W-:-:S04]  /*c4e0*/  SHF.L.U32 R5, R23, 0x1f, RZ ;  /* 0x0000001f17057819 */ /* 0x014fc800000006ff */
[----:B------:R0:W2:Y:S01]  /*c4f0*/  SYNCS.PHASECHK.TRANS64.TRYWAIT P1, [R0+URZ+0x2d830], R5 ;  /* 0x02d83005000075a7 */ /* 0x0000a2000802017f */
[----:B------:R-:W-:Y:S05]  /*c500*/  @!P0 BRA `(.L_x_11519) ;  /* 0x0000000000048947 */ /* 0x000fea0003800000 */
[----:B------:R-:W-:Y:S01]  /*c510*/  BPT.TRAP 0x1 ;  /* 0x000000040000795c */ /* 0x000fe20000300000 */
.L_x_11519:
[----:B-1----:R-:W-:Y:S01]  /*c520*/  VIADD R3, R2, 0x15400 ;  /* 0x0001540002037836 */ /* 0x002fe20000000000 */
[----:B------:R-:W-:Y:S01]  /*c530*/  LOP3.LUT R148, R148, 0x10000, RZ, 0xfc, !PT ;  /* 0x0001000094947812 */ /* 0x000fe200078efcff */
[----:B------:R-:W-:-:S03]  /*c540*/  IMAD.MOV.U32 R149, RZ, RZ, -0x7fffffe0 ;  /* 0x80000020ff957424 */ /* 0x000fc600078e00ff */
[----:B------:R-:W-:-:S04]  /*c550*/  SHF.R.U32.HI R3, RZ, 0x4, R3 ;  /* 0x00000004ff037819 */ /* 0x000fc80000011603 */
[----:B------:R-:W-:-:S04]  /*c560*/  LOP3.LUT R3, R3, 0x3fff, RZ, 0xc0, !PT ;  /* 0x00003fff03037812 */ /* 0x000fc800078ec0ff */
[----:B------:R-:W-:-:S05]  /*c570*/  LOP3.LUT R3, R3, 0x10000, RZ, 0xfc, !PT ;  /* 0x0001000003037812 */ /* 0x000fca00078efcff */
[----:B------:R1:W-:Y:S01]  /*c580*/  STL [R1+0x14], R3 ;  /* 0x0000140301007387 */ /* 0x0003e20000100800 */
[----:B--2---:R-:W-:Y:S05]  /*c590*/  @P1 BRA `(.L_x_11520) ;  /* 0x0000000000081947 */ /* 0x004fea0003800000 */
[----:B------:R-:W2:Y:S02]  /*c5a0*/  SYNCS.PHASECHK.TRANS64.TRYWAIT P1, [R0+URZ+0x2d830], R5 ;  /* 0x02d83005000075a7 */ /* 0x000ea4000802017f */
[----:B--2---:R-:W-:Y:S05]  /*c5b0*/  @!P1 BRA `(.L_x_11521) ;  /* 0x0000018c00089947 */ /* 0x004fea0003800000 */
.L_x_11520:
[----:B-1----:R-:W3:Y:S01]  /*c5c0*/  LDL R3, [R1+0x14] ;  /* 0x0000140001037983 */ /* 0x002ee20000100800 */
[----:B0-2---:R-:W-:Y:S01]  /*c5d0*/  IMAD.MOV.U32 R5, RZ, RZ, -0x7fffffe0 ;  /* 0x80000020ff057424 */ /* 0x005fe200078e00ff */
[----:B------:R-:W-:Y:S05]  /*c5e0*/  WARPSYNC.ALL ;  /* 0x0000000000007948 */ /* 0x000fea0003800000 */
[C---:B------:R-:W-:Y:S01]  /*c5f0*/  R2UR UR4, R148.reuse ;  /* 0x00000000940472ca */ /* 0x040fe200000e0000 */
[----:B-----5:R-:W-:Y:S01]  /*c600*/  WARPGROUP.ARRIVE ;  /* 0x00000000000079c5 */ /* 0x020fe20000000000 */
[----:B------:R-:W-:Y:S01]  /*c610*/  R2UR UR5, R149 ;  /* 0x00000000950572ca */ /* 0x000fe200000e0000 */
[----:B------:R-:W-:Y:S01]  /*c620*/  IMAD.MOV.U32 R7, RZ, RZ, -0x7fffffe0 ;  /* 0x80000020ff077424 */ /* 0x000fe200078e00ff */
[----:B------:R-:W-:Y:S01]  /*c630*/  R2UR UR7, R5 ;  /* 0x00000000050772ca */ /* 0x000fe200000e0000 */
[----:B------:R-:W-:-:S02]  /*c640*/  VIADD R8, R148, 0x2 ;  /* 0x0000000294087836 */ /* 0x000fc40000000000 */
[----:B------:R-:W-:Y:S02]  /*c650*/  IMAD.MOV.U32 R9, RZ, RZ, -0x7fffffe0 ;  /* 0x80000020ff097424 */ /* 0x000fe400078e00ff */
[C---:B------:R-:W-:Y:S02]  /*c660*/  VIADD R156, R148.reuse, 0x300 ;  /* 0x00000300949c7836 */ /* 0x040fe40000000000 */
[----:B------:R-:W-:Y:S01]  /*c670*/  IMAD.MOV.U32 R157, RZ, RZ, -0x7fffffe0 ;  /* 0x80000020ff9d7424 */ /* 0x000fe200078e00ff */
[----:B------:R0:W-:Y:S01]  /*c680*/  STL.64 [R1], R8 ;  /* 0x0000000801007387 */ /* 0x0001e20000100a00 */
[C---:B------:R-:W-:Y:S02]  /*c690*/  VIADD R154, R148.reuse, 0x302 ;  /* 0x00000302949a7836 */ /* 0x040fe40000000000 */
[----:B------:R-:W-:Y:S02]  /*c6a0*/  IMAD.MOV.U32 R155, RZ, RZ, -0x7fffffe0 ;  /* 0x80000020ff9b7424 */ /* 0x000fe400078e00ff */
[----:B------:R-:W-:-:S02]  /*c6b0*/  VIADD R152, R148, 0x600 ;  /* 0x0000060094987836 */ /* 0x000fc40000000000 */
[----:B------:R-:W-:Y:S02]  /*c6c0*/  IMAD.MOV.U32 R153, RZ, RZ, -0x7fffffe0 ;  /* 0x80000020ff997424 */ /* 0x000fe400078e00ff */
[----:B------:R-:W-:Y:S02]  /*c6d0*/  IMAD.MOV.U32 R5, RZ, RZ, -0x7fffffe0 ;  /* 0x80000020ff057424 */ /* 0x000fe400078e00ff */
[----:B------:R-:W-:Y:S02]  /*c6e0*/  VIADD R150, R148, 0x602 ;  /* 0x0000060294967836 */ /* 0x000fe40000000000 */
[----:B------:R-:W-:Y:S02]  /*c6f0*/  IMAD.MOV.U32 R151, RZ, RZ, -0x7fffffe0 ;  /* 0x80000020ff977424 */ /* 0x000fe400078e00ff */
[----:B---3--:R-:W-:-:S04]  /*c700*/  IMAD R4, R17, 0x600, R3 ;  /* 0x0000060011047824 */ /* 0x008fc800078e0203 */
[C---:B------:R-:W-:Y:S01]  /*c710*/  VIADD R6, R4.reuse, 0x2 ;  /* 0x0000000204067836 */ /* 0x040fe20000000000 */
[----:B------:R-:W-:-:S13]  /*c720*/  R2UR UR6, R4 ;  /* 0x00000000040672ca */ /* 0x000fda00000e0000 */
[----:B------:R-:W-:Y:S01]  /*c730*/  HGMMA.64x128x16.F32 R24, gdesc[UR4], RZ, !UPT, gsb0 ;  /* 0x01e00000041879f0 */ /* 0x000fe2000c0008ff */
        /* <DEDUP_REMOVED lines=22> */
[----:B------:R-:W-:Y:S01]  /*c8a0*/  R2UR UR4, R154 ;  /* 0x000000009a0472ca */ /* 0x000fe200000e0000 */
[----:B------:R-:W-:Y:S01]  /*c8b0*/  VIADD R4, R4, 0x402 ;  /* 0x0000040204047836 */ /* 0x000fe20000000000 */
        /* <DEDUP_REMOVED lines=19> */
[----:B0-----:R-:W-:Y:S05]  /*c9f0*/  @!P0 BRA `(.L_x_11522) ;  /* 0x0000000000048947 */ /* 0x001fea0003800000 */
[----:B------:R-:W-:Y:S01]  /*ca00*/  BPT.TRAP 0x1 ;  /* 0x000000040000795c */ /* 0x000fe20000300000 */
.L_x_11522:
[----:B------:R-:W2:Y:S01]  /*ca10*/  LDL R5, [R1+0x68] ;  /* 0x0000680001057983 */ /* 0x000ea20000100800 */
[----:B------:R-:W0:Y:S03]  /*ca20*/  LDC R89, c[0x0][0x448] ;  /* 0x00011200ff597b82 */ /* 0x000e260000000800 */
[----:B------:R-:W2:Y:S01]  /*ca30*/  LDL R88, [R1+0x30] ;  /* 0x0000300001587983 */ /* 0x000ea20000100800 */
[----:B------:R-:W-:Y:S01]  /*ca40*/  IMAD.MOV.U32 R8, RZ, RZ, -0x80 ;  /* 0xffffff80ff087424 */ /* 0x000fe200078e00ff */
[----:B------:R-:W-:Y:S01]  /*ca50*/  ULDC.64 UR6, c[0x0][0x9e0] ;  /* 0x0002780000067ab9 */ /* 0x000fe20000000a00 */
[----:B------:R-:W-:Y:S01]  /*ca60*/  LOP3.LUT R16, R16, 0xffffffdf, RZ, 0xc0, !PT ;  /* 0xffffffdf10107812 */ /* 0x000fe200078ec0ff */
[----:B------:R-:W-:Y:S01]  /*ca70*/  UISETP.GE.AND UP0, UPT, UR7, 0x1, UPT ;  /* 0x000000010700788c */ /* 0x000fe2000bf06270 */
[----:B------:R-:W-:Y:S01]  /*ca80*/  IMAD R8, R97, R8, 0x80 ;  /* 0x0000008061087424 */ /* 0x000fe200078e0208 */
[----:B------:R-:W-:Y:S01]  /*ca90*/  ULDC UR50, c[0x0][0x9dc] ;  /* 0x0002770000327ab9 */ /* 0x000fe20000000800 */
[----:B------:R-:W-:Y:S01]  /*caa0*/  VIADD R0, R0, 0x2d840 ;  /* 0x0002d84000007836 */ /* 0x000fe20000000000 */
[----:B------:R-:W-:-:S02]  /*cab0*/  ULOP3.LUT UR4, URZ, UR50, URZ, 0x33, !UPT ;  /* 0x000000323f047292 */ /* 0x000fc4000f8e333f */
[----:B------:R-:W-:-:S04]  /*cac0*/  IADD3 R6, -R142, 0x1, R8 ;  /* 0x000000018e067810 */ /* 0x000fc80007ffe108 */
[----:B------:R-:W-:-:S05]  /*cad0*/  IADD3 R6, -R140, R6, R143 ;  /* 0x000000068c067210 */ /* 0x000fca0007ffe18f */
[C---:B------:R-:W-:Y:S01]  /*cae0*/  VIADD R7, R6.reuse, UR6 ;  /* 0x0000000606077c36 */ /* 0x040fe20008000000 */
[----:B0-----:R-:W-:Y:S01]  /*caf0*/  ISETP.NE.AND P1, PT, R89, 0x1, PT ;  /* 0x000000015900780c */ /* 0x001fe20003f25270 */
[----:B------:R-:W-:-:S12]  /*cb00*/  VIADD R6, R6, UR4 ;  /* 0x0000000406067c36 */ /* 0x000fd80008000000 */
[----:B------:R-:W0:Y:S01]  /*cb10*/  @P1 LDC R4, c[0x0][0x44c] ;  /* 0x00011300ff041b82 */ /* 0x000e220000000800 */
[----:B------:R-:W-:-:S07]  /*cb20*/  @P1 LOP3.LUT R16, R16, 0x20, RZ, 0xfc, !PT ;  /* 0x0000002010101812 */ /* 0x000fce00078efcff */
[----:B------:R-:W1:Y:S01]  /*cb30*/  @P1 LDC R3, c[0x0][0x450] ;  /* 0x00011400ff031b82 */ /* 0x000e620000000800 */
[----:B--2---:R-:W-:Y:S01]  /*cb40*/  IMAD.IADD R9, R5, 0x1, R88 ;  /* 0x0000000105097824 */ /* 0x004fe200078e0258 */
[----:B------:R-:W-:-:S03]  /*cb50*/  IADD3 R5, -R142, R143, R8 ;  /* 0x0000008f8e057210 */ /* 0x000fc60007ffe108 */
[----:B0-----:R-:W-:-:S05]  /*cb60*/  @P1 IMAD.HI.U32 R4, R9, R4, RZ ;  /* 0x0000000409041227 */ /* 0x001fca00078e00ff */
[----:B-1----:R-:W-:Y:S01]  /*cb70*/  @P1 SHF.R.U32.HI R9, RZ, R3, R4 ;  /* 0x00000003ff091219 */ /* 0x002fe20000011604 */
[----:B------:R-:W-:Y:S01]  /*cb80*/  IMAD.U32 R3, RZ, RZ, UR38 ;  /* 0x00000026ff037e24 */ /* 0x000fe2000f8e00ff */
[----:B------:R-:W-:Y:S02]  /*cb90*/  PLOP3.LUT P1, PT, PT, PT, UP0, 0x40, 0x0 ;  /* 0x000000000000781c */ /* 0x000fe40003f2e808 */
[----:B------:R-:W-:Y:S01]  /*cba0*/  LEA R4, R97, 0xffffff80, 0x7 ;  /* 0xffffff8061047811 */ /* 0x000fe200078e38ff */
[----:B------:R-:W0:Y:S01]  /*cbb0*/  SHFL.IDX PT, R10, R9, RZ, 0x1c1f ;  /* 0x001c1fff090a7589 */ /* 0x000e2200000e0000 */
[----:B------:R-:W-:-:S04]  /*cbc0*/  PRMT R0, R3, 0x654, R0 ;  /* 0x0000065403007816 */ /* 0x000fc80000000000 */
[----:B------:R1:W-:Y:S01]  /*cbd0*/  SYNCS.ARRIVE.TRANS64.RED.A1T0 RZ, [R0+URZ], RZ ;  /* 0x000000ff00ff79a7 */ /* 0x0003e2000810043f */
[----:B0-----:R-:W-:Y:S01]  /*cbe0*/  VIADDMNMX R3, R10, R7, R5, PT ;  /* 0x000000070a037246 */ /* 0x001fe20003800105 */
[----:B-1----:R-:W-:-:S03]  /*cbf0*/  IMAD.IADD R0, R6, 0x1, R10 ;  /* 0x0000000106007824 */ /* 0x002fc600078e020a */
[----:B------:R-:W-:Y:S05]  /*cc00*/  @P1 BRA `(.L_x_11523) ;  /* 0x0000000000581947 */ /* 0x000fea0003800000 */
[----:B------:R-:W-:Y:S01]  /*cc10*/  IADD3 R10, -R140, R143, R10 ;  /* 0x0000008f8c0a7210 */ /* 0x000fe20007ffe10a */
[----:B------:R-:W-:Y:S03]  /*cc20*/  BSSY B0, `(.L_x_11524) ;  /* 0x0000010000007945 */ /* 0x000fe60003800000 */
[----:B------:R-:W-:-:S13]  /*cc30*/  ISETP.GT.AND P1, PT, R10, -0x1, PT ;  /* 0xffffffff0a00780c */ /* 0x000fda0003f24270 */
[----:B------:R-:W-:Y:S05]  /*cc40*/  @P1 BRA `(.L_x_11525) ;  /* 0x0000000000201947 */ /* 0x000fea0003800000 */
[----:B------:R-:W-:Y:S01]  /*cc50*/  UISETP.NE.AND UP1, UPT, UR7, 0x1, UPT ;  /* 0x000000010700788c */ /* 0x000fe2000bf25270 */
[----:B------:R-:W-:-:S05]  /*cc60*/  LOP3.LUT R10, RZ, R10, RZ, 0x33, !PT ;  /* 0x0000000aff0a7212 */ /* 0x000fca00078e33ff */
[----:B------:R-:W-:-:S05]  /*cc70*/  PLOP3.LUT P1, PT, PT, PT, UP1, 0x80, 0x0 ;  /* 0x000000000000781c */ /* 0x000fca0003f2f018 */
[----:B------:R-:W-:-:S08]  /*cc80*/  @UP1 ULDC.64 UR4, c[0x0][0x9e8] ;  /* 0x00027a0000041ab9 */ /* 0x000fd00000000a00 */
[----:B------:R-:W-:-:S05]  /*cc90*/  @P1 IMAD.HI.U32 R11, R10, UR4, RZ ;  /* 0x000000040a0b1c27 */ /* 0x000fca000f8e00ff */
[----:B------:R-:W-:-:S04]  /*cca0*/  @P1 SHF.R.U32.HI R10, RZ, UR5, R11 ;  /* 0x00000005ff0a1c19 */ /* 0x000fc8000801160b */
[----:B------:R-:W-:Y:S01]  /*ccb0*/  LOP3.LUT R10, RZ, R10, RZ, 0x33, !PT ;  /* 0x0000000aff0a7212 */ /* 0x000fe200078e33ff */
[----:B------:R-:W-:Y:S06]  /*ccc0*/  BRA `(.L_x_11526) ;  /* 0x0000000000147947 */ /* 0x000fec0003800000 */
.L_x_11525:
[----:B------:R-:W-:-:S06]  /*ccd0*/  UISETP.NE.AND UP1, UPT, UR7, 0x1, UPT ;  /* 0x000000010700788c */ /* 0x000fcc000bf25270 */
[----:B------:R-:W-:-:S05]  /*cce0*/  PLOP3.LUT P1, PT, PT, PT, UP1, 0x80, 0x0 ;  /* 0x000000000000781c */ /* 0x000fca0003f2f018 */
[----:B------:R-:W-:-:S08]  /*ccf0*/  @UP1 ULDC.64 UR4, c[0x0][0x9e8] ;  /* 0x00027a0000041ab9 */ /* 0x000fd00000000a00 */
[----:B------:R-:W-:-:S05]  /*cd00*/  @P1 IMAD.HI.U32 R11, R10, UR4, RZ ;  /* 0x000000040a0b1c27 */ /* 0x000fca000f8e00ff */
[----:B------:R-:W-:-:S07]  /*cd10*/  @P1 SHF.R.U32.HI R10, RZ, UR5, R11 ;  /* 0x00000005ff0a1c19 */ /* 0x000fce000801160b */
.L_x_11526:
[----:B------:R-:W-:Y:S05]  /*cd20*/  BSYNC B0 ;  /* 0x0000000000007941 */ /* 0x000fea0003800000 */
.L_x_11524:
[----:B------:R-:W-:-:S04]  /*cd30*/  IMAD R10, R10, UR7, -R4 ;  /* 0x000000070a0a7c24 */ /* 0x000fc8000f8e0a04 */
[----:B------:R-:W-:-:S05]  /*cd40*/  IMAD.IADD R10, R10, 0x1, -R142 ;  /* 0x000000010a0a7824 */ /* 0x000fca00078e0a8e */
[----:B------:R-:W-:Y:S02]  /*cd50*/  VIMNMX R0, R0, R10, !PT ;  /* 0x0000000a00007248 */ /* 0x000fe40007fe0100 */
[----:B------:R-:W-:-:S07]  /*cd60*/  VIADDMNMX R3, R10, UR7, R3, PT ;  /* 0x000000070a037c46 */ /* 0x000fce000b800103 */
.L_x_11523:
[C---:B------:R-:W-:Y:S01]  /*cd70*/  ISETP.GE.AND P2, PT, R8.reuse, 0x9, PT ;  /* 0x000000090800780c */ /* 0x040fe20003f46270 */
[----:B------:R-:W0:Y:S01]  /*cd80*/  SHFL.IDX PT, R9, R9, 0x1, 0x1c1f ;  /* 0x003c1f0009097f89 */ /* 0x000e2200000e0000 */
[----:B------:R-:W-:Y:S02]  /*cd90*/  ISETP.GE.AND P1, PT, R8, 0x2, PT ;  /* 0x000000020800780c */ /* 0x000fe40003f26270 */
[----:B------:R-:W-:Y:S02]  /*cda0*/  LOP3.LUT R16, R16, 0xfffffffe, RZ, 0xc0, !PT ;  /* 0xfffffffe10107812 */ /* 0x000fe400078ec0ff */
[----:B------:R-:W-:Y:S02]  /*cdb0*/  ISETP.GT.AND P3, PT, R0, 0x1, !P1 ;  /* 0x000000010000780c */ /* 0x000fe40004f64270 */
[----:B------:R-:W-:Y:S02]  /*cdc0*/  ISETP.GE.AND P4, PT, R8, 0xa, PT ;  /* 0x0000000a0800780c */ /* 0x000fe40003f86270 */
[----:B------:R-:W-:-:S02]  /*cdd0*/  ISETP.LT.OR P3, PT, R3, 0x2, P3 ;  /* 0x000000020300780c */ /* 0x000fc40001f61670 */
[----:B------:R-:W-:Y:S02]  /*cde0*/  ISETP.GE.AND P6, PT, R8, 0x1, PT ;  /* 0x000000010800780c */ /* 0x000fe40003fc6270 */
[----:B------:R-:W-:Y:S02]  /*cdf0*/  @P2 LOP3.LUT R16, R16, 0x1, RZ, 0xfc, !PT ;  /* 0x0000000110102812 */ /* 0x000fe400078efcff */
[----:B------:R-:W-:Y:S02]  /*ce00*/  ISETP.GT.AND P2, PT, R0, 0x8, !P2 ;  /* 0x000000080000780c */ /* 0x000fe40005744270 */
[----:B------:R-:W-:Y:S02]  /*ce10*/  FSEL R25, R25, -INF , !P3 ;  /* 0xff80000019197808 */ /* 0x000fe40005800000 */
[----:B------:R-:W-:Y:S02]  /*ce20*/  ISETP.LT.OR P2, PT, R3, 0x9, P2 ;  /* 0x000000090300780c */ /* 0x000fe40001741670 */
[----:B------:R-:W-:-:S02]  /*ce30*/  ISETP.GE.AND P3, PT, R8, 0x11, PT ;  /* 0x000000110800780c */ /* 0x000fc40003f66270 */
[----:B------:R-:W-:Y:S01]  /*ce40*/  LOP3.LUT R16, R16, 0xfffffffd, RZ, 0xc0, !PT ;  /* 0xfffffffd10107812 */ /* 0x000fe200078ec0ff */
[----:B0-----:R-:W-:Y:S01]  /*ce50*/  IMAD.IADD R6, R6, 0x1, R9 ;  /* 0x0000000106067824 */ /* 0x001fe200078e0209 */
[----:B------:R-:W-:Y:S02]  /*ce60*/  FSEL R28, R28, -INF , !P2 ;  /* 0xff8000001c1c7808 */ /* 0x000fe40005000000 */
[----:B------:R-:W-:Y:S02]  /*ce70*/  ISETP.GT.AND P2, PT, R0, 0x9, !P4 ;  /* 0x000000090000780c */ /* 0x000fe40006744270 */
[----:B------:R-:W-:Y:S02]  /*ce80*/  @P4 LOP3.LUT R16, R16, 0x2, RZ, 0xfc, !PT ;  /* 0x0000000210104812 */ /* 0x000fe400078efcff */
[----:B------:R-:W-:Y:S02]  /*ce90*/  ISETP.LT.OR P2, PT, R3, 0xa, P2 ;  /* 0x0000000a0300780c */ /* 0x000fe40001741670 */
[----:B------:R-:W-:-:S02]  /*cea0*/  LOP3.LUT R16, R16, 0xfffffffb, RZ, 0xc0, !PT ;  /* 0xfffffffb10107812 */ /* 0x000fc400078ec0ff */
[----:B------:R-:W-:Y:S02]  /*ceb0*/  FSEL R29, R29, -INF , !P2 ;  /* 0xff8000001d1d7808 */ /* 0x000fe40005000000 */
[----:B------:R-:W-:Y:S02]  /*cec0*/  @P3 LOP3.LUT R16, R16, 0x4, RZ, 0xfc, !PT ;  /* 0x0000000410103812 */ /* 0x000fe400078efcff */
[----:B------:R-:W-:Y:S02]  /*ced0*/  ISETP.GT.AND P2, PT, R0, 0x10, !P3 ;  /* 0x000000100000780c */ /* 0x000fe40005f44270 */
[----:B------:R-:W-:Y:S02]  /*cee0*/  ISETP.GE.AND P3, PT, R8, 0x12, PT ;  /* 0x000000120800780c */ /* 0x000fe40003f66270 */
[----:B------:R-:W-:Y:S02]  /*cef0*/  ISETP.LT.OR P2, PT, R3, 0x11, P2 ;  /* 0x000000110300780c */ /* 0x000fe40001741670 */
[----:B------:R-:W-:-:S02]  /*cf00*/  LOP3.LUT R16, R16, 0xfdffffff, RZ, 0xc0, !PT ;  /* 0xfdffffff10107812 */ /* 0x000fc400078ec0ff */
[----:B------:R-:W-:Y:S02]  /*cf10*/  FSEL R32, R32, -INF , !P2 ;  /* 0xff80000020207808 */ /* 0x000fe40005000000 */
[----:B------:R-:W-:Y:S02]  /*cf20*/  ISETP.GT.AND P2, PT, R0, 0x11, !P3 ;  /* 0x000000110000780c */ /* 0x000fe40005f44270 */
[----:B------:R-:W-:Y:S02]  /*cf30*/  VIADDMNMX R5, R9, R7, R5, PT ;  /* 0x0000000709057246 */ /* 0x000fe40003800105 */
[----:B------:R-:W-:Y:S02]  /*cf40*/  ISETP.LT.OR P2, PT, R3, 0x12, P2 ;  /* 0x000000120300780c */ /* 0x000fe40001741670 */
[----:B------:R-:W-:Y:S02]  /*cf50*/  @P3 LOP3.LUT R16, R16, 0x2000000, RZ, 0xfc, !PT ;  /* 0x0200000010103812 */ /* 0x000fe400078efcff */
[----:B------:R-:W-:-:S02]  /*cf60*/  ISETP.GE.AND P3, PT, R8, 0x19, PT ;  /* 0x000000190800780c */ /* 0x000fc40003f66270 */
        /* <DEDUP_REMOVED lines=145> */
[----:B------:R-:W-:-:S04]  /*d880*/  ISETP.GT.AND P5, PT, R0, RZ, !P6 ;  /* 0x000000ff0000720c */ /* 0x000fc800077a4270 */
[----:B------:R-:W-:-:S04]  /*d890*/  ISETP.LT.OR P5, PT, R3, 0x1, P5 ;  /* 0x000000010300780c */ /* 0x000fc80002fa1670 */
[----:B------:R-:W-:Y:S02]  /*d8a0*/  FSEL R24, R24, -INF , !P5 ;  /* 0xff80000018187808 */ /* 0x000fe40006800000 */
[----:B------:R-:W-:-:S13]  /*d8b0*/  ISETP.GE.AND P5, PT, R8, 0x7a, PT ;  /* 0x0000007a0800780c */ /* 0x000fda0003fa6270 */
[----:B------:R-:W-:Y:S02]  /*d8c0*/  @P5 LOP3.LUT R16, R16, 0x8000000, RZ, 0xfc, !PT ;  /* 0x0800000010105812 */ /* 0x000fe400078efcff */
[----:B------:R-:W-:-:S04]  /*d8d0*/  ISETP.GT.AND P5, PT, R0, 0x79, !P5 ;  /* 0x000000790000780c */ /* 0x000fc80006fa4270 */
[----:B------:R-:W-:-:S04]  /*d8e0*/  ISETP.LT.OR P5, PT, R3, 0x7a, P5 ;  /* 0x0000007a0300780c */ /* 0x000fc80002fa1670 */
[----:B------:R-:W-:Y:S02]  /*d8f0*/  FSEL R85, R85, -INF , !P5 ;  /* 0xff80000055557808 */ /* 0x000fe40006800000 */
[----:B------:R-:W-:-:S13]  /*d900*/  PLOP3.LUT P5, PT, PT, PT, UP0, 0x40, 0x0 ;  /* 0x000000000000781c */ /* 0x000fda0003fae808 */
        /* <DEDUP_REMOVED lines=9> */
[----:B------:R-:W-:Y:S01]  /*d9a0*/  @P5 IMAD.HI.U32 R3, R0, UR4, RZ ;  /* 0x0000000400035c27 */ /* 0x000fe2000f8e00ff */
[----:B------:R-:W-:-:S13]  /*d9b0*/  PLOP3.LUT P5, PT, PT, PT, UP1, 0x80, 0x0 ;  /* 0x000000000000781c */ /* 0x000fda0003faf018 */
[----:B------:R-:W-:-:S04]  /*d9c0*/  @P5 SHF.R.U32.HI R0, RZ, UR5, R3 ;  /* 0x00000005ff005c19 */ /* 0x000fc80008011603 */
[----:B------:R-:W-:Y:S01]  /*d9d0*/  LOP3.LUT R0, RZ, R0, RZ, 0x33, !PT ;  /* 0x00000000ff007212 */ /* 0x000fe200078e33ff */
[----:B------:R-:W-:Y:S06]  /*d9e0*/  BRA `(.L_x_11530) ;  /* 0x0000000000187947 */ /* 0x000fec0003800000 */
.L_x_11529:
[----:B------:R-:W-:-:S06]  /*d9f0*/  UISETP.NE.AND UP1, UPT, UR7, 0x1, UPT ;  /* 0x000000010700788c */ /* 0x000fcc000bf25270 */
[----:B------:R-:W-:-:S05]  /*da00*/  PLOP3.LUT P5, PT, PT, PT, UP1, 0x80, 0x0 ;  /* 0x000000000000781c */ /* 0x000fca0003faf018 */
[----:B------:R-:W-:-:S08]  /*da10*/  @UP1 ULDC.64 UR4, c[0x0][0x9e8] ;  /* 0x00027a0000041ab9 */ /* 0x000fd00000000a00 */
[----:B------:R-:W-:Y:S01]  /*da20*/  @P5 IMAD.HI.U32 R3, R0, UR4, RZ ;  /* 0x0000000400035c27 */ /* 0x000fe2000f8e00ff */
[----:B------:R-:W-:-:S13]  /*da30*/  PLOP3.LUT P5, PT, PT, PT, UP1, 0x80, 0x0 ;  /* 0x000000000000781c */ /* 0x000fda0003faf018 */
[----:B------:R-:W-:-:S07]  /*da40*/  @P5 SHF.R.U32.HI R0, RZ, UR5, R3 ;  /* 0x00000005ff005c19 */ /* 0x000fce0008011603 */
.L_x_11530:
[----:B------:R-:W-:Y:S05]  /*da50*/  BSYNC B0 ;  /* 0x0000000000007941 */ /* 0x000fea0003800000 */
.L_x_11528:
[----:B------:R-:W-:-:S04]  /*da60*/  IMAD R0, R0, UR7, -R4 ;  /* 0x0000000700007c24 */ /* 0x000fc8000f8e0a04 */
[----:B------:R-:W-:-:S05]  /*da70*/  IMAD.IADD R0, R0, 0x1, -R142 ;  /* 0x0000000100007824 */ /* 0x000fca00078e0a8e */
[----:B------:R-:W-:Y:S02]  /*da80*/  VIMNMX R6, R6, R0, !PT ;  /* 0x0000000006067248 */ /* 0x000fe40007fe0100 */
[----:B------:R-:W-:-:S07]  /*da90*/  VIADDMNMX R5, R0, UR7, R5, PT ;  /* 0x0000000700057c46 */ /* 0x000fce000b800105 */
.L_x_11527:
[----:B------:R-:W-:Y:S01]  /*daa0*/  ISETP.GT.AND P1, PT, R6, 0x1, !P1 ;  /* 0x000000010600780c */ /* 0x000fe20004f24270 */
[----:B------:R-:W2:Y:S01]  /*dab0*/  LDL R90, [R1+0x3c] ;  /* 0x00003c00015a7983 */ /* 0x000ea20000100800 */
[----:B------:R-:W-:Y:S01]  /*dac0*/  LOP3.LUT P5, RZ, R16, 0x4, RZ, 0xc0, !PT ;  /* 0x0000000410ff7812 */ /* 0x000fe200078ac0ff */
[----:B------:R-:W-:Y:S01]  /*dad0*/  ULDC UR51, c[0x0][0x988] ;  /* 0x0002620000337ab9 */ /* 0x000fe20000000800 */
        /* <DEDUP_REMOVED lines=76> */
[----:B------:R-:W-:Y:S01]  /*dfa0*/  ISETP.GT.AND P6, PT, R6, RZ, !P6 ;  /* 0x000000ff0600720c */ /* 0x000fe200077c4270 */
[----:B------:R-:W0:Y:S01]  /*dfb0*/  SHFL.BFLY PT, R3, R0, 0x2, 0x1f ;  /* 0x0c401f0000037f89 */ /* 0x000e2200000e0000 */
[----:B------:R-:W-:Y:S02]  /*dfc0*/  FSEL R50, R50, -INF , !P1 ;  /* 0xff80000032327808 */ /* 0x000fe40004800000 */
[----:B------:R-:W-:Y:S02]  /*dfd0*/  LOP3.LUT P1, RZ, R16, 0x20000, RZ, 0xc0, !PT ;  /* 0x0002000010ff7812 */ /* 0x000fe4000782c0ff */
[----:B------:R-:W-:Y:S02]  /*dfe0*/  ISETP.LT.OR P6, PT, R5, 0x1, P6 ;  /* 0x000000010500780c */ /* 0x000fe400037c1670 */
[----:B------:R-:W-:Y:S02]  /*dff0*/  ISETP.GT.AND P1, PT, R6, 0x31, !P1 ;  /* 0x000000310600780c */ /* 0x000fe40004f24270 */
[----:B------:R-:W-:-:S02]  /*e000*/  FSEL R26, R26, -INF , !P6 ;  /* 0xff8000001a1a7808 */ /* 0x000fc40007000000 */
[----:B------:R-:W-:Y:S02]  /*e010*/  ISETP.LT.OR P1, PT, R5, 0x32, P1 ;  /* 0x000000320500780c */ /* 0x000fe40000f21670 */
[----:B------:R-:W-:Y:S02]  /*e020*/  FMNMX.FTZ R7, R26, R27, !PT ;  /* 0x0000001b1a077209 */ /* 0x000fe40007810000 */
[----:B------:R-:W-:Y:S02]  /*e030*/  FSEL R51, R51, -INF , !P1 ;  /* 0xff80000033337808 */ /* 0x000fe40004800000 */
[----:B------:R-:W-:Y:S02]  /*e040*/  LOP3.LUT P1, RZ, R16, 0x10000, RZ, 0xc0, !PT ;  /* 0x0001000010ff7812 */ /* 0x000fe4000782c0ff */
[C---:B------:R-:W-:Y:S02]  /*e050*/  ISETP.GT.AND P2, PT, R6.reuse, 0x70, !P2 ;  /* 0x000000700600780c */ /* 0x040fe40005744270 */
[----:B------:R-:W-:-:S02]  /*e060*/  ISETP.GT.AND P1, PT, R6, 0x38, !P1 ;  /* 0x000000380600780c */ /* 0x000fc40004f24270 */
[----:B------:R-:W-:Y:S02]  /*e070*/  ISETP.GT.AND P3, PT, R6, 0x71, !P3 ;  /* 0x000000710600780c */ /* 0x000fe40005f64270 */
[----:B------:R-:W-:Y:S02]  /*e080*/  ISETP.LT.OR P1, PT, R5, 0x39, P1 ;  /* 0x000000390500780c */ /* 0x000fe40000f21670 */
[----:B0-----:R-:W-:Y:S02]  /*e090*/  FMNMX.FTZ R3, R0, R3, !PT ;  /* 0x0000000300037209 */ /* 0x001fe40007810000 */
[----:B------:R-:W-:Y:S02]  /*e0a0*/  FSEL R54, R54, -INF , !P1 ;  /* 0xff80000036367808 */ /* 0x000fe40004800000 */
[----:B------:R-:W-:Y:S01]  /*e0b0*/  ISETP.GT.AND P1, PT, R6, 0x39, !P5 ;  /* 0x000000390600780c */ /* 0x000fe20006f24270 */
[----:B------:R-:W0:Y:S01]  /*e0c0*/  SHFL.BFLY PT, R0, R3, 0x1, 0x1f ;  /* 0x0c201f0003007f89 */ /* 0x000e2200000e0000 */
[----:B------:R-:W-:-:S02]  /*e0d0*/  LOP3.LUT P5, RZ, R16, 0x8, RZ, 0xc0, !PT ;  /* 0x0000000810ff7812 */ /* 0x000fc400078ac0ff */
[C---:B------:R-:W-:Y:S02]  /*e0e0*/  ISETP.LT.OR P1, PT, R5.reuse, 0x3a, P1 ;  /* 0x0000003a0500780c */ /* 0x040fe40000f21670 */
[----:B------:R-:W-:Y:S02]  /*e0f0*/  ISETP.LT.OR P2, PT, R5, 0x71, P2 ;  /* 0x000000710500780c */ /* 0x000fe40001741670 */
[----:B------:R-:W-:Y:S02]  /*e100*/  FSEL R55, R55, -INF , !P1 ;  /* 0xff80000037377808 */ /* 0x000fe40004800000 */
[----:B------:R-:W-:Y:S02]  /*e110*/  LOP3.LUT P1, RZ, R16, 0x4000, RZ, 0xc0, !PT ;  /* 0x0000400010ff7812 */ /* 0x000fe4000782c0ff */
[C---:B------:R-:W-:Y:S02]  /*e120*/  ISETP.GT.AND P4, PT, R6.reuse, 0x78, !P4 ;  /* 0x000000780600780c */ /* 0x040fe40006784270 */
[----:B------:R-:W-:-:S02]  /*e130*/  ISETP.GT.AND P1, PT, R6, 0x40, !P1 ;  /* 0x000000400600780c */ /* 0x000fc40004f24270 */
[C---:B------:R-:W-:Y:S02]  /*e140*/  ISETP.LT.OR P3, PT, R5.reuse, 0x72, P3 ;  /* 0x000000720500780c */ /* 0x040fe40001f61670 */
[----:B------:R-:W-:Y:S02]  /*e150*/  ISETP.LT.OR P1, PT, R5, 0x41, P1 ;  /* 0x000000410500780c */ /* 0x000fe40000f21670 */
[----:B------:R-:W-:Y:S02]  /*e160*/  FSEL R82, R82, -INF , !P2 ;  /* 0xff80000052527808 */ /* 0x000fe40005000000 */
[----:B------:R-:W-:Y:S02]  /*e170*/  FSEL R58, R58, -INF , !P1 ;  /* 0xff8000003a3a7808 */ /* 0x000fe40004800000 */
[----:B------:R-:W-:Y:S02]  /*e180*/  LOP3.LUT P1, RZ, R16, 0x2000, RZ, 0xc0, !PT ;  /* 0x0000200010ff7812 */ /* 0x000fe4000782c0ff */
[----:B0-----:R-:W-:-:S02]  /*e190*/  FMNMX.FTZ R3, R3, R0, !PT ;  /* 0x0000000003037209 */ /* 0x001fc40007810000 */
[----:B------:R-:W-:Y:S02]  /*e1a0*/  ISETP.GT.AND P1, PT, R6, 0x41, !P1 ;  /* 0x000000410600780c */ /* 0x000fe40004f24270 */
[----:B------:R-:W-:Y:S01]  /*e1b0*/  ISETP.LT.OR P4, PT, R5, 0x79, P4 ;  /* 0x000000790500780c */ /* 0x000fe20002781670 */
[----:B------:R-:W-:Y:S01]  /*e1c0*/  FMUL.FTZ R0, R3, UR51 ;  /* 0x0000003303007c20 */ /* 0x000fe20008410000 */
[----:B------:R-:W-:Y:S02]  /*e1d0*/  ISETP.LT.OR P1, PT, R5, 0x42, P1 ;  /* 0x000000420500780c */ /* 0x000fe40000f21670 */
[----:B------:R-:W-:Y:S02]  /*e1e0*/  FSEL R83, R83, -INF , !P3 ;  /* 0xff80000053537808 */ /* 0x000fe40005800000 */
[----:B------:R-:W-:Y:S02]  /*e1f0*/  FSEL R59, R59, -INF , !P1 ;  /* 0xff8000003b3b7808 */ /* 0x000fe40004800000 */
[----:B------:R-:W-:-:S02]  /*e200*/  LOP3.LUT P1, RZ, R16, 0x1000, RZ, 0xc0, !PT ;  /* 0x0000100010ff7812 */ /* 0x000fc4000782c0ff */
[----:B------:R-:W-:Y:S02]  /*e210*/  FSEL R86, R86, -INF , !P4 ;  /* 0xff80000056567808 */ /* 0x000fe40006000000 */
        /* <DEDUP_REMOVED lines=31> */
[----:B------:R-:W-:Y:S02]  /*e410*/  ISETP.GT.AND P1, PT, R6, 0x68, !P5 ;  /* 0x000000680600780c */ /* 0x000fe40006f24270 */
[----:B------:R-:W-:Y:S02]  /*e420*/  LOP3.LUT P5, RZ, R16, 0x4000000, RZ, 0xc0, !PT ;  /* 0x0400000010ff7812 */ /* 0x000fe400078ac0ff */
[----:B------:R-:W-:-:S04]  /*e430*/  ISETP.LT.OR P1, PT, R5, 0x69, P1 ;  /* 0x000000690500780c */ /* 0x000fc80000f21670 */
[----:B------:R-:W-:Y:S02]  /*e440*/  FSEL R78, R78, -INF , !P1 ;  /* 0xff8000004e4e7808 */ /* 0x000fe40004800000 */
[----:B------:R-:W-:-:S04]  /*e450*/  FSETP.NEU.FTZ.AND P1, PT, R3, -INF , PT ;  /* 0xff8000000300780b */ /* 0x000fc80003f3d000 */
[----:B------:R-:W-:Y:S02]  /*e460*/  FSEL R0, R0, RZ, P1 ;  /* 0x000000ff00007208 */ /* 0x000fe40000800000 */
[----:B------:R-:W-:Y:S02]  /*e470*/  ISETP.GT.AND P1, PT, R6, 0x69, !P5 ;  /* 0x000000690600780c */ /* 0x000fe40006f24270 */
[----:B------:R-:W-:Y:S01]  /*e480*/  LOP3.LUT P5, RZ, R16, 0x8000000, RZ, 0xc0, !PT ;  /* 0x0800000010ff7812 */ /* 0x000fe200078ac0ff */
        /* <DEDUP_REMOVED lines=34> */
[----:B------:R-:W-:-:S02]  /*e6b0*/  ISETP.LT.OR P1, PT, R5, 0x6a, P1 ;  /* 0x0000006a0500780c */ /* 0x000fc40000f21670 */
[----:B------:R-:W-:Y:S02]  /*e6c0*/  FMNMX.FTZ R7, R31, R0, !PT ;  /* 0x000000001f077209 */ /* 0x000fe40007810000 */
[----:B------:R-:W-:Y:S02]  /*e6d0*/  FSEL R79, R79, -INF , !P1 ;  /* 0xff8000004f4f7808 */ /* 0x000fe40004800000 */
[----:B------:R-:W-:Y:S01]  /*e6e0*/  FMNMX.FTZ R0, R34, R7, !PT ;  /* 0x0000000722007209 */ /* 0x000fe20007810000 */
[----:B------:R-:W0:Y:S01]  /*e6f0*/  MUFU.EX2 R25, R25 ;  /* 0x0000001900197308 */ /* 0x000e220000000800 */
[----:B------:R-:W-:Y:S02]  /*e700*/  ISETP.GT.AND P1, PT, R6, 0x79, !P5 ;  /* 0x000000790600780c */ /* 0x000fe40006f24270 */
[----:B------:R-:W-:Y:S02]  /*e710*/  FMNMX.FTZ R7, R35, R0, !PT ;  /* 0x0000000023077209 */ /* 0x000fe40007810000 */
[----:B------:R-:W-:-:S02]  /*e720*/  ISETP.LT.OR P1, PT, R5, 0x7a, P1 ;  /* 0x0000007a0500780c */ /* 0x000fc40000f21670 */
[----:B------:R-:W-:Y:S01]  /*e730*/  FMNMX.FTZ R0, R38, R7, !PT ;  /* 0x0000000726007209 */ /* 0x000fe20007810000 */
[----:B------:R-:W1:Y:S01]  /*e740*/  MUFU.EX2 R6, R28 ;  /* 0x0000001c00067308 */ /* 0x000e620000000800 */
[----:B------:R-:W-:Y:S02]  /*e750*/  FSEL R87, R87, -INF , !P1 ;  /* 0xff80000057577808 */ /* 0x000fe40004800000 */
[----:B------:R-:W-:-:S04]  /*e760*/  FMNMX.FTZ R7, R39, R0, !PT ;  /* 0x0000000027077209 */ /* 0x000fc80007810000 */
[----:B------:R-:W-:Y:S01]  /*e770*/  FMNMX.FTZ R0, R42, R7, !PT ;  /* 0x000000072a007209 */ /* 0x000fe20007810000 */
[----:B------:R-:W3:Y:S01]  /*e780*/  MUFU.EX2 R29, R29 ;  /* 0x0000001d001d7308 */ /* 0x000ee20000000800 */
[----:B0-----:R-:W-:Y:S01]  /*e790*/  FADD.FTZ R5, R4, R25 ;  /* 0x0000001904057221 */ /* 0x001fe20000010000 */
[----:B------:R-:W-:Y:S02]  /*e7a0*/  F2FP.F16.F32.PACK_AB R4, R25, R4 ;  /* 0x000000041904723e */ /* 0x000fe400000000ff */
[----:B------:R-:W-:-:S04]  /*e7b0*/  FMNMX.FTZ R7, R43, R0, !PT ;  /* 0x000000002b077209 */ /* 0x000fc80007810000 */
[----:B------:R-:W-:Y:S01]  /*e7c0*/  FMNMX.FTZ R0, R46, R7, !PT ;  /* 0x000000072e007209 */ /* 0x000fe20007810000 */
[----:B------:R-:W0:Y:S01]  /*e7d0*/  MUFU.EX2 R8, R32 ;  /* 0x0000002000087308 */ /* 0x000e220000000800 */
[----:B-1----:R-:W-:Y:S02]  /*e7e0*/  FADD.FTZ R20, R6, R5 ;  /* 0x0000000506147221 */ /* 0x002fe40000010000 */
[----:B------:R-:W-:-:S04]  /*e7f0*/  FMNMX.FTZ R7, R47, R0, !PT ;  /* 0x000000002f077209 */ /* 0x000fc80007810000 */
[----:B------:R-:W-:Y:S01]  /*e800*/  FMNMX.FTZ R0, R50, R7, !PT ;  /* 0x0000000732007209 */ /* 0x000fe20007810000 */
[----:B------:R-:W1:Y:S01]  /*e810*/  MUFU.EX2 R33, R33 ;  /* 0x0000002100217308 */ /* 0x000e620000000800 */
[C---:B---3--:R-:W-:Y:S01]  /*e820*/  FADD.FTZ R5, R29.reuse, R20 ;  /* 0x000000141d057221 */ /* 0x048fe20000010000 */
[----:B------:R-:W-:Y:S02]  /*e830*/  F2FP.F16.F32.PACK_AB R6, R29, R6 ;  /* 0x000000061d06723e */ /* 0x000fe400000000ff */
[----:B------:R-:W-:Y:S01]  /*e840*/  FMNMX.FTZ R7, R51, R0, !PT ;  /* 0x0000000033077209 */ /* 0x000fe20007810000 */
[----:B------:R-:W3:Y:S03]  /*e850*/  LDL R29, [R1+0x40] ;  /* 0x00004000011d7983 */ /* 0x000ee60000100800 */
[----:B------:R-:W-:Y:S01]  /*e860*/  FMNMX.FTZ R0, R54, R7, !PT ;  /* 0x0000000736007209 */ /* 0x000fe20007810000 */
[----:B------:R-:W4:Y:S01]  /*e870*/  MUFU.EX2 R10, R36 ;  /* 0x00000024000a7308 */ /* 0x000f220000000800 */
[----:B0-----:R-:W-:-:S02]  /*e880*/  FADD.FTZ R5, R8, R5 ;  /* 0x0000000508057221 */ /* 0x001fc40000010000 */
[----:B------:R-:W-:-:S04]  /*e890*/  FMNMX.FTZ R7, R55, R0, !PT ;  /* 0x0000000037077209 */ /* 0x000fc80007810000 */
[----:B------:R-:W-:Y:S01]  /*e8a0*/  FMNMX.FTZ R0, R58, R7, !PT ;  /* 0x000000073a007209 */ /* 0x000fe20007810000 */
[----:B------:R-:W0:Y:S01]  /*e8b0*/  MUFU.EX2 R37, R37 ;  /* 0x0000002500257308 */ /* 0x000e220000000800 */
[C---:B-1----:R-:W-:Y:S01]  /*e8c0*/  FADD.FTZ R5, R33.reuse, R5 ;  /* 0x0000000521057221 */ /* 0x042fe20000010000 */
[----:B------:R-:W-:Y:S02]  /*e8d0*/  F2FP.F16.F32.PACK_AB R8, R33, R8 ;  /* 0x000000082108723e */ /* 0x000fe400000000ff */
[----:B------:R-:W-:-:S04]  /*e8e0*/  FMNMX.FTZ R7, R59, R0, !PT ;  /* 0x000000003b077209 */ /* 0x000fc80007810000 */
[----:B------:R-:W-:Y:S01]  /*e8f0*/  FMNMX.FTZ R0, R62, R7, !PT ;  /* 0x000000073e007209 */ /* 0x000fe20007810000 */
[----:B------:R-:W1:Y:S01]  /*e900*/  MUFU.EX2 R12, R40 ;  /* 0x00000028000c7308 */ /* 0x000e620000000800 */
[----:B----4-:R-:W-:Y:S02]  /*e910*/  FADD.FTZ R20, R10, R5 ;  /* 0x000000050a147221 */ /* 0x010fe40000010000 */
[----:B------:R-:W-:-:S04]  /*e920*/  FMNMX.FTZ R7, R63, R0, !PT ;  /* 0x000000003f077209 */ /* 0x000fc80007810000 */
[----:B------:R-:W-:Y:S01]  /*e930*/  FMNMX.FTZ R0, R66, R7, !PT ;  /* 0x0000000742007209 */ /* 0x000fe20007810000 */
[----:B------:R-:W4:Y:S01]  /*e940*/  MUFU.EX2 R41, R41 ;  /* 0x0000002900297308 */ /* 0x000f220000000800 */
[C---:B0-----:R-:W-:Y:S01]  /*e950*/  FADD.FTZ R5, R37.reuse, R20 ;  /* 0x0000001425057221 */ /* 0x041fe20000010000 */
        /* <DEDUP_REMOVED lines=8> */
[C---:B----4-:R-:W-:Y:S01]  /*e9e0*/  FADD.FTZ R5, R41.reuse, R20 ;  /* 0x0000001429057221 */ /* 0x050fe20000010000 */
[----:B------:R-:W-:Y:S02]  /*e9f0*/  F2FP.F16.F32.PACK_AB R12, R41, R12 ;  /* 0x0000000c290c723e */ /* 0x000fe400000000ff */
[----:B------:R-:W-:-:S04]  /*ea00*/  FMNMX.FTZ R7, R75, R0, !PT ;  /* 0x000000004b077209 */ /* 0x000fc80007810000 */
[----:B------:R-:W-:Y:S01]  /*ea10*/  FMNMX.FTZ R0, R78, R7, !PT ;  /* 0x000000074e007209 */ /* 0x000fe20007810000 */
[----:B------:R-:W4:Y:S01]  /*ea20*/  MUFU.EX2 R24, R48 ;  /* 0x0000003000187308 */ /* 0x000f220000000800 */
[----:B0-----:R-:W-:Y:S02]  /*ea30*/  FADD.FTZ R20, R14, R5 ;  /* 0x000000050e147221 */ /* 0x001fe40000010000 */
        /* <DEDUP_REMOVED lines=9> */
[----:B------:R-:W-:-:S05]  /*ead0*/  FMNMX.FTZ R0, R87, R0, !PT ;  /* 0x0000000057007209 */ /* 0x000fca0007810000 */
[----:B------:R-:W4:Y:S01]  /*eae0*/  SHFL.BFLY PT, R7, R0, 0x2, 0x1f ;  /* 0x0c401f0000077f89 */ /* 0x000f2200000e0000 */
[----:B------:R-:W5:Y:S01]  /*eaf0*/  MUFU.EX2 R53, R53 ;  /* 0x0000003500357308 */ /* 0x000f620000000800 */
[----:B0-----:R-:W-:-:S07]  /*eb00*/  FADD.FTZ R21, R49, R20 ;  /* 0x0000001431157221 */ /* 0x001fce0000010000 */
[----:B------:R-:W0:Y:S01]  /*eb10*/  MUFU.EX2 R56, R56 ;  /* 0x0000003800387308 */ /* 0x000e220000000800 */
[----:B-1----:R-:W-:-:S07]  /*eb20*/  FADD.FTZ R20, R52, R21 ;  /* 0x0000001534147221 */ /* 0x002fce0000010000 */
[----:B------:R-:W-:Y:S01]  /*eb30*/  MUFU.EX2 R57, R57 ;  /* 0x0000003900397308 */ /* 0x000fe20000000800 */
[----:B-----5:R-:W-:Y:S01]  /*eb40*/  FADD.FTZ R21, R53, R20 ;  /* 0x0000001435157221 */ /* 0x020fe20000010000 */
[----:B----4-:R-:W-:-:S06]  /*eb50*/  FMNMX.FTZ R0, R0, R7, !PT ;  /* 0x0000000700007209 */ /* 0x010fcc0007810000 */
[----:B------:R-:W-:Y:S01]  /*eb60*/  MUFU.EX2 R60, R60 ;  /* 0x0000003c003c7308 */ /* 0x000fe20000000800 */
[----:B0-----:R-:W-:Y:S01]  /*eb70*/  FADD.FTZ R20, R56, R21 ;  /* 0x0000001538147221 */ /* 0x001fe20000010000 */
        /* <DEDUP_REMOVED lines=45> */
[----:B0-----:R-:W-:Y:S01]  /*ee50*/  FADD.FTZ R28, R26, R27 ;  /* 0x0000001b1a1c7221 */ /* 0x001fe20000010000 */
[----:B------:R-:W-:-:S06]  /*ee60*/  F2FP.F16.F32.PACK_AB R5, R27, R26 ;  /* 0x0000001a1b05723e */ /* 0x000fcc00000000ff */
[----:B------:R-:W0:Y:S08]  /*ee70*/  MUFU.EX2 R7, R30 ;  /* 0x0000001e00077308 */ /* 0x000e300000000800 */
[----:B------:R-:W1:Y:S08]  /*ee80*/  MUFU.EX2 R9, R34 ;  /* 0x0000002200097308 */ /* 0x000e700000000800 */
[----:B------:R-:W4:Y:S01]  /*ee90*/  MUFU.EX2 R35, R35 ;  /* 0x0000002300237308 */ /* 0x000f220000000800 */
[----:B0-----:R-:W-:-:S07]  /*eea0*/  FADD.FTZ R28, R7, R28 ;  /* 0x0000001c071c7221 */ /* 0x001fce0000010000 */
[----:B------:R-:W0:Y:S01]  /*eeb0*/  MUFU.EX2 R11, R38 ;  /* 0x00000026000b7308 */ /* 0x000e220000000800 */
[----:B------:R-:W-:-:S07]  /*eec0*/  FADD.FTZ R28, R31, R28 ;  /* 0x0000001c1f1c7221 */ /* 0x000fce0000010000 */
[----:B------:R-:W5:Y:S01]  /*eed0*/  MUFU.EX2 R39, R39 ;  /* 0x0000002700277308 */ /* 0x000f620000000800 */
[----:B-1----:R-:W-:-:S07]  /*eee0*/  FADD.FTZ R28, R9, R28 ;  /* 0x0000001c091c7221 */ /* 0x002fce0000010000 */
[----:B------:R-:W1:Y:S01]  /*eef0*/  MUFU.EX2 R13, R42 ;  /* 0x0000002a000d7308 */ /* 0x000e620000000800 */
[----:B----4-:R-:W-:-:S07]  /*ef00*/  FADD.FTZ R28, R35, R28 ;  /* 0x0000001c231c7221 */ /* 0x010fce0000010000 */
[----:B------:R-:W4:Y:S01]  /*ef10*/  MUFU.EX2 R43, R43 ;  /* 0x0000002b002b7308 */ /* 0x000f220000000800 */
[----:B0-----:R-:W-:-:S07]  /*ef20*/  FADD.FTZ R28, R11, R28 ;  /* 0x0000001c0b1c7221 */ /* 0x001fce0000010000 */
[----:B------:R-:W0:Y:S01]  /*ef30*/  MUFU.EX2 R15, R46 ;  /* 0x0000002e000f7308 */ /* 0x000e220000000800 */
[----:B-----5:R-:W-:-:S07]  /*ef40*/  FADD.FTZ R28, R39, R28 ;  /* 0x0000001c271c7221 */ /* 0x020fce0000010000 */
[----:B------:R-:W5:Y:S01]  /*ef50*/  MUFU.EX2 R47, R47 ;  /* 0x0000002f002f7308 */ /* 0x000f620000000800 */
[----:B-1----:R-:W-:-:S07]  /*ef60*/  FADD.FTZ R28, R13, R28 ;  /* 0x0000001c0d1c7221 */ /* 0x002fce0000010000 */
[----:B------:R-:W1:Y:S01]  /*ef70*/  MUFU.EX2 R25, R50 ;  /* 0x0000003200197308 */ /* 0x000e620000000800 */
[----:B----4-:R-:W-:-:S07]  /*ef80*/  FADD.FTZ R28, R43, R28 ;  /* 0x0000001c2b1c7221 */ /* 0x010fce0000010000 */
[----:B------:R-:W4:Y:S01]  /*ef90*/  MUFU.EX2 R51, R51 ;  /* 0x0000003300337308 */ /* 0x000f220000000800 */
[----:B0-----:R-:W-:-:S07]  /*efa0*/  FADD.FTZ R28, R15, R28 ;  /* 0x0000001c0f1c7221 */ /* 0x001fce0000010000 */
[----:B------:R-:W-:Y:S01]  /*efb0*/  MUFU.EX2 R54, R54 ;  /* 0x0000003600367308 */ /* 0x000fe20000000800 */
[----:B-----5:R-:W-:-:S07]  /*efc0*/  FADD.FTZ R28, R47, R28 ;  /* 0x0000001c2f1c7221 */ /* 0x020fce0000010000 */
[----:B------:R-:W0:Y:S01]  /*efd0*/  MUFU.EX2 R55, R55 ;  /* 0x0000003700377308 */ /* 0x000e220000000800 */
[----:B-1----:R-:W-:Y:S01]  /*efe0*/  FADD.FTZ R28, R25, R28 ;  /* 0x0000001c191c7221 */ /* 0x002fe20000010000 */
[----:B------:R-:W-:Y:S01]  /*eff0*/  FADD.FTZ R27, R57, R20 ;  /* 0x00000014391b7221 */ /* 0x000fe20000010000 */
[----:B------:R-:W-:Y:S02]  /*f000*/  F2FP.F16.F32.PACK_AB R7, R31, R7 ;  /* 0x000000071f07723e */ /* 0x000fe400000000ff */
[----:B------:R-:W-:Y:S01]  /*f010*/  F2FP.F16.F32.PACK_AB R9, R35, R9 ;  /* 0x000000092309723e */ /* 0x000fe200000000ff */
[----:B----4-:R-:W-:Y:S01]  /*f020*/  FADD.FTZ R21, R51, R28 ;  /* 0x0000001c33157221 */ /* 0x010fe20000010000 */
[----:B------:R-:W-:Y:S01]  /*f030*/  F2FP.F16.F32.PACK_AB R11, R39, R11 ;  /* 0x0000000b270b723e */ /* 0x000fe200000000ff */
[----:B------:R-:W-:Y:S01]  /*f040*/  FADD.FTZ R28, R60, R27 ;  /* 0x0000001b3c1c7221 */ /* 0x000fe20000010000 */
[----:B------:R-:W-:Y:S01]  /*f050*/  F2FP.F16.F32.PACK_AB R13, R43, R13 ;  /* 0x0000000d2b0d723e */ /* 0x000fe200000000ff */
[----:B------:R-:W-:Y:S01]  /*f060*/  STSM.16.M88.4 [R144+0x21800], R4 ;  /* 0x0218000490007844 */ /* 0x000fe20000000200 */
[----:B------:R-:W-:Y:S01]  /*f070*/  F2FP.F16.F32.PACK_AB R15, R47, R15 ;  /* 0x0000000f2f0f723e */ /* 0x000fe200000000ff */
[----:B------:R-:W1:Y:S01]  /*f080*/  MUFU.EX2 R58, R58 ;  /* 0x0000003a003a7308 */ /* 0x000e620000000800 */
[----:B------:R-:W-:Y:S01]  /*f090*/  F2FP.F16.F32.PACK_AB R24, R49, R24 ;  /* 0x000000183118723e */ /* 0x000fe200000000ff */
[----:B--2---:R-:W-:Y:S01]  /*f0a0*/  STSM.16.M88.4 [R90], R8 ;  /* 0x000000085a007844 */ /* 0x004fe20000000200 */
[----:B------:R-:W-:-:S02]  /*f0b0*/  F2FP.F16.F32.PACK_AB R26, R53, R52 ;  /* 0x00000034351a723e */ /* 0x000fc400000000ff */
[----:B------:R-:W-:Y:S02]  /*f0c0*/  F2FP.F16.F32.PACK_AB R25, R51, R25 ;  /* 0x000000193319723e */ /* 0x000fe400000000ff */
[----:B0-----:R-:W-:Y:S01]  /*f0d0*/  F2FP.F16.F32.PACK_AB R27, R55, R54 ;  /* 0x00000036371b723e */ /* 0x001fe200000000ff */
[----:B------:R-:W-:Y:S01]  /*f0e0*/  STSM.16.M88.4 [R146], R12 ;  /* 0x0000000c92007844 */ /* 0x000fe20000000200 */
[----:B------:R-:W0:Y:S03]  /*f0f0*/  MUFU.EX2 R59, R59 ;  /* 0x0000003b003b7308 */ /* 0x000e260000000800 */
[----:B------:R2:W-:Y:S05]  /*f100*/  STSM.16.M88.4 [R145], R24 ;  /* 0x0000001891007844 */ /* 0x0005ea0000000200 */
[----:B------:R-:W4:Y:S08]  /*f110*/  MUFU.EX2 R62, R62 ;  /* 0x0000003e003e7308 */ /* 0x000f300000000800 */
[----:B------:R-:W5:Y:S01]  /*f120*/  MUFU.EX2 R63, R63 ;  /* 0x0000003f003f7308 */ /* 0x000f620000000800 */
[----:B--2---:R-:W2:Y:S01]  /*f130*/  LDL.LU R26, [R1+0xc] ;  /* 0x00000c00011a7983 */ /* 0x004ea20000300800 */
[----:B------:R-:W-:Y:S01]  /*f140*/  FADD.FTZ R20, R54, R21 ;  /* 0x0000001536147221 */ /* 0x000fe20000010000 */
[----:B------:R-:W-:-:S03]  /*f150*/  FADD.FTZ R5, R61, R28 ;  /* 0x0000001c3d057221 */ /* 0x000fc60000010000 */
[----:B------:R-:W-:Y:S02]  /*f160*/  FADD.FTZ R21, R55, R20 ;  /* 0x0000001437157221 */ /* 0x000fe40000010000 */
[----:B------:R-:W3:Y:S02]  /*f170*/  MUFU.EX2 R66, R66 ;  /* 0x0000004200427308 */ /* 0x000ee40000000800 */
[----:B-1----:R-:W-:Y:S01]  /*f180*/  FADD.FTZ R8, R58, R21 ;  /* 0x000000153a087221 */ /* 0x002fe20000010000 */
[----:B------:R-:W-:-:S03]  /*f190*/  FADD.FTZ R10, R64, R5 ;  /* 0x00000005400a7221 */ /* 0x000fc60000010000 */
[----:B0-----:R-:W-:Y:S02]  /*f1a0*/  FADD.FTZ R5, R59, R8 ;  /* 0x000000083b057221 */ /* 0x001fe40000010000 */
[----:B------:R-:W0:Y:S02]  /*f1b0*/  MUFU.EX2 R67, R67 ;  /* 0x0000004300437308 */ /* 0x000e240000000800 */
[----:B----4-:R-:W-:-:S06]  /*f1c0*/  FADD.FTZ R8, R62, R5 ;  /* 0x000000053e087221 */ /* 0x010fcc0000010000 */
[----:B------:R-:W1:Y:S01]  /*f1d0*/  MUFU.EX2 R70, R70 ;  /* 0x0000004600467308 */ /* 0x000e620000000800 */
[----:B-----5:R-:W-:Y:S01]  /*f1e0*/  FADD.FTZ R9, R63, R8 ;  /* 0x000000083f097221 */ /* 0x020fe20000010000 */
[----:B------:R-:W-:-:S06]  /*f1f0*/  FADD.FTZ R7, R65, R10 ;  /* 0x0000000a41077221 */ /* 0x000fcc0000010000 */
[----:B------:R-:W4:Y:S01]  /*f200*/  MUFU.EX2 R72, R72 ;  /* 0x0000004800487308 */ /* 0x000f220000000800 */
[----:B---3--:R-:W-:-:S07]  /*f210*/  FADD.FTZ R8, R66, R9 ;  /* 0x0000000942087221 */ /* 0x008fce0000010000 */
[----:B------:R-:W3:Y:S01]  /*f220*/  MUFU.EX2 R71, R71 ;  /* 0x0000004700477308 */ /* 0x000ee20000000800 */
[----:B------:R-:W-:Y:S01]  /*f230*/  FADD.FTZ R10, R68, R7 ;  /* 0x00000007440a7221 */ /* 0x000fe20000010000 */
[----:B0-----:R-:W-:-:S06]  /*f240*/  FADD.FTZ R9, R67, R8 ;  /* 0x0000000843097221 */ /* 0x001fcc0000010000 */
[----:B------:R-:W0:Y:S08]  /*f250*/  MUFU.EX2 R73, R73 ;  /* 0x0000004900497308 */ /* 0x000e300000000800 */
[----:B------:R-:W5:Y:S01]  /*f260*/  MUFU.EX2 R74, R74 ;  /* 0x0000004a004a7308 */ /* 0x000f620000000800 */
[----:B------:R-:W-:Y:S01]  /*f270*/  FADD.FTZ R11, R69, R10 ;  /* 0x0000000a450b7221 */ /* 0x000fe20000010000 */
[----:B------:R-:W-:-:S06]  /*f280*/  ISETP.NE.AND P5, PT, R89, 0x1, PT ;  /* 0x000000015900780c */ /* 0x000fcc0003fa5270 */
[----:B------:R-:W5:Y:S01]  /*f290*/  MUFU.EX2 R76, R76 ;  /* 0x0000004c004c7308 */ /* 0x000f620000000800 */
[----:B-1----:R-:W-:-:S07]  /*f2a0*/  FADD.FTZ R8, R70, R9 ;  /* 0x0000000946087221 */ /* 0x002fce0000010000 */
[----:B------:R-:W1:Y:S01]  /*f2b0*/  MUFU.EX2 R75, R75 ;  /* 0x0000004b004b7308 */ /* 0x000e620000000800 */
[----:B----4-:R-:W-:Y:S01]  /*f2c0*/  FADD.FTZ R10, R72, R11 ;  /* 0x0000000b480a7221 */ /* 0x010fe20000010000 */
[----:B---3--:R-:W-:-:S06]  /*f2d0*/  FADD.FTZ R9, R71, R8 ;  /* 0x0000000847097221 */ /* 0x008fcc0000010000 */
[----:B------:R-:W3:Y:S08]  /*f2e0*/  MUFU.EX2 R77, R77 ;  /* 0x0000004d004d7308 */ /* 0x000ef00000000800 */
[----:B------:R-:W4:Y:S01]  /*f2f0*/  MUFU.EX2 R78, R78 ;  /* 0x0000004e004e7308 */ /* 0x000f220000000800 */
[----:B0-----:R-:W-:-:S07]  /*f300*/  FADD.FTZ R11, R73, R10 ;  /* 0x0000000a490b7221 */ /* 0x001fce0000010000 */
[----:B------:R-:W0:Y:S01]  /*f310*/  MUFU.EX2 R79, R79 ;  /* 0x0000004f004f7308 */ /* 0x000e220000000800 */
[----:B-----5:R-:W-:-:S07]  /*f320*/  FADD.FTZ R12, R74, R9 ;  /* 0x000000094a0c7221 */ /* 0x020fce0000010000 */
[----:B------:R-:W-:Y:S08]  /*f330*/  MUFU.EX2 R80, R80 ;  /* 0x0000005000507308 */ /* 0x000ff00000000800 */
[----:B------:R-:W5:Y:S08]  /*f340*/  MUFU.EX2 R81, R81 ;  /* 0x0000005100517308 */ /* 0x000f700000000800 */
[----:B------:R-:W-:Y:S08]  /*f350*/  MUFU.EX2 R84, R84 ;  /* 0x0000005400547308 */ /* 0x000ff00000000800 */
[----:B------:R-:W5:Y:S08]  /*f360*/  MUFU.EX2 R85, R85 ;  /* 0x0000005500557308 */ /* 0x000f700000000800 */
[----:B------:R-:W-:Y:S08]  /*f370*/  MUFU.EX2 R82, R82 ;  /* 0x0000005200527308 */ /* 0x000ff00000000800 */
[----:B------:R-:W5:Y:S08]  /*f380*/  MUFU.EX2 R83, R83 ;  /* 0x0000005300537308 */ /* 0x000f700000000800 */
[----:B------:R-:W-:Y:S08]  /*f390*/  MUFU.EX2 R86, R86 ;  /* 0x0000005600567308 */ /* 0x000ff00000000800 */
[----:B------:R-:W5:Y:S01]  /*f3a0*/  MUFU.EX2 R87, R87 ;  /* 0x0000005700577308 */ /* 0x000f620000000800 */
[----:B------:R-:W-:Y:S01]  /*f3b0*/  F2FP.F16.F32.PACK_AB R4, R57, R56 ;  /* 0x000000383904723e */ /* 0x000fe200000000ff */
[----:B------:R-:W-:Y:S01]  /*f3c0*/  FADD.FTZ R10, R76, R11 ;  /* 0x0000000b4c0a7221 */ /* 0x000fe20000010000 */
[----:B------:R-:W-:-:S02]  /*f3d0*/  F2FP.F16.F32.PACK_AB R6, R61, R60 ;  /* 0x0000003c3d06723e */ /* 0x000fc400000000ff */
[----:B------:R-:W-:Y:S02]  /*f3e0*/  F2FP.F16.F32.PACK_AB R5, R59, R58 ;  /* 0x0000003a3b05723e */ /* 0x000fe400000000ff */
[----:B------:R-:W-:Y:S01]  /*f3f0*/  F2FP.F16.F32.PACK_AB R7, R63, R62 ;  /* 0x0000003e3f07723e */ /* 0x000fe200000000ff */
[----:B-1----:R-:W-:Y:S01]  /*f400*/  FADD.FTZ R11, R75, R12 ;  /* 0x0000000c4b0b7221 */ /* 0x002fe20000010000 */
[----:B------:R-:W1:Y:S01]  /*f410*/  @P5 LDC R24, c[0x0][0x44c] ;  /* 0x00011300ff185b82 */ /* 0x000e620000000800 */
[----:B---3--:R-:W-:Y:S02]  /*f420*/  FADD.FTZ R21, R77, R10 ;  /* 0x0000000a4d157221 */ /* 0x008fe40000010000 */
[----:B------:R3:W-:Y:S01]  /*f430*/  STSM.16.M88.4 [R144+0x27800], R4 ;  /* 0x0278000490007844 */ /* 0x0007e20000000200 */
[----:B----4-:R-:W-:Y:S01]  /*f440*/  FADD.FTZ R20, R78, R11 ;  /* 0x0000000b4e147221 */ /* 0x010fe20000010000 */
[----:B------:R-:W-:Y:S02]  /*f450*/  F2FP.F16.F32.PACK_AB R8, R73, R72 ;  /* 0x000000484908723e */ /* 0x000fe400000000ff */
[----:B------:R-:W-:Y:S01]  /*f460*/  F2FP.F16.F32.PACK_AB R10, R77, R76 ;  /* 0x0000004c4d0a723e */ /* 0x000fe200000000ff */
[----:B------:R-:W4:Y:S01]  /*f470*/  @P5 LDC R25, c[0x0][0x450] ;  /* 0x00011400ff195b82 */ /* 0x000f220000000800 */
[----:B------:R-:W-:-:S02]  /*f480*/  F2FP.F16.F32.PACK_AB R9, R75, R74 ;  /* 0x0000004a4b09723e */ /* 0x000fc400000000ff */
[----:B0-----:R-:W-:Y:S02]  /*f490*/  F2FP.F16.F32.PACK_AB R11, R79, R78 ;  /* 0x0000004e4f0b723e */ /* 0x001fe400000000ff */
[----:B-----5:R-:W-:Y:S02]  /*f4a0*/  F2FP.F16.F32.PACK_AB R12, R81, R80 ;  /* 0x00000050510c723e */ /* 0x020fe400000000ff */
[----:B------:R-:W-:Y:S02]  /*f4b0*/  F2FP.F16.F32.PACK_AB R14, R85, R84 ;  /* 0x00000054550e723e */ /* 0x000fe400000000ff */
[----:B------:R-:W-:Y:S02]  /*f4c0*/  F2FP.F16.F32.PACK_AB R13, R83, R82 ;  /* 0x00000052530d723e */ /* 0x000fe400000000ff */
[----:B---3--:R-:W-:Y:S02]  /*f4d0*/  F2FP.F16.F32.PACK_AB R4, R65, R64 ;  /* 0x000000404104723e */ /* 0x008fe400000000ff */
[----:B------:R-:W-:-:S02]  /*f4e0*/  F2FP.F16.F32.PACK_AB R6, R69, R68 ;  /* 0x000000444506723e */ /* 0x000fc400000000ff */
[----:B------:R-:W-:Y:S02]  /*f4f0*/  F2FP.F16.F32.PACK_AB R5, R67, R66 ;  /* 0x000000424305723e */ /* 0x000fe400000000ff */
[----:B------:R-:W-:Y:S02]  /*f500*/  F2FP.F16.F32.PACK_AB R7, R71, R70 ;  /* 0x000000464707723e */ /* 0x000fe400000000ff */
[----:B------:R-:W-:-:S03]  /*f510*/  F2FP.F16.F32.PACK_AB R15, R87, R86 ;  /* 0x00000056570f723e */ /* 0x000fc600000000ff */
[----:B------:R0:W-:Y:S04]  /*f520*/  STSM.16.M88.4 [R29], R4 ;  /* 0x000000041d007844 */ /* 0x0001e80000000200 */
[----:B------:R2:W-:Y:S04]  /*f530*/  STSM.16.M88.4 [R146+0x6000], R8 ;  /* 0x0060000892007844 */ /* 0x0005e80000000200 */
[----:B------:R3:W-:Y:S01]  /*f540*/  STSM.16.M88.4 [R145+0x6000], R12 ;  /* 0x0060000c91007844 */ /* 0x0007e20000000200 */
[----:B------:R5:W-:Y:S06]  /*f550*/  MEMBAR.ALL.CTA ;  /* 0x0000000000007992 */ /* 0x000bec0000008000 */
[----:B-----5:R-:W5:Y:S01]  /*f560*/  FENCE.VIEW.ASYNC.S ;  /* 0x00000000000073c6 */ /* 0x020f620000000000 */
[----:B------:R-:W-:Y:S01]  /*f570*/  FADD.FTZ R79, R79, R20 ;  /* 0x000000144f4f7221 */ /* 0x000fe20000010000 */
[----:B------:R-:W-:Y:S01]  /*f580*/  PLOP3.LUT P1, PT, PT, PT, UP0, 0x40, 0x0 ;  /* 0x000000000000781c */ /* 0x000fe20003f2e808 */
[----:B-1----:R-:W-:-:S04]  /*f590*/  @P5 IMAD.HI.U32 R24, R88, R24, RZ ;  /* 0x0000001858185227 */ /* 0x002fc800078e00ff */
[----:B------:R-:W-:Y:S01]  /*f5a0*/  FADD.FTZ R80, R80, R21 ;  /* 0x0000001550507221 */ /* 0x000fe20000010000 */
[----:B------:R-:W-:Y:S01]  /*f5b0*/  FADD.FTZ R82, R82, R79 ;  /* 0x0000004f52527221 */ /* 0x000fe20000010000 */
[----:B------:R-:W-:Y:S01]  /*f5c0*/  IMAD.MOV.U32 R20, RZ, RZ, R88 ;  /* 0x000000ffff147224 */ /* 0x000fe200078e0058 */
[----:B----4-:R-:W-:Y:S01]  /*f5d0*/  @P5 SHF.R.U32.HI R20, RZ, R25, R24 ;  /* 0x00000019ff145219 */ /* 0x010fe20000011618 */
[----:B------:R-:W-:Y:S01]  /*f5e0*/  FADD.FTZ R81, R81, R80 ;  /* 0x0000005051517221 */ /* 0x000fe20000010000 */
[----:B------:R-:W-:-:S03]  /*f5f0*/  FADD.FTZ R83, R83, R82 ;  /* 0x0000005253537221 */ /* 0x000fc60000010000 */
[----:B------:R-:W-:Y:S01]  /*f600*/  FADD.FTZ R84, R84, R81 ;  /* 0x0000005154547221 */ /* 0x000fe20000010000 */
[----:B------:R-:W-:Y:S01]  /*f610*/  FADD.FTZ R86, R86, R83 ;  /* 0x0000005356567221 */ /* 0x000fe20000010000 */
[----:B0-----:R-:W-:Y:S02]  /*f620*/  VIADD R4, R97, 0xfffffffe ;  /* 0xfffffffe61047836 */ /* 0x001fe40000000000 */
[----:B------:R-:W-:Y:S01]  /*f630*/  FADD.FTZ R139, R85, R84 ;  /* 0x00000054558b7221 */ /* 0x000fe20000010000 */
[----:B------:R-:W-:Y:S01]  /*f640*/  FADD.FTZ R5, R87, R86 ;  /* 0x0000005657057221 */ /* 0x000fe20000010000 */
[----:B--2---:R-:W-:-:S04]  /*f650*/  IMAD.IADD R8, R26, 0x1, R20 ;  /* 0x000000011a087824 */ /* 0x004fc800078e0214 */
[----:B------:R-:W-:Y:S01]  /*f660*/  VIADD R6, R8, UR6 ;  /* 0x0000000608067c36 */ /* 0x000fe20008000000 */
[----:B-----5:R-:W-:Y:S01]  /*f670*/  NOP ;  /* 0x0000000000007918 */ /* 0x020fe20000000000 */
[----:B---3--:R-:W-:Y:S05]  /*f680*/  @P1 BRA `(.L_x_11531) ;  /* 0x0000000000541947 */ /* 0x008fea0003800000 */
[C---:B------:R-:W-:Y:S01]  /*f690*/  ISETP.GT.AND P1, PT, R8.reuse, RZ, PT ;  /* 0x000000ff0800720c */ /* 0x040fe20003f24270 */
[----:B------:R-:W-:Y:S01]  /*f6a0*/  BSSY B0, `(.L_x_11532) ;  /* 0x0000010000007945 */ /* 0x000fe20003800000 */
[----:B------:R-:W-:-:S11]  /*f6b0*/  VIADD R7, R8, 0xffffffff ;  /* 0xffffffff08077836 */ /* 0x000fd60000000000 */
[----:B------:R-:W-:Y:S05]  /*f6c0*/  @P1 BRA `(.L_x_11533) ;  /* 0x0000000000201947 */ /* 0x000fea0003800000 */
[----:B------:R-:W-:Y:S01]  /*f6d0*/  UISETP.NE.AND UP1, UPT, UR7, 0x1, UPT ;  /* 0x000000010700788c */ /* 0x000fe2000bf25270 */
[----:B------:R-:W-:-:S05]  /*f6e0*/  IMAD.MOV R7, RZ, RZ, -R8 ;  /* 0x000000ffff077224 */ /* 0x000fca00078e0a08 */
[----:B------:R-:W-:-:S05]  /*f6f0*/  PLOP3.LUT P1, PT, PT, PT, UP1, 0x80, 0x0 ;  /* 0x000000000000781c */ /* 0x000fca0003f2f018 */
[----:B------:R-:W-:-:S08]  /*f700*/  @UP1 ULDC.64 UR4, c[0x0][0x9e8] ;  /* 0x00027a0000041ab9 */ /* 0x000fd00000000a00 */
[----:B------:R-:W-:-:S05]  /*f710*/  @P1 IMAD.HI.U32 R8, R7, UR4, RZ ;  /* 0x0000000407081c27 */ /* 0x000fca000f8e00ff */
[----:B------:R-:W-:-:S04]  /*f720*/  @P1 SHF.R.U32.HI R7, RZ, UR5, R8 ;  /* 0x00000005ff071c19 */ /* 0x000fc80008011608 */
[----:B------:R-:W-:Y:S01]  /*f730*/  LOP3.LUT R7, RZ, R7, RZ, 0x33, !PT ;  /* 0x00000007ff077212 */ /* 0x000fe200078e33ff */
[----:B------:R-:W-:Y:S06]  /*f740*/  BRA `(.L_x_11534) ;  /* 0x0000000000147947 */ /* 0x000fec0003800000 */
.L_x_11533:
[----:B------:R-:W-:-:S06]  /*f750*/  UISETP.NE.AND UP1, UPT, UR7, 0x1, UPT ;  /* 0x000000010700788c */ /* 0x000fcc000bf25270 */
[----:B------:R-:W-:-:S05]  /*f760*/  PLOP3.LUT P1, PT, PT, PT, UP1, 0x80, 0x0 ;  /* 0x000000000000781c */ /* 0x000fca0003f2f018 */
[----:B------:R-:W-:-:S08]  /*f770*/  @UP1 ULDC.64 UR4, c[0x0][0x9e8] ;  /* 0x00027a0000041ab9 */ /* 0x000fd00000000a00 */
[----:B------:R-:W-:-:S05]  /*f780*/  @P1 IMAD.HI.U32 R8, R7, UR4, RZ ;  /* 0x0000000407081c27 */ /* 0x000fca000f8e00ff */
[----:B------:R-:W-:-:S07]  /*f790*/  @P1 SHF.R.U32.HI R7, RZ, UR5, R8 ;  /* 0x00000005ff071c19 */ /* 0x000fce0008011608 */
.L_x_11534:
[----:B------:R-:W-:Y:S05]  /*f7a0*/  BSYNC B0 ;  /* 0x0000000000007941 */ /* 0x000fea0003800000 */
.L_x_11532:
[----:B------:R-:W-:-:S04]  /*f7b0*/  IMAD.U32 R8, RZ, RZ, UR7 ;  /* 0x00000007ff087e24 */ /* 0x000fc8000f8e00ff */
[----:B------:R-:W-:-:S05]  /*f7c0*/  IMAD R7, R7, R8, UR7 ;  /* 0x0000000707077e24 */ /* 0x000fca000f8e0208 */
[----:B------:R-:W-:-:S07]  /*f7d0*/  VIMNMX R6, R6, R7, PT ;  /* 0x0000000706067248 */ /* 0x000fce0003fe0100 */
.L_x_11531:
[----:B------:R-:W2:Y:S01]  /*f7e0*/  LDL R8, [R1+0x6c] ;  /* 0x00006c0001087983 */ /* 0x000ea20000100800 */
        /* <DEDUP_REMOVED lines=36> */
[----:B--2---:R-:W-:-:S04]  /*fa30*/  VIMNMX R8, R8, R7, !PT ;  /* 0x0000000708087248 */ /* 0x004fc80007fe0100 */
[----:B------:R-:W-:Y:S01]  /*fa40*/  ISETP.GE.AND P1, PT, R4, R8, PT ;  /* 0x000000080400720c */ /* 0x000fe20003f26270 */
[----:B------:R0:W-:-:S12]  /*fa50*/  STL [R1+0xc], R8 ;  /* 0x00000c0801007387 */ /* 0x0001d80000100800 */
[----:B0-----:R-:W-:Y:S05]  /*fa60*/  @!P1 BRA `(.L_x_11535) ;  /* 0x0000003400749947 */ /* 0x001fea0003800000 */
[----:B------:R-:W-:-:S07]  /*fa70*/  IMAD.MOV.U32 R135, RZ, RZ, RZ ;  /* 0x000000ffff877224 */ /* 0x000fce00078e00ff */
.L_x_11555:
[----:B------:R-:W2:Y:S01]  /*fa80*/  LDL R7, [R1+0x10] ;  /* 0x0000100001077983 */ /* 0x000ea20000100800 */
[----:B------:R-:W-:Y:S01]  /*fa90*/  VIADD R6, R17, 0x1 ;  /* 0x0000000111067836 */ /* 0x000fe20000000000 */
[----:B------:R-:W-:Y:S05]  /*faa0*/  YIELD ;  /* 0x0000000000007946 */ /* 0x000fea0003800000 */
[----:B------:R-:W-:-:S04]  /*fab0*/  ISETP.NE.AND P2, PT, R6, 0x2, PT ;  /* 0x000000020600780c */ /* 0x000fc80003f45270 */
[----:B------:R-:W-:Y:S02]  /*fac0*/  SEL R8, RZ, 0x1, P2 ;  /* 0x00000001ff087807 */ /* 0x000fe40001000000 */
[----:B------:R-:W-:Y:S02]  /*fad0*/  SEL R6, R6, RZ, P2 ;  /* 0x000000ff06067207 */ /* 0x000fe40001000000 */
[----:B--2---:R-:W-:Y:S02]  /*fae0*/  ISETP.NE.AND P1, PT, R7, RZ, PT ;  /* 0x000000ff0700720c */ /* 0x004fe40003f25270 */
[----:B------:R-:W-:-:S11]  /*faf0*/  LOP3.LUT R7, R23, R8, RZ, 0x3c, !PT ;  /* 0x0000000817077212 */ /* 0x000fd600078e3cff */
[----:B------:R-:W-:Y:S05]  /*fb00*/  @P1 BRA `(.L_x_11536) ;  /* 0x0000000000301947 */ /* 0x000fea0003800000 */
[----:B------:R-:W-:Y:S05]  /*fb10*/  @!P0 BRA `(.L_x_11537) ;  /* 0x0000000000048947 */ /* 0x000fea0003800000 */
[----:B------:R-:W-:Y:S01]  /*fb20*/  BPT.TRAP 0x1 ;  /* 0x000000040000795c */ /* 0x000fe20000300000 */
.L_x_11537:
[----:B------:R-:W-:Y:S01]  /*fb30*/  IMAD R9, R6, 0x8, R2 ;  /* 0x0000000806097824 */ /* 0x000fe200078e0202 */
[----:B------:R-:W-:-:S04]  /*fb40*/  SHF.L.U32 R8, R7, 0x1f, RZ ;  /* 0x0000001f07087819 */ /* 0x000fc800000006ff */
[----:B------:R0:W1:Y:S01]  /*fb50*/  SYNCS.PHASECHK.TRANS64.TRYWAIT P2, [R9+URZ+0x2d830], R8 ;  /* 0x02d83008090075a7 */ /* 0x000062000804017f */
[----:B------:R-:W-:Y:S05]  /*fb60*/  @!P0 BRA `(.L_x_11538) ;  /* 0x0000000000048947 */ /* 0x000fea0003800000 */
[----:B------:R-:W-:Y:S01]  /*fb70*/  BPT.TRAP 0x1 ;  /* 0x000000040000795c */ /* 0x000fe20000300000 */
.L_x_11538:
[----:B------:R-:W-:Y:S04]  /*fb80*/  BSSY B0, `(.L_x_11536) ;  /* 0x0000004000007945 */ /* 0x000fe80003800000 */
[----:B-1----:R-:W-:Y:S05]  /*fb90*/  @P2 BRA `(.L_x_11539) ;  /* 0x0000000000082947 */ /* 0x002fea0003800000 */
[----:B------:R-:W1:Y:S02]  /*fba0*/  SYNCS.PHASECHK.TRANS64.TRYWAIT P2, [R9+URZ+0x2d830], R8 ;  /* 0x02d83008090075a7 */ /* 0x000e64000804017f */
[----:B-1----:R-:W-:Y:S05]  /*fbb0*/  @!P2 BRA `(.L_x_11540) ;  /* 0x00000154009ca947 */ /* 0x002fea0003800000 */
.L_x_11539:
[----:B------:R-:W-:Y:S05]  /*fbc0*/  BSYNC B0 ;  /* 0x0000000000007941 */ /* 0x000fea0003800000 */
.L_x_11536:
[----:B01----:R-:W2:Y:S01]  /*fbd0*/  LDL R8, [R1+0x14] ;  /* 0x0000140001087983 */ /* 0x003ea20000100800 */
[----:B------:R-:W0:Y:S01]  /*fbe0*/  S2R R10, SR_TID.X ;  /* 0x00000000000a7919 */ /* 0x000e220000002100 */
[----:B------:R-:W-:Y:S05]  /*fbf0*/  WARPSYNC.ALL ;  /* 0x0000000000007948 */ /* 0x000fea0003800000 */
[----:B0-----:R-:W-:-:S05]  /*fc00*/  SHF.R.U32.HI R10, RZ, 0x7, R10 ;  /* 0x00000007ff0a7819 */ /* 0x001fca000001160a */
[----:B------:R-:W-:-:S05]  /*fc10*/  VIADD R20, R10, 0x8 ;  /* 0x000000080a147836 */ /* 0x000fca0000000000 */
[----:B------:R0:W-:Y:S06]  /*fc20*/  BAR.SYNC.DEFER_BLOCKING R20, 0x100 ;  /* 0x000400140000751d */ /* 0x0001ec0000010000 */
[----:B0-----:R-:W3:Y:S01]  /*fc30*/  LDL.64 R20, [R1] ;  /* 0x0000000001147983 */ /* 0x001ee20000100a00 */
[----:B------:R-:W-:Y:S01]  /*fc40*/  IMAD.MOV.U32 R9, RZ, RZ, -0x7fffffe0 ;  /* 0x80000020ff097424 */ /* 0x000fe200078e00ff */
[----:B------:R-:W-:Y:S02]  /*fc50*/  R2UR UR8, R148 ;  /* 0x00000000940872ca */ /* 0x000fe400000e0000 */
[----:B------:R-:W-:-:S02]  /*fc60*/  R2UR UR9, R149 ;  /* 0x00000000950972ca */ /* 0x000fc400000e0000 */
[----:B------:R-:W-:Y:S01]  /*fc70*/  R2UR UR11, R9 ;  /* 0x00000000090b72ca */ /* 0x000fe200000e0000 */
[----:B------:R-:W-:Y:S01]  /*fc80*/  WARPGROUP.ARRIVE ;  /* 0x00000000000079c5 */ /* 0x000fe20000000000 */
[----:B------:R-:W-:-:S05]  /*fc90*/  IMAD.MOV.U32 R13, RZ, RZ, -0x7fffffe0 ;  /* 0x80000020ff0d7424 */ /* 0x000fca00078e00ff */
[----:B------:R-:W-:Y:S01]  /*fca0*/  R2UR UR15, R13 ;  /* 0x000000000d0f72ca */ /* 0x000fe200000e0000 */
[----:B--2---:R-:W-:-:S05]  /*fcb0*/  IMAD R8, R6, 0x600, R8 ;  /* 0x0000060006087824 */ /* 0x004fca00078e0208 */
[----:B------:R-:W-:-:S13]  /*fcc0*/  R2UR UR10, R8 ;  /* 0x00000000080a72ca */ /* 0x000fda00000e0000 */
[----:B------:R-:W-:Y:S01]  /*fcd0*/  HGMMA.64x128x16.F32 R24, gdesc[UR8], RZ, !UPT, gsb0 ;  /* 0x01e00000081879f0 */ /* 0x000fe2000c0008ff */
[----:B------:R-:W-:-:S05]  /*fce0*/  VIADD R12, R8, 0x2 ;  /* 0x00000002080c7836 */ /* 0x000fca0000000000 */
[----:B------:R-:W-:Y:S02]  /*fcf0*/  R2UR UR14, R12 ;  /* 0x000000000c0e72ca */ /* 0x000fe400000e0000 */
[----:B---3--:R-:W-:Y:S02]  /*fd00*/  R2UR UR12, R20 ;  /* 0x00000000140c72ca */ /* 0x008fe400000e0000 */
[----:B------:R-:W-:Y:S01]  /*fd10*/  R2UR UR13, R21 ;  /* 0x00000000150d72ca */ /* 0x000fe200000e0000 */
[----:B------:R-:W-:Y:S02]  /*fd20*/  WARPGROUP.DEPBAR.LE gsb0, 0x0 ;  /* 0x00008000000079c5 */ /* 0x000fe40000010000 */
[----:B------:R-:W-:-:S10]  /*fd30*/  WARPGROUP.ARRIVE ;  /* 0x00000000000079c5 */ /* 0x000fd40000000000 */
[----:B------:R-:W-:Y:S01]  /*fd40*/  HGMMA.64x128x16.F32 R24, gdesc[UR12], R24, gsb0 ;  /* 0x01e000000c1879f0 */ /* 0x000fe20008000818 */
[----:B------:R-:W-:Y:S02]  /*fd50*/  VIADD R10, R8, 0x200 ;  /* 0x00000200080a7836 */ /* 0x000fe40000000000 */
[----:B------:R-:W-:Y:S01]  /*fd60*/  IMAD.MOV.U32 R11, RZ, RZ, -0x7fffffe0 ;  /* 0x80000020ff0b7424 */ /* 0x000fe200078e00ff */
[----:B------:R-:W-:Y:S02]  /*fd70*/  R2UR UR16, R156 ;  /* 0x000000009c1072ca */ /* 0x000fe400000e0000 */
[----:B------:R-:W-:Y:S02]  /*fd80*/  R2UR UR18, R10 ;  /* 0x000000000a1272ca */ /* 0x000fe400000e0000 */
[----:B------:R-:W-:Y:S02]  /*fd90*/  R2UR UR19, R11 ;  /* 0x000000000b1372ca */ /* 0x000fe400000e0000 */
[----:B------:R-:W-:Y:S01]  /*fda0*/  R2UR UR17, R157 ;  /* 0x000000009d1172ca */ /* 0x000fe200000e0000 */
[----:B------:R-:W-:Y:S01]  /*fdb0*/  VIADD R12, R8, 0x202 ;  /* 0x00000202080c7836 */ /* 0x000fe20000000000 */
[----:B------:R-:W-:-:S02]  /*fdc0*/  R2UR UR23, R13 ;  /* 0x000000000d1772ca */ /* 0x000fc400000e0000 */
[----:B------:R-:W-:Y:S02]  /*fdd0*/  R2UR UR20, R154 ;  /* 0x000000009a1472ca */ /* 0x000fe400000e0000 */
[----:B------:R-:W-:Y:S02]  /*fde0*/  R2UR UR22, R12 ;  /* 0x000000000c1672ca */ /* 0x000fe400000e0000 */
[----:B------:R-:W-:Y:S01]  /*fdf0*/  R2UR UR21, R155 ;  /* 0x000000009b1572ca */ /* 0x000fe200000e0000 */
[----:B------:R-:W-:Y:S02]  /*fe00*/  WARPGROUP.DEPBAR.LE gsb0, 0x0 ;  /* 0x00008000000079c5 */ /* 0x000fe40000010000 */
[----:B------:R-:W-:-:S06]  /*fe10*/  WARPGROUP.ARRIVE ;  /* 0x00000000000079c5 */ /* 0x000fcc0000000000 */
[----:B------:R-:W-:Y:S01]  /*fe20*/  HGMMA.64x128x16.F32 R24, gdesc[UR16], R24, gsb0 ;  /* 0x01e00000101879f0 */ /* 0x000fe20008000818 */
[----:B------:R-:W-:Y:S02]  /*fe30*/  VIADD R14, R8, 0x400 ;  /* 0x00000400080e7836 */ /* 0x000fe40000000000 */
[----:B------:R-:W-:Y:S01]  /*fe40*/  IMAD.MOV.U32 R15, RZ, RZ, -0x7fffffe0 ;  /* 0x80000020ff0f7424 */ /* 0x000fe200078e00ff */
[----:B------:R-:W-:Y:S02]  /*fe50*/  R2UR UR24, R152 ;  /* 0x00000000981872ca */ /* 0x000fe400000e0000 */
[----:B------:R-:W-:Y:S02]  /*fe60*/  R2UR UR26, R14 ;  /* 0x000000000e1a72ca */ /* 0x000fe400000e0000 */
[----:B------:R-:W-:Y:S02]  /*fe70*/  R2UR UR27, R15 ;  /* 0x000000000f1b72ca */ /* 0x000fe400000e0000 */
[----:B------:R-:W-:Y:S01]  /*fe80*/  R2UR UR25, R153 ;  /* 0x00000000991972ca */ /* 0x000fe200000e0000 */
[----:B------:R-:W-:-:S02]  /*fe90*/  WARPGROUP.DEPBAR.LE gsb0, 0x0 ;  /* 0x00008000000079c5 */ /* 0x000fc40000010000 */
[----:B------:R-:W-:-:S06]  /*fea0*/  WARPGROUP.ARRIVE ;  /* 0x00000000000079c5 */ /* 0x000fcc0000000000 */
[----:B------:R-:W-:Y:S01]  /*feb0*/  HGMMA.64x128x16.F32 R24, gdesc[UR20], R24, gsb0 ;  /* 0x01e00000141879f0 */ /* 0x000fe20008000818 */
[----:B------:R-:W-:Y:S01]  /*fec0*/  VIADD R8, R8, 0x402 ;  /* 0x0000040208087836 */ /* 0x000fe20000000000 */
[----:B------:R-:W-:Y:S02]  /*fed0*/  R2UR UR31, R9 ;  /* 0x00000000091f72ca */ /* 0x000fe400000e0000 */
        /* <DEDUP_REMOVED lines=13> */
.L_x_11542:
[----:B------:R-:W-:Y:S01]  /*ffb0*/  SHF.L.U32 R8, R23, 0x1f, RZ ;  /* 0x0000001f17087819 */ /* 0x000fe200000006ff */
[----:B------:R-:W-:-:S04]  /*ffc0*/  IMAD R9, R17, 0x8, R2 ;  /* 0x0000000811097824 */ /* 0x000fc800078e0202 */
[----:B------:R0:W1:Y:S01]  /*ffd0*/  SYNCS.PHASECHK.TRANS64.TRYWAIT P1, [R9+URZ+0x2d850], R8 ;  /* 0x02d85008090075a7 */ /* 0x000062000802017f */
[----:B------:R-:W-:Y:S05]  /*ffe0*/  @!P0 BRA `(.L_x_11543) ;  /* 0x0000000000048947 */ /* 0x000fea0003800000 */
[----:B------:R-:W-:Y:S01]  /*fff0*/  BPT.TRAP 0x1 ;  /* 0x000000040000795c */ /* 0x000fe20000300000 */
.L_x_11543:
[----:B-1----:R-:W-:Y:S05]  /*10000*/  @P1 BRA `(.L_x_11541) ;  /* 0x0000000000081947 */ /* 0x002fea0003800000 */
[----:B------:R-:W1:Y:S02]  /*10010*/  SYNCS.PHASECHK.TRANS64.TRYWAIT P1, [R9+URZ+0x2d850], R8 ;  /* 0x02d85008090075a7 */ /* 0x000e64000802017f */
[----:B-1----:R-:W-:Y:S05]  /*10020*/  @!P1 BRA `(.L_x_11544) ;  /* 0x0000015000949947 */ /* 0x002fea0003800000 */
.L_x_11541:
[----:B------:R-:W2:Y:S01]  /*10030*/  LDL R12, [R1+0x2c] ;  /* 0x00002c00010c7983 */ /* 0x000ea20000100800 */
[----:B01----:R-:W-:Y:S01]  /*10040*/  VIADD R8, R2, 0x400 ;  /* 0x0000040002087836 */ /* 0x003fe20000000000 */
[----:B------:R-:W-:Y:S05]  /*10050*/  WARPSYNC.ALL ;  /* 0x0000000000007948 */ /* 0x000fea0003800000 */
[----:B------:R-:W-:Y:S01]  /*10060*/  SHF.R.U32.HI R8, RZ, 0x4, R8 ;  /* 0x00000004ff087819 */ /* 0x000fe20000011608 */
[----:B------:R-:W-:Y:S01]  /*10070*/  IMAD.MOV.U32 R9, RZ, RZ, -0x7fffffe0 ;  /* 0x80000020ff097424 */ /* 0x000fe200078e00ff */
[----:B------:R-:W-:Y:S01]  /*10080*/  WARPGROUP.ARRIVE ;  /* 0x00000000000079c5 */ /* 0x000fe20000000000 */
[----:B------:R-:W-:Y:S01]  /*10090*/  UMOV UR9, 0x40000040 ;  /* 0x4000004000097882 */ /* 0x000fe20000000000 */
[----:B------:R-:W-:Y:S01]  /*100a0*/  LOP3.LUT R8, R8, 0x3fff, RZ, 0xc0, !PT ;  /* 0x00003fff08087812 */ /* 0x000fe200078ec0ff */
[----:B------:R-:W-:Y:S01]  /*100b0*/  IMAD.MOV.U32 R11, RZ, RZ, -0x7fffffe0 ;  /* 0x80000020ff0b7424 */ /* 0x000fe200078e00ff */
[----:B------:R-:W-:Y:S01]  /*100c0*/  R2UR UR11, R9 ;  /* 0x00000000090b72ca */ /* 0x000fe200000e0000 */
[----:B------:R-:W-:Y:S01]  /*100d0*/  UMOV UR13, 0x40000040 ;  /* 0x40000040000d7882 */ /* 0x000fe20000000000 */
[----:B------:R-:W-:Y:S01]  /*100e0*/  LOP3.LUT R8, R8, 0x2000000, RZ, 0xfc, !PT ;  /* 0x0200000008087812 */ /* 0x000fe200078efcff */
[----:B------:R-:W-:Y:S01]  /*100f0*/  UMOV UR17, 0x40000040 ;  /* 0x4000004000117882 */ /* 0x000fe20000000000 */
[C---:B------:R-:W-:Y:S01]  /*10100*/  R2UR UR15, R11.reuse ;  /* 0x000000000b0f72ca */ /* 0x040fe200000e0000 */
[----:B------:R-:W-:Y:S01]  /*10110*/  UMOV UR21, 0x40000040 ;  /* 0x4000004000157882 */ /* 0x000fe20000000000 */
[----:B------:R-:W-:Y:S01]  /*10120*/  R2UR UR19, R11 ;  /* 0x000000000b1372ca */ /* 0x000fe200000e0000 */
[----:B------:R-:W-:Y:S01]  /*10130*/  IMAD R8, R17, 0x600, R8 ;  /* 0x0000060011087824 */ /* 0x000fe200078e0208 */
[C---:B------:R-:W-:Y:S01]  /*10140*/  R2UR UR23, R11.reuse ;  /* 0x000000000b1772ca */ /* 0x040fe200000e0000 */
[----:B------:R-:W-:Y:S01]  /*10150*/  UMOV UR25, 0x40000040 ;  /* 0x4000004000197882 */ /* 0x000fe20000000000 */
[C---:B------:R-:W-:Y:S01]  /*10160*/  R2UR UR27, R11.reuse ;  /* 0x000000000b1b72ca */ /* 0x040fe200000e0000 */
[C---:B------:R-:W-:Y:S01]  /*10170*/  VIADD R10, R8.reuse, 0x40 ;  /* 0x00000040080a7836 */ /* 0x040fe20000000000 */
[----:B------:R-:W-:Y:S01]  /*10180*/  R2UR UR10, R8 ;  /* 0x00000000080a72ca */ /* 0x000fe200000e0000 */
[----:B------:R-:W-:Y:S01]  /*10190*/  UMOV UR29, 0x40000040 ;  /* 0x40000040001d7882 */ /* 0x000fe20000000000 */
[C---:B------:R-:W-:Y:S01]  /*101a0*/  R2UR UR31, R11.reuse ;  /* 0x000000000b1f72ca */ /* 0x040fe200000e0000 */
[----:B------:R-:W-:Y:S01]  /*101b0*/  UMOV UR33, 0x40000040 ;  /* 0x4000004000217882 */ /* 0x000fe20000000000 */
[----:B------:R-:W-:Y:S01]  /*101c0*/  R2UR UR14, R10 ;  /* 0x000000000a0e72ca */ /* 0x000fe200000e0000 */
[----:B------:R-:W-:Y:S01]  /*101d0*/  VIADD R10, R8, 0x80 ;  /* 0x00000080080a7836 */ /* 0x000fe20000000000 */
[----:B------:R-:W-:Y:S01]  /*101e0*/  R2UR UR35, R11 ;  /* 0x000000000b2372ca */ /* 0x000fe200000e0000 */
[----:B------:R-:W-:Y:S01]  /*101f0*/  UMOV UR45, 0x40000040 ;  /* 0x40000040002d7882 */ /* 0x000fe20000000000 */
[----:B------:R-:W-:Y:S01]  /*10200*/  R2UR UR47, R9 ;  /* 0x00000000092f72ca */ /* 0x000fe200000e0000 */
[----:B------:R-:W0:Y:S01]  /*10210*/  S2R R13, SR_TID.X ;  /* 0x00000000000d7919 */ /* 0x000e220000002100 */
[----:B------:R-:W-:Y:S01]  /*10220*/  R2UR UR18, R10 ;  /* 0x000000000a1272ca */ /* 0x000fe200000e0000 */
[----:B------:R-:W-:-:S05]  /*10230*/  VIADD R10, R8, 0xc0 ;  /* 0x000000c0080a7836 */ /* 0x000fca0000000000 */
[----:B------:R-:W-:Y:S01]  /*10240*/  R2UR UR22, R10 ;  /* 0x000000000a1672ca */ /* 0x000fe200000e0000 */
[----:B------:R-:W-:-:S05]  /*10250*/  VIADD R10, R8, 0x100 ;  /* 0x00000100080a7836 */ /* 0x000fca0000000000 */
[----:B------:R-:W-:Y:S01]  /*10260*/  R2UR UR26, R10 ;  /* 0x000000000a1a72ca */ /* 0x000fe200000e0000 */
[----:B------:R-:W-:-:S05]  /*10270*/  VIADD R10, R8, 0x140 ;  /* 0x00000140080a7836 */ /* 0x000fca0000000000 */
[----:B------:R-:W-:Y:S01]  /*10280*/  R2UR UR30, R10 ;  /* 0x000000000a1e72ca */ /* 0x000fe200000e0000 */
[C---:B------:R-:W-:Y:S02]  /*10290*/  VIADD R10, R8.reuse, 0x180 ;  /* 0x00000180080a7836 */ /* 0x040fe40000000000 */
[----:B------:R-:W-:-:S03]  /*102a0*/  VIADD R8, R8, 0x1c0 ;  /* 0x000001c008087836 */ /* 0x000fc60000000000 */
[----:B------:R-:W-:Y:S02]  /*102b0*/  R2UR UR34, R10 ;  /* 0x000000000a2272ca */ /* 0x000fe400000e0000 */
[----:B------:R-:W-:Y:S02]  /*102c0*/  R2UR UR46, R8 ;  /* 0x00000000082e72ca */ /* 0x000fe400000e0000 */
[----:B0-----:R-:W-:Y:S01]  /*102d0*/  ISETP.GE.U32.AND P1, PT, R13, 0x180, PT ;  /* 0x000001800d00780c */ /* 0x001fe20003f26070 */
[----:B--2---:R-:W-:Y:S01]  /*102e0*/  IMAD R8, R12, 0x2000, R2 ;  /* 0x000020000c087824 */ /* 0x004fe200078e0202 */
[----:B------:R-:W-:-:S04]  /*102f0*/  SHF.R.U32.HI R12, RZ, 0x7, R13 ;  /* 0x00000007ff0c7819 */ /* 0x000fc8000001160d */
[----:B------:R-:W-:Y:S01]  /*10300*/  R2UR UR8, R8 ;  /* 0x00000000080872ca */ /* 0x000fe200000e0000 */
[----:B------:R-:W-:-:S05]  /*10310*/  VIADD R8, R12, 0x9 ;  /* 0x000000090c087836 */ /* 0x000fca0000000000 */
[----:B------:R-:W-:-:S07]  /*10320*/  SEL R8, R8, 0x9, !P1 ;  /* 0x0000000908087807 */ /* 0x000fce0004800000 */
[----:B------:R-:W-:-:S04]  /*10330*/  UIADD3 UR8, UR8, 0x21800, URZ ;  /* 0x0002180008087890 */ /* 0x000fc8000fffe03f */
[----:B------:R-:W-:-:S04]  /*10340*/  USHF.R.U32.HI UR8, URZ, 0x4, UR8 ;  /* 0x000000043f087899 */ /* 0x000fc80008011608 */
[----:B------:R-:W-:-:S04]  /*10350*/  ULOP3.LUT UR8, UR8, 0x3fff, URZ, 0xc0, !UPT ;  /* 0x00003fff08087892 */ /* 0x000fc8000f8ec03f */
[----:B------:R-:W-:-:S04]  /*10360*/  ULOP3.LUT UR8, UR8, 0x10000, URZ, 0xfc, !UPT ;  /* 0x0001000008087892 */ /* 0x000fc8000f8efc3f */
[----:B------:R-:W-:Y:S02]  /*10370*/  UIADD3 UR12, UR8, 0x2, URZ ;  /* 0x00000002080c7890 */ /* 0x000fe4000fffe03f */
[----:B------:R-:W-:Y:S02]  /*10380*/  UIADD3 UR16, UR8, 0x4, URZ ;  /* 0x0000000408107890 */ /* 0x000fe4000fffe03f */
[----:B------:R-:W-:Y:S02]  /*10390*/  UIADD3 UR20, UR8, 0x6, URZ ;  /* 0x0000000608147890 */ /* 0x000fe4000fffe03f */
[----:B------:R-:W-:Y:S01]  /*103a0*/  HGMMA.64x96x16.F32 R88, gdesc[UR8].tnspB, R88, gsb0 ;  /* 0x41600000085879f0 */ /* 0x000fe20008000858 */
[----:B------:R-:W-:Y:S02]  /*103b0*/  UIADD3 UR24, UR8, 0x600, URZ ;  /* 0x0000060008187890 */ /* 0x000fe4000fffe03f */
[----:B------:R-:W-:Y:S02]  /*103c0*/  UIADD3 UR28, UR8, 0x602, URZ ;  /* 0x00000602081c7890 */ /* 0x000fe4000fffe03f */
[----:B------:R-:W-:-:S02]  /*103d0*/  UIADD3 UR32, UR8, 0x604, URZ ;  /* 0x0000060408207890 */ /* 0x000fc4000fffe03f */
        /* <DEDUP_REMOVED lines=26> */
.L_x_11545:
[----:B------:R-:W2:Y:S01]  /*10580*/  LDL R11, [R1+0x30] ;  /* 0x00003000010b7983 */ /* 0x000ea20000100800 */
[----:B0-----:R-:W0:Y:S03]  /*10590*/  LDC R8, c[0x0][0x448] ;  /* 0x00011200ff087b82 */ /* 0x001e260000000800 */
[----:B------:R-:W2:Y:S01]  /*105a0*/  LDL R10, [R1+0x68] ;  /* 0x00006800010a7983 */ /* 0x000ea20000100800 */
[----:B0-----:R-:W-:-:S13]  /*105b0*/  ISETP.NE.AND P1, PT, R8, 0x1, PT ;  /* 0x000000010800780c */ /* 0x001fda0003f25270 */
[----:B------:R-:W0:Y:S08]  /*105c0*/  @P1 LDC R9, c[0x0][0x44c] ;  /* 0x00011300ff091b82 */ /* 0x000e300000000800 */
[----:B------:R-:W1:Y:S01]  /*105d0*/  @P1 LDC R8, c[0x0][0x450] ;  /* 0x00011400ff081b82 */ /* 0x000e620000000800 */
[----:B------:R-:W-:Y:S02]  /*105e0*/  UMOV UR50, UR42 ;  /* 0x0000002a00327c82 */ /* 0x000fe40008000000 */
[----:B------:R-:W-:Y:S01]  /*105f0*/  ULOP3.LUT UR8, URZ, UR50, URZ, 0x33, !UPT ;  /* 0x000000323f087292 */ /* 0x000fe2000f8e333f */
[----:B--2---:R-:W-:-:S04]  /*10600*/  IMAD.IADD R13, R10, 0x1, R11 ;  /* 0x000000010a0d7824 */ /* 0x004fc800078e020b */
[----:B0-----:R-:W-:-:S05]  /*10610*/  @P1 IMAD.HI.U32 R9, R13, R9, RZ ;  /* 0x000000090d091227 */ /* 0x001fca00078e00ff */
[----:B-1----:R-:W-:Y:S01]  /*10620*/  @P1 SHF.R.U32.HI R13, RZ, R8, R9 ;  /* 0x00000008ff0d1219 */ /* 0x002fe20000011609 */
[----:B------:R-:W-:Y:S02]  /*10630*/  IMAD R8, R6, 0x8, R2 ;  /* 0x0000000806087824 */ /* 0x000fe400078e0202 */
[----:B------:R-:W-:Y:S02]  /*10640*/  IMAD.U32 R9, RZ, RZ, UR38 ;  /* 0x00000026ff097e24 */ /* 0x000fe4000f8e00ff */
[----:B------:R-:W-:Y:S01]  /*10650*/  VIADD R8, R8, 0x2d840 ;  /* 0x0002d84008087836 */ /* 0x000fe20000000000 */
[----:B------:R-:W0:Y:S04]  /*10660*/  SHFL.IDX PT, R20, R13, RZ, 0x1c1f ;  /* 0x001c1fff0d147589 */ /* 0x000e2800000e0000 */
[----:B------:R-:W-:-:S04]  /*10670*/  PRMT R8, R9, 0x654, R8 ;  /* 0x0000065409087816 */ /* 0x000fc80000000008 */
[----:B------:R1:W-:Y:S01]  /*10680*/  SYNCS.ARRIVE.TRANS64.RED.A1T0 RZ, [R8+URZ], RZ ;  /* 0x000000ff08ff79a7 */ /* 0x0003e2000810043f */
[----:B------:R-:W-:Y:S01]  /*10690*/  PLOP3.LUT P1, PT, PT, PT, UP0, 0x40, 0x0 ;  /* 0x000000000000781c */ /* 0x000fe20003f2e808 */
[----:B-1----:R-:W-:-:S05]  /*106a0*/  IMAD.SHL.U32 R8, R4, 0x80, RZ ;  /* 0x0000008004087824 */ /* 0x002fca00078e00ff */
[----:B------:R-:W-:-:S04]  /*106b0*/  IADD3 R11, -R142, 0x1, -R8 ;  /* 0x000000018e0b7810 */ /* 0x000fc80007ffe908 */
[----:B------:R-:W-:-:S05]  /*106c0*/  IADD3 R11, -R140, R11, R143 ;  /* 0x0000000b8c0b7210 */ /* 0x000fca0007ffe18f */
[C---:B------:R-:W-:Y:S02]  /*106d0*/  VIADD R12, R11.reuse, UR49 ;  /* 0x000000310b0c7c36 */ /* 0x040fe40008000000 */
[----:B------:R-:W-:Y:S02]  /*106e0*/  VIADD R11, R11, UR8 ;  /* 0x000000080b0b7c36 */ /* 0x000fe40008000000 */
[C---:B0-----:R-:W-:Y:S02]  /*106f0*/  IMAD.IADD R10, R20.reuse, 0x1, R12 ;  /* 0x00000001140a7824 */ /* 0x041fe400078e020c */
[----:B------:R-:W-:Y:S01]  /*10700*/  IMAD.IADD R9, R20, 0x1, R11 ;  /* 0x0000000114097824 */ /* 0x000fe200078e020b */
        /* <DEDUP_REMOVED lines=13> */
.L_x_11548:
[----:B------:R-:W-:-:S05]  /*107e0*/  IMAD.U32 R21, RZ, RZ, UR41 ;  /* 0x00000029ff157e24 */ /* 0x000fca000f8e00ff */
[----:B------:R-:W-:-:S13]  /*107f0*/  ISETP.NE.AND P1, PT, R21, 0x1, PT ;  /* 0x000000011500780c */ /* 0x000fda0003f25270 */
[----:B------:R-:W0:Y:S02]  /*10800*/  @P1 LDC.64 R14, c[0x0][0x9e8] ;  /* 0x00027a00ff0e1b82 */ /* 0x000e240000000a00 */
[----:B0-----:R-:W-:-:S05]  /*10810*/  @P1 IMAD.HI.U32 R14, R20, R14, RZ ;  /* 0x0000000e140e1227 */ /* 0x001fca00078e00ff */
[----:B------:R-:W-:-:S07]  /*10820*/  @P1 SHF.R.U32.HI R20, RZ, R15, R14 ;  /* 0x0000000fff141219 */ /* 0x000fce000001160e */
.L_x_11549:
[----:B------:R-:W-:Y:S05]  /*10830*/  BSYNC B0 ;  /* 0x0000000000007941 */ /* 0x000fea0003800000 */
.L_x_11547:
[----:B------:R-:W-:-:S04]  /*10840*/  IMAD R20, R20, R21, -R8 ;  /* 0x0000001514147224 */ /* 0x000fc800078e0a08 */
[----:B------:R-:W-:-:S05]  /*10850*/  IMAD.IADD R20, R20, 0x1, -R142 ;  /* 0x0000000114147824 */ /* 0x000fca00078e0a8e */
[----:B------:R-:W-:Y:S02]  /*10860*/  VIMNMX R9, R9, R20, !PT ;  /* 0x0000001409097248 */ /* 0x000fe40007fe0100 */
[----:B------:R-:W-:-:S07]  /*10870*/  VIADDMNMX R10, R20, R21, R10, PT ;  /* 0x00000015140a7246 */ /* 0x000fce000380010a */
.L_x_11546:
[----:B------:R-:W-:Y:S01]  /*10880*/  ISETP.GT.AND P1, PT, R4, -0x1, PT ;  /* 0xffffffff0400780c */ /* 0x000fe20003f24270 */
[----:B------:R-:W0:Y:S03]  /*10890*/  SHFL.IDX PT, R13, R13, 0x1, 0x1c1f ;  /* 0x003c1f000d0d7f89 */ /* 0x000e2600000e0000 */
        /* <DEDUP_REMOVED lines=13> */
[----:B------:R-:W-:Y:S02]  /*10970*/  ISETP.GT.AND P2, PT, R9, 0x10, P1 ;  /* 0x000000100900780c */ /* 0x000fe40000f44270 */
[----:B------:R-:W-:Y:S02]  /*10980*/  FSEL R33, R33, -INF , !P4 ;  /* 0xff80000021217808 */ /* 0x000fe40006000000 */
[----:B------:R-:W-:Y:S02]  /*10990*/  ISETP.GT.AND P4, PT, R9, 0x20, P1 ;  /* 0x000000200900780c */ /* 0x000fe40000f84270 */
[----:B------:R-:W-:-:S02]  /*109a0*/  ISETP.LT.OR P3, PT, R10, 0xa, P3 ;  /* 0x0000000a0a00780c */ /* 0x000fc40001f61670 */
[C---:B------:R-:W-:Y:S02]  /*109b0*/  ISETP.LT.OR P2, PT, R10.reuse, 0x11, P2 ;  /* 0x000000110a00780c */ /* 0x040fe40001741670 */
[----:B------:R-:W-:Y:S02]  /*109c0*/  ISETP.LT.OR P4, PT, R10, 0x21, P4 ;  /* 0x000000210a00780c */ /* 0x000fe40002781670 */
[----:B------:R-:W-:Y:S02]  /*109d0*/  FSEL R29, R29, -INF , !P3 ;  /* 0xff8000001d1d7808 */ /* 0x000fe40005800000 */
[----:B------:R-:W-:Y:S02]  /*109e0*/  FSEL R32, R32, -INF , !P2 ;  /* 0xff80000020207808 */ /* 0x000fe40005000000 */
[C---:B------:R-:W-:Y:S02]  /*109f0*/  ISETP.GT.AND P3, PT, R9.reuse, 0x18, P1 ;  /* 0x000000180900780c */ /* 0x040fe40000f64270 */
        /* <DEDUP_REMOVED lines=65> */
[----:B------:R-:W-:Y:S02]  /*10e10*/  PLOP3.LUT P4, PT, PT, PT, UP0, 0x40, 0x0 ;  /* 0x000000000000781c */ /* 0x000fe40003f8e808 */
[----:B------:R-:W-:-:S02]  /*10e20*/  ISETP.LT.OR P3, PT, R10, 0x6a, P3 ;  /* 0x0000006a0a00780c */ /* 0x000fc40001f61670 */
[----:B------:R-:W-:Y:S02]  /*10e30*/  ISETP.LT.OR P2, PT, R10, 0x71, P2 ;  /* 0x000000710a00780c */ /* 0x000fe40001741670 */
[----:B------:R-:W-:Y:S02]  /*10e40*/  FSEL R77, R77, -INF , !P3 ;  /* 0xff8000004d4d7808 */ /* 0x000fe40005800000 */
[----:B------:R-:W-:Y:S02]  /*10e50*/  FSEL R80, R80, -INF , !P2 ;  /* 0xff80000050507808 */ /* 0x000fe40005000000 */
[C---:B------:R-:W-:Y:S02]  /*10e60*/  ISETP.GT.AND P3, PT, R9.reuse, 0x78, P1 ;  /* 0x000000780900780c */ /* 0x040fe40000f64270 */
[----:B------:R-:W-:Y:S01]  /*10e70*/  ISETP.GT.AND P2, PT, R9, 0x79, P1 ;  /* 0x000000790900780c */ /* 0x000fe20000f44270 */
[----:B------:R-:W-:Y:S01]  /*10e80*/  IMAD.IADD R9, R11, 0x1, R13 ;  /* 0x000000010b097824 */ /* 0x000fe200078e020d */
[----:B------:R-:W-:-:S02]  /*10e90*/  ISETP.LT.OR P3, PT, R10, 0x79, P3 ;  /* 0x000000790a00780c */ /* 0x000fc40001f61670 */
[----:B------:R-:W-:Y:S02]  /*10ea0*/  ISETP.LT.OR P2, PT, R10, 0x7a, P2 ;  /* 0x0000007a0a00780c */ /* 0x000fe40001741670 */
[----:B------:R-:W-:Y:S02]  /*10eb0*/  FSEL R84, R84, -INF , !P3 ;  /* 0xff80000054547808 */ /* 0x000fe40005800000 */
[----:B------:R-:W-:Y:S01]  /*10ec0*/  FSEL R85, R85, -INF , !P2 ;  /* 0xff80000055557808 */ /* 0x000fe20005000000 */
[----:B------:R-:W-:Y:S08]  /*10ed0*/  @P4 BRA `(.L_x_11550) ;  /* 0x0000000000584947 */ /* 0x000ff00003800000 */
        /* <DEDUP_REMOVED lines=12> */
.L_x_11552:
[----:B------:R-:W-:-:S05]  /*10fa0*/  IMAD.U32 R14, RZ, RZ, UR41 ;  /* 0x00000029ff0e7e24 */ /* 0x000fca000f8e00ff */
[----:B------:R-:W-:-:S13]  /*10fb0*/  ISETP.NE.AND P2, PT, R14, 0x1, PT ;  /* 0x000000010e00780c */ /* 0x000fda0003f45270 */
[----:B------:R-:W0:Y:S02]  /*10fc0*/  @P2 LDC.64 R10, c[0x0][0x9e8] ;  /* 0x00027a00ff0a2b82 */ /* 0x000e240000000a00 */
[----:B0-----:R-:W-:-:S05]  /*10fd0*/  @P2 IMAD.HI.U32 R10, R13, R10, RZ ;  /* 0x0000000a0d0a2227 */ /* 0x001fca00078e00ff */
[----:B------:R-:W-:-:S07]  /*10fe0*/  @P2 SHF.R.U32.HI R13, RZ, R11, R10 ;  /* 0x0000000bff0d2219 */ /* 0x000fce000001160a */
.L_x_11553:
[----:B------:R-:W-:Y:S05]  /*10ff0*/  BSYNC B0 ;  /* 0x0000000000007941 */ /* 0x000fea0003800000 */
.L_x_11551:
[----:B------:R-:W-:-:S04]  /*11000*/  IMAD R8, R13, R14, -R8 ;  /* 0x0000000e0d087224 */ /* 0x000fc800078e0a08 */
[----:B------:R-:W-:-:S05]  /*11010*/  IMAD.IADD R8, R8, 0x1, -R142 ;  /* 0x0000000108087824 */ /* 0x000fca00078e0a8e */
[----:B------:R-:W-:Y:S02]  /*11020*/  VIMNMX R9, R9, R8, !PT ;  /* 0x0000000809097248 */ /* 0x000fe40007fe0100 */
[----:B------:R-:W-:-:S07]  /*11030*/  VIADDMNMX R12, R8, R14, R12, PT ;  /* 0x0000000e080c7246 */ /* 0x000fce000380010c */
.L_x_11550:
[----:B------:R-:W-:Y:S01]  /*11040*/  FMNMX.FTZ R8, R24, R3, !PT ;  /* 0x0000000318087209 */ /* 0x000fe20007810000 */
[----:B------:R-:W-:Y:S01]  /*11050*/  UMOV UR51, UR7 ;  /* 0x0000000700337c82 */ /* 0x000fe20008000000 */
[C---:B------:R-:W-:Y:S02]  /*11060*/  ISETP.GT.AND P4, PT, R9.reuse, 0x1, P1 ;  /* 0x000000010900780c */ /* 0x040fe40000f84270 */
[C---:B------:R-:W-:Y:S02]  /*11070*/  ISETP.GT.AND P2, PT, R9.reuse, 0x8, P1 ;  /* 0x000000080900780c */ /* 0x040fe40000f44270 */
[----:B------:R-:W-:Y:S02]  /*11080*/  ISETP.GT.AND P3, PT, R9, 0x9, P1 ;  /* 0x000000090900780c */ /* 0x000fe40000f64270 */
[----:B------:R-:W-:Y:S02]  /*11090*/  FMNMX.FTZ R8, R25, R8, !PT ;  /* 0x0000000819087209 */ /* 0x000fe40007810000 */
[----:B------:R-:W-:-:S02]  /*110a0*/  ISETP.LT.OR P4, PT, R12, 0x2, P4 ;  /* 0x000000020c00780c */ /* 0x000fc40002781670 */
[C---:B------:R-:W-:Y:S02]  /*110b0*/  ISETP.LT.OR P2, PT, R12.reuse, 0x9, P2 ;  /* 0x000000090c00780c */ /* 0x040fe40001741670 */
[----:B------:R-:W-:Y:S02]  /*110c0*/  ISETP.LT.OR P3, PT, R12, 0xa, P3 ;  /* 0x0000000a0c00780c */ /* 0x000fe40001f61670 */
[----:B------:R-:W-:Y:S02]  /*110d0*/  FMNMX.FTZ R8, R28, R8, !PT ;  /* 0x000000081c087209 */ /* 0x000fe40007810000 */
[----:B------:R-:W-:Y:S02]  /*110e0*/  FSEL R27, R27, -INF , !P4 ;  /* 0xff8000001b1b7808 */ /* 0x000fe40006000000 */
[----:B------:R-:W-:Y:S02]  /*110f0*/  FSEL R30, R30, -INF , !P2 ;  /* 0xff8000001e1e7808 */ /* 0x000fe40005000000 */
[----:B------:R-:W-:-:S02]  /*11100*/  FSEL R31, R31, -INF , !P3 ;  /* 0xff8000001f1f7808 */ /* 0x000fc40005800000 */
[----:B------:R-:W-:Y:S02]  /*11110*/  FMNMX.FTZ R8, R29, R8, !PT ;  /* 0x000000081d087209 */ /* 0x000fe40007810000 */
        /* <DEDUP_REMOVED lines=11> */
[C---:B------:R-:W-:Y:S02]  /*111d0*/  ISETP.GT.AND P4, PT, R9.reuse, 0x19, P1 ;  /* 0x000000190900780c */ /* 0x040fe40000f84270 */
[C---:B------:R-:W-:Y:S02]  /*111e0*/  ISETP.GT.AND P2, PT, R9.reuse, 0x20, P1 ;  /* 0x000000200900780c */ /* 0x040fe40000f44270 */
[----:B------:R-:W-:Y:S02]  /*111f0*/  ISETP.GT.AND P3, PT, R9, 0x21, P1 ;  /* 0x000000210900780c */ /* 0x000fe40000f64270 */
[----:B------:R-:W-:Y:S02]  /*11200*/  FMNMX.FTZ R8, R36, R8, !PT ;  /* 0x0000000824087209 */ /* 0x000fe40007810000 */
[C---:B------:R-:W-:Y:S02]  /*11210*/  ISETP.LT.OR P4, PT, R12.reuse, 0x1a, P4 ;  /* 0x0000001a0c00780c */ /* 0x040fe40002781670 */
[----:B------:R-:W-:-:S02]  /*11220*/  ISETP.LT.OR P2, PT, R12, 0x21, P2 ;  /* 0x000000210c00780c */ /* 0x000fc40001741670 */
[----:B------:R-:W-:Y:S02]  /*11230*/  ISETP.LT.OR P3, PT, R12, 0x22, P3 ;  /* 0x000000220c00780c */ /* 0x000fe40001f61670 */
[----:B------:R-:W-:Y:S02]  /*11240*/  FMNMX.FTZ R8, R37, R8, !PT ;  /* 0x0000000825087209 */ /* 0x000fe40007810000 */
[----:B------:R-:W-:Y:S02]  /*11250*/  FSEL R39, R39, -INF , !P4 ;  /* 0xff80000027277808 */ /* 0x000fe40006000000 */
[----:B------:R-:W-:Y:S02]  /*11260*/  FSEL R42, R42, -INF , !P2 ;  /* 0xff8000002a2a7808 */ /* 0x000fe40005000000 */
[----:B------:R-:W-:Y:S02]  /*11270*/  FSEL R43, R43, -INF , !P3 ;  /* 0xff8000002b2b7808 */ /* 0x000fe40005800000 */
[----:B------:R-:W-:-:S02]  /*11280*/  ISETP.GT.AND P4, PT, R9, 0x28, P1 ;  /* 0x000000280900780c */ /* 0x000fc40000f84270 */
[C---:B------:R-:W-:Y:S02]  /*11290*/  ISETP.GT.AND P2, PT, R9.reuse, 0x29, P1 ;  /* 0x000000290900780c */ /* 0x040fe40000f44270 */
[----:B------:R-:W-:Y:S02]  /*112a0*/  ISETP.GT.AND P3, PT, R9, 0x30, P1 ;  /* 0x000000300900780c */ /* 0x000fe40000f64270 */
[----:B------:R-:W-:Y:S02]  /*112b0*/  FMNMX.FTZ R8, R40, R8, !PT ;  /* 0x0000000828087209 */ /* 0x000fe40007810000 */
[C---:B------:R-:W-:Y:S02]  /*112c0*/  ISETP.LT.OR P4, PT, R12.reuse, 0x29, P4 ;  /* 0x000000290c00780c */ /* 0x040fe40002781670 */
[C---:B------:R-:W-:Y:S02]  /*112d0*/  ISETP.LT.OR P2, PT, R12.reuse, 0x2a, P2 ;  /* 0x0000002a0c00780c */ /* 0x040fe40001741670 */
[----:B------:R-:W-:-:S02]  /*112e0*/  ISETP.LT.OR P3, PT, R12, 0x31, P3 ;  /* 0x000000310c00780c */ /* 0x000fc40001f61670 */
[----:B------:R-:W-:Y:S02]  /*112f0*/  FMNMX.FTZ R8, R41, R8, !PT ;  /* 0x0000000829087209 */ /* 0x000fe40007810000 */
[----:B------:R-:W-:Y:S02]  /*11300*/  FSEL R46, R46, -INF , !P4 ;  /* 0xff8000002e2e7808 */ /* 0x000fe40006000000 */
[----:B------:R-:W-:Y:S02]  /*11310*/  FSEL R47, R47, -INF , !P2 ;  /* 0xff8000002f2f7808 */ /* 0x000fe40005000000 */
[----:B------:R-:W-:Y:S02]  /*11320*/  FSEL R50, R50, -INF , !P3 ;  /* 0xff80000032327808 */ /* 0x000fe40005800000 */
[C---:B------:R-:W-:Y:S02]  /*11330*/  ISETP.GT.AND P4, PT, R9.reuse, 0x31, P1 ;  /* 0x000000310900780c */ /* 0x040fe40000f84270 */
[----:B------:R-:W-:-:S02]  /*11340*/  ISETP.GT.AND P2, PT, R9, 0x38, P1 ;  /* 0x000000380900780c */ /* 0x000fc40000f44270 */
[----:B------:R-:W-:Y:S02]  /*11350*/  ISETP.GT.AND P3, PT, R9, 0x39, P1 ;  /* 0x000000390900780c */ /* 0x000fe40000f64270 */
[----:B------:R-:W-:Y:S02]  /*11360*/  FMNMX.FTZ R8, R44, R8, !PT ;  /* 0x000000082c087209 */ /* 0x000fe40007810000 */
[C---:B------:R-:W-:Y:S02]  /*11370*/  ISETP.LT.OR P4, PT, R12.reuse, 0x32, P4 ;  /* 0x000000320c00780c */ /* 0x040fe40002781670 */
[C---:B------:R-:W-:Y:S02]  /*11380*/  ISETP.LT.OR P2, PT, R12.reuse, 0x39, P2 ;  /* 0x000000390c00780c */ /* 0x040fe40001741670 */
[----:B------:R-:W-:Y:S02]  /*11390*/  ISETP.LT.OR P3, PT, R12, 0x3a, P3 ;  /* 0x0000003a0c00780c */ /* 0x000fe40001f61670 */
[----:B------:R-:W-:-:S02]  /*113a0*/  FMNMX.FTZ R8, R45, R8, !PT ;  /* 0x000000082d087209 */ /* 0x000fc40007810000 */
[----:B------:R-:W-:Y:S02]  /*113b0*/  FSEL R51, R51, -INF , !P4 ;  /* 0xff80000033337808 */ /* 0x000fe40006000000 */
[----:B------:R-:W-:Y:S02]  /*113c0*/  FSEL R54, R54, -INF , !P2 ;  /* 0xff80000036367808 */ /* 0x000fe40005000000 */
[----:B------:R-:W-:Y:S02]  /*113d0*/  FSEL R55, R55, -INF , !P3 ;  /* 0xff80000037377808 */ /* 0x000fe40005800000 */
[----:B------:R-:W-:Y:S02]  /*113e0*/  FMNMX.FTZ R8, R48, R8, !PT ;  /* 0x0000000830087209 */ /* 0x000fe40007810000 */
[----:B------:R-:W-:Y:S02]  /*113f0*/  LOP3.LUT R16, R16, 0xdfffffff, RZ, 0xc0, !PT ;  /* 0xdfffffff10107812 */ /* 0x000fe400078ec0ff */
[----:B------:R-:W-:-:S02]  /*11400*/  ISETP.GT.AND P4, PT, R9, 0x40, P1 ;  /* 0x000000400900780c */ /* 0x000fc40000f84270 */
[C---:B------:R-:W-:Y:S02]  /*11410*/  ISETP.GT.AND P2, PT, R9.reuse, 0x41, P1 ;  /* 0x000000410900780c */ /* 0x040fe40000f44270 */
[----:B------:R-:W-:Y:S02]  /*11420*/  ISETP.GT.AND P3, PT, R9, 0x48, P1 ;  /* 0x000000480900780c */ /* 0x000fe40000f64270 */
[----:B------:R-:W-:Y:S02]  /*11430*/  FMNMX.FTZ R8, R49, R8, !PT ;  /* 0x0000000831087209 */ /* 0x000fe40007810000 */
[----:B------:R-:W-:Y:S02]  /*11440*/  @P0 LOP3.LUT R16, R16, 0x20000000, RZ, 0xfc, !PT ;  /* 0x2000000010100812 */ /* 0x000fe400078efcff */
[C---:B------:R-:W-:Y:S02]  /*11450*/  ISETP.LT.OR P4, PT, R12.reuse, 0x41, P4 ;  /* 0x000000410c00780c */ /* 0x040fe40002781670 */
[----:B------:R-:W-:-:S02]  /*11460*/  ISETP.LT.OR P2, PT, R12, 0x42, P2 ;  /* 0x000000420c00780c */ /* 0x000fc40001741670 */
[----:B------:R-:W-:Y:S02]  /*11470*/  ISETP.LT.OR P3, PT, R12, 0x49, P3 ;  /* 0x000000490c00780c */ /* 0x000fe40001f61670 */
[----:B------:R-:W-:Y:S02]  /*11480*/  ISETP.GT.AND P0, PT, R9, 0x61, P1 ;  /* 0x000000610900780c */ /* 0x000fe40000f04270 */
        /* <DEDUP_REMOVED lines=11> */
[----:B------:R-:W-:Y:S02]  /*11540*/  LOP3.LUT R16, R16, 0x7fffffff, RZ, 0xc0, !PT ;  /* 0x7fffffff10107812 */ /* 0x000fe400078ec0ff */
[----:B------:R-:W-:Y:S02]  /*11550*/  FMNMX.FTZ R8, R56, R8, !PT ;  /* 0x0000000838087209 */ /* 0x000fe40007810000 */
[----:B------:R-:W-:Y:S02]  /*11560*/  FSEL R63, R63, -INF , !P4 ;  /* 0xff8000003f3f7808 */ /* 0x000fe40006000000 */
[----:B------:R-:W-:Y:S02]  /*11570*/  FSEL R66, R66, -INF , !P2 ;  /* 0xff80000042427808 */ /* 0x000fe40005000000 */
[----:B------:R-:W-:-:S02]  /*11580*/  FSEL R67, R67, -INF , !P3 ;  /* 0xff80000043437808 */ /* 0x000fc40005800000 */
[C---:B------:R-:W-:Y:S02]  /*11590*/  ISETP.GT.AND P4, PT, R9.reuse, 0x58, P1 ;  /* 0x000000580900780c */ /* 0x040fe40000f84270 */
[C---:B------:R-:W-:Y:S02]  /*115a0*/  ISETP.GT.AND P2, PT, R9.reuse, 0x59, P1 ;  /* 0x000000590900780c */ /* 0x040fe40000f44270 */
[C---:B------:R-:W-:Y:S02]  /*115b0*/  ISETP.GT.AND P3, PT, R9.reuse, 0x60, P1 ;  /* 0x000000600900780c */ /* 0x040fe40000f64270 */
[----:B------:R-:W-:Y:S02]  /*115c0*/  @P0 LOP3.LUT R16, R16, 0x80000000, RZ, 0xfc, !PT ;  /* 0x8000000010100812 */ /* 0x000fe400078efcff */
[----:B------:R-:W-:Y:S02]  /*115d0*/  ISETP.GT.AND P0, PT, R9, RZ, P1 ;  /* 0x000000ff0900720c */ /* 0x000fe40000f04270 */
[----:B------:R-:W-:-:S02]  /*115e0*/  FMNMX.FTZ R8, R57, R8, !PT ;  /* 0x0000000839087209 */ /* 0x000fc40007810000 */
[C---:B------:R-:W-:Y:S02]  /*115f0*/  ISETP.LT.OR P4, PT, R12.reuse, 0x59, P4 ;  /* 0x000000590c00780c */ /* 0x040fe40002781670 */
[C---:B------:R-:W-:Y:S02]  /*11600*/  ISETP.LT.OR P2, PT, R12.reuse, 0x5a, P2 ;  /* 0x0000005a0c00780c */ /* 0x040fe40001741670 */
[----:B------:R-:W-:Y:S02]  /*11610*/  ISETP.LT.OR P3, PT, R12, 0x61, P3 ;  /* 0x000000610c00780c */ /* 0x000fe40001f61670 */
[----:B------:R-:W-:Y:S02]  /*11620*/  FMNMX.FTZ R8, R60, R8, !PT ;  /* 0x000000083c087209 */ /* 0x000fe40007810000 */
        /* <DEDUP_REMOVED lines=9> */
[----:B------:R-:W-:Y:S02]  /*116c0*/  LOP3.LUT R16, R16, 0xfffffff7, RZ, 0xc0, !PT ;  /* 0xfffffff710107812 */ /* 0x000fe400078ec0ff */
[----:B------:R-:W-:Y:S02]  /*116d0*/  ISETP.GT.AND P1, PT, R9, 0x79, P1 ;  /* 0x000000790900780c */ /* 0x000fe40000f24270 */
[----:B------:R-:W-:Y:S02]  /*116e0*/  FMNMX.FTZ R8, R64, R8, !PT ;  /* 0x0000000840087209 */ /* 0x000fe40007810000 */
[----:B------:R-:W-:Y:S02]  /*116f0*/  @P0 LOP3.LUT R16, R16, 0x8, RZ, 0xfc, !PT ;  /* 0x0000000810100812 */ /* 0x000fe400078efcff */
[----:B------:R-:W-:-:S02]  /*11700*/  FMNMX.FTZ R8, R65, R8, !PT ;  /* 0x0000000841087209 */ /* 0x000fc40007810000 */
[C---:B------:R-:W-:Y:S02]  /*11710*/  LOP3.LUT P0, RZ, R16.reuse, 0x80000000, RZ, 0xc0, !PT ;  /* 0x8000000010ff7812 */ /* 0x040fe4000780c0ff */
[----:B------:R-:W-:Y:S02]  /*11720*/  LOP3.LUT R16, R16, 0xfffffffd, RZ, 0xc0, !PT ;  /* 0xfffffffd10107812 */ /* 0x000fe400078ec0ff */
[----:B------:R-:W-:Y:S02]  /*11730*/  FMNMX.FTZ R8, R68, R8, !PT ;  /* 0x0000000844087209 */ /* 0x000fe40007810000 */
[----:B------:R-:W-:Y:S02]  /*11740*/  @P1 LOP3.LUT R16, R16, 0x2, RZ, 0xfc, !PT ;  /* 0x0000000210101812 */ /* 0x000fe400078efcff */
[----:B------:R-:W-:Y:S02]  /*11750*/  FMNMX.FTZ R8, R69, R8, !PT ;  /* 0x0000000845087209 */ /* 0x000fe40007810000 */
[----:B------:R-:W-:-:S02]  /*11760*/  LOP3.LUT P1, RZ, R16, 0x8, RZ, 0xc0, !PT ;  /* 0x0000000810ff7812 */ /* 0x000fc4000782c0ff */
[----:B------:R-:W-:Y:S02]  /*11770*/  FMNMX.FTZ R8, R72, R8, !PT ;  /* 0x0000000848087209 */ /* 0x000fe40007810000 */
[----:B------:R-:W-:Y:S02]  /*11780*/  ISETP.LT.OR P1, PT, R12, 0x1, P1 ;  /* 0x000000010c00780c */ /* 0x000fe40000f21670 */
[----:B------:R-:W-:Y:S02]  /*11790*/  FMNMX.FTZ R8, R73, R8, !PT ;  /* 0x0000000849087209 */ /* 0x000fe40007810000 */
[----:B------:R-:W-:Y:S02]  /*117a0*/  FSEL R26, R26, -INF , !P1 ;  /* 0xff8000001a1a7808 */ /* 0x000fe40004800000 */
        /* <DEDUP_REMOVED lines=12> */
[----:B------:R-:W-:Y:S01]  /*11870*/  ISETP.LT.OR P0, PT, R12, 0x62, P0 ;  /* 0x000000620c00780c */ /* 0x000fe20000701670 */
[----:B------:R-:W0:Y:S01]  /*11880*/  SHFL.BFLY PT, R9, R8, 0x2, 0x1f ;  /* 0x0c401f0008097f89 */ /* 0x000e2200000e0000 */
[----:B------:R-:W-:-:S02]  /*11890*/  FMNMX.FTZ R10, R38, R10, !PT ;  /* 0x0000000a260a7209 */ /* 0x000fc40007810000 */
[----:B------:R-:W-:Y:S02]  /*118a0*/  LOP3.LUT R16, R16, 0xffffffef, RZ, 0xc0, !PT ;  /* 0xffffffef10107812 */ /* 0x000fe400078ec0ff */
[----:B------:R-:W-:Y:S02]  /*118b0*/  FMNMX.FTZ R10, R39, R10, !PT ;  /* 0x0000000a270a7209 */ /* 0x000fe40007810000 */
[----:B------:R-:W-:Y:S02]  /*118c0*/  ISETP.LT.OR P4, PT, R12, 0x71, P4 ;  /* 0x000000710c00780c */ /* 0x000fe40002781670 */
[----:B------:R-:W-:Y:S02]  /*118d0*/  FMNMX.FTZ R10, R42, R10, !PT ;  /* 0x0000000a2a0a7209 */ /* 0x000fe40007810000 */
[----:B------:R-:W-:Y:S02]  /*118e0*/  ISETP.LT.OR P5, PT, R12, 0x72, P5 ;  /* 0x000000720c00780c */ /* 0x000fe40002fa1670 */
[----:B------:R-:W-:-:S02]  /*118f0*/  FMNMX.FTZ R10, R43, R10, !PT ;  /* 0x0000000a2b0a7209 */ /* 0x000fc40007810000 */
[----:B------:R-:W-:Y:S02]  /*11900*/  @P0 LOP3.LUT R16, R16, 0x10, RZ, 0xfc, !PT ;  /* 0x0000001010100812 */ /* 0x000fe400078efcff */
[----:B------:R-:W-:Y:S02]  /*11910*/  FMNMX.FTZ R10, R46, R10, !PT ;  /* 0x0000000a2e0a7209 */ /* 0x000fe40007810000 */
[----:B------:R-:W-:Y:S02]  /*11920*/  ISETP.LT.OR P0, PT, R12, 0x69, P2 ;  /* 0x000000690c00780c */ /* 0x000fe40001701670 */
[----:B------:R-:W-:Y:S02]  /*11930*/  FMNMX.FTZ R10, R47, R10, !PT ;  /* 0x0000000a2f0a7209 */ /* 0x000fe40007810000 */
[----:B------:R-:W-:Y:S02]  /*11940*/  LOP3.LUT P2, RZ, R16, 0x2, RZ, 0xc0, !PT ;  /* 0x0000000210ff7812 */ /* 0x000fe4000784c0ff */
[----:B0-----:R-:W-:-:S02]  /*11950*/  FMNMX.FTZ R8, R8, R9, !PT ;  /* 0x0000000908087209 */ /* 0x001fc40007810000 */
[----:B------:R-:W-:Y:S02]  /*11960*/  FMNMX.FTZ R10, R50, R10, !PT ;  /* 0x0000000a320a7209 */ /* 0x000fe40007810000 */
[----:B------:R-:W-:Y:S01]  /*11970*/  LOP3.LUT R16, R16, 0xfffffffb, RZ, 0xc0, !PT ;  /* 0xfffffffb10107812 */ /* 0x000fe200078ec0ff */
[----:B------:R-:W0:Y:S01]  /*11980*/  SHFL.BFLY PT, R9, R8, 0x1, 0x1f ;  /* 0x0c201f0008097f89 */ /* 0x000e2200000e0000 */
[----:B------:R-:W-:Y:S02]  /*11990*/  FMNMX.FTZ R10, R51, R10, !PT ;  /* 0x0000000a330a7209 */ /* 0x000fe40007810000 */
[----:B------:R-:W-:Y:S02]  /*119a0*/  @P0 LOP3.LUT R16, R16, 0x4, RZ, 0xfc, !PT ;  /* 0x0000000410100812 */ /* 0x000fe400078efcff */
[----:B------:R-:W-:Y:S02]  /*119b0*/  FMNMX.FTZ R10, R54, R10, !PT ;  /* 0x0000000a360a7209 */ /* 0x000fe40007810000 */
[----:B------:R-:W-:-:S02]  /*119c0*/  ISETP.LT.OR P0, PT, R12, 0x6a, P3 ;  /* 0x0000006a0c00780c */ /* 0x000fc40001f01670 */
[----:B------:R-:W-:Y:S02]  /*119d0*/  FMNMX.FTZ R10, R55, R10, !PT ;  /* 0x0000000a370a7209 */ /* 0x000fe40007810000 */
[----:B------:R-:W-:Y:S02]  /*119e0*/  LOP3.LUT R16, R16, 0xbfffffff, RZ, 0xc0, !PT ;  /* 0xbfffffff10107812 */ /* 0x000fe400078ec0ff */
[----:B------:R-:W-:Y:S02]  /*119f0*/  FMNMX.FTZ R10, R58, R10, !PT ;  /* 0x0000000a3a0a7209 */ /* 0x000fe40007810000 */
[----:B------:R-:W-:Y:S02]  /*11a00*/  FSEL R82, R82, -INF , !P4 ;  /* 0xff80000052527808 */ /* 0x000fe40006000000 */
[----:B------:R-:W-:Y:S02]  /*11a10*/  FMNMX.FTZ R10, R59, R10, !PT ;  /* 0x0000000a3b0a7209 */ /* 0x000fe40007810000 */
[----:B------:R-:W-:-:S02]  /*11a20*/  ISETP.LT.OR P6, PT, R12, 0x79, P6 ;  /* 0x000000790c00780c */ /* 0x000fc400037c1670 */
[----:B------:R-:W-:Y:S02]  /*11a30*/  FMNMX.FTZ R10, R62, R10, !PT ;  /* 0x0000000a3e0a7209 */ /* 0x000fe40007810000 */
[----:B------:R-:W-:Y:S02]  /*11a40*/  @P0 LOP3.LUT R16, R16, 0x40000000, RZ, 0xfc, !PT ;  /* 0x4000000010100812 */ /* 0x000fe400078efcff */
[----:B0-----:R-:W-:Y:S02]  /*11a50*/  FMNMX.FTZ R8, R8, R9, !PT ;  /* 0x0000000908087209 */ /* 0x001fe40007810000 */
[----:B------:R-:W-:Y:S02]  /*11a60*/  FMNMX.FTZ R10, R63, R10, !PT ;  /* 0x0000000a3f0a7209 */ /* 0x000fe40007810000 */
[----:B------:R-:W-:Y:S02]  /*11a70*/  FSETP.NEU.FTZ.AND P3, PT, R8, -INF , PT ;  /* 0xff8000000800780b */ /* 0x000fe40003f7d000 */
[----:B------:R-:W-:-:S02]  /*11a80*/  FMNMX.FTZ R10, R66, R10, !PT ;  /* 0x0000000a420a7209 */ /* 0x000fc40007810000 */
[----:B------:R-:W-:Y:S02]  /*11a90*/  FSEL R9, R8, RZ, P3 ;  /* 0x000000ff08097208 */ /* 0x000fe40001800000 */
[----:B------:R-:W-:Y:S02]  /*11aa0*/  FMNMX.FTZ R10, R67, R10, !PT ;  /* 0x0000000a430a7209 */ /* 0x000fe40007810000 */
[----:B------:R-:W-:Y:S01]  /*11ab0*/  LOP3.LUT P0, RZ, R16, 0x10, RZ, 0xc0, !PT ;  /* 0x0000001010ff7812 */ /* 0x000fe2000780c0ff */
[----:B------:R-:W-:Y:S01]  /*11ac0*/  FADD.FTZ R3, -R9, R3 ;  /* 0x0000000309037221 */ /* 0x000fe20000010100 */
[----:B------:R-:W-:Y:S01]  /*11ad0*/  FMNMX.FTZ R10, R70, R10, !PT ;  /* 0x0000000a460a7209 */ /* 0x000fe20007810000 */
[----:B------:R-:W-:Y:S01]  /*11ae0*/  FMUL.FTZ R9, R8, UR51 ;  /* 0x0000003308097c20 */ /* 0x000fe20008410000 */
[----:B------:R-:W-:Y:S02]  /*11af0*/  FSEL R75, R75, -INF , !P0 ;  /* 0xff8000004b4b7808 */ /* 0x000fe40004000000 */
[----:B------:R-:W-:-:S02]  /*11b00*/  FMNMX.FTZ R10, R71, R10, !PT ;  /* 0x0000000a470a7209 */ /* 0x000fc40007810000 */
[----:B------:R-:W-:Y:S02]  /*11b10*/  FSEL R9, R9, RZ, P3 ;  /* 0x000000ff09097208 */ /* 0x000fe40001800000 */
[----:B------:R-:W-:Y:S02]  /*11b20*/  LOP3.LUT P3, RZ, R16, 0x4, RZ, 0xc0, !PT ;  /* 0x0000000410ff7812 */ /* 0x000fe4000786c0ff */
[----:B------:R-:W-:Y:S01]  /*11b30*/  FMNMX.FTZ R10, R74, R10, !PT ;  /* 0x0000000a4a0a7209 */ /* 0x000fe20007810000 */
[--C-:B------:R-:W-:Y:S01]  /*11b40*/  FFMA.FTZ R24, R24, UR51, -R9.reuse ;  /* 0x0000003318187c23 */ /* 0x100fe20008010809 */
[----:B------:R-:W-:Y:S01]  /*11b50*/  LOP3.LUT P0, RZ, R16, 0x40000000, RZ, 0xc0, !PT ;  /* 0x4000000010ff7812 */ /* 0x000fe2000780c0ff */
        /* <DEDUP_REMOVED lines=14> */
[----:B------:R-:W-:Y:S01]  /*11c40*/  FMUL.FTZ R12, R3, UR51 ;  /* 0x00000033030c7c20 */ /* 0x000fe20008410000 */
        /* <DEDUP_REMOVED lines=16> */
[--C-:B------:R-:W-:Y:S01]  /*11d50*/  FFMA.FTZ R52, R52, UR51, -R9.reuse ;  /* 0x0000003334347c23 */ /* 0x100fe20008010809 */
[----:B------:R-:W0:Y:S01]  /*11d60*/  SHFL.BFLY PT, R11, R10, 0x2, 0x1f ;  /* 0x0c401f000a0b7f89 */ /* 0x000e2200000e0000 */
        /* <DEDUP_REMOVED lines=20> */
[----:B------:R-:W-:-:S02]  /*11eb0*/  LOP3.LUT P0, RZ, R16, 0x20000000, RZ, 0xc0, !PT ;  /* 0x2000000010ff7812 */ /* 0x000fc4000780c0ff */
[----:B0-----:R-:W-:-:S05]  /*11ec0*/  FMNMX.FTZ R10, R10, R11, !PT ;  /* 0x0000000b0a0a7209 */ /* 0x001fca0007810000 */
        /* <DEDUP_REMOVED lines=165> */
.L_x_11554:
[----:B------:R-:W2:Y:S04]  /*12920*/  LDL R38, [R1+0x3c] ;  /* 0x00003c0001267983 */ /* 0x000ea80000100800 */
[----:B------:R-:W3:Y:S01]  /*12930*/  LDL R30, [R1+0x40] ;  /* 0x00004000011e7983 */ /* 0x000ee20000100800 */
[----:B------:R-:W-:Y:S01]  /*12940*/  F2FP.F16.F32.PACK_AB R80, R81, R80 ;  /* 0x000000505150723e */ /* 0x000fe200000000ff */
[----:B------:R-:W-:Y:S01]  /*12950*/  IMAD R17, R17, 0x8, R2 ;  /* 0x0000000811117824 */ /* 0x000fe200078e0202 */
[----:B------:R-:W-:Y:S01]  /*12960*/  F2FP.F16.F32.PACK_AB R81, R83, R82 ;  /* 0x000000525351723e */ /* 0x000fe200000000ff */
[----:B------:R-:W-:Y:S01]  /*12970*/  IMAD.U32 R23, RZ, RZ, UR38 ;  /* 0x00000026ff177e24 */ /* 0x000fe2000f8e00ff */
[----:B------:R-:W-:Y:S01]  /*12980*/  F2FP.F16.F32.PACK_AB R82, R9, R84 ;  /* 0x000000540952723e */ /* 0x000fe200000000ff */
[----:B------:R-:W-:Y:S01]  /*12990*/  VIADD R17, R17, 0x2d860 ;  /* 0x0002d86011117836 */ /* 0x000fe20000000000 */
[----:B------:R-:W4:Y:S01]  /*129a0*/  LDL R9, [R1+0xc] ;  /* 0x00000c0001097983 */ /* 0x000f220000100800 */
[----:B------:R-:W-:-:S02]  /*129b0*/  F2FP.F16.F32.PACK_AB R24, R25, R24 ;  /* 0x000000181918723e */ /* 0x000fc400000000ff */
[----:B------:R-:W-:Y:S02]  /*129c0*/  F2FP.F16.F32.PACK_AB R25, R14, R26 ;  /* 0x0000001a0e19723e */ /* 0x000fe400000000ff */
[----:B------:R-:W-:Y:S02]  /*129d0*/  F2FP.F16.F32.PACK_AB R32, R33, R32 ;  /* 0x000000202120723e */ /* 0x000fe400000000ff */
[----:B------:R-:W-:Y:S02]  /*129e0*/  PRMT R17, R23, 0x654, R17 ;  /* 0x0000065417117816 */ /* 0x000fe40000000011 */
[----:B------:R-:W-:Y:S02]  /*129f0*/  F2FP.F16.F32.PACK_AB R26, R29, R28 ;  /* 0x0000001c1d1a723e */ /* 0x000fe400000000ff */
[----:B------:R-:W-:Y:S01]  /*12a00*/  F2FP.F16.F32.PACK_AB R27, R31, R27 ;  /* 0x0000001b1f1b723e */ /* 0x000fe200000000ff */
[----:B------:R0:W-:Y:S01]  /*12a10*/  SYNCS.ARRIVE.TRANS64.RED.A1T0 RZ, [R17+URZ], RZ ;  /* 0x000000ff11ff79a7 */ /* 0x0001e2000810043f */
[----:B------:R-:W-:-:S02]  /*12a20*/  F2FP.F16.F32.PACK_AB R33, R13, R34 ;  /* 0x000000220d21723e */ /* 0x000fc400000000ff */
[----:B------:R-:W-:Y:S01]  /*12a30*/  F2FP.F16.F32.PACK_AB R40, R41, R40 ;  /* 0x000000282928723e */ /* 0x000fe200000000ff */
[----:B------:R1:W-:Y:S01]  /*12a40*/  STSM.16.M88.4 [R144+0x21800], R24 ;  /* 0x0218001890007844 */ /* 0x0003e20000000200 */
        /* <DEDUP_REMOVED lines=71> */
[----:B------:R-:W-:Y:S02]  /*12ec0*/  IMAD.MOV.U32 R3, RZ, RZ, R8 ;  /* 0x000000ffff037224 */ /* 0x000fe400078e0008 */
[----:B------:R-:W-:Y:S02]  /*12ed0*/  IMAD.MOV.U32 R23, RZ, RZ, R7 ;  /* 0x000000ffff177224 */ /* 0x000fe400078e0007 */
[----:B0-----:R-:W-:Y:S01]  /*12ee0*/  IMAD.MOV.U32 R17, RZ, RZ, R6 ;  /* 0x000000ffff117224 */ /* 0x001fe200078e0006 */
[----:B--2---:R1:W-:Y:S04]  /*12ef0*/  STSM.16.M88.4 [R38], R32 ;  /* 0x0000002026007844 */ /* 0x0043e80000000200 */
[----:B------:R1:W-:Y:S04]  /*12f00*/  STSM.16.M88.4 [R146], R40 ;  /* 0x0000002892007844 */ /* 0x0003e80000000200 */
[----:B------:R1:W-:Y:S04]  /*12f10*/  STSM.16.M88.4 [R145], R48 ;  /* 0x0000003091007844 */ /* 0x0003e80000000200 */
[----:B------:R1:W-:Y:S04]  /*12f20*/  STSM.16.M88.4 [R144+0x27800], R56 ;  /* 0x0278003890007844 */ /* 0x0003e80000000200 */
[----:B---3--:R1:W-:Y:S04]  /*12f30*/  STSM.16.M88.4 [R30], R64 ;  /* 0x000000401e007844 */ /* 0x0083e80000000200 */
[----:B------:R1:W-:Y:S04]  /*12f40*/  STSM.16.M88.4 [R146+0x6000], R72 ;  /* 0x0060004892007844 */ /* 0x0003e80000000200 */
[----:B------:R1:W-:Y:S01]  /*12f50*/  STSM.16.M88.4 [R145+0x6000], R80 ;  /* 0x0060005091007844 */ /* 0x0003e20000000200 */
[----:B------:R-:W-:Y:S01]  /*12f60*/  @!PT LDS RZ, [RZ] ;  /* 0x00000000fffff984 */ /* 0x000fe20000000800 */
[----:B------:R-:W-:Y:S01]  /*12f70*/  @!PT LDS RZ, [RZ] ;  /* 0x00000000fffff984 */ /* 0x000fe20000000800 */
[----:B------:R-:W-:Y:S01]  /*12f80*/  @!PT LDS RZ, [RZ] ;  /* 0x00000000fffff984 */ /* 0x000fe20000000800 */
[----:B------:R-:W-:Y:S01]  /*12f90*/  @!PT LDS RZ, [RZ] ;  /* 0x00000000fffff984 */ /* 0x000fe20000000800 */
[----:B------:R0:W-:Y:S06]  /*12fa0*/  MEMBAR.ALL.CTA ;  /* 0x0000000000007992 */ /* 0x0001ec0000008000 */
[----:B0-----:R-:W0:Y:S01]  /*12fb0*/  FENCE.VIEW.ASYNC.S ;  /* 0x00000000000073c6 */ /* 0x001e220000000000 */
[C---:B----4-:R-:W-:Y:S01]  /*12fc0*/  ISETP.GT.AND P1, PT, R4.reuse, R9, PT ;  /* 0x000000090400720c */ /* 0x050fe20003f24270 */
[----:B------:R-:W-:Y:S01]  /*12fd0*/  VIADD R4, R4, 0xffffffff ;  /* 0xffffffff04047836 */ /* 0x000fe20000000000 */
[----:B0-----:R-:W-:-:S11]  /*12fe0*/  NOP ;  /* 0x0000000000007918 */ /* 0x001fd60000000000 */
[----:B-1----:R-:W-:Y:S05]  /*12ff0*/  @P1 BRA `(.L_x_11555) ;  /* 0xffffffc800a01947 */ /* 0x002fea000383ffff */
[----:B------:R-:W-:Y:S02]  /*13000*/  IMAD.MOV.U32 R0, RZ, RZ, R10 ;  /* 0x000000ffff007224 */ /* 0x000fe400078e000a */
[----:B------:R-:W-:Y:S02]  /*13010*/  IMAD.MOV.U32 R3, RZ, RZ, R8 ;  /* 0x000000ffff037224 */ /* 0x000fe400078e0008 */
[----:B------:R-:W-:Y:S02]  /*13020*/  IMAD.MOV.U32 R17, RZ, RZ, R6 ;  /* 0x000000ffff117224 */ /* 0x000fe400078e0006 */
[----:B------:R-:W-:-:S07]  /*13030*/  IMAD.MOV.U32 R23, RZ, RZ, R7 ;  /* 0x000000ffff177224 */ /* 0x000fce00078e0007 */
.L_x_11535:
[----:B------:R-:W2:Y:S01]  /*13040*/  LDL R6, [R1+0x30] ;  /* 0x0000300001067983 */ /* 0x000ea20000100800 */
[----:B------:R-:W0:Y:S01]  /*13050*/  LDC R7, c[0x0][0x448] ;  /* 0x00011200ff077b82 */ /* 0x000e220000000800 */
[----:B------:R-:W-:Y:S02]  /*13060*/  LOP3.LUT R16, R16, 0xfffffffb, RZ, 0xc0, !PT ;  /* 0xfffffffb10107812 */ /* 0x000fe400078ec0ff */
[----:B------:R-:W-:-:S05]  /*13070*/  IADD3 R9, R143, 0x1, -R140 ;  /* 0x000000018f097810 */ /* 0x000fca0007ffe88c */
        /* <DEDUP_REMOVED lines=9> */
[----:B-1----:R-:W-:-:S03]  /*13110*/  ISETP.GE.AND P1, PT, R10, 0x1, PT ;  /* 0x000000010a00780c */ /* 0x002fc60003f26270 */
[----:B------:R-:W-:-:S04]  /*13120*/  IMAD.IADD R6, R9, 0x1, R6 ;  /* 0x0000000109067824 */ /* 0x000fc800078e0206 */
[----:B------:R-:W-:-:S06]  /*13130*/  VIADD R8, R6, -UR50 ;  /* 0x8000003206087c36 */ /* 0x000fcc0008000000 */
        /* <DEDUP_REMOVED lines=13> */
.L_x_11558:
[----:B------:R-:W-:-:S13]  /*13210*/  ISETP.NE.AND P1, PT, R10, 0x1, PT ;  /* 0x000000010a00780c */ /* 0x000fda0003f25270 */
[----:B------:R-:W0:Y:S02]  /*13220*/  @P1 LDC.64 R6, c[0x0][0x9e8] ;  /* 0x00027a00ff061b82 */ /* 0x000e240000000a00 */
[----:B0-----:R-:W-:-:S05]  /*13230*/  @P1 IMAD.HI.U32 R6, R9, R6, RZ ;  /* 0x0000000609061227 */ /* 0x001fca00078e00ff */
[----:B------:R-:W-:-:S07]  /*13240*/  @P1 SHF.R.U32.HI R9, RZ, R7, R6 ;  /* 0x00000007ff091219 */ /* 0x000fce0000011606 */
.L_x_11559:
[----:B------:R-:W-:Y:S05]  /*13250*/  BSYNC B0 ;  /* 0x0000000000007941 */ /* 0x000fea0003800000 */
.L_x_11557:
[----:B------:R-:W-:-:S05]  /*13260*/  IMAD R9, R9, R10, RZ ;  /* 0x0000000a09097224 */ /* 0x000fca00078e02ff */
[----:B------:R-:W-:-:S07]  /*13270*/  VIMNMX R8, R8, R9, !PT ;  /* 0x0000000908087248 */ /* 0x000fce0007fe0100 */
.L_x_11556:
[----:B------:R-:W2:Y:S01]  /*13280*/  LDL R6, [R1+0x6c] ;  /* 0x00006c0001067983 */ /* 0x000ea20000100800 */
[----:B------:R-:W-:-:S05]  /*13290*/  VIADD R8, R8, 0x7f ;  /* 0x0000007f08087836 */ /* 0x000fca0000000000 */
[----:B------:R-:W-:-:S04]  /*132a0*/  SHF.R.S32.HI R7, RZ, 0x1f, R8 ;  /* 0x0000001fff077819 */ /* 0x000fc80000011408 */
[----:B------:R-:W-:-:S04]  /*132b0*/  LEA.HI R7, R7, R8, RZ, 0x7 ;  /* 0x0000000807077211 */ /* 0x000fc800078f38ff */
[----:B------:R-:W-:-:S04]  /*132c0*/  SHF.R.S32.HI R7, RZ, 0x7, R7 ;  /* 0x00000007ff077819 */ /* 0x000fc80000011407 */
[----:B--2---:R-:W-:-:S04]  /*132d0*/  VIMNMX R6, R6, R7, !PT ;  /* 0x0000000706067248 */ /* 0x004fc80007fe0100 */
[----:B------:R-:W-:Y:S01]  /*132e0*/  ISETP.GE.AND P1, PT, R4, R6, PT ;  /* 0x000000060400720c */ /* 0x000fe20003f26270 */
[----:B------:R0:W-:-:S12]  /*132f0*/  STL [R1+0xc], R6 ;  /* 0x00000c0601007387 */ /* 0x0001d80000100800 */
[----:B0-----:R-:W-:Y:S05]  /*13300*/  @!P1 BRA `(.L_x_11560) ;  /* 0x0000002400249947 */ /* 0x001fea0003800000 */
[----:B------:R-:W-:Y:S02]  /*13310*/  IMAD.MOV.U32 R8, RZ, RZ, R0 ;  /* 0x000000ffff087224 */ /* 0x000fe400078e0000 */
[----:B------:R-:W-:Y:S02]  /*13320*/  IMAD.MOV.U32 R9, RZ, RZ, R3 ;  /* 0x000000ffff097224 */ /* 0x000fe400078e0003 */
[----:B------:R-:W-:Y:S02]  /*13330*/  IMAD.MOV.U32 R7, RZ, RZ, R23 ;  /* 0x000000ffff077224 */ /* 0x000fe400078e0017 */
[----:B------:R-:W-:-:S07]  /*13340*/  IMAD.MOV.U32 R6, RZ, RZ, R17 ;  /* 0x000000ffff067224 */ /* 0x000fce00078e0011 */
.L_x_11572:
        /* <DEDUP_REMOVED lines=9> */
.L_x_11562:
        /* <DEDUP_REMOVED lines=8> */
.L_x_11563:
[----:B------:R-:W-:Y:S04]  /*13460*/  BSSY B0, `(.L_x_11561) ;  /* 0x0000004000007945 */ /* 0x000fe80003800000 */
[----:B-1----:R-:W-:Y:S05]  /*13470*/  @P2 BRA `(.L_x_11564) ;  /* 0x0000000000082947 */ /* 0x002fea0003800000 */
[----:B------:R-:W1:Y:S02]  /*13480*/  SYNCS.PHASECHK.TRANS64.TRYWAIT P2, [R3+URZ+0x2d830], R0 ;  /* 0x02d83000030075a7 */ /* 0x000e64000804017f */
[----:B-1----:R-:W-:Y:S05]  /*13490*/  @!P2 BRA `(.L_x_11565) ;  /* 0x0000011c008ca947 */ /* 0x002fea0003800000 */
.L_x_11564:
[----:B------:R-:W-:Y:S05]  /*134a0*/  BSYNC B0 ;  /* 0x0000000000007941 */ /* 0x000fea0003800000 */
.L_x_11561:
[----:B01----:R-:W2:Y:S01]  /*134b0*/  LDL R3, [R1+0x14] ;  /* 0x0000140001037983 */ /* 0x003ea20000100800 */
[----:B------:R-:W-:Y:S01]  /*134c0*/  VIADD R17, R6, 0x1 ;  /* 0x0000000106117836 */ /* 0x000fe20000000000 */
[----:B------:R-:W0:Y:S04]  /*134d0*/  S2R R0, SR_TID.X ;  /* 0x0000000000007919 */ /* 0x000e280000002100 */
[----:B------:R-:W-:-:S04]  /*134e0*/  ISETP.NE.AND P2, PT, R17, 0x2, PT ;  /* 0x000000021100780c */ /* 0x000fc80003f45270 */
[----:B------:R-:W-:Y:S01]  /*134f0*/  SEL R17, R17, RZ, P2 ;  /* 0x000000ff11117207 */ /* 0x000fe20001000000 */
[----:B------:R-:W-:Y:S01]  /*13500*/  IMAD.MOV.U32 R13, RZ, RZ, -0x7fffffe0 ;  /* 0x80000020ff0d7424 */ /* 0x000fe200078e00ff */
[----:B------:R-:W-:Y:S05]  /*13510*/  WARPSYNC.ALL ;  /* 0x0000000000007948 */ /* 0x000fea0003800000 */
[----:B------:R-:W-:Y:S02]  /*13520*/  R2UR UR19, R13 ;  /* 0x000000000d1372ca */ /* 0x000fe400000e0000 */
[----:B0-----:R-:W-:-:S05]  /*13530*/  SHF.R.U32.HI R0, RZ, 0x7, R0 ;  /* 0x00000007ff007819 */ /* 0x001fca0000011600 */
[----:B------:R-:W-:-:S05]  /*13540*/  VIADD R0, R0, 0x8 ;  /* 0x0000000800007836 */ /* 0x000fca0000000000 */
[----:B------:R0:W-:Y:S01]  /*13550*/  BAR.SYNC.DEFER_BLOCKING R0, 0x100 ;  /* 0x000400000000751d */ /* 0x0001e20000010000 */
[----:B------:R-:W-:Y:S01]  /*13560*/  IMAD.MOV.U32 R11, RZ, RZ, -0x7fffffe0 ;  /* 0x80000020ff0b7424 */ /* 0x000fe200078e00ff */
[----:B------:R-:W-:Y:S02]  /*13570*/  R2UR UR8, R148 ;  /* 0x00000000940872ca */ /* 0x000fe400000e0000 */
[----:B------:R-:W-:Y:S02]  /*13580*/  R2UR UR9, R149 ;  /* 0x00000000950972ca */ /* 0x000fe400000e0000 */
[----:B------:R-:W-:Y:S01]  /*13590*/  R2UR UR11, R11 ;  /* 0x000000000b0b72ca */ /* 0x000fe200000e0000 */
[----:B------:R-:W-:Y:S01]  /*135a0*/  WARPGROUP.ARRIVE ;  /* 0x00000000000079c5 */ /* 0x000fe20000000000 */
[----:B--2---:R-:W-:-:S04]  /*135b0*/  IMAD R10, R17, 0x600, R3 ;  /* 0x00000600110a7824 */ /* 0x004fc800078e0203 */
[----:B------:R-:W-:-:S05]  /*135c0*/  VIADD R12, R10, 0x200 ;  /* 0x000002000a0c7836 */ /* 0x000fca0000000000 */
[----:B------:R-:W-:Y:S02]  /*135d0*/  R2UR UR18, R12 ;  /* 0x000000000c1272ca */ /* 0x000fe400000e0000 */
[----:B------:R-:W2:Y:S01]  /*135e0*/  LDL.64 R12, [R1] ;  /* 0x00000000010c7983 */ /* 0x000ea20000100a00 */
[----:B------:R-:W-:-:S13]  /*135f0*/  R2UR UR10, R10 ;  /* 0x000000000a0a72ca */ /* 0x000fda00000e0000 */
[----:B------:R-:W-:Y:S01]  /*13600*/  HGMMA.64x128x16.F32 R24, gdesc[UR8], RZ, !UPT, gsb0 ;  /* 0x01e00000081879f0 */ /* 0x000fe2000c0008ff */
[----:B------:R-:W-:Y:S02]  /*13610*/  VIADD R14, R10, 0x2 ;  /* 0x000000020a0e7836 */ /* 0x000fe40000000000 */
[----:B------:R-:W-:-:S03]  /*13620*/  IMAD.MOV.U32 R15, RZ, RZ, -0x7fffffe0 ;  /* 0x80000020ff0f7424 */ /* 0x000fc600078e00ff */
[----:B------:R-:W-:Y:S02]  /*13630*/  R2UR UR14, R14 ;  /* 0x000000000e0e72ca */ /* 0x000fe400000e0000 */
[----:B------:R-:W-:Y:S02]  /*13640*/  R2UR UR15, R15 ;  /* 0x000000000f0f72ca */ /* 0x000fe400000e0000 */
[----:B------:R-:W-:Y:S02]  /*13650*/  R2UR UR16, R156 ;  /* 0x000000009c1072ca */ /* 0x000fe400000e0000 */
[----:B------:R-:W-:Y:S01]  /*13660*/  R2UR UR17, R157 ;  /* 0x000000009d1172ca */ /* 0x000fe200000e0000 */
[----:B------:R-:W-:Y:S02]  /*13670*/  WARPGROUP.DEPBAR.LE gsb0, 0x0 ;  /* 0x00008000000079c5 */ /* 0x000fe40000010000 */
[----:B------:R-:W-:Y:S01]  /*13680*/  WARPGROUP.ARRIVE ;  /* 0x00000000000079c5 */ /* 0x000fe20000000000 */
[----:B--2---:R-:W-:-:S02]  /*13690*/  R2UR UR12, R12 ;  /* 0x000000000c0c72ca */ /* 0x004fc400000e0000 */
[----:B------:R-:W-:-:S13]  /*136a0*/  R2UR UR13, R13 ;  /* 0x000000000d0d72ca */ /* 0x000fda00000e0000 */
        /* <DEDUP_REMOVED lines=33> */
.L_x_11567:
[----:B------:R-:W-:Y:S01]  /*138c0*/  SHF.L.U32 R0, R7, 0x1f, RZ ;  /* 0x0000001f07007819 */ /* 0x000fe200000006ff */
[----:B------:R-:W-:-:S04]  /*138d0*/  IMAD R3, R6, 0x8, R2 ;  /* 0x0000000806037824 */ /* 0x000fc800078e0202 */
[----:B------:R0:W1:Y:S01]  /*138e0*/  SYNCS.PHASECHK.TRANS64.TRYWAIT P1, [R3+URZ+0x2d850], R0 ;  /* 0x02d85000030075a7 */ /* 0x000062000802017f */
[----:B------:R-:W-:Y:S05]  /*138f0*/  @!P0 BRA `(.L_x_11568) ;  /* 0x0000000000048947 */ /* 0x000fea0003800000 */
[----:B------:R-:W-:Y:S01]  /*13900*/  BPT.TRAP 0x1 ;  /* 0x000000040000795c */ /* 0x000fe20000300000 */
.L_x_11568:
[----:B-1----:R-:W-:Y:S05]  /*13910*/  @P1 BRA `(.L_x_11566) ;  /* 0x0000000000081947 */ /* 0x002fea0003800000 */
[----:B------:R-:W1:Y:S02]  /*13920*/  SYNCS.PHASECHK.TRANS64.TRYWAIT P1, [R3+URZ+0x2d850], R0 ;  /* 0x02d85000030075a7 */ /* 0x000e64000802017f */
[----:B-1----:R-:W-:Y:S05]  /*13930*/  @!P1 BRA `(.L_x_11569) ;  /* 0x0000011800789947 */ /* 0x002fea0003800000 */
.L_x_11566:
        /* <DEDUP_REMOVED lines=24> */
[----:B------:R-:W-:Y:S01]  /*13ac0*/  R2UR UR18, R12 ;  /* 0x000000000c1272ca */ /* 0x000fe200000e0000 */
[----:B------:R-:W-:Y:S01]  /*13ad0*/  VIADD R12, R10, 0xc0 ;  /* 0x000000c00a0c7836 */ /* 0x000fe20000000000 */
[----:B------:R-:W-:Y:S01]  /*13ae0*/  R2UR UR35, R13 ;  /* 0x000000000d2372ca */ /* 0x000fe200000e0000 */
[----:B------:R-:W-:Y:S01]  /*13af0*/  IMAD.MOV.U32 R13, RZ, RZ, 0x40000040 ;  /* 0x40000040ff0d7424 */ /* 0x000fe200078e00ff */
[----:B------:R-:W-:-:S02]  /*13b00*/  R2UR UR45, R11 ;  /* 0x000000000b2d72ca */ /* 0x000fc400000e0000 */
        /* <DEDUP_REMOVED lines=11> */
[----:B------:R-:W-:Y:S02]  /*13bc0*/  VIADD R10, R10, 0x1c0 ;  /* 0x000001c00a0a7836 */ /* 0x000fe40000000000 */
[----:B------:R-:W-:Y:S01]  /*13bd0*/  IMAD.MOV.U32 R13, RZ, RZ, 0x40000040 ;  /* 0x40000040ff0d7424 */ /* 0x000fe200078e00ff */
[----:B------:R-:W-:Y:S02]  /*13be0*/  R2UR UR34, R12 ;  /* 0x000000000c2272ca */ /* 0x000fe400000e0000 */
[----:B------:R-:W-:Y:S02]  /*13bf0*/  R2UR UR46, R10 ;  /* 0x000000000a2e72ca */ /* 0x000fe400000e0000 */
[----:B------:R-:W-:Y:S01]  /*13c00*/  R2UR UR25, R13 ;  /* 0x000000000d1972ca */ /* 0x000fe200000e0000 */
[----:B------:R-:W-:-:S05]  /*13c10*/  IMAD.MOV.U32 R13, RZ, RZ, 0x40000040 ;  /* 0x40000040ff0d7424 */ /* 0x000fca00078e00ff */
[----:B------:R-:W-:Y:S01]  /*13c20*/  R2UR UR29, R13 ;  /* 0x000000000d1d72ca */ /* 0x000fe200000e0000 */
[----:B------:R-:W-:-:S05]  /*13c30*/  IMAD.MOV.U32 R13, RZ, RZ, 0x40000040 ;  /* 0x40000040ff0d7424 */ /* 0x000fca00078e00ff */
[----:B------:R-:W-:Y:S02]  /*13c40*/  R2UR UR33, R13 ;  /* 0x000000000d2172ca */ /* 0x000fe400000e0000 */
[----:B--2---:R-:W-:Y:S02]  /*13c50*/  LOP3.LUT R10, R7, 0x10000, RZ, 0xfc, !PT ;  /* 0x00010000070a7812 */ /* 0x004fe400078efcff */
[----:B------:R-:W0:Y:S02]  /*13c60*/  S2R R7, SR_TID.X ;  /* 0x0000000000077919 */ /* 0x000e240000002100 */
[C---:B------:R-:W-:Y:S01]  /*13c70*/  R2UR UR8, R10.reuse ;  /* 0x000000000a0872ca */ /* 0x040fe200000e0000 */
[----:B------:R-:W-:-:S05]  /*13c80*/  VIADD R12, R10, 0x2 ;  /* 0x000000020a0c7836 */ /* 0x000fca0000000000 */
[----:B------:R-:W-:Y:S01]  /*13c90*/  R2UR UR12, R12 ;  /* 0x000000000c0c72ca */ /* 0x000fe200000e0000 */
[----:B------:R-:W-:-:S05]  /*13ca0*/  VIADD R12, R10, 0x4 ;  /* 0x000000040a0c7836 */ /* 0x000fca0000000000 */
[----:B------:R-:W-:Y:S01]  /*13cb0*/  R2UR UR16, R12 ;  /* 0x000000000c1072ca */ /* 0x000fe200000e0000 */
[----:B------:R-:W-:Y:S01]  /*13cc0*/  HGMMA.64x96x16.F32 R88, gdesc[UR8].tnspB, R88, gsb0 ;  /* 0x41600000085879f0 */ /* 0x000fe20008000858 */
[----:B------:R-:W-:-:S05]  /*13cd0*/  VIADD R12, R10, 0x6 ;  /* 0x000000060a0c7836 */ /* 0x000fca0000000000 */
[----:B------:R-:W-:Y:S01]  /*13ce0*/  R2UR UR20, R12 ;  /* 0x000000000c1472ca */ /* 0x000fe200000e0000 */
[----:B------:R-:W-:-:S05]  /*13cf0*/  VIADD R12, R10, 0x600 ;  /* 0x000006000a0c7836 */ /* 0x000fca0000000000 */
[----:B------:R-:W-:Y:S01]  /*13d00*/  R2UR UR24, R12 ;  /* 0x000000000c1872ca */ /* 0x000fe200000e0000 */
[----:B------:R-:W-:Y:S01]  /*13d10*/  VIADD R12, R10, 0x602 ;  /* 0x000006020a0c7836 */ /* 0x000fe20000000000 */
[----:B0-----:R-:W-:-:S04]  /*13d20*/  SHF.R.U32.HI R0, RZ, 0x7, R7 ;  /* 0x00000007ff007819 */ /* 0x001fc80000011607 */
[----:B------:R-:W-:Y:S01]  /*13d30*/  R2UR UR28, R12 ;  /* 0x000000000c1c72ca */ /* 0x000fe200000e0000 */
[C---:B------:R-:W-:Y:S01]  /*13d40*/  VIADD R12, R10.reuse, 0x604 ;  /* 0x000006040a0c7836 */ /* 0x040fe20000000000 */
[----:B------:R-:W-:Y:S01]  /*13d50*/  ISETP.GE.U32.AND P1, PT, R7, 0x180, PT ;  /* 0x000001800700780c */ /* 0x000fe20003f26070 */
[----:B------:R-:W-:Y:S02]  /*13d60*/  VIADD R10, R10, 0x606 ;  /* 0x000006060a0a7836 */ /* 0x000fe40000000000 */
[----:B------:R-:W-:Y:S01]  /*13d70*/  VIADD R0, R0, 0x9 ;  /* 0x0000000900007836 */ /* 0x000fe20000000000 */
        /* <DEDUP_REMOVED lines=28> */
.L_x_11570:
        /* <DEDUP_REMOVED lines=82> */
[----:B------:R-:W-:Y:S01]  /*14460*/  FMUL.FTZ R10, R0, UR51 ;  /* 0x00000033000a7c20 */ /* 0x000fe20008410000 */
[--C-:B------:R-:W-:Y:S01]  /*14470*/  FFMA.FTZ R24, R24, UR51, -R7.reuse ;  /* 0x0000003318187c23 */ /* 0x100fe20008010807 */
[----:B------:R-:W-:Y:S01]  /*14480*/  FMUL.FTZ R9, R9, UR51 ;  /* 0x0000003309097c20 */ /* 0x000fe20008410000 */
        /* <DEDUP_REMOVED lines=40> */
[----:B------:R-:W-:Y:S01]  /*14710*/  FFMA.FTZ R59, R59, UR51, -R10 ;  /* 0x000000333b3b7c23 */ /* 0x000fe2000801080a */
        /* <DEDUP_REMOVED lines=36> */
[----:B------:R-:W-:Y:S01]  /*14960*/  FFMA.FTZ R7, R85, UR51, -R7 ;  /* 0x0000003355077c23 */ /* 0x000fe20008010807 */
[----:B------:R-:W-:-:S04]  /*14970*/  FFMA.FTZ R10, R87, UR51, -R10 ;  /* 0x00000033570a7c23 */ /* 0x000fc8000801080a */
        /* <DEDUP_REMOVED lines=116> */
.L_x_11571:
[----:B------:R-:W2:Y:S01]  /*150c0*/  LDL R46, [R1+0x3c] ;  /* 0x00003c00012e7983 */ /* 0x000ea20000100800 */
[----:B------:R-:W-:-:S03]  /*150d0*/  IMAD R6, R6, 0x8, R2 ;  /* 0x0000000806067824 */ /* 0x000fc600078e0202 */
[----:B------:R-:W3:Y:S01]  /*150e0*/  LDL R38, [R1+0x40] ;  /* 0x0000400001267983 */ /* 0x000ee20000100800 */
[----:B------:R-:W-:Y:S01]  /*150f0*/  VIADD R6, R6, 0x2d860 ;  /* 0x0002d86006067836 */ /* 0x000fe20000000000 */
[----:B------:R-:W-:Y:S01]  /*15100*/  F2FP.F16.F32.PACK_AB R24, R25, R24 ;  /* 0x000000181918723e */ /* 0x000fe200000000ff */
[----:B------:R-:W-:Y:S01]  /*15110*/  IMAD.U32 R30, RZ, RZ, UR38 ;  /* 0x00000026ff1e7e24 */ /* 0x000fe2000f8e00ff */
[----:B------:R-:W-:Y:S02]  /*15120*/  F2FP.F16.F32.PACK_AB R25, R21, R26 ;  /* 0x0000001a1519723e */ /* 0x000fe400000000ff */
[----:B------:R-:W-:Y:S02]  /*15130*/  F2FP.F16.F32.PACK_AB R32, R33, R32 ;  /* 0x000000202120723e */ /* 0x000fe400000000ff */
[----:B------:R-:W-:Y:S02]  /*15140*/  PRMT R6, R30, 0x654, R6 ;  /* 0x000006541e067816 */ /* 0x000fe40000000006 */
[----:B------:R-:W-:-:S02]  /*15150*/  F2FP.F16.F32.PACK_AB R26, R29, R28 ;  /* 0x0000001c1d1a723e */ /* 0x000fc400000000ff */
[----:B------:R0:W-:Y:S01]  /*15160*/  SYNCS.ARRIVE.TRANS64.RED.A1T0 RZ, [R6+URZ], RZ ;  /* 0x000000ff06ff79a7 */ /* 0x0001e2000810043f */
[----:B------:R-:W-:Y:S02]  /*15170*/  F2FP.F16.F32.PACK_AB R27, R31, R27 ;  /* 0x0000001b1f1b723e */ /* 0x000fe400000000ff */
[----:B------:R-:W-:Y:S02]  /*15180*/  F2FP.F16.F32.PACK_AB R33, R20, R34 ;  /* 0x000000221421723e */ /* 0x000fe400000000ff */
[----:B------:R-:W-:Y:S01]  /*15190*/  F2FP.F16.F32.PACK_AB R40, R41, R40 ;  /* 0x000000282928723e */ /* 0x000fe200000000ff */
[----:B------:R1:W-:Y:S01]  /*151a0*/  STSM.16.M88.4 [R144+0x21800], R24 ;  /* 0x0218001890007844 */ /* 0x0003e20000000200 */
[----:B------:R-:W-:Y:S02]  /*151b0*/  F2FP.F16.F32.PACK_AB R34, R37, R36 ;  /* 0x000000242522723e */ /* 0x000fe400000000ff */
[----:B------:R-:W-:Y:S01]  /*151c0*/  F2FP.F16.F32.PACK_AB R35, R39, R35 ;  /* 0x000000232723723e */ /* 0x000fe200000000ff */
[----:B0-----:R-:W4:Y:S01]  /*151d0*/  LDL R6, [R1+0xc] ;  /* 0x00000c0001067983 */ /* 0x001f220000100800 */
        /* <DEDUP_REMOVED lines=73> */
[----:B------:R-:W-:Y:S01]  /*15670*/  IMAD.MOV.U32 R7, RZ, RZ, R23 ;  /* 0x000000ffff077224 */ /* 0x000fe200078e0017 */
        /* <DEDUP_REMOVED lines=14> */
[----:B------:R-:W-:-:S02]  /*15760*/  VIADD R4, R4, 0xffffffff ;  /* 0xffffffff04047836 */ /* 0x000fc40000000000 */
[----:B------:R-:W-:Y:S01]  /*15770*/  IMAD.MOV.U32 R6, RZ, RZ, R17 ;  /* 0x000000ffff067224 */ /* 0x000fe200078e0011 */
[----:B0-----:R-:W-:-:S09]  /*15780*/  NOP ;  /* 0x0000000000007918 */ /* 0x001fd20000000000 */
[----:B-1----:R-:W-:Y:S05]  /*15790*/  @P1 BRA `(.L_x_11572) ;  /* 0xffffffd800ec1947 */ /* 0x002fea000383ffff */
.L_x_11560:
[----:B------:R-:W2:Y:S02]  /*157a0*/  LDL R6, [R1+0x6c] ;  /* 0x00006c0001067983 */ /* 0x000ea40000100800 */
[----:B--2---:R-:W-:-:S13]  /*157b0*/  ISETP.GE.AND P1, PT, R4, R6, PT ;  /* 0x000000060400720c */ /* 0x004fda0003f26270 */
[----:B------:R-:W-:Y:S05]  /*157c0*/  @!P1 BRA `(.L_x_11573) ;  /* 0x00000034006c9947 */ /* 0x000fea0003800000 */
[----:B------:R-:W-:Y:S02]  /*157d0*/  IMAD.MOV.U32 R6, RZ, RZ, R0 ;  /* 0x000000ffff067224 */ /* 0x000fe400078e0000 */
[----:B------:R-:W-:Y:S02]  /*157e0*/  IMAD.MOV.U32 R7, RZ, RZ, R3 ;  /* 0x000000ffff077224 */ /* 0x000fe400078e0003 */
[----:B------:R-:W-:Y:S02]  /*157f0*/  IMAD.MOV.U32 R9, RZ, RZ, R23 ;  /* 0x000000ffff097224 */ /* 0x000fe400078e0017 */
[----:B------:R-:W-:-:S07]  /*15800*/  IMAD.MOV.U32 R8, RZ, RZ, R17 ;  /* 0x000000ffff087224 */ /* 0x000fce00078e0011 */
.L_x_11593:
        /* <DEDUP_REMOVED lines=9> */
.L_x_11575:
        /* <DEDUP_REMOVED lines=8> */
.L_x_11576:
[----:B------:R-:W-:Y:S04]  /*15920*/  BSSY B0, `(.L_x_11574) ;  /* 0x0000004000007945 */ /* 0x000fe80003800000 */
[----:B-1----:R-:W-:Y:S05]  /*15930*/  @P2 BRA `(.L_x_11577) ;  /* 0x0000000000082947 */ /* 0x002fea0003800000 */
[----:B------:R-:W1:Y:S02]  /*15940*/  SYNCS.PHASECHK.TRANS64.TRYWAIT P2, [R3+URZ+0x2d830], R0 ;  /* 0x02d83000030075a7 */ /* 0x000e64000804017f */
[----:B-1----:R-:W-:Y:S05]  /*15950*/  @!P2 BRA `(.L_x_11578) ;  /* 0x000000f80084a947 */ /* 0x002fea0003800000 */
.L_x_11577:
[----:B------:R-:W-:Y:S05]  /*15960*/  BSYNC B0 ;  /* 0x0000000000007941 */ /* 0x000fea0003800000 */
.L_x_11574:
        /* <DEDUP_REMOVED lines=65> */
.L_x_11580:
[----:B------:R-:W-:Y:S01]  /*15d80*/  SHF.L.U32 R0, R9, 0x1f, RZ ;  /* 0x0000001f09007819 */ /* 0x000fe200000006ff */
[----:B------:R-:W-:-:S04]  /*15d90*/  IMAD R3, R8, 0x8, R2 ;  /* 0x0000000808037824 */ /* 0x000fc800078e0202 */
[----:B------:R0:W1:Y:S01]  /*15da0*/  SYNCS.PHASECHK.TRANS64.TRYWAIT P1, [R3+URZ+0x2d850], R0 ;  /* 0x02d85000030075a7 */ /* 0x000062000802017f */
[----:B------:R-:W-:Y:S05]  /*15db0*/  @!P0 BRA `(.L_x_11581) ;  /* 0x0000000000048947 */ /* 0x000fea0003800000 */
[----:B------:R-:W-:Y:S01]  /*15dc0*/  BPT.TRAP 0x1 ;  /* 0x000000040000795c */ /* 0x000fe20000300000 */
.L_x_11581:
[----:B-1----:R-:W-:Y:S05]  /*15dd0*/  @P1 BRA `(.L_x_11579) ;  /* 0x0000000000081947 */ /* 0x002fea0003800000 */
[----:B------:R-:W1:Y:S02]  /*15de0*/  SYNCS.PHASECHK.TRANS64.TRYWAIT P1, [R3+URZ+0x2d850], R0 ;  /* 0x02d85000030075a7 */ /* 0x000e64000802017f */
[----:B-1----:R-:W-:Y:S05]  /*15df0*/  @!P1 BRA `(.L_x_11582) ;  /* 0x000000f400709947 */ /* 0x002fea0003800000 */
.L_x_11579:
        /* <DEDUP_REMOVED lines=96> */
.L_x_11583:
[----:B------:R-:W2:Y:S01]  /*16400*/  LDL R10, [R1+0x30] ;  /* 0x00003000010a7983 */ /* 0x000ea20000100800 */
[----:B0-----:R-:W0:Y:S03]  /*16410*/  LDC R0, c[0x0][0x448] ;  /* 0x00011200ff007b82 */ /* 0x001e260000000800 */
[----:B------:R-:W2:Y:S01]  /*16420*/  LDL R9, [R1+0x68] ;  /* 0x0000680001097983 */ /* 0x000ea20000100800 */
[----:B0-----:R-:W-:-:S13]  /*16430*/  ISETP.NE.AND P1, PT, R0, 0x1, PT ;  /* 0x000000010000780c */ /* 0x001fda0003f25270 */
[----:B------:R-:W0:Y:S08]  /*16440*/  @P1 LDC R3, c[0x0][0x44c] ;  /* 0x00011300ff031b82 */ /* 0x000e300000000800 */
[----:B------:R-:W1:Y:S01]  /*16450*/  @P1 LDC R0, c[0x0][0x450] ;  /* 0x00011400ff001b82 */ /* 0x000e620000000800 */
[----:B------:R-:W-:Y:S01]  /*16460*/  ULOP3.LUT UR8, URZ, UR48, URZ, 0x33, !UPT ;  /* 0x000000303f087292 */ /* 0x000fe2000f8e333f */
[----:B--2---:R-:W-:-:S06]  /*16470*/  IMAD.IADD R12, R9, 0x1, R10 ;  /* 0x00000001090c7824 */ /* 0x004fcc00078e020a */
[----:B------:R-:W2:Y:S01]  /*16480*/  LDC R9, c[0x0][0x9e4] ;  /* 0x00027900ff097b82 */ /* 0x000ea20000000800 */
        /* <DEDUP_REMOVED lines=8> */
[----:B--2---:R-:W-:Y:S01]  /*16510*/  ISETP.GE.AND P3, PT, R9, 0x1, PT ;  /* 0x000000010900780c */ /* 0x004fe20003f66270 */
[----:B-1----:R-:W-:-:S05]  /*16520*/  IMAD.SHL.U32 R0, R4, 0x80, RZ ;  /* 0x0000008004007824 */ /* 0x002fca00078e00ff */
[----:B------:R-:W-:-:S04]  /*16530*/  IADD3 R10, -R142, 0x1, -R0 ;  /* 0x000000018e0a7810 */ /* 0x000fc80007ffe900 */
[----:B------:R-:W-:-:S05]  /*16540*/  IADD3 R10, -R140, R10, R143 ;  /* 0x0000000a8c0a7210 */ /* 0x000fca0007ffe18f */
[C---:B------:R-:W-:Y:S02]  /*16550*/  VIADD R11, R10.reuse, UR43 ;  /* 0x0000002b0a0b7c36 */ /* 0x040fe40008000000 */
[----:B------:R-:W-:Y:S02]  /*16560*/  VIADD R10, R10, UR8 ;  /* 0x000000080a0a7c36 */ /* 0x000fe40008000000 */
[C---:B0-----:R-:W-:Y:S02]  /*16570*/  IMAD.IADD R9, R13.reuse, 0x1, R11 ;  /* 0x000000010d097824 */ /* 0x041fe400078e020b */
        /* <DEDUP_REMOVED lines=14> */
.L_x_11586:
[----:B------:R-:W-:-:S05]  /*16660*/  IMAD.U32 R20, RZ, RZ, UR5 ;  /* 0x00000005ff147e24 */ /* 0x000fca000f8e00ff */
[----:B------:R-:W-:-:S13]  /*16670*/  ISETP.NE.AND P1, PT, R20, 0x1, PT ;  /* 0x000000011400780c */ /* 0x000fda0003f25270 */
[----:B------:R-:W0:Y:S02]  /*16680*/  @P1 LDC.64 R14, c[0x0][0x9e8] ;  /* 0x00027a00ff0e1b82 */ /* 0x000e240000000a00 */
[----:B0-----:R-:W-:-:S05]  /*16690*/  @P1 IMAD.HI.U32 R14, R13, R14, RZ ;  /* 0x0000000e0d0e1227 */ /* 0x001fca00078e00ff */
[----:B------:R-:W-:-:S07]  /*166a0*/  @P1 SHF.R.U32.HI R13, RZ, R15, R14 ;  /* 0x0000000fff0d1219 */ /* 0x000fce000001160e */
.L_x_11587:
[----:B------:R-:W-:Y:S05]  /*166b0*/  BSYNC B0 ;  /* 0x0000000000007941 */ /* 0x000fea0003800000 */
.L_x_11585:
[----:B------:R-:W-:-:S04]  /*166c0*/  IMAD R13, R13, R20, -R0 ;  /* 0x000000140d0d7224 */ /* 0x000fc800078e0a00 */
[----:B------:R-:W-:-:S05]  /*166d0*/  IMAD.IADD R13, R13, 0x1, -R142 ;  /* 0x000000010d0d7824 */ /* 0x000fca00078e0a8e */
[----:B------:R-:W-:Y:S02]  /*166e0*/  VIMNMX R3, R3, R13, !PT ;  /* 0x0000000d03037248 */ /* 0x000fe40007fe0100 */
[----:B------:R-:W-:-:S07]  /*166f0*/  VIADDMNMX R9, R13, R20, R9, PT ;  /* 0x000000140d097246 */ /* 0x000fce0003800109 */
.L_x_11584:
        /* <DEDUP_REMOVED lines=93> */
[----:B------:R-:W-:Y:S01]  /*16cd0*/  ISETP.GT.AND P1, PT, R3, 0x79, P5 ;  /* 0x000000790300780c */ /* 0x000fe20002f24270 */
[--C-:B0-----:R-:W-:Y:S01]  /*16ce0*/  IMAD.IADD R3, R11, 0x1, R12.reuse ;  /* 0x000000010b037824 */ /* 0x101fe200078e020c */
[C---:B------:R-:W-:Y:S02]  /*16cf0*/  ISETP.LT.OR P2, PT, R9.reuse, 0x79, P2 ;  /* 0x000000790900780c */ /* 0x040fe40001741670 */
[----:B------:R-:W-:Y:S01]  /*16d00*/  ISETP.LT.OR P1, PT, R9, 0x7a, P1 ;  /* 0x0000007a0900780c */ /* 0x000fe20000f21670 */
[----:B------:R-:W-:Y:S01]  /*16d10*/  IMAD.IADD R9, R10, 0x1, R12 ;  /* 0x000000010a097824 */ /* 0x000fe200078e020c */
[----:B------:R-:W-:-:S02]  /*16d20*/  FSEL R84, R84, -INF , !P2 ;  /* 0xff80000054547808 */ /* 0x000fc40005000000 */
        /* <DEDUP_REMOVED lines=14> */
.L_x_11590:
[----:B------:R-:W-:-:S05]  /*16e10*/  IMAD.U32 R13, RZ, RZ, UR5 ;  /* 0x00000005ff0d7e24 */ /* 0x000fca000f8e00ff */
[----:B------:R-:W-:-:S13]  /*16e20*/  ISETP.NE.AND P1, PT, R13, 0x1, PT ;  /* 0x000000010d00780c */ /* 0x000fda0003f25270 */
[----:B------:R-:W0:Y:S02]  /*16e30*/  @P1 LDC.64 R10, c[0x0][0x9e8] ;  /* 0x00027a00ff0a1b82 */ /* 0x000e240000000a00 */
[----:B0-----:R-:W-:-:S05]  /*16e40*/  @P1 IMAD.HI.U32 R10, R12, R10, RZ ;  /* 0x0000000a0c0a1227 */ /* 0x001fca00078e00ff */
[----:B------:R-:W-:-:S07]  /*16e50*/  @P1 SHF.R.U32.HI R12, RZ, R11, R10 ;  /* 0x0000000bff0c1219 */ /* 0x000fce000001160a */
.L_x_11591:
[----:B------:R-:W-:Y:S05]  /*16e60*/  BSYNC B0 ;  /* 0x0000000000007941 */ /* 0x000fea0003800000 */
.L_x_11589:
[----:B------:R-:W-:-:S04]  /*16e70*/  IMAD R0, R12, R13, -R0 ;  /* 0x0000000d0c007224 */ /* 0x000fc800078e0a00 */
[----:B------:R-:W-:-:S05]  /*16e80*/  IMAD.IADD R0, R0, 0x1, -R142 ;  /* 0x0000000100007824 */ /* 0x000fca00078e0a8e */
[----:B------:R-:W-:Y:S02]  /*16e90*/  VIMNMX R9, R9, R0, !PT ;  /* 0x0000000009097248 */ /* 0x000fe40007fe0100 */
[----:B------:R-:W-:-:S07]  /*16ea0*/  VIADDMNMX R3, R0, R13, R3, PT ;  /* 0x0000000d00037246 */ /* 0x000fce0003800103 */
.L_x_11588:
        /* <DEDUP_REMOVED lines=9> */
[----:B------:R-:W-:Y:S02]  /*16f40*/  ISETP.GT.AND P1, PT, R9, 0x9, P5 ;  /* 0x000000090900780c */ /* 0x000fe40002f24270 */
[----:B------:R-:W-:Y:S02]  /*16f50*/  FMNMX.FTZ R0, R32, R0, !PT ;  /* 0x0000000020007209 */ /* 0x000fe40007810000 */
[C---:B------:R-:W-:Y:S02]  /*16f60*/  ISETP.LT.OR P2, PT, R3.reuse, 0x9, P2 ;  /* 0x000000090300780c */ /* 0x040fe40001741670 */
[----:B------:R-:W-:-:S02]  /*16f70*/  ISETP.LT.OR P1, PT, R3, 0xa, P1 ;  /* 0x0000000a0300780c */ /* 0x000fc40000f21670 */
[----:B------:R-:W-:Y:S02]  /*16f80*/  FMNMX.FTZ R0, R33, R0, !PT ;  /* 0x0000000021007209 */ /* 0x000fe40007810000 */
[----:B------:R-:W-:Y:S02]  /*16f90*/  FSEL R30, R30, -INF , !P2 ;  /* 0xff8000001e1e7808 */ /* 0x000fe40005000000 */
[----:B------:R-:W-:Y:S02]  /*16fa0*/  FSEL R31, R31, -INF , !P1 ;  /* 0xff8000001f1f7808 */ /* 0x000fe40004800000 */
[C---:B------:R-:W-:Y:S02]  /*16fb0*/  ISETP.GT.AND P2, PT, R9.reuse, 0x10, P5 ;  /* 0x000000100900780c */ /* 0x040fe40002f44270 */
[----:B------:R-:W-:Y:S02]  /*16fc0*/  ISETP.GT.AND P1, PT, R9, 0x11, P5 ;  /* 0x000000110900780c */ /* 0x000fe40002f24270 */
[----:B------:R-:W-:-:S02]  /*16fd0*/  FMNMX.FTZ R0, R36, R0, !PT ;  /* 0x0000000024007209 */ /* 0x000fc40007810000 */
[C---:B------:R-:W-:Y:S02]  /*16fe0*/  ISETP.LT.OR P2, PT, R3.reuse, 0x11, P2 ;  /* 0x000000110300780c */ /* 0x040fe40001741670 */
[----:B------:R-:W-:Y:S02]  /*16ff0*/  ISETP.LT.OR P1, PT, R3, 0x12, P1 ;  /* 0x000000120300780c */ /* 0x000fe40000f21670 */
[----:B------:R-:W-:Y:S02]  /*17000*/  FMNMX.FTZ R0, R37, R0, !PT ;  /* 0x0000000025007209 */ /* 0x000fe40007810000 */
[----:B------:R-:W-:Y:S02]  /*17010*/  FSEL R34, R34, -INF , !P2 ;  /* 0xff80000022227808 */ /* 0x000fe40005000000 */
[----:B------:R-:W-:Y:S02]  /*17020*/  FSEL R35, R35, -INF , !P1 ;  /* 0xff80000023237808 */ /* 0x000fe40004800000 */
[----:B------:R-:W-:-:S02]  /*17030*/  FMNMX.FTZ R0, R40, R0, !PT ;  /* 0x0000000028007209 */ /* 0x000fc40007810000 */
[C---:B------:R-:W-:Y:S02]  /*17040*/  ISETP.GT.AND P2, PT, R9.reuse, 0x18, P5 ;  /* 0x000000180900780c */ /* 0x040fe40002f44270 */
[----:B------:R-:W-:Y:S02]  /*17050*/  ISETP.GT.AND P1, PT, R9, 0x19, P5 ;  /* 0x000000190900780c */ /* 0x000fe40002f24270 */
[----:B------:R-:W-:Y:S02]  /*17060*/  FMNMX.FTZ R0, R41, R0, !PT ;  /* 0x0000000029007209 */ /* 0x000fe40007810000 */
[C---:B------:R-:W-:Y:S02]  /*17070*/  ISETP.LT.OR P2, PT, R3.reuse, 0x19, P2 ;  /* 0x000000190300780c */ /* 0x040fe40001741670 */
[----:B------:R-:W-:Y:S02]  /*17080*/  ISETP.LT.OR P1, PT, R3, 0x1a, P1 ;  /* 0x0000001a0300780c */ /* 0x000fe40000f21670 */
[----:B------:R-:W-:-:S02]  /*17090*/  FMNMX.FTZ R0, R44, R0, !PT ;  /* 0x000000002c007209 */ /* 0x000fc40007810000 */
[----:B------:R-:W-:Y:S02]  /*170a0*/  FSEL R38, R38, -INF , !P2 ;  /* 0xff80000026267808 */ /* 0x000fe40005000000 */
[----:B------:R-:W-:Y:S02]  /*170b0*/  FSEL R39, R39, -INF , !P1 ;  /* 0xff80000027277808 */ /* 0x000fe40004800000 */
[C---:B------:R-:W-:Y:S02]  /*170c0*/  ISETP.GT.AND P2, PT, R9.reuse, 0x20, P5 ;  /* 0x000000200900780c */ /* 0x040fe40002f44270 */
[----:B------:R-:W-:Y:S02]  /*170d0*/  ISETP.GT.AND P1, PT, R9, 0x21, P5 ;  /* 0x000000210900780c */ /* 0x000fe40002f24270 */
[----:B------:R-:W-:Y:S02]  /*170e0*/  FMNMX.FTZ R0, R45, R0, !PT ;  /* 0x000000002d007209 */ /* 0x000fe40007810000 */
[----:B------:R-:W-:-:S02]  /*170f0*/  ISETP.LT.OR P2, PT, R3, 0x21, P2 ;  /* 0x000000210300780c */ /* 0x000fc40001741670 */
[----:B------:R-:W-:Y:S02]  /*17100*/  ISETP.LT.OR P1, PT, R3, 0x22, P1 ;  /* 0x000000220300780c */ /* 0x000fe40000f21670 */
[----:B------:R-:W-:Y:S02]  /*17110*/  FMNMX.FTZ R0, R48, R0, !PT ;  /* 0x0000000030007209 */ /* 0x000fe40007810000 */
[----:B------:R-:W-:Y:S02]  /*17120*/  FSEL R42, R42, -INF , !P2 ;  /* 0xff8000002a2a7808 */ /* 0x000fe40005000000 */
[----:B------:R-:W-:Y:S02]  /*17130*/  FSEL R43, R43, -INF , !P1 ;  /* 0xff8000002b2b7808 */ /* 0x000fe40004800000 */
[C---:B------:R-:W-:Y:S02]  /*17140*/  ISETP.GT.AND P2, PT, R9.reuse, 0x28, P5 ;  /* 0x000000280900780c */ /* 0x040fe40002f44270 */
[----:B------:R-:W-:-:S02]  /*17150*/  ISETP.GT.AND P1, PT, R9, 0x29, P5 ;  /* 0x000000290900780c */ /* 0x000fc40002f24270 */
[----:B------:R-:W-:Y:S02]  /*17160*/  FMNMX.FTZ R0, R49, R0, !PT ;  /* 0x0000000031007209 */ /* 0x000fe40007810000 */
[C---:B------:R-:W-:Y:S02]  /*17170*/  ISETP.LT.OR P2, PT, R3.reuse, 0x29, P2 ;  /* 0x000000290300780c */ /* 0x040fe40001741670 */
[----:B------:R-:W-:Y:S02]  /*17180*/  ISETP.LT.OR P1, PT, R3, 0x2a, P1 ;  /* 0x0000002a0300780c */ /* 0x000fe40000f21670 */
[----:B------:R-:W-:Y:S02]  /*17190*/  FMNMX.FTZ R0, R52, R0, !PT ;  /* 0x0000000034007209 */ /* 0x000fe40007810000 */
[----:B------:R-:W-:Y:S02]  /*171a0*/  FSEL R46, R46, -INF , !P2 ;  /* 0xff8000002e2e7808 */ /* 0x000fe40005000000 */
[----:B------:R-:W-:-:S02]  /*171b0*/  FSEL R47, R47, -INF , !P1 ;  /* 0xff8000002f2f7808 */ /* 0x000fc40004800000 */
        /* <DEDUP_REMOVED lines=8> */
[----:B------:R-:W-:Y:S02]  /*17240*/  FMNMX.FTZ R0, R57, R0, !PT ;  /* 0x0000000039007209 */ /* 0x000fe40007810000 */
        /* <DEDUP_REMOVED lines=8> */
[----:B------:R-:W-:-:S02]  /*172d0*/  ISETP.GT.AND P2, PT, R9, 0x40, P5 ;  /* 0x000000400900780c */ /* 0x000fc40002f44270 */
[----:B------:R-:W-:Y:S02]  /*172e0*/  ISETP.GT.AND P1, PT, R9, 0x41, P5 ;  /* 0x000000410900780c */ /* 0x000fe40002f24270 */
[----:B------:R-:W-:Y:S02]  /*172f0*/  FMNMX.FTZ R0, R64, R0, !PT ;  /* 0x0000000040007209 */ /* 0x000fe40007810000 */
[C---:B------:R-:W-:Y:S02]  /*17300*/  ISETP.LT.OR P2, PT, R3.reuse, 0x41, P2 ;  /* 0x000000410300780c */ /* 0x040fe40001741670 */
[----:B------:R-:W-:Y:S02]  /*17310*/  ISETP.LT.OR P1, PT, R3, 0x42, P1 ;  /* 0x000000420300780c */ /* 0x000fe40000f21670 */
[----:B------:R-:W-:Y:S02]  /*17320*/  FMNMX.FTZ R0, R65, R0, !PT ;  /* 0x0000000041007209 */ /* 0x000fe40007810000 */
[----:B------:R-:W-:-:S02]  /*17330*/  FSEL R58, R58, -INF , !P2 ;  /* 0xff8000003a3a7808 */ /* 0x000fc40005000000 */
[----:B------:R-:W-:Y:S02]  /*17340*/  FSEL R59, R59, -INF , !P1 ;  /* 0xff8000003b3b7808 */ /* 0x000fe40004800000 */
        /* <DEDUP_REMOVED lines=22> */
[----:B------:R-:W-:-:S02]  /*174b0*/  ISETP.GT.AND P4, PT, R9, 0x68, P5 ;  /* 0x000000680900780c */ /* 0x000fc40002f84270 */
[----:B------:R-:W-:Y:S02]  /*174c0*/  FMNMX.FTZ R0, R80, R0, !PT ;  /* 0x0000000050007209 */ /* 0x000fe40007810000 */
[----:B------:R-:W-:Y:S02]  /*174d0*/  FSEL R70, R70, -INF , !P2 ;  /* 0xff80000046467808 */ /* 0x000fe40005000000 */
[----:B------:R-:W-:Y:S02]  /*174e0*/  FSEL R71, R71, -INF , !P1 ;  /* 0xff80000047477808 */ /* 0x000fe40004800000 */
[C---:B------:R-:W-:Y:S02]  /*174f0*/  ISETP.GT.AND P2, PT, R9.reuse, 0x60, P5 ;  /* 0x000000600900780c */ /* 0x040fe40002f44270 */
[----:B------:R-:W-:Y:S02]  /*17500*/  ISETP.GT.AND P1, PT, R9, 0x61, P5 ;  /* 0x000000610900780c */ /* 0x000fe40002f24270 */
[----:B------:R-:W-:-:S02]  /*17510*/  ISETP.LT.OR P4, PT, R3, 0x69, P4 ;  /* 0x000000690300780c */ /* 0x000fc40002781670 */
[----:B------:R-:W-:Y:S02]  /*17520*/  LOP3.LUT R16, R16, 0xdfffffff, RZ, 0xc0, !PT ;  /* 0xdfffffff10107812 */ /* 0x000fe400078ec0ff */
[----:B------:R-:W-:Y:S02]  /*17530*/  FMNMX.FTZ R0, R81, R0, !PT ;  /* 0x0000000051007209 */ /* 0x000fe40007810000 */
[C---:B------:R-:W-:Y:S02]  /*17540*/  ISETP.LT.OR P2, PT, R3.reuse, 0x61, P2 ;  /* 0x000000610300780c */ /* 0x040fe40001741670 */
[----:B------:R-:W-:Y:S02]  /*17550*/  ISETP.LT.OR P1, PT, R3, 0x62, P1 ;  /* 0x000000620300780c */ /* 0x000fe40000f21670 */
[----:B------:R-:W-:Y:S02]  /*17560*/  @P0 LOP3.LUT R16, R16, 0x20000000, RZ, 0xfc, !PT ;  /* 0x2000000010100812 */ /* 0x000fe400078efcff */
[----:B------:R-:W-:-:S02]  /*17570*/  FMNMX.FTZ R0, R84, R0, !PT ;  /* 0x0000000054007209 */ /* 0x000fc40007810000 */
[----:B------:R-:W-:Y:S02]  /*17580*/  FSEL R74, R74, -INF , !P2 ;  /* 0xff8000004a4a7808 */ /* 0x000fe40005000000 */
[----:B------:R-:W-:Y:S02]  /*17590*/  FSEL R75, R75, -INF , !P1 ;  /* 0xff8000004b4b7808 */ /* 0x000fe40004800000 */
[C---:B------:R-:W-:Y:S02]  /*175a0*/  ISETP.GT.AND P6, PT, R9.reuse, 0x69, P5 ;  /* 0x000000690900780c */ /* 0x040fe40002fc4270 */
[C---:B------:R-:W-:Y:S02]  /*175b0*/  ISETP.GT.AND P3, PT, R9.reuse, 0x70, P5 ;  /* 0x000000700900780c */ /* 0x040fe40002f64270 */
[C---:B------:R-:W-:Y:S02]  /*175c0*/  ISETP.GT.AND P2, PT, R9.reuse, 0x71, P5 ;  /* 0x000000710900780c */ /* 0x040fe40002f44270 */
[----:B------:R-:W-:-:S02]  /*175d0*/  ISETP.GT.AND P1, PT, R9, 0x78, P5 ;  /* 0x000000780900780c */ /* 0x000fc40002f24270 */
[C---:B------:R-:W-:Y:S02]  /*175e0*/  ISETP.GT.AND P0, PT, R9.reuse, RZ, P5 ;  /* 0x000000ff0900720c */ /* 0x040fe40002f04270 */
[----:B------:R-:W-:Y:S02]  /*175f0*/  LOP3.LUT R16, R16, 0xfffffffd, RZ, 0xc0, !PT ;  /* 0xfffffffd10107812 */ /* 0x000fe400078ec0ff */
[----:B------:R-:W-:Y:S02]  /*17600*/  ISETP.GT.AND P5, PT, R9, 0x79, P5 ;  /* 0x000000790900780c */ /* 0x000fe40002fa4270 */
[----:B------:R-:W-:Y:S02]  /*17610*/  FMNMX.FTZ R0, R85, R0, !PT ;  /* 0x0000000055007209 */ /* 0x000fe40007810000 */
[----:B------:R-:W-:Y:S02]  /*17620*/  @P4 LOP3.LUT R16, R16, 0x2, RZ, 0xfc, !PT ;  /* 0x0000000210104812 */ /* 0x000fe400078efcff */
[----:B------:R-:W-:-:S02]  /*17630*/  ISETP.LT.OR P4, PT, R3, 0x6a, P6 ;  /* 0x0000006a0300780c */ /* 0x000fc40003781670 */
[C---:B------:R-:W-:Y:S02]  /*17640*/  ISETP.LT.OR P3, PT, R3.reuse, 0x71, P3 ;  /* 0x000000710300780c */ /* 0x040fe40001f61670 */
[C---:B------:R-:W-:Y:S02]  /*17650*/  ISETP.LT.OR P2, PT, R3.reuse, 0x72, P2 ;  /* 0x000000720300780c */ /* 0x040fe40001741670 */
[C---:B------:R-:W-:Y:S02]  /*17660*/  ISETP.LT.OR P1, PT, R3.reuse, 0x79, P1 ;  /* 0x000000790300780c */ /* 0x040fe40000f21670 */
[C---:B------:R-:W-:Y:S02]  /*17670*/  ISETP.LT.OR P0, PT, R3.reuse, 0x1, P0 ;  /* 0x000000010300780c */ /* 0x040fe40000701670 */
[----:B------:R-:W-:Y:S02]  /*17680*/  ISETP.LT.OR P5, PT, R3, 0x7a, P5 ;  /* 0x0000007a0300780c */ /* 0x000fe40002fa1670 */
[----:B------:R-:W0:Y:S01]  /*17690*/  SHFL.BFLY PT, R3, R0, 0x2, 0x1f ;  /* 0x0c401f0000037f89 */ /* 0x000e2200000e0000 */
[----:B------:R-:W-:-:S02]  /*176a0*/  FSEL R26, R26, -INF , !P0 ;  /* 0xff8000001a1a7808 */ /* 0x000fc40004000000 */
[----:B------:R-:W-:Y:S02]  /*176b0*/  FSEL R79, R79, -INF , !P4 ;  /* 0xff8000004f4f7808 */ /* 0x000fe40006000000 */
[----:B------:R-:W-:Y:S02]  /*176c0*/  FSEL R82, R82, -INF , !P3 ;  /* 0xff80000052527808 */ /* 0x000fe40005800000 */
[----:B------:R-:W-:Y:S02]  /*176d0*/  FSEL R83, R83, -INF , !P2 ;  /* 0xff80000053537808 */ /* 0x000fe40005000000 */
[----:B------:R-:W-:Y:S02]  /*176e0*/  FSEL R86, R86, -INF , !P1 ;  /* 0xff80000056567808 */ /* 0x000fe40004800000 */
[----:B------:R-:W-:Y:S02]  /*176f0*/  FSEL R87, R87, -INF , !P5 ;  /* 0xff80000057577808 */ /* 0x000fe40006800000 */
[----:B------:R-:W-:-:S02]  /*17700*/  LOP3.LUT P0, RZ, R16, 0x20000000, RZ, 0xc0, !PT ;  /* 0x2000000010ff7812 */ /* 0x000fc4000780c0ff */
[----:B0-----:R-:W-:-:S05]  /*17710*/  FMNMX.FTZ R3, R0, R3, !PT ;  /* 0x0000000300037209 */ /* 0x001fca0007810000 */
[----:B------:R-:W0:Y:S02]  /*17720*/  SHFL.BFLY PT, R0, R3, 0x1, 0x1f ;  /* 0x0c201f0003007f89 */ /* 0x000e2400000e0000 */
[----:B0-----:R-:W-:-:S04]  /*17730*/  FMNMX.FTZ R3, R3, R0, !PT ;  /* 0x0000000003037209 */ /* 0x001fc80007810000 */
[----:B------:R-:W-:-:S04]  /*17740*/  FSETP.NEU.FTZ.AND P6, PT, R3, -INF , PT ;  /* 0xff8000000300780b */ /* 0x000fc80003fdd000 */
[----:B------:R-:W-:-:S05]  /*17750*/  FSEL R0, R3, RZ, P6 ;  /* 0x000000ff03007208 */ /* 0x000fca0003000000 */
[----:B------:R-:W-:Y:S01]  /*17760*/  FADD.FTZ R7, -R0, R7 ;  /* 0x0000000700077221 */ /* 0x000fe20000010100 */
[----:B------:R-:W-:-:S03]  /*17770*/  FMUL.FTZ R0, R3, UR51 ;  /* 0x0000003303007c20 */ /* 0x000fc60008410000 */
[----:B------:R-:W-:Y:S02]  /*17780*/  FMUL.FTZ R10, R7, UR51 ;  /* 0x00000033070a7c20 */ /* 0x000fe40008410000 */
[----:B------:R-:W-:Y:S02]  /*17790*/  FSEL R0, R0, RZ, P6 ;  /* 0x000000ff00007208 */ /* 0x000fe40003000000 */
[----:B------:R-:W-:-:S03]  /*177a0*/  LOP3.LUT P6, RZ, R16, 0x2, RZ, 0xc0, !PT ;  /* 0x0000000210ff7812 */ /* 0x000fc600078cc0ff */
        /* <DEDUP_REMOVED lines=34> */
[----:B------:R-:W-:-:S02]  /*179d0*/  FSEL R78, R78, -INF , !P6 ;  /* 0xff8000004e4e7808 */ /* 0x000fc40007000000 */
        /* <DEDUP_REMOVED lines=204> */
.L_x_11592:
        /* <DEDUP_REMOVED lines=110> */
.L_x_11573:
[----:B------:R-:W-:Y:S05]  /*18d80*/  WARPSYNC.ALL ;  /* 0x0000000000007948 */ /* 0x000fea0003800000 */
[----:B------:R-:W-:Y:S06]  /*18d90*/  BAR.ARV 0x8, 0x200 ;  /* 0x0208000000007b1d */ /* 0x000fec0000002000 */
[----:B------:R-:W-:Y:S05]  /*18da0*/  @!P0 BRA `(.L_x_11594) ;  /* 0x0000000000048947 */ /* 0x000fea0003800000 */
[----:B------:R-:W-:Y:S01]  /*18db0*/  BPT.TRAP 0x1 ;  /* 0x000000040000795c */ /* 0x000fe20000300000 */
.L_x_11594:
[----:B------:R-:W-:Y:S01]  /*18dc0*/  IMAD R14, R17, 0x8, R2 ;  /* 0x00000008110e7824 */ /* 0x000fe200078e0202 */
[----:B------:R-:W-:-:S04]  /*18dd0*/  SHF.L.U32 R9, R23, 0x1f, RZ ;  /* 0x0000001f17097819 */ /* 0x000fc800000006ff */
[----:B------:R0:W1:Y:S01]  /*18de0*/  SYNCS.PHASECHK.TRANS64.TRYWAIT P1, [R14+URZ+0x2d850], R9 ;  /* 0x02d850090e0075a7 */ /* 0x000062000802017f */
[----:B------:R-:W-:Y:S05]  /*18df0*/  @!P0 BRA `(.L_x_11595) ;  /* 0x0000000000048947 */ /* 0x000fea0003800000 */
[----:B------:R-:W-:Y:S01]  /*18e00*/  BPT.TRAP 0x1 ;  /* 0x000000040000795c */ /* 0x000fe20000300000 */
.L_x_11595:
        /* <DEDUP_REMOVED lines=10> */
.L_x_11596:
[----:B------:R-:W-:Y:S01]  /*18eb0*/  IMAD R8, R17, 0x600, R2 ;  /* 0x0000060011087824 */ /* 0x000fe200078e0202 */
[----:B------:R-:W-:Y:S05]  /*18ec0*/  WARPSYNC.ALL ;  /* 0x0000000000007948 */ /* 0x000fea0003800000 */
[----:B01----:R-:W-:Y:S01]  /*18ed0*/  IMAD.MOV.U32 R9, RZ, RZ, -0x7fffffe0 ;  /* 0x80000020ff097424 */ /* 0x003fe200078e00ff */
[C---:B------:R-:W-:Y:S01]  /*18ee0*/  R2UR UR4, R6.reuse ;  /* 0x00000000060472ca */ /* 0x040fe200000e0000 */
[----:B------:R-:W-:Y:S01]  /*18ef0*/  WARPGROUP.ARRIVE ;  /* 0x00000000000079c5 */ /* 0x000fe20000000000 */
[----:B------:R-:W-:Y:S01]  /*18f00*/  R2UR UR5, R7 ;  /* 0x00000000070572ca */ /* 0x000fe200000e0000 */
[----:B------:R-:W-:Y:S01]  /*18f10*/  VIADD R10, R6, 0x2 ;  /* 0x00000002060a7836 */ /* 0x000fe20000000000 */
[C---:B------:R-:W-:Y:S01]  /*18f20*/  R2UR UR6, R8.reuse ;  /* 0x00000000080672ca */ /* 0x040fe200000e0000 */
[----:B------:R-:W-:Y:S01]  /*18f30*/  VIADD R12, R8, 0x40 ;  /* 0x00000040080c7836 */ /* 0x000fe20000000000 */
[----:B------:R-:W-:Y:S01]  /*18f40*/  R2UR UR7, R9 ;  /* 0x00000000090772ca */ /* 0x000fe200000e0000 */
[----:B------:R-:W-:Y:S01]  /*18f50*/  IMAD.MOV.U32 R11, RZ, RZ, 0x40000040 ;  /* 0x40000040ff0b7424 */ /* 0x000fe200078e00ff */
[----:B------:R-:W0:Y:S01]  /*18f60*/  SHFL.BFLY PT, R2, R139, 0x2, 0x1f ;  /* 0x0c401f008b027f89 */ /* 0x000e2200000e0000 */
[----:B------:R-:W-:-:S02]  /*18f70*/  IMAD.MOV.U32 R13, RZ, RZ, -0x7fffffe0 ;  /* 0x80000020ff0d7424 */ /* 0x000fc400078e00ff */
[----:B------:R-:W-:Y:S02]  /*18f80*/  IMAD.MOV.U32 R7, RZ, RZ, 0x40000040 ;  /* 0x40000040ff077424 */ /* 0x000fe400078e00ff */
[----:B------:R-:W-:-:S06]  /*18f90*/  IMAD.MOV.U32 R9, RZ, RZ, -0x7fffffe0 ;  /* 0x80000020ff097424 */ /* 0x000fcc00078e00ff */
        /* <DEDUP_REMOVED lines=8> */
[----:B------:R-:W-:Y:S02]  /*19020*/  IMAD.MOV.U32 R13, RZ, RZ, -0x7fffffe0 ;  /* 0x80000020ff0d7424 */ /* 0x000fe400078e00ff */
[----:B0-----:R-:W-:Y:S01]  /*19030*/  FADD.FTZ R4, R2, R139 ;  /* 0x0000008b02047221 */ /* 0x001fe20000010000 */
[----:B------:R-:W-:Y:S01]  /*19040*/  IMAD.MOV.U32 R2, RZ, RZ, RZ ;  /* 0x000000ffff027224 */ /* 0x000fe200078e00ff */
[----:B------:R-:W-:-:S02]  /*19050*/  WARPGROUP.DEPBAR.LE gsb0, 0x0 ;  /* 0x00008000000079c5 */ /* 0x000fc40000010000 */
[----:B------:R-:W-:-:S06]  /*19060*/  WARPGROUP.ARRIVE ;  /* 0x00000000000079c5 */ /* 0x000fcc0000000000 */
        /* <DEDUP_REMOVED lines=42> */
[----:B------:R-:W-:-:S02]  /*19310*/  VIADD R6, R6, 0x606 ;  /* 0x0000060606067836 */ /* 0x000fc40000000000 */
[----:B------:R-:W-:Y:S01]  /*19320*/  VIADD R8, R8, 0x1c0 ;  /* 0x000001c008087836 */ /* 0x000fe20000000000 */
[----:B------:R-:W-:Y:S02]  /*19330*/  WARPGROUP.DEPBAR.LE gsb0, 0x0 ;  /* 0x00008000000079c5 */ /* 0x000fe40000010000 */
[----:B------:R-:W-:-:S06]  /*19340*/  WARPGROUP.ARRIVE ;  /* 0x00000000000079c5 */ /* 0x000fcc0000000000 */
[----:B------:R-:W-:Y:S01]  /*19350*/  HGMMA.64x96x16.F32 R88, gdesc[UR4].tnspB, R88, gsb0 ;  /* 0x41600000045879f0 */ /* 0x000fe20008000858 */
[----:B------:R-:W-:Y:S02]  /*19360*/  R2UR UR4, R10 ;  /* 0x000000000a0472ca */ /* 0x000fe400000e0000 */
[----:B------:R-:W-:Y:S02]  /*19370*/  R2UR UR5, R11 ;  /* 0x000000000b0572ca */ /* 0x000fe400000e0000 */
[----:B------:R-:W-:Y:S01]  /*19380*/  R2UR UR6, R12 ;  /* 0x000000000c0672ca */ /* 0x000fe200000e0000 */
[----:B------:R-:W-:Y:S01]  /*19390*/  IMAD.U32 R12, RZ, RZ, UR51 ;  /* 0x00000033ff0c7e24 */ /* 0x000fe2000f8e00ff */
[----:B------:R-:W-:Y:S01]  /*193a0*/  R2UR UR7, R13 ;  /* 0x000000000d0772ca */ /* 0x000fe200000e0000 */
[----:B------:R-:W-:Y:S01]  /*193b0*/  IMAD.U32 R13, RZ, RZ, UR51 ;  /* 0x00000033ff0d7e24 */ /* 0x000fe2000f8e00ff */
[----:B------:R-:W-:Y:S02]  /*193c0*/  WARPGROUP.DEPBAR.LE gsb0, 0x0 ;  /* 0x00008000000079c5 */ /* 0x000fe40000010000 */
[----:B------:R-:W-:-:S09]  /*193d0*/  WARPGROUP.ARRIVE ;  /* 0x00000000000079c5 */ /* 0x000fd20000000000 */
[----:B------:R-:W-:Y:S01]  /*193e0*/  HGMMA.64x96x16.F32 R88, gdesc[UR4].tnspB, R88, gsb0 ;  /* 0x41600000045879f0 */ /* 0x000fe20008000858 */
[----:B------:R-:W-:Y:S02]  /*193f0*/  R2UR UR4, R6 ;  /* 0x00000000060472ca */ /* 0x000fe400000e0000 */
[----:B------:R-:W-:Y:S01]  /*19400*/  R2UR UR5, R7 ;  /* 0x00000000070572ca */ /* 0x000fe200000e0000 */
[----:B------:R-:W0:Y:S01]  /*19410*/  SHFL.BFLY PT, R6, R5, 0x2, 0x1f ;  /* 0x0c401f0005067f89 */ /* 0x000e2200000e0000 */
[----:B------:R-:W-:Y:S01]  /*19420*/  R2UR UR6, R8 ;  /* 0x00000000080672ca */ /* 0x000fe200000e0000 */
[----:B------:R-:W-:Y:S01]  /*19430*/  IMAD.MOV.U32 R8, RZ, RZ, RZ ;  /* 0x000000ffff087224 */ /* 0x000fe200078e00ff */
[----:B------:R-:W-:Y:S01]  /*19440*/  R2UR UR7, R9 ;  /* 0x00000000090772ca */ /* 0x000fe200000e0000 */
[----:B------:R-:W1:Y:S01]  /*19450*/  SHFL.BFLY PT, R7, R4, 0x1, 0x1f ;  /* 0x0c201f0004077f89 */ /* 0x000e6200000e0000 */
[----:B0-----:R-:W-:Y:S01]  /*19460*/  FADD.FTZ R6, R6, R5 ;  /* 0x0000000506067221 */ /* 0x001fe20000010000 */
[----:B------:R-:W-:-:S02]  /*19470*/  IMAD.MOV.U32 R5, RZ, RZ, -0x800000 ;  /* 0xff800000ff057424 */ /* 0x000fc400078e00ff */
[----:B-1----:R-:W-:Y:S02]  /*19480*/  FADD.FTZ R10, R4, R7 ;  /* 0x00000007040a7221 */ /* 0x002fe40000010000 */
[----:B------:R-:W0:Y:S01]  /*19490*/  SHFL.BFLY PT, R9, R6, 0x1, 0x1f ;  /* 0x0c201f0006097f89 */ /* 0x000e2200000e0000 */
[----:B------:R-:W-:Y:S02]  /*194a0*/  IMAD.MOV.U32 R4, RZ, RZ, -0x800000 ;  /* 0xff800000ff047424 */ /* 0x000fe400078e00ff */
[----:B------:R-:W-:-:S13]  /*194b0*/  FSETP.NE.FTZ.AND P1, PT, R10, RZ, PT ;  /* 0x000000ff0a00720b */ /* 0x000fda0003f35000 */
[----:B------:R-:W1:Y:S01]  /*194c0*/  @P1 MUFU.LG2 R7, R10 ;  /* 0x0000000a00071308 */ /* 0x000e620000000c00 */
[----:B0-----:R-:W-:-:S07]  /*194d0*/  FADD.FTZ R11, R6, R9 ;  /* 0x00000009060b7221 */ /* 0x001fce0000010000 */
[----:B------:R-:W-:Y:S01]  /*194e0*/  @P1 MUFU.RCP R8, R10 ;  /* 0x0000000a00081308 */ /* 0x000fe20000001000 */
[----:B------:R-:W-:Y:S01]  /*194f0*/  @P1 FMUL.FTZ R6, R12, 0.69314718246459960938 ;  /* 0x3f3172180c061820 */ /* 0x000fe20000410000 */
        /* <DEDUP_REMOVED lines=14> */
.L_x_11598:
        /* <DEDUP_REMOVED lines=59> */
.L_x_11481:
        /* <DEDUP_REMOVED lines=11> */
[----:B------:R-:W-:-:S03]  /*19a40*/  ULDC UR4, c[0x0][0xad4] ;  /* 0x0002b50000047ab9 */ /* 0x000fc60000000800 */
[----:B-1----:R-:W4:Y:S04]  /*19a50*/  LDL.LU R32, [R1+0x74] ;  /* 0x0000740001207983 */ /* 0x002f280000300800 */
[----:B--2---:R-:W2:Y:S01]  /*19a60*/  LDL R41, [R1+0x78] ;  /* 0x0000780001297983 */ /* 0x004ea20000100800 */
[----:B------:R-:W1:Y:S01]  /*19a70*/  S2R R3, SR_SWINHI ;  /* 0x0000000000037919 */ /* 0x000e620000002f00 */
[----:B------:R-:W-:Y:S02]  /*19a80*/  MOV R20, R2 ;  /* 0x0000000200147202 */ /* 0x000fe40000000f00 */
[----:B-1----:R-:W-:-:S03]  /*19a90*/  MOV R21, R3 ;  /* 0x0000000300157202 */ /* 0x002fc60000000f00 */
[----:B---3--:R-:W-:-:S03]  /*19aa0*/  IMAD.WIDE R8, R0, 0x2, R20 ;  /* 0x0000000200087825 */ /* 0x008fc600078e0214 */
[C---:B------:R-:W-:Y:S02]  /*19ab0*/  LOP3.LUT R3, R8.reuse, 0x180, RZ, 0xc0, !PT ;  /* 0x0000018008037812 */ /* 0x040fe400078ec0ff */
[C---:B------:R-:W-:Y:S02]  /*19ac0*/  IADD3 R10, P2, R8.reuse, 0x3020, RZ ;  /* 0x00003020080a7810 */ /* 0x040fe40007f5e0ff */
[----:B------:R-:W-:Y:S02]  /*19ad0*/  SHF.R.U64 R3, R3, 0x3, RZ ;  /* 0x0000000303037819 */ /* 0x000fe400000012ff */
[C---:B------:R-:W-:Y:S02]  /*19ae0*/  IADD3 R11, P4, R8.reuse, 0x20, RZ ;  /* 0x00000020080b7810 */ /* 0x040fe40007f9e0ff */
[C---:B------:R-:W-:Y:S02]  /*19af0*/  IADD3 R31, P3, R8.reuse, 0x3000, RZ ;  /* 0x00003000081f7810 */ /* 0x040fe40007f7e0ff */
[----:B------:R-:W-:-:S02]  /*19b00*/  IADD3 R12, P1, R8, 0x6000, RZ ;  /* 0x00006000080c7810 */ /* 0x000fc40007f3e0ff */
[----:B------:R-:W-:Y:S02]  /*19b10*/  IADD3 R37, P0, R8, 0x6020, RZ ;  /* 0x0000602008257810 */ /* 0x000fe40007f1e0ff */
[----:B------:R-:W-:Y:S02]  /*19b20*/  LOP3.LUT R8, R3, R8, RZ, 0x3c, !PT ;  /* 0x0000000803087212 */ /* 0x000fe400078e3cff */
[----:B------:R-:W-:Y:S01]  /*19b30*/  LOP3.LUT R3, R10, 0x180, RZ, 0xc0, !PT ;  /* 0x000001800a037812 */ /* 0x000fe200078ec0ff */
[----:B------:R-:W-:Y:S01]  /*19b40*/  IMAD.X R15, RZ, RZ, R9, P0 ;  /* 0x000000ffff0f7224 */ /* 0x000fe200000e0609 */
[----:B----4-:R-:W-:Y:S02]  /*19b50*/  ISETP.NE.AND P0, PT, R32, RZ, PT ;  /* 0x000000ff2000720c */ /* 0x010fe40003f05270 */
[----:B------:R-:W-:-:S04]  /*19b60*/  SHF.R.U64 R3, R3, 0x3, RZ ;  /* 0x0000000303037819 */ /* 0x000fc800000012ff */
        /* <DEDUP_REMOVED lines=9> */
[----:B------:R-:W-:Y:S01]  /*19c00*/  MOV R30, R8 ;  /* 0x00000008001e7202 */ /* 0x000fe20000000f00 */
        /* <DEDUP_REMOVED lines=11> */
[----:B------:R-:W-:-:S02]  /*19cc0*/  F2FP.F16.F32.PACK_AB R8, R89, R88 ;  /* 0x000000585908723e */ /* 0x000fc400000000ff */
[----:B------:R-:W-:Y:S02]  /*19cd0*/  F2FP.F16.F32.PACK_AB R9, R91, R90 ;  /* 0x0000005a5b09723e */ /* 0x000fe400000000ff */
[----:B------:R-:W-:Y:S02]  /*19ce0*/  F2FP.F16.F32.PACK_AB R10, R93, R92 ;  /* 0x0000005c5d0a723e */ /* 0x000fe400000000ff */
[----:B------:R-:W-:Y:S01]  /*19cf0*/  F2FP.F16.F32.PACK_AB R11, R95, R94 ;  /* 0x0000005e5f0b723e */ /* 0x000fe200000000ff */
[----:B------:R-:W-:Y:S01]  /*19d00*/  BAR.SYNC.DEFER_BLOCKING 0x1, 0x180 ;  /* 0x0046000000007b1d */ /* 0x000fe20000010000 */
[----:B------:R-:W-:Y:S02]  /*19d10*/  MOV R40, R24 ;  /* 0x0000001800287202 */ /* 0x000fe40000000f00 */
[----:B------:R-:W-:Y:S02]  /*19d20*/  MOV R0, R26 ;  /* 0x0000001a00007202 */ /* 0x000fe40000000f00 */
[----:B------:R-:W-:-:S02]  /*19d30*/  LOP3.LUT R14, R14, R37, RZ, 0x3c, !PT ;  /* 0x000000250e0e7212 */ /* 0x000fc400078e3cff */
[----:B------:R-:W-:Y:S01]  /*19d40*/  F2FP.F16.F32.PACK_AB R24, R7, R6 ;  /* 0x000000060718723e */ /* 0x000fe200000000ff */
[----:B------:R-:W2:Y:S01]  /*19d50*/  LDC.64 R36, c[0x0][0xc00] ;  /* 0x00030000ff247b82 */ /* 0x000ea20000000a00 */
        /* <DEDUP_REMOVED lines=15> */
[----:B-1----:R-:W-:Y:S02]  /*19e50*/  F2FP.F16.F32.PACK_AB R30, R109, R108 ;  /* 0x0000006c6d1e723e */ /* 0x002fe400000000ff */
[----:B------:R-:W-:Y:S02]  /*19e60*/  F2FP.F16.F32.PACK_AB R8, R113, R112 ;  /* 0x000000707108723e */ /* 0x000fe400000000ff */
[----:B------:R-:W-:Y:S02]  /*19e70*/  F2FP.F16.F32.PACK_AB R9, R115, R114 ;  /* 0x000000727309723e */ /* 0x000fe400000000ff */
[----:B------:R-:W-:-:S02]  /*19e80*/  F2FP.F16.F32.PACK_AB R10, R117, R116 ;  /* 0x00000074750a723e */ /* 0x000fc400000000ff */
[----:B------:R-:W-:Y:S02]  /*19e90*/  F2FP.F16.F32.PACK_AB R11, R119, R118 ;  /* 0x00000076770b723e */ /* 0x000fe400000000ff */
[----:B---3--:R-:W-:Y:S02]  /*19ea0*/  F2FP.F16.F32.PACK_AB R24, R129, R128 ;  /* 0x000000808118723e */ /* 0x008fe400000000ff */
        /* <DEDUP_REMOVED lines=9> */
[----:B------:R-:W-:Y:S01]  /*19f40*/  ISETP.NE.AND.EX P3, PT, RZ, UR5, PT, P3 ;  /* 0x00000005ff007c0c */ /* 0x000fe2000bf65330 */
[----:B-1----:R-:W-:Y:S02]  /*19f50*/  IMAD.MOV.U32 R0, RZ, RZ, RZ ;  /* 0x000000ffff007224 */ /* 0x002fe400078e00ff */
[----:B--2---:R-:W-:-:S10]  /*19f60*/  IMAD.WIDE R28, R41, 0x4, R36 ;  /* 0x00000004291c7825 */ /* 0x004fd400078e0224 */
[----:B------:R-:W5:Y:S01]  /*19f70*/  @P3 LDG.E R0, desc[UR52][R28.64] ;  /* 0x000000341c003981 */ /* 0x000f62000c1e1900 */
[----:B------:R-:W-:-:S04]  /*19f80*/  ISETP.NE.U32.AND P0, PT, RZ, UR6, PT ;  /* 0x00000006ff007c0c */ /* 0x000fc8000bf05070 */
[----:B------:R-:W-:-:S13]  /*19f90*/  ISETP.NE.AND.EX P0, PT, RZ, UR7, PT, P0 ;  /* 0x00000007ff007c0c */ /* 0x000fda000bf05300 */
[----:B---3--:R-:W1:Y:S01]  /*19fa0*/  @P0 LDC.64 R8, c[0x0][0xc08] ;  /* 0x00030200ff080b82 */ /* 0x008e620000000a00 */
[----:B------:R-:W-:Y:S01]  /*19fb0*/  ULDC UR6, c[0x0][0xa88] ;  /* 0x0002a20000067ab9 */ /* 0x000fe20000000800 */
[----:B----4-:R-:W-:Y:S01]  /*19fc0*/  IMAD.MOV.U32 R14, RZ, RZ, 0x9b8 ;  /* 0x000009b8ff0e7424 */ /* 0x010fe200078e00ff */
[----:B------:R-:W-:Y:S01]  /*19fd0*/  ISETP.GT.AND P1, PT, R3, 0x1, PT ;  /* 0x000000010300780c */ /* 0x000fe20003f24270 */
[----:B------:R-:W-:-:S03]  /*19fe0*/  IMAD.U32 R48, RZ, RZ, UR6 ;  /* 0x00000006ff307e24 */ /* 0x000fc6000f8e00ff */
[----:B------:R-:W-:Y:S01]  /*19ff0*/  SEL R14, R14, 0x978, P1 ;  /* 0x000009780e0e7807 */ /* 0x000fe20000800000 */
[----:B------:R-:W2:Y:S08]  /*1a000*/  LDC R3, c[0x0][0xbe8] ;  /* 0x0002fa00ff037b82 */ /* 0x000eb00000000800 */
[----:B------:R0:W3:Y:S01]  /*1a010*/  LDC.64 R10, c[0x0][R14+0x218] ;  /* 0x000086000e0a7b82 */ /* 0x0000e20000000a00 */
[----:B-1----:R-:W-:-:S07]  /*1a020*/  @P0 IMAD.WIDE R8, R41, 0x4, R8 ;  /* 0x0000000429080825 */ /* 0x002fce00078e0208 */
[----:B------:R0:W1:Y:S01]  /*1a030*/  LDC.64 R12, c[0x0][R14+0x228] ;  /* 0x00008a000e0c7b82 */ /* 0x0000620000000a00 */
[----:B------:R4:W5:Y:S07]  /*1a040*/  @P0 LDG.E R48, desc[UR52][R8.64] ;  /* 0x0000003408300981 */ /* 0x00096e000c1e1900 */
[----:B----4-:R0:W4:Y:S01]  /*1a050*/  LDC.64 R8, c[0x0][R14+0x220] ;  /* 0x000088000e087b82 */ /* 0x0101220000000a00 */
[----:B--2---:R-:W-:Y:S01]  /*1a060*/  ISETP.NE.AND P2, PT, R3, 0x1, PT ;  /* 0x000000010300780c */ /* 0x004fe20003f45270 */
[----:B---3--:R-:W-:-:S12]  /*1a070*/  @P0 BRA `(.L_x_11601) ;  /* 0x0000000000100947 */ /* 0x008fd80003800000 */
[----:B------:R-:W-:Y:S05]  /*1a080*/  @!P3 BRA `(.L_x_11601) ;  /* 0x00000000000cb947 */ /* 0x000fea0003800000 */
[----:B------:R-:W2:Y:S04]  /*1a090*/  LDG.E R15, desc[UR52][R28.64] ;  /* 0x000000341c0f7981 */ /* 0x000ea8000c1e1900 */
[----:B-----5:R-:W2:Y:S02]  /*1a0a0*/  LDG.E R48, desc[UR52][R28.64+0x4] ;  /* 0x000004341c307981 */ /* 0x020ea4000c1e1900 */
[----:B--2---:R-:W-:-:S07]  /*1a0b0*/  IMAD.IADD R48, R48, 0x1, -R15 ;  /* 0x0000000130307824 */ /* 0x004fce00078e0a0f */
.L_x_11601:
[----:B------:R-:W2:Y:S04]  /*1a0c0*/  LDL R28, [R1+0x68] ;  /* 0x00006800011c7983 */ /* 0x000ea80000100800 */
[----:B------:R-:W2:Y:S04]  /*1a0d0*/  LDL R54, [R1+0x30] ;  /* 0x0000300001367983 */ /* 0x000ea80000100800 */
[----:B------:R-:W3:Y:S01]  /*1a0e0*/  LDL R52, [R1+0x7c] ;  /* 0x00007c0001347983 */ /* 0x000ee20000100800 */
[----:B0-----:R-:W0:Y:S01]  /*1a0f0*/  LDC.64 R14, c[0x0][R14+0x210] ;  /* 0x000084000e0e7b82 */ /* 0x001e220000000a00 */
[----:B------:R-:W-:Y:S01]  /*1a100*/  ISETP.NE.U32.AND P0, PT, RZ, UR4, PT ;  /* 0x00000004ff007c0c */ /* 0x000fe2000bf05070 */
[-C--:B------:R-:W-:Y:S01]  /*1a110*/  IMAD R31, R11, R141.reuse, RZ ;  /* 0x0000008d0b1f7224 */ /* 0x080fe200078e02ff */
[----:B------:R-:W3:Y:S01]  /*1a120*/  LDL R36, [R1+0x8c] ;  /* 0x00008c0001247983 */ /* 0x000ee20000100800 */
[----:B------:R-:W-:Y:S01]  /*1a130*/  SHF.R.S32.HI R26, RZ, 0x1f, R41 ;  /* 0x0000001fff1a7819 */ /* 0x000fe20000011429 */
[----:B------:R-:W-:Y:S01]  /*1a140*/  IMAD.WIDE.U32 R10, R10, R141, RZ ;  /* 0x0000008d0a0a7225 */ /* 0x000fe200078e00ff */
[----:B------:R-:W-:Y:S01]  /*1a150*/  ISETP.NE.AND.EX P0, PT, RZ, UR5, PT, P0 ;  /* 0x00000005ff007c0c */ /* 0x000fe2000bf05300 */
[----:B------:R-:W3:Y:S01]  /*1a160*/  LDL R30, [R1+0x84] ;  /* 0x00008400011e7983 */ /* 0x000ee20000100800 */
[----:B------:R-:W1:Y:S02]  /*1a170*/  @P2 LDC R39, c[0x0][0xbec] ;  /* 0x0002fb00ff272b82 */ /* 0x000e640000000800 */
[----:B------:R-:W-:-:S02]  /*1a180*/  SEL R32, R41, RZ, !P0 ;  /* 0x000000ff29207207 */ /* 0x000fc40004000000 */
[----:B------:R-:W-:-:S03]  /*1a190*/  SEL R29, R26, RZ, !P0 ;  /* 0x000000ff1a1d7207 */ /* 0x000fc60004000000 */
[-C--:B----4-:R-:W-:Y:S01]  /*1a1a0*/  IMAD R9, R9, R32.reuse, RZ ;  /* 0x0000002009097224 */ /* 0x090fe200078e02ff */
[----:B------:R-:W4:Y:S03]  /*1a1b0*/  @P2 LDC R27, c[0x0][0xbf0] ;  /* 0x0002fc00ff1b2b82 */ /* 0x000f260000000800 */
[C---:B------:R-:W-:Y:S02]  /*1a1c0*/  IMAD R37, R8.reuse, R29, R9 ;  /* 0x0000001d08257224 */ /* 0x040fe400078e0209 */
[----:B------:R-:W-:-:S03]  /*1a1d0*/  IMAD.WIDE.U32 R8, R8, R32, RZ ;  /* 0x0000002008087225 */ /* 0x000fc600078e00ff */
[----:B------:R-:W0:Y:S01]  /*1a1e0*/  LDC.64 R24, c[0x0][0xba8] ;  /* 0x0002ea00ff187b82 */ /* 0x000e220000000a00 */
[--C-:B-----5:R-:W-:Y:S02]  /*1a1f0*/  IADD3 R10, P0, P3, R8, R10, R0.reuse ;  /* 0x0000000a080a7210 */ /* 0x120fe40007b1e000 */
[----:B------:R-:W-:-:S05]  /*1a200*/  SHF.R.S32.HI R49, RZ, 0x1f, R0 ;  /* 0x0000001fff317819 */ /* 0x000fca0000011400 */
[----:B0-----:R-:W0:Y:S08]  /*1a210*/  @!P1 LDC R24, c[0x0][0xb50] ;  /* 0x0002d400ff189b82 */ /* 0x001e300000000800 */
[----:B------:R-:W0:Y:S01]  /*1a220*/  @!P1 LDC R25, c[0x0][0xb54] ;  /* 0x0002d500ff199b82 */ /* 0x000e220000000800 */
[----:B------:R-:W-:Y:S02]  /*1a230*/  IMAD R48, R48, R3, RZ ;  /* 0x0000000330307224 */ /* 0x000fe400078e02ff */
[----:B--2---:R-:W-:-:S02]  /*1a240*/  IMAD.IADD R26, R28, 0x1, R54 ;  /* 0x000000011c1a7824 */ /* 0x004fc400078e0236 */
[----:B------:R-:W-:Y:S02]  /*1a250*/  IMAD.IADD R28, R11, 0x1, R31 ;  /* 0x000000010b1c7824 */ /* 0x000fe400078e021f */
[----:B-1----:R-:W-:Y:S01]  /*1a260*/  @P2 IMAD.HI.U32 R8, R26, R39, RZ ;  /* 0x000000271a082227 */ /* 0x002fe200078e00ff */
[----:B---3--:R-:W-:-:S03]  /*1a270*/  SEL R29, R52, RZ, P1 ;  /* 0x000000ff341d7207 */ /* 0x008fc60000800000 */
[----:B------:R-:W-:Y:S02]  /*1a280*/  IMAD.IADD R11, R9, 0x1, R37 ;  /* 0x00000001090b7824 */ /* 0x000fe400078e0225 */
[----:B------:R-:W-:Y:S01]  /*1a290*/  IMAD.MOV.U32 R9, RZ, RZ, R26 ;  /* 0x000000ffff097224 */ /* 0x000fe200078e001a */
[----:B----4-:R-:W-:Y:S01]  /*1a2a0*/  @P2 SHF.R.U32.HI R9, RZ, R27, R8 ;  /* 0x0000001bff092219 */ /* 0x010fe20000011608 */
[-C--:B------:R-:W-:Y:S02]  /*1a2b0*/  IMAD R31, R13, R29.reuse, RZ ;  /* 0x0000001d0d1f7224 */ /* 0x080fe400078e02ff */
        /* <DEDUP_REMOVED lines=8> */
[-C--:B------:R-:W-:Y:S01]  /*1a340*/  IMAD R8, R15, R9.reuse, RZ ;  /* 0x000000090f087224 */ /* 0x080fe200078e02ff */
[----:B------:R-:W-:Y:S01]  /*1a350*/  SHF.R.S32.HI R11, RZ, 0x1f, R9 ;  /* 0x0000001fff0b7819 */ /* 0x000fe20000011409 */
[----:B------:R-:W-:-:S04]  /*1a360*/  IMAD.WIDE.U32 R12, R14, R9, R12 ;  /* 0x000000090e0c7225 */ /* 0x000fc800078e000c */
[----:B------:R-:W-:-:S04]  /*1a370*/  IMAD R11, R14, R11, R8 ;  /* 0x0000000b0e0b7224 */ /* 0x000fc800078e0208 */
[----:B------:R-:W-:Y:S01]  /*1a380*/  IMAD.IADD R8, R13, 0x1, R11 ;  /* 0x000000010d087824 */ /* 0x000fe200078e020b */
[----:B0-----:R-:W-:-:S04]  /*1a390*/  LEA R13, P0, R12, R24, 0x2 ;  /* 0x000000180c0d7211 */ /* 0x001fc800078010ff */
[----:B------:R-:W-:Y:S01]  /*1a3a0*/  LEA.HI.X R12, R12, R25, R8, 0x2, P0 ;  /* 0x000000190c0c7211 */ /* 0x000fe200000f1408 */
[----:B------:R-:W-:Y:S01]  /*1a3b0*/  SHFL.IDX PT, R10, R13, 0x1, 0x1c1f ;  /* 0x003c1f000d0a7f89 */ /* 0x000fe200000e0000 */
[----:B------:R-:W-:-:S03]  /*1a3c0*/  IMAD.IADD R25, R36, 0x1, R54 ;  /* 0x0000000124197824 */ /* 0x000fc600078e0236 */
        /* <DEDUP_REMOVED lines=14> */
[----:B-1----:R-:W-:-:S05]  /*1a4b0*/  VIADD R4, R30, 0xffffff80 ;  /* 0xffffff801e047836 */ /* 0x002fca0000000000 */
[----:B------:R-:W-:-:S04]  /*1a4c0*/  SHF.R.S32.HI R5, RZ, 0x1f, R4 ;  /* 0x0000001fff057819 */ /* 0x000fc80000011404 */
[----:B------:R-:W-:-:S04]  /*1a4d0*/  LEA.HI R5, R5, R4, RZ, 0x2 ;  /* 0x0000000405057211 */ /* 0x000fc800078f10ff */
[----:B------:R-:W-:Y:S02]  /*1a4e0*/  LOP3.LUT R7, R5, 0xfffffffc, RZ, 0xc0, !PT ;  /* 0xfffffffc05077812 */ /* 0x000fe400078ec0ff */
[----:B------:R-:W-:-:S03]  /*1a4f0*/  SHF.R.S32.HI R10, RZ, 0x2, R5 ;  /* 0x00000002ff0a7819 */ /* 0x000fc60000011405 */
[----:B------:R-:W-:-:S04]  /*1a500*/  IMAD.IADD R13, R4, 0x1, -R7 ;  /* 0x00000001040d7824 */ /* 0x000fc800078e0a07 */
[----:B------:R-:W-:-:S04]  /*1a510*/  IMAD.SHL.U32 R51, R13, 0x8, RZ ;  /* 0x000000080d337824 */ /* 0x000fc800078e00ff */
[----:B------:R-:W-:Y:S02]  /*1a520*/  IMAD R5, R10, 0x20, R51 ;  /* 0x000000200a057824 */ /* 0x000fe400078e0233 */
[----:B------:R-:W-:Y:S02]  /*1a530*/  IMAD R49, R49, UR4, RZ ;  /* 0x0000000431317c24 */ /* 0x000fe4000f8e02ff */
[----:B------:R-:W-:-:S04]  /*1a540*/  IMAD.WIDE R20, R5, 0x2, R20 ;  /* 0x0000000205147825 */ /* 0x000fc800078e0214 */
[----:B------:R-:W-:Y:S01]  /*1a550*/  IMAD R49, R0, UR5, R49 ;  /* 0x0000000500317c24 */ /* 0x000fe2000f8e0231 */
[----:B------:R-:W-:Y:S01]  /*1a560*/  IADD3 R25, P0, R20, 0x1800, RZ ;  /* 0x0000180014197810 */ /* 0x000fe20007f1e0ff */
[----:B------:R-:W-:Y:S01]  /*1a570*/  IMAD.WIDE.U32 R8, R0, UR4, RZ ;  /* 0x0000000400087c25 */ /* 0x000fe2000f8e00ff */
[C---:B------:R-:W-:Y:S01]  /*1a580*/  IADD3 R29, P1, R20.reuse, 0x3000, RZ ;  /* 0x00003000141d7810 */ /* 0x040fe20007f3e0ff */
[----:B------:R-:W-:Y:S01]  /*1a590*/  ULDC.64 UR4, c[0x0][0xae8] ;  /* 0x0002ba0000047ab9 */ /* 0x000fe20000000a00 */
[C---:B------:R-:W-:Y:S01]  /*1a5a0*/  IADD3 R37, P3, R20.reuse, 0x4800, RZ ;  /* 0x0000480014257810 */ /* 0x040fe20007f7e0ff */
[----:B------:R-:W-:Y:S01]  /*1a5b0*/  IMAD R0, R13, 0x60, R10 ;  /* 0x000000600d007824 */ /* 0x000fe200078e020a */
[C---:B------:R-:W-:Y:S01]  /*1a5c0*/  IADD3 R41, P4, R20.reuse, 0x6000, RZ ;  /* 0x0000600014297810 */ /* 0x040fe20007f9e0ff */
[----:B------:R-:W-:Y:S01]  /*1a5d0*/  IMAD.IADD R9, R9, 0x1, R49 ;  /* 0x0000000109097824 */ /* 0x000fe200078e0231 */
[----:B------:R-:W-:Y:S01]  /*1a5e0*/  IADD3 R5, P5, R20, 0x7800, RZ ;  /* 0x0000780014057810 */ /* 0x000fe20007fbe0ff */
[----:B------:R-:W-:Y:S01]  /*1a5f0*/  IMAD.IADD R14, R54, 0x1, R0 ;  /* 0x00000001360e7824 */ /* 0x000fe200078e0200 */
[----:B------:R-:W-:-:S02]  /*1a600*/  LOP3.LUT R24, R25, 0x180, RZ, 0xc0, !PT ;  /* 0x0000018019187812 */ /* 0x000fc400078ec0ff */
[----:B------:R-:W-:Y:S02]  /*1a610*/  LOP3.LUT R28, R29, 0x180, RZ, 0xc0, !PT ;  /* 0x000001801d1c7812 */ /* 0x000fe400078ec0ff */
[----:B------:R-:W-:Y:S02]  /*1a620*/  LOP3.LUT R36, R37, 0x180, RZ, 0xc0, !PT ;  /* 0x0000018025247812 */ /* 0x000fe400078ec0ff */
[----:B------:R-:W-:Y:S01]  /*1a630*/  LOP3.LUT R40, R41, 0x180, RZ, 0xc0, !PT ;  /* 0x0000018029287812 */ /* 0x000fe200078ec0ff */
[----:B------:R-:W-:Y:S01]  /*1a640*/  IMAD.WIDE.U32 R8, R141, UR4, R8 ;  /* 0x000000048d087c25 */ /* 0x000fe2000f8e0008 */
[----:B------:R-:W-:Y:S02]  /*1a650*/  LOP3.LUT R4, R5, 0x180, RZ, 0xc0, !PT ;  /* 0x0000018005047812 */ /* 0x000fe400078ec0ff */
[----:B------:R-:W-:Y:S01]  /*1a660*/  LOP3.LUT R7, R20, 0x180, RZ, 0xc0, !PT ;  /* 0x0000018014077812 */ /* 0x000fe200078ec0ff */
[----:B0-----:R-:W-:Y:S01]  /*1a670*/  @P2 IMAD.HI.U32 R0, R14, R11, RZ ;  /* 0x0000000b0e002227 */ /* 0x001fe200078e00ff */
[----:B------:R-:W-:-:S02]  /*1a680*/  SHF.R.U64 R24, R24, 0x3, RZ ;  /* 0x0000000318187819 */ /* 0x000fc400000012ff */
[----:B------:R-:W-:Y:S01]  /*1a690*/  SHF.R.U64 R28, R28, 0x3, RZ ;  /* 0x000000031c1c7819 */ /* 0x000fe200000012ff */
[----:B------:R-:W-:Y:S01]  /*1a6a0*/  IMAD.X R45, RZ, RZ, R21, P5 ;  /* 0x000000ffff2d7224 */ /* 0x000fe200028e0615 */
[----:B------:R-:W-:Y:S02]  /*1a6b0*/  SHF.R.U64 R36, R36, 0x3, RZ ;  /* 0x0000000324247819 */ /* 0x000fe400000012ff */
[----:B------:R-:W-:Y:S02]  /*1a6c0*/  SHF.R.U64 R40, R40, 0x3, RZ ;  /* 0x0000000328287819 */ /* 0x000fe400000012ff */
[----:B------:R-:W-:Y:S01]  /*1a6d0*/  SHF.R.S32.HI R13, RZ, 0x1f, R32 ;  /* 0x0000001fff0d7819 */ /* 0x000fe20000011420 */
[----:B------:R-:W-:Y:S01]  /*1a6e0*/  IMAD R9, R141, UR5, R9 ;  /* 0x000000058d097c24 */ /* 0x000fe2000f8e0209 */
[----:B------:R-:W-:Y:S01]  /*1a6f0*/  SHF.R.U64 R4, R4, 0x3, RZ ;  /* 0x0000000304047819 */ /* 0x000fe200000012ff */
[----:B------:R-:W-:Y:S01]  /*1a700*/  ULDC.64 UR4, c[0x0][0xaf0] ;  /* 0x0002bc0000047ab9 */ /* 0x000fe20000000a00 */
[----:B------:R-:W-:Y:S01]  /*1a710*/  SHF.R.U64 R7, R7, 0x3, RZ ;  /* 0x0000000307077819 */ /* 0x000fe200000012ff */
[----:B------:R-:W-:Y:S01]  /*1a720*/  IMAD.MOV.U32 R11, RZ, RZ, R14 ;  /* 0x000000ffff0b7224 */ /* 0x000fe200078e000e */
        /* <DEDUP_REMOVED lines=8> */
[----:B--2---:R-:W-:Y:S01]  /*1a7b0*/  @P2 SHF.R.U32.HI R11, RZ, R15, R0 ;  /* 0x0000000fff0b2219 */ /* 0x004fe20000011600 */
[----:B------:R-:W-:Y:S01]  /*1a7c0*/  IMAD R13, R13, UR4, RZ ;  /* 0x000000040d0d7c24 */ /* 0x000fe2000f8e02ff */
[----:B------:R-:W-:Y:S01]  /*1a7d0*/  LOP3.LUT R44, R4, R5, RZ, 0x3c, !PT ;  /* 0x00000005042c7212 */ /* 0x000fe200078e3cff */
[C---:B------:R-:W-:Y:S01]  /*1a7e0*/  IMAD.WIDE.U32 R8, R32.reuse, UR4, R8 ;  /* 0x0000000420087c25 */ /* 0x040fe2000f8e0008 */
[----:B------:R-:W-:Y:S01]  /*1a7f0*/  LOP3.LUT R20, R7, R20, RZ, 0x3c, !PT ;  /* 0x0000001407147212 */ /* 0x000fe200078e3cff */
[----:B------:R-:W5:Y:S01]  /*1a800*/  LD.E.128 R24, desc[UR52][R24.64] ;  /* 0x0000003418187980 */ /* 0x000f62000c101d00 */
[----:B------:R-:W-:Y:S01]  /*1a810*/  SHF.R.S32.HI R0, RZ, 0x1f, R11 ;  /* 0x0000001fff007819 */ /* 0x000fe2000001140b */
[----:B------:R-:W-:Y:S01]  /*1a820*/  IMAD R13, R32, UR5, R13 ;  /* 0x00000005200d7c24 */ /* 0x000fe2000f8e020d */
[----:B------:R-:W-:Y:S01]  /*1a830*/  ULDC.64 UR4, c[0x0][0xae0] ;  /* 0x0002b80000047ab9 */ /* 0x000fe20000000a00 */
[----:B------:R-:W-:Y:S01]  /*1a840*/  IMAD.MOV R12, RZ, RZ, -R11 ;  /* 0x000000ffff0c7224 */ /* 0x000fe200078e0a0b */
[----:B------:R0:W5:Y:S01]  /*1a850*/  LD.E.128 R4, desc[UR52][R20.64] ;  /* 0x0000003414047980 */ /* 0x000162000c101d00 */
[----:B------:R-:W-:-:S03]  /*1a860*/  IMAD.IADD R9, R9, 0x1, R13 ;  /* 0x0000000109097824 */ /* 0x000fc600078e020d */
[----:B------:R-:W5:Y:S01]  /*1a870*/  LD.E.128 R28, desc[UR52][R28.64] ;  /* 0x000000341c1c7980 */ /* 0x000f62000c101d00 */
[----:B------:R-:W-:-:S03]  /*1a880*/  IMAD R0, R0, UR4, RZ ;  /* 0x0000000400007c24 */ /* 0x000fc6000f8e02ff */
[----:B------:R-:W5:Y:S01]  /*1a890*/  LD.E.128 R36, desc[UR52][R36.64] ;  /* 0x0000003424247980 */ /* 0x000f62000c101d00 */
[----:B------:R-:W-:-:S03]  /*1a8a0*/  IMAD R3, R3, R12, R14 ;  /* 0x0000000c03037224 */ /* 0x000fc600078e020e */
        /* <DEDUP_REMOVED lines=8> */
[----:B------:R-:W-:-:S04]  /*1a930*/  IMAD.WIDE.U32 R8, R11, UR4, R8 ;  /* 0x000000040b087c25 */ /* 0x000fc8000f8e0008 */
[----:B------:R-:W-:Y:S01]  /*1a940*/  IMAD R13, R11, UR5, R0 ;  /* 0x000000050b0d7c24 */ /* 0x000fe2000f8e0200 */
[----:B------:R-:W-:Y:S01]  /*1a950*/  SHF.R.S32.HI R11, RZ, 0x1f, R3 ;  /* 0x0000001fff0b7819 */ /* 0x000fe20000011403 */
[----:B------:R-:W-:Y:S02]  /*1a960*/  ULDC.64 UR4, c[0x0][0xad8] ;  /* 0x0002b60000047ab9 */ /* 0x000fe40000000a00 */
[----:B------:R-:W-:Y:S02]  /*1a970*/  IMAD.IADD R9, R9, 0x1, R13 ;  /* 0x0000000109097824 */ /* 0x000fe400078e020d */
[----:B------:R-:W-:Y:S02]  /*1a980*/  IMAD R12, R11, UR4, RZ ;  /* 0x000000040b0c7c24 */ /* 0x000fe4000f8e02ff */
[----:B------:R-:W-:Y:S02]  /*1a990*/  VIADD R0, R2, 0x2d820 ;  /* 0x0002d82002007836 */ /* 0x000fe40000000000 */
[----:B------:R-:W-:-:S02]  /*1a9a0*/  IMAD R11, R3, UR5, R12 ;  /* 0x00000005030b7c24 */ /* 0x000fc4000f8e020c */
[----:B------:R-:W-:Y:S01]  /*1a9b0*/  IMAD.WIDE.U32 R8, R3, UR4, R8 ;  /* 0x0000000403087c25 */ /* 0x000fe2000f8e0008 */
[----:B------:R-:W-:Y:S01]  /*1a9c0*/  ULDC.64 UR4, c[0x0][0xa80] ;  /* 0x0002a00000047ab9 */ /* 0x000fe20000000a00 */
[----:B------:R-:W-:Y:S02]  /*1a9d0*/  PRMT R0, RZ, 0x654, R0 ;  /* 0x00000654ff007816 */ /* 0x000fe40000000000 */
[----:B------:R-:W-:Y:S01]  /*1a9e0*/  IMAD.IADD R3, R9, 0x1, R11 ;  /* 0x0000000109037824 */ /* 0x000fe200078e020b */
[C---:B0-----:R-:W-:Y:S01]  /*1a9f0*/  LEA R20, P0, R8.reuse, UR4, 0x1 ;  /* 0x0000000408147c11 */ /* 0x041fe2000f8008ff */
[C---:B------:R-:W-:Y:S01]  /*1aa00*/  VIADD R49, R51.reuse, 0x20 ;  /* 0x0000002033317836 */ /* 0x040fe20000000000 */
[----:B------:R-:W-:Y:S01]  /*1aa10*/  UMOV UR4, 0xffffffff ;  /* 0xffffffff00047882 */ /* 0x000fe20000000000 */
[----:B------:R-:W-:Y:S01]  /*1aa20*/  VIADD R53, R51, 0x40 ;  /* 0x0000004033357836 */ /* 0x000fe20000000000 */
[----:B-1----:R0:W-:Y:S01]  /*1aa30*/  SYNCS.ARRIVE.TRANS64.RED.A1T0 RZ, [R0+URZ], RZ ;  /* 0x000000ff00ff79a7 */ /* 0x0021e2000810043f */
[----:B------:R-:W-:-:S02]  /*1aa40*/  LEA.HI.X R3, R8, UR5, R3, 0x1, P0 ;  /* 0x0000000508037c11 */ /* 0x000fc400080f0c03 */
[----:B------:R-:W-:Y:S02]  /*1aa50*/  SHF.R.S32.HI R32, RZ, 0x1f, R49 ;  /* 0x0000001fff207819 */ /* 0x000fe40000011431 */
[----:B------:R-:W-:Y:S01]  /*1aa60*/  SHF.R.S32.HI R50, RZ, 0x1f, R53 ;  /* 0x0000001fff327819 */ /* 0x000fe20000011435 */
[----:B------:R-:W-:Y:S06]  /*1aa70*/  BRA.DIV UR4, `(.L_x_11603) ;  /* 0x000000aa04787947 */ /* 0x000fec000b800000 */
[----:B0-----:R0:W1:Y:S04]  /*1aa80*/  SHFL.IDX PT, R0, R3, RZ, 0x1c1f ;  /* 0x001c1fff03007589 */ /* 0x00106800000e0000 */
[----:B------:R0:W2:Y:S02]  /*1aa90*/  SHFL.IDX PT, R14, R20, RZ, 0x1c1f ;  /* 0x001c1fff140e7589 */ /* 0x0000a400000e0000 */
.L_x_11797:
[----:B------:R-:W-:Y:S01]  /*1aaa0*/  IMAD.IADD R21, R10, 0x1, R54 ;  /* 0x000000010a157824 */ /* 0x000fe200078e0236 */
[----:B------:R-:W-:Y:S04]  /*1aab0*/  BSSY B1, `(.L_x_11604) ;  /* 0x0000011000017945 */ /* 0x000fe80003800000 */
[----:B------:R-:W-:-:S13]  /*1aac0*/  ISETP.GE.AND P0, PT, R21, R48, PT ;  /* 0x000000301500720c */ /* 0x000fda0003f06270 */
[----:B------:R-:W-:Y:S05]  /*1aad0*/  @P0 BRA `(.L_x_11605) ;  /* 0x0000000000380947 */ /* 0x000fea0003800000 */
[----:B------:R-:W-:Y:S02]  /*1aae0*/  ULDC UR4, c[0x0][0xac8] ;  /* 0x0002b20000047ab9 */ /* 0x000fe40000000800 */
[----:B------:R-:W-:Y:S02]  /*1aaf0*/  ISETP.GE.AND P0, PT, R51, UR4, PT ;  /* 0x0000000433007c0c */ /* 0x000fe4000bf06270 */
[----:B------:R-:W-:Y:S02]  /*1ab00*/  ISETP.GE.AND P1, PT, R49, UR4, PT ;  /* 0x0000000431007c0c */ /* 0x000fe4000bf26270 */
[----:B------:R-:W-:-:S09]  /*1ab10*/  ISETP.GE.AND P2, PT, R53, UR4, PT ;  /* 0x0000000435007c0c */ /* 0x000fd2000bf46270 */
[----:B--2---:R-:W-:Y:S02]  /*1ab20*/  @!P0 IMAD.MOV.U32 R12, RZ, RZ, R14 ;  /* 0x000000ffff0c8224 */ /* 0x004fe400078e000e */
[----:B-1----:R-:W-:Y:S01]  /*1ab30*/  @!P0 IMAD.MOV.U32 R13, RZ, RZ, R0 ;  /* 0x000000ffff0d8224 */ /* 0x002fe200078e0000 */
[-C--:B------:R-:W-:Y:S02]  /*1ab40*/  @!P1 LEA R10, P3, R49, R14.reuse, 0x1 ;  /* 0x0000000e310a9211 */ /* 0x080fe400078608ff */
[----:B------:R-:W-:Y:S01]  /*1ab50*/  @!P2 LEA R8, P4, R53, R14, 0x1 ;  /* 0x0000000e3508a211 */ /* 0x000fe200078808ff */
[----:B------:R-:W-:Y:S01]  /*1ab60*/  @!P0 IMAD.WIDE R12, R51, 0x2, R12 ;  /* 0x00000002330c8825 */ /* 0x000fe200078e020c */
[-C--:B------:R-:W-:Y:S02]  /*1ab70*/  @!P1 LEA.HI.X R11, R49, R0.reuse, R32, 0x1, P3 ;  /* 0x00000000310b9211 */ /* 0x080fe400018f0c20 */
[----:B------:R-:W-:Y:S02]  /*1ab80*/  @!P2 LEA.HI.X R9, R53, R0, R50, 0x1, P4 ;  /* 0x000000003509a211 */ /* 0x000fe400020f0c32 */
[----:B-----5:R3:W-:Y:S04]  /*1ab90*/  @!P0 ST.E.128 desc[UR52][R12.64], R4 ;  /* 0x000000040c008985 */ /* 0x0207e8000c101d34 */
[----:B------:R3:W-:Y:S04]  /*1aba0*/  @!P1 ST.E.128 desc[UR52][R10.64], R28 ;  /* 0x0000001c0a009985 */ /* 0x0007e8000c101d34 */
[----:B------:R3:W-:Y:S02]  /*1abb0*/  @!P2 ST.E.128 desc[UR52][R8.64], R40 ;  /* 0x000000280800a985 */ /* 0x0007e4000c101d34 */
.L_x_11605:
[----:B------:R-:W-:Y:S05]  /*1abc0*/  BSYNC B1 ;  /* 0x0000000000017941 */ /* 0x000fea0003800000 */
.L_x_11604:
[----:B------:R-:W-:-:S03]  /*1abd0*/  UMOV UR4, 0xffffffff ;  /* 0xffffffff00047882 */ /* 0x000fc60000000000 */
[----:B------:R-:W-:Y:S05]  /*1abe0*/  BRA.DIV UR4, `(.L_x_11606) ;  /* 0x000000aa04507947 */ /* 0x000fea000b800000 */
[----:B0-----:R-:W0:Y:S04]  /*1abf0*/  SHFL.IDX PT, R3, R3, 0x1, 0x1c1f ;  /* 0x003c1f0003037f89 */ /* 0x001e2800000e0000 */
[----:B--2---:R2:W4:Y:S02]  /*1ac00*/  SHFL.IDX PT, R14, R20, 0x1, 0x1c1f ;  /* 0x003c1f00140e7f89 */ /* 0x00452400000e0000 */
.L_x_11801:
[----:B---3-5:R-:W-:-:S05]  /*1ac10*/  VIADD R5, R21, 0x60 ;  /* 0x0000006015057836 */ /* 0x028fca0000000000 */
[----:B------:R-:W-:-:S13]  /*1ac20*/  ISETP.GE.AND P0, PT, R5, R48, PT ;  /* 0x000000300500720c */ /* 0x000fda0003f06270 */
[----:B------:R-:W-:Y:S05]  /*1ac30*/  @P0 BRA `(.L_x_11607) ;  /* 0x0000001800840947 */ /* 0x000fea0003800000 */
[----:B------:R-:W-:Y:S02]  /*1ac40*/  ULDC UR4, c[0x0][0xac8] ;  /* 0x0002b20000047ab9 */ /* 0x000fe40000000800 */
[----:B------:R-:W-:Y:S02]  /*1ac50*/  ISETP.GE.AND P1, PT, R51, UR4, PT ;  /* 0x0000000433007c0c */ /* 0x000fe4000bf26270 */
[----:B------:R-:W-:-:S11]  /*1ac60*/  ISETP.GE.AND P2, PT, R49, UR4, PT ;  /* 0x0000000431007c0c */ /* 0x000fd6000bf46270 */
[----:B0-----:R-:W-:Y:S02]  /*1ac70*/  @!P1 IMAD.MOV.U32 R15, RZ, RZ, R3 ;  /* 0x000000ffff0f9224 */ /* 0x001fe400078e0003 */
[----:B----4-:R-:W-:Y:S01]  /*1ac80*/  @!P2 LEA R4, P0, R49, R14, 0x1 ;  /* 0x0000000e3104a211 */ /* 0x010fe200078008ff */
        /* <DEDUP_REMOVED lines=10> */
.L_x_11602:
[----:B------:R-:W-:Y:S01]  /*1ad30*/  ULDC.64 UR4, c[0x0][0xb08] ;  /* 0x0002c20000047ab9 */ /* 0x000fe20000000a00 */
[----:B------:R-:W1:Y:S01]  /*1ad40*/  @P2 LDC R13, c[0x0][0xbec] ;  /* 0x0002fb00ff0d2b82 */ /* 0x000e620000000800 */
[----:B------:R-:W-:Y:S01]  /*1ad50*/  IMAD R49, R49, UR4, RZ ;  /* 0x0000000431317c24 */ /* 0x000fe2000f8e02ff */
[----:B0-----:R-:W-:Y:S01]  /*1ad60*/  SHF.R.S32.HI R9, RZ, 0x1f, R32 ;  /* 0x0000001fff097819 */ /* 0x001fe20000011420 */
[----:B------:R-:W-:-:S04]  /*1ad70*/  IMAD.WIDE.U32 R4, R0, UR4, RZ ;  /* 0x0000000400047c25 */ /* 0x000fc8000f8e00ff */
[----:B------:R-:W-:Y:S01]  /*1ad80*/  IMAD R49, R0, UR5, R49 ;  /* 0x0000000500317c24 */ /* 0x000fe2000f8e0231 */
[----:B------:R-:W-:Y:S01]  /*1ad90*/  ULDC.64 UR4, c[0x0][0xb38] ;  /* 0x0002ce0000047ab9 */ /* 0x000fe20000000a00 */
[----:B------:R-:W0:Y:S01]  /*1ada0*/  @P2 LDC R0, c[0x0][0xbf0] ;  /* 0x0002fc00ff002b82 */ /* 0x000e220000000800 */
[----:B------:R-:W-:Y:S02]  /*1adb0*/  VIADD R10, R2, 0x2d820 ;  /* 0x0002d820020a7836 */ /* 0x000fe40000000000 */
[----:B------:R-:W-:-:S03]  /*1adc0*/  IMAD.IADD R5, R5, 0x1, R49 ;  /* 0x0000000105057824 */ /* 0x000fc600078e0231 */
[----:B------:R-:W-:Y:S01]  /*1add0*/  PRMT R10, RZ, 0x654, R10 ;  /* 0x00000654ff0a7816 */ /* 0x000fe2000000000a */
[----:B------:R-:W-:-:S03]  /*1ade0*/  IMAD.WIDE.U32 R4, R141, UR4, R4 ;  /* 0x000000048d047c25 */ /* 0x000fc6000f8e0004 */
[----:B------:R2:W-:Y:S01]  /*1adf0*/  SYNCS.ARRIVE.TRANS64.RED.A1T0 RZ, [R10+URZ], RZ ;  /* 0x000000ff0aff79a7 */ /* 0x0005e2000810043f */
[----:B------:R-:W-:Y:S01]  /*1ae00*/  IMAD R5, R141, UR5, R5 ;  /* 0x000000058d057c24 */ /* 0x000fe2000f8e0205 */
[----:B------:R-:W-:Y:S02]  /*1ae10*/  ULDC.64 UR4, c[0x0][0xb40] ;  /* 0x0002d00000047ab9 */ /* 0x000fe40000000a00 */
[----:B------:R-:W-:Y:S02]  /*1ae20*/  IMAD R9, R9, UR4, RZ ;  /* 0x0000000409097c24 */ /* 0x000fe4000f8e02ff */
[----:B------:R-:W-:-:S04]  /*1ae30*/  IMAD.WIDE.U32 R4, R32, UR4, R4 ;  /* 0x0000000420047c25 */ /* 0x000fc8000f8e0004 */
[----:B------:R-:W-:Y:S01]  /*1ae40*/  IMAD R11, R32, UR5, R9 ;  /* 0x00000005200b7c24 */ /* 0x000fe2000f8e0209 */
[----:B------:R-:W-:Y:S01]  /*1ae50*/  ULDC.64 UR4, c[0x0][0xb48] ;  /* 0x0002d20000047ab9 */ /* 0x000fe20000000a00 */
[----:B-1----:R-:W-:-:S04]  /*1ae60*/  @P2 IMAD.HI.U32 R13, R26, R13, RZ ;  /* 0x0000000d1a0d2227 */ /* 0x002fc800078e00ff */
[----:B------:R-:W-:Y:S02]  /*1ae70*/  IMAD.IADD R5, R5, 0x1, R11 ;  /* 0x0000000105057824 */ /* 0x000fe400078e020b */
[----:B------:R-:W-:Y:S01]  /*1ae80*/  IMAD.MOV.U32 R9, RZ, RZ, R26 ;  /* 0x000000ffff097224 */ /* 0x000fe200078e001a */
[----:B0-----:R-:W-:Y:S01]  /*1ae90*/  @P2 SHF.R.U32.HI R9, RZ, R0, R13 ;  /* 0x00000000ff092219 */ /* 0x001fe2000001160d */
[----:B------:R-:W-:-:S03]  /*1aea0*/  IMAD.WIDE.U32 R4, R52, UR4, R4 ;  /* 0x0000000434047c25 */ /* 0x000fc6000f8e0004 */
[--C-:B------:R-:W-:Y:S01]  /*1aeb0*/  SHF.R.S32.HI R0, RZ, 0x1f, R9.reuse ;  /* 0x0000001fff007819 */ /* 0x100fe20000011409 */
[----:B------:R-:W-:Y:S02]  /*1aec0*/  IMAD.MOV R8, RZ, RZ, -R9 ;  /* 0x000000ffff087224 */ /* 0x000fe400078e0a09 */
[----:B------:R-:W-:Y:S01]  /*1aed0*/  IMAD R5, R52, UR5, R5 ;  /* 0x0000000534057c24 */ /* 0x000fe2000f8e0205 */
[----:B------:R-:W-:Y:S01]  /*1aee0*/  ULDC.64 UR4, c[0x0][0xb30] ;  /* 0x0002cc0000047ab9 */ /* 0x000fe20000000a00 */
        /* <DEDUP_REMOVED lines=15> */
[----:B--2---:R-:W-:Y:S06]  /*1afe0*/  BRA.DIV UR4, `(.L_x_11608) ;  /* 0x000000a604987947 */ /* 0x004fec000b800000 */
[----:B------:R0:W1:Y:S04]  /*1aff0*/  SHFL.IDX PT, R3, R20, RZ, 0x1c1f ;  /* 0x001c1fff14037589 */ /* 0x00006800000e0000 */
[----:B------:R0:W2:Y:S02]  /*1b000*/  SHFL.IDX PT, R14, R0, RZ, 0x1c1f ;  /* 0x001c1fff000e7589 */ /* 0x0000a400000e0000 */
.L_x_11804:
[----:B------:R-:W-:Y:S01]  /*1b010*/  ISETP.GE.AND P0, PT, R25, R48, PT ;  /* 0x000000301900720c */ /* 0x000fe20003f06270 */
[----:B------:R-:W-:-:S12]  /*1b020*/  BSSY B1, `(.L_x_11609) ;  /* 0x0000054000017945 */ /* 0x000fd80003800000 */
[----:B------:R-:W-:Y:S05]  /*1b030*/  @P0 BRA `(.L_x_11610) ;  /* 0x0000000400480947 */ /* 0x000fea0003800000 */
[----:B------:R-:W-:Y:S01]  /*1b040*/  ULDC UR4, c[0x0][0xac8] ;  /* 0x0002b20000047ab9 */ /* 0x000fe20000000800 */
[C---:B------:R-:W-:Y:S01]  /*1b050*/  VIADD R12, R142.reuse, 0x8 ;  /* 0x000000088e0c7836 */ /* 0x040fe20000000000 */
[C---:B------:R-:W-:Y:S01]  /*1b060*/  ISETP.GE.AND P2, PT, R142.reuse, UR4, PT ;  /* 0x000000048e007c0c */ /* 0x040fe2000bf46270 */
[C---:B------:R-:W-:Y:S01]  /*1b070*/  VIADD R11, R142.reuse, 0x10 ;  /* 0x000000108e0b7836 */ /* 0x040fe20000000000 */
[----:B------:R-:W-:Y:S01]  /*1b080*/  SHF.R.S32.HI R8, RZ, 0x1f, R142 ;  /* 0x0000001fff087819 */ /* 0x000fe2000001148e */
[----:B------:R-:W-:Y:S01]  /*1b090*/  VIADD R15, R142, 0x18 ;  /* 0x000000188e0f7836 */ /* 0x000fe20000000000 */
[----:B------:R-:W-:Y:S01]  /*1b0a0*/  ISETP.GE.AND P3, PT, R12, UR4, PT ;  /* 0x000000040c007c0c */ /* 0x000fe2000bf66270 */
[C---:B------:R-:W-:Y:S01]  /*1b0b0*/  VIADD R10, R142.reuse, 0x20 ;  /* 0x000000208e0a7836 */ /* 0x040fe20000000000 */
[----:B------:R-:W-:Y:S01]  /*1b0c0*/  ISETP.GE.AND P0, PT, R11, UR4, PT ;  /* 0x000000040b007c0c */ /* 0x000fe2000bf06270 */
[C---:B------:R-:W-:Y:S02]  /*1b0d0*/  VIADD R21, R142.reuse, 0x8 ;  /* 0x000000088e157836 */ /* 0x040fe40000000000 */
[----:B------:R-:W-:-:S02]  /*1b0e0*/  VIADD R13, R142, 0x10 ;  /* 0x000000108e0d7836 */ /* 0x000fc40000000000 */
[C---:B------:R-:W-:Y:S01]  /*1b0f0*/  VIADD R26, R142.reuse, 0x28 ;  /* 0x000000288e1a7836 */ /* 0x040fe20000000000 */
[----:B------:R-:W-:Y:S01]  /*1b100*/  SHF.R.S32.HI R21, RZ, 0x1f, R21 ;  /* 0x0000001fff157819 */ /* 0x000fe20000011415 */
[C---:B------:R-:W-:Y:S01]  /*1b110*/  VIADD R25, R142.reuse, 0x38 ;  /* 0x000000388e197836 */ /* 0x040fe20000000000 */
[CC--:B--2---:R-:W-:Y:S02]  /*1b120*/  @!P2 LEA R4, P1, R142.reuse, R14.reuse, 0x2 ;  /* 0x0000000e8e04a211 */ /* 0x0c4fe400078210ff */
[----:B------:R-:W-:Y:S02]  /*1b130*/  SHF.R.S32.HI R13, RZ, 0x1f, R13 ;  /* 0x0000001fff0d7819 */ /* 0x000fe4000001140d */
[----:B-1----:R-:W-:Y:S02]  /*1b140*/  @!P2 LEA.HI.X R5, R142, R3, R8, 0x2, P1 ;  /* 0x000000038e05a211 */ /* 0x002fe400008f1408 */
[----:B------:R-:W-:Y:S02]  /*1b150*/  ISETP.GE.AND P1, PT, R15, UR4, PT ;  /* 0x000000040f007c0c */ /* 0x000fe4000bf26270 */
[----:B------:R-:W-:Y:S01]  /*1b160*/  @!P3 LEA R8, P4, R12, R14, 0x2 ;  /* 0x0000000e0c08b211 */ /* 0x000fe200078810ff */
[----:B------:R1:W-:Y:S01]  /*1b170*/  @!P2 ST.E.64 desc[UR52][R4.64], R88 ;  /* 0x000000580400a985 */ /* 0x0003e2000c101b34 */
[----:B------:R-:W-:-:S02]  /*1b180*/  ISETP.GE.AND P2, PT, R10, UR4, PT ;  /* 0x000000040a007c0c */ /* 0x000fc4000bf46270 */
[----:B------:R-:W-:Y:S01]  /*1b190*/  @!P3 LEA.HI.X R9, R12, R3, R21, 0x2, P4 ;  /* 0x000000030c09b211 */ /* 0x000fe200020f1415 */
[C---:B------:R-:W-:Y:S01]  /*1b1a0*/  VIADD R12, R142.reuse, 0x28 ;  /* 0x000000288e0c7836 */ /* 0x040fe20000000000 */
[----:B------:R-:W-:Y:S01]  /*1b1b0*/  SHF.R.S32.HI R26, RZ, 0x1f, R26 ;  /* 0x0000001fff1a7819 */ /* 0x000fe2000001141a */
[----:B------:R-:W-:Y:S01]  /*1b1c0*/  VIADD R21, R142, 0x18 ;  /* 0x000000188e157836 */ /* 0x000fe20000000000 */
[----:B------:R-:W-:Y:S01]  /*1b1d0*/  SHF.R.S32.HI R25, RZ, 0x1f, R25 ;  /* 0x0000001fff197819 */ /* 0x000fe20000011419 */
[----:B------:R2:W-:Y:S01]  /*1b1e0*/  @!P3 ST.E.64 desc[UR52][R8.64], R92 ;  /* 0x0000005c0800b985 */ /* 0x0005e2000c101b34 */
[----:B------:R-:W-:Y:S02]  /*1b1f0*/  ISETP.GE.AND P3, PT, R12, UR4, PT ;  /* 0x000000040c007c0c */ /* 0x000fe4000bf66270 */
[----:B------:R-:W-:Y:S02]  /*1b200*/  SHF.R.S32.HI R21, RZ, 0x1f, R21 ;  /* 0x0000001fff157819 */ /* 0x000fe40000011415 */
[----:B-1----:R-:W-:-:S04]  /*1b210*/  @!P0 LEA R4, P5, R11, R14, 0x2 ;  /* 0x0000000e0b048211 */ /* 0x002fc800078a10ff */
[-C--:B------:R-:W-:Y:S01]  /*1b220*/  @!P0 LEA.HI.X R5, R11, R3.reuse, R13, 0x2, P5 ;  /* 0x000000030b058211 */ /* 0x080fe200028f140d */
[C---:B------:R-:W-:Y:S02]  /*1b230*/  VIADD R13, R142.reuse, 0x30 ;  /* 0x000000308e0d7836 */ /* 0x040fe40000000000 */
[C---:B------:R-:W-:Y:S01]  /*1b240*/  VIADD R11, R142.reuse, 0x20 ;  /* 0x000000208e0b7836 */ /* 0x040fe20000000000 */
[----:B--2---:R-:W-:Y:S01]  /*1b250*/  @!P1 LEA R8, P4, R15, R14, 0x2 ;  /* 0x0000000e0f089211 */ /* 0x004fe200078810ff */
[----:B------:R1:W-:Y:S01]  /*1b260*/  @!P0 ST.E.64 desc[UR52][R4.64], R6 ;  /* 0x0000000604008985 */ /* 0x0003e2000c101b34 */
[----:B------:R-:W-:Y:S02]  /*1b270*/  ISETP.GE.AND P0, PT, R13, UR4, PT ;  /* 0x000000040d007c0c */ /* 0x000fe4000bf06270 */
[----:B------:R-:W-:Y:S02]  /*1b280*/  SHF.R.S32.HI R11, RZ, 0x1f, R11 ;  /* 0x0000001fff0b7819 */ /* 0x000fe4000001140b */
[----:B------:R-:W-:Y:S01]  /*1b290*/  @!P1 LEA.HI.X R9, R15, R3, R21, 0x2, P4 ;  /* 0x000000030f099211 */ /* 0x000fe200020f1415 */
[----:B------:R-:W-:-:S02]  /*1b2a0*/  VIADD R21, R142, 0x38 ;  /* 0x000000388e157836 */ /* 0x000fc40000000000 */
[----:B------:R-:W-:Y:S02]  /*1b2b0*/  VIADD R15, R142, 0x30 ;  /* 0x000000308e0f7836 */ /* 0x000fe40000000000 */
[----:B------:R-:W-:Y:S01]  /*1b2c0*/  @!P1 ST.E.64 desc[UR52][R8.64], R100 ;  /* 0x0000006408009985 */ /* 0x000fe2000c101b34 */
[----:B------:R-:W-:Y:S02]  /*1b2d0*/  ISETP.GE.AND P1, PT, R21, UR4, PT ;  /* 0x0000000415007c0c */ /* 0x000fe4000bf26270 */
[----:B------:R-:W-:Y:S02]  /*1b2e0*/  SHF.R.S32.HI R15, RZ, 0x1f, R15 ;  /* 0x0000001fff0f7819 */ /* 0x000fe4000001140f */
[----:B-1----:R-:W-:-:S04]  /*1b2f0*/  @!P2 LEA R4, P5, R10, R14, 0x2 ;  /* 0x0000000e0a04a211 */ /* 0x002fc800078a10ff */
[-C--:B------:R-:W-:Y:S01]  /*1b300*/  @!P2 LEA.HI.X R5, R10, R3.reuse, R11, 0x2, P5 ;  /* 0x000000030a05a211 */ /* 0x080fe200028f140b */
[----:B------:R-:W-:Y:S01]  /*1b310*/  VIADD R11, R142, 0x40 ;  /* 0x000000408e0b7836 */ /* 0x000fe20000000000 */
[----:B------:R-:W-:Y:S01]  /*1b320*/  @!P3 LEA R6, P5, R12, R14, 0x2 ;  /* 0x0000000e0c06b211 */ /* 0x000fe200078a10ff */
[----:B------:R-:W-:Y:S02]  /*1b330*/  VIADD R10, R142, 0x48 ;  /* 0x000000488e0a7836 */ /* 0x000fe40000000000 */
[----:B------:R1:W-:Y:S01]  /*1b340*/  @!P2 ST.E.64 desc[UR52][R4.64], R104 ;  /* 0x000000680400a985 */ /* 0x0003e2000c101b34 */
[----:B------:R-:W-:Y:S02]  /*1b350*/  ISETP.GE.AND P2, PT, R11, UR4, PT ;  /* 0x000000040b007c0c */ /* 0x000fe4000bf46270 */
[----:B------:R-:W-:Y:S01]  /*1b360*/  @!P3 LEA.HI.X R7, R12, R3, R26, 0x2, P5 ;  /* 0x000000030c07b211 */ /* 0x000fe200028f141a */
[----:B------:R-:W-:Y:S01]  /*1b370*/  VIADD R12, R142, 0x50 ;  /* 0x000000508e0c7836 */ /* 0x000fe20000000000 */
[----:B------:R-:W-:-:S03]  /*1b380*/  ISETP.GE.AND P5, PT, R10, UR4, PT ;  /* 0x000000040a007c0c */ /* 0x000fc6000bfa6270 */
[----:B------:R2:W-:Y:S01]  /*1b390*/  @!P3 ST.E.64 desc[UR52][R6.64], R108 ;  /* 0x0000006c0600b985 */ /* 0x0005e2000c101b34 */
[----:B------:R-:W-:Y:S02]  /*1b3a0*/  ISETP.GE.AND P3, PT, R12, UR4, PT ;  /* 0x000000040c007c0c */ /* 0x000fe4000bf66270 */
[----:B-1----:R-:W-:-:S04]  /*1b3b0*/  @!P0 LEA R4, P4, R13, R14, 0x2 ;  /* 0x0000000e0d048211 */ /* 0x002fc800078810ff */
[-C--:B------:R-:W-:Y:S01]  /*1b3c0*/  @!P0 LEA.HI.X R5, R13, R3.reuse, R15, 0x2, P4 ;  /* 0x000000030d058211 */ /* 0x080fe200020f140f */
[C---:B------:R-:W-:Y:S02]  /*1b3d0*/  VIADD R13, R142.reuse, 0x40 ;  /* 0x000000408e0d7836 */ /* 0x040fe40000000000 */
[----:B------:R-:W-:Y:S01]  /*1b3e0*/  VIADD R15, R142, 0x58 ;  /* 0x000000588e0f7836 */ /* 0x000fe20000000000 */
[C---:B--2---:R-:W-:Y:S01]  /*1b3f0*/  @!P1 LEA R6, P4, R21.reuse, R14, 0x2 ;  /* 0x0000000e15069211 */ /* 0x044fe200078810ff */
[----:B------:R1:W-:Y:S01]  /*1b400*/  @!P0 ST.E.64 desc[UR52][R4.64], R112 ;  /* 0x0000007004008985 */ /* 0x0003e2000c101b34 */
[----:B------:R-:W-:Y:S02]  /*1b410*/  SHF.R.S32.HI R13, RZ, 0x1f, R13 ;  /* 0x0000001fff0d7819 */ /* 0x000fe4000001140d */
[----:B------:R-:W-:Y:S02]  /*1b420*/  @!P1 LEA.HI.X R7, R21, R3, R25, 0x2, P4 ;  /* 0x0000000315079211 */ /* 0x000fe400020f1419 */
[----:B------:R-:W-:-:S02]  /*1b430*/  ISETP.GE.AND P4, PT, R15, UR4, PT ;  /* 0x000000040f007c0c */ /* 0x000fc4000bf86270 */
[----:B------:R-:W-:Y:S01]  /*1b440*/  SHF.R.S32.HI R26, RZ, 0x1f, R15 ;  /* 0x0000001fff1a7819 */ /* 0x000fe2000001140f */
[----:B------:R3:W-:Y:S01]  /*1b450*/  @!P1 ST.E.64 desc[UR52][R6.64], R116 ;  /* 0x0000007406009985 */ /* 0x0007e2000c101b34 */
[----:B-1----:R-:W-:-:S04]  /*1b460*/  @!P2 LEA R4, P0, R11, R14, 0x2 ;  /* 0x0000000e0b04a211 */ /* 0x002fc800078010ff */
[-C--:B------:R-:W-:Y:S01]  /*1b470*/  @!P2 LEA.HI.X R5, R11, R3.reuse, R13, 0x2, P0 ;  /* 0x000000030b05a211 */ /* 0x080fe200000f140d */
[----:B------:R-:W-:Y:S01]  /*1b480*/  VIADD R11, R142, 0x48 ;  /* 0x000000488e0b7836 */ /* 0x000fe20000000000 */
[----:B------:R-:W-:Y:S01]  /*1b490*/  @!P5 LEA R8, P0, R10, R14, 0x2 ;  /* 0x0000000e0a08d211 */ /* 0x000fe200078010ff */
[----:B------:R-:W-:Y:S02]  /*1b4a0*/  VIADD R13, R142, 0x50 ;  /* 0x000000508e0d7836 */ /* 0x000fe40000000000 */
[----:B------:R3:W-:Y:S01]  /*1b4b0*/  @!P2 ST.E.64 desc[UR52][R4.64], R120 ;  /* 0x000000780400a985 */ /* 0x0007e2000c101b34 */
[----:B------:R-:W-:Y:S02]  /*1b4c0*/  SHF.R.S32.HI R11, RZ, 0x1f, R11 ;  /* 0x0000001fff0b7819 */ /* 0x000fe4000001140b */
[----:B------:R-:W-:Y:S02]  /*1b4d0*/  SHF.R.S32.HI R13, RZ, 0x1f, R13 ;  /* 0x0000001fff0d7819 */ /* 0x000fe4000001140d */
[----:B------:R-:W-:-:S02]  /*1b4e0*/  @!P5 LEA.HI.X R9, R10, R3, R11, 0x2, P0 ;  /* 0x000000030a09d211 */ /* 0x000fc400000f140b */
[----:B------:R-:W-:-:S03]  /*1b4f0*/  @!P3 LEA R10, P0, R12, R14, 0x2 ;  /* 0x0000000e0c0ab211 */ /* 0x000fc600078010ff */
[----:B------:R3:W-:Y:S01]  /*1b500*/  @!P5 ST.E.64 desc[UR52][R8.64], R124 ;  /* 0x0000007c0800d985 */ /* 0x0007e2000c101b34 */
[----:B------:R-:W-:Y:S02]  /*1b510*/  @!P3 LEA.HI.X R11, R12, R3, R13, 0x2, P0 ;  /* 0x000000030c0bb211 */ /* 0x000fe400000f140d */
[----:B------:R-:W-:-:S03]  /*1b520*/  @!P4 LEA R12, P0, R15, R14, 0x2 ;  /* 0x0000000e0f0cc211 */ /* 0x000fc600078010ff */
[----:B------:R3:W-:Y:S01]  /*1b530*/  @!P3 ST.E.64 desc[UR52][R10.64], R128 ;  /* 0x000000800a00b985 */ /* 0x0007e2000c101b34 */
[----:B------:R-:W-:-:S05]  /*1b540*/  @!P4 LEA.HI.X R13, R15, R3, R26, 0x2, P0 ;  /* 0x000000030f0dc211 */ /* 0x000fca00000f141a */
[----:B------:R3:W-:Y:S04]  /*1b550*/  @!P4 ST.E.64 desc[UR52][R12.64], R132 ;  /* 0x000000840c00c985 */ /* 0x0007e8000c101b34 */
.L_x_11610:
[----:B------:R-:W-:Y:S05]  /*1b560*/  BSYNC B1 ;  /* 0x0000000000017941 */ /* 0x000fea0003800000 */
.L_x_11609:
[----:B------:R-:W-:-:S03]  /*1b570*/  UMOV UR4, 0xffffffff ;  /* 0xffffffff00047882 */ /* 0x000fc60000000000 */
[----:B------:R-:W-:Y:S05]  /*1b580*/  BRA.DIV UR4, `(.L_x_11611) ;  /* 0x000000a204647947 */ /* 0x000fea000b800000 */
[----:B-1----:R1:W4:Y:S04]  /*1b590*/  SHFL.IDX PT, R3, R20, 0x1, 0x1c1f ;  /* 0x003c1f0014037f89 */ /* 0x00232800000e0000 */
[----:B--2---:R1:W2:Y:S02]  /*1b5a0*/  SHFL.IDX PT, R14, R0, 0x1, 0x1c1f ;  /* 0x003c1f00000e7f89 */ /* 0x0042a400000e0000 */
.L_x_11808:
[----:B------:R-:W-:-:S13]  /*1b5b0*/  ISETP.GE.AND P0, PT, R24, R48, PT ;  /* 0x000000301800720c */ /* 0x000fda0003f06270 */
[----:B------:R-:W-:Y:S05]  /*1b5c0*/  @P0 BRA `(.L_x_11607) ;  /* 0x0000001000200947 */ /* 0x000fea0003800000 */
[----:B------:R-:W-:Y:S01]  /*1b5d0*/  ULDC UR4, c[0x0][0xac8] ;  /* 0x0002b20000047ab9 */ /* 0x000fe20000000800 */
[C---:B---3--:R-:W-:Y:S01]  /*1b5e0*/  VIADD R12, R142.reuse, 0x8 ;  /* 0x000000088e0c7836 */ /* 0x048fe20000000000 */
[C---:B------:R-:W-:Y:S01]  /*1b5f0*/  ISETP.GE.AND P3, PT, R142.reuse, UR4, PT ;  /* 0x000000048e007c0c */ /* 0x040fe2000bf66270 */
[C---:B------:R-:W-:Y:S01]  /*1b600*/  VIADD R10, R142.reuse, 0x10 ;  /* 0x000000108e0a7836 */ /* 0x040fe20000000000 */
[----:B01----:R-:W-:Y:S01]  /*1b610*/  SHF.R.S32.HI R0, RZ, 0x1f, R142 ;  /* 0x0000001fff007819 */ /* 0x003fe2000001148e */
[----:B------:R-:W-:Y:S01]  /*1b620*/  VIADD R15, R142, 0x18 ;  /* 0x000000188e0f7836 */ /* 0x000fe20000000000 */
[----:B------:R-:W-:Y:S01]  /*1b630*/  ISETP.GE.AND P4, PT, R12, UR4, PT ;  /* 0x000000040c007c0c */ /* 0x000fe2000bf86270 */
[----:B------:R-:W-:Y:S01]  /*1b640*/  VIADD R13, R142, 0x8 ;  /* 0x000000088e0d7836 */ /* 0x000fe20000000000 */
[----:B------:R-:W-:Y:S01]  /*1b650*/  ISETP.GE.AND P1, PT, R10, UR4, PT ;  /* 0x000000040a007c0c */ /* 0x000fe2000bf26270 */
[C---:B------:R-:W-:Y:S01]  /*1b660*/  VIADD R11, R142.reuse, 0x10 ;  /* 0x000000108e0b7836 */ /* 0x040fe20000000000 */
[----:B------:R-:W-:Y:S01]  /*1b670*/  ISETP.GE.AND P2, PT, R15, UR4, PT ;  /* 0x000000040f007c0c */ /* 0x000fe2000bf46270 */
[C---:B------:R-:W-:Y:S01]  /*1b680*/  VIADD R20, R142.reuse, 0x20 ;  /* 0x000000208e147836 */ /* 0x040fe20000000000 */
[----:B------:R-:W-:Y:S01]  /*1b690*/  SHF.R.S32.HI R13, RZ, 0x1f, R13 ;  /* 0x0000001fff0d7819 */ /* 0x000fe2000001140d */
[C---:B------:R-:W-:Y:S01]  /*1b6a0*/  VIADD R21, R142.reuse, 0x30 ;  /* 0x000000308e157836 */ /* 0x040fe20000000000 */
[----:B------:R-:W-:Y:S01]  /*1b6b0*/  SHF.R.S32.HI R11, RZ, 0x1f, R11 ;  /* 0x0000001fff0b7819 */ /* 0x000fe2000001140b */
[C---:B------:R-:W-:Y:S01]  /*1b6c0*/  VIADD R26, R142.reuse, 0x18 ;  /* 0x000000188e1a7836 */ /* 0x040fe20000000000 */
[C---:B--2---:R-:W-:Y:S01]  /*1b6d0*/  @!P3 LEA R4, P0, R142.reuse, R14, 0x2 ;  /* 0x0000000e8e04b211 */ /* 0x044fe200078010ff */
[----:B------:R-:W-:-:S03]  /*1b6e0*/  VIADD R25, R142, 0x20 ;  /* 0x000000208e197836 */ /* 0x000fc60000000000 */
[CC--:B----4-:R-:W-:Y:S01]  /*1b6f0*/  @!P3 LEA.HI.X R5, R142.reuse, R3.reuse, R0, 0x2, P0 ;  /* 0x000000038e05b211 */ /* 0x0d0fe200000f1400 */
[----:B------:R-:W-:Y:S01]  /*1b700*/  VIADD R0, R142, 0x28 ;  /* 0x000000288e007836 */ /* 0x000fe20000000000 */
[-C--:B------:R-:W-:Y:S02]  /*1b710*/  @!P4 LEA R6, P0, R12, R14.reuse, 0x2 ;  /* 0x0000000e0c06c211 */ /* 0x080fe400078010ff */
[----:B------:R-:W-:Y:S01]  /*1b720*/  @!P1 LEA R8, P5, R10, R14, 0x2 ;  /* 0x0000000e0a089211 */ /* 0x000fe200078a10ff */
[----:B------:R-:W-:Y:S01]  /*1b730*/  @!P3 ST.E.64 desc[UR52][R4.64], R90 ;  /* 0x0000005a0400b985 */ /* 0x000fe2000c101b34 */
[----:B------:R-:W-:Y:S02]  /*1b740*/  ISETP.GE.AND P3, PT, R20, UR4, PT ;  /* 0x0000000414007c0c */ /* 0x000fe4000bf66270 */
[-C--:B------:R-:W-:Y:S02]  /*1b750*/  @!P4 LEA.HI.X R7, R12, R3.reuse, R13, 0x2, P0 ;  /* 0x000000030c07c211 */ /* 0x080fe400000f140d */
[----:B------:R-:W-:-:S02]  /*1b760*/  @!P1 LEA.HI.X R9, R10, R3, R11, 0x2, P5 ;  /* 0x000000030a099211 */ /* 0x000fc400028f140b */
[----:B------:R-:W-:Y:S01]  /*1b770*/  SHF.R.S32.HI R26, RZ, 0x1f, R26 ;  /* 0x0000001fff1a7819 */ /* 0x000fe2000001141a */
[----:B------:R0:W-:Y:S01]  /*1b780*/  @!P4 ST.E.64 desc[UR52][R6.64], R94 ;  /* 0x0000005e0600c985 */ /* 0x0001e2000c101b34 */
[-C--:B------:R-:W-:Y:S02]  /*1b790*/  @!P2 LEA R10, P4, R15, R14.reuse, 0x2 ;  /* 0x0000000e0f0aa211 */ /* 0x080fe400078810ff */
[----:B------:R-:W-:Y:S01]  /*1b7a0*/  ISETP.GE.AND P0, PT, R0, UR4, PT ;  /* 0x0000000400007c0c */ /* 0x000fe2000bf06270 */
[----:B------:R1:W-:Y:S01]  /*1b7b0*/  @!P1 ST.E.64 desc[UR52][R8.64], R98 ;  /* 0x0000006208009985 */ /* 0x0003e2000c101b34 */
[----:B------:R-:W-:Y:S02]  /*1b7c0*/  ISETP.GE.AND P1, PT, R21, UR4, PT ;  /* 0x0000000415007c0c */ /* 0x000fe4000bf26270 */
[----:B------:R-:W-:Y:S02]  /*1b7d0*/  @!P3 LEA R12, P5, R20, R14, 0x2 ;  /* 0x0000000e140cb211 */ /* 0x000fe400078a10ff */
[----:B------:R-:W-:-:S02]  /*1b7e0*/  SHF.R.S32.HI R25, RZ, 0x1f, R25 ;  /* 0x0000001fff197819 */ /* 0x000fc40000011419 */
[-C--:B------:R-:W-:Y:S01]  /*1b7f0*/  @!P2 LEA.HI.X R11, R15, R3.reuse, R26, 0x2, P4 ;  /* 0x000000030f0ba211 */ /* 0x080fe200020f141a */
[----:B------:R-:W-:Y:S01]  /*1b800*/  VIADD R15, R142, 0x38 ;  /* 0x000000388e0f7836 */ /* 0x000fe20000000000 */
[----:B------:R-:W-:Y:S01]  /*1b810*/  @!P3 LEA.HI.X R13, R20, R3, R25, 0x2, P5 ;  /* 0x00000003140db211 */ /* 0x000fe200028f1419 */
[C---:B------:R-:W-:Y:S02]  /*1b820*/  VIADD R26, R142.reuse, 0x30 ;  /* 0x000000308e1a7836 */ /* 0x040fe40000000000 */
[C---:B------:R-:W-:Y:S01]  /*1b830*/  VIADD R25, R142.reuse, 0x28 ;  /* 0x000000288e197836 */ /* 0x040fe20000000000 */
[----:B------:R2:W-:Y:S01]  /*1b840*/  @!P2 ST.E.64 desc[UR52][R10.64], R102 ;  /* 0x000000660a00a985 */ /* 0x0005e2000c101b34 */
[----:B------:R-:W-:Y:S01]  /*1b850*/  ISETP.GE.AND P2, PT, R15, UR4, PT ;  /* 0x000000040f007c0c */ /* 0x000fe2000bf46270 */
[----:B------:R-:W-:Y:S01]  /*1b860*/  VIADD R20, R142, 0x40 ;  /* 0x000000408e147836 */ /* 0x000fe20000000000 */
[----:B------:R-:W-:Y:S01]  /*1b870*/  SHF.R.S32.HI R26, RZ, 0x1f, R26 ;  /* 0x0000001fff1a7819 */ /* 0x000fe2000001141a */
[----:B------:R3:W-:Y:S01]  /*1b880*/  @!P3 ST.E.64 desc[UR52][R12.64], R106 ;  /* 0x0000006a0c00b985 */ /* 0x0007e2000c101b34 */
[----:B0-----:R-:W-:-:S02]  /*1b890*/  @!P1 LEA R6, P5, R21, R14, 0x2 ;  /* 0x0000000e15069211 */ /* 0x001fc400078a10ff */
[-C--:B------:R-:W-:Y:S02]  /*1b8a0*/  @!P0 LEA R4, P4, R0, R14.reuse, 0x2 ;  /* 0x0000000e00048211 */ /* 0x080fe400078810ff */
[----:B------:R-:W-:Y:S02]  /*1b8b0*/  SHF.R.S32.HI R25, RZ, 0x1f, R25 ;  /* 0x0000001fff197819 */ /* 0x000fe40000011419 */
[-C--:B------:R-:W-:Y:S01]  /*1b8c0*/  @!P1 LEA.HI.X R7, R21, R3.reuse, R26, 0x2, P5 ;  /* 0x0000000315079211 */ /* 0x080fe200028f141a */
[----:B------:R-:W-:Y:S01]  /*1b8d0*/  VIADD R21, R142, 0x38 ;  /* 0x000000388e157836 */ /* 0x000fe20000000000 */
[----:B------:R-:W-:Y:S01]  /*1b8e0*/  @!P0 LEA.HI.X R5, R0, R3, R25, 0x2, P4 ;  /* 0x0000000300058211 */ /* 0x000fe200020f1419 */
[----:B------:R-:W-:Y:S01]  /*1b8f0*/  VIADD R25, R142, 0x48 ;  /* 0x000000488e197836 */ /* 0x000fe20000000000 */
[----:B------:R-:W-:Y:S01]  /*1b900*/  ISETP.GE.AND P4, PT, R20, UR4, PT ;  /* 0x0000000414007c0c */ /* 0x000fe2000bf86270 */
[C---:B------:R-:W-:Y:S01]  /*1b910*/  VIADD R0, R142.reuse, 0x50 ;  /* 0x000000508e007836 */ /* 0x040fe20000000000 */
[----:B------:R-:W-:Y:S01]  /*1b920*/  SHF.R.S32.HI R21, RZ, 0x1f, R21 ;  /* 0x0000001fff157819 */ /* 0x000fe20000011415 */
[----:B------:R0:W-:Y:S01]  /*1b930*/  @!P0 ST.E.64 desc[UR52][R4.64], R110 ;  /* 0x0000006e04008985 */ /* 0x0001e2000c101b34 */
[----:B-1----:R-:W-:Y:S01]  /*1b940*/  @!P2 LEA R8, P5, R15, R14, 0x2 ;  /* 0x0000000e0f08a211 */ /* 0x002fe200078a10ff */
[----:B------:R-:W-:Y:S01]  /*1b950*/  VIADD R26, R142, 0x48 ;  /* 0x000000488e1a7836 */ /* 0x000fe20000000000 */
[----:B------:R-:W-:Y:S01]  /*1b960*/  ISETP.GE.AND P3, PT, R25, UR4, PT ;  /* 0x0000000419007c0c */ /* 0x000fe2000bf66270 */
[----:B------:R0:W-:Y:S01]  /*1b970*/  @!P1 ST.E.64 desc[UR52][R6.64], R114 ;  /* 0x0000007206009985 */ /* 0x0001e2000c101b34 */
[----:B------:R-:W-:-:S02]  /*1b980*/  ISETP.GE.AND P0, PT, R0, UR4, PT ;  /* 0x0000000400007c0c */ /* 0x000fc4000bf06270 */
[----:B------:R-:W-:Y:S01]  /*1b990*/  @!P2 LEA.HI.X R9, R15, R3, R21, 0x2, P5 ;  /* 0x000000030f09a211 */ /* 0x000fe200028f1415 */
[C---:B------:R-:W-:Y:S01]  /*1b9a0*/  VIADD R21, R142.reuse, 0x40 ;  /* 0x000000408e157836 */ /* 0x040fe20000000000 */
[----:B------:R-:W-:Y:S01]  /*1b9b0*/  SHF.R.S32.HI R26, RZ, 0x1f, R26 ;  /* 0x0000001fff1a7819 */ /* 0x000fe2000001141a */
[----:B------:R-:W-:Y:S01]  /*1b9c0*/  VIADD R15, R142, 0x50 ;  /* 0x000000508e0f7836 */ /* 0x000fe20000000000 */
[-C--:B--2---:R-:W-:Y:S01]  /*1b9d0*/  @!P4 LEA R10, P1, R20, R14.reuse, 0x2 ;  /* 0x0000000e140ac211 */ /* 0x084fe200078210ff */
[----:B------:R0:W-:Y:S01]  /*1b9e0*/  @!P2 ST.E.64 desc[UR52][R8.64], R118 ;  /* 0x000000760800a985 */ /* 0x0001e2000c101b34 */
[----:B------:R-:W-:Y:S02]  /*1b9f0*/  SHF.R.S32.HI R21, RZ, 0x1f, R21 ;  /* 0x0000001fff157819 */ /* 0x000fe40000011415 */
[----:B------:R-:W-:Y:S02]  /*1ba00*/  SHF.R.S32.HI R15, RZ, 0x1f, R15 ;  /* 0x0000001fff0f7819 */ /* 0x000fe4000001140f */
[----:B---3--:R-:W-:-:S02]  /*1ba10*/  @!P3 LEA R12, P5, R25, R14, 0x2 ;  /* 0x0000000e190cb211 */ /* 0x008fc400078a10ff */
[-C--:B------:R-:W-:Y:S02]  /*1ba20*/  @!P4 LEA.HI.X R11, R20, R3.reuse, R21, 0x2, P1 ;  /* 0x00000003140bc211 */ /* 0x080fe400008f1415 */
[----:B------:R-:W-:Y:S02]  /*1ba30*/  @!P0 LEA R20, P1, R0, R14, 0x2 ;  /* 0x0000000e00148211 */ /* 0x000fe400078210ff */
[-C--:B------:R-:W-:Y:S01]  /*1ba40*/  @!P3 LEA.HI.X R13, R25, R3.reuse, R26, 0x2, P5 ;  /* 0x00000003190db211 */ /* 0x080fe200028f141a */
[----:B------:R-:W-:Y:S01]  /*1ba50*/  VIADD R25, R142, 0x58 ;  /* 0x000000588e197836 */ /* 0x000fe20000000000 */
[----:B------:R-:W-:Y:S01]  /*1ba60*/  @!P0 LEA.HI.X R21, R0, R3, R15, 0x2, P1 ;  /* 0x0000000300158211 */ /* 0x000fe200008f140f */
[----:B------:R0:W-:Y:S04]  /*1ba70*/  @!P4 ST.E.64 desc[UR52][R10.64], R122 ;  /* 0x0000007a0a00c985 */ /* 0x0001e8000c101b34 */
[----:B------:R0:W-:Y:S04]  /*1ba80*/  @!P3 ST.E.64 desc[UR52][R12.64], R126 ;  /* 0x0000007e0c00b985 */ /* 0x0001e8000c101b34 */
[----:B------:R0:W-:Y:S01]  /*1ba90*/  @!P0 ST.E.64 desc[UR52][R20.64], R130 ;  /* 0x0000008214008985 */ /* 0x0001e2000c101b34 */
[----:B------:R-:W-:-:S13]  /*1baa0*/  ISETP.GE.AND P0, PT, R25, UR4, PT ;  /* 0x0000000419007c0c */ /* 0x000fda000bf06270 */
[----:B0-----:R-:W-:Y:S05]  /*1bab0*/  @P0 BRA `(.L_x_11607) ;  /* 0x0000000800e40947 */ /* 0x001fea0003800000 */
[----:B------:R-:W-:Y:S02]  /*1bac0*/  LEA R14, P0, R25, R14, 0x2 ;  /* 0x0000000e190e7211 */ /* 0x000fe400078010ff */
[----:B------:R-:W-:-:S04]  /*1bad0*/  SHF.R.S32.HI R0, RZ, 0x1f, R25 ;  /* 0x0000001fff007819 */ /* 0x000fc80000011419 */
[----:B------:R-:W-:-:S05]  /*1bae0*/  LEA.HI.X R15, R25, R3, R0, 0x2, P0 ;  /* 0x00000003190f7211 */ /* 0x000fca00000f1400 */
[----:B------:R0:W-:Y:S01]  /*1baf0*/  ST.E.64 desc[UR52][R14.64], R134 ;  /* 0x000000860e007985 */ /* 0x0001e2000c101b34 */
[----:B------:R-:W-:Y:S05]  /*1bb00*/  BRA `(.L_x_11607) ;  /* 0x0000000800d07947 */ /* 0x000fea0003800000 */
.L_x_11600:
        /* <DEDUP_REMOVED lines=10> */
[----:B------:R-:W2:Y:S01]  /*1bbb0*/  @P1 LDC.64 R6, c[0x0][0xc08] ;  /* 0x00030200ff061b82 */ /* 0x000ea20000000a00 */
[----:B------:R-:W-:Y:S02]  /*1bbc0*/  ULDC UR4, c[0x0][0xa88] ;  /* 0x0002a20000047ab9 */ /* 0x000fe40000000800 */
[----:B------:R-:W-:Y:S01]  /*1bbd0*/  IMAD.U32 R20, RZ, RZ, UR4 ;  /* 0x00000004ff147e24 */ /* 0x000fe2000f8e00ff */
[----:B------:R-:W0:Y:S01]  /*1bbe0*/  S2R R9, SR_TID.X ;  /* 0x0000000000097919 */ /* 0x000e220000002100 */
[----:B---3--:R-:W-:-:S04]  /*1bbf0*/  IMAD.WIDE R4, R0, 0x4, R4 ;  /* 0x0000000400047825 */ /* 0x008fc800078e0204 */
[----:B--2---:R-:W-:Y:S01]  /*1bc00*/  @P1 IMAD.WIDE R6, R0, 0x4, R6 ;  /* 0x0000000400061825 */ /* 0x004fe200078e0206 */
        /* <DEDUP_REMOVED lines=11> */
[----:B--2---:R-:W2:Y:S04]  /*1bcc0*/  LDG.E R7, desc[UR52][R4.64] ;  /* 0x0000003404077981 */ /* 0x004ea8000c1e1900 */
[----:B-----5:R-:W2:Y:S02]  /*1bcd0*/  LDG.E R20, desc[UR52][R4.64+0x4] ;  /* 0x0000043404147981 */ /* 0x020ea4000c1e1900 */
[----:B--2---:R-:W-:-:S07]  /*1bce0*/  IMAD.IADD R20, R20, 0x1, -R7 ;  /* 0x0000000114147824 */ /* 0x004fce00078e0a07 */
.L_x_11612:
[----:B------:R-:W-:Y:S01]  /*1bcf0*/  BSSY B1, `(.L_x_11613) ;  /* 0x0000037000017945 */ /* 0x000fe20003800000 */
[----:B------:R-:W-:Y:S02]  /*1bd00*/  SEL R29, R0, RZ, !P0 ;  /* 0x000000ff001d7207 */ /* 0x000fe40004000000 */
[----:B------:R-:W-:Y:S02]  /*1bd10*/  SEL R28, R28, RZ, !P0 ;  /* 0x000000ff1c1c7207 */ /* 0x000fe40004000000 */
[----:B-----5:R-:W-:Y:S01]  /*1bd20*/  SHF.R.S32.HI R26, RZ, 0x1f, R3 ;  /* 0x0000001fff1a7819 */ /* 0x020fe20000011403 */
[----:B------:R-:W-:Y:S06]  /*1bd30*/  @P3 BRA `(.L_x_11614) ;  /* 0x0000000000c83947 */ /* 0x000fec0003800000 */
[----:B--2---:R-:W2:Y:S01]  /*1bd40*/  LDL R4, [R1+0x30] ;  /* 0x0000300001047983 */ /* 0x004ea20000100800 */
[----:B------:R-:W0:Y:S02]  /*1bd50*/  LDC R37, c[0x0][0xbe8] ;  /* 0x0002fa00ff257b82 */ /* 0x000e240000000800 */
[----:B0-----:R-:W-:Y:S01]  /*1bd60*/  IMAD R0, R20, R37, RZ ;  /* 0x0000002514007224 */ /* 0x001fe200078e02ff */
[----:B--2---:R-:W-:-:S04]  /*1bd70*/  IADD3 R31, R4, -0x80, R9 ;  /* 0xffffff80041f7810 */ /* 0x004fc80007ffe009 */
[----:B------:R-:W-:-:S13]  /*1bd80*/  ISETP.GE.AND P0, PT, R31, R0, PT ;  /* 0x000000001f00720c */ /* 0x000fda0003f06270 */
[----:B------:R-:W-:Y:S05]  /*1bd90*/  @P0 BRA `(.L_x_11614) ;  /* 0x0000000000b00947 */ /* 0x000fea0003800000 */
[----:B-1----:R-:W2:Y:S01]  /*1bda0*/  LDL.LU R32, [R1+0x7c] ;  /* 0x00007c0001207983 */ /* 0x002ea20000300800 */
        /* <DEDUP_REMOVED lines=43> */
.L_x_11614:
[----:B------:R-:W-:Y:S05]  /*1c060*/  BSYNC B1 ;  /* 0x0000000000017941 */ /* 0x000fea0003800000 */
.L_x_11613:
[----:B------:R-:W-:Y:S05]  /*1c070*/  @P2 BRA `(.L_x_11607) ;  /* 0x0000000400742947 */ /* 0x000fea0003800000 */
[----:B------:R-:W3:Y:S01]  /*1c080*/  LDL R25, [R1+0x30] ;  /* 0x0000300001197983 */ /* 0x000ee20000100800 */
[----:B------:R-:W4:Y:S01]  /*1c090*/  LDC R21, c[0x0][0xbe8] ;  /* 0x0002fa00ff157b82 */ /* 0x000f220000000800 */
[----:B0-2---:R-:W-:Y:S01]  /*1c0a0*/  SHF.R.S32.HI R5, RZ, 0x1f, R30 ;  /* 0x0000001fff057819 */ /* 0x005fe2000001141e */
        /* <DEDUP_REMOVED lines=14> */
[----:B----4-:R-:W-:-:S03]  /*1c190*/  ISETP.NE.AND P0, PT, R21, 0x1, PT ;  /* 0x000000011500780c */ /* 0x010fc60003f05270 */
[----:B------:R-:W-:Y:S01]  /*1c1a0*/  IMAD R5, R141, UR5, R5 ;  /* 0x000000058d057c24 */ /* 0x000fe2000f8e0205 */
[----:B------:R-:W-:Y:S01]  /*1c1b0*/  ULDC.64 UR4, c[0x0][0xae0] ;  /* 0x0002b80000047ab9 */ /* 0x000fe20000000a00 */
[C---:B------:R-:W-:Y:S02]  /*1c1c0*/  IMAD R7, R29.reuse, UR7, R6 ;  /* 0x000000071d077c24 */ /* 0x040fe4000f8e0206 */
[----:B------:R-:W-:-:S04]  /*1c1d0*/  IMAD.WIDE.U32 R4, R29, UR6, R4 ;  /* 0x000000061d047c25 */ /* 0x000fc8000f8e0004 */
[----:B------:R-:W-:Y:S02]  /*1c1e0*/  IMAD.IADD R5, R5, 0x1, R7 ;  /* 0x0000000105057824 */ /* 0x000fe400078e0207 */
[----:B------:R-:W0:Y:S08]  /*1c1f0*/  @P0 LDC R8, c[0x0][0xbec] ;  /* 0x0002fb00ff080b82 */ /* 0x000e300000000800 */
[----:B------:R-:W2:Y:S01]  /*1c200*/  @P0 LDC R11, c[0x0][0xbf0] ;  /* 0x0002fc00ff0b0b82 */ /* 0x000ea20000000800 */
[----:B---3--:R-:W-:-:S04]  /*1c210*/  IMAD.IADD R9, R25, 0x1, R0 ;  /* 0x0000000119097824 */ /* 0x008fc800078e0200 */
[----:B0-----:R-:W-:-:S04]  /*1c220*/  @P0 IMAD.HI.U32 R0, R9, R8, RZ ;  /* 0x0000000809000227 */ /* 0x001fc800078e00ff */
[----:B------:R-:W-:Y:S01]  /*1c230*/  IMAD.MOV.U32 R3, RZ, RZ, R9 ;  /* 0x000000ffff037224 */ /* 0x000fe200078e0009 */
[----:B--2---:R-:W-:-:S04]  /*1c240*/  @P0 SHF.R.U32.HI R3, RZ, R11, R0 ;  /* 0x0000000bff030219 */ /* 0x004fc80000011600 */
        /* <DEDUP_REMOVED lines=11> */
[----:B------:R-:W-:-:S04]  /*1c300*/  IMAD.WIDE.U32 R4, R7, UR4, R4 ;  /* 0x0000000407047c25 */ /* 0x000fc8000f8e0004 */
[----:B------:R-:W-:Y:S01]  /*1c310*/  IMAD R3, R7, UR5, R0 ;  /* 0x0000000507037c24 */ /* 0x000fe2000f8e0200 */
[----:B------:R-:W-:Y:S01]  /*1c320*/  ULDC.64 UR4, c[0x0][0xa80] ;  /* 0x0002a00000047ab9 */ /* 0x000fe20000000a00 */
[----:B------:R-:W-:Y:S01]  /*1c330*/  VIADD R8, R9, 0x40 ;  /* 0x0000004009087836 */ /* 0x000fe20000000000 */
[C---:B------:R-:W-:Y:S01]  /*1c340*/  LEA R0, P0, R4.reuse, UR4, 0x1 ;  /* 0x0000000404007c11 */ /* 0x040fe2000f8008ff */
[----:B------:R-:W-:Y:S01]  /*1c350*/  IMAD.IADD R3, R5, 0x1, R3 ;  /* 0x0000000105037824 */ /* 0x000fe200078e0203 */
[----:B------:R-:W-:Y:S01]  /*1c360*/  UMOV UR4, 0xffffffff ;  /* 0xffffffff00047882 */ /* 0x000fe20000000000 */
[----:B------:R-:W-:Y:S01]  /*1c370*/  VIADD R7, R9, 0x20 ;  /* 0x0000002009077836 */ /* 0x000fe20000000000 */
[----:B------:R-:W-:Y:S02]  /*1c380*/  SHF.R.S32.HI R24, RZ, 0x1f, R8 ;  /* 0x0000001fff187819 */ /* 0x000fe40000011408 */
[----:B------:R-:W-:Y:S02]  /*1c390*/  LEA.HI.X R4, R4, UR5, R3, 0x1, P0 ;  /* 0x0000000504047c11 */ /* 0x000fe400080f0c03 */
[----:B------:R-:W-:Y:S01]  /*1c3a0*/  SHF.R.S32.HI R26, RZ, 0x1f, R7 ;  /* 0x0000001fff1a7819 */ /* 0x000fe20000011407 */
[----:B------:R-:W-:Y:S06]  /*1c3b0*/  BRA.DIV UR4, `(.L_x_11615) ;  /* 0x0000009604207947 */ /* 0x000fec000b800000 */
[----:B------:R0:W2:Y:S04]  /*1c3c0*/  SHFL.IDX PT, R3, R4, RZ, 0x1c1f ;  /* 0x001c1fff04037589 */ /* 0x0000a800000e0000 */
[----:B------:R0:W3:Y:S02]  /*1c3d0*/  SHFL.IDX PT, R14, R0, RZ, 0x1c1f ;  /* 0x001c1fff000e7589 */ /* 0x0000e400000e0000 */
.L_x_11811:
[----:B------:R-:W-:Y:S01]  /*1c3e0*/  IMAD R21, R20, R21, RZ ;  /* 0x0000001514157224 */ /* 0x000fe200078e02ff */
[----:B------:R-:W-:Y:S01]  /*1c3f0*/  BSSY B1, `(.L_x_11616) ;  /* 0x0000011000017945 */ /* 0x000fe20003800000 */
[----:B------:R-:W-:-:S05]  /*1c400*/  IMAD.IADD R6, R10, 0x1, R25 ;  /* 0x000000010a067824 */ /* 0x000fca00078e0219 */
        /* <DEDUP_REMOVED lines=15> */
.L_x_11617:
[----:B------:R-:W-:Y:S05]  /*1c500*/  BSYNC B1 ;  /* 0x0000000000017941 */ /* 0x000fea0003800000 */
.L_x_11616:
[----:B------:R-:W-:-:S03]  /*1c510*/  UMOV UR4, 0xffffffff ;  /* 0xffffffff00047882 */ /* 0x000fc60000000000 */
[----:B------:R-:W-:Y:S05]  /*1c520*/  BRA.DIV UR4, `(.L_x_11618) ;  /* 0x0000009204f87947 */ /* 0x000fea000b800000 */
[----:B--2---:R2:W0:Y:S04]  /*1c530*/  SHFL.IDX PT, R3, R4, 0x1, 0x1c1f ;  /* 0x003c1f0004037f89 */ /* 0x00442800000e0000 */
[----:B---34-:R2:W3:Y:S02]  /*1c540*/  SHFL.IDX PT, R14, R0, 0x1, 0x1c1f ;  /* 0x003c1f00000e7f89 */ /* 0x0184e400000e0000 */
.L_x_11815:
        /* <DEDUP_REMOVED lines=16> */
.L_x_11607:
[----:B------:R-:W-:Y:S05]  /*1c650*/  BSYNC B0 ;  /* 0x0000000000007941 */ /* 0x000fea0003800000 */
.L_x_11599:
[----:B------:R-:W-:Y:S02]  /*1c660*/  ULDC UR4, c[0x0][0xc3c] ;  /* 0x00030f0000047ab9 */ /* 0x000fe40000000800 */
[----:B-1----:R-:W-:-:S13]  /*1c670*/  ISETP.GE.AND P0, PT, R35, UR4, PT ;  /* 0x0000000423007c0c */ /* 0x002fda000bf06270 */
[----:B------:R-:W-:Y:S05]  /*1c680*/  @!P0 BRA `(.L_x_11619) ;  /* 0xfffffe4c00a08947 */ /* 0x000fea000383ffff */
[----:B------:R-:W-:Y:S05]  /*1c690*/  BRA `(.L_x_11392) ;  /* 0x0000008000687947 */ /* 0x000fea0003800000 */
.L_x_11390:
        /* <DEDUP_REMOVED lines=16> */
.L_x_11620:
        /* <DEDUP_REMOVED lines=44> */
.L_x_11624:
        /* <DEDUP_REMOVED lines=37> */
.L_x_11622:
        /* <DEDUP_REMOVED lines=13> */
.L_x_11625:
[----:B-1----:R-:W-:Y:S02]  /*1cd80*/  IMAD R24, R24, UR5, R5 ;  /* 0x0000000518187c24 */ /* 0x002fe4000f8e0205 */
[----:B------:R-:W-:-:S03]  /*1cd90*/  VIADD R27, R27, UR4 ;  /* 0x000000041b1b7c36 */ /* 0x000fc60008000000 */
[----:B------:R-:W-:Y:S01]  /*1cda0*/  IADD3 R4, -R24, UR6, RZ ;  /* 0x0000000618047c10 */ /* 0x000fe2000fffe1ff */
[----:B------:R-:W-:Y:S06]  /*1cdb0*/  @!P1 BRA `(.L_x_11626) ;  /* 0x0000000000e89947 */ /* 0x000fec0003800000 */
[----:B--2---:R-:W-:Y:S02]  /*1cdc0*/  IABS R7, R25 ;  /* 0x0000001900077213 */ /* 0x004fe40000000000 */
[----:B------:R-:W-:Y:S02]  /*1cdd0*/  IABS R5, R6 ;  /* 0x0000000600057213 */ /* 0x000fe40000000000 */
[----:B------:R-:W1:Y:S08]  /*1cde0*/  I2F.RP R8, R7 ;  /* 0x0000000700087306 */ /* 0x000e700000209400 */
[----:B-1----:R-:W0:Y:S02]  /*1cdf0*/  MUFU.RCP R8, R8 ;  /* 0x0000000800087308 */ /* 0x002e240000001000 */
[----:B0-----:R-:W-:Y:S01]  /*1ce00*/  VIADD R2, R8, 0xffffffe ;  /* 0x0ffffffe08027836 */ /* 0x001fe20000000000 */
[----:B------:R-:W-:-:S05]  /*1ce10*/  IABS R8, R4 ;  /* 0x0000000400087213 */ /* 0x000fca0000000000 */
[----:B------:R0:W1:Y:S02]  /*1ce20*/  F2I.FTZ.U32.TRUNC.NTZ R3, R2 ;  /* 0x0000000200037305 */ /* 0x000064000021f000 */
[----:B0-----:R-:W-:Y:S02]  /*1ce30*/  IMAD.MOV.U32 R2, RZ, RZ, RZ ;  /* 0x000000ffff027224 */ /* 0x001fe400078e00ff */
[----:B-1----:R-:W-:-:S04]  /*1ce40*/  IMAD.MOV R10, RZ, RZ, -R3 ;  /* 0x000000ffff0a7224 */ /* 0x002fc800078e0a03 */
[----:B------:R-:W-:Y:S01]  /*1ce50*/  IMAD R9, R10, R7, RZ ;  /* 0x000000070a097224 */ /* 0x000fe200078e02ff */
[----:B------:R-:W-:-:S03]  /*1ce60*/  IABS R10, R25 ;  /* 0x00000019000a7213 */ /* 0x000fc60000000000 */
[----:B------:R-:W-:Y:S02]  /*1ce70*/  IMAD.HI.U32 R3, R3, R9, R2 ;  /* 0x0000000903037227 */ /* 0x000fe400078e0002 */
[----:B------:R-:W0:Y:S02]  /*1ce80*/  I2F.RP R9, R5 ;  /* 0x0000000500097306 */ /* 0x000e240000209400 */
[----:B------:R-:W-:Y:S01]  /*1ce90*/  IMAD.MOV R11, RZ, RZ, -R10 ;  /* 0x000000ffff0b7224 */ /* 0x000fe200078e0a0a */
[----:B------:R-:W-:Y:S01]  /*1cea0*/  IABS R10, R6 ;  /* 0x00000006000a7213 */ /* 0x000fe20000000000 */
[----:B------:R-:W-:-:S04]  /*1ceb0*/  IMAD.HI.U32 R2, R3, R8, RZ ;  /* 0x0000000803027227 */ /* 0x000fc800078e00ff */
[----:B------:R-:W-:Y:S02]  /*1cec0*/  IMAD R8, R2, R11, R8 ;  /* 0x0000000b02087224 */ /* 0x000fe400078e0208 */
[----:B------:R-:W-:-:S03]  /*1ced0*/  IMAD.MOV R10, RZ, RZ, -R10 ;  /* 0x000000ffff0a7224 */ /* 0x000fc600078e0a0a */
[----:B------:R-:W-:Y:S01]  /*1cee0*/  ISETP.GT.U32.AND P1, PT, R7, R8, PT ;  /* 0x000000080700720c */ /* 0x000fe20003f24070 */
[----:B0-----:R-:W0:-:S12]  /*1cef0*/  MUFU.RCP R9, R9 ;  /* 0x0000000900097308 */ /* 0x001e180000001000 */
[----:B------:R-:W-:Y:S02]  /*1cf00*/  @!P1 IMAD.IADD R8, R8, 0x1, -R7 ;  /* 0x0000000108089824 */ /* 0x000fe400078e0a07 */
[----:B------:R-:W-:Y:S01]  /*1cf10*/  @!P1 VIADD R2, R2, 0x1 ;  /* 0x0000000102029836 */ /* 0x000fe20000000000 */
[----:B------:R-:W-:Y:S02]  /*1cf20*/  ISETP.NE.AND P1, PT, R25, RZ, PT ;  /* 0x000000ff1900720c */ /* 0x000fe40003f25270 */
[----:B------:R-:W-:Y:S01]  /*1cf30*/  ISETP.GE.U32.AND P0, PT, R8, R7, PT ;  /* 0x000000070800720c */ /* 0x000fe20003f06070 */
[----:B0-----:R-:W-:Y:S01]  /*1cf40*/  VIADD R3, R9, 0xffffffe ;  /* 0x0ffffffe09037836 */ /* 0x001fe20000000000 */
[----:B------:R-:W-:-:S04]  /*1cf50*/  LOP3.LUT R7, R4, R25, RZ, 0x3c, !PT ;  /* 0x0000001904077212 */ /* 0x000fc800078e3cff */
[----:B------:R-:W-:Y:S01]  /*1cf60*/  ISETP.GE.AND P2, PT, R7, RZ, PT ;  /* 0x000000ff0700720c */ /* 0x000fe20003f46270 */
[----:B------:R-:W0:Y:S06]  /*1cf70*/  F2I.FTZ.U32.TRUNC.NTZ R3, R3 ;  /* 0x0000000300037305 */ /* 0x000e2c000021f000 */
[----:B------:R-:W-:-:S04]  /*1cf80*/  @P0 VIADD R2, R2, 0x1 ;  /* 0x0000000102020836 */ /* 0x000fc80000000000 */
[----:B------:R-:W-:-:S04]  /*1cf90*/  IMAD.MOV.U32 R9, RZ, RZ, R2 ;  /* 0x000000ffff097224 */ /* 0x000fc800078e0002 */
[----:B------:R-:W-:Y:S01]  /*1cfa0*/  @!P2 IMAD.MOV R9, RZ, RZ, -R9 ;  /* 0x000000ffff09a224 */ /* 0x000fe200078e0a09 */
[----:B------:R-:W-:Y:S01]  /*1cfb0*/  @!P1 LOP3.LUT R9, RZ, R25, RZ, 0x33, !PT ;  /* 0x00000019ff099212 */ /* 0x000fe200078e33ff */
[----:B0-----:R-:W-:-:S03]  /*1cfc0*/  IMAD.MOV R2, RZ, RZ, -R3 ;  /* 0x000000ffff027224 */ /* 0x001fc600078e0a03 */
[----:B------:R-:W-:Y:S01]  /*1cfd0*/  IABS R8, R9 ;  /* 0x0000000900087213 */ /* 0x000fe20000000000 */
[----:B------:R-:W-:Y:S02]  /*1cfe0*/  IMAD R7, R2, R5, RZ ;  /* 0x0000000502077224 */ /* 0x000fe400078e02ff */
[----:B------:R-:W-:-:S04]  /*1cff0*/  IMAD.MOV.U32 R2, RZ, RZ, RZ ;  /* 0x000000ffff027224 */ /* 0x000fc800078e00ff */
        /* <DEDUP_REMOVED lines=22> */
.L_x_11626:
        /* <DEDUP_REMOVED lines=15> */
[----:B------:R-:W-:Y:S02]  /*1d250*/  IMAD.MOV.U32 R9, RZ, RZ, R11 ;  /* 0x000000ffff097224 */ /* 0x000fe400078e000b */
        /* <DEDUP_REMOVED lines=19> */
[----:B------:R-:W-:-:S02]  /*1d390*/  IABS R10, R4 ;  /* 0x00000004000a7213 */ /* 0x000fc40000000000 */
[----:B------:R-:W-:Y:S01]  /*1d3a0*/  IABS R8, R6 ;  /* 0x0000000600087213 */ /* 0x000fe20000000000 */
[----:B------:R-:W-:Y:S01]  /*1d3b0*/  IMAD.MOV R26, RZ, RZ, -R6 ;  /* 0x000000ffff1a7224 */ /* 0x000fe200078e0a06 */
[----:B------:R-:W-:Y:S02]  /*1d3c0*/  IADD3 R7, R7, 0x1000000, R4 ;  /* 0x0100000007077810 */ /* 0x000fe40007ffe004 */
[----:B------:R-:W0:Y:S08]  /*1d3d0*/  I2F.RP R9, R8 ;  /* 0x0000000800097306 */ /* 0x000e300000209400 */
[----:B0-----:R-:W0:Y:S02]  /*1d3e0*/  MUFU.RCP R9, R9 ;  /* 0x0000000900097308 */ /* 0x001e240000001000 */
[----:B0-----:R-:W-:-:S06]  /*1d3f0*/  VIADD R3, R9, 0xffffffe ;  /* 0x0ffffffe09037836 */ /* 0x001fcc0000000000 */
[----:B------:R-:W0:Y:S02]  /*1d400*/  F2I.FTZ.U32.TRUNC.NTZ R3, R3 ;  /* 0x0000000300037305 */ /* 0x000e24000021f000 */
[----:B0-----:R-:W-:-:S04]  /*1d410*/  IMAD.MOV R11, RZ, RZ, -R3 ;  /* 0x000000ffff0b7224 */ /* 0x001fc800078e0a03 */
[----:B------:R-:W-:Y:S01]  /*1d420*/  IMAD R5, R11, R8, RZ ;  /* 0x000000080b057224 */ /* 0x000fe200078e02ff */
[----:B------:R-:W-:-:S03]  /*1d430*/  IABS R11, R6 ;  /* 0x00000006000b7213 */ /* 0x000fc60000000000 */
        /* <DEDUP_REMOVED lines=16> */
.L_x_11627:
[----:B------:R-:W-:-:S05]  /*1d540*/  LOP3.LUT R2, RZ, R2, RZ, 0x33, !PT ;  /* 0x00000002ff027212 */ /* 0x000fca00078e33ff */
[----:B------:R-:W-:Y:S01]  /*1d550*/  IMAD.IADD R25, R25, 0x1, R2 ;  /* 0x0000000119197824 */ /* 0x000fe200078e0202 */
[----:B------:R-:W-:Y:S06]  /*1d560*/  BRA `(.L_x_11628) ;  /* 0x00000000000c7947 */ /* 0x000fec0003800000 */
.L_x_11623:
[----:B------:R-:W-:Y:S02]  /*1d570*/  IMAD.MOV.U32 R25, RZ, RZ, RZ ;  /* 0x000000ffff197224 */ /* 0x000fe400078e00ff */
[----:B------:R-:W-:Y:S02]  /*1d580*/  IMAD.U32 R24, RZ, RZ, UR6 ;  /* 0x00000006ff187e24 */ /* 0x000fe4000f8e00ff */
[----:B------:R-:W-:-:S07]  /*1d590*/  IMAD.MOV.U32 R26, RZ, RZ, RZ ;  /* 0x000000ffff1a7224 */ /* 0x000fce00078e00ff */
.L_x_11628:
[----:B------:R-:W-:-:S13]  /*1d5a0*/  ISETP.NE.AND P0, PT, R0, RZ, PT ;  /* 0x000000ff0000720c */ /* 0x000fda0003f05270 */
[----:B------:R-:W0:Y:S01]  /*1d5b0*/  @!P0 S2R R3, SR_CgaCtaId ;  /* 0x0000000000038919 */ /* 0x000e220000008800 */
[----:B------:R-:W-:-:S04]  /*1d5c0*/  @!P0 MOV R0, 0x400 ;  /* 0x0000040000008802 */ /* 0x000fc80000000f00 */
[----:B0-----:R-:W-:-:S05]  /*1d5d0*/  @!P0 LEA R0, R3, R0, 0x18 ;  /* 0x0000000003008211 */ /* 0x001fca00078ec0ff */
[----:B------:R0:W-:Y:S01]  /*1d5e0*/  @!P0 STS.128 [R0+0x2d8d0], R24 ;  /* 0x02d8d01800008388 */ /* 0x0001e20000000c00 */
[----:B------:R-:W-:Y:S06]  /*1d5f0*/  BAR.ARV 0x5, 0x200 ;  /* 0x0148000000007b1d */ /* 0x000fec0000002000 */
.L_x_11621:
        /* <DEDUP_REMOVED lines=22> */
[----:B------:R-:W-:Y:S01]  /*1d760*/  LOP3.LUT R3, R3, 0x300, R4, 0xf8, !PT ;  /* 0x0000030003037812 */ /* 0x000fe200078ef804 */
[----:B------:R-:W-:Y:S01]  /*1d770*/  IMAD.MOV.U32 R4, RZ, RZ, 0x1 ;  /* 0x00000001ff047424 */ /* 0x000fe200078e00ff */
[----:B------:R-:W-:Y:S02]  /*1d780*/  LOP3.LUT R2, R2, 0x18, R7, 0x78, !PT ;  /* 0x0000001802027812 */ /* 0x000fe400078e7807 */
[----:B------:R-:W-:Y:S02]  /*1d790*/  LOP3.LUT R0, R0, 0x18, RZ, 0xc0, !PT ;  /* 0x0000001800007812 */ /* 0x000fe400078ec0ff */
[----:B------:R-:W-:Y:S01]  /*1d7a0*/  LOP3.LUT R5, R3, R2, RZ, 0xfc, !PT ;  /* 0x0000000203057212 */ /* 0x000fe200078efcff */
[----:B------:R-:W-:Y:S01]  /*1d7b0*/  IMAD.SHL.U32 R2, R7, 0x20, RZ ;  /* 0x0000002007027824 */ /* 0x000fe200078e00ff */
[----:B------:R-:W-:Y:S01]  /*1d7c0*/  SHF.R.U32.HI R3, RZ, 0x2, R6 ;  /* 0x00000002ff037819 */ /* 0x000fe20000011606 */
[----:B------:R-:W-:-:S02]  /*1d7d0*/  IMAD.MOV.U32 R6, RZ, RZ, 0x1 ;  /* 0x00000001ff067424 */ /* 0x000fc400078e00ff */
[----:B------:R-:W-:Y:S01]  /*1d7e0*/  STL [R1+0x10], R5 ;  /* 0x0000100501007387 */ /* 0x000fe20000100800 */
[----:B------:R-:W-:-:S03]  /*1d7f0*/  LOP3.LUT R2, R2, 0x60, RZ, 0xc0, !PT ;  /* 0x0000006002027812 */ /* 0x000fc600078ec0ff */
[----:B------:R-:W-:Y:S04]  /*1d800*/  STL [R1+0x48], RZ ;  /* 0x000048ff01007387 */ /* 0x000fe80000100800 */
[----:B------:R0:W-:Y:S04]  /*1d810*/  STL [R1+0x4], R4 ;  /* 0x0000040401007387 */ /* 0x0001e80000100800 */
[----:B------:R1:W-:Y:S01]  /*1d820*/  STL [R1], R6 ;  /* 0x0000000601007387 */ /* 0x0003e20000100800 */
[----:B0-----:R-:W-:Y:S02]  /*1d830*/  LOP3.LUT R4, R3, R2, RZ, 0xfc, !PT ;  /* 0x0000000203047212 */ /* 0x001fe400078efcff */
[----:B------:R-:W-:-:S02]  /*1d840*/  LOP3.LUT R3, R0, 0x20, RZ, 0xfc, !PT ;  /* 0x0000002000037812 */ /* 0x000fc400078efcff */
[----:B------:R-:W-:Y:S01]  /*1d850*/  LOP3.LUT R2, R0, 0x40, RZ, 0xfc, !PT ;  /* 0x0000004000027812 */ /* 0x000fe200078efcff */
[----:B------:R-:W-:-:S05]  /*1d860*/  IMAD R0, R5, 0x2, R18 ;  /* 0x0000000205007824 */ /* 0x000fca00078e0212 */
[----:B------:R1:W-:Y:S02]  /*1d870*/  STL [R1+0x30], R0 ;  /* 0x0000300001007387 */ /* 0x0003e40000100800 */
.L_x_11750:
[----:B------:R-:W-:Y:S05]  /*1d880*/  YIELD ;  /* 0x0000000000007946 */ /* 0x000fea0003800000 */
[----:B------:R-:W-:Y:S01]  /*1d890*/  ULDC.64 UR4, c[0x0][0xa28] ;  /* 0x00028a0000047ab9 */ /* 0x000fe20000000a00 */
[----:B------:R-:W-:Y:S01]  /*1d8a0*/  IMAD.MOV.U32 R11, RZ, RZ, RZ ;  /* 0x000000ffff0b7224 */ /* 0x000fe200078e00ff */
[----:B------:R-:W-:Y:S01]  /*1d8b0*/  ISETP.NE.U32.AND P0, PT, RZ, UR4, PT ;  /* 0x00000004ff007c0c */ /* 0x000fe2000bf05070 */
[----:B01----:R-:W0:Y:S01]  /*1d8c0*/  LDC.64 R6, c[0x0][0xa00] ;  /* 0x00028000ff067b82 */ /* 0x003e220000000a00 */
[----:B------:R-:W-:Y:S01]  /*1d8d0*/  IMAD.MOV.U32 R0, RZ, RZ, RZ ;  /* 0x000000ffff007224 */ /* 0x000fe200078e00ff */
[----:B------:R-:W-:Y:S01]  /*1d8e0*/  ULDC.64 UR6, c[0x0][0xa10] ;  /* 0x0002840000067ab9 */ /* 0x000fe20000000a00 */
[----:B------:R-:W-:Y:S01]  /*1d8f0*/  ISETP.NE.AND.EX P0, PT, RZ, UR5, PT, P0 ;  /* 0x00000005ff007c0c */ /* 0x000fe2000bf05300 */
[----:B------:R-:W-:-:S12]  /*1d900*/  ULDC.64 UR4, c[0x0][0xa18] ;  /* 0x0002860000047ab9 */ /* 0x000fd80000000a00 */
[----:B------:R-:W1:Y:S02]  /*1d910*/  @P0 LDC.64 R2, c[0x0][0xa28] ;  /* 0x00028a00ff020b82 */ /* 0x000e640000000a00 */
[----:B-1----:R-:W-:-:S05]  /*1d920*/  @P0 IMAD.WIDE R2, R27, 0x4, R2 ;  /* 0x000000041b020825 */ /* 0x002fca00078e0202 */
[----:B--2---:R1:W2:Y:S01]  /*1d930*/  @P0 LDG.E R11, desc[UR52][R2.64] ;  /* 0x00000034020b0981 */ /* 0x0042a2000c1e1900 */
[----:B------:R-:W-:Y:S01]  /*1d940*/  ISETP.NE.U32.AND P0, PT, RZ, UR4, PT ;  /* 0x00000004ff007c0c */ /* 0x000fe2000bf05070 */
[----:B0-----:R-:W-:Y:S01]  /*1d950*/  IMAD.WIDE R6, R27, 0x4, R6 ;  /* 0x000000041b067825 */ /* 0x001fe200078e0206 */
[----:B------:R-:W-:Y:S02]  /*1d960*/  ISETP.NE.U32.AND P1, PT, RZ, UR6, PT ;  /* 0x00000006ff007c0c */ /* 0x000fe4000bf25070 */
[----:B------:R-:W-:Y:S01]  /*1d970*/  ISETP.NE.AND.EX P2, PT, RZ, UR5, PT, P0 ;  /* 0x00000005ff007c0c */ /* 0x000fe2000bf45300 */
[----:B------:R-:W-:Y:S01]  /*1d980*/  ULDC.64 UR4, c[0x0][0xa00] ;  /* 0x0002800000047ab9 */ /* 0x000fe20000000a00 */
[----:B------:R-:W-:Y:S01]  /*1d990*/  ISETP.NE.AND.EX P1, PT, RZ, UR7, PT, P1 ;  /* 0x00000007ff007c0c */ /* 0x000fe2000bf25310 */
[----:B------:R-:W-:Y:S01]  /*1d9a0*/  IMAD.MOV.U32 R4, RZ, RZ, RZ ;  /* 0x000000ffff047224 */ /* 0x000fe200078e00ff */
[----:B------:R-:W-:Y:S01]  /*1d9b0*/  ISETP.NE.U32.AND P0, PT, RZ, UR4, PT ;  /* 0x00000004ff007c0c */ /* 0x000fe2000bf05070 */
[----:B-1----:R-:W0:Y:S03]  /*1d9c0*/  LDC.64 R2, c[0x0][0xa10] ;  /* 0x00028400ff027b82 */ /* 0x002e260000000a00 */
[----:B------:R-:W-:-:S05]  /*1d9d0*/  ISETP.NE.AND.EX P0, PT, RZ, UR5, PT, P0 ;  /* 0x00000005ff007c0c */ /* 0x000fca000bf05300 */
[----:B------:R-:W1:Y:S08]  /*1d9e0*/  @P2 LDC.64 R8, c[0x0][0xa18] ;  /* 0x00028600ff082b82 */ /* 0x000e700000000a00 */
[----:B---3--:R-:W3:Y:S01]  /*1d9f0*/  @P0 LDG.E R0, desc[UR52][R6.64] ;  /* 0x0000003406000981 */ /* 0x008ee2000c1e1900 */
[----:B------:R-:W-:Y:S01]  /*1da00*/  ULDC UR4, c[0x0][0x288] ;  /* 0x0000a20000047ab9 */ /* 0x000fe20000000800 */
[----:B0-----:R-:W-:-:S05]  /*1da10*/  IMAD.WIDE R2, R27, 0x4, R2 ;  /* 0x000000041b027825 */ /* 0x001fca00078e0202 */
[----:B-----5:R-:W5:Y:S01]  /*1da20*/  @P1 LDG.E R4, desc[UR52][R2.64] ;  /* 0x0000003402041981 */ /* 0x020f62000c1e1900 */
[----:B-1----:R-:W-:-:S03]  /*1da30*/  @P2 IMAD.WIDE R8, R27, 0x4, R8 ;  /* 0x000000041b082825 */ /* 0x002fc600078e0208 */
[----:B---3--:R0:W-:Y:S02]  /*1da40*/  STL [R1+0x34], R0 ;  /* 0x0000340001007387 */ /* 0x0081e40000100800 */
[----:B0-----:R-:W-:Y:S01]  /*1da50*/  IMAD.U32 R0, RZ, RZ, UR4 ;  /* 0x00000004ff007e24 */ /* 0x001fe2000f8e00ff */
[----:B------:R-:W-:-:S05]  /*1da60*/  ULDC.64 UR4, c[0x0][0x418] ;  /* 0x0001060000047ab9 */ /* 0x000fca0000000a00 */
        /* <DEDUP_REMOVED lines=15> */
[----:B0-----:R-:W2:Y:S04]  /*1db60*/  LDG.E R0, desc[UR52][R6.64] ;  /* 0x0000003406007981 */ /* 0x001ea8000c1e1900 */
[----:B------:R-:W2:Y:S02]  /*1db70*/  LDG.E R6, desc[UR52][R6.64+0x4] ;  /* 0x0000043406067981 */ /* 0x000ea4000c1e1900 */
[----:B--2---:R-:W-:-:S05]  /*1db80*/  IMAD.IADD R12, R6, 0x1, -R0 ;  /* 0x00000001060c7824 */ /* 0x004fca00078e0a00 */
[----:B------:R1:W-:Y:S02]  /*1db90*/  STL [R1+0x8], R12 ;  /* 0x0000080c01007387 */ /* 0x0003e40000100800 */
.L_x_11630:
[----:B------:R-:W-:Y:S01]  /*1dba0*/  ULDC.64 UR4, c[0x0][0xa20] ;  /* 0x0002880000047ab9 */ /* 0x000fe20000000a00 */
[C---:B------:R-:W-:Y:S02]  /*1dbb0*/  LOP3.LUT R10, R26.reuse, 0xff000000, RZ, 0xc0, !PT ;  /* 0xff0000001a0a7812 */ /* 0x040fe400078ec0ff */
[----:B------:R-:W-:Y:S02]  /*1dbc0*/  ISETP.NE.U32.AND P0, PT, RZ, UR4, PT ;  /* 0x00000004ff007c0c */ /* 0x000fe4000bf05070 */
[----:B------:R-:W-:Y:S02]  /*1dbd0*/  SHF.R.U32.HI R10, RZ, 0x8, R10 ;  /* 0x00000008ff0a7819 */ /* 0x000fe4000001160a */
[----:B------:R-:W-:Y:S02]  /*1dbe0*/  ISETP.NE.AND.EX P0, PT, RZ, UR5, PT, P0 ;  /* 0x00000005ff007c0c */ /* 0x000fe4000bf05300 */
[C---:B0-----:R-:W-:Y:S02]  /*1dbf0*/  LOP3.LUT R0, R26.reuse, 0xff0000, RZ, 0xc0, !PT ;  /* 0x00ff00001a007812 */ /* 0x041fe400078ec0ff */
[----:B------:R-:W-:-:S02]  /*1dc00*/  LOP3.LUT R17, R26, 0xffff, RZ, 0xc0, !PT ;  /* 0x0000ffff1a117812 */ /* 0x000fc400078ec0ff */
[----:B------:R-:W-:-:S07]  /*1dc10*/  LEA.HI R10, R0, R10, RZ, 0x10 ;  /* 0x0000000a000a7211 */ /* 0x000fce00078f80ff */
[----:B------:R-:W-:Y:S05]  /*1dc20*/  @!P0 BRA `(.L_x_11631) ;  /* 0x0000000000108947 */ /* 0x000fea0003800000 */
[----:B------:R-:W0:Y:S02]  /*1dc30*/  LDC.64 R6, c[0x0][0xa20] ;  /* 0x00028800ff067b82 */ /* 0x000e240000000a00 */
[----:B0-----:R-:W-:-:S05]  /*1dc40*/  IMAD.WIDE R6, R27, 0x4, R6 ;  /* 0x000000041b067825 */ /* 0x001fca00078e0206 */
[----:B------:R0:W5:Y:S01]  /*1dc50*/  LDG.E R5, desc[UR52][R6.64] ;  /* 0x0000003406057981 */ /* 0x000162000c1e1900 */
[----:B------:R-:W-:Y:S05]  /*1dc60*/  BRA `(.L_x_11632) ;  /* 0x0000000000247947 */ /* 0x000fea0003800000 */
.L_x_11631:
        /* <DEDUP_REMOVED lines=9> */
.L_x_11632:
[----:B------:R-:W2:Y:S04]  /*1dd00*/  @P1 LDG.E R0, desc[UR52][R2.64] ;  /* 0x0000003402001981 */ /* 0x000ea8000c1e1900 */
[----:B0-----:R0:W2:Y:S01]  /*1dd10*/  @P1 LDG.E R6, desc[UR52][R2.64+0x4] ;  /* 0x0000043402061981 */ /* 0x0010a2000c1e1900 */
[----:B------:R-:W-:Y:S02]  /*1dd20*/  IMAD R25, R25, 0xc0, RZ ;  /* 0x000000c019197824 */ /* 0x000fe400078e02ff */
[----:B-----5:R-:W-:Y:S01]  /*1dd30*/  IMAD.IADD R5, R5, 0x1, -R11 ;  /* 0x0000000105057824 */ /* 0x020fe200078e0a0b */
[----:B0-----:R-:W0:Y:S02]  /*1dd40*/  LDC R2, c[0x0][0x448] ;  /* 0x00011200ff027b82 */ /* 0x001e240000000800 */
[----:B0-----:R-:W-:-:S13]  /*1dd50*/  ISETP.NE.AND P2, PT, R2, 0x1, PT ;  /* 0x000000010200780c */ /* 0x001fda0003f45270 */
[----:B------:R-:W0:Y:S08]  /*1dd60*/  @P2 LDC R3, c[0x0][0x44c] ;  /* 0x00011300ff032b82 */ /* 0x000e300000000800 */
[----:B------:R-:W3:Y:S01]  /*1dd70*/  @P2 LDC R2, c[0x0][0x450] ;  /* 0x00011400ff022b82 */ /* 0x000ee20000000800 */
[----:B--2---:R-:W-:Y:S02]  /*1dd80*/  @P1 IMAD.IADD R8, R6, 0x1, -R0 ;  /* 0x0000000106081824 */ /* 0x004fe400078e0a00 */
[----:B------:R-:W-:-:S02]  /*1dd90*/  VIADD R0, R25, 0xbf ;  /* 0x000000bf19007836 */ /* 0x000fc40000000000 */
[----:B------:R-:W-:Y:S02]  /*1dda0*/  IMAD.IADD R11, R5, 0x1, R8 ;  /* 0x00000001050b7824 */ /* 0x000fe400078e0208 */
[----:B0-----:R-:W-:-:S03]  /*1ddb0*/  @P2 IMAD.HI.U32 R3, R0, R3, RZ ;  /* 0x0000000300032227 */ /* 0x001fc600078e00ff */
[----:B------:R0:W-:Y:S01]  /*1ddc0*/  STL [R1+0x18], R11 ;  /* 0x0000180b01007387 */ /* 0x0001e20000100800 */
[C---:B------:R-:W-:Y:S01]  /*1ddd0*/  VIADD R22, R11.reuse, 0x7f ;  /* 0x0000007f0b167836 */ /* 0x040fe20000000000 */
[----:B---3--:R-:W-:Y:S02]  /*1dde0*/  @P2 SHF.R.U32.HI R0, RZ, R2, R3 ;  /* 0x00000002ff002219 */ /* 0x008fe40000011603 */
[----:B------:R-:W-:Y:S02]  /*1ddf0*/  IADD3 R21, R11, 0x1, -R12 ;  /* 0x000000010b157810 */ /* 0x000fe40007ffe80c */
[----:B------:R-:W-:-:S03]  /*1de00*/  SHF.R.S32.HI R2, RZ, 0x1f, R22 ;  /* 0x0000001fff027819 */ /* 0x000fc60000011416 */
[----:B------:R-:W-:Y:S01]  /*1de10*/  IMAD.IADD R0, R21, 0x1, R0 ;  /* 0x0000000115007824 */ /* 0x000fe200078e0200 */
[----:B------:R-:W-:Y:S02]  /*1de20*/  LEA.HI R22, R2, R22, RZ, 0x7 ;  /* 0x0000001602167211 */ /* 0x000fe400078f38ff */
[----:B------:R-:W2:Y:S02]  /*1de30*/  LDC.64 R2, c[0x0][0x9e0] ;  /* 0x00027800ff027b82 */ /* 0x000ea40000000a00 */
[----:B------:R-:W-:Y:S02]  /*1de40*/  SHF.R.S32.HI R22, RZ, 0x7, R22 ;  /* 0x00000007ff167819 */ /* 0x000fe40000011416 */
[----:B--2---:R-:W-:Y:S01]  /*1de50*/  ISETP.GE.AND P3, PT, R3, 0x1, PT ;  /* 0x000000010300780c */ /* 0x004fe20003f66270 */
[----:B------:R-:W-:-:S12]  /*1de60*/  IMAD.IADD R2, R0, 0x1, R2 ;  /* 0x0000000100027824 */ /* 0x000fd800078e0202 */
[----:B0-----:R-:W-:Y:S05]  /*1de70*/  @!P3 BRA `(.L_x_11633) ;  /* 0x000000000048b947 */ /* 0x001fea0003800000 */
        /* <DEDUP_REMOVED lines=11> */
.L_x_11635:
[----:B------:R-:W-:-:S13]  /*1df30*/  ISETP.NE.AND P0, PT, R3, 0x1, PT ;  /* 0x000000010300780c */ /* 0x000fda0003f05270 */
[----:B------:R-:W0:Y:S02]  /*1df40*/  @P0 LDC.64 R6, c[0x0][0x9e8] ;  /* 0x00027a00ff060b82 */ /* 0x000e240000000a00 */
[----:B0-----:R-:W-:-:S05]  /*1df50*/  @P0 IMAD.HI.U32 R6, R9, R6, RZ ;  /* 0x0000000609060227 */ /* 0x001fca00078e00ff */
[----:B------:R-:W-:-:S07]  /*1df60*/  @P0 SHF.R.U32.HI R9, RZ, R7, R6 ;  /* 0x00000007ff090219 */ /* 0x000fce0000011606 */
.L_x_11636:
[----:B------:R-:W-:Y:S05]  /*1df70*/  BSYNC B0 ;  /* 0x0000000000007941 */ /* 0x000fea0003800000 */
.L_x_11634:
[----:B------:R-:W-:-:S05]  /*1df80*/  IMAD R9, R9, R3, R3 ;  /* 0x0000000309097224 */ /* 0x000fca00078e0203 */
[----:B------:R-:W-:-:S07]  /*1df90*/  VIMNMX R2, R2, R9, PT ;  /* 0x0000000902027248 */ /* 0x000fce0003fe0100 */
.L_x_11633:
[----:B------:R-:W0:Y:S01]  /*1dfa0*/  @P2 LDC R6, c[0x0][0x44c] ;  /* 0x00011300ff062b82 */ /* 0x000e220000000800 */
[----:B------:R-:W-:Y:S01]  /*1dfb0*/  VIADD R2, R2, 0x7f ;  /* 0x0000007f02027836 */ /* 0x000fe20000000000 */
[----:B------:R-:W-:Y:S01]  /*1dfc0*/  ULDC UR4, c[0x0][0x9dc] ;  /* 0x0002770000047ab9 */ /* 0x000fe20000000800 */
[----:B------:R-:W-:Y:S02]  /*1dfd0*/  IMAD.MOV.U32 R0, RZ, RZ, R25 ;  /* 0x000000ffff007224 */ /* 0x000fe400078e0019 */
[----:B------:R-:W-:-:S03]  /*1dfe0*/  IMAD.IADD R20, R11, 0x1, -R12 ;  /* 0x000000010b147824 */ /* 0x000fc600078e0a0c */
[----:B------:R-:W2:Y:S01]  /*1dff0*/  @P2 LDC R7, c[0x0][0x450] ;  /* 0x00011400ff072b82 */ /* 0x000ea20000000800 */
[----:B0-----:R-:W-:-:S05]  /*1e000*/  @P2 IMAD.HI.U32 R6, R25, R6, RZ ;  /* 0x0000000619062227 */ /* 0x001fca00078e00ff */
[----:B--2---:R-:W-:Y:S02]  /*1e010*/  @P2 SHF.R.U32.HI R0, RZ, R7, R6 ;  /* 0x00000007ff002219 */ /* 0x004fe40000011606 */
[----:B------:R-:W-:-:S04]  /*1e020*/  SHF.R.S32.HI R6, RZ, 0x1f, R2 ;  /* 0x0000001fff067819 */ /* 0x000fc80000011402 */
[----:B------:R-:W-:Y:S01]  /*1e030*/  LEA.HI R6, R6, R2, RZ, 0x7 ;  /* 0x0000000206067211 */ /* 0x000fe200078f38ff */
[----:B------:R-:W-:-:S03]  /*1e040*/  IMAD.IADD R2, R20, 0x1, R0 ;  /* 0x0000000114027824 */ /* 0x000fc600078e0200 */
[----:B------:R-:W-:Y:S01]  /*1e050*/  SHF.R.S32.HI R9, RZ, 0x7, R6 ;  /* 0x00000007ff097819 */ /* 0x000fe20000011406 */
[----:B------:R-:W-:-:S03]  /*1e060*/  VIADD R0, R2, -UR4 ;  /* 0x8000000402007c36 */ /* 0x000fc60008000000 */
        /* <DEDUP_REMOVED lines=12> */
.L_x_11639:
[----:B------:R-:W-:-:S13]  /*1e130*/  ISETP.NE.AND P0, PT, R3, 0x1, PT ;  /* 0x000000010300780c */ /* 0x000fda0003f05270 */
[----:B------:R-:W0:Y:S02]  /*1e140*/  @P0 LDC.64 R6, c[0x0][0x9e8] ;  /* 0x00027a00ff060b82 */ /* 0x000e240000000a00 */
[----:B0-----:R-:W-:-:S05]  /*1e150*/  @P0 IMAD.HI.U32 R6, R2, R6, RZ ;  /* 0x0000000602060227 */ /* 0x001fca00078e00ff */
[----:B------:R-:W-:-:S07]  /*1e160*/  @P0 SHF.R.U32.HI R2, RZ, R7, R6 ;  /* 0x00000007ff020219 */ /* 0x000fce0000011606 */
.L_x_11640:
[----:B------:R-:W-:Y:S05]  /*1e170*/  BSYNC B0 ;  /* 0x0000000000007941 */ /* 0x000fea0003800000 */
.L_x_11638:
[----:B------:R-:W-:-:S05]  /*1e180*/  IMAD R2, R2, R3, RZ ;  /* 0x0000000302027224 */ /* 0x000fca00078e02ff */
[----:B------:R-:W-:-:S07]  /*1e190*/  VIMNMX R0, R0, R2, !PT ;  /* 0x0000000200007248 */ /* 0x000fce0007fe0100 */
.L_x_11637:
        /* <DEDUP_REMOVED lines=19> */
[----:B------:R0:W2:Y:S02]  /*1e2d0*/  F2I.FTZ.U32.TRUNC.NTZ R3, R2 ;  /* 0x0000000200037305 */ /* 0x0000a4000021f000 */
[----:B0-----:R-:W-:-:S04]  /*1e2e0*/  LOP3.LUT R2, R11, R7, RZ, 0x3c, !PT ;  /* 0x000000070b027212 */ /* 0x001fc800078e3cff */
[----:B------:R-:W-:Y:S01]  /*1e2f0*/  ISETP.GE.AND P3, PT, R2, RZ, PT ;  /* 0x000000ff0200720c */ /* 0x000fe20003f66270 */
[----:B--2---:R-:W-:-:S04]  /*1e300*/  IMAD.MOV R2, RZ, RZ, -R3 ;  /* 0x000000ffff027224 */ /* 0x004fc800078e0a03 */
[----:B-1----:R-:W-:Y:S02]  /*1e310*/  IMAD R12, R2, R10, RZ ;  /* 0x0000000a020c7224 */ /* 0x002fe400078e02ff */
        /* <DEDUP_REMOVED lines=16> */
.L_x_11642:
[----:B------:R-:W-:Y:S05]  /*1e420*/  BSYNC B0 ;  /* 0x0000000000007941 */ /* 0x000fea0003800000 */
.L_x_11641:
        /* <DEDUP_REMOVED lines=24> */
.L_x_11818:
[----:B--2---:R-:W-:Y:S02]  /*1e5b0*/  ISETP.NE.AND P0, PT, R14, RZ, PT ;  /* 0x000000ff0e00720c */ /* 0x004fe40003f05270 */
[----:B------:R-:W-:-:S11]  /*1e5c0*/  PLOP3.LUT P6, PT, PT, PT, PT, 0x8, 0x0 ;  /* 0x000000000000781c */ /* 0x000fd60003fce170 */
[----:B------:R-:W-:Y:S05]  /*1e5d0*/  @P0 BRA `(.L_x_11646) ;  /* 0x00000000000c0947 */ /* 0x000fea0003800000 */
[----:B------:R-:W-:-:S03]  /*1e5e0*/  UMOV UR4, 0xffffffff ;  /* 0xffffffff00047882 */ /* 0x000fc60000000000 */
[----:B------:R-:W-:Y:S05]  /*1e5f0*/  BRA.DIV UR4, `(.L_x_11647) ;  /* 0x0000007604407947 */ /* 0x000fea000b800000 */
[----:B------:R-:W-:-:S13]  /*1e600*/  ELECT P6, URZ, PT ;  /* 0x00000000003f782f */ /* 0x000fda00038c0000 */
.L_x_11646:
        /* <DEDUP_REMOVED lines=9> */
.L_x_11821:
[----:B------:R-:W-:Y:S05]  /*1e6a0*/  BSYNC B1 ;  /* 0x0000000000017941 */ /* 0x000fea0003800000 */
.L_x_11648:
[----:B------:R-:W-:Y:S04]  /*1e6b0*/  BSSY B1, `(.L_x_11650) ;  /* 0x000008c000017945 */ /* 0x000fe80003800000 */
[----:B------:R-:W-:Y:S05]  /*1e6c0*/  @!P6 BRA `(.L_x_11651) ;  /* 0x000000080028e947 */ /* 0x000fea0003800000 */
[----:B------:R-:W2:Y:S01]  /*1e6d0*/  LDL R8, [R1+0x4] ;  /* 0x0000040001087983 */ /* 0x000ea20000100800 */
[----:B------:R-:W-:Y:S01]  /*1e6e0*/  IMAD R10, R29, 0x8, R18 ;  /* 0x000000081d0a7824 */ /* 0x000fe200078e0212 */
[----:B------:R-:W3:Y:S01]  /*1e6f0*/  S2R R7, SR_TID.X ;  /* 0x0000000000077919 */ /* 0x000ee20000002100 */
[----:B------:R-:W-:Y:S01]  /*1e700*/  BSSY B2, `(.L_x_11652) ;  /* 0x0000006000027945 */ /* 0x000fe20003800000 */
[----:B---3--:R-:W-:-:S04]  /*1e710*/  LOP3.LUT R7, R7, 0x7f, RZ, 0xc0, !PT ;  /* 0x0000007f07077812 */ /* 0x008fc800078ec0ff */
[----:B------:R-:W-:Y:S02]  /*1e720*/  ISETP.NE.AND P1, PT, R7, RZ, PT ;  /* 0x000000ff0700720c */ /* 0x000fe40003f25270 */
[----:B--2---:R-:W-:-:S04]  /*1e730*/  SHF.L.U32 R9, R8, 0x1f, RZ ;  /* 0x0000001f08097819 */ /* 0x004fc800000006ff */
[----:B------:R-:W2:Y:S02]  /*1e740*/  SYNCS.PHASECHK.TRANS64.TRYWAIT P0, [R10+URZ+0x2d8a0], R9 ;  /* 0x02d8a0090a0075a7 */ /* 0x000ea4000800017f */
[----:B--2---:R-:W-:Y:S05]  /*1e750*/  @!P0 BRA `(.L_x_11653) ;  /* 0x00000074001c8947 */ /* 0x004fea0003800000 */
.L_x_11822:
[----:B------:R-:W-:Y:S05]  /*1e760*/  BSYNC B2 ;  /* 0x0000000000027941 */ /* 0x000fea0003800000 */
.L_x_11652:
[----:B------:R-:W-:Y:S04]  /*1e770*/  BSSY B2, `(.L_x_11654) ;  /* 0x0000009000027945 */ /* 0x000fe80003800000 */
[----:B------:R-:W-:Y:S05]  /*1e780*/  @P1 BRA `(.L_x_11655) ;  /* 0x00000000001c1947 */ /* 0x000fea0003800000 */
[----:B0-----:R-:W0:Y:S02]  /*1e790*/  S2R R6, SR_TID.X ;  /* 0x0000000000067919 */ /* 0x001e240000002100 */
[----:B0-----:R-:W-:Y:S01]  /*1e7a0*/  LOP3.LUT R7, R6, 0x1f, RZ, 0xc0, !PT ;  /* 0x0000001f06077812 */ /* 0x001fe200078ec0ff */
[----:B------:R-:W-:-:S03]  /*1e7b0*/  IMAD.MOV.U32 R6, RZ, RZ, 0x6000 ;  /* 0x00006000ff067424 */ /* 0x000fc600078e00ff */
[----:B------:R-:W-:Y:S01]  /*1e7c0*/  ISETP.NE.AND P0, PT, R7, RZ, PT ;  /* 0x000000ff0700720c */ /* 0x000fe20003f05270 */
[----:B------:R3:W-:-:S12]  /*1e7d0*/  SYNCS.ARRIVE.TRANS64 RZ, [R10+URZ+0x2d890], R6 ;  /* 0x02d890060aff79a7 */ /* 0x0007d8000800003f */
[----:B---3--:R-:W-:Y:S05]  /*1e7e0*/  @!P0 BRA `(.L_x_11655) ;  /* 0x0000000000048947 */ /* 0x008fea0003800000 */
[----:B------:R-:W-:Y:S01]  /*1e7f0*/  BPT.TRAP 0x1 ;  /* 0x000000040000795c */ /* 0x000fe20000300000 */
.L_x_11655:
[----:B------:R-:W-:Y:S05]  /*1e800*/  BSYNC B2 ;  /* 0x0000000000027941 */ /* 0x000fea0003800000 */
.L_x_11654:
        /* <DEDUP_REMOVED lines=8> */
[----:B0-----:R-:W-:Y:S01]  /*1e890*/  VIADD R6, R10, 0x2d890 ;  /* 0x0002d8900a067836 */ /* 0x001fe20000000000 */
[----:B------:R-:W-:Y:S01]  /*1e8a0*/  UMOV UR6, 0x0 ;  /* 0x0000000000067882 */ /* 0x000fe20000000000 */
[----:B------:R-:W-:Y:S01]  /*1e8b0*/  VIADD R11, R8, 0x15400 ;  /* 0x00015400080b7836 */ /* 0x000fe20000000000 */
[----:B------:R-:W-:-:S09]  /*1e8c0*/  UMOV UR7, 0x12f00000 ;  /* 0x12f0000000077882 */ /* 0x000fd20000000000 */
.L_x_11656:
        /* <DEDUP_REMOVED lines=16> */
.L_x_11657:
        /* <DEDUP_REMOVED lines=16> */
.L_x_11658:
        /* <DEDUP_REMOVED lines=13> */
.L_x_11823:
[----:B------:R-:W-:Y:S05]  /*1eba0*/  BSYNC B2 ;  /* 0x0000000000027941 */ /* 0x000fea0003800000 */
.L_x_11659:
[----:B------:R-:W-:Y:S01]  /*1ebb0*/  BSSY B2, `(.L_x_11661) ;  /* 0x000000b000027945 */ /* 0x000fe20003800000 */
[----:B-1----:R-:W-:Y:S02]  /*1ebc0*/  IMAD.MOV.U32 R12, RZ, RZ, 0x0 ;  /* 0x00000000ff0c7424 */ /* 0x002fe400078e00ff */
[----:B------:R-:W-:Y:S01]  /*1ebd0*/  IMAD.MOV.U32 R13, RZ, RZ, 0x12f00000 ;  /* 0x12f00000ff0d7424 */ /* 0x000fe200078e00ff */
[----:B------:R-:W-:Y:S06]  /*1ebe0*/  @P1 BRA `(.L_x_11662) ;  /* 0x00000000001c1947 */ /* 0x000fec0003800000 */
[----:B------:R-:W1:Y:S02]  /*1ebf0*/  S2R R6, SR_TID.X ;  /* 0x0000000000067919 */ /* 0x000e640000002100 */
[----:B-1----:R-:W-:Y:S01]  /*1ec00*/  LOP3.LUT R11, R6, 0x1f, RZ, 0xc0, !PT ;  /* 0x0000001f060b7812 */ /* 0x002fe200078ec0ff */
[----:B------:R-:W-:-:S03]  /*1ec10*/  IMAD.MOV.U32 R6, RZ, RZ, 0x6000 ;  /* 0x00006000ff067424 */ /* 0x000fc600078e00ff */
[----:B------:R-:W-:Y:S01]  /*1ec20*/  ISETP.NE.AND P0, PT, R11, RZ, PT ;  /* 0x000000ff0b00720c */ /* 0x000fe20003f05270 */
[----:B------:R1:W-:-:S12]  /*1ec30*/  SYNCS.ARRIVE.TRANS64 RZ, [R10+URZ+0x2d8b0], R6 ;  /* 0x02d8b0060aff79a7 */ /* 0x0003d8000800003f */
[----:B-1----:R-:W-:Y:S05]  /*1ec40*/  @!P0 BRA `(.L_x_11662) ;  /* 0x0000000000048947 */ /* 0x002fea0003800000 */
[----:B------:R-:W-:Y:S01]  /*1ec50*/  BPT.TRAP 0x1 ;  /* 0x000000040000795c */ /* 0x000fe20000300000 */
.L_x_11662:
[----:B------:R-:W-:Y:S05]  /*1ec60*/  BSYNC B2 ;  /* 0x0000000000027941 */ /* 0x000fea0003800000 */
.L_x_11661:
[----:B------:R-:W-:Y:S01]  /*1ec70*/  R2UR UR10, R23 ;  /* 0x00000000170a72ca */ /* 0x000fe200000e0000 */
[----:B------:R-:W-:Y:S01]  /*1ec80*/  UIADD3 UR4, UP0, UR40, 0x670, URZ ;  /* 0x0000067028047890 */ /* 0x000fe2000ff1e03f */
[----:B------:R-:W-:Y:S01]  /*1ec90*/  R2UR UR6, R12 ;  /* 0x000000000c0672ca */ /* 0x000fe200000e0000 */
[----:B0-2---:R-:W-:Y:S01]  /*1eca0*/  VIADD R10, R10, 0x2d8b0 ;  /* 0x0002d8b00a0a7836 */ /* 0x005fe20000000000 */
[----:B------:R-:W-:Y:S01]  /*1ecb0*/  R2UR UR7, R13 ;  /* 0x000000000d0772ca */ /* 0x000fe200000e0000 */
[----:B------:R-:W-:Y:S01]  /*1ecc0*/  VIADD R6, R8, 0x400 ;  /* 0x0000040008067836 */ /* 0x000fe20000000000 */
[----:B------:R-:W-:Y:S01]  /*1ecd0*/  PLOP3.LUT P0, PT, PT, PT, PT, 0x80, 0x0 ;  /* 0x000000000000781c */ /* 0x000fe20003f0f070 */
[----:B------:R-:W-:-:S12]  /*1ece0*/  UIADD3.X UR5, URZ, UR41, URZ, UP0, !UPT ;  /* 0x000000293f057290 */ /* 0x000fd800087fe43f */
.L_x_11663:
        /* <DEDUP_REMOVED lines=15> */
.L_x_11664:
        /* <DEDUP_REMOVED lines=15> */
.L_x_11665:
        /* <DEDUP_REMOVED lines=10> */
.L_x_11651:
[----:B------:R-:W-:Y:S05]  /*1ef70*/  BSYNC B1 ;  /* 0x0000000000017941 */ /* 0x000fea0003800000 */
.L_x_11650:
        /* <DEDUP_REMOVED lines=11> */
.L_x_11682:
[----:B------:R-:W-:Y:S05]  /*1f030*/  YIELD ;  /* 0x0000000000007946 */ /* 0x000fea0003800000 */
[----:B------:R-:W-:Y:S04]  /*1f040*/  BSSY B1, `(.L_x_11666) ;  /* 0x000008b000017945 */ /* 0x000fe80003800000 */
[----:B--2---:R-:W-:Y:S05]  /*1f050*/  @!P6 BRA `(.L_x_11667) ;  /* 0x000000080024e947 */ /* 0x004fea0003800000 */
[----:B0-----:R-:W2:Y:S01]  /*1f060*/  LDL R6, [R1+0x4] ;  /* 0x0000040001067983 */ /* 0x001ea20000100800 */
[----:B------:R-:W-:Y:S01]  /*1f070*/  IMAD R9, R29, 0x8, R18 ;  /* 0x000000081d097824 */ /* 0x000fe200078e0212 */
[----:B------:R-:W0:Y:S01]  /*1f080*/  S2R R3, SR_TID.X ;  /* 0x0000000000037919 */ /* 0x000e220000002100 */
[----:B------:R-:W-:Y:S01]  /*1f090*/  BSSY B2, `(.L_x_11668) ;  /* 0x0000006000027945 */ /* 0x000fe20003800000 */
[----:B0-----:R-:W-:-:S04]  /*1f0a0*/  LOP3.LUT R3, R3, 0x7f, RZ, 0xc0, !PT ;  /* 0x0000007f03037812 */ /* 0x001fc800078ec0ff */
[----:B------:R-:W-:Y:S02]  /*1f0b0*/  ISETP.NE.AND P2, PT, R3, RZ, PT ;  /* 0x000000ff0300720c */ /* 0x000fe40003f45270 */
[----:B--2---:R-:W-:-:S04]  /*1f0c0*/  SHF.L.U32 R8, R6, 0x1f, RZ ;  /* 0x0000001f06087819 */ /* 0x004fc800000006ff */
[----:B------:R-:W0:Y:S02]  /*1f0d0*/  SYNCS.PHASECHK.TRANS64.TRYWAIT P1, [R9+URZ+0x2d8a0], R8 ;  /* 0x02d8a008090075a7 */ /* 0x000e24000802017f */
[----:B0-----:R-:W-:Y:S05]  /*1f0e0*/  @!P1 BRA `(.L_x_11669) ;  /* 0x0000006800e09947 */ /* 0x001fea0003800000 */
.L_x_11824:
[----:B------:R-:W-:Y:S05]  /*1f0f0*/  BSYNC B2 ;  /* 0x0000000000027941 */ /* 0x000fea0003800000 */
.L_x_11668:
[----:B------:R-:W-:Y:S04]  /*1f100*/  BSSY B2, `(.L_x_11670) ;  /* 0x0000009000027945 */ /* 0x000fe80003800000 */
[----:B------:R-:W-:Y:S05]  /*1f110*/  @P2 BRA `(.L_x_11671) ;  /* 0x00000000001c2947 */ /* 0x000fea0003800000 */
[----:B------:R-:W2:Y:S02]  /*1f120*/  S2R R3, SR_TID.X ;  /* 0x0000000000037919 */ /* 0x000ea40000002100 */
[----:B--2---:R-:W-:Y:S01]  /*1f130*/  LOP3.LUT R6, R3, 0x1f, RZ, 0xc0, !PT ;  /* 0x0000001f03067812 */ /* 0x004fe200078ec0ff */
[----:B------:R-:W-:-:S03]  /*1f140*/  IMAD.MOV.U32 R3, RZ, RZ, 0x6000 ;  /* 0x00006000ff037424 */ /* 0x000fc600078e00ff */
[----:B------:R-:W-:Y:S01]  /*1f150*/  ISETP.NE.AND P1, PT, R6, RZ, PT ;  /* 0x000000ff0600720c */ /* 0x000fe20003f25270 */
[----:B------:R2:W-:-:S12]  /*1f160*/  SYNCS.ARRIVE.TRANS64 RZ, [R9+URZ+0x2d890], R3 ;  /* 0x02d8900309ff79a7 */ /* 0x0005d8000800003f */
[----:B--2---:R-:W-:Y:S05]  /*1f170*/  @!P1 BRA `(.L_x_11671) ;  /* 0x0000000000049947 */ /* 0x004fea0003800000 */
[----:B------:R-:W-:Y:S01]  /*1f180*/  BPT.TRAP 0x1 ;  /* 0x000000040000795c */ /* 0x000fe20000300000 */
.L_x_11671:
[----:B------:R-:W-:Y:S05]  /*1f190*/  BSYNC B2 ;  /* 0x0000000000027941 */ /* 0x000fea0003800000 */
.L_x_11670:
        /* <DEDUP_REMOVED lines=11> */
.L_x_11672:
        /* <DEDUP_REMOVED lines=10> */
[----:B------:R-:W-:Y:S01]  /*1f2f0*/  IMAD.MOV.U32 R23, RZ, RZ, 0x20 ;  /* 0x00000020ff177424 */ /* 0x000fe200078e00ff */
[----:B------:R-:W-:Y:S01]  /*1f300*/  PLOP3.LUT P1, PT, PT, PT, PT, 0x80, 0x0 ;  /* 0x000000000000781c */ /* 0x000fe20003f2f070 */
[----:B------:R-:W-:Y:S01]  /*1f310*/  VIADD R11, R7, 0x17400 ;  /* 0x00017400070b7836 */ /* 0x000fe20000000000 */
[----:B------:R-:W-:Y:S01]  /*1f320*/  UMOV UR6, 0x0 ;  /* 0x0000000000067882 */ /* 0x000fe20000000000 */
[----:B------:R-:W-:Y:S01]  /*1f330*/  UMOV UR7, 0x12f00000 ;  /* 0x12f0000000077882 */ /* 0x000fe20000000000 */
[----:B------:R-:W-:-:S15]  /*1f340*/  R2UR UR10, R23 ;  /* 0x00000000170a72ca */ /* 0x000fde00000e0000 */
.L_x_11673:
        /* <DEDUP_REMOVED lines=16> */
.L_x_11674:
        /* <DEDUP_REMOVED lines=10> */
[----:B------:R-:W2:Y:S01]  /*1f4f0*/  SYNCS.PHASECHK.TRANS64.TRYWAIT P1, [R9+URZ+0x2d8c0], R8 ;  /* 0x02d8c008090075a7 */ /* 0x000ea2000802017f */
[----:B------:R-:W-:Y:S04]  /*1f500*/  BSSY B2, `(.L_x_11675) ;  /* 0x0000002000027945 */ /* 0x000fe80003800000 */
[----:B--2---:R-:W-:Y:S05]  /*1f510*/  @!P1 BRA `(.L_x_11676) ;  /* 0x0000006400e89947 */ /* 0x004fea0003800000 */
.L_x_11825:
[----:B------:R-:W-:Y:S05]  /*1f520*/  BSYNC B2 ;  /* 0x0000000000027941 */ /* 0x000fea0003800000 */
.L_x_11675:
        /* <DEDUP_REMOVED lines=11> */
.L_x_11678:
[----:B------:R-:W-:Y:S05]  /*1f5e0*/  BSYNC B2 ;  /* 0x0000000000027941 */ /* 0x000fea0003800000 */
.L_x_11677:
        /* <DEDUP_REMOVED lines=8> */
.L_x_11679:
        /* <DEDUP_REMOVED lines=15> */
.L_x_11680:
        /* <DEDUP_REMOVED lines=15> */
.L_x_11681:
        /* <DEDUP_REMOVED lines=10> */
.L_x_11667:
[----:B------:R-:W-:Y:S05]  /*1f8f0*/  BSYNC B1 ;  /* 0x0000000000017941 */ /* 0x000fea0003800000 */
.L_x_11666:
        /* <DEDUP_REMOVED lines=10> */
.L_x_11644:
[----:B------:R-:W-:Y:S05]  /*1f9a0*/  BSYNC B0 ;  /* 0x0000000000007941 */ /* 0x000fea0003800000 */
.L_x_11643:
[----:B------:R-:W3:Y:S01]  /*1f9b0*/  LDC R2, c[0x0][0x448] ;  /* 0x00011200ff027b82 */ /* 0x000ee20000000800 */
[----:B------:R-:W-:Y:S01]  /*1f9c0*/  VIADD R3, R25, 0xbf ;  /* 0x000000bf19037836 */ /* 0x000fe20000000000 */
[----:B------:R-:W-:Y:S06]  /*1f9d0*/  @!P0 WARPSYNC.ALL ;  /* 0x0000000000008948 */ /* 0x000fec0003800000 */
[----:B------:R-:W-:Y:S01]  /*1f9e0*/  @!P0 BAR.SYNC.DEFER_BLOCKING 0xc, 0x200 ;  /* 0x0308000000008b1d */ /* 0x000fe20000010000 */
[----:B---3--:R-:W-:-:S13]  /*1f9f0*/  ISETP.NE.AND P1, PT, R2, 0x1, PT ;  /* 0x000000010200780c */ /* 0x008fda0003f25270 */
[----:B------:R-:W3:Y:S08]  /*1fa00*/  @P1 LDC R4, c[0x0][0x44c] ;  /* 0x00011300ff041b82 */ /* 0x000ef00000000800 */
[----:B------:R-:W4:Y:S01]  /*1fa10*/  @P1 LDC R2, c[0x0][0x450] ;  /* 0x00011400ff021b82 */ /* 0x000f220000000800 */
[----:B---3--:R-:W-:-:S05]  /*1fa20*/  @P1 IMAD.HI.U32 R4, R3, R4, RZ ;  /* 0x0000000403041227 */ /* 0x008fca00078e00ff */
[----:B----4-:R-:W-:-:S05]  /*1fa30*/  @P1 SHF.R.U32.HI R3, RZ, R2, R4 ;  /* 0x00000002ff031219 */ /* 0x010fca0000011604 */
[----:B------:R-:W-:Y:S02]  /*1fa40*/  IMAD.IADD R21, R21, 0x1, R3 ;  /* 0x0000000115157824 */ /* 0x000fe400078e0203 */
[----:B------:R-:W3:Y:S02]  /*1fa50*/  LDC.64 R2, c[0x0][0x9e0] ;  /* 0x00027800ff027b82 */ /* 0x000ee40000000a00 */
[----:B---3--:R-:W-:Y:S01]  /*1fa60*/  ISETP.GE.AND P2, PT, R3, 0x1, PT ;  /* 0x000000010300780c */ /* 0x008fe20003f46270 */
[----:B------:R-:W-:-:S12]  /*1fa70*/  IMAD.IADD R2, R21, 0x1, R2 ;  /* 0x0000000115027824 */ /* 0x000fd800078e0202 */
[----:B------:R-:W-:Y:S05]  /*1fa80*/  @!P2 BRA `(.L_x_11683) ;  /* 0x000000000048a947 */ /* 0x000fea0003800000 */
[C---:B------:R-:W-:Y:S01]  /*1fa90*/  ISETP.GT.AND P0, PT, R21.reuse, RZ, PT ;  /* 0x000000ff1500720c */ /* 0x040fe20003f04270 */
[----:B------:R-:W-:Y:S01]  /*1faa0*/  BSSY B0, `(.L_x_11684) ;  /* 0x000000e000007945 */ /* 0x000fe20003800000 */
[----:B0-----:R-:W-:-:S11]  /*1fab0*/  VIADD R6, R21, 0xffffffff ;  /* 0xffffffff15067836 */ /* 0x001fd60000000000 */
        /* <DEDUP_REMOVED lines=8> */
.L_x_11685:
[----:B------:R-:W-:-:S13]  /*1fb40*/  ISETP.NE.AND P0, PT, R3, 0x1, PT ;  /* 0x000000010300780c */ /* 0x000fda0003f05270 */
[----:B------:R-:W0:Y:S02]  /*1fb50*/  @P0 LDC.64 R4, c[0x0][0x9e8] ;  /* 0x00027a00ff040b82 */ /* 0x000e240000000a00 */
[----:B0-----:R-:W-:-:S05]  /*1fb60*/  @P0 IMAD.HI.U32 R4, R6, R4, RZ ;  /* 0x0000000406040227 */ /* 0x001fca00078e00ff */
[----:B------:R-:W-:-:S07]  /*1fb70*/  @P0 SHF.R.U32.HI R6, RZ, R5, R4 ;  /* 0x00000005ff060219 */ /* 0x000fce0000011604 */
.L_x_11686:
[----:B------:R-:W-:Y:S05]  /*1fb80*/  BSYNC B0 ;  /* 0x0000000000007941 */ /* 0x000fea0003800000 */
.L_x_11684:
[----:B------:R-:W-:-:S05]  /*1fb90*/  IMAD R6, R6, R3, R3 ;  /* 0x0000000306067224 */ /* 0x000fca00078e0203 */
[----:B------:R-:W-:-:S07]  /*1fba0*/  VIMNMX R2, R2, R6, PT ;  /* 0x0000000602027248 */ /* 0x000fce0003fe0100 */
.L_x_11683:
[----:B------:R-:W-:Y:S01]  /*1fbb0*/  VIADD R2, R2, 0x7f ;  /* 0x0000007f02027836 */ /* 0x000fe20000000000 */
[----:B------:R-:W-:Y:S01]  /*1fbc0*/  ULDC UR4, c[0x0][0x9dc] ;  /* 0x0002770000047ab9 */ /* 0x000fe20000000800 */
[----:B------:R-:W-:-:S03]  /*1fbd0*/  IMAD.MOV.U32 R5, RZ, RZ, R25 ;  /* 0x000000ffff057224 */ /* 0x000fc600078e0019 */
[----:B------:R-:W-:-:S04]  /*1fbe0*/  SHF.R.S32.HI R4, RZ, 0x1f, R2 ;  /* 0x0000001fff047819 */ /* 0x000fc80000011402 */
[----:B------:R-:W-:Y:S02]  /*1fbf0*/  LEA.HI R4, R4, R2, RZ, 0x7 ;  /* 0x0000000204047211 */ /* 0x000fe400078f38ff */
[----:B------:R-:W3:Y:S02]  /*1fc00*/  @P1 LDC R2, c[0x0][0x450] ;  /* 0x00011400ff021b82 */ /* 0x000ee40000000800 */
[----:B------:R-:W-:-:S04]  /*1fc10*/  SHF.R.S32.HI R4, RZ, 0x7, R4 ;  /* 0x00000007ff047819 */ /* 0x000fc80000011404 */
[----:B0-----:R-:W-:Y:S02]  /*1fc20*/  VIMNMX R6, R22, R4, PT ;  /* 0x0000000416067248 */ /* 0x001fe40003fe0100 */
[----:B------:R-:W0:Y:S02]  /*1fc30*/  @P1 LDC R4, c[0x0][0x44c] ;  /* 0x00011300ff041b82 */ /* 0x000e240000000800 */
        /* <DEDUP_REMOVED lines=15> */
.L_x_11689:
[----:B------:R-:W-:-:S13]  /*1fd30*/  ISETP.NE.AND P0, PT, R3, 0x1, PT ;  /* 0x000000010300780c */ /* 0x000fda0003f05270 */
[----:B------:R-:W0:Y:S02]  /*1fd40*/  @P0 LDC.64 R4, c[0x0][0x9e8] ;  /* 0x00027a00ff040b82 */ /* 0x000e240000000a00 */
[----:B0-----:R-:W-:-:S05]  /*1fd50*/  @P0 IMAD.HI.U32 R4, R7, R4, RZ ;  /* 0x0000000407040227 */ /* 0x001fca00078e00ff */
[----:B------:R-:W-:-:S07]  /*1fd60*/  @P0 SHF.R.U32.HI R7, RZ, R5, R4 ;  /* 0x00000005ff070219 */ /* 0x000fce0000011604 */
.L_x_11690:
[----:B------:R-:W-:Y:S05]  /*1fd70*/  BSYNC B0 ;  /* 0x0000000000007941 */ /* 0x000fea0003800000 */
.L_x_11688:
[----:B------:R-:W-:-:S05]  /*1fd80*/  IMAD R3, R7, R3, RZ ;  /* 0x0000000307037224 */ /* 0x000fca00078e02ff */
[----:B------:R-:W-:-:S07]  /*1fd90*/  VIMNMX R2, R2, R3, !PT ;  /* 0x0000000302027248 */ /* 0x000fce0007fe0100 */
.L_x_11687:
[----:B------:R-:W-:Y:S01]  /*1fda0*/  ISETP.NE.AND P1, PT, R0, RZ, PT ;  /* 0x000000ff0000720c */ /* 0x000fe20003f25270 */
[----:B------:R-:W-:Y:S01]  /*1fdb0*/  BSSY B0, `(.L_x_11691) ;  /* 0x0000024000007945 */ /* 0x000fe20003800000 */
[----:B------:R-:W-:-:S04]  /*1fdc0*/  SHF.R.S32.HI R3, RZ, 0x1f, R2 ;  /* 0x0000001fff037819 */ /* 0x000fc80000011402 */
[----:B------:R-:W-:Y:S01]  /*1fdd0*/  LEA.HI R3, R3, R2, RZ, 0x7 ;  /* 0x0000000203037211 */ /* 0x000fe200078f38ff */
[----:B------:R-:W-:-:S03]  /*1fde0*/  IMAD.MOV.U32 R2, RZ, RZ, RZ ;  /* 0x000000ffff027224 */ /* 0x000fc600078e00ff */
[----:B------:R-:W-:-:S03]  /*1fdf0*/  SHF.R.S32.HI R3, RZ, 0x7, R3 ;  /* 0x00000007ff037819 */ /* 0x000fc60000011403 */
[----:B------:R-:W0:Y:S01]  /*1fe00*/  @!P1 LDC R0, c[0x0][0x9f0] ;  /* 0x00027c00ff009b82 */ /* 0x000e220000000800 */
[----:B------:R-:W-:-:S04]  /*1fe10*/  VIMNMX R4, RZ, R3, !PT ;  /* 0x00000003ff047248 */ /* 0x000fc80007fe0100 */
[----:B------:R-:W-:-:S13]  /*1fe20*/  ISETP.GT.AND P0, PT, R6, R4, PT ;  /* 0x000000040600720c */ /* 0x000fda0003f04270 */
[----:B------:R-:W-:Y:S05]  /*1fe30*/  @!P0 BRA `(.L_x_11692) ;  /* 0x00000000006c8947 */ /* 0x000fea0003800000 */
[-C--:B0-----:R-:W-:Y:S02]  /*1fe40*/  IABS R5, R0.reuse ;  /* 0x0000000000057213 */ /* 0x081fe40000000000 */
[----:B--2---:R-:W-:Y:S02]  /*1fe50*/  IABS R8, R0 ;  /* 0x0000000000087213 */ /* 0x004fe40000000000 */
        /* <DEDUP_REMOVED lines=25> */
.L_x_11692:
[----:B------:R-:W-:Y:S05]  /*1fff0*/  BSYNC B0 ;  /* 0x0000000000007941 */ /* 0x000fea0003800000 */
.L_x_11691:
[-C--:B0-----:R-:W-:Y:S01]  /*20000*/  IMAD R0, R19, R2.reuse, R4 ;  /* 0x0000000213007224 */ /* 0x081fe200078e0204 */
        /* <DEDUP_REMOVED lines=12> */
[----:B------:R-:W3:Y:S01]  /*200d0*/  LDC.64 R2, c[0x0][0xc60] ;  /* 0x00031800ff027b82 */ /* 0x000ee20000000a00 */
[----:B------:R-:W0:Y:S02]  /*200e0*/  FLO.U32 R0, UR4 ;  /* 0x0000000400007d00 */ /* 0x000e2400080e0000 */
[----:B0-----:R-:W-:-:S06]  /*200f0*/  ISETP.EQ.U32.AND P0, PT, R0, R5, PT ;  /* 0x000000050000720c */ /* 0x001fcc0003f02070 */
[----:B------:R-:W3:Y:S07]  /*20100*/  POPC R5, UR4 ;  /* 0x0000000400057d09 */ /* 0x000eee0008000000 */
[----:B---3--:R-:W3:Y:S01]  /*20110*/  @P0 ATOMG.E.ADD.STRONG.GPU PT, R3, desc[UR52][R2.64], R5 ;  /* 0x00000005020309a8 */ /* 0x008ee200081ee1f4 */
[----:B------:R-:W0:Y:S02]  /*20120*/  S2R R4, SR_LTMASK ;  /* 0x0000000000047919 */ /* 0x000e240000003900 */
[----:B0-----:R-:W-:-:S04]  /*20130*/  LOP3.LUT R4, R4, UR4, RZ, 0xc0, !PT ;  /* 0x0000000404047c12 */ /* 0x001fc8000f8ec0ff */
[----:B------:R-:W0:Y:S01]  /*20140*/  POPC R7, R4 ;  /* 0x0000000400077309 */ /* 0x000e220000000000 */
[----:B---3--:R-:W0:Y:S02]  /*20150*/  SHFL.IDX PT, R0, R3, R0, 0x1f ;  /* 0x00001f0003007589 */ /* 0x008e2400000e0000 */
[----:B0-----:R-:W-:Y:S01]  /*20160*/  IADD3 R24, R0, UR37, R7 ;  /* 0x0000002500187c10 */ /* 0x001fe2000fffe007 */
[----:B------:R-:W-:Y:S06]  /*20170*/  BRA `(.L_x_11695) ;  /* 0x0000003000b47947 */ /* 0x000fec0003800000 */
.L_x_11694:
        /* <DEDUP_REMOVED lines=15> */
[----:B--2---:R-:W-:Y:S02]  /*20270*/  IMAD.MOV.U32 R8, RZ, RZ, 0x70 ;  /* 0x00000070ff087424 */ /* 0x004fe400078e00ff */
[----:B-1----:R-:W-:Y:S02]  /*20280*/  IMAD.MOV.U32 R12, RZ, RZ, 0x1 ;  /* 0x00000001ff0c7424 */ /* 0x002fe400078e00ff */
[----:B------:R-:W-:-:S07]  /*20290*/  IMAD.MOV.U32 R13, RZ, RZ, RZ ;  /* 0x000000ffff0d7224 */ /* 0x000fce00078e00ff */
[----:B------:R-:W-:-:S07]  /*202a0*/  LEPC R20, `(.L_x_11697) ;  /* 0x000000001014794e */ /* 0x000fce0000000000 */
[----:B0-----:R-:W-:Y:S05]  /*202b0*/  CALL.ABS.NOINC R2 ;  /* 0x0000000002007343 */ /* 0x001fea0003c00000 */
.L_x_11697:
[----:B------:R-:W-:Y:S05]  /*202c0*/  BSYNC B6 ;  /* 0x0000000000067941 */ /* 0x000fea0003800000 */
.L_x_11696:
        /* <DEDUP_REMOVED lines=9> */
[----:B------:R-:W-:Y:S02]  /*20360*/  IMAD.U32 R4, RZ, RZ, UR6 ;  /* 0x00000006ff047e24 */ /* 0x000fe4000f8e00ff */
[----:B------:R-:W-:Y:S02]  /*20370*/  IMAD.U32 R5, RZ, RZ, UR7 ;  /* 0x00000007ff057e24 */ /* 0x000fe4000f8e00ff */
[----:B------:R-:W-:Y:S02]  /*20380*/  IMAD.U32 R6, RZ, RZ, UR8 ;  /* 0x00000008ff067e24 */ /* 0x000fe4000f8e00ff */
[----:B------:R-:W-:-:S02]  /*20390*/  IMAD.U32 R7, RZ, RZ, UR9 ;  /* 0x00000009ff077e24 */ /* 0x000fc4000f8e00ff */
[----:B------:R-:W-:Y:S02]  /*203a0*/  IMAD.U32 R10, RZ, RZ, UR4 ;  /* 0x00000004ff0a7e24 */ /* 0x000fe4000f8e00ff */
[----:B------:R-:W-:Y:S02]  /*203b0*/  IMAD.U32 R11, RZ, RZ, UR5 ;  /* 0x00000005ff0b7e24 */ /* 0x000fe4000f8e00ff */
[----:B--2---:R-:W-:Y:S02]  /*203c0*/  IMAD.MOV.U32 R8, RZ, RZ, 0x70 ;  /* 0x00000070ff087424 */ /* 0x004fe400078e00ff */
[----:B-1----:R-:W-:Y:S02]  /*203d0*/  IMAD.MOV.U32 R12, RZ, RZ, 0x1 ;  /* 0x00000001ff0c7424 */ /* 0x002fe400078e00ff */
[----:B0-----:R-:W-:-:S07]  /*203e0*/  IMAD.MOV.U32 R13, RZ, RZ, RZ ;  /* 0x000000ffff0d7224 */ /* 0x001fce00078e00ff */
[----:B------:R-:W-:-:S07]  /*203f0*/  LEPC R20, `(.L_x_11700) ;  /* 0x000000001014794e */ /* 0x000fce0000000000 */
[----:B---3--:R-:W-:Y:S05]  /*20400*/  CALL.ABS.NOINC R2 ;  /* 0x0000000002007343 */ /* 0x008fea0003c00000 */
.L_x_11700:
        /* <DEDUP_REMOVED lines=15> */
.L_x_11699:
[----:B------:R-:W-:Y:S05]  /*20500*/  BSYNC B6 ;  /* 0x0000000000067941 */ /* 0x000fea0003800000 */
.L_x_11698:
[----:B------:R-:W-:Y:S01]  /*20510*/  ULDC.64 UR4, c[0x0][0x9f8] ;  /* 0x00027e0000047ab9 */ /* 0x000fe20000000a00 */
[----:B------:R-:W3:Y:S01]  /*20520*/  LDL R20, [R1+0x18] ;  /* 0x0000180001147983 */ /* 0x000ee20000100800 */
[----:B------:R-:W-:-:S03]  /*20530*/  ISETP.NE.U32.AND P0, PT, RZ, UR4, PT ;  /* 0x00000004ff007c0c */ /* 0x000fc6000bf05070 */
[----:B------:R-:W4:Y:S01]  /*20540*/  LDL R19, [R1+0x28] ;  /* 0x0000280001137983 */ /* 0x000f220000100800 */
[----:B------:R-:W-:Y:S01]  /*20550*/  ISETP.NE.AND.EX P0, PT, RZ, UR5, PT, P0 ;  /* 0x00000005ff007c0c */ /* 0x000fe2000bf05300 */
[----:B------:R-:W-:Y:S01]  /*20560*/  IMAD.MOV.U32 R9, RZ, RZ, R27 ;  /* 0x000000ffff097224 */ /* 0x000fe200078e001b */
[----:B------:R-:W0:Y:S01]  /*20570*/  LDC R5, c[0x0][0x430] ;  /* 0x00010c00ff057b82 */ /* 0x000e220000000800 */
[----:B------:R-:W1:Y:S01]  /*20580*/  S2R R22, SR_TID.X ;  /* 0x0000000000167919 */ /* 0x000e620000002100 */
[----:B------:R-:W2:Y:S01]  /*20590*/  S2R R21, SR_TID.X ;  /* 0x0000000000157919 */ /* 0x000ea20000002100 */
[----:B------:R-:W-:Y:S01]  /*205a0*/  VIADD R23, R23, 0xffffffff ;  /* 0xffffffff17177836 */ /* 0x000fe20000000000 */
[----:B------:R-:W-:-:S07]  /*205b0*/  ULDC UR4, c[0x0][0x2f4] ;  /* 0x0000bd0000047ab9 */ /* 0x000fce0000000800 */
[----:B------:R-:W1:Y:S02]  /*205c0*/  @P0 LDC.64 R2, c[0x0][0x9f8] ;  /* 0x00027e00ff020b82 */ /* 0x000e640000000a00 */
[----:B-1----:R-:W-:-:S05]  /*205d0*/  @P0 IMAD.WIDE R2, R27, 0x4, R2 ;  /* 0x000000041b020825 */ /* 0x002fca00078e0202 */
[----:B------:R1:W4:Y:S01]  /*205e0*/  @P0 LDG.E R9, desc[UR52][R2.64] ;  /* 0x0000003402090981 */ /* 0x000322000c1e1900 */
[----:B0-----:R-:W-:Y:S01]  /*205f0*/  ISETP.NE.AND P1, PT, R5, 0x1, PT ;  /* 0x000000010500780c */ /* 0x001fe20003f25270 */
[----:B------:R-:W-:Y:S01]  /*20600*/  IMAD.SHL.U32 R22, R22, 0x20, RZ ;  /* 0x0000002016167824 */ /* 0x000fe200078e00ff */
[----:B--2---:R-:W-:Y:S01]  /*20610*/  LOP3.LUT R21, R21, 0x7f, RZ, 0xc0, !PT ;  /* 0x0000007f15157812 */ /* 0x004fe200078ec0ff */
[----:B------:R-:W-:-:S03]  /*20620*/  IMAD.SHL.U32 R8, R23, 0x80, RZ ;  /* 0x0000008017087824 */ /* 0x000fc600078e00ff */
[----:B------:R-:W-:Y:S02]  /*20630*/  SHF.R.U32.HI R21, RZ, 0x2, R21 ;  /* 0x00000002ff157819 */ /* 0x000fe40000011615 */
[----:B------:R-:W-:-:S04]  /*20640*/  LOP3.LUT R22, R22, 0x60, RZ, 0xc0, !PT ;  /* 0x0000006016167812 */ /* 0x000fc800078ec0ff */
[----:B------:R-:W-:Y:S01]  /*20650*/  LOP3.LUT R0, R8, R21, R22, 0xfe, !PT ;  /* 0x0000001508007212 */ /* 0x000fe200078efe16 */
[----:B-1----:R-:W0:Y:S08]  /*20660*/  @P1 LDC R3, c[0x0][0x434] ;  /* 0x00010d00ff031b82 */ /* 0x002e300000000800 */
[----:B------:R-:W1:Y:S01]  /*20670*/  @P1 LDC R2, c[0x0][0x438] ;  /* 0x00010e00ff021b82 */ /* 0x000e620000000800 */
[----:B------:R-:W-:Y:S01]  /*20680*/  LOP3.LUT R16, R16, 0xfffffff7, RZ, 0xc0, !PT ;  /* 0xfffffff710107812 */ /* 0x000fe200078ec0ff */
[----:B------:R-:W-:Y:S01]  /*20690*/  UMOV UR5, 0xffffffff ;  /* 0xffffffff00057882 */ /* 0x000fe20000000000 */
[C---:B---3--:R-:W-:Y:S01]  /*206a0*/  ISETP.GE.AND P0, PT, R0.reuse, R20, PT ;  /* 0x000000140000720c */ /* 0x048fe20003f06270 */
[----:B----4-:R-:W-:-:S04]  /*206b0*/  IMAD.IADD R0, R0, 0x1, R19 ;  /* 0x0000000100007824 */ /* 0x010fc800078e0213 */
[----:B0-----:R-:W-:-:S04]  /*206c0*/  @P1 IMAD.HI.U32 R3, R0, R3, RZ ;  /* 0x0000000300031227 */ /* 0x001fc800078e00ff */
[----:B------:R-:W-:Y:S01]  /*206d0*/  IMAD.MOV.U32 R6, RZ, RZ, R0 ;  /* 0x000000ffff067224 */ /* 0x000fe200078e0000 */
[----:B-1----:R-:W-:-:S03]  /*206e0*/  @P1 SHF.R.U32.HI R6, RZ, R2, R3 ;  /* 0x00000002ff061219 */ /* 0x002fc60000011603 */
[----:B------:R-:W0:Y:S01]  /*206f0*/  @!P0 LDC.64 R2, c[0x0][0x428] ;  /* 0x00010a00ff028b82 */ /* 0x000e220000000a00 */
[--C-:B------:R-:W-:Y:S01]  /*20700*/  @!P0 SHF.R.S32.HI R7, RZ, 0x1f, R6.reuse ;  /* 0x0000001fff078819 */ /* 0x100fe20000011406 */
[----:B------:R-:W-:-:S04]  /*20710*/  IMAD.MOV R4, RZ, RZ, -R6 ;  /* 0x000000ffff047224 */ /* 0x000fc800078e0a06 */
[----:B------:R-:W-:Y:S01]  /*20720*/  IMAD R4, R5, R4, R0 ;  /* 0x0000000405047224 */ /* 0x000fe200078e0200 */
[----:B------:R-:W-:Y:S01]  /*20730*/  SHF.R.S32.HI R10, RZ, 0x1f, R9 ;  /* 0x0000001fff0a7819 */ /* 0x000fe20000011409 */
[----:B------:R1:W-:Y:S01]  /*20740*/  STL [R1+0xc], R9 ;  /* 0x00000c0901007387 */ /* 0x0003e20000100800 */
[----:B0-----:R-:W-:-:S03]  /*20750*/  @!P0 IMAD.WIDE.U32 R6, R9, R2, R6 ;  /* 0x0000000209068225 */ /* 0x001fc600078e0006 */
[----:B------:R0:W-:Y:S01]  /*20760*/  STL [R1+0x2c], R10 ;  /* 0x00002c0a01007387 */ /* 0x0001e20000100800 */
[----:B------:R-:W-:-:S04]  /*20770*/  @!P0 IMAD R0, R10, R2, RZ ;  /* 0x000000020a008224 */ /* 0x000fc800078e02ff */
[----:B------:R-:W-:Y:S02]  /*20780*/  @!P0 IMAD R0, R9, R3, R0 ;  /* 0x0000000309008224 */ /* 0x000fe400078e0200 */
[----:B-1----:R-:W1:Y:S01]  /*20790*/  S2R R9, SR_TID.X ;  /* 0x0000000000097919 */ /* 0x002e620000002100 */
[----:B------:R-:W2:Y:S01]  /*207a0*/  @!P0 LDC.64 R2, c[0x0][0x418] ;  /* 0x00010600ff028b82 */ /* 0x000ea20000000a00 */
[----:B------:R-:W-:Y:S02]  /*207b0*/  @!P0 IMAD.IADD R0, R7, 0x1, R0 ;  /* 0x0000000107008824 */ /* 0x000fe400078e0200 */
[----:B------:R-:W-:-:S05]  /*207c0*/  IMAD.U32 R5, RZ, RZ, UR38 ;  /* 0x00000026ff057e24 */ /* 0x000fca000f8e00ff */
[----:B------:R-:W-:Y:S02]  /*207d0*/  ISETP.NE.AND P2, PT, R5, 0x3, PT ;  /* 0x000000030500780c */ /* 0x000fe40003f45270 */
[----:B--2---:R-:W-:-:S04]  /*207e0*/  @!P0 LEA R2, P1, R6, R2, 0x2 ;  /* 0x0000000206028211 */ /* 0x004fc800078210ff */
[----:B------:R-:W-:Y:S01]  /*207f0*/  @!P0 LEA.HI.X R3, R6, R3, R0, 0x2, P1 ;  /* 0x0000000306038211 */ /* 0x000fe200008f1400 */
[----:B------:R-:W-:Y:S02]  /*20800*/  IMAD.MOV.U32 R0, RZ, RZ, RZ ;  /* 0x000000ffff007224 */ /* 0x000fe400078e00ff */
[----:B-1----:R-:W-:-:S04]  /*20810*/  IMAD.SHL.U32 R9, R9, 0x8, RZ ;  /* 0x0000000809097824 */ /* 0x002fc800078e00ff */
[----:B------:R1:W5:Y:S01]  /*20820*/  @!P0 LDG.E R0, desc[UR52][R2.64] ;  /* 0x0000003402008981 */ /* 0x000362000c1e1900 */
[----:B------:R-:W-:Y:S02]  /*20830*/  LOP3.LUT R9, R9, 0x18, RZ, 0xc0, !PT ;  /* 0x0000001809097812 */ /* 0x000fe400078ec0ff */
[----:B------:R-:W-:Y:S02]  /*20840*/  @P2 LOP3.LUT R16, R16, 0x8, RZ, 0xfc, !PT ;  /* 0x0000000810102812 */ /* 0x000fe400078efcff */
[C---:B------:R-:W-:Y:S02]  /*20850*/  ISETP.GE.AND P0, PT, R9.reuse, UR4, PT ;  /* 0x0000000409007c0c */ /* 0x040fe4000bf06270 */
[C---:B0-----:R-:W-:Y:S02]  /*20860*/  LOP3.LUT R10, R9.reuse, 0x20, RZ, 0xfc, !PT ;  /* 0x00000020090a7812 */ /* 0x041fe400078efcff */
[----:B------:R-:W-:Y:S02]  /*20870*/  LOP3.LUT R16, R16, 0xfffffffb, RZ, 0xc0, !PT ;  /* 0xfffffffb10107812 */ /* 0x000fe400078ec0ff */
[----:B------:R-:W-:-:S02]  /*20880*/  LOP3.LUT R9, R9, 0x40, RZ, 0xfc, !PT ;  /* 0x0000004009097812 */ /* 0x000fc400078efcff */
[----:B------:R-:W-:-:S05]  /*20890*/  ISETP.GE.AND P1, PT, R10, UR4, PT ;  /* 0x000000040a007c0c */ /* 0x000fca000bf26270 */
[----:B------:R-:W-:Y:S02]  /*208a0*/  @P0 LOP3.LUT R16, R16, 0x4, RZ, 0xfc, !PT ;  /* 0x0000000410100812 */ /* 0x000fe400078efcff */
[----:B------:R-:W-:Y:S02]  /*208b0*/  ISETP.GE.AND P0, PT, R9, UR4, PT ;  /* 0x0000000409007c0c */ /* 0x000fe4000bf06270 */
[----:B------:R-:W-:-:S04]  /*208c0*/  LOP3.LUT R16, R16, 0xfffffffe, RZ, 0xc0, !PT ;  /* 0xfffffffe10107812 */ /* 0x000fc800078ec0ff */
[----:B------:R-:W-:-:S04]  /*208d0*/  LOP3.LUT R16, R16, 0xfffffffd, RZ, 0xc0, !PT ;  /* 0xfffffffd10107812 */ /* 0x000fc800078ec0ff */
[----:B------:R-:W-:-:S04]  /*208e0*/  @P1 LOP3.LUT R16, R16, 0x2, RZ, 0xfc, !PT ;  /* 0x0000000210101812 */ /* 0x000fc800078efcff */
[----:B------:R-:W-:Y:S01]  /*208f0*/  @P0 LOP3.LUT R16, R16, 0x1, RZ, 0xfc, !PT ;  /* 0x0000000110100812 */ /* 0x000fe200078efcff */
[----:B-1----:R-:W-:Y:S06]  /*20900*/  BRA.DIV UR5, `(.L_x_11701) ;  /* 0x0000005605007947 */ /* 0x002fec000b800000 */
.L_x_11828:
[----:B------:R-:W-:Y:S05]  /*20910*/  @!P2 BRA `(.L_x_11702) ;  /* 0x000000000004a947 */ /* 0x000fea0003800000 */
[----:B------:R-:W-:Y:S01]  /*20920*/  BPT.TRAP 0x1 ;  /* 0x000000040000795c */ /* 0x000fe20000300000 */
.L_x_11702:
[----:B------:R-:W2:Y:S01]  /*20930*/  LDL R9, [R1] ;  /* 0x0000000001097983 */ /* 0x000ea20000100800 */
        /* <DEDUP_REMOVED lines=17> */
[----:B------:R-:W-:-:S04]  /*20a50*/  LEA R19, P0, R2, UR6, 0x1 ;  /* 0x0000000602137c11 */ /* 0x000fc8000f8008ff */
[----:B------:R-:W-:Y:S01]  /*20a60*/  LEA.HI.X R22, R2, UR7, R22, 0x1, P0 ;  /* 0x0000000702167c11 */ /* 0x000fe200080f0c16 */
[----:B------:R-:W-:Y:S01]  /*20a70*/  IMAD R2, R28, 0x8, R18 ;  /* 0x000000081c027824 */ /* 0x000fe200078e0212 */
[----:B--2---:R-:W-:-:S06]  /*20a80*/  SHF.L.U32 R3, R9, 0x1f, RZ ;  /* 0x0000001f09037819 */ /* 0x004fcc00000006ff */
[----:B------:R-:W0:Y:S02]  /*20a90*/  SYNCS.PHASECHK.TRANS64.TRYWAIT P0, [R2+URZ+0x2d840], R3 ;  /* 0x02d84003020075a7 */ /* 0x000e24000800017f */
[----:B0-----:R-:W-:Y:S05]  /*20aa0*/  @!P0 BRA `(.L_x_11704) ;  /* 0x0000005000cc8947 */ /* 0x001fea0003800000 */
.L_x_11829:
[----:B------:R-:W-:Y:S05]  /*20ab0*/  BSYNC B0 ;  /* 0x0000000000007941 */ /* 0x000fea0003800000 */
.L_x_11703:
[----:B------:R-:W2:Y:S01]  /*20ac0*/  LDL R12, [R1+0x18] ;  /* 0x00001800010c7983 */ /* 0x000ea20000100800 */
[----:B------:R-:W-:Y:S01]  /*20ad0*/  ULDC.64 UR4, c[0x0][0x300] ;  /* 0x0000c00000047ab9 */ /* 0x000fe20000000a00 */
[----:B------:R-:W-:Y:S02]  /*20ae0*/  ULDC.64 UR6, c[0x0][0x2e8] ;  /* 0x0000ba0000067ab9 */ /* 0x000fe40000000a00 */
[----:B------:R-:W3:Y:S01]  /*20af0*/  LDL R10, [R1+0x10] ;  /* 0x00001000010a7983 */ /* 0x000ee20000100800 */
[----:B------:R-:W-:Y:S01]  /*20b00*/  IMAD R5, R5, UR4, RZ ;  /* 0x0000000405057c24 */ /* 0x000fe2000f8e02ff */
[----:B------:R-:W-:Y:S01]  /*20b10*/  LOP3.LUT P4, RZ, R16, 0x4, RZ, 0xc0, !PT ;  /* 0x0000000410ff7812 */ /* 0x000fe2000788c0ff */
[----:B------:R-:W1:Y:S02]  /*20b20*/  S2R R7, SR_TID.X ;  /* 0x0000000000077919 */ /* 0x000e640000002100 */
[----:B0-----:R-:W-:Y:S01]  /*20b30*/  IMAD R3, R4, UR5, R5 ;  /* 0x0000000504037c24 */ /* 0x001fe2000f8e0205 */
        /* <DEDUP_REMOVED lines=9> */
[----:B------:R-:W-:Y:S02]  /*20bd0*/  IMAD.IADD R5, R5, 0x1, R0 ;  /* 0x0000000105057824 */ /* 0x000fe400078e0200 */
[----:B------:R-:W-:Y:S01]  /*20be0*/  IMAD.WIDE.U32 R4, R17, UR4, R4 ;  /* 0x0000000411047c25 */ /* 0x000fe2000f8e0004 */
[----:B------:R-:W-:Y:S02]  /*20bf0*/  UMOV UR4, 0xffffffff ;  /* 0xffffffff00047882 */ /* 0x000fe40000000000 */
[----:B------:R-:W-:Y:S02]  /*20c00*/  LEA R0, P0, R4, UR6, 0x1 ;  /* 0x0000000604007c11 */ /* 0x000fe4000f8008ff */
[----:B-1----:R-:W-:Y:S01]  /*20c10*/  LOP3.LUT R9, R7, 0x7f, RZ, 0xc0, !PT ;  /* 0x0000007f07097812 */ /* 0x002fe200078ec0ff */
[----:B------:R-:W-:-:S03]  /*20c20*/  IMAD R7, R17, UR5, R5 ;  /* 0x0000000511077c24 */ /* 0x000fc6000f8e0205 */
[----:B------:R-:W-:Y:S02]  /*20c30*/  SHF.R.U32.HI R11, RZ, 0x2, R9 ;  /* 0x00000002ff0b7819 */ /* 0x000fe40000011609 */
[----:B------:R-:W0:Y:S01]  /*20c40*/  S2R R9, SR_TID.X ;  /* 0x0000000000097919 */ /* 0x000e220000002100 */
[----:B------:R-:W-:Y:S01]  /*20c50*/  LEA.HI.X R7, R4, UR7, R7, 0x1, P0 ;  /* 0x0000000704077c11 */ /* 0x000fe200080f0c07 */
[----:B0-----:R-:W-:-:S05]  /*20c60*/  IMAD.SHL.U32 R9, R9, 0x8, RZ ;  /* 0x0000000809097824 */ /* 0x001fca00078e00ff */
[----:B------:R-:W-:Y:S02]  /*20c70*/  LOP3.LUT R9, R9, 0x18, RZ, 0xc0, !PT ;  /* 0x0000001809097812 */ /* 0x000fe400078ec0ff */
[----:B--2---:R-:W-:-:S04]  /*20c80*/  IADD3 R3, -R11, R12, -R8 ;  /* 0x0000000c0b037210 */ /* 0x004fc80007ffe908 */
[----:B------:R-:W-:Y:S01]  /*20c90*/  ISETP.GE.AND P0, PT, R3, 0x1, PT ;  /* 0x000000010300780c */ /* 0x000fe20003f06270 */
[----:B---3--:R-:W-:Y:S01]  /*20ca0*/  IMAD R8, R28, 0x3000, R10 ;  /* 0x000030001c087824 */ /* 0x008fe200078e020a */
[----:B------:R-:W-:Y:S11]  /*20cb0*/  BRA.DIV UR4, `(.L_x_11705) ;  /* 0x00000052045c7947 */ /* 0x000ff6000b800000 */
        /* <DEDUP_REMOVED lines=38> */
.L_x_11839:
        /* <DEDUP_REMOVED lines=12> */
.L_x_11706:
        /* <DEDUP_REMOVED lines=11> */
.L_x_11707:
[----:B------:R1:W5:Y:S01]  /*21090*/  LDL.LU R3, [R1+0x34] ;  /* 0x0000340001037983 */ /* 0x0003620000300800 */
        /* <DEDUP_REMOVED lines=9> */
[----:B------:R-:W-:-:S04]  /*21130*/  ISETP.NE.AND.EX P0, PT, RZ, UR7, PT, P0 ;  /* 0x00000007ff007c0c */ /* 0x000fc8000bf05300 */
[----:B------:R-:W-:Y:S02]  /*21140*/  SEL R26, R27, RZ, !P0 ;  /* 0x000000ff1b1a7207 */ /* 0x000fe40004000000 */
[----:B-1---5:R-:W-:Y:S01]  /*21150*/  SHF.R.S32.HI R2, RZ, 0x1f, R3 ;  /* 0x0000001fff027819 */ /* 0x022fe20000011403 */
[----:B0-----:R-:W-:-:S04]  /*21160*/  IMAD.WIDE.U32 R4, R3, UR4, RZ ;  /* 0x0000000403047c25 */ /* 0x001fc8000f8e00ff */
[----:B------:R-:W-:Y:S01]  /*21170*/  IMAD R2, R2, UR4, RZ ;  /* 0x0000000402027c24 */ /* 0x000fe2000f8e02ff */
[----:B------:R0:W-:Y:S03]  /*21180*/  STL.64 [R1+0x38], R4 ;  /* 0x0000380401007387 */ /* 0x0001e60000100a00 */
[----:B------:R-:W-:Y:S01]  /*21190*/  IMAD R0, R3, UR5, R2 ;  /* 0x0000000503007c24 */ /* 0x000fe2000f8e0202 */
[----:B------:R-:W-:-:S03]  /*211a0*/  SHF.R.S32.HI R2, RZ, 0x1f, R27 ;  /* 0x0000001fff027819 */ /* 0x000fc6000001141b */
[----:B------:R-:W-:Y:S01]  /*211b0*/  IMAD.IADD R3, R5, 0x1, R0 ;  /* 0x0000000105037824 */ /* 0x000fe200078e0200 */
[----:B------:R-:W-:-:S04]  /*211c0*/  SEL R0, R2, RZ, !P0 ;  /* 0x000000ff02007207 */ /* 0x000fc80004000000 */
[----:B------:R0:W-:Y:S04]  /*211d0*/  STL [R1+0x34], R3 ;  /* 0x0000340301007387 */ /* 0x0001e80000100800 */
[----:B------:R0:W-:Y:S01]  /*211e0*/  STL [R1+0x44], R0 ;  /* 0x0000440001007387 */ /* 0x0001e20000100800 */
        /* <DEDUP_REMOVED lines=17> */
.L_x_11709:
[----:B------:R-:W-:Y:S05]  /*21300*/  BSYNC B6 ;  /* 0x0000000000067941 */ /* 0x000fea0003800000 */
.L_x_11708:
[----:B------:R-:W2:Y:S01]  /*21310*/  LDL.LU R2, [R1+0x34] ;  /* 0x0000340001027983 */ /* 0x000ea20000300800 */
[----:B------:R-:W1:Y:S01]  /*21320*/  LDC R9, c[0x0][0x448] ;  /* 0x00011200ff097b82 */ /* 0x000e620000000800 */
[----:B------:R-:W-:Y:S01]  /*21330*/  ULDC.64 UR4, c[0x0][0x2d8] ;  /* 0x0000b60000047ab9 */ /* 0x000fe20000000a00 */
[----:B------:R-:W-:Y:S01]  /*21340*/  ULDC.64 UR6, c[0x0][0x2e0] ;  /* 0x0000b80000067ab9 */ /* 0x000fe20000000a00 */
[----:B------:R-:W3:Y:S01]  /*21350*/  LDL.LU.64 R20, [R1+0x38] ;  /* 0x0000380001147983 */ /* 0x000ee20000300a00 */
[----:B------:R-:W-:-:S03]  /*21360*/  ULDC.64 UR8, c[0x0][0x280] ;  /* 0x0000a00000087ab9 */ /* 0x000fc60000000a00 */
[----:B0-----:R-:W4:Y:S01]  /*21370*/  LDL.LU R0, [R1+0x44] ;  /* 0x0000440001007983 */ /* 0x001f220000300800 */
[----:B-1----:R-:W-:-:S13]  /*21380*/  ISETP.NE.AND P1, PT, R9, 0x1, PT ;  /* 0x000000010900780c */ /* 0x002fda0003f25270 */
[----:B------:R-:W0:Y:S08]  /*21390*/  @P1 LDC R5, c[0x0][0x44c] ;  /* 0x00011300ff051b82 */ /* 0x000e300000000800 */
[----:B------:R-:W1:Y:S08]  /*213a0*/  @P1 LDC R6, c[0x0][0x450] ;  /* 0x00011400ff061b82 */ /* 0x000e700000000800 */
[----:B------:R-:W1:Y:S01]  /*213b0*/  @P1 LDC R8, c[0x0][0x450] ;  /* 0x00011400ff081b82 */ /* 0x000e620000000800 */
[----:B--2---:R-:W-:-:S02]  /*213c0*/  IMAD.MOV.U32 R3, RZ, RZ, R2 ;  /* 0x000000ffff037224 */ /* 0x004fc400078e0002 */
        /* <DEDUP_REMOVED lines=17> */
[----:B------:R-:W-:-:S04]  /*214e0*/  IMAD.IADD R0, R20, 0x1, R25 ;  /* 0x0000000114007824 */ /* 0x000fc800078e0219 */
        /* <DEDUP_REMOVED lines=16> */
[----:B------:R-:W-:Y:S01]  /*215f0*/  IMAD.IADD R6, R5, 0x1, R6 ;  /* 0x0000000105067824 */ /* 0x000fe200078e0206 */
        /* <DEDUP_REMOVED lines=13> */
[----:B------:R-:W-:-:S04]  /*216d0*/  IMAD R6, R6, UR5, R7 ;  /* 0x0000000506067c24 */ /* 0x000fc8000f8e0207 */
[----:B------:R-:W-:Y:S01]  /*216e0*/  IMAD.IADD R3, R3, 0x1, R6 ;  /* 0x0000000103037824 */ /* 0x000fe200078e0206 */
[----:B------:R-:W-:-:S05]  /*216f0*/  SHF.R.S32.HI R6, RZ, 0x1f, R0 ;  /* 0x0000001fff067819 */ /* 0x000fca0000011400 */
[----:B------:R-:W-:Y:S02]  /*21700*/  IMAD R6, R6, UR6, RZ ;  /* 0x0000000606067c24 */ /* 0x000fe4000f8e02ff */
[----:B------:R-:W-:-:S04]  /*21710*/  IMAD.WIDE.U32 R2, R0, UR6, R2 ;  /* 0x0000000600027c25 */ /* 0x000fc8000f8e0002 */
[C---:B0-----:R-:W-:Y:S02]  /*21720*/  IMAD.SHL.U32 R11, R13.reuse, 0x8, RZ ;  /* 0x000000080d0b7824 */ /* 0x041fe400078e00ff */
[----:B------:R-:W-:Y:S02]  /*21730*/  IMAD R6, R0, UR7, R6 ;  /* 0x0000000700067c24 */ /* 0x000fe4000f8e0206 */
[----:B------:R-:W-:Y:S01]  /*21740*/  IMAD.SHL.U32 R10, R13, 0x8, RZ ;  /* 0x000000080d0a7824 */ /* 0x000fe200078e00ff */
[----:B------:R-:W-:Y:S01]  /*21750*/  LOP3.LUT R11, R11, 0x18, RZ, 0xc0, !PT ;  /* 0x000000180b0b7812 */ /* 0x000fe200078ec0ff */
[----:B------:R-:W-:Y:S01]  /*21760*/  IMAD.IADD R6, R3, 0x1, R6 ;  /* 0x0000000103067824 */ /* 0x000fe200078e0206 */
[----:B------:R-:W-:Y:S02]  /*21770*/  LEA R7, P0, R2, UR8, 0x1 ;  /* 0x0000000802077c11 */ /* 0x000fe4000f8008ff */
[----:B------:R-:W-:Y:S02]  /*21780*/  LOP3.LUT R12, R11, 0x20, RZ, 0xfc, !PT ;  /* 0x000000200b0c7812 */ /* 0x000fe400078efcff */
[----:B------:R-:W-:-:S02]  /*21790*/  LOP3.LUT R10, R10, 0x18, RZ, 0xc0, !PT ;  /* 0x000000180a0a7812 */ /* 0x000fc400078ec0ff */
[----:B------:R-:W-:Y:S01]  /*217a0*/  LOP3.LUT R11, R11, 0x40, RZ, 0xfc, !PT ;  /* 0x000000400b0b7812 */ /* 0x000fe200078efcff */
[----:B------:R-:W-:Y:S01]  /*217b0*/  UMOV UR5, 0xffffffff ;  /* 0xffffffff00057882 */ /* 0x000fe20000000000 */
[----:B------:R-:W-:Y:S02]  /*217c0*/  LEA.HI.X R6, R2, UR9, R6, 0x1, P0 ;  /* 0x0000000902067c11 */ /* 0x000fe400080f0c06 */
[----:B------:R-:W-:Y:S02]  /*217d0*/  LOP3.LUT R20, R13, 0x7f, RZ, 0xc0, !PT ;  /* 0x0000007f0d147812 */ /* 0x000fe400078ec0ff */
[----:B------:R-:W-:Y:S02]  /*217e0*/  ISETP.GE.AND P0, PT, R10, UR4, PT ;  /* 0x000000040a007c0c */ /* 0x000fe4000bf06270 */
[----:B------:R-:W-:Y:S02]  /*217f0*/  ISETP.GE.AND P1, PT, R12, UR4, PT ;  /* 0x000000040c007c0c */ /* 0x000fe4000bf26270 */
[----:B------:R-:W-:-:S02]  /*21800*/  ISETP.GE.AND P2, PT, R11, UR4, PT ;  /* 0x000000040b007c0c */ /* 0x000fc4000bf46270 */
[----:B------:R-:W-:Y:S01]  /*21810*/  SHF.R.U32.HI R20, RZ, 0x2, R20 ;  /* 0x00000002ff147819 */ /* 0x000fe20000011614 */
[----:B--2---:R-:W-:Y:S10]  /*21820*/  BRA.DIV UR5, `(.L_x_11710) ;  /* 0x0000004a05e87947 */ /* 0x004ff4000b800000 */
[----:B------:R-:W0:Y:S01]  /*21830*/  SHFL.IDX PT, R3, R5, RZ, 0x1c1f ;  /* 0x001c1fff05037589 */ /* 0x000e2200000e0000 */
[----:B-----5:R-:W-:Y:S02]  /*21840*/  IMAD R0, R21, R9, RZ ;  /* 0x0000000915007224 */ /* 0x020fe400078e02ff */
[----:B------:R-:W-:Y:S01]  /*21850*/  IMAD.IADD R25, R20, 0x1, R25 ;  /* 0x0000000114197824 */ /* 0x000fe200078e0219 */
        /* <DEDUP_REMOVED lines=58> */
.L_x_11852:
[----:B------:R-:W-:-:S05]  /*21c00*/  VIADD R25, R25, 0xa0 ;  /* 0x000000a019197836 */ /* 0x000fca0000000000 */
[----:B------:R-:W-:-:S13]  /*21c10*/  ISETP.GE.AND P3, PT, R25, R0, PT ;  /* 0x000000001900720c */ /* 0x000fda0003f66270 */
[----:B-1----:R-:W-:-:S05]  /*21c20*/  @!P3 LEA R2, P4, R10, R2, 0x1 ;  /* 0x000000020a02b211 */ /* 0x002fca00078808ff */
[----:B------:R-:W-:-:S05]  /*21c30*/  @!P3 IMAD.X R3, RZ, RZ, R6, P4 ;  /* 0x000000ffff03b224 */ /* 0x000fca00020e0606 */
        /* <DEDUP_REMOVED lines=8> */
.L_x_11711:
        /* <DEDUP_REMOVED lines=18> */
.L_x_11853:
[----:B------:R-:W-:Y:S05]  /*21de0*/  BSYNC B0 ;  /* 0x0000000000007941 */ /* 0x000fea0003800000 */
.L_x_11712:
        /* <DEDUP_REMOVED lines=8> */
[----:B------:R-:W-:Y:S01]  /*21e70*/  IMAD.MOV.U32 R10, RZ, RZ, R28 ;  /* 0x000000ffff0a7224 */ /* 0x000fe200078e001c */
[----:B------:R2:W5:Y:S04]  /*21e80*/  LDL.LU R20, [R1] ;  /* 0x0000000001147983 */ /* 0x0005680000300800 */
[----:B------:R2:W-:Y:S01]  /*21e90*/  STL [R1+0x8], R23 ;  /* 0x0000081701007387 */ /* 0x0005e20000100800 */
[----:B-1----:R-:W-:-:S05]  /*21ea0*/  IMAD.SHL.U32 R4, R2, 0x8, RZ ;  /* 0x0000000802047824 */ /* 0x002fca00078e00ff */
[----:B------:R-:W-:-:S04]  /*21eb0*/  LOP3.LUT R4, R4, 0x18, RZ, 0xc0, !PT ;  /* 0x0000001804047812 */ /* 0x000fc800078ec0ff */
[C---:B------:R-:W-:Y:S02]  /*21ec0*/  LOP3.LUT R3, R4.reuse, 0x20, RZ, 0xfc, !PT ;  /* 0x0000002004037812 */ /* 0x040fe400078efcff */
[C---:B------:R-:W-:Y:S02]  /*21ed0*/  LOP3.LUT R2, R4.reuse, 0x40, RZ, 0xfc, !PT ;  /* 0x0000004004027812 */ /* 0x040fe400078efcff */
[----:B------:R-:W-:Y:S02]  /*21ee0*/  ISETP.GE.AND P3, PT, R4, UR4, PT ;  /* 0x0000000404007c0c */ /* 0x000fe4000bf66270 */
[----:B------:R-:W-:Y:S02]  /*21ef0*/  ISETP.GE.AND P2, PT, R3, UR4, PT ;  /* 0x0000000403007c0c */ /* 0x000fe4000bf46270 */
[----:B--2---:R-:W-:-:S13]  /*21f00*/  ISETP.GE.AND P1, PT, R2, UR4, PT ;  /* 0x0000000402007c0c */ /* 0x004fda000bf26270 */
.L_x_11728:
        /* <DEDUP_REMOVED lines=10> */
[----:B------:R-:W-:Y:S02]  /*21fb0*/  IMAD.SHL.U32 R2, R2, 0x20, RZ ;  /* 0x0000002002027824 */ /* 0x000fe400078e00ff */
        /* <DEDUP_REMOVED lines=22> */
[----:B-----5:R-:W-:Y:S01]  /*22120*/  LOP3.LUT R2, R20, R2, RZ, 0x3c, !PT ;  /* 0x0000000214027212 */ /* 0x020fe200078e3cff */
[----:B------:R-:W-:-:S04]  /*22130*/  IMAD.U32 R6, RZ, RZ, UR38 ;  /* 0x00000026ff067e24 */ /* 0x000fc8000f8e00ff */
[----:B------:R0:W-:Y:S01]  /*22140*/  STL [R1], R2 ;  /* 0x0000000201007387 */ /* 0x0001e20000100800 */
[----:B------:R-:W-:Y:S01]  /*22150*/  ISETP.NE.AND P4, PT, R6, 0x3, PT ;  /* 0x000000030600780c */ /* 0x000fe20003f85270 */
[----:B------:R-:W-:Y:S01]  /*22160*/  IMAD.MOV.U32 R23, RZ, RZ, R0 ;  /* 0x000000ffff177224 */ /* 0x000fe200078e0000 */
[----:B------:R-:W-:Y:S02]  /*22170*/  SEL R28, R28, RZ, P0 ;  /* 0x000000ff1c1c7207 */ /* 0x000fe40000000000 */
[----:B--2---:R-:W-:-:S09]  /*22180*/  SHF.R.S32.HI R26, RZ, 0x1f, R8 ;  /* 0x0000001fff1a7819 */ /* 0x004fd20000011408 */
[----:B0-----:R-:W-:Y:S05]  /*22190*/  @!P4 BRA `(.L_x_11716) ;  /* 0x000000000004c947 */ /* 0x001fea0003800000 */
[----:B------:R-:W-:Y:S01]  /*221a0*/  BPT.TRAP 0x1 ;  /* 0x000000040000795c */ /* 0x000fe20000300000 */
.L_x_11716:
[----:B------:R-:W-:Y:S01]  /*221b0*/  IMAD R5, R28, 0x8, R18 ;  /* 0x000000081c057824 */ /* 0x000fe200078e0212 */
[----:B------:R-:W-:Y:S01]  /*221c0*/  SHF.L.U32 R0, R2, 0x1f, RZ ;  /* 0x0000001f02007819 */ /* 0x000fe200000006ff */
[----:B------:R-:W-:Y:S03]  /*221d0*/  BSSY B1, `(.L_x_11717) ;  /* 0x0000003000017945 */ /* 0x000fe60003800000 */
[----:B------:R-:W0:Y:S02]  /*221e0*/  SYNCS.PHASECHK.TRANS64.TRYWAIT P0, [R5+URZ+0x2d840], R0 ;  /* 0x02d84000050075a7 */ /* 0x000e24000800017f */
[----:B0-----:R-:W-:Y:S05]  /*221f0*/  @!P0 BRA `(.L_x_11718) ;  /* 0x0000004800988947 */ /* 0x001fea0003800000 */
.L_x_11854:
[----:B------:R-:W-:Y:S05]  /*22200*/  BSYNC B1 ;  /* 0x0000000000017941 */ /* 0x000fea0003800000 */
.L_x_11717:
        /* <DEDUP_REMOVED lines=52> */
.L_x_11864:
        /* <DEDUP_REMOVED lines=11> */
.L_x_11720:
        /* <DEDUP_REMOVED lines=11> */
.L_x_11721:
[----:B------:R1:W-:Y:S01]  /*226b0*/  SYNCS.ARRIVE.TRANS64.A1T0 RZ, [R5+URZ+0x2d830], RZ ;  /* 0x02d830ff05ff79a7 */ /* 0x0003e2000810003f */
[----:B------:R-:W-:Y:S05]  /*226c0*/  @!P5 BRA `(.L_x_11722) ;  /* 0x000000000004d947 */ /* 0x000fea0003800000 */
[----:B------:R-:W-:Y:S01]  /*226d0*/  BPT.TRAP 0x1 ;  /* 0x000000040000795c */ /* 0x000fe20000300000 */
.L_x_11722:
[----:B------:R-:W-:Y:S01]  /*226e0*/  SHF.L.U32 R2, R20, 0x1f, RZ ;  /* 0x0000001f14027819 */ /* 0x000fe200000006ff */
[----:B-1----:R-:W-:Y:S01]  /*226f0*/  IMAD R5, R10, 0x8, R18 ;  /* 0x000000080a057824 */ /* 0x002fe200078e0212 */
[----:B------:R-:W-:Y:S03]  /*22700*/  BSSY B1, `(.L_x_11723) ;  /* 0x0000003000017945 */ /* 0x000fe60003800000 */
[----:B------:R-:W1:Y:S02]  /*22710*/  SYNCS.PHASECHK.TRANS64.TRYWAIT P0, [R5+URZ+0x2d860], R2 ;  /* 0x02d86002050075a7 */ /* 0x000e64000800017f */
[----:B-1----:R-:W-:Y:S05]  /*22720*/  @!P0 BRA `(.L_x_11724) ;  /* 0x0000004800b48947 */ /* 0x002fea0003800000 */
.L_x_11865:
[----:B------:R-:W-:Y:S05]  /*22730*/  BSYNC B1 ;  /* 0x0000000000017941 */ /* 0x000fea0003800000 */
.L_x_11723:
        /* <DEDUP_REMOVED lines=45> */
.L_x_11875:
        /* <DEDUP_REMOVED lines=29> */
.L_x_11726:
        /* <DEDUP_REMOVED lines=12> */
.L_x_11727:
[----:B------:R-:W2:Y:S01]  /*22ca0*/  LDL R2, [R1+0x24] ;  /* 0x0000240001027983 */ /* 0x000ea20000100800 */
[----:B------:R1:W-:Y:S01]  /*22cb0*/  SYNCS.ARRIVE.TRANS64.A1T0 RZ, [R5+URZ+0x2d850], RZ ;  /* 0x02d850ff05ff79a7 */ /* 0x0003e2000810003f */
[----:B------:R-:W-:Y:S02]  /*22cc0*/  VIADD R0, R23, 0xffffffff ;  /* 0xffffffff17007836 */ /* 0x000fe40000000000 */
[----:B------:R1:W5:Y:S01]  /*22cd0*/  LDL R20, [R1] ;  /* 0x0000000001147983 */ /* 0x0003620000100800 */
[----:B------:R-:W-:-:S03]  /*22ce0*/  IMAD.MOV.U32 R10, RZ, RZ, R28 ;  /* 0x000000ffff0a7224 */ /* 0x000fc600078e001c */
[----:B------:R1:W-:Y:S01]  /*22cf0*/  STL [R1+0x8], R23 ;  /* 0x0000081701007387 */ /* 0x0003e20000100800 */
[----:B--2---:R-:W-:-:S13]  /*22d00*/  ISETP.GT.AND P0, PT, R23, R2, PT ;  /* 0x000000021700720c */ /* 0x004fda0003f04270 */
[----:B-1----:R-:W-:Y:S05]  /*22d10*/  @P0 BRA `(.L_x_11728) ;  /* 0xfffffff0007c0947 */ /* 0x002fea000383ffff */
.L_x_11715:
[----:B------:R-:W-:Y:S05]  /*22d20*/  BSYNC B0 ;  /* 0x0000000000007941 */ /* 0x000fea0003800000 */
.L_x_11714:
        /* <DEDUP_REMOVED lines=17> */
.L_x_11730:
[----:B------:R-:W-:Y:S05]  /*22e40*/  BSYNC B0 ;  /* 0x0000000000007941 */ /* 0x000fea0003800000 */
.L_x_11729:
[----:B------:R-:W-:-:S05]  /*22e50*/  IMAD.U32 R0, RZ, RZ, UR38 ;  /* 0x00000026ff007e24 */ /* 0x000fca000f8e00ff */
[----:B------:R-:W-:-:S13]  /*22e60*/  ISETP.NE.AND P0, PT, R0, 0x3, PT ;  /* 0x000000030000780c */ /* 0x000fda0003f05270 */
[----:B------:R-:W-:Y:S05]  /*22e70*/  @!P0 BRA `(.L_x_11731) ;  /* 0x0000000000048947 */ /* 0x000fea0003800000 */
[----:B------:R-:W-:Y:S01]  /*22e80*/  BPT.TRAP 0x1 ;  /* 0x000000040000795c */ /* 0x000fe20000300000 */
.L_x_11731:
        /* <DEDUP_REMOVED lines=8> */
.L_x_11876:
[----:B------:R-:W-:Y:S05]  /*22f10*/  BSYNC B0 ;  /* 0x0000000000007941 */ /* 0x000fea0003800000 */
.L_x_11732:
        /* <DEDUP_REMOVED lines=51> */
.L_x_11886:
        /* <DEDUP_REMOVED lines=13> */
.L_x_11735:
        /* <DEDUP_REMOVED lines=11> */
.L_x_11736:
        /* <DEDUP_REMOVED lines=8> */
.L_x_11695:
[----:B------:R-:W-:Y:S05]  /*23450*/  BSYNC B7 ;  /* 0x0000000000077941 */ /* 0x000fea0003800000 */
.L_x_11693:
        /* <DEDUP_REMOVED lines=11> */
.L_x_11737:
        /* <DEDUP_REMOVED lines=43> */
.L_x_11896:
[----:B------:R-:W-:Y:S02]  /*237c0*/  ULDC UR4, c[0x0][0xc38] ;  /* 0x00030e0000047ab9 */ /* 0x000fe40000000800 */
[----:B------:R-:W-:-:S04]  /*237d0*/  IMAD.U32 R4, RZ, RZ, UR4 ;  /* 0x00000004ff047e24 */ /* 0x000fc8000f8e00ff */
[----:B--2---:R-:W-:-:S04]  /*237e0*/  IMAD R3, R14, R4, RZ ;  /* 0x000000040e037224 */ /* 0x004fc800078e02ff */
[----:B------:R-:W-:-:S05]  /*237f0*/  IMAD.IADD R6, R6, 0x1, R3 ;  /* 0x0000000106067824 */ /* 0x000fca00078e0203 */
[----:B------:R-:W-:-:S13]  /*23800*/  ISETP.GT.AND P6, PT, R6, R0, PT ;  /* 0x000000000600720c */ /* 0x000fda0003fc4270 */
[----:B------:R-:W-:Y:S05]  /*23810*/  @P6 BRA `(.L_x_11740) ;  /* 0x0000000000a46947 */ /* 0x000fea0003800000 */
.L_x_11743:
        /* <DEDUP_REMOVED lines=35> */
.L_x_11904:
[----:B------:R-:W-:Y:S02]  /*23a50*/  ULDC UR4, c[0x0][0xc38] ;  /* 0x00030e0000047ab9 */ /* 0x000fe40000000800 */
[----:B------:R-:W-:-:S04]  /*23a60*/  IMAD.U32 R4, RZ, RZ, UR4 ;  /* 0x00000004ff047e24 */ /* 0x000fc8000f8e00ff */
[----:B--2---:R-:W-:-:S04]  /*23a70*/  IMAD R3, R14, R4, RZ ;  /* 0x000000040e037224 */ /* 0x004fc800078e02ff */
[----:B------:R-:W-:-:S05]  /*23a80*/  IMAD.IADD R6, R3, 0x1, R6 ;  /* 0x0000000103067824 */ /* 0x000fca00078e0206 */
[----:B------:R-:W-:-:S13]  /*23a90*/  ISETP.GT.AND P6, PT, R6, R0, PT ;  /* 0x000000000600720c */ /* 0x000fda0003fc4270 */
[----:B------:R-:W-:Y:S05]  /*23aa0*/  @!P6 BRA `(.L_x_11743) ;  /* 0xfffffffc005ce947 */ /* 0x000fea000383ffff */
.L_x_11740:
        /* <DEDUP_REMOVED lines=10> */
.L_x_11909:
[----:B------:R-:W-:-:S13]  /*23b50*/  ISETP.NE.AND P0, PT, R3, RZ, PT ;  /* 0x000000ff0300720c */ /* 0x000fda0003f05270 */
[----:B------:R-:W-:Y:S05]  /*23b60*/  @!P0 BRA `(.L_x_11745) ;  /* 0x0000000000108947 */ /* 0x000fea0003800000 */
[----:B------:R-:W-:Y:S01]  /*23b70*/  UMOV UR4, 0xffffffff ;  /* 0xffffffff00047882 */ /* 0x000fe20000000000 */
[----:B-1----:R-:W-:Y:S02]  /*23b80*/  VIADD R12, R7, 0xffffffff ;  /* 0xffffffff070c7836 */ /* 0x002fe40000000000 */
[----:B------:R-:W-:Y:S05]  /*23b90*/  BRA.DIV UR4, `(.L_x_11746) ;  /* 0x0000004a04e47947 */ /* 0x000fea000b800000 */
[----:B------:R1:W0:Y:S02]  /*23ba0*/  SHFL.IDX PT, R24, R2, R12, 0x1f ;  /* 0x00001f0c02187589 */ /* 0x00022400000e0000 */
.L_x_11745:
[----:B----4-:R-:W-:Y:S01]  /*23bb0*/  ISETP.NE.AND P0, PT, R5, 0x1, PT ;  /* 0x000000010500780c */ /* 0x010fe20003f05270 */
[----:B0-----:R-:W-:-:S04]  /*23bc0*/  IMAD R24, R24, R4, R6 ;  /* 0x0000000418187224 */ /* 0x001fc800078e0206 */
[----:B------:R-:W-:-:S08]  /*23bd0*/  IMAD.IADD R0, R0, 0x1, -R24 ;  /* 0x0000000100007824 */ /* 0x000fd000078e0a18 */
[----:B------:R-:W-:Y:S05]  /*23be0*/  @!P0 BRA `(.L_x_11747) ;  /* 0x0000000000dc8947 */ /* 0x000fea0003800000 */
[-C--:B---3--:R-:W-:Y:S01]  /*23bf0*/  IABS R6, R25.reuse ;  /* 0x0000001900067213 */ /* 0x088fe20000000000 */
[----:B-1----:R-:W-:Y:S01]  /*23c00*/  IMAD.MOV.U32 R2, RZ, RZ, RZ ;  /* 0x000000ffff027224 */ /* 0x002fe200078e00ff */
[----:B------:R-:W-:Y:S02]  /*23c10*/  IABS R8, R25 ;  /* 0x0000001900087213 */ /* 0x000fe40000000000 */
[----:B------:R-:W0:Y:S03]  /*23c20*/  I2F.RP R4, R6 ;  /* 0x0000000600047306 */ /* 0x000e260000209400 */
[----:B------:R-:W-:-:S05]  /*23c30*/  IMAD.MOV R8, RZ, RZ, -R8 ;  /* 0x000000ffff087224 */ /* 0x000fca00078e0a08 */
[----:B0-----:R-:W2:Y:S02]  /*23c40*/  MUFU.RCP R4, R4 ;  /* 0x0000000400047308 */ /* 0x001ea40000001000 */
[----:B--2---:R-:W-:-:S06]  /*23c50*/  VIADD R7, R4, 0xffffffe ;  /* 0x0ffffffe04077836 */ /* 0x004fcc0000000000 */
[----:B------:R-:W0:Y:S02]  /*23c60*/  F2I.FTZ.U32.TRUNC.NTZ R3, R7 ;  /* 0x0000000700037305 */ /* 0x000e24000021f000 */
[----:B0-----:R-:W-:-:S04]  /*23c70*/  IMAD.MOV R9, RZ, RZ, -R3 ;  /* 0x000000ffff097224 */ /* 0x001fc800078e0a03 */
[----:B------:R-:W-:-:S04]  /*23c80*/  IMAD R9, R9, R6, RZ ;  /* 0x0000000609097224 */ /* 0x000fc800078e02ff */
[----:B------:R-:W-:Y:S01]  /*23c90*/  IMAD.HI.U32 R2, R3, R9, R2 ;  /* 0x0000000903027227 */ /* 0x000fe200078e0002 */
[----:B------:R-:W-:-:S05]  /*23ca0*/  IABS R3, R0 ;  /* 0x0000000000037213 */ /* 0x000fca0000000000 */
[----:B------:R-:W-:-:S04]  /*23cb0*/  IMAD.HI.U32 R4, R2, R3, RZ ;  /* 0x0000000302047227 */ /* 0x000fc800078e00ff */
[----:B------:R-:W-:Y:S02]  /*23cc0*/  IMAD R3, R4, R8, R3 ;  /* 0x0000000804037224 */ /* 0x000fe400078e0203 */
[----:B------:R-:W-:-:S03]  /*23cd0*/  IMAD.MOV.U32 R2, RZ, RZ, RZ ;  /* 0x000000ffff027224 */ /* 0x000fc600078e00ff */
[----:B------:R-:W-:-:S13]  /*23ce0*/  ISETP.GT.U32.AND P1, PT, R6, R3, PT ;  /* 0x000000030600720c */ /* 0x000fda0003f24070 */
[----:B------:R-:W-:Y:S02]  /*23cf0*/  @!P1 IMAD.IADD R3, R3, 0x1, -R6 ;  /* 0x0000000103039824 */ /* 0x000fe400078e0a06 */
[----:B------:R-:W-:Y:S01]  /*23d00*/  @!P1 VIADD R4, R4, 0x1 ;  /* 0x0000000104049836 */ /* 0x000fe20000000000 */
[----:B------:R-:W-:Y:S02]  /*23d10*/  ISETP.NE.AND P1, PT, R25, RZ, PT ;  /* 0x000000ff1900720c */ /* 0x000fe40003f25270 */
[----:B------:R-:W-:Y:S02]  /*23d20*/  ISETP.GE.U32.AND P0, PT, R3, R6, PT ;  /* 0x000000060300720c */ /* 0x000fe40003f06070 */
[----:B------:R-:W-:-:S04]  /*23d30*/  IABS R6, R5 ;  /* 0x0000000500067213 */ /* 0x000fc80000000000 */
[----:B------:R-:W0:Y:S07]  /*23d40*/  I2F.RP R7, R6 ;  /* 0x0000000600077306 */ /* 0x000e2e0000209400 */
        /* <DEDUP_REMOVED lines=33> */
.L_x_11747:
[----:B-1----:R-:W0:Y:S02]  /*23f60*/  LDC.64 R2, c[0x0][0xc90] ;  /* 0x00032400ff027b82 */ /* 0x002e240000000a00 */
[----:B0-----:R-:W-:-:S05]  /*23f70*/  IMAD.WIDE R2, R27, 0x4, R2 ;  /* 0x000000041b027825 */ /* 0x001fca00078e0202 */
[----:B------:R0:W3:Y:S02]  /*23f80*/  LDG.E R6, desc[UR52][R2.64] ;  /* 0x0000003402067981 */ /* 0x0000e4000c1e1900 */
[----:B0-----:R-:W-:Y:S02]  /*23f90*/  IMAD.MOV.U32 R2, RZ, RZ, RZ ;  /* 0x000000ffff027224 */ /* 0x001fe400078e00ff */
[----:B---3--:R-:W-:-:S05]  /*23fa0*/  IMAD R5, R25, R6, RZ ;  /* 0x0000000619057224 */ /* 0x008fca00078e02ff */
[----:B--2---:R-:W-:-:S04]  /*23fb0*/  IABS R7, R5 ;  /* 0x0000000500077213 */ /* 0x004fc80000000000 */
        /* <DEDUP_REMOVED lines=19> */
[----:B------:R-:W-:-:S06]  /*240f0*/  IMAD.MOV.U32 R2, RZ, RZ, RZ ;  /* 0x000000ffff027224 */ /* 0x000fcc00078e00ff */
[----:B------:R-:W-:-:S04]  /*24100*/  @P0 VIADD R9, R9, 0x1 ;  /* 0x0000000109090836 */ /* 0x000fc80000000000 */
[----:B------:R-:W-:-:S04]  /*24110*/  IMAD.MOV.U32 R7, RZ, RZ, R9 ;  /* 0x000000ffff077224 */ /* 0x000fc800078e0009 */
[----:B------:R-:W-:Y:S01]  /*24120*/  @!P2 IMAD.MOV R7, RZ, RZ, -R7 ;  /* 0x000000ffff07a224 */ /* 0x000fe200078e0a07 */
[----:B------:R-:W-:-:S05]  /*24130*/  @!P1 LOP3.LUT R7, RZ, R5, RZ, 0x33, !PT ;  /* 0x00000005ff079212 */ /* 0x000fca00078e33ff */
[----:B------:R-:W-:Y:S02]  /*24140*/  IMAD R8, R6, R7, RZ ;  /* 0x0000000706087224 */ /* 0x000fe400078e02ff */
[----:B------:R-:W-:Y:S02]  /*24150*/  IMAD.MOV R7, RZ, RZ, -R7 ;  /* 0x000000ffff077224 */ /* 0x000fe400078e0a07 */
[----:B------:R-:W-:Y:S02]  /*24160*/  IMAD.MOV R3, RZ, RZ, -R8 ;  /* 0x000000ffff037224 */ /* 0x000fe400078e0a08 */
[----:B------:R-:W-:-:S03]  /*24170*/  IMAD R5, R5, R7, R0 ;  /* 0x0000000705057224 */ /* 0x000fc600078e0200 */
[----:B------:R-:W-:-:S04]  /*24180*/  VIADDMNMX R4, R3, R4, R6, PT ;  /* 0x0000000403047246 */ /* 0x000fc80003800106 */
[-C--:B------:R-:W-:Y:S02]  /*24190*/  IABS R6, R4.reuse ;  /* 0x0000000400067213 */ /* 0x080fe40000000000 */
[----:B------:R-:W-:Y:S02]  /*241a0*/  IABS R0, R4 ;  /* 0x0000000400007213 */ /* 0x000fe40000000000 */
[----:B------:R-:W0:Y:S03]  /*241b0*/  I2F.RP R9, R6 ;  /* 0x0000000600097306 */ /* 0x000e260000209400 */
[----:B------:R-:W-:-:S05]  /*241c0*/  IMAD.MOV R0, RZ, RZ, -R0 ;  /* 0x000000ffff007224 */ /* 0x000fca00078e0a00 */
        /* <DEDUP_REMOVED lines=9> */
[----:B------:R-:W-:Y:S02]  /*24260*/  LOP3.LUT R0, R5, R4, RZ, 0x3c, !PT ;  /* 0x0000000405007212 */ /* 0x000fe400078e3cff */
[----:B------:R-:W-:Y:S02]  /*24270*/  IADD3 R5, R8, 0x1000000, R5 ;  /* 0x0100000008057810 */ /* 0x000fe40007ffe005 */
        /* <DEDUP_REMOVED lines=8> */
[----:B------:R-:W-:Y:S01]  /*24300*/  @!P1 LOP3.LUT R2, RZ, R4, RZ, 0x33, !PT ;  /* 0x00000004ff029212 */ /* 0x000fe200078e33ff */
[----:B------:R-:W-:-:S04]  /*24310*/  IMAD.MOV R4, RZ, RZ, -R4 ;  /* 0x000000ffff047224 */ /* 0x000fc800078e0a04 */
[----:B------:R-:W-:-:S07]  /*24320*/  IMAD R26, R2, R4, R5 ;  /* 0x00000004021a7224 */ /* 0x000fce00078e0205 */
.L_x_11748:
[----:B------:R-:W-:-:S05]  /*24330*/  LOP3.LUT R2, RZ, R2, RZ, 0x33, !PT ;  /* 0x00000002ff027212 */ /* 0x000fca00078e33ff */
[----:B------:R-:W-:Y:S01]  /*24340*/  IMAD.IADD R25, R25, 0x1, R2 ;  /* 0x0000000119197824 */ /* 0x000fe200078e0202 */
[----:B------:R-:W-:Y:S06]  /*24350*/  BRA `(.L_x_11749) ;  /* 0x00000000001c7947 */ /* 0x000fec0003800000 */
.L_x_11741:
[----:B------:R-:W-:Y:S01]  /*24360*/  UMOV UR4, URZ ;  /* 0x0000003f00047c82 */ /* 0x000fe20008000000 */
[----:B------:R-:W-:Y:S01]  /*24370*/  UMOV UR5, URZ ;  /* 0x0000003f00057c82 */ /* 0x000fe20008000000 */
[----:B------:R-:W-:Y:S01]  /*24380*/  ULDC UR6, c[0x0][0xc3c] ;  /* 0x00030f0000067ab9 */ /* 0x000fe20000000800 */
[----:B------:R-:W-:Y:S02]  /*24390*/  IMAD.MOV.U32 R24, RZ, RZ, R0 ;  /* 0x000000ffff187224 */ /* 0x000fe400078e0000 */
[----:B------:R-:W-:Y:S02]  /*243a0*/  IMAD.U32 R25, RZ, RZ, UR4 ;  /* 0x00000004ff197e24 */ /* 0x000fe4000f8e00ff */
[----:B------:R-:W-:Y:S02]  /*243b0*/  IMAD.U32 R26, RZ, RZ, UR5 ;  /* 0x00000005ff1a7e24 */ /* 0x000fe4000f8e00ff */
[----:B------:R-:W-:-:S07]  /*243c0*/  IMAD.U32 R27, RZ, RZ, UR6 ;  /* 0x00000006ff1b7e24 */ /* 0x000fce000f8e00ff */
.L_x_11749:
        /* <DEDUP_REMOVED lines=10> */
.L_x_11738:
[----:B------:R-:W-:Y:S02]  /*24470*/  ULDC UR4, c[0x0][0xc3c] ;  /* 0x00030f0000047ab9 */ /* 0x000fe40000000800 */
[----:B----4-:R-:W-:-:S13]  /*24480*/  ISETP.GE.AND P0, PT, R27, UR4, PT ;  /* 0x000000041b007c0c */ /* 0x010fda000bf06270 */
[----:B------:R-:W-:Y:S05]  /*24490*/  @!P0 BRA `(.L_x_11750) ;  /* 0xffffff9000f88947 */ /* 0x000fea000383ffff */
[----:B------:R-:W-:Y:S05]  /*244a0*/  BSYNC B8 ;  /* 0x0000000000087941 */ /* 0x000fea0003800000 */
.L_x_11629:
[----:B0-----:R-:W4:Y:S01]  /*244b0*/  LDL.LU R0, [R1+0x48] ;  /* 0x0000480001007983 */ /* 0x001f220000300800 */
[----:B------:R-:W-:Y:S01]  /*244c0*/  BSSY B0, `(.L_x_11751) ;  /* 0x000000b000007945 */ /* 0x000fe20003800000 */
[----:B------:R-:W0:Y:S01]  /*244d0*/  S2R R5, SR_CgaCtaId ;  /* 0x0000000000057919 */ /* 0x000e220000008800 */
        /* <DEDUP_REMOVED lines=9> */
.L_x_11912:
[----:B------:R-:W-:Y:S05]  /*24570*/  BSYNC B0 ;  /* 0x0000000000007941 */ /* 0x000fea0003800000 */
.L_x_11751:
[----:B------:R-:W-:-:S03]  /*24580*/  UMOV UR4, 0xffffffff ;  /* 0xffffffff00047882 */ /* 0x000fc60000000000 */
[----:B------:R-:W-:Y:S05]  /*24590*/  BRA.DIV UR4, `(.L_x_11753) ;  /* 0x0000004204a07947 */ /* 0x000fea000b800000 */
[----:B0-----:R-:W0:Y:S02]  /*245a0*/  S2R R0, SR_TID.X ;  /* 0x0000000000007919 */ /* 0x001e240000002100 */
[----:B0-----:R-:W-:-:S04]  /*245b0*/  SHF.R.U32.HI R0, RZ, 0x5, R0 ;  /* 0x00000005ff007819 */ /* 0x001fc80000011600 */
[----:B------:R-:W-:-:S05]  /*245c0*/  LOP3.LUT R0, R0, 0x3, RZ, 0xc0, !PT ;  /* 0x0000000300007812 */ /* 0x000fca00078ec0ff */
[----:B------:R0:W4:Y:S02]  /*245d0*/  SHFL.IDX PT, R14, R0, RZ, 0x1f ;  /* 0x00001fff000e7589 */ /* 0x00012400000e0000 */
.L_x_11915:
[----:B----4-:R-:W-:-:S13]  /*245e0*/  ISETP.NE.AND P0, PT, R14, RZ, PT ;  /* 0x000000ff0e00720c */ /* 0x010fda0003f05270 */
[----:B------:R-:W-:Y:S05]  /*245f0*/  @P0 BRA `(.L_x_11392) ;  /* 0x0000000000900947 */ /* 0x000fea0003800000 */
[----:B------:R-:W-:-:S03]  /*24600*/  UMOV UR4, 0xffffffff ;  /* 0xffffffff00047882 */ /* 0x000fc60000000000 */
[----:B------:R-:W-:Y:S05]  /*24610*/  BRA.DIV UR4, `(.L_x_11754) ;  /* 0x0000004204b47947 */ /* 0x000fea000b800000 */
[----:B------:R-:W-:-:S13]  /*24620*/  ELECT P6, URZ, PT ;  /* 0x00000000003f782f */ /* 0x000fda00038c0000 */
.L_x_11918:
[----:B------:R-:W-:Y:S05]  /*24630*/  @!P6 BRA `(.L_x_11392) ;  /* 0x000000000080e947 */ /* 0x000fea0003800000 */
[----:B------:R-:W-:-:S06]  /*24640*/  ULOP3.LUT UR4, UR36, 0x2, URZ, 0xfc, !UPT ;  /* 0x0000000224047892 */ /* 0x000fcc000f8efc3f */
[----:B0-----:R-:W-:-:S05]  /*24650*/  IMAD.U32 R0, RZ, RZ, UR4 ;  /* 0x00000004ff007e24 */ /* 0x001fca000f8e00ff */
[----:B------:R-:W-:-:S13]  /*24660*/  ISETP.NE.AND P0, PT, R0, 0x3, PT ;  /* 0x000000030000780c */ /* 0x000fda0003f05270 */
[----:B------:R-:W-:Y:S05]  /*24670*/  @!P0 BRA `(.L_x_11755) ;  /* 0x0000000000048947 */ /* 0x000fea0003800000 */
[----:B------:R-:W-:Y:S01]  /*24680*/  BPT.TRAP 0x1 ;  /* 0x000000040000795c */ /* 0x000fe20000300000 */
.L_x_11755:
        /* <DEDUP_REMOVED lines=8> */
.L_x_11919:
[----:B------:R-:W4:Y:S01]  /*24710*/  LDL.LU R4, [R1] ;  /* 0x0000000001047983 */ /* 0x000f220000300800 */
[----:B------:R-:W-:Y:S02]  /*24720*/  SEL R28, R28, RZ, P2 ;  /* 0x000000ff1c1c7207 */ /* 0x000fe40001000000 */
[----:B----4-:R-:W-:Y:S01]  /*24730*/  LOP3.LUT R0, R4, R0, RZ, 0x3c, !PT ;  /* 0x0000000004007212 */ /* 0x010fe200078e3cff */
[----:B------:R-:W-:Y:S06]  /*24740*/  @!P0 BRA `(.L_x_11757) ;  /* 0x0000000000048947 */ /* 0x000fec0003800000 */
[----:B------:R-:W-:Y:S01]  /*24750*/  BPT.TRAP 0x1 ;  /* 0x000000040000795c */ /* 0x000fe20000300000 */
.L_x_11757:
[----:B------:R-:W-:Y:S01]  /*24760*/  IMAD R5, R28, 0x8, R5 ;  /* 0x000000081c057824 */ /* 0x000fe200078e0205 */
[----:B------:R-:W-:-:S04]  /*24770*/  SHF.L.U32 R0, R0, 0x1f, RZ ;  /* 0x0000001f00007819 */ /* 0x000fc800000006ff */
[----:B------:R-:W4:Y:S02]  /*24780*/  SYNCS.PHASECHK.TRANS64.TRYWAIT P1, [R5+URZ+0x2d840], R0 ;  /* 0x02d84000050075a7 */ /* 0x000f24000802017f */
[----:B----4-:R-:W-:Y:S05]  /*24790*/  @!P1 BRA `(.L_x_11758) ;  /* 0x0000004000889947 */ /* 0x010fea0003800000 */
.L_x_11920:
[----:B------:R-:W-:Y:S05]  /*247a0*/  @!P0 BRA `(.L_x_11759) ;  /* 0x0000000000048947 */ /* 0x000fea0003800000 */
[----:B------:R-:W-:Y:S01]  /*247b0*/  BPT.TRAP 0x1 ;  /* 0x000000040000795c */ /* 0x000fe20000300000 */
.L_x_11759:
[----:B------:R-:W0:Y:S02]  /*247c0*/  SYNCS.PHASECHK.TRANS64.TRYWAIT P1, [R3+URZ+0x2d860], R2 ;  /* 0x02d86002030075a7 */ /* 0x000e24000802017f */
[----:B0-----:R-:W-:Y:S05]  /*247d0*/  @!P1 BRA `(.L_x_11760) ;  /* 0x00000040008c9947 */ /* 0x001fea0003800000 */
.L_x_11921:
[----:B------:R-:W-:Y:S05]  /*247e0*/  @!P0 BRA `(.L_x_11761) ;  /* 0x0000000000048947 */ /* 0x000fea0003800000 */
[----:B------:R-:W-:Y:S01]  /*247f0*/  BPT.TRAP 0x1 ;  /* 0x000000040000795c */ /* 0x000fe20000300000 */
.L_x_11761:
[----:B------:R0:W0:Y:S02]  /*24800*/  SYNCS.PHASECHK.TRANS64.TRYWAIT P0, [R5+URZ+0x2d860], R0 ;  /* 0x02d86000050075a7 */ /* 0x000024000800017f */
[----:B0-----:R-:W-:Y:S05]  /*24810*/  @!P0 NANOSLEEP.SYNCS 0x989680 ;  /* 0x009896800000895d */ /* 0x001fea0003900000 */
[----:B------:R-:W0:Y:S02]  /*24820*/  @!P0 SYNCS.PHASECHK.TRANS64 P0, [R5+URZ+0x2d860], R0 ;  /* 0x02d86000050085a7 */ /* 0x000e24000800007f */
[----:B0-----:R-:W-:Y:S05]  /*24830*/  @!P0 BRA `(.L_x_11761) ;  /* 0xfffffffc00f08947 */ /* 0x001fea000383ffff */
.L_x_11392:
[----:B------:R-:W-:Y:S05]  /*24840*/  BSYNC B9 ;  /* 0x0000000000097941 */ /* 0x000fea0003800000 */
.L_x_11389:
[----:B------:R-:W-:Y:S05]  /*24850*/  EXIT ;  /* 0x000000000000794d */ /* 0x000fea0003800000 */
.L_x_11418:
[----:B0-----:R0:W1:Y:S02]  /*24860*/  SYNCS.PHASECHK.TRANS64.TRYWAIT P4, [R34+URZ+0x2d890], R86 ;  /* 0x02d89056220075a7 */ /* 0x001064000808017f */
[----:B-1----:R-:W-:Y:S05]  /*24870*/  @!P4 NANOSLEEP.SYNCS 0x989680 ;  /* 0x009896800000c95d */ /* 0x002fea0003900000 */
[----:B------:R-:W1:Y:S02]  /*24880*/  @!P4 SYNCS.PHASECHK.TRANS64 P4, [R34+URZ+0x2d890], R86 ;  /* 0x02d890562200c5a7 */ /* 0x000e64000808007f */
[----:B-1----:R-:W-:Y:S05]  /*24890*/  @!P4 BRA `(.L_x_11418) ;  /* 0xfffffffc00f0c947 */ /* 0x002fea000383ffff */
[----:B------:R-:W-:Y:S05]  /*248a0*/  BRA `(.L_x_11762) ;  /* 0xfffffdf0001c7947 */ /* 0x000fea000383ffff */
.L_x_11419:
        /* <DEDUP_REMOVED lines=8> */
.L_x_11764:
[----:B------:R-:W-:Y:S05]  /*24930*/  BSYNC B1 ;  /* 0x0000000000017941 */ /* 0x000fea0003800000 */
.L_x_11763:
        /* <DEDUP_REMOVED lines=8> */
.L_x_11765:
[----:B------:R-:W-:Y:S01]  /*249c0*/  IMAD.MOV.U32 R60, RZ, RZ, R14 ;  /* 0x000000ffff3c7224 */ /* 0x000fe200078e000e */
[----:B------:R-:W-:Y:S06]  /*249d0*/  BRA `(.L_x_11766) ;  /* 0xfffffdec00e47947 */ /* 0x000fec000383ffff */
.L_x_11447:
[----:B0-----:R0:W1:Y:S02]  /*249e0*/  SYNCS.PHASECHK.TRANS64.TRYWAIT P4, [R34+URZ+0x2d890], R86 ;  /* 0x02d89056220075a7 */ /* 0x001064000808017f */
[----:B-1----:R-:W-:Y:S05]  /*249f0*/  @!P4 NANOSLEEP.SYNCS 0x989680 ;  /* 0x009896800000c95d */ /* 0x002fea0003900000 */
[----:B------:R-:W1:Y:S02]  /*24a00*/  @!P4 SYNCS.PHASECHK.TRANS64 P4, [R34+URZ+0x2d890], R86 ;  /* 0x02d890562200c5a7 */ /* 0x000e64000808007f */
[----:B-1----:R-:W-:Y:S05]  /*24a10*/  @!P4 BRA `(.L_x_11447) ;  /* 0xfffffffc00f0c947 */ /* 0x002fea000383ffff */
[----:B------:R-:W-:Y:S05]  /*24a20*/  BRA `(.L_x_11767) ;  /* 0xfffffe0800d07947 */ /* 0x000fea000383ffff */
.L_x_11448:
        /* <DEDUP_REMOVED lines=8> */
.L_x_11769:
[----:B------:R-:W-:Y:S05]  /*24ab0*/  BSYNC B1 ;  /* 0x0000000000017941 */ /* 0x000fea0003800000 */
.L_x_11768:
        /* <DEDUP_REMOVED lines=8> */
.L_x_11770:
[----:B------:R-:W-:Y:S01]  /*24b40*/  IMAD.MOV.U32 R88, RZ, RZ, R14 ;  /* 0x000000ffff587224 */ /* 0x000fe200078e000e */
[----:B------:R-:W-:Y:S06]  /*24b50*/  BRA `(.L_x_11771) ;  /* 0xfffffe0800987947 */ /* 0x000fec000383ffff */
.L_x_11461:
[----:B0-----:R0:W1:Y:S02]  /*24b60*/  SYNCS.PHASECHK.TRANS64.TRYWAIT P3, [R34+URZ+0x2d890], R86 ;  /* 0x02d89056220075a7 */ /* 0x001064000806017f */
[----:B-1----:R-:W-:Y:S05]  /*24b70*/  @!P3 NANOSLEEP.SYNCS 0x989680 ;  /* 0x009896800000b95d */ /* 0x002fea0003900000 */
[----:B------:R-:W1:Y:S02]  /*24b80*/  @!P3 SYNCS.PHASECHK.TRANS64 P3, [R34+URZ+0x2d890], R86 ;  /* 0x02d890562200b5a7 */ /* 0x000e64000806007f */
[----:B-1----:R-:W-:Y:S05]  /*24b90*/  @!P3 BRA `(.L_x_11461) ;  /* 0xfffffffc00f0b947 */ /* 0x002fea000383ffff */
[----:B------:R-:W-:Y:S05]  /*24ba0*/  BRA `(.L_x_11772) ;  /* 0xfffffe2000907947 */ /* 0x000fea000383ffff */
.L_x_11462:
[----:B------:R-:W-:Y:S01]  /*24bb0*/  BSSY B1, `(.L_x_11773) ;  /* 0x0000007000017945 */ /* 0x000fe20003800000 */
[----:B------:R-:W-:Y:S02]  /*24bc0*/  IMAD.MOV.U32 R12, RZ, RZ, RZ ;  /* 0x000000ffff0c7224 */ /* 0x000fe400078e00ff */
[----:B------:R-:W-:Y:S02]  /*24bd0*/  IMAD.MOV.U32 R11, RZ, RZ, 0x1e1f ;  /* 0x00001e1fff0b7424 */ /* 0x000fe400078e00ff */
[----:B------:R-:W-:-:S07]  /*24be0*/  IMAD.MOV.U32 R15, RZ, RZ, -0x1 ;  /* 0xffffffffff0f7424 */ /* 0x000fce00078e00ff */
[----:B0-----:R-:W-:Y:S05]  /*24bf0*/  WARPSYNC.COLLECTIVE R15, `(.L_x_11774) ;  /* 0x000000000f087348 */ /* 0x001fea0003c00000 */
[----:B------:R1:W2:Y:S02]  /*24c00*/  SHFL.IDX P6, R14, R13, R12, R11 ;  /* 0x0000000c0d0e7389 */ /* 0x0002a400000c000b */
[----:B012---:R-:W-:Y:S01]  /*24c10*/  ENDCOLLECTIVE ;  /* 0x000000000000791b */ /* 0x007fe20003800000 */
.L_x_11774:
[----:B------:R-:W-:Y:S05]  /*24c20*/  BSYNC B1 ;  /* 0x0000000000017941 */ /* 0x000fea0003800000 */
.L_x_11773:
        /* <DEDUP_REMOVED lines=8> */
.L_x_11775:
[----:B------:R-:W-:Y:S01]  /*24cb0*/  IMAD.MOV.U32 R43, RZ, RZ, R14 ;  /* 0x000000ffff2b7224 */ /* 0x000fe200078e000e */
[----:B------:R-:W-:Y:S06]  /*24cc0*/  BRA `(.L_x_11776) ;  /* 0xfffffe2000c07947 */ /* 0x000fec000383ffff */
.L_x_11466:
[----:B------:R0:W0:Y:S02]  /*24cd0*/  SYNCS.PHASECHK.TRANS64.TRYWAIT P2, [R34+URZ+0x2d8b0], R86 ;  /* 0x02d8b056220075a7 */ /* 0x000024000804017f */
[----:B0-----:R-:W-:Y:S05]  /*24ce0*/  @!P2 NANOSLEEP.SYNCS 0x989680 ;  /* 0x009896800000a95d */ /* 0x001fea0003900000 */
[----:B------:R-:W0:Y:S02]  /*24cf0*/  @!P2 SYNCS.PHASECHK.TRANS64 P2, [R34+URZ+0x2d8b0], R86 ;  /* 0x02d8b0562200a5a7 */ /* 0x000e24000804007f */
[----:B0-----:R-:W-:Y:S05]  /*24d00*/  @!P2 BRA `(.L_x_11466) ;  /* 0xfffffffc00f0a947 */ /* 0x001fea000383ffff */
[----:B------:R-:W-:Y:S05]  /*24d10*/  BRA `(.L_x_11777) ;  /* 0xfffffe2400a47947 */ /* 0x000fea000383ffff */
.L_x_11482:
[----:B------:R-:W-:Y:S01]  /*24d20*/  BSSY B0, `(.L_x_11778) ;  /* 0x0000007000007945 */ /* 0x000fe20003800000 */
[----:B------:R-:W-:Y:S02]  /*24d30*/  IMAD.MOV.U32 R12, RZ, RZ, RZ ;  /* 0x000000ffff0c7224 */ /* 0x000fe400078e00ff */
[----:B------:R-:W-:Y:S02]  /*24d40*/  IMAD.MOV.U32 R11, RZ, RZ, 0x1f ;  /* 0x0000001fff0b7424 */ /* 0x000fe400078e00ff */
[----:B------:R-:W-:-:S07]  /*24d50*/  IMAD.MOV.U32 R15, RZ, RZ, -0x1 ;  /* 0xffffffffff0f7424 */ /* 0x000fce00078e00ff */
[----:B-----5:R-:W-:Y:S05]  /*24d60*/  WARPSYNC.COLLECTIVE R15, `(.L_x_11779) ;  /* 0x000000000f087348 */ /* 0x020fea0003c00000 */
[----:B------:R0:W1:Y:S02]  /*24d70*/  SHFL.IDX P6, R14, R13, R12, R11 ;  /* 0x0000000c0d0e7389 */ /* 0x00006400000c000b */
[----:B01---5:R-:W-:Y:S01]  /*24d80*/  ENDCOLLECTIVE ;  /* 0x000000000000791b */ /* 0x023fe20003800000 */
.L_x_11779:
[----:B------:R-:W-:Y:S05]  /*24d90*/  BSYNC B0 ;  /* 0x0000000000007941 */ /* 0x000fea0003800000 */
.L_x_11778:
[----:B------:R0:W-:Y:S01]  /*24da0*/  STL [R1+0x10], R14 ;  /* 0x0000100e01007387 */ /* 0x0001e20000100800 */
[----:B------:R-:W-:Y:S05]  /*24db0*/  BRA `(.L_x_11780) ;  /* 0xfffffe3400307947 */ /* 0x000fea000383ffff */
.L_x_11493:
[----:B------:R-:W-:Y:S01]  /*24dc0*/  BSSY B1, `(.L_x_11781) ;  /* 0x0000007000017945 */ /* 0x000fe20003800000 */
[----:B------:R-:W-:Y:S02]  /*24dd0*/  IMAD.MOV.U32 R12, RZ, RZ, RZ ;  /* 0x000000ffff0c7224 */ /* 0x000fe400078e00ff */
[----:B------:R-:W-:Y:S02]  /*24de0*/  IMAD.MOV.U32 R11, RZ, RZ, 0x1e1f ;  /* 0x00001e1fff0b7424 */ /* 0x000fe400078e00ff */
[----:B------:R-:W-:-:S07]  /*24df0*/  IMAD.MOV.U32 R15, RZ, RZ, -0x1 ;  /* 0xffffffffff0f7424 */ /* 0x000fce00078e00ff */
[----:B0-----:R-:W-:Y:S05]  /*24e00*/  WARPSYNC.COLLECTIVE R15, `(.L_x_11782) ;  /* 0x000000000f087348 */ /* 0x001fea0003c00000 */
[----:B0-----:R0:W1:Y:S02]  /*24e10*/  SHFL.IDX P6, R14, R13, R12, R11 ;  /* 0x0000000c0d0e7389 */ /* 0x00106400000c000b */
[----:B01----:R-:W-:Y:S01]  /*24e20*/  ENDCOLLECTIVE ;  /* 0x000000000000791b */ /* 0x003fe20003800000 */
.L_x_11782:
[----:B------:R-:W-:Y:S05]  /*24e30*/  BSYNC B1 ;  /* 0x0000000000017941 */ /* 0x000fea0003800000 */
.L_x_11781:
        /* <DEDUP_REMOVED lines=8> */
.L_x_11783:
[----:B------:R-:W-:Y:S02]  /*24ec0*/  IMAD.MOV.U32 R13, RZ, RZ, R0 ;  /* 0x000000ffff0d7224 */ /* 0x000fe400078e0000 */
[----:B------:R-:W-:-:S07]  /*24ed0*/  IMAD.MOV.U32 R38, RZ, RZ, R14 ;  /* 0x000000ffff267224 */ /* 0x000fce00078e000e */
[----:B------:R-:W-:Y:S05]  /*24ee0*/  WARPSYNC.COLLECTIVE R15, `(.L_x_11784) ;  /* 0x000000000f087348 */ /* 0x000fea0003c00000 */
[----:B------:R0:W1:Y:S02]  /*24ef0*/  SHFL.IDX P6, R14, R13, R12, R11 ;  /* 0x0000000c0d0e7389 */ /* 0x00006400000c000b */
[----:B01----:R-:W-:Y:S01]  /*24f00*/  ENDCOLLECTIVE ;  /* 0x000000000000791b */ /* 0x003fe20003800000 */
.L_x_11784:
[----:B------:R-:W-:Y:S02]  /*24f10*/  IMAD.MOV.U32 R13, RZ, RZ, R39 ;  /* 0x000000ffff0d7224 */ /* 0x000fe400078e0027 */
[----:B------:R-:W-:-:S07]  /*24f20*/  IMAD.MOV.U32 R0, RZ, RZ, R14 ;  /* 0x000000ffff007224 */ /* 0x000fce00078e000e */
[----:B------:R-:W-:Y:S05]  /*24f30*/  WARPSYNC.COLLECTIVE R15, `(.L_x_11785) ;  /* 0x000000000f087348 */ /* 0x000fea0003c00000 */
[----:B------:R0:W1:Y:S02]  /*24f40*/  SHFL.IDX P6, R14, R13, R12, R11 ;  /* 0x0000000c0d0e7389 */ /* 0x00006400000c000b */
[----:B01----:R-:W-:Y:S01]  /*24f50*/  ENDCOLLECTIVE ;  /* 0x000000000000791b */ /* 0x003fe20003800000 */
.L_x_11785:
[----:B------:R-:W-:Y:S01]  /*24f60*/  IMAD.MOV.U32 R39, RZ, RZ, R14 ;  /* 0x000000ffff277224 */ /* 0x000fe200078e000e */
[----:B------:R-:W-:Y:S06]  /*24f70*/  BRA `(.L_x_11786) ;  /* 0xfffffe3800b87947 */ /* 0x000fec000383ffff */
.L_x_11497:
[----:B0-----:R0:W1:Y:S02]  /*24f80*/  SYNCS.PHASECHK.TRANS64.TRYWAIT P0, [R2+URZ+0x2d800], R3 ;  /* 0x02d80003020075a7 */ /* 0x001064000800017f */
[----:B-1----:R-:W-:Y:S05]  /*24f90*/  @!P0 NANOSLEEP.SYNCS 0x989680 ;  /* 0x009896800000895d */ /* 0x002fea0003900000 */
[----:B------:R-:W1:Y:S02]  /*24fa0*/  @!P0 SYNCS.PHASECHK.TRANS64 P0, [R2+URZ+0x2d800], R3 ;  /* 0x02d80003020085a7 */ /* 0x000e64000800007f */
[----:B-1----:R-:W-:Y:S05]  /*24fb0*/  @!P0 BRA `(.L_x_11497) ;  /* 0xfffffffc00f08947 */ /* 0x002fea000383ffff */
[----:B------:R-:W-:Y:S05]  /*24fc0*/  BRA `(.L_x_11787) ;  /* 0xfffffe4000ec7947 */ /* 0x000fea000383ffff */
.L_x_11509:
[----:B------:R-:W-:Y:S01]  /*24fd0*/  BSSY B1, `(.L_x_11788) ;  /* 0x0000007000017945 */ /* 0x000fe20003800000 */
[----:B------:R-:W-:Y:S02]  /*24fe0*/  IMAD.MOV.U32 R12, RZ, RZ, RZ ;  /* 0x000000ffff0c7224 */ /* 0x000fe400078e00ff */
[----:B------:R-:W-:Y:S02]  /*24ff0*/  IMAD.MOV.U32 R11, RZ, RZ, 0x1e1f ;  /* 0x00001e1fff0b7424 */ /* 0x000fe400078e00ff */
[----:B------:R-:W-:-:S07]  /*25000*/  IMAD.MOV.U32 R15, RZ, RZ, -0x1 ;  /* 0xffffffffff0f7424 */ /* 0x000fce00078e00ff */
[----:B0-----:R-:W-:Y:S05]  /*25010*/  WARPSYNC.COLLECTIVE R15, `(.L_x_11789) ;  /* 0x000000000f087348 */ /* 0x001fea0003c00000 */
[----:B0-----:R0:W1:Y:S02]  /*25020*/  SHFL.IDX P6, R14, R13, R12, R11 ;  /* 0x0000000c0d0e7389 */ /* 0x00106400000c000b */
[----:B01----:R-:W-:Y:S01]  /*25030*/  ENDCOLLECTIVE ;  /* 0x000000000000791b */ /* 0x003fe20003800000 */
.L_x_11789:
[----:B------:R-:W-:Y:S05]  /*25040*/  BSYNC B1 ;  /* 0x0000000000017941 */ /* 0x000fea0003800000 */
.L_x_11788:
        /* <DEDUP_REMOVED lines=8> */
.L_x_11790:
[----:B------:R-:W-:Y:S02]  /*250d0*/  IMAD.MOV.U32 R13, RZ, RZ, R26 ;  /* 0x000000ffff0d7224 */ /* 0x000fe400078e001a */
[----:B------:R-:W-:-:S07]  /*250e0*/  IMAD.MOV.U32 R3, RZ, RZ, R14 ;  /* 0x000000ffff037224 */ /* 0x000fce00078e000e */
[----:B------:R-:W-:Y:S05]  /*250f0*/  WARPSYNC.COLLECTIVE R15, `(.L_x_11791) ;  /* 0x000000000f087348 */ /* 0x000fea0003c00000 */
[----:B------:R0:W1:Y:S02]  /*25100*/  SHFL.IDX P6, R14, R13, R12, R11 ;  /* 0x0000000c0d0e7389 */ /* 0x00006400000c000b */
[----:B01----:R-:W-:Y:S01]  /*25110*/  ENDCOLLECTIVE ;  /* 0x000000000000791b */ /* 0x003fe20003800000 */
.L_x_11791:
[----:B------:R-:W-:Y:S02]  /*25120*/  IMAD.MOV.U32 R13, RZ, RZ, R38 ;  /* 0x000000ffff0d7224 */ /* 0x000fe400078e0026 */
[----:B------:R-:W-:-:S07]  /*25130*/  IMAD.MOV.U32 R37, RZ, RZ, R14 ;  /* 0x000000ffff257224 */ /* 0x000fce00078e000e */
[----:B------:R-:W-:Y:S05]  /*25140*/  WARPSYNC.COLLECTIVE R15, `(.L_x_11792) ;  /* 0x000000000f087348 */ /* 0x000fea0003c00000 */
[----:B------:R0:W1:Y:S02]  /*25150*/  SHFL.IDX P6, R14, R13, R12, R11 ;  /* 0x0000000c0d0e7389 */ /* 0x00006400000c000b */
[----:B01----:R-:W-:Y:S01]  /*25160*/  ENDCOLLECTIVE ;  /* 0x000000000000791b */ /* 0x003fe20003800000 */
.L_x_11792:
[----:B------:R-:W-:Y:S01]  /*25170*/  IMAD.MOV.U32 R38, RZ, RZ, R14 ;  /* 0x000000ffff267224 */ /* 0x000fe200078e000e */
[----:B------:R-:W-:Y:S06]  /*25180*/  BRA `(.L_x_11793) ;  /* 0xfffffe54009c7947 */ /* 0x000fec000383ffff */
.L_x_11513:
[----:B0-----:R0:W1:Y:S02]  /*25190*/  SYNCS.PHASECHK.TRANS64.TRYWAIT P0, [R2+URZ+0x2d800], R3 ;  /* 0x02d80003020075a7 */ /* 0x001064000800017f */
[----:B-1----:R-:W-:Y:S05]  /*251a0*/  @!P0 NANOSLEEP.SYNCS 0x989680 ;  /* 0x009896800000895d */ /* 0x002fea0003900000 */
[----:B------:R-:W1:Y:S02]  /*251b0*/  @!P0 SYNCS.PHASECHK.TRANS64 P0, [R2+URZ+0x2d800], R3 ;  /* 0x02d80003020085a7 */ /* 0x000e64000800007f */
[----:B-1----:R-:W-:Y:S05]  /*251c0*/  @!P0 BRA `(.L_x_11513) ;  /* 0xfffffffc00f08947 */ /* 0x002fea000383ffff */
[----:B------:R-:W-:Y:S05]  /*251d0*/  BRA `(.L_x_11794) ;  /* 0xfffffe5c005c7947 */ /* 0x000fea000383ffff */
.L_x_11521:
[----:B--2---:R2:W3:Y:S02]  /*251e0*/  SYNCS.PHASECHK.TRANS64.TRYWAIT P1, [R0+URZ+0x2d830], R5 ;  /* 0x02d83005000075a7 */ /* 0x0044e4000802017f */
[----:B---3--:R-:W-:Y:S05]  /*251f0*/  @!P1 NANOSLEEP.SYNCS 0x989680 ;  /* 0x009896800000995d */ /* 0x008fea0003900000 */
[----:B------:R-:W3:Y:S02]  /*25200*/  @!P1 SYNCS.PHASECHK.TRANS64 P1, [R0+URZ+0x2d830], R5 ;  /* 0x02d83005000095a7 */ /* 0x000ee4000802007f */
[----:B---3--:R-:W-:Y:S05]  /*25210*/  @!P1 BRA `(.L_x_11521) ;  /* 0xfffffffc00f09947 */ /* 0x008fea000383ffff */
[----:B------:R-:W-:Y:S05]  /*25220*/  BRA `(.L_x_11520) ;  /* 0xfffffe7000e47947 */ /* 0x000fea000383ffff */
.L_x_11540:
[----:B-1----:R1:W2:Y:S02]  /*25230*/  SYNCS.PHASECHK.TRANS64.TRYWAIT P2, [R9+URZ+0x2d830], R8 ;  /* 0x02d83008090075a7 */ /* 0x0022a4000804017f */
[----:B--2---:R-:W-:Y:S05]  /*25240*/  @!P2 NANOSLEEP.SYNCS 0x989680 ;  /* 0x009896800000a95d */ /* 0x004fea0003900000 */
[----:B------:R-:W2:Y:S02]  /*25250*/  @!P2 SYNCS.PHASECHK.TRANS64 P2, [R9+URZ+0x2d830], R8 ;  /* 0x02d830080900a5a7 */ /* 0x000ea4000804007f */
[----:B--2---:R-:W-:Y:S05]  /*25260*/  @!P2 BRA `(.L_x_11540) ;  /* 0xfffffffc00f0a947 */ /* 0x004fea000383ffff */
[----:B------:R-:W-:Y:S05]  /*25270*/  BRA `(.L_x_11539) ;  /* 0xfffffea800507947 */ /* 0x000fea000383ffff */
.L_x_11544:
[----:B-1----:R1:W2:Y:S02]  /*25280*/  SYNCS.PHASECHK.TRANS64.TRYWAIT P1, [R9+URZ+0x2d850], R8 ;  /* 0x02d85008090075a7 */ /* 0x0022a4000802017f */
[----:B--2---:R-:W-:Y:S05]  /*25290*/  @!P1 NANOSLEEP.SYNCS 0x989680 ;  /* 0x009896800000995d */ /* 0x004fea0003900000 */
[----:B------:R-:W2:Y:S02]  /*252a0*/  @!P1 SYNCS.PHASECHK.TRANS64 P1, [R9+URZ+0x2d850], R8 ;  /* 0x02d85008090095a7 */ /* 0x000ea4000802007f */
[----:B--2---:R-:W-:Y:S05]  /*252b0*/  @!P1 BRA `(.L_x_11544) ;  /* 0xfffffffc00f09947 */ /* 0x004fea000383ffff */
[----:B------:R-:W-:Y:S05]  /*252c0*/  BRA `(.L_x_11541) ;  /* 0xfffffeac00587947 */ /* 0x000fea000383ffff */
.L_x_11565:
[----:B-1----:R1:W2:Y:S02]  /*252d0*/  SYNCS.PHASECHK.TRANS64.TRYWAIT P2, [R3+URZ+0x2d830], R0 ;  /* 0x02d83000030075a7 */ /* 0x0022a4000804017f */
[----:B--2---:R-:W-:Y:S05]  /*252e0*/  @!P2 NANOSLEEP.SYNCS 0x989680 ;  /* 0x009896800000a95d */ /* 0x004fea0003900000 */
[----:B------:R-:W2:Y:S02]  /*252f0*/  @!P2 SYNCS.PHASECHK.TRANS64 P2, [R3+URZ+0x2d830], R0 ;  /* 0x02d830000300a5a7 */ /* 0x000ea4000804007f */
[----:B--2---:R-:W-:Y:S05]  /*25300*/  @!P2 BRA `(.L_x_11565) ;  /* 0xfffffffc00f0a947 */ /* 0x004fea000383ffff */
[----:B------:R-:W-:Y:S05]  /*25310*/  BRA `(.L_x_11564) ;  /* 0xfffffee000607947 */ /* 0x000fea000383ffff */
.L_x_11569:
[----:B-1----:R1:W2:Y:S02]  /*25320*/  SYNCS.PHASECHK.TRANS64.TRYWAIT P1, [R3+URZ+0x2d850], R0 ;  /* 0x02d85000030075a7 */ /* 0x0022a4000802017f */
[----:B--2---:R-:W-:Y:S05]  /*25330*/  @!P1 NANOSLEEP.SYNCS 0x989680 ;  /* 0x009896800000995d */ /* 0x004fea0003900000 */
[----:B------:R-:W2:Y:S02]  /*25340*/  @!P1 SYNCS.PHASECHK.TRANS64 P1, [R3+URZ+0x2d850], R0 ;  /* 0x02d85000030095a7 */ /* 0x000ea4000802007f */
[----:B--2---:R-:W-:Y:S05]  /*25350*/  @!P1 BRA `(.L_x_11569) ;  /* 0xfffffffc00f09947 */ /* 0x004fea000383ffff */
[----:B------:R-:W-:Y:S05]  /*25360*/  BRA `(.L_x_11566) ;  /* 0xfffffee400747947 */ /* 0x000fea000383ffff */
.L_x_11578:
[----:B-1----:R1:W2:Y:S02]  /*25370*/  SYNCS.PHASECHK.TRANS64.TRYWAIT P2, [R3+URZ+0x2d830], R0 ;  /* 0x02d83000030075a7 */ /* 0x0022a4000804017f */
[----:B--2---:R-:W-:Y:S05]  /*25380*/  @!P2 NANOSLEEP.SYNCS 0x989680 ;  /* 0x009896800000a95d */ /* 0x004fea0003900000 */
[----:B------:R-:W2:Y:S02]  /*25390*/  @!P2 SYNCS.PHASECHK.TRANS64 P2, [R3+URZ+0x2d830], R0 ;  /* 0x02d830000300a5a7 */ /* 0x000ea4000804007f */
[----:B--2---:R-:W-:Y:S05]  /*253a0*/  @!P2 BRA `(.L_x_11578) ;  /* 0xfffffffc00f0a947 */ /* 0x004fea000383ffff */
[----:B------:R-:W-:Y:S05]  /*253b0*/  BRA `(.L_x_11577) ;  /* 0xffffff0400687947 */ /* 0x000fea000383ffff */
.L_x_11582:
[----:B-1----:R1:W2:Y:S02]  /*253c0*/  SYNCS.PHASECHK.TRANS64.TRYWAIT P1, [R3+URZ+0x2d850], R0 ;  /* 0x02d85000030075a7 */ /* 0x0022a4000802017f */
[----:B--2---:R-:W-:Y:S05]  /*253d0*/  @!P1 NANOSLEEP.SYNCS 0x989680 ;  /* 0x009896800000995d */ /* 0x004fea0003900000 */
[----:B------:R-:W2:Y:S02]  /*253e0*/  @!P1 SYNCS.PHASECHK.TRANS64 P1, [R3+URZ+0x2d850], R0 ;  /* 0x02d85000030095a7 */ /* 0x000ea4000802007f */
[----:B--2---:R-:W-:Y:S05]  /*253f0*/  @!P1 BRA `(.L_x_11582) ;  /* 0xfffffffc00f09947 */ /* 0x004fea000383ffff */
[----:B------:R-:W-:Y:S05]  /*25400*/  BRA `(.L_x_11579) ;  /* 0xffffff08007c7947 */ /* 0x000fea000383ffff */
.L_x_11597:
[----:B-1----:R1:W2:Y:S02]  /*25410*/  SYNCS.PHASECHK.TRANS64.TRYWAIT P1, [R14+URZ+0x2d850], R9 ;  /* 0x02d850090e0075a7 */ /* 0x0022a4000802017f */
[----:B--2---:R-:W-:Y:S05]  /*25420*/  @!P1 NANOSLEEP.SYNCS 0x989680 ;  /* 0x009896800000995d */ /* 0x004fea0003900000 */
[----:B------:R-:W2:Y:S02]  /*25430*/  @!P1 SYNCS.PHASECHK.TRANS64 P1, [R14+URZ+0x2d850], R9 ;  /* 0x02d850090e0095a7 */ /* 0x000ea4000802007f */
[----:B--2---:R-:W-:Y:S05]  /*25440*/  @!P1 BRA `(.L_x_11597) ;  /* 0xfffffffc00f09947 */ /* 0x004fea000383ffff */
[----:B------:R-:W-:Y:S05]  /*25450*/  BRA `(.L_x_11596) ;  /* 0xffffff3800947947 */ /* 0x000fea000383ffff */
.L_x_11603:
[----:B------:R-:W-:Y:S02]  /*25460*/  IMAD.MOV.U32 R13, RZ, RZ, R3 ;  /* 0x000000ffff0d7224 */ /* 0x000fe400078e0003 */
[----:B------:R-:W-:Y:S02]  /*25470*/  IMAD.MOV.U32 R12, RZ, RZ, RZ ;  /* 0x000000ffff0c7224 */ /* 0x000fe400078e00ff */
[----:B------:R-:W-:Y:S02]  /*25480*/  IMAD.MOV.U32 R11, RZ, RZ, 0x1c1f ;  /* 0x00001c1fff0b7424 */ /* 0x000fe400078e00ff */
[----:B------:R-:W-:-:S07]  /*25490*/  IMAD.MOV.U32 R15, RZ, RZ, -0x1 ;  /* 0xffffffffff0f7424 */ /* 0x000fce00078e00ff */
[----:B0----5:R-:W-:Y:S05]  /*254a0*/  WARPSYNC.COLLECTIVE R15, `(.L_x_11795) ;  /* 0x000000000f087348 */ /* 0x021fea0003c00000 */
[----:B------:R1:W2:Y:S02]  /*254b0*/  SHFL.IDX P6, R14, R13, R12, R11 ;  /* 0x0000000c0d0e7389 */ /* 0x0002a400000c000b */
[----:B012--5:R-:W-:Y:S01]  /*254c0*/  ENDCOLLECTIVE ;  /* 0x000000000000791b */ /* 0x027fe20003800000 */
.L_x_11795:
[----:B------:R-:W-:Y:S02]  /*254d0*/  IMAD.MOV.U32 R13, RZ, RZ, R20 ;  /* 0x000000ffff0d7224 */ /* 0x000fe400078e0014 */
[----:B------:R-:W-:-:S07]  /*254e0*/  IMAD.MOV.U32 R0, RZ, RZ, R14 ;  /* 0x000000ffff007224 */ /* 0x000fce00078e000e */
[----:B------:R-:W-:Y:S05]  /*254f0*/  WARPSYNC.COLLECTIVE R15, `(.L_x_11796) ;  /* 0x000000000f087348 */ /* 0x000fea0003c00000 */
[----:B------:R0:W1:Y:S02]  /*25500*/  SHFL.IDX P6, R14, R13, R12, R11 ;  /* 0x0000000c0d0e7389 */ /* 0x00006400000c000b */
[----:B01----:R-:W-:Y:S01]  /*25510*/  ENDCOLLECTIVE ;  /* 0x000000000000791b */ /* 0x003fe20003800000 */
.L_x_11796:
[----:B------:R-:W-:Y:S05]  /*25520*/  BRA `(.L_x_11797) ;  /* 0xffffff54005c7947 */ /* 0x000fea000383ffff */
.L_x_11606:
        /* <DEDUP_REMOVED lines=8> */
.L_x_11799:
[----:B------:R-:W-:Y:S05]  /*255b0*/  BSYNC B1 ;  /* 0x0000000000017941 */ /* 0x000fea0003800000 */
.L_x_11798:
        /* <DEDUP_REMOVED lines=8> */
.L_x_11800:
[----:B------:R-:W-:Y:S05]  /*25640*/  BRA `(.L_x_11801) ;  /* 0xffffff5400707947 */ /* 0x000fea000383ffff */
.L_x_11608:
[----:B------:R-:W-:Y:S02]  /*25650*/  IMAD.MOV.U32 R13, RZ, RZ, R20 ;  /* 0x000000ffff0d7224 */ /* 0x000fe400078e0014 */
[----:B------:R-:W-:Y:S02]  /*25660*/  IMAD.MOV.U32 R12, RZ, RZ, RZ ;  /* 0x000000ffff0c7224 */ /* 0x000fe400078e00ff */
[----:B------:R-:W-:Y:S02]  /*25670*/  IMAD.MOV.U32 R11, RZ, RZ, 0x1c1f ;  /* 0x00001c1fff0b7424 */ /* 0x000fe400078e00ff */
[----:B------:R-:W-:-:S07]  /*25680*/  IMAD.MOV.U32 R15, RZ, RZ, -0x1 ;  /* 0xffffffffff0f7424 */ /* 0x000fce00078e00ff */
[----:B------:R-:W-:Y:S05]  /*25690*/  WARPSYNC.COLLECTIVE R15, `(.L_x_11802) ;  /* 0x000000000f087348 */ /* 0x000fea0003c00000 */
[----:B------:R0:W1:Y:S02]  /*256a0*/  SHFL.IDX P6, R14, R13, R12, R11 ;  /* 0x0000000c0d0e7389 */ /* 0x00006400000c000b */
[----:B01----:R-:W-:Y:S01]  /*256b0*/  ENDCOLLECTIVE ;  /* 0x000000000000791b */ /* 0x003fe20003800000 */
.L_x_11802:
[----:B------:R-:W-:Y:S02]  /*256c0*/  IMAD.MOV.U32 R13, RZ, RZ, R0 ;  /* 0x000000ffff0d7224 */ /* 0x000fe400078e0000 */
[----:B------:R-:W-:-:S07]  /*256d0*/  IMAD.MOV.U32 R3, RZ, RZ, R14 ;  /* 0x000000ffff037224 */ /* 0x000fce00078e000e */
[----:B------:R-:W-:Y:S05]  /*256e0*/  WARPSYNC.COLLECTIVE R15, `(.L_x_11803) ;  /* 0x000000000f087348 */ /* 0x000fea0003c00000 */
[----:B------:R0:W1:Y:S02]  /*256f0*/  SHFL.IDX P6, R14, R13, R12, R11 ;  /* 0x0000000c0d0e7389 */ /* 0x00006400000c000b */
[----:B01----:R-:W-:Y:S01]  /*25700*/  ENDCOLLECTIVE ;  /* 0x000000000000791b */ /* 0x003fe20003800000 */
.L_x_11803:
[----:B------:R-:W-:Y:S05]  /*25710*/  BRA `(.L_x_11804) ;  /* 0xffffff58003c7947 */ /* 0x000fea000383ffff */
.L_x_11611:
[----:B------:R-:W-:Y:S01]  /*25720*/  BSSY B1, `(.L_x_11805) ;  /* 0x0000008000017945 */ /* 0x000fe20003800000 */
[----:B---3--:R-:W-:Y:S02]  /*25730*/  IMAD.MOV.U32 R13, RZ, RZ, R20 ;  /* 0x000000ffff0d7224 */ /* 0x008fe400078e0014 */
[----:B------:R-:W-:Y:S02]  /*25740*/  IMAD.MOV.U32 R12, RZ, RZ, 0x1 ;  /* 0x00000001ff0c7424 */ /* 0x000fe400078e00ff */
[----:B------:R-:W-:Y:S02]  /*25750*/  IMAD.MOV.U32 R11, RZ, RZ, 0x1c1f ;  /* 0x00001c1fff0b7424 */ /* 0x000fe400078e00ff */
[----:B------:R-:W-:-:S07]  /*25760*/  IMAD.MOV.U32 R15, RZ, RZ, -0x1 ;  /* 0xffffffffff0f7424 */ /* 0x000fce00078e00ff */
[----:B012---:R-:W-:Y:S05]  /*25770*/  WARPSYNC.COLLECTIVE R15, `(.L_x_11806) ;  /* 0x000000000f087348 */ /* 0x007fea0003c00000 */
[----:B--2---:R2:W3:Y:S02]  /*25780*/  SHFL.IDX P6, R14, R13, R12, R11 ;  /* 0x0000000c0d0e7389 */ /* 0x0044e400000c000b */
[----:B0123--:R-:W-:Y:S01]  /*25790*/  ENDCOLLECTIVE ;  /* 0x000000000000791b */ /* 0x00ffe20003800000 */
.L_x_11806:
[----:B------:R-:W-:Y:S05]  /*257a0*/  BSYNC B1 ;  /* 0x0000000000017941 */ /* 0x000fea0003800000 */
.L_x_11805:
        /* <DEDUP_REMOVED lines=8> */
.L_x_11807:
[----:B------:R-:W-:Y:S05]  /*25830*/  BRA `(.L_x_11808) ;  /* 0xffffff5c005c7947 */ /* 0x000fea000383ffff */
.L_x_11615:
[----:B------:R-:W-:Y:S02]  /*25840*/  IMAD.MOV.U32 R13, RZ, RZ, R4 ;  /* 0x000000ffff0d7224 */ /* 0x000fe400078e0004 */
[----:B------:R-:W-:Y:S02]  /*25850*/  IMAD.MOV.U32 R12, RZ, RZ, RZ ;  /* 0x000000ffff0c7224 */ /* 0x000fe400078e00ff */
[----:B------:R-:W-:Y:S02]  /*25860*/  IMAD.MOV.U32 R11, RZ, RZ, 0x1c1f ;  /* 0x00001c1fff0b7424 */ /* 0x000fe400078e00ff */
[----:B------:R-:W-:-:S07]  /*25870*/  IMAD.MOV.U32 R15, RZ, RZ, -0x1 ;  /* 0xffffffffff0f7424 */ /* 0x000fce00078e00ff */
[----:B-1----:R-:W-:Y:S05]  /*25880*/  WARPSYNC.COLLECTIVE R15, `(.L_x_11809) ;  /* 0x000000000f087348 */ /* 0x002fea0003c00000 */
[----:B------:R0:W2:Y:S02]  /*25890*/  SHFL.IDX P6, R14, R13, R12, R11 ;  /* 0x0000000c0d0e7389 */ /* 0x0000a400000c000b */
[----:B012---:R-:W-:Y:S01]  /*258a0*/  ENDCOLLECTIVE ;  /* 0x000000000000791b */ /* 0x007fe20003800000 */
.L_x_11809:
[----:B------:R-:W-:Y:S02]  /*258b0*/  IMAD.MOV.U32 R13, RZ, RZ, R0 ;  /* 0x000000ffff0d7224 */ /* 0x000fe400078e0000 */
[----:B------:R-:W-:-:S07]  /*258c0*/  IMAD.MOV.U32 R3, RZ, RZ, R14 ;  /* 0x000000ffff037224 */ /* 0x000fce00078e000e */
[----:B------:R-:W-:Y:S05]  /*258d0*/  WARPSYNC.COLLECTIVE R15, `(.L_x_11810) ;  /* 0x000000000f087348 */ /* 0x000fea0003c00000 */
[----:B------:R0:W1:Y:S02]  /*258e0*/  SHFL.IDX P6, R14, R13, R12, R11 ;  /* 0x0000000c0d0e7389 */ /* 0x00006400000c000b */
[----:B01----:R-:W-:Y:S01]  /*258f0*/  ENDCOLLECTIVE ;  /* 0x000000000000791b */ /* 0x003fe20003800000 */
.L_x_11810:
[----:B------:R-:W-:Y:S05]  /*25900*/  BRA `(.L_x_11811) ;  /* 0xffffff6800b47947 */ /* 0x000fea000383ffff */
.L_x_11618:
        /* <DEDUP_REMOVED lines=8> */
.L_x_11813:
[----:B------:R-:W-:Y:S05]  /*25990*/  BSYNC B1 ;  /* 0x0000000000017941 */ /* 0x000fea0003800000 */
.L_x_11812:
        /* <DEDUP_REMOVED lines=8> */
.L_x_11814:
[----:B------:R-:W-:Y:S05]  /*25a20*/  BRA `(.L_x_11815) ;  /* 0xffffff6800c87947 */ /* 0x000fea000383ffff */
.L_x_11645:
[----:B------:R-:W0:Y:S01]  /*25a30*/  S2R R7, SR_TID.X ;  /* 0x0000000000077919 */ /* 0x000e220000002100 */
[----:B------:R-:W-:Y:S01]  /*25a40*/  BSSY B1, `(.L_x_11816) ;  /* 0x000000a000017945 */ /* 0x000fe20003800000 */
[----:B-1----:R-:W-:Y:S02]  /*25a50*/  IMAD.MOV.U32 R12, RZ, RZ, RZ ;  /* 0x000000ffff0c7224 */ /* 0x002fe400078e00ff */
        /* <DEDUP_REMOVED lines=8> */
.L_x_11817:
[----:B------:R-:W-:Y:S05]  /*25ae0*/  BSYNC B1 ;  /* 0x0000000000017941 */ /* 0x000fea0003800000 */
.L_x_11816:
[----:B------:R-:W-:Y:S05]  /*25af0*/  BRA `(.L_x_11818) ;  /* 0xffffff8800ac7947 */ /* 0x000fea000383ffff */
.L_x_11647:
[----:B------:R-:W-:Y:S01]  /*25b00*/  BSSY B1, `(.L_x_11819) ;  /* 0x0000006000017945 */ /* 0x000fe20003800000 */
[----:B------:R-:W-:-:S07]  /*25b10*/  IMAD.MOV.U32 R15, RZ, RZ, -0x1 ;  /* 0xffffffffff0f7424 */ /* 0x000fce00078e00ff */
[----:B01----:R-:W-:Y:S05]  /*25b20*/  WARPSYNC.COLLECTIVE R15, `(.L_x_11820) ;  /* 0x000000000f0c7348 */ /* 0x003fea0003c00000 */
[----:B------:R-:W-:Y:S02]  /*25b30*/  ELECT P6, UR62, PT ;  /* 0x00000000003e782f */ /* 0x000fe400038c0000 */
[----:B------:R-:W-:Y:S01]  /*25b40*/  MOV R14, UR62 ;  /* 0x0000003e000e7c02 */ /* 0x000fe20008000f00 */
[----:B01----:R-:W-:Y:S10]  /*25b50*/  ENDCOLLECTIVE ;  /* 0x000000000000791b */ /* 0x003ff40003800000 */
.L_x_11820:
[----:B------:R-:W-:Y:S05]  /*25b60*/  BSYNC B1 ;  /* 0x0000000000017941 */ /* 0x000fea0003800000 */
.L_x_11819:
[----:B------:R-:W-:Y:S05]  /*25b70*/  BRA `(.L_x_11646) ;  /* 0xffffff8800a47947 */ /* 0x000fea000383ffff */
.L_x_11649:
[----:B0-----:R0:W2:Y:S02]  /*25b80*/  SYNCS.PHASECHK.TRANS64.TRYWAIT P0, [R18+URZ+0x2d820], R6 ;  /* 0x02d82006120075a7 */ /* 0x0010a4000800017f */
[----:B--2---:R-:W-:Y:S05]  /*25b90*/  @!P0 NANOSLEEP.SYNCS 0x989680 ;  /* 0x009896800000895d */ /* 0x004fea0003900000 */
[----:B------:R-:W2:Y:S02]  /*25ba0*/  @!P0 SYNCS.PHASECHK.TRANS64 P0, [R18+URZ+0x2d820], R6 ;  /* 0x02d82006120085a7 */ /* 0x000ea4000800007f */
[----:B--2---:R-:W-:Y:S05]  /*25bb0*/  @!P0 BRA `(.L_x_11649) ;  /* 0xfffffffc00f08947 */ /* 0x004fea000383ffff */
[----:B------:R-:W-:Y:S05]  /*25bc0*/  BRA `(.L_x_11821) ;  /* 0xffffff8800b47947 */ /* 0x000fea000383ffff */
.L_x_11653:
[----:B--2---:R2:W3:Y:S02]  /*25bd0*/  SYNCS.PHASECHK.TRANS64.TRYWAIT P0, [R10+URZ+0x2d8a0], R9 ;  /* 0x02d8a0090a0075a7 */ /* 0x0044e4000800017f */
[----:B---3--:R-:W-:Y:S05]  /*25be0*/  @!P0 NANOSLEEP.SYNCS 0x989680 ;  /* 0x009896800000895d */ /* 0x008fea0003900000 */
[----:B------:R-:W3:Y:S02]  /*25bf0*/  @!P0 SYNCS.PHASECHK.TRANS64 P0, [R10+URZ+0x2d8a0], R9 ;  /* 0x02d8a0090a0085a7 */ /* 0x000ee4000800007f */
[----:B---3--:R-:W-:Y:S05]  /*25c00*/  @!P0 BRA `(.L_x_11653) ;  /* 0xfffffffc00f08947 */ /* 0x008fea000383ffff */
[----:B------:R-:W-:Y:S05]  /*25c10*/  BRA `(.L_x_11822) ;  /* 0xffffff8800d07947 */ /* 0x000fea000383ffff */
.L_x_11660:
[----:B0-----:R0:W3:Y:S02]  /*25c20*/  SYNCS.PHASECHK.TRANS64.TRYWAIT P0, [R10+URZ+0x2d8c0], R9 ;  /* 0x02d8c0090a0075a7 */ /* 0x0010e4000800017f */
[----:B---3--:R-:W-:Y:S05]  /*25c30*/  @!P0 NANOSLEEP.SYNCS 0x989680 ;  /* 0x009896800000895d */ /* 0x008fea0003900000 */
[----:B------:R-:W3:Y:S02]  /*25c40*/  @!P0 SYNCS.PHASECHK.TRANS64 P0, [R10+URZ+0x2d8c0], R9 ;  /* 0x02d8c0090a0085a7 */ /* 0x000ee4000800007f */
[----:B---3--:R-:W-:Y:S05]  /*25c50*/  @!P0 BRA `(.L_x_11660) ;  /* 0xfffffffc00f08947 */ /* 0x008fea000383ffff */
[----:B------:R-:W-:Y:S05]  /*25c60*/  BRA `(.L_x_11823) ;  /* 0xffffff8c00cc7947 */ /* 0x000fea000383ffff */
.L_x_11669:
[----:B0-----:R0:W2:Y:S02]  /*25c70*/  SYNCS.PHASECHK.TRANS64.TRYWAIT P1, [R9+URZ+0x2d8a0], R8 ;  /* 0x02d8a008090075a7 */ /* 0x0010a4000802017f */
[----:B--2---:R-:W-:Y:S05]  /*25c80*/  @!P1 NANOSLEEP.SYNCS 0x989680 ;  /* 0x009896800000995d */ /* 0x004fea0003900000 */
[----:B------:R-:W2:Y:S02]  /*25c90*/  @!P1 SYNCS.PHASECHK.TRANS64 P1, [R9+URZ+0x2d8a0], R8 ;  /* 0x02d8a008090095a7 */ /* 0x000ea4000802007f */
[----:B--2---:R-:W-:Y:S05]  /*25ca0*/  @!P1 BRA `(.L_x_11669) ;  /* 0xfffffffc00f09947 */ /* 0x004fea000383ffff */
[----:B------:R-:W-:Y:S05]  /*25cb0*/  BRA `(.L_x_11824) ;  /* 0xffffff94000c7947 */ /* 0x000fea000383ffff */
.L_x_11676:
[----:B--2---:R2:W3:Y:S02]  /*25cc0*/  SYNCS.PHASECHK.TRANS64.TRYWAIT P1, [R9+URZ+0x2d8c0], R8 ;  /* 0x02d8c008090075a7 */ /* 0x0044e4000802017f */
[----:B---3--:R-:W-:Y:S05]  /*25cd0*/  @!P1 NANOSLEEP.SYNCS 0x989680 ;  /* 0x009896800000995d */ /* 0x008fea0003900000 */
[----:B------:R-:W3:Y:S02]  /*25ce0*/  @!P1 SYNCS.PHASECHK.TRANS64 P1, [R9+URZ+0x2d8c0], R8 ;  /* 0x02d8c008090095a7 */ /* 0x000ee4000802007f */
[----:B---3--:R-:W-:Y:S05]  /*25cf0*/  @!P1 BRA `(.L_x_11676) ;  /* 0xfffffffc00f09947 */ /* 0x008fea000383ffff */
[----:B------:R-:W-:Y:S05]  /*25d00*/  BRA `(.L_x_11825) ;  /* 0xffffff9800047947 */ /* 0x000fea000383ffff */
.L_x_11701:
        /* <DEDUP_REMOVED lines=11> */
.L_x_11827:
[----:B------:R-:W-:Y:S05]  /*25dc0*/  BSYNC B0 ;  /* 0x0000000000007941 */ /* 0x000fea0003800000 */
.L_x_11826:
[----:B------:R-:W-:Y:S05]  /*25dd0*/  BRA `(.L_x_11828) ;  /* 0xffffffa800cc7947 */ /* 0x000fea000383ffff */
.L_x_11704:
[----:B0-----:R0:W1:Y:S02]  /*25de0*/  SYNCS.PHASECHK.TRANS64.TRYWAIT P0, [R2+URZ+0x2d840], R3 ;  /* 0x02d84003020075a7 */ /* 0x001064000800017f */
[----:B-1----:R-:W-:Y:S05]  /*25df0*/  @!P0 NANOSLEEP.SYNCS 0x989680 ;  /* 0x009896800000895d */ /* 0x002fea0003900000 */
[----:B------:R-:W1:Y:S02]  /*25e00*/  @!P0 SYNCS.PHASECHK.TRANS64 P0, [R2+URZ+0x2d840], R3 ;  /* 0x02d84003020085a7 */ /* 0x000e64000800007f */
[----:B-1----:R-:W-:Y:S05]  /*25e10*/  @!P0 BRA `(.L_x_11704) ;  /* 0xfffffffc00f08947 */ /* 0x002fea000383ffff */
[----:B------:R-:W-:Y:S05]  /*25e20*/  BRA `(.L_x_11829) ;  /* 0xffffffac00207947 */ /* 0x000fea000383ffff */
.L_x_11705:
        /* <DEDUP_REMOVED lines=8> */
.L_x_11831:
[----:B------:R-:W-:Y:S05]  /*25eb0*/  BSYNC B0 ;  /* 0x0000000000007941 */ /* 0x000fea0003800000 */
.L_x_11830:
        /* <DEDUP_REMOVED lines=9> */
.L_x_11832:
[----:B------:R-:W-:Y:S02]  /*25f50*/  IMAD.MOV.U32 R13, RZ, RZ, R7 ;  /* 0x000000ffff0d7224 */ /* 0x000fe400078e0007 */
[----:B------:R-:W-:Y:S02]  /*25f60*/  IMAD.MOV.U32 R12, RZ, RZ, 0x1 ;  /* 0x00000001ff0c7424 */ /* 0x000fe400078e00ff */
[----:B------:R-:W-:-:S07]  /*25f70*/  IMAD.MOV.U32 R5, RZ, RZ, R14 ;  /* 0x000000ffff057224 */ /* 0x000fce00078e000e */
[----:B------:R-:W-:Y:S05]  /*25f80*/  WARPSYNC.COLLECTIVE R15, `(.L_x_11833) ;  /* 0x000000000f087348 */ /* 0x000fea0003c00000 */
[----:B------:R0:W1:Y:S02]  /*25f90*/  SHFL.IDX P6, R14, R13, R12, R11 ;  /* 0x0000000c0d0e7389 */ /* 0x00006400000c000b */
[----:B01----:R-:W-:Y:S01]  /*25fa0*/  ENDCOLLECTIVE ;  /* 0x000000000000791b */ /* 0x003fe20003800000 */
.L_x_11833:
        /* <DEDUP_REMOVED lines=17> */
.L_x_11834:
[----:B------:R-:W-:Y:S02]  /*260c0*/  @P1 IMAD R6, R8, 0x2, R18 ;  /* 0x0000000208061824 */ /* 0x000fe400078e0212 */
[----:B------:R-:W-:Y:S02]  /*260d0*/  IMAD.MOV.U32 R13, RZ, RZ, R7 ;  /* 0x000000ffff0d7224 */ /* 0x000fe400078e0007 */
[----:B------:R-:W-:Y:S02]  /*260e0*/  IMAD.MOV.U32 R12, RZ, RZ, 0x2 ;  /* 0x00000002ff0c7424 */ /* 0x000fe400078e00ff */
[----:B------:R-:W-:-:S07]  /*260f0*/  IMAD.MOV.U32 R5, RZ, RZ, R14 ;  /* 0x000000ffff057224 */ /* 0x000fce00078e000e */
[----:B------:R-:W-:Y:S05]  /*26100*/  WARPSYNC.COLLECTIVE R15, `(.L_x_11835) ;  /* 0x000000000f087348 */ /* 0x000fea0003c00000 */
[----:B------:R0:W1:Y:S02]  /*26110*/  SHFL.IDX P6, R14, R13, R12, R11 ;  /* 0x0000000c0d0e7389 */ /* 0x00006400000c000b */
[----:B01----:R-:W-:Y:S01]  /*26120*/  ENDCOLLECTIVE ;  /* 0x000000000000791b */ /* 0x003fe20003800000 */
.L_x_11835:
        /* <DEDUP_REMOVED lines=17> */
.L_x_11836:
[----:B------:R-:W-:Y:S02]  /*26240*/  @P1 IMAD R6, R8, 0x2, R18 ;  /* 0x0000000208061824 */ /* 0x000fe400078e0212 */
[----:B------:R-:W-:Y:S02]  /*26250*/  IMAD.MOV.U32 R13, RZ, RZ, R7 ;  /* 0x000000ffff0d7224 */ /* 0x000fe400078e0007 */
[----:B------:R-:W-:Y:S02]  /*26260*/  IMAD.MOV.U32 R12, RZ, RZ, 0x3 ;  /* 0x00000003ff0c7424 */ /* 0x000fe400078e00ff */
[----:B------:R-:W-:-:S07]  /*26270*/  IMAD.MOV.U32 R5, RZ, RZ, R14 ;  /* 0x000000ffff057224 */ /* 0x000fce00078e000e */
[----:B------:R-:W-:Y:S05]  /*26280*/  WARPSYNC.COLLECTIVE R15, `(.L_x_11837) ;  /* 0x000000000f087348 */ /* 0x000fea0003c00000 */
[----:B------:R0:W1:Y:S02]  /*26290*/  SHFL.IDX P6, R14, R13, R12, R11 ;  /* 0x0000000c0d0e7389 */ /* 0x00006400000c000b */
[----:B01----:R-:W-:Y:S01]  /*262a0*/  ENDCOLLECTIVE ;  /* 0x000000000000791b */ /* 0x003fe20003800000 */
.L_x_11837:
        /* <DEDUP_REMOVED lines=10> */
.L_x_11838:
        /* <DEDUP_REMOVED lines=8> */
.L_x_11710:
        /* <DEDUP_REMOVED lines=9> */
.L_x_11840:
[C---:B------:R-:W-:Y:S01]  /*26460*/  VIADD R9, R25.reuse, 0x20 ;  /* 0x0000002019097836 */ /* 0x040fe20000000000 */
[----:B------:R-:W-:Y:S01]  /*26470*/  ISETP.GE.AND P3, PT, R25, R0, PT ;  /* 0x000000001900720c */ /* 0x000fe20003f66270 */
[----:B------:R-:W-:Y:S02]  /*26480*/  IMAD.MOV.U32 R13, RZ, RZ, R5 ;  /* 0x000000ffff0d7224 */ /* 0x000fe400078e0005 */
[----:B------:R-:W-:-:S10]  /*26490*/  IMAD.MOV.U32 R2, RZ, RZ, R14 ;  /* 0x000000ffff027224 */ /* 0x000fd400078e000e */
[----:B------:R-:W-:Y:S05]  /*264a0*/  WARPSYNC.COLLECTIVE R15, `(.L_x_11841) ;  /* 0x000000000f087348 */ /* 0x000fea0003c00000 */
[----:B------:R0:W1:Y:S02]  /*264b0*/  SHFL.IDX P6, R14, R13, R12, R11 ;  /* 0x0000000c0d0e7389 */ /* 0x00006400000c000b */
[----:B01----:R-:W-:Y:S01]  /*264c0*/  ENDCOLLECTIVE ;  /* 0x000000000000791b */ /* 0x003fe20003800000 */
.L_x_11841:
[----:B------:R-:W-:Y:S02]  /*264d0*/  IMAD.MOV.U32 R13, RZ, RZ, R4 ;  /* 0x000000ffff0d7224 */ /* 0x000fe400078e0004 */
[----:B------:R-:W-:Y:S02]  /*264e0*/  IMAD.MOV.U32 R12, RZ, RZ, 0x1 ;  /* 0x00000001ff0c7424 */ /* 0x000fe400078e00ff */
[----:B------:R-:W-:-:S07]  /*264f0*/  IMAD.MOV.U32 R3, RZ, RZ, R14 ;  /* 0x000000ffff037224 */ /* 0x000fce00078e000e */
[----:B------:R-:W-:Y:S05]  /*26500*/  WARPSYNC.COLLECTIVE R15, `(.L_x_11842) ;  /* 0x000000000f087348 */ /* 0x000fea0003c00000 */
[----:B------:R0:W1:Y:S02]  /*26510*/  SHFL.IDX P6, R14, R13, R12, R11 ;  /* 0x0000000c0d0e7389 */ /* 0x00006400000c000b */
[----:B01----:R-:W-:Y:S01]  /*26520*/  ENDCOLLECTIVE ;  /* 0x000000000000791b */ /* 0x003fe20003800000 */
.L_x_11842:
        /* <DEDUP_REMOVED lines=17> */
.L_x_11843:
[----:B------:R-:W-:Y:S02]  /*26640*/  IMAD.MOV.U32 R13, RZ, RZ, R4 ;  /* 0x000000ffff0d7224 */ /* 0x000fe400078e0004 */
[----:B------:R-:W-:Y:S02]  /*26650*/  IMAD.MOV.U32 R12, RZ, RZ, 0x2 ;  /* 0x00000002ff0c7424 */ /* 0x000fe400078e00ff */
[----:B------:R-:W-:-:S07]  /*26660*/  IMAD.MOV.U32 R3, RZ, RZ, R14 ;  /* 0x000000ffff037224 */ /* 0x000fce00078e000e */
[----:B------:R-:W-:Y:S05]  /*26670*/  WARPSYNC.COLLECTIVE R15, `(.L_x_11844) ;  /* 0x000000000f087348 */ /* 0x000fea0003c00000 */
[----:B------:R0:W1:Y:S02]  /*26680*/  SHFL.IDX P6, R14, R13, R12, R11 ;  /* 0x0000000c0d0e7389 */ /* 0x00006400000c000b */
[----:B01----:R-:W-:Y:S01]  /*26690*/  ENDCOLLECTIVE ;  /* 0x000000000000791b */ /* 0x003fe20003800000 */
.L_x_11844:
        /* <DEDUP_REMOVED lines=18> */
.L_x_11845:
[----:B------:R-:W-:Y:S02]  /*267c0*/  IMAD.MOV.U32 R13, RZ, RZ, R4 ;  /* 0x000000ffff0d7224 */ /* 0x000fe400078e0004 */
[----:B------:R-:W-:Y:S02]  /*267d0*/  IMAD.MOV.U32 R12, RZ, RZ, 0x3 ;  /* 0x00000003ff0c7424 */ /* 0x000fe400078e00ff */
[----:B------:R-:W-:-:S07]  /*267e0*/  IMAD.MOV.U32 R3, RZ, RZ, R14 ;  /* 0x000000ffff037224 */ /* 0x000fce00078e000e */
[----:B------:R-:W-:Y:S05]  /*267f0*/  WARPSYNC.COLLECTIVE R15, `(.L_x_11846) ;  /* 0x000000000f087348 */ /* 0x000fea0003c00000 */
[----:B------:R0:W1:Y:S02]  /*26800*/  SHFL.IDX P6, R14, R13, R12, R11 ;  /* 0x0000000c0d0e7389 */ /* 0x00006400000c000b */
[----:B01----:R-:W-:Y:S01]  /*26810*/  ENDCOLLECTIVE ;  /* 0x000000000000791b */ /* 0x003fe20003800000 */
.L_x_11846:
[----:B------:R-:W-:-:S05]  /*26820*/  @!P3 LEA R3, P4, R10, R3, 0x1 ;  /* 0x000000030a03b211 */ /* 0x000fca00078808ff */
[----:B------:R-:W-:-:S05]  /*26830*/  @!P3 IMAD.X R2, RZ, RZ, R2, P4 ;  /* 0x000000ffff02b224 */ /* 0x000fca00020e0602 */
[----:B------:R-:W-:Y:S01]  /*26840*/  @!P3 LOP3.LUT R3, R3, R2, RZ, 0x3c, !PT ;  /* 0x000000020303b212 */ /* 0x000fe200078e3cff */
[----:B------:R-:W-:-:S03]  /*26850*/  IMAD.MOV.U32 R13, RZ, RZ, R5 ;  /* 0x000000ffff0d7224 */ /* 0x000fc600078e0005 */
[----:B------:R-:W-:-:S04]  /*26860*/  @!P3 LOP3.LUT R2, R3, R2, RZ, 0x3c, !PT ;  /* 0x000000020302b212 */ /* 0x000fc800078e3cff */
[----:B------:R-:W-:Y:S01]  /*26870*/  @!P3 LOP3.LUT R3, R3, R2, RZ, 0x3c, !PT ;  /* 0x000000020303b212 */ /* 0x000fe200078e3cff */
[----:B------:R-:W-:-:S07]  /*26880*/  IMAD.MOV.U32 R4, RZ, RZ, R14 ;  /* 0x000000ffff047224 */ /* 0x000fce00078e000e */
[----:B------:R-:W-:Y:S05]  /*26890*/  WARPSYNC.COLLECTIVE R15, `(.L_x_11847) ;  /* 0x000000000f087348 */ /* 0x000fea0003c00000 */
[----:B------:R0:W1:Y:S02]  /*268a0*/  SHFL.IDX P6, R14, R13, R12, R11 ;  /* 0x0000000c0d0e7389 */ /* 0x00006400000c000b */
[----:B01----:R-:W-:Y:S01]  /*268b0*/  ENDCOLLECTIVE ;  /* 0x000000000000791b */ /* 0x003fe20003800000 */
.L_x_11847:
[----:B------:R-:W-:Y:S01]  /*268c0*/  @!PT LDS RZ, [RZ] ;  /* 0x00000000fffff984 */ /* 0x000fe20000000800 */
[----:B------:R-:W-:Y:S01]  /*268d0*/  @!PT LDS RZ, [RZ] ;  /* 0x00000000fffff984 */ /* 0x000fe20000000800 */
[----:B------:R-:W-:Y:S01]  /*268e0*/  @!PT LDS RZ, [RZ] ;  /* 0x00000000fffff984 */ /* 0x000fe20000000800 */
[----:B------:R-:W-:Y:S04]  /*268f0*/  @!P3 LDGSTS.E.BYPASS.LTC128B.128 [R8+0xd400], desc[UR52][R2.64], !P0 ;  /* 0x0d4000000208bfae */ /* 0x000fe8000c101d74 */
[----:B------:R-:W-:Y:S04]  /*26900*/  @!P3 LDGSTS.E.BYPASS.LTC128B.128 [R8+0x10400], desc[UR52][R2.64+0x40], !P1 ;  /* 0x104000400208bfae */ /* 0x000fe8000c901d74 */
[----:B------:R0:W-:Y:S01]  /*26910*/  @!P3 LDGSTS.E.BYPASS.LTC128B.128 [R8+0x13400], desc[UR52][R2.64+0x80], !P2 ;  /* 0x134000800208bfae */ /* 0x0001e2000d101d74 */
[----:B------:R-:W-:Y:S02]  /*26920*/  IMAD.MOV.U32 R13, RZ, RZ, R6 ;  /* 0x000000ffff0d7224 */ /* 0x000fe400078e0006 */
[----:B------:R-:W-:-:S02]  /*26930*/  IMAD.MOV.U32 R12, RZ, RZ, RZ ;  /* 0x000000ffff0c7224 */ /* 0x000fc400078e00ff */
[----:B0-----:R-:W-:Y:S02]  /*26940*/  VIADD R2, R25, 0x60 ;  /* 0x0000006019027836 */ /* 0x001fe40000000000 */
[----:B------:R-:W-:-:S07]  /*26950*/  IMAD.MOV.U32 R5, RZ, RZ, R14 ;  /* 0x000000ffff057224 */ /* 0x000fce00078e000e */
[----:B------:R-:W-:Y:S05]  /*26960*/  WARPSYNC.COLLECTIVE R15, `(.L_x_11848) ;  /* 0x000000000f087348 */ /* 0x000fea0003c00000 */
[----:B------:R0:W1:Y:S02]  /*26970*/  SHFL.IDX P6, R14, R13, R12, R11 ;  /* 0x0000000c0d0e7389 */ /* 0x00006400000c000b */
[----:B01----:R-:W-:Y:S01]  /*26980*/  ENDCOLLECTIVE ;  /* 0x000000000000791b */ /* 0x003fe20003800000 */
.L_x_11848:
[----:B------:R-:W-:-:S13]  /*26990*/  ISETP.GE.AND P3, PT, R2, R0, PT ;  /* 0x000000000200720c */ /* 0x000fda0003f66270 */
        /* <DEDUP_REMOVED lines=15> */
.L_x_11849:
[----:B------:R-:W-:Y:S02]  /*26a90*/  IMAD.MOV.U32 R13, RZ, RZ, R6 ;  /* 0x000000ffff0d7224 */ /* 0x000fe400078e0006 */
[----:B------:R-:W-:Y:S02]  /*26aa0*/  IMAD.MOV.U32 R12, RZ, RZ, 0x1 ;  /* 0x00000001ff0c7424 */ /* 0x000fe400078e00ff */
[----:B------:R-:W-:-:S07]  /*26ab0*/  IMAD.MOV.U32 R3, RZ, RZ, R14 ;  /* 0x000000ffff037224 */ /* 0x000fce00078e000e */
[----:B------:R-:W-:Y:S05]  /*26ac0*/  WARPSYNC.COLLECTIVE R15, `(.L_x_11850) ;  /* 0x000000000f087348 */ /* 0x000fea0003c00000 */
[----:B------:R0:W1:Y:S02]  /*26ad0*/  SHFL.IDX P6, R14, R13, R12, R11 ;  /* 0x0000000c0d0e7389 */ /* 0x00006400000c000b */
[----:B01----:R-:W-:Y:S01]  /*26ae0*/  ENDCOLLECTIVE ;  /* 0x000000000000791b */ /* 0x003fe20003800000 */
.L_x_11850:
        /* <DEDUP_REMOVED lines=10> */
.L_x_11851:
[----:B------:R-:W-:Y:S01]  /*26b90*/  @!PT LDS RZ, [RZ] ;  /* 0x00000000fffff984 */ /* 0x000fe20000000800 */
[----:B------:R-:W-:Y:S01]  /*26ba0*/  @!PT LDS RZ, [RZ] ;  /* 0x00000000fffff984 */ /* 0x000fe20000000800 */
[----:B------:R-:W-:Y:S01]  /*26bb0*/  @!PT LDS RZ, [RZ] ;  /* 0x00000000fffff984 */ /* 0x000fe20000000800 */
[----:B------:R-:W-:Y:S04]  /*26bc0*/  @!P3 LDGSTS.E.BYPASS.LTC128B.128 [R8+0xe400], desc[UR52][R2.64], !P0 ;  /* 0x0e4000000208bfae */ /* 0x000fe8000c101d74 */
[----:B------:R-:W-:Y:S04]  /*26bd0*/  @!P3 LDGSTS.E.BYPASS.LTC128B.128 [R8+0x11400], desc[UR52][R2.64+0x40], !P1 ;  /* 0x114000400208bfae */ /* 0x000fe8000c901d74 */
[----:B------:R0:W-:Y:S02]  /*26be0*/  @!P3 LDGSTS.E.BYPASS.LTC128B.128 [R8+0x14400], desc[UR52][R2.64+0x80], !P2 ;  /* 0x144000800208bfae */ /* 0x0001e4000d101d74 */
[----:B0-----:R-:W-:Y:S01]  /*26bf0*/  IMAD.MOV.U32 R2, RZ, RZ, R14 ;  /* 0x000000ffff027224 */ /* 0x001fe200078e000e */
[----:B------:R-:W-:Y:S06]  /*26c00*/  BRA `(.L_x_11852) ;  /* 0xffffffac00fc7947 */ /* 0x000fec000383ffff */
.L_x_11713:
[----:B-1----:R1:W2:Y:S02]  /*26c10*/  SYNCS.PHASECHK.TRANS64.TRYWAIT P0, [R18+URZ+0x2d820], R0 ;  /* 0x02d82000120075a7 */ /* 0x0022a4000800017f */
[----:B--2---:R-:W-:Y:S05]  /*26c20*/  @!P0 NANOSLEEP.SYNCS 0x989680 ;  /* 0x009896800000895d */ /* 0x004fea0003900000 */
[----:B------:R-:W2:Y:S02]  /*26c30*/  @!P0 SYNCS.PHASECHK.TRANS64 P0, [R18+URZ+0x2d820], R0 ;  /* 0x02d82000120085a7 */ /* 0x000ea4000800007f */
[----:B--2---:R-:W-:Y:S05]  /*26c40*/  @!P0 BRA `(.L_x_11713) ;  /* 0xfffffffc00f08947 */ /* 0x004fea000383ffff */
[----:B------:R-:W-:Y:S05]  /*26c50*/  BRA `(.L_x_11853) ;  /* 0xffffffb000607947 */ /* 0x000fea000383ffff */
.L_x_11718:
[----:B0-----:R0:W1:Y:S02]  /*26c60*/  SYNCS.PHASECHK.TRANS64.TRYWAIT P0, [R5+URZ+0x2d840], R0 ;  /* 0x02d84000050075a7 */ /* 0x001064000800017f */
[----:B-1----:R-:W-:Y:S05]  /*26c70*/  @!P0 NANOSLEEP.SYNCS 0x989680 ;  /* 0x009896800000895d */ /* 0x002fea0003900000 */
[----:B------:R-:W1:Y:S02]  /*26c80*/  @!P0 SYNCS.PHASECHK.TRANS64 P0, [R5+URZ+0x2d840], R0 ;  /* 0x02d84000050085a7 */ /* 0x000e64000800007f */
[----:B-1----:R-:W-:Y:S05]  /*26c90*/  @!P0 BRA `(.L_x_11718) ;  /* 0xfffffffc00f08947 */ /* 0x002fea000383ffff */
[----:B------:R-:W-:Y:S05]  /*26ca0*/  BRA `(.L_x_11854) ;  /* 0xffffffb400547947 */ /* 0x000fea000383ffff */
.L_x_11719:
        /* <DEDUP_REMOVED lines=8> */
.L_x_11856:
[----:B------:R-:W-:Y:S05]  /*26d30*/  BSYNC B1 ;  /* 0x0000000000017941 */ /* 0x000fea0003800000 */
.L_x_11855:
        /* <DEDUP_REMOVED lines=13> */
.L_x_11857:
        /* <DEDUP_REMOVED lines=8> */
.L_x_11858:
        /* <DEDUP_REMOVED lines=14> */
.L_x_11859:
[----:B------:R-:W-:Y:S02]  /*26f70*/  IMAD.MOV.U32 R13, RZ, RZ, R7 ;  /* 0x000000ffff0d7224 */ /* 0x000fe400078e0007 */
[----:B------:R-:W-:Y:S02]  /*26f80*/  IMAD.MOV.U32 R12, RZ, RZ, 0x2 ;  /* 0x00000002ff0c7424 */ /* 0x000fe400078e00ff */
[----:B------:R-:W-:-:S07]  /*26f90*/  IMAD.MOV.U32 R2, RZ, RZ, R14 ;  /* 0x000000ffff027224 */ /* 0x000fce00078e000e */
[----:B------:R-:W-:Y:S05]  /*26fa0*/  WARPSYNC.COLLECTIVE R15, `(.L_x_11860) ;  /* 0x000000000f087348 */ /* 0x000fea0003c00000 */
[----:B------:R0:W1:Y:S02]  /*26fb0*/  SHFL.IDX P6, R14, R13, R12, R11 ;  /* 0x0000000c0d0e7389 */ /* 0x00006400000c000b */
[----:B01----:R-:W-:Y:S01]  /*26fc0*/  ENDCOLLECTIVE ;  /* 0x000000000000791b */ /* 0x003fe20003800000 */
.L_x_11860:
        /* <DEDUP_REMOVED lines=13> */
.L_x_11861:
[----:B------:R-:W-:Y:S02]  /*270a0*/  IMAD.MOV.U32 R13, RZ, RZ, R7 ;  /* 0x000000ffff0d7224 */ /* 0x000fe400078e0007 */
[----:B------:R-:W-:Y:S02]  /*270b0*/  IMAD.MOV.U32 R12, RZ, RZ, 0x3 ;  /* 0x00000003ff0c7424 */ /* 0x000fe400078e00ff */
[----:B------:R-:W-:-:S07]  /*270c0*/  IMAD.MOV.U32 R2, RZ, RZ, R14 ;  /* 0x000000ffff027224 */ /* 0x000fce00078e000e */
[----:B------:R-:W-:Y:S05]  /*270d0*/  WARPSYNC.COLLECTIVE R15, `(.L_x_11862) ;  /* 0x000000000f087348 */ /* 0x000fea0003c00000 */
[----:B------:R0:W1:Y:S02]  /*270e0*/  SHFL.IDX P6, R14, R13, R12, R11 ;  /* 0x0000000c0d0e7389 */ /* 0x00006400000c000b */
[----:B01----:R-:W-:Y:S01]  /*270f0*/  ENDCOLLECTIVE ;  /* 0x000000000000791b */ /* 0x003fe20003800000 */
.L_x_11862:
        /* <DEDUP_REMOVED lines=14> */
.L_x_11863:
[----:B------:R-:W-:Y:S01]  /*271e0*/  IMAD.MOV.U32 R2, RZ, RZ, R14 ;  /* 0x000000ffff027224 */ /* 0x000fe200078e000e */
[----:B------:R-:W-:Y:S06]  /*271f0*/  BRA `(.L_x_11864) ;  /* 0xffffffb000d47947 */ /* 0x000fec000383ffff */
.L_x_11724:
[----:B-1----:R1:W2:Y:S02]  /*27200*/  SYNCS.PHASECHK.TRANS64.TRYWAIT P0, [R5+URZ+0x2d860], R2 ;  /* 0x02d86002050075a7 */ /* 0x0022a4000800017f */
[----:B--2---:R-:W-:Y:S05]  /*27210*/  @!P0 NANOSLEEP.SYNCS 0x989680 ;  /* 0x009896800000895d */ /* 0x004fea0003900000 */
[----:B------:R-:W2:Y:S02]  /*27220*/  @!P0 SYNCS.PHASECHK.TRANS64 P0, [R5+URZ+0x2d860], R2 ;  /* 0x02d86002050085a7 */ /* 0x000ea4000800007f */
[----:B--2---:R-:W-:Y:S05]  /*27230*/  @!P0 BRA `(.L_x_11724) ;  /* 0xfffffffc00f08947 */ /* 0x004fea000383ffff */
[----:B------:R-:W-:Y:S05]  /*27240*/  BRA `(.L_x_11865) ;  /* 0xffffffb400387947 */ /* 0x000fea000383ffff */
.L_x_11725:
        /* <DEDUP_REMOVED lines=8> */
.L_x_11867:
[----:B------:R-:W-:Y:S05]  /*272d0*/  BSYNC B1 ;  /* 0x0000000000017941 */ /* 0x000fea0003800000 */
.L_x_11866:
        /* <DEDUP_REMOVED lines=9> */
.L_x_11868:
[----:B------:R-:W-:Y:S02]  /*27370*/  IMAD.MOV.U32 R13, RZ, RZ, R22 ;  /* 0x000000ffff0d7224 */ /* 0x000fe400078e0016 */
[----:B------:R-:W-:Y:S02]  /*27380*/  IMAD.MOV.U32 R12, RZ, RZ, 0x1 ;  /* 0x00000001ff0c7424 */ /* 0x000fe400078e00ff */
[----:B------:R-:W-:-:S07]  /*27390*/  IMAD.MOV.U32 R2, RZ, RZ, R14 ;  /* 0x000000ffff027224 */ /* 0x000fce00078e000e */
[----:B------:R-:W-:Y:S05]  /*273a0*/  WARPSYNC.COLLECTIVE R15, `(.L_x_11869) ;  /* 0x000000000f087348 */ /* 0x000fea0003c00000 */
[----:B------:R0:W1:Y:S02]  /*273b0*/  SHFL.IDX P6, R14, R13, R12, R11 ;  /* 0x0000000c0d0e7389 */ /* 0x00006400000c000b */
[----:B01----:R-:W-:Y:S01]  /*273c0*/  ENDCOLLECTIVE ;  /* 0x000000000000791b */ /* 0x003fe20003800000 */
.L_x_11869:
        /* <DEDUP_REMOVED lines=16> */
.L_x_11870:
[----:B------:R-:W-:Y:S02]  /*274d0*/  IMAD.MOV.U32 R13, RZ, RZ, R22 ;  /* 0x000000ffff0d7224 */ /* 0x000fe400078e0016 */
[----:B------:R-:W-:Y:S02]  /*274e0*/  IMAD.MOV.U32 R12, RZ, RZ, 0x2 ;  /* 0x00000002ff0c7424 */ /* 0x000fe400078e00ff */
[----:B------:R-:W-:-:S07]  /*274f0*/  IMAD.MOV.U32 R2, RZ, RZ, R14 ;  /* 0x000000ffff027224 */ /* 0x000fce00078e000e */
[----:B------:R-:W-:Y:S05]  /*27500*/  WARPSYNC.COLLECTIVE R15, `(.L_x_11871) ;  /* 0x000000000f087348 */ /* 0x000fea0003c00000 */
[----:B------:R0:W1:Y:S02]  /*27510*/  SHFL.IDX P6, R14, R13, R12, R11 ;  /* 0x0000000c0d0e7389 */ /* 0x00006400000c000b */
[----:B01----:R-:W-:Y:S01]  /*27520*/  ENDCOLLECTIVE ;  /* 0x000000000000791b */ /* 0x003fe20003800000 */
.L_x_11871:
        /* <DEDUP_REMOVED lines=16> */
.L_x_11872:
[----:B------:R-:W-:Y:S02]  /*27630*/  IMAD.MOV.U32 R13, RZ, RZ, R22 ;  /* 0x000000ffff0d7224 */ /* 0x000fe400078e0016 */
[----:B------:R-:W-:Y:S02]  /*27640*/  IMAD.MOV.U32 R12, RZ, RZ, 0x3 ;  /* 0x00000003ff0c7424 */ /* 0x000fe400078e00ff */
[----:B------:R-:W-:-:S07]  /*27650*/  IMAD.MOV.U32 R2, RZ, RZ, R14 ;  /* 0x000000ffff027224 */ /* 0x000fce00078e000e */
[----:B------:R-:W-:Y:S05]  /*27660*/  WARPSYNC.COLLECTIVE R15, `(.L_x_11873) ;  /* 0x000000000f087348 */ /* 0x000fea0003c00000 */
[----:B------:R0:W1:Y:S02]  /*27670*/  SHFL.IDX P6, R14, R13, R12, R11 ;  /* 0x0000000c0d0e7389 */ /* 0x00006400000c000b */
[----:B01----:R-:W-:Y:S01]  /*27680*/  ENDCOLLECTIVE ;  /* 0x000000000000791b */ /* 0x003fe20003800000 */
.L_x_11873:
        /* <DEDUP_REMOVED lines=13> */
.L_x_11874:
        /* <DEDUP_REMOVED lines=8> */
.L_x_11733:
[----:B-1----:R1:W2:Y:S02]  /*277e0*/  SYNCS.PHASECHK.TRANS64.TRYWAIT P0, [R0+URZ+0x2d860], R3 ;  /* 0x02d86003000075a7 */ /* 0x0022a4000800017f */
[----:B--2---:R-:W-:Y:S05]  /*277f0*/  @!P0 NANOSLEEP.SYNCS 0x989680 ;  /* 0x009896800000895d */ /* 0x004fea0003900000 */
[----:B------:R-:W2:Y:S02]  /*27800*/  @!P0 SYNCS.PHASECHK.TRANS64 P0, [R0+URZ+0x2d860], R3 ;  /* 0x02d86003000085a7 */ /* 0x000ea4000800007f */
[----:B--2---:R-:W-:Y:S05]  /*27810*/  @!P0 BRA `(.L_x_11733) ;  /* 0xfffffffc00f08947 */ /* 0x004fea000383ffff */
[----:B------:R-:W-:Y:S05]  /*27820*/  BRA `(.L_x_11876) ;  /* 0xffffffb400b87947 */ /* 0x000fea000383ffff */
.L_x_11734:
        /* <DEDUP_REMOVED lines=8> */
.L_x_11878:
[----:B------:R-:W-:Y:S05]  /*278b0*/  BSYNC B0 ;  /* 0x0000000000007941 */ /* 0x000fea0003800000 */
.L_x_11877:
        /* <DEDUP_REMOVED lines=10> */
.L_x_11879:
        /* <DEDUP_REMOVED lines=17> */
.L_x_11880:
        /* <DEDUP_REMOVED lines=14> */
.L_x_11881:
[----:B------:R-:W-:Y:S02]  /*27b50*/  IMAD.MOV.U32 R13, RZ, RZ, R22 ;  /* 0x000000ffff0d7224 */ /* 0x000fe400078e0016 */
[----:B------:R-:W-:Y:S01]  /*27b60*/  IMAD.MOV.U32 R12, RZ, RZ, 0x2 ;  /* 0x00000002ff0c7424 */ /* 0x000fe200078e00ff */
[----:B------:R-:W-:-:S13]  /*27b70*/  IADD3 R2, P4, R14, R5, RZ ;  /* 0x000000050e027210 */ /* 0x000fda0007f9e0ff */
[----:B------:R-:W-:Y:S05]  /*27b80*/  WARPSYNC.COLLECTIVE R15, `(.L_x_11882) ;  /* 0x000000000f087348 */ /* 0x000fea0003c00000 */
[----:B------:R0:W1:Y:S02]  /*27b90*/  SHFL.IDX P6, R14, R13, R12, R11 ;  /* 0x0000000c0d0e7389 */ /* 0x00006400000c000b */
[----:B01----:R-:W-:Y:S01]  /*27ba0*/  ENDCOLLECTIVE ;  /* 0x000000000000791b */ /* 0x003fe20003800000 */
.L_x_11882:
        /* <DEDUP_REMOVED lines=15> */
.L_x_11883:
[----:B------:R-:W-:Y:S02]  /*27ca0*/  IMAD.MOV.U32 R13, RZ, RZ, R22 ;  /* 0x000000ffff0d7224 */ /* 0x000fe400078e0016 */
[----:B------:R-:W-:Y:S01]  /*27cb0*/  IMAD.MOV.U32 R12, RZ, RZ, 0x3 ;  /* 0x00000003ff0c7424 */ /* 0x000fe200078e00ff */
[----:B------:R-:W-:-:S13]  /*27cc0*/  IADD3 R2, P4, R14, R5, RZ ;  /* 0x000000050e027210 */ /* 0x000fda0007f9e0ff */
[----:B------:R-:W-:Y:S05]  /*27cd0*/  WARPSYNC.COLLECTIVE R15, `(.L_x_11884) ;  /* 0x000000000f087348 */ /* 0x000fea0003c00000 */
[----:B------:R0:W1:Y:S02]  /*27ce0*/  SHFL.IDX P6, R14, R13, R12, R11 ;  /* 0x0000000c0d0e7389 */ /* 0x00006400000c000b */
[----:B01----:R-:W-:Y:S01]  /*27cf0*/  ENDCOLLECTIVE ;  /* 0x000000000000791b */ /* 0x003fe20003800000 */
.L_x_11884:
        /* <DEDUP_REMOVED lines=14> */
.L_x_11885:
[----:B------:R-:W-:Y:S05]  /*27de0*/  BRA `(.L_x_11886) ;  /* 0xffffffb400187947 */ /* 0x000fea000383ffff */
.L_x_11739:
[----:B------:R-:W-:Y:S01]  /*27df0*/  BSSY B0, `(.L_x_11887) ;  /* 0x0000008000007945 */ /* 0x000fe20003800000 */
[----:B------:R-:W-:Y:S02]  /*27e00*/  IMAD.MOV.U32 R13, RZ, RZ, R24 ;  /* 0x000000ffff0d7224 */ /* 0x000fe400078e0018 */
[----:B-1----:R-:W-:Y:S02]  /*27e10*/  IMAD.MOV.U32 R12, RZ, RZ, RZ ;  /* 0x000000ffff0c7224 */ /* 0x002fe400078e00ff */
[----:B------:R-:W-:Y:S02]  /*27e20*/  IMAD.MOV.U32 R11, RZ, RZ, 0x1f ;  /* 0x0000001fff0b7424 */ /* 0x000fe400078e00ff */
[----:B------:R-:W-:-:S07]  /*27e30*/  IMAD.MOV.U32 R15, RZ, RZ, -0x1 ;  /* 0xffffffffff0f7424 */ /* 0x000fce00078e00ff */
[----:B0----5:R-:W-:Y:S05]  /*27e40*/  WARPSYNC.COLLECTIVE R15, `(.L_x_11888) ;  /* 0x000000000f087348 */ /* 0x021fea0003c00000 */
[----:B------:R1:W2:Y:S02]  /*27e50*/  SHFL.IDX P6, R14, R13, R12, R11 ;  /* 0x0000000c0d0e7389 */ /* 0x0002a400000c000b */
[----:B012--5:R-:W-:Y:S01]  /*27e60*/  ENDCOLLECTIVE ;  /* 0x000000000000791b */ /* 0x027fe20003800000 */
.L_x_11888:
[----:B------:R-:W-:Y:S05]  /*27e70*/  BSYNC B0 ;  /* 0x0000000000007941 */ /* 0x000fea0003800000 */
.L_x_11887:
        /* <DEDUP_REMOVED lines=9> */
.L_x_11889:
        /* <DEDUP_REMOVED lines=23> */
.L_x_11890:
[----:B------:R-:W-:Y:S01]  /*28080*/  IMAD.MOV.U32 R12, RZ, RZ, 0x2 ;  /* 0x00000002ff0c7424 */ /* 0x000fe200078e00ff */
[----:B------:R-:W-:-:S05]  /*28090*/  SEL R4, R14, RZ, P1 ;  /* 0x000000ff0e047207 */ /* 0x000fca0000800000 */
[----:B------:R-:W-:-:S04]  /*280a0*/  IMAD.IADD R4, R13, 0x1, R4 ;  /* 0x000000010d047824 */ /* 0x000fc800078e0204 */
[----:B------:R-:W-:-:S07]  /*280b0*/  IMAD.MOV.U32 R13, RZ, RZ, R4 ;  /* 0x000000ffff0d7224 */ /* 0x000fce00078e0004 */
[----:B------:R-:W-:Y:S05]  /*280c0*/  WARPSYNC.COLLECTIVE R15, `(.L_x_11891) ;  /* 0x000000000f087348 */ /* 0x000fea0003c00000 */
[----:B------:R0:W1:Y:S02]  /*280d0*/  SHFL.UP P6, R14, R13, R12, R11 ;  /* 0x0400000c0d0e7389 */ /* 0x00006400000c000b */
[----:B01----:R-:W-:Y:S01]  /*280e0*/  ENDCOLLECTIVE ;  /* 0x000000000000791b */ /* 0x003fe20003800000 */
.L_x_11891:
[----:B------:R-:W-:Y:S01]  /*280f0*/  IMAD.MOV.U32 R12, RZ, RZ, 0x4 ;  /* 0x00000004ff0c7424 */ /* 0x000fe200078e00ff */
[----:B------:R-:W-:-:S05]  /*28100*/  SEL R3, R14, RZ, P2 ;  /* 0x000000ff0e037207 */ /* 0x000fca0001000000 */
[----:B------:R-:W-:-:S04]  /*28110*/  IMAD.IADD R2, R4, 0x1, R3 ;  /* 0x0000000104027824 */ /* 0x000fc800078e0203 */
[----:B------:R-:W-:-:S07]  /*28120*/  IMAD.MOV.U32 R13, RZ, RZ, R2 ;  /* 0x000000ffff0d7224 */ /* 0x000fce00078e0002 */
[----:B------:R-:W-:Y:S05]  /*28130*/  WARPSYNC.COLLECTIVE R15, `(.L_x_11892) ;  /* 0x000000000f087348 */ /* 0x000fea0003c00000 */
[----:B------:R0:W1:Y:S02]  /*28140*/  SHFL.UP P6, R14, R13, R12, R11 ;  /* 0x0400000c0d0e7389 */ /* 0x00006400000c000b */
[----:B01----:R-:W-:Y:S01]  /*28150*/  ENDCOLLECTIVE ;  /* 0x000000000000791b */ /* 0x003fe20003800000 */
.L_x_11892:
[----:B------:R-:W-:Y:S01]  /*28160*/  IMAD.MOV.U32 R12, RZ, RZ, 0x8 ;  /* 0x00000008ff0c7424 */ /* 0x000fe200078e00ff */
[----:B------:R-:W-:-:S05]  /*28170*/  SEL R3, R14, RZ, P3 ;  /* 0x000000ff0e037207 */ /* 0x000fca0001800000 */
[----:B------:R-:W-:-:S04]  /*28180*/  IMAD.IADD R3, R2, 0x1, R3 ;  /* 0x0000000102037824 */ /* 0x000fc800078e0203 */
[----:B------:R-:W-:-:S07]  /*28190*/  IMAD.MOV.U32 R13, RZ, RZ, R3 ;  /* 0x000000ffff0d7224 */ /* 0x000fce00078e0003 */
[----:B------:R-:W-:Y:S05]  /*281a0*/  WARPSYNC.COLLECTIVE R15, `(.L_x_11893) ;  /* 0x000000000f087348 */ /* 0x000fea0003c00000 */
[----:B------:R0:W1:Y:S02]  /*281b0*/  SHFL.UP P6, R14, R13, R12, R11 ;  /* 0x0400000c0d0e7389 */ /* 0x00006400000c000b */
[----:B01----:R-:W-:Y:S01]  /*281c0*/  ENDCOLLECTIVE ;  /* 0x000000000000791b */ /* 0x003fe20003800000 */
.L_x_11893:
[----:B------:R-:W-:Y:S01]  /*281d0*/  IMAD.MOV.U32 R12, RZ, RZ, 0x10 ;  /* 0x00000010ff0c7424 */ /* 0x000fe200078e00ff */
[----:B------:R-:W-:-:S05]  /*281e0*/  SEL R4, R14, RZ, P4 ;  /* 0x000000ff0e047207 */ /* 0x000fca0002000000 */
[----:B------:R-:W-:-:S04]  /*281f0*/  IMAD.IADD R4, R3, 0x1, R4 ;  /* 0x0000000103047824 */ /* 0x000fc800078e0204 */
[----:B------:R-:W-:-:S07]  /*28200*/  IMAD.MOV.U32 R13, RZ, RZ, R4 ;  /* 0x000000ffff0d7224 */ /* 0x000fce00078e0004 */
[----:B------:R-:W-:Y:S05]  /*28210*/  WARPSYNC.COLLECTIVE R15, `(.L_x_11894) ;  /* 0x000000000f087348 */ /* 0x000fea0003c00000 */
[----:B------:R0:W1:Y:S02]  /*28220*/  SHFL.UP P6, R14, R13, R12, R11 ;  /* 0x0400000c0d0e7389 */ /* 0x00006400000c000b */
[----:B01----:R-:W-:Y:S01]  /*28230*/  ENDCOLLECTIVE ;  /* 0x000000000000791b */ /* 0x003fe20003800000 */
.L_x_11894:
        /* <DEDUP_REMOVED lines=8> */
.L_x_11895:
[----:B------:R-:W-:Y:S05]  /*282c0*/  BRA `(.L_x_11896) ;  /* 0xffffffb4003c7947 */ /* 0x000fea000383ffff */
.L_x_11742:
[----:B------:R-:W-:Y:S01]  /*282d0*/  BSSY B0, `(.L_x_11897) ;  /* 0x0000007000007945 */ /* 0x000fe20003800000 */
[----:B-1----:R-:W-:Y:S02]  /*282e0*/  IMAD.MOV.U32 R12, RZ, RZ, 0x1 ;  /* 0x00000001ff0c7424 */ /* 0x002fe400078e00ff */
[----:B------:R-:W-:Y:S02]  /*282f0*/  IMAD.MOV.U32 R11, RZ, RZ, RZ ;  /* 0x000000ffff0b7224 */ /* 0x000fe400078e00ff */
[----:B------:R-:W-:-:S07]  /*28300*/  IMAD.MOV.U32 R15, RZ, RZ, -0x1 ;  /* 0xffffffffff0f7424 */ /* 0x000fce00078e00ff */
[----:B-----5:R-:W-:Y:S05]  /*28310*/  WARPSYNC.COLLECTIVE R15, `(.L_x_11898) ;  /* 0x000000000f087348 */ /* 0x020fea0003c00000 */
[----:B------:R0:W1:Y:S02]  /*28320*/  SHFL.UP P6, R14, R13, R12, R11 ;  /* 0x0400000c0d0e7389 */ /* 0x00006400000c000b */
[----:B01---5:R-:W-:Y:S01]  /*28330*/  ENDCOLLECTIVE ;  /* 0x000000000000791b */ /* 0x023fe20003800000 */
.L_x_11898:
[----:B------:R-:W-:Y:S05]  /*28340*/  BSYNC B0 ;  /* 0x0000000000007941 */ /* 0x000fea0003800000 */
.L_x_11897:
        /* <DEDUP_REMOVED lines=8> */
.L_x_11899:
[----:B------:R-:W-:Y:S01]  /*283d0*/  IMAD.MOV.U32 R12, RZ, RZ, 0x4 ;  /* 0x00000004ff0c7424 */ /* 0x000fe200078e00ff */
[----:B------:R-:W-:-:S05]  /*283e0*/  SEL R14, R14, RZ, P2 ;  /* 0x000000ff0e0e7207 */ /* 0x000fca0001000000 */
[----:B------:R-:W-:-:S04]  /*283f0*/  IMAD.IADD R3, R13, 0x1, R14 ;  /* 0x000000010d037824 */ /* 0x000fc800078e020e */
[----:B------:R-:W-:-:S07]  /*28400*/  IMAD.MOV.U32 R13, RZ, RZ, R3 ;  /* 0x000000ffff0d7224 */ /* 0x000fce00078e0003 */
[----:B------:R-:W-:Y:S05]  /*28410*/  WARPSYNC.COLLECTIVE R15, `(.L_x_11900) ;  /* 0x000000000f087348 */ /* 0x000fea0003c00000 */
[----:B------:R0:W1:Y:S02]  /*28420*/  SHFL.UP P6, R14, R13, R12, R11 ;  /* 0x0400000c0d0e7389 */ /* 0x00006400000c000b */
[----:B01----:R-:W-:Y:S01]  /*28430*/  ENDCOLLECTIVE ;  /* 0x000000000000791b */ /* 0x003fe20003800000 */
.L_x_11900:
[----:B------:R-:W-:Y:S01]  /*28440*/  IMAD.MOV.U32 R12, RZ, RZ, 0x8 ;  /* 0x00000008ff0c7424 */ /* 0x000fe200078e00ff */
[----:B------:R-:W-:-:S05]  /*28450*/  SEL R4, R14, RZ, P3 ;  /* 0x000000ff0e047207 */ /* 0x000fca0001800000 */
[----:B------:R-:W-:-:S04]  /*28460*/  IMAD.IADD R4, R3, 0x1, R4 ;  /* 0x0000000103047824 */ /* 0x000fc800078e0204 */
[----:B------:R-:W-:-:S07]  /*28470*/  IMAD.MOV.U32 R13, RZ, RZ, R4 ;  /* 0x000000ffff0d7224 */ /* 0x000fce00078e0004 */
[----:B------:R-:W-:Y:S05]  /*28480*/  WARPSYNC.COLLECTIVE R15, `(.L_x_11901) ;  /* 0x000000000f087348 */ /* 0x000fea0003c00000 */
[----:B------:R0:W1:Y:S02]  /*28490*/  SHFL.UP P6, R14, R13, R12, R11 ;  /* 0x0400000c0d0e7389 */ /* 0x00006400000c000b */
[----:B01----:R-:W-:Y:S01]  /*284a0*/  ENDCOLLECTIVE ;  /* 0x000000000000791b */ /* 0x003fe20003800000 */
.L_x_11901:
[----:B------:R-:W-:Y:S01]  /*284b0*/  IMAD.MOV.U32 R12, RZ, RZ, 0x10 ;  /* 0x00000010ff0c7424 */ /* 0x000fe200078e00ff */
[----:B------:R-:W-:-:S05]  /*284c0*/  SEL R7, R14, RZ, P4 ;  /* 0x000000ff0e077207 */ /* 0x000fca0002000000 */
[----:B------:R-:W-:-:S04]  /*284d0*/  IMAD.IADD R7, R4, 0x1, R7 ;  /* 0x0000000104077824 */ /* 0x000fc800078e0207 */
[----:B------:R-:W-:-:S07]  /*284e0*/  IMAD.MOV.U32 R13, RZ, RZ, R7 ;  /* 0x000000ffff0d7224 */ /* 0x000fce00078e0007 */
[----:B------:R-:W-:Y:S05]  /*284f0*/  WARPSYNC.COLLECTIVE R15, `(.L_x_11902) ;  /* 0x000000000f087348 */ /* 0x000fea0003c00000 */
[----:B------:R0:W1:Y:S02]  /*28500*/  SHFL.UP P6, R14, R13, R12, R11 ;  /* 0x0400000c0d0e7389 */ /* 0x00006400000c000b */
[----:B01----:R-:W-:Y:S01]  /*28510*/  ENDCOLLECTIVE ;  /* 0x000000000000791b */ /* 0x003fe20003800000 */
.L_x_11902:
        /* <DEDUP_REMOVED lines=8> */
.L_x_11903:
[----:B------:R-:W-:Y:S05]  /*285a0*/  BRA `(.L_x_11904) ;  /* 0xffffffb400287947 */ /* 0x000fea000383ffff */
.L_x_11744:
[----:B------:R-:W-:Y:S01]  /*285b0*/  BSSY B0, `(.L_x_11905) ;  /* 0x0000006000007945 */ /* 0x000fe20003800000 */
[----:B------:R-:W-:Y:S01]  /*285c0*/  PLOP3.LUT P6, PT, P6, PT, PT, 0x8, 0x0 ;  /* 0x000000000000781c */ /* 0x000fe200037ce170 */
[----:B------:R-:W-:-:S12]  /*285d0*/  IMAD.MOV.U32 R15, RZ, RZ, -0x1 ;  /* 0xffffffffff0f7424 */ /* 0x000fd800078e00ff */
[----:B01---5:R-:W-:Y:S05]  /*285e0*/  WARPSYNC.COLLECTIVE R15, `(.L_x_11906) ;  /* 0x000000000f087348 */ /* 0x023fea0003c00000 */
[----:B------:R-:W-:Y:S01]  /*285f0*/  VOTE.ANY R14, PT, P6 ;  /* 0x00000000000e7806 */ /* 0x000fe200030e0100 */
[----:B01---5:R-:W-:Y:S06]  /*28600*/  ENDCOLLECTIVE ;  /* 0x000000000000791b */ /* 0x023fec0003800000 */
.L_x_11906:
[----:B------:R-:W-:Y:S05]  /*28610*/  BSYNC B0 ;  /* 0x0000000000007941 */ /* 0x000fea0003800000 */
.L_x_11905:
        /* <DEDUP_REMOVED lines=10> */
.L_x_11907:
[----:B------:R-:W-:Y:S02]  /*286c0*/  IMAD.MOV.U32 R13, RZ, RZ, R5 ;  /* 0x000000ffff0d7224 */ /* 0x000fe400078e0005 */
[----:B------:R-:W-:-:S07]  /*286d0*/  IMAD.MOV.U32 R25, RZ, RZ, R14 ;  /* 0x000000ffff197224 */ /* 0x000fce00078e000e */
[----:B------:R-:W-:Y:S05]  /*286e0*/  WARPSYNC.COLLECTIVE R15, `(.L_x_11908) ;  /* 0x000000000f087348 */ /* 0x000fea0003c00000 */
[----:B------:R0:W1:Y:S02]  /*286f0*/  SHFL.IDX P6, R14, R13, R12, R11 ;  /* 0x0000000c0d0e7389 */ /* 0x00006400000c000b */
[----:B01----:R-:W-:Y:S01]  /*28700*/  ENDCOLLECTIVE ;  /* 0x000000000000791b */ /* 0x003fe20003800000 */
.L_x_11908:
[----:B------:R-:W-:Y:S01]  /*28710*/  IMAD.MOV.U32 R5, RZ, RZ, R14 ;  /* 0x000000ffff057224 */ /* 0x000fe200078e000e */
[----:B------:R-:W-:Y:S06]  /*28720*/  BRA `(.L_x_11909) ;  /* 0xffffffb400087947 */ /* 0x000fec000383ffff */
.L_x_11746:
[----:B------:R-:W-:Y:S01]  /*28730*/  BSSY B0, `(.L_x_11910) ;  /* 0x0000007000007945 */ /* 0x000fe20003800000 */
[----:B------:R-:W-:Y:S02]  /*28740*/  IMAD.MOV.U32 R13, RZ, RZ, R2 ;  /* 0x000000ffff0d7224 */ /* 0x000fe400078e0002 */
[----:B------:R-:W-:Y:S02]  /*28750*/  IMAD.MOV.U32 R11, RZ, RZ, 0x1f ;  /* 0x0000001fff0b7424 */ /* 0x000fe400078e00ff */
[----:B------:R-:W-:-:S07]  /*28760*/  IMAD.MOV.U32 R15, RZ, RZ, -0x1 ;  /* 0xffffffffff0f7424 */ /* 0x000fce00078e00ff */
[----:B0-2345:R-:W-:Y:S05]  /*28770*/  WARPSYNC.COLLECTIVE R15, `(.L_x_11911) ;  /* 0x000000000f087348 */ /* 0x03dfea0003c00000 */
[----:B------:R1:W0:Y:S02]  /*28780*/  SHFL.IDX P6, R14, R13, R12, R11 ;  /* 0x0000000c0d0e7389 */ /* 0x00022400000c000b */
[----:B012345:R-:W-:Y:S01]  /*28790*/  ENDCOLLECTIVE ;  /* 0x000000000000791b */ /* 0x03ffe20003800000 */
.L_x_11911:
[----:B------:R-:W-:Y:S05]  /*287a0*/  BSYNC B0 ;  /* 0x0000000000007941 */ /* 0x000fea0003800000 */
.L_x_11910:
[----:B------:R-:W-:Y:S01]  /*287b0*/  IMAD.MOV.U32 R24, RZ, RZ, R14 ;  /* 0x000000ffff187224 */ /* 0x000fe200078e000e */
[----:B------:R-:W-:Y:S06]  /*287c0*/  BRA `(.L_x_11745) ;  /* 0xffffffb000f87947 */ /* 0x000fec000383ffff */
.L_x_11752:
[----:B0-----:R0:W4:Y:S02]  /*287d0*/  SYNCS.PHASECHK.TRANS64.TRYWAIT P0, [R5+URZ+0x2d820], R0 ;  /* 0x02d82000050075a7 */ /* 0x001124000800017f */
[----:B----4-:R-:W-:Y:S05]  /*287e0*/  @!P0 NANOSLEEP.SYNCS 0x989680 ;  /* 0x009896800000895d */ /* 0x010fea0003900000 */
[----:B------:R-:W4:Y:S02]  /*287f0*/  @!P0 SYNCS.PHASECHK.TRANS64 P0, [R5+URZ+0x2d820], R0 ;  /* 0x02d82000050085a7 */ /* 0x000f24000800007f */
[----:B----4-:R-:W-:Y:S05]  /*28800*/  @!P0 BRA `(.L_x_11752) ;  /* 0xfffffffc00f08947 */ /* 0x010fea000383ffff */
[----:B------:R-:W-:Y:S05]  /*28810*/  BRA `(.L_x_11912) ;  /* 0xffffffbc00547947 */ /* 0x000fea000383ffff */
.L_x_11753:
[----:B------:R-:W4:Y:S01]  /*28820*/  S2R R2, SR_TID.X ;  /* 0x0000000000027919 */ /* 0x000f220000002100 */
[----:B------:R-:W-:Y:S01]  /*28830*/  BSSY B0, `(.L_x_11913) ;  /* 0x000000a000007945 */ /* 0x000fe20003800000 */
[----:B-1----:R-:W-:Y:S02]  /*28840*/  IMAD.MOV.U32 R12, RZ, RZ, RZ ;  /* 0x000000ffff0c7224 */ /* 0x002fe400078e00ff */
[----:B------:R-:W-:Y:S02]  /*28850*/  IMAD.MOV.U32 R11, RZ, RZ, 0x1f ;  /* 0x0000001fff0b7424 */ /* 0x000fe400078e00ff */
[----:B------:R-:W-:Y:S01]  /*28860*/  IMAD.MOV.U32 R15, RZ, RZ, -0x1 ;  /* 0xffffffffff0f7424 */ /* 0x000fe200078e00ff */
[----:B----4-:R-:W-:-:S04]  /*28870*/  SHF.R.U32.HI R2, RZ, 0x5, R2 ;  /* 0x00000005ff027819 */ /* 0x010fc80000011602 */
[----:B------:R-:W-:-:S05]  /*28880*/  LOP3.LUT R2, R2, 0x3, RZ, 0xc0, !PT ;  /* 0x0000000302027812 */ /* 0x000fca00078ec0ff */
[----:B------:R-:W-:-:S07]  /*28890*/  IMAD.MOV.U32 R13, RZ, RZ, R2 ;  /* 0x000000ffff0d7224 */ /* 0x000fce00078e0002 */
[----:B0-23-5:R-:W-:Y:S05]  /*288a0*/  WARPSYNC.COLLECTIVE R15, `(.L_x_11914) ;  /* 0x000000000f087348 */ /* 0x02dfea0003c00000 */
[----:B------:R1:W4:Y:S02]  /*288b0*/  SHFL.IDX P6, R14, R13, R12, R11 ;  /* 0x0000000c0d0e7389 */ /* 0x00032400000c000b */
[----:B012345:R-:W-:Y:S01]  /*288c0*/  ENDCOLLECTIVE ;  /* 0x000000000000791b */ /* 0x03ffe20003800000 */
.L_x_11914:
[----:B------:R-:W-:Y:S05]  /*288d0*/  BSYNC B0 ;  /* 0x0000000000007941 */ /* 0x000fea0003800000 */
.L_x_11913:
[----:B------:R-:W-:Y:S05]  /*288e0*/  BRA `(.L_x_11915) ;  /* 0xffffffbc003c7947 */ /* 0x000fea000383ffff */
.L_x_11754:
[----:B------:R-:W-:Y:S01]  /*288f0*/  BSSY B0, `(.L_x_11916) ;  /* 0x0000006000007945 */ /* 0x000fe20003800000 */
[----:B------:R-:W-:-:S07]  /*28900*/  IMAD.MOV.U32 R15, RZ, RZ, -0x1 ;  /* 0xffffffffff0f7424 */ /* 0x000fce00078e00ff */
[----:B0123-5:R-:W-:Y:S05]  /*28910*/  WARPSYNC.COLLECTIVE R15, `(.L_x_11917) ;  /* 0x000000000f0c7348 */ /* 0x02ffea0003c00000 */
[----:B------:R-:W-:Y:S02]  /*28920*/  ELECT P6, UR62, PT ;  /* 0x00000000003e782f */ /* 0x000fe400038c0000 */
[----:B------:R-:W-:Y:S01]  /*28930*/  MOV R14, UR62 ;  /* 0x0000003e000e7c02 */ /* 0x000fe20008000f00 */
[----:B0123-5:R-:W-:Y:S10]  /*28940*/  ENDCOLLECTIVE ;  /* 0x000000000000791b */ /* 0x02fff40003800000 */
.L_x_11917:
[----:B------:R-:W-:Y:S05]  /*28950*/  BSYNC B0 ;  /* 0x0000000000007941 */ /* 0x000fea0003800000 */
.L_x_11916:
[----:B------:R-:W-:Y:S05]  /*28960*/  BRA `(.L_x_11918) ;  /* 0xffffffbc00307947 */ /* 0x000fea000383ffff */
.L_x_11756:
[----:B0-----:R0:W4:Y:S02]  /*28970*/  SYNCS.PHASECHK.TRANS64.TRYWAIT P1, [R3+URZ+0x2d840], R2 ;  /* 0x02d84002030075a7 */ /* 0x001124000802017f */
[----:B----4-:R-:W-:Y:S05]  /*28980*/  @!P1 NANOSLEEP.SYNCS 0x989680 ;  /* 0x009896800000995d */ /* 0x010fea0003900000 */
[----:B------:R-:W4:Y:S02]  /*28990*/  @!P1 SYNCS.PHASECHK.TRANS64 P1, [R3+URZ+0x2d840], R2 ;  /* 0x02d84002030095a7 */ /* 0x000f24000802007f */
[----:B----4-:R-:W-:Y:S05]  /*289a0*/  @!P1 BRA `(.L_x_11756) ;  /* 0xfffffffc00f09947 */ /* 0x010fea000383ffff */
[----:B------:R-:W-:Y:S05]  /*289b0*/  BRA `(.L_x_11919) ;  /* 0xffffffbc00547947 */ /* 0x000fea000383ffff */
.L_x_11758:
[----:B----4-:R4:W0:Y:S02]  /*289c0*/  SYNCS.PHASECHK.TRANS64.TRYWAIT P1, [R5+URZ+0x2d840], R0 ;  /* 0x02d84000050075a7 */ /* 0x010824000802017f */
[----:B0-----:R-:W-:Y:S05]  /*289d0*/  @!P1 NANOSLEEP.SYNCS 0x989680 ;  /* 0x009896800000995d */ /* 0x001fea0003900000 */
[----:B------:R-:W0:Y:S02]  /*289e0*/  @!P1 SYNCS.PHASECHK.TRANS64 P1, [R5+URZ+0x2d840], R0 ;  /* 0x02d84000050095a7 */ /* 0x000e24000802007f */
[----:B0-----:R-:W-:Y:S05]  /*289f0*/  @!P1 BRA `(.L_x_11758) ;  /* 0xfffffffc00f09947 */ /* 0x001fea000383ffff */
[----:B------:R-:W-:Y:S05]  /*28a00*/  BRA `(.L_x_11920) ;  /* 0xffffffbc00647947 */ /* 0x000fea000383ffff */
.L_x_11760:
[----:B------:R0:W0:Y:S02]  /*28a10*/  SYNCS.PHASECHK.TRANS64.TRYWAIT P1, [R3+URZ+0x2d860], R2 ;  /* 0x02d86002030075a7 */ /* 0x000024000802017f */
[----:B0-----:R-:W-:Y:S05]  /*28a20*/  @!P1 NANOSLEEP.SYNCS 0x989680 ;  /* 0x009896800000995d */ /* 0x001fea0003900000 */
[----:B------:R-:W0:Y:S02]  /*28a30*/  @!P1 SYNCS.PHASECHK.TRANS64 P1, [R3+URZ+0x2d860], R2 ;  /* 0x02d86002030095a7 */ /* 0x000e24000802007f */
[----:B0-----:R-:W-:Y:S05]  /*28a40*/  @!P1 BRA `(.L_x_11760) ;  /* 0xfffffffc00f09947 */ /* 0x001fea000383ffff */
[----:B------:R-:W-:Y:S05]  /*28a50*/  BRA `(.L_x_11921) ;  /* 0xffffffbc00607947 */ /* 0x000fea000383ffff */
.L_x_11922:
        /* <DEDUP_REMOVED lines=10> */
.L_x_16001:


//--------------------- .text._ZN7cutlass13device_kernelIN5flash11enable_sm90INS1_16FlashAttnFwdSm90INS1_25CollectiveMainloopFwdSm90ILi2EN4cute5tupleIJNS5_1CILi1EEES8_S8_EEENS6_IJNS7_ILi192EEENS7_ILi128EEENS7_ILi96EEEEEELi96ENS_6half_tEfNS_4arch4Sm90ELb1ELb0ELb0ELb0ELb1ELb0ELb0ELb0ELb1ELb1ELb1ELb0EEENS1_21CollectiveEpilogueFwdINS6_IJSA_SC_SB_EEES9_SE_SG_Li384ELb0ELb1ELb1ELb0EEENS1_19SingleTileSchedulerILb0ELb1ELb1ELi192EEEEEEEEEvNT_6ParamsE --------------------------
	.section	.text._ZN7cutlass13device_kernelIN5flash11enable_sm90INS1_16FlashAttnFwdSm90INS1_25CollectiveMainloopFwdSm90ILi2EN4cute5tupleIJNS5_1CILi1EEES8_S8_EEENS6_IJNS7_ILi192EEENS7_ILi128EEENS7_ILi96EEEEEELi96ENS_6half_tEfNS_4arch4Sm90ELb1ELb0ELb0ELb0ELb1ELb0ELb0ELb0ELb1ELb1ELb1ELb0EEENS1_21CollectiveEpilogueFwdINS6_IJSA_SC_SB_EEES9_SE_SG_Li384ELb0ELb1ELb1ELb0EEENS1_19SingleTileSchedulerILb0ELb1ELb1ELi192EEEEEEEEEvNT_6ParamsE,"ax",@progbits
	.align	128
.text._ZN7cutlass13device_kernelIN5flash11enable_sm90INS1_16FlashAttnFwdSm90INS1_25CollectiveMainloopFwdSm90ILi2EN4cute5tupleIJNS5_1CILi1EEES8_S8_EEENS6_IJNS7_ILi192EEENS7_ILi128EEENS7_ILi96EEEEEELi96ENS_6half_tEfNS_4arch4Sm90ELb1ELb0ELb0ELb0ELb1ELb0ELb0ELb0ELb1ELb1ELb1ELb0EEENS1_21CollectiveEpilogueFwdINS6_IJSA_SC_SB_EEES9_SE_SG_Li384ELb0ELb1ELb1ELb0EEENS1_19SingleTileSchedulerILb0ELb1ELb1ELi192EEEEEEEEEvNT_6ParamsE:
        .type           _ZN7cutlass13device_kernelIN5flash11enable_sm90INS1_16FlashAttnFwdSm90INS1_25CollectiveMainloopFwdSm90ILi2EN4cute5tupleIJNS5_1CILi1EEES8_S8_EEENS6_IJNS7_ILi192EEENS7_ILi128EEENS7_ILi96EEEEEELi96ENS_6half_tEfNS_4arch4Sm90ELb1ELb0ELb0ELb0ELb1ELb0ELb0ELb0ELb1ELb1ELb1ELb0EEENS1_21CollectiveEpilogueFwdINS6_IJSA_SC_SB_EEES9_SE_SG_Li384ELb0ELb1ELb1ELb0EEENS1_19SingleTileSchedulerILb0ELb1ELb1ELi192EEEEEEEEEvNT_6ParamsE,@function
        .size           _ZN7cutlass13device_kernelIN5flash11enable_sm90INS1_16FlashAttnFwdSm90INS1_25CollectiveMainloopFwdSm90ILi2EN4cute5tupleIJNS5_1CILi1EEES8_S8_EEENS6_IJNS7_ILi192EEENS7_ILi128EEENS7_ILi96EEEEEELi96ENS_6half_tEfNS_4arch4Sm90ELb1ELb0ELb0ELb0ELb1ELb0ELb0ELb0ELb1ELb1ELb1ELb0EEENS1_21CollectiveEpilogueFwdINS6_IJSA_SC_SB_EEES9_SE_SG_Li384ELb0ELb1ELb1ELb0EEENS1_19SingleTileSchedulerILb0ELb1ELb1ELi192EEEEEEEEEvNT_6ParamsE,(.L_x_16002 - _ZN7cutlass13device_kernelIN5flash11enable_sm90INS1_16FlashAttnFwdSm90INS1_25CollectiveMainloopFwdSm90ILi2EN4cute5tupleIJNS5_1CILi1EEES8_S8_EEENS6_IJNS7_ILi192EEENS7_ILi128EEENS7_ILi96EEEEEELi96ENS_6half_tEfNS_4arch4Sm90ELb1ELb0ELb0ELb0ELb1ELb0ELb0ELb0ELb1ELb1ELb1ELb0EEENS1_21CollectiveEpilogueFwdINS6_IJSA_SC_SB_EEES9_SE_SG_Li384ELb0ELb1ELb1ELb0EEENS1_19SingleTileSchedulerILb0ELb1ELb1ELi192EEEEEEEEEvNT_6ParamsE)
        .other          _ZN7cutlass13device_kernelIN5flash11enable_sm90INS1_16FlashAttnFwdSm90INS1_25CollectiveMainloopFwdSm90ILi2EN4cute5tupleIJNS5_1CILi1EEES8_S8_EEENS6_IJNS7_ILi192EEENS7_ILi128EEENS7_ILi96EEEEEELi96ENS_6half_tEfNS_4arch4Sm90ELb1ELb0ELb0ELb0ELb1ELb0ELb0ELb0ELb1ELb1ELb1ELb0EEENS1_21CollectiveEpilogueFwdINS6_IJSA_SC_SB_EEES9_SE_SG_Li384ELb0ELb1ELb1ELb0EEENS1_19SingleTileSchedulerILb0ELb1ELb1ELi192EEEEEEEEEvNT_6ParamsE,@"STO_CUDA_ENTRY STV_DEFAULT"
_ZN7cutlass13device_kernelIN5flash11enable_sm90INS1_16FlashAttnFwdSm90INS1_25CollectiveMainloopFwdSm90ILi2EN4cute5tupleIJNS5_1CILi1EEES8_S8_EEENS6_IJNS7_ILi192EEENS7_ILi128EEENS7_ILi96EEEEEELi96ENS_6half_tEfNS_4arch4Sm90ELb1ELb0ELb0ELb0ELb1ELb0ELb0ELb0ELb1ELb1ELb1ELb0EEENS1_21CollectiveEpilogueFwdINS6_IJSA_SC_SB_EEES9_SE_SG_Li384ELb0ELb1ELb1ELb0EEENS1_19SingleTileSchedulerILb0ELb1ELb1ELi192EEEEEEEEEvNT_6ParamsE:
        /* <DEDUP_REMOVED lines=45> */
.L_x_11923:
        /* <DEDUP_REMOVED lines=22> */
.L_x_11924:
        /* <DEDUP_REMOVED lines=18> */
.L_x_11925:
        /* <DEDUP_REMOVED lines=22> */
.L_x_11926:
        /* <DEDUP_REMOVED lines=23> */
.L_x_11927:
        /* <DEDUP_REMOVED lines=11> */
.L_x_11930:
        /* <DEDUP_REMOVED lines=20> */
[----:B------:R1:W-:Y:S07]  /*0a10*/  STL [R1], R0 ;  /* 0x0000000001007387 */ /* 0x0003ee0000100800 */
[----:B------:R-:W-:Y:S06]  /*0a20*/  @!P0 BAR.ARV 0x9, 0x100 ;  /* 0x0244000000008b1d */ /* 0x000fec0000002000 */
[----:B---3--:R-:W-:-:S13]  /*0a30*/  ISETP.LE.AND P0, PT, RZ, UR8, PT ;  /* 0x00000008ff007c0c */ /* 0x008fda000bf03270 */
[----:B-1----:R-:W-:Y:S05]  /*0a40*/  @!P0 BRA `(.L_x_11931) ;  /* 0x000000d800948947 */ /* 0x002fea0003800000 */
[----:B------:R-:W1:Y:S01]  /*0a50*/  S2UR UR38, SR_CTAID.X ;  /* 0x00000000002679c3 */ /* 0x000e620000002500 */
        /* <DEDUP_REMOVED lines=15> */
[----:B-1----:R-:W-:-:S04]  /*0b50*/  UIMAD UR38, UR38, 0xc0, URZ ;  /* 0x000000c0262678a4 */ /* 0x002fc8000f8e023f */
[----:B------:R-:W-:Y:S02]  /*0b60*/  @UP1 UIADD3 UR4, UR38, 0xbf, URZ ;  /* 0x000000bf26041890 */ /* 0x000fe4000fffe03f */
[----:B------:R-:W-:Y:S02]  /*0b70*/  UIADD3 UR6, UR38, 0xbf, URZ ;  /* 0x000000bf26067890 */ /* 0x000fe4000fffe03f */
[----:B------:R-:W-:Y:S02]  /*0b80*/  UIMAD.WIDE.U32 UR4, UR4, UR5, URZ ;  /* 0x00000005040472a5 */ /* 0x000fe4000f8e003f */
[----:B------:R-:W-:Y:S02]  /*0b90*/  UIMAD UR4, UR36, UR8, 0x7f ;  /* 0x0000007f240474a4 */ /* 0x000fe4000f8e0208 */
[----:B------:R-:W-:Y:S02]  /*0ba0*/  @UP1 USHF.R.U32.HI UR6, URZ, UR10, UR5 ;  /* 0x0000000a3f061299 */ /* 0x000fe40008011605 */
[----:B------:R-:W-:-:S02]  /*0bb0*/  USHF.R.S32.HI UR5, URZ, 0x1f, UR4 ;  /* 0x0000001f3f057899 */ /* 0x000fc40008011404 */
        /* <DEDUP_REMOVED lines=10> */
[----:B------:R-:W-:Y:S02]  /*0c60*/  UISETP.GE.AND UP1, UPT, UR10, 0x1, UPT ;  /* 0x000000010a00788c */ /* 0x000fe4000bf26270 */
[----:B------:R-:W-:-:S04]  /*0c70*/  ULOP3.LUT UR7, UR9, 0xffff, URZ, 0xc0, !UPT ;  /* 0x0000ffff09077892 */ /* 0x000fc8000f8ec03f */
        /* <DEDUP_REMOVED lines=36> */
.L_x_11932:
[----:B------:R-:W-:Y:S01]  /*0ec0*/  UIMAD UR5, UR7, UR4, URZ ;  /* 0x00000004070572a4 */ /* 0x000fe2000f8e023f */
[----:B------:R-:W-:Y:S01]  /*0ed0*/  IMAD.U32 R0, RZ, RZ, UR10 ;  /* 0x0000000aff007e24 */ /* 0x000fe2000f8e00ff */
[----:B------:R-:W-:Y:S01]  /*0ee0*/  PLOP3.LUT P0, PT, PT, PT, PT, 0x80, 0x0 ;  /* 0x000000000000781c */ /* 0x000fe20003f0f070 */
[----:B------:R-:W-:Y:S01]  /*0ef0*/  IMAD.U32 R3, RZ, RZ, UR4 ;  /* 0x00000004ff037e24 */ /* 0x000fe2000f8e00ff */
[----:B------:R-:W-:Y:S01]  /*0f00*/  CS2R R134, SRZ ;  /* 0x0000000000867805 */ /* 0x000fe2000001ff00 */
[----:B------:R-:W-:Y:S01]  /*0f10*/  VIADD R16, R6, 0xffffff80 ;  /* 0xffffff8006107836 */ /* 0x000fe20000000000 */
[----:B------:R-:W-:Y:S01]  /*0f20*/  CS2R R132, SRZ ;  /* 0x0000000000847805 */ /* 0x000fe2000001ff00 */
[----:B------:R-:W-:Y:S01]  /*0f30*/  IMAD.U32 R142, RZ, RZ, UR5 ;  /* 0x00000005ff8e7e24 */ /* 0x000fe2000f8e00ff */
[----:B------:R-:W-:Y:S02]  /*0f40*/  VIADDMNMX R0, R3, UR5, R0, PT ;  /* 0x0000000503007c46 */ /* 0x000fe4000b800100 */
[----:B0-----:R-:W-:-:S02]  /*0f50*/  CS2R R2, SRZ ;  /* 0x0000000000027805 */ /* 0x001fc4000001ff00 */
        /* <DEDUP_REMOVED lines=24> */
[----:B------:R-:W-:-:S07]  /*10e0*/  CS2R R88, SRZ ;  /* 0x0000000000587805 */ /* 0x000fce000001ff00 */
[----:B------:R-:W-:Y:S05]  /*10f0*/  @!P1 BRA `(.L_x_11933) ;  /* 0x0000008000989947 */ /* 0x000fea0003800000 */
        /* <DEDUP_REMOVED lines=12> */
[----:B------:R-:W-:Y:S02]  /*11c0*/  UIMAD.WIDE UR4, UR9, 0x55555556, URZ ;  /* 0x55555556090478a5 */ /* 0x000fe4000f8e023f */
[----:B------:R-:W-:Y:S02]  /*11d0*/  IMAD.U32 R140, RZ, RZ, UR9 ;  /* 0x00000009ff8c7e24 */ /* 0x000fe4000f8e00ff */
        /* <DEDUP_REMOVED lines=27> */
.L_x_11934:
[----:B------:R-:W-:Y:S02]  /*1390*/  R2UR UR4, R2 ;  /* 0x00000000020472ca */ /* 0x000fe400000e0000 */
[----:B------:R-:W-:-:S11]  /*13a0*/  SHF.L.U32 R0, RZ, 0x1f, RZ ;  /* 0x0000001fff007819 */ /* 0x000fd600000006ff */
[----:B------:R-:W0:Y:S02]  /*13b0*/  SYNCS.PHASECHK.TRANS64.TRYWAIT P0, [UR4+0x2d800], R0 ;  /* 0x02d80000ff0075a7 */ /* 0x000e240008000144 */
[----:B0-----:R-:W-:Y:S05]  /*13c0*/  @!P0 BRA `(.L_x_11935) ;  /* 0x000000d0003c8947 */ /* 0x001fea0003800000 */
.L_x_12020:
[----:B0-----:R-:W2:Y:S02]  /*13d0*/  LDL R3, [R1+0x8] ;  /* 0x0000080001037983 */ /* 0x001ea40000100800 */
[----:B--2---:R-:W-:-:S13]  /*13e0*/  R2UR UR4, R3 ;  /* 0x00000000030472ca */ /* 0x004fda00000e0000 */
[----:B------:R-:W-:-:S06]  /*13f0*/  ULOP3.LUT UR4, UR4, 0x1, URZ, 0xfc, !UPT ;  /* 0x0000000104047892 */ /* 0x000fcc000f8efc3f */
[----:B------:R-:W-:-:S05]  /*1400*/  IMAD.U32 R3, RZ, RZ, UR4 ;  /* 0x00000004ff037e24 */ /* 0x000fca000f8e00ff */
[----:B------:R-:W-:-:S13]  /*1410*/  ISETP.NE.AND P0, PT, R3, 0x3, PT ;  /* 0x000000030300780c */ /* 0x000fda0003f05270 */
[----:B------:R-:W-:Y:S05]  /*1420*/  @!P0 BRA `(.L_x_11936) ;  /* 0x0000000000048947 */ /* 0x000fea0003800000 */
[----:B------:R-:W-:Y:S01]  /*1430*/  BPT.TRAP 0x1 ;  /* 0x000000040000795c */ /* 0x000fe20000300000 */
.L_x_11936:
[----:B------:R-:W-:-:S13]  /*1440*/  R2UR UR4, R2 ;  /* 0x00000000020472ca */ /* 0x000fda00000e0000 */
[----:B------:R0:W1:Y:S01]  /*1450*/  SYNCS.PHASECHK.TRANS64.TRYWAIT P1, [UR4+0x2d830], R0 ;  /* 0x02d83000ff0075a7 */ /* 0x0000620008020144 */
[----:B------:R-:W-:Y:S05]  /*1460*/  @!P0 BRA `(.L_x_11937) ;  /* 0x0000000000048947 */ /* 0x000fea0003800000 */
[----:B------:R-:W-:Y:S01]  /*1470*/  BPT.TRAP 0x1 ;  /* 0x000000040000795c */ /* 0x000fe20000300000 */
.L_x_11937:
[----:B------:R-:W-:-:S05]  /*1480*/  IMAD.U32 R8, RZ, RZ, UR40 ;  /* 0x00000028ff087e24 */ /* 0x000fca000f8e00ff */
[----:B------:R-:W-:Y:S01]  /*1490*/  LOP3.LUT R8, R8, 0x10000, RZ, 0xfc, !PT ;  /* 0x0001000008087812 */ /* 0x000fe200078efcff */
[----:B-1----:R-:W-:Y:S06]  /*14a0*/  @P1 BRA `(.L_x_11938) ;  /* 0x00000000000c1947 */ /* 0x002fec0003800000 */
[----:B------:R-:W-:-:S13]  /*14b0*/  R2UR UR4, R2 ;  /* 0x00000000020472ca */ /* 0x000fda00000e0000 */
[----:B------:R-:W1:Y:S02]  /*14c0*/  SYNCS.PHASECHK.TRANS64.TRYWAIT P1, [UR4+0x2d830], R0 ;  /* 0x02d83000ff0075a7 */ /* 0x000e640008020144 */
[----:B-1----:R-:W-:Y:S05]  /*14d0*/  @!P1 BRA `(.L_x_11939) ;  /* 0x000000d000149947 */ /* 0x002fea0003800000 */
.L_x_11938:
[----:B------:R-:W-:Y:S05]  /*14e0*/  WARPSYNC.ALL ;  /* 0x0000000000007948 */ /* 0x000fea0003800000 */
[----:B------:R-:W-:Y:S01]  /*14f0*/  IMAD.MOV.U32 R9, RZ, RZ, -0x7fffffe0 ;  /* 0x80000020ff097424 */ /* 0x000fe200078e00ff */
[----:B------:R-:W-:Y:S01]  /*1500*/  R2UR UR4, R2 ;  /* 0x00000000020472ca */ /* 0x000fe200000e0000 */
[----:B------:R-:W-:Y:S01]  /*1510*/  WARPGROUP.ARRIVE ;  /* 0x00000000000079c5 */ /* 0x000fe20000000000 */
[C---:B------:R-:W-:Y:S01]  /*1520*/  R2UR UR8, R8.reuse ;  /* 0x00000000080872ca */ /* 0x040fe200000e0000 */
[----:B------:R-:W-:Y:S01]  /*1530*/  UMOV UR11, 0x80000020 ;  /* 0x80000020000b7882 */ /* 0x000fe20000000000 */
[----:B------:R-:W-:Y:S01]  /*1540*/  R2UR UR9, R9 ;  /* 0x00000000090972ca */ /* 0x000fe200000e0000 */
[----:B------:R-:W-:Y:S01]  /*1550*/  UMOV UR13, 0x80000020 ;  /* 0x80000020000d7882 */ /* 0x000fe20000000000 */
[----:B------:R-:W-:Y:S01]  /*1560*/  R2UR UR24, R8 ;  /* 0x00000000081872ca */ /* 0x000fe200000e0000 */
[----:B------:R-:W-:Y:S01]  /*1570*/  UMOV UR15, 0x80000020 ;  /* 0x80000020000f7882 */ /* 0x000fe20000000000 */
[----:B------:R-:W-:Y:S01]  /*1580*/  UMOV UR17, 0x80000020 ;  /* 0x8000002000117882 */ /* 0x000fe20000000000 */
[----:B------:R-:W-:Y:S01]  /*1590*/  UMOV UR7, 0x80000020 ;  /* 0x8000002000077882 */ /* 0x000fe20000000000 */
[----:B------:R-:W-:Y:S01]  /*15a0*/  UMOV UR5, UR17 ;  /* 0x0000001100057c82 */ /* 0x000fe20008000000 */
[----:B------:R-:W-:Y:S01]  /*15b0*/  UMOV UR21, 0x80000020 ;  /* 0x8000002000157882 */ /* 0x000fe20000000000 */
[----:B------:R-:W-:Y:S01]  /*15c0*/  UMOV UR25, 0x80000020 ;  /* 0x8000002000197882 */ /* 0x000fe20000000000 */
[----:B------:R-:W-:-:S04]  /*15d0*/  UIADD3 UR4, UR4, 0x15400, URZ ;  /* 0x0001540004047890 */ /* 0x000fc8000fffe03f */
[----:B------:R-:W-:Y:S02]  /*15e0*/  USHF.R.U32.HI UR4, URZ, 0x4, UR4 ;  /* 0x000000043f047899 */ /* 0x000fe40008011604 */
[----:B------:R-:W-:Y:S02]  /*15f0*/  UIADD3 UR12, UR24, 0x300, URZ ;  /* 0x00000300180c7890 */ /* 0x000fe4000fffe03f */
[----:B------:R-:W-:Y:S02]  /*1600*/  ULOP3.LUT UR4, UR4, 0x3fff, URZ, 0xc0, !UPT ;  /* 0x00003fff04047892 */ /* 0x000fe4000f8ec03f */
[----:B------:R-:W-:Y:S02]  /*1610*/  UIADD3 UR16, UR24, 0x302, URZ ;  /* 0x0000030218107890 */ /* 0x000fe4000fffe03f */
[----:B------:R-:W-:Y:S02]  /*1620*/  ULOP3.LUT UR18, UR4, 0x10000, URZ, 0xfc, !UPT ;  /* 0x0001000004127892 */ /* 0x000fe4000f8efc3f */
[----:B------:R-:W-:-:S02]  /*1630*/  UIADD3 UR20, UR24, 0x600, URZ ;  /* 0x0000060018147890 */ /* 0x000fc4000fffe03f */
[----:B------:R-:W-:Y:S02]  /*1640*/  UIADD3 UR14, UR18, 0x200, URZ ;  /* 0x00000200120e7890 */ /* 0x000fe4000fffe03f */
[----:B------:R-:W-:Y:S02]  /*1650*/  UIADD3 UR6, UR18, 0x202, URZ ;  /* 0x0000020212067890 */ /* 0x000fe4000fffe03f */
[----:B------:R-:W-:Y:S01]  /*1660*/  IMAD.U32 R13, RZ, RZ, UR18 ;  /* 0x00000012ff0d7e24 */ /* 0x000fe2000f8e00ff */
[----:B------:R-:W-:Y:S01]  /*1670*/  UMOV UR10, UR18 ;  /* 0x00000012000a7c82 */ /* 0x000fe20008000000 */
[----:B------:R-:W-:Y:S01]  /*1680*/  UMOV UR4, UR16 ;  /* 0x0000001000047c82 */ /* 0x000fe20008000000 */
[----:B------:R-:W-:Y:S01]  /*1690*/  HGMMA.64x128x16.F32 R24, gdesc[UR8], RZ, !UPT, gsb0 ;  /* 0x01e00000081879f0 */ /* 0x000fe2000c0008ff */
[----:B------:R-:W-:Y:S02]  /*16a0*/  UIADD3 UR8, UR24, 0x2, URZ ;  /* 0x0000000218087890 */ /* 0x000fe4000fffe03f */
[----:B------:R-:W-:Y:S01]  /*16b0*/  UIADD3 UR10, UR18, 0x2, URZ ;  /* 0x00000002120a7890 */ /* 0x000fe2000fffe03f */
[----:B------:R-:W-:Y:S01]  /*16c0*/  UMOV UR9, 0x80000020 ;  /* 0x8000002000097882 */ /* 0x000fe20000000000 */
[----:B------:R-:W-:Y:S01]  /*16d0*/  UMOV UR11, 0x80000020 ;  /* 0x80000020000b7882 */ /* 0x000fe20000000000 */
[----:B------:R-:W-:Y:S01]  /*16e0*/  UIADD3 UR24, UR24, 0x602, URZ ;  /* 0x0000060218187890 */ /* 0x000fe2000fffe03f */
        /* <DEDUP_REMOVED lines=8> */
[----:B------:R-:W-:Y:S01]  /*1770*/  HGMMA.64x128x16.F32 R24, gdesc[UR4], R24, gsb0 ;  /* 0x01e00000041879f0 */ /* 0x000fe20008000818 */
[----:B------:R-:W-:Y:S01]  /*1780*/  UIADD3 UR6, UR18, 0x400, URZ ;  /* 0x0000040012067890 */ /* 0x000fe2000fffe03f */
[----:B------:R-:W-:Y:S01]  /*1790*/  UMOV UR4, UR20 ;  /* 0x0000001400047c82 */ /* 0x000fe20008000000 */
[----:B------:R-:W-:Y:S01]  /*17a0*/  UMOV UR5, UR21 ;  /* 0x0000001500057c82 */ /* 0x000fe20008000000 */
[----:B------:R-:W-:Y:S01]  /*17b0*/  UMOV UR7, 0x80000020 ;  /* 0x8000002000077882 */ /* 0x000fe20000000000 */
[----:B------:R-:W-:Y:S02]  /*17c0*/  WARPGROUP.DEPBAR.LE gsb0, 0x0 ;  /* 0x00008000000079c5 */ /* 0x000fe40000010000 */
[----:B------:R-:W-:-:S06]  /*17d0*/  WARPGROUP.ARRIVE ;  /* 0x00000000000079c5 */ /* 0x000fcc0000000000 */
[----:B------:R-:W-:Y:S01]  /*17e0*/  HGMMA.64x128x16.F32 R24, gdesc[UR4], R24, gsb0 ;  /* 0x01e00000041879f0 */ /* 0x000fe20008000818 */
[----:B------:R-:W-:Y:S01]  /*17f0*/  UIADD3 UR6, UR18, 0x402, URZ ;  /* 0x0000040212067890 */ /* 0x000fe2000fffe03f */
[----:B------:R-:W-:Y:S01]  /*1800*/  UMOV UR4, UR24 ;  /* 0x0000001800047c82 */ /* 0x000fe20008000000 */
[----:B------:R-:W-:Y:S01]  /*1810*/  UMOV UR5, UR25 ;  /* 0x0000001900057c82 */ /* 0x000fe20008000000 */
[----:B------:R-:W-:Y:S01]  /*1820*/  UMOV UR7, 0x80000020 ;  /* 0x8000002000077882 */ /* 0x000fe20000000000 */
[----:B------:R-:W-:Y:S02]  /*1830*/  WARPGROUP.DEPBAR.LE gsb0, 0x0 ;  /* 0x00008000000079c5 */ /* 0x000fe40000010000 */
[----:B------:R-:W-:-:S06]  /*1840*/  WARPGROUP.ARRIVE ;  /* 0x00000000000079c5 */ /* 0x000fcc0000000000 */
[----:B------:R-:W-:Y:S03]  /*1850*/  HGMMA.64x128x16.F32 R24, gdesc[UR4], R24, gsb0 ;  /* 0x01e00000041879f0 */ /* 0x000fe60008000818 */
[----:B------:R-:W-:Y:S02]  /*1860*/  WARPGROUP.DEPBAR.LE gsb0, 0x0 ;  /* 0x00008000000079c5 */ /* 0x000fe40000010000 */
[----:B------:R-:W-:Y:S05]  /*1870*/  @!P0 BRA `(.L_x_11940) ;  /* 0x0000000000048947 */ /* 0x000fea0003800000 */
[----:B------:R-:W-:Y:S01]  /*1880*/  BPT.TRAP 0x1 ;  /* 0x000000040000795c */ /* 0x000fe20000300000 */
.L_x_11940:
[----:B-1----:R-:W-:Y:S01]  /*1890*/  LOP3.LUT R3, R18, 0xffffff80, RZ, 0xc0, !PT ;  /* 0xffffff8012037812 */ /* 0x002fe200078ec0ff */
[----:B------:R-:W-:Y:S01]  /*18a0*/  IMAD.HI R6, R19, 0x55555556, RZ ;  /* 0x5555555613067827 */ /* 0x000fe200078e02ff */
[----:B------:R-:W-:Y:S01]  /*18b0*/  LEA.HI R5, R17, R16, RZ, 0x2 ;  /* 0x0000001011057211 */ /* 0x000fe200078f10ff */
[----:B------:R-:W-:Y:S01]  /*18c0*/  UISETP.NE.AND UP0, UPT, UR37, URZ, UPT ;  /* 0x0000003f2500728c */ /* 0x000fe2000bf05270 */
[----:B------:R-:W1:Y:S01]  /*18d0*/  S2UR UR10, SR_CgaCtaId ;  /* 0x00000000000a79c3 */ /* 0x000e620000008800 */
[----:B------:R-:W-:Y:S01]  /*18e0*/  IMAD.IADD R3, R16, 0x1, -R3 ;  /* 0x0000000110037824 */ /* 0x000fe200078e0a03 */
[----:B------:R-:W-:Y:S01]  /*18f0*/  LOP3.LUT R11, R5, 0xfffffffc, RZ, 0xc0, !PT ;  /* 0xfffffffc050b7812 */ /* 0x000fe200078ec0ff */
[----:B------:R-:W-:Y:S01]  /*1900*/  ULDC UR6, c[0x0][0x2f0] ;  /* 0x0000bc0000067ab9 */ /* 0x000fe20000000800 */
[----:B------:R-:W-:Y:S01]  /*1910*/  LEA.HI R6, R6, R6, RZ, 0x1 ;  /* 0x0000000606067211 */ /* 0x000fe200078f08ff */
[----:B------:R-:W-:Y:S01]  /*1920*/  ULDC UR14, c[0x0][0x288] ;  /* 0x0000a200000e7ab9 */ /* 0x000fe20000000800 */
[----:B0-----:R-:W-:Y:S01]  /*1930*/  SHF.R.S32.HI R0, RZ, 0x1f, R3 ;  /* 0x0000001fff007819 */ /* 0x001fe20000011403 */
[----:B------:R-:W-:Y:S01]  /*1940*/  IMAD.IADD R11, R16, 0x1, -R11 ;  /* 0x00000001100b7824 */ /* 0x000fe200078e0a0b */
[----:B------:R-:W-:Y:S01]  /*1950*/  PLOP3.LUT P1, PT, PT, PT, UP0, 0x80, 0x0 ;  /* 0x000000000000781c */ /* 0x000fe20003f2f008 */
[----:B------:R-:W-:Y:S01]  /*1960*/  IMAD R6, R6, -0x3, R19 ;  /* 0xfffffffd06067824 */ /* 0x000fe200078e0213 */
[CC--:B------:R-:W-:Y:S01]  /*1970*/  LEA.HI R4, R0.reuse, R3.reuse, RZ, 0x2 ;  /* 0x0000000300047211 */ /* 0x0c0fe200078f10ff */
[----:B------:R-:W-:Y:S01]  /*1980*/  @UP0 ULDC UR4, c[0x0][0x44c] ;  /* 0x0001130000040ab9 */ /* 0x000fe20000000800 */
[----:B------:R-:W-:Y:S01]  /*1990*/  LEA.HI R5, R0, R3, RZ, 0x5 ;  /* 0x0000000300057211 */ /* 0x000fe200078f28ff */
[----:B------:R-:W-:Y:S01]  /*19a0*/  @UP0 ULDC UR5, c[0x0][0x450] ;  /* 0x0001140000050ab9 */ /* 0x000fe20000000800 */
[--C-:B------:R-:W-:Y:S01]  /*19b0*/  SHF.R.S32.HI R0, RZ, 0x2, R4.reuse ;  /* 0x00000002ff007819 */ /* 0x100fe20000011404 */
[----:B------:R-:W-:Y:S01]  /*19c0*/  ULDC UR31, c[0x0][0x988] ;  /* 0x00026200001f7ab9 */ /* 0x000fe20000000800 */
[----:B------:R-:W-:Y:S01]  /*19d0*/  SHF.R.S32.HI R7, RZ, 0x1f, R4 ;  /* 0x0000001fff077819 */ /* 0x000fe20000011404 */
[----:B------:R-:W-:Y:S01]  /*19e0*/  @UP0 ULDC UR15, c[0x0][0x450] ;  /* 0x00011400000f0ab9 */ /* 0x000fe20000000800 */
[----:B------:R-:W-:-:S02]  /*19f0*/  SHF.R.S32.HI R5, RZ, 0x5, R5 ;  /* 0x00000005ff057819 */ /* 0x000fc40000011405 */
[----:B------:R-:W-:Y:S02]  /*1a00*/  CS2R R134, SRZ ;  /* 0x0000000000867805 */ /* 0x000fe4000001ff00 */
[----:B------:R-:W-:Y:S02]  /*1a10*/  LEA.HI R7, R7, R0, RZ, 0x3 ;  /* 0x0000000007077211 */ /* 0x000fe400078f18ff */
[----:B------:R-:W-:Y:S02]  /*1a20*/  CS2R R132, SRZ ;  /* 0x0000000000847805 */ /* 0x000fe4000001ff00 */
[----:B------:R-:W-:Y:S02]  /*1a30*/  LEA.HI R10, R11, R11, RZ, 0x1 ;  /* 0x0000000b0b0a7211 */ /* 0x000fe400078f08ff */
[----:B------:R-:W-:Y:S02]  /*1a40*/  CS2R R130, SRZ ;  /* 0x0000000000827805 */ /* 0x000fe4000001ff00 */
[----:B------:R-:W-:-:S02]  /*1a50*/  LEA R5, R5, UR38, 0x4 ;  /* 0x0000002605057c11 */ /* 0x000fc4000f8e20ff */
[----:B------:R-:W-:Y:S02]  /*1a60*/  CS2R R128, SRZ ;  /* 0x0000000000807805 */ /* 0x000fe4000001ff00 */
[----:B------:R-:W-:Y:S02]  /*1a70*/  LOP3.LUT R7, R7, 0xfffffff8, RZ, 0xc0, !PT ;  /* 0xfffffff807077812 */ /* 0x000fe400078ec0ff */
[----:B------:R-:W-:Y:S02]  /*1a80*/  CS2R R126, SRZ ;  /* 0x00000000007e7805 */ /* 0x000fe4000001ff00 */
[----:B------:R-:W-:Y:S02]  /*1a90*/  LOP3.LUT R10, R10, 0x1ffffffe, RZ, 0xc0, !PT ;  /* 0x1ffffffe0a0a7812 */ /* 0x000fe400078ec0ff */
[----:B------:R-:W-:Y:S02]  /*1aa0*/  CS2R R124, SRZ ;  /* 0x00000000007c7805 */ /* 0x000fe4000001ff00 */
[----:B------:R-:W-:-:S02]  /*1ab0*/  IADD3 R5, R5, R0, -R7 ;  /* 0x0000000005057210 */ /* 0x000fc40007ffe807 */
[----:B------:R-:W-:Y:S02]  /*1ac0*/  CS2R R122, SRZ ;  /* 0x00000000007a7805 */ /* 0x000fe4000001ff00 */
[----:B------:R-:W-:Y:S01]  /*1ad0*/  PLOP3.LUT P2, PT, PT, PT, UP0, 0x80, 0x0 ;  /* 0x000000000000781c */ /* 0x000fe20003f4f008 */
[----:B------:R-:W-:Y:S01]  /*1ae0*/  IMAD.IADD R11, R11, 0x1, -R10 ;  /* 0x000000010b0b7824 */ /* 0x000fe200078e0a0a */
[----:B------:R-:W-:Y:S01]  /*1af0*/  LOP3.LUT R4, R4, 0x7ffffffc, RZ, 0xc0, !PT ;  /* 0x7ffffffc04047812 */ /* 0x000fe200078ec0ff */
[----:B------:R-:W-:Y:S01]  /*1b00*/  IMAD R6, R6, 0x40, R5 ;  /* 0x0000004006067824 */ /* 0x000fe200078e0205 */
[----:B------:R-:W-:Y:S02]  /*1b10*/  R2UR UR7, R2 ;  /* 0x00000000020772ca */ /* 0x000fe400000e0000 */
[----:B------:R-:W-:Y:S02]  /*1b20*/  CS2R R120, SRZ ;  /* 0x0000000000787805 */ /* 0x000fe4000001ff00 */
[----:B------:R-:W-:Y:S01]  /*1b30*/  R2UR UR18, R142 ;  /* 0x000000008e1272ca */ /* 0x000fe200000e0000 */
[----:B------:R-:W-:Y:S01]  /*1b40*/  IMAD R11, R11, 0x8, R6 ;  /* 0x000000080b0b7824 */ /* 0x000fe200078e0206 */
[----:B------:R-:W-:Y:S01]  /*1b50*/  CS2R R118, SRZ ;  /* 0x0000000000767805 */ /* 0x000fe2000001ff00 */
[----:B------:R-:W-:Y:S01]  /*1b60*/  IMAD.IADD R139, R3, 0x1, -R4 ;  /* 0x00000001038b7824 */ /* 0x000fe200078e0a04 */
[----:B------:R-:W-:Y:S01]  /*1b70*/  CS2R R116, SRZ ;  /* 0x0000000000747805 */ /* 0x000fe2000001ff00 */
[----:B------:R-:W-:Y:S01]  /*1b80*/  @P1 IMAD.HI.U32 R0, R11, UR4, RZ ;  /* 0x000000040b001c27 */ /* 0x000fe2000f8e00ff */
[----:B------:R-:W-:Y:S01]  /*1b90*/  UMOV UR4, 0xffffff80 ;  /* 0xffffff8000047882 */ /* 0x000fe20000000000 */
[----:B------:R-:W-:Y:S01]  /*1ba0*/  CS2R R114, SRZ ;  /* 0x0000000000727805 */ /* 0x000fe2000001ff00 */
[----:B------:R-:W-:Y:S01]  /*1bb0*/  UIMAD UR4, UR39, UR4, 0x80 ;  /* 0x00000080270474a4 */ /* 0x000fe2000f8e0204 */
[----:B------:R-:W-:Y:S01]  /*1bc0*/  IMAD.MOV.U32 R12, RZ, RZ, R11 ;  /* 0x000000ffff0c7224 */ /* 0x000fe200078e000b */
[----:B------:R-:W-:Y:S01]  /*1bd0*/  @P2 SHF.R.U32.HI R12, RZ, UR5, R0 ;  /* 0x00000005ff0c2c19 */ /* 0x000fe20008011600 */
[----:B------:R-:W-:Y:S01]  /*1be0*/  IMAD.U32 R3, RZ, RZ, UR6 ;  /* 0x00000006ff037e24 */ /* 0x000fe2000f8e00ff */
[----:B------:R-:W-:Y:S01]  /*1bf0*/  UIADD3 UR5, UR4, 0x1, URZ ;  /* 0x0000000104057890 */ /* 0x000fe2000fffe03f */
[----:B------:R-:W-:Y:S01]  /*1c00*/  CS2R R112, SRZ ;  /* 0x0000000000707805 */ /* 0x000fe2000001ff00 */
[----:B------:R-:W-:Y:S01]  /*1c10*/  UIMAD UR4, UR36, UR6, UR4 ;  /* 0x00000006240472a4 */ /* 0x000fe2000f8e0204 */
[----:B------:R-:W0:Y:S01]  /*1c20*/  SHFL.IDX PT, R0, R12, RZ, 0x1c1f ;  /* 0x001c1fff0c007589 */ /* 0x000e2200000e0000 */
[----:B------:R-:W-:Y:S01]  /*1c30*/  UIMAD UR6, UR36, UR6, -UR14 ;  /* 0x00000006240672a4 */ /* 0x000fe2000f8e0a0e */
[----:B------:R-:W-:Y:S01]  /*1c40*/  CS2R R110, SRZ ;  /* 0x00000000006e7805 */ /* 0x000fe2000001ff00 */
[----:B------:R-:W-:Y:S01]  /*1c50*/  IMAD.U32 R10, RZ, RZ, UR5 ;  /* 0x00000005ff0a7e24 */ /* 0x000fe2000f8e00ff */
[----:B------:R-:W-:Y:S01]  /*1c60*/  UMOV UR5, URZ ;  /* 0x0000003f00057c82 */ /* 0x000fe20008000000 */
[----:B------:R-:W-:Y:S01]  /*1c70*/  IMAD.U32 R4, RZ, RZ, UR4 ;  /* 0x00000004ff047e24 */ /* 0x000fe2000f8e00ff */
[----:B------:R-:W-:Y:S01]  /*1c80*/  UIADD3 UR4, UR7, 0x2d840, URZ ;  /* 0x0002d84007047890 */ /* 0x000fe2000fffe03f */
[C---:B------:R-:W-:Y:S01]  /*1c90*/  IMAD R10, R139.reuse, -0x2, R10 ;  /* 0xfffffffe8b0a7824 */ /* 0x040fe200078e020a */
[----:B------:R-:W-:Y:S01]  /*1ca0*/  CS2R R108, SRZ ;  /* 0x00000000006c7805 */ /* 0x000fe2000001ff00 */
[----:B------:R-:W-:Y:S01]  /*1cb0*/  IMAD R4, R139, -0x2, R4 ;  /* 0xfffffffe8b047824 */ /* 0x000fe200078e0204 */
[----:B-1----:R-:W-:Y:S01]  /*1cc0*/  UPRMT UR4, UR10, 0x654, UR4 ;  /* 0x000006540a047896 */ /* 0x002fe20008000004 */
[----:B------:R-:W-:Y:S01]  /*1cd0*/  IMAD R10, R3, UR36, R10 ;  /* 0x00000024030a7c24 */ /* 0x000fe2000f8e020a */
[----:B------:R-:W-:Y:S01]  /*1ce0*/  CS2R R106, SRZ ;  /* 0x00000000006a7805 */ /* 0x000fe2000001ff00 */
[----:B------:R-:W-:Y:S01]  /*1cf0*/  @UP0 ULDC UR10, c[0x0][0x44c] ;  /* 0x00011300000a0ab9 */ /* 0x000fe20000000800 */
[----:B------:R-:W-:Y:S01]  /*1d00*/  CS2R R104, SRZ ;  /* 0x0000000000687805 */ /* 0x000fe2000001ff00 */
[----:B------:R-:W-:Y:S01]  /*1d10*/  VIADD R3, R10, -UR14 ;  /* 0x8000000e0a037c36 */ /* 0x000fe20008000000 */
[----:B------:R-:W-:Y:S01]  /*1d20*/  UIMAD.WIDE.U32 UR10, UR38, UR10, URZ ;  /* 0x0000000a260a72a5 */ /* 0x000fe2000f8e003f */
[----:B------:R-:W-:-:S02]  /*1d30*/  CS2R R102, SRZ ;  /* 0x0000000000667805 */ /* 0x000fc4000001ff00 */
[----:B------:R-:W-:Y:S01]  /*1d40*/  CS2R R100, SRZ ;  /* 0x0000000000647805 */ /* 0x000fe2000001ff00 */
[----:B------:R-:W-:Y:S01]  /*1d50*/  SYNCS.ARRIVE.TRANS64.RED.A1T0 RZ, [UR4], RZ ;  /* 0x000000ffffff79a7 */ /* 0x000fe20008100404 */
[----:B------:R-:W-:Y:S01]  /*1d60*/  @UP0 USHF.R.U32.HI UR38, URZ, UR15, UR11 ;  /* 0x0000000f3f260299 */ /* 0x000fe2000801160b */
[----:B------:R-:W-:Y:S01]  /*1d70*/  CS2R R98, SRZ ;  /* 0x0000000000627805 */ /* 0x000fe2000001ff00 */
[----:B------:R-:W-:Y:S01]  /*1d80*/  UMOV UR4, URZ ;  /* 0x0000003f00047c82 */ /* 0x000fe20008000000 */
[----:B------:R-:W-:Y:S02]  /*1d90*/  CS2R R96, SRZ ;  /* 0x0000000000607805 */ /* 0x000fe4000001ff00 */
[----:B0-----:R-:W-:Y:S01]  /*1da0*/  VIADDMNMX R0, R0, R3, R4, PT ;  /* 0x0000000300007246 */ /* 0x001fe20003800104 */
[----:B------:R-:W-:-:S03]  /*1db0*/  UIADD3 UR6, UR6, UR38, URZ ;  /* 0x0000002606067290 */ /* 0x000fc6000fffe03f */
[C---:B------:R-:W-:Y:S01]  /*1dc0*/  ISETP.GT.AND P1, PT, R0.reuse, RZ, PT ;  /* 0x000000ff0000720c */ /* 0x040fe20003f24270 */
[----:B------:R-:W-:Y:S01]  /*1dd0*/  USHF.R.S32.HI UR10, URZ, 0x1f, UR6 ;  /* 0x0000001f3f0a7899 */ /* 0x000fe20008011406 */
[C---:B------:R-:W-:Y:S02]  /*1de0*/  ISETP.GT.AND P2, PT, R0.reuse, 0x1, PT ;  /* 0x000000010000780c */ /* 0x040fe40003f44270 */
[----:B------:R-:W-:Y:S01]  /*1df0*/  ISETP.GT.AND P3, PT, R0, 0x8, PT ;  /* 0x000000080000780c */ /* 0x000fe20003f64270 */
[----:B------:R-:W-:Y:S01]  /*1e00*/  ULEA.HI UR10, UR10, UR6, URZ, 0x7 ;  /* 0x000000060a0a7291 */ /* 0x000fe2000f8f383f */
[----:B------:R-:W-:Y:S02]  /*1e10*/  FSEL R3, R24, -INF , P1 ;  /* 0xff80000018037808 */ /* 0x000fe40000800000 */
[----:B------:R-:W-:Y:S01]  /*1e20*/  FSEL R89, R25, -INF , P2 ;  /* 0xff80000019597808 */ /* 0x000fe20001000000 */
[----:B------:R-:W-:Y:S01]  /*1e30*/  USHF.R.S32.HI UR10, URZ, 0x7, UR10 ;  /* 0x000000073f0a7899 */ /* 0x000fe2000801140a */
[----:B------:R-:W-:-:S02]  /*1e40*/  ISETP.GT.AND P1, PT, R0, 0x9, PT ;  /* 0x000000090000780c */ /* 0x000fc40003f24270 */
[----:B------:R-:W-:Y:S01]  /*1e50*/  FSEL R91, R28, -INF , P3 ;  /* 0xff8000001c5b7808 */ /* 0x000fe20001800000 */
[----:B------:R-:W-:Y:S01]  /*1e60*/  UISETP.LT.AND UP0, UPT, UR18, UR10, UPT ;  /* 0x0000000a1200728c */ /* 0x000fe2000bf01270 */
[----:B------:R-:W-:Y:S02]  /*1e70*/  FMNMX.FTZ R6, R3, R89, !PT ;  /* 0x0000005903067209 */ /* 0x000fe40007810000 */
[C---:B------:R-:W-:Y:S01]  /*1e80*/  ISETP.GT.AND P2, PT, R0.reuse, 0x10, PT ;  /* 0x000000100000780c */ /* 0x040fe20003f44270 */
[----:B------:R-:W-:Y:S01]  /*1e90*/  USEL UR28, UR18, UR10, !UP0 ;  /* 0x0000000a121c7287 */ /* 0x000fe2000c000000 */
        /* <DEDUP_REMOVED lines=90> */
[----:B0-----:R-:W-:Y:S02]  /*2440*/  IADD3 R93, R93, -UR14, R10 ;  /* 0x8000000e5d5d7c10 */ /* 0x001fe4000fffe00a */
[----:B-1----:R-:W-:-:S02]  /*2450*/  FMNMX.FTZ R0, R18, R95, !PT ;  /* 0x0000005f12007209 */ /* 0x002fc40007810000 */
[----:B------:R-:W-:Y:S02]  /*2460*/  CS2R R94, SRZ ;  /* 0x00000000005e7805 */ /* 0x000fe4000001ff00 */
[----:B------:R-:W-:Y:S02]  /*2470*/  VIMNMX R14, R4, R93, PT ;  /* 0x0000005d040e7248 */ /* 0x000fe40003fe0100 */
[----:B------:R-:W-:Y:S02]  /*2480*/  CS2R R92, SRZ ;  /* 0x00000000005c7805 */ /* 0x000fe4000001ff00 */
[C---:B------:R-:W-:Y:S01]  /*2490*/  FSETP.NEU.FTZ.AND P1, PT, R0.reuse, -INF , PT ;  /* 0xff8000000000780b */ /* 0x040fe20003f3d000 */
[----:B------:R-:W-:Y:S01]  /*24a0*/  FMUL.FTZ R6, R0, UR31 ;  /* 0x0000001f00067c20 */ /* 0x000fe20008410000 */
[C---:B------:R-:W-:Y:S02]  /*24b0*/  ISETP.GT.AND P2, PT, R14.reuse, 0x1, PT ;  /* 0x000000010e00780c */ /* 0x040fe40003f44270 */
[----:B------:R-:W-:-:S02]  /*24c0*/  ISETP.GT.AND P3, PT, R14, 0x8, PT ;  /* 0x000000080e00780c */ /* 0x000fc40003f64270 */
[----:B------:R-:W-:Y:S02]  /*24d0*/  FSEL R6, R6, RZ, P1 ;  /* 0x000000ff06067208 */ /* 0x000fe40000800000 */
[----:B------:R-:W-:Y:S02]  /*24e0*/  ISETP.GT.AND P1, PT, R14, RZ, PT ;  /* 0x000000ff0e00720c */ /* 0x000fe40003f24270 */
[----:B------:R-:W-:Y:S01]  /*24f0*/  FSEL R27, R27, -INF , P2 ;  /* 0xff8000001b1b7808 */ /* 0x000fe20001000000 */
[--C-:B------:R-:W-:Y:S01]  /*2500*/  FFMA.FTZ R89, R89, UR31, -R6.reuse ;  /* 0x0000001f59597c23 */ /* 0x100fe20008010806 */
[----:B------:R-:W-:Y:S01]  /*2510*/  FSEL R26, R26, -INF , P1 ;  /* 0xff8000001a1a7808 */ /* 0x000fe20000800000 */
[--C-:B------:R-:W-:Y:S01]  /*2520*/  FFMA.FTZ R20, R7, UR31, -R6.reuse ;  /* 0x0000001f07147c23 */ /* 0x100fe20008010806 */
[----:B------:R-:W-:Y:S01]  /*2530*/  ISETP.GT.AND P1, PT, R14, 0x9, PT ;  /* 0x000000090e00780c */ /* 0x000fe20003f24270 */
[----:B------:R0:W-:Y:S01]  /*2540*/  MUFU.EX2 R4, R89 ;  /* 0x0000005900047308 */ /* 0x0001e20000000800 */
[----:B------:R-:W-:Y:S01]  /*2550*/  FSEL R30, R30, -INF , P3 ;  /* 0xff8000001e1e7808 */ /* 0x000fe20001800000 */
[--C-:B------:R-:W-:Y:S01]  /*2560*/  FFMA.FTZ R22, R15, UR31, -R6.reuse ;  /* 0x0000001f0f167c23 */ /* 0x100fe20008010806 */
[C---:B------:R-:W-:Y:S01]  /*2570*/  ISETP.GT.AND P2, PT, R14.reuse, 0x10, PT ;  /* 0x000000100e00780c */ /* 0x040fe20003f44270 */
[--C-:B------:R-:W-:Y:S01]  /*2580*/  FFMA.FTZ R24, R19, UR31, -R6.reuse ;  /* 0x0000001f13187c23 */ /* 0x100fe20008010806 */
[----:B------:R-:W-:Y:S01]  /*2590*/  FSEL R31, R31, -INF , P1 ;  /* 0xff8000001f1f7808 */ /* 0x000fe20000800000 */
[--C-:B------:R-:W-:Y:S01]  /*25a0*/  FFMA.FTZ R28, R29, UR31, -R6.reuse ;  /* 0x0000001f1d1c7c23 */ /* 0x100fe20008010806 */
[----:B------:R-:W-:Y:S01]  /*25b0*/  ISETP.GT.AND P1, PT, R14, 0x11, PT ;  /* 0x000000110e00780c */ /* 0x000fe20003f24270 */
[--C-:B------:R-:W-:Y:S01]  /*25c0*/  FFMA.FTZ R48, R72, UR31, -R6.reuse ;  /* 0x0000001f48307c23 */ /* 0x100fe20008010806 */
[----:B0-----:R-:W-:Y:S01]  /*25d0*/  FMNMX.FTZ R89, R26, R27, !PT ;  /* 0x0000001b1a597209 */ /* 0x001fe20007810000 */
        /* <DEDUP_REMOVED lines=16> */
[----:B------:R-:W-:Y:S01]  /*26e0*/  FFMA.FTZ R56, R84, UR31, -R6 ;  /* 0x0000001f54387c23 */ /* 0x000fe20008010806 */
[----:B------:R-:W-:Y:S01]  /*26f0*/  FMNMX.FTZ R33, R35, R10, !PT ;  /* 0x0000000a23217209 */ /* 0x000fe20007810000 */
[----:B------:R-:W0:Y:S01]  /*2700*/  MUFU.EX2 R3, R3 ;  /* 0x0000000300037308 */ /* 0x000e220000000800 */
[----:B------:R-:W-:-:S02]  /*2710*/  ISETP.GT.AND P2, PT, R14, 0x20, PT ;  /* 0x000000200e00780c */ /* 0x000fc40003f44270 */
[----:B------:R-:W-:Y:S02]  /*2720*/  CS2R R90, SRZ ;  /* 0x00000000005a7805 */ /* 0x000fe4000001ff00 */
[----:B------:R-:W-:Y:S02]  /*2730*/  FSEL R39, R39, -INF , P1 ;  /* 0xff80000027277808 */ /* 0x000fe40000800000 */
[----:B------:R-:W-:Y:S02]  /*2740*/  CS2R R88, SRZ ;  /* 0x0000000000587805 */ /* 0x000fe4000001ff00 */
[----:B------:R-:W-:Y:S02]  /*2750*/  FMNMX.FTZ R10, R38, R33, !PT ;  /* 0x00000021260a7209 */ /* 0x000fe40007810000 */
[----:B------:R-:W-:Y:S01]  /*2760*/  ISETP.GT.AND P1, PT, R14, 0x21, PT ;  /* 0x000000210e00780c */ /* 0x000fe20003f24270 */
[----:B------:R-:W1:Y:S01]  /*2770*/  MUFU.EX2 R18, R18 ;  /* 0x0000001200127308 */ /* 0x000e620000000800 */
[----:B------:R-:W-:-:S02]  /*2780*/  FSEL R42, R42, -INF , P2 ;  /* 0xff8000002a2a7808 */ /* 0x000fc40001000000 */
[----:B------:R-:W-:Y:S02]  /*2790*/  FMNMX.FTZ R15, R39, R10, !PT ;  /* 0x0000000a270f7209 */ /* 0x000fe40007810000 */
[----:B------:R-:W-:Y:S02]  /*27a0*/  ISETP.GT.AND P2, PT, R14, 0x28, PT ;  /* 0x000000280e00780c */ /* 0x000fe40003f44270 */
[----:B------:R-:W-:Y:S01]  /*27b0*/  FSEL R43, R43, -INF , P1 ;  /* 0xff8000002b2b7808 */ /* 0x000fe20000800000 */
[----:B------:R-:W2:Y:S01]  /*27c0*/  MUFU.EX2 R5, R5 ;  /* 0x0000000500057308 */ /* 0x000ea20000000800 */
[----:B------:R-:W-:Y:S01]  /*27d0*/  FMNMX.FTZ R10, R42, R15, !PT ;  /* 0x0000000f2a0a7209 */ /* 0x000fe20007810000 */
[--C-:B------:R-:W-:Y:S01]  /*27e0*/  FFMA.FTZ R15, R37, UR31, -R6.reuse ;  /* 0x0000001f250f7c23 */ /* 0x100fe20008010806 */
[----:B------:R-:W-:Y:S01]  /*27f0*/  ISETP.GT.AND P1, PT, R14, 0x29, PT ;  /* 0x000000290e00780c */ /* 0x000fe20003f24270 */
[--C-:B------:R-:W-:Y:S01]  /*2800*/  FFMA.FTZ R37, R53, UR31, -R6.reuse ;  /* 0x0000001f35257c23 */ /* 0x100fe20008010806 */
[----:B------:R-:W-:Y:S01]  /*2810*/  FSEL R46, R46, -INF , P2 ;  /* 0xff8000002e2e7808 */ /* 0x000fe20001000000 */
[--C-:B------:R-:W-:Y:S01]  /*2820*/  FFMA.FTZ R53, R69, UR31, -R6.reuse ;  /* 0x0000001f45357c23 */ /* 0x100fe20008010806 */
[----:B------:R-:W-:Y:S01]  /*2830*/  FMNMX.FTZ R33, R43, R10, !PT ;  /* 0x0000000a2b217209 */ /* 0x000fe20007810000 */
[----:B------:R-:W-:Y:S01]  /*2840*/  FFMA.FTZ R69, R81, UR31, -R6 ;  /* 0x0000001f51457c23 */ /* 0x000fe20008010806 */
        /* <DEDUP_REMOVED lines=30> */
[----:B------:R-:W-:Y:S02]  /*2a30*/  FMNMX.FTZ R12, R58, R29, !PT ;  /* 0x0000001d3a0c7209 */ /* 0x000fe40007810000 */
[----:B------:R-:W-:Y:S01]  /*2a40*/  ISETP.GT.AND P1, PT, R14, 0x49, PT ;  /* 0x000000490e00780c */ /* 0x000fe20003f24270 */
[----:B------:R3:W-:Y:S01]  /*2a50*/  MUFU.EX2 R10, R28 ;  /* 0x0000001c000a7308 */ /* 0x0007e20000000800 */
[----:B------:R-:W-:Y:S02]  /*2a60*/  FSEL R62, R62, -INF , P2 ;  /* 0xff8000003e3e7808 */ /* 0x000fe40001000000 */
[----:B------:R-:W-:Y:S02]  /*2a70*/  FMNMX.FTZ R29, R59, R12, !PT ;  /* 0x0000000c3b1d7209 */ /* 0x000fe40007810000 */
[----:B------:R-:W-:Y:S02]  /*2a80*/  ISETP.GT.AND P2, PT, R14, 0x50, PT ;  /* 0x000000500e00780c */ /* 0x000fe40003f44270 */
[----:B------:R-:W-:Y:S01]  /*2a90*/  FSEL R63, R63, -INF , P1 ;  /* 0xff8000003f3f7808 */ /* 0x000fe20000800000 */
[----:B------:R-:W-:Y:S01]  /*2aa0*/  MUFU.EX2 R24, R24 ;  /* 0x0000001800187308 */ /* 0x000fe20000000800 */
[----:B------:R-:W-:Y:S01]  /*2ab0*/  FMNMX.FTZ R12, R62, R29, !PT ;  /* 0x0000001d3e0c7209 */ /* 0x000fe20007810000 */
[--C-:B---3--:R-:W-:Y:S01]  /*2ac0*/  FFMA.FTZ R28, R25, UR31, -R6.reuse ;  /* 0x0000001f191c7c23 */ /* 0x108fe20008010806 */
        /* <DEDUP_REMOVED lines=40> */
[----:B------:R3:W-:Y:S01]  /*2d50*/  MUFU.EX2 R32, R23 ;  /* 0x0000001700207308 */ /* 0x0007e20000000800 */
[----:B------:R-:W-:Y:S02]  /*2d60*/  FMNMX.FTZ R36, R82, R21, !PT ;  /* 0x0000001552247209 */ /* 0x000fe40007810000 */
[----:B------:R-:W-:Y:S02]  /*2d70*/  ISETP.GT.AND P1, PT, R14, 0x79, PT ;  /* 0x000000790e00780c */ /* 0x000fe40003f24270 */
[----:B------:R-:W-:-:S02]  /*2d80*/  FSEL R86, R86, -INF , P2 ;  /* 0xff80000056567808 */ /* 0x000fc40001000000 */
[----:B------:R-:W-:Y:S01]  /*2d90*/  FMNMX.FTZ R21, R83, R36, !PT ;  /* 0x0000002453157209 */ /* 0x000fe20007810000 */
[----:B------:R-:W-:Y:S01]  /*2da0*/  FFMA.FTZ R36, R64, UR31, -R6 ;  /* 0x0000001f40247c23 */ /* 0x000fe20008010806 */
[----:B------:R-:W-:Y:S01]  /*2db0*/  FSEL R87, R87, -INF , P1 ;  /* 0xff80000057577808 */ /* 0x000fe20000800000 */
[----:B------:R-:W-:Y:S01]  /*2dc0*/  MUFU.EX2 R41, R41 ;  /* 0x0000002900297308 */ /* 0x000fe20000000800 */
[----:B------:R-:W-:-:S04]  /*2dd0*/  FMNMX.FTZ R14, R86, R21, !PT ;  /* 0x00000015560e7209 */ /* 0x000fc80007810000 */
[----:B------:R-:W-:-:S03]  /*2de0*/  FMNMX.FTZ R14, R87, R14, !PT ;  /* 0x0000000e570e7209 */ /* 0x000fc60007810000 */
[----:B------:R-:W-:Y:S02]  /*2df0*/  MUFU.EX2 R40, R40 ;  /* 0x0000002800287308 */ /* 0x000fe40000000800 */
[----:B------:R-:W4:Y:S06]  /*2e00*/  SHFL.BFLY PT, R21, R14, 0x2, 0x1f ;  /* 0x0c401f000e157f89 */ /* 0x000f2c00000e0000 */
[----:B------:R-:W-:Y:S08]  /*2e10*/  MUFU.EX2 R49, R49 ;  /* 0x0000003100317308 */ /* 0x000ff00000000800 */
[----:B------:R-:W-:Y:S08]  /*2e20*/  MUFU.EX2 R36, R36 ;  /* 0x0000002400247308 */ /* 0x000ff00000000800 */
[----:B------:R-:W-:Y:S01]  /*2e30*/  MUFU.EX2 R45, R45 ;  /* 0x0000002d002d7308 */ /* 0x000fe20000000800 */
[----:B----4-:R-:W-:-:S05]  /*2e40*/  FMNMX.FTZ R21, R14, R21, !PT ;  /* 0x000000150e157209 */ /* 0x010fca0007810000 */
[----:B------:R-:W4:Y:S02]  /*2e50*/  SHFL.BFLY PT, R14, R21, 0x1, 0x1f ;  /* 0x0c201f00150e7f89 */ /* 0x000f2400000e0000 */
[----:B------:R-:W-:Y:S08]  /*2e60*/  MUFU.EX2 R44, R44 ;  /* 0x0000002c002c7308 */ /* 0x000ff00000000800 */
[----:B------:R-:W-:Y:S08]  /*2e70*/  MUFU.EX2 R53, R53 ;  /* 0x0000003500357308 */ /* 0x000ff00000000800 */
[----:B------:R-:W-:Y:S01]  /*2e80*/  MUFU.EX2 R48, R48 ;  /* 0x0000003000307308 */ /* 0x000fe20000000800 */
[----:B----4-:R-:W-:-:S07]  /*2e90*/  FMNMX.FTZ R14, R21, R14, !PT ;  /* 0x0000000e150e7209 */ /* 0x010fce0007810000 */
[----:B------:R-:W-:Y:S01]  /*2ea0*/  MUFU.EX2 R57, R57 ;  /* 0x0000003900397308 */ /* 0x000fe20000000800 */
[C---:B------:R-:W-:Y:S01]  /*2eb0*/  FSETP.NEU.FTZ.AND P1, PT, R14.reuse, -INF , PT ;  /* 0xff8000000e00780b */ /* 0x040fe20003f3d000 */
[----:B------:R-:W-:-:S06]  /*2ec0*/  FMUL.FTZ R72, R14, UR31 ;  /* 0x0000001f0e487c20 */ /* 0x000fcc0008410000 */
[----:B------:R-:W-:Y:S01]  /*2ed0*/  MUFU.EX2 R52, R52 ;  /* 0x0000003400347308 */ /* 0x000fe20000000800 */
[----:B------:R-:W-:-:S05]  /*2ee0*/  FSEL R72, R72, RZ, P1 ;  /* 0x000000ff48487208 */ /* 0x000fca0000800000 */
[--C-:B------:R-:W-:Y:S01]  /*2ef0*/  FFMA.FTZ R6, R26, UR31, -R72.reuse ;  /* 0x0000001f1a067c23 */ /* 0x100fe20008010848 */
[----:B------:R-:W-:Y:S01]  /*2f00*/  LEA.HI R26, R17, R16, RZ, 0x4 ;  /* 0x00000010111a7211 */ /* 0x000fe200078f20ff */
[--C-:B---3--:R-:W-:Y:S01]  /*2f10*/  FFMA.FTZ R23, R30, UR31, -R72.reuse ;  /* 0x0000001f1e177c23 */ /* 0x108fe20008010848 */
[--C-:B------:R-:W-:Y:S01]  /*2f20*/  FFMA.FTZ R30, R31, UR31, -R72.reuse ;  /* 0x0000001f1f1e7c23 */ /* 0x100fe20008010848 */
[--C-:B------:R-:W-:Y:S01]  /*2f30*/  FFMA.FTZ R64, R39, UR31, -R72.reuse ;  /* 0x0000001f27407c23 */ /* 0x100fe20008010848 */
[----:B------:R-:W-:Y:S01]  /*2f40*/  LOP3.LUT R31, R26, 0xfffffff0, RZ, 0xc0, !PT ;  /* 0xfffffff01a1f7812 */ /* 0x000fe200078ec0ff */
[--C-:B------:R-:W-:Y:S01]  /*2f50*/  FFMA.FTZ R21, R27, UR31, -R72.reuse ;  /* 0x0000001f1b157c23 */ /* 0x100fe20008010848 */
[--C-:B------:R-:W-:Y:S01]  /*2f60*/  FFMA.FTZ R27, R38, UR31, -R72.reuse ;  /* 0x0000001f261b7c23 */ /* 0x100fe20008010848 */
[--C-:B------:R-:W-:Y:S01]  /*2f70*/  FFMA.FTZ R25, R34, UR31, -R72.reuse ;  /* 0x0000001f22197c23 */ /* 0x100fe20008010848 */
[----:B------:R-:W-:Y:S01]  /*2f80*/  FFMA.FTZ R68, R47, UR31, -R72 ;  /* 0x0000001f2f447c23 */ /* 0x000fe20008010848 */
[----:B------:R-:W-:-:S02]  /*2f90*/  IMAD.IADD R39, R16, 0x1, -R31 ;  /* 0x0000000110277824 */ /* 0x000fc400078e0a1f */
[--C-:B------:R-:W-:Y:S01]  /*2fa0*/  FFMA.FTZ R34, R35, UR31, -R72.reuse ;  /* 0x0000001f23227c23 */ /* 0x100fe20008010848 */
[--C-:B------:R-:W-:Y:S01]  /*2fb0*/  FFMA.FTZ R35, R42, UR31, -R72.reuse ;  /* 0x0000001f2a237c23 */ /* 0x100fe20008010848 */
[--C-:B------:R-:W-:Y:S01]  /*2fc0*/  FFMA.FTZ R42, R43, UR31, -R72.reuse ;  /* 0x0000001f2b2a7c23 */ /* 0x100fe20008010848 */
[--C-:B------:R-:W-:Y:S01]  /*2fd0*/  FFMA.FTZ R43, R46, UR31, -R72.reuse ;  /* 0x0000001f2e2b7c23 */ /* 0x100fe20008010848 */
[----:B------:R-:W-:Y:S01]  /*2fe0*/  SHF.R.S32.HI R38, RZ, 0x1f, R39 ;  /* 0x0000001fff267819 */ /* 0x000fe20000011427 */
[--C-:B------:R-:W-:Y:S01]  /*2ff0*/  FFMA.FTZ R31, R50, UR31, -R72.reuse ;  /* 0x0000001f321f7c23 */ /* 0x100fe20008010848 */
[----:B------:R-:W-:Y:S01]  /*3000*/  LEA.HI R16, R17, R16, RZ, 0x5 ;  /* 0x0000001011107211 */ /* 0x000fe200078f28ff */
[----:B------:R-:W-:Y:S01]  /*3010*/  MUFU.EX2 R6, R6 ;  /* 0x0000000600067308 */ /* 0x000fe20000000800 */
[----:B------:R-:W-:Y:S01]  /*3020*/  LEA.HI R47, R38, R39, RZ, 0x3 ;  /* 0x00000027262f7211 */ /* 0x000fe200078f18ff */
[--C-:B------:R-:W-:Y:S01]  /*3030*/  FFMA.FTZ R38, R51, UR31, -R72.reuse ;  /* 0x0000001f33267c23 */ /* 0x100fe20008010848 */
[--C-:B------:R-:W-:Y:S01]  /*3040*/  FFMA.FTZ R67, R67, UR31, -R72.reuse ;  /* 0x0000001f43437c23 */ /* 0x100fe20008010848 */
[----:B------:R-:W-:Y:S01]  /*3050*/  IMAD.SHL.U32 R16, R16, 0x20, RZ ;  /* 0x0000002010107824 */ /* 0x000fe200078e00ff */
[----:B------:R-:W-:Y:S01]  /*3060*/  LOP3.LUT R46, R47, 0xfffffff8, RZ, 0xc0, !PT ;  /* 0xfffffff82f2e7812 */ /* 0x000fe200078ec0ff */
[--C-:B------:R-:W-:Y:S01]  /*3070*/  FFMA.FTZ R70, R70, UR31, -R72.reuse ;  /* 0x0000001f46467c23 */ /* 0x100fe20008010848 */
[----:B------:R-:W-:Y:S01]  /*3080*/  FFMA.FTZ R71, R71, UR31, -R72 ;  /* 0x0000001f47477c23 */ /* 0x000fe20008010848 */
[----:B------:R-:W3:Y:S01]  /*3090*/  MUFU.EX2 R21, R21 ;  /* 0x0000001500157308 */ /* 0x000ee20000000800 */
[----:B------:R-:W-:Y:S01]  /*30a0*/  LOP3.LUT R17, R16, 0x7ffffc00, RZ, 0xc0, !PT ;  /* 0x7ffffc0010117812 */ /* 0x000fe200078ec0ff */
[----:B------:R-:W-:Y:S01]  /*30b0*/  IMAD.IADD R50, R39, 0x1, -R46 ;  /* 0x0000000127327824 */ /* 0x000fe200078e0a2e */
[----:B------:R-:W-:Y:S01]  /*30c0*/  SHF.R.S32.HI R46, RZ, 0x4, R26 ;  /* 0x00000004ff2e7819 */ /* 0x000fe2000001141a */
[----:B------:R-:W-:Y:S01]  /*30d0*/  FFMA.FTZ R39, R54, UR31, -R72 ;  /* 0x0000001f36277c23 */ /* 0x000fe20008010848 */
[----:B------:R-:W-:-:S02]  /*30e0*/  IMAD.SHL.U32 R54, R47, 0x40, RZ ;  /* 0x000000402f367824 */ /* 0x000fc400078e00ff */
[--C-:B------:R-:W-:Y:S01]  /*30f0*/  FFMA.FTZ R47, R58, UR31, -R72.reuse ;  /* 0x0000001f3a2f7c23 */ /* 0x100fe20008010848 */
[----:B------:R-:W-:Y:S01]  /*3100*/  IMAD.SHL.U32 R26, R50, 0x40, RZ ;  /* 0x00000040321a7824 */ /* 0x000fe200078e00ff */
[----:B------:R-:W4:Y:S01]  /*3110*/  MUFU.EX2 R23, R23 ;  /* 0x0000001700177308 */ /* 0x000f220000000800 */
[----:B------:R-:W-:Y:S01]  /*3120*/  IMAD.SHL.U32 R51, R46, 0x8, RZ ;  /* 0x000000082e337824 */ /* 0x000fe200078e00ff */
[----:B------:R-:W-:Y:S01]  /*3130*/  LOP3.LUT R54, R54, 0x7ffffe00, RZ, 0xc0, !PT ;  /* 0x7ffffe0036367812 */ /* 0x000fe200078ec0ff */
[--C-:B------:R-:W-:Y:S01]  /*3140*/  FFMA.FTZ R46, R55, UR31, -R72.reuse ;  /* 0x0000001f372e7c23 */ /* 0x100fe20008010848 */
[----:B------:R-:W-:Y:S01]  /*3150*/  LOP3.LUT R26, R26, 0x1c0, RZ, 0xc0, !PT ;  /* 0x000001c01a1a7812 */ /* 0x000fe200078ec0ff */
[--C-:B------:R-:W-:Y:S01]  /*3160*/  FFMA.FTZ R58, R63, UR31, -R72.reuse ;  /* 0x0000001f3f3a7c23 */ /* 0x100fe20008010848 */
[----:B------:R-:W-:Y:S01]  /*3170*/  LOP3.LUT P1, RZ, R50, 0x4, RZ, 0xc0, !PT ;  /* 0x0000000432ff7812 */ /* 0x000fe2000782c0ff */
[----:B------:R-:W-:Y:S01]  /*3180*/  FFMA.FTZ R74, R74, UR31, -R72 ;  /* 0x0000001f4a4a7c23 */ /* 0x000fe20008010848 */
[----:B------:R-:W-:Y:S01]  /*3190*/  LOP3.LUT R51, R26, 0x8, R51, 0xf8, !PT ;  /* 0x000000081a337812 */ /* 0x000fe200078ef833 */
[----:B------:R-:W5:Y:S01]  /*31a0*/  MUFU.EX2 R30, R30 ;  /* 0x0000001e001e7308 */ /* 0x000f620000000800 */
[----:B------:R-:W-:Y:S01]  /*31b0*/  SHF.R.U32.HI R26, RZ, 0x3, R26 ;  /* 0x00000003ff1a7819 */ /* 0x000fe2000001161a */
[--C-:B------:R-:W-:Y:S01]  /*31c0*/  FFMA.FTZ R75, R75, UR31, -R72.reuse ;  /* 0x0000001f4b4b7c23 */ /* 0x100fe20008010848 */
[----:B------:R-:W-:Y:S01]  /*31d0*/  LOP3.LUT P2, RZ, R50, 0x2, RZ, 0xc0, !PT ;  /* 0x0000000232ff7812 */ /* 0x000fe2000784c0ff */
[--C-:B------:R-:W-:Y:S01]  /*31e0*/  FFMA.FTZ R50, R59, UR31, -R72.reuse ;  /* 0x0000001f3b327c23 */ /* 0x100fe20008010848 */
[----:B------:R-:W-:Y:S01]  /*31f0*/  LOP3.LUT R26, R51, R26, RZ, 0x3c, !PT ;  /* 0x0000001a331a7212 */ /* 0x000fe200078e3cff */
[--C-:B------:R-:W-:Y:S01]  /*3200*/  FFMA.FTZ R51, R62, UR31, -R72.reuse ;  /* 0x0000001f3e337c23 */ /* 0x100fe20008010848 */
[----:B------:R-:W-:Y:S01]  /*3210*/  FFMA.FTZ R78, R78, UR31, -R72 ;  /* 0x0000001f4e4e7c23 */ /* 0x000fe20008010848 */
[----:B------:R-:W5:Y:S01]  /*3220*/  MUFU.EX2 R25, R25 ;  /* 0x0000001900197308 */ /* 0x000f620000000800 */
[----:B------:R-:W-:Y:S01]  /*3230*/  IADD3 R73, R26, R54, R17 ;  /* 0x000000361a497210 */ /* 0x000fe20007ffe011 */
[----:B0-----:R-:W-:Y:S01]  /*3240*/  FADD.FTZ R17, R3, R4 ;  /* 0x0000000403117221 */ /* 0x001fe20000010000 */
[--C-:B------:R-:W-:Y:S01]  /*3250*/  FFMA.FTZ R54, R66, UR31, -R72.reuse ;  /* 0x0000001f42367c23 */ /* 0x100fe20008010848 */
[--C-:B------:R-:W-:Y:S01]  /*3260*/  FFMA.FTZ R79, R79, UR31, -R72.reuse ;  /* 0x0000001f4f4f7c23 */ /* 0x100fe20008010848 */
[--C-:B------:R-:W-:Y:S01]  /*3270*/  FFMA.FTZ R82, R82, UR31, -R72.reuse ;  /* 0x0000001f52527c23 */ /* 0x100fe20008010848 */
[----:B-1----:R-:W-:Y:S01]  /*3280*/  FADD.FTZ R16, R18, R17 ;  /* 0x0000001112107221 */ /* 0x002fe20000010000 */
[----:B--2---:R-:W-:Y:S01]  /*3290*/  F2FP.F16.F32.PACK_AB R18, R5, R18 ;  /* 0x000000120512723e */ /* 0x004fe200000000ff */
[----:B------:R-:W0:Y:S01]  /*32a0*/  MUFU.EX2 R34, R34 ;  /* 0x0000002200227308 */ /* 0x000e220000000800 */
[----:B------:R-:W-:Y:S01]  /*32b0*/  FFMA.FTZ R83, R83, UR31, -R72 ;  /* 0x0000001f53537c23 */ /* 0x000fe20008010848 */
[----:B------:R-:W-:Y:S01]  /*32c0*/  FADD.FTZ R17, R5, R16 ;  /* 0x0000001005117221 */ /* 0x000fe20000010000 */
[----:B---3--:R-:W-:Y:S01]  /*32d0*/  FADD.FTZ R16, R6, R21 ;  /* 0x0000001506107221 */ /* 0x008fe20000010000 */
[--C-:B------:R-:W-:Y:S01]  /*32e0*/  FFMA.FTZ R86, R86, UR31, -R72.reuse ;  /* 0x0000001f56567c23 */ /* 0x100fe20008010848 */
[----:B------:R-:W-:Y:S01]  /*32f0*/  FFMA.FTZ R87, R87, UR31, -R72 ;  /* 0x0000001f57577c23 */ /* 0x000fe20008010848 */
[----:B------:R-:W-:Y:S01]  /*3300*/  FADD.FTZ R26, R20, R17 ;  /* 0x00000011141a7221 */ /* 0x000fe20000010000 */
[----:B----4-:R-:W-:Y:S01]  /*3310*/  FADD.FTZ R17, R23, R16 ;  /* 0x0000001017117221 */ /* 0x010fe20000010000 */
[----:B------:R-:W1:Y:S01]  /*3320*/  MUFU.EX2 R27, R27 ;  /* 0x0000001b001b7308 */ /* 0x000e620000000800 */
[C---:B------:R-:W-:Y:S01]  /*3330*/  F2FP.F16.F32.PACK_AB R20, R7.reuse, R20 ;  /* 0x000000140714723e */ /* 0x040fe200000000ff */
[----:B------:R-:W-:Y:S01]  /*3340*/  FADD.FTZ R55, R7, R26 ;  /* 0x0000001a07377221 */ /* 0x000fe20000010000 */
[----:B-----5:R-:W-:-:S03]  /*3350*/  FADD.FTZ R16, R30, R17 ;  /* 0x000000111e107221 */ /* 0x020fc60000010000 */
[----:B------:R-:W-:Y:S01]  /*3360*/  FADD.FTZ R26, R22, R55 ;  /* 0x00000037161a7221 */ /* 0x000fe20000010000 */
[----:B------:R-:W-:Y:S01]  /*3370*/  FADD.FTZ R17, R25, R16 ;  /* 0x0000001019117221 */ /* 0x000fe20000010000 */
[----:B------:R-:W2:Y:S01]  /*3380*/  MUFU.EX2 R64, R64 ;  /* 0x0000004000407308 */ /* 0x000ea20000000800 */
[----:B------:R-:W-:Y:S01]  /*3390*/  F2FP.F16.F32.PACK_AB R16, R4, R3 ;  /* 0x000000030410723e */ /* 0x000fe200000000ff */
[C---:B------:R-:W-:Y:S01]  /*33a0*/  FADD.FTZ R55, R15.reuse, R26 ;  /* 0x0000001a0f377221 */ /* 0x040fe20000010000 */
[----:B0-----:R-:W-:Y:S01]  /*33b0*/  FADD.FTZ R4, R34, R17 ;  /* 0x0000001122047221 */ /* 0x001fe20000010000 */
[----:B------:R-:W-:Y:S02]  /*33c0*/  F2FP.F16.F32.PACK_AB R22, R15, R22 ;  /* 0x000000160f16723e */ /* 0x000fe400000000ff */
[----:B------:R-:W-:Y:S01]  /*33d0*/  FADD.FTZ R26, R24, R55 ;  /* 0x00000037181a7221 */ /* 0x000fe20000010000 */
[----:B------:R-:W-:Y:S01]  /*33e0*/  F2FP.F16.F32.PACK_AB R24, R19, R24 ;  /* 0x000000181318723e */ /* 0x000fe200000000ff */
[----:B------:R-:W0:Y:S01]  /*33f0*/  MUFU.EX2 R35, R35 ;  /* 0x0000002300237308 */ /* 0x000e220000000800 */
[----:B-1----:R-:W-:Y:S01]  /*3400*/  FADD.FTZ R3, R27, R4 ;  /* 0x000000041b037221 */ /* 0x002fe20000010000 */
[----:B------:R-:W-:Y:S01]  /*3410*/  FADD.FTZ R17, R19, R26 ;  /* 0x0000001a13117221 */ /* 0x000fe20000010000 */
[----:B------:R-:W-:-:S03]  /*3420*/  F2FP.F16.F32.PACK_AB R19, R30, R23 ;  /* 0x000000171e13723e */ /* 0x000fc600000000ff */
[----:B------:R-:W-:Y:S01]  /*3430*/  FADD.FTZ R26, R10, R17 ;  /* 0x000000110a1a7221 */ /* 0x000fe20000010000 */
[----:B------:R-:W-:Y:S01]  /*3440*/  F2FP.F16.F32.PACK_AB R17, R21, R6 ;  /* 0x000000061511723e */ /* 0x000fe200000000ff */
[----:B------:R-:W1:Y:S01]  /*3450*/  MUFU.EX2 R42, R42 ;  /* 0x0000002a002a7308 */ /* 0x000e620000000800 */
[----:B--2---:R-:W-:Y:S01]  /*3460*/  FADD.FTZ R4, R64, R3 ;  /* 0x0000000340047221 */ /* 0x004fe20000010000 */
[C---:B------:R-:W-:Y:S01]  /*3470*/  FADD.FTZ R7, R33.reuse, R26 ;  /* 0x0000001a21077221 */ /* 0x040fe20000010000 */
[----:B------:R-:W-:Y:S02]  /*3480*/  F2FP.F16.F32.PACK_AB R26, R33, R10 ;  /* 0x0000000a211a723e */ /* 0x000fe400000000ff */
[----:B------:R-:W-:Y:S01]  /*3490*/  F2FP.F16.F32.PACK_AB R21, R34, R25 ;  /* 0x000000192215723e */ /* 0x000fe200000000ff */
[----:B------:R-:W-:Y:S01]  /*34a0*/  FADD.FTZ R6, R28, R7 ;  /* 0x000000071c067221 */ /* 0x000fe20000010000 */
[----:B------:R-:W-:Y:S01]  /*34b0*/  F2FP.F16.F32.PACK_AB R23, R64, R27 ;  /* 0x0000001b4017723e */ /* 0x000fe200000000ff */
[----:B------:R-:W2:Y:S01]  /*34c0*/  MUFU.EX2 R43, R43 ;  /* 0x0000002b002b7308 */ /* 0x000ea20000000800 */
[----:B0-----:R-:W-:Y:S01]  /*34d0*/  FADD.FTZ R3, R35, R4 ;  /* 0x0000000423037221 */ /* 0x001fe20000010000 */
[C---:B------:R-:W-:Y:S01]  /*34e0*/  FADD.FTZ R15, R29.reuse, R6 ;  /* 0x000000061d0f7221 */ /* 0x040fe20000010000 */
[----:B------:R-:W-:-:S03]  /*34f0*/  F2FP.F16.F32.PACK_AB R28, R29, R28 ;  /* 0x0000001c1d1c723e */ /* 0x000fc600000000ff */
[----:B------:R-:W-:Y:S02]  /*3500*/  FADD.FTZ R6, R12, R15 ;  /* 0x0000000f0c067221 */ /* 0x000fe40000010000 */
[----:B------:R-:W0:Y:S01]  /*3510*/  MUFU.EX2 R68, R68 ;  /* 0x0000004400447308 */ /* 0x000e220000000800 */
[C---:B-1----:R-:W-:Y:S01]  /*3520*/  FADD.FTZ R4, R42.reuse, R3 ;  /* 0x000000032a047221 */ /* 0x042fe20000010000 */
[----:B------:R-:W-:Y:S01]  /*3530*/  F2FP.F16.F32.PACK_AB R25, R42, R35 ;  /* 0x000000232a19723e */ /* 0x000fe200000000ff */
[----:B------:R-:W-:-:S05]  /*3540*/  IMAD.MOV.U32 R35, RZ, RZ, 0x40 ;  /* 0x00000040ff237424 */ /* 0x000fca00078e00ff */
[----:B------:R-:W1:Y:S01]  /*3550*/  MUFU.EX2 R31, R31 ;  /* 0x0000001f001f7308 */ /* 0x000e620000000800 */
[----:B--2---:R-:W-:Y:S01]  /*3560*/  FADD.FTZ R3, R43, R4 ;  /* 0x000000042b037221 */ /* 0x004fe20000010000 */
[----:B------:R-:W-:-:S06]  /*3570*/  SEL R35, R35, 0xffffffc0, !P1 ;  /* 0xffffffc023237807 */ /* 0x000fcc0004800000 */
[----:B------:R-:W2:Y:S01]  /*3580*/  MUFU.EX2 R38, R38 ;  /* 0x0000002600267308 */ /* 0x000ea20000000800 */
[C---:B0-----:R-:W-:Y:S01]  /*3590*/  FADD.FTZ R4, R68.reuse, R3 ;  /* 0x0000000344047221 */ /* 0x041fe20000010000 */
[----:B------:R-:W-:Y:S01]  /*35a0*/  LEA R3, R73, UR7, 0x1 ;  /* 0x0000000749037c11 */ /* 0x000fe2000f8e08ff */
[----:B------:R-:W-:Y:S01]  /*35b0*/  UIADD3 UR7, UR39, -0x2, URZ ;  /* 0xfffffffe27077890 */ /* 0x000fe2000fffe03f */
[----:B------:R-:W-:-:S03]  /*35c0*/  F2FP.F16.F32.PACK_AB R27, R68, R43 ;  /* 0x0000002b441b723e */ /* 0x000fc600000000ff */
[----:B------:R0:W-:Y:S01]  /*35d0*/  STSM.16.M88.4 [R3+0x21800], R16 ;  /* 0x0218001003007844 */ /* 0x0001e20000000200 */
[----:B------:R-:W3:Y:S01]  /*35e0*/  MUFU.EX2 R39, R39 ;  /* 0x0000002700277308 */ /* 0x000ee20000000800 */
[----:B-1----:R-:W-:Y:S01]  /*35f0*/  FADD.FTZ R7, R31, R4 ;  /* 0x000000041f077221 */ /* 0x002fe20000010000 */
[C---:B------:R-:W-:Y:S01]  /*3600*/  VIADD R30, R3.reuse, 0x21800 ;  /* 0x00021800031e7836 */ /* 0x040fe20000000000 */
[----:B------:R-:W-:Y:S01]  /*3610*/  UISETP.GE.AND UP0, UPT, UR7, UR28, UPT ;  /* 0x0000001c0700728c */ /* 0x000fe2000bf06270 */
[----:B------:R-:W-:Y:S02]  /*3620*/  VIADD R10, R3, 0x21820 ;  /* 0x00021820030a7836 */ /* 0x000fe40000000000 */
[----:B------:R-:W-:Y:S02]  /*3630*/  @P2 VIADD R10, R30, 0xffffffe0 ;  /* 0xffffffe01e0a2836 */ /* 0x000fe40000000000 */
[----:B------:R-:W1:Y:S01]  /*3640*/  MUFU.EX2 R46, R46 ;  /* 0x0000002e002e7308 */ /* 0x000e620000000800 */
[C---:B--2---:R-:W-:Y:S01]  /*3650*/  FADD.FTZ R4, R38.reuse, R7 ;  /* 0x0000000726047221 */ /* 0x044fe20000010000 */
[----:B------:R-:W-:Y:S01]  /*3660*/  FADD.FTZ R7, R37, R6 ;  /* 0x0000000625077221 */ /* 0x000fe20000010000 */
[----:B------:R2:W-:Y:S01]  /*3670*/  STSM.16.M88.4 [R10], R20 ;  /* 0x000000140a007844 */ /* 0x0005e20000000200 */
[----:B------:R-:W-:-:S02]  /*3680*/  F2FP.F16.F32.PACK_AB R29, R38, R31 ;  /* 0x0000001f261d723e */ /* 0x000fc400000000ff */
[----:B------:R-:W-:Y:S01]  /*3690*/  FADD.FTZ R6, R32, R7 ;  /* 0x0000000720067221 */ /* 0x000fe20000010000 */
[----:B------:R-:W-:Y:S01]  /*36a0*/  IMAD.IADD R7, R30, 0x1, R35 ;  /* 0x000000011e077824 */ /* 0x000fe200078e0223 */
[----:B------:R-:W4:Y:S01]  /*36b0*/  MUFU.EX2 R47, R47 ;  /* 0x0000002f002f7308 */ /* 0x000f220000000800 */
[----:B---3--:R-:W-:Y:S01]  /*36c0*/  FADD.FTZ R15, R39, R4 ;  /* 0x00000004270f7221 */ /* 0x008fe20000010000 */
[----:B------:R-:W-:Y:S01]  /*36d0*/  FADD.FTZ R33, R41, R6 ;  /* 0x0000000629217221 */ /* 0x000fe20000010000 */
[----:B------:R-:W-:Y:S01]  /*36e0*/  F2FP.F16.F32.PACK_AB R30, R37, R12 ;  /* 0x0000000c251e723e */ /* 0x000fe200000000ff */
[----:B------:R-:W-:Y:S01]  /*36f0*/  STSM.16.M88.4 [R7], R24 ;  /* 0x0000001807007844 */ /* 0x000fe20000000200 */
[----:B0-----:R-:W-:Y:S01]  /*3700*/  F2FP.F16.F32.PACK_AB R16, R41, R32 ;  /* 0x000000202910723e */ /* 0x001fe200000000ff */
[----:B------:R-:W-:Y:S01]  /*3710*/  FADD.FTZ R6, R40, R33 ;  /* 0x0000002128067221 */ /* 0x000fe20000010000 */
[C---:B------:R-:W-:Y:S01]  /*3720*/  F2FP.F16.F32.PACK_AB R18, R49.reuse, R40 ;  /* 0x000000283112723e */ /* 0x040fe200000000ff */
[----:B------:R-:W0:Y:S01]  /*3730*/  MUFU.EX2 R50, R50 ;  /* 0x0000003200327308 */ /* 0x000e220000000800 */
[C---:B-1----:R-:W-:Y:S01]  /*3740*/  FADD.FTZ R4, R46.reuse, R15 ;  /* 0x0000000f2e047221 */ /* 0x042fe20000010000 */
[----:B------:R-:W-:Y:S01]  /*3750*/  FADD.FTZ R33, R49, R6 ;  /* 0x0000000631217221 */ /* 0x000fe20000010000 */
[----:B------:R-:W-:-:S02]  /*3760*/  F2FP.F16.F32.PACK_AB R31, R46, R39 ;  /* 0x000000272e1f723e */ /* 0x000fc400000000ff */
[----:B------:R-:W-:Y:S02]  /*3770*/  F2FP.F16.F32.PACK_AB R38, R53, R44 ;  /* 0x0000002c3526723e */ /* 0x000fe400000000ff */
[----:B------:R-:W-:Y:S01]  /*3780*/  PLOP3.LUT P1, PT, PT, PT, UP0, 0x80, 0x0 ;  /* 0x000000000000781c */ /* 0x000fe20003f2f008 */
[----:B------:R-:W1:Y:S01]  /*3790*/  MUFU.EX2 R51, R51 ;  /* 0x0000003300337308 */ /* 0x000e620000000800 */
[----:B----4-:R-:W-:-:S07]  /*37a0*/  FADD.FTZ R15, R47, R4 ;  /* 0x000000042f0f7221 */ /* 0x010fce0000010000 */
[----:B------:R-:W3:Y:S01]  /*37b0*/  MUFU.EX2 R58, R58 ;  /* 0x0000003a003a7308 */ /* 0x000ee20000000800 */
[----:B0-----:R-:W-:-:S07]  /*37c0*/  FADD.FTZ R4, R50, R15 ;  /* 0x0000000f32047221 */ /* 0x001fce0000010000 */
[----:B------:R-:W0:Y:S01]  /*37d0*/  MUFU.EX2 R54, R54 ;  /* 0x0000003600367308 */ /* 0x000e220000000800 */
[----:B-1----:R-:W-:Y:S01]  /*37e0*/  FADD.FTZ R15, R51, R4 ;  /* 0x00000004330f7221 */ /* 0x002fe20000010000 */
[----:B------:R-:W-:Y:S01]  /*37f0*/  FADD.FTZ R4, R36, R33 ;  /* 0x0000002124047221 */ /* 0x000fe20000010000 */
[----:B------:R-:W-:-:S03]  /*3800*/  F2FP.F16.F32.PACK_AB R36, R45, R36 ;  /* 0x000000242d24723e */ /* 0x000fc600000000ff */
[----:B------:R-:W-:Y:S02]  /*3810*/  FADD.FTZ R17, R45, R4 ;  /* 0x000000042d117221 */ /* 0x000fe40000010000 */
[----:B------:R-:W1:Y:S01]  /*3820*/  MUFU.EX2 R5, R67 ;  /* 0x0000004300057308 */ /* 0x000e620000000800 */
[----:B---3--:R-:W-:Y:S01]  /*3830*/  FADD.FTZ R15, R58, R15 ;  /* 0x0000000f3a0f7221 */ /* 0x008fe20000010000 */
[----:B------:R-:W-:Y:S01]  /*3840*/  FADD.FTZ R6, R44, R17 ;  /* 0x000000112c067221 */ /* 0x000fe20000010000 */
[----:B------:R-:W-:-:S03]  /*3850*/  F2FP.F16.F32.PACK_AB R17, R50, R47 ;  /* 0x0000002f3211723e */ /* 0x000fc600000000ff */
[----:B------:R-:W-:Y:S02]  /*3860*/  FADD.FTZ R19, R53, R6 ;  /* 0x0000000635137221 */ /* 0x000fe40000010000 */
[----:B------:R-:W3:Y:S01]  /*3870*/  MUFU.EX2 R61, R61 ;  /* 0x0000003d003d7308 */ /* 0x000ee20000000800 */
[----:B0-----:R-:W-:Y:S01]  /*3880*/  FADD.FTZ R4, R54, R15 ;  /* 0x0000000f36047221 */ /* 0x001fe20000010000 */
[----:B------:R-:W-:Y:S01]  /*3890*/  FADD.FTZ R12, R48, R19 ;  /* 0x00000013300c7221 */ /* 0x000fe20000010000 */
[----:B------:R-:W-:Y:S02]  /*38a0*/  F2FP.F16.F32.PACK_AB R19, R58, R51 ;  /* 0x000000333a13723e */ /* 0x000fe400000000ff */
[C---:B------:R-:W-:Y:S01]  /*38b0*/  F2FP.F16.F32.PACK_AB R48, R57.reuse, R48 ;  /* 0x000000303930723e */ /* 0x040fe200000000ff */
[----:B--2---:R-:W-:Y:S02]  /*38c0*/  FADD.FTZ R21, R57, R12 ;  /* 0x0000000c39157221 */ /* 0x004fe40000010000 */
[----:B------:R-:W0:Y:S01]  /*38d0*/  MUFU.EX2 R70, R70 ;  /* 0x0000004600467308 */ /* 0x000e220000000800 */
[----:B-1----:R-:W-:Y:S01]  /*38e0*/  FADD.FTZ R15, R5, R4 ;  /* 0x00000004050f7221 */ /* 0x002fe20000010000 */
[----:B------:R-:W-:Y:S01]  /*38f0*/  FADD.FTZ R12, R52, R21 ;  /* 0x00000015340c7221 */ /* 0x000fe20000010000 */
[----:B------:R-:W-:Y:S01]  /*3900*/  IMAD.IADD R4, R35, 0x1, R10 ;  /* 0x0000000123047824 */ /* 0x000fe200078e020a */
[----:B------:R-:W-:-:S04]  /*3910*/  F2FP.F16.F32.PACK_AB R37, R5, R54 ;  /* 0x000000360525723e */ /* 0x000fc800000000ff */
[----:B------:R-:W1:Y:S01]  /*3920*/  MUFU.EX2 R71, R71 ;  /* 0x0000004700477308 */ /* 0x000e620000000800 */
[C---:B---3--:R-:W-:Y:S01]  /*3930*/  FADD.FTZ R21, R61.reuse, R12 ;  /* 0x0000000c3d157221 */ /* 0x048fe20000010000 */
[----:B------:R-:W-:Y:S01]  /*3940*/  F2FP.F16.F32.PACK_AB R50, R61, R52 ;  /* 0x000000343d32723e */ /* 0x000fe200000000ff */
[----:B------:R-:W-:Y:S04]  /*3950*/  STSM.16.M88.4 [R4], R28 ;  /* 0x0000001c04007844 */ /* 0x000fe80000000200 */
[----:B------:R2:W-:Y:S01]  /*3960*/  STSM.16.M88.4 [R3+0x27800], R16 ;  /* 0x0278001003007844 */ /* 0x0005e20000000200 */
[----:B------:R-:W3:Y:S01]  /*3970*/  MUFU.EX2 R60, R60 ;  /* 0x0000003c003c7308 */ /* 0x000ee20000000800 */
[----:B0-----:R-:W-:-:S07]  /*3980*/  FADD.FTZ R6, R70, R15 ;  /* 0x0000000f46067221 */ /* 0x001fce0000010000 */
[----:B------:R-:W0:Y:S01]  /*3990*/  MUFU.EX2 R74, R74 ;  /* 0x0000004a004a7308 */ /* 0x000e220000000800 */
[C---:B-1----:R-:W-:Y:S01]  /*39a0*/  F2FP.F16.F32.PACK_AB R39, R71.reuse, R70 ;  /* 0x000000464727723e */ /* 0x042fe200000000ff */
[----:B------:R-:W-:-:S04]  /*39b0*/  FADD.FTZ R15, R71, R6 ;  /* 0x00000006470f7221 */ /* 0x000fc80000010000 */
[----:B------:R1:W-:Y:S02]  /*39c0*/  STSM.16.M88.4 [R10+0x6000], R36 ;  /* 0x006000240a007844 */ /* 0x0003e40000000200 */
[----:B------:R-:W4:Y:S01]  /*39d0*/  MUFU.EX2 R75, R75 ;  /* 0x0000004b004b7308 */ /* 0x000f220000000800 */
[----:B---3--:R-:W-:-:S07]  /*39e0*/  FADD.FTZ R12, R60, R21 ;  /* 0x000000153c0c7221 */ /* 0x008fce0000010000 */
[----:B------:R-:W3:Y:S01]  /*39f0*/  MUFU.EX2 R78, R78 ;  /* 0x0000004e004e7308 */ /* 0x000ee20000000800 */
[----:B0-----:R-:W-:-:S07]  /*3a00*/  FADD.FTZ R6, R74, R15 ;  /* 0x0000000f4a067221 */ /* 0x001fce0000010000 */
[----:B------:R-:W0:Y:S01]  /*3a10*/  MUFU.EX2 R79, R79 ;  /* 0x0000004f004f7308 */ /* 0x000e220000000800 */
[C---:B----4-:R-:W-:Y:S01]  /*3a20*/  F2FP.F16.F32.PACK_AB R49, R75.reuse, R74 ;  /* 0x0000004a4b31723e */ /* 0x050fe200000000ff */
[----:B------:R-:W-:-:S06]  /*3a30*/  FADD.FTZ R15, R75, R6 ;  /* 0x000000064b0f7221 */ /* 0x000fcc0000010000 */
[----:B------:R-:W4:Y:S01]  /*3a40*/  MUFU.EX2 R69, R69 ;  /* 0x0000004500457308 */ /* 0x000f220000000800 */
[----:B---3--:R-:W-:-:S07]  /*3a50*/  FADD.FTZ R6, R78, R15 ;  /* 0x0000000f4e067221 */ /* 0x008fce0000010000 */
[----:B------:R-:W-:Y:S01]  /*3a60*/  MUFU.EX2 R56, R56 ;  /* 0x0000003800387308 */ /* 0x000fe20000000800 */
[C---:B0-----:R-:W-:Y:S01]  /*3a70*/  F2FP.F16.F32.PACK_AB R51, R79.reuse, R78 ;  /* 0x0000004e4f33723e */ /* 0x041fe200000000ff */
[----:B------:R-:W-:-:S04]  /*3a80*/  FADD.FTZ R15, R79, R6 ;  /* 0x000000064f0f7221 */ /* 0x000fc80000010000 */
[----:B------:R1:W-:Y:S02]  /*3a90*/  STSM.16.M88.4 [R7+0x6000], R48 ;  /* 0x0060003007007844 */ /* 0x0003e40000000200 */
[----:B------:R-:W0:Y:S01]  /*3aa0*/  MUFU.EX2 R65, R65 ;  /* 0x0000004100417308 */ /* 0x000e220000000800 */
[C---:B----4-:R-:W-:Y:S01]  /*3ab0*/  F2FP.F16.F32.PACK_AB R60, R69.reuse, R60 ;  /* 0x0000003c453c723e */ /* 0x050fe200000000ff */
[----:B--2---:R-:W-:Y:S01]  /*3ac0*/  FADD.FTZ R17, R69, R12 ;  /* 0x0000000c45117221 */ /* 0x004fe20000010000 */
[----:B------:R-:W-:-:S05]  /*3ad0*/  VIADD R12, R10, 0x6000 ;  /* 0x000060000a0c7836 */ /* 0x000fca0000000000 */
[----:B------:R-:W2:Y:S08]  /*3ae0*/  MUFU.EX2 R82, R82 ;  /* 0x0000005200527308 */ /* 0x000eb00000000800 */
[----:B------:R-:W3:Y:S01]  /*3af0*/  MUFU.EX2 R83, R83 ;  /* 0x0000005300537308 */ /* 0x000ee20000000800 */
[----:B0-----:R-:W-:-:S07]  /*3b00*/  F2FP.F16.F32.PACK_AB R62, R65, R56 ;  /* 0x00000038413e723e */ /* 0x001fce00000000ff */
[----:B------:R-:W-:Y:S01]  /*3b10*/  MUFU.EX2 R86, R86 ;  /* 0x0000005600567308 */ /* 0x000fe20000000800 */
[----:B--2---:R-:W-:-:S07]  /*3b20*/  FADD.FTZ R6, R82, R15 ;  /* 0x0000000f52067221 */ /* 0x004fce0000010000 */
[----:B------:R-:W0:Y:S01]  /*3b30*/  MUFU.EX2 R87, R87 ;  /* 0x0000005700577308 */ /* 0x000e220000000800 */
[C---:B---3--:R-:W-:Y:S01]  /*3b40*/  F2FP.F16.F32.PACK_AB R61, R83.reuse, R82 ;  /* 0x00000052533d723e */ /* 0x048fe200000000ff */
[----:B------:R-:W-:Y:S01]  /*3b50*/  FADD.FTZ R5, R83, R6 ;  /* 0x0000000653057221 */ /* 0x000fe20000010000 */
[----:B------:R-:W-:-:S04]  /*3b60*/  FADD.FTZ R6, R56, R17 ;  /* 0x0000001138067221 */ /* 0x000fc80000010000 */
[----:B------:R-:W-:Y:S01]  /*3b70*/  FADD.FTZ R6, R65, R6 ;  /* 0x0000000641067221 */ /* 0x000fe20000010000 */
[----:B0-----:R-:W-:Y:S01]  /*3b80*/  F2FP.F16.F32.PACK_AB R63, R87, R86 ;  /* 0x00000056573f723e */ /* 0x001fe200000000ff */
[----:B------:R-:W-:-:S04]  /*3b90*/  FADD.FTZ R86, R86, R5 ;  /* 0x0000000556567221 */ /* 0x000fc80000010000 */
[----:B------:R1:W-:Y:S01]  /*3ba0*/  STSM.16.M88.4 [R4+0x6000], R60 ;  /* 0x0060003c04007844 */ /* 0x0003e20000000200 */
[----:B------:R-:W-:Y:S01]  /*3bb0*/  FADD.FTZ R5, R87, R86 ;  /* 0x0000005657057221 */ /* 0x000fe20000010000 */
[----:B------:R0:W-:Y:S06]  /*3bc0*/  MEMBAR.ALL.CTA ;  /* 0x0000000000007992 */ /* 0x0001ec0000008000 */
[----:B0-----:R-:W0:Y:S02]  /*3bd0*/  FENCE.VIEW.ASYNC.S ;  /* 0x00000000000073c6 */ /* 0x001e240000000000 */
[----:B0-----:R-:W-:Y:S01]  /*3be0*/  NOP ;  /* 0x0000000000007918 */ /* 0x001fe20000000000 */
[----:B------:R-:W-:Y:S05]  /*3bf0*/  @!P1 BRA `(.L_x_11941) ;  /* 0x0000002800e49947 */ /* 0x000fea0003800000 */
        /* <DEDUP_REMOVED lines=8> */
.L_x_11952:
[----:B------:R-:W-:Y:S01]  /*3c80*/  R2UR UR4, R140 ;  /* 0x000000008c0472ca */ /* 0x000fe200000e0000 */
[----:B------:R-:W-:-:S04]  /*3c90*/  UISETP.NE.AND UP0, UPT, UR6, 0x1, UPT ;  /* 0x000000010600788c */ /* 0x000fc8000bf05270 */
[----:B------:R-:W-:-:S04]  /*3ca0*/  USEL UR5, URZ, 0x1, UP0 ;  /* 0x000000013f057887 */ /* 0x000fc80008000000 */
[----:B------:R-:W-:-:S04]  /*3cb0*/  ULOP3.LUT UR5, UR38, UR5, URZ, 0x3c, !UPT ;  /* 0x0000000526057292 */ /* 0x000fc8000f8e3c3f */
[----:B------:R-:W-:-:S13]  /*3cc0*/  ISETP.NE.AND P2, PT, RZ, UR4, PT ;  /* 0x00000004ff007c0c */ /* 0x000fda000bf45270 */
[----:B------:R-:W-:Y:S05]  /*3cd0*/  @P2 BRA `(.L_x_11942) ;  /* 0x00000000003c2947 */ /* 0x000fea0003800000 */
[----:B------:R-:W-:Y:S05]  /*3ce0*/  @!P0 BRA `(.L_x_11943) ;  /* 0x0000000000048947 */ /* 0x000fea0003800000 */
[----:B------:R-:W-:Y:S01]  /*3cf0*/  BPT.TRAP 0x1 ;  /* 0x000000040000795c */ /* 0x000fe20000300000 */
.L_x_11943:
[----:B------:R-:W-:Y:S01]  /*3d00*/  R2UR UR10, R2 ;  /* 0x00000000020a72ca */ /* 0x000fe200000e0000 */
        /* <DEDUP_REMOVED lines=9> */
.L_x_11944:
[----:B--2---:R-:W-:Y:S05]  /*3da0*/  @P1 BRA `(.L_x_11942) ;  /* 0x0000000000081947 */ /* 0x004fea0003800000 */
[----:B------:R-:W2:Y:S02]  /*3db0*/  SYNCS.PHASECHK.TRANS64.TRYWAIT P1, [UR4+0x2d830], R0 ;  /* 0x02d83000ff0075a7 */ /* 0x000ea40008020144 */
[----:B--2---:R-:W-:Y:S05]  /*3dc0*/  @!P1 BRA `(.L_x_11945) ;  /* 0x000000a400f49947 */ /* 0x004fea0003800000 */
.L_x_11942:
[----:B------:R-:W3:Y:S01]  /*3dd0*/  S2R R14, SR_TID.X ;  /* 0x00000000000e7919 */ /* 0x000ee20000002100 */
[----:B------:R-:W-:Y:S01]  /*3de0*/  R2UR UR10, R13 ;  /* 0x000000000d0a72ca */ /* 0x000fe200000e0000 */
        /* <DEDUP_REMOVED lines=17> */
[----:B---3--:R-:W-:-:S05]  /*3f00*/  SHF.R.U32.HI R14, RZ, 0x7, R14 ;  /* 0x00000007ff0e7819 */ /* 0x008fca000001160e */
[----:B0-2---:R-:W-:-:S05]  /*3f10*/  VIADD R0, R14, 0x8 ;  /* 0x000000080e007836 */ /* 0x005fca0000000000 */
        /* <DEDUP_REMOVED lines=22> */
.L_x_11947:
[----:B------:R-:W-:Y:S01]  /*4080*/  R2UR UR10, R2 ;  /* 0x00000000020a72ca */ /* 0x000fe200000e0000 */
[----:B------:R-:W-:-:S05]  /*4090*/  IMAD.U32 R0, RZ, RZ, UR38 ;  /* 0x00000026ff007e24 */ /* 0x000fca000f8e00ff */
[----:B------:R-:W-:-:S07]  /*40a0*/  SHF.L.U32 R0, R0, 0x1f, RZ ;  /* 0x0000001f00007819 */ /* 0x000fce00000006ff */
[----:B------:R-:W-:-:S09]  /*40b0*/  ULEA UR10, UR6, UR10, 0x3 ;  /* 0x0000000a060a7291 */ /* 0x000fd2000f8e183f */
[----:B------:R0:W1:Y:S01]  /*40c0*/  SYNCS.PHASECHK.TRANS64.TRYWAIT P1, [UR10+0x2d850], R0 ;  /* 0x02d85000ff0075a7 */ /* 0x000062000802014a */
[----:B------:R-:W-:Y:S05]  /*40d0*/  @!P0 BRA `(.L_x_11948) ;  /* 0x0000000000048947 */ /* 0x000fea0003800000 */
[----:B------:R-:W-:Y:S01]  /*40e0*/  BPT.TRAP 0x1 ;  /* 0x000000040000795c */ /* 0x000fe20000300000 */
.L_x_11948:
[----:B-1----:R-:W-:Y:S05]  /*40f0*/  @P1 BRA `(.L_x_11946) ;  /* 0x0000000000081947 */ /* 0x002fea0003800000 */
[----:B------:R-:W1:Y:S02]  /*4100*/  SYNCS.PHASECHK.TRANS64.TRYWAIT P1, [UR10+0x2d850], R0 ;  /* 0x02d85000ff0075a7 */ /* 0x000e64000802014a */
[----:B-1----:R-:W-:Y:S05]  /*4110*/  @!P1 BRA `(.L_x_11949) ;  /* 0x000000a400389947 */ /* 0x002fea0003800000 */
.L_x_11946:
[----:B------:R-:W-:Y:S01]  /*4120*/  R2UR UR10, R2 ;  /* 0x00000000020a72ca */ /* 0x000fe200000e0000 */
[----:B------:R-:W-:Y:S01]  /*4130*/  WARPGROUP.ARRIVE ;  /* 0x00000000000079c5 */ /* 0x000fe20000000000 */
[----:B------:R-:W-:Y:S01]  /*4140*/  R2UR UR14, R141 ;  /* 0x000000008d0e72ca */ /* 0x000fe200000e0000 */
[----:B------:R-:W-:Y:S01]  /*4150*/  UMOV UR33, 0x40000040 ;  /* 0x4000004000217882 */ /* 0x000fe20000000000 */
[----:B------:R-:W-:-:S03]  /*4160*/  UMOV UR35, 0x80000020 ;  /* 0x8000002000237882 */ /* 0x000fc60000000000 */
[----:B-1----:R-:W1:Y:S06]  /*4170*/  S2R R17, SR_TID.X ;  /* 0x0000000000117919 */ /* 0x002e6c0000002100 */
[----:B------:R-:W-:-:S04]  /*4180*/  UIADD3 UR10, UR10, 0x400, URZ ;  /* 0x000004000a0a7890 */ /* 0x000fc8000fffe03f */
[----:B------:R-:W-:-:S04]  /*4190*/  USHF.R.U32.HI UR10, URZ, 0x4, UR10 ;  /* 0x000000043f0a7899 */ /* 0x000fc8000801160a */
[----:B------:R-:W-:-:S04]  /*41a0*/  ULOP3.LUT UR10, UR10, 0x3fff, URZ, 0xc0, !UPT ;  /* 0x00003fff0a0a7892 */ /* 0x000fc8000f8ec03f */
[----:B------:R-:W-:Y:S02]  /*41b0*/  ULOP3.LUT UR11, UR10, 0x2000000, URZ, 0xfc, !UPT ;  /* 0x020000000a0b7892 */ /* 0x000fe4000f8efc3f */
[----:B------:R-:W-:Y:S02]  /*41c0*/  ULOP3.LUT UR10, UR14, 0x10000, URZ, 0xfc, !UPT ;  /* 0x000100000e0a7892 */ /* 0x000fe4000f8efc3f */
[----:B------:R-:W-:-:S05]  /*41d0*/  UIMAD UR11, UR6, 0x600, UR11 ;  /* 0x00000600060b78a4 */ /* 0x000fca000f8e020b */
[----:B------:R-:W-:Y:S02]  /*41e0*/  UMOV UR32, UR10 ;  /* 0x0000000a00207c82 */ /* 0x000fe40008000000 */
[----:B------:R-:W-:Y:S01]  /*41f0*/  UMOV UR34, UR11 ;  /* 0x0000000b00227c82 */ /* 0x000fe20008000000 */
[----:B-1----:R-:W-:Y:S01]  /*4200*/  SHF.R.U32.HI R14, RZ, 0x7, R17 ;  /* 0x00000007ff0e7819 */ /* 0x002fe20000011611 */
[----:B------:R-:W-:Y:S01]  /*4210*/  HGMMA.64x96x16.F32 R88, gdesc[UR32].tnspB, R88, gsb0 ;  /* 0x41600000205879f0 */ /* 0x000fe20008000858 */
[----:B------:R-:W-:Y:S01]  /*4220*/  UIADD3 UR32, UR10, 0x2, URZ ;  /* 0x000000020a207890 */ /* 0x000fe2000fffe03f */
[----:B------:R-:W-:Y:S01]  /*4230*/  ISETP.GE.U32.AND P1, PT, R17, 0x180, PT ;  /* 0x000001801100780c */ /* 0x000fe20003f26070 */
[----:B------:R-:W-:Y:S01]  /*4240*/  UIADD3 UR34, UR11, 0x40, URZ ;  /* 0x000000400b227890 */ /* 0x000fe2000fffe03f */
[----:B0-----:R-:W-:Y:S01]  /*4250*/  VIADD R0, R14, 0x9 ;  /* 0x000000090e007836 */ /* 0x001fe20000000000 */
[----:B------:R-:W-:Y:S01]  /*4260*/  UMOV UR33, 0x40000040 ;  /* 0x4000004000217882 */ /* 0x000fe20000000000 */
[----:B------:R-:W-:-:S03]  /*4270*/  UMOV UR35, 0x80000020 ;  /* 0x8000002000237882 */ /* 0x000fc60000000000 */
        /* <DEDUP_REMOVED lines=50> */
.L_x_11950:
[----:B------:R-:W-:Y:S01]  /*45a0*/  UISETP.NE.AND UP0, UPT, UR37, URZ, UPT ;  /* 0x0000003f2500728c */ /* 0x000fe2000bf05270 */
[----:B0-----:R-:W-:Y:S01]  /*45b0*/  IMAD.MOV.U32 R0, RZ, RZ, R11 ;  /* 0x000000ffff007224 */ /* 0x001fe200078e000b */
[----:B------:R-:W-:Y:S01]  /*45c0*/  R2UR UR11, R2 ;  /* 0x00000000020b72ca */ /* 0x000fe200000e0000 */
[----:B------:R-:W-:-:S03]  /*45d0*/  IMAD.U32 R19, RZ, RZ, UR29 ;  /* 0x0000001dff137e24 */ /* 0x000fc6000f8e00ff */
        /* <DEDUP_REMOVED lines=8> */
[----:B------:R-:W-:Y:S02]  /*4660*/  UIMAD UR10, UR7, UR10, 0x1 ;  /* 0x00000001070a74a4 */ /* 0x000fe4000f8e020a */
[----:B------:R-:W0:Y:S04]  /*4670*/  SHFL.IDX PT, R17, R0, RZ, 0x1c1f ;  /* 0x001c1fff00117589 */ /* 0x000e2800000e0000 */
[----:B------:R-:W-:Y:S01]  /*4680*/  IMAD R14, R139, R14, UR10 ;  /* 0x0000000a8b0e7e24 */ /* 0x000fe2000f8e020e */
[----:B------:R-:W-:Y:S01]  /*4690*/  ULEA UR10, UR4, UR11, 0x3 ;  /* 0x0000000b040a7291 */ /* 0x000fe2000f8e183f */
[----:B------:R-:W1:Y:S02]  /*46a0*/  S2UR UR11, SR_CgaCtaId ;  /* 0x00000000000b79c3 */ /* 0x000e640000008800 */
[----:B------:R-:W-:Y:S01]  /*46b0*/  IMAD R14, R19, UR36, R14 ;  /* 0x00000024130e7c24 */ /* 0x000fe2000f8e020e */
[----:B------:R-:W-:-:S04]  /*46c0*/  UIADD3 UR10, UR10, 0x2d840, URZ ;  /* 0x0002d8400a0a7890 */ /* 0x000fc8000fffe03f */
[----:B0-----:R-:W-:-:S04]  /*46d0*/  IADD3 R17, R17, -UR30, R14 ;  /* 0x8000001e11117c10 */ /* 0x001fc8000fffe00e */
[C---:B------:R-:W-:Y:S02]  /*46e0*/  ISETP.GT.AND P1, PT, R17.reuse, RZ, PT ;  /* 0x000000ff1100720c */ /* 0x040fe40003f24270 */
[C---:B------:R-:W-:Y:S01]  /*46f0*/  ISETP.GT.AND P2, PT, R17.reuse, 0x1, PT ;  /* 0x000000011100780c */ /* 0x040fe20003f44270 */
[----:B-1----:R-:W-:Y:S01]  /*4700*/  UPRMT UR10, UR11, 0x654, UR10 ;  /* 0x000006540b0a7896 */ /* 0x002fe2000800000a */
[----:B------:R-:W-:Y:S02]  /*4710*/  FSEL R24, R24, -INF , P1 ;  /* 0xff80000018187808 */ /* 0x000fe40000800000 */
[----:B------:R-:W-:Y:S02]  /*4720*/  ISETP.GT.AND P1, PT, R17, 0x8, PT ;  /* 0x000000081100780c */ /* 0x000fe40003f24270 */
[----:B------:R-:W-:Y:S02]  /*4730*/  FSEL R25, R25, -INF , P2 ;  /* 0xff80000019197808 */ /* 0x000fe40001000000 */
[----:B------:R-:W-:-:S02]  /*4740*/  FMNMX.FTZ R18, R24, R15, !PT ;  /* 0x0000000f18127209 */ /* 0x000fc40007810000 */
[----:B------:R-:W-:Y:S01]  /*4750*/  ISETP.GT.AND P2, PT, R17, 0x9, PT ;  /* 0x000000091100780c */ /* 0x000fe20003f44270 */
[----:B------:R-:W-:Y:S01]  /*4760*/  SYNCS.ARRIVE.TRANS64.RED.A1T0 RZ, [UR10], RZ ;  /* 0x000000ffffff79a7 */ /* 0x000fe2000810040a */
        /* <DEDUP_REMOVED lines=83> */
[----:B------:R-:W-:Y:S01]  /*4ca0*/  ISETP.GT.AND P2, PT, R17, 0x79, PT ;  /* 0x000000791100780c */ /* 0x000fe20003f44270 */
[----:B------:R-:W0:Y:S01]  /*4cb0*/  SHFL.IDX PT, R19, R0, 0x1, 0x1c1f ;  /* 0x003c1f0000137f89 */ /* 0x000e2200000e0000 */
[----:B------:R-:W-:Y:S02]  /*4cc0*/  FSEL R84, R84, -INF , P1 ;  /* 0xff80000054547808 */ /* 0x000fe40000800000 */
[----:B------:R-:W-:Y:S02]  /*4cd0*/  FMNMX.FTZ R17, R81, R18, !PT ;  /* 0x0000001251117209 */ /* 0x000fe40007810000 */
[----:B------:R-:W-:Y:S02]  /*4ce0*/  FSEL R85, R85, -INF , P2 ;  /* 0xff80000055557808 */ /* 0x000fe40001000000 */
[----:B------:R-:W-:-:S04]  /*4cf0*/  FMNMX.FTZ R18, R84, R17, !PT ;  /* 0x0000001154127209 */ /* 0x000fc80007810000 */
[----:B------:R-:W-:-:S05]  /*4d00*/  FMNMX.FTZ R20, R85, R18, !PT ;  /* 0x0000001255147209 */ /* 0x000fca0007810000 */
[----:B------:R-:W1:Y:S01]  /*4d10*/  SHFL.BFLY PT, R17, R20, 0x2, 0x1f ;  /* 0x0c401f0014117f89 */ /* 0x000e6200000e0000 */
[----:B0-----:R-:W-:-:S04]  /*4d20*/  IADD3 R14, R19, -UR30, R14 ;  /* 0x8000001e130e7c10 */ /* 0x001fc8000fffe00e */
[C---:B------:R-:W-:Y:S02]  /*4d30*/  ISETP.GT.AND P2, PT, R14.reuse, RZ, PT ;  /* 0x000000ff0e00720c */ /* 0x040fe40003f44270 */
[----:B------:R-:W-:Y:S02]  /*4d40*/  ISETP.GT.AND P3, PT, R14, 0x1, PT ;  /* 0x000000010e00780c */ /* 0x000fe40003f64270 */
[----:B------:R-:W-:Y:S02]  /*4d50*/  FSEL R26, R26, -INF , P2 ;  /* 0xff8000001a1a7808 */ /* 0x000fe40001000000 */
[----:B------:R-:W-:Y:S02]  /*4d60*/  ISETP.GT.AND P2, PT, R14, 0x8, PT ;  /* 0x000000080e00780c */ /* 0x000fe40003f44270 */
[----:B------:R-:W-:Y:S02]  /*4d70*/  FSEL R27, R27, -INF , P3 ;  /* 0xff8000001b1b7808 */ /* 0x000fe40001800000 */
[----:B------:R-:W-:-:S02]  /*4d80*/  FMNMX.FTZ R22, R26, R16, !PT ;  /* 0x000000101a167209 */ /* 0x000fc40007810000 */
[----:B-1----:R-:W-:Y:S02]  /*4d90*/  FMNMX.FTZ R21, R20, R17, !PT ;  /* 0x0000001114157209 */ /* 0x002fe40007810000 */
[----:B------:R-:W-:Y:S02]  /*4da0*/  ISETP.GT.AND P3, PT, R14, 0x9, PT ;  /* 0x000000090e00780c */ /* 0x000fe40003f64270 */
[----:B------:R-:W-:Y:S01]  /*4db0*/  FSEL R30, R30, -INF , P2 ;  /* 0xff8000001e1e7808 */ /* 0x000fe20001000000 */
[----:B------:R-:W0:Y:S01]  /*4dc0*/  SHFL.BFLY PT, R18, R21, 0x1, 0x1f ;  /* 0x0c201f0015127f89 */ /* 0x000e2200000e0000 */
        /* <DEDUP_REMOVED lines=12> */
[----:B0-----:R-:W-:Y:S02]  /*4e90*/  FMNMX.FTZ R0, R21, R18, !PT ;  /* 0x0000001215007209 */ /* 0x001fe40007810000 */
[----:B------:R-:W-:Y:S02]  /*4ea0*/  FSEL R39, R39, -INF , P3 ;  /* 0xff80000027277808 */ /* 0x000fe40001800000 */
[C---:B------:R-:W-:Y:S01]  /*4eb0*/  FSETP.NEU.FTZ.AND P1, PT, R0.reuse, -INF , PT ;  /* 0xff8000000000780b */ /* 0x040fe20003f3d000 */
[----:B------:R-:W-:Y:S01]  /*4ec0*/  FMUL.FTZ R17, R0, UR31 ;  /* 0x0000001f00117c20 */ /* 0x000fe20008410000 */
[----:B------:R-:W-:-:S02]  /*4ed0*/  ISETP.GT.AND P3, PT, R14, 0x21, PT ;  /* 0x000000210e00780c */ /* 0x000fc40003f64270 */
[----:B------:R-:W-:Y:S02]  /*4ee0*/  FSEL R42, R42, -INF , P2 ;  /* 0xff8000002a2a7808 */ /* 0x000fe40001000000 */
[----:B------:R-:W-:Y:S02]  /*4ef0*/  FSEL R17, R17, RZ, P1 ;  /* 0x000000ff11117208 */ /* 0x000fe40000800000 */
[----:B------:R-:W-:Y:S02]  /*4f00*/  ISETP.GT.AND P2, PT, R14, 0x28, PT ;  /* 0x000000280e00780c */ /* 0x000fe40003f44270 */
[----:B------:R-:W-:Y:S01]  /*4f10*/  FSEL R43, R43, -INF , P3 ;  /* 0xff8000002b2b7808 */ /* 0x000fe20001800000 */
[--C-:B------:R-:W-:Y:S01]  /*4f20*/  FFMA.FTZ R18, R24, UR31, -R17.reuse ;  /* 0x0000001f18127c23 */ /* 0x100fe20008010811 */
[--C-:B------:R-:W-:Y:S01]  /*4f30*/  FFMA.FTZ R25, R25, UR31, -R17.reuse ;  /* 0x0000001f19197c23 */ /* 0x100fe20008010811 */
[----:B------:R-:W-:Y:S01]  /*4f40*/  FMNMX.FTZ R24, R34, R23, !PT ;  /* 0x0000001722187209 */ /* 0x000fe20007810000 */
[--C-:B------:R-:W-:Y:S01]  /*4f50*/  FFMA.FTZ R20, R28, UR31, -R17.reuse ;  /* 0x0000001f1c147c23 */ /* 0x100fe20008010811 */
[--C-:B------:R-:W-:Y:S01]  /*4f60*/  FFMA.FTZ R21, R29, UR31, -R17.reuse ;  /* 0x0000001f1d157c23 */ /* 0x100fe20008010811 */
[----:B------:R0:W-:Y:S01]  /*4f70*/  MUFU.EX2 R19, R25 ;  /* 0x0000001900137308 */ /* 0x0001e20000000800 */
[----:B------:R-:W-:Y:S01]  /*4f80*/  ISETP.GT.AND P3, PT, R14, 0x29, PT ;  /* 0x000000290e00780c */ /* 0x000fe20003f64270 */
[--C-:B------:R-:W-:Y:S01]  /*4f90*/  FFMA.FTZ R32, R32, UR31, -R17.reuse ;  /* 0x0000001f20207c23 */ /* 0x100fe20008010811 */
[----:B------:R-:W-:Y:S01]  /*4fa0*/  FSEL R46, R46, -INF , P2 ;  /* 0xff8000002e2e7808 */ /* 0x000fe20001000000 */
[--C-:B------:R-:W-:Y:S01]  /*4fb0*/  FFMA.FTZ R23, R33, UR31, -R17.reuse ;  /* 0x0000001f21177c23 */ /* 0x100fe20008010811 */
[----:B------:R-:W-:Y:S01]  /*4fc0*/  ISETP.GT.AND P2, PT, R14, 0x30, PT ;  /* 0x000000300e00780c */ /* 0x000fe20003f44270 */
[--C-:B------:R-:W-:Y:S01]  /*4fd0*/  FFMA.FTZ R36, R36, UR31, -R17.reuse ;  /* 0x0000001f24247c23 */ /* 0x100fe20008010811 */
[----:B------:R-:W-:Y:S01]  /*4fe0*/  FSEL R47, R47, -INF , P3 ;  /* 0xff8000002f2f7808 */ /* 0x000fe20001800000 */
[----:B------:R1:W-:Y:S01]  /*4ff0*/  MUFU.EX2 R22, R32 ;  /* 0x0000002000167308 */ /* 0x0003e20000000800 */
[----:B0-----:R-:W-:Y:S01]  /*5000*/  FMNMX.FTZ R25, R35, R24, !PT ;  /* 0x0000001823197209 */ /* 0x001fe20007810000 */
        /* <DEDUP_REMOVED lines=10> */
[----:B------:R0:W-:Y:S01]  /*50b0*/  MUFU.EX2 R24, R36 ;  /* 0x0000002400187308 */ /* 0x0001e20000000800 */
[----:B------:R-:W-:Y:S01]  /*50c0*/  FMNMX.FTZ R28, R42, R25, !PT ;  /* 0x000000192a1c7209 */ /* 0x000fe20007810000 */
[--C-:B------:R-:W-:Y:S01]  /*50d0*/  FFMA.FTZ R25, R37, UR31, -R17.reuse ;  /* 0x0000001f25197c23 */ /* 0x100fe20008010811 */
[----:B------:R-:W-:Y:S01]  /*50e0*/  FSEL R51, R51, -INF , P3 ;  /* 0xff80000033337808 */ /* 0x000fe20001800000 */
[----:B------:R-:W-:Y:S01]  /*50f0*/  FFMA.FTZ R81, R81, UR31, -R17 ;  /* 0x0000001f51517c23 */ /* 0x000fe20008010811 */
[----:B------:R-:W-:-:S02]  /*5100*/  FMNMX.FTZ R29, R43, R28, !PT ;  /* 0x0000001c2b1d7209 */ /* 0x000fc40007810000 */
[----:B------:R-:W-:Y:S01]  /*5110*/  ISETP.GT.AND P3, PT, R14, 0x39, PT ;  /* 0x000000390e00780c */ /* 0x000fe20003f64270 */
[----:B------:R-:W-:Y:S01]  /*5120*/  MUFU.EX2 R18, R18 ;  /* 0x0000001200127308 */ /* 0x000fe20000000800 */
[----:B------:R-:W-:Y:S02]  /*5130*/  FMNMX.FTZ R28, R46, R29, !PT ;  /* 0x0000001d2e1c7209 */ /* 0x000fe40007810000 */
[----:B------:R-:W-:Y:S02]  /*5140*/  FSEL R54, R54, -INF , P2 ;  /* 0xff80000036367808 */ /* 0x000fe40001000000 */
[----:B------:R-:W-:Y:S02]  /*5150*/  FMNMX.FTZ R29, R47, R28, !PT ;  /* 0x0000001c2f1d7209 */ /* 0x000fe40007810000 */
[----:B------:R-:W-:Y:S01]  /*5160*/  ISETP.GT.AND P2, PT, R14, 0x40, PT ;  /* 0x000000400e00780c */ /* 0x000fe20003f44270 */
[----:B------:R2:W-:Y:S01]  /*5170*/  MUFU.EX2 R28, R40 ;  /* 0x00000028001c7308 */ /* 0x0005e20000000800 */
[----:B-1----:R-:W-:Y:S01]  /*5180*/  FMNMX.FTZ R32, R50, R29, !PT ;  /* 0x0000001d32207209 */ /* 0x002fe20007810000 */
[----:B------:R-:W-:Y:S01]  /*5190*/  FFMA.FTZ R29, R41, UR31, -R17 ;  /* 0x0000001f291d7c23 */ /* 0x000fe20008010811 */
[----:B------:R-:W-:-:S02]  /*51a0*/  FSEL R55, R55, -INF , P3 ;  /* 0xff80000037377808 */ /* 0x000fc40001800000 */
[----:B------:R-:W-:Y:S02]  /*51b0*/  FMNMX.FTZ R33, R51, R32, !PT ;  /* 0x0000002033217209 */ /* 0x000fe40007810000 */
[----:B------:R-:W-:Y:S01]  /*51c0*/  ISETP.GT.AND P3, PT, R14, 0x41, PT ;  /* 0x000000410e00780c */ /* 0x000fe20003f64270 */
[----:B------:R-:W-:Y:S01]  /*51d0*/  MUFU.EX2 R20, R20 ;  /* 0x0000001400147308 */ /* 0x000fe20000000800 */
[----:B------:R-:W-:Y:S02]  /*51e0*/  FMNMX.FTZ R32, R54, R33, !PT ;  /* 0x0000002136207209 */ /* 0x000fe40007810000 */
[----:B------:R-:W-:Y:S02]  /*51f0*/  FSEL R58, R58, -INF , P2 ;  /* 0xff8000003a3a7808 */ /* 0x000fe40001000000 */
[----:B------:R-:W-:Y:S02]  /*5200*/  FMNMX.FTZ R33, R55, R32, !PT ;  /* 0x0000002037217209 */ /* 0x000fe40007810000 */
[----:B------:R-:W-:Y:S01]  /*5210*/  ISETP.GT.AND P2, PT, R14, 0x48, PT ;  /* 0x000000480e00780c */ /* 0x000fe20003f44270 */
[----:B------:R1:W-:Y:S01]  /*5220*/  MUFU.EX2 R32, R44 ;  /* 0x0000002c00207308 */ /* 0x0003e20000000800 */
[----:B------:R-:W-:-:S02]  /*5230*/  FSEL R59, R59, -INF , P3 ;  /* 0xff8000003b3b7808 */ /* 0x000fc40001800000 */
[----:B0-----:R-:W-:Y:S01]  /*5240*/  FMNMX.FTZ R36, R58, R33, !PT ;  /* 0x000000213a247209 */ /* 0x001fe20007810000 */
        /* <DEDUP_REMOVED lines=15> */
[----:B--2---:R-:W-:Y:S01]  /*5340*/  FMNMX.FTZ R40, R66, R37, !PT ;  /* 0x0000002542287209 */ /* 0x004fe20007810000 */
        /* <DEDUP_REMOVED lines=13> */
[----:B------:R0:W-:Y:S01]  /*5420*/  MUFU.EX2 R40, R52 ;  /* 0x0000003400287308 */ /* 0x0001e20000000800 */
[----:B------:R-:W-:-:S02]  /*5430*/  FSEL R75, R75, -INF , P3 ;  /* 0xff8000004b4b7808 */ /* 0x000fc40001800000 */
[----:B-1----:R-:W-:Y:S01]  /*5440*/  FMNMX.FTZ R44, R74, R41, !PT ;  /* 0x000000294a2c7209 */ /* 0x002fe20007810000 */
[--C-:B------:R-:W-:Y:S01]  /*5450*/  FFMA.FTZ R41, R53, UR31, -R17.reuse ;  /* 0x0000001f35297c23 */ /* 0x100fe20008010811 */
[----:B------:R-:W-:Y:S01]  /*5460*/  ISETP.GT.AND P3, PT, R14, 0x69, PT ;  /* 0x000000690e00780c */ /* 0x000fe20003f64270 */
[--C-:B------:R-:W-:Y:S01]  /*5470*/  FFMA.FTZ R53, R65, UR31, -R17.reuse ;  /* 0x0000001f41357c23 */ /* 0x100fe20008010811 */
[----:B------:R-:W-:Y:S01]  /*5480*/  FSEL R78, R78, -INF , P2 ;  /* 0xff8000004e4e7808 */ /* 0x000fe20001000000 */
[--C-:B------:R-:W-:Y:S01]  /*5490*/  FFMA.FTZ R65, R77, UR31, -R17.reuse ;  /* 0x0000001f4d417c23 */ /* 0x100fe20008010811 */
[----:B------:R-:W-:Y:S01]  /*54a0*/  FMNMX.FTZ R45, R75, R44, !PT ;  /* 0x0000002c4b2d7209 */ /* 0x000fe20007810000 */
[--C-:B0-----:R-:W-:Y:S01]  /*54b0*/  FFMA.FTZ R52, R64, UR31, -R17.reuse ;  /* 0x0000001f40347c23 */ /* 0x101fe20008010811 */
[----:B------:R-:W-:Y:S01]  /*54c0*/  ISETP.GT.AND P2, PT, R14, 0x70, PT ;  /* 0x000000700e00780c */ /* 0x000fe20003f44270 */
[----:B------:R-:W-:Y:S01]  /*54d0*/  FFMA.FTZ R64, R76, UR31, -R17 ;  /* 0x0000001f4c407c23 */ /* 0x000fe20008010811 */
        /* <DEDUP_REMOVED lines=24> */
[--C-:B0-----:R-:W-:Y:S01]  /*5660*/  FFMA.FTZ R56, R68, UR31, -R17.reuse ;  /* 0x0000001f44387c23 */ /* 0x101fe20008010811 */
[----:B------:R-:W-:-:S03]  /*5670*/  FFMA.FTZ R68, R80, UR31, -R17 ;  /* 0x0000001f50447c23 */ /* 0x000fc60008010811 */
        /* <DEDUP_REMOVED lines=15> */
[----:B------:R0:W-:Y:S03]  /*5770*/  MUFU.EX2 R69, R81 ;  /* 0x0000005100457308 */ /* 0x0001e60000000800 */
[----:B------:R-:W-:-:S05]  /*5780*/  FSEL R80, R80, RZ, P2 ;  /* 0x000000ff50507208 */ /* 0x000fca0001000000 */
[----:B------:R-:W-:Y:S01]  /*5790*/  MUFU.EX2 R60, R60 ;  /* 0x0000003c003c7308 */ /* 0x000fe20000000800 */
[--C-:B------:R-:W-:Y:S01]  /*57a0*/  FFMA.FTZ R17, R26, UR31, -R80.reuse ;  /* 0x0000001f1a117c23 */ /* 0x100fe20008010850 */
[----:B------:R-:W-:Y:S01]  /*57b0*/  FSEL R26, R0, RZ, P1 ;  /* 0x000000ff001a7208 */ /* 0x000fe20000800000 */
[--C-:B------:R-:W-:Y:S01]  /*57c0*/  FFMA.FTZ R136, R27, UR31, -R80.reuse ;  /* 0x0000001f1b887c23 */ /* 0x100fe20008010850 */
[--C-:B------:R-:W-:Y:S01]  /*57d0*/  FFMA.FTZ R77, R30, UR31, -R80.reuse ;  /* 0x0000001f1e4d7c23 */ /* 0x100fe20008010850 */
[--C-:B------:R-:W-:Y:S01]  /*57e0*/  FFMA.FTZ R85, R31, UR31, -R80.reuse ;  /* 0x0000001f1f557c23 */ /* 0x100fe20008010850 */
[--C-:B------:R-:W-:Y:S01]  /*57f0*/  FFMA.FTZ R76, R34, UR31, -R80.reuse ;  /* 0x0000001f224c7c23 */ /* 0x100fe20008010850 */
[----:B------:R-:W-:Y:S01]  /*5800*/  FADD.FTZ R26, -R26, R15 ;  /* 0x0000000f1a1a7221 */ /* 0x000fe20000010100 */
[----:B------:R-:W-:Y:S01]  /*5810*/  FSEL R15, R14, RZ, P2 ;  /* 0x000000ff0e0f7208 */ /* 0x000fe20001000000 */
[----:B------:R-:W-:Y:S01]  /*5820*/  MUFU.EX2 R17, R17 ;  /* 0x0000001100117308 */ /* 0x000fe20000000800 */
[--C-:B------:R-:W-:Y:S01]  /*5830*/  FFMA.FTZ R84, R35, UR31, -R80.reuse ;  /* 0x0000001f23547c23 */ /* 0x100fe20008010850 */
[----:B------:R-:W-:Y:S01]  /*5840*/  FMUL.FTZ R26, R26, UR31 ;  /* 0x0000001f1a1a7c20 */ /* 0x000fe20008410000 */
[----:B------:R-:W-:Y:S01]  /*5850*/  FFMA.FTZ R34, R38, UR31, -R80 ;  /* 0x0000001f26227c23 */ /* 0x000fe20008010850 */
[----:B------:R-:W-:Y:S01]  /*5860*/  FADD.FTZ R15, -R15, R16 ;  /* 0x000000100f0f7221 */ /* 0x000fe20000010100 */
[--C-:B------:R-:W-:Y:S01]  /*5870*/  FFMA.FTZ R35, R51, UR31, -R80.reuse ;  /* 0x0000001f33237c23 */ /* 0x100fe20008010850 */
[--C-:B0-----:R-:W-:Y:S01]  /*5880*/  FFMA.FTZ R81, R39, UR31, -R80.reuse ;  /* 0x0000001f27517c23 */ /* 0x101fe20008010850 */
        /* <DEDUP_REMOVED lines=22> */
[----:B------:R-:W-:Y:S01]  /*59f0*/  FFMA.FTZ R63, R79, UR31, -R80 ;  /* 0x0000001f4f3f7c23 */ /* 0x000fe20008010850 */
[----:B------:R-:W-:Y:S01]  /*5a00*/  FADD.FTZ R51, R19, R6 ;  /* 0x0000000613337221 */ /* 0x000fe20000010000 */
[----:B------:R-:W-:-:S02]  /*5a10*/  FFMA.FTZ R70, R86, UR31, -R80 ;  /* 0x0000001f56467c23 */ /* 0x000fc40008010850 */
[----:B------:R-:W0:Y:S01]  /*5a20*/  MUFU.EX2 R77, R77 ;  /* 0x0000004d004d7308 */ /* 0x000e220000000800 */
[----:B-1----:R-:W-:Y:S01]  /*5a30*/  FFMA.FTZ R5, R15, R5, R17 ;  /* 0x000000050f057223 */ /* 0x002fe20000010011 */
[----:B------:R-:W-:-:S06]  /*5a40*/  FADD.FTZ R16, R20, R51 ;  /* 0x0000003314107221 */ /* 0x000fcc0000010000 */
        /* <DEDUP_REMOVED lines=27> */
[----:B-1----:R-:W-:Y:S01]  /*5c00*/  FADD.FTZ R6, R42, R51 ;  /* 0x000000332a067221 */ /* 0x002fe20000010000 */
[----:B------:R-:W-:-:S06]  /*5c10*/  FFMA.FTZ R51, R74, UR31, -R80 ;  /* 0x0000001f4a337c23 */ /* 0x000fcc0008010850 */
        /* <DEDUP_REMOVED lines=36> */
[--C-:B------:R-:W-:Y:S01]  /*5e60*/  FFMA.FTZ R67, R83, UR31, -R80.reuse ;  /* 0x0000001f53437c23 */ /* 0x100fe20008010850 */
[----:B------:R-:W-:Y:S01]  /*5e70*/  FADD.FTZ R16, R60, R71 ;  /* 0x000000473c107221 */ /* 0x000fe20000010000 */
[----:B------:R-:W-:-:S04]  /*5e80*/  FFMA.FTZ R71, R87, UR31, -R80 ;  /* 0x0000001f57477c23 */ /* 0x000fc80008010850 */
        /* <DEDUP_REMOVED lines=19> */
[----:B--2---:R-:W-:-:S04]  /*5fc0*/  FADD.FTZ R6, R68, R5 ;  /* 0x0000000544067221 */ /* 0x004fc80000010000 */
[----:B------:R-:W-:-:S03]  /*5fd0*/  FADD.FTZ R5, R69, R6 ;  /* 0x0000000645057221 */ /* 0x000fc60000010000 */
        /* <DEDUP_REMOVED lines=12> */
.L_x_11951:
[----:B------:R-:W0:Y:S01]  /*60a0*/  S2UR UR10, SR_CgaCtaId ;  /* 0x00000000000a79c3 */ /* 0x000e220000008800 */
[----:B------:R-:W-:Y:S01]  /*60b0*/  R2UR UR11, R2 ;  /* 0x00000000020b72ca */ /* 0x000fe200000e0000 */
[----:B------:R-:W-:Y:S01]  /*60c0*/  UISETP.GT.AND UP0, UPT, UR7, UR28, UPT ;  /* 0x0000001c0700728c */ /* 0x000fe2000bf04270 */
[----:B------:R-:W-:Y:S01]  /*60d0*/  F2FP.F16.F32.PACK_AB R16, R19, R18 ;  /* 0x000000121310723e */ /* 0x000fe200000000ff */
[----:B------:R-:W-:Y:S01]  /*60e0*/  UMOV UR38, UR5 ;  /* 0x0000000500267c82 */ /* 0x000fe20008000000 */
        /* <DEDUP_REMOVED lines=9> */
[----:B------:R-:W-:Y:S01]  /*6180*/  ULEA UR6, UR6, UR11, 0x3 ;  /* 0x0000000b06067291 */ /* 0x000fe2000f8e183f */
[----:B------:R-:W-:Y:S01]  /*6190*/  F2FP.F16.F32.PACK_AB R21, R84, R76 ;  /* 0x0000004c5415723e */ /* 0x000fe200000000ff */
[-C--:B------:R-:W-:Y:S01]  /*61a0*/  FMUL.FTZ R98, R98, R15.reuse ;  /* 0x0000000f62627220 */ /* 0x080fe20000410000 */
[----:B------:R-:W-:Y:S01]  /*61b0*/  F2FP.F16.F32.PACK_AB R22, R25, R24 ;  /* 0x000000181916723e */ /* 0x000fe200000000ff */
[----:B------:R-:W-:Y:S01]  /*61c0*/  UIADD3 UR6, UR6, 0x2d860, URZ ;  /* 0x0002d86006067890 */ /* 0x000fe2000fffe03f */
[----:B------:R-:W-:Y:S01]  /*61d0*/  F2FP.F16.F32.PACK_AB R23, R81, R34 ;  /* 0x000000225117723e */ /* 0x000fe200000000ff */
[-C--:B------:R-:W-:Y:S01]  /*61e0*/  FMUL.FTZ R99, R99, R15.reuse ;  /* 0x0000000f63637220 */ /* 0x080fe20000410000 */
[----:B------:R-:W-:Y:S01]  /*61f0*/  F2FP.F16.F32.PACK_AB R29, R42, R30 ;  /* 0x0000001e2a1d723e */ /* 0x000fe200000000ff */
[----:B------:R-:W-:Y:S01]  /*6200*/  FMUL.FTZ R102, R102, R15 ;  /* 0x0000000f66667220 */ /* 0x000fe20000410000 */
[----:B------:R-:W-:Y:S01]  /*6210*/  F2FP.F16.F32.PACK_AB R30, R33, R32 ;  /* 0x00000020211e723e */ /* 0x000fe200000000ff */
[----:B0-----:R-:W-:Y:S01]  /*6220*/  UPRMT UR6, UR10, 0x654, UR6 ;  /* 0x000006540a067896 */ /* 0x001fe20008000006 */
[----:B------:R-:W-:Y:S01]  /*6230*/  F2FP.F16.F32.PACK_AB R31, R38, R31 ;  /* 0x0000001f261f723e */ /* 0x000fe200000000ff */
[----:B------:R-:W-:Y:S01]  /*6240*/  UIADD3 UR10, UR7, -0x1, URZ ;  /* 0xffffffff070a7890 */ /* 0x000fe2000fffe03f */
[----:B------:R-:W-:Y:S01]  /*6250*/  F2FP.F16.F32.PACK_AB R36, R37, R36 ;  /* 0x000000242524723e */ /* 0x000fe200000000ff */
[-C--:B------:R-:W-:Y:S01]  /*6260*/  FMUL.FTZ R103, R103, R15.reuse ;  /* 0x0000000f67677220 */ /* 0x080fe20000410000 */
        /* <DEDUP_REMOVED lines=11> */
[----:B------:R-:W-:Y:S01]  /*6320*/  STSM.16.M88.4 [R10], R20 ;  /* 0x000000140a007844 */ /* 0x000fe20000000200 */
[----:B------:R-:W-:Y:S01]  /*6330*/  F2FP.F16.F32.PACK_AB R46, R49, R48 ;  /* 0x00000030312e723e */ /* 0x000fe200000000ff */
[----:B------:R-:W-:Y:S01]  /*6340*/  UMOV UR6, UR4 ;  /* 0x0000000400067c82 */ /* 0x000fe20008000000 */
[----:B------:R-:W-:Y:S01]  /*6350*/  F2FP.F16.F32.PACK_AB R47, R137, R47 ;  /* 0x0000002f892f723e */ /* 0x000fe200000000ff */
[----:B------:R-:W-:Y:S01]  /*6360*/  STSM.16.M88.4 [R7], R28 ;  /* 0x0000001c07007844 */ /* 0x000fe20000000200 */
[----:B------:R-:W-:Y:S01]  /*6370*/  F2FP.F16.F32.PACK_AB R53, R54, R50 ;  /* 0x000000323635723e */ /* 0x000fe200000000ff */
[-C--:B------:R-:W-:Y:S01]  /*6380*/  FMUL.FTZ R110, R110, R15.reuse ;  /* 0x0000000f6e6e7220 */ /* 0x080fe20000410000 */
[----:B------:R-:W-:Y:S01]  /*6390*/  F2FP.F16.F32.PACK_AB R60, R61, R60 ;  /* 0x0000003c3d3c723e */ /* 0x000fe200000000ff */
[----:B------:R-:W-:Y:S01]  /*63a0*/  STSM.16.M88.4 [R4], R36 ;  /* 0x0000002404007844 */ /* 0x000fe20000000200 */
[----:B------:R-:W-:Y:S01]  /*63b0*/  F2FP.F16.F32.PACK_AB R54, R57, R56 ;  /* 0x000000383936723e */ /* 0x000fe200000000ff */
[----:B------:R-:W-:Y:S01]  /*63c0*/  FMUL.FTZ R111, R111, R15 ;  /* 0x0000000f6f6f7220 */ /* 0x000fe20000410000 */
[----:B------:R-:W-:Y:S01]  /*63d0*/  F2FP.F16.F32.PACK_AB R55, R66, R55 ;  /* 0x000000374237723e */ /* 0x000fe200000000ff */
[----:B------:R-:W-:Y:S01]  /*63e0*/  STSM.16.M88.4 [R3+0x27800], R44 ;  /* 0x0278002c03007844 */ /* 0x000fe20000000200 */
[----:B------:R-:W-:Y:S01]  /*63f0*/  F2FP.F16.F32.PACK_AB R61, R62, R51 ;  /* 0x000000333e3d723e */ /* 0x000fe200000000ff */
[-C--:B------:R-:W-:Y:S01]  /*6400*/  FMUL.FTZ R114, R114, R15.reuse ;  /* 0x0000000f72727220 */ /* 0x080fe20000410000 */
[----:B------:R-:W-:Y:S01]  /*6410*/  F2FP.F16.F32.PACK_AB R62, R65, R64 ;  /* 0x00000040413e723e */ /* 0x000fe200000000ff */
[----:B------:R-:W-:Y:S01]  /*6420*/  STSM.16.M88.4 [R12], R52 ;  /* 0x000000340c007844 */ /* 0x000fe20000000200 */
[----:B------:R-:W-:Y:S01]  /*6430*/  F2FP.F16.F32.PACK_AB R63, R63, R58 ;  /* 0x0000003a3f3f723e */ /* 0x000fe200000000ff */
[-C--:B------:R-:W-:Y:S01]  /*6440*/  FMUL.FTZ R115, R115, R15.reuse ;  /* 0x0000000f73737220 */ /* 0x080fe20000410000 */
[----:B0-----:R-:W-:Y:S01]  /*6450*/  F2FP.F16.F32.PACK_AB R16, R69, R68 ;  /* 0x000000444510723e */ /* 0x001fe200000000ff */
[----:B------:R-:W-:Y:S01]  /*6460*/  FMUL.FTZ R118, R118, R15 ;  /* 0x0000000f76767220 */ /* 0x000fe20000410000 */
[----:B------:R-:W-:Y:S01]  /*6470*/  F2FP.F16.F32.PACK_AB R17, R67, R59 ;  /* 0x0000003b4311723e */ /* 0x000fe200000000ff */
[----:B------:R-:W-:Y:S01]  /*6480*/  STSM.16.M88.4 [R7+0x6000], R60 ;  /* 0x0060003c07007844 */ /* 0x000fe20000000200 */
[----:B------:R-:W-:Y:S01]  /*6490*/  F2FP.F16.F32.PACK_AB R18, R73, R72 ;  /* 0x000000484912723e */ /* 0x000fe200000000ff */
[-C--:B------:R-:W-:Y:S01]  /*64a0*/  FMUL.FTZ R119, R119, R15.reuse ;  /* 0x0000000f77777220 */ /* 0x080fe20000410000 */
[----:B------:R-:W-:Y:S01]  /*64b0*/  F2FP.F16.F32.PACK_AB R19, R71, R70 ;  /* 0x000000464713723e */ /* 0x000fe200000000ff */
[-C--:B------:R-:W-:Y:S01]  /*64c0*/  FMUL.FTZ R122, R122, R15.reuse ;  /* 0x0000000f7a7a7220 */ /* 0x080fe20000410000 */
[----:B------:R-:W-:Y:S01]  /*64d0*/  PLOP3.LUT P1, PT, PT, PT, UP0, 0x80, 0x0 ;  /* 0x000000000000781c */ /* 0x000fe20003f2f008 */
        /* <DEDUP_REMOVED lines=38> */
[----:B0-----:R-:W-:-:S02]  /*6740*/  IMAD.MOV.U32 R16, RZ, RZ, R14 ;  /* 0x000000ffff107224 */ /* 0x001fc400078e000e */
[----:B------:R-:W-:Y:S01]  /*6750*/  IMAD.MOV.U32 R15, RZ, RZ, R0 ;  /* 0x000000ffff0f7224 */ /* 0x000fe200078e0000 */
[----:B-1----:R-:W-:Y:S01]  /*6760*/  NOP ;  /* 0x0000000000007918 */ /* 0x002fe20000000000 */
[----:B------:R-:W-:Y:S05]  /*6770*/  @P1 BRA `(.L_x_11952) ;  /* 0xffffffd400401947 */ /* 0x000fea000383ffff */
[----:B------:R-:W-:-:S05]  /*6780*/  UMOV UR7, UR10 ;  /* 0x0000000a00077c82 */ /* 0x000fca0008000000 */
.L_x_11941:
[----:B------:R-:W-:-:S13]  /*6790*/  R2UR UR6, R142 ;  /* 0x000000008e0672ca */ /* 0x000fda00000e0000 */
[----:B------:R-:W-:-:S06]  /*67a0*/  UISETP.GE.AND UP0, UPT, UR7, UR6, UPT ;  /* 0x000000060700728c */ /* 0x000fcc000bf06270 */
[----:B------:R-:W-:-:S13]  /*67b0*/  PLOP3.LUT P1, PT, PT, PT, UP0, 0x80, 0x0 ;  /* 0x000000000000781c */ /* 0x000fda0003f2f008 */
[----:B------:R-:W-:Y:S05]  /*67c0*/  @!P1 BRA `(.L_x_11953) ;  /* 0x00000020006c9947 */ /* 0x000fea0003800000 */
[----:B------:R-:W0:Y:S01]  /*67d0*/  S2R R11, SR_TID.X ;  /* 0x00000000000b7919 */ /* 0x000e220000002100 */
[----:B------:R-:W-:Y:S01]  /*67e0*/  R2UR UR6, R141 ;  /* 0x000000008d0672ca */ /* 0x000fe200000e0000 */
[----:B------:R-:W-:Y:S01]  /*67f0*/  IMAD.MOV.U32 R17, RZ, RZ, R14 ;  /* 0x000000ffff117224 */ /* 0x000fe200078e000e */
[----:B------:R-:W-:Y:S01]  /*6800*/  UMOV UR30, UR5 ;  /* 0x00000005001e7c82 */ /* 0x000fe20008000000 */
[----:B------:R-:W-:Y:S01]  /*6810*/  IMAD.MOV.U32 R15, RZ, RZ, R0 ;  /* 0x000000ffff0f7224 */ /* 0x000fe200078e0000 */
[----:B------:R-:W-:Y:S01]  /*6820*/  UMOV UR29, 0x40000040 ;  /* 0x40000040001d7882 */ /* 0x000fe20000000000 */
[----:B------:R-:W-:Y:S01]  /*6830*/  UMOV UR33, 0x40000040 ;  /* 0x4000004000217882 */ /* 0x000fe20000000000 */
[----:B------:R-:W-:Y:S01]  /*6840*/  UMOV UR37, 0x40000040 ;  /* 0x4000004000257882 */ /* 0x000fe20000000000 */
[----:B------:R-:W-:Y:S01]  /*6850*/  UMOV UR41, 0x40000040 ;  /* 0x4000004000297882 */ /* 0x000fe20000000000 */
[----:B------:R-:W-:Y:S01]  /*6860*/  UMOV UR45, 0x40000040 ;  /* 0x40000040002d7882 */ /* 0x000fe20000000000 */
[----:B------:R-:W-:Y:S01]  /*6870*/  UMOV UR49, 0x40000040 ;  /* 0x4000004000317882 */ /* 0x000fe20000000000 */
[----:B------:R-:W-:-:S03]  /*6880*/  UMOV UR53, 0x40000040 ;  /* 0x4000004000357882 */ /* 0x000fc60000000000 */
[----:B------:R-:W-:-:S04]  /*6890*/  ULOP3.LUT UR6, UR6, 0x10000, URZ, 0xfc, !UPT ;  /* 0x0001000006067892 */ /* 0x000fc8000f8efc3f */
[----:B------:R-:W-:Y:S02]  /*68a0*/  UIADD3 UR28, UR6, 0x2, URZ ;  /* 0x00000002061c7890 */ /* 0x000fe4000fffe03f */
[----:B------:R-:W-:Y:S01]  /*68b0*/  IMAD.U32 R139, RZ, RZ, UR6 ;  /* 0x00000006ff8b7e24 */ /* 0x000fe2000f8e00ff */
[----:B------:R-:W-:Y:S02]  /*68c0*/  UIADD3 UR32, UR6, 0x4, URZ ;  /* 0x0000000406207890 */ /* 0x000fe4000fffe03f */
[----:B------:R-:W-:Y:S02]  /*68d0*/  UIADD3 UR36, UR6, 0x6, URZ ;  /* 0x0000000606247890 */ /* 0x000fe4000fffe03f */
[----:B------:R-:W-:Y:S02]  /*68e0*/  UIADD3 UR40, UR6, 0x600, URZ ;  /* 0x0000060006287890 */ /* 0x000fe4000fffe03f */
[----:B------:R-:W-:Y:S02]  /*68f0*/  UIADD3 UR44, UR6, 0x602, URZ ;  /* 0x00000602062c7890 */ /* 0x000fe4000fffe03f */
[----:B------:R-:W-:-:S02]  /*6900*/  UIADD3 UR48, UR6, 0x604, URZ ;  /* 0x0000060406307890 */ /* 0x000fc4000fffe03f */
[----:B------:R-:W-:Y:S01]  /*6910*/  UIADD3 UR52, UR6, 0x606, URZ ;  /* 0x0000060606347890 */ /* 0x000fe2000fffe03f */
[----:B0-----:R-:W-:Y:S02]  /*6920*/  SHF.R.U32.HI R16, RZ, 0x7, R11 ;  /* 0x00000007ff107819 */ /* 0x001fe4000001160b */
[----:B------:R-:W-:Y:S01]  /*6930*/  ISETP.GE.U32.AND P1, PT, R11, 0x180, PT ;  /* 0x000001800b00780c */ /* 0x000fe20003f26070 */
[----:B------:R-:W-:Y:S02]  /*6940*/  UMOV UR6, UR4 ;  /* 0x0000000400067c82 */ /* 0x000fe40008000000 */
[C---:B------:R-:W-:Y:S02]  /*6950*/  VIADD R11, R16.reuse, 0x9 ;  /* 0x00000009100b7836 */ /* 0x040fe40000000000 */
[----:B------:R-:W-:-:S03]  /*6960*/  VIADD R143, R16, 0x8 ;  /* 0x00000008108f7836 */ /* 0x000fc60000000000 */
[----:B------:R-:W-:-:S07]  /*6970*/  SEL R11, R11, 0x9, !P1 ;  /* 0x000000090b0b7807 */ /* 0x000fce0004800000 */
.L_x_11964:
[----:B------:R-:W-:Y:S01]  /*6980*/  R2UR UR10, R140 ;  /* 0x000000008c0a72ca */ /* 0x000fe200000e0000 */
[----:B------:R-:W-:-:S04]  /*6990*/  UIADD3 UR4, UR6, 0x1, URZ ;  /* 0x0000000106047890 */ /* 0x000fc8000fffe03f */
[----:B------:R-:W-:-:S04]  /*69a0*/  UISETP.NE.AND UP0, UPT, UR4, 0x2, UPT ;  /* 0x000000020400788c */ /* 0x000fc8000bf05270 */
[----:B------:R-:W-:Y:S02]  /*69b0*/  USEL UR5, URZ, 0x1, UP0 ;  /* 0x000000013f057887 */ /* 0x000fe40008000000 */
[----:B------:R-:W-:Y:S02]  /*69c0*/  USEL UR4, UR4, URZ, UP0 ;  /* 0x0000003f04047287 */ /* 0x000fe40008000000 */
[----:B------:R-:W-:Y:S01]  /*69d0*/  ISETP.NE.AND P2, PT, RZ, UR10, PT ;  /* 0x0000000aff007c0c */ /* 0x000fe2000bf45270 */
[----:B------:R-:W-:-:S12]  /*69e0*/  ULOP3.LUT UR5, UR30, UR5, URZ, 0x3c, !UPT ;  /* 0x000000051e057292 */ /* 0x000fd8000f8e3c3f */
[----:B---3--:R-:W-:Y:S05]  /*69f0*/  @P2 BRA `(.L_x_11954) ;  /* 0x0000000000302947 */ /* 0x008fea0003800000 */
[----:B------:R-:W-:Y:S05]  /*6a00*/  @!P0 BRA `(.L_x_11955) ;  /* 0x0000000000048947 */ /* 0x000fea0003800000 */
[----:B------:R-:W-:Y:S01]  /*6a10*/  BPT.TRAP 0x1 ;  /* 0x000000040000795c */ /* 0x000fe20000300000 */
.L_x_11955:
[----:B------:R-:W-:Y:S01]  /*6a20*/  R2UR UR10, R2 ;  /* 0x00000000020a72ca */ /* 0x000fe200000e0000 */
[----:B------:R-:W-:-:S05]  /*6a30*/  IMAD.U32 R0, RZ, RZ, UR5 ;  /* 0x00000005ff007e24 */ /* 0x000fca000f8e00ff */
[----:B------:R-:W-:-:S07]  /*6a40*/  SHF.L.U32 R0, R0, 0x1f, RZ ;  /* 0x0000001f00007819 */ /* 0x000fce00000006ff */
[----:B------:R-:W-:-:S09]  /*6a50*/  ULEA UR10, UR4, UR10, 0x3 ;  /* 0x0000000a040a7291 */ /* 0x000fd2000f8e183f */
[----:B------:R0:W2:Y:S01]  /*6a60*/  SYNCS.PHASECHK.TRANS64.TRYWAIT P1, [UR10+0x2d830], R0 ;  /* 0x02d83000ff0075a7 */ /* 0x0000a2000802014a */
[----:B------:R-:W-:Y:S05]  /*6a70*/  @!P0 BRA `(.L_x_11956) ;  /* 0x0000000000048947 */ /* 0x000fea0003800000 */
[----:B------:R-:W-:Y:S01]  /*6a80*/  BPT.TRAP 0x1 ;  /* 0x000000040000795c */ /* 0x000fe20000300000 */
.L_x_11956:
[----:B--2---:R-:W-:Y:S05]  /*6a90*/  @P1 BRA `(.L_x_11954) ;  /* 0x0000000000081947 */ /* 0x004fea0003800000 */
[----:B------:R-:W2:Y:S02]  /*6aa0*/  SYNCS.PHASECHK.TRANS64.TRYWAIT P1, [UR10+0x2d830], R0 ;  /* 0x02d83000ff0075a7 */ /* 0x000ea4000802014a */
[----:B--2---:R-:W-:Y:S05]  /*6ab0*/  @!P1 BRA `(.L_x_11957) ;  /* 0x0000007800e89947 */ /* 0x004fea0003800000 */
.L_x_11954:
[----:B------:R3:W-:Y:S01]  /*6ac0*/  BAR.SYNC.DEFER_BLOCKING R143, 0x100 ;  /* 0x0004008f0000751d */ /* 0x0007e20000010000 */
[----:B------:R-:W-:Y:S02]  /*6ad0*/  R2UR UR10, R13 ;  /* 0x000000000d0a72ca */ /* 0x000fe400000e0000 */
[----:B------:R-:W-:Y:S02]  /*6ae0*/  R2UR UR56, R8 ;  /* 0x00000000083872ca */ /* 0x000fe400000e0000 */
[----:B------:R-:W-:Y:S01]  /*6af0*/  R2UR UR57, R9 ;  /* 0x00000000093972ca */ /* 0x000fe200000e0000 */
[----:B------:R-:W-:Y:S01]  /*6b00*/  UMOV UR59, 0x80000020 ;  /* 0x80000020003b7882 */ /* 0x000fe20000000000 */
[----:B------:R-:W-:Y:S01]  /*6b10*/  UMOV UR11, 0x80000020 ;  /* 0x80000020000b7882 */ /* 0x000fe20000000000 */
[----:B------:R-:W-:Y:S01]  /*6b20*/  UMOV UR15, 0x80000020 ;  /* 0x80000020000f7882 */ /* 0x000fe20000000000 */
[----:B------:R-:W-:Y:S01]  /*6b30*/  UMOV UR19, 0x80000020 ;  /* 0x8000002000137882 */ /* 0x000fe20000000000 */
[----:B------:R-:W-:Y:S01]  /*6b40*/  UMOV UR23, 0x80000020 ;  /* 0x8000002000177882 */ /* 0x000fe20000000000 */
[----:B------:R-:W-:-:S03]  /*6b50*/  UMOV UR27, 0x80000020 ;  /* 0x80000020001b7882 */ /* 0x000fc60000000000 */
[----:B------:R-:W-:-:S04]  /*6b60*/  UIMAD UR26, UR4, 0x600, UR10 ;  /* 0x00000600041a78a4 */ /* 0x000fc8000f8e020a */
[----:B------:R-:W-:Y:S02]  /*6b70*/  UIADD3 UR10, UR26, 0x2, URZ ;  /* 0x000000021a0a7890 */ /* 0x000fe4000fffe03f */
[----:B------:R-:W-:Y:S02]  /*6b80*/  UIADD3 UR14, UR26, 0x200, URZ ;  /* 0x000002001a0e7890 */ /* 0x000fe4000fffe03f */
[----:B------:R-:W-:Y:S01]  /*6b90*/  UMOV UR58, UR26 ;  /* 0x0000001a003a7c82 */ /* 0x000fe20008000000 */
[----:B------:R-:W-:Y:S01]  /*6ba0*/  UIADD3 UR18, UR26, 0x202, URZ ;  /* 0x000002021a127890 */ /* 0x000fe2000fffe03f */
[----:B-1----:R-:W-:Y:S01]  /*6bb0*/  WARPGROUP.ARRIVE ;  /* 0x00000000000079c5 */ /* 0x002fe20000000000 */
[----:B------:R-:W-:Y:S02]  /*6bc0*/  UIADD3 UR22, UR26, 0x400, URZ ;  /* 0x000004001a167890 */ /* 0x000fe4000fffe03f */
[----:B------:R-:W-:-:S03]  /*6bd0*/  UIADD3 UR26, UR26, 0x402, URZ ;  /* 0x000004021a1a7890 */ /* 0x000fc6000fffe03f */
        /* <DEDUP_REMOVED lines=17> */
[----:B---3--:R-:W-:Y:S05]  /*6cf0*/  @P2 BRA `(.L_x_11958) ;  /* 0x0000000000302947 */ /* 0x008fea0003800000 */
[----:B------:R-:W-:Y:S05]  /*6d00*/  @!P0 BRA `(.L_x_11959) ;  /* 0x0000000000048947 */ /* 0x000fea0003800000 */
[----:B------:R-:W-:Y:S01]  /*6d10*/  BPT.TRAP 0x1 ;  /* 0x000000040000795c */ /* 0x000fe20000300000 */
.L_x_11959:
[----:B------:R-:W-:Y:S01]  /*6d20*/  R2UR UR10, R2 ;  /* 0x00000000020a72ca */ /* 0x000fe200000e0000 */
[----:B0-2---:R-:W-:-:S05]  /*6d30*/  IMAD.U32 R0, RZ, RZ, UR30 ;  /* 0x0000001eff007e24 */ /* 0x005fca000f8e00ff */
[----:B------:R-:W-:-:S07]  /*6d40*/  SHF.L.U32 R0, R0, 0x1f, RZ ;  /* 0x0000001f00007819 */ /* 0x000fce00000006ff */
[----:B------:R-:W-:-:S09]  /*6d50*/  ULEA UR10, UR6, UR10, 0x3 ;  /* 0x0000000a060a7291 */ /* 0x000fd2000f8e183f */
[----:B------:R0:W1:Y:S01]  /*6d60*/  SYNCS.PHASECHK.TRANS64.TRYWAIT P1, [UR10+0x2d850], R0 ;  /* 0x02d85000ff0075a7 */ /* 0x000062000802014a */
[----:B------:R-:W-:Y:S05]  /*6d70*/  @!P0 BRA `(.L_x_11960) ;  /* 0x0000000000048947 */ /* 0x000fea0003800000 */
[----:B------:R-:W-:Y:S01]  /*6d80*/  BPT.TRAP 0x1 ;  /* 0x000000040000795c */ /* 0x000fe20000300000 */
.L_x_11960:
[----:B-1----:R-:W-:Y:S05]  /*6d90*/  @P1 BRA `(.L_x_11958) ;  /* 0x0000000000081947 */ /* 0x002fea0003800000 */
[----:B------:R-:W1:Y:S02]  /*6da0*/  SYNCS.PHASECHK.TRANS64.TRYWAIT P1, [UR10+0x2d850], R0 ;  /* 0x02d85000ff0075a7 */ /* 0x000e64000802014a */
[----:B-1----:R-:W-:Y:S05]  /*6db0*/  @!P1 BRA `(.L_x_11961) ;  /* 0x0000007800409947 */ /* 0x002fea0003800000 */
.L_x_11958:
[----:B------:R-:W-:Y:S01]  /*6dc0*/  R2UR UR10, R2 ;  /* 0x00000000020a72ca */ /* 0x000fe200000e0000 */
[----:B------:R-:W-:Y:S01]  /*6dd0*/  WARPGROUP.ARRIVE ;  /* 0x00000000000079c5 */ /* 0x000fe20000000000 */
        /* <DEDUP_REMOVED lines=9> */
[----:B------:R-:W-:-:S02]  /*6e70*/  UMOV UR55, 0x80000020 ;  /* 0x8000002000377882 */ /* 0x000fc40000000000 */
[----:B------:R-:W-:Y:S02]  /*6e80*/  UIADD3 UR10, UR10, 0x400, URZ ;  /* 0x000004000a0a7890 */ /* 0x000fe4000fffe03f */
[----:B------:R-:W-:Y:S02]  /*6e90*/  UMOV UR56, UR11 ;  /* 0x0000000b00387c82 */ /* 0x000fe40008000000 */
[----:B------:R-:W-:-:S04]  /*6ea0*/  USHF.R.U32.HI UR10, URZ, 0x4, UR10 ;  /* 0x000000043f0a7899 */ /* 0x000fc8000801160a */
[----:B------:R-:W-:-:S04]  /*6eb0*/  ULOP3.LUT UR10, UR10, 0x3fff, URZ, 0xc0, !UPT ;  /* 0x00003fff0a0a7892 */ /* 0x000fc8000f8ec03f */
[----:B------:R-:W-:-:S04]  /*6ec0*/  ULOP3.LUT UR10, UR10, 0x2000000, URZ, 0xfc, !UPT ;  /* 0x020000000a0a7892 */ /* 0x000fc8000f8efc3f */
[----:B------:R-:W-:-:S04]  /*6ed0*/  UIMAD UR58, UR6, 0x600, UR10 ;  /* 0x00000600063a78a4 */ /* 0x000fc8000f8e020a */
        /* <DEDUP_REMOVED lines=33> */
.L_x_11962:
[----:B012---:R-:W-:Y:S01]  /*70f0*/  FMNMX.FTZ R0, R24, R15, !PT ;  /* 0x0000000f18007209 */ /* 0x007fe20007810000 */
[----:B------:R-:W-:Y:S01]  /*7100*/  ULDC UR10, c[0x0][0x988] ;  /* 0x00026200000a7ab9 */ /* 0x000fe20000000800 */
[----:B------:R-:W-:Y:S01]  /*7110*/  FMNMX.FTZ R14, R26, R17, !PT ;  /* 0x000000111a0e7209 */ /* 0x000fe20007810000 */
[----:B------:R-:W-:Y:S01]  /*7120*/  UMOV UR31, UR10 ;  /* 0x0000000a001f7c82 */ /* 0x000fe20008000000 */
[----:B------:R-:W-:Y:S01]  /*7130*/  FMNMX.FTZ R19, R25, R0, !PT ;  /* 0x0000000019137209 */ /* 0x000fe20007810000 */
        /* <DEDUP_REMOVED lines=75> */
[----:B------:R-:W-:-:S04]  /*75f0*/  FADD.FTZ R15, -R0, R15 ;  /* 0x0000000f000f7221 */ /* 0x000fc80000010100 */
[----:B------:R-:W-:Y:S01]  /*7600*/  FMUL.FTZ R22, R15, UR31 ;  /* 0x0000001f0f167c20 */ /* 0x000fe20008410000 */
[----:B------:R-:W-:Y:S01]  /*7610*/  FADD.FTZ R15, -R14, R17 ;  /* 0x000000110e0f7221 */ /* 0x000fe20000010100 */
[----:B------:R-:W-:Y:S02]  /*7620*/  FMUL.FTZ R17, R0, UR31 ;  /* 0x0000001f00117c20 */ /* 0x000fe40008410000 */
[----:B------:R0:W-:Y:S01]  /*7630*/  MUFU.EX2 R16, R22 ;  /* 0x0000001600107308 */ /* 0x0001e20000000800 */
[----:B------:R-:W-:Y:S01]  /*7640*/  FMUL.FTZ R15, R15, UR31 ;  /* 0x0000001f0f0f7c20 */ /* 0x000fe20008410000 */
        /* <DEDUP_REMOVED lines=12> */
[--C-:B0-----:R-:W-:Y:S01]  /*7710*/  FFMA.FTZ R22, R32, UR31, -R17.reuse ;  /* 0x0000001f20167c23 */ /* 0x101fe20008010811 */
        /* <DEDUP_REMOVED lines=15> */
[----:B------:R-:W-:Y:S01]  /*7810*/  FFMA.FTZ R136, R35, UR31, -R36 ;  /* 0x0000001f23887c23 */ /* 0x000fe20008010824 */
[--C-:B------:R-:W-:Y:S01]  /*7820*/  FFMA.FTZ R53, R61, UR31, -R17.reuse ;  /* 0x0000001f3d357c23 */ /* 0x100fe20008010811 */
[--C-:B------:R-:W-:Y:S01]  /*7830*/  FFMA.FTZ R56, R64, UR31, -R17.reuse ;  /* 0x0000001f40387c23 */ /* 0x100fe20008010811 */
[--C-:B------:R-:W-:Y:S01]  /*7840*/  FFMA.FTZ R57, R65, UR31, -R17.reuse ;  /* 0x0000001f41397c23 */ /* 0x100fe20008010811 */
[----:B------:R-:W2:Y:S01]  /*7850*/  MUFU.EX2 R19, R19 ;  /* 0x0000001300137308 */ /* 0x000ea20000000800 */
[--C-:B------:R-:W-:Y:S01]  /*7860*/  FFMA.FTZ R60, R68, UR31, -R17.reuse ;  /* 0x0000001f443c7c23 */ /* 0x100fe20008010811 */
[--C-:B------:R-:W-:Y:S01]  /*7870*/  FFMA.FTZ R61, R69, UR31, -R17.reuse ;  /* 0x0000001f453d7c23 */ /* 0x100fe20008010811 */
[--C-:B------:R-:W-:Y:S01]  /*7880*/  FFMA.FTZ R64, R72, UR31, -R17.reuse ;  /* 0x0000001f48407c23 */ /* 0x100fe20008010811 */
[--C-:B------:R-:W-:Y:S01]  /*7890*/  FFMA.FTZ R65, R73, UR31, -R17.reuse ;  /* 0x0000001f49417c23 */ /* 0x100fe20008010811 */
[--C-:B------:R-:W-:Y:S01]  /*78a0*/  FFMA.FTZ R68, R76, UR31, -R17.reuse ;  /* 0x0000001f4c447c23 */ /* 0x100fe20008010811 */
[----:B-1----:R-:W-:Y:S01]  /*78b0*/  FFMA.FTZ R6, R16, R6, R18 ;  /* 0x0000000610067223 */ /* 0x002fe20000010012 */
[--C-:B------:R-:W-:Y:S01]  /*78c0*/  FFMA.FTZ R69, R77, UR31, -R17.reuse ;  /* 0x0000001f4d457c23 */ /* 0x100fe20008010811 */
[----:B------:R-:W1:Y:S01]  /*78d0*/  MUFU.EX2 R138, R138 ;  /* 0x0000008a008a7308 */ /* 0x000e620000000800 */
[--C-:B------:R-:W-:Y:S01]  /*78e0*/  FFMA.FTZ R72, R80, UR31, -R17.reuse ;  /* 0x0000001f50487c23 */ /* 0x100fe20008010811 */
[--C-:B------:R-:W-:Y:S01]  /*78f0*/  FFMA.FTZ R73, R81, UR31, -R17.reuse ;  /* 0x0000001f51497c23 */ /* 0x100fe20008010811 */
[----:B------:R-:W-:Y:S01]  /*7900*/  FFMA.FTZ R76, R84, UR31, -R17 ;  /* 0x0000001f544c7c23 */ /* 0x000fe20008010811 */
[----:B0-----:R-:W-:Y:S01]  /*7910*/  FFMA.FTZ R5, R15, R5, R37 ;  /* 0x000000050f057223 */ /* 0x001fe20000010025 */
[----:B------:R-:W-:Y:S01]  /*7920*/  FFMA.FTZ R17, R85, UR31, -R17 ;  /* 0x0000001f55117c23 */ /* 0x000fe20008010811 */
        /* <DEDUP_REMOVED lines=11> */
[----:B-1----:R-:W-:Y:S01]  /*79e0*/  FADD.FTZ R5, R138, R5 ;  /* 0x000000058a057221 */ /* 0x002fe20000010000 */
        /* <DEDUP_REMOVED lines=13> */
[--C-:B------:R-:W-:Y:S01]  /*7ac0*/  FFMA.FTZ R66, R75, UR31, -R36.reuse ;  /* 0x0000001f4b427c23 */ /* 0x100fe20008010824 */
        /* <DEDUP_REMOVED lines=124> */
.L_x_11963:
[----:B------:R-:W0:Y:S01]  /*8290*/  S2UR UR10, SR_CgaCtaId ;  /* 0x00000000000a79c3 */ /* 0x000e220000008800 */
[----:B------:R-:W-:Y:S01]  /*82a0*/  R2UR UR11, R2 ;  /* 0x00000000020b72ca */ /* 0x000fe200000e0000 */
[----:B------:R-:W-:Y:S01]  /*82b0*/  UMOV UR30, UR5 ;  /* 0x00000005001e7c82 */ /* 0x000fe20008000000 */
        /* <DEDUP_REMOVED lines=19> */
[-C--:B------:R-:W-:Y:S01]  /*83f0*/  FMUL.FTZ R103, R103, R15.reuse ;  /* 0x0000000f67677220 */ /* 0x080fe20000410000 */
[----:B------:R-:W-:Y:S01]  /*8400*/  F2FP.F16.F32.PACK_AB R40, R41, R40 ;  /* 0x000000282928723e */ /* 0x000fe200000000ff */
[----:B0-----:R-:W-:Y:S01]  /*8410*/  UPRMT UR6, UR10, 0x654, UR6 ;  /* 0x000006540a067896 */ /* 0x001fe20008000006 */
        /* <DEDUP_REMOVED lines=13> */
[----:B------:R-:W-:Y:S01]  /*84f0*/  UIADD3 UR6, UR7, -0x1, URZ ;  /* 0xffffffff07067890 */ /* 0x000fe2000fffe03f */
        /* <DEDUP_REMOVED lines=16> */
[----:B------:R-:W-:Y:S01]  /*8600*/  R2UR UR10, R142 ;  /* 0x000000008e0a72ca */ /* 0x000fe200000e0000 */
        /* <DEDUP_REMOVED lines=12> */
[----:B------:R-:W-:Y:S01]  /*86d0*/  UISETP.GT.AND UP0, UPT, UR7, UR10, UPT ;  /* 0x0000000a0700728c */ /* 0x000fe2000bf04270 */
[-C--:B------:R-:W-:Y:S01]  /*86e0*/  FMUL.FTZ R130, R130, R15.reuse ;  /* 0x0000000f82827220 */ /* 0x080fe20000410000 */
[-C--:B------:R-:W-:Y:S01]  /*86f0*/  FMUL.FTZ R131, R131, R15.reuse ;  /* 0x0000000f83837220 */ /* 0x080fe20000410000 */
[----:B------:R-:W-:Y:S01]  /*8700*/  UMOV UR7, UR6 ;  /* 0x0000000600077c82 */ /* 0x000fe20008000000 */
[----:B------:R0:W-:Y:S01]  /*8710*/  STSM.16.M88.4 [R4+0x6000], R68 ;  /* 0x0060004404007844 */ /* 0x0001e20000000200 */
[----:B------:R-:W-:Y:S01]  /*8720*/  UMOV UR6, UR4 ;  /* 0x0000000400067c82 */ /* 0x000fe20008000000 */
[----:B------:R-:W-:Y:S01]  /*8730*/  PLOP3.LUT P1, PT, PT, PT, UP0, 0x80, 0x0 ;  /* 0x000000000000781c */ /* 0x000fe20003f2f008 */
[-C--:B------:R-:W-:Y:S01]  /*8740*/  FMUL.FTZ R134, R134, R15.reuse ;  /* 0x0000000f86867220 */ /* 0x080fe20000410000 */
[----:B------:R-:W-:Y:S01]  /*8750*/  @!PT LDS RZ, [RZ] ;  /* 0x00000000fffff984 */ /* 0x000fe20000000800 */
[----:B------:R-:W-:Y:S01]  /*8760*/  @!PT LDS RZ, [RZ] ;  /* 0x00000000fffff984 */ /* 0x000fe20000000800 */
[----:B------:R-:W-:Y:S01]  /*8770*/  @!PT LDS RZ, [RZ] ;  /* 0x00000000fffff984 */ /* 0x000fe20000000800 */
[----:B------:R-:W-:Y:S01]  /*8780*/  @!PT LDS RZ, [RZ] ;  /* 0x00000000fffff984 */ /* 0x000fe20000000800 */
[----:B------:R1:W-:Y:S06]  /*8790*/  MEMBAR.ALL.CTA ;  /* 0x0000000000007992 */ /* 0x0003ec0000008000 */
[----:B-1----:R-:W1:Y:S01]  /*87a0*/  FENCE.VIEW.ASYNC.S ;  /* 0x00000000000073c6 */ /* 0x002e620000000000 */
        /* <DEDUP_REMOVED lines=27> */
[----:B-1----:R-:W-:Y:S01]  /*8960*/  NOP ;  /* 0x0000000000007918 */ /* 0x002fe20000000000 */
[----:B0-----:R-:W-:Y:S05]  /*8970*/  @P1 BRA `(.L_x_11964) ;  /* 0xffffffe000001947 */ /* 0x001fea000383ffff */
.L_x_11953:
[----:B------:R-:W-:Y:S06]  /*8980*/  BAR.ARV 0x8, 0x200 ;  /* 0x0208000000007b1d */ /* 0x000fec0000002000 */
[----:B------:R-:W-:Y:S05]  /*8990*/  @!P0 BRA `(.L_x_11965) ;  /* 0x0000000000048947 */ /* 0x000fea0003800000 */
[----:B------:R-:W-:Y:S01]  /*89a0*/  BPT.TRAP 0x1 ;  /* 0x000000040000795c */ /* 0x000fe20000300000 */
.L_x_11965:
[----:B------:R-:W-:Y:S01]  /*89b0*/  R2UR UR6, R2 ;  /* 0x00000000020672ca */ /* 0x000fe200000e0000 */
[----:B------:R-:W-:-:S05]  /*89c0*/  IMAD.U32 R3, RZ, RZ, UR5 ;  /* 0x00000005ff037e24 */ /* 0x000fca000f8e00ff */
[----:B------:R-:W-:-:S07]  /*89d0*/  SHF.L.U32 R3, R3, 0x1f, RZ ;  /* 0x0000001f03037819 */ /* 0x000fce00000006ff */
[----:B------:R-:W-:-:S09]  /*89e0*/  ULEA UR6, UR4, UR6, 0x3 ;  /* 0x0000000604067291 */ /* 0x000fd2000f8e183f */
[----:B------:R0:W2:Y:S01]  /*89f0*/  SYNCS.PHASECHK.TRANS64.TRYWAIT P1, [UR6+0x2d850], R3 ;  /* 0x02d85003ff0075a7 */ /* 0x0000a20008020146 */
[----:B------:R-:W-:Y:S05]  /*8a00*/  @!P0 BRA `(.L_x_11966) ;  /* 0x0000000000048947 */ /* 0x000fea0003800000 */
[----:B------:R-:W-:Y:S01]  /*8a10*/  BPT.TRAP 0x1 ;  /* 0x000000040000795c */ /* 0x000fe20000300000 */
.L_x_11966:
[----:B--2---:R-:W-:Y:S05]  /*8a20*/  @P1 BRA `(.L_x_11967) ;  /* 0x0000000000081947 */ /* 0x004fea0003800000 */
[----:B------:R-:W2:Y:S02]  /*8a30*/  SYNCS.PHASECHK.TRANS64.TRYWAIT P1, [UR6+0x2d850], R3 ;  /* 0x02d85003ff0075a7 */ /* 0x000ea40008020146 */
[----:B--2---:R-:W-:Y:S05]  /*8a40*/  @!P1 BRA `(.L_x_11968) ;  /* 0x0000005c00349947 */ /* 0x004fea0003800000 */
.L_x_11967:
[----:B------:R-:W-:Y:S01]  /*8a50*/  R2UR UR5, R2 ;  /* 0x00000000020572ca */ /* 0x000fe200000e0000 */
[----:B------:R-:W-:Y:S01]  /*8a60*/  WARPGROUP.ARRIVE ;  /* 0x00000000000079c5 */ /* 0x000fe20000000000 */
[----:B------:R-:W-:Y:S01]  /*8a70*/  R2UR UR7, R141 ;  /* 0x000000008d0772ca */ /* 0x000fe200000e0000 */
[----:B------:R-:W-:Y:S01]  /*8a80*/  UMOV UR9, 0x40000040 ;  /* 0x4000004000097882 */ /* 0x000fe20000000000 */
[----:B------:R-:W-:Y:S01]  /*8a90*/  UMOV UR11, 0x80000020 ;  /* 0x80000020000b7882 */ /* 0x000fe20000000000 */
[----:B01----:R-:W0:Y:S01]  /*8aa0*/  SHFL.BFLY PT, R3, R6, 0x2, 0x1f ;  /* 0x0c401f0006037f89 */ /* 0x003e2200000e0000 */
[----:B------:R-:W-:-:S03]  /*8ab0*/  IMAD.MOV.U32 R8, RZ, RZ, RZ ;  /* 0x000000ffff087224 */ /* 0x000fc600078e00ff */
[----:B------:R-:W1:Y:S04]  /*8ac0*/  SHFL.BFLY PT, R2, R5, 0x2, 0x1f ;  /* 0x0c401f0005027f89 */ /* 0x000e6800000e0000 */
[----:B------:R-:W-:Y:S02]  /*8ad0*/  UIADD3 UR5, UR5, 0x400, URZ ;  /* 0x0000040005057890 */ /* 0x000fe4000fffe03f */
[----:B------:R-:W-:Y:S02]  /*8ae0*/  ULOP3.LUT UR7, UR7, 0x10000, URZ, 0xfc, !UPT ;  /* 0x0001000007077892 */ /* 0x000fe4000f8efc3f */
[----:B------:R-:W-:-:S04]  /*8af0*/  USHF.R.U32.HI UR5, URZ, 0x4, UR5 ;  /* 0x000000043f057899 */ /* 0x000fc80008011605 */
[----:B------:R-:W-:Y:S01]  /*8b00*/  ULOP3.LUT UR5, UR5, 0x3fff, URZ, 0xc0, !UPT ;  /* 0x00003fff05057892 */ /* 0x000fe2000f8ec03f */
[----:B------:R-:W-:-:S03]  /*8b10*/  UMOV UR8, UR7 ;  /* 0x0000000700087c82 */ /* 0x000fc60008000000 */
[----:B------:R-:W-:-:S04]  /*8b20*/  ULOP3.LUT UR5, UR5, 0x2000000, URZ, 0xfc, !UPT ;  /* 0x0200000005057892 */ /* 0x000fc8000f8efc3f */
[----:B------:R-:W-:Y:S01]  /*8b30*/  UIMAD UR4, UR4, 0x600, UR5 ;  /* 0x00000600040478a4 */ /* 0x000fe2000f8e0205 */
[----:B0-----:R-:W-:Y:S01]  /*8b40*/  FADD.FTZ R3, R3, R6 ;  /* 0x0000000603037221 */ /* 0x001fe20000010000 */
[----:B-1----:R-:W-:Y:S01]  /*8b50*/  FADD.FTZ R4, R2, R5 ;  /* 0x0000000502047221 */ /* 0x002fe20000010000 */
[----:B------:R-:W-:-:S03]  /*8b60*/  IMAD.MOV.U32 R5, RZ, RZ, RZ ;  /* 0x000000ffff057224 */ /* 0x000fc600078e00ff */
[----:B------:R-:W0:Y:S01]  /*8b70*/  SHFL.BFLY PT, R2, R3, 0x1, 0x1f ;  /* 0x0c201f0003027f89 */ /* 0x000e2200000e0000 */
[----:B------:R-:W-:Y:S02]  /*8b80*/  UMOV UR10, UR4 ;  /* 0x00000004000a7c82 */ /* 0x000fe40008000000 */
[----:B------:R-:W-:Y:S01]  /*8b90*/  HGMMA.64x96x16.F32 R88, gdesc[UR8].tnspB, R88, gsb0 ;  /* 0x41600000085879f0 */ /* 0x000fe20008000858 */
[----:B------:R-:W-:Y:S01]  /*8ba0*/  UIADD3 UR8, UR7, 0x2, URZ ;  /* 0x0000000207087890 */ /* 0x000fe2000fffe03f */
[----:B------:R-:W3:Y:S01]  /*8bb0*/  SHFL.BFLY PT, R7, R4, 0x1, 0x1f ;  /* 0x0c201f0004077f89 */ /* 0x000ee200000e0000 */
[----:B------:R-:W-:Y:S01]  /*8bc0*/  UIADD3 UR10, UR4, 0x40, URZ ;  /* 0x00000040040a7890 */ /* 0x000fe2000fffe03f */
[----:B------:R-:W-:Y:S01]  /*8bd0*/  UMOV UR9, 0x40000040 ;  /* 0x4000004000097882 */ /* 0x000fe20000000000 */
[----:B------:R-:W-:Y:S01]  /*8be0*/  UMOV UR11, 0x80000020 ;  /* 0x80000020000b7882 */ /* 0x000fe20000000000 */
[----:B0-----:R-:W-:Y:S01]  /*8bf0*/  FADD.FTZ R10, R3, R2 ;  /* 0x00000002030a7221 */ /* 0x001fe20000010000 */
[----:B------:R-:W-:-:S02]  /*8c00*/  IMAD.MOV.U32 R3, RZ, RZ, -0x800000 ;  /* 0xff800000ff037424 */ /* 0x000fc400078e00ff */
[----:B------:R-:W-:Y:S02]  /*8c10*/  IMAD.MOV.U32 R2, RZ, RZ, -0x800000 ;  /* 0xff800000ff027424 */ /* 0x000fe400078e00ff */
[----:B---3--:R-:W-:Y:S01]  /*8c20*/  FADD.FTZ R11, R4, R7 ;  /* 0x00000007040b7221 */ /* 0x008fe20000010000 */
[----:B------:R-:W-:Y:S01]  /*8c30*/  FSETP.NE.FTZ.AND P1, PT, R10, RZ, PT ;  /* 0x000000ff0a00720b */ /* 0x000fe20003f35000 */
[----:B------:R-:W-:Y:S02]  /*8c40*/  IMAD.U32 R7, RZ, RZ, UR31 ;  /* 0x0000001fff077e24 */ /* 0x000fe4000f8e00ff */
[----:B------:R-:W-:Y:S01]  /*8c50*/  IMAD.U32 R4, RZ, RZ, UR31 ;  /* 0x0000001fff047e24 */ /* 0x000fe2000f8e00ff */
        /* <DEDUP_REMOVED lines=59> */
.L_x_11969:
        /* <DEDUP_REMOVED lines=53> */
.L_x_11933:
[----:B------:R-:W-:Y:S05]  /*9360*/  @P0 BRA `(.L_x_11970) ;  /* 0x0000001000940947 */ /* 0x000fea0003800000 */
[----:B------:R-:W2:Y:S01]  /*9370*/  LDL R4, [R1] ;  /* 0x0000000001047983 */ /* 0x000ea20000100800 */
[----:B------:R-:W0:Y:S01]  /*9380*/  S2UR UR12, SR_CTAID.Z ;  /* 0x00000000000c79c3 */ /* 0x000e220000002700 */
[----:B------:R-:W-:Y:S01]  /*9390*/  ULDC.64 UR8, c[0x0][0xbd0] ;  /* 0x0002f40000087ab9 */ /* 0x000fe20000000a00 */
[----:B------:R-:W-:Y:S01]  /*93a0*/  BSSY B0, `(.L_x_11971) ;  /* 0x00000d5000007945 */ /* 0x000fe20003800000 */
[----:B------:R-:W1:Y:S01]  /*93b0*/  S2R R0, SR_TID.X ;  /* 0x0000000000007919 */ /* 0x000e620000002100 */
[----:B------:R-:W3:Y:S04]  /*93c0*/  S2R R21, SR_CTAID.X ;  /* 0x0000000000157919 */ /* 0x000ee80000002500 */
[----:B------:R-:W4:Y:S08]  /*93d0*/  S2UR UR11, SR_CTAID.Y ;  /* 0x00000000000b79c3 */ /* 0x000f300000002600 */
[----:B------:R-:W4:Y:S08]  /*93e0*/  LDC R20, c[0x0][0xc50] ;  /* 0x00031400ff147b82 */ /* 0x000f300000000800 */
[----:B------:R-:W5:Y:S01]  /*93f0*/  LDC.64 R18, c[0x0][0xb40] ;  /* 0x0002d000ff127b82 */ /* 0x000f620000000a00 */
[----:B0-----:R-:W-:-:S07]  /*9400*/  USHF.R.S32.HI UR10, URZ, 0x1f, UR12 ;  /* 0x0000001f3f0a7899 */ /* 0x001fce000801140c */
[----:B------:R-:W-:Y:S01]  /*9410*/  BAR.SYNC.DEFER_BLOCKING 0x1, 0x180 ;  /* 0x0046000000007b1d */ /* 0x000fe20000010000 */
[----:B--2---:R-:W-:Y:S01]  /*9420*/  R2UR UR13, R4 ;  /* 0x00000000040d72ca */ /* 0x004fe200000e0000 */
        /* <DEDUP_REMOVED lines=47> */
[----:B---3--:R-:W-:Y:S01]  /*9720*/  IMAD R12, R21, 0xc0, R8 ;  /* 0x000000c0150c7824 */ /* 0x008fe200078e0208 */
[----:B------:R-:W-:Y:S01]  /*9730*/  ULDC.64 UR8, c[0x0][0xb28] ;  /* 0x0002ca0000087ab9 */ /* 0x000fe20000000a00 */
[----:B------:R-:W-:Y:S02]  /*9740*/  IMAD R17, RZ, RZ, -UR13 ;  /* 0x8000000dff117e24 */ /* 0x000fe4000f8e02ff */
[----:B------:R-:W-:Y:S01]  /*9750*/  IMAD.WIDE.U32 R4, R14, UR12, R4 ;  /* 0x0000000c0e047c25 */ /* 0x000fe2000f8e0004 */
[----:B------:R-:W2:Y:S03]  /*9760*/  @P0 LDC R25, c[0x0][0xbec] ;  /* 0x0002fb00ff190b82 */ /* 0x000ea60000000800 */
[----:B------:R-:W-:-:S02]  /*9770*/  IMAD.U32 R9, RZ, RZ, UR5 ;  /* 0x00000005ff097e24 */ /* 0x000fc4000f8e00ff */
[----:B----4-:R-:W-:Y:S02]  /*9780*/  IMAD R23, R20, R17, UR11 ;  /* 0x0000000b14177e24 */ /* 0x010fe4000f8e0211 */
[----:B------:R-:W-:Y:S01]  /*9790*/  IMAD.U32 R8, RZ, RZ, UR4 ;  /* 0x00000004ff087e24 */ /* 0x000fe2000f8e00ff */
[----:B------:R-:W3:Y:S01]  /*97a0*/  @P0 LDC R22, c[0x0][0xbf0] ;  /* 0x0002fc00ff160b82 */ /* 0x000ee20000000800 */
[----:B0-----:R-:W-:Y:S01]  /*97b0*/  @P0 IMAD.HI.U32 R13, R12, R13, RZ ;  /* 0x0000000d0c0d0227 */ /* 0x001fe200078e00ff */
[----:B------:R-:W-:-:S03]  /*97c0*/  ULDC.64 UR4, c[0x0][0xbe0] ;  /* 0x0002f80000047ab9 */ /* 0x000fc60000000a00 */
[----:B------:R-:W-:Y:S01]  /*97d0*/  IMAD.U32 R9, RZ, RZ, UR6 ;  /* 0x00000006ff097e24 */ /* 0x000fe2000f8e00ff */
[----:B------:R-:W-:Y:S01]  /*97e0*/  ULDC.64 UR6, c[0x0][0xb48] ;  /* 0x0002d20000067ab9 */ /* 0x000fe20000000a00 */
[C---:B-----5:R-:W-:Y:S02]  /*97f0*/  IMAD R14, R18.reuse, UR10, RZ ;  /* 0x0000000a120e7c24 */ /* 0x060fe4000f8e02ff */
[----:B------:R-:W-:Y:S01]  /*9800*/  IMAD.MOV.U32 R11, RZ, RZ, R12 ;  /* 0x000000ffff0b7224 */ /* 0x000fe200078e000c */
[----:B-1----:R-:W-:Y:S01]  /*9810*/  @P0 SHF.R.U32.HI R11, RZ, R16, R13 ;  /* 0x00000010ff0b0219 */ /* 0x002fe2000001160d */
[----:B------:R-:W-:Y:S01]  /*9820*/  IMAD.IADD R5, R5, 0x1, R15 ;  /* 0x0000000105057824 */ /* 0x000fe200078e020f */
[----:B------:R-:W-:Y:S01]  /*9830*/  SHF.R.S32.HI R16, RZ, 0x1f, R23 ;  /* 0x0000001fff107819 */ /* 0x000fe20000011417 */
[----:B------:R-:W-:Y:S02]  /*9840*/  IMAD R15, R19, UR12, R14 ;  /* 0x0000000c130f7c24 */ /* 0x000fe4000f8e020e */
[----:B------:R-:W-:-:S04]  /*9850*/  IMAD.WIDE.U32 R8, R18, UR12, R8 ;  /* 0x0000000c12087c25 */ /* 0x000fc8000f8e0008 */
[----:B--2---:R-:W-:-:S04]  /*9860*/  @P0 IMAD.HI.U32 R25, R12, R25, RZ ;  /* 0x000000190c190227 */ /* 0x004fc800078e00ff */
[----:B------:R-:W-:Y:S02]  /*9870*/  IMAD.IADD R9, R9, 0x1, R15 ;  /* 0x0000000109097824 */ /* 0x000fe400078e020f */
[----:B------:R-:W-:Y:S02]  /*9880*/  IMAD R15, R16, UR6, RZ ;  /* 0x00000006100f7c24 */ /* 0x000fe4000f8e02ff */
[----:B------:R-:W-:-:S04]  /*9890*/  IMAD.WIDE.U32 R4, R23, UR4, R4 ;  /* 0x0000000417047c25 */ /* 0x000fc8000f8e0004 */
[----:B------:R-:W-:Y:S01]  /*98a0*/  IMAD.MOV.U32 R13, RZ, RZ, R12 ;  /* 0x000000ffff0d7224 */ /* 0x000fe200078e000c */
[----:B---3--:R-:W-:Y:S01]  /*98b0*/  @P0 SHF.R.U32.HI R13, RZ, R22, R25 ;  /* 0x00000016ff0d0219 */ /* 0x008fe20000011619 */
        /* <DEDUP_REMOVED lines=131> */
.L_x_11972:
[----:B------:R-:W-:Y:S05]  /*a0f0*/  BSYNC B0 ;  /* 0x0000000000007941 */ /* 0x000fea0003800000 */
.L_x_11971:
[----:B------:R-:W-:Y:S01]  /*a100*/  ISETP.GE.AND P0, PT, R18, R19, PT ;  /* 0x000000131200720c */ /* 0x000fe20003f06270 */
[----:B0-----:R0:W1:Y:S04]  /*a110*/  SHFL.IDX PT, R15, R22, 0x1, 0x1c1f ;  /* 0x003c1f00160f7f89 */ /* 0x00106800000e0000 */
[----:B------:R0:W0:Y:S08]  /*a120*/  SHFL.IDX PT, R14, R20, 0x1, 0x1c1f ;  /* 0x003c1f00140e7f89 */ /* 0x00003000000e0000 */
        /* <DEDUP_REMOVED lines=24> */
[--C-:B01----:R-:W-:Y:S01]  /*a2b0*/  @!P2 IMAD.WIDE R2, R7, 0x4, R14.reuse ;  /* 0x000000040702a825 */ /* 0x103fe200078e020e */
        /* <DEDUP_REMOVED lines=48> */
.L_x_11970:
        /* <DEDUP_REMOVED lines=22> */
[----:B-1----:R-:W-:-:S05]  /*a720*/  @P0 IMAD.HI.U32 R4, R0, R7, RZ ;  /* 0x0000000700040227 */ /* 0x002fca00078e00ff */
[----:B---3--:R-:W-:Y:S02]  /*a730*/  @P0 SHF.R.U32.HI R5, RZ, R9, R4 ;  /* 0x00000009ff050219 */ /* 0x008fe40000011604 */
[----:B--2---:R-:W-:-:S13]  /*a740*/  R2UR UR11, R2 ;  /* 0x00000000020b72ca */ /* 0x004fda00000e0000 */
        /* <DEDUP_REMOVED lines=37> */
.L_x_11929:
        /* <DEDUP_REMOVED lines=18> */
.L_x_11973:
[----:B------:R-:W-:Y:S01]  /*aac0*/  ULDC UR42, c[0x0][0xc50] ;  /* 0x00031400002a7ab9 */ /* 0x000fe20000000800 */
[----:B------:R-:W-:Y:S01]  /*aad0*/  UMOV UR39, UR6 ;  /* 0x0000000600277c82 */ /* 0x000fe20008000000 */
[----:B------:R-:W-:-:S11]  /*aae0*/  UISETP.NE.AND UP0, UPT, UR42, 0x1, UPT ;  /* 0x000000012a00788c */ /* 0x000fd6000bf05270 */
[----:B------:R-:W-:Y:S01]  /*aaf0*/  @UP0 ULDC UR4, c[0x0][0xc54] ;  /* 0x0003150000040ab9 */ /* 0x000fe20000000800 */
[----:B------:R-:W-:Y:S01]  /*ab00*/  @UP0 ULDC UR7, c[0x0][0xc58] ;  /* 0x0003160000070ab9 */ /* 0x000fe20000000800 */
[----:B------:R-:W-:-:S04]  /*ab10*/  UIMAD.WIDE.U32 UR4, UR6, UR4, URZ ;  /* 0x00000004060472a5 */ /* 0x000fc8000f8e003f */
[----:B------:R-:W-:-:S12]  /*ab20*/  @UP0 USHF.R.U32.HI UR39, URZ, UR7, UR5 ;  /* 0x000000073f270299 */ /* 0x000fd80008011605 */
.L_x_11974:
        /* <DEDUP_REMOVED lines=8> */
[----:B------:R-:W-:Y:S01]  /*abb0*/  ULDC UR6, c[0x0][0x448] ;  /* 0x0001120000067ab9 */ /* 0x000fe20000000800 */
[----:B------:R-:W-:Y:S01]  /*abc0*/  ULDC.64 UR4, c[0x0][0x418] ;  /* 0x0001060000047ab9 */ /* 0x000fe20000000a00 */
[----:B------:R-:W-:-:S05]  /*abd0*/  IMAD.MOV.U32 R22, RZ, RZ, RZ ;  /* 0x000000ffff167224 */ /* 0x000fca00078e00ff */
[----:B------:R-:W1:Y:S01]  /*abe0*/  S2UR UR46, SR_CTAID.X ;  /* 0x00000000002e79c3 */ /* 0x000e620000002500 */
[----:B------:R-:W-:Y:S02]  /*abf0*/  UISETP.NE.AND UP1, UPT, UR6, 0x1, UPT ;  /* 0x000000010600788c */ /* 0x000fe4000bf25270 */
[----:B------:R-:W-:Y:S01]  /*ac00*/  UISETP.NE.U32.AND UP0, UPT, UR4, URZ, UPT ;  /* 0x0000003f0400728c */ /* 0x000fe2000bf05070 */
[----:B------:R-:W-:Y:S02]  /*ac10*/  UMOV UR6, 0xc0 ;  /* 0x000000c000067882 */ /* 0x000fe40000000000 */
[----:B------:R-:W-:Y:S01]  /*ac20*/  ULDC UR4, c[0x0][0x424] ;  /* 0x0001090000047ab9 */ /* 0x000fe20000000800 */
[----:B------:R-:W-:Y:S01]  /*ac30*/  UISETP.NE.AND.EX UP0, UPT, UR5, URZ, UPT, UP0 ;  /* 0x0000003f0500728c */ /* 0x000fe2000bf05300 */
[----:B------:R-:W-:Y:S01]  /*ac40*/  ULDC UR7, c[0x0][0x2f0] ;  /* 0x0000bc0000077ab9 */ /* 0x000fe20000000800 */
[----:B------:R-:W-:Y:S02]  /*ac50*/  ULDC UR8, c[0x0][0x288] ;  /* 0x0000a20000087ab9 */ /* 0x000fe40000000800 */
[----:B------:R-:W-:Y:S01]  /*ac60*/  USEL UR40, UR4, 0x1, UP0 ;  /* 0x0000000104287887 */ /* 0x000fe20008000000 */
[----:B------:R-:W-:Y:S01]  /*ac70*/  @UP1 ULDC UR5, c[0x0][0x44c] ;  /* 0x0001130000051ab9 */ /* 0x000fe20000000800 */
[----:B0-----:R-:W-:-:S04]  /*ac80*/  ISETP.NE.U32.AND P0, PT, R2, RZ, PT ;  /* 0x000000ff0200720c */ /* 0x001fc80003f05070 */
[----:B------:R-:W-:Y:S01]  /*ac90*/  ISETP.NE.AND.EX P0, PT, R3, RZ, PT, P0 ;  /* 0x000000ff0300720c */ /* 0x000fe20003f05300 */
[----:B-1----:R-:W-:Y:S02]  /*aca0*/  UIMAD UR6, UR46, UR6, 0xbf ;  /* 0x000000bf2e0674a4 */ /* 0x002fe4000f8e0206 */
        /* <DEDUP_REMOVED lines=57> */
.L_x_11976:
[----:B------:R-:W-:Y:S02]  /*b040*/  UIMAD UR48, UR42, UR38, URZ ;  /* 0x000000262a3072a4 */ /* 0x000fe4000f8e023f */
[----:B------:R-:W-:Y:S02]  /*b050*/  IMAD.U32 R2, RZ, RZ, UR38 ;  /* 0x00000026ff027e24 */ /* 0x000fe4000f8e00ff */
        /* <DEDUP_REMOVED lines=29> */
.L_x_11977:
        /* <DEDUP_REMOVED lines=20> */
.L_x_11979:
        /* <DEDUP_REMOVED lines=15> */
.L_x_11978:
        /* <DEDUP_REMOVED lines=57> */
.L_x_12022:
        /* <DEDUP_REMOVED lines=14> */
.L_x_11981:
        /* <DEDUP_REMOVED lines=26> */
.L_x_12023:
        /* <DEDUP_REMOVED lines=76> */
.L_x_12033:
        /* <DEDUP_REMOVED lines=20> */
.L_x_11984:
        /* <DEDUP_REMOVED lines=30> */
.L_x_11985:
[----:B------:R-:W0:Y:S01]  /*c250*/  S2R R13, SR_TID.X ;  /* 0x00000000000d7919 */ /* 0x000e220000002100 */
[----:B------:R-:W-:Y:S01]  /*c260*/  UISETP.NE.AND UP0, UPT, UR47, URZ, UPT ;  /* 0x0000003f2f00728c */ /* 0x000fe2000bf05270 */
[----:B------:R-:W-:Y:S01]  /*c270*/  IMAD.U32 R4, RZ, RZ, UR36 ;  /* 0x00000024ff047e24 */ /* 0x000fe2000f8e00ff */
[----:B------:R-:W-:Y:S01]  /*c280*/  ULDC.64 UR4, c[0x0][0x2e0] ;  /* 0x0000b80000047ab9 */ /* 0x000fe20000000a00 */
[----:B------:R-:W-:Y:S01]  /*c290*/  IMAD.U32 R7, RZ, RZ, UR46 ;  /* 0x0000002eff077e24 */ /* 0x000fe2000f8e00ff */
[----:B------:R-:W1:Y:S01]  /*c2a0*/  LDC R20, c[0x0][0x448] ;  /* 0x00011200ff147b82 */ /* 0x000e620000000800 */
[----:B------:R-:W-:Y:S01]  /*c2b0*/  IMAD.U32 R3, RZ, RZ, UR45 ;  /* 0x0000002dff037e24 */ /* 0x000fe2000f8e00ff */
[----:B------:R-:W-:Y:S01]  /*c2c0*/  PLOP3.LUT P1, PT, PT, PT, UP0, 0x80, 0x0 ;  /* 0x000000000000781c */ /* 0x000fe20003f2f008 */
[----:B------:R-:W-:Y:S01]  /*c2d0*/  IMAD.MOV.U32 R2, RZ, RZ, R4 ;  /* 0x000000ffff027224 */ /* 0x000fe200078e0004 */
[----:B------:R-:W-:Y:S01]  /*c2e0*/  PLOP3.LUT P0, PT, PT, PT, UP0, 0x80, 0x0 ;  /* 0x000000000000781c */ /* 0x000fe20003f0f008 */
[----:B------:R-:W-:-:S02]  /*c2f0*/  IMAD R25, R25, UR4, RZ ;  /* 0x0000000419197c24 */ /* 0x000fc4000f8e02ff */
[----:B------:R-:W-:Y:S01]  /*c300*/  IMAD.WIDE.U32 R2, R24, UR4, R2 ;  /* 0x0000000418027c25 */ /* 0x000fe2000f8e0002 */
[----:B------:R-:W-:-:S03]  /*c310*/  @UP0 ULDC UR4, c[0x0][0x44c] ;  /* 0x0001130000040ab9 */ /* 0x000fc60000000800 */
[----:B------:R-:W-:Y:S02]  /*c320*/  IMAD.U32 R5, RZ, RZ, UR37 ;  /* 0x00000025ff057e24 */ /* 0x000fe4000f8e00ff */
[----:B------:R-:W-:-:S04]  /*c330*/  IMAD R25, R24, UR5, R25 ;  /* 0x0000000518197c24 */ /* 0x000fc8000f8e0219 */
[----:B------:R-:W-:Y:S01]  /*c340*/  IMAD.IADD R3, R3, 0x1, R25 ;  /* 0x0000000103037824 */ /* 0x000fe200078e0219 */
[C---:B0-----:R-:W-:Y:S01]  /*c350*/  LOP3.LUT R21, R13.reuse, 0x7f, RZ, 0xc0, !PT ;  /* 0x0000007f0d157812 */ /* 0x041fe200078ec0ff */
[----:B------:R-:W-:-:S03]  /*c360*/  IMAD.SHL.U32 R13, R13, 0x8, RZ ;  /* 0x000000080d0d7824 */ /* 0x000fc600078e00ff */
[----:B------:R-:W-:Y:S02]  /*c370*/  SHF.R.U32.HI R21, RZ, 0x2, R21 ;  /* 0x00000002ff157819 */ /* 0x000fe40000011615 */
[----:B------:R-:W-:-:S03]  /*c380*/  LOP3.LUT R13, R13, 0x18, RZ, 0xc0, !PT ;  /* 0x000000180d0d7812 */ /* 0x000fc600078ec0ff */
[----:B------:R-:W-:Y:S01]  /*c390*/  IMAD.IADD R0, R23, 0x1, R21 ;  /* 0x0000000117007824 */ /* 0x000fe200078e0215 */
[C---:B------:R-:W-:Y:S02]  /*c3a0*/  LOP3.LUT R14, R13.reuse, 0x20, RZ, 0xfc, !PT ;  /* 0x000000200d0e7812 */ /* 0x040fe400078efcff */
[----:B------:R-:W-:Y:S01]  /*c3b0*/  LOP3.LUT R13, R13, 0x40, RZ, 0xfc, !PT ;  /* 0x000000400d0d7812 */ /* 0x000fe200078efcff */
[----:B------:R-:W-:-:S04]  /*c3c0*/  IMAD R7, R7, 0xc0, R0 ;  /* 0x000000c007077824 */ /* 0x000fc800078e0200 */
[C---:B------:R-:W-:Y:S01]  /*c3d0*/  @P1 IMAD.HI.U32 R0, R7.reuse, UR4, RZ ;  /* 0x0000000407001c27 */ /* 0x040fe2000f8e00ff */
[----:B------:R-:W-:Y:S01]  /*c3e0*/  PLOP3.LUT P1, PT, PT, PT, UP0, 0x80, 0x0 ;  /* 0x000000000000781c */ /* 0x000fe20003f2f008 */
[----:B------:R-:W-:Y:S02]  /*c3f0*/  @UP0 ULDC UR4, c[0x0][0x450] ;  /* 0x0001140000040ab9 */ /* 0x000fe40000000800 */
[----:B------:R-:W-:Y:S01]  /*c400*/  IMAD.MOV.U32 R5, RZ, RZ, R7 ;  /* 0x000000ffff057224 */ /* 0x000fe200078e0007 */
[----:B------:R-:W-:Y:S01]  /*c410*/  @P0 SHF.R.U32.HI R5, RZ, UR4, R0 ;  /* 0x00000004ff050c19 */ /* 0x000fe20008011600 */
[----:B------:R-:W-:Y:S01]  /*c420*/  VIADD R0, R7, 0x80 ;  /* 0x0000008007007836 */ /* 0x000fe20000000000 */
[----:B------:R-:W-:Y:S01]  /*c430*/  PLOP3.LUT P0, PT, PT, PT, UP0, 0x80, 0x0 ;  /* 0x000000000000781c */ /* 0x000fe20003f0f008 */
[----:B------:R-:W-:Y:S02]  /*c440*/  @UP0 ULDC UR4, c[0x0][0x44c] ;  /* 0x0001130000040ab9 */ /* 0x000fe40000000800 */
[----:B------:R-:W-:-:S02]  /*c450*/  IMAD.MOV.U32 R10, RZ, RZ, R0 ;  /* 0x000000ffff0a7224 */ /* 0x000fc400078e0000 */
        /* <DEDUP_REMOVED lines=31> */
[----:B------:R-:W-:Y:S01]  /*c650*/  IMAD.IADD R9, R5, 0x1, R8 ;  /* 0x0000000105097824 */ /* 0x000fe200078e0208 */
[----:B------:R-:W-:-:S04]  /*c660*/  IADD3 R3, R3, R6, RZ ;  /* 0x0000000603037210 */ /* 0x000fc80007ffe0ff */
        /* <DEDUP_REMOVED lines=10> */
[----:B------:R-:W-:Y:S01]  /*c710*/  IMAD.U32 R0, RZ, RZ, UR46 ;  /* 0x0000002eff007e24 */ /* 0x000fe2000f8e00ff */
        /* <DEDUP_REMOVED lines=9> */
[----:B------:R-:W-:Y:S02]  /*c7b0*/  IMAD R0, R0, 0xc0, R3 ;  /* 0x000000c000007824 */ /* 0x000fe400078e0203 */
        /* <DEDUP_REMOVED lines=48> */
.L_x_12046:
        /* <DEDUP_REMOVED lines=14> */
.L_x_11988:
[----:B------:R-:W-:Y:S05]  /*cba0*/  BSYNC B0 ;  /* 0x0000000000007941 */ /* 0x000fea0003800000 */
.L_x_11987:
        /* <DEDUP_REMOVED lines=11> */
.L_x_12047:
[----:B------:R-:W-:Y:S01]  /*cc60*/  IMAD.MOV.U32 R21, RZ, RZ, RZ ;  /* 0x000000ffff157224 */ /* 0x000fe200078e00ff */
[----:B------:R-:W-:Y:S06]  /*cc70*/  @!P0 BRA `(.L_x_11990) ;  /* 0x0000000c00c88947 */ /* 0x000fec0003800000 */
[----:B0-----:R-:W0:Y:S01]  /*cc80*/  S2R R2, SR_TID.X ;  /* 0x0000000000027919 */ /* 0x001e220000002100 */
[----:B------:R-:W-:Y:S01]  /*cc90*/  UIADD3 UR4, UR42, 0x1, URZ ;  /* 0x000000012a047890 */ /* 0x000fe2000fffe03f */
[----:B------:R-:W-:Y:S01]  /*cca0*/  LOP3.LUT R0, RZ, UR41, RZ, 0x33, !PT ;  /* 0x00000029ff007c12 */ /* 0x000fe2000f8e33ff */
[----:B------:R-:W-:Y:S01]  /*ccb0*/  ULOP3.LUT UR5, URZ, UR43, URZ, 0x33, !UPT ;  /* 0x0000002b3f057292 */ /* 0x000fe2000f8e333f */
[----:B------:R-:W1:Y:S01]  /*ccc0*/  S2R R4, SR_TID.X ;  /* 0x0000000000047919 */ /* 0x000e620000002100 */
[----:B------:R-:W-:Y:S01]  /*ccd0*/  UIMAD UR4, UR4, UR38, URZ ;  /* 0x00000026040472a4 */ /* 0x000fe2000f8e023f */
[----:B------:R-:W-:Y:S01]  /*cce0*/  BSSY B0, `(.L_x_11990) ;  /* 0x00000eb000007945 */ /* 0x000fe20003800000 */
[----:B------:R-:W-:-:S04]  /*ccf0*/  IMAD.MOV.U32 R20, RZ, RZ, RZ ;  /* 0x000000ffff147224 */ /* 0x000fc800078e00ff */
[----:B------:R-:W-:Y:S01]  /*cd00*/  LOP3.LUT R3, RZ, UR4, RZ, 0x33, !PT ;  /* 0x00000004ff037c12 */ /* 0x000fe2000f8e33ff */
[----:B------:R-:W-:-:S03]  /*cd10*/  ULDC UR4, c[0x0][0x2f4] ;  /* 0x0000bd0000047ab9 */ /* 0x000fc60000000800 */
[----:B------:R-:W-:-:S04]  /*cd20*/  VIMNMX3 R0, R0, UR5, R3, !PT ;  /* 0x0000000500007c0f */ /* 0x000fc8000f800103 */
        /* <DEDUP_REMOVED lines=19> */
.L_x_12003:
        /* <DEDUP_REMOVED lines=29> */
.L_x_11991:
[----:B------:R-:W-:Y:S01]  /*d030*/  LEA R7, R21, UR44, 0x3 ;  /* 0x0000002c15077c11 */ /* 0x000fe2000f8e18ff */
[----:B------:R-:W-:Y:S01]  /*d040*/  BSSY B1, `(.L_x_11992) ;  /* 0x0000004000017945 */ /* 0x000fe20003800000 */
[----:B------:R-:W-:-:S04]  /*d050*/  SHF.L.U32 R2, R24, 0x1f, RZ ;  /* 0x0000001f18027819 */ /* 0x000fc800000006ff */
[----:B------:R-:W0:Y:S02]  /*d060*/  SYNCS.PHASECHK.TRANS64.TRYWAIT P0, [R7+URZ+0x2d840], R2 ;  /* 0x02d84002070075a7 */ /* 0x000e24000800017f */
[----:B0-----:R-:W-:Y:S05]  /*d070*/  @!P0 BRA `(.L_x_11993) ;  /* 0x00000024006c8947 */ /* 0x001fea0003800000 */
.L_x_12048:
[----:B------:R-:W-:Y:S05]  /*d080*/  BSYNC B1 ;  /* 0x0000000000017941 */ /* 0x000fea0003800000 */
.L_x_11992:
        /* <DEDUP_REMOVED lines=58> */
.L_x_12058:
        /* <DEDUP_REMOVED lines=11> */
.L_x_11995:
        /* <DEDUP_REMOVED lines=10> */
.L_x_11996:
[----:B------:R2:W-:Y:S01]  /*d580*/  SYNCS.ARRIVE.TRANS64.A1T0 RZ, [R7+URZ+0x2d830], RZ ;  /* 0x02d830ff07ff79a7 */ /* 0x0005e2000810003f */
[----:B------:R-:W-:Y:S05]  /*d590*/  @!P5 BRA `(.L_x_11997) ;  /* 0x000000000004d947 */ /* 0x000fea0003800000 */
[----:B------:R-:W-:Y:S01]  /*d5a0*/  BPT.TRAP 0x1 ;  /* 0x000000040000795c */ /* 0x000fe20000300000 */
.L_x_11997:
[----:B-1----:R-:W-:Y:S01]  /*d5b0*/  SHF.L.U32 R2, R22, 0x1f, RZ ;  /* 0x0000001f16027819 */ /* 0x002fe200000006ff */
[----:B------:R-:W-:Y:S01]  /*d5c0*/  BSSY B1, `(.L_x_11998) ;  /* 0x0000004000017945 */ /* 0x000fe20003800000 */
[----:B--2---:R-:W-:-:S04]  /*d5d0*/  LEA R7, R20, UR44, 0x3 ;  /* 0x0000002c14077c11 */ /* 0x004fc8000f8e18ff */
[----:B------:R-:W1:Y:S02]  /*d5e0*/  SYNCS.PHASECHK.TRANS64.TRYWAIT P0, [R7+URZ+0x2d860], R2 ;  /* 0x02d86002070075a7 */ /* 0x000e64000800017f */
[----:B-1----:R-:W-:Y:S05]  /*d5f0*/  @!P0 BRA `(.L_x_11999) ;  /* 0x0000002400748947 */ /* 0x002fea0003800000 */
.L_x_12059:
[----:B------:R-:W-:Y:S05]  /*d600*/  BSYNC B1 ;  /* 0x0000000000017941 */ /* 0x000fea0003800000 */
.L_x_11998:
        /* <DEDUP_REMOVED lines=36> */
.L_x_12069:
        /* <DEDUP_REMOVED lines=23> */
.L_x_12001:
        /* <DEDUP_REMOVED lines=10> */
.L_x_12002:
        /* <DEDUP_REMOVED lines=20> */
.L_x_11990:
[----:B------:R-:W-:-:S13]  /*dba0*/  LOP3.LUT P0, RZ, R16, 0x8, RZ, 0xc0, !PT ;  /* 0x0000000810ff7812 */ /* 0x000fda000780c0ff */
[----:B------:R-:W-:Y:S05]  /*dbb0*/  @!P0 BRA `(.L_x_12004) ;  /* 0x0000000000048947 */ /* 0x000fea0003800000 */
[----:B------:R-:W-:Y:S01]  /*dbc0*/  BPT.TRAP 0x1 ;  /* 0x000000040000795c */ /* 0x000fe20000300000 */
.L_x_12004:
        /* <DEDUP_REMOVED lines=12> */
.L_x_12070:
[----:B------:R-:W-:Y:S05]  /*dc90*/  BSYNC B0 ;  /* 0x0000000000007941 */ /* 0x000fea0003800000 */
.L_x_12005:
        /* <DEDUP_REMOVED lines=48> */
.L_x_12080:
        /* <DEDUP_REMOVED lines=14> */
.L_x_12008:
        /* <DEDUP_REMOVED lines=10> */
.L_x_12009:
[----:B0-----:R-:W-:Y:S01]  /*e120*/  VIADD R2, R21, 0x1 ;  /* 0x0000000115027836 */ /* 0x001fe20000000000 */
[----:B------:R0:W-:Y:S04]  /*e130*/  SYNCS.ARRIVE.TRANS64.A1T0 RZ, [R0+URZ+0x2d850], RZ ;  /* 0x02d850ff00ff79a7 */ /* 0x0001e8000810003f */
[----:B------:R-:W-:-:S04]  /*e140*/  ISETP.NE.AND P0, PT, R2, 0x2, PT ;  /* 0x000000020200780c */ /* 0x000fc80003f05270 */
[----:B------:R-:W-:Y:S02]  /*e150*/  SEL R3, RZ, 0x1, P0 ;  /* 0x00000001ff037807 */ /* 0x000fe40000000000 */
[----:B------:R-:W-:Y:S02]  /*e160*/  SEL R2, R2, RZ, P0 ;  /* 0x000000ff02027207 */ /* 0x000fe40000000000 */
[----:B0-----:R-:W-:-:S07]  /*e170*/  LOP3.LUT R0, R24, R3, RZ, 0x3c, !PT ;  /* 0x0000000318007212 */ /* 0x001fce00078e3cff */
.L_x_11975:
[----:B------:R-:W0:Y:S01]  /*e180*/  S2R R4, SR_CgaCtaId ;  /* 0x0000000000047919 */ /* 0x000e220000008800 */
[----:B------:R-:W-:Y:S02]  /*e190*/  MOV R3, 0x400 ;  /* 0x0000040000037802 */ /* 0x000fe40000000f00 */
[----:B------:R-:W-:Y:S02]  /*e1a0*/  SHF.L.U32 R6, R6, 0x1f, RZ ;  /* 0x0000001f06067819 */ /* 0x000fe400000006ff */
[----:B0-----:R-:W-:-:S04]  /*e1b0*/  LEA R7, R4, R3, 0x18 ;  /* 0x0000000304077211 */ /* 0x001fc800078ec0ff */
[----:B------:R-:W0:Y:S02]  /*e1c0*/  SYNCS.PHASECHK.TRANS64.TRYWAIT P0, [R7+URZ+0x2d820], R6 ;  /* 0x02d82006070075a7 */ /* 0x000e24000800017f */
[----:B0-----:R-:W-:Y:S05]  /*e1d0*/  @!P0 BRA `(.L_x_12010) ;  /* 0x0000002400748947 */ /* 0x001fea0003800000 */
.L_x_12081:
[----:B------:R-:W-:-:S03]  /*e1e0*/  UMOV UR4, 0xffffffff ;  /* 0xffffffff00047882 */ /* 0x000fc60000000000 */
[----:B------:R-:W-:Y:S05]  /*e1f0*/  BRA.DIV UR4, `(.L_x_12011) ;  /* 0x0000002604807947 */ /* 0x000fea000b800000 */
[----:B------:R-:W1:Y:S02]  /*e200*/  S2R R3, SR_TID.X ;  /* 0x0000000000037919 */ /* 0x000e640000002100 */
[----:B-1----:R-:W-:-:S04]  /*e210*/  SHF.R.U32.HI R3, RZ, 0x5, R3 ;  /* 0x00000005ff037819 */ /* 0x002fc80000011603 */
[----:B------:R-:W-:-:S05]  /*e220*/  LOP3.LUT R3, R3, 0x3, RZ, 0xc0, !PT ;  /* 0x0000000303037812 */ /* 0x000fca00078ec0ff */
[----:B------:R1:W2:Y:S02]  /*e230*/  SHFL.IDX PT, R14, R3, RZ, 0x1f ;  /* 0x00001fff030e7589 */ /* 0x0002a400000e0000 */
.L_x_12084:
[----:B--2---:R-:W-:-:S13]  /*e240*/  ISETP.NE.AND P0, PT, R14, RZ, PT ;  /* 0x000000ff0e00720c */ /* 0x004fda0003f05270 */
[----:B------:R-:W-:Y:S05]  /*e250*/  @P0 BRA `(.L_x_11931) ;  /* 0x0000000000900947 */ /* 0x000fea0003800000 */
[----:B------:R-:W-:-:S03]  /*e260*/  UMOV UR4, 0xffffffff ;  /* 0xffffffff00047882 */ /* 0x000fc60000000000 */
[----:B------:R-:W-:Y:S05]  /*e270*/  BRA.DIV UR4, `(.L_x_12012) ;  /* 0x0000002604947947 */ /* 0x000fea000b800000 */
[----:B------:R-:W-:-:S13]  /*e280*/  ELECT P6, URZ, PT ;  /* 0x00000000003f782f */ /* 0x000fda00038c0000 */
.L_x_12087:
        /* <DEDUP_REMOVED lines=8> */
.L_x_12013:
[----:B------:R-:W-:Y:S01]  /*e310*/  IMAD R5, R2, 0x8, R7 ;  /* 0x0000000802057824 */ /* 0x000fe200078e0207 */
[----:B------:R-:W-:Y:S01]  /*e320*/  SHF.L.U32 R4, R0, 0x1f, RZ ;  /* 0x0000001f00047819 */ /* 0x000fe200000006ff */
[----:B------:R-:W-:-:S03]  /*e330*/  VIADD R2, R2, 0x1 ;  /* 0x0000000102027836 */ /* 0x000fc60000000000 */
[----:B------:R-:W1:Y:S02]  /*e340*/  SYNCS.PHASECHK.TRANS64.TRYWAIT P1, [R5+URZ+0x2d840], R4 ;  /* 0x02d84004050075a7 */ /* 0x000e64000802017f */
[----:B------:R-:W-:-:S04]  /*e350*/  ISETP.NE.AND P2, PT, R2, 0x2, PT ;  /* 0x000000020200780c */ /* 0x000fc80003f45270 */
[----:B------:R-:W-:Y:S01]  /*e360*/  SEL R3, RZ, 0x1, P2 ;  /* 0x00000001ff037807 */ /* 0x000fe20001000000 */
[----:B-1----:R-:W-:Y:S08]  /*e370*/  @!P1 BRA `(.L_x_12014) ;  /* 0x0000002400749947 */ /* 0x002ff00003800000 */
.L_x_12088:
[----:B------:R-:W-:Y:S02]  /*e380*/  SEL R2, R2, RZ, P2 ;  /* 0x000000ff02027207 */ /* 0x000fe40001000000 */
[----:B------:R-:W-:Y:S01]  /*e390*/  LOP3.LUT R0, R0, R3, RZ, 0x3c, !PT ;  /* 0x0000000300007212 */ /* 0x000fe200078e3cff */
[----:B------:R-:W-:Y:S06]  /*e3a0*/  @!P0 BRA `(.L_x_12015) ;  /* 0x0000000000048947 */ /* 0x000fec0003800000 */
[----:B------:R-:W-:Y:S01]  /*e3b0*/  BPT.TRAP 0x1 ;  /* 0x000000040000795c */ /* 0x000fe20000300000 */
.L_x_12015:
[----:B------:R-:W-:Y:S01]  /*e3c0*/  IMAD R3, R2, 0x8, R7 ;  /* 0x0000000802037824 */ /* 0x000fe200078e0207 */
[----:B------:R-:W-:-:S04]  /*e3d0*/  SHF.L.U32 R0, R0, 0x1f, RZ ;  /* 0x0000001f00007819 */ /* 0x000fc800000006ff */
[----:B------:R-:W2:Y:S02]  /*e3e0*/  SYNCS.PHASECHK.TRANS64.TRYWAIT P1, [R3+URZ+0x2d840], R0 ;  /* 0x02d84000030075a7 */ /* 0x000ea4000802017f */
[----:B--2---:R-:W-:Y:S05]  /*e3f0*/  @!P1 BRA `(.L_x_12016) ;  /* 0x0000002400689947 */ /* 0x004fea0003800000 */
.L_x_12089:
[----:B------:R-:W-:Y:S05]  /*e400*/  @!P0 BRA `(.L_x_12017) ;  /* 0x0000000000048947 */ /* 0x000fea0003800000 */
[----:B------:R-:W-:Y:S01]  /*e410*/  BPT.TRAP 0x1 ;  /* 0x000000040000795c */ /* 0x000fe20000300000 */
.L_x_12017:
[----:B------:R-:W3:Y:S02]  /*e420*/  SYNCS.PHASECHK.TRANS64.TRYWAIT P1, [R5+URZ+0x2d860], R4 ;  /* 0x02d86004050075a7 */ /* 0x000ee4000802017f */
[----:B---3--:R-:W-:Y:S05]  /*e430*/  @!P1 BRA `(.L_x_12018) ;  /* 0x00000024006c9947 */ /* 0x008fea0003800000 */
.L_x_12090:
[----:B------:R-:W-:Y:S05]  /*e440*/  @!P0 BRA `(.L_x_12019) ;  /* 0x0000000000048947 */ /* 0x000fea0003800000 */
[----:B------:R-:W-:Y:S01]  /*e450*/  BPT.TRAP 0x1 ;  /* 0x000000040000795c */ /* 0x000fe20000300000 */
.L_x_12019:
[----:B----4-:R4:W0:Y:S02]  /*e460*/  SYNCS.PHASECHK.TRANS64.TRYWAIT P0, [R3+URZ+0x2d860], R0 ;  /* 0x02d86000030075a7 */ /* 0x010824000800017f */
[----:B0-----:R-:W-:Y:S05]  /*e470*/  @!P0 NANOSLEEP.SYNCS 0x989680 ;  /* 0x009896800000895d */ /* 0x001fea0003900000 */
[----:B------:R-:W0:Y:S02]  /*e480*/  @!P0 SYNCS.PHASECHK.TRANS64 P0, [R3+URZ+0x2d860], R0 ;  /* 0x02d86000030085a7 */ /* 0x000e24000800007f */
[----:B0-----:R-:W-:Y:S05]  /*e490*/  @!P0 BRA `(.L_x_12019) ;  /* 0xfffffffc00f08947 */ /* 0x001fea000383ffff */
.L_x_11931:
[----:B------:R-:W-:Y:S05]  /*e4a0*/  BSYNC B6 ;  /* 0x0000000000067941 */ /* 0x000fea0003800000 */
.L_x_11928:
[----:B------:R-:W-:Y:S05]  /*e4b0*/  EXIT ;  /* 0x000000000000794d */ /* 0x000fea0003800000 */
.L_x_11935:
[----:B------:R-:W-:-:S13]  /*e4c0*/  R2UR UR4, R2 ;  /* 0x00000000020472ca */ /* 0x000fda00000e0000 */
[----:B0-----:R-:W-:-:S04]  /*e4d0*/  IMAD.U32 R3, RZ, RZ, UR4 ;  /* 0x00000004ff037e24 */ /* 0x001fc8000f8e00ff */
[----:B------:R0:W1:Y:S03]  /*e4e0*/  SYNCS.PHASECHK.TRANS64.TRYWAIT P0, [R3+URZ+0x2d800], R0 ;  /* 0x02d80000030075a7 */ /* 0x000066000800017f */
[----:B-1----:R-:W-:Y:S05]  /*e4f0*/  @!P0 NANOSLEEP.SYNCS 0x989680 ;  /* 0x009896800000895d */ /* 0x002fea0003900000 */
[----:B------:R-:W1:Y:S02]  /*e500*/  @!P0 SYNCS.PHASECHK.TRANS64 P0, [R3+URZ+0x2d800], R0 ;  /* 0x02d80000030085a7 */ /* 0x000e64000800007f */
[----:B-1----:R-:W-:Y:S05]  /*e510*/  @!P0 BRA `(.L_x_11935) ;  /* 0xfffffffc00e88947 */ /* 0x002fea000383ffff */
[----:B------:R-:W-:Y:S05]  /*e520*/  BRA `(.L_x_12020) ;  /* 0xffffff2c00a87947 */ /* 0x000fea000383ffff */
.L_x_11939:
[----:B------:R-:W-:-:S13]  /*e530*/  R2UR UR4, R2 ;  /* 0x00000000020472ca */ /* 0x000fda00000e0000 */
[----:B-1----:R-:W-:-:S04]  /*e540*/  IMAD.U32 R3, RZ, RZ, UR4 ;  /* 0x00000004ff037e24 */ /* 0x002fc8000f8e00ff */
[----:B------:R1:W2:Y:S03]  /*e550*/  SYNCS.PHASECHK.TRANS64.TRYWAIT P1, [R3+URZ+0x2d830], R0 ;  /* 0x02d83000030075a7 */ /* 0x0002a6000802017f */
[----:B--2---:R-:W-:Y:S05]  /*e560*/  @!P1 NANOSLEEP.SYNCS 0x989680 ;  /* 0x009896800000995d */ /* 0x004fea0003900000 */
[----:B------:R-:W2:Y:S02]  /*e570*/  @!P1 SYNCS.PHASECHK.TRANS64 P1, [R3+URZ+0x2d830], R0 ;  /* 0x02d83000030095a7 */ /* 0x000ea4000802007f */
[----:B--2---:R-:W-:Y:S05]  /*e580*/  @!P1 BRA `(.L_x_11939) ;  /* 0xfffffffc00e89947 */ /* 0x004fea000383ffff */
[----:B------:R-:W-:Y:S05]  /*e590*/  BRA `(.L_x_11938) ;  /* 0xffffff2c00d07947 */ /* 0x000fea000383ffff */
.L_x_11945:
[----:B--2---:R-:W-:-:S04]  /*e5a0*/  IMAD.U32 R17, RZ, RZ, UR4 ;  /* 0x00000004ff117e24 */ /* 0x004fc8000f8e00ff */
[----:B------:R2:W3:Y:S03]  /*e5b0*/  SYNCS.PHASECHK.TRANS64.TRYWAIT P1, [R17+URZ+0x2d830], R0 ;  /* 0x02d83000110075a7 */ /* 0x0004e6000802017f */
[----:B---3--:R-:W-:Y:S05]  /*e5c0*/  @!P1 NANOSLEEP.SYNCS 0x989680 ;  /* 0x009896800000995d */ /* 0x008fea0003900000 */
[----:B------:R-:W3:Y:S02]  /*e5d0*/  @!P1 SYNCS.PHASECHK.TRANS64 P1, [R17+URZ+0x2d830], R0 ;  /* 0x02d83000110095a7 */ /* 0x000ee4000802007f */
[----:B---3--:R-:W-:Y:S05]  /*e5e0*/  @!P1 BRA `(.L_x_11945) ;  /* 0xfffffffc00ec9947 */ /* 0x008fea000383ffff */
[----:B------:R-:W-:Y:S05]  /*e5f0*/  BRA `(.L_x_11942) ;  /* 0xffffff5400f47947 */ /* 0x000fea000383ffff */
.L_x_11949:
[----:B-1----:R-:W-:-:S04]  /*e600*/  IMAD.U32 R17, RZ, RZ, UR10 ;  /* 0x0000000aff117e24 */ /* 0x002fc8000f8e00ff */
[----:B------:R1:W2:Y:S03]  /*e610*/  SYNCS.PHASECHK.TRANS64.TRYWAIT P1, [R17+URZ+0x2d850], R0 ;  /* 0x02d85000110075a7 */ /* 0x0002a6000802017f */
[----:B--2---:R-:W-:Y:S05]  /*e620*/  @!P1 NANOSLEEP.SYNCS 0x989680 ;  /* 0x009896800000995d */ /* 0x004fea0003900000 */
[----:B------:R-:W2:Y:S02]  /*e630*/  @!P1 SYNCS.PHASECHK.TRANS64 P1, [R17+URZ+0x2d850], R0 ;  /* 0x02d85000110095a7 */ /* 0x000ea4000802007f */
[----:B--2---:R-:W-:Y:S05]  /*e640*/  @!P1 BRA `(.L_x_11949) ;  /* 0xfffffffc00ec9947 */ /* 0x004fea000383ffff */
[----:B------:R-:W-:Y:S05]  /*e650*/  BRA `(.L_x_11946) ;  /* 0xffffff5800b07947 */ /* 0x000fea000383ffff */
.L_x_11957:
[----:B--2---:R-:W-:-:S04]  /*e660*/  IMAD.U32 R19, RZ, RZ, UR10 ;  /* 0x0000000aff137e24 */ /* 0x004fc8000f8e00ff */
[----:B------:R2:W3:Y:S03]  /*e670*/  SYNCS.PHASECHK.TRANS64.TRYWAIT P1, [R19+URZ+0x2d830], R0 ;  /* 0x02d83000130075a7 */ /* 0x0004e6000802017f */
[----:B---3--:R-:W-:Y:S05]  /*e680*/  @!P1 NANOSLEEP.SYNCS 0x989680 ;  /* 0x009896800000995d */ /* 0x008fea0003900000 */
[----:B------:R-:W3:Y:S02]  /*e690*/  @!P1 SYNCS.PHASECHK.TRANS64 P1, [R19+URZ+0x2d830], R0 ;  /* 0x02d83000130095a7 */ /* 0x000ee4000802007f */
[----:B---3--:R-:W-:Y:S05]  /*e6a0*/  @!P1 BRA `(.L_x_11957) ;  /* 0xfffffffc00ec9947 */ /* 0x008fea000383ffff */
[----:B------:R-:W-:Y:S05]  /*e6b0*/  BRA `(.L_x_11954) ;  /* 0xffffff8400007947 */ /* 0x000fea000383ffff */
.L_x_11961:
[----:B-1----:R-:W-:-:S04]  /*e6c0*/  IMAD.U32 R19, RZ, RZ, UR10 ;  /* 0x0000000aff137e24 */ /* 0x002fc8000f8e00ff */
[----:B------:R1:W2:Y:S03]  /*e6d0*/  SYNCS.PHASECHK.TRANS64.TRYWAIT P1, [R19+URZ+0x2d850], R0 ;  /* 0x02d85000130075a7 */ /* 0x0002a6000802017f */
[----:B--2---:R-:W-:Y:S05]  /*e6e0*/  @!P1 NANOSLEEP.SYNCS 0x989680 ;  /* 0x009896800000995d */ /* 0x004fea0003900000 */
[----:B------:R-:W2:Y:S02]  /*e6f0*/  @!P1 SYNCS.PHASECHK.TRANS64 P1, [R19+URZ+0x2d850], R0 ;  /* 0x02d85000130095a7 */ /* 0x000ea4000802007f */
[----:B--2---:R-:W-:Y:S05]  /*e700*/  @!P1 BRA `(.L_x_11961) ;  /* 0xfffffffc00ec9947 */ /* 0x004fea000383ffff */
[----:B------:R-:W-:Y:S05]  /*e710*/  BRA `(.L_x_11958) ;  /* 0xffffff8400a87947 */ /* 0x000fea000383ffff */
.L_x_11968:
[----:B-1----:R-:W-:-:S04]  /*e720*/  IMAD.U32 R4, RZ, RZ, UR6 ;  /* 0x00000006ff047e24 */ /* 0x002fc8000f8e00ff */
[----:B------:R1:W2:Y:S03]  /*e730*/  SYNCS.PHASECHK.TRANS64.TRYWAIT P1, [R4+URZ+0x2d850], R3 ;  /* 0x02d85003040075a7 */ /* 0x0002a6000802017f */
[----:B--2---:R-:W-:Y:S05]  /*e740*/  @!P1 NANOSLEEP.SYNCS 0x989680 ;  /* 0x009896800000995d */ /* 0x004fea0003900000 */
[----:B------:R-:W2:Y:S02]  /*e750*/  @!P1 SYNCS.PHASECHK.TRANS64 P1, [R4+URZ+0x2d850], R3 ;  /* 0x02d85003040095a7 */ /* 0x000ea4000802007f */
[----:B--2---:R-:W-:Y:S05]  /*e760*/  @!P1 BRA `(.L_x_11968) ;  /* 0xfffffffc00ec9947 */ /* 0x004fea000383ffff */
[----:B------:R-:W-:Y:S05]  /*e770*/  BRA `(.L_x_11967) ;  /* 0xffffffa000b47947 */ /* 0x000fea000383ffff */
.L_x_11980:
[----:B------:R-:W-:Y:S02]  /*e780*/  IMAD.MOV.U32 R13, RZ, RZ, R18 ;  /* 0x000000ffff0d7224 */ /* 0x000fe400078e0012 */
[----:B------:R-:W-:Y:S02]  /*e790*/  IMAD.MOV.U32 R12, RZ, RZ, RZ ;  /* 0x000000ffff0c7224 */ /* 0x000fe400078e00ff */
[----:B------:R-:W-:Y:S02]  /*e7a0*/  IMAD.MOV.U32 R11, RZ, RZ, 0x1f ;  /* 0x0000001fff0b7424 */ /* 0x000fe400078e00ff */
[----:B------:R-:W-:-:S07]  /*e7b0*/  IMAD.MOV.U32 R15, RZ, RZ, -0x1 ;  /* 0xffffffffff0f7424 */ /* 0x000fce00078e00ff */
[----:B-----5:R-:W-:Y:S05]  /*e7c0*/  WARPSYNC.COLLECTIVE R15, `(.L_x_12021) ;  /* 0x000000000f087348 */ /* 0x020fea0003c00000 */
[----:B------:R0:W1:Y:S02]  /*e7d0*/  SHFL.IDX P6, R14, R13, R12, R11 ;  /* 0x0000000c0d0e7389 */ /* 0x00006400000c000b */
[----:B01---5:R-:W-:Y:S01]  /*e7e0*/  ENDCOLLECTIVE ;  /* 0x000000000000791b */ /* 0x023fe20003800000 */
.L_x_12021:
[----:B------:R-:W-:Y:S05]  /*e7f0*/  BRA `(.L_x_12022) ;  /* 0xffffffcc00fc7947 */ /* 0x000fea000383ffff */
.L_x_11982:
[----:B0-----:R-:W-:-:S04]  /*e800*/  IMAD.U32 R3, RZ, RZ, UR44 ;  /* 0x0000002cff037e24 */ /* 0x001fc8000f8e00ff */
[----:B------:R0:W1:Y:S03]  /*e810*/  SYNCS.PHASECHK.TRANS64.TRYWAIT P0, [R3+URZ+0x2d840], R10 ;  /* 0x02d8400a030075a7 */ /* 0x000066000800017f */
[----:B-1----:R-:W-:Y:S05]  /*e820*/  @!P0 NANOSLEEP.SYNCS 0x989680 ;  /* 0x009896800000895d */ /* 0x002fea0003900000 */
[----:B------:R-:W1:Y:S02]  /*e830*/  @!P0 SYNCS.PHASECHK.TRANS64 P0, [R3+URZ+0x2d840], R10 ;  /* 0x02d8400a030085a7 */ /* 0x000e64000800007f */
[----:B-1----:R-:W-:Y:S05]  /*e840*/  @!P0 BRA `(.L_x_11982) ;  /* 0xfffffffc00ec8947 */ /* 0x002fea000383ffff */
[----:B------:R-:W-:Y:S05]  /*e850*/  BRA `(.L_x_12023) ;  /* 0xffffffd000847947 */ /* 0x000fea000383ffff */
.L_x_11983:
        /* <DEDUP_REMOVED lines=8> */
.L_x_12025:
[----:B------:R-:W-:Y:S05]  /*e8e0*/  BSYNC B0 ;  /* 0x0000000000007941 */ /* 0x000fea0003800000 */
.L_x_12024:
        /* <DEDUP_REMOVED lines=9> */
.L_x_12026:
        /* <DEDUP_REMOVED lines=9> */
.L_x_12027:
        /* <DEDUP_REMOVED lines=14> */
.L_x_12028:
[----:B------:R-:W-:Y:S01]  /*eaf0*/  @P0 LEA R25, R28, UR44, 0x1 ;  /* 0x0000002c1c190c11 */ /* 0x000fe2000f8e08ff */
[----:B------:R-:W-:Y:S02]  /*eb00*/  IMAD.MOV.U32 R13, RZ, RZ, R9 ;  /* 0x000000ffff0d7224 */ /* 0x000fe400078e0009 */
[----:B------:R-:W-:Y:S02]  /*eb10*/  IMAD.MOV.U32 R12, RZ, RZ, 0x2 ;  /* 0x00000002ff0c7424 */ /* 0x000fe400078e00ff */
[----:B------:R-:W-:-:S07]  /*eb20*/  IMAD.MOV.U32 R5, RZ, RZ, R14 ;  /* 0x000000ffff057224 */ /* 0x000fce00078e000e */
[----:B------:R-:W-:Y:S05]  /*eb30*/  WARPSYNC.COLLECTIVE R15, `(.L_x_12029) ;  /* 0x000000000f087348 */ /* 0x000fea0003c00000 */
[----:B------:R0:W1:Y:S02]  /*eb40*/  SHFL.IDX P6, R14, R13, R12, R11 ;  /* 0x0000000c0d0e7389 */ /* 0x00006400000c000b */
[----:B01----:R-:W-:Y:S01]  /*eb50*/  ENDCOLLECTIVE ;  /* 0x000000000000791b */ /* 0x003fe20003800000 */
.L_x_12029:
        /* <DEDUP_REMOVED lines=14> */
.L_x_12030:
        /* <DEDUP_REMOVED lines=11> */
.L_x_12031:
        /* <DEDUP_REMOVED lines=16> */
.L_x_12032:
[----:B------:R-:W-:Y:S05]  /*edf0*/  BRA `(.L_x_12033) ;  /* 0xffffffd0004c7947 */ /* 0x000fea000383ffff */
.L_x_11986:
[----:B------:R-:W-:Y:S02]  /*ee00*/  IMAD.MOV.U32 R13, RZ, RZ, R9 ;  /* 0x000000ffff0d7224 */ /* 0x000fe400078e0009 */
[----:B------:R-:W-:Y:S02]  /*ee10*/  IMAD.MOV.U32 R12, RZ, RZ, RZ ;  /* 0x000000ffff0c7224 */ /* 0x000fe400078e00ff */
[----:B------:R-:W-:Y:S02]  /*ee20*/  IMAD.MOV.U32 R11, RZ, RZ, 0x1c1f ;  /* 0x00001c1fff0b7424 */ /* 0x000fe400078e00ff */
[----:B------:R-:W-:Y:S02]  /*ee30*/  IMAD.MOV.U32 R15, RZ, RZ, -0x1 ;  /* 0xffffffffff0f7424 */ /* 0x000fe400078e00ff */
[----:B------:R-:W-:Y:S02]  /*ee40*/  IMAD.U32 R0, RZ, RZ, UR46 ;  /* 0x0000002eff007e24 */ /* 0x000fe4000f8e00ff */
[----:B------:R-:W-:-:S07]  /*ee50*/  IMAD.MOV.U32 R24, RZ, RZ, 0x1 ;  /* 0x00000001ff187424 */ /* 0x000fce00078e00ff */
[----:B------:R-:W-:Y:S05]  /*ee60*/  WARPSYNC.COLLECTIVE R15, `(.L_x_12034) ;  /* 0x000000000f087348 */ /* 0x000fea0003c00000 */
[----:B------:R0:W1:Y:S02]  /*ee70*/  SHFL.IDX P6, R14, R13, R12, R11 ;  /* 0x0000000c0d0e7389 */ /* 0x00006400000c000b */
[----:B01----:R-:W-:Y:S01]  /*ee80*/  ENDCOLLECTIVE ;  /* 0x000000000000791b */ /* 0x003fe20003800000 */
.L_x_12034:
[----:B------:R-:W-:-:S04]  /*ee90*/  IMAD R0, R0, 0xc0, R21 ;  /* 0x000000c000007824 */ /* 0x000fc800078e0215 */
[----:B------:R-:W-:Y:S02]  /*eea0*/  VIADD R5, R0, 0x20 ;  /* 0x0000002000057836 */ /* 0x000fe40000000000 */
[----:B------:R-:W-:Y:S02]  /*eeb0*/  IMAD.MOV.U32 R13, RZ, RZ, R7 ;  /* 0x000000ffff0d7224 */ /* 0x000fe400078e0007 */
[----:B------:R-:W-:-:S07]  /*eec0*/  IMAD.MOV.U32 R2, RZ, RZ, R14 ;  /* 0x000000ffff027224 */ /* 0x000fce00078e000e */
[----:B------:R-:W-:Y:S05]  /*eed0*/  WARPSYNC.COLLECTIVE R15, `(.L_x_12035) ;  /* 0x000000000f087348 */ /* 0x000fea0003c00000 */
[----:B------:R0:W1:Y:S02]  /*eee0*/  SHFL.IDX P6, R14, R13, R12, R11 ;  /* 0x0000000c0d0e7389 */ /* 0x00006400000c000b */
[----:B01----:R-:W-:Y:S01]  /*eef0*/  ENDCOLLECTIVE ;  /* 0x000000000000791b */ /* 0x003fe20003800000 */
.L_x_12035:
[----:B------:R-:W-:Y:S01]  /*ef00*/  ULDC UR4, c[0x0][0x288] ;  /* 0x0000a20000047ab9 */ /* 0x000fe20000000800 */
[----:B------:R-:W-:Y:S02]  /*ef10*/  IMAD.MOV.U32 R3, RZ, RZ, R2 ;  /* 0x000000ffff037224 */ /* 0x000fe400078e0002 */
[----:B------:R-:W-:-:S05]  /*ef20*/  IMAD R6, R20, UR4, RZ ;  /* 0x0000000414067c24 */ /* 0x000fca000f8e02ff */
[----:B------:R-:W-:Y:S01]  /*ef30*/  ISETP.GE.AND P2, PT, R0, R6, PT ;  /* 0x000000060000720c */ /* 0x000fe20003f46270 */
[----:B------:R-:W-:Y:S01]  /*ef40*/  IMAD.MOV.U32 R13, RZ, RZ, R9 ;  /* 0x000000ffff0d7224 */ /* 0x000fe200078e0009 */
[----:B------:R-:W-:-:S11]  /*ef50*/  MOV R12, 0x1 ;  /* 0x00000001000c7802 */ /* 0x000fd60000000f00 */
[----:B------:R-:W-:Y:S01]  /*ef60*/  @!P2 LEA R21, R28, UR44, 0x1 ;  /* 0x0000002c1c15ac11 */ /* 0x000fe2000f8e08ff */
[----:B------:R-:W-:-:S07]  /*ef70*/  IMAD.MOV.U32 R2, RZ, RZ, R14 ;  /* 0x000000ffff027224 */ /* 0x000fce00078e000e */
[----:B------:R-:W-:Y:S05]  /*ef80*/  WARPSYNC.COLLECTIVE R15, `(.L_x_12036) ;  /* 0x000000000f087348 */ /* 0x000fea0003c00000 */
[----:B------:R0:W1:Y:S02]  /*ef90*/  SHFL.IDX P6, R14, R13, R12, R11 ;  /* 0x0000000c0d0e7389 */ /* 0x00006400000c000b */
[----:B01----:R-:W-:Y:S01]  /*efa0*/  ENDCOLLECTIVE ;  /* 0x000000000000791b */ /* 0x003fe20003800000 */
.L_x_12036:
        /* <DEDUP_REMOVED lines=13> */
.L_x_12037:
        /* <DEDUP_REMOVED lines=9> */
.L_x_12038:
        /* <DEDUP_REMOVED lines=13> */
.L_x_12039:
        /* <DEDUP_REMOVED lines=8> */
.L_x_12040:
        /* <DEDUP_REMOVED lines=12> */
.L_x_12041:
        /* <DEDUP_REMOVED lines=10> */
.L_x_12042:
        /* <DEDUP_REMOVED lines=13> */
.L_x_12043:
[----:B------:R-:W-:Y:S01]  /*f490*/  @!P2 LEA R7, R28, UR44, 0x1 ;  /* 0x0000002c1c07ac11 */ /* 0x000fe2000f8e08ff */
[----:B------:R-:W-:Y:S02]  /*f4a0*/  IMAD.MOV.U32 R13, RZ, RZ, R8 ;  /* 0x000000ffff0d7224 */ /* 0x000fe400078e0008 */
[----:B------:R-:W-:Y:S02]  /*f4b0*/  IMAD.MOV.U32 R12, RZ, RZ, 0x1 ;  /* 0x00000001ff0c7424 */ /* 0x000fe400078e00ff */
[----:B------:R-:W-:-:S07]  /*f4c0*/  IMAD.MOV.U32 R2, RZ, RZ, R14 ;  /* 0x000000ffff027224 */ /* 0x000fce00078e000e */
[----:B------:R-:W-:Y:S05]  /*f4d0*/  WARPSYNC.COLLECTIVE R15, `(.L_x_12044) ;  /* 0x000000000f087348 */ /* 0x000fea0003c00000 */
[----:B------:R0:W1:Y:S02]  /*f4e0*/  SHFL.IDX P6, R14, R13, R12, R11 ;  /* 0x0000000c0d0e7389 */ /* 0x00006400000c000b */
[----:B01----:R-:W-:Y:S01]  /*f4f0*/  ENDCOLLECTIVE ;  /* 0x000000000000791b */ /* 0x003fe20003800000 */
.L_x_12044:
        /* <DEDUP_REMOVED lines=12> */
.L_x_12045:
[----:B------:R-:W-:Y:S05]  /*f5c0*/  BRA `(.L_x_12046) ;  /* 0xffffffd4003c7947 */ /* 0x000fea000383ffff */
.L_x_11989:
[----:B0-----:R-:W-:-:S04]  /*f5d0*/  IMAD.U32 R3, RZ, RZ, UR44 ;  /* 0x0000002cff037e24 */ /* 0x001fc8000f8e00ff */
[----:B------:R0:W1:Y:S03]  /*f5e0*/  SYNCS.PHASECHK.TRANS64.TRYWAIT P1, [R3+URZ+0x2d820], R0 ;  /* 0x02d82000030075a7 */ /* 0x000066000802017f */
[----:B-1----:R-:W-:Y:S05]  /*f5f0*/  @!P1 NANOSLEEP.SYNCS 0x989680 ;  /* 0x009896800000995d */ /* 0x002fea0003900000 */
[----:B------:R-:W1:Y:S02]  /*f600*/  @!P1 SYNCS.PHASECHK.TRANS64 P1, [R3+URZ+0x2d820], R0 ;  /* 0x02d82000030095a7 */ /* 0x000e64000802007f */
[----:B-1----:R-:W-:Y:S05]  /*f610*/  @!P1 BRA `(.L_x_11989) ;  /* 0xfffffffc00ec9947 */ /* 0x002fea000383ffff */
[----:B------:R-:W-:Y:S05]  /*f620*/  BRA `(.L_x_12047) ;  /* 0xffffffd4008c7947 */ /* 0x000fea000383ffff */
.L_x_11993:
[----:B0-----:R0:W1:Y:S02]  /*f630*/  SYNCS.PHASECHK.TRANS64.TRYWAIT P0, [R7+URZ+0x2d840], R2 ;  /* 0x02d84002070075a7 */ /* 0x001064000800017f */
[----:B-1----:R-:W-:Y:S05]  /*f640*/  @!P0 NANOSLEEP.SYNCS 0x989680 ;  /* 0x009896800000895d */ /* 0x002fea0003900000 */
[----:B------:R-:W1:Y:S02]  /*f650*/  @!P0 SYNCS.PHASECHK.TRANS64 P0, [R7+URZ+0x2d840], R2 ;  /* 0x02d84002070085a7 */ /* 0x000e64000800007f */
[----:B-1----:R-:W-:Y:S05]  /*f660*/  @!P0 BRA `(.L_x_11993) ;  /* 0xfffffffc00f08947 */ /* 0x002fea000383ffff */
[----:B------:R-:W-:Y:S05]  /*f670*/  BRA `(.L_x_12048) ;  /* 0xffffffd800807947 */ /* 0x000fea000383ffff */
.L_x_11994:
        /* <DEDUP_REMOVED lines=8> */
.L_x_12050:
[----:B------:R-:W-:Y:S05]  /*f700*/  BSYNC B1 ;  /* 0x0000000000017941 */ /* 0x000fea0003800000 */
.L_x_12049:
        /* <DEDUP_REMOVED lines=13> */
.L_x_12051:
        /* <DEDUP_REMOVED lines=8> */
.L_x_12052:
        /* <DEDUP_REMOVED lines=14> */
.L_x_12053:
[----:B------:R-:W-:Y:S02]  /*f940*/  IMAD.MOV.U32 R13, RZ, RZ, R19 ;  /* 0x000000ffff0d7224 */ /* 0x000fe400078e0013 */
[----:B------:R-:W-:Y:S02]  /*f950*/  IMAD.MOV.U32 R12, RZ, RZ, 0x2 ;  /* 0x00000002ff0c7424 */ /* 0x000fe400078e00ff */
[----:B------:R-:W-:-:S07]  /*f960*/  IMAD.MOV.U32 R2, RZ, RZ, R14 ;  /* 0x000000ffff027224 */ /* 0x000fce00078e000e */
[----:B------:R-:W-:Y:S05]  /*f970*/  WARPSYNC.COLLECTIVE R15, `(.L_x_12054) ;  /* 0x000000000f087348 */ /* 0x000fea0003c00000 */
[----:B------:R0:W1:Y:S02]  /*f980*/  SHFL.IDX P6, R14, R13, R12, R11 ;  /* 0x0000000c0d0e7389 */ /* 0x00006400000c000b */
[----:B01----:R-:W-:Y:S01]  /*f990*/  ENDCOLLECTIVE ;  /* 0x000000000000791b */ /* 0x003fe20003800000 */
.L_x_12054:
        /* <DEDUP_REMOVED lines=13> */
.L_x_12055:
[----:B------:R-:W-:Y:S02]  /*fa70*/  IMAD.MOV.U32 R13, RZ, RZ, R19 ;  /* 0x000000ffff0d7224 */ /* 0x000fe400078e0013 */
[----:B------:R-:W-:Y:S02]  /*fa80*/  IMAD.MOV.U32 R12, RZ, RZ, 0x3 ;  /* 0x00000003ff0c7424 */ /* 0x000fe400078e00ff */
[----:B------:R-:W-:-:S07]  /*fa90*/  IMAD.MOV.U32 R2, RZ, RZ, R14 ;  /* 0x000000ffff027224 */ /* 0x000fce00078e000e */
[----:B------:R-:W-:Y:S05]  /*faa0*/  WARPSYNC.COLLECTIVE R15, `(.L_x_12056) ;  /* 0x000000000f087348 */ /* 0x000fea0003c00000 */
[----:B------:R0:W1:Y:S02]  /*fab0*/  SHFL.IDX P6, R14, R13, R12, R11 ;  /* 0x0000000c0d0e7389 */ /* 0x00006400000c000b */
[----:B01----:R-:W-:Y:S01]  /*fac0*/  ENDCOLLECTIVE ;  /* 0x000000000000791b */ /* 0x003fe20003800000 */
.L_x_12056:
        /* <DEDUP_REMOVED lines=14> */
.L_x_12057:
[----:B------:R-:W-:Y:S01]  /*fbb0*/  IMAD.MOV.U32 R2, RZ, RZ, R14 ;  /* 0x000000ffff027224 */ /* 0x000fe200078e000e */
[----:B------:R-:W-:Y:S06]  /*fbc0*/  BRA `(.L_x_12058) ;  /* 0xffffffd800187947 */ /* 0x000fec000383ffff */
.L_x_11999:
[----:B-1----:R1:W2:Y:S02]  /*fbd0*/  SYNCS.PHASECHK.TRANS64.TRYWAIT P0, [R7+URZ+0x2d860], R2 ;  /* 0x02d86002070075a7 */ /* 0x0022a4000800017f */
[----:B--2---:R-:W-:Y:S05]  /*fbe0*/  @!P0 NANOSLEEP.SYNCS 0x989680 ;  /* 0x009896800000895d */ /* 0x004fea0003900000 */
[----:B------:R-:W2:Y:S02]  /*fbf0*/  @!P0 SYNCS.PHASECHK.TRANS64 P0, [R7+URZ+0x2d860], R2 ;  /* 0x02d86002070085a7 */ /* 0x000ea4000800007f */
[----:B--2---:R-:W-:Y:S05]  /*fc00*/  @!P0 BRA `(.L_x_11999) ;  /* 0xfffffffc00f08947 */ /* 0x004fea000383ffff */
[----:B------:R-:W-:Y:S05]  /*fc10*/  BRA `(.L_x_12059) ;  /* 0xffffffd800787947 */ /* 0x000fea000383ffff */
.L_x_12000:
        /* <DEDUP_REMOVED lines=8> */
.L_x_12061:
[----:B------:R-:W-:Y:S05]  /*fca0*/  BSYNC B1 ;  /* 0x0000000000017941 */ /* 0x000fea0003800000 */
.L_x_12060:
        /* <DEDUP_REMOVED lines=9> */
.L_x_12062:
[----:B------:R-:W-:Y:S02]  /*fd40*/  IMAD.MOV.U32 R13, RZ, RZ, R18 ;  /* 0x000000ffff0d7224 */ /* 0x000fe400078e0012 */
[----:B------:R-:W-:Y:S01]  /*fd50*/  IMAD.MOV.U32 R12, RZ, RZ, 0x1 ;  /* 0x00000001ff0c7424 */ /* 0x000fe200078e00ff */
[----:B------:R-:W-:-:S13]  /*fd60*/  IADD3 R2, P0, R14, R4, RZ ;  /* 0x000000040e027210 */ /* 0x000fda0007f1e0ff */
[----:B------:R-:W-:Y:S05]  /*fd70*/  WARPSYNC.COLLECTIVE R15, `(.L_x_12063) ;  /* 0x000000000f087348 */ /* 0x000fea0003c00000 */
[----:B------:R0:W1:Y:S02]  /*fd80*/  SHFL.IDX P6, R14, R13, R12, R11 ;  /* 0x0000000c0d0e7389 */ /* 0x00006400000c000b */
[----:B01----:R-:W-:Y:S01]  /*fd90*/  ENDCOLLECTIVE ;  /* 0x000000000000791b */ /* 0x003fe20003800000 */
.L_x_12063:
        /* <DEDUP_REMOVED lines=15> */
.L_x_12064:
[----:B------:R-:W-:Y:S02]  /*fe90*/  IMAD.MOV.U32 R13, RZ, RZ, R18 ;  /* 0x000000ffff0d7224 */ /* 0x000fe400078e0012 */
[----:B------:R-:W-:Y:S01]  /*fea0*/  IMAD.MOV.U32 R12, RZ, RZ, 0x2 ;  /* 0x00000002ff0c7424 */ /* 0x000fe200078e00ff */
[----:B------:R-:W-:-:S13]  /*feb0*/  IADD3 R2, P0, R14, R4, RZ ;  /* 0x000000040e027210 */ /* 0x000fda0007f1e0ff */
[----:B------:R-:W-:Y:S05]  /*fec0*/  WARPSYNC.COLLECTIVE R15, `(.L_x_12065) ;  /* 0x000000000f087348 */ /* 0x000fea0003c00000 */
[----:B------:R0:W1:Y:S02]  /*fed0*/  SHFL.IDX P6, R14, R13, R12, R11 ;  /* 0x0000000c0d0e7389 */ /* 0x00006400000c000b */
[----:B01----:R-:W-:Y:S01]  /*fee0*/  ENDCOLLECTIVE ;  /* 0x000000000000791b */ /* 0x003fe20003800000 */
.L_x_12065:
        /* <DEDUP_REMOVED lines=15> */
.L_x_12066:
[----:B------:R-:W-:Y:S02]  /*ffe0*/  IMAD.MOV.U32 R13, RZ, RZ, R18 ;  /* 0x000000ffff0d7224 */ /* 0x000fe400078e0012 */
[----:B------:R-:W-:Y:S01]  /*fff0*/  IMAD.MOV.U32 R12, RZ, RZ, 0x3 ;  /* 0x00000003ff0c7424 */ /* 0x000fe200078e00ff */
[----:B------:R-:W-:-:S13]  /*10000*/  IADD3 R2, P0, R14, R4, RZ ;  /* 0x000000040e027210 */ /* 0x000fda0007f1e0ff */
[----:B------:R-:W-:Y:S05]  /*10010*/  WARPSYNC.COLLECTIVE R15, `(.L_x_12067) ;  /* 0x000000000f087348 */ /* 0x000fea0003c00000 */
[----:B------:R0:W1:Y:S02]  /*10020*/  SHFL.IDX P6, R14, R13, R12, R11 ;  /* 0x0000000c0d0e7389 */ /* 0x00006400000c000b */
[----:B01----:R-:W-:Y:S01]  /*10030*/  ENDCOLLECTIVE ;  /* 0x000000000000791b */ /* 0x003fe20003800000 */
.L_x_12067:
        /* <DEDUP_REMOVED lines=12> */
.L_x_12068:
[----:B------:R-:W-:Y:S01]  /*10100*/  @!PT LDS RZ, [RZ] ;  /* 0x00000000fffff984 */ /* 0x000fe20000000800 */
[----:B------:R-:W-:Y:S01]  /*10110*/  @!PT LDS RZ, [RZ] ;  /* 0x00000000fffff984 */ /* 0x000fe20000000800 */
[----:B------:R-:W-:Y:S01]  /*10120*/  @!PT LDS RZ, [RZ] ;  /* 0x00000000fffff984 */ /* 0x000fe20000000800 */
[----:B------:R0:W-:Y:S01]  /*10130*/  LDGSTS.E.BYPASS.LTC128B.128 [R8+0x3400], desc[UR60][R2.64+0x40], !P0 ;  /* 0x0340004002087fae */ /* 0x0001e2000c101d7c */
[----:B------:R-:W-:-:S13]  /*10140*/  ISETP.LT.OR P0, PT, R0, 0x41, P1 ;  /* 0x000000410000780c */ /* 0x000fda0000f01670 */
[----:B------:R0:W-:Y:S01]  /*10150*/  LDGSTS.E.BYPASS.LTC128B.128 [R8+0x5400], desc[UR60][R2.64+0x80], !P0 ;  /* 0x0540008002087fae */ /* 0x0001e2000c101d7c */
[----:B------:R-:W-:Y:S05]  /*10160*/  BRA `(.L_x_12069) ;  /* 0xffffffd400b87947 */ /* 0x000fea000383ffff */
.L_x_12006:
[----:B0-----:R0:W1:Y:S02]  /*10170*/  SYNCS.PHASECHK.TRANS64.TRYWAIT P0, [R0+URZ+0x2d860], R3 ;  /* 0x02d86003000075a7 */ /* 0x001064000800017f */
[----:B-1----:R-:W-:Y:S05]  /*10180*/  @!P0 NANOSLEEP.SYNCS 0x989680 ;  /* 0x009896800000895d */ /* 0x002fea0003900000 */
[----:B------:R-:W1:Y:S02]  /*10190*/  @!P0 SYNCS.PHASECHK.TRANS64 P0, [R0+URZ+0x2d860], R3 ;  /* 0x02d86003000085a7 */ /* 0x000e64000800007f */
[----:B-1----:R-:W-:Y:S05]  /*101a0*/  @!P0 BRA `(.L_x_12006) ;  /* 0xfffffffc00f08947 */ /* 0x002fea000383ffff */
[----:B------:R-:W-:Y:S05]  /*101b0*/  BRA `(.L_x_12070) ;  /* 0xffffffd800b47947 */ /* 0x000fea000383ffff */
.L_x_12007:
        /* <DEDUP_REMOVED lines=8> */
.L_x_12072:
[----:B------:R-:W-:Y:S05]  /*10240*/  BSYNC B0 ;  /* 0x0000000000007941 */ /* 0x000fea0003800000 */
.L_x_12071:
        /* <DEDUP_REMOVED lines=10> */
.L_x_12073:
        /* <DEDUP_REMOVED lines=15> */
.L_x_12074:
        /* <DEDUP_REMOVED lines=17> */
.L_x_12075:
        /* <DEDUP_REMOVED lines=8> */
.L_x_12076:
        /* <DEDUP_REMOVED lines=15> */
.L_x_12077:
[----:B------:R-:W-:Y:S02]  /*10660*/  IMAD.MOV.U32 R3, RZ, RZ, R7 ;  /* 0x000000ffff037224 */ /* 0x000fe400078e0007 */
[----:B------:R-:W-:Y:S02]  /*10670*/  IMAD.MOV.U32 R13, RZ, RZ, R18 ;  /* 0x000000ffff0d7224 */ /* 0x000fe400078e0012 */
[----:B------:R-:W-:Y:S02]  /*10680*/  IMAD.MOV.U32 R12, RZ, RZ, 0x3 ;  /* 0x00000003ff0c7424 */ /* 0x000fe400078e00ff */
[----:B------:R-:W-:-:S07]  /*10690*/  IMAD.MOV.U32 R8, RZ, RZ, R14 ;  /* 0x000000ffff087224 */ /* 0x000fce00078e000e */
[----:B------:R-:W-:Y:S05]  /*106a0*/  WARPSYNC.COLLECTIVE R15, `(.L_x_12078) ;  /* 0x000000000f087348 */ /* 0x000fea0003c00000 */
[----:B------:R0:W1:Y:S02]  /*106b0*/  SHFL.IDX P6, R14, R13, R12, R11 ;  /* 0x0000000c0d0e7389 */ /* 0x00006400000c000b */
[----:B01----:R-:W-:Y:S01]  /*106c0*/  ENDCOLLECTIVE ;  /* 0x000000000000791b */ /* 0x003fe20003800000 */
.L_x_12078:
        /* <DEDUP_REMOVED lines=13> */
.L_x_12079:
[----:B------:R-:W-:Y:S05]  /*107a0*/  BRA `(.L_x_12080) ;  /* 0xffffffd400fc7947 */ /* 0x000fea000383ffff */
.L_x_12010:
[----:B0-----:R0:W1:Y:S02]  /*107b0*/  SYNCS.PHASECHK.TRANS64.TRYWAIT P0, [R7+URZ+0x2d820], R6 ;  /* 0x02d82006070075a7 */ /* 0x001064000800017f */
[----:B-1----:R-:W-:Y:S05]  /*107c0*/  @!P0 NANOSLEEP.SYNCS 0x989680 ;  /* 0x009896800000895d */ /* 0x002fea0003900000 */
[----:B------:R-:W1:Y:S02]  /*107d0*/  @!P0 SYNCS.PHASECHK.TRANS64 P0, [R7+URZ+0x2d820], R6 ;  /* 0x02d82006070085a7 */ /* 0x000e64000800007f */
[----:B-1----:R-:W-:Y:S05]  /*107e0*/  @!P0 BRA `(.L_x_12010) ;  /* 0xfffffffc00f08947 */ /* 0x002fea000383ffff */
[----:B------:R-:W-:Y:S05]  /*107f0*/  BRA `(.L_x_12081) ;  /* 0xffffffd800787947 */ /* 0x000fea000383ffff */
.L_x_12011:
        /* <DEDUP_REMOVED lines=11> */
.L_x_12083:
[----:B------:R-:W-:Y:S05]  /*108b0*/  BSYNC B0 ;  /* 0x0000000000007941 */ /* 0x000fea0003800000 */
.L_x_12082:
[----:B------:R-:W-:Y:S05]  /*108c0*/  BRA `(.L_x_12084) ;  /* 0xffffffd8005c7947 */ /* 0x000fea000383ffff */
.L_x_12012:
[----:B------:R-:W-:Y:S01]  /*108d0*/  BSSY B0, `(.L_x_12085) ;  /* 0x0000006000007945 */ /* 0x000fe20003800000 */
[----:B------:R-:W-:-:S07]  /*108e0*/  IMAD.MOV.U32 R15, RZ, RZ, -0x1 ;  /* 0xffffffffff0f7424 */ /* 0x000fce00078e00ff */
[----:B01---5:R-:W-:Y:S05]  /*108f0*/  WARPSYNC.COLLECTIVE R15, `(.L_x_12086) ;  /* 0x000000000f0c7348 */ /* 0x023fea0003c00000 */
[----:B------:R-:W-:Y:S02]  /*10900*/  ELECT P6, UR62, PT ;  /* 0x00000000003e782f */ /* 0x000fe400038c0000 */
[----:B------:R-:W-:Y:S01]  /*10910*/  MOV R14, UR62 ;  /* 0x0000003e000e7c02 */ /* 0x000fe20008000f00 */
[----:B01---5:R-:W-:Y:S10]  /*10920*/  ENDCOLLECTIVE ;  /* 0x000000000000791b */ /* 0x023ff40003800000 */
.L_x_12086:
[----:B------:R-:W-:Y:S05]  /*10930*/  BSYNC B0 ;  /* 0x0000000000007941 */ /* 0x000fea0003800000 */
.L_x_12085:
[----:B------:R-:W-:Y:S05]  /*10940*/  BRA `(.L_x_12087) ;  /* 0xffffffd800507947 */ /* 0x000fea000383ffff */
.L_x_12014:
[----:B-1----:R1:W2:Y:S02]  /*10950*/  SYNCS.PHASECHK.TRANS64.TRYWAIT P1, [R5+URZ+0x2d840], R4 ;  /* 0x02d84004050075a7 */ /* 0x0022a4000802017f */
[----:B--2---:R-:W-:Y:S05]  /*10960*/  @!P1 NANOSLEEP.SYNCS 0x989680 ;  /* 0x009896800000995d */ /* 0x004fea0003900000 */
[----:B------:R-:W2:Y:S02]  /*10970*/  @!P1 SYNCS.PHASECHK.TRANS64 P1, [R5+URZ+0x2d840], R4 ;  /* 0x02d84004050095a7 */ /* 0x000ea4000802007f */
[----:B--2---:R-:W-:Y:S05]  /*10980*/  @!P1 BRA `(.L_x_12014) ;  /* 0xfffffffc00f09947 */ /* 0x004fea000383ffff */
[----:B------:R-:W-:Y:S05]  /*10990*/  BRA `(.L_x_12088) ;  /* 0xffffffd800787947 */ /* 0x000fea000383ffff */
.L_x_12016:
[----:B--2---:R2:W3:Y:S02]  /*109a0*/  SYNCS.PHASECHK.TRANS64.TRYWAIT P1, [R3+URZ+0x2d840], R0 ;  /* 0x02d84000030075a7 */ /* 0x0044e4000802017f */
[----:B---3--:R-:W-:Y:S05]  /*109b0*/  @!P1 NANOSLEEP.SYNCS 0x989680 ;  /* 0x009896800000995d */ /* 0x008fea0003900000 */
[----:B------:R-:W3:Y:S02]  /*109c0*/  @!P1 SYNCS.PHASECHK.TRANS64 P1, [R3+URZ+0x2d840], R0 ;  /* 0x02d84000030095a7 */ /* 0x000ee4000802007f */
[----:B---3--:R-:W-:Y:S05]  /*109d0*/  @!P1 BRA `(.L_x_12016) ;  /* 0xfffffffc00f09947 */ /* 0x008fea000383ffff */
[----:B------:R-:W-:Y:S05]  /*109e0*/  BRA `(.L_x_12089) ;  /* 0xffffffd800847947 */ /* 0x000fea000383ffff */
.L_x_12018:
[----:B---3--:R3:W4:Y:S02]  /*109f0*/  SYNCS.PHASECHK.TRANS64.TRYWAIT P1, [R5+URZ+0x2d860], R4 ;  /* 0x02d86004050075a7 */ /* 0x008724000802017f */
[----:B----4-:R-:W-:Y:S05]  /*10a00*/  @!P1 NANOSLEEP.SYNCS 0x989680 ;  /* 0x009896800000995d */ /* 0x010fea0003900000 */
[----:B------:R-:W4:Y:S02]  /*10a10*/  @!P1 SYNCS.PHASECHK.TRANS64 P1, [R5+URZ+0x2d860], R4 ;  /* 0x02d86004050095a7 */ /* 0x000f24000802007f */
[----:B----4-:R-:W-:Y:S05]  /*10a20*/  @!P1 BRA `(.L_x_12018) ;  /* 0xfffffffc00f09947 */ /* 0x010fea000383ffff */
[----:B------:R-:W-:Y:S05]  /*10a30*/  BRA `(.L_x_12090) ;  /* 0xffffffd800807947 */ /* 0x000fea000383ffff */
.L_x_12091:
        /* <DEDUP_REMOVED lines=12> */
.L_x_16002:


//--------------------- .text._ZN7cutlass13device_kernelIN5flash11enable_sm90INS1_16FlashAttnFwdSm90INS1_25CollectiveMainloopFwdSm90ILi2EN4cute5tupleIJNS5_1CILi1EEES8_S8_EEENS6_IJNS7_ILi192EEENS7_ILi128EEENS7_ILi96EEEEEELi96ENS_6half_tEfNS_4arch4Sm90ELb1ELb0ELb0ELb1ELb1ELb0ELb0ELb0ELb1ELb1ELb1ELb0EEENS1_21CollectiveEpilogueFwdINS6_IJSA_SC_SB_EEES9_SE_SG_Li384ELb1ELb1ELb1ELb0EEENS1_36VarlenDynamicPersistentTileSchedulerILi192ELi128ELi384ELi128ELb1ELb1ELb1ELb1ELb1ELb1EEEEEEEEEvNT_6ParamsE --------------------------
	.section	.text._ZN7cutlass13device_kernelIN5flash11enable_sm90INS1_16FlashAttnFwdSm90INS1_25CollectiveMainloopFwdSm90ILi2EN4cute5tupleIJNS5_1CILi1EEES8_S8_EEENS6_IJNS7_ILi192EEENS7_ILi128EEENS7_ILi96EEEEEELi96ENS_6half_tEfNS_4arch4Sm90ELb1ELb0ELb0ELb1ELb1ELb0ELb0ELb0ELb1ELb1ELb1ELb0EEENS1_21CollectiveEpilogueFwdINS6_IJSA_SC_SB_EEES9_SE_SG_Li384ELb1ELb1ELb1ELb0EEENS1_36VarlenDynamicPersistentTileSchedulerILi192ELi128ELi384ELi128ELb1ELb1ELb1ELb1ELb1ELb1EEEEEEEEEvNT_6ParamsE,"ax",@progbits
	.align	128
.text._ZN7cutlass13device_kernelIN5flash11enable_sm90INS1_16FlashAttnFwdSm90INS1_25CollectiveMainloopFwdSm90ILi2EN4cute5tupleIJNS5_1CILi1EEES8_S8_EEENS6_IJNS7_ILi192EEENS7_ILi128EEENS7_ILi96EEEEEELi96ENS_6half_tEfNS_4arch4Sm90ELb1ELb0ELb0ELb1ELb1ELb0ELb0ELb0ELb1ELb1ELb1ELb0EEENS1_21CollectiveEpilogueFwdINS6_IJSA_SC_SB_EEES9_SE_SG_Li384ELb1ELb1ELb1ELb0EEENS1_36VarlenDynamicPersistentTileSchedulerILi192ELi128ELi384ELi128ELb1ELb1ELb1ELb1ELb1ELb1EEEEEEEEEvNT_6ParamsE:
        .type           _ZN7cutlass13device_kernelIN5flash11enable_sm90INS1_16FlashAttnFwdSm90INS1_25CollectiveMainloopFwdSm90ILi2EN4cute5tupleIJNS5_1CILi1EEES8_S8_EEENS6_IJNS7_ILi192EEENS7_ILi128EEENS7_ILi96EEEEEELi96ENS_6half_tEfNS_4arch4Sm90ELb1ELb0ELb0ELb1ELb1ELb0ELb0ELb0ELb1ELb1ELb1ELb0EEENS1_21CollectiveEpilogueFwdINS6_IJSA_SC_SB_EEES9_SE_SG_Li384ELb1ELb1ELb1ELb0EEENS1_36VarlenDynamicPersistentTileSchedulerILi192ELi128ELi384ELi128ELb1ELb1ELb1ELb1ELb1ELb1EEEEEEEEEvNT_6ParamsE,@function
        .size           _ZN7cutlass13device_kernelIN5flash11enable_sm90INS1_16FlashAttnFwdSm90INS1_25CollectiveMainloopFwdSm90ILi2EN4cute5tupleIJNS5_1CILi1EEES8_S8_EEENS6_IJNS7_ILi192EEENS7_ILi128EEENS7_ILi96EEEEEELi96ENS_6half_tEfNS_4arch4Sm90ELb1ELb0ELb0ELb1ELb1ELb0ELb0ELb0ELb1ELb1ELb1ELb0EEENS1_21CollectiveEpilogueFwdINS6_IJSA_SC_SB_EEES9_SE_SG_Li384ELb1ELb1ELb1ELb0EEENS1_36VarlenDynamicPersistentTileSchedulerILi192ELi128ELi384ELi128ELb1ELb1ELb1ELb1ELb1ELb1EEEEEEEEEvNT_6ParamsE,(.L_x_16003 - _ZN7cutlass13device_kernelIN5flash11enable_sm90INS1_16FlashAttnFwdSm90INS1_25CollectiveMainloopFwdSm90ILi2EN4cute5tupleIJNS5_1CILi1EEES8_S8_EEENS6_IJNS7_ILi192EEENS7_ILi128EEENS7_ILi96EEEEEELi96ENS_6half_tEfNS_4arch4Sm90ELb1ELb0ELb0ELb1ELb1ELb0ELb0ELb0ELb1ELb1ELb1ELb0EEENS1_21CollectiveEpilogueFwdINS6_IJSA_SC_SB_EEES9_SE_SG_Li384ELb1ELb1ELb1ELb0EEENS1_36VarlenDynamicPersistentTileSchedulerILi192ELi128ELi384ELi128ELb1ELb1ELb1ELb1ELb1ELb1EEEEEEEEEvNT_6ParamsE)
        .other          _ZN7cutlass13device_kernelIN5flash11enable_sm90INS1_16FlashAttnFwdSm90INS1_25CollectiveMainloopFwdSm90ILi2EN4cute5tupleIJNS5_1CILi1EEES8_S8_EEENS6_IJNS7_ILi192EEENS7_ILi128EEENS7_ILi96EEEEEELi96ENS_6half_tEfNS_4arch4Sm90ELb1ELb0ELb0ELb1ELb1ELb0ELb0ELb0ELb1ELb1ELb1ELb0EEENS1_21CollectiveEpilogueFwdINS6_IJSA_SC_SB_EEES9_SE_SG_Li384ELb1ELb1ELb1ELb0EEENS1_36VarlenDynamicPersistentTileSchedulerILi192ELi128ELi384ELi128ELb1ELb1ELb1ELb1ELb1ELb1EEEEEEEEEvNT_6ParamsE,@"STO_CUDA_ENTRY STV_DEFAULT"
_ZN7cutlass13device_kernelIN5flash11enable_sm90INS1_16FlashAttnFwdSm90INS1_25CollectiveMainloopFwdSm90ILi2EN4cute5tupleIJNS5_1CILi1EEES8_S8_EEENS6_IJNS7_ILi192EEENS7_ILi128EEENS7_ILi96EEEEEELi96ENS_6half_tEfNS_4arch4Sm90ELb1ELb0ELb0ELb1ELb1ELb0ELb0ELb0ELb1ELb1ELb1ELb0EEENS1_21CollectiveEpilogueFwdINS6_IJSA_SC_SB_EEES9_SE_SG_Li384ELb1ELb1ELb1ELb0EEENS1_36VarlenDynamicPersistentTileSchedulerILi192ELi128ELi384ELi128ELb1ELb1ELb1ELb1ELb1ELb1EEEEEEEEEvNT_6ParamsE:
        /* <DEDUP_REMOVED lines=45> */
.L_x_12092:
        /* <DEDUP_REMOVED lines=22> */
.L_x_12093:
        /* <DEDUP_REMOVED lines=18> */
.L_x_12094:
        /* <DEDUP_REMOVED lines=22> */
.L_x_12095:
        /* <DEDUP_REMOVED lines=22> */
.L_x_12096:
        /* <DEDUP_REMOVED lines=8> */
.L_x_12098:
        /* <DEDUP_REMOVED lines=38> */
[----:B------:R-:W-:Y:S01]  /*0af0*/  IMAD.IADD R3, R4, 0x1, -R3 ;  /* 0x0000000104037824 */ /* 0x000fe200078e0a03 */
[----:B------:R-:W-:Y:S01]  /*0b00*/  LEA.HI R13, R12, R16, RZ, 0x2 ;  /* 0x000000100c0d7211 */ /* 0x000fe200078f10ff */
[----:B------:R-:W-:Y:S02]  /*0b10*/  IMAD.IADD R7, R6, 0x1, -R7 ;  /* 0x0000000106077824 */ /* 0x000fe400078e0a07 */
[----:B------:R-:W-:Y:S01]  /*0b20*/  IMAD R6, R8, 0x10, R4 ;  /* 0x0000001008067824 */ /* 0x000fe200078e0204 */
[----:B------:R-:W-:Y:S01]  /*0b30*/  LEA.HI R4, R2, R2, RZ, 0x1 ;  /* 0x0000000202047211 */ /* 0x000fe200078f08ff */
[----:B------:R-:W-:Y:S01]  /*0b40*/  IMAD.SHL.U32 R2, R3, 0x40, RZ ;  /* 0x0000004003027824 */ /* 0x000fe200078e00ff */
[--C-:B------:R-:W-:Y:S02]  /*0b50*/  SHF.R.S32.HI R14, RZ, 0x2, R13.reuse ;  /* 0x00000002ff0e7819 */ /* 0x100fe4000001140d */
[----:B------:R-:W-:Y:S01]  /*0b60*/  SHF.R.S32.HI R15, RZ, 0x1f, R13 ;  /* 0x0000001fff0f7819 */ /* 0x000fe2000001140d */
[----:B------:R-:W-:Y:S01]  /*0b70*/  IMAD.SHL.U32 R7, R7, 0x8, RZ ;  /* 0x0000000807077824 */ /* 0x000fe200078e00ff */
[----:B------:R-:W-:Y:S01]  /*0b80*/  LOP3.LUT R2, R2, 0x1c0, RZ, 0xc0, !PT ;  /* 0x000001c002027812 */ /* 0x000fe200078ec0ff */
[----:B------:R-:W-:Y:S01]  /*0b90*/  IMAD.SHL.U32 R5, R5, 0x40, RZ ;  /* 0x0000004005057824 */ /* 0x000fe200078e00ff */
[----:B------:R-:W-:Y:S01]  /*0ba0*/  LEA.HI R15, R15, R14, RZ, 0x3 ;  /* 0x0000000e0f0f7211 */ /* 0x000fe200078f18ff */
[----:B------:R-:W-:Y:S01]  /*0bb0*/  IMAD.U32 R6, R6, 0x20, R7 ;  /* 0x0000002006067824 */ /* 0x000fe200078e0007 */
[----:B------:R-:W-:-:S02]  /*0bc0*/  LEA.HI R12, R12, R16, RZ, 0x5 ;  /* 0x000000100c0c7211 */ /* 0x000fc400078f28ff */
[----:B------:R-:W-:Y:S02]  /*0bd0*/  LOP3.LUT R15, R15, 0xfffffff8, RZ, 0xc0, !PT ;  /* 0xfffffff80f0f7812 */ /* 0x000fe400078ec0ff */
[----:B------:R-:W-:Y:S02]  /*0be0*/  LOP3.LUT R7, R2, 0x8, R7, 0xf8, !PT ;  /* 0x0000000802077812 */ /* 0x000fe400078ef807 */
[----:B------:R-:W-:Y:S02]  /*0bf0*/  LOP3.LUT R5, R5, 0x7ffffe00, RZ, 0xc0, !PT ;  /* 0x7ffffe0005057812 */ /* 0x000fe400078ec0ff */
[----:B------:R-:W-:Y:S01]  /*0c00*/  SHF.R.U32.HI R2, RZ, 0x3, R2 ;  /* 0x00000003ff027819 */ /* 0x000fe20000011602 */
[----:B------:R-:W-:Y:S01]  /*0c10*/  IMAD.IADD R15, R14, 0x1, -R15 ;  /* 0x000000010e0f7824 */ /* 0x000fe200078e0a0f */
[----:B------:R-:W-:Y:S01]  /*0c20*/  SHF.R.S32.HI R12, RZ, 0x5, R12 ;  /* 0x00000005ff0c7819 */ /* 0x000fe2000001140c */
[----:B------:R-:W-:Y:S01]  /*0c30*/  IMAD R5, R8, 0x400, R5 ;  /* 0x0000040008057824 */ /* 0x000fe200078e0205 */
[----:B------:R-:W-:-:S02]  /*0c40*/  LOP3.LUT R2, R7, R2, RZ, 0x3c, !PT ;  /* 0x0000000207027212 */ /* 0x000fc400078e3cff */
[----:B------:R-:W-:Y:S01]  /*0c50*/  LEA.HI R0, R0, R18, RZ, 0x2 ;  /* 0x0000001200007211 */ /* 0x000fe200078f10ff */
[----:B------:R-:W-:Y:S02]  /*0c60*/  IMAD R4, R4, -0x3, R17 ;  /* 0xfffffffd04047824 */ /* 0x000fe400078e0211 */
[----:B------:R-:W-:Y:S02]  /*0c70*/  IMAD R15, R12, 0x10, R15 ;  /* 0x000000100c0f7824 */ /* 0x000fe400078e020f */
[----:B------:R-:W-:Y:S01]  /*0c80*/  IMAD.IADD R17, R5, 0x1, R2 ;  /* 0x0000000105117824 */ /* 0x000fe200078e0202 */
[----:B------:R-:W-:Y:S01]  /*0c90*/  LOP3.LUT R2, R0, 0xfffffffc, RZ, 0xc0, !PT ;  /* 0xfffffffc00027812 */ /* 0x000fe200078ec0ff */
[----:B------:R-:W-:Y:S01]  /*0ca0*/  IMAD R8, R4, 0x40, R15 ;  /* 0x0000004004087824 */ /* 0x000fe200078e020f */
[----:B------:R0:W-:Y:S01]  /*0cb0*/  STL [R1+0x48], R6 ;  /* 0x0000480601007387 */ /* 0x0001e20000100800 */
[----:B------:R-:W-:Y:S02]  /*0cc0*/  LOP3.LUT R13, R13, 0x7ffffffc, RZ, 0xc0, !PT ;  /* 0x7ffffffc0d0d7812 */ /* 0x000fe400078ec0ff */
[----:B------:R-:W-:Y:S01]  /*0cd0*/  IMAD.IADD R4, R18, 0x1, -R2 ;  /* 0x0000000112047824 */ /* 0x000fe200078e0a02 */
[----:B------:R1:W-:Y:S01]  /*0ce0*/  STL [R1+0x44], R8 ;  /* 0x0000440801007387 */ /* 0x0003e20000100800 */
[----:B------:R-:W-:-:S03]  /*0cf0*/  R2P PR, R3, 0x6 ;  /* 0x0000000603007804 */ /* 0x000fc60000000000 */
[----:B------:R1:W-:Y:S01]  /*0d00*/  STL [R1+0x10], RZ ;  /* 0x000010ff01007387 */ /* 0x0003e20000100800 */
[C---:B------:R-:W-:Y:S01]  /*0d10*/  LEA.HI R3, R4.reuse, R4, RZ, 0x1 ;  /* 0x0000000404037211 */ /* 0x040fe200078f08ff */
[----:B------:R-:W-:Y:S02]  /*0d20*/  IMAD.SHL.U32 R145, R4, 0x8, RZ ;  /* 0x0000000804917824 */ /* 0x000fe400078e00ff */
[----:B------:R-:W-:Y:S01]  /*0d30*/  IMAD.IADD R13, R16, 0x1, -R13 ;  /* 0x00000001100d7824 */ /* 0x000fe200078e0a0d */
[----:B------:R-:W-:Y:S01]  /*0d40*/  LOP3.LUT R3, R3, 0x1ffffffe, RZ, 0xc0, !PT ;  /* 0x1ffffffe03037812 */ /* 0x000fe200078ec0ff */
[----:B------:R-:W-:Y:S01]  /*0d50*/  VIADD R150, R145, 0x40 ;  /* 0x0000004091967836 */ /* 0x000fe20000000000 */
[----:B------:R-:W-:Y:S01]  /*0d60*/  LEA R17, R17, UR40, 0x1 ;  /* 0x0000002811117c11 */ /* 0x000fe2000f8e08ff */
[----:B------:R-:W-:Y:S02]  /*0d70*/  VIADD R149, R145, 0x20 ;  /* 0x0000002091957836 */ /* 0x000fe40000000000 */
[----:B------:R-:W-:Y:S01]  /*0d80*/  IMAD.SHL.U32 R141, R13, 0x2, RZ ;  /* 0x000000020d8d7824 */ /* 0x000fe200078e00ff */
[----:B------:R-:W-:Y:S01]  /*0d90*/  SHF.R.S32.HI R0, RZ, 0x2, R0 ;  /* 0x00000002ff007819 */ /* 0x000fe20000011400 */
[----:B------:R-:W-:Y:S01]  /*0da0*/  IMAD.MOV.U32 R18, RZ, RZ, 0x40 ;  /* 0x00000040ff127424 */ /* 0x000fe200078e00ff */
[----:B------:R-:W-:Y:S01]  /*0db0*/  SHF.R.S32.HI R0, RZ, 0x1f, R150 ;  /* 0x0000001fff007819 */ /* 0x000fe20000011496 */
[----:B------:R-:W-:Y:S01]  /*0dc0*/  IMAD.IADD R3, R4, 0x1, -R3 ;  /* 0x0000000104037824 */ /* 0x000fe200078e0a03 */
[----:B------:R-:W-:Y:S01]  /*0dd0*/  SHF.R.S32.HI R4, RZ, 0x1f, R149 ;  /* 0x0000001fff047819 */ /* 0x000fe20000011495 */
[----:B------:R-:W-:-:S02]  /*0de0*/  IMAD.MOV.U32 R5, RZ, RZ, R9 ;  /* 0x000000ffff057224 */ /* 0x000fc400078e0009 */
[C---:B------:R-:W-:Y:S01]  /*0df0*/  VIADD R0, R141.reuse, 0x20 ;  /* 0x000000208d007836 */ /* 0x040fe20000000000 */
[----:B------:R-:W-:Y:S01]  /*0e00*/  SEL R18, R18, 0xffffffc0, !P2 ;  /* 0xffffffc012127807 */ /* 0x000fe20005000000 */
[C---:B------:R-:W-:Y:S02]  /*0e10*/  VIADD R9, R141.reuse, 0x10 ;  /* 0x000000108d097836 */ /* 0x040fe40000000000 */
[C---:B------:R-:W-:Y:S02]  /*0e20*/  VIADD R4, R141.reuse, 0x18 ;  /* 0x000000188d047836 */ /* 0x040fe40000000000 */
[C---:B------:R-:W-:Y:S02]  /*0e30*/  VIADD R155, R141.reuse, 0x38 ;  /* 0x000000388d9b7836 */ /* 0x040fe40000000000 */
[----:B0-----:R-:W-:Y:S02]  /*0e40*/  IMAD.MOV.U32 R6, RZ, RZ, R10 ;  /* 0x000000ffff067224 */ /* 0x001fe400078e000a */
[----:B------:R-:W-:-:S02]  /*0e50*/  VIADD R157, R141, 0x28 ;  /* 0x000000288d9d7836 */ /* 0x000fc40000000000 */
[C---:B------:R-:W-:Y:S02]  /*0e60*/  VIADD R156, R141.reuse, 0x30 ;  /* 0x000000308d9c7836 */ /* 0x040fe40000000000 */
[C---:B------:R-:W-:Y:S02]  /*0e70*/  VIADD R153, R141.reuse, 0x48 ;  /* 0x000000488d997836 */ /* 0x040fe40000000000 */
[C---:B------:R-:W-:Y:S02]  /*0e80*/  VIADD R10, R141.reuse, 0x8 ;  /* 0x000000088d0a7836 */ /* 0x040fe40000000000 */
[C---:B------:R-:W-:Y:S02]  /*0e90*/  VIADD R154, R141.reuse, 0x40 ;  /* 0x000000408d9a7836 */ /* 0x040fe40000000000 */
[C---:B------:R-:W-:Y:S02]  /*0ea0*/  VIADD R152, R141.reuse, 0x50 ;  /* 0x000000508d987836 */ /* 0x040fe40000000000 */
[----:B------:R-:W-:-:S02]  /*0eb0*/  VIADD R151, R141, 0x58 ;  /* 0x000000588d977836 */ /* 0x000fc40000000000 */
[----:B------:R-:W-:Y:S01]  /*0ec0*/  VIADD R23, R17, 0x21820 ;  /* 0x0002182011177836 */ /* 0x000fe20000000000 */
[----:B------:R-:W-:Y:S02]  /*0ed0*/  SHF.R.S32.HI R0, RZ, 0x1f, R0 ;  /* 0x0000001fff007819 */ /* 0x000fe40000011400 */
[----:B------:R-:W-:Y:S02]  /*0ee0*/  SHF.R.S32.HI R9, RZ, 0x1f, R9 ;  /* 0x0000001fff097819 */ /* 0x000fe40000011409 */
[----:B------:R-:W-:Y:S02]  /*0ef0*/  SHF.R.S32.HI R4, RZ, 0x1f, R4 ;  /* 0x0000001fff047819 */ /* 0x000fe40000011404 */
        /* <DEDUP_REMOVED lines=10> */
[----:B------:R-:W-:Y:S01]  /*0fa0*/  SHF.R.S32.HI R0, RZ, 0x1f, R151 ;  /* 0x0000001fff007819 */ /* 0x000fe20000011497 */
[----:B------:R-:W-:Y:S01]  /*0fb0*/  UMOV UR38, URZ ;  /* 0x0000003f00267c82 */ /* 0x000fe20008000000 */
[----:B--2---:R-:W-:Y:S01]  /*0fc0*/  LOP3.LUT R22, R19, 0x1, RZ, 0xfc, !PT ;  /* 0x0000000113167812 */ /* 0x004fe200078efcff */
[----:B------:R-:W-:-:S04]  /*0fd0*/  VIADD R19, R17, 0x21800 ;  /* 0x0002180011137836 */ /* 0x000fc80000000000 */
[C---:B------:R-:W-:Y:S02]  /*0fe0*/  @P1 VIADD R23, R19.reuse, 0xffffffe0 ;  /* 0xffffffe013171836 */ /* 0x040fe40000000000 */
[----:B------:R-:W-:Y:S02]  /*0ff0*/  IMAD.IADD R19, R19, 0x1, R18 ;  /* 0x0000000113137824 */ /* 0x000fe400078e0212 */
[----:B------:R-:W-:Y:S02]  /*1000*/  IMAD.IADD R18, R18, 0x1, R23 ;  /* 0x0000000112127824 */ /* 0x000fe400078e0217 */
[----:B-1----:R-:W-:-:S07]  /*1010*/  VIADD R136, R23, 0x6000 ;  /* 0x0000600017887836 */ /* 0x002fce0000000000 */
.L_x_12154:
[----:B012-4-:R-:W0:Y:S01]  /*1020*/  LDC.64 R8, c[0x0][0xc88] ;  /* 0x00032200ff087b82 */ /* 0x017e220000000a00 */
[----:B------:R-:W-:Y:S01]  /*1030*/  ULDC.64 UR4, c[0x0][0xa28] ;  /* 0x00028a0000047ab9 */ /* 0x000fe20000000a00 */
[----:B------:R-:W-:-:S06]  /*1040*/  ULDC.64 UR6, c[0x0][0xa18] ;  /* 0x0002860000067ab9 */ /* 0x000fcc0000000a00 */
[----:B------:R-:W1:Y:S08]  /*1050*/  LDC.64 R12, c[0x0][0x418] ;  /* 0x00010600ff0c7b82 */ /* 0x000e700000000a00 */
[----:B------:R-:W2:Y:S01]  /*1060*/  LDC R0, c[0x0][0x424] ;  /* 0x00010900ff007b82 */ /* 0x000ea20000000800 */
[----:B0-----:R-:W-:-:S07]  /*1070*/  IMAD.WIDE R8, R7, 0x4, R8 ;  /* 0x0000000407087825 */ /* 0x001fce00078e0208 */
[----:B------:R-:W0:Y:S01]  /*1080*/  LDC R15, c[0x0][0x2f0] ;  /* 0x0000bc00ff0f7b82 */ /* 0x000e220000000800 */
[----:B------:R-:W3:Y:S01]  /*1090*/  LDG.E R144, desc[UR36][R8.64] ;  /* 0x0000002408907981 */ /* 0x000ee2000c1e1900 */
[----:B------:R-:W-:Y:S01]  /*10a0*/  ISETP.NE.U32.AND P1, PT, RZ, UR4, PT ;  /* 0x00000004ff007c0c */ /* 0x000fe2000bf25070 */
[----:B------:R-:W-:Y:S01]  /*10b0*/  IMAD.MOV.U32 R3, RZ, RZ, RZ ;  /* 0x000000ffff037224 */ /* 0x000fe200078e00ff */
[----:B------:R-:W-:Y:S02]  /*10c0*/  ISETP.NE.U32.AND P0, PT, RZ, UR6, PT ;  /* 0x00000006ff007c0c */ /* 0x000fe4000bf05070 */
[----:B------:R-:W-:Y:S02]  /*10d0*/  ISETP.NE.AND.EX P1, PT, RZ, UR5, PT, P1 ;  /* 0x00000005ff007c0c */ /* 0x000fe4000bf25310 */
[----:B------:R-:W-:Y:S02]  /*10e0*/  ISETP.NE.AND.EX P0, PT, RZ, UR7, PT, P0 ;  /* 0x00000007ff007c0c */ /* 0x000fe4000bf05300 */
[----:B---3--:R-:W-:-:S09]  /*10f0*/  SHF.R.S32.HI R148, RZ, 0x1f, R144 ;  /* 0x0000001fff947819 */ /* 0x008fd20000011490 */
[----:B------:R-:W-:-:S04]  /*1100*/  @P1 LEA R10, P2, R144, UR4, 0x2 ;  /* 0x00000004900a1c11 */ /* 0x000fc8000f8410ff */
[C---:B------:R-:W-:Y:S02]  /*1110*/  @P1 LEA.HI.X R11, R144.reuse, UR5, R148, 0x2, P2 ;  /* 0x00000005900b1c11 */ /* 0x040fe400090f1494 */
[----:B------:R-:W-:-:S03]  /*1120*/  @P0 LEA R8, P2, R144, UR6, 0x2 ;  /* 0x0000000690080c11 */ /* 0x000fc6000f8410ff */
[----:B------:R3:W5:Y:S01]  /*1130*/  @P1 LDG.E R3, desc[UR36][R10.64] ;  /* 0x000000240a031981 */ /* 0x000762000c1e1900 */
[----:B------:R-:W-:Y:S01]  /*1140*/  @P0 LEA.HI.X R9, R144, UR7, R148, 0x2, P2 ;  /* 0x0000000790090c11 */ /* 0x000fe200090f1494 */
[----:B------:R-:W-:-:S04]  /*1150*/  ULDC.64 UR6, c[0x0][0xa20] ;  /* 0x0002880000067ab9 */ /* 0x000fc80000000a00 */
[----:B------:R3:W5:Y:S01]  /*1160*/  @P0 LDG.E R140, desc[UR36][R8.64] ;  /* 0x00000024088c0981 */ /* 0x000762000c1e1900 */
[----:B-1----:R-:W-:Y:S02]  /*1170*/  ISETP.NE.U32.AND P1, PT, R12, RZ, PT ;  /* 0x000000ff0c00720c */ /* 0x002fe40003f25070 */
[----:B------:R-:W-:Y:S02]  /*1180*/  ISETP.NE.U32.AND P2, PT, RZ, UR6, PT ;  /* 0x00000006ff007c0c */ /* 0x000fe4000bf45070 */
[----:B------:R-:W-:Y:S02]  /*1190*/  ISETP.NE.AND.EX P1, PT, R13, RZ, PT, P1 ;  /* 0x000000ff0d00720c */ /* 0x000fe40003f25310 */
[----:B------:R-:W-:Y:S02]  /*11a0*/  ISETP.NE.AND.EX P2, PT, RZ, UR7, PT, P2 ;  /* 0x00000007ff007c0c */ /* 0x000fe4000bf45320 */
[----:B--2---:R-:W-:Y:S01]  /*11b0*/  SEL R0, R0, 0x1, P1 ;  /* 0x0000000100007807 */ /* 0x004fe20000800000 */
[----:B0--3--:R-:W-:Y:S10]  /*11c0*/  @P0 BRA `(.L_x_12099) ;  /* 0x0000000000280947 */ /* 0x009ff40003800000 */
[----:B------:R-:W-:Y:S01]  /*11d0*/  ULDC.64 UR4, c[0x0][0xa00] ;  /* 0x0002800000047ab9 */ /* 0x000fe20000000a00 */
[----:B-----5:R-:W0:Y:S01]  /*11e0*/  LDC R140, c[0x0][0x288] ;  /* 0x0000a200ff8c7b82 */ /* 0x020e220000000800 */
[----:B------:R-:W-:-:S04]  /*11f0*/  ISETP.NE.U32.AND P0, PT, RZ, UR4, PT ;  /* 0x00000004ff007c0c */ /* 0x000fc8000bf05070 */
[----:B------:R-:W-:-:S13]  /*1200*/  ISETP.NE.AND.EX P0, PT, RZ, UR5, PT, P0 ;  /* 0x00000005ff007c0c */ /* 0x000fda000bf05300 */
[----:B------:R-:W-:Y:S05]  /*1210*/  @!P0 BRA `(.L_x_12099) ;  /* 0x0000000000148947 */ /* 0x000fea0003800000 */
[----:B------:R-:W1:Y:S02]  /*1220*/  LDC.64 R8, c[0x0][0xa00] ;  /* 0x00028000ff087b82 */ /* 0x000e640000000a00 */
[----:B-1----:R-:W-:-:S05]  /*1230*/  IMAD.WIDE R8, R144, 0x4, R8 ;  /* 0x0000000490087825 */ /* 0x002fca00078e0208 */
[----:B0-----:R-:W2:Y:S04]  /*1240*/  LDG.E R140, desc[UR36][R8.64] ;  /* 0x00000024088c7981 */ /* 0x001ea8000c1e1900 */
[----:B------:R-:W2:Y:S02]  /*1250*/  LDG.E R7, desc[UR36][R8.64+0x4] ;  /* 0x0000042408077981 */ /* 0x000ea4000c1e1900 */
[----:B--2---:R-:W-:-:S07]  /*1260*/  IMAD.IADD R140, R7, 0x1, -R140 ;  /* 0x00000001078c7824 */ /* 0x004fce00078e0a8c */
.L_x_12099:
[----:B------:R-:W-:Y:S01]  /*1270*/  IMAD R138, R0, R15, RZ ;  /* 0x0000000f008a7224 */ /* 0x000fe200078e02ff */
[----:B------:R-:W-:Y:S01]  /*1280*/  LOP3.LUT R146, R6, 0xffff, RZ, 0xc0, !PT ;  /* 0x0000ffff06927812 */ /* 0x000fe200078ec0ff */
[----:B------:R-:W-:Y:S06]  /*1290*/  @!P2 BRA `(.L_x_12100) ;  /* 0x000000000010a947 */ /* 0x000fec0003800000 */
[----:B------:R-:W-:-:S04]  /*12a0*/  LEA R8, P0, R144, UR6, 0x2 ;  /* 0x0000000690087c11 */ /* 0x000fc8000f8010ff */
[----:B------:R-:W-:-:S05]  /*12b0*/  LEA.HI.X R9, R144, UR7, R148, 0x2, P0 ;  /* 0x0000000790097c11 */ /* 0x000fca00080f1494 */
[----:B------:R1:W5:Y:S01]  /*12c0*/  LDG.E R138, desc[UR36][R8.64] ;  /* 0x00000024088a7981 */ /* 0x000362000c1e1900 */
[----:B------:R-:W-:Y:S05]  /*12d0*/  BRA `(.L_x_12101) ;  /* 0x0000000000247947 */ /* 0x000fea0003800000 */
.L_x_12100:
        /* <DEDUP_REMOVED lines=9> */
.L_x_12101:
[----:B------:R-:W2:Y:S01]  /*1370*/  LDC R0, c[0x0][0x448] ;  /* 0x00011200ff007b82 */ /* 0x000ea20000000800 */
[----:B------:R-:W-:Y:S01]  /*1380*/  IMAD R137, R5, 0xc0, RZ ;  /* 0x000000c005897824 */ /* 0x000fe200078e02ff */
[----:B------:R-:W-:Y:S01]  /*1390*/  LOP3.LUT R16, R16, 0xffffffef, RZ, 0xc0, !PT ;  /* 0xffffffef10107812 */ /* 0x000fe200078ec0ff */
[----:B-----5:R-:W-:-:S05]  /*13a0*/  IMAD.IADD R138, R138, 0x1, -R3 ;  /* 0x000000018a8a7824 */ /* 0x020fca00078e0a03 */
[----:B0-----:R-:W-:Y:S02]  /*13b0*/  IADD3 R5, R138, 0x80, -R140 ;  /* 0x000000808a057810 */ /* 0x001fe40007ffe88c */
[----:B--2---:R-:W-:Y:S01]  /*13c0*/  ISETP.NE.AND P0, PT, R0, 0x1, PT ;  /* 0x000000010000780c */ /* 0x004fe20003f05270 */
[----:B------:R-:W-:-:S12]  /*13d0*/  VIADD R0, R137, 0xbf ;  /* 0x000000bf89007836 */ /* 0x000fd80000000000 */
[----:B------:R-:W0:Y:S01]  /*13e0*/  @P0 LDC R7, c[0x0][0x44c] ;  /* 0x00011300ff070b82 */ /* 0x000e220000000800 */
[----:B------:R-:W-:-:S07]  /*13f0*/  @P0 LOP3.LUT R16, R16, 0x10, RZ, 0xfc, !PT ;  /* 0x0000001010100812 */ /* 0x000fce00078efcff */
[----:B------:R-:W2:Y:S01]  /*1400*/  @P0 LDC R4, c[0x0][0x450] ;  /* 0x00011400ff040b82 */ /* 0x000ea20000000800 */
[----:B0-----:R-:W-:-:S05]  /*1410*/  @P0 IMAD.HI.U32 R3, R0, R7, RZ ;  /* 0x0000000700030227 */ /* 0x001fca00078e00ff */
[----:B--2---:R-:W-:Y:S01]  /*1420*/  @P0 SHF.R.U32.HI R0, RZ, R4, R3 ;  /* 0x00000004ff000219 */ /* 0x004fe20000011603 */
[----:B------:R-:W-:-:S04]  /*1430*/  VIADD R3, R138, 0x7f ;  /* 0x0000007f8a037836 */ /* 0x000fc80000000000 */
[----:B------:R-:W-:Y:S01]  /*1440*/  IMAD.IADD R5, R5, 0x1, R0 ;  /* 0x0000000105057824 */ /* 0x000fe200078e0200 */
[----:B------:R-:W-:-:S04]  /*1450*/  SHF.R.S32.HI R0, RZ, 0x1f, R3 ;  /* 0x0000001fff007819 */ /* 0x000fc80000011403 */
[----:B------:R-:W-:Y:S02]  /*1460*/  SHF.R.S32.HI R4, RZ, 0x1f, R5 ;  /* 0x0000001fff047819 */ /* 0x000fe40000011405 */
[----:B------:R-:W-:Y:S02]  /*1470*/  LEA.HI R0, R0, R3, RZ, 0x7 ;  /* 0x0000000300007211 */ /* 0x000fe400078f38ff */
[----:B------:R-:W-:Y:S01]  /*1480*/  LEA.HI R4, R4, R5, RZ, 0x7 ;  /* 0x0000000504047211 */ /* 0x000fe200078f38ff */
[----:B------:R-:W-:Y:S01]  /*1490*/  IMAD.MOV.U32 R5, RZ, RZ, RZ ;  /* 0x000000ffff057224 */ /* 0x000fe200078e00ff */
[----:B------:R-:W-:Y:S02]  /*14a0*/  SHF.R.S32.HI R3, RZ, 0x7, R0 ;  /* 0x00000007ff037819 */ /* 0x000fe40000011400 */
[----:B------:R-:W-:Y:S02]  /*14b0*/  SHF.R.S32.HI R4, RZ, 0x7, R4 ;  /* 0x00000007ff047819 */ /* 0x000fe40000011404 */
[----:B------:R-:W-:-:S02]  /*14c0*/  LOP3.LUT R0, R6, 0xff000000, RZ, 0xc0, !PT ;  /* 0xff00000006007812 */ /* 0x000fc400078ec0ff */
[----:B------:R-:W-:Y:S02]  /*14d0*/  VIMNMX R88, R3, R4, PT ;  /* 0x0000000403587248 */ /* 0x000fe40003fe0100 */
[----:B------:R-:W-:Y:S02]  /*14e0*/  LOP3.LUT R6, R6, 0xff0000, RZ, 0xc0, !PT ;  /* 0x00ff000006067812 */ /* 0x000fe400078ec0ff */
[----:B------:R-:W-:Y:S02]  /*14f0*/  SHF.R.U32.HI R3, RZ, 0x8, R0 ;  /* 0x00000008ff037819 */ /* 0x000fe40000011600 */
[----:B------:R-:W-:Y:S02]  /*1500*/  ISETP.GE.AND P0, PT, R88, 0x1, PT ;  /* 0x000000015800780c */ /* 0x000fe40003f06270 */
[----:B------:R-:W-:-:S04]  /*1510*/  LEA.HI R3, R6, R3, RZ, 0x10 ;  /* 0x0000000306037211 */ /* 0x000fc800078f80ff */
[----:B------:R-:W-:Y:S02]  /*1520*/  LOP3.LUT R11, R3, 0xff, RZ, 0xc0, !PT ;  /* 0x000000ff030b7812 */ /* 0x000fe400078ec0ff */
[----:B------:R-:W-:-:S03]  /*1530*/  SHF.R.U32.HI R147, RZ, 0x10, R3 ;  /* 0x00000010ff937819 */ /* 0x000fc60000011603 */
[----:B------:R0:W-:Y:S02]  /*1540*/  STL [R1+0x8], R11 ;  /* 0x0000080b01007387 */ /* 0x0001e40000100800 */
[----:B------:R-:W-:Y:S05]  /*1550*/  @!P0 BRA `(.L_x_12102) ;  /* 0x0000000000708947 */ /* 0x000fea0003800000 */
[----:B------:R-:W1:Y:S01]  /*1560*/  LDC R0, c[0x0][0x9f0] ;  /* 0x00027c00ff007b82 */ /* 0x000e620000000800 */
[----:B------:R-:W-:-:S04]  /*1570*/  ISETP.NE.AND P0, PT, R147, RZ, PT ;  /* 0x000000ff9300720c */ /* 0x000fc80003f05270 */
[----:B-1----:R-:W-:-:S04]  /*1580*/  SEL R9, R147, R0, P0 ;  /* 0x0000000093097207 */ /* 0x002fc80000000000 */
        /* <DEDUP_REMOVED lines=25> */
.L_x_12102:
[-C--:B------:R-:W-:Y:S01]  /*1720*/  IMAD R142, R11, R5.reuse, RZ ;  /* 0x000000050b8e7224 */ /* 0x080fe200078e02ff */
[----:B------:R-:W-:Y:S01]  /*1730*/  PLOP3.LUT P0, PT, PT, PT, PT, 0x80, 0x0 ;  /* 0x000000000000781c */ /* 0x000fe20003f0f070 */
[----:B------:R-:W-:Y:S01]  /*1740*/  IMAD.MOV.U32 R20, RZ, RZ, RZ ;  /* 0x000000ffff147224 */ /* 0x000fe200078e00ff */
[----:B------:R-:W-:Y:S01]  /*1750*/  CS2R R134, SRZ ;  /* 0x0000000000867805 */ /* 0x000fe2000001ff00 */
[----:B------:R-:W-:Y:S01]  /*1760*/  IMAD.MOV.U32 R0, RZ, RZ, RZ ;  /* 0x000000ffff007224 */ /* 0x000fe200078e00ff */
[----:B------:R-:W-:Y:S02]  /*1770*/  VIADDMNMX R88, R142, R5, R88, PT ;  /* 0x000000058e587246 */ /* 0x000fe40003800158 */
[----:B------:R-:W-:Y:S02]  /*1780*/  CS2R R132, SRZ ;  /* 0x0000000000847805 */ /* 0x000fe4000001ff00 */
[----:B------:R-:W-:Y:S02]  /*1790*/  CS2R R130, SRZ ;  /* 0x0000000000827805 */ /* 0x000fe4000001ff00 */
[----:B------:R-:W-:-:S02]  /*17a0*/  CS2R R128, SRZ ;  /* 0x0000000000807805 */ /* 0x000fc4000001ff00 */
[----:B------:R-:W-:Y:S02]  /*17b0*/  ISETP.GT.AND P1, PT, R88, R142, PT ;  /* 0x0000008e5800720c */ /* 0x000fe40003f24270 */
        /* <DEDUP_REMOVED lines=21> */
[----:B------:R-:W2:Y:S01]  /*1910*/  S2R R3, SR_TID.X ;  /* 0x0000000000037919 */ /* 0x000ea20000002100 */
[----:B------:R-:W-:-:S04]  /*1920*/  UIADD3 UR6, UR40, 0x21800, URZ ;  /* 0x0002180028067890 */ /* 0x000fc8000fffe03f */
[----:B------:R-:W-:-:S06]  /*1930*/  ULOP3.LUT UP0, URZ, UR6, 0x3ff, URZ, 0xc0, !UPT ;  /* 0x000003ff063f7892 */ /* 0x000fcc000f80c03f */
[----:B------:R-:W-:Y:S01]  /*1940*/  PLOP3.LUT P0, PT, PT, PT, UP0, 0x80, 0x0 ;  /* 0x000000000000781c */ /* 0x000fe20003f0f008 */
[----:B--2---:R-:W-:-:S05]  /*1950*/  VIADD R4, R3, 0xffffff80 ;  /* 0xffffff8003047836 */ /* 0x004fca0000000000 */
[----:B------:R-:W-:-:S04]  /*1960*/  SHF.R.S32.HI R3, RZ, 0x1f, R4 ;  /* 0x0000001fff037819 */ /* 0x000fc80000011404 */
[----:B------:R-:W-:-:S04]  /*1970*/  LEA.HI R3, R3, R4, RZ, 0x7 ;  /* 0x0000000403037211 */ /* 0x000fc800078f38ff */
[----:B------:R-:W-:-:S05]  /*1980*/  SHF.R.S32.HI R3, RZ, 0x7, R3 ;  /* 0x00000007ff037819 */ /* 0x000fca0000011403 */
[----:B------:R-:W2:Y:S02]  /*1990*/  SHFL.IDX PT, R0, R3, RZ, 0x1f ;  /* 0x00001fff03007589 */ /* 0x000ea400000e0000 */
[----:B--2---:R-:W-:-:S13]  /*19a0*/  R2UR UR42, R0 ;  /* 0x00000000002a72ca */ /* 0x004fda00000e0000 */
        /* <DEDUP_REMOVED lines=9> */
[----:B------:R-:W-:Y:S01]  /*1a40*/  ULOP3.LUT UR43, UR4, 0x3fff, URZ, 0xc0, !UPT ;  /* 0x00003fff042b7892 */ /* 0x000fe2000f8ec03f */
[----:B------:R-:W-:Y:S11]  /*1a50*/  @!P0 BRA `(.L_x_12104) ;  /* 0x0000000000408947 */ /* 0x000ff60003800000 */
[----:B------:R-:W-:Y:S01]  /*1a60*/  MOV R0, 0x0 ;  /* 0x0000000000007802 */ /* 0x000fe20000000f00 */
[----:B------:R-:W-:Y:S01]  /*1a70*/  ULDC.64 UR4, c[0x4][0x138] ;  /* 0x01004e0000047ab9 */ /* 0x000fe20000000a00 */
[----:B------:R-:W-:Y:S01]  /*1a80*/  ULDC.64 UR6, c[0x4][0x28] ;  /* 0x01000a0000067ab9 */ /* 0x000fe20000000a00 */
[----:B------:R-:W-:Y:S01]  /*1a90*/  IMAD.U32 R4, RZ, RZ, UR4 ;  /* 0x00000004ff047e24 */ /* 0x000fe2000f8e00ff */
[----:B------:R2:W3:Y:S01]  /*1aa0*/  LDC.64 R14, c[0x4][R0] ;  /* 0x01000000000e7b82 */ /* 0x0004e20000000a00 */
[----:B------:R-:W-:Y:S01]  /*1ab0*/  IMAD.U32 R5, RZ, RZ, UR5 ;  /* 0x00000005ff057e24 */ /* 0x000fe2000f8e00ff */
[----:B------:R-:W-:Y:S01]  /*1ac0*/  ULDC.64 UR4, c[0x4][0x140] ;  /* 0x0100500000047ab9 */ /* 0x000fe20000000a00 */
[----:B------:R-:W-:Y:S02]  /*1ad0*/  IMAD.U32 R10, RZ, RZ, UR6 ;  /* 0x00000006ff0a7e24 */ /* 0x000fe4000f8e00ff */
[----:B------:R-:W-:Y:S02]  /*1ae0*/  IMAD.U32 R6, RZ, RZ, UR4 ;  /* 0x00000004ff067e24 */ /* 0x000fe4000f8e00ff */
[----:B------:R-:W-:-:S02]  /*1af0*/  IMAD.U32 R7, RZ, RZ, UR5 ;  /* 0x00000005ff077e24 */ /* 0x000fc4000f8e00ff */
[----:B0-----:R-:W-:Y:S02]  /*1b00*/  IMAD.U32 R11, RZ, RZ, UR7 ;  /* 0x00000007ff0b7e24 */ /* 0x001fe4000f8e00ff */
[----:B-1----:R-:W-:Y:S02]  /*1b10*/  IMAD.MOV.U32 R8, RZ, RZ, 0x70 ;  /* 0x00000070ff087424 */ /* 0x002fe400078e00ff */
[----:B------:R-:W-:Y:S02]  /*1b20*/  IMAD.MOV.U32 R12, RZ, RZ, 0x1 ;  /* 0x00000001ff0c7424 */ /* 0x000fe400078e00ff */
[----:B--2---:R-:W-:-:S07]  /*1b30*/  IMAD.MOV.U32 R13, RZ, RZ, RZ ;  /* 0x000000ffff0d7224 */ /* 0x004fce00078e00ff */
[----:B------:R-:W-:-:S07]  /*1b40*/  LEPC R20, `(.L_x_12104) ;  /* 0x000000001014794e */ /* 0x000fce0000000000 */
[----:B---3--:R-:W-:Y:S05]  /*1b50*/  CALL.ABS.NOINC R14 ;  /* 0x000000000e007343 */ /* 0x008fea0003c00000 */
.L_x_12104:
[----:B------:R-:W2:Y:S01]  /*1b60*/  LDL R20, [R1+0x10] ;  /* 0x0000100001147983 */ /* 0x000ea20000100800 */
[----:B------:R-:W-:Y:S02]  /*1b70*/  ISETP.NE.AND P0, PT, R22, 0x3, PT ;  /* 0x000000031600780c */ /* 0x000fe40003f05270 */
[----:B--2---:R-:W-:-:S04]  /*1b80*/  LEA.HI R0, R20, R20, RZ, 0x1 ;  /* 0x0000001414007211 */ /* 0x004fc800078f08ff */
[----:B------:R-:W-:-:S05]  /*1b90*/  LOP3.LUT R0, R0, 0xfffffffe, RZ, 0xc0, !PT ;  /* 0xfffffffe00007812 */ /* 0x000fca00078ec0ff */
[----:B------:R-:W-:-:S05]  /*1ba0*/  IMAD.IADD R0, R20, 0x1, -R0 ;  /* 0x0000000114007824 */ /* 0x000fca00078e0a00 */
[----:B------:R-:W-:-:S04]  /*1bb0*/  SHF.L.U32 R0, R0, 0x1f, RZ ;  /* 0x0000001f00007819 */ /* 0x000fc800000006ff */
[----:B------:R-:W2:Y:S02]  /*1bc0*/  SYNCS.PHASECHK.TRANS64.TRYWAIT P1, [UR40+0x2d800], R0 ;  /* 0x02d80000ff0075a7 */ /* 0x000ea40008020168 */
[----:B--2---:R-:W-:Y:S05]  /*1bd0*/  @!P1 BRA `(.L_x_12105) ;  /* 0x0000010000e09947 */ /* 0x004fea0003800000 */
.L_x_12241:
[----:B------:R-:W-:Y:S05]  /*1be0*/  @!P0 BRA `(.L_x_12106) ;  /* 0x0000000000048947 */ /* 0x000fea0003800000 */
[----:B------:R-:W-:Y:S01]  /*1bf0*/  BPT.TRAP 0x1 ;  /* 0x000000040000795c */ /* 0x000fe20000300000 */
.L_x_12106:
[----:B--2---:R-:W-:Y:S01]  /*1c00*/  IMAD.U32 R0, RZ, RZ, UR38 ;  /* 0x00000026ff007e24 */ /* 0x004fe2000f8e00ff */
[----:B------:R-:W-:-:S04]  /*1c10*/  SHF.L.U32 R3, R2, 0x1f, RZ ;  /* 0x0000001f02037819 */ /* 0x000fc800000006ff */
[----:B------:R-:W-:-:S04]  /*1c20*/  LEA R0, R0, UR40, 0x3 ;  /* 0x0000002800007c11 */ /* 0x000fc8000f8e18ff */
[----:B------:R2:W3:Y:S01]  /*1c30*/  SYNCS.PHASECHK.TRANS64.TRYWAIT P1, [R0+URZ+0x2d830], R3 ;  /* 0x02d83003000075a7 */ /* 0x0004e2000802017f */
[----:B------:R-:W-:Y:S05]  /*1c40*/  @!P0 BRA `(.L_x_12107) ;  /* 0x0000000000048947 */ /* 0x000fea0003800000 */
[----:B------:R-:W-:Y:S01]  /*1c50*/  BPT.TRAP 0x1 ;  /* 0x000000040000795c */ /* 0x000fe20000300000 */
.L_x_12107:
[----:B---3--:R-:W-:Y:S05]  /*1c60*/  @P1 BRA `(.L_x_12108) ;  /* 0x0000000000081947 */ /* 0x008fea0003800000 */
[----:B------:R-:W3:Y:S02]  /*1c70*/  SYNCS.PHASECHK.TRANS64.TRYWAIT P1, [R0+URZ+0x2d830], R3 ;  /* 0x02d83003000075a7 */ /* 0x000ee4000802017f */
[----:B---3--:R-:W-:Y:S05]  /*1c80*/  @!P1 BRA `(.L_x_12109) ;  /* 0x0000010000cc9947 */ /* 0x008fea0003800000 */
.L_x_12108:
        /* <DEDUP_REMOVED lines=49> */
.L_x_12110:
[----:B--23--:R-:W2:Y:S01]  /*1fa0*/  LDC R3, c[0x0][0x448] ;  /* 0x00011200ff037b82 */ /* 0x00cea20000000800 */
[----:B------:R-:W-:Y:S01]  /*1fb0*/  IMAD.IADD R6, R143, 0x1, R137 ;  /* 0x000000018f067824 */ /* 0x000fe200078e0289 */
[----:B------:R-:W-:Y:S01]  /*1fc0*/  ULDC UR6, c[0x0][0x988] ;  /* 0x0002620000067ab9 */ /* 0x000fe20000000800 */
[----:B------:R-:W-:Y:S02]  /*1fd0*/  CS2R R134, SRZ ;  /* 0x0000000000867805 */ /* 0x000fe4000001ff00 */
[----:B--2---:R-:W-:-:S13]  /*1fe0*/  ISETP.NE.AND P4, PT, R3, 0x1, PT ;  /* 0x000000010300780c */ /* 0x004fda0003f85270 */
[----:B------:R-:W2:Y:S08]  /*1ff0*/  @P4 LDC R3, c[0x0][0x44c] ;  /* 0x00011300ff034b82 */ /* 0x000eb00000000800 */
[----:B------:R-:W3:Y:S01]  /*2000*/  @P4 LDC R4, c[0x0][0x450] ;  /* 0x00011400ff044b82 */ /* 0x000ee20000000800 */
[----:B--2---:R-:W-:-:S05]  /*2010*/  @P4 IMAD.HI.U32 R3, R6, R3, RZ ;  /* 0x0000000306034227 */ /* 0x004fca00078e00ff */
[----:B---3--:R-:W-:Y:S01]  /*2020*/  @P4 SHF.R.U32.HI R6, RZ, R4, R3 ;  /* 0x00000004ff064219 */ /* 0x008fe20000011603 */
[----:B------:R-:W-:-:S04]  /*2030*/  IMAD.MOV.U32 R3, RZ, RZ, -0x80 ;  /* 0xffffff80ff037424 */ /* 0x000fc800078e00ff */
[----:B------:R-:W2:Y:S01]  /*2040*/  SHFL.IDX PT, R5, R6, 0x1, 0x1c1f ;  /* 0x003c1f0006057f89 */ /* 0x000ea200000e0000 */
[----:B------:R-:W-:-:S03]  /*2050*/  IMAD R4, R88, R3, 0x80 ;  /* 0x0000008058047424 */ /* 0x000fc600078e0203 */
[----:B------:R-:W3:Y:S02]  /*2060*/  SHFL.IDX PT, R6, R6, RZ, 0x1c1f ;  /* 0x001c1fff06067589 */ /* 0x000ee400000e0000 */
[C-C-:B------:R-:W-:Y:S02]  /*2070*/  IADD3 R3, -R141.reuse, 0x1, R4.reuse ;  /* 0x000000018d037810 */ /* 0x140fe40007ffe104 */
[----:B------:R-:W-:Y:S02]  /*2080*/  IADD3 R7, -R141, R138, R4 ;  /* 0x0000008a8d077210 */ /* 0x000fe40007ffe104 */
[----:B------:R-:W-:-:S04]  /*2090*/  IADD3 R4, -R140, R3, R138 ;  /* 0x000000038c047210 */ /* 0x000fc80007ffe18a */
[----:B--2---:R-:W-:-:S04]  /*20a0*/  VIADDMNMX R3, R5, R4, R7, PT ;  /* 0x0000000405037246 */ /* 0x004fc80003800107 */
        /* <DEDUP_REMOVED lines=9> */
[----:B-1----:R-:W-:Y:S02]  /*2140*/  FSEL R8, R31, -INF , P1 ;  /* 0xff8000001f087808 */ /* 0x002fe40000800000 */
        /* <DEDUP_REMOVED lines=79> */
[----:B------:R-:W-:Y:S01]  /*2640*/  ISETP.GT.AND P1, PT, R3, 0x79, PT ;  /* 0x000000790300780c */ /* 0x000fe20003f24270 */
[----:B------:R-:W-:Y:S01]  /*2650*/  IMAD.U32 R3, RZ, RZ, UR6 ;  /* 0x00000006ff037e24 */ /* 0x000fe2000f8e00ff */
[----:B------:R-:W-:-:S02]  /*2660*/  FSEL R86, R86, -INF , P2 ;  /* 0xff80000056567808 */ /* 0x000fc40001000000 */
[----:B------:R-:W-:Y:S02]  /*2670*/  FMNMX.FTZ R5, R106, R5, !PT ;  /* 0x000000056a057209 */ /* 0x000fe40007810000 */
[----:B------:R-:W-:Y:S02]  /*2680*/  FSEL R108, R87, -INF , P1 ;  /* 0xff800000576c7808 */ /* 0x000fe40000800000 */
[----:B------:R-:W-:Y:S02]  /*2690*/  FMNMX.FTZ R5, R86, R5, !PT ;  /* 0x0000000556057209 */ /* 0x000fe40007810000 */
[----:B---3--:R-:W-:Y:S02]  /*26a0*/  VIADDMNMX R4, R6, R4, R7, PT ;  /* 0x0000000406047246 */ /* 0x008fe40003800107 */
[----:B0-----:R-:W-:Y:S02]  /*26b0*/  FMNMX.FTZ R11, R108, R5, !PT ;  /* 0x000000056c0b7209 */ /* 0x001fe40007810000 */
[----:B------:R-:W-:-:S02]  /*26c0*/  ISETP.GT.AND P2, PT, R4, 0x1, PT ;  /* 0x000000010400780c */ /* 0x000fc40003f44270 */
[----:B------:R-:W-:Y:S01]  /*26d0*/  ISETP.GT.AND P3, PT, R4, 0x8, PT ;  /* 0x000000080400780c */ /* 0x000fe20003f64270 */
[----:B------:R-:W0:Y:S01]  /*26e0*/  SHFL.BFLY PT, R110, R11, 0x2, 0x1f ;  /* 0x0c401f000b6e7f89 */ /* 0x000e2200000e0000 */
[----:B------:R-:W-:Y:S02]  /*26f0*/  FSEL R25, R25, -INF , P2 ;  /* 0xff80000019197808 */ /* 0x000fe40001000000 */
[----:B------:R-:W-:Y:S02]  /*2700*/  FSEL R28, R28, -INF , P3 ;  /* 0xff8000001c1c7808 */ /* 0x000fe40001800000 */
[----:B------:R-:W-:Y:S02]  /*2710*/  ISETP.GT.AND P2, PT, R4, 0x10, PT ;  /* 0x000000100400780c */ /* 0x000fe40003f44270 */
[----:B------:R-:W-:Y:S02]  /*2720*/  R2UR UR6, R0 ;  /* 0x00000000000672ca */ /* 0x000fe400000e0000 */
[----:B------:R-:W-:-:S02]  /*2730*/  FSEL R32, R32, -INF , P2 ;  /* 0xff80000020207808 */ /* 0x000fc40001000000 */
[----:B------:R-:W-:-:S04]  /*2740*/  ISETP.GT.AND P2, PT, R4, 0x18, PT ;  /* 0x000000180400780c */ /* 0x000fc80003f44270 */
[----:B------:R-:W-:Y:S02]  /*2750*/  FSEL R36, R36, -INF , P2 ;  /* 0xff80000024247808 */ /* 0x000fe40001000000 */
[----:B------:R-:W-:-:S03]  /*2760*/  ISETP.GT.AND P2, PT, R4, 0x20, PT ;  /* 0x000000200400780c */ /* 0x000fc60003f44270 */
[----:B------:R-:W-:Y:S01]  /*2770*/  UIADD3 UR6, UR6, 0x2d840, URZ ;  /* 0x0002d84006067890 */ /* 0x000fe2000fffe03f */
[----:B------:R-:W-:Y:S02]  /*2780*/  FSEL R40, R40, -INF , P2 ;  /* 0xff80000028287808 */ /* 0x000fe40001000000 */
[----:B------:R-:W-:Y:S01]  /*2790*/  ISETP.GT.AND P2, PT, R4, 0x28, PT ;  /* 0x000000280400780c */ /* 0x000fe20003f44270 */
[----:B------:R-:W-:Y:S01]  /*27a0*/  UPRMT UR6, UR41, 0x654, UR6 ;  /* 0x0000065429067896 */ /* 0x000fe20008000006 */
[----:B0-----:R-:W-:Y:S02]  /*27b0*/  FMNMX.FTZ R110, R11, R110, !PT ;  /* 0x0000006e0b6e7209 */ /* 0x001fe40007810000 */
[----:B------:R-:W-:Y:S02]  /*27c0*/  FSEL R44, R44, -INF , P2 ;  /* 0xff8000002c2c7808 */ /* 0x000fe40001000000 */
[----:B------:R-:W-:Y:S01]  /*27d0*/  ISETP.GT.AND P2, PT, R4, 0x30, PT ;  /* 0x000000300400780c */ /* 0x000fe20003f44270 */
[----:B------:R-:W0:Y:S03]  /*27e0*/  SHFL.BFLY PT, R5, R110, 0x1, 0x1f ;  /* 0x0c201f006e057f89 */ /* 0x000e2600000e0000 */
[----:B------:R-:W-:Y:S01]  /*27f0*/  FSEL R48, R48, -INF , P2 ;  /* 0xff80000030307808 */ /* 0x000fe20001000000 */
[----:B------:R-:W-:Y:S01]  /*2800*/  SYNCS.ARRIVE.TRANS64.RED.A1T0 RZ, [UR6], RZ ;  /* 0x000000ffffff79a7 */ /* 0x000fe20008100406 */
        /* <DEDUP_REMOVED lines=10> */
[----:B------:R-:W-:Y:S01]  /*28b0*/  FMUL.FTZ R9, R5, R3 ;  /* 0x0000000305097220 */ /* 0x000fe20000410000 */
[----:B------:R-:W-:-:S04]  /*28c0*/  ISETP.GT.AND P2, PT, R4, 0x58, PT ;  /* 0x000000580400780c */ /* 0x000fc80003f44270 */
[----:B------:R-:W-:Y:S02]  /*28d0*/  FSEL R9, R9, RZ, P1 ;  /* 0x000000ff09097208 */ /* 0x000fe40000800000 */
[----:B------:R-:W-:Y:S02]  /*28e0*/  ISETP.GT.AND P1, PT, R4, RZ, PT ;  /* 0x000000ff0400720c */ /* 0x000fe40003f24270 */
[----:B------:R-:W-:Y:S01]  /*28f0*/  FSEL R122, R68, -INF , P2 ;  /* 0xff800000447a7808 */ /* 0x000fe20001000000 */
[-CC-:B------:R-:W-:Y:S01]  /*2900*/  FFMA.FTZ R6, R30, R3.reuse, -R9.reuse ;  /* 0x000000031e067223 */ /* 0x180fe20000010809 */
[----:B------:R-:W-:Y:S01]  /*2910*/  FSEL R24, R24, -INF , P1 ;  /* 0xff80000018187808 */ /* 0x000fe20000800000 */
[-CC-:B------:R-:W-:Y:S01]  /*2920*/  FFMA.FTZ R7, R26, R3.reuse, -R9.reuse ;  /* 0x000000031a077223 */ /* 0x180fe20000010809 */
[----:B------:R-:W-:Y:S01]  /*2930*/  ISETP.GT.AND P1, PT, R4, 0x9, PT ;  /* 0x000000090400780c */ /* 0x000fe20003f24270 */
[--C-:B------:R-:W-:Y:S01]  /*2940*/  FFMA.FTZ R26, R27, R3, -R9.reuse ;  /* 0x000000031b1a7223 */ /* 0x100fe20000010809 */
[----:B------:R-:W-:Y:S01]  /*2950*/  FMNMX.FTZ R11, R24, R25, !PT ;  /* 0x00000019180b7209 */ /* 0x000fe20007810000 */
[-CC-:B------:R-:W-:Y:S01]  /*2960*/  FFMA.FTZ R46, R46, R3.reuse, -R9.reuse ;  /* 0x000000032e2e7223 */ /* 0x180fe20000010809 */
[----:B------:R-:W-:Y:S01]  /*2970*/  FSEL R110, R29, -INF , P1 ;  /* 0xff8000001d6e7808 */ /* 0x000fe20000800000 */
[--C-:B------:R-:W-:Y:S01]  /*2980*/  FFMA.FTZ R50, R50, R3, -R9.reuse ;  /* 0x0000000332327223 */ /* 0x100fe20000010809 */
[----:B------:R-:W-:Y:S01]  /*2990*/  FMNMX.FTZ R13, R28, R11, !PT ;  /* 0x0000000b1c0d7209 */ /* 0x000fe20007810000 */
[--C-:B------:R-:W-:Y:S01]  /*29a0*/  FFMA.FTZ R70, R70, R3, -R9.reuse ;  /* 0x0000000346467223 */ /* 0x100fe20000010809 */
[----:B------:R-:W-:Y:S01]  /*29b0*/  ISETP.GT.AND P1, PT, R4, 0x11, PT ;  /* 0x000000110400780c */ /* 0x000fe20003f24270 */
[----:B------:R0:W-:Y:S01]  /*29c0*/  MUFU.EX2 R11, R6 ;  /* 0x00000006000b7308 */ /* 0x0001e20000000800 */
        /* <DEDUP_REMOVED lines=9> */
[-CC-:B0-----:R-:W-:Y:S01]  /*2a60*/  FFMA.FTZ R6, R34, R3.reuse, -R9.reuse ;  /* 0x0000000322067223 */ /* 0x181fe20000010809 */
        /* <DEDUP_REMOVED lines=25> */
[----:B------:R-:W-:Y:S01]  /*2c00*/  FFMA.FTZ R108, R108, R3, -R9 ;  /* 0x000000036c6c7223 */ /* 0x000fe20000010809 */
[----:B------:R-:W-:-:S02]  /*2c10*/  FMNMX.FTZ R21, R48, R21, !PT ;  /* 0x0000001530157209 */ /* 0x000fc40007810000 */
[----:B------:R-:W-:Y:S02]  /*2c20*/  CS2R R106, SRZ ;  /* 0x00000000006a7805 */ /* 0x000fe4000001ff00 */
[----:B------:R-:W-:Y:S01]  /*2c30*/  ISETP.GT.AND P1, PT, R4, 0x39, PT ;  /* 0x000000390400780c */ /* 0x000fe20003f24270 */
[----:B------:R-:W2:Y:S01]  /*2c40*/  MUFU.EX2 R8, R8 ;  /* 0x0000000800087308 */ /* 0x000ea20000000800 */
[----:B------:R-:W-:Y:S01]  /*2c50*/  FMNMX.FTZ R21, R38, R21, !PT ;  /* 0x0000001526157209 */ /* 0x000fe20007810000 */
[-CC-:B0-----:R-:W-:Y:S01]  /*2c60*/  FFMA.FTZ R6, R42, R3.reuse, -R9.reuse ;  /* 0x000000032a067223 */ /* 0x181fe20000010809 */
[----:B------:R-:W-:Y:S01]  /*2c70*/  FSEL R116, R53, -INF , P1 ;  /* 0xff80000035747808 */ /* 0x000fe20000800000 */
[----:B------:R-:W-:Y:S01]  /*2c80*/  FFMA.FTZ R42, R14, R3, -R9 ;  /* 0x000000030e2a7223 */ /* 0x000fe20000010809 */
[----:B------:R-:W-:Y:S02]  /*2c90*/  FMNMX.FTZ R27, R52, R21, !PT ;  /* 0x00000015341b7209 */ /* 0x000fe40007810000 */
[----:B------:R-:W-:-:S02]  /*2ca0*/  CS2R R94, SRZ ;  /* 0x00000000005e7805 */ /* 0x000fc4000001ff00 */
[----:B------:R-:W-:Y:S01]  /*2cb0*/  ISETP.GT.AND P1, PT, R4, 0x41, PT ;  /* 0x000000410400780c */ /* 0x000fe20003f24270 */
[----:B------:R-:W-:Y:S01]  /*2cc0*/  MUFU.EX2 R21, R6 ;  /* 0x0000000600157308 */ /* 0x000fe20000000800 */
[----:B------:R-:W-:Y:S02]  /*2cd0*/  FMNMX.FTZ R27, R116, R27, !PT ;  /* 0x0000001b741b7209 */ /* 0x000fe40007810000 */
[----:B------:R-:W-:Y:S02]  /*2ce0*/  FSEL R118, R57, -INF , P1 ;  /* 0xff80000039767808 */ /* 0x000fe40000800000 */
[----:B------:R-:W-:Y:S02]  /*2cf0*/  FMNMX.FTZ R27, R56, R27, !PT ;  /* 0x0000001b381b7209 */ /* 0x000fe40007810000 */
[----:B------:R-:W-:Y:S01]  /*2d00*/  ISETP.GT.AND P1, PT, R4, 0x49, PT ;  /* 0x000000490400780c */ /* 0x000fe20003f24270 */
[----:B------:R-:W-:Y:S01]  /*2d10*/  MUFU.EX2 R10, R10 ;  /* 0x0000000a000a7308 */ /* 0x000fe20000000800 */
[----:B------:R-:W-:-:S02]  /*2d20*/  FMNMX.FTZ R27, R118, R27, !PT ;  /* 0x0000001b761b7209 */ /* 0x000fc40007810000 */
[----:B------:R-:W-:Y:S02]  /*2d30*/  FSEL R14, R61, -INF , P1 ;  /* 0xff8000003d0e7808 */ /* 0x000fe40000800000 */
[----:B------:R-:W-:Y:S02]  /*2d40*/  FMNMX.FTZ R29, R60, R27, !PT ;  /* 0x0000001b3c1d7209 */ /* 0x000fe40007810000 */
[----:B------:R-:W-:Y:S01]  /*2d50*/  ISETP.GT.AND P1, PT, R4, 0x51, PT ;  /* 0x000000510400780c */ /* 0x000fe20003f24270 */
[----:B------:R0:W-:Y:S01]  /*2d60*/  MUFU.EX2 R27, R46 ;  /* 0x0000002e001b7308 */ /* 0x0001e20000000800 */
[----:B------:R-:W-:Y:S02]  /*2d70*/  FMNMX.FTZ R29, R14, R29, !PT ;  /* 0x0000001d0e1d7209 */ /* 0x000fe40007810000 */
[----:B------:R-:W-:Y:S02]  /*2d80*/  FSEL R120, R65, -INF , P1 ;  /* 0xff80000041787808 */ /* 0x000fe40000800000 */
[----:B------:R-:W-:-:S02]  /*2d90*/  FMNMX.FTZ R29, R64, R29, !PT ;  /* 0x0000001d401d7209 */ /* 0x000fc40007810000 */
[----:B------:R-:W-:Y:S01]  /*2da0*/  ISETP.GT.AND P1, PT, R4, 0x59, PT ;  /* 0x000000590400780c */ /* 0x000fe20003f24270 */
[----:B------:R-:W-:Y:S01]  /*2db0*/  MUFU.EX2 R12, R12 ;  /* 0x0000000c000c7308 */ /* 0x000fe20000000800 */
[----:B------:R-:W-:Y:S01]  /*2dc0*/  FMNMX.FTZ R29, R120, R29, !PT ;  /* 0x0000001d781d7209 */ /* 0x000fe20007810000 */
[----:B0-----:R-:W-:Y:S01]  /*2dd0*/  FFMA.FTZ R46, R90, R3, -R9 ;  /* 0x000000035a2e7223 */ /* 0x001fe20000010809 */
[----:B------:R-:W-:Y:S02]  /*2de0*/  ISETP.GT.AND P2, PT, R4, 0x60, PT ;  /* 0x000000600400780c */ /* 0x000fe40003f44270 */
[----:B------:R-:W-:Y:S02]  /*2df0*/  FSEL R124, R69, -INF , P1 ;  /* 0xff800000457c7808 */ /* 0x000fe40000800000 */
[----:B------:R-:W-:Y:S01]  /*2e00*/  FMNMX.FTZ R31, R122, R29, !PT ;  /* 0x0000001d7a1f7209 */ /* 0x000fe20007810000 */
[----:B------:R-:W-:Y:S01]  /*2e10*/  MUFU.EX2 R42, R42 ;  /* 0x0000002a002a7308 */ /* 0x000fe20000000800 */
[----:B------:R-:W-:-:S02]  /*2e20*/  ISETP.GT.AND P1, PT, R4, 0x61, PT ;  /* 0x000000610400780c */ /* 0x000fc40003f24270 */
[----:B------:R-:W-:Y:S01]  /*2e30*/  FSEL R126, R72, -INF , P2 ;  /* 0xff800000487e7808 */ /* 0x000fe20001000000 */
[----:B------:R-:W-:Y:S01]  /*2e40*/  FFMA.FTZ R72, R96, R3, -R9 ;  /* 0x0000000360487223 */ /* 0x000fe20000010809 */
[----:B------:R-:W-:Y:S02]  /*2e50*/  FMNMX.FTZ R31, R124, R31, !PT ;  /* 0x0000001f7c1f7209 */ /* 0x000fe40007810000 */
[----:B------:R-:W-:Y:S02]  /*2e60*/  CS2R R96, SRZ ;  /* 0x0000000000607805 */ /* 0x000fe4000001ff00 */
[----:B------:R-:W-:Y:S01]  /*2e70*/  ISETP.GT.AND P2, PT, R4, 0x68, PT ;  /* 0x000000680400780c */ /* 0x000fe20003f44270 */
[----:B------:R0:W-:Y:S01]  /*2e80*/  MUFU.EX2 R29, R50 ;  /* 0x00000032001d7308 */ /* 0x0001e20000000800 */
[----:B------:R-:W-:Y:S02]  /*2e90*/  FSEL R128, R73, -INF , P1 ;  /* 0xff80000049807808 */ /* 0x000fe40000800000 */
[----:B------:R-:W-:-:S02]  /*2ea0*/  FMNMX.FTZ R31, R126, R31, !PT ;  /* 0x0000001f7e1f7209 */ /* 0x000fc40007810000 */
[----:B------:R-:W-:Y:S02]  /*2eb0*/  ISETP.GT.AND P1, PT, R4, 0x69, PT ;  /* 0x000000690400780c */ /* 0x000fe40003f24270 */
[----:B------:R-:W-:Y:S01]  /*2ec0*/  FSEL R90, R76, -INF , P2 ;  /* 0xff8000004c5a7808 */ /* 0x000fe20001000000 */
[--C-:B------:R-:W-:Y:S01]  /*2ed0*/  FFMA.FTZ R76, R98, R3, -R9.reuse ;  /* 0x00000003624c7223 */ /* 0x100fe20000010809 */
[----:B------:R-:W-:Y:S01]  /*2ee0*/  FMNMX.FTZ R31, R128, R31, !PT ;  /* 0x0000001f801f7209 */ /* 0x000fe20007810000 */
[----:B0-----:R-:W-:Y:S01]  /*2ef0*/  FFMA.FTZ R50, R92, R3, -R9 ;  /* 0x000000035c327223 */ /* 0x001fe20000010809 */
[----:B------:R-:W-:Y:S01]  /*2f00*/  ISETP.GT.AND P2, PT, R4, 0x70, PT ;  /* 0x000000700400780c */ /* 0x000fe20003f44270 */
[----:B------:R-:W-:Y:S01]  /*2f10*/  MUFU.EX2 R20, R20 ;  /* 0x0000001400147308 */ /* 0x000fe20000000800 */
[----:B------:R-:W-:Y:S02]  /*2f20*/  FSEL R130, R77, -INF , P1 ;  /* 0xff8000004d827808 */ /* 0x000fe40000800000 */
[----:B------:R-:W-:-:S02]  /*2f30*/  CS2R R98, SRZ ;  /* 0x0000000000627805 */ /* 0x000fc4000001ff00 */
        /* <DEDUP_REMOVED lines=8> */
[----:B------:R-:W-:Y:S01]  /*2fc0*/  MUFU.EX2 R46, R46 ;  /* 0x0000002e002e7308 */ /* 0x000fe20000000800 */
[----:B------:R-:W-:Y:S01]  /*2fd0*/  ISETP.GT.AND P1, PT, R4, 0x79, PT ;  /* 0x000000790400780c */ /* 0x000fe20003f24270 */
[----:B0-----:R-:W-:Y:S01]  /*2fe0*/  FFMA.FTZ R54, R102, R3, -R9 ;  /* 0x0000000366367223 */ /* 0x001fe20000010809 */
[----:B------:R-:W-:Y:S02]  /*2ff0*/  FSEL R84, R84, -INF , P2 ;  /* 0xff80000054547808 */ /* 0x000fe40001000000 */
[----:B------:R-:W-:Y:S02]  /*3000*/  CS2R R102, SRZ ;  /* 0x0000000000667805 */ /* 0x000fe4000001ff00 */
[----:B------:R-:W-:Y:S02]  /*3010*/  FMNMX.FTZ R33, R132, R33, !PT ;  /* 0x0000002184217209 */ /* 0x000fe40007810000 */
[----:B------:R-:W-:Y:S01]  /*3020*/  FSEL R92, R85, -INF , P1 ;  /* 0xff800000555c7808 */ /* 0x000fe20000800000 */
[----:B------:R-:W-:Y:S01]  /*3030*/  MUFU.EX2 R50, R50 ;  /* 0x0000003200327308 */ /* 0x000fe20000000800 */
[----:B------:R-:W-:-:S04]  /*3040*/  FMNMX.FTZ R35, R84, R33, !PT ;  /* 0x0000002154237209 */ /* 0x000fc80007810000 */
[----:B------:R-:W-:Y:S01]  /*3050*/  FMNMX.FTZ R4, R92, R35, !PT ;  /* 0x000000235c047209 */ /* 0x000fe20007810000 */
[-CC-:B------:R-:W-:Y:S01]  /*3060*/  FFMA.FTZ R35, R62, R3.reuse, -R9.reuse ;  /* 0x000000033e237223 */ /* 0x180fe20000010809 */
[-CC-:B------:R-:W-:Y:S01]  /*3070*/  FFMA.FTZ R62, R104, R3.reuse, -R9.reuse ;  /* 0x00000003683e7223 */ /* 0x180fe20000010809 */
[----:B------:R0:W-:Y:S01]  /*3080*/  MUFU.EX2 R33, R58 ;  /* 0x0000003a00217308 */ /* 0x0001e20000000800 */
[----:B------:R-:W-:Y:S01]  /*3090*/  CS2R R104, SRZ ;  /* 0x0000000000687805 */ /* 0x000fe2000001ff00 */
[----:B------:R-:W3:Y:S06]  /*30a0*/  SHFL.BFLY PT, R39, R4, 0x2, 0x1f ;  /* 0x0c401f0004277f89 */ /* 0x000eec00000e0000 */
[----:B------:R-:W-:Y:S01]  /*30b0*/  MUFU.EX2 R68, R68 ;  /* 0x0000004400447308 */ /* 0x000fe20000000800 */
[----:B0-----:R-:W-:Y:S01]  /*30c0*/  FFMA.FTZ R58, R100, R3, -R9 ;  /* 0x00000003643a7223 */ /* 0x001fe20000010809 */
[----:B------:R-:W-:-:S06]  /*30d0*/  CS2R R100, SRZ ;  /* 0x0000000000647805 */ /* 0x000fcc000001ff00 */
[----:B------:R-:W-:Y:S08]  /*30e0*/  MUFU.EX2 R35, R35 ;  /* 0x0000002300237308 */ /* 0x000ff00000000800 */
[----:B------:R-:W-:Y:S01]  /*30f0*/  MUFU.EX2 R72, R72 ;  /* 0x0000004800487308 */ /* 0x000fe20000000800 */
[----:B---3--:R-:W-:Y:S01]  /*3100*/  FMNMX.FTZ R45, R4, R39, !PT ;  /* 0x00000027042d7209 */ /* 0x008fe20007810000 */
[----:B------:R-:W-:-:S04]  /*3110*/  FFMA.FTZ R4, R86, R3, -R9 ;  /* 0x0000000356047223 */ /* 0x000fc80000010809 */
[----:B------:R-:W0:Y:S02]  /*3120*/  SHFL.BFLY PT, R6, R45, 0x1, 0x1f ;  /* 0x0c201f002d067f89 */ /* 0x000e2400000e0000 */
[----:B------:R3:W-:Y:S08]  /*3130*/  MUFU.EX2 R39, R70 ;  /* 0x0000004600277308 */ /* 0x0007f00000000800 */
[----:B------:R-:W-:Y:S08]  /*3140*/  MUFU.EX2 R37, R37 ;  /* 0x0000002500257308 */ /* 0x000ff00000000800 */
[----:B------:R-:W-:Y:S01]  /*3150*/  MUFU.EX2 R76, R76 ;  /* 0x0000004c004c7308 */ /* 0x000fe20000000800 */
[----:B0-----:R-:W-:Y:S01]  /*3160*/  FMNMX.FTZ R6, R45, R6, !PT ;  /* 0x000000062d067209 */ /* 0x001fe20007810000 */
[----:B------:R-:W-:-:S06]  /*3170*/  FFMA.FTZ R45, R82, R3, -R9 ;  /* 0x00000003522d7223 */ /* 0x000fcc0000010809 */
[----:B------:R-:W-:Y:S01]  /*3180*/  MUFU.EX2 R58, R58 ;  /* 0x0000003a003a7308 */ /* 0x000fe20000000800 */
[C---:B------:R-:W-:Y:S01]  /*3190*/  FSETP.NEU.FTZ.AND P1, PT, R6.reuse, -INF , PT ;  /* 0xff8000000600780b */ /* 0x040fe20003f3d000 */
[----:B------:R-:W-:-:S05]  /*31a0*/  FMUL.FTZ R55, R6, R3 ;  /* 0x0000000306377220 */ /* 0x000fca0000410000 */
[----:B------:R-:W-:Y:S01]  /*31b0*/  FSEL R55, R55, RZ, P1 ;  /* 0x000000ff37377208 */ /* 0x000fe20000800000 */
[----:B------:R-:W-:Y:S04]  /*31c0*/  MUFU.EX2 R41, R41 ;  /* 0x0000002900297308 */ /* 0x000fe80000000800 */
[-CC-:B------:R-:W-:Y:S01]  /*31d0*/  FFMA.FTZ R24, R24, R3.reuse, -R55.reuse ;  /* 0x0000000318187223 */ /* 0x180fe20000010837 */
[-CC-:B------:R-:W-:Y:S01]  /*31e0*/  FFMA.FTZ R25, R25, R3.reuse, -R55.reuse ;  /* 0x0000000319197223 */ /* 0x180fe20000010837 */
[-CC-:B------:R-:W-:Y:S01]  /*31f0*/  FFMA.FTZ R47, R28, R3.reuse, -R55.reuse ;  /* 0x000000031c2f7223 */ /* 0x180fe20000010837 */
[-CC-:B---3--:R-:W-:Y:S01]  /*3200*/  FFMA.FTZ R70, R110, R3.reuse, -R55.reuse ;  /* 0x000000036e467223 */ /* 0x188fe20000010837 */
[-CC-:B------:R-:W-:Y:S01]  /*3210*/  FFMA.FTZ R32, R32, R3.reuse, -R55.reuse ;  /* 0x0000000320207223 */ /* 0x180fe20000010837 */
[-CC-:B------:R-:W-:Y:S01]  /*3220*/  FFMA.FTZ R51, R30, R3.reuse, -R55.reuse ;  /* 0x000000031e337223 */ /* 0x180fe20000010837 */
        /* <DEDUP_REMOVED lines=8> */
[----:B------:R-:W0:Y:S01]  /*32b0*/  MUFU.EX2 R25, R25 ;  /* 0x0000001900197308 */ /* 0x000e220000000800 */
[----:B------:R-:W-:Y:S01]  /*32c0*/  FADD.FTZ R67, R11, R52 ;  /* 0x000000340b437221 */ /* 0x000fe20000010000 */
[-CC-:B------:R-:W-:Y:S01]  /*32d0*/  FFMA.FTZ R30, R44, R3.reuse, -R55.reuse ;  /* 0x000000032c1e7223 */ /* 0x180fe20000010837 */
[-CC-:B------:R-:W-:Y:S01]  /*32e0*/  FFMA.FTZ R53, R114, R3.reuse, -R55.reuse ;  /* 0x0000000372357223 */ /* 0x180fe20000010837 */
[--C-:B------:R-:W-:Y:S01]  /*32f0*/  FFMA.FTZ R34, R48, R3, -R55.reuse ;  /* 0x0000000330227223 */ /* 0x100fe20000010837 */
[----:B--2---:R-:W-:Y:S01]  /*3300*/  F2FP.F16.F32.PACK_AB R11, R8, R11 ;  /* 0x0000000b080b723e */ /* 0x004fe200000000ff */
        /* <DEDUP_REMOVED lines=17> */
[-C--:B------:R-:W-:Y:S01]  /*3420*/  FFMA.FTZ R132, R132, R3.reuse, -R55 ;  /* 0x0000000384847223 */ /* 0x080fe20000010837 */
[----:B------:R-:W0:Y:S01]  /*3430*/  MUFU.EX2 R32, R32 ;  /* 0x0000002000207308 */ /* 0x000e220000000800 */
[----:B-1----:R-:W-:Y:S01]  /*3440*/  FADD.FTZ R9, R47, R14 ;  /* 0x0000000e2f097221 */ /* 0x002fe20000010000 */
[----:B------:R-:W-:Y:S01]  /*3450*/  FADD.FTZ R14, R8, R67 ;  /* 0x00000043080e7221 */ /* 0x000fe20000010000 */
[----:B------:R-:W-:Y:S01]  /*3460*/  F2FP.F16.F32.PACK_AB R8, R25, R24 ;  /* 0x000000181908723e */ /* 0x000fe200000000ff */
[-CC-:B------:R-:W-:Y:S01]  /*3470*/  FFMA.FTZ R84, R84, R3.reuse, -R55.reuse ;  /* 0x0000000354547223 */ /* 0x180fe20000010837 */
[----:B------:R-:W-:Y:S01]  /*3480*/  FFMA.FTZ R55, R92, R3, -R55 ;  /* 0x000000035c377223 */ /* 0x000fe20000010837 */
[----:B------:R-:W-:Y:S01]  /*3490*/  FADD.FTZ R69, R13, R14 ;  /* 0x0000000e0d457221 */ /* 0x000fe20000010000 */
[----:B------:R-:W-:Y:S01]  /*34a0*/  F2FP.F16.F32.PACK_AB R13, R10, R13 ;  /* 0x0000000d0a0d723e */ /* 0x000fe200000000ff */
[----:B------:R-:W1:Y:S01]  /*34b0*/  MUFU.EX2 R51, R51 ;  /* 0x0000003300337308 */ /* 0x000e620000000800 */
[----:B--2---:R-:W-:Y:S01]  /*34c0*/  FADD.FTZ R67, R70, R9 ;  /* 0x0000000946437221 */ /* 0x004fe20000010000 */
[----:B------:R-:W-:Y:S01]  /*34d0*/  F2FP.F16.F32.PACK_AB R9, R26, R7 ;  /* 0x000000071a09723e */ /* 0x000fe200000000ff */
[----:B------:R-:W-:Y:S01]  /*34e0*/  FADD.FTZ R26, R10, R69 ;  /* 0x000000450a1a7221 */ /* 0x000fe20000010000 */
[----:B------:R-:W-:-:S02]  /*34f0*/  CS2R R122, SRZ ;  /* 0x00000000007a7805 */ /* 0x000fc4000001ff00 */
[----:B------:R-:W-:Y:S02]  /*3500*/  CS2R R118, SRZ ;  /* 0x0000000000767805 */ /* 0x000fe4000001ff00 */
[----:B------:R-:W-:Y:S01]  /*3510*/  CS2R R116, SRZ ;  /* 0x0000000000747805 */ /* 0x000fe2000001ff00 */
[----:B------:R-:W-:Y:S01]  /*3520*/  FADD.FTZ R69, R15, R26 ;  /* 0x0000001a0f457221 */ /* 0x000fe20000010000 */
[----:B------:R-:W2:Y:S01]  /*3530*/  MUFU.EX2 R36, R36 ;  /* 0x0000002400247308 */ /* 0x000ea20000000800 */
[----:B0-----:R-:W-:Y:S01]  /*3540*/  FADD.FTZ R14, R32, R67 ;  /* 0x00000043200e7221 */ /* 0x001fe20000010000 */
[----:B------:R-:W-:Y:S02]  /*3550*/  F2FP.F16.F32.PACK_AB R15, R12, R15 ;  /* 0x0000000f0c0f723e */ /* 0x000fe400000000ff */
[----:B------:R-:W-:Y:S02]  /*3560*/  CS2R R114, SRZ ;  /* 0x0000000000727805 */ /* 0x000fe4000001ff00 */
[----:B------:R-:W-:-:S02]  /*3570*/  CS2R R112, SRZ ;  /* 0x0000000000707805 */ /* 0x000fc4000001ff00 */
[----:B------:R-:W-:Y:S02]  /*3580*/  CS2R R110, SRZ ;  /* 0x00000000006e7805 */ /* 0x000fe4000001ff00 */
[----:B------:R-:W-:Y:S01]  /*3590*/  CS2R R92, SRZ ;  /* 0x00000000005c7805 */ /* 0x000fe2000001ff00 */
[----:B------:R-:W0:Y:S01]  /*35a0*/  MUFU.EX2 R59, R59 ;  /* 0x0000003b003b7308 */ /* 0x000e220000000800 */
[C---:B-1----:R-:W-:Y:S01]  /*35b0*/  FADD.FTZ R67, R51.reuse, R14 ;  /* 0x0000000e33437221 */ /* 0x042fe20000010000 */
[----:B------:R-:W-:Y:S01]  /*35c0*/  FADD.FTZ R14, R12, R69 ;  /* 0x000000450c0e7221 */ /* 0x000fe20000010000 */
[----:B------:R-:W-:-:S05]  /*35d0*/  F2FP.F16.F32.PACK_AB R12, R51, R32 ;  /* 0x00000020330c723e */ /* 0x000fca00000000ff */
[----:B------:R-:W1:Y:S01]  /*35e0*/  MUFU.EX2 R28, R28 ;  /* 0x0000001c001c7308 */ /* 0x000e620000000800 */
[----:B--2---:R-:W-:Y:S01]  /*35f0*/  FADD.FTZ R10, R36, R67 ;  /* 0x00000043240a7221 */ /* 0x004fe20000010000 */
[----:B------:R-:W-:-:S04]  /*3600*/  FADD.FTZ R67, R21, R14 ;  /* 0x0000000e15437221 */ /* 0x000fc80000010000 */
        /* <DEDUP_REMOVED lines=9> */
[----:B------:R1:W-:Y:S06]  /*36a0*/  STSM.16.M88.4 [R17+0x21800], R8 ;  /* 0x0218000811007844 */ /* 0x0003ec0000000200 */
[----:B------:R-:W3:Y:S01]  /*36b0*/  MUFU.EX2 R53, R53 ;  /* 0x0000003500357308 */ /* 0x000ee20000000800 */
[----:B--2---:R-:W-:Y:S01]  /*36c0*/  FADD.FTZ R25, R49, R14 ;  /* 0x0000000e31197221 */ /* 0x004fe20000010000 */
[----:B------:R-:W-:Y:S01]  /*36d0*/  F2FP.F16.F32.PACK_AB R14, R59, R36 ;  /* 0x000000243b0e723e */ /* 0x000fe200000000ff */
[----:B------:R-:W-:-:S04]  /*36e0*/  FADD.FTZ R59, R29, R26 ;  /* 0x0000001a1d3b7221 */ /* 0x000fc80000010000 */
[----:B------:R-:W-:Y:S01]  /*36f0*/  FADD.FTZ R20, R46, R59 ;  /* 0x0000003b2e147221 */ /* 0x000fe20000010000 */
[----:B------:R-:W2:Y:S01]  /*3700*/  MUFU.EX2 R34, R34 ;  /* 0x0000002200227308 */ /* 0x000ea20000000800 */
[----:B0-----:R-:W-:Y:S01]  /*3710*/  FADD.FTZ R24, R30, R25 ;  /* 0x000000191e187221 */ /* 0x001fe20000010000 */
[----:B------:R0:W-:Y:S01]  /*3720*/  STSM.16.M88.4 [R23], R12 ;  /* 0x0000000c17007844 */ /* 0x0001e20000000200 */
[----:B-1----:R-:W-:Y:S01]  /*3730*/  FADD.FTZ R11, R31, R20 ;  /* 0x000000141f0b7221 */ /* 0x002fe20000010000 */
[----:B------:R-:W-:Y:S02]  /*3740*/  F2FP.F16.F32.PACK_AB R25, R42, R21 ;  /* 0x000000152a19723e */ /* 0x000fe400000000ff */
[----:B------:R-:W-:Y:S02]  /*3750*/  F2FP.F16.F32.PACK_AB R9, R46, R29 ;  /* 0x0000001d2e09723e */ /* 0x000fe400000000ff */
[----:B------:R-:W1:Y:S01]  /*3760*/  MUFU.EX2 R57, R57 ;  /* 0x0000003900397308 */ /* 0x000e620000000800 */
[C---:B---3--:R-:W-:Y:S01]  /*3770*/  FADD.FTZ R51, R53.reuse, R24 ;  /* 0x0000001835337221 */ /* 0x048fe20000010000 */
[----:B------:R-:W-:-:S06]  /*3780*/  F2FP.F16.F32.PACK_AB R26, R53, R30 ;  /* 0x0000001e351a723e */ /* 0x000fcc00000000ff */
[----:B------:R-:W3:Y:S01]  /*3790*/  MUFU.EX2 R40, R40 ;  /* 0x0000002800287308 */ /* 0x000ee20000000800 */
[----:B--2---:R-:W-:Y:S01]  /*37a0*/  FADD.FTZ R24, R34, R51 ;  /* 0x0000003322187221 */ /* 0x004fe20000010000 */
[C---:B0-----:R-:W-:Y:S01]  /*37b0*/  FADD.FTZ R12, R50.reuse, R11 ;  /* 0x0000000b320c7221 */ /* 0x041fe20000010000 */
[----:B------:R-:W-:Y:S01]  /*37c0*/  F2FP.F16.F32.PACK_AB R11, R50, R31 ;  /* 0x0000001f320b723e */ /* 0x000fe200000000ff */
[----:B------:R-:W-:-:S04]  /*37d0*/  IMAD.MOV.U32 R31, RZ, RZ, R137 ;  /* 0x000000ffff1f7224 */ /* 0x000fc800078e0089 */
[----:B------:R-:W0:Y:S01]  /*37e0*/  MUFU.EX2 R63, R63 ;  /* 0x0000003f003f7308 */ /* 0x000e220000000800 */
[----:B-1----:R-:W-:Y:S01]  /*37f0*/  FADD.FTZ R51, R57, R24 ;  /* 0x0000001839337221 */ /* 0x002fe20000010000 */
[----:B------:R-:W-:Y:S02]  /*3800*/  F2FP.F16.F32.PACK_AB R24, R49, R28 ;  /* 0x0000001c3118723e */ /* 0x000fe400000000ff */
[----:B------:R-:W-:Y:S01]  /*3810*/  F2FP.F16.F32.PACK_AB R8, R57, R34 ;  /* 0x000000223908723e */ /* 0x000fe200000000ff */
[----:B------:R-:W1:Y:S02]  /*3820*/  @P4 LDC R28, c[0x0][0x44c] ;  /* 0x00011300ff1c4b82 */ /* 0x000e640000000800 */
[----:B------:R1:W-:Y:S01]  /*3830*/  STSM.16.M88.4 [R19], R24 ;  /* 0x0000001813007844 */ /* 0x0003e20000000200 */
[----:B------:R-:W2:Y:S01]  /*3840*/  MUFU.EX2 R38, R38 ;  /* 0x0000002600267308 */ /* 0x000ea20000000800 */
[----:B---3--:R-:W-:-:S07]  /*3850*/  FADD.FTZ R10, R40, R51 ;  /* 0x00000033280a7221 */ /* 0x008fce0000010000 */
[----:B------:R-:W3:Y:S01]  /*3860*/  MUFU.EX2 R61, R61 ;  /* 0x0000003d003d7308 */ /* 0x000ee20000000800 */
[C---:B0-----:R-:W-:Y:S01]  /*3870*/  FADD.FTZ R13, R63.reuse, R10 ;  /* 0x0000000a3f0d7221 */ /* 0x041fe20000010000 */
[----:B------:R-:W-:-:S05]  /*3880*/  F2FP.F16.F32.PACK_AB R10, R63, R40 ;  /* 0x000000283f0a723e */ /* 0x000fca00000000ff */
[----:B------:R0:W-:Y:S01]  /*3890*/  STSM.16.M88.4 [R18], R8 ;  /* 0x0000000812007844 */ /* 0x0001e20000000200 */
[----:B------:R-:W4:Y:S01]  /*38a0*/  MUFU.EX2 R0, R60 ;  /* 0x0000003c00007308 */ /* 0x000f220000000800 */
[----:B--2---:R-:W-:Y:S01]  /*38b0*/  FADD.FTZ R14, R38, R13 ;  /* 0x0000000d260e7221 */ /* 0x004fe20000010000 */
[----:B------:R-:W-:Y:S01]  /*38c0*/  FADD.FTZ R13, R33, R12 ;  /* 0x0000000c210d7221 */ /* 0x000fe20000010000 */
[----:B-1----:R-:W-:-:S04]  /*38d0*/  @P4 IMAD.HI.U32 R24, R137, R28, RZ ;  /* 0x0000001c89184227 */ /* 0x002fc800078e00ff */
[----:B------:R-:W-:Y:S01]  /*38e0*/  FADD.FTZ R12, R68, R13 ;  /* 0x0000000d440c7221 */ /* 0x000fe20000010000 */
[----:B------:R-:W1:Y:S01]  /*38f0*/  MUFU.EX2 R65, R65 ;  /* 0x0000004100417308 */ /* 0x000e620000000800 */
[----:B---3--:R-:W-:Y:S02]  /*3900*/  FADD.FTZ R15, R61, R14 ;  /* 0x0000000e3d0f7221 */ /* 0x008fe40000010000 */
[----:B------:R-:W-:-:S04]  /*3910*/  FADD.FTZ R13, R35, R12 ;  /* 0x0000000c230d7221 */ /* 0x000fc80000010000 */
[----:B------:R-:W-:Y:S01]  /*3920*/  FADD.FTZ R12, R72, R13 ;  /* 0x0000000d480c7221 */ /* 0x000fe20000010000 */
[----:B0-----:R-:W-:Y:S01]  /*3930*/  F2FP.F16.F32.PACK_AB R9, R68, R33 ;  /* 0x000000214409723e */ /* 0x001fe200000000ff */
[----:B------:R-:W0:Y:S01]  /*3940*/  MUFU.EX2 R44, R44 ;  /* 0x0000002c002c7308 */ /* 0x000e220000000800 */
[----:B----4-:R-:W-:Y:S01]  /*3950*/  FADD.FTZ R14, R0, R15 ;  /* 0x0000000f000e7221 */ /* 0x010fe20000010000 */
[----:B------:R-:W-:Y:S01]  /*3960*/  FADD.FTZ R13, R37, R12 ;  /* 0x0000000c250d7221 */ /* 0x000fe20000010000 */
[----:B------:R-:W2:Y:S01]  /*3970*/  @P4 LDC R33, c[0x0][0x450] ;  /* 0x00011400ff214b82 */ /* 0x000ea20000000800 */
[----:B------:R-:W-:Y:S02]  /*3980*/  F2FP.F16.F32.PACK_AB R8, R61, R38 ;  /* 0x000000263d08723e */ /* 0x000fe400000000ff */
[----:B------:R-:W-:Y:S02]  /*3990*/  F2FP.F16.F32.PACK_AB R11, R72, R35 ;  /* 0x00000023480b723e */ /* 0x000fe400000000ff */
[----:B------:R3:W4:Y:S01]  /*39a0*/  MUFU.EX2 R7, R120 ;  /* 0x0000007800077308 */ /* 0x0007220000000800 */
[C---:B-1----:R-:W-:Y:S01]  /*39b0*/  FADD.FTZ R15, R65.reuse, R14 ;  /* 0x0000000e410f7221 */ /* 0x042fe20000010000 */
[----:B------:R-:W-:-:S05]  /*39c0*/  F2FP.F16.F32.PACK_AB R10, R65, R0 ;  /* 0x00000000410a723e */ /* 0x000fca00000000ff */
[----:B------:R1:W-:Y:S01]  /*39d0*/  STSM.16.M88.4 [R17+0x27800], R8 ;  /* 0x0278000811007844 */ /* 0x0003e20000000200 */
[----:B------:R-:W5:Y:S01]  /*39e0*/  MUFU.EX2 R48, R48 ;  /* 0x0000003000307308 */ /* 0x000f620000000800 */
[----:B0-----:R-:W-:Y:S01]  /*39f0*/  FADD.FTZ R0, R44, R15 ;  /* 0x0000000f2c007221 */ /* 0x001fe20000010000 */
[----:B---3--:R-:W-:-:S06]  /*3a00*/  CS2R R120, SRZ ;  /* 0x0000000000787805 */ /* 0x008fcc000001ff00 */
[----:B------:R0:W3:Y:S01]  /*3a10*/  MUFU.EX2 R47, R124 ;  /* 0x0000007c002f7308 */ /* 0x0000e20000000800 */
[C---:B----4-:R-:W-:Y:S01]  /*3a20*/  FADD.FTZ R15, R7.reuse, R0 ;  /* 0x00000000070f7221 */ /* 0x050fe20000010000 */
[C---:B------:R-:W-:Y:S01]  /*3a30*/  FADD.FTZ R0, R76.reuse, R13 ;  /* 0x0000000d4c007221 */ /* 0x040fe20000010000 */
[----:B------:R-:W-:Y:S02]  /*3a40*/  F2FP.F16.F32.PACK_AB R12, R7, R44 ;  /* 0x0000002c070c723e */ /* 0x000fe400000000ff */
[----:B------:R-:W-:Y:S01]  /*3a50*/  F2FP.F16.F32.PACK_AB R13, R76, R37 ;  /* 0x000000254c0d723e */ /* 0x000fe200000000ff */
[----:B------:R-:W-:Y:S01]  /*3a60*/  FADD.FTZ R7, R39, R0 ;  /* 0x0000000027077221 */ /* 0x000fe20000010000 */
[----:B--2---:R-:W-:Y:S01]  /*3a70*/  @P4 SHF.R.U32.HI R31, RZ, R33, R24 ;  /* 0x00000021ff1f4219 */ /* 0x004fe20000011618 */
[----:B------:R-:W2:Y:S01]  /*3a80*/  MUFU.EX2 R126, R126 ;  /* 0x0000007e007e7308 */ /* 0x000ea20000000800 */
[----:B-----5:R-:W-:Y:S01]  /*3a90*/  FADD.FTZ R14, R48, R15 ;  /* 0x0000000f300e7221 */ /* 0x020fe20000010000 */
[C---:B------:R-:W-:Y:S01]  /*3aa0*/  FADD.FTZ R0, R58.reuse, R7 ;  /* 0x000000073a007221 */ /* 0x040fe20000010000 */
[----:B------:R-:W-:-:S02]  /*3ab0*/  F2FP.F16.F32.PACK_AB R15, R58, R39 ;  /* 0x000000273a0f723e */ /* 0x000fc400000000ff */
[----:B0-----:R-:W-:Y:S01]  /*3ac0*/  CS2R R124, SRZ ;  /* 0x00000000007c7805 */ /* 0x001fe2000001ff00 */
[----:B------:R-:W-:Y:S02]  /*3ad0*/  FADD.FTZ R7, R41, R0 ;  /* 0x0000000029077221 */ /* 0x000fe40000010000 */
[----:B------:R0:W4:Y:S01]  /*3ae0*/  MUFU.EX2 R21, R128 ;  /* 0x0000008000157308 */ /* 0x0001220000000800 */
[C---:B---3--:R-:W-:Y:S01]  /*3af0*/  FADD.FTZ R27, R47.reuse, R14 ;  /* 0x0000000e2f1b7221 */ /* 0x048fe20000010000 */
[----:B------:R-:W-:-:S05]  /*3b00*/  F2FP.F16.F32.PACK_AB R14, R47, R48 ;  /* 0x000000302f0e723e */ /* 0x000fca00000000ff */
[----:B------:R3:W-:Y:S01]  /*3b10*/  STSM.16.M88.4 [R136], R12 ;  /* 0x0000000c88007844 */ /* 0x0007e20000000200 */
[----:B------:R-:W5:Y:S01]  /*3b20*/  MUFU.EX2 R54, R54 ;  /* 0x0000003600367308 */ /* 0x000f620000000800 */
[----:B--2---:R-:W-:Y:S01]  /*3b30*/  FADD.FTZ R20, R126, R27 ;  /* 0x0000001b7e147221 */ /* 0x004fe20000010000 */
[----:B0-----:R-:W-:-:S06]  /*3b40*/  CS2R R128, SRZ ;  /* 0x0000000000807805 */ /* 0x001fcc000001ff00 */
[----:B------:R-:W0:Y:S01]  /*3b50*/  MUFU.EX2 R90, R90 ;  /* 0x0000005a005a7308 */ /* 0x000e220000000800 */
[C---:B----4-:R-:W-:Y:S01]  /*3b60*/  FADD.FTZ R27, R21.reuse, R20 ;  /* 0x00000014151b7221 */ /* 0x050fe20000010000 */
[----:B-1----:R-:W-:Y:S02]  /*3b70*/  F2FP.F16.F32.PACK_AB R8, R21, R126 ;  /* 0x0000007e1508723e */ /* 0x002fe400000000ff */
[----:B------:R-:W-:-:S04]  /*3b80*/  CS2R R126, SRZ ;  /* 0x00000000007e7805 */ /* 0x000fc8000001ff00 */
[----:B------:R-:W1:Y:S01]  /*3b90*/  MUFU.EX2 R43, R43 ;  /* 0x0000002b002b7308 */ /* 0x000e620000000800 */
[----:B-----5:R-:W-:-:S07]  /*3ba0*/  FADD.FTZ R0, R54, R7 ;  /* 0x0000000736007221 */ /* 0x020fce0000010000 */
[----:B------:R2:W4:Y:S01]  /*3bb0*/  MUFU.EX2 R29, R130 ;  /* 0x00000082001d7308 */ /* 0x0005220000000800 */
[----:B0-----:R-:W-:-:S07]  /*3bc0*/  FADD.FTZ R20, R90, R27 ;  /* 0x0000001b5a147221 */ /* 0x001fce0000010000 */
[----:B------:R-:W0:Y:S01]  /*3bd0*/  MUFU.EX2 R62, R62 ;  /* 0x0000003e003e7308 */ /* 0x000e220000000800 */
[----:B-1----:R-:W-:Y:S01]  /*3be0*/  FADD.FTZ R9, R43, R0 ;  /* 0x000000002b097221 */ /* 0x002fe20000010000 */
[----:B--2---:R-:W-:-:S06]  /*3bf0*/  CS2R R130, SRZ ;  /* 0x0000000000827805 */ /* 0x004fcc000001ff00 */
[----:B------:R-:W3:Y:S01]  /*3c00*/  MUFU.EX2 R80, R80 ;  /* 0x0000005000507308 */ /* 0x000ee20000000800 */
[----:B----4-:R-:W-:Y:S01]  /*3c10*/  FADD.FTZ R11, R29, R20 ;  /* 0x000000141d0b7221 */ /* 0x010fe20000010000 */
[----:B------:R-:W-:Y:S02]  /*3c20*/  IADD3 R20, R31, R138, -R140 ;  /* 0x0000008a1f147210 */ /* 0x000fe40007ffe88c */
[----:B------:R-:W-:Y:S02]  /*3c30*/  F2FP.F16.F32.PACK_AB R10, R29, R90 ;  /* 0x0000005a1d0a723e */ /* 0x000fe400000000ff */
[----:B------:R-:W-:Y:S02]  /*3c40*/  CS2R R90, SRZ ;  /* 0x00000000005a7805 */ /* 0x000fe4000001ff00 */
[----:B------:R-:W1:Y:S01]  /*3c50*/  MUFU.EX2 R45, R45 ;  /* 0x0000002d002d7308 */ /* 0x000e620000000800 */
[----:B0-----:R-:W-:Y:S01]  /*3c60*/  FADD.FTZ R0, R62, R9 ;  /* 0x000000093e007221 */ /* 0x001fe20000010000 */
[----:B------:R-:W-:-:S06]  /*3c70*/  F2FP.F16.F32.PACK_AB R9, R54, R41 ;  /* 0x000000293609723e */ /* 0x000fcc00000000ff */
[----:B------:R0:W2:Y:S01]  /*3c80*/  MUFU.EX2 R25, R132 ;  /* 0x0000008400197308 */ /* 0x0000a20000000800 */
[----:B---3--:R-:W-:Y:S01]  /*3c90*/  FADD.FTZ R12, R80, R11 ;  /* 0x0000000b500c7221 */ /* 0x008fe20000010000 */
[----:B------:R-:W-:-:S05]  /*3ca0*/  F2FP.F16.F32.PACK_AB R11, R62, R43 ;  /* 0x0000002b3e0b723e */ /* 0x000fca00000000ff */
[----:B------:R3:W-:Y:S01]  /*3cb0*/  STSM.16.M88.4 [R19+0x6000], R8 ;  /* 0x0060000813007844 */ /* 0x0007e20000000200 */
[----:B------:R-:W4:Y:S01]  /*3cc0*/  MUFU.EX2 R66, R66 ;  /* 0x0000004200427308 */ /* 0x000f220000000800 */
[----:B-1----:R-:W-:Y:S01]  /*3cd0*/  FADD.FTZ R13, R45, R0 ;  /* 0x000000002d0d7221 */ /* 0x002fe20000010000 */
[----:B0-----:R-:W-:-:S06]  /*3ce0*/  CS2R R132, SRZ ;  /* 0x0000000000847805 */ /* 0x001fcc000001ff00 */
[----:B------:R-:W0:Y:S01]  /*3cf0*/  MUFU.EX2 R4, R4 ;  /* 0x0000000400047308 */ /* 0x000e220000000800 */
[C---:B--2---:R-:W-:Y:S01]  /*3d00*/  FADD.FTZ R21, R25.reuse, R12 ;  /* 0x0000000c19157221 */ /* 0x044fe20000010000 */
[----:B------:R-:W-:Y:S01]  /*3d10*/  F2FP.F16.F32.PACK_AB R12, R25, R80 ;  /* 0x00000050190c723e */ /* 0x000fe200000000ff */
[----:B---3--:R-:W-:-:S05]  /*3d20*/  VIADD R8, R88, 0xfffffffe ;  /* 0xfffffffe58087836 */ /* 0x008fca0000000000 */
[----:B------:R-:W-:Y:S01]  /*3d30*/  MUFU.EX2 R84, R84 ;  /* 0x0000005400547308 */ /* 0x000fe20000000800 */
[C---:B----4-:R-:W-:Y:S01]  /*3d40*/  FADD.FTZ R25, R66.reuse, R13 ;  /* 0x0000000d42197221 */ /* 0x050fe20000010000 */
[----:B------:R-:W-:Y:S02]  /*3d50*/  F2FP.F16.F32.PACK_AB R13, R66, R45 ;  /* 0x0000002d420d723e */ /* 0x000fe400000000ff */
[----:B------:R-:W-:-:S04]  /*3d60*/  CS2R R88, SRZ ;  /* 0x0000000000587805 */ /* 0x000fc8000001ff00 */
[----:B------:R-:W1:Y:S01]  /*3d70*/  MUFU.EX2 R55, R55 ;  /* 0x0000003700377308 */ /* 0x000e620000000800 */
[----:B0-----:R-:W-:-:S07]  /*3d80*/  FADD.FTZ R0, R4, R25 ;  /* 0x0000001904007221 */ /* 0x001fce0000010000 */
[----:B------:R0:W2:Y:S01]  /*3d90*/  MUFU.EX2 R7, R108 ;  /* 0x0000006c00077308 */ /* 0x0000a20000000800 */
[----:B-1----:R-:W-:Y:S02]  /*3da0*/  F2FP.F16.F32.PACK_AB R14, R55, R84 ;  /* 0x00000054370e723e */ /* 0x002fe400000000ff */
[----:B0-----:R-:W-:Y:S02]  /*3db0*/  CS2R R108, SRZ ;  /* 0x00000000006c7805 */ /* 0x001fe4000001ff00 */
[C---:B--2---:R-:W-:Y:S01]  /*3dc0*/  F2FP.F16.F32.PACK_AB R15, R7.reuse, R4 ;  /* 0x00000004070f723e */ /* 0x044fe200000000ff */
[----:B------:R-:W-:Y:S01]  /*3dd0*/  FADD.FTZ R4, R84, R21 ;  /* 0x0000001554047221 */ /* 0x000fe20000010000 */
[----:B------:R-:W-:Y:S01]  /*3de0*/  SHF.R.S32.HI R21, RZ, 0x1f, R20 ;  /* 0x0000001fff157819 */ /* 0x000fe20000011414 */
[----:B------:R-:W-:Y:S02]  /*3df0*/  FADD.FTZ R0, R7, R0 ;  /* 0x0000000007007221 */ /* 0x000fe40000010000 */
[----:B------:R0:W-:Y:S01]  /*3e00*/  STSM.16.M88.4 [R18+0x6000], R12 ;  /* 0x0060000c12007844 */ /* 0x0001e20000000200 */
[----:B------:R-:W-:Y:S01]  /*3e10*/  LEA.HI R21, R21, R20, RZ, 0x7 ;  /* 0x0000001415157211 */ /* 0x000fe200078f38ff */
[----:B------:R-:W-:Y:S01]  /*3e20*/  FADD.FTZ R4, R55, R4 ;  /* 0x0000000437047221 */ /* 0x000fe20000010000 */
[----:B------:R1:W-:Y:S06]  /*3e30*/  MEMBAR.ALL.CTA ;  /* 0x0000000000007992 */ /* 0x0003ec0000008000 */
[----:B-1----:R-:W1:Y:S01]  /*3e40*/  FENCE.VIEW.ASYNC.S ;  /* 0x00000000000073c6 */ /* 0x002e620000000000 */
[----:B------:R-:W-:-:S04]  /*3e50*/  SHF.R.S32.HI R21, RZ, 0x7, R21 ;  /* 0x00000007ff157819 */ /* 0x000fc80000011415 */
[----:B------:R-:W-:-:S04]  /*3e60*/  VIMNMX R139, R142, R21, !PT ;  /* 0x000000158e8b7248 */ /* 0x000fc80007fe0100 */
[----:B------:R-:W-:Y:S01]  /*3e70*/  ISETP.GE.AND P1, PT, R8, R139, PT ;  /* 0x0000008b0800720c */ /* 0x000fe20003f26270 */
[----:B-1----:R-:W-:-:S12]  /*3e80*/  NOP ;  /* 0x0000000000007918 */ /* 0x002fd80000000000 */
[----:B0-----:R-:W-:Y:S05]  /*3e90*/  @!P1 BRA `(.L_x_12111) ;  /* 0x0000002800b89947 */ /* 0x001fea0003800000 */
[----:B------:R-:W-:Y:S01]  /*3ea0*/  IMAD.MOV.U32 R9, RZ, RZ, R5 ;  /* 0x000000ffff097224 */ /* 0x000fe200078e0005 */
[----:B------:R-:W-:Y:S01]  /*3eb0*/  UMOV UR6, UR38 ;  /* 0x0000002600067c82 */ /* 0x000fe20008000000 */
[----:B------:R-:W-:Y:S02]  /*3ec0*/  IMAD.MOV.U32 R7, RZ, RZ, R6 ;  /* 0x000000ffff077224 */ /* 0x000fe400078e0006 */
[----:B------:R-:W-:Y:S02]  /*3ed0*/  IMAD.MOV.U32 R10, RZ, RZ, R2 ;  /* 0x000000ffff0a7224 */ /* 0x000fe400078e0002 */
[----:B------:R-:W-:-:S07]  /*3ee0*/  IMAD.MOV.U32 R135, RZ, RZ, RZ ;  /* 0x000000ffff877224 */ /* 0x000fce00078e00ff */
.L_x_12122:
[----:B------:R-:W-:Y:S01]  /*3ef0*/  ISETP.NE.AND P2, PT, RZ, UR42, PT ;  /* 0x0000002aff007c0c */ /* 0x000fe2000bf45270 */
[----:B------:R-:W-:-:S04]  /*3f00*/  UISETP.NE.AND UP0, UPT, UR6, 0x1, UPT ;  /* 0x000000010600788c */ /* 0x000fc8000bf05270 */
[----:B------:R-:W-:-:S06]  /*3f10*/  USEL UR7, URZ, 0x1, UP0 ;  /* 0x000000013f077887 */ /* 0x000fcc0008000000 */
[----:B------:R-:W-:Y:S02]  /*3f20*/  LOP3.LUT R2, R10, UR7, RZ, 0x3c, !PT ;  /* 0x000000070a027c12 */ /* 0x000fe4000f8e3cff */
[----:B------:R-:W-:Y:S05]  /*3f30*/  @P2 BRA `(.L_x_12112) ;  /* 0x0000000000342947 */ /* 0x000fea0003800000 */
[----:B------:R-:W-:Y:S05]  /*3f40*/  @!P0 BRA `(.L_x_12113) ;  /* 0x0000000000048947 */ /* 0x000fea0003800000 */
[----:B------:R-:W-:Y:S01]  /*3f50*/  BPT.TRAP 0x1 ;  /* 0x000000040000795c */ /* 0x000fe20000300000 */
.L_x_12113:
[----:B------:R-:W-:Y:S01]  /*3f60*/  UIADD3 UR7, UR6, 0x1, URZ ;  /* 0x0000000106077890 */ /* 0x000fe2000fffe03f */
[----:B------:R-:W-:-:S03]  /*3f70*/  SHF.L.U32 R3, R2, 0x1f, RZ ;  /* 0x0000001f02037819 */ /* 0x000fc600000006ff */
[----:B------:R-:W-:-:S04]  /*3f80*/  UISETP.NE.AND UP0, UPT, UR7, 0x2, UPT ;  /* 0x000000020700788c */ /* 0x000fc8000bf05270 */
[----:B------:R-:W-:-:S04]  /*3f90*/  USEL UR7, UR7, URZ, UP0 ;  /* 0x0000003f07077287 */ /* 0x000fc80008000000 */
[----:B------:R-:W-:-:S09]  /*3fa0*/  ULEA UR7, UR7, UR40, 0x3 ;  /* 0x0000002807077291 */ /* 0x000fd2000f8e183f */
[----:B------:R0:W1:Y:S01]  /*3fb0*/  SYNCS.PHASECHK.TRANS64.TRYWAIT P1, [UR7+0x2d830], R3 ;  /* 0x02d83003ff0075a7 */ /* 0x0000620008020147 */
[----:B------:R-:W-:Y:S05]  /*3fc0*/  @!P0 BRA `(.L_x_12114) ;  /* 0x0000000000048947 */ /* 0x000fea0003800000 */
[----:B------:R-:W-:Y:S01]  /*3fd0*/  BPT.TRAP 0x1 ;  /* 0x000000040000795c */ /* 0x000fe20000300000 */
.L_x_12114:
[----:B-1----:R-:W-:Y:S05]  /*3fe0*/  @P1 BRA `(.L_x_12112) ;  /* 0x0000000000081947 */ /* 0x002fea0003800000 */
[----:B------:R-:W1:Y:S02]  /*3ff0*/  SYNCS.PHASECHK.TRANS64.TRYWAIT P1, [UR7+0x2d830], R3 ;  /* 0x02d83003ff0075a7 */ /* 0x000e640008020147 */
[----:B-1----:R-:W-:Y:S05]  /*4000*/  @!P1 BRA `(.L_x_12115) ;  /* 0x000000e000009947 */ /* 0x002fea0003800000 */
.L_x_12112:
[----:B------:R-:W2:Y:S01]  /*4010*/  S2R R5, SR_TID.X ;  /* 0x0000000000057919 */ /* 0x000ea20000002100 */
        /* <DEDUP_REMOVED lines=41> */
.L_x_12117:
[----:B------:R-:W-:Y:S01]  /*42b0*/  ULEA UR7, UR6, UR40, 0x3 ;  /* 0x0000002806077291 */ /* 0x000fe2000f8e183f */
[----:B------:R-:W-:-:S08]  /*42c0*/  SHF.L.U32 R3, R10, 0x1f, RZ ;  /* 0x0000001f0a037819 */ /* 0x000fd000000006ff */
[----:B------:R0:W1:Y:S01]  /*42d0*/  SYNCS.PHASECHK.TRANS64.TRYWAIT P1, [UR7+0x2d850], R3 ;  /* 0x02d85003ff0075a7 */ /* 0x0000620008020147 */
[----:B------:R-:W-:Y:S05]  /*42e0*/  @!P0 BRA `(.L_x_12118) ;  /* 0x0000000000048947 */ /* 0x000fea0003800000 */
[----:B------:R-:W-:Y:S01]  /*42f0*/  BPT.TRAP 0x1 ;  /* 0x000000040000795c */ /* 0x000fe20000300000 */
.L_x_12118:
[----:B-1----:R-:W-:Y:S05]  /*4300*/  @P1 BRA `(.L_x_12116) ;  /* 0x0000000000081947 */ /* 0x002fea0003800000 */
[----:B------:R-:W1:Y:S02]  /*4310*/  SYNCS.PHASECHK.TRANS64.TRYWAIT P1, [UR7+0x2d850], R3 ;  /* 0x02d85003ff0075a7 */ /* 0x000e640008020147 */
[----:B-1----:R-:W-:Y:S05]  /*4320*/  @!P1 BRA `(.L_x_12119) ;  /* 0x000000dc00509947 */ /* 0x002fea0003800000 */
.L_x_12116:
        /* <DEDUP_REMOVED lines=70> */
.L_x_12120:
[----:B0-----:R-:W0:Y:S01]  /*4790*/  LDC R3, c[0x0][0x448] ;  /* 0x00011200ff037b82 */ /* 0x001e220000000800 */
[----:B------:R-:W-:Y:S01]  /*47a0*/  IMAD.IADD R5, R143, 0x1, R137 ;  /* 0x000000018f057824 */ /* 0x000fe200078e0289 */
[----:B------:R-:W-:Y:S01]  /*47b0*/  LOP3.LUT R16, R16, 0xfffffeff, RZ, 0xc0, !PT ;  /* 0xfffffeff10107812 */ /* 0x000fe200078ec0ff */
[----:B------:R-:W-:-:S03]  /*47c0*/  ULEA UR7, UR38, UR40, 0x3 ;  /* 0x0000002826077291 */ /* 0x000fc6000f8e183f */
[----:B------:R-:W-:Y:S01]  /*47d0*/  @P0 LOP3.LUT R16, R16, 0x100, RZ, 0xfc, !PT ;  /* 0x0000010010100812 */ /* 0x000fe200078efcff */
[----:B------:R-:W-:-:S03]  /*47e0*/  UIADD3 UR7, UR7, 0x2d840, URZ ;  /* 0x0002d84007077890 */ /* 0x000fc6000fffe03f */
[----:B------:R-:W-:Y:S01]  /*47f0*/  LOP3.LUT R16, R16, 0xfffffdff, RZ, 0xc0, !PT ;  /* 0xfffffdff10107812 */ /* 0x000fe200078ec0ff */
[----:B------:R-:W-:-:S09]  /*4800*/  UPRMT UR7, UR41, 0x654, UR7 ;  /* 0x0000065429077896 */ /* 0x000fd20008000007 */
[----:B------:R-:W-:Y:S01]  /*4810*/  SYNCS.ARRIVE.TRANS64.RED.A1T0 RZ, [UR7], RZ ;  /* 0x000000ffffff79a7 */ /* 0x000fe20008100407 */
[----:B0-----:R-:W-:-:S13]  /*4820*/  ISETP.NE.AND P1, PT, R3, 0x1, PT ;  /* 0x000000010300780c */ /* 0x001fda0003f25270 */
[----:B------:R-:W0:Y:S08]  /*4830*/  @P1 LDC R6, c[0x0][0x44c] ;  /* 0x00011300ff061b82 */ /* 0x000e300000000800 */
[----:B------:R-:W1:Y:S01]  /*4840*/  @P1 LDC R3, c[0x0][0x450] ;  /* 0x00011400ff031b82 */ /* 0x000e620000000800 */
[----:B0-----:R-:W-:-:S05]  /*4850*/  @P1 IMAD.HI.U32 R6, R5, R6, RZ ;  /* 0x0000000605061227 */ /* 0x001fca00078e00ff */
[----:B-1----:R-:W-:Y:S01]  /*4860*/  @P1 SHF.R.U32.HI R5, RZ, R3, R6 ;  /* 0x00000003ff051219 */ /* 0x002fe20000011606 */
[----:B------:R-:W-:-:S04]  /*4870*/  IMAD.MOV.U32 R6, RZ, RZ, -0x80 ;  /* 0xffffff80ff067424 */ /* 0x000fc800078e00ff */
[----:B------:R-:W0:Y:S01]  /*4880*/  SHFL.IDX PT, R3, R5, RZ, 0x1c1f ;  /* 0x001c1fff05037589 */ /* 0x000e2200000e0000 */
[----:B------:R-:W-:-:S03]  /*4890*/  IMAD R6, R8, R6, 0x1 ;  /* 0x0000000108067424 */ /* 0x000fc600078e0206 */
[----:B------:R-:W1:Y:S02]  /*48a0*/  SHFL.IDX PT, R5, R5, 0x1, 0x1c1f ;  /* 0x003c1f0005057f89 */ /* 0x000e6400000e0000 */
[----:B------:R-:W-:-:S05]  /*48b0*/  IADD3 R6, R138, R6, -R141 ;  /* 0x000000068a067210 */ /* 0x000fca0007ffe88d */
[----:B------:R-:W-:-:S04]  /*48c0*/  IMAD.IADD R6, R6, 0x1, -R140 ;  /* 0x0000000106067824 */ /* 0x000fc800078e0a8c */
[C---:B0-----:R-:W-:Y:S02]  /*48d0*/  IMAD.IADD R3, R6.reuse, 0x1, R3 ;  /* 0x0000000106037824 */ /* 0x041fe400078e0203 */
[----:B-1----:R-:W-:-:S03]  /*48e0*/  IMAD.IADD R5, R6, 0x1, R5 ;  /* 0x0000000106057824 */ /* 0x002fc600078e0205 */
[C---:B------:R-:W-:Y:S02]  /*48f0*/  ISETP.GT.AND P5, PT, R3.reuse, RZ, PT ;  /* 0x000000ff0300720c */ /* 0x040fe40003fa4270 */
[----:B------:R-:W-:Y:S02]  /*4900*/  ISETP.GT.AND P4, PT, R3, 0x1, PT ;  /* 0x000000010300780c */ /* 0x000fe40003f84270 */
        /* <DEDUP_REMOVED lines=76> */
[C---:B------:R-:W-:Y:S02]  /*4dd0*/  ISETP.GT.AND P1, PT, R5.reuse, 0x30, PT ;  /* 0x000000300500780c */ /* 0x040fe40003f24270 */
[----:B------:R-:W-:Y:S02]  /*4de0*/  FMNMX.FTZ R3, R44, R3, !PT ;  /* 0x000000032c037209 */ /* 0x000fe40007810000 */
[----:B------:R-:W-:Y:S02]  /*4df0*/  ISETP.GT.AND P3, PT, R5, RZ, PT ;  /* 0x000000ff0500720c */ /* 0x000fe40003f64270 */
        /* <DEDUP_REMOVED lines=15> */
[----:B------:R-:W-:Y:S02]  /*4ef0*/  ISETP.GT.AND P4, PT, R5, 0x10, PT ;  /* 0x000000100500780c */ /* 0x000fe40003f84270 */
        /* <DEDUP_REMOVED lines=17> */
[C---:B------:R-:W-:Y:S02]  /*5010*/  ISETP.GT.AND P5, PT, R5.reuse, 0x20, PT ;  /* 0x000000200500780c */ /* 0x040fe40003fa4270 */
[----:B------:R-:W-:Y:S02]  /*5020*/  FMNMX.FTZ R3, R80, R3, !PT ;  /* 0x0000000350037209 */ /* 0x000fe40007810000 */
[----:B------:R-:W-:Y:S02]  /*5030*/  ISETP.GT.AND P4, PT, R5, 0x21, PT ;  /* 0x000000210500780c */ /* 0x000fe40003f84270 */
[----:B------:R-:W-:Y:S02]  /*5040*/  FMNMX.FTZ R3, R81, R3, !PT ;  /* 0x0000000351037209 */ /* 0x000fe40007810000 */
[----:B------:R-:W-:Y:S02]  /*5050*/  ISETP.GT.AND P3, PT, R5, 0x28, PT ;  /* 0x000000280500780c */ /* 0x000fe40003f64270 */
[----:B------:R-:W-:-:S02]  /*5060*/  FMNMX.FTZ R3, R84, R3, !PT ;  /* 0x0000000354037209 */ /* 0x000fc40007810000 */
[----:B------:R-:W-:Y:S02]  /*5070*/  ISETP.GT.AND P2, PT, R5, 0x29, PT ;  /* 0x000000290500780c */ /* 0x000fe40003f44270 */
[----:B------:R-:W-:Y:S02]  /*5080*/  FMNMX.FTZ R3, R85, R3, !PT ;  /* 0x0000000355037209 */ /* 0x000fe40007810000 */
[----:B------:R-:W-:Y:S02]  /*5090*/  FSEL R70, R70, -INF , P1 ;  /* 0xff80000046467808 */ /* 0x000fe40000800000 */
[----:B------:R-:W-:Y:S01]  /*50a0*/  ISETP.GT.AND P1, PT, R5, 0x69, PT ;  /* 0x000000690500780c */ /* 0x000fe20003f24270 */
[----:B------:R-:W0:Y:S01]  /*50b0*/  SHFL.BFLY PT, R6, R3, 0x2, 0x1f ;  /* 0x0c401f0003067f89 */ /* 0x000e2200000e0000 */
        /* <DEDUP_REMOVED lines=8> */
[----:B------:R-:W-:Y:S02]  /*5140*/  @P0 LOP3.LUT R16, R16, 0x200, RZ, 0xfc, !PT ;  /* 0x0000020010100812 */ /* 0x000fe400078efcff */
[----:B------:R-:W-:Y:S02]  /*5150*/  FSEL R51, R51, -INF , P5 ;  /* 0xff80000033337808 */ /* 0x000fe40002800000 */
[----:B------:R-:W-:Y:S02]  /*5160*/  FSEL R54, R54, -INF , P4 ;  /* 0xff80000036367808 */ /* 0x000fe40002000000 */
[----:B------:R-:W-:Y:S02]  /*5170*/  FSEL R55, R55, -INF , P3 ;  /* 0xff80000037377808 */ /* 0x000fe40001800000 */
[----:B0-----:R-:W-:Y:S02]  /*5180*/  FMNMX.FTZ R6, R3, R6, !PT ;  /* 0x0000000603067209 */ /* 0x001fe40007810000 */
[----:B------:R-:W-:-:S02]  /*5190*/  FSEL R58, R58, -INF , P2 ;  /* 0xff8000003a3a7808 */ /* 0x000fc40001000000 */
[C---:B------:R-:W-:Y:S01]  /*51a0*/  ISETP.GT.AND P5, PT, R5.reuse, 0x48, PT ;  /* 0x000000480500780c */ /* 0x040fe20003fa4270 */
[----:B------:R-:W0:Y:S01]  /*51b0*/  SHFL.BFLY PT, R3, R6, 0x1, 0x1f ;  /* 0x0c201f0006037f89 */ /* 0x000e2200000e0000 */
[C---:B------:R-:W-:Y:S02]  /*51c0*/  ISETP.GT.AND P4, PT, R5.reuse, 0x49, PT ;  /* 0x000000490500780c */ /* 0x040fe40003f84270 */
[C---:B------:R-:W-:Y:S02]  /*51d0*/  ISETP.GT.AND P3, PT, R5.reuse, 0x50, PT ;  /* 0x000000500500780c */ /* 0x040fe40003f64270 */
[----:B------:R-:W-:Y:S02]  /*51e0*/  ISETP.GT.AND P2, PT, R5, 0x51, PT ;  /* 0x000000510500780c */ /* 0x000fe40003f44270 */
[----:B------:R-:W-:Y:S02]  /*51f0*/  LOP3.LUT R16, R16, 0xfffffbff, RZ, 0xc0, !PT ;  /* 0xfffffbff10107812 */ /* 0x000fe400078ec0ff */
[----:B------:R-:W-:-:S02]  /*5200*/  FSEL R62, R62, -INF , P5 ;  /* 0xff8000003e3e7808 */ /* 0x000fc40002800000 */
[----:B------:R-:W-:Y:S02]  /*5210*/  FSEL R63, R63, -INF , P4 ;  /* 0xff8000003f3f7808 */ /* 0x000fe40002000000 */
[----:B------:R-:W-:Y:S02]  /*5220*/  FSEL R66, R66, -INF , P3 ;  /* 0xff80000042427808 */ /* 0x000fe40001800000 */
[----:B------:R-:W-:Y:S02]  /*5230*/  FSEL R67, R67, -INF , P2 ;  /* 0xff80000043437808 */ /* 0x000fe40001000000 */
[----:B------:R-:W-:Y:S02]  /*5240*/  @P1 LOP3.LUT R16, R16, 0x400, RZ, 0xfc, !PT ;  /* 0x0000040010101812 */ /* 0x000fe400078efcff */
[C---:B------:R-:W-:Y:S02]  /*5250*/  ISETP.GT.AND P2, PT, R5.reuse, 0x70, PT ;  /* 0x000000700500780c */ /* 0x040fe40003f44270 */
[----:B------:R-:W-:-:S02]  /*5260*/  ISETP.GT.AND P3, PT, R5, 0x71, PT ;  /* 0x000000710500780c */ /* 0x000fc40003f64270 */
[C---:B------:R-:W-:Y:S02]  /*5270*/  ISETP.GT.AND P4, PT, R5.reuse, 0x78, PT ;  /* 0x000000780500780c */ /* 0x040fe40003f84270 */
[----:B0-----:R-:W-:Y:S02]  /*5280*/  FMNMX.FTZ R6, R6, R3, !PT ;  /* 0x0000000306067209 */ /* 0x001fe40007810000 */
[C---:B------:R-:W-:Y:S02]  /*5290*/  ISETP.GT.AND P5, PT, R5.reuse, 0x79, PT ;  /* 0x000000790500780c */ /* 0x040fe40003fa4270 */
[C---:B------:R-:W-:Y:S02]  /*52a0*/  FSETP.NEU.FTZ.AND P6, PT, R6.reuse, -INF , PT ;  /* 0xff8000000600780b */ /* 0x040fe40003fdd000 */
[----:B------:R-:W-:Y:S02]  /*52b0*/  ISETP.GT.AND P1, PT, R5, 0x59, PT ;  /* 0x000000590500780c */ /* 0x000fe40003f24270 */
[----:B------:R-:W-:-:S02]  /*52c0*/  FSEL R3, R6, RZ, P6 ;  /* 0x000000ff06037208 */ /* 0x000fc40003000000 */
[----:B------:R-:W-:Y:S02]  /*52d0*/  ISETP.GT.AND P0, PT, R5, 0x60, PT ;  /* 0x000000600500780c */ /* 0x000fe40003f04270 */
[----:B------:R-:W-:Y:S01]  /*52e0*/  FSEL R71, R71, -INF , P1 ;  /* 0xff80000047477808 */ /* 0x000fe20000800000 */
[----:B------:R-:W-:Y:S01]  /*52f0*/  FADD.FTZ R7, -R3, R7 ;  /* 0x0000000703077221 */ /* 0x000fe20000010100 */
[----:B------:R-:W-:Y:S01]  /*5300*/  FSEL R74, R74, -INF , P0 ;  /* 0xff8000004a4a7808 */ /* 0x000fe20000000000 */
[----:B------:R-:W0:Y:S01]  /*5310*/  LDC R3, c[0x0][0x988] ;  /* 0x00026200ff037b82 */ /* 0x000e220000000800 */
[C---:B------:R-:W-:Y:S02]  /*5320*/  LOP3.LUT P0, RZ, R16.reuse, 0x200, RZ, 0xc0, !PT ;  /* 0x0000020010ff7812 */ /* 0x040fe4000780c0ff */
[----:B------:R-:W-:Y:S02]  /*5330*/  LOP3.LUT P1, RZ, R16, 0x400, RZ, 0xc0, !PT ;  /* 0x0000040010ff7812 */ /* 0x000fe4000782c0ff */
[----:B------:R-:W-:-:S02]  /*5340*/  FSEL R75, R75, -INF , P0 ;  /* 0xff8000004b4b7808 */ /* 0x000fc40000000000 */
[----:B------:R-:W-:Y:S02]  /*5350*/  FSEL R79, R79, -INF , P1 ;  /* 0xff8000004f4f7808 */ /* 0x000fe40000800000 */
[----:B------:R-:W-:Y:S02]  /*5360*/  FSEL R82, R82, -INF , P2 ;  /* 0xff80000052527808 */ /* 0x000fe40001000000 */
[----:B------:R-:W-:Y:S02]  /*5370*/  FSEL R83, R83, -INF , P3 ;  /* 0xff80000053537808 */ /* 0x000fe40001800000 */
[----:B------:R-:W-:Y:S02]  /*5380*/  FSEL R86, R86, -INF , P4 ;  /* 0xff80000056567808 */ /* 0x000fe40002000000 */
[----:B------:R-:W-:Y:S02]  /*5390*/  FSEL R87, R87, -INF , P5 ;  /* 0xff80000057577808 */ /* 0x000fe40002800000 */
[----:B------:R-:W-:Y:S01]  /*53a0*/  LOP3.LUT P0, RZ, R16, 0x100, RZ, 0xc0, !PT ;  /* 0x0000010010ff7812 */ /* 0x000fe2000780c0ff */
[-C--:B0-----:R-:W-:Y:S01]  /*53b0*/  FMUL.FTZ R10, R6, R3.reuse ;  /* 0x00000003060a7220 */ /* 0x081fe20000410000 */
[----:B------:R-:W-:-:S04]  /*53c0*/  FMUL.FTZ R7, R7, R3 ;  /* 0x0000000307077220 */ /* 0x000fc80000410000 */
[----:B------:R-:W-:Y:S02]  /*53d0*/  FSEL R10, R10, RZ, P6 ;  /* 0x000000ff0a0a7208 */ /* 0x000fe40003000000 */
[----:B------:R-:W-:Y:S01]  /*53e0*/  ISETP.GT.AND P6, PT, R5, 0x68, PT ;  /* 0x000000680500780c */ /* 0x000fe20003fc4270 */
[----:B------:R-:W-:Y:S01]  /*53f0*/  MUFU.EX2 R7, R7 ;  /* 0x0000000700077308 */ /* 0x000fe20000000800 */
[----:B------:R-:W-:Y:S01]  /*5400*/  FMNMX.FTZ R5, R26, R9, !PT ;  /* 0x000000091a057209 */ /* 0x000fe20007810000 */
[-CC-:B------:R-:W-:Y:S01]  /*5410*/  FFMA.FTZ R24, R24, R3.reuse, -R10.reuse ;  /* 0x0000000318187223 */ /* 0x180fe2000001080a */
[----:B------:R-:W-:Y:S01]  /*5420*/  FSEL R78, R78, -INF , P6 ;  /* 0xff8000004e4e7808 */ /* 0x000fe20003000000 */
[--C-:B------:R-:W-:Y:S01]  /*5430*/  FFMA.FTZ R25, R25, R3, -R10.reuse ;  /* 0x0000000319197223 */ /* 0x100fe2000001080a */
[----:B------:R-:W-:Y:S01]  /*5440*/  FMNMX.FTZ R5, R27, R5, !PT ;  /* 0x000000051b057209 */ /* 0x000fe20007810000 */
[-CC-:B------:R-:W-:Y:S01]  /*5450*/  FFMA.FTZ R28, R28, R3.reuse, -R10.reuse ;  /* 0x000000031c1c7223 */ /* 0x180fe2000001080a */
[--C-:B------:R-:W-:Y:S01]  /*5460*/  FFMA.FTZ R29, R29, R3, -R10.reuse ;  /* 0x000000031d1d7223 */ /* 0x100fe2000001080a */
[----:B------:R-:W0:Y:S01]  /*5470*/  MUFU.EX2 R24, R24 ;  /* 0x0000001800187308 */ /* 0x000e220000000800 */
        /* <DEDUP_REMOVED lines=16> */
[----:B------:R-:W-:Y:S01]  /*5580*/  FMNMX.FTZ R5, R38, R5, !PT ;  /* 0x0000000526057209 */ /* 0x000fe20007810000 */
[----:B0-----:R-:W-:Y:S01]  /*5590*/  FFMA.FTZ R4, R7, R4, R24 ;  /* 0x0000000407047223 */ /* 0x001fe20000010018 */
[-CC-:B------:R-:W-:Y:S01]  /*55a0*/  FFMA.FTZ R52, R52, R3.reuse, -R10.reuse ;  /* 0x0000000334347223 */ /* 0x180fe2000001080a */
[--C-:B------:R-:W-:Y:S01]  /*55b0*/  FFMA.FTZ R53, R53, R3, -R10.reuse ;  /* 0x0000000335357223 */ /* 0x100fe2000001080a */
[----:B------:R-:W-:Y:S01]  /*55c0*/  FMNMX.FTZ R5, R39, R5, !PT ;  /* 0x0000000527057209 */ /* 0x000fe20007810000 */
[-CC-:B------:R-:W-:Y:S01]  /*55d0*/  FFMA.FTZ R56, R56, R3.reuse, -R10.reuse ;  /* 0x0000000338387223 */ /* 0x180fe2000001080a */
[----:B------:R-:W-:Y:S01]  /*55e0*/  FFMA.FTZ R57, R57, R3, -R10 ;  /* 0x0000000339397223 */ /* 0x000fe2000001080a */
[----:B------:R-:W-:Y:S01]  /*55f0*/  MUFU.EX2 R29, R29 ;  /* 0x0000001d001d7308 */ /* 0x000fe20000000800 */
[----:B------:R-:W-:Y:S01]  /*5600*/  FMNMX.FTZ R5, R42, R5, !PT ;  /* 0x000000052a057209 */ /* 0x000fe20007810000 */
[----:B-1----:R-:W-:Y:S01]  /*5610*/  FADD.FTZ R4, R25, R4 ;  /* 0x0000000419047221 */ /* 0x002fe20000010000 */
        /* <DEDUP_REMOVED lines=104> */
[----:B0-----:R-:W-:-:S04]  /*5ca0*/  FFMA.FTZ R0, R9, R0, R26 ;  /* 0x0000000009007223 */ /* 0x001fc8000001001a */
[----:B------:R-:W-:Y:S01]  /*5cb0*/  FADD.FTZ R14, R13, R0 ;  /* 0x000000000d0e7221 */ /* 0x000fe20000010000 */
        /* <DEDUP_REMOVED lines=98> */
.L_x_12121:
        /* <DEDUP_REMOVED lines=103> */
[----:B------:R-:W-:Y:S01]  /*6950*/  IMAD.MOV.U32 R10, RZ, RZ, R2 ;  /* 0x000000ffff0a7224 */ /* 0x000fe200078e0002 */
[----:B-1----:R-:W-:Y:S01]  /*6960*/  NOP ;  /* 0x0000000000007918 */ /* 0x002fe20000000000 */
[----:B0-----:R-:W-:Y:S05]  /*6970*/  @P1 BRA `(.L_x_12122) ;  /* 0xffffffd4005c1947 */ /* 0x001fea000383ffff */
.L_x_12111:
[----:B------:R-:W-:-:S13]  /*6980*/  ISETP.GE.AND P1, PT, R8, R142, PT ;  /* 0x0000008e0800720c */ /* 0x000fda0003f26270 */
[----:B------:R-:W-:Y:S05]  /*6990*/  @!P1 BRA `(.L_x_12123) ;  /* 0x00000020003c9947 */ /* 0x000fea0003800000 */
[----:B------:R-:W-:Y:S01]  /*69a0*/  IMAD.MOV.U32 R9, RZ, RZ, R5 ;  /* 0x000000ffff097224 */ /* 0x000fe200078e0005 */
[----:B------:R-:W-:Y:S01]  /*69b0*/  UMOV UR6, UR38 ;  /* 0x0000002600067c82 */ /* 0x000fe20008000000 */
[----:B------:R-:W-:Y:S02]  /*69c0*/  IMAD.MOV.U32 R7, RZ, RZ, R6 ;  /* 0x000000ffff077224 */ /* 0x000fe400078e0006 */
[----:B------:R-:W-:-:S07]  /*69d0*/  IMAD.MOV.U32 R10, RZ, RZ, R2 ;  /* 0x000000ffff0a7224 */ /* 0x000fce00078e0002 */
.L_x_12134:
[----:B------:R-:W-:Y:S01]  /*69e0*/  ISETP.NE.AND P2, PT, RZ, UR42, PT ;  /* 0x0000002aff007c0c */ /* 0x000fe2000bf45270 */
[----:B------:R-:W-:-:S04]  /*69f0*/  UISETP.NE.AND UP0, UPT, UR6, 0x1, UPT ;  /* 0x000000010600788c */ /* 0x000fc8000bf05270 */
[----:B------:R-:W-:-:S06]  /*6a00*/  USEL UR7, URZ, 0x1, UP0 ;  /* 0x000000013f077887 */ /* 0x000fcc0008000000 */
[----:B------:R-:W-:Y:S02]  /*6a10*/  LOP3.LUT R2, R10, UR7, RZ, 0x3c, !PT ;  /* 0x000000070a027c12 */ /* 0x000fe4000f8e3cff */
[----:B------:R-:W-:Y:S05]  /*6a20*/  @P2 BRA `(.L_x_12124) ;  /* 0x0000000000342947 */ /* 0x000fea0003800000 */
[----:B------:R-:W-:Y:S05]  /*6a30*/  @!P0 BRA `(.L_x_12125) ;  /* 0x0000000000048947 */ /* 0x000fea0003800000 */
[----:B------:R-:W-:Y:S01]  /*6a40*/  BPT.TRAP 0x1 ;  /* 0x000000040000795c */ /* 0x000fe20000300000 */
.L_x_12125:
        /* <DEDUP_REMOVED lines=8> */
.L_x_12126:
[----:B-1----:R-:W-:Y:S05]  /*6ad0*/  @P1 BRA `(.L_x_12124) ;  /* 0x0000000000081947 */ /* 0x002fea0003800000 */
[----:B------:R-:W1:Y:S02]  /*6ae0*/  SYNCS.PHASECHK.TRANS64.TRYWAIT P1, [UR7+0x2d830], R3 ;  /* 0x02d83003ff0075a7 */ /* 0x000e640008020147 */
[----:B-1----:R-:W-:Y:S05]  /*6af0*/  @!P1 BRA `(.L_x_12127) ;  /* 0x000000b400749947 */ /* 0x002fea0003800000 */
.L_x_12124:
        /* <DEDUP_REMOVED lines=42> */
.L_x_12129:
[----:B------:R-:W-:Y:S01]  /*6da0*/  ULEA UR7, UR6, UR40, 0x3 ;  /* 0x0000002806077291 */ /* 0x000fe2000f8e183f */
[----:B------:R-:W-:-:S08]  /*6db0*/  SHF.L.U32 R3, R10, 0x1f, RZ ;  /* 0x0000001f0a037819 */ /* 0x000fd000000006ff */
[----:B------:R0:W1:Y:S01]  /*6dc0*/  SYNCS.PHASECHK.TRANS64.TRYWAIT P1, [UR7+0x2d850], R3 ;  /* 0x02d85003ff0075a7 */ /* 0x0000620008020147 */
[----:B------:R-:W-:Y:S05]  /*6dd0*/  @!P0 BRA `(.L_x_12130) ;  /* 0x0000000000048947 */ /* 0x000fea0003800000 */
[----:B------:R-:W-:Y:S01]  /*6de0*/  BPT.TRAP 0x1 ;  /* 0x000000040000795c */ /* 0x000fe20000300000 */
.L_x_12130:
[----:B-1----:R-:W-:Y:S05]  /*6df0*/  @P1 BRA `(.L_x_12128) ;  /* 0x0000000000081947 */ /* 0x002fea0003800000 */
[----:B------:R-:W1:Y:S02]  /*6e00*/  SYNCS.PHASECHK.TRANS64.TRYWAIT P1, [UR7+0x2d850], R3 ;  /* 0x02d85003ff0075a7 */ /* 0x000e640008020147 */
[----:B-1----:R-:W-:Y:S05]  /*6e10*/  @!P1 BRA `(.L_x_12131) ;  /* 0x000000b000c49947 */ /* 0x002fea0003800000 */
.L_x_12128:
        /* <DEDUP_REMOVED lines=70> */
.L_x_12132:
        /* <DEDUP_REMOVED lines=78> */
[C---:B------:R-:W-:Y:S01]  /*7760*/  FADD.FTZ R9, -R5.reuse, R9 ;  /* 0x0000000905097221 */ /* 0x040fe20000010100 */
        /* <DEDUP_REMOVED lines=46> */
[-C--:B------:R-:W-:Y:S01]  /*7a50*/  FFMA.FTZ R35, R35, R3.reuse, -R12 ;  /* 0x0000000323237223 */ /* 0x080fe2000001080c */
        /* <DEDUP_REMOVED lines=153> */
.L_x_12133:
        /* <DEDUP_REMOVED lines=106> */
.L_x_12123:
[----:B------:R-:W-:Y:S06]  /*8a90*/  BAR.ARV 0x8, 0x200 ;  /* 0x0208000000007b1d */ /* 0x000fec0000002000 */
[----:B------:R-:W-:Y:S05]  /*8aa0*/  @!P0 BRA `(.L_x_12135) ;  /* 0x0000000000048947 */ /* 0x000fea0003800000 */
[----:B------:R-:W-:Y:S01]  /*8ab0*/  BPT.TRAP 0x1 ;  /* 0x000000040000795c */ /* 0x000fe20000300000 */
.L_x_12135:
[----:B------:R-:W-:Y:S01]  /*8ac0*/  ULEA UR4, UR38, UR40, 0x3 ;  /* 0x0000002826047291 */ /* 0x000fe2000f8e183f */
[----:B------:R-:W-:-:S08]  /*8ad0*/  SHF.L.U32 R7, R2, 0x1f, RZ ;  /* 0x0000001f02077819 */ /* 0x000fd000000006ff */
[----:B------:R0:W1:Y:S01]  /*8ae0*/  SYNCS.PHASECHK.TRANS64.TRYWAIT P1, [UR4+0x2d850], R7 ;  /* 0x02d85007ff0075a7 */ /* 0x0000620008020144 */
[----:B------:R-:W-:Y:S05]  /*8af0*/  @!P0 BRA `(.L_x_12136) ;  /* 0x0000000000048947 */ /* 0x000fea0003800000 */
[----:B------:R-:W-:Y:S01]  /*8b00*/  BPT.TRAP 0x1 ;  /* 0x000000040000795c */ /* 0x000fe20000300000 */
.L_x_12136:
[----:B-1----:R-:W-:Y:S05]  /*8b10*/  @P1 BRA `(.L_x_12137) ;  /* 0x0000000000081947 */ /* 0x002fea0003800000 */
[----:B------:R-:W1:Y:S02]  /*8b20*/  SYNCS.PHASECHK.TRANS64.TRYWAIT P1, [UR4+0x2d850], R7 ;  /* 0x02d85007ff0075a7 */ /* 0x000e640008020144 */
[----:B-1----:R-:W-:Y:S05]  /*8b30*/  @!P1 BRA `(.L_x_12138) ;  /* 0x0000009400949947 */ /* 0x002fea0003800000 */
.L_x_12137:
[----:B------:R-:W-:Y:S01]  /*8b40*/  UIADD3 UR40, UR40, 0x400, URZ ;  /* 0x0000040028287890 */ /* 0x000fe2000fffe03f */
[----:B------:R-:W-:Y:S01]  /*8b50*/  WARPGROUP.ARRIVE ;  /* 0x00000000000079c5 */ /* 0x000fe20000000000 */
[----:B------:R-:W-:Y:S01]  /*8b60*/  ULOP3.LUT UR39, UR39, 0x10000, URZ, 0xfc, !UPT ;  /* 0x0001000027277892 */ /* 0x000fe2000f8efc3f */
[----:B01----:R-:W0:Y:S01]  /*8b70*/  SHFL.BFLY PT, R7, R4, 0x2, 0x1f ;  /* 0x0c401f0004077f89 */ /* 0x003e2200000e0000 */
[----:B------:R-:W-:Y:S01]  /*8b80*/  USHF.R.U32.HI UR40, URZ, 0x4, UR40 ;  /* 0x000000043f287899 */ /* 0x000fe20008011628 */
[----:B------:R-:W-:Y:S01]  /*8b90*/  IMAD.MOV.U32 R20, RZ, RZ, -0x800000 ;  /* 0xff800000ff147424 */ /* 0x000fe200078e00ff */
[----:B------:R-:W-:Y:S01]  /*8ba0*/  UMOV UR9, 0x40000040 ;  /* 0x4000004000097882 */ /* 0x000fe20000000000 */
[----:B------:R-:W-:Y:S01]  /*8bb0*/  UMOV UR11, 0x80000020 ;  /* 0x80000020000b7882 */ /* 0x000fe20000000000 */
[----:B------:R-:W-:Y:S01]  /*8bc0*/  ULOP3.LUT UR40, UR40, 0x3fff, URZ, 0xc0, !UPT ;  /* 0x00003fff28287892 */ /* 0x000fe2000f8ec03f */
[----:B------:R-:W1:Y:S01]  /*8bd0*/  SHFL.BFLY PT, R9, R0, 0x2, 0x1f ;  /* 0x0c401f0000097f89 */ /* 0x000e6200000e0000 */
[----:B------:R-:W-:-:S02]  /*8be0*/  UMOV UR8, UR39 ;  /* 0x0000002700087c82 */ /* 0x000fc40008000000 */
[----:B------:R-:W-:-:S04]  /*8bf0*/  ULOP3.LUT UR5, UR40, 0x2000000, URZ, 0xfc, !UPT ;  /* 0x0200000028057892 */ /* 0x000fc8000f8efc3f */
[----:B------:R-:W-:-:S07]  /*8c00*/  UIMAD UR5, UR38, 0x600, UR5 ;  /* 0x00000600260578a4 */ /* 0x000fce000f8e0205 */
[----:B------:R-:W-:Y:S02]  /*8c10*/  UMOV UR10, UR5 ;  /* 0x00000005000a7c82 */ /* 0x000fe40008000000 */
[----:B------:R-:W-:Y:S01]  /*8c20*/  HGMMA.64x96x16.F32 R88, gdesc[UR8].tnspB, R88, gsb0 ;  /* 0x41600000085879f0 */ /* 0x000fe20008000858 */
[----:B------:R-:W-:Y:S01]  /*8c30*/  UIADD3 UR8, UR39, 0x2, URZ ;  /* 0x0000000227087890 */ /* 0x000fe2000fffe03f */
[----:B0-----:R-:W-:Y:S01]  /*8c40*/  FADD.FTZ R7, R7, R4 ;  /* 0x0000000407077221 */ /* 0x001fe20000010000 */
[----:B------:R-:W-:Y:S01]  /*8c50*/  UIADD3 UR10, UR5, 0x40, URZ ;  /* 0x00000040050a7890 */ /* 0x000fe2000fffe03f */
[----:B------:R-:W-:Y:S01]  /*8c60*/  IMAD.MOV.U32 R4, RZ, RZ, RZ ;  /* 0x000000ffff047224 */ /* 0x000fe200078e00ff */
[----:B------:R-:W-:Y:S01]  /*8c70*/  UMOV UR9, 0x40000040 ;  /* 0x4000004000097882 */ /* 0x000fe20000000000 */
[----:B------:R-:W-:Y:S01]  /*8c80*/  UMOV UR11, 0x80000020 ;  /* 0x80000020000b7882 */ /* 0x000fe20000000000 */
[----:B------:R-:W0:Y:S01]  /*8c90*/  SHFL.BFLY PT, R8, R7, 0x1, 0x1f ;  /* 0x0c201f0007087f89 */ /* 0x000e2200000e0000 */
[----:B-1----:R-:W-:Y:S01]  /*8ca0*/  FADD.FTZ R9, R9, R0 ;  /* 0x0000000009097221 */ /* 0x002fe20000010000 */
[----:B------:R-:W-:-:S04]  /*8cb0*/  IMAD.MOV.U32 R0, RZ, RZ, -0x800000 ;  /* 0xff800000ff007424 */ /* 0x000fc800078e00ff */
[----:B------:R-:W1:Y:S01]  /*8cc0*/  SHFL.BFLY PT, R10, R9, 0x1, 0x1f ;  /* 0x0c201f00090a7f89 */ /* 0x000e6200000e0000 */
[----:B0-----:R-:W-:Y:S01]  /*8cd0*/  FADD.FTZ R13, R7, R8 ;  /* 0x00000008070d7221 */ /* 0x001fe20000010000 */
[----:B------:R-:W-:-:S04]  /*8ce0*/  IMAD.MOV.U32 R8, RZ, RZ, RZ ;  /* 0x000000ffff087224 */ /* 0x000fc800078e00ff */
[----:B------:R-:W-:Y:S01]  /*8cf0*/  FSETP.NE.FTZ.AND P1, PT, R13, RZ, PT ;  /* 0x000000ff0d00720b */ /* 0x000fe20003f35000 */
[----:B-1----:R-:W-:-:S05]  /*8d00*/  FADD.FTZ R14, R9, R10 ;  /* 0x0000000a090e7221 */ /* 0x002fca0000010000 */
        /* <DEDUP_REMOVED lines=59> */
.L_x_12139:
        /* <DEDUP_REMOVED lines=60> */
.L_x_12103:
[----:B------:R-:W3:Y:S08]  /*9480*/  S2UR UR41, SR_CgaCtaId ;  /* 0x00000000002979c3 */ /* 0x000ef00000008800 */
[----:B------:R-:W-:Y:S06]  /*9490*/  BAR.SYNC.DEFER_BLOCKING 0x5, 0x200 ;  /* 0x0148000000007b1d */ /* 0x000fec0000010000 */
[----:B------:R-:W-:Y:S01]  /*94a0*/  UMOV UR40, 0x400 ;  /* 0x0000040000287882 */ /* 0x000fe20000000000 */
[----:B------:R-:W-:Y:S01]  /*94b0*/  BSSY B0, `(.L_x_12140) ;  /* 0x000027f000007945 */ /* 0x000fe20003800000 */
[----:B---3--:R-:W-:-:S09]  /*94c0*/  ULEA UR40, UR41, UR40, 0x18 ;  /* 0x0000002829287291 */ /* 0x008fd2000f8ec03f */
[----:B------:R-:W3:Y:S01]  /*94d0*/  LDS.128 R4, [UR40+0x2d8d0] ;  /* 0x02d8d028ff047984 */ /* 0x000ee20008000c00 */
[----:B------:R-:W-:Y:S06]  /*94e0*/  BAR.ARV 0x4, 0x200 ;  /* 0x0108000000007b1d */ /* 0x000fec0000002000 */
[----:B------:R-:W-:Y:S05]  /*94f0*/  @P0 BRA `(.L_x_12141) ;  /* 0x0000001c004c0947 */ /* 0x000fea0003800000 */
[----:B--2---:R-:W1:Y:S01]  /*9500*/  LDL R3, [R1+0x48] ;  /* 0x0000480001037983 */ /* 0x004e620000100800 */
[----:B------:R-:W2:Y:S03]  /*9510*/  S2UR UR6, SR_SWINHI ;  /* 0x00000000000679c3 */ /* 0x000ea60000002f00 */
[----:B------:R-:W4:Y:S05]  /*9520*/  LDL R48, [R1+0x8] ;  /* 0x0000080001307983 */ /* 0x000f2a0000100800 */
[----:B------:R-:W3:Y:S01]  /*9530*/  LDC.64 R38, c[0x0][0xc00] ;  /* 0x00030000ff267b82 */ /* 0x000ee20000000a00 */
[----:B------:R-:W-:Y:S01]  /*9540*/  UMOV UR4, UR40 ;  /* 0x0000002800047c82 */ /* 0x000fe20008000000 */
[----:B--2---:R-:W-:Y:S01]  /*9550*/  UMOV UR5, UR6 ;  /* 0x0000000600057c82 */ /* 0x004fe20008000000 */
[----:B------:R-:W-:-:S02]  /*9560*/  IMAD.U32 R34, RZ, RZ, UR4 ;  /* 0x00000004ff227e24 */ /* 0x000fc4000f8e00ff */
[----:B------:R-:W-:Y:S01]  /*9570*/  IMAD.U32 R35, RZ, RZ, UR5 ;  /* 0x00000005ff237e24 */ /* 0x000fe2000f8e00ff */
[----:B------:R-:W-:Y:S01]  /*9580*/  F2FP.F16.F32.PACK_AB R30, R109, R108 ;  /* 0x0000006c6d1e723e */ /* 0x000fe200000000ff */
[----:B------:R-:W-:Y:S01]  /*9590*/  ULDC.64 UR4, c[0x0][0xc08] ;  /* 0x0003020000047ab9 */ /* 0x000fe20000000a00 */
[----:B------:R-:W-:Y:S01]  /*95a0*/  BAR.SYNC.DEFER_BLOCKING 0x1, 0x180 ;  /* 0x0046000000007b1d */ /* 0x000fe20000010000 */
[----:B-1----:R-:W-:-:S03]  /*95b0*/  IMAD.WIDE R8, R3, 0x2, R34 ;  /* 0x0000000203087825 */ /* 0x002fc600078e0222 */
[C---:B------:R-:W-:Y:S02]  /*95c0*/  IADD3 R14, P0, R8.reuse, 0x6020, RZ ;  /* 0x00006020080e7810 */ /* 0x040fe40007f1e0ff */
[C---:B------:R-:W-:Y:S02]  /*95d0*/  LOP3.LUT R3, R8.reuse, 0x180, RZ, 0xc0, !PT ;  /* 0x0000018008037812 */ /* 0x040fe400078ec0ff */
[----:B------:R-:W-:Y:S02]  /*95e0*/  IADD3 R12, P1, R8, 0x6000, RZ ;  /* 0x00006000080c7810 */ /* 0x000fe40007f3e0ff */
[----:B0-----:R-:W-:Y:S02]  /*95f0*/  LOP3.LUT R11, R14, 0x180, RZ, 0xc0, !PT ;  /* 0x000001800e0b7812 */ /* 0x001fe400078ec0ff */
[----:B------:R-:W-:Y:S02]  /*9600*/  SHF.R.U64 R3, R3, 0x3, RZ ;  /* 0x0000000303037819 */ /* 0x000fe400000012ff */
[----:B------:R-:W-:-:S02]  /*9610*/  LOP3.LUT R10, R12, 0x180, RZ, 0xc0, !PT ;  /* 0x000001800c0a7812 */ /* 0x000fc400078ec0ff */
[C---:B------:R-:W-:Y:S02]  /*9620*/  IADD3 R37, P2, R8.reuse, 0x3020, RZ ;  /* 0x0000302008257810 */ /* 0x040fe40007f5e0ff */
[C---:B------:R-:W-:Y:S02]  /*9630*/  IADD3 R31, P3, R8.reuse, 0x3000, RZ ;  /* 0x00003000081f7810 */ /* 0x040fe40007f7e0ff */
[----:B---3--:R-:W-:Y:S02]  /*9640*/  IADD3 R4, P4, R8, 0x20, RZ ;  /* 0x0000002008047810 */ /* 0x008fe40007f9e0ff */
[----:B------:R-:W-:Y:S02]  /*9650*/  SHF.R.U64 R11, R11, 0x3, RZ ;  /* 0x000000030b0b7819 */ /* 0x000fe400000012ff */
[----:B------:R-:W-:Y:S02]  /*9660*/  LOP3.LUT R8, R3, R8, RZ, 0x3c, !PT ;  /* 0x0000000803087212 */ /* 0x000fe400078e3cff */
[----:B------:R-:W-:-:S02]  /*9670*/  SHF.R.U64 R3, R10, 0x3, RZ ;  /* 0x000000030a037819 */ /* 0x000fc400000012ff */
[----:B------:R-:W-:Y:S02]  /*9680*/  LOP3.LUT R24, R11, R14, RZ, 0x3c, !PT ;  /* 0x0000000e0b187212 */ /* 0x000fe400078e3cff */
[----:B------:R-:W-:Y:S02]  /*9690*/  LOP3.LUT R14, R37, 0x180, RZ, 0xc0, !PT ;  /* 0x00000180250e7812 */ /* 0x000fe400078ec0ff */
[----:B------:R-:W-:Y:S02]  /*96a0*/  LOP3.LUT R12, R3, R12, RZ, 0x3c, !PT ;  /* 0x0000000c030c7212 */ /* 0x000fe400078e3cff */
[----:B------:R-:W-:Y:S02]  /*96b0*/  LOP3.LUT R26, R31, 0x180, RZ, 0xc0, !PT ;  /* 0x000001801f1a7812 */ /* 0x000fe400078ec0ff */
[----:B------:R-:W-:Y:S02]  /*96c0*/  LOP3.LUT R3, R4, 0x180, RZ, 0xc0, !PT ;  /* 0x0000018004037812 */ /* 0x000fe400078ec0ff */
[----:B------:R-:W-:-:S02]  /*96d0*/  SHF.R.U64 R14, R14, 0x3, RZ ;  /* 0x000000030e0e7819 */ /* 0x000fc400000012ff */
[----:B------:R-:W-:Y:S02]  /*96e0*/  SHF.R.U64 R26, R26, 0x3, RZ ;  /* 0x000000031a1a7819 */ /* 0x000fe400000012ff */
[----:B------:R-:W-:Y:S01]  /*96f0*/  SHF.R.U64 R3, R3, 0x3, RZ ;  /* 0x0000000303037819 */ /* 0x000fe200000012ff */
[--C-:B------:R-:W-:Y:S01]  /*9700*/  IMAD.X R25, RZ, RZ, R9.reuse, P0 ;  /* 0x000000ffff197224 */ /* 0x100fe200000e0609 */
[----:B------:R-:W-:Y:S01]  /*9710*/  LOP3.LUT R14, R14, R37, RZ, 0x3c, !PT ;  /* 0x000000250e0e7212 */ /* 0x000fe200078e3cff */
[--C-:B------:R-:W-:Y:S01]  /*9720*/  IMAD.X R27, RZ, RZ, R9.reuse, P3 ;  /* 0x000000ffff1b7224 */ /* 0x100fe200018e0609 */
[----:B------:R-:W-:Y:S01]  /*9730*/  LOP3.LUT R26, R26, R31, RZ, 0x3c, !PT ;  /* 0x0000001f1a1a7212 */ /* 0x000fe200078e3cff */
[--C-:B------:R-:W-:Y:S01]  /*9740*/  IMAD.X R29, RZ, RZ, R9.reuse, P4 ;  /* 0x000000ffff1d7224 */ /* 0x100fe200020e0609 */
[----:B------:R-:W0:Y:S01]  /*9750*/  LDC.64 R36, c[0x0][0xc00] ;  /* 0x00030000ff247b82 */ /* 0x000e220000000a00 */
[----:B------:R-:W-:Y:S01]  /*9760*/  LOP3.LUT R28, R3, R4, RZ, 0x3c, !PT ;  /* 0x00000004031c7212 */ /* 0x000fe200078e3cff */
[--C-:B------:R-:W-:Y:S01]  /*9770*/  IMAD.X R13, RZ, RZ, R9.reuse, P1 ;  /* 0x000000ffff0d7224 */ /* 0x100fe200008e0609 */
[----:B------:R-:W-:Y:S01]  /*9780*/  MOV R21, R8 ;  /* 0x0000000800157202 */ /* 0x000fe20000000f00 */
[----:B------:R-:W-:Y:S01]  /*9790*/  IMAD.X R15, RZ, RZ, R9, P2 ;  /* 0x000000ffff0f7224 */ /* 0x000fe200010e0609 */
[----:B------:R-:W-:-:S02]  /*97a0*/  F2FP.F16.F32.PACK_AB R8, R33, R32 ;  /* 0x000000202108723e */ /* 0x000fc400000000ff */
[----:B------:R-:W-:Y:S02]  /*97b0*/  F2FP.F16.F32.PACK_AB R9, R91, R90 ;  /* 0x0000005a5b09723e */ /* 0x000fe400000000ff */
[----:B------:R-:W-:Y:S02]  /*97c0*/  F2FP.F16.F32.PACK_AB R10, R93, R92 ;  /* 0x0000005c5d0a723e */ /* 0x000fe400000000ff */
[----:B------:R-:W-:Y:S02]  /*97d0*/  F2FP.F16.F32.PACK_AB R11, R95, R94 ;  /* 0x0000005e5f0b723e */ /* 0x000fe400000000ff */
[----:B------:R-:W-:Y:S02]  /*97e0*/  MOV R4, R24 ;  /* 0x0000001800047202 */ /* 0x000fe40000000f00 */
[----:B------:R-:W-:Y:S02]  /*97f0*/  MOV R3, R26 ;  /* 0x0000001a00037202 */ /* 0x000fe40000000f00 */
[----:B------:R-:W-:-:S02]  /*9800*/  MOV R41, R28 ;  /* 0x0000001c00297202 */ /* 0x000fc40000000f00 */
[----:B------:R-:W-:Y:S02]  /*9810*/  F2FP.F16.F32.PACK_AB R24, R97, R96 ;  /* 0x000000606118723e */ /* 0x000fe400000000ff */
[----:B------:R-:W-:Y:S02]  /*9820*/  F2FP.F16.F32.PACK_AB R25, R99, R98 ;  /* 0x000000626319723e */ /* 0x000fe400000000ff */
[----:B------:R-:W-:Y:S02]  /*9830*/  F2FP.F16.F32.PACK_AB R26, R101, R100 ;  /* 0x00000064651a723e */ /* 0x000fe400000000ff */
[----:B------:R-:W-:Y:S01]  /*9840*/  F2FP.F16.F32.PACK_AB R27, R103, R102 ;  /* 0x00000066671b723e */ /* 0x000fe200000000ff */
[----:B------:R1:W-:Y:S01]  /*9850*/  STSM.16.M88.4 [R21], R8 ;  /* 0x0000000815007844 */ /* 0x0003e20000000200 */
[----:B------:R-:W-:Y:S02]  /*9860*/  F2FP.F16.F32.PACK_AB R28, R105, R104 ;  /* 0x00000068691c723e */ /* 0x000fe400000000ff */
[----:B------:R-:W-:-:S02]  /*9870*/  F2FP.F16.F32.PACK_AB R29, R107, R106 ;  /* 0x0000006a6b1d723e */ /* 0x000fc400000000ff */
[----:B------:R-:W-:Y:S01]  /*9880*/  F2FP.F16.F32.PACK_AB R31, R111, R110 ;  /* 0x0000006e6f1f723e */ /* 0x000fe200000000ff */
[----:B------:R2:W-:Y:S01]  /*9890*/  STSM.16.M88.4 [R41], R24 ;  /* 0x0000001829007844 */ /* 0x0005e20000000200 */
[----:B------:R-:W-:Y:S02]  /*98a0*/  MOV R40, R14 ;  /* 0x0000000e00287202 */ /* 0x000fe40000000f00 */
[----:B------:R-:W-:Y:S02]  /*98b0*/  F2FP.F16.F32.PACK_AB R14, R125, R124 ;  /* 0x0000007c7d0e723e */ /* 0x000fe400000000ff */
[----:B------:R-:W-:Y:S01]  /*98c0*/  F2FP.F16.F32.PACK_AB R15, R127, R126 ;  /* 0x0000007e7f0f723e */ /* 0x000fe200000000ff */
[----:B------:R3:W-:Y:S01]  /*98d0*/  STSM.16.M88.4 [R3], R28 ;  /* 0x0000001c03007844 */ /* 0x0007e20000000200 */
[----:B-1----:R-:W-:Y:S02]  /*98e0*/  MOV R21, R12 ;  /* 0x0000000c00157202 */ /* 0x002fe40000000f00 */
[----:B------:R-:W-:-:S02]  /*98f0*/  F2FP.F16.F32.PACK_AB R8, R113, R112 ;  /* 0x000000707108723e */ /* 0x000fc400000000ff */
[----:B------:R-:W-:Y:S02]  /*9900*/  F2FP.F16.F32.PACK_AB R9, R115, R114 ;  /* 0x000000727309723e */ /* 0x000fe400000000ff */
[----:B------:R-:W-:Y:S02]  /*9910*/  F2FP.F16.F32.PACK_AB R10, R117, R116 ;  /* 0x00000074750a723e */ /* 0x000fe400000000ff */
[----:B------:R-:W-:Y:S02]  /*9920*/  F2FP.F16.F32.PACK_AB R11, R119, R118 ;  /* 0x00000076770b723e */ /* 0x000fe400000000ff */
[----:B------:R-:W-:Y:S02]  /*9930*/  F2FP.F16.F32.PACK_AB R12, R121, R120 ;  /* 0x00000078790c723e */ /* 0x000fe400000000ff */
[----:B------:R-:W-:Y:S02]  /*9940*/  F2FP.F16.F32.PACK_AB R13, R123, R122 ;  /* 0x0000007a7b0d723e */ /* 0x000fe400000000ff */
[----:B--2---:R-:W-:-:S02]  /*9950*/  F2FP.F16.F32.PACK_AB R24, R129, R128 ;  /* 0x000000808118723e */ /* 0x004fc400000000ff */
[----:B------:R-:W-:Y:S02]  /*9960*/  F2FP.F16.F32.PACK_AB R25, R131, R130 ;  /* 0x000000828319723e */ /* 0x000fe400000000ff */
[----:B------:R-:W-:Y:S02]  /*9970*/  F2FP.F16.F32.PACK_AB R26, R133, R132 ;  /* 0x00000084851a723e */ /* 0x000fe400000000ff */
[----:B------:R-:W-:Y:S01]  /*9980*/  F2FP.F16.F32.PACK_AB R27, R135, R134 ;  /* 0x00000086871b723e */ /* 0x000fe200000000ff */
[----:B------:R1:W-:Y:S04]  /*9990*/  STSM.16.M88.4 [R40], R8 ;  /* 0x0000000828007844 */ /* 0x0003e80000000200 */
[----:B------:R-:W-:Y:S04]  /*99a0*/  STSM.16.M88.4 [R21], R12 ;  /* 0x0000000c15007844 */ /* 0x000fe80000000200 */
[----:B------:R2:W-:Y:S01]  /*99b0*/  STSM.16.M88.4 [R4], R24 ;  /* 0x0000001804007844 */ /* 0x0005e20000000200 */
[----:B0-----:R-:W-:-:S04]  /*99c0*/  ISETP.NE.U32.AND P0, PT, R36, RZ, PT ;  /* 0x000000ff2400720c */ /* 0x001fc80003f05070 */
[----:B------:R-:W-:Y:S01]  /*99d0*/  ISETP.NE.AND.EX P0, PT, R37, RZ, PT, P0 ;  /* 0x000000ff2500720c */ /* 0x000fe20003f05300 */
[----:B---3--:R-:W-:Y:S02]  /*99e0*/  IMAD.MOV.U32 R3, RZ, RZ, RZ ;  /* 0x000000ffff037224 */ /* 0x008fe400078e00ff */
[----:B------:R-:W-:Y:S01]  /*99f0*/  IMAD.WIDE R28, R144, 0x4, R38 ;  /* 0x00000004901c7825 */ /* 0x000fe200078e0226 */
[----:B------:R-:W-:Y:S01]  /*9a00*/  BAR.SYNC.DEFER_BLOCKING 0x1, 0x180 ;  /* 0x0046000000007b1d */ /* 0x000fe20000010000 */
[----:B------:R-:W-:-:S07]  /*9a10*/  ISETP.NE.U32.AND P1, PT, RZ, UR4, PT ;  /* 0x00000004ff007c0c */ /* 0x000fce000bf25070 */
[----:B-1----:R-:W0:Y:S08]  /*9a20*/  LDC R10, c[0x0][0xad4] ;  /* 0x0002b500ff0a7b82 */ /* 0x002e300000000800 */
[----:B--2---:R-:W1:Y:S08]  /*9a30*/  LDC R4, c[0x0][0xbe8] ;  /* 0x0002fa00ff047b82 */ /* 0x004e700000000800 */
[----:B------:R-:W2:Y:S01]  /*9a40*/  LDC.64 R14, c[0x0][0xba8] ;  /* 0x0002ea00ff0e7b82 */ /* 0x000ea20000000a00 */
[----:B------:R-:W3:Y:S01]  /*9a50*/  @P0 LDG.E R3, desc[UR36][R28.64] ;  /* 0x000000241c030981 */ /* 0x000ee2000c1e1900 */
[----:B------:R-:W-:Y:S01]  /*9a60*/  ISETP.NE.AND.EX P1, PT, RZ, UR5, PT, P1 ;  /* 0x00000005ff007c0c */ /* 0x000fe2000bf25310 */
[----:B------:R-:W-:-:S12]  /*9a70*/  IMAD.MOV.U32 R24, RZ, RZ, 0x9b8 ;  /* 0x000009b8ff187424 */ /* 0x000fd800078e00ff */
[----:B------:R-:W-:-:S04]  /*9a80*/  @P1 LEA R8, P2, R144, UR4, 0x2 ;  /* 0x0000000490081c11 */ /* 0x000fc8000f8410ff */
[----:B------:R-:W-:Y:S02]  /*9a90*/  @P1 LEA.HI.X R9, R144, UR5, R148, 0x2, P2 ;  /* 0x0000000590091c11 */ /* 0x000fe400090f1494 */
        /* <DEDUP_REMOVED lines=10> */
[----:B------:R-:W-:-:S04]  /*9b40*/  ISETP.NE.U32.AND P2, PT, R36, RZ, PT ;  /* 0x000000ff2400720c */ /* 0x000fc80003f45070 */
[----:B------:R-:W-:-:S03]  /*9b50*/  ISETP.NE.AND.EX P2, PT, R37, RZ, PT, P2 ;  /* 0x000000ff2500720c */ /* 0x000fc60003f45320 */
[----:B------:R-:W3:Y:S01]  /*9b60*/  @P4 LDC R26, c[0x0][0xbec] ;  /* 0x0002fb00ff1a4b82 */ /* 0x000ee20000000800 */
[----:B------:R-:W-:-:S07]  /*9b70*/  SEL R144, R144, RZ, !P2 ;  /* 0x000000ff90907207 */ /* 0x000fce0005000000 */
[----:B------:R-:W3:Y:S01]  /*9b80*/  @P4 LDC R41, c[0x0][0xbf0] ;  /* 0x0002fc00ff294b82 */ /* 0x000ee20000000800 */
[----:B------:R-:W-:-:S07]  /*9b90*/  SEL R21, R148, RZ, !P2 ;  /* 0x000000ff94157207 */ /* 0x000fce0005000000 */
[----:B------:R4:W4:Y:S01]  /*9ba0*/  LDC.64 R12, c[0x0][R24+0x228] ;  /* 0x00008a00180c7b82 */ /* 0x0009220000000a00 */
[----:B0-----:R-:W-:-:S04]  /*9bb0*/  IMAD R9, R9, R144, RZ ;  /* 0x0000009009097224 */ /* 0x001fc800078e02ff */
[----:B------:R-:W-:Y:S02]  /*9bc0*/  IMAD R39, R8, R21, R9 ;  /* 0x0000001508277224 */ /* 0x000fe400078e0209 */
[-C--:B-1----:R-:W-:Y:S01]  /*9bd0*/  IMAD R21, R11, R146.reuse, RZ ;  /* 0x000000920b157224 */ /* 0x082fe200078e02ff */
[----:B--2---:R-:W0:Y:S01]  /*9be0*/  @!P3 LDC R14, c[0x0][0xb50] ;  /* 0x0002d400ff0ebb82 */ /* 0x004e220000000800 */
[----:B------:R-:W-:-:S04]  /*9bf0*/  IMAD.WIDE.U32 R10, R10, R146, RZ ;  /* 0x000000920a0a7225 */ /* 0x000fc800078e00ff */
[----:B------:R-:W-:-:S03]  /*9c00*/  IMAD.WIDE.U32 R8, R8, R144, RZ ;  /* 0x0000009008087225 */ /* 0x000fc600078e00ff */
[----:B----4-:R-:W1:Y:S01]  /*9c10*/  LDC.64 R24, c[0x0][R24+0x210] ;  /* 0x0000840018187b82 */ /* 0x010e620000000a00 */
[----:B------:R-:W-:Y:S01]  /*9c20*/  IMAD.IADD R27, R143, 0x1, R137 ;  /* 0x000000018f1b7824 */ /* 0x000fe200078e0289 */
[----:B------:R-:W-:Y:S01]  /*9c30*/  SEL R37, R48, RZ, P3 ;  /* 0x000000ff30257207 */ /* 0x000fe20001800000 */
[----:B------:R-:W-:Y:S02]  /*9c40*/  IMAD.IADD R30, R11, 0x1, R21 ;  /* 0x000000010b1e7824 */ /* 0x000fe400078e0215 */
[----:B------:R-:W-:Y:S02]  /*9c50*/  IMAD.IADD R11, R9, 0x1, R39 ;  /* 0x00000001090b7824 */ /* 0x000fe400078e0227 */
[----:B------:R-:W-:Y:S01]  /*9c60*/  IMAD.MOV.U32 R9, RZ, RZ, R27 ;  /* 0x000000ffff097224 */ /* 0x000fe200078e001b */
[----:B------:R-:W2:Y:S01]  /*9c70*/  @!P3 LDC R15, c[0x0][0xb54] ;  /* 0x0002d500ff0fbb82 */ /* 0x000ea20000000800 */
[-C--:B------:R-:W-:Y:S02]  /*9c80*/  IMAD R39, R13, R37.reuse, RZ ;  /* 0x000000250d277224 */ /* 0x080fe400078e02ff */
        /* <DEDUP_REMOVED lines=12> */
[-C--:B-1----:R-:W-:Y:S01]  /*9d50*/  IMAD R8, R25, R9.reuse, RZ ;  /* 0x0000000919087224 */ /* 0x082fe200078e02ff */
[----:B------:R-:W-:Y:S01]  /*9d60*/  SHF.R.S32.HI R11, RZ, 0x1f, R9 ;  /* 0x0000001fff0b7819 */ /* 0x000fe20000011409 */
[----:B------:R-:W-:-:S04]  /*9d70*/  IMAD.WIDE.U32 R12, R24, R9, R12 ;  /* 0x00000009180c7225 */ /* 0x000fc800078e000c */
[----:B------:R-:W-:Y:S01]  /*9d80*/  IMAD R11, R24, R11, R8 ;  /* 0x0000000b180b7224 */ /* 0x000fe200078e0208 */
[----:B0-----:R-:W-:-:S03]  /*9d90*/  LEA R14, P2, R12, R14, 0x2 ;  /* 0x0000000e0c0e7211 */ /* 0x001fc600078410ff */
[----:B------:R-:W-:-:S05]  /*9da0*/  IMAD.IADD R8, R13, 0x1, R11 ;  /* 0x000000010d087824 */ /* 0x000fca00078e020b */
[----:B--2---:R-:W-:Y:S01]  /*9db0*/  LEA.HI.X R15, R12, R15, R8, 0x2, P2 ;  /* 0x0000000f0c0f7211 */ /* 0x004fe200010f1408 */
[----:B------:R-:W-:Y:S06]  /*9dc0*/  @P1 BRA `(.L_x_12142) ;  /* 0x0000000000101947 */ /* 0x000fec0003800000 */
[----:B------:R-:W-:Y:S05]  /*9dd0*/  @!P0 BRA `(.L_x_12142) ;  /* 0x00000000000c8947 */ /* 0x000fea0003800000 */
[----:B------:R-:W2:Y:S04]  /*9de0*/  LDG.E R8, desc[UR36][R28.64] ;  /* 0x000000241c087981 */ /* 0x000ea8000c1e1900 */
[----:B-----5:R-:W2:Y:S02]  /*9df0*/  LDG.E R31, desc[UR36][R28.64+0x4] ;  /* 0x000004241c1f7981 */ /* 0x020ea4000c1e1900 */
[----:B--2---:R-:W-:-:S07]  /*9e00*/  IMAD.IADD R31, R31, 0x1, -R8 ;  /* 0x000000011f1f7824 */ /* 0x004fce00078e0a08 */
.L_x_12142:
        /* <DEDUP_REMOVED lines=13> */
[----:B--2---:R-:W-:-:S04]  /*9ee0*/  IMAD.IADD R25, R13, 0x1, R137 ;  /* 0x000000010d197824 */ /* 0x004fc800078e0289 */
        /* <DEDUP_REMOVED lines=11> */
[----:B------:R-:W-:-:S06]  /*9fa0*/  ULDC.64 UR6, c[0x0][0xa80] ;  /* 0x0002a00000067ab9 */ /* 0x000fcc0000000a00 */
[----:B------:R-:W3:Y:S01]  /*9fb0*/  @P4 LDC R45, c[0x0][0xbf0] ;  /* 0x0002fc00ff2d4b82 */ /* 0x000ee20000000800 */
[----:B-1----:R-:W-:-:S05]  /*9fc0*/  VIADD R41, R12, 0xffffff80 ;  /* 0xffffff800c297836 */ /* 0x002fca0000000000 */
[----:B------:R-:W-:-:S04]  /*9fd0*/  SHF.R.S32.HI R44, RZ, 0x1f, R41 ;  /* 0x0000001fff2c7819 */ /* 0x000fc80000011429 */
[----:B------:R-:W-:-:S04]  /*9fe0*/  LEA.HI R44, R44, R41, RZ, 0x2 ;  /* 0x000000292c2c7211 */ /* 0x000fc800078f10ff */
[----:B------:R-:W-:-:S05]  /*9ff0*/  SHF.R.S32.HI R44, RZ, 0x2, R44 ;  /* 0x00000002ff2c7819 */ /* 0x000fca000001142c */
[----:B0-----:R-:W-:-:S04]  /*a000*/  IMAD R9, R44, 0x20, R145 ;  /* 0x000000202c097824 */ /* 0x001fc800078e0291 */
[----:B------:R-:W-:Y:S01]  /*a010*/  IMAD.WIDE R34, R9, 0x2, R34 ;  /* 0x0000000209227825 */ /* 0x000fe200078e0222 */
[----:B------:R-:W-:Y:S02]  /*a020*/  SHF.R.S32.HI R42, RZ, 0x1f, R41 ;  /* 0x0000001fff2a7819 */ /* 0x000fe40000011429 */
[----:B------:R-:W-:Y:S02]  /*a030*/  IADD3 R11, P5, R34, 0x7800, RZ ;  /* 0x00007800220b7810 */ /* 0x000fe40007fbe0ff */
[----:B------:R-:W-:Y:S02]  /*a040*/  LEA.HI R42, R42, R41, RZ, 0x2 ;  /* 0x000000292a2a7211 */ /* 0x000fe400078f10ff */
[----:B------:R-:W-:Y:S01]  /*a050*/  LOP3.LUT R0, R11, 0x180, RZ, 0xc0, !PT ;  /* 0x000001800b007812 */ /* 0x000fe200078ec0ff */
[----:B------:R-:W-:Y:S01]  /*a060*/  IMAD.X R37, RZ, RZ, R35, P5 ;  /* 0x000000ffff257224 */ /* 0x000fe200028e0623 */
[----:B------:R-:W-:Y:S02]  /*a070*/  LOP3.LUT R42, R42, 0xfffffffc, RZ, 0xc0, !PT ;  /* 0xfffffffc2a2a7812 */ /* 0x000fe400078ec0ff */
[----:B------:R-:W-:-:S02]  /*a080*/  SHF.R.U64 R0, R0, 0x3, RZ ;  /* 0x0000000300007819 */ /* 0x000fc400000012ff */
[----:B------:R-:W-:Y:S02]  /*a090*/  IADD3 R13, P0, R34, 0x1800, RZ ;  /* 0x00001800220d7810 */ /* 0x000fe40007f1e0ff */
[----:B------:R-:W-:Y:S01]  /*a0a0*/  LOP3.LUT R36, R0, R11, RZ, 0x3c, !PT ;  /* 0x0000000b00247212 */ /* 0x000fe200078e3cff */
[----:B------:R-:W-:Y:S01]  /*a0b0*/  IMAD R0, R21, UR4, RZ ;  /* 0x0000000415007c24 */ /* 0x000fe2000f8e02ff */
[C---:B------:R-:W-:Y:S01]  /*a0c0*/  IADD3 R25, P1, R34.reuse, 0x3000, RZ ;  /* 0x0000300022197810 */ /* 0x040fe20007f3e0ff */
[----:B------:R-:W-:Y:S01]  /*a0d0*/  IMAD.IADD R42, R41, 0x1, -R42 ;  /* 0x00000001292a7824 */ /* 0x000fe200078e0a2a */
[C---:B------:R-:W-:Y:S01]  /*a0e0*/  IADD3 R29, P2, R34.reuse, 0x4800, RZ ;  /* 0x00004800221d7810 */ /* 0x040fe20007f5e0ff */
[C---:B------:R-:W-:Y:S01]  /*a0f0*/  IMAD R41, R3.reuse, UR5, R0 ;  /* 0x0000000503297c24 */ /* 0x040fe2000f8e0200 */
[----:B------:R-:W-:Y:S01]  /*a100*/  IADD3 R33, P3, R34, 0x6000, RZ ;  /* 0x0000600022217810 */ /* 0x000fe20007f7e0ff */
[----:B------:R-:W-:Y:S01]  /*a110*/  IMAD.WIDE.U32 R20, R3, UR4, RZ ;  /* 0x0000000403147c25 */ /* 0x000fe2000f8e00ff */
[----:B------:R-:W-:Y:S01]  /*a120*/  ULDC.64 UR4, c[0x0][0xae8] ;  /* 0x0002ba0000047ab9 */ /* 0x000fe20000000a00 */
[----:B------:R-:W-:Y:S01]  /*a130*/  LOP3.LUT R12, R13, 0x180, RZ, 0xc0, !PT ;  /* 0x000001800d0c7812 */ /* 0x000fe200078ec0ff */
[----:B------:R-:W5:Y:S01]  /*a140*/  LD.E.128 R36, desc[UR36][R36.64] ;  /* 0x0000002424247980 */ /* 0x000f62000c101d00 */
[----:B------:R-:W-:Y:S01]  /*a150*/  IMAD R0, R42, 0x60, R44 ;  /* 0x000000602a007824 */ /* 0x000fe200078e022c */
[----:B------:R-:W-:Y:S01]  /*a160*/  LOP3.LUT R24, R25, 0x180, RZ, 0xc0, !PT ;  /* 0x0000018019187812 */ /* 0x000fe200078ec0ff */
[----:B------:R-:W-:Y:S01]  /*a170*/  IMAD.IADD R21, R21, 0x1, R41 ;  /* 0x0000000115157824 */ /* 0x000fe200078e0229 */
[----:B------:R-:W-:Y:S01]  /*a180*/  LOP3.LUT R28, R29, 0x180, RZ, 0xc0, !PT ;  /* 0x000001801d1c7812 */ /* 0x000fe200078ec0ff */
[----:B------:R-:W-:Y:S01]  /*a190*/  IMAD.IADD R42, R137, 0x1, R0 ;  /* 0x00000001892a7824 */ /* 0x000fe200078e0200 */
[----:B------:R-:W-:Y:S01]  /*a1a0*/  LOP3.LUT R32, R33, 0x180, RZ, 0xc0, !PT ;  /* 0x0000018021207812 */ /* 0x000fe200078ec0ff */
[----:B------:R-:W-:Y:S01]  /*a1b0*/  IMAD.WIDE.U32 R20, R146, UR4, R20 ;  /* 0x0000000492147c25 */ /* 0x000fe2000f8e0014 */
[----:B------:R-:W-:-:S02]  /*a1c0*/  SHF.R.S32.HI R41, RZ, 0x1f, R144 ;  /* 0x0000001fff297819 */ /* 0x000fc40000011490 */
[----:B------:R-:W-:Y:S01]  /*a1d0*/  LOP3.LUT R9, R34, 0x180, RZ, 0xc0, !PT ;  /* 0x0000018022097812 */ /* 0x000fe200078ec0ff */
[----:B--2---:R-:W-:Y:S01]  /*a1e0*/  @P4 IMAD.HI.U32 R0, R42, R43, RZ ;  /* 0x0000002b2a004227 */ /* 0x004fe200078e00ff */
[----:B------:R-:W-:Y:S02]  /*a1f0*/  SHF.R.U64 R12, R12, 0x3, RZ ;  /* 0x000000030c0c7819 */ /* 0x000fe400000012ff */
[----:B------:R-:W-:Y:S01]  /*a200*/  SHF.R.U64 R24, R24, 0x3, RZ ;  /* 0x0000000318187819 */ /* 0x000fe200000012ff */
[----:B------:R-:W-:Y:S01]  /*a210*/  IMAD R21, R146, UR5, R21 ;  /* 0x0000000592157c24 */ /* 0x000fe2000f8e0215 */
[----:B------:R-:W-:Y:S01]  /*a220*/  ULDC.64 UR4, c[0x0][0xaf0] ;  /* 0x0002bc0000047ab9 */ /* 0x000fe20000000a00 */
[----:B------:R-:W-:Y:S01]  /*a230*/  IMAD.MOV.U32 R3, RZ, RZ, R42 ;  /* 0x000000ffff037224 */ /* 0x000fe200078e002a */
[----:B---3--:R-:W-:Y:S01]  /*a240*/  @P4 SHF.R.U32.HI R3, RZ, R45, R0 ;  /* 0x0000002dff034219 */ /* 0x008fe20000011600 */
[----:B------:R-:W-:Y:S01]  /*a250*/  IMAD R41, R41, UR4, RZ ;  /* 0x0000000429297c24 */ /* 0x000fe2000f8e02ff */
[----:B------:R-:W-:-:S02]  /*a260*/  SHF.R.U64 R28, R28, 0x3, RZ ;  /* 0x000000031c1c7819 */ /* 0x000fc400000012ff */
        /* <DEDUP_REMOVED lines=18> */
[----:B------:R-:W-:Y:S01]  /*a390*/  IMAD.IADD R21, R21, 0x1, R41 ;  /* 0x0000000115157824 */ /* 0x000fe200078e0229 */
[----:B------:R-:W5:Y:S01]  /*a3a0*/  LD.E.128 R24, desc[UR36][R24.64] ;  /* 0x0000002418187980 */ /* 0x000f62000c101d00 */
[----:B------:R-:W-:Y:S02]  /*a3b0*/  IMAD R0, R0, UR4, RZ ;  /* 0x0000000400007c24 */ /* 0x000fe4000f8e02ff */
[----:B------:R-:W-:Y:S01]  /*a3c0*/  IMAD R41, R4, R43, R42 ;  /* 0x0000002b04297224 */ /* 0x000fe200078e022a */
[----:B------:R-:W5:Y:S01]  /*a3d0*/  LD.E.128 R8, desc[UR36][R8.64] ;  /* 0x0000002408087980 */ /* 0x000f62000c101d00 */
[----:B------:R-:W-:-:S03]  /*a3e0*/  IMAD R43, R3, UR5, R0 ;  /* 0x00000005032b7c24 */ /* 0x000fc6000f8e0200 */
[----:B------:R-:W5:Y:S01]  /*a3f0*/  LD.E.128 R28, desc[UR36][R28.64] ;  /* 0x000000241c1c7980 */ /* 0x000f62000c101d00 */
[----:B------:R-:W-:-:S03]  /*a400*/  SHF.R.S32.HI R0, RZ, 0x1f, R41 ;  /* 0x0000001fff007819 */ /* 0x000fc60000011429 */
        /* <DEDUP_REMOVED lines=20> */
[----:B0-----:R0:W1:Y:S01]  /*a550*/  SHFL.IDX PT, R42, R0, RZ, 0x1c1f ;  /* 0x001c1fff002a7589 */ /* 0x00106200000e0000 */
        /* <DEDUP_REMOVED lines=11> */
[C---:B------:R-:W-:Y:S02]  /*a610*/  @!P2 LEA R46, P4, R150.reuse, R42, 0x1 ;  /* 0x0000002a962ea211 */ /* 0x040fe400078808ff */
[----:B--2---:R-:W-:Y:S01]  /*a620*/  @!P0 IMAD.WIDE R20, R145, 0x2, R42 ;  /* 0x0000000291148825 */ /* 0x004fe200078e022a */
[-C--:B------:R-:W-:Y:S02]  /*a630*/  @!P1 LEA.HI.X R45, R149, R43.reuse, R49, 0x1, P3 ;  /* 0x0000002b952d9211 */ /* 0x080fe400018f0c31 */
[----:B------:R-:W-:Y:S02]  /*a640*/  @!P2 LEA.HI.X R47, R150, R43, R48, 0x1, P4 ;  /* 0x0000002b962fa211 */ /* 0x000fe400020f0c30 */
[----:B-----5:R3:W-:Y:S04]  /*a650*/  @!P0 ST.E.128 desc[UR36][R20.64], R8 ;  /* 0x0000000814008985 */ /* 0x0207e8000c101d24 */
[----:B------:R3:W-:Y:S04]  /*a660*/  @!P1 ST.E.128 desc[UR36][R44.64], R24 ;  /* 0x000000182c009985 */ /* 0x0007e8000c101d24 */
[----:B------:R3:W-:Y:S02]  /*a670*/  @!P2 ST.E.128 desc[UR36][R46.64], R32 ;  /* 0x000000202e00a985 */ /* 0x0007e4000c101d24 */
.L_x_12145:
[----:B------:R-:W-:Y:S05]  /*a680*/  BSYNC B1 ;  /* 0x0000000000017941 */ /* 0x000fea0003800000 */
.L_x_12144:
        /* <DEDUP_REMOVED lines=19> */
.L_x_12143:
[----:B0-----:R-:W0:Y:S01]  /*a7c0*/  @P4 LDC R10, c[0x0][0xbec] ;  /* 0x0002fb00ff0a4b82 */ /* 0x001e220000000800 */
[----:B------:R-:W-:Y:S01]  /*a7d0*/  ULDC.64 UR4, c[0x0][0xb08] ;  /* 0x0002c20000047ab9 */ /* 0x000fe20000000a00 */
[----:B------:R-:W-:Y:S01]  /*a7e0*/  ULDC.64 UR6, c[0x0][0xb30] ;  /* 0x0002cc0000067ab9 */ /* 0x000fe20000000a00 */
[----:B------:R-:W-:Y:S01]  /*a7f0*/  IMAD R0, R21, UR4, RZ ;  /* 0x0000000415007c24 */ /* 0x000fe2000f8e02ff */
[----:B------:R-:W-:Y:S01]  /*a800*/  BSSY B1, `(.L_x_12147) ;  /* 0x000006d000017945 */ /* 0x000fe20003800000 */
        /* <DEDUP_REMOVED lines=16> */
[----:B------:R-:W-:Y:S01]  /*a910*/  VIADD R39, R141, 0x10 ;  /* 0x000000108d277836 */ /* 0x000fe20000000000 */
[----:B------:R-:W-:Y:S01]  /*a920*/  SHF.R.S32.HI R35, RZ, 0x1f, R35 ;  /* 0x0000001fff237819 */ /* 0x000fe20000011423 */
[----:B------:R-:W-:Y:S01]  /*a930*/  IMAD R3, R3, UR4, RZ ;  /* 0x0000000403037c24 */ /* 0x000fe2000f8e02ff */
[----:B------:R-:W-:Y:S01]  /*a940*/  SHF.R.S32.HI R37, RZ, 0x1f, R37 ;  /* 0x0000001fff257819 */ /* 0x000fe20000011425 */
        /* <DEDUP_REMOVED lines=12> */
[----:B------:R-:W-:Y:S01]  /*aa10*/  UIADD3 UR4, UR40, 0x2d820, URZ ;  /* 0x0002d82028047890 */ /* 0x000fe2000fffe03f */
[----:B------:R-:W-:-:S02]  /*aa20*/  SHF.R.S32.HI R41, RZ, 0x1f, R41 ;  /* 0x0000001fff297819 */ /* 0x000fc40000011429 */
[----:B------:R-:W-:Y:S01]  /*aa30*/  IMAD R11, R4, R11, R27 ;  /* 0x0000000b040b7224 */ /* 0x000fe200078e021b */
[----:B------:R-:W-:Y:S01]  /*aa40*/  UPRMT UR4, URZ, 0x654, UR4 ;  /* 0x000006543f047896 */ /* 0x000fe20008000004 */
[----:B------:R-:W-:Y:S01]  /*aa50*/  IMAD R0, R0, UR6, RZ ;  /* 0x0000000600007c24 */ /* 0x000fe2000f8e02ff */
[----:B------:R-:W-:Y:S01]  /*aa60*/  SHF.R.S32.HI R4, RZ, 0x1f, R151 ;  /* 0x0000001fff047819 */ /* 0x000fe20000011497 */
[----:B------:R-:W-:Y:S01]  /*aa70*/  IMAD R9, R48, UR5, R9 ;  /* 0x0000000530097c24 */ /* 0x000fe2000f8e0209 */
[----:B------:R-:W-:Y:S01]  /*aa80*/  SHF.R.S32.HI R27, RZ, 0x1f, R156 ;  /* 0x0000001fff1b7819 */ /* 0x000fe2000001149c */
        /* <DEDUP_REMOVED lines=16> */
[----:B------:R0:W1:Y:S01]  /*ab90*/  SHFL.IDX PT, R8, R0, RZ, 0x1c1f ;  /* 0x001c1fff00087589 */ /* 0x00006200000e0000 */
[----:B------:R-:W-:-:S03]  /*aba0*/  VIADD R40, R141, 0x8 ;  /* 0x000000088d287836 */ /* 0x000fc60000000000 */
        /* <DEDUP_REMOVED lines=50> */
.L_x_12148:
[----:B------:R-:W-:Y:S05]  /*aed0*/  BSYNC B1 ;  /* 0x0000000000017941 */ /* 0x000fea0003800000 */
.L_x_12147:
        /* <DEDUP_REMOVED lines=53> */
.L_x_12141:
[----:B0-----:R-:W0:Y:S01]  /*b230*/  LDC.64 R10, c[0x0][0xc00] ;  /* 0x00030000ff0a7b82 */ /* 0x001e220000000a00 */
[----:B------:R-:W-:Y:S01]  /*b240*/  ULDC.64 UR4, c[0x0][0xc08] ;  /* 0x0003020000047ab9 */ /* 0x000fe20000000a00 */
[----:B--2---:R-:W-:Y:S01]  /*b250*/  IMAD.MOV.U32 R3, RZ, RZ, RZ ;  /* 0x000000ffff037224 */ /* 0x004fe200078e00ff */
[----:B------:R-:W-:-:S04]  /*b260*/  ISETP.NE.U32.AND P1, PT, RZ, UR4, PT ;  /* 0x00000004ff007c0c */ /* 0x000fc8000bf25070 */
[----:B------:R-:W-:Y:S01]  /*b270*/  ISETP.NE.AND.EX P1, PT, RZ, UR5, PT, P1 ;  /* 0x00000005ff007c0c */ /* 0x000fe2000bf25310 */
[----:B-1----:R-:W1:Y:S01]  /*b280*/  LDC.64 R8, c[0x0][0xc00] ;  /* 0x00030000ff087b82 */ /* 0x002e620000000a00 */
[----:B0-----:R-:W-:-:S04]  /*b290*/  ISETP.NE.U32.AND P0, PT, R10, RZ, PT ;  /* 0x000000ff0a00720c */ /* 0x001fc80003f05070 */
[----:B------:R-:W-:-:S07]  /*b2a0*/  ISETP.NE.AND.EX P0, PT, R11, RZ, PT, P0 ;  /* 0x000000ff0b00720c */ /* 0x000fce0003f05300 */
[C---:B------:R-:W-:Y:S01]  /*b2b0*/  @P1 LEA R10, P2, R144.reuse, UR4, 0x2 ;  /* 0x00000004900a1c11 */ /* 0x040fe2000f8410ff */
[----:B------:R-:W-:Y:S01]  /*b2c0*/  ULDC UR4, c[0x0][0xa88] ;  /* 0x0002a20000047ab9 */ /* 0x000fe20000000800 */
[C---:B-1----:R-:W-:Y:S02]  /*b2d0*/  IMAD.WIDE R8, R144.reuse, 0x4, R8 ;  /* 0x0000000490087825 */ /* 0x042fe400078e0208 */
[----:B------:R-:W-:Y:S02]  /*b2e0*/  @P1 LEA.HI.X R11, R144, UR5, R148, 0x2, P2 ;  /* 0x00000005900b1c11 */ /* 0x000fe400090f1494 */
[----:B------:R-:W-:Y:S01]  /*b2f0*/  IMAD.U32 R0, RZ, RZ, UR4 ;  /* 0x00000004ff007e24 */ /* 0x000fe2000f8e00ff */
[----:B------:R0:W5:Y:S05]  /*b300*/  @P0 LDG.E R3, desc[UR36][R8.64] ;  /* 0x0000002408030981 */ /* 0x00016a000c1e1900 */
[----:B------:R0:W5:Y:S01]  /*b310*/  @P1 LDG.E R0, desc[UR36][R10.64] ;  /* 0x000000240a001981 */ /* 0x000162000c1e1900 */
[----:B------:R-:W-:Y:S01]  /*b320*/  ISETP.NE.AND P2, PT, R147, RZ, PT ;  /* 0x000000ff9300720c */ /* 0x000fe20003f45270 */
[----:B------:R-:W1:-:S12]  /*b330*/  S2R R12, SR_TID.X ;  /* 0x00000000000c7919 */ /* 0x000e580000002100 */
        /* <DEDUP_REMOVED lines=9> */
.L_x_12149:
[----:B------:R-:W-:Y:S01]  /*b3d0*/  BSSY B1, `(.L_x_12150) ;  /* 0x0000036000017945 */ /* 0x000fe20003800000 */
[----:B------:R-:W-:Y:S02]  /*b3e0*/  SEL R33, R144, RZ, !P0 ;  /* 0x000000ff90217207 */ /* 0x000fe40004000000 */
[----:B------:R-:W-:Y:S02]  /*b3f0*/  SEL R148, R148, RZ, !P0 ;  /* 0x000000ff94947207 */ /* 0x000fe40004000000 */
[----:B-----5:R-:W-:Y:S01]  /*b400*/  SHF.R.S32.HI R28, RZ, 0x1f, R3 ;  /* 0x0000001fff1c7819 */ /* 0x020fe20000011403 */
[----:B------:R-:W-:Y:S06]  /*b410*/  @P3 BRA `(.L_x_12151) ;  /* 0x0000000000c43947 */ /* 0x000fec0003800000 */
[----:B------:R-:W3:Y:S01]  /*b420*/  LDC R35, c[0x0][0xbe8] ;  /* 0x0002fa00ff237b82 */ /* 0x000ee20000000800 */
[----:B------:R-:W-:Y:S01]  /*b430*/  IADD3 R30, R137, -0x80, R12 ;  /* 0xffffff80891e7810 */ /* 0x000fe20007ffe00c */
[----:B---3--:R-:W-:-:S05]  /*b440*/  IMAD R4, R0, R35, RZ ;  /* 0x0000002300047224 */ /* 0x008fca00078e02ff */
[----:B------:R-:W-:-:S13]  /*b450*/  ISETP.GE.AND P0, PT, R30, R4, PT ;  /* 0x000000041e00720c */ /* 0x000fda0003f06270 */
[----:B------:R-:W-:Y:S05]  /*b460*/  @P0 BRA `(.L_x_12151) ;  /* 0x0000000000b00947 */ /* 0x000fea0003800000 */
[----:B------:R-:W2:Y:S01]  /*b470*/  LDL.LU R34, [R1+0x8] ;  /* 0x0000080001227983 */ /* 0x000ea20000300800 */
[----:B------:R-:W-:Y:S01]  /*b480*/  ISETP.NE.AND P1, PT, R35, 0x1, PT ;  /* 0x000000012300780c */ /* 0x000fe20003f25270 */
[----:B------:R-:W-:Y:S01]  /*b490*/  IMAD.MOV.U32 R26, RZ, RZ, 0x9b8 ;  /* 0x000009b8ff1a7424 */ /* 0x000fe200078e00ff */
[----:B------:R-:W-:Y:S01]  /*b4a0*/  ISETP.GT.AND P0, PT, R147, 0x1, PT ;  /* 0x000000019300780c */ /* 0x000fe20003f04270 */
[----:B------:R-:W0:Y:S01]  /*b4b0*/  LDC.64 R8, c[0x0][0xba8] ;  /* 0x0002ea00ff087b82 */ /* 0x000e220000000a00 */
[----:B------:R-:W-:Y:S02]  /*b4c0*/  IMAD.MOV.U32 R27, RZ, RZ, R30 ;  /* 0x000000ffff1b7224 */ /* 0x000fe400078e001e */
[----:B------:R-:W-:-:S05]  /*b4d0*/  SEL R26, R26, 0x978, P0 ;  /* 0x000009781a1a7807 */ /* 0x000fca0000000000 */
[----:B------:R-:W1:Y:S08]  /*b4e0*/  LDC.64 R20, c[0x0][R26+0x220] ;  /* 0x000088001a147b82 */ /* 0x000e700000000a00 */
[----:B------:R-:W3:Y:S08]  /*b4f0*/  @P1 LDC R25, c[0x0][0xbec] ;  /* 0x0002fb00ff191b82 */ /* 0x000ef00000000800 */
[----:B------:R-:W4:Y:S08]  /*b500*/  @P1 LDC R31, c[0x0][0xbf0] ;  /* 0x0002fc00ff1f1b82 */ /* 0x000f300000000800 */
[----:B------:R-:W5:Y:S01]  /*b510*/  LDC.64 R14, c[0x0][R26+0x218] ;  /* 0x000086001a0e7b82 */ /* 0x000f620000000a00 */
[----:B-1----:R-:W-:-:S07]  /*b520*/  IMAD R21, R21, R33, RZ ;  /* 0x0000002115157224 */ /* 0x002fce00078e02ff */
[----:B------:R-:W1:Y:S01]  /*b530*/  LDC.64 R12, c[0x0][R26+0x228] ;  /* 0x00008a001a0c7b82 */ /* 0x000e620000000a00 */
[----:B---3--:R-:W-:-:S04]  /*b540*/  @P1 IMAD.HI.U32 R4, R30, R25, RZ ;  /* 0x000000191e041227 */ /* 0x008fc800078e00ff */
[----:B------:R-:W-:-:S03]  /*b550*/  IMAD.WIDE.U32 R24, R20, R33, RZ ;  /* 0x0000002114187225 */ /* 0x000fc600078e00ff */
[----:B------:R-:W3:Y:S01]  /*b560*/  LDC.64 R10, c[0x0][R26+0x210] ;  /* 0x000084001a0a7b82 */ /* 0x000ee20000000a00 */
[----:B----4-:R-:W-:Y:S01]  /*b570*/  @P1 SHF.R.U32.HI R27, RZ, R31, R4 ;  /* 0x0000001fff1b1219 */ /* 0x010fe20000011604 */
[----:B------:R-:W-:-:S04]  /*b580*/  IMAD R31, R20, R148, R21 ;  /* 0x00000094141f7224 */ /* 0x000fc800078e0215 */
[----:B------:R-:W-:Y:S02]  /*b590*/  IMAD.IADD R4, R25, 0x1, R31 ;  /* 0x0000000119047824 */ /* 0x000fe400078e021f */
[-C--:B-----5:R-:W-:Y:S01]  /*b5a0*/  IMAD R29, R15, R146.reuse, RZ ;  /* 0x000000920f1d7224 */ /* 0x0a0fe200078e02ff */
[----:B0-----:R-:W0:Y:S01]  /*b5b0*/  @!P0 LDC R8, c[0x0][0xb50] ;  /* 0x0002d400ff088b82 */ /* 0x001e220000000800 */
[----:B------:R-:W-:-:S04]  /*b5c0*/  IMAD.WIDE.U32 R14, R14, R146, RZ ;  /* 0x000000920e0e7225 */ /* 0x000fc800078e00ff */
[----:B------:R-:W-:Y:S01]  /*b5d0*/  IMAD.IADD R29, R15, 0x1, R29 ;  /* 0x000000010f1d7824 */ /* 0x000fe200078e021d */
[----:B------:R-:W-:Y:S01]  /*b5e0*/  IADD3 R14, P1, P3, R24, R14, R3 ;  /* 0x0000000e180e7210 */ /* 0x000fe20007b3e003 */
[----:B------:R-:W-:Y:S01]  /*b5f0*/  IMAD.MOV R15, RZ, RZ, -R27 ;  /* 0x000000ffff0f7224 */ /* 0x000fe200078e0a1b */
[----:B------:R-:W4:Y:S02]  /*b600*/  @!P0 LDC R9, c[0x0][0xb54] ;  /* 0x0002d500ff098b82 */ /* 0x000f240000000800 */
[----:B------:R-:W-:Y:S01]  /*b610*/  IADD3.X R4, R4, R29, R28, P1, P3 ;  /* 0x0000001d04047210 */ /* 0x000fe20000fe641c */
[----:B------:R-:W-:Y:S01]  /*b620*/  IMAD R15, R35, R15, R30 ;  /* 0x0000000f230f7224 */ /* 0x000fe200078e021e */
[----:B--2---:R-:W-:-:S05]  /*b630*/  SEL R21, R34, RZ, P0 ;  /* 0x000000ff22157207 */ /* 0x004fca0000000000 */
[-C--:B-1----:R-:W-:Y:S02]  /*b640*/  IMAD R25, R13, R21.reuse, RZ ;  /* 0x000000150d197224 */ /* 0x082fe400078e02ff */
[----:B------:R-:W-:Y:S01]  /*b650*/  IMAD.WIDE.U32 R12, R12, R21, RZ ;  /* 0x000000150c0c7225 */ /* 0x000fe200078e00ff */
[----:B------:R-:W-:-:S03]  /*b660*/  SHF.R.S32.HI R21, RZ, 0x1f, R15 ;  /* 0x0000001fff157819 */ /* 0x000fc6000001140f */
[----:B------:R-:W-:Y:S01]  /*b670*/  IMAD.IADD R25, R13, 0x1, R25 ;  /* 0x000000010d197824 */ /* 0x000fe200078e0219 */
[----:B------:R-:W-:Y:S02]  /*b680*/  IADD3 R12, P0, P1, R27, R14, R12 ;  /* 0x0000000e1b0c7210 */ /* 0x000fe4000791e00c */
[----:B------:R-:W-:-:S04]  /*b690*/  SHF.R.S32.HI R27, RZ, 0x1f, R27 ;  /* 0x0000001fff1b7819 */ /* 0x000fc8000001141b */
[----:B------:R-:W-:Y:S01]  /*b6a0*/  IADD3.X R13, R27, R4, R25, P0, P1 ;  /* 0x000000041b0d7210 */ /* 0x000fe200007e2419 */
[----:B---3--:R-:W-:-:S04]  /*b6b0*/  IMAD R4, R11, R15, RZ ;  /* 0x0000000f0b047224 */ /* 0x008fc800078e02ff */
[C---:B------:R-:W-:Y:S02]  /*b6c0*/  IMAD R21, R10.reuse, R21, R4 ;  /* 0x000000150a157224 */ /* 0x040fe400078e0204 */
[----:B------:R-:W-:-:S04]  /*b6d0*/  IMAD.WIDE.U32 R10, R10, R15, R12 ;  /* 0x0000000f0a0a7225 */ /* 0x000fc800078e000c */
[----:B------:R-:W-:Y:S01]  /*b6e0*/  IMAD.IADD R4, R11, 0x1, R21 ;  /* 0x000000010b047824 */ /* 0x000fe200078e0215 */
[----:B0-----:R-:W-:Y:S01]  /*b6f0*/  LEA R8, P0, R10, R8, 0x2 ;  /* 0x000000080a087211 */ /* 0x001fe200078010ff */
[----:B------:R-:W-:-:S03]  /*b700*/  IMAD.MOV.U32 R11, RZ, RZ, -0x800000 ;  /* 0xff800000ff0b7424 */ /* 0x000fc600078e00ff */
[----:B----4-:R-:W-:-:S05]  /*b710*/  LEA.HI.X R9, R10, R9, R4, 0x2, P0 ;  /* 0x000000090a097211 */ /* 0x010fca00000f1404 */
[----:B------:R0:W-:Y:S04]  /*b720*/  STG.E desc[UR36][R8.64], R11 ;  /* 0x0000000b08007986 */ /* 0x0001e8000c101924 */
.L_x_12151:
[----:B------:R-:W-:Y:S05]  /*b730*/  BSYNC B1 ;  /* 0x0000000000017941 */ /* 0x000fea0003800000 */
.L_x_12150:
[----:B------:R-:W-:Y:S05]  /*b740*/  @P2 BRA `(.L_x_12146) ;  /* 0x0000000400542947 */ /* 0x000fea0003800000 */
[----:B------:R-:W1:Y:S01]  /*b750*/  LDC R15, c[0x0][0xbe8] ;  /* 0x0002fa00ff0f7b82 */ /* 0x000e620000000800 */
[--C-:B------:R-:W-:Y:S01]  /*b760*/  SHF.R.S32.HI R10, RZ, 0x1f, R32.reuse ;  /* 0x0000001fff0a7819 */ /* 0x100fe20000011420 */
[----:B------:R-:W-:Y:S01]  /*b770*/  ULDC.64 UR4, c[0x0][0xaa0] ;  /* 0x0002a80000047ab9 */ /* 0x000fe20000000a00 */
[----:B------:R-:W-:Y:S01]  /*b780*/  SHF.R.S32.HI R14, RZ, 0x1f, R32 ;  /* 0x0000001fff0e7819 */ /* 0x000fe20000011420 */
[----:B---3--:R-:W-:Y:S01]  /*b790*/  IMAD R4, R28, UR4, RZ ;  /* 0x000000041c047c24 */ /* 0x008fe2000f8e02ff */
        /* <DEDUP_REMOVED lines=16> */
[----:B------:R-:W-:Y:S02]  /*b8a0*/  IMAD.IADD R12, R137, 0x1, R4 ;  /* 0x00000001890c7824 */ /* 0x000fe400078e0204 */
        /* <DEDUP_REMOVED lines=20> */
[----:B------:R-:W-:Y:S02]  /*b9f0*/  IMAD.IADD R0, R14, 0x1, R137 ;  /* 0x000000010e007824 */ /* 0x000fe400078e0289 */
        /* <DEDUP_REMOVED lines=21> */
[----:B------:R3:W-:Y:S04]  /*bb50*/  @!P2 ST.E.128 desc[UR36][R10.64], RZ ;  /* 0x000000ff0a00a985 */ /* 0x0007e8000c101d24 */
[----:B------:R3:W-:Y:S04]  /*bb60*/  @!P3 ST.E.128 desc[UR36][R12.64], RZ ;  /* 0x000000ff0c00b985 */ /* 0x0007e8000c101d24 */
[----:B------:R3:W-:Y:S02]  /*bb70*/  @!P4 ST.E.128 desc[UR36][R20.64], RZ ;  /* 0x000000ff1400c985 */ /* 0x0007e4000c101d24 */
.L_x_12153:
[----:B------:R-:W-:Y:S05]  /*bb80*/  BSYNC B1 ;  /* 0x0000000000017941 */ /* 0x000fea0003800000 */
.L_x_12152:
        /* <DEDUP_REMOVED lines=10> */
[C---:B------:R-:W-:Y:S02]  /*bc30*/  @!P4 LEA R14, P1, R150.reuse, R8, 0x1 ;  /* 0x00000008960ec211 */ /* 0x040fe400078208ff */
[----:B----4-:R-:W-:Y:S01]  /*bc40*/  @!P2 IMAD.WIDE R10, R145, 0x2, R8 ;  /* 0x00000002910aa825 */ /* 0x010fe200078e0208 */
[-C--:B------:R-:W-:Y:S02]  /*bc50*/  @!P3 LEA.HI.X R13, R149, R9.reuse, R25, 0x1, P0 ;  /* 0x00000009950db211 */ /* 0x080fe400000f0c19 */
[----:B------:R-:W-:Y:S02]  /*bc60*/  @!P4 LEA.HI.X R15, R150, R9, R24, 0x1, P1 ;  /* 0x00000009960fc211 */ /* 0x000fe400008f0c18 */
[----:B------:R2:W-:Y:S04]  /*bc70*/  @!P2 ST.E.128 desc[UR36][R10.64], RZ ;  /* 0x000000ff0a00a985 */ /* 0x0005e8000c101d24 */
[----:B------:R2:W-:Y:S04]  /*bc80*/  @!P3 ST.E.128 desc[UR36][R12.64], RZ ;  /* 0x000000ff0c00b985 */ /* 0x0005e8000c101d24 */
[----:B------:R2:W-:Y:S02]  /*bc90*/  @!P4 ST.E.128 desc[UR36][R14.64], RZ ;  /* 0x000000ff0e00c985 */ /* 0x0005e4000c101d24 */
.L_x_12146:
[----:B------:R-:W-:Y:S05]  /*bca0*/  BSYNC B0 ;  /* 0x0000000000007941 */ /* 0x000fea0003800000 */
.L_x_12140:
[----:B------:R-:W-:Y:S02]  /*bcb0*/  ULDC UR4, c[0x0][0xc3c] ;  /* 0x00030f0000047ab9 */ /* 0x000fe40000000800 */
[----:B---3--:R-:W-:-:S13]  /*bcc0*/  ISETP.GE.AND P0, PT, R7, UR4, PT ;  /* 0x0000000407007c0c */ /* 0x008fda000bf06270 */
[----:B------:R-:W-:Y:S05]  /*bcd0*/  @!P0 BRA `(.L_x_12154) ;  /* 0xffffff5000d08947 */ /* 0x000fea000383ffff */
[----:B------:R-:W-:Y:S05]  /*bce0*/  EXIT ;  /* 0x000000000000794d */ /* 0x000fea0003800000 */
.L_x_12097:
        /* <DEDUP_REMOVED lines=16> */
.L_x_12155:
        /* <DEDUP_REMOVED lines=44> */
.L_x_12159:
[----:B------:R-:W0:Y:S01]  /*c0b0*/  LDC R2, c[0x0][0xc3c] ;  /* 0x00030f00ff027b82 */ /* 0x000e220000000800 */
[----:B------:R-:W-:-:S06]  /*c0c0*/  UIADD3 UR4, UR4, 0x1f, URZ ;  /* 0x0000001f04047890 */ /* 0x000fcc000fffe03f */
        /* <DEDUP_REMOVED lines=33> */
.L_x_12157:
        /* <DEDUP_REMOVED lines=13> */
.L_x_12160:
        /* <DEDUP_REMOVED lines=62> */
.L_x_12161:
        /* <DEDUP_REMOVED lines=62> */
.L_x_12162:
[----:B------:R-:W-:-:S05]  /*cb70*/  LOP3.LUT R2, RZ, R2, RZ, 0x33, !PT ;  /* 0x00000002ff027212 */ /* 0x000fca00078e33ff */
[----:B------:R-:W-:Y:S01]  /*cb80*/  IMAD.IADD R25, R25, 0x1, R2 ;  /* 0x0000000119197824 */ /* 0x000fe200078e0202 */
[----:B------:R-:W-:Y:S06]  /*cb90*/  BRA `(.L_x_12163) ;  /* 0x0000000000147947 */ /* 0x000fec0003800000 */
.L_x_12158:
[----:B------:R-:W-:Y:S01]  /*cba0*/  ULDC UR4, c[0x0][0xc3c] ;  /* 0x00030f0000047ab9 */ /* 0x000fe20000000800 */
[----:B------:R-:W-:Y:S02]  /*cbb0*/  IMAD.MOV.U32 R25, RZ, RZ, RZ ;  /* 0x000000ffff197224 */ /* 0x000fe400078e00ff */
[----:B------:R-:W-:Y:S02]  /*cbc0*/  IMAD.U32 R24, RZ, RZ, UR6 ;  /* 0x00000006ff187e24 */ /* 0x000fe4000f8e00ff */
[----:B------:R-:W-:Y:S02]  /*cbd0*/  IMAD.MOV.U32 R26, RZ, RZ, RZ ;  /* 0x000000ffff1a7224 */ /* 0x000fe400078e00ff */
[----:B------:R-:W-:-:S07]  /*cbe0*/  IMAD.U32 R27, RZ, RZ, UR4 ;  /* 0x00000004ff1b7e24 */ /* 0x000fce000f8e00ff */
.L_x_12163:
[----:B------:R-:W-:-:S13]  /*cbf0*/  ISETP.NE.AND P0, PT, R0, RZ, PT ;  /* 0x000000ff0000720c */ /* 0x000fda0003f05270 */
[----:B------:R-:W0:Y:S01]  /*cc00*/  @!P0 S2R R3, SR_CgaCtaId ;  /* 0x0000000000038919 */ /* 0x000e220000008800 */
[----:B------:R-:W-:-:S04]  /*cc10*/  @!P0 MOV R0, 0x400 ;  /* 0x0000040000008802 */ /* 0x000fc80000000f00 */
[----:B0-----:R-:W-:-:S05]  /*cc20*/  @!P0 LEA R0, R3, R0, 0x18 ;  /* 0x0000000003008211 */ /* 0x001fca00078ec0ff */
[----:B------:R1:W-:Y:S01]  /*cc30*/  @!P0 STS.128 [R0+0x2d8d0], R24 ;  /* 0x02d8d01800008388 */ /* 0x0003e20000000c00 */
[----:B------:R-:W-:Y:S06]  /*cc40*/  BAR.ARV 0x5, 0x200 ;  /* 0x0148000000007b1d */ /* 0x000fec0000002000 */
.L_x_12156:
[----:B------:R2:W-:Y:S01]  /*cc50*/  STL [R1+0x3c], RZ ;  /* 0x00003cff01007387 */ /* 0x0005e20000100800 */
[----:B------:R-:W-:Y:S01]  /*cc60*/  ULDC UR4, c[0x0][0xc3c] ;  /* 0x00030f0000047ab9 */ /* 0x000fe20000000800 */
[----:B------:R-:W-:Y:S01]  /*cc70*/  IMAD.MOV.U32 R29, RZ, RZ, 0x1 ;  /* 0x00000001ff1d7424 */ /* 0x000fe200078e00ff */
[----:B0-----:R-:W-:Y:S01]  /*cc80*/  ISETP.GE.AND P0, PT, R27, UR4, PT ;  /* 0x000000041b007c0c */ /* 0x001fe2000bf06270 */
[----:B------:R-:W-:-:S12]  /*cc90*/  IMAD.MOV.U32 R22, RZ, RZ, RZ ;  /* 0x000000ffff167224 */ /* 0x000fd800078e00ff */
[----:B--2---:R-:W-:Y:S05]  /*cca0*/  @P0 BRA `(.L_x_12164) ;  /* 0x0000004c00c40947 */ /* 0x004fea0003800000 */
[----:B------:R-:W2:Y:S01]  /*ccb0*/  LDL R6, [R1+0x20] ;  /* 0x0000200001067983 */ /* 0x000ea20000100800 */
[----:B------:R-:W1:Y:S01]  /*ccc0*/  S2R R3, SR_TID.X ;  /* 0x0000000000037919 */ /* 0x000e620000002100 */
[----:B------:R-:W0:Y:S01]  /*ccd0*/  S2UR UR5, SR_CgaCtaId ;  /* 0x00000000000579c3 */ /* 0x000e220000008800 */
[----:B------:R-:W-:Y:S01]  /*cce0*/  UMOV UR4, 0x400 ;  /* 0x0000040000047882 */ /* 0x000fe20000000000 */
[C---:B-1----:R-:W-:Y:S01]  /*ccf0*/  IMAD.SHL.U32 R0, R3.reuse, 0x8, RZ ;  /* 0x0000000803007824 */ /* 0x042fe200078e00ff */
[C---:B------:R-:W-:Y:S01]  /*cd00*/  LOP3.LUT R5, R3.reuse, 0x7f, RZ, 0xc0, !PT ;  /* 0x0000007f03057812 */ /* 0x040fe200078ec0ff */
[----:B------:R-:W-:-:S03]  /*cd10*/  IMAD.SHL.U32 R4, R3, 0x20, RZ ;  /* 0x0000002003047824 */ /* 0x000fc600078e00ff */
[----:B------:R-:W-:Y:S01]  /*cd20*/  LOP3.LUT R2, R0, 0xd8, RZ, 0xc0, !PT ;  /* 0x000000d800027812 */ /* 0x000fe200078ec0ff */
[----:B0-----:R-:W-:-:S03]  /*cd30*/  ULEA UR4, UR5, UR4, 0x18 ;  /* 0x0000000405047291 */ /* 0x001fc6000f8ec03f */
[----:B------:R-:W-:Y:S02]  /*cd40*/  LOP3.LUT R3, R2, 0x18, R3, 0x78, !PT ;  /* 0x0000001802037812 */ /* 0x000fe400078e7803 */
[----:B------:R-:W-:Y:S01]  /*cd50*/  SHF.R.U32.HI R5, RZ, 0x2, R5 ;  /* 0x00000002ff057819 */ /* 0x000fe20000011605 */
[----:B------:R-:W-:Y:S01]  /*cd60*/  IMAD.U32 R17, RZ, RZ, UR4 ;  /* 0x00000004ff117e24 */ /* 0x000fe2000f8e00ff */
[----:B------:R-:W-:Y:S01]  /*cd70*/  BSSY B8, `(.L_x_12164) ;  /* 0x00004e4000087945 */ /* 0x000fe20003800000 */
[----:B------:R-:W-:Y:S02]  /*cd80*/  IMAD.MOV.U32 R29, RZ, RZ, 0x1 ;  /* 0x00000001ff1d7424 */ /* 0x000fe400078e00ff */
[----:B------:R-:W-:Y:S01]  /*cd90*/  IMAD.MOV.U32 R22, RZ, RZ, RZ ;  /* 0x000000ffff167224 */ /* 0x000fe200078e00ff */
        /* <DEDUP_REMOVED lines=12> */
.L_x_12227:
        /* <DEDUP_REMOVED lines=50> */
.L_x_12165:
        /* <DEDUP_REMOVED lines=10> */
.L_x_12166:
        /* <DEDUP_REMOVED lines=9> */
.L_x_12167:
[----:B------:R-:W3:Y:S01]  /*d2b0*/  LDL R6, [R1+0x24] ;  /* 0x0000240001067983 */ /* 0x000ee20000100800 */
[----:B0-2---:R-:W0:Y:S01]  /*d2c0*/  LDC R2, c[0x0][0x448] ;  /* 0x00011200ff027b82 */ /* 0x005e220000000800 */
[----:B-----5:R-:W-:Y:S01]  /*d2d0*/  IMAD.IADD R5, R0, 0x1, -R7 ;  /* 0x0000000100057824 */ /* 0x020fe200078e0a07 */
[----:B------:R-:W-:Y:S01]  /*d2e0*/  LOP3.LUT R16, R16, 0xffffffdf, RZ, 0xc0, !PT ;  /* 0xffffffdf10107812 */ /* 0x000fe200078ec0ff */
[----:B------:R-:W-:Y:S03]  /*d2f0*/  BSSY B0, `(.L_x_12168) ;  /* 0x0000037000007945 */ /* 0x000fe60003800000 */
[----:B------:R1:W-:Y:S01]  /*d300*/  STL [R1+0xc], R5 ;  /* 0x00000c0501007387 */ /* 0x0003e20000100800 */
[----:B0-----:R-:W-:Y:S01]  /*d310*/  ISETP.NE.AND P0, PT, R2, 0x1, PT ;  /* 0x000000010200780c */ /* 0x001fe20003f05270 */
[----:B------:R-:W-:-:S04]  /*d320*/  IMAD R2, R25, 0xc0, RZ ;  /* 0x000000c019027824 */ /* 0x000fc800078e02ff */
[----:B------:R-:W-:-:S08]  /*d330*/  VIADD R2, R2, 0xbf ;  /* 0x000000bf02027836 */ /* 0x000fd00000000000 */
[----:B------:R-:W0:Y:S01]  /*d340*/  @P0 LDC R4, c[0x0][0x44c] ;  /* 0x00011300ff040b82 */ /* 0x000e220000000800 */
[----:B------:R-:W-:-:S07]  /*d350*/  @P0 LOP3.LUT R16, R16, 0x20, RZ, 0xfc, !PT ;  /* 0x0000002010100812 */ /* 0x000fce00078efcff */
[----:B------:R-:W2:Y:S01]  /*d360*/  @P0 LDC R3, c[0x0][0x450] ;  /* 0x00011400ff030b82 */ /* 0x000ea20000000800 */
[----:B0-----:R-:W-:-:S05]  /*d370*/  @P0 IMAD.HI.U32 R4, R2, R4, RZ ;  /* 0x0000000402040227 */ /* 0x001fca00078e00ff */
[----:B--2---:R-:W-:Y:S02]  /*d380*/  @P0 SHF.R.U32.HI R2, RZ, R3, R4 ;  /* 0x00000003ff020219 */ /* 0x004fe40000011604 */
[----:B------:R-:W-:-:S04]  /*d390*/  LOP3.LUT R4, R26, 0xff000000, RZ, 0xc0, !PT ;  /* 0xff0000001a047812 */ /* 0x000fc800078ec0ff */
[----:B------:R-:W-:Y:S02]  /*d3a0*/  SHF.R.U32.HI R4, RZ, 0x8, R4 ;  /* 0x00000008ff047819 */ /* 0x000fe40000011604 */
[----:B---3--:R-:W-:-:S05]  /*d3b0*/  IADD3 R0, R5, 0x80, -R6 ;  /* 0x0000008005007810 */ /* 0x008fca0007ffe806 */
[----:B------:R-:W-:-:S05]  /*d3c0*/  IMAD.IADD R0, R0, 0x1, R2 ;  /* 0x0000000100007824 */ /* 0x000fca00078e0202 */
[----:B------:R-:W-:-:S04]  /*d3d0*/  SHF.R.S32.HI R2, RZ, 0x1f, R0 ;  /* 0x0000001fff027819 */ /* 0x000fc80000011400 */
[----:B------:R-:W-:Y:S01]  /*d3e0*/  LEA.HI R0, R2, R0, RZ, 0x7 ;  /* 0x0000000002007211 */ /* 0x000fe200078f38ff */
[----:B------:R-:W-:-:S03]  /*d3f0*/  VIADD R2, R5, 0x7f ;  /* 0x0000007f05027836 */ /* 0x000fc60000000000 */
[----:B------:R-:W-:Y:S02]  /*d400*/  SHF.R.S32.HI R0, RZ, 0x7, R0 ;  /* 0x00000007ff007819 */ /* 0x000fe40000011400 */
[----:B------:R-:W-:-:S04]  /*d410*/  SHF.R.S32.HI R3, RZ, 0x1f, R2 ;  /* 0x0000001fff037819 */ /* 0x000fc80000011402 */
[----:B------:R-:W-:-:S04]  /*d420*/  LEA.HI R2, R3, R2, RZ, 0x7 ;  /* 0x0000000203027211 */ /* 0x000fc800078f38ff */
[----:B------:R-:W-:-:S04]  /*d430*/  SHF.R.S32.HI R2, RZ, 0x7, R2 ;  /* 0x00000007ff027819 */ /* 0x000fc80000011402 */
[----:B------:R-:W-:Y:S02]  /*d440*/  VIMNMX R0, R2, R0, PT ;  /* 0x0000000002007248 */ /* 0x000fe40003fe0100 */
[----:B------:R-:W-:Y:S02]  /*d450*/  LOP3.LUT R2, R26, 0xff0000, RZ, 0xc0, !PT ;  /* 0x00ff00001a027812 */ /* 0x000fe400078ec0ff */
[----:B------:R-:W-:Y:S02]  /*d460*/  ISETP.GE.AND P0, PT, R0, 0x1, PT ;  /* 0x000000010000780c */ /* 0x000fe40003f06270 */
[----:B------:R-:W-:Y:S01]  /*d470*/  LEA.HI R4, R2, R4, RZ, 0x10 ;  /* 0x0000000402047211 */ /* 0x000fe200078f80ff */
[----:B------:R-:W-:-:S10]  /*d480*/  IMAD.MOV.U32 R2, RZ, RZ, RZ ;  /* 0x000000ffff027224 */ /* 0x000fd400078e00ff */
[----:B-1----:R-:W-:Y:S05]  /*d490*/  @!P0 BRA `(.L_x_12169) ;  /* 0x0000000000708947 */ /* 0x002fea0003800000 */
        /* <DEDUP_REMOVED lines=28> */
.L_x_12169:
[----:B------:R-:W-:Y:S05]  /*d660*/  BSYNC B0 ;  /* 0x0000000000007941 */ /* 0x000fea0003800000 */
.L_x_12168:
        /* <DEDUP_REMOVED lines=25> */
.L_x_12171:
        /* <DEDUP_REMOVED lines=20> */
.L_x_12174:
[----:B------:R-:W-:Y:S05]  /*d940*/  BSYNC B6 ;  /* 0x0000000000067941 */ /* 0x000fea0003800000 */
.L_x_12173:
        /* <DEDUP_REMOVED lines=20> */
.L_x_12177:
        /* <DEDUP_REMOVED lines=15> */
.L_x_12176:
[----:B------:R-:W-:Y:S05]  /*db80*/  BSYNC B6 ;  /* 0x0000000000067941 */ /* 0x000fea0003800000 */
.L_x_12175:
[----:B------:R0:W2:Y:S01]  /*db90*/  LDL R20, [R1+0x4] ;  /* 0x0000040001147983 */ /* 0x0000a20000100800 */
[----:B------:R-:W-:Y:S01]  /*dba0*/  ULDC.64 UR4, c[0x0][0x9f8] ;  /* 0x00027e0000047ab9 */ /* 0x000fe20000000a00 */
[----:B------:R-:W1:Y:S01]  /*dbb0*/  LDC R5, c[0x0][0x430] ;  /* 0x00010c00ff057b82 */ /* 0x000e620000000800 */
[----:B------:R-:W-:Y:S01]  /*dbc0*/  ISETP.NE.U32.AND P0, PT, RZ, UR4, PT ;  /* 0x00000004ff007c0c */ /* 0x000fe2000bf05070 */
[----:B------:R-:W3:Y:S03]  /*dbd0*/  LDL R2, [R1+0x38] ;  /* 0x0000380001027983 */ /* 0x000ee60000100800 */
[----:B------:R-:W-:Y:S01]  /*dbe0*/  ISETP.NE.AND.EX P0, PT, RZ, UR5, PT, P0 ;  /* 0x00000005ff007c0c */ /* 0x000fe2000bf05300 */
[----:B------:R-:W4:Y:S04]  /*dbf0*/  LDL R4, [R1+0xc] ;  /* 0x00000c0001047983 */ /* 0x000f280000100800 */
[----:B------:R-:W4:Y:S08]  /*dc00*/  LDL R21, [R1+0x14] ;  /* 0x0000140001157983 */ /* 0x000f300000100800 */
        /* <DEDUP_REMOVED lines=19> */
[----:B------:R-:W-:Y:S01]  /*dd40*/  LOP3.LUT R26, R26, 0xffff, RZ, 0xc0, !PT ;  /* 0x0000ffff1a1a7812 */ /* 0x000fe200078ec0ff */
[----:B--2---:R-:W-:Y:S01]  /*dd50*/  @P0 STL [R1+0x4], R20 ;  /* 0x0000041401000387 */ /* 0x004fe20000100800 */
[C---:B----4-:R-:W-:Y:S01]  /*dd60*/  ISETP.GE.AND P0, PT, R0.reuse, R4, PT ;  /* 0x000000040000720c */ /* 0x050fe20003f06270 */
[----:B------:R-:W-:-:S04]  /*dd70*/  IMAD.IADD R0, R0, 0x1, R21 ;  /* 0x0000000100007824 */ /* 0x000fc800078e0215 */
[----:B-1----:R-:W-:-:S04]  /*dd80*/  @P2 IMAD.HI.U32 R3, R0, R3, RZ ;  /* 0x0000000300032227 */ /* 0x002fc800078e00ff */
[----:B------:R-:W-:Y:S01]  /*dd90*/  IMAD.MOV.U32 R6, RZ, RZ, R0 ;  /* 0x000000ffff067224 */ /* 0x000fe200078e0000 */
[----:B0-----:R-:W-:-:S03]  /*dda0*/  @P2 SHF.R.U32.HI R6, RZ, R2, R3 ;  /* 0x00000002ff062219 */ /* 0x001fc60000011603 */
[----:B------:R-:W0:Y:S02]  /*ddb0*/  @!P0 LDC.64 R2, c[0x0][0x428] ;  /* 0x00010a00ff028b82 */ /* 0x000e240000000a00 */
[--C-:B------:R-:W-:Y:S01]  /*ddc0*/  IMAD.MOV R4, RZ, RZ, -R6.reuse ;  /* 0x000000ffff047224 */ /* 0x100fe200078e0a06 */
[----:B------:R-:W-:-:S03]  /*ddd0*/  @!P0 SHF.R.S32.HI R7, RZ, 0x1f, R6 ;  /* 0x0000001fff078819 */ /* 0x000fc60000011406 */
[----:B------:R-:W-:Y:S01]  /*dde0*/  IMAD R4, R5, R4, R0 ;  /* 0x0000000405047224 */ /* 0x000fe200078e0200 */
[----:B------:R-:W-:-:S05]  /*ddf0*/  SHF.R.S32.HI R5, RZ, 0x1f, R20 ;  /* 0x0000001fff057819 */ /* 0x000fca0000011414 */
[----:B------:R1:W-:Y:S01]  /*de00*/  STL [R1+0x18], R5 ;  /* 0x0000180501007387 */ /* 0x0003e20000100800 */
[----:B0-----:R-:W-:-:S04]  /*de10*/  @!P0 IMAD.WIDE.U32 R6, R20, R2, R6 ;  /* 0x0000000214068225 */ /* 0x001fc800078e0006 */
[----:B------:R-:W-:Y:S02]  /*de20*/  @!P0 IMAD R2, R5, R2, RZ ;  /* 0x0000000205028224 */ /* 0x000fe400078e02ff */
[----:B-1----:R-:W0:Y:S02]  /*de30*/  S2R R5, SR_TID.X ;  /* 0x0000000000057919 */ /* 0x002e240000002100 */
[----:B------:R-:W-:Y:S02]  /*de40*/  @!P0 IMAD R0, R20, R3, R2 ;  /* 0x0000000314008224 */ /* 0x000fe400078e0202 */
[----:B------:R-:W1:Y:S02]  /*de50*/  @!P0 LDC.64 R2, c[0x0][0x418] ;  /* 0x00010600ff028b82 */ /* 0x000e640000000a00 */
[----:B------:R-:W-:Y:S02]  /*de60*/  @!P0 IMAD.IADD R0, R7, 0x1, R0 ;  /* 0x0000000107008824 */ /* 0x000fe400078e0200 */
[----:B0-----:R-:W-:-:S05]  /*de70*/  IMAD.SHL.U32 R20, R5, 0x8, RZ ;  /* 0x0000000805147824 */ /* 0x001fca00078e00ff */
[----:B------:R-:W-:-:S04]  /*de80*/  LOP3.LUT R20, R20, 0x18, RZ, 0xc0, !PT ;  /* 0x0000001814147812 */ /* 0x000fc800078ec0ff */
[----:B------:R-:W-:Y:S02]  /*de90*/  ISETP.GE.AND P2, PT, R20, UR4, PT ;  /* 0x0000000414007c0c */ /* 0x000fe4000bf46270 */
[----:B-1----:R-:W-:Y:S02]  /*dea0*/  @!P0 LEA R2, P1, R6, R2, 0x2 ;  /* 0x0000000206028211 */ /* 0x002fe400078210ff */
[----:B------:R-:W-:Y:S02]  /*deb0*/  LOP3.LUT R9, R20, 0x20, RZ, 0xfc, !PT ;  /* 0x0000002014097812 */ /* 0x000fe400078efcff */
[----:B------:R-:W-:Y:S01]  /*dec0*/  @!P0 LEA.HI.X R3, R6, R3, R0, 0x2, P1 ;  /* 0x0000000306038211 */ /* 0x000fe200008f1400 */
[----:B------:R-:W-:Y:S01]  /*ded0*/  IMAD.MOV.U32 R0, RZ, RZ, RZ ;  /* 0x000000ffff007224 */ /* 0x000fe200078e00ff */
[----:B------:R-:W-:Y:S02]  /*dee0*/  LOP3.LUT R5, R20, 0x40, RZ, 0xfc, !PT ;  /* 0x0000004014057812 */ /* 0x000fe400078efcff */
[----:B------:R-:W-:-:S03]  /*def0*/  ISETP.GE.AND P1, PT, R9, UR4, PT ;  /* 0x0000000409007c0c */ /* 0x000fc6000bf26270 */
[----:B------:R-:W-:Y:S01]  /*df00*/  @P2 LOP3.LUT R16, R16, 0x4, RZ, 0xfc, !PT ;  /* 0x0000000410102812 */ /* 0x000fe200078efcff */
[----:B------:R0:W5:Y:S01]  /*df10*/  @!P0 LDG.E R0, desc[UR36][R2.64] ;  /* 0x0000002402008981 */ /* 0x000162000c1e1900 */
[----:B------:R-:W-:Y:S02]  /*df20*/  ISETP.GE.AND P0, PT, R5, UR4, PT ;  /* 0x0000000405007c0c */ /* 0x000fe4000bf06270 */
[----:B------:R-:W-:-:S04]  /*df30*/  LOP3.LUT R16, R16, 0xfffffffe, RZ, 0xc0, !PT ;  /* 0xfffffffe10107812 */ /* 0x000fc800078ec0ff */
[----:B------:R-:W-:-:S04]  /*df40*/  LOP3.LUT R16, R16, 0xfffffffd, RZ, 0xc0, !PT ;  /* 0xfffffffd10107812 */ /* 0x000fc800078ec0ff */
[----:B------:R-:W-:-:S04]  /*df50*/  @P1 LOP3.LUT R16, R16, 0x2, RZ, 0xfc, !PT ;  /* 0x0000000210101812 */ /* 0x000fc800078efcff */
[----:B------:R-:W-:Y:S01]  /*df60*/  @P0 LOP3.LUT R16, R16, 0x1, RZ, 0xfc, !PT ;  /* 0x0000000110100812 */ /* 0x000fe200078efcff */
[----:B0-----:R-:W-:Y:S06]  /*df70*/  BRA.DIV UR5, `(.L_x_12178) ;  /* 0x00000042059c7947 */ /* 0x001fec000b800000 */
.L_x_12244:
[----:B------:R-:W2:Y:S01]  /*df80*/  LDL R2, [R1+0x40] ;  /* 0x0000400001027983 */ /* 0x000ea20000100800 */
[----:B------:R-:W-:Y:S02]  /*df90*/  LOP3.LUT R16, R16, 0xfffffff7, RZ, 0xc0, !PT ;  /* 0xfffffff710107812 */ /* 0x000fe400078ec0ff */
[----:B--2---:R-:W-:-:S13]  /*dfa0*/  ISETP.NE.AND P0, PT, R2, 0x3, PT ;  /* 0x000000030200780c */ /* 0x004fda0003f05270 */
[----:B------:R-:W-:Y:S01]  /*dfb0*/  @P0 LOP3.LUT R16, R16, 0x8, RZ, 0xfc, !PT ;  /* 0x0000000810100812 */ /* 0x000fe200078efcff */
[----:B------:R-:W-:Y:S06]  /*dfc0*/  @!P0 BRA `(.L_x_12179) ;  /* 0x0000000000048947 */ /* 0x000fec0003800000 */
[----:B------:R-:W-:Y:S01]  /*dfd0*/  BPT.TRAP 0x1 ;  /* 0x000000040000795c */ /* 0x000fe20000300000 */
.L_x_12179:
        /* <DEDUP_REMOVED lines=23> */
.L_x_12245:
[----:B------:R-:W-:Y:S05]  /*e150*/  BSYNC B0 ;  /* 0x0000000000007941 */ /* 0x000fea0003800000 */
.L_x_12180:
        /* <DEDUP_REMOVED lines=21> */
[C---:B------:R-:W-:Y:S02]  /*e2b0*/  LEA R0, P0, R4.reuse, UR6, 0x1 ;  /* 0x0000000604007c11 */ /* 0x040fe4000f8008ff */
[----:B-1----:R-:W-:Y:S02]  /*e2c0*/  LOP3.LUT R11, R7, 0x7f, RZ, 0xc0, !PT ;  /* 0x0000007f070b7812 */ /* 0x002fe400078ec0ff */
[----:B------:R-:W-:Y:S01]  /*e2d0*/  LEA.HI.X R6, R4, UR7, R6, 0x1, P0 ;  /* 0x0000000704067c11 */ /* 0x000fe200080f0c06 */
[C---:B0-----:R-:W-:Y:S01]  /*e2e0*/  IMAD.SHL.U32 R7, R9.reuse, 0x8, RZ ;  /* 0x0000000809077824 */ /* 0x041fe200078e00ff */
[----:B------:R-:W-:Y:S01]  /*e2f0*/  SHF.R.U32.HI R11, RZ, 0x2, R11 ;  /* 0x00000002ff0b7819 */ /* 0x000fe2000001160b */
[----:B------:R-:W-:-:S03]  /*e300*/  IMAD.SHL.U32 R10, R9, 0x8, RZ ;  /* 0x00000008090a7824 */ /* 0x000fc600078e00ff */
        /* <DEDUP_REMOVED lines=47> */
.L_x_12255:
        /* <DEDUP_REMOVED lines=12> */
.L_x_12183:
        /* <DEDUP_REMOVED lines=11> */
.L_x_12184:
[----:B------:R1:W5:Y:S01]  /*e770*/  LDL.LU R0, [R1+0x28] ;  /* 0x0000280001007983 */ /* 0x0003620000300800 */
[----:B------:R-:W-:Y:S01]  /*e780*/  LOP3.LUT P0, RZ, R16, 0x40, RZ, 0xc0, !PT ;  /* 0x0000004010ff7812 */ /* 0x000fe2000780c0ff */
[----:B------:R1:W-:Y:S02]  /*e790*/  SYNCS.ARRIVE.TRANS64.A1T0 RZ, [R2+URZ+0x2d830], RZ ;  /* 0x02d830ff02ff79a7 */ /* 0x0003e4000810003f */
[----:B------:R1:W5:Y:S10]  /*e7a0*/  LDL.LU R3, [R1] ;  /* 0x0000000001037983 */ /* 0x0003740000300800 */
[----:B------:R-:W-:Y:S05]  /*e7b0*/  WARPSYNC.ALL ;  /* 0x0000000000007948 */ /* 0x000fea0003800000 */
[----:B------:R-:W-:Y:S01]  /*e7c0*/  ULDC.64 UR4, c[0x0][0x298] ;  /* 0x0000a60000047ab9 */ /* 0x000fe20000000a00 */
[----:B-1----:R-:W-:Y:S01]  /*e7d0*/  VIADD R2, R17, 0xc400 ;  /* 0x0000c40011027836 */ /* 0x002fe20000000000 */
[----:B------:R-:W-:Y:S01]  /*e7e0*/  SEL R28, R28, RZ, !P0 ;  /* 0x000000ff1c1c7207 */ /* 0x000fe20004000000 */
[----:B------:R-:W-:Y:S01]  /*e7f0*/  BSSY B6, `(.L_x_12185) ;  /* 0x000001d000067945 */ /* 0x000fe20003800000 */
[----:B------:R-:W-:Y:S01]  /*e800*/  BAR.SYNC.DEFER_BLOCKING 0x8, 0x200 ;  /* 0x0208000000007b1d */ /* 0x000fe20000010000 */
[----:B-----5:R-:W-:-:S02]  /*e810*/  SEL R0, R0, RZ, !P0 ;  /* 0x000000ff00007207 */ /* 0x020fc40004000000 */
[----:B------:R-:W-:Y:S01]  /*e820*/  LOP3.LUT P0, RZ, R2, 0x1bf, RZ, 0xc0, !PT ;  /* 0x000001bf02ff7812 */ /* 0x000fe2000780c0ff */
[----:B0-----:R-:W-:Y:S02]  /*e830*/  IMAD.WIDE.U32 R4, R3, UR4, RZ ;  /* 0x0000000403047c25 */ /* 0x001fe4000f8e00ff */
[----:B------:R0:W-:Y:S04]  /*e840*/  STL [R1+0x28], R0 ;  /* 0x0000280001007387 */ /* 0x0001e80000100800 */
[----:B------:R1:W-:Y:S01]  /*e850*/  STL.64 [R1+0x30], R4 ;  /* 0x0000300401007387 */ /* 0x0003e20000100a00 */
[----:B0-----:R-:W-:-:S05]  /*e860*/  SHF.R.S32.HI R0, RZ, 0x1f, R3 ;  /* 0x0000001fff007819 */ /* 0x001fca0000011403 */
[----:B------:R-:W-:-:S04]  /*e870*/  IMAD R0, R0, UR4, RZ ;  /* 0x0000000400007c24 */ /* 0x000fc8000f8e02ff */
        /* <DEDUP_REMOVED lines=8> */
[----:B-1----:R-:W-:Y:S02]  /*e900*/  IMAD.U32 R4, RZ, RZ, UR6 ;  /* 0x00000006ff047e24 */ /* 0x002fe4000f8e00ff */
        /* <DEDUP_REMOVED lines=11> */
.L_x_12186:
[----:B------:R-:W-:Y:S05]  /*e9c0*/  BSYNC B6 ;  /* 0x0000000000067941 */ /* 0x000fea0003800000 */
.L_x_12185:
[----:B------:R-:W2:Y:S01]  /*e9d0*/  LDL.LU R21, [R1+0x28] ;  /* 0x0000280001157983 */ /* 0x000ea20000300800 */
[----:B-1----:R-:W0:Y:S01]  /*e9e0*/  LDC R0, c[0x0][0x448] ;  /* 0x00011200ff007b82 */ /* 0x002e220000000800 */
[----:B------:R-:W-:Y:S01]  /*e9f0*/  ULDC.64 UR6, c[0x0][0x2e0] ;  /* 0x0000b80000067ab9 */ /* 0x000fe20000000a00 */
[----:B------:R-:W-:Y:S01]  /*ea00*/  ULDC.64 UR4, c[0x0][0x2d8] ;  /* 0x0000b60000047ab9 */ /* 0x000fe20000000a00 */
[----:B------:R-:W3:Y:S01]  /*ea10*/  LDL.LU R20, [R1] ;  /* 0x0000000001147983 */ /* 0x000ee20000300800 */
[----:B------:R-:W-:-:S03]  /*ea20*/  ULDC.64 UR8, c[0x0][0x280] ;  /* 0x0000a00000087ab9 */ /* 0x000fc60000000a00 */
[----:B------:R-:W3:Y:S01]  /*ea30*/  LDL.LU.64 R2, [R1+0x30] ;  /* 0x0000300001027983 */ /* 0x000ee20000300a00 */
[----:B------:R-:W1:Y:S01]  /*ea40*/  LDC R10, c[0x0][0x448] ;  /* 0x00011200ff0a7b82 */ /* 0x000e620000000800 */
[----:B------:R-:W4:Y:S01]  /*ea50*/  S2R R13, SR_TID.X ;  /* 0x00000000000d7919 */ /* 0x000f220000002100 */
[----:B0-----:R-:W-:-:S13]  /*ea60*/  ISETP.NE.AND P6, PT, R0, 0x1, PT ;  /* 0x000000010000780c */ /* 0x001fda0003fc5270 */
[----:B------:R-:W0:Y:S01]  /*ea70*/  @P6 LDC R4, c[0x0][0x44c] ;  /* 0x00011300ff046b82 */ /* 0x000e220000000800 */
[----:B----4-:R-:W-:-:S07]  /*ea80*/  IMAD.SHL.U32 R11, R13, 0x8, RZ ;  /* 0x000000080d0b7824 */ /* 0x010fce00078e00ff */
[----:B------:R-:W4:Y:S01]  /*ea90*/  @P6 LDC R0, c[0x0][0x450] ;  /* 0x00011400ff006b82 */ /* 0x000f220000000800 */
[----:B------:R-:W-:-:S04]  /*eaa0*/  LOP3.LUT R11, R11, 0x18, RZ, 0xc0, !PT ;  /* 0x000000180b0b7812 */ /* 0x000fc800078ec0ff */
[C---:B------:R-:W-:Y:S02]  /*eab0*/  LOP3.LUT R12, R11.reuse, 0x20, RZ, 0xfc, !PT ;  /* 0x000000200b0c7812 */ /* 0x040fe400078efcff */
[----:B------:R-:W-:Y:S01]  /*eac0*/  LOP3.LUT R11, R11, 0x40, RZ, 0xfc, !PT ;  /* 0x000000400b0b7812 */ /* 0x000fe200078efcff */
[----:B--2---:R-:W-:Y:S02]  /*ead0*/  IMAD R5, R21, UR6, RZ ;  /* 0x0000000615057c24 */ /* 0x004fe4000f8e02ff */
[----:B------:R-:W2:Y:S02]  /*eae0*/  S2R R21, SR_TID.X ;  /* 0x0000000000157919 */ /* 0x000ea40000002100 */
[----:B------:R-:W-:Y:S02]  /*eaf0*/  IMAD R5, R28, UR7, R5 ;  /* 0x000000071c057c24 */ /* 0x000fe4000f8e0205 */
[----:B---3--:R-:W-:Y:S02]  /*eb00*/  IMAD.MOV.U32 R3, RZ, RZ, R20 ;  /* 0x000000ffff037224 */ /* 0x008fe400078e0014 */
[----:B------:R-:W3:Y:S01]  /*eb10*/  S2R R20, SR_TID.X ;  /* 0x0000000000147919 */ /* 0x000ee20000002100 */
[----:B------:R-:W-:-:S04]  /*eb20*/  IMAD.WIDE.U32 R2, R26, UR4, R2 ;  /* 0x000000041a027c25 */ /* 0x000fc8000f8e0002 */
[----:B------:R-:W-:Y:S01]  /*eb30*/  IMAD R3, R26, UR5, R3 ;  /* 0x000000051a037c24 */ /* 0x000fe2000f8e0203 */
[----:B------:R-:W-:Y:S01]  /*eb40*/  ULDC.64 UR4, c[0x0][0x2d0] ;  /* 0x0000b40000047ab9 */ /* 0x000fe20000000a00 */
[----:B------:R-:W-:Y:S01]  /*eb50*/  IMAD.WIDE.U32 R2, R28, UR6, R2 ;  /* 0x000000061c027c25 */ /* 0x000fe2000f8e0002 */
[----:B------:R-:W-:-:S03]  /*eb60*/  ULDC.64 UR6, c[0x0][0x2c8] ;  /* 0x0000b20000067ab9 */ /* 0x000fc60000000a00 */
[----:B------:R-:W-:Y:S02]  /*eb70*/  IMAD.IADD R3, R3, 0x1, R5 ;  /* 0x0000000103037824 */ /* 0x000fe400078e0205 */
[----:B--2---:R-:W-:-:S05]  /*eb80*/  IMAD.SHL.U32 R21, R21, 0x20, RZ ;  /* 0x0000002015157824 */ /* 0x004fca00078e00ff */
[----:B------:R-:W-:Y:S02]  /*eb90*/  LOP3.LUT R21, R21, 0x60, RZ, 0xc0, !PT ;  /* 0x0000006015157812 */ /* 0x000fe400078ec0ff */
[----:B---3--:R-:W-:-:S04]  /*eba0*/  LOP3.LUT R20, R20, 0x7f, RZ, 0xc0, !PT ;  /* 0x0000007f14147812 */ /* 0x008fc800078ec0ff */
        /* <DEDUP_REMOVED lines=9> */
[----:B----4-:R-:W-:-:S04]  /*ec40*/  @P6 SHF.R.U32.HI R4, RZ, R0, R5 ;  /* 0x00000000ff046219 */ /* 0x010fc80000011605 */
        /* <DEDUP_REMOVED lines=8> */
[----:B------:R-:W-:-:S03]  /*ecd0*/  SHF.R.S32.HI R7, RZ, 0x1f, R0 ;  /* 0x0000001fff077819 */ /* 0x000fc60000011400 */
[----:B------:R-:W-:Y:S01]  /*ece0*/  VIADD R5, R6, 0x80 ;  /* 0x0000008006057836 */ /* 0x000fe20000000000 */
[----:B------:R-:W-:Y:S01]  /*ecf0*/  LEA R4, P0, R8, UR8, 0x1 ;  /* 0x0000000808047c11 */ /* 0x000fe2000f8008ff */
[----:B------:R-:W-:Y:S02]  /*ed00*/  IMAD R7, R7, UR6, RZ ;  /* 0x0000000607077c24 */ /* 0x000fe4000f8e02ff */
        /* <DEDUP_REMOVED lines=84> */
.L_x_12268:
        /* <DEDUP_REMOVED lines=13> */
.L_x_12188:
        /* <DEDUP_REMOVED lines=18> */
.L_x_12269:
[----:B------:R-:W-:Y:S05]  /*f440*/  BSYNC B0 ;  /* 0x0000000000007941 */ /* 0x000fea0003800000 */
.L_x_12189:
        /* <DEDUP_REMOVED lines=18> */
.L_x_12205:
        /* <DEDUP_REMOVED lines=42> */
.L_x_12193:
[----:B------:R-:W-:Y:S01]  /*f810*/  IMAD R5, R22, 0x8, R17 ;  /* 0x0000000816057824 */ /* 0x000fe200078e0211 */
[----:B------:R-:W-:Y:S01]  /*f820*/  SHF.L.U32 R0, R29, 0x1f, RZ ;  /* 0x0000001f1d007819 */ /* 0x000fe200000006ff */
[----:B------:R-:W-:Y:S03]  /*f830*/  BSSY B1, `(.L_x_12194) ;  /* 0x0000003000017945 */ /* 0x000fe60003800000 */
[----:B------:R-:W0:Y:S02]  /*f840*/  SYNCS.PHASECHK.TRANS64.TRYWAIT P0, [R5+URZ+0x2d840], R0 ;  /* 0x02d84000050075a7 */ /* 0x000e24000800017f */
[----:B0-----:R-:W-:Y:S05]  /*f850*/  @!P0 BRA `(.L_x_12195) ;  /* 0x0000003800288947 */ /* 0x001fea0003800000 */
.L_x_12270:
[----:B------:R-:W-:Y:S05]  /*f860*/  BSYNC B1 ;  /* 0x0000000000017941 */ /* 0x000fea0003800000 */
.L_x_12194:
        /* <DEDUP_REMOVED lines=57> */
.L_x_12280:
        /* <DEDUP_REMOVED lines=11> */
.L_x_12197:
        /* <DEDUP_REMOVED lines=11> */
.L_x_12198:
[----:B------:R1:W-:Y:S01]  /*fd60*/  SYNCS.ARRIVE.TRANS64.A1T0 RZ, [R5+URZ+0x2d830], RZ ;  /* 0x02d830ff05ff79a7 */ /* 0x0003e2000810003f */
[----:B------:R-:W-:Y:S05]  /*fd70*/  @!P5 BRA `(.L_x_12199) ;  /* 0x000000000004d947 */ /* 0x000fea0003800000 */
[----:B------:R-:W-:Y:S01]  /*fd80*/  BPT.TRAP 0x1 ;  /* 0x000000040000795c */ /* 0x000fe20000300000 */
.L_x_12199:
[----:B------:R-:W-:Y:S01]  /*fd90*/  SHF.L.U32 R2, R20, 0x1f, RZ ;  /* 0x0000001f14027819 */ /* 0x000fe200000006ff */
[----:B-1----:R-:W-:Y:S01]  /*fda0*/  IMAD R5, R10, 0x8, R17 ;  /* 0x000000080a057824 */ /* 0x002fe200078e0211 */
[----:B------:R-:W-:Y:S03]  /*fdb0*/  BSSY B1, `(.L_x_12200) ;  /* 0x0000003000017945 */ /* 0x000fe60003800000 */
[----:B------:R-:W1:Y:S02]  /*fdc0*/  SYNCS.PHASECHK.TRANS64.TRYWAIT P0, [R5+URZ+0x2d860], R2 ;  /* 0x02d86002050075a7 */ /* 0x000e64000800017f */
[----:B-1----:R-:W-:Y:S05]  /*fdd0*/  @!P0 BRA `(.L_x_12201) ;  /* 0x0000003800308947 */ /* 0x002fea0003800000 */
.L_x_12281:
[----:B------:R-:W-:Y:S05]  /*fde0*/  BSYNC B1 ;  /* 0x0000000000017941 */ /* 0x000fea0003800000 */
.L_x_12200:
        /* <DEDUP_REMOVED lines=49> */
.L_x_12291:
        /* <DEDUP_REMOVED lines=29> */
.L_x_12203:
        /* <DEDUP_REMOVED lines=12> */
.L_x_12204:
        /* <DEDUP_REMOVED lines=8> */
.L_x_12192:
[----:B------:R-:W-:Y:S05]  /*10410*/  BSYNC B0 ;  /* 0x0000000000007941 */ /* 0x000fea0003800000 */
.L_x_12191:
        /* <DEDUP_REMOVED lines=17> */
.L_x_12207:
[----:B------:R-:W-:Y:S05]  /*10530*/  BSYNC B0 ;  /* 0x0000000000007941 */ /* 0x000fea0003800000 */
.L_x_12206:
[----:B------:R-:W2:Y:S02]  /*10540*/  LDL R0, [R1+0x40] ;  /* 0x0000400001007983 */ /* 0x000ea40000100800 */
[----:B--2---:R-:W-:-:S13]  /*10550*/  ISETP.NE.AND P0, PT, R0, 0x3, PT ;  /* 0x000000030000780c */ /* 0x004fda0003f05270 */
[----:B------:R-:W-:Y:S05]  /*10560*/  @!P0 BRA `(.L_x_12208) ;  /* 0x0000000000048947 */ /* 0x000fea0003800000 */
[----:B------:R-:W-:Y:S01]  /*10570*/  BPT.TRAP 0x1 ;  /* 0x000000040000795c */ /* 0x000fe20000300000 */
.L_x_12208:
[----:B------:R-:W2:Y:S01]  /*10580*/  LDL.LU R2, [R1+0xc] ;  /* 0x00000c0001027983 */ /* 0x000ea20000300800 */
[----:B------:R-:W-:Y:S01]  /*10590*/  IMAD R0, R22, 0x8, R17 ;  /* 0x0000000816007824 */ /* 0x000fe200078e0211 */
[----:B------:R-:W-:Y:S01]  /*105a0*/  SHF.L.U32 R3, R29, 0x1f, RZ ;  /* 0x0000001f1d037819 */ /* 0x000fe200000006ff */
[----:B------:R-:W-:Y:S03]  /*105b0*/  BSSY B0, `(.L_x_12209) ;  /* 0x0000004000007945 */ /* 0x000fe60003800000 */
[----:B------:R-:W1:Y:S01]  /*105c0*/  SYNCS.PHASECHK.TRANS64.TRYWAIT P0, [R0+URZ+0x2d860], R3 ;  /* 0x02d86003000075a7 */ /* 0x000e62000800017f */
[----:B--2---:R-:W-:Y:S01]  /*105d0*/  IMAD R6, R23, -0x80, R2 ;  /* 0xffffff8017067824 */ /* 0x004fe200078e0202 */
[----:B-1----:R-:W-:Y:S06]  /*105e0*/  @!P0 BRA `(.L_x_12210) ;  /* 0x0000003400a48947 */ /* 0x002fec0003800000 */
.L_x_12292:
[----:B------:R-:W-:Y:S05]  /*105f0*/  BSYNC B0 ;  /* 0x0000000000007941 */ /* 0x000fea0003800000 */
.L_x_12209:
        /* <DEDUP_REMOVED lines=56> */
.L_x_12302:
        /* <DEDUP_REMOVED lines=13> */
.L_x_12212:
        /* <DEDUP_REMOVED lines=11> */
.L_x_12213:
[----:B------:R-:W-:Y:S01]  /*10b00*/  VIADD R22, R22, 0x1 ;  /* 0x0000000116167836 */ /* 0x000fe20000000000 */
[----:B------:R0:W-:Y:S04]  /*10b10*/  SYNCS.ARRIVE.TRANS64.A1T0 RZ, [R0+URZ+0x2d850], RZ ;  /* 0x02d850ff00ff79a7 */ /* 0x0001e8000810003f */
[----:B------:R-:W-:-:S04]  /*10b20*/  ISETP.NE.AND P0, PT, R22, 0x2, PT ;  /* 0x000000021600780c */ /* 0x000fc80003f05270 */
[----:B0-----:R-:W-:Y:S02]  /*10b30*/  SEL R0, RZ, 0x1, P0 ;  /* 0x00000001ff007807 */ /* 0x001fe40000000000 */
[----:B------:R-:W-:Y:S02]  /*10b40*/  SEL R22, R22, RZ, P0 ;  /* 0x000000ff16167207 */ /* 0x000fe40000000000 */
[----:B------:R-:W-:-:S07]  /*10b50*/  LOP3.LUT R29, R29, R0, RZ, 0x3c, !PT ;  /* 0x000000001d1d7212 */ /* 0x000fce00078e3cff */
.L_x_12172:
[----:B------:R-:W-:Y:S05]  /*10b60*/  BSYNC B7 ;  /* 0x0000000000077941 */ /* 0x000fea0003800000 */
.L_x_12170:
        /* <DEDUP_REMOVED lines=11> */
.L_x_12214:
        /* <DEDUP_REMOVED lines=43> */
.L_x_12312:
[----:B------:R-:W-:Y:S02]  /*10ed0*/  ULDC UR4, c[0x0][0xc38] ;  /* 0x00030e0000047ab9 */ /* 0x000fe40000000800 */
[----:B------:R-:W-:-:S04]  /*10ee0*/  IMAD.U32 R4, RZ, RZ, UR4 ;  /* 0x00000004ff047e24 */ /* 0x000fc8000f8e00ff */
[----:B-1----:R-:W-:-:S04]  /*10ef0*/  IMAD R3, R14, R4, RZ ;  /* 0x000000040e037224 */ /* 0x002fc800078e02ff */
[----:B------:R-:W-:-:S05]  /*10f00*/  IMAD.IADD R6, R6, 0x1, R3 ;  /* 0x0000000106067824 */ /* 0x000fca00078e0203 */
[----:B------:R-:W-:-:S13]  /*10f10*/  ISETP.GT.AND P6, PT, R6, R0, PT ;  /* 0x000000000600720c */ /* 0x000fda0003fc4270 */
[----:B------:R-:W-:Y:S05]  /*10f20*/  @P6 BRA `(.L_x_12217) ;  /* 0x0000000000a46947 */ /* 0x000fea0003800000 */
.L_x_12220:
        /* <DEDUP_REMOVED lines=35> */
.L_x_12320:
[----:B------:R-:W-:Y:S02]  /*11160*/  ULDC UR4, c[0x0][0xc38] ;  /* 0x00030e0000047ab9 */ /* 0x000fe40000000800 */
[----:B------:R-:W-:-:S04]  /*11170*/  IMAD.U32 R4, RZ, RZ, UR4 ;  /* 0x00000004ff047e24 */ /* 0x000fc8000f8e00ff */
[----:B-1----:R-:W-:-:S04]  /*11180*/  IMAD R3, R14, R4, RZ ;  /* 0x000000040e037224 */ /* 0x002fc800078e02ff */
[----:B------:R-:W-:-:S05]  /*11190*/  IMAD.IADD R6, R3, 0x1, R6 ;  /* 0x0000000103067824 */ /* 0x000fca00078e0206 */
[----:B------:R-:W-:-:S13]  /*111a0*/  ISETP.GT.AND P6, PT, R6, R0, PT ;  /* 0x000000000600720c */ /* 0x000fda0003fc4270 */
[----:B------:R-:W-:Y:S05]  /*111b0*/  @!P6 BRA `(.L_x_12220) ;  /* 0xfffffffc005ce947 */ /* 0x000fea000383ffff */
.L_x_12217:
        /* <DEDUP_REMOVED lines=10> */
.L_x_12325:
[----:B------:R-:W-:-:S13]  /*11260*/  ISETP.NE.AND P0, PT, R3, RZ, PT ;  /* 0x000000ff0300720c */ /* 0x000fda0003f05270 */
[----:B------:R-:W-:Y:S05]  /*11270*/  @!P0 BRA `(.L_x_12222) ;  /* 0x0000000000108947 */ /* 0x000fea0003800000 */
[----:B------:R-:W-:Y:S01]  /*11280*/  UMOV UR4, 0xffffffff ;  /* 0xffffffff00047882 */ /* 0x000fe20000000000 */
[----:B------:R-:W-:Y:S02]  /*11290*/  VIADD R12, R7, 0xffffffff ;  /* 0xffffffff070c7836 */ /* 0x000fe40000000000 */
[----:B------:R-:W-:Y:S05]  /*112a0*/  BRA.DIV UR4, `(.L_x_12223) ;  /* 0x0000003a04487947 */ /* 0x000fea000b800000 */
[----:B------:R4:W0:Y:S02]  /*112b0*/  SHFL.IDX PT, R24, R2, R12, 0x1f ;  /* 0x00001f0c02187589 */ /* 0x00082400000e0000 */
.L_x_12222:
[----:B---3--:R-:W-:Y:S01]  /*112c0*/  ISETP.NE.AND P0, PT, R5, 0x1, PT ;  /* 0x000000010500780c */ /* 0x008fe20003f05270 */
[----:B0-----:R-:W-:-:S04]  /*112d0*/  IMAD R24, R24, R4, R6 ;  /* 0x0000000418187224 */ /* 0x001fc800078e0206 */
[----:B------:R-:W-:-:S08]  /*112e0*/  IMAD.IADD R0, R0, 0x1, -R24 ;  /* 0x0000000100007824 */ /* 0x000fd000078e0a18 */
[----:B------:R-:W-:Y:S05]  /*112f0*/  @!P0 BRA `(.L_x_12224) ;  /* 0x0000000000dc8947 */ /* 0x000fea0003800000 */
[-C--:B--2---:R-:W-:Y:S01]  /*11300*/  IABS R6, R25.reuse ;  /* 0x0000001900067213 */ /* 0x084fe20000000000 */
[----:B----4-:R-:W-:Y:S01]  /*11310*/  IMAD.MOV.U32 R2, RZ, RZ, RZ ;  /* 0x000000ffff027224 */ /* 0x010fe200078e00ff */
[----:B------:R-:W-:Y:S02]  /*11320*/  IABS R8, R25 ;  /* 0x0000001900087213 */ /* 0x000fe40000000000 */
[----:B------:R-:W0:Y:S03]  /*11330*/  I2F.RP R4, R6 ;  /* 0x0000000600047306 */ /* 0x000e260000209400 */
[----:B------:R-:W-:-:S05]  /*11340*/  IMAD.MOV R8, RZ, RZ, -R8 ;  /* 0x000000ffff087224 */ /* 0x000fca00078e0a08 */
[----:B0-----:R-:W1:Y:S02]  /*11350*/  MUFU.RCP R4, R4 ;  /* 0x0000000400047308 */ /* 0x001e640000001000 */
[----:B-1----:R-:W-:-:S06]  /*11360*/  VIADD R7, R4, 0xffffffe ;  /* 0x0ffffffe04077836 */ /* 0x002fcc0000000000 */
        /* <DEDUP_REMOVED lines=48> */
.L_x_12224:
[----:B----4-:R-:W0:Y:S02]  /*11670*/  LDC.64 R2, c[0x0][0xc90] ;  /* 0x00032400ff027b82 */ /* 0x010e240000000a00 */
[----:B0-----:R-:W-:-:S05]  /*11680*/  IMAD.WIDE R2, R27, 0x4, R2 ;  /* 0x000000041b027825 */ /* 0x001fca00078e0202 */
[----:B------:R0:W2:Y:S02]  /*11690*/  LDG.E R6, desc[UR36][R2.64] ;  /* 0x0000002402067981 */ /* 0x0000a4000c1e1900 */
[----:B0-----:R-:W-:Y:S02]  /*116a0*/  IMAD.MOV.U32 R2, RZ, RZ, RZ ;  /* 0x000000ffff027224 */ /* 0x001fe400078e00ff */
[----:B--2---:R-:W-:-:S05]  /*116b0*/  IMAD R5, R25, R6, RZ ;  /* 0x0000000619057224 */ /* 0x004fca00078e02ff */
[----:B-1----:R-:W-:-:S04]  /*116c0*/  IABS R7, R5 ;  /* 0x0000000500077213 */ /* 0x002fc80000000000 */
        /* <DEDUP_REMOVED lines=55> */
.L_x_12225:
[----:B------:R-:W-:-:S05]  /*11a40*/  LOP3.LUT R2, RZ, R2, RZ, 0x33, !PT ;  /* 0x00000002ff027212 */ /* 0x000fca00078e33ff */
[----:B------:R-:W-:Y:S01]  /*11a50*/  IMAD.IADD R25, R25, 0x1, R2 ;  /* 0x0000000119197824 */ /* 0x000fe200078e0202 */
[----:B------:R-:W-:Y:S06]  /*11a60*/  BRA `(.L_x_12226) ;  /* 0x00000000001c7947 */ /* 0x000fec0003800000 */
.L_x_12218:
[----:B------:R-:W-:Y:S01]  /*11a70*/  UMOV UR4, URZ ;  /* 0x0000003f00047c82 */ /* 0x000fe20008000000 */
[----:B------:R-:W-:Y:S01]  /*11a80*/  UMOV UR5, URZ ;  /* 0x0000003f00057c82 */ /* 0x000fe20008000000 */
[----:B------:R-:W-:Y:S01]  /*11a90*/  ULDC UR6, c[0x0][0xc3c] ;  /* 0x00030f0000067ab9 */ /* 0x000fe20000000800 */
[----:B------:R-:W-:Y:S02]  /*11aa0*/  IMAD.MOV.U32 R24, RZ, RZ, R0 ;  /* 0x000000ffff187224 */ /* 0x000fe400078e0000 */
[----:B------:R-:W-:Y:S02]  /*11ab0*/  IMAD.U32 R25, RZ, RZ, UR4 ;  /* 0x00000004ff197e24 */ /* 0x000fe4000f8e00ff */
[----:B------:R-:W-:Y:S02]  /*11ac0*/  IMAD.U32 R26, RZ, RZ, UR5 ;  /* 0x00000005ff1a7e24 */ /* 0x000fe4000f8e00ff */
[----:B------:R-:W-:-:S07]  /*11ad0*/  IMAD.U32 R27, RZ, RZ, UR6 ;  /* 0x00000006ff1b7e24 */ /* 0x000fce000f8e00ff */
.L_x_12226:
        /* <DEDUP_REMOVED lines=10> */
.L_x_12215:
[----:B------:R-:W-:Y:S02]  /*11b80*/  ULDC UR4, c[0x0][0xc3c] ;  /* 0x00030f0000047ab9 */ /* 0x000fe40000000800 */
[----:B-1----:R-:W-:-:S13]  /*11b90*/  ISETP.GE.AND P0, PT, R27, UR4, PT ;  /* 0x000000041b007c0c */ /* 0x002fda000bf06270 */
[----:B------:R-:W-:Y:S05]  /*11ba0*/  @!P0 BRA `(.L_x_12227) ;  /* 0xffffffb000ac8947 */ /* 0x000fea000383ffff */
[----:B------:R-:W-:Y:S05]  /*11bb0*/  BSYNC B8 ;  /* 0x0000000000087941 */ /* 0x000fea0003800000 */
.L_x_12164:
        /* <DEDUP_REMOVED lines=12> */
.L_x_12328:
[----:B------:R-:W-:Y:S05]  /*11c80*/  BSYNC B0 ;  /* 0x0000000000007941 */ /* 0x000fea0003800000 */
.L_x_12228:
[----:B------:R-:W-:-:S03]  /*11c90*/  UMOV UR4, 0xffffffff ;  /* 0xffffffff00047882 */ /* 0x000fc60000000000 */
[----:B------:R-:W-:Y:S05]  /*11ca0*/  BRA.DIV UR4, `(.L_x_12230) ;  /* 0x0000003204047947 */ /* 0x000fea000b800000 */
[----:B-1----:R-:W1:Y:S02]  /*11cb0*/  S2R R0, SR_TID.X ;  /* 0x0000000000007919 */ /* 0x002e640000002100 */
[----:B-1----:R-:W-:-:S04]  /*11cc0*/  SHF.R.U32.HI R0, RZ, 0x5, R0 ;  /* 0x00000005ff007819 */ /* 0x002fc80000011600 */
[----:B------:R-:W-:-:S05]  /*11cd0*/  LOP3.LUT R0, R0, 0x3, RZ, 0xc0, !PT ;  /* 0x0000000300007812 */ /* 0x000fca00078ec0ff */
[----:B------:R1:W3:Y:S02]  /*11ce0*/  SHFL.IDX PT, R14, R0, RZ, 0x1f ;  /* 0x00001fff000e7589 */ /* 0x0002e400000e0000 */
.L_x_12331:
[----:B---3--:R-:W-:Y:S01]  /*11cf0*/  ISETP.NE.AND P0, PT, R14, RZ, PT ;  /* 0x000000ff0e00720c */ /* 0x008fe20003f05270 */
[----:B------:R-:W-:-:S12]  /*11d00*/  BSSY B0, `(.L_x_12231) ;  /* 0x0000024000007945 */ /* 0x000fd80003800000 */
[----:B------:R-:W-:Y:S05]  /*11d10*/  @P0 BRA `(.L_x_12232) ;  /* 0x0000000000880947 */ /* 0x000fea0003800000 */
[----:B------:R-:W-:-:S03]  /*11d20*/  UMOV UR4, 0xffffffff ;  /* 0xffffffff00047882 */ /* 0x000fc60000000000 */
[----:B------:R-:W-:Y:S05]  /*11d30*/  BRA.DIV UR4, `(.L_x_12233) ;  /* 0x0000003204147947 */ /* 0x000fea000b800000 */
[----:B------:R-:W-:-:S13]  /*11d40*/  ELECT P6, URZ, PT ;  /* 0x00000000003f782f */ /* 0x000fda00038c0000 */
.L_x_12334:
[----:B------:R-:W-:Y:S05]  /*11d50*/  @!P6 BRA `(.L_x_12232) ;  /* 0x000000000078e947 */ /* 0x000fea0003800000 */
[----:B-1----:R-:W3:Y:S02]  /*11d60*/  LDL.LU R0, [R1+0x20] ;  /* 0x0000200001007983 */ /* 0x002ee40000300800 */
[----:B---3--:R-:W-:-:S04]  /*11d70*/  LOP3.LUT R0, R0, 0x2, RZ, 0xfc, !PT ;  /* 0x0000000200007812 */ /* 0x008fc800078efcff */
[----:B------:R-:W-:-:S13]  /*11d80*/  ISETP.NE.AND P0, PT, R0, 0x3, PT ;  /* 0x000000030000780c */ /* 0x000fda0003f05270 */
[----:B------:R-:W-:Y:S05]  /*11d90*/  @!P0 BRA `(.L_x_12234) ;  /* 0x0000000000048947 */ /* 0x000fea0003800000 */
[----:B------:R-:W-:Y:S01]  /*11da0*/  BPT.TRAP 0x1 ;  /* 0x000000040000795c */ /* 0x000fe20000300000 */
.L_x_12234:
[C---:B------:R-:W-:Y:S01]  /*11db0*/  IMAD R3, R22.reuse, 0x8, R5 ;  /* 0x0000000816037824 */ /* 0x040fe200078e0205 */
[----:B------:R-:W-:Y:S01]  /*11dc0*/  SHF.L.U32 R2, R29, 0x1f, RZ ;  /* 0x0000001f1d027819 */ /* 0x000fe200000006ff */
[----:B------:R-:W-:-:S03]  /*11dd0*/  VIADD R22, R22, 0x1 ;  /* 0x0000000116167836 */ /* 0x000fc60000000000 */
[----:B------:R-:W1:Y:S02]  /*11de0*/  SYNCS.PHASECHK.TRANS64.TRYWAIT P1, [R3+URZ+0x2d840], R2 ;  /* 0x02d84002030075a7 */ /* 0x000e64000802017f */
[----:B------:R-:W-:-:S04]  /*11df0*/  ISETP.NE.AND P2, PT, R22, 0x2, PT ;  /* 0x000000021600780c */ /* 0x000fc80003f45270 */
[----:B------:R-:W-:Y:S01]  /*11e00*/  SEL R0, RZ, 0x1, P2 ;  /* 0x00000001ff007807 */ /* 0x000fe20001000000 */
[----:B-1----:R-:W-:Y:S08]  /*11e10*/  @!P1 BRA `(.L_x_12235) ;  /* 0x0000002c00fc9947 */ /* 0x002ff00003800000 */
.L_x_12335:
[----:B------:R-:W-:Y:S02]  /*11e20*/  SEL R22, R22, RZ, P2 ;  /* 0x000000ff16167207 */ /* 0x000fe40001000000 */
[----:B------:R-:W-:Y:S01]  /*11e30*/  LOP3.LUT R0, R29, R0, RZ, 0x3c, !PT ;  /* 0x000000001d007212 */ /* 0x000fe200078e3cff */
[----:B------:R-:W-:Y:S06]  /*11e40*/  @!P0 BRA `(.L_x_12236) ;  /* 0x0000000000048947 */ /* 0x000fec0003800000 */
[----:B------:R-:W-:Y:S01]  /*11e50*/  BPT.TRAP 0x1 ;  /* 0x000000040000795c */ /* 0x000fe20000300000 */
.L_x_12236:
[----:B------:R-:W-:Y:S01]  /*11e60*/  IMAD R5, R22, 0x8, R5 ;  /* 0x0000000816057824 */ /* 0x000fe200078e0205 */
[----:B------:R-:W-:-:S04]  /*11e70*/  SHF.L.U32 R0, R0, 0x1f, RZ ;  /* 0x0000001f00007819 */ /* 0x000fc800000006ff */
[----:B------:R-:W3:Y:S02]  /*11e80*/  SYNCS.PHASECHK.TRANS64.TRYWAIT P1, [R5+URZ+0x2d840], R0 ;  /* 0x02d84000050075a7 */ /* 0x000ee4000802017f */
[----:B---3--:R-:W-:Y:S05]  /*11e90*/  @!P1 BRA `(.L_x_12237) ;  /* 0x0000002c00f09947 */ /* 0x008fea0003800000 */
.L_x_12336:
[----:B------:R-:W-:Y:S05]  /*11ea0*/  @!P0 BRA `(.L_x_12238) ;  /* 0x0000000000048947 */ /* 0x000fea0003800000 */
[----:B------:R-:W-:Y:S01]  /*11eb0*/  BPT.TRAP 0x1 ;  /* 0x000000040000795c */ /* 0x000fe20000300000 */
.L_x_12238:
[----:B------:R-:W4:Y:S02]  /*11ec0*/  SYNCS.PHASECHK.TRANS64.TRYWAIT P1, [R3+URZ+0x2d860], R2 ;  /* 0x02d86002030075a7 */ /* 0x000f24000802017f */
[----:B----4-:R-:W-:Y:S05]  /*11ed0*/  @!P1 BRA `(.L_x_12239) ;  /* 0x0000002c00f49947 */ /* 0x010fea0003800000 */
.L_x_12337:
[----:B------:R-:W-:Y:S05]  /*11ee0*/  @!P0 BRA `(.L_x_12240) ;  /* 0x0000000000048947 */ /* 0x000fea0003800000 */
[----:B------:R-:W-:Y:S01]  /*11ef0*/  BPT.TRAP 0x1 ;  /* 0x000000040000795c */ /* 0x000fe20000300000 */
.L_x_12240:
[----:B------:R0:W0:Y:S02]  /*11f00*/  SYNCS.PHASECHK.TRANS64.TRYWAIT P0, [R5+URZ+0x2d860], R0 ;  /* 0x02d86000050075a7 */ /* 0x000024000800017f */
[----:B0-----:R-:W-:Y:S05]  /*11f10*/  @!P0 NANOSLEEP.SYNCS 0x989680 ;  /* 0x009896800000895d */ /* 0x001fea0003900000 */
[----:B------:R-:W0:Y:S02]  /*11f20*/  @!P0 SYNCS.PHASECHK.TRANS64 P0, [R5+URZ+0x2d860], R0 ;  /* 0x02d86000050085a7 */ /* 0x000e24000800007f */
[----:B0-----:R-:W-:Y:S05]  /*11f30*/  @!P0 BRA `(.L_x_12240) ;  /* 0xfffffffc00f08947 */ /* 0x001fea000383ffff */
.L_x_12232:
[----:B------:R-:W-:Y:S05]  /*11f40*/  BSYNC B0 ;  /* 0x0000000000007941 */ /* 0x000fea0003800000 */
.L_x_12231:
[----:B------:R-:W-:Y:S05]  /*11f50*/  EXIT ;  /* 0x000000000000794d */ /* 0x000fea0003800000 */
.L_x_12105:
[----:B--2---:R-:W-:-:S04]  /*11f60*/  IMAD.U32 R3, RZ, RZ, UR40 ;  /* 0x00000028ff037e24 */ /* 0x004fc8000f8e00ff */
[----:B------:R2:W3:Y:S03]  /*11f70*/  SYNCS.PHASECHK.TRANS64.TRYWAIT P1, [R3+URZ+0x2d800], R0 ;  /* 0x02d80000030075a7 */ /* 0x0004e6000802017f */
[----:B---3--:R-:W-:Y:S05]  /*11f80*/  @!P1 NANOSLEEP.SYNCS 0x989680 ;  /* 0x009896800000995d */ /* 0x008fea0003900000 */
[----:B------:R-:W3:Y:S02]  /*11f90*/  @!P1 SYNCS.PHASECHK.TRANS64 P1, [R3+URZ+0x2d800], R0 ;  /* 0x02d80000030095a7 */ /* 0x000ee4000802007f */
[----:B---3--:R-:W-:Y:S05]  /*11fa0*/  @!P1 BRA `(.L_x_12105) ;  /* 0xfffffffc00ec9947 */ /* 0x008fea000383ffff */
[----:B------:R-:W-:Y:S05]  /*11fb0*/  BRA `(.L_x_12241) ;  /* 0xfffffefc00087947 */ /* 0x000fea000383ffff */
.L_x_12109:
[----:B---3--:R3:W4:Y:S02]  /*11fc0*/  SYNCS.PHASECHK.TRANS64.TRYWAIT P1, [R0+URZ+0x2d830], R3 ;  /* 0x02d83003000075a7 */ /* 0x008724000802017f */
[----:B----4-:R-:W-:Y:S05]  /*11fd0*/  @!P1 NANOSLEEP.SYNCS 0x989680 ;  /* 0x009896800000995d */ /* 0x010fea0003900000 */
[----:B------:R-:W4:Y:S02]  /*11fe0*/  @!P1 SYNCS.PHASECHK.TRANS64 P1, [R0+URZ+0x2d830], R3 ;  /* 0x02d83003000095a7 */ /* 0x000f24000802007f */
[----:B----4-:R-:W-:Y:S05]  /*11ff0*/  @!P1 BRA `(.L_x_12109) ;  /* 0xfffffffc00f09947 */ /* 0x010fea000383ffff */
[----:B------:R-:W-:Y:S05]  /*12000*/  BRA `(.L_x_12108) ;  /* 0xfffffefc00207947 */ /* 0x000fea000383ffff */
.L_x_12115:
[----:B-1----:R-:W-:-:S04]  /*12010*/  IMAD.U32 R6, RZ, RZ, UR7 ;  /* 0x00000007ff067e24 */ /* 0x002fc8000f8e00ff */
[----:B------:R1:W2:Y:S03]  /*12020*/  SYNCS.PHASECHK.TRANS64.TRYWAIT P1, [R6+URZ+0x2d830], R3 ;  /* 0x02d83003060075a7 */ /* 0x0002a6000802017f */
[----:B--2---:R-:W-:Y:S05]  /*12030*/  @!P1 NANOSLEEP.SYNCS 0x989680 ;  /* 0x009896800000995d */ /* 0x004fea0003900000 */
[----:B------:R-:W2:Y:S02]  /*12040*/  @!P1 SYNCS.PHASECHK.TRANS64 P1, [R6+URZ+0x2d830], R3 ;  /* 0x02d83003060095a7 */ /* 0x000ea4000802007f */
[----:B--2---:R-:W-:Y:S05]  /*12050*/  @!P1 BRA `(.L_x_12115) ;  /* 0xfffffffc00ec9947 */ /* 0x004fea000383ffff */
[----:B------:R-:W-:Y:S05]  /*12060*/  BRA `(.L_x_12112) ;  /* 0xffffff1c00e87947 */ /* 0x000fea000383ffff */
.L_x_12119:
[----:B-1----:R-:W-:-:S04]  /*12070*/  IMAD.U32 R5, RZ, RZ, UR7 ;  /* 0x00000007ff057e24 */ /* 0x002fc8000f8e00ff */
[----:B------:R1:W2:Y:S03]  /*12080*/  SYNCS.PHASECHK.TRANS64.TRYWAIT P1, [R5+URZ+0x2d850], R3 ;  /* 0x02d85003050075a7 */ /* 0x0002a6000802017f */
[----:B--2---:R-:W-:Y:S05]  /*12090*/  @!P1 NANOSLEEP.SYNCS 0x989680 ;  /* 0x009896800000995d */ /* 0x004fea0003900000 */
[----:B------:R-:W2:Y:S02]  /*120a0*/  @!P1 SYNCS.PHASECHK.TRANS64 P1, [R5+URZ+0x2d850], R3 ;  /* 0x02d85003050095a7 */ /* 0x000ea4000802007f */
[----:B--2---:R-:W-:Y:S05]  /*120b0*/  @!P1 BRA `(.L_x_12119) ;  /* 0xfffffffc00ec9947 */ /* 0x004fea000383ffff */
[----:B------:R-:W-:Y:S05]  /*120c0*/  BRA `(.L_x_12116) ;  /* 0xffffff2000987947 */ /* 0x000fea000383ffff */
.L_x_12127:
[----:B-1----:R-:W-:-:S04]  /*120d0*/  IMAD.U32 R6, RZ, RZ, UR7 ;  /* 0x00000007ff067e24 */ /* 0x002fc8000f8e00ff */
[----:B------:R1:W2:Y:S03]  /*120e0*/  SYNCS.PHASECHK.TRANS64.TRYWAIT P1, [R6+URZ+0x2d830], R3 ;  /* 0x02d83003060075a7 */ /* 0x0002a6000802017f */
[----:B--2---:R-:W-:Y:S05]  /*120f0*/  @!P1 NANOSLEEP.SYNCS 0x989680 ;  /* 0x009896800000995d */ /* 0x004fea0003900000 */
[----:B------:R-:W2:Y:S02]  /*12100*/  @!P1 SYNCS.PHASECHK.TRANS64 P1, [R6+URZ+0x2d830], R3 ;  /* 0x02d83003060095a7 */ /* 0x000ea4000802007f */
[----:B--2---:R-:W-:Y:S05]  /*12110*/  @!P1 BRA `(.L_x_12127) ;  /* 0xfffffffc00ec9947 */ /* 0x004fea000383ffff */
[----:B------:R-:W-:Y:S05]  /*12120*/  BRA `(.L_x_12124) ;  /* 0xffffff4800747947 */ /* 0x000fea000383ffff */
.L_x_12131:
[----:B-1----:R-:W-:-:S04]  /*12130*/  IMAD.U32 R5, RZ, RZ, UR7 ;  /* 0x00000007ff057e24 */ /* 0x002fc8000f8e00ff */
[----:B------:R1:W2:Y:S03]  /*12140*/  SYNCS.PHASECHK.TRANS64.TRYWAIT P1, [R5+URZ+0x2d850], R3 ;  /* 0x02d85003050075a7 */ /* 0x0002a6000802017f */
[----:B--2---:R-:W-:Y:S05]  /*12150*/  @!P1 NANOSLEEP.SYNCS 0x989680 ;  /* 0x009896800000995d */ /* 0x004fea0003900000 */
[----:B------:R-:W2:Y:S02]  /*12160*/  @!P1 SYNCS.PHASECHK.TRANS64 P1, [R5+URZ+0x2d850], R3 ;  /* 0x02d85003050095a7 */ /* 0x000ea4000802007f */
[----:B--2---:R-:W-:Y:S05]  /*12170*/  @!P1 BRA `(.L_x_12131) ;  /* 0xfffffffc00ec9947 */ /* 0x004fea000383ffff */
[----:B------:R-:W-:Y:S05]  /*12180*/  BRA `(.L_x_12128) ;  /* 0xffffff4c00247947 */ /* 0x000fea000383ffff */
.L_x_12138:
[----:B-1----:R-:W-:-:S04]  /*12190*/  IMAD.U32 R8, RZ, RZ, UR4 ;  /* 0x00000004ff087e24 */ /* 0x002fc8000f8e00ff */
[----:B------:R1:W2:Y:S03]  /*121a0*/  SYNCS.PHASECHK.TRANS64.TRYWAIT P1, [R8+URZ+0x2d850], R7 ;  /* 0x02d85007080075a7 */ /* 0x0002a6000802017f */
[----:B--2---:R-:W-:Y:S05]  /*121b0*/  @!P1 NANOSLEEP.SYNCS 0x989680 ;  /* 0x009896800000995d */ /* 0x004fea0003900000 */
[----:B------:R-:W2:Y:S02]  /*121c0*/  @!P1 SYNCS.PHASECHK.TRANS64 P1, [R8+URZ+0x2d850], R7 ;  /* 0x02d85007080095a7 */ /* 0x000ea4000802007f */
[----:B--2---:R-:W-:Y:S05]  /*121d0*/  @!P1 BRA `(.L_x_12138) ;  /* 0xfffffffc00ec9947 */ /* 0x004fea000383ffff */
[----:B------:R-:W-:Y:S05]  /*121e0*/  BRA `(.L_x_12137) ;  /* 0xffffff6800547947 */ /* 0x000fea000383ffff */
.L_x_12178:
        /* <DEDUP_REMOVED lines=11> */
.L_x_12243:
[----:B------:R-:W-:Y:S05]  /*122a0*/  BSYNC B0 ;  /* 0x0000000000007941 */ /* 0x000fea0003800000 */
.L_x_12242:
[----:B------:R-:W-:Y:S05]  /*122b0*/  BRA `(.L_x_12244) ;  /* 0xffffffbc00307947 */ /* 0x000fea000383ffff */
.L_x_12181:
[----:B0-----:R0:W1:Y:S02]  /*122c0*/  SYNCS.PHASECHK.TRANS64.TRYWAIT P0, [R2+URZ+0x2d840], R3 ;  /* 0x02d84003020075a7 */ /* 0x001064000800017f */
[----:B-1----:R-:W-:Y:S05]  /*122d0*/  @!P0 NANOSLEEP.SYNCS 0x989680 ;  /* 0x009896800000895d */ /* 0x002fea0003900000 */
[----:B------:R-:W1:Y:S02]  /*122e0*/  @!P0 SYNCS.PHASECHK.TRANS64 P0, [R2+URZ+0x2d840], R3 ;  /* 0x02d84003020085a7 */ /* 0x000e64000800007f */
[----:B-1----:R-:W-:Y:S05]  /*122f0*/  @!P0 BRA `(.L_x_12181) ;  /* 0xfffffffc00f08947 */ /* 0x002fea000383ffff */
[----:B------:R-:W-:Y:S05]  /*12300*/  BRA `(.L_x_12245) ;  /* 0xffffffbc00907947 */ /* 0x000fea000383ffff */
.L_x_12182:
        /* <DEDUP_REMOVED lines=8> */
.L_x_12247:
[----:B------:R-:W-:Y:S05]  /*12390*/  BSYNC B0 ;  /* 0x0000000000007941 */ /* 0x000fea0003800000 */
.L_x_12246:
        /* <DEDUP_REMOVED lines=9> */
.L_x_12248:
[----:B------:R-:W-:Y:S02]  /*12430*/  IMAD.MOV.U32 R13, RZ, RZ, R6 ;  /* 0x000000ffff0d7224 */ /* 0x000fe400078e0006 */
[----:B------:R-:W-:Y:S02]  /*12440*/  IMAD.MOV.U32 R12, RZ, RZ, 0x1 ;  /* 0x00000001ff0c7424 */ /* 0x000fe400078e00ff */
[----:B------:R-:W-:-:S07]  /*12450*/  IMAD.MOV.U32 R5, RZ, RZ, R14 ;  /* 0x000000ffff057224 */ /* 0x000fce00078e000e */
[----:B------:R-:W-:Y:S05]  /*12460*/  WARPSYNC.COLLECTIVE R15, `(.L_x_12249) ;  /* 0x000000000f087348 */ /* 0x000fea0003c00000 */
[----:B------:R0:W1:Y:S02]  /*12470*/  SHFL.IDX P6, R14, R13, R12, R11 ;  /* 0x0000000c0d0e7389 */ /* 0x00006400000c000b */
[----:B01----:R-:W-:Y:S01]  /*12480*/  ENDCOLLECTIVE ;  /* 0x000000000000791b */ /* 0x003fe20003800000 */
.L_x_12249:
        /* <DEDUP_REMOVED lines=17> */
.L_x_12250:
[----:B------:R-:W-:Y:S02]  /*125a0*/  @P1 IMAD R8, R7, 0x2, R17 ;  /* 0x0000000207081824 */ /* 0x000fe400078e0211 */
[----:B------:R-:W-:Y:S02]  /*125b0*/  IMAD.MOV.U32 R13, RZ, RZ, R6 ;  /* 0x000000ffff0d7224 */ /* 0x000fe400078e0006 */
[----:B------:R-:W-:Y:S02]  /*125c0*/  IMAD.MOV.U32 R12, RZ, RZ, 0x2 ;  /* 0x00000002ff0c7424 */ /* 0x000fe400078e00ff */
[----:B------:R-:W-:-:S07]  /*125d0*/  IMAD.MOV.U32 R5, RZ, RZ, R14 ;  /* 0x000000ffff057224 */ /* 0x000fce00078e000e */
[----:B------:R-:W-:Y:S05]  /*125e0*/  WARPSYNC.COLLECTIVE R15, `(.L_x_12251) ;  /* 0x000000000f087348 */ /* 0x000fea0003c00000 */
[----:B------:R0:W1:Y:S02]  /*125f0*/  SHFL.IDX P6, R14, R13, R12, R11 ;  /* 0x0000000c0d0e7389 */ /* 0x00006400000c000b */
[----:B01----:R-:W-:Y:S01]  /*12600*/  ENDCOLLECTIVE ;  /* 0x000000000000791b */ /* 0x003fe20003800000 */
.L_x_12251:
        /* <DEDUP_REMOVED lines=17> */
.L_x_12252:
[----:B------:R-:W-:Y:S02]  /*12720*/  @P1 IMAD R8, R7, 0x2, R17 ;  /* 0x0000000207081824 */ /* 0x000fe400078e0211 */
[----:B------:R-:W-:Y:S02]  /*12730*/  IMAD.MOV.U32 R13, RZ, RZ, R6 ;  /* 0x000000ffff0d7224 */ /* 0x000fe400078e0006 */
[----:B------:R-:W-:Y:S02]  /*12740*/  IMAD.MOV.U32 R12, RZ, RZ, 0x3 ;  /* 0x00000003ff0c7424 */ /* 0x000fe400078e00ff */
[----:B------:R-:W-:-:S07]  /*12750*/  IMAD.MOV.U32 R5, RZ, RZ, R14 ;  /* 0x000000ffff057224 */ /* 0x000fce00078e000e */
[----:B------:R-:W-:Y:S05]  /*12760*/  WARPSYNC.COLLECTIVE R15, `(.L_x_12253) ;  /* 0x000000000f087348 */ /* 0x000fea0003c00000 */
[----:B------:R0:W1:Y:S02]  /*12770*/  SHFL.IDX P6, R14, R13, R12, R11 ;  /* 0x0000000c0d0e7389 */ /* 0x00006400000c000b */
[----:B01----:R-:W-:Y:S01]  /*12780*/  ENDCOLLECTIVE ;  /* 0x000000000000791b */ /* 0x003fe20003800000 */
.L_x_12253:
        /* <DEDUP_REMOVED lines=10> */
.L_x_12254:
        /* <DEDUP_REMOVED lines=8> */
.L_x_12187:
        /* <DEDUP_REMOVED lines=11> */
.L_x_12256:
[----:B------:R-:W-:Y:S02]  /*12960*/  IMAD.MOV.U32 R13, RZ, RZ, R4 ;  /* 0x000000ffff0d7224 */ /* 0x000fe400078e0004 */
[----:B------:R-:W-:-:S07]  /*12970*/  IMAD.MOV.U32 R6, RZ, RZ, R14 ;  /* 0x000000ffff067224 */ /* 0x000fce00078e000e */
[----:B------:R-:W-:Y:S05]  /*12980*/  WARPSYNC.COLLECTIVE R15, `(.L_x_12257) ;  /* 0x000000000f087348 */ /* 0x000fea0003c00000 */
[----:B------:R0:W1:Y:S02]  /*12990*/  SHFL.IDX P6, R14, R13, R12, R11 ;  /* 0x0000000c0d0e7389 */ /* 0x00006400000c000b */
[----:B01----:R-:W-:Y:S01]  /*129a0*/  ENDCOLLECTIVE ;  /* 0x000000000000791b */ /* 0x003fe20003800000 */
.L_x_12257:
[----:B------:R-:W-:Y:S01]  /*129b0*/  ISETP.GE.AND P2, PT, R25, R2, PT ;  /* 0x000000021900720c */ /* 0x000fe20003f46270 */
[----:B------:R-:W-:Y:S02]  /*129c0*/  IMAD.MOV.U32 R13, RZ, RZ, R0 ;  /* 0x000000ffff0d7224 */ /* 0x000fe400078e0000 */
[----:B------:R-:W-:Y:S02]  /*129d0*/  IMAD.MOV.U32 R12, RZ, RZ, 0x1 ;  /* 0x00000001ff0c7424 */ /* 0x000fe400078e00ff */
[----:B------:R-:W-:-:S08]  /*129e0*/  IMAD.MOV.U32 R5, RZ, RZ, R14 ;  /* 0x000000ffff057224 */ /* 0x000fd000078e000e */
[----:B------:R-:W-:Y:S05]  /*129f0*/  WARPSYNC.COLLECTIVE R15, `(.L_x_12258) ;  /* 0x000000000f087348 */ /* 0x000fea0003c00000 */
[----:B------:R0:W1:Y:S02]  /*12a00*/  SHFL.IDX P6, R14, R13, R12, R11 ;  /* 0x0000000c0d0e7389 */ /* 0x00006400000c000b */
[----:B01----:R-:W-:Y:S01]  /*12a10*/  ENDCOLLECTIVE ;  /* 0x000000000000791b */ /* 0x003fe20003800000 */
.L_x_12258:
        /* <DEDUP_REMOVED lines=15> */
.L_x_12259:
        /* <DEDUP_REMOVED lines=8> */
.L_x_12260:
        /* <DEDUP_REMOVED lines=14> */
.L_x_12261:
        /* <DEDUP_REMOVED lines=8> */
.L_x_12262:
[----:B------:R-:W-:Y:S01]  /*12cf0*/  @!P2 LEA R5, P4, R20, R5, 0x1 ;  /* 0x000000051405a211 */ /* 0x000fe200078808ff */
[----:B------:R-:W-:Y:S02]  /*12d00*/  IMAD.MOV.U32 R13, RZ, RZ, R4 ;  /* 0x000000ffff0d7224 */ /* 0x000fe400078e0004 */
[----:B------:R-:W-:-:S10]  /*12d10*/  IMAD.MOV.U32 R0, RZ, RZ, R14 ;  /* 0x000000ffff007224 */ /* 0x000fd400078e000e */
[----:B------:R-:W-:Y:S05]  /*12d20*/  WARPSYNC.COLLECTIVE R15, `(.L_x_12263) ;  /* 0x000000000f087348 */ /* 0x000fea0003c00000 */
[----:B------:R0:W1:Y:S02]  /*12d30*/  SHFL.IDX P6, R14, R13, R12, R11 ;  /* 0x0000000c0d0e7389 */ /* 0x00006400000c000b */
[----:B01----:R-:W-:Y:S01]  /*12d40*/  ENDCOLLECTIVE ;  /* 0x000000000000791b */ /* 0x003fe20003800000 */
.L_x_12263:
        /* <DEDUP_REMOVED lines=16> */
.L_x_12264:
        /* <DEDUP_REMOVED lines=16> */
.L_x_12265:
[----:B------:R-:W-:Y:S02]  /*12f50*/  IMAD.MOV.U32 R13, RZ, RZ, R3 ;  /* 0x000000ffff0d7224 */ /* 0x000fe400078e0003 */
[----:B------:R-:W-:Y:S02]  /*12f60*/  IMAD.MOV.U32 R12, RZ, RZ, 0x1 ;  /* 0x00000001ff0c7424 */ /* 0x000fe400078e00ff */
[----:B------:R-:W-:-:S07]  /*12f70*/  IMAD.MOV.U32 R4, RZ, RZ, R14 ;  /* 0x000000ffff047224 */ /* 0x000fce00078e000e */
[----:B------:R-:W-:Y:S05]  /*12f80*/  WARPSYNC.COLLECTIVE R15, `(.L_x_12266) ;  /* 0x000000000f087348 */ /* 0x000fea0003c00000 */
[----:B------:R0:W1:Y:S02]  /*12f90*/  SHFL.IDX P6, R14, R13, R12, R11 ;  /* 0x0000000c0d0e7389 */ /* 0x00006400000c000b */
[----:B01----:R-:W-:Y:S01]  /*12fa0*/  ENDCOLLECTIVE ;  /* 0x000000000000791b */ /* 0x003fe20003800000 */
.L_x_12266:
        /* <DEDUP_REMOVED lines=14> */
.L_x_12267:
[----:B------:R-:W-:Y:S01]  /*13090*/  IMAD.MOV.U32 R8, RZ, RZ, R14 ;  /* 0x000000ffff087224 */ /* 0x000fe200078e000e */
[----:B------:R-:W-:Y:S06]  /*130a0*/  BRA `(.L_x_12268) ;  /* 0xffffffc000687947 */ /* 0x000fec000383ffff */
.L_x_12190:
[----:B-1----:R1:W2:Y:S02]  /*130b0*/  SYNCS.PHASECHK.TRANS64.TRYWAIT P0, [R17+URZ+0x2d820], R0 ;  /* 0x02d82000110075a7 */ /* 0x0022a4000800017f */
[----:B--2---:R-:W-:Y:S05]  /*130c0*/  @!P0 NANOSLEEP.SYNCS 0x989680 ;  /* 0x009896800000895d */ /* 0x004fea0003900000 */
[----:B------:R-:W2:Y:S02]  /*130d0*/  @!P0 SYNCS.PHASECHK.TRANS64 P0, [R17+URZ+0x2d820], R0 ;  /* 0x02d82000110085a7 */ /* 0x000ea4000800007f */
[----:B--2---:R-:W-:Y:S05]  /*130e0*/  @!P0 BRA `(.L_x_12190) ;  /* 0xfffffffc00f08947 */ /* 0x004fea000383ffff */
[----:B------:R-:W-:Y:S05]  /*130f0*/  BRA `(.L_x_12269) ;  /* 0xffffffc000d07947 */ /* 0x000fea000383ffff */
.L_x_12195:
[----:B0-----:R0:W1:Y:S02]  /*13100*/  SYNCS.PHASECHK.TRANS64.TRYWAIT P0, [R5+URZ+0x2d840], R0 ;  /* 0x02d84000050075a7 */ /* 0x001064000800017f */
[----:B-1----:R-:W-:Y:S05]  /*13110*/  @!P0 NANOSLEEP.SYNCS 0x989680 ;  /* 0x009896800000895d */ /* 0x002fea0003900000 */
[----:B------:R-:W1:Y:S02]  /*13120*/  @!P0 SYNCS.PHASECHK.TRANS64 P0, [R5+URZ+0x2d840], R0 ;  /* 0x02d84000050085a7 */ /* 0x000e64000800007f */
[----:B-1----:R-:W-:Y:S05]  /*13130*/  @!P0 BRA `(.L_x_12195) ;  /* 0xfffffffc00f08947 */ /* 0x002fea000383ffff */
[----:B------:R-:W-:Y:S05]  /*13140*/  BRA `(.L_x_12270) ;  /* 0xffffffc400c47947 */ /* 0x000fea000383ffff */
.L_x_12196:
        /* <DEDUP_REMOVED lines=8> */
.L_x_12272:
[----:B------:R-:W-:Y:S05]  /*131d0*/  BSYNC B1 ;  /* 0x0000000000017941 */ /* 0x000fea0003800000 */
.L_x_12271:
        /* <DEDUP_REMOVED lines=13> */
.L_x_12273:
        /* <DEDUP_REMOVED lines=8> */
.L_x_12274:
        /* <DEDUP_REMOVED lines=14> */
.L_x_12275:
[----:B------:R-:W-:Y:S02]  /*13410*/  IMAD.MOV.U32 R13, RZ, RZ, R8 ;  /* 0x000000ffff0d7224 */ /* 0x000fe400078e0008 */
[----:B------:R-:W-:Y:S02]  /*13420*/  IMAD.MOV.U32 R12, RZ, RZ, 0x2 ;  /* 0x00000002ff0c7424 */ /* 0x000fe400078e00ff */
[----:B------:R-:W-:-:S07]  /*13430*/  IMAD.MOV.U32 R2, RZ, RZ, R14 ;  /* 0x000000ffff027224 */ /* 0x000fce00078e000e */
[----:B------:R-:W-:Y:S05]  /*13440*/  WARPSYNC.COLLECTIVE R15, `(.L_x_12276) ;  /* 0x000000000f087348 */ /* 0x000fea0003c00000 */
[----:B------:R0:W1:Y:S02]  /*13450*/  SHFL.IDX P6, R14, R13, R12, R11 ;  /* 0x0000000c0d0e7389 */ /* 0x00006400000c000b */
[----:B01----:R-:W-:Y:S01]  /*13460*/  ENDCOLLECTIVE ;  /* 0x000000000000791b */ /* 0x003fe20003800000 */
.L_x_12276:
        /* <DEDUP_REMOVED lines=13> */
.L_x_12277:
[----:B------:R-:W-:Y:S02]  /*13540*/  IMAD.MOV.U32 R13, RZ, RZ, R8 ;  /* 0x000000ffff0d7224 */ /* 0x000fe400078e0008 */
[----:B------:R-:W-:Y:S02]  /*13550*/  IMAD.MOV.U32 R12, RZ, RZ, 0x3 ;  /* 0x00000003ff0c7424 */ /* 0x000fe400078e00ff */
[----:B------:R-:W-:-:S07]  /*13560*/  IMAD.MOV.U32 R2, RZ, RZ, R14 ;  /* 0x000000ffff027224 */ /* 0x000fce00078e000e */
[----:B------:R-:W-:Y:S05]  /*13570*/  WARPSYNC.COLLECTIVE R15, `(.L_x_12278) ;  /* 0x000000000f087348 */ /* 0x000fea0003c00000 */
[----:B------:R0:W1:Y:S02]  /*13580*/  SHFL.IDX P6, R14, R13, R12, R11 ;  /* 0x0000000c0d0e7389 */ /* 0x00006400000c000b */
[----:B01----:R-:W-:Y:S01]  /*13590*/  ENDCOLLECTIVE ;  /* 0x000000000000791b */ /* 0x003fe20003800000 */
.L_x_12278:
        /* <DEDUP_REMOVED lines=14> */
.L_x_12279:
[----:B------:R-:W-:Y:S01]  /*13680*/  IMAD.MOV.U32 R2, RZ, RZ, R14 ;  /* 0x000000ffff027224 */ /* 0x000fe200078e000e */
[----:B------:R-:W-:Y:S06]  /*13690*/  BRA `(.L_x_12280) ;  /* 0xffffffc400587947 */ /* 0x000fec000383ffff */
.L_x_12201:
[----:B-1----:R1:W2:Y:S02]  /*136a0*/  SYNCS.PHASECHK.TRANS64.TRYWAIT P0, [R5+URZ+0x2d860], R2 ;  /* 0x02d86002050075a7 */ /* 0x0022a4000800017f */
[----:B--2---:R-:W-:Y:S05]  /*136b0*/  @!P0 NANOSLEEP.SYNCS 0x989680 ;  /* 0x009896800000895d */ /* 0x004fea0003900000 */
[----:B------:R-:W2:Y:S02]  /*136c0*/  @!P0 SYNCS.PHASECHK.TRANS64 P0, [R5+URZ+0x2d860], R2 ;  /* 0x02d86002050085a7 */ /* 0x000ea4000800007f */
[----:B--2---:R-:W-:Y:S05]  /*136d0*/  @!P0 BRA `(.L_x_12201) ;  /* 0xfffffffc00f08947 */ /* 0x004fea000383ffff */
[----:B------:R-:W-:Y:S05]  /*136e0*/  BRA `(.L_x_12281) ;  /* 0xffffffc400bc7947 */ /* 0x000fea000383ffff */
.L_x_12202:
        /* <DEDUP_REMOVED lines=8> */
.L_x_12283:
[----:B------:R-:W-:Y:S05]  /*13770*/  BSYNC B1 ;  /* 0x0000000000017941 */ /* 0x000fea0003800000 */
.L_x_12282:
        /* <DEDUP_REMOVED lines=9> */
.L_x_12284:
[----:B------:R-:W-:Y:S02]  /*13810*/  IMAD.MOV.U32 R13, RZ, RZ, R19 ;  /* 0x000000ffff0d7224 */ /* 0x000fe400078e0013 */
[----:B------:R-:W-:Y:S02]  /*13820*/  IMAD.MOV.U32 R12, RZ, RZ, 0x1 ;  /* 0x00000001ff0c7424 */ /* 0x000fe400078e00ff */
[----:B------:R-:W-:-:S07]  /*13830*/  IMAD.MOV.U32 R2, RZ, RZ, R14 ;  /* 0x000000ffff027224 */ /* 0x000fce00078e000e */
[----:B------:R-:W-:Y:S05]  /*13840*/  WARPSYNC.COLLECTIVE R15, `(.L_x_12285) ;  /* 0x000000000f087348 */ /* 0x000fea0003c00000 */
[----:B------:R0:W1:Y:S02]  /*13850*/  SHFL.IDX P6, R14, R13, R12, R11 ;  /* 0x0000000c0d0e7389 */ /* 0x00006400000c000b */
[----:B01----:R-:W-:Y:S01]  /*13860*/  ENDCOLLECTIVE ;  /* 0x000000000000791b */ /* 0x003fe20003800000 */
.L_x_12285:
        /* <DEDUP_REMOVED lines=16> */
.L_x_12286:
[----:B------:R-:W-:Y:S02]  /*13970*/  IMAD.MOV.U32 R13, RZ, RZ, R19 ;  /* 0x000000ffff0d7224 */ /* 0x000fe400078e0013 */
[----:B------:R-:W-:Y:S02]  /*13980*/  IMAD.MOV.U32 R12, RZ, RZ, 0x2 ;  /* 0x00000002ff0c7424 */ /* 0x000fe400078e00ff */
[----:B------:R-:W-:-:S07]  /*13990*/  IMAD.MOV.U32 R2, RZ, RZ, R14 ;  /* 0x000000ffff027224 */ /* 0x000fce00078e000e */
[----:B------:R-:W-:Y:S05]  /*139a0*/  WARPSYNC.COLLECTIVE R15, `(.L_x_12287) ;  /* 0x000000000f087348 */ /* 0x000fea0003c00000 */
[----:B------:R0:W1:Y:S02]  /*139b0*/  SHFL.IDX P6, R14, R13, R12, R11 ;  /* 0x0000000c0d0e7389 */ /* 0x00006400000c000b */
[----:B01----:R-:W-:Y:S01]  /*139c0*/  ENDCOLLECTIVE ;  /* 0x000000000000791b */ /* 0x003fe20003800000 */
.L_x_12287:
        /* <DEDUP_REMOVED lines=16> */
.L_x_12288:
[----:B------:R-:W-:Y:S02]  /*13ad0*/  IMAD.MOV.U32 R13, RZ, RZ, R19 ;  /* 0x000000ffff0d7224 */ /* 0x000fe400078e0013 */
[----:B------:R-:W-:Y:S02]  /*13ae0*/  IMAD.MOV.U32 R12, RZ, RZ, 0x3 ;  /* 0x00000003ff0c7424 */ /* 0x000fe400078e00ff */
[----:B------:R-:W-:-:S07]  /*13af0*/  IMAD.MOV.U32 R2, RZ, RZ, R14 ;  /* 0x000000ffff027224 */ /* 0x000fce00078e000e */
[----:B------:R-:W-:Y:S05]  /*13b00*/  WARPSYNC.COLLECTIVE R15, `(.L_x_12289) ;  /* 0x000000000f087348 */ /* 0x000fea0003c00000 */
[----:B------:R0:W1:Y:S02]  /*13b10*/  SHFL.IDX P6, R14, R13, R12, R11 ;  /* 0x0000000c0d0e7389 */ /* 0x00006400000c000b */
[----:B01----:R-:W-:Y:S01]  /*13b20*/  ENDCOLLECTIVE ;  /* 0x000000000000791b */ /* 0x003fe20003800000 */
.L_x_12289:
        /* <DEDUP_REMOVED lines=13> */
.L_x_12290:
        /* <DEDUP_REMOVED lines=8> */
.L_x_12210:
[----:B-1----:R1:W2:Y:S02]  /*13c80*/  SYNCS.PHASECHK.TRANS64.TRYWAIT P0, [R0+URZ+0x2d860], R3 ;  /* 0x02d86003000075a7 */ /* 0x0022a4000800017f */
[----:B--2---:R-:W-:Y:S05]  /*13c90*/  @!P0 NANOSLEEP.SYNCS 0x989680 ;  /* 0x009896800000895d */ /* 0x004fea0003900000 */
[----:B------:R-:W2:Y:S02]  /*13ca0*/  @!P0 SYNCS.PHASECHK.TRANS64 P0, [R0+URZ+0x2d860], R3 ;  /* 0x02d86003000085a7 */ /* 0x000ea4000800007f */
[----:B--2---:R-:W-:Y:S05]  /*13cb0*/  @!P0 BRA `(.L_x_12210) ;  /* 0xfffffffc00f08947 */ /* 0x004fea000383ffff */
[----:B------:R-:W-:Y:S05]  /*13cc0*/  BRA `(.L_x_12292) ;  /* 0xffffffc800487947 */ /* 0x000fea000383ffff */
.L_x_12211:
        /* <DEDUP_REMOVED lines=8> */
.L_x_12294:
[----:B------:R-:W-:Y:S05]  /*13d50*/  BSYNC B0 ;  /* 0x0000000000007941 */ /* 0x000fea0003800000 */
.L_x_12293:
        /* <DEDUP_REMOVED lines=10> */
.L_x_12295:
        /* <DEDUP_REMOVED lines=17> */
.L_x_12296:
        /* <DEDUP_REMOVED lines=14> */
.L_x_12297:
[----:B------:R-:W-:Y:S02]  /*13ff0*/  IMAD.MOV.U32 R13, RZ, RZ, R19 ;  /* 0x000000ffff0d7224 */ /* 0x000fe400078e0013 */
[----:B------:R-:W-:Y:S01]  /*14000*/  IMAD.MOV.U32 R12, RZ, RZ, 0x2 ;  /* 0x00000002ff0c7424 */ /* 0x000fe200078e00ff */
[----:B------:R-:W-:-:S13]  /*14010*/  IADD3 R2, P4, R14, R5, RZ ;  /* 0x000000050e027210 */ /* 0x000fda0007f9e0ff */
[----:B------:R-:W-:Y:S05]  /*14020*/  WARPSYNC.COLLECTIVE R15, `(.L_x_12298) ;  /* 0x000000000f087348 */ /* 0x000fea0003c00000 */
[----:B------:R0:W1:Y:S02]  /*14030*/  SHFL.IDX P6, R14, R13, R12, R11 ;  /* 0x0000000c0d0e7389 */ /* 0x00006400000c000b */
[----:B01----:R-:W-:Y:S01]  /*14040*/  ENDCOLLECTIVE ;  /* 0x000000000000791b */ /* 0x003fe20003800000 */
.L_x_12298:
        /* <DEDUP_REMOVED lines=15> */
.L_x_12299:
[----:B------:R-:W-:Y:S02]  /*14140*/  IMAD.MOV.U32 R13, RZ, RZ, R19 ;  /* 0x000000ffff0d7224 */ /* 0x000fe400078e0013 */
[----:B------:R-:W-:Y:S01]  /*14150*/  IMAD.MOV.U32 R12, RZ, RZ, 0x3 ;  /* 0x00000003ff0c7424 */ /* 0x000fe200078e00ff */
[----:B------:R-:W-:-:S13]  /*14160*/  IADD3 R2, P4, R14, R5, RZ ;  /* 0x000000050e027210 */ /* 0x000fda0007f9e0ff */
[----:B------:R-:W-:Y:S05]  /*14170*/  WARPSYNC.COLLECTIVE R15, `(.L_x_12300) ;  /* 0x000000000f087348 */ /* 0x000fea0003c00000 */
[----:B------:R0:W1:Y:S02]  /*14180*/  SHFL.IDX P6, R14, R13, R12, R11 ;  /* 0x0000000c0d0e7389 */ /* 0x00006400000c000b */
[----:B01----:R-:W-:Y:S01]  /*14190*/  ENDCOLLECTIVE ;  /* 0x000000000000791b */ /* 0x003fe20003800000 */
.L_x_12300:
        /* <DEDUP_REMOVED lines=14> */
.L_x_12301:
[----:B------:R-:W-:Y:S05]  /*14280*/  BRA `(.L_x_12302) ;  /* 0xffffffc400bc7947 */ /* 0x000fea000383ffff */
.L_x_12216:
        /* <DEDUP_REMOVED lines=8> */
.L_x_12304:
[----:B------:R-:W-:Y:S05]  /*14310*/  BSYNC B0 ;  /* 0x0000000000007941 */ /* 0x000fea0003800000 */
.L_x_12303:
        /* <DEDUP_REMOVED lines=9> */
.L_x_12305:
        /* <DEDUP_REMOVED lines=23> */
.L_x_12306:
[----:B------:R-:W-:Y:S01]  /*14520*/  IMAD.MOV.U32 R12, RZ, RZ, 0x2 ;  /* 0x00000002ff0c7424 */ /* 0x000fe200078e00ff */
[----:B------:R-:W-:-:S05]  /*14530*/  SEL R4, R14, RZ, P1 ;  /* 0x000000ff0e047207 */ /* 0x000fca0000800000 */
[----:B------:R-:W-:-:S04]  /*14540*/  IMAD.IADD R4, R13, 0x1, R4 ;  /* 0x000000010d047824 */ /* 0x000fc800078e0204 */
[----:B------:R-:W-:-:S07]  /*14550*/  IMAD.MOV.U32 R13, RZ, RZ, R4 ;  /* 0x000000ffff0d7224 */ /* 0x000fce00078e0004 */
[----:B------:R-:W-:Y:S05]  /*14560*/  WARPSYNC.COLLECTIVE R15, `(.L_x_12307) ;  /* 0x000000000f087348 */ /* 0x000fea0003c00000 */
[----:B------:R0:W1:Y:S02]  /*14570*/  SHFL.UP P6, R14, R13, R12, R11 ;  /* 0x0400000c0d0e7389 */ /* 0x00006400000c000b */
[----:B01----:R-:W-:Y:S01]  /*14580*/  ENDCOLLECTIVE ;  /* 0x000000000000791b */ /* 0x003fe20003800000 */
.L_x_12307:
[----:B------:R-:W-:Y:S01]  /*14590*/  IMAD.MOV.U32 R12, RZ, RZ, 0x4 ;  /* 0x00000004ff0c7424 */ /* 0x000fe200078e00ff */
[----:B------:R-:W-:-:S05]  /*145a0*/  SEL R3, R14, RZ, P2 ;  /* 0x000000ff0e037207 */ /* 0x000fca0001000000 */
[----:B------:R-:W-:-:S04]  /*145b0*/  IMAD.IADD R2, R4, 0x1, R3 ;  /* 0x0000000104027824 */ /* 0x000fc800078e0203 */
[----:B------:R-:W-:-:S07]  /*145c0*/  IMAD.MOV.U32 R13, RZ, RZ, R2 ;  /* 0x000000ffff0d7224 */ /* 0x000fce00078e0002 */
[----:B------:R-:W-:Y:S05]  /*145d0*/  WARPSYNC.COLLECTIVE R15, `(.L_x_12308) ;  /* 0x000000000f087348 */ /* 0x000fea0003c00000 */
[----:B------:R0:W1:Y:S02]  /*145e0*/  SHFL.UP P6, R14, R13, R12, R11 ;  /* 0x0400000c0d0e7389 */ /* 0x00006400000c000b */
[----:B01----:R-:W-:Y:S01]  /*145f0*/  ENDCOLLECTIVE ;  /* 0x000000000000791b */ /* 0x003fe20003800000 */
.L_x_12308:
[----:B------:R-:W-:Y:S01]  /*14600*/  IMAD.MOV.U32 R12, RZ, RZ, 0x8 ;  /* 0x00000008ff0c7424 */ /* 0x000fe200078e00ff */
[----:B------:R-:W-:-:S05]  /*14610*/  SEL R3, R14, RZ, P3 ;  /* 0x000000ff0e037207 */ /* 0x000fca0001800000 */
[----:B------:R-:W-:-:S04]  /*14620*/  IMAD.IADD R3, R2, 0x1, R3 ;  /* 0x0000000102037824 */ /* 0x000fc800078e0203 */
[----:B------:R-:W-:-:S07]  /*14630*/  IMAD.MOV.U32 R13, RZ, RZ, R3 ;  /* 0x000000ffff0d7224 */ /* 0x000fce00078e0003 */
[----:B------:R-:W-:Y:S05]  /*14640*/  WARPSYNC.COLLECTIVE R15, `(.L_x_12309) ;  /* 0x000000000f087348 */ /* 0x000fea0003c00000 */
[----:B------:R0:W1:Y:S02]  /*14650*/  SHFL.UP P6, R14, R13, R12, R11 ;  /* 0x0400000c0d0e7389 */ /* 0x00006400000c000b */
[----:B01----:R-:W-:Y:S01]  /*14660*/  ENDCOLLECTIVE ;  /* 0x000000000000791b */ /* 0x003fe20003800000 */
.L_x_12309:
[----:B------:R-:W-:Y:S01]  /*14670*/  IMAD.MOV.U32 R12, RZ, RZ, 0x10 ;  /* 0x00000010ff0c7424 */ /* 0x000fe200078e00ff */
[----:B------:R-:W-:-:S05]  /*14680*/  SEL R4, R14, RZ, P4 ;  /* 0x000000ff0e047207 */ /* 0x000fca0002000000 */
[----:B------:R-:W-:-:S04]  /*14690*/  IMAD.IADD R4, R3, 0x1, R4 ;  /* 0x0000000103047824 */ /* 0x000fc800078e0204 */
[----:B------:R-:W-:-:S07]  /*146a0*/  IMAD.MOV.U32 R13, RZ, RZ, R4 ;  /* 0x000000ffff0d7224 */ /* 0x000fce00078e0004 */
[----:B------:R-:W-:Y:S05]  /*146b0*/  WARPSYNC.COLLECTIVE R15, `(.L_x_12310) ;  /* 0x000000000f087348 */ /* 0x000fea0003c00000 */
[----:B------:R0:W1:Y:S02]  /*146c0*/  SHFL.UP P6, R14, R13, R12, R11 ;  /* 0x0400000c0d0e7389 */ /* 0x00006400000c000b */
[----:B01----:R-:W-:Y:S01]  /*146d0*/  ENDCOLLECTIVE ;  /* 0x000000000000791b */ /* 0x003fe20003800000 */
.L_x_12310:
        /* <DEDUP_REMOVED lines=8> */
.L_x_12311:
[----:B------:R-:W-:Y:S05]  /*14760*/  BRA `(.L_x_12312) ;  /* 0xffffffc400d87947 */ /* 0x000fea000383ffff */
.L_x_12219:
[----:B------:R-:W-:Y:S01]  /*14770*/  BSSY B0, `(.L_x_12313) ;  /* 0x0000007000007945 */ /* 0x000fe20003800000 */
[----:B------:R-:W-:Y:S02]  /*14780*/  IMAD.MOV.U32 R12, RZ, RZ, 0x1 ;  /* 0x00000001ff0c7424 */ /* 0x000fe400078e00ff */
[----:B------:R-:W-:Y:S02]  /*14790*/  IMAD.MOV.U32 R11, RZ, RZ, RZ ;  /* 0x000000ffff0b7224 */ /* 0x000fe400078e00ff */
[----:B------:R-:W-:-:S07]  /*147a0*/  IMAD.MOV.U32 R15, RZ, RZ, -0x1 ;  /* 0xffffffffff0f7424 */ /* 0x000fce00078e00ff */
[----:B------:R-:W-:Y:S05]  /*147b0*/  WARPSYNC.COLLECTIVE R15, `(.L_x_12314) ;  /* 0x000000000f087348 */ /* 0x000fea0003c00000 */
[----:B------:R0:W1:Y:S02]  /*147c0*/  SHFL.UP P6, R14, R13, R12, R11 ;  /* 0x0400000c0d0e7389 */ /* 0x00006400000c000b */
[----:B01----:R-:W-:Y:S01]  /*147d0*/  ENDCOLLECTIVE ;  /* 0x000000000000791b */ /* 0x003fe20003800000 */
.L_x_12314:
[----:B------:R-:W-:Y:S05]  /*147e0*/  BSYNC B0 ;  /* 0x0000000000007941 */ /* 0x000fea0003800000 */
.L_x_12313:
        /* <DEDUP_REMOVED lines=8> */
.L_x_12315:
[----:B------:R-:W-:Y:S01]  /*14870*/  IMAD.MOV.U32 R12, RZ, RZ, 0x4 ;  /* 0x00000004ff0c7424 */ /* 0x000fe200078e00ff */
[----:B------:R-:W-:-:S05]  /*14880*/  SEL R14, R14, RZ, P2 ;  /* 0x000000ff0e0e7207 */ /* 0x000fca0001000000 */
[----:B------:R-:W-:-:S04]  /*14890*/  IMAD.IADD R3, R13, 0x1, R14 ;  /* 0x000000010d037824 */ /* 0x000fc800078e020e */
[----:B------:R-:W-:-:S07]  /*148a0*/  IMAD.MOV.U32 R13, RZ, RZ, R3 ;  /* 0x000000ffff0d7224 */ /* 0x000fce00078e0003 */
[----:B------:R-:W-:Y:S05]  /*148b0*/  WARPSYNC.COLLECTIVE R15, `(.L_x_12316) ;  /* 0x000000000f087348 */ /* 0x000fea0003c00000 */
[----:B------:R0:W1:Y:S02]  /*148c0*/  SHFL.UP P6, R14, R13, R12, R11 ;  /* 0x0400000c0d0e7389 */ /* 0x00006400000c000b */
[----:B01----:R-:W-:Y:S01]  /*148d0*/  ENDCOLLECTIVE ;  /* 0x000000000000791b */ /* 0x003fe20003800000 */
.L_x_12316:
[----:B------:R-:W-:Y:S01]  /*148e0*/  IMAD.MOV.U32 R12, RZ, RZ, 0x8 ;  /* 0x00000008ff0c7424 */ /* 0x000fe200078e00ff */
[----:B------:R-:W-:-:S05]  /*148f0*/  SEL R4, R14, RZ, P3 ;  /* 0x000000ff0e047207 */ /* 0x000fca0001800000 */
[----:B------:R-:W-:-:S04]  /*14900*/  IMAD.IADD R4, R3, 0x1, R4 ;  /* 0x0000000103047824 */ /* 0x000fc800078e0204 */
[----:B------:R-:W-:-:S07]  /*14910*/  IMAD.MOV.U32 R13, RZ, RZ, R4 ;  /* 0x000000ffff0d7224 */ /* 0x000fce00078e0004 */
[----:B------:R-:W-:Y:S05]  /*14920*/  WARPSYNC.COLLECTIVE R15, `(.L_x_12317) ;  /* 0x000000000f087348 */ /* 0x000fea0003c00000 */
[----:B------:R0:W1:Y:S02]  /*14930*/  SHFL.UP P6, R14, R13, R12, R11 ;  /* 0x0400000c0d0e7389 */ /* 0x00006400000c000b */
[----:B01----:R-:W-:Y:S01]  /*14940*/  ENDCOLLECTIVE ;  /* 0x000000000000791b */ /* 0x003fe20003800000 */
.L_x_12317:
[----:B------:R-:W-:Y:S01]  /*14950*/  IMAD.MOV.U32 R12, RZ, RZ, 0x10 ;  /* 0x00000010ff0c7424 */ /* 0x000fe200078e00ff */
[----:B------:R-:W-:-:S05]  /*14960*/  SEL R7, R14, RZ, P4 ;  /* 0x000000ff0e077207 */ /* 0x000fca0002000000 */
[----:B------:R-:W-:-:S04]  /*14970*/  IMAD.IADD R7, R4, 0x1, R7 ;  /* 0x0000000104077824 */ /* 0x000fc800078e0207 */
[----:B------:R-:W-:-:S07]  /*14980*/  IMAD.MOV.U32 R13, RZ, RZ, R7 ;  /* 0x000000ffff0d7224 */ /* 0x000fce00078e0007 */
[----:B------:R-:W-:Y:S05]  /*14990*/  WARPSYNC.COLLECTIVE R15, `(.L_x_12318) ;  /* 0x000000000f087348 */ /* 0x000fea0003c00000 */
[----:B------:R0:W1:Y:S02]  /*149a0*/  SHFL.UP P6, R14, R13, R12, R11 ;  /* 0x0400000c0d0e7389 */ /* 0x00006400000c000b */
[----:B01----:R-:W-:Y:S01]  /*149b0*/  ENDCOLLECTIVE ;  /* 0x000000000000791b */ /* 0x003fe20003800000 */
.L_x_12318:
        /* <DEDUP_REMOVED lines=8> */
.L_x_12319:
[----:B------:R-:W-:Y:S05]  /*14a40*/  BRA `(.L_x_12320) ;  /* 0xffffffc400c47947 */ /* 0x000fea000383ffff */
.L_x_12221:
[----:B------:R-:W-:Y:S01]  /*14a50*/  BSSY B0, `(.L_x_12321) ;  /* 0x0000006000007945 */ /* 0x000fe20003800000 */
[----:B------:R-:W-:Y:S01]  /*14a60*/  PLOP3.LUT P6, PT, P6, PT, PT, 0x8, 0x0 ;  /* 0x000000000000781c */ /* 0x000fe200037ce170 */
[----:B------:R-:W-:-:S12]  /*14a70*/  IMAD.MOV.U32 R15, RZ, RZ, -0x1 ;  /* 0xffffffffff0f7424 */ /* 0x000fd800078e00ff */
[----:B0-----:R-:W-:Y:S05]  /*14a80*/  WARPSYNC.COLLECTIVE R15, `(.L_x_12322) ;  /* 0x000000000f087348 */ /* 0x001fea0003c00000 */
[----:B------:R-:W-:Y:S01]  /*14a90*/  VOTE.ANY R14, PT, P6 ;  /* 0x00000000000e7806 */ /* 0x000fe200030e0100 */
[----:B0-----:R-:W-:Y:S06]  /*14aa0*/  ENDCOLLECTIVE ;  /* 0x000000000000791b */ /* 0x001fec0003800000 */
.L_x_12322:
[----:B------:R-:W-:Y:S05]  /*14ab0*/  BSYNC B0 ;  /* 0x0000000000007941 */ /* 0x000fea0003800000 */
.L_x_12321:
        /* <DEDUP_REMOVED lines=10> */
.L_x_12323:
[----:B------:R-:W-:Y:S02]  /*14b60*/  IMAD.MOV.U32 R13, RZ, RZ, R5 ;  /* 0x000000ffff0d7224 */ /* 0x000fe400078e0005 */
[----:B------:R-:W-:-:S07]  /*14b70*/  IMAD.MOV.U32 R25, RZ, RZ, R14 ;  /* 0x000000ffff197224 */ /* 0x000fce00078e000e */
[----:B------:R-:W-:Y:S05]  /*14b80*/  WARPSYNC.COLLECTIVE R15, `(.L_x_12324) ;  /* 0x000000000f087348 */ /* 0x000fea0003c00000 */
[----:B------:R0:W1:Y:S02]  /*14b90*/  SHFL.IDX P6, R14, R13, R12, R11 ;  /* 0x0000000c0d0e7389 */ /* 0x00006400000c000b */
[----:B01----:R-:W-:Y:S01]  /*14ba0*/  ENDCOLLECTIVE ;  /* 0x000000000000791b */ /* 0x003fe20003800000 */
.L_x_12324:
[----:B------:R-:W-:Y:S01]  /*14bb0*/  IMAD.MOV.U32 R5, RZ, RZ, R14 ;  /* 0x000000ffff057224 */ /* 0x000fe200078e000e */
[----:B------:R-:W-:Y:S06]  /*14bc0*/  BRA `(.L_x_12325) ;  /* 0xffffffc400a47947 */ /* 0x000fec000383ffff */
.L_x_12223:
[----:B------:R-:W-:Y:S01]  /*14bd0*/  BSSY B0, `(.L_x_12326) ;  /* 0x0000007000007945 */ /* 0x000fe20003800000 */
[----:B------:R-:W-:Y:S02]  /*14be0*/  IMAD.MOV.U32 R13, RZ, RZ, R2 ;  /* 0x000000ffff0d7224 */ /* 0x000fe400078e0002 */
[----:B------:R-:W-:Y:S02]  /*14bf0*/  IMAD.MOV.U32 R11, RZ, RZ, 0x1f ;  /* 0x0000001fff0b7424 */ /* 0x000fe400078e00ff */
[----:B------:R-:W-:-:S07]  /*14c00*/  IMAD.MOV.U32 R15, RZ, RZ, -0x1 ;  /* 0xffffffffff0f7424 */ /* 0x000fce00078e00ff */
[----:B0123--:R-:W-:Y:S05]  /*14c10*/  WARPSYNC.COLLECTIVE R15, `(.L_x_12327) ;  /* 0x000000000f087348 */ /* 0x00ffea0003c00000 */
[----:B------:R4:W0:Y:S02]  /*14c20*/  SHFL.IDX P6, R14, R13, R12, R11 ;  /* 0x0000000c0d0e7389 */ /* 0x00082400000c000b */
[----:B01234-:R-:W-:Y:S01]  /*14c30*/  ENDCOLLECTIVE ;  /* 0x000000000000791b */ /* 0x01ffe20003800000 */
.L_x_12327:
[----:B------:R-:W-:Y:S05]  /*14c40*/  BSYNC B0 ;  /* 0x0000000000007941 */ /* 0x000fea0003800000 */
.L_x_12326:
[----:B------:R-:W-:Y:S01]  /*14c50*/  IMAD.MOV.U32 R24, RZ, RZ, R14 ;  /* 0x000000ffff187224 */ /* 0x000fe200078e000e */
[----:B------:R-:W-:Y:S06]  /*14c60*/  BRA `(.L_x_12222) ;  /* 0xffffffc400947947 */ /* 0x000fec000383ffff */
.L_x_12229:
[----:B-1----:R1:W3:Y:S02]  /*14c70*/  SYNCS.PHASECHK.TRANS64.TRYWAIT P0, [R5+URZ+0x2d820], R0 ;  /* 0x02d82000050075a7 */ /* 0x0022e4000800017f */
[----:B---3--:R-:W-:Y:S05]  /*14c80*/  @!P0 NANOSLEEP.SYNCS 0x989680 ;  /* 0x009896800000895d */ /* 0x008fea0003900000 */
[----:B------:R-:W3:Y:S02]  /*14c90*/  @!P0 SYNCS.PHASECHK.TRANS64 P0, [R5+URZ+0x2d820], R0 ;  /* 0x02d82000050085a7 */ /* 0x000ee4000800007f */
[----:B---3--:R-:W-:Y:S05]  /*14ca0*/  @!P0 BRA `(.L_x_12229) ;  /* 0xfffffffc00f08947 */ /* 0x008fea000383ffff */
[----:B------:R-:W-:Y:S05]  /*14cb0*/  BRA `(.L_x_12328) ;  /* 0xffffffcc00f07947 */ /* 0x000fea000383ffff */
.L_x_12230:
        /* <DEDUP_REMOVED lines=11> */
.L_x_12330:
[----:B------:R-:W-:Y:S05]  /*14d70*/  BSYNC B0 ;  /* 0x0000000000007941 */ /* 0x000fea0003800000 */
.L_x_12329:
[----:B------:R-:W-:Y:S05]  /*14d80*/  BRA `(.L_x_12331) ;  /* 0xffffffcc00d87947 */ /* 0x000fea000383ffff */
.L_x_12233:
[----:B------:R-:W-:Y:S01]  /*14d90*/  BSSY B1, `(.L_x_12332) ;  /* 0x0000006000017945 */ /* 0x000fe20003800000 */
[----:B------:R-:W-:-:S07]  /*14da0*/  IMAD.MOV.U32 R15, RZ, RZ, -0x1 ;  /* 0xffffffffff0f7424 */ /* 0x000fce00078e00ff */
[----:B012---:R-:W-:Y:S05]  /*14db0*/  WARPSYNC.COLLECTIVE R15, `(.L_x_12333) ;  /* 0x000000000f0c7348 */ /* 0x007fea0003c00000 */
[----:B------:R-:W-:Y:S02]  /*14dc0*/  ELECT P6, UR62, PT ;  /* 0x00000000003e782f */ /* 0x000fe400038c0000 */
[----:B------:R-:W-:Y:S01]  /*14dd0*/  MOV R14, UR62 ;  /* 0x0000003e000e7c02 */ /* 0x000fe20008000f00 */
[----:B012---:R-:W-:Y:S10]  /*14de0*/  ENDCOLLECTIVE ;  /* 0x000000000000791b */ /* 0x007ff40003800000 */
.L_x_12333:
[----:B------:R-:W-:Y:S05]  /*14df0*/  BSYNC B1 ;  /* 0x0000000000017941 */ /* 0x000fea0003800000 */
.L_x_12332:
[----:B------:R-:W-:Y:S05]  /*14e00*/  BRA `(.L_x_12334) ;  /* 0xffffffcc00d07947 */ /* 0x000fea000383ffff */
.L_x_12235:
[----:B-1----:R1:W3:Y:S02]  /*14e10*/  SYNCS.PHASECHK.TRANS64.TRYWAIT P1, [R3+URZ+0x2d840], R2 ;  /* 0x02d84002030075a7 */ /* 0x0022e4000802017f */
[----:B---3--:R-:W-:Y:S05]  /*14e20*/  @!P1 NANOSLEEP.SYNCS 0x989680 ;  /* 0x009896800000995d */ /* 0x008fea0003900000 */
[----:B------:R-:W3:Y:S02]  /*14e30*/  @!P1 SYNCS.PHASECHK.TRANS64 P1, [R3+URZ+0x2d840], R2 ;  /* 0x02d84002030095a7 */ /* 0x000ee4000802007f */
[----:B---3--:R-:W-:Y:S05]  /*14e40*/  @!P1 BRA `(.L_x_12235) ;  /* 0xfffffffc00f09947 */ /* 0x008fea000383ffff */
[----:B------:R-:W-:Y:S05]  /*14e50*/  BRA `(.L_x_12335) ;  /* 0xffffffcc00f07947 */ /* 0x000fea000383ffff */
.L_x_12237:
[----:B---3--:R3:W4:Y:S02]  /*14e60*/  SYNCS.PHASECHK.TRANS64.TRYWAIT P1, [R5+URZ+0x2d840], R0 ;  /* 0x02d84000050075a7 */ /* 0x008724000802017f */
[----:B----4-:R-:W-:Y:S05]  /*14e70*/  @!P1 NANOSLEEP.SYNCS 0x989680 ;  /* 0x009896800000995d */ /* 0x010fea0003900000 */
[----:B------:R-:W4:Y:S02]  /*14e80*/  @!P1 SYNCS.PHASECHK.TRANS64 P1, [R5+URZ+0x2d840], R0 ;  /* 0x02d84000050095a7 */ /* 0x000f24000802007f */
[----:B----4-:R-:W-:Y:S05]  /*14e90*/  @!P1 BRA `(.L_x_12237) ;  /* 0xfffffffc00f09947 */ /* 0x010fea000383ffff */
[----:B------:R-:W-:Y:S05]  /*14ea0*/  BRA `(.L_x_12336) ;  /* 0xffffffcc00fc7947 */ /* 0x000fea000383ffff */
.L_x_12239:
[----:B----4-:R4:W0:Y:S02]  /*14eb0*/  SYNCS.PHASECHK.TRANS64.TRYWAIT P1, [R3+URZ+0x2d860], R2 ;  /* 0x02d86002030075a7 */ /* 0x010824000802017f */
[----:B0-----:R-:W-:Y:S05]  /*14ec0*/  @!P1 NANOSLEEP.SYNCS 0x989680 ;  /* 0x009896800000995d */ /* 0x001fea0003900000 */
[----:B------:R-:W0:Y:S02]  /*14ed0*/  @!P1 SYNCS.PHASECHK.TRANS64 P1, [R3+URZ+0x2d860], R2 ;  /* 0x02d86002030095a7 */ /* 0x000e24000802007f */
[----:B0-----:R-:W-:Y:S05]  /*14ee0*/  @!P1 BRA `(.L_x_12239) ;  /* 0xfffffffc00f09947 */ /* 0x001fea000383ffff */
[----:B------:R-:W-:Y:S05]  /*14ef0*/  BRA `(.L_x_12337) ;  /* 0xffffffcc00f87947 */ /* 0x000fea000383ffff */
.L_x_12338:
        /* <DEDUP_REMOVED lines=16> */
.L_x_16003:


//--------------------- .text._ZN7cutlass13device_kernelIN5flash11enable_sm90INS1_16FlashAttnFwdSm90INS1_25CollectiveMainloopFwdSm90ILi2EN4cute5tupleIJNS5_1CILi1EEES8_S8_EEENS6_IJNS7_ILi192EEENS7_ILi128EEENS7_ILi96EEEEEELi96ENS_6half_tEfNS_4arch4Sm90ELb1ELb0ELb0ELb1ELb1ELb1ELb0ELb0ELb1ELb1ELb1ELb0EEENS1_21CollectiveEpilogueFwdINS6_IJSA_SC_SB_EEES9_SE_SG_Li384ELb1ELb1ELb1ELb0EEENS1_36VarlenDynamicPersistentTileSchedulerILi192ELi128ELi384ELi128ELb1ELb1ELb1ELb1ELb1ELb1EEEEEEEEEvNT_6ParamsE --------------------------
	.section	.text._ZN7cutlass13device_kernelIN5flash11enable_sm90INS1_16FlashAttnFwdSm90INS1_25CollectiveMainloopFwdSm90ILi2EN4cute5tupleIJNS5_1CILi1EEES8_S8_EEENS6_IJNS7_ILi192EEENS7_ILi128EEENS7_ILi96EEEEEELi96ENS_6half_tEfNS_4arch4Sm90ELb1ELb0ELb0ELb1ELb1ELb1ELb0ELb0ELb1ELb1ELb1ELb0EEENS1_21CollectiveEpilogueFwdINS6_IJSA_SC_SB_EEES9_SE_SG_Li384ELb1ELb1ELb1ELb0EEENS1_36VarlenDynamicPersistentTileSchedulerILi192ELi128ELi384ELi128ELb1ELb1ELb1ELb1ELb1ELb1EEEEEEEEEvNT_6ParamsE,"ax",@progbits
	.align	128
.text._ZN7cutlass13device_kernelIN5flash11enable_sm90INS1_16FlashAttnFwdSm90INS1_25CollectiveMainloopFwdSm90ILi2EN4cute5tupleIJNS5_1CILi1EEES8_S8_EEENS6_IJNS7_ILi192EEENS7_ILi128EEENS7_ILi96EEEEEELi96ENS_6half_tEfNS_4arch4Sm90ELb1ELb0ELb0ELb1ELb1ELb1ELb0ELb0ELb1ELb1ELb1ELb0EEENS1_21CollectiveEpilogueFwdINS6_IJSA_SC_SB_EEES9_SE_SG_Li384ELb1ELb1ELb1ELb0EEENS1_36VarlenDynamicPersistentTileSchedulerILi192ELi128ELi384ELi128ELb1ELb1ELb1ELb1ELb1ELb1EEEEEEEEEvNT_6ParamsE:
        .type           _ZN7cutlass13device_kernelIN5flash11enable_sm90INS1_16FlashAttnFwdSm90INS1_25CollectiveMainloopFwdSm90ILi2EN4cute5tupleIJNS5_1CILi1EEES8_S8_EEENS6_IJNS7_ILi192EEENS7_ILi128EEENS7_ILi96EEEEEELi96ENS_6half_tEfNS_4arch4Sm90ELb1ELb0ELb0ELb1ELb1ELb1ELb0ELb0ELb1ELb1ELb1ELb0EEENS1_21CollectiveEpilogueFwdINS6_IJSA_SC_SB_EEES9_SE_SG_Li384ELb1ELb1ELb1ELb0EEENS1_36VarlenDynamicPersistentTileSchedulerILi192ELi128ELi384ELi128ELb1ELb1ELb1ELb1ELb1ELb1EEEEEEEEEvNT_6ParamsE,@function
        .size           _ZN7cutlass13device_kernelIN5flash11enable_sm90INS1_16FlashAttnFwdSm90INS1_25CollectiveMainloopFwdSm90ILi2EN4cute5tupleIJNS5_1CILi1EEES8_S8_EEENS6_IJNS7_ILi192EEENS7_ILi128EEENS7_ILi96EEEEEELi96ENS_6half_tEfNS_4arch4Sm90ELb1ELb0ELb0ELb1ELb1ELb1ELb0ELb0ELb1ELb1ELb1ELb0EEENS1_21CollectiveEpilogueFwdINS6_IJSA_SC_SB_EEES9_SE_SG_Li384ELb1ELb1ELb1ELb0EEENS1_36VarlenDynamicPersistentTileSchedulerILi192ELi128ELi384ELi128ELb1ELb1ELb1ELb1ELb1ELb1EEEEEEEEEvNT_6ParamsE,(.L_x_16004 - _ZN7cutlass13device_kernelIN5flash11enable_sm90INS1_16FlashAttnFwdSm90INS1_25CollectiveMainloopFwdSm90ILi2EN4cute5tupleIJNS5_1CILi1EEES8_S8_EEENS6_IJNS7_ILi192EEENS7_ILi128EEENS7_ILi96EEEEEELi96ENS_6half_tEfNS_4arch4Sm90ELb1ELb0ELb0ELb1ELb1ELb1ELb0ELb0ELb1ELb1ELb1ELb0EEENS1_21CollectiveEpilogueFwdINS6_IJSA_SC_SB_EEES9_SE_SG_Li384ELb1ELb1ELb1ELb0EEENS1_36VarlenDynamicPersistentTileSchedulerILi192ELi128ELi384ELi128ELb1ELb1ELb1ELb1ELb1ELb1EEEEEEEEEvNT_6ParamsE)
        .other          _ZN7cutlass13device_kernelIN5flash11enable_sm90INS1_16FlashAttnFwdSm90INS1_25CollectiveMainloopFwdSm90ILi2EN4cute5tupleIJNS5_1CILi1EEES8_S8_EEENS6_IJNS7_ILi192EEENS7_ILi128EEENS7_ILi96EEEEEELi96ENS_6half_tEfNS_4arch4Sm90ELb1ELb0ELb0ELb1ELb1ELb1ELb0ELb0ELb1ELb1ELb1ELb0EEENS1_21CollectiveEpilogueFwdINS6_IJSA_SC_SB_EEES9_SE_SG_Li384ELb1ELb1ELb1ELb0EEENS1_36VarlenDynamicPersistentTileSchedulerILi192ELi128ELi384ELi128ELb1ELb1ELb1ELb1ELb1ELb1EEEEEEEEEvNT_6ParamsE,@"STO_CUDA_ENTRY STV_DEFAULT"
_ZN7cutlass13device_kernelIN5flash11enable_sm90INS1_16FlashAttnFwdSm90INS1_25CollectiveMainloopFwdSm90ILi2EN4cute5tupleIJNS5_1CILi1EEES8_S8_EEENS6_IJNS7_ILi192EEENS7_ILi128EEENS7_ILi96EEEEEELi96ENS_6half_tEfNS_4arch4Sm90ELb1ELb0ELb0ELb1ELb1ELb1ELb0ELb0ELb1ELb1ELb1ELb0EEENS1_21CollectiveEpilogueFwdINS6_IJSA_SC_SB_EEES9_SE_SG_Li384ELb1ELb1ELb1ELb0EEENS1_36VarlenDynamicPersistentTileSchedulerILi192ELi128ELi384ELi128ELb1ELb1ELb1ELb1ELb1ELb1EEEEEEEEEvNT_6ParamsE:
        /* <DEDUP_REMOVED lines=18> */
.L_x_12340:
[----:B------:R-:W-:Y:S05]  /*0120*/  BSYNC B0 ;  /* 0x0000000000007941 */ /* 0x000fea0003800000 */
.L_x_12339:
        /* <DEDUP_REMOVED lines=41> */
.L_x_12341:
        /* <DEDUP_REMOVED lines=22> */
.L_x_12342:
        /* <DEDUP_REMOVED lines=18> */
.L_x_12343:
        /* <DEDUP_REMOVED lines=22> */
.L_x_12344:
        /* <DEDUP_REMOVED lines=22> */
.L_x_12345:
        /* <DEDUP_REMOVED lines=8> */
.L_x_12348:
        /* <DEDUP_REMOVED lines=24> */
[----:B------:R-:W-:Y:S01]  /*0b00*/  ULOP3.LUT UR41, UR36, 0x1, URZ, 0xfc, !UPT ;  /* 0x0000000124297892 */ /* 0x000fe2000f8efc3f */
[----:B------:R-:W-:Y:S01]  /*0b10*/  IMAD.MOV.U32 R141, RZ, RZ, RZ ;  /* 0x000000ffff8d7224 */ /* 0x000fe200078e00ff */
[----:B------:R-:W-:Y:S01]  /*0b20*/  UMOV UR37, URZ ;  /* 0x0000003f00257c82 */ /* 0x000fe20008000000 */
[----:B------:R-:W-:Y:S02]  /*0b30*/  IMAD.MOV.U32 R139, RZ, RZ, RZ ;  /* 0x000000ffff8b7224 */ /* 0x000fe400078e00ff */
[----:B------:R-:W-:-:S06]  /*0b40*/  IMAD.MOV.U32 R22, RZ, RZ, RZ ;  /* 0x000000ffff167224 */ /* 0x000fcc00078e00ff */
        /* <DEDUP_REMOVED lines=8> */
[--C-:B------:R-:W-:Y:S02]  /*0bd0*/  SHF.R.S32.HI R8, RZ, 0x2, R4.reuse ;  /* 0x00000002ff087819 */ /* 0x100fe40000011404 */
[----:B------:R-:W-:Y:S02]  /*0be0*/  SHF.R.S32.HI R13, RZ, 0x1f, R4 ;  /* 0x0000001fff0d7819 */ /* 0x000fe40000011404 */
[----:B------:R-:W-:Y:S02]  /*0bf0*/  LOP3.LUT R15, R4, 0xfffffffc, RZ, 0xc0, !PT ;  /* 0xfffffffc040f7812 */ /* 0x000fe400078ec0ff */
[----:B------:R-:W-:Y:S02]  /*0c00*/  SHF.R.S32.HI R4, RZ, 0x7, R3 ;  /* 0x00000007ff047819 */ /* 0x000fe40000011403 */
[----:B------:R-:W-:Y:S01]  /*0c10*/  LOP3.LUT R11, R9, 0xfffffffe, RZ, 0xc0, !PT ;  /* 0xfffffffe090b7812 */ /* 0x000fe200078ec0ff */
[----:B------:R-:W-:Y:S01]  /*0c20*/  IMAD.IADD R15, R0, 0x1, -R15 ;  /* 0x00000001000f7824 */ /* 0x000fe200078e0a0f */
[----:B------:R-:W-:Y:S01]  /*0c30*/  SHF.R.S32.HI R142, RZ, 0x1, R9 ;  /* 0x00000001ff8e7819 */ /* 0x000fe20000011409 */
[----:B------:R-:W-:Y:S01]  /*0c40*/  IMAD.HI R10, R4, 0x55555556, RZ ;  /* 0x55555556040a7827 */ /* 0x000fe200078e02ff */
[----:B------:R-:W-:-:S02]  /*0c50*/  LOP3.LUT R17, R3, 0xffffff80, RZ, 0xc0, !PT ;  /* 0xffffff8003117812 */ /* 0x000fc400078ec0ff */
[----:B------:R-:W-:Y:S01]  /*0c60*/  LEA.HI R13, R13, R8, RZ, 0x2 ;  /* 0x000000080d0d7211 */ /* 0x000fe200078f10ff */
[C---:B------:R-:W-:Y:S01]  /*0c70*/  IMAD.IADD R16, R0.reuse, 0x1, -R11 ;  /* 0x0000000100107824 */ /* 0x040fe200078e0a0b */
[----:B------:R-:W-:Y:S01]  /*0c80*/  LOP3.LUT R3, R5, 0xfffffff0, RZ, 0xc0, !PT ;  /* 0xfffffff005037812 */ /* 0x000fe200078ec0ff */
[----:B------:R-:W-:Y:S01]  /*0c90*/  IMAD.IADD R21, R0, 0x1, -R17 ;  /* 0x0000000100157824 */ /* 0x000fe200078e0a11 */
[----:B------:R-:W-:Y:S01]  /*0ca0*/  LEA.HI R9, R9, R142, RZ, 0x1 ;  /* 0x0000008e09097211 */ /* 0x000fe200078f08ff */
[----:B------:R-:W-:Y:S01]  /*0cb0*/  IMAD.SHL.U32 R24, R16, 0x4, RZ ;  /* 0x0000000410187824 */ /* 0x000fe200078e00ff */
[----:B------:R-:W-:Y:S01]  /*0cc0*/  SHF.R.S32.HI R6, RZ, 0x4, R5 ;  /* 0x00000004ff067819 */ /* 0x000fe20000011405 */
[----:B------:R-:W-:Y:S01]  /*0cd0*/  IMAD.IADD R3, R0, 0x1, -R3 ;  /* 0x0000000100037824 */ /* 0x000fe200078e0a03 */
[----:B------:R-:W-:Y:S01]  /*0ce0*/  LOP3.LUT R13, R13, 0xfffffffc, RZ, 0xc0, !PT ;  /* 0xfffffffc0d0d7812 */ /* 0x000fe200078ec0ff */
[----:B------:R-:W-:Y:S01]  /*0cf0*/  VIADD R12, R24, 0x10 ;  /* 0x00000010180c7836 */ /* 0x000fe20000000000 */
[----:B------:R-:W-:Y:S01]  /*0d00*/  LEA.HI R11, R10, R10, RZ, 0x1 ;  /* 0x0000000a0a0b7211 */ /* 0x000fe200078f08ff */
[----:B------:R0:W-:Y:S01]  /*0d10*/  STL [R1+0xb0], R16 ;  /* 0x0000b01001007387 */ /* 0x0001e20000100800 */
[----:B------:R-:W-:Y:S01]  /*0d20*/  LEA.HI R5, R5, R6, RZ, 0x1 ;  /* 0x0000000605057211 */ /* 0x000fe200078f08ff */
[----:B------:R-:W-:Y:S01]  /*0d30*/  IMAD.IADD R13, R8, 0x1, -R13 ;  /* 0x00000001080d7824 */ /* 0x000fe200078e0a0d */
[----:B------:R-:W-:Y:S01]  /*0d40*/  LOP3.LUT R9, R9, 0x7fffffe, RZ, 0xc0, !PT ;  /* 0x07fffffe09097812 */ /* 0x000fe200078ec0ff */
[----:B------:R-:W-:Y:S01]  /*0d50*/  IMAD R11, R11, -0x3, R4 ;  /* 0xfffffffd0b0b7824 */ /* 0x000fe200078e0204 */
[----:B------:R-:W-:Y:S01]  /*0d60*/  SHF.R.S32.HI R8, RZ, 0x1f, R21 ;  /* 0x0000001fff087819 */ /* 0x000fe20000011415 */
[----:B------:R-:W-:Y:S01]  /*0d70*/  STL [R1+0xb4], R21 ;  /* 0x0000b41501007387 */ /* 0x000fe20000100800 */
[----:B------:R-:W-:Y:S01]  /*0d80*/  LEA.HI R4, R15, R15, RZ, 0x1 ;  /* 0x0000000f0f047211 */ /* 0x000fe200078f08ff */
[----:B------:R-:W-:Y:S01]  /*0d90*/  VIADD R19, R24, 0x20 ;  /* 0x0000002018137836 */ /* 0x000fe20000000000 */
[----:B------:R-:W-:Y:S01]  /*0da0*/  LOP3.LUT R5, R5, 0x1ffffffe, RZ, 0xc0, !PT ;  /* 0x1ffffffe05057812 */ /* 0x000fe200078ec0ff */
[----:B------:R-:W-:Y:S01]  /*0db0*/  STL [R1], R24 ;  /* 0x0000001801007387 */ /* 0x000fe20000100800 */
[----:B------:R-:W-:Y:S01]  /*0dc0*/  IADD3 R9, R142, -R9, RZ ;  /* 0x800000098e097210 */ /* 0x000fe20007ffe0ff */
[----:B0-----:R-:W-:Y:S01]  /*0dd0*/  IMAD.SHL.U32 R16, R16, 0x8, RZ ;  /* 0x0000000810107824 */ /* 0x001fe200078e00ff */
[----:B------:R-:W-:Y:S01]  /*0de0*/  SHF.R.S32.HI R0, RZ, 0x1f, R3 ;  /* 0x0000001fff007819 */ /* 0x000fe20000011403 */
[----:B------:R-:W-:Y:S01]  /*0df0*/  IMAD.IADD R5, R6, 0x1, -R5 ;  /* 0x0000000106057824 */ /* 0x000fe200078e0a05 */
[----:B------:R-:W-:Y:S01]  /*0e00*/  LEA.HI R10, R8, R21, RZ, 0x2 ;  /* 0x00000015080a7211 */ /* 0x000fe200078f10ff */
[----:B------:R-:W-:Y:S01]  /*0e10*/  IMAD R20, R6, 0x8, R9 ;  /* 0x0000000806147824 */ /* 0x000fe200078e0209 */
[----:B------:R-:W-:Y:S01]  /*0e20*/  LOP3.LUT R4, R4, 0x1ffffffe, RZ, 0xc0, !PT ;  /* 0x1ffffffe04047812 */ /* 0x000fe200078ec0ff */
[----:B------:R0:W-:Y:S01]  /*0e30*/  STL [R1+0x3c], R12 ;  /* 0x00003c0c01007387 */ /* 0x0001e20000100800 */
[----:B------:R-:W-:Y:S01]  /*0e40*/  LEA.HI R0, R0, R3, RZ, 0x3 ;  /* 0x0000000300007211 */ /* 0x000fe200078f18ff */
[----:B------:R-:W-:Y:S01]  /*0e50*/  VIADD R136, R16, 0x30 ;  /* 0x0000003010887836 */ /* 0x000fe20000000000 */
[----:B------:R-:W-:Y:S01]  /*0e60*/  SHF.R.S32.HI R6, RZ, 0x2, R10 ;  /* 0x00000002ff067819 */ /* 0x000fe2000001140a */
[----:B------:R-:W-:Y:S01]  /*0e70*/  IMAD.IADD R15, R15, 0x1, -R4 ;  /* 0x000000010f0f7824 */ /* 0x000fe200078e0a04 */
[----:B------:R-:W-:Y:S01]  /*0e80*/  SHF.R.S32.HI R9, RZ, 0x1f, R10 ;  /* 0x0000001fff097819 */ /* 0x000fe2000001140a */
[----:B------:R1:W-:Y:S01]  /*0e90*/  STL [R1+0x38], R19 ;  /* 0x0000381301007387 */ /* 0x0003e20000100800 */
[----:B------:R-:W-:Y:S01]  /*0ea0*/  LOP3.LUT R4, R0, 0xfffffff8, RZ, 0xc0, !PT ;  /* 0xfffffff800047812 */ /* 0x000fe200078ec0ff */
[----:B------:R-:W-:Y:S01]  /*0eb0*/  VIADD R137, R16, 0x50 ;  /* 0x0000005010897836 */ /* 0x000fe20000000000 */
[----:B------:R-:W-:Y:S01]  /*0ec0*/  LEA.HI R9, R9, R6, RZ, 0x3 ;  /* 0x0000000609097211 */ /* 0x000fe200078f18ff */
[----:B0-----:R-:W-:Y:S01]  /*0ed0*/  IMAD.IADD R12, R24, 0x1, R12 ;  /* 0x00000001180c7824 */ /* 0x001fe200078e020c */
[----:B------:R-:W-:Y:S01]  /*0ee0*/  SHF.R.S32.HI R7, RZ, 0x5, R7 ;  /* 0x00000005ff077819 */ /* 0x000fe20000011407 */
[----:B------:R-:W-:Y:S01]  /*0ef0*/  IMAD.SHL.U32 R13, R13, 0x40, RZ ;  /* 0x000000400d0d7824 */ /* 0x000fe200078e00ff */
[----:B------:R-:W-:Y:S01]  /*0f00*/  IADD3 R4, R3, -R4, RZ ;  /* 0x8000000403047210 */ /* 0x000fe20007ffe0ff */
[----:B------:R-:W-:Y:S01]  /*0f10*/  IMAD.SHL.U32 R20, R20, 0x20, RZ ;  /* 0x0000002014147824 */ /* 0x000fe200078e00ff */
[----:B------:R-:W-:-:S02]  /*0f20*/  SHF.R.S32.HI R17, RZ, 0x1f, R12 ;  /* 0x0000001fff117819 */ /* 0x000fc4000001140c */
[----:B------:R-:W-:Y:S02]  /*0f30*/  LOP3.LUT R9, R9, 0xfffffff8, RZ, 0xc0, !PT ;  /* 0xfffffff809097812 */ /* 0x000fe400078ec0ff */
[----:B------:R-:W-:Y:S01]  /*0f40*/  LEA.HI R14, R17, R12, RZ, 0x3 ;  /* 0x0000000c110e7211 */ /* 0x000fe200078f18ff */
[----:B------:R-:W-:Y:S01]  /*0f50*/  IMAD R17, R7, 0x10, R3 ;  /* 0x0000001007117824 */ /* 0x000fe200078e0203 */
[----:B------:R-:W-:Y:S01]  /*0f60*/  LEA.HI R8, R8, R21, RZ, 0x5 ;  /* 0x0000001508087211 */ /* 0x000fe200078f28ff */
[C---:B------:R-:W-:Y:S01]  /*0f70*/  IMAD.SHL.U32 R3, R4.reuse, 0x40, RZ ;  /* 0x0000004004037824 */ /* 0x040fe200078e00ff */
[----:B------:R-:W-:Y:S01]  /*0f80*/  R2P PR, R4, 0x6 ;  /* 0x0000000604007804 */ /* 0x000fe20000000000 */
[----:B------:R-:W-:Y:S01]  /*0f90*/  IMAD.IADD R9, R6, 0x1, -R9 ;  /* 0x0000000106097824 */ /* 0x000fe200078e0a09 */
[----:B------:R-:W-:Y:S01]  /*0fa0*/  SHF.R.S32.HI R8, RZ, 0x5, R8 ;  /* 0x00000005ff087819 */ /* 0x000fe20000011408 */
[----:B------:R-:W-:Y:S01]  /*0fb0*/  IMAD.SHL.U32 R6, R0, 0x40, RZ ;  /* 0x0000004000067824 */ /* 0x000fe200078e00ff */
[----:B------:R-:W-:Y:S01]  /*0fc0*/  LOP3.LUT R3, R3, 0x1c0, RZ, 0xc0, !PT ;  /* 0x000001c003037812 */ /* 0x000fe200078ec0ff */
[----:B------:R-:W-:Y:S01]  /*0fd0*/  IMAD.SHL.U32 R0, R5, 0x8, RZ ;  /* 0x0000000805007824 */ /* 0x000fe200078e00ff */
[----:B------:R-:W-:Y:S01]  /*0fe0*/  IADD3 R23, R16, 0x40, RZ ;  /* 0x0000004010177810 */ /* 0x000fe20007ffe0ff */
[----:B------:R-:W-:Y:S01]  /*0ff0*/  IMAD.IADD R12, R24, 0x1, R19 ;  /* 0x00000001180c7824 */ /* 0x000fe200078e0213 */
[----:B------:R-:W-:Y:S01]  /*1000*/  LOP3.LUT R6, R6, 0x7ffffe00, RZ, 0xc0, !PT ;  /* 0x7ffffe0006067812 */ /* 0x000fe200078ec0ff */
[--C-:B-1----:R-:W-:Y:S01]  /*1010*/  IMAD.U32 R19, R17, 0x20, R0.reuse ;  /* 0x0000002011137824 */ /* 0x102fe200078e0000 */
[----:B------:R-:W-:Y:S01]  /*1020*/  LOP3.LUT R0, R3, 0x8, R0, 0xf8, !PT ;  /* 0x0000000803007812 */ /* 0x000fe200078ef800 */
[----:B------:R-:W-:Y:S01]  /*1030*/  IMAD R8, R8, 0x10, R9 ;  /* 0x0000001008087824 */ /* 0x000fe200078e0209 */
[----:B------:R-:W-:Y:S01]  /*1040*/  SHF.R.U32.HI R3, RZ, 0x3, R3 ;  /* 0x00000003ff037819 */ /* 0x000fe20000011603 */
[----:B------:R-:W-:Y:S01]  /*1050*/  IMAD R6, R7, 0x400, R6 ;  /* 0x0000040007067824 */ /* 0x000fe200078e0206 */
[----:B------:R-:W-:Y:S01]  /*1060*/  STL [R1+0xe4], R19 ;  /* 0x0000e41301007387 */ /* 0x000fe20000100800 */
[----:B------:R-:W-:Y:S01]  /*1070*/  VIADD R4, R24, 0x18 ;  /* 0x0000001818047836 */ /* 0x000fe20000000000 */
[----:B------:R-:W-:Y:S01]  /*1080*/  LOP3.LUT R3, R0, R3, RZ, 0x3c, !PT ;  /* 0x0000000300037212 */ /* 0x000fe200078e3cff */
[----:B------:R-:W-:Y:S01]  /*1090*/  VIADD R0, R24, 0x28 ;  /* 0x0000002818007836 */ /* 0x000fe20000000000 */
[----:B------:R-:W-:-:S02]  /*10a0*/  LEA R11, R11, R8, 0x6 ;  /* 0x000000080b0b7211 */ /* 0x000fc400078e30ff */
[----:B------:R-:W-:Y:S01]  /*10b0*/  LOP3.LUT R10, R10, 0x7ffffffc, RZ, 0xc0, !PT ;  /* 0x7ffffffc0a0a7812 */ /* 0x000fe200078ec0ff */
[----:B------:R-:W-:Y:S01]  /*10c0*/  IMAD.IADD R3, R6, 0x1, R3 ;  /* 0x0000000106037824 */ /* 0x000fe200078e0203 */
[----:B------:R-:W-:Y:S01]  /*10d0*/  SHF.R.S32.HI R5, RZ, 0x1f, R12 ;  /* 0x0000001fff057819 */ /* 0x000fe2000001140c */
[----:B------:R-:W-:Y:S01]  /*10e0*/  VIADD R6, R24, 0x8 ;  /* 0x0000000818067836 */ /* 0x000fe20000000000 */
[----:B------:R-:W-:Y:S01]  /*10f0*/  STL [R1+0xe0], R11 ;  /* 0x0000e00b01007387 */ /* 0x000fe20000100800 */
[----:B------:R-:W-:Y:S01]  /*1100*/  IMAD.IADD R10, R21, 0x1, -R10 ;  /* 0x00000001150a7824 */ /* 0x000fe200078e0a0a */
[----:B------:R-:W-:Y:S01]  /*1110*/  LEA.HI R5, R5, R12, RZ, 0x3 ;  /* 0x0000000c05057211 */ /* 0x000fe200078f18ff */
[----:B------:R-:W-:Y:S01]  /*1120*/  IMAD R143, R3, 0x2, R2 ;  /* 0x00000002038f7824 */ /* 0x000fe200078e0202 */
[----:B------:R-:W-:Y:S01]  /*1130*/  STL [R1+0x44], R6 ;  /* 0x0000440601007387 */ /* 0x000fe20000100800 */
[----:B------:R-:W-:Y:S01]  /*1140*/  IMAD.SHL.U32 R21, R10, 0x2, RZ ;  /* 0x000000020a157824 */ /* 0x000fe200078e00ff */
[----:B------:R-:W-:Y:S01]  /*1150*/  SHF.R.S32.HI R7, RZ, 0x3, R14 ;  /* 0x00000003ff077819 */ /* 0x000fe2000001140e */
[----:B------:R-:W-:Y:S01]  /*1160*/  VIADD R157, R143, 0x21800 ;  /* 0x000218008f9d7836 */ /* 0x000fe20000000000 */
[----:B------:R0:W-:Y:S01]  /*1170*/  STL [R1+0x40], R4 ;  /* 0x0000400401007387 */ /* 0x0001e20000100800 */
[----:B------:R-:W-:Y:S01]  /*1180*/  SHF.R.S32.HI R5, RZ, 0x3, R5 ;  /* 0x00000003ff057819 */ /* 0x000fe20000011405 */
[C---:B------:R-:W-:Y:S01]  /*1190*/  VIADD R12, R21.reuse, 0x18 ;  /* 0x00000018150c7836 */ /* 0x040fe20000000000 */
[C---:B------:R-:W-:Y:S01]  /*11a0*/  IADD3 R14, R21.reuse, 0x8, RZ ;  /* 0x00000008150e7810 */ /* 0x040fe20007ffe0ff */
[----:B------:R1:W-:Y:S01]  /*11b0*/  STL [R1+0x48], R0 ;  /* 0x0000480001007387 */ /* 0x0003e20000100800 */
[C---:B------:R-:W-:Y:S01]  /*11c0*/  VIADD R10, R21.reuse, 0x20 ;  /* 0x00000020150a7836 */ /* 0x040fe20000000000 */
[----:B------:R-:W-:Y:S01]  /*11d0*/  SEL R156, R156, 0xffffffc0, !P2 ;  /* 0xffffffc09c9c7807 */ /* 0x000fe20005000000 */
[C---:B------:R-:W-:Y:S01]  /*11e0*/  VIADD R9, R21.reuse, 0x28 ;  /* 0x0000002815097836 */ /* 0x040fe20000000000 */
[----:B------:R-:W-:Y:S01]  /*11f0*/  SHF.R.S32.HI R17, RZ, 0x1f, R16 ;  /* 0x0000001fff117819 */ /* 0x000fe20000011410 */
[----:B------:R-:W-:Y:S01]  /*1200*/  VIADD R8, R21, 0x30 ;  /* 0x0000003015087836 */ /* 0x000fe20000000000 */
[----:B0-----:R-:W-:Y:S01]  /*1210*/  SHF.R.S32.HI R4, RZ, 0x1f, R136 ;  /* 0x0000001fff047819 */ /* 0x001fe20000011488 */
[----:B------:R-:W-:Y:S01]  /*1220*/  IMAD.MOV.U32 R19, RZ, RZ, RZ ;  /* 0x000000ffff137224 */ /* 0x000fe200078e00ff */
[----:B-1----:R-:W-:-:S03]  /*1230*/  SHF.R.S32.HI R0, RZ, 0x1f, R23 ;  /* 0x0000001fff007819 */ /* 0x002fc60000011417 */
        /* <DEDUP_REMOVED lines=11> */
[----:B------:R-:W-:Y:S01]  /*12f0*/  STL [R1+0x64], R21 ;  /* 0x0000641501007387 */ /* 0x000fe20000100800 */
[----:B-1----:R-:W-:-:S03]  /*1300*/  LOP3.LUT R4, R4, 0x18, R16, 0xf8, !PT ;  /* 0x0000001804047812 */ /* 0x002fc600078ef810 */
[----:B------:R0:W-:Y:S01]  /*1310*/  STL [R1+0xc], R6 ;  /* 0x00000c0601007387 */ /* 0x0001e20000100800 */
[-C--:B------:R-:W-:Y:S02]  /*1320*/  LOP3.LUT R0, R0, R6.reuse, RZ, 0x3c, !PT ;  /* 0x0000000600007212 */ /* 0x080fe400078e3cff */
[----:B------:R-:W-:Y:S01]  /*1330*/  LOP3.LUT R4, R4, R6, RZ, 0x3c, !PT ;  /* 0x0000000604047212 */ /* 0x000fe200078e3cff */
[----:B------:R1:W-:Y:S02]  /*1340*/  STL [R1+0x14], R7 ;  /* 0x0000140701007387 */ /* 0x0003e40000100800 */
[C---:B------:R-:W-:Y:S02]  /*1350*/  IMAD.IADD R0, R20.reuse, 0x1, R0 ;  /* 0x0000000114007824 */ /* 0x040fe400078e0200 */
[----:B------:R2:W-:Y:S01]  /*1360*/  STL [R1+0x18], R5 ;  /* 0x0000180501007387 */ /* 0x0005e20000100800 */
[----:B------:R-:W-:Y:S02]  /*1370*/  IMAD.IADD R4, R20, 0x1, R4 ;  /* 0x0000000114047824 */ /* 0x000fe400078e0204 */
[C---:B0-----:R-:W-:Y:S01]  /*1380*/  VIADD R6, R21.reuse, 0x40 ;  /* 0x0000004015067836 */ /* 0x041fe20000000000 */
[----:B------:R0:W-:Y:S01]  /*1390*/  STL [R1+0xa8], R14 ;  /* 0x0000a80e01007387 */ /* 0x0001e20000100800 */
[----:B-1----:R-:W-:Y:S01]  /*13a0*/  VIADD R7, R21, 0x38 ;  /* 0x0000003815077836 */ /* 0x002fe20000000000 */
[----:B------:R-:W-:-:S02]  /*13b0*/  LEA R4, R4, UR42, 0x1 ;  /* 0x0000002a04047c11 */ /* 0x000fc4000f8e08ff */
[----:B------:R1:W-:Y:S01]  /*13c0*/  STL [R1+0xa4], R13 ;  /* 0x0000a40d01007387 */ /* 0x0003e20000100800 */
[C---:B--2---:R-:W-:Y:S01]  /*13d0*/  VIADD R5, R21.reuse, 0x48 ;  /* 0x0000004815057836 */ /* 0x044fe20000000000 */
[----:B------:R-:W-:Y:S02]  /*13e0*/  IADD3 R21, R21, 0x50, RZ ;  /* 0x0000005015157810 */ /* 0x000fe40007ffe0ff */
[----:B------:R-:W-:Y:S01]  /*13f0*/  STL [R1+0xa0], R12 ;  /* 0x0000a00c01007387 */ /* 0x000fe20000100800 */
[----:B0-----:R-:W-:-:S03]  /*1400*/  SHF.R.S32.HI R14, RZ, 0x1f, R14 ;  /* 0x0000001fff0e7819 */ /* 0x001fc6000001140e */
[----:B------:R0:W-:Y:S01]  /*1410*/  STL [R1+0x9c], R10 ;  /* 0x00009c0a01007387 */ /* 0x0001e20000100800 */
[----:B-1----:R-:W-:-:S03]  /*1420*/  SHF.R.S32.HI R13, RZ, 0x1f, R13 ;  /* 0x0000001fff0d7819 */ /* 0x002fc6000001140d */
[----:B------:R-:W-:Y:S04]  /*1430*/  STL [R1+0x98], R9 ;  /* 0x0000980901007387 */ /* 0x000fe80000100800 */
[----:B------:R-:W-:Y:S01]  /*1440*/  STL [R1+0x94], R8 ;  /* 0x0000940801007387 */ /* 0x000fe20000100800 */
[----:B0-----:R-:W-:-:S03]  /*1450*/  SHF.R.S32.HI R10, RZ, 0x1f, R10 ;  /* 0x0000001fff0a7819 */ /* 0x001fc6000001140a */
[----:B------:R0:W-:Y:S04]  /*1460*/  STL [R1+0x90], R7 ;  /* 0x0000900701007387 */ /* 0x0001e80000100800 */
[----:B------:R-:W-:Y:S04]  /*1470*/  STL [R1+0x80], R21 ;  /* 0x0000801501007387 */ /* 0x000fe80000100800 */
[----:B------:R1:W-:Y:S01]  /*1480*/  STL [R1+0x8c], R6 ;  /* 0x00008c0601007387 */ /* 0x0003e20000100800 */
[----:B0-----:R-:W-:-:S03]  /*1490*/  SHF.R.S32.HI R7, RZ, 0x1f, R7 ;  /* 0x0000001fff077819 */ /* 0x001fc60000011407 */
[----:B------:R0:W-:Y:S04]  /*14a0*/  STL [R1+0x68], R0 ;  /* 0x0000680001007387 */ /* 0x0001e80000100800 */
[----:B------:R-:W-:Y:S01]  /*14b0*/  STL [R1+0x88], R5 ;  /* 0x0000880501007387 */ /* 0x000fe20000100800 */
[----:B-1----:R-:W-:-:S03]  /*14c0*/  SHF.R.S32.HI R6, RZ, 0x1f, R6 ;  /* 0x0000001fff067819 */ /* 0x002fc60000011406 */
[----:B------:R-:W-:Y:S01]  /*14d0*/  STL [R1+0xd8], R14 ;  /* 0x0000d80e01007387 */ /* 0x000fe20000100800 */
[----:B0-----:R-:W-:-:S03]  /*14e0*/  SHF.R.S32.HI R0, RZ, 0x1f, R12 ;  /* 0x0000001fff007819 */ /* 0x001fc6000001140c */
[----:B------:R-:W-:Y:S04]  /*14f0*/  STL [R1+0xd4], R13 ;  /* 0x0000d40d01007387 */ /* 0x000fe80000100800 */
[----:B------:R0:W-:Y:S04]  /*1500*/  STL [R1+0xd0], R0 ;  /* 0x0000d00001007387 */ /* 0x0001e80000100800 */
[----:B------:R-:W-:Y:S01]  /*1510*/  STL [R1+0xcc], R10 ;  /* 0x0000cc0a01007387 */ /* 0x000fe20000100800 */
[----:B0-----:R-:W-:-:S05]  /*1520*/  SHF.R.S32.HI R0, RZ, 0x1f, R9 ;  /* 0x0000001fff007819 */ /* 0x001fca0000011409 */
[----:B------:R0:W-:Y:S04]  /*1530*/  STL [R1+0xc8], R0 ;  /* 0x0000c80001007387 */ /* 0x0001e80000100800 */
[----:B------:R1:W-:Y:S04]  /*1540*/  STL [R1+0xc4], R3 ;  /* 0x0000c40301007387 */ /* 0x0003e80000100800 */
[----:B------:R-:W-:Y:S01]  /*1550*/  STL [R1+0xc0], R7 ;  /* 0x0000c00701007387 */ /* 0x000fe20000100800 */
[----:B0-----:R-:W-:Y:S02]  /*1560*/  VIADD R0, R143, 0x21820 ;  /* 0x000218208f007836 */ /* 0x001fe40000000000 */
[C---:B------:R-:W-:Y:S01]  /*1570*/  @P1 VIADD R0, R157.reuse, 0xffffffe0 ;  /* 0xffffffe09d001836 */ /* 0x040fe20000000000 */
[----:B------:R-:W-:Y:S01]  /*1580*/  STL [R1+0xbc], R6 ;  /* 0x0000bc0601007387 */ /* 0x000fe20000100800 */
[----:B-1----:R-:W-:Y:S01]  /*1590*/  SHF.R.S32.HI R3, RZ, 0x1f, R5 ;  /* 0x0000001fff037819 */ /* 0x002fe20000011405 */
[----:B------:R-:W-:-:S02]  /*15a0*/  IMAD.IADD R157, R157, 0x1, R156 ;  /* 0x000000019d9d7824 */ /* 0x000fc400078e029c */
[----:B------:R-:W-:Y:S02]  /*15b0*/  IADD3 R156, R156, R0, RZ ;  /* 0x000000009c9c7210 */ /* 0x000fe40007ffe0ff */
[----:B------:R0:W-:Y:S04]  /*15c0*/  STL [R1+0xb8], R3 ;  /* 0x0000b80301007387 */ /* 0x0001e80000100800 */
[----:B------:R-:W-:Y:S04]  /*15d0*/  STL [R1+0xdc], R4 ;  /* 0x0000dc0401007387 */ /* 0x000fe80000100800 */
[----:B------:R1:W-:Y:S01]  /*15e0*/  STL [R1+0x50], R0 ;  /* 0x0000500001007387 */ /* 0x0003e20000100800 */
[----:B0-----:R-:W-:-:S05]  /*15f0*/  IMAD R3, R15, 0x8, R11 ;  /* 0x000000080f037824 */ /* 0x001fca00078e020b */
[----:B------:R0:W-:Y:S01]  /*1600*/  STL [R1+0x6c], R3 ;  /* 0x00006c0301007387 */ /* 0x0001e20000100800 */
[----:B-1----:R-:W-:-:S05]  /*1610*/  VIADD R0, R0, 0x6000 ;  /* 0x0000600000007836 */ /* 0x002fca0000000000 */
[----:B------:R0:W-:Y:S02]  /*1620*/  STL [R1+0x54], R0 ;  /* 0x0000540001007387 */ /* 0x0001e40000100800 */
.L_x_12515:
[----:B0-23--:R-:W1:Y:S02]  /*1630*/  LDC.64 R4, c[0x0][0xc88] ;  /* 0x00032200ff047b82 */ /* 0x00de640000000a00 */
[----:B-1----:R-:W-:-:S05]  /*1640*/  IMAD.WIDE R4, R99, 0x4, R4 ;  /* 0x0000000463047825 */ /* 0x002fca00078e0204 */
[----:B------:R-:W0:Y:S01]  /*1650*/  LDG.E R30, desc[UR38][R4.64] ;  /* 0x00000026041e7981 */ /* 0x000e22000c1e1900 */
[----:B------:R-:W-:Y:S05]  /*1660*/  YIELD ;  /* 0x0000000000007946 */ /* 0x000fea0003800000 */
[----:B------:R-:W-:Y:S01]  /*1670*/  ULDC.64 UR4, c[0x0][0xa28] ;  /* 0x00028a0000047ab9 */ /* 0x000fe20000000a00 */
[----:B------:R-:W-:Y:S01]  /*1680*/  ULDC.64 UR8, c[0x0][0xa18] ;  /* 0x0002860000087ab9 */ /* 0x000fe20000000a00 */
[----:B------:R-:W-:Y:S01]  /*1690*/  ISETP.NE.U32.AND P1, PT, RZ, UR4, PT ;  /* 0x00000004ff007c0c */ /* 0x000fe2000bf25070 */
[----:B----4-:R-:W-:Y:S01]  /*16a0*/  IMAD.MOV.U32 R11, RZ, RZ, RZ ;  /* 0x000000ffff0b7224 */ /* 0x010fe200078e00ff */
[----:B------:R-:W-:Y:S01]  /*16b0*/  ULDC.64 UR6, c[0x0][0xa08] ;  /* 0x0002820000067ab9 */ /* 0x000fe20000000a00 */
[----:B------:R-:W-:Y:S01]  /*16c0*/  IMAD.MOV.U32 R77, RZ, RZ, RZ ;  /* 0x000000ffff4d7224 */ /* 0x000fe200078e00ff */
[----:B------:R-:W-:-:S02]  /*16d0*/  ISETP.NE.AND.EX P1, PT, RZ, UR5, PT, P1 ;  /* 0x00000005ff007c0c */ /* 0x000fc4000bf25310 */
[----:B------:R-:W-:-:S04]  /*16e0*/  ISETP.NE.U32.AND P0, PT, RZ, UR6, PT ;  /* 0x00000006ff007c0c */ /* 0x000fc8000bf05070 */
[----:B------:R-:W-:Y:S02]  /*16f0*/  ISETP.NE.AND.EX P0, PT, RZ, UR7, PT, P0 ;  /* 0x00000007ff007c0c */ /* 0x000fe4000bf05300 */
[----:B0-----:R-:W-:Y:S01]  /*1700*/  SHF.R.S32.HI R0, RZ, 0x1f, R30 ;  /* 0x0000001fff007819 */ /* 0x001fe2000001141e */
[----:B------:R-:W-:-:S04]  /*1710*/  IMAD.SHL.U32 R27, R30, 0x4, RZ ;  /* 0x000000041e1b7824 */ /* 0x000fc800078e00ff */
[C---:B------:R-:W-:Y:S01]  /*1720*/  @P1 LEA R6, P2, R30.reuse, UR4, 0x2 ;  /* 0x000000041e061c11 */ /* 0x040fe2000f8410ff */
[----:B------:R-:W-:Y:S01]  /*1730*/  STL [R1+0x74], R30 ;  /* 0x0000741e01007387 */ /* 0x000fe20000100800 */
[C-C-:B------:R-:W-:Y:S02]  /*1740*/  SHF.L.U64.HI R31, R30.reuse, 0x2, R0.reuse ;  /* 0x000000021e1f7819 */ /* 0x140fe40000010200 */
[----:B------:R-:W-:Y:S01]  /*1750*/  @P1 LEA.HI.X R7, R30, UR5, R0, 0x2, P2 ;  /* 0x000000051e071c11 */ /* 0x000fe200090f1400 */
[----:B------:R-:W-:Y:S01]  /*1760*/  ULDC UR4, c[0x0][0x288] ;  /* 0x0000a20000047ab9 */ /* 0x000fe20000000800 */
[----:B------:R-:W-:Y:S01]  /*1770*/  ISETP.NE.U32.AND P2, PT, RZ, UR8, PT ;  /* 0x00000008ff007c0c */ /* 0x000fe2000bf45070 */
[----:B------:R0:W-:Y:S01]  /*1780*/  STL [R1+0xac], R0 ;  /* 0x0000ac0001007387 */ /* 0x0001e20000100800 */
[----:B------:R-:W-:Y:S02]  /*1790*/  IADD3 R4, P3, R27, UR6, RZ ;  /* 0x000000061b047c10 */ /* 0x000fe4000ff7e0ff */
[----:B------:R-:W-:Y:S01]  /*17a0*/  ISETP.NE.AND.EX P2, PT, RZ, UR9, PT, P2 ;  /* 0x00000009ff007c0c */ /* 0x000fe2000bf45320 */
[----:B------:R1:W5:Y:S01]  /*17b0*/  @P1 LDG.E R11, desc[UR38][R6.64] ;  /* 0x00000026060b1981 */ /* 0x000362000c1e1900 */
[----:B------:R-:W-:-:S03]  /*17c0*/  IADD3.X R5, R31, UR7, RZ, P3, !PT ;  /* 0x000000071f057c10 */ /* 0x000fc60009ffe4ff */
[----:B------:R1:W-:Y:S01]  /*17d0*/  STL [R1+0x78], R27 ;  /* 0x0000781b01007387 */ /* 0x0003e20000100800 */
[----:B0-----:R-:W-:Y:S01]  /*17e0*/  IMAD.U32 R0, RZ, RZ, UR4 ;  /* 0x00000004ff007e24 */ /* 0x001fe2000f8e00ff */
[----:B------:R-:W-:Y:S02]  /*17f0*/  ULDC.64 UR4, c[0x0][0x418] ;  /* 0x0001060000047ab9 */ /* 0x000fe40000000a00 */
[----:B------:R1:W5:Y:S04]  /*1800*/  @P0 LDG.E R77, desc[UR38][R4.64] ;  /* 0x00000026044d0981 */ /* 0x000368000c1e1900 */
[----:B------:R-:W-:Y:S01]  /*1810*/  @P2 IADD3 R8, P1, R27, UR8, RZ ;  /* 0x000000081b082c10 */ /* 0x000fe2000ff3e0ff */
[----:B------:R1:W-:Y:S03]  /*1820*/  STL [R1+0x7c], R31 ;  /* 0x00007c1f01007387 */ /* 0x0003e60000100800 */
[----:B------:R-:W-:-:S05]  /*1830*/  @P2 IADD3.X R9, R31, UR9, RZ, P1, !PT ;  /* 0x000000091f092c10 */ /* 0x000fca0008ffe4ff */
[----:B------:R-:W2:Y:S01]  /*1840*/  @P2 LDG.E R0, desc[UR38][R8.64] ;  /* 0x0000002608002981 */ /* 0x000ea2000c1e1900 */
        /* <DEDUP_REMOVED lines=9> */
[----:B--2---:R1:W-:Y:S01]  /*18e0*/  STL [R1+0x4c], R0 ;  /* 0x00004c0001007387 */ /* 0x0043e20000100800 */
[----:B------:R-:W-:Y:S01]  /*18f0*/  IMAD.MOV.U32 R12, RZ, RZ, R0 ;  /* 0x000000ffff0c7224 */ /* 0x000fe200078e0000 */
[----:B------:R-:W-:Y:S06]  /*1900*/  @P2 BRA `(.L_x_12350) ;  /* 0x0000000000282947 */ /* 0x000fec0003800000 */
[----:B------:R-:W-:Y:S02]  /*1910*/  ULDC.64 UR4, c[0x0][0xa00] ;  /* 0x0002800000047ab9 */ /* 0x000fe40000000a00 */
[----:B------:R-:W-:-:S04]  /*1920*/  ISETP.NE.U32.AND P1, PT, RZ, UR4, PT ;  /* 0x00000004ff007c0c */ /* 0x000fc8000bf25070 */
[----:B------:R-:W-:-:S13]  /*1930*/  ISETP.NE.AND.EX P1, PT, RZ, UR5, PT, P1 ;  /* 0x00000005ff007c0c */ /* 0x000fda000bf25310 */
[----:B------:R-:W-:Y:S05]  /*1940*/  @!P1 BRA `(.L_x_12350) ;  /* 0x0000000000189947 */ /* 0x000fea0003800000 */
[----:B-1----:R-:W0:Y:S02]  /*1950*/  LDC.64 R6, c[0x0][0xa00] ;  /* 0x00028000ff067b82 */ /* 0x002e240000000a00 */
[----:B0-----:R-:W-:-:S05]  /*1960*/  IMAD.WIDE R6, R30, 0x4, R6 ;  /* 0x000000041e067825 */ /* 0x001fca00078e0206 */
[----:B------:R-:W2:Y:S04]  /*1970*/  LDG.E R0, desc[UR38][R6.64] ;  /* 0x0000002606007981 */ /* 0x000ea8000c1e1900 */
[----:B------:R-:W2:Y:S02]  /*1980*/  LDG.E R3, desc[UR38][R6.64+0x4] ;  /* 0x0000042606037981 */ /* 0x000ea4000c1e1900 */
[----:B--2---:R-:W-:-:S05]  /*1990*/  IADD3 R12, -R0, R3, RZ ;  /* 0x00000003000c7210 */ /* 0x004fca0007ffe1ff */
[----:B------:R0:W-:Y:S02]  /*19a0*/  STL [R1+0x4c], R12 ;  /* 0x00004c0c01007387 */ /* 0x0001e40000100800 */
.L_x_12350:
[----:B------:R-:W-:Y:S01]  /*19b0*/  ULDC.64 UR4, c[0x0][0xa20] ;  /* 0x0002880000047ab9 */ /* 0x000fe20000000a00 */
[C---:B------:R-:W-:Y:S02]  /*19c0*/  LOP3.LUT R3, R98.reuse, 0xff000000, RZ, 0xc0, !PT ;  /* 0xff00000062037812 */ /* 0x040fe400078ec0ff */
[----:B------:R-:W-:Y:S02]  /*19d0*/  ISETP.NE.U32.AND P1, PT, RZ, UR4, PT ;  /* 0x00000004ff007c0c */ /* 0x000fe4000bf25070 */
[C---:B-1----:R-:W-:Y:S02]  /*19e0*/  LOP3.LUT R0, R98.reuse, 0xff0000, RZ, 0xc0, !PT ;  /* 0x00ff000062007812 */ /* 0x042fe400078ec0ff */
        /* <DEDUP_REMOVED lines=9> */
.L_x_12351:
[----:B------:R-:W-:Y:S05]  /*1a80*/  @!P0 BRA `(.L_x_12352) ;  /* 0x00000000000c8947 */ /* 0x000fea0003800000 */
[----:B------:R-:W2:Y:S04]  /*1a90*/  LDG.E R3, desc[UR38][R4.64] ;  /* 0x0000002604037981 */ /* 0x000ea8000c1e1900 */
[----:B------:R-:W2:Y:S02]  /*1aa0*/  LDG.E R28, desc[UR38][R4.64+0x4] ;  /* 0x00000426041c7981 */ /* 0x000ea4000c1e1900 */
[----:B--2---:R-:W-:-:S07]  /*1ab0*/  IMAD.IADD R28, R28, 0x1, -R3 ;  /* 0x000000011c1c7824 */ /* 0x004fce00078e0a03 */
.L_x_12352:
[----:B------:R-:W-:Y:S01]  /*1ac0*/  ULDC.64 UR4, c[0x0][0xa10] ;  /* 0x0002840000047ab9 */ /* 0x000fe20000000a00 */
[----:B------:R-:W2:Y:S01]  /*1ad0*/  LDC R8, c[0x0][0x448] ;  /* 0x00011200ff087b82 */ /* 0x000ea20000000800 */
[----:B------:R-:W-:-:S04]  /*1ae0*/  ISETP.NE.U32.AND P0, PT, RZ, UR4, PT ;  /* 0x00000004ff007c0c */ /* 0x000fc8000bf05070 */
[----:B------:R-:W-:Y:S01]  /*1af0*/  ISETP.NE.AND.EX P0, PT, RZ, UR5, PT, P0 ;  /* 0x00000005ff007c0c */ /* 0x000fe2000bf05300 */
[----:B------:R-:W-:-:S12]  /*1b00*/  ULDC.64 UR4, c[0x0][0xa30] ;  /* 0x00028c0000047ab9 */ /* 0x000fd80000000a00 */
[----:B------:R-:W3:Y:S02]  /*1b10*/  @P0 LDC.64 R4, c[0x0][0xa10] ;  /* 0x00028400ff040b82 */ /* 0x000ee40000000a00 */
[----:B---3--:R-:W-:-:S05]  /*1b20*/  @P0 IMAD.WIDE R4, R30, 0x4, R4 ;  /* 0x000000041e040825 */ /* 0x008fca00078e0204 */
[----:B------:R-:W3:Y:S04]  /*1b30*/  @P0 LDG.E R0, desc[UR38][R4.64] ;  /* 0x0000002604000981 */ /* 0x000ee8000c1e1900 */
[----:B------:R4:W3:Y:S01]  /*1b40*/  @P0 LDG.E R3, desc[UR38][R4.64+0x4] ;  /* 0x0000042604030981 */ /* 0x0008e2000c1e1900 */
[----:B------:R-:W-:Y:S01]  /*1b50*/  ISETP.NE.U32.AND P1, PT, RZ, UR4, PT ;  /* 0x00000004ff007c0c */ /* 0x000fe2000bf25070 */
[----:B-----5:R-:W-:-:S03]  /*1b60*/  IMAD.MOV.U32 R95, RZ, RZ, R28 ;  /* 0x000000ffff5f7224 */ /* 0x020fc600078e001c */
[----:B------:R-:W-:-:S13]  /*1b70*/  ISETP.NE.AND.EX P1, PT, RZ, UR5, PT, P1 ;  /* 0x00000005ff007c0c */ /* 0x000fda000bf25310 */
[----:B------:R-:W-:-:S04]  /*1b80*/  @P1 IADD3 R6, P2, R27, UR4, RZ ;  /* 0x000000041b061c10 */ /* 0x000fc8000ff5e0ff */
[----:B------:R-:W-:-:S05]  /*1b90*/  @P1 IADD3.X R7, R31, UR5, RZ, P2, !PT ;  /* 0x000000051f071c10 */ /* 0x000fca00097fe4ff */
[----:B------:R0:W5:Y:S01]  /*1ba0*/  @P1 LDG.E R95, desc[UR38][R6.64] ;  /* 0x00000026065f1981 */ /* 0x000162000c1e1900 */
[----:B--2---:R-:W-:Y:S01]  /*1bb0*/  ISETP.NE.AND P1, PT, R8, 0x1, PT ;  /* 0x000000010800780c */ /* 0x004fe20003f25270 */
[----:B------:R-:W-:Y:S01]  /*1bc0*/  IMAD R13, R97, 0xc0, RZ ;  /* 0x000000c0610d7824 */ /* 0x000fe200078e02ff */
[----:B------:R-:W-:Y:S01]  /*1bd0*/  BSSY B0, `(.L_x_12353) ;  /* 0x0000039000007945 */ /* 0x000fe20003800000 */
[----:B------:R-:W-:Y:S02]  /*1be0*/  IMAD.IADD R11, R28, 0x1, -R11 ;  /* 0x000000011c0b7824 */ /* 0x000fe400078e0a0b */
[----:B----4-:R-:W-:Y:S01]  /*1bf0*/  VIADD R4, R13, 0xbf ;  /* 0x000000bf0d047836 */ /* 0x010fe20000000000 */
[----:B------:R2:W-:Y:S07]  /*1c00*/  STL [R1+0x58], R13 ;  /* 0x0000580d01007387 */ /* 0x0005ee0000100800 */
[----:B------:R-:W4:Y:S01]  /*1c10*/  @P1 LDC R9, c[0x0][0x44c] ;  /* 0x00011300ff091b82 */ /* 0x000f220000000800 */
[----:B--2---:R-:W-:-:S07]  /*1c20*/  LOP3.LUT R13, R10, 0xff, RZ, 0xc0, !PT ;  /* 0x000000ff0a0d7812 */ /* 0x004fce00078ec0ff */
[----:B------:R-:W2:Y:S01]  /*1c30*/  @P1 LDC R5, c[0x0][0x450] ;  /* 0x00011400ff051b82 */ /* 0x000ea20000000800 */
[----:B---3--:R-:W-:Y:S02]  /*1c40*/  @P0 IMAD.IADD R24, R3, 0x1, -R0 ;  /* 0x0000000103180824 */ /* 0x008fe400078e0a00 */
[----:B----4-:R-:W-:-:S04]  /*1c50*/  @P1 IMAD.HI.U32 R0, R4, R9, RZ ;  /* 0x0000000904001227 */ /* 0x010fc800078e00ff */
[----:B0-----:R-:W-:Y:S01]  /*1c60*/  IMAD.IADD R6, R11, 0x1, R24 ;  /* 0x000000010b067824 */ /* 0x001fe200078e0218 */
[----:B--2---:R-:W-:-:S03]  /*1c70*/  @P1 SHF.R.U32.HI R4, RZ, R5, R0 ;  /* 0x00000005ff041219 */ /* 0x004fc60000011600 */
[C---:B------:R-:W-:Y:S01]  /*1c80*/  VIADD R0, R6.reuse, 0x7f ;  /* 0x0000007f06007836 */ /* 0x040fe20000000000 */
[----:B------:R-:W-:Y:S01]  /*1c90*/  IADD3 R100, R6, 0x80, -R12 ;  /* 0x0000008006647810 */ /* 0x000fe20007ffe80c */
[----:B------:R0:W-:Y:S03]  /*1ca0*/  STL [R1+0x5c], R6 ;  /* 0x00005c0601007387 */ /* 0x0001e60000100800 */
[----:B------:R-:W-:Y:S01]  /*1cb0*/  SHF.R.S32.HI R3, RZ, 0x1f, R0 ;  /* 0x0000001fff037819 */ /* 0x000fe20000011400 */
[----:B------:R-:W-:Y:S01]  /*1cc0*/  IMAD.IADD R4, R100, 0x1, R4 ;  /* 0x0000000164047824 */ /* 0x000fe200078e0204 */
[----:B------:R2:W-:Y:S02]  /*1cd0*/  STL [R1+0x84], R13 ;  /* 0x0000840d01007387 */ /* 0x0005e40000100800 */
[----:B------:R-:W-:Y:S02]  /*1ce0*/  LEA.HI R3, R3, R0, RZ, 0x7 ;  /* 0x0000000003037211 */ /* 0x000fe400078f38ff */
[----:B------:R-:W-:-:S02]  /*1cf0*/  SHF.R.S32.HI R5, RZ, 0x1f, R4 ;  /* 0x0000001fff057819 */ /* 0x000fc40000011404 */
[----:B0-----:R-:W-:Y:S02]  /*1d00*/  SHF.R.U32.HI R6, RZ, 0x10, R10 ;  /* 0x00000010ff067819 */ /* 0x001fe4000001160a */
[----:B------:R-:W-:Y:S02]  /*1d10*/  LEA.HI R5, R5, R4, RZ, 0x7 ;  /* 0x0000000405057211 */ /* 0x000fe400078f38ff */
[----:B------:R-:W-:Y:S01]  /*1d20*/  SHF.R.S32.HI R101, RZ, 0x7, R3 ;  /* 0x00000007ff657819 */ /* 0x000fe20000011403 */
[----:B------:R2:W-:Y:S01]  /*1d30*/  STL [R1+0x70], R6 ;  /* 0x0000700601007387 */ /* 0x0005e20000100800 */
[----:B------:R-:W-:-:S04]  /*1d40*/  SHF.R.S32.HI R0, RZ, 0x7, R5 ;  /* 0x00000007ff007819 */ /* 0x000fc80000011405 */
[----:B------:R-:W-:Y:S02]  /*1d50*/  VIMNMX R9, R101, R0, PT ;  /* 0x0000000065097248 */ /* 0x000fe40003fe0100 */
[----:B------:R-:W-:Y:S02]  /*1d60*/  MOV R0, RZ ;  /* 0x000000ff00007202 */ /* 0x000fe40000000f00 */
[----:B------:R-:W-:-:S13]  /*1d70*/  ISETP.GE.AND P0, PT, R9, 0x1, PT ;  /* 0x000000010900780c */ /* 0x000fda0003f06270 */
[----:B--2---:R-:W-:Y:S05]  /*1d80*/  @!P0 BRA `(.L_x_12354) ;  /* 0x0000000000748947 */ /* 0x004fea0003800000 */
[----:B------:R-:W-:Y:S01]  /*1d90*/  ISETP.NE.AND P0, PT, R6, RZ, PT ;  /* 0x000000ff0600720c */ /* 0x000fe20003f05270 */
[----:B------:R-:W-:-:S03]  /*1da0*/  ULDC UR4, c[0x0][0x9f0] ;  /* 0x00027c0000047ab9 */ /* 0x000fc60000000800 */
[----:B------:R-:W-:-:S04]  /*1db0*/  SEL R10, R6, UR4, P0 ;  /* 0x00000004060a7c07 */ /* 0x000fc80008000000 */
[-C--:B------:R-:W-:Y:S02]  /*1dc0*/  IABS R6, R10.reuse ;  /* 0x0000000a00067213 */ /* 0x080fe40000000000 */
[----:B------:R-:W-:Y:S02]  /*1dd0*/  IADD3 R0, R10, -0x1, R9 ;  /* 0xffffffff0a007810 */ /* 0x000fe40007ffe009 */
[----:B------:R-:W0:Y:S01]  /*1de0*/  I2F.RP R3, R6 ;  /* 0x0000000600037306 */ /* 0x000e220000209400 */
[----:B------:R-:W-:Y:S02]  /*1df0*/  IABS R12, R10 ;  /* 0x0000000a000c7213 */ /* 0x000fe40000000000 */
[----:B------:R-:W-:Y:S02]  /*1e00*/  IABS R8, R0 ;  /* 0x0000000000087213 */ /* 0x000fe40000000000 */
[----:B------:R-:W-:-:S04]  /*1e10*/  LOP3.LUT R0, R0, R10, RZ, 0x3c, !PT ;  /* 0x0000000a00007212 */ /* 0x000fc800078e3cff */
[----:B------:R-:W-:Y:S01]  /*1e20*/  ISETP.GE.AND P2, PT, R0, RZ, PT ;  /* 0x000000ff0000720c */ /* 0x000fe20003f46270 */
[----:B0-----:R-:W0:Y:S02]  /*1e30*/  MUFU.RCP R3, R3 ;  /* 0x0000000300037308 */ /* 0x001e240000001000 */
[----:B0-----:R-:W-:Y:S02]  /*1e40*/  VIADD R4, R3, 0xffffffe ;  /* 0x0ffffffe03047836 */ /* 0x001fe40000000000 */
[----:B------:R-:W-:-:S04]  /*1e50*/  IMAD.MOV R3, RZ, RZ, -R12 ;  /* 0x000000ffff037224 */ /* 0x000fc800078e0a0c */
[----:B------:R0:W2:Y:S02]  /*1e60*/  F2I.FTZ.U32.TRUNC.NTZ R5, R4 ;  /* 0x0000000400057305 */ /* 0x0000a4000021f000 */
[----:B0-----:R-:W-:Y:S02]  /*1e70*/  IMAD.MOV.U32 R4, RZ, RZ, RZ ;  /* 0x000000ffff047224 */ /* 0x001fe400078e00ff */
        /* <DEDUP_REMOVED lines=14> */
.L_x_12354:
[----:B------:R-:W-:Y:S05]  /*1f60*/  BSYNC B0 ;  /* 0x0000000000007941 */ /* 0x000fea0003800000 */
.L_x_12353:
        /* <DEDUP_REMOVED lines=36> */
.L_x_12357:
[----:B------:R-:W-:Y:S05]  /*21b0*/  BSYNC B6 ;  /* 0x0000000000067941 */ /* 0x000fea0003800000 */
.L_x_12356:
        /* <DEDUP_REMOVED lines=20> */
.L_x_12359:
[----:B------:R-:W-:Y:S05]  /*2300*/  BSYNC B6 ;  /* 0x0000000000067941 */ /* 0x000fea0003800000 */
.L_x_12358:
[----:B------:R-:W2:Y:S01]  /*2310*/  LDL.64 R20, [R1] ;  /* 0x0000000001147983 */ /* 0x000ea20000100a00 */
[----:B------:R-:W-:Y:S01]  /*2320*/  ULDC.64 UR4, c[0x0][0x9f8] ;  /* 0x00027e0000047ab9 */ /* 0x000fe20000000a00 */
[----:B------:R-:W0:Y:S02]  /*2330*/  LDC.64 R8, c[0x0][0x408] ;  /* 0x00010200ff087b82 */ /* 0x000e240000000a00 */
[----:B------:R-:W2:Y:S01]  /*2340*/  LDL.64 R32, [R1] ;  /* 0x0000000001207983 */ /* 0x000ea20000100a00 */
[----:B------:R-:W-:Y:S01]  /*2350*/  ISETP.NE.U32.AND P0, PT, RZ, UR4, PT ;  /* 0x00000004ff007c0c */ /* 0x000fe2000bf05070 */
[----:B------:R-:W-:-:S03]  /*2360*/  IMAD.MOV.U32 R0, RZ, RZ, R30 ;  /* 0x000000ffff007224 */ /* 0x000fc600078e001e */
[----:B------:R-:W-:Y:S01]  /*2370*/  ISETP.NE.AND.EX P0, PT, RZ, UR5, PT, P0 ;  /* 0x00000005ff007c0c */ /* 0x000fe2000bf05300 */
[----:B------:R-:W3:Y:S01]  /*2380*/  LDC.64 R10, c[0x0][0x3f8] ;  /* 0x0000fe00ff0a7b82 */ /* 0x000ee20000000a00 */
[----:B------:R-:W-:-:S07]  /*2390*/  SHF.R.S32.HI R15, RZ, 0x1f, R142 ;  /* 0x0000001fff0f7819 */ /* 0x000fce000001148e */
[----:B------:R-:W4:Y:S04]  /*23a0*/  LDC R13, c[0x0][0x3f4] ;  /* 0x0000fd00ff0d7b82 */ /* 0x000f280000000800 */
[----:B------:R-:W-:Y:S02]  /*23b0*/  @P0 IADD3 R4, P1, R27, UR4, RZ ;  /* 0x000000041b040c10 */ /* 0x000fe4000ff3e0ff */
[----:B------:R-:W1:Y:S02]  /*23c0*/  S2R R27, SR_TID.X ;  /* 0x00000000001b7919 */ /* 0x000e640000002100 */
[----:B------:R-:W-:-:S05]  /*23d0*/  @P0 IADD3.X R5, R31, UR5, RZ, P1, !PT ;  /* 0x000000051f050c10 */ /* 0x000fca0008ffe4ff */
[----:B------:R4:W2:Y:S01]  /*23e0*/  @P0 LDG.E R0, desc[UR38][R4.64] ;  /* 0x0000002604000981 */ /* 0x0008a2000c1e1900 */
[----:B------:R-:W-:Y:S01]  /*23f0*/  LOP3.LUT R18, R18, 0xfffffffb, RZ, 0xc0, !PT ;  /* 0xfffffffb12127812 */ /* 0x000fe200078ec0ff */
[----:B0-----:R-:W-:-:S04]  /*2400*/  IMAD.WIDE.U32 R64, R142, R8, R16 ;  /* 0x000000088e407225 */ /* 0x001fc800078e0010 */
[----:B---3--:R-:W-:-:S04]  /*2410*/  IMAD.WIDE.U32 R68, R142, R10, R16 ;  /* 0x0000000a8e447225 */ /* 0x008fc800078e0010 */
[----:B------:R-:W-:Y:S02]  /*2420*/  IMAD.IADD R77, R77, 0x1, R28 ;  /* 0x000000014d4d7824 */ /* 0x000fe400078e021c */
[----:B-1----:R-:W-:Y:S01]  /*2430*/  VIADD R3, R27, 0xffffff80 ;  /* 0xffffff801b037836 */ /* 0x002fe20000000000 */
[----:B------:R-:W-:-:S04]  /*2440*/  SHF.R.U32.HI R30, RZ, 0x7, R27 ;  /* 0x00000007ff1e7819 */ /* 0x000fc8000001161b */
[----:B------:R-:W-:Y:S02]  /*2450*/  ISETP.NE.AND P6, PT, R30, 0x1, PT ;  /* 0x000000011e00780c */ /* 0x000fe40003fc5270 */
[----:B------:R-:W-:-:S04]  /*2460*/  SHF.R.S32.HI R6, RZ, 0x1f, R3 ;  /* 0x0000001fff067819 */ /* 0x000fc80000011403 */
[----:B------:R-:W-:Y:S02]  /*2470*/  LEA.HI R6, R6, R3, RZ, 0x2 ;  /* 0x0000000306067211 */ /* 0x000fe400078f10ff */
[C---:B------:R-:W-:Y:S02]  /*2480*/  IADD3 R3, R16.reuse, 0x10, RZ ;  /* 0x0000001010037810 */ /* 0x040fe40007ffe0ff */
[--C-:B------:R-:W-:Y:S02]  /*2490*/  SHF.R.S32.HI R56, RZ, 0x2, R6.reuse ;  /* 0x00000002ff387819 */ /* 0x100fe40000011406 */
[----:B------:R-:W-:Y:S01]  /*24a0*/  SHF.R.S32.HI R7, RZ, 0x1f, R6 ;  /* 0x0000001fff077819 */ /* 0x000fe20000011406 */
[----:B------:R-:W-:Y:S05]  /*24b0*/  @!P6 WARPSYNC.ALL ;  /* 0x000000000000e948 */ /* 0x000fea0003800000 */
[----:B------:R-:W-:Y:S01]  /*24c0*/  ULDC UR4, c[0x0][0x2f4] ;  /* 0x0000bd0000047ab9 */ /* 0x000fe20000000800 */
[----:B------:R-:W-:Y:S01]  /*24d0*/  LEA.HI R7, R7, R56, RZ, 0x2 ;  /* 0x0000003807077211 */ /* 0x000fe200078f10ff */
[----:B------:R-:W-:Y:S01]  /*24e0*/  IMAD R6, R15, R8, RZ ;  /* 0x000000080f067224 */ /* 0x000fe200078e02ff */
[----:B------:R-:W-:Y:S01]  /*24f0*/  ISETP.GE.AND P1, PT, R3, UR4, PT ;  /* 0x0000000403007c0c */ /* 0x000fe2000bf26270 */
[----:B------:R-:W-:Y:S01]  /*2500*/  IMAD R15, R15, R10, RZ ;  /* 0x0000000a0f0f7224 */ /* 0x000fe200078e02ff */
[----:B------:R-:W-:-:S02]  /*2510*/  ISETP.GE.AND P0, PT, R16, UR4, PT ;  /* 0x0000000410007c0c */ /* 0x000fc4000bf06270 */
[----:B----4-:R-:W-:Y:S01]  /*2520*/  SEL R5, RZ, 0xffffffff, P1 ;  /* 0xffffffffff057807 */ /* 0x010fe20000800000 */
[----:B------:R-:W-:Y:S01]  /*2530*/  IMAD R15, R142, R11, R15 ;  /* 0x0000000b8e0f7224 */ /* 0x000fe200078e020f */
[----:B------:R-:W-:Y:S02]  /*2540*/  SEL R4, RZ, 0x1, P0 ;  /* 0x00000001ff047807 */ /* 0x000fe40000000000 */
[----:B------:R-:W-:Y:S01]  /*2550*/  LOP3.LUT R7, R7, 0xfffffffc, RZ, 0xc0, !PT ;  /* 0xfffffffc07077812 */ /* 0x000fe200078ec0ff */
[----:B------:R-:W-:Y:S01]  /*2560*/  IMAD.SHL.U32 R5, R5, 0x2, RZ ;  /* 0x0000000205057824 */ /* 0x000fe200078e00ff */
[----:B------:R-:W-:Y:S02]  /*2570*/  ISETP.GE.AND P1, PT, R136, UR4, PT ;  /* 0x0000000488007c0c */ /* 0x000fe4000bf26270 */
[----:B------:R-:W-:Y:S01]  /*2580*/  ISETP.GE.AND P2, PT, R3, R13, PT ;  /* 0x0000000d0300720c */ /* 0x000fe20003f46270 */
[----:B------:R-:W-:Y:S01]  /*2590*/  IMAD.IADD R56, R56, 0x1, -R7 ;  /* 0x0000000138387824 */ /* 0x000fe200078e0a07 */
[----:B------:R-:W-:Y:S01]  /*25a0*/  LOP3.LUT R5, R5, 0x2, R4, 0xe2, !PT ;  /* 0x0000000205057812 */ /* 0x000fe200078ee204 */
[----:B------:R-:W-:Y:S01]  /*25b0*/  VIADD R4, R16, 0x20 ;  /* 0x0000002010047836 */ /* 0x000fe20000000000 */
[----:B------:R-:W-:-:S04]  /*25c0*/  SEL R7, RZ, 0x8, P1 ;  /* 0x00000008ff077807 */ /* 0x000fc80000800000 */
[C---:B------:R-:W-:Y:S02]  /*25d0*/  ISETP.GE.AND P0, PT, R4.reuse, UR4, PT ;  /* 0x0000000404007c0c */ /* 0x040fe4000bf06270 */
[----:B------:R-:W-:Y:S01]  /*25e0*/  ISETP.GE.AND P1, PT, R4, R13, PT ;  /* 0x0000000d0400720c */ /* 0x000fe20003f26270 */
[----:B--2---:R-:W-:Y:S02]  /*25f0*/  IMAD.MOV.U32 R32, RZ, RZ, R20 ;  /* 0x000000ffff207224 */ /* 0x004fe400078e0014 */
[----:B------:R-:W-:Y:S01]  /*2600*/  IMAD R21, R142, R9, R6 ;  /* 0x000000098e157224 */ /* 0x000fe200078e0206 */
[----:B------:R-:W-:Y:S02]  /*2610*/  SEL R6, RZ, 0x4, P0 ;  /* 0x00000004ff067807 */ /* 0x000fe40000000000 */
[----:B------:R-:W-:Y:S01]  /*2620*/  SHF.R.S32.HI R33, RZ, 0x1f, R32 ;  /* 0x0000001fff217819 */ /* 0x000fe20000011420 */
[----:B------:R-:W-:Y:S01]  /*2630*/  IMAD.IADD R65, R65, 0x1, R21 ;  /* 0x0000000141417824 */ /* 0x000fe200078e0215 */
[----:B------:R-:W-:-:S02]  /*2640*/  ISETP.GE.AND P0, PT, R23, UR4, PT ;  /* 0x0000000417007c0c */ /* 0x000fc4000bf06270 */
[----:B------:R-:W-:Y:S01]  /*2650*/  LOP3.LUT R5, R7, R5, R6, 0xfe, !PT ;  /* 0x0000000507057212 */ /* 0x000fe200078efe06 */
[----:B------:R0:W-:Y:S01]  /*2660*/  STL [R1+0x4], R33 ;  /* 0x0000042101007387 */ /* 0x0001e20000100800 */
[C-C-:B------:R-:W-:Y:S01]  /*2670*/  IMAD.WIDE.U32 R66, R142.reuse, R8, R32.reuse ;  /* 0x000000088e427225 */ /* 0x140fe200078e0020 */
[----:B------:R-:W-:Y:S02]  /*2680*/  SEL R6, RZ, 0x10, P0 ;  /* 0x00000010ff067807 */ /* 0x000fe40000000000 */
[----:B------:R-:W2:Y:S01]  /*2690*/  LDL R27, [R1+0x8] ;  /* 0x00000800011b7983 */ /* 0x000ea20000100800 */
[----:B------:R-:W-:Y:S01]  /*26a0*/  IMAD.WIDE.U32 R70, R142, R10, R32 ;  /* 0x0000000a8e467225 */ /* 0x000fe200078e0020 */
[----:B------:R-:W-:Y:S02]  /*26b0*/  LOP3.LUT P0, RZ, R56, 0x2, RZ, 0xc0, !PT ;  /* 0x0000000238ff7812 */ /* 0x000fe4000780c0ff */
[----:B------:R-:W3:Y:S01]  /*26c0*/  LDL R34, [R1+0xc] ;  /* 0x00000c0001227983 */ /* 0x000ee20000100800 */
[----:B------:R-:W-:Y:S01]  /*26d0*/  LOP3.LUT R29, R5, R6, RZ, 0xfc, !PT ;  /* 0x00000006051d7212 */ /* 0x000fe200078efcff */
[----:B------:R-:W-:-:S02]  /*26e0*/  IMAD.IADD R67, R21, 0x1, R67 ;  /* 0x0000000115437824 */ /* 0x000fc400078e0243 */
[----:B0-----:R-:W4:Y:S04]  /*26f0*/  LDL R33, [R1+0x10] ;  /* 0x0000100001217983 */ /* 0x001f280000100800 */
[----:B------:R-:W4:Y:S03]  /*2700*/  LDL R32, [R1+0xb0] ;  /* 0x0000b00001207983 */ /* 0x000f260000100800 */
[----:B------:R-:W-:Y:S02]  /*2710*/  @P0 LOP3.LUT R18, R18, 0x4, RZ, 0xfc, !PT ;  /* 0x0000000412120812 */ /* 0x000fe400078efcff */
[----:B------:R-:W-:Y:S02]  /*2720*/  ISETP.GE.AND P0, PT, R16, R13, PT ;  /* 0x0000000d1000720c */ /* 0x000fe40003f06270 */
[----:B------:R-:W-:-:S02]  /*2730*/  SEL R7, R13, RZ, P1 ;  /* 0x000000ff0d077207 */ /* 0x000fc40000800000 */
[C---:B------:R-:W-:Y:S02]  /*2740*/  SEL R5, R13.reuse, RZ, P0 ;  /* 0x000000ff0d057207 */ /* 0x040fe40000000000 */
[----:B------:R-:W-:Y:S01]  /*2750*/  SEL R12, R13, RZ, P2 ;  /* 0x000000ff0d0c7207 */ /* 0x000fe20001000000 */
[----:B------:R-:W-:Y:S02]  /*2760*/  IMAD.IADD R20, R4, 0x1, R7 ;  /* 0x0000000104147824 */ /* 0x000fe400078e0207 */
[----:B------:R-:W-:Y:S02]  /*2770*/  IMAD.IADD R6, R16, 0x1, R5 ;  /* 0x0000000110067824 */ /* 0x000fe400078e0205 */
[----:B------:R-:W-:Y:S01]  /*2780*/  IMAD.IADD R14, R3, 0x1, R12 ;  /* 0x00000001030e7824 */ /* 0x000fe200078e020c */
[----:B------:R-:W-:Y:S02]  /*2790*/  SHF.R.S32.HI R21, RZ, 0x1f, R20 ;  /* 0x0000001fff157819 */ /* 0x000fe40000011414 */
[----:B------:R-:W-:Y:S01]  /*27a0*/  SHF.R.S32.HI R7, RZ, 0x1f, R6 ;  /* 0x0000001fff077819 */ /* 0x000fe20000011406 */
[----:B------:R-:W-:Y:S01]  /*27b0*/  IMAD.IADD R69, R69, 0x1, R15 ;  /* 0x0000000145457824 */ /* 0x000fe200078e020f */
[----:B------:R-:W-:-:S02]  /*27c0*/  IADD3 R71, R15, R71, RZ ;  /* 0x000000470f477210 */ /* 0x000fc40007ffe0ff */
[----:B------:R-:W-:Y:S02]  /*27d0*/  SHF.R.S32.HI R15, RZ, 0x1f, R14 ;  /* 0x0000001fff0f7819 */ /* 0x000fe4000001140e */
[CC--:B------:R-:W-:Y:S02]  /*27e0*/  LEA.HI R5, R7.reuse, R6.reuse, RZ, 0x3 ;  /* 0x0000000607057211 */ /* 0x0c0fe400078f18ff */
[----:B------:R-:W-:Y:S02]  /*27f0*/  LEA.HI R12, R7, R6, RZ, 0x5 ;  /* 0x00000006070c7211 */ /* 0x000fe400078f28ff */
[----:B------:R-:W-:Y:S02]  /*2800*/  LOP3.LUT R18, R18, 0xfffffffe, RZ, 0xc0, !PT ;  /* 0xfffffffe12127812 */ /* 0x000fe400078ec0ff */
[CC--:B------:R-:W-:Y:S02]  /*2810*/  LEA.HI R7, R21.reuse, R20.reuse, RZ, 0x3 ;  /* 0x0000001415077211 */ /* 0x0c0fe400078f18ff */
[----:B------:R-:W-:-:S02]  /*2820*/  LEA.HI R20, R21, R20, RZ, 0x5 ;  /* 0x0000001415147211 */ /* 0x000fc400078f28ff */
[CC--:B------:R-:W-:Y:S02]  /*2830*/  LEA.HI R6, R15.reuse, R14.reuse, RZ, 0x3 ;  /* 0x0000000e0f067211 */ /* 0x0c0fe400078f18ff */
[----:B------:R-:W-:Y:S02]  /*2840*/  @P2 LOP3.LUT R18, R18, 0x1, RZ, 0xfc, !PT ;  /* 0x0000000112122812 */ /* 0x000fe400078efcff */
[----:B------:R-:W-:Y:S01]  /*2850*/  LEA.HI R15, R15, R14, RZ, 0x5 ;  /* 0x0000000e0f0f7211 */ /* 0x000fe200078f28ff */
[----:B------:R-:W-:Y:S01]  /*2860*/  IMAD.SHL.U32 R14, R12, 0x80, RZ ;  /* 0x000000800c0e7824 */ /* 0x000fe200078e00ff */
[----:B-----5:R-:W-:Y:S01]  /*2870*/  SHF.R.S32.HI R31, RZ, 0x1f, R95 ;  /* 0x0000001fff1f7819 */ /* 0x020fe2000001145f */
[----:B------:R-:W-:Y:S01]  /*2880*/  IMAD.SHL.U32 R28, R20, 0x80, RZ ;  /* 0x00000080141c7824 */ /* 0x000fe200078e00ff */
[----:B------:R-:W-:Y:S01]  /*2890*/  LOP3.LUT R18, R18, 0xfffffffd, RZ, 0xc0, !PT ;  /* 0xfffffffd12127812 */ /* 0x000fe200078ec0ff */
[----:B------:R-:W-:Y:S01]  /*28a0*/  IMAD.SHL.U32 R21, R15, 0x80, RZ ;  /* 0x000000800f157824 */ /* 0x000fe200078e00ff */
[----:B------:R-:W-:-:S02]  /*28b0*/  LOP3.LUT R14, R14, 0xfffff000, RZ, 0xc0, !PT ;  /* 0xfffff0000e0e7812 */ /* 0x000fc400078ec0ff */
[----:B------:R-:W-:Y:S02]  /*28c0*/  @P1 LOP3.LUT R18, R18, 0x2, RZ, 0xfc, !PT ;  /* 0x0000000212121812 */ /* 0x000fe400078efcff */
[----:B------:R-:W-:Y:S02]  /*28d0*/  LOP3.LUT R28, R28, 0xfffff000, RZ, 0xc0, !PT ;  /* 0xfffff0001c1c7812 */ /* 0x000fe400078ec0ff */
[----:B------:R-:W-:Y:S02]  /*28e0*/  ISETP.GE.AND P1, PT, R137, UR4, PT ;  /* 0x0000000489007c0c */ /* 0x000fe4000bf26270 */
[----:B------:R-:W-:Y:S01]  /*28f0*/  LOP3.LUT R21, R21, 0xfffff000, RZ, 0xc0, !PT ;  /* 0xfffff00015157812 */ /* 0x000fe200078ec0ff */
[----:B------:R-:W-:Y:S01]  /*2900*/  IMAD.WIDE.U32 R68, R95, R10, R68 ;  /* 0x0000000a5f447225 */ /* 0x000fe200078e0044 */
[----:B------:R-:W-:-:S03]  /*2910*/  SHF.L.U64.HI R85, R8, 0x7, R9 ;  /* 0x0000000708557819 */ /* 0x000fc60000010209 */
[----:B------:R-:W-:Y:S01]  /*2920*/  IMAD.WIDE.U32 R64, R95, R8, R64 ;  /* 0x000000085f407225 */ /* 0x000fe200078e0040 */
[----:B------:R-:W-:-:S03]  /*2930*/  SHF.L.U64.HI R86, R10, 0x7, R11 ;  /* 0x000000070a567819 */ /* 0x000fc6000001020b */
[----:B------:R-:W-:Y:S01]  /*2940*/  IMAD.WIDE.U32 R66, R95, R8, R66 ;  /* 0x000000085f427225 */ /* 0x000fe200078e0042 */
[----:B------:R-:W-:-:S03]  /*2950*/  IADD3 R99, R30, 0x8, RZ ;  /* 0x000000081e637810 */ /* 0x000fc60007ffe0ff */
[----:B------:R-:W-:Y:S01]  /*2960*/  IMAD.WIDE.U32 R70, R95, R10, R70 ;  /* 0x0000000a5f467225 */ /* 0x000fe200078e0046 */
[----:B------:R-:W-:-:S03]  /*2970*/  SHF.R.S32.HI R78, RZ, 0x1f, R0 ;  /* 0x0000001fff4e7819 */ /* 0x000fc60000011400 */
[----:B------:R-:W-:Y:S01]  /*2980*/  IMAD.SHL.U32 R98, R13, 0x2, RZ ;  /* 0x000000020d627824 */ /* 0x000fe200078e00ff */
[----:B------:R-:W-:Y:S01]  /*2990*/  @!P6 BAR.SYNC.DEFER_BLOCKING 0x9, 0x100 ;  /* 0x024400000000eb1d */ /* 0x000fe20000010000 */
[C---:B--2---:R-:W-:Y:S02]  /*29a0*/  LOP3.LUT R12, R27.reuse, 0x18, R5, 0xf8, !PT ;  /* 0x000000181b0c7812 */ /* 0x044fe400078ef805 */
[C---:B------:R-:W-:Y:S02]  /*29b0*/  LOP3.LUT R20, R27.reuse, 0x18, R6, 0xf8, !PT ;  /* 0x000000181b147812 */ /* 0x040fe400078ef806 */
[----:B------:R-:W-:Y:S02]  /*29c0*/  LOP3.LUT R27, R27, 0x18, R7, 0xf8, !PT ;  /* 0x000000181b1b7812 */ /* 0x000fe400078ef807 */
[----:B---3--:R-:W-:Y:S01]  /*29d0*/  LOP3.LUT R15, R12, R34, RZ, 0x3c, !PT ;  /* 0x000000220c0f7212 */ /* 0x008fe200078e3cff */
[----:B------:R-:W-:Y:S01]  /*29e0*/  IMAD R12, R31, R8, RZ ;  /* 0x000000081f0c7224 */ /* 0x000fe200078e02ff */
[----:B------:R-:W-:-:S02]  /*29f0*/  LOP3.LUT R27, R27, R34, RZ, 0x3c, !PT ;  /* 0x000000221b1b7212 */ /* 0x000fc400078e3cff */
[--C-:B----4-:R-:W-:Y:S01]  /*2a00*/  IADD3 R94, R15, R14, R33.reuse ;  /* 0x0000000e0f5e7210 */ /* 0x110fe20007ffe021 */
[----:B------:R-:W-:Y:S01]  /*2a10*/  IMAD R15, R95, R9, R12 ;  /* 0x000000095f0f7224 */ /* 0x000fe200078e020c */
[----:B------:R-:W-:Y:S01]  /*2a20*/  LOP3.LUT R20, R20, R34, RZ, 0x3c, !PT ;  /* 0x0000002214147212 */ /* 0x000fe200078e3cff */
[----:B------:R-:W-:Y:S01]  /*2a30*/  IMAD R12, R31, R10, RZ ;  /* 0x0000000a1f0c7224 */ /* 0x000fe200078e02ff */
[--C-:B------:R-:W-:Y:S02]  /*2a40*/  IADD3 R92, R27, R28, R33.reuse ;  /* 0x0000001c1b5c7210 */ /* 0x100fe40007ffe021 */
[----:B------:R-:W-:Y:S01]  /*2a50*/  SEL R28, RZ, 0x20, P1 ;  /* 0x00000020ff1c7807 */ /* 0x000fe20000800000 */
[----:B------:R-:W-:Y:S01]  /*2a60*/  IMAD R73, R95, R11, R12 ;  /* 0x0000000b5f497224 */ /* 0x000fe200078e020c */
[----:B------:R-:W-:Y:S02]  /*2a70*/  IADD3 R93, R20, R21, R33 ;  /* 0x00000015145d7210 */ /* 0x000fe40007ffe021 */
[----:B------:R-:W-:-:S02]  /*2a80*/  LOP3.LUT R20, R5, 0xfffffff8, RZ, 0xc0, !PT ;  /* 0xfffffff805147812 */ /* 0x000fc400078ec0ff */
[----:B------:R-:W-:Y:S02]  /*2a90*/  LOP3.LUT R21, R6, 0xfffffff8, RZ, 0xc0, !PT ;  /* 0xfffffff806157812 */ /* 0x000fe400078ec0ff */
[----:B------:R-:W-:Y:S02]  /*2aa0*/  LOP3.LUT R27, R7, 0xfffffff8, RZ, 0xc0, !PT ;  /* 0xfffffff8071b7812 */ /* 0x000fe400078ec0ff */
[----:B------:R-:W-:Y:S01]  /*2ab0*/  LOP3.LUT R28, R29, R28, RZ, 0xfc, !PT ;  /* 0x0000001c1d1c7212 */ /* 0x000fe200078efcff */
[----:B------:R-:W-:Y:S01]  /*2ac0*/  IMAD.SHL.U32 R9, R10, 0x80, RZ ;  /* 0x000000800a097824 */ /* 0x000fe200078e00ff */
[----:B------:R-:W-:Y:S01]  /*2ad0*/  SHF.R.S32.HI R91, RZ, 0x1f, R20 ;  /* 0x0000001fff5b7819 */ /* 0x000fe20000011414 */
[----:B------:R-:W-:Y:S01]  /*2ae0*/  IMAD.IADD R75, R69, 0x1, R73 ;  /* 0x00000001454b7824 */ /* 0x000fe200078e0249 */
[----:B------:R-:W-:Y:S01]  /*2af0*/  SHF.R.S32.HI R90, RZ, 0x1f, R21 ;  /* 0x0000001fff5a7819 */ /* 0x000fe20000011415 */
[----:B------:R-:W-:Y:S01]  /*2b00*/  IMAD.SHL.U32 R8, R8, 0x80, RZ ;  /* 0x0000008008087824 */ /* 0x000fe200078e00ff */
[----:B------:R-:W-:Y:S01]  /*2b10*/  SHF.R.S32.HI R87, RZ, 0x1f, R27 ;  /* 0x0000001fff577819 */ /* 0x000fe2000001141b */
[----:B------:R-:W-:Y:S01]  /*2b20*/  IMAD R10, R32, 0xc0, R142 ;  /* 0x000000c0200a7824 */ /* 0x000fe200078e028e */
[----:B------:R-:W-:Y:S01]  /*2b30*/  LOP3.LUT R29, R29, 0x1, RZ, 0xc0, !PT ;  /* 0x000000011d1d7812 */ /* 0x000fe200078ec0ff */
[----:B------:R-:W-:Y:S01]  /*2b40*/  IMAD.IADD R76, R65, 0x1, R15 ;  /* 0x00000001414c7824 */ /* 0x000fe200078e020f */
[C---:B------:R-:W-:Y:S01]  /*2b50*/  LOP3.LUT R30, R28.reuse, 0x2, RZ, 0xc0, !PT ;  /* 0x000000021c1e7812 */ /* 0x040fe200078ec0ff */
[----:B------:R-:W-:Y:S01]  /*2b60*/  IMAD.IADD R74, R15, 0x1, R67 ;  /* 0x000000010f4a7824 */ /* 0x000fe200078e0243 */
[----:B------:R-:W-:Y:S01]  /*2b70*/  LOP3.LUT R31, R28, 0x4, RZ, 0xc0, !PT ;  /* 0x000000041c1f7812 */ /* 0x000fe200078ec0ff */
[----:B------:R-:W-:-:S07]  /*2b80*/  IMAD.IADD R73, R73, 0x1, R71 ;  /* 0x0000000149497824 */ /* 0x000fce00078e0247 */
.L_x_12418:
[----:B--2---:R-:W2:Y:S01]  /*2b90*/  LDL R35, [R1+0x68] ;  /* 0x0000680001237983 */ /* 0x004ea20000100800 */
        /* <DEDUP_REMOVED lines=11> */
[----:B---3--:R-:W3:Y:S08]  /*2c50*/  @!P1 LDC.64 R12, c[0x0][0x418] ;  /* 0x00010600ff0c9b82 */ /* 0x008ef00000000a00 */
        /* <DEDUP_REMOVED lines=35> */
[----:B------:R-:W-:Y:S02]  /*2e90*/  VIMNMX R83, R83, 0x80, PT ;  /* 0x0000008053537848 */ /* 0x000fe40003fe0100 */
[----:B------:R-:W-:Y:S01]  /*2ea0*/  IADD3 R13, R13, R15, RZ ;  /* 0x0000000f0d0d7210 */ /* 0x000fe20007ffe0ff */
        /* <DEDUP_REMOVED lines=36> */
[----:B------:R-:W2:Y:S04]  /*30f0*/  LDL.64 R102, [R1] ;  /* 0x0000000001667983 */ /* 0x000ea80000100a00 */
        /* <DEDUP_REMOVED lines=45> */
.L_x_12364:
[----:B------:R-:W-:Y:S05]  /*33d0*/  BSYNC B1 ;  /* 0x0000000000017941 */ /* 0x000fea0003800000 */
.L_x_12363:
[----:B-----5:R-:W-:Y:S01]  /*33e0*/  IMAD.MOV.U32 R11, RZ, RZ, R32 ;  /* 0x000000ffff0b7224 */ /* 0x020fe200078e0020 */
[----:B------:R-:W-:Y:S01]  /*33f0*/  UISETP.NE.AND UP0, UPT, UR41, 0x3, UPT ;  /* 0x000000032900788c */ /* 0x000fe2000bf05270 */
[----:B0-----:R-:W-:-:S05]  /*3400*/  IMAD.MOV.U32 R12, RZ, RZ, R33 ;  /* 0x000000ffff0c7224 */ /* 0x001fca00078e0021 */
        /* <DEDUP_REMOVED lines=40> */
.L_x_12365:
[----:B------:R-:W-:Y:S01]  /*3690*/  IMAD R57, R19, 0x8, R2 ;  /* 0x0000000813397824 */ /* 0x000fe200078e0202 */
[----:B------:R-:W-:Y:S01]  /*36a0*/  SHF.L.U32 R84, R141, 0x1f, RZ ;  /* 0x0000001f8d547819 */ /* 0x000fe200000006ff */
[----:B------:R-:W-:Y:S03]  /*36b0*/  BSSY B1, `(.L_x_12366) ;  /* 0x0000003000017945 */ /* 0x000fe60003800000 */
[----:B------:R-:W0:Y:S02]  /*36c0*/  SYNCS.PHASECHK.TRANS64.TRYWAIT P4, [R57+URZ+0x2d890], R84 ;  /* 0x02d89054390075a7 */ /* 0x000e24000808017f */
[----:B0-----:R-:W-:Y:S05]  /*36d0*/  @!P4 BRA `(.L_x_12367) ;  /* 0x000001b000c0c947 */ /* 0x001fea0003800000 */
.L_x_12642:
[----:B------:R-:W-:Y:S05]  /*36e0*/  BSYNC B1 ;  /* 0x0000000000017941 */ /* 0x000fea0003800000 */
.L_x_12366:
[----:B------:R-:W-:-:S03]  /*36f0*/  UMOV UR4, 0xffffffff ;  /* 0xffffffff00047882 */ /* 0x000fc60000000000 */
[----:B------:R-:W-:Y:S05]  /*3700*/  BRA.DIV UR4, `(.L_x_12368) ;  /* 0x000001b204c87947 */ /* 0x000fea000b800000 */
[----:B------:R-:W1:Y:S04]  /*3710*/  SHFL.IDX PT, R61, R61, RZ, 0x1e1f ;  /* 0x001e1fff3d3d7589 */ /* 0x000e6800000e0000 */
[----:B------:R-:W2:Y:S02]  /*3720*/  SHFL.IDX PT, R60, R60, RZ, 0x1e1f ;  /* 0x001e1fff3c3c7589 */ /* 0x000ea400000e0000 */
.L_x_12646:
[----:B------:R-:W-:Y:S05]  /*3730*/  @P3 BRA `(.L_x_12369) ;  /* 0x0000003800143947 */ /* 0x000fea0003800000 */
[----:B------:R-:W-:Y:S01]  /*3740*/  ISETP.NE.AND P3, PT, R29, RZ, PT ;  /* 0x000000ff1d00720c */ /* 0x000fe20003f65270 */
[----:B------:R-:W-:-:S12]  /*3750*/  BSSY B1, `(.L_x_12370) ;  /* 0x0000036000017945 */ /* 0x000fd80003800000 */
[----:B------:R-:W-:Y:S05]  /*3760*/  @!P3 BRA `(.L_x_12371) ;  /* 0x0000000000d0b947 */ /* 0x000fea0003800000 */
[----:B------:R-:W3:Y:S01]  /*3770*/  LDL.64 R112, [R1] ;  /* 0x0000000001707983 */ /* 0x000ee20000100a00 */
        /* <DEDUP_REMOVED lines=26> */
[----:B------:R-:W-:-:S04]  /*3920*/  FMUL.FTZ R52, R15, R54 ;  /* 0x000000360f347220 */ /* 0x000fc80000410000 */
        /* <DEDUP_REMOVED lines=20> */
.L_x_12373:
[----:B------:R-:W-:Y:S05]  /*3a70*/  BSYNC B2 ;  /* 0x0000000000027941 */ /* 0x000fea0003800000 */
.L_x_12372:
[----:B--2---:R-:W-:-:S04]  /*3a80*/  LEA R52, P3, R16, R60, 0x1 ;  /* 0x0000003c10347211 */ /* 0x004fc800078608ff */
[----:B-1----:R-:W-:-:S05]  /*3a90*/  LEA.HI.X R53, R16, R61, R17, 0x1, P3 ;  /* 0x0000003d10357211 */ /* 0x002fca00018f0c11 */
[----:B------:R3:W-:Y:S04]  /*3aa0*/  ST.E.128 desc[UR38][R52.64], R12 ;  /* 0x0000000c34007985 */ /* 0x0007e8000c101d26 */
.L_x_12371:
[----:B------:R-:W-:Y:S05]  /*3ab0*/  BSYNC B1 ;  /* 0x0000000000017941 */ /* 0x000fea0003800000 */
.L_x_12370:
        /* <DEDUP_REMOVED lines=50> */
.L_x_12377:
[----:B------:R-:W-:Y:S05]  /*3de0*/  BSYNC B2 ;  /* 0x0000000000027941 */ /* 0x000fea0003800000 */
.L_x_12376:
[----:B------:R-:W3:Y:S01]  /*3df0*/  LDL R11, [R1+0x14] ;  /* 0x00001400010b7983 */ /* 0x000ee20000100800 */
[----:B--2---:R-:W-:Y:S02]  /*3e00*/  IMAD.MOV.U32 R48, RZ, RZ, R60 ;  /* 0x000000ffff307224 */ /* 0x004fe400078e003c */
[----:B-1----:R-:W-:Y:S01]  /*3e10*/  IMAD.MOV.U32 R49, RZ, RZ, R61 ;  /* 0x000000ffff317224 */ /* 0x002fe200078e003d */
[----:B---3--:R-:W-:-:S05]  /*3e20*/  SHF.L.U32 R11, R11, 0x3, RZ ;  /* 0x000000030b0b7819 */ /* 0x008fca00000006ff */
[----:B------:R-:W-:-:S05]  /*3e30*/  IMAD.WIDE R48, R11, 0x2, R48 ;  /* 0x000000020b307825 */ /* 0x000fca00078e0230 */
[----:B------:R4:W-:Y:S02]  /*3e40*/  ST.E.128 desc[UR38][R48.64], R12 ;  /* 0x0000000c30007985 */ /* 0x0009e4000c101d26 */
.L_x_12375:
[----:B------:R-:W-:Y:S05]  /*3e50*/  BSYNC B1 ;  /* 0x0000000000017941 */ /* 0x000fea0003800000 */
.L_x_12374:
        /* <DEDUP_REMOVED lines=52> */
.L_x_12381:
[----:B------:R-:W-:Y:S05]  /*41a0*/  BSYNC B2 ;  /* 0x0000000000027941 */ /* 0x000fea0003800000 */
.L_x_12380:
[----:B------:R-:W3:Y:S01]  /*41b0*/  LDL R11, [R1+0x18] ;  /* 0x00001800010b7983 */ /* 0x000ee20000100800 */
[----:B-1----:R-:W-:Y:S01]  /*41c0*/  MOV R45, R61 ;  /* 0x0000003d002d7202 */ /* 0x002fe20000000f00 */
[----:B--2---:R-:W-:Y:S02]  /*41d0*/  IMAD.MOV.U32 R44, RZ, RZ, R60 ;  /* 0x000000ffff2c7224 */ /* 0x004fe400078e003c */
[----:B---3--:R-:W-:-:S04]  /*41e0*/  IMAD.SHL.U32 R11, R11, 0x8, RZ ;  /* 0x000000080b0b7824 */ /* 0x008fc800078e00ff */
[----:B------:R-:W-:-:S05]  /*41f0*/  IMAD.WIDE R44, R11, 0x2, R44 ;  /* 0x000000020b2c7825 */ /* 0x000fca00078e022c */
[----:B------:R1:W-:Y:S02]  /*4200*/  ST.E.128 desc[UR38][R44.64], R12 ;  /* 0x0000000c2c007985 */ /* 0x0003e4000c101d26 */
.L_x_12379:
[----:B------:R-:W-:Y:S05]  /*4210*/  BSYNC B1 ;  /* 0x0000000000017941 */ /* 0x000fea0003800000 */
.L_x_12378:
        /* <DEDUP_REMOVED lines=52> */
.L_x_12385:
[----:B------:R-:W-:Y:S05]  /*4560*/  BSYNC B2 ;  /* 0x0000000000027941 */ /* 0x000fea0003800000 */
.L_x_12384:
[----:B------:R-:W3:Y:S01]  /*4570*/  LDL R11, [R1+0x24] ;  /* 0x00002400010b7983 */ /* 0x000ee20000100800 */
[----:B--2---:R-:W-:-:S04]  /*4580*/  LEA R40, P3, R136, R60, 0x1 ;  /* 0x0000003c88287211 */ /* 0x004fc800078608ff */
[----:B---3--:R-:W-:-:S05]  /*4590*/  LEA.HI.X R41, R136, R61, R11, 0x1, P3 ;  /* 0x0000003d88297211 */ /* 0x008fca00018f0c0b */
[----:B------:R1:W-:Y:S04]  /*45a0*/  ST.E.128 desc[UR38][R40.64], R12 ;  /* 0x0000000c28007985 */ /* 0x0003e8000c101d26 */
.L_x_12383:
[----:B------:R-:W-:Y:S05]  /*45b0*/  BSYNC B1 ;  /* 0x0000000000017941 */ /* 0x000fea0003800000 */
.L_x_12382:
        /* <DEDUP_REMOVED lines=45> */
[----:B------:R-:W-:-:S05]  /*4890*/  HADD2.F32 R14, -RZ, R14.H1_H1 ;  /* 0x3000000eff0e7230 */ /* 0x000fca0000004100 */
[-C--:B------:R-:W-:Y:S01]  /*48a0*/  FMUL.FTZ R42, R14, R103.reuse ;  /* 0x000000670e2a7220 */ /* 0x080fe20000410000 */
[----:B------:R-:W-:-:S03]  /*48b0*/  FMUL.FTZ R103, R37, R103 ;  /* 0x0000006725677220 */ /* 0x000fc60000410000 */
[-C--:B------:R-:W-:Y:S01]  /*48c0*/  FFMA.FTZ R42, R37, R102.reuse, -R42 ;  /* 0x00000066252a7223 */ /* 0x080fe2000001082a */
[----:B------:R-:W-:Y:S01]  /*48d0*/  FFMA.FTZ R103, R14, R102, R103 ;  /* 0x000000660e677223 */ /* 0x000fe20000010067 */
[----:B------:R-:W-:Y:S01]  /*48e0*/  F2FP.F16.F32.PACK_AB R37, R13, R12 ;  /* 0x0000000c0d25723e */ /* 0x000fe200000000ff */
[----:B------:R-:W-:Y:S01]  /*48f0*/  IMAD.MOV.U32 R13, RZ, RZ, R11 ;  /* 0x000000ffff0d7224 */ /* 0x000fe200078e000b */
[----:B------:R-:W-:Y:S02]  /*4900*/  F2FP.F16.F32.PACK_AB R12, R36, R15 ;  /* 0x0000000f240c723e */ /* 0x000fe400000000ff */
[----:B------:R-:W-:Y:S01]  /*4910*/  F2FP.F16.F32.PACK_AB R14, R103, R42 ;  /* 0x0000002a670e723e */ /* 0x000fe200000000ff */
[----:B------:R-:W-:-:S07]  /*4920*/  IMAD.MOV.U32 R15, RZ, RZ, R37 ;  /* 0x000000ffff0f7224 */ /* 0x000fce00078e0025 */
.L_x_12389:
[----:B------:R-:W-:Y:S05]  /*4930*/  BSYNC B2 ;  /* 0x0000000000027941 */ /* 0x000fea0003800000 */
.L_x_12388:
[----:B--2---:R1:W-:Y:S02]  /*4940*/  ST.E.128 desc[UR38][R40.64], R12 ;  /* 0x0000000c28007985 */ /* 0x0043e4000c101d26 */
.L_x_12387:
[----:B------:R-:W-:Y:S05]  /*4950*/  BSYNC B1 ;  /* 0x0000000000017941 */ /* 0x000fea0003800000 */
.L_x_12386:
        /* <DEDUP_REMOVED lines=51> */
.L_x_12391:
[----:B------:R-:W-:Y:S05]  /*4c90*/  BSYNC B1 ;  /* 0x0000000000017941 */ /* 0x000fea0003800000 */
.L_x_12390:
[----:B--2---:R1:W-:Y:S01]  /*4ca0*/  ST.E.128 desc[UR38][R36.64], R12 ;  /* 0x0000000c24007985 */ /* 0x0043e2000c101d26 */
[----:B------:R-:W-:Y:S05]  /*4cb0*/  BRA `(.L_x_12369) ;  /* 0x0000002000b47947 */ /* 0x000fea0003800000 */
.L_x_12362:
        /* <DEDUP_REMOVED lines=46> */
.L_x_12393:
[----:B------:R-:W-:Y:S05]  /*4fa0*/  BSYNC B1 ;  /* 0x0000000000017941 */ /* 0x000fea0003800000 */
.L_x_12392:
        /* <DEDUP_REMOVED lines=47> */
.L_x_12394:
[----:B------:R-:W-:Y:S01]  /*52a0*/  LEA R57, R19, R2, 0x3 ;  /* 0x0000000213397211 */ /* 0x000fe200078e18ff */
[----:B------:R-:W-:Y:S01]  /*52b0*/  BSSY B1, `(.L_x_12395) ;  /* 0x0000004000017945 */ /* 0x000fe20003800000 */
[----:B------:R-:W-:-:S04]  /*52c0*/  SHF.L.U32 R84, R141, 0x1f, RZ ;  /* 0x0000001f8d547819 */ /* 0x000fc800000006ff */
[----:B------:R-:W0:Y:S02]  /*52d0*/  SYNCS.PHASECHK.TRANS64.TRYWAIT P4, [R57+URZ+0x2d890], R84 ;  /* 0x02d89054390075a7 */ /* 0x000e24000808017f */
[----:B0-----:R-:W-:Y:S05]  /*52e0*/  @!P4 BRA `(.L_x_12396) ;  /* 0x00000198001cc947 */ /* 0x001fea0003800000 */
.L_x_12647:
[----:B------:R-:W-:Y:S05]  /*52f0*/  BSYNC B1 ;  /* 0x0000000000017941 */ /* 0x000fea0003800000 */
.L_x_12395:
[----:B------:R-:W-:-:S03]  /*5300*/  UMOV UR4, 0xffffffff ;  /* 0xffffffff00047882 */ /* 0x000fc60000000000 */
[----:B------:R-:W-:Y:S05]  /*5310*/  BRA.DIV UR4, `(.L_x_12397) ;  /* 0x0000019a04247947 */ /* 0x000fea000b800000 */
[----:B------:R1:W2:Y:S04]  /*5320*/  SHFL.IDX PT, R89, R61, RZ, 0x1e1f ;  /* 0x001e1fff3d597589 */ /* 0x0002a800000e0000 */
[----:B------:R1:W3:Y:S02]  /*5330*/  SHFL.IDX PT, R88, R60, RZ, 0x1e1f ;  /* 0x001e1fff3c587589 */ /* 0x0002e400000e0000 */
.L_x_12651:
        /* <DEDUP_REMOVED lines=40> */
[CC--:B------:R-:W-:Y:S01]  /*55c0*/  FMUL.FTZ R61, R13.reuse, R106.reuse ;  /* 0x0000006a0d3d7220 */ /* 0x0c0fe20000410000 */
        /* <DEDUP_REMOVED lines=13> */
[CC--:B------:R-:W-:Y:S01]  /*56a0*/  FMUL.FTZ R104, R105.reuse, R106.reuse ;  /* 0x0000006a69687220 */ /* 0x0c0fe20000410000 */
[C---:B------:R-:W-:Y:S01]  /*56b0*/  FMUL.FTZ R106, R52.reuse, R106 ;  /* 0x0000006a346a7220 */ /* 0x040fe20000410000 */
[----:B------:R-:W-:Y:S02]  /*56c0*/  HADD2.F32 R40, -RZ, R40.H0_H0 ;  /* 0x20000028ff287230 */ /* 0x000fe40000004100 */
[-C--:B------:R-:W-:Y:S01]  /*56d0*/  FFMA.FTZ R52, R52, R41.reuse, -R104 ;  /* 0x0000002934347223 */ /* 0x080fe20000010868 */
[----:B------:R-:W-:Y:S01]  /*56e0*/  FFMA.FTZ R41, R105, R41, R106 ;  /* 0x0000002969297223 */ /* 0x000fe2000001006a */
[----:B------:R-:W-:-:S02]  /*56f0*/  HADD2.F32 R105, -RZ, R119.H0_H0 ;  /* 0x20000077ff697230 */ /* 0x000fc40000004100 */
[----:B------:R-:W-:Y:S01]  /*5700*/  HADD2.F32 R106, -RZ, R63.H0_H0 ;  /* 0x2000003fff6a7230 */ /* 0x000fe20000004100 */
[----:B------:R-:W-:Y:S01]  /*5710*/  F2FP.F16.F32.PACK_AB R52, R52, R61 ;  /* 0x0000003d3434723e */ /* 0x000fe200000000ff */
[----:B------:R-:W-:Y:S01]  /*5720*/  HADD2.F32 R42, -RZ, R42.H0_H0 ;  /* 0x2000002aff2a7230 */ /* 0x000fe20000004100 */
        /* <DEDUP_REMOVED lines=57> */
.L_x_12401:
[----:B------:R-:W-:Y:S05]  /*5ac0*/  BSYNC B2 ;  /* 0x0000000000027941 */ /* 0x000fea0003800000 */
.L_x_12400:
[----:B---3--:R-:W-:-:S04]  /*5ad0*/  LEA R40, P3, R20, R88, 0x1 ;  /* 0x0000005814287211 */ /* 0x008fc800078608ff */
[----:B------:R-:W-:Y:S02]  /*5ae0*/  LEA.HI.X R41, R20, R89, R91, 0x1, P3 ;  /* 0x0000005914297211 */ /* 0x000fe400018f0c5b */
[----:B------:R-:W-:-:S03]  /*5af0*/  ISETP.GE.AND P3, PT, R103, R11, PT ;  /* 0x0000000b6700720c */ /* 0x000fc60003f66270 */
[----:B--2---:R2:W-:Y:S10]  /*5b00*/  ST.E.128 desc[UR38][R40.64], R12 ;  /* 0x0000000c28007985 */ /* 0x0045f4000c101d26 */
[----:B--2---:R-:W-:-:S05]  /*5b10*/  @!P3 IMAD.WIDE R12, R103, 0x2, R88 ;  /* 0x00000002670cb825 */ /* 0x004fca00078e0258 */
[----:B-1----:R4:W-:Y:S02]  /*5b20*/  @!P3 ST.E.128 desc[UR38][R12.64], R60 ;  /* 0x0000003c0c00b985 */ /* 0x0029e4000c101d26 */
.L_x_12399:
[----:B------:R-:W-:Y:S05]  /*5b30*/  BSYNC B1 ;  /* 0x0000000000017941 */ /* 0x000fea0003800000 */
.L_x_12398:
        /* <DEDUP_REMOVED lines=23> */
[----:B------:R-:W-:-:S03]  /*5cb0*/  IMAD R12, R19, 0x3000, R93 ;  /* 0x00003000130c7824 */ /* 0x000fc600078e025d */
[----:B------:R-:W-:Y:S01]  /*5cc0*/  LEA R40, R40, R2, 0x1 ;  /* 0x0000000228287211 */ /* 0x000fe200078e08ff */
[----:B------:R-:W-:-:S05]  /*5cd0*/  IMAD R12, R12, 0x2, R2 ;  /* 0x000000020c0c7824 */ /* 0x000fca00078e0202 */
        /* <DEDUP_REMOVED lines=55> */
[----:B------:R-:W-:Y:S01]  /*6050*/  HADD2.F32 R53, -RZ, R114.H1_H1 ;  /* 0x30000072ff357230 */ /* 0x000fe20000004100 */
        /* <DEDUP_REMOVED lines=14> */
[--C-:B------:R-:W-:Y:S02]  /*6140*/  HADD2.F32 R40, -RZ, R113.reuse.H0_H0 ;  /* 0x20000071ff287230 */ /* 0x100fe40000004100 */
        /* <DEDUP_REMOVED lines=22> */
.L_x_12405:
[----:B------:R-:W-:Y:S05]  /*62b0*/  BSYNC B2 ;  /* 0x0000000000027941 */ /* 0x000fea0003800000 */
.L_x_12404:
[----:B------:R-:W-:-:S04]  /*62c0*/  LEA R36, P3, R21, R88, 0x1 ;  /* 0x0000005815247211 */ /* 0x000fc800078608ff */
[----:B------:R-:W-:Y:S02]  /*62d0*/  LEA.HI.X R37, R21, R89, R90, 0x1, P3 ;  /* 0x0000005915257211 */ /* 0x000fe400018f0c5a */
[----:B------:R-:W-:-:S03]  /*62e0*/  ISETP.GE.AND P3, PT, R52, R11, PT ;  /* 0x0000000b3400720c */ /* 0x000fc60003f66270 */
[----:B---3--:R3:W-:Y:S10]  /*62f0*/  ST.E.128 desc[UR38][R36.64], R12 ;  /* 0x0000000c24007985 */ /* 0x0087f4000c101d26 */
[----:B---3--:R-:W-:-:S05]  /*6300*/  @!P3 IMAD.WIDE R12, R52, 0x2, R88 ;  /* 0x00000002340cb825 */ /* 0x008fca00078e0258 */
[----:B--2---:R2:W-:Y:S02]  /*6310*/  @!P3 ST.E.128 desc[UR38][R12.64], R40 ;  /* 0x000000280c00b985 */ /* 0x0045e4000c101d26 */
.L_x_12403:
[----:B------:R-:W-:Y:S05]  /*6320*/  BSYNC B1 ;  /* 0x0000000000017941 */ /* 0x000fea0003800000 */
.L_x_12402:
        /* <DEDUP_REMOVED lines=22> */
[----:B------:R-:W-:Y:S01]  /*6490*/  IADD3 R12, R12, R13, R14 ;  /* 0x0000000d0c0c7210 */ /* 0x000fe20007ffe00e */
[----:B------:R-:W-:-:S04]  /*64a0*/  IMAD R13, R19, 0x3000, R92 ;  /* 0x00003000130d7824 */ /* 0x000fc800078e025c */
        /* <DEDUP_REMOVED lines=8> */
[----:B---3--:R-:W-:Y:S01]  /*6530*/  HADD2.F32 R43, -RZ, R37.H0_H0 ;  /* 0x20000025ff2b7230 */ /* 0x008fe20000004100 */
        /* <DEDUP_REMOVED lines=31> */
[----:B------:R-:W-:Y:S01]  /*6730*/  FMUL.FTZ R39, R49, R39 ;  /* 0x0000002731277220 */ /* 0x000fe20000410000 */
[----:B------:R-:W-:Y:S02]  /*6740*/  HADD2.F32 R32, -RZ, R32.H0_H0 ;  /* 0x20000020ff207230 */ /* 0x000fe40000004100 */
[----:B------:R-:W-:Y:S02]  /*6750*/  HADD2.F32 R111, -RZ, R111.H0_H0 ;  /* 0x2000006fff6f7230 */ /* 0x000fe40000004100 */
[-C--:B------:R-:W-:Y:S01]  /*6760*/  FFMA.FTZ R39, R45, R48.reuse, R39 ;  /* 0x000000302d277223 */ /* 0x080fe20000010027 */
[----:B------:R-:W-:Y:S01]  /*6770*/  SHF.R.U32.HI R45, RZ, 0x10, R35 ;  /* 0x00000010ff2d7819 */ /* 0x000fe20000011623 */
[----:B------:R-:W-:Y:S01]  /*6780*/  FFMA.FTZ R50, R49, R48, -R50 ;  /* 0x0000003031327223 */ /* 0x000fe20000010832 */
[--C-:B------:R-:W-:Y:S01]  /*6790*/  SHF.R.U64 R35, R46, 0x10, R47.reuse ;  /* 0x000000102e237819 */ /* 0x100fe2000000122f */
[----:B------:R-:W-:Y:S01]  /*67a0*/  HADD2.F32 R109, -RZ, R109.H0_H0 ;  /* 0x2000006dff6d7230 */ /* 0x000fe20000004100 */
[----:B------:R-:W-:Y:S01]  /*67b0*/  SHF.R.U32.HI R46, RZ, 0x10, R47 ;  /* 0x00000010ff2e7819 */ /* 0x000fe2000001162f */
[----:B------:R-:W-:-:S02]  /*67c0*/  HADD2.F32 R45, -RZ, R45.H0_H0 ;  /* 0x2000002dff2d7230 */ /* 0x000fc40000004100 */
[----:B------:R-:W-:Y:S02]  /*67d0*/  HADD2.F32 R35, -RZ, R35.H0_H0 ;  /* 0x20000023ff237230 */ /* 0x000fe40000004100 */
[----:B------:R-:W-:Y:S02]  /*67e0*/  HADD2.F32 R46, -RZ, R46.H0_H0 ;  /* 0x2000002eff2e7230 */ /* 0x000fe40000004100 */
[----:B------:R-:W-:-:S03]  /*67f0*/  IMAD.MOV.U32 R13, RZ, RZ, R33 ;  /* 0x000000ffff0d7224 */ /* 0x000fc600078e0021 */
        /* <DEDUP_REMOVED lines=14> */
[----:B------:R-:W-:-:S05]  /*68e0*/  HADD2.F32 R37, -RZ, R36.H1_H1 ;  /* 0x30000024ff257230 */ /* 0x000fca0000004100 */
        /* <DEDUP_REMOVED lines=10> */
[C---:B------:R-:W-:Y:S01]  /*6990*/  FMUL.FTZ R111, R12.reuse, R111 ;  /* 0x0000006f0c6f7220 */ /* 0x040fe20000410000 */
[----:B------:R-:W-:Y:S01]  /*69a0*/  F2FP.F16.F32.PACK_AB R36, R37, R112 ;  /* 0x000000702524723e */ /* 0x000fe200000000ff */
[----:B------:R-:W-:Y:S01]  /*69b0*/  FFMA.FTZ R12, R12, R109, -R49 ;  /* 0x0000006d0c0c7223 */ /* 0x000fe20000010831 */
[----:B------:R-:W-:-:S02]  /*69c0*/  HADD2.F32 R49, -RZ, R34.H0_H0 ;  /* 0x20000022ff317230 */ /* 0x000fc40000004100 */
[-C--:B------:R-:W-:Y:S01]  /*69d0*/  FMUL.FTZ R53, R38, R35.reuse ;  /* 0x0000002326357220 */ /* 0x080fe20000410000 */
[----:B------:R-:W-:Y:S01]  /*69e0*/  FMUL.FTZ R55, R14, R35 ;  /* 0x000000230e377220 */ /* 0x000fe20000410000 */
[----:B------:R-:W-:Y:S01]  /*69f0*/  FFMA.FTZ R32, R32, R109, R111 ;  /* 0x0000006d20207223 */ /* 0x000fe2000001006f */
[----:B------:R-:W-:Y:S01]  /*6a00*/  MOV R37, R43 ;  /* 0x0000002b00257202 */ /* 0x000fe20000000f00 */
[-C--:B------:R-:W-:Y:S01]  /*6a10*/  FFMA.FTZ R35, R14, R49.reuse, -R53 ;  /* 0x000000310e237223 */ /* 0x080fe20000010835 */
[----:B------:R-:W-:-:S04]  /*6a20*/  FFMA.FTZ R49, R38, R49, R55 ;  /* 0x0000003126317223 */ /* 0x000fc80000010037 */
[----:B------:R-:W-:Y:S01]  /*6a30*/  F2FP.F16.F32.PACK_AB R14, R35, R12 ;  /* 0x0000000c230e723e */ /* 0x000fe200000000ff */
[----:B------:R-:W-:Y:S01]  /*6a40*/  IMAD.MOV.U32 R12, RZ, RZ, R46 ;  /* 0x000000ffff0c7224 */ /* 0x000fe200078e002e */
[----:B------:R-:W-:-:S07]  /*6a50*/  F2FP.F16.F32.PACK_AB R38, R49, R32 ;  /* 0x000000203126723e */ /* 0x000fce00000000ff */
.L_x_12407:
[----:B------:R-:W-:Y:S05]  /*6a60*/  BSYNC B1 ;  /* 0x0000000000017941 */ /* 0x000fea0003800000 */
.L_x_12406:
[----:B--2---:R2:W-:Y:S01]  /*6a70*/  ST.E.128 desc[UR38][R40.64], R12 ;  /* 0x0000000c28007985 */ /* 0x0045e2000c101d26 */
[----:B------:R-:W-:-:S13]  /*6a80*/  ISETP.GE.AND P3, PT, R42, R11, PT ;  /* 0x0000000b2a00720c */ /* 0x000fda0003f66270 */
[----:B------:R-:W-:Y:S05]  /*6a90*/  @P3 BRA `(.L_x_12369) ;  /* 0x00000004003c3947 */ /* 0x000fea0003800000 */
[----:B------:R-:W-:-:S05]  /*6aa0*/  IMAD.WIDE R88, R42, 0x2, R88 ;  /* 0x000000022a587825 */ /* 0x000fca00078e0258 */
[----:B---3--:R3:W-:Y:S01]  /*6ab0*/  ST.E.128 desc[UR38][R88.64], R36 ;  /* 0x0000002458007985 */ /* 0x0087e2000c101d26 */
[----:B------:R-:W-:Y:S05]  /*6ac0*/  BRA `(.L_x_12369) ;  /* 0x0000000400307947 */ /* 0x000fea0003800000 */
.L_x_12361:
[----:B------:R-:W-:-:S06]  /*6ad0*/  UISETP.NE.AND UP0, UPT, UR41, 0x3, UPT ;  /* 0x000000032900788c */ /* 0x000fcc000bf05270 */
[----:B------:R-:W-:-:S13]  /*6ae0*/  PLOP3.LUT P2, PT, PT, PT, UP0, 0x80, 0x0 ;  /* 0x000000000000781c */ /* 0x000fda0003f4f008 */
[----:B------:R-:W-:Y:S05]  /*6af0*/  @!P2 BRA `(.L_x_12408) ;  /* 0x000000000004a947 */ /* 0x000fea0003800000 */
[----:B------:R-:W-:Y:S01]  /*6b00*/  BPT.TRAP 0x1 ;  /* 0x000000040000795c */ /* 0x000fe20000300000 */
.L_x_12408:
[----:B------:R-:W-:Y:S01]  /*6b10*/  IMAD R57, R19, 0x8, R2 ;  /* 0x0000000813397824 */ /* 0x000fe200078e0202 */
[----:B------:R-:W-:Y:S01]  /*6b20*/  SHF.L.U32 R84, R141, 0x1f, RZ ;  /* 0x0000001f8d547819 */ /* 0x000fe200000006ff */
[----:B------:R-:W-:Y:S01]  /*6b30*/  BSSY B1, `(.L_x_12409) ;  /* 0x0000004000017945 */ /* 0x000fe20003800000 */
[----:B------:R-:W-:Y:S02]  /*6b40*/  SHF.R.S32.HI R81, RZ, 0x1f, R80 ;  /* 0x0000001fff517819 */ /* 0x000fe40000011450 */
[----:B------:R-:W0:Y:S02]  /*6b50*/  SYNCS.PHASECHK.TRANS64.TRYWAIT P3, [R57+URZ+0x2d890], R84 ;  /* 0x02d89054390075a7 */ /* 0x000e24000806017f */
[----:B0-----:R-:W-:Y:S05]  /*6b60*/  @!P3 BRA `(.L_x_12410) ;  /* 0x00000180005cb947 */ /* 0x001fea0003800000 */
.L_x_12652:
[----:B------:R-:W-:Y:S05]  /*6b70*/  BSYNC B1 ;  /* 0x0000000000017941 */ /* 0x000fea0003800000 */
.L_x_12409:
        /* <DEDUP_REMOVED lines=24> */
.L_x_12656:
[----:B------:R-:W-:Y:S05]  /*6d00*/  @!P3 BRA `(.L_x_12369) ;  /* 0x0000000000a0b947 */ /* 0x000fea0003800000 */
[----:B-1----:R-:W4:Y:S01]  /*6d10*/  LDL R13, [R1+0x24] ;  /* 0x00002400010d7983 */ /* 0x002f220000100800 */
[----:B------:R-:W-:-:S03]  /*6d20*/  ULDC UR4, c[0x0][0x2f4] ;  /* 0x0000bd0000047ab9 */ /* 0x000fc60000000800 */
[----:B------:R-:W5:Y:S04]  /*6d30*/  LDL R12, [R1+0x20] ;  /* 0x00002000010c7983 */ /* 0x000f680000100800 */
[----:B------:R-:W5:Y:S04]  /*6d40*/  LDL R11, [R1+0x14] ;  /* 0x00001400010b7983 */ /* 0x000f680000100800 */
[----:B------:R-:W5:Y:S01]  /*6d50*/  LDL R41, [R1+0x18] ;  /* 0x0000180001297983 */ /* 0x000f620000100800 */
[----:B------:R-:W-:Y:S02]  /*6d60*/  ISETP.GE.AND P5, PT, R16, UR4, PT ;  /* 0x0000000410007c0c */ /* 0x000fe4000bfa6270 */
        /* <DEDUP_REMOVED lines=20> */
[----:B------:R-:W-:Y:S01]  /*6eb0*/  @!P5 IMAD.SHL.U32 R11, R41, 0x8, RZ ;  /* 0x00000008290bd824 */ /* 0x000fe200078e00ff */
[----:B-1----:R-:W-:Y:S01]  /*6ec0*/  @!P5 MOV R36, R39 ;  /* 0x000000270024d202 */ /* 0x002fe20000000f00 */
[----:B------:R-:W-:-:S04]  /*6ed0*/  @!P5 IMAD.MOV.U32 R37, RZ, RZ, R38 ;  /* 0x000000ffff25d224 */ /* 0x000fc800078e0026 */
        /* <DEDUP_REMOVED lines=11> */
.L_x_12369:
[----:B------:R-:W-:Y:S05]  /*6f90*/  BSYNC B0 ;  /* 0x0000000000007941 */ /* 0x000fea0003800000 */
.L_x_12360:
        /* <DEDUP_REMOVED lines=16> */
.L_x_12413:
[----:B------:R-:W-:Y:S05]  /*70a0*/  BSYNC B0 ;  /* 0x0000000000007941 */ /* 0x000fea0003800000 */
.L_x_12412:
[----:B------:R-:W5:Y:S01]  /*70b0*/  SYNCS.PHASECHK.TRANS64.TRYWAIT P2, [R57+URZ+0x2d8b0], R84 ;  /* 0x02d8b054390075a7 */ /* 0x000f62000804017f */
[----:B------:R-:W-:Y:S04]  /*70c0*/  BSSY B0, `(.L_x_12414) ;  /* 0x0000002000007945 */ /* 0x000fe80003800000 */
[----:B-----5:R-:W-:Y:S05]  /*70d0*/  @!P2 BRA `(.L_x_12415) ;  /* 0x0000017c005ca947 */ /* 0x020fea0003800000 */
.L_x_12657:
[----:B------:R-:W-:Y:S05]  /*70e0*/  BSYNC B0 ;  /* 0x0000000000007941 */ /* 0x000fea0003800000 */
.L_x_12414:
        /* <DEDUP_REMOVED lines=18> */
[----:B------:R-:W-:-:S03]  /*7210*/  ISETP.GT.AND P2, PT, R83, R142, PT ;  /* 0x0000008e5300720c */ /* 0x000fc60003f44270 */
[----:B------:R0:W2:Y:S10]  /*7220*/  SHFL.IDX PT, R37, R12, RZ, 0x1e1f ;  /* 0x001e1fff0c257589 */ /* 0x0000b400000e0000 */
[----:B0-----:R-:W-:Y:S05]  /*7230*/  @!P2 BRA `(.L_x_12417) ;  /* 0x000000000098a947 */ /* 0x001fea0003800000 */
[----:B------:R-:W3:Y:S01]  /*7240*/  LDL R15, [R1+0x24] ;  /* 0x00002400010f7983 */ /* 0x000ee20000100800 */
[----:B------:R-:W-:-:S03]  /*7250*/  ULDC UR4, c[0x0][0x2f4] ;  /* 0x0000bd0000047ab9 */ /* 0x000fc60000000800 */
[----:B------:R-:W4:Y:S04]  /*7260*/  LDL R14, [R1+0x20] ;  /* 0x00002000010e7983 */ /* 0x000f280000100800 */
[----:B------:R-:W5:Y:S04]  /*7270*/  LDL R42, [R1+0x14] ;  /* 0x00001400012a7983 */ /* 0x000f680000100800 */
[----:B------:R-:W5:Y:S01]  /*7280*/  LDL R41, [R1+0x18] ;  /* 0x0000180001297983 */ /* 0x000f620000100800 */
[----:B------:R-:W-:Y:S02]  /*7290*/  ISETP.GE.AND P5, PT, R16, UR4, PT ;  /* 0x0000000410007c0c */ /* 0x000fe4000bfa6270 */
[----:B------:R-:W-:Y:S01]  /*72a0*/  ISETP.GE.AND P4, PT, R136, UR4, PT ;  /* 0x0000000488007c0c */ /* 0x000fe2000bf86270 */
[----:B------:R-:W5:Y:S10]  /*72b0*/  LDL R40, [R1+0x1c] ;  /* 0x00001c0001287983 */ /* 0x000f740000100800 */
[----:B-1----:R-:W-:-:S04]  /*72c0*/  @!P5 LEA R38, P2, R16, R36, 0x1 ;  /* 0x000000241026d211 */ /* 0x002fc800078408ff */
        /* <DEDUP_REMOVED lines=29> */
.L_x_12417:
[----:B------:R-:W-:Y:S05]  /*74a0*/  BSYNC B0 ;  /* 0x0000000000007941 */ /* 0x000fea0003800000 */
.L_x_12416:
[----:B------:R-:W-:Y:S01]  /*74b0*/  @!PT LDS RZ, [RZ] ;  /* 0x00000000fffff984 */ /* 0x000fe20000000800 */
[----:B------:R-:W-:Y:S01]  /*74c0*/  @!PT LDS RZ, [RZ] ;  /* 0x00000000fffff984 */ /* 0x000fe20000000800 */
[----:B------:R-:W-:Y:S01]  /*74d0*/  @!PT LDS RZ, [RZ] ;  /* 0x00000000fffff984 */ /* 0x000fe20000000800 */
[----:B------:R-:W-:Y:S01]  /*74e0*/  @!PT LDS RZ, [RZ] ;  /* 0x00000000fffff984 */ /* 0x000fe20000000800 */
[----:B------:R3:W-:Y:S06]  /*74f0*/  MEMBAR.ALL.CTA ;  /* 0x0000000000007992 */ /* 0x0007ec0000008000 */
[----:B---3--:R-:W3:Y:S01]  /*7500*/  FENCE.VIEW.ASYNC.S ;  /* 0x00000000000073c6 */ /* 0x008ee20000000000 */
[----:B------:R-:W-:Y:S01]  /*7510*/  VIADD R19, R19, 0x1 ;  /* 0x0000000113137836 */ /* 0x000fe20000000000 */
[----:B------:R-:W-:Y:S01]  /*7520*/  @!P3 IADD3 R57, R57, 0x2d8c0, RZ ;  /* 0x0002d8c03939b810 */ /* 0x000fe20007ffe0ff */
[----:B---3--:R3:W-:Y:S03]  /*7530*/  BAR.SYNC.DEFER_BLOCKING R99, 0x80 ;  /* 0x000200630000751d */ /* 0x0087e60000010000 */
        /* <DEDUP_REMOVED lines=12> */
.L_x_12355:
[----:B------:R-:W4:Y:S01]  /*7600*/  LDL R3, [R1+0x58] ;  /* 0x0000580001037983 */ /* 0x000f220000100800 */
[----:B------:R-:W0:Y:S01]  /*7610*/  LDC R0, c[0x0][0x448] ;  /* 0x00011200ff007b82 */ /* 0x000e220000000800 */
[----:B------:R-:W-:Y:S01]  /*7620*/  IMAD.MOV.U32 R94, RZ, RZ, RZ ;  /* 0x000000ffff5e7224 */ /* 0x000fe200078e00ff */
[----:B0-----:R-:W-:-:S13]  /*7630*/  ISETP.NE.AND P1, PT, R0, 0x1, PT ;  /* 0x000000010000780c */ /* 0x001fda0003f25270 */
[----:B------:R-:W0:Y:S08]  /*7640*/  @P1 LDC R0, c[0x0][0x44c] ;  /* 0x00011300ff001b82 */ /* 0x000e300000000800 */
[----:B------:R-:W1:Y:S01]  /*7650*/  @P1 LDC R5, c[0x0][0x450] ;  /* 0x00011400ff051b82 */ /* 0x000e620000000800 */
[----:B----4-:R-:W-:-:S04]  /*7660*/  VIADD R3, R3, 0xbf ;  /* 0x000000bf03037836 */ /* 0x010fc80000000000 */
[----:B0-----:R-:W-:-:S05]  /*7670*/  @P1 IMAD.HI.U32 R0, R3, R0, RZ ;  /* 0x0000000003001227 */ /* 0x001fca00078e00ff */
[----:B-1----:R-:W-:-:S05]  /*7680*/  @P1 SHF.R.U32.HI R3, RZ, R5, R0 ;  /* 0x00000005ff031219 */ /* 0x002fca0000011600 */
        /* <DEDUP_REMOVED lines=10> */
.L_x_12419:
[----:B------:R-:W-:Y:S04]  /*7730*/  BSSY B0, `(.L_x_12420) ;  /* 0x0000020000007945 */ /* 0x000fe80003800000 */
[----:B------:R-:W-:Y:S05]  /*7740*/  @!P1 BRA `(.L_x_12421) ;  /* 0x0000000000789947 */ /* 0x000fea0003800000 */
[----:B------:R-:W4:Y:S01]  /*7750*/  LDL R0, [R1+0x70] ;  /* 0x0000700001007983 */ /* 0x000f220000100800 */
[----:B------:R-:W-:Y:S01]  /*7760*/  ULDC UR4, c[0x0][0x9f0] ;  /* 0x00027c0000047ab9 */ /* 0x000fe20000000800 */
[----:B----4-:R-:W-:-:S04]  /*7770*/  ISETP.NE.AND P0, PT, R0, RZ, PT ;  /* 0x000000ff0000720c */ /* 0x010fc80003f05270 */
        /* <DEDUP_REMOVED lines=27> */
.L_x_12421:
[----:B------:R-:W-:Y:S05]  /*7930*/  BSYNC B0 ;  /* 0x0000000000007941 */ /* 0x000fea0003800000 */
.L_x_12420:
[----:B------:R-:W4:Y:S01]  /*7940*/  LDL R0, [R1+0x84] ;  /* 0x0000840001007983 */ /* 0x000f220000100800 */
        /* <DEDUP_REMOVED lines=26> */
[----:B----4-:R-:W-:-:S05]  /*7af0*/  IMAD R0, R0, R94, RZ ;  /* 0x0000005e00007224 */ /* 0x010fca00078e02ff */
        /* <DEDUP_REMOVED lines=8> */
[----:B------:R-:W-:-:S04]  /*7b80*/  SHF.R.S32.HI R40, RZ, 0x1f, R41 ;  /* 0x0000001fff287819 */ /* 0x000fc80000011429 */
[----:B------:R-:W-:-:S04]  /*7b90*/  LEA.HI R13, R40, R41, RZ, 0x7 ;  /* 0x00000029280d7211 */ /* 0x000fc800078f38ff */
[----:B------:R-:W-:Y:S01]  /*7ba0*/  SHF.R.S32.HI R13, RZ, 0x7, R13 ;  /* 0x00000007ff0d7819 */ /* 0x000fe2000001140d */
[----:B------:R-:W-:Y:S06]  /*7bb0*/  BRA.DIV UR4, `(.L_x_12423) ;  /* 0x0000017204b87947 */ /* 0x000fec000b800000 */
[----:B------:R-:W0:Y:S04]  /*7bc0*/  SHFL.IDX PT, R0, R13, RZ, 0x1f ;  /* 0x00001fff0d007589 */ /* 0x000e2800000e0000 */
[----:B0-----:R1:W-:Y:S02]  /*7bd0*/  STL [R1+0x28], R0 ;  /* 0x0000280001007387 */ /* 0x0013e40000100800 */
.L_x_12660:
        /* <DEDUP_REMOVED lines=15> */
[----:B------:R-:W-:Y:S01]  /*7cd0*/  IMAD.U32 R4, RZ, RZ, UR4 ;  /* 0x00000004ff047e24 */ /* 0x000fe2000f8e00ff */
[----:B------:R-:W-:Y:S01]  /*7ce0*/  MOV R13, RZ ;  /* 0x000000ff000d7202 */ /* 0x000fe20000000f00 */
        /* <DEDUP_REMOVED lines=8> */
[----:B------:R-:W-:-:S07]  /*7d70*/  IMAD.MOV.U32 R12, RZ, RZ, 0x1 ;  /* 0x00000001ff0c7424 */ /* 0x000fce00078e00ff */
[----:B------:R-:W-:-:S07]  /*7d80*/  LEPC R20, `(.L_x_12425) ;  /* 0x000000001014794e */ /* 0x000fce0000000000 */
[----:B0123-5:R-:W-:Y:S05]  /*7d90*/  CALL.ABS.NOINC R14 ;  /* 0x000000000e007343 */ /* 0x02ffea0003c00000 */
.L_x_12425:
[----:B------:R-:W-:Y:S05]  /*7da0*/  BSYNC B6 ;  /* 0x0000000000067941 */ /* 0x000fea0003800000 */
.L_x_12424:
        /* <DEDUP_REMOVED lines=8> */
[----:B------:R4:W0:Y:S03]  /*7e30*/  SYNCS.PHASECHK.TRANS64.TRYWAIT P0, [R2+URZ+0x2d800], R3 ;  /* 0x02d80003020075a7 */ /* 0x000826000800017f */
[----:B0-----:R-:W-:Y:S05]  /*7e40*/  @!P0 NANOSLEEP.SYNCS 0x989680 ;  /* 0x009896800000895d */ /* 0x001fea0003900000 */
[----:B------:R-:W0:Y:S01]  /*7e50*/  @!P0 SYNCS.PHASECHK.TRANS64 P0, [R2+URZ+0x2d800], R3 ;  /* 0x02d80003020085a7 */ /* 0x000e22000800007f */
[----:B------:R-:W-:Y:S04]  /*7e60*/  BSSY B0, `(.L_x_12427) ;  /* 0x0000006000007945 */ /* 0x000fe80003800000 */
[----:B0-----:R-:W-:Y:S05]  /*7e70*/  @P0 BRA `(.L_x_12428) ;  /* 0x0000000000100947 */ /* 0x001fea0003800000 */
.L_x_12429:
[----:B------:R0:W0:Y:S02]  /*7e80*/  SYNCS.PHASECHK.TRANS64.TRYWAIT P0, [R2+URZ+0x2d800], R3 ;  /* 0x02d80003020075a7 */ /* 0x000024000800017f */
[----:B0-----:R-:W-:Y:S05]  /*7e90*/  @!P0 NANOSLEEP.SYNCS 0x989680 ;  /* 0x009896800000895d */ /* 0x001fea0003900000 */
[----:B------:R-:W0:Y:S02]  /*7ea0*/  @!P0 SYNCS.PHASECHK.TRANS64 P0, [R2+URZ+0x2d800], R3 ;  /* 0x02d80003020085a7 */ /* 0x000e24000800007f */
[----:B0-----:R-:W-:Y:S05]  /*7eb0*/  @!P0 BRA `(.L_x_12429) ;  /* 0xfffffffc00f08947 */ /* 0x001fea000383ffff */
.L_x_12428:
[----:B------:R-:W-:Y:S05]  /*7ec0*/  BSYNC B0 ;  /* 0x0000000000007941 */ /* 0x000fea0003800000 */
.L_x_12427:
[----:B------:R-:W-:Y:S05]  /*7ed0*/  BRA `(.L_x_12430) ;  /* 0x0000003c00987947 */ /* 0x000fea0003800000 */
.L_x_12426:
[----:B------:R-:W-:Y:S01]  /*7ee0*/  ULOP3.LUT UP0, URZ, UR42, 0x1bf, URZ, 0xc0, !UPT ;  /* 0x000001bf2a3f7892 */ /* 0x000fe2000f80c03f */
[----:B-1---5:R-:W-:Y:S01]  /*7ef0*/  SHF.R.S32.HI R0, RZ, 0x1f, R95 ;  /* 0x0000001fff007819 */ /* 0x022fe2000001145f */
[----:B------:R-:W-:Y:S01]  /*7f00*/  ULDC.64 UR4, c[0x0][0x3f8] ;  /* 0x0000fe0000047ab9 */ /* 0x000fe20000000a00 */
[----:B------:R-:W-:Y:S01]  /*7f10*/  ULDC.64 UR6, c[0x0][0x408] ;  /* 0x0001020000067ab9 */ /* 0x000fe20000000a00 */
[----:B------:R-:W-:Y:S02]  /*7f20*/  IMAD.WIDE.U32 R24, R95, UR4, RZ ;  /* 0x000000045f187c25 */ /* 0x000fe4000f8e00ff */
[----:B------:R-:W-:Y:S02]  /*7f30*/  PLOP3.LUT P0, PT, PT, PT, UP0, 0x80, 0x0 ;  /* 0x000000000000781c */ /* 0x000fe40003f0f008 */
        /* <DEDUP_REMOVED lines=23> */
[----:B0-23--:R-:W-:Y:S05]  /*80b0*/  CALL.ABS.NOINC R14 ;  /* 0x000000000e007343 */ /* 0x00dfea0003c00000 */
.L_x_12431:
[----:B------:R-:W4:Y:S01]  /*80c0*/  LDL R20, [R1+0x58] ;  /* 0x0000580001147983 */ /* 0x000f220000100800 */
[----:B------:R-:W-:Y:S01]  /*80d0*/  ULDC.U8 UR4, c[0x0][0x410] ;  /* 0x0001040000047ab9 */ /* 0x000fe20000000000 */
[----:B------:R-:W-:Y:S01]  /*80e0*/  BSSY B0, `(.L_x_12432) ;  /* 0x00003bd000007945 */ /* 0x000fe20003800000 */
[----:B------:R-:W-:Y:S01]  /*80f0*/  ISETP.NE.AND P0, PT, RZ, UR4, PT ;  /* 0x00000004ff007c0c */ /* 0x000fe2000bf05270 */
[----:B----4-:R-:W-:-:S12]  /*8100*/  IMAD.IADD R9, R142, 0x1, R20 ;  /* 0x000000018e097824 */ /* 0x010fd800078e0214 */
[----:B------:R-:W-:Y:S05]  /*8110*/  @!P0 BRA `(.L_x_12433) ;  /* 0x0000001c006c8947 */ /* 0x000fea0003800000 */
[----:B------:R-:W1:Y:S01]  /*8120*/  LDC R5, c[0x0][0x448] ;  /* 0x00011200ff057b82 */ /* 0x000e620000000800 */
[----:B------:R-:W-:Y:S01]  /*8130*/  IMAD.MOV.U32 R3, RZ, RZ, R9 ;  /* 0x000000ffff037224 */ /* 0x000fe200078e0009 */
[----:B------:R-:W-:Y:S01]  /*8140*/  ULDC.64 UR4, c[0x0][0x3f8] ;  /* 0x0000fe0000047ab9 */ /* 0x000fe20000000a00 */
[----:B------:R-:W-:Y:S01]  /*8150*/  ULDC.64 UR6, c[0x0][0x408] ;  /* 0x0001020000067ab9 */ /* 0x000fe20000000a00 */
[----:B------:R-:W-:Y:S02]  /*8160*/  IMAD.MOV.U32 R25, RZ, RZ, R29 ;  /* 0x000000ffff197224 */ /* 0x000fe400078e001d */
[----:B------:R-:W-:Y:S01]  /*8170*/  IMAD.MOV.U32 R27, RZ, RZ, R31 ;  /* 0x000000ffff1b7224 */ /* 0x000fe200078e001f */
[----:B-1----:R-:W-:-:S13]  /*8180*/  ISETP.NE.AND P0, PT, R5, 0x1, PT ;  /* 0x000000010500780c */ /* 0x002fda0003f05270 */
[----:B------:R-:W1:Y:S08]  /*8190*/  @P0 LDC R0, c[0x0][0x44c] ;  /* 0x00011300ff000b82 */ /* 0x000e700000000800 */
[----:B------:R-:W4:Y:S01]  /*81a0*/  @P0 LDC R7, c[0x0][0x450] ;  /* 0x00011400ff070b82 */ /* 0x000f220000000800 */
[----:B-1----:R-:W-:-:S05]  /*81b0*/  @P0 IMAD.HI.U32 R0, R9, R0, RZ ;  /* 0x0000000009000227 */ /* 0x002fca00078e00ff */
[----:B----4-:R-:W-:-:S04]  /*81c0*/  @P0 SHF.R.U32.HI R3, RZ, R7, R0 ;  /* 0x00000007ff030219 */ /* 0x010fc80000011600 */
        /* <DEDUP_REMOVED lines=17> */
[----:B------:R1:W4:Y:S04]  /*82e0*/  SHFL.IDX PT, R3, R13, RZ, 0x1e1f ;  /* 0x001e1fff0d037589 */ /* 0x00032800000e0000 */
[----:B------:R-:W0:Y:S04]  /*82f0*/  SHFL.IDX PT, R38, R38, RZ, 0x1e1f ;  /* 0x001e1fff26267589 */ /* 0x000e2800000e0000 */
[----:B------:R-:W0:Y:S04]  /*8300*/  SHFL.IDX PT, R0, R0, RZ, 0x1e1f ;  /* 0x001e1fff00007589 */ /* 0x000e2800000e0000 */
[----:B-1----:R-:W0:Y:S02]  /*8310*/  SHFL.IDX PT, R39, R39, RZ, 0x1e1f ;  /* 0x001e1fff27277589 */ /* 0x002e2400000e0000 */
.L_x_12666:
[----:B------:R-:W5:Y:S01]  /*8320*/  LDL R4, [R1+0x4c] ;  /* 0x00004c0001047983 */ /* 0x000f620000100800 */
[----:B------:R-:W-:Y:S01]  /*8330*/  BSSY B1, `(.L_x_12435) ;  /* 0x000005f000017945 */ /* 0x000fe20003800000 */
[----:B------:R-:W-:Y:S02]  /*8340*/  CS2R R34, SRZ ;  /* 0x0000000000227805 */ /* 0x000fe4000001ff00 */
[----:B------:R-:W-:Y:S02]  /*8350*/  CS2R R30, SRZ ;  /* 0x00000000001e7805 */ /* 0x000fe4000001ff00 */
[----:B------:R-:W-:Y:S02]  /*8360*/  CS2R R26, SRZ ;  /* 0x00000000001a7805 */ /* 0x000fe4000001ff00 */
[----:B------:R-:W-:Y:S02]  /*8370*/  CS2R R20, SRZ ;  /* 0x0000000000147805 */ /* 0x000fe4000001ff00 */
[----:B------:R-:W-:-:S02]  /*8380*/  CS2R R12, SRZ ;  /* 0x00000000000c7805 */ /* 0x000fc4000001ff00 */
[----:B--2---:R-:W-:Y:S02]  /*8390*/  CS2R R36, SRZ ;  /* 0x0000000000247805 */ /* 0x004fe4000001ff00 */
[----:B------:R-:W-:Y:S02]  /*83a0*/  CS2R R32, SRZ ;  /* 0x0000000000207805 */ /* 0x000fe4000001ff00 */
[----:B------:R-:W-:Y:S02]  /*83b0*/  CS2R R28, SRZ ;  /* 0x00000000001c7805 */ /* 0x000fe4000001ff00 */
[----:B------:R-:W-:Y:S02]  /*83c0*/  CS2R R24, SRZ ;  /* 0x0000000000187805 */ /* 0x000fe4000001ff00 */
[----:B0-----:R-:W-:Y:S02]  /*83d0*/  CS2R R14, SRZ ;  /* 0x00000000000e7805 */ /* 0x001fe4000001ff00 */
[----:B------:R-:W-:Y:S01]  /*83e0*/  CS2R R10, SRZ ;  /* 0x00000000000a7805 */ /* 0x000fe2000001ff00 */
[----:B-----5:R-:W-:-:S04]  /*83f0*/  IMAD R4, R4, R5, RZ ;  /* 0x0000000504047224 */ /* 0x020fc800078e02ff */
[----:B------:R-:W-:Y:S01]  /*8400*/  IMAD R97, R97, -0xc0, R4 ;  /* 0xffffff4061617824 */ /* 0x000fe200078e0204 */
[----:B------:R-:W-:Y:S02]  /*8410*/  ISETP.GE.AND P0, PT, R9, R4, PT ;  /* 0x000000040900720c */ /* 0x000fe40003f06270 */
[----:B------:R-:W-:-:S11]  /*8420*/  CS2R R8, SRZ ;  /* 0x0000000000087805 */ /* 0x000fd6000001ff00 */
[----:B------:R-:W-:Y:S05]  /*8430*/  @P0 BRA `(.L_x_12436) ;  /* 0x0000000400380947 */ /* 0x000fea0003800000 */
[----:B------:R-:W2:Y:S01]  /*8440*/  LDL R49, [R1+0x44] ;  /* 0x0000440001317983 */ /* 0x000ea20000100800 */
[----:B------:R-:W-:-:S03]  /*8450*/  ULDC UR4, c[0x0][0x3f4] ;  /* 0x0000fd0000047ab9 */ /* 0x000fc60000000800 */
[----:B------:R-:W3:Y:S04]  /*8460*/  LDL R48, [R1+0x3c] ;  /* 0x00003c0001307983 */ /* 0x000ee80000100800 */
[----:B------:R-:W4:Y:S04]  /*8470*/  LDL R45, [R1+0x40] ;  /* 0x00004000012d7983 */ /* 0x000f280000100800 */
[----:B------:R-:W4:Y:S04]  /*8480*/  LDL R43, [R1+0x38] ;  /* 0x00003800012b7983 */ /* 0x000f280000100800 */
[----:B------:R-:W4:Y:S04]  /*8490*/  LDL.64 R46, [R1] ;  /* 0x00000000012e7983 */ /* 0x000f280000100a00 */
[----:B------:R-:W4:Y:S01]  /*84a0*/  LDL R42, [R1+0x48] ;  /* 0x00004800012a7983 */ /* 0x000f220000100800 */
[----:B------:R-:W-:-:S02]  /*84b0*/  CS2R R36, SRZ ;  /* 0x0000000000247805 */ /* 0x000fc4000001ff00 */
[----:B------:R-:W-:Y:S02]  /*84c0*/  CS2R R34, SRZ ;  /* 0x0000000000227805 */ /* 0x000fe4000001ff00 */
[----:B------:R-:W-:Y:S02]  /*84d0*/  CS2R R32, SRZ ;  /* 0x0000000000207805 */ /* 0x000fe4000001ff00 */
[C---:B--2---:R-:W-:Y:S01]  /*84e0*/  ISETP.GE.AND P3, PT, R49.reuse, UR4, PT ;  /* 0x0000000431007c0c */ /* 0x044fe2000bf66270 */
[C---:B------:R-:W-:Y:S01]  /*84f0*/  IMAD.SHL.U32 R24, R49.reuse, 0x2, RZ ;  /* 0x0000000231187824 */ /* 0x040fe200078e00ff */
        /* <DEDUP_REMOVED lines=24> */
[----:B------:R-:W-:Y:S02]  /*8680*/  SHF.R.S32.HI R6, RZ, 0x1f, R43 ;  /* 0x0000001fff067819 */ /* 0x000fe4000001142b */
[----:B------:R-:W-:Y:S01]  /*8690*/  @!P1 IADD3.X R13, R3, R7, RZ, P4, !PT ;  /* 0x00000007030d9210 */ /* 0x000fe200027fe4ff */
[----:B------:R-:W-:Y:S01]  /*86a0*/  @!P1 IMAD.X R11, R0, 0x1, R7, P5 ;  /* 0x00000001000b9824 */ /* 0x000fe200028e0607 */
[----:B------:R-:W-:Y:S02]  /*86b0*/  SHF.L.U64.HI R6, R43, 0x1, R6 ;  /* 0x000000012b067819 */ /* 0x000fe40000010206 */
[-C--:B------:R-:W-:Y:S02]  /*86c0*/  @!P0 IADD3 R8, P5, R38, R28.reuse, RZ ;  /* 0x0000001c26088210 */ /* 0x080fe40007fbe0ff */
[----:B------:R-:W-:Y:S02]  /*86d0*/  ISETP.GE.AND P4, PT, R46, UR4, PT ;  /* 0x000000042e007c0c */ /* 0x000fe4000bf86270 */
[----:B------:R-:W-:Y:S01]  /*86e0*/  SHF.R.S32.HI R30, RZ, 0x1f, R42 ;  /* 0x0000001fff1e7819 */ /* 0x000fe2000001142a */
[----:B------:R-:W-:Y:S01]  /*86f0*/  @!P0 IMAD.X R9, R3, 0x1, R6, P5 ;  /* 0x0000000103098824 */ /* 0x000fe200028e0606 */
[----:B------:R-:W-:-:S05]  /*8700*/  @!P0 IADD3 R4, P5, R39, R28, RZ ;  /* 0x0000001c27048210 */ /* 0x000fca0007fbe0ff */
[----:B------:R-:W-:Y:S01]  /*8710*/  @!P0 IMAD.X R5, R0, 0x1, R6, P5 ;  /* 0x0000000100058824 */ /* 0x000fe200028e0606 */
[----:B------:R-:W-:-:S03]  /*8720*/  ISETP.GE.AND P5, PT, R42, UR4, PT ;  /* 0x000000042a007c0c */ /* 0x000fc6000bfa6270 */
[----:B------:R-:W-:Y:S02]  /*8730*/  @!P4 IMAD.MOV.U32 R28, RZ, RZ, R38 ;  /* 0x000000ffff1cc224 */ /* 0x000fe400078e0026 */
        /* <DEDUP_REMOVED lines=8> */
[----:B0-----:R-:W-:-:S04]  /*87c0*/  @!P5 IADD3 R6, P4, R38, R31, RZ ;  /* 0x0000001f2606d210 */ /* 0x001fc80007f9e0ff */
[----:B------:R-:W-:Y:S02]  /*87d0*/  @!P5 IADD3.X R7, R3, R30, RZ, P4, !PT ;  /* 0x0000001e0307d210 */ /* 0x000fe400027fe4ff */
        /* <DEDUP_REMOVED lines=20> */
.L_x_12436:
[----:B------:R-:W-:Y:S05]  /*8920*/  BSYNC B1 ;  /* 0x0000000000017941 */ /* 0x000fea0003800000 */
.L_x_12435:
[----:B------:R-:W-:Y:S01]  /*8930*/  ULEA.HI UR4, UR37, UR37, URZ, 0x1 ;  /* 0x0000002525047291 */ /* 0x000fe2000f8f083f */
[----:B----45:R-:W-:Y:S01]  /*8940*/  IMAD.MOV.U32 R3, RZ, RZ, R35 ;  /* 0x000000ffff037224 */ /* 0x030fe200078e0023 */
[----:B------:R-:W-:Y:S01]  /*8950*/  VIMNMX R97, R97, 0xc0, PT ;  /* 0x000000c061617848 */ /* 0x000fe20003fe0100 */
[----:B0-----:R-:W-:Y:S01]  /*8960*/  IMAD.MOV.U32 R4, RZ, RZ, R30 ;  /* 0x000000ffff047224 */ /* 0x001fe200078e001e */
[----:B------:R-:W-:Y:S01]  /*8970*/  ULOP3.LUT UR4, UR4, 0xfffffffe, URZ, 0xc0, !UPT ;  /* 0xfffffffe04047892 */ /* 0x000fe2000f8ec03f */
[----:B------:R-:W-:Y:S01]  /*8980*/  IMAD.MOV.U32 R0, RZ, RZ, R34 ;  /* 0x000000ffff007224 */ /* 0x000fe200078e0022 */
[----:B------:R-:W-:Y:S01]  /*8990*/  BSSY B1, `(.L_x_12437) ;  /* 0x000002c000017945 */ /* 0x000fe20003800000 */
        /* <DEDUP_REMOVED lines=14> */
[----:B------:R-:W-:-:S02]  /*8a80*/  MOV R0, R20 ;  /* 0x0000001400007202 */ /* 0x000fc40000000f00 */
[----:B------:R-:W0:Y:S01]  /*8a90*/  SYNCS.PHASECHK.TRANS64.TRYWAIT P0, [R2+URZ+0x2d800], R3 ;  /* 0x02d80003020075a7 */ /* 0x000e22000800017f */
[----:B------:R-:W-:Y:S02]  /*8aa0*/  ISETP.GE.AND P1, PT, R142, R97, PT ;  /* 0x000000618e00720c */ /* 0x000fe40003f26270 */
        /* <DEDUP_REMOVED lines=25> */
[----:B0-----:R-:W-:Y:S06]  /*8c40*/  @!P0 BRA `(.L_x_12438) ;  /* 0x00000164002c8947 */ /* 0x001fec0003800000 */
.L_x_12667:
[----:B------:R-:W-:Y:S05]  /*8c50*/  BSYNC B1 ;  /* 0x0000000000017941 */ /* 0x000fea0003800000 */
.L_x_12437:
[----:B------:R-:W-:Y:S01]  /*8c60*/  PRMT R39, R0, 0x5410, R4 ;  /* 0x0000541000277816 */ /* 0x000fe20000000004 */
[----:B------:R-:W-:Y:S06]  /*8c70*/  @P1 BRA `(.L_x_12439) ;  /* 0x00000030000c1947 */ /* 0x000fec0003800000 */
[----:B------:R-:W2:Y:S01]  /*8c80*/  LDL.64 R54, [R1] ;  /* 0x0000000001367983 */ /* 0x000ea20000100a00 */
[----:B------:R-:W2:Y:S03]  /*8c90*/  LDC R4, c[0x0][0x3f4] ;  /* 0x0000fd00ff047b82 */ /* 0x000ea60000000800 */
[----:B------:R-:W4:Y:S04]  /*8ca0*/  LDL R56, [R1+0x68] ;  /* 0x0000680001387983 */ /* 0x000f280000100800 */
[----:B------:R-:W5:Y:S04]  /*8cb0*/  LDL R53, [R1+0x44] ;  /* 0x0000440001357983 */ /* 0x000f680000100800 */
[----:B------:R-:W3:Y:S04]  /*8cc0*/  LDL R52, [R1+0x3c] ;  /* 0x00003c0001347983 */ /* 0x000ee80000100800 */
[----:B------:R-:W3:Y:S04]  /*8cd0*/  LDL R51, [R1+0x40] ;  /* 0x0000400001337983 */ /* 0x000ee80000100800 */
[----:B------:R-:W3:Y:S04]  /*8ce0*/  LDL R7, [R1+0x38] ;  /* 0x0000380001077983 */ /* 0x000ee80000100800 */
[----:B------:R-:W3:Y:S01]  /*8cf0*/  LDL R6, [R1+0x48] ;  /* 0x0000480001067983 */ /* 0x000ee20000100800 */
        /* <DEDUP_REMOVED lines=8> */
[----:B--2---:R-:W-:Y:S02]  /*8d80*/  ISETP.GE.AND P6, PT, R54, R4, PT ;  /* 0x000000043600720c */ /* 0x004fe40003fc6270 */
[----:B----4-:R-:W-:Y:S02]  /*8d90*/  LEA R3, R56, R2, 0x1 ;  /* 0x0000000238037211 */ /* 0x010fe400078e08ff */
[----:B-----5:R-:W-:-:S03]  /*8da0*/  ISETP.GE.AND P1, PT, R53, R4, PT ;  /* 0x000000043500720c */ /* 0x020fc60003f26270 */
[----:B------:R-:W-:Y:S01]  /*8db0*/  VIADD R0, R3, 0x20 ;  /* 0x0000002003007836 */ /* 0x000fe20000000000 */
[-C--:B---3--:R-:W-:Y:S02]  /*8dc0*/  ISETP.GE.AND P2, PT, R52, R4.reuse, PT ;  /* 0x000000043400720c */ /* 0x088fe40003f46270 */
[-C--:B------:R-:W-:Y:S02]  /*8dd0*/  ISETP.GE.AND P3, PT, R51, R4.reuse, PT ;  /* 0x000000043300720c */ /* 0x080fe40003f66270 */
[-C--:B------:R-:W-:Y:S02]  /*8de0*/  ISETP.GE.AND P4, PT, R7, R4.reuse, PT ;  /* 0x000000040700720c */ /* 0x080fe40003f86270 */
[----:B------:R-:W-:Y:S01]  /*8df0*/  ISETP.GE.AND P5, PT, R6, R4, PT ;  /* 0x000000040600720c */ /* 0x000fe20003fa6270 */
[----:B------:R-:W-:-:S12]  /*8e00*/  @P6 BRA `(.L_x_12441) ;  /* 0x0000000000a86947 */ /* 0x000fd80003800000 */
[----:B------:R-:W0:Y:S01]  /*8e10*/  LDS.128 R4, [R3+0xc400] ;  /* 0x00c4000003047984 */ /* 0x000e220000000c00 */
        /* <DEDUP_REMOVED lines=12> */
[C---:B------:R-:W-:Y:S01]  /*8ee0*/  FMUL.FTZ R54, R37.reuse, R41 ;  /* 0x0000002925367220 */ /* 0x040fe20000410000 */
[-C--:B------:R-:W-:Y:S01]  /*8ef0*/  FMUL.FTZ R53, R37, R51.reuse ;  /* 0x0000003325357220 */ /* 0x080fe20000410000 */
        /* <DEDUP_REMOVED lines=8> */
[----:B------:R-:W-:Y:S02]  /*8f80*/  HADD2.F32 R40, -RZ, R58.H0_H0 ;  /* 0x2000003aff287230 */ /* 0x000fe40000004100 */
        /* <DEDUP_REMOVED lines=18> */
.L_x_12441:
[----:B------:R-:W-:Y:S05]  /*90b0*/  BSYNC B1 ;  /* 0x0000000000017941 */ /* 0x000fea0003800000 */
.L_x_12440:
[----:B------:R-:W-:Y:S01]  /*90c0*/  BSSY B1, `(.L_x_12442) ;  /* 0x000002d000017945 */ /* 0x000fe20003800000 */
[----:B------:R-:W-:-:S03]  /*90d0*/  @P0 VIADD R0, R3, 0xffffffe0 ;  /* 0xffffffe003000836 */ /* 0x000fc60000000000 */
[----:B------:R-:W-:Y:S05]  /*90e0*/  @P1 BRA `(.L_x_12443) ;  /* 0x0000000000a81947 */ /* 0x000fea0003800000 */
[----:B0-----:R-:W0:Y:S01]  /*90f0*/  LDS.128 R4, [R0+0xc400] ;  /* 0x00c4000000047984 */ /* 0x001e220000000c00 */
[----:B------:R-:W-:Y:S01]  /*9100*/  SHF.R.U32.HI R35, RZ, 0x10, R33 ;  /* 0x00000010ff237819 */ /* 0x000fe20000011621 */
[----:B------:R-:W-:Y:S01]  /*9110*/  HADD2.F32 R34, -RZ, R59.H1_H1 ;  /* 0x3000003bff227230 */ /* 0x000fe20000004100 */
[----:B------:R-:W-:Y:S01]  /*9120*/  SHF.R.U32.HI R37, RZ, 0x10, R31 ;  /* 0x00000010ff257819 */ /* 0x000fe2000001161f */
[----:B------:R-:W-:Y:S01]  /*9130*/  HADD2.F32 R36, -RZ, R58.H1_H1 ;  /* 0x3000003aff247230 */ /* 0x000fe20000004100 */
        /* <DEDUP_REMOVED lines=37> */
.L_x_12443:
[----:B------:R-:W-:Y:S05]  /*9390*/  BSYNC B1 ;  /* 0x0000000000017941 */ /* 0x000fea0003800000 */
.L_x_12442:
        /* <DEDUP_REMOVED lines=44> */
.L_x_12445:
[----:B------:R-:W-:Y:S05]  /*9660*/  BSYNC B1 ;  /* 0x0000000000017941 */ /* 0x000fea0003800000 */
.L_x_12444:
        /* <DEDUP_REMOVED lines=44> */
.L_x_12447:
[----:B------:R-:W-:Y:S05]  /*9930*/  BSYNC B1 ;  /* 0x0000000000017941 */ /* 0x000fea0003800000 */
.L_x_12446:
        /* <DEDUP_REMOVED lines=44> */
.L_x_12449:
[----:B------:R-:W-:Y:S05]  /*9c00*/  BSYNC B1 ;  /* 0x0000000000017941 */ /* 0x000fea0003800000 */
.L_x_12448:
        /* <DEDUP_REMOVED lines=44> */
.L_x_12433:
[----:B------:R-:W1:Y:S01]  /*9ed0*/  LDC R10, c[0x0][0x448] ;  /* 0x00011200ff0a7b82 */ /* 0x000e620000000800 */
[----:B------:R-:W-:Y:S01]  /*9ee0*/  IMAD.MOV.U32 R3, RZ, RZ, R9 ;  /* 0x000000ffff037224 */ /* 0x000fe200078e0009 */
[----:B------:R-:W-:Y:S01]  /*9ef0*/  ULDC.64 UR4, c[0x0][0x3f8] ;  /* 0x0000fe0000047ab9 */ /* 0x000fe20000000a00 */
[----:B------:R-:W-:Y:S01]  /*9f00*/  ULDC.64 UR6, c[0x0][0x408] ;  /* 0x0001020000067ab9 */ /* 0x000fe20000000a00 */
[----:B------:R-:W-:Y:S02]  /*9f10*/  IMAD.MOV.U32 R4, RZ, RZ, R24 ;  /* 0x000000ffff047224 */ /* 0x000fe400078e0018 */
[----:B------:R-:W-:Y:S02]  /*9f20*/  IMAD.MOV.U32 R6, RZ, RZ, R26 ;  /* 0x000000ffff067224 */ /* 0x000fe400078e001a */
[----:B------:R-:W-:Y:S01]  /*9f30*/  IMAD.MOV.U32 R7, RZ, RZ, R31 ;  /* 0x000000ffff077224 */ /* 0x000fe200078e001f */
[----:B-1----:R-:W-:-:S13]  /*9f40*/  ISETP.NE.AND P0, PT, R10, 0x1, PT ;  /* 0x000000010a00780c */ /* 0x002fda0003f05270 */
[----:B------:R-:W1:Y:S08]  /*9f50*/  @P0 LDC R0, c[0x0][0x44c] ;  /* 0x00011300ff000b82 */ /* 0x000e700000000800 */
[----:B------:R-:W4:Y:S01]  /*9f60*/  @P0 LDC R5, c[0x0][0x450] ;  /* 0x00011400ff050b82 */ /* 0x000f220000000800 */
[----:B-1----:R-:W-:-:S05]  /*9f70*/  @P0 IMAD.HI.U32 R0, R9, R0, RZ ;  /* 0x0000000009000227 */ /* 0x002fca00078e00ff */
[----:B----4-:R-:W-:Y:S01]  /*9f80*/  @P0 SHF.R.U32.HI R3, RZ, R5, R0 ;  /* 0x00000005ff030219 */ /* 0x010fe20000011600 */
[----:B------:R-:W-:-:S03]  /*9f90*/  IMAD.MOV.U32 R5, RZ, RZ, R29 ;  /* 0x000000ffff057224 */ /* 0x000fc600078e001d */
[----:B------:R-:W-:Y:S01]  /*9fa0*/  SHF.R.S32.HI R0, RZ, 0x1f, R3 ;  /* 0x0000001fff007819 */ /* 0x000fe20000011403 */
[----:B------:R-:W-:-:S04]  /*9fb0*/  IMAD.WIDE.U32 R4, R3, UR4, R4 ;  /* 0x0000000403047c25 */ /* 0x000fc8000f8e0004 */
[C---:B------:R-:W-:Y:S02]  /*9fc0*/  IMAD R8, R0.reuse, UR4, RZ ;  /* 0x0000000400087c24 */ /* 0x040fe4000f8e02ff */
[----:B------:R-:W-:Y:S02]  /*9fd0*/  IMAD R0, R0, UR6, RZ ;  /* 0x0000000600007c24 */ /* 0x000fe4000f8e02ff */
[C---:B------:R-:W-:Y:S01]  /*9fe0*/  IMAD R13, R3.reuse, UR5, R8 ;  /* 0x00000005030d7c24 */ /* 0x040fe2000f8e0208 */
[----:B------:R-:W-:Y:S01]  /*9ff0*/  ULDC.64 UR4, c[0x0][0x3e8] ;  /* 0x0000fa0000047ab9 */ /* 0x000fe20000000a00 */
[----:B------:R-:W-:-:S03]  /*a000*/  IMAD.WIDE.U32 R6, R3, UR6, R6 ;  /* 0x0000000603067c25 */ /* 0x000fc6000f8e0006 */
[----:B------:R-:W-:Y:S01]  /*a010*/  IADD3 R13, R5, R13, RZ ;  /* 0x0000000d050d7210 */ /* 0x000fe20007ffe0ff */
[----:B--2---:R-:W-:Y:S01]  /*a020*/  IMAD R37, R3, UR7, R0 ;  /* 0x0000000703257c24 */ /* 0x004fe2000f8e0200 */
[----:B------:R-:W-:Y:S01]  /*a030*/  ULDC.64 UR6, c[0x0][0x400] ;  /* 0x0001000000067ab9 */ /* 0x000fe20000000a00 */
[----:B------:R-:W-:Y:S01]  /*a040*/  LEA R3, P0, R4, UR4, 0x1 ;  /* 0x0000000404037c11 */ /* 0x000fe2000f8008ff */
[----:B------:R-:W-:Y:S01]  /*a050*/  UMOV UR4, 0xffffffff ;  /* 0xffffffff00047882 */ /* 0x000fe20000000000 */
[----:B------:R-:W-:Y:S01]  /*a060*/  IMAD.IADD R37, R7, 0x1, R37 ;  /* 0x0000000107257824 */ /* 0x000fe200078e0225 */
[----:B------:R-:W-:Y:S02]  /*a070*/  LEA R38, P1, R6, UR6, 0x1 ;  /* 0x0000000606267c11 */ /* 0x000fe4000f8208ff */
[----:B------:R-:W-:Y:S02]  /*a080*/  LEA.HI.X R13, R4, UR5, R13, 0x1, P0 ;  /* 0x00000005040d7c11 */ /* 0x000fe400080f0c0d */
[----:B------:R-:W-:Y:S01]  /*a090*/  LEA.HI.X R37, R6, UR7, R37, 0x1, P1 ;  /* 0x0000000706257c11 */ /* 0x000fe200088f0c25 */
[----:B------:R-:W-:Y:S08]  /*a0a0*/  BRA.DIV UR4, `(.L_x_12450) ;  /* 0x0000015204287947 */ /* 0x000ff0000b800000 */
[----:B------:R1:W2:Y:S04]  /*a0b0*/  SHFL.IDX PT, R0, R13, RZ, 0x1e1f ;  /* 0x001e1fff0d007589 */ /* 0x0002a800000e0000 */
[----:B------:R-:W4:Y:S04]  /*a0c0*/  SHFL.IDX PT, R3, R3, RZ, 0x1e1f ;  /* 0x001e1fff03037589 */ /* 0x000f2800000e0000 */
[----:B------:R-:W0:Y:S04]  /*a0d0*/  SHFL.IDX PT, R37, R37, RZ, 0x1e1f ;  /* 0x001e1fff25257589 */ /* 0x000e2800000e0000 */
[----:B-1----:R-:W0:Y:S02]  /*a0e0*/  SHFL.IDX PT, R38, R38, RZ, 0x1e1f ;  /* 0x001e1fff26267589 */ /* 0x002e2400000e0000 */
.L_x_12673:
[----:B------:R-:W5:Y:S01]  /*a0f0*/  LDL R4, [R1+0x4c] ;  /* 0x00004c0001047983 */ /* 0x000f620000100800 */
[----:B------:R-:W-:Y:S01]  /*a100*/  BSSY B1, `(.L_x_12451) ;  /* 0x000003b000017945 */ /* 0x000fe20003800000 */
[----:B------:R-:W-:Y:S02]  /*a110*/  CS2R R6, SRZ ;  /* 0x0000000000067805 */ /* 0x000fe4000001ff00 */
[----:B------:R-:W-:Y:S02]  /*a120*/  CS2R R12, SRZ ;  /* 0x00000000000c7805 */ /* 0x000fe4000001ff00 */
[----:B0-----:R-:W-:Y:S02]  /*a130*/  CS2R R14, SRZ ;  /* 0x00000000000e7805 */ /* 0x001fe4000001ff00 */
[----:B------:R-:W-:Y:S02]  /*a140*/  CS2R R24, SRZ ;  /* 0x0000000000187805 */ /* 0x000fe4000001ff00 */
[----:B------:R-:W-:-:S02]  /*a150*/  CS2R R26, SRZ ;  /* 0x00000000001a7805 */ /* 0x000fc4000001ff00 */
[----:B------:R-:W-:Y:S02]  /*a160*/  CS2R R28, SRZ ;  /* 0x00000000001c7805 */ /* 0x000fe4000001ff00 */
[----:B------:R-:W-:Y:S02]  /*a170*/  CS2R R30, SRZ ;  /* 0x00000000001e7805 */ /* 0x000fe4000001ff00 */
[----:B------:R-:W-:Y:S02]  /*a180*/  CS2R R32, SRZ ;  /* 0x0000000000207805 */ /* 0x000fe4000001ff00 */
[----:B------:R-:W-:Y:S01]  /*a190*/  CS2R R34, SRZ ;  /* 0x0000000000227805 */ /* 0x000fe2000001ff00 */
[----:B-----5:R-:W-:Y:S01]  /*a1a0*/  IMAD R10, R4, R10, RZ ;  /* 0x0000000a040a7224 */ /* 0x020fe200078e02ff */
[----:B------:R-:W-:-:S03]  /*a1b0*/  CS2R R4, SRZ ;  /* 0x0000000000047805 */ /* 0x000fc6000001ff00 */
[----:B------:R-:W-:Y:S01]  /*a1c0*/  IMAD R97, R97, -0xc0, R10 ;  /* 0xffffff4061617824 */ /* 0x000fe200078e020a */
[----:B------:R-:W-:Y:S02]  /*a1d0*/  ISETP.GE.AND P0, PT, R9, R10, PT ;  /* 0x0000000a0900720c */ /* 0x000fe40003f06270 */
[----:B------:R-:W-:Y:S02]  /*a1e0*/  CS2R R8, SRZ ;  /* 0x0000000000087805 */ /* 0x000fe4000001ff00 */
[----:B------:R-:W-:-:S09]  /*a1f0*/  CS2R R10, SRZ ;  /* 0x00000000000a7805 */ /* 0x000fd2000001ff00 */
[----:B------:R-:W-:Y:S05]  /*a200*/  @P0 BRA `(.L_x_12452) ;  /* 0x0000000000a80947 */ /* 0x000fea0003800000 */
[----:B------:R-:W3:Y:S04]  /*a210*/  LDL R21, [R1+0x14] ;  /* 0x0000140001157983 */ /* 0x000ee80000100800 */
[----:B------:R-:W3:Y:S01]  /*a220*/  LDL R20, [R1+0x18] ;  /* 0x0000180001147983 */ /* 0x000ee20000100800 */
        /* <DEDUP_REMOVED lines=9> */
[----:B------:R-:W-:-:S02]  /*a2c0*/  MOV R8, R38 ;  /* 0x0000002600087202 */ /* 0x000fc40000000f00 */
[----:B------:R-:W-:Y:S02]  /*a2d0*/  CS2R R28, SRZ ;  /* 0x00000000001c7805 */ /* 0x000fe4000001ff00 */
[----:B------:R-:W-:Y:S02]  /*a2e0*/  CS2R R30, SRZ ;  /* 0x00000000001e7805 */ /* 0x000fe4000001ff00 */
[----:B------:R-:W-:Y:S02]  /*a2f0*/  CS2R R10, SRZ ;  /* 0x00000000000a7805 */ /* 0x000fe4000001ff00 */
[----:B------:R-:W-:Y:S02]  /*a300*/  CS2R R32, SRZ ;  /* 0x0000000000207805 */ /* 0x000fe4000001ff00 */
[----:B------:R-:W-:Y:S01]  /*a310*/  CS2R R34, SRZ ;  /* 0x0000000000227805 */ /* 0x000fe2000001ff00 */
[----:B------:R-:W-:Y:S01]  /*a320*/  @!P2 IMAD.SHL.U32 R36, R16, 0x2, RZ ;  /* 0x000000021024a824 */ /* 0x000fe200078e00ff */
[----:B------:R-:W-:-:S02]  /*a330*/  CS2R R14, SRZ ;  /* 0x00000000000e7805 */ /* 0x000fc4000001ff00 */
[----:B------:R-:W-:Y:S02]  /*a340*/  CS2R R24, SRZ ;  /* 0x0000000000187805 */ /* 0x000fe4000001ff00 */
[----:B------:R-:W-:Y:S01]  /*a350*/  CS2R R26, SRZ ;  /* 0x00000000001a7805 */ /* 0x000fe2000001ff00 */
[----:B---3--:R-:W-:Y:S02]  /*a360*/  @!P3 IMAD.SHL.U32 R13, R21, 0x8, RZ ;  /* 0x00000008150db824 */ /* 0x008fe400078e00ff */
        /* <DEDUP_REMOVED lines=20> */
.L_x_12452:
[----:B------:R-:W-:Y:S05]  /*a4b0*/  BSYNC B1 ;  /* 0x0000000000017941 */ /* 0x000fea0003800000 */
.L_x_12451:
[----:B------:R-:W-:Y:S01]  /*a4c0*/  ULEA.HI UR4, UR37, UR37, URZ, 0x1 ;  /* 0x0000002525047291 */ /* 0x000fe2000f8f083f */
[----:B----45:R-:W-:Y:S01]  /*a4d0*/  IMAD.MOV.U32 R3, RZ, RZ, R5 ;  /* 0x000000ffff037224 */ /* 0x030fe200078e0005 */
[----:B-1----:R-:W-:Y:S01]  /*a4e0*/  MOV R38, R25 ;  /* 0x0000001900267202 */ /* 0x002fe20000000f00 */
[----:B--2---:R-:W-:Y:S01]  /*a4f0*/  IMAD.MOV.U32 R0, RZ, RZ, R4 ;  /* 0x000000ffff007224 */ /* 0x004fe200078e0004 */
        /* <DEDUP_REMOVED lines=9> */
[----:B------:R-:W-:Y:S01]  /*a590*/  MOV R20, R8 ;  /* 0x0000000800147202 */ /* 0x000fe20000000f00 */
[----:B------:R-:W-:Y:S01]  /*a5a0*/  IMAD.U32 R3, RZ, RZ, UR4 ;  /* 0x00000004ff037e24 */ /* 0x000fe2000f8e00ff */
[----:B------:R-:W-:Y:S01]  /*a5b0*/  PRMT R67, R67, 0x5410, R0 ;  /* 0x0000541043437816 */ /* 0x000fe20000000000 */
        /* <DEDUP_REMOVED lines=8> */
[----:B------:R-:W-:Y:S01]  /*a640*/  PRMT R47, R20, 0x7610, R47 ;  /* 0x00007610142f7816 */ /* 0x000fe2000000002f */
        /* <DEDUP_REMOVED lines=15> */
[----:B------:R-:W-:Y:S01]  /*a740*/  VIMNMX R97, R97, 0xc0, PT ;  /* 0x000000c061617848 */ /* 0x000fe20003fe0100 */
[----:B------:R-:W-:Y:S01]  /*a750*/  IMAD.MOV.U32 R38, RZ, RZ, R33 ;  /* 0x000000ffff267224 */ /* 0x000fe200078e0021 */
[----:B------:R-:W-:Y:S01]  /*a760*/  PRMT R68, R0, 0x5410, R36 ;  /* 0x0000541000447816 */ /* 0x000fe20000000024 */
[----:B------:R-:W-:Y:S01]  /*a770*/  IMAD.MOV.U32 R0, RZ, RZ, R30 ;  /* 0x000000ffff007224 */ /* 0x000fe200078e001e */
[----:B------:R-:W-:Y:S01]  /*a780*/  ISETP.GE.AND P1, PT, R142, R97, PT ;  /* 0x000000618e00720c */ /* 0x000fe20003f26270 */
[----:B------:R-:W-:Y:S01]  /*a790*/  IMAD.MOV.U32 R36, RZ, RZ, R31 ;  /* 0x000000ffff247224 */ /* 0x000fe200078e001f */
[----:B------:R-:W-:-:S02]  /*a7a0*/  PRMT R45, R37, 0x5410, R38 ;  /* 0x00005410252d7816 */ /* 0x000fc40000000026 */
[----:B------:R-:W-:Y:S02]  /*a7b0*/  PRMT R47, R47, 0x5410, R0 ;  /* 0x000054102f2f7816 */ /* 0x000fe40000000000 */
[----:B------:R-:W-:Y:S01]  /*a7c0*/  PRMT R48, R36, 0x7610, R48 ;  /* 0x0000761024307816 */ /* 0x000fe20000000030 */
[----:B------:R-:W-:Y:S01]  /*a7d0*/  IMAD.MOV.U32 R36, RZ, RZ, R35 ;  /* 0x000000ffff247224 */ /* 0x000fe200078e0023 */
[----:B------:R-:W-:Y:S01]  /*a7e0*/  MOV R0, R34 ;  /* 0x0000002200007202 */ /* 0x000fe20000000f00 */
[----:B0-----:R-:W-:Y:S06]  /*a7f0*/  @!P0 BRA `(.L_x_12454) ;  /* 0x0000014800c48947 */ /* 0x001fec0003800000 */
.L_x_12674:
[----:B------:R-:W-:Y:S05]  /*a800*/  BSYNC B1 ;  /* 0x0000000000017941 */ /* 0x000fea0003800000 */
.L_x_12453:
        /* <DEDUP_REMOVED lines=14> */
[----:B------:R-:W4:Y:S01]  /*a8f0*/  LDL R73, [R1+0xdc] ;  /* 0x0000dc0001497983 */ /* 0x000f220000100800 */
[----:B------:R-:W-:Y:S01]  /*a900*/  HADD2.F32 R62, -RZ, R62.H0_H0 ;  /* 0x2000003eff3e7230 */ /* 0x000fe20000004100 */
[----:B------:R-:W-:Y:S01]  /*a910*/  SHF.R.U32.HI R61, RZ, 0x10, R5 ;  /* 0x00000010ff3d7819 */ /* 0x000fe20000011605 */
[----:B------:R-:W-:Y:S01]  /*a920*/  HADD2.F32 R60, -RZ, R60.H0_H0 ;  /* 0x2000003cff3c7230 */ /* 0x000fe20000004100 */
[----:B------:R-:W-:Y:S02]  /*a930*/  SHF.R.U32.HI R54, RZ, 0x10, R25 ;  /* 0x00000010ff367819 */ /* 0x000fe40000011619 */
        /* <DEDUP_REMOVED lines=17> */
[----:B----4-:R-:W0:Y:S04]  /*aa50*/  LDS.128 R36, [R73] ;  /* 0x0000000049247984 */ /* 0x010e280000000c00 */
        /* <DEDUP_REMOVED lines=12> */
[----:B---3--:R-:W-:Y:S02]  /*ab20*/  HADD2.F32 R57, -RZ, R40.H0_H0 ;  /* 0x20000028ff397230 */ /* 0x008fe40000004100 */
[C---:B------:R-:W-:Y:S01]  /*ab30*/  FMUL.FTZ R64, R37.reuse, R62 ;  /* 0x0000003e25407220 */ /* 0x040fe20000410000 */
[----:B------:R-:W-:Y:S01]  /*ab40*/  FMUL.FTZ R66, R37, R60 ;  /* 0x0000003c25427220 */ /* 0x000fe20000410000 */
[----:B------:R-:W-:-:S02]  /*ab50*/  HADD2.F32 R53, -RZ, R42.H0_H0 ;  /* 0x2000002aff357230 */ /* 0x000fc40000004100 */
        /* <DEDUP_REMOVED lines=12> */
[----:B------:R-:W-:Y:S02]  /*ac20*/  HADD2.F32 R51, -RZ, R43.H0_H0 ;  /* 0x2000002bff337230 */ /* 0x000fe40000004100 */
[----:B------:R-:W-:Y:S01]  /*ac30*/  FFMA.FTZ R52, R52, R60, R57 ;  /* 0x0000003c34347223 */ /* 0x000fe20000010039 */
[----:B------:R-:W-:Y:S02]  /*ac40*/  HADD2.F32 R64, -RZ, R67.H1_H1 ;  /* 0x30000043ff407230 */ /* 0x000fe40000004100 */
[----:B------:R-:W-:Y:S01]  /*ac50*/  FMUL.FTZ R66, R53, R62 ;  /* 0x0000003e35427220 */ /* 0x000fe20000410000 */
[----:B------:R-:W-:-:S02]  /*ac60*/  HADD2.F32 R60, -RZ, R68.H1_H1 ;  /* 0x30000044ff3c7230 */ /* 0x000fc40000004100 */
[-C--:B------:R-:W-:Y:S01]  /*ac70*/  FMUL.FTZ R68, R53, R58.reuse ;  /* 0x0000003a35447220 */ /* 0x080fe20000410000 */
[----:B------:R-:W-:Y:S02]  /*ac80*/  HADD2.F32 R43, -RZ, R43.H1_H1 ;  /* 0x3000002bff2b7230 */ /* 0x000fe40000004100 */
[----:B------:R-:W-:Y:S01]  /*ac90*/  FFMA.FTZ R53, R27, R58, -R66 ;  /* 0x0000003a1b357223 */ /* 0x000fe20000010842 */
[C---:B------:R-:W-:Y:S01]  /*aca0*/  FMUL.FTZ R70, R51.reuse, R64 ;  /* 0x0000004033467220 */ /* 0x040fe20000410000 */
[----:B------:R-:W-:Y:S02]  /*acb0*/  HADD2.F32 R66, -RZ, R7.H0_H0 ;  /* 0x20000007ff427230 */ /* 0x000fe40000004100 */
[----:B------:R-:W-:Y:S01]  /*acc0*/  FMUL.FTZ R51, R51, R60 ;  /* 0x0000003c33337220 */ /* 0x000fe20000410000 */
        /* <DEDUP_REMOVED lines=14> */
[----:B------:R-:W-:Y:S02]  /*adb0*/  HADD2.F32 R38, -RZ, R38.H1_H1 ;  /* 0x30000026ff267230 */ /* 0x000fe40000004100 */
        /* <DEDUP_REMOVED lines=18> */
.L_x_12456:
[----:B------:R-:W-:Y:S05]  /*aee0*/  BSYNC B1 ;  /* 0x0000000000017941 */ /* 0x000fea0003800000 */
.L_x_12455:
[----:B------:R-:W-:Y:S04]  /*aef0*/  BSSY B1, `(.L_x_12457) ;  /* 0x000006d000017945 */ /* 0x000fe80003800000 */
[----:B------:R-:W-:Y:S05]  /*af00*/  @P1 BRA `(.L_x_12458) ;  /* 0x0000000400ac1947 */ /* 0x000fea0003800000 */
[----:B0-----:R-:W2:Y:S04]  /*af10*/  LDL R6, [R1+0x3c] ;  /* 0x00003c0001067983 */ /* 0x001ea80000100800 */
[----:B------:R-:W2:Y:S04]  /*af20*/  LDL.64 R4, [R1] ;  /* 0x0000000001047983 */ /* 0x000ea80000100a00 */
[----:B------:R-:W4:Y:S01]  /*af30*/  LDL R0, [R1+0x14] ;  /* 0x0000140001007983 */ /* 0x000f220000100800 */
[--C-:B------:R-:W-:Y:S01]  /*af40*/  SHF.R.U64 R28, R28, 0x10, R29.reuse ;  /* 0x000000101c1c7819 */ /* 0x100fe2000000121d */
[--C-:B------:R-:W-:Y:S01]  /*af50*/  HADD2.F32 R51, -RZ, R50.reuse.H1_H1 ;  /* 0x30000032ff337230 */ /* 0x100fe20000004100 */
[----:B------:R-:W-:Y:S01]  /*af60*/  SHF.R.U32.HI R54, RZ, 0x10, R29 ;  /* 0x00000010ff367819 */ /* 0x000fe2000001161d */
[----:B------:R-:W-:Y:S01]  /*af70*/  HADD2.F32 R52, -RZ, R50.H0_H0 ;  /* 0x20000032ff347230 */ /* 0x000fe20000004100 */
[----:B------:R-:W-:Y:S01]  /*af80*/  SHF.R.U64 R29, R8, 0x10, R9 ;  /* 0x00000010081d7819 */ /* 0x000fe20000001209 */
[--C-:B------:R-:W-:Y:S01]  /*af90*/  HADD2.F32 R56, -RZ, R48.reuse.H1_H1 ;  /* 0x30000030ff387230 */ /* 0x100fe20000004100 */
[----:B------:R-:W-:Y:S01]  /*afa0*/  SHF.R.U64 R8, R30, 0x10, R31 ;  /* 0x000000101e087819 */ /* 0x000fe2000000121f */
[----:B------:R-:W-:Y:S01]  /*afb0*/  HADD2.F32 R48, -RZ, R48.H0_H0 ;  /* 0x20000030ff307230 */ /* 0x000fe20000004100 */
[----:B------:R-:W-:Y:S01]  /*afc0*/  SHF.R.U32.HI R53, RZ, 0x10, R9 ;  /* 0x00000010ff357819 */ /* 0x000fe20000011609 */
[----:B------:R-:W-:Y:S01]  /*afd0*/  HADD2.F32 R29, -RZ, R29.H0_H0 ;  /* 0x2000001dff1d7230 */ /* 0x000fe20000004100 */
[----:B------:R-:W-:-:S02]  /*afe0*/  SHF.R.U32.HI R30, RZ, 0x10, R31 ;  /* 0x00000010ff1e7819 */ /* 0x000fc4000001161f */
[--C-:B------:R-:W-:Y:S01]  /*aff0*/  SHF.R.U64 R9, R10, 0x10, R11.reuse ;  /* 0x000000100a097819 */ /* 0x100fe2000000120b */
[----:B------:R-:W-:Y:S01]  /*b000*/  HADD2.F32 R53, -RZ, R53.H0_H0 ;  /* 0x20000035ff357230 */ /* 0x000fe20000004100 */
[----:B------:R-:W-:Y:S01]  /*b010*/  SHF.R.U32.HI R10, RZ, 0x10, R11 ;  /* 0x00000010ff0a7819 */ /* 0x000fe2000001160b */
[----:B------:R-:W-:-:S04]  /*b020*/  HADD2.F32 R30, -RZ, R30.H0_H0 ;  /* 0x2000001eff1e7230 */ /* 0x000fc80000004100 */
[----:B------:R-:W-:Y:S02]  /*b030*/  HADD2.F32 R10, -RZ, R10.H0_H0 ;  /* 0x2000000aff0a7230 */ /* 0x000fe40000004100 */
[----:B--2---:R-:W-:Y:S01]  /*b040*/  IMAD.IADD R4, R4, 0x1, R6 ;  /* 0x0000000104047824 */ /* 0x004fe200078e0206 */
[----:B----4-:R-:W-:-:S04]  /*b050*/  LEA.HI R0, R3, R0, RZ, 0x1d ;  /* 0x0000000003007211 */ /* 0x010fc800078fe8ff */
        /* <DEDUP_REMOVED lines=14> */
[----:B------:R-:W-:-:S03]  /*b140*/  IMAD.IADD R25, R24, 0x1, R25 ;  /* 0x0000000118197824 */ /* 0x000fc600078e0219 */
[----:B------:R-:W-:Y:S01]  /*b150*/  IADD3 R6, R6, R7, RZ ;  /* 0x0000000706067210 */ /* 0x000fe20007ffe0ff */
[----:B------:R-:W-:-:S03]  /*b160*/  IMAD R36, R25, 0x2, R2 ;  /* 0x0000000219247824 */ /* 0x000fc600078e0202 */
[----:B------:R-:W-:Y:S02]  /*b170*/  LEA R0, R6, UR42, 0x1 ;  /* 0x0000002a06007c11 */ /* 0x000fe4000f8e08ff */
[----:B------:R-:W0:Y:S04]  /*b180*/  LDS.128 R24, [R36+0xc400] ;  /* 0x00c4000024187984 */ /* 0x000e280000000c00 */
[----:B------:R-:W1:Y:S01]  /*b190*/  LDS.128 R4, [R0] ;  /* 0x0000000000047984 */ /* 0x000e620000000c00 */
[----:B0-----:R-:W-:Y:S02]  /*b1a0*/  HADD2.F32 R41, -RZ, R25.H0_H0 ;  /* 0x20000019ff297230 */ /* 0x001fe40000004100 */
[----:B------:R-:W-:Y:S02]  /*b1b0*/  HADD2.F32 R50, -RZ, R27.H0_H0 ;  /* 0x2000001bff327230 */ /* 0x000fe40000004100 */
[----:B-1----:R-:W-:-:S02]  /*b1c0*/  HADD2.F32 R38, -RZ, R5.H0_H0 ;  /* 0x20000005ff267230 */ /* 0x002fc40000004100 */
[----:B------:R-:W-:Y:S02]  /*b1d0*/  HADD2.F32 R31, -RZ, R27.H1_H1 ;  /* 0x3000001bff1f7230 */ /* 0x000fe40000004100 */
[CC--:B------:R-:W-:Y:S01]  /*b1e0*/  FMUL.FTZ R27, R41.reuse, R51.reuse ;  /* 0x00000033291b7220 */ /* 0x0c0fe20000410000 */
[----:B------:R-:W-:Y:S02]  /*b1f0*/  HADD2.F32 R42, -RZ, R25.H1_H1 ;  /* 0x30000019ff2a7230 */ /* 0x000fe40000004100 */
[-C--:B------:R-:W-:Y:S01]  /*b200*/  FMUL.FTZ R25, R41, R52.reuse ;  /* 0x0000003429197220 */ /* 0x080fe20000410000 */
[----:B------:R-:W-:Y:S02]  /*b210*/  HADD2.F32 R41, -RZ, R54.H0_H0 ;  /* 0x20000036ff297230 */ /* 0x000fe40000004100 */
[C---:B------:R-:W-:Y:S01]  /*b220*/  FFMA.FTZ R27, R38.reuse, R52, R27 ;  /* 0x00000034261b7223 */ /* 0x040fe2000001001b */
[----:B------:R-:W-:Y:S02]  /*b230*/  HADD2.F32 R39, -RZ, R24.H0_H0 ;  /* 0x20000018ff277230 */ /* 0x000fe40000004100 */
[----:B------:R-:W-:Y:S01]  /*b240*/  FFMA.FTZ R25, R38, R51, -R25 ;  /* 0x0000003326197223 */ /* 0x000fe20000010819 */
[----:B------:R-:W-:-:S02]  /*b250*/  HADD2.F32 R54, -RZ, R49.H1_H1 ;  /* 0x30000031ff367230 */ /* 0x000fc40000004100 */
[C---:B------:R-:W-:Y:S01]  /*b260*/  FMUL.FTZ R51, R42.reuse, R53 ;  /* 0x000000352a337220 */ /* 0x040fe20000410000 */
[----:B------:R-:W-:Y:S02]  /*b270*/  HADD2.F32 R52, -RZ, R49.H0_H0 ;  /* 0x20000031ff347230 */ /* 0x000fe40000004100 */
        /* <DEDUP_REMOVED lines=9> */
[--C-:B------:R-:W-:Y:S02]  /*b310*/  HADD2.F32 R42, -RZ, R47.reuse.H1_H1 ;  /* 0x3000002fff2a7230 */ /* 0x100fe40000004100 */
[----:B------:R-:W-:Y:S01]  /*b320*/  FMUL.FTZ R54, R43, R56 ;  /* 0x000000382b367220 */ /* 0x000fe20000410000 */
[----:B------:R-:W-:Y:S02]  /*b330*/  HADD2.F32 R47, -RZ, R47.H0_H0 ;  /* 0x2000002fff2f7230 */ /* 0x000fe40000004100 */
[----:B------:R-:W-:Y:S01]  /*b340*/  FFMA.FTZ R38, R40, R41, -R51 ;  /* 0x0000002928267223 */ /* 0x000fe20000010833 */
[----:B------:R-:W-:-:S02]  /*b350*/  HADD2.F32 R11, -RZ, R7.H0_H0 ;  /* 0x20000007ff0b7230 */ /* 0x000fc40000004100 */
[-C--:B------:R-:W-:Y:S01]  /*b360*/  FMUL.FTZ R58, R43, R42.reuse ;  /* 0x0000002a2b3a7220 */ /* 0x080fe20000410000 */
[C---:B------:R-:W-:Y:S01]  /*b370*/  FFMA.FTZ R54, R5.reuse, R42, -R54 ;  /* 0x0000002a05367223 */ /* 0x040fe20000010836 */
[CC--:B------:R-:W-:Y:S01]  /*b380*/  FMUL.FTZ R42, R50.reuse, R47.reuse ;  /* 0x0000002f322a7220 */ /* 0x0c0fe20000410000 */
[----:B------:R-:W-:Y:S01]  /*b390*/  FMUL.FTZ R50, R50, R48 ;  /* 0x0000003032327220 */ /* 0x000fe20000410000 */
        /* <DEDUP_REMOVED lines=19> */
[----:B------:R-:W-:Y:S01]  /*b4d0*/  FFMA.FTZ R40, R40, R53, R49 ;  /* 0x0000003528287223 */ /* 0x000fe20000010031 */
        /* <DEDUP_REMOVED lines=14> */
.L_x_12458:
[----:B------:R-:W-:Y:S05]  /*b5c0*/  BSYNC B1 ;  /* 0x0000000000017941 */ /* 0x000fea0003800000 */
.L_x_12457:
[----:B------:R-:W-:Y:S05]  /*b5d0*/  @P2 BRA `(.L_x_12439) ;  /* 0x0000000400b42947 */ /* 0x000fea0003800000 */
[----:B01----:R-:W2:Y:S04]  /*b5e0*/  LDL.64 R4, [R1] ;  /* 0x0000000001047983 */ /* 0x003ea80000100a00 */
[----:B------:R-:W4:Y:S01]  /*b5f0*/  LDL R0, [R1+0x38] ;  /* 0x0000380001007983 */ /* 0x000f220000100800 */
[----:B--2---:R-:W-:-:S03]  /*b600*/  IMAD.MOV.U32 R6, RZ, RZ, R4 ;  /* 0x000000ffff067224 */ /* 0x004fc600078e0004 */
[----:B------:R-:W2:Y:S01]  /*b610*/  LDL R4, [R1+0x18] ;  /* 0x0000180001047983 */ /* 0x000ea20000100800 */
[----:B------:R-:W-:Y:S02]  /*b620*/  IMAD.MOV.U32 R7, RZ, RZ, R5 ;  /* 0x000000ffff077224 */ /* 0x000fe400078e0005 */
[----:B----4-:R-:W-:-:S05]  /*b630*/  IMAD.IADD R0, R6, 0x1, R0 ;  /* 0x0000000106007824 */ /* 0x010fca00078e0200 */
[----:B------:R-:W-:Y:S02]  /*b640*/  SHF.R.S32.HI R5, RZ, 0x1f, R0 ;  /* 0x0000001fff057819 */ /* 0x000fe40000011400 */
[----:B------:R-:W-:Y:S02]  /*b650*/  SHF.R.U64 R25, R12, 0x10, R13 ;  /* 0x000000100c197819 */ /* 0x000fe4000000120d */
[----:B------:R-:W-:Y:S01]  /*b660*/  SHF.R.U64 R12, R34, 0x10, R35 ;  /* 0x00000010220c7819 */ /* 0x000fe20000001223 */
[----:B------:R-:W-:Y:S01]  /*b670*/  HADD2.F32 R34, -RZ, R20.H1_H1 ;  /* 0x30000014ff227230 */ /* 0x000fe20000004100 */
[----:B------:R-:W-:Y:S01]  /*b680*/  SHF.R.U64 R24, R32, 0x10, R33 ;  /* 0x0000001020187819 */ /* 0x000fe20000001221 */
[----:B------:R-:W-:Y:S01]  /*b690*/  HADD2.F32 R32, -RZ, R45.H1_H1 ;  /* 0x3000002dff207230 */ /* 0x000fe20000004100 */
[----:B------:R-:W-:Y:S02]  /*b6a0*/  SHF.R.U32.HI R31, RZ, 0x10, R13 ;  /* 0x00000010ff1f7819 */ /* 0x000fe4000001160d */
[----:B------:R-:W-:-:S03]  /*b6b0*/  SHF.R.U32.HI R33, RZ, 0x10, R33 ;  /* 0x00000010ff217819 */ /* 0x000fc60000011621 */
[----:B------:R-:W-:Y:S01]  /*b6c0*/  HADD2.F32 R31, -RZ, R31.H0_H0 ;  /* 0x2000001fff1f7230 */ /* 0x000fe20000004100 */
[----:B------:R-:W-:Y:S02]  /*b6d0*/  SHF.R.U64 R37, R14, 0x10, R15 ;  /* 0x000000100e257819 */ /* 0x000fe4000000120f */
[----:B------:R-:W-:Y:S02]  /*b6e0*/  SHF.R.U32.HI R39, RZ, 0x10, R35 ;  /* 0x00000010ff277819 */ /* 0x000fe40000011623 */
[----:B------:R-:W-:Y:S01]  /*b6f0*/  SHF.R.U32.HI R35, RZ, 0x10, R15 ;  /* 0x00000010ff237819 */ /* 0x000fe2000001160f */
        /* <DEDUP_REMOVED lines=16> */
[----:B------:R-:W-:-:S03]  /*b800*/  IMAD.IADD R0, R6, 0x1, R5 ;  /* 0x0000000106007824 */ /* 0x000fc600078e0205 */
[----:B------:R-:W-:Y:S02]  /*b810*/  LEA R3, R3, R2, 0x1 ;  /* 0x0000000203037211 */ /* 0x000fe400078e08ff */
[----:B------:R-:W-:-:S03]  /*b820*/  LEA R0, R0, UR42, 0x1 ;  /* 0x0000002a00007c11 */ /* 0x000fc6000f8e08ff */
[----:B------:R-:W0:Y:S04]  /*b830*/  LDS.128 R8, [R3+0xc400] ;  /* 0x00c4000003087984 */ /* 0x000e280000000c00 */
[----:B------:R-:W1:Y:S01]  /*b840*/  LDS.128 R4, [R0] ;  /* 0x0000000000047984 */ /* 0x000e620000000c00 */
[----:B0-----:R-:W-:Y:S02]  /*b850*/  HADD2.F32 R27, -RZ, R9.H0_H0 ;  /* 0x20000009ff1b7230 */ /* 0x001fe40000004100 */
[----:B-1----:R-:W-:-:S03]  /*b860*/  HADD2.F32 R13, -RZ, R5.H0_H0 ;  /* 0x20000005ff0d7230 */ /* 0x002fc60000004100 */
[C---:B------:R-:W-:Y:S01]  /*b870*/  FMUL.FTZ R36, R27.reuse, R34 ;  /* 0x000000221b247220 */ /* 0x040fe20000410000 */
[----:B------:R-:W-:Y:S02]  /*b880*/  HADD2.F32 R28, -RZ, R9.H1_H1 ;  /* 0x30000009ff1c7230 */ /* 0x000fe40000004100 */
[-C--:B------:R-:W-:Y:S01]  /*b890*/  FMUL.FTZ R38, R27, R32.reuse ;  /* 0x000000201b267220 */ /* 0x080fe20000410000 */
[----:B------:R-:W-:Y:S02]  /*b8a0*/  HADD2.F32 R9, -RZ, R8.H0_H0 ;  /* 0x20000008ff097230 */ /* 0x000fe40000004100 */
[----:B------:R-:W-:Y:S01]  /*b8b0*/  FFMA.FTZ R36, R13, R32, -R36 ;  /* 0x000000200d247223 */ /* 0x000fe20000010824 */
[----:B------:R-:W-:Y:S02]  /*b8c0*/  HADD2.F32 R27, -RZ, R33.H0_H0 ;  /* 0x20000021ff1b7230 */ /* 0x000fe40000004100 */
[----:B------:R-:W-:Y:S02]  /*b8d0*/  HADD2.F32 R32, -RZ, R20.H0_H0 ;  /* 0x20000014ff207230 */ /* 0x000fe40000004100 */
[----:B------:R-:W-:-:S02]  /*b8e0*/  HADD2.F32 R20, -RZ, R45.H0_H0 ;  /* 0x2000002dff147230 */ /* 0x000fc40000004100 */
[----:B------:R-:W-:Y:S01]  /*b8f0*/  FFMA.FTZ R38, R13, R34, R38 ;  /* 0x000000220d267223 */ /* 0x000fe20000010026 */
[----:B------:R-:W-:Y:S02]  /*b900*/  HADD2.F32 R14, -RZ, R5.H1_H1 ;  /* 0x30000005ff0e7230 */ /* 0x000fe40000004100 */
[C---:B------:R-:W-:Y:S01]  /*b910*/  FMUL.FTZ R33, R28.reuse, R31 ;  /* 0x0000001f1c217220 */ /* 0x040fe20000410000 */
[----:B------:R-:W-:Y:S02]  /*b920*/  HADD2.F32 R5, -RZ, R4.H0_H0 ;  /* 0x20000004ff057230 */ /* 0x000fe40000004100 */
[----:B------:R-:W-:Y:S01]  /*b930*/  FMUL.FTZ R13, R28, R27 ;  /* 0x0000001b1c0d7220 */ /* 0x000fe20000410000 */
[C---:B------:R-:W-:Y:S01]  /*b940*/  FMUL.FTZ R34, R9.reuse, R32 ;  /* 0x0000002009227220 */ /* 0x040fe20000410000 */
[----:B------:R-:W-:Y:S02]  /*b950*/  HADD2.F32 R29, -RZ, R10.H0_H0 ;  /* 0x2000000aff1d7230 */ /* 0x000fe40000004100 */
[----:B------:R-:W-:Y:S01]  /*b960*/  FMUL.FTZ R9, R9, R20 ;  /* 0x0000001409097220 */ /* 0x000fe20000410000 */
[----:B------:R-:W-:-:S02]  /*b970*/  HADD2.F32 R28, -RZ, R21.H0_H0 ;  /* 0x20000015ff1c7230 */ /* 0x000fc40000004100 */
[C---:B------:R-:W-:Y:S01]  /*b980*/  FFMA.FTZ R33, R14.reuse, R27, -R33 ;  /* 0x0000001b0e217223 */ /* 0x040fe20000010821 */
        /* <DEDUP_REMOVED lines=8> */
[----:B------:R-:W-:Y:S02]  /*ba10*/  HADD2.F32 R5, -RZ, R46.H1_H1 ;  /* 0x3000002eff057230 */ /* 0x000fe40000004100 */
[-C--:B------:R-:W-:Y:S01]  /*ba20*/  FMUL.FTZ R40, R29, R14.reuse ;  /* 0x0000000e1d287220 */ /* 0x080fe20000410000 */
[----:B------:R-:W-:Y:S02]  /*ba30*/  HADD2.F32 R26, -RZ, R7.H0_H0 ;  /* 0x20000007ff1a7230 */ /* 0x000fe40000004100 */
[----:B------:R-:W-:Y:S01]  /*ba40*/  FFMA.FTZ R27, R15, R14, -R20 ;  /* 0x0000000e0f1b7223 */ /* 0x000fe20000010814 */
[C---:B------:R-:W-:Y:S01]  /*ba50*/  FMUL.FTZ R9, R30.reuse, R21 ;  /* 0x000000151e097220 */ /* 0x040fe20000410000 */
[----:B------:R-:W-:Y:S02]  /*ba60*/  HADD2.F32 R11, -RZ, R11.H1_H1 ;  /* 0x3000000bff0b7230 */ /* 0x000fe40000004100 */
[----:B------:R-:W-:Y:S01]  /*ba70*/  FMUL.FTZ R30, R30, R5 ;  /* 0x000000051e1e7220 */ /* 0x000fe20000410000 */
[----:B------:R-:W-:-:S02]  /*ba80*/  HADD2.F32 R20, -RZ, R35.H0_H0 ;  /* 0x20000023ff147230 */ /* 0x000fc40000004100 */
[----:B------:R-:W-:Y:S02]  /*ba90*/  HADD2.F32 R14, -RZ, R39.H0_H0 ;  /* 0x20000027ff0e7230 */ /* 0x000fe40000004100 */
[----:B------:R-:W-:Y:S01]  /*baa0*/  FFMA.FTZ R40, R15, R28, R40 ;  /* 0x0000001c0f287223 */ /* 0x000fe20000010028 */
[C---:B------:R-:W-:Y:S01]  /*bab0*/  FFMA.FTZ R28, R26.reuse, R5, -R9 ;  /* 0x000000051a1c7223 */ /* 0x040fe20000010809 */
[----:B------:R-:W-:Y:S01]  /*bac0*/  FFMA.FTZ R30, R26, R21, R30 ;  /* 0x000000151a1e7223 */ /* 0x000fe2000001001e */
[----:B------:R-:W-:Y:S02]  /*bad0*/  HADD2.F32 R7, -RZ, R7.H1_H1 ;  /* 0x30000007ff077230 */ /* 0x000fe40000004100 */
[C---:B------:R-:W-:Y:S01]  /*bae0*/  FMUL.FTZ R42, R11.reuse, R20 ;  /* 0x000000140b2a7220 */ /* 0x040fe20000410000 */
[----:B------:R-:W-:Y:S01]  /*baf0*/  FMUL.FTZ R26, R11, R14 ;  /* 0x0000000e0b1a7220 */ /* 0x000fe20000410000 */
[----:B------:R-:W-:Y:S02]  /*bb00*/  HADD2.F32 R8, -RZ, R8.H1_H1 ;  /* 0x30000008ff087230 */ /* 0x000fe40000004100 */
[----:B------:R-:W-:-:S02]  /*bb10*/  HADD2.F32 R10, -RZ, R10.H1_H1 ;  /* 0x3000000aff0a7230 */ /* 0x000fc40000004100 */
[----:B------:R-:W-:Y:S02]  /*bb20*/  HADD2.F32 R11, -RZ, R37.H0_H0 ;  /* 0x20000025ff0b7230 */ /* 0x000fe40000004100 */
[----:B------:R-:W-:Y:S02]  /*bb30*/  HADD2.F32 R5, -RZ, R24.H0_H0 ;  /* 0x20000018ff057230 */ /* 0x000fe40000004100 */
[----:B------:R-:W-:Y:S02]  /*bb40*/  HADD2.F32 R9, -RZ, R12.H0_H0 ;  /* 0x2000000cff097230 */ /* 0x000fe40000004100 */
[C---:B------:R-:W-:Y:S01]  /*bb50*/  FFMA.FTZ R21, R7.reuse, R14, -R42 ;  /* 0x0000000e07157223 */ /* 0x040fe2000001082a */
[----:B------:R-:W-:Y:S02]  /*bb60*/  HADD2.F32 R4, -RZ, R4.H1_H1 ;  /* 0x30000004ff047230 */ /* 0x000fe40000004100 */
        /* <DEDUP_REMOVED lines=18> */
[----:B------:R0:W-:Y:S04]  /*bc90*/  STS.128 [R0], R4 ;  /* 0x0000000400007388 */ /* 0x0001e80000000c00 */
[----:B------:R0:W-:Y:S02]  /*bca0*/  STS.128 [R3+0xc400], R8 ;  /* 0x00c4000803007388 */ /* 0x0001e40000000c00 */
.L_x_12439:
[----:B------:R-:W-:Y:S05]  /*bcb0*/  BSYNC B0 ;  /* 0x0000000000007941 */ /* 0x000fea0003800000 */
.L_x_12432:
        /* <DEDUP_REMOVED lines=8> */
.L_x_12430:
[----:B01-3--:R-:W-:-:S05]  /*bd40*/  IMAD.U32 R0, RZ, RZ, UR41 ;  /* 0x00000029ff007e24 */ /* 0x00bfca000f8e00ff */
[----:B------:R-:W-:-:S13]  /*bd50*/  ISETP.NE.AND P0, PT, R0, 0x3, PT ;  /* 0x000000030000780c */ /* 0x000fda0003f05270 */
[----:B------:R-:W-:Y:S05]  /*bd60*/  @!P0 BRA `(.L_x_12459) ;  /* 0x0000000000048947 */ /* 0x000fea0003800000 */
[----:B------:R-:W-:Y:S01]  /*bd70*/  BPT.TRAP 0x1 ;  /* 0x000000040000795c */ /* 0x000fe20000300000 */
.L_x_12459:
[----:B--2-4-:R-:W-:Y:S01]  /*bd80*/  IMAD R3, R22, 0x8, R2 ;  /* 0x0000000816037824 */ /* 0x014fe200078e0202 */
[----:B------:R-:W-:-:S04]  /*bd90*/  SHF.L.U32 R4, R139, 0x1f, RZ ;  /* 0x0000001f8b047819 */ /* 0x000fc800000006ff */
[----:B------:R0:W1:Y:S01]  /*bda0*/  SYNCS.PHASECHK.TRANS64.TRYWAIT P1, [R3+URZ+0x2d830], R4 ;  /* 0x02d83004030075a7 */ /* 0x000062000802017f */
[----:B------:R-:W-:Y:S05]  /*bdb0*/  @!P0 BRA `(.L_x_12460) ;  /* 0x0000000000048947 */ /* 0x000fea0003800000 */
[----:B------:R-:W-:Y:S01]  /*bdc0*/  BPT.TRAP 0x1 ;  /* 0x000000040000795c */ /* 0x000fe20000300000 */
.L_x_12460:
        /* <DEDUP_REMOVED lines=12> */
.L_x_12461:
[----:B--2---:R-:W0:Y:S01]  /*be90*/  LDL R0, [R1+0x2c] ;  /* 0x00002c0001007983 */ /* 0x004e220000100800 */
[----:B------:R-:W-:Y:S01]  /*bea0*/  IMAD.MOV.U32 R5, RZ, RZ, -0x7fffffe0 ;  /* 0x80000020ff057424 */ /* 0x000fe200078e00ff */
[----:B------:R-:W-:Y:S01]  /*beb0*/  LOP3.LUT R144, R44, 0x10000, RZ, 0xfc, !PT ;  /* 0x000100002c907812 */ /* 0x000fe200078efcff */
[----:B------:R-:W-:Y:S01]  /*bec0*/  IMAD.MOV.U32 R145, RZ, RZ, -0x7fffffe0 ;  /* 0x80000020ff917424 */ /* 0x000fe200078e00ff */
[----:B------:R-:W-:Y:S05]  /*bed0*/  WARPSYNC.ALL ;  /* 0x0000000000007948 */ /* 0x000fea0003800000 */
[----:B------:R-:W-:Y:S01]  /*bee0*/  R2UR UR7, R5 ;  /* 0x00000000050772ca */ /* 0x000fe200000e0000 */
[----:B-----5:R-:W-:Y:S01]  /*bef0*/  WARPGROUP.ARRIVE ;  /* 0x00000000000079c5 */ /* 0x020fe20000000000 */
[C---:B------:R-:W-:Y:S01]  /*bf00*/  R2UR UR4, R144.reuse ;  /* 0x00000000900472ca */ /* 0x040fe200000e0000 */
[----:B------:R-:W-:Y:S01]  /*bf10*/  IMAD.MOV.U32 R7, RZ, RZ, -0x7fffffe0 ;  /* 0x80000020ff077424 */ /* 0x000fe200078e00ff */
[----:B------:R-:W-:Y:S01]  /*bf20*/  R2UR UR5, R145 ;  /* 0x00000000910572ca */ /* 0x000fe200000e0000 */
[----:B------:R-:W-:Y:S01]  /*bf30*/  IMAD.MOV.U32 R155, RZ, RZ, -0x7fffffe0 ;  /* 0x80000020ff9b7424 */ /* 0x000fe200078e00ff */
[C---:B------:R-:W-:Y:S01]  /*bf40*/  IADD3 R154, R144.reuse, 0x2, RZ ;  /* 0x00000002909a7810 */ /* 0x040fe20007ffe0ff */
[C---:B------:R-:W-:Y:S01]  /*bf50*/  VIADD R152, R144.reuse, 0x300 ;  /* 0x0000030090987836 */ /* 0x040fe20000000000 */
[----:B------:R-:W-:Y:S01]  /*bf60*/  IADD3 R150, R144, 0x302, RZ ;  /* 0x0000030290967810 */ /* 0x000fe20007ffe0ff */
[----:B------:R-:W-:Y:S01]  /*bf70*/  IMAD.MOV.U32 R153, RZ, RZ, -0x7fffffe0 ;  /* 0x80000020ff997424 */ /* 0x000fe200078e00ff */
[----:B------:R-:W-:Y:S01]  /*bf80*/  MOV R147, 0x80000020 ;  /* 0x8000002000937802 */ /* 0x000fe20000000f00 */
[----:B------:R-:W-:-:S02]  /*bf90*/  IMAD.MOV.U32 R151, RZ, RZ, -0x7fffffe0 ;  /* 0x80000020ff977424 */ /* 0x000fc400078e00ff */
[C---:B------:R-:W-:Y:S02]  /*bfa0*/  VIADD R148, R144.reuse, 0x600 ;  /* 0x0000060090947836 */ /* 0x040fe40000000000 */
[----:B------:R-:W-:Y:S02]  /*bfb0*/  IMAD.MOV.U32 R149, RZ, RZ, -0x7fffffe0 ;  /* 0x80000020ff957424 */ /* 0x000fe400078e00ff */
[----:B------:R-:W-:Y:S02]  /*bfc0*/  IMAD.MOV.U32 R5, RZ, RZ, -0x7fffffe0 ;  /* 0x80000020ff057424 */ /* 0x000fe400078e00ff */
[----:B------:R-:W-:Y:S02]  /*bfd0*/  VIADD R146, R144, 0x602 ;  /* 0x0000060290927836 */ /* 0x000fe40000000000 */
[----:B01----:R-:W-:-:S04]  /*bfe0*/  IMAD R4, R22, 0x600, R0 ;  /* 0x0000060016047824 */ /* 0x003fc800078e0200 */
        /* <DEDUP_REMOVED lines=48> */
.L_x_12463:
[----:B------:R-:W2:Y:S01]  /*c2f0*/  LDL R5, [R1+0x6c] ;  /* 0x00006c0001057983 */ /* 0x000ea20000100800 */
[----:B------:R-:W0:Y:S01]  /*c300*/  LDC R0, c[0x0][0x448] ;  /* 0x00011200ff007b82 */ /* 0x000e220000000800 */
[----:B------:R-:W-:Y:S02]  /*c310*/  ULDC UR45, c[0x0][0x988] ;  /* 0x00026200002d7ab9 */ /* 0x000fe40000000800 */
[----:B------:R-:W2:Y:S04]  /*c320*/  LDL R90, [R1+0x58] ;  /* 0x00005800015a7983 */ /* 0x000ea80000100800 */
[----:B------:R-:W3:Y:S04]  /*c330*/  LDL R8, [R1+0x64] ;  /* 0x0000640001087983 */ /* 0x000ee80000100800 */
[----:B------:R-:W4:Y:S04]  /*c340*/  LDL R89, [R1+0x4c] ;  /* 0x00004c0001597983 */ /* 0x000f280000100800 */
[----:B------:R-:W5:Y:S04]  /*c350*/  LDL R88, [R1+0x5c] ;  /* 0x00005c0001587983 */ /* 0x000f680000100800 */
[----:B------:R-:W4:Y:S01]  /*c360*/  LDL R91, [R1+0x50] ;  /* 0x00005000015b7983 */ /* 0x000f220000100800 */
[----:B------:R-:W-:Y:S01]  /*c370*/  VIADD R10, R3, 0x2d840 ;  /* 0x0002d840030a7836 */ /* 0x000fe20000000000 */
        /* <DEDUP_REMOVED lines=9> */
[----:B------:R-:W0:Y:S01]  /*c410*/  SHFL.IDX PT, R4, R7, RZ, 0x1c1f ;  /* 0x001c1fff07047589 */ /* 0x000e2200000e0000 */
[----:B------:R-:W-:-:S04]  /*c420*/  IMAD.MOV.U32 R5, RZ, RZ, -0x80 ;  /* 0xffffff80ff057424 */ /* 0x000fc800078e00ff */
[----:B------:R-:W-:-:S05]  /*c430*/  IMAD R5, R94, R5, 0x80 ;  /* 0x000000805e057424 */ /* 0x000fca00078e0205 */
[C-C-:B---3--:R-:W-:Y:S02]  /*c440*/  IADD3 R6, -R8.reuse, 0x1, R5.reuse ;  /* 0x0000000108067810 */ /* 0x148fe40007ffe105 */
[----:B-----5:R-:W-:Y:S02]  /*c450*/  IADD3 R5, -R8, R88, R5 ;  /* 0x0000005808057210 */ /* 0x020fe40007ffe105 */
[----:B----4-:R-:W-:-:S04]  /*c460*/  IADD3 R6, -R89, R6, R88 ;  /* 0x0000000659067210 */ /* 0x010fc80007ffe158 */
[----:B0-----:R-:W-:-:S04]  /*c470*/  VIADDMNMX R4, R4, R6, R5, PT ;  /* 0x0000000604047246 */ /* 0x001fc80003800105 */
[C---:B------:R-:W-:Y:S02]  /*c480*/  ISETP.GT.AND P1, PT, R4.reuse, RZ, PT ;  /* 0x000000ff0400720c */ /* 0x040fe40003f24270 */
[----:B------:R-:W-:Y:S02]  /*c490*/  ISETP.GT.AND P4, PT, R4, 0x1, PT ;  /* 0x000000010400780c */ /* 0x000fe40003f84270 */
[----:B------:R-:W-:Y:S02]  /*c4a0*/  FSEL R24, R24, -INF , P1 ;  /* 0xff80000018187808 */ /* 0x000fe40000800000 */
[----:B------:R-:W-:Y:S02]  /*c4b0*/  FSEL R25, R25, -INF , P4 ;  /* 0xff80000019197808 */ /* 0x000fe40002000000 */
[C---:B------:R-:W-:Y:S02]  /*c4c0*/  ISETP.GT.AND P3, PT, R4.reuse, 0x8, PT ;  /* 0x000000080400780c */ /* 0x040fe40003f64270 */
[----:B------:R-:W-:-:S02]  /*c4d0*/  ISETP.GT.AND P2, PT, R4, 0x9, PT ;  /* 0x000000090400780c */ /* 0x000fc40003f44270 */
[C---:B------:R-:W-:Y:S02]  /*c4e0*/  ISETP.GT.AND P1, PT, R4.reuse, 0x10, PT ;  /* 0x000000100400780c */ /* 0x040fe40003f24270 */
[----:B------:R-:W-:Y:S01]  /*c4f0*/  ISETP.GT.AND P4, PT, R4, 0x11, PT ;  /* 0x000000110400780c */ /* 0x000fe20003f84270 */
[----:B------:R-:W0:Y:S01]  /*c500*/  SHFL.IDX PT, R0, R7, 0x1, 0x1c1f ;  /* 0x003c1f0007007f89 */ /* 0x000e2200000e0000 */
[----:B------:R-:W-:Y:S02]  /*c510*/  FSEL R28, R28, -INF , P3 ;  /* 0xff8000001c1c7808 */ /* 0x000fe40001800000 */
[----:B------:R-:W-:Y:S02]  /*c520*/  FSEL R29, R29, -INF , P2 ;  /* 0xff8000001d1d7808 */ /* 0x000fe40001000000 */
[----:B------:R-:W-:Y:S02]  /*c530*/  FSEL R32, R32, -INF , P1 ;  /* 0xff80000020207808 */ /* 0x000fe40000800000 */
[----:B------:R-:W-:-:S02]  /*c540*/  FSEL R33, R33, -INF , P4 ;  /* 0xff80000021217808 */ /* 0x000fc40002000000 */
[C---:B------:R-:W-:Y:S02]  /*c550*/  ISETP.GT.AND P3, PT, R4.reuse, 0x18, PT ;  /* 0x000000180400780c */ /* 0x040fe40003f64270 */
        /* <DEDUP_REMOVED lines=11> */
[----:B------:R-:W-:Y:S02]  /*c610*/  FSEL R44, R44, -INF , P3 ;  /* 0xff8000002c2c7808 */ /* 0x000fe40001800000 */
[----:B------:R-:W-:Y:S02]  /*c620*/  FSEL R45, R45, -INF , P2 ;  /* 0xff8000002d2d7808 */ /* 0x000fe40001000000 */
[----:B------:R-:W-:Y:S02]  /*c630*/  FSEL R48, R48, -INF , P1 ;  /* 0xff80000030307808 */ /* 0x000fe40000800000 */
[----:B------:R-:W-:Y:S02]  /*c640*/  FSEL R49, R49, -INF , P4 ;  /* 0xff80000031317808 */ /* 0x000fe40002000000 */
[C---:B------:R-:W-:Y:S02]  /*c650*/  ISETP.GT.AND P3, PT, R4.reuse, 0x38, PT ;  /* 0x000000380400780c */ /* 0x040fe40003f64270 */
[----:B------:R-:W-:-:S02]  /*c660*/  ISETP.GT.AND P2, PT, R4, 0x39, PT ;  /* 0x000000390400780c */ /* 0x000fc40003f44270 */
[C---:B------:R-:W-:Y:S02]  /*c670*/  ISETP.GT.AND P1, PT, R4.reuse, 0x40, PT ;  /* 0x000000400400780c */ /* 0x040fe40003f24270 */
[----:B------:R-:W-:Y:S02]  /*c680*/  ISETP.GT.AND P4, PT, R4, 0x41, PT ;  /* 0x000000410400780c */ /* 0x000fe40003f84270 */
        /* <DEDUP_REMOVED lines=16> */
[----:B0-----:R-:W-:Y:S02]  /*c790*/  VIADDMNMX R0, R0, R6, R5, PT ;  /* 0x0000000600007246 */ /* 0x001fe40003800105 */
[----:B------:R-:W-:Y:S02]  /*c7a0*/  FSEL R68, R68, -INF , P3 ;  /* 0xff80000044447808 */ /* 0x000fe40001800000 */
[----:B------:R-:W-:Y:S02]  /*c7b0*/  FSEL R69, R69, -INF , P2 ;  /* 0xff80000045457808 */ /* 0x000fe40001000000 */
[----:B------:R-:W-:Y:S02]  /*c7c0*/  FSEL R72, R72, -INF , P1 ;  /* 0xff80000048487808 */ /* 0x000fe40000800000 */
[----:B------:R-:W-:Y:S02]  /*c7d0*/  FSEL R73, R73, -INF , P4 ;  /* 0xff80000049497808 */ /* 0x000fe40002000000 */
[----:B------:R-:W-:-:S02]  /*c7e0*/  ISETP.GT.AND P3, PT, R0, RZ, PT ;  /* 0x000000ff0000720c */ /* 0x000fc40003f64270 */
[C---:B------:R-:W-:Y:S02]  /*c7f0*/  ISETP.GT.AND P2, PT, R0.reuse, 0x1, PT ;  /* 0x000000010000780c */ /* 0x040fe40003f44270 */
        /* <DEDUP_REMOVED lines=10> */
[----:B------:R-:W-:-:S02]  /*c8a0*/  FMNMX.FTZ R5, R26, R27, !PT ;  /* 0x0000001b1a057209 */ /* 0x000fc40007810000 */
        /* <DEDUP_REMOVED lines=31> */
[----:B------:R-:W-:Y:S02]  /*caa0*/  FMNMX.FTZ R5, R35, R5, !PT ;  /* 0x0000000523057209 */ /* 0x000fe40007810000 */
        /* <DEDUP_REMOVED lines=14> */
[----:B------:R-:W-:Y:S02]  /*cb90*/  FMNMX.FTZ R7, R24, R25, !PT ;  /* 0x0000001918077209 */ /* 0x000fe40007810000 */
[----:B------:R-:W-:-:S02]  /*cba0*/  FSEL R74, R74, -INF , P3 ;  /* 0xff8000004a4a7808 */ /* 0x000fc40001800000 */
[----:B------:R-:W-:Y:S02]  /*cbb0*/  FSEL R75, R75, -INF , P2 ;  /* 0xff8000004b4b7808 */ /* 0x000fe40001000000 */
[----:B------:R-:W-:Y:S02]  /*cbc0*/  FSEL R78, R78, -INF , P1 ;  /* 0xff8000004e4e7808 */ /* 0x000fe40000800000 */
[----:B------:R-:W-:Y:S02]  /*cbd0*/  FSEL R79, R79, -INF , P4 ;  /* 0xff8000004f4f7808 */ /* 0x000fe40002000000 */
[C---:B------:R-:W-:Y:S02]  /*cbe0*/  ISETP.GT.AND P3, PT, R0.reuse, 0x70, PT ;  /* 0x000000700000780c */ /* 0x040fe40003f64270 */
[C---:B------:R-:W-:Y:S02]  /*cbf0*/  ISETP.GT.AND P2, PT, R0.reuse, 0x71, PT ;  /* 0x000000710000780c */ /* 0x040fe40003f44270 */
[----:B------:R-:W-:-:S02]  /*cc00*/  ISETP.GT.AND P1, PT, R0, 0x78, PT ;  /* 0x000000780000780c */ /* 0x000fc40003f24270 */
[----:B------:R-:W-:Y:S02]  /*cc10*/  ISETP.GT.AND P4, PT, R0, 0x79, PT ;  /* 0x000000790000780c */ /* 0x000fe40003f84270 */
        /* <DEDUP_REMOVED lines=55> */
[----:B------:R-:W-:Y:S02]  /*cf90*/  FSEL R77, R77, -INF , P2 ;  /* 0xff8000004d4d7808 */ /* 0x000fe40001000000 */
[C---:B------:R-:W-:Y:S02]  /*cfa0*/  ISETP.GT.AND P1, PT, R4.reuse, 0x70, PT ;  /* 0x000000700400780c */ /* 0x040fe40003f24270 */
[C---:B------:R-:W-:Y:S02]  /*cfb0*/  ISETP.GT.AND P4, PT, R4.reuse, 0x71, PT ;  /* 0x000000710400780c */ /* 0x040fe40003f84270 */
[----:B------:R-:W-:-:S02]  /*cfc0*/  ISETP.GT.AND P3, PT, R4, 0x78, PT ;  /* 0x000000780400780c */ /* 0x000fc40003f64270 */
[----:B------:R-:W-:Y:S02]  /*cfd0*/  ISETP.GT.AND P2, PT, R4, 0x79, PT ;  /* 0x000000790400780c */ /* 0x000fe40003f44270 */
[----:B------:R-:W-:Y:S01]  /*cfe0*/  FMNMX.FTZ R5, R76, R5, !PT ;  /* 0x000000054c057209 */ /* 0x000fe20007810000 */
[----:B------:R-:W0:Y:S01]  /*cff0*/  SHFL.BFLY PT, R4, R0, 0x2, 0x1f ;  /* 0x0c401f0000047f89 */ /* 0x000e2200000e0000 */
[----:B------:R-:W-:Y:S02]  /*d000*/  FSEL R80, R80, -INF , P1 ;  /* 0xff80000050507808 */ /* 0x000fe40000800000 */
[----:B------:R-:W-:Y:S02]  /*d010*/  FMNMX.FTZ R5, R77, R5, !PT ;  /* 0x000000054d057209 */ /* 0x000fe40007810000 */
[----:B------:R-:W-:Y:S02]  /*d020*/  FSEL R81, R81, -INF , P4 ;  /* 0xff80000051517808 */ /* 0x000fe40002000000 */
[----:B------:R-:W-:-:S02]  /*d030*/  FMNMX.FTZ R5, R80, R5, !PT ;  /* 0x0000000550057209 */ /* 0x000fc40007810000 */
[----:B------:R-:W-:Y:S02]  /*d040*/  FSEL R84, R84, -INF , P3 ;  /* 0xff80000054547808 */ /* 0x000fe40001800000 */
[----:B------:R-:W-:Y:S02]  /*d050*/  FMNMX.FTZ R5, R81, R5, !PT ;  /* 0x0000000551057209 */ /* 0x000fe40007810000 */
[----:B------:R-:W-:Y:S02]  /*d060*/  FSEL R85, R85, -INF , P2 ;  /* 0xff80000055557808 */ /* 0x000fe40001000000 */
[----:B------:R-:W-:-:S04]  /*d070*/  FMNMX.FTZ R6, R84, R5, !PT ;  /* 0x0000000554067209 */ /* 0x000fc80007810000 */
[----:B------:R-:W-:Y:S02]  /*d080*/  FMNMX.FTZ R5, R85, R6, !PT ;  /* 0x0000000655057209 */ /* 0x000fe40007810000 */
[----:B0-----:R-:W-:-:S03]  /*d090*/  FMNMX.FTZ R4, R0, R4, !PT ;  /* 0x0000000400047209 */ /* 0x001fc60007810000 */
[----:B------:R-:W0:Y:S04]  /*d0a0*/  SHFL.BFLY PT, R0, R5, 0x2, 0x1f ;  /* 0x0c401f0005007f89 */ /* 0x000e2800000e0000 */
[----:B------:R-:W1:Y:S01]  /*d0b0*/  SHFL.BFLY PT, R7, R4, 0x1, 0x1f ;  /* 0x0c201f0004077f89 */ /* 0x000e6200000e0000 */
[----:B0-----:R-:W-:-:S05]  /*d0c0*/  FMNMX.FTZ R0, R5, R0, !PT ;  /* 0x0000000005007209 */ /* 0x001fca0007810000 */
[----:B------:R-:W0:Y:S01]  /*d0d0*/  SHFL.BFLY PT, R6, R0, 0x1, 0x1f ;  /* 0x0c201f0000067f89 */ /* 0x000e2200000e0000 */
[----:B-1----:R-:W-:-:S04]  /*d0e0*/  FMNMX.FTZ R7, R4, R7, !PT ;  /* 0x0000000704077209 */ /* 0x002fc80007810000 */
[C---:B------:R-:W-:Y:S01]  /*d0f0*/  FSETP.NEU.FTZ.AND P1, PT, R7.reuse, -INF , PT ;  /* 0xff8000000700780b */ /* 0x040fe20003f3d000 */
[----:B------:R-:W-:-:S05]  /*d100*/  FMUL.FTZ R8, R7, UR45 ;  /* 0x0000002d07087c20 */ /* 0x000fca0008410000 */
[----:B------:R-:W-:Y:S02]  /*d110*/  FSEL R8, R8, RZ, P1 ;  /* 0x000000ff08087208 */ /* 0x000fe40000800000 */
[----:B0-----:R-:W-:-:S04]  /*d120*/  FMNMX.FTZ R0, R0, R6, !PT ;  /* 0x0000000600007209 */ /* 0x001fc80007810000 */
[C---:B------:R-:W-:Y:S01]  /*d130*/  FSETP.NEU.FTZ.AND P1, PT, R0.reuse, -INF , PT ;  /* 0xff8000000000780b */ /* 0x040fe20003f3d000 */
[----:B------:R-:W-:Y:S01]  /*d140*/  FMUL.FTZ R9, R0, UR45 ;  /* 0x0000002d00097c20 */ /* 0x000fe20008410000 */
[----:B------:R-:W-:-:S04]  /*d150*/  FFMA.FTZ R4, R26, UR45, -R8 ;  /* 0x0000002d1a047c23 */ /* 0x000fc80008010808 */
[----:B------:R-:W-:Y:S01]  /*d160*/  FSEL R3, R9, RZ, P1 ;  /* 0x000000ff09037208 */ /* 0x000fe20000800000 */
[--C-:B------:R-:W-:Y:S01]  /*d170*/  FFMA.FTZ R5, R27, UR45, -R8.reuse ;  /* 0x0000002d1b057c23 */ /* 0x100fe20008010808 */
[--C-:B------:R-:W-:Y:S01]  /*d180*/  FFMA.FTZ R6, R30, UR45, -R8.reuse ;  /* 0x0000002d1e067c23 */ /* 0x100fe20008010808 */
[----:B------:R-:W-:Y:S02]  /*d190*/  FFMA.FTZ R12, R31, UR45, -R8 ;  /* 0x0000002d1f0c7c23 */ /* 0x000fe40008010808 */
[--C-:B------:R-:W-:Y:S01]  /*d1a0*/  FFMA.FTZ R13, R24, UR45, -R3.reuse ;  /* 0x0000002d180d7c23 */ /* 0x100fe20008010803 */
[--C-:B------:R-:W-:Y:S01]  /*d1b0*/  FFMA.FTZ R14, R25, UR45, -R3.reuse ;  /* 0x0000002d190e7c23 */ /* 0x100fe20008010803 */
[--C-:B------:R-:W-:Y:S01]  /*d1c0*/  FFMA.FTZ R15, R28, UR45, -R3.reuse ;  /* 0x0000002d1c0f7c23 */ /* 0x100fe20008010803 */
[----:B------:R-:W-:Y:S01]  /*d1d0*/  FFMA.FTZ R20, R29, UR45, -R3 ;  /* 0x0000002d1d147c23 */ /* 0x000fe20008010803 */
[----:B------:R-:W-:Y:S01]  /*d1e0*/  MUFU.EX2 R4, R4 ;  /* 0x0000000400047308 */ /* 0x000fe20000000800 */
[----:B------:R-:W-:-:S07]  /*d1f0*/  IMAD.U32 R9, RZ, RZ, UR40 ;  /* 0x00000028ff097e24 */ /* 0x000fce000f8e00ff */
[----:B------:R-:W0:Y:S01]  /*d200*/  MUFU.EX2 R5, R5 ;  /* 0x0000000500057308 */ /* 0x000e220000000800 */
[----:B------:R-:W-:-:S07]  /*d210*/  FFMA.FTZ R24, R32, UR45, -R3 ;  /* 0x0000002d20187c23 */ /* 0x000fce0008010803 */
[----:B------:R-:W-:Y:S08]  /*d220*/  MUFU.EX2 R6, R6 ;  /* 0x0000000600067308 */ /* 0x000ff00000000800 */
[----:B------:R-:W1:Y:S08]  /*d230*/  MUFU.EX2 R12, R12 ;  /* 0x0000000c000c7308 */ /* 0x000e700000000800 */
[----:B------:R-:W-:Y:S08]  /*d240*/  MUFU.EX2 R13, R13 ;  /* 0x0000000d000d7308 */ /* 0x000ff00000000800 */
[----:B------:R-:W2:Y:S08]  /*d250*/  MUFU.EX2 R14, R14 ;  /* 0x0000000e000e7308 */ /* 0x000eb00000000800 */
[----:B------:R-:W-:Y:S08]  /*d260*/  MUFU.EX2 R15, R15 ;  /* 0x0000000f000f7308 */ /* 0x000ff00000000800 */
[----:B------:R-:W3:Y:S01]  /*d270*/  MUFU.EX2 R20, R20 ;  /* 0x0000001400147308 */ /* 0x000ee20000000800 */
[--C-:B------:R-:W-:Y:S01]  /*d280*/  FFMA.FTZ R34, R34, UR45, -R8.reuse ;  /* 0x0000002d22227c23 */ /* 0x100fe20008010808 */
[----:B------:R-:W-:Y:S01]  /*d290*/  FFMA.FTZ R35, R35, UR45, -R8 ;  /* 0x0000002d23237c23 */ /* 0x000fe20008010808 */
[----:B------:R-:W-:Y:S01]  /*d2a0*/  PRMT R9, R9, 0x654, R10 ;  /* 0x0000065409097816 */ /* 0x000fe2000000000a */
[--C-:B------:R-:W-:Y:S01]  /*d2b0*/  FFMA.FTZ R26, R33, UR45, -R3.reuse ;  /* 0x0000002d211a7c23 */ /* 0x100fe20008010803 */
[----:B------:R-:W-:Y:S01]  /*d2c0*/  FFMA.FTZ R30, R36, UR45, -R3 ;  /* 0x0000002d241e7c23 */ /* 0x000fe20008010803 */
[--C-:B------:R-:W-:Y:S01]  /*d2d0*/  FFMA.FTZ R38, R38, UR45, -R8.reuse ;  /* 0x0000002d26267c23 */ /* 0x100fe20008010808 */
[----:B------:R0:W-:Y:S01]  /*d2e0*/  SYNCS.ARRIVE.TRANS64.RED.A1T0 RZ, [R9+URZ], RZ ;  /* 0x000000ff09ff79a7 */ /* 0x0001e2000810043f */
[----:B------:R-:W4:Y:S01]  /*d2f0*/  MUFU.EX2 R25, R34 ;  /* 0x0000002200197308 */ /* 0x000f220000000800 */
[--C-:B------:R-:W-:Y:S01]  /*d300*/  FFMA.FTZ R39, R39, UR45, -R8.reuse ;  /* 0x0000002d27277c23 */ /* 0x100fe20008010808 */
[--C-:B------:R-:W-:Y:S01]  /*d310*/  FFMA.FTZ R42, R42, UR45, -R8.reuse ;  /* 0x0000002d2a2a7c23 */ /* 0x100fe20008010808 */
[--C-:B------:R-:W-:Y:S01]  /*d320*/  FFMA.FTZ R43, R43, UR45, -R8.reuse ;  /* 0x0000002d2b2b7c23 */ /* 0x100fe20008010808 */
[--C-:B------:R-:W-:Y:S01]  /*d330*/  FFMA.FTZ R46, R46, UR45, -R8.reuse ;  /* 0x0000002d2e2e7c23 */ /* 0x100fe20008010808 */
[----:B------:R-:W-:-:S03]  /*d340*/  FFMA.FTZ R47, R47, UR45, -R8 ;  /* 0x0000002d2f2f7c23 */ /* 0x000fc60008010808 */
[----:B------:R-:W5:Y:S01]  /*d350*/  MUFU.EX2 R24, R24 ;  /* 0x0000001800187308 */ /* 0x000f620000000800 */
        /* <DEDUP_REMOVED lines=20> */
[----:B0-----:R-:W-:Y:S01]  /*d4a0*/  F2FP.F16.F32.PACK_AB R9, R5, R4 ;  /* 0x000000040509723e */ /* 0x001fe200000000ff */
[----:B------:R-:W0:Y:S01]  /*d4b0*/  MUFU.EX2 R35, R35 ;  /* 0x0000002300237308 */ /* 0x000e220000000800 */
[----:B-1----:R-:W-:Y:S01]  /*d4c0*/  F2FP.F16.F32.PACK_AB R11, R12, R6 ;  /* 0x000000060c0b723e */ /* 0x002fe200000000ff */
[----:B------:R-:W-:Y:S01]  /*d4d0*/  FADD.FTZ R5, R4, R5 ;  /* 0x0000000504057221 */ /* 0x000fe20000010000 */
[----:B--2---:R-:W-:Y:S01]  /*d4e0*/  F2FP.F16.F32.PACK_AB R8, R14, R13 ;  /* 0x0000000d0e08723e */ /* 0x004fe200000000ff */
[----:B------:R-:W-:Y:S01]  /*d4f0*/  FADD.FTZ R14, R13, R14 ;  /* 0x0000000e0d0e7221 */ /* 0x000fe20000010000 */
[----:B---3--:R-:W-:Y:S01]  /*d500*/  F2FP.F16.F32.PACK_AB R10, R20, R15 ;  /* 0x0000000f140a723e */ /* 0x008fe200000000ff */
[----:B------:R-:W-:-:S02]  /*d510*/  FFMA.FTZ R31, R37, UR45, -R3 ;  /* 0x0000002d251f7c23 */ /* 0x000fc40008010803 */
[----:B------:R-:W1:Y:S01]  /*d520*/  MUFU.EX2 R26, R26 ;  /* 0x0000001a001a7308 */ /* 0x000e620000000800 */
[----:B------:R-:W-:Y:S01]  /*d530*/  FADD.FTZ R37, R6, R5 ;  /* 0x0000000506257221 */ /* 0x000fe20000010000 */
[----:B------:R2:W-:Y:S01]  /*d540*/  STSM.16.M88.4 [R143+0x21800], R8 ;  /* 0x021800088f007844 */ /* 0x0005e20000000200 */
[----:B------:R-:W-:-:S05]  /*d550*/  FADD.FTZ R13, R15, R14 ;  /* 0x0000000e0f0d7221 */ /* 0x000fca0000010000 */
[----:B------:R-:W3:Y:S01]  /*d560*/  MUFU.EX2 R27, R38 ;  /* 0x00000026001b7308 */ /* 0x000ee20000000800 */
[----:B------:R-:W-:Y:S01]  /*d570*/  FADD.FTZ R12, R12, R37 ;  /* 0x000000250c0c7221 */ /* 0x000fe20000010000 */
[----:B------:R-:W-:-:S06]  /*d580*/  FADD.FTZ R13, R20, R13 ;  /* 0x0000000d140d7221 */ /* 0x000fcc0000010000 */
[----:B------:R-:W3:Y:S01]  /*d590*/  MUFU.EX2 R30, R30 ;  /* 0x0000001e001e7308 */ /* 0x000ee20000000800 */
[--C-:B--2---:R-:W-:Y:S01]  /*d5a0*/  FFMA.FTZ R8, R40, UR45, -R3.reuse ;  /* 0x0000002d28087c23 */ /* 0x104fe20008010803 */
[----:B------:R-:W-:-:S06]  /*d5b0*/  FFMA.FTZ R10, R41, UR45, -R3 ;  /* 0x0000002d290a7c23 */ /* 0x000fcc0008010803 */
[----:B------:R-:W2:Y:S01]  /*d5c0*/  MUFU.EX2 R39, R39 ;  /* 0x0000002700277308 */ /* 0x000ea20000000800 */
[----:B----4-:R-:W-:Y:S01]  /*d5d0*/  FADD.FTZ R12, R25, R12 ;  /* 0x0000000c190c7221 */ /* 0x010fe20000010000 */
[----:B-----5:R-:W-:-:S06]  /*d5e0*/  FADD.FTZ R13, R24, R13 ;  /* 0x0000000d180d7221 */ /* 0x020fcc0000010000 */
[----:B------:R-:W4:Y:S01]  /*d5f0*/  MUFU.EX2 R31, R31 ;  /* 0x0000001f001f7308 */ /* 0x000f220000000800 */
[----:B------:R-:W-:Y:S01]  /*d600*/  FFMA.FTZ R21, R44, UR45, -R3 ;  /* 0x0000002d2c157c23 */ /* 0x000fe20008010803 */
[----:B0-----:R-:W-:-:S06]  /*d610*/  FADD.FTZ R12, R35, R12 ;  /* 0x0000000c230c7221 */ /* 0x001fcc0000010000 */
[----:B------:R-:W0:Y:S01]  /*d620*/  MUFU.EX2 R9, R42 ;  /* 0x0000002a00097308 */ /* 0x000e220000000800 */
[----:B-1----:R-:W-:Y:S01]  /*d630*/  FADD.FTZ R13, R26, R13 ;  /* 0x0000000d1a0d7221 */ /* 0x002fe20000010000 */
[----:B------:R-:W-:-:S06]  /*d640*/  FFMA.FTZ R28, R45, UR45, -R3 ;  /* 0x0000002d2d1c7c23 */ /* 0x000fcc0008010803 */
[----:B------:R-:W1:Y:S01]  /*d650*/  MUFU.EX2 R8, R8 ;  /* 0x0000000800087308 */ /* 0x000e620000000800 */
[----:B---3--:R-:W-:Y:S01]  /*d660*/  FADD.FTZ R12, R27, R12 ;  /* 0x0000000c1b0c7221 */ /* 0x008fe20000010000 */
[----:B------:R-:W-:-:S06]  /*d670*/  FADD.FTZ R14, R30, R13 ;  /* 0x0000000d1e0e7221 */ /* 0x000fcc0000010000 */
[----:B------:R-:W3:Y:S01]  /*d680*/  MUFU.EX2 R43, R43 ;  /* 0x0000002b002b7308 */ /* 0x000ee20000000800 */
[----:B------:R-:W-:-:S07]  /*d690*/  FFMA.FTZ R29, R48, UR45, -R3 ;  /* 0x0000002d301d7c23 */ /* 0x000fce0008010803 */
[----:B------:R-:W5:Y:S01]  /*d6a0*/  MUFU.EX2 R10, R10 ;  /* 0x0000000a000a7308 */ /* 0x000f620000000800 */
[----:B--2---:R-:W-:Y:S01]  /*d6b0*/  FADD.FTZ R12, R39, R12 ;  /* 0x0000000c270c7221 */ /* 0x004fe20000010000 */
[----:B----4-:R-:W-:-:S06]  /*d6c0*/  FADD.FTZ R13, R31, R14 ;  /* 0x0000000e1f0d7221 */ /* 0x010fcc0000010000 */
[----:B------:R-:W2:Y:S01]  /*d6d0*/  MUFU.EX2 R21, R21 ;  /* 0x0000001500157308 */ /* 0x000ea20000000800 */
[----:B------:R-:W-:-:S07]  /*d6e0*/  FFMA.FTZ R32, R49, UR45, -R3 ;  /* 0x0000002d31207c23 */ /* 0x000fce0008010803 */
[----:B------:R-:W4:Y:S01]  /*d6f0*/  MUFU.EX2 R11, R46 ;  /* 0x0000002e000b7308 */ /* 0x000f220000000800 */
[----:B0-----:R-:W-:Y:S01]  /*d700*/  FADD.FTZ R12, R9, R12 ;  /* 0x0000000c090c7221 */ /* 0x001fe20000010000 */
[----:B-1----:R-:W-:-:S06]  /*d710*/  FADD.FTZ R13, R8, R13 ;  /* 0x0000000d080d7221 */ /* 0x002fcc0000010000 */
[----:B------:R-:W0:Y:S01]  /*d720*/  MUFU.EX2 R28, R28 ;  /* 0x0000001c001c7308 */ /* 0x000e220000000800 */
[----:B------:R-:W-:-:S07]  /*d730*/  FFMA.FTZ R33, R52, UR45, -R3 ;  /* 0x0000002d34217c23 */ /* 0x000fce0008010803 */
[----:B------:R-:W1:Y:S01]  /*d740*/  MUFU.EX2 R47, R47 ;  /* 0x0000002f002f7308 */ /* 0x000e620000000800 */
[----:B---3--:R-:W-:Y:S01]  /*d750*/  FADD.FTZ R14, R43, R12 ;  /* 0x0000000c2b0e7221 */ /* 0x008fe20000010000 */
[----:B-----5:R-:W-:-:S06]  /*d760*/  FADD.FTZ R12, R10, R13 ;  /* 0x0000000d0a0c7221 */ /* 0x020fcc0000010000 */
[----:B------:R-:W3:Y:S01]  /*d770*/  MUFU.EX2 R29, R29 ;  /* 0x0000001d001d7308 */ /* 0x000ee20000000800 */
[----:B------:R-:W-:-:S07]  /*d780*/  FFMA.FTZ R34, R53, UR45, -R3 ;  /* 0x0000002d35227c23 */ /* 0x000fce0008010803 */
[----:B------:R-:W5:Y:S01]  /*d790*/  MUFU.EX2 R50, R50 ;  /* 0x0000003200327308 */ /* 0x000f620000000800 */
[----:B--2---:R-:W-:Y:S01]  /*d7a0*/  FADD.FTZ R13, R21, R12 ;  /* 0x0000000c150d7221 */ /* 0x004fe20000010000 */
[----:B------:R-:W-:-:S06]  /*d7b0*/  FFMA.FTZ R4, R56, UR45, -R3 ;  /* 0x0000002d38047c23 */ /* 0x000fcc0008010803 */
[----:B------:R-:W2:Y:S01]  /*d7c0*/  MUFU.EX2 R32, R32 ;  /* 0x0000002000207308 */ /* 0x000ea20000000800 */
[----:B----4-:R-:W-:-:S07]  /*d7d0*/  FADD.FTZ R14, R11, R14 ;  /* 0x0000000e0b0e7221 */ /* 0x010fce0000010000 */
[----:B------:R-:W4:Y:S01]  /*d7e0*/  MUFU.EX2 R51, R51 ;  /* 0x0000003300337308 */ /* 0x000f220000000800 */
[----:B0-----:R-:W-:Y:S01]  /*d7f0*/  FADD.FTZ R12, R28, R13 ;  /* 0x0000000d1c0c7221 */ /* 0x001fe20000010000 */
[----:B------:R-:W-:-:S06]  /*d800*/  FFMA.FTZ R5, R57, UR45, -R3 ;  /* 0x0000002d39057c23 */ /* 0x000fcc0008010803 */
[----:B------:R-:W0:Y:S01]  /*d810*/  MUFU.EX2 R33, R33 ;  /* 0x0000002100217308 */ /* 0x000e220000000800 */
[----:B-1----:R-:W-:-:S07]  /*d820*/  FADD.FTZ R15, R47, R14 ;  /* 0x0000000e2f0f7221 */ /* 0x002fce0000010000 */
[----:B------:R-:W1:Y:S01]  /*d830*/  MUFU.EX2 R54, R54 ;  /* 0x0000003600367308 */ /* 0x000e620000000800 */
[----:B---3--:R-:W-:Y:S01]  /*d840*/  FADD.FTZ R13, R29, R12 ;  /* 0x0000000c1d0d7221 */ /* 0x008fe20000010000 */
[----:B------:R-:W-:-:S06]  /*d850*/  FFMA.FTZ R6, R60, UR45, -R3 ;  /* 0x0000002d3c067c23 */ /* 0x000fcc0008010803 */
[----:B------:R-:W3:Y:S01]  /*d860*/  MUFU.EX2 R34, R34 ;  /* 0x0000002200227308 */ /* 0x000ee20000000800 */
[----:B-----5:R-:W-:Y:S01]  /*d870*/  FADD.FTZ R14, R50, R15 ;  /* 0x0000000f320e7221 */ /* 0x020fe20000010000 */
[----:B------:R-:W-:-:S06]  /*d880*/  F2FP.F16.F32.PACK_AB R24, R26, R24 ;  /* 0x000000181a18723e */ /* 0x000fcc00000000ff */
[----:B------:R-:W5:Y:S01]  /*d890*/  MUFU.EX2 R55, R55 ;  /* 0x0000003700377308 */ /* 0x000f620000000800 */
[----:B------:R-:W-:Y:S01]  /*d8a0*/  F2FP.F16.F32.PACK_AB R25, R35, R25 ;  /* 0x000000192319723e */ /* 0x000fe200000000ff */
[----:B--2---:R-:W-:Y:S01]  /*d8b0*/  FADD.FTZ R12, R32, R13 ;  /* 0x0000000d200c7221 */ /* 0x004fe20000010000 */
[----:B------:R-:W-:-:S05]  /*d8c0*/  F2FP.F16.F32.PACK_AB R27, R39, R27 ;  /* 0x0000001b271b723e */ /* 0x000fca00000000ff */
[----:B------:R-:W2:Y:S01]  /*d8d0*/  MUFU.EX2 R4, R4 ;  /* 0x0000000400047308 */ /* 0x000ea20000000800 */
[----:B------:R-:W-:Y:S01]  /*d8e0*/  F2FP.F16.F32.PACK_AB R26, R31, R30 ;  /* 0x0000001e1f1a723e */ /* 0x000fe200000000ff */
[----:B------:R-:W-:Y:S01]  /*d8f0*/  FFMA.FTZ R20, R61, UR45, -R3 ;  /* 0x0000002d3d147c23 */ /* 0x000fe20008010803 */
[----:B----4-:R-:W-:-:S05]  /*d900*/  FADD.FTZ R15, R51, R14 ;  /* 0x0000000e330f7221 */ /* 0x010fca0000010000 */
[----:B------:R-:W4:Y:S01]  /*d910*/  MUFU.EX2 R58, R58 ;  /* 0x0000003a003a7308 */ /* 0x000f220000000800 */
[----:B------:R-:W-:Y:S01]  /*d920*/  F2FP.F16.F32.PACK_AB R8, R10, R8 ;  /* 0x000000080a08723e */ /* 0x000fe200000000ff */
[----:B------:R1:W-:Y:S01]  /*d930*/  STSM.16.M88.4 [R91], R24 ;  /* 0x000000185b007844 */ /* 0x0003e20000000200 */
[----:B------:R-:W-:-:S05]  /*d940*/  F2FP.F16.F32.PACK_AB R10, R28, R21 ;  /* 0x000000151c0a723e */ /* 0x000fca00000000ff */
[----:B------:R-:W4:Y:S01]  /*d950*/  MUFU.EX2 R5, R5 ;  /* 0x0000000500057308 */ /* 0x000f220000000800 */
[----:B0-----:R-:W-:Y:S01]  /*d960*/  FADD.FTZ R21, R33, R12 ;  /* 0x0000000c21157221 */ /* 0x001fe20000010000 */
[----:B------:R-:W-:-:S06]  /*d970*/  FFMA.FTZ R35, R64, UR45, -R3 ;  /* 0x0000002d40237c23 */ /* 0x000fcc0008010803 */
[----:B------:R-:W0:Y:S01]  /*d980*/  MUFU.EX2 R59, R59 ;  /* 0x0000003b003b7308 */ /* 0x000e220000000800 */
[----:B------:R-:W-:Y:S01]  /*d990*/  FFMA.FTZ R36, R65, UR45, -R3 ;  /* 0x0000002d41247c23 */ /* 0x000fe20008010803 */
[----:B-1----:R-:W-:Y:S01]  /*d9a0*/  FADD.FTZ R24, R54, R15 ;  /* 0x0000000f36187221 */ /* 0x002fe20000010000 */
[----:B---3--:R-:W-:-:S05]  /*d9b0*/  FADD.FTZ R21, R34, R21 ;  /* 0x0000001522157221 */ /* 0x008fca0000010000 */
[----:B------:R-:W1:Y:S01]  /*d9c0*/  MUFU.EX2 R6, R6 ;  /* 0x0000000600067308 */ /* 0x000e620000000800 */
[----:B-----5:R-:W-:-:S07]  /*d9d0*/  FADD.FTZ R25, R55, R24 ;  /* 0x0000001837197221 */ /* 0x020fce0000010000 */
[----:B------:R-:W-:Y:S01]  /*d9e0*/  MUFU.EX2 R62, R62 ;  /* 0x0000003e003e7308 */ /* 0x000fe20000000800 */
[----:B--2---:R-:W-:Y:S01]  /*d9f0*/  FADD.FTZ R24, R4, R21 ;  /* 0x0000001504187221 */ /* 0x004fe20000010000 */
[----:B----4-:R-:W-:-:S06]  /*da00*/  FADD.FTZ R26, R58, R25 ;  /* 0x000000193a1a7221 */ /* 0x010fcc0000010000 */
[----:B------:R-:W-:Y:S01]  /*da10*/  MUFU.EX2 R63, R63 ;  /* 0x0000003f003f7308 */ /* 0x000fe20000000800 */
[----:B------:R-:W-:Y:S01]  /*da20*/  F2FP.F16.F32.PACK_AB R9, R43, R9 ;  /* 0x000000092b09723e */ /* 0x000fe200000000ff */
[----:B------:R-:W-:Y:S01]  /*da30*/  FFMA.FTZ R68, R68, UR45, -R3 ;  /* 0x0000002d44447c23 */ /* 0x000fe20008010803 */
[----:B------:R-:W-:-:S05]  /*da40*/  F2FP.F16.F32.PACK_AB R11, R47, R11 ;  /* 0x0000000b2f0b723e */ /* 0x000fca00000000ff */
[----:B------:R-:W-:Y:S01]  /*da50*/  MUFU.EX2 R66, R66 ;  /* 0x0000004200427308 */ /* 0x000fe20000000800 */
[----:B------:R-:W-:-:S07]  /*da60*/  FFMA.FTZ R37, R72, UR45, -R3 ;  /* 0x0000002d48257c23 */ /* 0x000fce0008010803 */
[----:B------:R-:W-:Y:S01]  /*da70*/  MUFU.EX2 R67, R67 ;  /* 0x0000004300437308 */ /* 0x000fe20000000800 */
[----:B------:R-:W-:-:S07]  /*da80*/  F2FP.F16.F32.PACK_AB R13, R51, R50 ;  /* 0x00000032330d723e */ /* 0x000fce00000000ff */
[----:B------:R-:W-:Y:S08]  /*da90*/  MUFU.EX2 R70, R70 ;  /* 0x0000004600467308 */ /* 0x000ff00000000800 */
[----:B------:R-:W-:Y:S08]  /*daa0*/  MUFU.EX2 R71, R71 ;  /* 0x0000004700477308 */ /* 0x000ff00000000800 */
[----:B------:R-:W-:Y:S01]  /*dab0*/  MUFU.EX2 R74, R74 ;  /* 0x0000004a004a7308 */ /* 0x000fe20000000800 */
[--C-:B------:R-:W-:Y:S01]  /*dac0*/  FFMA.FTZ R38, R73, UR45, -R3.reuse ;  /* 0x0000002d49267c23 */ /* 0x100fe20008010803 */
[--C-:B------:R-:W-:Y:S01]  /*dad0*/  FFMA.FTZ R76, R76, UR45, -R3.reuse ;  /* 0x0000002d4c4c7c23 */ /* 0x100fe20008010803 */
[----:B------:R-:W2:Y:S05]  /*dae0*/  LDL R39, [R1+0x54] ;  /* 0x0000540001277983 */ /* 0x000eaa0000100800 */
[----:B------:R-:W3:Y:S01]  /*daf0*/  MUFU.EX2 R20, R20 ;  /* 0x0000001400147308 */ /* 0x000ee20000000800 */
[----:B------:R-:W-:Y:S01]  /*db00*/  FADD.FTZ R21, R5, R24 ;  /* 0x0000001805157221 */ /* 0x000fe20000010000 */
[--C-:B------:R-:W-:Y:S01]  /*db10*/  FFMA.FTZ R31, R69, UR45, -R3.reuse ;  /* 0x0000002d451f7c23 */ /* 0x100fe20008010803 */
[----:B------:R-:W-:Y:S01]  /*db20*/  F2FP.F16.F32.PACK_AB R14, R34, R33 ;  /* 0x00000021220e723e */ /* 0x000fe200000000ff */
[--C-:B------:R-:W-:Y:S01]  /*db30*/  FFMA.FTZ R77, R77, UR45, -R3.reuse ;  /* 0x0000002d4d4d7c23 */ /* 0x100fe20008010803 */
[----:B------:R-:W-:Y:S01]  /*db40*/  FFMA.FTZ R80, R80, UR45, -R3 ;  /* 0x0000002d50507c23 */ /* 0x000fe20008010803 */
[----:B------:R-:W4:Y:S02]  /*db50*/  @P5 LDC R27, c[0x0][0x450] ;  /* 0x00011400ff1b5b82 */ /* 0x000f240000000800 */
[----:B------:R-:W5:Y:S01]  /*db60*/  MUFU.EX2 R35, R35 ;  /* 0x0000002300237308 */ /* 0x000f620000000800 */
[----:B0-----:R-:W-:Y:S01]  /*db70*/  FADD.FTZ R25, R59, R26 ;  /* 0x0000001a3b197221 */ /* 0x001fe20000010000 */
[----:B------:R0:W-:Y:S01]  /*db80*/  STSM.16.M88.4 [R157], R8 ;  /* 0x000000089d007844 */ /* 0x0001e20000000200 */
[----:B-1----:R-:W-:-:S05]  /*db90*/  FADD.FTZ R21, R6, R21 ;  /* 0x0000001506157221 */ /* 0x002fca0000010000 */
[----:B------:R-:W1:Y:S01]  /*dba0*/  MUFU.EX2 R36, R36 ;  /* 0x0000002400247308 */ /* 0x000e620000000800 */
[----:B---3--:R-:W-:-:S07]  /*dbb0*/  FADD.FTZ R24, R20, R21 ;  /* 0x0000001514187221 */ /* 0x008fce0000010000 */
[----:B------:R-:W3:Y:S01]  /*dbc0*/  MUFU.EX2 R30, R68 ;  /* 0x00000044001e7308 */ /* 0x000ee20000000800 */
[----:B0-----:R-:W-:Y:S01]  /*dbd0*/  F2FP.F16.F32.PACK_AB R8, R5, R4 ;  /* 0x000000040508723e */ /* 0x001fe200000000ff */
[----:B------:R-:W-:Y:S01]  /*dbe0*/  FADD.FTZ R4, R62, R25 ;  /* 0x000000193e047221 */ /* 0x000fe20000010000 */
[----:B------:R-:W-:-:S05]  /*dbf0*/  F2FP.F16.F32.PACK_AB R12, R32, R29 ;  /* 0x0000001d200c723e */ /* 0x000fca00000000ff */
[----:B------:R-:W0:Y:S01]  /*dc00*/  MUFU.EX2 R31, R31 ;  /* 0x0000001f001f7308 */ /* 0x000e220000000800 */
[----:B------:R-:W-:Y:S01]  /*dc10*/  FADD.FTZ R5, R63, R4 ;  /* 0x000000043f057221 */ /* 0x000fe20000010000 */
[----:B------:R-:W-:Y:S01]  /*dc20*/  F2FP.F16.F32.PACK_AB R15, R55, R54 ;  /* 0x00000036370f723e */ /* 0x000fe200000000ff */
[----:B-----5:R-:W-:-:S05]  /*dc30*/  FADD.FTZ R11, R35, R24 ;  /* 0x00000018230b7221 */ /* 0x020fca0000010000 */
[----:B------:R-:W5:Y:S01]  /*dc40*/  MUFU.EX2 R37, R37 ;  /* 0x0000002500257308 */ /* 0x000f620000000800 */
[----:B------:R-:W-:Y:S01]  /*dc50*/  FADD.FTZ R4, R66, R5 ;  /* 0x0000000542047221 */ /* 0x000fe20000010000 */
[----:B------:R3:W-:Y:S01]  /*dc60*/  STSM.16.M88.4 [R156], R12 ;  /* 0x0000000c9c007844 */ /* 0x0007e20000000200 */
[----:B-1----:R-:W-:Y:S01]  /*dc70*/  FADD.FTZ R5, R36, R11 ;  /* 0x0000000b24057221 */ /* 0x002fe20000010000 */
[----:B------:R-:W-:Y:S01]  /*dc80*/  F2FP.F16.F32.PACK_AB R10, R20, R6 ;  /* 0x00000006140a723e */ /* 0x000fe200000000ff */
[----:B------:R-:W1:Y:S03]  /*dc90*/  @P5 LDC R25, c[0x0][0x44c] ;  /* 0x00011300ff195b82 */ /* 0x000e660000000800 */
[----:B------:R-:W4:Y:S01]  /*dca0*/  MUFU.EX2 R75, R75 ;  /* 0x0000004b004b7308 */ /* 0x000f220000000800 */
[----:B---3--:R-:W-:-:S07]  /*dcb0*/  FADD.FTZ R13, R67, R4 ;  /* 0x00000004430d7221 */ /* 0x008fce0000010000 */
[----:B------:R-:W3:Y:S01]  /*dcc0*/  MUFU.EX2 R78, R78 ;  /* 0x0000004e004e7308 */ /* 0x000ee20000000800 */
[----:B------:R-:W-:Y:S01]  /*dcd0*/  FADD.FTZ R4, R30, R5 ;  /* 0x000000051e047221 */ /* 0x000fe20000010000 */
[----:B------:R-:W-:-:S03]  /*dce0*/  FADD.FTZ R6, R70, R13 ;  /* 0x0000000d46067221 */ /* 0x000fc60000010000 */
[----:B0-----:R-:W-:Y:S01]  /*dcf0*/  FADD.FTZ R4, R31, R4 ;  /* 0x000000041f047221 */ /* 0x001fe20000010000 */
[----:B------:R-:W-:Y:S02]  /*dd00*/  FADD.FTZ R5, R71, R6 ;  /* 0x0000000647057221 */ /* 0x000fe40000010000 */
[----:B------:R-:W-:Y:S01]  /*dd10*/  MUFU.EX2 R79, R79 ;  /* 0x0000004f004f7308 */ /* 0x000fe20000000800 */
[----:B-----5:R-:W-:Y:S01]  /*dd20*/  FADD.FTZ R21, R37, R4 ;  /* 0x0000000425157221 */ /* 0x020fe20000010000 */
[----:B------:R-:W-:-:S06]  /*dd30*/  FADD.FTZ R4, R74, R5 ;  /* 0x000000054a047221 */ /* 0x000fcc0000010000 */
[----:B------:R-:W-:Y:S01]  /*dd40*/  MUFU.EX2 R82, R82 ;  /* 0x0000005200527308 */ /* 0x000fe20000000800 */
[----:B----4-:R-:W-:-:S07]  /*dd50*/  FADD.FTZ R5, R75, R4 ;  /* 0x000000044b057221 */ /* 0x010fce0000010000 */
[----:B------:R-:W0:Y:S01]  /*dd60*/  MUFU.EX2 R38, R38 ;  /* 0x0000002600267308 */ /* 0x000e220000000800 */
[----:B------:R-:W-:Y:S02]  /*dd70*/  F2FP.F16.F32.PACK_AB R9, R59, R58 ;  /* 0x0000003a3b09723e */ /* 0x000fe400000000ff */
[----:B------:R-:W-:-:S05]  /*dd80*/  F2FP.F16.F32.PACK_AB R11, R63, R62 ;  /* 0x0000003e3f0b723e */ /* 0x000fca00000000ff */
[----:B------:R-:W4:Y:S01]  /*dd90*/  MUFU.EX2 R76, R76 ;  /* 0x0000004c004c7308 */ /* 0x000f220000000800 */
[----:B---3--:R-:W-:-:S07]  /*dda0*/  FADD.FTZ R6, R78, R5 ;  /* 0x000000054e067221 */ /* 0x008fce0000010000 */
[----:B------:R-:W3:Y:S01]  /*ddb0*/  MUFU.EX2 R83, R83 ;  /* 0x0000005300537308 */ /* 0x000ee20000000800 */
[----:B------:R5:W-:Y:S01]  /*ddc0*/  STSM.16.M88.4 [R143+0x27800], R8 ;  /* 0x027800088f007844 */ /* 0x000be20000000200 */
[----:B0-----:R-:W-:-:S04]  /*ddd0*/  FADD.FTZ R21, R38, R21 ;  /* 0x0000001526157221 */ /* 0x001fc80000010000 */
[----:B----4-:R-:W-:Y:S01]  /*dde0*/  FADD.FTZ R4, R76, R21 ;  /* 0x000000154c047221 */ /* 0x010fe20000010000 */
[----:B-----5:R-:W-:-:S04]  /*ddf0*/  FADD.FTZ R11, R79, R6 ;  /* 0x000000064f0b7221 */ /* 0x020fc80000010000 */
[----:B------:R-:W-:-:S04]  /*de00*/  FADD.FTZ R6, R82, R11 ;  /* 0x0000000b52067221 */ /* 0x000fc80000010000 */
[----:B---3--:R-:W-:Y:S02]  /*de10*/  FADD.FTZ R21, R83, R6 ;  /* 0x0000000653157221 */ /* 0x008fe40000010000 */
[----:B------:R-:W3:Y:S01]  /*de20*/  LDL R6, [R1+0x60] ;  /* 0x0000600001067983 */ /* 0x000ee20000100800 */
[----:B------:R-:W0:Y:S01]  /*de30*/  MUFU.EX2 R77, R77 ;  /* 0x0000004d004d7308 */ /* 0x000e220000000800 */
[--C-:B------:R-:W-:Y:S01]  /*de40*/  FFMA.FTZ R81, R81, UR45, -R3.reuse ;  /* 0x0000002d51517c23 */ /* 0x100fe20008010803 */
[--C-:B------:R-:W-:Y:S01]  /*de50*/  FFMA.FTZ R84, R84, UR45, -R3.reuse ;  /* 0x0000002d54547c23 */ /* 0x100fe20008010803 */
[----:B------:R-:W-:-:S05]  /*de60*/  FFMA.FTZ R3, R85, UR45, -R3 ;  /* 0x0000002d55037c23 */ /* 0x000fca0008010803 */
[----:B------:R-:W4:Y:S08]  /*de70*/  MUFU.EX2 R80, R80 ;  /* 0x0000005000507308 */ /* 0x000f300000000800 */
[----:B------:R-:W5:Y:S01]  /*de80*/  MUFU.EX2 R81, R81 ;  /* 0x0000005100517308 */ /* 0x000f620000000800 */
[----:B-1----:R-:W-:-:S04]  /*de90*/  @P5 IMAD.HI.U32 R24, R90, R25, RZ ;  /* 0x000000195a185227 */ /* 0x002fc800078e00ff */
[----:B0-----:R-:W-:-:S03]  /*dea0*/  FADD.FTZ R5, R77, R4 ;  /* 0x000000044d057221 */ /* 0x001fc60000010000 */
[----:B------:R-:W-:Y:S08]  /*deb0*/  MUFU.EX2 R84, R84 ;  /* 0x0000005400547308 */ /* 0x000ff00000000800 */
[----:B------:R-:W0:Y:S01]  /*dec0*/  MUFU.EX2 R3, R3 ;  /* 0x0000000300037308 */ /* 0x000e220000000800 */
[----:B------:R-:W-:Y:S02]  /*ded0*/  IMAD.MOV.U32 R20, RZ, RZ, R90 ;  /* 0x000000ffff147224 */ /* 0x000fe400078e005a */
[----:B----4-:R-:W-:Y:S01]  /*dee0*/  FADD.FTZ R4, R80, R5 ;  /* 0x0000000550047221 */ /* 0x010fe20000010000 */
[----:B------:R-:W-:-:S04]  /*def0*/  F2FP.F16.F32.PACK_AB R12, R36, R35 ;  /* 0x00000023240c723e */ /* 0x000fc800000000ff */
[----:B------:R-:W-:Y:S01]  /*df00*/  MUFU.EX2 R86, R86 ;  /* 0x0000005600567308 */ /* 0x000fe20000000800 */
[----:B------:R-:W-:Y:S02]  /*df10*/  F2FP.F16.F32.PACK_AB R13, R67, R66 ;  /* 0x00000042430d723e */ /* 0x000fe400000000ff */
[----:B------:R-:W-:-:S05]  /*df20*/  F2FP.F16.F32.PACK_AB R14, R31, R30 ;  /* 0x0000001e1f0e723e */ /* 0x000fca00000000ff */
[----:B------:R-:W1:Y:S01]  /*df30*/  MUFU.EX2 R87, R87 ;  /* 0x0000005700577308 */ /* 0x000e620000000800 */
[----:B------:R-:W-:Y:S02]  /*df40*/  F2FP.F16.F32.PACK_AB R15, R71, R70 ;  /* 0x00000046470f723e */ /* 0x000fe400000000ff */
[----:B------:R-:W-:Y:S01]  /*df50*/  @P5 SHF.R.U32.HI R20, RZ, R27, R24 ;  /* 0x0000001bff145219 */ /* 0x000fe20000011618 */
[----:B-----5:R-:W-:-:S03]  /*df60*/  FADD.FTZ R5, R81, R4 ;  /* 0x0000000451057221 */ /* 0x020fc60000010000 */
[----:B------:R-:W-:Y:S02]  /*df70*/  IADD3 R4, R20, R88, -R89 ;  /* 0x0000005814047210 */ /* 0x000fe40007ffe859 */
[----:B------:R-:W-:Y:S02]  /*df80*/  F2FP.F16.F32.PACK_AB R8, R38, R37 ;  /* 0x000000252608723e */ /* 0x000fe400000000ff */
[----:B------:R-:W-:Y:S02]  /*df90*/  F2FP.F16.F32.PACK_AB R9, R75, R74 ;  /* 0x0000004a4b09723e */ /* 0x000fe400000000ff */
[----:B------:R-:W-:Y:S02]  /*dfa0*/  F2FP.F16.F32.PACK_AB R10, R77, R76 ;  /* 0x0000004c4d0a723e */ /* 0x000fe400000000ff */
[----:B------:R-:W-:Y:S02]  /*dfb0*/  F2FP.F16.F32.PACK_AB R11, R79, R78 ;  /* 0x0000004e4f0b723e */ /* 0x000fe400000000ff */
[----:B------:R-:W-:-:S02]  /*dfc0*/  CS2R R134, SRZ ;  /* 0x0000000000867805 */ /* 0x000fc4000001ff00 */
[----:B------:R-:W-:Y:S02]  /*dfd0*/  @P5 LOP3.LUT R18, R18, 0x8, RZ, 0xfc, !PT ;  /* 0x0000000812125812 */ /* 0x000fe400078efcff */
        /* <DEDUP_REMOVED lines=22> */
[----:B--2---:R0:W-:Y:S04]  /*e140*/  STSM.16.M88.4 [R39], R12 ;  /* 0x0000000c27007844 */ /* 0x0041e80000000200 */
[----:B------:R2:W-:Y:S01]  /*e150*/  STSM.16.M88.4 [R157+0x6000], R8 ;  /* 0x006000089d007844 */ /* 0x0005e20000000200 */
[----:B0-----:R-:W-:Y:S01]  /*e160*/  F2FP.F16.F32.PACK_AB R14, R3, R84 ;  /* 0x00000054030e723e */ /* 0x001fe200000000ff */
[----:B------:R-:W-:Y:S01]  /*e170*/  FADD.FTZ R84, R84, R5 ;  /* 0x0000000554547221 */ /* 0x000fe20000010000 */
[----:B------:R-:W-:-:S02]  /*e180*/  SHF.R.S32.HI R5, RZ, 0x1f, R4 ;  /* 0x0000001fff057819 */ /* 0x000fc40000011404 */
[----:B------:R-:W-:Y:S02]  /*e190*/  F2FP.F16.F32.PACK_AB R12, R81, R80 ;  /* 0x00000050510c723e */ /* 0x000fe400000000ff */
[----:B------:R-:W-:Y:S02]  /*e1a0*/  F2FP.F16.F32.PACK_AB R13, R83, R82 ;  /* 0x00000052530d723e */ /* 0x000fe400000000ff */
[----:B-1----:R-:W-:Y:S02]  /*e1b0*/  F2FP.F16.F32.PACK_AB R15, R87, R86 ;  /* 0x00000056570f723e */ /* 0x002fe400000000ff */
[----:B------:R-:W-:-:S03]  /*e1c0*/  LEA.HI R5, R5, R4, RZ, 0x7 ;  /* 0x0000000405057211 */ /* 0x000fc600078f38ff */
[----:B------:R2:W-:Y:S01]  /*e1d0*/  STSM.16.M88.4 [R156+0x6000], R12 ;  /* 0x0060000c9c007844 */ /* 0x0005e20000000200 */
[----:B------:R-:W-:Y:S01]  /*e1e0*/  SHF.R.S32.HI R5, RZ, 0x7, R5 ;  /* 0x00000007ff057819 */ /* 0x000fe20000011405 */
[----:B------:R0:W-:Y:S06]  /*e1f0*/  MEMBAR.ALL.CTA ;  /* 0x0000000000007992 */ /* 0x0001ec0000008000 */
[----:B0-----:R-:W0:Y:S01]  /*e200*/  FENCE.VIEW.ASYNC.S ;  /* 0x00000000000073c6 */ /* 0x001e220000000000 */
[----:B------:R-:W-:Y:S02]  /*e210*/  VIADD R4, R94, 0xfffffffe ;  /* 0xfffffffe5e047836 */ /* 0x000fe40000000000 */
[----:B------:R-:W-:Y:S01]  /*e220*/  FADD.FTZ R86, R86, R21 ;  /* 0x0000001556567221 */ /* 0x000fe20000010000 */
[----:B------:R-:W-:Y:S01]  /*e230*/  FADD.FTZ R140, R3, R84 ;  /* 0x00000054038c7221 */ /* 0x000fe20000010000 */
[----:B------:R-:W-:-:S02]  /*e240*/  CS2R R94, SRZ ;  /* 0x00000000005e7805 */ /* 0x000fc4000001ff00 */
[----:B------:R-:W-:Y:S01]  /*e250*/  FADD.FTZ R21, R87, R86 ;  /* 0x0000005657157221 */ /* 0x000fe20000010000 */
[----:B---3--:R-:W-:-:S05]  /*e260*/  VIMNMX R6, R6, R5, !PT ;  /* 0x0000000506067248 */ /* 0x008fca0007fe0100 */
[----:B------:R2:W-:Y:S01]  /*e270*/  STL [R1+0x34], R6 ;  /* 0x0000340601007387 */ /* 0x0005e20000100800 */
[----:B------:R-:W-:Y:S01]  /*e280*/  ISETP.GE.AND P1, PT, R4, R6, PT ;  /* 0x000000060400720c */ /* 0x000fe20003f26270 */
[----:B0-----:R-:W-:-:S12]  /*e290*/  NOP ;  /* 0x0000000000007918 */ /* 0x001fd80000000000 */
[----:B--2---:R-:W-:Y:S05]  /*e2a0*/  @!P1 BRA `(.L_x_12464) ;  /* 0x0000002c00a49947 */ /* 0x004fea0003800000 */
[----:B------:R-:W-:Y:S01]  /*e2b0*/  IMAD.MOV.U32 R6, RZ, RZ, R7 ;  /* 0x000000ffff067224 */ /* 0x000fe200078e0007 */
[----:B------:R-:W-:Y:S01]  /*e2c0*/  MOV R8, R139 ;  /* 0x0000008b00087202 */ /* 0x000fe20000000f00 */
[----:B------:R-:W-:Y:S02]  /*e2d0*/  IMAD.MOV.U32 R3, RZ, RZ, R0 ;  /* 0x000000ffff037224 */ /* 0x000fe400078e0000 */
[----:B------:R-:W-:Y:S02]  /*e2e0*/  IMAD.MOV.U32 R5, RZ, RZ, R22 ;  /* 0x000000ffff057224 */ /* 0x000fe400078e0016 */
[----:B------:R-:W-:-:S07]  /*e2f0*/  IMAD.MOV.U32 R135, RZ, RZ, RZ ;  /* 0x000000ffff877224 */ /* 0x000fce00078e00ff */
.L_x_12476:
        /* <DEDUP_REMOVED lines=9> */
.L_x_12466:
        /* <DEDUP_REMOVED lines=8> */
.L_x_12467:
[----:B------:R-:W-:Y:S04]  /*e410*/  BSSY B0, `(.L_x_12465) ;  /* 0x0000004000007945 */ /* 0x000fe80003800000 */
[----:B-1----:R-:W-:Y:S05]  /*e420*/  @P2 BRA `(.L_x_12468) ;  /* 0x0000000000082947 */ /* 0x002fea0003800000 */
[----:B------:R-:W1:Y:S02]  /*e430*/  SYNCS.PHASECHK.TRANS64.TRYWAIT P2, [R7+URZ+0x2d830], R0 ;  /* 0x02d83000070075a7 */ /* 0x000e64000804017f */
[----:B-1----:R-:W-:Y:S05]  /*e440*/  @!P2 BRA `(.L_x_12469) ;  /* 0x0000010c00d8a947 */ /* 0x002fea0003800000 */
.L_x_12468:
[----:B------:R-:W-:Y:S05]  /*e450*/  BSYNC B0 ;  /* 0x0000000000007941 */ /* 0x000fea0003800000 */
.L_x_12465:
[----:B01----:R-:W2:Y:S01]  /*e460*/  LDL R7, [R1+0x2c] ;  /* 0x00002c0001077983 */ /* 0x003ea20000100800 */
[----:B------:R-:W0:Y:S01]  /*e470*/  S2R R0, SR_TID.X ;  /* 0x0000000000007919 */ /* 0x000e220000002100 */
[----:B------:R-:W-:Y:S01]  /*e480*/  VIADD R22, R5, 0x1 ;  /* 0x0000000105167836 */ /* 0x000fe20000000000 */
[----:B------:R-:W-:Y:S05]  /*e490*/  WARPSYNC.ALL ;  /* 0x0000000000007948 */ /* 0x000fea0003800000 */
[----:B------:R-:W-:-:S04]  /*e4a0*/  ISETP.NE.AND P2, PT, R22, 0x2, PT ;  /* 0x000000021600780c */ /* 0x000fc80003f45270 */
[----:B------:R-:W-:Y:S02]  /*e4b0*/  SEL R22, R22, RZ, P2 ;  /* 0x000000ff16167207 */ /* 0x000fe40001000000 */
[----:B0-----:R-:W-:-:S05]  /*e4c0*/  SHF.R.U32.HI R0, RZ, 0x7, R0 ;  /* 0x00000007ff007819 */ /* 0x001fca0000011600 */
[----:B------:R-:W-:Y:S02]  /*e4d0*/  VIADD R0, R0, 0x8 ;  /* 0x0000000800007836 */ /* 0x000fe40000000000 */
[----:B------:R-:W-:Y:S01]  /*e4e0*/  IMAD.MOV.U32 R11, RZ, RZ, -0x7fffffe0 ;  /* 0x80000020ff0b7424 */ /* 0x000fe200078e00ff */
[----:B------:R-:W-:Y:S01]  /*e4f0*/  R2UR UR4, R144 ;  /* 0x00000000900472ca */ /* 0x000fe200000e0000 */
[----:B------:R-:W-:Y:S01]  /*e500*/  IMAD.MOV.U32 R25, RZ, RZ, -0x7fffffe0 ;  /* 0x80000020ff197424 */ /* 0x000fe200078e00ff */
[----:B------:R-:W-:Y:S02]  /*e510*/  R2UR UR5, R145 ;  /* 0x00000000910572ca */ /* 0x000fe400000e0000 */
[----:B------:R-:W-:Y:S02]  /*e520*/  R2UR UR7, R11 ;  /* 0x000000000b0772ca */ /* 0x000fe400000e0000 */
[----:B------:R-:W-:Y:S01]  /*e530*/  R2UR UR23, R25 ;  /* 0x00000000191772ca */ /* 0x000fe200000e0000 */
[----:B------:R-:W-:Y:S01]  /*e540*/  IMAD.MOV.U32 R15, RZ, RZ, -0x7fffffe0 ;  /* 0x80000020ff0f7424 */ /* 0x000fe200078e00ff */
[----:B------:R-:W-:-:S02]  /*e550*/  R2UR UR8, R154 ;  /* 0x000000009a0872ca */ /* 0x000fc400000e0000 */
[----:B------:R-:W-:Y:S02]  /*e560*/  R2UR UR9, R155 ;  /* 0x000000009b0972ca */ /* 0x000fe400000e0000 */
[----:B------:R-:W-:Y:S01]  /*e570*/  R2UR UR11, R15 ;  /* 0x000000000f0b72ca */ /* 0x000fe200000e0000 */
[----:B------:R0:W-:Y:S01]  /*e580*/  BAR.SYNC.DEFER_BLOCKING R0, 0x100 ;  /* 0x000400000000751d */ /* 0x0001e20000010000 */
[----:B------:R-:W-:Y:S01]  /*e590*/  IMAD.MOV.U32 R13, RZ, RZ, -0x7fffffe0 ;  /* 0x80000020ff0d7424 */ /* 0x000fe200078e00ff */
[----:B------:R-:W-:Y:S02]  /*e5a0*/  R2UR UR12, R152 ;  /* 0x00000000980c72ca */ /* 0x000fe400000e0000 */
[----:B------:R-:W-:Y:S02]  /*e5b0*/  R2UR UR13, R153 ;  /* 0x00000000990d72ca */ /* 0x000fe400000e0000 */
[----:B------:R-:W-:Y:S01]  /*e5c0*/  R2UR UR15, R13 ;  /* 0x000000000d0f72ca */ /* 0x000fe200000e0000 */
[----:B--2---:R-:W-:-:S04]  /*e5d0*/  IMAD R10, R22, 0x600, R7 ;  /* 0x00000600160a7824 */ /* 0x004fc800078e0207 */
[C---:B------:R-:W-:Y:S01]  /*e5e0*/  VIADD R24, R10.reuse, 0x400 ;  /* 0x000004000a187836 */ /* 0x040fe20000000000 */
[----:B------:R-:W-:-:S04]  /*e5f0*/  R2UR UR6, R10 ;  /* 0x000000000a0672ca */ /* 0x000fc800000e0000 */
[----:B------:R-:W-:Y:S02]  /*e600*/  R2UR UR22, R24 ;  /* 0x00000000181672ca */ /* 0x000fe400000e0000 */
[----:B------:R-:W-:-:S07]  /*e610*/  WARPGROUP.ARRIVE ;  /* 0x00000000000079c5 */ /* 0x000fce0000000000 */
[----:B------:R-:W-:Y:S01]  /*e620*/  HGMMA.64x128x16.F32 R24, gdesc[UR4], RZ, !UPT, gsb0 ;  /* 0x01e00000041879f0 */ /* 0x000fe2000c0008ff */
[----:B------:R-:W-:-:S05]  /*e630*/  VIADD R14, R10, 0x2 ;  /* 0x000000020a0e7836 */ /* 0x000fca0000000000 */
[----:B------:R-:W-:Y:S02]  /*e640*/  R2UR UR10, R14 ;  /* 0x000000000e0a72ca */ /* 0x000fe400000e0000 */
[----:B------:R-:W-:-:S04]  /*e650*/  IADD3 R12, R10, 0x200, RZ ;  /* 0x000002000a0c7810 */ /* 0x000fc80007ffe0ff */
[----:B------:R-:W-:Y:S01]  /*e660*/  R2UR UR14, R12 ;  /* 0x000000000c0e72ca */ /* 0x000fe200000e0000 */
[----:B------:R-:W-:Y:S02]  /*e670*/  WARPGROUP.DEPBAR.LE gsb0, 0x0 ;  /* 0x00008000000079c5 */ /* 0x000fe40000010000 */
        /* <DEDUP_REMOVED lines=30> */
.L_x_12471:
[----:B------:R-:W-:Y:S01]  /*e860*/  SHF.L.U32 R0, R8, 0x1f, RZ ;  /* 0x0000001f08007819 */ /* 0x000fe200000006ff */
[----:B------:R-:W-:-:S04]  /*e870*/  IMAD R7, R5, 0x8, R2 ;  /* 0x0000000805077824 */ /* 0x000fc800078e0202 */
[----:B------:R0:W1:Y:S01]  /*e880*/  SYNCS.PHASECHK.TRANS64.TRYWAIT P1, [R7+URZ+0x2d850], R0 ;  /* 0x02d85000070075a7 */ /* 0x000062000802017f */
[----:B------:R-:W-:Y:S05]  /*e890*/  @!P0 BRA `(.L_x_12472) ;  /* 0x0000000000048947 */ /* 0x000fea0003800000 */
[----:B------:R-:W-:Y:S01]  /*e8a0*/  BPT.TRAP 0x1 ;  /* 0x000000040000795c */ /* 0x000fe20000300000 */
.L_x_12472:
[----:B-1----:R-:W-:Y:S05]  /*e8b0*/  @P1 BRA `(.L_x_12470) ;  /* 0x0000000000081947 */ /* 0x002fea0003800000 */
[----:B------:R-:W1:Y:S02]  /*e8c0*/  SYNCS.PHASECHK.TRANS64.TRYWAIT P1, [R7+URZ+0x2d850], R0 ;  /* 0x02d85000070075a7 */ /* 0x000e64000802017f */
[----:B-1----:R-:W-:Y:S05]  /*e8d0*/  @!P1 BRA `(.L_x_12473) ;  /* 0x0000010800c89947 */ /* 0x002fea0003800000 */
.L_x_12470:
[----:B------:R-:W2:Y:S01]  /*e8e0*/  LDL R12, [R1+0x30] ;  /* 0x00003000010c7983 */ /* 0x000ea20000100800 */
[----:B01----:R-:W-:Y:S01]  /*e8f0*/  VIADD R0, R2, 0x400 ;  /* 0x0000040002007836 */ /* 0x003fe20000000000 */
[----:B------:R-:W-:Y:S05]  /*e900*/  WARPSYNC.ALL ;  /* 0x0000000000007948 */ /* 0x000fea0003800000 */
[----:B------:R-:W-:Y:S01]  /*e910*/  SHF.R.U32.HI R0, RZ, 0x4, R0 ;  /* 0x00000004ff007819 */ /* 0x000fe20000011600 */
[----:B------:R-:W-:Y:S01]  /*e920*/  WARPGROUP.ARRIVE ;  /* 0x00000000000079c5 */ /* 0x000fe20000000000 */
[----:B------:R-:W-:Y:S01]  /*e930*/  MOV R9, 0x80000020 ;  /* 0x8000002000097802 */ /* 0x000fe20000000f00 */
[----:B------:R-:W-:Y:S01]  /*e940*/  IMAD.MOV.U32 R11, RZ, RZ, -0x7fffffe0 ;  /* 0x80000020ff0b7424 */ /* 0x000fe200078e00ff */
[----:B------:R-:W-:-:S02]  /*e950*/  LOP3.LUT R0, R0, 0x3fff, RZ, 0xc0, !PT ;  /* 0x00003fff00007812 */ /* 0x000fc400078ec0ff */
[C---:B------:R-:W-:Y:S02]  /*e960*/  R2UR UR7, R9.reuse ;  /* 0x00000000090772ca */ /* 0x040fe400000e0000 */
[----:B------:R-:W-:Y:S02]  /*e970*/  LOP3.LUT R0, R0, 0x2000000, RZ, 0xfc, !PT ;  /* 0x0200000000007812 */ /* 0x000fe400078efcff */
[----:B------:R-:W-:Y:S02]  /*e980*/  R2UR UR35, R9 ;  /* 0x00000000092372ca */ /* 0x000fe400000e0000 */
[----:B------:R-:W-:Y:S01]  /*e990*/  MOV R9, 0x40000040 ;  /* 0x4000004000097802 */ /* 0x000fe20000000f00 */
        /* <DEDUP_REMOVED lines=13> */
[C---:B------:R-:W-:Y:S02]  /*ea70*/  R2UR UR27, R11.reuse ;  /* 0x000000000b1b72ca */ /* 0x040fe400000e0000 */
        /* <DEDUP_REMOVED lines=34> */
[----:B------:R-:W-:Y:S02]  /*eca0*/  R2UR UR20, R10 ;  /* 0x000000000a1472ca */ /* 0x000fe400000e0000 */
[----:B------:R-:W-:Y:S02]  /*ecb0*/  IADD3 R10, R8, 0x602, RZ ;  /* 0x00000602080a7810 */ /* 0x000fe40007ffe0ff */
[----:B0-----:R-:W-:Y:S02]  /*ecc0*/  SHF.R.U32.HI R0, RZ, 0x7, R12 ;  /* 0x00000007ff007819 */ /* 0x001fe4000001160c */
[----:B------:R-:W-:Y:S01]  /*ecd0*/  R2UR UR24, R10 ;  /* 0x000000000a1872ca */ /* 0x000fe200000e0000 */
[----:B------:R-:W-:Y:S01]  /*ece0*/  VIADD R10, R8, 0x604 ;  /* 0x00000604080a7836 */ /* 0x000fe20000000000 */
[----:B------:R-:W-:Y:S01]  /*ecf0*/  ISETP.GE.U32.AND P1, PT, R12, 0x180, PT ;  /* 0x000001800c00780c */ /* 0x000fe20003f26070 */
[----:B------:R-:W-:Y:S02]  /*ed00*/  VIADD R8, R8, 0x606 ;  /* 0x0000060608087836 */ /* 0x000fe40000000000 */
[----:B------:R-:W-:Y:S01]  /*ed10*/  VIADD R0, R0, 0x9 ;  /* 0x0000000900007836 */ /* 0x000fe20000000000 */
[----:B------:R-:W-:-:S02]  /*ed20*/  R2UR UR28, R10 ;  /* 0x000000000a1c72ca */ /* 0x000fc400000e0000 */
[----:B------:R-:W-:Y:S02]  /*ed30*/  R2UR UR32, R8 ;  /* 0x00000000082072ca */ /* 0x000fe400000e0000 */
[----:B------:R-:W-:Y:S01]  /*ed40*/  SEL R0, R0, 0x9, !P1 ;  /* 0x0000000900007807 */ /* 0x000fe20004800000 */
        /* <DEDUP_REMOVED lines=25> */
.L_x_12474:
[----:B------:R-:W2:Y:S01]  /*eee0*/  LDL R12, [R1+0x58] ;  /* 0x00005800010c7983 */ /* 0x000ea20000100800 */
[----:B0-----:R-:W0:Y:S03]  /*eef0*/  LDC R0, c[0x0][0x448] ;  /* 0x00011200ff007b82 */ /* 0x001e260000000800 */
[----:B------:R-:W2:Y:S04]  /*ef00*/  LDL R7, [R1+0x6c] ;  /* 0x00006c0001077983 */ /* 0x000ea80000100800 */
[----:B------:R-:W3:Y:S04]  /*ef10*/  LDL R11, [R1+0x64] ;  /* 0x00006400010b7983 */ /* 0x000ee80000100800 */
[----:B------:R-:W3:Y:S04]  /*ef20*/  LDL R10, [R1+0x5c] ;  /* 0x00005c00010a7983 */ /* 0x000ee80000100800 */
[----:B------:R-:W4:Y:S01]  /*ef30*/  LDL R9, [R1+0x4c] ;  /* 0x00004c0001097983 */ /* 0x000f220000100800 */
[----:B------:R-:W-:Y:S01]  /*ef40*/  LOP3.LUT R18, R18, 0xffffffdf, RZ, 0xc0, !PT ;  /* 0xffffffdf12127812 */ /* 0x000fe200078ec0ff */
[----:B------:R-:W-:Y:S01]  /*ef50*/  UMOV UR45, UR44 ;  /* 0x0000002c002d7c82 */ /* 0x000fe20008000000 */
[----:B------:R-:W-:-:S02]  /*ef60*/  IMAD R14, R22, 0x8, R2 ;  /* 0x00000008160e7824 */ /* 0x000fc400078e0202 */
[----:B------:R-:W-:Y:S01]  /*ef70*/  @P0 LOP3.LUT R18, R18, 0x20, RZ, 0xfc, !PT ;  /* 0x0000002012120812 */ /* 0x000fe200078efcff */
[----:B------:R-:W-:Y:S02]  /*ef80*/  IMAD.U32 R15, RZ, RZ, UR40 ;  /* 0x00000028ff0f7e24 */ /* 0x000fe4000f8e00ff */
[----:B------:R-:W-:Y:S01]  /*ef90*/  VIADD R14, R14, 0x2d840 ;  /* 0x0002d8400e0e7836 */ /* 0x000fe20000000000 */
[----:B0-----:R-:W-:Y:S02]  /*efa0*/  ISETP.NE.AND P1, PT, R0, 0x1, PT ;  /* 0x000000010000780c */ /* 0x001fe40003f25270 */
[----:B------:R-:W-:Y:S02]  /*efb0*/  LOP3.LUT R18, R18, 0xffffffbf, RZ, 0xc0, !PT ;  /* 0xffffffbf12127812 */ /* 0x000fe400078ec0ff */
[----:B------:R-:W-:-:S04]  /*efc0*/  PRMT R14, R15, 0x654, R14 ;  /* 0x000006540f0e7816 */ /* 0x000fc8000000000e */
[----:B------:R0:W-:Y:S05]  /*efd0*/  SYNCS.ARRIVE.TRANS64.RED.A1T0 RZ, [R14+URZ], RZ ;  /* 0x000000ff0eff79a7 */ /* 0x0001ea000810043f */
[----:B------:R-:W1:Y:S08]  /*efe0*/  @P1 LDC R8, c[0x0][0x44c] ;  /* 0x00011300ff081b82 */ /* 0x000e700000000800 */
[----:B------:R-:W5:Y:S01]  /*eff0*/  @P1 LDC R0, c[0x0][0x450] ;  /* 0x00011400ff001b82 */ /* 0x000f620000000800 */
[----:B--2---:R-:W-:-:S04]  /*f000*/  IMAD.IADD R7, R7, 0x1, R12 ;  /* 0x0000000107077824 */ /* 0x004fc800078e020c */
[----:B-1----:R-:W-:-:S05]  /*f010*/  @P1 IMAD.HI.U32 R8, R7, R8, RZ ;  /* 0x0000000807081227 */ /* 0x002fca00078e00ff */
[----:B-----5:R-:W-:Y:S01]  /*f020*/  @P1 SHF.R.U32.HI R7, RZ, R0, R8 ;  /* 0x00000000ff071219 */ /* 0x020fe20000011608 */
[----:B------:R-:W-:-:S04]  /*f030*/  IMAD.MOV.U32 R8, RZ, RZ, -0x80 ;  /* 0xffffff80ff087424 */ /* 0x000fc800078e00ff */
[----:B------:R-:W1:Y:S01]  /*f040*/  SHFL.IDX PT, R0, R7, RZ, 0x1c1f ;  /* 0x001c1fff07007589 */ /* 0x000e6200000e0000 */
[----:B------:R-:W-:-:S03]  /*f050*/  IMAD R8, R4, R8, 0x1 ;  /* 0x0000000104087424 */ /* 0x000fc600078e0208 */
[----:B------:R-:W2:Y:S02]  /*f060*/  SHFL.IDX PT, R7, R7, 0x1, 0x1c1f ;  /* 0x003c1f0007077f89 */ /* 0x000ea400000e0000 */
[----:B---3--:R-:W-:-:S04]  /*f070*/  IADD3 R8, R10, R8, -R11 ;  /* 0x000000080a087210 */ /* 0x008fc80007ffe80b */
[----:B----4-:R-:W-:-:S05]  /*f080*/  IADD3 R8, R8, -R9, RZ ;  /* 0x8000000908087210 */ /* 0x010fca0007ffe0ff */
[C---:B-1----:R-:W-:Y:S02]  /*f090*/  IMAD.IADD R0, R8.reuse, 0x1, R0 ;  /* 0x0000000108007824 */ /* 0x042fe400078e0200 */
[----:B--2---:R-:W-:-:S03]  /*f0a0*/  IMAD.IADD R7, R8, 0x1, R7 ;  /* 0x0000000108077824 */ /* 0x004fc600078e0207 */
        /* <DEDUP_REMOVED lines=60> */
[----:B------:R-:W-:Y:S02]  /*f470*/  FMNMX.FTZ R0, R24, R3, !PT ;  /* 0x0000000318007209 */ /* 0x000fe40007810000 */
[----:B------:R-:W-:Y:S02]  /*f480*/  FSEL R80, R80, -INF , P4 ;  /* 0xff80000050507808 */ /* 0x000fe40002000000 */
[----:B------:R-:W-:Y:S02]  /*f490*/  FMNMX.FTZ R0, R25, R0, !PT ;  /* 0x0000000019007209 */ /* 0x000fe40007810000 */
[----:B------:R-:W-:Y:S02]  /*f4a0*/  FSEL R81, R81, -INF , P3 ;  /* 0xff80000051517808 */ /* 0x000fe40001800000 */
[----:B------:R-:W-:Y:S02]  /*f4b0*/  FMNMX.FTZ R0, R28, R0, !PT ;  /* 0x000000001c007209 */ /* 0x000fe40007810000 */
[----:B------:R-:W-:-:S02]  /*f4c0*/  FSEL R84, R84, -INF , P2 ;  /* 0xff80000054547808 */ /* 0x000fc40001000000 */
[----:B------:R-:W-:Y:S02]  /*f4d0*/  FMNMX.FTZ R0, R29, R0, !PT ;  /* 0x000000001d007209 */ /* 0x000fe40007810000 */
[----:B------:R-:W-:Y:S02]  /*f4e0*/  FSEL R85, R85, -INF , P1 ;  /* 0xff80000055557808 */ /* 0x000fe40000800000 */
[----:B------:R-:W-:Y:S02]  /*f4f0*/  FMNMX.FTZ R0, R32, R0, !PT ;  /* 0x0000000020007209 */ /* 0x000fe40007810000 */
[----:B------:R-:W-:Y:S02]  /*f500*/  ISETP.GT.AND P4, PT, R7, RZ, PT ;  /* 0x000000ff0700720c */ /* 0x000fe40003f84270 */
[----:B------:R-:W-:Y:S02]  /*f510*/  FMNMX.FTZ R0, R33, R0, !PT ;  /* 0x0000000021007209 */ /* 0x000fe40007810000 */
[----:B------:R-:W-:-:S02]  /*f520*/  ISETP.GT.AND P3, PT, R7, 0x1, PT ;  /* 0x000000010700780c */ /* 0x000fc40003f64270 */
[----:B------:R-:W-:Y:S02]  /*f530*/  FMNMX.FTZ R0, R36, R0, !PT ;  /* 0x0000000024007209 */ /* 0x000fe40007810000 */
[----:B------:R-:W-:Y:S02]  /*f540*/  ISETP.GT.AND P2, PT, R7, 0x8, PT ;  /* 0x000000080700780c */ /* 0x000fe40003f44270 */
[----:B------:R-:W-:Y:S02]  /*f550*/  FMNMX.FTZ R0, R37, R0, !PT ;  /* 0x0000000025007209 */ /* 0x000fe40007810000 */
[----:B------:R-:W-:Y:S02]  /*f560*/  ISETP.GT.AND P1, PT, R7, 0x9, PT ;  /* 0x000000090700780c */ /* 0x000fe40003f24270 */
[----:B------:R-:W-:Y:S02]  /*f570*/  FMNMX.FTZ R0, R40, R0, !PT ;  /* 0x0000000028007209 */ /* 0x000fe40007810000 */
[----:B------:R-:W-:-:S02]  /*f580*/  FSEL R26, R26, -INF , P4 ;  /* 0xff8000001a1a7808 */ /* 0x000fc40002000000 */
[----:B------:R-:W-:Y:S02]  /*f590*/  FMNMX.FTZ R0, R41, R0, !PT ;  /* 0x0000000029007209 */ /* 0x000fe40007810000 */
[----:B------:R-:W-:Y:S02]  /*f5a0*/  FSEL R27, R27, -INF , P3 ;  /* 0xff8000001b1b7808 */ /* 0x000fe40001800000 */
[----:B------:R-:W-:Y:S02]  /*f5b0*/  FMNMX.FTZ R0, R44, R0, !PT ;  /* 0x000000002c007209 */ /* 0x000fe40007810000 */
[----:B------:R-:W-:Y:S02]  /*f5c0*/  FSEL R30, R30, -INF , P2 ;  /* 0xff8000001e1e7808 */ /* 0x000fe40001000000 */
[----:B------:R-:W-:Y:S02]  /*f5d0*/  FMNMX.FTZ R0, R45, R0, !PT ;  /* 0x000000002d007209 */ /* 0x000fe40007810000 */
[----:B------:R-:W-:-:S02]  /*f5e0*/  FSEL R31, R31, -INF , P1 ;  /* 0xff8000001f1f7808 */ /* 0x000fc40000800000 */
[----:B------:R-:W-:Y:S02]  /*f5f0*/  FMNMX.FTZ R0, R48, R0, !PT ;  /* 0x0000000030007209 */ /* 0x000fe40007810000 */
[----:B------:R-:W-:Y:S02]  /*f600*/  ISETP.GT.AND P4, PT, R7, 0x10, PT ;  /* 0x000000100700780c */ /* 0x000fe40003f84270 */
[----:B------:R-:W-:Y:S02]  /*f610*/  FMNMX.FTZ R0, R49, R0, !PT ;  /* 0x0000000031007209 */ /* 0x000fe40007810000 */
[C---:B------:R-:W-:Y:S02]  /*f620*/  ISETP.GT.AND P3, PT, R7.reuse, 0x11, PT ;  /* 0x000000110700780c */ /* 0x040fe40003f64270 */
[----:B------:R-:W-:Y:S02]  /*f630*/  FMNMX.FTZ R0, R52, R0, !PT ;  /* 0x0000000034007209 */ /* 0x000fe40007810000 */
[----:B------:R-:W-:-:S02]  /*f640*/  ISETP.GT.AND P2, PT, R7, 0x18, PT ;  /* 0x000000180700780c */ /* 0x000fc40003f44270 */
[----:B------:R-:W-:Y:S02]  /*f650*/  FMNMX.FTZ R0, R53, R0, !PT ;  /* 0x0000000035007209 */ /* 0x000fe40007810000 */
[----:B------:R-:W-:Y:S02]  /*f660*/  ISETP.GT.AND P1, PT, R7, 0x19, PT ;  /* 0x000000190700780c */ /* 0x000fe40003f24270 */
[----:B------:R-:W-:Y:S02]  /*f670*/  FMNMX.FTZ R0, R56, R0, !PT ;  /* 0x0000000038007209 */ /* 0x000fe40007810000 */
[----:B------:R-:W-:Y:S02]  /*f680*/  FSEL R34, R34, -INF , P4 ;  /* 0xff80000022227808 */ /* 0x000fe40002000000 */
[----:B------:R-:W-:Y:S02]  /*f690*/  FMNMX.FTZ R0, R57, R0, !PT ;  /* 0x0000000039007209 */ /* 0x000fe40007810000 */
[----:B------:R-:W-:-:S02]  /*f6a0*/  FSEL R35, R35, -INF , P3 ;  /* 0xff80000023237808 */ /* 0x000fc40001800000 */
[----:B------:R-:W-:Y:S02]  /*f6b0*/  FMNMX.FTZ R0, R60, R0, !PT ;  /* 0x000000003c007209 */ /* 0x000fe40007810000 */
[----:B------:R-:W-:Y:S02]  /*f6c0*/  FSEL R38, R38, -INF , P2 ;  /* 0xff80000026267808 */ /* 0x000fe40001000000 */
[----:B------:R-:W-:Y:S02]  /*f6d0*/  FMNMX.FTZ R0, R61, R0, !PT ;  /* 0x000000003d007209 */ /* 0x000fe40007810000 */
[----:B------:R-:W-:Y:S02]  /*f6e0*/  FSEL R39, R39, -INF , P1 ;  /* 0xff80000027277808 */ /* 0x000fe40000800000 */
[----:B------:R-:W-:Y:S02]  /*f6f0*/  FMNMX.FTZ R0, R64, R0, !PT ;  /* 0x0000000040007209 */ /* 0x000fe40007810000 */
[----:B------:R-:W-:-:S02]  /*f700*/  ISETP.GT.AND P4, PT, R7, 0x20, PT ;  /* 0x000000200700780c */ /* 0x000fc40003f84270 */
[----:B------:R-:W-:Y:S02]  /*f710*/  FMNMX.FTZ R0, R65, R0, !PT ;  /* 0x0000000041007209 */ /* 0x000fe40007810000 */
[C---:B------:R-:W-:Y:S02]  /*f720*/  ISETP.GT.AND P3, PT, R7.reuse, 0x21, PT ;  /* 0x000000210700780c */ /* 0x040fe40003f64270 */
[----:B------:R-:W-:Y:S02]  /*f730*/  FMNMX.FTZ R0, R68, R0, !PT ;  /* 0x0000000044007209 */ /* 0x000fe40007810000 */
[----:B------:R-:W-:Y:S02]  /*f740*/  ISETP.GT.AND P2, PT, R7, 0x28, PT ;  /* 0x000000280700780c */ /* 0x000fe40003f44270 */
[----:B------:R-:W-:Y:S02]  /*f750*/  FMNMX.FTZ R0, R69, R0, !PT ;  /* 0x0000000045007209 */ /* 0x000fe40007810000 */
        /* <DEDUP_REMOVED lines=10> */
[----:B------:R-:W-:Y:S02]  /*f800*/  ISETP.GT.AND P4, PT, R7, 0x30, PT ;  /* 0x000000300700780c */ /* 0x000fe40003f84270 */
[----:B------:R-:W-:Y:S02]  /*f810*/  FMNMX.FTZ R0, R81, R0, !PT ;  /* 0x0000000051007209 */ /* 0x000fe40007810000 */
[----:B------:R-:W-:-:S02]  /*f820*/  ISETP.GT.AND P3, PT, R7, 0x31, PT ;  /* 0x000000310700780c */ /* 0x000fc40003f64270 */
[----:B------:R-:W-:Y:S02]  /*f830*/  FMNMX.FTZ R0, R84, R0, !PT ;  /* 0x0000000054007209 */ /* 0x000fe40007810000 */
[----:B------:R-:W-:Y:S02]  /*f840*/  ISETP.GT.AND P2, PT, R7, 0x38, PT ;  /* 0x000000380700780c */ /* 0x000fe40003f44270 */
[----:B------:R-:W-:Y:S02]  /*f850*/  FMNMX.FTZ R0, R85, R0, !PT ;  /* 0x0000000055007209 */ /* 0x000fe40007810000 */
[C---:B------:R-:W-:Y:S02]  /*f860*/  ISETP.GT.AND P1, PT, R7.reuse, 0x39, PT ;  /* 0x000000390700780c */ /* 0x040fe40003f24270 */
[----:B------:R-:W-:Y:S01]  /*f870*/  ISETP.GT.AND P0, PT, R7, 0x61, PT ;  /* 0x000000610700780c */ /* 0x000fe20003f04270 */
[----:B------:R-:W1:Y:S01]  /*f880*/  SHFL.BFLY PT, R8, R0, 0x2, 0x1f ;  /* 0x0c401f0000087f89 */ /* 0x000e6200000e0000 */
        /* <DEDUP_REMOVED lines=12> */
[----:B-1----:R-:W-:-:S02]  /*f950*/  FMNMX.FTZ R0, R0, R8, !PT ;  /* 0x0000000800007209 */ /* 0x002fc40007810000 */
[C---:B------:R-:W-:Y:S02]  /*f960*/  ISETP.GT.AND P4, PT, R7.reuse, 0x50, PT ;  /* 0x000000500700780c */ /* 0x040fe40003f84270 */
[C---:B------:R-:W-:Y:S01]  /*f970*/  ISETP.GT.AND P3, PT, R7.reuse, 0x51, PT ;  /* 0x000000510700780c */ /* 0x040fe20003f64270 */
[----:B------:R-:W1:Y:S01]  /*f980*/  SHFL.BFLY PT, R8, R0, 0x1, 0x1f ;  /* 0x0c201f0000087f89 */ /* 0x000e6200000e0000 */
[C---:B------:R-:W-:Y:S02]  /*f990*/  ISETP.GT.AND P2, PT, R7.reuse, 0x58, PT ;  /* 0x000000580700780c */ /* 0x040fe40003f44270 */
[----:B------:R-:W-:Y:S02]  /*f9a0*/  ISETP.GT.AND P1, PT, R7, 0x59, PT ;  /* 0x000000590700780c */ /* 0x000fe40003f24270 */
[----:B------:R-:W-:Y:S02]  /*f9b0*/  FSEL R66, R66, -INF , P4 ;  /* 0xff80000042427808 */ /* 0x000fe40002000000 */
[----:B------:R-:W-:-:S02]  /*f9c0*/  FSEL R67, R67, -INF , P3 ;  /* 0xff80000043437808 */ /* 0x000fc40001800000 */
[----:B------:R-:W-:Y:S02]  /*f9d0*/  @P0 LOP3.LUT R18, R18, 0x40, RZ, 0xfc, !PT ;  /* 0x0000004012120812 */ /* 0x000fe400078efcff */
[----:B------:R-:W-:Y:S02]  /*f9e0*/  FSEL R70, R70, -INF , P2 ;  /* 0xff80000046467808 */ /* 0x000fe40001000000 */
[----:B------:R-:W-:Y:S02]  /*f9f0*/  FSEL R71, R71, -INF , P1 ;  /* 0xff80000047477808 */ /* 0x000fe40000800000 */
[C---:B------:R-:W-:Y:S02]  /*fa00*/  ISETP.GT.AND P1, PT, R7.reuse, 0x69, PT ;  /* 0x000000690700780c */ /* 0x040fe40003f24270 */
[C---:B------:R-:W-:Y:S02]  /*fa10*/  ISETP.GT.AND P2, PT, R7.reuse, 0x70, PT ;  /* 0x000000700700780c */ /* 0x040fe40003f44270 */
[----:B------:R-:W-:-:S02]  /*fa20*/  ISETP.GT.AND P3, PT, R7, 0x71, PT ;  /* 0x000000710700780c */ /* 0x000fc40003f64270 */
[C---:B------:R-:W-:Y:S02]  /*fa30*/  ISETP.GT.AND P4, PT, R7.reuse, 0x78, PT ;  /* 0x000000780700780c */ /* 0x040fe40003f84270 */
[C---:B------:R-:W-:Y:S02]  /*fa40*/  ISETP.GT.AND P5, PT, R7.reuse, 0x79, PT ;  /* 0x000000790700780c */ /* 0x040fe40003fa4270 */
[----:B-1----:R-:W-:Y:S02]  /*fa50*/  FMNMX.FTZ R0, R0, R8, !PT ;  /* 0x0000000800007209 */ /* 0x002fe40007810000 */
[----:B------:R-:W-:Y:S02]  /*fa60*/  ISETP.GT.AND P0, PT, R7, 0x60, PT ;  /* 0x000000600700780c */ /* 0x000fe40003f04270 */
[----:B------:R-:W-:Y:S02]  /*fa70*/  FSETP.NEU.FTZ.AND P6, PT, R0, -INF , PT ;  /* 0xff8000000000780b */ /* 0x000fe40003fdd000 */
[----:B------:R-:W-:-:S02]  /*fa80*/  FSEL R74, R74, -INF , P0 ;  /* 0xff8000004a4a7808 */ /* 0x000fc40000000000 */
[----:B------:R-:W-:Y:S02]  /*fa90*/  FSEL R8, R0, RZ, P6 ;  /* 0x000000ff00087208 */ /* 0x000fe40003000000 */
[----:B------:R-:W-:Y:S02]  /*faa0*/  LOP3.LUT P0, RZ, R18, 0x40, RZ, 0xc0, !PT ;  /* 0x0000004012ff7812 */ /* 0x000fe4000780c0ff */
[----:B------:R-:W-:Y:S01]  /*fab0*/  FSEL R79, R79, -INF , P1 ;  /* 0xff8000004f4f7808 */ /* 0x000fe20000800000 */
[----:B------:R-:W-:Y:S01]  /*fac0*/  FADD.FTZ R3, -R8, R3 ;  /* 0x0000000308037221 */ /* 0x000fe20000010100 */
[----:B------:R-:W-:Y:S01]  /*fad0*/  FMUL.FTZ R8, R0, UR45 ;  /* 0x0000002d00087c20 */ /* 0x000fe20008410000 */
[----:B------:R-:W-:Y:S02]  /*fae0*/  FSEL R75, R75, -INF , P0 ;  /* 0xff8000004b4b7808 */ /* 0x000fe40000000000 */
[----:B------:R-:W-:Y:S01]  /*faf0*/  FSEL R82, R82, -INF , P2 ;  /* 0xff80000052527808 */ /* 0x000fe20001000000 */
[----:B------:R-:W-:Y:S01]  /*fb00*/  FMUL.FTZ R3, R3, UR45 ;  /* 0x0000002d03037c20 */ /* 0x000fe20008410000 */
[----:B------:R-:W-:-:S02]  /*fb10*/  FSEL R8, R8, RZ, P6 ;  /* 0x000000ff08087208 */ /* 0x000fc40003000000 */
[----:B------:R-:W-:Y:S02]  /*fb20*/  ISETP.GT.AND P6, PT, R7, 0x68, PT ;  /* 0x000000680700780c */ /* 0x000fe40003fc4270 */
[----:B------:R-:W-:Y:S01]  /*fb30*/  FMNMX.FTZ R7, R26, R6, !PT ;  /* 0x000000061a077209 */ /* 0x000fe20007810000 */
[--C-:B------:R-:W-:Y:S01]  /*fb40*/  FFMA.FTZ R24, R24, UR45, -R8.reuse ;  /* 0x0000002d18187c23 */ /* 0x100fe20008010808 */
[----:B------:R-:W-:Y:S01]  /*fb50*/  FSEL R78, R78, -INF , P6 ;  /* 0xff8000004e4e7808 */ /* 0x000fe20003000000 */
[--C-:B------:R-:W-:Y:S01]  /*fb60*/  FFMA.FTZ R25, R25, UR45, -R8.reuse ;  /* 0x0000002d19197c23 */ /* 0x100fe20008010808 */
[----:B------:R-:W-:Y:S01]  /*fb70*/  FMNMX.FTZ R7, R27, R7, !PT ;  /* 0x000000071b077209 */ /* 0x000fe20007810000 */
[----:B------:R-:W-:Y:S01]  /*fb80*/  MUFU.EX2 R3, R3 ;  /* 0x0000000300037308 */ /* 0x000fe20000000800 */
[----:B------:R-:W-:Y:S01]  /*fb90*/  FSEL R83, R83, -INF , P3 ;  /* 0xff80000053537808 */ /* 0x000fe20001800000 */
[--C-:B------:R-:W-:Y:S01]  /*fba0*/  FFMA.FTZ R28, R28, UR45, -R8.reuse ;  /* 0x0000002d1c1c7c23 */ /* 0x100fe20008010808 */
[----:B------:R-:W-:Y:S01]  /*fbb0*/  FMNMX.FTZ R7, R30, R7, !PT ;  /* 0x000000071e077209 */ /* 0x000fe20007810000 */
[--C-:B------:R-:W-:Y:S01]  /*fbc0*/  FFMA.FTZ R29, R29, UR45, -R8.reuse ;  /* 0x0000002d1d1d7c23 */ /* 0x100fe20008010808 */
[----:B------:R-:W-:Y:S01]  /*fbd0*/  FSEL R86, R86, -INF , P4 ;  /* 0xff80000056567808 */ /* 0x000fe20002000000 */
[--C-:B------:R-:W-:Y:S01]  /*fbe0*/  FFMA.FTZ R32, R32, UR45, -R8.reuse ;  /* 0x0000002d20207c23 */ /* 0x100fe20008010808 */
[----:B------:R-:W-:Y:S01]  /*fbf0*/  FMNMX.FTZ R7, R31, R7, !PT ;  /* 0x000000071f077209 */ /* 0x000fe20007810000 */
[----:B------:R-:W1:Y:S01]  /*fc00*/  MUFU.EX2 R24, R24 ;  /* 0x0000001800187308 */ /* 0x000e620000000800 */
[----:B------:R-:W-:Y:S01]  /*fc10*/  FSEL R87, R87, -INF , P5 ;  /* 0xff80000057577808 */ /* 0x000fe20002800000 */
        /* <DEDUP_REMOVED lines=12> */
[----:B------:R-:W-:Y:S01]  /*fce0*/  FFMA.FTZ R49, R49, UR45, -R8 ;  /* 0x0000002d31317c23 */ /* 0x000fe20008010808 */
[----:B------:R-:W-:Y:S01]  /*fcf0*/  FMNMX.FTZ R7, R39, R7, !PT ;  /* 0x0000000727077209 */ /* 0x000fe20007810000 */
[----:B------:R-:W2:Y:S01]  /*fd00*/  MUFU.EX2 R28, R28 ;  /* 0x0000001c001c7308 */ /* 0x000ea20000000800 */
[----:B-1----:R-:W-:Y:S01]  /*fd10*/  FFMA.FTZ R140, R3, R140, R24 ;  /* 0x0000008c038c7223 */ /* 0x002fe20000010018 */
        /* <DEDUP_REMOVED lines=8> */
[--C-:B------:R-:W-:Y:S01]  /*fda0*/  FFMA.FTZ R60, R60, UR45, -R8.reuse ;  /* 0x0000002d3c3c7c23 */ /* 0x100fe20008010808 */
[----:B------:R-:W-:Y:S01]  /*fdb0*/  FMNMX.FTZ R7, R46, R7, !PT ;  /* 0x000000072e077209 */ /* 0x000fe20007810000 */
[--C-:B------:R-:W-:Y:S01]  /*fdc0*/  FFMA.FTZ R61, R61, UR45, -R8.reuse ;  /* 0x0000002d3d3d7c23 */ /* 0x100fe20008010808 */
[--C-:B------:R-:W-:Y:S01]  /*fdd0*/  FFMA.FTZ R64, R64, UR45, -R8.reuse ;  /* 0x0000002d40407c23 */ /* 0x100fe20008010808 */
[----:B------:R-:W-:Y:S01]  /*fde0*/  FFMA.FTZ R65, R65, UR45, -R8 ;  /* 0x0000002d41417c23 */ /* 0x000fe20008010808 */
[----:B------:R-:W-:Y:S01]  /*fdf0*/  FMNMX.FTZ R7, R47, R7, !PT ;  /* 0x000000072f077209 */ /* 0x000fe20007810000 */
[----:B------:R-:W0:Y:S01]  /*fe00*/  MUFU.EX2 R32, R32 ;  /* 0x0000002000207308 */ /* 0x000e220000000800 */
[----:B--2---:R-:W-:Y:S01]  /*fe10*/  FADD.FTZ R14, R28, R14 ;  /* 0x0000000e1c0e7221 */ /* 0x004fe20000010000 */
[--C-:B------:R-:W-:Y:S01]  /*fe20*/  FFMA.FTZ R68, R68, UR45, -R8.reuse ;  /* 0x0000002d44447c23 */ /* 0x100fe20008010808 */
[----:B------:R-:W-:Y:S01]  /*fe30*/  FMNMX.FTZ R7, R50, R7, !PT ;  /* 0x0000000732077209 */ /* 0x000fe20007810000 */
[--C-:B------:R-:W-:Y:S01]  /*fe40*/  FFMA.FTZ R69, R69, UR45, -R8.reuse ;  /* 0x0000002d45457c23 */ /* 0x100fe20008010808 */
[--C-:B------:R-:W-:Y:S01]  /*fe50*/  FFMA.FTZ R72, R72, UR45, -R8.reuse ;  /* 0x0000002d48487c23 */ /* 0x100fe20008010808 */
[----:B------:R-:W-:Y:S01]  /*fe60*/  FFMA.FTZ R73, R73, UR45, -R8 ;  /* 0x0000002d49497c23 */ /* 0x000fe20008010808 */
[----:B------:R-:W-:Y:S01]  /*fe70*/  FMNMX.FTZ R7, R51, R7, !PT ;  /* 0x0000000733077209 */ /* 0x000fe20007810000 */
[----:B------:R-:W2:Y:S01]  /*fe80*/  MUFU.EX2 R33, R33 ;  /* 0x0000002100217308 */ /* 0x000ea20000000800 */
[----:B-1----:R-:W-:Y:S01]  /*fe90*/  FADD.FTZ R14, R29, R14 ;  /* 0x0000000e1d0e7221 */ /* 0x002fe20000010000 */
        /* <DEDUP_REMOVED lines=10> */
[----:B------:R-:W-:Y:S01]  /*ff40*/  FFMA.FTZ R8, R85, UR45, -R8 ;  /* 0x0000002d55087c23 */ /* 0x000fe20008010808 */
[----:B------:R-:W-:-:S02]  /*ff50*/  LOP3.LUT P0, RZ, R18, 0x20, RZ, 0xc0, !PT ;  /* 0x0000002012ff7812 */ /* 0x000fc4000780c0ff */
[----:B------:R-:W-:Y:S01]  /*ff60*/  FMNMX.FTZ R7, R59, R7, !PT ;  /* 0x000000073b077209 */ /* 0x000fe20007810000 */
[----:B------:R-:W0:Y:S01]  /*ff70*/  MUFU.EX2 R37, R37 ;  /* 0x0000002500257308 */ /* 0x000e220000000800 */
[----:B--2---:R-:W-:Y:S02]  /*ff80*/  FADD.FTZ R14, R33, R14 ;  /* 0x0000000e210e7221 */ /* 0x004fe40000010000 */
[----:B------:R-:W-:-:S04]  /*ff90*/  FMNMX.FTZ R7, R62, R7, !PT ;  /* 0x000000073e077209 */ /* 0x000fc80007810000 */
[----:B------:R-:W-:Y:S01]  /*ffa0*/  FMNMX.FTZ R7, R63, R7, !PT ;  /* 0x000000073f077209 */ /* 0x000fe20007810000 */
[----:B------:R-:W2:Y:S01]  /*ffb0*/  MUFU.EX2 R40, R40 ;  /* 0x0000002800287308 */ /* 0x000ea20000000800 */
[----:B-1----:R-:W-:Y:S02]  /*ffc0*/  FADD.FTZ R14, R36, R14 ;  /* 0x0000000e240e7221 */ /* 0x002fe40000010000 */
[----:B------:R-:W-:-:S04]  /*ffd0*/  FMNMX.FTZ R7, R66, R7, !PT ;  /* 0x0000000742077209 */ /* 0x000fc80007810000 */
[----:B------:R-:W-:Y:S01]  /*ffe0*/  FMNMX.FTZ R7, R67, R7, !PT ;  /* 0x0000000743077209 */ /* 0x000fe20007810000 */
[----:B------:R-:W1:Y:S01]  /*fff0*/  MUFU.EX2 R41, R41 ;  /* 0x0000002900297308 */ /* 0x000e620000000800 */
[----:B0-----:R-:W-:Y:S02]  /*10000*/  FADD.FTZ R14, R37, R14 ;  /* 0x0000000e250e7221 */ /* 0x001fe40000010000 */
[----:B------:R-:W-:-:S04]  /*10010*/  FMNMX.FTZ R7, R70, R7, !PT ;  /* 0x0000000746077209 */ /* 0x000fc80007810000 */
        /* <DEDUP_REMOVED lines=17> */
[----:B------:R-:W-:Y:S01]  /*10130*/  MUFU.EX2 R52, R52 ;  /* 0x0000003400347308 */ /* 0x000fe20000000800 */
[----:B-1----:R-:W-:-:S03]  /*10140*/  FADD.FTZ R14, R48, R14 ;  /* 0x0000000e300e7221 */ /* 0x002fc60000010000 */
[----:B------:R-:W1:Y:S04]  /*10150*/  SHFL.BFLY PT, R9, R7, 0x2, 0x1f ;  /* 0x0c401f0007097f89 */ /* 0x000e6800000e0000 */
[----:B------:R-:W-:Y:S01]  /*10160*/  MUFU.EX2 R53, R53 ;  /* 0x0000003500357308 */ /* 0x000fe20000000800 */
[----:B0-----:R-:W-:-:S07]  /*10170*/  FADD.FTZ R14, R49, R14 ;  /* 0x0000000e310e7221 */ /* 0x001fce0000010000 */
[----:B------:R-:W-:Y:S08]  /*10180*/  MUFU.EX2 R56, R56 ;  /* 0x0000003800387308 */ /* 0x000ff00000000800 */
[----:B------:R-:W-:Y:S01]  /*10190*/  MUFU.EX2 R57, R57 ;  /* 0x0000003900397308 */ /* 0x000fe20000000800 */
[----:B-1----:R-:W-:-:S07]  /*101a0*/  FMNMX.FTZ R7, R7, R9, !PT ;  /* 0x0000000907077209 */ /* 0x002fce0007810000 */
        /* <DEDUP_REMOVED lines=11> */
[----:B------:R-:W-:Y:S02]  /*10260*/  MUFU.EX2 R69, R69 ;  /* 0x0000004500457308 */ /* 0x000fe40000000800 */
[----:B------:R-:W-:Y:S02]  /*10270*/  FMUL.FTZ R6, R6, UR45 ;  /* 0x0000002d06067c20 */ /* 0x000fe40008410000 */
[----:B------:R-:W-:-:S04]  /*10280*/  FSEL R9, R9, RZ, P1 ;  /* 0x000000ff09097208 */ /* 0x000fc80000800000 */
        /* <DEDUP_REMOVED lines=34> */
[--C-:B------:R-:W-:Y:S01]  /*104b0*/  FFMA.FTZ R79, R79, UR45, -R9.reuse ;  /* 0x0000002d4f4f7c23 */ /* 0x100fe20008010809 */
[--C-:B------:R-:W-:Y:S01]  /*104c0*/  FFMA.FTZ R82, R82, UR45, -R9.reuse ;  /* 0x0000002d52527c23 */ /* 0x100fe20008010809 */
[--C-:B------:R-:W-:Y:S01]  /*104d0*/  FFMA.FTZ R83, R83, UR45, -R9.reuse ;  /* 0x0000002d53537c23 */ /* 0x100fe20008010809 */
[--C-:B------:R-:W-:Y:S01]  /*104e0*/  FFMA.FTZ R86, R86, UR45, -R9.reuse ;  /* 0x0000002d56567c23 */ /* 0x100fe20008010809 */
[----:B------:R-:W-:-:S02]  /*104f0*/  FFMA.FTZ R9, R87, UR45, -R9 ;  /* 0x0000002d57097c23 */ /* 0x000fc40008010809 */
        /* <DEDUP_REMOVED lines=86> */
.L_x_12475:
        /* <DEDUP_REMOVED lines=106> */
[----:B------:R-:W-:Y:S01]  /*11100*/  IMAD.MOV.U32 R5, RZ, RZ, R22 ;  /* 0x000000ffff057224 */ /* 0x000fe200078e0016 */
[----:B------:R-:W-:Y:S01]  /*11110*/  IADD3 R4, R4, -0x1, RZ ;  /* 0xffffffff04047810 */ /* 0x000fe20007ffe0ff */
[----:B0-----:R-:W-:-:S10]  /*11120*/  NOP ;  /* 0x0000000000007918 */ /* 0x001fd40000000000 */
[----:B-1----:R-:W-:Y:S05]  /*11130*/  @P1 BRA `(.L_x_12476) ;  /* 0xffffffd000701947 */ /* 0x002fea000383ffff */
.L_x_12464:
[----:B------:R-:W2:Y:S02]  /*11140*/  LDL R3, [R1+0x60] ;  /* 0x0000600001037983 */ /* 0x000ea40000100800 */
[----:B--2---:R-:W-:-:S13]  /*11150*/  ISETP.GE.AND P1, PT, R4, R3, PT ;  /* 0x000000030400720c */ /* 0x004fda0003f26270 */
[----:B------:R-:W-:Y:S05]  /*11160*/  @!P1 BRA `(.L_x_12477) ;  /* 0x0000002400209947 */ /* 0x000fea0003800000 */
[----:B------:R-:W-:Y:S02]  /*11170*/  IMAD.MOV.U32 R6, RZ, RZ, R7 ;  /* 0x000000ffff067224 */ /* 0x000fe400078e0007 */
[----:B------:R-:W-:Y:S02]  /*11180*/  IMAD.MOV.U32 R8, RZ, RZ, R0 ;  /* 0x000000ffff087224 */ /* 0x000fe400078e0000 */
[----:B------:R-:W-:Y:S02]  /*11190*/  IMAD.MOV.U32 R5, RZ, RZ, R139 ;  /* 0x000000ffff057224 */ /* 0x000fe400078e008b */
[----:B------:R-:W-:-:S07]  /*111a0*/  IMAD.MOV.U32 R3, RZ, RZ, R22 ;  /* 0x000000ffff037224 */ /* 0x000fce00078e0016 */
.L_x_12489:
        /* <DEDUP_REMOVED lines=9> */
.L_x_12479:
[----:B------:R-:W-:-:S04]  /*11240*/  IADD3 R0, R3, 0x1, RZ ;  /* 0x0000000103007810 */ /* 0x000fc80007ffe0ff */
[----:B------:R-:W-:-:S04]  /*11250*/  ISETP.NE.AND P2, PT, R0, 0x2, PT ;  /* 0x000000020000780c */ /* 0x000fc80003f45270 */
[----:B------:R-:W-:Y:S02]  /*11260*/  SEL R7, R0, RZ, P2 ;  /* 0x000000ff00077207 */ /* 0x000fe40001000000 */
[----:B------:R-:W-:-:S03]  /*11270*/  SHF.L.U32 R0, R139, 0x1f, RZ ;  /* 0x0000001f8b007819 */ /* 0x000fc600000006ff */
[----:B------:R-:W-:-:S04]  /*11280*/  IMAD R7, R7, 0x8, R2 ;  /* 0x0000000807077824 */ /* 0x000fc800078e0202 */
[----:B------:R0:W1:Y:S01]  /*11290*/  SYNCS.PHASECHK.TRANS64.TRYWAIT P2, [R7+URZ+0x2d830], R0 ;  /* 0x02d83000070075a7 */ /* 0x000062000804017f */
[----:B------:R-:W-:Y:S05]  /*112a0*/  @!P0 BRA `(.L_x_12480) ;  /* 0x0000000000048947 */ /* 0x000fea0003800000 */
[----:B------:R-:W-:Y:S01]  /*112b0*/  BPT.TRAP 0x1 ;  /* 0x000000040000795c */ /* 0x000fe20000300000 */
.L_x_12480:
[----:B------:R-:W-:Y:S04]  /*112c0*/  BSSY B0, `(.L_x_12478) ;  /* 0x0000004000007945 */ /* 0x000fe80003800000 */
[----:B-1----:R-:W-:Y:S05]  /*112d0*/  @P2 BRA `(.L_x_12481) ;  /* 0x0000000000082947 */ /* 0x002fea0003800000 */
[----:B------:R-:W1:Y:S02]  /*112e0*/  SYNCS.PHASECHK.TRANS64.TRYWAIT P2, [R7+URZ+0x2d830], R0 ;  /* 0x02d83000070075a7 */ /* 0x000e64000804017f */
[----:B-1----:R-:W-:Y:S05]  /*112f0*/  @!P2 BRA `(.L_x_12482) ;  /* 0x000000e00054a947 */ /* 0x002fea0003800000 */
.L_x_12481:
[----:B------:R-:W-:Y:S05]  /*11300*/  BSYNC B0 ;  /* 0x0000000000007941 */ /* 0x000fea0003800000 */
.L_x_12478:
        /* <DEDUP_REMOVED lines=23> */
[----:B--2---:R-:W-:-:S05]  /*11480*/  IMAD R10, R22, 0x600, R7 ;  /* 0x00000600160a7824 */ /* 0x004fca00078e0207 */
[C---:B------:R-:W-:Y:S02]  /*11490*/  R2UR UR6, R10.reuse ;  /* 0x000000000a0672ca */ /* 0x040fe400000e0000 */
[----:B------:R-:W-:-:S04]  /*114a0*/  IADD3 R24, R10, 0x400, RZ ;  /* 0x000004000a187810 */ /* 0x000fc80007ffe0ff */
[----:B------:R-:W-:Y:S02]  /*114b0*/  R2UR UR22, R24 ;  /* 0x00000000181672ca */ /* 0x000fe400000e0000 */
[----:B------:R-:W-:-:S06]  /*114c0*/  WARPGROUP.ARRIVE ;  /* 0x00000000000079c5 */ /* 0x000fcc0000000000 */
[----:B------:R-:W-:Y:S01]  /*114d0*/  HGMMA.64x128x16.F32 R24, gdesc[UR4], RZ, !UPT, gsb0 ;  /* 0x01e00000041879f0 */ /* 0x000fe2000c0008ff */
[----:B------:R-:W-:-:S05]  /*114e0*/  VIADD R14, R10, 0x2 ;  /* 0x000000020a0e7836 */ /* 0x000fca0000000000 */
[----:B------:R-:W-:Y:S01]  /*114f0*/  R2UR UR10, R14 ;  /* 0x000000000e0a72ca */ /* 0x000fe200000e0000 */
[----:B------:R-:W-:-:S05]  /*11500*/  VIADD R12, R10, 0x200 ;  /* 0x000002000a0c7836 */ /* 0x000fca0000000000 */
        /* <DEDUP_REMOVED lines=32> */
.L_x_12484:
[----:B------:R-:W-:Y:S01]  /*11710*/  SHF.L.U32 R0, R5, 0x1f, RZ ;  /* 0x0000001f05007819 */ /* 0x000fe200000006ff */
[----:B------:R-:W-:-:S04]  /*11720*/  IMAD R5, R3, 0x8, R2 ;  /* 0x0000000803057824 */ /* 0x000fc800078e0202 */
[----:B------:R0:W1:Y:S01]  /*11730*/  SYNCS.PHASECHK.TRANS64.TRYWAIT P1, [R5+URZ+0x2d850], R0 ;  /* 0x02d85000050075a7 */ /* 0x000062000802017f */
[----:B------:R-:W-:Y:S05]  /*11740*/  @!P0 BRA `(.L_x_12485) ;  /* 0x0000000000048947 */ /* 0x000fea0003800000 */
[----:B------:R-:W-:Y:S01]  /*11750*/  BPT.TRAP 0x1 ;  /* 0x000000040000795c */ /* 0x000fe20000300000 */
.L_x_12485:
[----:B-1----:R-:W-:Y:S05]  /*11760*/  @P1 BRA `(.L_x_12483) ;  /* 0x0000000000081947 */ /* 0x002fea0003800000 */
[----:B------:R-:W1:Y:S02]  /*11770*/  SYNCS.PHASECHK.TRANS64.TRYWAIT P1, [R5+URZ+0x2d850], R0 ;  /* 0x02d85000050075a7 */ /* 0x000e64000802017f */
[----:B-1----:R-:W-:Y:S05]  /*11780*/  @!P1 BRA `(.L_x_12486) ;  /* 0x000000dc00449947 */ /* 0x002fea0003800000 */
.L_x_12483:
        /* <DEDUP_REMOVED lines=12> */
[----:B------:R-:W-:Y:S01]  /*11850*/  R2UR UR11, R13 ;  /* 0x000000000d0b72ca */ /* 0x000fe200000e0000 */
[----:B------:R-:W-:Y:S01]  /*11860*/  IMAD R10, R3, 0x600, R0 ;  /* 0x00000600030a7824 */ /* 0x000fe200078e0200 */
[----:B------:R-:W-:Y:S02]  /*11870*/  R2UR UR15, R13 ;  /* 0x000000000d0f72ca */ /* 0x000fe400000e0000 */
[----:B------:R-:W-:Y:S01]  /*11880*/  R2UR UR5, R11 ;  /* 0x000000000b0572ca */ /* 0x000fe200000e0000 */
[C---:B------:R-:W-:Y:S01]  /*11890*/  VIADD R12, R10.reuse, 0x40 ;  /* 0x000000400a0c7836 */ /* 0x040fe20000000000 */
[----:B------:R-:W-:Y:S01]  /*118a0*/  R2UR UR6, R10 ;  /* 0x000000000a0672ca */ /* 0x000fe200000e0000 */
[----:B------:R-:W-:Y:S01]  /*118b0*/  IMAD.MOV.U32 R11, RZ, RZ, 0x40000040 ;  /* 0x40000040ff0b7424 */ /* 0x000fe200078e00ff */
[----:B------:R-:W-:-:S02]  /*118c0*/  R2UR UR19, R13 ;  /* 0x000000000d1372ca */ /* 0x000fc400000e0000 */
[----:B------:R-:W-:Y:S02]  /*118d0*/  R2UR UR10, R12 ;  /* 0x000000000c0a72ca */ /* 0x000fe400000e0000 */
[----:B------:R-:W-:Y:S02]  /*118e0*/  IADD3 R12, R10, 0x80, RZ ;  /* 0x000000800a0c7810 */ /* 0x000fe40007ffe0ff */
        /* <DEDUP_REMOVED lines=24> */
[----:B------:R-:W-:Y:S02]  /*11a70*/  R2UR UR25, R13 ;  /* 0x000000000d1972ca */ /* 0x000fe400000e0000 */
[----:B------:R-:W-:-:S04]  /*11a80*/  MOV R13, 0x40000040 ;  /* 0x40000040000d7802 */ /* 0x000fc80000000f00 */
[----:B------:R-:W-:Y:S02]  /*11a90*/  R2UR UR29, R13 ;  /* 0x000000000d1d72ca */ /* 0x000fe400000e0000 */
[----:B--2---:R-:W-:Y:S02]  /*11aa0*/  LOP3.LUT R10, R7, 0x10000, RZ, 0xfc, !PT ;  /* 0x00010000070a7812 */ /* 0x004fe400078efcff */
[----:B------:R-:W0:Y:S02]  /*11ab0*/  S2R R7, SR_TID.X ;  /* 0x0000000000077919 */ /* 0x000e240000002100 */
[C---:B------:R-:W-:Y:S01]  /*11ac0*/  R2UR UR4, R10.reuse ;  /* 0x000000000a0472ca */ /* 0x040fe200000e0000 */
[----:B------:R-:W-:-:S05]  /*11ad0*/  VIADD R12, R10, 0x2 ;  /* 0x000000020a0c7836 */ /* 0x000fca0000000000 */
[----:B------:R-:W-:Y:S02]  /*11ae0*/  R2UR UR8, R12 ;  /* 0x000000000c0872ca */ /* 0x000fe400000e0000 */
[----:B------:R-:W-:-:S04]  /*11af0*/  IADD3 R12, R10, 0x4, RZ ;  /* 0x000000040a0c7810 */ /* 0x000fc80007ffe0ff */
        /* <DEDUP_REMOVED lines=41> */
.L_x_12487:
        /* <DEDUP_REMOVED lines=147> */
[----:B------:R-:W-:Y:S01]  /*126c0*/  FFMA.FTZ R75, R75, UR45, -R9 ;  /* 0x0000002d4b4b7c23 */ /* 0x000fe20008010809 */
[----:B------:R-:W-:Y:S01]  /*126d0*/  FFMA.FTZ R76, R76, UR45, -R5 ;  /* 0x0000002d4c4c7c23 */ /* 0x000fe20008010805 */
[----:B------:R-:W-:Y:S01]  /*126e0*/  FFMA.FTZ R78, R78, UR45, -R9 ;  /* 0x0000002d4e4e7c23 */ /* 0x000fe20008010809 */
[----:B------:R-:W-:Y:S01]  /*126f0*/  FFMA.FTZ R77, R77, UR45, -R5 ;  /* 0x0000002d4d4d7c23 */ /* 0x000fe20008010805 */
[----:B------:R-:W2:Y:S01]  /*12700*/  MUFU.EX2 R29, R29 ;  /* 0x0000001d001d7308 */ /* 0x000ea20000000800 */
[----:B-1----:R-:W-:Y:S01]  /*12710*/  FADD.FTZ R10, R28, R10 ;  /* 0x0000000a1c0a7221 */ /* 0x002fe20000010000 */
        /* <DEDUP_REMOVED lines=127> */
.L_x_12488:
[----:B------:R-:W2:Y:S01]  /*12f10*/  LDL R46, [R1+0x50] ;  /* 0x00005000012e7983 */ /* 0x000ea20000100800 */
[----:B------:R-:W-:-:S03]  /*12f20*/  IMAD R3, R3, 0x8, R2 ;  /* 0x0000000803037824 */ /* 0x000fc600078e0202 */
[----:B------:R-:W3:Y:S01]  /*12f30*/  LDL R38, [R1+0x54] ;  /* 0x0000540001267983 */ /* 0x000ee20000100800 */
[----:B------:R-:W-:Y:S01]  /*12f40*/  VIADD R3, R3, 0x2d860 ;  /* 0x0002d86003037836 */ /* 0x000fe20000000000 */
[----:B------:R-:W-:Y:S02]  /*12f50*/  MOV R30, UR40 ;  /* 0x00000028001e7c02 */ /* 0x000fe40008000f00 */
        /* <DEDUP_REMOVED lines=8> */
[----:B0-----:R-:W4:Y:S01]  /*12fe0*/  LDL R3, [R1+0x60] ;  /* 0x0000600001037983 */ /* 0x001f220000100800 */
[----:B------:R-:W-:Y:S02]  /*12ff0*/  F2FP.F16.F32.PACK_AB R40, R41, R40 ;  /* 0x000000282928723e */ /* 0x000fe400000000ff */
[----:B------:R-:W-:Y:S01]  /*13000*/  F2FP.F16.F32.PACK_AB R34, R37, R36 ;  /* 0x000000242522723e */ /* 0x000fe200000000ff */
[----:B------:R0:W-:Y:S01]  /*13010*/  STSM.16.M88.4 [R143+0x21800], R24 ;  /* 0x021800188f007844 */ /* 0x0001e20000000200 */
        /* <DEDUP_REMOVED lines=88> */
[C---:B----4-:R-:W-:Y:S01]  /*135a0*/  ISETP.GT.AND P1, PT, R4.reuse, R3, PT ;  /* 0x000000030400720c */ /* 0x050fe20003f24270 */
[----:B------:R-:W-:-:S02]  /*135b0*/  VIADD R4, R4, 0xffffffff ;  /* 0xffffffff04047836 */ /* 0x000fc40000000000 */
[----:B------:R-:W-:Y:S01]  /*135c0*/  IMAD.MOV.U32 R3, RZ, RZ, R22 ;  /* 0x000000ffff037224 */ /* 0x000fe200078e0016 */
[----:B-1----:R-:W-:-:S09]  /*135d0*/  NOP ;  /* 0x0000000000007918 */ /* 0x002fd20000000000 */
[----:B0-----:R-:W-:Y:S05]  /*135e0*/  @P1 BRA `(.L_x_12489) ;  /* 0xffffffd800f01947 */ /* 0x001fea000383ffff */
.L_x_12477:
[----:B------:R-:W-:Y:S05]  /*135f0*/  WARPSYNC.ALL ;  /* 0x0000000000007948 */ /* 0x000fea0003800000 */
[----:B------:R-:W-:Y:S06]  /*13600*/  BAR.ARV 0x8, 0x200 ;  /* 0x0208000000007b1d */ /* 0x000fec0000002000 */
[----:B------:R-:W-:Y:S05]  /*13610*/  @!P0 BRA `(.L_x_12490) ;  /* 0x0000000000048947 */ /* 0x000fea0003800000 */
[----:B------:R-:W-:Y:S01]  /*13620*/  BPT.TRAP 0x1 ;  /* 0x000000040000795c */ /* 0x000fe20000300000 */
.L_x_12490:
[----:B------:R-:W-:Y:S01]  /*13630*/  IMAD R6, R22, 0x8, R2 ;  /* 0x0000000816067824 */ /* 0x000fe200078e0202 */
[----:B------:R-:W-:-:S04]  /*13640*/  SHF.L.U32 R5, R139, 0x1f, RZ ;  /* 0x0000001f8b057819 */ /* 0x000fc800000006ff */
[----:B------:R0:W1:Y:S01]  /*13650*/  SYNCS.PHASECHK.TRANS64.TRYWAIT P1, [R6+URZ+0x2d850], R5 ;  /* 0x02d85005060075a7 */ /* 0x000062000802017f */
[----:B------:R-:W-:Y:S05]  /*13660*/  @!P0 BRA `(.L_x_12491) ;  /* 0x0000000000048947 */ /* 0x000fea0003800000 */
[----:B------:R-:W-:Y:S01]  /*13670*/  BPT.TRAP 0x1 ;  /* 0x000000040000795c */ /* 0x000fe20000300000 */
.L_x_12491:
[----:B------:R-:W2:Y:S01]  /*13680*/  LDL.LU R4, [R1+0x30] ;  /* 0x0000300001047983 */ /* 0x000ea20000300800 */
[----:B------:R-:W-:-:S05]  /*13690*/  VIADD R2, R2, 0x400 ;  /* 0x0000040002027836 */ /* 0x000fca0000000000 */
[----:B------:R-:W-:-:S04]  /*136a0*/  SHF.R.U32.HI R3, RZ, 0x4, R2 ;  /* 0x00000004ff037819 */ /* 0x000fc80000011602 */
[----:B------:R-:W-:-:S04]  /*136b0*/  LOP3.LUT R3, R3, 0x3fff, RZ, 0xc0, !PT ;  /* 0x00003fff03037812 */ /* 0x000fc800078ec0ff */
[----:B------:R-:W-:Y:S01]  /*136c0*/  LOP3.LUT R9, R3, 0x2000000, RZ, 0xfc, !PT ;  /* 0x0200000003097812 */ /* 0x000fe200078efcff */
[----:B------:R-:W-:Y:S01]  /*136d0*/  IMAD.MOV.U32 R3, RZ, RZ, 0x40000040 ;  /* 0x40000040ff037424 */ /* 0x000fe200078e00ff */
[----:B--2---:R-:W-:Y:S01]  /*136e0*/  LOP3.LUT R2, R4, 0x10000, RZ, 0xfc, !PT ;  /* 0x0001000004027812 */ /* 0x004fe200078efcff */
[----:B-1----:R-:W-:Y:S06]  /*136f0*/  @P1 BRA `(.L_x_12492) ;  /* 0x0000000000081947 */ /* 0x002fec0003800000 */
[----:B------:R-:W1:Y:S02]  /*13700*/  SYNCS.PHASECHK.TRANS64.TRYWAIT P1, [R6+URZ+0x2d850], R5 ;  /* 0x02d85005060075a7 */ /* 0x000e64000802017f */
[----:B-1----:R-:W-:Y:S05]  /*13710*/  @!P1 BRA `(.L_x_12493) ;  /* 0x000000bc00749947 */ /* 0x002fea0003800000 */
.L_x_12492:
[----:B------:R-:W-:Y:S01]  /*13720*/  IMAD R4, R22, 0x600, R9 ;  /* 0x0000060016047824 */ /* 0x000fe200078e0209 */
[----:B01----:R-:W-:Y:S01]  /*13730*/  MOV R5, 0x80000020 ;  /* 0x8000002000057802 */ /* 0x003fe20000000f00 */
[----:B------:R-:W-:Y:S05]  /*13740*/  WARPSYNC.ALL ;  /* 0x0000000000007948 */ /* 0x000fea0003800000 */
        /* <DEDUP_REMOVED lines=8> */
[----:B------:R-:W-:Y:S01]  /*137d0*/  MOV R3, 0x40000040 ;  /* 0x4000004000037802 */ /* 0x000fe20000000f00 */
[----:B------:R-:W-:-:S02]  /*137e0*/  IMAD.MOV.U32 R11, RZ, RZ, -0x7fffffe0 ;  /* 0x80000020ff0b7424 */ /* 0x000fc400078e00ff */
[----:B------:R-:W-:Y:S02]  /*137f0*/  IMAD.MOV.U32 R5, RZ, RZ, -0x7fffffe0 ;  /* 0x80000020ff057424 */ /* 0x000fe400078e00ff */
[----:B------:R-:W-:-:S06]  /*13800*/  IMAD.U32 R13, RZ, RZ, UR45 ;  /* 0x0000002dff0d7e24 */ /* 0x000fcc000f8e00ff */
        /* <DEDUP_REMOVED lines=38> */
[----:B------:R-:W-:Y:S02]  /*13a70*/  R2UR UR6, R10 ;  /* 0x000000000a0672ca */ /* 0x000fe400000e0000 */
        /* <DEDUP_REMOVED lines=20> */
[----:B------:R-:W-:Y:S01]  /*13bc0*/  R2UR UR5, R9 ;  /* 0x00000000090572ca */ /* 0x000fe200000e0000 */
[----:B------:R-:W-:Y:S01]  /*13bd0*/  IMAD.U32 R9, RZ, RZ, UR45 ;  /* 0x0000002dff097e24 */ /* 0x000fe2000f8e00ff */
[----:B------:R-:W-:Y:S02]  /*13be0*/  R2UR UR6, R10 ;  /* 0x000000000a0672ca */ /* 0x000fe400000e0000 */
[----:B------:R-:W-:Y:S01]  /*13bf0*/  R2UR UR7, R11 ;  /* 0x000000000b0772ca */ /* 0x000fe200000e0000 */
[----:B------:R-:W-:Y:S02]  /*13c00*/  WARPGROUP.DEPBAR.LE gsb0, 0x0 ;  /* 0x00008000000079c5 */ /* 0x000fe40000010000 */
[----:B------:R-:W-:-:S10]  /*13c10*/  WARPGROUP.ARRIVE ;  /* 0x00000000000079c5 */ /* 0x000fd40000000000 */
[----:B------:R-:W-:Y:S01]  /*13c20*/  HGMMA.64x96x16.F32 R88, gdesc[UR4].tnspB, R88, gsb0 ;  /* 0x41600000045879f0 */ /* 0x000fe20008000858 */
[----:B------:R-:W-:Y:S02]  /*13c30*/  R2UR UR4, R2 ;  /* 0x00000000020472ca */ /* 0x000fe400000e0000 */
[----:B------:R-:W-:Y:S01]  /*13c40*/  R2UR UR5, R3 ;  /* 0x00000000030572ca */ /* 0x000fe200000e0000 */
[----:B------:R-:W0:Y:S01]  /*13c50*/  SHFL.BFLY PT, R2, R21, 0x2, 0x1f ;  /* 0x0c401f0015027f89 */ /* 0x000e2200000e0000 */
[----:B------:R-:W-:Y:S02]  /*13c60*/  R2UR UR6, R4 ;  /* 0x00000000040672ca */ /* 0x000fe400000e0000 */
[----:B------:R-:W-:Y:S01]  /*13c70*/  R2UR UR7, R5 ;  /* 0x00000000050772ca */ /* 0x000fe200000e0000 */
[----:B------:R-:W1:Y:S01]  /*13c80*/  SHFL.BFLY PT, R3, R140, 0x2, 0x1f ;  /* 0x0c401f008c037f89 */ /* 0x000e6200000e0000 */
[----:B0-----:R-:W-:Y:S01]  /*13c90*/  FADD.FTZ R4, R2, R21 ;  /* 0x0000001502047221 */ /* 0x001fe20000010000 */
[----:B-1----:R-:W-:-:S04]  /*13ca0*/  FADD.FTZ R3, R3, R140 ;  /* 0x0000008c03037221 */ /* 0x002fc80000010000 */
[----:B------:R-:W0:Y:S04]  /*13cb0*/  SHFL.BFLY PT, R5, R4, 0x1, 0x1f ;  /* 0x0c201f0004057f89 */ /* 0x000e2800000e0000 */
[----:B------:R-:W1:Y:S01]  /*13cc0*/  SHFL.BFLY PT, R2, R3, 0x1, 0x1f ;  /* 0x0c201f0003027f89 */ /* 0x000e6200000e0000 */
[----:B0-----:R-:W-:Y:S01]  /*13cd0*/  FADD.FTZ R12, R4, R5 ;  /* 0x00000005040c7221 */ /* 0x001fe20000010000 */
[----:B------:R-:W-:Y:S02]  /*13ce0*/  IMAD.MOV.U32 R5, RZ, RZ, RZ ;  /* 0x000000ffff057224 */ /* 0x000fe400078e00ff */
[----:B------:R-:W-:Y:S02]  /*13cf0*/  IMAD.MOV.U32 R4, RZ, RZ, -0x800000 ;  /* 0xff800000ff047424 */ /* 0x000fe400078e00ff */
[----:B-1----:R-:W-:Y:S01]  /*13d00*/  FADD.FTZ R11, R3, R2 ;  /* 0x00000002030b7221 */ /* 0x002fe20000010000 */
[----:B------:R-:W-:Y:S01]  /*13d10*/  FSETP.NE.FTZ.AND P2, PT, R12, RZ, PT ;  /* 0x000000ff0c00720b */ /* 0x000fe20003f55000 */
[----:B------:R-:W-:-:S02]  /*13d20*/  IMAD.MOV.U32 R2, RZ, RZ, RZ ;  /* 0x000000ffff027224 */ /* 0x000fc400078e00ff */
        /* <DEDUP_REMOVED lines=10> */
[----:B-1----:R-:W-:Y:S01]  /*13dd0*/  @P1 FMUL.FTZ R8, R8, 0.69314718246459960938 ;  /* 0x3f31721808081820 */ /* 0x002fe20000410000 */
[----:B------:R-:W-:Y:S02]  /*13de0*/  WARPGROUP.DEPBAR.LE gsb0, 0x0 ;  /* 0x00008000000079c5 */ /* 0x000fe40000010000 */
[----:B------:R-:W-:Y:S01]  /*13df0*/  WARPGROUP.ARRIVE ;  /* 0x00000000000079c5 */ /* 0x000fe20000000000 */
[----:B------:R-:W-:-:S05]  /*13e00*/  @P1 FFMA.FTZ R3, R9, R0, R8 ;  /* 0x0000000009031223 */ /* 0x000fca0000010008 */
[----:B------:R-:W-:Y:S03]  /*13e10*/  HGMMA.64x96x16.F32 R88, gdesc[UR4].tnspB, R88, gsb0 ;  /* 0x41600000045879f0 */ /* 0x000fe60008000858 */
[----:B------:R-:W-:Y:S02]  /*13e20*/  WARPGROUP.DEPBAR.LE gsb0, 0x0 ;  /* 0x00008000000079c5 */ /* 0x000fe40000010000 */
[----:B------:R-:W-:Y:S05]  /*13e30*/  @!P0 BRA `(.L_x_12494) ;  /* 0x0000000000048947 */ /* 0x000fea0003800000 */
[----:B------:R-:W-:Y:S01]  /*13e40*/  BPT.TRAP 0x1 ;  /* 0x000000040000795c */ /* 0x000fe20000300000 */
.L_x_12494:
[----:B------:R-:W-:Y:S01]  /*13e50*/  VIADD R22, R22, 0x1 ;  /* 0x0000000116167836 */ /* 0x000fe20000000000 */
[----:B------:R-:W-:Y:S01]  /*13e60*/  MOV R7, UR40 ;  /* 0x0000002800077c02 */ /* 0x000fe20008000f00 */
[----:B------:R-:W-:Y:S02]  /*13e70*/  VIADD R6, R6, 0x2d860 ;  /* 0x0002d86006067836 */ /* 0x000fe40000000000 */
[-C--:B---3--:R-:W-:Y:S01]  /*13e80*/  FMUL.FTZ R88, R88, R5.reuse ;  /* 0x0000000558587220 */ /* 0x088fe20000410000 */
        /* <DEDUP_REMOVED lines=55> */
.L_x_12422:
[----:B------:R-:W-:Y:S05]  /*14200*/  WARPSYNC.ALL ;  /* 0x0000000000007948 */ /* 0x000fea0003800000 */
[----:B------:R-:W0:Y:S08]  /*14210*/  S2UR UR40, SR_CgaCtaId ;  /* 0x00000000002879c3 */ /* 0x000e300000008800 */
[----:B------:R-:W-:Y:S06]  /*14220*/  BAR.SYNC.DEFER_BLOCKING 0x5, 0x200 ;  /* 0x0148000000007b1d */ /* 0x000fec0000010000 */
[----:B------:R-:W-:Y:S01]  /*14230*/  UMOV UR4, 0x400 ;  /* 0x0000040000047882 */ /* 0x000fe20000000000 */
[----:B------:R-:W-:Y:S01]  /*14240*/  BSSY B0, `(.L_x_12495) ;  /* 0x00002b9000007945 */ /* 0x000fe20003800000 */
[----:B0-----:R-:W-:-:S06]  /*14250*/  ULEA UR4, UR40, UR4, 0x18 ;  /* 0x0000000428047291 */ /* 0x001fcc000f8ec03f */
[----:B------:R-:W-:-:S05]  /*14260*/  IMAD.U32 R2, RZ, RZ, UR4 ;  /* 0x00000004ff027e24 */ /* 0x000fca000f8e00ff */
[----:B---3--:R0:W1:Y:S01]  /*14270*/  LDS.128 R96, [R2+0x2d8d0] ;  /* 0x02d8d00002607984 */ /* 0x0080620000000c00 */
[----:B------:R-:W-:Y:S06]  /*14280*/  BAR.ARV 0x4, 0x200 ;  /* 0x0108000000007b1d */ /* 0x000fec0000002000 */
[----:B------:R-:W-:Y:S05]  /*14290*/  @P0 BRA `(.L_x_12496) ;  /* 0x0000001c00f40947 */ /* 0x000fea0003800000 */
[----:B------:R-:W3:Y:S01]  /*142a0*/  LDL R0, [R1+0xe4] ;  /* 0x0000e40001007983 */ /* 0x000ee20000100800 */
[----:B------:R-:W-:Y:S01]  /*142b0*/  ULDC UR4, c[0x0][0xad4] ;  /* 0x0002b50000047ab9 */ /* 0x000fe20000000800 */
[----:B------:R-:W4:Y:S02]  /*142c0*/  LDC R44, c[0x0][0xbe8] ;  /* 0x0002fa00ff2c7b82 */ /* 0x000f240000000800 */
[----:B------:R-:W4:Y:S04]  /*142d0*/  LDL.LU R30, [R1+0x70] ;  /* 0x00007000011e7983 */ /* 0x000f280000300800 */
[----:B------:R-:W4:Y:S04]  /*142e0*/  LDL.LU R41, [R1+0x78] ;  /* 0x0000780001297983 */ /* 0x000f280000300800 */
[----:B------:R-:W4:Y:S01]  /*142f0*/  LDL.LU R40, [R1+0x7c] ;  /* 0x00007c0001287983 */ /* 0x000f220000300800 */
[----:B------:R-:W2:Y:S01]  /*14300*/  S2R R5, SR_SWINHI ;  /* 0x0000000000057919 */ /* 0x000ea20000002f00 */
[----:B------:R-:W-:-:S02]  /*14310*/  MOV R34, R2 ;  /* 0x0000000200227202 */ /* 0x000fc40000000f00 */
[----:B--2---:R-:W-:-:S03]  /*14320*/  MOV R35, R5 ;  /* 0x0000000500237202 */ /* 0x004fc60000000f00 */
        /* <DEDUP_REMOVED lines=58> */
[----:B--2---:R-:W-:Y:S02]  /*146d0*/  F2FP.F16.F32.PACK_AB R31, R111, R110 ;  /* 0x0000006e6f1f723e */ /* 0x004fe400000000ff */
        /* <DEDUP_REMOVED lines=9> */
[----:B------:R-:W-:Y:S04]  /*14770*/  STSM.16.M88.4 [R38], R8 ;  /* 0x0000000826007844 */ /* 0x000fe80000000200 */
        /* <DEDUP_REMOVED lines=8> */
[----:B------:R-:W5:Y:S01]  /*14800*/  @P0 LDG.E R0, desc[UR38][R28.64] ;  /* 0x000000261c000981 */ /* 0x000f62000c1e1900 */
[----:B------:R-:W-:-:S04]  /*14810*/  ISETP.NE.U32.AND P3, PT, RZ, UR6, PT ;  /* 0x00000006ff007c0c */ /* 0x000fc8000bf65070 */
[----:B------:R-:W-:Y:S01]  /*14820*/  ISETP.NE.AND.EX P3, PT, RZ, UR7, PT, P3 ;  /* 0x00000007ff007c0c */ /* 0x000fe2000bf65330 */
[----:B---3--:R-:W-:Y:S01]  /*14830*/  IMAD.MOV.U32 R14, RZ, RZ, 0x9b8 ;  /* 0x000009b8ff0e7424 */ /* 0x008fe200078e00ff */
[----:B------:R-:W-:-:S04]  /*14840*/  ISETP.GT.AND P2, PT, R5, 0x1, PT ;  /* 0x000000010500780c */ /* 0x000fc80003f44270 */
[----:B------:R-:W-:-:S07]  /*14850*/  SEL R14, R14, 0x978, P2 ;  /* 0x000009780e0e7807 */ /* 0x000fce0001000000 */
[----:B------:R-:W-:Y:S01]  /*14860*/  @P3 IADD3 R8, P1, R41, UR6, RZ ;  /* 0x0000000629083c10 */ /* 0x000fe2000ff3e0ff */
[----:B------:R-:W-:Y:S02]  /*14870*/  ULDC UR6, c[0x0][0xa88] ;  /* 0x0002a20000067ab9 */ /* 0x000fe40000000800 */
[----:B------:R-:W-:Y:S02]  /*14880*/  MOV R31, UR6 ;  /* 0x00000006001f7c02 */ /* 0x000fe40008000f00 */
[----:B------:R-:W-:Y:S01]  /*14890*/  @P3 IADD3.X R9, R40, UR7, RZ, P1, !PT ;  /* 0x0000000728093c10 */ /* 0x000fe20008ffe4ff */
[----:B------:R4:W2:Y:S04]  /*148a0*/  LDC.64 R10, c[0x0][R14+0x218] ;  /* 0x000086000e0a7b82 */ /* 0x0008a80000000a00 */
[----:B------:R3:W5:Y:S04]  /*148b0*/  @P3 LDG.E R31, desc[UR38][R8.64] ;  /* 0x00000026081f3981 */ /* 0x000768000c1e1900 */
[----:B------:R4:W0:Y:S08]  /*148c0*/  LDC.64 R12, c[0x0][R14+0x228] ;  /* 0x00008a000e0c7b82 */ /* 0x0008300000000a00 */
[----:B---3--:R4:W3:Y:S01]  /*148d0*/  LDC.64 R8, c[0x0][R14+0x220] ;  /* 0x000088000e087b82 */ /* 0x0088e20000000a00 */
[----:B------:R-:W-:Y:S01]  /*148e0*/  ISETP.NE.AND P1, PT, R44, 0x1, PT ;  /* 0x000000012c00780c */ /* 0x000fe20003f25270 */
[----:B------:R-:W-:-:S12]  /*148f0*/  @P3 BRA `(.L_x_12497) ;  /* 0x0000000000103947 */ /* 0x000fd80003800000 */
[----:B------:R-:W-:Y:S05]  /*14900*/  @!P0 BRA `(.L_x_12497) ;  /* 0x00000000000c8947 */ /* 0x000fea0003800000 */
[----:B----4-:R-:W4:Y:S04]  /*14910*/  LDG.E R24, desc[UR38][R28.64] ;  /* 0x000000261c187981 */ /* 0x010f28000c1e1900 */
[----:B-----5:R-:W4:Y:S02]  /*14920*/  LDG.E R31, desc[UR38][R28.64+0x4] ;  /* 0x000004261c1f7981 */ /* 0x020f24000c1e1900 */
[----:B----4-:R-:W-:-:S07]  /*14930*/  IMAD.IADD R31, R31, 0x1, -R24 ;  /* 0x000000011f1f7824 */ /* 0x010fce00078e0a18 */
.L_x_12497:
[----:B----4-:R-:W4:Y:S01]  /*14940*/  LDL.LU R24, [R1+0x74] ;  /* 0x0000740001187983 */ /* 0x010f220000300800 */
[----:B------:R-:W1:Y:S03]  /*14950*/  LDC.64 R14, c[0x0][R14+0x210] ;  /* 0x000084000e0e7b82 */ /* 0x000e660000000a00 */
[----:B------:R-:W3:Y:S04]  /*14960*/  LDL.LU R5, [R1+0xac] ;  /* 0x0000ac0001057983 */ /* 0x000ee80000300800 */
[----:B------:R-:W3:Y:S01]  /*14970*/  LDL R26, [R1+0x6c] ;  /* 0x00006c00011a7983 */ /* 0x000ee20000100800 */
[----:B------:R-:W-:Y:S01]  /*14980*/  ISETP.NE.U32.AND P0, PT, RZ, UR4, PT ;  /* 0x00000004ff007c0c */ /* 0x000fe2000bf05070 */
[----:B------:R-:W0:Y:S02]  /*14990*/  @P1 LDC R37, c[0x0][0xbec] ;  /* 0x0002fb00ff251b82 */ /* 0x000e240000000800 */
[----:B------:R-:W3:Y:S04]  /*149a0*/  LDL R51, [R1+0x58] ;  /* 0x0000580001337983 */ /* 0x000ee80000100800 */
[----:B------:R-:W3:Y:S01]  /*149b0*/  LDL R50, [R1+0x84] ;  /* 0x0000840001327983 */ /* 0x000ee20000100800 */
[----:B------:R-:W-:Y:S01]  /*149c0*/  ISETP.NE.AND.EX P0, PT, RZ, UR5, PT, P0 ;  /* 0x00000005ff007c0c */ /* 0x000fe2000bf05300 */
[----:B------:R-:W1:Y:S01]  /*149d0*/  @P1 LDC R39, c[0x0][0xbf0] ;  /* 0x0002fc00ff271b82 */ /* 0x000e620000000800 */
[-C--:B--2---:R-:W-:Y:S01]  /*149e0*/  IMAD R27, R11, R138.reuse, RZ ;  /* 0x0000008a0b1b7224 */ /* 0x084fe200078e02ff */
[----:B------:R-:W2:Y:S01]  /*149f0*/  LDL R36, [R1+0xe0] ;  /* 0x0000e00001247983 */ /* 0x000ea20000100800 */
[----:B------:R-:W-:-:S03]  /*14a00*/  IMAD.WIDE.U32 R10, R10, R138, RZ ;  /* 0x0000008a0a0a7225 */ /* 0x000fc600078e00ff */
[----:B------:R-:W2:Y:S01]  /*14a10*/  LDL R30, [R1+0xb4] ;  /* 0x0000b400011e7983 */ /* 0x000ea20000100800 */
[----:B------:R-:W-:Y:S01]  /*14a20*/  IMAD.IADD R28, R11, 0x1, R27 ;  /* 0x000000010b1c7824 */ /* 0x000fe200078e021b */
[----:B-----5:R-:W-:Y:S01]  /*14a30*/  SHF.R.S32.HI R47, RZ, 0x1f, R0 ;  /* 0x0000001fff2f7819 */ /* 0x020fe20000011400 */
[----:B------:R-:W-:Y:S01]  /*14a40*/  IMAD R46, R31, R44, RZ ;  /* 0x0000002c1f2e7224 */ /* 0x000fe200078e02ff */
[----:B----4-:R-:W-:Y:S02]  /*14a50*/  SEL R45, R24, RZ, !P0 ;  /* 0x000000ff182d7207 */ /* 0x010fe40004000000 */
[----:B------:R-:W4:Y:S01]  /*14a60*/  LDC.64 R24, c[0x0][0xba8] ;  /* 0x0002ea00ff187b82 */ /* 0x000f220000000a00 */
[----:B---3--:R-:W-:Y:S02]  /*14a70*/  SEL R5, R5, RZ, !P0 ;  /* 0x000000ff05057207 */ /* 0x008fe40004000000 */
[----:B------:R-:W-:-:S04]  /*14a80*/  IMAD R9, R9, R45, RZ ;  /* 0x0000002d09097224 */ /* 0x000fc800078e02ff */
[C---:B------:R-:W-:Y:S02]  /*14a90*/  IMAD R29, R8.reuse, R5, R9 ;  /* 0x00000005081d7224 */ /* 0x040fe400078e0209 */
[----:B------:R-:W-:-:S04]  /*14aa0*/  IMAD.WIDE.U32 R8, R8, R45, RZ ;  /* 0x0000002d08087225 */ /* 0x000fc800078e00ff */
[----:B------:R-:W-:Y:S01]  /*14ab0*/  IMAD.IADD R26, R26, 0x1, R51 ;  /* 0x000000011a1a7824 */ /* 0x000fe200078e0233 */
[----:B------:R-:W-:-:S03]  /*14ac0*/  IADD3 R10, P0, P3, R8, R10, R0 ;  /* 0x0000000a080a7210 */ /* 0x000fc60007b1e000 */
[----:B0-----:R-:W-:Y:S01]  /*14ad0*/  @P1 IMAD.HI.U32 R8, R26, R37, RZ ;  /* 0x000000251a081227 */ /* 0x001fe200078e00ff */
[----:B------:R-:W-:-:S03]  /*14ae0*/  SEL R5, R50, RZ, P2 ;  /* 0x000000ff32057207 */ /* 0x000fc60001000000 */
[----:B------:R-:W-:Y:S02]  /*14af0*/  IMAD.IADD R11, R9, 0x1, R29 ;  /* 0x00000001090b7824 */ /* 0x000fe400078e021d */
[----:B------:R-:W-:Y:S01]  /*14b00*/  IMAD.MOV.U32 R9, RZ, RZ, R26 ;  /* 0x000000ffff097224 */ /* 0x000fe200078e001a */
[----:B-1----:R-:W-:Y:S01]  /*14b10*/  @P1 SHF.R.U32.HI R9, RZ, R39, R8 ;  /* 0x00000027ff091219 */ /* 0x002fe20000011608 */
[----:B----4-:R-:W0:Y:S01]  /*14b20*/  @!P2 LDC R24, c[0x0][0xb50] ;  /* 0x0002d400ff18ab82 */ /* 0x010e220000000800 */
[-C--:B------:R-:W-:Y:S02]  /*14b30*/  IMAD R27, R13, R5.reuse, RZ ;  /* 0x000000050d1b7224 */ /* 0x080fe400078e02ff */
[----:B------:R-:W-:-:S04]  /*14b40*/  IMAD.WIDE.U32 R12, R12, R5, RZ ;  /* 0x000000050c0c7225 */ /* 0x000fc800078e00ff */
[----:B------:R-:W-:Y:S01]  /*14b50*/  IMAD.MOV R5, RZ, RZ, -R9 ;  /* 0x000000ffff057224 */ /* 0x000fe200078e0a09 */
[----:B------:R-:W1:Y:S01]  /*14b60*/  @!P2 LDC R25, c[0x0][0xb54] ;  /* 0x0002d500ff19ab82 */ /* 0x000e620000000800 */
[----:B------:R-:W-:Y:S01]  /*14b70*/  IADD3.X R11, R11, R28, R47, P0, P3 ;  /* 0x0000001c0b0b7210 */ /* 0x000fe200007e642f */
[----:B------:R-:W-:Y:S01]  /*14b80*/  IMAD.IADD R27, R13, 0x1, R27 ;  /* 0x000000010d1b7824 */ /* 0x000fe200078e021b */
[----:B------:R-:W-:Y:S01]  /*14b90*/  IADD3 R12, P0, P3, R9, R10, R12 ;  /* 0x0000000a090c7210 */ /* 0x000fe20007b1e00c */
[----:B------:R-:W-:Y:S01]  /*14ba0*/  IMAD R5, R44, R5, R26 ;  /* 0x000000052c057224 */ /* 0x000fe200078e021a */
[----:B------:R-:W-:-:S04]  /*14bb0*/  SHF.R.S32.HI R8, RZ, 0x1f, R9 ;  /* 0x0000001fff087819 */ /* 0x000fc80000011409 */
[----:B------:R-:W-:Y:S01]  /*14bc0*/  IADD3.X R13, R8, R11, R27, P0, P3 ;  /* 0x0000000b080d7210 */ /* 0x000fe200007e641b */
[-C--:B------:R-:W-:Y:S01]  /*14bd0*/  IMAD R8, R15, R5.reuse, RZ ;  /* 0x000000050f087224 */ /* 0x080fe200078e02ff */
[----:B------:R-:W-:Y:S01]  /*14be0*/  SHF.R.S32.HI R9, RZ, 0x1f, R5 ;  /* 0x0000001fff097819 */ /* 0x000fe20000011405 */
[----:B------:R-:W-:-:S04]  /*14bf0*/  IMAD.WIDE.U32 R12, R14, R5, R12 ;  /* 0x000000050e0c7225 */ /* 0x000fc800078e000c */
[----:B------:R-:W-:-:S05]  /*14c00*/  IMAD R9, R14, R9, R8 ;  /* 0x000000090e097224 */ /* 0x000fca00078e0208 */
[----:B------:R-:W-:Y:S02]  /*14c10*/  IADD3 R5, R13, R9, RZ ;  /* 0x000000090d057210 */ /* 0x000fe40007ffe0ff */
[----:B0-----:R-:W-:-:S04]  /*14c20*/  LEA R13, P0, R12, R24, 0x2 ;  /* 0x000000180c0d7211 */ /* 0x001fc800078010ff */
[----:B-1----:R-:W-:Y:S01]  /*14c30*/  LEA.HI.X R5, R12, R25, R5, 0x2, P0 ;  /* 0x000000190c057211 */ /* 0x002fe200000f1405 */
[----:B------:R-:W-:Y:S01]  /*14c40*/  SHFL.IDX PT, R8, R13, RZ, 0x1c1f ;  /* 0x001c1fff0d087589 */ /* 0x000fe200000e0000 */
[----:B--2---:R-:W-:-:S03]  /*14c50*/  IMAD.IADD R25, R36, 0x1, R51 ;  /* 0x0000000124197824 */ /* 0x004fc600078e0233 */
[----:B------:R-:W0:Y:S04]  /*14c60*/  SHFL.IDX PT, R9, R5, RZ, 0x1c1f ;  /* 0x001c1fff05097589 */ /* 0x000e2800000e0000 */
[----:B------:R-:W-:Y:S04]  /*14c70*/  SHFL.IDX PT, R10, R13, 0x1, 0x1c1f ;  /* 0x003c1f000d0a7f89 */ /* 0x000fe800000e0000 */
        /* <DEDUP_REMOVED lines=11> */
[----:B0-----:R-:W0:Y:S01]  /*14d30*/  @P1 LDC R11, c[0x0][0xbf0] ;  /* 0x0002fc00ff0b1b82 */ /* 0x001e220000000800 */
[----:B-1----:R-:W-:-:S05]  /*14d40*/  VIADD R3, R30, 0xffffff80 ;  /* 0xffffff801e037836 */ /* 0x002fca0000000000 */
        /* <DEDUP_REMOVED lines=21> */
[----:B------:R-:W-:Y:S02]  /*14ea0*/  LOP3.LUT R36, R37, 0x180, RZ, 0xc0, !PT ;  /* 0x0000018025247812 */ /* 0x000fe400078ec0ff */
[----:B------:R-:W-:Y:S01]  /*14eb0*/  LOP3.LUT R5, R34, 0x180, RZ, 0xc0, !PT ;  /* 0x0000018022057812 */ /* 0x000fe200078ec0ff */
[----:B------:R-:W-:Y:S01]  /*14ec0*/  IMAD.IADD R9, R9, 0x1, R47 ;  /* 0x0000000109097824 */ /* 0x000fe200078e022f */
[----:B------:R-:W-:Y:S01]  /*14ed0*/  LOP3.LUT R3, R6, 0x180, RZ, 0xc0, !PT ;  /* 0x0000018006037812 */ /* 0x000fe200078ec0ff */
[----:B------:R-:W-:Y:S01]  /*14ee0*/  IMAD.IADD R13, R51, 0x1, R0 ;  /* 0x00000001330d7824 */ /* 0x000fe200078e0200 */
[----:B------:R-:W-:Y:S01]  /*14ef0*/  SHF.R.U64 R24, R24, 0x3, RZ ;  /* 0x0000000318187819 */ /* 0x000fe200000012ff */
[----:B------:R-:W-:Y:S01]  /*14f00*/  IMAD.X R41, RZ, RZ, R35, P5 ;  /* 0x000000ffff297224 */ /* 0x000fe200028e0623 */
[----:B------:R-:W-:Y:S02]  /*14f10*/  SHF.R.U64 R28, R28, 0x3, RZ ;  /* 0x000000031c1c7819 */ /* 0x000fe400000012ff */
[----:B------:R-:W-:-:S02]  /*14f20*/  SHF.R.U64 R32, R32, 0x3, RZ ;  /* 0x0000000320207819 */ /* 0x000fc400000012ff */
[----:B------:R-:W-:Y:S02]  /*14f30*/  SHF.R.U64 R36, R36, 0x3, RZ ;  /* 0x0000000324247819 */ /* 0x000fe400000012ff */
[----:B------:R-:W-:Y:S01]  /*14f40*/  SHF.R.U64 R5, R5, 0x3, RZ ;  /* 0x0000000305057819 */ /* 0x000fe200000012ff */
[----:B------:R-:W-:Y:S01]  /*14f50*/  IMAD.WIDE.U32 R8, R138, UR4, R8 ;  /* 0x000000048a087c25 */ /* 0x000fe2000f8e0008 */
[----:B------:R-:W-:Y:S02]  /*14f60*/  SHF.R.U64 R3, R3, 0x3, RZ ;  /* 0x0000000303037819 */ /* 0x000fe400000012ff */
[----:B------:R-:W-:Y:S01]  /*14f70*/  LOP3.LUT R24, R24, R25, RZ, 0x3c, !PT ;  /* 0x0000001918187212 */ /* 0x000fe200078e3cff */
[----:B--2---:R-:W-:Y:S01]  /*14f80*/  @P1 IMAD.HI.U32 R0, R13, R14, RZ ;  /* 0x0000000e0d001227 */ /* 0x004fe200078e00ff */
        /* <DEDUP_REMOVED lines=8> */
[----:B------:R-:W-:Y:S01]  /*15010*/  IMAD.MOV.U32 R5, RZ, RZ, R35 ;  /* 0x000000ffff057224 */ /* 0x000fe200078e0023 */
[----:B------:R-:W-:Y:S01]  /*15020*/  IADD3.X R33, RZ, R35, RZ, P3, !PT ;  /* 0x00000023ff217210 */ /* 0x000fe20001ffe4ff */
[----:B------:R-:W-:Y:S01]  /*15030*/  IMAD R9, R138, UR5, R9 ;  /* 0x000000058a097c24 */ /* 0x000fe2000f8e0209 */
[----:B------:R-:W-:Y:S01]  /*15040*/  LOP3.LUT R40, R3, R6, RZ, 0x3c, !PT ;  /* 0x0000000603287212 */ /* 0x000fe200078e3cff */
[----:B------:R-:W-:Y:S01]  /*15050*/  ULDC.64 UR4, c[0x0][0xaf0] ;  /* 0x0002bc0000047ab9 */ /* 0x000fe20000000a00 */
[----:B------:R-:W-:Y:S01]  /*15060*/  IMAD.MOV.U32 R3, RZ, RZ, R13 ;  /* 0x000000ffff037224 */ /* 0x000fe200078e000d */
[----:B0-----:R-:W-:Y:S01]  /*15070*/  @P1 SHF.R.U32.HI R3, RZ, R11, R0 ;  /* 0x0000000bff031219 */ /* 0x001fe20000011600 */
[----:B------:R-:W-:Y:S01]  /*15080*/  IMAD R12, R12, UR4, RZ ;  /* 0x000000040c0c7c24 */ /* 0x000fe2000f8e02ff */
[----:B------:R-:W5:Y:S01]  /*15090*/  LD.E.128 R4, desc[UR38][R4.64] ;  /* 0x0000002604047980 */ /* 0x000f62000c101d00 */
[----:B------:R-:W-:Y:S01]  /*150a0*/  IMAD.WIDE.U32 R8, R45, UR4, R8 ;  /* 0x000000042d087c25 */ /* 0x000fe2000f8e0008 */
[----:B------:R-:W-:-:S02]  /*150b0*/  SHF.R.S32.HI R0, RZ, 0x1f, R3 ;  /* 0x0000001fff007819 */ /* 0x000fc40000011403 */
[----:B------:R-:W5:Y:S01]  /*150c0*/  LD.E.128 R24, desc[UR38][R24.64] ;  /* 0x0000002618187980 */ /* 0x000f62000c101d00 */
[----:B------:R-:W-:Y:S01]  /*150d0*/  IMAD R11, R45, UR5, R12 ;  /* 0x000000052d0b7c24 */ /* 0x000fe2000f8e020c */
[----:B------:R-:W-:Y:S02]  /*150e0*/  ULDC.64 UR4, c[0x0][0xae0] ;  /* 0x0002b80000047ab9 */ /* 0x000fe40000000a00 */
[----:B------:R-:W5:Y:S01]  /*150f0*/  LD.E.128 R28, desc[UR38][R28.64] ;  /* 0x000000261c1c7980 */ /* 0x000f62000c101d00 */
[----:B------:R-:W-:-:S03]  /*15100*/  IMAD.MOV R21, RZ, RZ, -R3 ;  /* 0x000000ffff157224 */ /* 0x000fc600078e0a03 */
[----:B------:R-:W5:Y:S04]  /*15110*/  LD.E.128 R32, desc[UR38][R32.64] ;  /* 0x0000002620207980 */ /* 0x000f68000c101d00 */
[----:B------:R-:W5:Y:S04]  /*15120*/  LD.E.128 R36, desc[UR38][R36.64] ;  /* 0x0000002624247980 */ /* 0x000f68000c101d00 */
        /* <DEDUP_REMOVED lines=9> */
[----:B------:R-:W-:-:S02]  /*151c0*/  IMAD R21, R44, R21, R13 ;  /* 0x000000152c157224 */ /* 0x000fc400078e020d */
[----:B------:R-:W-:-:S04]  /*151d0*/  IMAD.WIDE.U32 R8, R3, UR4, R8 ;  /* 0x0000000403087c25 */ /* 0x000fc8000f8e0008 */
[----:B------:R-:W-:Y:S01]  /*151e0*/  IMAD R11, R3, UR5, R0 ;  /* 0x00000005030b7c24 */ /* 0x000fe2000f8e0200 */
[----:B------:R-:W-:Y:S01]  /*151f0*/  SHF.R.S32.HI R3, RZ, 0x1f, R21 ;  /* 0x0000001fff037819 */ /* 0x000fe20000011415 */
[----:B------:R-:W-:Y:S01]  /*15200*/  ULDC.64 UR4, c[0x0][0xad8] ;  /* 0x0002b60000047ab9 */ /* 0x000fe20000000a00 */
[----:B------:R-:W-:Y:S01]  /*15210*/  IADD3 R0, R2, 0x2d820, RZ ;  /* 0x0002d82002007810 */ /* 0x000fe20007ffe0ff */
[----:B------:R-:W-:Y:S02]  /*15220*/  IMAD.IADD R9, R9, 0x1, R11 ;  /* 0x0000000109097824 */ /* 0x000fe400078e020b */
[----:B------:R-:W-:Y:S01]  /*15230*/  IMAD R12, R3, UR4, RZ ;  /* 0x00000004030c7c24 */ /* 0x000fe2000f8e02ff */
[----:B------:R-:W-:Y:S01]  /*15240*/  PRMT R0, RZ, 0x654, R0 ;  /* 0x00000654ff007816 */ /* 0x000fe20000000000 */
[----:B------:R-:W-:Y:S02]  /*15250*/  VIADD R44, R49, 0x40 ;  /* 0x00000040312c7836 */ /* 0x000fe40000000000 */
[----:B------:R-:W-:-:S02]  /*15260*/  IMAD R3, R21, UR5, R12 ;  /* 0x0000000515037c24 */ /* 0x000fc4000f8e020c */
[----:B------:R-:W-:Y:S01]  /*15270*/  IMAD.WIDE.U32 R20, R21, UR4, R8 ;  /* 0x0000000415147c25 */ /* 0x000fe2000f8e0008 */
[----:B------:R-:W-:Y:S01]  /*15280*/  ULDC.64 UR4, c[0x0][0xa80] ;  /* 0x0002a00000047ab9 */ /* 0x000fe20000000a00 */
[----:B------:R-:W-:Y:S02]  /*15290*/  SHF.R.S32.HI R45, RZ, 0x1f, R44 ;  /* 0x0000001fff2d7819 */ /* 0x000fe4000001142c */
[----:B------:R-:W-:Y:S01]  /*152a0*/  IMAD.IADD R3, R21, 0x1, R3 ;  /* 0x0000000115037824 */ /* 0x000fe200078e0203 */
[----:B0-----:R0:W-:Y:S01]  /*152b0*/  SYNCS.ARRIVE.TRANS64.RED.A1T0 RZ, [R0+URZ], RZ ;  /* 0x000000ff00ff79a7 */ /* 0x0011e2000810043f */
[----:B------:R-:W-:-:S05]  /*152c0*/  VIADD R47, R49, 0x20 ;  /* 0x00000020312f7836 */ /* 0x000fca0000000000 */
[----:B------:R-:W-:Y:S02]  /*152d0*/  SHF.R.S32.HI R48, RZ, 0x1f, R47 ;  /* 0x0000001fff307819 */ /* 0x000fe4000001142f */
[----:B0-----:R-:W-:Y:S01]  /*152e0*/  LEA R0, P0, R20, UR4, 0x1 ;  /* 0x0000000414007c11 */ /* 0x001fe2000f8008ff */
[----:B------:R-:W-:-:S03]  /*152f0*/  UMOV UR4, 0xffffffff ;  /* 0xffffffff00047882 */ /* 0x000fc60000000000 */
[----:B------:R-:W-:Y:S01]  /*15300*/  LEA.HI.X R20, R20, UR5, R3, 0x1, P0 ;  /* 0x0000000514147c11 */ /* 0x000fe200080f0c03 */
[----:B------:R-:W-:Y:S08]  /*15310*/  BRA.DIV UR4, `(.L_x_12499) ;  /* 0x000000a204887947 */ /* 0x000ff0000b800000 */
[----:B------:R0:W1:Y:S04]  /*15320*/  SHFL.IDX PT, R3, R20, RZ, 0x1c1f ;  /* 0x001c1fff14037589 */ /* 0x00006800000e0000 */
[----:B------:R0:W2:Y:S02]  /*15330*/  SHFL.IDX PT, R14, R0, RZ, 0x1c1f ;  /* 0x001c1fff000e7589 */ /* 0x0000a400000e0000 */
.L_x_12677:
        /* <DEDUP_REMOVED lines=8> */
[----:B-1----:R-:W-:Y:S02]  /*153c0*/  @!P0 IMAD.MOV.U32 R15, RZ, RZ, R3 ;  /* 0x000000ffff0f8224 */ /* 0x002fe400078e0003 */
        /* <DEDUP_REMOVED lines=8> */
.L_x_12501:
[----:B------:R-:W-:Y:S05]  /*15450*/  BSYNC B1 ;  /* 0x0000000000017941 */ /* 0x000fea0003800000 */
.L_x_12500:
[----:B------:R-:W-:-:S03]  /*15460*/  UMOV UR4, 0xffffffff ;  /* 0xffffffff00047882 */ /* 0x000fc60000000000 */
[----:B------:R-:W-:Y:S05]  /*15470*/  BRA.DIV UR4, `(.L_x_12502) ;  /* 0x000000a204647947 */ /* 0x000fea000b800000 */
[----:B-1----:R1:W4:Y:S04]  /*15480*/  SHFL.IDX PT, R3, R20, 0x1, 0x1c1f ;  /* 0x003c1f0014037f89 */ /* 0x00232800000e0000 */
[----:B--2---:R1:W2:Y:S02]  /*15490*/  SHFL.IDX PT, R14, R0, 0x1, 0x1c1f ;  /* 0x003c1f00000e7f89 */ /* 0x0042a400000e0000 */
.L_x_12681:
        /* <DEDUP_REMOVED lines=18> */
.L_x_12498:
        /* <DEDUP_REMOVED lines=8> */
[----:B------:R-:W-:Y:S01]  /*15640*/  IMAD.MOV.U32 R3, RZ, RZ, R26 ;  /* 0x000000ffff037224 */ /* 0x000fe200078e001a */
[----:B------:R-:W-:-:S03]  /*15650*/  IADD3 R5, R5, R47, RZ ;  /* 0x0000002f05057210 */ /* 0x000fc60007ffe0ff */
        /* <DEDUP_REMOVED lines=8> */
[----:B------:R-:W-:Y:S01]  /*156e0*/  IMAD.IADD R5, R5, 0x1, R9 ;  /* 0x0000000105057824 */ /* 0x000fe200078e0209 */
[----:B-1----:R-:W-:Y:S01]  /*156f0*/  @P1 SHF.R.U32.HI R3, RZ, R8, R11 ;  /* 0x00000008ff031219 */ /* 0x002fe2000001160b */
[----:B------:R-:W-:Y:S02]  /*15700*/  VIADD R8, R2, 0x2d820 ;  /* 0x0002d82002087836 */ /* 0x000fe40000000000 */
[C---:B------:R-:W-:Y:S01]  /*15710*/  IMAD.WIDE.U32 R4, R50.reuse, UR4, R4 ;  /* 0x0000000432047c25 */ /* 0x040fe2000f8e0004 */
[--C-:B------:R-:W-:Y:S02]  /*15720*/  SHF.R.S32.HI R0, RZ, 0x1f, R3.reuse ;  /* 0x0000001fff007819 */ /* 0x100fe40000011403 */
[----:B------:R-:W-:Y:S01]  /*15730*/  PRMT R8, RZ, 0x654, R8 ;  /* 0x00000654ff087816 */ /* 0x000fe20000000008 */
[----:B------:R-:W-:Y:S02]  /*15740*/  IMAD.MOV R9, RZ, RZ, -R3 ;  /* 0x000000ffff097224 */ /* 0x000fe400078e0a03 */
[----:B------:R-:W-:Y:S01]  /*15750*/  IMAD R5, R50, UR5, R5 ;  /* 0x0000000532057c24 */ /* 0x000fe2000f8e0205 */
[----:B------:R-:W-:Y:S01]  /*15760*/  ULDC.64 UR4, c[0x0][0xb30] ;  /* 0x0002cc0000047ab9 */ /* 0x000fe20000000a00 */
[----:B------:R-:W-:Y:S01]  /*15770*/  IMAD R9, R44, R9, R26 ;  /* 0x000000092c097224 */ /* 0x000fe200078e021a */
[----:B------:R0:W-:Y:S01]  /*15780*/  SYNCS.ARRIVE.TRANS64.RED.A1T0 RZ, [R8+URZ], RZ ;  /* 0x000000ff08ff79a7 */ /* 0x0001e2000810043f */
[----:B------:R-:W-:-:S02]  /*15790*/  IMAD R0, R0, UR4, RZ ;  /* 0x0000000400007c24 */ /* 0x000fc4000f8e02ff */
        /* <DEDUP_REMOVED lines=16> */
.L_x_12684:
        /* <DEDUP_REMOVED lines=42> */
[----:B------:R-:W-:-:S05]  /*15b40*/  @!P1 LEA.HI.X R9, R38, R3, R39, 0x2, P4 ;  /* 0x0000000326099211 */ /* 0x000fca00020f1427 */
[----:B------:R-:W-:Y:S01]  /*15b50*/  @!P1 ST.E.64 desc[UR38][R8.64], R100 ;  /* 0x0000006408009985 */ /* 0x000fe2000c101b26 */
[----:B-1----:R-:W-:-:S04]  /*15b60*/  @!P2 LEA R4, P5, R36, R14, 0x2 ;  /* 0x0000000e2404a211 */ /* 0x002fc800078a10ff */
[-C--:B------:R-:W-:Y:S02]  /*15b70*/  @!P2 LEA.HI.X R5, R36, R3.reuse, R37, 0x2, P5 ;  /* 0x000000032405a211 */ /* 0x080fe400028f1425 */
[----:B------:R-:W-:Y:S02]  /*15b80*/  ISETP.GE.AND P1, PT, R28, UR4, PT ;  /* 0x000000041c007c0c */ /* 0x000fe4000bf26270 */
[----:B------:R-:W-:Y:S01]  /*15b90*/  @!P3 LEA R6, P5, R34, R14, 0x2 ;  /* 0x0000000e2206b211 */ /* 0x000fe200078a10ff */
        /* <DEDUP_REMOVED lines=28> */
.L_x_12506:
[----:B------:R-:W-:Y:S05]  /*15d60*/  BSYNC B1 ;  /* 0x0000000000017941 */ /* 0x000fea0003800000 */
.L_x_12505:
[----:B------:R-:W-:-:S03]  /*15d70*/  UMOV UR4, 0xffffffff ;  /* 0xffffffff00047882 */ /* 0x000fc60000000000 */
[----:B------:R-:W-:Y:S05]  /*15d80*/  BRA.DIV UR4, `(.L_x_12507) ;  /* 0x0000009a049c7947 */ /* 0x000fea000b800000 */
[----:B-1----:R1:W4:Y:S04]  /*15d90*/  SHFL.IDX PT, R3, R26, 0x1, 0x1c1f ;  /* 0x003c1f001a037f89 */ /* 0x00232800000e0000 */
[----:B--2---:R1:W2:Y:S02]  /*15da0*/  SHFL.IDX PT, R14, R0, 0x1, 0x1c1f ;  /* 0x003c1f00000e7f89 */ /* 0x0042a400000e0000 */
.L_x_12688:
        /* <DEDUP_REMOVED lines=56> */
[-C--:B0-----:R-:W-:Y:S02]  /*16130*/  @!P4 LEA R10, P1, R29, R14.reuse, 0x2 ;  /* 0x0000000e1d0ac211 */ /* 0x081fe400078210ff */
        /* <DEDUP_REMOVED lines=19> */
.L_x_12496:
[----:B------:R-:W3:Y:S01]  /*16270*/  LDL.LU R6, [R1+0x78] ;  /* 0x0000780001067983 */ /* 0x000ee20000300800 */
[----:B------:R-:W-:Y:S01]  /*16280*/  ULDC.64 UR6, c[0x0][0xc08] ;  /* 0x0003020000067ab9 */ /* 0x000fe20000000a00 */
[----:B------:R-:W-:Y:S02]  /*16290*/  ULDC.64 UR4, c[0x0][0xc00] ;  /* 0x0003000000047ab9 */ /* 0x000fe40000000a00 */
[----:B------:R-:W4:Y:S04]  /*162a0*/  LDL.LU R0, [R1+0x7c] ;  /* 0x00007c0001007983 */ /* 0x000f280000300800 */
[----:B------:R-:W2:Y:S01]  /*162b0*/  LDL R8, [R1+0x70] ;  /* 0x0000700001087983 */ /* 0x000ea20000100800 */
[----:B------:R-:W-:Y:S01]  /*162c0*/  ISETP.NE.U32.AND P1, PT, RZ, UR6, PT ;  /* 0x00000006ff007c0c */ /* 0x000fe2000bf25070 */
[----:B------:R-:W-:Y:S01]  /*162d0*/  IMAD.MOV.U32 R3, RZ, RZ, RZ ;  /* 0x000000ffff037224 */ /* 0x000fe200078e00ff */
[----:B------:R-:W-:-:S02]  /*162e0*/  ISETP.NE.U32.AND P0, PT, RZ, UR4, PT ;  /* 0x00000004ff007c0c */ /* 0x000fc4000bf05070 */
[----:B------:R-:W-:Y:S02]  /*162f0*/  ISETP.NE.AND.EX P1, PT, RZ, UR7, PT, P1 ;  /* 0x00000007ff007c0c */ /* 0x000fe4000bf25310 */
[----:B------:R-:W-:Y:S01]  /*16300*/  ISETP.NE.AND.EX P0, PT, RZ, UR5, PT, P0 ;  /* 0x00000005ff007c0c */ /* 0x000fe2000bf05300 */
[----:B------:R-:W0:Y:S01]  /*16310*/  S2R R9, SR_TID.X ;  /* 0x0000000000097919 */ /* 0x000e220000002100 */
[----:B---3--:R-:W-:Y:S01]  /*16320*/  IADD3 R4, P2, R6, UR4, RZ ;  /* 0x0000000406047c10 */ /* 0x008fe2000ff5e0ff */
[----:B------:R-:W-:-:S03]  /*16330*/  ULDC UR4, c[0x0][0xa88] ;  /* 0x0002a20000047ab9 */ /* 0x000fc60000000800 */
[----:B----4-:R-:W-:-:S05]  /*16340*/  IADD3.X R5, R0, UR5, RZ, P2, !PT ;  /* 0x0000000500057c10 */ /* 0x010fca00097fe4ff */
        /* <DEDUP_REMOVED lines=15> */
[----:B--2---:R-:W-:-:S07]  /*16440*/  IMAD.IADD R20, R20, 0x1, -R7 ;  /* 0x0000000114147824 */ /* 0x004fce00078e0a07 */
.L_x_12508:
        /* <DEDUP_REMOVED lines=57> */
.L_x_12510:
[----:B------:R-:W-:Y:S05]  /*167e0*/  BSYNC B1 ;  /* 0x0000000000017941 */ /* 0x000fea0003800000 */
.L_x_12509:
        /* <DEDUP_REMOVED lines=26> */
[----:B--2---:R-:W-:-:S04]  /*16990*/  IMAD.IADD R9, R27, 0x1, R0 ;  /* 0x000000011b097824 */ /* 0x004fc800078e0200 */
        /* <DEDUP_REMOVED lines=28> */
.L_x_12691:
        /* <DEDUP_REMOVED lines=9> */
[-C--:B--2---:R-:W-:Y:S02]  /*16bf0*/  @!P2 MOV R15, R3.reuse ;  /* 0x00000003000fa202 */ /* 0x084fe40000000f00 */
        /* <DEDUP_REMOVED lines=8> */
.L_x_12513:
[----:B------:R-:W-:Y:S05]  /*16c80*/  BSYNC B1 ;  /* 0x0000000000017941 */ /* 0x000fea0003800000 */
.L_x_12512:
[----:B------:R-:W-:-:S03]  /*16c90*/  UMOV UR4, 0xffffffff ;  /* 0xffffffff00047882 */ /* 0x000fc60000000000 */
[----:B------:R-:W-:Y:S05]  /*16ca0*/  BRA.DIV UR4, `(.L_x_12514) ;  /* 0x0000008e04507947 */ /* 0x000fea000b800000 */
[----:B--2---:R2:W0:Y:S04]  /*16cb0*/  SHFL.IDX PT, R3, R4, 0x1, 0x1c1f ;  /* 0x003c1f0004037f89 */ /* 0x00442800000e0000 */
[----:B---3--:R2:W3:Y:S02]  /*16cc0*/  SHFL.IDX PT, R14, R0, 0x1, 0x1c1f ;  /* 0x003c1f00000e7f89 */ /* 0x0084e400000e0000 */
.L_x_12695:
        /* <DEDUP_REMOVED lines=16> */
.L_x_12503:
[----:B------:R-:W-:Y:S05]  /*16dd0*/  BSYNC B0 ;  /* 0x0000000000007941 */ /* 0x000fea0003800000 */
.L_x_12495:
[----:B------:R-:W-:Y:S02]  /*16de0*/  ULDC UR4, c[0x0][0xc3c] ;  /* 0x00030f0000047ab9 */ /* 0x000fe40000000800 */
[----:B-1----:R-:W-:-:S13]  /*16df0*/  ISETP.GE.AND P0, PT, R99, UR4, PT ;  /* 0x0000000463007c0c */ /* 0x002fda000bf06270 */
[----:B------:R-:W-:Y:S05]  /*16e00*/  @!P0 BRA `(.L_x_12515) ;  /* 0xfffffea800088947 */ /* 0x000fea000383ffff */
[----:B------:R-:W-:Y:S05]  /*16e10*/  BRA `(.L_x_12349) ;  /* 0x0000007800e87947 */ /* 0x000fea0003800000 */
.L_x_12347:
        /* <DEDUP_REMOVED lines=16> */
.L_x_12516:
        /* <DEDUP_REMOVED lines=44> */
.L_x_12520:
        /* <DEDUP_REMOVED lines=37> */
.L_x_12518:
        /* <DEDUP_REMOVED lines=13> */
.L_x_12521:
        /* <DEDUP_REMOVED lines=11> */
[----:B0-----:R-:W-:Y:S01]  /*175b0*/  IMAD.MOV.U32 R2, RZ, RZ, RZ ;  /* 0x000000ffff027224 */ /* 0x001fe200078e00ff */
[----:B-1----:R-:W-:-:S05]  /*175c0*/  IADD3 R10, RZ, -R3, RZ ;  /* 0x80000003ff0a7210 */ /* 0x002fca0007ffe0ff */
        /* <DEDUP_REMOVED lines=20> */
[----:B------:R-:W-:Y:S02]  /*17710*/  IMAD.MOV.U32 R9, RZ, RZ, R2 ;  /* 0x000000ffff097224 */ /* 0x000fe400078e0002 */
[----:B0-----:R-:W-:-:S03]  /*17720*/  IMAD.MOV R2, RZ, RZ, -R3 ;  /* 0x000000ffff027224 */ /* 0x001fc600078e0a03 */
[----:B------:R-:W-:Y:S02]  /*17730*/  @!P2 IADD3 R9, -R9, RZ, RZ ;  /* 0x000000ff0909a210 */ /* 0x000fe40007ffe1ff */
        /* <DEDUP_REMOVED lines=19> */
[----:B------:R-:W-:-:S04]  /*17870*/  @!P1 LOP3.LUT R2, RZ, R6, RZ, 0x33, !PT ;  /* 0x00000006ff029212 */ /* 0x000fc800078e33ff */
[----:B------:R-:W-:-:S05]  /*17880*/  IADD3 R3, -R2, RZ, RZ ;  /* 0x000000ff02037210 */ /* 0x000fca0007ffe1ff */
[C---:B------:R-:W-:Y:S02]  /*17890*/  IMAD R26, R6.reuse, R3, R9 ;  /* 0x00000003061a7224 */ /* 0x040fe400078e0209 */
[----:B------:R-:W-:Y:S02]  /*178a0*/  IMAD R3, R6, 0x1000000, R2 ;  /* 0x0100000006037824 */ /* 0x000fe400078e0202 */
[----:B------:R-:W-:Y:S02]  /*178b0*/  IMAD R2, R25, R5, R4 ;  /* 0x0000000519027224 */ /* 0x000fe400078e0204 */
[----:B------:R-:W-:Y:S01]  /*178c0*/  IMAD R26, R26, 0x10000, R3 ;  /* 0x000100001a1a7824 */ /* 0x000fe200078e0203 */
[----:B------:R-:W-:Y:S06]  /*178d0*/  BRA `(.L_x_12523) ;  /* 0x0000000000f87947 */ /* 0x000fec0003800000 */
.L_x_12522:
        /* <DEDUP_REMOVED lines=47> */
[----:B------:R-:W-:-:S03]  /*17bd0*/  MOV R5, R10 ;  /* 0x0000000a00057202 */ /* 0x000fc60000000f00 */
        /* <DEDUP_REMOVED lines=14> */
.L_x_12523:
[----:B------:R-:W-:-:S05]  /*17cc0*/  LOP3.LUT R2, RZ, R2, RZ, 0x33, !PT ;  /* 0x00000002ff027212 */ /* 0x000fca00078e33ff */
[----:B------:R-:W-:Y:S01]  /*17cd0*/  IMAD.IADD R25, R25, 0x1, R2 ;  /* 0x0000000119197824 */ /* 0x000fe200078e0202 */
[----:B------:R-:W-:Y:S06]  /*17ce0*/  BRA `(.L_x_12524) ;  /* 0x00000000000c7947 */ /* 0x000fec0003800000 */
.L_x_12519:
[----:B------:R-:W-:Y:S01]  /*17cf0*/  IMAD.MOV.U32 R25, RZ, RZ, RZ ;  /* 0x000000ffff197224 */ /* 0x000fe200078e00ff */
[----:B------:R-:W-:Y:S01]  /*17d00*/  MOV R24, UR6 ;  /* 0x0000000600187c02 */ /* 0x000fe20008000f00 */
[----:B------:R-:W-:-:S07]  /*17d10*/  IMAD.MOV.U32 R26, RZ, RZ, RZ ;  /* 0x000000ffff1a7224 */ /* 0x000fce00078e00ff */
.L_x_12524:
[----:B------:R-:W-:-:S13]  /*17d20*/  ISETP.NE.AND P0, PT, R0, RZ, PT ;  /* 0x000000ff0000720c */ /* 0x000fda0003f05270 */
[----:B------:R-:W0:Y:S01]  /*17d30*/  @!P0 S2R R3, SR_CgaCtaId ;  /* 0x0000000000038919 */ /* 0x000e220000008800 */
[----:B------:R-:W-:-:S04]  /*17d40*/  @!P0 MOV R0, 0x400 ;  /* 0x0000040000008802 */ /* 0x000fc80000000f00 */
[----:B0-----:R-:W-:-:S05]  /*17d50*/  @!P0 LEA R0, R3, R0, 0x18 ;  /* 0x0000000003008211 */ /* 0x001fca00078ec0ff */
[----:B------:R1:W-:Y:S01]  /*17d60*/  @!P0 STS.128 [R0+0x2d8d0], R24 ;  /* 0x02d8d01800008388 */ /* 0x0003e20000000c00 */
[----:B------:R-:W-:Y:S06]  /*17d70*/  BAR.ARV 0x5, 0x200 ;  /* 0x0148000000007b1d */ /* 0x000fec0000002000 */
.L_x_12517:
[----:B-1----:R-:W-:Y:S01]  /*17d80*/  IMAD.MOV.U32 R0, RZ, RZ, 0x1 ;  /* 0x00000001ff007424 */ /* 0x002fe200078e00ff */
[----:B------:R-:W-:Y:S01]  /*17d90*/  ULDC UR4, c[0x0][0xc3c] ;  /* 0x00030f0000047ab9 */ /* 0x000fe20000000800 */
[----:B------:R-:W-:Y:S01]  /*17da0*/  IMAD.MOV.U32 R28, RZ, RZ, RZ ;  /* 0x000000ffff1c7224 */ /* 0x000fe200078e00ff */
[----:B0-----:R-:W-:Y:S02]  /*17db0*/  ISETP.GE.AND P0, PT, R27, UR4, PT ;  /* 0x000000041b007c0c */ /* 0x001fe4000bf06270 */
[----:B------:R0:W-:Y:S04]  /*17dc0*/  STL [R1], R0 ;  /* 0x0000000001007387 */ /* 0x0001e80000100800 */
[----:B------:R0:W-:Y:S07]  /*17dd0*/  STL [R1+0x4c], RZ ;  /* 0x00004cff01007387 */ /* 0x0001ee0000100800 */
[----:B------:R-:W-:Y:S05]  /*17de0*/  @P0 BRA `(.L_x_12525) ;  /* 0x0000006800100947 */ /* 0x000fea0003800000 */
[----:B------:R-:W0:Y:S01]  /*17df0*/  S2R R7, SR_TID.X ;  /* 0x0000000000077919 */ /* 0x000e220000002100 */
[----:B------:R-:W1:Y:S01]  /*17e00*/  S2UR UR5, SR_CgaCtaId ;  /* 0x00000000000579c3 */ /* 0x000e620000008800 */
[----:B------:R-:W-:Y:S01]  /*17e10*/  UMOV UR4, 0x400 ;  /* 0x0000040000047882 */ /* 0x000fe20000000000 */
[----:B------:R-:W-:Y:S01]  /*17e20*/  BSSY B8, `(.L_x_12525) ;  /* 0x0000680000087945 */ /* 0x000fe20003800000 */
[----:B------:R-:W-:Y:S01]  /*17e30*/  CS2R R28, SRZ ;  /* 0x00000000001c7805 */ /* 0x000fe2000001ff00 */
[----:B------:R-:W-:Y:S01]  /*17e40*/  ULDC.64 UR42, c[0x0][0x198] ;  /* 0x00006600002a7ab9 */ /* 0x000fe20000000a00 */
[----:B------:R-:W-:Y:S01]  /*17e50*/  ULOP3.LUT UR40, UR36, 0x2, URZ, 0xfc, !UPT ;  /* 0x0000000224287892 */ /* 0x000fe2000f8efc3f */
[----:B------:R-:W-:Y:S01]  /*17e60*/  ULDC UR37, c[0x0][0xc] ;  /* 0x0000030000257ab9 */ /* 0x000fe20000000800 */
[----:B-1----:R-:W-:-:S06]  /*17e70*/  ULEA UR4, UR5, UR4, 0x18 ;  /* 0x0000000405047291 */ /* 0x002fcc000f8ec03f */
[----:B------:R-:W-:Y:S01]  /*17e80*/  MOV R16, UR4 ;  /* 0x0000000400107c02 */ /* 0x000fe20008000f00 */
[C---:B0-----:R-:W-:Y:S01]  /*17e90*/  IMAD.SHL.U32 R0, R7.reuse, 0x8, RZ ;  /* 0x0000000807007824 */ /* 0x041fe200078e00ff */
[----:B------:R-:W-:-:S04]  /*17ea0*/  LOP3.LUT R6, R7, 0x7f, RZ, 0xc0, !PT ;  /* 0x0000007f07067812 */ /* 0x000fc800078ec0ff */
[----:B------:R-:W-:Y:S01]  /*17eb0*/  LOP3.LUT R3, R0, 0x20, RZ, 0xc0, !PT ;  /* 0x0000002000037812 */ /* 0x000fe200078ec0ff */
[----:B------:R-:W-:Y:S01]  /*17ec0*/  IMAD.SHL.U32 R4, R6, 0x8, RZ ;  /* 0x0000000806047824 */ /* 0x000fe200078e00ff */
[C---:B------:R-:W-:Y:S02]  /*17ed0*/  LOP3.LUT R2, R0.reuse, 0xd8, RZ, 0xc0, !PT ;  /* 0x000000d800027812 */ /* 0x040fe400078ec0ff */
[----:B------:R-:W-:Y:S02]  /*17ee0*/  LOP3.LUT R0, R0, 0x18, RZ, 0xc0, !PT ;  /* 0x0000001800007812 */ /* 0x000fe400078ec0ff */
[----:B------:R-:W-:Y:S01]  /*17ef0*/  LOP3.LUT R3, R3, 0x300, R4, 0xf8, !PT ;  /* 0x0000030003037812 */ /* 0x000fe200078ef804 */
[----:B------:R-:W-:Y:S01]  /*17f00*/  IMAD.MOV.U32 R4, RZ, RZ, 0x1 ;  /* 0x00000001ff047424 */ /* 0x000fe200078e00ff */
[----:B------:R-:W-:-:S04]  /*17f10*/  LOP3.LUT R2, R2, 0x18, R7, 0x78, !PT ;  /* 0x0000001802027812 */ /* 0x000fc800078e7807 */
[----:B------:R-:W-:Y:S01]  /*17f20*/  LOP3.LUT R5, R3, R2, RZ, 0xfc, !PT ;  /* 0x0000000203057212 */ /* 0x000fe200078efcff */
[----:B------:R-:W-:Y:S01]  /*17f30*/  IMAD.SHL.U32 R2, R7, 0x20, RZ ;  /* 0x0000002007027824 */ /* 0x000fe200078e00ff */
[----:B------:R-:W-:Y:S01]  /*17f40*/  SHF.R.U32.HI R3, RZ, 0x2, R6 ;  /* 0x00000002ff037819 */ /* 0x000fe20000011606 */
[----:B------:R-:W-:Y:S02]  /*17f50*/  IMAD.MOV.U32 R6, RZ, RZ, 0x1 ;  /* 0x00000001ff067424 */ /* 0x000fe400078e00ff */
        /* <DEDUP_REMOVED lines=10> */
.L_x_12630:
[----:B------:R-:W0:Y:S02]  /*18000*/  LDC.64 R2, c[0x0][0xc88] ;  /* 0x00032200ff027b82 */ /* 0x000e240000000a00 */
[----:B0-----:R-:W-:-:S05]  /*18010*/  IMAD.WIDE R2, R27, 0x4, R2 ;  /* 0x000000041b027825 */ /* 0x001fca00078e0202 */
[----:B--2---:R-:W2:Y:S01]  /*18020*/  LDG.E R11, desc[UR38][R2.64] ;  /* 0x00000026020b7981 */ /* 0x004ea2000c1e1900 */
[----:B------:R-:W-:Y:S05]  /*18030*/  YIELD ;  /* 0x0000000000007946 */ /* 0x000fea0003800000 */
[----:B------:R-:W-:Y:S01]  /*18040*/  ULDC.64 UR4, c[0x0][0xa28] ;  /* 0x00028a0000047ab9 */ /* 0x000fe20000000a00 */
[----:B------:R-:W-:Y:S01]  /*18050*/  IMAD.MOV.U32 R10, RZ, RZ, RZ ;  /* 0x000000ffff0a7224 */ /* 0x000fe200078e00ff */
[----:B------:R-:W-:Y:S01]  /*18060*/  ISETP.NE.U32.AND P0, PT, RZ, UR4, PT ;  /* 0x00000004ff007c0c */ /* 0x000fe2000bf05070 */
[----:B-1----:R-:W-:Y:S01]  /*18070*/  IMAD.MOV.U32 R6, RZ, RZ, RZ ;  /* 0x000000ffff067224 */ /* 0x002fe200078e00ff */
[----:B------:R-:W-:Y:S01]  /*18080*/  ULDC.64 UR8, c[0x0][0xa18] ;  /* 0x0002860000087ab9 */ /* 0x000fe20000000a00 */
[----:B------:R-:W-:Y:S01]  /*18090*/  ULDC.64 UR6, c[0x0][0xa10] ;  /* 0x0002840000067ab9 */ /* 0x000fe20000000a00 */
[----:B------:R-:W-:-:S02]  /*180a0*/  ISETP.NE.AND.EX P0, PT, RZ, UR5, PT, P0 ;  /* 0x00000005ff007c0c */ /* 0x000fc4000bf05300 */
[----:B--2---:R-:W-:Y:S01]  /*180b0*/  SHF.R.S32.HI R0, RZ, 0x1f, R11 ;  /* 0x0000001fff007819 */ /* 0x004fe2000001140b */
[----:B------:R-:W-:-:S10]  /*180c0*/  IMAD.SHL.U32 R19, R11, 0x4, RZ ;  /* 0x000000040b137824 */ /* 0x000fd400078e00ff */
[C---:B------:R-:W-:Y:S01]  /*180d0*/  @P0 LEA R2, P1, R11.reuse, UR4, 0x2 ;  /* 0x000000040b020c11 */ /* 0x040fe2000f8210ff */
[----:B------:R-:W-:Y:S03]  /*180e0*/  STL [R1+0x8], R11 ;  /* 0x0000080b01007387 */ /* 0x000fe60000100800 */
[C-C-:B------:R-:W-:Y:S01]  /*180f0*/  @P0 LEA.HI.X R3, R11.reuse, UR5, R0.reuse, 0x2, P1 ;  /* 0x000000050b030c11 */ /* 0x140fe200088f1400 */
[----:B------:R-:W-:Y:S01]  /*18100*/  ULDC.64 UR4, c[0x0][0xa00] ;  /* 0x0002800000047ab9 */ /* 0x000fe20000000a00 */
[----:B------:R-:W-:Y:S01]  /*18110*/  SHF.L.U64.HI R22, R11, 0x2, R0 ;  /* 0x000000020b167819 */ /* 0x000fe20000010200 */
[----:B------:R0:W-:Y:S04]  /*18120*/  STL [R1+0x48], R0 ;  /* 0x0000480001007387 */ /* 0x0001e80000100800 */
[----:B------:R1:W2:Y:S01]  /*18130*/  @P0 LDG.E R10, desc[UR38][R2.64] ;  /* 0x00000026020a0981 */ /* 0x0002a2000c1e1900 */
[----:B------:R-:W-:-:S02]  /*18140*/  ISETP.NE.U32.AND P0, PT, RZ, UR4, PT ;  /* 0x00000004ff007c0c */ /* 0x000fc4000bf05070 */
[----:B------:R-:W-:Y:S02]  /*18150*/  ISETP.NE.U32.AND P2, PT, RZ, UR8, PT ;  /* 0x00000008ff007c0c */ /* 0x000fe4000bf45070 */
[----:B------:R-:W-:Y:S01]  /*18160*/  ISETP.NE.AND.EX P0, PT, RZ, UR5, PT, P0 ;  /* 0x00000005ff007c0c */ /* 0x000fe2000bf05300 */
[----:B0-----:R-:W-:Y:S01]  /*18170*/  IMAD.MOV.U32 R0, RZ, RZ, RZ ;  /* 0x000000ffff007224 */ /* 0x001fe200078e00ff */
[----:B------:R-:W-:Y:S02]  /*18180*/  ISETP.NE.AND.EX P2, PT, RZ, UR9, PT, P2 ;  /* 0x00000009ff007c0c */ /* 0x000fe4000bf45320 */
[----:B------:R-:W-:Y:S02]  /*18190*/  ISETP.NE.U32.AND P1, PT, RZ, UR6, PT ;  /* 0x00000006ff007c0c */ /* 0x000fe4000bf25070 */
[----:B-1----:R-:W-:Y:S02]  /*181a0*/  IADD3 R2, P3, R19, UR4, RZ ;  /* 0x0000000413027c10 */ /* 0x002fe4000ff7e0ff */
[----:B------:R-:W-:-:S02]  /*181b0*/  ISETP.NE.AND.EX P1, PT, RZ, UR7, PT, P1 ;  /* 0x00000007ff007c0c */ /* 0x000fc4000bf25310 */
[----:B------:R-:W-:Y:S02]  /*181c0*/  IADD3.X R3, R22, UR5, RZ, P3, !PT ;  /* 0x0000000516037c10 */ /* 0x000fe40009ffe4ff */
[----:B------:R-:W-:-:S03]  /*181d0*/  IADD3 R4, P4, R19, UR6, RZ ;  /* 0x0000000613047c10 */ /* 0x000fc6000ff9e0ff */
        /* <DEDUP_REMOVED lines=18> */
[----:B0-----:R-:W-:Y:S01]  /*18300*/  IMAD.U32 R6, RZ, RZ, UR4 ;  /* 0x00000004ff067e24 */ /* 0x001fe2000f8e00ff */
[----:B---3--:R0:W-:Y:S04]  /*18310*/  STL [R1+0x40], R8 ;  /* 0x0000400801007387 */ /* 0x0081e80000100800 */
[----:B--2---:R0:W-:Y:S01]  /*18320*/  STL [R1+0x28], R10 ;  /* 0x0000280a01007387 */ /* 0x0041e20000100800 */
[----:B----4-:R-:W-:Y:S05]  /*18330*/  @P2 BRA `(.L_x_12526) ;  /* 0x0000000000142947 */ /* 0x010fea0003800000 */
[----:B------:R-:W-:Y:S05]  /*18340*/  @!P0 BRA `(.L_x_12526) ;  /* 0x0000000000108947 */ /* 0x000fea0003800000 */
[----:B------:R-:W0:Y:S04]  /*18350*/  LDG.E R7, desc[UR38][R2.64] ;  /* 0x0000002602077981 */ /* 0x000e28000c1e1900 */
[----:B------:R-:W0:Y:S02]  /*18360*/  LDG.E R2, desc[UR38][R2.64+0x4] ;  /* 0x0000042602027981 */ /* 0x000e24000c1e1900 */
[----:B0-----:R-:W-:-:S05]  /*18370*/  IADD3 R8, -R7, R2, RZ ;  /* 0x0000000207087210 */ /* 0x001fca0007ffe1ff */
[----:B------:R1:W-:Y:S02]  /*18380*/  STL [R1+0x40], R8 ;  /* 0x0000400801007387 */ /* 0x0003e40000100800 */
.L_x_12526:
[----:B------:R-:W-:Y:S01]  /*18390*/  IMAD.MOV.U32 R12, RZ, RZ, R11 ;  /* 0x000000ffff0c7224 */ /* 0x000fe200078e000b */
[----:B------:R-:W-:Y:S01]  /*183a0*/  ULDC.64 UR4, c[0x0][0xa20] ;  /* 0x0002880000047ab9 */ /* 0x000fe20000000a00 */
[C---:B------:R-:W-:Y:S02]  /*183b0*/  LOP3.LUT R7, R26.reuse, 0xff000000, RZ, 0xc0, !PT ;  /* 0xff0000001a077812 */ /* 0x040fe400078ec0ff */
[----:B------:R-:W-:Y:S01]  /*183c0*/  ISETP.NE.U32.AND P0, PT, RZ, UR4, PT ;  /* 0x00000004ff007c0c */ /* 0x000fe2000bf05070 */
[----:B------:R2:W-:Y:S01]  /*183d0*/  STL [R1+0xc], R12 ;  /* 0x00000c0c01007387 */ /* 0x0005e20000100800 */
[----:B------:R-:W-:Y:S02]  /*183e0*/  SHF.R.U32.HI R7, RZ, 0x8, R7 ;  /* 0x00000008ff077819 */ /* 0x000fe40000011607 */
[----:B------:R-:W-:Y:S02]  /*183f0*/  ISETP.NE.AND.EX P0, PT, RZ, UR5, PT, P0 ;  /* 0x00000005ff007c0c */ /* 0x000fe4000bf05300 */
[----:B------:R-:W-:-:S02]  /*18400*/  LOP3.LUT R2, R26, 0xff0000, RZ, 0xc0, !PT ;  /* 0x00ff00001a027812 */ /* 0x000fc400078ec0ff */
[----:B------:R-:W-:Y:S02]  /*18410*/  LOP3.LUT R17, R26, 0xffff, RZ, 0xc0, !PT ;  /* 0x0000ffff1a117812 */ /* 0x000fe400078ec0ff */
[----:B------:R-:W-:-:S07]  /*18420*/  LEA.HI R7, R2, R7, RZ, 0x10 ;  /* 0x0000000702077211 */ /* 0x000fce00078f80ff */
[----:B--2---:R-:W-:Y:S05]  /*18430*/  @!P0 BRA `(.L_x_12527) ;  /* 0x0000000000108947 */ /* 0x004fea0003800000 */
[----:B------:R-:W-:-:S04]  /*18440*/  IADD3 R2, P0, R19, UR4, RZ ;  /* 0x0000000413027c10 */ /* 0x000fc8000ff1e0ff */
[----:B------:R-:W-:-:S05]  /*18450*/  IADD3.X R3, R22, UR5, RZ, P0, !PT ;  /* 0x0000000516037c10 */ /* 0x000fca00087fe4ff */
[----:B------:R2:W5:Y:S01]  /*18460*/  LDG.E R6, desc[UR38][R2.64] ;  /* 0x0000002602067981 */ /* 0x000562000c1e1900 */
[----:B------:R-:W-:Y:S05]  /*18470*/  BRA `(.L_x_12528) ;  /* 0x0000000000247947 */ /* 0x000fea0003800000 */
.L_x_12527:
[----:B------:R-:W-:Y:S02]  /*18480*/  ULDC.64 UR4, c[0x0][0xa08] ;  /* 0x0002820000047ab9 */ /* 0x000fe40000000a00 */
[----:B------:R-:W-:-:S04]  /*18490*/  ISETP.NE.U32.AND P0, PT, RZ, UR4, PT ;  /* 0x00000004ff007c0c */ /* 0x000fc8000bf05070 */
[----:B------:R-:W-:-:S13]  /*184a0*/  ISETP.NE.AND.EX P0, PT, RZ, UR5, PT, P0 ;  /* 0x00000005ff007c0c */ /* 0x000fda000bf05300 */
[----:B------:R-:W-:Y:S05]  /*184b0*/  @!P0 BRA `(.L_x_12528) ;  /* 0x0000000000148947 */ /* 0x000fea0003800000 */
[----:B------:R-:W2:Y:S02]  /*184c0*/  LDC.64 R2, c[0x0][0xa08] ;  /* 0x00028200ff027b82 */ /* 0x000ea40000000a00 */
[----:B--2---:R-:W-:-:S05]  /*184d0*/  IMAD.WIDE R2, R12, 0x4, R2 ;  /* 0x000000040c027825 */ /* 0x004fca00078e0202 */
[----:B------:R-:W2:Y:S04]  /*184e0*/  LDG.E R6, desc[UR38][R2.64] ;  /* 0x0000002602067981 */ /* 0x000ea8000c1e1900 */
[----:B------:R-:W2:Y:S02]  /*184f0*/  LDG.E R2, desc[UR38][R2.64+0x4] ;  /* 0x0000042602027981 */ /* 0x000ea4000c1e1900 */
[----:B--2---:R-:W-:-:S07]  /*18500*/  IMAD.IADD R6, R2, 0x1, -R6 ;  /* 0x0000000102067824 */ /* 0x004fce00078e0a06 */
.L_x_12528:
[----:B--2---:R-:W2:Y:S01]  /*18510*/  @P1 LDG.E R2, desc[UR38][R4.64] ;  /* 0x0000002604021981 */ /* 0x004ea2000c1e1900 */
[----:B------:R-:W3:Y:S03]  /*18520*/  LDC R3, c[0x0][0x448] ;  /* 0x00011200ff037b82 */ /* 0x000ee60000000800 */
[----:B------:R4:W2:Y:S01]  /*18530*/  @P1 LDG.E R4, desc[UR38][R4.64+0x4] ;  /* 0x0000042604041981 */ /* 0x0008a2000c1e1900 */
[----:B-----5:R-:W-:Y:S01]  /*18540*/  IMAD.IADD R6, R6, 0x1, -R10 ;  /* 0x0000000106067824 */ /* 0x020fe200078e0a0a */
[----:B------:R-:W-:Y:S01]  /*18550*/  BSSY B0, `(.L_x_12529) ;  /* 0x0000037000007945 */ /* 0x000fe20003800000 */
[----:B------:R-:W-:Y:S02]  /*18560*/  LOP3.LUT R23, R7, 0xff, RZ, 0xc0, !PT ;  /* 0x000000ff07177812 */ /* 0x000fe400078ec0ff */
[----:B---3--:R-:W-:-:S13]  /*18570*/  ISETP.NE.AND P0, PT, R3, 0x1, PT ;  /* 0x000000010300780c */ /* 0x008fda0003f05270 */
[----:B------:R-:W3:Y:S08]  /*18580*/  @P0 LDC R3, c[0x0][0x44c] ;  /* 0x00011300ff030b82 */ /* 0x000ef00000000800 */
[----:B----4-:R-:W4:Y:S01]  /*18590*/  @P0 LDC R5, c[0x0][0x450] ;  /* 0x00011400ff050b82 */ /* 0x010f220000000800 */
[----:B--2---:R-:W-:Y:S02]  /*185a0*/  @P1 IMAD.IADD R9, R4, 0x1, -R2 ;  /* 0x0000000104091824 */ /* 0x004fe400078e0a02 */
[----:B------:R-:W-:-:S04]  /*185b0*/  IMAD R2, R25, 0xc0, RZ ;  /* 0x000000c019027824 */ /* 0x000fc800078e02ff */
[----:B------:R-:W-:-:S04]  /*185c0*/  VIADD R2, R2, 0xbf ;  /* 0x000000bf02027836 */ /* 0x000fc80000000000 */
[----:B---3--:R-:W-:-:S05]  /*185d0*/  @P0 IMAD.HI.U32 R3, R2, R3, RZ ;  /* 0x0000000302030227 */ /* 0x008fca00078e00ff */
[----:B----4-:R-:W-:Y:S01]  /*185e0*/  @P0 SHF.R.U32.HI R2, RZ, R5, R3 ;  /* 0x00000005ff020219 */ /* 0x010fe20000011603 */
[----:B------:R-:W-:-:S05]  /*185f0*/  IMAD.IADD R3, R6, 0x1, R9 ;  /* 0x0000000106037824 */ /* 0x000fca00078e0209 */
[----:B------:R2:W-:Y:S01]  /*18600*/  STL [R1+0x20], R3 ;  /* 0x0000200301007387 */ /* 0x0005e20000100800 */
[----:B------:R-:W-:-:S05]  /*18610*/  IADD3 R20, R3, 0x80, -R8 ;  /* 0x0000008003147810 */ /* 0x000fca0007ffe808 */
[----:B------:R-:W-:Y:S02]  /*18620*/  IMAD.IADD R2, R20, 0x1, R2 ;  /* 0x0000000114027824 */ /* 0x000fe400078e0202 */
[----:B--2---:R-:W-:-:S05]  /*18630*/  VIADD R3, R3, 0x7f ;  /* 0x0000007f03037836 */ /* 0x004fca0000000000 */
[----:B------:R-:W-:-:S04]  /*18640*/  SHF.R.S32.HI R4, RZ, 0x1f, R3 ;  /* 0x0000001fff047819 */ /* 0x000fc80000011403 */
[----:B------:R-:W-:Y:S02]  /*18650*/  LEA.HI R4, R4, R3, RZ, 0x7 ;  /* 0x0000000304047211 */ /* 0x000fe400078f38ff */
[----:B------:R-:W-:Y:S02]  /*18660*/  SHF.R.S32.HI R3, RZ, 0x1f, R2 ;  /* 0x0000001fff037819 */ /* 0x000fe40000011402 */
[----:B------:R-:W-:Y:S02]  /*18670*/  SHF.R.S32.HI R21, RZ, 0x7, R4 ;  /* 0x00000007ff157819 */ /* 0x000fe40000011404 */
[----:B------:R-:W-:Y:S02]  /*18680*/  LEA.HI R3, R3, R2, RZ, 0x7 ;  /* 0x0000000203037211 */ /* 0x000fe400078f38ff */
[----:B------:R-:W-:Y:S02]  /*18690*/  SHF.R.U32.HI R4, RZ, 0x10, R7 ;  /* 0x00000010ff047819 */ /* 0x000fe40000011607 */
[----:B------:R-:W-:-:S02]  /*186a0*/  SHF.R.S32.HI R3, RZ, 0x7, R3 ;  /* 0x00000007ff037819 */ /* 0x000fc40000011403 */
[----:B------:R-:W-:Y:S02]  /*186b0*/  MOV R2, RZ ;  /* 0x000000ff00027202 */ /* 0x000fe40000000f00 */
[----:B------:R-:W-:-:S04]  /*186c0*/  VIMNMX R5, R21, R3, PT ;  /* 0x0000000315057248 */ /* 0x000fc80003fe0100 */
[----:B------:R-:W-:-:S13]  /*186d0*/  ISETP.GE.AND P0, PT, R5, 0x1, PT ;  /* 0x000000010500780c */ /* 0x000fda0003f06270 */
[----:B------:R-:W-:Y:S05]  /*186e0*/  @!P0 BRA `(.L_x_12530) ;  /* 0x0000000000748947 */ /* 0x000fea0003800000 */
[----:B------:R-:W-:Y:S01]  /*186f0*/  ISETP.NE.AND P0, PT, R4, RZ, PT ;  /* 0x000000ff0400720c */ /* 0x000fe20003f05270 */
[----:B------:R-:W-:-:S03]  /*18700*/  ULDC UR4, c[0x0][0x9f0] ;  /* 0x00027c0000047ab9 */ /* 0x000fc60000000800 */
[----:B------:R-:W-:-:S04]  /*18710*/  SEL R7, R4, UR4, P0 ;  /* 0x0000000404077c07 */ /* 0x000fc80008000000 */
[----:B01----:R-:W-:Y:S02]  /*18720*/  IABS R8, R7 ;  /* 0x0000000700087213 */ /* 0x003fe40000000000 */
        /* <DEDUP_REMOVED lines=24> */
[----:B------:R-:W-:-:S07]  /*188b0*/  @!P2 LOP3.LUT R2, RZ, R7, RZ, 0x33, !PT ;  /* 0x00000007ff02a212 */ /* 0x000fce00078e33ff */
.L_x_12530:
[----:B------:R-:W-:Y:S05]  /*188c0*/  BSYNC B0 ;  /* 0x0000000000007941 */ /* 0x000fea0003800000 */
.L_x_12529:
        /* <DEDUP_REMOVED lines=20> */
[----:B------:R-:W2:Y:S02]  /*18a10*/  S2R R6, SR_TID.X ;  /* 0x0000000000067919 */ /* 0x000ea40000002100 */
[----:B--2---:R-:W-:-:S04]  /*18a20*/  SHF.R.U32.HI R6, RZ, 0x5, R6 ;  /* 0x00000005ff067819 */ /* 0x004fc80000011606 */
[----:B------:R-:W-:-:S05]  /*18a30*/  LOP3.LUT R6, R6, 0x3, RZ, 0xc0, !PT ;  /* 0x0000000306067812 */ /* 0x000fca00078ec0ff */
[----:B------:R2:W3:Y:S02]  /*18a40*/  SHFL.IDX PT, R14, R6, RZ, 0x1f ;  /* 0x00001fff060e7589 */ /* 0x0004e400000e0000 */
.L_x_12698:
[----:B---3--:R-:W-:Y:S02]  /*18a50*/  ISETP.NE.AND P0, PT, R14, RZ, PT ;  /* 0x000000ff0e00720c */ /* 0x008fe40003f05270 */
[----:B------:R-:W-:-:S11]  /*18a60*/  PLOP3.LUT P6, PT, PT, PT, PT, 0x8, 0x0 ;  /* 0x000000000000781c */ /* 0x000fd60003fce170 */
[----:B------:R-:W-:Y:S05]  /*18a70*/  @P0 BRA `(.L_x_12534) ;  /* 0x00000000000c0947 */ /* 0x000fea0003800000 */
[----:B------:R-:W-:-:S03]  /*18a80*/  UMOV UR4, 0xffffffff ;  /* 0xffffffff00047882 */ /* 0x000fc60000000000 */
[----:B------:R-:W-:Y:S05]  /*18a90*/  BRA.DIV UR4, `(.L_x_12535) ;  /* 0x0000007204507947 */ /* 0x000fea000b800000 */
[----:B------:R-:W-:-:S13]  /*18aa0*/  ELECT P6, URZ, PT ;  /* 0x00000000003f782f */ /* 0x000fda00038c0000 */
.L_x_12534:
[----:B--2---:R-:W2:Y:S01]  /*18ab0*/  LDL R6, [R1+0x4c] ;  /* 0x00004c0001067983 */ /* 0x004ea20000100800 */
[----:B------:R-:W-:Y:S01]  /*18ac0*/  BSSY B1, `(.L_x_12536) ;  /* 0x0000008000017945 */ /* 0x000fe20003800000 */
[----:B--2---:R-:W-:-:S05]  /*18ad0*/  VIADD R6, R6, 0x1 ;  /* 0x0000000106067836 */ /* 0x004fca0000000000 */
[----:B------:R-:W-:-:S04]  /*18ae0*/  LEA.HI R7, R6, R6, RZ, 0x1 ;  /* 0x0000000606077211 */ /* 0x000fc800078f08ff */
[----:B------:R-:W-:-:S05]  /*18af0*/  LOP3.LUT R7, R7, 0xfffffffe, RZ, 0xc0, !PT ;  /* 0xfffffffe07077812 */ /* 0x000fca00078ec0ff */
[----:B------:R-:W-:-:S05]  /*18b00*/  IMAD.IADD R6, R6, 0x1, -R7 ;  /* 0x0000000106067824 */ /* 0x000fca00078e0a07 */
[----:B------:R-:W-:-:S04]  /*18b10*/  SHF.L.U32 R6, R6, 0x1f, RZ ;  /* 0x0000001f06067819 */ /* 0x000fc800000006ff */
[----:B------:R-:W2:Y:S02]  /*18b20*/  SYNCS.PHASECHK.TRANS64.TRYWAIT P0, [R16+URZ+0x2d820], R6 ;  /* 0x02d82006100075a7 */ /* 0x000ea4000800017f */
[----:B--2---:R-:W-:Y:S05]  /*18b30*/  @!P0 BRA `(.L_x_12537) ;  /* 0x0000007000488947 */ /* 0x004fea0003800000 */
.L_x_12701:
[----:B------:R-:W-:Y:S05]  /*18b40*/  BSYNC B1 ;  /* 0x0000000000017941 */ /* 0x000fea0003800000 */
.L_x_12536:
[----:B------:R-:W-:Y:S04]  /*18b50*/  BSSY B1, `(.L_x_12538) ;  /* 0x000008c000017945 */ /* 0x000fe80003800000 */
[----:B------:R-:W-:Y:S05]  /*18b60*/  @!P6 BRA `(.L_x_12539) ;  /* 0x000000080028e947 */ /* 0x000fea0003800000 */
[----:B01----:R-:W3:Y:S01]  /*18b70*/  LDL R8, [R1+0x4] ;  /* 0x0000040001087983 */ /* 0x003ee20000100800 */
[----:B------:R-:W-:Y:S01]  /*18b80*/  IMAD R9, R29, 0x8, R16 ;  /* 0x000000081d097824 */ /* 0x000fe200078e0210 */
[----:B------:R-:W0:Y:S01]  /*18b90*/  S2R R7, SR_TID.X ;  /* 0x0000000000077919 */ /* 0x000e220000002100 */
[----:B------:R-:W-:Y:S01]  /*18ba0*/  BSSY B2, `(.L_x_12540) ;  /* 0x0000006000027945 */ /* 0x000fe20003800000 */
[----:B0-----:R-:W-:-:S04]  /*18bb0*/  LOP3.LUT R7, R7, 0x7f, RZ, 0xc0, !PT ;  /* 0x0000007f07077812 */ /* 0x001fc800078ec0ff */
[----:B------:R-:W-:Y:S02]  /*18bc0*/  ISETP.NE.AND P1, PT, R7, RZ, PT ;  /* 0x000000ff0700720c */ /* 0x000fe40003f25270 */
[----:B---3--:R-:W-:-:S04]  /*18bd0*/  SHF.L.U32 R11, R8, 0x1f, RZ ;  /* 0x0000001f080b7819 */ /* 0x008fc800000006ff */
[----:B------:R-:W0:Y:S02]  /*18be0*/  SYNCS.PHASECHK.TRANS64.TRYWAIT P0, [R9+URZ+0x2d8a0], R11 ;  /* 0x02d8a00b090075a7 */ /* 0x000e24000800017f */
[----:B0-----:R-:W-:Y:S05]  /*18bf0*/  @!P0 BRA `(.L_x_12541) ;  /* 0x00000070002c8947 */ /* 0x001fea0003800000 */
.L_x_12702:
[----:B------:R-:W-:Y:S05]  /*18c00*/  BSYNC B2 ;  /* 0x0000000000027941 */ /* 0x000fea0003800000 */
.L_x_12540:
[----:B------:R-:W-:Y:S04]  /*18c10*/  BSSY B2, `(.L_x_12542) ;  /* 0x0000009000027945 */ /* 0x000fe80003800000 */
[----:B------:R-:W-:Y:S05]  /*18c20*/  @P1 BRA `(.L_x_12543) ;  /* 0x00000000001c1947 */ /* 0x000fea0003800000 */
[----:B--2---:R-:W1:Y:S02]  /*18c30*/  S2R R6, SR_TID.X ;  /* 0x0000000000067919 */ /* 0x004e640000002100 */
[----:B-1----:R-:W-:Y:S01]  /*18c40*/  LOP3.LUT R7, R6, 0x1f, RZ, 0xc0, !PT ;  /* 0x0000001f06077812 */ /* 0x002fe200078ec0ff */
[----:B------:R-:W-:-:S03]  /*18c50*/  IMAD.MOV.U32 R6, RZ, RZ, 0x6000 ;  /* 0x00006000ff067424 */ /* 0x000fc600078e00ff */
[----:B------:R-:W-:Y:S01]  /*18c60*/  ISETP.NE.AND P0, PT, R7, RZ, PT ;  /* 0x000000ff0700720c */ /* 0x000fe20003f05270 */
[----:B------:R1:W-:-:S12]  /*18c70*/  SYNCS.ARRIVE.TRANS64 RZ, [R9+URZ+0x2d890], R6 ;  /* 0x02d8900609ff79a7 */ /* 0x0003d8000800003f */
[----:B-1----:R-:W-:Y:S05]  /*18c80*/  @!P0 BRA `(.L_x_12543) ;  /* 0x0000000000048947 */ /* 0x002fea0003800000 */
[----:B------:R-:W-:Y:S01]  /*18c90*/  BPT.TRAP 0x1 ;  /* 0x000000040000795c */ /* 0x000fe20000300000 */
.L_x_12543:
[----:B------:R-:W-:Y:S05]  /*18ca0*/  BSYNC B2 ;  /* 0x0000000000027941 */ /* 0x000fea0003800000 */
.L_x_12542:
[----:B------:R-:W-:Y:S01]  /*18cb0*/  MOV R14, RZ ;  /* 0x000000ff000e7202 */ /* 0x000fe20000000f00 */
[----:B------:R-:W-:Y:S01]  /*18cc0*/  IMAD R7, R5, 0x80, R0 ;  /* 0x0000008005077824 */ /* 0x000fe200078e0200 */
[----:B------:R-:W-:Y:S01]  /*18cd0*/  UIADD3 UR4, UP0, UR42, 0x570, URZ ;  /* 0x000005702a047890 */ /* 0x000fe2000ff1e03f */
[----:B------:R-:W-:Y:S01]  /*18ce0*/  IMAD R8, R29, 0x6000, R16 ;  /* 0x000060001d087824 */ /* 0x000fe200078e0210 */
[----:B------:R-:W-:Y:S01]  /*18cf0*/  R2UR UR10, R14 ;  /* 0x000000000e0a72ca */ /* 0x000fe200000e0000 */
[----:B------:R-:W-:Y:S01]  /*18d00*/  VIADD R7, R7, 0xffffff80 ;  /* 0xffffff8007077836 */ /* 0x000fe20000000000 */
[----:B------:R-:W-:Y:S01]  /*18d10*/  PLOP3.LUT P0, PT, PT, PT, PT, 0x80, 0x0 ;  /* 0x000000000000781c */ /* 0x000fe20003f0f070 */
[----:B--2---:R-:W-:Y:S01]  /*18d20*/  VIADD R6, R9, 0x2d890 ;  /* 0x0002d89009067836 */ /* 0x004fe20000000000 */
[----:B------:R-:W-:Y:S01]  /*18d30*/  UIADD3.X UR5, URZ, UR43, URZ, UP0, !UPT ;  /* 0x0000002b3f057290 */ /* 0x000fe200087fe43f */
[----:B------:R-:W-:Y:S01]  /*18d40*/  VIADD R10, R8, 0x15400 ;  /* 0x00015400080a7836 */ /* 0x000fe20000000000 */
[----:B------:R-:W-:Y:S01]  /*18d50*/  UMOV UR6, 0x0 ;  /* 0x0000000000067882 */ /* 0x000fe20000000000 */
[----:B------:R-:W-:-:S09]  /*18d60*/  UMOV UR7, 0x12f00000 ;  /* 0x12f0000000077882 */ /* 0x000fd20000000000 */
.L_x_12544:
        /* <DEDUP_REMOVED lines=16> */
.L_x_12545:
        /* <DEDUP_REMOVED lines=16> */
.L_x_12546:
        /* <DEDUP_REMOVED lines=13> */
.L_x_12703:
[----:B------:R-:W-:Y:S05]  /*19040*/  BSYNC B2 ;  /* 0x0000000000027941 */ /* 0x000fea0003800000 */
.L_x_12547:
[----:B------:R-:W-:Y:S01]  /*19050*/  BSSY B2, `(.L_x_12549) ;  /* 0x000000b000027945 */ /* 0x000fe20003800000 */
[----:B------:R-:W-:Y:S01]  /*19060*/  MOV R10, 0x0 ;  /* 0x00000000000a7802 */ /* 0x000fe20000000f00 */
[----:B01----:R-:W-:Y:S02]  /*19070*/  IMAD.MOV.U32 R11, RZ, RZ, 0x12f00000 ;  /* 0x12f00000ff0b7424 */ /* 0x003fe400078e00ff */
[----:B------:R-:W-:Y:S05]  /*19080*/  @P1 BRA `(.L_x_12550) ;  /* 0x00000000001c1947 */ /* 0x000fea0003800000 */
[----:B------:R-:W0:Y:S02]  /*19090*/  S2R R6, SR_TID.X ;  /* 0x0000000000067919 */ /* 0x000e240000002100 */
[----:B0-----:R-:W-:Y:S01]  /*190a0*/  LOP3.LUT R15, R6, 0x1f, RZ, 0xc0, !PT ;  /* 0x0000001f060f7812 */ /* 0x001fe200078ec0ff */
[----:B------:R-:W-:-:S03]  /*190b0*/  IMAD.MOV.U32 R6, RZ, RZ, 0x6000 ;  /* 0x00006000ff067424 */ /* 0x000fc600078e00ff */
[----:B------:R-:W-:Y:S01]  /*190c0*/  ISETP.NE.AND P0, PT, R15, RZ, PT ;  /* 0x000000ff0f00720c */ /* 0x000fe20003f05270 */
[----:B------:R0:W-:-:S12]  /*190d0*/  SYNCS.ARRIVE.TRANS64 RZ, [R9+URZ+0x2d8b0], R6 ;  /* 0x02d8b00609ff79a7 */ /* 0x0001d8000800003f */
[----:B0-----:R-:W-:Y:S05]  /*190e0*/  @!P0 BRA `(.L_x_12550) ;  /* 0x0000000000048947 */ /* 0x001fea0003800000 */
[----:B------:R-:W-:Y:S01]  /*190f0*/  BPT.TRAP 0x1 ;  /* 0x000000040000795c */ /* 0x000fe20000300000 */
.L_x_12550:
[----:B------:R-:W-:Y:S05]  /*19100*/  BSYNC B2 ;  /* 0x0000000000027941 */ /* 0x000fea0003800000 */
.L_x_12549:
        /* <DEDUP_REMOVED lines=8> */
.L_x_12551:
        /* <DEDUP_REMOVED lines=15> */
.L_x_12552:
        /* <DEDUP_REMOVED lines=15> */
.L_x_12553:
        /* <DEDUP_REMOVED lines=9> */
[----:B---3--:R-:W-:Y:S05]  /*19400*/  @P0 BRA.U.ANY `(.L_x_12553) ;  /* 0xfffffffd00d80947 */ /* 0x008fea000393ffff */
.L_x_12539:
[----:B------:R-:W-:Y:S05]  /*19410*/  BSYNC B1 ;  /* 0x0000000000017941 */ /* 0x000fea0003800000 */
.L_x_12538:
[----:B--2---:R-:W2:Y:S01]  /*19420*/  LDL.LU R6, [R1+0x4] ;  /* 0x0000040001067983 */ /* 0x004ea20000300800 */
[----:B------:R-:W-:Y:S01]  /*19430*/  VIADD R29, R29, 0x1 ;  /* 0x000000011d1d7836 */ /* 0x000fe20000000000 */
[----:B------:R-:W-:Y:S01]  /*19440*/  PLOP3.LUT P0, PT, PT, PT, PT, 0x8, 0x0 ;  /* 0x000000000000781c */ /* 0x000fe20003f0e170 */
[----:B0-----:R-:W-:-:S03]  /*19450*/  VIADD R10, R5, 0xfffffffe ;  /* 0xfffffffe050a7836 */ /* 0x001fc60000000000 */
[C---:B------:R-:W-:Y:S02]  /*19460*/  ISETP.NE.AND P1, PT, R29.reuse, 0x2, PT ;  /* 0x000000021d00780c */ /* 0x040fe40003f25270 */
[----:B------:R-:W-:Y:S02]  /*19470*/  ISETP.GE.AND P2, PT, R10, R3, PT ;  /* 0x000000030a00720c */ /* 0x000fe40003f46270 */
[----:B------:R-:W-:Y:S02]  /*19480*/  SEL R5, RZ, 0x1, P1 ;  /* 0x00000001ff057807 */ /* 0x000fe40000800000 */
[----:B------:R-:W-:Y:S02]  /*19490*/  SEL R29, R29, RZ, P1 ;  /* 0x000000ff1d1d7207 */ /* 0x000fe40000800000 */
[----:B--2---:R-:W-:-:S05]  /*194a0*/  LOP3.LUT R6, R6, R5, RZ, 0x3c, !PT ;  /* 0x0000000506067212 */ /* 0x004fca00078e3cff */
[----:B------:R2:W-:Y:S02]  /*194b0*/  STL [R1+0x4], R6 ;  /* 0x0000040601007387 */ /* 0x0005e40000100800 */
[----:B------:R-:W-:Y:S05]  /*194c0*/  @!P2 BRA `(.L_x_12532) ;  /* 0x00000008005ca947 */ /* 0x000fea0003800000 */
.L_x_12570:
[----:B------:R-:W-:Y:S05]  /*194d0*/  YIELD ;  /* 0x0000000000007946 */ /* 0x000fea0003800000 */
[----:B------:R-:W-:Y:S04]  /*194e0*/  BSSY B1, `(.L_x_12554) ;  /* 0x000008b000017945 */ /* 0x000fe80003800000 */
[----:B---3--:R-:W-:Y:S05]  /*194f0*/  @!P6 BRA `(.L_x_12555) ;  /* 0x000000080024e947 */ /* 0x008fea0003800000 */
[----:B--2---:R-:W1:Y:S01]  /*19500*/  LDL R6, [R1+0x4] ;  /* 0x0000040001067983 */ /* 0x004e620000100800 */
[----:B------:R-:W-:Y:S01]  /*19510*/  LEA R9, R29, R16, 0x3 ;  /* 0x000000101d097211 */ /* 0x000fe200078e18ff */
[----:B------:R-:W0:Y:S01]  /*19520*/  S2R R5, SR_TID.X ;  /* 0x0000000000057919 */ /* 0x000e220000002100 */
[----:B------:R-:W-:Y:S01]  /*19530*/  BSSY B2, `(.L_x_12556) ;  /* 0x0000006000027945 */ /* 0x000fe20003800000 */
[----:B0-----:R-:W-:-:S04]  /*19540*/  LOP3.LUT R5, R5, 0x7f, RZ, 0xc0, !PT ;  /* 0x0000007f05057812 */ /* 0x001fc800078ec0ff */
[----:B------:R-:W-:Y:S02]  /*19550*/  ISETP.NE.AND P2, PT, R5, RZ, PT ;  /* 0x000000ff0500720c */ /* 0x000fe40003f45270 */
[----:B-1----:R-:W-:-:S04]  /*19560*/  SHF.L.U32 R8, R6, 0x1f, RZ ;  /* 0x0000001f06087819 */ /* 0x002fc800000006ff */
[----:B------:R-:W0:Y:S02]  /*19570*/  SYNCS.PHASECHK.TRANS64.TRYWAIT P1, [R9+URZ+0x2d8a0], R8 ;  /* 0x02d8a008090075a7 */ /* 0x000e24000802017f */
[----:B0-----:R-:W-:Y:S05]  /*19580*/  @!P1 BRA `(.L_x_12557) ;  /* 0x0000006400f09947 */ /* 0x001fea0003800000 */
.L_x_12704:
[----:B------:R-:W-:Y:S05]  /*19590*/  BSYNC B2 ;  /* 0x0000000000027941 */ /* 0x000fea0003800000 */
.L_x_12556:
[----:B------:R-:W-:Y:S04]  /*195a0*/  BSSY B2, `(.L_x_12558) ;  /* 0x0000009000027945 */ /* 0x000fe80003800000 */
[----:B------:R-:W-:Y:S05]  /*195b0*/  @P2 BRA `(.L_x_12559) ;  /* 0x00000000001c2947 */ /* 0x000fea0003800000 */
[----:B------:R-:W1:Y:S02]  /*195c0*/  S2R R5, SR_TID.X ;  /* 0x0000000000057919 */ /* 0x000e640000002100 */
[----:B-1----:R-:W-:Y:S01]  /*195d0*/  LOP3.LUT R6, R5, 0x1f, RZ, 0xc0, !PT ;  /* 0x0000001f05067812 */ /* 0x002fe200078ec0ff */
[----:B------:R-:W-:-:S03]  /*195e0*/  IMAD.MOV.U32 R5, RZ, RZ, 0x6000 ;  /* 0x00006000ff057424 */ /* 0x000fc600078e00ff */
[----:B------:R-:W-:Y:S01]  /*195f0*/  ISETP.NE.AND P1, PT, R6, RZ, PT ;  /* 0x000000ff0600720c */ /* 0x000fe20003f25270 */
[----:B------:R1:W-:-:S12]  /*19600*/  SYNCS.ARRIVE.TRANS64 RZ, [R9+URZ+0x2d890], R5 ;  /* 0x02d8900509ff79a7 */ /* 0x0003d8000800003f */
[----:B-1----:R-:W-:Y:S05]  /*19610*/  @!P1 BRA `(.L_x_12559) ;  /* 0x0000000000049947 */ /* 0x002fea0003800000 */
[----:B------:R-:W-:Y:S01]  /*19620*/  BPT.TRAP 0x1 ;  /* 0x000000040000795c */ /* 0x000fe20000300000 */
.L_x_12559:
[----:B------:R-:W-:Y:S05]  /*19630*/  BSYNC B2 ;  /* 0x0000000000027941 */ /* 0x000fea0003800000 */
.L_x_12558:
        /* <DEDUP_REMOVED lines=11> */
.L_x_12560:
        /* <DEDUP_REMOVED lines=16> */
.L_x_12561:
        /* <DEDUP_REMOVED lines=16> */
.L_x_12562:
        /* <DEDUP_REMOVED lines=13> */
.L_x_12705:
[----:B------:R-:W-:Y:S05]  /*199c0*/  BSYNC B2 ;  /* 0x0000000000027941 */ /* 0x000fea0003800000 */
.L_x_12563:
        /* <DEDUP_REMOVED lines=11> */
.L_x_12566:
[----:B------:R-:W-:Y:S05]  /*19a80*/  BSYNC B2 ;  /* 0x0000000000027941 */ /* 0x000fea0003800000 */
.L_x_12565:
        /* <DEDUP_REMOVED lines=8> */
.L_x_12567:
        /* <DEDUP_REMOVED lines=15> */
.L_x_12568:
        /* <DEDUP_REMOVED lines=15> */
.L_x_12569:
        /* <DEDUP_REMOVED lines=10> */
.L_x_12555:
[----:B------:R-:W-:Y:S05]  /*19d90*/  BSYNC B1 ;  /* 0x0000000000017941 */ /* 0x000fea0003800000 */
.L_x_12554:
[----:B-1----:R-:W3:Y:S01]  /*19da0*/  LDL.LU R8, [R1+0x4] ;  /* 0x0000040001087983 */ /* 0x002ee20000300800 */
[----:B------:R-:W-:Y:S01]  /*19db0*/  VIADD R29, R29, 0x1 ;  /* 0x000000011d1d7836 */ /* 0x000fe20000000000 */
[C---:B------:R-:W-:Y:S02]  /*19dc0*/  ISETP.GT.AND P2, PT, R10.reuse, R3, PT ;  /* 0x000000030a00720c */ /* 0x040fe40003f44270 */
[----:B------:R-:W-:Y:S02]  /*19dd0*/  IADD3 R10, R10, -0x1, RZ ;  /* 0xffffffff0a0a7810 */ /* 0x000fe40007ffe0ff */
[----:B------:R-:W-:-:S04]  /*19de0*/  ISETP.NE.AND P1, PT, R29, 0x2, PT ;  /* 0x000000021d00780c */ /* 0x000fc80003f25270 */
[----:B------:R-:W-:Y:S02]  /*19df0*/  SEL R5, RZ, 0x1, P1 ;  /* 0x00000001ff057807 */ /* 0x000fe40000800000 */
[----:B------:R-:W-:Y:S02]  /*19e00*/  SEL R29, R29, RZ, P1 ;  /* 0x000000ff1d1d7207 */ /* 0x000fe40000800000 */
[----:B---3--:R-:W-:-:S05]  /*19e10*/  LOP3.LUT R8, R8, R5, RZ, 0x3c, !PT ;  /* 0x0000000508087212 */ /* 0x008fca00078e3cff */
[----:B------:R3:W-:Y:S01]  /*19e20*/  STL [R1+0x4], R8 ;  /* 0x0000040801007387 */ /* 0x0007e20000100800 */
[----:B------:R-:W-:Y:S05]  /*19e30*/  @P2 BRA `(.L_x_12570) ;  /* 0xfffffff400a42947 */ /* 0x000fea000383ffff */
.L_x_12532:
[----:B------:R-:W-:Y:S05]  /*19e40*/  BSYNC B0 ;  /* 0x0000000000007941 */ /* 0x000fea0003800000 */
.L_x_12531:
[----:B------:R-:W4:Y:S01]  /*19e50*/  LDC R0, c[0x0][0x448] ;  /* 0x00011200ff007b82 */ /* 0x000f220000000800 */
[----:B------:R-:W-:Y:S01]  /*19e60*/  IMAD.MOV.U32 R2, RZ, RZ, 0xc0 ;  /* 0x000000c0ff027424 */ /* 0x000fe200078e00ff */
[----:B------:R-:W-:Y:S01]  /*19e70*/  ISETP.NE.AND P2, PT, R4, RZ, PT ;  /* 0x000000ff0400720c */ /* 0x000fe20003f45270 */
[----:B------:R-:W-:Y:S05]  /*19e80*/  @!P0 WARPSYNC.ALL ;  /* 0x0000000000008948 */ /* 0x000fea0003800000 */
[----:B------:R-:W-:Y:S01]  /*19e90*/  IMAD R2, R25, R2, 0xbf ;  /* 0x000000bf19027424 */ /* 0x000fe200078e0202 */
[----:B------:R-:W-:Y:S06]  /*19ea0*/  BSSY B0, `(.L_x_12571) ;  /* 0x000002a000007945 */ /* 0x000fec0003800000 */
[----:B------:R-:W0:Y:S08]  /*19eb0*/  @!P2 LDC R4, c[0x0][0x9f0] ;  /* 0x00027c00ff04ab82 */ /* 0x000e300000000800 */
[----:B------:R-:W-:Y:S01]  /*19ec0*/  @!P0 BAR.SYNC.DEFER_BLOCKING 0xc, 0x200 ;  /* 0x0308000000008b1d */ /* 0x000fe20000010000 */
[----:B----4-:R-:W-:-:S13]  /*19ed0*/  ISETP.NE.AND P1, PT, R0, 0x1, PT ;  /* 0x000000010000780c */ /* 0x010fda0003f25270 */
[----:B------:R-:W4:Y:S08]  /*19ee0*/  @P1 LDC R0, c[0x0][0x44c] ;  /* 0x00011300ff001b82 */ /* 0x000f300000000800 */
[----:B------:R-:W5:Y:S01]  /*19ef0*/  @P1 LDC R3, c[0x0][0x450] ;  /* 0x00011400ff031b82 */ /* 0x000f620000000800 */
[----:B----4-:R-:W-:-:S05]  /*19f00*/  @P1 IMAD.HI.U32 R0, R2, R0, RZ ;  /* 0x0000000002001227 */ /* 0x010fca00078e00ff */
[----:B-----5:R-:W-:-:S05]  /*19f10*/  @P1 SHF.R.U32.HI R2, RZ, R3, R0 ;  /* 0x00000003ff021219 */ /* 0x020fca0000011600 */
[----:B------:R-:W-:-:S05]  /*19f20*/  IMAD.IADD R2, R20, 0x1, R2 ;  /* 0x0000000114027824 */ /* 0x000fca00078e0202 */
[----:B------:R-:W-:-:S04]  /*19f30*/  SHF.R.S32.HI R0, RZ, 0x1f, R2 ;  /* 0x0000001fff007819 */ /* 0x000fc80000011402 */
[----:B------:R-:W-:-:S04]  /*19f40*/  LEA.HI R0, R0, R2, RZ, 0x7 ;  /* 0x0000000200007211 */ /* 0x000fc800078f38ff */
[----:B------:R-:W-:-:S04]  /*19f50*/  SHF.R.S32.HI R0, RZ, 0x7, R0 ;  /* 0x00000007ff007819 */ /* 0x000fc80000011400 */
[----:B------:R-:W-:Y:S01]  /*19f60*/  VIMNMX R21, R21, R0, PT ;  /* 0x0000000015157248 */ /* 0x000fe20003fe0100 */
[----:B------:R-:W-:-:S03]  /*19f70*/  IMAD.MOV.U32 R0, RZ, RZ, RZ ;  /* 0x000000ffff007224 */ /* 0x000fc600078e00ff */
[----:B------:R-:W-:-:S13]  /*19f80*/  ISETP.GE.AND P1, PT, R21, 0x1, PT ;  /* 0x000000011500780c */ /* 0x000fda0003f26270 */
[----:B0-----:R-:W-:Y:S05]  /*19f90*/  @!P1 BRA `(.L_x_12572) ;  /* 0x0000000000689947 */ /* 0x001fea0003800000 */
[-C--:B------:R-:W-:Y:S02]  /*19fa0*/  IABS R0, R4.reuse ;  /* 0x0000000400007213 */ /* 0x080fe40000000000 */
        /* <DEDUP_REMOVED lines=25> */
.L_x_12572:
[----:B------:R-:W-:Y:S05]  /*1a140*/  BSYNC B0 ;  /* 0x0000000000007941 */ /* 0x000fea0003800000 */
.L_x_12571:
        /* <DEDUP_REMOVED lines=13> */
[----:B------:R-:W4:Y:S01]  /*1a220*/  LDC.64 R2, c[0x0][0xc60] ;  /* 0x00031800ff027b82 */ /* 0x000f220000000a00 */
[----:B------:R-:W0:Y:S02]  /*1a230*/  FLO.U32 R0, UR4 ;  /* 0x0000000400007d00 */ /* 0x000e2400080e0000 */
[----:B0-----:R-:W-:-:S06]  /*1a240*/  ISETP.EQ.U32.AND P0, PT, R0, R5, PT ;  /* 0x000000050000720c */ /* 0x001fcc0003f02070 */
[----:B------:R-:W4:Y:S07]  /*1a250*/  POPC R5, UR4 ;  /* 0x0000000400057d09 */ /* 0x000f2e0008000000 */
[----:B----4-:R-:W4:Y:S01]  /*1a260*/  @P0 ATOMG.E.ADD.STRONG.GPU PT, R3, desc[UR38][R2.64], R5 ;  /* 0x00000005020309a8 */ /* 0x010f2200081ee1e6 */
[----:B------:R-:W0:Y:S02]  /*1a270*/  S2R R4, SR_LTMASK ;  /* 0x0000000000047919 */ /* 0x000e240000003900 */
[----:B0-----:R-:W-:-:S04]  /*1a280*/  LOP3.LUT R4, R4, UR4, RZ, 0xc0, !PT ;  /* 0x0000000404047c12 */ /* 0x001fc8000f8ec0ff */
[----:B------:R-:W0:Y:S01]  /*1a290*/  POPC R7, R4 ;  /* 0x0000000400077309 */ /* 0x000e220000000000 */
[----:B----4-:R-:W0:Y:S02]  /*1a2a0*/  SHFL.IDX PT, R0, R3, R0, 0x1f ;  /* 0x00001f0003007589 */ /* 0x010e2400000e0000 */
[----:B0-----:R-:W-:Y:S01]  /*1a2b0*/  IADD3 R24, R0, UR37, R7 ;  /* 0x0000002500187c10 */ /* 0x001fe2000fffe007 */
[----:B------:R-:W-:Y:S06]  /*1a2c0*/  BRA `(.L_x_12575) ;  /* 0x0000003000c07947 */ /* 0x000fec0003800000 */
.L_x_12574:
        /* <DEDUP_REMOVED lines=12> */
[----:B--2---:R-:W-:Y:S02]  /*1a390*/  IMAD.U32 R6, RZ, RZ, UR8 ;  /* 0x00000008ff067e24 */ /* 0x004fe4000f8e00ff */
[----:B------:R-:W-:-:S02]  /*1a3a0*/  IMAD.U32 R7, RZ, RZ, UR9 ;  /* 0x00000009ff077e24 */ /* 0x000fc4000f8e00ff */
[----:B------:R-:W-:Y:S02]  /*1a3b0*/  IMAD.U32 R11, RZ, RZ, UR5 ;  /* 0x00000005ff0b7e24 */ /* 0x000fe4000f8e00ff */
[----:B-1-3--:R-:W-:Y:S02]  /*1a3c0*/  IMAD.MOV.U32 R8, RZ, RZ, 0x70 ;  /* 0x00000070ff087424 */ /* 0x00afe400078e00ff */
[----:B------:R-:W-:Y:S02]  /*1a3d0*/  IMAD.MOV.U32 R12, RZ, RZ, 0x1 ;  /* 0x00000001ff0c7424 */ /* 0x000fe400078e00ff */
[----:B------:R-:W-:-:S07]  /*1a3e0*/  IMAD.MOV.U32 R13, RZ, RZ, RZ ;  /* 0x000000ffff0d7224 */ /* 0x000fce00078e00ff */
[----:B------:R-:W-:-:S07]  /*1a3f0*/  LEPC R20, `(.L_x_12577) ;  /* 0x000000001014794e */ /* 0x000fce0000000000 */
[----:B0-----:R-:W-:Y:S05]  /*1a400*/  CALL.ABS.NOINC R2 ;  /* 0x0000000002007343 */ /* 0x001fea0003c00000 */
.L_x_12577:
[----:B------:R-:W-:Y:S05]  /*1a410*/  BSYNC B6 ;  /* 0x0000000000067941 */ /* 0x000fea0003800000 */
.L_x_12576:
        /* <DEDUP_REMOVED lines=12> */
[----:B--2---:R-:W-:Y:S02]  /*1a4e0*/  IMAD.U32 R6, RZ, RZ, UR8 ;  /* 0x00000008ff067e24 */ /* 0x004fe4000f8e00ff */
[----:B------:R-:W-:-:S02]  /*1a4f0*/  IMAD.U32 R10, RZ, RZ, UR4 ;  /* 0x00000004ff0a7e24 */ /* 0x000fc4000f8e00ff */
[----:B------:R-:W-:Y:S02]  /*1a500*/  IMAD.U32 R11, RZ, RZ, UR5 ;  /* 0x00000005ff0b7e24 */ /* 0x000fe4000f8e00ff */
[----:B-1-3--:R-:W-:Y:S02]  /*1a510*/  IMAD.MOV.U32 R8, RZ, RZ, 0x70 ;  /* 0x00000070ff087424 */ /* 0x00afe400078e00ff */
[----:B------:R-:W-:Y:S02]  /*1a520*/  IMAD.MOV.U32 R12, RZ, RZ, 0x1 ;  /* 0x00000001ff0c7424 */ /* 0x000fe400078e00ff */
[----:B0-----:R-:W-:-:S07]  /*1a530*/  IMAD.MOV.U32 R13, RZ, RZ, RZ ;  /* 0x000000ffff0d7224 */ /* 0x001fce00078e00ff */
[----:B------:R-:W-:-:S07]  /*1a540*/  LEPC R20, `(.L_x_12580) ;  /* 0x000000001014794e */ /* 0x000fce0000000000 */
[----:B----4-:R-:W-:Y:S05]  /*1a550*/  CALL.ABS.NOINC R2 ;  /* 0x0000000002007343 */ /* 0x010fea0003c00000 */
.L_x_12580:
        /* <DEDUP_REMOVED lines=15> */
.L_x_12579:
[----:B------:R-:W-:Y:S05]  /*1a650*/  BSYNC B6 ;  /* 0x0000000000067941 */ /* 0x000fea0003800000 */
.L_x_12578:
[----:B------:R-:W4:Y:S01]  /*1a660*/  LDL R20, [R1+0xc] ;  /* 0x00000c0001147983 */ /* 0x000f220000100800 */
[----:B------:R-:W-:Y:S01]  /*1a670*/  ULDC.64 UR4, c[0x0][0x9f8] ;  /* 0x00027e0000047ab9 */ /* 0x000fe20000000a00 */
[----:B------:R-:W-:Y:S01]  /*1a680*/  IMAD.MOV.U32 R23, RZ, RZ, R26 ;  /* 0x000000ffff177224 */ /* 0x000fe200078e001a */
[----:B------:R-:W-:Y:S01]  /*1a690*/  ISETP.NE.U32.AND P0, PT, RZ, UR4, PT ;  /* 0x00000004ff007c0c */ /* 0x000fe2000bf05070 */
[----:B------:R-:W2:Y:S01]  /*1a6a0*/  LDL R26, [R1+0x20] ;  /* 0x00002000011a7983 */ /* 0x000ea20000100800 */
[----:B------:R-:W0:Y:S02]  /*1a6b0*/  LDC R5, c[0x0][0x430] ;  /* 0x00010c00ff057b82 */ /* 0x000e240000000800 */
[----:B------:R-:W-:Y:S01]  /*1a6c0*/  ISETP.NE.AND.EX P0, PT, RZ, UR5, PT, P0 ;  /* 0x00000005ff007c0c */ /* 0x000fe2000bf05300 */
[----:B------:R-:W3:-:S12]  /*1a6d0*/  LDL R21, [R1+0x28] ;  /* 0x0000280001157983 */ /* 0x000ed80000100800 */
[----:B------:R-:W-:Y:S01]  /*1a6e0*/  @P0 IADD3 R2, P1, R19, UR4, RZ ;  /* 0x0000000413020c10 */ /* 0x000fe2000ff3e0ff */
[----:B------:R-:W1:Y:S01]  /*1a6f0*/  S2R R4, SR_TID.X ;  /* 0x0000000000047919 */ /* 0x000e620000002100 */
[----:B------:R-:W1:Y:S02]  /*1a700*/  S2R R0, SR_TID.X ;  /* 0x0000000000007919 */ /* 0x000e640000002100 */
[----:B------:R-:W-:Y:S01]  /*1a710*/  @P0 IADD3.X R3, R22, UR5, RZ, P1, !PT ;  /* 0x0000000516030c10 */ /* 0x000fe20008ffe4ff */
[----:B------:R-:W-:Y:S01]  /*1a720*/  VIADD R23, R23, 0xffffffff ;  /* 0xffffffff17177836 */ /* 0x000fe20000000000 */
[----:B------:R-:W-:Y:S01]  /*1a730*/  ULDC UR4, c[0x0][0x2f4] ;  /* 0x0000bd0000047ab9 */ /* 0x000fe20000000800 */
[----:B0-----:R-:W-:Y:S02]  /*1a740*/  ISETP.NE.AND P1, PT, R5, 0x1, PT ;  /* 0x000000010500780c */ /* 0x001fe40003f25270 */
[----:B----4-:R0:W4:Y:S01]  /*1a750*/  @P0 LDG.E R20, desc[UR38][R2.64] ;  /* 0x0000002602140981 */ /* 0x010122000c1e1900 */
        /* <DEDUP_REMOVED lines=8> */
[----:B------:R-:W2:Y:S01]  /*1a7e0*/  S2R R11, SR_TID.X ;  /* 0x00000000000b7919 */ /* 0x000ea20000002100 */
[----:B------:R-:W-:Y:S01]  /*1a7f0*/  LOP3.LUT R18, R18, 0xfffffff7, RZ, 0xc0, !PT ;  /* 0xfffffff712127812 */ /* 0x000fe200078ec0ff */
[----:B--2---:R-:W-:-:S05]  /*1a800*/  IMAD.SHL.U32 R11, R11, 0x8, RZ ;  /* 0x000000080b0b7824 */ /* 0x004fca00078e00ff */
[----:B------:R-:W-:-:S04]  /*1a810*/  LOP3.LUT R11, R11, 0x18, RZ, 0xc0, !PT ;  /* 0x000000180b0b7812 */ /* 0x000fc800078ec0ff */
[----:B------:R-:W-:Y:S01]  /*1a820*/  LOP3.LUT R12, R11, 0x20, RZ, 0xfc, !PT ;  /* 0x000000200b0c7812 */ /* 0x000fe200078efcff */
[----:B------:R-:W-:Y:S01]  /*1a830*/  UMOV UR5, 0xffffffff ;  /* 0xffffffff00057882 */ /* 0x000fe20000000000 */
[----:B----4-:R-:W-:Y:S01]  /*1a840*/  @P0 STL [R1+0xc], R20 ;  /* 0x00000c1401000387 */ /* 0x010fe20000100800 */
[C---:B------:R-:W-:Y:S01]  /*1a850*/  ISETP.GE.AND P0, PT, R0.reuse, R26, PT ;  /* 0x0000001a0000720c */ /* 0x040fe20003f06270 */
[----:B---3--:R-:W-:-:S04]  /*1a860*/  IMAD.IADD R0, R0, 0x1, R21 ;  /* 0x0000000100007824 */ /* 0x008fc800078e0215 */
        /* <DEDUP_REMOVED lines=12> */
[----:B------:R-:W-:Y:S01]  /*1a930*/  IMAD.U32 R5, RZ, RZ, UR40 ;  /* 0x00000028ff057e24 */ /* 0x000fe2000f8e00ff */
[----:B------:R0:W-:Y:S01]  /*1a940*/  STL [R1+0x2c], R8 ;  /* 0x00002c0801007387 */ /* 0x0001e20000100800 */
[----:B------:R-:W-:-:S03]  /*1a950*/  @!P0 IMAD.IADD R0, R7, 0x1, R0 ;  /* 0x0000000107008824 */ /* 0x000fc600078e0200 */
        /* <DEDUP_REMOVED lines=17> */
.L_x_12708:
[----:B------:R-:W-:Y:S05]  /*1aa70*/  @!P2 BRA `(.L_x_12582) ;  /* 0x000000000004a947 */ /* 0x000fea0003800000 */
[----:B------:R-:W-:Y:S01]  /*1aa80*/  BPT.TRAP 0x1 ;  /* 0x000000040000795c */ /* 0x000fe20000300000 */
.L_x_12582:
        /* <DEDUP_REMOVED lines=24> */
.L_x_12709:
[----:B------:R-:W-:Y:S05]  /*1ac10*/  BSYNC B0 ;  /* 0x0000000000007941 */ /* 0x000fea0003800000 */
.L_x_12583:
        /* <DEDUP_REMOVED lines=16> */
[----:B------:R-:W-:-:S03]  /*1ad20*/  ULDC.64 UR4, c[0x0][0x308] ;  /* 0x0000c20000047ab9 */ /* 0x000fc60000000a00 */
[----:B------:R-:W-:Y:S02]  /*1ad30*/  IMAD.IADD R3, R5, 0x1, R2 ;  /* 0x0000000105037824 */ /* 0x000fe400078e0202 */
        /* <DEDUP_REMOVED lines=53> */
.L_x_12719:
        /* <DEDUP_REMOVED lines=12> */
.L_x_12586:
        /* <DEDUP_REMOVED lines=11> */
.L_x_12587:
[----:B01----:R0:W5:Y:S01]  /*1b200*/  LDL.LU R4, [R1+0x34] ;  /* 0x0000340001047983 */ /* 0x0031620000300800 */
[----:B------:R0:W-:Y:S03]  /*1b210*/  SYNCS.ARRIVE.TRANS64.A1T0 RZ, [R0+URZ+0x2d830], RZ ;  /* 0x02d830ff00ff79a7 */ /* 0x0001e6000810003f */
[----:B------:R0:W5:Y:S04]  /*1b220*/  LDL.LU R6, [R1+0x8] ;  /* 0x0000080001067983 */ /* 0x0001680000300800 */
[----:B------:R0:W5:Y:S02]  /*1b230*/  LDL.LU R3, [R1+0x48] ;  /* 0x0000480001037983 */ /* 0x0001640000300800 */
[----:B------:R-:W-:Y:S05]  /*1b240*/  WARPSYNC.ALL ;  /* 0x0000000000007948 */ /* 0x000fea0003800000 */
[----:B------:R-:W-:Y:S01]  /*1b250*/  ULDC.64 UR4, c[0x0][0x298] ;  /* 0x0000a60000047ab9 */ /* 0x000fe20000000a00 */
[----:B------:R-:W-:Y:S01]  /*1b260*/  ULDC.64 UR6, c[0x0][0xa00] ;  /* 0x0002800000067ab9 */ /* 0x000fe20000000a00 */
[----:B0-----:R-:W-:Y:S01]  /*1b270*/  VIADD R0, R16, 0xc400 ;  /* 0x0000c40010007836 */ /* 0x001fe20000000000 */
[----:B------:R-:W-:Y:S01]  /*1b280*/  BAR.SYNC.DEFER_BLOCKING 0x8, 0x200 ;  /* 0x0208000000007b1d */ /* 0x000fe20000010000 */
[----:B------:R-:W-:-:S03]  /*1b290*/  ISETP.NE.U32.AND P0, PT, RZ, UR6, PT ;  /* 0x00000006ff007c0c */ /* 0x000fc6000bf05070 */
[----:B------:R-:W-:Y:S02]  /*1b2a0*/  LOP3.LUT P1, RZ, R0, 0x1bf, RZ, 0xc0, !PT ;  /* 0x000001bf00ff7812 */ /* 0x000fe4000782c0ff */
[----:B------:R-:W-:Y:S01]  /*1b2b0*/  ISETP.NE.AND.EX P0, PT, RZ, UR7, PT, P0 ;  /* 0x00000007ff007c0c */ /* 0x000fe2000bf05300 */
[----:B------:R-:W-:Y:S01]  /*1b2c0*/  BSSY B6, `(.L_x_12588) ;  /* 0x000001c000067945 */ /* 0x000fe20003800000 */
        /* <DEDUP_REMOVED lines=27> */
.L_x_12589:
[----:B------:R-:W-:Y:S05]  /*1b480*/  BSYNC B6 ;  /* 0x0000000000067941 */ /* 0x000fea0003800000 */
.L_x_12588:
        /* <DEDUP_REMOVED lines=53> */
[----:B------:R-:W0:Y:S01]  /*1b7e0*/  S2R R13, SR_TID.X ;  /* 0x00000000000d7919 */ /* 0x000e220000002100 */
[----:B------:R-:W-:-:S05]  /*1b7f0*/  IADD3 R7, -R6, RZ, RZ ;  /* 0x000000ff06077210 */ /* 0x000fca0007ffe1ff */
        /* <DEDUP_REMOVED lines=11> */
[C---:B0-----:R-:W-:Y:S02]  /*1b8b0*/  IMAD.SHL.U32 R11, R13.reuse, 0x8, RZ ;  /* 0x000000080d0b7824 */ /* 0x041fe400078e00ff */
[----:B------:R-:W-:-:S03]  /*1b8c0*/  IMAD.SHL.U32 R10, R13, 0x8, RZ ;  /* 0x000000080d0a7824 */ /* 0x000fc600078e00ff */
[----:B------:R-:W-:Y:S01]  /*1b8d0*/  LOP3.LUT R11, R11, 0x18, RZ, 0xc0, !PT ;  /* 0x000000180b0b7812 */ /* 0x000fe200078ec0ff */
[----:B------:R-:W-:Y:S01]  /*1b8e0*/  IMAD.IADD R6, R3, 0x1, R6 ;  /* 0x0000000103067824 */ /* 0x000fe200078e0206 */
        /* <DEDUP_REMOVED lines=73> */
.L_x_12732:
        /* <DEDUP_REMOVED lines=12> */
.L_x_12591:
        /* <DEDUP_REMOVED lines=18> */
.L_x_12733:
[----:B------:R-:W-:Y:S05]  /*1bf60*/  BSYNC B0 ;  /* 0x0000000000007941 */ /* 0x000fea0003800000 */
.L_x_12592:
[----:B------:R-:W1:Y:S04]  /*1bf70*/  LDL.LU R3, [R1+0x44] ;  /* 0x0000440001037983 */ /* 0x000e680000300800 */
[----:B------:R-:W2:Y:S01]  /*1bf80*/  LDL R2, [R1+0x24] ;  /* 0x0000240001027983 */ /* 0x000ea20000100800 */
[----:B------:R-:W-:Y:S01]  /*1bf90*/  BSSY B0, `(.L_x_12594) ;  /* 0x00000f1000007945 */ /* 0x000fe20003800000 */
[----:B-1----:R-:W-:-:S04]  /*1bfa0*/  IADD3 R0, R3, -0x2, RZ ;  /* 0xfffffffe03007810 */ /* 0x002fc80007ffe0ff */
        /* <DEDUP_REMOVED lines=14> */
.L_x_12608:
        /* <DEDUP_REMOVED lines=42> */
.L_x_12596:
[----:B------:R-:W-:Y:S01]  /*1c330*/  IMAD R5, R28, 0x8, R16 ;  /* 0x000000081c057824 */ /* 0x000fe200078e0210 */
[----:B------:R-:W-:Y:S01]  /*1c340*/  SHF.L.U32 R0, R2, 0x1f, RZ ;  /* 0x0000001f02007819 */ /* 0x000fe200000006ff */
[----:B------:R-:W-:Y:S03]  /*1c350*/  BSSY B1, `(.L_x_12597) ;  /* 0x0000003000017945 */ /* 0x000fe60003800000 */
[----:B------:R-:W0:Y:S02]  /*1c360*/  SYNCS.PHASECHK.TRANS64.TRYWAIT P0, [R5+URZ+0x2d840], R0 ;  /* 0x02d84000050075a7 */ /* 0x000e24000800017f */
[----:B0-----:R-:W-:Y:S05]  /*1c370*/  @!P0 BRA `(.L_x_12598) ;  /* 0x0000004800708947 */ /* 0x001fea0003800000 */
.L_x_12734:
[----:B------:R-:W-:Y:S05]  /*1c380*/  BSYNC B1 ;  /* 0x0000000000017941 */ /* 0x000fea0003800000 */
.L_x_12597:
        /* <DEDUP_REMOVED lines=52> */
.L_x_12744:
        /* <DEDUP_REMOVED lines=11> */
.L_x_12600:
        /* <DEDUP_REMOVED lines=11> */
.L_x_12601:
[----:B------:R1:W-:Y:S01]  /*1c830*/  SYNCS.ARRIVE.TRANS64.A1T0 RZ, [R5+URZ+0x2d830], RZ ;  /* 0x02d830ff05ff79a7 */ /* 0x0003e2000810003f */
[----:B------:R-:W-:Y:S05]  /*1c840*/  @!P5 BRA `(.L_x_12602) ;  /* 0x000000000004d947 */ /* 0x000fea0003800000 */
[----:B------:R-:W-:Y:S01]  /*1c850*/  BPT.TRAP 0x1 ;  /* 0x000000040000795c */ /* 0x000fe20000300000 */
.L_x_12602:
[----:B------:R-:W-:Y:S01]  /*1c860*/  SHF.L.U32 R2, R20, 0x1f, RZ ;  /* 0x0000001f14027819 */ /* 0x000fe200000006ff */
[----:B-1----:R-:W-:Y:S01]  /*1c870*/  IMAD R5, R10, 0x8, R16 ;  /* 0x000000080a057824 */ /* 0x002fe200078e0210 */
[----:B------:R-:W-:Y:S03]  /*1c880*/  BSSY B1, `(.L_x_12603) ;  /* 0x0000003000017945 */ /* 0x000fe60003800000 */
[----:B------:R-:W1:Y:S02]  /*1c890*/  SYNCS.PHASECHK.TRANS64.TRYWAIT P0, [R5+URZ+0x2d860], R2 ;  /* 0x02d86002050075a7 */ /* 0x000e64000800017f */
[----:B-1----:R-:W-:Y:S05]  /*1c8a0*/  @!P0 BRA `(.L_x_12604) ;  /* 0x00000048008c8947 */ /* 0x002fea0003800000 */
.L_x_12745:
[----:B------:R-:W-:Y:S05]  /*1c8b0*/  BSYNC B1 ;  /* 0x0000000000017941 */ /* 0x000fea0003800000 */
.L_x_12603:
        /* <DEDUP_REMOVED lines=45> */
.L_x_12755:
        /* <DEDUP_REMOVED lines=29> */
.L_x_12606:
        /* <DEDUP_REMOVED lines=12> */
.L_x_12607:
        /* <DEDUP_REMOVED lines=8> */
.L_x_12595:
[----:B------:R-:W-:Y:S05]  /*1cea0*/  BSYNC B0 ;  /* 0x0000000000007941 */ /* 0x000fea0003800000 */
.L_x_12594:
        /* <DEDUP_REMOVED lines=17> */
.L_x_12610:
[----:B------:R-:W-:Y:S05]  /*1cfc0*/  BSYNC B0 ;  /* 0x0000000000007941 */ /* 0x000fea0003800000 */
.L_x_12609:
[----:B------:R-:W-:-:S05]  /*1cfd0*/  IMAD.U32 R0, RZ, RZ, UR40 ;  /* 0x00000028ff007e24 */ /* 0x000fca000f8e00ff */
[----:B------:R-:W-:-:S13]  /*1cfe0*/  ISETP.NE.AND P0, PT, R0, 0x3, PT ;  /* 0x000000030000780c */ /* 0x000fda0003f05270 */
[----:B------:R-:W-:Y:S05]  /*1cff0*/  @!P0 BRA `(.L_x_12611) ;  /* 0x0000000000048947 */ /* 0x000fea0003800000 */
[----:B------:R-:W-:Y:S01]  /*1d000*/  BPT.TRAP 0x1 ;  /* 0x000000040000795c */ /* 0x000fe20000300000 */
.L_x_12611:
[----:B------:R-:W2:Y:S04]  /*1d010*/  LDL R3, [R1] ;  /* 0x0000000001037983 */ /* 0x000ea80000100800 */
[----:B------:R-:W3:Y:S01]  /*1d020*/  LDL.LU R2, [R1+0x20] ;  /* 0x0000200001027983 */ /* 0x000ee20000300800 */
[----:B------:R-:W-:Y:S01]  /*1d030*/  LEA R0, R28, R16, 0x3 ;  /* 0x000000101c007211 */ /* 0x000fe200078e18ff */
[----:B------:R-:W-:Y:S01]  /*1d040*/  BSSY B0, `(.L_x_12612) ;  /* 0x0000005000007945 */ /* 0x000fe20003800000 */
[----:B--2---:R-:W-:-:S04]  /*1d050*/  SHF.L.U32 R3, R3, 0x1f, RZ ;  /* 0x0000001f03037819 */ /* 0x004fc800000006ff */
[----:B------:R-:W1:Y:S01]  /*1d060*/  SYNCS.PHASECHK.TRANS64.TRYWAIT P0, [R0+URZ+0x2d860], R3 ;  /* 0x02d86003000075a7 */ /* 0x000e62000800017f */
[----:B---3--:R-:W-:Y:S01]  /*1d070*/  IMAD R6, R23, -0x80, R2 ;  /* 0xffffff8017067824 */ /* 0x008fe200078e0202 */
[----:B-1----:R-:W-:Y:S06]  /*1d080*/  @!P0 BRA `(.L_x_12613) ;  /* 0x00000048000c8947 */ /* 0x002fec0003800000 */
.L_x_12756:
[----:B------:R-:W-:Y:S05]  /*1d090*/  BSYNC B0 ;  /* 0x0000000000007941 */ /* 0x000fea0003800000 */
.L_x_12612:
        /* <DEDUP_REMOVED lines=51> */
.L_x_12766:
        /* <DEDUP_REMOVED lines=13> */
.L_x_12615:
        /* <DEDUP_REMOVED lines=11> */
.L_x_12616:
        /* <DEDUP_REMOVED lines=8> */
.L_x_12575:
[----:B------:R-:W-:Y:S05]  /*1d5d0*/  BSYNC B7 ;  /* 0x0000000000077941 */ /* 0x000fea0003800000 */
.L_x_12573:
[----:B------:R-:W-:-:S13]  /*1d5e0*/  LOP3.LUT P0, RZ, R18, 0x10, RZ, 0xc0, !PT ;  /* 0x0000001012ff7812 */ /* 0x000fda000780c0ff */
[----:B------:R-:W-:Y:S05]  /*1d5f0*/  @!P0 BRA `(.L_x_12617) ;  /* 0x0000000000248947 */ /* 0x000fea0003800000 */
[----:B------:R-:W-:Y:S05]  /*1d600*/  WARPSYNC.ALL ;  /* 0x0000000000007948 */ /* 0x000fea0003800000 */
[----:B------:R-:W4:Y:S08]  /*1d610*/  S2UR UR5, SR_CgaCtaId ;  /* 0x00000000000579c3 */ /* 0x000f300000008800 */
[----:B------:R-:W-:Y:S06]  /*1d620*/  BAR.SYNC.DEFER_BLOCKING 0x5, 0x200 ;  /* 0x0148000000007b1d */ /* 0x000fec0000010000 */
[----:B------:R-:W-:-:S02]  /*1d630*/  UMOV UR4, 0x400 ;  /* 0x0000040000047882 */ /* 0x000fc40000000000 */
[----:B----4-:R-:W-:-:S06]  /*1d640*/  ULEA UR4, UR5, UR4, 0x18 ;  /* 0x0000000405047291 */ /* 0x010fcc000f8ec03f */
[----:B------:R-:W-:-:S05]  /*1d650*/  IMAD.U32 R16, RZ, RZ, UR4 ;  /* 0x00000004ff107e24 */ /* 0x000fca000f8e00ff */
[----:B------:R4:W0:Y:S01]  /*1d660*/  LDS.128 R24, [R16+0x2d8d0] ;  /* 0x02d8d00010187984 */ /* 0x0008220000000c00 */
[----:B------:R-:W-:Y:S06]  /*1d670*/  BAR.ARV 0x4, 0x200 ;  /* 0x0108000000007b1d */ /* 0x000fec0000002000 */
[----:B------:R-:W-:Y:S05]  /*1d680*/  BRA `(.L_x_12618) ;  /* 0x0000000c00d87947 */ /* 0x000fea0003800000 */
.L_x_12617:
[----:B------:R-:W1:Y:S01]  /*1d690*/  S2R R0, SR_TID.X ;  /* 0x0000000000007919 */ /* 0x000e620000002100 */
[----:B------:R-:W-:Y:S01]  /*1d6a0*/  UMOV UR4, 0xffffffff ;  /* 0xffffffff00047882 */ /* 0x000fe20000000000 */
[----:B-1-3--:R-:W-:-:S04]  /*1d6b0*/  LOP3.LUT R8, R0, 0x1f, RZ, 0xc0, !PT ;  /* 0x0000001f00087812 */ /* 0x00afc800078ec0ff */
[----:B------:R-:W-:Y:S01]  /*1d6c0*/  ISETP.NE.AND P0, PT, R8, 0x1f, PT ;  /* 0x0000001f0800780c */ /* 0x000fe20003f05270 */
[----:B------:R-:W-:-:S12]  /*1d6d0*/  BRA.DIV UR4, `(.L_x_12619) ;  /* 0x0000004604fc7947 */ /* 0x000fd8000b800000 */
[----:B------:R-:W-:Y:S01]  /*1d6e0*/  IMAD.IADD R9, R27, 0x1, R8 ;  /* 0x000000011b097824 */ /* 0x000fe200078e0208 */
[----:B------:R-:W-:-:S04]  /*1d6f0*/  ULDC UR4, c[0x0][0xc3c] ;  /* 0x00030f0000047ab9 */ /* 0x000fc80000000800 */
[----:B------:R-:W-:-:S13]  /*1d700*/  ISETP.GE.OR P1, PT, R9, UR4, !P0 ;  /* 0x0000000409007c0c */ /* 0x000fda000c726670 */
[----:B0-----:R-:W0:Y:S08]  /*1d710*/  @!P1 LDC.64 R2, c[0x0][0xc80] ;  /* 0x00032000ff029b82 */ /* 0x001e300000000a00 */
[----:B------:R-:W1:Y:S01]  /*1d720*/  @!P1 LDC.64 R4, c[0x0][0xc78] ;  /* 0x00031e00ff049b82 */ /* 0x000e620000000a00 */
[----:B0-----:R-:W-:-:S05]  /*1d730*/  @!P1 IMAD.WIDE R2, R9, 0x4, R2 ;  /* 0x0000000409029825 */ /* 0x001fca00078e0202 */
[----:B------:R1:W3:Y:S02]  /*1d740*/  @!P1 LDG.E R7, desc[UR38][R2.64] ;  /* 0x0000002602079981 */ /* 0x0002e4000c1e1900 */
[----:B-1----:R-:W-:-:S05]  /*1d750*/  @!P1 IMAD.WIDE R2, R9, 0x4, R4 ;  /* 0x0000000409029825 */ /* 0x002fca00078e0204 */
[----:B------:R-:W4:Y:S01]  /*1d760*/  @!P1 LDG.E R4, desc[UR38][R2.64] ;  /* 0x0000002602049981 */ /* 0x000f22000c1e1900 */
[----:B------:R-:W-:Y:S01]  /*1d770*/  IMAD.MOV.U32 R25, RZ, RZ, RZ ;  /* 0x000000ffff197224 */ /* 0x000fe200078e00ff */
[C---:B------:R-:W-:Y:S01]  /*1d780*/  ISETP.GE.U32.AND P2, PT, R8.reuse, 0x2, PT ;  /* 0x000000020800780c */ /* 0x040fe20003f46070 */
[----:B------:R-:W-:Y:S01]  /*1d790*/  IMAD.MOV.U32 R5, RZ, RZ, RZ ;  /* 0x000000ffff057224 */ /* 0x000fe200078e00ff */
[C---:B------:R-:W-:Y:S01]  /*1d7a0*/  ISETP.GE.U32.AND P3, PT, R8.reuse, 0x4, PT ;  /* 0x000000040800780c */ /* 0x040fe20003f66070 */
[----:B------:R-:W-:Y:S01]  /*1d7b0*/  SHFL.IDX PT, R0, R24, RZ, 0x1f ;  /* 0x00001fff18007589 */ /* 0x000fe200000e0000 */
[C---:B------:R-:W-:Y:S02]  /*1d7c0*/  ISETP.GE.U32.AND P4, PT, R8.reuse, 0x8, PT ;  /* 0x000000080800780c */ /* 0x040fe40003f86070 */
[----:B------:R-:W-:Y:S01]  /*1d7d0*/  ISETP.GE.U32.AND P5, PT, R8, 0x10, PT ;  /* 0x000000100800780c */ /* 0x000fe20003fa6070 */
[----:B--2---:R0:W-:Y:S02]  /*1d7e0*/  SHFL.IDX PT, R6, R24, 0x1, 0x1f ;  /* 0x00201f0018067f89 */ /* 0x0041e400000e0000 */
[----:B0-----:R-:W-:-:S02]  /*1d7f0*/  IMAD.MOV.U32 R24, RZ, RZ, RZ ;  /* 0x000000ffff187224 */ /* 0x001fc400078e00ff */
[----:B---3--:R-:W-:Y:S02]  /*1d800*/  @!P1 IMAD.MOV.U32 R25, RZ, RZ, R7 ;  /* 0x000000ffff199224 */ /* 0x008fe400078e0007 */
[----:B----4-:R-:W-:Y:S01]  /*1d810*/  @!P1 IMAD.MOV.U32 R5, RZ, RZ, R4 ;  /* 0x000000ffff059224 */ /* 0x010fe200078e0004 */
[----:B------:R-:W-:-:S03]  /*1d820*/  ISETP.NE.AND P1, PT, R8, RZ, PT ;  /* 0x000000ff0800720c */ /* 0x000fc60003f25270 */
[----:B------:R-:W-:-:S05]  /*1d830*/  IMAD R13, R5, R25, RZ ;  /* 0x00000019050d7224 */ /* 0x000fca00078e02ff */
        /* <DEDUP_REMOVED lines=16> */
.L_x_12776:
[----:B------:R-:W-:Y:S02]  /*1d940*/  ULDC UR4, c[0x0][0xc38] ;  /* 0x00030e0000047ab9 */ /* 0x000fe40000000800 */
[----:B------:R-:W-:-:S04]  /*1d950*/  IMAD.U32 R4, RZ, RZ, UR4 ;  /* 0x00000004ff047e24 */ /* 0x000fc8000f8e00ff */
[----:B-1----:R-:W-:-:S04]  /*1d960*/  IMAD R3, R14, R4, RZ ;  /* 0x000000040e037224 */ /* 0x002fc800078e02ff */
[----:B------:R-:W-:-:S05]  /*1d970*/  IMAD.IADD R6, R6, 0x1, R3 ;  /* 0x0000000106067824 */ /* 0x000fca00078e0203 */
[----:B------:R-:W-:-:S13]  /*1d980*/  ISETP.GT.AND P6, PT, R6, R0, PT ;  /* 0x000000000600720c */ /* 0x000fda0003fc4270 */
[----:B------:R-:W-:Y:S05]  /*1d990*/  @P6 BRA `(.L_x_12620) ;  /* 0x0000000000a46947 */ /* 0x000fea0003800000 */
.L_x_12623:
        /* <DEDUP_REMOVED lines=35> */
.L_x_12784:
[----:B------:R-:W-:Y:S02]  /*1dbd0*/  ULDC UR4, c[0x0][0xc38] ;  /* 0x00030e0000047ab9 */ /* 0x000fe40000000800 */
[----:B------:R-:W-:-:S04]  /*1dbe0*/  IMAD.U32 R4, RZ, RZ, UR4 ;  /* 0x00000004ff047e24 */ /* 0x000fc8000f8e00ff */
[----:B-1----:R-:W-:-:S04]  /*1dbf0*/  IMAD R3, R14, R4, RZ ;  /* 0x000000040e037224 */ /* 0x002fc800078e02ff */
[----:B------:R-:W-:-:S05]  /*1dc00*/  IMAD.IADD R6, R3, 0x1, R6 ;  /* 0x0000000103067824 */ /* 0x000fca00078e0206 */
[----:B------:R-:W-:-:S13]  /*1dc10*/  ISETP.GT.AND P6, PT, R6, R0, PT ;  /* 0x000000000600720c */ /* 0x000fda0003fc4270 */
[----:B------:R-:W-:Y:S05]  /*1dc20*/  @!P6 BRA `(.L_x_12623) ;  /* 0xfffffffc005ce947 */ /* 0x000fea000383ffff */
.L_x_12620:
        /* <DEDUP_REMOVED lines=10> */
.L_x_12789:
[----:B------:R-:W-:-:S13]  /*1dcd0*/  ISETP.NE.AND P0, PT, R3, RZ, PT ;  /* 0x000000ff0300720c */ /* 0x000fda0003f05270 */
[----:B------:R-:W-:Y:S05]  /*1dce0*/  @!P0 BRA `(.L_x_12625) ;  /* 0x0000000000108947 */ /* 0x000fea0003800000 */
[----:B------:R-:W-:Y:S01]  /*1dcf0*/  UMOV UR4, 0xffffffff ;  /* 0xffffffff00047882 */ /* 0x000fe20000000000 */
[----:B------:R-:W-:Y:S02]  /*1dd00*/  VIADD R12, R7, 0xffffffff ;  /* 0xffffffff070c7836 */ /* 0x000fe40000000000 */
[----:B------:R-:W-:Y:S05]  /*1dd10*/  BRA.DIV UR4, `(.L_x_12626) ;  /* 0x0000004a04bc7947 */ /* 0x000fea000b800000 */
[----:B------:R4:W0:Y:S02]  /*1dd20*/  SHFL.IDX PT, R24, R2, R12, 0x1f ;  /* 0x00001f0c02187589 */ /* 0x00082400000e0000 */
.L_x_12625:
        /* <DEDUP_REMOVED lines=12> */
[----:B0-----:R-:W-:-:S05]  /*1ddf0*/  IADD3 R9, RZ, -R3, RZ ;  /* 0x80000003ff097210 */ /* 0x001fca0007ffe0ff */
        /* <DEDUP_REMOVED lines=13> */
[----:B------:R-:W-:Y:S01]  /*1ded0*/  @P0 IADD3 R4, R4, 0x1, RZ ;  /* 0x0000000104040810 */ /* 0x000fe20007ffe0ff */
        /* <DEDUP_REMOVED lines=24> */
[----:B------:R-:W-:-:S04]  /*1e060*/  @!P1 LOP3.LUT R2, RZ, R5, RZ, 0x33, !PT ;  /* 0x00000005ff029212 */ /* 0x000fc800078e33ff */
[C---:B------:R-:W-:Y:S01]  /*1e070*/  LEA R26, R5.reuse, R2, 0x18 ;  /* 0x00000002051a7211 */ /* 0x040fe200078ec0ff */
[----:B------:R-:W-:Y:S02]  /*1e080*/  IMAD.MOV R3, RZ, RZ, -R2 ;  /* 0x000000ffff037224 */ /* 0x000fe400078e0a02 */
[--C-:B------:R-:W-:Y:S02]  /*1e090*/  IMAD.MOV R2, RZ, RZ, -R4.reuse ;  /* 0x000000ffff027224 */ /* 0x100fe400078e0a04 */
[----:B------:R-:W-:Y:S02]  /*1e0a0*/  IMAD R5, R5, R3, R4 ;  /* 0x0000000305057224 */ /* 0x000fe400078e0204 */
[----:B------:R-:W-:Y:S02]  /*1e0b0*/  IMAD R2, R25, R2, R0 ;  /* 0x0000000219027224 */ /* 0x000fe400078e0200 */
[----:B------:R-:W-:Y:S01]  /*1e0c0*/  IMAD R26, R5, 0x10000, R26 ;  /* 0x00010000051a7824 */ /* 0x000fe200078e021a */
[----:B------:R-:W-:Y:S06]  /*1e0d0*/  BRA `(.L_x_12628) ;  /* 0x0000000000f47947 */ /* 0x000fec0003800000 */
.L_x_12627:
        /* <DEDUP_REMOVED lines=25> */
[----:B------:R-:W-:-:S05]  /*1e270*/  MOV R2, RZ ;  /* 0x000000ff00027202 */ /* 0x000fca0000000f00 */
        /* <DEDUP_REMOVED lines=35> */
.L_x_12628:
[----:B------:R-:W-:-:S05]  /*1e4b0*/  LOP3.LUT R2, RZ, R2, RZ, 0x33, !PT ;  /* 0x00000002ff027212 */ /* 0x000fca00078e33ff */
[----:B------:R-:W-:Y:S01]  /*1e4c0*/  IMAD.IADD R25, R25, 0x1, R2 ;  /* 0x0000000119197824 */ /* 0x000fe200078e0202 */
[----:B------:R-:W-:Y:S06]  /*1e4d0*/  BRA `(.L_x_12629) ;  /* 0x00000000001c7947 */ /* 0x000fec0003800000 */
.L_x_12621:
[----:B------:R-:W-:Y:S01]  /*1e4e0*/  UMOV UR4, URZ ;  /* 0x0000003f00047c82 */ /* 0x000fe20008000000 */
[----:B------:R-:W-:Y:S01]  /*1e4f0*/  UMOV UR5, URZ ;  /* 0x0000003f00057c82 */ /* 0x000fe20008000000 */
[----:B------:R-:W-:Y:S01]  /*1e500*/  ULDC UR6, c[0x0][0xc3c] ;  /* 0x00030f0000067ab9 */ /* 0x000fe20000000800 */
[----:B------:R-:W-:Y:S01]  /*1e510*/  MOV R24, R0 ;  /* 0x0000000000187202 */ /* 0x000fe20000000f00 */
[----:B------:R-:W-:Y:S02]  /*1e520*/  IMAD.U32 R25, RZ, RZ, UR4 ;  /* 0x00000004ff197e24 */ /* 0x000fe4000f8e00ff */
[----:B------:R-:W-:Y:S02]  /*1e530*/  IMAD.U32 R26, RZ, RZ, UR5 ;  /* 0x00000005ff1a7e24 */ /* 0x000fe4000f8e00ff */
[----:B------:R-:W-:-:S07]  /*1e540*/  IMAD.U32 R27, RZ, RZ, UR6 ;  /* 0x00000006ff1b7e24 */ /* 0x000fce000f8e00ff */
.L_x_12629:
        /* <DEDUP_REMOVED lines=10> */
.L_x_12618:
[----:B------:R-:W-:Y:S02]  /*1e5f0*/  ULDC UR4, c[0x0][0xc3c] ;  /* 0x00030f0000047ab9 */ /* 0x000fe40000000800 */
[----:B0-----:R-:W-:-:S13]  /*1e600*/  ISETP.GE.AND P0, PT, R27, UR4, PT ;  /* 0x000000041b007c0c */ /* 0x001fda000bf06270 */
[----:B------:R-:W-:Y:S05]  /*1e610*/  @!P0 BRA `(.L_x_12630) ;  /* 0xffffff9800788947 */ /* 0x000fea000383ffff */
[----:B------:R-:W-:Y:S05]  /*1e620*/  BSYNC B8 ;  /* 0x0000000000087941 */ /* 0x000fea0003800000 */
.L_x_12525:
[----:B0-----:R-:W2:Y:S01]  /*1e630*/  LDL.LU R0, [R1+0x4c] ;  /* 0x00004c0001007983 */ /* 0x001ea20000300800 */
[----:B------:R-:W-:Y:S01]  /*1e640*/  BSSY B0, `(.L_x_12631) ;  /* 0x000000b000007945 */ /* 0x000fe20003800000 */
[----:B------:R-:W0:Y:S01]  /*1e650*/  S2R R5, SR_CgaCtaId ;  /* 0x0000000000057919 */ /* 0x000e220000008800 */
[----:B--2---:R-:W-:-:S05]  /*1e660*/  VIADD R0, R0, 0x1 ;  /* 0x0000000100007836 */ /* 0x004fca0000000000 */
        /* <DEDUP_REMOVED lines=8> */
.L_x_12792:
[----:B------:R-:W-:Y:S05]  /*1e6f0*/  BSYNC B0 ;  /* 0x0000000000007941 */ /* 0x000fea0003800000 */
.L_x_12631:
[----:B------:R-:W-:-:S03]  /*1e700*/  UMOV UR4, 0xffffffff ;  /* 0xffffffff00047882 */ /* 0x000fc60000000000 */
[----:B------:R-:W-:Y:S05]  /*1e710*/  BRA.DIV UR4, `(.L_x_12633) ;  /* 0x0000004204787947 */ /* 0x000fea000b800000 */
[----:B0-----:R-:W0:Y:S02]  /*1e720*/  S2R R0, SR_TID.X ;  /* 0x0000000000007919 */ /* 0x001e240000002100 */
[----:B0-----:R-:W-:-:S04]  /*1e730*/  SHF.R.U32.HI R0, RZ, 0x5, R0 ;  /* 0x00000005ff007819 */ /* 0x001fc80000011600 */
[----:B------:R-:W-:-:S05]  /*1e740*/  LOP3.LUT R0, R0, 0x3, RZ, 0xc0, !PT ;  /* 0x0000000300007812 */ /* 0x000fca00078ec0ff */
[----:B------:R0:W2:Y:S02]  /*1e750*/  SHFL.IDX PT, R14, R0, RZ, 0x1f ;  /* 0x00001fff000e7589 */ /* 0x0000a400000e0000 */
.L_x_12795:
[----:B--2---:R-:W-:-:S13]  /*1e760*/  ISETP.NE.AND P0, PT, R14, RZ, PT ;  /* 0x000000ff0e00720c */ /* 0x004fda0003f05270 */
[----:B------:R-:W-:Y:S05]  /*1e770*/  @P0 BRA `(.L_x_12349) ;  /* 0x0000000000900947 */ /* 0x000fea0003800000 */
[----:B------:R-:W-:-:S03]  /*1e780*/  UMOV UR4, 0xffffffff ;  /* 0xffffffff00047882 */ /* 0x000fc60000000000 */
[----:B------:R-:W-:Y:S05]  /*1e790*/  BRA.DIV UR4, `(.L_x_12634) ;  /* 0x00000042048c7947 */ /* 0x000fea000b800000 */
[----:B------:R-:W-:-:S13]  /*1e7a0*/  ELECT P6, URZ, PT ;  /* 0x00000000003f782f */ /* 0x000fda00038c0000 */
.L_x_12798:
[----:B------:R-:W-:Y:S05]  /*1e7b0*/  @!P6 BRA `(.L_x_12349) ;  /* 0x000000000080e947 */ /* 0x000fea0003800000 */
[----:B------:R-:W-:-:S06]  /*1e7c0*/  ULOP3.LUT UR4, UR36, 0x2, URZ, 0xfc, !UPT ;  /* 0x0000000224047892 */ /* 0x000fcc000f8efc3f */
[----:B0-----:R-:W-:-:S05]  /*1e7d0*/  IMAD.U32 R0, RZ, RZ, UR4 ;  /* 0x00000004ff007e24 */ /* 0x001fca000f8e00ff */
[----:B------:R-:W-:-:S13]  /*1e7e0*/  ISETP.NE.AND P0, PT, R0, 0x3, PT ;  /* 0x000000030000780c */ /* 0x000fda0003f05270 */
[----:B------:R-:W-:Y:S05]  /*1e7f0*/  @!P0 BRA `(.L_x_12635) ;  /* 0x0000000000048947 */ /* 0x000fea0003800000 */
[----:B------:R-:W-:Y:S01]  /*1e800*/  BPT.TRAP 0x1 ;  /* 0x000000040000795c */ /* 0x000fe20000300000 */
.L_x_12635:
[----:B------:R-:W2:Y:S01]  /*1e810*/  LDL R0, [R1] ;  /* 0x0000000001007983 */ /* 0x000ea20000100800 */
[C---:B------:R-:W-:Y:S01]  /*1e820*/  IMAD R3, R28.reuse, 0x8, R5 ;  /* 0x000000081c037824 */ /* 0x040fe200078e0205 */
[----:B------:R-:W-:-:S04]  /*1e830*/  IADD3 R28, R28, 0x1, RZ ;  /* 0x000000011c1c7810 */ /* 0x000fc80007ffe0ff */
[----:B------:R-:W-:Y:S02]  /*1e840*/  ISETP.NE.AND P2, PT, R28, 0x2, PT ;  /* 0x000000021c00780c */ /* 0x000fe40003f45270 */
[----:B--2---:R-:W-:Y:S02]  /*1e850*/  SHF.L.U32 R2, R0, 0x1f, RZ ;  /* 0x0000001f00027819 */ /* 0x004fe400000006ff */
[----:B------:R-:W-:Y:S02]  /*1e860*/  SEL R0, RZ, 0x1, P2 ;  /* 0x00000001ff007807 */ /* 0x000fe40001000000 */
[----:B------:R-:W0:Y:S02]  /*1e870*/  SYNCS.PHASECHK.TRANS64.TRYWAIT P1, [R3+URZ+0x2d840], R2 ;  /* 0x02d84002030075a7 */ /* 0x000e24000802017f */
[----:B0-----:R-:W-:Y:S05]  /*1e880*/  @!P1 BRA `(.L_x_12636) ;  /* 0x0000004000709947 */ /* 0x001fea0003800000 */
.L_x_12799:
[----:B------:R-:W2:Y:S01]  /*1e890*/  LDL.LU R4, [R1] ;  /* 0x0000000001047983 */ /* 0x000ea20000300800 */
[----:B------:R-:W-:Y:S02]  /*1e8a0*/  SEL R28, R28, RZ, P2 ;  /* 0x000000ff1c1c7207 */ /* 0x000fe40001000000 */
[----:B--2---:R-:W-:Y:S01]  /*1e8b0*/  LOP3.LUT R0, R4, R0, RZ, 0x3c, !PT ;  /* 0x0000000004007212 */ /* 0x004fe200078e3cff */
[----:B------:R-:W-:Y:S06]  /*1e8c0*/  @!P0 BRA `(.L_x_12637) ;  /* 0x0000000000048947 */ /* 0x000fec0003800000 */
[----:B------:R-:W-:Y:S01]  /*1e8d0*/  BPT.TRAP 0x1 ;  /* 0x000000040000795c */ /* 0x000fe20000300000 */
.L_x_12637:
[----:B------:R-:W-:Y:S01]  /*1e8e0*/  IMAD R5, R28, 0x8, R5 ;  /* 0x000000081c057824 */ /* 0x000fe200078e0205 */
[----:B------:R-:W-:-:S04]  /*1e8f0*/  SHF.L.U32 R0, R0, 0x1f, RZ ;  /* 0x0000001f00007819 */ /* 0x000fc800000006ff */
[----:B------:R-:W2:Y:S02]  /*1e900*/  SYNCS.PHASECHK.TRANS64.TRYWAIT P1, [R5+URZ+0x2d840], R0 ;  /* 0x02d84000050075a7 */ /* 0x000ea4000802017f */
[----:B--2---:R-:W-:Y:S05]  /*1e910*/  @!P1 BRA `(.L_x_12638) ;  /* 0x0000004000609947 */ /* 0x004fea0003800000 */
.L_x_12800:
[----:B------:R-:W-:Y:S05]  /*1e920*/  @!P0 BRA `(.L_x_12639) ;  /* 0x0000000000048947 */ /* 0x000fea0003800000 */
[----:B------:R-:W-:Y:S01]  /*1e930*/  BPT.TRAP 0x1 ;  /* 0x000000040000795c */ /* 0x000fe20000300000 */
.L_x_12639:
[----:B------:R-:W0:Y:S02]  /*1e940*/  SYNCS.PHASECHK.TRANS64.TRYWAIT P1, [R3+URZ+0x2d860], R2 ;  /* 0x02d86002030075a7 */ /* 0x000e24000802017f */
[----:B0-----:R-:W-:Y:S05]  /*1e950*/  @!P1 BRA `(.L_x_12640) ;  /* 0x0000004000649947 */ /* 0x001fea0003800000 */
.L_x_12801:
[----:B------:R-:W-:Y:S05]  /*1e960*/  @!P0 BRA `(.L_x_12641) ;  /* 0x0000000000048947 */ /* 0x000fea0003800000 */
[----:B------:R-:W-:Y:S01]  /*1e970*/  BPT.TRAP 0x1 ;  /* 0x000000040000795c */ /* 0x000fe20000300000 */
.L_x_12641:
[----:B------:R0:W0:Y:S02]  /*1e980*/  SYNCS.PHASECHK.TRANS64.TRYWAIT P0, [R5+URZ+0x2d860], R0 ;  /* 0x02d86000050075a7 */ /* 0x000024000800017f */
[----:B0-----:R-:W-:Y:S05]  /*1e990*/  @!P0 NANOSLEEP.SYNCS 0x989680 ;  /* 0x009896800000895d */ /* 0x001fea0003900000 */
[----:B------:R-:W0:Y:S02]  /*1e9a0*/  @!P0 SYNCS.PHASECHK.TRANS64 P0, [R5+URZ+0x2d860], R0 ;  /* 0x02d86000050085a7 */ /* 0x000e24000800007f */
[----:B0-----:R-:W-:Y:S05]  /*1e9b0*/  @!P0 BRA `(.L_x_12641) ;  /* 0xfffffffc00f08947 */ /* 0x001fea000383ffff */
.L_x_12349:
[----:B------:R-:W-:Y:S05]  /*1e9c0*/  BSYNC B9 ;  /* 0x0000000000097941 */ /* 0x000fea0003800000 */
.L_x_12346:
[----:B------:R-:W-:Y:S05]  /*1e9d0*/  EXIT ;  /* 0x000000000000794d */ /* 0x000fea0003800000 */
.L_x_12367:
[----:B0-----:R0:W1:Y:S02]  /*1e9e0*/  SYNCS.PHASECHK.TRANS64.TRYWAIT P4, [R57+URZ+0x2d890], R84 ;  /* 0x02d89054390075a7 */ /* 0x001064000808017f */
[----:B-1----:R-:W-:Y:S05]  /*1e9f0*/  @!P4 NANOSLEEP.SYNCS 0x989680 ;  /* 0x009896800000c95d */ /* 0x002fea0003900000 */
[----:B------:R-:W1:Y:S02]  /*1ea00*/  @!P4 SYNCS.PHASECHK.TRANS64 P4, [R57+URZ+0x2d890], R84 ;  /* 0x02d890543900c5a7 */ /* 0x000e64000808007f */
[----:B-1----:R-:W-:Y:S05]  /*1ea10*/  @!P4 BRA `(.L_x_12367) ;  /* 0xfffffffc00f0c947 */ /* 0x002fea000383ffff */
[----:B------:R-:W-:Y:S05]  /*1ea20*/  BRA `(.L_x_12642) ;  /* 0xfffffe4c002c7947 */ /* 0x000fea000383ffff */
.L_x_12368:
        /* <DEDUP_REMOVED lines=8> */
.L_x_12644:
[----:B------:R-:W-:Y:S05]  /*1eab0*/  BSYNC B1 ;  /* 0x0000000000017941 */ /* 0x000fea0003800000 */
.L_x_12643:
        /* <DEDUP_REMOVED lines=8> */
.L_x_12645:
[----:B------:R-:W-:Y:S01]  /*1eb40*/  IMAD.MOV.U32 R60, RZ, RZ, R14 ;  /* 0x000000ffff3c7224 */ /* 0x000fe200078e000e */
[----:B------:R-:W-:Y:S06]  /*1eb50*/  BRA `(.L_x_12646) ;  /* 0xfffffe4800f47947 */ /* 0x000fec000383ffff */
.L_x_12396:
[----:B0-----:R0:W1:Y:S02]  /*1eb60*/  SYNCS.PHASECHK.TRANS64.TRYWAIT P4, [R57+URZ+0x2d890], R84 ;  /* 0x02d89054390075a7 */ /* 0x001064000808017f */
[----:B-1----:R-:W-:Y:S05]  /*1eb70*/  @!P4 NANOSLEEP.SYNCS 0x989680 ;  /* 0x009896800000c95d */ /* 0x002fea0003900000 */
[----:B------:R-:W1:Y:S02]  /*1eb80*/  @!P4 SYNCS.PHASECHK.TRANS64 P4, [R57+URZ+0x2d890], R84 ;  /* 0x02d890543900c5a7 */ /* 0x000e64000808007f */
[----:B-1----:R-:W-:Y:S05]  /*1eb90*/  @!P4 BRA `(.L_x_12396) ;  /* 0xfffffffc00f0c947 */ /* 0x002fea000383ffff */
[----:B------:R-:W-:Y:S05]  /*1eba0*/  BRA `(.L_x_12647) ;  /* 0xfffffe6400d07947 */ /* 0x000fea000383ffff */
.L_x_12397:
        /* <DEDUP_REMOVED lines=8> */
.L_x_12649:
[----:B------:R-:W-:Y:S05]  /*1ec30*/  BSYNC B1 ;  /* 0x0000000000017941 */ /* 0x000fea0003800000 */
.L_x_12648:
        /* <DEDUP_REMOVED lines=8> */
.L_x_12650:
[----:B------:R-:W-:Y:S01]  /*1ecc0*/  IMAD.MOV.U32 R88, RZ, RZ, R14 ;  /* 0x000000ffff587224 */ /* 0x000fe200078e000e */
[----:B------:R-:W-:Y:S06]  /*1ecd0*/  BRA `(.L_x_12651) ;  /* 0xfffffe6400987947 */ /* 0x000fec000383ffff */
.L_x_12410:
[----:B0-----:R0:W1:Y:S02]  /*1ece0*/  SYNCS.PHASECHK.TRANS64.TRYWAIT P3, [R57+URZ+0x2d890], R84 ;  /* 0x02d89054390075a7 */ /* 0x001064000806017f */
[----:B-1----:R-:W-:Y:S05]  /*1ecf0*/  @!P3 NANOSLEEP.SYNCS 0x989680 ;  /* 0x009896800000b95d */ /* 0x002fea0003900000 */
[----:B------:R-:W1:Y:S02]  /*1ed00*/  @!P3 SYNCS.PHASECHK.TRANS64 P3, [R57+URZ+0x2d890], R84 ;  /* 0x02d890543900b5a7 */ /* 0x000e64000806007f */
[----:B-1----:R-:W-:Y:S05]  /*1ed10*/  @!P3 BRA `(.L_x_12410) ;  /* 0xfffffffc00f0b947 */ /* 0x002fea000383ffff */
[----:B------:R-:W-:Y:S05]  /*1ed20*/  BRA `(.L_x_12652) ;  /* 0xfffffe7c00907947 */ /* 0x000fea000383ffff */
.L_x_12411:
[----:B------:R-:W-:Y:S01]  /*1ed30*/  BSSY B1, `(.L_x_12653) ;  /* 0x0000007000017945 */ /* 0x000fe20003800000 */
[----:B------:R-:W-:Y:S01]  /*1ed40*/  IMAD.MOV.U32 R12, RZ, RZ, RZ ;  /* 0x000000ffff0c7224 */ /* 0x000fe200078e00ff */
[----:B------:R-:W-:Y:S01]  /*1ed50*/  MOV R15, 0xffffffff ;  /* 0xffffffff000f7802 */ /* 0x000fe20000000f00 */
[----:B------:R-:W-:-:S07]  /*1ed60*/  IMAD.MOV.U32 R11, RZ, RZ, 0x1e1f ;  /* 0x00001e1fff0b7424 */ /* 0x000fce00078e00ff */
[----:B0-----:R-:W-:Y:S05]  /*1ed70*/  WARPSYNC.COLLECTIVE R15, `(.L_x_12654) ;  /* 0x000000000f087348 */ /* 0x001fea0003c00000 */
[----:B------:R1:W2:Y:S02]  /*1ed80*/  SHFL.IDX P6, R14, R13, R12, R11 ;  /* 0x0000000c0d0e7389 */ /* 0x0002a400000c000b */
[----:B012---:R-:W-:Y:S01]  /*1ed90*/  ENDCOLLECTIVE ;  /* 0x000000000000791b */ /* 0x007fe20003800000 */
.L_x_12654:
[----:B------:R-:W-:Y:S05]  /*1eda0*/  BSYNC B1 ;  /* 0x0000000000017941 */ /* 0x000fea0003800000 */
.L_x_12653:
        /* <DEDUP_REMOVED lines=8> */
.L_x_12655:
[----:B------:R-:W-:Y:S01]  /*1ee30*/  IMAD.MOV.U32 R39, RZ, RZ, R14 ;  /* 0x000000ffff277224 */ /* 0x000fe200078e000e */
[----:B------:R-:W-:Y:S06]  /*1ee40*/  BRA `(.L_x_12656) ;  /* 0xfffffe7c00ac7947 */ /* 0x000fec000383ffff */
.L_x_12415:
[----:B------:R0:W0:Y:S02]  /*1ee50*/  SYNCS.PHASECHK.TRANS64.TRYWAIT P2, [R57+URZ+0x2d8b0], R84 ;  /* 0x02d8b054390075a7 */ /* 0x000024000804017f */
[----:B0-----:R-:W-:Y:S05]  /*1ee60*/  @!P2 NANOSLEEP.SYNCS 0x989680 ;  /* 0x009896800000a95d */ /* 0x001fea0003900000 */
[----:B------:R-:W0:Y:S02]  /*1ee70*/  @!P2 SYNCS.PHASECHK.TRANS64 P2, [R57+URZ+0x2d8b0], R84 ;  /* 0x02d8b0543900a5a7 */ /* 0x000e24000804007f */
[----:B0-----:R-:W-:Y:S05]  /*1ee80*/  @!P2 BRA `(.L_x_12415) ;  /* 0xfffffffc00f0a947 */ /* 0x001fea000383ffff */
[----:B------:R-:W-:Y:S05]  /*1ee90*/  BRA `(.L_x_12657) ;  /* 0xfffffe8000907947 */ /* 0x000fea000383ffff */
.L_x_12423:
[----:B------:R-:W-:Y:S01]  /*1eea0*/  BSSY B0, `(.L_x_12658) ;  /* 0x0000007000007945 */ /* 0x000fe20003800000 */
[----:B------:R-:W-:Y:S01]  /*1eeb0*/  IMAD.MOV.U32 R12, RZ, RZ, RZ ;  /* 0x000000ffff0c7224 */ /* 0x000fe200078e00ff */
[----:B------:R-:W-:Y:S01]  /*1eec0*/  MOV R11, 0x1f ;  /* 0x0000001f000b7802 */ /* 0x000fe20000000f00 */
[----:B------:R-:W-:-:S07]  /*1eed0*/  IMAD.MOV.U32 R15, RZ, RZ, -0x1 ;  /* 0xffffffffff0f7424 */ /* 0x000fce00078e00ff */
[----:B--23-5:R-:W-:Y:S05]  /*1eee0*/  WARPSYNC.COLLECTIVE R15, `(.L_x_12659) ;  /* 0x000000000f087348 */ /* 0x02cfea0003c00000 */
[----:B------:R0:W1:Y:S02]  /*1eef0*/  SHFL.IDX P6, R14, R13, R12, R11 ;  /* 0x0000000c0d0e7389 */ /* 0x00006400000c000b */
[----:B0123-5:R-:W-:Y:S01]  /*1ef00*/  ENDCOLLECTIVE ;  /* 0x000000000000791b */ /* 0x02ffe20003800000 */
.L_x_12659:
[----:B------:R-:W-:Y:S05]  /*1ef10*/  BSYNC B0 ;  /* 0x0000000000007941 */ /* 0x000fea0003800000 */
.L_x_12658:
[----:B------:R0:W-:Y:S01]  /*1ef20*/  STL [R1+0x28], R14 ;  /* 0x0000280e01007387 */ /* 0x0001e20000100800 */
[----:B------:R-:W-:Y:S05]  /*1ef30*/  BRA `(.L_x_12660) ;  /* 0xfffffe8c00287947 */ /* 0x000fea000383ffff */
.L_x_12434:
[----:B------:R-:W-:Y:S01]  /*1ef40*/  BSSY B1, `(.L_x_12661) ;  /* 0x0000007000017945 */ /* 0x000fe20003800000 */
[----:B------:R-:W-:Y:S02]  /*1ef50*/  IMAD.MOV.U32 R12, RZ, RZ, RZ ;  /* 0x000000ffff0c7224 */ /* 0x000fe400078e00ff */
[----:B------:R-:W-:Y:S02]  /*1ef60*/  IMAD.MOV.U32 R11, RZ, RZ, 0x1e1f ;  /* 0x00001e1fff0b7424 */ /* 0x000fe400078e00ff */
[----:B------:R-:W-:-:S07]  /*1ef70*/  IMAD.MOV.U32 R15, RZ, RZ, -0x1 ;  /* 0xffffffffff0f7424 */ /* 0x000fce00078e00ff */
[----:B0-23--:R-:W-:Y:S05]  /*1ef80*/  WARPSYNC.COLLECTIVE R15, `(.L_x_12662) ;  /* 0x000000000f087348 */ /* 0x00dfea0003c00000 */
[----:B0-----:R0:W1:Y:S02]  /*1ef90*/  SHFL.IDX P6, R14, R13, R12, R11 ;  /* 0x0000000c0d0e7389 */ /* 0x00106400000c000b */
[----:B0123--:R-:W-:Y:S01]  /*1efa0*/  ENDCOLLECTIVE ;  /* 0x000000000000791b */ /* 0x00ffe20003800000 */
.L_x_12662:
[----:B------:R-:W-:Y:S05]  /*1efb0*/  BSYNC B1 ;  /* 0x0000000000017941 */ /* 0x000fea0003800000 */
.L_x_12661:
        /* <DEDUP_REMOVED lines=8> */
.L_x_12663:
[----:B------:R-:W-:Y:S02]  /*1f040*/  IMAD.MOV.U32 R13, RZ, RZ, R0 ;  /* 0x000000ffff0d7224 */ /* 0x000fe400078e0000 */
[----:B------:R-:W-:-:S07]  /*1f050*/  IMAD.MOV.U32 R38, RZ, RZ, R14 ;  /* 0x000000ffff267224 */ /* 0x000fce00078e000e */
[----:B------:R-:W-:Y:S05]  /*1f060*/  WARPSYNC.COLLECTIVE R15, `(.L_x_12664) ;  /* 0x000000000f087348 */ /* 0x000fea0003c00000 */
[----:B------:R0:W1:Y:S02]  /*1f070*/  SHFL.IDX P6, R14, R13, R12, R11 ;  /* 0x0000000c0d0e7389 */ /* 0x00006400000c000b */
[----:B01----:R-:W-:Y:S01]  /*1f080*/  ENDCOLLECTIVE ;  /* 0x000000000000791b */ /* 0x003fe20003800000 */
.L_x_12664:
[----:B------:R-:W-:Y:S02]  /*1f090*/  IMAD.MOV.U32 R13, RZ, RZ, R39 ;  /* 0x000000ffff0d7224 */ /* 0x000fe400078e0027 */
[----:B------:R-:W-:-:S07]  /*1f0a0*/  IMAD.MOV.U32 R0, RZ, RZ, R14 ;  /* 0x000000ffff007224 */ /* 0x000fce00078e000e */
[----:B------:R-:W-:Y:S05]  /*1f0b0*/  WARPSYNC.COLLECTIVE R15, `(.L_x_12665) ;  /* 0x000000000f087348 */ /* 0x000fea0003c00000 */
[----:B------:R0:W1:Y:S02]  /*1f0c0*/  SHFL.IDX P6, R14, R13, R12, R11 ;  /* 0x0000000c0d0e7389 */ /* 0x00006400000c000b */
[----:B01----:R-:W-:Y:S01]  /*1f0d0*/  ENDCOLLECTIVE ;  /* 0x000000000000791b */ /* 0x003fe20003800000 */
.L_x_12665:
[----:B------:R-:W-:Y:S01]  /*1f0e0*/  IMAD.MOV.U32 R39, RZ, RZ, R14 ;  /* 0x000000ffff277224 */ /* 0x000fe200078e000e */
[----:B------:R-:W-:Y:S06]  /*1f0f0*/  BRA `(.L_x_12666) ;  /* 0xfffffe9000887947 */ /* 0x000fec000383ffff */
.L_x_12438:
[----:B0-----:R0:W1:Y:S02]  /*1f100*/  SYNCS.PHASECHK.TRANS64.TRYWAIT P0, [R2+URZ+0x2d800], R3 ;  /* 0x02d80003020075a7 */ /* 0x001064000800017f */
[----:B-1----:R-:W-:Y:S05]  /*1f110*/  @!P0 NANOSLEEP.SYNCS 0x989680 ;  /* 0x009896800000895d */ /* 0x002fea0003900000 */
[----:B------:R-:W1:Y:S02]  /*1f120*/  @!P0 SYNCS.PHASECHK.TRANS64 P0, [R2+URZ+0x2d800], R3 ;  /* 0x02d80003020085a7 */ /* 0x000e64000800007f */
[----:B-1----:R-:W-:Y:S05]  /*1f130*/  @!P0 BRA `(.L_x_12438) ;  /* 0xfffffffc00f08947 */ /* 0x002fea000383ffff */
[----:B------:R-:W-:Y:S05]  /*1f140*/  BRA `(.L_x_12667) ;  /* 0xfffffe9800c07947 */ /* 0x000fea000383ffff */
.L_x_12450:
[----:B------:R-:W-:Y:S01]  /*1f150*/  BSSY B1, `(.L_x_12668) ;  /* 0x0000007000017945 */ /* 0x000fe20003800000 */
[----:B------:R-:W-:Y:S01]  /*1f160*/  IMAD.MOV.U32 R12, RZ, RZ, RZ ;  /* 0x000000ffff0c7224 */ /* 0x000fe200078e00ff */
[----:B------:R-:W-:Y:S01]  /*1f170*/  MOV R11, 0x1e1f ;  /* 0x00001e1f000b7802 */ /* 0x000fe20000000f00 */
[----:B------:R-:W-:-:S07]  /*1f180*/  IMAD.MOV.U32 R15, RZ, RZ, -0x1 ;  /* 0xffffffffff0f7424 */ /* 0x000fce00078e00ff */
[----:B0--3--:R-:W-:Y:S05]  /*1f190*/  WARPSYNC.COLLECTIVE R15, `(.L_x_12669) ;  /* 0x000000000f087348 */ /* 0x009fea0003c00000 */
[----:B0-----:R0:W1:Y:S02]  /*1f1a0*/  SHFL.IDX P6, R14, R13, R12, R11 ;  /* 0x0000000c0d0e7389 */ /* 0x00106400000c000b */
[----:B01-3--:R-:W-:Y:S01]  /*1f1b0*/  ENDCOLLECTIVE ;  /* 0x000000000000791b */ /* 0x00bfe20003800000 */
.L_x_12669:
[----:B------:R-:W-:Y:S05]  /*1f1c0*/  BSYNC B1 ;  /* 0x0000000000017941 */ /* 0x000fea0003800000 */
.L_x_12668:
        /* <DEDUP_REMOVED lines=8> */
.L_x_12670:
[----:B------:R-:W-:Y:S01]  /*1f250*/  MOV R13, R37 ;  /* 0x00000025000d7202 */ /* 0x000fe20000000f00 */
[----:B------:R-:W-:-:S07]  /*1f260*/  IMAD.MOV.U32 R3, RZ, RZ, R14 ;  /* 0x000000ffff037224 */ /* 0x000fce00078e000e */
[----:B------:R-:W-:Y:S05]  /*1f270*/  WARPSYNC.COLLECTIVE R15, `(.L_x_12671) ;  /* 0x000000000f087348 */ /* 0x000fea0003c00000 */
[----:B------:R0:W1:Y:S02]  /*1f280*/  SHFL.IDX P6, R14, R13, R12, R11 ;  /* 0x0000000c0d0e7389 */ /* 0x00006400000c000b */
[----:B01----:R-:W-:Y:S01]  /*1f290*/  ENDCOLLECTIVE ;  /* 0x000000000000791b */ /* 0x003fe20003800000 */
.L_x_12671:
[----:B------:R-:W-:Y:S02]  /*1f2a0*/  IMAD.MOV.U32 R13, RZ, RZ, R38 ;  /* 0x000000ffff0d7224 */ /* 0x000fe400078e0026 */
[----:B------:R-:W-:-:S07]  /*1f2b0*/  IMAD.MOV.U32 R37, RZ, RZ, R14 ;  /* 0x000000ffff257224 */ /* 0x000fce00078e000e */
[----:B------:R-:W-:Y:S05]  /*1f2c0*/  WARPSYNC.COLLECTIVE R15, `(.L_x_12672) ;  /* 0x000000000f087348 */ /* 0x000fea0003c00000 */
[----:B------:R0:W1:Y:S02]  /*1f2d0*/  SHFL.IDX P6, R14, R13, R12, R11 ;  /* 0x0000000c0d0e7389 */ /* 0x00006400000c000b */
[----:B01----:R-:W-:Y:S01]  /*1f2e0*/  ENDCOLLECTIVE ;  /* 0x000000000000791b */ /* 0x003fe20003800000 */
.L_x_12672:
[----:B------:R-:W-:Y:S01]  /*1f2f0*/  IMAD.MOV.U32 R38, RZ, RZ, R14 ;  /* 0x000000ffff267224 */ /* 0x000fe200078e000e */
[----:B------:R-:W-:Y:S06]  /*1f300*/  BRA `(.L_x_12673) ;  /* 0xfffffeac00787947 */ /* 0x000fec000383ffff */
.L_x_12454:
[----:B0-----:R0:W1:Y:S02]  /*1f310*/  SYNCS.PHASECHK.TRANS64.TRYWAIT P0, [R2+URZ+0x2d800], R3 ;  /* 0x02d80003020075a7 */ /* 0x001064000800017f */
[----:B-1----:R-:W-:Y:S05]  /*1f320*/  @!P0 NANOSLEEP.SYNCS 0x989680 ;  /* 0x009896800000895d */ /* 0x002fea0003900000 */
[----:B------:R-:W1:Y:S02]  /*1f330*/  @!P0 SYNCS.PHASECHK.TRANS64 P0, [R2+URZ+0x2d800], R3 ;  /* 0x02d80003020085a7 */ /* 0x000e64000800007f */
[----:B-1----:R-:W-:Y:S05]  /*1f340*/  @!P0 BRA `(.L_x_12454) ;  /* 0xfffffffc00f08947 */ /* 0x002fea000383ffff */
[----:B------:R-:W-:Y:S05]  /*1f350*/  BRA `(.L_x_12674) ;  /* 0xfffffeb400287947 */ /* 0x000fea000383ffff */
.L_x_12462:
[----:B-1----:R1:W3:Y:S02]  /*1f360*/  SYNCS.PHASECHK.TRANS64.TRYWAIT P1, [R3+URZ+0x2d830], R4 ;  /* 0x02d83004030075a7 */ /* 0x0022e4000802017f */
[----:B---3--:R-:W-:Y:S05]  /*1f370*/  @!P1 NANOSLEEP.SYNCS 0x989680 ;  /* 0x009896800000995d */ /* 0x008fea0003900000 */
[----:B------:R-:W3:Y:S02]  /*1f380*/  @!P1 SYNCS.PHASECHK.TRANS64 P1, [R3+URZ+0x2d830], R4 ;  /* 0x02d83004030095a7 */ /* 0x000ee4000802007f */
[----:B---3--:R-:W-:Y:S05]  /*1f390*/  @!P1 BRA `(.L_x_12462) ;  /* 0xfffffffc00f09947 */ /* 0x008fea000383ffff */
[----:B------:R-:W-:Y:S05]  /*1f3a0*/  BRA `(.L_x_12461) ;  /* 0xfffffec800b87947 */ /* 0x000fea000383ffff */
.L_x_12469:
[----:B-1----:R1:W2:Y:S02]  /*1f3b0*/  SYNCS.PHASECHK.TRANS64.TRYWAIT P2, [R7+URZ+0x2d830], R0 ;  /* 0x02d83000070075a7 */ /* 0x0022a4000804017f */
[----:B--2---:R-:W-:Y:S05]  /*1f3c0*/  @!P2 NANOSLEEP.SYNCS 0x989680 ;  /* 0x009896800000a95d */ /* 0x004fea0003900000 */
[----:B------:R-:W2:Y:S02]  /*1f3d0*/  @!P2 SYNCS.PHASECHK.TRANS64 P2, [R7+URZ+0x2d830], R0 ;  /* 0x02d830000700a5a7 */ /* 0x000ea4000804007f */
[----:B--2---:R-:W-:Y:S05]  /*1f3e0*/  @!P2 BRA `(.L_x_12469) ;  /* 0xfffffffc00f0a947 */ /* 0x004fea000383ffff */
[----:B------:R-:W-:Y:S05]  /*1f3f0*/  BRA `(.L_x_12468) ;  /* 0xfffffef000147947 */ /* 0x000fea000383ffff */
.L_x_12473:
[----:B-1----:R1:W2:Y:S02]  /*1f400*/  SYNCS.PHASECHK.TRANS64.TRYWAIT P1, [R7+URZ+0x2d850], R0 ;  /* 0x02d85000070075a7 */ /* 0x0022a4000802017f */
[----:B--2---:R-:W-:Y:S05]  /*1f410*/  @!P1 NANOSLEEP.SYNCS 0x989680 ;  /* 0x009896800000995d */ /* 0x004fea0003900000 */
[----:B------:R-:W2:Y:S02]  /*1f420*/  @!P1 SYNCS.PHASECHK.TRANS64 P1, [R7+URZ+0x2d850], R0 ;  /* 0x02d85000070095a7 */ /* 0x000ea4000802007f */
[----:B--2---:R-:W-:Y:S05]  /*1f430*/  @!P1 BRA `(.L_x_12473) ;  /* 0xfffffffc00f09947 */ /* 0x004fea000383ffff */
[----:B------:R-:W-:Y:S05]  /*1f440*/  BRA `(.L_x_12470) ;  /* 0xfffffef400247947 */ /* 0x000fea000383ffff */
.L_x_12482:
[----:B-1----:R1:W2:Y:S02]  /*1f450*/  SYNCS.PHASECHK.TRANS64.TRYWAIT P2, [R7+URZ+0x2d830], R0 ;  /* 0x02d83000070075a7 */ /* 0x0022a4000804017f */
[----:B--2---:R-:W-:Y:S05]  /*1f460*/  @!P2 NANOSLEEP.SYNCS 0x989680 ;  /* 0x009896800000a95d */ /* 0x004fea0003900000 */
[----:B------:R-:W2:Y:S02]  /*1f470*/  @!P2 SYNCS.PHASECHK.TRANS64 P2, [R7+URZ+0x2d830], R0 ;  /* 0x02d830000700a5a7 */ /* 0x000ea4000804007f */
[----:B--2---:R-:W-:Y:S05]  /*1f480*/  @!P2 BRA `(.L_x_12482) ;  /* 0xfffffffc00f0a947 */ /* 0x004fea000383ffff */
[----:B------:R-:W-:Y:S05]  /*1f490*/  BRA `(.L_x_12481) ;  /* 0xffffff1c00987947 */ /* 0x000fea000383ffff */
.L_x_12486:
[----:B-1----:R1:W2:Y:S02]  /*1f4a0*/  SYNCS.PHASECHK.TRANS64.TRYWAIT P1, [R5+URZ+0x2d850], R0 ;  /* 0x02d85000050075a7 */ /* 0x0022a4000802017f */
[----:B--2---:R-:W-:Y:S05]  /*1f4b0*/  @!P1 NANOSLEEP.SYNCS 0x989680 ;  /* 0x009896800000995d */ /* 0x004fea0003900000 */
[----:B------:R-:W2:Y:S02]  /*1f4c0*/  @!P1 SYNCS.PHASECHK.TRANS64 P1, [R5+URZ+0x2d850], R0 ;  /* 0x02d85000050095a7 */ /* 0x000ea4000802007f */
[----:B--2---:R-:W-:Y:S05]  /*1f4d0*/  @!P1 BRA `(.L_x_12486) ;  /* 0xfffffffc00f09947 */ /* 0x004fea000383ffff */
[----:B------:R-:W-:Y:S05]  /*1f4e0*/  BRA `(.L_x_12483) ;  /* 0xffffff2000a87947 */ /* 0x000fea000383ffff */
.L_x_12493:
[----:B-1----:R1:W2:Y:S02]  /*1f4f0*/  SYNCS.PHASECHK.TRANS64.TRYWAIT P1, [R6+URZ+0x2d850], R5 ;  /* 0x02d85005060075a7 */ /* 0x0022a4000802017f */
[----:B--2---:R-:W-:Y:S05]  /*1f500*/  @!P1 NANOSLEEP.SYNCS 0x989680 ;  /* 0x009896800000995d */ /* 0x004fea0003900000 */
[----:B------:R-:W2:Y:S02]  /*1f510*/  @!P1 SYNCS.PHASECHK.TRANS64 P1, [R6+URZ+0x2d850], R5 ;  /* 0x02d85005060095a7 */ /* 0x000ea4000802007f */
[----:B--2---:R-:W-:Y:S05]  /*1f520*/  @!P1 BRA `(.L_x_12493) ;  /* 0xfffffffc00f09947 */ /* 0x004fea000383ffff */
[----:B------:R-:W-:Y:S05]  /*1f530*/  BRA `(.L_x_12492) ;  /* 0xffffff4000787947 */ /* 0x000fea000383ffff */
.L_x_12499:
[----:B------:R-:W-:Y:S02]  /*1f540*/  IMAD.MOV.U32 R13, RZ, RZ, R20 ;  /* 0x000000ffff0d7224 */ /* 0x000fe400078e0014 */
[----:B------:R-:W-:Y:S02]  /*1f550*/  IMAD.MOV.U32 R12, RZ, RZ, RZ ;  /* 0x000000ffff0c7224 */ /* 0x000fe400078e00ff */
[----:B------:R-:W-:Y:S02]  /*1f560*/  IMAD.MOV.U32 R11, RZ, RZ, 0x1c1f ;  /* 0x00001c1fff0b7424 */ /* 0x000fe400078e00ff */
[----:B------:R-:W-:-:S07]  /*1f570*/  IMAD.MOV.U32 R15, RZ, RZ, -0x1 ;  /* 0xffffffffff0f7424 */ /* 0x000fce00078e00ff */
[----:B-----5:R-:W-:Y:S05]  /*1f580*/  WARPSYNC.COLLECTIVE R15, `(.L_x_12675) ;  /* 0x000000000f087348 */ /* 0x020fea0003c00000 */
[----:B------:R0:W1:Y:S02]  /*1f590*/  SHFL.IDX P6, R14, R13, R12, R11 ;  /* 0x0000000c0d0e7389 */ /* 0x00006400000c000b */
[----:B01---5:R-:W-:Y:S01]  /*1f5a0*/  ENDCOLLECTIVE ;  /* 0x000000000000791b */ /* 0x023fe20003800000 */
.L_x_12675:
[----:B------:R-:W-:Y:S01]  /*1f5b0*/  IMAD.MOV.U32 R13, RZ, RZ, R0 ;  /* 0x000000ffff0d7224 */ /* 0x000fe200078e0000 */
[----:B------:R-:W-:-:S07]  /*1f5c0*/  MOV R3, R14 ;  /* 0x0000000e00037202 */ /* 0x000fce0000000f00 */
[----:B------:R-:W-:Y:S05]  /*1f5d0*/  WARPSYNC.COLLECTIVE R15, `(.L_x_12676) ;  /* 0x000000000f087348 */ /* 0x000fea0003c00000 */
[----:B------:R0:W1:Y:S02]  /*1f5e0*/  SHFL.IDX P6, R14, R13, R12, R11 ;  /* 0x0000000c0d0e7389 */ /* 0x00006400000c000b */
[----:B01----:R-:W-:Y:S01]  /*1f5f0*/  ENDCOLLECTIVE ;  /* 0x000000000000791b */ /* 0x003fe20003800000 */
.L_x_12676:
[----:B------:R-:W-:Y:S05]  /*1f600*/  BRA `(.L_x_12677) ;  /* 0xffffff5c004c7947 */ /* 0x000fea000383ffff */
.L_x_12502:
        /* <DEDUP_REMOVED lines=8> */
.L_x_12679:
[----:B------:R-:W-:Y:S05]  /*1f690*/  BSYNC B1 ;  /* 0x0000000000017941 */ /* 0x000fea0003800000 */
.L_x_12678:
        /* <DEDUP_REMOVED lines=8> */
.L_x_12680:
[----:B------:R-:W-:Y:S05]  /*1f720*/  BRA `(.L_x_12681) ;  /* 0xffffff5c005c7947 */ /* 0x000fea000383ffff */
.L_x_12504:
[----:B------:R-:W-:Y:S02]  /*1f730*/  IMAD.MOV.U32 R13, RZ, RZ, R26 ;  /* 0x000000ffff0d7224 */ /* 0x000fe400078e001a */
[----:B------:R-:W-:Y:S02]  /*1f740*/  IMAD.MOV.U32 R12, RZ, RZ, RZ ;  /* 0x000000ffff0c7224 */ /* 0x000fe400078e00ff */
[----:B------:R-:W-:Y:S02]  /*1f750*/  IMAD.MOV.U32 R11, RZ, RZ, 0x1c1f ;  /* 0x00001c1fff0b7424 */ /* 0x000fe400078e00ff */
[----:B------:R-:W-:-:S07]  /*1f760*/  IMAD.MOV.U32 R15, RZ, RZ, -0x1 ;  /* 0xffffffffff0f7424 */ /* 0x000fce00078e00ff */
[----:B------:R-:W-:Y:S05]  /*1f770*/  WARPSYNC.COLLECTIVE R15, `(.L_x_12682) ;  /* 0x000000000f087348 */ /* 0x000fea0003c00000 */
[----:B------:R0:W1:Y:S02]  /*1f780*/  SHFL.IDX P6, R14, R13, R12, R11 ;  /* 0x0000000c0d0e7389 */ /* 0x00006400000c000b */
[----:B01----:R-:W-:Y:S01]  /*1f790*/  ENDCOLLECTIVE ;  /* 0x000000000000791b */ /* 0x003fe20003800000 */
.L_x_12682:
[----:B------:R-:W-:Y:S01]  /*1f7a0*/  MOV R13, R0 ;  /* 0x00000000000d7202 */ /* 0x000fe20000000f00 */
[----:B------:R-:W-:-:S07]  /*1f7b0*/  IMAD.MOV.U32 R3, RZ, RZ, R14 ;  /* 0x000000ffff037224 */ /* 0x000fce00078e000e */
[----:B------:R-:W-:Y:S05]  /*1f7c0*/  WARPSYNC.COLLECTIVE R15, `(.L_x_12683) ;  /* 0x000000000f087348 */ /* 0x000fea0003c00000 */
[----:B------:R0:W1:Y:S02]  /*1f7d0*/  SHFL.IDX P6, R14, R13, R12, R11 ;  /* 0x0000000c0d0e7389 */ /* 0x00006400000c000b */
[----:B01----:R-:W-:Y:S01]  /*1f7e0*/  ENDCOLLECTIVE ;  /* 0x000000000000791b */ /* 0x003fe20003800000 */
.L_x_12683:
[----:B------:R-:W-:Y:S05]  /*1f7f0*/  BRA `(.L_x_12684) ;  /* 0xffffff6000287947 */ /* 0x000fea000383ffff */
.L_x_12507:
        /* <DEDUP_REMOVED lines=8> */
.L_x_12686:
[----:B------:R-:W-:Y:S05]  /*1f880*/  BSYNC B1 ;  /* 0x0000000000017941 */ /* 0x000fea0003800000 */
.L_x_12685:
        /* <DEDUP_REMOVED lines=8> */
.L_x_12687:
[----:B------:R-:W-:Y:S05]  /*1f910*/  BRA `(.L_x_12688) ;  /* 0xffffff6400247947 */ /* 0x000fea000383ffff */
.L_x_12511:
[----:B------:R-:W-:Y:S02]  /*1f920*/  IMAD.MOV.U32 R13, RZ, RZ, R4 ;  /* 0x000000ffff0d7224 */ /* 0x000fe400078e0004 */
[----:B------:R-:W-:Y:S02]  /*1f930*/  IMAD.MOV.U32 R12, RZ, RZ, RZ ;  /* 0x000000ffff0c7224 */ /* 0x000fe400078e00ff */
[----:B------:R-:W-:Y:S02]  /*1f940*/  IMAD.MOV.U32 R11, RZ, RZ, 0x1c1f ;  /* 0x00001c1fff0b7424 */ /* 0x000fe400078e00ff */
[----:B------:R-:W-:-:S07]  /*1f950*/  IMAD.MOV.U32 R15, RZ, RZ, -0x1 ;  /* 0xffffffffff0f7424 */ /* 0x000fce00078e00ff */
[----:B-1----:R-:W-:Y:S05]  /*1f960*/  WARPSYNC.COLLECTIVE R15, `(.L_x_12689) ;  /* 0x000000000f087348 */ /* 0x002fea0003c00000 */
[----:B------:R0:W2:Y:S02]  /*1f970*/  SHFL.IDX P6, R14, R13, R12, R11 ;  /* 0x0000000c0d0e7389 */ /* 0x0000a400000c000b */
[----:B012---:R-:W-:Y:S01]  /*1f980*/  ENDCOLLECTIVE ;  /* 0x000000000000791b */ /* 0x007fe20003800000 */
.L_x_12689:
[----:B------:R-:W-:Y:S02]  /*1f990*/  IMAD.MOV.U32 R13, RZ, RZ, R0 ;  /* 0x000000ffff0d7224 */ /* 0x000fe400078e0000 */
[----:B------:R-:W-:-:S07]  /*1f9a0*/  IMAD.MOV.U32 R3, RZ, RZ, R14 ;  /* 0x000000ffff037224 */ /* 0x000fce00078e000e */
[----:B------:R-:W-:Y:S05]  /*1f9b0*/  WARPSYNC.COLLECTIVE R15, `(.L_x_12690) ;  /* 0x000000000f087348 */ /* 0x000fea0003c00000 */
[----:B------:R0:W1:Y:S02]  /*1f9c0*/  SHFL.IDX P6, R14, R13, R12, R11 ;  /* 0x0000000c0d0e7389 */ /* 0x00006400000c000b */
[----:B01----:R-:W-:Y:S01]  /*1f9d0*/  ENDCOLLECTIVE ;  /* 0x000000000000791b */ /* 0x003fe20003800000 */
.L_x_12690:
[----:B------:R-:W-:Y:S05]  /*1f9e0*/  BRA `(.L_x_12691) ;  /* 0xffffff70005c7947 */ /* 0x000fea000383ffff */
.L_x_12514:
[----:B------:R-:W-:Y:S01]  /*1f9f0*/  BSSY B1, `(.L_x_12692) ;  /* 0x0000008000017945 */ /* 0x000fe20003800000 */
[----:B----4-:R-:W-:Y:S01]  /*1fa00*/  MOV R13, R4 ;  /* 0x00000004000d7202 */ /* 0x010fe20000000f00 */
[----:B------:R-:W-:Y:S02]  /*1fa10*/  IMAD.MOV.U32 R12, RZ, RZ, 0x1 ;  /* 0x00000001ff0c7424 */ /* 0x000fe400078e00ff */
[----:B------:R-:W-:Y:S02]  /*1fa20*/  IMAD.MOV.U32 R11, RZ, RZ, 0x1c1f ;  /* 0x00001c1fff0b7424 */ /* 0x000fe400078e00ff */
[----:B------:R-:W-:-:S07]  /*1fa30*/  IMAD.MOV.U32 R15, RZ, RZ, -0x1 ;  /* 0xffffffffff0f7424 */ /* 0x000fce00078e00ff */
[----:B0123--:R-:W-:Y:S05]  /*1fa40*/  WARPSYNC.COLLECTIVE R15, `(.L_x_12693) ;  /* 0x000000000f087348 */ /* 0x00ffea0003c00000 */
[----:B---3--:R3:W4:Y:S02]  /*1fa50*/  SHFL.IDX P6, R14, R13, R12, R11 ;  /* 0x0000000c0d0e7389 */ /* 0x00872400000c000b */
[----:B01234-:R-:W-:Y:S01]  /*1fa60*/  ENDCOLLECTIVE ;  /* 0x000000000000791b */ /* 0x01ffe20003800000 */
.L_x_12693:
[----:B------:R-:W-:Y:S05]  /*1fa70*/  BSYNC B1 ;  /* 0x0000000000017941 */ /* 0x000fea0003800000 */
.L_x_12692:
        /* <DEDUP_REMOVED lines=8> */
.L_x_12694:
[----:B------:R-:W-:Y:S05]  /*1fb00*/  BRA `(.L_x_12695) ;  /* 0xffffff7000707947 */ /* 0x000fea000383ffff */
.L_x_12533:
        /* <DEDUP_REMOVED lines=11> */
.L_x_12697:
[----:B------:R-:W-:Y:S05]  /*1fbc0*/  BSYNC B1 ;  /* 0x0000000000017941 */ /* 0x000fea0003800000 */
.L_x_12696:
[----:B------:R-:W-:Y:S05]  /*1fbd0*/  BRA `(.L_x_12698) ;  /* 0xffffff8c009c7947 */ /* 0x000fea000383ffff */
.L_x_12535:
[----:B------:R-:W-:Y:S01]  /*1fbe0*/  BSSY B1, `(.L_x_12699) ;  /* 0x0000006000017945 */ /* 0x000fe20003800000 */
[----:B------:R-:W-:-:S07]  /*1fbf0*/  IMAD.MOV.U32 R15, RZ, RZ, -0x1 ;  /* 0xffffffffff0f7424 */ /* 0x000fce00078e00ff */
[----:B012---:R-:W-:Y:S05]  /*1fc00*/  WARPSYNC.COLLECTIVE R15, `(.L_x_12700) ;  /* 0x000000000f0c7348 */ /* 0x007fea0003c00000 */
[----:B------:R-:W-:Y:S02]  /*1fc10*/  ELECT P6, UR62, PT ;  /* 0x00000000003e782f */ /* 0x000fe400038c0000 */
[----:B------:R-:W-:Y:S01]  /*1fc20*/  MOV R14, UR62 ;  /* 0x0000003e000e7c02 */ /* 0x000fe20008000f00 */
[----:B012---:R-:W-:Y:S10]  /*1fc30*/  ENDCOLLECTIVE ;  /* 0x000000000000791b */ /* 0x007ff40003800000 */
.L_x_12700:
[----:B------:R-:W-:Y:S05]  /*1fc40*/  BSYNC B1 ;  /* 0x0000000000017941 */ /* 0x000fea0003800000 */
.L_x_12699:
[----:B------:R-:W-:Y:S05]  /*1fc50*/  BRA `(.L_x_12534) ;  /* 0xffffff8c00947947 */ /* 0x000fea000383ffff */
.L_x_12537:
[----:B--2---:R2:W3:Y:S02]  /*1fc60*/  SYNCS.PHASECHK.TRANS64.TRYWAIT P0, [R16+URZ+0x2d820], R6 ;  /* 0x02d82006100075a7 */ /* 0x0044e4000800017f */
[----:B---3--:R-:W-:Y:S05]  /*1fc70*/  @!P0 NANOSLEEP.SYNCS 0x989680 ;  /* 0x009896800000895d */ /* 0x008fea0003900000 */
[----:B------:R-:W3:Y:S02]  /*1fc80*/  @!P0 SYNCS.PHASECHK.TRANS64 P0, [R16+URZ+0x2d820], R6 ;  /* 0x02d82006100085a7 */ /* 0x000ee4000800007f */
[----:B---3--:R-:W-:Y:S05]  /*1fc90*/  @!P0 BRA `(.L_x_12537) ;  /* 0xfffffffc00f08947 */ /* 0x008fea000383ffff */
[----:B------:R-:W-:Y:S05]  /*1fca0*/  BRA `(.L_x_12701) ;  /* 0xffffff8c00a47947 */ /* 0x000fea000383ffff */
.L_x_12541:
[----:B0-----:R0:W1:Y:S02]  /*1fcb0*/  SYNCS.PHASECHK.TRANS64.TRYWAIT P0, [R9+URZ+0x2d8a0], R11 ;  /* 0x02d8a00b090075a7 */ /* 0x001064000800017f */
[----:B-1----:R-:W-:Y:S05]  /*1fcc0*/  @!P0 NANOSLEEP.SYNCS 0x989680 ;  /* 0x009896800000895d */ /* 0x002fea0003900000 */
[----:B------:R-:W1:Y:S02]  /*1fcd0*/  @!P0 SYNCS.PHASECHK.TRANS64 P0, [R9+URZ+0x2d8a0], R11 ;  /* 0x02d8a00b090085a7 */ /* 0x000e64000800007f */
[----:B-1----:R-:W-:Y:S05]  /*1fce0*/  @!P0 BRA `(.L_x_12541) ;  /* 0xfffffffc00f08947 */ /* 0x002fea000383ffff */
[----:B------:R-:W-:Y:S05]  /*1fcf0*/  BRA `(.L_x_12702) ;  /* 0xffffff8c00c07947 */ /* 0x000fea000383ffff */
.L_x_12548:
[----:B-1----:R1:W2:Y:S02]  /*1fd00*/  SYNCS.PHASECHK.TRANS64.TRYWAIT P0, [R9+URZ+0x2d8c0], R11 ;  /* 0x02d8c00b090075a7 */ /* 0x0022a4000800017f */
[----:B--2---:R-:W-:Y:S05]  /*1fd10*/  @!P0 NANOSLEEP.SYNCS 0x989680 ;  /* 0x009896800000895d */ /* 0x004fea0003900000 */
[----:B------:R-:W2:Y:S02]  /*1fd20*/  @!P0 SYNCS.PHASECHK.TRANS64 P0, [R9+URZ+0x2d8c0], R11 ;  /* 0x02d8c00b090085a7 */ /* 0x000ea4000800007f */
[----:B--2---:R-:W-:Y:S05]  /*1fd30*/  @!P0 BRA `(.L_x_12548) ;  /* 0xfffffffc00f08947 */ /* 0x004fea000383ffff */
[----:B------:R-:W-:Y:S05]  /*1fd40*/  BRA `(.L_x_12703) ;  /* 0xffffff9000bc7947 */ /* 0x000fea000383ffff */
.L_x_12557:
[----:B0-----:R0:W1:Y:S02]  /*1fd50*/  SYNCS.PHASECHK.TRANS64.TRYWAIT P1, [R9+URZ+0x2d8a0], R8 ;  /* 0x02d8a008090075a7 */ /* 0x001064000802017f */
[----:B-1----:R-:W-:Y:S05]  /*1fd60*/  @!P1 NANOSLEEP.SYNCS 0x989680 ;  /* 0x009896800000995d */ /* 0x002fea0003900000 */
[----:B------:R-:W1:Y:S02]  /*1fd70*/  @!P1 SYNCS.PHASECHK.TRANS64 P1, [R9+URZ+0x2d8a0], R8 ;  /* 0x02d8a008090095a7 */ /* 0x000e64000802007f */
[----:B-1----:R-:W-:Y:S05]  /*1fd80*/  @!P1 BRA `(.L_x_12557) ;  /* 0xfffffffc00f09947 */ /* 0x002fea000383ffff */
[----:B------:R-:W-:Y:S05]  /*1fd90*/  BRA `(.L_x_12704) ;  /* 0xffffff9400fc7947 */ /* 0x000fea000383ffff */
.L_x_12564:
[----:B-1----:R1:W2:Y:S02]  /*1fda0*/  SYNCS.PHASECHK.TRANS64.TRYWAIT P1, [R9+URZ+0x2d8c0], R8 ;  /* 0x02d8c008090075a7 */ /* 0x0022a4000802017f */
[----:B--2---:R-:W-:Y:S05]  /*1fdb0*/  @!P1 NANOSLEEP.SYNCS 0x989680 ;  /* 0x009896800000995d */ /* 0x004fea0003900000 */
[----:B------:R-:W2:Y:S02]  /*1fdc0*/  @!P1 SYNCS.PHASECHK.TRANS64 P1, [R9+URZ+0x2d8c0], R8 ;  /* 0x02d8c008090095a7 */ /* 0x000ea4000802007f */
[----:B--2---:R-:W-:Y:S05]  /*1fdd0*/  @!P1 BRA `(.L_x_12564) ;  /* 0xfffffffc00f09947 */ /* 0x004fea000383ffff */
[----:B------:R-:W-:Y:S05]  /*1fde0*/  BRA `(.L_x_12705) ;  /* 0xffffff9800f47947 */ /* 0x000fea000383ffff */
.L_x_12581:
[----:B------:R-:W0:Y:S01]  /*1fdf0*/  S2R R20, SR_TID.X ;  /* 0x0000000000147919 */ /* 0x000e220000002100 */
[----:B------:R-:W-:Y:S01]  /*1fe00*/  BSSY B0, `(.L_x_12706) ;  /* 0x000000a000007945 */ /* 0x000fe20003800000 */
[----:B------:R-:W-:Y:S02]  /*1fe10*/  IMAD.MOV.U32 R12, RZ, RZ, RZ ;  /* 0x000000ffff0c7224 */ /* 0x000fe400078e00ff */
[----:B------:R-:W-:Y:S01]  /*1fe20*/  IMAD.MOV.U32 R15, RZ, RZ, -0x1 ;  /* 0xffffffffff0f7424 */ /* 0x000fe200078e00ff */
[----:B0-----:R-:W-:-:S04]  /*1fe30*/  SHF.R.U32.HI R11, RZ, 0x5, R20 ;  /* 0x00000005ff0b7819 */ /* 0x001fc80000011614 */
[----:B------:R-:W-:-:S05]  /*1fe40*/  LOP3.LUT R11, R11, 0x3, RZ, 0xc0, !PT ;  /* 0x000000030b0b7812 */ /* 0x000fca00078ec0ff */
[----:B------:R-:W-:Y:S01]  /*1fe50*/  IMAD.MOV.U32 R13, RZ, RZ, R11 ;  /* 0x000000ffff0d7224 */ /* 0x000fe200078e000b */
[----:B------:R-:W-:-:S07]  /*1fe60*/  MOV R11, 0x1f ;  /* 0x0000001f000b7802 */ /* 0x000fce0000000f00 */
[----:B-----5:R-:W-:Y:S05]  /*1fe70*/  WARPSYNC.COLLECTIVE R15, `(.L_x_12707) ;  /* 0x000000000f087348 */ /* 0x020fea0003c00000 */
[----:B------:R0:W1:Y:S02]  /*1fe80*/  SHFL.IDX P6, R14, R13, R12, R11 ;  /* 0x0000000c0d0e7389 */ /* 0x00006400000c000b */
[----:B01---5:R-:W-:Y:S01]  /*1fe90*/  ENDCOLLECTIVE ;  /* 0x000000000000791b */ /* 0x023fe20003800000 */
.L_x_12707:
[----:B------:R-:W-:Y:S05]  /*1fea0*/  BSYNC B0 ;  /* 0x0000000000007941 */ /* 0x000fea0003800000 */
.L_x_12706:
[----:B------:R-:W-:Y:S05]  /*1feb0*/  BRA `(.L_x_12708) ;  /* 0xffffffa800ec7947 */ /* 0x000fea000383ffff */
.L_x_12584:
[----:B0-----:R0:W1:Y:S02]  /*1fec0*/  SYNCS.PHASECHK.TRANS64.TRYWAIT P0, [R0+URZ+0x2d840], R5 ;  /* 0x02d84005000075a7 */ /* 0x001064000800017f */
[----:B-1----:R-:W-:Y:S05]  /*1fed0*/  @!P0 NANOSLEEP.SYNCS 0x989680 ;  /* 0x009896800000895d */ /* 0x002fea0003900000 */
[----:B------:R-:W1:Y:S02]  /*1fee0*/  @!P0 SYNCS.PHASECHK.TRANS64 P0, [R0+URZ+0x2d840], R5 ;  /* 0x02d84005000085a7 */ /* 0x000e64000800007f */
[----:B-1----:R-:W-:Y:S05]  /*1fef0*/  @!P0 BRA `(.L_x_12584) ;  /* 0xfffffffc00f08947 */ /* 0x002fea000383ffff */
[----:B------:R-:W-:Y:S05]  /*1ff00*/  BRA `(.L_x_12709) ;  /* 0xffffffac00407947 */ /* 0x000fea000383ffff */
.L_x_12585:
        /* <DEDUP_REMOVED lines=8> */
.L_x_12711:
[----:B------:R-:W-:Y:S05]  /*1ff90*/  BSYNC B0 ;  /* 0x0000000000007941 */ /* 0x000fea0003800000 */
.L_x_12710:
        /* <DEDUP_REMOVED lines=8> */
.L_x_12712:
[----:B------:R-:W-:Y:S02]  /*20020*/  IMAD.MOV.U32 R13, RZ, RZ, R7 ;  /* 0x000000ffff0d7224 */ /* 0x000fe400078e0007 */
[----:B------:R-:W-:Y:S02]  /*20030*/  IMAD.MOV.U32 R12, RZ, RZ, 0x1 ;  /* 0x00000001ff0c7424 */ /* 0x000fe400078e00ff */
[----:B------:R-:W-:-:S07]  /*20040*/  IMAD.MOV.U32 R4, RZ, RZ, R14 ;  /* 0x000000ffff047224 */ /* 0x000fce00078e000e */
[----:B------:R-:W-:Y:S05]  /*20050*/  WARPSYNC.COLLECTIVE R15, `(.L_x_12713) ;  /* 0x000000000f087348 */ /* 0x000fea0003c00000 */
[----:B------:R0:W1:Y:S02]  /*20060*/  SHFL.IDX P6, R14, R13, R12, R11 ;  /* 0x0000000c0d0e7389 */ /* 0x00006400000c000b */
[----:B01----:R-:W-:Y:S01]  /*20070*/  ENDCOLLECTIVE ;  /* 0x000000000000791b */ /* 0x003fe20003800000 */
.L_x_12713:
[----:B------:R-:W-:-:S05]  /*20080*/  @P0 LEA R5, P1, R9, R4, 0x1 ;  /* 0x0000000409050211 */ /* 0x000fca00078208ff */
[----:B------:R-:W-:Y:S01]  /*20090*/  @P0 IMAD.X R4, RZ, RZ, R6, P1 ;  /* 0x000000ffff040224 */ /* 0x000fe200008e0606 */
[----:B------:R-:W-:Y:S01]  /*200a0*/  ISETP.GE.AND P1, PT, R3, 0x21, PT ;  /* 0x000000210300780c */ /* 0x000fe20003f26270 */
        /* <DEDUP_REMOVED lines=11> */
[----:B0-----:R-:W-:-:S07]  /*20160*/  MOV R6, R14 ;  /* 0x0000000e00067202 */ /* 0x001fce0000000f00 */
[----:B------:R-:W-:Y:S05]  /*20170*/  WARPSYNC.COLLECTIVE R15, `(.L_x_12714) ;  /* 0x000000000f087348 */ /* 0x000fea0003c00000 */
[----:B------:R0:W1:Y:S02]  /*20180*/  SHFL.IDX P6, R14, R13, R12, R11 ;  /* 0x0000000c0d0e7389 */ /* 0x00006400000c000b */
[----:B01----:R-:W-:Y:S01]  /*20190*/  ENDCOLLECTIVE ;  /* 0x000000000000791b */ /* 0x003fe20003800000 */
.L_x_12714:
[----:B------:R-:W-:Y:S02]  /*201a0*/  IMAD.MOV.U32 R13, RZ, RZ, R7 ;  /* 0x000000ffff0d7224 */ /* 0x000fe400078e0007 */
[----:B------:R-:W-:Y:S02]  /*201b0*/  IMAD.MOV.U32 R12, RZ, RZ, 0x2 ;  /* 0x00000002ff0c7424 */ /* 0x000fe400078e00ff */
[----:B------:R-:W-:-:S07]  /*201c0*/  IMAD.MOV.U32 R4, RZ, RZ, R14 ;  /* 0x000000ffff047224 */ /* 0x000fce00078e000e */
[----:B------:R-:W-:Y:S05]  /*201d0*/  WARPSYNC.COLLECTIVE R15, `(.L_x_12715) ;  /* 0x000000000f087348 */ /* 0x000fea0003c00000 */
[----:B------:R0:W1:Y:S02]  /*201e0*/  SHFL.IDX P6, R14, R13, R12, R11 ;  /* 0x0000000c0d0e7389 */ /* 0x00006400000c000b */
[----:B01----:R-:W-:Y:S01]  /*201f0*/  ENDCOLLECTIVE ;  /* 0x000000000000791b */ /* 0x003fe20003800000 */
.L_x_12715:
[----:B------:R-:W-:-:S05]  /*20200*/  @P1 LEA R5, P0, R9, R4, 0x1 ;  /* 0x0000000409051211 */ /* 0x000fca00078008ff */
[----:B------:R-:W-:Y:S02]  /*20210*/  @P1 IMAD.X R4, RZ, RZ, R6, P0 ;  /* 0x000000ffff041224 */ /* 0x000fe400000e0606 */
[----:B------:R-:W-:-:S03]  /*20220*/  @P1 IMAD R6, R8, 0x2, R16 ;  /* 0x0000000208061824 */ /* 0x000fc600078e0210 */
        /* <DEDUP_REMOVED lines=15> */
.L_x_12716:
[----:B------:R-:W-:Y:S02]  /*20320*/  IMAD.MOV.U32 R13, RZ, RZ, R7 ;  /* 0x000000ffff0d7224 */ /* 0x000fe400078e0007 */
[----:B------:R-:W-:Y:S02]  /*20330*/  IMAD.MOV.U32 R12, RZ, RZ, 0x3 ;  /* 0x00000003ff0c7424 */ /* 0x000fe400078e00ff */
[----:B------:R-:W-:-:S07]  /*20340*/  IMAD.MOV.U32 R4, RZ, RZ, R14 ;  /* 0x000000ffff047224 */ /* 0x000fce00078e000e */
[----:B------:R-:W-:Y:S05]  /*20350*/  WARPSYNC.COLLECTIVE R15, `(.L_x_12717) ;  /* 0x000000000f087348 */ /* 0x000fea0003c00000 */
[----:B------:R0:W1:Y:S02]  /*20360*/  SHFL.IDX P6, R14, R13, R12, R11 ;  /* 0x0000000c0d0e7389 */ /* 0x00006400000c000b */
[----:B01----:R-:W-:Y:S01]  /*20370*/  ENDCOLLECTIVE ;  /* 0x000000000000791b */ /* 0x003fe20003800000 */
.L_x_12717:
        /* <DEDUP_REMOVED lines=11> */
.L_x_12718:
[----:B------:R-:W-:Y:S01]  /*20430*/  @!PT LDS RZ, [RZ] ;  /* 0x00000000fffff984 */ /* 0x000fe20000000800 */
[----:B------:R-:W-:Y:S01]  /*20440*/  @!PT LDS RZ, [RZ] ;  /* 0x00000000fffff984 */ /* 0x000fe20000000800 */
[----:B------:R-:W-:Y:S01]  /*20450*/  @!PT LDS RZ, [RZ] ;  /* 0x00000000fffff984 */ /* 0x000fe20000000800 */
[----:B------:R0:W-:Y:S04]  /*20460*/  @P1 LDGSTS.E.BYPASS.LTC128B.128 [R6+0x16400], desc[UR38][R4.64], !P4 ;  /* 0x1640000004061fae */ /* 0x0001e8000e101d66 */
[----:B------:R0:W-:Y:S04]  /*20470*/  @P1 LDGSTS.E.BYPASS.LTC128B.128 [R6+0x18400], desc[UR38][R4.64+0x40], !P3 ;  /* 0x1840004004061fae */ /* 0x0001e8000d901d66 */
[----:B------:R0:W-:Y:S01]  /*20480*/  @P1 LDGSTS.E.BYPASS.LTC128B.128 [R6+0x1a400], desc[UR38][R4.64+0x80], !P2 ;  /* 0x1a40008004061fae */ /* 0x0001e2000d101d66 */
[----:B------:R-:W-:Y:S01]  /*20490*/  MOV R2, R14 ;  /* 0x0000000e00027202 */ /* 0x000fe20000000f00 */
[----:B------:R-:W-:Y:S06]  /*204a0*/  BRA `(.L_x_12719) ;  /* 0xffffffa800f87947 */ /* 0x000fec000383ffff */
.L_x_12590:
        /* <DEDUP_REMOVED lines=9> */
.L_x_12720:
[C---:B------:R-:W-:Y:S01]  /*20540*/  VIADD R9, R25.reuse, 0x20 ;  /* 0x0000002019097836 */ /* 0x040fe20000000000 */
[----:B------:R-:W-:Y:S01]  /*20550*/  ISETP.GE.AND P3, PT, R25, R0, PT ;  /* 0x000000001900720c */ /* 0x000fe20003f66270 */
[----:B------:R-:W-:Y:S02]  /*20560*/  IMAD.MOV.U32 R13, RZ, RZ, R5 ;  /* 0x000000ffff0d7224 */ /* 0x000fe400078e0005 */
[----:B------:R-:W-:-:S10]  /*20570*/  IMAD.MOV.U32 R2, RZ, RZ, R14 ;  /* 0x000000ffff027224 */ /* 0x000fd400078e000e */
[----:B------:R-:W-:Y:S05]  /*20580*/  WARPSYNC.COLLECTIVE R15, `(.L_x_12721) ;  /* 0x000000000f087348 */ /* 0x000fea0003c00000 */
[----:B------:R0:W1:Y:S02]  /*20590*/  SHFL.IDX P6, R14, R13, R12, R11 ;  /* 0x0000000c0d0e7389 */ /* 0x00006400000c000b */
[----:B01----:R-:W-:Y:S01]  /*205a0*/  ENDCOLLECTIVE ;  /* 0x000000000000791b */ /* 0x003fe20003800000 */
.L_x_12721:
[----:B------:R-:W-:Y:S02]  /*205b0*/  IMAD.MOV.U32 R13, RZ, RZ, R4 ;  /* 0x000000ffff0d7224 */ /* 0x000fe400078e0004 */
[----:B------:R-:W-:Y:S02]  /*205c0*/  IMAD.MOV.U32 R12, RZ, RZ, 0x1 ;  /* 0x00000001ff0c7424 */ /* 0x000fe400078e00ff */
[----:B------:R-:W-:-:S07]  /*205d0*/  IMAD.MOV.U32 R3, RZ, RZ, R14 ;  /* 0x000000ffff037224 */ /* 0x000fce00078e000e */
[----:B------:R-:W-:Y:S05]  /*205e0*/  WARPSYNC.COLLECTIVE R15, `(.L_x_12722) ;  /* 0x000000000f087348 */ /* 0x000fea0003c00000 */
[----:B------:R0:W1:Y:S02]  /*205f0*/  SHFL.IDX P6, R14, R13, R12, R11 ;  /* 0x0000000c0d0e7389 */ /* 0x00006400000c000b */
[----:B01----:R-:W-:Y:S01]  /*20600*/  ENDCOLLECTIVE ;  /* 0x000000000000791b */ /* 0x003fe20003800000 */
.L_x_12722:
[----:B------:R-:W-:-:S04]  /*20610*/  @!P3 LEA R3, P4, R10, R3, 0x1 ;  /* 0x000000030a03b211 */ /* 0x000fc800078808ff */
[----:B------:R-:W-:-:S04]  /*20620*/  @!P3 IADD3.X R2, RZ, R2, RZ, P4, !PT ;  /* 0x00000002ff02b210 */ /* 0x000fc800027fe4ff */
        /* <DEDUP_REMOVED lines=15> */
.L_x_12723:
[----:B------:R-:W-:Y:S02]  /*20720*/  IMAD.MOV.U32 R13, RZ, RZ, R4 ;  /* 0x000000ffff0d7224 */ /* 0x000fe400078e0004 */
[----:B------:R-:W-:Y:S02]  /*20730*/  IMAD.MOV.U32 R12, RZ, RZ, 0x2 ;  /* 0x00000002ff0c7424 */ /* 0x000fe400078e00ff */
[----:B------:R-:W-:-:S07]  /*20740*/  IMAD.MOV.U32 R3, RZ, RZ, R14 ;  /* 0x000000ffff037224 */ /* 0x000fce00078e000e */
[----:B------:R-:W-:Y:S05]  /*20750*/  WARPSYNC.COLLECTIVE R15, `(.L_x_12724) ;  /* 0x000000000f087348 */ /* 0x000fea0003c00000 */
[----:B------:R0:W1:Y:S02]  /*20760*/  SHFL.IDX P6, R14, R13, R12, R11 ;  /* 0x0000000c0d0e7389 */ /* 0x00006400000c000b */
[----:B01----:R-:W-:Y:S01]  /*20770*/  ENDCOLLECTIVE ;  /* 0x000000000000791b */ /* 0x003fe20003800000 */
.L_x_12724:
        /* <DEDUP_REMOVED lines=18> */
.L_x_12725:
[----:B------:R-:W-:Y:S01]  /*208a0*/  IMAD.MOV.U32 R13, RZ, RZ, R4 ;  /* 0x000000ffff0d7224 */ /* 0x000fe200078e0004 */
[----:B------:R-:W-:Y:S01]  /*208b0*/  MOV R12, 0x3 ;  /* 0x00000003000c7802 */ /* 0x000fe20000000f00 */
[----:B------:R-:W-:-:S07]  /*208c0*/  IMAD.MOV.U32 R3, RZ, RZ, R14 ;  /* 0x000000ffff037224 */ /* 0x000fce00078e000e */
[----:B------:R-:W-:Y:S05]  /*208d0*/  WARPSYNC.COLLECTIVE R15, `(.L_x_12726) ;  /* 0x000000000f087348 */ /* 0x000fea0003c00000 */
[----:B------:R0:W1:Y:S02]  /*208e0*/  SHFL.IDX P6, R14, R13, R12, R11 ;  /* 0x0000000c0d0e7389 */ /* 0x00006400000c000b */
[----:B01----:R-:W-:Y:S01]  /*208f0*/  ENDCOLLECTIVE ;  /* 0x000000000000791b */ /* 0x003fe20003800000 */
.L_x_12726:
        /* <DEDUP_REMOVED lines=10> */
.L_x_12727:
[----:B------:R-:W-:Y:S01]  /*209a0*/  @!PT LDS RZ, [RZ] ;  /* 0x00000000fffff984 */ /* 0x000fe20000000800 */
[----:B------:R-:W-:Y:S01]  /*209b0*/  @!PT LDS RZ, [RZ] ;  /* 0x00000000fffff984 */ /* 0x000fe20000000800 */
[----:B------:R-:W-:Y:S01]  /*209c0*/  @!PT LDS RZ, [RZ] ;  /* 0x00000000fffff984 */ /* 0x000fe20000000800 */
[----:B------:R-:W-:Y:S04]  /*209d0*/  @!P3 LDGSTS.E.BYPASS.LTC128B.128 [R8+0xd400], desc[UR38][R2.64], !P0 ;  /* 0x0d4000000208bfae */ /* 0x000fe8000c101d66 */
[----:B------:R-:W-:Y:S04]  /*209e0*/  @!P3 LDGSTS.E.BYPASS.LTC128B.128 [R8+0x10400], desc[UR38][R2.64+0x40], !P1 ;  /* 0x104000400208bfae */ /* 0x000fe8000c901d66 */
[----:B------:R0:W-:Y:S01]  /*209f0*/  @!P3 LDGSTS.E.BYPASS.LTC128B.128 [R8+0x13400], desc[UR38][R2.64+0x80], !P2 ;  /* 0x134000800208bfae */ /* 0x0001e2000d101d66 */
[----:B------:R-:W-:Y:S01]  /*20a00*/  IMAD.MOV.U32 R13, RZ, RZ, R6 ;  /* 0x000000ffff0d7224 */ /* 0x000fe200078e0006 */
[----:B------:R-:W-:Y:S01]  /*20a10*/  MOV R12, RZ ;  /* 0x000000ff000c7202 */ /* 0x000fe20000000f00 */
[----:B0-----:R-:W-:-:S02]  /*20a20*/  VIADD R2, R25, 0x60 ;  /* 0x0000006019027836 */ /* 0x001fc40000000000 */
[----:B------:R-:W-:-:S07]  /*20a30*/  IMAD.MOV.U32 R5, RZ, RZ, R14 ;  /* 0x000000ffff057224 */ /* 0x000fce00078e000e */
[----:B------:R-:W-:Y:S05]  /*20a40*/  WARPSYNC.COLLECTIVE R15, `(.L_x_12728) ;  /* 0x000000000f087348 */ /* 0x000fea0003c00000 */
[----:B------:R0:W1:Y:S02]  /*20a50*/  SHFL.IDX P6, R14, R13, R12, R11 ;  /* 0x0000000c0d0e7389 */ /* 0x00006400000c000b */
[----:B01----:R-:W-:Y:S01]  /*20a60*/  ENDCOLLECTIVE ;  /* 0x000000000000791b */ /* 0x003fe20003800000 */
.L_x_12728:
        /* <DEDUP_REMOVED lines=16> */
.L_x_12729:
[----:B------:R-:W-:Y:S02]  /*20b70*/  IMAD.MOV.U32 R13, RZ, RZ, R6 ;  /* 0x000000ffff0d7224 */ /* 0x000fe400078e0006 */
[----:B------:R-:W-:Y:S02]  /*20b80*/  IMAD.MOV.U32 R12, RZ, RZ, 0x1 ;  /* 0x00000001ff0c7424 */ /* 0x000fe400078e00ff */
[----:B------:R-:W-:-:S07]  /*20b90*/  IMAD.MOV.U32 R3, RZ, RZ, R14 ;  /* 0x000000ffff037224 */ /* 0x000fce00078e000e */
[----:B------:R-:W-:Y:S05]  /*20ba0*/  WARPSYNC.COLLECTIVE R15, `(.L_x_12730) ;  /* 0x000000000f087348 */ /* 0x000fea0003c00000 */
[----:B------:R0:W1:Y:S02]  /*20bb0*/  SHFL.IDX P6, R14, R13, R12, R11 ;  /* 0x0000000c0d0e7389 */ /* 0x00006400000c000b */
[----:B01----:R-:W-:Y:S01]  /*20bc0*/  ENDCOLLECTIVE ;  /* 0x000000000000791b */ /* 0x003fe20003800000 */
.L_x_12730:
[----:B------:R-:W-:-:S05]  /*20bd0*/  @!P3 LEA R3, P4, R10, R3, 0x1 ;  /* 0x000000030a03b211 */ /* 0x000fca00078808ff */
[----:B------:R-:W-:-:S05]  /*20be0*/  @!P3 IMAD.X R2, RZ, RZ, R2, P4 ;  /* 0x000000ffff02b224 */ /* 0x000fca00020e0602 */
[-C--:B------:R-:W-:Y:S02]  /*20bf0*/  @!P3 LOP3.LUT R3, R3, R2.reuse, RZ, 0x3c, !PT ;  /* 0x000000020303b212 */ /* 0x080fe400078e3cff */
[----:B------:R-:W-:Y:S02]  /*20c00*/  MOV R13, R7 ;  /* 0x00000007000d7202 */ /* 0x000fe40000000f00 */
[----:B------:R-:W-:-:S04]  /*20c10*/  @!P3 LOP3.LUT R2, R3, R2, RZ, 0x3c, !PT ;  /* 0x000000020302b212 */ /* 0x000fc800078e3cff */
[----:B------:R-:W-:Y:S01]  /*20c20*/  @!P3 LOP3.LUT R3, R3, R2, RZ, 0x3c, !PT ;  /* 0x000000020303b212 */ /* 0x000fe200078e3cff */
[----:B------:R-:W-:-:S07]  /*20c30*/  IMAD.MOV.U32 R6, RZ, RZ, R14 ;  /* 0x000000ffff067224 */ /* 0x000fce00078e000e */
[----:B------:R-:W-:Y:S05]  /*20c40*/  WARPSYNC.COLLECTIVE R15, `(.L_x_12731) ;  /* 0x000000000f087348 */ /* 0x000fea0003c00000 */
[----:B------:R0:W1:Y:S02]  /*20c50*/  SHFL.IDX P6, R14, R13, R12, R11 ;  /* 0x0000000c0d0e7389 */ /* 0x00006400000c000b */
[----:B01----:R-:W-:Y:S01]  /*20c60*/  ENDCOLLECTIVE ;  /* 0x000000000000791b */ /* 0x003fe20003800000 */
.L_x_12731:
        /* <DEDUP_REMOVED lines=8> */
.L_x_12593:
[----:B-1----:R1:W2:Y:S02]  /*20cf0*/  SYNCS.PHASECHK.TRANS64.TRYWAIT P0, [R16+URZ+0x2d820], R0 ;  /* 0x02d82000100075a7 */ /* 0x0022a4000800017f */
[----:B--2---:R-:W-:Y:S05]  /*20d00*/  @!P0 NANOSLEEP.SYNCS 0x989680 ;  /* 0x009896800000895d */ /* 0x004fea0003900000 */
[----:B------:R-:W2:Y:S02]  /*20d10*/  @!P0 SYNCS.PHASECHK.TRANS64 P0, [R16+URZ+0x2d820], R0 ;  /* 0x02d82000100085a7 */ /* 0x000ea4000800007f */
[----:B--2---:R-:W-:Y:S05]  /*20d20*/  @!P0 BRA `(.L_x_12593) ;  /* 0xfffffffc00f08947 */ /* 0x004fea000383ffff */
[----:B------:R-:W-:Y:S05]  /*20d30*/  BRA `(.L_x_12733) ;  /* 0xffffffb000887947 */ /* 0x000fea000383ffff */
.L_x_12598:
[----:B0-----:R0:W1:Y:S02]  /*20d40*/  SYNCS.PHASECHK.TRANS64.TRYWAIT P0, [R5+URZ+0x2d840], R0 ;  /* 0x02d84000050075a7 */ /* 0x001064000800017f */
[----:B-1----:R-:W-:Y:S05]  /*20d50*/  @!P0 NANOSLEEP.SYNCS 0x989680 ;  /* 0x009896800000895d */ /* 0x002fea0003900000 */
[----:B------:R-:W1:Y:S02]  /*20d60*/  @!P0 SYNCS.PHASECHK.TRANS64 P0, [R5+URZ+0x2d840], R0 ;  /* 0x02d84000050085a7 */ /* 0x000e64000800007f */
[----:B-1----:R-:W-:Y:S05]  /*20d70*/  @!P0 BRA `(.L_x_12598) ;  /* 0xfffffffc00f08947 */ /* 0x002fea000383ffff */
[----:B------:R-:W-:Y:S05]  /*20d80*/  BRA `(.L_x_12734) ;  /* 0xffffffb4007c7947 */ /* 0x000fea000383ffff */
.L_x_12599:
        /* <DEDUP_REMOVED lines=8> */
.L_x_12736:
[----:B------:R-:W-:Y:S05]  /*20e10*/  BSYNC B1 ;  /* 0x0000000000017941 */ /* 0x000fea0003800000 */
.L_x_12735:
[----:B------:R-:W0:Y:S01]  /*20e20*/  S2R R21, SR_TID.X ;  /* 0x0000000000157919 */ /* 0x000e220000002100 */
[----:B------:R-:W-:Y:S01]  /*20e30*/  IMAD.MOV.U32 R13, RZ, RZ, R6 ;  /* 0x000000ffff0d7224 */ /* 0x000fe200078e0006 */
[----:B------:R-:W-:Y:S01]  /*20e40*/  MOV R12, RZ ;  /* 0x000000ff000c7202 */ /* 0x000fe20000000f00 */
[----:B------:R-:W-:Y:S01]  /*20e50*/  IMAD.MOV.U32 R11, RZ, RZ, 0x1c1f ;  /* 0x00001c1fff0b7424 */ /* 0x000fe200078e00ff */
[----:B------:R-:W-:Y:S01]  /*20e60*/  LOP3.LUT R18, R18, 0xffffffdf, RZ, 0xc0, !PT ;  /* 0xffffffdf12127812 */ /* 0x000fe200078ec0ff */
[----:B------:R-:W-:Y:S02]  /*20e70*/  IMAD.MOV.U32 R15, RZ, RZ, -0x1 ;  /* 0xffffffffff0f7424 */ /* 0x000fe400078e00ff */
[----:B------:R-:W-:Y:S01]  /*20e80*/  IMAD.MOV.U32 R3, RZ, RZ, R14 ;  /* 0x000000ffff037224 */ /* 0x000fe200078e000e */
[----:B------:R-:W-:Y:S01]  /*20e90*/  @P1 LOP3.LUT R18, R18, 0x20, RZ, 0xfc, !PT ;  /* 0x0000002012121812 */ /* 0x000fe200078efcff */
[----:B------:R-:W-:-:S07]  /*20ea0*/  IMAD R4, R4, 0x2, R16 ;  /* 0x0000000204047824 */ /* 0x000fce00078e0210 */
[----:B0-----:R-:W-:Y:S05]  /*20eb0*/  WARPSYNC.COLLECTIVE R15, `(.L_x_12737) ;  /* 0x000000000f087348 */ /* 0x001fea0003c00000 */
[----:B------:R1:W2:Y:S02]  /*20ec0*/  SHFL.IDX P6, R14, R13, R12, R11 ;  /* 0x0000000c0d0e7389 */ /* 0x0002a400000c000b */
[----:B012---:R-:W-:Y:S01]  /*20ed0*/  ENDCOLLECTIVE ;  /* 0x000000000000791b */ /* 0x007fe20003800000 */
.L_x_12737:
        /* <DEDUP_REMOVED lines=8> */
.L_x_12738:
        /* <DEDUP_REMOVED lines=15> */
.L_x_12739:
[----:B------:R-:W-:Y:S02]  /*21050*/  IMAD.MOV.U32 R13, RZ, RZ, R7 ;  /* 0x000000ffff0d7224 */ /* 0x000fe400078e0007 */
[----:B------:R-:W-:Y:S02]  /*21060*/  IMAD.MOV.U32 R12, RZ, RZ, 0x2 ;  /* 0x00000002ff0c7424 */ /* 0x000fe400078e00ff */
[----:B------:R-:W-:-:S07]  /*21070*/  IMAD.MOV.U32 R2, RZ, RZ, R14 ;  /* 0x000000ffff027224 */ /* 0x000fce00078e000e */
[----:B------:R-:W-:Y:S05]  /*21080*/  WARPSYNC.COLLECTIVE R15, `(.L_x_12740) ;  /* 0x000000000f087348 */ /* 0x000fea0003c00000 */
[----:B------:R0:W1:Y:S02]  /*21090*/  SHFL.IDX P6, R14, R13, R12, R11 ;  /* 0x0000000c0d0e7389 */ /* 0x00006400000c000b */
[----:B01----:R-:W-:Y:S01]  /*210a0*/  ENDCOLLECTIVE ;  /* 0x000000000000791b */ /* 0x003fe20003800000 */
.L_x_12740:
        /* <DEDUP_REMOVED lines=13> */
.L_x_12741:
[----:B------:R-:W-:Y:S02]  /*21180*/  IMAD.MOV.U32 R13, RZ, RZ, R7 ;  /* 0x000000ffff0d7224 */ /* 0x000fe400078e0007 */
[----:B------:R-:W-:Y:S02]  /*21190*/  IMAD.MOV.U32 R12, RZ, RZ, 0x3 ;  /* 0x00000003ff0c7424 */ /* 0x000fe400078e00ff */
[----:B------:R-:W-:-:S07]  /*211a0*/  IMAD.MOV.U32 R2, RZ, RZ, R14 ;  /* 0x000000ffff027224 */ /* 0x000fce00078e000e */
[----:B------:R-:W-:Y:S05]  /*211b0*/  WARPSYNC.COLLECTIVE R15, `(.L_x_12742) ;  /* 0x000000000f087348 */ /* 0x000fea0003c00000 */
[----:B------:R0:W1:Y:S02]  /*211c0*/  SHFL.IDX P6, R14, R13, R12, R11 ;  /* 0x0000000c0d0e7389 */ /* 0x00006400000c000b */
[----:B01----:R-:W-:Y:S01]  /*211d0*/  ENDCOLLECTIVE ;  /* 0x000000000000791b */ /* 0x003fe20003800000 */
.L_x_12742:
        /* <DEDUP_REMOVED lines=14> */
.L_x_12743:
[----:B------:R-:W-:Y:S01]  /*212c0*/  MOV R2, R14 ;  /* 0x0000000e00027202 */ /* 0x000fe20000000f00 */
[----:B------:R-:W-:Y:S06]  /*212d0*/  BRA `(.L_x_12744) ;  /* 0xffffffb000fc7947 */ /* 0x000fec000383ffff */
.L_x_12604:
[----:B-1----:R1:W2:Y:S02]  /*212e0*/  SYNCS.PHASECHK.TRANS64.TRYWAIT P0, [R5+URZ+0x2d860], R2 ;  /* 0x02d86002050075a7 */ /* 0x0022a4000800017f */
[----:B--2---:R-:W-:Y:S05]  /*212f0*/  @!P0 NANOSLEEP.SYNCS 0x989680 ;  /* 0x009896800000895d */ /* 0x004fea0003900000 */
[----:B------:R-:W2:Y:S02]  /*21300*/  @!P0 SYNCS.PHASECHK.TRANS64 P0, [R5+URZ+0x2d860], R2 ;  /* 0x02d86002050085a7 */ /* 0x000ea4000800007f */
[----:B--2---:R-:W-:Y:S05]  /*21310*/  @!P0 BRA `(.L_x_12604) ;  /* 0xfffffffc00f08947 */ /* 0x004fea000383ffff */
[----:B------:R-:W-:Y:S05]  /*21320*/  BRA `(.L_x_12745) ;  /* 0xffffffb400607947 */ /* 0x000fea000383ffff */
.L_x_12605:
        /* <DEDUP_REMOVED lines=8> */
.L_x_12747:
[----:B------:R-:W-:Y:S05]  /*213b0*/  BSYNC B1 ;  /* 0x0000000000017941 */ /* 0x000fea0003800000 */
.L_x_12746:
[----:B------:R-:W-:Y:S01]  /*213c0*/  IMAD.MOV.U32 R13, RZ, RZ, R19 ;  /* 0x000000ffff0d7224 */ /* 0x000fe200078e0013 */
[----:B------:R-:W-:Y:S01]  /*213d0*/  MOV R11, 0x1c1f ;  /* 0x00001c1f000b7802 */ /* 0x000fe20000000f00 */
[----:B------:R-:W-:Y:S02]  /*213e0*/  IMAD.MOV.U32 R12, RZ, RZ, RZ ;  /* 0x000000ffff0c7224 */ /* 0x000fe400078e00ff */
[----:B------:R-:W-:Y:S02]  /*213f0*/  IMAD.MOV.U32 R15, RZ, RZ, -0x1 ;  /* 0xffffffffff0f7424 */ /* 0x000fe400078e00ff */
[----:B------:R-:W-:Y:S02]  /*21400*/  IMAD.MOV.U32 R3, RZ, RZ, R14 ;  /* 0x000000ffff037224 */ /* 0x000fe400078e000e */
[----:B------:R-:W-:-:S07]  /*21410*/  IMAD R4, R4, 0x2, R16 ;  /* 0x0000000204047824 */ /* 0x000fce00078e0210 */
[----:B------:R-:W-:Y:S05]  /*21420*/  WARPSYNC.COLLECTIVE R15, `(.L_x_12748) ;  /* 0x000000000f087348 */ /* 0x000fea0003c00000 */
[----:B------:R0:W1:Y:S02]  /*21430*/  SHFL.IDX P6, R14, R13, R12, R11 ;  /* 0x0000000c0d0e7389 */ /* 0x00006400000c000b */
[----:B01----:R-:W-:Y:S01]  /*21440*/  ENDCOLLECTIVE ;  /* 0x000000000000791b */ /* 0x003fe20003800000 */
.L_x_12748:
[----:B------:R-:W-:Y:S02]  /*21450*/  IMAD.MOV.U32 R13, RZ, RZ, R22 ;  /* 0x000000ffff0d7224 */ /* 0x000fe400078e0016 */
[----:B------:R-:W-:Y:S02]  /*21460*/  IMAD.MOV.U32 R12, RZ, RZ, 0x1 ;  /* 0x00000001ff0c7424 */ /* 0x000fe400078e00ff */
[----:B------:R-:W-:-:S07]  /*21470*/  IMAD.MOV.U32 R2, RZ, RZ, R14 ;  /* 0x000000ffff027224 */ /* 0x000fce00078e000e */
[----:B------:R-:W-:Y:S05]  /*21480*/  WARPSYNC.COLLECTIVE R15, `(.L_x_12749) ;  /* 0x000000000f087348 */ /* 0x000fea0003c00000 */
[----:B------:R0:W1:Y:S02]  /*21490*/  SHFL.IDX P6, R14, R13, R12, R11 ;  /* 0x0000000c0d0e7389 */ /* 0x00006400000c000b */
[----:B01----:R-:W-:Y:S01]  /*214a0*/  ENDCOLLECTIVE ;  /* 0x000000000000791b */ /* 0x003fe20003800000 */
.L_x_12749:
        /* <DEDUP_REMOVED lines=16> */
.L_x_12750:
[----:B------:R-:W-:Y:S02]  /*215b0*/  IMAD.MOV.U32 R13, RZ, RZ, R22 ;  /* 0x000000ffff0d7224 */ /* 0x000fe400078e0016 */
[----:B------:R-:W-:Y:S02]  /*215c0*/  IMAD.MOV.U32 R12, RZ, RZ, 0x2 ;  /* 0x00000002ff0c7424 */ /* 0x000fe400078e00ff */
[----:B------:R-:W-:-:S07]  /*215d0*/  IMAD.MOV.U32 R2, RZ, RZ, R14 ;  /* 0x000000ffff027224 */ /* 0x000fce00078e000e */
[----:B------:R-:W-:Y:S05]  /*215e0*/  WARPSYNC.COLLECTIVE R15, `(.L_x_12751) ;  /* 0x000000000f087348 */ /* 0x000fea0003c00000 */
[----:B------:R0:W1:Y:S02]  /*215f0*/  SHFL.IDX P6, R14, R13, R12, R11 ;  /* 0x0000000c0d0e7389 */ /* 0x00006400000c000b */
[----:B01----:R-:W-:Y:S01]  /*21600*/  ENDCOLLECTIVE ;  /* 0x000000000000791b */ /* 0x003fe20003800000 */
.L_x_12751:
        /* <DEDUP_REMOVED lines=16> */
.L_x_12752:
[----:B------:R-:W-:Y:S02]  /*21710*/  IMAD.MOV.U32 R13, RZ, RZ, R22 ;  /* 0x000000ffff0d7224 */ /* 0x000fe400078e0016 */
[----:B------:R-:W-:Y:S02]  /*21720*/  IMAD.MOV.U32 R12, RZ, RZ, 0x3 ;  /* 0x00000003ff0c7424 */ /* 0x000fe400078e00ff */
[----:B------:R-:W-:-:S07]  /*21730*/  IMAD.MOV.U32 R2, RZ, RZ, R14 ;  /* 0x000000ffff027224 */ /* 0x000fce00078e000e */
[----:B------:R-:W-:Y:S05]  /*21740*/  WARPSYNC.COLLECTIVE R15, `(.L_x_12753) ;  /* 0x000000000f087348 */ /* 0x000fea0003c00000 */
[----:B------:R0:W1:Y:S02]  /*21750*/  SHFL.IDX P6, R14, R13, R12, R11 ;  /* 0x0000000c0d0e7389 */ /* 0x00006400000c000b */
[----:B01----:R-:W-:Y:S01]  /*21760*/  ENDCOLLECTIVE ;  /* 0x000000000000791b */ /* 0x003fe20003800000 */
.L_x_12753:
        /* <DEDUP_REMOVED lines=13> */
.L_x_12754:
        /* <DEDUP_REMOVED lines=8> */
.L_x_12613:
[----:B-1----:R1:W2:Y:S02]  /*218c0*/  SYNCS.PHASECHK.TRANS64.TRYWAIT P0, [R0+URZ+0x2d860], R3 ;  /* 0x02d86003000075a7 */ /* 0x0022a4000800017f */
[----:B--2---:R-:W-:Y:S05]  /*218d0*/  @!P0 NANOSLEEP.SYNCS 0x989680 ;  /* 0x009896800000895d */ /* 0x004fea0003900000 */
[----:B------:R-:W2:Y:S02]  /*218e0*/  @!P0 SYNCS.PHASECHK.TRANS64 P0, [R0+URZ+0x2d860], R3 ;  /* 0x02d86003000085a7 */ /* 0x000ea4000800007f */
[----:B--2---:R-:W-:Y:S05]  /*218f0*/  @!P0 BRA `(.L_x_12613) ;  /* 0xfffffffc00f08947 */ /* 0x004fea000383ffff */
[----:B------:R-:W-:Y:S05]  /*21900*/  BRA `(.L_x_12756) ;  /* 0xffffffb400e07947 */ /* 0x000fea000383ffff */
.L_x_12614:
        /* <DEDUP_REMOVED lines=8> */
.L_x_12758:
[----:B------:R-:W-:Y:S05]  /*21990*/  BSYNC B0 ;  /* 0x0000000000007941 */ /* 0x000fea0003800000 */
.L_x_12757:
        /* <DEDUP_REMOVED lines=10> */
.L_x_12759:
[----:B------:R-:W-:Y:S01]  /*21a40*/  ULDC UR4, c[0x0][0x2f4] ;  /* 0x0000bd0000047ab9 */ /* 0x000fe20000000800 */
[----:B------:R-:W-:Y:S02]  /*21a50*/  IMAD.MOV.U32 R13, RZ, RZ, R22 ;  /* 0x000000ffff0d7224 */ /* 0x000fe400078e0016 */
[----:B------:R-:W-:Y:S02]  /*21a60*/  IMAD.MOV.U32 R12, RZ, RZ, 0x1 ;  /* 0x00000001ff0c7424 */ /* 0x000fe400078e00ff */
[----:B------:R-:W-:-:S05]  /*21a70*/  IMAD.SHL.U32 R7, R2, 0x8, RZ ;  /* 0x0000000802077824 */ /* 0x000fca00078e00ff */
[----:B------:R-:W-:-:S04]  /*21a80*/  LOP3.LUT R7, R7, 0x18, RZ, 0xc0, !PT ;  /* 0x0000001807077812 */ /* 0x000fc800078ec0ff */
[C---:B------:R-:W-:Y:S02]  /*21a90*/  SHF.L.U32 R5, R7.reuse, 0x1, RZ ;  /* 0x0000000107057819 */ /* 0x040fe400000006ff */
[C---:B------:R-:W-:Y:S02]  /*21aa0*/  ISETP.GE.AND P2, PT, R7.reuse, UR4, PT ;  /* 0x0000000407007c0c */ /* 0x040fe4000bf46270 */
[----:B------:R-:W-:Y:S02]  /*21ab0*/  IADD3 R2, P0, R14, R5, RZ ;  /* 0x000000050e027210 */ /* 0x000fe40007f1e0ff */
[C---:B------:R-:W-:Y:S02]  /*21ac0*/  LOP3.LUT R8, R7.reuse, 0x20, RZ, 0xfc, !PT ;  /* 0x0000002007087812 */ /* 0x040fe400078efcff */
[----:B------:R-:W-:Y:S01]  /*21ad0*/  LOP3.LUT R7, R7, 0x40, RZ, 0xfc, !PT ;  /* 0x0000004007077812 */ /* 0x000fe200078efcff */
[----:B------:R-:W-:Y:S01]  /*21ae0*/  IMAD.X R3, RZ, RZ, R3, P0 ;  /* 0x000000ffff037224 */ /* 0x000fe200000e0603 */
[----:B------:R-:W-:-:S02]  /*21af0*/  ISETP.LT.OR P3, PT, R6, 0x1, P2 ;  /* 0x000000010600780c */ /* 0x000fc40001761670 */
[----:B------:R-:W-:Y:S02]  /*21b00*/  ISETP.GE.AND P1, PT, R8, UR4, PT ;  /* 0x0000000408007c0c */ /* 0x000fe4000bf26270 */
[----:B------:R-:W-:-:S13]  /*21b10*/  ISETP.GE.AND P0, PT, R7, UR4, PT ;  /* 0x0000000407007c0c */ /* 0x000fda000bf06270 */
[----:B------:R-:W-:Y:S05]  /*21b20*/  WARPSYNC.COLLECTIVE R15, `(.L_x_12760) ;  /* 0x000000000f087348 */ /* 0x000fea0003c00000 */
[----:B------:R0:W1:Y:S02]  /*21b30*/  SHFL.IDX P6, R14, R13, R12, R11 ;  /* 0x0000000c0d0e7389 */ /* 0x00006400000c000b */
[----:B01----:R-:W-:Y:S01]  /*21b40*/  ENDCOLLECTIVE ;  /* 0x000000000000791b */ /* 0x003fe20003800000 */
.L_x_12760:
        /* <DEDUP_REMOVED lines=14> */
.L_x_12761:
[----:B------:R-:W-:Y:S01]  /*21c30*/  MOV R13, R22 ;  /* 0x00000016000d7202 */ /* 0x000fe20000000f00 */
[----:B------:R-:W-:Y:S01]  /*21c40*/  IMAD.MOV.U32 R12, RZ, RZ, 0x2 ;  /* 0x00000002ff0c7424 */ /* 0x000fe200078e00ff */
[----:B------:R-:W-:-:S13]  /*21c50*/  IADD3 R2, P4, R14, R5, RZ ;  /* 0x000000050e027210 */ /* 0x000fda0007f9e0ff */
[----:B------:R-:W-:Y:S05]  /*21c60*/  WARPSYNC.COLLECTIVE R15, `(.L_x_12762) ;  /* 0x000000000f087348 */ /* 0x000fea0003c00000 */
[----:B------:R0:W1:Y:S02]  /*21c70*/  SHFL.IDX P6, R14, R13, R12, R11 ;  /* 0x0000000c0d0e7389 */ /* 0x00006400000c000b */
[----:B01----:R-:W-:Y:S01]  /*21c80*/  ENDCOLLECTIVE ;  /* 0x000000000000791b */ /* 0x003fe20003800000 */
.L_x_12762:
        /* <DEDUP_REMOVED lines=15> */
.L_x_12763:
[----:B------:R-:W-:Y:S02]  /*21d80*/  IMAD.MOV.U32 R13, RZ, RZ, R22 ;  /* 0x000000ffff0d7224 */ /* 0x000fe400078e0016 */
[----:B------:R-:W-:Y:S01]  /*21d90*/  IMAD.MOV.U32 R12, RZ, RZ, 0x3 ;  /* 0x00000003ff0c7424 */ /* 0x000fe200078e00ff */
[----:B------:R-:W-:-:S13]  /*21da0*/  IADD3 R2, P4, R14, R5, RZ ;  /* 0x000000050e027210 */ /* 0x000fda0007f9e0ff */
[----:B------:R-:W-:Y:S05]  /*21db0*/  WARPSYNC.COLLECTIVE R15, `(.L_x_12764) ;  /* 0x000000000f087348 */ /* 0x000fea0003c00000 */
[----:B------:R0:W1:Y:S02]  /*21dc0*/  SHFL.IDX P6, R14, R13, R12, R11 ;  /* 0x0000000c0d0e7389 */ /* 0x00006400000c000b */
[----:B01----:R-:W-:Y:S01]  /*21dd0*/  ENDCOLLECTIVE ;  /* 0x000000000000791b */ /* 0x003fe20003800000 */
.L_x_12764:
        /* <DEDUP_REMOVED lines=10> */
[----:B------:R-:W-:-:S07]  /*21e80*/  IMAD.MOV.U32 R22, RZ, RZ, R14 ;  /* 0x000000ffff167224 */ /* 0x000fce00078e000e */
[----:B0-----:R-:W-:Y:S05]  /*21e90*/  WARPSYNC.COLLECTIVE R15, `(.L_x_12765) ;  /* 0x000000000f087348 */ /* 0x001fea0003c00000 */
[----:B------:R1:W2:Y:S02]  /*21ea0*/  SHFL.IDX P6, R14, R13, R12, R11 ;  /* 0x0000000c0d0e7389 */ /* 0x0002a400000c000b */
[----:B012---:R-:W-:Y:S01]  /*21eb0*/  ENDCOLLECTIVE ;  /* 0x000000000000791b */ /* 0x007fe20003800000 */
.L_x_12765:
[----:B------:R-:W-:Y:S05]  /*21ec0*/  BRA `(.L_x_12766) ;  /* 0xffffffb400407947 */ /* 0x000fea000383ffff */
.L_x_12619:
        /* <DEDUP_REMOVED lines=8> */
.L_x_12768:
[----:B------:R-:W-:Y:S05]  /*21f50*/  BSYNC B0 ;  /* 0x0000000000007941 */ /* 0x000fea0003800000 */
.L_x_12767:
        /* <DEDUP_REMOVED lines=9> */
.L_x_12769:
        /* <DEDUP_REMOVED lines=23> */
.L_x_12770:
[----:B------:R-:W-:Y:S01]  /*22160*/  IMAD.MOV.U32 R12, RZ, RZ, 0x2 ;  /* 0x00000002ff0c7424 */ /* 0x000fe200078e00ff */
[----:B------:R-:W-:-:S04]  /*22170*/  SEL R4, R14, RZ, P1 ;  /* 0x000000ff0e047207 */ /* 0x000fc80000800000 */
[----:B------:R-:W-:-:S05]  /*22180*/  IADD3 R4, R13, R4, RZ ;  /* 0x000000040d047210 */ /* 0x000fca0007ffe0ff */
[----:B------:R-:W-:-:S07]  /*22190*/  IMAD.MOV.U32 R13, RZ, RZ, R4 ;  /* 0x000000ffff0d7224 */ /* 0x000fce00078e0004 */
[----:B------:R-:W-:Y:S05]  /*221a0*/  WARPSYNC.COLLECTIVE R15, `(.L_x_12771) ;  /* 0x000000000f087348 */ /* 0x000fea0003c00000 */
[----:B------:R0:W1:Y:S02]  /*221b0*/  SHFL.UP P6, R14, R13, R12, R11 ;  /* 0x0400000c0d0e7389 */ /* 0x00006400000c000b */
[----:B01----:R-:W-:Y:S01]  /*221c0*/  ENDCOLLECTIVE ;  /* 0x000000000000791b */ /* 0x003fe20003800000 */
.L_x_12771:
[----:B------:R-:W-:Y:S01]  /*221d0*/  IMAD.MOV.U32 R12, RZ, RZ, 0x4 ;  /* 0x00000004ff0c7424 */ /* 0x000fe200078e00ff */
[----:B------:R-:W-:-:S05]  /*221e0*/  SEL R3, R14, RZ, P2 ;  /* 0x000000ff0e037207 */ /* 0x000fca0001000000 */
[----:B------:R-:W-:-:S04]  /*221f0*/  IMAD.IADD R2, R4, 0x1, R3 ;  /* 0x0000000104027824 */ /* 0x000fc800078e0203 */
[----:B------:R-:W-:-:S07]  /*22200*/  IMAD.MOV.U32 R13, RZ, RZ, R2 ;  /* 0x000000ffff0d7224 */ /* 0x000fce00078e0002 */
[----:B------:R-:W-:Y:S05]  /*22210*/  WARPSYNC.COLLECTIVE R15, `(.L_x_12772) ;  /* 0x000000000f087348 */ /* 0x000fea0003c00000 */
[----:B------:R0:W1:Y:S02]  /*22220*/  SHFL.UP P6, R14, R13, R12, R11 ;  /* 0x0400000c0d0e7389 */ /* 0x00006400000c000b */
[----:B01----:R-:W-:Y:S01]  /*22230*/  ENDCOLLECTIVE ;  /* 0x000000000000791b */ /* 0x003fe20003800000 */
.L_x_12772:
[----:B------:R-:W-:Y:S02]  /*22240*/  MOV R12, 0x8 ;  /* 0x00000008000c7802 */ /* 0x000fe40000000f00 */
[----:B------:R-:W-:-:S05]  /*22250*/  SEL R3, R14, RZ, P3 ;  /* 0x000000ff0e037207 */ /* 0x000fca0001800000 */
[----:B------:R-:W-:-:S04]  /*22260*/  IMAD.IADD R3, R2, 0x1, R3 ;  /* 0x0000000102037824 */ /* 0x000fc800078e0203 */
[----:B------:R-:W-:-:S07]  /*22270*/  IMAD.MOV.U32 R13, RZ, RZ, R3 ;  /* 0x000000ffff0d7224 */ /* 0x000fce00078e0003 */
[----:B------:R-:W-:Y:S05]  /*22280*/  WARPSYNC.COLLECTIVE R15, `(.L_x_12773) ;  /* 0x000000000f087348 */ /* 0x000fea0003c00000 */
[----:B------:R0:W1:Y:S02]  /*22290*/  SHFL.UP P6, R14, R13, R12, R11 ;  /* 0x0400000c0d0e7389 */ /* 0x00006400000c000b */
[----:B01----:R-:W-:Y:S01]  /*222a0*/  ENDCOLLECTIVE ;  /* 0x000000000000791b */ /* 0x003fe20003800000 */
.L_x_12773:
[----:B------:R-:W-:Y:S01]  /*222b0*/  IMAD.MOV.U32 R12, RZ, RZ, 0x10 ;  /* 0x00000010ff0c7424 */ /* 0x000fe200078e00ff */
[----:B------:R-:W-:-:S05]  /*222c0*/  SEL R4, R14, RZ, P4 ;  /* 0x000000ff0e047207 */ /* 0x000fca0002000000 */
[----:B------:R-:W-:-:S04]  /*222d0*/  IMAD.IADD R4, R3, 0x1, R4 ;  /* 0x0000000103047824 */ /* 0x000fc800078e0204 */
[----:B------:R-:W-:-:S07]  /*222e0*/  IMAD.MOV.U32 R13, RZ, RZ, R4 ;  /* 0x000000ffff0d7224 */ /* 0x000fce00078e0004 */
[----:B------:R-:W-:Y:S05]  /*222f0*/  WARPSYNC.COLLECTIVE R15, `(.L_x_12774) ;  /* 0x000000000f087348 */ /* 0x000fea0003c00000 */
[----:B------:R0:W1:Y:S02]  /*22300*/  SHFL.UP P6, R14, R13, R12, R11 ;  /* 0x0400000c0d0e7389 */ /* 0x00006400000c000b */
[----:B01----:R-:W-:Y:S01]  /*22310*/  ENDCOLLECTIVE ;  /* 0x000000000000791b */ /* 0x003fe20003800000 */
.L_x_12774:
        /* <DEDUP_REMOVED lines=8> */
.L_x_12775:
[----:B------:R-:W-:Y:S05]  /*223a0*/  BRA `(.L_x_12776) ;  /* 0xffffffb400647947 */ /* 0x000fea000383ffff */
.L_x_12622:
[----:B------:R-:W-:Y:S01]  /*223b0*/  BSSY B0, `(.L_x_12777) ;  /* 0x0000007000007945 */ /* 0x000fe20003800000 */
[----:B------:R-:W-:Y:S01]  /*223c0*/  MOV R12, 0x1 ;  /* 0x00000001000c7802 */ /* 0x000fe20000000f00 */
[----:B------:R-:W-:Y:S02]  /*223d0*/  IMAD.MOV.U32 R11, RZ, RZ, RZ ;  /* 0x000000ffff0b7224 */ /* 0x000fe400078e00ff */
[----:B------:R-:W-:-:S07]  /*223e0*/  IMAD.MOV.U32 R15, RZ, RZ, -0x1 ;  /* 0xffffffffff0f7424 */ /* 0x000fce00078e00ff */
[----:B-----5:R-:W-:Y:S05]  /*223f0*/  WARPSYNC.COLLECTIVE R15, `(.L_x_12778) ;  /* 0x000000000f087348 */ /* 0x020fea0003c00000 */
[----:B------:R0:W1:Y:S02]  /*22400*/  SHFL.UP P6, R14, R13, R12, R11 ;  /* 0x0400000c0d0e7389 */ /* 0x00006400000c000b */
[----:B01---5:R-:W-:Y:S01]  /*22410*/  ENDCOLLECTIVE ;  /* 0x000000000000791b */ /* 0x023fe20003800000 */
.L_x_12778:
[----:B------:R-:W-:Y:S05]  /*22420*/  BSYNC B0 ;  /* 0x0000000000007941 */ /* 0x000fea0003800000 */
.L_x_12777:
        /* <DEDUP_REMOVED lines=8> */
.L_x_12779:
[----:B------:R-:W-:Y:S01]  /*224b0*/  IMAD.MOV.U32 R12, RZ, RZ, 0x4 ;  /* 0x00000004ff0c7424 */ /* 0x000fe200078e00ff */
[----:B------:R-:W-:-:S05]  /*224c0*/  SEL R14, R14, RZ, P2 ;  /* 0x000000ff0e0e7207 */ /* 0x000fca0001000000 */
[----:B------:R-:W-:-:S05]  /*224d0*/  IMAD.IADD R3, R13, 0x1, R14 ;  /* 0x000000010d037824 */ /* 0x000fca00078e020e */
[----:B------:R-:W-:-:S07]  /*224e0*/  MOV R13, R3 ;  /* 0x00000003000d7202 */ /* 0x000fce0000000f00 */
[----:B------:R-:W-:Y:S05]  /*224f0*/  WARPSYNC.COLLECTIVE R15, `(.L_x_12780) ;  /* 0x000000000f087348 */ /* 0x000fea0003c00000 */
[----:B------:R0:W1:Y:S02]  /*22500*/  SHFL.UP P6, R14, R13, R12, R11 ;  /* 0x0400000c0d0e7389 */ /* 0x00006400000c000b */
[----:B01----:R-:W-:Y:S01]  /*22510*/  ENDCOLLECTIVE ;  /* 0x000000000000791b */ /* 0x003fe20003800000 */
.L_x_12780:
[----:B------:R-:W-:Y:S01]  /*22520*/  IMAD.MOV.U32 R12, RZ, RZ, 0x8 ;  /* 0x00000008ff0c7424 */ /* 0x000fe200078e00ff */
[----:B------:R-:W-:-:S05]  /*22530*/  SEL R4, R14, RZ, P3 ;  /* 0x000000ff0e047207 */ /* 0x000fca0001800000 */
[----:B------:R-:W-:-:S04]  /*22540*/  IMAD.IADD R4, R3, 0x1, R4 ;  /* 0x0000000103047824 */ /* 0x000fc800078e0204 */
[----:B------:R-:W-:-:S07]  /*22550*/  IMAD.MOV.U32 R13, RZ, RZ, R4 ;  /* 0x000000ffff0d7224 */ /* 0x000fce00078e0004 */
[----:B------:R-:W-:Y:S05]  /*22560*/  WARPSYNC.COLLECTIVE R15, `(.L_x_12781) ;  /* 0x000000000f087348 */ /* 0x000fea0003c00000 */
[----:B------:R0:W1:Y:S02]  /*22570*/  SHFL.UP P6, R14, R13, R12, R11 ;  /* 0x0400000c0d0e7389 */ /* 0x00006400000c000b */
[----:B01----:R-:W-:Y:S01]  /*22580*/  ENDCOLLECTIVE ;  /* 0x000000000000791b */ /* 0x003fe20003800000 */
.L_x_12781:
[----:B------:R-:W-:Y:S01]  /*22590*/  IMAD.MOV.U32 R12, RZ, RZ, 0x10 ;  /* 0x00000010ff0c7424 */ /* 0x000fe200078e00ff */
[----:B------:R-:W-:-:S05]  /*225a0*/  SEL R7, R14, RZ, P4 ;  /* 0x000000ff0e077207 */ /* 0x000fca0002000000 */
[----:B------:R-:W-:-:S04]  /*225b0*/  IMAD.IADD R7, R4, 0x1, R7 ;  /* 0x0000000104077824 */ /* 0x000fc800078e0207 */
[----:B------:R-:W-:-:S07]  /*225c0*/  IMAD.MOV.U32 R13, RZ, RZ, R7 ;  /* 0x000000ffff0d7224 */ /* 0x000fce00078e0007 */
[----:B------:R-:W-:Y:S05]  /*225d0*/  WARPSYNC.COLLECTIVE R15, `(.L_x_12782) ;  /* 0x000000000f087348 */ /* 0x000fea0003c00000 */
[----:B------:R0:W1:Y:S02]  /*225e0*/  SHFL.UP P6, R14, R13, R12, R11 ;  /* 0x0400000c0d0e7389 */ /* 0x00006400000c000b */
[----:B01----:R-:W-:Y:S01]  /*225f0*/  ENDCOLLECTIVE ;  /* 0x000000000000791b */ /* 0x003fe20003800000 */
.L_x_12782:
        /* <DEDUP_REMOVED lines=8> */
.L_x_12783:
[----:B------:R-:W-:Y:S05]  /*22680*/  BRA `(.L_x_12784) ;  /* 0xffffffb400507947 */ /* 0x000fea000383ffff */
.L_x_12624:
[----:B------:R-:W-:Y:S01]  /*22690*/  BSSY B0, `(.L_x_12785) ;  /* 0x0000006000007945 */ /* 0x000fe20003800000 */
[----:B------:R-:W-:Y:S01]  /*226a0*/  PLOP3.LUT P6, PT, P6, PT, PT, 0x8, 0x0 ;  /* 0x000000000000781c */ /* 0x000fe200037ce170 */
[----:B------:R-:W-:-:S12]  /*226b0*/  IMAD.MOV.U32 R15, RZ, RZ, -0x1 ;  /* 0xffffffffff0f7424 */ /* 0x000fd800078e00ff */
[----:B0----5:R-:W-:Y:S05]  /*226c0*/  WARPSYNC.COLLECTIVE R15, `(.L_x_12786) ;  /* 0x000000000f087348 */ /* 0x021fea0003c00000 */
[----:B------:R-:W-:Y:S01]  /*226d0*/  VOTE.ANY R14, PT, P6 ;  /* 0x00000000000e7806 */ /* 0x000fe200030e0100 */
[----:B0----5:R-:W-:Y:S06]  /*226e0*/  ENDCOLLECTIVE ;  /* 0x000000000000791b */ /* 0x021fec0003800000 */
.L_x_12786:
[----:B------:R-:W-:Y:S05]  /*226f0*/  BSYNC B0 ;  /* 0x0000000000007941 */ /* 0x000fea0003800000 */
.L_x_12785:
[----:B------:R-:W-:Y:S01]  /*22700*/  IMAD.MOV.U32 R3, RZ, RZ, R14 ;  /* 0x000000ffff037224 */ /* 0x000fe200078e000e */
[----:B------:R-:W-:Y:S01]  /*22710*/  MOV R11, 0x1f ;  /* 0x0000001f000b7802 */ /* 0x000fe20000000f00 */
[----:B------:R-:W-:Y:S02]  /*22720*/  IMAD.MOV.U32 R13, RZ, RZ, R25 ;  /* 0x000000ffff0d7224 */ /* 0x000fe400078e0019 */
[----:B------:R-:W0:Y:S01]  /*22730*/  POPC R7, R3 ;  /* 0x0000000300077309 */ /* 0x000e220000000000 */
[----:B------:R-:W-:Y:S02]  /*22740*/  IMAD.MOV.U32 R15, RZ, RZ, -0x1 ;  /* 0xffffffffff0f7424 */ /* 0x000fe400078e00ff */
[----:B0-----:R-:W-:Y:S02]  /*22750*/  IMAD.MOV.U32 R12, RZ, RZ, R7 ;  /* 0x000000ffff0c7224 */ /* 0x001fe400078e0007 */
[----:B------:R-:W-:-:S07]  /*22760*/  IMAD.IADD R27, R7, 0x1, R27 ;  /* 0x00000001071b7824 */ /* 0x000fce00078e021b */
[----:B------:R-:W-:Y:S05]  /*22770*/  WARPSYNC.COLLECTIVE R15, `(.L_x_12787) ;  /* 0x000000000f087348 */ /* 0x000fea0003c00000 */
[----:B------:R0:W1:Y:S02]  /*22780*/  SHFL.IDX P6, R14, R13, R12, R11 ;  /* 0x0000000c0d0e7389 */ /* 0x00006400000c000b */
[----:B01----:R-:W-:Y:S01]  /*22790*/  ENDCOLLECTIVE ;  /* 0x000000000000791b */ /* 0x003fe20003800000 */
.L_x_12787:
[----:B------:R-:W-:Y:S02]  /*227a0*/  IMAD.MOV.U32 R13, RZ, RZ, R5 ;  /* 0x000000ffff0d7224 */ /* 0x000fe400078e0005 */
[----:B------:R-:W-:-:S07]  /*227b0*/  IMAD.MOV.U32 R25, RZ, RZ, R14 ;  /* 0x000000ffff197224 */ /* 0x000fce00078e000e */
[----:B------:R-:W-:Y:S05]  /*227c0*/  WARPSYNC.COLLECTIVE R15, `(.L_x_12788) ;  /* 0x000000000f087348 */ /* 0x000fea0003c00000 */
[----:B------:R0:W1:Y:S02]  /*227d0*/  SHFL.IDX P6, R14, R13, R12, R11 ;  /* 0x0000000c0d0e7389 */ /* 0x00006400000c000b */
[----:B01----:R-:W-:Y:S01]  /*227e0*/  ENDCOLLECTIVE ;  /* 0x000000000000791b */ /* 0x003fe20003800000 */
.L_x_12788:
[----:B------:R-:W-:Y:S01]  /*227f0*/  IMAD.MOV.U32 R5, RZ, RZ, R14 ;  /* 0x000000ffff057224 */ /* 0x000fe200078e000e */
[----:B------:R-:W-:Y:S06]  /*22800*/  BRA `(.L_x_12789) ;  /* 0xffffffb400307947 */ /* 0x000fec000383ffff */
.L_x_12626:
[----:B------:R-:W-:Y:S01]  /*22810*/  BSSY B0, `(.L_x_12790) ;  /* 0x0000007000007945 */ /* 0x000fe20003800000 */
[----:B------:R-:W-:Y:S01]  /*22820*/  IMAD.MOV.U32 R13, RZ, RZ, R2 ;  /* 0x000000ffff0d7224 */ /* 0x000fe200078e0002 */
[----:B------:R-:W-:Y:S01]  /*22830*/  MOV R15, 0xffffffff ;  /* 0xffffffff000f7802 */ /* 0x000fe20000000f00 */
[----:B------:R-:W-:-:S07]  /*22840*/  IMAD.MOV.U32 R11, RZ, RZ, 0x1f ;  /* 0x0000001fff0b7424 */ /* 0x000fce00078e00ff */
[----:B0123-5:R-:W-:Y:S05]  /*22850*/  WARPSYNC.COLLECTIVE R15, `(.L_x_12791) ;  /* 0x000000000f087348 */ /* 0x02ffea0003c00000 */
[----:B------:R4:W0:Y:S02]  /*22860*/  SHFL.IDX P6, R14, R13, R12, R11 ;  /* 0x0000000c0d0e7389 */ /* 0x00082400000c000b */
[----:B012345:R-:W-:Y:S01]  /*22870*/  ENDCOLLECTIVE ;  /* 0x000000000000791b */ /* 0x03ffe20003800000 */
.L_x_12791:
[----:B------:R-:W-:Y:S05]  /*22880*/  BSYNC B0 ;  /* 0x0000000000007941 */ /* 0x000fea0003800000 */
.L_x_12790:
[----:B------:R-:W-:Y:S01]  /*22890*/  IMAD.MOV.U32 R24, RZ, RZ, R14 ;  /* 0x000000ffff187224 */ /* 0x000fe200078e000e */
[----:B------:R-:W-:Y:S06]  /*228a0*/  BRA `(.L_x_12625) ;  /* 0xffffffb400207947 */ /* 0x000fec000383ffff */
.L_x_12632:
[----:B0-----:R0:W2:Y:S02]  /*228b0*/  SYNCS.PHASECHK.TRANS64.TRYWAIT P0, [R5+URZ+0x2d820], R0 ;  /* 0x02d82000050075a7 */ /* 0x0010a4000800017f */
[----:B--2---:R-:W-:Y:S05]  /*228c0*/  @!P0 NANOSLEEP.SYNCS 0x989680 ;  /* 0x009896800000895d */ /* 0x004fea0003900000 */
[----:B------:R-:W2:Y:S02]  /*228d0*/  @!P0 SYNCS.PHASECHK.TRANS64 P0, [R5+URZ+0x2d820], R0 ;  /* 0x02d82000050085a7 */ /* 0x000ea4000800007f */
[----:B--2---:R-:W-:Y:S05]  /*228e0*/  @!P0 BRA `(.L_x_12632) ;  /* 0xfffffffc00f08947 */ /* 0x004fea000383ffff */
[----:B------:R-:W-:Y:S05]  /*228f0*/  BRA `(.L_x_12792) ;  /* 0xffffffbc007c7947 */ /* 0x000fea000383ffff */
.L_x_12633:
        /* <DEDUP_REMOVED lines=8> */
[----:B01-345:R-:W-:Y:S05]  /*22980*/  WARPSYNC.COLLECTIVE R15, `(.L_x_12794) ;  /* 0x000000000f087348 */ /* 0x03bfea0003c00000 */
[----:B------:R2:W0:Y:S02]  /*22990*/  SHFL.IDX P6, R14, R13, R12, R11 ;  /* 0x0000000c0d0e7389 */ /* 0x00042400000c000b */
[----:B012345:R-:W-:Y:S01]  /*229a0*/  ENDCOLLECTIVE ;  /* 0x000000000000791b */ /* 0x03ffe20003800000 */
.L_x_12794:
[----:B------:R-:W-:Y:S05]  /*229b0*/  BSYNC B0 ;  /* 0x0000000000007941 */ /* 0x000fea0003800000 */
.L_x_12793:
[----:B------:R-:W-:Y:S05]  /*229c0*/  BRA `(.L_x_12795) ;  /* 0xffffffbc00647947 */ /* 0x000fea000383ffff */
.L_x_12634:
[----:B------:R-:W-:Y:S01]  /*229d0*/  BSSY B0, `(.L_x_12796) ;  /* 0x0000006000007945 */ /* 0x000fe20003800000 */
[----:B------:R-:W-:-:S07]  /*229e0*/  IMAD.MOV.U32 R15, RZ, RZ, -0x1 ;  /* 0xffffffffff0f7424 */ /* 0x000fce00078e00ff */
[----:B01-345:R-:W-:Y:S05]  /*229f0*/  WARPSYNC.COLLECTIVE R15, `(.L_x_12797) ;  /* 0x000000000f0c7348 */ /* 0x03bfea0003c00000 */
[----:B------:R-:W-:Y:S02]  /*22a00*/  ELECT P6, UR62, PT ;  /* 0x00000000003e782f */ /* 0x000fe400038c0000 */
[----:B------:R-:W-:Y:S01]  /*22a10*/  MOV R14, UR62 ;  /* 0x0000003e000e7c02 */ /* 0x000fe20008000f00 */
[----:B01-345:R-:W-:Y:S10]  /*22a20*/  ENDCOLLECTIVE ;  /* 0x000000000000791b */ /* 0x03bff40003800000 */
.L_x_12797:
[----:B------:R-:W-:Y:S05]  /*22a30*/  BSYNC B0 ;  /* 0x0000000000007941 */ /* 0x000fea0003800000 */
.L_x_12796:
[----:B------:R-:W-:Y:S05]  /*22a40*/  BRA `(.L_x_12798) ;  /* 0xffffffbc00587947 */ /* 0x000fea000383ffff */
.L_x_12636:
[----:B0-----:R0:W2:Y:S02]  /*22a50*/  SYNCS.PHASECHK.TRANS64.TRYWAIT P1, [R3+URZ+0x2d840], R2 ;  /* 0x02d84002030075a7 */ /* 0x0010a4000802017f */
[----:B--2---:R-:W-:Y:S05]  /*22a60*/  @!P1 NANOSLEEP.SYNCS 0x989680 ;  /* 0x009896800000995d */ /* 0x004fea0003900000 */
[----:B------:R-:W2:Y:S02]  /*22a70*/  @!P1 SYNCS.PHASECHK.TRANS64 P1, [R3+URZ+0x2d840], R2 ;  /* 0x02d84002030095a7 */ /* 0x000ea4000802007f */
[----:B--2---:R-:W-:Y:S05]  /*22a80*/  @!P1 BRA `(.L_x_12636) ;  /* 0xfffffffc00f09947 */ /* 0x004fea000383ffff */
[----:B------:R-:W-:Y:S05]  /*22a90*/  BRA `(.L_x_12799) ;  /* 0xffffffbc007c7947 */ /* 0x000fea000383ffff */
.L_x_12638:
[----:B--2---:R2:W0:Y:S02]  /*22aa0*/  SYNCS.PHASECHK.TRANS64.TRYWAIT P1, [R5+URZ+0x2d840], R0 ;  /* 0x02d84000050075a7 */ /* 0x004424000802017f */
[----:B0-----:R-:W-:Y:S05]  /*22ab0*/  @!P1 NANOSLEEP.SYNCS 0x989680 ;  /* 0x009896800000995d */ /* 0x001fea0003900000 */
[----:B------:R-:W0:Y:S02]  /*22ac0*/  @!P1 SYNCS.PHASECHK.TRANS64 P1, [R5+URZ+0x2d840], R0 ;  /* 0x02d84000050095a7 */ /* 0x000e24000802007f */
[----:B0-----:R-:W-:Y:S05]  /*22ad0*/  @!P1 BRA `(.L_x_12638) ;  /* 0xfffffffc00f09947 */ /* 0x001fea000383ffff */
[----:B------:R-:W-:Y:S05]  /*22ae0*/  BRA `(.L_x_12800) ;  /* 0xffffffbc008c7947 */ /* 0x000fea000383ffff */
.L_x_12640:
[----:B------:R0:W0:Y:S02]  /*22af0*/  SYNCS.PHASECHK.TRANS64.TRYWAIT P1, [R3+URZ+0x2d860], R2 ;  /* 0x02d86002030075a7 */ /* 0x000024000802017f */
[----:B0-----:R-:W-:Y:S05]  /*22b00*/  @!P1 NANOSLEEP.SYNCS 0x989680 ;  /* 0x009896800000995d */ /* 0x001fea0003900000 */
[----:B------:R-:W0:Y:S02]  /*22b10*/  @!P1 SYNCS.PHASECHK.TRANS64 P1, [R3+URZ+0x2d860], R2 ;  /* 0x02d86002030095a7 */ /* 0x000e24000802007f */
[----:B0-----:R-:W-:Y:S05]  /*22b20*/  @!P1 BRA `(.L_x_12640) ;  /* 0xfffffffc00f09947 */ /* 0x001fea000383ffff */
[----:B------:R-:W-:Y:S05]  /*22b30*/  BRA `(.L_x_12801) ;  /* 0xffffffbc00887947 */ /* 0x000fea000383ffff */
.L_x_12802:
        /* <DEDUP_REMOVED lines=12> */
.L_x_16004:


//--------------------- .text._ZN7cutlass13device_kernelIN5flash11enable_sm90INS1_16FlashAttnFwdSm90INS1_25CollectiveMainloopFwdSm90ILi2EN4cute5tupleIJNS5_1CILi1EEES8_S8_EEENS6_IJNS7_ILi192EEENS7_ILi128EEENS7_ILi64EEEEEELi64ENS_6half_tEfNS_4arch4Sm90ELb0ELb0ELb0ELb0ELb1ELb0ELb0ELb1ELb1ELb1ELb1ELb0EEENS1_21CollectiveEpilogueFwdINS6_IJSA_SC_SB_EEES9_SE_SG_Li384ELb0ELb1ELb1ELb0EEENS1_19SingleTileSchedulerILb0ELb1ELb1ELi192EEEEEEEEEvNT_6ParamsE --------------------------
	.section	.text._ZN7cutlass13device_kernelIN5flash11enable_sm90INS1_16FlashAttnFwdSm90INS1_25CollectiveMainloopFwdSm90ILi2EN4cute5tupleIJNS5_1CILi1EEES8_S8_EEENS6_IJNS7_ILi192EEENS7_ILi128EEENS7_ILi64EEEEEELi64ENS_6half_tEfNS_4arch4Sm90ELb0ELb0ELb0ELb0ELb1ELb0ELb0ELb1ELb1ELb1ELb1ELb0EEENS1_21CollectiveEpilogueFwdINS6_IJSA_SC_SB_EEES9_SE_SG_Li384ELb0ELb1ELb1ELb0EEENS1_19SingleTileSchedulerILb0ELb1ELb1ELi192EEEEEEEEEvNT_6ParamsE,"ax",@progbits
	.align	128
.text._ZN7cutlass13device_kernelIN5flash11enable_sm90INS1_16FlashAttnFwdSm90INS1_25CollectiveMainloopFwdSm90ILi2EN4cute5tupleIJNS5_1CILi1EEES8_S8_EEENS6_IJNS7_ILi192EEENS7_ILi128EEENS7_ILi64EEEEEELi64ENS_6half_tEfNS_4arch4Sm90ELb0ELb0ELb0ELb0ELb1ELb0ELb0ELb1ELb1ELb1ELb1ELb0EEENS1_21CollectiveEpilogueFwdINS6_IJSA_SC_SB_EEES9_SE_SG_Li384ELb0ELb1ELb1ELb0EEENS1_19SingleTileSchedulerILb0ELb1ELb1ELi192EEEEEEEEEvNT_6ParamsE:
        .type           _ZN7cutlass13device_kernelIN5flash11enable_sm90INS1_16FlashAttnFwdSm90INS1_25CollectiveMainloopFwdSm90ILi2EN4cute5tupleIJNS5_1CILi1EEES8_S8_EEENS6_IJNS7_ILi192EEENS7_ILi128EEENS7_ILi64EEEEEELi64ENS_6half_tEfNS_4arch4Sm90ELb0ELb0ELb0ELb0ELb1ELb0ELb0ELb1ELb1ELb1ELb1ELb0EEENS1_21CollectiveEpilogueFwdINS6_IJSA_SC_SB_EEES9_SE_SG_Li384ELb0ELb1ELb1ELb0EEENS1_19SingleTileSchedulerILb0ELb1ELb1ELi192EEEEEEEEEvNT_6ParamsE,@function
        .size           _ZN7cutlass13device_kernelIN5flash11enable_sm90INS1_16FlashAttnFwdSm90INS1_25CollectiveMainloopFwdSm90ILi2EN4cute5tupleIJNS5_1CILi1EEES8_S8_EEENS6_IJNS7_ILi192EEENS7_ILi128EEENS7_ILi64EEEEEELi64ENS_6half_tEfNS_4arch4Sm90ELb0ELb0ELb0ELb0ELb1ELb0ELb0ELb1ELb1ELb1ELb1ELb0EEENS1_21CollectiveEpilogueFwdINS6_IJSA_SC_SB_EEES9_SE_SG_Li384ELb0ELb1ELb1ELb0EEENS1_19SingleTileSchedulerILb0ELb1ELb1ELi192EEEEEEEEEvNT_6ParamsE,(.L_x_16005 - _ZN7cutlass13device_kernelIN5flash11enable_sm90INS1_16FlashAttnFwdSm90INS1_25CollectiveMainloopFwdSm90ILi2EN4cute5tupleIJNS5_1CILi1EEES8_S8_EEENS6_IJNS7_ILi192EEENS7_ILi128EEENS7_ILi64EEEEEELi64ENS_6half_tEfNS_4arch4Sm90ELb0ELb0ELb0ELb0ELb1ELb0ELb0ELb1ELb1ELb1ELb1ELb0EEENS1_21CollectiveEpilogueFwdINS6_IJSA_SC_SB_EEES9_SE_SG_Li384ELb0ELb1ELb1ELb0EEENS1_19SingleTileSchedulerILb0ELb1ELb1ELi192EEEEEEEEEvNT_6ParamsE)
        .other          _ZN7cutlass13device_kernelIN5flash11enable_sm90INS1_16FlashAttnFwdSm90INS1_25CollectiveMainloopFwdSm90ILi2EN4cute5tupleIJNS5_1CILi1EEES8_S8_EEENS6_IJNS7_ILi192EEENS7_ILi128EEENS7_ILi64EEEEEELi64ENS_6half_tEfNS_4arch4Sm90ELb0ELb0ELb0ELb0ELb1ELb0ELb0ELb1ELb1ELb1ELb1ELb0EEENS1_21CollectiveEpilogueFwdINS6_IJSA_SC_SB_EEES9_SE_SG_Li384ELb0ELb1ELb1ELb0EEENS1_19SingleTileSchedulerILb0ELb1ELb1ELi192EEEEEEEEEvNT_6ParamsE,@"STO_CUDA_ENTRY STV_DEFAULT"
_ZN7cutlass13device_kernelIN5flash11enable_sm90INS1_16FlashAttnFwdSm90INS1_25CollectiveMainloopFwdSm90ILi2EN4cute5tupleIJNS5_1CILi1EEES8_S8_EEENS6_IJNS7_ILi192EEENS7_ILi128EEENS7_ILi64EEEEEELi64ENS_6half_tEfNS_4arch4Sm90ELb0ELb0ELb0ELb0ELb1ELb0ELb0ELb1ELb1ELb1ELb1ELb0EEENS1_21CollectiveEpilogueFwdINS6_IJSA_SC_SB_EEES9_SE_SG_Li384ELb0ELb1ELb1ELb0EEENS1_19SingleTileSchedulerILb0ELb1ELb1ELi192EEEEEEEEEvNT_6ParamsE:
        /* <DEDUP_REMOVED lines=45> */
.L_x_12803:
        /* <DEDUP_REMOVED lines=22> */
.L_x_12804:
        /* <DEDUP_REMOVED lines=18> */
.L_x_12805:
        /* <DEDUP_REMOVED lines=22> */
.L_x_12806:
        /* <DEDUP_REMOVED lines=23> */
.L_x_12807:
        /* <DEDUP_REMOVED lines=9> */
.L_x_12810:
        /* <DEDUP_REMOVED lines=73> */
.L_x_12812:
[----:B------:R-:W-:Y:S01]  /*0d40*/  UIMAD UR37, UR37, UR4, URZ ;  /* 0x00000004252572a4 */ /* 0x000fe2000f8e023f */
[----:B------:R-:W-:Y:S01]  /*0d50*/  IMAD.U32 R0, RZ, RZ, UR6 ;  /* 0x00000006ff007e24 */ /* 0x000fe2000f8e00ff */
[----:B------:R-:W-:Y:S01]  /*0d60*/  PLOP3.LUT P0, PT, PT, PT, PT, 0x80, 0x0 ;  /* 0x000000000000781c */ /* 0x000fe20003f0f070 */
[----:B------:R-:W-:Y:S01]  /*0d70*/  IMAD.U32 R3, RZ, RZ, UR4 ;  /* 0x00000004ff037e24 */ /* 0x000fe2000f8e00ff */
[----:B------:R-:W-:Y:S01]  /*0d80*/  CS2R R118, SRZ ;  /* 0x0000000000767805 */ /* 0x000fe2000001ff00 */
[----:B------:R-:W-:Y:S01]  /*0d90*/  VIADD R23, R22, 0xffffff80 ;  /* 0xffffff8016177836 */ /* 0x000fe20000000000 */
[----:B------:R-:W-:Y:S01]  /*0da0*/  CS2R R28, SRZ ;  /* 0x00000000001c7805 */ /* 0x000fe2000001ff00 */
[----:B------:R-:W-:Y:S01]  /*0db0*/  IMAD.MOV.U32 R17, RZ, RZ, RZ ;  /* 0x000000ffff117224 */ /* 0x000fe200078e00ff */
        /* <DEDUP_REMOVED lines=17> */
[----:B------:R-:W-:-:S06]  /*0ed0*/  UISETP.GT.AND UP0, UPT, UR43, UR37, UPT ;  /* 0x000000252b00728c */ /* 0x000fcc000bf04270 */
[----:B------:R-:W-:-:S13]  /*0ee0*/  PLOP3.LUT P1, PT, PT, PT, UP0, 0x80, 0x0 ;  /* 0x000000000000781c */ /* 0x000fda0003f2f008 */
[----:B------:R-:W-:Y:S05]  /*0ef0*/  @!P1 BRA `(.L_x_12813) ;  /* 0x00000048002c9947 */ /* 0x000fea0003800000 */
[----:B------:R-:W-:Y:S01]  /*0f00*/  SHF.R.S32.HI R0, RZ, 0x1f, R23 ;  /* 0x0000001fff007819 */ /* 0x000fe20000011417 */
[----:B------:R-:W0:Y:S01]  /*0f10*/  S2UR UR6, SR_CgaCtaId ;  /* 0x00000000000679c3 */ /* 0x000e220000008800 */
[----:B------:R-:W-:Y:S02]  /*0f20*/  UMOV UR40, 0x400 ;  /* 0x0000040000287882 */ /* 0x000fe40000000000 */
[----:B------:R-:W-:-:S04]  /*0f30*/  LEA.HI R17, R0, R23, RZ, 0x7 ;  /* 0x0000001700117211 */ /* 0x000fc800078f38ff */
[----:B------:R-:W-:-:S06]  /*0f40*/  SHF.R.S32.HI R0, RZ, 0x7, R17 ;  /* 0x00000007ff007819 */ /* 0x000fcc0000011411 */
[----:B------:R-:W1:Y:S01]  /*0f50*/  SHFL.IDX PT, R0, R0, RZ, 0x1f ;  /* 0x00001fff00007589 */ /* 0x000e6200000e0000 */
[----:B0-----:R-:W-:Y:S01]  /*0f60*/  ULEA UR40, UR6, UR40, 0x18 ;  /* 0x0000002806287291 */ /* 0x001fe2000f8ec03f */
[----:B-1----:R-:W-:-:S13]  /*0f70*/  R2UR UR44, R0 ;  /* 0x00000000002c72ca */ /* 0x002fda00000e0000 */
[----:B------:R-:W-:Y:S02]  /*0f80*/  UIMAD.WIDE UR4, UR44, 0x55555556, URZ ;  /* 0x555555562c0478a5 */ /* 0x000fe4000f8e023f */
[----:B------:R-:W-:Y:S02]  /*0f90*/  UIADD3 UR4, UR40, 0x8400, URZ ;  /* 0x0000840028047890 */ /* 0x000fe4000fffe03f */
[----:B------:R-:W-:Y:S02]  /*0fa0*/  ULEA.HI UR5, UR5, UR5, URZ, 0x1 ;  /* 0x0000000505057291 */ /* 0x000fe4000f8f083f */
[----:B------:R-:W-:Y:S02]  /*0fb0*/  ULOP3.LUT UP0, URZ, UR4, 0x3ff, URZ, 0xc0, !UPT ;  /* 0x000003ff043f7892 */ /* 0x000fe4000f80c03f */
[----:B------:R-:W-:-:S04]  /*0fc0*/  UIMAD UR5, UR5, -0x3, UR44 ;  /* 0xfffffffd050578a4 */ /* 0x000fc8000f8e022c */
[----:B------:R-:W-:Y:S01]  /*0fd0*/  PLOP3.LUT P0, PT, PT, PT, UP0, 0x80, 0x0 ;  /* 0x000000000000781c */ /* 0x000fe20003f0f008 */
[----:B------:R-:W-:-:S04]  /*0fe0*/  ULEA UR5, UR5, UR4, 0xd ;  /* 0x0000000405057291 */ /* 0x000fc8000f8e683f */
[----:B------:R-:W-:-:S04]  /*0ff0*/  USHF.R.U32.HI UR5, URZ, 0x4, UR5 ;  /* 0x000000043f057899 */ /* 0x000fc80008011605 */
[----:B------:R-:W-:-:S04]  /*1000*/  ULOP3.LUT UR45, UR5, 0x3fff, URZ, 0xc0, !UPT ;  /* 0x00003fff052d7892 */ /* 0x000fc8000f8ec03f */
[----:B------:R-:W-:Y:S08]  /*1010*/  @!P0 BRA `(.L_x_12814) ;  /* 0x0000000000408947 */ /* 0x000ff00003800000 */
[----:B------:R-:W-:Y:S01]  /*1020*/  MOV R0, 0x0 ;  /* 0x0000000000007802 */ /* 0x000fe20000000f00 */
[----:B------:R-:W-:Y:S01]  /*1030*/  ULDC.64 UR4, c[0x4][0x138] ;  /* 0x01004e0000047ab9 */ /* 0x000fe20000000a00 */
[----:B------:R-:W-:Y:S01]  /*1040*/  ULDC.64 UR6, c[0x4][0x28] ;  /* 0x01000a0000067ab9 */ /* 0x000fe20000000a00 */
[----:B------:R-:W-:Y:S01]  /*1050*/  MOV R4, UR4 ;  /* 0x0000000400047c02 */ /* 0x000fe20008000f00 */
        /* <DEDUP_REMOVED lines=12> */
.L_x_12814:
[----:B------:R-:W-:-:S04]  /*1120*/  SHF.L.U32 R2, RZ, 0x1f, RZ ;  /* 0x0000001fff027819 */ /* 0x000fc800000006ff */
[----:B------:R-:W0:Y:S02]  /*1130*/  SYNCS.PHASECHK.TRANS64.TRYWAIT P0, [UR40+0x16800], R2 ;  /* 0x01680002ff0075a7 */ /* 0x000e240008000168 */
[----:B0-----:R-:W-:Y:S05]  /*1140*/  @!P0 BRA `(.L_x_12815) ;  /* 0x0000009400408947 */ /* 0x001fea0003800000 */
.L_x_12886:
[----:B------:R-:W-:-:S06]  /*1150*/  ULOP3.LUT UR4, UR41, 0x1, URZ, 0xfc, !UPT ;  /* 0x0000000129047892 */ /* 0x000fcc000f8efc3f */
[----:B------:R-:W-:-:S05]  /*1160*/  IMAD.U32 R0, RZ, RZ, UR4 ;  /* 0x00000004ff007e24 */ /* 0x000fca000f8e00ff */
[----:B------:R-:W-:-:S13]  /*1170*/  ISETP.NE.AND P0, PT, R0, 0x3, PT ;  /* 0x000000030000780c */ /* 0x000fda0003f05270 */
[----:B------:R-:W-:Y:S05]  /*1180*/  @!P0 BRA `(.L_x_12816) ;  /* 0x0000000000048947 */ /* 0x000fea0003800000 */
[----:B------:R-:W-:Y:S01]  /*1190*/  BPT.TRAP 0x1 ;  /* 0x000000040000795c */ /* 0x000fe20000300000 */
.L_x_12816:
[----:B------:R1:W2:Y:S01]  /*11a0*/  SYNCS.PHASECHK.TRANS64.TRYWAIT P1, [UR40+0x16830], R2 ;  /* 0x01683002ff0075a7 */ /* 0x0002a20008020168 */
[----:B------:R-:W-:Y:S05]  /*11b0*/  @!P0 BRA `(.L_x_12817) ;  /* 0x0000000000048947 */ /* 0x000fea0003800000 */
[----:B------:R-:W-:Y:S01]  /*11c0*/  BPT.TRAP 0x1 ;  /* 0x000000040000795c */ /* 0x000fe20000300000 */
.L_x_12817:
[----:B------:R-:W-:Y:S02]  /*11d0*/  IMAD.U32 R4, RZ, RZ, UR45 ;  /* 0x0000002dff047e24 */ /* 0x000fe4000f8e00ff */
[----:B------:R-:W-:Y:S01]  /*11e0*/  IMAD.MOV.U32 R0, RZ, RZ, RZ ;  /* 0x000000ffff007224 */ /* 0x000fe200078e00ff */
[----:B--2---:R-:W-:Y:S06]  /*11f0*/  @P1 BRA `(.L_x_12818) ;  /* 0x0000000000081947 */ /* 0x004fec0003800000 */
[----:B------:R-:W2:Y:S02]  /*1200*/  SYNCS.PHASECHK.TRANS64.TRYWAIT P1, [UR40+0x16830], R2 ;  /* 0x01683002ff0075a7 */ /* 0x000ea40008020168 */
[----:B--2---:R-:W-:Y:S05]  /*1210*/  @!P1 BRA `(.L_x_12819) ;  /* 0x0000009400249947 */ /* 0x004fea0003800000 */
.L_x_12818:
[----:B------:R-:W-:Y:S05]  /*1220*/  WARPSYNC.ALL ;  /* 0x0000000000007948 */ /* 0x000fea0003800000 */
[----:B------:R-:W-:Y:S01]  /*1230*/  MOV R119, RZ ;  /* 0x000000ff00777202 */ /* 0x000fe20000000f00 */
[----:B0-----:R-:W-:Y:S01]  /*1240*/  IMAD.MOV.U32 R3, RZ, RZ, 0x40000040 ;  /* 0x40000040ff037424 */ /* 0x001fe200078e00ff */
[----:B-1----:R-:W-:Y:S01]  /*1250*/  LOP3.LUT R2, R4, 0x10000, RZ, 0xfc, !PT ;  /* 0x0001000004027812 */ /* 0x002fe200078efcff */
        /* <DEDUP_REMOVED lines=13> */
[----:B------:R-:W-:-:S03]  /*1330*/  UMOV UR19, 0x40000040 ;  /* 0x4000004000137882 */ /* 0x000fc60000000000 */
        /* <DEDUP_REMOVED lines=22> */
.L_x_12820:
[----:B------:R-:W-:Y:S01]  /*14a0*/  LOP3.LUT R4, R17, 0xffffff80, RZ, 0xc0, !PT ;  /* 0xffffff8011047812 */ /* 0x000fe200078ec0ff */
[----:B------:R-:W-:Y:S01]  /*14b0*/  IMAD.MOV.U32 R6, RZ, RZ, -0x2 ;  /* 0xfffffffeff067424 */ /* 0x000fe200078e00ff */
[----:B------:R-:W-:Y:S01]  /*14c0*/  P2R R8, PR, RZ, 0x1 ;  /* 0x00000001ff087803 */ /* 0x000fe20000000000 */
[----:B------:R-:W-:Y:S01]  /*14d0*/  ULDC UR4, c[0x0][0x988] ;  /* 0x0002620000047ab9 */ /* 0x000fe20000000800 */
[----:B------:R-:W-:Y:S01]  /*14e0*/  UIADD3 UR21, UR43, -0x2, URZ ;  /* 0xfffffffe2b157890 */ /* 0x000fe2000fffe03f */
[----:B------:R-:W-:Y:S01]  /*14f0*/  IMAD.IADD R4, R23, 0x1, -R4 ;  /* 0x0000000117047824 */ /* 0x000fe200078e0a04 */
[-C--:B------:R-:W-:Y:S01]  /*1500*/  MOV R110, R119.reuse ;  /* 0x00000077006e7202 */ /* 0x080fe20000000f00 */
[--C-:B------:R-:W-:Y:S01]  /*1510*/  IMAD.MOV.U32 R118, RZ, RZ, R119.reuse ;  /* 0x000000ffff767224 */ /* 0x100fe200078e0077 */
[----:B------:R-:W-:Y:S01]  /*1520*/  UISETP.GE.AND UP0, UPT, UR21, UR37, UPT ;  /* 0x000000251500728c */ /* 0x000fe2000bf06270 */
[--C-:B------:R-:W-:Y:S01]  /*1530*/  IMAD.MOV.U32 R116, RZ, RZ, R119.reuse ;  /* 0x000000ffff747224 */ /* 0x100fe200078e0077 */
[----:B------:R-:W-:Y:S01]  /*1540*/  SHF.R.S32.HI R5, RZ, 0x1f, R4 ;  /* 0x0000001fff057819 */ /* 0x000fe20000011404 */
[--C-:B------:R-:W-:Y:S01]  /*1550*/  IMAD.MOV.U32 R114, RZ, RZ, R119.reuse ;  /* 0x000000ffff727224 */ /* 0x100fe200078e0077 */
[-C--:B------:R-:W-:Y:S01]  /*1560*/  MOV R100, R119.reuse ;  /* 0x0000007700647202 */ /* 0x080fe20000000f00 */
[--C-:B------:R-:W-:Y:S01]  /*1570*/  IMAD.MOV.U32 R112, RZ, RZ, R119.reuse ;  /* 0x000000ffff707224 */ /* 0x100fe200078e0077 */
[----:B------:R-:W-:Y:S01]  /*1580*/  LEA.HI R5, R5, R4, RZ, 0x2 ;  /* 0x0000000405057211 */ /* 0x000fe200078f10ff */
[--C-:B------:R-:W-:Y:S01]  /*1590*/  IMAD.MOV.U32 R108, RZ, RZ, R119.reuse ;  /* 0x000000ffff6c7224 */ /* 0x100fe200078e0077 */
[----:B------:R-:W-:Y:S01]  /*15a0*/  MOV R90, R119 ;  /* 0x00000077005a7202 */ /* 0x000fe20000000f00 */
[--C-:B------:R-:W-:Y:S01]  /*15b0*/  IMAD.MOV.U32 R106, RZ, RZ, R119.reuse ;  /* 0x000000ffff6a7224 */ /* 0x100fe200078e0077 */
[----:B------:R-:W-:Y:S01]  /*15c0*/  LOP3.LUT R5, R5, 0x7ffffffc, RZ, 0xc0, !PT ;  /* 0x7ffffffc05057812 */ /* 0x000fe200078ec0ff */
[----:B------:R-:W-:-:S02]  /*15d0*/  IMAD.MOV.U32 R104, RZ, RZ, R119 ;  /* 0x000000ffff687224 */ /* 0x000fc400078e0077 */
[----:B------:R-:W-:Y:S02]  /*15e0*/  IMAD.MOV.U32 R102, RZ, RZ, R119 ;  /* 0x000000ffff667224 */ /* 0x000fe400078e0077 */
[----:B------:R-:W-:Y:S02]  /*15f0*/  IMAD.IADD R5, R4, 0x1, -R5 ;  /* 0x0000000104057824 */ /* 0x000fe400078e0a05 */
[--C-:B------:R-:W-:Y:S02]  /*1600*/  IMAD.MOV.U32 R98, RZ, RZ, R119.reuse ;  /* 0x000000ffff627224 */ /* 0x100fe400078e0077 */
[----:B------:R-:W-:Y:S02]  /*1610*/  IMAD R5, R5, R6, 0x80 ;  /* 0x0000008005057424 */ /* 0x000fe400078e0206 */
[----:B------:R-:W-:Y:S02]  /*1620*/  IMAD.U32 R6, RZ, RZ, UR43 ;  /* 0x0000002bff067e24 */ /* 0x000fe4000f8e00ff */
[--C-:B------:R-:W-:Y:S01]  /*1630*/  IMAD.MOV.U32 R96, RZ, RZ, R119.reuse ;  /* 0x000000ffff607224 */ /* 0x100fe200078e0077 */
[----:B------:R-:W-:Y:S01]  /*1640*/  IADD3 R5, R5, UR42, RZ ;  /* 0x0000002a05057c10 */ /* 0x000fe2000fffe0ff */
[----:B------:R-:W-:-:S02]  /*1650*/  IMAD.MOV.U32 R94, RZ, RZ, R119 ;  /* 0x000000ffff5e7224 */ /* 0x000fc400078e0077 */
[----:B------:R-:W-:Y:S02]  /*1660*/  IMAD.MOV.U32 R92, RZ, RZ, R119 ;  /* 0x000000ffff5c7224 */ /* 0x000fe400078e0077 */
[----:B------:R-:W-:Y:S02]  /*1670*/  IMAD R6, R6, -0x80, R5 ;  /* 0xffffff8006067824 */ /* 0x000fe400078e0205 */
[----:B------:R-:W-:-:S03]  /*1680*/  IMAD.MOV.U32 R88, RZ, RZ, R119 ;  /* 0x000000ffff587224 */ /* 0x000fc600078e0077 */
        /* <DEDUP_REMOVED lines=82> */
[----:B------:R-:W-:Y:S02]  /*1bb0*/  ISETP.GT.AND P0, PT, R6, 0x59, PT ;  /* 0x000000590600780c */ /* 0x000fe40003f04270 */
[----:B------:R-:W-:-:S02]  /*1bc0*/  FSEL R117, R70, -INF , P6 ;  /* 0xff80000046757808 */ /* 0x000fc40003000000 */
[----:B------:R-:W-:Y:S02]  /*1bd0*/  FMNMX.FTZ R4, R67, R4, !PT ;  /* 0x0000000443047209 */ /* 0x000fe40007810000 */
[----:B------:R-:W-:Y:S02]  /*1be0*/  FSEL R57, R57, -INF , P5 ;  /* 0xff80000039397808 */ /* 0x000fe40002800000 */
        /* <DEDUP_REMOVED lines=27> */
[----:B------:R-:W-:-:S02]  /*1da0*/  ISETP.GT.AND P6, PT, R6, 0x79, PT ;  /* 0x000000790600780c */ /* 0x000fc40003fc4270 */
[----:B------:R-:W-:Y:S02]  /*1db0*/  FMNMX.FTZ R4, R83, R4, !PT ;  /* 0x0000000453047209 */ /* 0x000fe40007810000 */
[----:B------:R-:W-:Y:S02]  /*1dc0*/  FSEL R135, R87, -INF , P6 ;  /* 0xff80000057877808 */ /* 0x000fe40003000000 */
[----:B------:R-:W-:Y:S02]  /*1dd0*/  P2R R14, PR, RZ, 0x8 ;  /* 0x00000008ff0e7803 */ /* 0x000fe40000000000 */
[----:B------:R-:W-:Y:S01]  /*1de0*/  FMNMX.FTZ R10, R135, R4, !PT ;  /* 0x00000004870a7209 */ /* 0x000fe20007810000 */
[----:B------:R-:W-:Y:S01]  /*1df0*/  IMAD.U32 R4, RZ, RZ, UR4 ;  /* 0x00000004ff047e24 */ /* 0x000fe2000f8e00ff */
[----:B------:R-:W-:Y:S01]  /*1e00*/  P2R R18, PR, RZ, 0x4 ;  /* 0x00000004ff127803 */ /* 0x000fe20000000000 */
[----:B------:R-:W-:Y:S01]  /*1e10*/  UIADD3 UR4, UR40, 0x16840, URZ ;  /* 0x0001684028047890 */ /* 0x000fe2000fffe03f */
[----:B------:R-:W-:Y:S01]  /*1e20*/  ISETP.GT.AND P2, PT, R6, 0x58, PT ;  /* 0x000000580600780c */ /* 0x000fe20003f44270 */
[----:B------:R-:W0:Y:S01]  /*1e30*/  SHFL.BFLY PT, R5, R10, 0x2, 0x1f ;  /* 0x0c401f000a057f89 */ /* 0x000e2200000e0000 */
[----:B------:R-:W-:Y:S01]  /*1e40*/  P2R R20, PR, RZ, 0x2 ;  /* 0x00000002ff147803 */ /* 0x000fe20000000000 */
[----:B------:R-:W-:Y:S01]  /*1e50*/  UPRMT UR4, UR7, 0x654, UR4 ;  /* 0x0000065407047896 */ /* 0x000fe20008000004 */
[----:B------:R-:W-:-:S02]  /*1e60*/  FSEL R39, R68, -INF , P2 ;  /* 0xff80000044277808 */ /* 0x000fc40001000000 */
[----:B------:R-:W-:Y:S02]  /*1e70*/  ISETP.NE.AND P2, PT, R18, RZ, PT ;  /* 0x000000ff1200720c */ /* 0x000fe40003f45270 */
[----:B------:R-:W-:Y:S02]  /*1e80*/  ISETP.GT.AND P1, PT, R6, 0x59, PT ;  /* 0x000000590600780c */ /* 0x000fe40003f24270 */
[----:B------:R-:W-:Y:S02]  /*1e90*/  P2R R24, PR, RZ, 0x1 ;  /* 0x00000001ff187803 */ /* 0x000fe40000000000 */
[----:B------:R-:W-:Y:S01]  /*1ea0*/  FSEL R69, R69, -INF , P1 ;  /* 0xff80000045457808 */ /* 0x000fe20000800000 */
[----:B------:R-:W-:Y:S01]  /*1eb0*/  SYNCS.ARRIVE.TRANS64.RED.A1T0 RZ, [UR4], RZ ;  /* 0x000000ffffff79a7 */ /* 0x000fe20008100404 */
[----:B------:R-:W-:Y:S01]  /*1ec0*/  ISETP.NE.AND P1, PT, R20, RZ, PT ;  /* 0x000000ff1400720c */ /* 0x000fe20003f25270 */
[----:B------:R-:W-:Y:S01]  /*1ed0*/  UMOV UR4, URZ ;  /* 0x0000003f00047c82 */ /* 0x000fe20008000000 */
[----:B------:R-:W-:-:S02]  /*1ee0*/  ISETP.GT.AND P0, PT, R6, 0x60, PT ;  /* 0x000000600600780c */ /* 0x000fc40003f04270 */
[----:B------:R-:W-:Y:S02]  /*1ef0*/  FSEL R77, R77, -INF , P2 ;  /* 0xff8000004d4d7808 */ /* 0x000fe40001000000 */
[----:B------:R-:W-:Y:S02]  /*1f00*/  FSEL R43, R72, -INF , P0 ;  /* 0xff800000482b7808 */ /* 0x000fe40000000000 */
[----:B------:R-:W-:Y:S02]  /*1f10*/  ISETP.NE.AND P0, PT, R24, RZ, PT ;  /* 0x000000ff1800720c */ /* 0x000fe40003f05270 */
[----:B------:R-:W-:Y:S02]  /*1f20*/  FSEL R81, R81, -INF , P4 ;  /* 0xff80000051517808 */ /* 0x000fe40002000000 */
[----:B0-----:R-:W-:Y:S02]  /*1f30*/  FMNMX.FTZ R12, R10, R5, !PT ;  /* 0x000000050a0c7209 */ /* 0x001fe40007810000 */
[----:B------:R-:W-:-:S02]  /*1f40*/  FMNMX.FTZ R10, R9, R25, !PT ;  /* 0x00000019090a7209 */ /* 0x000fc40007810000 */
[----:B------:R-:W-:Y:S01]  /*1f50*/  FSEL R73, R73, -INF , P0 ;  /* 0xff80000049497808 */ /* 0x000fe20000000000 */
[----:B------:R-:W0:Y:S01]  /*1f60*/  SHFL.BFLY PT, R5, R12, 0x1, 0x1f ;  /* 0x0c201f000c057f89 */ /* 0x000e2200000e0000 */
[----:B------:R-:W-:Y:S02]  /*1f70*/  FMNMX.FTZ R10, R11, R10, !PT ;  /* 0x0000000a0b0a7209 */ /* 0x000fe40007810000 */
[----:B------:R-:W-:Y:S02]  /*1f80*/  FSEL R85, R85, -INF , P6 ;  /* 0xff80000055557808 */ /* 0x000fe40003000000 */
[----:B------:R-:W-:Y:S02]  /*1f90*/  FMNMX.FTZ R10, R29, R10, !PT ;  /* 0x0000000a1d0a7209 */ /* 0x000fe40007810000 */
[----:B------:R-:W-:Y:S02]  /*1fa0*/  ISETP.NE.AND P0, PT, R8, RZ, PT ;  /* 0x000000ff0800720c */ /* 0x000fe40003f05270 */
[----:B------:R-:W-:-:S02]  /*1fb0*/  FMNMX.FTZ R10, R13, R10, !PT ;  /* 0x0000000a0d0a7209 */ /* 0x000fc40007810000 */
[----:B0-----:R-:W-:Y:S02]  /*1fc0*/  FMNMX.FTZ R5, R12, R5, !PT ;  /* 0x000000050c057209 */ /* 0x001fe40007810000 */
[----:B------:R-:W-:Y:S02]  /*1fd0*/  FMNMX.FTZ R12, R33, R10, !PT ;  /* 0x0000000a210c7209 */ /* 0x000fe40007810000 */
[C---:B------:R-:W-:Y:S01]  /*1fe0*/  FSETP.NEU.FTZ.AND P3, PT, R5.reuse, -INF , PT ;  /* 0xff8000000500780b */ /* 0x040fe20003f7d000 */
[----:B------:R-:W-:Y:S01]  /*1ff0*/  FMUL.FTZ R36, R5, R4 ;  /* 0x0000000405247220 */ /* 0x000fe20000410000 */
[----:B------:R-:W-:-:S04]  /*2000*/  FMNMX.FTZ R12, R15, R12, !PT ;  /* 0x0000000c0f0c7209 */ /* 0x000fc80007810000 */
[----:B------:R-:W-:Y:S02]  /*2010*/  FSEL R36, R36, RZ, P3 ;  /* 0x000000ff24247208 */ /* 0x000fe40001800000 */
[----:B------:R-:W-:Y:S02]  /*2020*/  ISETP.NE.AND P3, PT, R14, RZ, PT ;  /* 0x000000ff0e00720c */ /* 0x000fe40003f65270 */
[----:B------:R-:W-:Y:S01]  /*2030*/  FMNMX.FTZ R14, R37, R12, !PT ;  /* 0x0000000c250e7209 */ /* 0x000fe20007810000 */
[-CC-:B------:R-:W-:Y:S01]  /*2040*/  FFMA.FTZ R121, R26, R4.reuse, -R36.reuse ;  /* 0x000000041a797223 */ /* 0x180fe20000010824 */
[-CC-:B------:R-:W-:Y:S01]  /*2050*/  FFMA.FTZ R91, R91, R4.reuse, -R36.reuse ;  /* 0x000000045b5b7223 */ /* 0x180fe20000010824 */
[--C-:B------:R-:W-:Y:S01]  /*2060*/  FFMA.FTZ R87, R95, R4, -R36.reuse ;  /* 0x000000045f577223 */ /* 0x100fe20000010824 */
[----:B------:R-:W-:Y:S01]  /*2070*/  FMNMX.FTZ R14, R17, R14, !PT ;  /* 0x0000000e110e7209 */ /* 0x000fe20007810000 */
[-CC-:B------:R-:W-:Y:S01]  /*2080*/  FFMA.FTZ R97, R97, R4.reuse, -R36.reuse ;  /* 0x0000000461617223 */ /* 0x180fe20000010824 */
[----:B------:R0:W-:Y:S01]  /*2090*/  MUFU.EX2 R10, R91 ;  /* 0x0000005b000a7308 */ /* 0x0001e20000000800 */
[----:B------:R-:W-:Y:S01]  /*20a0*/  FSEL R95, R80, -INF , P3 ;  /* 0xff800000505f7808 */ /* 0x000fe20001800000 */
[--C-:B------:R-:W-:Y:S01]  /*20b0*/  FFMA.FTZ R137, R7, R4, -R36.reuse ;  /* 0x0000000407897223 */ /* 0x100fe20000010824 */
[----:B------:R-:W-:Y:S01]  /*20c0*/  FMNMX.FTZ R14, R41, R14, !PT ;  /* 0x0000000e290e7209 */ /* 0x000fe20007810000 */
[-CC-:B------:R-:W-:Y:S01]  /*20d0*/  FFMA.FTZ R6, R111, R4.reuse, -R36.reuse ;  /* 0x000000046f067223 */ /* 0x180fe20000010824 */
[-CC-:B------:R-:W-:Y:S01]  /*20e0*/  FFMA.FTZ R123, R113, R4.reuse, -R36.reuse ;  /* 0x00000004717b7223 */ /* 0x180fe20000010824 */
[--C-:B------:R-:W-:Y:S01]  /*20f0*/  FFMA.FTZ R8, R109, R4, -R36.reuse ;  /* 0x000000046d087223 */ /* 0x100fe20000010824 */
[----:B------:R-:W-:Y:S01]  /*2100*/  FMNMX.FTZ R14, R19, R14, !PT ;  /* 0x0000000e130e7209 */ /* 0x000fe20007810000 */
[----:B------:R-:W-:Y:S01]  /*2110*/  MUFU.EX2 R121, R121 ;  /* 0x0000007900797308 */ /* 0x000fe20000000800 */
        /* <DEDUP_REMOVED lines=25> */
[----:B0-----:R-:W-:Y:S01]  /*22b0*/  FADD.FTZ R44, R121, R6 ;  /* 0x00000006792c7221 */ /* 0x001fe20000010000 */
[--C-:B------:R-:W-:Y:S01]  /*22c0*/  FFMA.FTZ R145, R127, R4, -R36.reuse ;  /* 0x000000047f917223 */ /* 0x100fe20000010824 */
[----:B------:R-:W-:Y:S01]  /*22d0*/  FMNMX.FTZ R20, R57, R20, !PT ;  /* 0x0000001439147209 */ /* 0x000fe20007810000 */
[-CC-:B------:R-:W-:Y:S01]  /*22e0*/  FFMA.FTZ R147, R129, R4.reuse, -R36.reuse ;  /* 0x0000000481937223 */ /* 0x180fe20000010824 */
[----:B------:R-:W-:Y:S01]  /*22f0*/  F2FP.F16.F32.PACK_AB R121, R6, R121 ;  /* 0x000000790679723e */ /* 0x000fe200000000ff */
[--C-:B------:R-:W-:Y:S01]  /*2300*/  FFMA.FTZ R38, R79, R4, -R36.reuse ;  /* 0x000000044f267223 */ /* 0x100fe20000010824 */
[----:B------:R-:W-:Y:S01]  /*2310*/  FMNMX.FTZ R20, R31, R20, !PT ;  /* 0x000000141f147209 */ /* 0x000fe20007810000 */
[----:B------:R-:W-:Y:S01]  /*2320*/  MUFU.EX2 R125, R125 ;  /* 0x0000007d007d7308 */ /* 0x000fe20000000800 */
[-CC-:B------:R-:W-:Y:S01]  /*2330*/  FFMA.FTZ R149, R131, R4.reuse, -R36.reuse ;  /* 0x0000000483957223 */ /* 0x180fe20000010824 */
[--C-:B------:R-:W-:Y:S01]  /*2340*/  FFMA.FTZ R133, R133, R4, -R36.reuse ;  /* 0x0000000485857223 */ /* 0x100fe20000010824 */
[----:B------:R-:W-:Y:S01]  /*2350*/  FMNMX.FTZ R24, R61, R20, !PT ;  /* 0x000000143d187209 */ /* 0x000fe20007810000 */
[----:B------:R-:W-:Y:S01]  /*2360*/  FFMA.FTZ R151, R83, R4, -R36 ;  /* 0x0000000453977223 */ /* 0x000fe20000010824 */
[--C-:B------:R-:W-:Y:S01]  /*2370*/  IMAD.MOV.U32 R117, RZ, RZ, R119.reuse ;  /* 0x000000ffff757224 */ /* 0x100fe200078e0077 */
[----:B------:R-:W-:Y:S01]  /*2380*/  MOV R115, R119 ;  /* 0x0000007700737202 */ /* 0x000fe20000000f00 */
[--C-:B------:R-:W-:Y:S01]  /*2390*/  IMAD.MOV.U32 R113, RZ, RZ, R119.reuse ;  /* 0x000000ffff717224 */ /* 0x100fe200078e0077 */
[----:B------:R-:W-:Y:S01]  /*23a0*/  FMNMX.FTZ R24, R35, R24, !PT ;  /* 0x0000001823187209 */ /* 0x000fe20007810000 */
[----:B------:R0:W-:Y:S01]  /*23b0*/  MUFU.EX2 R12, R105 ;  /* 0x00000069000c7308 */ /* 0x0001e20000000800 */
[----:B------:R-:W-:-:S02]  /*23c0*/  IMAD.MOV.U32 R111, RZ, RZ, R119 ;  /* 0x000000ffff6f7224 */ /* 0x000fc400078e0077 */
[----:B------:R-:W-:Y:S01]  /*23d0*/  FMNMX.FTZ R24, R65, R24, !PT ;  /* 0x0000001841187209 */ /* 0x000fe20007810000 */
[--C-:B------:R-:W-:Y:S02]  /*23e0*/  IMAD.MOV.U32 R109, RZ, RZ, R119.reuse ;  /* 0x000000ffff6d7224 */ /* 0x100fe400078e0077 */
[----:B------:R-:W-:Y:S01]  /*23f0*/  IMAD.MOV.U32 R107, RZ, RZ, R119 ;  /* 0x000000ffff6b7224 */ /* 0x000fe200078e0077 */
[----:B------:R-:W-:Y:S01]  /*2400*/  FMNMX.FTZ R24, R39, R24, !PT ;  /* 0x0000001827187209 */ /* 0x000fe20007810000 */
[----:B------:R-:W1:Y:S01]  /*2410*/  MUFU.EX2 R87, R87 ;  /* 0x0000005700577308 */ /* 0x000e620000000800 */
[----:B0-----:R-:W-:Y:S02]  /*2420*/  MOV R105, R119 ;  /* 0x0000007700697202 */ /* 0x001fe40000000f00 */
[----:B------:R-:W-:-:S04]  /*2430*/  FMNMX.FTZ R26, R69, R24, !PT ;  /* 0x00000018451a7209 */ /* 0x000fc80007810000 */
[----:B------:R-:W-:Y:S01]  /*2440*/  FMNMX.FTZ R26, R43, R26, !PT ;  /* 0x0000001a2b1a7209 */ /* 0x000fe20007810000 */
[----:B------:R0:W-:Y:S03]  /*2450*/  MUFU.EX2 R24, R97 ;  /* 0x0000006100187308 */ /* 0x0001e60000000800 */
[----:B------:R-:W-:-:S04]  /*2460*/  FMNMX.FTZ R26, R73, R26, !PT ;  /* 0x0000001a491a7209 */ /* 0x000fc80007810000 */
[----:B------:R-:W-:Y:S01]  /*2470*/  FMNMX.FTZ R26, R93, R26, !PT ;  /* 0x0000001a5d1a7209 */ /* 0x000fe20007810000 */
[----:B------:R2:W-:Y:S01]  /*2480*/  MUFU.EX2 R14, R103 ;  /* 0x00000067000e7308 */ /* 0x0005e20000000800 */
[----:B0-----:R-:W-:Y:S02]  /*2490*/  FSEL R97, R84, -INF , P5 ;  /* 0xff80000054617808 */ /* 0x001fe40002800000 */
[----:B------:R-:W-:Y:S02]  /*24a0*/  FMNMX.FTZ R26, R77, R26, !PT ;  /* 0x0000001a4d1a7209 */ /* 0x000fe40007810000 */
[----:B-1----:R-:W-:Y:S02]  /*24b0*/  F2FP.F16.F32.PACK_AB R127, R87, R12 ;  /* 0x0000000c577f723e */ /* 0x002fe400000000ff */
[----:B------:R-:W-:Y:S01]  /*24c0*/  FMNMX.FTZ R26, R95, R26, !PT ;  /* 0x0000001a5f1a7209 */ /* 0x000fe20007810000 */
[----:B------:R-:W0:Y:S01]  /*24d0*/  MUFU.EX2 R89, R89 ;  /* 0x0000005900597308 */ /* 0x000e220000000800 */
[----:B--2---:R-:W-:-:S02]  /*24e0*/  IMAD.MOV.U32 R103, RZ, RZ, R119 ;  /* 0x000000ffff677224 */ /* 0x004fc400078e0077 */
[----:B------:R-:W-:-:S04]  /*24f0*/  FMNMX.FTZ R28, R81, R26, !PT ;  /* 0x0000001a511c7209 */ /* 0x000fc80007810000 */
[----:B------:R-:W-:Y:S01]  /*2500*/  FMNMX.FTZ R28, R97, R28, !PT ;  /* 0x0000001c611c7209 */ /* 0x000fe20007810000 */
[----:B------:R1:W-:Y:S03]  /*2510*/  MUFU.EX2 R18, R101 ;  /* 0x0000006500127308 */ /* 0x0003e60000000800 */
[----:B------:R-:W-:Y:S01]  /*2520*/  FMNMX.FTZ R7, R85, R28, !PT ;  /* 0x0000001c55077209 */ /* 0x000fe20007810000 */
[----:B------:R-:W-:-:S04]  /*2530*/  FFMA.FTZ R28, R63, R4, -R36 ;  /* 0x000000043f1c7223 */ /* 0x000fc80000010824 */
[----:B------:R-:W2:Y:S01]  /*2540*/  SHFL.BFLY PT, R34, R7, 0x2, 0x1f ;  /* 0x0c401f0007227f89 */ /* 0x000ea200000e0000 */
[----:B------:R-:W3:Y:S01]  /*2550*/  MUFU.EX2 R91, R91 ;  /* 0x0000005b005b7308 */ /* 0x000ee20000000800 */
[----:B0-----:R-:W-:Y:S01]  /*2560*/  F2FP.F16.F32.PACK_AB R129, R89, R14 ;  /* 0x0000000e5981723e */ /* 0x001fe200000000ff */
[----:B-1----:R-:W-:-:S06]  /*2570*/  IMAD.MOV.U32 R101, RZ, RZ, R119 ;  /* 0x000000ffff657224 */ /* 0x002fcc00078e0077 */
[----:B------:R0:W-:Y:S08]  /*2580*/  MUFU.EX2 R20, R99 ;  /* 0x0000006300147308 */ /* 0x0001f00000000800 */
[----:B------:R-:W-:Y:S01]  /*2590*/  MUFU.EX2 R51, R51 ;  /* 0x0000003300337308 */ /* 0x000fe20000000800 */
[----:B---3--:R-:W-:Y:S01]  /*25a0*/  F2FP.F16.F32.PACK_AB R131, R91, R18 ;  /* 0x000000125b83723e */ /* 0x008fe200000000ff */
[----:B0-----:R-:W-:Y:S01]  /*25b0*/  IMAD.MOV.U32 R99, RZ, RZ, R119 ;  /* 0x000000ffff637224 */ /* 0x001fe200078e0077 */
[----:B--2---:R-:W-:-:S05]  /*25c0*/  FMNMX.FTZ R40, R7, R34, !PT ;  /* 0x0000002207287209 */ /* 0x004fca0007810000 */
[----:B------:R-:W0:Y:S01]  /*25d0*/  MUFU.EX2 R55, R55 ;  /* 0x0000003700377308 */ /* 0x000e220000000800 */
[-CC-:B------:R-:W-:Y:S01]  /*25e0*/  FFMA.FTZ R34, R75, R4.reuse, -R36.reuse ;  /* 0x000000044b227223 */ /* 0x180fe20000010824 */
[----:B------:R-:W-:Y:S01]  /*25f0*/  FFMA.FTZ R36, R135, R4, -R36 ;  /* 0x0000000487247223 */ /* 0x000fe20000010824 */
[----:B------:R-:W1:Y:S05]  /*2600*/  SHFL.BFLY PT, R7, R40, 0x1, 0x1f ;  /* 0x0c201f0028077f89 */ /* 0x000e6a00000e0000 */
[----:B------:R-:W-:Y:S08]  /*2610*/  MUFU.EX2 R137, R137 ;  /* 0x0000008900897308 */ /* 0x000ff00000000800 */
[----:B------:R-:W-:Y:S01]  /*2620*/  MUFU.EX2 R26, R59 ;  /* 0x0000003b001a7308 */ /* 0x000fe20000000800 */
[----:B0-----:R-:W-:-:S07]  /*2630*/  F2FP.F16.F32.PACK_AB R135, R55, R24 ;  /* 0x000000183787723e */ /* 0x001fce00000000ff */
[----:B------:R-:W-:Y:S01]  /*2640*/  MUFU.EX2 R139, R139 ;  /* 0x0000008b008b7308 */ /* 0x000fe20000000800 */
[----:B-1----:R-:W-:-:S04]  /*2650*/  FMNMX.FTZ R7, R40, R7, !PT ;  /* 0x0000000728077209 */ /* 0x002fc80007810000 */
[C---:B------:R-:W-:Y:S01]  /*2660*/  FSETP.NEU.FTZ.AND P1, PT, R7.reuse, -INF , PT ;  /* 0xff8000000700780b */ /* 0x040fe20003f3d000 */
[----:B------:R-:W-:Y:S02]  /*2670*/  FMUL.FTZ R42, R7, R4 ;  /* 0x00000004072a7220 */ /* 0x000fe40000410000 */
[----:B------:R-:W-:Y:S03]  /*2680*/  MUFU.EX2 R28, R28 ;  /* 0x0000001c001c7308 */ /* 0x000fe60000000800 */
[----:B------:R-:W-:Y:S02]  /*2690*/  FSEL R42, R42, RZ, P1 ;  /* 0x000000ff2a2a7208 */ /* 0x000fe40000800000 */
[----:B------:R-:W-:-:S03]  /*26a0*/  PLOP3.LUT P1, PT, PT, PT, UP0, 0x80, 0x0 ;  /* 0x000000000000781c */ /* 0x000fc60003f2f008 */
[----:B------:R-:W-:Y:S01]  /*26b0*/  MUFU.EX2 R141, R141 ;  /* 0x0000008d008d7308 */ /* 0x000fe20000000800 */
[-CC-:B------:R-:W-:Y:S01]  /*26c0*/  FFMA.FTZ R120, R9, R4.reuse, -R42.reuse ;  /* 0x0000000409787223 */ /* 0x180fe2000001082a */
[-CC-:B------:R-:W-:Y:S01]  /*26d0*/  FFMA.FTZ R9, R25, R4.reuse, -R42.reuse ;  /* 0x0000000419097223 */ /* 0x180fe2000001082a */
[-C--:B------:R-:W-:Y:S01]  /*26e0*/  FFMA.FTZ R122, R11, R4.reuse, -R42 ;  /* 0x000000040b7a7223 */ /* 0x080fe2000001082a */
[----:B------:R-:W-:Y:S01]  /*26f0*/  FADD.FTZ R11, R123, R44 ;  /* 0x0000002c7b0b7221 */ /* 0x000fe20000010000 */
[-CC-:B------:R-:W-:Y:S01]  /*2700*/  FFMA.FTZ R25, R29, R4.reuse, -R42.reuse ;  /* 0x000000041d197223 */ /* 0x180fe2000001082a */
[-CC-:B------:R-:W-:Y:S01]  /*2710*/  FFMA.FTZ R124, R13, R4.reuse, -R42.reuse ;  /* 0x000000040d7c7223 */ /* 0x180fe2000001082a */
[-CC-:B------:R-:W-:Y:S01]  /*2720*/  FFMA.FTZ R13, R33, R4.reuse, -R42.reuse ;  /* 0x00000004210d7223 */ /* 0x180fe2000001082a */
[----:B------:R-:W-:Y:S01]  /*2730*/  MUFU.EX2 R120, R120 ;  /* 0x0000007800787308 */ /* 0x000fe20000000800 */
[----:B------:R-:W-:Y:S01]  /*2740*/  FADD.FTZ R44, R8, R11 ;  /* 0x0000000b082c7221 */ /* 0x000fe20000010000 */
[-CC-:B------:R-:W-:Y:S01]  /*2750*/  FFMA.FTZ R126, R15, R4.reuse, -R42.reuse ;  /* 0x000000040f7e7223 */ /* 0x180fe2000001082a */
[-CC-:B------:R-:W-:Y:S01]  /*2760*/  FFMA.FTZ R15, R37, R4.reuse, -R42.reuse ;  /* 0x00000004250f7223 */ /* 0x180fe2000001082a */
[-C--:B------:R-:W-:Y:S01]  /*2770*/  FFMA.FTZ R138, R31, R4.reuse, -R42 ;  /* 0x000000041f8a7223 */ /* 0x080fe2000001082a */
[----:B------:R-:W-:Y:S01]  /*2780*/  FADD.FTZ R11, R125, R44 ;  /* 0x0000002c7d0b7221 */ /* 0x000fe20000010000 */
[-CC-:B------:R-:W-:Y:S01]  /*2790*/  FFMA.FTZ R128, R17, R4.reuse, -R42.reuse ;  /* 0x0000000411807223 */ /* 0x180fe2000001082a */
[-CC-:B------:R-:W-:Y:S01]  /*27a0*/  FFMA.FTZ R17, R41, R4.reuse, -R42.reuse ;  /* 0x0000000429117223 */ /* 0x180fe2000001082a */
        /* <DEDUP_REMOVED lines=21> */
[----:B------:R-:W-:Y:S01]  /*2900*/  F2FP.F16.F32.PACK_AB R123, R8, R123 ;  /* 0x0000007b087b723e */ /* 0x000fe200000000ff */
[----:B------:R-:W-:Y:S01]  /*2910*/  FADD.FTZ R46, R18, R31 ;  /* 0x0000001f122e7221 */ /* 0x000fe20000010000 */
[-C--:B------:R-:W-:Y:S01]  /*2920*/  FFMA.FTZ R31, R65, R4.reuse, -R42 ;  /* 0x00000004411f7223 */ /* 0x080fe2000001082a */
[----:B------:R-:W0:Y:S01]  /*2930*/  MUFU.EX2 R124, R124 ;  /* 0x0000007c007c7308 */ /* 0x000e220000000800 */
[----:B-1----:R-:W-:Y:S01]  /*2940*/  FADD.FTZ R44, R122, R11 ;  /* 0x0000000b7a2c7221 */ /* 0x002fe20000010000 */
[----:B------:R-:W-:Y:S01]  /*2950*/  FADD.FTZ R33, R91, R46 ;  /* 0x0000002e5b217221 */ /* 0x000fe20000010000 */
[-CC-:B------:R-:W-:Y:S01]  /*2960*/  FFMA.FTZ R43, R43, R4.reuse, -R42.reuse ;  /* 0x000000042b2b7223 */ /* 0x180fe2000001082a */
[-CC-:B------:R-:W-:Y:S01]  /*2970*/  FFMA.FTZ R73, R73, R4.reuse, -R42.reuse ;  /* 0x0000000449497223 */ /* 0x180fe2000001082a */
[-CC-:B------:R-:W-:Y:S01]  /*2980*/  FFMA.FTZ R93, R93, R4.reuse, -R42.reuse ;  /* 0x000000045d5d7223 */ /* 0x180fe2000001082a */
[----:B------:R-:W-:Y:S01]  /*2990*/  FADD.FTZ R46, R20, R33 ;  /* 0x00000021142e7221 */ /* 0x000fe20000010000 */
[-C--:B------:R-:W-:Y:S01]  /*29a0*/  FFMA.FTZ R77, R77, R4.reuse, -R42 ;  /* 0x000000044d4d7223 */ /* 0x080fe2000001082a */
[----:B------:R-:W1:Y:S01]  /*29b0*/  MUFU.EX2 R13, R13 ;  /* 0x0000000d000d7308 */ /* 0x000e620000000800 */
[----:B--2---:R-:W-:Y:S01]  /*29c0*/  FADD.FTZ R11, R25, R44 ;  /* 0x0000002c190b7221 */ /* 0x004fe20000010000 */
[----:B------:R-:W-:Y:S01]  /*29d0*/  FADD.FTZ R33, R51, R46 ;  /* 0x0000002e33217221 */ /* 0x000fe20000010000 */
[-CC-:B------:R-:W-:Y:S01]  /*29e0*/  FFMA.FTZ R95, R95, R4.reuse, -R42.reuse ;  /* 0x000000045f5f7223 */ /* 0x180fe2000001082a */
[-CC-:B------:R-:W-:Y:S01]  /*29f0*/  FFMA.FTZ R81, R81, R4.reuse, -R42.reuse ;  /* 0x0000000451517223 */ /* 0x180fe2000001082a */
[-CC-:B------:R-:W-:Y:S01]  /*2a00*/  FFMA.FTZ R97, R97, R4.reuse, -R42.reuse ;  /* 0x0000000461617223 */ /* 0x180fe2000001082a */
[----:B------:R-:W-:Y:S01]  /*2a10*/  FADD.FTZ R46, R24, R33 ;  /* 0x00000021182e7221 */ /* 0x000fe20000010000 */
[----:B------:R-:W-:Y:S01]  /*2a20*/  FFMA.FTZ R42, R85, R4, -R42 ;  /* 0x00000004552a7223 */ /* 0x000fe2000001082a */
[----:B------:R-:W2:Y:S01]  /*2a30*/  MUFU.EX2 R126, R126 ;  /* 0x0000007e007e7308 */ /* 0x000ea20000000800 */
[----:B0-----:R-:W-:Y:S01]  /*2a40*/  FADD.FTZ R44, R124, R11 ;  /* 0x0000000b7c2c7221 */ /* 0x001fe20000010000 */
[----:B------:R-:W-:Y:S01]  /*2a50*/  FADD.FTZ R46, R55, R46 ;  /* 0x0000002e372e7221 */ /* 0x000fe20000010000 */
[----:B------:R-:W-:Y:S01]  /*2a60*/  F2FP.F16.F32.PACK_AB R120, R9, R120 ;  /* 0x000000780978723e */ /* 0x000fe200000000ff */
[----:B------:R-:W-:Y:S01]  /*2a70*/  IMAD.MOV.U32 R91, RZ, RZ, R119 ;  /* 0x000000ffff5b7224 */ /* 0x000fe200078e0077 */
[----:B------:R-:W-:Y:S01]  /*2a80*/  F2FP.F16.F32.PACK_AB R125, R10, R125 ;  /* 0x0000007d0a7d723e */ /* 0x000fe200000000ff */
[----:B------:R-:W-:Y:S01]  /*2a90*/  FADD.FTZ R33, R137, R46 ;  /* 0x0000002e89217221 */ /* 0x000fe20000010000 */
[C---:B------:R-:W-:Y:S01]  /*2aa0*/  F2FP.F16.F32.PACK_AB R137, R26.reuse, R137 ;  /* 0x000000891a89723e */ /* 0x040fe200000000ff */
[----:B------:R-:W0:Y:S01]  /*2ab0*/  MUFU.EX2 R15, R15 ;  /* 0x0000000f000f7308 */ /* 0x000e220000000800 */
[----:B-1----:R-:W-:Y:S01]  /*2ac0*/  FADD.FTZ R11, R13, R44 ;  /* 0x0000002c0d0b7221 */ /* 0x002fe20000010000 */
[----:B------:R-:W-:Y:S01]  /*2ad0*/  FADD.FTZ R46, R26, R33 ;  /* 0x000000211a2e7221 */ /* 0x000fe20000010000 */
[----:B------:R-:W-:Y:S01]  /*2ae0*/  F2FP.F16.F32.PACK_AB R122, R25, R122 ;  /* 0x0000007a197a723e */ /* 0x000fe200000000ff */
[----:B------:R-:W-:Y:S01]  /*2af0*/  IMAD.MOV.U32 R89, RZ, RZ, R119 ;  /* 0x000000ffff597224 */ /* 0x000fe200078e0077 */
[----:B------:R-:W-:Y:S01]  /*2b00*/  F2FP.F16.F32.PACK_AB R124, R13, R124 ;  /* 0x0000007c0d7c723e */ /* 0x000fe200000000ff */
[----:B------:R-:W-:Y:S01]  /*2b10*/  FADD.FTZ R33, R139, R46 ;  /* 0x0000002e8b217221 */ /* 0x000fe20000010000 */
[----:B------:R-:W-:Y:S01]  /*2b20*/  F2FP.F16.F32.PACK_AB R139, R28, R139 ;  /* 0x0000008b1c8b723e */ /* 0x000fe200000000ff */
[----:B------:R-:W1:Y:S01]  /*2b30*/  MUFU.EX2 R128, R128 ;  /* 0x0000008000807308 */ /* 0x000e620000000800 */
[----:B--2---:R-:W-:Y:S01]  /*2b40*/  FADD.FTZ R44, R126, R11 ;  /* 0x0000000b7e2c7221 */ /* 0x004fe20000010000 */
[----:B------:R-:W-:-:S04]  /*2b50*/  FADD.FTZ R46, R28, R33 ;  /* 0x000000211c2e7221 */ /* 0x000fc80000010000 */
        /* <DEDUP_REMOVED lines=59> */
[----:B------:R1:W3:Y:S01]  /*2f10*/  MUFU.EX2 R40, R133 ;  /* 0x0000008500287308 */ /* 0x0002e20000000800 */
[----:B--2---:R-:W-:-:S07]  /*2f20*/  FADD.FTZ R11, R149, R8 ;  /* 0x00000008950b7221 */ /* 0x004fce0000010000 */
[----:B------:R-:W2:Y:S01]  /*2f30*/  MUFU.EX2 R43, R43 ;  /* 0x0000002b002b7308 */ /* 0x000ea20000000800 */
[----:B0-----:R-:W-:Y:S01]  /*2f40*/  FADD.FTZ R6, R69, R6 ;  /* 0x0000000645067221 */ /* 0x001fe20000010000 */
[----:B-1----:R-:W-:Y:S02]  /*2f50*/  F2FP.F16.F32.PACK_AB R133, R51, R20 ;  /* 0x000000143385723e */ /* 0x002fe400000000ff */
[----:B------:R-:W-:-:S04]  /*2f60*/  F2FP.F16.F32.PACK_AB R142, R69, R142 ;  /* 0x0000008e458e723e */ /* 0x000fc800000000ff */
[----:B------:R-:W0:Y:S01]  /*2f70*/  MUFU.EX2 R144, R73 ;  /* 0x0000004900907308 */ /* 0x000e220000000800 */
[C---:B---3--:R-:W-:Y:S01]  /*2f80*/  FADD.FTZ R8, R40.reuse, R11 ;  /* 0x0000000b28087221 */ /* 0x048fe20000010000 */
        /* <DEDUP_REMOVED lines=10> */
[----:B------:R-:W-:Y:S01]  /*3030*/  F2FP.F16.F32.PACK_AB R146, R146, R93 ;  /* 0x0000005d9292723e */ /* 0x000fe200000000ff */
[----:B------:R-:W-:-:S05]  /*3040*/  IMAD.MOV.U32 R93, RZ, RZ, R119 ;  /* 0x000000ffff5d7224 */ /* 0x000fca00078e0077 */
[----:B------:R-:W2:Y:S01]  /*3050*/  MUFU.EX2 R151, R151 ;  /* 0x0000009700977308 */ /* 0x000ea20000000800 */
[----:B0-----:R-:W-:-:S07]  /*3060*/  FADD.FTZ R9, R95, R6 ;  /* 0x000000065f097221 */ /* 0x001fce0000010000 */
[----:B------:R-:W0:Y:S01]  /*3070*/  MUFU.EX2 R97, R97 ;  /* 0x0000006100617308 */ /* 0x000e220000000800 */
[C---:B-1----:R-:W-:Y:S01]  /*3080*/  FADD.FTZ R6, R148.reuse, R9 ;  /* 0x0000000994067221 */ /* 0x042fe20000010000 */
[----:B------:R-:W-:Y:S02]  /*3090*/  F2FP.F16.F32.PACK_AB R148, R148, R95 ;  /* 0x0000005f9494723e */ /* 0x000fe400000000ff */
[----:B------:R-:W-:-:S04]  /*30a0*/  MOV R95, R119 ;  /* 0x00000077005f7202 */ /* 0x000fc80000000f00 */
[----:B------:R-:W1:Y:S01]  /*30b0*/  MUFU.EX2 R42, R42 ;  /* 0x0000002a002a7308 */ /* 0x000e620000000800 */
[----:B--2---:R-:W-:-:S07]  /*30c0*/  FADD.FTZ R33, R151, R8 ;  /* 0x0000000897217221 */ /* 0x004fce0000010000 */
[----:B------:R-:W2:Y:S01]  /*30d0*/  MUFU.EX2 R36, R36 ;  /* 0x0000002400247308 */ /* 0x000ea20000000800 */
[----:B0-----:R-:W-:Y:S01]  /*30e0*/  FADD.FTZ R9, R97, R6 ;  /* 0x0000000661097221 */ /* 0x001fe20000010000 */
[----:B-1----:R-:W-:-:S03]  /*30f0*/  F2FP.F16.F32.PACK_AB R150, R42, R97 ;  /* 0x000000612a96723e */ /* 0x002fc600000000ff */
[----:B------:R-:W-:Y:S01]  /*3100*/  FADD.FTZ R9, R42, R9 ;  /* 0x000000092a097221 */ /* 0x000fe20000010000 */
[----:B------:R-:W-:Y:S02]  /*3110*/  IMAD.MOV.U32 R97, RZ, RZ, R119 ;  /* 0x000000ffff617224 */ /* 0x000fe400078e0077 */
[C---:B--2---:R-:W-:Y:S01]  /*3120*/  FADD.FTZ R11, R36.reuse, R33 ;  /* 0x00000021240b7221 */ /* 0x044fe20000010000 */
[----:B------:R-:W-:Y:S01]  /*3130*/  F2FP.F16.F32.PACK_AB R151, R36, R151 ;  /* 0x000000972497723e */ /* 0x000fe200000000ff */
[----:B------:R-:W-:Y:S06]  /*3140*/  @!P1 BRA `(.L_x_12821) ;  /* 0x0000001c009c9947 */ /* 0x000fec0003800000 */
[----:B------:R-:W-:Y:S01]  /*3150*/  IMAD.MOV.U32 R8, RZ, RZ, R5 ;  /* 0x000000ffff087224 */ /* 0x000fe200078e0005 */
[----:B------:R-:W-:Y:S01]  /*3160*/  CS2R R118, SRZ ;  /* 0x0000000000767805 */ /* 0x000fe2000001ff00 */
        /* <DEDUP_REMOVED lines=16> */
[----:B------:R-:W-:Y:S01]  /*3270*/  UMOV UR6, URZ ;  /* 0x0000003f00067c82 */ /* 0x000fe20008000000 */
[----:B------:R-:W-:-:S05]  /*3280*/  UMOV UR5, URZ ;  /* 0x0000003f00057c82 */ /* 0x000fca0008000000 */
.L_x_12832:
[----:B------:R-:W-:Y:S01]  /*3290*/  ISETP.NE.AND P2, PT, RZ, UR44, PT ;  /* 0x0000002cff007c0c */ /* 0x000fe2000bf45270 */
[----:B------:R-:W-:-:S04]  /*32a0*/  UISETP.NE.AND UP0, UPT, UR5, 0x1, UPT ;  /* 0x000000010500788c */ /* 0x000fc8000bf05270 */
[----:B------:R-:W-:-:S04]  /*32b0*/  USEL UR4, URZ, 0x1, UP0 ;  /* 0x000000013f047887 */ /* 0x000fc80008000000 */
[----:B------:R-:W-:-:S04]  /*32c0*/  ULOP3.LUT UR4, UR6, UR4, URZ, 0x3c, !UPT ;  /* 0x0000000406047292 */ /* 0x000fc8000f8e3c3f */
[----:B------:R-:W-:Y:S08]  /*32d0*/  @P2 BRA `(.L_x_12822) ;  /* 0x0000000000382947 */ /* 0x000ff00003800000 */
[----:B------:R-:W-:Y:S05]  /*32e0*/  @!P0 BRA `(.L_x_12823) ;  /* 0x0000000000048947 */ /* 0x000fea0003800000 */
[----:B------:R-:W-:Y:S01]  /*32f0*/  BPT.TRAP 0x1 ;  /* 0x000000040000795c */ /* 0x000fe20000300000 */
.L_x_12823:
        /* <DEDUP_REMOVED lines=9> */
.L_x_12824:
[----:B-1----:R-:W-:Y:S05]  /*3390*/  @P1 BRA `(.L_x_12822) ;  /* 0x0000000000081947 */ /* 0x002fea0003800000 */
[----:B------:R-:W1:Y:S02]  /*33a0*/  SYNCS.PHASECHK.TRANS64.TRYWAIT P1, [UR10+0x16830], R0 ;  /* 0x01683000ff0075a7 */ /* 0x000e64000802014a */
[----:B-1----:R-:W-:Y:S05]  /*33b0*/  @!P1 BRA `(.L_x_12825) ;  /* 0x0000007000d49947 */ /* 0x002fea0003800000 */
.L_x_12822:
        /* <DEDUP_REMOVED lines=12> */
[----:B0-----:R-:W-:Y:S02]  /*3480*/  IMAD.U32 R0, RZ, RZ, UR22 ;  /* 0x00000016ff007e24 */ /* 0x001fe4000f8e00ff */
[----:B------:R-:W-:Y:S02]  /*3490*/  UIADD3 UR10, UR26, 0x2, URZ ;  /* 0x000000021a0a7890 */ /* 0x000fe4000fffe03f */
[----:B------:R-:W-:-:S02]  /*34a0*/  UIADD3 UR14, UR26, 0x4, URZ ;  /* 0x000000041a0e7890 */ /* 0x000fc4000fffe03f */
[----:B------:R-:W-:Y:S01]  /*34b0*/  UIADD3 UR18, UR26, 0x6, URZ ;  /* 0x000000061a127890 */ /* 0x000fe2000fffe03f */
        /* <DEDUP_REMOVED lines=15> */
.L_x_12827:
[----:B------:R-:W-:Y:S01]  /*35b0*/  ULEA UR10, UR5, UR40, 0x3 ;  /* 0x00000028050a7291 */ /* 0x000fe2000f8e183f */
[----:B------:R-:W-:-:S05]  /*35c0*/  IMAD.U32 R4, RZ, RZ, UR6 ;  /* 0x00000006ff047e24 */ /* 0x000fca000f8e00ff */
[----:B------:R-:W-:-:S04]  /*35d0*/  SHF.L.U32 R4, R4, 0x1f, RZ ;  /* 0x0000001f04047819 */ /* 0x000fc800000006ff */
[----:B------:R0:W1:Y:S01]  /*35e0*/  SYNCS.PHASECHK.TRANS64.TRYWAIT P1, [UR10+0x16850], R4 ;  /* 0x01685004ff0075a7 */ /* 0x000062000802014a */
[----:B------:R-:W-:Y:S05]  /*35f0*/  @!P0 BRA `(.L_x_12828) ;  /* 0x0000000000048947 */ /* 0x000fea0003800000 */
[----:B------:R-:W-:Y:S01]  /*3600*/  BPT.TRAP 0x1 ;  /* 0x000000040000795c */ /* 0x000fe20000300000 */
.L_x_12828:
[----:B-1----:R-:W-:Y:S05]  /*3610*/  @P1 BRA `(.L_x_12826) ;  /* 0x0000000000081947 */ /* 0x002fea0003800000 */
[----:B------:R-:W1:Y:S02]  /*3620*/  SYNCS.PHASECHK.TRANS64.TRYWAIT P1, [UR10+0x16850], R4 ;  /* 0x01685004ff0075a7 */ /* 0x000e64000802014a */
[----:B-1----:R-:W-:Y:S05]  /*3630*/  @!P1 BRA `(.L_x_12829) ;  /* 0x00000070004c9947 */ /* 0x002fea0003800000 */
.L_x_12826:
[----:B------:R-:W-:Y:S01]  /*3640*/  UIADD3 UR6, UR40, 0x400, URZ ;  /* 0x0000040028067890 */ /* 0x000fe2000fffe03f */
[----:B------:R-:W-:Y:S01]  /*3650*/  WARPGROUP.ARRIVE ;  /* 0x00000000000079c5 */ /* 0x000fe20000000000 */
[----:B------:R-:W-:Y:S01]  /*3660*/  UMOV UR11, 0x40000040 ;  /* 0x40000040000b7882 */ /* 0x000fe20000000000 */
[----:B01----:R-:W-:Y:S01]  /*3670*/  VIADD R4, R16, 0x9 ;  /* 0x0000000910047836 */ /* 0x003fe20000000000 */
[----:B------:R-:W-:Y:S01]  /*3680*/  USHF.R.U32.HI UR6, URZ, 0x4, UR6 ;  /* 0x000000043f067899 */ /* 0x000fe20008011606 */
[----:B------:R-:W-:-:S03]  /*3690*/  ISETP.GE.U32.AND P1, PT, R22, 0x180, PT ;  /* 0x000001801600780c */ /* 0x000fc60003f26070 */
[----:B------:R-:W-:Y:S01]  /*36a0*/  ULOP3.LUT UR6, UR6, 0x3fff, URZ, 0xc0, !UPT ;  /* 0x00003fff06067892 */ /* 0x000fe2000f8ec03f */
[----:B------:R-:W-:-:S03]  /*36b0*/  SEL R4, R4, 0x9, !P1 ;  /* 0x0000000904047807 */ /* 0x000fc60004800000 */
[----:B------:R-:W-:-:S07]  /*36c0*/  ULEA UR6, UR5, UR6, 0xa ;  /* 0x0000000605067291 */ /* 0x000fce000f8e503f */
[----:B------:R-:W-:Y:S02]  /*36d0*/  UMOV UR10, UR6 ;  /* 0x00000006000a7c82 */ /* 0x000fe40008000000 */
[----:B------:R-:W-:Y:S01]  /*36e0*/  HGMMA.64x64x16.F32 R88, R120, gdesc[UR8].tnspB, R88, gsb0 ;  /* 0x40e0000878587df0 */ /* 0x000fe20008000858 */
[----:B------:R-:W-:Y:S01]  /*36f0*/  UIADD3 UR10, UR6, 0x80, URZ ;  /* 0x00000080060a7890 */ /* 0x000fe2000fffe03f */
[----:B------:R-:W-:Y:S01]  /*3700*/  UMOV UR11, 0x40000040 ;  /* 0x40000040000b7882 */ /* 0x000fe20000000000 */
[----:B------:R-:W-:Y:S02]  /*3710*/  WARPGROUP.DEPBAR.LE gsb0, 0x0 ;  /* 0x00008000000079c5 */ /* 0x000fe40000010000 */
[----:B------:R-:W-:-:S06]  /*3720*/  WARPGROUP.ARRIVE ;  /* 0x00000000000079c5 */ /* 0x000fcc0000000000 */
        /* <DEDUP_REMOVED lines=23> */
[----:B------:R-:W-:Y:S01]  /*38a0*/  UIADD3 UR6, UR6, 0x380, URZ ;  /* 0x0000038006067890 */ /* 0x000fe2000fffe03f */
[----:B------:R-:W-:Y:S02]  /*38b0*/  WARPGROUP.DEPBAR.LE gsb0, 0x0 ;  /* 0x00008000000079c5 */ /* 0x000fe40000010000 */
[----:B------:R-:W-:-:S06]  /*38c0*/  WARPGROUP.ARRIVE ;  /* 0x00000000000079c5 */ /* 0x000fcc0000000000 */
[----:B------:R-:W-:Y:S01]  /*38d0*/  HGMMA.64x64x16.F32 R88, R144, gdesc[UR8].tnspB, R88, gsb0 ;  /* 0x40e0000890587df0 */ /* 0x000fe20008000858 */
[----:B------:R-:W-:Y:S01]  /*38e0*/  UMOV UR10, UR6 ;  /* 0x00000006000a7c82 */ /* 0x000fe20008000000 */
[----:B------:R-:W-:Y:S01]  /*38f0*/  UMOV UR11, 0x40000040 ;  /* 0x40000040000b7882 */ /* 0x000fe20000000000 */
[----:B------:R-:W-:Y:S02]  /*3900*/  WARPGROUP.DEPBAR.LE gsb0, 0x0 ;  /* 0x00008000000079c5 */ /* 0x000fe40000010000 */
[----:B------:R-:W-:-:S06]  /*3910*/  WARPGROUP.ARRIVE ;  /* 0x00000000000079c5 */ /* 0x000fcc0000000000 */
[----:B------:R-:W-:Y:S03]  /*3920*/  HGMMA.64x64x16.F32 R88, R148, gdesc[UR8].tnspB, R88, gsb0 ;  /* 0x40e0000894587df0 */ /* 0x000fe60008000858 */
[----:B------:R-:W-:Y:S02]  /*3930*/  WARPGROUP.DEPBAR.LE gsb0, 0x0 ;  /* 0x00008000000079c5 */ /* 0x000fe40000010000 */
[----:B------:R0:W-:Y:S06]  /*3940*/  BAR.ARV R4, 0x100 ;  /* 0x000400040000751d */ /* 0x0001ec0000002000 */
[----:B------:R-:W-:Y:S05]  /*3950*/  @!P0 BRA `(.L_x_12830) ;  /* 0x0000000000048947 */ /* 0x000fea0003800000 */
[----:B------:R-:W-:Y:S01]  /*3960*/  BPT.TRAP 0x1 ;  /* 0x000000040000795c */ /* 0x000fe20000300000 */
.L_x_12830:
        /* <DEDUP_REMOVED lines=63> */
[----:B------:R-:W-:Y:S01]  /*3d60*/  FMNMX.FTZ R10, R87, R10, !PT ;  /* 0x0000000a570a7209 */ /* 0x000fe20007810000 */
[----:B------:R-:W0:Y:S01]  /*3d70*/  LDC R4, c[0x0][0x988] ;  /* 0x00026200ff047b82 */ /* 0x000e220000000800 */
[----:B------:R-:W-:Y:S01]  /*3d80*/  R2UR UR6, R0 ;  /* 0x00000000000672ca */ /* 0x000fe200000e0000 */
[----:B------:R-:W1:Y:S04]  /*3d90*/  SHFL.BFLY PT, R5, R12, 0x2, 0x1f ;  /* 0x0c401f000c057f89 */ /* 0x000e6800000e0000 */
[----:B------:R-:W2:Y:S08]  /*3da0*/  SHFL.BFLY PT, R7, R10, 0x2, 0x1f ;  /* 0x0c401f000a077f89 */ /* 0x000eb000000e0000 */
[----:B------:R-:W-:-:S04]  /*3db0*/  ULEA UR6, UR6, UR40, 0x3 ;  /* 0x0000002806067291 */ /* 0x000fc8000f8e183f */
[----:B------:R-:W-:-:S04]  /*3dc0*/  UIADD3 UR6, UR6, 0x16840, URZ ;  /* 0x0001684006067890 */ /* 0x000fc8000fffe03f */
[----:B------:R-:W-:Y:S01]  /*3dd0*/  UPRMT UR6, UR7, 0x654, UR6 ;  /* 0x0000065407067896 */ /* 0x000fe20008000006 */
[----:B-1----:R-:W-:Y:S02]  /*3de0*/  FMNMX.FTZ R13, R12, R5, !PT ;  /* 0x000000050c0d7209 */ /* 0x002fe40007810000 */
[----:B--2---:R-:W-:-:S03]  /*3df0*/  FMNMX.FTZ R15, R10, R7, !PT ;  /* 0x000000070a0f7209 */ /* 0x004fc60007810000 */
[----:B------:R-:W1:Y:S03]  /*3e00*/  SHFL.BFLY PT, R14, R13, 0x1, 0x1f ;  /* 0x0c201f000d0e7f89 */ /* 0x000e6600000e0000 */
[----:B------:R-:W-:Y:S01]  /*3e10*/  SYNCS.ARRIVE.TRANS64.RED.A1T0 RZ, [UR6], RZ ;  /* 0x000000ffffff79a7 */ /* 0x000fe20008100406 */
[----:B------:R-:W2:Y:S01]  /*3e20*/  SHFL.BFLY PT, R18, R15, 0x1, 0x1f ;  /* 0x0c201f000f127f89 */ /* 0x000ea200000e0000 */
[----:B-1----:R-:W-:Y:S02]  /*3e30*/  FMNMX.FTZ R7, R13, R14, !PT ;  /* 0x0000000e0d077209 */ /* 0x002fe40007810000 */
[----:B--2---:R-:W-:-:S03]  /*3e40*/  FMNMX.FTZ R5, R15, R18, !PT ;  /* 0x000000120f057209 */ /* 0x004fc60007810000 */
[C---:B------:R-:W-:Y:S01]  /*3e50*/  FADD.FTZ R17, -R7.reuse, R6 ;  /* 0x0000000607117221 */ /* 0x040fe20000010100 */
[----:B0-----:R-:W-:-:S03]  /*3e60*/  FMUL.FTZ R121, R7, R4 ;  /* 0x0000000407797220 */ /* 0x001fc60000410000 */
[-C--:B------:R-:W-:Y:S01]  /*3e70*/  FMUL.FTZ R17, R17, R4.reuse ;  /* 0x0000000411117220 */ /* 0x080fe20000410000 */
[----:B------:R-:W-:Y:S01]  /*3e80*/  FADD.FTZ R19, -R5, R8 ;  /* 0x0000000805137221 */ /* 0x000fe20000010100 */
[-CC-:B------:R-:W-:Y:S01]  /*3e90*/  FFMA.FTZ R127, R37, R4.reuse, -R121.reuse ;  /* 0x00000004257f7223 */ /* 0x180fe20000010879 */
[-CC-:B------:R-:W-:Y:S01]  /*3ea0*/  FFMA.FTZ R37, R49, R4.reuse, -R121.reuse ;  /* 0x0000000431257223 */ /* 0x180fe20000010879 */
[-C--:B------:R-:W-:Y:S01]  /*3eb0*/  FMUL.FTZ R49, R5, R4.reuse ;  /* 0x0000000405317220 */ /* 0x080fe20000410000 */
[-CC-:B------:R-:W-:Y:S01]  /*3ec0*/  FFMA.FTZ R129, R41, R4.reuse, -R121.reuse ;  /* 0x0000000429817223 */ /* 0x180fe20000010879 */
[----:B------:R0:W-:Y:S01]  /*3ed0*/  MUFU.EX2 R8, R17 ;  /* 0x0000001100087308 */ /* 0x0001e20000000800 */
        /* <DEDUP_REMOVED lines=25> */
[-CC-:B0-----:R-:W-:Y:S01]  /*4070*/  FFMA.FTZ R17, R77, R4.reuse, -R121.reuse ;  /* 0x000000044d117223 */ /* 0x181fe20000010879 */
[-CC-:B------:R-:W-:Y:S01]  /*4080*/  FFMA.FTZ R148, R80, R4.reuse, -R121.reuse ;  /* 0x0000000450947223 */ /* 0x180fe20000010879 */
[-CC-:B------:R-:W-:Y:S01]  /*4090*/  FFMA.FTZ R15, R81, R4.reuse, -R121.reuse ;  /* 0x00000004510f7223 */ /* 0x180fe20000010879 */
[-CC-:B------:R-:W-:Y:S01]  /*40a0*/  FFMA.FTZ R150, R84, R4.reuse, -R121.reuse ;  /* 0x0000000454967223 */ /* 0x180fe20000010879 */
[-C--:B------:R-:W-:Y:S01]  /*40b0*/  FFMA.FTZ R45, R85, R4.reuse, -R121 ;  /* 0x00000004552d7223 */ /* 0x080fe20000010879 */
        /* <DEDUP_REMOVED lines=30> */
[----:B------:R-:W-:-:S04]  /*42a0*/  FFMA.FTZ R86, R86, R4, -R49 ;  /* 0x0000000456567223 */ /* 0x000fc80000010831 */
        /* <DEDUP_REMOVED lines=86> */
[-CC-:B------:R-:W-:Y:S01]  /*4810*/  FFMA.FTZ R42, R83, R4.reuse, -R49.reuse ;  /* 0x00000004532a7223 */ /* 0x180fe20000010831 */
[----:B------:R-:W-:-:S05]  /*4820*/  FFMA.FTZ R49, R87, R4, -R49 ;  /* 0x0000000457317223 */ /* 0x000fca0000010831 */
        /* <DEDUP_REMOVED lines=44> */
.L_x_12831:
        /* <DEDUP_REMOVED lines=9> */
[----:B------:R-:W-:Y:S01]  /*4b80*/  PLOP3.LUT P1, PT, PT, PT, UP0, 0x80, 0x0 ;  /* 0x000000000000781c */ /* 0x000fe20003f2f008 */
[----:B------:R-:W-:Y:S01]  /*4b90*/  UMOV UR6, UR4 ;  /* 0x0000000400067c82 */ /* 0x000fe20008000000 */
[-C--:B------:R-:W-:Y:S01]  /*4ba0*/  FMUL.FTZ R88, R88, R8.reuse ;  /* 0x0000000858587220 */ /* 0x080fe20000410000 */
[-C--:B------:R-:W-:Y:S01]  /*4bb0*/  FMUL.FTZ R89, R89, R8.reuse ;  /* 0x0000000859597220 */ /* 0x080fe20000410000 */
[----:B------:R-:W-:Y:S01]  /*4bc0*/  UMOV UR21, UR10 ;  /* 0x0000000a00157c82 */ /* 0x000fe20008000000 */
[-C--:B------:R-:W-:Y:S01]  /*4bd0*/  FMUL.FTZ R92, R92, R8.reuse ;  /* 0x000000085c5c7220 */ /* 0x080fe20000410000 */
[-C--:B------:R-:W-:Y:S01]  /*4be0*/  FMUL.FTZ R93, R93, R8.reuse ;  /* 0x000000085d5d7220 */ /* 0x080fe20000410000 */
[-C--:B------:R-:W-:Y:S01]  /*4bf0*/  FMUL.FTZ R96, R96, R8.reuse ;  /* 0x0000000860607220 */ /* 0x080fe20000410000 */
[----:B------:R-:W-:Y:S01]  /*4c00*/  SYNCS.ARRIVE.TRANS64.RED.A1T0 RZ, [UR5], RZ ;  /* 0x000000ffffff79a7 */ /* 0x000fe20008100405 */
        /* <DEDUP_REMOVED lines=59> */
.L_x_12821:
[----:B------:R-:W-:Y:S06]  /*4fc0*/  BAR.ARV 0x8, 0x200 ;  /* 0x0208000000007b1d */ /* 0x000fec0000002000 */
[----:B------:R-:W-:Y:S05]  /*4fd0*/  @!P0 BRA `(.L_x_12833) ;  /* 0x0000000000048947 */ /* 0x000fea0003800000 */
[----:B------:R-:W-:Y:S01]  /*4fe0*/  BPT.TRAP 0x1 ;  /* 0x000000040000795c */ /* 0x000fe20000300000 */
.L_x_12833:
[----:B------:R-:W-:Y:S01]  /*4ff0*/  R2UR UR5, R0 ;  /* 0x00000000000572ca */ /* 0x000fe200000e0000 */
[----:B------:R-:W-:-:S05]  /*5000*/  IMAD.U32 R2, RZ, RZ, UR4 ;  /* 0x00000004ff027e24 */ /* 0x000fca000f8e00ff */
[----:B------:R-:W-:-:S07]  /*5010*/  SHF.L.U32 R2, R2, 0x1f, RZ ;  /* 0x0000001f02027819 */ /* 0x000fce00000006ff */
[----:B------:R-:W-:-:S09]  /*5020*/  ULEA UR5, UR5, UR40, 0x3 ;  /* 0x0000002805057291 */ /* 0x000fd2000f8e183f */
[----:B------:R0:W1:Y:S01]  /*5030*/  SYNCS.PHASECHK.TRANS64.TRYWAIT P1, [UR5+0x16850], R2 ;  /* 0x01685002ff0075a7 */ /* 0x0000620008020145 */
[----:B------:R-:W-:Y:S05]  /*5040*/  @!P0 BRA `(.L_x_12834) ;  /* 0x0000000000048947 */ /* 0x000fea0003800000 */
[----:B------:R-:W-:Y:S01]  /*5050*/  BPT.TRAP 0x1 ;  /* 0x000000040000795c */ /* 0x000fe20000300000 */
.L_x_12834:
[----:B-1----:R-:W-:Y:S05]  /*5060*/  @P1 BRA `(.L_x_12835) ;  /* 0x0000000000081947 */ /* 0x002fea0003800000 */
[----:B------:R-:W1:Y:S02]  /*5070*/  SYNCS.PHASECHK.TRANS64.TRYWAIT P1, [UR5+0x16850], R2 ;  /* 0x01685002ff0075a7 */ /* 0x000e640008020145 */
[----:B-1----:R-:W-:Y:S05]  /*5080*/  @!P1 BRA `(.L_x_12836) ;  /* 0x0000005400d09947 */ /* 0x002fea0003800000 */
.L_x_12835:
[----:B------:R-:W-:Y:S01]  /*5090*/  R2UR UR6, R0 ;  /* 0x00000000000672ca */ /* 0x000fe200000e0000 */
[----:B------:R-:W-:Y:S01]  /*50a0*/  UIADD3 UR40, UR40, 0x400, URZ ;  /* 0x0000040028287890 */ /* 0x000fe2000fffe03f */
[----:B------:R-:W-:Y:S01]  /*50b0*/  WARPGROUP.ARRIVE ;  /* 0x00000000000079c5 */ /* 0x000fe20000000000 */
[----:B------:R-:W-:Y:S01]  /*50c0*/  UMOV UR11, 0x40000040 ;  /* 0x40000040000b7882 */ /* 0x000fe20000000000 */
[----:B------:R-:W2:Y:S01]  /*50d0*/  SHFL.BFLY PT, R0, R9, 0x2, 0x1f ;  /* 0x0c401f0009007f89 */ /* 0x000ea200000e0000 */
[----:B------:R-:W-:Y:S01]  /*50e0*/  USHF.R.U32.HI UR40, URZ, 0x4, UR40 ;  /* 0x000000043f287899 */ /* 0x000fe20008011628 */
[----:B------:R-:W-:Y:S01]  /*50f0*/  IMAD.MOV.U32 R29, RZ, RZ, RZ ;  /* 0x000000ffff1d7224 */ /* 0x000fe200078e00ff */
[----:B------:R-:W-:Y:S01]  /*5100*/  MOV R17, 0xff800000 ;  /* 0xff80000000117802 */ /* 0x000fe20000000f00 */
[----:B01----:R-:W0:Y:S01]  /*5110*/  SHFL.BFLY PT, R2, R11, 0x2, 0x1f ;  /* 0x0c401f000b027f89 */ /* 0x003e2200000e0000 */
[----:B------:R-:W-:Y:S01]  /*5120*/  ULOP3.LUT UR4, UR40, 0x3fff, URZ, 0xc0, !UPT ;  /* 0x00003fff28047892 */ /* 0x000fe2000f8ec03f */
[----:B------:R-:W-:-:S03]  /*5130*/  IMAD.MOV.U32 R16, RZ, RZ, RZ ;  /* 0x000000ffff107224 */ /* 0x000fc600078e00ff */
[----:B------:R-:W-:-:S04]  /*5140*/  ULEA UR4, UR6, UR4, 0xa ;  /* 0x0000000406047291 */ /* 0x000fc8000f8e503f */
[----:B------:R-:W-:-:S03]  /*5150*/  UIADD3 UR6, UR4, 0x80, URZ ;  /* 0x0000008004067890 */ /* 0x000fc6000fffe03f */
[----:B------:R-:W-:Y:S02]  /*5160*/  UMOV UR10, UR4 ;  /* 0x00000004000a7c82 */ /* 0x000fe40008000000 */
[----:B------:R-:W-:Y:S01]  /*5170*/  HGMMA.64x64x16.F32 R88, R120, gdesc[UR8].tnspB, R88, gsb0 ;  /* 0x40e0000878587df0 */ /* 0x000fe20008000858 */
        /* <DEDUP_REMOVED lines=8> */
[----:B------:R-:W-:Y:S02]  /*5200*/  IMAD.MOV.U32 R0, RZ, RZ, -0x800000 ;  /* 0xff800000ff007424 */ /* 0x000fe400078e00ff */
        /* <DEDUP_REMOVED lines=11> */
[----:B------:R-:W-:Y:S02]  /*52c0*/  WARPGROUP.DEPBAR.LE gsb0, 0x0 ;  /* 0x00008000000079c5 */ /* 0x000fe40000010000 */
[----:B------:R-:W-:Y:S01]  /*52d0*/  WARPGROUP.ARRIVE ;  /* 0x00000000000079c5 */ /* 0x000fe20000000000 */
[----:B-1----:R-:W-:-:S04]  /*52e0*/  @P2 FMUL.FTZ R6, R6, 0.69314718246459960938 ;  /* 0x3f31721806062820 */ /* 0x002fc80000410000 */
[----:B------:R-:W-:Y:S01]  /*52f0*/  @P2 FFMA.FTZ R0, R9, R5, R6 ;  /* 0x0000000509002223 */ /* 0x000fe20000010006 */
[----:B------:R-:W-:Y:S01]  /*5300*/  HGMMA.64x64x16.F32 R88, R124, gdesc[UR8].tnspB, R88, gsb0 ;  /* 0x40e000087c587df0 */ /* 0x000fe20008000858 */
[----:B------:R-:W-:Y:S01]  /*5310*/  UMOV UR10, UR6 ;  /* 0x00000006000a7c82 */ /* 0x000fe20008000000 */
[----:B------:R-:W-:Y:S01]  /*5320*/  UMOV UR11, 0x40000040 ;  /* 0x40000040000b7882 */ /* 0x000fe20000000000 */
[----:B------:R-:W-:Y:S01]  /*5330*/  UIADD3 UR6, UR4, 0x180, URZ ;  /* 0x0000018004067890 */ /* 0x000fe2000fffe03f */
[----:B------:R-:W-:Y:S02]  /*5340*/  WARPGROUP.DEPBAR.LE gsb0, 0x0 ;  /* 0x00008000000079c5 */ /* 0x000fe40000010000 */
[----:B------:R-:W-:-:S06]  /*5350*/  WARPGROUP.ARRIVE ;  /* 0x00000000000079c5 */ /* 0x000fcc0000000000 */
        /* <DEDUP_REMOVED lines=15> */
[----:B------:R-:W-:Y:S02]  /*5450*/  UIADD3 UR6, UR4, 0x300, URZ ;  /* 0x0000030004067890 */ /* 0x000fe4000fffe03f */
        /* <DEDUP_REMOVED lines=15> */
[----:B0-23--:R-:W-:Y:S05]  /*5550*/  @!P0 BRA `(.L_x_12837) ;  /* 0x0000000000048947 */ /* 0x00dfea0003800000 */
[----:B------:R-:W-:Y:S01]  /*5560*/  BPT.TRAP 0x1 ;  /* 0x000000040000795c */ /* 0x000fe20000300000 */
.L_x_12837:
        /* <DEDUP_REMOVED lines=36> */
.L_x_12813:
[----:B------:R-:W-:Y:S05]  /*57b0*/  @P0 BRA `(.L_x_12838) ;  /* 0x0000000c00c80947 */ /* 0x000fea0003800000 */
[----:B------:R-:W-:Y:S01]  /*57c0*/  VIADD R37, R22, 0xffffff80 ;  /* 0xffffff8016257836 */ /* 0x000fe20000000000 */
[----:B------:R-:W0:Y:S01]  /*57d0*/  LDC R46, c[0x0][0xbe8] ;  /* 0x0002fa00ff2e7b82 */ /* 0x000e220000000800 */
[----:B------:R-:W1:Y:S01]  /*57e0*/  S2R R40, SR_CTAID.X ;  /* 0x0000000000287919 */ /* 0x000e620000002500 */
[----:B------:R-:W-:Y:S02]  /*57f0*/  USHF.R.S32.HI UR7, URZ, 0x1f, UR36 ;  /* 0x0000001f3f077899 */ /* 0x000fe40008011424 */
[----:B------:R-:W-:Y:S01]  /*5800*/  IMAD R44, RZ, RZ, -UR36 ;  /* 0x80000024ff2c7e24 */ /* 0x000fe2000f8e02ff */
[----:B------:R-:W-:Y:S01]  /*5810*/  SHF.R.S32.HI R36, RZ, 0x1f, R37 ;  /* 0x0000001fff247819 */ /* 0x000fe20000011425 */
[----:B------:R-:W-:Y:S01]  /*5820*/  ULDC.64 UR8, c[0x0][0xbd0] ;  /* 0x0002f40000087ab9 */ /* 0x000fe20000000a00 */
[----:B------:R-:W-:Y:S01]  /*5830*/  BSSY B0, `(.L_x_12839) ;  /* 0x00000b6000007945 */ /* 0x000fe20003800000 */
[----:B------:R-:W-:Y:S01]  /*5840*/  UIMAD UR6, UR7, UR8, URZ ;  /* 0x00000008070672a4 */ /* 0x000fe2000f8e023f */
[CC--:B------:R-:W-:Y:S01]  /*5850*/  LEA.HI R16, R36.reuse, R37.reuse, RZ, 0x7 ;  /* 0x0000002524107211 */ /* 0x0c0fe200078f38ff */
[----:B------:R-:W2:Y:S01]  /*5860*/  S2UR UR12, SR_CTAID.Z ;  /* 0x00000000000c79c3 */ /* 0x000ea20000002700 */
[----:B------:R-:W-:Y:S01]  /*5870*/  LEA.HI R36, R36, R37, RZ, 0x2 ;  /* 0x0000002524247211 */ /* 0x000fe200078f10ff */
[----:B------:R-:W-:Y:S01]  /*5880*/  UIMAD.WIDE.U32 UR4, UR36, UR8, URZ ;  /* 0x00000008240472a5 */ /* 0x000fe2000f8e003f */
[----:B------:R-:W-:Y:S01]  /*5890*/  LOP3.LUT R22, R16, 0xffffff80, RZ, 0xc0, !PT ;  /* 0xffffff8010167812 */ /* 0x000fe200078ec0ff */
[----:B------:R-:W-:Y:S01]  /*58a0*/  UIMAD UR6, UR36, UR9, UR6 ;  /* 0x00000009240672a4 */ /* 0x000fe2000f8e0206 */
[----:B------:R-:W-:-:S02]  /*58b0*/  LOP3.LUT R36, R36, 0xfffffffc, RZ, 0xc0, !PT ;  /* 0xfffffffc24247812 */ /* 0x000fc400078ec0ff */
[----:B------:R-:W-:Y:S01]  /*58c0*/  SHF.R.S32.HI R39, RZ, 0x7, R16 ;  /* 0x00000007ff277819 */ /* 0x000fe20000011410 */
[C---:B------:R-:W-:Y:S01]  /*58d0*/  IMAD.IADD R52, R37.reuse, 0x1, -R22 ;  /* 0x0000000125347824 */ /* 0x040fe200078e0a16 */
[----:B------:R-:W3:Y:S01]  /*58e0*/  LDC.64 R42, c[0x0][0xbd8] ;  /* 0x0002f600ff2a7b82 */ /* 0x000ee20000000a00 */
[----:B------:R-:W-:Y:S01]  /*58f0*/  IMAD.IADD R36, R37, 0x1, -R36 ;  /* 0x0000000125247824 */ /* 0x000fe200078e0a24 */
[----:B------:R-:W-:Y:S01]  /*5900*/  UIADD3 UR6, UR5, UR6, URZ ;  /* 0x0000000605067290 */ /* 0x000fe2000fffe03f */
[----:B------:R-:W-:Y:S01]  /*5910*/  IMAD.HI R16, R39, 0x55555556, RZ ;  /* 0x5555555627107827 */ /* 0x000fe200078e02ff */
[----:B------:R-:W-:Y:S01]  /*5920*/  SHF.R.S32.HI R41, RZ, 0x1f, R52 ;  /* 0x0000001fff297819 */ /* 0x000fe20000011434 */
[----:B------:R-:W-:Y:S01]  /*5930*/  ULDC.64 UR8, c[0x0][0xb38] ;  /* 0x0002ce0000087ab9 */ /* 0x000fe20000000a00 */
[----:B0-----:R-:W-:Y:S01]  /*5940*/  ISETP.NE.AND P0, PT, R46, 0x1, PT ;  /* 0x000000012e00780c */ /* 0x001fe20003f05270 */
[----:B------:R-:W-:Y:S01]  /*5950*/  UIMAD UR7, UR7, UR8, URZ ;  /* 0x00000008070772a4 */ /* 0x000fe2000f8e023f */
[----:B------:R-:W-:Y:S01]  /*5960*/  LEA.HI R53, R41, R52, RZ, 0x2 ;  /* 0x0000003429357211 */ /* 0x000fe200078f10ff */
[----:B------:R-:W0:Y:S01]  /*5970*/  S2UR UR11, SR_CTAID.Y ;  /* 0x00000000000b79c3 */ /* 0x000e220000002600 */
[----:B------:R-:W-:-:S02]  /*5980*/  LEA.HI R37, R36, R36, RZ, 0x1 ;  /* 0x0000002424257211 */ /* 0x000fc400078f08ff */
[--C-:B------:R-:W-:Y:S02]  /*5990*/  SHF.R.S32.HI R22, RZ, 0x2, R53.reuse ;  /* 0x00000002ff167819 */ /* 0x100fe40000011435 */
[----:B------:R-:W-:Y:S01]  /*59a0*/  SHF.R.S32.HI R23, RZ, 0x1f, R53 ;  /* 0x0000001fff177819 */ /* 0x000fe20000011435 */
[----:B--2---:R-:W-:Y:S01]  /*59b0*/  USHF.R.S32.HI UR10, URZ, 0x1f, UR12 ;  /* 0x0000001f3f0a7899 */ /* 0x004fe2000801140c */
[----:B------:R-:W-:Y:S01]  /*59c0*/  LEA.HI R16, R16, R16, RZ, 0x1 ;  /* 0x0000001010107211 */ /* 0x000fe200078f08ff */
[----:B------:R-:W0:Y:S01]  /*59d0*/  LDC R47, c[0x0][0xc50] ;  /* 0x00031400ff2f7b82 */ /* 0x000e220000000800 */
[----:B------:R-:W-:Y:S02]  /*59e0*/  LEA.HI R23, R23, R22, RZ, 0x3 ;  /* 0x0000001617177211 */ /* 0x000fe400078f18ff */
[----:B------:R-:W-:Y:S01]  /*59f0*/  LOP3.LUT R37, R37, 0x1ffffffe, RZ, 0xc0, !PT ;  /* 0x1ffffffe25257812 */ /* 0x000fe200078ec0ff */
[----:B------:R-:W-:Y:S01]  /*5a00*/  IMAD R16, R16, -0x3, R39 ;  /* 0xfffffffd10107824 */ /* 0x000fe200078e0227 */
[----:B------:R-:W-:-:S02]  /*5a10*/  LOP3.LUT R23, R23, 0xfffffff8, RZ, 0xc0, !PT ;  /* 0xfffffff817177812 */ /* 0x000fc400078ec0ff */
[----:B------:R-:W-:Y:S01]  /*5a20*/  LOP3.LUT R53, R53, 0x7ffffffc, RZ, 0xc0, !PT ;  /* 0x7ffffffc35357812 */ /* 0x000fe200078ec0ff */
[----:B------:R-:W2:Y:S01]  /*5a30*/  @P0 LDC R38, c[0x0][0xbec] ;  /* 0x0002fb00ff260b82 */ /* 0x000ea20000000800 */
[----:B------:R-:W-:Y:S01]  /*5a40*/  IADD3 R23, R22, -R23, RZ ;  /* 0x8000001716177210 */ /* 0x000fe20007ffe0ff */
[----:B------:R-:W-:Y:S01]  /*5a50*/  IMAD.IADD R39, R36, 0x1, -R37 ;  /* 0x0000000124277824 */ /* 0x000fe200078e0a25 */
[----:B------:R-:W-:Y:S01]  /*5a60*/  LEA.HI R22, R41, R52, RZ, 0x5 ;  /* 0x0000003429167211 */ /* 0x000fe200078f28ff */
[----:B---3--:R-:W-:-:S03]  /*5a70*/  IMAD R36, R42, UR10, RZ ;  /* 0x0000000a2a247c24 */ /* 0x008fc6000f8e02ff */
[----:B------:R-:W-:Y:S01]  /*5a80*/  SHF.R.S32.HI R22, RZ, 0x5, R22 ;  /* 0x00000005ff167819 */ /* 0x000fe20000011416 */
[----:B------:R-:W3:Y:S01]  /*5a90*/  LDC.64 R48, c[0x0][0xb40] ;  /* 0x0002d000ff307b82 */ /* 0x000ee20000000a00 */
[----:B------:R-:W-:-:S03]  /*5aa0*/  IMAD R43, R43, UR12, R36 ;  /* 0x0000000c2b2b7c24 */ /* 0x000fc6000f8e0224 */
[----:B------:R-:W-:Y:S02]  /*5ab0*/  IMAD R37, R22, 0x10, R23 ;  /* 0x0000001016257824 */ /* 0x000fe400078e0217 */
[----:B------:R-:W-:Y:S01]  /*5ac0*/  IMAD.U32 R23, RZ, RZ, UR5 ;  /* 0x00000005ff177e24 */ /* 0x000fe2000f8e00ff */
[----:B------:R-:W-:Y:S01]  /*5ad0*/  MOV R23, UR6 ;  /* 0x0000000600177c02 */ /* 0x000fe20008000f00 */
[----:B------:R-:W4:Y:S01]  /*5ae0*/  @P0 LDC R50, c[0x0][0xbec] ;  /* 0x0002fb00ff320b82 */ /* 0x000f220000000800 */
[----:B------:R-:W-:Y:S01]  /*5af0*/  IMAD R16, R16, 0x40, R37 ;  /* 0x0000004010107824 */ /* 0x000fe200078e0225 */
[----:B------:R-:W-:Y:S01]  /*5b00*/  UIMAD UR6, UR36, UR9, UR7 ;  /* 0x00000009240672a4 */ /* 0x000fe2000f8e0207 */
[----:B------:R-:W-:Y:S01]  /*5b10*/  IMAD.U32 R22, RZ, RZ, UR4 ;  /* 0x00000004ff167e24 */ /* 0x000fe2000f8e00ff */
[----:B------:R-:W-:Y:S01]  /*5b20*/  UIMAD.WIDE.U32 UR4, UR36, UR8, URZ ;  /* 0x00000008240472a5 */ /* 0x000fe2000f8e003f */
[----:B------:R-:W-:Y:S02]  /*5b30*/  IMAD R39, R39, 0x8, R16 ;  /* 0x0000000827277824 */ /* 0x000fe400078e0210 */
[----:B0-----:R-:W-:Y:S01]  /*5b40*/  IMAD R51, R47, R44, UR11 ;  /* 0x0000000b2f337e24 */ /* 0x001fe2000f8e022c */
[----:B------:R-:W0:Y:S01]  /*5b50*/  @P0 LDC R45, c[0x0][0xbf0] ;  /* 0x0002fc00ff2d0b82 */ /* 0x000e220000000800 */
[----:B------:R-:W-:Y:S01]  /*5b60*/  UIADD3 UR6, UR5, UR6, URZ ;  /* 0x0000000605067290 */ /* 0x000fe2000fffe03f */
[----:B-1----:R-:W-:Y:S01]  /*5b70*/  IMAD R39, R40, 0xc0, R39 ;  /* 0x000000c028277824 */ /* 0x002fe200078e0227 */
[----:B------:R-:W-:Y:S01]  /*5b80*/  ULDC.64 UR8, c[0x0][0xb28] ;  /* 0x0002ca0000087ab9 */ /* 0x000fe20000000a00 */
[----:B------:R-:W-:Y:S01]  /*5b90*/  IMAD.WIDE.U32 R22, R42, UR12, R22 ;  /* 0x0000000c2a167c25 */ /* 0x000fe2000f8e0016 */
[----:B------:R-:W-:-:S03]  /*5ba0*/  SHF.R.S32.HI R44, RZ, 0x1f, R51 ;  /* 0x0000001fff2c7819 */ /* 0x000fc60000011433 */
[----:B------:R-:W1:Y:S01]  /*5bb0*/  @P0 LDC R55, c[0x0][0xbf0] ;  /* 0x0002fc00ff370b82 */ /* 0x000e620000000800 */
[----:B------:R-:W-:Y:S01]  /*5bc0*/  IMAD.U32 R37, RZ, RZ, UR5 ;  /* 0x00000005ff257e24 */ /* 0x000fe2000f8e00ff */
[----:B------:R-:W-:Y:S01]  /*5bd0*/  MOV R37, UR6 ;  /* 0x0000000600257c02 */ /* 0x000fe20008000f00 */
[----:B--2---:R-:W-:Y:S01]  /*5be0*/  @P0 IMAD.HI.U32 R38, R39, R38, RZ ;  /* 0x0000002627260227 */ /* 0x004fe200078e00ff */
[----:B------:R-:W-:-:S03]  /*5bf0*/  ULDC.64 UR6, c[0x0][0xb48] ;  /* 0x0002d20000067ab9 */ /* 0x000fc60000000a00 */
[----:B------:R-:W-:Y:S01]  /*5c00*/  IMAD.U32 R36, RZ, RZ, UR4 ;  /* 0x00000004ff247e24 */ /* 0x000fe2000f8e00ff */
[----:B------:R-:W-:Y:S01]  /*5c10*/  ULDC.64 UR4, c[0x0][0xbe0] ;  /* 0x0002f80000047ab9 */ /* 0x000fe20000000a00 */
[----:B---3--:R-:W-:Y:S02]  /*5c20*/  IMAD R42, R48, UR10, RZ ;  /* 0x0000000a302a7c24 */ /* 0x008fe4000f8e02ff */
[----:B------:R-:W-:Y:S02]  /*5c30*/  IMAD.IADD R23, R23, 0x1, R43 ;  /* 0x0000000117177824 */ /* 0x000fe400078e022b */
[----:B----4-:R-:W-:-:S04]  /*5c40*/  @P0 IMAD.HI.U32 R50, R39, R50, RZ ;  /* 0x0000003227320227 */ /* 0x010fc800078e00ff */
[----:B------:R-:W-:Y:S01]  /*5c50*/  IMAD.MOV.U32 R41, RZ, RZ, R39 ;  /* 0x000000ffff297224 */ /* 0x000fe200078e0027 */
[----:B0-----:R-:W-:Y:S01]  /*5c60*/  @P0 SHF.R.U32.HI R41, RZ, R45, R38 ;  /* 0x0000002dff290219 */ /* 0x001fe20000011626 */
[----:B------:R-:W-:Y:S02]  /*5c70*/  IMAD R45, R49, UR12, R42 ;  /* 0x0000000c312d7c24 */ /* 0x000fe4000f8e022a */
[----:B------:R-:W-:-:S04]  /*5c80*/  IMAD.WIDE.U32 R36, R48, UR12, R36 ;  /* 0x0000000c30247c25 */ /* 0x000fc8000f8e0024 */
[----:B------:R-:W-:Y:S01]  /*5c90*/  IMAD.MOV.U32 R43, RZ, RZ, R39 ;  /* 0x000000ffff2b7224 */ /* 0x000fe200078e0027 */
[----:B-1----:R-:W-:Y:S01]  /*5ca0*/  @P0 SHF.R.U32.HI R43, RZ, R55, R50 ;  /* 0x00000037ff2b0219 */ /* 0x002fe20000011632 */
[----:B------:R-:W-:Y:S01]  /*5cb0*/  IMAD R38, R44, UR4, RZ ;  /* 0x000000042c267c24 */ /* 0x000fe2000f8e02ff */
[----:B------:R-:W-:Y:S01]  /*5cc0*/  IADD3 R37, R37, R45, RZ ;  /* 0x0000002d25257210 */ /* 0x000fe20007ffe0ff */
[----:B------:R-:W-:Y:S01]  /*5cd0*/  IMAD.WIDE.U32 R22, R51, UR4, R22 ;  /* 0x0000000433167c25 */ /* 0x000fe2000f8e0016 */
[----:B------:R-:W-:-:S03]  /*5ce0*/  SHF.R.S32.HI R45, RZ, 0x1f, R41 ;  /* 0x0000001fff2d7819 */ /* 0x000fc60000011429 */
[----:B------:R-:W-:Y:S01]  /*5cf0*/  IMAD R42, R51, UR5, R38 ;  /* 0x00000005332a7c24 */ /* 0x000fe2000f8e0226 */
[----:B------:R-:W-:Y:S01]  /*5d00*/  BAR.SYNC.DEFER_BLOCKING 0x1, 0x180 ;  /* 0x0046000000007b1d */ /* 0x000fe20000010000 */
[----:B------:R-:W-:Y:S01]  /*5d10*/  IMAD R44, R44, UR6, RZ ;  /* 0x000000062c2c7c24 */ /* 0x000fe2000f8e02ff */
[----:B------:R-:W-:Y:S01]  /*5d20*/  IADD3 R22, P0, R41, R22, RZ ;  /* 0x0000001629167210 */ /* 0x000fe20007f1e0ff */
[----:B------:R-:W-:Y:S01]  /*5d30*/  IMAD.MOV R41, RZ, RZ, -R41 ;  /* 0x000000ffff297224 */ /* 0x000fe200078e0a29 */
[--C-:B------:R-:W-:Y:S01]  /*5d40*/  SHF.R.S32.HI R38, RZ, 0x1f, R43.reuse ;  /* 0x0000001fff267819 */ /* 0x100fe2000001142b */
[----:B------:R-:W-:Y:S01]  /*5d50*/  IMAD R47, R51, UR7, R44 ;  /* 0x00000007332f7c24 */ /* 0x000fe2000f8e022c */
[----:B------:R-:W-:Y:S01]  /*5d60*/  ULDC.64 UR4, c[0x0][0xb30] ;  /* 0x0002cc0000047ab9 */ /* 0x000fe20000000a00 */
[----:B------:R-:W-:Y:S01]  /*5d70*/  IMAD.MOV R44, RZ, RZ, -R43 ;  /* 0x000000ffff2c7224 */ /* 0x000fe200078e0a2b */
[----:B------:R-:W-:Y:S01]  /*5d80*/  IADD3.X R23, R45, R23, R42, P0, !PT ;  /* 0x000000172d177210 */ /* 0x000fe200007fe42a */
[----:B------:R-:W-:-:S02]  /*5d90*/  IMAD R38, R38, UR4, RZ ;  /* 0x0000000426267c24 */ /* 0x000fc4000f8e02ff */
[----:B------:R-:W-:Y:S02]  /*5da0*/  IMAD R41, R46, R41, R39 ;  /* 0x000000292e297224 */ /* 0x000fe400078e0227 */
[----:B------:R-:W-:Y:S01]  /*5db0*/  IMAD.WIDE.U32 R36, R51, UR6, R36 ;  /* 0x0000000633247c25 */ /* 0x000fe2000f8e0024 */
[----:B------:R-:W-:-:S03]  /*5dc0*/  ULDC.64 UR6, c[0x0][0xbc8] ;  /* 0x0002f20000067ab9 */ /* 0x000fc60000000a00 */
[----:B------:R-:W-:Y:S02]  /*5dd0*/  IMAD R39, R46, R44, R39 ;  /* 0x0000002c2e277224 */ /* 0x000fe400078e0227 */
[----:B------:R-:W-:Y:S01]  /*5de0*/  IMAD R45, R43, UR5, R38 ;  /* 0x000000052b2d7c24 */ /* 0x000fe2000f8e0226 */
[----:B------:R-:W-:Y:S01]  /*5df0*/  SHF.R.S32.HI R38, RZ, 0x1f, R41 ;  /* 0x0000001fff267819 */ /* 0x000fe20000011429 */
[----:B------:R-:W-:Y:S01]  /*5e00*/  IMAD.IADD R37, R37, 0x1, R47 ;  /* 0x0000000125257824 */ /* 0x000fe200078e022f */
[----:B------:R-:W-:Y:S01]  /*5e10*/  SHF.R.S32.HI R42, RZ, 0x1f, R39 ;  /* 0x0000001fff2a7819 */ /* 0x000fe20000011427 */
[----:B------:R-:W0:Y:S01]  /*5e20*/  S2UR UR5, SR_CgaCtaId ;  /* 0x00000000000579c3 */ /* 0x000e220000008800 */
[----:B------:R-:W-:-:S04]  /*5e30*/  IMAD.WIDE.U32 R22, R41, UR6, R22 ;  /* 0x0000000629167c25 */ /* 0x000fc8000f8e0016 */
[----:B------:R-:W-:Y:S01]  /*5e40*/  IMAD.WIDE.U32 R36, R43, UR4, R36 ;  /* 0x000000042b247c25 */ /* 0x000fe2000f8e0024 */
[----:B------:R-:W-:-:S03]  /*5e50*/  UMOV UR4, 0x400 ;  /* 0x0000040000047882 */ /* 0x000fc60000000000 */
[----:B------:R-:W-:Y:S02]  /*5e60*/  IMAD R38, R38, UR6, RZ ;  /* 0x0000000626267c24 */ /* 0x000fe4000f8e02ff */
[----:B------:R-:W-:Y:S02]  /*5e70*/  IMAD.IADD R37, R37, 0x1, R45 ;  /* 0x0000000125257824 */ /* 0x000fe400078e022d */
[----:B------:R-:W-:Y:S02]  /*5e80*/  IMAD R42, R42, UR8, RZ ;  /* 0x000000082a2a7c24 */ /* 0x000fe4000f8e02ff */
[----:B------:R-:W-:Y:S01]  /*5e90*/  IMAD R43, R41, UR7, R38 ;  /* 0x00000007292b7c24 */ /* 0x000fe2000f8e0226 */
[----:B------:R-:W-:Y:S01]  /*5ea0*/  ULDC.64 UR6, c[0x0][0xba8] ;  /* 0x0002ea0000067ab9 */ /* 0x000fe20000000a00 */
[C---:B------:R-:W-:Y:S01]  /*5eb0*/  IMAD R41, R39.reuse, UR9, R42 ;  /* 0x0000000927297c24 */ /* 0x040fe2000f8e022a */
[----:B------:R-:W-:Y:S01]  /*5ec0*/  LEA R38, P0, R22, UR6, 0x2 ;  /* 0x0000000616267c11 */ /* 0x000fe2000f8010ff */
[----:B------:R-:W-:Y:S01]  /*5ed0*/  IMAD.WIDE.U32 R36, R39, UR8, R36 ;  /* 0x0000000827247c25 */ /* 0x000fe2000f8e0024 */
[----:B------:R-:W-:Y:S01]  /*5ee0*/  IADD3 R39, R23, R43, RZ ;  /* 0x0000002b17277210 */ /* 0x000fe20007ffe0ff */
[----:B------:R-:W-:Y:S01]  /*5ef0*/  ULDC.64 UR8, c[0x0][0xb00] ;  /* 0x0002c00000087ab9 */ /* 0x000fe20000000a00 */
[----:B------:R-:W-:Y:S01]  /*5f00*/  ULDC UR6, c[0x0][0xa88] ;  /* 0x0002a20000067ab9 */ /* 0x000fe20000000800 */
[----:B------:R-:W-:Y:S01]  /*5f10*/  IMAD.IADD R23, R37, 0x1, R41 ;  /* 0x0000000125177824 */ /* 0x000fe200078e0229 */
[----:B------:R-:W-:Y:S01]  /*5f20*/  LEA R48, P1, R36, UR8, 0x2 ;  /* 0x0000000824307c11 */ /* 0x000fe2000f8210ff */
[----:B------:R-:W-:Y:S01]  /*5f30*/  IMAD R16, R40, 0xc0, R16 ;  /* 0x000000c028107824 */ /* 0x000fe200078e0210 */
[----:B------:R-:W-:Y:S01]  /*5f40*/  LEA.HI.X R39, R22, UR7, R39, 0x2, P0 ;  /* 0x0000000716277c11 */ /* 0x000fe200080f1427 */
[----:B0-----:R-:W-:Y:S01]  /*5f50*/  ULEA UR4, UR5, UR4, 0x18 ;  /* 0x0000000405047291 */ /* 0x001fe2000f8ec03f */
[----:B------:R-:W-:Y:S01]  /*5f60*/  LEA.HI.X R50, R36, UR9, R23, 0x2, P1 ;  /* 0x0000000924327c11 */ /* 0x000fe200088f1417 */
[----:B------:R-:W-:Y:S01]  /*5f70*/  SHFL.IDX PT, R22, R38, RZ, 0x1c1f ;  /* 0x001c1fff26167589 */ /* 0x000fe200000e0000 */
[----:B------:R-:W-:Y:S01]  /*5f80*/  IMAD R45, R46, UR6, RZ ;  /* 0x000000062e2d7c24 */ /* 0x000fe2000f8e02ff */
[----:B------:R-:W-:Y:S01]  /*5f90*/  LOP3.LUT P0, RZ, R52, 0x3, RZ, 0xc0, !PT ;  /* 0x0000000334ff7812 */ /* 0x000fe2000780c0ff */
[C---:B------:R-:W-:Y:S01]  /*5fa0*/  VIADD R44, R16.reuse, 0x8 ;  /* 0x00000008102c7836 */ /* 0x040fe20000000000 */
[----:B------:R-:W0:Y:S01]  /*5fb0*/  SHFL.IDX PT, R23, R39, RZ, 0x1c1f ;  /* 0x001c1fff27177589 */ /* 0x000e2200000e0000 */
[----:B------:R-:W-:Y:S01]  /*5fc0*/  UIADD3 UR4, UR4, 0x16820, URZ ;  /* 0x0001682004047890 */ /* 0x000fe2000fffe03f */
[-C--:B------:R-:W-:Y:S01]  /*5fd0*/  ISETP.GE.OR P1, PT, R16, R45.reuse, P0 ;  /* 0x0000002d1000720c */ /* 0x080fe20000726670 */
[----:B------:R-:W-:Y:S01]  /*5fe0*/  IMAD.IADD R47, R52, 0x1, -R53 ;  /* 0x00000001342f7824 */ /* 0x000fe200078e0a35 */
[----:B------:R-:W-:Y:S01]  /*5ff0*/  SHFL.IDX PT, R36, R38, 0x1, 0x1c1f ;  /* 0x003c1f0026247f89 */ /* 0x000fe200000e0000 */
[-C--:B------:R-:W-:Y:S01]  /*6000*/  ISETP.GE.OR P0, PT, R44, R45.reuse, P0 ;  /* 0x0000002d2c00720c */ /* 0x080fe20000706670 */
[----:B------:R-:W-:Y:S01]  /*6010*/  UPRMT UR4, URZ, 0x654, UR4 ;  /* 0x000006543f047896 */ /* 0x000fe20008000004 */
[----:B------:R-:W-:Y:S01]  /*6020*/  ISETP.GE.AND P2, PT, R16, R45, PT ;  /* 0x0000002d1000720c */ /* 0x000fe20003f46270 */
[----:B------:R-:W1:Y:S01]  /*6030*/  SHFL.IDX PT, R37, R39, 0x1, 0x1c1f ;  /* 0x003c1f0027257f89 */ /* 0x000e6200000e0000 */
[----:B------:R-:W-:-:S03]  /*6040*/  IMAD.SHL.U32 R47, R47, 0x2, RZ ;  /* 0x000000022f2f7824 */ /* 0x000fc600078e00ff */
[----:B------:R2:W3:Y:S03]  /*6050*/  SHFL.IDX PT, R42, R48, RZ, 0x1c1f ;  /* 0x001c1fff302a7589 */ /* 0x0004e600000e0000 */
[----:B------:R-:W-:Y:S01]  /*6060*/  SYNCS.ARRIVE.TRANS64.RED.A1T0 RZ, [UR4], RZ ;  /* 0x000000ffffff79a7 */ /* 0x000fe20008100404 */
[----:B------:R2:W4:Y:S04]  /*6070*/  SHFL.IDX PT, R43, R50, RZ, 0x1c1f ;  /* 0x001c1fff322b7589 */ /* 0x00052800000e0000 */
[----:B0-----:R2:W-:Y:S04]  /*6080*/  @!P1 ST.E desc[UR38][R22.64], R17 ;  /* 0x0000001116009985 */ /* 0x0015e8000c101926 */
[----:B-1----:R2:W-:Y:S01]  /*6090*/  @!P0 ST.E desc[UR38][R36.64], R0 ;  /* 0x0000000024008985 */ /* 0x0025e2000c101926 */
[----:B------:R-:W-:Y:S05]  /*60a0*/  @P2 BRA `(.L_x_12840) ;  /* 0x0000000000b82947 */ /* 0x000fea0003800000 */
[----:B------:R-:W-:Y:S01]  /*60b0*/  ULDC UR4, c[0x0][0xac8] ;  /* 0x0002b20000047ab9 */ /* 0x000fe20000000800 */
[C---:B--2---:R-:W-:Y:S01]  /*60c0*/  IADD3 R0, R47.reuse, 0x8, RZ ;  /* 0x000000082f007810 */ /* 0x044fe20007ffe0ff */
[C---:B------:R-:W-:Y:S01]  /*60d0*/  VIADD R22, R47.reuse, 0x10 ;  /* 0x000000102f167836 */ /* 0x040fe20000000000 */
[C---:B------:R-:W-:Y:S01]  /*60e0*/  ISETP.GE.AND P0, PT, R47.reuse, UR4, PT ;  /* 0x000000042f007c0c */ /* 0x040fe2000bf06270 */
[C---:B------:R-:W-:Y:S01]  /*60f0*/  VIADD R23, R47.reuse, 0x18 ;  /* 0x000000182f177836 */ /* 0x040fe20000000000 */
[C---:B------:R-:W-:Y:S01]  /*6100*/  IADD3 R38, R47.reuse, 0x30, RZ ;  /* 0x000000302f267810 */ /* 0x040fe20007ffe0ff */
[C---:B------:R-:W-:Y:S01]  /*6110*/  VIADD R36, R47.reuse, 0x20 ;  /* 0x000000202f247836 */ /* 0x040fe20000000000 */
[----:B------:R-:W-:Y:S01]  /*6120*/  ISETP.GE.AND P1, PT, R22, UR4, PT ;  /* 0x0000000416007c0c */ /* 0x000fe2000bf26270 */
[----:B------:R-:W-:Y:S01]  /*6130*/  VIADD R37, R47, 0x28 ;  /* 0x000000282f257836 */ /* 0x000fe20000000000 */
[----:B------:R-:W-:Y:S01]  /*6140*/  ISETP.GE.AND P2, PT, R23, UR4, PT ;  /* 0x0000000417007c0c */ /* 0x000fe2000bf46270 */
[----:B------:R-:W-:Y:S01]  /*6150*/  VIADD R39, R47, 0x38 ;  /* 0x000000382f277836 */ /* 0x000fe20000000000 */
[----:B------:R-:W-:-:S02]  /*6160*/  ISETP.GE.AND P3, PT, R36, UR4, PT ;  /* 0x0000000424007c0c */ /* 0x000fc4000bf66270 */
[----:B------:R-:W-:Y:S02]  /*6170*/  ISETP.GE.AND P4, PT, R37, UR4, PT ;  /* 0x0000000425007c0c */ /* 0x000fe4000bf86270 */
[----:B------:R-:W-:Y:S01]  /*6180*/  ISETP.GE.AND P5, PT, R38, UR4, PT ;  /* 0x0000000426007c0c */ /* 0x000fe2000bfa6270 */
[----:B---34-:R-:W-:Y:S01]  /*6190*/  @!P0 IMAD.WIDE R16, R47, 0x4, R42 ;  /* 0x000000042f108825 */ /* 0x018fe200078e022a */
[----:B------:R-:W-:-:S03]  /*61a0*/  ISETP.GE.AND P6, PT, R39, UR4, PT ;  /* 0x0000000427007c0c */ /* 0x000fc6000bfc6270 */
[----:B------:R-:W-:Y:S01]  /*61b0*/  @!P1 LEA.HI R22, R22, R22, RZ, 0x1 ;  /* 0x0000001616169211 */ /* 0x000fe200078f08ff */
[----:B------:R0:W-:Y:S01]  /*61c0*/  @!P0 ST.E.64 desc[UR38][R16.64], R34 ;  /* 0x0000002210008985 */ /* 0x0001e2000c101b26 */
[----:B------:R-:W-:Y:S02]  /*61d0*/  ISETP.GE.AND P0, PT, R0, UR4, PT ;  /* 0x0000000400007c0c */ /* 0x000fe4000bf06270 */
[----:B------:R-:W-:-:S04]  /*61e0*/  @!P3 LEA.HI R36, R36, R36, RZ, 0x1 ;  /* 0x000000242424b211 */ /* 0x000fc800078f08ff */
[----:B------:R-:W-:Y:S02]  /*61f0*/  @!P5 LEA.HI R38, R38, R38, RZ, 0x1 ;  /* 0x000000262626d211 */ /* 0x000fe400078f08ff */
[----:B------:R-:W-:Y:S02]  /*6200*/  @!P6 LEA.HI R40, R39, R39, RZ, 0x1 ;  /* 0x000000272728e211 */ /* 0x000fe400078f08ff */
[----:B------:R-:W-:Y:S02]  /*6210*/  @!P5 LOP3.LUT R41, R38, 0xfffffffe, RZ, 0xc0, !PT ;  /* 0xfffffffe2629d812 */ /* 0x000fe400078ec0ff */
[----:B------:R-:W-:Y:S02]  /*6220*/  @!P6 LOP3.LUT R49, R40, 0xfffffffe, RZ, 0xc0, !PT ;  /* 0xfffffffe2831e812 */ /* 0x000fe400078ec0ff */
[----:B------:R-:W-:Y:S01]  /*6230*/  @!P0 LEA.HI R0, R0, R0, RZ, 0x1 ;  /* 0x0000000000008211 */ /* 0x000fe200078f08ff */
[----:B------:R-:W-:Y:S01]  /*6240*/  @!P5 IMAD.WIDE R40, R41, 0x4, R42 ;  /* 0x000000042928d825 */ /* 0x000fe200078e022a */
[----:B0-----:R-:W-:-:S02]  /*6250*/  @!P2 LEA.HI R16, R23, R23, RZ, 0x1 ;  /* 0x000000171710a211 */ /* 0x001fc400078f08ff */
[----:B------:R-:W-:Y:S02]  /*6260*/  @!P4 LEA.HI R34, R37, R37, RZ, 0x1 ;  /* 0x000000252522c211 */ /* 0x000fe400078f08ff */
[----:B------:R-:W-:Y:S02]  /*6270*/  @!P0 LOP3.LUT R17, R0, 0xfffffffe, RZ, 0xc0, !PT ;  /* 0xfffffffe00118812 */ /* 0x000fe400078ec0ff */
[----:B------:R-:W-:Y:S02]  /*6280*/  @!P1 LOP3.LUT R23, R22, 0xfffffffe, RZ, 0xc0, !PT ;  /* 0xfffffffe16179812 */ /* 0x000fe400078ec0ff */
[----:B------:R-:W-:Y:S01]  /*6290*/  @!P2 LOP3.LUT R35, R16, 0xfffffffe, RZ, 0xc0, !PT ;  /* 0xfffffffe1023a812 */ /* 0x000fe200078ec0ff */
        /* <DEDUP_REMOVED lines=15> */
.L_x_12840:
[----:B------:R-:W-:Y:S05]  /*6390*/  BSYNC B0 ;  /* 0x0000000000007941 */ /* 0x000fea0003800000 */
.L_x_12839:
[----:B------:R-:W-:Y:S01]  /*63a0*/  ISETP.GE.AND P0, PT, R44, R45, PT ;  /* 0x0000002d2c00720c */ /* 0x000fe20003f06270 */
[----:B0-2---:R1:W2:Y:S04]  /*63b0*/  SHFL.IDX PT, R17, R50, 0x1, 0x1c1f ;  /* 0x003c1f0032117f89 */ /* 0x0052a800000e0000 */
[----:B------:R1:W0:Y:S08]  /*63c0*/  SHFL.IDX PT, R16, R48, 0x1, 0x1c1f ;  /* 0x003c1f0030107f89 */ /* 0x00023000000e0000 */
[----:B-1----:R-:W-:Y:S05]  /*63d0*/  @P0 BRA `(.L_x_12811) ;  /* 0x0000004000940947 */ /* 0x002fea0003800000 */
[C---:B------:R-:W-:Y:S01]  /*63e0*/  VIADD R0, R47.reuse, 0x8 ;  /* 0x000000082f007836 */ /* 0x040fe20000000000 */
        /* <DEDUP_REMOVED lines=10> */
[----:B------:R-:W-:Y:S02]  /*6490*/  ISETP.GE.AND P0, PT, R47, UR4, PT ;  /* 0x000000042f007c0c */ /* 0x000fe4000bf06270 */
[----:B------:R-:W-:Y:S02]  /*64a0*/  ISETP.GE.AND P5, PT, R11, UR4, PT ;  /* 0x000000040b007c0c */ /* 0x000fe4000bfa6270 */
[----:B------:R-:W-:Y:S02]  /*64b0*/  ISETP.GE.AND P6, PT, R15, UR4, PT ;  /* 0x000000040f007c0c */ /* 0x000fe4000bfc6270 */
[----:B------:R-:W-:Y:S02]  /*64c0*/  @!P1 LEA.HI R0, R0, R0, RZ, 0x1 ;  /* 0x0000000000009211 */ /* 0x000fe400078f08ff */
[----:B------:R-:W-:Y:S02]  /*64d0*/  @!P2 LEA.HI R6, R6, R6, RZ, 0x1 ;  /* 0x000000060606a211 */ /* 0x000fe400078f08ff */
[----:B------:R-:W-:-:S02]  /*64e0*/  @!P1 LOP3.LUT R5, R0, 0xfffffffe, RZ, 0xc0, !PT ;  /* 0xfffffffe00059812 */ /* 0x000fc400078ec0ff */
[----:B------:R-:W-:Y:S01]  /*64f0*/  @!P3 LEA.HI R0, R7, R7, RZ, 0x1 ;  /* 0x000000070700b211 */ /* 0x000fe200078f08ff */
[--C-:B0-2---:R-:W-:Y:S01]  /*6500*/  @!P0 IMAD.WIDE R2, R47, 0x4, R16.reuse ;  /* 0x000000042f028825 */ /* 0x105fe200078e0210 */
[----:B------:R-:W-:Y:S02]  /*6510*/  @!P4 LEA.HI R10, R10, R10, RZ, 0x1 ;  /* 0x0000000a0a0ac211 */ /* 0x000fe400078f08ff */
[----:B------:R-:W-:Y:S01]  /*6520*/  @!P5 LEA.HI R14, R11, R11, RZ, 0x1 ;  /* 0x0000000b0b0ed211 */ /* 0x000fe200078f08ff */
[----:B------:R-:W-:Y:S01]  /*6530*/  @!P1 IMAD.WIDE R4, R5, 0x4, R16 ;  /* 0x0000000405049825 */ /* 0x000fe200078e0210 */
[----:B------:R-:W-:Y:S01]  /*6540*/  @!P6 LEA.HI R20, R15, R15, RZ, 0x1 ;  /* 0x0000000f0f14e211 */ /* 0x000fe200078f08ff */
[----:B------:R0:W-:Y:S01]  /*6550*/  @!P0 ST.E.64 desc[UR38][R2.64], R26 ;  /* 0x0000001a02008985 */ /* 0x0001e2000c101b26 */
[----:B------:R-:W-:Y:S01]  /*6560*/  @!P2 LOP3.LUT R7, R6, 0xfffffffe, RZ, 0xc0, !PT ;  /* 0xfffffffe0607a812 */ /* 0x000fe200078ec0ff */
[----:B------:R-:W-:Y:S01]  /*6570*/  VIADD R47, R47, 0x38 ;  /* 0x000000382f2f7836 */ /* 0x000fe20000000000 */
[----:B------:R-:W-:Y:S01]  /*6580*/  @!P3 LOP3.LUT R11, R0, 0xfffffffe, RZ, 0xc0, !PT ;  /* 0xfffffffe000bb812 */ /* 0x000fe200078ec0ff */
[----:B------:R1:W-:Y:S01]  /*6590*/  @!P1 ST.E.64 desc[UR38][R4.64], R32 ;  /* 0x0000002004009985 */ /* 0x0003e2000c101b26 */
[----:B------:R-:W-:-:S02]  /*65a0*/  @!P4 LOP3.LUT R15, R10, 0xfffffffe, RZ, 0xc0, !PT ;  /* 0xfffffffe0a0fc812 */ /* 0x000fc400078ec0ff */
        /* <DEDUP_REMOVED lines=19> */
.L_x_12838:
[----:B------:R-:W-:-:S05]  /*66e0*/  VIADD R0, R22, 0xffffff80 ;  /* 0xffffff8016007836 */ /* 0x000fca0000000000 */
        /* <DEDUP_REMOVED lines=12> */
[----:B------:R-:W-:Y:S02]  /*67b0*/  USHF.R.S32.HI UR6, URZ, 0x1f, UR36 ;  /* 0x0000001f3f067899 */ /* 0x000fe40008011424 */
[----:B------:R-:W-:Y:S01]  /*67c0*/  IADD3 R6, RZ, -UR36, RZ ;  /* 0x80000024ff067c10 */ /* 0x000fe2000fffe0ff */
[----:B------:R-:W-:Y:S01]  /*67d0*/  ULDC.64 UR8, c[0x0][0xbd0] ;  /* 0x0002f40000087ab9 */ /* 0x000fe20000000a00 */
[----:B------:R-:W-:Y:S01]  /*67e0*/  IMAD.MOV.U32 R5, RZ, RZ, R22 ;  /* 0x000000ffff057224 */ /* 0x000fe200078e0016 */
        /* <DEDUP_REMOVED lines=9> */
[----:B------:R-:W-:-:S05]  /*6880*/  IMAD.U32 R3, RZ, RZ, UR6 ;  /* 0x00000006ff037e24 */ /* 0x000fca000f8e00ff */
        /* <DEDUP_REMOVED lines=28> */
[----:B------:R-:W-:Y:S01]  /*6a50*/  LEA.HI.X R5, R2, UR5, R3, 0x2, P0 ;  /* 0x0000000502057c11 */ /* 0x000fe200080f1403 */
[----:B------:R-:W-:-:S05]  /*6a60*/  IMAD.MOV.U32 R3, RZ, RZ, -0x800000 ;  /* 0xff800000ff037424 */ /* 0x000fca00078e00ff */
[----:B------:R0:W-:Y:S01]  /*6a70*/  STG.E desc[UR38][R4.64], R3 ;  /* 0x0000000304007986 */ /* 0x0001e2000c101926 */
[----:B------:R-:W-:Y:S05]  /*6a80*/  BRA `(.L_x_12811) ;  /* 0x0000003800e87947 */ /* 0x000fea0003800000 */
.L_x_12809:
        /* <DEDUP_REMOVED lines=18> */
.L_x_12841:
[----:B------:R-:W-:Y:S01]  /*6bb0*/  ULDC UR7, c[0x0][0xc50] ;  /* 0x0003140000077ab9 */ /* 0x000fe20000000800 */
[----:B------:R-:W-:Y:S01]  /*6bc0*/  UMOV UR42, UR6 ;  /* 0x00000006002a7c82 */ /* 0x000fe20008000000 */
[----:B------:R-:W-:-:S11]  /*6bd0*/  UISETP.NE.AND UP0, UPT, UR7, 0x1, UPT ;  /* 0x000000010700788c */ /* 0x000fd6000bf05270 */
[----:B------:R-:W-:Y:S01]  /*6be0*/  @UP0 ULDC UR4, c[0x0][0xc54] ;  /* 0x0003150000040ab9 */ /* 0x000fe20000000800 */
[----:B------:R-:W-:Y:S01]  /*6bf0*/  @UP0 ULDC UR8, c[0x0][0xc58] ;  /* 0x0003160000080ab9 */ /* 0x000fe20000000800 */
[----:B------:R-:W-:-:S04]  /*6c00*/  UIMAD.WIDE.U32 UR4, UR6, UR4, URZ ;  /* 0x00000004060472a5 */ /* 0x000fc8000f8e003f */
[----:B------:R-:W-:-:S12]  /*6c10*/  @UP0 USHF.R.U32.HI UR42, URZ, UR8, UR5 ;  /* 0x000000083f2a0299 */ /* 0x000fd80008011605 */
.L_x_12842:
        /* <DEDUP_REMOVED lines=18> */
[----:B------:R-:W-:-:S04]  /*6d40*/  UIMAD UR43, UR5, UR43, URZ ;  /* 0x0000002b052b72a4 */ /* 0x000fc8000f8e023f */
        /* <DEDUP_REMOVED lines=10> */
[----:B0-----:R-:W-:Y:S08]  /*6df0*/  @!P0 BRA `(.L_x_12844) ;  /* 0x0000000000848947 */ /* 0x001ff00003800000 */
        /* <DEDUP_REMOVED lines=33> */
.L_x_12844:
        /* <DEDUP_REMOVED lines=33> */
.L_x_12845:
        /* <DEDUP_REMOVED lines=20> */
.L_x_12847:
        /* <DEDUP_REMOVED lines=15> */
.L_x_12846:
[----:B------:R-:W0:Y:S01]  /*7450*/  LDC.64 R2, c[0x0][0x9f8] ;  /* 0x00027e00ff027b82 */ /* 0x000e220000000a00 */
[----:B------:R-:W-:-:S07]  /*7460*/  IMAD.MOV.U32 R28, RZ, RZ, R24 ;  /* 0x000000ffff1c7224 */ /* 0x000fce00078e0018 */
[----:B------:R-:W1:Y:S01]  /*7470*/  LDC R16, c[0x0][0x430] ;  /* 0x00010c00ff107b82 */ /* 0x000e620000000800 */
[----:B0-----:R-:W-:-:S04]  /*7480*/  ISETP.NE.U32.AND P0, PT, R2, RZ, PT ;  /* 0x000000ff0200720c */ /* 0x001fc80003f05070 */
[----:B------:R-:W-:-:S13]  /*7490*/  ISETP.NE.AND.EX P0, PT, R3, RZ, PT, P0 ;  /* 0x000000ff0300720c */ /* 0x000fda0003f05300 */
[----:B------:R-:W0:Y:S02]  /*74a0*/  @P0 LDC.64 R2, c[0x0][0x9f8] ;  /* 0x00027e00ff020b82 */ /* 0x000e240000000a00 */
[----:B0-----:R-:W-:-:S05]  /*74b0*/  @P0 IMAD.WIDE R2, R24, 0x4, R2 ;  /* 0x0000000418020825 */ /* 0x001fca00078e0202 */
[----:B------:R0:W2:Y:S01]  /*74c0*/  @P0 LDG.E R28, desc[UR38][R2.64] ;  /* 0x00000026021c0981 */ /* 0x0000a2000c1e1900 */
[----:B------:R-:W-:Y:S01]  /*74d0*/  IMAD.U32 R0, RZ, RZ, UR49 ;  /* 0x00000031ff007e24 */ /* 0x000fe2000f8e00ff */
[C---:B------:R-:W-:Y:S01]  /*74e0*/  LOP3.LUT R20, R22.reuse, 0x7f, RZ, 0xc0, !PT ;  /* 0x0000007f16147812 */ /* 0x040fe200078ec0ff */
[----:B------:R-:W-:Y:S01]  /*74f0*/  IMAD.SHL.U32 R23, R22, 0x10, RZ ;  /* 0x0000001016177824 */ /* 0x000fe200078e00ff */
[----:B-1----:R-:W-:Y:S02]  /*7500*/  ISETP.NE.AND P1, PT, R16, 0x1, PT ;  /* 0x000000011000780c */ /* 0x002fe40003f25270 */
[----:B------:R-:W-:Y:S02]  /*7510*/  IADD3 R0, R0, -0x1, RZ ;  /* 0xffffffff00007810 */ /* 0x000fe40007ffe0ff */
[----:B------:R-:W-:Y:S02]  /*7520*/  SHF.R.U32.HI R4, RZ, 0x3, R20 ;  /* 0x00000003ff047819 */ /* 0x000fe40000011614 */
[----:B------:R-:W-:-:S02]  /*7530*/  LOP3.LUT R23, R23, 0x70, RZ, 0xc0, !PT ;  /* 0x0000007017177812 */ /* 0x000fc400078ec0ff */
[----:B------:R-:W-:Y:S01]  /*7540*/  LOP3.LUT R29, R29, 0xfffffffb, RZ, 0xc0, !PT ;  /* 0xfffffffb1d1d7812 */ /* 0x000fe200078ec0ff */
[----:B------:R-:W-:-:S04]  /*7550*/  IMAD R4, R0, 0x80, R4 ;  /* 0x0000008000047824 */ /* 0x000fc800078e0204 */
[----:B------:R-:W-:Y:S01]  /*7560*/  IMAD.IADD R4, R23, 0x1, R4 ;  /* 0x0000000117047824 */ /* 0x000fe200078e0204 */
[----:B0-----:R-:W0:Y:S01]  /*7570*/  @P1 LDC R2, c[0x0][0x434] ;  /* 0x00010d00ff021b82 */ /* 0x001e220000000800 */
[----:B------:R-:W-:Y:S02]  /*7580*/  @P1 LOP3.LUT R29, R29, 0x4, RZ, 0xfc, !PT ;  /* 0x000000041d1d1812 */ /* 0x000fe400078efcff */
[C---:B-----5:R-:W-:Y:S01]  /*7590*/  IMAD.IADD R7, R4.reuse, 0x1, R19 ;  /* 0x0000000104077824 */ /* 0x060fe200078e0213 */
[----:B------:R-:W-:-:S03]  /*75a0*/  ISETP.GE.AND P0, PT, R4, UR43, PT ;  /* 0x0000002b04007c0c */ /* 0x000fc6000bf06270 */
[----:B------:R-:W-:Y:S01]  /*75b0*/  IMAD.MOV.U32 R10, RZ, RZ, R7 ;  /* 0x000000ffff0a7224 */ /* 0x000fe200078e0007 */
[----:B------:R-:W1:Y:S09]  /*75c0*/  @P1 LDC R3, c[0x0][0x438] ;  /* 0x00010e00ff031b82 */ /* 0x000e720000000800 */
[----:B------:R-:W3:Y:S01]  /*75d0*/  @!P0 LDC.64 R8, c[0x0][0x428] ;  /* 0x00010a00ff088b82 */ /* 0x000ee20000000a00 */
[----:B0-----:R-:W-:-:S07]  /*75e0*/  @P1 IMAD.HI.U32 R2, R7, R2, RZ ;  /* 0x0000000207021227 */ /* 0x001fce00078e00ff */
[----:B------:R-:W0:Y:S01]  /*75f0*/  @!P0 LDC.64 R4, c[0x0][0x418] ;  /* 0x00010600ff048b82 */ /* 0x000e220000000a00 */
[----:B-1----:R-:W-:-:S04]  /*7600*/  @P1 SHF.R.U32.HI R10, RZ, R3, R2 ;  /* 0x00000003ff0a1219 */ /* 0x002fc80000011602 */
[----:B------:R-:W-:Y:S02]  /*7610*/  @!P0 SHF.R.S32.HI R3, RZ, 0x1f, R10 ;  /* 0x0000001fff038819 */ /* 0x000fe4000001140a */
[----:B--2---:R-:W-:-:S05]  /*7620*/  SHF.R.S32.HI R6, RZ, 0x1f, R28 ;  /* 0x0000001fff067819 */ /* 0x004fca000001141c */
[----:B---3--:R-:W-:Y:S01]  /*7630*/  @!P0 IMAD R2, R6, R8, RZ ;  /* 0x0000000806028224 */ /* 0x008fe200078e02ff */
[----:B------:R1:W-:Y:S03]  /*7640*/  STL [R1], R6 ;  /* 0x0000000601007387 */ /* 0x0003e60000100800 */
[----:B------:R-:W-:Y:S01]  /*7650*/  @!P0 IMAD R9, R28, R9, R2 ;  /* 0x000000091c098224 */ /* 0x000fe200078e0202 */
[----:B------:R-:W-:-:S05]  /*7660*/  @!P0 MOV R2, R10 ;  /* 0x0000000a00028202 */ /* 0x000fca0000000f00 */
[----:B------:R-:W-:-:S04]  /*7670*/  @!P0 IMAD.WIDE.U32 R2, R28, R8, R2 ;  /* 0x000000081c028225 */ /* 0x000fc800078e0002 */
[----:B------:R-:W-:Y:S01]  /*7680*/  @!P0 IMAD.IADD R3, R3, 0x1, R9 ;  /* 0x0000000103038824 */ /* 0x000fe200078e0209 */
[----:B0-----:R-:W-:Y:S01]  /*7690*/  @!P0 LEA R4, P1, R2, R4, 0x2 ;  /* 0x0000000402048211 */ /* 0x001fe200078210ff */
[----:B-1----:R-:W-:-:S03]  /*76a0*/  IMAD.MOV.U32 R6, RZ, RZ, RZ ;  /* 0x000000ffff067224 */ /* 0x002fc600078e00ff */
[----:B------:R-:W-:-:S05]  /*76b0*/  @!P0 LEA.HI.X R5, R2, R5, R3, 0x2, P1 ;  /* 0x0000000502058211 */ /* 0x000fca00008f1403 */
[----:B------:R0:W5:Y:S01]  /*76c0*/  @!P0 LDG.E R6, desc[UR38][R4.64] ;  /* 0x0000002604068981 */ /* 0x000162000c1e1900 */
[----:B------:R-:W-:-:S03]  /*76d0*/  UMOV UR4, 0xffffffff ;  /* 0xffffffff00047882 */ /* 0x000fc60000000000 */
[----:B------:R-:W-:Y:S05]  /*76e0*/  BRA.DIV UR4, `(.L_x_12848) ;  /* 0x0000003204507947 */ /* 0x000fea000b800000 */
.L_x_12888:
[----:B------:R-:W-:Y:S01]  /*76f0*/  ULOP3.LUT UR4, UR41, 0x2, URZ, 0xfc, !UPT ;  /* 0x0000000229047892 */ /* 0x000fe2000f8efc3f */
[----:B------:R-:W-:Y:S01]  /*7700*/  IMAD.MOV R2, RZ, RZ, -R10 ;  /* 0x000000ffff027224 */ /* 0x000fe200078e0a0a */
[----:B------:R-:W-:Y:S01]  /*7710*/  MOV R27, UR42 ;  /* 0x0000002a001b7c02 */ /* 0x000fe20008000f00 */
[----:B------:R-:W-:Y:S01]  /*7720*/  IMAD.SHL.U32 R8, R22, 0x8, RZ ;  /* 0x0000000816087824 */ /* 0x000fe200078e00ff */
[----:B------:R-:W-:Y:S01]  /*7730*/  LOP3.LUT R29, R29, 0xfffffffd, RZ, 0xc0, !PT ;  /* 0xfffffffd1d1d7812 */ /* 0x000fe200078ec0ff */
[----:B0-----:R-:W-:Y:S01]  /*7740*/  IMAD R5, R16, R2, R7 ;  /* 0x0000000210057224 */ /* 0x001fe200078e0207 */
[----:B------:R-:W-:Y:S01]  /*7750*/  SHF.R.S32.HI R27, RZ, 0x1f, R27 ;  /* 0x0000001fff1b7819 */ /* 0x000fe2000001141b */
[----:B------:R-:W-:Y:S01]  /*7760*/  IMAD.U32 R3, RZ, RZ, UR4 ;  /* 0x00000004ff037e24 */ /* 0x000fe2000f8e00ff */
[----:B------:R-:W-:Y:S01]  /*7770*/  LOP3.LUT R16, R8, 0x38, RZ, 0xc0, !PT ;  /* 0x0000003808107812 */ /* 0x000fe200078ec0ff */
[----:B------:R-:W-:-:S03]  /*7780*/  IMAD.MOV.U32 R26, RZ, RZ, R0 ;  /* 0x000000ffff1a7224 */ /* 0x000fc600078e0000 */
[----:B------:R-:W-:-:S13]  /*7790*/  ISETP.NE.AND P0, PT, R3, 0x3, PT ;  /* 0x000000030300780c */ /* 0x000fda0003f05270 */
[----:B------:R-:W-:Y:S01]  /*77a0*/  @P0 LOP3.LUT R29, R29, 0x2, RZ, 0xfc, !PT ;  /* 0x000000021d1d0812 */ /* 0x000fe200078efcff */
[----:B------:R-:W-:Y:S06]  /*77b0*/  @!P0 BRA `(.L_x_12849) ;  /* 0x0000000000048947 */ /* 0x000fec0003800000 */
[----:B------:R-:W-:Y:S01]  /*77c0*/  BPT.TRAP 0x1 ;  /* 0x000000040000795c */ /* 0x000fe20000300000 */
.L_x_12849:
        /* <DEDUP_REMOVED lines=26> */
.L_x_12889:
[----:B------:R-:W-:Y:S01]  /*7970*/  ULDC.64 UR4, c[0x0][0x300] ;  /* 0x0000c00000047ab9 */ /* 0x000fe20000000a00 */
[----:B------:R-:W-:Y:S01]  /*7980*/  R2UR UR6, R27 ;  /* 0x000000001b0672ca */ /* 0x000fe200000e0000 */
[----:B0-----:R-:W-:Y:S01]  /*7990*/  IMAD R2, R7, UR4, RZ ;  /* 0x0000000407027c24 */ /* 0x001fe2000f8e02ff */
[----:B------:R-:W-:Y:S02]  /*79a0*/  SHF.R.U32.HI R10, RZ, 0x3, R20 ;  /* 0x00000003ff0a7819 */ /* 0x000fe40000011614 */
[----:B------:R-:W-:Y:S01]  /*79b0*/  LOP3.LUT R29, R29, 0xfffffffe, RZ, 0xc0, !PT ;  /* 0xfffffffe1d1d7812 */ /* 0x000fe200078ec0ff */
[C---:B------:R-:W-:Y:S02]  /*79c0*/  IMAD R7, R5.reuse, UR5, R2 ;  /* 0x0000000505077c24 */ /* 0x040fe4000f8e0202 */
[----:B------:R-:W-:Y:S01]  /*79d0*/  IMAD.WIDE.U32 R2, R5, UR4, RZ ;  /* 0x0000000405027c25 */ /* 0x000fe2000f8e00ff */
[----:B------:R-:W-:-:S03]  /*79e0*/  ULDC.64 UR4, c[0x0][0x310] ;  /* 0x0000c40000047ab9 */ /* 0x000fc60000000a00 */
[----:B------:R-:W-:Y:S02]  /*79f0*/  IMAD.IADD R3, R3, 0x1, R7 ;  /* 0x0000000103037824 */ /* 0x000fe400078e0207 */
[----:B------:R-:W-:Y:S02]  /*7a00*/  IMAD R5, R4, UR4, RZ ;  /* 0x0000000404057c24 */ /* 0x000fe4000f8e02ff */
[----:B------:R-:W-:-:S04]  /*7a10*/  IMAD.WIDE.U32 R2, R6, UR4, R2 ;  /* 0x0000000406027c25 */ /* 0x000fc8000f8e0002 */
[----:B------:R-:W-:Y:S01]  /*7a20*/  IMAD R5, R6, UR5, R5 ;  /* 0x0000000506057c24 */ /* 0x000fe2000f8e0205 */
[----:B------:R-:W-:Y:S01]  /*7a30*/  ULDC.64 UR4, c[0x0][0x308] ;  /* 0x0000c20000047ab9 */ /* 0x000fe20000000a00 */
[----:B------:R-:W-:Y:S02]  /*7a40*/  IMAD.MOV.U32 R7, RZ, RZ, -0x80 ;  /* 0xffffff80ff077424 */ /* 0x000fe400078e00ff */
[----:B------:R-:W-:Y:S01]  /*7a50*/  IMAD.IADD R3, R3, 0x1, R5 ;  /* 0x0000000103037824 */ /* 0x000fe200078e0205 */
[----:B------:R-:W-:Y:S01]  /*7a60*/  MOV R5, UR4 ;  /* 0x0000000400057c02 */ /* 0x000fe20008000f00 */
[----:B------:R-:W-:Y:S01]  /*7a70*/  UIMAD UR4, UR6, UR4, URZ ;  /* 0x00000004060472a4 */ /* 0x000fe2000f8e023f */
[----:B------:R-:W-:Y:S02]  /*7a80*/  IMAD R6, R0, R7, UR43 ;  /* 0x0000002b00067e24 */ /* 0x000fe4000f8e0207 */
[----:B------:R-:W-:Y:S01]  /*7a90*/  ULDC.64 UR6, c[0x0][0x2e8] ;  /* 0x0000ba0000067ab9 */ /* 0x000fe20000000a00 */
[----:B------:R-:W-:-:S02]  /*7aa0*/  UIMAD UR4, UR42, UR5, UR4 ;  /* 0x000000052a0472a4 */ /* 0x000fc4000f8e0204 */
[----:B------:R-:W-:Y:S01]  /*7ab0*/  IMAD.WIDE.U32 R2, R5, UR42, R2 ;  /* 0x0000002a05027c25 */ /* 0x000fe2000f8e0002 */
[----:B------:R-:W-:-:S03]  /*7ac0*/  LOP3.LUT R5, R8, 0x1c0, RZ, 0xc0, !PT ;  /* 0x000001c008057812 */ /* 0x000fc600078ec0ff */
[----:B------:R-:W-:Y:S01]  /*7ad0*/  VIADD R3, R3, UR4 ;  /* 0x0000000403037c36 */ /* 0x000fe20008000000 */
[----:B------:R-:W-:Y:S01]  /*7ae0*/  ULDC UR4, c[0x0][0x2f4] ;  /* 0x0000bd0000047ab9 */ /* 0x000fe20000000800 */
[----:B------:R-:W-:Y:S02]  /*7af0*/  LEA R0, P0, R2, UR6, 0x1 ;  /* 0x0000000602007c11 */ /* 0x000fe4000f8008ff */
[----:B------:R-:W-:Y:S01]  /*7b00*/  ISETP.GE.AND P3, PT, R16, UR4, PT ;  /* 0x0000000410007c0c */ /* 0x000fe2000bf66270 */
[----:B------:R-:W-:Y:S01]  /*7b10*/  UMOV UR4, 0xffffffff ;  /* 0xffffffff00047882 */ /* 0x000fe20000000000 */
[----:B------:R-:W-:Y:S02]  /*7b20*/  LOP3.LUT R5, R5, 0x38, R8, 0xf8, !PT ;  /* 0x0000003805057812 */ /* 0x000fe400078ef808 */
[----:B------:R-:W-:Y:S02]  /*7b30*/  LEA.HI.X R4, R2, UR7, R3, 0x1, P0 ;  /* 0x0000000702047c11 */ /* 0x000fe400080f0c03 */
[----:B------:R-:W-:Y:S01]  /*7b40*/  LOP3.LUT R3, R5, 0x38, R22, 0x78, !PT ;  /* 0x0000003805037812 */ /* 0x000fe200078e7816 */
[----:B------:R-:W-:-:S02]  /*7b50*/  IMAD.IADD R5, R6, 0x1, -R10 ;  /* 0x0000000106057824 */ /* 0x000fc400078e0a0a */
[----:B------:R-:W-:-:S03]  /*7b60*/  IMAD.SHL.U32 R22, R20, 0x8, RZ ;  /* 0x0000000814167824 */ /* 0x000fc600078e00ff */
[----:B------:R-:W-:Y:S02]  /*7b70*/  ISETP.GE.AND P0, PT, R5, 0x1, PT ;  /* 0x000000010500780c */ /* 0x000fe40003f06270 */
[----:B------:R-:W-:Y:S02]  /*7b80*/  LOP3.LUT R22, R3, 0x200, R22, 0xf8, !PT ;  /* 0x0000020003167812 */ /* 0x000fe400078ef816 */
[----:B------:R-:W-:Y:S01]  /*7b90*/  @P3 LOP3.LUT R29, R29, 0x1, RZ, 0xfc, !PT ;  /* 0x000000011d1d3812 */ /* 0x000fe200078efcff */
[----:B------:R-:W-:Y:S08]  /*7ba0*/  BRA.DIV UR4, `(.L_x_12851) ;  /* 0x0000002e04587947 */ /* 0x000ff0000b800000 */
[----:B------:R-:W0:Y:S01]  /*7bb0*/  SHFL.IDX PT, R14, R0, RZ, 0x181f ;  /* 0x00181fff000e7589 */ /* 0x000e2200000e0000 */
[----:B------:R-:W-:-:S03]  /*7bc0*/  @P0 LEA R9, R22, UR45, 0x1 ;  /* 0x0000002d16090c11 */ /* 0x000fc6000f8e08ff */
[----:B------:R-:W1:Y:S04]  /*7bd0*/  SHFL.IDX PT, R2, R4, RZ, 0x181f ;  /* 0x00181fff04027589 */ /* 0x000e6800000e0000 */
[----:B------:R-:W-:Y:S04]  /*7be0*/  SHFL.IDX PT, R7, R4, 0x1, 0x181f ;  /* 0x00381f0004077f89 */ /* 0x000fe800000e0000 */
[----:B------:R-:W-:Y:S04]  /*7bf0*/  SHFL.IDX PT, R21, R0, 0x2, 0x181f ;  /* 0x00581f0000157f89 */ /* 0x000fe800000e0000 */
[----:B------:R-:W-:Y:S01]  /*7c00*/  SHFL.IDX PT, R6, R4, 0x2, 0x181f ;  /* 0x00581f0004067f89 */ /* 0x000fe200000e0000 */
[----:B0-----:R-:W-:-:S04]  /*7c10*/  @P0 LEA R14, P1, R16, R14, 0x1 ;  /* 0x0000000e100e0211 */ /* 0x001fc800078208ff */
[----:B-1----:R-:W-:Y:S01]  /*7c20*/  @P0 IADD3.X R3, RZ, R2, RZ, P1, !PT ;  /* 0x00000002ff030210 */ /* 0x002fe20000ffe4ff */
[----:B------:R-:W-:Y:S01]  /*7c30*/  @P0 IMAD.MOV.U32 R2, RZ, RZ, R14 ;  /* 0x000000ffff020224 */ /* 0x000fe200078e000e */
[C---:B------:R-:W-:Y:S01]  /*7c40*/  ISETP.GE.AND P1, PT, R5.reuse, 0x21, PT ;  /* 0x000000210500780c */ /* 0x040fe20003f26270 */
[----:B------:R-:W0:Y:S04]  /*7c50*/  SHFL.IDX PT, R14, R0, 0x1, 0x181f ;  /* 0x00381f00000e7f89 */ /* 0x000e2800000e0000 */
[----:B------:R1:W-:Y:S01]  /*7c60*/  @P0 LDGSTS.E.BYPASS.LTC128B.128 [R9+0xe400], desc[UR38][R2.64], !P3 ;  /* 0x0e40000002090fae */ /* 0x0003e2000d901d66 */
[----:B------:R-:W-:-:S03]  /*7c70*/  ISETP.GE.AND P0, PT, R5, 0x11, PT ;  /* 0x000000110500780c */ /* 0x000fc60003f06270 */
[----:B-1----:R-:W-:Y:S10]  /*7c80*/  SHFL.IDX PT, R9, R0, 0x4, 0x181f ;  /* 0x00981f0000097f89 */ /* 0x002ff400000e0000 */
[----:B------:R-:W-:-:S02]  /*7c90*/  @P0 LEA R25, R22, UR45, 0x1 ;  /* 0x0000002d16190c11 */ /* 0x000fc4000f8e08ff */
[C---:B0-----:R-:W-:Y:S02]  /*7ca0*/  @P0 LEA R2, P2, R16.reuse, R14, 0x1 ;  /* 0x0000000e10020211 */ /* 0x041fe400078408ff */
[----:B------:R-:W0:Y:S03]  /*7cb0*/  SHFL.IDX PT, R14, R0, 0x3, 0x181f ;  /* 0x00781f00000e7f89 */ /* 0x000e2600000e0000 */
[----:B------:R-:W-:Y:S02]  /*7cc0*/  @P0 IMAD.X R3, RZ, RZ, R7, P2 ;  /* 0x000000ffff030224 */ /* 0x000fe400010e0607 */
[----:B------:R-:W1:Y:S04]  /*7cd0*/  SHFL.IDX PT, R7, R4, 0x3, 0x181f ;  /* 0x00781f0004077f89 */ /* 0x000e6800000e0000 */
[----:B------:R2:W-:Y:S02]  /*7ce0*/  @P0 LDGSTS.E.BYPASS.LTC128B.128 [R25+0xec00], desc[UR38][R2.64], !P3 ;  /* 0x0ec0000002190fae */ /* 0x0005e4000d901d66 */
[----:B--2---:R-:W-:-:S02]  /*7cf0*/  @P1 LEA R2, P0, R16, R21, 0x1 ;  /* 0x0000001510021211 */ /* 0x004fc400078008ff */
[----:B------:R-:W-:-:S03]  /*7d00*/  @P1 LEA R21, R22, UR45, 0x1 ;  /* 0x0000002d16151c11 */ /* 0x000fc6000f8e08ff */
[----:B------:R-:W-:Y:S01]  /*7d10*/  @P1 IMAD.X R3, RZ, RZ, R6, P0 ;  /* 0x000000ffff031224 */ /* 0x000fe200000e0606 */
[C---:B------:R-:W-:Y:S01]  /*7d20*/  ISETP.GE.AND P0, PT, R5.reuse, 0x31, PT ;  /* 0x000000310500780c */ /* 0x040fe20003f06270 */
[----:B------:R-:W2:Y:S04]  /*7d30*/  SHFL.IDX PT, R6, R4, 0x4, 0x181f ;  /* 0x00981f0004067f89 */ /* 0x000ea800000e0000 */
[----:B------:R0:W-:Y:S01]  /*7d40*/  @P1 LDGSTS.E.BYPASS.LTC128B.128 [R21+0xf400], desc[UR38][R2.64], !P3 ;  /* 0x0f40000002151fae */ /* 0x0001e2000d901d66 */
[----:B------:R-:W-:-:S07]  /*7d50*/  ISETP.GE.AND P1, PT, R5, 0x41, PT ;  /* 0x000000410500780c */ /* 0x000fce0003f26270 */
[----:B------:R-:W-:Y:S02]  /*7d60*/  @P0 LEA R25, R22, UR45, 0x1 ;  /* 0x0000002d16190c11 */ /* 0x000fe4000f8e08ff */
[----:B0-----:R-:W-:Y:S02]  /*7d70*/  @P0 LEA R2, P2, R16, R14, 0x1 ;  /* 0x0000000e10020211 */ /* 0x001fe400078408ff */
[----:B------:R-:W0:Y:S02]  /*7d80*/  SHFL.IDX PT, R14, R0, 0x5, 0x181f ;  /* 0x00b81f00000e7f89 */ /* 0x000e2400000e0000 */
[----:B------:R-:W-:Y:S01]  /*7d90*/  @P1 LEA R21, R22, UR45, 0x1 ;  /* 0x0000002d16151c11 */ /* 0x000fe2000f8e08ff */
[----:B-1----:R-:W-:Y:S02]  /*7da0*/  @P0 IMAD.X R3, RZ, RZ, R7, P2 ;  /* 0x000000ffff030224 */ /* 0x002fe400010e0607 */
[----:B------:R-:W1:Y:S04]  /*7db0*/  SHFL.IDX PT, R7, R4, 0x5, 0x181f ;  /* 0x00b81f0004077f89 */ /* 0x000e6800000e0000 */
[----:B------:R3:W-:Y:S02]  /*7dc0*/  @P0 LDGSTS.E.BYPASS.LTC128B.128 [R25+0xfc00], desc[UR38][R2.64], !P3 ;  /* 0x0fc0000002190fae */ /* 0x0007e4000d901d66 */
[----:B---3--:R-:W-:-:S02]  /*7dd0*/  @P1 LEA R2, P0, R16, R9, 0x1 ;  /* 0x0000000910021211 */ /* 0x008fc400078008ff */
[----:B------:R-:W3:Y:S02]  /*7de0*/  SHFL.IDX PT, R9, R0, 0x6, 0x181f ;  /* 0x00d81f0000097f89 */ /* 0x000ee400000e0000 */
[----:B--2---:R-:W-:Y:S02]  /*7df0*/  @P1 IADD3.X R3, RZ, R6, RZ, P0, !PT ;  /* 0x00000006ff031210 */ /* 0x004fe400007fe4ff */
[C---:B------:R-:W-:Y:S01]  /*7e00*/  ISETP.GE.AND P0, PT, R5.reuse, 0x51, PT ;  /* 0x000000510500780c */ /* 0x040fe20003f06270 */
[----:B------:R-:W2:Y:S04]  /*7e10*/  SHFL.IDX PT, R6, R4, 0x6, 0x181f ;  /* 0x00d81f0004067f89 */ /* 0x000ea800000e0000 */
[----:B------:R0:W-:Y:S01]  /*7e20*/  @P1 LDGSTS.E.BYPASS.LTC128B.128 [R21+0x10400], desc[UR38][R2.64], !P3 ;  /* 0x1040000002151fae */ /* 0x0001e2000d901d66 */
[----:B------:R-:W-:-:S03]  /*7e30*/  ISETP.GE.AND P1, PT, R5, 0x61, PT ;  /* 0x000000610500780c */ /* 0x000fc60003f26270 */
[----:B------:R-:W4:Y:S04]  /*7e40*/  SHFL.IDX PT, R4, R4, 0x7, 0x181f ;  /* 0x00f81f0004047f89 */ /* 0x000f2800000e0000 */
[----:B0-----:R-:W-:Y:S02]  /*7e50*/  @P0 LEA R2, P2, R16, R14, 0x1 ;  /* 0x0000000e10020211 */ /* 0x001fe400078408ff */
[----:B------:R0:W0:Y:S03]  /*7e60*/  SHFL.IDX PT, R14, R0, 0x7, 0x181f ;  /* 0x00f81f00000e7f89 */ /* 0x00002600000e0000 */
[----:B-1----:R-:W-:Y:S01]  /*7e70*/  @P0 IMAD.X R3, RZ, RZ, R7, P2 ;  /* 0x000000ffff030224 */ /* 0x002fe200010e0607 */
[----:B------:R-:W-:-:S05]  /*7e80*/  @P0 LEA R7, R22, UR45, 0x1 ;  /* 0x0000002d16070c11 */ /* 0x000fca000f8e08ff */
[----:B------:R3:W-:Y:S02]  /*7e90*/  @P0 LDGSTS.E.BYPASS.LTC128B.128 [R7+0x10c00], desc[UR38][R2.64], !P3 ;  /* 0x10c0000002070fae */ /* 0x0007e4000d901d66 */
[----:B---3--:R-:W-:Y:S02]  /*7ea0*/  @P1 LEA R2, P0, R16, R9, 0x1 ;  /* 0x0000000910021211 */ /* 0x008fe400078008ff */
[----:B------:R-:W-:-:S03]  /*7eb0*/  @P1 LEA R9, R22, UR45, 0x1 ;  /* 0x0000002d16091c11 */ /* 0x000fc6000f8e08ff */
[----:B--2---:R-:W-:-:S05]  /*7ec0*/  @P1 IMAD.X R3, RZ, RZ, R6, P0 ;  /* 0x000000ffff031224 */ /* 0x004fca00000e0606 */
[----:B0---4-:R1:W-:Y:S03]  /*7ed0*/  @P1 LDGSTS.E.BYPASS.LTC128B.128 [R9+0x11400], desc[UR38][R2.64], !P3 ;  /* 0x1140000002091fae */ /* 0x0113e6000d901d66 */
.L_x_12907:
[----:B------:R-:W-:-:S13]  /*7ee0*/  ISETP.GE.AND P0, PT, R5, 0x71, PT ;  /* 0x000000710500780c */ /* 0x000fda0003f06270 */
[----:B-1----:R-:W-:Y:S02]  /*7ef0*/  @P0 LEA R2, P1, R16, R14, 0x1 ;  /* 0x0000000e10020211 */ /* 0x002fe400078208ff */
[----:B------:R-:W-:-:S03]  /*7f00*/  @P0 LEA R5, R22, UR45, 0x1 ;  /* 0x0000002d16050c11 */ /* 0x000fc6000f8e08ff */
[----:B------:R-:W-:-:S05]  /*7f10*/  @P0 IMAD.X R3, RZ, RZ, R4, P1 ;  /* 0x000000ffff030224 */ /* 0x000fca00008e0604 */
[----:B------:R-:W-:Y:S01]  /*7f20*/  @!PT LDS RZ, [RZ] ;  /* 0x00000000fffff984 */ /* 0x000fe20000000800 */
[----:B------:R-:W-:Y:S01]  /*7f30*/  @!PT LDS RZ, [RZ] ;  /* 0x00000000fffff984 */ /* 0x000fe20000000800 */
[----:B------:R-:W-:Y:S01]  /*7f40*/  @!PT LDS RZ, [RZ] ;  /* 0x00000000fffff984 */ /* 0x000fe20000000800 */
[----:B------:R0:W-:Y:S01]  /*7f50*/  @P0 LDGSTS.E.BYPASS.LTC128B.128 [R5+0x11c00], desc[UR38][R2.64], !P3 ;  /* 0x11c0000002050fae */ /* 0x0001e2000d901d66 */
[----:B------:R-:W-:Y:S01]  /*7f60*/  NOP ;  /* 0x0000000000007918 */ /* 0x000fe20000000000 */
[----:B------:R-:W-:Y:S02]  /*7f70*/  SYNCS.ARRIVE.TRANS64.RED.A0T1 RZ, [UR45+0x16830], RZ ;  /* 0x016830ffffff79a7 */ /* 0x000fe4000820042d */
[----:B------:R-:W-:Y:S01]  /*7f80*/  ARRIVES.LDGSTSBAR.64.TRANSCNT [UR45+0x16830] ;  /* 0x01683000ff0079b0 */ /* 0x000fe20008000aad */
[----:B------:R-:W-:Y:S01]  /*7f90*/  NOP ;  /* 0x0000000000007918 */ /* 0x000fe20000000000 */
[----:B------:R-:W-:-:S06]  /*7fa0*/  ULOP3.LUT UR4, UR41, 0x2, URZ, 0xfc, !UPT ;  /* 0x0000000229047892 */ /* 0x000fcc000f8efc3f */
[----:B------:R-:W-:-:S05]  /*7fb0*/  IMAD.U32 R6, RZ, RZ, UR4 ;  /* 0x00000004ff067e24 */ /* 0x000fca000f8e00ff */
[----:B------:R-:W-:-:S13]  /*7fc0*/  ISETP.NE.AND P2, PT, R6, 0x3, PT ;  /* 0x000000030600780c */ /* 0x000fda0003f45270 */
[----:B0-----:R-:W-:Y:S05]  /*7fd0*/  @!P2 BRA `(.L_x_12852) ;  /* 0x000000000004a947 */ /* 0x001fea0003800000 */
[----:B------:R-:W-:Y:S01]  /*7fe0*/  BPT.TRAP 0x1 ;  /* 0x000000040000795c */ /* 0x000fe20000300000 */
.L_x_12852:
        /* <DEDUP_REMOVED lines=30> */
.L_x_12853:
[----:B------:R-:W0:Y:S01]  /*81d0*/  LDC R9, c[0x0][0x448] ;  /* 0x00011200ff097b82 */ /* 0x000e220000000800 */
[----:B------:R-:W1:Y:S01]  /*81e0*/  S2R R20, SR_TID.X ;  /* 0x0000000000147919 */ /* 0x000e620000002100 */
[----:B------:R-:W-:Y:S01]  /*81f0*/  IMAD.U32 R4, RZ, RZ, UR36 ;  /* 0x00000024ff047e24 */ /* 0x000fe2000f8e00ff */
[----:B------:R-:W-:Y:S01]  /*8200*/  ULDC.64 UR4, c[0x0][0x2e0] ;  /* 0x0000b80000047ab9 */ /* 0x000fe20000000a00 */
[----:B------:R-:W-:Y:S01]  /*8210*/  ULDC.64 UR6, c[0x0][0x2c8] ;  /* 0x0000b20000067ab9 */ /* 0x000fe20000000a00 */
[----:B------:R-:W2:Y:S01]  /*8220*/  S2R R2, SR_CTAID.X ;  /* 0x0000000000027919 */ /* 0x000ea20000002500 */
[----:B------:R-:W-:Y:S01]  /*8230*/  IMAD R25, R25, UR4, RZ ;  /* 0x0000000419197c24 */ /* 0x000fe2000f8e02ff */
[----:B------:R-:W-:-:S03]  /*8240*/  ULDC.64 UR8, c[0x0][0x280] ;  /* 0x0000a00000087ab9 */ /* 0x000fc60000000a00 */
[----:B------:R-:W-:Y:S01]  /*8250*/  IMAD R25, R24, UR5, R25 ;  /* 0x0000000518197c24 */ /* 0x000fe2000f8e0219 */
[----:B0-----:R-:W-:Y:S02]  /*8260*/  ISETP.NE.AND P0, PT, R9, 0x1, PT ;  /* 0x000000010900780c */ /* 0x001fe40003f05270 */
[----:B-1----:R-:W-:-:S11]  /*8270*/  LOP3.LUT R20, R20, 0x7f, RZ, 0xc0, !PT ;  /* 0x0000007f14147812 */ /* 0x002fd600078ec0ff */
[----:B------:R-:W0:Y:S01]  /*8280*/  @P0 LDC R3, c[0x0][0x44c] ;  /* 0x00011300ff030b82 */ /* 0x000e220000000800 */
[----:B------:R-:W-:-:S05]  /*8290*/  SHF.R.U32.HI R20, RZ, 0x3, R20 ;  /* 0x00000003ff147819 */ /* 0x000fca0000011614 */
[----:B------:R-:W-:Y:S02]  /*82a0*/  IMAD.IADD R0, R23, 0x1, R20 ;  /* 0x0000000117007824 */ /* 0x000fe400078e0214 */
[----:B------:R-:W1:Y:S02]  /*82b0*/  @P0 LDC R5, c[0x0][0x450] ;  /* 0x00011400ff050b82 */ /* 0x000e640000000800 */
[----:B--2---:R-:W-:-:S05]  /*82c0*/  IMAD R0, R2, 0xc0, R0 ;  /* 0x000000c002007824 */ /* 0x004fca00078e0200 */
[----:B------:R-:W-:Y:S01]  /*82d0*/  MOV R7, R0 ;  /* 0x0000000000077202 */ /* 0x000fe20000000f00 */
[----:B------:R-:W2:Y:S01]  /*82e0*/  @P0 LDC R6, c[0x0][0x44c] ;  /* 0x00011300ff060b82 */ /* 0x000ea20000000800 */
[----:B0-----:R-:W-:-:S04]  /*82f0*/  @P0 IMAD.HI.U32 R2, R0, R3, RZ ;  /* 0x0000000300020227 */ /* 0x001fc800078e00ff */
[----:B------:R-:W-:Y:S01]  /*8300*/  IMAD.U32 R3, RZ, RZ, UR46 ;  /* 0x0000002eff037e24 */ /* 0x000fe2000f8e00ff */
[----:B-1----:R-:W-:Y:S01]  /*8310*/  @P0 SHF.R.U32.HI R7, RZ, R5, R2 ;  /* 0x00000005ff070219 */ /* 0x002fe20000011602 */
[----:B------:R-:W-:Y:S02]  /*8320*/  IMAD.MOV.U32 R2, RZ, RZ, R4 ;  /* 0x000000ffff027224 */ /* 0x000fe400078e0004 */
[----:B------:R-:W-:Y:S01]  /*8330*/  IMAD.U32 R5, RZ, RZ, UR37 ;  /* 0x00000025ff057e24 */ /* 0x000fe2000f8e00ff */
[----:B------:R-:W-:Y:S01]  /*8340*/  SHF.R.S32.HI R4, RZ, 0x1f, R7 ;  /* 0x0000001fff047819 */ /* 0x000fe20000011407 */
[----:B------:R-:W-:Y:S01]  /*8350*/  IMAD.WIDE.U32 R2, R24, UR4, R2 ;  /* 0x0000000418027c25 */ /* 0x000fe2000f8e0002 */
[----:B------:R-:W-:Y:S01]  /*8360*/  ULDC.64 UR4, c[0x0][0x2d0] ;  /* 0x0000b40000047ab9 */ /* 0x000fe20000000a00 */
[----:B------:R-:W0:Y:S02]  /*8370*/  S2R R24, SR_CTAID.X ;  /* 0x0000000000187919 */ /* 0x000e240000002500 */
[----:B------:R-:W-:Y:S01]  /*8380*/  IMAD R4, R4, UR4, RZ ;  /* 0x0000000404047c24 */ /* 0x000fe2000f8e02ff */
[----:B------:R-:W-:Y:S01]  /*8390*/  IADD3 R3, R3, R25, RZ ;  /* 0x0000001903037210 */ /* 0x000fe20007ffe0ff */
[----:B------:R-:W-:-:S02]  /*83a0*/  IMAD.MOV R8, RZ, RZ, -R7 ;  /* 0x000000ffff087224 */ /* 0x000fc400078e0a07 */
[C---:B------:R-:W-:Y:S02]  /*83b0*/  IMAD R11, R7.reuse, UR5, R4 ;  /* 0x00000005070b7c24 */ /* 0x040fe4000f8e0204 */
[----:B------:R-:W-:Y:S02]  /*83c0*/  IMAD.WIDE.U32 R4, R7, UR4, R2 ;  /* 0x0000000407047c25 */ /* 0x000fe4000f8e0002 */
[----:B------:R-:W1:Y:S02]  /*83d0*/  @P0 LDC R7, c[0x0][0x450] ;  /* 0x00011400ff070b82 */ /* 0x000e640000000800 */
[----:B------:R-:W-:Y:S02]  /*83e0*/  IMAD.IADD R5, R5, 0x1, R11 ;  /* 0x0000000105057824 */ /* 0x000fe400078e020b */
[----:B------:R-:W-:Y:S02]  /*83f0*/  IMAD R11, R9, R8, R0 ;  /* 0x00000008090b7224 */ /* 0x000fe400078e0200 */
[----:B------:R-:W-:-:S02]  /*8400*/  VIADD R0, R0, 0x80 ;  /* 0x0000008000007836 */ /* 0x000fc40000000000 */
[----:B------:R-:W-:Y:S01]  /*8410*/  IMAD.WIDE.U32 R4, R11, UR6, R4 ;  /* 0x000000060b047c25 */ /* 0x000fe2000f8e0004 */
[----:B------:R-:W-:-:S03]  /*8420*/  SHF.R.S32.HI R8, RZ, 0x1f, R11 ;  /* 0x0000001fff087819 */ /* 0x000fc6000001140b */
[----:B--2---:R-:W-:-:S04]  /*8430*/  @P0 IMAD.HI.U32 R6, R0, R6, RZ ;  /* 0x0000000600060227 */ /* 0x004fc800078e00ff */
[----:B------:R-:W-:-:S04]  /*8440*/  IMAD R8, R8, UR6, RZ ;  /* 0x0000000608087c24 */ /* 0x000fc8000f8e02ff */
[----:B------:R-:W-:Y:S02]  /*8450*/  IMAD R13, R11, UR7, R8 ;  /* 0x000000070b0d7c24 */ /* 0x000fe4000f8e0208 */
[----:B------:R-:W-:Y:S01]  /*8460*/  IMAD.MOV.U32 R11, RZ, RZ, R0 ;  /* 0x000000ffff0b7224 */ /* 0x000fe200078e0000 */
[----:B-1----:R-:W-:Y:S02]  /*8470*/  @P0 SHF.R.U32.HI R11, RZ, R7, R6 ;  /* 0x00000007ff0b0219 */ /* 0x002fe40000011606 */
[----:B------:R-:W-:Y:S02]  /*8480*/  IADD3 R13, R5, R13, RZ ;  /* 0x0000000d050d7210 */ /* 0x000fe40007ffe0ff */
[C---:B------:R-:W-:Y:S01]  /*8490*/  LEA R5, P0, R4.reuse, UR8, 0x1 ;  /* 0x0000000804057c11 */ /* 0x040fe2000f8008ff */
[----:B------:R-:W-:Y:S02]  /*84a0*/  IMAD.MOV R7, RZ, RZ, -R11 ;  /* 0x000000ffff077224 */ /* 0x000fe400078e0a0b */
[----:B------:R-:W-:Y:S01]  /*84b0*/  IMAD.WIDE.U32 R2, R11, UR4, R2 ;  /* 0x000000040b027c25 */ /* 0x000fe2000f8e0002 */
[----:B------:R-:W-:-:S02]  /*84c0*/  LEA.HI.X R8, R4, UR9, R13, 0x1, P0 ;  /* 0x0000000904087c11 */ /* 0x000fc400080f0c0d */
[----:B------:R-:W-:Y:S01]  /*84d0*/  SHF.R.S32.HI R4, RZ, 0x1f, R11 ;  /* 0x0000001fff047819 */ /* 0x000fe2000001140b */
[----:B------:R-:W-:-:S04]  /*84e0*/  IMAD R7, R9, R7, R0 ;  /* 0x0000000709077224 */ /* 0x000fc800078e0200 */
[----:B------:R-:W-:Y:S01]  /*84f0*/  IMAD R4, R4, UR4, RZ ;  /* 0x0000000404047c24 */ /* 0x000fe2000f8e02ff */
[----:B------:R-:W-:Y:S01]  /*8500*/  SHF.R.S32.HI R0, RZ, 0x1f, R7 ;  /* 0x0000001fff007819 */ /* 0x000fe20000011407 */
[----:B------:R-:W-:Y:S02]  /*8510*/  ULDC UR4, c[0x0][0x2b8] ;  /* 0x0000ae0000047ab9 */ /* 0x000fe40000000800 */
[----:B------:R-:W-:Y:S01]  /*8520*/  IMAD R11, R11, UR5, R4 ;  /* 0x000000050b0b7c24 */ /* 0x000fe2000f8e0204 */
[----:B------:R-:W-:Y:S01]  /*8530*/  ISETP.GE.AND P0, PT, R16, UR4, PT ;  /* 0x0000000410007c0c */ /* 0x000fe2000bf06270 */
[----:B------:R-:W-:Y:S01]  /*8540*/  IMAD R0, R0, UR6, RZ ;  /* 0x0000000600007c24 */ /* 0x000fe2000f8e02ff */
[----:B------:R-:W-:Y:S01]  /*8550*/  UMOV UR4, 0xffffffff ;  /* 0xffffffff00047882 */ /* 0x000fe20000000000 */
[----:B------:R-:W-:Y:S02]  /*8560*/  IMAD.IADD R3, R3, 0x1, R11 ;  /* 0x0000000103037824 */ /* 0x000fe400078e020b */
[----:B------:R-:W-:-:S02]  /*8570*/  IMAD R11, R7, UR7, R0 ;  /* 0x00000007070b7c24 */ /* 0x000fc4000f8e0200 */
[----:B------:R-:W-:-:S04]  /*8580*/  IMAD.WIDE.U32 R2, R7, UR6, R2 ;  /* 0x0000000607027c25 */ /* 0x000fc8000f8e0002 */
[----:B------:R-:W-:Y:S01]  /*8590*/  IMAD.IADD R7, R3, 0x1, R11 ;  /* 0x0000000103077824 */ /* 0x000fe200078e020b */
[----:B------:R-:W-:-:S04]  /*85a0*/  LEA R0, P1, R2, UR8, 0x1 ;  /* 0x0000000802007c11 */ /* 0x000fc8000f8208ff */
[----:B------:R-:W-:Y:S01]  /*85b0*/  LEA.HI.X R7, R2, UR9, R7, 0x1, P1 ;  /* 0x0000000902077c11 */ /* 0x000fe200088f0c07 */
[----:B0-----:R-:W-:Y:S08]  /*85c0*/  BRA.DIV UR4, `(.L_x_12854) ;  /* 0x0000002e041c7947 */ /* 0x001ff0000b800000 */
[----:B------:R-:W0:Y:S01]  /*85d0*/  S2R R2, SR_TID.X ;  /* 0x0000000000027919 */ /* 0x000e220000002100 */
[----:B------:R-:W-:Y:S02]  /*85e0*/  ULDC UR4, c[0x0][0x288] ;  /* 0x0000a20000047ab9 */ /* 0x000fe40000000800 */
[----:B------:R-:W-:Y:S01]  /*85f0*/  IMAD R4, R9, UR4, RZ ;  /* 0x0000000409047c24 */ /* 0x000fe2000f8e02ff */
[----:B------:R-:W1:Y:S04]  /*8600*/  SHFL.IDX PT, R14, R5, RZ, 0x181f ;  /* 0x00181fff050e7589 */ /* 0x000e6800000e0000 */
[----:B------:R-:W-:Y:S04]  /*8610*/  SHFL.IDX PT, R21, R5, 0x1, 0x181f ;  /* 0x00381f0005157f89 */ /* 0x000fe800000e0000 */
[----:B------:R-:W-:Y:S01]  /*8620*/  SHFL.IDX PT, R10, R8, 0x1, 0x181f ;  /* 0x00381f00080a7f89 */ /* 0x000fe200000e0000 */
[----:B0-----:R-:W-:-:S04]  /*8630*/  LOP3.LUT R2, R2, 0x7f, RZ, 0xc0, !PT ;  /* 0x0000007f02027812 */ /* 0x001fc800078ec0ff */
[----:B------:R-:W-:-:S05]  /*8640*/  SHF.R.U32.HI R2, RZ, 0x3, R2 ;  /* 0x00000003ff027819 */ /* 0x000fca0000011602 */
[----:B------:R-:W-:Y:S02]  /*8650*/  IMAD R6, R24, 0xc0, R2 ;  /* 0x000000c018067824 */ /* 0x000fe400078e0202 */
[----:B------:R-:W0:Y:S02]  /*8660*/  SHFL.IDX PT, R2, R8, RZ, 0x181f ;  /* 0x00181fff08027589 */ /* 0x000e2400000e0000 */
[C---:B------:R-:W-:Y:S01]  /*8670*/  VIADD R9, R6.reuse, 0x10 ;  /* 0x0000001006097836 */ /* 0x040fe20000000000 */
[C---:B------:R-:W-:Y:S01]  /*8680*/  ISETP.GE.AND P1, PT, R6.reuse, R4, PT ;  /* 0x000000040600720c */ /* 0x040fe20003f26270 */
[----:B------:R-:W-:-:S03]  /*8690*/  VIADD R11, R6, 0x20 ;  /* 0x00000020060b7836 */ /* 0x000fc60000000000 */
[----:B------:R-:W-:Y:S02]  /*86a0*/  ISETP.GE.AND P3, PT, R9, R4, PT ;  /* 0x000000040900720c */ /* 0x000fe40003f66270 */
[----:B------:R-:W-:Y:S07]  /*86b0*/  SHFL.IDX PT, R9, R8, 0x2, 0x181f ;  /* 0x00581f0008097f89 */ /* 0x000fee00000e0000 */
[----:B-1----:R-:W-:Y:S02]  /*86c0*/  @!P1 LEA R14, P2, R16, R14, 0x1 ;  /* 0x0000000e100e9211 */ /* 0x002fe400078408ff */
[----:B------:R-:W-:-:S03]  /*86d0*/  @!P1 LEA R25, R22, UR45, 0x1 ;  /* 0x0000002d16199c11 */ /* 0x000fc6000f8e08ff */
[----:B0-----:R-:W-:Y:S01]  /*86e0*/  @!P1 IMAD.X R3, RZ, RZ, R2, P2 ;  /* 0x000000ffff039224 */ /* 0x001fe200010e0602 */
[----:B------:R-:W-:Y:S02]  /*86f0*/  @!P1 MOV R2, R14 ;  /* 0x0000000e00029202 */ /* 0x000fe40000000f00 */
[----:B------:R-:W0:Y:S04]  /*8700*/  SHFL.IDX PT, R14, R5, 0x2, 0x181f ;  /* 0x00581f00050e7f89 */ /* 0x000e2800000e0000 */
[----:B------:R1:W-:Y:S01]  /*8710*/  @!P1 LDGSTS.E.BYPASS.LTC128B.128 [R25+0x8400], desc[UR38][R2.64], !P0 ;  /* 0x0840000002199fae */ /* 0x0003e2000c101d66 */
[----:B------:R-:W-:Y:S01]  /*8720*/  ISETP.GE.AND P1, PT, R11, R4, PT ;  /* 0x000000040b00720c */ /* 0x000fe20003f26270 */
[----:B------:R-:W-:Y:S01]  /*8730*/  VIADD R11, R6, 0x40 ;  /* 0x00000040060b7836 */ /* 0x000fe20000000000 */
[----:B-1----:R-:W-:-:S02]  /*8740*/  @!P3 LEA R2, P2, R16, R21, 0x1 ;  /* 0x000000151002b211 */ /* 0x002fc400078408ff */
[C---:B------:R-:W-:Y:S01]  /*8750*/  @!P3 LEA R25, R22.reuse, UR45, 0x1 ;  /* 0x0000002d1619bc11 */ /* 0x040fe2000f8e08ff */
[----:B------:R-:W1:Y:S08]  /*8760*/  SHFL.IDX PT, R21, R5, 0x3, 0x181f ;  /* 0x00781f0005157f89 */ /* 0x000e7000000e0000 */
[----:B------:R-:W-:Y:S01]  /*8770*/  @!P1 LEA R20, R22, UR45, 0x1 ;  /* 0x0000002d16149c11 */ /* 0x000fe2000f8e08ff */
[----:B------:R-:W-:-:S02]  /*8780*/  @!P3 IMAD.X R3, RZ, RZ, R10, P2 ;  /* 0x000000ffff03b224 */ /* 0x000fc400010e060a */
[----:B------:R-:W2:Y:S04]  /*8790*/  SHFL.IDX PT, R10, R8, 0x3, 0x181f ;  /* 0x00781f00080a7f89 */ /* 0x000ea800000e0000 */
[----:B------:R0:W-:Y:S02]  /*87a0*/  @!P3 LDGSTS.E.BYPASS.LTC128B.128 [R25+0x8c00], desc[UR38][R2.64], !P0 ;  /* 0x08c000000219bfae */ /* 0x0001e4000c101d66 */
[----:B0-----:R-:W-:Y:S02]  /*87b0*/  @!P1 LEA R2, P2, R16, R14, 0x1 ;  /* 0x0000000e10029211 */ /* 0x001fe400078408ff */
[----:B------:R-:W0:Y:S03]  /*87c0*/  SHFL.IDX PT, R14, R5, 0x4, 0x181f ;  /* 0x00981f00050e7f89 */ /* 0x000e2600000e0000 */
[----:B------:R-:W-:Y:S01]  /*87d0*/  @!P1 IMAD.X R3, RZ, RZ, R9, P2 ;  /* 0x000000ffff039224 */ /* 0x000fe200010e0609 */
[----:B------:R-:W-:-:S04]  /*87e0*/  IADD3 R9, R6, 0x30, RZ ;  /* 0x0000003006097810 */ /* 0x000fc80007ffe0ff */
[-C--:B------:R-:W-:Y:S01]  /*87f0*/  ISETP.GE.AND P3, PT, R9, R4.reuse, PT ;  /* 0x000000040900720c */ /* 0x080fe20003f66270 */
[----:B------:R1:W-:Y:S01]  /*8800*/  @!P1 LDGSTS.E.BYPASS.LTC128B.128 [R20+0x9400], desc[UR38][R2.64], !P0 ;  /* 0x0940000002149fae */ /* 0x0003e2000c101d66 */
[----:B------:R-:W-:Y:S02]  /*8810*/  ISETP.GE.AND P1, PT, R11, R4, PT ;  /* 0x000000040b00720c */ /* 0x000fe40003f26270 */
[----:B------:R-:W-:Y:S01]  /*8820*/  IADD3 R11, R6, 0x60, RZ ;  /* 0x00000060060b7810 */ /* 0x000fe20007ffe0ff */
[----:B------:R-:W3:Y:S08]  /*8830*/  SHFL.IDX PT, R9, R8, 0x4, 0x181f ;  /* 0x00981f0008097f89 */ /* 0x000ef000000e0000 */
[----:B-1----:R-:W-:-:S02]  /*8840*/  @!P3 LEA R2, P2, R16, R21, 0x1 ;  /* 0x000000151002b211 */ /* 0x002fc400078408ff */
[C---:B------:R-:W-:Y:S01]  /*8850*/  @!P3 LEA R25, R22.reuse, UR45, 0x1 ;  /* 0x0000002d1619bc11 */ /* 0x040fe2000f8e08ff */
[----:B------:R-:W1:Y:S01]  /*8860*/  SHFL.IDX PT, R21, R5, 0x5, 0x181f ;  /* 0x00b81f0005157f89 */ /* 0x000e6200000e0000 */
[----:B------:R-:W-:Y:S01]  /*8870*/  @!P1 LEA R20, R22, UR45, 0x1 ;  /* 0x0000002d16149c11 */ /* 0x000fe2000f8e08ff */
[----:B--2---:R-:W-:Y:S02]  /*8880*/  @!P3 IMAD.X R3, RZ, RZ, R10, P2 ;  /* 0x000000ffff03b224 */ /* 0x004fe400010e060a */
[----:B------:R-:W2:Y:S04]  /*8890*/  SHFL.IDX PT, R10, R8, 0x5, 0x181f ;  /* 0x00b81f00080a7f89 */ /* 0x000ea800000e0000 */
[----:B------:R0:W-:Y:S02]  /*88a0*/  @!P3 LDGSTS.E.BYPASS.LTC128B.128 [R25+0x9c00], desc[UR38][R2.64], !P0 ;  /* 0x09c000000219bfae */ /* 0x0001e4000c101d66 */
[----:B0-----:R-:W-:-:S02]  /*88b0*/  @!P1 LEA R2, P2, R16, R14, 0x1 ;  /* 0x0000000e10029211 */ /* 0x001fc400078408ff */
[----:B------:R-:W0:Y:S03]  /*88c0*/  SHFL.IDX PT, R14, R5, 0x6, 0x181f ;  /* 0x00d81f00050e7f89 */ /* 0x000e2600000e0000 */
[----:B---3--:R-:W-:Y:S02]  /*88d0*/  @!P1 IMAD.X R3, RZ, RZ, R9, P2 ;  /* 0x000000ffff039224 */ /* 0x008fe400010e0609 */
[----:B------:R-:W-:-:S03]  /*88e0*/  VIADD R9, R6, 0x50 ;  /* 0x0000005006097836 */ /* 0x000fc60000000000 */
[----:B------:R1:W-:Y:S01]  /*88f0*/  @!P1 LDGSTS.E.BYPASS.LTC128B.128 [R20+0xa400], desc[UR38][R2.64], !P0 ;  /* 0x0a40000002149fae */ /* 0x0003e2000c101d66 */
[-C--:B------:R-:W-:Y:S01]  /*8900*/  ISETP.GE.AND P1, PT, R11, R4.reuse, PT ;  /* 0x000000040b00720c */ /* 0x080fe20003f26270 */
[----:B------:R-:W-:Y:S01]  /*8910*/  VIADD R11, R6, 0x80 ;  /* 0x00000080060b7836 */ /* 0x000fe20000000000 */
[----:B------:R-:W-:Y:S02]  /*8920*/  ISETP.GE.AND P3, PT, R9, R4, PT ;  /* 0x000000040900720c */ /* 0x000fe40003f66270 */
[----:B------:R-:W3:Y:S04]  /*8930*/  SHFL.IDX PT, R9, R8, 0x6, 0x181f ;  /* 0x00d81f0008097f89 */ /* 0x000ee800000e0000 */
[----:B------:R-:W-:Y:S07]  /*8940*/  SHFL.IDX PT, R8, R8, 0x7, 0x181f ;  /* 0x00f81f0008087f89 */ /* 0x000fee00000e0000 */
[----:B-1----:R-:W-:-:S02]  /*8950*/  @!P3 LEA R2, P2, R16, R21, 0x1 ;  /* 0x000000151002b211 */ /* 0x002fc400078408ff */
[C---:B------:R-:W-:Y:S01]  /*8960*/  @!P3 LEA R25, R22.reuse, UR45, 0x1 ;  /* 0x0000002d1619bc11 */ /* 0x040fe2000f8e08ff */
[----:B------:R-:W-:Y:S02]  /*8970*/  SHFL.IDX PT, R21, R0, RZ, 0x181f ;  /* 0x00181fff00157589 */ /* 0x000fe400000e0000 */
[----:B--2---:R-:W-:Y:S01]  /*8980*/  @!P3 IMAD.X R3, RZ, RZ, R10, P2 ;  /* 0x000000ffff03b224 */ /* 0x004fe200010e060a */
[----:B------:R-:W-:-:S04]  /*8990*/  @!P1 LEA R10, R22, UR45, 0x1 ;  /* 0x0000002d160a9c11 */ /* 0x000fc8000f8e08ff */
[----:B------:R0:W-:Y:S02]  /*89a0*/  @!P3 LDGSTS.E.BYPASS.LTC128B.128 [R25+0xac00], desc[UR38][R2.64], !P0 ;  /* 0x0ac000000219bfae */ /* 0x0001e4000c101d66 */
[----:B0-----:R-:W-:Y:S02]  /*89b0*/  @!P1 LEA R2, P2, R16, R14, 0x1 ;  /* 0x0000000e10029211 */ /* 0x001fe400078408ff */
[----:B------:R0:W1:Y:S03]  /*89c0*/  SHFL.IDX PT, R14, R5, 0x7, 0x181f ;  /* 0x00f81f00050e7f89 */ /* 0x00006600000e0000 */
[----:B---3--:R-:W-:Y:S02]  /*89d0*/  @!P1 IMAD.X R3, RZ, RZ, R9, P2 ;  /* 0x000000ffff039224 */ /* 0x008fe400010e0609 */
[----:B------:R-:W-:-:S03]  /*89e0*/  VIADD R9, R6, 0x70 ;  /* 0x0000007006097836 */ /* 0x000fc60000000000 */
[----:B------:R1:W-:Y:S01]  /*89f0*/  @!P1 LDGSTS.E.BYPASS.LTC128B.128 [R10+0xb400], desc[UR38][R2.64], !P0 ;  /* 0x0b400000020a9fae */ /* 0x0003e2000c101d66 */
[-C--:B------:R-:W-:Y:S01]  /*8a00*/  ISETP.GE.AND P1, PT, R11, R4.reuse, PT ;  /* 0x000000040b00720c */ /* 0x080fe20003f26270 */
[C---:B0-----:R-:W-:Y:S01]  /*8a10*/  VIADD R5, R6.reuse, 0x90 ;  /* 0x0000009006057836 */ /* 0x041fe20000000000 */
[----:B------:R-:W-:Y:S01]  /*8a20*/  ISETP.GE.AND P3, PT, R9, R4, PT ;  /* 0x000000040900720c */ /* 0x000fe20003f66270 */
[----:B------:R-:W-:Y:S01]  /*8a30*/  VIADD R11, R6, 0xa0 ;  /* 0x000000a0060b7836 */ /* 0x000fe20000000000 */
[----:B------:R-:W0:Y:S11]  /*8a40*/  SHFL.IDX PT, R9, R7, RZ, 0x181f ;  /* 0x00181fff07097589 */ /* 0x000e3600000e0000 */
[----:B-1----:R-:W-:-:S02]  /*8a50*/  @!P3 LEA R2, P2, R16, R14, 0x1 ;  /* 0x0000000e1002b211 */ /* 0x002fc400078408ff */
[----:B------:R-:W-:Y:S01]  /*8a60*/  @!P3 LEA R25, R22, UR45, 0x1 ;  /* 0x0000002d1619bc11 */ /* 0x000fe2000f8e08ff */
[----:B------:R-:W-:Y:S01]  /*8a70*/  SHFL.IDX PT, R14, R0, 0x2, 0x181f ;  /* 0x00581f00000e7f89 */ /* 0x000fe200000e0000 */
[----:B------:R-:W-:-:S03]  /*8a80*/  @!P3 IADD3.X R3, RZ, R8, RZ, P2, !PT ;  /* 0x00000008ff03b210 */ /* 0x000fc600017fe4ff */
[----:B------:R-:W-:Y:S04]  /*8a90*/  SHFL.IDX PT, R8, R7, 0x1, 0x181f ;  /* 0x00381f0007087f89 */ /* 0x000fe800000e0000 */
[----:B------:R1:W-:Y:S01]  /*8aa0*/  @!P3 LDGSTS.E.BYPASS.LTC128B.128 [R25+0xbc00], desc[UR38][R2.64], !P0 ;  /* 0x0bc000000219bfae */ /* 0x0003e2000c101d66 */
[----:B------:R-:W-:-:S03]  /*8ab0*/  ISETP.GE.AND P3, PT, R5, R4, PT ;  /* 0x000000040500720c */ /* 0x000fc60003f66270 */
[----:B------:R-:W-:Y:S04]  /*8ac0*/  SHFL.IDX PT, R5, R7, 0x2, 0x181f ;  /* 0x00581f0007057f89 */ /* 0x000fe800000e0000 */
[----:B------:R-:W-:Y:S01]  /*8ad0*/  SHFL.IDX PT, R7, R7, 0x3, 0x181f ;  /* 0x00781f0007077f89 */ /* 0x000fe200000e0000 */
[----:B-1----:R-:W-:Y:S02]  /*8ae0*/  @!P1 LEA R2, P2, R16, R21, 0x1 ;  /* 0x0000001510029211 */ /* 0x002fe400078408ff */
[----:B------:R-:W-:-:S03]  /*8af0*/  @!P1 LEA R21, R22, UR45, 0x1 ;  /* 0x0000002d16159c11 */ /* 0x000fc6000f8e08ff */
[----:B0-----:R-:W-:Y:S02]  /*8b00*/  @!P1 IMAD.X R3, RZ, RZ, R9, P2 ;  /* 0x000000ffff039224 */ /* 0x001fe400010e0609 */
[----:B------:R-:W0:Y:S04]  /*8b10*/  SHFL.IDX PT, R9, R0, 0x1, 0x181f ;  /* 0x00381f0000097f89 */ /* 0x000e2800000e0000 */
[----:B------:R0:W-:Y:S01]  /*8b20*/  @!P1 LDGSTS.E.BYPASS.LTC128B.128 [R21+0xc400], desc[UR38][R2.64], !P0 ;  /* 0x0c40000002159fae */ /* 0x0001e2000c101d66 */
[----:B------:R-:W-:Y:S02]  /*8b30*/  ISETP.GE.AND P1, PT, R11, R4, PT ;  /* 0x000000040b00720c */ /* 0x000fe40003f26270 */
[----:B0-----:R-:W-:Y:S02]  /*8b40*/  @!P3 LEA R2, P2, R16, R9, 0x1 ;  /* 0x000000091002b211 */ /* 0x001fe400078408ff */
[----:B------:R-:W-:-:S03]  /*8b50*/  @!P3 LEA R9, R22, UR45, 0x1 ;  /* 0x0000002d1609bc11 */ /* 0x000fc6000f8e08ff */
[----:B------:R-:W-:-:S05]  /*8b60*/  @!P3 IMAD.X R3, RZ, RZ, R8, P2 ;  /* 0x000000ffff03b224 */ /* 0x000fca00010e0608 */
[----:B------:R0:W-:Y:S02]  /*8b70*/  @!P3 LDGSTS.E.BYPASS.LTC128B.128 [R9+0xcc00], desc[UR38][R2.64], !P0 ;  /* 0x0cc000000209bfae */ /* 0x0001e4000c101d66 */
[----:B0-----:R-:W-:Y:S02]  /*8b80*/  @!P1 LEA R2, P2, R16, R14, 0x1 ;  /* 0x0000000e10029211 */ /* 0x001fe400078408ff */
[----:B------:R0:W1:Y:S02]  /*8b90*/  SHFL.IDX PT, R14, R0, 0x3, 0x181f ;  /* 0x00781f00000e7f89 */ /* 0x00006400000e0000 */
[----:B------:R-:W-:Y:S02]  /*8ba0*/  @!P1 IADD3.X R3, RZ, R5, RZ, P2, !PT ;  /* 0x00000005ff039210 */ /* 0x000fe400017fe4ff */
[----:B------:R-:W-:-:S05]  /*8bb0*/  @!P1 LEA R5, R22, UR45, 0x1 ;  /* 0x0000002d16059c11 */ /* 0x000fca000f8e08ff */
[----:B------:R0:W-:Y:S02]  /*8bc0*/  @!P1 LDGSTS.E.BYPASS.LTC128B.128 [R5+0xd400], desc[UR38][R2.64], !P0 ;  /* 0x0d40000002059fae */ /* 0x0001e4000c101d66 */
.L_x_12932:
[----:B0-----:R-:W-:Y:S02]  /*8bd0*/  VIADD R3, R6, 0xb0 ;  /* 0x000000b006037836 */ /* 0x001fe40000000000 */
[----:B------:R-:W-:-:S03]  /*8be0*/  IMAD.MOV.U32 R0, RZ, RZ, 0x1 ;  /* 0x00000001ff007424 */ /* 0x000fc600078e00ff */
[----:B------:R-:W-:Y:S02]  /*8bf0*/  ISETP.GE.AND P1, PT, R3, R4, PT ;  /* 0x000000040300720c */ /* 0x000fe40003f26270 */
[----:B------:R-:W-:-:S11]  /*8c00*/  SHF.L.U32 R0, R0, 0x1f, RZ ;  /* 0x0000001f00007819 */ /* 0x000fd600000006ff */
[----:B-1----:R-:W-:Y:S02]  /*8c10*/  @!P1 LEA R2, P2, R16, R14, 0x1 ;  /* 0x0000000e10029211 */ /* 0x002fe400078408ff */
[----:B------:R-:W-:-:S03]  /*8c20*/  @!P1 LEA R5, R22, UR45, 0x1 ;  /* 0x0000002d16059c11 */ /* 0x000fc6000f8e08ff */
[----:B------:R-:W-:-:S05]  /*8c30*/  @!P1 IMAD.X R3, RZ, RZ, R7, P2 ;  /* 0x000000ffff039224 */ /* 0x000fca00010e0607 */
[----:B------:R-:W-:Y:S01]  /*8c40*/  @!PT LDS RZ, [RZ] ;  /* 0x00000000fffff984 */ /* 0x000fe20000000800 */
[----:B------:R-:W-:Y:S01]  /*8c50*/  @!PT LDS RZ, [RZ] ;  /* 0x00000000fffff984 */ /* 0x000fe20000000800 */
[----:B------:R-:W-:Y:S01]  /*8c60*/  @!PT LDS RZ, [RZ] ;  /* 0x00000000fffff984 */ /* 0x000fe20000000800 */
[----:B------:R0:W-:Y:S01]  /*8c70*/  @!P1 LDGSTS.E.BYPASS.LTC128B.128 [R5+0xdc00], desc[UR38][R2.64], !P0 ;  /* 0x0dc0000002059fae */ /* 0x0001e2000c101d66 */
[----:B------:R-:W-:Y:S01]  /*8c80*/  NOP ;  /* 0x0000000000007918 */ /* 0x000fe20000000000 */
[----:B------:R-:W-:Y:S02]  /*8c90*/  SYNCS.ARRIVE.TRANS64.RED.A0T1 RZ, [UR45+0x16800], RZ ;  /* 0x016800ffffff79a7 */ /* 0x000fe4000820042d */
[----:B------:R-:W-:Y:S01]  /*8ca0*/  ARRIVES.LDGSTSBAR.64.TRANSCNT [UR45+0x16800] ;  /* 0x01680000ff0079b0 */ /* 0x000fe20008000aad */
[----:B------:R-:W-:Y:S01]  /*8cb0*/  NOP ;  /* 0x0000000000007918 */ /* 0x000fe20000000000 */
[----:B------:R-:W-:Y:S01]  /*8cc0*/  SYNCS.ARRIVE.TRANS64.A1T0 RZ, [UR45+0x16800], RZ ;  /* 0x016800ffffff79a7 */ /* 0x000fe2000810002d */
[----:B------:R-:W1:Y:S02]  /*8cd0*/  SYNCS.PHASECHK.TRANS64.TRYWAIT P0, [UR45+0x16820], R0 ;  /* 0x01682000ff0075a7 */ /* 0x000e64000800016d */
[----:B01----:R-:W-:Y:S05]  /*8ce0*/  @!P0 BRA `(.L_x_12855) ;  /* 0x0000003000ec8947 */ /* 0x003fea0003800000 */
.L_x_12933:
[----:B------:R-:W-:Y:S01]  /*8cf0*/  UIADD3 UR4, UR49, -0x2, URZ ;  /* 0xfffffffe31047890 */ /* 0x000fe2000fffe03f */
[----:B------:R-:W-:Y:S01]  /*8d00*/  IMAD.MOV.U32 R24, RZ, RZ, 0x1 ;  /* 0x00000001ff187424 */ /* 0x000fe200078e00ff */
[----:B------:R-:W-:Y:S02]  /*8d10*/  MOV R20, RZ ;  /* 0x000000ff00147202 */ /* 0x000fe40000000f00 */
[----:B------:R-:W-:-:S06]  /*8d20*/  UISETP.GE.AND UP0, UPT, UR4, UR48, UPT ;  /* 0x000000300400728c */ /* 0x000fcc000bf06270 */
[----:B------:R-:W-:-:S13]  /*8d30*/  PLOP3.LUT P0, PT, PT, PT, UP0, 0x80, 0x0 ;  /* 0x000000000000781c */ /* 0x000fda0003f0f008 */
[----:B------:R-:W-:Y:S05]  /*8d40*/  @!P0 BRA `(.L_x_12856) ;  /* 0x0000000c00f88947 */ /* 0x000fea0003800000 */
[----:B------:R-:W1:Y:S01]  /*8d50*/  S2R R2, SR_TID.X ;  /* 0x0000000000027919 */ /* 0x000e620000002100 */
[----:B------:R-:W-:Y:S01]  /*8d60*/  UIADD3 UR4, UR47, 0x1, URZ ;  /* 0x000000012f047890 */ /* 0x000fe2000fffe03f */
[----:B0-----:R-:W-:Y:S01]  /*8d70*/  LOP3.LUT R3, RZ, UR44, RZ, 0x33, !PT ;  /* 0x0000002cff037c12 */ /* 0x001fe2000f8e33ff */
[----:B------:R-:W-:Y:S01]  /*8d80*/  IMAD.SHL.U32 R4, R16, 0x2, RZ ;  /* 0x0000000210047824 */ /* 0x000fe200078e00ff */
[----:B------:R-:W-:Y:S01]  /*8d90*/  BSSY B0, `(.L_x_12856) ;  /* 0x00000f9000007945 */ /* 0x000fe20003800000 */
[----:B------:R-:W-:Y:S01]  /*8da0*/  UIMAD UR4, UR4, UR40, URZ ;  /* 0x00000028040472a4 */ /* 0x000fe2000f8e023f */
[----:B------:R-:W-:Y:S01]  /*8db0*/  IMAD.MOV.U32 R21, RZ, RZ, 0x1 ;  /* 0x00000001ff157424 */ /* 0x000fe200078e00ff */
[----:B------:R-:W-:-:S04]  /*8dc0*/  MOV R8, RZ ;  /* 0x000000ff00087202 */ /* 0x000fc80000000f00 */
[----:B------:R-:W-:Y:S01]  /*8dd0*/  LOP3.LUT R0, RZ, UR4, RZ, 0x33, !PT ;  /* 0x00000004ff007c12 */ /* 0x000fe2000f8e33ff */
[----:B------:R-:W-:Y:S02]  /*8de0*/  ULDC UR4, c[0x0][0x2f4] ;  /* 0x0000bd0000047ab9 */ /* 0x000fe40000000800 */
[----:B------:R-:W-:Y:S02]  /*8df0*/  ISETP.GE.AND P1, PT, R16, UR4, PT ;  /* 0x0000000410007c0c */ /* 0x000fe4000bf26270 */
[----:B------:R-:W-:-:S04]  /*8e00*/  VIMNMX R3, R0, R3, !PT ;  /* 0x0000000300037248 */ /* 0x000fc80007fe0100 */
[----:B------:R-:W-:Y:S02]  /*8e10*/  IADD3 R26, -R3, -0x2, RZ ;  /* 0xfffffffe031a7810 */ /* 0x000fe40007ffe1ff */
[----:B-1----:R-:W-:-:S04]  /*8e20*/  LOP3.LUT R2, R2, 0x7f, RZ, 0xc0, !PT ;  /* 0x0000007f02027812 */ /* 0x002fc800078ec0ff */
[----:B------:R-:W-:-:S04]  /*8e30*/  SHF.R.U32.HI R2, RZ, 0x3, R2 ;  /* 0x00000003ff027819 */ /* 0x000fc80000011602 */
[----:B------:R-:W-:Y:S02]  /*8e40*/  IADD3 R19, R23, R19, R2 ;  /* 0x0000001317137210 */ /* 0x000fe40007ffe002 */
[----:B------:R-:W-:-:S03]  /*8e50*/  IADD3 R0, -R2, UR43, RZ ;  /* 0x0000002b02007c10 */ /* 0x000fc6000fffe1ff */
[----:B------:R-:W-:Y:S02]  /*8e60*/  VIADD R2, R19, 0xfffffe80 ;  /* 0xfffffe8013027836 */ /* 0x000fe40000000000 */
[C---:B------:R-:W-:Y:S02]  /*8e70*/  IMAD R4, R3.reuse, 0x80, R0 ;  /* 0x0000008003047824 */ /* 0x040fe400078e0200 */
[----:B------:R-:W-:Y:S02]  /*8e80*/  IMAD R0, R3, -0x80, R2 ;  /* 0xffffff8003007824 */ /* 0x000fe400078e0202 */
[----:B------:R-:W-:-:S07]  /*8e90*/  VIADD R4, R4, 0x100 ;  /* 0x0000010004047836 */ /* 0x000fce0000000000 */
.L_x_12869:
[----:B------:R-:W2:Y:S01]  /*8ea0*/  LDL R6, [R1] ;  /* 0x0000000001067983 */ /* 0x000ea20000100800 */
[----:B------:R-:W0:Y:S01]  /*8eb0*/  LDC R2, c[0x0][0x430] ;  /* 0x00010c00ff027b82 */ /* 0x000e220000000800 */
[----:B------:R-:W-:Y:S01]  /*8ec0*/  IMAD.MOV.U32 R9, RZ, RZ, R0 ;  /* 0x000000ffff097224 */ /* 0x000fe200078e0000 */
[----:B------:R-:W-:Y:S01]  /*8ed0*/  ULDC.64 UR4, c[0x0][0x428] ;  /* 0x00010a0000047ab9 */ /* 0x000fe20000000a00 */
[----:B0-----:R-:W-:-:S13]  /*8ee0*/  ISETP.NE.AND P0, PT, R2, 0x1, PT ;  /* 0x000000010200780c */ /* 0x001fda0003f05270 */
[----:B------:R-:W0:Y:S08]  /*8ef0*/  @P0 LDC R3, c[0x0][0x434] ;  /* 0x00010d00ff030b82 */ /* 0x000e300000000800 */
[----:B------:R-:W1:Y:S01]  /*8f00*/  @P0 LDC R5, c[0x0][0x438] ;  /* 0x00010e00ff050b82 */ /* 0x000e620000000800 */
[----:B0-----:R-:W-:-:S05]  /*8f10*/  @P0 IMAD.HI.U32 R2, R0, R3, RZ ;  /* 0x0000000300020227 */ /* 0x001fca00078e00ff */
[----:B-1----:R-:W-:-:S04]  /*8f20*/  @P0 SHF.R.U32.HI R9, RZ, R5, R2 ;  /* 0x00000005ff090219 */ /* 0x002fc80000011602 */
[--C-:B------:R-:W-:Y:S01]  /*8f30*/  SHF.R.S32.HI R3, RZ, 0x1f, R9.reuse ;  /* 0x0000001fff037819 */ /* 0x100fe20000011409 */
[----:B------:R-:W-:-:S04]  /*8f40*/  IMAD.MOV.U32 R2, RZ, RZ, R9 ;  /* 0x000000ffff027224 */ /* 0x000fc800078e0009 */
[----:B------:R-:W-:-:S04]  /*8f50*/  IMAD.WIDE.U32 R2, R28, UR4, R2 ;  /* 0x000000041c027c25 */ /* 0x000fc8000f8e0002 */
[----:B--2---:R-:W-:-:S04]  /*8f60*/  IMAD R5, R6, UR4, RZ ;  /* 0x0000000406057c24 */ /* 0x004fc8000f8e02ff */
[----:B------:R-:W-:Y:S01]  /*8f70*/  IMAD R5, R28, UR5, R5 ;  /* 0x000000051c057c24 */ /* 0x000fe2000f8e0205 */
[----:B------:R-:W-:Y:S02]  /*8f80*/  ULDC.64 UR4, c[0x0][0x418] ;  /* 0x0001060000047ab9 */ /* 0x000fe40000000a00 */
[----:B------:R-:W-:Y:S01]  /*8f90*/  LEA R6, P0, R2, UR4, 0x2 ;  /* 0x0000000402067c11 */ /* 0x000fe2000f8010ff */
[----:B------:R-:W-:-:S05]  /*8fa0*/  IMAD.IADD R3, R5, 0x1, R3 ;  /* 0x0000000105037824 */ /* 0x000fca00078e0203 */
[----:B------:R-:W-:-:S05]  /*8fb0*/  LEA.HI.X R7, R2, UR5, R3, 0x2, P0 ;  /* 0x0000000502077c11 */ /* 0x000fca00080f1403 */
[----:B------:R-:W2:Y:S01]  /*8fc0*/  LDG.E R5, desc[UR38][R6.64] ;  /* 0x0000002606057981 */ /* 0x000ea2000c1e1900 */
[----:B------:R-:W-:-:S06]  /*8fd0*/  ULOP3.LUT UR6, UR41, 0x2, URZ, 0xfc, !UPT ;  /* 0x0000000229067892 */ /* 0x000fcc000f8efc3f */
[----:B------:R-:W-:Y:S01]  /*8fe0*/  MOV R10, UR6 ;  /* 0x00000006000a7c02 */ /* 0x000fe20008000f00 */
        /* <DEDUP_REMOVED lines=9> */
.L_x_12857:
[----:B------:R-:W-:Y:S01]  /*9080*/  LEA R7, R20, UR45, 0x3 ;  /* 0x0000002d14077c11 */ /* 0x000fe2000f8e18ff */
[----:B------:R-:W-:Y:S01]  /*9090*/  BSSY B1, `(.L_x_12858) ;  /* 0x0000004000017945 */ /* 0x000fe20003800000 */
[----:B------:R-:W-:-:S04]  /*90a0*/  SHF.L.U32 R2, R24, 0x1f, RZ ;  /* 0x0000001f18027819 */ /* 0x000fc800000006ff */
[----:B------:R-:W0:Y:S02]  /*90b0*/  SYNCS.PHASECHK.TRANS64.TRYWAIT P0, [R7+URZ+0x16840], R2 ;  /* 0x01684002070075a7 */ /* 0x000e24000800017f */
[----:B0-----:R-:W-:Y:S05]  /*90c0*/  @!P0 BRA `(.L_x_12859) ;  /* 0x00000030000c8947 */ /* 0x001fea0003800000 */
.L_x_12934:
[----:B------:R-:W-:Y:S05]  /*90d0*/  BSYNC B1 ;  /* 0x0000000000017941 */ /* 0x000fea0003800000 */
.L_x_12858:
[----:B------:R-:W-:Y:S01]  /*90e0*/  ULDC UR4, c[0x0][0x430] ;  /* 0x00010c0000047ab9 */ /* 0x000fe20000000800 */
[----:B------:R-:W-:Y:S01]  /*90f0*/  R2UR UR6, R27 ;  /* 0x000000001b0672ca */ /* 0x000fe200000e0000 */
[----:B------:R-:W-:Y:S01]  /*9100*/  UIADD3 UR4, -UR4, URZ, URZ ;  /* 0x0000003f04047290 */ /* 0x000fe2000fffe13f */
[----:B------:R-:W-:-:S05]  /*9110*/  LOP3.LUT P2, RZ, R29, 0x1, RZ, 0xc0, !PT ;  /* 0x000000011dff7812 */ /* 0x000fca000784c0ff */
[----:B------:R-:W-:Y:S01]  /*9120*/  IMAD R6, R9, UR4, R0 ;  /* 0x0000000409067c24 */ /* 0x000fe2000f8e0200 */
[----:B------:R-:W-:-:S04]  /*9130*/  ULDC.64 UR4, c[0x0][0x300] ;  /* 0x0000c00000047ab9 */ /* 0x000fc80000000a00 */
[----:B------:R-:W-:-:S05]  /*9140*/  SHF.R.S32.HI R23, RZ, 0x1f, R6 ;  /* 0x0000001fff177819 */ /* 0x000fca0000011406 */
        /* <DEDUP_REMOVED lines=15> */
[----:B------:R-:W-:Y:S01]  /*9240*/  IMAD R9, R20, 0x2000, R22 ;  /* 0x0000200014097824 */ /* 0x000fe200078e0216 */
[----:B------:R-:W-:Y:S02]  /*9250*/  LEA R10, P0, R2, UR6, 0x1 ;  /* 0x00000006020a7c11 */ /* 0x000fe4000f8008ff */
[----:B------:R-:W-:Y:S01]  /*9260*/  IADD3 R19, R3, UR4, RZ ;  /* 0x0000000403137c10 */ /* 0x000fe2000fffe0ff */
[----:B------:R-:W-:-:S03]  /*9270*/  UMOV UR4, 0xffffffff ;  /* 0xffffffff00047882 */ /* 0x000fc60000000000 */
[----:B------:R-:W-:Y:S01]  /*9280*/  LEA.HI.X R19, R2, UR7, R19, 0x1, P0 ;  /* 0x0000000702137c11 */ /* 0x000fe200080f0c13 */
[----:B------:R-:W-:Y:S06]  /*9290*/  BRA.DIV UR4, `(.L_x_12860) ;  /* 0x0000002e04ac7947 */ /* 0x000fec000b800000 */
[----:B------:R-:W0:Y:S01]  /*92a0*/  SHFL.IDX PT, R2, R10, RZ, 0x181f ;  /* 0x00181fff0a027589 */ /* 0x000e2200000e0000 */
[----:B------:R-:W-:Y:S01]  /*92b0*/  IMAD.SHL.U32 R11, R16, 0x2, RZ ;  /* 0x00000002100b7824 */ /* 0x000fe200078e00ff */
[----:B------:R-:W-:Y:S02]  /*92c0*/  LEA R9, R9, UR45, 0x1 ;  /* 0x0000002d09097c11 */ /* 0x000fe4000f8e08ff */
[----:B------:R-:W1:Y:S04]  /*92d0*/  SHFL.IDX PT, R3, R19, RZ, 0x181f ;  /* 0x00181fff13037589 */ /* 0x000e6800000e0000 */
[----:B------:R-:W-:Y:S01]  /*92e0*/  SHFL.IDX PT, R14, R10, 0x7, 0x181f ;  /* 0x00f81f000a0e7f89 */ /* 0x000fe200000e0000 */
[----:B0-----:R-:W-:-:S05]  /*92f0*/  IADD3 R2, P0, R2, R11, RZ ;  /* 0x0000000b02027210 */ /* 0x001fca0007f1e0ff */
[----:B-1----:R-:W-:-:S05]  /*9300*/  IMAD.X R3, RZ, RZ, R3, P0 ;  /* 0x000000ffff037224 */ /* 0x002fca00000e0603 */
[----:B------:R0:W-:Y:S04]  /*9310*/  LDGSTS.E.BYPASS.LTC128B.128 [R9+0xe400], desc[UR38][R2.64], !P2 ;  /* 0x0e40000002097fae */ /* 0x0001e8000d101d66 */
[----:B0-----:R-:W0:Y:S04]  /*9320*/  SHFL.IDX PT, R2, R10, 0x1, 0x181f ;  /* 0x00381f000a027f89 */ /* 0x001e2800000e0000 */
[----:B------:R-:W1:Y:S01]  /*9330*/  SHFL.IDX PT, R3, R19, 0x1, 0x181f ;  /* 0x00381f0013037f89 */ /* 0x000e6200000e0000 */
[----:B0-----:R-:W-:-:S05]  /*9340*/  IADD3 R2, P0, R2, R11, RZ ;  /* 0x0000000b02027210 */ /* 0x001fca0007f1e0ff */
[----:B-1----:R-:W-:-:S05]  /*9350*/  IMAD.X R3, RZ, RZ, R3, P0 ;  /* 0x000000ffff037224 */ /* 0x002fca00000e0603 */
[----:B------:R0:W-:Y:S04]  /*9360*/  LDGSTS.E.BYPASS.LTC128B.128 [R9+0xec00], desc[UR38][R2.64], !P2 ;  /* 0x0ec0000002097fae */ /* 0x0001e8000d101d66 */
[----:B0-----:R-:W0:Y:S04]  /*9370*/  SHFL.IDX PT, R2, R10, 0x2, 0x181f ;  /* 0x00581f000a027f89 */ /* 0x001e2800000e0000 */
[----:B------:R-:W1:Y:S01]  /*9380*/  SHFL.IDX PT, R3, R19, 0x2, 0x181f ;  /* 0x00581f0013037f89 */ /* 0x000e6200000e0000 */
[----:B0-----:R-:W-:-:S04]  /*9390*/  IADD3 R2, P0, R2, R11, RZ ;  /* 0x0000000b02027210 */ /* 0x001fc80007f1e0ff */
[----:B-1----:R-:W-:-:S05]  /*93a0*/  IADD3.X R3, RZ, R3, RZ, P0, !PT ;  /* 0x00000003ff037210 */ /* 0x002fca00007fe4ff */
        /* <DEDUP_REMOVED lines=17> */
[----:B------:R-:W1:Y:S04]  /*94c0*/  SHFL.IDX PT, R3, R19, 0x6, 0x181f ;  /* 0x00d81f0013037f89 */ /* 0x000e6800000e0000 */
[----:B------:R-:W2:Y:S01]  /*94d0*/  SHFL.IDX PT, R19, R19, 0x7, 0x181f ;  /* 0x00f81f0013137f89 */ /* 0x000ea200000e0000 */
[----:B0-----:R-:W-:-:S05]  /*94e0*/  IADD3 R2, P0, R2, R11, RZ ;  /* 0x0000000b02027210 */ /* 0x001fca0007f1e0ff */
[----:B-1----:R-:W-:-:S05]  /*94f0*/  IMAD.X R3, RZ, RZ, R3, P0 ;  /* 0x000000ffff037224 */ /* 0x002fca00000e0603 */
[----:B--2---:R0:W-:Y:S03]  /*9500*/  LDGSTS.E.BYPASS.LTC128B.128 [R9+0x11400], desc[UR38][R2.64], !P2 ;  /* 0x1140000002097fae */ /* 0x0041e6000d101d66 */
.L_x_12952:
[----:B0-----:R-:W-:-:S04]  /*9510*/  SHF.L.U32 R2, R16, 0x1, RZ ;  /* 0x0000000110027819 */ /* 0x001fc800000006ff */
[----:B------:R-:W-:-:S05]  /*9520*/  IADD3 R2, P0, R14, R2, RZ ;  /* 0x000000020e027210 */ /* 0x000fca0007f1e0ff */
[----:B------:R-:W-:Y:S01]  /*9530*/  IMAD.X R3, RZ, RZ, R19, P0 ;  /* 0x000000ffff037224 */ /* 0x000fe200000e0613 */
[----:B------:R-:W-:-:S04]  /*9540*/  PLOP3.LUT P0, PT, PT, PT, PT, 0x80, 0x0 ;  /* 0x000000000000781c */ /* 0x000fc80003f0f070 */
[----:B------:R-:W-:Y:S01]  /*9550*/  @!PT LDS RZ, [RZ] ;  /* 0x00000000fffff984 */ /* 0x000fe20000000800 */
[----:B------:R-:W-:Y:S01]  /*9560*/  @!PT LDS RZ, [RZ] ;  /* 0x00000000fffff984 */ /* 0x000fe20000000800 */
[----:B------:R-:W-:Y:S01]  /*9570*/  @!PT LDS RZ, [RZ] ;  /* 0x00000000fffff984 */ /* 0x000fe20000000800 */
[----:B------:R0:W-:Y:S01]  /*9580*/  LDGSTS.E.BYPASS.LTC128B.128 [R9+0x11c00], desc[UR38][R2.64], !P2 ;  /* 0x11c0000002097fae */ /* 0x0001e2000d101d66 */
[----:B------:R-:W-:-:S08]  /*9590*/  NOP ;  /* 0x0000000000007918 */ /* 0x000fd00000000000 */
.L_x_12861:
        /* <DEDUP_REMOVED lines=12> */
.L_x_12862:
[----:B------:R0:W-:Y:S01]  /*9660*/  SYNCS.ARRIVE.TRANS64.A1T0 RZ, [R7+URZ+0x16830], RZ ;  /* 0x016830ff07ff79a7 */ /* 0x0001e2000810003f */
[----:B------:R-:W-:Y:S05]  /*9670*/  @!P3 BRA `(.L_x_12863) ;  /* 0x000000000004b947 */ /* 0x000fea0003800000 */
[----:B------:R-:W-:Y:S01]  /*9680*/  BPT.TRAP 0x1 ;  /* 0x000000040000795c */ /* 0x000fe20000300000 */
.L_x_12863:
[----:B------:R-:W-:Y:S01]  /*9690*/  SHF.L.U32 R2, R21, 0x1f, RZ ;  /* 0x0000001f15027819 */ /* 0x000fe200000006ff */
[----:B------:R-:W-:Y:S01]  /*96a0*/  BSSY B1, `(.L_x_12864) ;  /* 0x0000004000017945 */ /* 0x000fe20003800000 */
[----:B0-----:R-:W-:-:S04]  /*96b0*/  LEA R7, R8, UR45, 0x3 ;  /* 0x0000002d08077c11 */ /* 0x001fc8000f8e18ff */
[----:B------:R-:W0:Y:S02]  /*96c0*/  SYNCS.PHASECHK.TRANS64.TRYWAIT P0, [R7+URZ+0x16860], R2 ;  /* 0x01686002070075a7 */ /* 0x000e24000800017f */
[----:B0-----:R-:W-:Y:S05]  /*96d0*/  @!P0 BRA `(.L_x_12865) ;  /* 0x0000003000fc8947 */ /* 0x001fea0003800000 */
.L_x_12953:
[----:B------:R-:W-:Y:S05]  /*96e0*/  BSYNC B1 ;  /* 0x0000000000017941 */ /* 0x000fea0003800000 */
.L_x_12864:
[----:B------:R-:W-:Y:S01]  /*96f0*/  UMOV UR4, 0xffffffff ;  /* 0xffffffff00047882 */ /* 0x000fe20000000000 */
[----:B------:R-:W-:Y:S02]  /*9700*/  IMAD R8, R8, 0x2000, R22 ;  /* 0x0000200008087824 */ /* 0x000fe400078e0216 */
[----:B------:R-:W-:Y:S01]  /*9710*/  IMAD.SHL.U32 R19, R16, 0x2, RZ ;  /* 0x0000000210137824 */ /* 0x000fe200078e00ff */
[----:B------:R-:W-:Y:S06]  /*9720*/  BRA.DIV UR4, `(.L_x_12866) ;  /* 0x0000003204fc7947 */ /* 0x000fec000b800000 */
[----:B------:R-:W0:Y:S01]  /*9730*/  SHFL.IDX PT, R14, R17, RZ, 0x181f ;  /* 0x00181fff110e7589 */ /* 0x000e2200000e0000 */
[----:B------:R-:W-:Y:S02]  /*9740*/  ISETP.LT.OR P0, PT, R4, 0x1, P1 ;  /* 0x000000010400780c */ /* 0x000fe40000f01670 */
[----:B------:R-:W-:Y:S01]  /*9750*/  LEA R8, R8, UR45, 0x1 ;  /* 0x0000002d08087c11 */ /* 0x000fe2000f8e08ff */
[----:B------:R-:W1:Y:S04]  /*9760*/  SHFL.IDX PT, R3, R18, RZ, 0x181f ;  /* 0x00181fff12037589 */ /* 0x000e6800000e0000 */
[----:B------:R-:W2:Y:S04]  /*9770*/  SHFL.IDX PT, R11, R17, 0x1, 0x181f ;  /* 0x00381f00110b7f89 */ /* 0x000ea800000e0000 */
[----:B------:R-:W3:Y:S04]  /*9780*/  SHFL.IDX PT, R9, R18, 0x1, 0x181f ;  /* 0x00381f0012097f89 */ /* 0x000ee800000e0000 */
[----:B------:R-:W4:Y:S04]  /*9790*/  SHFL.IDX PT, R12, R17, 0x2, 0x181f ;  /* 0x00581f00110c7f89 */ /* 0x000f2800000e0000 */
[----:B------:R-:W5:Y:S01]  /*97a0*/  SHFL.IDX PT, R10, R18, 0x2, 0x181f ;  /* 0x00581f00120a7f89 */ /* 0x000f6200000e0000 */
[----:B0-----:R-:W-:-:S03]  /*97b0*/  IADD3 R2, P2, R14, R19, RZ ;  /* 0x000000130e027210 */ /* 0x001fc60007f5e0ff */
[----:B------:R-:W-:Y:S01]  /*97c0*/  SHFL.IDX PT, R14, R17, 0x7, 0x181f ;  /* 0x00f81f00110e7f89 */ /* 0x000fe200000e0000 */
[----:B-1----:R-:W-:-:S05]  /*97d0*/  IADD3.X R3, RZ, R3, RZ, P2, !PT ;  /* 0x00000003ff037210 */ /* 0x002fca00017fe4ff */
[----:B------:R2:W-:Y:S01]  /*97e0*/  LDGSTS.E.BYPASS.LTC128B.128 [R8+0x400], desc[UR38][R2.64], !P0 ;  /* 0x0040000002087fae */ /* 0x0005e2000c101d66 */
[C---:B------:R-:W-:Y:S02]  /*97f0*/  ISETP.LT.OR P0, PT, R4.reuse, 0x11, P1 ;  /* 0x000000110400780c */ /* 0x040fe40000f01670 */
[----:B--2---:R-:W-:Y:S02]  /*9800*/  IADD3 R2, P2, R11, R19, RZ ;  /* 0x000000130b027210 */ /* 0x004fe40007f5e0ff */
[----:B------:R-:W0:Y:S03]  /*9810*/  SHFL.IDX PT, R11, R17, 0x3, 0x181f ;  /* 0x00781f00110b7f89 */ /* 0x000e2600000e0000 */
[----:B---3--:R-:W-:Y:S02]  /*9820*/  IMAD.X R3, RZ, RZ, R9, P2 ;  /* 0x000000ffff037224 */ /* 0x008fe400010e0609 */
[----:B------:R-:W1:Y:S04]  /*9830*/  SHFL.IDX PT, R9, R18, 0x3, 0x181f ;  /* 0x00781f0012097f89 */ /* 0x000e6800000e0000 */
[----:B------:R4:W-:Y:S01]  /*9840*/  LDGSTS.E.BYPASS.LTC128B.128 [R8+0xc00], desc[UR38][R2.64], !P0 ;  /* 0x00c0000002087fae */ /* 0x0009e2000c101d66 */
[----:B------:R-:W-:-:S02]  /*9850*/  ISETP.LT.OR P0, PT, R4, 0x21, P1 ;  /* 0x000000210400780c */ /* 0x000fc40000f01670 */
[----:B----4-:R-:W-:Y:S02]  /*9860*/  IADD3 R2, P2, R12, R19, RZ ;  /* 0x000000130c027210 */ /* 0x010fe40007f5e0ff */
[----:B------:R-:W2:Y:S03]  /*9870*/  SHFL.IDX PT, R12, R17, 0x4, 0x181f ;  /* 0x00981f00110c7f89 */ /* 0x000ea600000e0000 */
[----:B-----5:R-:W-:Y:S02]  /*9880*/  IMAD.X R3, RZ, RZ, R10, P2 ;  /* 0x000000ffff037224 */ /* 0x020fe400010e060a */
[----:B------:R-:W3:Y:S04]  /*9890*/  SHFL.IDX PT, R10, R18, 0x4, 0x181f ;  /* 0x00981f00120a7f89 */ /* 0x000ee800000e0000 */
[----:B------:R0:W-:Y:S01]  /*98a0*/  LDGSTS.E.BYPASS.LTC128B.128 [R8+0x1400], desc[UR38][R2.64], !P0 ;  /* 0x0140000002087fae */ /* 0x0001e2000c101d66 */
[----:B------:R-:W-:-:S02]  /*98b0*/  ISETP.LT.OR P0, PT, R4, 0x31, P1 ;  /* 0x000000310400780c */ /* 0x000fc40000f01670 */
[----:B0-----:R-:W-:Y:S02]  /*98c0*/  IADD3 R2, P2, R11, R19, RZ ;  /* 0x000000130b027210 */ /* 0x001fe40007f5e0ff */
[----:B------:R-:W0:Y:S03]  /*98d0*/  SHFL.IDX PT, R11, R17, 0x5, 0x181f ;  /* 0x00b81f00110b7f89 */ /* 0x000e2600000e0000 */
[----:B-1----:R-:W-:Y:S02]  /*98e0*/  IMAD.X R3, RZ, RZ, R9, P2 ;  /* 0x000000ffff037224 */ /* 0x002fe400010e0609 */
[----:B------:R-:W1:Y:S04]  /*98f0*/  SHFL.IDX PT, R9, R18, 0x5, 0x181f ;  /* 0x00b81f0012097f89 */ /* 0x000e6800000e0000 */
[----:B------:R2:W-:Y:S01]  /*9900*/  LDGSTS.E.BYPASS.LTC128B.128 [R8+0x1c00], desc[UR38][R2.64], !P0 ;  /* 0x01c0000002087fae */ /* 0x0005e2000c101d66 */
[----:B------:R-:W-:-:S02]  /*9910*/  ISETP.LT.OR P0, PT, R4, 0x41, P1 ;  /* 0x000000410400780c */ /* 0x000fc40000f01670 */
[----:B--2---:R-:W-:Y:S02]  /*9920*/  IADD3 R2, P2, R12, R19, RZ ;  /* 0x000000130c027210 */ /* 0x004fe40007f5e0ff */
[----:B------:R-:W2:Y:S03]  /*9930*/  SHFL.IDX PT, R12, R17, 0x6, 0x181f ;  /* 0x00d81f00110c7f89 */ /* 0x000ea600000e0000 */
[----:B---3--:R-:W-:Y:S02]  /*9940*/  IMAD.X R3, RZ, RZ, R10, P2 ;  /* 0x000000ffff037224 */ /* 0x008fe400010e060a */
[----:B------:R-:W3:Y:S04]  /*9950*/  SHFL.IDX PT, R10, R18, 0x6, 0x181f ;  /* 0x00d81f00120a7f89 */ /* 0x000ee800000e0000 */
[----:B------:R0:W-:Y:S01]  /*9960*/  LDGSTS.E.BYPASS.LTC128B.128 [R8+0x2400], desc[UR38][R2.64], !P0 ;  /* 0x0240000002087fae */ /* 0x0001e2000c101d66 */
[----:B------:R-:W-:-:S03]  /*9970*/  ISETP.LT.OR P0, PT, R4, 0x51, P1 ;  /* 0x000000510400780c */ /* 0x000fc60000f01670 */
[----:B------:R-:W4:Y:S01]  /*9980*/  SHFL.IDX PT, R18, R18, 0x7, 0x181f ;  /* 0x00f81f0012127f89 */ /* 0x000f2200000e0000 */
[----:B0-----:R-:W-:-:S04]  /*9990*/  IADD3 R2, P2, R11, R19, RZ ;  /* 0x000000130b027210 */ /* 0x001fc80007f5e0ff */
[----:B-1----:R-:W-:-:S05]  /*99a0*/  IADD3.X R3, RZ, R9, RZ, P2, !PT ;  /* 0x00000009ff037210 */ /* 0x002fca00017fe4ff */
[----:B------:R2:W-:Y:S01]  /*99b0*/  LDGSTS.E.BYPASS.LTC128B.128 [R8+0x2c00], desc[UR38][R2.64], !P0 ;  /* 0x02c0000002087fae */ /* 0x0005e2000c101d66 */
[----:B------:R-:W-:Y:S02]  /*99c0*/  ISETP.LT.OR P0, PT, R4, 0x61, P1 ;  /* 0x000000610400780c */ /* 0x000fe40000f01670 */
[----:B--2---:R-:W-:-:S05]  /*99d0*/  IADD3 R2, P2, R12, R19, RZ ;  /* 0x000000130c027210 */ /* 0x004fca0007f5e0ff */
[----:B---3--:R-:W-:-:S06]  /*99e0*/  IMAD.X R3, RZ, RZ, R10, P2 ;  /* 0x000000ffff037224 */ /* 0x008fcc00010e060a */
[----:B----4-:R0:W-:Y:S02]  /*99f0*/  LDGSTS.E.BYPASS.LTC128B.128 [R8+0x3400], desc[UR38][R2.64], !P0 ;  /* 0x0340000002087fae */ /* 0x0101e4000c101d66 */
.L_x_12971:
[----:B------:R-:W-:Y:S01]  /*9a00*/  ISETP.LT.OR P0, PT, R4, 0x71, P1 ;  /* 0x000000710400780c */ /* 0x000fe20000f01670 */
[----:B------:R-:W-:Y:S01]  /*9a10*/  ULDC.64 UR4, c[0x0][0x328] ;  /* 0x0000ca0000047ab9 */ /* 0x000fe20000000a00 */
[----:B0-----:R-:W-:Y:S01]  /*9a20*/  IADD3 R2, P2, R14, R19, RZ ;  /* 0x000000130e027210 */ /* 0x001fe20007f5e0ff */
[----:B------:R-:W-:-:S04]  /*9a30*/  IMAD R23, R23, UR4, RZ ;  /* 0x0000000417177c24 */ /* 0x000fc8000f8e02ff */
[----:B------:R-:W-:Y:S02]  /*9a40*/  IMAD.X R3, RZ, RZ, R18, P2 ;  /* 0x000000ffff037224 */ /* 0x000fe400010e0612 */
[----:B------:R-:W-:-:S04]  /*9a50*/  IMAD R23, R6, UR5, R23 ;  /* 0x0000000506177c24 */ /* 0x000fc8000f8e0217 */
[----:B------:R-:W-:Y:S01]  /*9a60*/  @!PT LDS RZ, [RZ] ;  /* 0x00000000fffff984 */ /* 0x000fe20000000800 */
[----:B------:R-:W-:Y:S01]  /*9a70*/  @!PT LDS RZ, [RZ] ;  /* 0x00000000fffff984 */ /* 0x000fe20000000800 */
[----:B------:R-:W-:Y:S01]  /*9a80*/  @!PT LDS RZ, [RZ] ;  /* 0x00000000fffff984 */ /* 0x000fe20000000800 */
        /* <DEDUP_REMOVED lines=10> */
.L_x_12867:
        /* <DEDUP_REMOVED lines=8> */
[----:B------:R-:W-:-:S04]  /*9bb0*/  MOV R5, UR5 ;  /* 0x0000000500057c02 */ /* 0x000fc80008000f00 */
[----:B------:R-:W-:-:S13]  /*9bc0*/  ISETP.NE.AND P3, PT, R5, 0x3, PT ;  /* 0x000000030500780c */ /* 0x000fda0003f65270 */
[----:B------:R-:W-:Y:S05]  /*9bd0*/  @!P3 BRA `(.L_x_12868) ;  /* 0x000000000004b947 */ /* 0x000fea0003800000 */
[----:B------:R-:W-:Y:S01]  /*9be0*/  BPT.TRAP 0x1 ;  /* 0x000000040000795c */ /* 0x000fe20000300000 */
.L_x_12868:
[----:B------:R-:W-:Y:S01]  /*9bf0*/  R2UR UR4, R27 ;  /* 0x000000001b0472ca */ /* 0x000fe200000e0000 */
[----:B------:R-:W-:Y:S01]  /*9c00*/  ULDC.64 UR6, c[0x0][0x330] ;  /* 0x0000cc0000067ab9 */ /* 0x000fe20000000a00 */
[----:B------:R-:W-:Y:S01]  /*9c10*/  VIADD R26, R26, 0xffffffff ;  /* 0xffffffff1a1a7836 */ /* 0x000fe20000000000 */
[----:B------:R0:W-:Y:S01]  /*9c20*/  SYNCS.ARRIVE.TRANS64.A1T0 RZ, [R7+URZ+0x16850], RZ ;  /* 0x016850ff07ff79a7 */ /* 0x0001e2000810003f */
[----:B------:R-:W-:Y:S01]  /*9c30*/  IMAD.U32 R3, RZ, RZ, UR6 ;  /* 0x00000006ff037e24 */ /* 0x000fe2000f8e00ff */
[----:B------:R-:W-:Y:S01]  /*9c40*/  IADD3 R4, R4, 0x80, RZ ;  /* 0x0000008004047810 */ /* 0x000fe20007ffe0ff */
[----:B------:R-:W-:Y:S01]  /*9c50*/  IMAD.MOV.U32 R18, RZ, RZ, R2 ;  /* 0x000000ffff127224 */ /* 0x000fe200078e0002 */
[----:B------:R-:W-:Y:S01]  /*9c60*/  ISETP.GT.AND P0, PT, R26, UR48, PT ;  /* 0x000000301a007c0c */ /* 0x000fe2000bf04270 */
[----:B------:R-:W-:Y:S02]  /*9c70*/  VIADD R0, R0, 0xffffff80 ;  /* 0xffffff8000007836 */ /* 0x000fe40000000000 */
[----:B------:R-:W-:-:S03]  /*9c80*/  IMAD.WIDE.U32 R18, R3, UR42, R18 ;  /* 0x0000002a03127c25 */ /* 0x000fc6000f8e0012 */
[----:B------:R-:W-:Y:S01]  /*9c90*/  UIMAD UR4, UR4, UR6, URZ ;  /* 0x00000006040472a4 */ /* 0x000fe2000f8e023f */
[----:B------:R-:W-:Y:S02]  /*9ca0*/  IMAD.MOV.U32 R21, RZ, RZ, R24 ;  /* 0x000000ffff157224 */ /* 0x000fe400078e0018 */
[----:B------:R-:W-:Y:S01]  /*9cb0*/  IMAD.MOV.U32 R8, RZ, RZ, R20 ;  /* 0x000000ffff087224 */ /* 0x000fe200078e0014 */
[----:B------:R-:W-:-:S03]  /*9cc0*/  UIMAD UR4, UR42, UR7, UR4 ;  /* 0x000000072a0472a4 */ /* 0x000fc6000f8e0204 */
[----:B------:R-:W-:Y:S02]  /*9cd0*/  ULDC.64 UR6, c[0x0][0x318] ;  /* 0x0000c60000067ab9 */ /* 0x000fe40000000a00 */
[----:B------:R-:W-:Y:S01]  /*9ce0*/  LEA R17, P2, R18, UR6, 0x1 ;  /* 0x0000000612117c11 */ /* 0x000fe2000f8408ff */
[----:B------:R-:W-:-:S05]  /*9cf0*/  VIADD R3, R19, UR4 ;  /* 0x0000000413037c36 */ /* 0x000fca0008000000 */
[----:B------:R-:W-:Y:S01]  /*9d00*/  LEA.HI.X R18, R18, UR7, R3, 0x1, P2 ;  /* 0x0000000712127c11 */ /* 0x000fe200090f0c03 */
[----:B0-----:R-:W-:Y:S06]  /*9d10*/  @P0 BRA `(.L_x_12869) ;  /* 0xfffffff000600947 */ /* 0x001fec000383ffff */
[----:B------:R-:W-:Y:S05]  /*9d20*/  BSYNC B0 ;  /* 0x0000000000007941 */ /* 0x000fea0003800000 */
.L_x_12856:
[----:B------:R-:W-:-:S06]  /*9d30*/  ULOP3.LUT UR4, UR41, 0x2, URZ, 0xfc, !UPT ;  /* 0x0000000229047892 */ /* 0x000fcc000f8efc3f */
[----:B0-----:R-:W-:-:S05]  /*9d40*/  IMAD.U32 R0, RZ, RZ, UR4 ;  /* 0x00000004ff007e24 */ /* 0x001fca000f8e00ff */
[----:B------:R-:W-:-:S13]  /*9d50*/  ISETP.NE.AND P0, PT, R0, 0x3, PT ;  /* 0x000000030000780c */ /* 0x000fda0003f05270 */
[----:B------:R-:W-:Y:S05]  /*9d60*/  @!P0 BRA `(.L_x_12870) ;  /* 0x0000000000048947 */ /* 0x000fea0003800000 */
[----:B------:R-:W-:Y:S01]  /*9d70*/  BPT.TRAP 0x1 ;  /* 0x000000040000795c */ /* 0x000fe20000300000 */
.L_x_12870:
[----:B------:R-:W-:Y:S01]  /*9d80*/  LEA R0, R20, UR45, 0x3 ;  /* 0x0000002d14007c11 */ /* 0x000fe2000f8e18ff */
        /* <DEDUP_REMOVED lines=11> */
.L_x_12972:
[----:B------:R-:W-:Y:S05]  /*9e40*/  BSYNC B0 ;  /* 0x0000000000007941 */ /* 0x000fea0003800000 */
.L_x_12871:
[----:B------:R-:W-:-:S03]  /*9e50*/  UMOV UR4, 0xffffffff ;  /* 0xffffffff00047882 */ /* 0x000fc60000000000 */
[----:B------:R-:W-:Y:S05]  /*9e60*/  BRA.DIV UR4, `(.L_x_12873) ;  /* 0x00000036048c7947 */ /* 0x000fea000b800000 */
[----:B------:R-:W1:Y:S01]  /*9e70*/  SHFL.IDX PT, R14, R17, RZ, 0x181f ;  /* 0x00181fff110e7589 */ /* 0x000e6200000e0000 */
[----:B------:R-:W-:Y:S01]  /*9e80*/  ULDC UR4, c[0x0][0x2f4] ;  /* 0x0000bd0000047ab9 */ /* 0x000fe20000000800 */
[----:B------:R-:W-:Y:S02]  /*9e90*/  LEA R4, R4, UR45, 0x1 ;  /* 0x0000002d04047c11 */ /* 0x000fe4000f8e08ff */
[----:B------:R-:W2:Y:S01]  /*9ea0*/  SHFL.IDX PT, R21, R17, 0x2, 0x181f ;  /* 0x00581f0011157f89 */ /* 0x000ea200000e0000 */
[C---:B------:R-:W-:Y:S01]  /*9eb0*/  ISETP.GE.AND P0, PT, R16.reuse, UR4, PT ;  /* 0x0000000410007c0c */ /* 0x040fe2000bf06270 */
[----:B------:R-:W-:Y:S02]  /*9ec0*/  IMAD.SHL.U32 R16, R16, 0x2, RZ ;  /* 0x0000000210107824 */ /* 0x000fe400078e00ff */
[----:B------:R-:W3:Y:S01]  /*9ed0*/  SHFL.IDX PT, R9, R17, 0x1, 0x181f ;  /* 0x00381f0011097f89 */ /* 0x000ee200000e0000 */
[C---:B------:R-:W-:Y:S02]  /*9ee0*/  ISETP.LT.OR P2, PT, R5.reuse, 0x1, P0 ;  /* 0x000000010500780c */ /* 0x040fe40000741670 */
[----:B------:R-:W-:Y:S01]  /*9ef0*/  ISETP.LT.OR P1, PT, R5, 0x11, P0 ;  /* 0x000000110500780c */ /* 0x000fe20000721670 */
[----:B0-----:R-:W0:Y:S04]  /*9f00*/  SHFL.IDX PT, R3, R18, RZ, 0x181f ;  /* 0x00181fff12037589 */ /* 0x001e2800000e0000 */
[----:B------:R-:W4:Y:S04]  /*9f10*/  SHFL.IDX PT, R19, R18, 0x2, 0x181f ;  /* 0x00581f0012137f89 */ /* 0x000f2800000e0000 */
[----:B------:R-:W5:Y:S01]  /*9f20*/  SHFL.IDX PT, R7, R18, 0x1, 0x181f ;  /* 0x00381f0012077f89 */ /* 0x000f6200000e0000 */
[----:B-1----:R-:W-:-:S03]  /*9f30*/  IADD3 R8, P4, R14, R16, RZ ;  /* 0x000000100e087210 */ /* 0x002fc60007f9e0ff */
[----:B------:R-:W-:Y:S01]  /*9f40*/  SHFL.IDX PT, R10, R18, 0x3, 0x181f ;  /* 0x00781f00120a7f89 */ /* 0x000fe200000e0000 */
[----:B--2---:R-:W-:-:S03]  /*9f50*/  IADD3 R2, P5, R21, R16, RZ ;  /* 0x0000001015027210 */ /* 0x004fc60007fbe0ff */
[----:B------:R-:W-:Y:S01]  /*9f60*/  SHFL.IDX PT, R14, R17, 0x3, 0x181f ;  /* 0x00781f00110e7f89 */ /* 0x000fe200000e0000 */
[----:B---3--:R-:W-:-:S03]  /*9f70*/  IADD3 R6, P3, R9, R16, RZ ;  /* 0x0000001009067210 */ /* 0x008fc60007f7e0ff */
[----:B------:R-:W1:Y:S01]  /*9f80*/  SHFL.IDX PT, R23, R17, 0x4, 0x181f ;  /* 0x00981f0011177f89 */ /* 0x000e6200000e0000 */
[----:B0-----:R-:W-:Y:S01]  /*9f90*/  IMAD.X R9, RZ, RZ, R3, P4 ;  /* 0x000000ffff097224 */ /* 0x001fe200020e0603 */
[----:B------:R-:W-:Y:S02]  /*9fa0*/  ISETP.LT.OR P4, PT, R5, 0x21, P0 ;  /* 0x000000210500780c */ /* 0x000fe40000781670 */
[----:B------:R-:W0:Y:S01]  /*9fb0*/  SHFL.IDX PT, R25, R17, 0x5, 0x181f ;  /* 0x00b81f0011197f89 */ /* 0x000e2200000e0000 */
[----:B----4-:R-:W-:-:S03]  /*9fc0*/  IMAD.X R3, RZ, RZ, R19, P5 ;  /* 0x000000ffff037224 */ /* 0x010fc600028e0613 */
[----:B------:R-:W2:Y:S01]  /*9fd0*/  SHFL.IDX PT, R19, R18, 0x4, 0x181f ;  /* 0x00981f0012137f89 */ /* 0x000ea200000e0000 */
[----:B-----5:R-:W-:-:S03]  /*9fe0*/  IADD3.X R7, RZ, R7, RZ, P3, !PT ;  /* 0x00000007ff077210 */ /* 0x020fc60001ffe4ff */
[----:B------:R-:W-:Y:S04]  /*9ff0*/  SHFL.IDX PT, R27, R17, 0x6, 0x181f ;  /* 0x00d81f00111b7f89 */ /* 0x000fe800000e0000 */
[----:B------:R1:W-:Y:S04]  /*a000*/  LDGSTS.E.BYPASS.LTC128B.128 [R4+0x400], desc[UR38][R8.64], !P2 ;  /* 0x0040000008047fae */ /* 0x0003e8000d101d66 */
[----:B------:R-:W3:Y:S04]  /*a010*/  SHFL.IDX PT, R21, R18, 0x5, 0x181f ;  /* 0x00b81f0012157f89 */ /* 0x000ee800000e0000 */
[----:B------:R0:W-:Y:S01]  /*a020*/  LDGSTS.E.BYPASS.LTC128B.128 [R4+0xc00], desc[UR38][R6.64], !P1 ;  /* 0x00c0000006047fae */ /* 0x0001e2000c901d66 */
[----:B------:R-:W-:-:S03]  /*a030*/  ISETP.LT.OR P1, PT, R5, 0x31, P0 ;  /* 0x000000310500780c */ /* 0x000fc60000721670 */
[----:B------:R-:W4:Y:S04]  /*a040*/  SHFL.IDX PT, R22, R18, 0x6, 0x181f ;  /* 0x00d81f0012167f89 */ /* 0x000f2800000e0000 */
[----:B------:R5:W-:Y:S01]  /*a050*/  LDGSTS.E.BYPASS.LTC128B.128 [R4+0x1400], desc[UR38][R2.64], !P4 ;  /* 0x0140000002047fae */ /* 0x000be2000e101d66 */
[-C--:B-1----:R-:W-:Y:S02]  /*a060*/  IADD3 R8, P4, R23, R16.reuse, RZ ;  /* 0x0000001017087210 */ /* 0x082fe40007f9e0ff */
[----:B0-----:R-:W-:Y:S01]  /*a070*/  IADD3 R6, P3, R25, R16, RZ ;  /* 0x0000001019067210 */ /* 0x001fe20007f7e0ff */
[----:B------:R-:W0:Y:S02]  /*a080*/  SHFL.IDX PT, R18, R18, 0x7, 0x181f ;  /* 0x00f81f0012127f89 */ /* 0x000e2400000e0000 */
[----:B--2---:R-:W-:Y:S01]  /*a090*/  IMAD.X R9, RZ, RZ, R19, P4 ;  /* 0x000000ffff097224 */ /* 0x004fe200020e0613 */
[----:B------:R-:W-:-:S02]  /*a0a0*/  ISETP.LT.OR P4, PT, R5, 0x61, P0 ;  /* 0x000000610500780c */ /* 0x000fc40000781670 */
[----:B-----5:R-:W-:Y:S01]  /*a0b0*/  IADD3 R2, P2, R14, R16, RZ ;  /* 0x000000100e027210 */ /* 0x020fe20007f5e0ff */
[----:B---3--:R-:W-:Y:S01]  /*a0c0*/  IMAD.X R7, RZ, RZ, R21, P3 ;  /* 0x000000ffff077224 */ /* 0x008fe200018e0615 */
[----:B------:R1:W2:Y:S03]  /*a0d0*/  SHFL.IDX PT, R14, R17, 0x7, 0x181f ;  /* 0x00f81f00110e7f89 */ /* 0x0002a600000e0000 */
[----:B------:R-:W-:Y:S01]  /*a0e0*/  IMAD.X R3, RZ, RZ, R10, P2 ;  /* 0x000000ffff037224 */ /* 0x000fe200010e060a */
[----:B------:R-:W-:Y:S01]  /*a0f0*/  ISETP.LT.OR P2, PT, R5, 0x41, P0 ;  /* 0x000000410500780c */ /* 0x000fe20000741670 */
[----:B------:R-:W-:-:S03]  /*a100*/  IMAD.MOV.U32 R10, RZ, RZ, RZ ;  /* 0x000000ffff0a7224 */ /* 0x000fc600078e00ff */
[----:B------:R3:W-:Y:S01]  /*a110*/  LDGSTS.E.BYPASS.LTC128B.128 [R4+0x1c00], desc[UR38][R2.64], !P1 ;  /* 0x01c0000002047fae */ /* 0x0007e2000c901d66 */
[----:B------:R-:W-:-:S08]  /*a120*/  ISETP.LT.OR P1, PT, R5, 0x51, P0 ;  /* 0x000000510500780c */ /* 0x000fd00000721670 */
[----:B------:R1:W-:Y:S01]  /*a130*/  LDGSTS.E.BYPASS.LTC128B.128 [R4+0x2400], desc[UR38][R8.64], !P2 ;  /* 0x0240000008047fae */ /* 0x0003e2000d101d66 */
[----:B---3--:R-:W-:-:S04]  /*a140*/  IADD3 R2, P5, R27, R16, RZ ;  /* 0x000000101b027210 */ /* 0x008fc80007fbe0ff */
[----:B------:R1:W-:Y:S01]  /*a150*/  LDGSTS.E.BYPASS.LTC128B.128 [R4+0x2c00], desc[UR38][R6.64], !P1 ;  /* 0x02c0000006047fae */ /* 0x0003e2000c901d66 */
[----:B----4-:R-:W-:-:S05]  /*a160*/  IADD3.X R3, RZ, R22, RZ, P5, !PT ;  /* 0x00000016ff037210 */ /* 0x010fca0002ffe4ff */
[----:B0-2---:R1:W-:Y:S03]  /*a170*/  LDGSTS.E.BYPASS.LTC128B.128 [R4+0x3400], desc[UR38][R2.64], !P4 ;  /* 0x0340000002047fae */ /* 0x0053e6000e101d66 */
.L_x_12990:
[----:B------:R-:W-:Y:S02]  /*a180*/  ISETP.LT.OR P0, PT, R5, 0x71, P0 ;  /* 0x000000710500780c */ /* 0x000fe40000701670 */
[----:B-1----:R-:W-:-:S05]  /*a190*/  IADD3 R2, P1, R14, R16, RZ ;  /* 0x000000100e027210 */ /* 0x002fca0007f3e0ff */
[----:B------:R-:W-:-:S06]  /*a1a0*/  IMAD.X R3, RZ, RZ, R18, P1 ;  /* 0x000000ffff037224 */ /* 0x000fcc00008e0612 */
[----:B------:R-:W-:Y:S01]  /*a1b0*/  @!PT LDS RZ, [RZ] ;  /* 0x00000000fffff984 */ /* 0x000fe20000000800 */
[----:B------:R-:W-:Y:S01]  /*a1c0*/  @!PT LDS RZ, [RZ] ;  /* 0x00000000fffff984 */ /* 0x000fe20000000800 */
[----:B------:R-:W-:Y:S01]  /*a1d0*/  @!PT LDS RZ, [RZ] ;  /* 0x00000000fffff984 */ /* 0x000fe20000000800 */
[----:B------:R0:W-:Y:S01]  /*a1e0*/  LDGSTS.E.BYPASS.LTC128B.128 [R4+0x3c00], desc[UR38][R2.64], !P0 ;  /* 0x03c0000002047fae */ /* 0x0001e2000c101d66 */
[----:B------:R-:W-:Y:S01]  /*a1f0*/  PLOP3.LUT P0, PT, PT, PT, PT, 0x80, 0x0 ;  /* 0x000000000000781c */ /* 0x000fe20003f0f070 */
[----:B------:R-:W-:-:S12]  /*a200*/  NOP ;  /* 0x0000000000007918 */ /* 0x000fd80000000000 */
.L_x_12874:
        /* <DEDUP_REMOVED lines=12> */
.L_x_12875:
[----:B------:R-:W-:Y:S01]  /*a2d0*/  VIADD R2, R20, 0x1 ;  /* 0x0000000114027836 */ /* 0x000fe20000000000 */
[----:B------:R0:W-:Y:S04]  /*a2e0*/  SYNCS.ARRIVE.TRANS64.A1T0 RZ, [R0+URZ+0x16850], RZ ;  /* 0x016850ff00ff79a7 */ /* 0x0001e8000810003f */
[----:B------:R-:W-:-:S04]  /*a2f0*/  ISETP.NE.AND P0, PT, R2, 0x2, PT ;  /* 0x000000020200780c */ /* 0x000fc80003f05270 */
[----:B------:R-:W-:Y:S02]  /*a300*/  SEL R3, RZ, 0x1, P0 ;  /* 0x00000001ff037807 */ /* 0x000fe40000000000 */
[----:B------:R-:W-:Y:S02]  /*a310*/  SEL R2, R2, RZ, P0 ;  /* 0x000000ff02027207 */ /* 0x000fe40000000000 */
[----:B0-----:R-:W-:-:S07]  /*a320*/  LOP3.LUT R0, R24, R3, RZ, 0x3c, !PT ;  /* 0x0000000318007212 */ /* 0x001fce00078e3cff */
.L_x_12843:
[----:B------:R-:W0:Y:S01]  /*a330*/  S2R R4, SR_CgaCtaId ;  /* 0x0000000000047919 */ /* 0x000e220000008800 */
[----:B------:R-:W-:Y:S02]  /*a340*/  MOV R3, 0x400 ;  /* 0x0000040000037802 */ /* 0x000fe40000000f00 */
[----:B------:R-:W-:Y:S02]  /*a350*/  SHF.L.U32 R10, R10, 0x1f, RZ ;  /* 0x0000001f0a0a7819 */ /* 0x000fe400000006ff */
[----:B0-----:R-:W-:-:S04]  /*a360*/  LEA R7, R4, R3, 0x18 ;  /* 0x0000000304077211 */ /* 0x001fc800078ec0ff */
[----:B------:R-:W0:Y:S02]  /*a370*/  SYNCS.PHASECHK.TRANS64.TRYWAIT P0, [R7+URZ+0x16820], R10 ;  /* 0x0168200a070075a7 */ /* 0x000e24000800017f */
[----:B0-----:R-:W-:Y:S05]  /*a380*/  @!P0 BRA `(.L_x_12876) ;  /* 0x0000003800908947 */ /* 0x001fea0003800000 */
.L_x_12991:
[----:B------:R-:W-:-:S03]  /*a390*/  UMOV UR4, 0xffffffff ;  /* 0xffffffff00047882 */ /* 0x000fc60000000000 */
[----:B------:R-:W-:Y:S05]  /*a3a0*/  BRA.DIV UR4, `(.L_x_12877) ;  /* 0x0000003a049c7947 */ /* 0x000fea000b800000 */
[----:B------:R-:W1:Y:S02]  /*a3b0*/  S2R R3, SR_TID.X ;  /* 0x0000000000037919 */ /* 0x000e640000002100 */
[----:B-1----:R-:W-:-:S04]  /*a3c0*/  SHF.R.U32.HI R3, RZ, 0x5, R3 ;  /* 0x00000005ff037819 */ /* 0x002fc80000011603 */
[----:B------:R-:W-:-:S05]  /*a3d0*/  LOP3.LUT R3, R3, 0x3, RZ, 0xc0, !PT ;  /* 0x0000000303037812 */ /* 0x000fca00078ec0ff */
[----:B------:R1:W2:Y:S02]  /*a3e0*/  SHFL.IDX PT, R14, R3, RZ, 0x1f ;  /* 0x00001fff030e7589 */ /* 0x0002a400000e0000 */
.L_x_12994:
[----:B--2---:R-:W-:-:S13]  /*a3f0*/  ISETP.NE.AND P0, PT, R14, RZ, PT ;  /* 0x000000ff0e00720c */ /* 0x004fda0003f05270 */
[----:B------:R-:W-:Y:S05]  /*a400*/  @P0 BRA `(.L_x_12811) ;  /* 0x0000000000880947 */ /* 0x000fea0003800000 */
[----:B------:R-:W-:-:S03]  /*a410*/  UMOV UR4, 0xffffffff ;  /* 0xffffffff00047882 */ /* 0x000fc60000000000 */
[----:B------:R-:W-:Y:S05]  /*a420*/  BRA.DIV UR4, `(.L_x_12878) ;  /* 0x0000003a04b07947 */ /* 0x000fea000b800000 */
[----:B------:R-:W-:-:S13]  /*a430*/  ELECT P6, URZ, PT ;  /* 0x00000000003f782f */ /* 0x000fda00038c0000 */
.L_x_12997:
[----:B------:R-:W-:Y:S05]  /*a440*/  @!P6 BRA `(.L_x_12811) ;  /* 0x000000000078e947 */ /* 0x000fea0003800000 */
[----:B------:R-:W-:-:S06]  /*a450*/  ULOP3.LUT UR4, UR41, 0x2, URZ, 0xfc, !UPT ;  /* 0x0000000229047892 */ /* 0x000fcc000f8efc3f */
[----:B-1----:R-:W-:-:S04]  /*a460*/  MOV R3, UR4 ;  /* 0x0000000400037c02 */ /* 0x002fc80008000f00 */
[----:B------:R-:W-:-:S13]  /*a470*/  ISETP.NE.AND P0, PT, R3, 0x3, PT ;  /* 0x000000030300780c */ /* 0x000fda0003f05270 */
[----:B------:R-:W-:Y:S05]  /*a480*/  @!P0 BRA `(.L_x_12879) ;  /* 0x0000000000048947 */ /* 0x000fea0003800000 */
[----:B------:R-:W-:Y:S01]  /*a490*/  BPT.TRAP 0x1 ;  /* 0x000000040000795c */ /* 0x000fe20000300000 */
.L_x_12879:
[----:B------:R-:W-:Y:S01]  /*a4a0*/  IMAD R5, R2, 0x8, R7 ;  /* 0x0000000802057824 */ /* 0x000fe200078e0207 */
[----:B------:R-:W-:Y:S01]  /*a4b0*/  SHF.L.U32 R4, R0, 0x1f, RZ ;  /* 0x0000001f00047819 */ /* 0x000fe200000006ff */
[----:B------:R-:W-:-:S03]  /*a4c0*/  VIADD R2, R2, 0x1 ;  /* 0x0000000102027836 */ /* 0x000fc60000000000 */
[----:B------:R-:W1:Y:S02]  /*a4d0*/  SYNCS.PHASECHK.TRANS64.TRYWAIT P1, [R5+URZ+0x16840], R4 ;  /* 0x01684004050075a7 */ /* 0x000e64000802017f */
[----:B------:R-:W-:-:S04]  /*a4e0*/  ISETP.NE.AND P2, PT, R2, 0x2, PT ;  /* 0x000000020200780c */ /* 0x000fc80003f45270 */
[----:B------:R-:W-:Y:S01]  /*a4f0*/  SEL R3, RZ, 0x1, P2 ;  /* 0x00000001ff037807 */ /* 0x000fe20001000000 */
[----:B-1----:R-:W-:Y:S08]  /*a500*/  @!P1 BRA `(.L_x_12880) ;  /* 0x0000003800989947 */ /* 0x002ff00003800000 */
.L_x_12998:
[----:B------:R-:W-:Y:S02]  /*a510*/  SEL R2, R2, RZ, P2 ;  /* 0x000000ff02027207 */ /* 0x000fe40001000000 */
[----:B------:R-:W-:Y:S01]  /*a520*/  LOP3.LUT R0, R0, R3, RZ, 0x3c, !PT ;  /* 0x0000000300007212 */ /* 0x000fe200078e3cff */
[----:B------:R-:W-:Y:S06]  /*a530*/  @!P0 BRA `(.L_x_12881) ;  /* 0x0000000000048947 */ /* 0x000fec0003800000 */
[----:B------:R-:W-:Y:S01]  /*a540*/  BPT.TRAP 0x1 ;  /* 0x000000040000795c */ /* 0x000fe20000300000 */
.L_x_12881:
[----:B------:R-:W-:Y:S01]  /*a550*/  IMAD R3, R2, 0x8, R7 ;  /* 0x0000000802037824 */ /* 0x000fe200078e0207 */
[----:B------:R-:W-:-:S04]  /*a560*/  SHF.L.U32 R0, R0, 0x1f, RZ ;  /* 0x0000001f00007819 */ /* 0x000fc800000006ff */
[----:B------:R-:W2:Y:S02]  /*a570*/  SYNCS.PHASECHK.TRANS64.TRYWAIT P1, [R3+URZ+0x16840], R0 ;  /* 0x01684000030075a7 */ /* 0x000ea4000802017f */
[----:B--2---:R-:W-:Y:S05]  /*a580*/  @!P1 BRA `(.L_x_12882) ;  /* 0x00000038008c9947 */ /* 0x004fea0003800000 */
.L_x_12999:
[----:B------:R-:W-:Y:S05]  /*a590*/  @!P0 BRA `(.L_x_12883) ;  /* 0x0000000000048947 */ /* 0x000fea0003800000 */
[----:B------:R-:W-:Y:S01]  /*a5a0*/  BPT.TRAP 0x1 ;  /* 0x000000040000795c */ /* 0x000fe20000300000 */
.L_x_12883:
[----:B------:R-:W3:Y:S02]  /*a5b0*/  SYNCS.PHASECHK.TRANS64.TRYWAIT P1, [R5+URZ+0x16860], R4 ;  /* 0x01686004050075a7 */ /* 0x000ee4000802017f */
[----:B---3--:R-:W-:Y:S05]  /*a5c0*/  @!P1 BRA `(.L_x_12884) ;  /* 0x0000003800909947 */ /* 0x008fea0003800000 */
.L_x_13000:
[----:B------:R-:W-:Y:S05]  /*a5d0*/  @!P0 BRA `(.L_x_12885) ;  /* 0x0000000000048947 */ /* 0x000fea0003800000 */
[----:B------:R-:W-:Y:S01]  /*a5e0*/  BPT.TRAP 0x1 ;  /* 0x000000040000795c */ /* 0x000fe20000300000 */
.L_x_12885:
[----:B----4-:R4:W0:Y:S02]  /*a5f0*/  SYNCS.PHASECHK.TRANS64.TRYWAIT P0, [R3+URZ+0x16860], R0 ;  /* 0x01686000030075a7 */ /* 0x010824000800017f */
[----:B0-----:R-:W-:Y:S05]  /*a600*/  @!P0 NANOSLEEP.SYNCS 0x989680 ;  /* 0x009896800000895d */ /* 0x001fea0003900000 */
[----:B------:R-:W0:Y:S02]  /*a610*/  @!P0 SYNCS.PHASECHK.TRANS64 P0, [R3+URZ+0x16860], R0 ;  /* 0x01686000030085a7 */ /* 0x000e24000800007f */
[----:B0-----:R-:W-:Y:S05]  /*a620*/  @!P0 BRA `(.L_x_12885) ;  /* 0xfffffffc00f08947 */ /* 0x001fea000383ffff */
.L_x_12811:
[----:B------:R-:W-:Y:S05]  /*a630*/  BSYNC B6 ;  /* 0x0000000000067941 */ /* 0x000fea0003800000 */
.L_x_12808:
[----:B------:R-:W-:Y:S05]  /*a640*/  EXIT ;  /* 0x000000000000794d */ /* 0x000fea0003800000 */
.L_x_12815:
[----:B0-----:R-:W-:-:S04]  /*a650*/  IMAD.U32 R3, RZ, RZ, UR40 ;  /* 0x00000028ff037e24 */ /* 0x001fc8000f8e00ff */
[----:B------:R0:W1:Y:S03]  /*a660*/  SYNCS.PHASECHK.TRANS64.TRYWAIT P0, [R3+URZ+0x16800], R2 ;  /* 0x01680002030075a7 */ /* 0x000066000800017f */
[----:B-1----:R-:W-:Y:S05]  /*a670*/  @!P0 NANOSLEEP.SYNCS 0x989680 ;  /* 0x009896800000895d */ /* 0x002fea0003900000 */
[----:B------:R-:W1:Y:S02]  /*a680*/  @!P0 SYNCS.PHASECHK.TRANS64 P0, [R3+URZ+0x16800], R2 ;  /* 0x01680002030085a7 */ /* 0x000e64000800007f */
[----:B-1----:R-:W-:Y:S05]  /*a690*/  @!P0 BRA `(.L_x_12815) ;  /* 0xfffffffc00ec8947 */ /* 0x002fea000383ffff */
[----:B------:R-:W-:Y:S05]  /*a6a0*/  BRA `(.L_x_12886) ;  /* 0xffffff6800a87947 */ /* 0x000fea000383ffff */
.L_x_12819:
[----:B0-----:R-:W-:-:S04]  /*a6b0*/  MOV R3, UR40 ;  /* 0x0000002800037c02 */ /* 0x001fc80008000f00 */
[----:B------:R0:W2:Y:S03]  /*a6c0*/  SYNCS.PHASECHK.TRANS64.TRYWAIT P1, [R3+URZ+0x16830], R2 ;  /* 0x01683002030075a7 */ /* 0x0000a6000802017f */
[----:B--2---:R-:W-:Y:S05]  /*a6d0*/  @!P1 NANOSLEEP.SYNCS 0x989680 ;  /* 0x009896800000995d */ /* 0x004fea0003900000 */
[----:B------:R-:W2:Y:S02]  /*a6e0*/  @!P1 SYNCS.PHASECHK.TRANS64 P1, [R3+URZ+0x16830], R2 ;  /* 0x01683002030095a7 */ /* 0x000ea4000802007f */
[----:B--2---:R-:W-:Y:S05]  /*a6f0*/  @!P1 BRA `(.L_x_12819) ;  /* 0xfffffffc00ec9947 */ /* 0x004fea000383ffff */
[----:B------:R-:W-:Y:S05]  /*a700*/  BRA `(.L_x_12818) ;  /* 0xffffff6800c47947 */ /* 0x000fea000383ffff */
.L_x_12825:
[----:B-1----:R-:W-:-:S04]  /*a710*/  IMAD.U32 R5, RZ, RZ, UR10 ;  /* 0x0000000aff057e24 */ /* 0x002fc8000f8e00ff */
[----:B------:R1:W2:Y:S03]  /*a720*/  SYNCS.PHASECHK.TRANS64.TRYWAIT P1, [R5+URZ+0x16830], R0 ;  /* 0x01683000050075a7 */ /* 0x0002a6000802017f */
[----:B--2---:R-:W-:Y:S05]  /*a730*/  @!P1 NANOSLEEP.SYNCS 0x989680 ;  /* 0x009896800000995d */ /* 0x004fea0003900000 */
[----:B------:R-:W2:Y:S02]  /*a740*/  @!P1 SYNCS.PHASECHK.TRANS64 P1, [R5+URZ+0x16830], R0 ;  /* 0x01683000050095a7 */ /* 0x000ea4000802007f */
[----:B--2---:R-:W-:Y:S05]  /*a750*/  @!P1 BRA `(.L_x_12825) ;  /* 0xfffffffc00ec9947 */ /* 0x004fea000383ffff */
[----:B------:R-:W-:Y:S05]  /*a760*/  BRA `(.L_x_12822) ;  /* 0xffffff8c00147947 */ /* 0x000fea000383ffff */
.L_x_12829:
[----:B-1----:R-:W-:-:S04]  /*a770*/  IMAD.U32 R5, RZ, RZ, UR10 ;  /* 0x0000000aff057e24 */ /* 0x002fc8000f8e00ff */
[----:B------:R1:W2:Y:S03]  /*a780*/  SYNCS.PHASECHK.TRANS64.TRYWAIT P1, [R5+URZ+0x16850], R4 ;  /* 0x01685004050075a7 */ /* 0x0002a6000802017f */
[----:B--2---:R-:W-:Y:S05]  /*a790*/  @!P1 NANOSLEEP.SYNCS 0x989680 ;  /* 0x009896800000995d */ /* 0x004fea0003900000 */
[----:B------:R-:W2:Y:S02]  /*a7a0*/  @!P1 SYNCS.PHASECHK.TRANS64 P1, [R5+URZ+0x16850], R4 ;  /* 0x01685004050095a7 */ /* 0x000ea4000802007f */
[----:B--2---:R-:W-:Y:S05]  /*a7b0*/  @!P1 BRA `(.L_x_12829) ;  /* 0xfffffffc00ec9947 */ /* 0x004fea000383ffff */
[----:B------:R-:W-:Y:S05]  /*a7c0*/  BRA `(.L_x_12826) ;  /* 0xffffff8c009c7947 */ /* 0x000fea000383ffff */
.L_x_12836:
[----:B-1----:R-:W-:-:S04]  /*a7d0*/  IMAD.U32 R3, RZ, RZ, UR5 ;  /* 0x00000005ff037e24 */ /* 0x002fc8000f8e00ff */
[----:B------:R1:W2:Y:S03]  /*a7e0*/  SYNCS.PHASECHK.TRANS64.TRYWAIT P1, [R3+URZ+0x16850], R2 ;  /* 0x01685002030075a7 */ /* 0x0002a6000802017f */
[----:B--2---:R-:W-:Y:S05]  /*a7f0*/  @!P1 NANOSLEEP.SYNCS 0x989680 ;  /* 0x009896800000995d */ /* 0x004fea0003900000 */
[----:B------:R-:W2:Y:S02]  /*a800*/  @!P1 SYNCS.PHASECHK.TRANS64 P1, [R3+URZ+0x16850], R2 ;  /* 0x01685002030095a7 */ /* 0x000ea4000802007f */
[----:B--2---:R-:W-:Y:S05]  /*a810*/  @!P1 BRA `(.L_x_12836) ;  /* 0xfffffffc00ec9947 */ /* 0x004fea000383ffff */
[----:B------:R-:W-:Y:S05]  /*a820*/  BRA `(.L_x_12835) ;  /* 0xffffffa800187947 */ /* 0x000fea000383ffff */
.L_x_12848:
[----:B------:R-:W-:Y:S01]  /*a830*/  IMAD.MOV.U32 R13, RZ, RZ, R17 ;  /* 0x000000ffff0d7224 */ /* 0x000fe200078e0011 */
[----:B------:R-:W-:Y:S01]  /*a840*/  MOV R12, RZ ;  /* 0x000000ff000c7202 */ /* 0x000fe20000000f00 */
[----:B------:R-:W-:Y:S02]  /*a850*/  IMAD.MOV.U32 R11, RZ, RZ, 0x1f ;  /* 0x0000001fff0b7424 */ /* 0x000fe400078e00ff */
[----:B------:R-:W-:-:S07]  /*a860*/  IMAD.MOV.U32 R15, RZ, RZ, -0x1 ;  /* 0xffffffffff0f7424 */ /* 0x000fce00078e00ff */
[----:B0----5:R-:W-:Y:S05]  /*a870*/  WARPSYNC.COLLECTIVE R15, `(.L_x_12887) ;  /* 0x000000000f087348 */ /* 0x021fea0003c00000 */
[----:B------:R1:W2:Y:S02]  /*a880*/  SHFL.IDX P6, R14, R13, R12, R11 ;  /* 0x0000000c0d0e7389 */ /* 0x0002a400000c000b */
[----:B012--5:R-:W-:Y:S01]  /*a890*/  ENDCOLLECTIVE ;  /* 0x000000000000791b */ /* 0x027fe20003800000 */
.L_x_12887:
[----:B------:R-:W-:Y:S05]  /*a8a0*/  BRA `(.L_x_12888) ;  /* 0xffffffcc00907947 */ /* 0x000fea000383ffff */
.L_x_12850:
[----:B0-----:R-:W-:-:S04]  /*a8b0*/  IMAD.U32 R2, RZ, RZ, UR45 ;  /* 0x0000002dff027e24 */ /* 0x001fc8000f8e00ff */
[----:B------:R0:W1:Y:S03]  /*a8c0*/  SYNCS.PHASECHK.TRANS64.TRYWAIT P0, [R2+URZ+0x16840], R9 ;  /* 0x01684009020075a7 */ /* 0x000066000800017f */
[----:B-1----:R-:W-:Y:S05]  /*a8d0*/  @!P0 NANOSLEEP.SYNCS 0x989680 ;  /* 0x009896800000895d */ /* 0x002fea0003900000 */
[----:B------:R-:W1:Y:S02]  /*a8e0*/  @!P0 SYNCS.PHASECHK.TRANS64 P0, [R2+URZ+0x16840], R9 ;  /* 0x01684009020085a7 */ /* 0x000e64000800007f */
[----:B-1----:R-:W-:Y:S05]  /*a8f0*/  @!P0 BRA `(.L_x_12850) ;  /* 0xfffffffc00ec8947 */ /* 0x002fea000383ffff */
[----:B------:R-:W-:Y:S05]  /*a900*/  BRA `(.L_x_12889) ;  /* 0xffffffd000187947 */ /* 0x000fea000383ffff */
.L_x_12851:
        /* <DEDUP_REMOVED lines=8> */
.L_x_12891:
[----:B------:R-:W-:Y:S05]  /*a990*/  BSYNC B0 ;  /* 0x0000000000007941 */ /* 0x000fea0003800000 */
.L_x_12890:
        /* <DEDUP_REMOVED lines=9> */
.L_x_12892:
[----:B------:R-:W-:Y:S01]  /*aa30*/  MOV R13, R4 ;  /* 0x00000004000d7202 */ /* 0x000fe20000000f00 */
[----:B------:R-:W-:Y:S01]  /*aa40*/  IMAD.MOV.U32 R12, RZ, RZ, 0x1 ;  /* 0x00000001ff0c7424 */ /* 0x000fe200078e00ff */
[----:B------:R-:W-:-:S05]  /*aa50*/  @P0 LEA R14, P1, R16, R14, 0x1 ;  /* 0x0000000e100e0211 */ /* 0x000fca00078208ff */
[----:B------:R-:W-:Y:S01]  /*aa60*/  @P0 IMAD.X R3, RZ, RZ, R2, P1 ;  /* 0x000000ffff030224 */ /* 0x000fe200008e0602 */
[----:B------:R-:W-:Y:S01]  /*aa70*/  ISETP.GE.AND P1, PT, R5, 0x21, PT ;  /* 0x000000210500780c */ /* 0x000fe20003f26270 */
[----:B------:R-:W-:-:S12]  /*aa80*/  @P0 IMAD.MOV.U32 R2, RZ, RZ, R14 ;  /* 0x000000ffff020224 */ /* 0x000fd800078e000e */
[----:B------:R-:W-:Y:S05]  /*aa90*/  WARPSYNC.COLLECTIVE R15, `(.L_x_12893) ;  /* 0x000000000f087348 */ /* 0x000fea0003c00000 */
[----:B------:R0:W1:Y:S02]  /*aaa0*/  SHFL.IDX P6, R14, R13, R12, R11 ;  /* 0x0000000c0d0e7389 */ /* 0x00006400000c000b */
[----:B01----:R-:W-:Y:S01]  /*aab0*/  ENDCOLLECTIVE ;  /* 0x000000000000791b */ /* 0x003fe20003800000 */
.L_x_12893:
[----:B------:R-:W-:Y:S01]  /*aac0*/  @!PT LDS RZ, [RZ] ;  /* 0x00000000fffff984 */ /* 0x000fe20000000800 */
[----:B------:R-:W-:Y:S01]  /*aad0*/  @!PT LDS RZ, [RZ] ;  /* 0x00000000fffff984 */ /* 0x000fe20000000800 */
[----:B------:R-:W-:Y:S01]  /*aae0*/  @!PT LDS RZ, [RZ] ;  /* 0x00000000fffff984 */ /* 0x000fe20000000800 */
[----:B------:R0:W-:Y:S01]  /*aaf0*/  @P0 LDGSTS.E.BYPASS.LTC128B.128 [R9+0xe400], desc[UR38][R2.64], !P3 ;  /* 0x0e40000002090fae */ /* 0x0001e2000d901d66 */
[----:B------:R-:W-:Y:S01]  /*ab00*/  ISETP.GE.AND P0, PT, R5, 0x11, PT ;  /* 0x000000110500780c */ /* 0x000fe20003f06270 */
[----:B------:R-:W-:-:S12]  /*ab10*/  IMAD.MOV.U32 R13, RZ, RZ, R0 ;  /* 0x000000ffff0d7224 */ /* 0x000fd800078e0000 */
[----:B------:R-:W-:Y:S01]  /*ab20*/  @P0 LEA R25, R22, UR45, 0x1 ;  /* 0x0000002d16190c11 */ /* 0x000fe2000f8e08ff */
[----:B0-----:R-:W-:-:S07]  /*ab30*/  IMAD.MOV.U32 R7, RZ, RZ, R14 ;  /* 0x000000ffff077224 */ /* 0x001fce00078e000e */
[----:B------:R-:W-:Y:S05]  /*ab40*/  WARPSYNC.COLLECTIVE R15, `(.L_x_12894) ;  /* 0x000000000f087348 */ /* 0x000fea0003c00000 */
[----:B------:R0:W1:Y:S02]  /*ab50*/  SHFL.IDX P6, R14, R13, R12, R11 ;  /* 0x0000000c0d0e7389 */ /* 0x00006400000c000b */
[----:B01----:R-:W-:Y:S01]  /*ab60*/  ENDCOLLECTIVE ;  /* 0x000000000000791b */ /* 0x003fe20003800000 */
.L_x_12894:
[----:B------:R-:W-:Y:S01]  /*ab70*/  MOV R13, R4 ;  /* 0x00000004000d7202 */ /* 0x000fe20000000f00 */
[----:B------:R-:W-:Y:S01]  /*ab80*/  IMAD.MOV.U32 R12, RZ, RZ, 0x2 ;  /* 0x00000002ff0c7424 */ /* 0x000fe200078e00ff */
[----:B------:R-:W-:-:S13]  /*ab90*/  @P0 LEA R2, P2, R16, R14, 0x1 ;  /* 0x0000000e10020211 */ /* 0x000fda00078408ff */
[----:B------:R-:W-:Y:S05]  /*aba0*/  WARPSYNC.COLLECTIVE R15, `(.L_x_12895) ;  /* 0x000000000f087348 */ /* 0x000fea0003c00000 */
[----:B------:R0:W1:Y:S02]  /*abb0*/  SHFL.IDX P6, R14, R13, R12, R11 ;  /* 0x0000000c0d0e7389 */ /* 0x00006400000c000b */
[----:B01----:R-:W-:Y:S01]  /*abc0*/  ENDCOLLECTIVE ;  /* 0x000000000000791b */ /* 0x003fe20003800000 */
.L_x_12895:
[----:B------:R-:W-:-:S05]  /*abd0*/  @P0 IMAD.X R3, RZ, RZ, R7, P2 ;  /* 0x000000ffff030224 */ /* 0x000fca00010e0607 */
[----:B------:R-:W-:Y:S01]  /*abe0*/  @!PT LDS RZ, [RZ] ;  /* 0x00000000fffff984 */ /* 0x000fe20000000800 */
[----:B------:R-:W-:Y:S01]  /*abf0*/  @!PT LDS RZ, [RZ] ;  /* 0x00000000fffff984 */ /* 0x000fe20000000800 */
[----:B------:R-:W-:Y:S01]  /*ac00*/  @!PT LDS RZ, [RZ] ;  /* 0x00000000fffff984 */ /* 0x000fe20000000800 */
[----:B------:R0:W-:Y:S01]  /*ac10*/  @P0 LDGSTS.E.BYPASS.LTC128B.128 [R25+0xec00], desc[UR38][R2.64], !P3 ;  /* 0x0ec0000002190fae */ /* 0x0001e2000d901d66 */
[----:B------:R-:W-:Y:S02]  /*ac20*/  IMAD.MOV.U32 R13, RZ, RZ, R0 ;  /* 0x000000ffff0d7224 */ /* 0x000fe400078e0000 */
[----:B------:R-:W-:-:S07]  /*ac30*/  IMAD.MOV.U32 R6, RZ, RZ, R14 ;  /* 0x000000ffff067224 */ /* 0x000fce00078e000e */
[----:B0-----:R-:W-:Y:S05]  /*ac40*/  WARPSYNC.COLLECTIVE R15, `(.L_x_12896) ;  /* 0x000000000f087348 */ /* 0x001fea0003c00000 */
[----:B------:R1:W2:Y:S02]  /*ac50*/  SHFL.IDX P6, R14, R13, R12, R11 ;  /* 0x0000000c0d0e7389 */ /* 0x0002a400000c000b */
[----:B012---:R-:W-:Y:S01]  /*ac60*/  ENDCOLLECTIVE ;  /* 0x000000000000791b */ /* 0x007fe20003800000 */
.L_x_12896:
[----:B------:R-:W-:Y:S02]  /*ac70*/  IMAD.MOV.U32 R13, RZ, RZ, R4 ;  /* 0x000000ffff0d7224 */ /* 0x000fe400078e0004 */
[----:B------:R-:W-:Y:S02]  /*ac80*/  IMAD.MOV.U32 R12, RZ, RZ, 0x3 ;  /* 0x00000003ff0c7424 */ /* 0x000fe400078e00ff */
[----:B------:R-:W-:-:S07]  /*ac90*/  IMAD.MOV.U32 R21, RZ, RZ, R14 ;  /* 0x000000ffff157224 */ /* 0x000fce00078e000e */
[----:B------:R-:W-:Y:S05]  /*aca0*/  WARPSYNC.COLLECTIVE R15, `(.L_x_12897) ;  /* 0x000000000f087348 */ /* 0x000fea0003c00000 */
[----:B------:R0:W1:Y:S02]  /*acb0*/  SHFL.IDX P6, R14, R13, R12, R11 ;  /* 0x0000000c0d0e7389 */ /* 0x00006400000c000b */
[----:B01----:R-:W-:Y:S01]  /*acc0*/  ENDCOLLECTIVE ;  /* 0x000000000000791b */ /* 0x003fe20003800000 */
.L_x_12897:
[----:B------:R-:W-:Y:S02]  /*acd0*/  @P1 LEA R2, P0, R16, R21, 0x1 ;  /* 0x0000001510021211 */ /* 0x000fe400078008ff */
[----:B------:R-:W-:Y:S02]  /*ace0*/  @P1 LEA R21, R22, UR45, 0x1 ;  /* 0x0000002d16151c11 */ /* 0x000fe4000f8e08ff */
[----:B------:R-:W-:Y:S02]  /*acf0*/  @P1 IADD3.X R3, RZ, R6, RZ, P0, !PT ;  /* 0x00000006ff031210 */ /* 0x000fe400007fe4ff */
[----:B------:R-:W-:-:S03]  /*ad00*/  ISETP.GE.AND P0, PT, R5, 0x31, PT ;  /* 0x000000310500780c */ /* 0x000fc60003f06270 */
[----:B------:R-:W-:Y:S01]  /*ad10*/  @!PT LDS RZ, [RZ] ;  /* 0x00000000fffff984 */ /* 0x000fe20000000800 */
[----:B------:R-:W-:Y:S01]  /*ad20*/  @!PT LDS RZ, [RZ] ;  /* 0x00000000fffff984 */ /* 0x000fe20000000800 */
[----:B------:R-:W-:Y:S01]  /*ad30*/  @!PT LDS RZ, [RZ] ;  /* 0x00000000fffff984 */ /* 0x000fe20000000800 */
[----:B------:R0:W-:Y:S01]  /*ad40*/  @P1 LDGSTS.E.BYPASS.LTC128B.128 [R21+0xf400], desc[UR38][R2.64], !P3 ;  /* 0x0f40000002151fae */ /* 0x0001e2000d901d66 */
[----:B------:R-:W-:Y:S01]  /*ad50*/  ISETP.GE.AND P1, PT, R5, 0x41, PT ;  /* 0x000000410500780c */ /* 0x000fe20003f26270 */
[----:B------:R-:W-:-:S08]  /*ad60*/  IMAD.MOV.U32 R13, RZ, RZ, R0 ;  /* 0x000000ffff0d7224 */ /* 0x000fd000078e0000 */
[----:B------:R-:W-:Y:S01]  /*ad70*/  @P0 LEA R25, R22, UR45, 0x1 ;  /* 0x0000002d16190c11 */ /* 0x000fe2000f8e08ff */
[----:B------:R-:W-:-:S07]  /*ad80*/  IMAD.MOV.U32 R7, RZ, RZ, R14 ;  /* 0x000000ffff077224 */ /* 0x000fce00078e000e */
[----:B0-----:R-:W-:Y:S05]  /*ad90*/  WARPSYNC.COLLECTIVE R15, `(.L_x_12898) ;  /* 0x000000000f087348 */ /* 0x001fea0003c00000 */
[----:B------:R1:W2:Y:S02]  /*ada0*/  SHFL.IDX P6, R14, R13, R12, R11 ;  /* 0x0000000c0d0e7389 */ /* 0x0002a400000c000b */
[----:B012---:R-:W-:Y:S01]  /*adb0*/  ENDCOLLECTIVE ;  /* 0x000000000000791b */ /* 0x007fe20003800000 */
.L_x_12898:
[----:B------:R-:W-:Y:S01]  /*adc0*/  @P1 LEA R21, R22, UR45, 0x1 ;  /* 0x0000002d16151c11 */ /* 0x000fe2000f8e08ff */
[----:B------:R-:W-:Y:S02]  /*add0*/  IMAD.MOV.U32 R13, RZ, RZ, R4 ;  /* 0x000000ffff0d7224 */ /* 0x000fe400078e0004 */
[----:B------:R-:W-:Y:S01]  /*ade0*/  IMAD.MOV.U32 R12, RZ, RZ, 0x4 ;  /* 0x00000004ff0c7424 */ /* 0x000fe200078e00ff */
[----:B------:R-:W-:-:S13]  /*adf0*/  @P0 LEA R2, P2, R16, R14, 0x1 ;  /* 0x0000000e10020211 */ /* 0x000fda00078408ff */
[----:B------:R-:W-:Y:S05]  /*ae00*/  WARPSYNC.COLLECTIVE R15, `(.L_x_12899) ;  /* 0x000000000f087348 */ /* 0x000fea0003c00000 */
[----:B------:R0:W1:Y:S02]  /*ae10*/  SHFL.IDX P6, R14, R13, R12, R11 ;  /* 0x0000000c0d0e7389 */ /* 0x00006400000c000b */
[----:B01----:R-:W-:Y:S01]  /*ae20*/  ENDCOLLECTIVE ;  /* 0x000000000000791b */ /* 0x003fe20003800000 */
.L_x_12899:
[----:B------:R-:W-:-:S05]  /*ae30*/  @P0 IADD3.X R3, RZ, R7, RZ, P2, !PT ;  /* 0x00000007ff030210 */ /* 0x000fca00017fe4ff */
        /* <DEDUP_REMOVED lines=9> */
.L_x_12900:
[----:B------:R-:W-:Y:S02]  /*aed0*/  IMAD.MOV.U32 R13, RZ, RZ, R4 ;  /* 0x000000ffff0d7224 */ /* 0x000fe400078e0004 */
[----:B------:R-:W-:Y:S01]  /*aee0*/  IMAD.MOV.U32 R12, RZ, RZ, 0x5 ;  /* 0x00000005ff0c7424 */ /* 0x000fe200078e00ff */
[----:B------:R-:W-:-:S07]  /*aef0*/  MOV R9, R14 ;  /* 0x0000000e00097202 */ /* 0x000fce0000000f00 */
[----:B------:R-:W-:Y:S05]  /*af00*/  WARPSYNC.COLLECTIVE R15, `(.L_x_12901) ;  /* 0x000000000f087348 */ /* 0x000fea0003c00000 */
[----:B------:R0:W1:Y:S02]  /*af10*/  SHFL.IDX P6, R14, R13, R12, R11 ;  /* 0x0000000c0d0e7389 */ /* 0x00006400000c000b */
[----:B01----:R-:W-:Y:S01]  /*af20*/  ENDCOLLECTIVE ;  /* 0x000000000000791b */ /* 0x003fe20003800000 */
.L_x_12901:
[----:B------:R-:W-:-:S05]  /*af30*/  @P1 LEA R2, P0, R16, R9, 0x1 ;  /* 0x0000000910021211 */ /* 0x000fca00078008ff */
[----:B------:R-:W-:Y:S01]  /*af40*/  @P1 IMAD.X R3, RZ, RZ, R6, P0 ;  /* 0x000000ffff031224 */ /* 0x000fe200000e0606 */
[----:B------:R-:W-:-:S04]  /*af50*/  ISETP.GE.AND P0, PT, R5, 0x51, PT ;  /* 0x000000510500780c */ /* 0x000fc80003f06270 */
[----:B------:R-:W-:Y:S01]  /*af60*/  @!PT LDS RZ, [RZ] ;  /* 0x00000000fffff984 */ /* 0x000fe20000000800 */
[----:B------:R-:W-:Y:S01]  /*af70*/  @!PT LDS RZ, [RZ] ;  /* 0x00000000fffff984 */ /* 0x000fe20000000800 */
[----:B------:R-:W-:Y:S01]  /*af80*/  @!PT LDS RZ, [RZ] ;  /* 0x00000000fffff984 */ /* 0x000fe20000000800 */
[----:B------:R0:W-:Y:S01]  /*af90*/  @P1 LDGSTS.E.BYPASS.LTC128B.128 [R21+0x10400], desc[UR38][R2.64], !P3 ;  /* 0x1040000002151fae */ /* 0x0001e2000d901d66 */
[----:B------:R-:W-:Y:S02]  /*afa0*/  ISETP.GE.AND P1, PT, R5, 0x61, PT ;  /* 0x000000610500780c */ /* 0x000fe40003f26270 */
[----:B------:R-:W-:Y:S01]  /*afb0*/  MOV R13, R0 ;  /* 0x00000000000d7202 */ /* 0x000fe20000000f00 */
[----:B------:R-:W-:-:S10]  /*afc0*/  IMAD.MOV.U32 R7, RZ, RZ, R14 ;  /* 0x000000ffff077224 */ /* 0x000fd400078e000e */
[----:B0-----:R-:W-:Y:S05]  /*afd0*/  WARPSYNC.COLLECTIVE R15, `(.L_x_12902) ;  /* 0x000000000f087348 */ /* 0x001fea0003c00000 */
[----:B------:R1:W2:Y:S02]  /*afe0*/  SHFL.IDX P6, R14, R13, R12, R11 ;  /* 0x0000000c0d0e7389 */ /* 0x0002a400000c000b */
[----:B012---:R-:W-:Y:S01]  /*aff0*/  ENDCOLLECTIVE ;  /* 0x000000000000791b */ /* 0x007fe20003800000 */
.L_x_12902:
[----:B------:R-:W-:Y:S02]  /*b000*/  IMAD.MOV.U32 R13, RZ, RZ, R4 ;  /* 0x000000ffff0d7224 */ /* 0x000fe400078e0004 */
[----:B------:R-:W-:Y:S01]  /*b010*/  IMAD.MOV.U32 R12, RZ, RZ, 0x6 ;  /* 0x00000006ff0c7424 */ /* 0x000fe200078e00ff */
[----:B------:R-:W-:-:S13]  /*b020*/  @P0 LEA R2, P2, R16, R14, 0x1 ;  /* 0x0000000e10020211 */ /* 0x000fda00078408ff */
[----:B------:R-:W-:Y:S05]  /*b030*/  WARPSYNC.COLLECTIVE R15, `(.L_x_12903) ;  /* 0x000000000f087348 */ /* 0x000fea0003c00000 */
[----:B------:R0:W1:Y:S02]  /*b040*/  SHFL.IDX P6, R14, R13, R12, R11 ;  /* 0x0000000c0d0e7389 */ /* 0x00006400000c000b */
[----:B01----:R-:W-:Y:S01]  /*b050*/  ENDCOLLECTIVE ;  /* 0x000000000000791b */ /* 0x003fe20003800000 */
.L_x_12903:
[----:B------:R-:W-:Y:S01]  /*b060*/  @P0 IMAD.X R3, RZ, RZ, R7, P2 ;  /* 0x000000ffff030224 */ /* 0x000fe200010e0607 */
[----:B------:R-:W-:-:S05]  /*b070*/  @P0 LEA R7, R22, UR45, 0x1 ;  /* 0x0000002d16070c11 */ /* 0x000fca000f8e08ff */
[----:B------:R-:W-:Y:S01]  /*b080*/  @!PT LDS RZ, [RZ] ;  /* 0x00000000fffff984 */ /* 0x000fe20000000800 */
[----:B------:R-:W-:Y:S01]  /*b090*/  @!PT LDS RZ, [RZ] ;  /* 0x00000000fffff984 */ /* 0x000fe20000000800 */
[----:B------:R-:W-:Y:S01]  /*b0a0*/  @!PT LDS RZ, [RZ] ;  /* 0x00000000fffff984 */ /* 0x000fe20000000800 */
[----:B------:R0:W-:Y:S01]  /*b0b0*/  @P0 LDGSTS.E.BYPASS.LTC128B.128 [R7+0x10c00], desc[UR38][R2.64], !P3 ;  /* 0x10c0000002070fae */ /* 0x0001e2000d901d66 */
[----:B------:R-:W-:Y:S01]  /*b0c0*/  MOV R13, R0 ;  /* 0x00000000000d7202 */ /* 0x000fe20000000f00 */
[----:B------:R-:W-:-:S07]  /*b0d0*/  IMAD.MOV.U32 R6, RZ, RZ, R14 ;  /* 0x000000ffff067224 */ /* 0x000fce00078e000e */
[----:B0-----:R-:W-:Y:S05]  /*b0e0*/  WARPSYNC.COLLECTIVE R15, `(.L_x_12904) ;  /* 0x000000000f087348 */ /* 0x001fea0003c00000 */
[----:B------:R1:W2:Y:S02]  /*b0f0*/  SHFL.IDX P6, R14, R13, R12, R11 ;  /* 0x0000000c0d0e7389 */ /* 0x0002a400000c000b */
[----:B012---:R-:W-:Y:S01]  /*b100*/  ENDCOLLECTIVE ;  /* 0x000000000000791b */ /* 0x007fe20003800000 */
.L_x_12904:
[----:B------:R-:W-:Y:S02]  /*b110*/  IMAD.MOV.U32 R13, RZ, RZ, R4 ;  /* 0x000000ffff0d7224 */ /* 0x000fe400078e0004 */
[----:B------:R-:W-:Y:S02]  /*b120*/  IMAD.MOV.U32 R12, RZ, RZ, 0x7 ;  /* 0x00000007ff0c7424 */ /* 0x000fe400078e00ff */
[----:B------:R-:W-:-:S07]  /*b130*/  IMAD.MOV.U32 R9, RZ, RZ, R14 ;  /* 0x000000ffff097224 */ /* 0x000fce00078e000e */
[----:B------:R-:W-:Y:S05]  /*b140*/  WARPSYNC.COLLECTIVE R15, `(.L_x_12905) ;  /* 0x000000000f087348 */ /* 0x000fea0003c00000 */
[----:B------:R0:W1:Y:S02]  /*b150*/  SHFL.IDX P6, R14, R13, R12, R11 ;  /* 0x0000000c0d0e7389 */ /* 0x00006400000c000b */
[----:B01----:R-:W-:Y:S01]  /*b160*/  ENDCOLLECTIVE ;  /* 0x000000000000791b */ /* 0x003fe20003800000 */
.L_x_12905:
[----:B------:R-:W-:Y:S02]  /*b170*/  @P1 LEA R2, P0, R16, R9, 0x1 ;  /* 0x0000000910021211 */ /* 0x000fe400078008ff */
[----:B------:R-:W-:-:S03]  /*b180*/  @P1 LEA R9, R22, UR45, 0x1 ;  /* 0x0000002d16091c11 */ /* 0x000fc6000f8e08ff */
[----:B------:R-:W-:-:S05]  /*b190*/  @P1 IMAD.X R3, RZ, RZ, R6, P0 ;  /* 0x000000ffff031224 */ /* 0x000fca00000e0606 */
[----:B------:R-:W-:Y:S01]  /*b1a0*/  @!PT LDS RZ, [RZ] ;  /* 0x00000000fffff984 */ /* 0x000fe20000000800 */
[----:B------:R-:W-:Y:S01]  /*b1b0*/  @!PT LDS RZ, [RZ] ;  /* 0x00000000fffff984 */ /* 0x000fe20000000800 */
[----:B------:R-:W-:Y:S01]  /*b1c0*/  @!PT LDS RZ, [RZ] ;  /* 0x00000000fffff984 */ /* 0x000fe20000000800 */
[----:B------:R0:W-:Y:S01]  /*b1d0*/  @P1 LDGSTS.E.BYPASS.LTC128B.128 [R9+0x11400], desc[UR38][R2.64], !P3 ;  /* 0x1140000002091fae */ /* 0x0001e2000d901d66 */
[----:B------:R-:W-:Y:S01]  /*b1e0*/  IMAD.MOV.U32 R13, RZ, RZ, R0 ;  /* 0x000000ffff0d7224 */ /* 0x000fe200078e0000 */
[----:B------:R-:W-:-:S07]  /*b1f0*/  MOV R4, R14 ;  /* 0x0000000e00047202 */ /* 0x000fce0000000f00 */
[----:B0-----:R-:W-:Y:S05]  /*b200*/  WARPSYNC.COLLECTIVE R15, `(.L_x_12906) ;  /* 0x000000000f087348 */ /* 0x001fea0003c00000 */
[----:B------:R1:W2:Y:S02]  /*b210*/  SHFL.IDX P6, R14, R13, R12, R11 ;  /* 0x0000000c0d0e7389 */ /* 0x0002a400000c000b */
[----:B012---:R-:W-:Y:S01]  /*b220*/  ENDCOLLECTIVE ;  /* 0x000000000000791b */ /* 0x007fe20003800000 */
.L_x_12906:
[----:B------:R-:W-:Y:S05]  /*b230*/  BRA `(.L_x_12907) ;  /* 0xffffffcc00287947 */ /* 0x000fea000383ffff */
.L_x_12854:
[----:B------:R-:W-:Y:S01]  /*b240*/  IMAD.MOV.U32 R13, RZ, RZ, R8 ;  /* 0x000000ffff0d7224 */ /* 0x000fe200078e0008 */
[----:B------:R-:W-:Y:S01]  /*b250*/  MOV R15, 0xffffffff ;  /* 0xffffffff000f7802 */ /* 0x000fe20000000f00 */
[----:B------:R-:W-:Y:S02]  /*b260*/  IMAD.MOV.U32 R12, RZ, RZ, RZ ;  /* 0x000000ffff0c7224 */ /* 0x000fe400078e00ff */
[----:B------:R-:W-:Y:S02]  /*b270*/  IMAD.MOV.U32 R11, RZ, RZ, 0x181f ;  /* 0x0000181fff0b7424 */ /* 0x000fe400078e00ff */
[----:B------:R-:W-:-:S07]  /*b280*/  IMAD R6, R24, 0xc0, R20 ;  /* 0x000000c018067824 */ /* 0x000fce00078e0214 */
[----:B------:R-:W-:Y:S05]  /*b290*/  WARPSYNC.COLLECTIVE R15, `(.L_x_12908) ;  /* 0x000000000f087348 */ /* 0x000fea0003c00000 */
[----:B------:R0:W1:Y:S02]  /*b2a0*/  SHFL.IDX P6, R14, R13, R12, R11 ;  /* 0x0000000c0d0e7389 */ /* 0x00006400000c000b */
[----:B01----:R-:W-:Y:S01]  /*b2b0*/  ENDCOLLECTIVE ;  /* 0x000000000000791b */ /* 0x003fe20003800000 */
.L_x_12908:
[----:B------:R-:W-:Y:S02]  /*b2c0*/  IMAD.MOV.U32 R13, RZ, RZ, R5 ;  /* 0x000000ffff0d7224 */ /* 0x000fe400078e0005 */
[----:B------:R-:W-:-:S07]  /*b2d0*/  IMAD.MOV.U32 R2, RZ, RZ, R14 ;  /* 0x000000ffff027224 */ /* 0x000fce00078e000e */
[----:B------:R-:W-:Y:S05]  /*b2e0*/  WARPSYNC.COLLECTIVE R15, `(.L_x_12909) ;  /* 0x000000000f087348 */ /* 0x000fea0003c00000 */
[----:B------:R0:W1:Y:S02]  /*b2f0*/  SHFL.IDX P6, R14, R13, R12, R11 ;  /* 0x0000000c0d0e7389 */ /* 0x00006400000c000b */
[----:B01----:R-:W-:Y:S01]  /*b300*/  ENDCOLLECTIVE ;  /* 0x000000000000791b */ /* 0x003fe20003800000 */
.L_x_12909:
[----:B------:R-:W-:Y:S02]  /*b310*/  ULDC UR4, c[0x0][0x288] ;  /* 0x0000a20000047ab9 */ /* 0x000fe40000000800 */
[----:B------:R-:W-:Y:S01]  /*b320*/  IMAD R4, R9, UR4, RZ ;  /* 0x0000000409047c24 */ /* 0x000fe2000f8e02ff */
[----:B------:R-:W-:-:S04]  /*b330*/  IADD3 R9, R6, 0x10, RZ ;  /* 0x0000001006097810 */ /* 0x000fc80007ffe0ff */
[----:B------:R-:W-:Y:S01]  /*b340*/  ISETP.GE.AND P1, PT, R6, R4, PT ;  /* 0x000000040600720c */ /* 0x000fe20003f26270 */
[----:B------:R-:W-:Y:S02]  /*b350*/  IMAD.MOV.U32 R13, RZ, RZ, R8 ;  /* 0x000000ffff0d7224 */ /* 0x000fe400078e0008 */
[----:B------:R-:W-:-:S10]  /*b360*/  IMAD.MOV.U32 R12, RZ, RZ, 0x1 ;  /* 0x00000001ff0c7424 */ /* 0x000fd400078e00ff */
[----:B------:R-:W-:Y:S02]  /*b370*/  @!P1 LEA R25, R22, UR45, 0x1 ;  /* 0x0000002d16199c11 */ /* 0x000fe4000f8e08ff */
[----:B------:R-:W-:-:S05]  /*b380*/  @!P1 LEA R14, P2, R16, R14, 0x1 ;  /* 0x0000000e100e9211 */ /* 0x000fca00078408ff */
[----:B------:R-:W-:Y:S02]  /*b390*/  @!P1 IMAD.X R3, RZ, RZ, R2, P2 ;  /* 0x000000ffff039224 */ /* 0x000fe400010e0602 */
[----:B------:R-:W-:-:S07]  /*b3a0*/  @!P1 IMAD.MOV.U32 R2, RZ, RZ, R14 ;  /* 0x000000ffff029224 */ /* 0x000fce00078e000e */
[----:B------:R-:W-:Y:S05]  /*b3b0*/  WARPSYNC.COLLECTIVE R15, `(.L_x_12910) ;  /* 0x000000000f087348 */ /* 0x000fea0003c00000 */
[----:B------:R0:W1:Y:S02]  /*b3c0*/  SHFL.IDX P6, R14, R13, R12, R11 ;  /* 0x0000000c0d0e7389 */ /* 0x00006400000c000b */
[----:B01----:R-:W-:Y:S01]  /*b3d0*/  ENDCOLLECTIVE ;  /* 0x000000000000791b */ /* 0x003fe20003800000 */
.L_x_12910:
[----:B------:R-:W-:Y:S01]  /*b3e0*/  @!PT LDS RZ, [RZ] ;  /* 0x00000000fffff984 */ /* 0x000fe20000000800 */
[----:B------:R-:W-:Y:S01]  /*b3f0*/  @!PT LDS RZ, [RZ] ;  /* 0x00000000fffff984 */ /* 0x000fe20000000800 */
[----:B------:R-:W-:Y:S01]  /*b400*/  @!PT LDS RZ, [RZ] ;  /* 0x00000000fffff984 */ /* 0x000fe20000000800 */
[----:B------:R0:W-:Y:S01]  /*b410*/  @!P1 LDGSTS.E.BYPASS.LTC128B.128 [R25+0x8400], desc[UR38][R2.64], !P0 ;  /* 0x0840000002199fae */ /* 0x0001e2000c101d66 */
[----:B------:R-:W-:Y:S01]  /*b420*/  ISETP.GE.AND P1, PT, R9, R4, PT ;  /* 0x000000040900720c */ /* 0x000fe20003f26270 */
[----:B------:R-:W-:Y:S02]  /*b430*/  VIADD R9, R6, 0x20 ;  /* 0x0000002006097836 */ /* 0x000fe40000000000 */
[----:B------:R-:W-:-:S10]  /*b440*/  IMAD.MOV.U32 R13, RZ, RZ, R5 ;  /* 0x000000ffff0d7224 */ /* 0x000fd400078e0005 */
[----:B0-----:R-:W-:Y:S01]  /*b450*/  @!P1 LEA R25, R22, UR45, 0x1 ;  /* 0x0000002d16199c11 */ /* 0x001fe2000f8e08ff */
[----:B------:R-:W-:-:S07]  /*b460*/  IMAD.MOV.U32 R10, RZ, RZ, R14 ;  /* 0x000000ffff0a7224 */ /* 0x000fce00078e000e */
[----:B------:R-:W-:Y:S05]  /*b470*/  WARPSYNC.COLLECTIVE R15, `(.L_x_12911) ;  /* 0x000000000f087348 */ /* 0x000fea0003c00000 */
[----:B------:R0:W1:Y:S02]  /*b480*/  SHFL.IDX P6, R14, R13, R12, R11 ;  /* 0x0000000c0d0e7389 */ /* 0x00006400000c000b */
[----:B01----:R-:W-:Y:S01]  /*b490*/  ENDCOLLECTIVE ;  /* 0x000000000000791b */ /* 0x003fe20003800000 */
.L_x_12911:
[----:B------:R-:W-:Y:S02]  /*b4a0*/  IMAD.MOV.U32 R13, RZ, RZ, R8 ;  /* 0x000000ffff0d7224 */ /* 0x000fe400078e0008 */
[----:B------:R-:W-:Y:S01]  /*b4b0*/  IMAD.MOV.U32 R12, RZ, RZ, 0x2 ;  /* 0x00000002ff0c7424 */ /* 0x000fe200078e00ff */
[----:B------:R-:W-:-:S07]  /*b4c0*/  MOV R21, R14 ;  /* 0x0000000e00157202 */ /* 0x000fce0000000f00 */
[----:B------:R-:W-:Y:S05]  /*b4d0*/  WARPSYNC.COLLECTIVE R15, `(.L_x_12912) ;  /* 0x000000000f087348 */ /* 0x000fea0003c00000 */
[----:B------:R0:W1:Y:S02]  /*b4e0*/  SHFL.IDX P6, R14, R13, R12, R11 ;  /* 0x0000000c0d0e7389 */ /* 0x00006400000c000b */
[----:B01----:R-:W-:Y:S01]  /*b4f0*/  ENDCOLLECTIVE ;  /* 0x000000000000791b */ /* 0x003fe20003800000 */
.L_x_12912:
[----:B------:R-:W-:-:S05]  /*b500*/  @!P1 LEA R2, P2, R16, R21, 0x1 ;  /* 0x0000001510029211 */ /* 0x000fca00078408ff */
[----:B------:R-:W-:-:S05]  /*b510*/  @!P1 IMAD.X R3, RZ, RZ, R10, P2 ;  /* 0x000000ffff039224 */ /* 0x000fca00010e060a */
[----:B------:R-:W-:Y:S01]  /*b520*/  @!PT LDS RZ, [RZ] ;  /* 0x00000000fffff984 */ /* 0x000fe20000000800 */
[----:B------:R-:W-:Y:S01]  /*b530*/  @!PT LDS RZ, [RZ] ;  /* 0x00000000fffff984 */ /* 0x000fe20000000800 */
[----:B------:R-:W-:Y:S01]  /*b540*/  @!PT LDS RZ, [RZ] ;  /* 0x00000000fffff984 */ /* 0x000fe20000000800 */
[----:B------:R0:W-:Y:S01]  /*b550*/  @!P1 LDGSTS.E.BYPASS.LTC128B.128 [R25+0x8c00], desc[UR38][R2.64], !P0 ;  /* 0x08c0000002199fae */ /* 0x0001e2000c101d66 */
[----:B------:R-:W-:Y:S01]  /*b560*/  ISETP.GE.AND P1, PT, R9, R4, PT ;  /* 0x000000040900720c */ /* 0x000fe20003f26270 */
[----:B------:R-:W-:Y:S01]  /*b570*/  IMAD.MOV.U32 R13, RZ, RZ, R5 ;  /* 0x000000ffff0d7224 */ /* 0x000fe200078e0005 */
[----:B------:R-:W-:-:S11]  /*b580*/  MOV R9, R14 ;  /* 0x0000000e00097202 */ /* 0x000fd60000000f00 */
[----:B0-----:R-:W-:Y:S05]  /*b590*/  WARPSYNC.COLLECTIVE R15, `(.L_x_12913) ;  /* 0x000000000f087348 */ /* 0x001fea0003c00000 */
[----:B------:R1:W2:Y:S02]  /*b5a0*/  SHFL.IDX P6, R14, R13, R12, R11 ;  /* 0x0000000c0d0e7389 */ /* 0x0002a400000c000b */
[----:B012---:R-:W-:Y:S01]  /*b5b0*/  ENDCOLLECTIVE ;  /* 0x000000000000791b */ /* 0x007fe20003800000 */
.L_x_12913:
[----:B------:R-:W-:Y:S01]  /*b5c0*/  @!P1 LEA R20, R22, UR45, 0x1 ;  /* 0x0000002d16149c11 */ /* 0x000fe2000f8e08ff */
[----:B------:R-:W-:Y:S01]  /*b5d0*/  IMAD.MOV.U32 R13, RZ, RZ, R8 ;  /* 0x000000ffff0d7224 */ /* 0x000fe200078e0008 */
[----:B------:R-:W-:Y:S02]  /*b5e0*/  MOV R12, 0x3 ;  /* 0x00000003000c7802 */ /* 0x000fe40000000f00 */
[----:B------:R-:W-:-:S13]  /*b5f0*/  @!P1 LEA R2, P2, R16, R14, 0x1 ;  /* 0x0000000e10029211 */ /* 0x000fda00078408ff */
[----:B------:R-:W-:Y:S05]  /*b600*/  WARPSYNC.COLLECTIVE R15, `(.L_x_12914) ;  /* 0x000000000f087348 */ /* 0x000fea0003c00000 */
[----:B------:R0:W1:Y:S02]  /*b610*/  SHFL.IDX P6, R14, R13, R12, R11 ;  /* 0x0000000c0d0e7389 */ /* 0x00006400000c000b */
[----:B01----:R-:W-:Y:S01]  /*b620*/  ENDCOLLECTIVE ;  /* 0x000000000000791b */ /* 0x003fe20003800000 */
.L_x_12914:
[----:B------:R-:W-:Y:S02]  /*b630*/  @!P1 IMAD.X R3, RZ, RZ, R9, P2 ;  /* 0x000000ffff039224 */ /* 0x000fe400010e0609 */
[----:B------:R-:W-:-:S03]  /*b640*/  VIADD R9, R6, 0x30 ;  /* 0x0000003006097836 */ /* 0x000fc60000000000 */
[----:B------:R-:W-:Y:S01]  /*b650*/  @!PT LDS RZ, [RZ] ;  /* 0x00000000fffff984 */ /* 0x000fe20000000800 */
[----:B------:R-:W-:Y:S01]  /*b660*/  @!PT LDS RZ, [RZ] ;  /* 0x00000000fffff984 */ /* 0x000fe20000000800 */
[----:B------:R-:W-:Y:S01]  /*b670*/  @!PT LDS RZ, [RZ] ;  /* 0x00000000fffff984 */ /* 0x000fe20000000800 */
[----:B------:R0:W-:Y:S02]  /*b680*/  @!P1 LDGSTS.E.BYPASS.LTC128B.128 [R20+0x9400], desc[UR38][R2.64], !P0 ;  /* 0x0940000002149fae */ /* 0x0001e4000c101d66 */
[----:B------:R-:W-:Y:S02]  /*b690*/  ISETP.GE.AND P1, PT, R9, R4, PT ;  /* 0x000000040900720c */ /* 0x000fe40003f26270 */
[----:B------:R-:W-:Y:S01]  /*b6a0*/  IADD3 R9, R6, 0x40, RZ ;  /* 0x0000004006097810 */ /* 0x000fe20007ffe0ff */
[----:B------:R-:W-:-:S10]  /*b6b0*/  IMAD.MOV.U32 R13, RZ, RZ, R5 ;  /* 0x000000ffff0d7224 */ /* 0x000fd400078e0005 */
[----:B------:R-:W-:Y:S01]  /*b6c0*/  @!P1 LEA R25, R22, UR45, 0x1 ;  /* 0x0000002d16199c11 */ /* 0x000fe2000f8e08ff */
[----:B0-----:R-:W-:-:S07]  /*b6d0*/  IMAD.MOV.U32 R10, RZ, RZ, R14 ;  /* 0x000000ffff0a7224 */ /* 0x001fce00078e000e */
[----:B------:R-:W-:Y:S05]  /*b6e0*/  WARPSYNC.COLLECTIVE R15, `(.L_x_12915) ;  /* 0x000000000f087348 */ /* 0x000fea0003c00000 */
[----:B------:R0:W1:Y:S02]  /*b6f0*/  SHFL.IDX P6, R14, R13, R12, R11 ;  /* 0x0000000c0d0e7389 */ /* 0x00006400000c000b */
[----:B01----:R-:W-:Y:S01]  /*b700*/  ENDCOLLECTIVE ;  /* 0x000000000000791b */ /* 0x003fe20003800000 */
.L_x_12915:
[----:B------:R-:W-:Y:S02]  /*b710*/  IMAD.MOV.U32 R13, RZ, RZ, R8 ;  /* 0x000000ffff0d7224 */ /* 0x000fe400078e0008 */
[----:B------:R-:W-:Y:S02]  /*b720*/  IMAD.MOV.U32 R12, RZ, RZ, 0x4 ;  /* 0x00000004ff0c7424 */ /* 0x000fe400078e00ff */
[----:B------:R-:W-:-:S07]  /*b730*/  IMAD.MOV.U32 R21, RZ, RZ, R14 ;  /* 0x000000ffff157224 */ /* 0x000fce00078e000e */
[----:B------:R-:W-:Y:S05]  /*b740*/  WARPSYNC.COLLECTIVE R15, `(.L_x_12916) ;  /* 0x000000000f087348 */ /* 0x000fea0003c00000 */
[----:B------:R0:W1:Y:S02]  /*b750*/  SHFL.IDX P6, R14, R13, R12, R11 ;  /* 0x0000000c0d0e7389 */ /* 0x00006400000c000b */
[----:B01----:R-:W-:Y:S01]  /*b760*/  ENDCOLLECTIVE ;  /* 0x000000000000791b */ /* 0x003fe20003800000 */
.L_x_12916:
[----:B------:R-:W-:-:S05]  /*b770*/  @!P1 LEA R2, P2, R16, R21, 0x1 ;  /* 0x0000001510029211 */ /* 0x000fca00078408ff */
[----:B------:R-:W-:-:S05]  /*b780*/  @!P1 IMAD.X R3, RZ, RZ, R10, P2 ;  /* 0x000000ffff039224 */ /* 0x000fca00010e060a */
[----:B------:R-:W-:Y:S01]  /*b790*/  @!PT LDS RZ, [RZ] ;  /* 0x00000000fffff984 */ /* 0x000fe20000000800 */
[----:B------:R-:W-:Y:S01]  /*b7a0*/  @!PT LDS RZ, [RZ] ;  /* 0x00000000fffff984 */ /* 0x000fe20000000800 */
[----:B------:R-:W-:Y:S01]  /*b7b0*/  @!PT LDS RZ, [RZ] ;  /* 0x00000000fffff984 */ /* 0x000fe20000000800 */
[----:B------:R0:W-:Y:S01]  /*b7c0*/  @!P1 LDGSTS.E.BYPASS.LTC128B.128 [R25+0x9c00], desc[UR38][R2.64], !P0 ;  /* 0x09c0000002199fae */ /* 0x0001e2000c101d66 */
[----:B------:R-:W-:Y:S01]  /*b7d0*/  IMAD.MOV.U32 R13, RZ, RZ, R5 ;  /* 0x000000ffff0d7224 */ /* 0x000fe200078e0005 */
[----:B------:R-:W-:Y:S01]  /*b7e0*/  ISETP.GE.AND P1, PT, R9, R4, PT ;  /* 0x000000040900720c */ /* 0x000fe20003f26270 */
[----:B------:R-:W-:-:S12]  /*b7f0*/  IMAD.MOV.U32 R9, RZ, RZ, R14 ;  /* 0x000000ffff097224 */ /* 0x000fd800078e000e */
[----:B0-----:R-:W-:Y:S05]  /*b800*/  WARPSYNC.COLLECTIVE R15, `(.L_x_12917) ;  /* 0x000000000f087348 */ /* 0x001fea0003c00000 */
[----:B------:R1:W2:Y:S02]  /*b810*/  SHFL.IDX P6, R14, R13, R12, R11 ;  /* 0x0000000c0d0e7389 */ /* 0x0002a400000c000b */
[----:B012---:R-:W-:Y:S01]  /*b820*/  ENDCOLLECTIVE ;  /* 0x000000000000791b */ /* 0x007fe20003800000 */
.L_x_12917:
[----:B------:R-:W-:Y:S01]  /*b830*/  @!P1 LEA R20, R22, UR45, 0x1 ;  /* 0x0000002d16149c11 */ /* 0x000fe2000f8e08ff */
[----:B------:R-:W-:Y:S02]  /*b840*/  IMAD.MOV.U32 R13, RZ, RZ, R8 ;  /* 0x000000ffff0d7224 */ /* 0x000fe400078e0008 */
[----:B------:R-:W-:Y:S01]  /*b850*/  IMAD.MOV.U32 R12, RZ, RZ, 0x5 ;  /* 0x00000005ff0c7424 */ /* 0x000fe200078e00ff */
[----:B------:R-:W-:-:S13]  /*b860*/  @!P1 LEA R2, P2, R16, R14, 0x1 ;  /* 0x0000000e10029211 */ /* 0x000fda00078408ff */
[----:B------:R-:W-:Y:S05]  /*b870*/  WARPSYNC.COLLECTIVE R15, `(.L_x_12918) ;  /* 0x000000000f087348 */ /* 0x000fea0003c00000 */
[----:B------:R0:W1:Y:S02]  /*b880*/  SHFL.IDX P6, R14, R13, R12, R11 ;  /* 0x0000000c0d0e7389 */ /* 0x00006400000c000b */
[----:B01----:R-:W-:Y:S01]  /*b890*/  ENDCOLLECTIVE ;  /* 0x000000000000791b */ /* 0x003fe20003800000 */
.L_x_12918:
[----:B------:R-:W-:Y:S01]  /*b8a0*/  @!P1 IADD3.X R3, RZ, R9, RZ, P2, !PT ;  /* 0x00000009ff039210 */ /* 0x000fe200017fe4ff */
[----:B------:R-:W-:-:S04]  /*b8b0*/  VIADD R9, R6, 0x50 ;  /* 0x0000005006097836 */ /* 0x000fc80000000000 */
[----:B------:R-:W-:Y:S01]  /*b8c0*/  @!PT LDS RZ, [RZ] ;  /* 0x00000000fffff984 */ /* 0x000fe20000000800 */
[----:B------:R-:W-:Y:S01]  /*b8d0*/  @!PT LDS RZ, [RZ] ;  /* 0x00000000fffff984 */ /* 0x000fe20000000800 */
[----:B------:R-:W-:Y:S01]  /*b8e0*/  @!PT LDS RZ, [RZ] ;  /* 0x00000000fffff984 */ /* 0x000fe20000000800 */
[----:B------:R0:W-:Y:S01]  /*b8f0*/  @!P1 LDGSTS.E.BYPASS.LTC128B.128 [R20+0xa400], desc[UR38][R2.64], !P0 ;  /* 0x0a40000002149fae */ /* 0x0001e2000c101d66 */
[----:B------:R-:W-:Y:S01]  /*b900*/  ISETP.GE.AND P1, PT, R9, R4, PT ;  /* 0x000000040900720c */ /* 0x000fe20003f26270 */
[----:B------:R-:W-:Y:S01]  /*b910*/  VIADD R9, R6, 0x60 ;  /* 0x0000006006097836 */ /* 0x000fe20000000000 */
[----:B------:R-:W-:-:S11]  /*b920*/  MOV R13, R5 ;  /* 0x00000005000d7202 */ /* 0x000fd60000000f00 */
[----:B------:R-:W-:Y:S01]  /*b930*/  @!P1 LEA R25, R22, UR45, 0x1 ;  /* 0x0000002d16199c11 */ /* 0x000fe2000f8e08ff */
[----:B0-----:R-:W-:-:S07]  /*b940*/  IMAD.MOV.U32 R10, RZ, RZ, R14 ;  /* 0x000000ffff0a7224 */ /* 0x001fce00078e000e */
[----:B------:R-:W-:Y:S05]  /*b950*/  WARPSYNC.COLLECTIVE R15, `(.L_x_12919) ;  /* 0x000000000f087348 */ /* 0x000fea0003c00000 */
[----:B------:R0:W1:Y:S02]  /*b960*/  SHFL.IDX P6, R14, R13, R12, R11 ;  /* 0x0000000c0d0e7389 */ /* 0x00006400000c000b */
[----:B01----:R-:W-:Y:S01]  /*b970*/  ENDCOLLECTIVE ;  /* 0x000000000000791b */ /* 0x003fe20003800000 */
.L_x_12919:
[----:B------:R-:W-:Y:S01]  /*b980*/  IMAD.MOV.U32 R13, RZ, RZ, R8 ;  /* 0x000000ffff0d7224 */ /* 0x000fe200078e0008 */
[----:B------:R-:W-:Y:S01]  /*b990*/  MOV R12, 0x6 ;  /* 0x00000006000c7802 */ /* 0x000fe20000000f00 */
[----:B------:R-:W-:-:S07]  /*b9a0*/  IMAD.MOV.U32 R21, RZ, RZ, R14 ;  /* 0x000000ffff157224 */ /* 0x000fce00078e000e */
[----:B------:R-:W-:Y:S05]  /*b9b0*/  WARPSYNC.COLLECTIVE R15, `(.L_x_12920) ;  /* 0x000000000f087348 */ /* 0x000fea0003c00000 */
[----:B------:R0:W1:Y:S02]  /*b9c0*/  SHFL.IDX P6, R14, R13, R12, R11 ;  /* 0x0000000c0d0e7389 */ /* 0x00006400000c000b */
[----:B01----:R-:W-:Y:S01]  /*b9d0*/  ENDCOLLECTIVE ;  /* 0x000000000000791b */ /* 0x003fe20003800000 */
.L_x_12920:
        /* <DEDUP_REMOVED lines=12> */
.L_x_12921:
[----:B------:R-:W-:Y:S01]  /*baa0*/  @!P1 LEA R10, R22, UR45, 0x1 ;  /* 0x0000002d160a9c11 */ /* 0x000fe2000f8e08ff */
[----:B------:R-:W-:Y:S01]  /*bab0*/  IMAD.MOV.U32 R13, RZ, RZ, R8 ;  /* 0x000000ffff0d7224 */ /* 0x000fe200078e0008 */
[----:B------:R-:W-:Y:S02]  /*bac0*/  MOV R12, 0x7 ;  /* 0x00000007000c7802 */ /* 0x000fe40000000f00 */
[----:B------:R-:W-:-:S13]  /*bad0*/  @!P1 LEA R2, P2, R16, R14, 0x1 ;  /* 0x0000000e10029211 */ /* 0x000fda00078408ff */
[----:B------:R-:W-:Y:S05]  /*bae0*/  WARPSYNC.COLLECTIVE R15, `(.L_x_12922) ;  /* 0x000000000f087348 */ /* 0x000fea0003c00000 */
[----:B------:R0:W1:Y:S02]  /*baf0*/  SHFL.IDX P6, R14, R13, R12, R11 ;  /* 0x0000000c0d0e7389 */ /* 0x00006400000c000b */
[----:B01----:R-:W-:Y:S01]  /*bb00*/  ENDCOLLECTIVE ;  /* 0x000000000000791b */ /* 0x003fe20003800000 */
.L_x_12922:
[----:B------:R-:W-:-:S05]  /*bb10*/  @!P1 IMAD.X R3, RZ, RZ, R9, P2 ;  /* 0x000000ffff039224 */ /* 0x000fca00010e0609 */
[----:B------:R-:W-:Y:S01]  /*bb20*/  @!PT LDS RZ, [RZ] ;  /* 0x00000000fffff984 */ /* 0x000fe20000000800 */
[----:B------:R-:W-:Y:S01]  /*bb30*/  @!PT LDS RZ, [RZ] ;  /* 0x00000000fffff984 */ /* 0x000fe20000000800 */
[----:B------:R-:W-:Y:S01]  /*bb40*/  @!PT LDS RZ, [RZ] ;  /* 0x00000000fffff984 */ /* 0x000fe20000000800 */
[----:B------:R0:W-:Y:S01]  /*bb50*/  @!P1 LDGSTS.E.BYPASS.LTC128B.128 [R10+0xb400], desc[UR38][R2.64], !P0 ;  /* 0x0b400000020a9fae */ /* 0x0001e2000c101d66 */
[----:B------:R-:W-:Y:S01]  /*bb60*/  IMAD.MOV.U32 R13, RZ, RZ, R5 ;  /* 0x000000ffff0d7224 */ /* 0x000fe200078e0005 */
[C---:B------:R-:W-:Y:S01]  /*bb70*/  IADD3 R5, R6.reuse, 0x80, RZ ;  /* 0x0000008006057810 */ /* 0x040fe20007ffe0ff */
[----:B0-----:R-:W-:Y:S02]  /*bb80*/  VIADD R3, R6, 0x70 ;  /* 0x0000007006037836 */ /* 0x001fe40000000000 */
[----:B------:R-:W-:-:S03]  /*bb90*/  IMAD.MOV.U32 R8, RZ, RZ, R14 ;  /* 0x000000ffff087224 */ /* 0x000fc600078e000e */
[----:B------:R-:W-:-:S13]  /*bba0*/  ISETP.GE.AND P1, PT, R3, R4, PT ;  /* 0x000000040300720c */ /* 0x000fda0003f26270 */
[----:B------:R-:W-:Y:S05]  /*bbb0*/  WARPSYNC.COLLECTIVE R15, `(.L_x_12923) ;  /* 0x000000000f087348 */ /* 0x000fea0003c00000 */
[----:B------:R0:W1:Y:S02]  /*bbc0*/  SHFL.IDX P6, R14, R13, R12, R11 ;  /* 0x0000000c0d0e7389 */ /* 0x00006400000c000b */
[----:B01----:R-:W-:Y:S01]  /*bbd0*/  ENDCOLLECTIVE ;  /* 0x000000000000791b */ /* 0x003fe20003800000 */
.L_x_12923:
[----:B------:R-:W-:Y:S01]  /*bbe0*/  @!P1 LEA R25, R22, UR45, 0x1 ;  /* 0x0000002d16199c11 */ /* 0x000fe2000f8e08ff */
[----:B------:R-:W-:Y:S02]  /*bbf0*/  IMAD.MOV.U32 R13, RZ, RZ, R7 ;  /* 0x000000ffff0d7224 */ /* 0x000fe400078e0007 */
[----:B------:R-:W-:Y:S01]  /*bc00*/  IMAD.MOV.U32 R12, RZ, RZ, RZ ;  /* 0x000000ffff0c7224 */ /* 0x000fe200078e00ff */
[----:B------:R-:W-:-:S13]  /*bc10*/  @!P1 LEA R2, P2, R16, R14, 0x1 ;  /* 0x0000000e10029211 */ /* 0x000fda00078408ff */
[----:B------:R-:W-:Y:S05]  /*bc20*/  WARPSYNC.COLLECTIVE R15, `(.L_x_12924) ;  /* 0x000000000f087348 */ /* 0x000fea0003c00000 */
[----:B------:R0:W1:Y:S02]  /*bc30*/  SHFL.IDX P6, R14, R13, R12, R11 ;  /* 0x0000000c0d0e7389 */ /* 0x00006400000c000b */
[----:B01----:R-:W-:Y:S01]  /*bc40*/  ENDCOLLECTIVE ;  /* 0x000000000000791b */ /* 0x003fe20003800000 */
.L_x_12924:
[----:B------:R-:W-:-:S05]  /*bc50*/  @!P1 IMAD.X R3, RZ, RZ, R8, P2 ;  /* 0x000000ffff039224 */ /* 0x000fca00010e0608 */
[----:B------:R-:W-:Y:S01]  /*bc60*/  @!PT LDS RZ, [RZ] ;  /* 0x00000000fffff984 */ /* 0x000fe20000000800 */
[----:B------:R-:W-:Y:S01]  /*bc70*/  @!PT LDS RZ, [RZ] ;  /* 0x00000000fffff984 */ /* 0x000fe20000000800 */
[----:B------:R-:W-:Y:S01]  /*bc80*/  @!PT LDS RZ, [RZ] ;  /* 0x00000000fffff984 */ /* 0x000fe20000000800 */
[----:B------:R0:W-:Y:S01]  /*bc90*/  @!P1 LDGSTS.E.BYPASS.LTC128B.128 [R25+0xbc00], desc[UR38][R2.64], !P0 ;  /* 0x0bc0000002199fae */ /* 0x0001e2000c101d66 */
[----:B------:R-:W-:Y:S01]  /*bca0*/  ISETP.GE.AND P1, PT, R5, R4, PT ;  /* 0x000000040500720c */ /* 0x000fe20003f26270 */
[----:B------:R-:W-:Y:S02]  /*bcb0*/  VIADD R5, R6, 0x90 ;  /* 0x0000009006057836 */ /* 0x000fe40000000000 */
[----:B------:R-:W-:Y:S02]  /*bcc0*/  IMAD.MOV.U32 R13, RZ, RZ, R0 ;  /* 0x000000ffff0d7224 */ /* 0x000fe400078e0000 */
[----:B------:R-:W-:-:S08]  /*bcd0*/  IMAD.MOV.U32 R9, RZ, RZ, R14 ;  /* 0x000000ffff097224 */ /* 0x000fd000078e000e */
[----:B0-----:R-:W-:Y:S05]  /*bce0*/  WARPSYNC.COLLECTIVE R15, `(.L_x_12925) ;  /* 0x000000000f087348 */ /* 0x001fea0003c00000 */
[----:B------:R1:W2:Y:S02]  /*bcf0*/  SHFL.IDX P6, R14, R13, R12, R11 ;  /* 0x0000000c0d0e7389 */ /* 0x0002a400000c000b */
[----:B012---:R-:W-:Y:S01]  /*bd00*/  ENDCOLLECTIVE ;  /* 0x000000000000791b */ /* 0x007fe20003800000 */
.L_x_12925:
[----:B------:R-:W-:Y:S02]  /*bd10*/  IMAD.MOV.U32 R13, RZ, RZ, R7 ;  /* 0x000000ffff0d7224 */ /* 0x000fe400078e0007 */
[----:B------:R-:W-:Y:S01]  /*bd20*/  IMAD.MOV.U32 R12, RZ, RZ, 0x1 ;  /* 0x00000001ff0c7424 */ /* 0x000fe200078e00ff */
[----:B------:R-:W-:-:S07]  /*bd30*/  MOV R21, R14 ;  /* 0x0000000e00157202 */ /* 0x000fce0000000f00 */
[----:B------:R-:W-:Y:S05]  /*bd40*/  WARPSYNC.COLLECTIVE R15, `(.L_x_12926) ;  /* 0x000000000f087348 */ /* 0x000fea0003c00000 */
[----:B------:R0:W1:Y:S02]  /*bd50*/  SHFL.IDX P6, R14, R13, R12, R11 ;  /* 0x0000000c0d0e7389 */ /* 0x00006400000c000b */
[----:B01----:R-:W-:Y:S01]  /*bd60*/  ENDCOLLECTIVE ;  /* 0x000000000000791b */ /* 0x003fe20003800000 */
.L_x_12926:
[----:B------:R-:W-:Y:S02]  /*bd70*/  @!P1 LEA R2, P2, R16, R21, 0x1 ;  /* 0x0000001510029211 */ /* 0x000fe400078408ff */
[----:B------:R-:W-:-:S03]  /*bd80*/  @!P1 LEA R21, R22, UR45, 0x1 ;  /* 0x0000002d16159c11 */ /* 0x000fc6000f8e08ff */
        /* <DEDUP_REMOVED lines=11> */
.L_x_12927:
[----:B------:R-:W-:Y:S01]  /*be40*/  IMAD.MOV.U32 R13, RZ, RZ, R7 ;  /* 0x000000ffff0d7224 */ /* 0x000fe200078e0007 */
[----:B------:R-:W-:Y:S01]  /*be50*/  MOV R12, 0x2 ;  /* 0x00000002000c7802 */ /* 0x000fe20000000f00 */
[----:B------:R-:W-:-:S07]  /*be60*/  IMAD.MOV.U32 R9, RZ, RZ, R14 ;  /* 0x000000ffff097224 */ /* 0x000fce00078e000e */
[----:B------:R-:W-:Y:S05]  /*be70*/  WARPSYNC.COLLECTIVE R15, `(.L_x_12928) ;  /* 0x000000000f087348 */ /* 0x000fea0003c00000 */
[----:B------:R0:W1:Y:S02]  /*be80*/  SHFL.IDX P6, R14, R13, R12, R11 ;  /* 0x0000000c0d0e7389 */ /* 0x00006400000c000b */
[----:B01----:R-:W-:Y:S01]  /*be90*/  ENDCOLLECTIVE ;  /* 0x000000000000791b */ /* 0x003fe20003800000 */
.L_x_12928:
[----:B------:R-:W-:Y:S02]  /*bea0*/  @!P1 LEA R2, P2, R16, R9, 0x1 ;  /* 0x0000000910029211 */ /* 0x000fe400078408ff */
[----:B------:R-:W-:-:S03]  /*beb0*/  @!P1 LEA R9, R22, UR45, 0x1 ;  /* 0x0000002d16099c11 */ /* 0x000fc6000f8e08ff */
[----:B------:R-:W-:-:S05]  /*bec0*/  @!P1 IMAD.X R3, RZ, RZ, R8, P2 ;  /* 0x000000ffff039224 */ /* 0x000fca00010e0608 */
[----:B------:R-:W-:Y:S01]  /*bed0*/  @!PT LDS RZ, [RZ] ;  /* 0x00000000fffff984 */ /* 0x000fe20000000800 */
[----:B------:R-:W-:Y:S01]  /*bee0*/  @!PT LDS RZ, [RZ] ;  /* 0x00000000fffff984 */ /* 0x000fe20000000800 */
[----:B------:R-:W-:Y:S01]  /*bef0*/  @!PT LDS RZ, [RZ] ;  /* 0x00000000fffff984 */ /* 0x000fe20000000800 */
[----:B------:R0:W-:Y:S01]  /*bf00*/  @!P1 LDGSTS.E.BYPASS.LTC128B.128 [R9+0xcc00], desc[UR38][R2.64], !P0 ;  /* 0x0cc0000002099fae */ /* 0x0001e2000c101d66 */
[----:B------:R-:W-:Y:S02]  /*bf10*/  IMAD.MOV.U32 R13, RZ, RZ, R0 ;  /* 0x000000ffff0d7224 */ /* 0x000fe400078e0000 */
[----:B------:R-:W-:-:S07]  /*bf20*/  IMAD.MOV.U32 R5, RZ, RZ, R14 ;  /* 0x000000ffff057224 */ /* 0x000fce00078e000e */
[----:B0-----:R-:W-:Y:S05]  /*bf30*/  WARPSYNC.COLLECTIVE R15, `(.L_x_12929) ;  /* 0x000000000f087348 */ /* 0x001fea0003c00000 */
[----:B------:R1:W2:Y:S02]  /*bf40*/  SHFL.IDX P6, R14, R13, R12, R11 ;  /* 0x0000000c0d0e7389 */ /* 0x0002a400000c000b */
[----:B012---:R-:W-:Y:S01]  /*bf50*/  ENDCOLLECTIVE ;  /* 0x000000000000791b */ /* 0x007fe20003800000 */
.L_x_12929:
[----:B------:R-:W-:-:S05]  /*bf60*/  VIADD R3, R6, 0xa0 ;  /* 0x000000a006037836 */ /* 0x000fca0000000000 */
[----:B------:R-:W-:Y:S02]  /*bf70*/  ISETP.GE.AND P1, PT, R3, R4, PT ;  /* 0x000000040300720c */ /* 0x000fe40003f26270 */
[----:B------:R-:W-:Y:S01]  /*bf80*/  MOV R13, R7 ;  /* 0x00000007000d7202 */ /* 0x000fe20000000f00 */
[----:B------:R-:W-:-:S10]  /*bf90*/  IMAD.MOV.U32 R12, RZ, RZ, 0x3 ;  /* 0x00000003ff0c7424 */ /* 0x000fd400078e00ff */
[----:B------:R-:W-:-:S13]  /*bfa0*/  @!P1 LEA R2, P2, R16, R14, 0x1 ;  /* 0x0000000e10029211 */ /* 0x000fda00078408ff */
[----:B------:R-:W-:Y:S05]  /*bfb0*/  WARPSYNC.COLLECTIVE R15, `(.L_x_12930) ;  /* 0x000000000f087348 */ /* 0x000fea0003c00000 */
[----:B------:R0:W1:Y:S02]  /*bfc0*/  SHFL.IDX P6, R14, R13, R12, R11 ;  /* 0x0000000c0d0e7389 */ /* 0x00006400000c000b */
[----:B01----:R-:W-:Y:S01]  /*bfd0*/  ENDCOLLECTIVE ;  /* 0x000000000000791b */ /* 0x003fe20003800000 */
.L_x_12930:
[----:B------:R-:W-:Y:S01]  /*bfe0*/  @!P1 IMAD.X R3, RZ, RZ, R5, P2 ;  /* 0x000000ffff039224 */ /* 0x000fe200010e0605 */
[----:B------:R-:W-:-:S05]  /*bff0*/  @!P1 LEA R5, R22, UR45, 0x1 ;  /* 0x0000002d16059c11 */ /* 0x000fca000f8e08ff */
        /* <DEDUP_REMOVED lines=9> */
.L_x_12931:
[----:B------:R-:W-:Y:S05]  /*c090*/  BRA `(.L_x_12932) ;  /* 0xffffffc800cc7947 */ /* 0x000fea000383ffff */
.L_x_12855:
[----:B0-----:R-:W-:-:S04]  /*c0a0*/  IMAD.U32 R3, RZ, RZ, UR45 ;  /* 0x0000002dff037e24 */ /* 0x001fc8000f8e00ff */
[----:B------:R0:W1:Y:S03]  /*c0b0*/  SYNCS.PHASECHK.TRANS64.TRYWAIT P0, [R3+URZ+0x16820], R0 ;  /* 0x01682000030075a7 */ /* 0x000066000800017f */
[----:B-1----:R-:W-:Y:S05]  /*c0c0*/  @!P0 NANOSLEEP.SYNCS 0x989680 ;  /* 0x009896800000895d */ /* 0x002fea0003900000 */
[----:B------:R-:W1:Y:S02]  /*c0d0*/  @!P0 SYNCS.PHASECHK.TRANS64 P0, [R3+URZ+0x16820], R0 ;  /* 0x01682000030085a7 */ /* 0x000e64000800007f */
[----:B-1----:R-:W-:Y:S05]  /*c0e0*/  @!P0 BRA `(.L_x_12855) ;  /* 0xfffffffc00ec8947 */ /* 0x002fea000383ffff */
[----:B------:R-:W-:Y:S05]  /*c0f0*/  BRA `(.L_x_12933) ;  /* 0xffffffc800fc7947 */ /* 0x000fea000383ffff */
.L_x_12859:
[----:B0-----:R0:W1:Y:S02]  /*c100*/  SYNCS.PHASECHK.TRANS64.TRYWAIT P0, [R7+URZ+0x16840], R2 ;  /* 0x01684002070075a7 */ /* 0x001064000800017f */
[----:B-1----:R-:W-:Y:S05]  /*c110*/  @!P0 NANOSLEEP.SYNCS 0x989680 ;  /* 0x009896800000895d */ /* 0x002fea0003900000 */
[----:B------:R-:W1:Y:S02]  /*c120*/  @!P0 SYNCS.PHASECHK.TRANS64 P0, [R7+URZ+0x16840], R2 ;  /* 0x01684002070085a7 */ /* 0x000e64000800007f */
[----:B-1----:R-:W-:Y:S05]  /*c130*/  @!P0 BRA `(.L_x_12859) ;  /* 0xfffffffc00f08947 */ /* 0x002fea000383ffff */
[----:B------:R-:W-:Y:S05]  /*c140*/  BRA `(.L_x_12934) ;  /* 0xffffffcc00e07947 */ /* 0x000fea000383ffff */
.L_x_12860:
        /* <DEDUP_REMOVED lines=8> */
.L_x_12936:
[----:B------:R-:W-:Y:S05]  /*c1d0*/  BSYNC B1 ;  /* 0x0000000000017941 */ /* 0x000fea0003800000 */
.L_x_12935:
        /* <DEDUP_REMOVED lines=9> */
.L_x_12937:
[----:B------:R-:W-:Y:S02]  /*c270*/  IMAD.SHL.U32 R15, R16, 0x2, RZ ;  /* 0x00000002100f7824 */ /* 0x000fe400078e00ff */
[----:B------:R-:W-:Y:S02]  /*c280*/  IMAD.MOV.U32 R13, RZ, RZ, R19 ;  /* 0x000000ffff0d7224 */ /* 0x000fe400078e0013 */
[----:B------:R-:W-:Y:S01]  /*c290*/  IMAD.MOV.U32 R12, RZ, RZ, 0x1 ;  /* 0x00000001ff0c7424 */ /* 0x000fe200078e00ff */
[----:B------:R-:W-:-:S04]  /*c2a0*/  MOV R2, R14 ;  /* 0x0000000e00027202 */ /* 0x000fc80000000f00 */
[----:B------:R-:W-:Y:S01]  /*c2b0*/  IADD3 R2, P0, R2, R15, RZ ;  /* 0x0000000f02027210 */ /* 0x000fe20007f1e0ff */
[----:B------:R-:W-:-:S04]  /*c2c0*/  IMAD.MOV.U32 R15, RZ, RZ, -0x1 ;  /* 0xffffffffff0f7424 */ /* 0x000fc800078e00ff */
[----:B------:R-:W-:-:S08]  /*c2d0*/  IMAD.X R3, RZ, RZ, R3, P0 ;  /* 0x000000ffff037224 */ /* 0x000fd000000e0603 */
[----:B------:R-:W-:Y:S05]  /*c2e0*/  WARPSYNC.COLLECTIVE R15, `(.L_x_12938) ;  /* 0x000000000f087348 */ /* 0x000fea0003c00000 */
[----:B------:R0:W1:Y:S02]  /*c2f0*/  SHFL.IDX P6, R14, R13, R12, R11 ;  /* 0x0000000c0d0e7389 */ /* 0x00006400000c000b */
[----:B01----:R-:W-:Y:S01]  /*c300*/  ENDCOLLECTIVE ;  /* 0x000000000000791b */ /* 0x003fe20003800000 */
.L_x_12938:
[----:B------:R-:W-:Y:S01]  /*c310*/  @!PT LDS RZ, [RZ] ;  /* 0x00000000fffff984 */ /* 0x000fe20000000800 */
[----:B------:R-:W-:Y:S01]  /*c320*/  @!PT LDS RZ, [RZ] ;  /* 0x00000000fffff984 */ /* 0x000fe20000000800 */
[----:B------:R-:W-:Y:S01]  /*c330*/  @!PT LDS RZ, [RZ] ;  /* 0x00000000fffff984 */ /* 0x000fe20000000800 */
[----:B------:R0:W-:Y:S01]  /*c340*/  LDGSTS.E.BYPASS.LTC128B.128 [R9+0xe400], desc[UR38][R2.64], !P2 ;  /* 0x0e40000002097fae */ /* 0x0001e2000d101d66 */
[----:B------:R-:W-:Y:S01]  /*c350*/  IMAD.MOV.U32 R13, RZ, RZ, R10 ;  /* 0x000000ffff0d7224 */ /* 0x000fe200078e000a */
[----:B0-----:R-:W-:-:S07]  /*c360*/  MOV R3, R14 ;  /* 0x0000000e00037202 */ /* 0x001fce0000000f00 */
[----:B------:R-:W-:Y:S05]  /*c370*/  WARPSYNC.COLLECTIVE R15, `(.L_x_12939) ;  /* 0x000000000f087348 */ /* 0x000fea0003c00000 */
[----:B------:R0:W1:Y:S02]  /*c380*/  SHFL.IDX P6, R14, R13, R12, R11 ;  /* 0x0000000c0d0e7389 */ /* 0x00006400000c000b */
[----:B01----:R-:W-:Y:S01]  /*c390*/  ENDCOLLECTIVE ;  /* 0x000000000000791b */ /* 0x003fe20003800000 */
.L_x_12939:
[----:B------:R-:W-:Y:S01]  /*c3a0*/  IMAD.SHL.U32 R15, R16, 0x2, RZ ;  /* 0x00000002100f7824 */ /* 0x000fe200078e00ff */
[----:B------:R-:W-:Y:S01]  /*c3b0*/  MOV R13, R19 ;  /* 0x00000013000d7202 */ /* 0x000fe20000000f00 */
[----:B------:R-:W-:Y:S02]  /*c3c0*/  IMAD.MOV.U32 R12, RZ, RZ, 0x2 ;  /* 0x00000002ff0c7424 */ /* 0x000fe400078e00ff */
[----:B------:R-:W-:-:S05]  /*c3d0*/  IMAD.MOV.U32 R2, RZ, RZ, R14 ;  /* 0x000000ffff027224 */ /* 0x000fca00078e000e */
[----:B------:R-:W-:Y:S01]  /*c3e0*/  IADD3 R2, P0, R2, R15, RZ ;  /* 0x0000000f02027210 */ /* 0x000fe20007f1e0ff */
[----:B------:R-:W-:-:S04]  /*c3f0*/  IMAD.MOV.U32 R15, RZ, RZ, -0x1 ;  /* 0xffffffffff0f7424 */ /* 0x000fc800078e00ff */
[----:B------:R-:W-:-:S08]  /*c400*/  IMAD.X R3, RZ, RZ, R3, P0 ;  /* 0x000000ffff037224 */ /* 0x000fd000000e0603 */
[----:B------:R-:W-:Y:S05]  /*c410*/  WARPSYNC.COLLECTIVE R15, `(.L_x_12940) ;  /* 0x000000000f087348 */ /* 0x000fea0003c00000 */
[----:B------:R0:W1:Y:S02]  /*c420*/  SHFL.IDX P6, R14, R13, R12, R11 ;  /* 0x0000000c0d0e7389 */ /* 0x00006400000c000b */
[----:B01----:R-:W-:Y:S01]  /*c430*/  ENDCOLLECTIVE ;  /* 0x000000000000791b */ /* 0x003fe20003800000 */
.L_x_12940:
[----:B------:R-:W-:Y:S01]  /*c440*/  @!PT LDS RZ, [RZ] ;  /* 0x00000000fffff984 */ /* 0x000fe20000000800 */
[----:B------:R-:W-:Y:S01]  /*c450*/  @!PT LDS RZ, [RZ] ;  /* 0x00000000fffff984 */ /* 0x000fe20000000800 */
[----:B------:R-:W-:Y:S01]  /*c460*/  @!PT LDS RZ, [RZ] ;  /* 0x00000000fffff984 */ /* 0x000fe20000000800 */
[----:B------:R0:W-:Y:S01]  /*c470*/  LDGSTS.E.BYPASS.LTC128B.128 [R9+0xec00], desc[UR38][R2.64], !P2 ;  /* 0x0ec0000002097fae */ /* 0x0001e2000d101d66 */
[----:B------:R-:W-:Y:S02]  /*c480*/  IMAD.MOV.U32 R13, RZ, RZ, R10 ;  /* 0x000000ffff0d7224 */ /* 0x000fe400078e000a */
[----:B0-----:R-:W-:-:S07]  /*c490*/  IMAD.MOV.U32 R3, RZ, RZ, R14 ;  /* 0x000000ffff037224 */ /* 0x001fce00078e000e */
[----:B------:R-:W-:Y:S05]  /*c4a0*/  WARPSYNC.COLLECTIVE R15, `(.L_x_12941) ;  /* 0x000000000f087348 */ /* 0x000fea0003c00000 */
[----:B------:R0:W1:Y:S02]  /*c4b0*/  SHFL.IDX P6, R14, R13, R12, R11 ;  /* 0x0000000c0d0e7389 */ /* 0x00006400000c000b */
[----:B01----:R-:W-:Y:S01]  /*c4c0*/  ENDCOLLECTIVE ;  /* 0x000000000000791b */ /* 0x003fe20003800000 */
.L_x_12941:
[----:B------:R-:W-:Y:S01]  /*c4d0*/  SHF.L.U32 R15, R16, 0x1, RZ ;  /* 0x00000001100f7819 */ /* 0x000fe200000006ff */
[----:B------:R-:W-:Y:S02]  /*c4e0*/  IMAD.MOV.U32 R13, RZ, RZ, R19 ;  /* 0x000000ffff0d7224 */ /* 0x000fe400078e0013 */
[----:B------:R-:W-:Y:S02]  /*c4f0*/  IMAD.MOV.U32 R12, RZ, RZ, 0x3 ;  /* 0x00000003ff0c7424 */ /* 0x000fe400078e00ff */
[----:B------:R-:W-:-:S05]  /*c500*/  IMAD.MOV.U32 R2, RZ, RZ, R14 ;  /* 0x000000ffff027224 */ /* 0x000fca00078e000e */
[----:B------:R-:W-:Y:S02]  /*c510*/  IADD3 R2, P0, R2, R15, RZ ;  /* 0x0000000f02027210 */ /* 0x000fe40007f1e0ff */
[----:B------:R-:W-:-:S03]  /*c520*/  MOV R15, 0xffffffff ;  /* 0xffffffff000f7802 */ /* 0x000fc60000000f00 */
[----:B------:R-:W-:-:S08]  /*c530*/  IMAD.X R3, RZ, RZ, R3, P0 ;  /* 0x000000ffff037224 */ /* 0x000fd000000e0603 */
[----:B------:R-:W-:Y:S05]  /*c540*/  WARPSYNC.COLLECTIVE R15, `(.L_x_12942) ;  /* 0x000000000f087348 */ /* 0x000fea0003c00000 */
[----:B------:R0:W1:Y:S02]  /*c550*/  SHFL.IDX P6, R14, R13, R12, R11 ;  /* 0x0000000c0d0e7389 */ /* 0x00006400000c000b */
[----:B01----:R-:W-:Y:S01]  /*c560*/  ENDCOLLECTIVE ;  /* 0x000000000000791b */ /* 0x003fe20003800000 */
.L_x_12942:
        /* <DEDUP_REMOVED lines=9> */
.L_x_12943:
[----:B------:R-:W-:Y:S02]  /*c600*/  IMAD.SHL.U32 R15, R16, 0x2, RZ ;  /* 0x00000002100f7824 */ /* 0x000fe400078e00ff */
[----:B------:R-:W-:Y:S02]  /*c610*/  IMAD.MOV.U32 R13, RZ, RZ, R19 ;  /* 0x000000ffff0d7224 */ /* 0x000fe400078e0013 */
[----:B------:R-:W-:Y:S02]  /*c620*/  IMAD.MOV.U32 R12, RZ, RZ, 0x4 ;  /* 0x00000004ff0c7424 */ /* 0x000fe400078e00ff */
[----:B------:R-:W-:-:S05]  /*c630*/  IMAD.MOV.U32 R2, RZ, RZ, R14 ;  /* 0x000000ffff027224 */ /* 0x000fca00078e000e */
[----:B------:R-:W-:Y:S01]  /*c640*/  IADD3 R2, P0, R2, R15, RZ ;  /* 0x0000000f02027210 */ /* 0x000fe20007f1e0ff */
[----:B------:R-:W-:-:S03]  /*c650*/  IMAD.MOV.U32 R15, RZ, RZ, -0x1 ;  /* 0xffffffffff0f7424 */ /* 0x000fc600078e00ff */
[----:B------:R-:W-:-:S09]  /*c660*/  IADD3.X R3, RZ, R3, RZ, P0, !PT ;  /* 0x00000003ff037210 */ /* 0x000fd200007fe4ff */
[----:B------:R-:W-:Y:S05]  /*c670*/  WARPSYNC.COLLECTIVE R15, `(.L_x_12944) ;  /* 0x000000000f087348 */ /* 0x000fea0003c00000 */
[----:B------:R0:W1:Y:S02]  /*c680*/  SHFL.IDX P6, R14, R13, R12, R11 ;  /* 0x0000000c0d0e7389 */ /* 0x00006400000c000b */
[----:B01----:R-:W-:Y:S01]  /*c690*/  ENDCOLLECTIVE ;  /* 0x000000000000791b */ /* 0x003fe20003800000 */
.L_x_12944:
[----:B------:R-:W-:Y:S01]  /*c6a0*/  @!PT LDS RZ, [RZ] ;  /* 0x00000000fffff984 */ /* 0x000fe20000000800 */
[----:B------:R-:W-:Y:S01]  /*c6b0*/  @!PT LDS RZ, [RZ] ;  /* 0x00000000fffff984 */ /* 0x000fe20000000800 */
[----:B------:R-:W-:Y:S01]  /*c6c0*/  @!PT LDS RZ, [RZ] ;  /* 0x00000000fffff984 */ /* 0x000fe20000000800 */
[----:B------:R0:W-:Y:S01]  /*c6d0*/  LDGSTS.E.BYPASS.LTC128B.128 [R9+0xfc00], desc[UR38][R2.64], !P2 ;  /* 0x0fc0000002097fae */ /* 0x0001e2000d101d66 */
[----:B------:R-:W-:Y:S01]  /*c6e0*/  MOV R13, R10 ;  /* 0x0000000a000d7202 */ /* 0x000fe20000000f00 */
[----:B0-----:R-:W-:-:S07]  /*c6f0*/  IMAD.MOV.U32 R3, RZ, RZ, R14 ;  /* 0x000000ffff037224 */ /* 0x001fce00078e000e */
[----:B------:R-:W-:Y:S05]  /*c700*/  WARPSYNC.COLLECTIVE R15, `(.L_x_12945) ;  /* 0x000000000f087348 */ /* 0x000fea0003c00000 */
[----:B------:R0:W1:Y:S02]  /*c710*/  SHFL.IDX P6, R14, R13, R12, R11 ;  /* 0x0000000c0d0e7389 */ /* 0x00006400000c000b */
[----:B01----:R-:W-:Y:S01]  /*c720*/  ENDCOLLECTIVE ;  /* 0x000000000000791b */ /* 0x003fe20003800000 */
.L_x_12945:
[----:B------:R-:W-:Y:S01]  /*c730*/  IMAD.SHL.U32 R15, R16, 0x2, RZ ;  /* 0x00000002100f7824 */ /* 0x000fe200078e00ff */
[----:B------:R-:W-:Y:S01]  /*c740*/  MOV R12, 0x5 ;  /* 0x00000005000c7802 */ /* 0x000fe20000000f00 */
[----:B------:R-:W-:Y:S02]  /*c750*/  IMAD.MOV.U32 R13, RZ, RZ, R19 ;  /* 0x000000ffff0d7224 */ /* 0x000fe400078e0013 */
[----:B------:R-:W-:-:S05]  /*c760*/  IMAD.MOV.U32 R2, RZ, RZ, R14 ;  /* 0x000000ffff027224 */ /* 0x000fca00078e000e */
[----:B------:R-:W-:Y:S01]  /*c770*/  IADD3 R2, P0, R2, R15, RZ ;  /* 0x0000000f02027210 */ /* 0x000fe20007f1e0ff */
[----:B------:R-:W-:-:S04]  /*c780*/  IMAD.MOV.U32 R15, RZ, RZ, -0x1 ;  /* 0xffffffffff0f7424 */ /* 0x000fc800078e00ff */
[----:B------:R-:W-:-:S08]  /*c790*/  IMAD.X R3, RZ, RZ, R3, P0 ;  /* 0x000000ffff037224 */ /* 0x000fd000000e0603 */
[----:B------:R-:W-:Y:S05]  /*c7a0*/  WARPSYNC.COLLECTIVE R15, `(.L_x_12946) ;  /* 0x000000000f087348 */ /* 0x000fea0003c00000 */
[----:B------:R0:W1:Y:S02]  /*c7b0*/  SHFL.IDX P6, R14, R13, R12, R11 ;  /* 0x0000000c0d0e7389 */ /* 0x00006400000c000b */
[----:B01----:R-:W-:Y:S01]  /*c7c0*/  ENDCOLLECTIVE ;  /* 0x000000000000791b */ /* 0x003fe20003800000 */
.L_x_12946:
        /* <DEDUP_REMOVED lines=9> */
.L_x_12947:
        /* <DEDUP_REMOVED lines=10> */
.L_x_12948:
        /* <DEDUP_REMOVED lines=9> */
.L_x_12949:
        /* <DEDUP_REMOVED lines=10> */
.L_x_12950:
[----:B------:R-:W-:Y:S01]  /*ca30*/  @!PT LDS RZ, [RZ] ;  /* 0x00000000fffff984 */ /* 0x000fe20000000800 */
[----:B------:R-:W-:Y:S01]  /*ca40*/  @!PT LDS RZ, [RZ] ;  /* 0x00000000fffff984 */ /* 0x000fe20000000800 */
[----:B------:R-:W-:Y:S01]  /*ca50*/  @!PT LDS RZ, [RZ] ;  /* 0x00000000fffff984 */ /* 0x000fe20000000800 */
[----:B------:R0:W-:Y:S01]  /*ca60*/  LDGSTS.E.BYPASS.LTC128B.128 [R9+0x11400], desc[UR38][R2.64], !P2 ;  /* 0x1140000002097fae */ /* 0x0001e2000d101d66 */
[----:B------:R-:W-:Y:S02]  /*ca70*/  IMAD.MOV.U32 R13, RZ, RZ, R10 ;  /* 0x000000ffff0d7224 */ /* 0x000fe400078e000a */
[----:B------:R-:W-:-:S07]  /*ca80*/  IMAD.MOV.U32 R19, RZ, RZ, R14 ;  /* 0x000000ffff137224 */ /* 0x000fce00078e000e */
[----:B0-----:R-:W-:Y:S05]  /*ca90*/  WARPSYNC.COLLECTIVE R15, `(.L_x_12951) ;  /* 0x000000000f087348 */ /* 0x001fea0003c00000 */
[----:B------:R1:W2:Y:S02]  /*caa0*/  SHFL.IDX P6, R14, R13, R12, R11 ;  /* 0x0000000c0d0e7389 */ /* 0x0002a400000c000b */
[----:B012---:R-:W-:Y:S01]  /*cab0*/  ENDCOLLECTIVE ;  /* 0x000000000000791b */ /* 0x007fe20003800000 */
.L_x_12951:
[----:B------:R-:W-:Y:S05]  /*cac0*/  BRA `(.L_x_12952) ;  /* 0xffffffc800907947 */ /* 0x000fea000383ffff */
.L_x_12865:
[----:B0-----:R0:W1:Y:S02]  /*cad0*/  SYNCS.PHASECHK.TRANS64.TRYWAIT P0, [R7+URZ+0x16860], R2 ;  /* 0x01686002070075a7 */ /* 0x001064000800017f */
[----:B-1----:R-:W-:Y:S05]  /*cae0*/  @!P0 NANOSLEEP.SYNCS 0x989680 ;  /* 0x009896800000895d */ /* 0x002fea0003900000 */
[----:B------:R-:W1:Y:S02]  /*caf0*/  @!P0 SYNCS.PHASECHK.TRANS64 P0, [R7+URZ+0x16860], R2 ;  /* 0x01686002070085a7 */ /* 0x000e64000800007f */
[----:B-1----:R-:W-:Y:S05]  /*cb00*/  @!P0 BRA `(.L_x_12865) ;  /* 0xfffffffc00f08947 */ /* 0x002fea000383ffff */
[----:B------:R-:W-:Y:S05]  /*cb10*/  BRA `(.L_x_12953) ;  /* 0xffffffc800f07947 */ /* 0x000fea000383ffff */
.L_x_12866:
        /* <DEDUP_REMOVED lines=8> */
.L_x_12955:
[----:B------:R-:W-:Y:S05]  /*cba0*/  BSYNC B1 ;  /* 0x0000000000017941 */ /* 0x000fea0003800000 */
.L_x_12954:
[----:B------:R-:W-:Y:S01]  /*cbb0*/  MOV R13, R17 ;  /* 0x00000011000d7202 */ /* 0x000fe20000000f00 */
[----:B------:R-:W-:Y:S01]  /*cbc0*/  IMAD.MOV.U32 R12, RZ, RZ, RZ ;  /* 0x000000ffff0c7224 */ /* 0x000fe200078e00ff */
[----:B------:R-:W-:Y:S01]  /*cbd0*/  ISETP.LT.OR P2, PT, R4, 0x1, P1 ;  /* 0x000000010400780c */ /* 0x000fe20000f41670 */
[----:B------:R-:W-:Y:S01]  /*cbe0*/  IMAD.MOV.U32 R11, RZ, RZ, 0x181f ;  /* 0x0000181fff0b7424 */ /* 0x000fe200078e00ff */
[----:B------:R-:W-:Y:S01]  /*cbf0*/  LEA R8, R8, UR45, 0x1 ;  /* 0x0000002d08087c11 */ /* 0x000fe2000f8e08ff */
[----:B------:R-:W-:Y:S02]  /*cc00*/  IMAD.MOV.U32 R15, RZ, RZ, -0x1 ;  /* 0xffffffffff0f7424 */ /* 0x000fe400078e00ff */
[----:B------:R-:W-:-:S08]  /*cc10*/  IMAD.MOV.U32 R3, RZ, RZ, R14 ;  /* 0x000000ffff037224 */ /* 0x000fd000078e000e */
[----:B------:R-:W-:Y:S05]  /*cc20*/  WARPSYNC.COLLECTIVE R15, `(.L_x_12956) ;  /* 0x000000000f087348 */ /* 0x000fea0003c00000 */
[----:B------:R0:W1:Y:S02]  /*cc30*/  SHFL.IDX P6, R14, R13, R12, R11 ;  /* 0x0000000c0d0e7389 */ /* 0x00006400000c000b */
[----:B01----:R-:W-:Y:S01]  /*cc40*/  ENDCOLLECTIVE ;  /* 0x000000000000791b */ /* 0x003fe20003800000 */
.L_x_12956:
[----:B------:R-:W-:Y:S01]  /*cc50*/  MOV R13, R18 ;  /* 0x00000012000d7202 */ /* 0x000fe20000000f00 */
[----:B------:R-:W-:Y:S01]  /*cc60*/  IMAD.MOV.U32 R12, RZ, RZ, 0x1 ;  /* 0x00000001ff0c7424 */ /* 0x000fe200078e00ff */
[----:B------:R-:W-:-:S13]  /*cc70*/  IADD3 R2, P0, R14, R19, RZ ;  /* 0x000000130e027210 */ /* 0x000fda0007f1e0ff */
[----:B------:R-:W-:Y:S05]  /*cc80*/  WARPSYNC.COLLECTIVE R15, `(.L_x_12957) ;  /* 0x000000000f087348 */ /* 0x000fea0003c00000 */
[----:B------:R0:W1:Y:S02]  /*cc90*/  SHFL.IDX P6, R14, R13, R12, R11 ;  /* 0x0000000c0d0e7389 */ /* 0x00006400000c000b */
[----:B01----:R-:W-:Y:S01]  /*cca0*/  ENDCOLLECTIVE ;  /* 0x000000000000791b */ /* 0x003fe20003800000 */
.L_x_12957:
[----:B------:R-:W-:-:S05]  /*ccb0*/  IMAD.X R3, RZ, RZ, R3, P0 ;  /* 0x000000ffff037224 */ /* 0x000fca00000e0603 */
[----:B------:R-:W-:Y:S01]  /*ccc0*/  @!PT LDS RZ, [RZ] ;  /* 0x00000000fffff984 */ /* 0x000fe20000000800 */
[----:B------:R-:W-:Y:S01]  /*ccd0*/  @!PT LDS RZ, [RZ] ;  /* 0x00000000fffff984 */ /* 0x000fe20000000800 */
[----:B------:R-:W-:Y:S01]  /*cce0*/  @!PT LDS RZ, [RZ] ;  /* 0x00000000fffff984 */ /* 0x000fe20000000800 */
[----:B------:R0:W-:Y:S01]  /*ccf0*/  LDGSTS.E.BYPASS.LTC128B.128 [R8+0x400], desc[UR38][R2.64], !P2 ;  /* 0x0040000002087fae */ /* 0x0001e2000d101d66 */
[----:B------:R-:W-:Y:S01]  /*cd00*/  ISETP.LT.OR P2, PT, R4, 0x11, P1 ;  /* 0x000000110400780c */ /* 0x000fe20000f41670 */
[----:B------:R-:W-:Y:S02]  /*cd10*/  IMAD.MOV.U32 R13, RZ, RZ, R17 ;  /* 0x000000ffff0d7224 */ /* 0x000fe400078e0011 */
[----:B------:R-:W-:-:S10]  /*cd20*/  IMAD.MOV.U32 R9, RZ, RZ, R14 ;  /* 0x000000ffff097224 */ /* 0x000fd400078e000e */
[----:B0-----:R-:W-:Y:S05]  /*cd30*/  WARPSYNC.COLLECTIVE R15, `(.L_x_12958) ;  /* 0x000000000f087348 */ /* 0x001fea0003c00000 */
[----:B------:R1:W2:Y:S02]  /*cd40*/  SHFL.IDX P6, R14, R13, R12, R11 ;  /* 0x0000000c0d0e7389 */ /* 0x0002a400000c000b */
[----:B012---:R-:W-:Y:S01]  /*cd50*/  ENDCOLLECTIVE ;  /* 0x000000000000791b */ /* 0x007fe20003800000 */
.L_x_12958:
[----:B------:R-:W-:Y:S02]  /*cd60*/  IMAD.MOV.U32 R13, RZ, RZ, R18 ;  /* 0x000000ffff0d7224 */ /* 0x000fe400078e0012 */
[----:B------:R-:W-:Y:S02]  /*cd70*/  IMAD.MOV.U32 R12, RZ, RZ, 0x2 ;  /* 0x00000002ff0c7424 */ /* 0x000fe400078e00ff */
[----:B------:R-:W-:-:S05]  /*cd80*/  IMAD.MOV.U32 R11, RZ, RZ, R14 ;  /* 0x000000ffff0b7224 */ /* 0x000fca00078e000e */
[----:B------:R-:W-:Y:S01]  /*cd90*/  IADD3 R2, P0, R11, R19, RZ ;  /* 0x000000130b027210 */ /* 0x000fe20007f1e0ff */
[----:B------:R-:W-:-:S03]  /*cda0*/  IMAD.MOV.U32 R11, RZ, RZ, 0x181f ;  /* 0x0000181fff0b7424 */ /* 0x000fc600078e00ff */
[----:B------:R-:W-:-:S09]  /*cdb0*/  IADD3.X R3, RZ, R9, RZ, P0, !PT ;  /* 0x00000009ff037210 */ /* 0x000fd200007fe4ff */
[----:B------:R-:W-:Y:S05]  /*cdc0*/  WARPSYNC.COLLECTIVE R15, `(.L_x_12959) ;  /* 0x000000000f087348 */ /* 0x000fea0003c00000 */
[----:B------:R0:W1:Y:S02]  /*cdd0*/  SHFL.IDX P6, R14, R13, R12, R11 ;  /* 0x0000000c0d0e7389 */ /* 0x00006400000c000b */
[----:B01----:R-:W-:Y:S01]  /*cde0*/  ENDCOLLECTIVE ;  /* 0x000000000000791b */ /* 0x003fe20003800000 */
.L_x_12959:
[----:B------:R-:W-:Y:S01]  /*cdf0*/  @!PT LDS RZ, [RZ] ;  /* 0x00000000fffff984 */ /* 0x000fe20000000800 */
[----:B------:R-:W-:Y:S01]  /*ce00*/  @!PT LDS RZ, [RZ] ;  /* 0x00000000fffff984 */ /* 0x000fe20000000800 */
[----:B------:R-:W-:Y:S01]  /*ce10*/  @!PT LDS RZ, [RZ] ;  /* 0x00000000fffff984 */ /* 0x000fe20000000800 */
[----:B------:R0:W-:Y:S01]  /*ce20*/  LDGSTS.E.BYPASS.LTC128B.128 [R8+0xc00], desc[UR38][R2.64], !P2 ;  /* 0x00c0000002087fae */ /* 0x0001e2000d101d66 */
[----:B------:R-:W-:Y:S02]  /*ce30*/  ISETP.LT.OR P2, PT, R4, 0x21, P1 ;  /* 0x000000210400780c */ /* 0x000fe40000f41670 */
[----:B------:R-:W-:Y:S01]  /*ce40*/  MOV R13, R17 ;  /* 0x00000011000d7202 */ /* 0x000fe20000000f00 */
[----:B------:R-:W-:-:S10]  /*ce50*/  IMAD.MOV.U32 R10, RZ, RZ, R14 ;  /* 0x000000ffff0a7224 */ /* 0x000fd400078e000e */
[----:B0-----:R-:W-:Y:S05]  /*ce60*/  WARPSYNC.COLLECTIVE R15, `(.L_x_12960) ;  /* 0x000000000f087348 */ /* 0x001fea0003c00000 */
[----:B------:R1:W2:Y:S02]  /*ce70*/  SHFL.IDX P6, R14, R13, R12, R11 ;  /* 0x0000000c0d0e7389 */ /* 0x0002a400000c000b */
[----:B012---:R-:W-:Y:S01]  /*ce80*/  ENDCOLLECTIVE ;  /* 0x000000000000791b */ /* 0x007fe20003800000 */
.L_x_12960:
[----:B------:R-:W-:Y:S02]  /*ce90*/  IMAD.MOV.U32 R13, RZ, RZ, R18 ;  /* 0x000000ffff0d7224 */ /* 0x000fe400078e0012 */
[----:B------:R-:W-:-:S05]  /*cea0*/  IMAD.MOV.U32 R12, RZ, RZ, R14 ;  /* 0x000000ffff0c7224 */ /* 0x000fca00078e000e */
[----:B------:R-:W-:Y:S01]  /*ceb0*/  IADD3 R2, P0, R12, R19, RZ ;  /* 0x000000130c027210 */ /* 0x000fe20007f1e0ff */
[----:B------:R-:W-:-:S04]  /*cec0*/  IMAD.MOV.U32 R12, RZ, RZ, 0x3 ;  /* 0x00000003ff0c7424 */ /* 0x000fc800078e00ff */
[----:B------:R-:W-:-:S08]  /*ced0*/  IMAD.X R3, RZ, RZ, R10, P0 ;  /* 0x000000ffff037224 */ /* 0x000fd000000e060a */
[----:B------:R-:W-:Y:S05]  /*cee0*/  WARPSYNC.COLLECTIVE R15, `(.L_x_12961) ;  /* 0x000000000f087348 */ /* 0x000fea0003c00000 */
[----:B------:R0:W1:Y:S02]  /*cef0*/  SHFL.IDX P6, R14, R13, R12, R11 ;  /* 0x0000000c0d0e7389 */ /* 0x00006400000c000b */
[----:B01----:R-:W-:Y:S01]  /*cf00*/  ENDCOLLECTIVE ;  /* 0x000000000000791b */ /* 0x003fe20003800000 */
.L_x_12961:
[----:B------:R-:W-:Y:S01]  /*cf10*/  @!PT LDS RZ, [RZ] ;  /* 0x00000000fffff984 */ /* 0x000fe20000000800 */
[----:B------:R-:W-:Y:S01]  /*cf20*/  @!PT LDS RZ, [RZ] ;  /* 0x00000000fffff984 */ /* 0x000fe20000000800 */
[----:B------:R-:W-:Y:S01]  /*cf30*/  @!PT LDS RZ, [RZ] ;  /* 0x00000000fffff984 */ /* 0x000fe20000000800 */
[----:B------:R0:W-:Y:S01]  /*cf40*/  LDGSTS.E.BYPASS.LTC128B.128 [R8+0x1400], desc[UR38][R2.64], !P2 ;  /* 0x0140000002087fae */ /* 0x0001e2000d101d66 */
[----:B------:R-:W-:Y:S01]  /*cf50*/  ISETP.LT.OR P2, PT, R4, 0x31, P1 ;  /* 0x000000310400780c */ /* 0x000fe20000f41670 */
[----:B------:R-:W-:Y:S01]  /*cf60*/  IMAD.MOV.U32 R13, RZ, RZ, R17 ;  /* 0x000000ffff0d7224 */ /* 0x000fe200078e0011 */
[----:B------:R-:W-:-:S11]  /*cf70*/  MOV R9, R14 ;  /* 0x0000000e00097202 */ /* 0x000fd60000000f00 */
[----:B0-----:R-:W-:Y:S05]  /*cf80*/  WARPSYNC.COLLECTIVE R15, `(.L_x_12962) ;  /* 0x000000000f087348 */ /* 0x001fea0003c00000 */
[----:B------:R1:W2:Y:S02]  /*cf90*/  SHFL.IDX P6, R14, R13, R12, R11 ;  /* 0x0000000c0d0e7389 */ /* 0x0002a400000c000b */
[----:B012---:R-:W-:Y:S01]  /*cfa0*/  ENDCOLLECTIVE ;  /* 0x000000000000791b */ /* 0x007fe20003800000 */
.L_x_12962:
[----:B------:R-:W-:Y:S01]  /*cfb0*/  IMAD.MOV.U32 R13, RZ, RZ, R18 ;  /* 0x000000ffff0d7224 */ /* 0x000fe200078e0012 */
[----:B------:R-:W-:Y:S01]  /*cfc0*/  MOV R12, 0x4 ;  /* 0x00000004000c7802 */ /* 0x000fe20000000f00 */
[----:B------:R-:W-:-:S05]  /*cfd0*/  IMAD.MOV.U32 R11, RZ, RZ, R14 ;  /* 0x000000ffff0b7224 */ /* 0x000fca00078e000e */
[----:B------:R-:W-:Y:S01]  /*cfe0*/  IADD3 R2, P0, R11, R19, RZ ;  /* 0x000000130b027210 */ /* 0x000fe20007f1e0ff */
[----:B------:R-:W-:-:S04]  /*cff0*/  IMAD.MOV.U32 R11, RZ, RZ, 0x181f ;  /* 0x0000181fff0b7424 */ /* 0x000fc800078e00ff */
[----:B------:R-:W-:-:S08]  /*d000*/  IMAD.X R3, RZ, RZ, R9, P0 ;  /* 0x000000ffff037224 */ /* 0x000fd000000e0609 */
[----:B------:R-:W-:Y:S05]  /*d010*/  WARPSYNC.COLLECTIVE R15, `(.L_x_12963) ;  /* 0x000000000f087348 */ /* 0x000fea0003c00000 */
[----:B------:R0:W1:Y:S02]  /*d020*/  SHFL.IDX P6, R14, R13, R12, R11 ;  /* 0x0000000c0d0e7389 */ /* 0x00006400000c000b */
[----:B01----:R-:W-:Y:S01]  /*d030*/  ENDCOLLECTIVE ;  /* 0x000000000000791b */ /* 0x003fe20003800000 */
.L_x_12963:
        /* <DEDUP_REMOVED lines=10> */
.L_x_12964:
[----:B------:R-:W-:Y:S02]  /*d0e0*/  IMAD.MOV.U32 R13, RZ, RZ, R18 ;  /* 0x000000ffff0d7224 */ /* 0x000fe400078e0012 */
[----:B------:R-:W-:-:S05]  /*d0f0*/  IMAD.MOV.U32 R12, RZ, RZ, R14 ;  /* 0x000000ffff0c7224 */ /* 0x000fca00078e000e */
[----:B------:R-:W-:Y:S01]  /*d100*/  IADD3 R2, P0, R12, R19, RZ ;  /* 0x000000130c027210 */ /* 0x000fe20007f1e0ff */
[----:B------:R-:W-:-:S03]  /*d110*/  IMAD.MOV.U32 R12, RZ, RZ, 0x5 ;  /* 0x00000005ff0c7424 */ /* 0x000fc600078e00ff */
[----:B------:R-:W-:-:S09]  /*d120*/  IADD3.X R3, RZ, R10, RZ, P0, !PT ;  /* 0x0000000aff037210 */ /* 0x000fd200007fe4ff */
[----:B------:R-:W-:Y:S05]  /*d130*/  WARPSYNC.COLLECTIVE R15, `(.L_x_12965) ;  /* 0x000000000f087348 */ /* 0x000fea0003c00000 */
[----:B------:R0:W1:Y:S02]  /*d140*/  SHFL.IDX P6, R14, R13, R12, R11 ;  /* 0x0000000c0d0e7389 */ /* 0x00006400000c000b */
[----:B01----:R-:W-:Y:S01]  /*d150*/  ENDCOLLECTIVE ;  /* 0x000000000000791b */ /* 0x003fe20003800000 */
.L_x_12965:
        /* <DEDUP_REMOVED lines=10> */
.L_x_12966:
[----:B------:R-:W-:Y:S02]  /*d200*/  IMAD.MOV.U32 R13, RZ, RZ, R18 ;  /* 0x000000ffff0d7224 */ /* 0x000fe400078e0012 */
[----:B------:R-:W-:Y:S01]  /*d210*/  IMAD.MOV.U32 R12, RZ, RZ, 0x6 ;  /* 0x00000006ff0c7424 */ /* 0x000fe200078e00ff */
[----:B------:R-:W-:-:S04]  /*d220*/  MOV R11, R14 ;  /* 0x0000000e000b7202 */ /* 0x000fc80000000f00 */
[----:B------:R-:W-:Y:S01]  /*d230*/  IADD3 R2, P0, R11, R19, RZ ;  /* 0x000000130b027210 */ /* 0x000fe20007f1e0ff */
[----:B------:R-:W-:-:S04]  /*d240*/  IMAD.MOV.U32 R11, RZ, RZ, 0x181f ;  /* 0x0000181fff0b7424 */ /* 0x000fc800078e00ff */
[----:B------:R-:W-:-:S08]  /*d250*/  IMAD.X R3, RZ, RZ, R9, P0 ;  /* 0x000000ffff037224 */ /* 0x000fd000000e0609 */
[----:B------:R-:W-:Y:S05]  /*d260*/  WARPSYNC.COLLECTIVE R15, `(.L_x_12967) ;  /* 0x000000000f087348 */ /* 0x000fea0003c00000 */
[----:B------:R0:W1:Y:S02]  /*d270*/  SHFL.IDX P6, R14, R13, R12, R11 ;  /* 0x0000000c0d0e7389 */ /* 0x00006400000c000b */
[----:B01----:R-:W-:Y:S01]  /*d280*/  ENDCOLLECTIVE ;  /* 0x000000000000791b */ /* 0x003fe20003800000 */
.L_x_12967:
        /* <DEDUP_REMOVED lines=10> */
.L_x_12968:
[----:B------:R-:W-:Y:S02]  /*d330*/  IMAD.MOV.U32 R13, RZ, RZ, R18 ;  /* 0x000000ffff0d7224 */ /* 0x000fe400078e0012 */
[----:B------:R-:W-:-:S05]  /*d340*/  IMAD.MOV.U32 R12, RZ, RZ, R14 ;  /* 0x000000ffff0c7224 */ /* 0x000fca00078e000e */
[----:B------:R-:W-:Y:S02]  /*d350*/  IADD3 R2, P0, R12, R19, RZ ;  /* 0x000000130c027210 */ /* 0x000fe40007f1e0ff */
[----:B------:R-:W-:-:S03]  /*d360*/  MOV R12, 0x7 ;  /* 0x00000007000c7802 */ /* 0x000fc60000000f00 */
[----:B------:R-:W-:-:S08]  /*d370*/  IMAD.X R3, RZ, RZ, R10, P0 ;  /* 0x000000ffff037224 */ /* 0x000fd000000e060a */
[----:B------:R-:W-:Y:S05]  /*d380*/  WARPSYNC.COLLECTIVE R15, `(.L_x_12969) ;  /* 0x000000000f087348 */ /* 0x000fea0003c00000 */
[----:B------:R0:W1:Y:S02]  /*d390*/  SHFL.IDX P6, R14, R13, R12, R11 ;  /* 0x0000000c0d0e7389 */ /* 0x00006400000c000b */
[----:B01----:R-:W-:Y:S01]  /*d3a0*/  ENDCOLLECTIVE ;  /* 0x000000000000791b */ /* 0x003fe20003800000 */
.L_x_12969:
        /* <DEDUP_REMOVED lines=9> */
.L_x_12970:
[----:B------:R-:W-:Y:S05]  /*d440*/  BRA `(.L_x_12971) ;  /* 0xffffffc4006c7947 */ /* 0x000fea000383ffff */
.L_x_12872:
[----:B0-----:R0:W1:Y:S02]  /*d450*/  SYNCS.PHASECHK.TRANS64.TRYWAIT P0, [R0+URZ+0x16860], R3 ;  /* 0x01686003000075a7 */ /* 0x001064000800017f */
[----:B-1----:R-:W-:Y:S05]  /*d460*/  @!P0 NANOSLEEP.SYNCS 0x989680 ;  /* 0x009896800000895d */ /* 0x002fea0003900000 */
[----:B------:R-:W1:Y:S02]  /*d470*/  @!P0 SYNCS.PHASECHK.TRANS64 P0, [R0+URZ+0x16860], R3 ;  /* 0x01686003000085a7 */ /* 0x000e64000800007f */
[----:B-1----:R-:W-:Y:S05]  /*d480*/  @!P0 BRA `(.L_x_12872) ;  /* 0xfffffffc00f08947 */ /* 0x002fea000383ffff */
[----:B------:R-:W-:Y:S05]  /*d490*/  BRA `(.L_x_12972) ;  /* 0xffffffc800687947 */ /* 0x000fea000383ffff */
.L_x_12873:
        /* <DEDUP_REMOVED lines=8> */
.L_x_12974:
[----:B------:R-:W-:Y:S05]  /*d520*/  BSYNC B0 ;  /* 0x0000000000007941 */ /* 0x000fea0003800000 */
.L_x_12973:
        /* <DEDUP_REMOVED lines=9> */
.L_x_12975:
[----:B------:R-:W-:Y:S02]  /*d5c0*/  ULDC UR4, c[0x0][0x2f4] ;  /* 0x0000bd0000047ab9 */ /* 0x000fe40000000800 */
[C---:B------:R-:W-:Y:S01]  /*d5d0*/  ISETP.GE.AND P0, PT, R16.reuse, UR4, PT ;  /* 0x0000000410007c0c */ /* 0x040fe2000bf06270 */
[----:B------:R-:W-:-:S03]  /*d5e0*/  IMAD.SHL.U32 R16, R16, 0x2, RZ ;  /* 0x0000000210107824 */ /* 0x000fc600078e00ff */
[----:B------:R-:W-:Y:S01]  /*d5f0*/  ISETP.LT.OR P2, PT, R5, 0x1, P0 ;  /* 0x000000010500780c */ /* 0x000fe20000741670 */
[----:B------:R-:W-:Y:S01]  /*d600*/  IMAD.MOV.U32 R13, RZ, RZ, R18 ;  /* 0x000000ffff0d7224 */ /* 0x000fe200078e0012 */
[----:B------:R-:W-:Y:S02]  /*d610*/  MOV R12, 0x1 ;  /* 0x00000001000c7802 */ /* 0x000fe40000000f00 */
[----:B------:R-:W-:-:S13]  /*d620*/  IADD3 R2, P1, R14, R16, RZ ;  /* 0x000000100e027210 */ /* 0x000fda0007f3e0ff */
[----:B------:R-:W-:Y:S05]  /*d630*/  WARPSYNC.COLLECTIVE R15, `(.L_x_12976) ;  /* 0x000000000f087348 */ /* 0x000fea0003c00000 */
[----:B------:R0:W1:Y:S02]  /*d640*/  SHFL.IDX P6, R14, R13, R12, R11 ;  /* 0x0000000c0d0e7389 */ /* 0x00006400000c000b */
[----:B01----:R-:W-:Y:S01]  /*d650*/  ENDCOLLECTIVE ;  /* 0x000000000000791b */ /* 0x003fe20003800000 */
.L_x_12976:
        /* <DEDUP_REMOVED lines=11> */
.L_x_12977:
[----:B------:R-:W-:Y:S01]  /*d710*/  MOV R13, R18 ;  /* 0x00000012000d7202 */ /* 0x000fe20000000f00 */
[----:B------:R-:W-:Y:S02]  /*d720*/  IMAD.MOV.U32 R12, RZ, RZ, 0x2 ;  /* 0x00000002ff0c7424 */ /* 0x000fe400078e00ff */
[----:B------:R-:W-:-:S07]  /*d730*/  IMAD.MOV.U32 R9, RZ, RZ, R14 ;  /* 0x000000ffff097224 */ /* 0x000fce00078e000e */
[----:B------:R-:W-:Y:S05]  /*d740*/  WARPSYNC.COLLECTIVE R15, `(.L_x_12978) ;  /* 0x000000000f087348 */ /* 0x000fea0003c00000 */
[----:B------:R0:W1:Y:S02]  /*d750*/  SHFL.IDX P6, R14, R13, R12, R11 ;  /* 0x0000000c0d0e7389 */ /* 0x00006400000c000b */
[----:B01----:R-:W-:Y:S01]  /*d760*/  ENDCOLLECTIVE ;  /* 0x000000000000791b */ /* 0x003fe20003800000 */
.L_x_12978:
[----:B------:R-:W-:-:S05]  /*d770*/  IADD3 R2, P1, R9, R16, RZ ;  /* 0x0000001009027210 */ /* 0x000fca0007f3e0ff */
[----:B------:R-:W-:-:S05]  /*d780*/  IMAD.X R3, RZ, RZ, R7, P1 ;  /* 0x000000ffff037224 */ /* 0x000fca00008e0607 */
[----:B------:R-:W-:Y:S01]  /*d790*/  @!PT LDS RZ, [RZ] ;  /* 0x00000000fffff984 */ /* 0x000fe20000000800 */
[----:B------:R-:W-:Y:S01]  /*d7a0*/  @!PT LDS RZ, [RZ] ;  /* 0x00000000fffff984 */ /* 0x000fe20000000800 */
[----:B------:R-:W-:Y:S01]  /*d7b0*/  @!PT LDS RZ, [RZ] ;  /* 0x00000000fffff984 */ /* 0x000fe20000000800 */
[----:B------:R0:W-:Y:S01]  /*d7c0*/  LDGSTS.E.BYPASS.LTC128B.128 [R4+0xc00], desc[UR38][R2.64], !P2 ;  /* 0x00c0000002047fae */ /* 0x0001e2000d101d66 */
[----:B------:R-:W-:Y:S01]  /*d7d0*/  IMAD.MOV.U32 R13, RZ, RZ, R17 ;  /* 0x000000ffff0d7224 */ /* 0x000fe200078e0011 */
[----:B------:R-:W-:Y:S01]  /*d7e0*/  ISETP.LT.OR P2, PT, R5, 0x21, P0 ;  /* 0x000000210500780c */ /* 0x000fe20000741670 */
[----:B------:R-:W-:-:S12]  /*d7f0*/  IMAD.MOV.U32 R19, RZ, RZ, R14 ;  /* 0x000000ffff137224 */ /* 0x000fd800078e000e */
[----:B0-----:R-:W-:Y:S05]  /*d800*/  WARPSYNC.COLLECTIVE R15, `(.L_x_12979) ;  /* 0x000000000f087348 */ /* 0x001fea0003c00000 */
[----:B------:R1:W2:Y:S02]  /*d810*/  SHFL.IDX P6, R14, R13, R12, R11 ;  /* 0x0000000c0d0e7389 */ /* 0x0002a400000c000b */
[----:B012---:R-:W-:Y:S01]  /*d820*/  ENDCOLLECTIVE ;  /* 0x000000000000791b */ /* 0x007fe20003800000 */
.L_x_12979:
[----:B------:R-:W-:Y:S02]  /*d830*/  IMAD.MOV.U32 R13, RZ, RZ, R18 ;  /* 0x000000ffff0d7224 */ /* 0x000fe400078e0012 */
[----:B------:R-:W-:Y:S02]  /*d840*/  IMAD.MOV.U32 R12, RZ, RZ, 0x3 ;  /* 0x00000003ff0c7424 */ /* 0x000fe400078e00ff */
[----:B------:R-:W-:-:S07]  /*d850*/  IMAD.MOV.U32 R21, RZ, RZ, R14 ;  /* 0x000000ffff157224 */ /* 0x000fce00078e000e */
[----:B------:R-:W-:Y:S05]  /*d860*/  WARPSYNC.COLLECTIVE R15, `(.L_x_12980) ;  /* 0x000000000f087348 */ /* 0x000fea0003c00000 */
[----:B------:R0:W1:Y:S02]  /*d870*/  SHFL.IDX P6, R14, R13, R12, R11 ;  /* 0x0000000c0d0e7389 */ /* 0x00006400000c000b */
[----:B01----:R-:W-:Y:S01]  /*d880*/  ENDCOLLECTIVE ;  /* 0x000000000000791b */ /* 0x003fe20003800000 */
.L_x_12980:
[----:B------:R-:W-:-:S04]  /*d890*/  IADD3 R2, P1, R21, R16, RZ ;  /* 0x0000001015027210 */ /* 0x000fc80007f3e0ff */
[----:B------:R-:W-:-:S05]  /*d8a0*/  IADD3.X R3, RZ, R19, RZ, P1, !PT ;  /* 0x00000013ff037210 */ /* 0x000fca0000ffe4ff */
        /* <DEDUP_REMOVED lines=10> */
.L_x_12981:
[----:B------:R-:W-:Y:S02]  /*d950*/  IMAD.MOV.U32 R13, RZ, RZ, R18 ;  /* 0x000000ffff0d7224 */ /* 0x000fe400078e0012 */
[----:B------:R-:W-:Y:S01]  /*d960*/  IMAD.MOV.U32 R12, RZ, RZ, 0x4 ;  /* 0x00000004ff0c7424 */ /* 0x000fe200078e00ff */
[----:B------:R-:W-:-:S13]  /*d970*/  IADD3 R2, P1, R14, R16, RZ ;  /* 0x000000100e027210 */ /* 0x000fda0007f3e0ff */
[----:B------:R-:W-:Y:S05]  /*d980*/  WARPSYNC.COLLECTIVE R15, `(.L_x_12982) ;  /* 0x000000000f087348 */ /* 0x000fea0003c00000 */
[----:B------:R0:W1:Y:S02]  /*d990*/  SHFL.IDX P6, R14, R13, R12, R11 ;  /* 0x0000000c0d0e7389 */ /* 0x00006400000c000b */
[----:B01----:R-:W-:Y:S01]  /*d9a0*/  ENDCOLLECTIVE ;  /* 0x000000000000791b */ /* 0x003fe20003800000 */
.L_x_12982:
[----:B------:R-:W-:Y:S01]  /*d9b0*/  IADD3.X R3, RZ, R10, RZ, P1, !PT ;  /* 0x0000000aff037210 */ /* 0x000fe20000ffe4ff */
[----:B------:R-:W-:-:S04]  /*d9c0*/  IMAD.MOV.U32 R10, RZ, RZ, RZ ;  /* 0x000000ffff0a7224 */ /* 0x000fc800078e00ff */
        /* <DEDUP_REMOVED lines=10> */
.L_x_12983:
[----:B------:R-:W-:Y:S02]  /*da70*/  IMAD.MOV.U32 R13, RZ, RZ, R18 ;  /* 0x000000ffff0d7224 */ /* 0x000fe400078e0012 */
[----:B------:R-:W-:Y:S01]  /*da80*/  IMAD.MOV.U32 R12, RZ, RZ, 0x5 ;  /* 0x00000005ff0c7424 */ /* 0x000fe200078e00ff */
[----:B------:R-:W-:-:S07]  /*da90*/  MOV R23, R14 ;  /* 0x0000000e00177202 */ /* 0x000fce0000000f00 */
[----:B------:R-:W-:Y:S05]  /*daa0*/  WARPSYNC.COLLECTIVE R15, `(.L_x_12984) ;  /* 0x000000000f087348 */ /* 0x000fea0003c00000 */
[----:B------:R0:W1:Y:S02]  /*dab0*/  SHFL.IDX P6, R14, R13, R12, R11 ;  /* 0x0000000c0d0e7389 */ /* 0x00006400000c000b */
[----:B01----:R-:W-:Y:S01]  /*dac0*/  ENDCOLLECTIVE ;  /* 0x000000000000791b */ /* 0x003fe20003800000 */
.L_x_12984:
[----:B------:R-:W-:-:S05]  /*dad0*/  IADD3 R2, P1, R23, R16, RZ ;  /* 0x0000001017027210 */ /* 0x000fca0007f3e0ff */
[----:B------:R-:W-:-:S05]  /*dae0*/  IMAD.X R3, RZ, RZ, R19, P1 ;  /* 0x000000ffff037224 */ /* 0x000fca00008e0613 */
        /* <DEDUP_REMOVED lines=10> */
.L_x_12985:
[----:B------:R-:W-:Y:S02]  /*db90*/  IMAD.MOV.U32 R13, RZ, RZ, R18 ;  /* 0x000000ffff0d7224 */ /* 0x000fe400078e0012 */
[----:B------:R-:W-:Y:S02]  /*dba0*/  IMAD.MOV.U32 R12, RZ, RZ, 0x6 ;  /* 0x00000006ff0c7424 */ /* 0x000fe400078e00ff */
[----:B------:R-:W-:-:S07]  /*dbb0*/  IMAD.MOV.U32 R25, RZ, RZ, R14 ;  /* 0x000000ffff197224 */ /* 0x000fce00078e000e */
[----:B------:R-:W-:Y:S05]  /*dbc0*/  WARPSYNC.COLLECTIVE R15, `(.L_x_12986) ;  /* 0x000000000f087348 */ /* 0x000fea0003c00000 */
[----:B------:R0:W1:Y:S02]  /*dbd0*/  SHFL.IDX P6, R14, R13, R12, R11 ;  /* 0x0000000c0d0e7389 */ /* 0x00006400000c000b */
[----:B01----:R-:W-:Y:S01]  /*dbe0*/  ENDCOLLECTIVE ;  /* 0x000000000000791b */ /* 0x003fe20003800000 */
.L_x_12986:
[----:B------:R-:W-:-:S05]  /*dbf0*/  IADD3 R2, P1, R25, R16, RZ ;  /* 0x0000001019027210 */ /* 0x000fca0007f3e0ff */
[----:B------:R-:W-:-:S05]  /*dc00*/  IMAD.X R3, RZ, RZ, R21, P1 ;  /* 0x000000ffff037224 */ /* 0x000fca00008e0615 */
[----:B------:R-:W-:Y:S01]  /*dc10*/  @!PT LDS RZ, [RZ] ;  /* 0x00000000fffff984 */ /* 0x000fe20000000800 */
[----:B------:R-:W-:Y:S01]  /*dc20*/  @!PT LDS RZ, [RZ] ;  /* 0x00000000fffff984 */ /* 0x000fe20000000800 */
[----:B------:R-:W-:Y:S01]  /*dc30*/  @!PT LDS RZ, [RZ] ;  /* 0x00000000fffff984 */ /* 0x000fe20000000800 */
[----:B------:R0:W-:Y:S01]  /*dc40*/  LDGSTS.E.BYPASS.LTC128B.128 [R4+0x2c00], desc[UR38][R2.64], !P2 ;  /* 0x02c0000002047fae */ /* 0x0001e2000d101d66 */
[----:B------:R-:W-:Y:S01]  /*dc50*/  IMAD.MOV.U32 R13, RZ, RZ, R17 ;  /* 0x000000ffff0d7224 */ /* 0x000fe200078e0011 */
[----:B------:R-:W-:Y:S02]  /*dc60*/  ISETP.LT.OR P2, PT, R5, 0x61, P0 ;  /* 0x000000610500780c */ /* 0x000fe40000741670 */
[----:B------:R-:W-:-:S11]  /*dc70*/  MOV R22, R14 ;  /* 0x0000000e00167202 */ /* 0x000fd60000000f00 */
[----:B0-----:R-:W-:Y:S05]  /*dc80*/  WARPSYNC.COLLECTIVE R15, `(.L_x_12987) ;  /* 0x000000000f087348 */ /* 0x001fea0003c00000 */
[----:B------:R1:W2:Y:S02]  /*dc90*/  SHFL.IDX P6, R14, R13, R12, R11 ;  /* 0x0000000c0d0e7389 */ /* 0x0002a400000c000b */
[----:B012---:R-:W-:Y:S01]  /*dca0*/  ENDCOLLECTIVE ;  /* 0x000000000000791b */ /* 0x007fe20003800000 */
.L_x_12987:
[----:B------:R-:W-:Y:S01]  /*dcb0*/  IMAD.MOV.U32 R13, RZ, RZ, R18 ;  /* 0x000000ffff0d7224 */ /* 0x000fe200078e0012 */
[----:B------:R-:W-:Y:S01]  /*dcc0*/  MOV R12, 0x7 ;  /* 0x00000007000c7802 */ /* 0x000fe20000000f00 */
[----:B------:R-:W-:-:S07]  /*dcd0*/  IMAD.MOV.U32 R27, RZ, RZ, R14 ;  /* 0x000000ffff1b7224 */ /* 0x000fce00078e000e */
[----:B------:R-:W-:Y:S05]  /*dce0*/  WARPSYNC.COLLECTIVE R15, `(.L_x_12988) ;  /* 0x000000000f087348 */ /* 0x000fea0003c00000 */
[----:B------:R0:W1:Y:S02]  /*dcf0*/  SHFL.IDX P6, R14, R13, R12, R11 ;  /* 0x0000000c0d0e7389 */ /* 0x00006400000c000b */
[----:B01----:R-:W-:Y:S01]  /*dd00*/  ENDCOLLECTIVE ;  /* 0x000000000000791b */ /* 0x003fe20003800000 */
.L_x_12988:
[----:B------:R-:W-:-:S05]  /*dd10*/  IADD3 R2, P1, R27, R16, RZ ;  /* 0x000000101b027210 */ /* 0x000fca0007f3e0ff */
[----:B------:R-:W-:-:S05]  /*dd20*/  IMAD.X R3, RZ, RZ, R22, P1 ;  /* 0x000000ffff037224 */ /* 0x000fca00008e0616 */
        /* <DEDUP_REMOVED lines=9> */
.L_x_12989:
[----:B------:R-:W-:Y:S05]  /*ddc0*/  BRA `(.L_x_12990) ;  /* 0xffffffc000ec7947 */ /* 0x000fea000383ffff */
.L_x_12876:
[----:B0-----:R0:W1:Y:S02]  /*ddd0*/  SYNCS.PHASECHK.TRANS64.TRYWAIT P0, [R7+URZ+0x16820], R10 ;  /* 0x0168200a070075a7 */ /* 0x001064000800017f */
[----:B-1----:R-:W-:Y:S05]  /*dde0*/  @!P0 NANOSLEEP.SYNCS 0x989680 ;  /* 0x009896800000895d */ /* 0x002fea0003900000 */
[----:B------:R-:W1:Y:S02]  /*ddf0*/  @!P0 SYNCS.PHASECHK.TRANS64 P0, [R7+URZ+0x16820], R10 ;  /* 0x0168200a070085a7 */ /* 0x000e64000800007f */
[----:B-1----:R-:W-:Y:S05]  /*de00*/  @!P0 BRA `(.L_x_12876) ;  /* 0xfffffffc00f08947 */ /* 0x002fea000383ffff */
[----:B------:R-:W-:Y:S05]  /*de10*/  BRA `(.L_x_12991) ;  /* 0xffffffc4005c7947 */ /* 0x000fea000383ffff */
.L_x_12877:
        /* <DEDUP_REMOVED lines=11> */
.L_x_12993:
[----:B------:R-:W-:Y:S05]  /*ded0*/  BSYNC B0 ;  /* 0x0000000000007941 */ /* 0x000fea0003800000 */
.L_x_12992:
[----:B------:R-:W-:Y:S05]  /*dee0*/  BRA `(.L_x_12994) ;  /* 0xffffffc400407947 */ /* 0x000fea000383ffff */
.L_x_12878:
[----:B------:R-:W-:Y:S01]  /*def0*/  BSSY B0, `(.L_x_12995) ;  /* 0x0000006000007945 */ /* 0x000fe20003800000 */
[----:B------:R-:W-:-:S07]  /*df00*/  IMAD.MOV.U32 R15, RZ, RZ, -0x1 ;  /* 0xffffffffff0f7424 */ /* 0x000fce00078e00ff */
[----:B01---5:R-:W-:Y:S05]  /*df10*/  WARPSYNC.COLLECTIVE R15, `(.L_x_12996) ;  /* 0x000000000f0c7348 */ /* 0x023fea0003c00000 */
[----:B------:R-:W-:Y:S02]  /*df20*/  ELECT P6, UR62, PT ;  /* 0x00000000003e782f */ /* 0x000fe400038c0000 */
[----:B------:R-:W-:Y:S01]  /*df30*/  MOV R14, UR62 ;  /* 0x0000003e000e7c02 */ /* 0x000fe20008000f00 */
[----:B01---5:R-:W-:Y:S10]  /*df40*/  ENDCOLLECTIVE ;  /* 0x000000000000791b */ /* 0x023ff40003800000 */
.L_x_12996:
[----:B------:R-:W-:Y:S05]  /*df50*/  BSYNC B0 ;  /* 0x0000000000007941 */ /* 0x000fea0003800000 */
.L_x_12995:
[----:B------:R-:W-:Y:S05]  /*df60*/  BRA `(.L_x_12997) ;  /* 0xffffffc400347947 */ /* 0x000fea000383ffff */
.L_x_12880:
[----:B-1----:R1:W2:Y:S02]  /*df70*/  SYNCS.PHASECHK.TRANS64.TRYWAIT P1, [R5+URZ+0x16840], R4 ;  /* 0x01684004050075a7 */ /* 0x0022a4000802017f */
[----:B--2---:R-:W-:Y:S05]  /*df80*/  @!P1 NANOSLEEP.SYNCS 0x989680 ;  /* 0x009896800000995d */ /* 0x004fea0003900000 */
[----:B------:R-:W2:Y:S02]  /*df90*/  @!P1 SYNCS.PHASECHK.TRANS64 P1, [R5+URZ+0x16840], R4 ;  /* 0x01684004050095a7 */ /* 0x000ea4000802007f */
[----:B--2---:R-:W-:Y:S05]  /*dfa0*/  @!P1 BRA `(.L_x_12880) ;  /* 0xfffffffc00f09947 */ /* 0x004fea000383ffff */
[----:B------:R-:W-:Y:S05]  /*dfb0*/  BRA `(.L_x_12998) ;  /* 0xffffffc400547947 */ /* 0x000fea000383ffff */
.L_x_12882:
[----:B--2---:R2:W3:Y:S02]  /*dfc0*/  SYNCS.PHASECHK.TRANS64.TRYWAIT P1, [R3+URZ+0x16840], R0 ;  /* 0x01684000030075a7 */ /* 0x0044e4000802017f */
[----:B---3--:R-:W-:Y:S05]  /*dfd0*/  @!P1 NANOSLEEP.SYNCS 0x989680 ;  /* 0x009896800000995d */ /* 0x008fea0003900000 */
[----:B------:R-:W3:Y:S02]  /*dfe0*/  @!P1 SYNCS.PHASECHK.TRANS64 P1, [R3+URZ+0x16840], R0 ;  /* 0x01684000030095a7 */ /* 0x000ee4000802007f */
[----:B---3--:R-:W-:Y:S05]  /*dff0*/  @!P1 BRA `(.L_x_12882) ;  /* 0xfffffffc00f09947 */ /* 0x008fea000383ffff */
[----:B------:R-:W-:Y:S05]  /*e000*/  BRA `(.L_x_12999) ;  /* 0xffffffc400607947 */ /* 0x000fea000383ffff */
.L_x_12884:
[----:B---3--:R3:W4:Y:S02]  /*e010*/  SYNCS.PHASECHK.TRANS64.TRYWAIT P1, [R5+URZ+0x16860], R4 ;  /* 0x01686004050075a7 */ /* 0x008724000802017f */
[----:B----4-:R-:W-:Y:S05]  /*e020*/  @!P1 NANOSLEEP.SYNCS 0x989680 ;  /* 0x009896800000995d */ /* 0x010fea0003900000 */
[----:B------:R-:W4:Y:S02]  /*e030*/  @!P1 SYNCS.PHASECHK.TRANS64 P1, [R5+URZ+0x16860], R4 ;  /* 0x01686004050095a7 */ /* 0x000f24000802007f */
[----:B----4-:R-:W-:Y:S05]  /*e040*/  @!P1 BRA `(.L_x_12884) ;  /* 0xfffffffc00f09947 */ /* 0x010fea000383ffff */
[----:B------:R-:W-:Y:S05]  /*e050*/  BRA `(.L_x_13000) ;  /* 0xffffffc4005c7947 */ /* 0x000fea000383ffff */
.L_x_13001:
        /* <DEDUP_REMOVED lines=10> */
.L_x_16005:


//--------------------- .text._ZN7cutlass13device_kernelIN5flash11enable_sm90INS1_16FlashAttnFwdSm90INS1_25CollectiveMainloopFwdSm90ILi2EN4cute5tupleIJNS5_1CILi1EEES8_S8_EEENS6_IJNS7_ILi192EEENS7_ILi128EEENS7_ILi64EEEEEELi64ENS_6half_tEfNS_4arch4Sm90ELb0ELb0ELb0ELb1ELb1ELb0ELb0ELb1ELb1ELb1ELb1ELb0EEENS1_21CollectiveEpilogueFwdINS6_IJSA_SC_SB_EEES9_SE_SG_Li384ELb1ELb1ELb1ELb0EEENS1_36VarlenDynamicPersistentTileSchedulerILi192ELi128ELi384ELi128ELb1ELb1ELb1ELb0ELb1ELb1EEEEEEEEEvNT_6ParamsE --------------------------
	.section	.text._ZN7cutlass13device_kernelIN5flash11enable_sm90INS1_16FlashAttnFwdSm90INS1_25CollectiveMainloopFwdSm90ILi2EN4cute5tupleIJNS5_1CILi1EEES8_S8_EEENS6_IJNS7_ILi192EEENS7_ILi128EEENS7_ILi64EEEEEELi64ENS_6half_tEfNS_4arch4Sm90ELb0ELb0ELb0ELb1ELb1ELb0ELb0ELb1ELb1ELb1ELb1ELb0EEENS1_21CollectiveEpilogueFwdINS6_IJSA_SC_SB_EEES9_SE_SG_Li384ELb1ELb1ELb1ELb0EEENS1_36VarlenDynamicPersistentTileSchedulerILi192ELi128ELi384ELi128ELb1ELb1ELb1ELb0ELb1ELb1EEEEEEEEEvNT_6ParamsE,"ax",@progbits
	.align	128
.text._ZN7cutlass13device_kernelIN5flash11enable_sm90INS1_16FlashAttnFwdSm90INS1_25CollectiveMainloopFwdSm90ILi2EN4cute5tupleIJNS5_1CILi1EEES8_S8_EEENS6_IJNS7_ILi192EEENS7_ILi128EEENS7_ILi64EEEEEELi64ENS_6half_tEfNS_4arch4Sm90ELb0ELb0ELb0ELb1ELb1ELb0ELb0ELb1ELb1ELb1ELb1ELb0EEENS1_21CollectiveEpilogueFwdINS6_IJSA_SC_SB_EEES9_SE_SG_Li384ELb1ELb1ELb1ELb0EEENS1_36VarlenDynamicPersistentTileSchedulerILi192ELi128ELi384ELi128ELb1ELb1ELb1ELb0ELb1ELb1EEEEEEEEEvNT_6ParamsE:
        .type           _ZN7cutlass13device_kernelIN5flash11enable_sm90INS1_16FlashAttnFwdSm90INS1_25CollectiveMainloopFwdSm90ILi2EN4cute5tupleIJNS5_1CILi1EEES8_S8_EEENS6_IJNS7_ILi192EEENS7_ILi128EEENS7_ILi64EEEEEELi64ENS_6half_tEfNS_4arch4Sm90ELb0ELb0ELb0ELb1ELb1ELb0ELb0ELb1ELb1ELb1ELb1ELb0EEENS1_21CollectiveEpilogueFwdINS6_IJSA_SC_SB_EEES9_SE_SG_Li384ELb1ELb1ELb1ELb0EEENS1_36VarlenDynamicPersistentTileSchedulerILi192ELi128ELi384ELi128ELb1ELb1ELb1ELb0ELb1ELb1EEEEEEEEEvNT_6ParamsE,@function
        .size           _ZN7cutlass13device_kernelIN5flash11enable_sm90INS1_16FlashAttnFwdSm90INS1_25CollectiveMainloopFwdSm90ILi2EN4cute5tupleIJNS5_1CILi1EEES8_S8_EEENS6_IJNS7_ILi192EEENS7_ILi128EEENS7_ILi64EEEEEELi64ENS_6half_tEfNS_4arch4Sm90ELb0ELb0ELb0ELb1ELb1ELb0ELb0ELb1ELb1ELb1ELb1ELb0EEENS1_21CollectiveEpilogueFwdINS6_IJSA_SC_SB_EEES9_SE_SG_Li384ELb1ELb1ELb1ELb0EEENS1_36VarlenDynamicPersistentTileSchedulerILi192ELi128ELi384ELi128ELb1ELb1ELb1ELb0ELb1ELb1EEEEEEEEEvNT_6ParamsE,(.L_x_16006 - _ZN7cutlass13device_kernelIN5flash11enable_sm90INS1_16FlashAttnFwdSm90INS1_25CollectiveMainloopFwdSm90ILi2EN4cute5tupleIJNS5_1CILi1EEES8_S8_EEENS6_IJNS7_ILi192EEENS7_ILi128EEENS7_ILi64EEEEEELi64ENS_6half_tEfNS_4arch4Sm90ELb0ELb0ELb0ELb1ELb1ELb0ELb0ELb1ELb1ELb1ELb1ELb0EEENS1_21CollectiveEpilogueFwdINS6_IJSA_SC_SB_EEES9_SE_SG_Li384ELb1ELb1ELb1ELb0EEENS1_36VarlenDynamicPersistentTileSchedulerILi192ELi128ELi384ELi128ELb1ELb1ELb1ELb0ELb1ELb1EEEEEEEEEvNT_6ParamsE)
        .other          _ZN7cutlass13device_kernelIN5flash11enable_sm90INS1_16FlashAttnFwdSm90INS1_25CollectiveMainloopFwdSm90ILi2EN4cute5tupleIJNS5_1CILi1EEES8_S8_EEENS6_IJNS7_ILi192EEENS7_ILi128EEENS7_ILi64EEEEEELi64ENS_6half_tEfNS_4arch4Sm90ELb0ELb0ELb0ELb1ELb1ELb0ELb0ELb1ELb1ELb1ELb1ELb0EEENS1_21CollectiveEpilogueFwdINS6_IJSA_SC_SB_EEES9_SE_SG_Li384ELb1ELb1ELb1ELb0EEENS1_36VarlenDynamicPersistentTileSchedulerILi192ELi128ELi384ELi128ELb1ELb1ELb1ELb0ELb1ELb1EEEEEEEEEvNT_6ParamsE,@"STO_CUDA_ENTRY STV_DEFAULT"
_ZN7cutlass13device_kernelIN5flash11enable_sm90INS1_16FlashAttnFwdSm90INS1_25CollectiveMainloopFwdSm90ILi2EN4cute5tupleIJNS5_1CILi1EEES8_S8_EEENS6_IJNS7_ILi192EEENS7_ILi128EEENS7_ILi64EEEEEELi64ENS_6half_tEfNS_4arch4Sm90ELb0ELb0ELb0ELb1ELb1ELb0ELb0ELb1ELb1ELb1ELb1ELb0EEENS1_21CollectiveEpilogueFwdINS6_IJSA_SC_SB_EEES9_SE_SG_Li384ELb1ELb1ELb1ELb0EEENS1_36VarlenDynamicPersistentTileSchedulerILi192ELi128ELi384ELi128ELb1ELb1ELb1ELb0ELb1ELb1EEEEEEEEEvNT_6ParamsE:
        /* <DEDUP_REMOVED lines=45> */
.L_x_13002:
        /* <DEDUP_REMOVED lines=22> */
.L_x_13003:
        /* <DEDUP_REMOVED lines=18> */
.L_x_13004:
        /* <DEDUP_REMOVED lines=22> */
.L_x_13005:
        /* <DEDUP_REMOVED lines=22> */
.L_x_13006:
        /* <DEDUP_REMOVED lines=8> */
.L_x_13008:
        /* <DEDUP_REMOVED lines=18> */
[----:B------:R-:W2:Y:S01]  /*09b0*/  LDL R12, [R1+0x28] ;  /* 0x00002800010c7983 */ /* 0x000ea20000100800 */
[----:B------:R-:W-:-:S05]  /*09c0*/  VIADD R17, R2, 0xffffff80 ;  /* 0xffffff8002117836 */ /* 0x000fca0000000000 */
[----:B------:R-:W-:-:S04]  /*09d0*/  SHF.R.S32.HI R0, RZ, 0x1f, R17 ;  /* 0x0000001fff007819 */ /* 0x000fc80000011411 */
[----:B------:R-:W-:-:S04]  /*09e0*/  LEA.HI R2, R0, R17, RZ, 0x7 ;  /* 0x0000001100027211 */ /* 0x000fc800078f38ff */
[----:B------:R-:W-:-:S05]  /*09f0*/  LOP3.LUT R3, R2, 0xffffff80, RZ, 0xc0, !PT ;  /* 0xffffff8002037812 */ /* 0x000fca00078ec0ff */
[----:B------:R-:W-:Y:S01]  /*0a00*/  IMAD.IADD R16, R17, 0x1, -R3 ;  /* 0x0000000111107824 */ /* 0x000fe200078e0a03 */
[----:B------:R-:W-:-:S04]  /*0a10*/  LEA.HI R4, R0, R17, RZ, 0x5 ;  /* 0x0000001100047211 */ /* 0x000fc800078f28ff */
[----:B------:R-:W-:Y:S02]  /*0a20*/  SHF.R.S32.HI R6, RZ, 0x1f, R16 ;  /* 0x0000001fff067819 */ /* 0x000fe40000011410 */
[----:B------:R-:W-:Y:S02]  /*0a30*/  LEA.HI R3, R0, R17, RZ, 0x4 ;  /* 0x0000001100037211 */ /* 0x000fe400078f20ff */
[----:B------:R-:W-:Y:S01]  /*0a40*/  LEA.HI R7, R6, R16, RZ, 0x2 ;  /* 0x0000001006077211 */ /* 0x000fe200078f10ff */
[----:B------:R-:W-:Y:S01]  /*0a50*/  IMAD.SHL.U32 R5, R4, 0x20, RZ ;  /* 0x0000002004057824 */ /* 0x000fe200078e00ff */
[----:B------:R-:W-:Y:S02]  /*0a60*/  SHF.R.S32.HI R11, RZ, 0x7, R2 ;  /* 0x00000007ff0b7819 */ /* 0x000fe40000011402 */
[----:B------:R-:W-:Y:S02]  /*0a70*/  LOP3.LUT R4, R3, 0x3fffff0, RZ, 0xc0, !PT ;  /* 0x03fffff003047812 */ /* 0x000fe400078ec0ff */
[----:B------:R-:W-:-:S02]  /*0a80*/  SHF.R.S32.HI R2, RZ, 0x4, R3 ;  /* 0x00000004ff027819 */ /* 0x000fc40000011403 */
[--C-:B------:R-:W-:Y:S02]  /*0a90*/  SHF.R.S32.HI R8, RZ, 0x2, R7.reuse ;  /* 0x00000002ff087819 */ /* 0x100fe40000011407 */
[----:B------:R-:W-:Y:S01]  /*0aa0*/  SHF.R.S32.HI R9, RZ, 0x1f, R7 ;  /* 0x0000001fff097819 */ /* 0x000fe20000011407 */
[----:B------:R-:W-:Y:S01]  /*0ab0*/  IMAD.IADD R4, R17, 0x1, -R4 ;  /* 0x0000000111047824 */ /* 0x000fe200078e0a04 */
[----:B------:R-:W-:Y:S02]  /*0ac0*/  LOP3.LUT R5, R5, 0xfffffc00, RZ, 0xc0, !PT ;  /* 0xfffffc0005057812 */ /* 0x000fe400078ec0ff */
[----:B------:R-:W-:Y:S02]  /*0ad0*/  LEA.HI R3, R3, R2, RZ, 0x1 ;  /* 0x0000000203037211 */ /* 0x000fe400078f08ff */
[----:B------:R-:W-:Y:S02]  /*0ae0*/  LEA.HI R10, R0, R17, RZ, 0x2 ;  /* 0x00000011000a7211 */ /* 0x000fe400078f10ff */
[----:B------:R-:W-:Y:S01]  /*0af0*/  LEA.HI R9, R9, R8, RZ, 0x3 ;  /* 0x0000000809097211 */ /* 0x000fe200078f18ff */
[----:B------:R-:W-:Y:S01]  /*0b00*/  IMAD R4, R4, 0x40, R5 ;  /* 0x0000004004047824 */ /* 0x000fe200078e0205 */
[----:B------:R-:W-:Y:S01]  /*0b10*/  LOP3.LUT R3, R3, 0x1ffffffe, RZ, 0xc0, !PT ;  /* 0x1ffffffe03037812 */ /* 0x000fe200078ec0ff */
[----:B------:R-:W-:Y:S01]  /*0b20*/  IMAD.HI R5, R11, 0x55555556, RZ ;  /* 0x555555560b057827 */ /* 0x000fe200078e02ff */
[----:B------:R-:W-:-:S02]  /*0b30*/  LOP3.LUT R10, R10, 0xfffffffc, RZ, 0xc0, !PT ;  /* 0xfffffffc0a0a7812 */ /* 0x000fc400078ec0ff */
[----:B------:R-:W-:Y:S02]  /*0b40*/  LOP3.LUT R9, R9, 0xfffffff8, RZ, 0xc0, !PT ;  /* 0xfffffff809097812 */ /* 0x000fe400078ec0ff */
[----:B------:R-:W-:Y:S02]  /*0b50*/  LEA.HI R0, R0, R17, RZ, 0x3 ;  /* 0x0000001100007211 */ /* 0x000fe400078f18ff */
[----:B------:R-:W-:Y:S01]  /*0b60*/  LEA.HI R6, R6, R16, RZ, 0x5 ;  /* 0x0000001006067211 */ /* 0x000fe200078f28ff */
[----:B------:R-:W-:Y:S01]  /*0b70*/  IMAD.IADD R3, R2, 0x1, -R3 ;  /* 0x0000000102037824 */ /* 0x000fe200078e0a03 */
[----:B------:R-:W-:Y:S01]  /*0b80*/  LOP3.LUT R7, R7, 0x7ffffffc, RZ, 0xc0, !PT ;  /* 0x7ffffffc07077812 */ /* 0x000fe200078ec0ff */
[----:B------:R-:W-:Y:S01]  /*0b90*/  IMAD.IADD R10, R17, 0x1, -R10 ;  /* 0x00000001110a7824 */ /* 0x000fe200078e0a0a */
[----:B------:R-:W-:Y:S01]  /*0ba0*/  LOP3.LUT R22, R0, 0xfffffff8, RZ, 0xc0, !PT ;  /* 0xfffffff800167812 */ /* 0x000fe200078ec0ff */
[----:B------:R-:W-:Y:S01]  /*0bb0*/  IMAD.IADD R9, R8, 0x1, -R9 ;  /* 0x0000000108097824 */ /* 0x000fe200078e0a09 */
[----:B------:R-:W-:-:S02]  /*0bc0*/  LEA.HI R5, R5, R5, RZ, 0x1 ;  /* 0x0000000505057211 */ /* 0x000fc400078f08ff */
[----:B------:R-:W-:Y:S01]  /*0bd0*/  SHF.R.S32.HI R6, RZ, 0x5, R6 ;  /* 0x00000005ff067819 */ /* 0x000fe20000011406 */
[----:B------:R-:W-:Y:S01]  /*0be0*/  IMAD R2, R3, 0x8, R4 ;  /* 0x0000000803027824 */ /* 0x000fe200078e0204 */
[----:B------:R-:W-:Y:S01]  /*0bf0*/  LEA.HI R8, R10, R10, RZ, 0x1 ;  /* 0x0000000a0a087211 */ /* 0x000fe200078f08ff */
[----:B------:R-:W-:Y:S01]  /*0c00*/  IMAD.IADD R3, R16, 0x1, -R7 ;  /* 0x0000000110037824 */ /* 0x000fe200078e0a07 */
[----:B------:R-:W-:Y:S01]  /*0c10*/  LEA R6, R6, R9, 0x4 ;  /* 0x0000000906067211 */ /* 0x000fe200078e20ff */
[----:B------:R-:W-:Y:S02]  /*0c20*/  IMAD.IADD R22, R17, 0x1, -R22 ;  /* 0x0000000111167824 */ /* 0x000fe400078e0a16 */
[----:B------:R-:W-:Y:S01]  /*0c30*/  IMAD R5, R5, -0x3, R11 ;  /* 0xfffffffd05057824 */ /* 0x000fe200078e020b */
[----:B------:R-:W-:Y:S01]  /*0c40*/  LOP3.LUT R11, R8, 0x1ffffffe, RZ, 0xc0, !PT ;  /* 0x1ffffffe080b7812 */ /* 0x000fe200078ec0ff */
[----:B------:R-:W-:Y:S02]  /*0c50*/  IMAD.SHL.U32 R9, R3, 0x2, RZ ;  /* 0x0000000203097824 */ /* 0x000fe400078e00ff */
[----:B------:R-:W-:-:S02]  /*0c60*/  IMAD.SHL.U32 R152, R22, 0x8, RZ ;  /* 0x0000000816987824 */ /* 0x000fc400078e00ff */
[----:B------:R-:W-:Y:S01]  /*0c70*/  IMAD R8, R5, 0x40, R6 ;  /* 0x0000004005087824 */ /* 0x000fe200078e0206 */
[----:B------:R-:W-:Y:S01]  /*0c80*/  SHF.R.S32.HI R3, RZ, 0x3, R0 ;  /* 0x00000003ff037819 */ /* 0x000fe20000011400 */
[----:B------:R-:W-:Y:S01]  /*0c90*/  STL [R1+0x48], R2 ;  /* 0x0000480201007387 */ /* 0x000fe20000100800 */
[C---:B------:R-:W-:Y:S01]  /*0ca0*/  IADD3 R4, R9.reuse, 0x8, RZ ;  /* 0x0000000809047810 */ /* 0x040fe20007ffe0ff */
[C---:B------:R-:W-:Y:S01]  /*0cb0*/  VIADD R3, R9.reuse, 0x10 ;  /* 0x0000001009037836 */ /* 0x040fe20000000000 */
[----:B------:R-:W-:Y:S01]  /*0cc0*/  SHF.R.S32.HI R0, RZ, 0x1f, R152 ;  /* 0x0000001fff007819 */ /* 0x000fe20000011498 */
[----:B------:R-:W-:Y:S01]  /*0cd0*/  STL [R1+0x40], R8 ;  /* 0x0000400801007387 */ /* 0x000fe20000100800 */
[C---:B------:R-:W-:Y:S02]  /*0ce0*/  VIADD R0, R9.reuse, 0x18 ;  /* 0x0000001809007836 */ /* 0x040fe40000000000 */
[----:B------:R-:W-:Y:S01]  /*0cf0*/  VIADD R156, R9, 0x28 ;  /* 0x00000028099c7836 */ /* 0x000fe20000000000 */
[----:B------:R-:W-:Y:S01]  /*0d00*/  STL [R1+0x18], RZ ;  /* 0x000018ff01007387 */ /* 0x000fe20000100800 */
[----:B------:R-:W-:Y:S01]  /*0d10*/  IMAD.IADD R11, R10, 0x1, -R11 ;  /* 0x000000010a0b7824 */ /* 0x000fe200078e0a0b */
[----:B------:R-:W-:-:S02]  /*0d20*/  SHF.R.S32.HI R10, RZ, 0x1f, R4 ;  /* 0x0000001fff0a7819 */ /* 0x000fc40000011404 */
[----:B------:R0:W-:Y:S01]  /*0d30*/  STL [R1+0x10], R9 ;  /* 0x0000100901007387 */ /* 0x0001e20000100800 */
[C---:B------:R-:W-:Y:S02]  /*0d40*/  VIADD R157, R9.reuse, 0x20 ;  /* 0x00000020099d7836 */ /* 0x040fe40000000000 */
[C---:B------:R-:W-:Y:S01]  /*0d50*/  VIADD R155, R9.reuse, 0x30 ;  /* 0x00000030099b7836 */ /* 0x040fe20000000000 */
[----:B------:R1:W-:Y:S01]  /*0d60*/  STL [R1+0x8], R4 ;  /* 0x0000080401007387 */ /* 0x0003e20000100800 */
[----:B------:R-:W-:-:S03]  /*0d70*/  VIADD R154, R9, 0x38 ;  /* 0x00000038099a7836 */ /* 0x000fc60000000000 */
[----:B------:R-:W-:Y:S01]  /*0d80*/  STL [R1+0x4], R3 ;  /* 0x0000040301007387 */ /* 0x000fe20000100800 */
[----:B0-----:R-:W-:-:S03]  /*0d90*/  SHF.R.S32.HI R9, RZ, 0x1f, R3 ;  /* 0x0000001fff097819 */ /* 0x001fc60000011403 */
[----:B------:R0:W-:Y:S01]  /*0da0*/  STL [R1], R0 ;  /* 0x0000000001007387 */ /* 0x0001e20000100800 */
[----:B-1----:R-:W-:-:S03]  /*0db0*/  SHF.R.S32.HI R4, RZ, 0x1f, R0 ;  /* 0x0000001fff047819 */ /* 0x002fc60000011400 */
[----:B------:R-:W-:Y:S01]  /*0dc0*/  STL [R1+0x38], R10 ;  /* 0x0000380a01007387 */ /* 0x000fe20000100800 */
[----:B0-----:R-:W-:Y:S01]  /*0dd0*/  SHF.R.S32.HI R0, RZ, 0x1f, R156 ;  /* 0x0000001fff007819 */ /* 0x001fe2000001149c */
[----:B------:R-:W-:Y:S02]  /*0de0*/  IMAD R0, R11, 0x8, R8 ;  /* 0x000000080b007824 */ /* 0x000fe400078e0208 */
[----:B------:R-:W-:Y:S04]  /*0df0*/  STL [R1+0x34], R9 ;  /* 0x0000340901007387 */ /* 0x000fe80000100800 */
[----:B------:R0:W-:Y:S04]  /*0e00*/  STL [R1+0x30], R4 ;  /* 0x0000300401007387 */ /* 0x0001e80000100800 */
[----:B------:R1:W-:Y:S01]  /*0e10*/  STL [R1+0x44], R0 ;  /* 0x0000440001007387 */ /* 0x0003e20000100800 */
[----:B------:R-:W-:Y:S01]  /*0e20*/  SHF.R.S32.HI R3, RZ, 0x1f, R157 ;  /* 0x0000001fff037819 */ /* 0x000fe2000001149d */
[----:B------:R-:W-:Y:S01]  /*0e30*/  IMAD.MOV.U32 R5, RZ, RZ, R13 ;  /* 0x000000ffff057224 */ /* 0x000fe200078e000d */
[----:B------:R-:W-:Y:S01]  /*0e40*/  SHF.R.S32.HI R3, RZ, 0x1f, R154 ;  /* 0x0000001fff037819 */ /* 0x000fe2000001149a */
[----:B------:R-:W-:-:S02]  /*0e50*/  IMAD.MOV.U32 R6, RZ, RZ, R14 ;  /* 0x000000ffff067224 */ /* 0x000fc400078e000e */
[----:B------:R-:W-:Y:S01]  /*0e60*/  IMAD.MOV.U32 R7, RZ, RZ, R15 ;  /* 0x000000ffff077224 */ /* 0x000fe200078e000f */
[----:B0-----:R-:W-:Y:S01]  /*0e70*/  SHF.R.S32.HI R4, RZ, 0x1f, R155 ;  /* 0x0000001fff047819 */ /* 0x001fe2000001149b */
[----:B------:R-:W-:Y:S01]  /*0e80*/  UMOV UR38, URZ ;  /* 0x0000003f00267c82 */ /* 0x000fe20008000000 */
[----:B------:R-:W-:Y:S01]  /*0e90*/  UMOV UR39, URZ ;  /* 0x0000003f00277c82 */ /* 0x000fe20008000000 */
[----:B-12---:R-:W-:-:S07]  /*0ea0*/  LOP3.LUT R2, R12, 0x1, RZ, 0xfc, !PT ;  /* 0x000000010c027812 */ /* 0x006fce00078efcff */
.L_x_13046:
[----:B01-345:R-:W0:Y:S01]  /*0eb0*/  LDC.64 R8, c[0x0][0xc88] ;  /* 0x00032200ff087b82 */ /* 0x03be220000000a00 */
[----:B------:R-:W-:-:S07]  /*0ec0*/  ULDC.64 UR4, c[0x0][0xa28] ;  /* 0x00028a0000047ab9 */ /* 0x000fce0000000a00 */
[----:B------:R-:W1:Y:S08]  /*0ed0*/  LDC.64 R12, c[0x0][0x418] ;  /* 0x00010600ff0c7b82 */ /* 0x000e700000000a00 */
[----:B--2---:R-:W2:Y:S01]  /*0ee0*/  LDC R0, c[0x0][0x424] ;  /* 0x00010900ff007b82 */ /* 0x004ea20000000800 */
[----:B0-----:R-:W-:Y:S01]  /*0ef0*/  IMAD.WIDE R8, R7, 0x4, R8 ;  /* 0x0000000407087825 */ /* 0x001fe200078e0208 */
[----:B------:R-:W-:-:S06]  /*0f00*/  ISETP.NE.U32.AND P0, PT, RZ, UR4, PT ;  /* 0x00000004ff007c0c */ /* 0x000fcc000bf05070 */
[----:B------:R-:W0:Y:S01]  /*0f10*/  LDC R7, c[0x0][0x2f0] ;  /* 0x0000bc00ff077b82 */ /* 0x000e220000000800 */
[----:B------:R-:W3:Y:S01]  /*0f20*/  LDG.E R17, desc[UR36][R8.64] ;  /* 0x0000002408117981 */ /* 0x000ee2000c1e1900 */
[----:B------:R-:W-:Y:S01]  /*0f30*/  ISETP.NE.AND.EX P0, PT, RZ, UR5, PT, P0 ;  /* 0x00000005ff007c0c */ /* 0x000fe2000bf05300 */
[----:B------:R-:W-:Y:S01]  /*0f40*/  IMAD.MOV.U32 R3, RZ, RZ, RZ ;  /* 0x000000ffff037224 */ /* 0x000fe200078e00ff */
        /* <DEDUP_REMOVED lines=24> */
.L_x_13009:
[----:B-----5:R-:W-:Y:S01]  /*10d0*/  IMAD.IADD R88, R88, 0x1, -R3 ;  /* 0x0000000158587824 */ /* 0x020fe200078e0a03 */
[C---:B------:R-:W-:Y:S01]  /*10e0*/  LOP3.LUT R3, R6.reuse, 0xff000000, RZ, 0xc0, !PT ;  /* 0xff00000006037812 */ /* 0x040fe200078ec0ff */
[----:B------:R-:W-:Y:S01]  /*10f0*/  IMAD.MOV.U32 R89, RZ, RZ, RZ ;  /* 0x000000ffff597224 */ /* 0x000fe200078e00ff */
[----:B------:R-:W-:Y:S02]  /*1100*/  LOP3.LUT R0, R6, 0xff0000, RZ, 0xc0, !PT ;  /* 0x00ff000006007812 */ /* 0x000fe400078ec0ff */
[----:B------:R-:W-:Y:S02]  /*1110*/  SHF.R.U32.HI R3, RZ, 0x8, R3 ;  /* 0x00000008ff037819 */ /* 0x000fe40000011603 */
[----:B------:R-:W-:Y:S02]  /*1120*/  ISETP.GE.AND P0, PT, R88, 0x1, PT ;  /* 0x000000015800780c */ /* 0x000fe40003f06270 */
[----:B------:R-:W-:Y:S02]  /*1130*/  LEA.HI R0, R0, R3, RZ, 0x10 ;  /* 0x0000000300007211 */ /* 0x000fe400078f80ff */
[----:B------:R-:W-:-:S02]  /*1140*/  IADD3 R4, R88, 0x7f, RZ ;  /* 0x0000007f58047810 */ /* 0x000fc40007ffe0ff */
[----:B------:R-:W-:Y:S02]  /*1150*/  LOP3.LUT R14, R0, 0xff, RZ, 0xc0, !PT ;  /* 0x000000ff000e7812 */ /* 0x000fe400078ec0ff */
[----:B------:R-:W-:Y:S02]  /*1160*/  SHF.R.S32.HI R7, RZ, 0x1f, R4 ;  /* 0x0000001fff077819 */ /* 0x000fe40000011404 */
[----:B------:R-:W-:Y:S01]  /*1170*/  SHF.R.U32.HI R19, RZ, 0x10, R0 ;  /* 0x00000010ff137819 */ /* 0x000fe20000011600 */
[----:B------:R0:W-:Y:S01]  /*1180*/  STL [R1+0xc], R14 ;  /* 0x00000c0e01007387 */ /* 0x0001e20000100800 */
[----:B------:R-:W-:-:S04]  /*1190*/  LEA.HI R7, R7, R4, RZ, 0x7 ;  /* 0x0000000407077211 */ /* 0x000fc800078f38ff */
[----:B---3--:R-:W-:Y:S01]  /*11a0*/  SHF.R.S32.HI R11, RZ, 0x7, R7 ;  /* 0x00000007ff0b7819 */ /* 0x008fe20000011407 */
[----:B------:R-:W-:Y:S06]  /*11b0*/  @!P0 BRA `(.L_x_13010) ;  /* 0x0000000000748947 */ /* 0x000fec0003800000 */
[----:B------:R-:W1:Y:S01]  /*11c0*/  LDC R0, c[0x0][0x9f0] ;  /* 0x00027c00ff007b82 */ /* 0x000e620000000800 */
[----:B------:R-:W-:-:S04]  /*11d0*/  ISETP.NE.AND P0, PT, R19, RZ, PT ;  /* 0x000000ff1300720c */ /* 0x000fc80003f05270 */
[----:B-1----:R-:W-:-:S04]  /*11e0*/  SEL R12, R19, R0, P0 ;  /* 0x00000000130c7207 */ /* 0x002fc80000000000 */
[-C--:B------:R-:W-:Y:S02]  /*11f0*/  IABS R4, R12.reuse ;  /* 0x0000000c00047213 */ /* 0x080fe40000000000 */
[----:B------:R-:W-:Y:S02]  /*1200*/  IADD3 R0, R11, -0x1, R12 ;  /* 0xffffffff0b007810 */ /* 0x000fe40007ffe00c */
[----:B------:R-:W1:Y:S01]  /*1210*/  I2F.RP R3, R4 ;  /* 0x0000000400037306 */ /* 0x000e620000209400 */
[----:B------:R-:W-:Y:S02]  /*1220*/  IABS R13, R12 ;  /* 0x0000000c000d7213 */ /* 0x000fe40000000000 */
        /* <DEDUP_REMOVED lines=22> */
.L_x_13010:
[----:B------:R-:W-:Y:S01]  /*1390*/  IMAD R16, R14, R89, RZ ;  /* 0x000000590e107224 */ /* 0x000fe200078e02ff */
[----:B------:R-:W-:Y:S02]  /*13a0*/  MOV R23, R5 ;  /* 0x0000000500177202 */ /* 0x000fe40000000f00 */
[----:B------:R-:W-:Y:S02]  /*13b0*/  CS2R R58, SRZ ;  /* 0x00000000003a7805 */ /* 0x000fe4000001ff00 */
[----:B------:R-:W-:Y:S02]  /*13c0*/  LOP3.LUT R18, R6, 0xffff, RZ, 0xc0, !PT ;  /* 0x0000ffff06127812 */ /* 0x000fe400078ec0ff */
[----:B------:R-:W-:Y:S02]  /*13d0*/  CS2R R118, SRZ ;  /* 0x0000000000767805 */ /* 0x000fe4000001ff00 */
[----:B------:R-:W-:Y:S02]  /*13e0*/  VIADDMNMX R89, R16, R89, R11, PT ;  /* 0x0000005910597246 */ /* 0x000fe4000380010b */
[----:B------:R-:W-:-:S02]  /*13f0*/  CS2R R40, SRZ ;  /* 0x0000000000287805 */ /* 0x000fc4000001ff00 */
[----:B------:R-:W-:Y:S02]  /*1400*/  PLOP3.LUT P0, PT, PT, PT, PT, 0x80, 0x0 ;  /* 0x000000000000781c */ /* 0x000fe40003f0f070 */
        /* <DEDUP_REMOVED lines=16> */
[----:B------:R-:W1:Y:S01]  /*1510*/  S2R R0, SR_TID.X ;  /* 0x0000000000007919 */ /* 0x000e620000002100 */
[----:B------:R-:W2:Y:S01]  /*1520*/  S2UR UR40, SR_CgaCtaId ;  /* 0x00000000002879c3 */ /* 0x000ea20000008800 */
[----:B------:R-:W-:Y:S02]  /*1530*/  UMOV UR6, 0x400 ;  /* 0x0000040000067882 */ /* 0x000fe40000000000 */
[----:B--2---:R-:W-:Y:S01]  /*1540*/  ULEA UR43, UR40, UR6, 0x18 ;  /* 0x00000006282b7291 */ /* 0x004fe2000f8ec03f */
[----:B-1----:R-:W-:-:S05]  /*1550*/  VIADD R3, R0, 0xffffff80 ;  /* 0xffffff8000037836 */ /* 0x002fca0000000000 */
[----:B------:R-:W-:-:S04]  /*1560*/  SHF.R.S32.HI R0, RZ, 0x1f, R3 ;  /* 0x0000001fff007819 */ /* 0x000fc80000011403 */
[----:B------:R-:W-:-:S04]  /*1570*/  LEA.HI R0, R0, R3, RZ, 0x7 ;  /* 0x0000000300007211 */ /* 0x000fc800078f38ff */
[----:B------:R-:W-:-:S06]  /*1580*/  SHF.R.S32.HI R0, RZ, 0x7, R0 ;  /* 0x00000007ff007819 */ /* 0x000fcc0000011400 */
[----:B------:R-:W1:Y:S02]  /*1590*/  SHFL.IDX PT, R0, R0, RZ, 0x1f ;  /* 0x00001fff00007589 */ /* 0x000e6400000e0000 */
        /* <DEDUP_REMOVED lines=14> */
[----:B------:R-:W-:Y:S01]  /*1680*/  IMAD.U32 R4, RZ, RZ, UR4 ;  /* 0x00000004ff047e24 */ /* 0x000fe2000f8e00ff */
[----:B0-----:R0:W1:Y:S01]  /*1690*/  LDC.64 R14, c[0x4][R0] ;  /* 0x01000000000e7b82 */ /* 0x0010620000000a00 */
        /* <DEDUP_REMOVED lines=11> */
.L_x_13012:
[----:B------:R-:W2:Y:S01]  /*1750*/  LDL R20, [R1+0x18] ;  /* 0x0000180001147983 */ /* 0x000ea20000100800 */
[----:B------:R-:W-:Y:S02]  /*1760*/  ISETP.NE.AND P0, PT, R2, 0x3, PT ;  /* 0x000000030200780c */ /* 0x000fe40003f05270 */
[----:B--2---:R-:W-:-:S04]  /*1770*/  LEA.HI R0, R20, R20, RZ, 0x1 ;  /* 0x0000001414007211 */ /* 0x004fc800078f08ff */
[----:B------:R-:W-:-:S04]  /*1780*/  LOP3.LUT R0, R0, 0xfffffffe, RZ, 0xc0, !PT ;  /* 0xfffffffe00007812 */ /* 0x000fc800078ec0ff */
[----:B------:R-:W-:-:S04]  /*1790*/  IADD3 R0, R20, -R0, RZ ;  /* 0x8000000014007210 */ /* 0x000fc80007ffe0ff */
[----:B------:R-:W-:-:S04]  /*17a0*/  SHF.L.U32 R0, R0, 0x1f, RZ ;  /* 0x0000001f00007819 */ /* 0x000fc800000006ff */
[----:B------:R-:W1:Y:S02]  /*17b0*/  SYNCS.PHASECHK.TRANS64.TRYWAIT P1, [UR43+0x16800], R0 ;  /* 0x01680000ff0075a7 */ /* 0x000e64000802016b */
[----:B-1----:R-:W-:Y:S05]  /*17c0*/  @!P1 BRA `(.L_x_13013) ;  /* 0x000000c400dc9947 */ /* 0x002fea0003800000 */
.L_x_13129:
[----:B------:R-:W-:Y:S05]  /*17d0*/  @!P0 BRA `(.L_x_13014) ;  /* 0x0000000000048947 */ /* 0x000fea0003800000 */
[----:B------:R-:W-:Y:S01]  /*17e0*/  BPT.TRAP 0x1 ;  /* 0x000000040000795c */ /* 0x000fe20000300000 */
.L_x_13014:
[----:B------:R-:W-:Y:S02]  /*17f0*/  IMAD.U32 R4, RZ, RZ, UR39 ;  /* 0x00000027ff047e24 */ /* 0x000fe4000f8e00ff */
[----:B-1----:R-:W-:-:S03]  /*1800*/  IMAD.U32 R3, RZ, RZ, UR38 ;  /* 0x00000026ff037e24 */ /* 0x002fc6000f8e00ff */
[----:B------:R-:W-:Y:S02]  /*1810*/  LEA R4, R4, UR43, 0x3 ;  /* 0x0000002b04047c11 */ /* 0x000fe4000f8e18ff */
[----:B------:R-:W-:-:S04]  /*1820*/  SHF.L.U32 R3, R3, 0x1f, RZ ;  /* 0x0000001f03037819 */ /* 0x000fc800000006ff */
[----:B------:R1:W2:Y:S01]  /*1830*/  SYNCS.PHASECHK.TRANS64.TRYWAIT P1, [R4+URZ+0x16830], R3 ;  /* 0x01683003040075a7 */ /* 0x0002a2000802017f */
[----:B------:R-:W-:Y:S05]  /*1840*/  @!P0 BRA `(.L_x_13015) ;  /* 0x0000000000048947 */ /* 0x000fea0003800000 */
[----:B------:R-:W-:Y:S01]  /*1850*/  BPT.TRAP 0x1 ;  /* 0x000000040000795c */ /* 0x000fe20000300000 */
.L_x_13015:
[----:B------:R-:W-:Y:S01]  /*1860*/  IMAD.MOV.U32 R119, RZ, RZ, RZ ;  /* 0x000000ffff777224 */ /* 0x000fe200078e00ff */
[----:B--2---:R-:W-:Y:S06]  /*1870*/  @P1 BRA `(.L_x_13016) ;  /* 0x0000000000081947 */ /* 0x004fec0003800000 */
[----:B------:R-:W2:Y:S02]  /*1880*/  SYNCS.PHASECHK.TRANS64.TRYWAIT P1, [R4+URZ+0x16830], R3 ;  /* 0x01683003040075a7 */ /* 0x000ea4000802017f */
[----:B--2---:R-:W-:Y:S05]  /*1890*/  @!P1 BRA `(.L_x_13017) ;  /* 0x000000c400c09947 */ /* 0x004fea0003800000 */
.L_x_13016:
        /* <DEDUP_REMOVED lines=13> */
[----:B------:R-:W-:Y:S02]  /*1970*/  ULEA UR6, UR39, UR20, 0xa ;  /* 0x0000001427067291 */ /* 0x000fe4000f8e503f */
        /* <DEDUP_REMOVED lines=21> */
.L_x_13018:
[----:B------:R-:W3:Y:S01]  /*1ad0*/  LDL R0, [R1+0x10] ;  /* 0x0000100001007983 */ /* 0x000ee20000100800 */
[----:B------:R-:W-:Y:S01]  /*1ae0*/  P2R R7, PR, RZ, 0x1 ;  /* 0x00000001ff077803 */ /* 0x000fe20000000000 */
[----:B------:R-:W-:Y:S01]  /*1af0*/  ULDC UR6, c[0x0][0x988] ;  /* 0x0002620000067ab9 */ /* 0x000fe20000000800 */
[--C-:B------:R-:W-:Y:S01]  /*1b00*/  IMAD.MOV.U32 R117, RZ, RZ, R119.reuse ;  /* 0x000000ffff757224 */ /* 0x100fe200078e0077 */
[-C--:B------:R-:W-:Y:S01]  /*1b10*/  MOV R113, R119.reuse ;  /* 0x0000007700717202 */ /* 0x080fe20000000f00 */
[--C-:B------:R-:W-:Y:S01]  /*1b20*/  IMAD.MOV.U32 R115, RZ, RZ, R119.reuse ;  /* 0x000000ffff737224 */ /* 0x100fe200078e0077 */
[----:B------:R-:W-:Y:S01]  /*1b30*/  MOV R91, R119 ;  /* 0x00000077005b7202 */ /* 0x000fe20000000f00 */
        /* <DEDUP_REMOVED lines=9> */
[----:B------:R-:W-:Y:S01]  /*1bd0*/  IMAD.MOV.U32 R93, RZ, RZ, R119 ;  /* 0x000000ffff5d7224 */ /* 0x000fe200078e0077 */
[----:B---3--:R-:W-:-:S05]  /*1be0*/  IADD3 R88, R88, 0x80, -R0 ;  /* 0x0000008058587810 */ /* 0x008fca0007ffe800 */
        /* <DEDUP_REMOVED lines=8> */
[----:B-12---:R-:W-:Y:S02]  /*1c70*/  FMNMX.FTZ R3, R24, R10, !PT ;  /* 0x0000000a18037209 */ /* 0x006fe40007810000 */
        /* <DEDUP_REMOVED lines=8> */
[----:B0-----:R-:W-:Y:S02]  /*1d00*/  FSEL R14, R33, -INF , P5 ;  /* 0xff800000210e7808 */ /* 0x001fe40002800000 */
        /* <DEDUP_REMOVED lines=61> */
[C---:B------:R-:W-:Y:S02]  /*20e0*/  ISETP.GT.AND P0, PT, R5.reuse, 0x59, PT ;  /* 0x000000590500780c */ /* 0x040fe40003f04270 */
        /* <DEDUP_REMOVED lines=9> */
[----:B------:R-:W-:Y:S02]  /*2180*/  P2R R25, PR, RZ, 0x1 ;  /* 0x00000001ff197803 */ /* 0x000fe40000000000 */
[----:B------:R-:W-:-:S02]  /*2190*/  FSEL R60, R59, -INF , P5 ;  /* 0xff8000003b3c7808 */ /* 0x000fc40002800000 */
[C---:B------:R-:W-:Y:S02]  /*21a0*/  ISETP.GT.AND P0, PT, R5.reuse, 0x60, PT ;  /* 0x000000600500780c */ /* 0x040fe40003f04270 */
[C---:B------:R-:W-:Y:S02]  /*21b0*/  ISETP.GT.AND P5, PT, R5.reuse, 0x60, PT ;  /* 0x000000600500780c */ /* 0x040fe40003fa4270 */
[----:B------:R-:W-:Y:S02]  /*21c0*/  FMNMX.FTZ R3, R116, R3, !PT ;  /* 0x0000000374037209 */ /* 0x000fe40007810000 */
[----:B------:R-:W-:Y:S02]  /*21d0*/  FSEL R66, R66, -INF , P1 ;  /* 0xff80000042427808 */ /* 0x000fe40000800000 */
[----:B------:R-:W-:Y:S02]  /*21e0*/  ISETP.GT.AND P1, PT, R5, 0x68, PT ;  /* 0x000000680500780c */ /* 0x000fe40003f24270 */
[----:B------:R-:W-:-:S02]  /*21f0*/  FSEL R74, R74, -INF , P0 ;  /* 0xff8000004a4a7808 */ /* 0x000fc40000000000 */
[----:B------:R-:W-:Y:S02]  /*2200*/  FSEL R138, R72, -INF , P5 ;  /* 0xff800000488a7808 */ /* 0x000fe40002800000 */
[----:B------:R-:W-:Y:S02]  /*2210*/  FMNMX.FTZ R3, R118, R3, !PT ;  /* 0x0000000376037209 */ /* 0x000fe40007810000 */
[----:B------:R-:W-:Y:S02]  /*2220*/  ISETP.NE.AND P0, PT, R25, RZ, PT ;  /* 0x000000ff1900720c */ /* 0x000fe40003f05270 */
[----:B------:R-:W-:Y:S02]  /*2230*/  FSEL R144, R76, -INF , P1 ;  /* 0xff8000004c907808 */ /* 0x000fe40000800000 */
[----:B------:R-:W-:Y:S02]  /*2240*/  FMNMX.FTZ R3, R138, R3, !PT ;  /* 0x000000038a037209 */ /* 0x000fe40007810000 */
[----:B------:R-:W-:-:S02]  /*2250*/  FSEL R76, R75, -INF , P0 ;  /* 0xff8000004b4c7808 */ /* 0x000fc40000000000 */
[----:B------:R-:W-:Y:S02]  /*2260*/  ISETP.NE.AND P0, PT, R7, RZ, PT ;  /* 0x000000ff0700720c */ /* 0x000fe40003f05270 */
[----:B------:R-:W-:Y:S02]  /*2270*/  FMNMX.FTZ R7, R26, R27, !PT ;  /* 0x0000001b1a077209 */ /* 0x000fe40007810000 */
[----:B------:R-:W-:Y:S02]  /*2280*/  FSEL R68, R67, -INF , P2 ;  /* 0xff80000043447808 */ /* 0x000fe40001000000 */
[----:B------:R-:W-:Y:S02]  /*2290*/  ISETP.GT.AND P2, PT, R5, 0x69, PT ;  /* 0x000000690500780c */ /* 0x000fe40003f44270 */
[----:B------:R-:W-:Y:S02]  /*22a0*/  FMNMX.FTZ R3, R140, R3, !PT ;  /* 0x000000038c037209 */ /* 0x000fe40007810000 */
[----:B------:R-:W-:-:S02]  /*22b0*/  FMNMX.FTZ R7, R30, R7, !PT ;  /* 0x000000071e077209 */ /* 0x000fc40007810000 */
[----:B------:R-:W-:Y:S02]  /*22c0*/  FSEL R64, R63, -INF , P3 ;  /* 0xff8000003f407808 */ /* 0x000fe40001800000 */
[----:B------:R-:W-:Y:S02]  /*22d0*/  FSEL R148, R77, -INF , P2 ;  /* 0xff8000004d947808 */ /* 0x000fe40001000000 */
[----:B------:R-:W-:Y:S02]  /*22e0*/  FMNMX.FTZ R3, R144, R3, !PT ;  /* 0x0000000390037209 */ /* 0x000fe40007810000 */
[----:B------:R-:W-:Y:S02]  /*22f0*/  ISETP.GT.AND P3, PT, R5, 0x70, PT ;  /* 0x000000700500780c */ /* 0x000fe40003f64270 */
[----:B------:R-:W-:Y:S02]  /*2300*/  FMNMX.FTZ R7, R6, R7, !PT ;  /* 0x0000000706077209 */ /* 0x000fe40007810000 */
[----:B------:R-:W-:-:S02]  /*2310*/  FSEL R62, R62, -INF , P4 ;  /* 0xff8000003e3e7808 */ /* 0x000fc40002000000 */
        /* <DEDUP_REMOVED lines=8> */
[----:B------:R-:W-:Y:S02]  /*23a0*/  FSEL R84, R84, -INF , P5 ;  /* 0xff80000054547808 */ /* 0x000fe40002800000 */
[----:B------:R-:W-:Y:S02]  /*23b0*/  FMNMX.FTZ R3, R146, R3, !PT ;  /* 0x0000000392037209 */ /* 0x000fe40007810000 */
[----:B------:R-:W-:Y:S02]  /*23c0*/  ISETP.GT.AND P6, PT, R5, 0x79, PT ;  /* 0x000000790500780c */ /* 0x000fe40003fc4270 */
[----:B------:R-:W-:-:S02]  /*23d0*/  FMNMX.FTZ R7, R38, R7, !PT ;  /* 0x0000000726077209 */ /* 0x000fc40007810000 */
[----:B------:R-:W-:Y:S02]  /*23e0*/  FSEL R80, R85, -INF , P6 ;  /* 0xff80000055507808 */ /* 0x000fe40003000000 */
[----:B------:R-:W-:Y:S02]  /*23f0*/  FMNMX.FTZ R3, R84, R3, !PT ;  /* 0x0000000354037209 */ /* 0x000fe40007810000 */
[----:B------:R-:W-:Y:S02]  /*2400*/  FMNMX.FTZ R7, R20, R7, !PT ;  /* 0x0000000714077209 */ /* 0x000fe40007810000 */
[----:B------:R-:W-:Y:S01]  /*2410*/  FMNMX.FTZ R9, R80, R3, !PT ;  /* 0x0000000350097209 */ /* 0x000fe20007810000 */
[----:B------:R-:W-:Y:S01]  /*2420*/  IMAD.U32 R3, RZ, RZ, UR6 ;  /* 0x00000006ff037e24 */ /* 0x000fe2000f8e00ff */
[----:B------:R-:W-:Y:S02]  /*2430*/  FMNMX.FTZ R7, R42, R7, !PT ;  /* 0x000000072a077209 */ /* 0x000fe40007810000 */
[----:B------:R-:W-:Y:S01]  /*2440*/  P2R R15, PR, RZ, 0x4 ;  /* 0x00000004ff0f7803 */ /* 0x000fe20000000000 */
[----:B------:R-:W0:Y:S01]  /*2450*/  SHFL.BFLY PT, R0, R9, 0x2, 0x1f ;  /* 0x0c401f0009007f89 */ /* 0x000e2200000e0000 */
[----:B------:R-:W-:-:S02]  /*2460*/  FMNMX.FTZ R7, R44, R7, !PT ;  /* 0x000000072c077209 */ /* 0x000fc40007810000 */
[C---:B------:R-:W-:Y:S02]  /*2470*/  ISETP.GT.AND P2, PT, R5.reuse, 0x58, PT ;  /* 0x000000580500780c */ /* 0x040fe40003f44270 */
[----:B------:R-:W-:Y:S02]  /*2480*/  FMNMX.FTZ R7, R46, R7, !PT ;  /* 0x000000072e077209 */ /* 0x000fe40007810000 */
[----:B------:R-:W-:Y:S02]  /*2490*/  P2R R21, PR, RZ, 0x2 ;  /* 0x00000002ff157803 */ /* 0x000fe40000000000 */
[----:B------:R-:W-:Y:S02]  /*24a0*/  FMNMX.FTZ R7, R48, R7, !PT ;  /* 0x0000000730077209 */ /* 0x000fe40007810000 */
[----:B------:R-:W-:Y:S02]  /*24b0*/  ISETP.GT.AND P1, PT, R5, 0x59, PT ;  /* 0x000000590500780c */ /* 0x000fe40003f24270 */
[----:B------:R-:W-:-:S02]  /*24c0*/  FMNMX.FTZ R7, R50, R7, !PT ;  /* 0x0000000732077209 */ /* 0x000fc40007810000 */
[----:B------:R-:W-:Y:S02]  /*24d0*/  FSEL R70, R70, -INF , P2 ;  /* 0xff80000046467808 */ /* 0x000fe40001000000 */
[----:B------:R-:W-:Y:S02]  /*24e0*/  FMNMX.FTZ R7, R52, R7, !PT ;  /* 0x0000000734077209 */ /* 0x000fe40007810000 */
[----:B------:R-:W-:Y:S02]  /*24f0*/  FSEL R72, R71, -INF , P1 ;  /* 0xff80000047487808 */ /* 0x000fe40000800000 */
[----:B------:R-:W-:Y:S02]  /*2500*/  FMNMX.FTZ R7, R54, R7, !PT ;  /* 0x0000000736077209 */ /* 0x000fe40007810000 */
[----:B------:R-:W-:Y:S02]  /*2510*/  P2R R13, PR, RZ, 0x8 ;  /* 0x00000008ff0d7803 */ /* 0x000fe40000000000 */
[----:B0-----:R-:W-:-:S02]  /*2520*/  FMNMX.FTZ R11, R9, R0, !PT ;  /* 0x00000000090b7209 */ /* 0x001fc40007810000 */
[----:B------:R-:W-:Y:S02]  /*2530*/  FMNMX.FTZ R7, R56, R7, !PT ;  /* 0x0000000738077209 */ /* 0x000fe40007810000 */
[----:B------:R-:W-:Y:S01]  /*2540*/  ISETP.NE.AND P1, PT, R21, RZ, PT ;  /* 0x000000ff1500720c */ /* 0x000fe20003f25270 */
[----:B------:R-:W0:Y:S01]  /*2550*/  SHFL.BFLY PT, R0, R11, 0x1, 0x1f ;  /* 0x0c201f000b007f89 */ /* 0x000e2200000e0000 */
[----:B------:R-:W-:Y:S02]  /*2560*/  FMNMX.FTZ R7, R58, R7, !PT ;  /* 0x000000073a077209 */ /* 0x000fe40007810000 */
[----:B------:R-:W-:Y:S02]  /*2570*/  ISETP.NE.AND P2, PT, R15, RZ, PT ;  /* 0x000000ff0f00720c */ /* 0x000fe40003f45270 */
[----:B------:R-:W-:Y:S02]  /*2580*/  FMNMX.FTZ R7, R60, R7, !PT ;  /* 0x000000073c077209 */ /* 0x000fe40007810000 */
[----:B------:R-:W-:-:S02]  /*2590*/  FSEL R78, R78, -INF , P1 ;  /* 0xff8000004e4e7808 */ /* 0x000fc40000800000 */
[----:B------:R-:W-:Y:S02]  /*25a0*/  FMNMX.FTZ R7, R62, R7, !PT ;  /* 0x000000073e077209 */ /* 0x000fe40007810000 */
[----:B------:R-:W-:Y:S02]  /*25b0*/  FSEL R86, R86, -INF , P5 ;  /* 0xff80000056567808 */ /* 0x000fe40002800000 */
[----:B------:R-:W-:Y:S02]  /*25c0*/  FMNMX.FTZ R7, R64, R7, !PT ;  /* 0x0000000740077209 */ /* 0x000fe40007810000 */
[----:B------:R-:W-:Y:S02]  /*25d0*/  R2UR UR6, R4 ;  /* 0x00000000040672ca */ /* 0x000fe400000e0000 */
[----:B------:R-:W-:-:S04]  /*25e0*/  FMNMX.FTZ R7, R66, R7, !PT ;  /* 0x0000000742077209 */ /* 0x000fc80007810000 */
[----:B------:R-:W-:Y:S02]  /*25f0*/  FMNMX.FTZ R7, R68, R7, !PT ;  /* 0x0000000744077209 */ /* 0x000fe40007810000 */
[----:B0-----:R-:W-:Y:S02]  /*2600*/  FMNMX.FTZ R0, R11, R0, !PT ;  /* 0x000000000b007209 */ /* 0x001fe40007810000 */
[----:B------:R-:W-:Y:S02]  /*2610*/  FMNMX.FTZ R7, R70, R7, !PT ;  /* 0x0000000746077209 */ /* 0x000fe40007810000 */
[C---:B------:R-:W-:Y:S01]  /*2620*/  FSETP.NEU.FTZ.AND P3, PT, R0.reuse, -INF , PT ;  /* 0xff8000000000780b */ /* 0x040fe20003f7d000 */
[----:B------:R-:W-:Y:S01]  /*2630*/  FMUL.FTZ R31, R0, R3 ;  /* 0x00000003001f7220 */ /* 0x000fe20000410000 */
[----:B------:R-:W-:Y:S01]  /*2640*/  FMNMX.FTZ R7, R72, R7, !PT ;  /* 0x0000000748077209 */ /* 0x000fe20007810000 */
[----:B------:R-:W-:-:S03]  /*2650*/  UIADD3 UR6, UR6, 0x16840, URZ ;  /* 0x0001684006067890 */ /* 0x000fc6000fffe03f */
[----:B------:R-:W-:Y:S01]  /*2660*/  FMNMX.FTZ R7, R74, R7, !PT ;  /* 0x000000074a077209 */ /* 0x000fe20007810000 */
[----:B------:R-:W-:Y:S01]  /*2670*/  UPRMT UR6, UR40, 0x654, UR6 ;  /* 0x0000065428067896 */ /* 0x000fe20008000006 */
[----:B------:R-:W-:Y:S02]  /*2680*/  FSEL R31, R31, RZ, P3 ;  /* 0x000000ff1f1f7208 */ /* 0x000fe40001800000 */
[----:B------:R-:W-:Y:S02]  /*2690*/  FMNMX.FTZ R7, R76, R7, !PT ;  /* 0x000000074c077209 */ /* 0x000fe40007810000 */
[----:B------:R-:W-:Y:S01]  /*26a0*/  ISETP.NE.AND P3, PT, R13, RZ, PT ;  /* 0x000000ff0d00720c */ /* 0x000fe20003f65270 */
        /* <DEDUP_REMOVED lines=44> */
[----:B------:R-:W-:Y:S01]  /*2970*/  FFMA.FTZ R150, R84, R3, -R31 ;  /* 0x0000000354967223 */ /* 0x000fe2000001081f */
[----:B------:R-:W4:Y:S01]  /*2980*/  MUFU.EX2 R124, R124 ;  /* 0x0000007c007c7308 */ /* 0x000f220000000800 */
[----:B------:R-:W-:Y:S01]  /*2990*/  SYNCS.ARRIVE.TRANS64.RED.A1T0 RZ, [UR6], RZ ;  /* 0x000000ffffff79a7 */ /* 0x000fe20008100406 */
[--C-:B------:R-:W-:Y:S01]  /*29a0*/  IMAD.MOV.U32 R118, RZ, RZ, R119.reuse ;  /* 0x000000ffff767224 */ /* 0x100fe200078e0077 */
[----:B------:R-:W-:Y:S01]  /*29b0*/  MOV R102, R119 ;  /* 0x0000007700667202 */ /* 0x000fe20000000f00 */
[----:B------:R-:W-:-:S02]  /*29c0*/  IMAD.MOV.U32 R116, RZ, RZ, R119 ;  /* 0x000000ffff747224 */ /* 0x000fc400078e0077 */
[----:B------:R-:W-:Y:S01]  /*29d0*/  IMAD.MOV.U32 R114, RZ, RZ, R119 ;  /* 0x000000ffff727224 */ /* 0x000fe200078e0077 */
[----:B-1----:R-:W-:Y:S01]  /*29e0*/  FMNMX.FTZ R45, R7, R36, !PT ;  /* 0x00000024072d7209 */ /* 0x002fe20007810000 */
[----:B------:R-:W1:Y:S01]  /*29f0*/  MUFU.EX2 R11, R11 ;  /* 0x0000000b000b7308 */ /* 0x000e620000000800 */
[-CC-:B------:R-:W-:Y:S01]  /*2a00*/  FFMA.FTZ R36, R138, R3.reuse, -R31.reuse ;  /* 0x000000038a247223 */ /* 0x180fe2000001081f */
[----:B------:R-:W-:Y:S01]  /*2a10*/  FFMA.FTZ R31, R80, R3, -R31 ;  /* 0x00000003501f7223 */ /* 0x000fe2000001081f */
[--C-:B------:R-:W-:Y:S01]  /*2a20*/  IMAD.MOV.U32 R112, RZ, RZ, R119.reuse ;  /* 0x000000ffff707224 */ /* 0x100fe200078e0077 */
[----:B------:R-:W5:Y:S01]  /*2a30*/  SHFL.BFLY PT, R88, R45, 0x1, 0x1f ;  /* 0x0c201f002d587f89 */ /* 0x000f6200000e0000 */
[--C-:B------:R-:W-:Y:S02]  /*2a40*/  IMAD.MOV.U32 R110, RZ, RZ, R119.reuse ;  /* 0x000000ffff6e7224 */ /* 0x100fe400078e0077 */
[--C-:B------:R-:W-:Y:S01]  /*2a50*/  IMAD.MOV.U32 R108, RZ, RZ, R119.reuse ;  /* 0x000000ffff6c7224 */ /* 0x100fe200078e0077 */
[----:B------:R-:W1:Y:S01]  /*2a60*/  MUFU.EX2 R126, R126 ;  /* 0x0000007e007e7308 */ /* 0x000e620000000800 */
[----:B------:R-:W-:-:S02]  /*2a70*/  IMAD.MOV.U32 R106, RZ, RZ, R119 ;  /* 0x000000ffff6a7224 */ /* 0x000fc400078e0077 */
[--C-:B------:R-:W-:Y:S02]  /*2a80*/  IMAD.MOV.U32 R104, RZ, RZ, R119.reuse ;  /* 0x000000ffff687224 */ /* 0x100fe400078e0077 */
        /* <DEDUP_REMOVED lines=8> */
[----:B-----5:R-:W-:Y:S01]  /*2b10*/  FMNMX.FTZ R7, R45, R88, !PT ;  /* 0x000000582d077209 */ /* 0x020fe20007810000 */
        /* <DEDUP_REMOVED lines=8> */
[-C--:B------:R-:W-:Y:S01]  /*2ba0*/  FFMA.FTZ R123, R30, R3.reuse, -R47 ;  /* 0x000000031e7b7223 */ /* 0x080fe2000001082f */
[----:B0-----:R-:W-:Y:S01]  /*2bb0*/  FADD.FTZ R27, R120, R5 ;  /* 0x00000005781b7221 */ /* 0x001fe20000010000 */
[-CC-:B------:R-:W-:Y:S01]  /*2bc0*/  FFMA.FTZ R30, R6, R3.reuse, -R47.reuse ;  /* 0x00000003061e7223 */ /* 0x180fe2000001082f */
[-CC-:B------:R-:W-:Y:S01]  /*2bd0*/  FFMA.FTZ R125, R34, R3.reuse, -R47.reuse ;  /* 0x00000003227d7223 */ /* 0x180fe2000001082f */
[-C--:B------:R-:W-:Y:S01]  /*2be0*/  FFMA.FTZ R8, R8, R3.reuse, -R47 ;  /* 0x0000000308087223 */ /* 0x080fe2000001082f */
[----:B------:R-:W-:Y:S01]  /*2bf0*/  MUFU.EX2 R121, R121 ;  /* 0x0000007900797308 */ /* 0x000fe20000000800 */
[----:B--2---:R-:W-:Y:S01]  /*2c00*/  FADD.FTZ R6, R122, R27 ;  /* 0x0000001b7a067221 */ /* 0x004fe20000010000 */
[-CC-:B------:R-:W-:Y:S01]  /*2c10*/  FFMA.FTZ R127, R38, R3.reuse, -R47.reuse ;  /* 0x00000003267f7223 */ /* 0x180fe2000001082f */
[-CC-:B------:R-:W-:Y:S01]  /*2c20*/  FFMA.FTZ R20, R20, R3.reuse, -R47.reuse ;  /* 0x0000000314147223 */ /* 0x180fe2000001082f */
[-CC-:B------:R-:W-:Y:S01]  /*2c30*/  FFMA.FTZ R38, R48, R3.reuse, -R47.reuse ;  /* 0x0000000330267223 */ /* 0x180fe2000001082f */
[----:B---3--:R-:W-:Y:S01]  /*2c40*/  FADD.FTZ R27, R9, R6 ;  /* 0x00000006091b7221 */ /* 0x008fe20000010000 */
[-CC-:B------:R-:W-:Y:S01]  /*2c50*/  FFMA.FTZ R129, R42, R3.reuse, -R47.reuse ;  /* 0x000000032a817223 */ /* 0x180fe2000001082f */
[-C--:B------:R-:W-:Y:S01]  /*2c60*/  FFMA.FTZ R34, R44, R3.reuse, -R47 ;  /* 0x000000032c227223 */ /* 0x080fe2000001082f */
[----:B------:R-:W0:Y:S01]  /*2c70*/  MUFU.EX2 R26, R26 ;  /* 0x0000001a001a7308 */ /* 0x000e220000000800 */
[----:B----4-:R-:W-:Y:S01]  /*2c80*/  FADD.FTZ R6, R124, R27 ;  /* 0x0000001b7c067221 */ /* 0x010fe20000010000 */
[-CC-:B------:R-:W-:Y:S01]  /*2c90*/  FFMA.FTZ R133, R50, R3.reuse, -R47.reuse ;  /* 0x0000000332857223 */ /* 0x180fe2000001082f */
[-CC-:B------:R-:W-:Y:S01]  /*2ca0*/  FFMA.FTZ R131, R46, R3.reuse, -R47.reuse ;  /* 0x000000032e837223 */ /* 0x180fe2000001082f */
[-CC-:B------:R-:W-:Y:S01]  /*2cb0*/  FFMA.FTZ R42, R52, R3.reuse, -R47.reuse ;  /* 0x00000003342a7223 */ /* 0x180fe2000001082f */
[----:B-1----:R-:W-:Y:S01]  /*2cc0*/  FADD.FTZ R27, R11, R6 ;  /* 0x000000060b1b7221 */ /* 0x002fe20000010000 */
        /* <DEDUP_REMOVED lines=13> */
[----:B------:R-:W-:Y:S01]  /*2da0*/  F2FP.F16.F32.PACK_AB R120, R5, R120 ;  /* 0x000000780578723e */ /* 0x000fe200000000ff */
[-CC-:B------:R-:W-:Y:S01]  /*2db0*/  FFMA.FTZ R143, R70, R3.reuse, -R47.reuse ;  /* 0x00000003468f7223 */ /* 0x180fe2000001082f */
[-CC-:B------:R-:W-:Y:S01]  /*2dc0*/  FFMA.FTZ R4, R72, R3.reuse, -R47.reuse ;  /* 0x0000000348047223 */ /* 0x180fe2000001082f */
        /* <DEDUP_REMOVED lines=8> */
[-CC-:B------:R-:W-:Y:S01]  /*2e50*/  FFMA.FTZ R86, R86, R3.reuse, -R47.reuse ;  /* 0x0000000356567223 */ /* 0x180fe2000001082f */
[----:B------:R-:W-:Y:S01]  /*2e60*/  FFMA.FTZ R32, R32, R3, -R47 ;  /* 0x0000000320207223 */ /* 0x000fe2000001082f */
[----:B------:R-:W1:Y:S01]  /*2e70*/  MUFU.EX2 R8, R8 ;  /* 0x0000000800087308 */ /* 0x000e620000000800 */
[----:B--2---:R-:W-:Y:S01]  /*2e80*/  FADD.FTZ R6, R30, R27 ;  /* 0x0000001b1e067221 */ /* 0x004fe20000010000 */
[----:B------:R-:W-:-:S02]  /*2e90*/  F2FP.F16.F32.PACK_AB R122, R9, R122 ;  /* 0x0000007a097a723e */ /* 0x000fc400000000ff */
[----:B------:R-:W-:Y:S02]  /*2ea0*/  F2FP.F16.F32.PACK_AB R124, R11, R124 ;  /* 0x0000007c0b7c723e */ /* 0x000fe400000000ff */
[----:B------:R-:W-:Y:S02]  /*2eb0*/  F2FP.F16.F32.PACK_AB R126, R13, R126 ;  /* 0x0000007e0d7e723e */ /* 0x000fe400000000ff */
[----:B------:R-:W2:Y:S01]  /*2ec0*/  MUFU.EX2 R127, R127 ;  /* 0x0000007f007f7308 */ /* 0x000ea20000000800 */
[----:B0-----:R-:W-:Y:S01]  /*2ed0*/  FADD.FTZ R27, R125, R6 ;  /* 0x000000067d1b7221 */ /* 0x001fe20000010000 */
[----:B------:R-:W-:Y:S02]  /*2ee0*/  F2FP.F16.F32.PACK_AB R128, R15, R128 ;  /* 0x000000800f80723e */ /* 0x000fe400000000ff */
[----:B------:R-:W-:Y:S02]  /*2ef0*/  F2FP.F16.F32.PACK_AB R121, R26, R121 ;  /* 0x000000791a79723e */ /* 0x000fe400000000ff */
[----:B------:R-:W-:-:S02]  /*2f00*/  F2FP.F16.F32.PACK_AB R123, R30, R123 ;  /* 0x0000007b1e7b723e */ /* 0x000fc400000000ff */
[----:B------:R-:W0:Y:S01]  /*2f10*/  MUFU.EX2 R21, R21 ;  /* 0x0000001500157308 */ /* 0x000e220000000800 */
[C---:B-1----:R-:W-:Y:S01]  /*2f20*/  FADD.FTZ R6, R8.reuse, R27 ;  /* 0x0000001b08067221 */ /* 0x042fe20000010000 */
[----:B------:R-:W-:-:S06]  /*2f30*/  F2FP.F16.F32.PACK_AB R125, R8, R125 ;  /* 0x0000007d087d723e */ /* 0x000fcc00000000ff */
[----:B------:R-:W1:Y:S01]  /*2f40*/  MUFU.EX2 R20, R20 ;  /* 0x0000001400147308 */ /* 0x000e620000000800 */
[----:B--2---:R-:W-:-:S07]  /*2f50*/  FADD.FTZ R27, R127, R6 ;  /* 0x000000067f1b7221 */ /* 0x004fce0000010000 */
[----:B------:R-:W2:Y:S01]  /*2f60*/  MUFU.EX2 R132, R132 ;  /* 0x0000008400847308 */ /* 0x000ea20000000800 */
[C---:B0-----:R-:W-:Y:S01]  /*2f70*/  FADD.FTZ R49, R21.reuse, R50 ;  /* 0x0000003215317221 */ /* 0x041fe20000010000 */
[----:B------:R-:W-:Y:S01]  /*2f80*/  FFMA.FTZ R50, R68, R3, -R47 ;  /* 0x0000000344327223 */ /* 0x000fe2000001082f */
[----:B------:R-:W-:-:S05]  /*2f90*/  F2FP.F16.F32.PACK_AB R130, R21, R130 ;  /* 0x000000821582723e */ /* 0x000fca00000000ff */
        /* <DEDUP_REMOVED lines=29> */
[----:B------:R-:W-:Y:S01]  /*3170*/  FFMA.FTZ R6, R10, R3, -R47 ;  /* 0x000000030a067223 */ /* 0x000fe2000001082f */
[----:B------:R-:W-:-:S05]  /*3180*/  F2FP.F16.F32.PACK_AB R136, R33, R136 ;  /* 0x000000882188723e */ /* 0x000fca00000000ff */
[----:B------:R-:W0:Y:S01]  /*3190*/  MUFU.EX2 R135, R135 ;  /* 0x0000008700877308 */ /* 0x000e220000000800 */
[----:B-1----:R-:W-:Y:S01]  /*31a0*/  FADD.FTZ R10, R42, R27 ;  /* 0x0000001b2a0a7221 */ /* 0x002fe20000010000 */
[----:B------:R-:W-:Y:S01]  /*31b0*/  FFMA.FTZ R27, R28, R3, -R47 ;  /* 0x000000031c1b7223 */ /* 0x000fe2000001082f */
[----:B------:R-:W-:-:S05]  /*31c0*/  F2FP.F16.F32.PACK_AB R133, R42, R133 ;  /* 0x000000852a85723e */ /* 0x000fca00000000ff */
        /* <DEDUP_REMOVED lines=45> */
[----:B--2---:R-:W-:-:S07]  /*34a0*/  FADD.FTZ R9, R43, R54 ;  /* 0x000000362b097221 */ /* 0x004fce0000010000 */
[----:B------:R-:W-:Y:S01]  /*34b0*/  MUFU.EX2 R145, R145 ;  /* 0x0000009100917308 */ /* 0x000fe20000000800 */
[----:B0-----:R-:W-:-:S07]  /*34c0*/  F2FP.F16.F32.PACK_AB R143, R4, R143 ;  /* 0x0000008f048f723e */ /* 0x001fce00000000ff */
[----:B------:R0:W2:Y:S01]  /*34d0*/  MUFU.EX2 R45, R146 ;  /* 0x00000092002d7308 */ /* 0x0000a20000000800 */
[----:B-1----:R-:W-:-:S07]  /*34e0*/  FADD.FTZ R12, R148, R9 ;  /* 0x00000009940c7221 */ /* 0x002fce0000010000 */
[----:B------:R-:W1:Y:S01]  /*34f0*/  MUFU.EX2 R10, R76 ;  /* 0x0000004c000a7308 */ /* 0x000e620000000800 */
[----:B0-----:R-:W-:-:S07]  /*3500*/  F2FP.F16.F32.PACK_AB R146, R43, R40 ;  /* 0x000000282b92723e */ /* 0x001fce00000000ff */
[----:B------:R-:W0:Y:S01]  /*3510*/  MUFU.EX2 R147, R147 ;  /* 0x0000009300937308 */ /* 0x000e220000000800 */
[C---:B--2---:R-:W-:Y:S01]  /*3520*/  FADD.FTZ R9, R45.reuse, R12 ;  /* 0x0000000c2d097221 */ /* 0x044fe20000010000 */
[----:B------:R-:W-:-:S06]  /*3530*/  F2FP.F16.F32.PACK_AB R148, R45, R148 ;  /* 0x000000942d94723e */ /* 0x000fcc00000000ff */
[----:B------:R2:W3:Y:S08]  /*3540*/  MUFU.EX2 R28, R6 ;  /* 0x00000006001c7308 */ /* 0x0004f00000000800 */
[----:B------:R-:W4:Y:S01]  /*3550*/  MUFU.EX2 R82, R82 ;  /* 0x0000005200527308 */ /* 0x000f220000000800 */
[----:B--2---:R-:W-:-:S04]  /*3560*/  FADD.FTZ R6, R4, R5 ;  /* 0x0000000504067221 */ /* 0x004fc80000010000 */
[----:B------:R-:W-:Y:S01]  /*3570*/  FADD.FTZ R5, R145, R6 ;  /* 0x0000000691057221 */ /* 0x000fe20000010000 */
[C---:B-1----:R-:W-:Y:S02]  /*3580*/  F2FP.F16.F32.PACK_AB R145, R10.reuse, R145 ;  /* 0x000000910a91723e */ /* 0x042fe400000000ff */
[----:B------:R-:W1:Y:S01]  /*3590*/  MUFU.EX2 R27, R27 ;  /* 0x0000001b001b7308 */ /* 0x000e620000000800 */
[----:B------:R-:W-:-:S04]  /*35a0*/  FADD.FTZ R12, R10, R5 ;  /* 0x000000050a0c7221 */ /* 0x000fc80000010000 */
[----:B0-----:R-:W-:Y:S01]  /*35b0*/  FADD.FTZ R5, R147, R12 ;  /* 0x0000000c93057221 */ /* 0x001fe20000010000 */
[C---:B---3--:R-:W-:Y:S02]  /*35c0*/  F2FP.F16.F32.PACK_AB R147, R28.reuse, R147 ;  /* 0x000000931c93723e */ /* 0x048fe400000000ff */
[----:B------:R-:W0:Y:S01]  /*35d0*/  MUFU.EX2 R86, R86 ;  /* 0x0000005600567308 */ /* 0x000e220000000800 */
[----:B------:R-:W-:-:S04]  /*35e0*/  FADD.FTZ R5, R28, R5 ;  /* 0x000000051c057221 */ /* 0x000fc80000010000 */
[----:B----4-:R-:W-:-:S03]  /*35f0*/  FADD.FTZ R8, R82, R5 ;  /* 0x0000000552087221 */ /* 0x010fc60000010000 */
[----:B------:R-:W2:Y:S01]  /*3600*/  MUFU.EX2 R151, R32 ;  /* 0x0000002000977308 */ /* 0x000ea20000000800 */
[C---:B-1----:R-:W-:Y:S01]  /*3610*/  FADD.FTZ R5, R27.reuse, R8 ;  /* 0x000000081b057221 */ /* 0x042fe20000010000 */
[----:B------:R-:W-:-:S06]  /*3620*/  F2FP.F16.F32.PACK_AB R149, R27, R82 ;  /* 0x000000521b95723e */ /* 0x000fcc00000000ff */
[----:B------:R-:W1:Y:S01]  /*3630*/  MUFU.EX2 R150, R150 ;  /* 0x0000009600967308 */ /* 0x000e620000000800 */
[----:B0-----:R-:W-:-:S07]  /*3640*/  FADD.FTZ R4, R86, R5 ;  /* 0x0000000556047221 */ /* 0x001fce0000010000 */
[----:B------:R-:W0:Y:S01]  /*3650*/  MUFU.EX2 R31, R31 ;  /* 0x0000001f001f7308 */ /* 0x000e220000000800 */
[----:B--2---:R-:W-:Y:S01]  /*3660*/  FADD.FTZ R5, R151, R4 ;  /* 0x0000000497057221 */ /* 0x004fe20000010000 */
[----:B------:R-:W-:Y:S01]  /*3670*/  VIADD R4, R89, 0xfffffffe ;  /* 0xfffffffe59047836 */ /* 0x000fe20000000000 */
[----:B------:R-:W-:Y:S01]  /*3680*/  F2FP.F16.F32.PACK_AB R151, R151, R86 ;  /* 0x000000569797723e */ /* 0x000fe200000000ff */
[----:B------:R-:W-:-:S03]  /*3690*/  IMAD.MOV.U32 R89, RZ, RZ, R119 ;  /* 0x000000ffff597224 */ /* 0x000fc600078e0077 */
[----:B------:R-:W-:Y:S01]  /*36a0*/  ISETP.GE.AND P1, PT, R4, R16, PT ;  /* 0x000000100400720c */ /* 0x000fe20003f26270 */
[----:B-1----:R-:W-:-:S04]  /*36b0*/  FADD.FTZ R6, R150, R9 ;  /* 0x0000000996067221 */ /* 0x002fc80000010000 */
[C---:B0-----:R-:W-:Y:S01]  /*36c0*/  FADD.FTZ R6, R31.reuse, R6 ;  /* 0x000000061f067221 */ /* 0x041fe20000010000 */
[----:B------:R-:W-:-:S07]  /*36d0*/  F2FP.F16.F32.PACK_AB R150, R31, R150 ;  /* 0x000000961f96723e */ /* 0x000fce00000000ff */
[----:B------:R-:W-:Y:S05]  /*36e0*/  @!P1 BRA `(.L_x_13019) ;  /* 0x0000001c00d89947 */ /* 0x000fea0003800000 */
        /* <DEDUP_REMOVED lines=18> */
[----:B------:R-:W-:Y:S01]  /*3810*/  UMOV UR7, UR38 ;  /* 0x0000002600077c82 */ /* 0x000fe20008000000 */
[----:B------:R-:W-:-:S05]  /*3820*/  UMOV UR6, UR39 ;  /* 0x0000002700067c82 */ /* 0x000fca0008000000 */
.L_x_13030:
[----:B------:R-:W-:Y:S01]  /*3830*/  ISETP.NE.AND P2, PT, RZ, UR41, PT ;  /* 0x00000029ff007c0c */ /* 0x000fe2000bf45270 */
[----:B------:R-:W-:-:S04]  /*3840*/  UISETP.NE.AND UP0, UPT, UR6, 0x1, UPT ;  /* 0x000000010600788c */ /* 0x000fc8000bf05270 */
[----:B------:R-:W-:-:S04]  /*3850*/  USEL UR38, URZ, 0x1, UP0 ;  /* 0x000000013f267887 */ /* 0x000fc80008000000 */
[----:B------:R-:W-:-:S04]  /*3860*/  ULOP3.LUT UR38, UR7, UR38, URZ, 0x3c, !UPT ;  /* 0x0000002607267292 */ /* 0x000fc8000f8e3c3f */
[----:B------:R-:W-:Y:S08]  /*3870*/  @P2 BRA `(.L_x_13020) ;  /* 0x0000000000442947 */ /* 0x000ff00003800000 */
[----:B------:R-:W-:Y:S05]  /*3880*/  @!P0 BRA `(.L_x_13021) ;  /* 0x0000000000048947 */ /* 0x000fea0003800000 */
[----:B------:R-:W-:Y:S01]  /*3890*/  BPT.TRAP 0x1 ;  /* 0x000000040000795c */ /* 0x000fe20000300000 */
.L_x_13021:
        /* <DEDUP_REMOVED lines=12> */
.L_x_13022:
[----:B-1----:R-:W-:Y:S05]  /*3960*/  @P1 BRA `(.L_x_13020) ;  /* 0x0000000000081947 */ /* 0x002fea0003800000 */
[----:B------:R-:W1:Y:S02]  /*3970*/  SYNCS.PHASECHK.TRANS64.TRYWAIT P1, [UR10+0x16830], R0 ;  /* 0x01683000ff0075a7 */ /* 0x000e64000802014a */
[----:B-1----:R-:W-:Y:S05]  /*3980*/  @!P1 BRA `(.L_x_13023) ;  /* 0x000000a400989947 */ /* 0x002fea0003800000 */
.L_x_13020:
[----:B-1----:R-:W1:Y:S01]  /*3990*/  S2R R3, SR_TID.X ;  /* 0x0000000000037919 */ /* 0x002e620000002100 */
        /* <DEDUP_REMOVED lines=9> */
[----:B------:R-:W-:-:S04]  /*3a30*/  ULEA UR26, UR39, UR20, 0xa ;  /* 0x00000014271a7291 */ /* 0x000fc8000f8e503f */
        /* <DEDUP_REMOVED lines=21> */
.L_x_13025:
        /* <DEDUP_REMOVED lines=9> */
.L_x_13026:
[----:B-1----:R-:W-:Y:S05]  /*3c20*/  @P1 BRA `(.L_x_13024) ;  /* 0x0000000000081947 */ /* 0x002fea0003800000 */
[----:B------:R-:W1:Y:S02]  /*3c30*/  SYNCS.PHASECHK.TRANS64.TRYWAIT P1, [UR10+0x16850], R0 ;  /* 0x01685000ff0075a7 */ /* 0x000e64000802014a */
[----:B-1----:R-:W-:Y:S05]  /*3c40*/  @!P1 BRA `(.L_x_13027) ;  /* 0x000000a400009947 */ /* 0x002fea0003800000 */
.L_x_13024:
[----:B------:R-:W2:Y:S01]  /*3c50*/  S2UR UR11, SR_CgaCtaId ;  /* 0x00000000000b79c3 */ /* 0x000ea20000008800 */
[----:B------:R-:W-:Y:S01]  /*3c60*/  UMOV UR7, 0x400 ;  /* 0x0000040000077882 */ /* 0x000fe20000000000 */
[----:B------:R-:W-:Y:S01]  /*3c70*/  WARPGROUP.ARRIVE ;  /* 0x00000000000079c5 */ /* 0x000fe20000000000 */
[----:B------:R-:W-:-:S05]  /*3c80*/  UMOV UR19, 0x40000040 ;  /* 0x4000004000137882 */ /* 0x000fca0000000000 */
[----:B------:R-:W1:Y:S01]  /*3c90*/  S2R R7, SR_TID.X ;  /* 0x0000000000077919 */ /* 0x000e620000002100 */
[----:B--2---:R-:W-:-:S04]  /*3ca0*/  ULEA UR15, UR11, UR7, 0x18 ;  /* 0x000000070b0f7291 */ /* 0x004fc8000f8ec03f */
[----:B------:R-:W-:-:S04]  /*3cb0*/  UIADD3 UR7, UR15, 0x400, URZ ;  /* 0x000004000f077890 */ /* 0x000fc8000fffe03f */
[----:B------:R-:W-:-:S04]  /*3cc0*/  USHF.R.U32.HI UR7, URZ, 0x4, UR7 ;  /* 0x000000043f077899 */ /* 0x000fc80008011607 */
[----:B------:R-:W-:Y:S01]  /*3cd0*/  ULOP3.LUT UR7, UR7, 0x3fff, URZ, 0xc0, !UPT ;  /* 0x00003fff07077892 */ /* 0x000fe2000f8ec03f */
[----:B-1----:R-:W-:Y:S02]  /*3ce0*/  SHF.R.U32.HI R3, RZ, 0x7, R7 ;  /* 0x00000007ff037819 */ /* 0x002fe40000011607 */
[----:B------:R-:W-:Y:S01]  /*3cf0*/  ISETP.GE.U32.AND P1, PT, R7, 0x180, PT ;  /* 0x000001800700780c */ /* 0x000fe20003f26070 */
[----:B------:R-:W-:Y:S02]  /*3d00*/  ULEA UR10, UR6, UR7, 0xa ;  /* 0x00000007060a7291 */ /* 0x000fe4000f8e503f */
[----:B0-----:R-:W-:Y:S02]  /*3d10*/  VIADD R0, R3, 0x9 ;  /* 0x0000000903007836 */ /* 0x001fe40000000000 */
[----:B------:R-:W-:-:S03]  /*3d20*/  UIADD3 UR14, UR10, 0x80, URZ ;  /* 0x000000800a0e7890 */ /* 0x000fc6000fffe03f */
[----:B------:R-:W-:Y:S01]  /*3d30*/  UMOV UR18, UR10 ;  /* 0x0000000a00127c82 */ /* 0x000fe20008000000 */
[----:B------:R-:W-:Y:S01]  /*3d40*/  SEL R0, R0, 0x9, !P1 ;  /* 0x0000000900007807 */ /* 0x000fe20004800000 */
[----:B------:R-:W-:Y:S01]  /*3d50*/  HGMMA.64x64x16.F32 R88, R120, gdesc[UR16].tnspB, R88, gsb0 ;  /* 0x40e0001078587df0 */ /* 0x000fe20008000858 */
[----:B------:R-:W-:Y:S01]  /*3d60*/  UMOV UR19, 0x40000040 ;  /* 0x4000004000137882 */ /* 0x000fe20000000000 */
[----:B------:R-:W-:Y:S01]  /*3d70*/  UMOV UR18, UR14 ;  /* 0x0000000e00127c82 */ /* 0x000fe20008000000 */
        /* <DEDUP_REMOVED lines=43> */
.L_x_13028:
        /* <DEDUP_REMOVED lines=77> */
[C---:B-1----:R-:W-:Y:S01]  /*4500*/  FMUL.FTZ R10, R0.reuse, R3 ;  /* 0x00000003000a7220 */ /* 0x042fe20000410000 */
[----:B------:R-:W-:-:S03]  /*4510*/  FADD.FTZ R14, -R0, R9 ;  /* 0x00000009000e7221 */ /* 0x000fc60000010100 */
[-C--:B------:R-:W-:Y:S01]  /*4520*/  FFMA.FTZ R126, R36, R3.reuse, -R10 ;  /* 0x00000003247e7223 */ /* 0x080fe2000001080a */
[C---:B------:R-:W-:Y:S01]  /*4530*/  FADD.FTZ R20, -R7.reuse, R8 ;  /* 0x0000000807147221 */ /* 0x040fe20000010100 */
[-C--:B------:R-:W-:Y:S01]  /*4540*/  FMUL.FTZ R36, R7, R3.reuse ;  /* 0x0000000307247220 */ /* 0x080fe20000410000 */
[-C--:B------:R-:W-:Y:S01]  /*4550*/  FFMA.FTZ R120, R24, R3.reuse, -R10 ;  /* 0x0000000318787223 */ /* 0x080fe2000001080a */
[-C--:B------:R-:W-:Y:S01]  /*4560*/  FMUL.FTZ R14, R14, R3.reuse ;  /* 0x000000030e0e7220 */ /* 0x080fe20000410000 */
[-C--:B------:R-:W-:Y:S01]  /*4570*/  FMUL.FTZ R9, R20, R3.reuse ;  /* 0x0000000314097220 */ /* 0x080fe20000410000 */
[-C--:B------:R-:W-:Y:S01]  /*4580*/  FFMA.FTZ R26, R26, R3.reuse, -R36 ;  /* 0x000000031a1a7223 */ /* 0x080fe20000010824 */
[-CC-:B------:R-:W-:Y:S01]  /*4590*/  FFMA.FTZ R121, R25, R3.reuse, -R10.reuse ;  /* 0x0000000319797223 */ /* 0x180fe2000001080a */
[-C--:B------:R-:W-:Y:S01]  /*45a0*/  FFMA.FTZ R25, R49, R3.reuse, -R10 ;  /* 0x0000000331197223 */ /* 0x080fe2000001080a */
[-C--:B------:R-:W-:Y:S01]  /*45b0*/  FFMA.FTZ R49, R27, R3.reuse, -R36 ;  /* 0x000000031b317223 */ /* 0x080fe20000010824 */
[----:B------:R-:W-:Y:S01]  /*45c0*/  MUFU.EX2 R8, R14 ;  /* 0x0000000e00087308 */ /* 0x000fe20000000800 */
[-C--:B------:R-:W-:Y:S01]  /*45d0*/  FFMA.FTZ R122, R28, R3.reuse, -R10 ;  /* 0x000000031c7a7223 */ /* 0x080fe2000001080a */
[-C--:B------:R-:W-:Y:S01]  /*45e0*/  FFMA.FTZ R27, R30, R3.reuse, -R36 ;  /* 0x000000031e1b7223 */ /* 0x080fe20000010824 */
[-CC-:B------:R-:W-:Y:S01]  /*45f0*/  FFMA.FTZ R123, R29, R3.reuse, -R10.reuse ;  /* 0x000000031d7b7223 */ /* 0x180fe2000001080a */
[-C--:B------:R-:W-:Y:S01]  /*4600*/  FFMA.FTZ R132, R48, R3.reuse, -R10 ;  /* 0x0000000330847223 */ /* 0x080fe2000001080a */
[-C--:B------:R-:W-:Y:S01]  /*4610*/  FFMA.FTZ R48, R31, R3.reuse, -R36 ;  /* 0x000000031f307223 */ /* 0x080fe20000010824 */
[-C--:B------:R-:W-:Y:S01]  /*4620*/  FFMA.FTZ R124, R32, R3.reuse, -R10 ;  /* 0x00000003207c7223 */ /* 0x080fe2000001080a */
[-C--:B------:R-:W-:Y:S01]  /*4630*/  FFMA.FTZ R125, R34, R3.reuse, -R36 ;  /* 0x00000003227d7223 */ /* 0x080fe20000010824 */
[----:B------:R-:W0:Y:S01]  /*4640*/  MUFU.EX2 R120, R120 ;  /* 0x0000007800787308 */ /* 0x000e220000000800 */
[-CC-:B------:R-:W-:Y:S01]  /*4650*/  FFMA.FTZ R33, R33, R3.reuse, -R10.reuse ;  /* 0x0000000321217223 */ /* 0x180fe2000001080a */
[-C--:B------:R-:W-:Y:S01]  /*4660*/  FFMA.FTZ R28, R45, R3.reuse, -R10 ;  /* 0x000000032d1c7223 */ /* 0x080fe2000001080a */
[-CC-:B------:R-:W-:Y:S01]  /*4670*/  FFMA.FTZ R45, R35, R3.reuse, -R36.reuse ;  /* 0x00000003232d7223 */ /* 0x180fe20000010824 */
[-C--:B------:R-:W-:Y:S01]  /*4680*/  FFMA.FTZ R127, R38, R3.reuse, -R36 ;  /* 0x00000003267f7223 */ /* 0x080fe20000010824 */
[-CC-:B------:R-:W-:Y:S01]  /*4690*/  FFMA.FTZ R32, R37, R3.reuse, -R10.reuse ;  /* 0x0000000325207223 */ /* 0x180fe2000001080a */
[-C--:B------:R-:W-:Y:S01]  /*46a0*/  FFMA.FTZ R130, R44, R3.reuse, -R10 ;  /* 0x000000032c827223 */ /* 0x080fe2000001080a */
[-C--:B------:R-:W-:Y:S01]  /*46b0*/  FFMA.FTZ R44, R39, R3.reuse, -R36 ;  /* 0x00000003272c7223 */ /* 0x080fe20000010824 */
[----:B------:R-:W-:Y:S01]  /*46c0*/  MUFU.EX2 R9, R9 ;  /* 0x0000000900097308 */ /* 0x000fe20000000800 */
[-C--:B------:R-:W-:Y:S01]  /*46d0*/  FFMA.FTZ R128, R40, R3.reuse, -R10 ;  /* 0x0000000328807223 */ /* 0x080fe2000001080a */
[-C--:B------:R-:W-:Y:S01]  /*46e0*/  FFMA.FTZ R129, R42, R3.reuse, -R36 ;  /* 0x000000032a817223 */ /* 0x080fe20000010824 */
[-C--:B------:R-:W-:Y:S01]  /*46f0*/  FFMA.FTZ R29, R41, R3.reuse, -R10 ;  /* 0x00000003291d7223 */ /* 0x080fe2000001080a */
[-CC-:B------:R-:W-:Y:S01]  /*4700*/  FFMA.FTZ R43, R43, R3.reuse, -R36.reuse ;  /* 0x000000032b2b7223 */ /* 0x180fe20000010824 */
[-CC-:B------:R-:W-:Y:S01]  /*4710*/  FFMA.FTZ R131, R46, R3.reuse, -R36.reuse ;  /* 0x000000032e837223 */ /* 0x180fe20000010824 */
        /* <DEDUP_REMOVED lines=38> */
[-CC-:B------:R-:W-:Y:S01]  /*4980*/  FFMA.FTZ R12, R77, R3.reuse, -R10.reuse ;  /* 0x000000034d0c7223 */ /* 0x180fe2000001080a */
[-C--:B------:R-:W-:Y:S01]  /*4990*/  FFMA.FTZ R148, R80, R3.reuse, -R10 ;  /* 0x0000000350947223 */ /* 0x080fe2000001080a */
[-C--:B------:R-:W-:Y:S01]  /*49a0*/  FFMA.FTZ R149, R82, R3.reuse, -R36 ;  /* 0x0000000352957223 */ /* 0x080fe20000010824 */
[-CC-:B------:R-:W-:Y:S01]  /*49b0*/  FFMA.FTZ R11, R81, R3.reuse, -R10.reuse ;  /* 0x00000003510b7223 */ /* 0x180fe2000001080a */
[----:B------:R-:W2:Y:S01]  /*49c0*/  MUFU.EX2 R123, R123 ;  /* 0x0000007b007b7308 */ /* 0x000ea20000000800 */
[----:B-1----:R-:W-:Y:S01]  /*49d0*/  FADD.FTZ R6, R122, R5 ;  /* 0x000000057a067221 */ /* 0x002fe20000010000 */
[-C--:B------:R-:W-:Y:S01]  /*49e0*/  FFMA.FTZ R150, R84, R3.reuse, -R10 ;  /* 0x0000000354967223 */ /* 0x080fe2000001080a */
        /* <DEDUP_REMOVED lines=79> */
[-CC-:B------:R-:W-:Y:S01]  /*4ee0*/  FFMA.FTZ R30, R83, R3.reuse, -R36.reuse ;  /* 0x00000003531e7223 */ /* 0x180fe20000010824 */
[----:B------:R-:W-:-:S05]  /*4ef0*/  FFMA.FTZ R36, R87, R3, -R36 ;  /* 0x0000000357247223 */ /* 0x000fca0000010824 */
        /* <DEDUP_REMOVED lines=42> */
.L_x_13029:
[----:B------:R-:W-:Y:S01]  /*51a0*/  ULEA UR6, UR6, UR15, 0x3 ;  /* 0x0000000f06067291 */ /* 0x000fe2000f8e183f */
[----:B------:R-:W-:Y:S01]  /*51b0*/  ISETP.GT.AND P1, PT, R4, R16, PT ;  /* 0x000000100400720c */ /* 0x000fe20003f24270 */
[----:B------:R-:W-:Y:S01]  /*51c0*/  UMOV UR7, UR38 ;  /* 0x0000002600077c82 */ /* 0x000fe20008000000 */
[----:B------:R-:W-:Y:S01]  /*51d0*/  F2FP.F16.F32.PACK_AB R120, R121, R120 ;  /* 0x000000787978723e */ /* 0x000fe200000000ff */
        /* <DEDUP_REMOVED lines=14> */
[----:B------:R-:W-:Y:S01]  /*52c0*/  UMOV UR6, UR39 ;  /* 0x0000002700067c82 */ /* 0x000fe20008000000 */
        /* <DEDUP_REMOVED lines=56> */
.L_x_13019:
[----:B------:R-:W-:Y:S06]  /*5650*/  BAR.ARV 0x8, 0x200 ;  /* 0x0208000000007b1d */ /* 0x000fec0000002000 */
[----:B------:R-:W-:Y:S05]  /*5660*/  @!P0 BRA `(.L_x_13031) ;  /* 0x0000000000048947 */ /* 0x000fea0003800000 */
[----:B------:R-:W-:Y:S01]  /*5670*/  BPT.TRAP 0x1 ;  /* 0x000000040000795c */ /* 0x000fe20000300000 */
.L_x_13031:
        /* <DEDUP_REMOVED lines=9> */
.L_x_13032:
[----:B-1----:R-:W-:Y:S05]  /*5710*/  @P1 BRA `(.L_x_13033) ;  /* 0x0000000000081947 */ /* 0x002fea0003800000 */
[----:B------:R-:W1:Y:S02]  /*5720*/  SYNCS.PHASECHK.TRANS64.TRYWAIT P1, [UR5+0x16850], R4 ;  /* 0x01685004ff0075a7 */ /* 0x000e640008020145 */
[----:B-1----:R-:W-:Y:S05]  /*5730*/  @!P1 BRA `(.L_x_13034) ;  /* 0x00000088005c9947 */ /* 0x002fea0003800000 */
.L_x_13033:
        /* <DEDUP_REMOVED lines=8> */
[----:B------:R-:W-:Y:S02]  /*57c0*/  IMAD.MOV.U32 R59, RZ, RZ, -0x800000 ;  /* 0xff800000ff3b7424 */ /* 0x000fe400078e00ff */
[----:B------:R-:W-:Y:S01]  /*57d0*/  IMAD.MOV.U32 R58, RZ, RZ, -0x800000 ;  /* 0xff800000ff3a7424 */ /* 0x000fe200078e00ff */
[----:B------:R-:W-:-:S04]  /*57e0*/  ULEA UR4, UR39, UR4, 0xa ;  /* 0x0000000427047291 */ /* 0x000fc8000f8e503f */
[----:B------:R-:W-:-:S03]  /*57f0*/  UIADD3 UR6, UR4, 0x80, URZ ;  /* 0x0000008004067890 */ /* 0x000fc6000fffe03f */
[----:B------:R-:W-:Y:S02]  /*5800*/  UMOV UR10, UR4 ;  /* 0x00000004000a7c82 */ /* 0x000fe40008000000 */
[----:B------:R-:W-:Y:S01]  /*5810*/  HGMMA.64x64x16.F32 R88, R120, gdesc[UR8].tnspB, R88, gsb0 ;  /* 0x40e0000878587df0 */ /* 0x000fe20008000858 */
[----:B------:R-:W-:Y:S01]  /*5820*/  UMOV UR11, 0x40000040 ;  /* 0x40000040000b7882 */ /* 0x000fe20000000000 */
[----:B------:R-:W-:Y:S01]  /*5830*/  UMOV UR10, UR6 ;  /* 0x00000006000a7c82 */ /* 0x000fe20008000000 */
[----:B------:R-:W-:Y:S01]  /*5840*/  UIADD3 UR6, UR4, 0x100, URZ ;  /* 0x0000010004067890 */ /* 0x000fe2000fffe03f */
[----:B-1----:R-:W-:Y:S01]  /*5850*/  FADD.FTZ R9, R9, R6 ;  /* 0x0000000609097221 */ /* 0x002fe20000010000 */
[----:B------:R-:W-:Y:S02]  /*5860*/  IMAD.MOV.U32 R6, RZ, RZ, RZ ;  /* 0x000000ffff067224 */ /* 0x000fe400078e00ff */
[----:B0-----:R-:W-:Y:S02]  /*5870*/  FADD.FTZ R8, R4, R5 ;  /* 0x0000000504087221 */ /* 0x001fe40000010000 */
[----:B------:R-:W0:Y:S04]  /*5880*/  SHFL.BFLY PT, R4, R9, 0x1, 0x1f ;  /* 0x0c201f0009047f89 */ /* 0x000e2800000e0000 */
[----:B------:R-:W1:Y:S01]  /*5890*/  SHFL.BFLY PT, R11, R8, 0x1, 0x1f ;  /* 0x0c201f00080b7f89 */ /* 0x000e6200000e0000 */
[----:B0-----:R-:W-:Y:S01]  /*58a0*/  FADD.FTZ R12, R9, R4 ;  /* 0x00000004090c7221 */ /* 0x001fe20000010000 */
[----:B-1----:R-:W-:-:S04]  /*58b0*/  FADD.FTZ R11, R8, R11 ;  /* 0x0000000b080b7221 */ /* 0x002fc80000010000 */
        /* <DEDUP_REMOVED lines=8> */
[----:B------:R-:W-:Y:S01]  /*5940*/  @P1 FFMA.FTZ R59, R5, R0, R4 ;  /* 0x00000000053b1223 */ /* 0x000fe20000010004 */
[----:B------:R-:W-:Y:S02]  /*5950*/  WARPGROUP.DEPBAR.LE gsb0, 0x0 ;  /* 0x00008000000079c5 */ /* 0x000fe40000010000 */
[----:B------:R-:W-:Y:S01]  /*5960*/  WARPGROUP.ARRIVE ;  /* 0x00000000000079c5 */ /* 0x000fe20000000000 */
[----:B------:R2:W0:Y:S01]  /*5970*/  @P2 MUFU.RCP R6, R11 ;  /* 0x0000000b00062308 */ /* 0x0004220000001000 */
[----:B-1----:R-:W-:-:S04]  /*5980*/  @P2 FMUL.FTZ R10, R10, 0.69314718246459960938 ;  /* 0x3f3172180a0a2820 */ /* 0x002fc80000410000 */
[----:B------:R-:W-:Y:S01]  /*5990*/  HGMMA.64x64x16.F32 R88, R124, gdesc[UR8].tnspB, R88, gsb0 ;  /* 0x40e000087c587df0 */ /* 0x000fe20008000858 */
[----:B------:R-:W-:Y:S01]  /*59a0*/  UMOV UR10, UR6 ;  /* 0x00000006000a7c82 */ /* 0x000fe20008000000 */
[----:B------:R-:W-:Y:S01]  /*59b0*/  UMOV UR11, 0x40000040 ;  /* 0x40000040000b7882 */ /* 0x000fe20000000000 */
[----:B------:R-:W-:Y:S01]  /*59c0*/  UIADD3 UR6, UR4, 0x180, URZ ;  /* 0x0000018004067890 */ /* 0x000fe2000fffe03f */
[----:B------:R-:W-:Y:S01]  /*59d0*/  @P2 FFMA.FTZ R58, R3, R7, R10 ;  /* 0x00000007033a2223 */ /* 0x000fe2000001000a */
        /* <DEDUP_REMOVED lines=35> */
.L_x_13035:
        /* <DEDUP_REMOVED lines=42> */
[----:B--2---:R-:W-:-:S05]  /*5eb0*/  VIADD R0, R0, 0x1 ;  /* 0x0000000100007836 */ /* 0x004fca0000000000 */
[----:B------:R1:W-:Y:S06]  /*5ec0*/  STL [R1+0x18], R0 ;  /* 0x0000180001007387 */ /* 0x0003ec0000100800 */
.L_x_13011:
[----:B------:R-:W2:Y:S01]  /*5ed0*/  S2R R3, SR_CgaCtaId ;  /* 0x0000000000037919 */ /* 0x000ea20000008800 */
[----:B-1----:R-:W-:Y:S01]  /*5ee0*/  MOV R0, 0x400 ;  /* 0x0000040000007802 */ /* 0x002fe20000000f00 */
[----:B------:R-:W-:Y:S01]  /*5ef0*/  BSSY B0, `(.L_x_13036) ;  /* 0x0000222000007945 */ /* 0x000fe20003800000 */
[----:B------:R-:W-:Y:S02]  /*5f00*/  BAR.SYNC.DEFER_BLOCKING 0x5, 0x200 ;  /* 0x0148000000007b1d */ /* 0x000fe40000010000 */
[----:B--2---:R-:W-:-:S05]  /*5f10*/  LEA R0, R3, R0, 0x18 ;  /* 0x0000000003007211 */ /* 0x004fca00078ec0ff */
[----:B------:R1:W2:Y:S01]  /*5f20*/  LDS.128 R4, [R0+0x168d0] ;  /* 0x0168d00000047984 */ /* 0x0002a20000000c00 */
[----:B------:R-:W-:Y:S06]  /*5f30*/  BAR.ARV 0x4, 0x200 ;  /* 0x0108000000007b1d */ /* 0x000fec0000002000 */
[----:B------:R-:W-:Y:S05]  /*5f40*/  @P0 BRA `(.L_x_13037) ;  /* 0x0000001400fc0947 */ /* 0x000fea0003800000 */
[----:B------:R-:W3:Y:S01]  /*5f50*/  LDL R8, [R1+0x48] ;  /* 0x0000480001087983 */ /* 0x000ee20000100800 */
[----:B------:R-:W4:Y:S01]  /*5f60*/  LDC.64 R62, c[0x0][0xc00] ;  /* 0x00030000ff3e7b82 */ /* 0x000f220000000a00 */
[----:B------:R-:W0:Y:S01]  /*5f70*/  S2R R3, SR_SWINHI ;  /* 0x0000000000037919 */ /* 0x000e220000002f00 */
[----:B------:R-:W-:Y:S01]  /*5f80*/  F2FP.F16.F32.PACK_AB R24, R21, R20 ;  /* 0x000000141518723e */ /* 0x000fe200000000ff */
[----:B------:R-:W-:Y:S01]  /*5f90*/  ULDC.64 UR4, c[0x0][0xc08] ;  /* 0x0003020000047ab9 */ /* 0x000fe20000000a00 */
[----:B------:R-:W4:Y:S04]  /*5fa0*/  LDL R69, [R1+0x44] ;  /* 0x0000440001457983 */ /* 0x000f280000100800 */
[----:B------:R-:W4:Y:S01]  /*5fb0*/  LDL R67, [R1+0xc] ;  /* 0x00000c0001437983 */ /* 0x000f220000100800 */
[----:B------:R-:W-:-:S02]  /*5fc0*/  MOV R56, R0 ;  /* 0x0000000000387202 */ /* 0x000fc40000000f00 */
[----:B0-----:R-:W-:Y:S02]  /*5fd0*/  MOV R57, R3 ;  /* 0x0000000300397202 */ /* 0x001fe40000000f00 */
[----:B------:R-:W-:Y:S02]  /*5fe0*/  F2FP.F16.F32.PACK_AB R25, R43, R42 ;  /* 0x0000002a2b19723e */ /* 0x000fe400000000ff */
[----:B------:R-:W-:Y:S02]  /*5ff0*/  F2FP.F16.F32.PACK_AB R26, R29, R28 ;  /* 0x0000001c1d1a723e */ /* 0x000fe400000000ff */
[----:B------:R-:W-:Y:S02]  /*6000*/  F2FP.F16.F32.PACK_AB R27, R45, R44 ;  /* 0x0000002c2d1b723e */ /* 0x000fe400000000ff */
[C---:B------:R-:W-:Y:S02]  /*6010*/  SHF.L.U32 R65, R17.reuse, 0x2, RZ ;  /* 0x0000000211417819 */ /* 0x040fe400000006ff */
[----:B------:R-:W-:Y:S01]  /*6020*/  SHF.L.U64.HI R68, R17, 0x2, R153 ;  /* 0x0000000211447819 */ /* 0x000fe20000010299 */
[----:B------:R-:W-:Y:S01]  /*6030*/  BAR.SYNC.DEFER_BLOCKING 0x1, 0x180 ;  /* 0x0046000000007b1d */ /* 0x000fe20000010000 */
[----:B---3--:R-:W-:-:S03]  /*6040*/  IMAD.WIDE R8, R8, 0x2, R56 ;  /* 0x0000000208087825 */ /* 0x008fc600078e0238 */
[----:B------:R-:W-:-:S04]  /*6050*/  LOP3.LUT R3, R8, 0x380, RZ, 0xc0, !PT ;  /* 0x0000038008037812 */ /* 0x000fc800078ec0ff */
[----:B------:R-:W-:Y:S02]  /*6060*/  SHF.R.U64 R3, R3, 0x3, RZ ;  /* 0x0000000303037819 */ /* 0x000fe400000012ff */
[C---:B------:R-:W-:Y:S02]  /*6070*/  IADD3 R10, P0, R8.reuse, 0x60, RZ ;  /* 0x00000060080a7810 */ /* 0x040fe40007f1e0ff */
[C---:B------:R-:W-:Y:S02]  /*6080*/  IADD3 R61, P1, R8.reuse, 0x40, RZ ;  /* 0x00000040083d7810 */ /* 0x040fe40007f3e0ff */
[----:B------:R-:W-:Y:S02]  /*6090*/  IADD3 R14, P2, R8, 0x20, RZ ;  /* 0x00000020080e7810 */ /* 0x000fe40007f5e0ff */
[----:B------:R-:W-:Y:S01]  /*60a0*/  LOP3.LUT R8, R3, R8, RZ, 0x3c, !PT ;  /* 0x0000000803087212 */ /* 0x000fe200078e3cff */
[--C-:B------:R-:W-:Y:S02]  /*60b0*/  IMAD.X R11, RZ, RZ, R9.reuse, P0 ;  /* 0x000000ffff0b7224 */ /* 0x100fe400000e0609 */
[--C-:B------:R-:W-:Y:S01]  /*60c0*/  IMAD.X R13, RZ, RZ, R9.reuse, P1 ;  /* 0x000000ffff0d7224 */ /* 0x100fe200008e0609 */
[----:B--2---:R-:W-:Y:S01]  /*60d0*/  MOV R4, R8 ;  /* 0x0000000800047202 */ /* 0x004fe20000000f00 */
[----:B------:R-:W-:Y:S01]  /*60e0*/  IMAD.X R15, RZ, RZ, R9, P2 ;  /* 0x000000ffff0f7224 */ /* 0x000fe200010e0609 */
[----:B------:R-:W-:-:S02]  /*60f0*/  LOP3.LUT R9, R10, 0x380, RZ, 0xc0, !PT ;  /* 0x000003800a097812 */ /* 0x000fc400078ec0ff */
[----:B------:R-:W-:Y:S02]  /*6100*/  LOP3.LUT R8, R61, 0x380, RZ, 0xc0, !PT ;  /* 0x000003803d087812 */ /* 0x000fe400078ec0ff */
[----:B------:R-:W-:Y:S02]  /*6110*/  LOP3.LUT R3, R14, 0x380, RZ, 0xc0, !PT ;  /* 0x000003800e037812 */ /* 0x000fe400078ec0ff */
[----:B------:R-:W-:Y:S02]  /*6120*/  SHF.R.U64 R9, R9, 0x3, RZ ;  /* 0x0000000309097819 */ /* 0x000fe400000012ff */
[----:B------:R-:W-:Y:S02]  /*6130*/  SHF.R.U64 R8, R8, 0x3, RZ ;  /* 0x0000000308087819 */ /* 0x000fe400000012ff */
[----:B------:R-:W-:Y:S02]  /*6140*/  SHF.R.U64 R3, R3, 0x3, RZ ;  /* 0x0000000303037819 */ /* 0x000fe400000012ff */
[----:B------:R-:W-:-:S02]  /*6150*/  LOP3.LUT R10, R9, R10, RZ, 0x3c, !PT ;  /* 0x0000000a090a7212 */ /* 0x000fc400078e3cff */
[----:B------:R-:W-:Y:S02]  /*6160*/  LOP3.LUT R12, R8, R61, RZ, 0x3c, !PT ;  /* 0x0000003d080c7212 */ /* 0x000fe400078e3cff */
[----:B------:R-:W-:Y:S02]  /*6170*/  LOP3.LUT R14, R3, R14, RZ, 0x3c, !PT ;  /* 0x0000000e030e7212 */ /* 0x000fe400078e3cff */
[----:B------:R-:W-:Y:S01]  /*6180*/  MOV R3, R10 ;  /* 0x0000000a00037202 */ /* 0x000fe20000000f00 */
[----:B------:R0:W-:Y:S01]  /*6190*/  STSM.16.M88.4 [R4], R24 ;  /* 0x0000001804007844 */ /* 0x0001e20000000200 */
[----:B------:R-:W-:Y:S02]  /*61a0*/  MOV R66, R12 ;  /* 0x0000000c00427202 */ /* 0x000fe40000000f00 */
[----:B------:R-:W-:Y:S02]  /*61b0*/  MOV R16, R14 ;  /* 0x0000000e00107202 */ /* 0x000fe40000000f00 */
        /* <DEDUP_REMOVED lines=12> */
[----:B------:R0:W-:Y:S04]  /*6280*/  STSM.16.M88.4 [R16], R8 ;  /* 0x0000000810007844 */ /* 0x0001e80000000200 */
[----:B------:R-:W-:Y:S04]  /*6290*/  STSM.16.M88.4 [R66], R12 ;  /* 0x0000000c42007844 */ /* 0x000fe80000000200 */
[----:B------:R2:W-:Y:S01]  /*62a0*/  STSM.16.M88.4 [R3], R24 ;  /* 0x0000001803007844 */ /* 0x0005e20000000200 */
[----:B------:R-:W-:Y:S01]  /*62b0*/  BAR.SYNC.DEFER_BLOCKING 0x1, 0x180 ;  /* 0x0046000000007b1d */ /* 0x000fe20000010000 */
[----:B----4-:R-:W-:-:S04]  /*62c0*/  ISETP.NE.U32.AND P0, PT, R62, RZ, PT ;  /* 0x000000ff3e00720c */ /* 0x010fc80003f05070 */
[----:B------:R-:W-:Y:S02]  /*62d0*/  ISETP.NE.AND.EX P0, PT, R63, RZ, PT, P0 ;  /* 0x000000ff3f00720c */ /* 0x000fe40003f05300 */
[----:B------:R-:W-:Y:S01]  /*62e0*/  IADD3 R60, P1, R65, R62, RZ ;  /* 0x0000003e413c7210 */ /* 0x000fe20007f3e0ff */
[----:B------:R-:W-:Y:S01]  /*62f0*/  IMAD.MOV.U32 R4, RZ, RZ, RZ ;  /* 0x000000ffff047224 */ /* 0x000fe200078e00ff */
[----:B0-----:R-:W0:Y:S03]  /*6300*/  LDC R8, c[0x0][0xad4] ;  /* 0x0002b500ff087b82 */ /* 0x001e260000000800 */
[----:B------:R-:W-:-:S05]  /*6310*/  IMAD.X R61, R68, 0x1, R63, P1 ;  /* 0x00000001443d7824 */ /* 0x000fca00008e063f */
[----:B--2---:R-:W2:Y:S01]  /*6320*/  LDC R3, c[0x0][0xbe8] ;  /* 0x0002fa00ff037b82 */ /* 0x004ea20000000800 */
[----:B------:R-:W3:Y:S01]  /*6330*/  @P0 LDG.E R4, desc[UR36][R60.64] ;  /* 0x000000243c040981 */ /* 0x000ee2000c1e1900 */
[----:B------:R-:W-:-:S04]  /*6340*/  ISETP.NE.U32.AND P1, PT, RZ, UR4, PT ;  /* 0x00000004ff007c0c */ /* 0x000fc8000bf25070 */
[----:B------:R-:W-:Y:S01]  /*6350*/  ISETP.NE.AND.EX P1, PT, RZ, UR5, PT, P1 ;  /* 0x00000005ff007c0c */ /* 0x000fe2000bf25310 */
[----:B------:R-:W-:-:S12]  /*6360*/  IMAD.MOV.U32 R26, RZ, RZ, 0x9b8 ;  /* 0x000009b8ff1a7424 */ /* 0x000fd800078e00ff */
[----:B------:R-:W-:-:S04]  /*6370*/  @P1 IADD3 R64, P2, R65, UR4, RZ ;  /* 0x0000000441401c10 */ /* 0x000fc8000ff5e0ff */
[----:B------:R-:W-:Y:S02]  /*6380*/  @P1 IADD3.X R65, R68, UR5, RZ, P2, !PT ;  /* 0x0000000544411c10 */ /* 0x000fe400097fe4ff */
[----:B------:R-:W-:-:S04]  /*6390*/  ISETP.NE.AND P2, PT, R19, RZ, PT ;  /* 0x000000ff1300720c */ /* 0x000fc80003f45270 */
[----:B0-----:R-:W-:-:S04]  /*63a0*/  SEL R8, R19, R8, P2 ;  /* 0x0000000813087207 */ /* 0x001fc80001000000 */
[----:B------:R-:W-:Y:S02]  /*63b0*/  ISETP.GT.AND P3, PT, R8, 0x1, PT ;  /* 0x000000010800780c */ /* 0x000fe40003f64270 */
[----:B--2---:R-:W-:Y:S01]  /*63c0*/  ISETP.NE.AND P4, PT, R3, 0x1, PT ;  /* 0x000000010300780c */ /* 0x004fe20003f85270 */
[----:B------:R-:W0:Y:S01]  /*63d0*/  LDC.64 R8, c[0x0][0xba8] ;  /* 0x0002ea00ff087b82 */ /* 0x000e220000000a00 */
[----:B------:R-:W-:-:S07]  /*63e0*/  SEL R26, R26, 0x978, P3 ;  /* 0x000009781a1a7807 */ /* 0x000fce0001800000 */
[----:B------:R-:W2:Y:S01]  /*63f0*/  LDC.64 R14, c[0x0][R26+0x220] ;  /* 0x000088001a0e7b82 */ /* 0x000ea20000000a00 */
[----:B------:R-:W-:-:S07]  /*6400*/  ISETP.NE.U32.AND P2, PT, R62, RZ, PT ;  /* 0x000000ff3e00720c */ /* 0x000fce0003f45070 */
[----:B------:R-:W4:Y:S01]  /*6410*/  LDC.64 R12, c[0x0][R26+0x218] ;  /* 0x000086001a0c7b82 */ /* 0x000f220000000a00 */
[----:B------:R-:W-:-:S07]  /*6420*/  ISETP.NE.AND.EX P2, PT, R63, RZ, PT, P2 ;  /* 0x000000ff3f00720c */ /* 0x000fce0003f45320 */
[----:B------:R-:W1:Y:S01]  /*6430*/  @P4 LDC R62, c[0x0][0xbec] ;  /* 0x0002fb00ff3e4b82 */ /* 0x000e620000000800 */
[----:B------:R-:W-:Y:S01]  /*6440*/  SEL R17, R17, RZ, !P2 ;  /* 0x000000ff11117207 */ /* 0x000fe20005000000 */
[----:B------:R-:W-:-:S06]  /*6450*/  ULDC UR4, c[0x0][0xa88] ;  /* 0x0002a20000047ab9 */ /* 0x000fcc0000000800 */
[----:B------:R-:W1:Y:S01]  /*6460*/  @P4 LDC R63, c[0x0][0xbf0] ;  /* 0x0002fc00ff3f4b82 */ /* 0x000e620000000800 */
[----:B------:R-:W-:Y:S01]  /*6470*/  SEL R153, R153, RZ, !P2 ;  /* 0x000000ff99997207 */ /* 0x000fe20005000000 */
[----:B------:R-:W-:-:S06]  /*6480*/  IMAD.U32 R16, RZ, RZ, UR4 ;  /* 0x00000004ff107e24 */ /* 0x000fcc000f8e00ff */
[----:B------:R-:W1:Y:S01]  /*6490*/  LDC.64 R10, c[0x0][R26+0x228] ;  /* 0x00008a001a0a7b82 */ /* 0x000e620000000a00 */
[----:B--2---:R-:W-:Y:S01]  /*64a0*/  IMAD R15, R15, R17, RZ ;  /* 0x000000110f0f7224 */ /* 0x004fe200078e02ff */
[----:B------:R2:W5:Y:S01]  /*64b0*/  @P1 LDG.E R16, desc[UR36][R64.64] ;  /* 0x0000002440101981 */ /* 0x000562000c1e1900 */
[----:B----4-:R-:W-:-:S04]  /*64c0*/  IMAD.WIDE.U32 R24, R12, R18, RZ ;  /* 0x000000120c187225 */ /* 0x010fc800078e00ff */
[C---:B------:R-:W-:Y:S01]  /*64d0*/  IMAD R153, R14.reuse, R153, R15 ;  /* 0x000000990e997224 */ /* 0x040fe200078e020f */
[----:B------:R-:W-:Y:S01]  /*64e0*/  SEL R27, R67, RZ, P3 ;  /* 0x000000ff431b7207 */ /* 0x000fe20001800000 */
[----:B------:R-:W-:Y:S01]  /*64f0*/  IMAD.WIDE.U32 R14, R14, R17, RZ ;  /* 0x000000110e0e7225 */ /* 0x000fe200078e00ff */
[----:B0-----:R-:W0:Y:S03]  /*6500*/  @!P3 LDC R8, c[0x0][0xb50] ;  /* 0x0002d400ff08bb82 */ /* 0x001e260000000800 */
[----:B------:R-:W-:Y:S02]  /*6510*/  IMAD R19, R13, R18, RZ ;  /* 0x000000120d137224 */ /* 0x000fe400078e02ff */
[----:B--2---:R-:W-:-:S03]  /*6520*/  IMAD R65, R23, 0xc0, R69 ;  /* 0x000000c017417824 */ /* 0x004fc600078e0245 */
[----:B------:R2:W4:Y:S01]  /*6530*/  LDC.64 R12, c[0x0][R26+0x210] ;  /* 0x000084001a0c7b82 */ /* 0x0005220000000a00 */
[----:B------:R-:W-:Y:S02]  /*6540*/  IMAD.IADD R153, R15, 0x1, R153 ;  /* 0x000000010f997824 */ /* 0x000fe400078e0299 */
[----:B------:R-:W-:Y:S02]  /*6550*/  IMAD.MOV.U32 R15, RZ, RZ, R65 ;  /* 0x000000ffff0f7224 */ /* 0x000fe400078e0041 */
[----:B------:R-:W-:Y:S02]  /*6560*/  IMAD.IADD R64, R25, 0x1, R19 ;  /* 0x0000000119407824 */ /* 0x000fe400078e0213 */
[-C--:B-1----:R-:W-:Y:S01]  /*6570*/  IMAD R25, R11, R27.reuse, RZ ;  /* 0x0000001b0b197224 */ /* 0x082fe200078e02ff */
[----:B------:R-:W1:Y:S01]  /*6580*/  @!P3 LDC R9, c[0x0][0xb54] ;  /* 0x0002d500ff09bb82 */ /* 0x000e620000000800 */
[----:B------:R-:W-:-:S04]  /*6590*/  IMAD.WIDE.U32 R10, R10, R27, RZ ;  /* 0x0000001b0a0a7225 */ /* 0x000fc800078e00ff */
[----:B------:R-:W-:Y:S01]  /*65a0*/  IMAD.IADD R25, R11, 0x1, R25 ;  /* 0x000000010b197824 */ /* 0x000fe200078e0219 */
[--C-:B---3--:R-:W-:Y:S01]  /*65b0*/  IADD3 R24, P2, P5, R14, R24, R4.reuse ;  /* 0x000000180e187210 */ /* 0x108fe20007d5e004 */
[----:B------:R-:W-:Y:S01]  /*65c0*/  @P4 IMAD.HI.U32 R14, R65, R62, RZ ;  /* 0x0000003e410e4227 */ /* 0x000fe200078e00ff */
[----:B------:R-:W-:-:S04]  /*65d0*/  SHF.R.S32.HI R19, RZ, 0x1f, R4 ;  /* 0x0000001fff137819 */ /* 0x000fc80000011404 */
[----:B------:R-:W-:Y:S02]  /*65e0*/  @P4 SHF.R.U32.HI R15, RZ, R63, R14 ;  /* 0x0000003fff0f4219 */ /* 0x000fe4000001160e */
[----:B------:R-:W-:-:S03]  /*65f0*/  IADD3.X R14, R153, R64, R19, P2, P5 ;  /* 0x00000040990e7210 */ /* 0x000fc600017ea413 */
[--C-:B--2---:R-:W-:Y:S01]  /*6600*/  IMAD.MOV R26, RZ, RZ, -R15.reuse ;  /* 0x000000ffff1a7224 */ /* 0x104fe200078e0a0f */
[----:B------:R-:W-:Y:S02]  /*6610*/  IADD3 R10, P2, P5, R15, R24, R10 ;  /* 0x000000180f0a7210 */ /* 0x000fe40007d5e00a */
[----:B------:R-:W-:Y:S01]  /*6620*/  SHF.R.S32.HI R11, RZ, 0x1f, R15 ;  /* 0x0000001fff0b7819 */ /* 0x000fe2000001140f */
[----:B------:R-:W-:-:S03]  /*6630*/  IMAD R15, R3, R26, R65 ;  /* 0x0000001a030f7224 */ /* 0x000fc600078e0241 */
[----:B------:R-:W-:Y:S01]  /*6640*/  IADD3.X R11, R11, R14, R25, P2, P5 ;  /* 0x0000000e0b0b7210 */ /* 0x000fe200017ea419 */
[----:B----4-:R-:W-:Y:S01]  /*6650*/  IMAD R13, R13, R15, RZ ;  /* 0x0000000f0d0d7224 */ /* 0x010fe200078e02ff */
[----:B------:R-:W-:-:S05]  /*6660*/  SHF.R.S32.HI R25, RZ, 0x1f, R15 ;  /* 0x0000001fff197819 */ /* 0x000fca000001140f */
[C---:B------:R-:W-:Y:S02]  /*6670*/  IMAD R25, R12.reuse, R25, R13 ;  /* 0x000000190c197224 */ /* 0x040fe400078e020d */
[----:B------:R-:W-:-:S04]  /*6680*/  IMAD.WIDE.U32 R12, R12, R15, R10 ;  /* 0x0000000f0c0c7225 */ /* 0x000fc800078e000a */
[----:B------:R-:W-:Y:S01]  /*6690*/  IMAD.IADD R10, R13, 0x1, R25 ;  /* 0x000000010d0a7824 */ /* 0x000fe200078e0219 */
[----:B0-----:R-:W-:-:S04]  /*66a0*/  LEA R14, P2, R12, R8, 0x2 ;  /* 0x000000080c0e7211 */ /* 0x001fc800078410ff */
[----:B-1----:R-:W-:Y:S01]  /*66b0*/  LEA.HI.X R12, R12, R9, R10, 0x2, P2 ;  /* 0x000000090c0c7211 */ /* 0x002fe200010f140a */
[----:B------:R-:W-:Y:S08]  /*66c0*/  @P1 BRA `(.L_x_13038) ;  /* 0x0000000000101947 */ /* 0x000ff00003800000 */
[----:B------:R-:W-:Y:S05]  /*66d0*/  @!P0 BRA `(.L_x_13038) ;  /* 0x00000000000c8947 */ /* 0x000fea0003800000 */
[----:B------:R-:W2:Y:S04]  /*66e0*/  LDG.E R9, desc[UR36][R60.64] ;  /* 0x000000243c097981 */ /* 0x000ea8000c1e1900 */
[----:B-----5:R-:W2:Y:S02]  /*66f0*/  LDG.E R16, desc[UR36][R60.64+0x4] ;  /* 0x000004243c107981 */ /* 0x020ea4000c1e1900 */
[----:B--2---:R-:W-:-:S07]  /*6700*/  IADD3 R16, -R9, R16, RZ ;  /* 0x0000001009107210 */ /* 0x004fce0007ffe1ff */
.L_x_13038:
[----:B------:R-:W2:Y:S01]  /*6710*/  LDL R15, [R1+0x40] ;  /* 0x00004000010f7983 */ /* 0x000ea20000100800 */
[----:B------:R-:W0:Y:S03]  /*6720*/  S2R R8, SR_TID.X ;  /* 0x0000000000087919 */ /* 0x000e260000002100 */
[----:B------:R-:W-:Y:S04]  /*6730*/  SHFL.IDX PT, R9, R12, RZ, 0x1c1f ;  /* 0x001c1fff0c097589 */ /* 0x000fe800000e0000 */
[----:B------:R-:W-:Y:S04]  /*6740*/  SHFL.IDX PT, R10, R14, 0x1, 0x1c1f ;  /* 0x003c1f000e0a7f89 */ /* 0x000fe800000e0000 */
[----:B------:R-:W-:Y:S01]  /*6750*/  SHFL.IDX PT, R11, R12, 0x1, 0x1c1f ;  /* 0x003c1f000c0b7f89 */ /* 0x000fe200000e0000 */
[----:B0-----:R-:W-:-:S05]  /*6760*/  VIADD R24, R8, 0xffffff80 ;  /* 0xffffff8008187836 */ /* 0x001fca0000000000 */
[----:B------:R-:W-:-:S04]  /*6770*/  SHF.R.S32.HI R13, RZ, 0x1f, R24 ;  /* 0x0000001fff0d7819 */ /* 0x000fc80000011418 */
[----:B------:R-:W-:-:S04]  /*6780*/  LEA.HI R13, R13, R24, RZ, 0x7 ;  /* 0x000000180d0d7211 */ /* 0x000fc800078f38ff */
[----:B------:R-:W-:Y:S01]  /*6790*/  LOP3.LUT R13, R13, 0xffffff80, RZ, 0xc0, !PT ;  /* 0xffffff800d0d7812 */ /* 0x000fe200078ec0ff */
[----:B------:R-:W0:Y:S04]  /*67a0*/  SHFL.IDX PT, R8, R14, RZ, 0x1c1f ;  /* 0x001c1fff0e087589 */ /* 0x000e2800000e0000 */
[----:B------:R-:W-:Y:S02]  /*67b0*/  IMAD.IADD R13, R24, 0x1, -R13 ;  /* 0x00000001180d7824 */ /* 0x000fe400078e0a0d */
[----:B-----5:R-:W-:-:S03]  /*67c0*/  IMAD R16, R16, R3, RZ ;  /* 0x0000000310107224 */ /* 0x020fc600078e02ff */
        /* <DEDUP_REMOVED lines=12> */
[----:B------:R-:W-:-:S07]  /*6890*/  ULDC.64 UR4, c[0x0][0xaa0] ;  /* 0x0002a80000047ab9 */ /* 0x000fce0000000a00 */
[----:B------:R-:W3:Y:S01]  /*68a0*/  @P4 LDC R35, c[0x0][0xbf0] ;  /* 0x0002fc00ff234b82 */ /* 0x000ee20000000800 */
[----:B-1----:R-:W-:-:S05]  /*68b0*/  VIADD R24, R24, 0xffffff80 ;  /* 0xffffff8018187836 */ /* 0x002fca0000000000 */
[----:B------:R-:W-:-:S04]  /*68c0*/  SHF.R.S32.HI R60, RZ, 0x1f, R24 ;  /* 0x0000001fff3c7819 */ /* 0x000fc80000011418 */
[----:B------:R-:W-:-:S04]  /*68d0*/  LEA.HI R60, R60, R24, RZ, 0x3 ;  /* 0x000000183c3c7211 */ /* 0x000fc800078f18ff */
[----:B------:R-:W-:-:S05]  /*68e0*/  SHF.R.S32.HI R60, RZ, 0x3, R60 ;  /* 0x00000003ff3c7819 */ /* 0x000fca000001143c */
[----:B0-----:R-:W-:-:S04]  /*68f0*/  IMAD R9, R60, 0x40, R152 ;  /* 0x000000403c097824 */ /* 0x001fc800078e0298 */
[----:B------:R-:W-:-:S03]  /*6900*/  IMAD.WIDE R56, R9, 0x2, R56 ;  /* 0x0000000209387825 */ /* 0x000fc600078e0238 */
[C---:B------:R-:W-:Y:S02]  /*6910*/  IADD3 R25, P0, R56.reuse, 0x1800, RZ ;  /* 0x0000180038197810 */ /* 0x040fe40007f1e0ff */
[C---:B------:R-:W-:Y:S02]  /*6920*/  IADD3 R29, P1, R56.reuse, 0x3000, RZ ;  /* 0x00003000381d7810 */ /* 0x040fe40007f3e0ff */
[----:B------:R-:W-:Y:S02]  /*6930*/  LOP3.LUT R13, R56, 0x380, RZ, 0xc0, !PT ;  /* 0x00000380380d7812 */ /* 0x000fe400078ec0ff */
[----:B------:R-:W-:Y:S02]  /*6940*/  LOP3.LUT R24, R25, 0x380, RZ, 0xc0, !PT ;  /* 0x0000038019187812 */ /* 0x000fe400078ec0ff */
[----:B------:R-:W-:Y:S02]  /*6950*/  LOP3.LUT R28, R29, 0x380, RZ, 0xc0, !PT ;  /* 0x000003801d1c7812 */ /* 0x000fe400078ec0ff */
[----:B------:R-:W-:-:S02]  /*6960*/  SHF.R.U64 R13, R13, 0x3, RZ ;  /* 0x000000030d0d7819 */ /* 0x000fc400000012ff */
[----:B------:R-:W-:Y:S02]  /*6970*/  SHF.R.U64 R24, R24, 0x3, RZ ;  /* 0x0000000318187819 */ /* 0x000fe400000012ff */
[----:B------:R-:W-:Y:S02]  /*6980*/  SHF.R.U64 R28, R28, 0x3, RZ ;  /* 0x000000031c1c7819 */ /* 0x000fe400000012ff */
[----:B------:R-:W-:Y:S01]  /*6990*/  LOP3.LUT R12, R13, R56, RZ, 0x3c, !PT ;  /* 0x000000380d0c7212 */ /* 0x000fe200078e3cff */
[--C-:B------:R-:W-:Y:S01]  /*69a0*/  IMAD.MOV.U32 R13, RZ, RZ, R57.reuse ;  /* 0x000000ffff0d7224 */ /* 0x100fe200078e0039 */
[----:B------:R-:W-:Y:S01]  /*69b0*/  LOP3.LUT R24, R24, R25, RZ, 0x3c, !PT ;  /* 0x0000001918187212 */ /* 0x000fe200078e3cff */
[--C-:B------:R-:W-:Y:S01]  /*69c0*/  IMAD.X R25, RZ, RZ, R57.reuse, P0 ;  /* 0x000000ffff197224 */ /* 0x100fe200000e0639 */
[----:B------:R-:W-:Y:S01]  /*69d0*/  LOP3.LUT R28, R28, R29, RZ, 0x3c, !PT ;  /* 0x0000001d1c1c7212 */ /* 0x000fe200078e3cff */
[----:B------:R-:W-:Y:S02]  /*69e0*/  IMAD.X R29, RZ, RZ, R57, P1 ;  /* 0x000000ffff1d7224 */ /* 0x000fe400008e0639 */
[----:B------:R-:W4:Y:S04]  /*69f0*/  LD.E.128 R12, desc[UR36][R12.64] ;  /* 0x000000240c0c7980 */ /* 0x000f28000c101d00 */
[----:B------:R-:W4:Y:S04]  /*6a00*/  LD.E.128 R24, desc[UR36][R24.64] ;  /* 0x0000002418187980 */ /* 0x000f28000c101d00 */
[----:B------:R-:W4:Y:S01]  /*6a10*/  LD.E.128 R28, desc[UR36][R28.64] ;  /* 0x000000241c1c7980 */ /* 0x000f22000c101d00 */
[----:B------:R-:W-:Y:S01]  /*6a20*/  IMAD R19, R19, UR4, RZ ;  /* 0x0000000413137c24 */ /* 0x000fe2000f8e02ff */
[----:B------:R-:W-:Y:S01]  /*6a30*/  IADD3 R11, P0, R56, 0x4800, RZ ;  /* 0x00004800380b7810 */ /* 0x000fe20007f1e0ff */
[----:B------:R-:W-:-:S03]  /*6a40*/  IMAD.WIDE.U32 R20, R4, UR4, RZ ;  /* 0x0000000404147c25 */ /* 0x000fc6000f8e00ff */
[----:B------:R-:W-:Y:S01]  /*6a50*/  LOP3.LUT R8, R11, 0x380, RZ, 0xc0, !PT ;  /* 0x000003800b087812 */ /* 0x000fe200078ec0ff */
[----:B------:R-:W-:Y:S01]  /*6a60*/  IMAD R19, R4, UR5, R19 ;  /* 0x0000000504137c24 */ /* 0x000fe2000f8e0213 */
[----:B------:R-:W-:Y:S01]  /*6a70*/  ULDC.64 UR4, c[0x0][0xae8] ;  /* 0x0002ba0000047ab9 */ /* 0x000fe20000000a00 */
[----:B------:R-:W-:Y:S01]  /*6a80*/  IMAD R4, R22, 0x30, R60 ;  /* 0x0000003016047824 */ /* 0x000fe200078e023c */
[----:B------:R-:W-:Y:S01]  /*6a90*/  SHF.R.U64 R8, R8, 0x3, RZ ;  /* 0x0000000308087819 */ /* 0x000fe200000012ff */
[----:B------:R-:W-:Y:S02]  /*6aa0*/  IMAD.IADD R21, R21, 0x1, R19 ;  /* 0x0000000115157824 */ /* 0x000fe400078e0213 */
[----:B------:R-:W-:Y:S01]  /*6ab0*/  IMAD R32, R23, 0xc0, R4 ;  /* 0x000000c017207824 */ /* 0x000fe200078e0204 */
[----:B------:R-:W-:Y:S01]  /*6ac0*/  LOP3.LUT R8, R8, R11, RZ, 0x3c, !PT ;  /* 0x0000000b08087212 */ /* 0x000fe200078e3cff */
[----:B------:R-:W-:Y:S01]  /*6ad0*/  IMAD.WIDE.U32 R20, R18, UR4, R20 ;  /* 0x0000000412147c25 */ /* 0x000fe2000f8e0014 */
[----:B------:R-:W-:-:S03]  /*6ae0*/  SHF.R.S32.HI R19, RZ, 0x1f, R17 ;  /* 0x0000001fff137819 */ /* 0x000fc60000011411 */
[----:B--2---:R-:W-:Y:S01]  /*6af0*/  @P4 IMAD.HI.U32 R4, R32, R33, RZ ;  /* 0x0000002120044227 */ /* 0x004fe200078e00ff */
[----:B------:R-:W-:-:S03]  /*6b00*/  MOV R33, R32 ;  /* 0x0000002000217202 */ /* 0x000fc60000000f00 */
[----:B------:R-:W-:Y:S01]  /*6b10*/  IMAD R21, R18, UR5, R21 ;  /* 0x0000000512157c24 */ /* 0x000fe2000f8e0215 */
[----:B------:R-:W-:Y:S01]  /*6b20*/  ULDC.64 UR4, c[0x0][0xaf0] ;  /* 0x0002bc0000047ab9 */ /* 0x000fe20000000a00 */
[----:B---3--:R-:W-:Y:S01]  /*6b30*/  @P4 SHF.R.U32.HI R33, RZ, R35, R4 ;  /* 0x00000023ff214219 */ /* 0x008fe20000011604 */
[----:B------:R-:W-:Y:S02]  /*6b40*/  IMAD R18, R19, UR4, RZ ;  /* 0x0000000413127c24 */ /* 0x000fe4000f8e02ff */
[----:B------:R-:W-:Y:S01]  /*6b50*/  IMAD.X R9, RZ, RZ, R57, P0 ;  /* 0x000000ffff097224 */ /* 0x000fe200000e0639 */
[----:B------:R-:W-:Y:S01]  /*6b60*/  SHF.R.S32.HI R4, RZ, 0x1f, R33 ;  /* 0x0000001fff047819 */ /* 0x000fe20000011421 */
[C---:B------:R-:W-:Y:S02]  /*6b70*/  IMAD R35, R17.reuse, UR5, R18 ;  /* 0x0000000511237c24 */ /* 0x040fe4000f8e0212 */
[----:B------:R-:W-:Y:S01]  /*6b80*/  IMAD.WIDE.U32 R18, R17, UR4, R20 ;  /* 0x0000000411127c25 */ /* 0x000fe2000f8e0014 */
[----:B------:R-:W-:Y:S01]  /*6b90*/  ULDC.64 UR4, c[0x0][0xae0] ;  /* 0x0002b80000047ab9 */ /* 0x000fe20000000a00 */
[----:B------:R-:W5:Y:S02]  /*6ba0*/  LD.E.128 R8, desc[UR36][R8.64] ;  /* 0x0000002408087980 */ /* 0x000f64000c101d00 */
[----:B------:R-:W-:-:S02]  /*6bb0*/  IMAD.MOV R20, RZ, RZ, -R33 ;  /* 0x000000ffff147224 */ /* 0x000fc400078e0a21 */
[----:B------:R-:W-:Y:S01]  /*6bc0*/  IMAD R4, R4, UR4, RZ ;  /* 0x0000000404047c24 */ /* 0x000fe2000f8e02ff */
[----:B------:R-:W-:Y:S01]  /*6bd0*/  @!PT LDS RZ, [RZ] ;  /* 0x00000000fffff984 */ /* 0x000fe20000000800 */
[----:B------:R-:W-:Y:S01]  /*6be0*/  @!PT LDS RZ, [RZ] ;  /* 0x00000000fffff984 */ /* 0x000fe20000000800 */
[----:B------:R-:W-:Y:S01]  /*6bf0*/  @!PT LDS RZ, [RZ] ;  /* 0x00000000fffff984 */ /* 0x000fe20000000800 */
[----:B------:R-:W-:Y:S01]  /*6c00*/  @!PT LDS RZ, [RZ] ;  /* 0x00000000fffff984 */ /* 0x000fe20000000800 */
[----:B------:R0:W-:Y:S06]  /*6c10*/  MEMBAR.ALL.CTA ;  /* 0x0000000000007992 */ /* 0x0001ec0000008000 */
[----:B0-----:R-:W0:Y:S01]  /*6c20*/  FENCE.VIEW.ASYNC.S ;  /* 0x00000000000073c6 */ /* 0x001e220000000000 */
[----:B------:R-:W-:Y:S02]  /*6c30*/  IMAD R3, R3, R20, R32 ;  /* 0x0000001403037224 */ /* 0x000fe400078e0220 */
[----:B------:R-:W-:-:S02]  /*6c40*/  IMAD.IADD R19, R19, 0x1, R35 ;  /* 0x0000000113137824 */ /* 0x000fc400078e0223 */
[C---:B------:R-:W-:Y:S01]  /*6c50*/  IMAD R17, R33.reuse, UR5, R4 ;  /* 0x0000000521117c24 */ /* 0x040fe2000f8e0204 */
[----:B------:R-:W-:Y:S01]  /*6c60*/  SHF.R.S32.HI R4, RZ, 0x1f, R3 ;  /* 0x0000001fff047819 */ /* 0x000fe20000011403 */
[----:B------:R-:W-:Y:S01]  /*6c70*/  IMAD.WIDE.U32 R18, R33, UR4, R18 ;  /* 0x0000000421127c25 */ /* 0x000fe2000f8e0012 */
[----:B------:R-:W-:-:S03]  /*6c80*/  ULDC.64 UR4, c[0x0][0xad8] ;  /* 0x0002b60000047ab9 */ /* 0x000fc60000000a00 */
[----:B------:R-:W-:Y:S02]  /*6c90*/  IMAD.IADD R19, R19, 0x1, R17 ;  /* 0x0000000113137824 */ /* 0x000fe400078e0211 */
[----:B------:R-:W-:Y:S02]  /*6ca0*/  IMAD R4, R4, UR4, RZ ;  /* 0x0000000404047c24 */ /* 0x000fe4000f8e02ff */
[----:B------:R-:W-:-:S04]  /*6cb0*/  IMAD.WIDE.U32 R18, R3, UR4, R18 ;  /* 0x0000000403127c25 */ /* 0x000fc8000f8e0012 */
[----:B------:R-:W-:Y:S01]  /*6cc0*/  IMAD R17, R3, UR5, R4 ;  /* 0x0000000503117c24 */ /* 0x000fe2000f8e0204 */
[----:B------:R-:W-:Y:S01]  /*6cd0*/  ULDC.64 UR4, c[0x0][0xa80] ;  /* 0x0002a00000047ab9 */ /* 0x000fe20000000a00 */
[----:B------:R-:W-:Y:S01]  /*6ce0*/  IMAD R23, R23, 0xc0, R60 ;  /* 0x000000c017177824 */ /* 0x000fe200078e023c */
[C---:B------:R-:W-:Y:S01]  /*6cf0*/  LEA R4, P0, R18.reuse, UR4, 0x1 ;  /* 0x0000000412047c11 */ /* 0x040fe2000f8008ff */
[----:B------:R-:W-:Y:S01]  /*6d00*/  IMAD.IADD R3, R19, 0x1, R17 ;  /* 0x0000000113037824 */ /* 0x000fe200078e0211 */
[----:B------:R-:W-:Y:S01]  /*6d10*/  ULDC UR4, c[0x0][0xac8] ;  /* 0x0002b20000047ab9 */ /* 0x000fe20000000800 */
[C---:B------:R-:W-:Y:S01]  /*6d20*/  VIADD R17, R23.reuse, 0x60 ;  /* 0x0000006017117836 */ /* 0x040fe20000000000 */
[----:B------:R-:W-:Y:S01]  /*6d30*/  SHF.R.S32.HI R60, RZ, 0x1f, R152 ;  /* 0x0000001fff3c7819 */ /* 0x000fe20000011498 */
[----:B0-----:R-:W0:Y:S01]  /*6d40*/  SHFL.IDX PT, R21, R4, RZ, 0x181f ;  /* 0x00181fff04157589 */ /* 0x001e2200000e0000 */
[----:B------:R-:W-:Y:S01]  /*6d50*/  LEA.HI.X R34, R18, UR5, R3, 0x1, P0 ;  /* 0x0000000512227c11 */ /* 0x000fe200080f0c03 */
[----:B------:R-:W-:Y:S01]  /*6d60*/  VIADD R3, R23, 0x30 ;  /* 0x0000003017037836 */ /* 0x000fe20000000000 */
[----:B------:R-:W-:Y:S01]  /*6d70*/  ISETP.GE.AND P0, PT, R152, UR4, PT ;  /* 0x0000000498007c0c */ /* 0x000fe2000bf06270 */
[----:B------:R-:W1:Y:S01]  /*6d80*/  SHFL.IDX PT, R35, R4, 0x1, 0x181f ;  /* 0x00381f0004237f89 */ /* 0x000e6200000e0000 */
[----:B------:R-:W-:-:S02]  /*6d90*/  VIADD R0, R0, 0x16820 ;  /* 0x0001682000007836 */ /* 0x000fc40000000000 */
[-C--:B------:R-:W-:Y:S01]  /*6da0*/  ISETP.GE.OR P1, PT, R23, R16.reuse, P0 ;  /* 0x000000101700720c */ /* 0x080fe20000726670 */
[----:B------:R-:W2:Y:S01]  /*6db0*/  SHFL.IDX PT, R39, R4, 0x2, 0x181f ;  /* 0x00581f0004277f89 */ /* 0x000ea200000e0000 */
[-C--:B------:R-:W-:Y:S01]  /*6dc0*/  ISETP.GE.OR P2, PT, R3, R16.reuse, P0 ;  /* 0x000000100300720c */ /* 0x080fe20000746670 */
[----:B------:R-:W-:Y:S01]  /*6dd0*/  VIADD R3, R23, 0x90 ;  /* 0x0000009017037836 */ /* 0x000fe20000000000 */
[-C--:B------:R-:W-:Y:S01]  /*6de0*/  ISETP.GE.OR P3, PT, R17, R16.reuse, P0 ;  /* 0x000000101100720c */ /* 0x080fe20000766670 */
[----:B------:R-:W3:Y:S01]  /*6df0*/  SHFL.IDX PT, R19, R34, RZ, 0x181f ;  /* 0x00181fff22137589 */ /* 0x000ee200000e0000 */
[----:B------:R-:W-:Y:S02]  /*6e00*/  PRMT R0, RZ, 0x654, R0 ;  /* 0x00000654ff007816 */ /* 0x000fe40000000000 */
[----:B------:R-:W-:Y:S01]  /*6e10*/  ISETP.GE.OR P0, PT, R3, R16, P0 ;  /* 0x000000100300720c */ /* 0x000fe20000706670 */
[----:B------:R-:W3:Y:S01]  /*6e20*/  SHFL.IDX PT, R33, R34, 0x1, 0x181f ;  /* 0x00381f0022217f89 */ /* 0x000ee200000e0000 */
[----:B------:R1:W-:Y:S03]  /*6e30*/  SYNCS.ARRIVE.TRANS64.RED.A1T0 RZ, [R0+URZ], RZ ;  /* 0x000000ff00ff79a7 */ /* 0x0003e6000810043f */
[----:B------:R-:W3:Y:S01]  /*6e40*/  SHFL.IDX PT, R37, R34, 0x2, 0x181f ;  /* 0x00581f0022257f89 */ /* 0x000ee200000e0000 */
[----:B0-----:R-:W-:-:S03]  /*6e50*/  @!P1 LEA R18, P4, R152, R21, 0x1 ;  /* 0x0000001598129211 */ /* 0x001fc600078808ff */
[----:B------:R0:W0:Y:S01]  /*6e60*/  SHFL.IDX PT, R17, R34, 0x3, 0x181f ;  /* 0x00781f0022117f89 */ /* 0x00002200000e0000 */
[----:B-1----:R-:W-:-:S03]  /*6e70*/  @!P2 LEA R20, P5, R152, R35, 0x1 ;  /* 0x000000239814a211 */ /* 0x002fc600078a08ff */
[----:B------:R1:W0:Y:S01]  /*6e80*/  SHFL.IDX PT, R35, R4, 0x3, 0x181f ;  /* 0x00781f0004237f89 */ /* 0x00022200000e0000 */
[C---:B--2---:R-:W-:Y:S02]  /*6e90*/  @!P3 LEA R32, P6, R152.reuse, R39, 0x1 ;  /* 0x000000279820b211 */ /* 0x044fe400078c08ff */
[C-C-:B---3--:R-:W-:Y:S02]  /*6ea0*/  @!P1 LEA.HI.X R19, R152.reuse, R19, R60.reuse, 0x1, P4 ;  /* 0x0000001398139211 */ /* 0x148fe400020f0c3c */
[C-C-:B------:R-:W-:Y:S02]  /*6eb0*/  @!P2 LEA.HI.X R21, R152.reuse, R33, R60.reuse, 0x1, P5 ;  /* 0x000000219815a211 */ /* 0x140fe400028f0c3c */
[----:B------:R-:W-:Y:S01]  /*6ec0*/  @!P3 LEA.HI.X R33, R152, R37, R60, 0x1, P6 ;  /* 0x000000259821b211 */ /* 0x000fe200030f0c3c */
[----:B----4-:R1:W-:Y:S04]  /*6ed0*/  @!P1 ST.E.128 desc[UR36][R18.64], R12 ;  /* 0x0000000c12009985 */ /* 0x0103e8000c101d24 */
[----:B------:R1:W-:Y:S04]  /*6ee0*/  @!P2 ST.E.128 desc[UR36][R20.64], R24 ;  /* 0x000000181400a985 */ /* 0x0003e8000c101d24 */
[----:B------:R1:W-:Y:S01]  /*6ef0*/  @!P3 ST.E.128 desc[UR36][R32.64], R28 ;  /* 0x0000001c2000b985 */ /* 0x0003e2000c101d24 */
[----:B0-----:R-:W-:Y:S05]  /*6f00*/  @P0 BRA `(.L_x_13040) ;  /* 0x0000001000800947 */ /* 0x001fea0003800000 */
[----:B-1----:R-:W-:-:S04]  /*6f10*/  LEA R12, P0, R152, R35, 0x1 ;  /* 0x00000023980c7211 */ /* 0x002fc800078008ff */
[----:B------:R-:W-:-:S05]  /*6f20*/  LEA.HI.X R13, R152, R17, R60, 0x1, P0 ;  /* 0x00000011980d7211 */ /* 0x000fca00000f0c3c */
[----:B-----5:R0:W-:Y:S01]  /*6f30*/  ST.E.128 desc[UR36][R12.64], R8 ;  /* 0x000000080c007985 */ /* 0x0201e2000c101d24 */
[----:B------:R-:W-:Y:S05]  /*6f40*/  BRA `(.L_x_13040) ;  /* 0x0000001000707947 */ /* 0x000fea0003800000 */
.L_x_13039:
[----:B------:R1:W5:Y:S01]  /*6f50*/  LDL R61, [R1+0x10] ;  /* 0x00001000013d7983 */ /* 0x0003620000100800 */
[----:B0-----:R-:W0:Y:S01]  /*6f60*/  @P4 LDC R10, c[0x0][0xbec] ;  /* 0x0002fb00ff0a4b82 */ /* 0x001e220000000800 */
[----:B------:R-:W-:Y:S01]  /*6f70*/  ULDC.64 UR4, c[0x0][0xb08] ;  /* 0x0002c20000047ab9 */ /* 0x000fe20000000a00 */
[----:B------:R-:W-:Y:S01]  /*6f80*/  IMAD.MOV.U32 R11, RZ, RZ, R65 ;  /* 0x000000ffff0b7224 */ /* 0x000fe200078e0041 */
[----:B------:R1:W5:Y:S01]  /*6f90*/  LDL R60, [R1+0x38] ;  /* 0x00003800013c7983 */ /* 0x0003620000100800 */
[----:B------:R-:W-:Y:S01]  /*6fa0*/  IMAD R19, R19, UR4, RZ ;  /* 0x0000000413137c24 */ /* 0x000fe2000f8e02ff */
[----:B------:R-:W-:Y:S01]  /*6fb0*/  ULDC.64 UR6, c[0x0][0xb30] ;  /* 0x0002cc0000067ab9 */ /* 0x000fe20000000a00 */
[C---:B------:R-:W-:Y:S01]  /*6fc0*/  IMAD.WIDE.U32 R8, R4.reuse, UR4, RZ ;  /* 0x0000000404087c25 */ /* 0x040fe2000f8e00ff */
[----:B------:R1:W5:Y:S01]  /*6fd0*/  LDL R59, [R1+0x8] ;  /* 0x00000800013b7983 */ /* 0x0003620000100800 */
[----:B------:R-:W2:Y:S02]  /*6fe0*/  @P4 LDC R15, c[0x0][0xbf0] ;  /* 0x0002fc00ff0f4b82 */ /* 0x000ea40000000800 */
[----:B------:R-:W-:Y:S01]  /*6ff0*/  IMAD R19, R4, UR5, R19 ;  /* 0x0000000504137c24 */ /* 0x000fe2000f8e0213 */
[----:B------:R1:W5:Y:S01]  /*7000*/  LDL R58, [R1+0x34] ;  /* 0x00003400013a7983 */ /* 0x0003620000100800 */
[----:B------:R-:W-:Y:S01]  /*7010*/  ULDC.64 UR4, c[0x0][0xb38] ;  /* 0x0002ce0000047ab9 */ /* 0x000fe20000000a00 */
[----:B------:R-:W-:Y:S01]  /*7020*/  SHF.R.S32.HI R4, RZ, 0x1f, R17 ;  /* 0x0000001fff047819 */ /* 0x000fe20000011411 */
[----:B------:R-:W-:Y:S01]  /*7030*/  IMAD.IADD R9, R9, 0x1, R19 ;  /* 0x0000000109097824 */ /* 0x000fe200078e0213 */
[----:B------:R1:W5:Y:S01]  /*7040*/  LDL R57, [R1+0x4] ;  /* 0x0000040001397983 */ /* 0x0003620000100800 */
[----:B------:R-:W-:-:S03]  /*7050*/  IMAD.WIDE.U32 R8, R18, UR4, R8 ;  /* 0x0000000412087c25 */ /* 0x000fc6000f8e0008 */
[----:B------:R1:W5:Y:S01]  /*7060*/  LDL R56, [R1+0x30] ;  /* 0x0000300001387983 */ /* 0x0003620000100800 */
[----:B------:R-:W-:-:S03]  /*7070*/  IMAD R9, R18, UR5, R9 ;  /* 0x0000000512097c24 */ /* 0x000fc6000f8e0209 */
[----:B------:R1:W5:Y:S01]  /*7080*/  LDL R27, [R1] ;  /* 0x00000000011b7983 */ /* 0x0003620000100800 */
[----:B------:R-:W-:Y:S01]  /*7090*/  ULDC.64 UR4, c[0x0][0xb40] ;  /* 0x0002d00000047ab9 */ /* 0x000fe20000000a00 */
[----:B0-----:R-:W-:-:S04]  /*70a0*/  @P4 IMAD.HI.U32 R10, R65, R10, RZ ;  /* 0x0000000a410a4227 */ /* 0x001fc800078e00ff */
[----:B------:R-:W-:Y:S02]  /*70b0*/  IMAD R4, R4, UR4, RZ ;  /* 0x0000000404047c24 */ /* 0x000fe4000f8e02ff */
[----:B------:R-:W-:Y:S01]  /*70c0*/  IMAD.WIDE.U32 R8, R17, UR4, R8 ;  /* 0x0000000411087c25 */ /* 0x000fe2000f8e0008 */
[----:B--2---:R-:W-:-:S03]  /*70d0*/  @P4 SHF.R.U32.HI R11, RZ, R15, R10 ;  /* 0x0000000fff0b4219 */ /* 0x004fc6000001160a */
[----:B------:R-:W-:Y:S01]  /*70e0*/  IMAD R13, R17, UR5, R4 ;  /* 0x00000005110d7c24 */ /* 0x000fe2000f8e0204 */
[--C-:B------:R-:W-:Y:S01]  /*70f0*/  SHF.R.S32.HI R4, RZ, 0x1f, R11.reuse ;  /* 0x0000001fff047819 */ /* 0x100fe2000001140b */
[----:B------:R-:W-:Y:S01]  /*7100*/  ULDC.64 UR4, c[0x0][0xb48] ;  /* 0x0002d20000047ab9 */ /* 0x000fe20000000a00 */
[----:B------:R-:W-:Y:S02]  /*7110*/  IMAD.MOV R10, RZ, RZ, -R11 ;  /* 0x000000ffff0a7224 */ /* 0x000fe400078e0a0b */
[----:B------:R-:W-:Y:S01]  /*7120*/  IADD3 R9, R9, R13, RZ ;  /* 0x0000000d09097210 */ /* 0x000fe20007ffe0ff */
[----:B------:R-:W-:Y:S02]  /*7130*/  IMAD R4, R4, UR6, RZ ;  /* 0x0000000604047c24 */ /* 0x000fe4000f8e02ff */
[----:B------:R-:W-:Y:S02]  /*7140*/  IMAD R3, R3, R10, R65 ;  /* 0x0000000a03037224 */ /* 0x000fe400078e0241 */
[----:B------:R-:W-:-:S04]  /*7150*/  IMAD.WIDE.U32 R8, R67, UR4, R8 ;  /* 0x0000000443087c25 */ /* 0x000fc8000f8e0008 */
        /* <DEDUP_REMOVED lines=14> */
[----:B------:R-:W-:Y:S01]  /*7240*/  LEA.HI.X R3, R8, UR5, R3, 0x2, P1 ;  /* 0x0000000508037c11 */ /* 0x000fe200088f1403 */
[----:B------:R1:W0:Y:S01]  /*7250*/  SHFL.IDX PT, R10, R0, RZ, 0x1c1f ;  /* 0x001c1fff000a7589 */ /* 0x00022200000e0000 */
[----:B------:R1:W-:Y:S01]  /*7260*/  SYNCS.ARRIVE.TRANS64.RED.A1T0 RZ, [R4+URZ], RZ ;  /* 0x000000ff04ff79a7 */ /* 0x0003e2000810043f */
[----:B------:R-:W-:Y:S02]  /*7270*/  BSSY B1, `(.L_x_13041) ;  /* 0x0000027000017945 */ /* 0x000fe40003800000 */
[----:B------:R1:W2:Y:S01]  /*7280*/  SHFL.IDX PT, R11, R3, RZ, 0x1c1f ;  /* 0x001c1fff030b7589 */ /* 0x0002a200000e0000 */
[----:B------:R-:W-:Y:S02]  /*7290*/  SHF.R.S32.HI R23, RZ, 0x1f, R154 ;  /* 0x0000001fff177819 */ /* 0x000fe4000001149a */
[----:B------:R-:W-:-:S02]  /*72a0*/  SHF.R.S32.HI R24, RZ, 0x1f, R155 ;  /* 0x0000001fff187819 */ /* 0x000fc4000001149b */
[----:B------:R-:W-:Y:S02]  /*72b0*/  SHF.R.S32.HI R25, RZ, 0x1f, R156 ;  /* 0x0000001fff197819 */ /* 0x000fe4000001149c */
[----:B------:R-:W-:Y:S01]  /*72c0*/  SHF.R.S32.HI R26, RZ, 0x1f, R157 ;  /* 0x0000001fff1a7819 */ /* 0x000fe2000001149d */
[----:B-1----:R-:W-:Y:S06]  /*72d0*/  @P2 BRA `(.L_x_13042) ;  /* 0x0000000000802947 */ /* 0x002fec0003800000 */
[----:B------:R-:W-:Y:S02]  /*72e0*/  ULDC UR4, c[0x0][0xac8] ;  /* 0x0002b20000047ab9 */ /* 0x000fe40000000800 */
[----:B-----5:R-:W-:Y:S02]  /*72f0*/  ISETP.GE.AND P4, PT, R61, UR4, PT ;  /* 0x000000043d007c0c */ /* 0x020fe4000bf86270 */
[----:B------:R-:W-:Y:S02]  /*7300*/  ISETP.GE.AND P2, PT, R59, UR4, PT ;  /* 0x000000043b007c0c */ /* 0x000fe4000bf46270 */
[----:B------:R-:W-:Y:S02]  /*7310*/  ISETP.GE.AND P1, PT, R57, UR4, PT ;  /* 0x0000000439007c0c */ /* 0x000fe4000bf26270 */
[----:B------:R-:W-:-:S07]  /*7320*/  ISETP.GE.AND P5, PT, R27, UR4, PT ;  /* 0x000000041b007c0c */ /* 0x000fce000bfa6270 */
[----:B0-2---:R-:W-:Y:S02]  /*7330*/  @!P4 IMAD.WIDE R8, R61, 0x4, R10 ;  /* 0x000000043d08c825 */ /* 0x005fe400078e020a */
[-C--:B------:R-:W-:Y:S02]  /*7340*/  @!P2 LEA R12, P6, R59, R10.reuse, 0x2 ;  /* 0x0000000a3b0ca211 */ /* 0x080fe400078c10ff */
[----:B------:R-:W-:Y:S01]  /*7350*/  @!P1 LEA R14, P3, R57, R10, 0x2 ;  /* 0x0000000a390e9211 */ /* 0x000fe200078610ff */
[----:B------:R0:W-:Y:S01]  /*7360*/  @!P4 ST.E.64 desc[UR36][R8.64], R20 ;  /* 0x000000140800c985 */ /* 0x0001e2000c101b24 */
[-C--:B------:R-:W-:Y:S02]  /*7370*/  @!P2 LEA.HI.X R13, R59, R11.reuse, R60, 0x2, P6 ;  /* 0x0000000b3b0da211 */ /* 0x080fe400030f143c */
[----:B------:R-:W-:Y:S02]  /*7380*/  ISETP.GE.AND P4, PT, R157, UR4, PT ;  /* 0x000000049d007c0c */ /* 0x000fe4000bf86270 */
[----:B------:R-:W-:Y:S01]  /*7390*/  @!P1 LEA.HI.X R15, R57, R11, R58, 0x2, P3 ;  /* 0x0000000b390f9211 */ /* 0x000fe200018f143a */
[----:B------:R1:W-:Y:S01]  /*73a0*/  @!P2 ST.E.64 desc[UR36][R12.64], R28 ;  /* 0x0000001c0c00a985 */ /* 0x0003e2000c101b24 */
[----:B------:R-:W-:-:S02]  /*73b0*/  ISETP.GE.AND P3, PT, R156, UR4, PT ;  /* 0x000000049c007c0c */ /* 0x000fc4000bf66270 */
[-C--:B------:R-:W-:Y:S01]  /*73c0*/  @!P5 LEA R16, P6, R27, R10.reuse, 0x2 ;  /* 0x0000000a1b10d211 */ /* 0x080fe200078c10ff */
[----:B------:R3:W-:Y:S01]  /*73d0*/  @!P1 ST.E.64 desc[UR36][R14.64], R30 ;  /* 0x0000001e0e009985 */ /* 0x0007e2000c101b24 */
[----:B------:R-:W-:Y:S02]  /*73e0*/  ISETP.GE.AND P2, PT, R155, UR4, PT ;  /* 0x000000049b007c0c */ /* 0x000fe4000bf46270 */
[----:B------:R-:W-:Y:S02]  /*73f0*/  ISETP.GE.AND P1, PT, R154, UR4, PT ;  /* 0x000000049a007c0c */ /* 0x000fe4000bf26270 */
[----:B------:R-:W-:Y:S02]  /*7400*/  @!P5 LEA.HI.X R17, R27, R11, R56, 0x2, P6 ;  /* 0x0000000b1b11d211 */ /* 0x000fe400030f1438 */
[----:B------:R-:W-:-:S03]  /*7410*/  @!P4 LEA R18, P6, R157, R10, 0x2 ;  /* 0x0000000a9d12c211 */ /* 0x000fc600078c10ff */
        /* <DEDUP_REMOVED lines=12> */
.L_x_13042:
[----:B------:R-:W-:Y:S05]  /*74e0*/  BSYNC B1 ;  /* 0x0000000000017941 */ /* 0x000fea0003800000 */
.L_x_13041:
[----:B--23--:R1:W2:Y:S04]  /*74f0*/  SHFL.IDX PT, R11, R3, 0x1, 0x1c1f ;  /* 0x003c1f00030b7f89 */ /* 0x00c2a800000e0000 */
[----:B0-----:R1:W0:Y:S01]  /*7500*/  SHFL.IDX PT, R10, R0, 0x1, 0x1c1f ;  /* 0x003c1f00000a7f89 */ /* 0x00122200000e0000 */
[----:B------:R-:W-:Y:S05]  /*7510*/  @P0 BRA `(.L_x_13040) ;  /* 0x0000000800fc0947 */ /* 0x000fea0003800000 */
[----:B------:R-:W-:Y:S02]  /*7520*/  ULDC UR4, c[0x0][0xac8] ;  /* 0x0002b20000047ab9 */ /* 0x000fe40000000800 */
[----:B-----5:R-:W-:Y:S02]  /*7530*/  ISETP.GE.AND P0, PT, R61, UR4, PT ;  /* 0x000000043d007c0c */ /* 0x020fe4000bf06270 */
[----:B------:R-:W-:Y:S02]  /*7540*/  ISETP.GE.AND P5, PT, R59, UR4, PT ;  /* 0x000000043b007c0c */ /* 0x000fe4000bfa6270 */
[----:B------:R-:W-:Y:S02]  /*7550*/  ISETP.GE.AND P3, PT, R57, UR4, PT ;  /* 0x0000000439007c0c */ /* 0x000fe4000bf66270 */
[----:B------:R-:W-:Y:S02]  /*7560*/  ISETP.GE.AND P2, PT, R27, UR4, PT ;  /* 0x000000041b007c0c */ /* 0x000fe4000bf46270 */
[----:B------:R-:W-:-:S05]  /*7570*/  ISETP.GE.AND P1, PT, R157, UR4, PT ;  /* 0x000000049d007c0c */ /* 0x000fca000bf26270 */
[----:B0-2---:R-:W-:Y:S02]  /*7580*/  @!P0 IMAD.WIDE R8, R61, 0x4, R10 ;  /* 0x000000043d088825 */ /* 0x005fe400078e020a */
[-C--:B------:R-:W-:Y:S02]  /*7590*/  @!P5 LEA R12, P4, R59, R10.reuse, 0x2 ;  /* 0x0000000a3b0cd211 */ /* 0x080fe400078810ff */
[----:B------:R-:W-:Y:S01]  /*75a0*/  @!P3 LEA R14, P6, R57, R10, 0x2 ;  /* 0x0000000a390eb211 */ /* 0x000fe200078c10ff */
[----:B------:R0:W-:Y:S01]  /*75b0*/  @!P0 ST.E.64 desc[UR36][R8.64], R42 ;  /* 0x0000002a08008985 */ /* 0x0001e2000c101b24 */
[----:B------:R-:W-:Y:S02]  /*75c0*/  ISETP.GE.AND P0, PT, R156, UR4, PT ;  /* 0x000000049c007c0c */ /* 0x000fe4000bf06270 */
[----:B------:R-:W-:Y:S02]  /*75d0*/  @!P5 LEA.HI.X R13, R59, R11, R60, 0x2, P4 ;  /* 0x0000000b3b0dd211 */ /* 0x000fe400020f143c */
[----:B------:R-:W-:-:S02]  /*75e0*/  ISETP.GE.AND P4, PT, R155, UR4, PT ;  /* 0x000000049b007c0c */ /* 0x000fc4000bf86270 */
[----:B------:R-:W-:Y:S01]  /*75f0*/  @!P3 LEA.HI.X R15, R57, R11, R58, 0x2, P6 ;  /* 0x0000000b390fb211 */ /* 0x000fe200030f143a */
[----:B------:R3:W-:Y:S01]  /*7600*/  @!P5 ST.E.64 desc[UR36][R12.64], R44 ;  /* 0x0000002c0c00d985 */ /* 0x0007e2000c101b24 */
[----:B------:R-:W-:-:S03]  /*7610*/  @!P2 LEA R16, P5, R27, R10, 0x2 ;  /* 0x0000000a1b10a211 */ /* 0x000fc600078a10ff */
[----:B------:R3:W-:Y:S01]  /*7620*/  @!P3 ST.E.64 desc[UR36][R14.64], R46 ;  /* 0x0000002e0e00b985 */ /* 0x0007e2000c101b24 */
[-C--:B------:R-:W-:Y:S02]  /*7630*/  @!P2 LEA.HI.X R17, R27, R11.reuse, R56, 0x2, P5 ;  /* 0x0000000b1b11a211 */ /* 0x080fe400028f1438 */
[-C--:B0-----:R-:W-:Y:S02]  /*7640*/  @!P1 LEA R8, P6, R157, R10.reuse, 0x2 ;  /* 0x0000000a9d089211 */ /* 0x081fe400078c10ff */
[CC--:B------:R-:W-:Y:S01]  /*7650*/  @!P0 LEA R18, P3, R156.reuse, R10.reuse, 0x2 ;  /* 0x0000000a9c128211 */ /* 0x0c0fe200078610ff */
[----:B------:R3:W-:Y:S01]  /*7660*/  @!P2 ST.E.64 desc[UR36][R16.64], R48 ;  /* 0x000000301000a985 */ /* 0x0007e2000c101b24 */
[----:B------:R-:W-:Y:S02]  /*7670*/  @!P4 LEA R20, P5, R155, R10, 0x2 ;  /* 0x0000000a9b14c211 */ /* 0x000fe400078a10ff */
[-C--:B------:R-:W-:Y:S02]  /*7680*/  @!P1 LEA.HI.X R9, R157, R11.reuse, R26, 0x2, P6 ;  /* 0x0000000b9d099211 */ /* 0x080fe400030f141a */
[----:B------:R-:W-:-:S02]  /*7690*/  @!P0 LEA.HI.X R19, R156, R11, R25, 0x2, P3 ;  /* 0x0000000b9c138211 */ /* 0x000fc400018f1419 */
[----:B------:R-:W-:Y:S01]  /*76a0*/  @!P4 LEA.HI.X R21, R155, R11, R24, 0x2, P5 ;  /* 0x0000000b9b15c211 */ /* 0x000fe200028f1418 */
[----:B------:R3:W-:Y:S04]  /*76b0*/  @!P1 ST.E.64 desc[UR36][R8.64], R50 ;  /* 0x0000003208009985 */ /* 0x0007e8000c101b24 */
[----:B------:R3:W-:Y:S01]  /*76c0*/  @!P0 ST.E.64 desc[UR36][R18.64], R52 ;  /* 0x0000003412008985 */ /* 0x0007e2000c101b24 */
[----:B------:R-:W-:-:S03]  /*76d0*/  ISETP.GE.AND P0, PT, R154, UR4, PT ;  /* 0x000000049a007c0c */ /* 0x000fc6000bf06270 */
[----:B------:R3:W-:Y:S10]  /*76e0*/  @!P4 ST.E.64 desc[UR36][R20.64], R54 ;  /* 0x000000361400c985 */ /* 0x0007f4000c101b24 */
[----:B------:R-:W-:Y:S05]  /*76f0*/  @P0 BRA `(.L_x_13040) ;  /* 0x0000000800840947 */ /* 0x000fea0003800000 */
[----:B---3--:R-:W-:-:S04]  /*7700*/  LEA R8, P0, R154, R10, 0x2 ;  /* 0x0000000a9a087211 */ /* 0x008fc800078010ff */
[----:B------:R-:W-:-:S05]  /*7710*/  LEA.HI.X R9, R154, R11, R23, 0x2, P0 ;  /* 0x0000000b9a097211 */ /* 0x000fca00000f1417 */
[----:B------:R4:W-:Y:S01]  /*7720*/  ST.E.64 desc[UR36][R8.64], R118 ;  /* 0x0000007608007985 */ /* 0x0009e2000c101b24 */
[----:B------:R-:W-:Y:S05]  /*7730*/  BRA `(.L_x_13040) ;  /* 0x0000000800747947 */ /* 0x000fea0003800000 */
.L_x_13037:
[----:B------:R-:W3:Y:S01]  /*7740*/  LDC.64 R10, c[0x0][0xc00] ;  /* 0x00030000ff0a7b82 */ /* 0x000ee20000000a00 */
[----:B------:R-:W-:Y:S01]  /*7750*/  ULDC.64 UR4, c[0x0][0xc08] ;  /* 0x0003020000047ab9 */ /* 0x000fe20000000a00 */
[----:B------:R-:W-:Y:S01]  /*7760*/  IMAD.MOV.U32 R3, RZ, RZ, RZ ;  /* 0x000000ffff037224 */ /* 0x000fe200078e00ff */
[----:B------:R-:W-:-:S04]  /*7770*/  ISETP.NE.U32.AND P1, PT, RZ, UR4, PT ;  /* 0x00000004ff007c0c */ /* 0x000fc8000bf25070 */
[----:B------:R-:W-:Y:S01]  /*7780*/  ISETP.NE.AND.EX P1, PT, RZ, UR5, PT, P1 ;  /* 0x00000005ff007c0c */ /* 0x000fe2000bf25310 */
[----:B------:R-:W4:Y:S01]  /*7790*/  LDC.64 R8, c[0x0][0xc00] ;  /* 0x00030000ff087b82 */ /* 0x000f220000000a00 */
[----:B---3--:R-:W-:-:S04]  /*77a0*/  ISETP.NE.U32.AND P0, PT, R10, RZ, PT ;  /* 0x000000ff0a00720c */ /* 0x008fc80003f05070 */
[----:B------:R-:W-:Y:S01]  /*77b0*/  ISETP.NE.AND.EX P0, PT, R11, RZ, PT, P0 ;  /* 0x000000ff0b00720c */ /* 0x000fe20003f05300 */
[----:B----4-:R-:W-:-:S06]  /*77c0*/  IMAD.WIDE R10, R17, 0x4, R8 ;  /* 0x00000004110a7825 */ /* 0x010fcc00078e0208 */
[C---:B------:R-:W-:Y:S01]  /*77d0*/  @P1 LEA R8, P2, R17.reuse, UR4, 0x2 ;  /* 0x0000000411081c11 */ /* 0x040fe2000f8410ff */
[----:B------:R-:W-:Y:S02]  /*77e0*/  ULDC UR4, c[0x0][0xa88] ;  /* 0x0002a20000047ab9 */ /* 0x000fe40000000800 */
[----:B-1----:R-:W-:Y:S01]  /*77f0*/  IMAD.U32 R0, RZ, RZ, UR4 ;  /* 0x00000004ff007e24 */ /* 0x002fe2000f8e00ff */
[----:B------:R-:W-:Y:S02]  /*7800*/  @P1 LEA.HI.X R9, R17, UR5, R153, 0x2, P2 ;  /* 0x0000000511091c11 */ /* 0x000fe400090f1499 */
[----:B------:R1:W5:Y:S04]  /*7810*/  @P0 LDG.E R3, desc[UR36][R10.64] ;  /* 0x000000240a030981 */ /* 0x000368000c1e1900 */
[----:B------:R1:W5:Y:S01]  /*7820*/  @P1 LDG.E R0, desc[UR36][R8.64] ;  /* 0x0000002408001981 */ /* 0x000362000c1e1900 */
[----:B------:R-:W-:Y:S01]  /*7830*/  ISETP.NE.AND P2, PT, R19, RZ, PT ;  /* 0x000000ff1300720c */ /* 0x000fe20003f45270 */
[----:B--2---:R-:W2:-:S12]  /*7840*/  S2R R4, SR_TID.X ;  /* 0x0000000000047919 */ /* 0x004e980000002100 */
[----:B------:R-:W3:Y:S01]  /*7850*/  @!P2 LDC R19, c[0x0][0xad4] ;  /* 0x0002b500ff13ab82 */ /* 0x000ee20000000800 */
[----:B--2---:R-:W-:Y:S01]  /*7860*/  VIADD R26, R4, 0xffffff80 ;  /* 0xffffff80041a7836 */ /* 0x004fe20000000000 */
[----:B---3--:R-:W-:-:S04]  /*7870*/  ISETP.GT.AND P2, PT, R19, 0x1, PT ;  /* 0x000000011300780c */ /* 0x008fc80003f44270 */
[----:B------:R-:W-:Y:S01]  /*7880*/  ISETP.GT.AND P3, PT, R26, 0xbf, PT ;  /* 0x000000bf1a00780c */ /* 0x000fe20003f64270 */
[----:B-1----:R-:W-:-:S12]  /*7890*/  @P1 BRA `(.L_x_13043) ;  /* 0x0000000000101947 */ /* 0x002fd80003800000 */
[----:B------:R-:W-:Y:S05]  /*78a0*/  @!P0 BRA `(.L_x_13043) ;  /* 0x00000000000c8947 */ /* 0x000fea0003800000 */
[----:B------:R-:W2:Y:S04]  /*78b0*/  LDG.E R9, desc[UR36][R10.64] ;  /* 0x000000240a097981 */ /* 0x000ea8000c1e1900 */
[----:B-----5:R-:W2:Y:S02]  /*78c0*/  LDG.E R0, desc[UR36][R10.64+0x4] ;  /* 0x000004240a007981 */ /* 0x020ea4000c1e1900 */
[----:B--2---:R-:W-:-:S07]  /*78d0*/  IMAD.IADD R0, R0, 0x1, -R9 ;  /* 0x0000000100007824 */ /* 0x004fce00078e0a09 */
.L_x_13043:
[----:B------:R-:W-:Y:S01]  /*78e0*/  BSSY B1, `(.L_x_13044) ;  /* 0x0000037000017945 */ /* 0x000fe20003800000 */
[----:B------:R-:W-:Y:S02]  /*78f0*/  SEL R27, R17, RZ, !P0 ;  /* 0x000000ff111b7207 */ /* 0x000fe40004000000 */
[----:B------:R-:W-:Y:S02]  /*7900*/  SEL R153, R153, RZ, !P0 ;  /* 0x000000ff99997207 */ /* 0x000fe40004000000 */
[----:B-----5:R-:W-:Y:S01]  /*7910*/  SHF.R.S32.HI R24, RZ, 0x1f, R3 ;  /* 0x0000001fff187819 */ /* 0x020fe20000011403 */
[----:B------:R-:W-:Y:S06]  /*7920*/  @P3 BRA `(.L_x_13045) ;  /* 0x0000000000c83947 */ /* 0x000fec0003800000 */
[----:B------:R-:W1:Y:S01]  /*7930*/  LDC R33, c[0x0][0xbe8] ;  /* 0x0002fa00ff217b82 */ /* 0x000e620000000800 */
[----:B------:R-:W-:-:S04]  /*7940*/  IMAD R4, R23, 0xc0, R4 ;  /* 0x000000c017047824 */ /* 0x000fc800078e0204 */
[----:B------:R-:W-:Y:S02]  /*7950*/  VIADD R29, R4, 0xffffff80 ;  /* 0xffffff80041d7836 */ /* 0x000fe40000000000 */
[----:B-1----:R-:W-:-:S05]  /*7960*/  IMAD R8, R0, R33, RZ ;  /* 0x0000002100087224 */ /* 0x002fca00078e02ff */
[----:B------:R-:W-:-:S13]  /*7970*/  ISETP.GE.AND P0, PT, R29, R8, PT ;  /* 0x000000081d00720c */ /* 0x000fda0003f06270 */
[----:B------:R-:W-:Y:S05]  /*7980*/  @P0 BRA `(.L_x_13045) ;  /* 0x0000000000b00947 */ /* 0x000fea0003800000 */
[----:B------:R-:W2:Y:S01]  /*7990*/  LDL.LU R28, [R1+0xc] ;  /* 0x00000c00011c7983 */ /* 0x000ea20000300800 */
[----:B------:R-:W-:Y:S01]  /*79a0*/  ISETP.NE.AND P1, PT, R33, 0x1, PT ;  /* 0x000000012100780c */ /* 0x000fe20003f25270 */
[----:B------:R-:W-:Y:S01]  /*79b0*/  IMAD.MOV.U32 R20, RZ, RZ, 0x9b8 ;  /* 0x000009b8ff147424 */ /* 0x000fe200078e00ff */
[----:B------:R-:W-:Y:S01]  /*79c0*/  ISETP.GT.AND P0, PT, R19, 0x1, PT ;  /* 0x000000011300780c */ /* 0x000fe20003f04270 */
[----:B------:R-:W1:Y:S01]  /*79d0*/  LDC.64 R30, c[0x0][0xba8] ;  /* 0x0002ea00ff1e7b82 */ /* 0x000e620000000a00 */
[----:B------:R-:W-:Y:S02]  /*79e0*/  MOV R19, R29 ;  /* 0x0000001d00137202 */ /* 0x000fe40000000f00 */
[----:B------:R-:W-:-:S05]  /*79f0*/  SEL R20, R20, 0x978, P0 ;  /* 0x0000097814147807 */ /* 0x000fca0000000000 */
[----:B------:R-:W3:Y:S08]  /*7a00*/  LDC.64 R10, c[0x0][R20+0x220] ;  /* 0x00008800140a7b82 */ /* 0x000ef00000000a00 */
[----:B------:R-:W4:Y:S08]  /*7a10*/  @P1 LDC R4, c[0x0][0xbec] ;  /* 0x0002fb00ff041b82 */ /* 0x000f300000000800 */
[----:B------:R-:W5:Y:S08]  /*7a20*/  LDC.64 R8, c[0x0][R20+0x218] ;  /* 0x0000860014087b82 */ /* 0x000f700000000a00 */
[----:B------:R-:W1:Y:S01]  /*7a30*/  @P1 LDC R25, c[0x0][0xbf0] ;  /* 0x0002fc00ff191b82 */ /* 0x000e620000000800 */
[----:B---3--:R-:W-:-:S02]  /*7a40*/  IMAD R11, R11, R27, RZ ;  /* 0x0000001b0b0b7224 */ /* 0x008fc400078e02ff */
[----:B------:R-:W-:-:S05]  /*7a50*/  IMAD.WIDE.U32 R16, R10, R27, RZ ;  /* 0x0000001b0a107225 */ /* 0x000fca00078e00ff */
[----:B------:R-:W3:Y:S01]  /*7a60*/  LDC.64 R12, c[0x0][R20+0x228] ;  /* 0x00008a00140c7b82 */ /* 0x000ee20000000a00 */
[----:B----4-:R-:W-:-:S07]  /*7a70*/  @P1 IMAD.HI.U32 R4, R29, R4, RZ ;  /* 0x000000041d041227 */ /* 0x010fce00078e00ff */
[----:B0-----:R-:W0:Y:S01]  /*7a80*/  LDC.64 R14, c[0x0][R20+0x210] ;  /* 0x00008400140e7b82 */ /* 0x001e220000000a00 */
[-C--:B-----5:R-:W-:Y:S02]  /*7a90*/  IMAD R21, R9, R18.reuse, RZ ;  /* 0x0000001209157224 */ /* 0x0a0fe400078e02ff */
[----:B------:R-:W-:-:S04]  /*7aa0*/  IMAD.WIDE.U32 R8, R8, R18, RZ ;  /* 0x0000001208087225 */ /* 0x000fc800078e00ff */
[----:B------:R-:W-:Y:S01]  /*7ab0*/  IMAD.IADD R21, R9, 0x1, R21 ;  /* 0x0000000109157824 */ /* 0x000fe200078e0215 */
[----:B-1----:R-:W-:Y:S01]  /*7ac0*/  @P1 SHF.R.U32.HI R19, RZ, R25, R4 ;  /* 0x00000019ff131219 */ /* 0x002fe20000011604 */
[----:B------:R-:W-:Y:S01]  /*7ad0*/  IMAD R25, R10, R153, R11 ;  /* 0x000000990a197224 */ /* 0x000fe200078e020b */
[----:B------:R-:W1:Y:S01]  /*7ae0*/  @!P0 LDC R30, c[0x0][0xb50] ;  /* 0x0002d400ff1e8b82 */ /* 0x000e620000000800 */
[----:B------:R-:W-:Y:S02]  /*7af0*/  IADD3 R4, P1, P3, R16, R8, R3 ;  /* 0x0000000810047210 */ /* 0x000fe40007b3e003 */
[----:B------:R-:W-:Y:S02]  /*7b00*/  IMAD.MOV R10, RZ, RZ, -R19 ;  /* 0x000000ffff0a7224 */ /* 0x000fe400078e0a13 */
[----:B------:R-:W-:-:S03]  /*7b10*/  IMAD.IADD R25, R17, 0x1, R25 ;  /* 0x0000000111197824 */ /* 0x000fc600078e0219 */
[----:B------:R-:W4:Y:S01]  /*7b20*/  @!P0 LDC R31, c[0x0][0xb54] ;  /* 0x0002d500ff1f8b82 */ /* 0x000f220000000800 */
[----:B--2---:R-:W-:-:S05]  /*7b30*/  SEL R11, R28, RZ, P0 ;  /* 0x000000ff1c0b7207 */ /* 0x004fca0000000000 */
[----:B---3--:R-:W-:-:S04]  /*7b40*/  IMAD.WIDE.U32 R8, R12, R11, RZ ;  /* 0x0000000b0c087225 */ /* 0x008fc800078e00ff */
        /* <DEDUP_REMOVED lines=14> */
[----:B----4-:R-:W-:-:S05]  /*7c30*/  LEA.HI.X R11, R8, R31, R4, 0x2, P0 ;  /* 0x0000001f080b7211 */ /* 0x010fca00000f1404 */
[----:B------:R1:W-:Y:S02]  /*7c40*/  STG.E desc[UR36][R10.64], R9 ;  /* 0x000000090a007986 */ /* 0x0003e4000c101924 */
.L_x_13045:
[----:B------:R-:W-:Y:S05]  /*7c50*/  BSYNC B1 ;  /* 0x0000000000017941 */ /* 0x000fea0003800000 */
.L_x_13044:
[----:B------:R-:W-:Y:S05]  /*7c60*/  @P2 BRA `(.L_x_13040) ;  /* 0x0000000400282947 */ /* 0x000fea0003800000 */
[----:B------:R-:W2:Y:S01]  /*7c70*/  LDC R15, c[0x0][0xbe8] ;  /* 0x0002fa00ff0f7b82 */ /* 0x000ea20000000800 */
[----:B------:R-:W-:Y:S01]  /*7c80*/  SHF.R.S32.HI R16, RZ, 0x1f, R26 ;  /* 0x0000001fff107819 */ /* 0x000fe2000001141a */
[----:B------:R-:W-:Y:S01]  /*7c90*/  ULDC.64 UR4, c[0x0][0xaa0] ;  /* 0x0002a80000047ab9 */ /* 0x000fe20000000a00 */
[----:B------:R-:W-:Y:S01]  /*7ca0*/  ULDC.64 UR6, c[0x0][0xaf0] ;  /* 0x0002bc0000067ab9 */ /* 0x000fe20000000a00 */
[----:B------:R-:W-:Y:S01]  /*7cb0*/  IMAD R4, R24, UR4, RZ ;  /* 0x0000000418047c24 */ /* 0x000fe2000f8e02ff */
[----:B------:R-:W-:Y:S01]  /*7cc0*/  LEA.HI R16, R16, R26, RZ, 0x3 ;  /* 0x0000001a10107211 */ /* 0x000fe200078f18ff */
[----:B-1----:R-:W-:-:S03]  /*7cd0*/  IMAD.WIDE.U32 R8, R3, UR4, RZ ;  /* 0x0000000403087c25 */ /* 0x002fc6000f8e00ff */
[----:B------:R-:W-:Y:S01]  /*7ce0*/  SHF.R.S32.HI R16, RZ, 0x3, R16 ;  /* 0x00000003ff107819 */ /* 0x000fe20000011410 */
[----:B------:R-:W-:Y:S01]  /*7cf0*/  IMAD R11, R3, UR5, R4 ;  /* 0x00000005030b7c24 */ /* 0x000fe2000f8e0204 */
[----:B------:R-:W-:Y:S01]  /*7d00*/  ULDC.64 UR4, c[0x0][0xae8] ;  /* 0x0002ba0000047ab9 */ /* 0x000fe20000000a00 */
[----:B------:R-:W-:Y:S02]  /*7d10*/  IMAD R10, R153, UR6, RZ ;  /* 0x00000006990a7c24 */ /* 0x000fe4000f8e02ff */
[----:B------:R-:W-:Y:S02]  /*7d20*/  IMAD R4, R22, 0x30, R16 ;  /* 0x0000003016047824 */ /* 0x000fe400078e0210 */
[----:B------:R-:W-:Y:S02]  /*7d30*/  IMAD.IADD R9, R9, 0x1, R11 ;  /* 0x0000000109097824 */ /* 0x000fe400078e020b */
[----:B------:R-:W-:Y:S02]  /*7d40*/  IMAD R12, R23, 0xc0, R4 ;  /* 0x000000c0170c7824 */ /* 0x000fe400078e0204 */
[----:B------:R-:W-:Y:S01]  /*7d50*/  IMAD.WIDE.U32 R8, R18, UR4, R8 ;  /* 0x0000000412087c25 */ /* 0x000fe2000f8e0008 */
[----:B--2---:R-:W-:-:S03]  /*7d60*/  ISETP.NE.AND P0, PT, R15, 0x1, PT ;  /* 0x000000010f00780c */ /* 0x004fc60003f05270 */
[----:B------:R-:W-:Y:S02]  /*7d70*/  IMAD.MOV.U32 R3, RZ, RZ, R12 ;  /* 0x000000ffff037224 */ /* 0x000fe400078e000c */
[----:B------:R-:W-:Y:S01]  /*7d80*/  IMAD R9, R18, UR5, R9 ;  /* 0x0000000512097c24 */ /* 0x000fe2000f8e0209 */
[----:B------:R-:W-:Y:S01]  /*7d90*/  ULDC.64 UR4, c[0x0][0xae0] ;  /* 0x0002b80000047ab9 */ /* 0x000fe20000000a00 */
[----:B------:R-:W-:-:S06]  /*7da0*/  IMAD.WIDE.U32 R8, R27, UR6, R8 ;  /* 0x000000061b087c25 */ /* 0x000fcc000f8e0008 */
[----:B------:R-:W1:Y:S08]  /*7db0*/  @P0 LDC R13, c[0x0][0xbec] ;  /* 0x0002fb00ff0d0b82 */ /* 0x000e700000000800 */
[----:B------:R-:W2:Y:S01]  /*7dc0*/  @P0 LDC R17, c[0x0][0xbf0] ;  /* 0x0002fc00ff110b82 */ /* 0x000ea20000000800 */
[----:B-1----:R-:W-:-:S04]  /*7dd0*/  @P0 IMAD.HI.U32 R4, R12, R13, RZ ;  /* 0x0000000d0c040227 */ /* 0x002fc800078e00ff */
[----:B------:R-:W-:Y:S02]  /*7de0*/  IMAD R13, R27, UR7, R10 ;  /* 0x000000071b0d7c24 */ /* 0x000fe4000f8e020a */
[----:B------:R-:W-:Y:S01]  /*7df0*/  IMAD R27, R0, R15, RZ ;  /* 0x0000000f001b7224 */ /* 0x000fe200078e02ff */
[----:B--2---:R-:W-:Y:S01]  /*7e00*/  @P0 SHF.R.U32.HI R3, RZ, R17, R4 ;  /* 0x00000011ff030219 */ /* 0x004fe20000011604 */
[----:B------:R-:W-:-:S03]  /*7e10*/  IMAD.IADD R9, R9, 0x1, R13 ;  /* 0x0000000109097824 */ /* 0x000fc600078e020d */
[--C-:B------:R-:W-:Y:S01]  /*7e20*/  SHF.R.S32.HI R4, RZ, 0x1f, R3.reuse ;  /* 0x0000001fff047819 */ /* 0x100fe20000011403 */
[----:B------:R-:W-:Y:S02]  /*7e30*/  IMAD.MOV R11, RZ, RZ, -R3 ;  /* 0x000000ffff0b7224 */ /* 0x000fe400078e0a03 */
[----:B------:R-:W-:-:S04]  /*7e40*/  IMAD.WIDE.U32 R8, R3, UR4, R8 ;  /* 0x0000000403087c25 */ /* 0x000fc8000f8e0008 */
[----:B------:R-:W-:Y:S02]  /*7e50*/  IMAD R11, R15, R11, R12 ;  /* 0x0000000b0f0b7224 */ /* 0x000fe400078e020c */
        /* <DEDUP_REMOVED lines=11> */
[----:B------:R-:W-:Y:S01]  /*7f10*/  ULDC UR4, c[0x0][0xac8] ;  /* 0x0002b20000047ab9 */ /* 0x000fe20000000800 */
[----:B------:R-:W-:Y:S01]  /*7f20*/  IMAD R4, R23, 0xc0, R16 ;  /* 0x000000c017047824 */ /* 0x000fe200078e0210 */
[----:B------:R-:W-:Y:S02]  /*7f30*/  SHF.R.S32.HI R16, RZ, 0x1f, R152 ;  /* 0x0000001fff107819 */ /* 0x000fe40000011498 */
[----:B0-----:R-:W-:Y:S01]  /*7f40*/  LEA.HI.X R14, R8, UR5, R3, 0x1, P0 ;  /* 0x00000005080e7c11 */ /* 0x001fe200080f0c03 */
[----:B------:R-:W0:Y:S01]  /*7f50*/  SHFL.IDX PT, R13, R9, RZ, 0x181f ;  /* 0x00181fff090d7589 */ /* 0x000e2200000e0000 */
[----:B------:R-:W-:Y:S01]  /*7f60*/  ISETP.GE.AND P0, PT, R152, UR4, PT ;  /* 0x0000000498007c0c */ /* 0x000fe2000bf06270 */
[C---:B------:R-:W-:Y:S02]  /*7f70*/  VIADD R0, R4.reuse, 0x30 ;  /* 0x0000003004007836 */ /* 0x040fe40000000000 */
[----:B------:R-:W1:Y:S01]  /*7f80*/  SHFL.IDX PT, R17, R9, 0x1, 0x181f ;  /* 0x00381f0009117f89 */ /* 0x000e6200000e0000 */
[C---:B------:R-:W-:Y:S01]  /*7f90*/  VIADD R3, R4.reuse, 0x60 ;  /* 0x0000006004037836 */ /* 0x040fe20000000000 */
[CC--:B------:R-:W-:Y:S01]  /*7fa0*/  ISETP.GE.OR P3, PT, R4.reuse, R27.reuse, P0 ;  /* 0x0000001b0400720c */ /* 0x0c0fe20000766670 */
[----:B------:R-:W-:Y:S01]  /*7fb0*/  VIADD R4, R4, 0x90 ;  /* 0x0000009004047836 */ /* 0x000fe20000000000 */
[----:B------:R-:W2:Y:S01]  /*7fc0*/  SHFL.IDX PT, R21, R9, 0x2, 0x181f ;  /* 0x00581f0009157f89 */ /* 0x000ea200000e0000 */
[----:B------:R-:W-:-:S02]  /*7fd0*/  ISETP.GE.OR P2, PT, R0, R27, P0 ;  /* 0x0000001b0000720c */ /* 0x000fc40000746670 */
[-C--:B------:R-:W-:Y:S01]  /*7fe0*/  ISETP.GE.OR P1, PT, R3, R27.reuse, P0 ;  /* 0x0000001b0300720c */ /* 0x080fe20000726670 */
[----:B------:R-:W3:Y:S01]  /*7ff0*/  SHFL.IDX PT, R11, R14, RZ, 0x181f ;  /* 0x00181fff0e0b7589 */ /* 0x000ee200000e0000 */
[----:B------:R-:W-:-:S03]  /*8000*/  ISETP.GE.OR P0, PT, R4, R27, P0 ;  /* 0x0000001b0400720c */ /* 0x000fc60000706670 */
[----:B------:R3:W4:Y:S04]  /*8010*/  SHFL.IDX PT, R25, R9, 0x3, 0x181f ;  /* 0x00781f0009197f89 */ /* 0x00072800000e0000 */
[----:B------:R-:W5:Y:S04]  /*8020*/  SHFL.IDX PT, R15, R14, 0x1, 0x181f ;  /* 0x00381f000e0f7f89 */ /* 0x000f6800000e0000 */
[----:B------:R-:W5:Y:S01]  /*8030*/  SHFL.IDX PT, R19, R14, 0x2, 0x181f ;  /* 0x00581f000e137f89 */ /* 0x000f6200000e0000 */
[----:B0-----:R-:W-:-:S03]  /*8040*/  @!P3 LEA R8, P6, R152, R13, 0x1 ;  /* 0x0000000d9808b211 */ /* 0x001fc600078c08ff */
[----:B------:R4:W0:Y:S01]  /*8050*/  SHFL.IDX PT, R23, R14, 0x3, 0x181f ;  /* 0x00781f000e177f89 */ /* 0x00082200000e0000 */
[C---:B-1----:R-:W-:Y:S02]  /*8060*/  @!P2 LEA R10, P5, R152.reuse, R17, 0x1 ;  /* 0x00000011980aa211 */ /* 0x042fe400078a08ff */
[C---:B--2---:R-:W-:Y:S02]  /*8070*/  @!P1 LEA R12, P4, R152.reuse, R21, 0x1 ;  /* 0x00000015980c9211 */ /* 0x044fe400078808ff */
[C---:B---3--:R-:W-:Y:S02]  /*8080*/  @!P3 LEA.HI.X R9, R152.reuse, R11, R16, 0x1, P6 ;  /* 0x0000000b9809b211 */ /* 0x048fe400030f0c10 */
[----:B----4-:R-:W-:-:S03]  /*8090*/  @!P0 LEA R14, P6, R152, R25, 0x1 ;  /* 0x00000019980e8211 */ /* 0x010fc600078c08ff */
[----:B------:R1:W-:Y:S01]  /*80a0*/  @!P3 ST.E.128 desc[UR36][R8.64], RZ ;  /* 0x000000ff0800b985 */ /* 0x0003e2000c101d24 */
[C-C-:B-----5:R-:W-:Y:S02]  /*80b0*/  @!P2 LEA.HI.X R11, R152.reuse, R15, R16.reuse, 0x1, P5 ;  /* 0x0000000f980ba211 */ /* 0x160fe400028f0c10 */
[----:B------:R-:W-:-:S03]  /*80c0*/  @!P1 LEA.HI.X R13, R152, R19, R16, 0x1, P4 ;  /* 0x00000013980d9211 */ /* 0x000fc600020f0c10 */
[----:B------:R1:W-:Y:S01]  /*80d0*/  @!P2 ST.E.128 desc[UR36][R10.64], RZ ;  /* 0x000000ff0a00a985 */ /* 0x0003e2000c101d24 */
[----:B0-----:R-:W-:-:S03]  /*80e0*/  @!P0 LEA.HI.X R15, R152, R23, R16, 0x1, P6 ;  /* 0x00000017980f8211 */ /* 0x001fc600030f0c10 */
[----:B------:R1:W-:Y:S04]  /*80f0*/  @!P1 ST.E.128 desc[UR36][R12.64], RZ ;  /* 0x000000ff0c009985 */ /* 0x0003e8000c101d24 */
[----:B------:R1:W-:Y:S02]  /*8100*/  @!P0 ST.E.128 desc[UR36][R14.64], RZ ;  /* 0x000000ff0e008985 */ /* 0x0003e4000c101d24 */
.L_x_13040:
[----:B------:R-:W-:Y:S05]  /*8110*/  BSYNC B0 ;  /* 0x0000000000007941 */ /* 0x000fea0003800000 */
.L_x_13036:
[----:B------:R-:W-:Y:S02]  /*8120*/  ULDC UR4, c[0x0][0xc3c] ;  /* 0x00030f0000047ab9 */ /* 0x000fe40000000800 */
[----:B------:R-:W-:-:S13]  /*8130*/  ISETP.GE.AND P0, PT, R7, UR4, PT ;  /* 0x0000000407007c0c */ /* 0x000fda000bf06270 */
[----:B------:R-:W-:Y:S05]  /*8140*/  @!P0 BRA `(.L_x_13046) ;  /* 0xffffff8c00588947 */ /* 0x000fea000383ffff */
[----:B------:R-:W-:Y:S05]  /*8150*/  EXIT ;  /* 0x000000000000794d */ /* 0x000fea0003800000 */
.L_x_13007:
[----:B------:R-:W-:-:S08]  /*8160*/  NOP ;  /* 0x0000000000007918 */ /* 0x000fd00000000000 */
[----:B------:R-:W0:-:S00]  /*8170*/  USETMAXREG.DEALLOC.CTAPOOL 0x20 ;  /* 0x00000020000079c8 */ /* 0x000e0000080e0500 */
[----:B0-----:R-:W2:Y:S01]  /*8180*/  LDL.LU R2, [R1+0x4] ;  /* 0x0000040001027983 */ /* 0x001ea20000300800 */
[----:B------:R-:W-:-:S06]  /*8190*/  LOP3.LUT R0, R0, 0x3, RZ, 0xc0, !PT ;  /* 0x0000000300007812 */ /* 0x000fcc00078ec0ff */
[----:B------:R-:W0:Y:S02]  /*81a0*/  SHFL.IDX PT, R0, R0, RZ, 0x1f ;  /* 0x00001fff00007589 */ /* 0x000e2400000e0000 */
[----:B0-----:R-:W-:Y:S01]  /*81b0*/  ISETP.NE.AND P0, PT, R0, RZ, PT ;  /* 0x000000ff0000720c */ /* 0x001fe20003f05270 */
[----:B------:R-:W-:Y:S01]  /*81c0*/  IMAD.MOV.U32 R0, RZ, RZ, RZ ;  /* 0x000000ffff007224 */ /* 0x000fe200078e00ff */
[----:B--2---:R-:W-:-:S11]  /*81d0*/  LOP3.LUT R2, R2, 0xffffffef, RZ, 0xc0, !PT ;  /* 0xffffffef02027812 */ /* 0x004fd600078ec0ff */
[----:B------:R-:W-:-:S05]  /*81e0*/  @P0 LOP3.LUT R2, R2, 0x10, RZ, 0xfc, !PT ;  /* 0x0000001002020812 */ /* 0x000fca00078efcff */
[----:B------:R0:W-:Y:S01]  /*81f0*/  STL [R1+0x4], R2 ;  /* 0x0000040201007387 */ /* 0x0001e20000100800 */
        /* <DEDUP_REMOVED lines=8> */
.L_x_13047:
[----:B0-----:R-:W0:Y:S01]  /*8280*/  S2R R2, SR_TID.X ;  /* 0x0000000000027919 */ /* 0x001e220000002100 */
        /* <DEDUP_REMOVED lines=43> */
.L_x_13051:
        /* <DEDUP_REMOVED lines=35> */
.L_x_13049:
        /* <DEDUP_REMOVED lines=19> */
.L_x_13052:
[----:B-1----:R-:W-:Y:S02]  /*88a0*/  IMAD R16, R16, UR5, R11 ;  /* 0x0000000510107c24 */ /* 0x002fe4000f8e020b */
[----:B------:R-:W-:Y:S02]  /*88b0*/  IMAD R11, R13, R4, RZ ;  /* 0x000000040d0b7224 */ /* 0x000fe400078e02ff */
[----:B0-----:R-:W-:Y:S01]  /*88c0*/  IMAD.MOV.U32 R2, RZ, RZ, RZ ;  /* 0x000000ffff027224 */ /* 0x001fe200078e00ff */
[----:B------:R-:W-:Y:S01]  /*88d0*/  IADD3 R17, -R16, UR6, RZ ;  /* 0x0000000610117c10 */ /* 0x000fe2000fffe1ff */
[----:B------:R-:W-:Y:S01]  /*88e0*/  IMAD.MOV.U32 R5, RZ, RZ, R8 ;  /* 0x000000ffff057224 */ /* 0x000fe200078e0008 */
[----:B------:R-:W-:Y:S01]  /*88f0*/  IABS R8, R0 ;  /* 0x0000000000087213 */ /* 0x000fe20000000000 */
[----:B------:R-:W-:Y:S01]  /*8900*/  IMAD.HI.U32 R2, R3, R11, R2 ;  /* 0x0000000b03027227 */ /* 0x000fe200078e0002 */
[----:B------:R-:W-:Y:S01]  /*8910*/  IABS R3, R17 ;  /* 0x0000001100037213 */ /* 0x000fe20000000000 */
[----:B------:R-:W0:Y:S02]  /*8920*/  I2F.RP R6, R5 ;  /* 0x0000000500067306 */ /* 0x000e240000209400 */
[----:B------:R-:W-:-:S02]  /*8930*/  IMAD.MOV R8, RZ, RZ, -R8 ;  /* 0x000000ffff087224 */ /* 0x000fc400078e0a08 */
[----:B------:R-:W-:-:S04]  /*8940*/  IMAD.HI.U32 R2, R2, R3, RZ ;  /* 0x0000000302027227 */ /* 0x000fc800078e00ff */
[----:B------:R-:W-:Y:S02]  /*8950*/  IMAD R3, R2, R8, R3 ;  /* 0x0000000802037224 */ /* 0x000fe400078e0203 */
[----:B------:R-:W-:-:S03]  /*8960*/  VIADD R19, R19, UR4 ;  /* 0x0000000413137c36 */ /* 0x000fc60008000000 */
[----:B------:R-:W-:Y:S01]  /*8970*/  ISETP.GT.U32.AND P1, PT, R4, R3, PT ;  /* 0x000000030400720c */ /* 0x000fe20003f24070 */
[----:B0-----:R-:W0:-:S12]  /*8980*/  MUFU.RCP R6, R6 ;  /* 0x0000000600067308 */ /* 0x001e180000001000 */
[----:B------:R-:W-:Y:S01]  /*8990*/  @!P1 IMAD.IADD R3, R3, 0x1, -R4 ;  /* 0x0000000103039824 */ /* 0x000fe200078e0a04 */
[----:B------:R-:W-:Y:S02]  /*89a0*/  @!P1 IADD3 R2, R2, 0x1, RZ ;  /* 0x0000000102029810 */ /* 0x000fe40007ffe0ff */
[----:B------:R-:W-:Y:S02]  /*89b0*/  ISETP.NE.AND P1, PT, R0, RZ, PT ;  /* 0x000000ff0000720c */ /* 0x000fe40003f25270 */
[----:B------:R-:W-:Y:S01]  /*89c0*/  ISETP.GE.U32.AND P0, PT, R3, R4, PT ;  /* 0x000000040300720c */ /* 0x000fe20003f06070 */
[----:B0-----:R-:W-:Y:S01]  /*89d0*/  VIADD R8, R6, 0xffffffe ;  /* 0x0ffffffe06087836 */ /* 0x001fe20000000000 */
[----:B------:R-:W-:-:S03]  /*89e0*/  LOP3.LUT R4, R17, R0, RZ, 0x3c, !PT ;  /* 0x0000000011047212 */ /* 0x000fc600078e3cff */
[----:B------:R0:W1:Y:S01]  /*89f0*/  F2I.FTZ.U32.TRUNC.NTZ R3, R8 ;  /* 0x0000000800037305 */ /* 0x000062000021f000 */
[----:B------:R-:W-:-:S07]  /*8a00*/  ISETP.GE.AND P2, PT, R4, RZ, PT ;  /* 0x000000ff0400720c */ /* 0x000fce0003f46270 */
[----:B------:R-:W-:Y:S01]  /*8a10*/  @P0 VIADD R2, R2, 0x1 ;  /* 0x0000000102020836 */ /* 0x000fe20000000000 */
[----:B0-----:R-:W-:-:S03]  /*8a20*/  IABS R8, R9 ;  /* 0x0000000900087213 */ /* 0x001fc60000000000 */
[----:B------:R-:W-:Y:S02]  /*8a30*/  IMAD.MOV.U32 R6, RZ, RZ, R2 ;  /* 0x000000ffff067224 */ /* 0x000fe400078e0002 */
        /* <DEDUP_REMOVED lines=25> */
[C---:B------:R-:W-:Y:S02]  /*8bd0*/  IMAD R18, R9.reuse, R18, R6 ;  /* 0x0000001209127224 */ /* 0x040fe400078e0206 */
[----:B------:R-:W-:-:S04]  /*8be0*/  IMAD R9, R9, 0x1000000, R2 ;  /* 0x0100000009097824 */ /* 0x000fc800078e0202 */
[----:B------:R-:W-:Y:S01]  /*8bf0*/  IMAD R18, R18, 0x10000, R9 ;  /* 0x0001000012127824 */ /* 0x000fe200078e0209 */
[----:B------:R-:W-:Y:S06]  /*8c00*/  BRA `(.L_x_13053) ;  /* 0x0000000000147947 */ /* 0x000fec0003800000 */
.L_x_13050:
[----:B------:R-:W-:Y:S01]  /*8c10*/  ULDC UR4, c[0x0][0xc3c] ;  /* 0x00030f0000047ab9 */ /* 0x000fe20000000800 */
[----:B------:R-:W-:Y:S02]  /*8c20*/  IMAD.MOV.U32 R17, RZ, RZ, RZ ;  /* 0x000000ffff117224 */ /* 0x000fe400078e00ff */
[----:B------:R-:W-:Y:S02]  /*8c30*/  IMAD.U32 R16, RZ, RZ, UR6 ;  /* 0x00000006ff107e24 */ /* 0x000fe4000f8e00ff */
[----:B------:R-:W-:Y:S02]  /*8c40*/  IMAD.MOV.U32 R18, RZ, RZ, RZ ;  /* 0x000000ffff127224 */ /* 0x000fe400078e00ff */
[----:B------:R-:W-:-:S07]  /*8c50*/  IMAD.U32 R19, RZ, RZ, UR4 ;  /* 0x00000004ff137e24 */ /* 0x000fce000f8e00ff */
.L_x_13053:
[----:B------:R-:W-:-:S13]  /*8c60*/  ISETP.NE.AND P0, PT, R7, RZ, PT ;  /* 0x000000ff0700720c */ /* 0x000fda0003f05270 */
[----:B------:R-:W0:Y:S01]  /*8c70*/  @!P0 S2R R3, SR_CgaCtaId ;  /* 0x0000000000038919 */ /* 0x000e220000008800 */
[----:B------:R-:W-:-:S04]  /*8c80*/  @!P0 MOV R0, 0x400 ;  /* 0x0000040000008802 */ /* 0x000fc80000000f00 */
[----:B0-----:R-:W-:-:S05]  /*8c90*/  @!P0 LEA R0, R3, R0, 0x18 ;  /* 0x0000000003008211 */ /* 0x001fca00078ec0ff */
[----:B------:R0:W-:Y:S01]  /*8ca0*/  @!P0 STS.128 [R0+0x168d0], R16 ;  /* 0x0168d01000008388 */ /* 0x0001e20000000c00 */
[----:B------:R-:W-:Y:S06]  /*8cb0*/  BAR.ARV 0x5, 0x200 ;  /* 0x0148000000007b1d */ /* 0x000fec0000002000 */
.L_x_13048:
[----:B------:R2:W-:Y:S01]  /*8cc0*/  STL [R1+0x3c], RZ ;  /* 0x00003cff01007387 */ /* 0x0005e20000100800 */
[----:B------:R-:W-:Y:S01]  /*8cd0*/  ULDC UR4, c[0x0][0xc3c] ;  /* 0x00030f0000047ab9 */ /* 0x000fe20000000800 */
[----:B------:R-:W-:Y:S01]  /*8ce0*/  MOV R27, 0x1 ;  /* 0x00000001001b7802 */ /* 0x000fe20000000f00 */
[----:B------:R-:W-:Y:S01]  /*8cf0*/  IMAD.MOV.U32 R25, RZ, RZ, RZ ;  /* 0x000000ffff197224 */ /* 0x000fe200078e00ff */
[----:B-1----:R-:W-:-:S13]  /*8d00*/  ISETP.GE.AND P0, PT, R19, UR4, PT ;  /* 0x0000000413007c0c */ /* 0x002fda000bf06270 */
[----:B--2---:R-:W-:Y:S05]  /*8d10*/  @P0 BRA `(.L_x_13054) ;  /* 0x0000004c00a00947 */ /* 0x004fea0003800000 */
[----:B------:R-:W2:Y:S01]  /*8d20*/  LDL R5, [R1+0x28] ;  /* 0x0000280001057983 */ /* 0x000ea20000100800 */
[----:B------:R-:W1:Y:S01]  /*8d30*/  S2R R3, SR_TID.X ;  /* 0x0000000000037919 */ /* 0x000e620000002100 */
[----:B------:R-:W3:Y:S01]  /*8d40*/  S2UR UR5, SR_CgaCtaId ;  /* 0x00000000000579c3 */ /* 0x000ee20000008800 */
[----:B------:R-:W-:Y:S01]  /*8d50*/  UMOV UR4, 0x400 ;  /* 0x0000040000047882 */ /* 0x000fe20000000000 */
[C---:B-1----:R-:W-:Y:S01]  /*8d60*/  IMAD.SHL.U32 R28, R3.reuse, 0x8, RZ ;  /* 0x00000008031c7824 */ /* 0x042fe200078e00ff */
[C---:B------:R-:W-:Y:S01]  /*8d70*/  LOP3.LUT R4, R3.reuse, 0x7f, RZ, 0xc0, !PT ;  /* 0x0000007f03047812 */ /* 0x040fe200078ec0ff */
[----:B0-----:R-:W-:-:S03]  /*8d80*/  IMAD.SHL.U32 R2, R3, 0x10, RZ ;  /* 0x0000001003027824 */ /* 0x001fc600078e00ff */
[----:B------:R-:W-:Y:S01]  /*8d90*/  LOP3.LUT R0, R28, 0x1f8, RZ, 0xc0, !PT ;  /* 0x000001f81c007812 */ /* 0x000fe200078ec0ff */
[----:B---3--:R-:W-:-:S03]  /*8da0*/  ULEA UR4, UR5, UR4, 0x18 ;  /* 0x0000000405047291 */ /* 0x008fc6000f8ec03f */
[----:B------:R-:W-:-:S03]  /*8db0*/  LOP3.LUT R3, R0, 0x38, R3, 0x78, !PT ;  /* 0x0000003800037812 */ /* 0x000fc600078e7803 */
[----:B------:R-:W-:Y:S01]  /*8dc0*/  IMAD.U32 R22, RZ, RZ, UR4 ;  /* 0x00000004ff167e24 */ /* 0x000fe2000f8e00ff */
[----:B------:R-:W-:Y:S02]  /*8dd0*/  LOP3.LUT R2, R2, 0x70, RZ, 0xc0, !PT ;  /* 0x0000007002027812 */ /* 0x000fe400078ec0ff */
[----:B------:R-:W-:Y:S01]  /*8de0*/  SHF.R.U32.HI R4, RZ, 0x3, R4 ;  /* 0x00000003ff047819 */ /* 0x000fe20000011604 */
[----:B------:R-:W-:Y:S01]  /*8df0*/  BSSY B8, `(.L_x_13054) ;  /* 0x00004da000087945 */ /* 0x000fe20003800000 */
[----:B------:R-:W-:Y:S02]  /*8e00*/  IMAD.MOV.U32 R27, RZ, RZ, 0x1 ;  /* 0x00000001ff1b7424 */ /* 0x000fe400078e00ff */
[----:B------:R-:W-:Y:S01]  /*8e10*/  IMAD.MOV.U32 R25, RZ, RZ, RZ ;  /* 0x000000ffff197224 */ /* 0x000fe200078e00ff */
[----:B------:R-:W-:Y:S01]  /*8e20*/  LOP3.LUT R2, R4, R2, RZ, 0xfc, !PT ;  /* 0x0000000204027212 */ /* 0x000fe200078efcff */
[----:B------:R-:W-:Y:S01]  /*8e30*/  ULDC UR38, c[0x0][0xc] ;  /* 0x0000030000267ab9 */ /* 0x000fe20000000800 */
[----:B--2---:R-:W-:-:S05]  /*8e40*/  LOP3.LUT R0, R5, 0x2, RZ, 0xfc, !PT ;  /* 0x0000000205007812 */ /* 0x004fca00078efcff */
[----:B------:R0:W-:Y:S02]  /*8e50*/  STL [R1+0x48], R0 ;  /* 0x0000480001007387 */ /* 0x0001e40000100800 */
[----:B0-----:R-:W-:Y:S02]  /*8e60*/  LOP3.LUT R0, R3, 0x200, R28, 0xf8, !PT ;  /* 0x0000020003007812 */ /* 0x001fe400078ef81c */
[----:B------:R0:W-:Y:S03]  /*8e70*/  STL [R1+0x3c], RZ ;  /* 0x00003cff01007387 */ /* 0x0001e60000100800 */
[----:B------:R-:W-:-:S05]  /*8e80*/  IMAD R0, R0, 0x2, R22 ;  /* 0x0000000200007824 */ /* 0x000fca00078e0216 */
[----:B------:R0:W-:Y:S01]  /*8e90*/  STL [R1+0x1c], R0 ;  /* 0x00001c0001007387 */ /* 0x0001e20000100800 */
[----:B------:R-:W-:-:S07]  /*8ea0*/  LOP3.LUT R28, R28, 0x38, RZ, 0xc0, !PT ;  /* 0x000000381c1c7812 */ /* 0x000fce00078ec0ff */
.L_x_13115:
[----:B------:R-:W1:Y:S01]  /*8eb0*/  LDC.64 R2, c[0x0][0xc88] ;  /* 0x00032200ff027b82 */ /* 0x000e620000000a00 */
[----:B0-2---:R-:W2:Y:S01]  /*8ec0*/  LDL.LU R0, [R1+0x4] ;  /* 0x0000040001007983 */ /* 0x005ea20000300800 */
[----:B-1----:R-:W-:-:S05]  /*8ed0*/  IMAD.WIDE R2, R19, 0x4, R2 ;  /* 0x0000000413027825 */ /* 0x002fca00078e0202 */
[----:B------:R-:W3:Y:S01]  /*8ee0*/  LDG.E R29, desc[UR36][R2.64] ;  /* 0x00000024021d7981 */ /* 0x000ee2000c1e1900 */
[----:B------:R-:W-:Y:S05]  /*8ef0*/  YIELD ;  /* 0x0000000000007946 */ /* 0x000fea0003800000 */
[----:B------:R-:W-:Y:S01]  /*8f00*/  ULDC.64 UR4, c[0x0][0xa28] ;  /* 0x00028a0000047ab9 */ /* 0x000fe20000000a00 */
[----:B------:R-:W-:Y:S01]  /*8f10*/  IMAD.MOV.U32 R6, RZ, RZ, RZ ;  /* 0x000000ffff067224 */ /* 0x000fe200078e00ff */
[----:B------:R-:W-:Y:S01]  /*8f20*/  ISETP.NE.U32.AND P0, PT, RZ, UR4, PT ;  /* 0x00000004ff007c0c */ /* 0x000fe2000bf05070 */
[----:B------:R-:W-:-:S03]  /*8f30*/  ULDC.64 UR6, c[0x0][0xa18] ;  /* 0x0002860000067ab9 */ /* 0x000fc60000000a00 */
[----:B------:R-:W-:Y:S02]  /*8f40*/  ISETP.NE.AND.EX P0, PT, RZ, UR5, PT, P0 ;  /* 0x00000005ff007c0c */ /* 0x000fe4000bf05300 */
[----:B--2---:R-:W-:Y:S02]  /*8f50*/  LOP3.LUT R0, R0, 0xfffffff7, RZ, 0xc0, !PT ;  /* 0xfffffff700007812 */ /* 0x004fe400078ec0ff */
[----:B---3--:R-:W-:-:S09]  /*8f60*/  SHF.R.S32.HI R4, RZ, 0x1f, R29 ;  /* 0x0000001fff047819 */ /* 0x008fd2000001141d */
[C---:B------:R-:W-:Y:S01]  /*8f70*/  @P0 LEA R2, P1, R29.reuse, UR4, 0x2 ;  /* 0x000000041d020c11 */ /* 0x040fe2000f8210ff */
[C---:B------:R-:W-:Y:S01]  /*8f80*/  IMAD.SHL.U32 R23, R29.reuse, 0x4, RZ ;  /* 0x000000041d177824 */ /* 0x040fe200078e00ff */
[C-C-:B------:R-:W-:Y:S01]  /*8f90*/  SHF.L.U64.HI R24, R29.reuse, 0x2, R4.reuse ;  /* 0x000000021d187819 */ /* 0x140fe20000010204 */
[----:B------:R0:W-:Y:S01]  /*8fa0*/  STL [R1+0x2c], R4 ;  /* 0x00002c0401007387 */ /* 0x0001e20000100800 */
[----:B------:R-:W-:Y:S01]  /*8fb0*/  @P0 LEA.HI.X R3, R29, UR5, R4, 0x2, P1 ;  /* 0x000000051d030c11 */ /* 0x000fe200088f1404 */
[----:B------:R-:W-:-:S04]  /*8fc0*/  ULDC.64 UR4, c[0x0][0xa00] ;  /* 0x0002800000047ab9 */ /* 0x000fc80000000a00 */
[----:B------:R1:W2:Y:S01]  /*8fd0*/  @P0 LDG.E R6, desc[UR36][R2.64] ;  /* 0x0000002402060981 */ /* 0x0002a2000c1e1900 */
[----:B------:R-:W-:-:S04]  /*8fe0*/  ISETP.NE.U32.AND P0, PT, RZ, UR4, PT ;  /* 0x00000004ff007c0c */ /* 0x000fc8000bf05070 */
[----:B------:R-:W-:Y:S02]  /*8ff0*/  ISETP.NE.AND.EX P2, PT, RZ, UR5, PT, P0 ;  /* 0x00000005ff007c0c */ /* 0x000fe4000bf45300 */
[----:B------:R-:W-:Y:S02]  /*9000*/  ISETP.NE.U32.AND P0, PT, RZ, UR6, PT ;  /* 0x00000006ff007c0c */ /* 0x000fe4000bf05070 */
[----:B-1----:R-:W-:Y:S02]  /*9010*/  IADD3 R2, P1, R23, UR4, RZ ;  /* 0x0000000417027c10 */ /* 0x002fe4000ff3e0ff */
[----:B------:R-:W-:Y:S02]  /*9020*/  ISETP.NE.AND.EX P0, PT, RZ, UR7, PT, P0 ;  /* 0x00000007ff007c0c */ /* 0x000fe4000bf05300 */
[----:B------:R-:W-:Y:S01]  /*9030*/  IADD3.X R3, R24, UR5, RZ, P1, !PT ;  /* 0x0000000518037c10 */ /* 0x000fe20008ffe4ff */
[----:B------:R-:W-:-:S04]  /*9040*/  ULDC.64 UR4, c[0x0][0x418] ;  /* 0x0001060000047ab9 */ /* 0x000fc80000000a00 */
[----:B------:R-:W-:-:S05]  /*9050*/  @P2 LOP3.LUT R0, R0, 0x8, RZ, 0xfc, !PT ;  /* 0x0000000800002812 */ /* 0x000fca00078efcff */
[----:B------:R1:W-:Y:S01]  /*9060*/  STL [R1+0x4], R0 ;  /* 0x0000040001007387 */ /* 0x0003e20000100800 */
[----:B0-----:R-:W-:-:S04]  /*9070*/  @P0 IADD3 R4, P1, R23, UR6, RZ ;  /* 0x0000000617040c10 */ /* 0x001fc8000ff3e0ff */
[----:B------:R-:W-:Y:S01]  /*9080*/  @P0 IADD3.X R5, R24, UR7, RZ, P1, !PT ;  /* 0x0000000718050c10 */ /* 0x000fe20008ffe4ff */
[----:B-1----:R-:W-:-:S04]  /*9090*/  IMAD.MOV.U32 R0, RZ, RZ, RZ ;  /* 0x000000ffff007224 */ /* 0x002fc800078e00ff */
[----:B------:R-:W3:Y:S04]  /*90a0*/  @P0 LDG.E R4, desc[UR36][R4.64] ;  /* 0x0000002404040981 */ /* 0x000ee8000c1e1900 */
[----:B------:R-:W4:Y:S01]  /*90b0*/  @P2 LDG.E R0, desc[UR36][R2.64] ;  /* 0x0000002402002981 */ /* 0x000f22000c1e1900 */
[----:B------:R-:W-:-:S03]  /*90c0*/  UISETP.NE.U32.AND UP0, UPT, UR4, URZ, UPT ;  /* 0x0000003f0400728c */ /* 0x000fc6000bf05070 */
[----:B------:R-:W-:Y:S01]  /*90d0*/  ULDC UR4, c[0x0][0x424] ;  /* 0x0001090000047ab9 */ /* 0x000fe20000000800 */
[----:B------:R-:W-:-:S03]  /*90e0*/  UISETP.NE.AND.EX UP0, UPT, UR5, URZ, UPT, UP0 ;  /* 0x0000003f0500728c */ /* 0x000fc6000bf05300 */
[----:B------:R-:W-:Y:S01]  /*90f0*/  ULDC UR5, c[0x0][0x2f0] ;  /* 0x0000bc0000057ab9 */ /* 0x000fe20000000800 */
[----:B------:R-:W-:-:S04]  /*9100*/  USEL UR4, UR4, 0x1, UP0 ;  /* 0x0000000104047887 */ /* 0x000fc80008000000 */
[----:B------:R-:W-:Y:S01]  /*9110*/  UIMAD UR4, UR4, UR5, URZ ;  /* 0x00000005040472a4 */ /* 0x000fe2000f8e023f */
[----:B----4-:R0:W-:Y:S04]  /*9120*/  STL [R1+0x20], R0 ;  /* 0x0000200001007387 */ /* 0x0101e80000100800 */
[----:B--2---:R1:W-:Y:S04]  /*9130*/  STL [R1+0x14], R6 ;  /* 0x0000140601007387 */ /* 0x0043e80000100800 */
[----:B---3--:R1:W-:Y:S01]  /*9140*/  @P0 STL [R1+0x30], R4 ;  /* 0x0000300401000387 */ /* 0x0083e20000100800 */
[----:B0-----:R-:W-:Y:S01]  /*9150*/  MOV R0, UR4 ;  /* 0x0000000400007c02 */ /* 0x001fe20008000f00 */
[----:B------:R-:W-:Y:S06]  /*9160*/  @P0 BRA `(.L_x_13055) ;  /* 0x0000000000200947 */ /* 0x000fec0003800000 */
        /* <DEDUP_REMOVED lines=8> */
.L_x_13055:
[----:B01----:R-:W-:Y:S01]  /*91f0*/  IMAD.MOV.U32 R4, RZ, RZ, R29 ;  /* 0x000000ffff047224 */ /* 0x003fe200078e001d */
[----:B------:R-:W-:Y:S02]  /*9200*/  ULDC.64 UR4, c[0x0][0xa20] ;  /* 0x0002880000047ab9 */ /* 0x000fe40000000a00 */
[----:B------:R-:W-:Y:S02]  /*9210*/  ISETP.NE.U32.AND P0, PT, RZ, UR4, PT ;  /* 0x00000004ff007c0c */ /* 0x000fe4000bf05070 */
[----:B------:R0:W-:Y:S02]  /*9220*/  STL [R1], R4 ;  /* 0x0000000401007387 */ /* 0x0001e40000100800 */
[----:B------:R-:W-:-:S13]  /*9230*/  ISETP.NE.AND.EX P0, PT, RZ, UR5, PT, P0 ;  /* 0x00000005ff007c0c */ /* 0x000fda000bf05300 */
[----:B0-----:R-:W-:Y:S05]  /*9240*/  @!P0 BRA `(.L_x_13056) ;  /* 0x0000000000108947 */ /* 0x001fea0003800000 */
[----:B--2---:R-:W-:-:S04]  /*9250*/  IADD3 R2, P0, R23, UR4, RZ ;  /* 0x0000000417027c10 */ /* 0x004fc8000ff1e0ff */
[----:B------:R-:W-:-:S05]  /*9260*/  IADD3.X R3, R24, UR5, RZ, P0, !PT ;  /* 0x0000000518037c10 */ /* 0x000fca00087fe4ff */
[----:B------:R0:W5:Y:S01]  /*9270*/  LDG.E R0, desc[UR36][R2.64] ;  /* 0x0000002402007981 */ /* 0x000162000c1e1900 */
[----:B------:R-:W-:Y:S05]  /*9280*/  BRA `(.L_x_13057) ;  /* 0x0000000000247947 */ /* 0x000fea0003800000 */
.L_x_13056:
        /* <DEDUP_REMOVED lines=9> */
.L_x_13057:
        /* <DEDUP_REMOVED lines=43> */
.L_x_13059:
[----:B------:R-:W-:Y:S05]  /*95d0*/  BSYNC B0 ;  /* 0x0000000000007941 */ /* 0x000fea0003800000 */
.L_x_13058:
        /* <DEDUP_REMOVED lines=25> */
.L_x_13061:
        /* <DEDUP_REMOVED lines=20> */
.L_x_13064:
[----:B------:R-:W-:Y:S05]  /*98b0*/  BSYNC B6 ;  /* 0x0000000000067941 */ /* 0x000fea0003800000 */
.L_x_13063:
        /* <DEDUP_REMOVED lines=20> */
.L_x_13067:
        /* <DEDUP_REMOVED lines=15> */
.L_x_13066:
[----:B------:R-:W-:Y:S05]  /*9af0*/  BSYNC B6 ;  /* 0x0000000000067941 */ /* 0x000fea0003800000 */
.L_x_13065:
[----:B------:R-:W2:Y:S01]  /*9b00*/  LDL R21, [R1] ;  /* 0x0000000001157983 */ /* 0x000ea20000100800 */
[----:B------:R-:W-:Y:S01]  /*9b10*/  ULDC.64 UR4, c[0x0][0x9f8] ;  /* 0x00027e0000047ab9 */ /* 0x000fe20000000a00 */
[----:B------:R-:W0:Y:S01]  /*9b20*/  LDC R6, c[0x0][0x430] ;  /* 0x00010c00ff067b82 */ /* 0x000e220000000800 */
[----:B------:R-:W-:Y:S01]  /*9b30*/  ISETP.NE.U32.AND P0, PT, RZ, UR4, PT ;  /* 0x00000004ff007c0c */ /* 0x000fe2000bf05070 */
[----:B------:R-:W3:Y:S03]  /*9b40*/  LDL R26, [R1+0x34] ;  /* 0x00003400011a7983 */ /* 0x000ee60000100800 */
[----:B------:R-:W-:Y:S01]  /*9b50*/  ISETP.NE.AND.EX P0, PT, RZ, UR5, PT, P0 ;  /* 0x00000005ff007c0c */ /* 0x000fe2000bf05300 */
[----:B------:R-:W4:Y:S04]  /*9b60*/  LDL R5, [R1+0xc] ;  /* 0x00000c0001057983 */ /* 0x000f280000100800 */
[----:B------:R-:W4:Y:S01]  /*9b70*/  LDL R4, [R1+0x14] ;  /* 0x0000140001047983 */ /* 0x000f220000100800 */
[----:B------:R-:W1:Y:S07]  /*9b80*/  S2R R7, SR_TID.X ;  /* 0x0000000000077919 */ /* 0x000e6e0000002100 */
[----:B------:R-:W-:Y:S01]  /*9b90*/  @P0 IADD3 R2, P1, R23, UR4, RZ ;  /* 0x0000000417020c10 */ /* 0x000fe2000ff3e0ff */
[----:B------:R-:W1:Y:S03]  /*9ba0*/  S2R R0, SR_TID.X ;  /* 0x0000000000007919 */ /* 0x000e660000002100 */
[----:B------:R-:W-:Y:S01]  /*9bb0*/  @P0 IADD3.X R3, R24, UR5, RZ, P1, !PT ;  /* 0x0000000518030c10 */ /* 0x000fe20008ffe4ff */
[----:B------:R-:W4:Y:S01]  /*9bc0*/  LDL.LU R20, [R1+0x4] ;  /* 0x0000040001147983 */ /* 0x000f220000300800 */
[----:B0-----:R-:W-:-:S03]  /*9bd0*/  ISETP.NE.AND P2, PT, R6, 0x1, PT ;  /* 0x000000010600780c */ /* 0x001fc60003f45270 */
[----:B------:R-:W4:Y:S04]  /*9be0*/  LDL R9, [R1+0x48] ;  /* 0x0000480001097983 */ /* 0x000f280000100800 */
[----:B--2---:R0:W2:Y:S01]  /*9bf0*/  @P0 LDG.E R21, desc[UR36][R2.64] ;  /* 0x0000002402150981 */ /* 0x0040a2000c1e1900 */
[----:B-1----:R-:W-:Y:S01]  /*9c00*/  IMAD.SHL.U32 R7, R7, 0x10, RZ ;  /* 0x0000001007077824 */ /* 0x002fe200078e00ff */
[----:B------:R-:W-:Y:S01]  /*9c10*/  LOP3.LUT R0, R0, 0x7f, RZ, 0xc0, !PT ;  /* 0x0000007f00007812 */ /* 0x000fe200078ec0ff */
[----:B---3--:R-:W-:-:S03]  /*9c20*/  VIADD R26, R26, 0xffffffff ;  /* 0xffffffff1a1a7836 */ /* 0x008fc60000000000 */
[----:B0-----:R-:W0:Y:S01]  /*9c30*/  @P2 LDC R3, c[0x0][0x434] ;  /* 0x00010d00ff032b82 */ /* 0x001e220000000800 */
[----:B------:R-:W-:Y:S01]  /*9c40*/  IMAD.SHL.U32 R8, R26, 0x80, RZ ;  /* 0x000000801a087824 */ /* 0x000fe200078e00ff */
[----:B------:R-:W-:Y:S02]  /*9c50*/  SHF.R.U32.HI R0, RZ, 0x3, R0 ;  /* 0x00000003ff007819 */ /* 0x000fe40000011600 */
[----:B------:R-:W-:-:S04]  /*9c60*/  LOP3.LUT R7, R7, 0x70, RZ, 0xc0, !PT ;  /* 0x0000007007077812 */ /* 0x000fc800078ec0ff */
[----:B------:R-:W1:Y:S01]  /*9c70*/  @P2 LDC R2, c[0x0][0x438] ;  /* 0x00010e00ff022b82 */ /* 0x000e620000000800 */
[----:B------:R-:W-:Y:S01]  /*9c80*/  LOP3.LUT R0, R8, R0, R7, 0xfe, !PT ;  /* 0x0000000008007212 */ /* 0x000fe200078efe07 */
[----:B--2---:R-:W-:Y:S03]  /*9c90*/  @P0 STL [R1], R21 ;  /* 0x0000001501000387 */ /* 0x004fe60000100800 */
[C---:B----4-:R-:W-:Y:S01]  /*9ca0*/  ISETP.GE.AND P0, PT, R0.reuse, R5, PT ;  /* 0x000000050000720c */ /* 0x050fe20003f06270 */
[----:B------:R-:W-:-:S04]  /*9cb0*/  IMAD.IADD R0, R0, 0x1, R4 ;  /* 0x0000000100007824 */ /* 0x000fc800078e0204 */
[----:B0-----:R-:W-:-:S04]  /*9cc0*/  @P2 IMAD.HI.U32 R3, R0, R3, RZ ;  /* 0x0000000300032227 */ /* 0x001fc800078e00ff */
[----:B------:R-:W-:Y:S01]  /*9cd0*/  IMAD.MOV.U32 R4, RZ, RZ, R0 ;  /* 0x000000ffff047224 */ /* 0x000fe200078e0000 */
[----:B-1----:R-:W-:-:S03]  /*9ce0*/  @P2 SHF.R.U32.HI R4, RZ, R2, R3 ;  /* 0x00000002ff042219 */ /* 0x002fc60000011603 */
[----:B------:R-:W0:Y:S02]  /*9cf0*/  @!P0 LDC.64 R2, c[0x0][0x428] ;  /* 0x00010a00ff028b82 */ /* 0x000e240000000a00 */
[----:B------:R-:W-:-:S04]  /*9d00*/  IMAD.MOV R5, RZ, RZ, -R4 ;  /* 0x000000ffff057224 */ /* 0x000fc800078e0a04 */
[----:B------:R-:W-:Y:S01]  /*9d10*/  IMAD R0, R6, R5, R0 ;  /* 0x0000000506007224 */ /* 0x000fe200078e0200 */
[----:B------:R-:W-:Y:S02]  /*9d20*/  SHF.R.S32.HI R6, RZ, 0x1f, R21 ;  /* 0x0000001fff067819 */ /* 0x000fe40000011415 */
[----:B------:R-:W-:-:S03]  /*9d30*/  @!P0 SHF.R.S32.HI R5, RZ, 0x1f, R4 ;  /* 0x0000001fff058819 */ /* 0x000fc60000011404 */
[-C--:B0-----:R-:W-:Y:S02]  /*9d40*/  @!P0 IMAD R7, R6, R2.reuse, RZ ;  /* 0x0000000206078224 */ /* 0x081fe400078e02ff */
[----:B------:R-:W-:-:S04]  /*9d50*/  @!P0 IMAD.WIDE.U32 R4, R21, R2, R4 ;  /* 0x0000000215048225 */ /* 0x000fc800078e0004 */
[----:B------:R-:W-:Y:S02]  /*9d60*/  @!P0 IMAD R7, R21, R3, R7 ;  /* 0x0000000315078224 */ /* 0x000fe400078e0207 */
[----:B------:R-:W0:Y:S01]  /*9d70*/  @!P0 LDC.64 R2, c[0x0][0x418] ;  /* 0x00010600ff028b82 */ /* 0x000e220000000a00 */
[----:B------:R0:W-:Y:S01]  /*9d80*/  STL [R1+0x18], R6 ;  /* 0x0000180601007387 */ /* 0x0001e20000100800 */
[----:B------:R-:W-:Y:S01]  /*9d90*/  @!P0 IMAD.IADD R7, R5, 0x1, R7 ;  /* 0x0000000105078824 */ /* 0x000fe200078e0207 */
[----:B0-----:R-:W-:Y:S01]  /*9da0*/  @!P0 LEA R6, P1, R4, R2, 0x2 ;  /* 0x0000000204068211 */ /* 0x001fe200078210ff */
[----:B------:R-:W-:-:S03]  /*9db0*/  IMAD.MOV.U32 R2, RZ, RZ, RZ ;  /* 0x000000ffff027224 */ /* 0x000fc600078e00ff */
[----:B------:R-:W-:-:S05]  /*9dc0*/  @!P0 LEA.HI.X R7, R4, R3, R7, 0x2, P1 ;  /* 0x0000000304078211 */ /* 0x000fca00008f1407 */
[----:B------:R0:W5:Y:S01]  /*9dd0*/  @!P0 LDG.E R2, desc[UR36][R6.64] ;  /* 0x0000002406028981 */ /* 0x000162000c1e1900 */
[----:B------:R-:W-:-:S04]  /*9de0*/  LOP3.LUT R20, R20, 0xfffffffb, RZ, 0xc0, !PT ;  /* 0xfffffffb14147812 */ /* 0x000fc800078ec0ff */
[----:B------:R-:W-:Y:S02]  /*9df0*/  @P2 LOP3.LUT R20, R20, 0x4, RZ, 0xfc, !PT ;  /* 0x0000000414142812 */ /* 0x000fe400078efcff */
[----:B------:R-:W-:Y:S02]  /*9e00*/  ISETP.NE.AND P2, PT, R9, 0x3, PT ;  /* 0x000000030900780c */ /* 0x000fe40003f45270 */
[----:B------:R-:W-:-:S11]  /*9e10*/  LOP3.LUT R20, R20, 0xfffffffd, RZ, 0xc0, !PT ;  /* 0xfffffffd14147812 */ /* 0x000fd600078ec0ff */
[----:B------:R-:W-:-:S05]  /*9e20*/  @P2 LOP3.LUT R20, R20, 0x2, RZ, 0xfc, !PT ;  /* 0x0000000214142812 */ /* 0x000fca00078efcff */
[----:B------:R0:W-:Y:S01]  /*9e30*/  STL [R1+0x4], R20 ;  /* 0x0000041401007387 */ /* 0x0001e20000100800 */
[----:B------:R-:W-:-:S03]  /*9e40*/  UMOV UR4, 0xffffffff ;  /* 0xffffffff00047882 */ /* 0x000fc60000000000 */
[----:B------:R-:W-:Y:S05]  /*9e50*/  BRA.DIV UR4, `(.L_x_13068) ;  /* 0x0000004204ac7947 */ /* 0x000fea000b800000 */
.L_x_13132:
[----:B------:R-:W-:Y:S01]  /*9e60*/  LOP3.LUT R24, R18, 0xffff, RZ, 0xc0, !PT ;  /* 0x0000ffff12187812 */ /* 0x000fe200078ec0ff */
[----:B------:R-:W-:Y:S06]  /*9e70*/  @!P2 BRA `(.L_x_13069) ;  /* 0x000000000004a947 */ /* 0x000fec0003800000 */
[----:B------:R-:W-:Y:S01]  /*9e80*/  BPT.TRAP 0x1 ;  /* 0x000000040000795c */ /* 0x000fe20000300000 */
.L_x_13069:
[----:B0-----:R-:W-:Y:S01]  /*9e90*/  SHF.R.S32.HI R6, RZ, 0x1f, R0 ;  /* 0x0000001fff067819 */ /* 0x001fe20000011400 */
        /* <DEDUP_REMOVED lines=22> */
.L_x_13133:
[----:B------:R-:W-:Y:S05]  /*a000*/  BSYNC B0 ;  /* 0x0000000000007941 */ /* 0x000fea0003800000 */
.L_x_13070:
[----:B------:R-:W2:Y:S01]  /*a010*/  LDL R11, [R1+0xc] ;  /* 0x00000c00010b7983 */ /* 0x000ea20000100800 */
[----:B------:R-:W-:Y:S01]  /*a020*/  ULDC.64 UR4, c[0x0][0x300] ;  /* 0x0000c00000047ab9 */ /* 0x000fe20000000a00 */
[----:B------:R-:W-:Y:S02]  /*a030*/  ULDC.64 UR6, c[0x0][0x2e8] ;  /* 0x0000ba0000067ab9 */ /* 0x000fe40000000a00 */
[----:B------:R-:W3:Y:S01]  /*a040*/  LDL.LU R9, [R1+0x4] ;  /* 0x0000040001097983 */ /* 0x000ee20000300800 */
[----:B------:R-:W-:Y:S02]  /*a050*/  IMAD R6, R6, UR4, RZ ;  /* 0x0000000406067c24 */ /* 0x000fe4000f8e02ff */
[C---:B0-----:R-:W-:Y:S01]  /*a060*/  IMAD.WIDE.U32 R4, R0.reuse, UR4, RZ ;  /* 0x0000000400047c25 */ /* 0x041fe2000f8e00ff */
[----:B------:R-:W0:Y:S03]  /*a070*/  S2R R10, SR_TID.X ;  /* 0x00000000000a7919 */ /* 0x000e260000002100 */
[----:B------:R-:W-:Y:S01]  /*a080*/  IMAD R6, R0, UR5, R6 ;  /* 0x0000000500067c24 */ /* 0x000fe2000f8e0206 */
[----:B------:R-:W-:Y:S01]  /*a090*/  ULDC.64 UR4, c[0x0][0x310] ;  /* 0x0000c40000047ab9 */ /* 0x000fe20000000a00 */
[----:B------:R-:W1:Y:S01]  /*a0a0*/  S2R R12, SR_TID.X ;  /* 0x00000000000c7919 */ /* 0x000e620000002100 */
[----:B------:R-:W-:-:S02]  /*a0b0*/  IMAD R7, R7, UR4, RZ ;  /* 0x0000000407077c24 */ /* 0x000fc4000f8e02ff */
[----:B------:R-:W-:Y:S02]  /*a0c0*/  IMAD.IADD R5, R5, 0x1, R6 ;  /* 0x0000000105057824 */ /* 0x000fe400078e0206 */
[C---:B------:R-:W-:Y:S02]  /*a0d0*/  IMAD R7, R2.reuse, UR5, R7 ;  /* 0x0000000502077c24 */ /* 0x040fe4000f8e0207 */
[----:B------:R-:W-:Y:S01]  /*a0e0*/  IMAD.WIDE.U32 R4, R2, UR4, R4 ;  /* 0x0000000402047c25 */ /* 0x000fe2000f8e0004 */
[----:B------:R-:W-:-:S03]  /*a0f0*/  ULDC.64 UR4, c[0x0][0x308] ;  /* 0x0000c20000047ab9 */ /* 0x000fc60000000a00 */
[----:B------:R-:W-:Y:S02]  /*a100*/  IMAD.IADD R5, R5, 0x1, R7 ;  /* 0x0000000105057824 */ /* 0x000fe400078e0207 */
[----:B------:R-:W-:Y:S01]  /*a110*/  IMAD.WIDE.U32 R4, R24, UR4, R4 ;  /* 0x0000000418047c25 */ /* 0x000fe2000f8e0004 */
[----:B------:R-:W-:Y:S02]  /*a120*/  ULDC UR4, c[0x0][0x2f4] ;  /* 0x0000bd0000047ab9 */ /* 0x000fe40000000800 */
[----:B------:R-:W-:Y:S01]  /*a130*/  ISETP.GE.AND P2, PT, R28, UR4, PT ;  /* 0x000000041c007c0c */ /* 0x000fe2000bf46270 */
[----:B------:R-:W-:Y:S01]  /*a140*/  IMAD R2, R24, UR5, R5 ;  /* 0x0000000518027c24 */ /* 0x000fe2000f8e0205 */
[----:B------:R-:W-:Y:S01]  /*a150*/  LEA R0, P0, R4, UR6, 0x1 ;  /* 0x0000000604007c11 */ /* 0x000fe2000f8008ff */
[----:B------:R-:W-:-:S03]  /*a160*/  UMOV UR4, 0xffffffff ;  /* 0xffffffff00047882 */ /* 0x000fc60000000000 */
[----:B------:R-:W-:Y:S02]  /*a170*/  LEA.HI.X R2, R4, UR7, R2, 0x1, P0 ;  /* 0x0000000704027c11 */ /* 0x000fe400080f0c02 */
[----:B0-----:R-:W-:-:S04]  /*a180*/  LOP3.LUT R10, R10, 0x7f, RZ, 0xc0, !PT ;  /* 0x0000007f0a0a7812 */ /* 0x001fc800078ec0ff */
[----:B------:R-:W-:-:S04]  /*a190*/  SHF.R.U32.HI R10, RZ, 0x3, R10 ;  /* 0x00000003ff0a7819 */ /* 0x000fc8000001160a */
[----:B--2---:R-:W-:Y:S01]  /*a1a0*/  IADD3 R4, -R10, R11, -R8 ;  /* 0x0000000b0a047210 */ /* 0x004fe20007ffe908 */
[C---:B-1----:R-:W-:Y:S02]  /*a1b0*/  IMAD.SHL.U32 R10, R12.reuse, 0x8, RZ ;  /* 0x000000080c0a7824 */ /* 0x042fe400078e00ff */
[----:B------:R-:W-:Y:S01]  /*a1c0*/  IMAD.SHL.U32 R11, R12, 0x8, RZ ;  /* 0x000000080c0b7824 */ /* 0x000fe200078e00ff */
[----:B---3--:R-:W-:Y:S02]  /*a1d0*/  LOP3.LUT R9, R9, 0xfffffffe, RZ, 0xc0, !PT ;  /* 0xfffffffe09097812 */ /* 0x008fe400078ec0ff */
[----:B------:R-:W-:Y:S02]  /*a1e0*/  LOP3.LUT R10, R10, 0x1f8, RZ, 0xc0, !PT ;  /* 0x000001f80a0a7812 */ /* 0x000fe400078ec0ff */
[----:B------:R-:W-:Y:S02]  /*a1f0*/  @P2 LOP3.LUT R9, R9, 0x1, RZ, 0xfc, !PT ;  /* 0x0000000109092812 */ /* 0x000fe400078efcff */
[----:B------:R-:W-:-:S02]  /*a200*/  LOP3.LUT R10, R10, 0x38, R12, 0x78, !PT ;  /* 0x000000380a0a7812 */ /* 0x000fc400078e780c */
[----:B------:R-:W-:Y:S01]  /*a210*/  ISETP.GE.AND P0, PT, R4, 0x1, PT ;  /* 0x000000010400780c */ /* 0x000fe20003f06270 */
[----:B------:R0:W-:Y:S01]  /*a220*/  STL [R1+0x4], R9 ;  /* 0x0000040901007387 */ /* 0x0001e20000100800 */
[----:B------:R-:W-:-:S05]  /*a230*/  LOP3.LUT R10, R10, 0x200, R11, 0xf8, !PT ;  /* 0x000002000a0a7812 */ /* 0x000fca00078ef80b */
[----:B------:R-:W-:Y:S01]  /*a240*/  IMAD R5, R25, 0x2000, R10 ;  /* 0x0000200019057824 */ /* 0x000fe200078e020a */
[----:B------:R-:W-:Y:S06]  /*a250*/  BRA.DIV UR4, `(.L_x_13072) ;  /* 0x0000003e04f47947 */ /* 0x000fec000b800000 */
[----:B------:R-:W1:Y:S01]  /*a260*/  SHFL.IDX PT, R7, R0, RZ, 0x181f ;  /* 0x00181fff00077589 */ /* 0x000e6200000e0000 */
[----:B------:R-:W-:-:S03]  /*a270*/  @P0 IMAD R8, R5, 0x2, R22 ;  /* 0x0000000205080824 */ /* 0x000fc600078e0216 */
[----:B------:R-:W2:Y:S01]  /*a280*/  SHFL.IDX PT, R6, R2, RZ, 0x181f ;  /* 0x00181fff02067589 */ /* 0x000ea200000e0000 */
[----:B-1----:R-:W-:-:S05]  /*a290*/  @P0 LEA R7, P1, R28, R7, 0x1 ;  /* 0x000000071c070211 */ /* 0x002fca00078208ff */
[----:B--2---:R-:W-:Y:S01]  /*a2a0*/  @P0 IMAD.X R6, RZ, RZ, R6, P1 ;  /* 0x000000ffff060224 */ /* 0x004fe200008e0606 */
[----:B------:R-:W-:-:S04]  /*a2b0*/  ISETP.GE.AND P1, PT, R4, 0x11, PT ;  /* 0x000000110400780c */ /* 0x000fc80003f26270 */
[----:B------:R-:W-:-:S04]  /*a2c0*/  @P0 LOP3.LUT R7, R7, R6, RZ, 0x3c, !PT ;  /* 0x0000000607070212 */ /* 0x000fc800078e3cff */
[----:B------:R-:W-:-:S04]  /*a2d0*/  @P0 LOP3.LUT R6, R7, R6, RZ, 0x3c, !PT ;  /* 0x0000000607060212 */ /* 0x000fc800078e3cff */
[----:B------:R-:W-:-:S05]  /*a2e0*/  @P0 LOP3.LUT R7, R7, R6, RZ, 0x3c, !PT ;  /* 0x0000000607070212 */ /* 0x000fca00078e3cff */
[----:B------:R-:W-:Y:S01]  /*a2f0*/  @!PT LDS RZ, [RZ] ;  /* 0x00000000fffff984 */ /* 0x000fe20000000800 */
[----:B------:R1:W-:Y:S04]  /*a300*/  @P0 LDGSTS.E.BYPASS.LTC128B.128 [R8+0xe400], desc[UR36][R6.64], !P2 ;  /* 0x0e40000006080fae */ /* 0x0003e8000d101d64 */
[----:B-1----:R-:W1:Y:S01]  /*a310*/  SHFL.IDX PT, R7, R0, 0x1, 0x181f ;  /* 0x00381f0000077f89 */ /* 0x002e6200000e0000 */
[----:B------:R-:W-:-:S03]  /*a320*/  @P1 IMAD R8, R5, 0x2, R22 ;  /* 0x0000000205081824 */ /* 0x000fc600078e0216 */
[----:B------:R-:W2:Y:S01]  /*a330*/  SHFL.IDX PT, R6, R2, 0x1, 0x181f ;  /* 0x00381f0002067f89 */ /* 0x000ea200000e0000 */
[----:B-1----:R-:W-:-:S05]  /*a340*/  @P1 LEA R7, P0, R28, R7, 0x1 ;  /* 0x000000071c071211 */ /* 0x002fca00078008ff */
[----:B--2---:R-:W-:-:S05]  /*a350*/  @P1 IMAD.X R6, RZ, RZ, R6, P0 ;  /* 0x000000ffff061224 */ /* 0x004fca00000e0606 */
[----:B------:R-:W-:-:S04]  /*a360*/  @P1 LOP3.LUT R7, R7, R6, RZ, 0x3c, !PT ;  /* 0x0000000607071212 */ /* 0x000fc800078e3cff */
[----:B------:R-:W-:-:S04]  /*a370*/  @P1 LOP3.LUT R6, R7, R6, RZ, 0x3c, !PT ;  /* 0x0000000607061212 */ /* 0x000fc800078e3cff */
[----:B------:R-:W-:-:S05]  /*a380*/  @P1 LOP3.LUT R7, R7, R6, RZ, 0x3c, !PT ;  /* 0x0000000607071212 */ /* 0x000fca00078e3cff */
[----:B------:R1:W-:Y:S01]  /*a390*/  @P1 LDGSTS.E.BYPASS.LTC128B.128 [R8+0xec00], desc[UR36][R6.64], !P2 ;  /* 0x0ec0000006081fae */ /* 0x0003e2000d101d64 */
[----:B------:R-:W-:-:S03]  /*a3a0*/  ISETP.GE.AND P1, PT, R4, 0x21, PT ;  /* 0x000000210400780c */ /* 0x000fc60003f26270 */
[----:B-1----:R-:W1:Y:S10]  /*a3b0*/  SHFL.IDX PT, R7, R0, 0x2, 0x181f ;  /* 0x00581f0000077f89 */ /* 0x002e7400000e0000 */
[----:B------:R-:W-:Y:S01]  /*a3c0*/  @P1 IMAD R8, R5, 0x2, R22 ;  /* 0x0000000205081824 */ /* 0x000fe200078e0216 */
[----:B------:R-:W2:Y:S01]  /*a3d0*/  SHFL.IDX PT, R6, R2, 0x2, 0x181f ;  /* 0x00581f0002067f89 */ /* 0x000ea200000e0000 */
[----:B-1----:R-:W-:-:S04]  /*a3e0*/  @P1 LEA R7, P0, R28, R7, 0x1 ;  /* 0x000000071c071211 */ /* 0x002fc800078008ff */
[----:B--2---:R-:W-:-:S04]  /*a3f0*/  @P1 IADD3.X R6, RZ, R6, RZ, P0, !PT ;  /* 0x00000006ff061210 */ /* 0x004fc800007fe4ff */
        /* <DEDUP_REMOVED lines=37> */
[----:B------:R-:W2:Y:S04]  /*a650*/  SHFL.IDX PT, R6, R2, 0x6, 0x181f ;  /* 0x00d81f0002067f89 */ /* 0x000ea800000e0000 */
[----:B------:R-:W3:Y:S04]  /*a660*/  SHFL.IDX PT, R2, R2, 0x7, 0x181f ;  /* 0x00f81f0002027f89 */ /* 0x000ee800000e0000 */
[----:B------:R-:W4:Y:S01]  /*a670*/  SHFL.IDX PT, R0, R0, 0x7, 0x181f ;  /* 0x00f81f0000007f89 */ /* 0x000f2200000e0000 */
[----:B-1----:R-:W-:-:S05]  /*a680*/  @P1 LEA R7, P0, R28, R7, 0x1 ;  /* 0x000000071c071211 */ /* 0x002fca00078008ff */
[----:B--2---:R-:W-:-:S05]  /*a690*/  @P1 IMAD.X R6, RZ, RZ, R6, P0 ;  /* 0x000000ffff061224 */ /* 0x004fca00000e0606 */
[----:B------:R-:W-:-:S04]  /*a6a0*/  @P1 LOP3.LUT R7, R7, R6, RZ, 0x3c, !PT ;  /* 0x0000000607071212 */ /* 0x000fc800078e3cff */
[----:B------:R-:W-:-:S04]  /*a6b0*/  @P1 LOP3.LUT R6, R7, R6, RZ, 0x3c, !PT ;  /* 0x0000000607061212 */ /* 0x000fc800078e3cff */
[----:B------:R-:W-:-:S05]  /*a6c0*/  @P1 LOP3.LUT R7, R7, R6, RZ, 0x3c, !PT ;  /* 0x0000000607071212 */ /* 0x000fca00078e3cff */
[----:B---34-:R1:W-:Y:S02]  /*a6d0*/  @P1 LDGSTS.E.BYPASS.LTC128B.128 [R8+0x11400], desc[UR36][R6.64], !P2 ;  /* 0x1140000006081fae */ /* 0x0183e4000d101d64 */
.L_x_13151:
[----:B------:R-:W-:-:S13]  /*a6e0*/  ISETP.GE.AND P0, PT, R4, 0x71, PT ;  /* 0x000000710400780c */ /* 0x000fda0003f06270 */
[----:B01----:R-:W-:Y:S02]  /*a6f0*/  @P0 LEA R6, P1, R28, R0, 0x1 ;  /* 0x000000001c060211 */ /* 0x003fe400078208ff */
[----:B------:R-:W-:-:S03]  /*a700*/  @P0 LEA R5, R5, R22, 0x1 ;  /* 0x0000001605050211 */ /* 0x000fc600078e08ff */
[----:B------:R-:W-:-:S05]  /*a710*/  @P0 IMAD.X R7, RZ, RZ, R2, P1 ;  /* 0x000000ffff070224 */ /* 0x000fca00008e0602 */
[----:B------:R-:W-:Y:S01]  /*a720*/  @!PT LDS RZ, [RZ] ;  /* 0x00000000fffff984 */ /* 0x000fe20000000800 */
[----:B------:R-:W-:Y:S01]  /*a730*/  @!PT LDS RZ, [RZ] ;  /* 0x00000000fffff984 */ /* 0x000fe20000000800 */
[----:B------:R-:W-:Y:S01]  /*a740*/  @!PT LDS RZ, [RZ] ;  /* 0x00000000fffff984 */ /* 0x000fe20000000800 */
[----:B------:R0:W-:Y:S01]  /*a750*/  @P0 LDGSTS.E.BYPASS.LTC128B.128 [R5+0x11c00], desc[UR36][R6.64], !P2 ;  /* 0x11c0000006050fae */ /* 0x0001e2000d101d64 */
[----:B------:R-:W-:Y:S01]  /*a760*/  PLOP3.LUT P0, PT, PT, PT, PT, 0x80, 0x0 ;  /* 0x000000000000781c */ /* 0x000fe20003f0f070 */
[----:B------:R-:W-:-:S12]  /*a770*/  NOP ;  /* 0x0000000000007918 */ /* 0x000fd80000000000 */
.L_x_13073:
        /* <DEDUP_REMOVED lines=11> */
.L_x_13074:
[----:B------:R1:W5:Y:S01]  /*a830*/  LDL R0, [R1+0x4] ;  /* 0x0000040001007983 */ /* 0x0003620000100800 */
[----:B------:R1:W-:Y:S03]  /*a840*/  SYNCS.ARRIVE.TRANS64.A1T0 RZ, [R3+URZ+0x16830], RZ ;  /* 0x016830ff03ff79a7 */ /* 0x0003e6000810003f */
[----:B0-----:R1:W5:Y:S04]  /*a850*/  LDL.LU R5, [R1+0x20] ;  /* 0x0000200001057983 */ /* 0x0013680000300800 */
[----:B------:R1:W5:Y:S02]  /*a860*/  LDL.LU R4, [R1+0x2c] ;  /* 0x00002c0001047983 */ /* 0x0003640000300800 */
[----:B------:R-:W-:Y:S05]  /*a870*/  WARPSYNC.ALL ;  /* 0x0000000000007948 */ /* 0x000fea0003800000 */
[----:B------:R-:W-:Y:S01]  /*a880*/  ULDC.64 UR4, c[0x0][0x298] ;  /* 0x0000a60000047ab9 */ /* 0x000fe20000000a00 */
[----:B------:R-:W-:Y:S01]  /*a890*/  VIADD R2, R22, 0x8400 ;  /* 0x0000840016027836 */ /* 0x000fe20000000000 */
[----:B------:R-:W-:Y:S01]  /*a8a0*/  BSSY B6, `(.L_x_13075) ;  /* 0x000001f000067945 */ /* 0x000fe20003800000 */
[----:B------:R-:W-:Y:S03]  /*a8b0*/  BAR.SYNC.DEFER_BLOCKING 0x8, 0x200 ;  /* 0x0208000000007b1d */ /* 0x000fe60000010000 */
[----:B------:R-:W-:-:S02]  /*a8c0*/  LOP3.LUT P0, RZ, R2, 0x3ff, RZ, 0xc0, !PT ;  /* 0x000003ff02ff7812 */ /* 0x000fc4000780c0ff */
[----:B-----5:R-:W-:Y:S02]  /*a8d0*/  LOP3.LUT P1, RZ, R0, 0x8, RZ, 0xc0, !PT ;  /* 0x0000000800ff7812 */ /* 0x020fe4000782c0ff */
[----:B------:R-:W-:Y:S01]  /*a8e0*/  SHF.R.S32.HI R0, RZ, 0x1f, R5 ;  /* 0x0000001fff007819 */ /* 0x000fe20000011405 */
[----:B-1----:R-:W-:Y:S01]  /*a8f0*/  IMAD.WIDE.U32 R2, R5, UR4, RZ ;  /* 0x0000000405027c25 */ /* 0x002fe2000f8e00ff */
[----:B------:R-:W-:Y:S02]  /*a900*/  SEL R29, R29, RZ, !P1 ;  /* 0x000000ff1d1d7207 */ /* 0x000fe40004800000 */
[----:B------:R-:W-:Y:S01]  /*a910*/  SEL R4, R4, RZ, !P1 ;  /* 0x000000ff04047207 */ /* 0x000fe20004800000 */
[----:B------:R-:W-:Y:S01]  /*a920*/  IMAD R0, R0, UR4, RZ ;  /* 0x0000000400007c24 */ /* 0x000fe2000f8e02ff */
[----:B------:R0:W-:Y:S03]  /*a930*/  STL.64 [R1+0x20], R2 ;  /* 0x0000200201007387 */ /* 0x0001e60000100a00 */
[----:B------:R-:W-:Y:S01]  /*a940*/  IMAD R0, R5, UR5, R0 ;  /* 0x0000000505007c24 */ /* 0x000fe2000f8e0200 */
[----:B------:R0:W-:Y:S03]  /*a950*/  STL [R1+0x38], R4 ;  /* 0x0000380401007387 */ /* 0x0001e60000100800 */
[----:B------:R-:W-:-:S05]  /*a960*/  IMAD.IADD R0, R3, 0x1, R0 ;  /* 0x0000000103007824 */ /* 0x000fca00078e0200 */
[----:B------:R0:W-:Y:S01]  /*a970*/  STL [R1+0x2c], R0 ;  /* 0x00002c0001007387 */ /* 0x0001e20000100800 */
[----:B------:R-:W-:Y:S05]  /*a980*/  @!P0 BRA `(.L_x_13076) ;  /* 0x0000000000408947 */ /* 0x000fea0003800000 */
[----:B0-----:R-:W-:Y:S01]  /*a990*/  MOV R2, 0x0 ;  /* 0x0000000000027802 */ /* 0x001fe20000000f00 */
        /* <DEDUP_REMOVED lines=15> */
.L_x_13076:
[----:B------:R-:W-:Y:S05]  /*aa90*/  BSYNC B6 ;  /* 0x0000000000067941 */ /* 0x000fea0003800000 */
.L_x_13075:
[----:B0-----:R-:W2:Y:S01]  /*aaa0*/  LDL.LU R2, [R1+0x2c] ;  /* 0x00002c0001027983 */ /* 0x001ea20000300800 */
[----:B------:R-:W0:Y:S01]  /*aab0*/  LDC R9, c[0x0][0x448] ;  /* 0x00011200ff097b82 */ /* 0x000e220000000800 */
[----:B------:R-:W-:Y:S01]  /*aac0*/  ULDC.64 UR4, c[0x0][0x2d8] ;  /* 0x0000b60000047ab9 */ /* 0x000fe20000000a00 */
[----:B------:R-:W-:Y:S01]  /*aad0*/  ULDC.64 UR6, c[0x0][0x2e0] ;  /* 0x0000b80000067ab9 */ /* 0x000fe20000000a00 */
[----:B------:R-:W3:Y:S01]  /*aae0*/  LDL.LU.64 R20, [R1+0x20] ;  /* 0x0000200001147983 */ /* 0x000ee20000300a00 */
[----:B------:R-:W-:-:S03]  /*aaf0*/  ULDC.64 UR8, c[0x0][0x280] ;  /* 0x0000a00000087ab9 */ /* 0x000fc60000000a00 */
[----:B------:R-:W4:Y:S04]  /*ab00*/  LDL.LU R0, [R1+0x38] ;  /* 0x0000380001007983 */ /* 0x000f280000300800 */
[----:B------:R1:W5:Y:S01]  /*ab10*/  LDL R10, [R1+0x1c] ;  /* 0x00001c00010a7983 */ /* 0x0003620000100800 */
[----:B0-----:R-:W-:-:S13]  /*ab20*/  ISETP.NE.AND P0, PT, R9, 0x1, PT ;  /* 0x000000010900780c */ /* 0x001fda0003f05270 */
[----:B------:R-:W0:Y:S08]  /*ab30*/  @P0 LDC R4, c[0x0][0x44c] ;  /* 0x00011300ff040b82 */ /* 0x000e300000000800 */
[----:B------:R-:W1:Y:S08]  /*ab40*/  @P0 LDC R5, c[0x0][0x450] ;  /* 0x00011400ff050b82 */ /* 0x000e700000000800 */
[----:B------:R-:W1:Y:S01]  /*ab50*/  @P0 LDC R8, c[0x0][0x450] ;  /* 0x00011400ff080b82 */ /* 0x000e620000000800 */
[----:B--2---:R-:W-:Y:S01]  /*ab60*/  IMAD.MOV.U32 R3, RZ, RZ, R2 ;  /* 0x000000ffff037224 */ /* 0x004fe200078e0002 */
[----:B---3--:R-:W2:Y:S01]  /*ab70*/  S2R R21, SR_TID.X ;  /* 0x0000000000157919 */ /* 0x008ea20000002100 */
[----:B------:R-:W-:-:S02]  /*ab80*/  IMAD.MOV.U32 R2, RZ, RZ, R20 ;  /* 0x000000ffff027224 */ /* 0x000fc400078e0014 */
[----:B------:R-:W3:Y:S02]  /*ab90*/  S2R R20, SR_TID.X ;  /* 0x0000000000147919 */ /* 0x000ee40000002100 */
[----:B------:R-:W-:-:S04]  /*aba0*/  IMAD.WIDE.U32 R2, R24, UR4, R2 ;  /* 0x0000000418027c25 */ /* 0x000fc8000f8e0002 */
[----:B------:R-:W-:Y:S01]  /*abb0*/  IMAD R3, R24, UR5, R3 ;  /* 0x0000000518037c24 */ /* 0x000fe2000f8e0203 */
[----:B------:R-:W-:Y:S01]  /*abc0*/  ULDC.64 UR4, c[0x0][0x2d0] ;  /* 0x0000b40000047ab9 */ /* 0x000fe20000000a00 */
[----:B----4-:R-:W-:Y:S02]  /*abd0*/  IMAD R0, R0, UR6, RZ ;  /* 0x0000000600007c24 */ /* 0x010fe4000f8e02ff */
        /* <DEDUP_REMOVED lines=21> */
[----:B------:R-:W-:-:S05]  /*ad30*/  SHF.R.S32.HI R7, RZ, 0x1f, R0 ;  /* 0x0000001fff077819 */ /* 0x000fca0000011400 */
[----:B------:R-:W-:Y:S02]  /*ad40*/  IMAD R7, R7, UR6, RZ ;  /* 0x0000000607077c24 */ /* 0x000fe4000f8e02ff */
[----:B------:R-:W-:-:S04]  /*ad50*/  IMAD.WIDE.U32 R4, R0, UR6, R4 ;  /* 0x0000000600047c25 */ /* 0x000fc8000f8e0004 */
[----:B------:R-:W-:-:S04]  /*ad60*/  IMAD R7, R0, UR7, R7 ;  /* 0x0000000700077c24 */ /* 0x000fc8000f8e0207 */
[----:B------:R-:W-:Y:S02]  /*ad70*/  IMAD.IADD R5, R5, 0x1, R7 ;  /* 0x0000000105057824 */ /* 0x000fe400078e0207 */
[----:B------:R-:W0:Y:S01]  /*ad80*/  @P0 LDC R7, c[0x0][0x44c] ;  /* 0x00011300ff070b82 */ /* 0x000e220000000800 */
[----:B------:R-:W-:-:S04]  /*ad90*/  LEA R0, P1, R4, UR8, 0x1 ;  /* 0x0000000804007c11 */ /* 0x000fc8000f8208ff */
[----:B------:R-:W-:Y:S01]  /*ada0*/  LEA.HI.X R4, R4, UR9, R5, 0x1, P1 ;  /* 0x0000000904047c11 */ /* 0x000fe200088f0c05 */
[----:B------:R-:W-:-:S04]  /*adb0*/  VIADD R5, R6, 0x80 ;  /* 0x0000008006057836 */ /* 0x000fc80000000000 */
[----:B------:R-:W-:Y:S01]  /*adc0*/  IMAD.MOV.U32 R6, RZ, RZ, R5 ;  /* 0x000000ffff067224 */ /* 0x000fe200078e0005 */
[----:B------:R-:W1:Y:S01]  /*add0*/  S2R R20, SR_TID.X ;  /* 0x0000000000147919 */ /* 0x000e620000002100 */
[----:B0-----:R-:W-:-:S05]  /*ade0*/  @P0 IMAD.HI.U32 R7, R5, R7, RZ ;  /* 0x0000000705070227 */ /* 0x001fca00078e00ff */
[----:B------:R-:W-:-:S04]  /*adf0*/  @P0 SHF.R.U32.HI R6, RZ, R8, R7 ;  /* 0x00000008ff060219 */ /* 0x000fc80000011607 */
        /* <DEDUP_REMOVED lines=11> */
[----:B------:R-:W-:Y:S01]  /*aeb0*/  IMAD R6, R5, UR7, R6 ;  /* 0x0000000705067c24 */ /* 0x000fe2000f8e0206 */
[----:B------:R-:W-:-:S03]  /*aec0*/  LEA R5, P1, R2, UR8, 0x1 ;  /* 0x0000000802057c11 */ /* 0x000fc6000f8208ff */
[----:B------:R-:W-:Y:S01]  /*aed0*/  IMAD.IADD R6, R3, 0x1, R6 ;  /* 0x0000000103067824 */ /* 0x000fe200078e0206 */
[----:B------:R-:W-:Y:S01]  /*aee0*/  ISETP.GE.AND P0, PT, R28, UR4, PT ;  /* 0x000000041c007c0c */ /* 0x000fe2000bf06270 */
[----:B------:R-:W-:Y:S01]  /*aef0*/  UMOV UR4, 0xffffffff ;  /* 0xffffffff00047882 */ /* 0x000fe20000000000 */
[----:B-1----:R-:W-:Y:S02]  /*af00*/  LOP3.LUT R20, R20, 0x7f, RZ, 0xc0, !PT ;  /* 0x0000007f14147812 */ /* 0x002fe400078ec0ff */
[----:B------:R-:W-:Y:S02]  /*af10*/  LEA.HI.X R2, R2, UR9, R6, 0x1, P1 ;  /* 0x0000000902027c11 */ /* 0x000fe400088f0c06 */
[----:B------:R-:W-:Y:S01]  /*af20*/  SHF.R.U32.HI R20, RZ, 0x3, R20 ;  /* 0x00000003ff147819 */ /* 0x000fe20000011614 */
[----:B--2---:R-:W-:Y:S06]  /*af30*/  BRA.DIV UR4, `(.L_x_13077) ;  /* 0x0000003e046c7947 */ /* 0x004fec000b800000 */
        /* <DEDUP_REMOVED lines=11> */
[----:B------:R0:W-:Y:S02]  /*aff0*/  @!P2 LDGSTS.E.BYPASS.LTC128B.128 [R10+0x8400], desc[UR36][R6.64], !P0 ;  /* 0x08400000060aafae */ /* 0x0001e4000c101d64 */
[----:B0-----:R-:W-:Y:S02]  /*b000*/  VIADD R6, R17, 0x10 ;  /* 0x0000001011067836 */ /* 0x001fe40000000000 */
        /* <DEDUP_REMOVED lines=33> */
[----:B0-----:R-:W-:-:S04]  /*b220*/  @!P1 LEA R7, P2, R28, R7, 0x1 ;  /* 0x000000071c079211 */ /* 0x001fc800078408ff */
[----:B-1----:R-:W-:-:S04]  /*b230*/  @!P1 IADD3.X R6, RZ, R6, RZ, P2, !PT ;  /* 0x00000006ff069210 */ /* 0x002fc800017fe4ff */
        /* <DEDUP_REMOVED lines=17> */
[----:B------:R-:W1:Y:S04]  /*b350*/  SHFL.IDX PT, R6, R4, 0x6, 0x181f ;  /* 0x00d81f0004067f89 */ /* 0x000e6800000e0000 */
[----:B------:R-:W-:Y:S07]  /*b360*/  SHFL.IDX PT, R4, R4, 0x7, 0x181f ;  /* 0x00f81f0004047f89 */ /* 0x000fee00000e0000 */
[----:B0-----:R-:W-:-:S05]  /*b370*/  @!P1 LEA R7, P2, R28, R7, 0x1 ;  /* 0x000000071c079211 */ /* 0x001fca00078408ff */
[----:B-1----:R-:W-:-:S05]  /*b380*/  @!P1 IMAD.X R6, RZ, RZ, R6, P2 ;  /* 0x000000ffff069224 */ /* 0x002fca00010e0606 */
[----:B------:R-:W-:-:S04]  /*b390*/  @!P1 LOP3.LUT R7, R7, R6, RZ, 0x3c, !PT ;  /* 0x0000000607079212 */ /* 0x000fc800078e3cff */
[----:B------:R-:W-:-:S04]  /*b3a0*/  @!P1 LOP3.LUT R6, R7, R6, RZ, 0x3c, !PT ;  /* 0x0000000607069212 */ /* 0x000fc800078e3cff */
[----:B------:R-:W-:-:S05]  /*b3b0*/  @!P1 LOP3.LUT R7, R7, R6, RZ, 0x3c, !PT ;  /* 0x0000000607079212 */ /* 0x000fca00078e3cff */
[----:B------:R0:W-:Y:S04]  /*b3c0*/  @!P1 LDGSTS.E.BYPASS.LTC128B.128 [R10+0xb400], desc[UR36][R6.64], !P0 ;  /* 0x0b400000060a9fae */ /* 0x0001e8000c101d64 */
[----:B0-----:R0:W1:Y:S02]  /*b3d0*/  SHFL.IDX PT, R6, R0, 0x7, 0x181f ;  /* 0x00f81f0000067f89 */ /* 0x00106400000e0000 */
[----:B0-----:R-:W-:-:S05]  /*b3e0*/  VIADD R0, R17, 0x80 ;  /* 0x0000008011007836 */ /* 0x001fca0000000000 */
[----:B------:R-:W-:Y:S01]  /*b3f0*/  ISETP.GE.AND P1, PT, R0, R3, PT ;  /* 0x000000030000720c */ /* 0x000fe20003f26270 */
[----:B------:R-:W-:-:S05]  /*b400*/  VIADD R0, R17, 0x70 ;  /* 0x0000007011007836 */ /* 0x000fca0000000000 */
[----:B------:R-:W-:Y:S02]  /*b410*/  ISETP.GE.AND P2, PT, R0, R3, PT ;  /* 0x000000030000720c */ /* 0x000fe40003f46270 */
[----:B------:R-:W-:Y:S11]  /*b420*/  SHFL.IDX PT, R0, R2, RZ, 0x181f ;  /* 0x00181fff02007589 */ /* 0x000ff600000e0000 */
[----:B-1----:R-:W-:-:S05]  /*b430*/  @!P2 LEA R6, P3, R28, R6, 0x1 ;  /* 0x000000061c06a211 */ /* 0x002fca00078608ff */
[----:B------:R-:W-:Y:S02]  /*b440*/  @!P2 IMAD.X R7, RZ, RZ, R4, P3 ;  /* 0x000000ffff07a224 */ /* 0x000fe400018e0604 */
[----:B------:R-:W0:Y:S04]  /*b450*/  SHFL.IDX PT, R4, R5, RZ, 0x181f ;  /* 0x00181fff05047589 */ /* 0x000e2800000e0000 */
[----:B------:R1:W-:Y:S01]  /*b460*/  @!P2 LDGSTS.E.BYPASS.LTC128B.128 [R10+0xbc00], desc[UR36][R6.64], !P0 ;  /* 0x0bc00000060aafae */ /* 0x0003e2000c101d64 */
[----:B0-----:R-:W-:-:S05]  /*b470*/  @!P1 LEA R4, P3, R28, R4, 0x1 ;  /* 0x000000041c049211 */ /* 0x001fca00078608ff */
[----:B------:R-:W-:Y:S02]  /*b480*/  @!P1 IMAD.X R0, RZ, RZ, R0, P3 ;  /* 0x000000ffff009224 */ /* 0x000fe400018e0600 */
[----:B-1----:R-:W-:Y:S02]  /*b490*/  @!P1 IMAD.MOV.U32 R6, RZ, RZ, R4 ;  /* 0x000000ffff069224 */ /* 0x002fe400078e0004 */
[----:B------:R-:W-:Y:S01]  /*b4a0*/  @!P1 IMAD.MOV.U32 R7, RZ, RZ, R0 ;  /* 0x000000ffff079224 */ /* 0x000fe200078e0000 */
[----:B------:R-:W-:-:S04]  /*b4b0*/  IADD3 R0, R17, 0x90, RZ ;  /* 0x0000009011007810 */ /* 0x000fc80007ffe0ff */
[----:B------:R0:W-:Y:S01]  /*b4c0*/  @!P1 LDGSTS.E.BYPASS.LTC128B.128 [R10+0xc400], desc[UR36][R6.64], !P0 ;  /* 0x0c400000060a9fae */ /* 0x0001e2000c101d64 */
[----:B------:R-:W-:-:S03]  /*b4d0*/  ISETP.GE.AND P1, PT, R0, R3, PT ;  /* 0x000000030000720c */ /* 0x000fc60003f26270 */
[----:B------:R-:W-:Y:S04]  /*b4e0*/  SHFL.IDX PT, R0, R2, 0x1, 0x181f ;  /* 0x00381f0002007f89 */ /* 0x000fe800000e0000 */
[----:B0-----:R-:W0:Y:S06]  /*b4f0*/  SHFL.IDX PT, R6, R5, 0x1, 0x181f ;  /* 0x00381f0005067f89 */ /* 0x001e2c00000e0000 */
[----:B0-----:R-:W-:-:S05]  /*b500*/  @!P1 LEA R6, P2, R28, R6, 0x1 ;  /* 0x000000061c069211 */ /* 0x001fca00078408ff */
[----:B------:R-:W-:-:S04]  /*b510*/  @!P1 IMAD.X R0, RZ, RZ, R0, P2 ;  /* 0x000000ffff009224 */ /* 0x000fc800010e0600 */
[----:B------:R-:W-:Y:S02]  /*b520*/  @!P1 IMAD.MOV.U32 R7, RZ, RZ, R0 ;  /* 0x000000ffff079224 */ /* 0x000fe400078e0000 */
[----:B------:R-:W-:-:S03]  /*b530*/  VIADD R0, R17, 0xa0 ;  /* 0x000000a011007836 */ /* 0x000fc60000000000 */
[----:B------:R0:W-:Y:S02]  /*b540*/  @!P1 LDGSTS.E.BYPASS.LTC128B.128 [R10+0xcc00], desc[UR36][R6.64], !P0 ;  /* 0x0cc00000060a9fae */ /* 0x0001e4000c101d64 */
[----:B------:R-:W-:Y:S02]  /*b550*/  ISETP.GE.AND P2, PT, R0, R3, PT ;  /* 0x000000030000720c */ /* 0x000fe40003f46270 */
[----:B------:R-:W-:Y:S04]  /*b560*/  SHFL.IDX PT, R0, R2, 0x2, 0x181f ;  /* 0x00581f0002007f89 */ /* 0x000fe800000e0000 */
[----:B0-----:R-:W0:Y:S07]  /*b570*/  SHFL.IDX PT, R6, R5, 0x2, 0x181f ;  /* 0x00581f0005067f89 */ /* 0x001e2e00000e0000 */
[----:B0-----:R-:W-:-:S05]  /*b580*/  @!P2 LEA R6, P1, R28, R6, 0x1 ;  /* 0x000000061c06a211 */ /* 0x001fca00078208ff */
[----:B------:R-:W-:-:S04]  /*b590*/  @!P2 IMAD.X R0, RZ, RZ, R0, P1 ;  /* 0x000000ffff00a224 */ /* 0x000fc800008e0600 */
[----:B------:R-:W-:Y:S02]  /*b5a0*/  @!P2 IMAD.MOV.U32 R7, RZ, RZ, R0 ;  /* 0x000000ffff07a224 */ /* 0x000fe400078e0000 */
[----:B------:R0:W1:Y:S04]  /*b5b0*/  SHFL.IDX PT, R0, R2, 0x3, 0x181f ;  /* 0x00781f0002007f89 */ /* 0x00006800000e0000 */
[----:B------:R0:W-:Y:S04]  /*b5c0*/  @!P2 LDGSTS.E.BYPASS.LTC128B.128 [R10+0xd400], desc[UR36][R6.64], !P0 ;  /* 0x0d400000060aafae */ /* 0x0001e8000c101d64 */
[----:B------:R0:W2:Y:S02]  /*b5d0*/  SHFL.IDX PT, R2, R5, 0x3, 0x181f ;  /* 0x00781f0005027f89 */ /* 0x0000a400000e0000 */
.L_x_13176:
[----:B------:R-:W-:-:S05]  /*b5e0*/  VIADD R17, R17, 0xb0 ;  /* 0x000000b011117836 */ /* 0x000fca0000000000 */
[----:B------:R-:W-:-:S13]  /*b5f0*/  ISETP.GE.AND P1, PT, R17, R3, PT ;  /* 0x000000031100720c */ /* 0x000fda0003f26270 */
[----:B0-2---:R-:W-:-:S05]  /*b600*/  @!P1 LEA R2, P2, R28, R2, 0x1 ;  /* 0x000000021c029211 */ /* 0x005fca00078408ff */
[----:B-1----:R-:W-:-:S05]  /*b610*/  @!P1 IMAD.X R3, RZ, RZ, R0, P2 ;  /* 0x000000ffff039224 */ /* 0x002fca00010e0600 */
[----:B------:R-:W-:Y:S01]  /*b620*/  @!PT LDS RZ, [RZ] ;  /* 0x00000000fffff984 */ /* 0x000fe20000000800 */
[----:B------:R-:W-:Y:S01]  /*b630*/  @!PT LDS RZ, [RZ] ;  /* 0x00000000fffff984 */ /* 0x000fe20000000800 */
[----:B------:R-:W-:Y:S01]  /*b640*/  @!PT LDS RZ, [RZ] ;  /* 0x00000000fffff984 */ /* 0x000fe20000000800 */
[----:B------:R0:W-:Y:S01]  /*b650*/  @!P1 LDGSTS.E.BYPASS.LTC128B.128 [R10+0xdc00], desc[UR36][R2.64], !P0 ;  /* 0x0dc00000020a9fae */ /* 0x0001e2000c101d64 */
[----:B------:R-:W-:Y:S01]  /*b660*/  PLOP3.LUT P0, PT, PT, PT, PT, 0x80, 0x0 ;  /* 0x000000000000781c */ /* 0x000fe20003f0f070 */
[----:B------:R-:W-:-:S12]  /*b670*/  NOP ;  /* 0x0000000000007918 */ /* 0x000fd80000000000 */
.L_x_13078:
[----:B------:R-:W-:Y:S02]  /*b680*/  PLOP3.LUT P1, PT, P1, P0, PT, 0xa2, 0x0 ;  /* 0x000000000000781c */ /* 0x000fe40000f21472 */
[----:B------:R-:W-:-:S08]  /*b690*/  @P0 R2UR P1, UR4, R22 ;  /* 0x00000000160402ca */ /* 0x000fd00000020000 */
[----:B------:R-:W-:-:S05]  /*b6a0*/  @P0 PLOP3.LUT P0, PT, P1, PT, PT, 0x80, 0x0 ;  /* 0x000000000000081c */ /* 0x000fca0000f0f070 */
[----:B------:R-:W-:Y:S01]  /*b6b0*/  @!P1 SYNCS.ARRIVE.TRANS64.RED.A0T1 RZ, [UR4+0x16800], RZ ;  /* 0x016800ffffff99a7 */ /* 0x000fe20008200404 */
[----:B------:R-:W-:Y:S07]  /*b6c0*/  @!P1 ARRIVES.LDGSTSBAR.64.TRANSCNT [UR4+0x16800] ;  /* 0x01680000ff0099b0 */ /* 0x000fee0008000a84 */
[----:B------:R-:W-:Y:S05]  /*b6d0*/  @P0 BRA.U.ANY `(.L_x_13078) ;  /* 0xfffffffd00e80947 */ /* 0x000fea000393ffff */
[----:B0-----:R-:W2:Y:S02]  /*b6e0*/  LDL.LU R2, [R1+0x3c] ;  /* 0x00003c0001027983 */ /* 0x001ea40000300800 */
        /* <DEDUP_REMOVED lines=11> */
.L_x_13177:
[----:B------:R-:W-:Y:S05]  /*b7a0*/  BSYNC B0 ;  /* 0x0000000000007941 */ /* 0x000fea0003800000 */
.L_x_13079:
[----:B------:R-:W2:Y:S04]  /*b7b0*/  LDL.LU R3, [R1+0x34] ;  /* 0x0000340001037983 */ /* 0x000ea80000300800 */
[----:B------:R-:W3:Y:S01]  /*b7c0*/  LDL R2, [R1+0x10] ;  /* 0x0000100001027983 */ /* 0x000ee20000100800 */
[----:B------:R-:W-:Y:S01]  /*b7d0*/  BSSY B0, `(.L_x_13081) ;  /* 0x0000102000007945 */ /* 0x000fe20003800000 */
[----:B--2---:R-:W-:-:S05]  /*b7e0*/  VIADD R7, R3, 0xfffffffe ;  /* 0xfffffffe03077836 */ /* 0x004fca0000000000 */
[----:B---3--:R-:W-:-:S13]  /*b7f0*/  ISETP.GE.AND P0, PT, R7, R2, PT ;  /* 0x000000020700720c */ /* 0x008fda0003f06270 */
[----:B------:R-:W-:Y:S05]  /*b800*/  @!P0 BRA `(.L_x_13082) ;  /* 0x0000000c00f88947 */ /* 0x000fea0003800000 */
[----:B------:R-:W-:Y:S01]  /*b810*/  ULDC UR4, c[0x0][0x2f4] ;  /* 0x0000bd0000047ab9 */ /* 0x000fe20000000800 */
[----:B------:R-:W-:Y:S01]  /*b820*/  MOV R6, R25 ;  /* 0x0000001900067202 */ /* 0x000fe20000000f00 */
[----:B------:R-:W-:Y:S01]  /*b830*/  IMAD.MOV.U32 R17, RZ, RZ, R27 ;  /* 0x000000ffff117224 */ /* 0x000fe200078e001b */
[----:B------:R-:W-:Y:S01]  /*b840*/  ISETP.GE.AND P1, PT, R28, UR4, PT ;  /* 0x000000041c007c0c */ /* 0x000fe2000bf26270 */
[----:B------:R-:W-:-:S12]  /*b850*/  IMAD.MOV.U32 R29, RZ, RZ, R26 ;  /* 0x000000ffff1d7224 */ /* 0x000fd800078e001a */
.L_x_13095:
[----:B------:R-:W2:Y:S01]  /*b860*/  LDL R10, [R1+0x14] ;  /* 0x00001400010a7983 */ /* 0x000ea20000100800 */
[----:B------:R-:W1:Y:S03]  /*b870*/  LDC R3, c[0x0][0x430] ;  /* 0x00010c00ff037b82 */ /* 0x000e660000000800 */
[----:B------:R-:W3:Y:S04]  /*b880*/  LDL R9, [R1+0x18] ;  /* 0x0000180001097983 */ /* 0x000ee80000100800 */
[----:B------:R-:W4:Y:S01]  /*b890*/  LDL R5, [R1] ;  /* 0x0000000001057983 */ /* 0x000f220000100800 */
[----:B------:R-:W0:Y:S03]  /*b8a0*/  S2R R2, SR_TID.X ;  /* 0x0000000000027919 */ /* 0x000e260000002100 */
[----:B------:R-:W5:Y:S01]  /*b8b0*/  LDL R8, [R1+0x48] ;  /* 0x0000480001087983 */ /* 0x000f620000100800 */
        /* <DEDUP_REMOVED lines=9> */
[----:B------:R-:W-:Y:S01]  /*b950*/  ULDC UR4, c[0x0][0x430] ;  /* 0x00010c0000047ab9 */ /* 0x000fe20000000800 */
[----:B--2---:R-:W-:-:S05]  /*b960*/  IADD3 R3, R2, R3, R10 ;  /* 0x0000000302037210 */ /* 0x004fca0007ffe00a */
[----:B-1----:R-:W-:-:S04]  /*b970*/  @P0 IMAD.HI.U32 R4, R3, R4, RZ ;  /* 0x0000000403040227 */ /* 0x002fc800078e00ff */
[----:B------:R-:W-:Y:S01]  /*b980*/  IMAD.MOV.U32 R2, RZ, RZ, R3 ;  /* 0x000000ffff027224 */ /* 0x000fe200078e0003 */
[----:B0-----:R-:W-:-:S05]  /*b990*/  @P0 SHF.R.U32.HI R2, RZ, R0, R4 ;  /* 0x00000000ff020219 */ /* 0x001fca0000011604 */
[----:B------:R-:W-:-:S04]  /*b9a0*/  IMAD.MOV R0, RZ, RZ, -R2 ;  /* 0x000000ffff007224 */ /* 0x000fc800078e0a02 */
[----:B------:R-:W-:Y:S01]  /*b9b0*/  IMAD R0, R0, UR4, R3 ;  /* 0x0000000400007c24 */ /* 0x000fe2000f8e0203 */
[----:B------:R-:W-:Y:S01]  /*b9c0*/  ULDC.64 UR4, c[0x0][0x428] ;  /* 0x00010a0000047ab9 */ /* 0x000fe20000000a00 */
        /* <DEDUP_REMOVED lines=19> */
.L_x_13083:
[----:B------:R-:W-:Y:S01]  /*bb00*/  IMAD R5, R25, 0x8, R22 ;  /* 0x0000000819057824 */ /* 0x000fe200078e0216 */
[----:B------:R-:W-:Y:S01]  /*bb10*/  SHF.L.U32 R2, R27, 0x1f, RZ ;  /* 0x0000001f1b027819 */ /* 0x000fe200000006ff */
[----:B------:R-:W-:Y:S03]  /*bb20*/  BSSY B1, `(.L_x_13084) ;  /* 0x0000003000017945 */ /* 0x000fe60003800000 */
[----:B------:R-:W0:Y:S02]  /*bb30*/  SYNCS.PHASECHK.TRANS64.TRYWAIT P0, [R5+URZ+0x16840], R2 ;  /* 0x01684002050075a7 */ /* 0x000e24000800017f */
[----:B0-----:R-:W-:Y:S05]  /*bb40*/  @!P0 BRA `(.L_x_13085) ;  /* 0x0000004000608947 */ /* 0x001fea0003800000 */
.L_x_13178:
[----:B------:R-:W-:Y:S05]  /*bb50*/  BSYNC B1 ;  /* 0x0000000000017941 */ /* 0x000fea0003800000 */
.L_x_13084:
[----:B------:R-:W2:Y:S01]  /*bb60*/  LDL R3, [R1+0x4] ;  /* 0x0000040001037983 */ /* 0x000ea20000100800 */
[----:B------:R-:W-:Y:S01]  /*bb70*/  SHF.R.S32.HI R20, RZ, 0x1f, R0 ;  /* 0x0000001fff147819 */ /* 0x000fe20000011400 */
[----:B------:R-:W-:Y:S01]  /*bb80*/  ULDC.64 UR4, c[0x0][0x300] ;  /* 0x0000c00000047ab9 */ /* 0x000fe20000000a00 */
[----:B------:R-:W-:Y:S01]  /*bb90*/  ULDC.64 UR6, c[0x0][0x2e8] ;  /* 0x0000ba0000067ab9 */ /* 0x000fe20000000a00 */
[----:B------:R-:W1:Y:S02]  /*bba0*/  S2R R8, SR_TID.X ;  /* 0x0000000000087919 */ /* 0x000e640000002100 */
[----:B------:R-:W-:-:S04]  /*bbb0*/  IMAD R7, R20, UR4, RZ ;  /* 0x0000000414077c24 */ /* 0x000fc8000f8e02ff */
[----:B------:R-:W-:Y:S02]  /*bbc0*/  IMAD R7, R0, UR5, R7 ;  /* 0x0000000500077c24 */ /* 0x000fe4000f8e0207 */
[C---:B-1----:R-:W-:Y:S02]  /*bbd0*/  IMAD.SHL.U32 R9, R8.reuse, 0x8, RZ ;  /* 0x0000000808097824 */ /* 0x042fe400078e00ff */
[----:B------:R-:W-:-:S03]  /*bbe0*/  IMAD.SHL.U32 R11, R8, 0x8, RZ ;  /* 0x00000008080b7824 */ /* 0x000fc600078e00ff */
[----:B------:R-:W-:-:S04]  /*bbf0*/  LOP3.LUT R9, R9, 0x1f8, RZ, 0xc0, !PT ;  /* 0x000001f809097812 */ /* 0x000fc800078ec0ff */
[----:B------:R-:W-:-:S04]  /*bc00*/  LOP3.LUT R9, R9, 0x38, R8, 0x78, !PT ;  /* 0x0000003809097812 */ /* 0x000fc800078e7808 */
[----:B------:R-:W-:-:S05]  /*bc10*/  LOP3.LUT R9, R9, 0x200, R11, 0xf8, !PT ;  /* 0x0000020009097812 */ /* 0x000fca00078ef80b */
[----:B------:R-:W-:Y:S01]  /*bc20*/  IMAD R9, R25, 0x2000, R9 ;  /* 0x0000200019097824 */ /* 0x000fe200078e0209 */
[----:B--2---:R-:W-:Y:S01]  /*bc30*/  LOP3.LUT P2, RZ, R3, 0x1, RZ, 0xc0, !PT ;  /* 0x0000000103ff7812 */ /* 0x004fe2000784c0ff */
[----:B0-----:R-:W-:Y:S01]  /*bc40*/  IMAD.WIDE.U32 R2, R0, UR4, RZ ;  /* 0x0000000400027c25 */ /* 0x001fe2000f8e00ff */
        /* <DEDUP_REMOVED lines=51> */
[----:B------:R0:W-:Y:S04]  /*bf80*/  LDGSTS.E.BYPASS.LTC128B.128 [R9+0x11400], desc[UR36][R2.64], !P2 ;  /* 0x1140000002097fae */ /* 0x0001e8000d101d64 */
[----:B0-2---:R0:W1:Y:S02]  /*bf90*/  SHFL.IDX PT, R2, R8, 0x7, 0x181f ;  /* 0x00f81f0008027f89 */ /* 0x00506400000e0000 */
.L_x_13196:
[----:B-1----:R-:W-:-:S05]  /*bfa0*/  IADD3 R2, P0, R2, R7, RZ ;  /* 0x0000000702027210 */ /* 0x002fca0007f1e0ff */
[----:B------:R-:W-:Y:S01]  /*bfb0*/  IMAD.X R3, RZ, RZ, R10, P0 ;  /* 0x000000ffff037224 */ /* 0x000fe200000e060a */
[----:B------:R-:W-:-:S04]  /*bfc0*/  PLOP3.LUT P0, PT, PT, PT, PT, 0x80, 0x0 ;  /* 0x000000000000781c */ /* 0x000fc80003f0f070 */
[----:B------:R-:W-:Y:S01]  /*bfd0*/  @!PT LDS RZ, [RZ] ;  /* 0x00000000fffff984 */ /* 0x000fe20000000800 */
[----:B------:R-:W-:Y:S01]  /*bfe0*/  @!PT LDS RZ, [RZ] ;  /* 0x00000000fffff984 */ /* 0x000fe20000000800 */
[----:B------:R-:W-:Y:S01]  /*bff0*/  @!PT LDS RZ, [RZ] ;  /* 0x00000000fffff984 */ /* 0x000fe20000000800 */
[----:B------:R1:W-:Y:S01]  /*c000*/  LDGSTS.E.BYPASS.LTC128B.128 [R9+0x11c00], desc[UR36][R2.64], !P2 ;  /* 0x11c0000002097fae */ /* 0x0003e2000d101d64 */
[----:B------:R-:W-:-:S08]  /*c010*/  NOP ;  /* 0x0000000000007918 */ /* 0x000fd00000000000 */
.L_x_13087:
        /* <DEDUP_REMOVED lines=11> */
.L_x_13088:
[----:B------:R1:W-:Y:S01]  /*c0d0*/  SYNCS.ARRIVE.TRANS64.A1T0 RZ, [R5+URZ+0x16830], RZ ;  /* 0x016830ff05ff79a7 */ /* 0x0003e2000810003f */
[----:B------:R-:W-:Y:S05]  /*c0e0*/  @!P3 BRA `(.L_x_13089) ;  /* 0x000000000004b947 */ /* 0x000fea0003800000 */
[----:B------:R-:W-:Y:S01]  /*c0f0*/  BPT.TRAP 0x1 ;  /* 0x000000040000795c */ /* 0x000fe20000300000 */
.L_x_13089:
[----:B------:R-:W-:Y:S01]  /*c100*/  SHF.L.U32 R2, R17, 0x1f, RZ ;  /* 0x0000001f11027819 */ /* 0x000fe200000006ff */
[----:B-1----:R-:W-:Y:S01]  /*c110*/  IMAD R5, R6, 0x8, R22 ;  /* 0x0000000806057824 */ /* 0x002fe200078e0216 */
[----:B------:R-:W-:Y:S03]  /*c120*/  BSSY B1, `(.L_x_13090) ;  /* 0x0000003000017945 */ /* 0x000fe60003800000 */
[----:B------:R-:W1:Y:S02]  /*c130*/  SYNCS.PHASECHK.TRANS64.TRYWAIT P0, [R5+URZ+0x16860], R2 ;  /* 0x01686002050075a7 */ /* 0x000e64000800017f */
[----:B-1----:R-:W-:Y:S05]  /*c140*/  @!P0 BRA `(.L_x_13091) ;  /* 0x0000004400248947 */ /* 0x002fea0003800000 */
.L_x_13197:
[----:B------:R-:W-:Y:S05]  /*c150*/  BSYNC B1 ;  /* 0x0000000000017941 */ /* 0x000fea0003800000 */
.L_x_13090:
[----:B0-----:R-:W2:Y:S01]  /*c160*/  LDL R8, [R1+0xc] ;  /* 0x00000c0001087983 */ /* 0x001ea20000100800 */
        /* <DEDUP_REMOVED lines=14> */
[----:B------:R-:W-:Y:S01]  /*c250*/  ISETP.LT.OR P0, PT, R8, 0x1, P1 ;  /* 0x000000010800780c */ /* 0x000fe20000f01670 */
[----:B------:R-:W-:Y:S02]  /*c260*/  IMAD R6, R6, 0x2, R22 ;  /* 0x0000000206067824 */ /* 0x000fe400078e0216 */
[----:B------:R-:W1:Y:S01]  /*c270*/  SHFL.IDX PT, R3, R23, RZ, 0x181f ;  /* 0x00181fff17037589 */ /* 0x000e6200000e0000 */
[----:B0-----:R-:W-:-:S05]  /*c280*/  IADD3 R2, P2, R2, R7, RZ ;  /* 0x0000000702027210 */ /* 0x001fca0007f5e0ff */
[----:B-1----:R-:W-:-:S05]  /*c290*/  IMAD.X R3, RZ, RZ, R3, P2 ;  /* 0x000000ffff037224 */ /* 0x002fca00010e0603 */
[----:B------:R-:W-:Y:S01]  /*c2a0*/  @!PT LDS RZ, [RZ] ;  /* 0x00000000fffff984 */ /* 0x000fe20000000800 */
[----:B------:R0:W-:Y:S01]  /*c2b0*/  LDGSTS.E.BYPASS.LTC128B.128 [R6+0x400], desc[UR36][R2.64], !P0 ;  /* 0x0040000002067fae */ /* 0x0001e2000c101d64 */
[----:B------:R-:W-:-:S03]  /*c2c0*/  ISETP.LT.OR P0, PT, R8, 0x11, P1 ;  /* 0x000000110800780c */ /* 0x000fc60000f01670 */
[----:B0-----:R-:W0:Y:S04]  /*c2d0*/  SHFL.IDX PT, R2, R18, 0x1, 0x181f ;  /* 0x00381f0012027f89 */ /* 0x001e2800000e0000 */
[----:B------:R-:W1:Y:S01]  /*c2e0*/  SHFL.IDX PT, R3, R23, 0x1, 0x181f ;  /* 0x00381f0017037f89 */ /* 0x000e6200000e0000 */
[----:B0-----:R-:W-:-:S04]  /*c2f0*/  IADD3 R2, P2, R2, R7, RZ ;  /* 0x0000000702027210 */ /* 0x001fc80007f5e0ff */
[----:B-1----:R-:W-:-:S05]  /*c300*/  IADD3.X R3, RZ, R3, RZ, P2, !PT ;  /* 0x00000003ff037210 */ /* 0x002fca00017fe4ff */
[----:B------:R0:W-:Y:S01]  /*c310*/  LDGSTS.E.BYPASS.LTC128B.128 [R6+0xc00], desc[UR36][R2.64], !P0 ;  /* 0x00c0000002067fae */ /* 0x0001e2000c101d64 */
[----:B------:R-:W-:-:S03]  /*c320*/  ISETP.LT.OR P0, PT, R8, 0x21, P1 ;  /* 0x000000210800780c */ /* 0x000fc60000f01670 */
[----:B0-----:R-:W0:Y:S04]  /*c330*/  SHFL.IDX PT, R2, R18, 0x2, 0x181f ;  /* 0x00581f0012027f89 */ /* 0x001e2800000e0000 */
[----:B------:R-:W1:Y:S01]  /*c340*/  SHFL.IDX PT, R3, R23, 0x2, 0x181f ;  /* 0x00581f0017037f89 */ /* 0x000e6200000e0000 */
[----:B0-----:R-:W-:-:S05]  /*c350*/  IADD3 R2, P2, R2, R7, RZ ;  /* 0x0000000702027210 */ /* 0x001fca0007f5e0ff */
[----:B-1----:R-:W-:-:S05]  /*c360*/  IMAD.X R3, RZ, RZ, R3, P2 ;  /* 0x000000ffff037224 */ /* 0x002fca00010e0603 */
        /* <DEDUP_REMOVED lines=21> */
[----:B------:R-:W1:Y:S04]  /*c4c0*/  SHFL.IDX PT, R3, R23, 0x6, 0x181f ;  /* 0x00d81f0017037f89 */ /* 0x000e6800000e0000 */
[----:B------:R-:W2:Y:S01]  /*c4d0*/  SHFL.IDX PT, R23, R23, 0x7, 0x181f ;  /* 0x00f81f0017177f89 */ /* 0x000ea200000e0000 */
[----:B0-----:R-:W-:-:S05]  /*c4e0*/  IADD3 R2, P2, R2, R7, RZ ;  /* 0x0000000702027210 */ /* 0x001fca0007f5e0ff */
[----:B-1----:R-:W-:-:S05]  /*c4f0*/  IMAD.X R3, RZ, RZ, R3, P2 ;  /* 0x000000ffff037224 */ /* 0x002fca00010e0603 */
[----:B------:R0:W-:Y:S04]  /*c500*/  LDGSTS.E.BYPASS.LTC128B.128 [R6+0x3400], desc[UR36][R2.64], !P0 ;  /* 0x0340000002067fae */ /* 0x0001e8000c101d64 */
[----:B0-2---:R0:W1:Y:S02]  /*c510*/  SHFL.IDX PT, R2, R18, 0x7, 0x181f ;  /* 0x00f81f0012027f89 */ /* 0x00506400000e0000 */
.L_x_13215:
[----:B------:R-:W-:Y:S01]  /*c520*/  ISETP.LT.OR P0, PT, R8, 0x71, P1 ;  /* 0x000000710800780c */ /* 0x000fe20000f01670 */
[----:B------:R-:W-:Y:S01]  /*c530*/  ULDC.64 UR4, c[0x0][0x328] ;  /* 0x0000ca0000047ab9 */ /* 0x000fe20000000a00 */
[----:B-1----:R-:W-:Y:S01]  /*c540*/  IADD3 R2, P2, R2, R7, RZ ;  /* 0x0000000702027210 */ /* 0x002fe20007f5e0ff */
[----:B------:R-:W-:-:S04]  /*c550*/  ULDC.64 UR6, c[0x0][0x318] ;  /* 0x0000c60000067ab9 */ /* 0x000fc80000000a00 */
[----:B------:R-:W-:-:S06]  /*c560*/  IMAD.X R3, RZ, RZ, R23, P2 ;  /* 0x000000ffff037224 */ /* 0x000fcc00010e0617 */
[----:B------:R-:W-:Y:S01]  /*c570*/  @!PT LDS RZ, [RZ] ;  /* 0x00000000fffff984 */ /* 0x000fe20000000800 */
[----:B------:R-:W-:Y:S01]  /*c580*/  @!PT LDS RZ, [RZ] ;  /* 0x00000000fffff984 */ /* 0x000fe20000000800 */
[----:B------:R-:W-:Y:S01]  /*c590*/  @!PT LDS RZ, [RZ] ;  /* 0x00000000fffff984 */ /* 0x000fe20000000800 */
[----:B------:R1:W-:Y:S01]  /*c5a0*/  LDGSTS.E.BYPASS.LTC128B.128 [R6+0x3c00], desc[UR36][R2.64], !P0 ;  /* 0x03c0000002067fae */ /* 0x0003e2000c101d64 */
[----:B------:R-:W-:Y:S01]  /*c5b0*/  PLOP3.LUT P0, PT, PT, PT, PT, 0x80, 0x0 ;  /* 0x000000000000781c */ /* 0x000fe20003f0f070 */
[----:B-1----:R-:W-:Y:S02]  /*c5c0*/  IMAD R6, R20, UR4, RZ ;  /* 0x0000000414067c24 */ /* 0x002fe4000f8e02ff */
[----:B------:R-:W-:-:S04]  /*c5d0*/  IMAD.WIDE.U32 R2, R0, UR4, RZ ;  /* 0x0000000400027c25 */ /* 0x000fc8000f8e00ff */
[----:B------:R-:W-:Y:S01]  /*c5e0*/  IMAD R6, R0, UR5, R6 ;  /* 0x0000000500067c24 */ /* 0x000fe2000f8e0206 */
[----:B------:R-:W-:Y:S01]  /*c5f0*/  ULDC.64 UR4, c[0x0][0x338] ;  /* 0x0000ce0000047ab9 */ /* 0x000fe20000000a00 */
[----:B------:R-:W-:Y:S02]  /*c600*/  NOP ;  /* 0x0000000000007918 */ /* 0x000fe40000000000 */
[----:B------:R-:W-:Y:S02]  /*c610*/  IMAD.IADD R3, R3, 0x1, R6 ;  /* 0x0000000103037824 */ /* 0x000fe400078e0206 */
[----:B------:R-:W-:-:S04]  /*c620*/  IMAD.WIDE.U32 R2, R4, UR4, R2 ;  /* 0x0000000404027c25 */ /* 0x000fc8000f8e0002 */
[----:B------:R-:W-:-:S04]  /*c630*/  IMAD R0, R21, UR4, RZ ;  /* 0x0000000415007c24 */ /* 0x000fc8000f8e02ff */
[----:B------:R-:W-:Y:S01]  /*c640*/  IMAD R0, R4, UR5, R0 ;  /* 0x0000000504007c24 */ /* 0x000fe2000f8e0200 */
[----:B------:R-:W-:-:S03]  /*c650*/  ULDC.64 UR4, c[0x0][0x330] ;  /* 0x0000cc0000047ab9 */ /* 0x000fc60000000a00 */
[----:B------:R-:W-:Y:S02]  /*c660*/  IMAD.IADD R3, R3, 0x1, R0 ;  /* 0x0000000103037824 */ /* 0x000fe400078e0200 */
[----:B------:R-:W-:-:S04]  /*c670*/  IMAD.WIDE.U32 R2, R24, UR4, R2 ;  /* 0x0000000418027c25 */ /* 0x000fc8000f8e0002 */
[----:B------:R-:W-:Y:S01]  /*c680*/  IMAD R0, R24, UR5, R3 ;  /* 0x0000000518007c24 */ /* 0x000fe2000f8e0203 */
[----:B0-----:R-:W-:-:S04]  /*c690*/  LEA R18, P2, R2, UR6, 0x1 ;  /* 0x0000000602127c11 */ /* 0x001fc8000f8408ff */
[----:B------:R-:W-:-:S09]  /*c6a0*/  LEA.HI.X R0, R2, UR7, R0, 0x1, P2 ;  /* 0x0000000702007c11 */ /* 0x000fd200090f0c00 */
.L_x_13093:
        /* <DEDUP_REMOVED lines=12> */
.L_x_13094:
[----:B------:R-:W2:Y:S01]  /*c770*/  LDL R0, [R1+0x10] ;  /* 0x0000100001007983 */ /* 0x000ea20000100800 */
[----:B------:R1:W-:Y:S01]  /*c780*/  SYNCS.ARRIVE.TRANS64.A1T0 RZ, [R5+URZ+0x16850], RZ ;  /* 0x016850ff05ff79a7 */ /* 0x0003e2000810003f */
[C---:B------:R-:W-:Y:S01]  /*c790*/  VIADD R7, R26.reuse, 0xffffffff ;  /* 0xffffffff1a077836 */ /* 0x040fe20000000000 */
[----:B------:R-:W-:Y:S01]  /*c7a0*/  MOV R6, R25 ;  /* 0x0000001900067202 */ /* 0x000fe20000000f00 */
[----:B------:R-:W-:Y:S02]  /*c7b0*/  IMAD.MOV.U32 R17, RZ, RZ, R27 ;  /* 0x000000ffff117224 */ /* 0x000fe400078e001b */
[----:B------:R-:W-:Y:S01]  /*c7c0*/  IMAD.MOV.U32 R29, RZ, RZ, R26 ;  /* 0x000000ffff1d7224 */ /* 0x000fe200078e001a */
[----:B--2---:R-:W-:-:S13]  /*c7d0*/  ISETP.GT.AND P0, PT, R26, R0, PT ;  /* 0x000000001a00720c */ /* 0x004fda0003f04270 */
[----:B-1----:R-:W-:Y:S05]  /*c7e0*/  @P0 BRA `(.L_x_13095) ;  /* 0xfffffff0001c0947 */ /* 0x002fea000383ffff */
.L_x_13082:
[----:B------:R-:W-:Y:S05]  /*c7f0*/  BSYNC B0 ;  /* 0x0000000000007941 */ /* 0x000fea0003800000 */
.L_x_13081:
        /* <DEDUP_REMOVED lines=17> */
.L_x_13097:
[----:B------:R-:W-:Y:S05]  /*c910*/  BSYNC B0 ;  /* 0x0000000000007941 */ /* 0x000fea0003800000 */
.L_x_13096:
[----:B------:R-:W2:Y:S02]  /*c920*/  LDL R0, [R1+0x48] ;  /* 0x0000480001007983 */ /* 0x000ea40000100800 */
[----:B--2---:R-:W-:-:S13]  /*c930*/  ISETP.NE.AND P0, PT, R0, 0x3, PT ;  /* 0x000000030000780c */ /* 0x004fda0003f05270 */
[----:B------:R-:W-:Y:S05]  /*c940*/  @!P0 BRA `(.L_x_13098) ;  /* 0x0000000000048947 */ /* 0x000fea0003800000 */
[----:B------:R-:W-:Y:S01]  /*c950*/  BPT.TRAP 0x1 ;  /* 0x000000040000795c */ /* 0x000fe20000300000 */
.L_x_13098:
[----:B------:R-:W2:Y:S01]  /*c960*/  LDL.LU R2, [R1+0xc] ;  /* 0x00000c0001027983 */ /* 0x000ea20000300800 */
[----:B------:R-:W-:Y:S01]  /*c970*/  IMAD R0, R25, 0x8, R22 ;  /* 0x0000000819007824 */ /* 0x000fe200078e0216 */
[----:B------:R-:W-:Y:S01]  /*c980*/  SHF.L.U32 R3, R27, 0x1f, RZ ;  /* 0x0000001f1b037819 */ /* 0x000fe200000006ff */
[----:B------:R-:W-:Y:S03]  /*c990*/  BSSY B0, `(.L_x_13099) ;  /* 0x0000004000007945 */ /* 0x000fe60003800000 */
[----:B------:R-:W0:Y:S01]  /*c9a0*/  SYNCS.PHASECHK.TRANS64.TRYWAIT P0, [R0+URZ+0x16860], R3 ;  /* 0x01686003000075a7 */ /* 0x000e22000800017f */
[----:B--2---:R-:W-:Y:S01]  /*c9b0*/  IMAD R6, R26, -0x80, R2 ;  /* 0xffffff801a067824 */ /* 0x004fe200078e0202 */
[----:B0-----:R-:W-:Y:S06]  /*c9c0*/  @!P0 BRA `(.L_x_13100) ;  /* 0x0000004400608947 */ /* 0x001fec0003800000 */
.L_x_13216:
[----:B------:R-:W-:Y:S05]  /*c9d0*/  BSYNC B0 ;  /* 0x0000000000007941 */ /* 0x000fea0003800000 */
.L_x_13099:
[----:B------:R-:W1:Y:S01]  /*c9e0*/  S2R R2, SR_TID.X ;  /* 0x0000000000027919 */ /* 0x000e620000002100 */
[----:B------:R-:W-:Y:S01]  /*c9f0*/  UMOV UR4, 0xffffffff ;  /* 0xffffffff00047882 */ /* 0x000fe20000000000 */
[----:B------:R-:W2:Y:S01]  /*ca00*/  S2R R7, SR_TID.X ;  /* 0x0000000000077919 */ /* 0x000ea20000002100 */
[----:B-1----:R-:W-:Y:S01]  /*ca10*/  LOP3.LUT R5, R2, 0x7f, RZ, 0xc0, !PT ;  /* 0x0000007f02057812 */ /* 0x002fe200078ec0ff */
        /* <DEDUP_REMOVED lines=9> */
[----:B------:R-:W1:Y:S01]  /*cab0*/  SHFL.IDX PT, R14, R18, RZ, 0x181f ;  /* 0x00181fff120e7589 */ /* 0x000e6200000e0000 */
[----:B------:R-:W-:Y:S01]  /*cac0*/  ULDC UR4, c[0x0][0x2f4] ;  /* 0x0000bd0000047ab9 */ /* 0x000fe20000000800 */
[C---:B------:R-:W-:Y:S01]  /*cad0*/  IMAD.SHL.U32 R5, R28.reuse, 0x2, RZ ;  /* 0x000000021c057824 */ /* 0x040fe200078e00ff */
[----:B------:R-:W-:Y:S01]  /*cae0*/  ISETP.GE.AND P0, PT, R28, UR4, PT ;  /* 0x000000041c007c0c */ /* 0x000fe2000bf06270 */
[----:B0-----:R-:W0:Y:S01]  /*caf0*/  SHFL.IDX PT, R3, R23, RZ, 0x181f ;  /* 0x00181fff17037589 */ /* 0x001e2200000e0000 */
[----:B------:R-:W-:Y:S02]  /*cb00*/  IMAD R4, R4, 0x2, R22 ;  /* 0x0000000204047824 */ /* 0x000fe400078e0216 */
[----:B------:R-:W-:Y:S02]  /*cb10*/  ISETP.LT.OR P1, PT, R6, 0x1, P0 ;  /* 0x000000010600780c */ /* 0x000fe40000721670 */
[----:B-1----:R-:W-:Y:S02]  /*cb20*/  IADD3 R2, P2, R14, R5, RZ ;  /* 0x000000050e027210 */ /* 0x002fe40007f5e0ff */
[----:B------:R-:W1:Y:S03]  /*cb30*/  SHFL.IDX PT, R14, R18, 0x1, 0x181f ;  /* 0x00381f00120e7f89 */ /* 0x000e6600000e0000 */
[----:B0-----:R-:W-:-:S06]  /*cb40*/  IMAD.X R3, RZ, RZ, R3, P2 ;  /* 0x000000ffff037224 */ /* 0x001fcc00010e0603 */
[----:B------:R0:W-:Y:S01]  /*cb50*/  LDGSTS.E.BYPASS.LTC128B.128 [R4+0x400], desc[UR36][R2.64], !P1 ;  /* 0x0040000002047fae */ /* 0x0001e2000c901d64 */
[----:B------:R-:W-:-:S03]  /*cb60*/  ISETP.LT.OR P1, PT, R6, 0x11, P0 ;  /* 0x000000110600780c */ /* 0x000fc60000721670 */
[----:B0-----:R-:W0:Y:S01]  /*cb70*/  SHFL.IDX PT, R3, R23, 0x1, 0x181f ;  /* 0x00381f0017037f89 */ /* 0x001e2200000e0000 */
[----:B-1----:R-:W-:-:S03]  /*cb80*/  IADD3 R2, P2, R14, R5, RZ ;  /* 0x000000050e027210 */ /* 0x002fc60007f5e0ff */
[----:B------:R-:W1:Y:S01]  /*cb90*/  SHFL.IDX PT, R14, R18, 0x2, 0x181f ;  /* 0x00581f00120e7f89 */ /* 0x000e6200000e0000 */
[----:B0-----:R-:W-:-:S05]  /*cba0*/  IADD3.X R3, RZ, R3, RZ, P2, !PT ;  /* 0x00000003ff037210 */ /* 0x001fca00017fe4ff */
[----:B------:R0:W-:Y:S01]  /*cbb0*/  LDGSTS.E.BYPASS.LTC128B.128 [R4+0xc00], desc[UR36][R2.64], !P1 ;  /* 0x00c0000002047fae */ /* 0x0001e2000c901d64 */
[----:B------:R-:W-:-:S03]  /*cbc0*/  ISETP.LT.OR P1, PT, R6, 0x21, P0 ;  /* 0x000000210600780c */ /* 0x000fc60000721670 */
[----:B0-----:R-:W0:Y:S01]  /*cbd0*/  SHFL.IDX PT, R3, R23, 0x2, 0x181f ;  /* 0x00581f0017037f89 */ /* 0x001e2200000e0000 */
[----:B-1----:R-:W-:-:S03]  /*cbe0*/  IADD3 R2, P2, R14, R5, RZ ;  /* 0x000000050e027210 */ /* 0x002fc60007f5e0ff */
[----:B------:R-:W1:Y:S02]  /*cbf0*/  SHFL.IDX PT, R14, R18, 0x3, 0x181f ;  /* 0x00781f00120e7f89 */ /* 0x000e6400000e0000 */
[----:B0-----:R-:W-:-:S05]  /*cc00*/  IMAD.X R3, RZ, RZ, R3, P2 ;  /* 0x000000ffff037224 */ /* 0x001fca00010e0603 */
        /* <DEDUP_REMOVED lines=22> */
[----:B------:R-:W1:Y:S04]  /*cd70*/  SHFL.IDX PT, R23, R23, 0x7, 0x181f ;  /* 0x00f81f0017177f89 */ /* 0x000e6800000e0000 */
[----:B------:R2:W3:Y:S01]  /*cd80*/  SHFL.IDX PT, R14, R18, 0x7, 0x181f ;  /* 0x00f81f00120e7f89 */ /* 0x0004e200000e0000 */
[----:B0-----:R-:W-:-:S05]  /*cd90*/  IMAD.X R3, RZ, RZ, R3, P2 ;  /* 0x000000ffff037224 */ /* 0x001fca00010e0603 */
[----:B-1----:R2:W-:Y:S02]  /*cda0*/  LDGSTS.E.BYPASS.LTC128B.128 [R4+0x3400], desc[UR36][R2.64], !P1 ;  /* 0x0340000002047fae */ /* 0x0025e4000c901d64 */
.L_x_13234:
[----:B------:R-:W-:Y:S02]  /*cdb0*/  ISETP.LT.OR P0, PT, R6, 0x71, P0 ;  /* 0x000000710600780c */ /* 0x000fe40000701670 */
[----:B--23--:R-:W-:-:S05]  /*cdc0*/  IADD3 R2, P1, R14, R5, RZ ;  /* 0x000000050e027210 */ /* 0x00cfca0007f3e0ff */
[----:B------:R-:W-:-:S06]  /*cdd0*/  IMAD.X R3, RZ, RZ, R23, P1 ;  /* 0x000000ffff037224 */ /* 0x000fcc00008e0617 */
[----:B------:R-:W-:Y:S01]  /*cde0*/  @!PT LDS RZ, [RZ] ;  /* 0x00000000fffff984 */ /* 0x000fe20000000800 */
[----:B------:R-:W-:Y:S01]  /*cdf0*/  @!PT LDS RZ, [RZ] ;  /* 0x00000000fffff984 */ /* 0x000fe20000000800 */
[----:B------:R-:W-:Y:S01]  /*ce00*/  @!PT LDS RZ, [RZ] ;  /* 0x00000000fffff984 */ /* 0x000fe20000000800 */
[----:B------:R0:W-:Y:S01]  /*ce10*/  LDGSTS.E.BYPASS.LTC128B.128 [R4+0x3c00], desc[UR36][R2.64], !P0 ;  /* 0x03c0000002047fae */ /* 0x0001e2000c101d64 */
[----:B------:R-:W-:Y:S01]  /*ce20*/  PLOP3.LUT P0, PT, PT, PT, PT, 0x80, 0x0 ;  /* 0x000000000000781c */ /* 0x000fe20003f0f070 */
[----:B------:R-:W-:-:S12]  /*ce30*/  NOP ;  /* 0x0000000000007918 */ /* 0x000fd80000000000 */
.L_x_13102:
        /* <DEDUP_REMOVED lines=11> */
.L_x_13103:
[----:B------:R-:W-:Y:S01]  /*cef0*/  VIADD R25, R25, 0x1 ;  /* 0x0000000119197836 */ /* 0x000fe20000000000 */
[----:B------:R0:W-:Y:S04]  /*cf00*/  SYNCS.ARRIVE.TRANS64.A1T0 RZ, [R0+URZ+0x16850], RZ ;  /* 0x016850ff00ff79a7 */ /* 0x0001e8000810003f */
[----:B------:R-:W-:-:S04]  /*cf10*/  ISETP.NE.AND P0, PT, R25, 0x2, PT ;  /* 0x000000021900780c */ /* 0x000fc80003f05270 */
[----:B0-----:R-:W-:Y:S02]  /*cf20*/  SEL R0, RZ, 0x1, P0 ;  /* 0x00000001ff007807 */ /* 0x001fe40000000000 */
[----:B------:R-:W-:Y:S02]  /*cf30*/  SEL R25, R25, RZ, P0 ;  /* 0x000000ff19197207 */ /* 0x000fe40000000000 */
[----:B------:R-:W-:-:S07]  /*cf40*/  LOP3.LUT R27, R27, R0, RZ, 0x3c, !PT ;  /* 0x000000001b1b7212 */ /* 0x000fce00078e3cff */
.L_x_13062:
[----:B------:R-:W-:Y:S05]  /*cf50*/  BSYNC B7 ;  /* 0x0000000000077941 */ /* 0x000fea0003800000 */
.L_x_13060:
[----:B------:R-:W2:Y:S02]  /*cf60*/  LDL R0, [R1+0x4] ;  /* 0x0000040001007983 */ /* 0x000ea40000100800 */
[----:B--2---:R-:W-:-:S13]  /*cf70*/  LOP3.LUT P0, RZ, R0, 0x10, RZ, 0xc0, !PT ;  /* 0x0000001000ff7812 */ /* 0x004fda000780c0ff */
        /* <DEDUP_REMOVED lines=10> */
.L_x_13104:
        /* <DEDUP_REMOVED lines=20> */
[C---:B------:R-:W-:Y:S01]  /*d160*/  ISETP.GE.U32.AND P5, PT, R9.reuse, 0x10, PT ;  /* 0x000000100900780c */ /* 0x040fe20003fa6070 */
[----:B------:R0:W-:Y:S02]  /*d170*/  SHFL.IDX PT, R6, R16, 0x1, 0x1f ;  /* 0x00201f0010067f89 */ /* 0x0001e400000e0000 */
[----:B0-----:R-:W-:Y:S01]  /*d180*/  IMAD.MOV.U32 R16, RZ, RZ, RZ ;  /* 0x000000ffff107224 */ /* 0x001fe200078e00ff */
[----:B--2---:R-:W-:Y:S01]  /*d190*/  @!P1 MOV R7, R8 ;  /* 0x0000000800079202 */ /* 0x004fe20000000f00 */
        /* <DEDUP_REMOVED lines=19> */
.L_x_13244:
[----:B------:R-:W-:Y:S02]  /*d2d0*/  ULDC UR4, c[0x0][0xc38] ;  /* 0x00030e0000047ab9 */ /* 0x000fe40000000800 */
[----:B------:R-:W-:-:S04]  /*d2e0*/  IMAD.U32 R2, RZ, RZ, UR4 ;  /* 0x00000004ff027e24 */ /* 0x000fc8000f8e00ff */
[----:B-1----:R-:W-:-:S04]  /*d2f0*/  IMAD R5, R14, R2, RZ ;  /* 0x000000020e057224 */ /* 0x002fc800078e02ff */
[----:B------:R-:W-:-:S05]  /*d300*/  IMAD.IADD R6, R6, 0x1, R5 ;  /* 0x0000000106067824 */ /* 0x000fca00078e0205 */
[----:B------:R-:W-:-:S13]  /*d310*/  ISETP.GT.AND P6, PT, R6, R0, PT ;  /* 0x000000000600720c */ /* 0x000fda0003fc4270 */
[----:B------:R-:W-:Y:S05]  /*d320*/  @P6 BRA `(.L_x_13107) ;  /* 0x0000000000a46947 */ /* 0x000fea0003800000 */
.L_x_13110:
[----:B------:R-:W1:Y:S01]  /*d330*/  LDC R2, c[0x0][0xc3c] ;  /* 0x00030f00ff027b82 */ /* 0x000e620000000800 */
[----:B------:R-:W-:-:S04]  /*d340*/  IADD3 R19, R19, 0x1f, RZ ;  /* 0x0000001f13137810 */ /* 0x000fc80007ffe0ff */
        /* <DEDUP_REMOVED lines=33> */
.L_x_13252:
[----:B------:R-:W-:Y:S02]  /*d560*/  ULDC UR4, c[0x0][0xc38] ;  /* 0x00030e0000047ab9 */ /* 0x000fe40000000800 */
[----:B------:R-:W-:-:S04]  /*d570*/  IMAD.U32 R2, RZ, RZ, UR4 ;  /* 0x00000004ff027e24 */ /* 0x000fc8000f8e00ff */
[----:B-1----:R-:W-:-:S04]  /*d580*/  IMAD R5, R14, R2, RZ ;  /* 0x000000020e057224 */ /* 0x002fc800078e02ff */
[----:B------:R-:W-:-:S05]  /*d590*/  IMAD.IADD R6, R5, 0x1, R6 ;  /* 0x0000000105067824 */ /* 0x000fca00078e0206 */
[----:B------:R-:W-:-:S13]  /*d5a0*/  ISETP.GT.AND P6, PT, R6, R0, PT ;  /* 0x000000000600720c */ /* 0x000fda0003fc4270 */
[----:B------:R-:W-:Y:S05]  /*d5b0*/  @!P6 BRA `(.L_x_13110) ;  /* 0xfffffffc005ce947 */ /* 0x000fea000383ffff */
.L_x_13107:
        /* <DEDUP_REMOVED lines=9> */
.L_x_13257:
[----:B------:R-:W-:-:S13]  /*d650*/  ISETP.NE.AND P0, PT, R8, RZ, PT ;  /* 0x000000ff0800720c */ /* 0x000fda0003f05270 */
[----:B------:R-:W-:Y:S05]  /*d660*/  @!P0 BRA `(.L_x_13112) ;  /* 0x0000000000108947 */ /* 0x000fea0003800000 */
[----:B------:R-:W-:Y:S01]  /*d670*/  UMOV UR4, 0xffffffff ;  /* 0xffffffff00047882 */ /* 0x000fe20000000000 */
[----:B------:R-:W-:Y:S02]  /*d680*/  VIADD R12, R5, 0xffffffff ;  /* 0xffffffff050c7836 */ /* 0x000fe40000000000 */
[----:B------:R-:W-:Y:S05]  /*d690*/  BRA.DIV UR4, `(.L_x_13113) ;  /* 0x0000004a04c47947 */ /* 0x000fea000b800000 */
[----:B------:R4:W0:Y:S02]  /*d6a0*/  SHFL.IDX PT, R16, R3, R12, 0x1f ;  /* 0x00001f0c03107589 */ /* 0x00082400000e0000 */
.L_x_13112:
[-C--:B--2---:R-:W-:Y:S01]  /*d6b0*/  IABS R8, R7.reuse ;  /* 0x0000000700087213 */ /* 0x084fe20000000000 */
[----:B0-----:R-:W-:Y:S01]  /*d6c0*/  IMAD R16, R16, R2, R6 ;  /* 0x0000000210107224 */ /* 0x001fe200078e0206 */
[----:B------:R-:W-:Y:S01]  /*d6d0*/  IABS R6, R7 ;  /* 0x0000000700067213 */ /* 0x000fe20000000000 */
[----:B------:R-:W-:Y:S01]  /*d6e0*/  IMAD.MOV.U32 R2, RZ, RZ, RZ ;  /* 0x000000ffff027224 */ /* 0x000fe200078e00ff */
[----:B------:R-:W0:Y:S01]  /*d6f0*/  I2F.RP R9, R8 ;  /* 0x0000000800097306 */ /* 0x000e220000209400 */
[----:B------:R-:W-:Y:S02]  /*d700*/  IMAD.IADD R0, R0, 0x1, -R16 ;  /* 0x0000000100007824 */ /* 0x000fe400078e0a10 */
[----:B------:R-:W-:Y:S01]  /*d710*/  IMAD.MOV R10, RZ, RZ, -R6 ;  /* 0x000000ffff0a7224 */ /* 0x000fe200078e0a06 */
[----:B---3--:R-:W-:Y:S01]  /*d720*/  IABS R6, R4 ;  /* 0x0000000400067213 */ /* 0x008fe20000000000 */
[----:B------:R-:W-:-:S03]  /*d730*/  IMAD.IADD R19, R5, 0x1, R19 ;  /* 0x0000000105137824 */ /* 0x000fc600078e0213 */
[----:B0-----:R-:W4:Y:S02]  /*d740*/  MUFU.RCP R9, R9 ;  /* 0x0000000900097308 */ /* 0x001f240000001000 */
[----:B----4-:R-:W-:-:S06]  /*d750*/  VIADD R3, R9, 0xffffffe ;  /* 0x0ffffffe09037836 */ /* 0x010fcc0000000000 */
[----:B------:R-:W0:Y:S02]  /*d760*/  F2I.FTZ.U32.TRUNC.NTZ R3, R3 ;  /* 0x0000000300037305 */ /* 0x000e24000021f000 */
[----:B0-----:R-:W-:-:S04]  /*d770*/  IMAD.MOV R11, RZ, RZ, -R3 ;  /* 0x000000ffff0b7224 */ /* 0x001fc800078e0a03 */
[----:B------:R-:W-:-:S04]  /*d780*/  IMAD R11, R11, R8, RZ ;  /* 0x000000080b0b7224 */ /* 0x000fc800078e02ff */
[----:B------:R-:W-:Y:S01]  /*d790*/  IMAD.HI.U32 R2, R3, R11, R2 ;  /* 0x0000000b03027227 */ /* 0x000fe200078e0002 */
[----:B------:R-:W-:-:S05]  /*d7a0*/  IABS R11, R0 ;  /* 0x00000000000b7213 */ /* 0x000fca0000000000 */
[----:B------:R-:W-:-:S04]  /*d7b0*/  IMAD.HI.U32 R9, R2, R11, RZ ;  /* 0x0000000b02097227 */ /* 0x000fc800078e00ff */
[----:B------:R-:W-:Y:S02]  /*d7c0*/  IMAD R11, R9, R10, R11 ;  /* 0x0000000a090b7224 */ /* 0x000fe400078e020b */
[----:B------:R-:W0:Y:S01]  /*d7d0*/  I2F.RP R10, R6 ;  /* 0x00000006000a7306 */ /* 0x000e220000209400 */
[----:B------:R-:W-:Y:S02]  /*d7e0*/  IMAD.MOV.U32 R2, RZ, RZ, RZ ;  /* 0x000000ffff027224 */ /* 0x000fe400078e00ff */
[----:B------:R-:W-:-:S05]  /*d7f0*/  ISETP.GT.U32.AND P1, PT, R8, R11, PT ;  /* 0x0000000b0800720c */ /* 0x000fca0003f24070 */
[----:B0-----:R-:W0:Y:S08]  /*d800*/  MUFU.RCP R10, R10 ;  /* 0x0000000a000a7308 */ /* 0x001e300000001000 */
[----:B------:R-:W-:Y:S01]  /*d810*/  @!P1 IMAD.IADD R11, R11, 0x1, -R8 ;  /* 0x000000010b0b9824 */ /* 0x000fe200078e0a08 */
[----:B------:R-:W-:Y:S02]  /*d820*/  @!P1 IADD3 R9, R9, 0x1, RZ ;  /* 0x0000000109099810 */ /* 0x000fe40007ffe0ff */
[----:B------:R-:W-:-:S02]  /*d830*/  ISETP.NE.AND P1, PT, R7, RZ, PT ;  /* 0x000000ff0700720c */ /* 0x000fc40003f25270 */
[----:B------:R-:W-:Y:S02]  /*d840*/  ISETP.GE.U32.AND P0, PT, R11, R8, PT ;  /* 0x000000080b00720c */ /* 0x000fe40003f06070 */
[----:B------:R-:W-:-:S05]  /*d850*/  IABS R8, R4 ;  /* 0x0000000400087213 */ /* 0x000fca0000000000 */
[----:B------:R-:W-:Y:S02]  /*d860*/  IMAD.MOV R8, RZ, RZ, -R8 ;  /* 0x000000ffff087224 */ /* 0x000fe400078e0a08 */
[----:B0-----:R-:W-:-:S04]  /*d870*/  VIADD R12, R10, 0xffffffe ;  /* 0x0ffffffe0a0c7836 */ /* 0x001fc80000000000 */
[----:B------:R-:W-:Y:S01]  /*d880*/  @P0 VIADD R9, R9, 0x1 ;  /* 0x0000000109090836 */ /* 0x000fe20000000000 */
[----:B------:R-:W0:Y:S02]  /*d890*/  F2I.FTZ.U32.TRUNC.NTZ R3, R12 ;  /* 0x0000000c00037305 */ /* 0x000e24000021f000 */
        /* <DEDUP_REMOVED lines=27> */
.L_x_13108:
[----:B------:R-:W-:Y:S01]  /*da50*/  UMOV UR4, URZ ;  /* 0x0000003f00047c82 */ /* 0x000fe20008000000 */
[----:B------:R-:W-:Y:S01]  /*da60*/  UMOV UR5, URZ ;  /* 0x0000003f00057c82 */ /* 0x000fe20008000000 */
[----:B------:R-:W-:Y:S01]  /*da70*/  ULDC UR6, c[0x0][0xc3c] ;  /* 0x00030f0000067ab9 */ /* 0x000fe20000000800 */
[----:B------:R-:W-:Y:S02]  /*da80*/  IMAD.MOV.U32 R16, RZ, RZ, R0 ;  /* 0x000000ffff107224 */ /* 0x000fe400078e0000 */
[----:B------:R-:W-:Y:S02]  /*da90*/  IMAD.U32 R17, RZ, RZ, UR4 ;  /* 0x00000004ff117e24 */ /* 0x000fe4000f8e00ff */
[----:B------:R-:W-:Y:S02]  /*daa0*/  IMAD.U32 R18, RZ, RZ, UR5 ;  /* 0x00000005ff127e24 */ /* 0x000fe4000f8e00ff */
[----:B------:R-:W-:-:S07]  /*dab0*/  IMAD.U32 R19, RZ, RZ, UR6 ;  /* 0x00000006ff137e24 */ /* 0x000fce000f8e00ff */
.L_x_13114:
[----:B------:R-:W2:Y:S01]  /*dac0*/  S2R R0, SR_TID.X ;  /* 0x0000000000007919 */ /* 0x000ea20000002100 */
[----:B------:R-:W-:Y:S05]  /*dad0*/  WARPSYNC.ALL ;  /* 0x0000000000007948 */ /* 0x000fea0003800000 */
[----:B------:R-:W-:Y:S01]  /*dae0*/  BAR.SYNC.DEFER_BLOCKING 0x4, 0x200 ;  /* 0x0108000000007b1d */ /* 0x000fe20000010000 */
[----:B--2---:R-:W-:-:S04]  /*daf0*/  LOP3.LUT R0, R0, 0x1f, RZ, 0xc0, !PT ;  /* 0x0000001f00007812 */ /* 0x004fc800078ec0ff */
[----:B------:R-:W-:-:S13]  /*db00*/  ISETP.NE.AND P0, PT, R0, RZ, PT ;  /* 0x000000ff0000720c */ /* 0x000fda0003f05270 */
[----:B0-----:R-:W0:Y:S01]  /*db10*/  @!P0 S2R R3, SR_CgaCtaId ;  /* 0x0000000000038919 */ /* 0x001e220000008800 */
[----:B------:R-:W-:-:S04]  /*db20*/  @!P0 MOV R0, 0x400 ;  /* 0x0000040000008802 */ /* 0x000fc80000000f00 */
[----:B0-----:R-:W-:-:S05]  /*db30*/  @!P0 LEA R22, R3, R0, 0x18 ;  /* 0x0000000003168211 */ /* 0x001fca00078ec0ff */
[----:B------:R2:W-:Y:S01]  /*db40*/  @!P0 STS.128 [R22+0x168d0], R16 ;  /* 0x0168d01016008388 */ /* 0x0005e20000000c00 */
[----:B------:R-:W-:Y:S06]  /*db50*/  BAR.ARV 0x5, 0x200 ;  /* 0x0148000000007b1d */ /* 0x000fec0000002000 */
.L_x_13105:
[----:B------:R-:W-:Y:S02]  /*db60*/  ULDC UR4, c[0x0][0xc3c] ;  /* 0x00030f0000047ab9 */ /* 0x000fe40000000800 */
[----:B-1----:R-:W-:-:S13]  /*db70*/  ISETP.GE.AND P0, PT, R19, UR4, PT ;  /* 0x0000000413007c0c */ /* 0x002fda000bf06270 */
[----:B------:R-:W-:Y:S05]  /*db80*/  @!P0 BRA `(.L_x_13115) ;  /* 0xffffffb000c88947 */ /* 0x000fea000383ffff */
[----:B------:R-:W-:Y:S05]  /*db90*/  BSYNC B8 ;  /* 0x0000000000087941 */ /* 0x000fea0003800000 */
.L_x_13054:
        /* <DEDUP_REMOVED lines=12> */
.L_x_13260:
[----:B------:R-:W-:Y:S05]  /*dc60*/  BSYNC B0 ;  /* 0x0000000000007941 */ /* 0x000fea0003800000 */
.L_x_13116:
[----:B------:R-:W-:-:S03]  /*dc70*/  UMOV UR4, 0xffffffff ;  /* 0xffffffff00047882 */ /* 0x000fc60000000000 */
[----:B------:R-:W-:Y:S05]  /*dc80*/  BRA.DIV UR4, `(.L_x_13118) ;  /* 0x0000004604847947 */ /* 0x000fea000b800000 */
[----:B0-----:R-:W0:Y:S02]  /*dc90*/  S2R R0, SR_TID.X ;  /* 0x0000000000007919 */ /* 0x001e240000002100 */
[----:B0-----:R-:W-:-:S04]  /*dca0*/  SHF.R.U32.HI R0, RZ, 0x5, R0 ;  /* 0x00000005ff007819 */ /* 0x001fc80000011600 */
[----:B------:R-:W-:-:S05]  /*dcb0*/  LOP3.LUT R0, R0, 0x3, RZ, 0xc0, !PT ;  /* 0x0000000300007812 */ /* 0x000fca00078ec0ff */
[----:B------:R0:W1:Y:S02]  /*dcc0*/  SHFL.IDX PT, R14, R0, RZ, 0x1f ;  /* 0x00001fff000e7589 */ /* 0x00006400000e0000 */
.L_x_13263:
[----:B-1----:R-:W-:Y:S01]  /*dcd0*/  ISETP.NE.AND P0, PT, R14, RZ, PT ;  /* 0x000000ff0e00720c */ /* 0x002fe20003f05270 */
[----:B------:R-:W-:-:S12]  /*dce0*/  BSSY B0, `(.L_x_13119) ;  /* 0x0000024000007945 */ /* 0x000fd80003800000 */
[----:B------:R-:W-:Y:S05]  /*dcf0*/  @P0 BRA `(.L_x_13120) ;  /* 0x0000000000880947 */ /* 0x000fea0003800000 */
[----:B------:R-:W-:-:S03]  /*dd00*/  UMOV UR4, 0xffffffff ;  /* 0xffffffff00047882 */ /* 0x000fc60000000000 */
[----:B------:R-:W-:Y:S05]  /*dd10*/  BRA.DIV UR4, `(.L_x_13121) ;  /* 0x0000004604947947 */ /* 0x000fea000b800000 */
[----:B------:R-:W-:-:S13]  /*dd20*/  ELECT P6, URZ, PT ;  /* 0x00000000003f782f */ /* 0x000fda00038c0000 */
.L_x_13266:
[----:B------:R-:W-:Y:S05]  /*dd30*/  @!P6 BRA `(.L_x_13120) ;  /* 0x000000000078e947 */ /* 0x000fea0003800000 */
[----:B0-----:R-:W3:Y:S02]  /*dd40*/  LDL.LU R0, [R1+0x28] ;  /* 0x0000280001007983 */ /* 0x001ee40000300800 */
[----:B---3--:R-:W-:-:S04]  /*dd50*/  LOP3.LUT R0, R0, 0x2, RZ, 0xfc, !PT ;  /* 0x0000000200007812 */ /* 0x008fc800078efcff */
[----:B------:R-:W-:-:S13]  /*dd60*/  ISETP.NE.AND P0, PT, R0, 0x3, PT ;  /* 0x000000030000780c */ /* 0x000fda0003f05270 */
[----:B------:R-:W-:Y:S05]  /*dd70*/  @!P0 BRA `(.L_x_13122) ;  /* 0x0000000000048947 */ /* 0x000fea0003800000 */
[----:B------:R-:W-:Y:S01]  /*dd80*/  BPT.TRAP 0x1 ;  /* 0x000000040000795c */ /* 0x000fe20000300000 */
.L_x_13122:
[----:B------:R-:W-:Y:S01]  /*dd90*/  IMAD R3, R25, 0x8, R5 ;  /* 0x0000000819037824 */ /* 0x000fe200078e0205 */
[----:B------:R-:W-:Y:S01]  /*dda0*/  SHF.L.U32 R2, R27, 0x1f, RZ ;  /* 0x0000001f1b027819 */ /* 0x000fe200000006ff */
[----:B------:R-:W-:-:S03]  /*ddb0*/  VIADD R25, R25, 0x1 ;  /* 0x0000000119197836 */ /* 0x000fc60000000000 */
[----:B------:R-:W0:Y:S02]  /*ddc0*/  SYNCS.PHASECHK.TRANS64.TRYWAIT P1, [R3+URZ+0x16840], R2 ;  /* 0x01684002030075a7 */ /* 0x000e24000802017f */
[----:B------:R-:W-:-:S04]  /*ddd0*/  ISETP.NE.AND P2, PT, R25, 0x2, PT ;  /* 0x000000021900780c */ /* 0x000fc80003f45270 */
[----:B------:R-:W-:Y:S01]  /*dde0*/  SEL R0, RZ, 0x1, P2 ;  /* 0x00000001ff007807 */ /* 0x000fe20001000000 */
[----:B0-----:R-:W-:Y:S08]  /*ddf0*/  @!P1 BRA `(.L_x_13123) ;  /* 0x00000044007c9947 */ /* 0x001ff00003800000 */
.L_x_13267:
[----:B------:R-:W-:Y:S02]  /*de00*/  SEL R25, R25, RZ, P2 ;  /* 0x000000ff19197207 */ /* 0x000fe40001000000 */
[----:B------:R-:W-:Y:S01]  /*de10*/  LOP3.LUT R0, R27, R0, RZ, 0x3c, !PT ;  /* 0x000000001b007212 */ /* 0x000fe200078e3cff */
[----:B------:R-:W-:Y:S06]  /*de20*/  @!P0 BRA `(.L_x_13124) ;  /* 0x0000000000048947 */ /* 0x000fec0003800000 */
[----:B------:R-:W-:Y:S01]  /*de30*/  BPT.TRAP 0x1 ;  /* 0x000000040000795c */ /* 0x000fe20000300000 */
.L_x_13124:
[----:B------:R-:W-:Y:S01]  /*de40*/  IMAD R25, R25, 0x8, R5 ;  /* 0x0000000819197824 */ /* 0x000fe200078e0205 */
[----:B------:R-:W-:-:S04]  /*de50*/  SHF.L.U32 R0, R0, 0x1f, RZ ;  /* 0x0000001f00007819 */ /* 0x000fc800000006ff */
[----:B------:R-:W1:Y:S02]  /*de60*/  SYNCS.PHASECHK.TRANS64.TRYWAIT P1, [R25+URZ+0x16840], R0 ;  /* 0x01684000190075a7 */ /* 0x000e64000802017f */
[----:B-1----:R-:W-:Y:S05]  /*de70*/  @!P1 BRA `(.L_x_13125) ;  /* 0x0000004400709947 */ /* 0x002fea0003800000 */
.L_x_13268:
[----:B------:R-:W-:Y:S05]  /*de80*/  @!P0 BRA `(.L_x_13126) ;  /* 0x0000000000048947 */ /* 0x000fea0003800000 */
[----:B------:R-:W-:Y:S01]  /*de90*/  BPT.TRAP 0x1 ;  /* 0x000000040000795c */ /* 0x000fe20000300000 */
.L_x_13126:
[----:B------:R-:W3:Y:S02]  /*dea0*/  SYNCS.PHASECHK.TRANS64.TRYWAIT P1, [R3+URZ+0x16860], R2 ;  /* 0x01686002030075a7 */ /* 0x000ee4000802017f */
[----:B---3--:R-:W-:Y:S05]  /*deb0*/  @!P1 BRA `(.L_x_13127) ;  /* 0x0000004400749947 */ /* 0x008fea0003800000 */
.L_x_13269:
[----:B------:R-:W-:Y:S05]  /*dec0*/  @!P0 BRA `(.L_x_13128) ;  /* 0x0000000000048947 */ /* 0x000fea0003800000 */
[----:B------:R-:W-:Y:S01]  /*ded0*/  BPT.TRAP 0x1 ;  /* 0x000000040000795c */ /* 0x000fe20000300000 */
.L_x_13128:
[----:B----4-:R4:W0:Y:S02]  /*dee0*/  SYNCS.PHASECHK.TRANS64.TRYWAIT P0, [R25+URZ+0x16860], R0 ;  /* 0x01686000190075a7 */ /* 0x010824000800017f */
[----:B0-----:R-:W-:Y:S05]  /*def0*/  @!P0 NANOSLEEP.SYNCS 0x989680 ;  /* 0x009896800000895d */ /* 0x001fea0003900000 */
[----:B------:R-:W0:Y:S02]  /*df00*/  @!P0 SYNCS.PHASECHK.TRANS64 P0, [R25+URZ+0x16860], R0 ;  /* 0x01686000190085a7 */ /* 0x000e24000800007f */
[----:B0-----:R-:W-:Y:S05]  /*df10*/  @!P0 BRA `(.L_x_13128) ;  /* 0xfffffffc00f08947 */ /* 0x001fea000383ffff */
.L_x_13120:
[----:B------:R-:W-:Y:S05]  /*df20*/  BSYNC B0 ;  /* 0x0000000000007941 */ /* 0x000fea0003800000 */
.L_x_13119:
[----:B------:R-:W-:Y:S05]  /*df30*/  EXIT ;  /* 0x000000000000794d */ /* 0x000fea0003800000 */
.L_x_13013:
[----:B-1----:R-:W-:-:S04]  /*df40*/  MOV R3, UR43 ;  /* 0x0000002b00037c02 */ /* 0x002fc80008000f00 */
[----:B------:R1:W2:Y:S03]  /*df50*/  SYNCS.PHASECHK.TRANS64.TRYWAIT P1, [R3+URZ+0x16800], R0 ;  /* 0x01680000030075a7 */ /* 0x0002a6000802017f */
[----:B--2---:R-:W-:Y:S05]  /*df60*/  @!P1 NANOSLEEP.SYNCS 0x989680 ;  /* 0x009896800000995d */ /* 0x004fea0003900000 */
[----:B------:R-:W2:Y:S02]  /*df70*/  @!P1 SYNCS.PHASECHK.TRANS64 P1, [R3+URZ+0x16800], R0 ;  /* 0x01680000030095a7 */ /* 0x000ea4000802007f */
[----:B--2---:R-:W-:Y:S05]  /*df80*/  @!P1 BRA `(.L_x_13013) ;  /* 0xfffffffc00ec9947 */ /* 0x004fea000383ffff */
[----:B------:R-:W-:Y:S05]  /*df90*/  BRA `(.L_x_13129) ;  /* 0xffffff38000c7947 */ /* 0x000fea000383ffff */
.L_x_13017:
[----:B--2---:R2:W3:Y:S02]  /*dfa0*/  SYNCS.PHASECHK.TRANS64.TRYWAIT P1, [R4+URZ+0x16830], R3 ;  /* 0x01683003040075a7 */ /* 0x0044e4000802017f */
[----:B---3--:R-:W-:Y:S05]  /*dfb0*/  @!P1 NANOSLEEP.SYNCS 0x989680 ;  /* 0x009896800000995d */ /* 0x008fea0003900000 */
[----:B------:R-:W3:Y:S02]  /*dfc0*/  @!P1 SYNCS.PHASECHK.TRANS64 P1, [R4+URZ+0x16830], R3 ;  /* 0x01683003040095a7 */ /* 0x000ee4000802007f */
[----:B---3--:R-:W-:Y:S05]  /*dfd0*/  @!P1 BRA `(.L_x_13017) ;  /* 0xfffffffc00f09947 */ /* 0x008fea000383ffff */
[----:B------:R-:W-:Y:S05]  /*dfe0*/  BRA `(.L_x_13016) ;  /* 0xffffff38002c7947 */ /* 0x000fea000383ffff */
.L_x_13023:
[----:B-1----:R-:W-:-:S04]  /*dff0*/  IMAD.U32 R3, RZ, RZ, UR10 ;  /* 0x0000000aff037e24 */ /* 0x002fc8000f8e00ff */
[----:B------:R1:W2:Y:S03]  /*e000*/  SYNCS.PHASECHK.TRANS64.TRYWAIT P1, [R3+URZ+0x16830], R0 ;  /* 0x01683000030075a7 */ /* 0x0002a6000802017f */
[----:B--2---:R-:W-:Y:S05]  /*e010*/  @!P1 NANOSLEEP.SYNCS 0x989680 ;  /* 0x009896800000995d */ /* 0x004fea0003900000 */
[----:B------:R-:W2:Y:S02]  /*e020*/  @!P1 SYNCS.PHASECHK.TRANS64 P1, [R3+URZ+0x16830], R0 ;  /* 0x01683000030095a7 */ /* 0x000ea4000802007f */
[----:B--2---:R-:W-:Y:S05]  /*e030*/  @!P1 BRA `(.L_x_13023) ;  /* 0xfffffffc00ec9947 */ /* 0x004fea000383ffff */
[----:B------:R-:W-:Y:S05]  /*e040*/  BRA `(.L_x_13020) ;  /* 0xffffff5800507947 */ /* 0x000fea000383ffff */
.L_x_13027:
[----:B-1----:R-:W-:-:S04]  /*e050*/  IMAD.U32 R3, RZ, RZ, UR10 ;  /* 0x0000000aff037e24 */ /* 0x002fc8000f8e00ff */
[----:B------:R1:W2:Y:S03]  /*e060*/  SYNCS.PHASECHK.TRANS64.TRYWAIT P1, [R3+URZ+0x16850], R0 ;  /* 0x01685000030075a7 */ /* 0x0002a6000802017f */
[----:B--2---:R-:W-:Y:S05]  /*e070*/  @!P1 NANOSLEEP.SYNCS 0x989680 ;  /* 0x009896800000995d */ /* 0x004fea0003900000 */
[----:B------:R-:W2:Y:S02]  /*e080*/  @!P1 SYNCS.PHASECHK.TRANS64 P1, [R3+URZ+0x16850], R0 ;  /* 0x01685000030095a7 */ /* 0x000ea4000802007f */
[----:B--2---:R-:W-:Y:S05]  /*e090*/  @!P1 BRA `(.L_x_13027) ;  /* 0xfffffffc00ec9947 */ /* 0x004fea000383ffff */
[----:B------:R-:W-:Y:S05]  /*e0a0*/  BRA `(.L_x_13024) ;  /* 0xffffff5800e87947 */ /* 0x000fea000383ffff */
.L_x_13034:
[----:B-1----:R-:W-:-:S04]  /*e0b0*/  IMAD.U32 R9, RZ, RZ, UR5 ;  /* 0x00000005ff097e24 */ /* 0x002fc8000f8e00ff */
[----:B------:R1:W2:Y:S03]  /*e0c0*/  SYNCS.PHASECHK.TRANS64.TRYWAIT P1, [R9+URZ+0x16850], R4 ;  /* 0x01685004090075a7 */ /* 0x0002a6000802017f */
[----:B--2---:R-:W-:Y:S05]  /*e0d0*/  @!P1 NANOSLEEP.SYNCS 0x989680 ;  /* 0x009896800000995d */ /* 0x004fea0003900000 */
[----:B------:R-:W2:Y:S02]  /*e0e0*/  @!P1 SYNCS.PHASECHK.TRANS64 P1, [R9+URZ+0x16850], R4 ;  /* 0x01685004090095a7 */ /* 0x000ea4000802007f */
[----:B--2---:R-:W-:Y:S05]  /*e0f0*/  @!P1 BRA `(.L_x_13034) ;  /* 0xfffffffc00ec9947 */ /* 0x004fea000383ffff */
[----:B------:R-:W-:Y:S05]  /*e100*/  BRA `(.L_x_13033) ;  /* 0xffffff74008c7947 */ /* 0x000fea000383ffff */
.L_x_13068:
[----:B0-----:R-:W0:Y:S01]  /*e110*/  S2R R20, SR_TID.X ;  /* 0x0000000000147919 */ /* 0x001e220000002100 */
        /* <DEDUP_REMOVED lines=10> */
.L_x_13131:
[----:B------:R-:W-:Y:S05]  /*e1c0*/  BSYNC B0 ;  /* 0x0000000000007941 */ /* 0x000fea0003800000 */
.L_x_13130:
[----:B------:R-:W-:Y:S05]  /*e1d0*/  BRA `(.L_x_13132) ;  /* 0xffffffbc00207947 */ /* 0x000fea000383ffff */
.L_x_13071:
[----:B0-----:R0:W1:Y:S02]  /*e1e0*/  SYNCS.PHASECHK.TRANS64.TRYWAIT P0, [R3+URZ+0x16840], R4 ;  /* 0x01684004030075a7 */ /* 0x001064000800017f */
[----:B-1----:R-:W-:Y:S05]  /*e1f0*/  @!P0 NANOSLEEP.SYNCS 0x989680 ;  /* 0x009896800000895d */ /* 0x002fea0003900000 */
[----:B------:R-:W1:Y:S02]  /*e200*/  @!P0 SYNCS.PHASECHK.TRANS64 P0, [R3+URZ+0x16840], R4 ;  /* 0x01684004030085a7 */ /* 0x000e64000800007f */
[----:B-1----:R-:W-:Y:S05]  /*e210*/  @!P0 BRA `(.L_x_13071) ;  /* 0xfffffffc00f08947 */ /* 0x002fea000383ffff */
[----:B------:R-:W-:Y:S05]  /*e220*/  BRA `(.L_x_13133) ;  /* 0xffffffbc00747947 */ /* 0x000fea000383ffff */
.L_x_13072:
        /* <DEDUP_REMOVED lines=8> */
.L_x_13135:
[----:B------:R-:W-:Y:S05]  /*e2b0*/  BSYNC B0 ;  /* 0x0000000000007941 */ /* 0x000fea0003800000 */
.L_x_13134:
        /* <DEDUP_REMOVED lines=9> */
.L_x_13136:
[----:B------:R-:W-:Y:S02]  /*e350*/  IMAD.MOV.U32 R13, RZ, RZ, R2 ;  /* 0x000000ffff0d7224 */ /* 0x000fe400078e0002 */
[----:B------:R-:W-:Y:S02]  /*e360*/  IMAD.MOV.U32 R12, RZ, RZ, 0x1 ;  /* 0x00000001ff0c7424 */ /* 0x000fe400078e00ff */
[----:B------:R-:W-:-:S07]  /*e370*/  IMAD.MOV.U32 R7, RZ, RZ, R14 ;  /* 0x000000ffff077224 */ /* 0x000fce00078e000e */
[----:B------:R-:W-:Y:S05]  /*e380*/  WARPSYNC.COLLECTIVE R15, `(.L_x_13137) ;  /* 0x000000000f087348 */ /* 0x000fea0003c00000 */
[----:B------:R0:W1:Y:S02]  /*e390*/  SHFL.IDX P6, R14, R13, R12, R11 ;  /* 0x0000000c0d0e7389 */ /* 0x00006400000c000b */
[----:B01----:R-:W-:Y:S01]  /*e3a0*/  ENDCOLLECTIVE ;  /* 0x000000000000791b */ /* 0x003fe20003800000 */
.L_x_13137:
        /* <DEDUP_REMOVED lines=10> */
[----:B------:R0:W-:Y:S02]  /*e450*/  @P0 LDGSTS.E.BYPASS.LTC128B.128 [R8+0xe400], desc[UR36][R6.64], !P2 ;  /* 0x0e40000006080fae */ /* 0x0001e4000d101d64 */
[----:B0-----:R-:W-:Y:S01]  /*e460*/  MOV R6, R14 ;  /* 0x0000000e00067202 */ /* 0x001fe20000000f00 */
[----:B------:R-:W-:-:S07]  /*e470*/  @P1 IMAD R8, R5, 0x2, R22 ;  /* 0x0000000205081824 */ /* 0x000fce00078e0216 */
[----:B------:R-:W-:Y:S05]  /*e480*/  WARPSYNC.COLLECTIVE R15, `(.L_x_13138) ;  /* 0x000000000f087348 */ /* 0x000fea0003c00000 */
[----:B------:R0:W1:Y:S02]  /*e490*/  SHFL.IDX P6, R14, R13, R12, R11 ;  /* 0x0000000c0d0e7389 */ /* 0x00006400000c000b */
[----:B01----:R-:W-:Y:S01]  /*e4a0*/  ENDCOLLECTIVE ;  /* 0x000000000000791b */ /* 0x003fe20003800000 */
.L_x_13138:
[----:B------:R-:W-:Y:S02]  /*e4b0*/  IMAD.MOV.U32 R13, RZ, RZ, R2 ;  /* 0x000000ffff0d7224 */ /* 0x000fe400078e0002 */
[----:B------:R-:W-:Y:S02]  /*e4c0*/  IMAD.MOV.U32 R12, RZ, RZ, 0x2 ;  /* 0x00000002ff0c7424 */ /* 0x000fe400078e00ff */
[----:B------:R-:W-:-:S07]  /*e4d0*/  IMAD.MOV.U32 R7, RZ, RZ, R14 ;  /* 0x000000ffff077224 */ /* 0x000fce00078e000e */
[----:B------:R-:W-:Y:S05]  /*e4e0*/  WARPSYNC.COLLECTIVE R15, `(.L_x_13139) ;  /* 0x000000000f087348 */ /* 0x000fea0003c00000 */
[----:B------:R0:W1:Y:S02]  /*e4f0*/  SHFL.IDX P6, R14, R13, R12, R11 ;  /* 0x0000000c0d0e7389 */ /* 0x00006400000c000b */
[----:B01----:R-:W-:Y:S01]  /*e500*/  ENDCOLLECTIVE ;  /* 0x000000000000791b */ /* 0x003fe20003800000 */
.L_x_13139:
        /* <DEDUP_REMOVED lines=9> */
[----:B------:R0:W-:Y:S01]  /*e5a0*/  @P1 LDGSTS.E.BYPASS.LTC128B.128 [R8+0xec00], desc[UR36][R6.64], !P2 ;  /* 0x0ec0000006081fae */ /* 0x0001e2000d101d64 */
[----:B------:R-:W-:Y:S01]  /*e5b0*/  ISETP.GE.AND P1, PT, R4, 0x21, PT ;  /* 0x000000210400780c */ /* 0x000fe20003f26270 */
[----:B0-----:R-:W-:-:S12]  /*e5c0*/  IMAD.MOV.U32 R6, RZ, RZ, R14 ;  /* 0x000000ffff067224 */ /* 0x001fd800078e000e */
[----:B------:R-:W-:Y:S05]  /*e5d0*/  WARPSYNC.COLLECTIVE R15, `(.L_x_13140) ;  /* 0x000000000f087348 */ /* 0x000fea0003c00000 */
[----:B------:R0:W1:Y:S02]  /*e5e0*/  SHFL.IDX P6, R14, R13, R12, R11 ;  /* 0x0000000c0d0e7389 */ /* 0x00006400000c000b */
[----:B01----:R-:W-:Y:S01]  /*e5f0*/  ENDCOLLECTIVE ;  /* 0x000000000000791b */ /* 0x003fe20003800000 */
.L_x_13140:
[----:B------:R-:W-:Y:S01]  /*e600*/  @P1 LEA R8, R5, R22, 0x1 ;  /* 0x0000001605081211 */ /* 0x000fe200078e08ff */
[----:B------:R-:W-:Y:S02]  /*e610*/  IMAD.MOV.U32 R13, RZ, RZ, R2 ;  /* 0x000000ffff0d7224 */ /* 0x000fe400078e0002 */
[----:B------:R-:W-:Y:S02]  /*e620*/  IMAD.MOV.U32 R12, RZ, RZ, 0x3 ;  /* 0x00000003ff0c7424 */ /* 0x000fe400078e00ff */
[----:B------:R-:W-:-:S07]  /*e630*/  IMAD.MOV.U32 R7, RZ, RZ, R14 ;  /* 0x000000ffff077224 */ /* 0x000fce00078e000e */
[----:B------:R-:W-:Y:S05]  /*e640*/  WARPSYNC.COLLECTIVE R15, `(.L_x_13141) ;  /* 0x000000000f087348 */ /* 0x000fea0003c00000 */
[----:B------:R0:W1:Y:S02]  /*e650*/  SHFL.IDX P6, R14, R13, R12, R11 ;  /* 0x0000000c0d0e7389 */ /* 0x00006400000c000b */
[----:B01----:R-:W-:Y:S01]  /*e660*/  ENDCOLLECTIVE ;  /* 0x000000000000791b */ /* 0x003fe20003800000 */
.L_x_13141:
        /* <DEDUP_REMOVED lines=15> */
.L_x_13142:
[----:B------:R-:W-:Y:S02]  /*e760*/  @P1 IMAD R8, R5, 0x2, R22 ;  /* 0x0000000205081824 */ /* 0x000fe400078e0216 */
[----:B------:R-:W-:Y:S02]  /*e770*/  IMAD.MOV.U32 R13, RZ, RZ, R2 ;  /* 0x000000ffff0d7224 */ /* 0x000fe400078e0002 */
[----:B------:R-:W-:Y:S02]  /*e780*/  IMAD.MOV.U32 R12, RZ, RZ, 0x4 ;  /* 0x00000004ff0c7424 */ /* 0x000fe400078e00ff */
[----:B------:R-:W-:-:S07]  /*e790*/  IMAD.MOV.U32 R7, RZ, RZ, R14 ;  /* 0x000000ffff077224 */ /* 0x000fce00078e000e */
[----:B------:R-:W-:Y:S05]  /*e7a0*/  WARPSYNC.COLLECTIVE R15, `(.L_x_13143) ;  /* 0x000000000f087348 */ /* 0x000fea0003c00000 */
[----:B------:R0:W1:Y:S02]  /*e7b0*/  SHFL.IDX P6, R14, R13, R12, R11 ;  /* 0x0000000c0d0e7389 */ /* 0x00006400000c000b */
[----:B01----:R-:W-:Y:S01]  /*e7c0*/  ENDCOLLECTIVE ;  /* 0x000000000000791b */ /* 0x003fe20003800000 */
.L_x_13143:
        /* <DEDUP_REMOVED lines=15> */
.L_x_13144:
[----:B------:R-:W-:Y:S02]  /*e8c0*/  @P1 IMAD R8, R5, 0x2, R22 ;  /* 0x0000000205081824 */ /* 0x000fe400078e0216 */
[----:B------:R-:W-:Y:S02]  /*e8d0*/  IMAD.MOV.U32 R13, RZ, RZ, R2 ;  /* 0x000000ffff0d7224 */ /* 0x000fe400078e0002 */
[----:B------:R-:W-:Y:S02]  /*e8e0*/  IMAD.MOV.U32 R12, RZ, RZ, 0x5 ;  /* 0x00000005ff0c7424 */ /* 0x000fe400078e00ff */
[----:B------:R-:W-:-:S07]  /*e8f0*/  IMAD.MOV.U32 R7, RZ, RZ, R14 ;  /* 0x000000ffff077224 */ /* 0x000fce00078e000e */
[----:B------:R-:W-:Y:S05]  /*e900*/  WARPSYNC.COLLECTIVE R15, `(.L_x_13145) ;  /* 0x000000000f087348 */ /* 0x000fea0003c00000 */
[----:B------:R0:W1:Y:S02]  /*e910*/  SHFL.IDX P6, R14, R13, R12, R11 ;  /* 0x0000000c0d0e7389 */ /* 0x00006400000c000b */
[----:B01----:R-:W-:Y:S01]  /*e920*/  ENDCOLLECTIVE ;  /* 0x000000000000791b */ /* 0x003fe20003800000 */
.L_x_13145:
        /* <DEDUP_REMOVED lines=15> */
.L_x_13146:
[----:B------:R-:W-:Y:S01]  /*ea20*/  @P1 IMAD R8, R5, 0x2, R22 ;  /* 0x0000000205081824 */ /* 0x000fe200078e0216 */
[----:B------:R-:W-:Y:S01]  /*ea30*/  MOV R13, R2 ;  /* 0x00000002000d7202 */ /* 0x000fe20000000f00 */
[----:B------:R-:W-:Y:S02]  /*ea40*/  IMAD.MOV.U32 R12, RZ, RZ, 0x6 ;  /* 0x00000006ff0c7424 */ /* 0x000fe400078e00ff */
[----:B------:R-:W-:-:S07]  /*ea50*/  IMAD.MOV.U32 R7, RZ, RZ, R14 ;  /* 0x000000ffff077224 */ /* 0x000fce00078e000e */
[----:B------:R-:W-:Y:S05]  /*ea60*/  WARPSYNC.COLLECTIVE R15, `(.L_x_13147) ;  /* 0x000000000f087348 */ /* 0x000fea0003c00000 */
[----:B------:R0:W1:Y:S02]  /*ea70*/  SHFL.IDX P6, R14, R13, R12, R11 ;  /* 0x0000000c0d0e7389 */ /* 0x00006400000c000b */
[----:B01----:R-:W-:Y:S01]  /*ea80*/  ENDCOLLECTIVE ;  /* 0x000000000000791b */ /* 0x003fe20003800000 */
.L_x_13147:
        /* <DEDUP_REMOVED lines=15> */
.L_x_13148:
[----:B------:R-:W-:Y:S02]  /*eb80*/  @P1 IMAD R8, R5, 0x2, R22 ;  /* 0x0000000205081824 */ /* 0x000fe400078e0216 */
[----:B------:R-:W-:Y:S02]  /*eb90*/  IMAD.MOV.U32 R13, RZ, RZ, R2 ;  /* 0x000000ffff0d7224 */ /* 0x000fe400078e0002 */
[----:B------:R-:W-:Y:S02]  /*eba0*/  IMAD.MOV.U32 R12, RZ, RZ, 0x7 ;  /* 0x00000007ff0c7424 */ /* 0x000fe400078e00ff */
[----:B------:R-:W-:-:S07]  /*ebb0*/  IMAD.MOV.U32 R7, RZ, RZ, R14 ;  /* 0x000000ffff077224 */ /* 0x000fce00078e000e */
[----:B------:R-:W-:Y:S05]  /*ebc0*/  WARPSYNC.COLLECTIVE R15, `(.L_x_13149) ;  /* 0x000000000f087348 */ /* 0x000fea0003c00000 */
[----:B------:R0:W1:Y:S02]  /*ebd0*/  SHFL.IDX P6, R14, R13, R12, R11 ;  /* 0x0000000c0d0e7389 */ /* 0x00006400000c000b */
[----:B01----:R-:W-:Y:S01]  /*ebe0*/  ENDCOLLECTIVE ;  /* 0x000000000000791b */ /* 0x003fe20003800000 */
.L_x_13149:
        /* <DEDUP_REMOVED lines=10> */
.L_x_13150:
[----:B------:R-:W-:Y:S01]  /*ec90*/  @!PT LDS RZ, [RZ] ;  /* 0x00000000fffff984 */ /* 0x000fe20000000800 */
[----:B------:R-:W-:Y:S01]  /*eca0*/  @!PT LDS RZ, [RZ] ;  /* 0x00000000fffff984 */ /* 0x000fe20000000800 */
[----:B------:R-:W-:Y:S01]  /*ecb0*/  @!PT LDS RZ, [RZ] ;  /* 0x00000000fffff984 */ /* 0x000fe20000000800 */
[----:B------:R0:W-:Y:S01]  /*ecc0*/  @P1 LDGSTS.E.BYPASS.LTC128B.128 [R8+0x11400], desc[UR36][R6.64], !P2 ;  /* 0x1140000006081fae */ /* 0x0001e2000d101d64 */
[----:B------:R-:W-:Y:S01]  /*ecd0*/  MOV R0, R14 ;  /* 0x0000000e00007202 */ /* 0x000fe20000000f00 */
[----:B------:R-:W-:Y:S06]  /*ece0*/  BRA `(.L_x_13151) ;  /* 0xffffffb8007c7947 */ /* 0x000fec000383ffff */
.L_x_13077:
        /* <DEDUP_REMOVED lines=9> */
.L_x_13152:
[C---:B------:R-:W-:Y:S01]  /*ed80*/  VIADD R8, R17.reuse, 0x10 ;  /* 0x0000001011087836 */ /* 0x040fe20000000000 */
[----:B------:R-:W-:Y:S01]  /*ed90*/  ISETP.GE.AND P2, PT, R17, R3, PT ;  /* 0x000000031100720c */ /* 0x000fe20003f46270 */
[----:B------:R-:W-:Y:S02]  /*eda0*/  IMAD.MOV.U32 R13, RZ, RZ, R0 ;  /* 0x000000ffff0d7224 */ /* 0x000fe400078e0000 */
[----:B------:R-:W-:-:S10]  /*edb0*/  IMAD.MOV.U32 R6, RZ, RZ, R14 ;  /* 0x000000ffff067224 */ /* 0x000fd400078e000e */
[----:B------:R-:W-:Y:S05]  /*edc0*/  WARPSYNC.COLLECTIVE R15, `(.L_x_13153) ;  /* 0x000000000f087348 */ /* 0x000fea0003c00000 */
[----:B------:R0:W1:Y:S02]  /*edd0*/  SHFL.IDX P6, R14, R13, R12, R11 ;  /* 0x0000000c0d0e7389 */ /* 0x00006400000c000b */
[----:B01----:R-:W-:Y:S01]  /*ede0*/  ENDCOLLECTIVE ;  /* 0x000000000000791b */ /* 0x003fe20003800000 */
.L_x_13153:
[----:B------:R-:W-:Y:S01]  /*edf0*/  IMAD.MOV.U32 R13, RZ, RZ, R4 ;  /* 0x000000ffff0d7224 */ /* 0x000fe200078e0004 */
[----:B------:R-:W-:Y:S01]  /*ee00*/  MOV R12, 0x1 ;  /* 0x00000001000c7802 */ /* 0x000fe20000000f00 */
[----:B------:R-:W-:-:S07]  /*ee10*/  IMAD.MOV.U32 R7, RZ, RZ, R14 ;  /* 0x000000ffff077224 */ /* 0x000fce00078e000e */
[----:B------:R-:W-:Y:S05]  /*ee20*/  WARPSYNC.COLLECTIVE R15, `(.L_x_13154) ;  /* 0x000000000f087348 */ /* 0x000fea0003c00000 */
[----:B------:R0:W1:Y:S02]  /*ee30*/  SHFL.IDX P6, R14, R13, R12, R11 ;  /* 0x0000000c0d0e7389 */ /* 0x00006400000c000b */
[----:B01----:R-:W-:Y:S01]  /*ee40*/  ENDCOLLECTIVE ;  /* 0x000000000000791b */ /* 0x003fe20003800000 */
.L_x_13154:
[----:B------:R-:W-:-:S05]  /*ee50*/  @!P2 LEA R7, P1, R28, R7, 0x1 ;  /* 0x000000071c07a211 */ /* 0x000fca00078208ff */
[----:B------:R-:W-:Y:S01]  /*ee60*/  @!P2 IMAD.X R6, RZ, RZ, R6, P1 ;  /* 0x000000ffff06a224 */ /* 0x000fe200008e0606 */
[----:B------:R-:W-:-:S04]  /*ee70*/  ISETP.GE.AND P1, PT, R8, R3, PT ;  /* 0x000000030800720c */ /* 0x000fc80003f26270 */
[----:B------:R-:W-:Y:S01]  /*ee80*/  @!P2 LOP3.LUT R7, R7, R6, RZ, 0x3c, !PT ;  /* 0x000000060707a212 */ /* 0x000fe200078e3cff */
[----:B------:R-:W-:-:S03]  /*ee90*/  IMAD.MOV.U32 R13, RZ, RZ, R0 ;  /* 0x000000ffff0d7224 */ /* 0x000fc600078e0000 */
[----:B------:R-:W-:-:S04]  /*eea0*/  @!P2 LOP3.LUT R6, R7, R6, RZ, 0x3c, !PT ;  /* 0x000000060706a212 */ /* 0x000fc800078e3cff */
[----:B------:R-:W-:-:S05]  /*eeb0*/  @!P2 LOP3.LUT R7, R7, R6, RZ, 0x3c, !PT ;  /* 0x000000060707a212 */ /* 0x000fca00078e3cff */
[----:B------:R-:W-:Y:S01]  /*eec0*/  @!PT LDS RZ, [RZ] ;  /* 0x00000000fffff984 */ /* 0x000fe20000000800 */
[----:B------:R-:W-:Y:S01]  /*eed0*/  @!PT LDS RZ, [RZ] ;  /* 0x00000000fffff984 */ /* 0x000fe20000000800 */
[----:B------:R-:W-:Y:S01]  /*eee0*/  @!PT LDS RZ, [RZ] ;  /* 0x00000000fffff984 */ /* 0x000fe20000000800 */
[----:B------:R0:W-:Y:S02]  /*eef0*/  @!P2 LDGSTS.E.BYPASS.LTC128B.128 [R10+0x8400], desc[UR36][R6.64], !P0 ;  /* 0x08400000060aafae */ /* 0x0001e4000c101d64 */
[----:B0-----:R-:W-:-:S07]  /*ef00*/  IMAD.MOV.U32 R6, RZ, RZ, R14 ;  /* 0x000000ffff067224 */ /* 0x001fce00078e000e */
[----:B------:R-:W-:Y:S05]  /*ef10*/  WARPSYNC.COLLECTIVE R15, `(.L_x_13155) ;  /* 0x000000000f087348 */ /* 0x000fea0003c00000 */
[----:B------:R0:W1:Y:S02]  /*ef20*/  SHFL.IDX P6, R14, R13, R12, R11 ;  /* 0x0000000c0d0e7389 */ /* 0x00006400000c000b */
[----:B01----:R-:W-:Y:S01]  /*ef30*/  ENDCOLLECTIVE ;  /* 0x000000000000791b */ /* 0x003fe20003800000 */
.L_x_13155:
[----:B------:R-:W-:Y:S02]  /*ef40*/  IMAD.MOV.U32 R13, RZ, RZ, R4 ;  /* 0x000000ffff0d7224 */ /* 0x000fe400078e0004 */
[----:B------:R-:W-:Y:S02]  /*ef50*/  IMAD.MOV.U32 R12, RZ, RZ, 0x2 ;  /* 0x00000002ff0c7424 */ /* 0x000fe400078e00ff */
[----:B------:R-:W-:-:S07]  /*ef60*/  IMAD.MOV.U32 R7, RZ, RZ, R14 ;  /* 0x000000ffff077224 */ /* 0x000fce00078e000e */
[----:B------:R-:W-:Y:S05]  /*ef70*/  WARPSYNC.COLLECTIVE R15, `(.L_x_13156) ;  /* 0x000000000f087348 */ /* 0x000fea0003c00000 */
[----:B------:R0:W1:Y:S02]  /*ef80*/  SHFL.IDX P6, R14, R13, R12, R11 ;  /* 0x0000000c0d0e7389 */ /* 0x00006400000c000b */
[----:B01----:R-:W-:Y:S01]  /*ef90*/  ENDCOLLECTIVE ;  /* 0x000000000000791b */ /* 0x003fe20003800000 */
.L_x_13156:
        /* <DEDUP_REMOVED lines=10> */
[----:B0-----:R-:W-:-:S05]  /*f040*/  VIADD R6, R17, 0x20 ;  /* 0x0000002011067836 */ /* 0x001fca0000000000 */
[----:B------:R-:W-:Y:S01]  /*f050*/  ISETP.GE.AND P1, PT, R6, R3, PT ;  /* 0x000000030600720c */ /* 0x000fe20003f26270 */
[----:B------:R-:W-:-:S12]  /*f060*/  IMAD.MOV.U32 R6, RZ, RZ, R14 ;  /* 0x000000ffff067224 */ /* 0x000fd800078e000e */
[----:B------:R-:W-:Y:S05]  /*f070*/  WARPSYNC.COLLECTIVE R15, `(.L_x_13157) ;  /* 0x000000000f087348 */ /* 0x000fea0003c00000 */
[----:B------:R0:W1:Y:S02]  /*f080*/  SHFL.IDX P6, R14, R13, R12, R11 ;  /* 0x0000000c0d0e7389 */ /* 0x00006400000c000b */
[----:B01----:R-:W-:Y:S01]  /*f090*/  ENDCOLLECTIVE ;  /* 0x000000000000791b */ /* 0x003fe20003800000 */
.L_x_13157:
[----:B------:R-:W-:Y:S02]  /*f0a0*/  IMAD.MOV.U32 R13, RZ, RZ, R4 ;  /* 0x000000ffff0d7224 */ /* 0x000fe400078e0004 */
[----:B------:R-:W-:Y:S02]  /*f0b0*/  IMAD.MOV.U32 R12, RZ, RZ, 0x3 ;  /* 0x00000003ff0c7424 */ /* 0x000fe400078e00ff */
[----:B------:R-:W-:-:S07]  /*f0c0*/  IMAD.MOV.U32 R7, RZ, RZ, R14 ;  /* 0x000000ffff077224 */ /* 0x000fce00078e000e */
[----:B------:R-:W-:Y:S05]  /*f0d0*/  WARPSYNC.COLLECTIVE R15, `(.L_x_13158) ;  /* 0x000000000f087348 */ /* 0x000fea0003c00000 */
[----:B------:R0:W1:Y:S02]  /*f0e0*/  SHFL.IDX P6, R14, R13, R12, R11 ;  /* 0x0000000c0d0e7389 */ /* 0x00006400000c000b */
[----:B01----:R-:W-:Y:S01]  /*f0f0*/  ENDCOLLECTIVE ;  /* 0x000000000000791b */ /* 0x003fe20003800000 */
.L_x_13158:
        /* <DEDUP_REMOVED lines=16> */
.L_x_13159:
[----:B------:R-:W-:Y:S02]  /*f200*/  IMAD.MOV.U32 R13, RZ, RZ, R4 ;  /* 0x000000ffff0d7224 */ /* 0x000fe400078e0004 */
[----:B------:R-:W-:Y:S02]  /*f210*/  IMAD.MOV.U32 R12, RZ, RZ, 0x4 ;  /* 0x00000004ff0c7424 */ /* 0x000fe400078e00ff */
[----:B------:R-:W-:-:S07]  /*f220*/  IMAD.MOV.U32 R7, RZ, RZ, R14 ;  /* 0x000000ffff077224 */ /* 0x000fce00078e000e */
[----:B------:R-:W-:Y:S05]  /*f230*/  WARPSYNC.COLLECTIVE R15, `(.L_x_13160) ;  /* 0x000000000f087348 */ /* 0x000fea0003c00000 */
[----:B------:R0:W1:Y:S02]  /*f240*/  SHFL.IDX P6, R14, R13, R12, R11 ;  /* 0x0000000c0d0e7389 */ /* 0x00006400000c000b */
[----:B01----:R-:W-:Y:S01]  /*f250*/  ENDCOLLECTIVE ;  /* 0x000000000000791b */ /* 0x003fe20003800000 */
.L_x_13160:
        /* <DEDUP_REMOVED lines=11> */
[----:B------:R-:W-:Y:S02]  /*f310*/  ISETP.GE.AND P1, PT, R6, R3, PT ;  /* 0x000000030600720c */ /* 0x000fe40003f26270 */
[----:B------:R-:W-:-:S11]  /*f320*/  MOV R6, R14 ;  /* 0x0000000e00067202 */ /* 0x000fd60000000f00 */
[----:B------:R-:W-:Y:S05]  /*f330*/  WARPSYNC.COLLECTIVE R15, `(.L_x_13161) ;  /* 0x000000000f087348 */ /* 0x000fea0003c00000 */
[----:B------:R0:W1:Y:S02]  /*f340*/  SHFL.IDX P6, R14, R13, R12, R11 ;  /* 0x0000000c0d0e7389 */ /* 0x00006400000c000b */
[----:B01----:R-:W-:Y:S01]  /*f350*/  ENDCOLLECTIVE ;  /* 0x000000000000791b */ /* 0x003fe20003800000 */
.L_x_13161:
[----:B------:R-:W-:Y:S02]  /*f360*/  IMAD.MOV.U32 R13, RZ, RZ, R4 ;  /* 0x000000ffff0d7224 */ /* 0x000fe400078e0004 */
[----:B------:R-:W-:Y:S02]  /*f370*/  IMAD.MOV.U32 R12, RZ, RZ, 0x5 ;  /* 0x00000005ff0c7424 */ /* 0x000fe400078e00ff */
[----:B------:R-:W-:-:S07]  /*f380*/  IMAD.MOV.U32 R7, RZ, RZ, R14 ;  /* 0x000000ffff077224 */ /* 0x000fce00078e000e */
[----:B------:R-:W-:Y:S05]  /*f390*/  WARPSYNC.COLLECTIVE R15, `(.L_x_13162) ;  /* 0x000000000f087348 */ /* 0x000fea0003c00000 */
[----:B------:R0:W1:Y:S02]  /*f3a0*/  SHFL.IDX P6, R14, R13, R12, R11 ;  /* 0x0000000c0d0e7389 */ /* 0x00006400000c000b */
[----:B01----:R-:W-:Y:S01]  /*f3b0*/  ENDCOLLECTIVE ;  /* 0x000000000000791b */ /* 0x003fe20003800000 */
.L_x_13162:
        /* <DEDUP_REMOVED lines=16> */
.L_x_13163:
[----:B------:R-:W-:Y:S02]  /*f4c0*/  IMAD.MOV.U32 R13, RZ, RZ, R4 ;  /* 0x000000ffff0d7224 */ /* 0x000fe400078e0004 */
[----:B------:R-:W-:Y:S02]  /*f4d0*/  IMAD.MOV.U32 R12, RZ, RZ, 0x6 ;  /* 0x00000006ff0c7424 */ /* 0x000fe400078e00ff */
[----:B------:R-:W-:-:S07]  /*f4e0*/  IMAD.MOV.U32 R7, RZ, RZ, R14 ;  /* 0x000000ffff077224 */ /* 0x000fce00078e000e */
[----:B------:R-:W-:Y:S05]  /*f4f0*/  WARPSYNC.COLLECTIVE R15, `(.L_x_13164) ;  /* 0x000000000f087348 */ /* 0x000fea0003c00000 */
[----:B------:R0:W1:Y:S02]  /*f500*/  SHFL.IDX P6, R14, R13, R12, R11 ;  /* 0x0000000c0d0e7389 */ /* 0x00006400000c000b */
[----:B01----:R-:W-:Y:S01]  /*f510*/  ENDCOLLECTIVE ;  /* 0x000000000000791b */ /* 0x003fe20003800000 */
.L_x_13164:
        /* <DEDUP_REMOVED lines=16> */
.L_x_13165:
[----:B------:R-:W-:Y:S02]  /*f620*/  IMAD.MOV.U32 R13, RZ, RZ, R4 ;  /* 0x000000ffff0d7224 */ /* 0x000fe400078e0004 */
[----:B------:R-:W-:Y:S02]  /*f630*/  IMAD.MOV.U32 R12, RZ, RZ, 0x7 ;  /* 0x00000007ff0c7424 */ /* 0x000fe400078e00ff */
[----:B------:R-:W-:-:S07]  /*f640*/  IMAD.MOV.U32 R7, RZ, RZ, R14 ;  /* 0x000000ffff077224 */ /* 0x000fce00078e000e */
[----:B------:R-:W-:Y:S05]  /*f650*/  WARPSYNC.COLLECTIVE R15, `(.L_x_13166) ;  /* 0x000000000f087348 */ /* 0x000fea0003c00000 */
[----:B------:R0:W1:Y:S02]  /*f660*/  SHFL.IDX P6, R14, R13, R12, R11 ;  /* 0x0000000c0d0e7389 */ /* 0x00006400000c000b */
[----:B01----:R-:W-:Y:S01]  /*f670*/  ENDCOLLECTIVE ;  /* 0x000000000000791b */ /* 0x003fe20003800000 */
.L_x_13166:
[----:B------:R-:W-:-:S05]  /*f680*/  @!P1 LEA R7, P2, R28, R7, 0x1 ;  /* 0x000000071c079211 */ /* 0x000fca00078408ff */
[----:B------:R-:W-:-:S05]  /*f690*/  @!P1 IMAD.X R6, RZ, RZ, R6, P2 ;  /* 0x000000ffff069224 */ /* 0x000fca00010e0606 */
[-C--:B------:R-:W-:Y:S01]  /*f6a0*/  @!P1 LOP3.LUT R7, R7, R6.reuse, RZ, 0x3c, !PT ;  /* 0x0000000607079212 */ /* 0x080fe200078e3cff */
[----:B------:R-:W-:Y:S02]  /*f6b0*/  IMAD.MOV.U32 R13, RZ, RZ, R0 ;  /* 0x000000ffff0d7224 */ /* 0x000fe400078e0000 */
[----:B------:R-:W-:Y:S01]  /*f6c0*/  VIADD R0, R17, 0x70 ;  /* 0x0000007011007836 */ /* 0x000fe20000000000 */
[----:B------:R-:W-:-:S04]  /*f6d0*/  @!P1 LOP3.LUT R6, R7, R6, RZ, 0x3c, !PT ;  /* 0x0000000607069212 */ /* 0x000fc800078e3cff */
[----:B------:R-:W-:Y:S02]  /*f6e0*/  @!P1 LOP3.LUT R7, R7, R6, RZ, 0x3c, !PT ;  /* 0x0000000607079212 */ /* 0x000fe400078e3cff */
[----:B------:R-:W-:-:S07]  /*f6f0*/  MOV R4, R14 ;  /* 0x0000000e00047202 */ /* 0x000fce0000000f00 */
[----:B------:R-:W-:Y:S05]  /*f700*/  WARPSYNC.COLLECTIVE R15, `(.L_x_13167) ;  /* 0x000000000f087348 */ /* 0x000fea0003c00000 */
[----:B------:R0:W1:Y:S02]  /*f710*/  SHFL.IDX P6, R14, R13, R12, R11 ;  /* 0x0000000c0d0e7389 */ /* 0x00006400000c000b */
[----:B01----:R-:W-:Y:S01]  /*f720*/  ENDCOLLECTIVE ;  /* 0x000000000000791b */ /* 0x003fe20003800000 */
.L_x_13167:
[----:B------:R-:W-:Y:S01]  /*f730*/  @!PT LDS RZ, [RZ] ;  /* 0x00000000fffff984 */ /* 0x000fe20000000800 */
[----:B------:R-:W-:Y:S01]  /*f740*/  @!PT LDS RZ, [RZ] ;  /* 0x00000000fffff984 */ /* 0x000fe20000000800 */
[----:B------:R-:W-:Y:S01]  /*f750*/  @!PT LDS RZ, [RZ] ;  /* 0x00000000fffff984 */ /* 0x000fe20000000800 */
[----:B------:R0:W-:Y:S01]  /*f760*/  @!P1 LDGSTS.E.BYPASS.LTC128B.128 [R10+0xb400], desc[UR36][R6.64], !P0 ;  /* 0x0b400000060a9fae */ /* 0x0001e2000c101d64 */
[----:B------:R-:W-:Y:S01]  /*f770*/  ISETP.GE.AND P1, PT, R0, R3, PT ;  /* 0x000000030000720c */ /* 0x000fe20003f26270 */
[----:B------:R-:W-:Y:S02]  /*f780*/  VIADD R0, R17, 0x80 ;  /* 0x0000008011007836 */ /* 0x000fe40000000000 */
[----:B------:R-:W-:Y:S02]  /*f790*/  IMAD.MOV.U32 R13, RZ, RZ, R2 ;  /* 0x000000ffff0d7224 */ /* 0x000fe400078e0002 */
[----:B------:R-:W-:Y:S02]  /*f7a0*/  IMAD.MOV.U32 R12, RZ, RZ, RZ ;  /* 0x000000ffff0c7224 */ /* 0x000fe400078e00ff */
[----:B0-----:R-:W-:-:S07]  /*f7b0*/  IMAD.MOV.U32 R6, RZ, RZ, R14 ;  /* 0x000000ffff067224 */ /* 0x001fce00078e000e */
[----:B------:R-:W-:Y:S05]  /*f7c0*/  WARPSYNC.COLLECTIVE R15, `(.L_x_13168) ;  /* 0x000000000f087348 */ /* 0x000fea0003c00000 */
[----:B------:R0:W1:Y:S02]  /*f7d0*/  SHFL.IDX P6, R14, R13, R12, R11 ;  /* 0x0000000c0d0e7389 */ /* 0x00006400000c000b */
[----:B01----:R-:W-:Y:S01]  /*f7e0*/  ENDCOLLECTIVE ;  /* 0x000000000000791b */ /* 0x003fe20003800000 */
.L_x_13168:
        /* <DEDUP_REMOVED lines=12> */
.L_x_13169:
[----:B------:R-:W-:Y:S02]  /*f8b0*/  IMAD.MOV.U32 R13, RZ, RZ, R2 ;  /* 0x000000ffff0d7224 */ /* 0x000fe400078e0002 */
[----:B------:R-:W-:Y:S01]  /*f8c0*/  IMAD.MOV.U32 R12, RZ, RZ, 0x1 ;  /* 0x00000001ff0c7424 */ /* 0x000fe200078e00ff */
[----:B------:R-:W-:-:S07]  /*f8d0*/  MOV R4, R14 ;  /* 0x0000000e00047202 */ /* 0x000fce0000000f00 */
[----:B------:R-:W-:Y:S05]  /*f8e0*/  WARPSYNC.COLLECTIVE R15, `(.L_x_13170) ;  /* 0x000000000f087348 */ /* 0x000fea0003c00000 */
[----:B------:R0:W1:Y:S02]  /*f8f0*/  SHFL.IDX P6, R14, R13, R12, R11 ;  /* 0x0000000c0d0e7389 */ /* 0x00006400000c000b */
[----:B01----:R-:W-:Y:S01]  /*f900*/  ENDCOLLECTIVE ;  /* 0x000000000000791b */ /* 0x003fe20003800000 */
.L_x_13170:
[----:B------:R-:W-:-:S05]  /*f910*/  @!P1 LEA R4, P3, R28, R4, 0x1 ;  /* 0x000000041c049211 */ /* 0x000fca00078608ff */
[----:B------:R-:W-:Y:S02]  /*f920*/  @!P1 IMAD.X R0, RZ, RZ, R0, P3 ;  /* 0x000000ffff009224 */ /* 0x000fe400018e0600 */
[----:B------:R-:W-:Y:S02]  /*f930*/  @!P1 IMAD.MOV.U32 R6, RZ, RZ, R4 ;  /* 0x000000ffff069224 */ /* 0x000fe400078e0004 */
[----:B------:R-:W-:Y:S02]  /*f940*/  @!P1 IMAD.MOV.U32 R7, RZ, RZ, R0 ;  /* 0x000000ffff079224 */ /* 0x000fe400078e0000 */
[C---:B------:R-:W-:Y:S02]  /*f950*/  VIADD R0, R17.reuse, 0x90 ;  /* 0x0000009011007836 */ /* 0x040fe40000000000 */
[----:B------:R-:W-:Y:S01]  /*f960*/  IMAD.MOV.U32 R13, RZ, RZ, R5 ;  /* 0x000000ffff0d7224 */ /* 0x000fe200078e0005 */
[----:B------:R-:W-:Y:S01]  /*f970*/  @!PT LDS RZ, [RZ] ;  /* 0x00000000fffff984 */ /* 0x000fe20000000800 */
[----:B------:R-:W-:Y:S01]  /*f980*/  @!PT LDS RZ, [RZ] ;  /* 0x00000000fffff984 */ /* 0x000fe20000000800 */
[----:B------:R-:W-:Y:S01]  /*f990*/  @!PT LDS RZ, [RZ] ;  /* 0x00000000fffff984 */ /* 0x000fe20000000800 */
[----:B------:R0:W-:Y:S01]  /*f9a0*/  @!P1 LDGSTS.E.BYPASS.LTC128B.128 [R10+0xc400], desc[UR36][R6.64], !P0 ;  /* 0x0c400000060a9fae */ /* 0x0001e2000c101d64 */
[----:B------:R-:W-:Y:S01]  /*f9b0*/  VIADD R4, R17, 0xa0 ;  /* 0x000000a011047836 */ /* 0x000fe20000000000 */
[----:B------:R-:W-:Y:S01]  /*f9c0*/  ISETP.GE.AND P1, PT, R0, R3, PT ;  /* 0x000000030000720c */ /* 0x000fe20003f26270 */
[----:B------:R-:W-:-:S12]  /*f9d0*/  IMAD.MOV.U32 R0, RZ, RZ, R14 ;  /* 0x000000ffff007224 */ /* 0x000fd800078e000e */
[----:B0-----:R-:W-:Y:S05]  /*f9e0*/  WARPSYNC.COLLECTIVE R15, `(.L_x_13171) ;  /* 0x000000000f087348 */ /* 0x001fea0003c00000 */
[----:B------:R1:W2:Y:S02]  /*f9f0*/  SHFL.IDX P6, R14, R13, R12, R11 ;  /* 0x0000000c0d0e7389 */ /* 0x0002a400000c000b */
[----:B012---:R-:W-:Y:S01]  /*fa00*/  ENDCOLLECTIVE ;  /* 0x000000000000791b */ /* 0x007fe20003800000 */
.L_x_13171:
[----:B------:R-:W-:Y:S02]  /*fa10*/  IMAD.MOV.U32 R13, RZ, RZ, R2 ;  /* 0x000000ffff0d7224 */ /* 0x000fe400078e0002 */
[----:B------:R-:W-:Y:S02]  /*fa20*/  IMAD.MOV.U32 R12, RZ, RZ, 0x2 ;  /* 0x00000002ff0c7424 */ /* 0x000fe400078e00ff */
[----:B------:R-:W-:-:S07]  /*fa30*/  IMAD.MOV.U32 R6, RZ, RZ, R14 ;  /* 0x000000ffff067224 */ /* 0x000fce00078e000e */
[----:B------:R-:W-:Y:S05]  /*fa40*/  WARPSYNC.COLLECTIVE R15, `(.L_x_13172) ;  /* 0x000000000f087348 */ /* 0x000fea0003c00000 */
[----:B------:R0:W1:Y:S02]  /*fa50*/  SHFL.IDX P6, R14, R13, R12, R11 ;  /* 0x0000000c0d0e7389 */ /* 0x00006400000c000b */
[----:B01----:R-:W-:Y:S01]  /*fa60*/  ENDCOLLECTIVE ;  /* 0x000000000000791b */ /* 0x003fe20003800000 */
.L_x_13172:
[----:B------:R-:W-:-:S04]  /*fa70*/  @!P1 LEA R6, P2, R28, R6, 0x1 ;  /* 0x000000061c069211 */ /* 0x000fc800078408ff */
[----:B------:R-:W-:Y:S02]  /*fa80*/  @!P1 IADD3.X R0, RZ, R0, RZ, P2, !PT ;  /* 0x00000000ff009210 */ /* 0x000fe400017fe4ff */
[----:B------:R-:W-:-:S03]  /*fa90*/  ISETP.GE.AND P2, PT, R4, R3, PT ;  /* 0x000000030400720c */ /* 0x000fc60003f46270 */
[----:B------:R-:W-:Y:S02]  /*faa0*/  @!P1 IMAD.MOV.U32 R7, RZ, RZ, R0 ;  /* 0x000000ffff079224 */ /* 0x000fe400078e0000 */
[----:B------:R-:W-:-:S03]  /*fab0*/  IMAD.MOV.U32 R13, RZ, RZ, R5 ;  /* 0x000000ffff0d7224 */ /* 0x000fc600078e0005 */
[----:B------:R-:W-:Y:S01]  /*fac0*/  @!PT LDS RZ, [RZ] ;  /* 0x00000000fffff984 */ /* 0x000fe20000000800 */
[----:B------:R-:W-:Y:S01]  /*fad0*/  @!PT LDS RZ, [RZ] ;  /* 0x00000000fffff984 */ /* 0x000fe20000000800 */
[----:B------:R-:W-:Y:S01]  /*fae0*/  @!PT LDS RZ, [RZ] ;  /* 0x00000000fffff984 */ /* 0x000fe20000000800 */
[----:B------:R0:W-:Y:S01]  /*faf0*/  @!P1 LDGSTS.E.BYPASS.LTC128B.128 [R10+0xcc00], desc[UR36][R6.64], !P0 ;  /* 0x0cc00000060a9fae */ /* 0x0001e2000c101d64 */
[----:B------:R-:W-:-:S07]  /*fb00*/  IMAD.MOV.U32 R0, RZ, RZ, R14 ;  /* 0x000000ffff007224 */ /* 0x000fce00078e000e */
[----:B0-----:R-:W-:Y:S05]  /*fb10*/  WARPSYNC.COLLECTIVE R15, `(.L_x_13173) ;  /* 0x000000000f087348 */ /* 0x001fea0003c00000 */
[----:B------:R1:W2:Y:S02]  /*fb20*/  SHFL.IDX P6, R14, R13, R12, R11 ;  /* 0x0000000c0d0e7389 */ /* 0x0002a400000c000b */
[----:B012---:R-:W-:Y:S01]  /*fb30*/  ENDCOLLECTIVE ;  /* 0x000000000000791b */ /* 0x007fe20003800000 */
.L_x_13173:
[----:B------:R-:W-:Y:S01]  /*fb40*/  MOV R13, R2 ;  /* 0x00000002000d7202 */ /* 0x000fe20000000f00 */
[----:B------:R-:W-:Y:S02]  /*fb50*/  IMAD.MOV.U32 R12, RZ, RZ, 0x3 ;  /* 0x00000003ff0c7424 */ /* 0x000fe400078e00ff */
[----:B------:R-:W-:-:S07]  /*fb60*/  IMAD.MOV.U32 R6, RZ, RZ, R14 ;  /* 0x000000ffff067224 */ /* 0x000fce00078e000e */
[----:B------:R-:W-:Y:S05]  /*fb70*/  WARPSYNC.COLLECTIVE R15, `(.L_x_13174) ;  /* 0x000000000f087348 */ /* 0x000fea0003c00000 */
[----:B------:R0:W1:Y:S02]  /*fb80*/  SHFL.IDX P6, R14, R13, R12, R11 ;  /* 0x0000000c0d0e7389 */ /* 0x00006400000c000b */
[----:B01----:R-:W-:Y:S01]  /*fb90*/  ENDCOLLECTIVE ;  /* 0x000000000000791b */ /* 0x003fe20003800000 */
.L_x_13174:
[----:B------:R-:W-:-:S05]  /*fba0*/  @!P2 LEA R6, P1, R28, R6, 0x1 ;  /* 0x000000061c06a211 */ /* 0x000fca00078208ff */
[----:B------:R-:W-:-:S04]  /*fbb0*/  @!P2 IMAD.X R0, RZ, RZ, R0, P1 ;  /* 0x000000ffff00a224 */ /* 0x000fc800008e0600 */
        /* <DEDUP_REMOVED lines=10> */
.L_x_13175:
[----:B------:R-:W-:Y:S01]  /*fc60*/  IMAD.MOV.U32 R2, RZ, RZ, R14 ;  /* 0x000000ffff027224 */ /* 0x000fe200078e000e */
[----:B------:R-:W-:Y:S06]  /*fc70*/  BRA `(.L_x_13176) ;  /* 0xffffffb800587947 */ /* 0x000fec000383ffff */
.L_x_13080:
[----:B0-----:R0:W1:Y:S02]  /*fc80*/  SYNCS.PHASECHK.TRANS64.TRYWAIT P0, [R22+URZ+0x16820], R0 ;  /* 0x01682000160075a7 */ /* 0x001064000800017f */
[----:B-1----:R-:W-:Y:S05]  /*fc90*/  @!P0 NANOSLEEP.SYNCS 0x989680 ;  /* 0x009896800000895d */ /* 0x002fea0003900000 */
[----:B------:R-:W1:Y:S02]  /*fca0*/  @!P0 SYNCS.PHASECHK.TRANS64 P0, [R22+URZ+0x16820], R0 ;  /* 0x01682000160085a7 */ /* 0x000e64000800007f */
[----:B-1----:R-:W-:Y:S05]  /*fcb0*/  @!P0 BRA `(.L_x_13080) ;  /* 0xfffffffc00f08947 */ /* 0x002fea000383ffff */
[----:B------:R-:W-:Y:S05]  /*fcc0*/  BRA `(.L_x_13177) ;  /* 0xffffffb800b47947 */ /* 0x000fea000383ffff */
.L_x_13085:
[----:B0-----:R0:W1:Y:S02]  /*fcd0*/  SYNCS.PHASECHK.TRANS64.TRYWAIT P0, [R5+URZ+0x16840], R2 ;  /* 0x01684002050075a7 */ /* 0x001064000800017f */
[----:B-1----:R-:W-:Y:S05]  /*fce0*/  @!P0 NANOSLEEP.SYNCS 0x989680 ;  /* 0x009896800000895d */ /* 0x002fea0003900000 */
[----:B------:R-:W1:Y:S02]  /*fcf0*/  @!P0 SYNCS.PHASECHK.TRANS64 P0, [R5+URZ+0x16840], R2 ;  /* 0x01684002050085a7 */ /* 0x000e64000800007f */
[----:B-1----:R-:W-:Y:S05]  /*fd00*/  @!P0 BRA `(.L_x_13085) ;  /* 0xfffffffc00f08947 */ /* 0x002fea000383ffff */
[----:B------:R-:W-:Y:S05]  /*fd10*/  BRA `(.L_x_13178) ;  /* 0xffffffbc008c7947 */ /* 0x000fea000383ffff */
.L_x_13086:
        /* <DEDUP_REMOVED lines=8> */
.L_x_13180:
[----:B------:R-:W-:Y:S05]  /*fda0*/  BSYNC B1 ;  /* 0x0000000000017941 */ /* 0x000fea0003800000 */
.L_x_13179:
[----:B------:R-:W-:Y:S01]  /*fdb0*/  MOV R13, R8 ;  /* 0x00000008000d7202 */ /* 0x000fe20000000f00 */
        /* <DEDUP_REMOVED lines=8> */
.L_x_13181:
[----:B------:R-:W-:Y:S02]  /*fe40*/  IMAD R9, R9, 0x2, R22 ;  /* 0x0000000209097824 */ /* 0x000fe400078e0216 */
[----:B------:R-:W-:Y:S02]  /*fe50*/  IMAD.MOV.U32 R13, RZ, RZ, R10 ;  /* 0x000000ffff0d7224 */ /* 0x000fe400078e000a */
[----:B------:R-:W-:Y:S02]  /*fe60*/  IMAD.MOV.U32 R12, RZ, RZ, 0x1 ;  /* 0x00000001ff0c7424 */ /* 0x000fe400078e00ff */
[----:B------:R-:W-:-:S07]  /*fe70*/  IMAD.MOV.U32 R2, RZ, RZ, R14 ;  /* 0x000000ffff027224 */ /* 0x000fce00078e000e */
[----:B------:R-:W-:Y:S05]  /*fe80*/  WARPSYNC.COLLECTIVE R15, `(.L_x_13182) ;  /* 0x000000000f087348 */ /* 0x000fea0003c00000 */
[----:B------:R0:W1:Y:S02]  /*fe90*/  SHFL.IDX P6, R14, R13, R12, R11 ;  /* 0x0000000c0d0e7389 */ /* 0x00006400000c000b */
[----:B01----:R-:W-:Y:S01]  /*fea0*/  ENDCOLLECTIVE ;  /* 0x000000000000791b */ /* 0x003fe20003800000 */
.L_x_13182:
[----:B------:R-:W-:-:S05]  /*feb0*/  IADD3 R2, P0, R2, R7, RZ ;  /* 0x0000000702027210 */ /* 0x000fca0007f1e0ff */
[----:B------:R-:W-:-:S05]  /*fec0*/  IMAD.X R3, RZ, RZ, R3, P0 ;  /* 0x000000ffff037224 */ /* 0x000fca00000e0603 */
        /* <DEDUP_REMOVED lines=9> */
.L_x_13183:
[----:B------:R-:W-:Y:S02]  /*ff60*/  IMAD.MOV.U32 R13, RZ, RZ, R10 ;  /* 0x000000ffff0d7224 */ /* 0x000fe400078e000a */
[----:B------:R-:W-:Y:S02]  /*ff70*/  IMAD.MOV.U32 R12, RZ, RZ, 0x2 ;  /* 0x00000002ff0c7424 */ /* 0x000fe400078e00ff */
[----:B------:R-:W-:-:S07]  /*ff80*/  IMAD.MOV.U32 R2, RZ, RZ, R14 ;  /* 0x000000ffff027224 */ /* 0x000fce00078e000e */
[----:B------:R-:W-:Y:S05]  /*ff90*/  WARPSYNC.COLLECTIVE R15, `(.L_x_13184) ;  /* 0x000000000f087348 */ /* 0x000fea0003c00000 */
[----:B------:R0:W1:Y:S02]  /*ffa0*/  SHFL.IDX P6, R14, R13, R12, R11 ;  /* 0x0000000c0d0e7389 */ /* 0x00006400000c000b */
[----:B01----:R-:W-:Y:S01]  /*ffb0*/  ENDCOLLECTIVE ;  /* 0x000000000000791b */ /* 0x003fe20003800000 */
.L_x_13184:
[----:B------:R-:W-:-:S05]  /*ffc0*/  IADD3 R2, P0, R2, R7, RZ ;  /* 0x0000000702027210 */ /* 0x000fca0007f1e0ff */
[----:B------:R-:W-:-:S05]  /*ffd0*/  IMAD.X R3, RZ, RZ, R3, P0 ;  /* 0x000000ffff037224 */ /* 0x000fca00000e0603 */
        /* <DEDUP_REMOVED lines=9> */
.L_x_13185:
[----:B------:R-:W-:Y:S01]  /*10070*/  MOV R13, R10 ;  /* 0x0000000a000d7202 */ /* 0x000fe20000000f00 */
[----:B------:R-:W-:Y:S02]  /*10080*/  IMAD.MOV.U32 R12, RZ, RZ, 0x3 ;  /* 0x00000003ff0c7424 */ /* 0x000fe400078e00ff */
[----:B------:R-:W-:-:S07]  /*10090*/  IMAD.MOV.U32 R2, RZ, RZ, R14 ;  /* 0x000000ffff027224 */ /* 0x000fce00078e000e */
[----:B------:R-:W-:Y:S05]  /*100a0*/  WARPSYNC.COLLECTIVE R15, `(.L_x_13186) ;  /* 0x000000000f087348 */ /* 0x000fea0003c00000 */
[----:B------:R0:W1:Y:S02]  /*100b0*/  SHFL.IDX P6, R14, R13, R12, R11 ;  /* 0x0000000c0d0e7389 */ /* 0x00006400000c000b */
[----:B01----:R-:W-:Y:S01]  /*100c0*/  ENDCOLLECTIVE ;  /* 0x000000000000791b */ /* 0x003fe20003800000 */
.L_x_13186:
        /* <DEDUP_REMOVED lines=11> */
.L_x_13187:
[----:B------:R-:W-:Y:S02]  /*10180*/  IMAD.MOV.U32 R13, RZ, RZ, R10 ;  /* 0x000000ffff0d7224 */ /* 0x000fe400078e000a */
[----:B------:R-:W-:Y:S02]  /*10190*/  IMAD.MOV.U32 R12, RZ, RZ, 0x4 ;  /* 0x00000004ff0c7424 */ /* 0x000fe400078e00ff */
[----:B------:R-:W-:-:S07]  /*101a0*/  IMAD.MOV.U32 R2, RZ, RZ, R14 ;  /* 0x000000ffff027224 */ /* 0x000fce00078e000e */
[----:B------:R-:W-:Y:S05]  /*101b0*/  WARPSYNC.COLLECTIVE R15, `(.L_x_13188) ;  /* 0x000000000f087348 */ /* 0x000fea0003c00000 */
[----:B------:R0:W1:Y:S02]  /*101c0*/  SHFL.IDX P6, R14, R13, R12, R11 ;  /* 0x0000000c0d0e7389 */ /* 0x00006400000c000b */
[----:B01----:R-:W-:Y:S01]  /*101d0*/  ENDCOLLECTIVE ;  /* 0x000000000000791b */ /* 0x003fe20003800000 */
.L_x_13188:
        /* <DEDUP_REMOVED lines=11> */
.L_x_13189:
[----:B------:R-:W-:Y:S02]  /*10290*/  IMAD.MOV.U32 R13, RZ, RZ, R10 ;  /* 0x000000ffff0d7224 */ /* 0x000fe400078e000a */
[----:B------:R-:W-:Y:S01]  /*102a0*/  IMAD.MOV.U32 R12, RZ, RZ, 0x5 ;  /* 0x00000005ff0c7424 */ /* 0x000fe200078e00ff */
[----:B------:R-:W-:-:S07]  /*102b0*/  MOV R2, R14 ;  /* 0x0000000e00027202 */ /* 0x000fce0000000f00 */
[----:B------:R-:W-:Y:S05]  /*102c0*/  WARPSYNC.COLLECTIVE R15, `(.L_x_13190) ;  /* 0x000000000f087348 */ /* 0x000fea0003c00000 */
[----:B------:R0:W1:Y:S02]  /*102d0*/  SHFL.IDX P6, R14, R13, R12, R11 ;  /* 0x0000000c0d0e7389 */ /* 0x00006400000c000b */
[----:B01----:R-:W-:Y:S01]  /*102e0*/  ENDCOLLECTIVE ;  /* 0x000000000000791b */ /* 0x003fe20003800000 */
.L_x_13190:
        /* <DEDUP_REMOVED lines=11> */
.L_x_13191:
[----:B------:R-:W-:Y:S02]  /*103a0*/  IMAD.MOV.U32 R13, RZ, RZ, R10 ;  /* 0x000000ffff0d7224 */ /* 0x000fe400078e000a */
[----:B------:R-:W-:Y:S02]  /*103b0*/  IMAD.MOV.U32 R12, RZ, RZ, 0x6 ;  /* 0x00000006ff0c7424 */ /* 0x000fe400078e00ff */
[----:B------:R-:W-:-:S07]  /*103c0*/  IMAD.MOV.U32 R2, RZ, RZ, R14 ;  /* 0x000000ffff027224 */ /* 0x000fce00078e000e */
[----:B------:R-:W-:Y:S05]  /*103d0*/  WARPSYNC.COLLECTIVE R15, `(.L_x_13192) ;  /* 0x000000000f087348 */ /* 0x000fea0003c00000 */
[----:B------:R0:W1:Y:S02]  /*103e0*/  SHFL.IDX P6, R14, R13, R12, R11 ;  /* 0x0000000c0d0e7389 */ /* 0x00006400000c000b */
[----:B01----:R-:W-:Y:S01]  /*103f0*/  ENDCOLLECTIVE ;  /* 0x000000000000791b */ /* 0x003fe20003800000 */
.L_x_13192:
        /* <DEDUP_REMOVED lines=11> */
.L_x_13193:
[----:B------:R-:W-:Y:S02]  /*104b0*/  IMAD.MOV.U32 R13, RZ, RZ, R10 ;  /* 0x000000ffff0d7224 */ /* 0x000fe400078e000a */
[----:B------:R-:W-:Y:S02]  /*104c0*/  IMAD.MOV.U32 R12, RZ, RZ, 0x7 ;  /* 0x00000007ff0c7424 */ /* 0x000fe400078e00ff */
[----:B------:R-:W-:-:S07]  /*104d0*/  IMAD.MOV.U32 R2, RZ, RZ, R14 ;  /* 0x000000ffff027224 */ /* 0x000fce00078e000e */
[----:B------:R-:W-:Y:S05]  /*104e0*/  WARPSYNC.COLLECTIVE R15, `(.L_x_13194) ;  /* 0x000000000f087348 */ /* 0x000fea0003c00000 */
[----:B------:R0:W1:Y:S02]  /*104f0*/  SHFL.IDX P6, R14, R13, R12, R11 ;  /* 0x0000000c0d0e7389 */ /* 0x00006400000c000b */
[----:B01----:R-:W-:Y:S01]  /*10500*/  ENDCOLLECTIVE ;  /* 0x000000000000791b */ /* 0x003fe20003800000 */
.L_x_13194:
        /* <DEDUP_REMOVED lines=11> */
.L_x_13195:
[----:B------:R-:W-:Y:S01]  /*105c0*/  IMAD.MOV.U32 R2, RZ, RZ, R14 ;  /* 0x000000ffff027224 */ /* 0x000fe200078e000e */
[----:B------:R-:W-:Y:S06]  /*105d0*/  BRA `(.L_x_13196) ;  /* 0xffffffb800707947 */ /* 0x000fec000383ffff */
.L_x_13091:
[----:B-1----:R1:W2:Y:S02]  /*105e0*/  SYNCS.PHASECHK.TRANS64.TRYWAIT P0, [R5+URZ+0x16860], R2 ;  /* 0x01686002050075a7 */ /* 0x0022a4000800017f */
[----:B--2---:R-:W-:Y:S05]  /*105f0*/  @!P0 NANOSLEEP.SYNCS 0x989680 ;  /* 0x009896800000895d */ /* 0x004fea0003900000 */
[----:B------:R-:W2:Y:S02]  /*10600*/  @!P0 SYNCS.PHASECHK.TRANS64 P0, [R5+URZ+0x16860], R2 ;  /* 0x01686002050085a7 */ /* 0x000ea4000800007f */
[----:B--2---:R-:W-:Y:S05]  /*10610*/  @!P0 BRA `(.L_x_13091) ;  /* 0xfffffffc00f08947 */ /* 0x004fea000383ffff */
[----:B------:R-:W-:Y:S05]  /*10620*/  BRA `(.L_x_13197) ;  /* 0xffffffb800c87947 */ /* 0x000fea000383ffff */
.L_x_13092:
        /* <DEDUP_REMOVED lines=8> */
.L_x_13199:
[----:B------:R-:W-:Y:S05]  /*106b0*/  BSYNC B1 ;  /* 0x0000000000017941 */ /* 0x000fea0003800000 */
.L_x_13198:
[----:B------:R-:W-:Y:S01]  /*106c0*/  IMAD.MOV.U32 R13, RZ, RZ, R18 ;  /* 0x000000ffff0d7224 */ /* 0x000fe200078e0012 */
[----:B------:R-:W-:Y:S01]  /*106d0*/  ISETP.LT.OR P2, PT, R8, 0x1, P1 ;  /* 0x000000010800780c */ /* 0x000fe20000f41670 */
        /* <DEDUP_REMOVED lines=8> */
.L_x_13200:
[----:B------:R-:W-:Y:S02]  /*10760*/  IMAD.MOV.U32 R13, RZ, RZ, R23 ;  /* 0x000000ffff0d7224 */ /* 0x000fe400078e0017 */
[----:B------:R-:W-:Y:S02]  /*10770*/  IMAD.MOV.U32 R12, RZ, RZ, 0x1 ;  /* 0x00000001ff0c7424 */ /* 0x000fe400078e00ff */
[----:B------:R-:W-:-:S07]  /*10780*/  IMAD.MOV.U32 R2, RZ, RZ, R14 ;  /* 0x000000ffff027224 */ /* 0x000fce00078e000e */
[----:B------:R-:W-:Y:S05]  /*10790*/  WARPSYNC.COLLECTIVE R15, `(.L_x_13201) ;  /* 0x000000000f087348 */ /* 0x000fea0003c00000 */
[----:B------:R0:W1:Y:S02]  /*107a0*/  SHFL.IDX P6, R14, R13, R12, R11 ;  /* 0x0000000c0d0e7389 */ /* 0x00006400000c000b */
[----:B01----:R-:W-:Y:S01]  /*107b0*/  ENDCOLLECTIVE ;  /* 0x000000000000791b */ /* 0x003fe20003800000 */
.L_x_13201:
        /* <DEDUP_REMOVED lines=8> */
[----:B0-----:R-:W-:-:S12]  /*10840*/  IMAD.MOV.U32 R3, RZ, RZ, R14 ;  /* 0x000000ffff037224 */ /* 0x001fd800078e000e */
[----:B------:R-:W-:Y:S05]  /*10850*/  WARPSYNC.COLLECTIVE R15, `(.L_x_13202) ;  /* 0x000000000f087348 */ /* 0x000fea0003c00000 */
[----:B------:R0:W1:Y:S02]  /*10860*/  SHFL.IDX P6, R14, R13, R12, R11 ;  /* 0x0000000c0d0e7389 */ /* 0x00006400000c000b */
[----:B01----:R-:W-:Y:S01]  /*10870*/  ENDCOLLECTIVE ;  /* 0x000000000000791b */ /* 0x003fe20003800000 */
.L_x_13202:
[----:B------:R-:W-:Y:S02]  /*10880*/  IMAD.MOV.U32 R13, RZ, RZ, R23 ;  /* 0x000000ffff0d7224 */ /* 0x000fe400078e0017 */
[----:B------:R-:W-:Y:S02]  /*10890*/  IMAD.MOV.U32 R12, RZ, RZ, 0x2 ;  /* 0x00000002ff0c7424 */ /* 0x000fe400078e00ff */
[----:B------:R-:W-:-:S07]  /*108a0*/  IMAD.MOV.U32 R2, RZ, RZ, R14 ;  /* 0x000000ffff027224 */ /* 0x000fce00078e000e */
[----:B------:R-:W-:Y:S05]  /*108b0*/  WARPSYNC.COLLECTIVE R15, `(.L_x_13203) ;  /* 0x000000000f087348 */ /* 0x000fea0003c00000 */
[----:B------:R0:W1:Y:S02]  /*108c0*/  SHFL.IDX P6, R14, R13, R12, R11 ;  /* 0x0000000c0d0e7389 */ /* 0x00006400000c000b */
[----:B01----:R-:W-:Y:S01]  /*108d0*/  ENDCOLLECTIVE ;  /* 0x000000000000791b */ /* 0x003fe20003800000 */
.L_x_13203:
[----:B------:R-:W-:-:S05]  /*108e0*/  IADD3 R2, P0, R2, R7, RZ ;  /* 0x0000000702027210 */ /* 0x000fca0007f1e0ff */
[----:B------:R-:W-:-:S05]  /*108f0*/  IMAD.X R3, RZ, RZ, R3, P0 ;  /* 0x000000ffff037224 */ /* 0x000fca00000e0603 */
[----:B------:R-:W-:Y:S01]  /*10900*/  @!PT LDS RZ, [RZ] ;  /* 0x00000000fffff984 */ /* 0x000fe20000000800 */
[----:B------:R-:W-:Y:S01]  /*10910*/  @!PT LDS RZ, [RZ] ;  /* 0x00000000fffff984 */ /* 0x000fe20000000800 */
[----:B------:R-:W-:Y:S01]  /*10920*/  @!PT LDS RZ, [RZ] ;  /* 0x00000000fffff984 */ /* 0x000fe20000000800 */
[----:B------:R0:W-:Y:S01]  /*10930*/  LDGSTS.E.BYPASS.LTC128B.128 [R6+0xc00], desc[UR36][R2.64], !P2 ;  /* 0x00c0000002067fae */ /* 0x0001e2000d101d64 */
[----:B------:R-:W-:Y:S02]  /*10940*/  MOV R13, R18 ;  /* 0x00000012000d7202 */ /* 0x000fe40000000f00 */
[----:B------:R-:W-:Y:S01]  /*10950*/  ISETP.LT.OR P2, PT, R8, 0x21, P1 ;  /* 0x000000210800780c */ /* 0x000fe20000f41670 */
[----:B0-----:R-:W-:-:S12]  /*10960*/  IMAD.MOV.U32 R3, RZ, RZ, R14 ;  /* 0x000000ffff037224 */ /* 0x001fd800078e000e */
[----:B------:R-:W-:Y:S05]  /*10970*/  WARPSYNC.COLLECTIVE R15, `(.L_x_13204) ;  /* 0x000000000f087348 */ /* 0x000fea0003c00000 */
[----:B------:R0:W1:Y:S02]  /*10980*/  SHFL.IDX P6, R14, R13, R12, R11 ;  /* 0x0000000c0d0e7389 */ /* 0x00006400000c000b */
[----:B01----:R-:W-:Y:S01]  /*10990*/  ENDCOLLECTIVE ;  /* 0x000000000000791b */ /* 0x003fe20003800000 */
.L_x_13204:
[----:B------:R-:W-:Y:S02]  /*109a0*/  IMAD.MOV.U32 R13, RZ, RZ, R23 ;  /* 0x000000ffff0d7224 */ /* 0x000fe400078e0017 */
[----:B------:R-:W-:Y:S02]  /*109b0*/  IMAD.MOV.U32 R12, RZ, RZ, 0x3 ;  /* 0x00000003ff0c7424 */ /* 0x000fe400078e00ff */
[----:B------:R-:W-:-:S07]  /*109c0*/  IMAD.MOV.U32 R2, RZ, RZ, R14 ;  /* 0x000000ffff027224 */ /* 0x000fce00078e000e */
[----:B------:R-:W-:Y:S05]  /*109d0*/  WARPSYNC.COLLECTIVE R15, `(.L_x_13205) ;  /* 0x000000000f087348 */ /* 0x000fea0003c00000 */
[----:B------:R0:W1:Y:S02]  /*109e0*/  SHFL.IDX P6, R14, R13, R12, R11 ;  /* 0x0000000c0d0e7389 */ /* 0x00006400000c000b */
[----:B01----:R-:W-:Y:S01]  /*109f0*/  ENDCOLLECTIVE ;  /* 0x000000000000791b */ /* 0x003fe20003800000 */
.L_x_13205:
        /* <DEDUP_REMOVED lines=12> */
.L_x_13206:
[----:B------:R-:W-:Y:S01]  /*10ac0*/  IMAD.MOV.U32 R13, RZ, RZ, R23 ;  /* 0x000000ffff0d7224 */ /* 0x000fe200078e0017 */
[----:B------:R-:W-:Y:S01]  /*10ad0*/  MOV R12, 0x4 ;  /* 0x00000004000c7802 */ /* 0x000fe20000000f00 */
[----:B------:R-:W-:-:S07]  /*10ae0*/  IMAD.MOV.U32 R2, RZ, RZ, R14 ;  /* 0x000000ffff027224 */ /* 0x000fce00078e000e */
[----:B------:R-:W-:Y:S05]  /*10af0*/  WARPSYNC.COLLECTIVE R15, `(.L_x_13207) ;  /* 0x000000000f087348 */ /* 0x000fea0003c00000 */
[----:B------:R0:W1:Y:S02]  /*10b00*/  SHFL.IDX P6, R14, R13, R12, R11 ;  /* 0x0000000c0d0e7389 */ /* 0x00006400000c000b */
[----:B01----:R-:W-:Y:S01]  /*10b10*/  ENDCOLLECTIVE ;  /* 0x000000000000791b */ /* 0x003fe20003800000 */
.L_x_13207:
        /* <DEDUP_REMOVED lines=12> */
.L_x_13208:
[----:B------:R-:W-:Y:S02]  /*10be0*/  IMAD.MOV.U32 R13, RZ, RZ, R23 ;  /* 0x000000ffff0d7224 */ /* 0x000fe400078e0017 */
[----:B------:R-:W-:Y:S02]  /*10bf0*/  IMAD.MOV.U32 R12, RZ, RZ, 0x5 ;  /* 0x00000005ff0c7424 */ /* 0x000fe400078e00ff */
[----:B------:R-:W-:-:S07]  /*10c00*/  IMAD.MOV.U32 R2, RZ, RZ, R14 ;  /* 0x000000ffff027224 */ /* 0x000fce00078e000e */
[----:B------:R-:W-:Y:S05]  /*10c10*/  WARPSYNC.COLLECTIVE R15, `(.L_x_13209) ;  /* 0x000000000f087348 */ /* 0x000fea0003c00000 */
[----:B------:R0:W1:Y:S02]  /*10c20*/  SHFL.IDX P6, R14, R13, R12, R11 ;  /* 0x0000000c0d0e7389 */ /* 0x00006400000c000b */
[----:B01----:R-:W-:Y:S01]  /*10c30*/  ENDCOLLECTIVE ;  /* 0x000000000000791b */ /* 0x003fe20003800000 */
.L_x_13209:
        /* <DEDUP_REMOVED lines=12> */
.L_x_13210:
[----:B------:R-:W-:Y:S02]  /*10d00*/  IMAD.MOV.U32 R13, RZ, RZ, R23 ;  /* 0x000000ffff0d7224 */ /* 0x000fe400078e0017 */
[----:B------:R-:W-:Y:S02]  /*10d10*/  IMAD.MOV.U32 R12, RZ, RZ, 0x6 ;  /* 0x00000006ff0c7424 */ /* 0x000fe400078e00ff */
[----:B------:R-:W-:-:S07]  /*10d20*/  IMAD.MOV.U32 R2, RZ, RZ, R14 ;  /* 0x000000ffff027224 */ /* 0x000fce00078e000e */
[----:B------:R-:W-:Y:S05]  /*10d30*/  WARPSYNC.COLLECTIVE R15, `(.L_x_13211) ;  /* 0x000000000f087348 */ /* 0x000fea0003c00000 */
[----:B------:R0:W1:Y:S02]  /*10d40*/  SHFL.IDX P6, R14, R13, R12, R11 ;  /* 0x0000000c0d0e7389 */ /* 0x00006400000c000b */
[----:B01----:R-:W-:Y:S01]  /*10d50*/  ENDCOLLECTIVE ;  /* 0x000000000000791b */ /* 0x003fe20003800000 */
.L_x_13211:
        /* <DEDUP_REMOVED lines=8> */
[----:B0-----:R-:W-:-:S10]  /*10de0*/  IMAD.MOV.U32 R3, RZ, RZ, R14 ;  /* 0x000000ffff037224 */ /* 0x001fd400078e000e */
[----:B------:R-:W-:Y:S05]  /*10df0*/  WARPSYNC.COLLECTIVE R15, `(.L_x_13212) ;  /* 0x000000000f087348 */ /* 0x000fea0003c00000 */
[----:B------:R0:W1:Y:S02]  /*10e00*/  SHFL.IDX P6, R14, R13, R12, R11 ;  /* 0x0000000c0d0e7389 */ /* 0x00006400000c000b */
[----:B01----:R-:W-:Y:S01]  /*10e10*/  ENDCOLLECTIVE ;  /* 0x000000000000791b */ /* 0x003fe20003800000 */
.L_x_13212:
[----:B------:R-:W-:Y:S02]  /*10e20*/  IMAD.MOV.U32 R13, RZ, RZ, R23 ;  /* 0x000000ffff0d7224 */ /* 0x000fe400078e0017 */
[----:B------:R-:W-:Y:S02]  /*10e30*/  IMAD.MOV.U32 R12, RZ, RZ, 0x7 ;  /* 0x00000007ff0c7424 */ /* 0x000fe400078e00ff */
[----:B------:R-:W-:-:S07]  /*10e40*/  IMAD.MOV.U32 R2, RZ, RZ, R14 ;  /* 0x000000ffff027224 */ /* 0x000fce00078e000e */
[----:B------:R-:W-:Y:S05]  /*10e50*/  WARPSYNC.COLLECTIVE R15, `(.L_x_13213) ;  /* 0x000000000f087348 */ /* 0x000fea0003c00000 */
[----:B------:R0:W1:Y:S02]  /*10e60*/  SHFL.IDX P6, R14, R13, R12, R11 ;  /* 0x0000000c0d0e7389 */ /* 0x00006400000c000b */
[----:B01----:R-:W-:Y:S01]  /*10e70*/  ENDCOLLECTIVE ;  /* 0x000000000000791b */ /* 0x003fe20003800000 */
.L_x_13213:
[----:B------:R-:W-:-:S05]  /*10e80*/  IADD3 R2, P0, R2, R7, RZ ;  /* 0x0000000702027210 */ /* 0x000fca0007f1e0ff */
[----:B------:R-:W-:-:S05]  /*10e90*/  IMAD.X R3, RZ, RZ, R3, P0 ;  /* 0x000000ffff037224 */ /* 0x000fca00000e0603 */
        /* <DEDUP_REMOVED lines=9> */
.L_x_13214:
[----:B------:R-:W-:Y:S01]  /*10f30*/  IMAD.MOV.U32 R2, RZ, RZ, R14 ;  /* 0x000000ffff027224 */ /* 0x000fe200078e000e */
[----:B------:R-:W-:Y:S06]  /*10f40*/  BRA `(.L_x_13215) ;  /* 0xffffffb400747947 */ /* 0x000fec000383ffff */
.L_x_13100:
[----:B0-----:R0:W1:Y:S02]  /*10f50*/  SYNCS.PHASECHK.TRANS64.TRYWAIT P0, [R0+URZ+0x16860], R3 ;  /* 0x01686003000075a7 */ /* 0x001064000800017f */
[----:B-1----:R-:W-:Y:S05]  /*10f60*/  @!P0 NANOSLEEP.SYNCS 0x989680 ;  /* 0x009896800000895d */ /* 0x002fea0003900000 */
[----:B------:R-:W1:Y:S02]  /*10f70*/  @!P0 SYNCS.PHASECHK.TRANS64 P0, [R0+URZ+0x16860], R3 ;  /* 0x01686003000085a7 */ /* 0x000e64000800007f */
[----:B-1----:R-:W-:Y:S05]  /*10f80*/  @!P0 BRA `(.L_x_13100) ;  /* 0xfffffffc00f08947 */ /* 0x002fea000383ffff */
[----:B------:R-:W-:Y:S05]  /*10f90*/  BRA `(.L_x_13216) ;  /* 0xffffffb8008c7947 */ /* 0x000fea000383ffff */
.L_x_13101:
        /* <DEDUP_REMOVED lines=8> */
.L_x_13218:
[----:B------:R-:W-:Y:S05]  /*11020*/  BSYNC B0 ;  /* 0x0000000000007941 */ /* 0x000fea0003800000 */
.L_x_13217:
[----:B------:R-:W-:Y:S01]  /*11030*/  IMAD.MOV.U32 R13, RZ, RZ, R18 ;  /* 0x000000ffff0d7224 */ /* 0x000fe200078e0012 */
[----:B------:R-:W-:Y:S01]  /*11040*/  MOV R15, 0xffffffff ;  /* 0xffffffff000f7802 */ /* 0x000fe20000000f00 */
[----:B------:R-:W-:Y:S02]  /*11050*/  IMAD.MOV.U32 R12, RZ, RZ, RZ ;  /* 0x000000ffff0c7224 */ /* 0x000fe400078e00ff */
[----:B------:R-:W-:Y:S02]  /*11060*/  IMAD.MOV.U32 R11, RZ, RZ, 0x181f ;  /* 0x0000181fff0b7424 */ /* 0x000fe400078e00ff */
[----:B------:R-:W-:Y:S02]  /*11070*/  IMAD.MOV.U32 R3, RZ, RZ, R14 ;  /* 0x000000ffff037224 */ /* 0x000fe400078e000e */
[----:B------:R-:W-:-:S07]  /*11080*/  IMAD.SHL.U32 R5, R28, 0x2, RZ ;  /* 0x000000021c057824 */ /* 0x000fce00078e00ff */
[----:B------:R-:W-:Y:S05]  /*11090*/  WARPSYNC.COLLECTIVE R15, `(.L_x_13219) ;  /* 0x000000000f087348 */ /* 0x000fea0003c00000 */
[----:B------:R0:W1:Y:S02]  /*110a0*/  SHFL.IDX P6, R14, R13, R12, R11 ;  /* 0x0000000c0d0e7389 */ /* 0x00006400000c000b */
[----:B01----:R-:W-:Y:S01]  /*110b0*/  ENDCOLLECTIVE ;  /* 0x000000000000791b */ /* 0x003fe20003800000 */
.L_x_13219:
[----:B------:R-:W-:Y:S01]  /*110c0*/  ULDC UR4, c[0x0][0x2f4] ;  /* 0x0000bd0000047ab9 */ /* 0x000fe20000000800 */
[----:B------:R-:W-:Y:S01]  /*110d0*/  IMAD R4, R4, 0x2, R22 ;  /* 0x0000000204047824 */ /* 0x000fe200078e0216 */
[----:B------:R-:W-:-:S04]  /*110e0*/  ISETP.GE.AND P0, PT, R28, UR4, PT ;  /* 0x000000041c007c0c */ /* 0x000fc8000bf06270 */
[----:B------:R-:W-:Y:S01]  /*110f0*/  ISETP.LT.OR P2, PT, R6, 0x1, P0 ;  /* 0x000000010600780c */ /* 0x000fe20000741670 */
[----:B------:R-:W-:Y:S02]  /*11100*/  IMAD.MOV.U32 R13, RZ, RZ, R23 ;  /* 0x000000ffff0d7224 */ /* 0x000fe400078e0017 */
[----:B------:R-:W-:Y:S01]  /*11110*/  IMAD.MOV.U32 R12, RZ, RZ, 0x1 ;  /* 0x00000001ff0c7424 */ /* 0x000fe200078e00ff */
[----:B------:R-:W-:-:S13]  /*11120*/  IADD3 R2, P1, R14, R5, RZ ;  /* 0x000000050e027210 */ /* 0x000fda0007f3e0ff */
[----:B------:R-:W-:Y:S05]  /*11130*/  WARPSYNC.COLLECTIVE R15, `(.L_x_13220) ;  /* 0x000000000f087348 */ /* 0x000fea0003c00000 */
[----:B------:R0:W1:Y:S02]  /*11140*/  SHFL.IDX P6, R14, R13, R12, R11 ;  /* 0x0000000c0d0e7389 */ /* 0x00006400000c000b */
[----:B01----:R-:W-:Y:S01]  /*11150*/  ENDCOLLECTIVE ;  /* 0x000000000000791b */ /* 0x003fe20003800000 */
.L_x_13220:
[----:B------:R-:W-:-:S05]  /*11160*/  IMAD.X R3, RZ, RZ, R3, P1 ;  /* 0x000000ffff037224 */ /* 0x000fca00008e0603 */
        /* <DEDUP_REMOVED lines=10> */
.L_x_13221:
[----:B------:R-:W-:Y:S01]  /*11210*/  IMAD.MOV.U32 R13, RZ, RZ, R23 ;  /* 0x000000ffff0d7224 */ /* 0x000fe200078e0017 */
[----:B------:R-:W-:Y:S02]  /*11220*/  MOV R12, 0x2 ;  /* 0x00000002000c7802 */ /* 0x000fe40000000f00 */
[----:B------:R-:W-:-:S13]  /*11230*/  IADD3 R2, P1, R14, R5, RZ ;  /* 0x000000050e027210 */ /* 0x000fda0007f3e0ff */
[----:B------:R-:W-:Y:S05]  /*11240*/  WARPSYNC.COLLECTIVE R15, `(.L_x_13222) ;  /* 0x000000000f087348 */ /* 0x000fea0003c00000 */
[----:B------:R0:W1:Y:S02]  /*11250*/  SHFL.IDX P6, R14, R13, R12, R11 ;  /* 0x0000000c0d0e7389 */ /* 0x00006400000c000b */
[----:B01----:R-:W-:Y:S01]  /*11260*/  ENDCOLLECTIVE ;  /* 0x000000000000791b */ /* 0x003fe20003800000 */
.L_x_13222:
        /* <DEDUP_REMOVED lines=11> */
.L_x_13223:
[----:B------:R-:W-:Y:S02]  /*11320*/  IMAD.MOV.U32 R13, RZ, RZ, R23 ;  /* 0x000000ffff0d7224 */ /* 0x000fe400078e0017 */
[----:B------:R-:W-:Y:S01]  /*11330*/  IMAD.MOV.U32 R12, RZ, RZ, 0x3 ;  /* 0x00000003ff0c7424 */ /* 0x000fe200078e00ff */
[----:B------:R-:W-:-:S13]  /*11340*/  IADD3 R2, P1, R14, R5, RZ ;  /* 0x000000050e027210 */ /* 0x000fda0007f3e0ff */
[----:B------:R-:W-:Y:S05]  /*11350*/  WARPSYNC.COLLECTIVE R15, `(.L_x_13224) ;  /* 0x000000000f087348 */ /* 0x000fea0003c00000 */
[----:B------:R0:W1:Y:S02]  /*11360*/  SHFL.IDX P6, R14, R13, R12, R11 ;  /* 0x0000000c0d0e7389 */ /* 0x00006400000c000b */
[----:B01----:R-:W-:Y:S01]  /*11370*/  ENDCOLLECTIVE ;  /* 0x000000000000791b */ /* 0x003fe20003800000 */
.L_x_13224:
        /* <DEDUP_REMOVED lines=11> */
.L_x_13225:
[----:B------:R-:W-:Y:S01]  /*11430*/  IMAD.MOV.U32 R13, RZ, RZ, R23 ;  /* 0x000000ffff0d7224 */ /* 0x000fe200078e0017 */
[----:B------:R-:W-:Y:S02]  /*11440*/  MOV R12, 0x4 ;  /* 0x00000004000c7802 */ /* 0x000fe40000000f00 */
[----:B------:R-:W-:-:S13]  /*11450*/  IADD3 R2, P1, R14, R5, RZ ;  /* 0x000000050e027210 */ /* 0x000fda0007f3e0ff */
[----:B------:R-:W-:Y:S05]  /*11460*/  WARPSYNC.COLLECTIVE R15, `(.L_x_13226) ;  /* 0x000000000f087348 */ /* 0x000fea0003c00000 */
[----:B------:R0:W1:Y:S02]  /*11470*/  SHFL.IDX P6, R14, R13, R12, R11 ;  /* 0x0000000c0d0e7389 */ /* 0x00006400000c000b */
[----:B01----:R-:W-:Y:S01]  /*11480*/  ENDCOLLECTIVE ;  /* 0x000000000000791b */ /* 0x003fe20003800000 */
.L_x_13226:
        /* <DEDUP_REMOVED lines=11> */
.L_x_13227:
[----:B------:R-:W-:Y:S02]  /*11540*/  IMAD.MOV.U32 R13, RZ, RZ, R23 ;  /* 0x000000ffff0d7224 */ /* 0x000fe400078e0017 */
[----:B------:R-:W-:Y:S01]  /*11550*/  IMAD.MOV.U32 R12, RZ, RZ, 0x5 ;  /* 0x00000005ff0c7424 */ /* 0x000fe200078e00ff */
[----:B------:R-:W-:-:S13]  /*11560*/  IADD3 R2, P1, R14, R5, RZ ;  /* 0x000000050e027210 */ /* 0x000fda0007f3e0ff */
[----:B------:R-:W-:Y:S05]  /*11570*/  WARPSYNC.COLLECTIVE R15, `(.L_x_13228) ;  /* 0x000000000f087348 */ /* 0x000fea0003c00000 */
[----:B------:R0:W1:Y:S02]  /*11580*/  SHFL.IDX P6, R14, R13, R12, R11 ;  /* 0x0000000c0d0e7389 */ /* 0x00006400000c000b */
[----:B01----:R-:W-:Y:S01]  /*11590*/  ENDCOLLECTIVE ;  /* 0x000000000000791b */ /* 0x003fe20003800000 */
.L_x_13228:
        /* <DEDUP_REMOVED lines=11> */
.L_x_13229:
[----:B------:R-:W-:Y:S01]  /*11650*/  IMAD.MOV.U32 R13, RZ, RZ, R23 ;  /* 0x000000ffff0d7224 */ /* 0x000fe200078e0017 */
[----:B------:R-:W-:Y:S02]  /*11660*/  MOV R12, 0x6 ;  /* 0x00000006000c7802 */ /* 0x000fe40000000f00 */
[----:B------:R-:W-:-:S13]  /*11670*/  IADD3 R2, P1, R14, R5, RZ ;  /* 0x000000050e027210 */ /* 0x000fda0007f3e0ff */
[----:B------:R-:W-:Y:S05]  /*11680*/  WARPSYNC.COLLECTIVE R15, `(.L_x_13230) ;  /* 0x000000000f087348 */ /* 0x000fea0003c00000 */
[----:B------:R0:W1:Y:S02]  /*11690*/  SHFL.IDX P6, R14, R13, R12, R11 ;  /* 0x0000000c0d0e7389 */ /* 0x00006400000c000b */
[----:B01----:R-:W-:Y:S01]  /*116a0*/  ENDCOLLECTIVE ;  /* 0x000000000000791b */ /* 0x003fe20003800000 */
.L_x_13230:
        /* <DEDUP_REMOVED lines=11> */
.L_x_13231:
[----:B------:R-:W-:Y:S02]  /*11760*/  IMAD.MOV.U32 R13, RZ, RZ, R23 ;  /* 0x000000ffff0d7224 */ /* 0x000fe400078e0017 */
[----:B------:R-:W-:Y:S01]  /*11770*/  IMAD.MOV.U32 R12, RZ, RZ, 0x7 ;  /* 0x00000007ff0c7424 */ /* 0x000fe200078e00ff */
[----:B------:R-:W-:-:S13]  /*11780*/  IADD3 R2, P1, R14, R5, RZ ;  /* 0x000000050e027210 */ /* 0x000fda0007f3e0ff */
[----:B------:R-:W-:Y:S05]  /*11790*/  WARPSYNC.COLLECTIVE R15, `(.L_x_13232) ;  /* 0x000000000f087348 */ /* 0x000fea0003c00000 */
[----:B------:R0:W1:Y:S02]  /*117a0*/  SHFL.IDX P6, R14, R13, R12, R11 ;  /* 0x0000000c0d0e7389 */ /* 0x00006400000c000b */
[----:B01----:R-:W-:Y:S01]  /*117b0*/  ENDCOLLECTIVE ;  /* 0x000000000000791b */ /* 0x003fe20003800000 */
.L_x_13232:
        /* <DEDUP_REMOVED lines=10> */
.L_x_13233:
[----:B------:R-:W-:Y:S05]  /*11860*/  BRA `(.L_x_13234) ;  /* 0xffffffb400507947 */ /* 0x000fea000383ffff */
.L_x_13106:
        /* <DEDUP_REMOVED lines=8> */
.L_x_13236:
[----:B------:R-:W-:Y:S05]  /*118f0*/  BSYNC B0 ;  /* 0x0000000000007941 */ /* 0x000fea0003800000 */
.L_x_13235:
        /* <DEDUP_REMOVED lines=9> */
.L_x_13237:
        /* <DEDUP_REMOVED lines=16> */
[----:B------:R-:W-:-:S02]  /*11a90*/  MOV R16, RZ ;  /* 0x000000ff00107202 */ /* 0x000fc40000000f00 */
[----:B--2---:R-:W-:Y:S01]  /*11aa0*/  @!P1 MOV R7, R8 ;  /* 0x0000000800079202 */ /* 0x004fe20000000f00 */
[----:B---3--:R-:W-:Y:S01]  /*11ab0*/  @!P1 IMAD.MOV.U32 R4, RZ, RZ, R5 ;  /* 0x000000ffff049224 */ /* 0x008fe200078e0005 */
[----:B------:R-:W-:-:S03]  /*11ac0*/  ISETP.NE.AND P1, PT, R9, RZ, PT ;  /* 0x000000ff0900720c */ /* 0x000fc60003f25270 */
[----:B------:R-:W-:-:S10]  /*11ad0*/  IMAD R13, R4, R7, RZ ;  /* 0x00000007040d7224 */ /* 0x000fd400078e02ff */
[----:B------:R-:W-:Y:S05]  /*11ae0*/  WARPSYNC.COLLECTIVE R15, `(.L_x_13238) ;  /* 0x000000000f087348 */ /* 0x000fea0003c00000 */
[----:B------:R0:W1:Y:S02]  /*11af0*/  SHFL.UP P6, R14, R13, R12, R11 ;  /* 0x0400000c0d0e7389 */ /* 0x00006400000c000b */
[----:B01----:R-:W-:Y:S01]  /*11b00*/  ENDCOLLECTIVE ;  /* 0x000000000000791b */ /* 0x003fe20003800000 */
.L_x_13238:
[----:B------:R-:W-:Y:S01]  /*11b10*/  IMAD.MOV.U32 R12, RZ, RZ, 0x2 ;  /* 0x00000002ff0c7424 */ /* 0x000fe200078e00ff */
[----:B------:R-:W-:-:S05]  /*11b20*/  SEL R14, R14, RZ, P1 ;  /* 0x000000ff0e0e7207 */ /* 0x000fca0000800000 */
[----:B------:R-:W-:-:S04]  /*11b30*/  IMAD.IADD R5, R13, 0x1, R14 ;  /* 0x000000010d057824 */ /* 0x000fc800078e020e */
[----:B------:R-:W-:-:S07]  /*11b40*/  IMAD.MOV.U32 R13, RZ, RZ, R5 ;  /* 0x000000ffff0d7224 */ /* 0x000fce00078e0005 */
[----:B------:R-:W-:Y:S05]  /*11b50*/  WARPSYNC.COLLECTIVE R15, `(.L_x_13239) ;  /* 0x000000000f087348 */ /* 0x000fea0003c00000 */
[----:B------:R0:W1:Y:S02]  /*11b60*/  SHFL.UP P6, R14, R13, R12, R11 ;  /* 0x0400000c0d0e7389 */ /* 0x00006400000c000b */
[----:B01----:R-:W-:Y:S01]  /*11b70*/  ENDCOLLECTIVE ;  /* 0x000000000000791b */ /* 0x003fe20003800000 */
.L_x_13239:
[----:B------:R-:W-:Y:S01]  /*11b80*/  IMAD.MOV.U32 R12, RZ, RZ, 0x4 ;  /* 0x00000004ff0c7424 */ /* 0x000fe200078e00ff */
[----:B------:R-:W-:-:S05]  /*11b90*/  SEL R2, R14, RZ, P2 ;  /* 0x000000ff0e027207 */ /* 0x000fca0001000000 */
[----:B------:R-:W-:-:S04]  /*11ba0*/  IMAD.IADD R2, R5, 0x1, R2 ;  /* 0x0000000105027824 */ /* 0x000fc800078e0202 */
[----:B------:R-:W-:-:S07]  /*11bb0*/  IMAD.MOV.U32 R13, RZ, RZ, R2 ;  /* 0x000000ffff0d7224 */ /* 0x000fce00078e0002 */
[----:B------:R-:W-:Y:S05]  /*11bc0*/  WARPSYNC.COLLECTIVE R15, `(.L_x_13240) ;  /* 0x000000000f087348 */ /* 0x000fea0003c00000 */
[----:B------:R0:W1:Y:S02]  /*11bd0*/  SHFL.UP P6, R14, R13, R12, R11 ;  /* 0x0400000c0d0e7389 */ /* 0x00006400000c000b */
[----:B01----:R-:W-:Y:S01]  /*11be0*/  ENDCOLLECTIVE ;  /* 0x000000000000791b */ /* 0x003fe20003800000 */
.L_x_13240:
[----:B------:R-:W-:Y:S01]  /*11bf0*/  IMAD.MOV.U32 R12, RZ, RZ, 0x8 ;  /* 0x00000008ff0c7424 */ /* 0x000fe200078e00ff */
[----:B------:R-:W-:-:S04]  /*11c00*/  SEL R3, R14, RZ, P3 ;  /* 0x000000ff0e037207 */ /* 0x000fc80001800000 */
[----:B------:R-:W-:-:S05]  /*11c10*/  IADD3 R8, R2, R3, RZ ;  /* 0x0000000302087210 */ /* 0x000fca0007ffe0ff */
[----:B------:R-:W-:-:S07]  /*11c20*/  IMAD.MOV.U32 R13, RZ, RZ, R8 ;  /* 0x000000ffff0d7224 */ /* 0x000fce00078e0008 */
[----:B------:R-:W-:Y:S05]  /*11c30*/  WARPSYNC.COLLECTIVE R15, `(.L_x_13241) ;  /* 0x000000000f087348 */ /* 0x000fea0003c00000 */
[----:B------:R0:W1:Y:S02]  /*11c40*/  SHFL.UP P6, R14, R13, R12, R11 ;  /* 0x0400000c0d0e7389 */ /* 0x00006400000c000b */
[----:B01----:R-:W-:Y:S01]  /*11c50*/  ENDCOLLECTIVE ;  /* 0x000000000000791b */ /* 0x003fe20003800000 */
.L_x_13241:
[----:B------:R-:W-:Y:S01]  /*11c60*/  IMAD.MOV.U32 R12, RZ, RZ, 0x10 ;  /* 0x00000010ff0c7424 */ /* 0x000fe200078e00ff */
[----:B------:R-:W-:-:S05]  /*11c70*/  SEL R5, R14, RZ, P4 ;  /* 0x000000ff0e057207 */ /* 0x000fca0002000000 */
[----:B------:R-:W-:-:S04]  /*11c80*/  IMAD.IADD R5, R8, 0x1, R5 ;  /* 0x0000000108057824 */ /* 0x000fc800078e0205 */
[----:B------:R-:W-:-:S07]  /*11c90*/  IMAD.MOV.U32 R13, RZ, RZ, R5 ;  /* 0x000000ffff0d7224 */ /* 0x000fce00078e0005 */
[----:B------:R-:W-:Y:S05]  /*11ca0*/  WARPSYNC.COLLECTIVE R15, `(.L_x_13242) ;  /* 0x000000000f087348 */ /* 0x000fea0003c00000 */
[----:B------:R0:W1:Y:S02]  /*11cb0*/  SHFL.UP P6, R14, R13, R12, R11 ;  /* 0x0400000c0d0e7389 */ /* 0x00006400000c000b */
[----:B01----:R-:W-:Y:S01]  /*11cc0*/  ENDCOLLECTIVE ;  /* 0x000000000000791b */ /* 0x003fe20003800000 */
.L_x_13242:
        /* <DEDUP_REMOVED lines=8> */
.L_x_13243:
[----:B------:R-:W-:Y:S05]  /*11d50*/  BRA `(.L_x_13244) ;  /* 0xffffffb4005c7947 */ /* 0x000fea000383ffff */
.L_x_13109:
[----:B------:R-:W-:Y:S01]  /*11d60*/  BSSY B0, `(.L_x_13245) ;  /* 0x0000007000007945 */ /* 0x000fe20003800000 */
[----:B------:R-:W-:Y:S02]  /*11d70*/  IMAD.MOV.U32 R12, RZ, RZ, 0x1 ;  /* 0x00000001ff0c7424 */ /* 0x000fe400078e00ff */
[----:B------:R-:W-:Y:S02]  /*11d80*/  IMAD.MOV.U32 R11, RZ, RZ, RZ ;  /* 0x000000ffff0b7224 */ /* 0x000fe400078e00ff */
[----:B------:R-:W-:-:S07]  /*11d90*/  IMAD.MOV.U32 R15, RZ, RZ, -0x1 ;  /* 0xffffffffff0f7424 */ /* 0x000fce00078e00ff */
[----:B------:R-:W-:Y:S05]  /*11da0*/  WARPSYNC.COLLECTIVE R15, `(.L_x_13246) ;  /* 0x000000000f087348 */ /* 0x000fea0003c00000 */
[----:B------:R0:W1:Y:S02]  /*11db0*/  SHFL.UP P6, R14, R13, R12, R11 ;  /* 0x0400000c0d0e7389 */ /* 0x00006400000c000b */
[----:B01----:R-:W-:Y:S01]  /*11dc0*/  ENDCOLLECTIVE ;  /* 0x000000000000791b */ /* 0x003fe20003800000 */
.L_x_13246:
[----:B------:R-:W-:Y:S05]  /*11dd0*/  BSYNC B0 ;  /* 0x0000000000007941 */ /* 0x000fea0003800000 */
.L_x_13245:
        /* <DEDUP_REMOVED lines=8> */
.L_x_13247:
[----:B------:R-:W-:Y:S02]  /*11e60*/  MOV R12, 0x4 ;  /* 0x00000004000c7802 */ /* 0x000fe40000000f00 */
[----:B------:R-:W-:-:S05]  /*11e70*/  SEL R2, R14, RZ, P2 ;  /* 0x000000ff0e027207 */ /* 0x000fca0001000000 */
[----:B------:R-:W-:-:S04]  /*11e80*/  IMAD.IADD R2, R13, 0x1, R2 ;  /* 0x000000010d027824 */ /* 0x000fc800078e0202 */
[----:B------:R-:W-:-:S07]  /*11e90*/  IMAD.MOV.U32 R13, RZ, RZ, R2 ;  /* 0x000000ffff0d7224 */ /* 0x000fce00078e0002 */
[----:B------:R-:W-:Y:S05]  /*11ea0*/  WARPSYNC.COLLECTIVE R15, `(.L_x_13248) ;  /* 0x000000000f087348 */ /* 0x000fea0003c00000 */
[----:B------:R0:W1:Y:S02]  /*11eb0*/  SHFL.UP P6, R14, R13, R12, R11 ;  /* 0x0400000c0d0e7389 */ /* 0x00006400000c000b */
[----:B01----:R-:W-:Y:S01]  /*11ec0*/  ENDCOLLECTIVE ;  /* 0x000000000000791b */ /* 0x003fe20003800000 */
.L_x_13248:
[----:B------:R-:W-:Y:S01]  /*11ed0*/  IMAD.MOV.U32 R12, RZ, RZ, 0x8 ;  /* 0x00000008ff0c7424 */ /* 0x000fe200078e00ff */
[----:B------:R-:W-:-:S05]  /*11ee0*/  SEL R3, R14, RZ, P3 ;  /* 0x000000ff0e037207 */ /* 0x000fca0001800000 */
[----:B------:R-:W-:-:S04]  /*11ef0*/  IMAD.IADD R3, R2, 0x1, R3 ;  /* 0x0000000102037824 */ /* 0x000fc800078e0203 */
[----:B------:R-:W-:-:S07]  /*11f00*/  IMAD.MOV.U32 R13, RZ, RZ, R3 ;  /* 0x000000ffff0d7224 */ /* 0x000fce00078e0003 */
[----:B------:R-:W-:Y:S05]  /*11f10*/  WARPSYNC.COLLECTIVE R15, `(.L_x_13249) ;  /* 0x000000000f087348 */ /* 0x000fea0003c00000 */
[----:B------:R0:W1:Y:S02]  /*11f20*/  SHFL.UP P6, R14, R13, R12, R11 ;  /* 0x0400000c0d0e7389 */ /* 0x00006400000c000b */
[----:B01----:R-:W-:Y:S01]  /*11f30*/  ENDCOLLECTIVE ;  /* 0x000000000000791b */ /* 0x003fe20003800000 */
.L_x_13249:
[----:B------:R-:W-:Y:S01]  /*11f40*/  IMAD.MOV.U32 R12, RZ, RZ, 0x10 ;  /* 0x00000010ff0c7424 */ /* 0x000fe200078e00ff */
[----:B------:R-:W-:-:S05]  /*11f50*/  SEL R14, R14, RZ, P4 ;  /* 0x000000ff0e0e7207 */ /* 0x000fca0002000000 */
[----:B------:R-:W-:-:S04]  /*11f60*/  IMAD.IADD R5, R3, 0x1, R14 ;  /* 0x0000000103057824 */ /* 0x000fc800078e020e */
[----:B------:R-:W-:-:S07]  /*11f70*/  IMAD.MOV.U32 R13, RZ, RZ, R5 ;  /* 0x000000ffff0d7224 */ /* 0x000fce00078e0005 */
[----:B------:R-:W-:Y:S05]  /*11f80*/  WARPSYNC.COLLECTIVE R15, `(.L_x_13250) ;  /* 0x000000000f087348 */ /* 0x000fea0003c00000 */
[----:B------:R0:W1:Y:S02]  /*11f90*/  SHFL.UP P6, R14, R13, R12, R11 ;  /* 0x0400000c0d0e7389 */ /* 0x00006400000c000b */
[----:B01----:R-:W-:Y:S01]  /*11fa0*/  ENDCOLLECTIVE ;  /* 0x000000000000791b */ /* 0x003fe20003800000 */
.L_x_13250:
        /* <DEDUP_REMOVED lines=8> */
.L_x_13251:
[----:B------:R-:W-:Y:S05]  /*12030*/  BRA `(.L_x_13252) ;  /* 0xffffffb400487947 */ /* 0x000fea000383ffff */
.L_x_13111:
[----:B------:R-:W-:Y:S01]  /*12040*/  BSSY B0, `(.L_x_13253) ;  /* 0x0000006000007945 */ /* 0x000fe20003800000 */
[----:B------:R-:W-:Y:S01]  /*12050*/  PLOP3.LUT P6, PT, P6, PT, PT, 0x8, 0x0 ;  /* 0x000000000000781c */ /* 0x000fe200037ce170 */
[----:B------:R-:W-:-:S12]  /*12060*/  IMAD.MOV.U32 R15, RZ, RZ, -0x1 ;  /* 0xffffffffff0f7424 */ /* 0x000fd800078e00ff */
[----:B0-----:R-:W-:Y:S05]  /*12070*/  WARPSYNC.COLLECTIVE R15, `(.L_x_13254) ;  /* 0x000000000f087348 */ /* 0x001fea0003c00000 */
[----:B------:R-:W-:Y:S01]  /*12080*/  VOTE.ANY R14, PT, P6 ;  /* 0x00000000000e7806 */ /* 0x000fe200030e0100 */
[----:B0-----:R-:W-:Y:S06]  /*12090*/  ENDCOLLECTIVE ;  /* 0x000000000000791b */ /* 0x001fec0003800000 */
.L_x_13254:
[----:B------:R-:W-:Y:S05]  /*120a0*/  BSYNC B0 ;  /* 0x0000000000007941 */ /* 0x000fea0003800000 */
.L_x_13253:
        /* <DEDUP_REMOVED lines=9> */
.L_x_13255:
[----:B------:R-:W-:Y:S02]  /*12140*/  IMAD.MOV.U32 R13, RZ, RZ, R4 ;  /* 0x000000ffff0d7224 */ /* 0x000fe400078e0004 */
[----:B------:R-:W-:-:S07]  /*12150*/  IMAD.MOV.U32 R7, RZ, RZ, R14 ;  /* 0x000000ffff077224 */ /* 0x000fce00078e000e */
[----:B------:R-:W-:Y:S05]  /*12160*/  WARPSYNC.COLLECTIVE R15, `(.L_x_13256) ;  /* 0x000000000f087348 */ /* 0x000fea0003c00000 */
[----:B------:R0:W1:Y:S02]  /*12170*/  SHFL.IDX P6, R14, R13, R12, R11 ;  /* 0x0000000c0d0e7389 */ /* 0x00006400000c000b */
[----:B01----:R-:W-:Y:S01]  /*12180*/  ENDCOLLECTIVE ;  /* 0x000000000000791b */ /* 0x003fe20003800000 */
.L_x_13256:
[----:B------:R-:W-:Y:S01]  /*12190*/  IMAD.MOV.U32 R4, RZ, RZ, R14 ;  /* 0x000000ffff047224 */ /* 0x000fe200078e000e */
[----:B------:R-:W-:Y:S06]  /*121a0*/  BRA `(.L_x_13257) ;  /* 0xffffffb400287947 */ /* 0x000fec000383ffff */
.L_x_13113:
[----:B------:R-:W-:Y:S01]  /*121b0*/  BSSY B0, `(.L_x_13258) ;  /* 0x0000007000007945 */ /* 0x000fe20003800000 */
[----:B------:R-:W-:Y:S01]  /*121c0*/  MOV R13, R3 ;  /* 0x00000003000d7202 */ /* 0x000fe20000000f00 */
[----:B------:R-:W-:Y:S02]  /*121d0*/  IMAD.MOV.U32 R11, RZ, RZ, 0x1f ;  /* 0x0000001fff0b7424 */ /* 0x000fe400078e00ff */
[----:B------:R-:W-:-:S07]  /*121e0*/  IMAD.MOV.U32 R15, RZ, RZ, -0x1 ;  /* 0xffffffffff0f7424 */ /* 0x000fce00078e00ff */
[----:B0123--:R-:W-:Y:S05]  /*121f0*/  WARPSYNC.COLLECTIVE R15, `(.L_x_13259) ;  /* 0x000000000f087348 */ /* 0x00ffea0003c00000 */
[----:B------:R4:W0:Y:S02]  /*12200*/  SHFL.IDX P6, R14, R13, R12, R11 ;  /* 0x0000000c0d0e7389 */ /* 0x00082400000c000b */
[----:B01234-:R-:W-:Y:S01]  /*12210*/  ENDCOLLECTIVE ;  /* 0x000000000000791b */ /* 0x01ffe20003800000 */
.L_x_13259:
[----:B------:R-:W-:Y:S05]  /*12220*/  BSYNC B0 ;  /* 0x0000000000007941 */ /* 0x000fea0003800000 */
.L_x_13258:
[----:B------:R-:W-:Y:S01]  /*12230*/  IMAD.MOV.U32 R16, RZ, RZ, R14 ;  /* 0x000000ffff107224 */ /* 0x000fe200078e000e */
[----:B------:R-:W-:Y:S06]  /*12240*/  BRA `(.L_x_13112) ;  /* 0xffffffb400187947 */ /* 0x000fec000383ffff */
.L_x_13117:
[----:B0-----:R0:W1:Y:S02]  /*12250*/  SYNCS.PHASECHK.TRANS64.TRYWAIT P0, [R5+URZ+0x16820], R0 ;  /* 0x01682000050075a7 */ /* 0x001064000800017f */
[----:B-1----:R-:W-:Y:S05]  /*12260*/  @!P0 NANOSLEEP.SYNCS 0x989680 ;  /* 0x009896800000895d */ /* 0x002fea0003900000 */
[----:B------:R-:W1:Y:S02]  /*12270*/  @!P0 SYNCS.PHASECHK.TRANS64 P0, [R5+URZ+0x16820], R0 ;  /* 0x01682000050085a7 */ /* 0x000e64000800007f */
[----:B-1----:R-:W-:Y:S05]  /*12280*/  @!P0 BRA `(.L_x_13117) ;  /* 0xfffffffc00f08947 */ /* 0x002fea000383ffff */
[----:B------:R-:W-:Y:S05]  /*12290*/  BRA `(.L_x_13260) ;  /* 0xffffffb800707947 */ /* 0x000fea000383ffff */
.L_x_13118:
        /* <DEDUP_REMOVED lines=11> */
.L_x_13262:
[----:B------:R-:W-:Y:S05]  /*12350*/  BSYNC B0 ;  /* 0x0000000000007941 */ /* 0x000fea0003800000 */
.L_x_13261:
[----:B------:R-:W-:Y:S05]  /*12360*/  BRA `(.L_x_13263) ;  /* 0xffffffb800587947 */ /* 0x000fea000383ffff */
.L_x_13121:
[----:B------:R-:W-:Y:S01]  /*12370*/  BSSY B1, `(.L_x_13264) ;  /* 0x0000006000017945 */ /* 0x000fe20003800000 */
[----:B------:R-:W-:-:S07]  /*12380*/  IMAD.MOV.U32 R15, RZ, RZ, -0x1 ;  /* 0xffffffffff0f7424 */ /* 0x000fce00078e00ff */
[----:B0-2---:R-:W-:Y:S05]  /*12390*/  WARPSYNC.COLLECTIVE R15, `(.L_x_13265) ;  /* 0x000000000f0c7348 */ /* 0x005fea0003c00000 */
[----:B------:R-:W-:Y:S02]  /*123a0*/  ELECT P6, UR62, PT ;  /* 0x00000000003e782f */ /* 0x000fe400038c0000 */
[----:B------:R-:W-:Y:S01]  /*123b0*/  MOV R14, UR62 ;  /* 0x0000003e000e7c02 */ /* 0x000fe20008000f00 */
[----:B0-2---:R-:W-:Y:S10]  /*123c0*/  ENDCOLLECTIVE ;  /* 0x000000000000791b */ /* 0x005ff40003800000 */
.L_x_13265:
[----:B------:R-:W-:Y:S05]  /*123d0*/  BSYNC B1 ;  /* 0x0000000000017941 */ /* 0x000fea0003800000 */
.L_x_13264:
[----:B------:R-:W-:Y:S05]  /*123e0*/  BRA `(.L_x_13266) ;  /* 0xffffffb800507947 */ /* 0x000fea000383ffff */
.L_x_13123:
[----:B0-----:R0:W1:Y:S02]  /*123f0*/  SYNCS.PHASECHK.TRANS64.TRYWAIT P1, [R3+URZ+0x16840], R2 ;  /* 0x01684002030075a7 */ /* 0x001064000802017f */
[----:B-1----:R-:W-:Y:S05]  /*12400*/  @!P1 NANOSLEEP.SYNCS 0x989680 ;  /* 0x009896800000995d */ /* 0x002fea0003900000 */
[----:B------:R-:W1:Y:S02]  /*12410*/  @!P1 SYNCS.PHASECHK.TRANS64 P1, [R3+URZ+0x16840], R2 ;  /* 0x01684002030095a7 */ /* 0x000e64000802007f */
[----:B-1----:R-:W-:Y:S05]  /*12420*/  @!P1 BRA `(.L_x_13123) ;  /* 0xfffffffc00f09947 */ /* 0x002fea000383ffff */
[----:B------:R-:W-:Y:S05]  /*12430*/  BRA `(.L_x_13267) ;  /* 0xffffffb800707947 */ /* 0x000fea000383ffff */
.L_x_13125:
[----:B-1----:R1:W3:Y:S02]  /*12440*/  SYNCS.PHASECHK.TRANS64.TRYWAIT P1, [R25+URZ+0x16840], R0 ;  /* 0x01684000190075a7 */ /* 0x0022e4000802017f */
[----:B---3--:R-:W-:Y:S05]  /*12450*/  @!P1 NANOSLEEP.SYNCS 0x989680 ;  /* 0x009896800000995d */ /* 0x008fea0003900000 */
[----:B------:R-:W3:Y:S02]  /*12460*/  @!P1 SYNCS.PHASECHK.TRANS64 P1, [R25+URZ+0x16840], R0 ;  /* 0x01684000190095a7 */ /* 0x000ee4000802007f */
[----:B---3--:R-:W-:Y:S05]  /*12470*/  @!P1 BRA `(.L_x_13125) ;  /* 0xfffffffc00f09947 */ /* 0x008fea000383ffff */
[----:B------:R-:W-:Y:S05]  /*12480*/  BRA `(.L_x_13268) ;  /* 0xffffffb8007c7947 */ /* 0x000fea000383ffff */
.L_x_13127:
[----:B---3--:R3:W4:Y:S02]  /*12490*/  SYNCS.PHASECHK.TRANS64.TRYWAIT P1, [R3+URZ+0x16860], R2 ;  /* 0x01686002030075a7 */ /* 0x008724000802017f */
[----:B----4-:R-:W-:Y:S05]  /*124a0*/  @!P1 NANOSLEEP.SYNCS 0x989680 ;  /* 0x009896800000995d */ /* 0x010fea0003900000 */
[----:B------:R-:W4:Y:S02]  /*124b0*/  @!P1 SYNCS.PHASECHK.TRANS64 P1, [R3+URZ+0x16860], R2 ;  /* 0x01686002030095a7 */ /* 0x000f24000802007f */
[----:B----4-:R-:W-:Y:S05]  /*124c0*/  @!P1 BRA `(.L_x_13127) ;  /* 0xfffffffc00f09947 */ /* 0x010fea000383ffff */
[----:B------:R-:W-:Y:S05]  /*124d0*/  BRA `(.L_x_13269) ;  /* 0xffffffb800787947 */ /* 0x000fea000383ffff */
.L_x_13270:
        /* <DEDUP_REMOVED lines=10> */
.L_x_16006:


//--------------------- .text._ZN7cutlass13device_kernelIN5flash11enable_sm90INS1_16FlashAttnFwdSm90INS1_25CollectiveMainloopFwdSm90ILi2EN4cute5tupleIJNS5_1CILi1EEES8_S8_EEENS6_IJNS7_ILi192EEENS7_ILi128EEENS7_ILi64EEEEEELi64ENS_6half_tEfNS_4arch4Sm90ELb0ELb0ELb0ELb1ELb1ELb1ELb0ELb1ELb1ELb1ELb1ELb0EEENS1_21CollectiveEpilogueFwdINS6_IJSA_SC_SB_EEES9_SE_SG_Li384ELb1ELb1ELb1ELb0EEENS1_36VarlenDynamicPersistentTileSchedulerILi192ELi128ELi384ELi128ELb1ELb1ELb1ELb0ELb1ELb1EEEEEEEEEvNT_6ParamsE --------------------------
	.section	.text._ZN7cutlass13device_kernelIN5flash11enable_sm90INS1_16FlashAttnFwdSm90INS1_25CollectiveMainloopFwdSm90ILi2EN4cute5tupleIJNS5_1CILi1EEES8_S8_EEENS6_IJNS7_ILi192EEENS7_ILi128EEENS7_ILi64EEEEEELi64ENS_6half_tEfNS_4arch4Sm90ELb0ELb0ELb0ELb1ELb1ELb1ELb0ELb1ELb1ELb1ELb1ELb0EEENS1_21CollectiveEpilogueFwdINS6_IJSA_SC_SB_EEES9_SE_SG_Li384ELb1ELb1ELb1ELb0EEENS1_36VarlenDynamicPersistentTileSchedulerILi192ELi128ELi384ELi128ELb1ELb1ELb1ELb0ELb1ELb1EEEEEEEEEvNT_6ParamsE,"ax",@progbits
	.align	128
.text._ZN7cutlass13device_kernelIN5flash11enable_sm90INS1_16FlashAttnFwdSm90INS1_25CollectiveMainloopFwdSm90ILi2EN4cute5tupleIJNS5_1CILi1EEES8_S8_EEENS6_IJNS7_ILi192EEENS7_ILi128EEENS7_ILi64EEEEEELi64ENS_6half_tEfNS_4arch4Sm90ELb0ELb0ELb0ELb1ELb1ELb1ELb0ELb1ELb1ELb1ELb1ELb0EEENS1_21CollectiveEpilogueFwdINS6_IJSA_SC_SB_EEES9_SE_SG_Li384ELb1ELb1ELb1ELb0EEENS1_36VarlenDynamicPersistentTileSchedulerILi192ELi128ELi384ELi128ELb1ELb1ELb1ELb0ELb1ELb1EEEEEEEEEvNT_6ParamsE:
        .type           _ZN7cutlass13device_kernelIN5flash11enable_sm90INS1_16FlashAttnFwdSm90INS1_25CollectiveMainloopFwdSm90ILi2EN4cute5tupleIJNS5_1CILi1EEES8_S8_EEENS6_IJNS7_ILi192EEENS7_ILi128EEENS7_ILi64EEEEEELi64ENS_6half_tEfNS_4arch4Sm90ELb0ELb0ELb0ELb1ELb1ELb1ELb0ELb1ELb1ELb1ELb1ELb0EEENS1_21CollectiveEpilogueFwdINS6_IJSA_SC_SB_EEES9_SE_SG_Li384ELb1ELb1ELb1ELb0EEENS1_36VarlenDynamicPersistentTileSchedulerILi192ELi128ELi384ELi128ELb1ELb1ELb1ELb0ELb1ELb1EEEEEEEEEvNT_6ParamsE,@function
        .size           _ZN7cutlass13device_kernelIN5flash11enable_sm90INS1_16FlashAttnFwdSm90INS1_25CollectiveMainloopFwdSm90ILi2EN4cute5tupleIJNS5_1CILi1EEES8_S8_EEENS6_IJNS7_ILi192EEENS7_ILi128EEENS7_ILi64EEEEEELi64ENS_6half_tEfNS_4arch4Sm90ELb0ELb0ELb0ELb1ELb1ELb1ELb0ELb1ELb1ELb1ELb1ELb0EEENS1_21CollectiveEpilogueFwdINS6_IJSA_SC_SB_EEES9_SE_SG_Li384ELb1ELb1ELb1ELb0EEENS1_36VarlenDynamicPersistentTileSchedulerILi192ELi128ELi384ELi128ELb1ELb1ELb1ELb0ELb1ELb1EEEEEEEEEvNT_6ParamsE,(.L_x_16007 - _ZN7cutlass13device_kernelIN5flash11enable_sm90INS1_16FlashAttnFwdSm90INS1_25CollectiveMainloopFwdSm90ILi2EN4cute5tupleIJNS5_1CILi1EEES8_S8_EEENS6_IJNS7_ILi192EEENS7_ILi128EEENS7_ILi64EEEEEELi64ENS_6half_tEfNS_4arch4Sm90ELb0ELb0ELb0ELb1ELb1ELb1ELb0ELb1ELb1ELb1ELb1ELb0EEENS1_21CollectiveEpilogueFwdINS6_IJSA_SC_SB_EEES9_SE_SG_Li384ELb1ELb1ELb1ELb0EEENS1_36VarlenDynamicPersistentTileSchedulerILi192ELi128ELi384ELi128ELb1ELb1ELb1ELb0ELb1ELb1EEEEEEEEEvNT_6ParamsE)
        .other          _ZN7cutlass13device_kernelIN5flash11enable_sm90INS1_16FlashAttnFwdSm90INS1_25CollectiveMainloopFwdSm90ILi2EN4cute5tupleIJNS5_1CILi1EEES8_S8_EEENS6_IJNS7_ILi192EEENS7_ILi128EEENS7_ILi64EEEEEELi64ENS_6half_tEfNS_4arch4Sm90ELb0ELb0ELb0ELb1ELb1ELb1ELb0ELb1ELb1ELb1ELb1ELb0EEENS1_21CollectiveEpilogueFwdINS6_IJSA_SC_SB_EEES9_SE_SG_Li384ELb1ELb1ELb1ELb0EEENS1_36VarlenDynamicPersistentTileSchedulerILi192ELi128ELi384ELi128ELb1ELb1ELb1ELb0ELb1ELb1EEEEEEEEEvNT_6ParamsE,@"STO_CUDA_ENTRY STV_DEFAULT"
_ZN7cutlass13device_kernelIN5flash11enable_sm90INS1_16FlashAttnFwdSm90INS1_25CollectiveMainloopFwdSm90ILi2EN4cute5tupleIJNS5_1CILi1EEES8_S8_EEENS6_IJNS7_ILi192EEENS7_ILi128EEENS7_ILi64EEEEEELi64ENS_6half_tEfNS_4arch4Sm90ELb0ELb0ELb0ELb1ELb1ELb1ELb0ELb1ELb1ELb1ELb1ELb0EEENS1_21CollectiveEpilogueFwdINS6_IJSA_SC_SB_EEES9_SE_SG_Li384ELb1ELb1ELb1ELb0EEENS1_36VarlenDynamicPersistentTileSchedulerILi192ELi128ELi384ELi128ELb1ELb1ELb1ELb0ELb1ELb1EEEEEEEEEvNT_6ParamsE:
        /* <DEDUP_REMOVED lines=18> */
.L_x_13272:
[----:B------:R-:W-:Y:S05]  /*0120*/  BSYNC B0 ;  /* 0x0000000000007941 */ /* 0x000fea0003800000 */
.L_x_13271:
        /* <DEDUP_REMOVED lines=41> */
.L_x_13273:
        /* <DEDUP_REMOVED lines=22> */
.L_x_13274:
        /* <DEDUP_REMOVED lines=18> */
.L_x_13275:
        /* <DEDUP_REMOVED lines=22> */
.L_x_13276:
        /* <DEDUP_REMOVED lines=22> */
.L_x_13277:
        /* <DEDUP_REMOVED lines=8> */
.L_x_13280:
[----:B------:R-:W-:-:S08]  /*0980*/  NOP ;  /* 0x0000000000007918 */ /* 0x000fd00000000000 */
[----:B------:R-:W0:Y:S02]  /*0990*/  USETMAXREG.TRY_ALLOC.CTAPOOL UP0, 0xa0 ;  /* 0x000000a0000079c8 */ /* 0x000e240008000600 */
[----:B0-----:R-:W-:-:S13]  /*09a0*/  PLOP3.LUT P0, PT, PT, PT, UP0, 0x80, 0x0 ;  /* 0x000000000000781c */ /* 0x001fda0003f0f008 */
[----:B------:R-:W-:Y:S05]  /*09b0*/  @!P0 BRA `(.L_x_13280) ;  /* 0xfffffffc00f08947 */ /* 0x000fea000383ffff */
[----:B------:R-:W2:Y:S01]  /*09c0*/  LDL.LU R0, [R1] ;  /* 0x0000000001007983 */ /* 0x000ea20000300800 */
[----:B------:R-:W0:Y:S01]  /*09d0*/  S2R R2, SR_TID.X ;  /* 0x0000000000027919 */ /* 0x000e220000002100 */
[----:B------:R-:W1:Y:S01]  /*09e0*/  S2UR UR38, SR_CgaCtaId ;  /* 0x00000000002679c3 */ /* 0x000e620000008800 */
[----:B------:R-:W-:Y:S01]  /*09f0*/  UMOV UR4, 0x400 ;  /* 0x0000040000047882 */ /* 0x000fe20000000000 */
[----:B0-----:R-:W-:-:S06]  /*0a00*/  SHF.R.U32.HI R2, RZ, 0x7, R2 ;  /* 0x00000007ff027819 */ /* 0x001fcc0000011602 */
[----:B------:R-:W-:Y:S06]  /*0a10*/  BAR.ARV 0x8, 0x200 ;  /* 0x0208000000007b1d */ /* 0x000fec0000002000 */
[----:B------:R-:W-:-:S13]  /*0a20*/  ISETP.NE.AND P0, PT, R2, 0x1, PT ;  /* 0x000000010200780c */ /* 0x000fda0003f05270 */
[----:B------:R-:W-:Y:S08]  /*0a30*/  @!P0 BAR.ARV 0x9, 0x100 ;  /* 0x0244000000008b1d */ /* 0x000ff00000002000 */
[----:B------:R-:W-:Y:S01]  /*0a40*/  BAR.SYNC.DEFER_BLOCKING 0x5, 0x200 ;  /* 0x0148000000007b1d */ /* 0x000fe20000010000 */
[----:B-1----:R-:W-:-:S06]  /*0a50*/  ULEA UR4, UR38, UR4, 0x18 ;  /* 0x0000000426047291 */ /* 0x002fcc000f8ec03f */
[----:B------:R-:W-:Y:S01]  /*0a60*/  IMAD.U32 R18, RZ, RZ, UR4 ;  /* 0x00000004ff127e24 */ /* 0x000fe2000f8e00ff */
[----:B------:R-:W-:-:S04]  /*0a70*/  ULDC UR4, c[0x0][0xc3c] ;  /* 0x00030f0000047ab9 */ /* 0x000fc80000000800 */
[----:B------:R-:W0:Y:S01]  /*0a80*/  LDS.128 R32, [R18+0x168d0] ;  /* 0x0168d00012207984 */ /* 0x000e220000000c00 */
[----:B------:R-:W-:Y:S06]  /*0a90*/  BAR.ARV 0x4, 0x200 ;  /* 0x0108000000007b1d */ /* 0x000fec0000002000 */
[----:B--2---:R-:W-:-:S04]  /*0aa0*/  LOP3.LUT R0, R0, 0xffffffef, RZ, 0xc0, !PT ;  /* 0xffffffef00007812 */ /* 0x004fc800078ec0ff */
[----:B------:R-:W-:-:S05]  /*0ab0*/  @P0 LOP3.LUT R0, R0, 0x10, RZ, 0xfc, !PT ;  /* 0x0000001000000812 */ /* 0x000fca00078efcff */
[----:B------:R1:W-:Y:S01]  /*0ac0*/  STL [R1], R0 ;  /* 0x0000000001007387 */ /* 0x0003e20000100800 */
[----:B0-----:R-:W-:-:S13]  /*0ad0*/  ISETP.GE.AND P0, PT, R35, UR4, PT ;  /* 0x0000000423007c0c */ /* 0x001fda000bf06270 */
[----:B-1----:R-:W-:Y:S05]  /*0ae0*/  @P0 BRA `(.L_x_13281) ;  /* 0x0000015800300947 */ /* 0x002fea0003800000 */
[----:B------:R-:W0:Y:S01]  /*0af0*/  S2R R0, SR_TID.X ;  /* 0x0000000000007919 */ /* 0x000e220000002100 */
[----:B------:R-:W-:Y:S01]  /*0b00*/  IMAD.MOV.U32 R19, RZ, RZ, RZ ;  /* 0x000000ffff137224 */ /* 0x000fe200078e00ff */
[----:B------:R-:W-:Y:S01]  /*0b10*/  ULOP3.LUT UR39, UR36, 0x1, URZ, 0xfc, !UPT ;  /* 0x0000000124277892 */ /* 0x000fe2000f8efc3f */
[----:B------:R-:W-:Y:S01]  /*0b20*/  IMAD.MOV.U32 R155, RZ, RZ, RZ ;  /* 0x000000ffff9b7224 */ /* 0x000fe200078e00ff */
[----:B------:R-:W-:Y:S01]  /*0b30*/  UMOV UR37, URZ ;  /* 0x0000003f00257c82 */ /* 0x000fe20008000000 */
[----:B------:R-:W-:Y:S02]  /*0b40*/  IMAD.MOV.U32 R156, RZ, RZ, RZ ;  /* 0x000000ffff9c7224 */ /* 0x000fe400078e00ff */
[----:B0-----:R-:W-:-:S05]  /*0b50*/  VIADD R11, R0, 0xffffff80 ;  /* 0xffffff80000b7836 */ /* 0x001fca0000000000 */
[----:B------:R-:W-:-:S04]  /*0b60*/  SHF.R.S32.HI R0, RZ, 0x1f, R11 ;  /* 0x0000001fff007819 */ /* 0x000fc8000001140b */
[CC--:B------:R-:W-:Y:S02]  /*0b70*/  LEA.HI R2, R0.reuse, R11.reuse, RZ, 0x7 ;  /* 0x0000000b00027211 */ /* 0x0c0fe400078f38ff */
[-C--:B------:R-:W-:Y:S02]  /*0b80*/  LEA.HI R4, R0, R11.reuse, RZ, 0x5 ;  /* 0x0000000b00047211 */ /* 0x080fe400078f28ff */
[----:B------:R-:W-:Y:S02]  /*0b90*/  LOP3.LUT R3, R2, 0xffffff80, RZ, 0xc0, !PT ;  /* 0xffffff8002037812 */ /* 0x000fe400078ec0ff */
[----:B------:R-:W-:Y:S02]  /*0ba0*/  SHF.R.S32.HI R12, RZ, 0x7, R2 ;  /* 0x00000007ff0c7819 */ /* 0x000fe40000011402 */
[----:B------:R-:W-:Y:S01]  /*0bb0*/  SHF.R.S32.HI R13, RZ, 0x5, R4 ;  /* 0x00000005ff0d7819 */ /* 0x000fe20000011404 */
[----:B------:R-:W-:Y:S01]  /*0bc0*/  IMAD.IADD R10, R11, 0x1, -R3 ;  /* 0x000000010b0a7824 */ /* 0x000fe200078e0a03 */
[----:B------:R-:W-:Y:S01]  /*0bd0*/  LEA.HI R3, R0, R11, RZ, 0x4 ;  /* 0x0000000b00037211 */ /* 0x000fe200078f20ff */
[----:B------:R-:W-:-:S03]  /*0be0*/  IMAD.HI R4, R12, 0x55555556, RZ ;  /* 0x555555560c047827 */ /* 0x000fc600078e02ff */
[----:B------:R-:W-:Y:S02]  /*0bf0*/  SHF.R.S32.HI R5, RZ, 0x1f, R10 ;  /* 0x0000001fff057819 */ /* 0x000fe4000001140a */
[----:B------:R-:W-:Y:S02]  /*0c00*/  SHF.R.S32.HI R6, RZ, 0x4, R3 ;  /* 0x00000004ff067819 */ /* 0x000fe40000011403 */
[----:B------:R-:W-:Y:S02]  /*0c10*/  LEA.HI R7, R5, R10, RZ, 0x2 ;  /* 0x0000000a05077211 */ /* 0x000fe400078f10ff */
[C---:B------:R-:W-:Y:S02]  /*0c20*/  LOP3.LUT R2, R3.reuse, 0x3fffff0, RZ, 0xc0, !PT ;  /* 0x03fffff003027812 */ /* 0x040fe400078ec0ff */
[----:B------:R-:W-:Y:S02]  /*0c30*/  LEA.HI R3, R3, R6, RZ, 0x1 ;  /* 0x0000000603037211 */ /* 0x000fe400078f08ff */
[----:B------:R-:W-:-:S02]  /*0c40*/  SHF.R.S32.HI R8, RZ, 0x2, R7 ;  /* 0x00000002ff087819 */ /* 0x000fc40000011407 */
[----:B------:R-:W-:Y:S02]  /*0c50*/  SHF.R.S32.HI R9, RZ, 0x1f, R7 ;  /* 0x0000001fff097819 */ /* 0x000fe40000011407 */
[----:B------:R-:W-:Y:S02]  /*0c60*/  IADD3 R2, R11, -R2, RZ ;  /* 0x800000020b027210 */ /* 0x000fe40007ffe0ff */
[----:B------:R-:W-:Y:S02]  /*0c70*/  LOP3.LUT R3, R3, 0x1ffffffe, RZ, 0xc0, !PT ;  /* 0x1ffffffe03037812 */ /* 0x000fe400078ec0ff */
[----:B------:R-:W-:Y:S01]  /*0c80*/  LEA.HI R9, R9, R8, RZ, 0x3 ;  /* 0x0000000809097211 */ /* 0x000fe200078f18ff */
[----:B------:R-:W-:Y:S01]  /*0c90*/  IMAD R2, R13, 0x10, R2 ;  /* 0x000000100d027824 */ /* 0x000fe200078e0202 */
[----:B------:R-:W-:Y:S01]  /*0ca0*/  LEA.HI R5, R5, R10, RZ, 0x5 ;  /* 0x0000000a05057211 */ /* 0x000fe200078f28ff */
[----:B------:R-:W-:Y:S01]  /*0cb0*/  IMAD.IADD R3, R6, 0x1, -R3 ;  /* 0x0000000106037824 */ /* 0x000fe200078e0a03 */
[----:B------:R-:W-:-:S02]  /*0cc0*/  LOP3.LUT R9, R9, 0xfffffff8, RZ, 0xc0, !PT ;  /* 0xfffffff809097812 */ /* 0x000fc400078ec0ff */
[----:B------:R-:W-:Y:S02]  /*0cd0*/  LEA.HI R4, R4, R4, RZ, 0x1 ;  /* 0x0000000404047211 */ /* 0x000fe400078f08ff */
[----:B------:R-:W-:Y:S01]  /*0ce0*/  SHF.R.S32.HI R5, RZ, 0x5, R5 ;  /* 0x00000005ff057819 */ /* 0x000fe20000011405 */
[----:B------:R-:W-:Y:S01]  /*0cf0*/  IMAD.IADD R8, R8, 0x1, -R9 ;  /* 0x0000000108087824 */ /* 0x000fe200078e0a09 */
[----:B------:R-:W-:Y:S01]  /*0d00*/  LEA R6, R2, R3, 0x3 ;  /* 0x0000000302067211 */ /* 0x000fe200078e18ff */
[----:B------:R-:W-:Y:S01]  /*0d10*/  IMAD R4, R4, -0x3, R12 ;  /* 0xfffffffd04047824 */ /* 0x000fe200078e020c */
[CC--:B------:R-:W-:Y:S01]  /*0d20*/  LEA.HI R2, R0.reuse, R11.reuse, RZ, 0x2 ;  /* 0x0000000b00027211 */ /* 0x0c0fe200078f10ff */
[----:B------:R-:W-:Y:S01]  /*0d30*/  IMAD R5, R5, 0x10, R8 ;  /* 0x0000001005057824 */ /* 0x000fe200078e0208 */
[----:B------:R-:W-:Y:S01]  /*0d40*/  LEA.HI R3, R0, R11, RZ, 0x3 ;  /* 0x0000000b00037211 */ /* 0x000fe200078f18ff */
[----:B------:R-:W-:Y:S01]  /*0d50*/  IMAD.SHL.U32 R6, R6, 0x8, RZ ;  /* 0x0000000806067824 */ /* 0x000fe200078e00ff */
[--C-:B------:R-:W-:Y:S01]  /*0d60*/  SHF.R.S32.HI R153, RZ, 0x2, R2.reuse ;  /* 0x00000002ff997819 */ /* 0x100fe20000011402 */
[----:B------:R-:W-:Y:S01]  /*0d70*/  IMAD R9, R4, 0x40, R5 ;  /* 0x0000004004097824 */ /* 0x000fe200078e0205 */
[----:B------:R-:W-:-:S02]  /*0d80*/  SHF.R.S32.HI R0, RZ, 0x1f, R2 ;  /* 0x0000001fff007819 */ /* 0x000fc40000011402 */
[----:B------:R-:W-:Y:S01]  /*0d90*/  LOP3.LUT R2, R2, 0xfffffffc, RZ, 0xc0, !PT ;  /* 0xfffffffc02027812 */ /* 0x000fe200078ec0ff */
[----:B------:R-:W-:Y:S01]  /*0da0*/  VIADD R8, R153, 0x60 ;  /* 0x0000006099087836 */ /* 0x000fe20000000000 */
[----:B------:R-:W-:Y:S01]  /*0db0*/  SHF.R.S32.HI R4, RZ, 0x3, R3 ;  /* 0x00000003ff047819 */ /* 0x000fe20000011403 */
[----:B------:R-:W-:Y:S01]  /*0dc0*/  STL [R1+0x60], R9 ;  /* 0x0000600901007387 */ /* 0x000fe20000100800 */
[----:B------:R-:W-:Y:S02]  /*0dd0*/  LOP3.LUT R3, R3, 0xfffffff8, RZ, 0xc0, !PT ;  /* 0xfffffff803037812 */ /* 0x000fe400078ec0ff */
[----:B------:R-:W-:Y:S01]  /*0de0*/  LEA.HI R0, R0, R153, RZ, 0x3 ;  /* 0x0000009900007211 */ /* 0x000fe200078f18ff */
[----:B------:R-:W-:Y:S01]  /*0df0*/  STL [R1+0x4], RZ ;  /* 0x000004ff01007387 */ /* 0x000fe20000100800 */
[C---:B------:R-:W-:Y:S01]  /*0e00*/  IADD3 R5, R11.reuse, -R2, RZ ;  /* 0x800000020b057210 */ /* 0x040fe20007ffe0ff */
[----:B------:R-:W-:Y:S01]  /*0e10*/  IMAD.IADD R2, R11, 0x1, -R3 ;  /* 0x000000010b027824 */ /* 0x000fe200078e0a03 */
[----:B------:R-:W-:Y:S01]  /*0e20*/  LOP3.LUT R0, R0, 0xfffffff8, RZ, 0xc0, !PT ;  /* 0xfffffff800007812 */ /* 0x000fe200078ec0ff */
[----:B------:R-:W-:Y:S01]  /*0e30*/  IMAD.SHL.U32 R3, R8, 0x40, RZ ;  /* 0x0000004008037824 */ /* 0x000fe200078e00ff */
[----:B------:R-:W-:Y:S01]  /*0e40*/  SHF.R.S32.HI R4, RZ, 0x1f, R8 ;  /* 0x0000001fff047819 */ /* 0x000fe20000011408 */
[C---:B------:R-:W-:Y:S01]  /*0e50*/  IMAD.SHL.U32 R16, R5.reuse, 0x8, RZ ;  /* 0x0000000805107824 */ /* 0x040fe200078e00ff */
[----:B------:R-:W-:Y:S01]  /*0e60*/  LEA.HI R2, R5, R5, RZ, 0x1 ;  /* 0x0000000505027211 */ /* 0x000fe200078f08ff */
[----:B------:R-:W-:Y:S01]  /*0e70*/  IMAD.IADD R11, R153, 0x1, -R0 ;  /* 0x00000001990b7824 */ /* 0x000fe200078e0a00 */
[----:B------:R-:W-:-:S02]  /*0e80*/  SHF.L.U32 R22, R5, 0x2, RZ ;  /* 0x0000000205167819 */ /* 0x000fc400000006ff */
[----:B------:R-:W-:Y:S02]  /*0e90*/  LEA.HI R4, R4, R8, RZ, 0x3 ;  /* 0x0000000804047211 */ /* 0x000fe400078f18ff */
[----:B------:R-:W-:Y:S01]  /*0ea0*/  LOP3.LUT R0, R2, 0x1ffffffe, RZ, 0xc0, !PT ;  /* 0x1ffffffe02007812 */ /* 0x000fe200078ec0ff */
[----:B------:R-:W-:Y:S01]  /*0eb0*/  VIADD R157, R22, 0x10 ;  /* 0x00000010169d7836 */ /* 0x000fe20000000000 */
[----:B------:R-:W-:Y:S01]  /*0ec0*/  LOP3.LUT R3, R3, 0x1c0, RZ, 0xc0, !PT ;  /* 0x000001c003037812 */ /* 0x000fe200078ec0ff */
[----:B------:R0:W-:Y:S01]  /*0ed0*/  STL [R1+0x20], R11 ;  /* 0x0000200b01007387 */ /* 0x0001e20000100800 */
[----:B------:R-:W-:Y:S01]  /*0ee0*/  SHF.L.U32 R4, R4, 0x6, RZ ;  /* 0x0000000604047819 */ /* 0x000fe200000006ff */
[----:B------:R-:W-:Y:S01]  /*0ef0*/  IMAD.IADD R0, R5, 0x1, -R0 ;  /* 0x0000000105007824 */ /* 0x000fe200078e0a00 */
[----:B------:R-:W-:Y:S01]  /*0f00*/  LOP3.LUT R7, R7, 0x7ffffffc, RZ, 0xc0, !PT ;  /* 0x7ffffffc07077812 */ /* 0x000fe200078ec0ff */
[----:B------:R-:W-:Y:S01]  /*0f10*/  VIADD R2, R16, 0x20 ;  /* 0x0000002010027836 */ /* 0x000fe20000000000 */
[----:B------:R-:W-:Y:S01]  /*0f20*/  SHF.R.U32.HI R5, RZ, 0x3, R3 ;  /* 0x00000003ff057819 */ /* 0x000fe20000011603 */
[----:B------:R-:W-:Y:S01]  /*0f30*/  IMAD R0, R0, 0x8, R9 ;  /* 0x0000000800007824 */ /* 0x000fe200078e0209 */
[----:B------:R-:W-:Y:S01]  /*0f40*/  LOP3.LUT R3, R3, 0x38, R16, 0xf8, !PT ;  /* 0x0000003803037812 */ /* 0x000fe200078ef810 */
[----:B------:R-:W-:Y:S01]  /*0f50*/  IMAD.IADD R7, R10, 0x1, -R7 ;  /* 0x000000010a077824 */ /* 0x000fe200078e0a07 */
[----:B------:R-:W-:Y:S01]  /*0f60*/  LOP3.LUT R4, R4, 0xfffffe00, RZ, 0xc0, !PT ;  /* 0xfffffe0004047812 */ /* 0x000fe200078ec0ff */
[----:B0-----:R-:W-:Y:S01]  /*0f70*/  IMAD.SHL.U32 R11, R157, 0x2, RZ ;  /* 0x000000029d0b7824 */ /* 0x001fe200078e00ff */
[----:B------:R-:W-:-:S02]  /*0f80*/  SHF.R.S32.HI R8, RZ, 0x1f, R157 ;  /* 0x0000001fff087819 */ /* 0x000fc4000001149d */
[----:B------:R-:W-:Y:S01]  /*0f90*/  LOP3.LUT R3, R4, R3, R5, 0xf6, !PT ;  /* 0x0000000304037212 */ /* 0x000fe200078ef605 */
[----:B------:R0:W-:Y:S01]  /*0fa0*/  STL [R1+0x2c], R4 ;  /* 0x00002c0401007387 */ /* 0x0001e20000100800 */
[----:B------:R-:W-:Y:S02]  /*0fb0*/  SHF.L.U64.HI R5, R157, 0x1, R8 ;  /* 0x000000019d057819 */ /* 0x000fe40000010208 */
[----:B------:R-:W-:Y:S01]  /*0fc0*/  LEA R3, R3, R18, 0x1 ;  /* 0x0000001203037211 */ /* 0x000fe200078e08ff */
[----:B------:R1:W-:Y:S01]  /*0fd0*/  STL [R1+0x58], R11 ;  /* 0x0000580b01007387 */ /* 0x0003e20000100800 */
[----:B------:R-:W-:Y:S02]  /*0fe0*/  SHF.R.S32.HI R17, RZ, 0x1f, R16 ;  /* 0x0000001fff117819 */ /* 0x000fe40000011410 */
[----:B------:R-:W-:Y:S01]  /*0ff0*/  SHF.R.S32.HI R154, RZ, 0x1f, R2 ;  /* 0x0000001fff9a7819 */ /* 0x000fe20000011402 */
[----:B------:R1:W-:Y:S01]  /*1000*/  STL [R1+0x68], R6 ;  /* 0x0000680601007387 */ /* 0x0003e20000100800 */
[----:B0-----:R-:W-:-:S03]  /*1010*/  IMAD.SHL.U32 R4, R7, 0x2, RZ ;  /* 0x0000000207047824 */ /* 0x001fc600078e00ff */
[----:B------:R1:W-:Y:S04]  /*1020*/  STL [R1+0x54], R5 ;  /* 0x0000540501007387 */ /* 0x0003e80000100800 */
[----:B------:R1:W-:Y:S04]  /*1030*/  STL [R1+0x30], R4 ;  /* 0x0000300401007387 */ /* 0x0003e80000100800 */
[----:B------:R1:W-:Y:S04]  /*1040*/  STL [R1+0x5c], R3 ;  /* 0x00005c0301007387 */ /* 0x0003e80000100800 */
[----:B------:R1:W-:Y:S02]  /*1050*/  STL [R1+0x64], R0 ;  /* 0x0000640001007387 */ /* 0x0003e40000100800 */
.L_x_13420:
[----:B01----:R-:W0:Y:S02]  /*1060*/  LDC.64 R4, c[0x0][0xc88] ;  /* 0x00032200ff047b82 */ /* 0x003e240000000a00 */
        /* <DEDUP_REMOVED lines=24> */
[----:B------:R-:W-:Y:S01]  /*11f0*/  MOV R24, UR4 ;  /* 0x0000000400187c02 */ /* 0x000fe20008000f00 */
[----:B------:R-:W-:Y:S01]  /*1200*/  ULDC.64 UR4, c[0x0][0x418] ;  /* 0x0001060000047ab9 */ /* 0x000fe20000000a00 */
[C---:B------:R-:W-:Y:S01]  /*1210*/  IADD3.X R9, R37.reuse, UR7, RZ, P3, !PT ;  /* 0x0000000725097c10 */ /* 0x040fe20009ffe4ff */
        /* <DEDUP_REMOVED lines=25> */
.L_x_13282:
        /* <DEDUP_REMOVED lines=14> */
.L_x_13283:
[----:B------:R-:W-:Y:S05]  /*1490*/  @!P0 BRA `(.L_x_13284) ;  /* 0x00000000000c8947 */ /* 0x000fea0003800000 */
[----:B------:R-:W2:Y:S04]  /*14a0*/  LDG.E R0, desc[UR42][R8.64] ;  /* 0x0000002a08007981 */ /* 0x000ea8000c1e1900 */
[----:B------:R-:W2:Y:S02]  /*14b0*/  LDG.E R31, desc[UR42][R8.64+0x4] ;  /* 0x0000042a081f7981 */ /* 0x000ea4000c1e1900 */
[----:B--2---:R-:W-:-:S07]  /*14c0*/  IMAD.IADD R31, R31, 0x1, -R0 ;  /* 0x000000011f1f7824 */ /* 0x004fce00078e0a00 */
.L_x_13284:
[----:B------:R-:W-:Y:S01]  /*14d0*/  ULDC.64 UR4, c[0x0][0xa10] ;  /* 0x0002840000047ab9 */ /* 0x000fe20000000a00 */
[----:B------:R-:W2:Y:S01]  /*14e0*/  LDL.LU R32, [R1] ;  /* 0x0000000001207983 */ /* 0x000ea20000300800 */
[----:B------:R-:W-:-:S04]  /*14f0*/  ISETP.NE.U32.AND P0, PT, RZ, UR4, PT ;  /* 0x00000004ff007c0c */ /* 0x000fc8000bf05070 */
[----:B------:R-:W-:Y:S01]  /*1500*/  ISETP.NE.AND.EX P0, PT, RZ, UR5, PT, P0 ;  /* 0x00000005ff007c0c */ /* 0x000fe2000bf05300 */
[----:B------:R-:W-:Y:S02]  /*1510*/  ULDC.64 UR4, c[0x0][0xa30] ;  /* 0x00028c0000047ab9 */ /* 0x000fe40000000a00 */
[----:B------:R-:W-:-:S10]  /*1520*/  ISETP.NE.U32.AND P1, PT, RZ, UR4, PT ;  /* 0x00000004ff007c0c */ /* 0x000fd4000bf25070 */
[----:B0-----:R-:W0:Y:S02]  /*1530*/  @P0 LDC.64 R4, c[0x0][0xa10] ;  /* 0x00028400ff040b82 */ /* 0x001e240000000a00 */
[----:B0-----:R-:W-:-:S05]  /*1540*/  @P0 IMAD.WIDE R4, R36, 0x4, R4 ;  /* 0x0000000424040825 */ /* 0x001fca00078e0204 */
[----:B------:R-:W3:Y:S04]  /*1550*/  @P0 LDG.E R0, desc[UR42][R4.64] ;  /* 0x0000002a04000981 */ /* 0x000ee8000c1e1900 */
[----:B------:R0:W3:Y:S01]  /*1560*/  @P0 LDG.E R3, desc[UR42][R4.64+0x4] ;  /* 0x0000042a04030981 */ /* 0x0000e2000c1e1900 */
[----:B------:R-:W-:Y:S02]  /*1570*/  ISETP.NE.AND.EX P1, PT, RZ, UR5, PT, P1 ;  /* 0x00000005ff007c0c */ /* 0x000fe4000bf25310 */
[----:B-----5:R-:W-:-:S11]  /*1580*/  MOV R25, R31 ;  /* 0x0000001f00197202 */ /* 0x020fd60000000f00 */
[----:B------:R-:W-:-:S04]  /*1590*/  @P1 IADD3 R6, P2, R38, UR4, RZ ;  /* 0x0000000426061c10 */ /* 0x000fc8000ff5e0ff */
[----:B------:R-:W-:-:S05]  /*15a0*/  @P1 IADD3.X R7, R37, UR5, RZ, P2, !PT ;  /* 0x0000000525071c10 */ /* 0x000fca00097fe4ff */
[----:B------:R1:W5:Y:S01]  /*15b0*/  @P1 LDG.E R25, desc[UR42][R6.64] ;  /* 0x0000002a06191981 */ /* 0x000362000c1e1900 */
[----:B------:R-:W-:Y:S01]  /*15c0*/  IMAD.IADD R10, R31, 0x1, -R10 ;  /* 0x000000011f0a7824 */ /* 0x000fe200078e0a0a */
[----:B------:R-:W-:Y:S01]  /*15d0*/  LOP3.LUT R12, R11, 0xff, RZ, 0xc0, !PT ;  /* 0x000000ff0b0c7812 */ /* 0x000fe200078ec0ff */
[----:B------:R-:W-:Y:S01]  /*15e0*/  BSSY B0, `(.L_x_13285) ;  /* 0x000002c000007945 */ /* 0x000fe20003800000 */
[----:B------:R-:W-:Y:S02]  /*15f0*/  SHF.R.U32.HI R8, RZ, 0x10, R11 ;  /* 0x00000010ff087819 */ /* 0x000fe4000001160b */
[----:B0-----:R-:W-:Y:S01]  /*1600*/  MOV R5, RZ ;  /* 0x000000ff00057202 */ /* 0x001fe20000000f00 */
[----:B------:R1:W-:Y:S04]  /*1610*/  STL [R1+0x4c], R12 ;  /* 0x00004c0c01007387 */ /* 0x0003e80000100800 */
[----:B------:R1:W-:Y:S01]  /*1620*/  STL [R1+0x34], R8 ;  /* 0x0000340801007387 */ /* 0x0003e20000100800 */
[----:B--2---:R-:W-:Y:S01]  /*1630*/  LOP3.LUT R32, R32, 0xfffffffb, RZ, 0xc0, !PT ;  /* 0xfffffffb20207812 */ /* 0x004fe200078ec0ff */
[----:B---3--:R-:W-:-:S04]  /*1640*/  @P0 IMAD.IADD R27, R3, 0x1, -R0 ;  /* 0x00000001031b0824 */ /* 0x008fc800078e0a00 */
[----:B------:R-:W-:-:S04]  /*1650*/  IMAD.IADD R89, R10, 0x1, R27 ;  /* 0x000000010a597824 */ /* 0x000fc800078e021b */
[C---:B------:R-:W-:Y:S01]  /*1660*/  VIADD R0, R89.reuse, 0x7f ;  /* 0x0000007f59007836 */ /* 0x040fe20000000000 */
[----:B------:R-:W-:-:S04]  /*1670*/  ISETP.GE.AND P3, PT, R89, 0x1, PT ;  /* 0x000000015900780c */ /* 0x000fc80003f66270 */
[----:B------:R-:W-:-:S04]  /*1680*/  SHF.R.S32.HI R3, RZ, 0x1f, R0 ;  /* 0x0000001fff037819 */ /* 0x000fc80000011400 */
[----:B------:R-:W-:-:S04]  /*1690*/  LEA.HI R3, R3, R0, RZ, 0x7 ;  /* 0x0000000003037211 */ /* 0x000fc800078f38ff */
[----:B------:R-:W-:Y:S02]  /*16a0*/  SHF.R.S32.HI R26, RZ, 0x7, R3 ;  /* 0x00000007ff1a7819 */ /* 0x000fe40000011403 */
[----:B------:R-:W-:-:S05]  /*16b0*/  @P3 LOP3.LUT R32, R32, 0x4, RZ, 0xfc, !PT ;  /* 0x0000000420203812 */ /* 0x000fca00078efcff */
[----:B------:R1:W-:Y:S01]  /*16c0*/  STL [R1], R32 ;  /* 0x0000002001007387 */ /* 0x0003e20000100800 */
[----:B------:R-:W-:Y:S05]  /*16d0*/  @!P3 BRA `(.L_x_13286) ;  /* 0x000000000070b947 */ /* 0x000fea0003800000 */
[----:B------:R-:W-:Y:S01]  /*16e0*/  ISETP.NE.AND P0, PT, R8, RZ, PT ;  /* 0x000000ff0800720c */ /* 0x000fe20003f05270 */
[----:B------:R-:W-:-:S03]  /*16f0*/  ULDC UR4, c[0x0][0x9f0] ;  /* 0x00027c0000047ab9 */ /* 0x000fc60000000800 */
[----:B------:R-:W-:-:S04]  /*1700*/  SEL R9, R8, UR4, P0 ;  /* 0x0000000408097c07 */ /* 0x000fc80008000000 */
[-C--:B-1----:R-:W-:Y:S02]  /*1710*/  IABS R6, R9.reuse ;  /* 0x0000000900067213 */ /* 0x082fe40000000000 */
        /* <DEDUP_REMOVED lines=24> */
.L_x_13286:
[----:B------:R-:W-:Y:S05]  /*18a0*/  BSYNC B0 ;  /* 0x0000000000007941 */ /* 0x000fea0003800000 */
.L_x_13285:
        /* <DEDUP_REMOVED lines=24> */
[----:B------:R0:W2:Y:S01]  /*1a30*/  LDC.64 R14, c[0x4][R0] ;  /* 0x01000000000e7b82 */ /* 0x0000a20000000a00 */
[----:B------:R-:W-:Y:S01]  /*1a40*/  MOV R5, UR5 ;  /* 0x0000000500057c02 */ /* 0x000fe20008000f00 */
[----:B------:R-:W-:Y:S01]  /*1a50*/  ULDC.64 UR4, c[0x4][0x140] ;  /* 0x0100500000047ab9 */ /* 0x000fe20000000a00 */
[----:B------:R-:W-:Y:S01]  /*1a60*/  IMAD.U32 R10, RZ, RZ, UR6 ;  /* 0x00000006ff0a7e24 */ /* 0x000fe2000f8e00ff */
[----:B-1----:R-:W-:Y:S01]  /*1a70*/  MOV R8, 0x70 ;  /* 0x0000007000087802 */ /* 0x002fe20000000f00 */
[----:B------:R-:W-:Y:S02]  /*1a80*/  IMAD.U32 R6, RZ, RZ, UR4 ;  /* 0x00000004ff067e24 */ /* 0x000fe4000f8e00ff */
[----:B------:R-:W-:-:S02]  /*1a90*/  IMAD.U32 R7, RZ, RZ, UR5 ;  /* 0x00000005ff077e24 */ /* 0x000fc4000f8e00ff */
[----:B------:R-:W-:Y:S02]  /*1aa0*/  IMAD.U32 R11, RZ, RZ, UR7 ;  /* 0x00000007ff0b7e24 */ /* 0x000fe4000f8e00ff */
[----:B------:R-:W-:Y:S02]  /*1ab0*/  IMAD.MOV.U32 R12, RZ, RZ, 0x1 ;  /* 0x00000001ff0c7424 */ /* 0x000fe400078e00ff */
[----:B0-----:R-:W-:-:S07]  /*1ac0*/  IMAD.MOV.U32 R13, RZ, RZ, RZ ;  /* 0x000000ffff0d7224 */ /* 0x001fce00078e00ff */
[----:B------:R-:W-:-:S07]  /*1ad0*/  LEPC R20, `(.L_x_13289) ;  /* 0x000000001014794e */ /* 0x000fce0000000000 */
[----:B--2--5:R-:W-:Y:S05]  /*1ae0*/  CALL.ABS.NOINC R14 ;  /* 0x000000000e007343 */ /* 0x024fea0003c00000 */
.L_x_13289:
[----:B------:R-:W-:Y:S05]  /*1af0*/  BSYNC B6 ;  /* 0x0000000000067941 */ /* 0x000fea0003800000 */
.L_x_13288:
        /* <DEDUP_REMOVED lines=20> */
.L_x_13291:
[----:B------:R-:W-:Y:S05]  /*1c40*/  BSYNC B6 ;  /* 0x0000000000067941 */ /* 0x000fea0003800000 */
.L_x_13290:
[----:B------:R-:W2:Y:S01]  /*1c50*/  LDL R39, [R1+0x20] ;  /* 0x0000200001277983 */ /* 0x000ea20000100800 */
[----:B------:R-:W-:Y:S01]  /*1c60*/  ULDC.64 UR4, c[0x0][0x9f8] ;  /* 0x00027e0000047ab9 */ /* 0x000fe20000000a00 */
[----:B------:R-:W-:Y:S01]  /*1c70*/  IMAD.MOV.U32 R69, RZ, RZ, R36 ;  /* 0x000000ffff457224 */ /* 0x000fe200078e0024 */
[----:B------:R-:W-:Y:S01]  /*1c80*/  ISETP.NE.U32.AND P0, PT, RZ, UR4, PT ;  /* 0x00000004ff007c0c */ /* 0x000fe2000bf05070 */
[----:B------:R-:W3:Y:S01]  /*1c90*/  LDL R14, [R1+0x2c] ;  /* 0x00002c00010e7983 */ /* 0x000ee20000100800 */
[----:B------:R-:W0:Y:S02]  /*1ca0*/  LDC.64 R4, c[0x0][0x3f8] ;  /* 0x0000fe00ff047b82 */ /* 0x000e240000000a00 */
[----:B------:R-:W-:-:S06]  /*1cb0*/  ISETP.NE.AND.EX P0, PT, RZ, UR5, PT, P0 ;  /* 0x00000005ff007c0c */ /* 0x000fcc000bf05300 */
[----:B------:R-:W4:Y:S07]  /*1cc0*/  LDC.64 R62, c[0x0][0x408] ;  /* 0x00010200ff3e7b82 */ /* 0x000f2e0000000a00 */
[----:B-1----:R-:W-:-:S04]  /*1cd0*/  @P0 IADD3 R6, P1, R38, UR4, RZ ;  /* 0x0000000426060c10 */ /* 0x002fc8000ff3e0ff */
[----:B------:R-:W-:Y:S02]  /*1ce0*/  @P0 IADD3.X R7, R37, UR5, RZ, P1, !PT ;  /* 0x0000000525070c10 */ /* 0x000fe40008ffe4ff */
[----:B------:R-:W1:Y:S03]  /*1cf0*/  LDC R37, c[0x0][0x3f4] ;  /* 0x0000fd00ff257b82 */ /* 0x000e660000000800 */
[----:B------:R4:W3:Y:S01]  /*1d00*/  @P0 LDG.E R69, desc[UR42][R6.64] ;  /* 0x0000002a06450981 */ /* 0x0008e2000c1e1900 */
[----:B------:R-:W4:Y:S01]  /*1d10*/  S2R R36, SR_TID.X ;  /* 0x0000000000247919 */ /* 0x000f220000002100 */
[----:B------:R-:W-:Y:S02]  /*1d20*/  SHF.R.S32.HI R3, RZ, 0x1f, R153 ;  /* 0x0000001fff037819 */ /* 0x000fe40000011499 */
[----:B------:R-:W-:-:S03]  /*1d30*/  SHF.R.S32.HI R23, RZ, 0x1f, R22 ;  /* 0x0000001fff177819 */ /* 0x000fc60000011416 */
[-C--:B0-----:R-:W-:Y:S02]  /*1d40*/  IMAD R0, R3, R4.reuse, RZ ;  /* 0x0000000403007224 */ /* 0x081fe400078e02ff */
[----:B------:R-:W-:-:S04]  /*1d50*/  IMAD.WIDE.U32 R8, R153, R4, R22 ;  /* 0x0000000499087225 */ /* 0x000fc800078e0016 */
[C---:B------:R-:W-:Y:S02]  /*1d60*/  IMAD R13, R153.reuse, R5, R0 ;  /* 0x00000005990d7224 */ /* 0x040fe400078e0200 */
[----:B------:R-:W-:Y:S01]  /*1d70*/  IMAD.WIDE.U32 R10, R153, R4, R16 ;  /* 0x00000004990a7225 */ /* 0x000fe200078e0010 */
[----:B-1----:R-:W-:-:S03]  /*1d80*/  ISETP.GE.AND P0, PT, R16, R37, PT ;  /* 0x000000251000720c */ /* 0x002fc60003f06270 */
[----:B----4-:R-:W-:Y:S01]  /*1d90*/  IMAD R0, R3, R62, RZ ;  /* 0x0000003e03007224 */ /* 0x010fe200078e02ff */
[----:B------:R-:W-:Y:S01]  /*1da0*/  IADD3 R9, R9, R13, RZ ;  /* 0x0000000d09097210 */ /* 0x000fe20007ffe0ff */
[----:B------:R-:W-:Y:S01]  /*1db0*/  IMAD.IADD R11, R13, 0x1, R11 ;  /* 0x000000010d0b7824 */ /* 0x000fe200078e020b */
[----:B------:R-:W-:Y:S02]  /*1dc0*/  SEL R3, R37, RZ, P0 ;  /* 0x000000ff25037207 */ /* 0x000fe40000000000 */
[----:B-----5:R-:W-:-:S03]  /*1dd0*/  SHF.R.S32.HI R13, RZ, 0x1f, R25 ;  /* 0x0000001fff0d7819 */ /* 0x020fc60000011419 */
[----:B------:R-:W-:Y:S02]  /*1de0*/  IMAD.IADD R3, R16, 0x1, R3 ;  /* 0x0000000110037824 */ /* 0x000fe400078e0203 */
[----:B------:R-:W-:Y:S02]  /*1df0*/  IMAD R12, R13, R4, RZ ;  /* 0x000000040d0c7224 */ /* 0x000fe400078e02ff */
[----:B------:R-:W-:Y:S01]  /*1e00*/  IMAD R15, R153, R63, R0 ;  /* 0x0000003f990f7224 */ /* 0x000fe200078e0200 */
[----:B------:R-:W-:Y:S01]  /*1e10*/  SHF.R.U32.HI R38, RZ, 0x7, R36 ;  /* 0x00000007ff267819 */ /* 0x000fe20000011624 */
[----:B------:R-:W-:Y:S01]  /*1e20*/  IMAD R57, R25, R5, R12 ;  /* 0x0000000519397224 */ /* 0x000fe200078e020c */
[----:B------:R-:W-:Y:S01]  /*1e30*/  SHF.R.S32.HI R0, RZ, 0x1f, R3 ;  /* 0x0000001fff007819 */ /* 0x000fe20000011403 */
[----:B------:R-:W-:Y:S01]  /*1e40*/  IMAD R12, R13, R62, RZ ;  /* 0x0000003e0d0c7224 */ /* 0x000fe200078e02ff */
[C---:B------:R-:W-:Y:S01]  /*1e50*/  ISETP.NE.AND P6, PT, R38.reuse, 0x1, PT ;  /* 0x000000012600780c */ /* 0x040fe20003fc5270 */
[----:B------:R-:W-:Y:S01]  /*1e60*/  VIADD R78, R38, 0x8 ;  /* 0x00000008264e7836 */ /* 0x000fe20000000000 */
[----:B------:R-:W-:Y:S01]  /*1e70*/  LEA.HI R0, R0, R3, RZ, 0x3 ;  /* 0x0000000300007211 */ /* 0x000fe200078f18ff */
[----:B------:R-:W-:Y:S01]  /*1e80*/  VIADD R38, R153, 0x60 ;  /* 0x0000006099267836 */ /* 0x000fe20000000000 */
[----:B------:R-:W-:Y:S01]  /*1e90*/  SHF.L.U64.HI R66, R4, 0x7, R5 ;  /* 0x0000000704427819 */ /* 0x000fe20000010205 */
[----:B------:R-:W-:Y:S01]  /*1ea0*/  IMAD.WIDE.U32 R20, R25, R4, R8 ;  /* 0x0000000419147225 */ /* 0x000fe200078e0008 */
[----:B------:R-:W-:-:S02]  /*1eb0*/  SHF.L.U64.HI R64, R62, 0x7, R63 ;  /* 0x000000073e407819 */ /* 0x000fc4000001023f */
[----:B------:R-:W-:Y:S01]  /*1ec0*/  LOP3.LUT R32, R32, 0xfffffffd, RZ, 0xc0, !PT ;  /* 0xfffffffd20207812 */ /* 0x000fe200078ec0ff */
[----:B------:R-:W-:-:S04]  /*1ed0*/  IMAD.WIDE.U32 R34, R25, R4, R10 ;  /* 0x0000000419227225 */ /* 0x000fc800078e000a */
[----:B------:R-:W-:Y:S02]  /*1ee0*/  IMAD.SHL.U32 R65, R4, 0x80, RZ ;  /* 0x0000008004417824 */ /* 0x000fe400078e00ff */
[----:B------:R-:W-:Y:S02]  /*1ef0*/  IMAD R3, R25, R63, R12 ;  /* 0x0000003f19037224 */ /* 0x000fe400078e020c */
[----:B------:R-:W-:Y:S01]  /*1f00*/  IMAD.SHL.U32 R38, R38, 0x40, RZ ;  /* 0x0000004026267824 */ /* 0x000fe200078e00ff */
[----:B------:R-:W-:Y:S01]  /*1f10*/  LOP3.LUT R10, R0, 0xfffffff8, RZ, 0xc0, !PT ;  /* 0xfffffff8000a7812 */ /* 0x000fe200078ec0ff */
[----:B------:R-:W-:-:S03]  /*1f20*/  IMAD.IADD R68, R68, 0x1, R31 ;  /* 0x0000000144447824 */ /* 0x000fc600078e021f */
[----:B------:R-:W-:Y:S02]  /*1f30*/  LOP3.LUT R38, R38, 0x1c0, RZ, 0xc0, !PT ;  /* 0x000001c026267812 */ /* 0x000fe400078ec0ff */
[----:B------:R-:W-:Y:S01]  /*1f40*/  SHF.R.S32.HI R31, RZ, 0x3, R0 ;  /* 0x00000003ff1f7819 */ /* 0x000fe20000011400 */
[----:B------:R-:W-:Y:S05]  /*1f50*/  @!P6 WARPSYNC.ALL ;  /* 0x000000000000e948 */ /* 0x000fea0003800000 */
[----:B------:R-:W-:Y:S01]  /*1f60*/  IMAD.WIDE.U32 R52, R153, R62, R22 ;  /* 0x0000003e99347225 */ /* 0x000fe200078e0016 */
[----:B------:R-:W-:-:S03]  /*1f70*/  ULDC UR4, c[0x0][0x2f4] ;  /* 0x0000bd0000047ab9 */ /* 0x000fc60000000800 */
[----:B------:R-:W-:-:S04]  /*1f80*/  IMAD.WIDE.U32 R6, R153, R62, R16 ;  /* 0x0000003e99067225 */ /* 0x000fc800078e0010 */
[----:B------:R-:W-:Y:S02]  /*1f90*/  IMAD.IADD R53, R53, 0x1, R15 ;  /* 0x0000000135357824 */ /* 0x000fe400078e020f */
[----:B------:R-:W-:Y:S02]  /*1fa0*/  IMAD.IADD R7, R15, 0x1, R7 ;  /* 0x000000010f077824 */ /* 0x000fe400078e0207 */
[----:B------:R-:W-:-:S04]  /*1fb0*/  IMAD.WIDE.U32 R52, R25, R62, R52 ;  /* 0x0000003e19347225 */ /* 0x000fc800078e0034 */
[----:B------:R-:W-:Y:S01]  /*1fc0*/  IMAD.WIDE.U32 R54, R25, R62, R6 ;  /* 0x0000003e19367225 */ /* 0x000fe200078e0006 */
[----:B------:R-:W-:Y:S02]  /*1fd0*/  IADD3 R56, R53, R3, RZ ;  /* 0x0000000335387210 */ /* 0x000fe40007ffe0ff */
[----:B------:R-:W-:Y:S01]  /*1fe0*/  ISETP.GE.AND P2, PT, R2, UR4, PT ;  /* 0x0000000402007c0c */ /* 0x000fe2000bf46270 */
[----:B------:R-:W-:Y:S01]  /*1ff0*/  IMAD.IADD R58, R21, 0x1, R57 ;  /* 0x00000001153a7824 */ /* 0x000fe200078e0239 */
[----:B------:R-:W-:Y:S01]  /*2000*/  SHF.R.S32.HI R8, RZ, 0x1f, R10 ;  /* 0x0000001fff087819 */ /* 0x000fe2000001140a */
[----:B------:R-:W-:Y:S02]  /*2010*/  IMAD.SHL.U32 R62, R62, 0x80, RZ ;  /* 0x000000803e3e7824 */ /* 0x000fe400078e00ff */
[----:B------:R-:W-:Y:S02]  /*2020*/  IMAD.SHL.U32 R60, R37, 0x2, RZ ;  /* 0x00000002253c7824 */ /* 0x000fe400078e00ff */
[----:B------:R-:W-:Y:S01]  /*2030*/  IMAD.IADD R57, R57, 0x1, R35 ;  /* 0x0000000139397824 */ /* 0x000fe200078e0223 */
[C---:B--2---:R-:W-:Y:S01]  /*2040*/  SHF.L.U32 R67, R39.reuse, 0x6, RZ ;  /* 0x0000000627437819 */ /* 0x044fe200000006ff */
[----:B------:R-:W-:Y:S01]  /*2050*/  @!P6 BAR.SYNC.DEFER_BLOCKING 0x9, 0x100 ;  /* 0x024400000000eb1d */ /* 0x000fe20000010000 */
[----:B------:R-:W-:Y:S01]  /*2060*/  LOP3.LUT P1, RZ, R39, 0x4, RZ, 0xc0, !PT ;  /* 0x0000000427ff7812 */ /* 0x000fe2000782c0ff */
[----:B------:R-:W-:Y:S01]  /*2070*/  VIADD R39, R36, 0xffffff80 ;  /* 0xffffff8024277836 */ /* 0x000fe20000000000 */
[----:B------:R-:W-:-:S04]  /*2080*/  LOP3.LUT R67, R67, 0x1c0, RZ, 0xc0, !PT ;  /* 0x000001c043437812 */ /* 0x000fc800078ec0ff */
[----:B------:R-:W-:Y:S02]  /*2090*/  SHF.R.S32.HI R36, RZ, 0x1f, R39 ;  /* 0x0000001fff247819 */ /* 0x000fe40000011427 */
[----:B------:R-:W-:Y:S02]  /*20a0*/  SHF.R.U32.HI R63, RZ, 0x3, R67 ;  /* 0x00000003ff3f7819 */ /* 0x000fe40000011643 */
[----:B------:R-:W-:Y:S02]  /*20b0*/  LOP3.LUT R4, R67, 0x18, R16, 0xf8, !PT ;  /* 0x0000001843047812 */ /* 0x000fe400078ef810 */
[----:B------:R-:W-:Y:S02]  /*20c0*/  LEA.HI R36, R36, R39, RZ, 0x5 ;  /* 0x0000002724247211 */ /* 0x000fe400078f28ff */
[----:B------:R-:W-:Y:S02]  /*20d0*/  LOP3.LUT R4, R4, R63, RZ, 0x3c, !PT ;  /* 0x0000003f04047212 */ /* 0x000fe400078e3cff */
[----:B------:R-:W-:-:S02]  /*20e0*/  @P1 LOP3.LUT R32, R32, 0x2, RZ, 0xfc, !PT ;  /* 0x0000000220201812 */ /* 0x000fc400078efcff */
[----:B------:R-:W-:-:S03]  /*20f0*/  SHF.R.S32.HI R36, RZ, 0x5, R36 ;  /* 0x00000005ff247819 */ /* 0x000fc60000011424 */
[----:B------:R0:W-:Y:S02]  /*2100*/  STL [R1], R32 ;  /* 0x0000002001007387 */ /* 0x0001e40000100800 */
[----:B------:R-:W-:Y:S01]  /*2110*/  IMAD R59, R36, 0x200, R4 ;  /* 0x00000200243b7824 */ /* 0x000fe200078e0204 */
[--C-:B------:R-:W-:Y:S02]  /*2120*/  LOP3.LUT R4, R67, 0x38, R0.reuse, 0xf8, !PT ;  /* 0x0000003843047812 */ /* 0x100fe400078ef800 */
[----:B------:R-:W-:Y:S01]  /*2130*/  LOP3.LUT R0, R38, 0x38, R0, 0xf8, !PT ;  /* 0x0000003826007812 */ /* 0x000fe200078ef800 */
[----:B------:R-:W-:Y:S01]  /*2140*/  VIADD R38, R153, 0x60 ;  /* 0x0000006099267836 */ /* 0x000fe20000000000 */
[----:B0-----:R-:W-:-:S04]  /*2150*/  SHF.R.S32.HI R32, RZ, 0x1f, R39 ;  /* 0x0000001fff207819 */ /* 0x001fc80000011427 */
[----:B------:R-:W-:Y:S02]  /*2160*/  LEA.HI R32, R32, R39, RZ, 0x2 ;  /* 0x0000002720207211 */ /* 0x000fe400078f10ff */
[----:B------:R-:W-:Y:S02]  /*2170*/  SHF.L.U32 R38, R38, 0x6, RZ ;  /* 0x0000000626267819 */ /* 0x000fe400000006ff */
[----:B------:R-:W-:Y:S02]  /*2180*/  LOP3.LUT R32, R32, 0xfffffffc, RZ, 0xc0, !PT ;  /* 0xfffffffc20207812 */ /* 0x000fe400078ec0ff */
[----:B------:R-:W-:Y:S02]  /*2190*/  LOP3.LUT R38, R38, 0x1c0, RZ, 0xc0, !PT ;  /* 0x000001c026267812 */ /* 0x000fe400078ec0ff */
[----:B------:R-:W-:Y:S02]  /*21a0*/  IADD3 R32, R39, -R32, RZ ;  /* 0x8000002027207210 */ /* 0x000fe40007ffe0ff */
[----:B------:R-:W-:-:S03]  /*21b0*/  SHF.R.U32.HI R38, RZ, 0x3, R38 ;  /* 0x00000003ff267819 */ /* 0x000fc60000011626 */
[----:B------:R-:W-:Y:S01]  /*21c0*/  IMAD R61, R32, 0x60, R153 ;  /* 0x00000060203d7824 */ /* 0x000fe200078e0299 */
[----:B------:R-:W-:Y:S01]  /*21d0*/  LOP3.LUT R0, R0, R38, RZ, 0x3c, !PT ;  /* 0x0000002600007212 */ /* 0x000fe200078e3cff */
[----:B------:R-:W-:Y:S01]  /*21e0*/  IMAD.IADD R32, R3, 0x1, R55 ;  /* 0x0000000103207824 */ /* 0x000fe200078e0237 */
[----:B------:R-:W-:Y:S02]  /*21f0*/  LOP3.LUT R3, R4, R63, RZ, 0x3c, !PT ;  /* 0x0000003f04037212 */ /* 0x000fe400078e3cff */
[----:B------:R-:W-:Y:S01]  /*2200*/  ISETP.GE.AND P1, PT, R16, UR4, PT ;  /* 0x0000000410007c0c */ /* 0x000fe2000bf26270 */
[----:B---3--:R-:W-:Y:S01]  /*2210*/  IMAD.IADD R0, R14, 0x1, R0 ;  /* 0x000000010e007824 */ /* 0x008fe200078e0200 */
[----:B------:R-:W-:Y:S01]  /*2220*/  SHF.R.S32.HI R9, RZ, 0x1f, R69 ;  /* 0x0000001fff097819 */ /* 0x000fe20000011445 */
[----:B------:R-:W-:-:S10]  /*2230*/  IMAD R3, R36, 0x200, R3 ;  /* 0x0000020024037824 */ /* 0x000fd400078e0203 */
.L_x_13347:
[----:B--2---:R-:W2:Y:S01]  /*2240*/  LDL R37, [R1+0x20] ;  /* 0x0000200001257983 */ /* 0x004ea20000100800 */
[----:B------:R-:W0:Y:S03]  /*2250*/  LDC R74, c[0x0][0x430] ;  /* 0x00010c00ff4a7b82 */ /* 0x000e260000000800 */
[----:B---3--:R-:W3:Y:S01]  /*2260*/  LDL.LU R36, [R1] ;  /* 0x0000000001247983 */ /* 0x008ee20000300800 */
[----:B------:R-:W-:Y:S02]  /*2270*/  VIADD R29, R29, 0xffffffff ;  /* 0xffffffff1d1d7836 */ /* 0x000fe40000000000 */
[----:B------:R-:W-:Y:S02]  /*2280*/  IMAD.MOV.U32 R73, RZ, RZ, RZ ;  /* 0x000000ffff497224 */ /* 0x000fe400078e00ff */
[----:B------:R-:W-:Y:S01]  /*2290*/  IMAD R6, R29, 0x80, R61 ;  /* 0x000000801d067824 */ /* 0x000fe200078e023d */
[----:B------:R-:W1:Y:S04]  /*22a0*/  LDC R80, c[0x0][0x3f4] ;  /* 0x0000fd00ff507b82 */ /* 0x000e680000000800 */
[----:B------:R-:W-:-:S05]  /*22b0*/  IADD3 R15, R68, R6, RZ ;  /* 0x00000006440f7210 */ /* 0x000fca0007ffe0ff */
[----:B------:R-:W-:Y:S01]  /*22c0*/  IMAD.MOV.U32 R12, RZ, RZ, R15 ;  /* 0x000000ffff0c7224 */ /* 0x000fe200078e000f */
[----:B0-----:R-:W-:-:S13]  /*22d0*/  ISETP.NE.AND P3, PT, R74, 0x1, PT ;  /* 0x000000014a00780c */ /* 0x001fda0003f65270 */
[----:B------:R-:W0:Y:S08]  /*22e0*/  @P3 LDC R4, c[0x0][0x434] ;  /* 0x00010d00ff043b82 */ /* 0x000e300000000800 */
[----:B----4-:R-:W4:Y:S01]  /*22f0*/  @P3 LDC R5, c[0x0][0x438] ;  /* 0x00010e00ff053b82 */ /* 0x010f220000000800 */
[----:B0-----:R-:W-:-:S05]  /*2300*/  @P3 IMAD.HI.U32 R4, R15, R4, RZ ;  /* 0x000000040f043227 */ /* 0x001fca00078e00ff */
[----:B----4-:R-:W-:Y:S02]  /*2310*/  @P3 SHF.R.U32.HI R12, RZ, R5, R4 ;  /* 0x00000005ff0c3219 */ /* 0x010fe40000011604 */
[----:B------:R-:W-:-:S04]  /*2320*/  ISETP.GE.AND P3, PT, R6, R27, PT ;  /* 0x0000001b0600720c */ /* 0x000fc80003f66270 */
[----:B------:R-:W-:-:S13]  /*2330*/  ISETP.GT.OR P3, PT, R61, 0x7f, P3 ;  /* 0x0000007f3d00780c */ /* 0x000fda0001f64670 */
[----:B------:R-:W0:Y:S01]  /*2340*/  @!P3 LDC.64 R6, c[0x0][0x428] ;  /* 0x00010a00ff06bb82 */ /* 0x000e220000000a00 */
[----:B------:R-:W-:-:S07]  /*2350*/  @!P3 SHF.R.S32.HI R13, RZ, 0x1f, R12 ;  /* 0x0000001fff0db819 */ /* 0x000fce000001140c */
[----:B------:R-:W4:Y:S01]  /*2360*/  @!P3 LDC.64 R4, c[0x0][0x418] ;  /* 0x00010600ff04bb82 */ /* 0x000f220000000a00 */
[----:B0-----:R-:W-:-:S04]  /*2370*/  @!P3 IMAD R14, R9, R6, RZ ;  /* 0x00000006090eb224 */ /* 0x001fc800078e02ff */
[C---:B------:R-:W-:Y:S02]  /*2380*/  @!P3 IMAD R11, R69.reuse, R7, R14 ;  /* 0x00000007450bb224 */ /* 0x040fe400078e020e */
[----:B------:R-:W-:-:S04]  /*2390*/  @!P3 IMAD.WIDE.U32 R6, R69, R6, R12 ;  /* 0x000000064506b225 */ /* 0x000fc800078e000c */
[----:B------:R-:W-:Y:S01]  /*23a0*/  @!P3 IMAD.IADD R7, R7, 0x1, R11 ;  /* 0x000000010707b824 */ /* 0x000fe200078e020b */
[----:B----4-:R-:W-:-:S04]  /*23b0*/  @!P3 LEA R4, P4, R6, R4, 0x2 ;  /* 0x000000040604b211 */ /* 0x010fc800078810ff */
[----:B------:R-:W-:-:S05]  /*23c0*/  @!P3 LEA.HI.X R5, R6, R5, R7, 0x2, P4 ;  /* 0x000000050605b211 */ /* 0x000fca00020f1407 */
[----:B------:R0:W5:Y:S01]  /*23d0*/  @!P3 LDG.E R73, desc[UR42][R4.64] ;  /* 0x0000002a0449b981 */ /* 0x000162000c1e1900 */
[----:B------:R-:W-:Y:S01]  /*23e0*/  ISETP.GT.AND P3, PT, R29, R30, PT ;  /* 0x0000001e1d00720c */ /* 0x000fe20003f64270 */
[----:B------:R-:W-:Y:S01]  /*23f0*/  IMAD.MOV R11, RZ, RZ, -R12 ;  /* 0x000000ffff0b7224 */ /* 0x000fe200078e0a0c */
[----:B------:R-:W-:Y:S01]  /*2400*/  LEA R7, R19, R59, 0xd ;  /* 0x0000003b13077211 */ /* 0x000fe200078e68ff */
[----:B------:R-:W-:Y:S05]  /*2410*/  YIELD ;  /* 0x0000000000007946 */ /* 0x000fea0003800000 */
[----:B------:R-:W-:Y:S01]  /*2420*/  VIADD R71, R7, 0x20 ;  /* 0x0000002007477836 */ /* 0x000fe20000000000 */
[----:B------:R-:W-:Y:S01]  /*2430*/  BSSY B0, `(.L_x_13292) ;  /* 0x00002fd000007945 */ /* 0x000fe20003800000 */
[----:B------:R-:W-:-:S02]  /*2440*/  IMAD R74, R74, R11, R15 ;  /* 0x0000000b4a4a7224 */ /* 0x000fc400078e020f */
[----:B------:R-:W-:Y:S01]  /*2450*/  IMAD R72, R7, 0x2, R28 ;  /* 0x0000000207487824 */ /* 0x000fe200078e021c */
[----:B--2---:R-:W-:Y:S02]  /*2460*/  LOP3.LUT P5, RZ, R37, 0x4, RZ, 0xc0, !PT ;  /* 0x0000000425ff7812 */ /* 0x004fe400078ac0ff */
[----:B---3--:R-:W-:-:S04]  /*2470*/  LOP3.LUT R36, R36, 0xfffffffe, RZ, 0xc0, !PT ;  /* 0xfffffffe24247812 */ /* 0x008fc800078ec0ff */
[----:B------:R-:W-:Y:S02]  /*2480*/  @P3 LOP3.LUT R36, R36, 0x1, RZ, 0xfc, !PT ;  /* 0x0000000124243812 */ /* 0x000fe400078efcff */
[----:B-1----:R-:W-:-:S03]  /*2490*/  ISETP.GE.AND P3, PT, R80, 0x1, PT ;  /* 0x000000015000780c */ /* 0x002fc60003f66270 */
[----:B------:R0:W-:Y:S02]  /*24a0*/  STL [R1], R36 ;  /* 0x0000002401007387 */ /* 0x0001e40000100800 */
[----:B------:R-:W-:-:S04]  /*24b0*/  @P5 VIADD R71, R7, 0xffffffe0 ;  /* 0xffffffe007475836 */ /* 0x000fc80000000000 */
[----:B------:R-:W-:-:S04]  /*24c0*/  IMAD R71, R71, 0x2, R28 ;  /* 0x0000000247477824 */ /* 0x000fc800078e021c */
[----:B0-----:R-:W-:Y:S05]  /*24d0*/  @!P3 BRA `(.L_x_13293) ;  /* 0x0000002800bcb947 */ /* 0x001fea0003800000 */
        /* <DEDUP_REMOVED lines=9> */
[----:B------:R-:W-:Y:S01]  /*2570*/  IMAD.WIDE.U32 R14, R65, R29, RZ ;  /* 0x0000001d410e7225 */ /* 0x000fe200078e00ff */
[----:B------:R-:W-:Y:S02]  /*2580*/  VIMNMX R77, R77, 0x80, PT ;  /* 0x000000804d4d7848 */ /* 0x000fe40003fe0100 */
[----:B------:R-:W-:Y:S01]  /*2590*/  IADD3 R5, R5, R7, RZ ;  /* 0x0000000705057210 */ /* 0x000fe20007ffe0ff */
[----:B------:R-:W-:-:S02]  /*25a0*/  IMAD R6, R76, UR4, RZ ;  /* 0x000000044c067c24 */ /* 0x000fc4000f8e02ff */
[----:B------:R-:W-:-:S04]  /*25b0*/  IMAD.WIDE.U32 R12, R62, R29, RZ ;  /* 0x0000001d3e0c7225 */ /* 0x000fc800078e00ff */
[C---:B------:R-:W-:Y:S02]  /*25c0*/  IMAD R7, R73.reuse, UR5, R6 ;  /* 0x0000000549077c24 */ /* 0x040fe4000f8e0206 */
[----:B------:R-:W-:Y:S01]  /*25d0*/  IMAD.WIDE.U32 R4, R73, UR4, R4 ;  /* 0x0000000449047c25 */ /* 0x000fe2000f8e0004 */
[----:B------:R-:W-:-:S03]  /*25e0*/  ULDC.64 UR4, c[0x0][0x308] ;  /* 0x0000c20000047ab9 */ /* 0x000fc60000000a00 */
[----:B------:R-:W-:Y:S02]  /*25f0*/  IMAD.IADD R5, R5, 0x1, R7 ;  /* 0x0000000105057824 */ /* 0x000fe400078e0207 */
[----:B------:R-:W-:Y:S02]  /*2600*/  IMAD R7, R64, R29, RZ ;  /* 0x0000001d40077224 */ /* 0x000fe400078e02ff */
        /* <DEDUP_REMOVED lines=44> */
.L_x_13296:
[----:B------:R-:W-:Y:S05]  /*28d0*/  BSYNC B1 ;  /* 0x0000000000017941 */ /* 0x000fea0003800000 */
.L_x_13295:
[----:B0-----:R-:W-:Y:S01]  /*28e0*/  VIADD R4, R153, 0x60 ;  /* 0x0000006099047836 */ /* 0x001fe20000000000 */
[----:B------:R-:W-:Y:S01]  /*28f0*/  BSSY B1, `(.L_x_13297) ;  /* 0x0000021000017945 */ /* 0x000fe20003800000 */
[----:B-----5:R-:W-:Y:S02]  /*2900*/  IMAD.MOV.U32 R70, RZ, RZ, R44 ;  /* 0x000000ffff467224 */ /* 0x020fe400078e002c */
[----:B------:R-:W-:Y:S01]  /*2910*/  IMAD.MOV.U32 R81, RZ, RZ, R45 ;  /* 0x000000ffff517224 */ /* 0x000fe200078e002d */
[----:B------:R-:W-:-:S13]  /*2920*/  ISETP.GE.AND P4, PT, R4, R77, PT ;  /* 0x0000004d0400720c */ /* 0x000fda0003f86270 */
[----:B------:R-:W-:Y:S05]  /*2930*/  @P4 BRA `(.L_x_13298) ;  /* 0x0000000000704947 */ /* 0x000fea0003800000 */
[----:B------:R-:W0:Y:S01]  /*2940*/  LDC.64 R4, c[0x0][0x3f8] ;  /* 0x0000fe00ff047b82 */ /* 0x000e220000000a00 */
[----:B------:R-:W-:Y:S01]  /*2950*/  IMAD.MOV.U32 R15, RZ, RZ, R79 ;  /* 0x000000ffff0f7224 */ /* 0x000fe200078e004f */
[----:B------:R-:W-:Y:S01]  /*2960*/  MOV R13, R11 ;  /* 0x0000000b000d7202 */ /* 0x000fe20000000f00 */
[----:B------:R-:W-:Y:S01]  /*2970*/  ULDC.64 UR4, c[0x0][0x3e8] ;  /* 0x0000fa0000047ab9 */ /* 0x000fe20000000a00 */
        /* <DEDUP_REMOVED lines=24> */
.L_x_13298:
[----:B------:R-:W-:Y:S05]  /*2b00*/  BSYNC B1 ;  /* 0x0000000000017941 */ /* 0x000fea0003800000 */
.L_x_13297:
[----:B0-----:R-:W-:Y:S01]  /*2b10*/  IMAD.MOV.U32 R4, RZ, RZ, R48 ;  /* 0x000000ffff047224 */ /* 0x001fe200078e0030 */
[----:B------:R-:W-:Y:S01]  /*2b20*/  UISETP.NE.AND UP0, UPT, UR39, 0x3, UPT ;  /* 0x000000032700788c */ /* 0x000fe2000bf05270 */
[----:B------:R-:W-:Y:S01]  /*2b30*/  IMAD.MOV.U32 R5, RZ, RZ, R49 ;  /* 0x000000ffff057224 */ /* 0x000fe200078e0031 */
[----:B------:R-:W-:Y:S01]  /*2b40*/  PRMT R90, R90, 0x5410, R70 ;  /* 0x000054105a5a7816 */ /* 0x000fe20000000046 */
[----:B------:R-:W-:Y:S01]  /*2b50*/  IMAD.MOV.U32 R7, RZ, RZ, R51 ;  /* 0x000000ffff077224 */ /* 0x000fe200078e0033 */
[----:B------:R-:W-:Y:S02]  /*2b60*/  PRMT R88, R81, 0x7610, R88 ;  /* 0x0000761051587816 */ /* 0x000fe40000000058 */
[----:B------:R-:W-:Y:S01]  /*2b70*/  PRMT R95, R4, 0x5410, R5 ;  /* 0x00005410045f7816 */ /* 0x000fe20000000005 */
[----:B------:R-:W-:Y:S01]  /*2b80*/  IMAD.MOV.U32 R4, RZ, RZ, R46 ;  /* 0x000000ffff047224 */ /* 0x000fe200078e002e */
[----:B------:R-:W-:Y:S01]  /*2b90*/  MOV R6, R50 ;  /* 0x0000003200067202 */ /* 0x000fe20000000f00 */
[----:B------:R-:W-:Y:S01]  /*2ba0*/  IMAD.MOV.U32 R5, RZ, RZ, R47 ;  /* 0x000000ffff057224 */ /* 0x000fe200078e002f */
[----:B------:R-:W-:-:S02]  /*2bb0*/  PLOP3.LUT P5, PT, PT, PT, UP0, 0x80, 0x0 ;  /* 0x000000000000781c */ /* 0x000fc40003faf008 */
[----:B------:R-:W-:Y:S01]  /*2bc0*/  PRMT R90, R4, 0x7610, R90 ;  /* 0x00007610045a7816 */ /* 0x000fe2000000005a */
[----:B-----5:R-:W-:Y:S01]  /*2bd0*/  IMAD.MOV.U32 R4, RZ, RZ, R36 ;  /* 0x000000ffff047224 */ /* 0x020fe200078e0024 */
        /* <DEDUP_REMOVED lines=13> */
[----:B------:R-:W-:Y:S06]  /*2cb0*/  @!P5 BRA `(.L_x_13299) ;  /* 0x000000000004d947 */ /* 0x000fec0003800000 */
[----:B------:R-:W-:Y:S01]  /*2cc0*/  BPT.TRAP 0x1 ;  /* 0x000000040000795c */ /* 0x000fe20000300000 */
.L_x_13299:
[----:B------:R-:W-:Y:S01]  /*2cd0*/  LEA R70, R19, R18, 0x3 ;  /* 0x0000001213467211 */ /* 0x000fe200078e18ff */
[----:B------:R-:W-:Y:S01]  /*2ce0*/  BSSY B1, `(.L_x_13300) ;  /* 0x0000004000017945 */ /* 0x000fe20003800000 */
[----:B------:R-:W-:-:S04]  /*2cf0*/  SHF.L.U32 R79, R155, 0x1f, RZ ;  /* 0x0000001f9b4f7819 */ /* 0x000fc800000006ff */
[----:B------:R-:W0:Y:S02]  /*2d00*/  SYNCS.PHASECHK.TRANS64.TRYWAIT P6, [R70+URZ+0x16890], R79 ;  /* 0x0168904f460075a7 */ /* 0x000e2400080c017f */
[----:B0-----:R-:W-:Y:S05]  /*2d10*/  @!P6 BRA `(.L_x_13301) ;  /* 0x0000013400ace947 */ /* 0x001fea0003800000 */
.L_x_13535:
[----:B------:R-:W-:Y:S05]  /*2d20*/  BSYNC B1 ;  /* 0x0000000000017941 */ /* 0x000fea0003800000 */
.L_x_13300:
[----:B------:R-:W-:-:S03]  /*2d30*/  UMOV UR4, 0xffffffff ;  /* 0xffffffff00047882 */ /* 0x000fc60000000000 */
[----:B------:R-:W-:Y:S05]  /*2d40*/  BRA.DIV UR4, `(.L_x_13302) ;  /* 0x0000013604b47947 */ /* 0x000fea000b800000 */
[----:B------:R1:W2:Y:S04]  /*2d50*/  SHFL.IDX PT, R81, R85, RZ, 0x1c1f ;  /* 0x001c1fff55517589 */ /* 0x0002a800000e0000 */
[----:B------:R1:W3:Y:S02]  /*2d60*/  SHFL.IDX PT, R14, R84, RZ, 0x1c1f ;  /* 0x001c1fff540e7589 */ /* 0x0002e400000e0000 */
.L_x_13539:
[----:B------:R-:W-:Y:S04]  /*2d70*/  BSSY B1, `(.L_x_13303) ;  /* 0x0000068000017945 */ /* 0x000fe80003800000 */
        /* <DEDUP_REMOVED lines=9> */
[--C-:B------:R-:W-:Y:S01]  /*2e10*/  SHF.R.U64 R48, R48, 0x10, R49.reuse ;  /* 0x0000001030307819 */ /* 0x100fe20000001231 */
[----:B0-----:R-:W-:Y:S01]  /*2e20*/  IMAD.MOV.U32 R11, RZ, RZ, R6 ;  /* 0x000000ffff0b7224 */ /* 0x001fe200078e0006 */
[----:B------:R-:W-:Y:S01]  /*2e30*/  SHF.R.U32.HI R91, RZ, 0x10, R49 ;  /* 0x00000010ff5b7819 */ /* 0x000fe20000011631 */
[--C-:B------:R-:W-:Y:S01]  /*2e40*/  HADD2.F32 R6, -RZ, R5.reuse.H1_H1 ;  /* 0x30000005ff067230 */ /* 0x100fe20000004100 */
[--C-:B------:R-:W-:Y:S01]  /*2e50*/  SHF.R.U64 R49, R50, 0x10, R51.reuse ;  /* 0x0000001032317819 */ /* 0x100fe20000001233 */
[----:B------:R-:W-:Y:S01]  /*2e60*/  HADD2.F32 R5, -RZ, R5.H0_H0 ;  /* 0x20000005ff057230 */ /* 0x000fe20000004100 */
[----:B------:R-:W-:Y:S01]  /*2e70*/  SHF.R.U32.HI R92, RZ, 0x10, R51 ;  /* 0x00000010ff5c7819 */ /* 0x000fe20000011633 */
[----:B------:R-:W-:Y:S02]  /*2e80*/  HADD2.F32 R48, -RZ, R48.H0_H0 ;  /* 0x20000030ff307230 */ /* 0x000fe40000004100 */
[----:B------:R-:W-:Y:S02]  /*2e90*/  HADD2.F32 R49, -RZ, R49.H0_H0 ;  /* 0x20000031ff317230 */ /* 0x000fe40000004100 */
[----:B------:R-:W-:-:S02]  /*2ea0*/  HADD2.F32 R92, -RZ, R92.H0_H0 ;  /* 0x2000005cff5c7230 */ /* 0x000fc40000004100 */
[--C-:B------:R-:W-:Y:S02]  /*2eb0*/  HADD2.F32 R15, -RZ, R7.reuse.H1_H1 ;  /* 0x30000007ff0f7230 */ /* 0x100fe40000004100 */
[CC--:B------:R-:W-:Y:S01]  /*2ec0*/  FMUL.FTZ R94, R6.reuse, R49.reuse ;  /* 0x00000031065e7220 */ /* 0x0c0fe20000410000 */
[----:B------:R-:W-:Y:S02]  /*2ed0*/  HADD2.F32 R7, -RZ, R7.H0_H0 ;  /* 0x20000007ff077230 */ /* 0x000fe40000004100 */
[----:B------:R-:W-:Y:S01]  /*2ee0*/  FMUL.FTZ R49, R5, R49 ;  /* 0x0000003105317220 */ /* 0x000fe20000410000 */
[----:B------:R-:W-:Y:S02]  /*2ef0*/  HADD2.F32 R50, -RZ, R91.H0_H0 ;  /* 0x2000005bff327230 */ /* 0x000fe40000004100 */
[----:B------:R-:W-:Y:S01]  /*2f00*/  FMUL.FTZ R96, R15, R92 ;  /* 0x0000005c0f607220 */ /* 0x000fe20000410000 */
[-C--:B------:R-:W-:Y:S01]  /*2f10*/  FFMA.FTZ R94, R5, R48.reuse, -R94 ;  /* 0x00000030055e7223 */ /* 0x080fe2000001085e */
[----:B------:R-:W-:Y:S01]  /*2f20*/  FFMA.FTZ R91, R6, R48, R49 ;  /* 0x00000030065b7223 */ /* 0x000fe20000010031 */
[----:B------:R-:W-:Y:S01]  /*2f30*/  FMUL.FTZ R92, R7, R92 ;  /* 0x0000005c075c7220 */ /* 0x000fe20000410000 */
[----:B------:R-:W-:-:S02]  /*2f40*/  HADD2.F32 R48, -RZ, R97.H0_H0 ;  /* 0x20000061ff307230 */ /* 0x000fc40000004100 */
[-C--:B------:R-:W-:Y:S01]  /*2f50*/  FFMA.FTZ R96, R7, R50.reuse, -R96 ;  /* 0x0000003207607223 */ /* 0x080fe20000010860 */
[----:B------:R-:W-:Y:S02]  /*2f60*/  HADD2.F32 R49, -RZ, R97.H1_H1 ;  /* 0x30000061ff317230 */ /* 0x000fe40000004100 */
[----:B------:R-:W-:Y:S01]  /*2f70*/  FFMA.FTZ R93, R15, R50, R92 ;  /* 0x000000320f5d7223 */ /* 0x000fe2000001005c */
[--C-:B------:R-:W-:Y:S02]  /*2f80*/  HADD2.F32 R5, -RZ, R4.reuse.H1_H1 ;  /* 0x30000004ff057230 */ /* 0x100fe40000004100 */
[--C-:B------:R-:W-:Y:S02]  /*2f90*/  HADD2.F32 R6, -RZ, R11.reuse.H1_H1 ;  /* 0x3000000bff067230 */ /* 0x100fe40000004100 */
        /* <DEDUP_REMOVED lines=16> */
.L_x_13308:
[----:B------:R-:W-:Y:S05]  /*30a0*/  BSYNC B3 ;  /* 0x0000000000037941 */ /* 0x000fea0003800000 */
.L_x_13307:
[----:B0-----:R4:W-:Y:S02]  /*30b0*/  ST.E.128 desc[UR42][R12.64], R4 ;  /* 0x000000040c007985 */ /* 0x0019e4000c101d2a */
.L_x_13306:
[----:B------:R-:W-:Y:S05]  /*30c0*/  BSYNC B2 ;  /* 0x0000000000027941 */ /* 0x000fea0003800000 */
.L_x_13305:
[----:B------:R-:W-:Y:S05]  /*30d0*/  @P2 BRA `(.L_x_13304) ;  /* 0x0000000000c42947 */ /* 0x000fea0003800000 */
[----:B----4-:R4:W0:Y:S01]  /*30e0*/  LDS.128 R4, [R71+0xe000] ;  /* 0x00e0000047047984 */ /* 0x0108220000000c00 */
        /* <DEDUP_REMOVED lines=8> */
[----:B------:R-:W-:Y:S01]  /*3170*/  HADD2.F32 R6, -RZ, R5.H1_H1 ;  /* 0x30000005ff067230 */ /* 0x000fe20000004100 */
[--C-:B------:R-:W-:Y:S01]  /*3180*/  SHF.R.U64 R45, R46, 0x10, R47.reuse ;  /* 0x000000102e2d7819 */ /* 0x100fe2000000122f */
[----:B------:R-:W-:Y:S01]  /*3190*/  HADD2.F32 R14, -RZ, R7.H1_H1 ;  /* 0x30000007ff0e7230 */ /* 0x000fe20000004100 */
        /* <DEDUP_REMOVED lines=8> */
[----:B------:R-:W-:Y:S02]  /*3220*/  HADD2.F32 R15, -RZ, R15.H0_H0 ;  /* 0x2000000fff0f7230 */ /* 0x000fe40000004100 */
[----:B------:R-:W-:Y:S01]  /*3230*/  FMUL.FTZ R45, R5, R45 ;  /* 0x0000002d052d7220 */ /* 0x000fe20000410000 */
[C---:B------:R-:W-:Y:S01]  /*3240*/  FMUL.FTZ R47, R7.reuse, R46 ;  /* 0x0000002e072f7220 */ /* 0x040fe20000410000 */
[----:B------:R-:W-:Y:S01]  /*3250*/  FFMA.FTZ R50, R7, R44, -R50 ;  /* 0x0000002c07327223 */ /* 0x000fe20000010832 */
[----:B------:R-:W-:-:S02]  /*3260*/  HADD2.F32 R7, -RZ, R90.H1_H1 ;  /* 0x3000005aff077230 */ /* 0x000fc40000004100 */
[-C--:B------:R-:W-:Y:S01]  /*3270*/  FFMA.FTZ R48, R5, R15.reuse, -R48 ;  /* 0x0000000f05307223 */ /* 0x080fe20000010830 */
[----:B------:R-:W-:Y:S01]  /*3280*/  FFMA.FTZ R45, R6, R15, R45 ;  /* 0x0000000f062d7223 */ /* 0x000fe2000001002d */
        /* <DEDUP_REMOVED lines=11> */
[-C--:B------:R-:W-:Y:S01]  /*3340*/  FFMA.FTZ R15, R4, R7.reuse, -R15 ;  /* 0x00000007040f7223 */ /* 0x080fe2000001080f */
[----:B------:R-:W-:Y:S02]  /*3350*/  FMUL.FTZ R47, R11, R14 ;  /* 0x0000000e0b2f7220 */ /* 0x000fe40000410000 */
[----:B------:R-:W-:Y:S01]  /*3360*/  FFMA.FTZ R90, R5, R7, R90 ;  /* 0x00000007055a7223 */ /* 0x000fe2000001005a */
[-C--:B------:R-:W-:Y:S01]  /*3370*/  FFMA.FTZ R44, R11, R88.reuse, -R44 ;  /* 0x000000580b2c7223 */ /* 0x080fe2000001082c */
[----:B------:R-:W-:Y:S01]  /*3380*/  FFMA.FTZ R47, R6, R88, R47 ;  /* 0x00000058062f7223 */ /* 0x000fe2000001002f */
[----:B------:R-:W-:-:S02]  /*3390*/  F2FP.F16.F32.PACK_AB R5, R45, R48 ;  /* 0x000000302d05723e */ /* 0x000fc400000000ff */
[----:B------:R-:W-:Y:S02]  /*33a0*/  F2FP.F16.F32.PACK_AB R7, R49, R50 ;  /* 0x000000323107723e */ /* 0x000fe400000000ff */
[----:B------:R-:W-:Y:S02]  /*33b0*/  F2FP.F16.F32.PACK_AB R4, R90, R15 ;  /* 0x0000000f5a04723e */ /* 0x000fe400000000ff */
[----:B------:R-:W-:-:S07]  /*33c0*/  F2FP.F16.F32.PACK_AB R6, R47, R44 ;  /* 0x0000002c2f06723e */ /* 0x000fce00000000ff */
.L_x_13310:
[----:B------:R-:W-:Y:S05]  /*33d0*/  BSYNC B2 ;  /* 0x0000000000027941 */ /* 0x000fea0003800000 */
.L_x_13309:
[----:B0-----:R0:W-:Y:S02]  /*33e0*/  ST.E.128 desc[UR42][R12.64], R4 ;  /* 0x000000040c007985 */ /* 0x0011e4000c101d2a */
.L_x_13304:
[----:B------:R-:W-:Y:S05]  /*33f0*/  BSYNC B1 ;  /* 0x0000000000017941 */ /* 0x000fea0003800000 */
.L_x_13303:
[----:B------:R-:W-:-:S03]  /*3400*/  UMOV UR4, 0xffffffff ;  /* 0xffffffff00047882 */ /* 0x000fc60000000000 */
[----:B------:R-:W-:Y:S05]  /*3410*/  BRA.DIV UR4, `(.L_x_13311) ;  /* 0x0000013204487947 */ /* 0x000fea000b800000 */
[----:B-1----:R-:W1:Y:S04]  /*3420*/  SHFL.IDX PT, R85, R85, 0x1, 0x1c1f ;  /* 0x003c1f0055557f89 */ /* 0x002e6800000e0000 */
[----:B---3--:R3:W0:Y:S02]  /*3430*/  SHFL.IDX PT, R14, R84, 0x1, 0x1c1f ;  /* 0x003c1f00540e7f89 */ /* 0x00862400000e0000 */
.L_x_13543:
        /* <DEDUP_REMOVED lines=9> */
[--C-:B------:R-:W-:Y:S01]  /*34d0*/  SHF.R.U64 R40, R40, 0x10, R41.reuse ;  /* 0x0000001028287819 */ /* 0x100fe20000001229 */
[----:B----4-:R-:W-:Y:S01]  /*34e0*/  IMAD.MOV.U32 R11, RZ, RZ, R6 ;  /* 0x000000ffff0b7224 */ /* 0x010fe200078e0006 */
[----:B------:R-:W-:Y:S01]  /*34f0*/  SHF.R.U32.HI R45, RZ, 0x10, R41 ;  /* 0x00000010ff2d7819 */ /* 0x000fe20000011629 */
[----:B------:R-:W-:Y:S01]  /*3500*/  HADD2.F32 R15, -RZ, R7.H1_H1 ;  /* 0x30000007ff0f7230 */ /* 0x000fe20000004100 */
[--C-:B------:R-:W-:Y:S01]  /*3510*/  SHF.R.U32.HI R44, RZ, 0x10, R43.reuse ;  /* 0x00000010ff2c7819 */ /* 0x100fe2000001162b */
[----:B------:R-:W-:Y:S01]  /*3520*/  HADD2.F32 R6, -RZ, R5.H1_H1 ;  /* 0x30000005ff067230 */ /* 0x000fe20000004100 */
[----:B------:R-:W-:Y:S01]  /*3530*/  SHF.R.U64 R41, R42, 0x10, R43 ;  /* 0x000000102a297819 */ /* 0x000fe2000000122b */
        /* <DEDUP_REMOVED lines=9> */
[----:B------:R-:W-:Y:S01]  /*35d0*/  FMUL.FTZ R41, R5, R41 ;  /* 0x0000002905297220 */ /* 0x000fe20000410000 */
[----:B------:R-:W-:Y:S01]  /*35e0*/  FFMA.FTZ R48, R7, R42, -R48 ;  /* 0x0000002a07307223 */ /* 0x000fe20000010830 */
[----:B------:R-:W-:-:S02]  /*35f0*/  HADD2.F32 R7, -RZ, R86.H0_H0 ;  /* 0x20000056ff077230 */ /* 0x000fc40000004100 */
[----:B------:R-:W-:Y:S01]  /*3600*/  FFMA.FTZ R45, R15, R42, R44 ;  /* 0x0000002a0f2d7223 */ /* 0x000fe2000001002c */
[-C--:B------:R-:W-:Y:S01]  /*3610*/  FFMA.FTZ R46, R5, R40.reuse, -R46 ;  /* 0x00000028052e7223 */ /* 0x080fe2000001082e */
[----:B------:R-:W-:Y:S01]  /*3620*/  FFMA.FTZ R43, R6, R40, R41 ;  /* 0x00000028062b7223 */ /* 0x000fe20000010029 */
[--C-:B------:R-:W-:Y:S02]  /*3630*/  HADD2.F32 R15, -RZ, R87.reuse.H0_H0 ;  /* 0x20000057ff0f7230 */ /* 0x100fe40000004100 */
[----:B------:R-:W-:Y:S02]  /*3640*/  HADD2.F32 R87, -RZ, R87.H1_H1 ;  /* 0x30000057ff577230 */ /* 0x000fe40000004100 */
[--C-:B------:R-:W-:Y:S02]  /*3650*/  HADD2.F32 R5, -RZ, R4.reuse.H1_H1 ;  /* 0x30000004ff057230 */ /* 0x100fe40000004100 */
[----:B------:R-:W-:Y:S02]  /*3660*/  HADD2.F32 R6, -RZ, R11.H1_H1 ;  /* 0x3000000bff067230 */ /* 0x000fe40000004100 */
[----:B------:R-:W-:-:S02]  /*3670*/  HADD2.F32 R4, -RZ, R4.H0_H0 ;  /* 0x20000004ff047230 */ /* 0x000fc40000004100 */
[----:B------:R-:W-:Y:S01]  /*3680*/  FMUL.FTZ R41, R5, R15 ;  /* 0x0000000f05297220 */ /* 0x000fe20000410000 */
[----:B------:R-:W-:Y:S02]  /*3690*/  HADD2.F32 R11, -RZ, R11.H0_H0 ;  /* 0x2000000bff0b7230 */ /* 0x000fe40000004100 */
[----:B------:R-:W-:Y:S01]  /*36a0*/  FMUL.FTZ R42, R6, R87 ;  /* 0x00000057062a7220 */ /* 0x000fe20000410000 */
[----:B------:R-:W-:Y:S02]  /*36b0*/  HADD2.F32 R86, -RZ, R86.H1_H1 ;  /* 0x30000056ff567230 */ /* 0x000fe40000004100 */
[C---:B------:R-:W-:Y:S01]  /*36c0*/  FMUL.FTZ R40, R4.reuse, R15 ;  /* 0x0000000f04287220 */ /* 0x040fe20000410000 */
[----:B------:R-:W-:Y:S01]  /*36d0*/  FFMA.FTZ R41, R4, R7, -R41 ;  /* 0x0000000704297223 */ /* 0x000fe20000010829 */
        /* <DEDUP_REMOVED lines=8> */
.L_x_13316:
[----:B------:R-:W-:Y:S05]  /*3760*/  BSYNC B2 ;  /* 0x0000000000027941 */ /* 0x000fea0003800000 */
.L_x_13315:
[----:B----4-:R0:W-:Y:S02]  /*3770*/  ST.E.128 desc[UR42][R12.64], R4 ;  /* 0x000000040c007985 */ /* 0x0101e4000c101d2a */
.L_x_13314:
[----:B------:R-:W-:Y:S05]  /*3780*/  BSYNC B1 ;  /* 0x0000000000017941 */ /* 0x000fea0003800000 */
.L_x_13313:
        /* <DEDUP_REMOVED lines=24> */
[----:B------:R-:W-:Y:S01]  /*3910*/  FFMA.FTZ R39, R14, R36, R39 ;  /* 0x000000240e277223 */ /* 0x000fe20000010027 */
[----:B------:R-:W-:-:S02]  /*3920*/  HADD2.F32 R14, -RZ, R83.H0_H0 ;  /* 0x20000053ff0e7230 */ /* 0x000fc40000004100 */
[-C--:B------:R-:W-:Y:S01]  /*3930*/  FFMA.FTZ R40, R5, R15.reuse, -R40 ;  /* 0x0000000f05287223 */ /* 0x080fe20000010828 */
[----:B------:R-:W-:Y:S01]  /*3940*/  FFMA.FTZ R37, R6, R15, R37 ;  /* 0x0000000f06257223 */ /* 0x000fe20000010025 */
[----:B------:R-:W-:Y:S02]  /*3950*/  HADD2.F32 R83, -RZ, R83.H1_H1 ;  /* 0x30000053ff537230 */ /* 0x000fe40000004100 */
[----:B------:R-:W-:Y:S01]  /*3960*/  FFMA.FTZ R42, R7, R36, -R42 ;  /* 0x00000024072a7223 */ /* 0x000fe2000001082a */
        /* <DEDUP_REMOVED lines=18> */
.L_x_13318:
[----:B------:R-:W-:Y:S05]  /*3a90*/  BSYNC B1 ;  /* 0x0000000000017941 */ /* 0x000fea0003800000 */
.L_x_13317:
[----:B----4-:R0:W-:Y:S01]  /*3aa0*/  ST.E.128 desc[UR42][R12.64], R4 ;  /* 0x000000040c007985 */ /* 0x0101e2000c101d2a */
[----:B------:R-:W-:Y:S05]  /*3ab0*/  BRA `(.L_x_13312) ;  /* 0x0000001800507947 */ /* 0x000fea0003800000 */
.L_x_13294:
[C---:B------:R-:W-:Y:S02]  /*3ac0*/  ISETP.GE.AND P3, PT, R153.reuse, R77, PT ;  /* 0x0000004d9900720c */ /* 0x040fe40003f66270 */
[----:B------:R-:W-:Y:S02]  /*3ad0*/  CS2R R38, SRZ ;  /* 0x0000000000267805 */ /* 0x000fe4000001ff00 */
[----:B------:R-:W-:Y:S01]  /*3ae0*/  CS2R R36, SRZ ;  /* 0x0000000000247805 */ /* 0x000fe2000001ff00 */
[----:B------:R-:W-:Y:S01]  /*3af0*/  VIADD R44, R153, 0x60 ;  /* 0x00000060992c7836 */ /* 0x000fe20000000000 */
[----:B------:R-:W-:-:S13]  /*3b00*/  ISETP.GE.OR P3, PT, R16, R80, P3 ;  /* 0x000000501000720c */ /* 0x000fda0001f66670 */
[----:B------:R-:W0:Y:S01]  /*3b10*/  @!P3 LDC.64 R40, c[0x0][0x3e8] ;  /* 0x0000fa00ff28bb82 */ /* 0x000e220000000a00 */
[----:B------:R-:W-:-:S04]  /*3b20*/  @!P3 IADD3 R6, P4, R34, R14, RZ ;  /* 0x0000000e2206b210 */ /* 0x000fc80007f9e0ff */
[----:B------:R-:W-:Y:S02]  /*3b30*/  @!P3 IADD3.X R7, R79, R57, RZ, P4, !PT ;  /* 0x000000394f07b210 */ /* 0x000fe400027fe4ff */
[----:B------:R-:W-:Y:S01]  /*3b40*/  @!P3 IADD3 R4, P4, R54, R12, RZ ;  /* 0x0000000c3604b210 */ /* 0x000fe20007f9e0ff */
[----:B------:R-:W1:Y:S04]  /*3b50*/  @!P3 LDC.64 R42, c[0x0][0x400] ;  /* 0x00010000ff2abb82 */ /* 0x000e680000000a00 */
[----:B------:R-:W-:Y:S01]  /*3b60*/  @!P3 IMAD.X R5, R11, 0x1, R32, P4 ;  /* 0x000000010b05b824 */ /* 0x000fe200020e0620 */
[----:B0-----:R-:W-:-:S04]  /*3b70*/  @!P3 LEA R40, P4, R6, R40, 0x1 ;  /* 0x000000280628b211 */ /* 0x001fc800078808ff */
[----:B------:R-:W-:Y:S02]  /*3b80*/  @!P3 LEA.HI.X R41, R6, R41, R7, 0x1, P4 ;  /* 0x000000290629b211 */ /* 0x000fe400020f0c07 */
[----:B------:R-:W-:Y:S02]  /*3b90*/  CS2R R6, SRZ ;  /* 0x0000000000067805 */ /* 0x000fe4000001ff00 */
[----:B-1----:R-:W-:-:S04]  /*3ba0*/  @!P3 LEA R42, P4, R4, R42, 0x1 ;  /* 0x0000002a042ab211 */ /* 0x002fc800078808ff */
[----:B------:R-:W-:Y:S02]  /*3bb0*/  @!P3 LEA.HI.X R43, R4, R43, R5, 0x1, P4 ;  /* 0x0000002b042bb211 */ /* 0x000fe400020f0c05 */
[----:B------:R-:W-:-:S03]  /*3bc0*/  CS2R R4, SRZ ;  /* 0x0000000000047805 */ /* 0x000fc6000001ff00 */
[----:B------:R0:W5:Y:S04]  /*3bd0*/  @!P3 LDG.E.128 R36, desc[UR42][R42.64] ;  /* 0x0000002a2a24b981 */ /* 0x000168000c1e1d00 */
[----:B------:R1:W5:Y:S01]  /*3be0*/  @!P3 LDG.E.128 R4, desc[UR42][R40.64] ;  /* 0x0000002a2804b981 */ /* 0x000362000c1e1d00 */
[----:B------:R-:W-:-:S04]  /*3bf0*/  ISETP.GE.AND P3, PT, R44, R77, PT ;  /* 0x0000004d2c00720c */ /* 0x000fc80003f66270 */
[----:B------:R-:W-:Y:S01]  /*3c00*/  ISETP.GE.OR P3, PT, R16, R80, P3 ;  /* 0x000000501000720c */ /* 0x000fe20001f66670 */
[----:B------:R-:W-:Y:S01]  /*3c10*/  BSSY B1, `(.L_x_13319) ;  /* 0x000001a000017945 */ /* 0x000fe20003800000 */
[----:B0-----:R-:W-:Y:S02]  /*3c20*/  CS2R R42, SRZ ;  /* 0x00000000002a7805 */ /* 0x001fe4000001ff00 */
[----:B------:R-:W-:Y:S02]  /*3c30*/  CS2R R46, SRZ ;  /* 0x00000000002e7805 */ /* 0x000fe4000001ff00 */
[----:B------:R-:W-:Y:S02]  /*3c40*/  CS2R R44, SRZ ;  /* 0x00000000002c7805 */ /* 0x000fe4000001ff00 */
[----:B-1----:R-:W-:-:S05]  /*3c50*/  CS2R R40, SRZ ;  /* 0x0000000000287805 */ /* 0x002fca000001ff00 */
[----:B------:R-:W-:Y:S05]  /*3c60*/  @P3 BRA `(.L_x_13320) ;  /* 0x0000000000503947 */ /* 0x000fea0003800000 */
[----:B------:R-:W0:Y:S01]  /*3c70*/  LDC.64 R40, c[0x0][0x3f8] ;  /* 0x0000fe00ff287b82 */ /* 0x000e220000000a00 */
[----:B------:R-:W-:Y:S01]  /*3c80*/  IMAD.MOV.U32 R15, RZ, RZ, R79 ;  /* 0x000000ffff0f7224 */ /* 0x000fe200078e004f */
[----:B------:R-:W-:Y:S01]  /*3c90*/  ULDC.64 UR4, c[0x0][0x3e8] ;  /* 0x0000fa0000047ab9 */ /* 0x000fe20000000a00 */
[----:B------:R-:W-:Y:S02]  /*3ca0*/  IMAD.MOV.U32 R13, RZ, RZ, R11 ;  /* 0x000000ffff0d7224 */ /* 0x000fe400078e000b */
        /* <DEDUP_REMOVED lines=16> */
.L_x_13320:
[----:B------:R-:W-:Y:S05]  /*3db0*/  BSYNC B1 ;  /* 0x0000000000017941 */ /* 0x000fea0003800000 */
.L_x_13319:
[----:B-----5:R-:W-:Y:S01]  /*3dc0*/  IMAD.MOV.U32 R13, RZ, RZ, R40 ;  /* 0x000000ffff0d7224 */ /* 0x020fe200078e0028 */
        /* <DEDUP_REMOVED lines=30> */
[----:B------:R-:W-:Y:S02]  /*3fb0*/  PRMT R100, R14, 0x7610, R100 ;  /* 0x000076100e647816 */ /* 0x000fe40000000064 */
[----:B------:R-:W-:Y:S01]  /*3fc0*/  ISETP.GE.AND P3, PT, R16, R80, PT ;  /* 0x000000501000720c */ /* 0x000fe20003f66270 */
[----:B------:R-:W-:-:S12]  /*3fd0*/  @!P5 BRA `(.L_x_13321) ;  /* 0x000000000004d947 */ /* 0x000fd80003800000 */
[----:B------:R-:W-:Y:S01]  /*3fe0*/  BPT.TRAP 0x1 ;  /* 0x000000040000795c */ /* 0x000fe20000300000 */
.L_x_13321:
[----:B------:R-:W-:Y:S01]  /*3ff0*/  IMAD R70, R19, 0x8, R18 ;  /* 0x0000000813467824 */ /* 0x000fe200078e0212 */
[----:B------:R-:W-:Y:S01]  /*4000*/  SHF.L.U32 R79, R155, 0x1f, RZ ;  /* 0x0000001f9b4f7819 */ /* 0x000fe200000006ff */
[----:B------:R-:W0:Y:S01]  /*4010*/  LDC R87, c[0x0][0x2f4] ;  /* 0x0000bd00ff577b82 */ /* 0x000e220000000800 */
[----:B------:R-:W-:Y:S02]  /*4020*/  BSSY B1, `(.L_x_13322) ;  /* 0x0000003000017945 */ /* 0x000fe40003800000 */
[----:B------:R-:W1:Y:S02]  /*4030*/  SYNCS.PHASECHK.TRANS64.TRYWAIT P4, [R70+URZ+0x16890], R79 ;  /* 0x0168904f460075a7 */ /* 0x000e64000808017f */
[----:B-1----:R-:W-:Y:S05]  /*4040*/  @!P4 BRA `(.L_x_13323) ;  /* 0x000001240084c947 */ /* 0x002fea0003800000 */
.L_x_13544:
[----:B------:R-:W-:Y:S05]  /*4050*/  BSYNC B1 ;  /* 0x0000000000017941 */ /* 0x000fea0003800000 */
.L_x_13322:
[----:B------:R-:W-:Y:S01]  /*4060*/  UMOV UR4, 0xffffffff ;  /* 0xffffffff00047882 */ /* 0x000fe20000000000 */
[----:B0-----:R-:W-:Y:S02]  /*4070*/  IMAD.IADD R91, R87, 0x1, -R60 ;  /* 0x00000001575b7824 */ /* 0x001fe400078e0a3c */
[----:B------:R-:W-:Y:S05]  /*4080*/  BRA.DIV UR4, `(.L_x_13324) ;  /* 0x0000012604887947 */ /* 0x000fea000b800000 */
[----:B------:R0:W2:Y:S04]  /*4090*/  SHFL.IDX PT, R83, R85, RZ, 0x1c1f ;  /* 0x001c1fff55537589 */ /* 0x0000a800000e0000 */
[----:B------:R0:W3:Y:S02]  /*40a0*/  SHFL.IDX PT, R82, R84, RZ, 0x1c1f ;  /* 0x001c1fff54527589 */ /* 0x0000e400000e0000 */
.L_x_13548:
[----:B------:R-:W-:Y:S01]  /*40b0*/  ISETP.GE.OR P4, PT, R153, R77, P1 ;  /* 0x0000004d9900720c */ /* 0x000fe20000f86670 */
[----:B------:R-:W-:-:S12]  /*40c0*/  BSSY B1, `(.L_x_13325) ;  /* 0x000006f000017945 */ /* 0x000fd80003800000 */
[----:B------:R-:W-:Y:S05]  /*40d0*/  @P4 BRA `(.L_x_13326) ;  /* 0x0000000400b44947 */ /* 0x000fea0003800000 */
[----:B------:R-:W4:Y:S01]  /*40e0*/  S2R R12, SR_TID.X ;  /* 0x00000000000c7919 */ /* 0x000f220000002100 */
[----:B------:R-:W-:Y:S01]  /*40f0*/  SEL R11, R60, R91, !P0 ;  /* 0x0000005b3c0b7207 */ /* 0x000fe20004000000 */
[----:B------:R-:W-:Y:S01]  /*4100*/  BSSY B2, `(.L_x_13327) ;  /* 0x0000066000027945 */ /* 0x000fe20003800000 */
[----:B---3--:R-:W-:-:S04]  /*4110*/  LEA R80, P4, R10, R82, 0x1 ;  /* 0x000000520a507211 */ /* 0x008fc800078808ff */
[----:B--2---:R-:W-:Y:S01]  /*4120*/  LEA.HI.X R81, R10, R83, R8, 0x1, P4 ;  /* 0x000000530a517211 */ /* 0x004fe200020f0c08 */
[----:B----4-:R-:W-:Y:S01]  /*4130*/  VIADD R14, R12, 0xffffff80 ;  /* 0xffffff800c0e7836 */ /* 0x010fe20000000000 */
[----:B------:R-:W-:-:S04]  /*4140*/  SHF.R.S32.HI R12, RZ, 0x1f, R11 ;  /* 0x0000001fff0c7819 */ /* 0x000fc8000001140b */
[----:B------:R-:W-:Y:S01]  /*4150*/  LEA.HI R12, R12, R11, RZ, 0x4 ;  /* 0x0000000b0c0c7211 */ /* 0x000fe200078f20ff */
[----:B------:R-:W-:Y:S01]  /*4160*/  IMAD R11, R19, 0x2000, R3 ;  /* 0x00002000130b7824 */ /* 0x000fe200078e0203 */
[----:B------:R-:W-:Y:S02]  /*4170*/  SHF.R.S32.HI R13, RZ, 0x1f, R14 ;  /* 0x0000001fff0d7819 */ /* 0x000fe4000001140e */
[----:B------:R-:W-:Y:S01]  /*4180*/  LEA.HI.SX32 R12, R12, R31, 0x1c ;  /* 0x0000001f0c0c7211 */ /* 0x000fe200078fe2ff */
[----:B------:R-:W-:Y:S01]  /*4190*/  IMAD R11, R11, 0x2, R18 ;  /* 0x000000020b0b7824 */ /* 0x000fe200078e0212 */
[----:B------:R-:W-:-:S03]  /*41a0*/  LEA.HI R13, R13, R14, RZ, 0x5 ;  /* 0x0000000e0d0d7211 */ /* 0x000fc600078f28ff */
[----:B------:R-:W-:Y:S01]  /*41b0*/  IMAD.SHL.U32 R86, R12, 0x8, RZ ;  /* 0x000000080c567824 */ /* 0x000fe200078e00ff */
[----:B------:R-:W-:-:S04]  /*41c0*/  SHF.R.S32.HI R13, RZ, 0x5, R13 ;  /* 0x00000005ff0d7819 */ /* 0x000fc8000001140d */
[----:B------:R-:W-:-:S04]  /*41d0*/  LOP3.LUT R12, R67, 0x38, R86, 0xf8, !PT ;  /* 0x00000038430c7812 */ /* 0x000fc800078ef856 */
[----:B------:R-:W-:-:S04]  /*41e0*/  LOP3.LUT R12, R12, R63, RZ, 0x3c, !PT ;  /* 0x0000003f0c0c7212 */ /* 0x000fc800078e3cff */
[----:B------:R-:W-:-:S05]  /*41f0*/  LEA R12, R13, R12, 0x9 ;  /* 0x0000000c0d0c7211 */ /* 0x000fca00078e48ff */
[----:B------:R-:W-:-:S04]  /*4200*/  IMAD R13, R19, 0x2000, R12 ;  /* 0x00002000130d7824 */ /* 0x000fc800078e020c */
[----:B------:R-:W-:Y:S02]  /*4210*/  IMAD R48, R13, 0x2, R18 ;  /* 0x000000020d307824 */ /* 0x000fe400078e0212 */
[----:B------:R2:W3:Y:S04]  /*4220*/  LDS.128 R12, [R11+0xe400] ;  /* 0x00e400000b0c7984 */ /* 0x0004e80000000c00 */
[----:B------:R-:W4:Y:S01]  /*4230*/  LDS.128 R48, [R48+0xe400] ;  /* 0x00e4000030307984 */ /* 0x000f220000000c00 */
[----:B------:R-:W-:Y:S05]  /*4240*/  @P3 BRA `(.L_x_13328) ;  /* 0x0000000400443947 */ /* 0x000fea0003800000 */
[----:B------:R-:W-:Y:S01]  /*4250*/  SHF.R.U32.HI R101, RZ, 0x10, R37 ;  /* 0x00000010ff657819 */ /* 0x000fe20000011625 */
[----:B------:R-:W-:Y:S01]  /*4260*/  HADD2.F32 R100, -RZ, R100.H0_H0 ;  /* 0x20000064ff647230 */ /* 0x000fe20000004100 */
[--C-:B------:R-:W-:Y:S01]  /*4270*/  SHF.R.U64 R4, R4, 0x10, R5.reuse ;  /* 0x0000001004047819 */ /* 0x100fe20000001205 */
[----:B----4-:R-:W-:Y:S01]  /*4280*/  HADD2.F32 R96, -RZ, R49.H0_H0 ;  /* 0x20000031ff607230 */ /* 0x010fe20000004100 */
[----:B--2---:R-:W-:Y:S01]  /*4290*/  SHF.R.U32.HI R11, RZ, 0x10, R5 ;  /* 0x00000010ff0b7819 */ /* 0x004fe20000011605 */
[----:B------:R-:W-:Y:S01]  /*42a0*/  HADD2.F32 R101, -RZ, R101.H0_H0 ;  /* 0x20000065ff657230 */ /* 0x000fe20000004100 */
[----:B------:R-:W-:Y:S01]  /*42b0*/  SHF.R.U64 R5, R36, 0x10, R37 ;  /* 0x0000001024057819 */ /* 0x000fe20000001225 */
[----:B---3--:R-:W-:Y:S01]  /*42c0*/  HADD2.F32 R37, -RZ, R13.H0_H0 ;  /* 0x2000000dff257230 */ /* 0x008fe20000004100 */
[--C-:B------:R-:W-:Y:S01]  /*42d0*/  SHF.R.U64 R6, R6, 0x10, R7.reuse ;  /* 0x0000001006067819 */ /* 0x100fe20000001207 */
[----:B------:R-:W-:Y:S01]  /*42e0*/  HADD2.F32 R98, -RZ, R98.H0_H0 ;  /* 0x20000062ff627230 */ /* 0x000fe20000004100 */
[----:B------:R-:W-:Y:S01]  /*42f0*/  SHF.R.U32.HI R36, RZ, 0x10, R7 ;  /* 0x00000010ff247819 */ /* 0x000fe20000011607 */
[----:B------:R-:W-:Y:S01]  /*4300*/  HADD2.F32 R49, -RZ, R49.H1_H1 ;  /* 0x30000031ff317230 */ /* 0x000fe20000004100 */
[----:B------:R-:W-:Y:S01]  /*4310*/  SHF.R.U64 R7, R38, 0x10, R39 ;  /* 0x0000001026077819 */ /* 0x000fe20000001227 */
[----:B------:R-:W-:-:S02]  /*4320*/  HADD2.F32 R38, -RZ, R13.H1_H1 ;  /* 0x3000000dff267230 */ /* 0x000fc40000004100 */
[-C--:B------:R-:W-:Y:S01]  /*4330*/  FMUL.FTZ R102, R96, R100.reuse ;  /* 0x0000006460667220 */ /* 0x080fe20000410000 */
[----:B------:R-:W-:Y:S02]  /*4340*/  HADD2.F32 R99, -RZ, R11.H0_H0 ;  /* 0x2000000bff637230 */ /* 0x000fe40000004100 */
[----:B------:R-:W-:Y:S01]  /*4350*/  FMUL.FTZ R13, R37, R100 ;  /* 0x00000064250d7220 */ /* 0x000fe20000410000 */
[----:B------:R-:W-:Y:S01]  /*4360*/  SHF.R.U32.HI R39, RZ, 0x10, R39 ;  /* 0x00000010ff277819 */ /* 0x000fe20000011627 */
[-C--:B------:R-:W-:Y:S01]  /*4370*/  FMUL.FTZ R100, R38, R101.reuse ;  /* 0x0000006526647220 */ /* 0x080fe20000410000 */
[----:B------:R-:W-:Y:S01]  /*4380*/  FMUL.FTZ R103, R49, R101 ;  /* 0x0000006531677220 */ /* 0x000fe20000410000 */
[-C--:B------:R-:W-:Y:S01]  /*4390*/  FFMA.FTZ R13, R96, R98.reuse, R13 ;  /* 0x00000062600d7223 */ /* 0x080fe2000001000d */
[----:B------:R-:W-:Y:S01]  /*43a0*/  FFMA.FTZ R11, R37, R98, -R102 ;  /* 0x00000062250b7223 */ /* 0x000fe20000010866 */
[----:B------:R-:W-:Y:S01]  /*43b0*/  FFMA.FTZ R96, R49, R99, R100 ;  /* 0x0000006331607223 */ /* 0x000fe20000010064 */
[----:B------:R-:W-:-:S02]  /*43c0*/  HADD2.F32 R100, -RZ, R97.H1_H1 ;  /* 0x30000061ff647230 */ /* 0x000fc40000004100 */
[----:B------:R-:W-:Y:S01]  /*43d0*/  FFMA.FTZ R38, R38, R99, -R103 ;  /* 0x0000006326267223 */ /* 0x000fe20000010867 */
[----:B------:R-:W-:Y:S02]  /*43e0*/  HADD2.F32 R102, -RZ, R97.H0_H0 ;  /* 0x20000061ff667230 */ /* 0x000fe40000004100 */
[--C-:B------:R-:W-:Y:S02]  /*43f0*/  HADD2.F32 R49, -RZ, R51.reuse.H0_H0 ;  /* 0x20000033ff317230 */ /* 0x100fe40000004100 */
[----:B------:R-:W-:Y:S01]  /*4400*/  HADD2.F32 R51, -RZ, R51.H1_H1 ;  /* 0x30000033ff337230 */ /* 0x000fe20000004100 */
[----:B------:R-:W-:Y:S01]  /*4410*/  F2FP.F16.F32.PACK_AB R11, R38, R11 ;  /* 0x0000000b260b723e */ /* 0x000fe200000000ff */
[----:B------:R-:W-:Y:S02]  /*4420*/  HADD2.F32 R97, -RZ, R39.H0_H0 ;  /* 0x20000027ff617230 */ /* 0x000fe40000004100 */
[--C-:B------:R-:W-:Y:S02]  /*4430*/  HADD2.F32 R98, -RZ, R15.reuse.H1_H1 ;  /* 0x3000000fff627230 */ /* 0x100fe40000004100 */
[----:B------:R-:W-:-:S02]  /*4440*/  HADD2.F32 R37, -RZ, R15.H0_H0 ;  /* 0x2000000fff257230 */ /* 0x000fc40000004100 */
[-C--:B------:R-:W-:Y:S01]  /*4450*/  FMUL.FTZ R99, R51, R97.reuse ;  /* 0x0000006133637220 */ /* 0x080fe20000410000 */
[----:B------:R-:W-:Y:S02]  /*4460*/  HADD2.F32 R39, -RZ, R36.H0_H0 ;  /* 0x20000024ff277230 */ /* 0x000fe40000004100 */
[-C--:B------:R-:W-:Y:S01]  /*4470*/  FMUL.FTZ R36, R49, R102.reuse ;  /* 0x0000006631247220 */ /* 0x080fe20000410000 */
[C---:B------:R-:W-:Y:S01]  /*4480*/  FMUL.FTZ R104, R98.reuse, R97 ;  /* 0x0000006162687220 */ /* 0x040fe20000410000 */
[C---:B------:R-:W-:Y:S02]  /*4490*/  FMUL.FTZ R102, R37.reuse, R102 ;  /* 0x0000006625667220 */ /* 0x040fe40000410000 */
[----:B------:R-:W-:Y:S01]  /*44a0*/  FFMA.FTZ R15, R37, R100, -R36 ;  /* 0x00000064250f7223 */ /* 0x000fe20000010824 */
[-C--:B------:R-:W-:Y:S01]  /*44b0*/  FFMA.FTZ R98, R98, R39.reuse, -R99 ;  /* 0x0000002762627223 */ /* 0x080fe20000010863 */
[----:B------:R-:W-:Y:S01]  /*44c0*/  FFMA.FTZ R37, R51, R39, R104 ;  /* 0x0000002733257223 */ /* 0x000fe20000010068 */
[----:B------:R-:W-:-:S02]  /*44d0*/  HADD2.F32 R51, -RZ, R5.H0_H0 ;  /* 0x20000005ff337230 */ /* 0x000fc40000004100 */
[----:B------:R-:W-:Y:S01]  /*44e0*/  FFMA.FTZ R36, R49, R100, R102 ;  /* 0x0000006431247223 */ /* 0x000fe20000010066 */
[----:B------:R-:W-:Y:S01]  /*44f0*/  HADD2.F32 R39, -RZ, R48.H0_H0 ;  /* 0x20000030ff277230 */ /* 0x000fe20000004100 */
[----:B------:R-:W-:Y:S01]  /*4500*/  F2FP.F16.F32.PACK_AB R15, R98, R15 ;  /* 0x0000000f620f723e */ /* 0x000fe200000000ff */
[----:B------:R-:W-:Y:S02]  /*4510*/  HADD2.F32 R5, -RZ, R12.H0_H0 ;  /* 0x2000000cff057230 */ /* 0x000fe40000004100 */
[----:B------:R-:W-:Y:S02]  /*4520*/  HADD2.F32 R48, -RZ, R48.H1_H1 ;  /* 0x30000030ff307230 */ /* 0x000fe40000004100 */
[--C-:B------:R-:W-:Y:S02]  /*4530*/  HADD2.F32 R102, -RZ, R95.reuse.H0_H0 ;  /* 0x2000005fff667230 */ /* 0x100fe40000004100 */
[----:B------:R-:W-:Y:S02]  /*4540*/  HADD2.F32 R12, -RZ, R12.H1_H1 ;  /* 0x3000000cff0c7230 */ /* 0x000fe40000004100 */
[----:B------:R-:W-:-:S02]  /*4550*/  HADD2.F32 R100, -RZ, R95.H1_H1 ;  /* 0x3000005fff647230 */ /* 0x000fc40000004100 */
[-C--:B------:R-:W-:Y:S01]  /*4560*/  FMUL.FTZ R95, R48, R51.reuse ;  /* 0x00000033305f7220 */ /* 0x080fe20000410000 */
[----:B------:R-:W-:Y:S02]  /*4570*/  HADD2.F32 R49, -RZ, R4.H0_H0 ;  /* 0x20000004ff317230 */ /* 0x000fe40000004100 */
[-C--:B------:R-:W-:Y:S01]  /*4580*/  FMUL.FTZ R4, R39, R102.reuse ;  /* 0x0000006627047220 */ /* 0x080fe20000410000 */
[C---:B------:R-:W-:Y:S01]  /*4590*/  FMUL.FTZ R51, R12.reuse, R51 ;  /* 0x000000330c337220 */ /* 0x040fe20000410000 */
[C---:B------:R-:W-:Y:S02]  /*45a0*/  FMUL.FTZ R102, R5.reuse, R102 ;  /* 0x0000006605667220 */ /* 0x040fe40000410000 */
[-C--:B------:R-:W-:Y:S01]  /*45b0*/  FFMA.FTZ R4, R5, R100.reuse, -R4 ;  /* 0x0000006405047223 */ /* 0x080fe20000010804 */
[-C--:B------:R-:W-:Y:S01]  /*45c0*/  FFMA.FTZ R95, R12, R49.reuse, -R95 ;  /* 0x000000310c5f7223 */ /* 0x080fe2000001085f */
[----:B------:R-:W-:Y:S01]  /*45d0*/  FFMA.FTZ R48, R48, R49, R51 ;  /* 0x0000003130307223 */ /* 0x000fe20000010033 */
[----:B------:R-:W-:Y:S01]  /*45e0*/  FFMA.FTZ R5, R39, R100, R102 ;  /* 0x0000006427057223 */ /* 0x000fe20000010066 */
[----:B------:R-:W-:-:S02]  /*45f0*/  HADD2.F32 R51, -RZ, R7.H0_H0 ;  /* 0x20000007ff337230 */ /* 0x000fc40000004100 */
[----:B------:R-:W-:Y:S02]  /*4600*/  HADD2.F32 R12, -RZ, R50.H0_H0 ;  /* 0x20000032ff0c7230 */ /* 0x000fe40000004100 */
[----:B------:R-:W-:Y:S01]  /*4610*/  HADD2.F32 R39, -RZ, R94.H0_H0 ;  /* 0x2000005eff277230 */ /* 0x000fe20000004100 */
[----:B------:R-:W-:Y:S01]  /*4620*/  F2FP.F16.F32.PACK_AB R48, R48, R5 ;  /* 0x000000053030723e */ /* 0x000fe200000000ff */
[----:B------:R-:W-:Y:S02]  /*4630*/  HADD2.F32 R7, -RZ, R14.H0_H0 ;  /* 0x2000000eff077230 */ /* 0x000fe40000004100 */
[----:B------:R-:W-:Y:S02]  /*4640*/  HADD2.F32 R50, -RZ, R50.H1_H1 ;  /* 0x30000032ff327230 */ /* 0x000fe40000004100 */
[----:B------:R-:W-:Y:S02]  /*4650*/  HADD2.F32 R94, -RZ, R94.H1_H1 ;  /* 0x3000005eff5e7230 */ /* 0x000fe40000004100 */
[----:B------:R-:W-:-:S02]  /*4660*/  HADD2.F32 R14, -RZ, R14.H1_H1 ;  /* 0x3000000eff0e7230 */ /* 0x000fc40000004100 */
[-C--:B------:R-:W-:Y:S01]  /*4670*/  FMUL.FTZ R99, R50, R51.reuse ;  /* 0x0000003332637220 */ /* 0x080fe20000410000 */
[----:B------:R-:W-:Y:S02]  /*4680*/  HADD2.F32 R49, -RZ, R6.H0_H0 ;  /* 0x20000006ff317230 */ /* 0x000fe40000004100 */
[-C--:B------:R-:W-:Y:S01]  /*4690*/  FMUL.FTZ R6, R12, R94.reuse ;  /* 0x0000005e0c067220 */ /* 0x080fe20000410000 */
[C---:B------:R-:W-:Y:S01]  /*46a0*/  FMUL.FTZ R97, R7.reuse, R94 ;  /* 0x0000005e07617220 */ /* 0x040fe20000410000 */
[----:B------:R-:W-:Y:S02]  /*46b0*/  FMUL.FTZ R51, R14, R51 ;  /* 0x000000330e337220 */ /* 0x000fe40000410000 */
        /* <DEDUP_REMOVED lines=9> */
[----:B------:R-:W-:-:S07]  /*4750*/  MOV R13, R11 ;  /* 0x0000000b000d7202 */ /* 0x000fce0000000f00 */
.L_x_13328:
[----:B------:R-:W-:Y:S05]  /*4760*/  BSYNC B2 ;  /* 0x0000000000027941 */ /* 0x000fea0003800000 */
.L_x_13327:
[----:B------:R-:W-:Y:S01]  /*4770*/  ISETP.GE.AND P4, PT, R86, R87, PT ;  /* 0x000000575600720c */ /* 0x000fe20003f86270 */
[----:B---3--:R3:W-:-:S12]  /*4780*/  ST.E.128 desc[UR42][R80.64], R12 ;  /* 0x0000000c50007985 */ /* 0x0087d8000c101d2a */
[----:B------:R-:W-:-:S05]  /*4790*/  @!P4 IMAD.WIDE R82, R86, 0x2, R82 ;  /* 0x000000025652c825 */ /* 0x000fca00078e0252 */
[----:B----4-:R3:W-:Y:S02]  /*47a0*/  @!P4 ST.E.128 desc[UR42][R82.64], R48 ;  /* 0x000000305200c985 */ /* 0x0107e4000c101d2a */
.L_x_13326:
[----:B------:R-:W-:Y:S05]  /*47b0*/  BSYNC B1 ;  /* 0x0000000000017941 */ /* 0x000fea0003800000 */
.L_x_13325:
[----:B------:R-:W-:-:S03]  /*47c0*/  UMOV UR4, 0xffffffff ;  /* 0xffffffff00047882 */ /* 0x000fc60000000000 */
[----:B------:R-:W-:Y:S05]  /*47d0*/  BRA.DIV UR4, `(.L_x_13329) ;  /* 0x0000012204007947 */ /* 0x000fea000b800000 */
[----:B0-----:R-:W0:Y:S04]  /*47e0*/  SHFL.IDX PT, R85, R85, 0x1, 0x1c1f ;  /* 0x003c1f0055557f89 */ /* 0x001e2800000e0000 */
[----:B------:R-:W4:Y:S02]  /*47f0*/  SHFL.IDX PT, R84, R84, 0x1, 0x1c1f ;  /* 0x003c1f0054547f89 */ /* 0x000f2400000e0000 */
.L_x_13552:
[----:B------:R-:W-:-:S05]  /*4800*/  VIADD R4, R153, 0x60 ;  /* 0x0000006099047836 */ /* 0x000fca0000000000 */
[----:B------:R-:W-:-:S13]  /*4810*/  ISETP.GE.OR P4, PT, R4, R77, P1 ;  /* 0x0000004d0400720c */ /* 0x000fda0000f86670 */
[----:B------:R-:W-:Y:S05]  /*4820*/  @P4 BRA `(.L_x_13312) ;  /* 0x0000000800f44947 */ /* 0x000fea0003800000 */
[----:B------:R-:W5:Y:S01]  /*4830*/  LDL R5, [R1+0x2c] ;  /* 0x00002c0001057983 */ /* 0x000f620000100800 */
[----:B------:R-:W-:Y:S01]  /*4840*/  SEL R91, R60, R91, !P0 ;  /* 0x0000005b3c5b7207 */ /* 0x000fe20004000000 */
[C---:B------:R-:W-:Y:S01]  /*4850*/  VIADD R6, R153.reuse, 0x60 ;  /* 0x0000006099067836 */ /* 0x040fe20000000000 */
[----:B----4-:R-:W-:Y:S01]  /*4860*/  LEA R36, P4, R10, R84, 0x1 ;  /* 0x000000540a247211 */ /* 0x010fe200078808ff */
[----:B------:R-:W-:Y:S01]  /*4870*/  VIADD R7, R153, 0x60 ;  /* 0x0000006099077836 */ /* 0x000fe20000000000 */
[----:B------:R-:W-:Y:S01]  /*4880*/  SHF.R.S32.HI R4, RZ, 0x1f, R91 ;  /* 0x0000001fff047819 */ /* 0x000fe2000001145b */
[----:B------:R-:W-:Y:S01]  /*4890*/  IMAD.SHL.U32 R6, R6, 0x40, RZ ;  /* 0x0000004006067824 */ /* 0x000fe200078e00ff */
[----:B------:R-:W-:Y:S01]  /*48a0*/  BSSY B1, `(.L_x_13330) ;  /* 0x000006a000017945 */ /* 0x000fe20003800000 */
[----:B0-----:R-:W-:Y:S02]  /*48b0*/  LEA.HI.X R37, R10, R85, R8, 0x1, P4 ;  /* 0x000000550a257211 */ /* 0x001fe400020f0c08 */
[----:B------:R-:W-:-:S02]  /*48c0*/  LEA.HI R4, R4, R91, RZ, 0x4 ;  /* 0x0000005b04047211 */ /* 0x000fc400078f20ff */
[----:B------:R-:W-:Y:S02]  /*48d0*/  SHF.L.U32 R7, R7, 0x6, RZ ;  /* 0x0000000607077819 */ /* 0x000fe400000006ff */
[----:B------:R-:W-:Y:S02]  /*48e0*/  LEA.HI.SX32 R4, R4, R31, 0x1c ;  /* 0x0000001f04047211 */ /* 0x000fe400078fe2ff */
[----:B------:R-:W-:Y:S02]  /*48f0*/  LOP3.LUT R6, R6, 0x1c0, RZ, 0xc0, !PT ;  /* 0x000001c006067812 */ /* 0x000fe400078ec0ff */
[----:B------:R-:W-:Y:S01]  /*4900*/  LOP3.LUT R7, R7, 0x1c0, RZ, 0xc0, !PT ;  /* 0x000001c007077812 */ /* 0x000fe200078ec0ff */
[----:B--2---:R-:W-:Y:S01]  /*4910*/  IMAD.SHL.U32 R11, R4, 0x8, RZ ;  /* 0x00000008040b7824 */ /* 0x004fe200078e00ff */
[----:B------:R-:W-:-:S04]  /*4920*/  SHF.R.U32.HI R6, RZ, 0x3, R6 ;  /* 0x00000003ff067819 */ /* 0x000fc80000011606 */
[----:B------:R-:W-:-:S04]  /*4930*/  LOP3.LUT R4, R7, 0x38, R11, 0xf8, !PT ;  /* 0x0000003807047812 */ /* 0x000fc800078ef80b */
[----:B------:R-:W-:-:S05]  /*4940*/  LOP3.LUT R4, R4, R6, RZ, 0x3c, !PT ;  /* 0x0000000604047212 */ /* 0x000fca00078e3cff */
[----:B-----5:R-:W-:Y:S02]  /*4950*/  IMAD.IADD R4, R5, 0x1, R4 ;  /* 0x0000000105047824 */ /* 0x020fe400078e0204 */
[C---:B------:R-:W-:Y:S02]  /*4960*/  IMAD R5, R19.reuse, 0x2000, R0 ;  /* 0x0000200013057824 */ /* 0x040fe400078e0200 */
[----:B------:R-:W-:-:S03]  /*4970*/  IMAD R7, R19, 0x2000, R4 ;  /* 0x0000200013077824 */ /* 0x000fc600078e0204 */
[----:B------:R-:W-:Y:S01]  /*4980*/  LEA R5, R5, R18, 0x1 ;  /* 0x0000001205057211 */ /* 0x000fe200078e08ff */
[----:B---3--:R-:W-:-:S05]  /*4990*/  IMAD R12, R7, 0x2, R18 ;  /* 0x00000002070c7824 */ /* 0x008fca00078e0212 */
[----:B------:R-:W0:Y:S04]  /*49a0*/  LDS.128 R4, [R5+0xe400] ;  /* 0x00e4000005047984 */ /* 0x000e280000000c00 */
[----:B------:R-:W2:Y:S01]  /*49b0*/  LDS.128 R12, [R12+0xe400] ;  /* 0x00e400000c0c7984 */ /* 0x000ea20000000c00 */
[----:B------:R-:W-:Y:S05]  /*49c0*/  @P3 BRA `(.L_x_13331) ;  /* 0x00000004005c3947 */ /* 0x000fea0003800000 */
[----:B------:R-:W-:Y:S01]  /*49d0*/  SHF.R.U64 R38, R42, 0x10, R43 ;  /* 0x000000102a267819 */ /* 0x000fe2000000122b */
[----:B0-----:R-:W-:Y:S01]  /*49e0*/  IMAD.MOV.U32 R42, RZ, RZ, R4 ;  /* 0x000000ffff2a7224 */ /* 0x001fe200078e0004 */
[----:B------:R-:W-:Y:S01]  /*49f0*/  SHF.R.U32.HI R48, RZ, 0x10, R45 ;  /* 0x00000010ff307819 */ /* 0x000fe2000001162d */
[----:B--2---:R-:W-:Y:S01]  /*4a00*/  IMAD.MOV.U32 R4, RZ, RZ, R13 ;  /* 0x000000ffff047224 */ /* 0x004fe200078e000d */
[--C-:B------:R-:W-:Y:S02]  /*4a10*/  SHF.R.U64 R39, R40, 0x10, R41.reuse ;  /* 0x0000001028277819 */ /* 0x100fe40000001229 */
[----:B------:R-:W-:Y:S01]  /*4a20*/  SHF.R.U32.HI R50, RZ, 0x10, R41 ;  /* 0x00000010ff327819 */ /* 0x000fe20000011629 */
[----:B------:R-:W-:Y:S01]  /*4a30*/  HADD2.F32 R48, -RZ, R48.H0_H0 ;  /* 0x20000030ff307230 */ /* 0x000fe20000004100 */
[----:B------:R-:W-:Y:S01]  /*4a40*/  SHF.R.U64 R41, R44, 0x10, R45 ;  /* 0x000000102c297819 */ /* 0x000fe2000000122d */
[----:B------:R-:W-:Y:S01]  /*4a50*/  IMAD.MOV.U32 R44, RZ, RZ, R15 ;  /* 0x000000ffff2c7224 */ /* 0x000fe200078e000f */
[----:B------:R-:W-:Y:S01]  /*4a60*/  SHF.R.U32.HI R51, RZ, 0x10, R43 ;  /* 0x00000010ff337819 */ /* 0x000fe2000001162b */
[----:B------:R-:W-:Y:S01]  /*4a70*/  IMAD.MOV.U32 R43, RZ, RZ, R12 ;  /* 0x000000ffff2b7224 */ /* 0x000fe200078e000c */
[----:B------:R-:W-:Y:S01]  /*4a80*/  MOV R13, R7 ;  /* 0x00000007000d7202 */ /* 0x000fe20000000f00 */
[--C-:B------:R-:W-:Y:S01]  /*4a90*/  HADD2.F32 R45, -RZ, R93.reuse.H1_H1 ;  /* 0x3000005dff2d7230 */ /* 0x100fe20000004100 */
[--C-:B------:R-:W-:Y:S01]  /*4aa0*/  SHF.R.U64 R40, R46, 0x10, R47.reuse ;  /* 0x000000102e287819 */ /* 0x100fe2000000122f */
[----:B------:R-:W-:Y:S01]  /*4ab0*/  HADD2.F32 R93, -RZ, R93.H0_H0 ;  /* 0x2000005dff5d7230 */ /* 0x000fe20000004100 */
[----:B------:R-:W-:Y:S01]  /*4ac0*/  SHF.R.U32.HI R49, RZ, 0x10, R47 ;  /* 0x00000010ff317819 */ /* 0x000fe2000001162f */
[----:B------:R-:W-:-:S02]  /*4ad0*/  HADD2.F32 R12, -RZ, R4.H0_H0 ;  /* 0x20000004ff0c7230 */ /* 0x000fc40000004100 */
[----:B------:R-:W-:Y:S02]  /*4ae0*/  HADD2.F32 R15, -RZ, R4.H1_H1 ;  /* 0x30000004ff0f7230 */ /* 0x000fe40000004100 */
[--C-:B------:R-:W-:Y:S02]  /*4af0*/  HADD2.F32 R4, -RZ, R5.reuse.H0_H0 ;  /* 0x20000005ff047230 */ /* 0x100fe40000004100 */
        /* <DEDUP_REMOVED lines=8> */
[----:B------:R-:W-:-:S02]  /*4b80*/  HADD2.F32 R45, -RZ, R44.H0_H0 ;  /* 0x2000002cff2d7230 */ /* 0x000fc40000004100 */
[-C--:B------:R-:W-:Y:S01]  /*4b90*/  FFMA.FTZ R12, R15, R46.reuse, R48 ;  /* 0x0000002e0f0c7223 */ /* 0x080fe20000010030 */
[--C-:B------:R-:W-:Y:S02]  /*4ba0*/  HADD2.F32 R48, -RZ, R92.reuse.H1_H1 ;  /* 0x3000005cff307230 */ /* 0x100fe40000004100 */
[----:B------:R-:W-:Y:S01]  /*4bb0*/  FFMA.FTZ R7, R7, R46, -R50 ;  /* 0x0000002e07077223 */ /* 0x000fe20000010832 */
[----:B------:R-:W-:Y:S02]  /*4bc0*/  HADD2.F32 R92, -RZ, R92.H0_H0 ;  /* 0x2000005cff5c7230 */ /* 0x000fe40000004100 */
[----:B------:R-:W-:Y:S02]  /*4bd0*/  HADD2.F32 R15, -RZ, R13.H0_H0 ;  /* 0x2000000dff0f7230 */ /* 0x000fe40000004100 */
[----:B------:R-:W-:Y:S02]  /*4be0*/  HADD2.F32 R46, -RZ, R44.H1_H1 ;  /* 0x3000002cff2e7230 */ /* 0x000fe40000004100 */
[----:B------:R-:W-:Y:S01]  /*4bf0*/  FMUL.FTZ R50, R45, R92 ;  /* 0x0000005c2d327220 */ /* 0x000fe20000410000 */
[----:B------:R-:W-:-:S02]  /*4c00*/  HADD2.F32 R49, -RZ, R49.H0_H0 ;  /* 0x20000031ff317230 */ /* 0x000fc40000004100 */
[C---:B------:R-:W-:Y:S01]  /*4c10*/  FMUL.FTZ R92, R15.reuse, R92 ;  /* 0x0000005c0f5c7220 */ /* 0x040fe20000410000 */
[----:B------:R-:W-:Y:S02]  /*4c20*/  HADD2.F32 R44, -RZ, R13.H1_H1 ;  /* 0x3000000dff2c7230 */ /* 0x000fe40000004100 */
[-C--:B------:R-:W-:Y:S01]  /*4c30*/  FFMA.FTZ R13, R15, R48.reuse, -R50 ;  /* 0x000000300f0d7223 */ /* 0x080fe20000010832 */
[----:B------:R-:W-:Y:S02]  /*4c40*/  HADD2.F32 R47, -RZ, R51.H0_H0 ;  /* 0x20000033ff2f7230 */ /* 0x000fe40000004100 */
[-C--:B------:R-:W-:Y:S01]  /*4c50*/  FMUL.FTZ R51, R46, R49.reuse ;  /* 0x000000312e337220 */ /* 0x080fe20000410000 */
[----:B------:R-:W-:Y:S01]  /*4c60*/  FFMA.FTZ R92, R45, R48, R92 ;  /* 0x000000302d5c7223 */ /* 0x000fe2000001005c */
[C---:B------:R-:W-:Y:S01]  /*4c70*/  FMUL.FTZ R49, R44.reuse, R49 ;  /* 0x000000312c317220 */ /* 0x040fe20000410000 */
[----:B------:R-:W-:Y:S02]  /*4c80*/  HADD2.F32 R45, -RZ, R41.H0_H0 ;  /* 0x20000029ff2d7230 */ /* 0x000fe40000004100 */
[----:B------:R-:W-:Y:S01]  /*4c90*/  FFMA.FTZ R80, R44, R47, -R51 ;  /* 0x0000002f2c507223 */ /* 0x000fe20000010833 */
[----:B------:R-:W-:-:S02]  /*4ca0*/  HADD2.F32 R41, -RZ, R43.H0_H0 ;  /* 0x2000002bff297230 */ /* 0x000fc40000004100 */
[----:B------:R-:W-:Y:S01]  /*4cb0*/  FFMA.FTZ R51, R46, R47, R49 ;  /* 0x0000002f2e337223 */ /* 0x000fe20000010031 */
[--C-:B------:R-:W-:Y:S01]  /*4cc0*/  HADD2.F32 R15, -RZ, R42.reuse.H0_H0 ;  /* 0x2000002aff0f7230 */ /* 0x100fe20000004100 */
[----:B------:R-:W-:Y:S01]  /*4cd0*/  F2FP.F16.F32.PACK_AB R7, R7, R4 ;  /* 0x000000040707723e */ /* 0x000fe200000000ff */
[----:B------:R-:W-:Y:S01]  /*4ce0*/  HADD2.F32 R43, -RZ, R43.H1_H1 ;  /* 0x3000002bff2b7230 */ /* 0x000fe20000004100 */
[----:B------:R-:W-:Y:S01]  /*4cf0*/  F2FP.F16.F32.PACK_AB R80, R80, R13 ;  /* 0x0000000d5050723e */ /* 0x000fe200000000ff */
[----:B------:R-:W-:Y:S01]  /*4d00*/  HADD2.F32 R42, -RZ, R42.H1_H1 ;  /* 0x3000002aff2a7230 */ /* 0x000fe20000004100 */
[----:B------:R-:W-:Y:S01]  /*4d10*/  F2FP.F16.F32.PACK_AB R13, R12, R5 ;  /* 0x000000050c0d723e */ /* 0x000fe200000000ff */
[----:B------:R-:W-:Y:S02]  /*4d20*/  HADD2.F32 R46, -RZ, R90.H1_H1 ;  /* 0x3000005aff2e7230 */ /* 0x000fe40000004100 */
[----:B------:R-:W-:Y:S01]  /*4d30*/  FMUL.FTZ R47, R43, R45 ;  /* 0x0000002d2b2f7220 */ /* 0x000fe20000410000 */
[----:B------:R-:W-:-:S02]  /*4d40*/  HADD2.F32 R39, -RZ, R39.H0_H0 ;  /* 0x20000027ff277230 */ /* 0x000fc40000004100 */
[C---:B------:R-:W-:Y:S01]  /*4d50*/  FMUL.FTZ R50, R42.reuse, R45 ;  /* 0x0000002d2a327220 */ /* 0x040fe20000410000 */
[----:B------:R-:W-:Y:S02]  /*4d60*/  HADD2.F32 R44, -RZ, R88.H0_H0 ;  /* 0x20000058ff2c7230 */ /* 0x000fe40000004100 */
[-C--:B------:R-:W-:Y:S01]  /*4d70*/  FMUL.FTZ R48, R41, R46.reuse ;  /* 0x0000002e29307220 */ /* 0x080fe20000410000 */
[----:B------:R-:W-:Y:S01]  /*4d80*/  FMUL.FTZ R46, R15, R46 ;  /* 0x0000002e0f2e7220 */ /* 0x000fe20000410000 */
[-C--:B------:R-:W-:Y:S01]  /*4d90*/  FFMA.FTZ R47, R42, R39.reuse, -R47 ;  /* 0x000000272a2f7223 */ /* 0x080fe2000001082f */
[----:B------:R-:W-:Y:S01]  /*4da0*/  FFMA.FTZ R45, R43, R39, R50 ;  /* 0x000000272b2d7223 */ /* 0x000fe20000010032 */
[-C--:B------:R-:W-:Y:S01]  /*4db0*/  FFMA.FTZ R48, R15, R44.reuse, -R48 ;  /* 0x0000002c0f307223 */ /* 0x080fe20000010830 */
[----:B------:R-:W-:Y:S02]  /*4dc0*/  HADD2.F32 R39, -RZ, R14.H0_H0 ;  /* 0x2000000eff277230 */ /* 0x000fe40000004100 */
[----:B------:R-:W-:Y:S01]  /*4dd0*/  FFMA.FTZ R46, R41, R44, R46 ;  /* 0x0000002c292e7223 */ /* 0x000fe2000001002e */
[----:B------:R-:W-:-:S02]  /*4de0*/  HADD2.F32 R90, -RZ, R90.H0_H0 ;  /* 0x2000005aff5a7230 */ /* 0x000fc40000004100 */
[----:B------:R-:W-:Y:S01]  /*4df0*/  HADD2.F32 R43, -RZ, R40.H0_H0 ;  /* 0x20000028ff2b7230 */ /* 0x000fe20000004100 */
[----:B------:R-:W-:Y:S01]  /*4e00*/  F2FP.F16.F32.PACK_AB R4, R47, R48 ;  /* 0x000000302f04723e */ /* 0x000fe200000000ff */
[----:B------:R-:W-:Y:S01]  /*4e10*/  HADD2.F32 R15, -RZ, R6.H0_H0 ;  /* 0x20000006ff0f7230 */ /* 0x000fe20000004100 */
[----:B------:R-:W-:Y:S01]  /*4e20*/  F2FP.F16.F32.PACK_AB R12, R45, R46 ;  /* 0x0000002e2d0c723e */ /* 0x000fe200000000ff */
[----:B------:R-:W-:Y:S02]  /*4e30*/  HADD2.F32 R14, -RZ, R14.H1_H1 ;  /* 0x3000000eff0e7230 */ /* 0x000fe40000004100 */
[----:B------:R-:W-:Y:S02]  /*4e40*/  HADD2.F32 R6, -RZ, R6.H1_H1 ;  /* 0x30000006ff067230 */ /* 0x000fe40000004100 */
[----:B------:R-:W-:Y:S02]  /*4e50*/  HADD2.F32 R41, -RZ, R38.H0_H0 ;  /* 0x20000026ff297230 */ /* 0x000fe40000004100 */
[----:B------:R-:W-:Y:S01]  /*4e60*/  FMUL.FTZ R38, R39, R90 ;  /* 0x0000005a27267220 */ /* 0x000fe20000410000 */
[----:B------:R-:W-:-:S02]  /*4e70*/  HADD2.F32 R88, -RZ, R88.H1_H1 ;  /* 0x30000058ff587230 */ /* 0x000fc40000004100 */
[-C--:B------:R-:W-:Y:S01]  /*4e80*/  FMUL.FTZ R49, R14, R43.reuse ;  /* 0x0000002b0e317220 */ /* 0x080fe20000410000 */
[C---:B------:R-:W-:Y:S01]  /*4e90*/  FMUL.FTZ R90, R15.reuse, R90 ;  /* 0x0000005a0f5a7220 */ /* 0x040fe20000410000 */
[C---:B------:R-:W-:Y:S01]  /*4ea0*/  FMUL.FTZ R43, R6.reuse, R43 ;  /* 0x0000002b062b7220 */ /* 0x040fe20000410000 */
[----:B------:R-:W-:Y:S02]  /*4eb0*/  IMAD.MOV.U32 R5, RZ, RZ, R7 ;  /* 0x000000ffff057224 */ /* 0x000fe400078e0007 */
[-C--:B------:R-:W-:Y:S01]  /*4ec0*/  FFMA.FTZ R38, R15, R88.reuse, -R38 ;  /* 0x000000580f267223 */ /* 0x080fe20000010826 */
[----:B------:R-:W-:Y:S01]  /*4ed0*/  FFMA.FTZ R90, R39, R88, R90 ;  /* 0x00000058275a7223 */ /* 0x000fe2000001005a */
[-C--:B------:R-:W-:Y:S01]  /*4ee0*/  FFMA.FTZ R49, R6, R41.reuse, -R49 ;  /* 0x0000002906317223 */ /* 0x080fe20000010831 */
[----:B------:R-:W-:Y:S01]  /*4ef0*/  FFMA.FTZ R43, R14, R41, R43 ;  /* 0x000000290e2b7223 */ /* 0x000fe2000001002b */
[----:B------:R-:W-:Y:S01]  /*4f00*/  F2FP.F16.F32.PACK_AB R15, R51, R92 ;  /* 0x0000005c330f723e */ /* 0x000fe200000000ff */
[----:B------:R-:W-:-:S02]  /*4f10*/  IMAD.MOV.U32 R7, RZ, RZ, R80 ;  /* 0x000000ffff077224 */ /* 0x000fc400078e0050 */
[----:B------:R-:W-:Y:S02]  /*4f20*/  F2FP.F16.F32.PACK_AB R6, R49, R38 ;  /* 0x000000263106723e */ /* 0x000fe400000000ff */
[----:B------:R-:W-:-:S07]  /*4f30*/  F2FP.F16.F32.PACK_AB R14, R43, R90 ;  /* 0x0000005a2b0e723e */ /* 0x000fce00000000ff */
.L_x_13331:
[----:B------:R-:W-:Y:S05]  /*4f40*/  BSYNC B1 ;  /* 0x0000000000017941 */ /* 0x000fea0003800000 */
.L_x_13330:
[----:B------:R-:W-:Y:S01]  /*4f50*/  ISETP.GE.AND P3, PT, R11, R87, PT ;  /* 0x000000570b00720c */ /* 0x000fe20003f66270 */
[----:B0-----:R0:W-:Y:S02]  /*4f60*/  ST.E.128 desc[UR42][R36.64], R4 ;  /* 0x0000000424007985 */ /* 0x0011e4000c101d2a */
[----:B0-----:R-:W-:Y:S01]  /*4f70*/  IMAD.MOV.U32 R4, RZ, RZ, R84 ;  /* 0x000000ffff047224 */ /* 0x001fe200078e0054 */
[----:B------:R-:W-:-:S09]  /*4f80*/  MOV R5, R85 ;  /* 0x0000005500057202 */ /* 0x000fd20000000f00 */
[----:B------:R-:W-:Y:S05]  /*4f90*/  @P3 BRA `(.L_x_13312) ;  /* 0x0000000400183947 */ /* 0x000fea0003800000 */
[----:B------:R-:W-:-:S05]  /*4fa0*/  IMAD.WIDE R4, R11, 0x2, R4 ;  /* 0x000000020b047825 */ /* 0x000fca00078e0204 */
[----:B--2---:R0:W-:Y:S01]  /*4fb0*/  ST.E.128 desc[UR42][R4.64], R12 ;  /* 0x0000000c04007985 */ /* 0x0041e2000c101d2a */
[----:B------:R-:W-:Y:S05]  /*4fc0*/  BRA `(.L_x_13312) ;  /* 0x00000004000c7947 */ /* 0x000fea0003800000 */
.L_x_13293:
[----:B------:R-:W-:-:S06]  /*4fd0*/  UISETP.NE.AND UP0, UPT, UR39, 0x3, UPT ;  /* 0x000000032700788c */ /* 0x000fcc000bf05270 */
[----:B------:R-:W-:-:S13]  /*4fe0*/  PLOP3.LUT P5, PT, PT, PT, UP0, 0x80, 0x0 ;  /* 0x000000000000781c */ /* 0x000fda0003faf008 */
[----:B------:R-:W-:Y:S05]  /*4ff0*/  @!P5 BRA `(.L_x_13332) ;  /* 0x000000000004d947 */ /* 0x000fea0003800000 */
[----:B------:R-:W-:Y:S01]  /*5000*/  BPT.TRAP 0x1 ;  /* 0x000000040000795c */ /* 0x000fe20000300000 */
.L_x_13332:
[----:B------:R-:W-:Y:S01]  /*5010*/  IMAD R70, R19, 0x8, R18 ;  /* 0x0000000813467824 */ /* 0x000fe200078e0212 */
[----:B------:R-:W-:Y:S01]  /*5020*/  SHF.L.U32 R79, R155, 0x1f, RZ ;  /* 0x0000001f9b4f7819 */ /* 0x000fe200000006ff */
[----:B------:R-:W-:Y:S01]  /*5030*/  BSSY B1, `(.L_x_13333) ;  /* 0x0000004000017945 */ /* 0x000fe20003800000 */
[----:B------:R-:W-:Y:S02]  /*5040*/  SHF.R.S32.HI R75, RZ, 0x1f, R74 ;  /* 0x0000001fff4b7819 */ /* 0x000fe4000001144a */
[----:B------:R-:W0:Y:S02]  /*5050*/  SYNCS.PHASECHK.TRANS64.TRYWAIT P3, [R70+URZ+0x16890], R79 ;  /* 0x0168904f460075a7 */ /* 0x000e24000806017f */
[----:B0-----:R-:W-:Y:S05]  /*5060*/  @!P3 BRA `(.L_x_13334) ;  /* 0x000001180028b947 */ /* 0x001fea0003800000 */
.L_x_13553:
[----:B------:R-:W-:Y:S05]  /*5070*/  BSYNC B1 ;  /* 0x0000000000017941 */ /* 0x000fea0003800000 */
.L_x_13333:
        /* <DEDUP_REMOVED lines=25> */
.L_x_13557:
[----:B------:R-:W-:Y:S04]  /*5210*/  BSSY B1, `(.L_x_13336) ;  /* 0x000000d000017945 */ /* 0x000fe80003800000 */
[----:B------:R-:W-:Y:S05]  /*5220*/  @!P3 BRA `(.L_x_13337) ;  /* 0x00000000002cb947 */ /* 0x000fea0003800000 */
[----:B------:R-:W-:Y:S02]  /*5230*/  ULDC UR4, c[0x0][0x2f4] ;  /* 0x0000bd0000047ab9 */ /* 0x000fe40000000800 */
[----:B------:R-:W-:-:S13]  /*5240*/  ISETP.GE.AND P3, PT, R16, UR4, PT ;  /* 0x0000000410007c0c */ /* 0x000fda000bf66270 */
[----:B---3--:R-:W-:-:S04]  /*5250*/  @!P3 LEA R14, P4, R16, R7, 0x1 ;  /* 0x00000007100eb211 */ /* 0x008fc800078808ff */
[----:B--2---:R-:W-:Y:S02]  /*5260*/  @!P3 LEA.HI.X R15, R16, R5, R17, 0x1, P4 ;  /* 0x00000005100fb211 */ /* 0x004fe400020f0c11 */
[----:B------:R-:W-:-:S13]  /*5270*/  ISETP.GE.AND P4, PT, R2, UR4, PT ;  /* 0x0000000402007c0c */ /* 0x000fda000bf86270 */
[----:B------:R-:W-:-:S04]  /*5280*/  @!P4 LEA R12, P6, R2, R7, 0x1 ;  /* 0x00000007020cc211 */ /* 0x000fc800078c08ff */
[----:B------:R-:W-:Y:S02]  /*5290*/  @!P4 LEA.HI.X R13, R2, R5, R154, 0x1, P6 ;  /* 0x00000005020dc211 */ /* 0x000fe400030f0c9a */
[----:B------:R-:W2:Y:S04]  /*52a0*/  @!P3 LDS.128 R4, [R72+0xe000] ;  /* 0x00e000004804b984 */ /* 0x000ea80000000c00 */
[----:B--2---:R-:W-:Y:S04]  /*52b0*/  @!P3 ST.E.128 desc[UR42][R14.64], R4 ;  /* 0x000000040e00b985 */ /* 0x004fe8000c101d2a */
[----:B------:R-:W2:Y:S04]  /*52c0*/  @!P4 LDS.128 R4, [R71+0xe000] ;  /* 0x00e000004704c984 */ /* 0x000ea80000000c00 */
[----:B--2---:R4:W-:Y:S02]  /*52d0*/  @!P4 ST.E.128 desc[UR42][R12.64], R4 ;  /* 0x000000040c00c985 */ /* 0x0049e4000c101d2a */
.L_x_13337:
[----:B------:R-:W-:Y:S05]  /*52e0*/  BSYNC B1 ;  /* 0x0000000000017941 */ /* 0x000fea0003800000 */
.L_x_13336:
[----:B------:R-:W-:-:S03]  /*52f0*/  UMOV UR4, 0xffffffff ;  /* 0xffffffff00047882 */ /* 0x000fc60000000000 */
[----:B------:R-:W-:Y:S05]  /*5300*/  BRA.DIV UR4, `(.L_x_13338) ;  /* 0x0000011604e07947 */ /* 0x000fea000b800000 */
[----:B--2-4-:R2:W4:Y:S04]  /*5310*/  SHFL.IDX PT, R5, R37, 0x1, 0x1c1f ;  /* 0x003c1f0025057f89 */ /* 0x01452800000e0000 */
[----:B---3--:R2:W3:Y:S02]  /*5320*/  SHFL.IDX PT, R7, R36, 0x1, 0x1c1f ;  /* 0x003c1f0024077f89 */ /* 0x0084e400000e0000 */
.L_x_13561:
[----:B------:R-:W-:-:S13]  /*5330*/  ISETP.GE.AND P3, PT, R38, 0x61, PT ;  /* 0x000000612600780c */ /* 0x000fda0003f66270 */
[----:B------:R-:W-:Y:S05]  /*5340*/  @!P3 BRA `(.L_x_13312) ;  /* 0x00000000002cb947 */ /* 0x000fea0003800000 */
[----:B------:R-:W-:Y:S02]  /*5350*/  ULDC UR4, c[0x0][0x2f4] ;  /* 0x0000bd0000047ab9 */ /* 0x000fe40000000800 */
[----:B------:R-:W-:-:S13]  /*5360*/  ISETP.GE.AND P3, PT, R16, UR4, PT ;  /* 0x0000000410007c0c */ /* 0x000fda000bf66270 */
[----:B---3--:R-:W-:-:S04]  /*5370*/  @!P3 LEA R14, P4, R16, R7, 0x1 ;  /* 0x00000007100eb211 */ /* 0x008fc800078808ff */
[----:B----4-:R-:W-:Y:S02]  /*5380*/  @!P3 LEA.HI.X R15, R16, R5, R17, 0x1, P4 ;  /* 0x00000005100fb211 */ /* 0x010fe400020f0c11 */
[----:B------:R-:W-:-:S13]  /*5390*/  ISETP.GE.AND P4, PT, R2, UR4, PT ;  /* 0x0000000402007c0c */ /* 0x000fda000bf86270 */
[----:B------:R-:W-:-:S04]  /*53a0*/  @!P4 LEA R12, P6, R2, R7, 0x1 ;  /* 0x00000007020cc211 */ /* 0x000fc800078c08ff */
[----:B------:R-:W-:Y:S02]  /*53b0*/  @!P4 LEA.HI.X R13, R2, R5, R154, 0x1, P6 ;  /* 0x00000005020dc211 */ /* 0x000fe400030f0c9a */
[----:B------:R-:W3:Y:S04]  /*53c0*/  @!P3 LDS.128 R4, [R72+0x11000] ;  /* 0x011000004804b984 */ /* 0x000ee80000000c00 */
[----:B---3--:R-:W-:Y:S04]  /*53d0*/  @!P3 ST.E.128 desc[UR42][R14.64], R4 ;  /* 0x000000040e00b985 */ /* 0x008fe8000c101d2a */
[----:B------:R-:W3:Y:S04]  /*53e0*/  @!P4 LDS.128 R4, [R71+0x11000] ;  /* 0x011000004704c984 */ /* 0x000ee80000000c00 */
[----:B---3--:R3:W-:Y:S02]  /*53f0*/  @!P4 ST.E.128 desc[UR42][R12.64], R4 ;  /* 0x000000040c00c985 */ /* 0x0087e4000c101d2a */
.L_x_13312:
[----:B------:R-:W-:Y:S05]  /*5400*/  BSYNC B0 ;  /* 0x0000000000007941 */ /* 0x000fea0003800000 */
.L_x_13292:
[----:B0--34-:R-:W0:Y:S01]  /*5410*/  S2R R4, SR_TID.X ;  /* 0x0000000000047919 */ /* 0x019e220000002100 */
        /* <DEDUP_REMOVED lines=8> */
[----:B---3--:R3:W-:Y:S01]  /*54a0*/  BAR.SYNC.DEFER_BLOCKING R78, 0x80 ;  /* 0x0002004e0000751d */ /* 0x0087e20000010000 */
[----:B0-----:R-:W-:-:S13]  /*54b0*/  LOP3.LUT P3, RZ, R4, 0x7f, RZ, 0xc0, !PT ;  /* 0x0000007f04ff7812 */ /* 0x001fda000786c0ff */
[----:B------:R-:W-:-:S04]  /*54c0*/  @!P3 IADD3 R4, R70, 0x168a0, RZ ;  /* 0x000168a04604b810 */ /* 0x000fc80007ffe0ff */
[----:B------:R-:W-:-:S04]  /*54d0*/  @!P3 PRMT R4, RZ, 0x654, R4 ;  /* 0x00000654ff04b816 */ /* 0x000fc80000000004 */
[----:B------:R3:W-:Y:S01]  /*54e0*/  @!P3 SYNCS.ARRIVE.TRANS64.RED.A1T0 RZ, [R4+URZ], RZ ;  /* 0x000000ff04ffb9a7 */ /* 0x0007e2000810043f */
[----:B------:R-:W-:Y:S05]  /*54f0*/  @!P5 BRA `(.L_x_13340) ;  /* 0x000000000004d947 */ /* 0x000fea0003800000 */
[----:B------:R-:W-:Y:S01]  /*5500*/  BPT.TRAP 0x1 ;  /* 0x000000040000795c */ /* 0x000fe20000300000 */
.L_x_13340:
[----:B------:R-:W-:Y:S05]  /*5510*/  BSYNC B0 ;  /* 0x0000000000007941 */ /* 0x000fea0003800000 */
.L_x_13339:
[----:B------:R-:W0:Y:S01]  /*5520*/  SYNCS.PHASECHK.TRANS64.TRYWAIT P4, [R70+URZ+0x168b0], R79 ;  /* 0x0168b04f460075a7 */ /* 0x000e22000808017f */
[----:B------:R-:W-:Y:S01]  /*5530*/  ULDC UR40, c[0x0][0x2f4] ;  /* 0x0000bd0000287ab9 */ /* 0x000fe20000000800 */
[----:B------:R-:W-:Y:S04]  /*5540*/  BSSY B0, `(.L_x_13341) ;  /* 0x0000002000007945 */ /* 0x000fe80003800000 */
[----:B0-----:R-:W-:Y:S05]  /*5550*/  @!P4 BRA `(.L_x_13342) ;  /* 0x000001140098c947 */ /* 0x001fea0003800000 */
.L_x_13562:
[----:B------:R-:W-:Y:S05]  /*5560*/  BSYNC B0 ;  /* 0x0000000000007941 */ /* 0x000fea0003800000 */
.L_x_13341:
[----:B------:R-:W-:Y:S01]  /*5570*/  ULDC.64 UR4, c[0x0][0x328] ;  /* 0x0000ca0000047ab9 */ /* 0x000fe20000000a00 */
[----:B------:R-:W-:Y:S01]  /*5580*/  ULDC.64 UR6, c[0x0][0x318] ;  /* 0x0000c60000067ab9 */ /* 0x000fe20000000a00 */
[----:B------:R-:W-:Y:S01]  /*5590*/  IMAD R75, R75, UR4, RZ ;  /* 0x000000044b4b7c24 */ /* 0x000fe2000f8e02ff */
[----:B------:R-:W-:Y:S01]  /*55a0*/  BSSY B0, `(.L_x_13343) ;  /* 0x000001d000007945 */ /* 0x000fe20003800000 */
[----:B---3--:R-:W-:-:S04]  /*55b0*/  IMAD.WIDE.U32 R4, R74, UR4, RZ ;  /* 0x000000044a047c25 */ /* 0x008fc8000f8e00ff */
        /* <DEDUP_REMOVED lines=11> */
[----:B--2---:R-:W-:-:S04]  /*5670*/  LEA R11, P4, R4, UR6, 0x1 ;  /* 0x00000006040b7c11 */ /* 0x004fc8000f8808ff */
[----:B-1----:R-:W-:Y:S01]  /*5680*/  LEA.HI.X R36, R4, UR7, R5, 0x1, P4 ;  /* 0x0000000704247c11 */ /* 0x002fe2000a0f0c05 */
[----:B------:R1:W2:Y:S01]  /*5690*/  SHFL.IDX PT, R13, R11, RZ, 0x1c1f ;  /* 0x001c1fff0b0d7589 */ /* 0x0002a200000e0000 */
[----:B------:R-:W-:-:S03]  /*56a0*/  ISETP.GE.AND P4, PT, R77, 0x1, PT ;  /* 0x000000014d00780c */ /* 0x000fc60003f86270 */
[----:B------:R1:W3:Y:S10]  /*56b0*/  SHFL.IDX PT, R5, R36, RZ, 0x1c1f ;  /* 0x001c1fff24057589 */ /* 0x0002f400000e0000 */
[----:B-1----:R-:W-:Y:S05]  /*56c0*/  @!P4 BRA `(.L_x_13344) ;  /* 0x000000000028c947 */ /* 0x002fea0003800000 */
[----:B------:R-:W-:-:S13]  /*56d0*/  ISETP.GE.AND P4, PT, R16, UR40, PT ;  /* 0x0000002810007c0c */ /* 0x000fda000bf86270 */
[----:B--2---:R-:W-:-:S04]  /*56e0*/  @!P4 LEA R14, P5, R16, R13, 0x1 ;  /* 0x0000000d100ec211 */ /* 0x004fc800078a08ff */
[----:B---3--:R-:W-:Y:S02]  /*56f0*/  @!P4 LEA.HI.X R15, R16, R5, R17, 0x1, P5 ;  /* 0x00000005100fc211 */ /* 0x008fe400028f0c11 */
[----:B------:R-:W-:-:S13]  /*5700*/  ISETP.GE.AND P5, PT, R2, UR40, PT ;  /* 0x0000002802007c0c */ /* 0x000fda000bfa6270 */
[----:B------:R-:W-:-:S04]  /*5710*/  @!P5 LEA R12, P6, R2, R13, 0x1 ;  /* 0x0000000d020cd211 */ /* 0x000fc800078c08ff */
[----:B------:R-:W-:Y:S02]  /*5720*/  @!P5 LEA.HI.X R13, R2, R5, R154, 0x1, P6 ;  /* 0x00000005020dd211 */ /* 0x000fe400030f0c9a */
[----:B------:R-:W1:Y:S04]  /*5730*/  @!P4 LDS.128 R4, [R72] ;  /* 0x000000004804c984 */ /* 0x000e680000000c00 */
[----:B-1----:R-:W-:Y:S04]  /*5740*/  @!P4 ST.E.128 desc[UR42][R14.64], R4 ;  /* 0x000000040e00c985 */ /* 0x002fe8000c101d2a */
[----:B------:R-:W1:Y:S04]  /*5750*/  @!P5 LDS.128 R4, [R71] ;  /* 0x000000004704d984 */ /* 0x000e680000000c00 */
[----:B-1----:R1:W-:Y:S02]  /*5760*/  @!P5 ST.E.128 desc[UR42][R12.64], R4 ;  /* 0x000000040c00d985 */ /* 0x0023e4000c101d2a */
.L_x_13344:
[----:B------:R-:W-:Y:S05]  /*5770*/  BSYNC B0 ;  /* 0x0000000000007941 */ /* 0x000fea0003800000 */
.L_x_13343:
[----:B------:R-:W-:Y:S01]  /*5780*/  ISETP.GE.AND P4, PT, R77, 0x61, PT ;  /* 0x000000614d00780c */ /* 0x000fe20003f86270 */
[----:B-1-3--:R1:W3:Y:S01]  /*5790*/  SHFL.IDX PT, R5, R36, 0x1, 0x1c1f ;  /* 0x003c1f0024057f89 */ /* 0x00a2e200000e0000 */
[----:B------:R-:W-:Y:S03]  /*57a0*/  BSSY B0, `(.L_x_13345) ;  /* 0x000000d000007945 */ /* 0x000fe60003800000 */
[----:B------:R-:W4:Y:S08]  /*57b0*/  SHFL.IDX PT, R11, R11, 0x1, 0x1c1f ;  /* 0x003c1f000b0b7f89 */ /* 0x000f3000000e0000 */
[----:B-1----:R-:W-:Y:S05]  /*57c0*/  @!P4 BRA `(.L_x_13346) ;  /* 0x000000000028c947 */ /* 0x002fea0003800000 */
[----:B------:R-:W-:-:S13]  /*57d0*/  ISETP.GE.AND P4, PT, R16, UR40, PT ;  /* 0x0000002810007c0c */ /* 0x000fda000bf86270 */
[----:B----4-:R-:W-:-:S04]  /*57e0*/  @!P4 LEA R14, P5, R16, R11, 0x1 ;  /* 0x0000000b100ec211 */ /* 0x010fc800078a08ff */
[----:B---3--:R-:W-:Y:S02]  /*57f0*/  @!P4 LEA.HI.X R15, R16, R5, R17, 0x1, P5 ;  /* 0x00000005100fc211 */ /* 0x008fe400028f0c11 */
[----:B------:R-:W-:-:S13]  /*5800*/  ISETP.GE.AND P5, PT, R2, UR40, PT ;  /* 0x0000002802007c0c */ /* 0x000fda000bfa6270 */
[----:B------:R-:W-:-:S04]  /*5810*/  @!P5 LEA R12, P6, R2, R11, 0x1 ;  /* 0x0000000b020cd211 */ /* 0x000fc800078c08ff */
[----:B--2---:R-:W-:Y:S02]  /*5820*/  @!P5 LEA.HI.X R13, R2, R5, R154, 0x1, P6 ;  /* 0x00000005020dd211 */ /* 0x004fe400030f0c9a */
[----:B------:R-:W1:Y:S04]  /*5830*/  @!P4 LDS.128 R4, [R72+0x3000] ;  /* 0x003000004804c984 */ /* 0x000e680000000c00 */
[----:B-1----:R-:W-:Y:S04]  /*5840*/  @!P4 ST.E.128 desc[UR42][R14.64], R4 ;  /* 0x000000040e00c985 */ /* 0x002fe8000c101d2a */
[----:B------:R-:W1:Y:S04]  /*5850*/  @!P5 LDS.128 R4, [R71+0x3000] ;  /* 0x003000004704d984 */ /* 0x000e680000000c00 */
[----:B-1----:R1:W-:Y:S02]  /*5860*/  @!P5 ST.E.128 desc[UR42][R12.64], R4 ;  /* 0x000000040c00d985 */ /* 0x0023e4000c101d2a */
.L_x_13346:
[----:B------:R-:W-:Y:S05]  /*5870*/  BSYNC B0 ;  /* 0x0000000000007941 */ /* 0x000fea0003800000 */
.L_x_13345:
[----:B-1----:R-:W5:Y:S01]  /*5880*/  LDL R4, [R1] ;  /* 0x0000000001047983 */ /* 0x002f620000100800 */
[----:B0-----:R-:W-:Y:S01]  /*5890*/  @!P3 VIADD R70, R70, 0x168c0 ;  /* 0x000168c04646b836 */ /* 0x001fe20000000000 */
[----:B------:R-:W-:Y:S01]  /*58a0*/  IADD3 R19, R19, 0x1, RZ ;  /* 0x0000000113137810 */ /* 0x000fe20007ffe0ff */
[----:B------:R-:W-:Y:S01]  /*58b0*/  @!PT LDS RZ, [RZ] ;  /* 0x00000000fffff984 */ /* 0x000fe20000000800 */
[----:B------:R-:W-:Y:S01]  /*58c0*/  @!PT LDS RZ, [RZ] ;  /* 0x00000000fffff984 */ /* 0x000fe20000000800 */
[----:B------:R-:W-:Y:S01]  /*58d0*/  @!PT LDS RZ, [RZ] ;  /* 0x00000000fffff984 */ /* 0x000fe20000000800 */
[----:B------:R-:W-:Y:S01]  /*58e0*/  @!PT LDS RZ, [RZ] ;  /* 0x00000000fffff984 */ /* 0x000fe20000000800 */
[----:B------:R0:W-:Y:S06]  /*58f0*/  MEMBAR.ALL.CTA ;  /* 0x0000000000007992 */ /* 0x0001ec0000008000 */
[----:B0-----:R-:W0:Y:S01]  /*5900*/  FENCE.VIEW.ASYNC.S ;  /* 0x00000000000073c6 */ /* 0x001e220000000000 */
[----:B------:R-:W-:Y:S01]  /*5910*/  @!P3 PRMT R70, RZ, 0x654, R70 ;  /* 0x00000654ff46b816 */ /* 0x000fe20000000046 */
[----:B0-----:R0:W-:Y:S06]  /*5920*/  BAR.SYNC.DEFER_BLOCKING R78, 0x80 ;  /* 0x0002004e0000751d */ /* 0x0011ec0000010000 */
[----:B------:R0:W-:Y:S01]  /*5930*/  @!P3 SYNCS.ARRIVE.TRANS64.RED.A1T0 RZ, [R70+URZ], RZ ;  /* 0x000000ff46ffb9a7 */ /* 0x0001e2000810043f */
[----:B------:R-:W-:-:S04]  /*5940*/  ISETP.NE.AND P3, PT, R19, 0x2, PT ;  /* 0x000000021300780c */ /* 0x000fc80003f65270 */
[----:B------:R-:W-:Y:S02]  /*5950*/  SEL R19, R19, RZ, P3 ;  /* 0x000000ff13137207 */ /* 0x000fe40001800000 */
[----:B-----5:R-:W-:Y:S02]  /*5960*/  LOP3.LUT P4, RZ, R4, 0x1, RZ, 0xc0, !PT ;  /* 0x0000000104ff7812 */ /* 0x020fe4000788c0ff */
[----:B------:R-:W-:-:S04]  /*5970*/  SEL R4, RZ, 0x1, P3 ;  /* 0x00000001ff047807 */ /* 0x000fc80001800000 */
[----:B------:R-:W-:-:S07]  /*5980*/  LOP3.LUT R155, R155, R4, RZ, 0x3c, !PT ;  /* 0x000000049b9b7212 */ /* 0x000fce00078e3cff */
[----:B0-----:R-:W-:Y:S05]  /*5990*/  @P4 BRA `(.L_x_13347) ;  /* 0xffffffc800284947 */ /* 0x001fea000383ffff */
[----:B---3--:R-:W0:Y:S01]  /*59a0*/  S2R R5, SR_TID.X ;  /* 0x0000000000057919 */ /* 0x008e220000002100 */
[----:B------:R-:W-:Y:S02]  /*59b0*/  PLOP3.LUT P0, PT, PT, PT, PT, 0x8, 0x0 ;  /* 0x000000000000781c */ /* 0x000fe40003f0e170 */
[----:B0-----:R-:W-:-:S04]  /*59c0*/  SHF.R.U32.HI R5, RZ, 0x7, R5 ;  /* 0x00000007ff057819 */ /* 0x001fc80000011605 */
[----:B------:R-:W-:-:S13]  /*59d0*/  ISETP.NE.AND P4, PT, R5, 0x1, PT ;  /* 0x000000010500780c */ /* 0x000fda0003f85270 */
[----:B------:R-:W-:Y:S06]  /*59e0*/  @!P4 BAR.ARV 0x9, 0x100 ;  /* 0x024400000000cb1d */ /* 0x000fec0000002000 */
.L_x_13287:
[----:B------:R-:W-:Y:S01]  /*59f0*/  IMAD.MOV.U32 R5, RZ, RZ, RZ ;  /* 0x000000ffff057224 */ /* 0x000fe200078e00ff */
[----:B------:R-:W-:Y:S06]  /*5a00*/  @P0 BRA `(.L_x_13348) ;  /* 0x00000000000c0947 */ /* 0x000fec0003800000 */
[----:B------:R-:W0:Y:S01]  /*5a10*/  FENCE.VIEW.ASYNC.G ;  /* 0x00000000000073c6 */ /* 0x000e220000000100 */
[----:B------:R-:W-:Y:S05]  /*5a20*/  WARPSYNC.ALL ;  /* 0x0000000000007948 */ /* 0x000fea0003800000 */
[----:B0-----:R-:W-:Y:S06]  /*5a30*/  BAR.ARV 0xc, 0x200 ;  /* 0x0308000000007b1d */ /* 0x001fec0000002000 */
.L_x_13348:
[----:B------:R-:W3:Y:S01]  /*5a40*/  LDL R0, [R1] ;  /* 0x0000000001007983 */ /* 0x000ee20000100800 */
[----:B------:R-:W-:Y:S01]  /*5a50*/  BSSY B0, `(.L_x_13349) ;  /* 0x0000020000007945 */ /* 0x000fe20003800000 */
[----:B---3--:R-:W-:-:S13]  /*5a60*/  LOP3.LUT P0, RZ, R0, 0x4, RZ, 0xc0, !PT ;  /* 0x0000000400ff7812 */ /* 0x008fda000780c0ff */
[----:B------:R-:W-:Y:S05]  /*5a70*/  @!P0 BRA `(.L_x_13350) ;  /* 0x0000000000748947 */ /* 0x000fea0003800000 */
[----:B------:R-:W3:Y:S01]  /*5a80*/  LDL R0, [R1+0x34] ;  /* 0x0000340001007983 */ /* 0x000ee20000100800 */
[----:B------:R-:W-:Y:S01]  /*5a90*/  ULDC UR4, c[0x0][0x9f0] ;  /* 0x00027c0000047ab9 */ /* 0x000fe20000000800 */
[----:B---3--:R-:W-:-:S04]  /*5aa0*/  ISETP.NE.AND P0, PT, R0, RZ, PT ;  /* 0x000000ff0000720c */ /* 0x008fc80003f05270 */
        /* <DEDUP_REMOVED lines=12> */
[----:B0-----:R-:W-:Y:S01]  /*5b70*/  MOV R4, RZ ;  /* 0x000000ff00047202 */ /* 0x001fe20000000f00 */
        /* <DEDUP_REMOVED lines=13> */
.L_x_13350:
[----:B------:R-:W-:Y:S05]  /*5c50*/  BSYNC B0 ;  /* 0x0000000000007941 */ /* 0x000fea0003800000 */
.L_x_13349:
[----:B------:R-:W3:Y:S01]  /*5c60*/  LDL R0, [R1+0x4c] ;  /* 0x00004c0001007983 */ /* 0x000ee20000100800 */
[----:B------:R-:W-:Y:S01]  /*5c70*/  PLOP3.LUT P0, PT, PT, PT, PT, 0x80, 0x0 ;  /* 0x000000000000781c */ /* 0x000fe20003f0f070 */
[----:B------:R-:W-:Y:S01]  /*5c80*/  IMAD.MOV.U32 R60, RZ, RZ, RZ ;  /* 0x000000ffff3c7224 */ /* 0x000fe200078e00ff */
[----:B------:R-:W-:Y:S02]  /*5c90*/  MOV R3, RZ ;  /* 0x000000ff00037202 */ /* 0x000fe40000000f00 */
        /* <DEDUP_REMOVED lines=21> */
[----:B------:R-:W-:-:S03]  /*5df0*/  UMOV UR4, 0xffffffff ;  /* 0xffffffff00047882 */ /* 0x000fc60000000000 */
[----:B------:R-:W-:Y:S05]  /*5e00*/  BRA.DIV UR4, `(.L_x_13352) ;  /* 0x0000010e04807947 */ /* 0x000fea000b800000 */
[----:B------:R-:W0:Y:S02]  /*5e10*/  S2R R0, SR_TID.X ;  /* 0x0000000000007919 */ /* 0x000e240000002100 */
[----:B0-----:R-:W-:-:S05]  /*5e20*/  VIADD R3, R0, 0xffffff80 ;  /* 0xffffff8000037836 */ /* 0x001fca0000000000 */
[----:B------:R-:W-:-:S04]  /*5e30*/  SHF.R.S32.HI R0, RZ, 0x1f, R3 ;  /* 0x0000001fff007819 */ /* 0x000fc80000011403 */
[----:B------:R-:W-:-:S04]  /*5e40*/  LEA.HI R0, R0, R3, RZ, 0x7 ;  /* 0x0000000300007211 */ /* 0x000fc800078f38ff */
[----:B------:R-:W-:-:S06]  /*5e50*/  SHF.R.S32.HI R0, RZ, 0x7, R0 ;  /* 0x00000007ff007819 */ /* 0x000fcc0000011400 */
[----:B------:R-:W0:Y:S04]  /*5e60*/  SHFL.IDX PT, R0, R0, RZ, 0x1f ;  /* 0x00001fff00007589 */ /* 0x000e2800000e0000 */
[----:B0-----:R0:W-:Y:S02]  /*5e70*/  STL [R1+0x28], R0 ;  /* 0x0000280001007387 */ /* 0x0011e40000100800 */
.L_x_13565:
[----:B------:R-:W0:Y:S01]  /*5e80*/  LDL R3, [R1+0x28] ;  /* 0x0000280001037983 */ /* 0x000e220000100800 */
[----:B------:R-:W-:Y:S01]  /*5e90*/  BSSY B6, `(.L_x_13353) ;  /* 0x000001b000067945 */ /* 0x000fe20003800000 */
[----:B0-----:R-:W-:-:S05]  /*5ea0*/  IMAD.HI R0, R3, 0x55555556, RZ ;  /* 0x5555555603007827 */ /* 0x001fca00078e02ff */
[----:B------:R-:W-:-:S05]  /*5eb0*/  LEA.HI R0, R0, R0, RZ, 0x1 ;  /* 0x0000000000007211 */ /* 0x000fca00078f08ff */
[----:B------:R-:W-:Y:S02]  /*5ec0*/  IMAD R0, R0, -0x3, R3 ;  /* 0xfffffffd00007824 */ /* 0x000fe400078e0203 */
[----:B------:R-:W-:-:S04]  /*5ed0*/  VIADD R3, R18, 0x8400 ;  /* 0x0000840012037836 */ /* 0x000fc80000000000 */
[----:B------:R-:W-:Y:S01]  /*5ee0*/  IMAD R0, R0, 0x2000, R3 ;  /* 0x0000200000007824 */ /* 0x000fe200078e0203 */
[----:B------:R-:W-:-:S04]  /*5ef0*/  LOP3.LUT P0, RZ, R3, 0x3ff, RZ, 0xc0, !PT ;  /* 0x000003ff03ff7812 */ /* 0x000fc8000780c0ff */
[----:B------:R-:W-:Y:S02]  /*5f00*/  SHF.R.U32.HI R0, RZ, 0x4, R0 ;  /* 0x00000004ff007819 */ /* 0x000fe40000011600 */
[----:B------:R-:W-:Y:S02]  /*5f10*/  P2R R26, PR, RZ, 0x1 ;  /* 0x00000001ff1a7803 */ /* 0x000fe40000000000 */
[----:B------:R-:W-:-:S05]  /*5f20*/  LOP3.LUT R29, R0, 0x3fff, RZ, 0xc0, !PT ;  /* 0x00003fff001d7812 */ /* 0x000fca00078ec0ff */
[----:B------:R-:W-:Y:S05]  /*5f30*/  @!P0 BRA `(.L_x_13354) ;  /* 0x0000000000408947 */ /* 0x000fea0003800000 */
[----:B------:R-:W-:Y:S01]  /*5f40*/  MOV R0, 0x0 ;  /* 0x0000000000007802 */ /* 0x000fe20000000f00 */
[----:B------:R-:W-:Y:S01]  /*5f50*/  ULDC.64 UR4, c[0x4][0x138] ;  /* 0x01004e0000047ab9 */ /* 0x000fe20000000a00 */
[----:B------:R-:W-:Y:S01]  /*5f60*/  ULDC.64 UR6, c[0x4][0x140] ;  /* 0x0100500000067ab9 */ /* 0x000fe20000000a00 */
[----:B------:R-:W-:Y:S01]  /*5f70*/  MOV R4, UR4 ;  /* 0x0000000400047c02 */ /* 0x000fe20008000f00 */
[----:B---3--:R0:W3:Y:S01]  /*5f80*/  LDC.64 R14, c[0x4][R0] ;  /* 0x01000000000e7b82 */ /* 0x0080e20000000a00 */
[----:B------:R-:W-:Y:S01]  /*5f90*/  IMAD.U32 R5, RZ, RZ, UR5 ;  /* 0x00000005ff057e24 */ /* 0x000fe2000f8e00ff */
[----:B------:R-:W-:Y:S01]  /*5fa0*/  ULDC.64 UR4, c[0x4][0x28] ;  /* 0x01000a0000047ab9 */ /* 0x000fe20000000a00 */
[----:B-1----:R-:W-:Y:S01]  /*5fb0*/  IMAD.U32 R6, RZ, RZ, UR6 ;  /* 0x00000006ff067e24 */ /* 0x002fe2000f8e00ff */
[----:B----4-:R-:W-:Y:S01]  /*5fc0*/  MOV R11, UR5 ;  /* 0x00000005000b7c02 */ /* 0x010fe20008000f00 */
[----:B------:R-:W-:Y:S02]  /*5fd0*/  IMAD.U32 R7, RZ, RZ, UR7 ;  /* 0x00000007ff077e24 */ /* 0x000fe4000f8e00ff */
[----:B------:R-:W-:-:S02]  /*5fe0*/  IMAD.U32 R10, RZ, RZ, UR4 ;  /* 0x00000004ff0a7e24 */ /* 0x000fc4000f8e00ff */
[----:B------:R-:W-:Y:S02]  /*5ff0*/  IMAD.MOV.U32 R8, RZ, RZ, 0x70 ;  /* 0x00000070ff087424 */ /* 0x000fe400078e00ff */
[----:B------:R-:W-:Y:S02]  /*6000*/  IMAD.MOV.U32 R12, RZ, RZ, 0x1 ;  /* 0x00000001ff0c7424 */ /* 0x000fe400078e00ff */
[----:B0-2---:R-:W-:-:S07]  /*6010*/  IMAD.MOV.U32 R13, RZ, RZ, RZ ;  /* 0x000000ffff0d7224 */ /* 0x005fce00078e00ff */
[----:B------:R-:W-:-:S07]  /*6020*/  LEPC R20, `(.L_x_13354) ;  /* 0x000000001014794e */ /* 0x000fce0000000000 */
[----:B---3-5:R-:W-:Y:S05]  /*6030*/  CALL.ABS.NOINC R14 ;  /* 0x000000000e007343 */ /* 0x028fea0003c00000 */
.L_x_13354:
[----:B------:R-:W-:Y:S05]  /*6040*/  BSYNC B6 ;  /* 0x0000000000067941 */ /* 0x000fea0003800000 */
.L_x_13353:
        /* <DEDUP_REMOVED lines=13> */
.L_x_13358:
[----:B------:R0:W0:Y:S02]  /*6120*/  SYNCS.PHASECHK.TRANS64.TRYWAIT P0, [R18+URZ+0x16800], R3 ;  /* 0x01680003120075a7 */ /* 0x000024000800017f */
[----:B0-----:R-:W-:Y:S05]  /*6130*/  @!P0 NANOSLEEP.SYNCS 0x989680 ;  /* 0x009896800000895d */ /* 0x001fea0003900000 */
[----:B------:R-:W0:Y:S02]  /*6140*/  @!P0 SYNCS.PHASECHK.TRANS64 P0, [R18+URZ+0x16800], R3 ;  /* 0x01680003120085a7 */ /* 0x000e24000800007f */
[----:B0-----:R-:W-:Y:S05]  /*6150*/  @!P0 BRA `(.L_x_13358) ;  /* 0xfffffffc00f08947 */ /* 0x001fea000383ffff */
.L_x_13357:
[----:B------:R-:W-:Y:S05]  /*6160*/  BSYNC B0 ;  /* 0x0000000000007941 */ /* 0x000fea0003800000 */
.L_x_13356:
[----:B------:R-:W-:Y:S05]  /*6170*/  BRA `(.L_x_13359) ;  /* 0x0000002000ec7947 */ /* 0x000fea0003800000 */
.L_x_13355:
[----:B-----5:R-:W-:Y:S01]  /*6180*/  SHF.R.S32.HI R0, RZ, 0x1f, R25 ;  /* 0x0000001fff007819 */ /* 0x020fe20000011419 */
[----:B------:R-:W-:Y:S01]  /*6190*/  ULDC.64 UR4, c[0x0][0x3f8] ;  /* 0x0000fe0000047ab9 */ /* 0x000fe20000000a00 */
[----:B------:R-:W-:Y:S01]  /*61a0*/  ULDC.64 UR6, c[0x0][0x408] ;  /* 0x0001020000067ab9 */ /* 0x000fe20000000a00 */
[----:B------:R-:W-:Y:S01]  /*61b0*/  ISETP.NE.AND P2, PT, R26, RZ, PT ;  /* 0x000000ff1a00720c */ /* 0x000fe20003f45270 */
[----:B------:R-:W-:Y:S01]  /*61c0*/  IMAD.WIDE.U32 R4, R25, UR4, RZ ;  /* 0x0000000419047c25 */ /* 0x000fe2000f8e00ff */
[----:B------:R-:W-:Y:S03]  /*61d0*/  BSSY B6, `(.L_x_13360) ;  /* 0x000001f000067945 */ /* 0x000fe60003800000 */
[C---:B-1----:R-:W-:Y:S02]  /*61e0*/  IMAD R6, R0.reuse, UR4, RZ ;  /* 0x0000000400067c24 */ /* 0x042fe4000f8e02ff */
[----:B------:R-:W-:-:S02]  /*61f0*/  IMAD R0, R0, UR6, RZ ;  /* 0x0000000600007c24 */ /* 0x000fc4000f8e02ff */
[C---:B------:R-:W-:Y:S01]  /*6200*/  IMAD R3, R25.reuse, UR5, R6 ;  /* 0x0000000519037c24 */ /* 0x040fe2000f8e0206 */
[----:B------:R-:W-:Y:S01]  /*6210*/  ULDC.64 UR4, c[0x0][0x3e8] ;  /* 0x0000fa0000047ab9 */ /* 0x000fe20000000a00 */
[----:B------:R-:W-:-:S03]  /*6220*/  IMAD.WIDE.U32 R6, R25, UR6, RZ ;  /* 0x0000000619067c25 */ /* 0x000fc6000f8e00ff */
[----:B------:R-:W-:Y:S01]  /*6230*/  IADD3 R5, R3, R5, RZ ;  /* 0x0000000503057210 */ /* 0x000fe20007ffe0ff */
[----:B------:R-:W-:Y:S01]  /*6240*/  IMAD R9, R25, UR7, R0 ;  /* 0x0000000719097c24 */ /* 0x000fe2000f8e0200 */
[----:B------:R-:W-:Y:S01]  /*6250*/  ULDC.64 UR6, c[0x0][0x400] ;  /* 0x0001000000067ab9 */ /* 0x000fe20000000a00 */
[----:B------:R-:W-:Y:S02]  /*6260*/  LEA R25, P0, R4, UR4, 0x1 ;  /* 0x0000000404197c11 */ /* 0x000fe4000f8008ff */
[----:B------:R-:W-:Y:S01]  /*6270*/  IMAD.IADD R3, R9, 0x1, R7 ;  /* 0x0000000109037824 */ /* 0x000fe200078e0207 */
[----:B------:R-:W-:Y:S02]  /*6280*/  LEA R27, P1, R6, UR6, 0x1 ;  /* 0x00000006061b7c11 */ /* 0x000fe4000f8208ff */
[----:B------:R-:W-:Y:S02]  /*6290*/  LEA.HI.X R26, R4, UR5, R5, 0x1, P0 ;  /* 0x00000005041a7c11 */ /* 0x000fe400080f0c05 */
[----:B------:R-:W-:Y:S01]  /*62a0*/  LEA.HI.X R28, R6, UR7, R3, 0x1, P1 ;  /* 0x00000007061c7c11 */ /* 0x000fe200088f0c03 */
[----:B------:R-:W-:Y:S08]  /*62b0*/  @!P2 BRA `(.L_x_13361) ;  /* 0x000000000040a947 */ /* 0x000ff00003800000 */
[----:B------:R-:W-:Y:S01]  /*62c0*/  MOV R0, 0x0 ;  /* 0x0000000000007802 */ /* 0x000fe20000000f00 */
[----:B------:R-:W-:Y:S01]  /*62d0*/  ULDC.64 UR4, c[0x4][0x138] ;  /* 0x01004e0000047ab9 */ /* 0x000fe20000000a00 */
[----:B------:R-:W-:Y:S01]  /*62e0*/  ULDC.64 UR6, c[0x4][0x140] ;  /* 0x0100500000067ab9 */ /* 0x000fe20000000a00 */
[----:B------:R-:W-:Y:S01]  /*62f0*/  IMAD.U32 R4, RZ, RZ, UR4 ;  /* 0x00000004ff047e24 */ /* 0x000fe2000f8e00ff */
[----:B---3--:R0:W1:Y:S01]  /*6300*/  LDC.64 R14, c[0x4][R0] ;  /* 0x01000000000e7b82 */ /* 0x0080620000000a00 */
[----:B------:R-:W-:Y:S01]  /*6310*/  IMAD.U32 R5, RZ, RZ, UR5 ;  /* 0x00000005ff057e24 */ /* 0x000fe2000f8e00ff */
[----:B------:R-:W-:Y:S01]  /*6320*/  ULDC.64 UR4, c[0x4][0x20] ;  /* 0x0100080000047ab9 */ /* 0x000fe20000000a00 */
[----:B------:R-:W-:Y:S01]  /*6330*/  IMAD.U32 R6, RZ, RZ, UR6 ;  /* 0x00000006ff067e24 */ /* 0x000fe2000f8e00ff */
[----:B------:R-:W-:Y:S01]  /*6340*/  MOV R7, UR7 ;  /* 0x0000000700077c02 */ /* 0x000fe20008000f00 */
[----:B------:R-:W-:Y:S01]  /*6350*/  IMAD.U32 R10, RZ, RZ, UR4 ;  /* 0x00000004ff0a7e24 */ /* 0x000fe2000f8e00ff */
[----:B--2---:R-:W-:Y:S01]  /*6360*/  MOV R13, RZ ;  /* 0x000000ff000d7202 */ /* 0x004fe20000000f00 */
[----:B----4-:R-:W-:-:S02]  /*6370*/  IMAD.U32 R11, RZ, RZ, UR5 ;  /* 0x00000005ff0b7e24 */ /* 0x010fc4000f8e00ff */
[----:B------:R-:W-:Y:S02]  /*6380*/  IMAD.MOV.U32 R8, RZ, RZ, 0x70 ;  /* 0x00000070ff087424 */ /* 0x000fe400078e00ff */
[----:B0-----:R-:W-:-:S07]  /*6390*/  IMAD.MOV.U32 R12, RZ, RZ, 0x1 ;  /* 0x00000001ff0c7424 */ /* 0x001fce00078e00ff */
[----:B------:R-:W-:-:S07]  /*63a0*/  LEPC R20, `(.L_x_13361) ;  /* 0x000000001014794e */ /* 0x000fce0000000000 */
[----:B-1----:R-:W-:Y:S05]  /*63b0*/  CALL.ABS.NOINC R14 ;  /* 0x000000000e007343 */ /* 0x002fea0003c00000 */
.L_x_13361:
[----:B------:R-:W-:Y:S05]  /*63c0*/  BSYNC B6 ;  /* 0x0000000000067941 */ /* 0x000fea0003800000 */
.L_x_13360:
        /* <DEDUP_REMOVED lines=8> */
[----:B------:R0:W0:Y:S04]  /*6450*/  SHFL.IDX PT, R0, R25, RZ, 0x1c1f ;  /* 0x001c1fff19007589 */ /* 0x00002800000e0000 */
[----:B------:R0:W0:Y:S04]  /*6460*/  SHFL.IDX PT, R5, R28, RZ, 0x1c1f ;  /* 0x001c1fff1c057589 */ /* 0x00002800000e0000 */
[----:B---3--:R3:W0:Y:S02]  /*6470*/  SHFL.IDX PT, R14, R27, RZ, 0x1c1f ;  /* 0x001c1fff1b0e7589 */ /* 0x00862400000e0000 */
.L_x_13571:
[----:B------:R-:W-:Y:S01]  /*6480*/  ULDC UR4, c[0x0][0x448] ;  /* 0x0001120000047ab9 */ /* 0x000fe20000000800 */
[----:B------:R-:W-:Y:S01]  /*6490*/  BSSY B1, `(.L_x_13365) ;  /* 0x000001e000017945 */ /* 0x000fe20003800000 */
[----:B0-----:R-:W-:Y:S01]  /*64a0*/  IMAD R26, R24, UR4, RZ ;  /* 0x00000004181a7c24 */ /* 0x001fe2000f8e02ff */
[----:B------:R-:W-:Y:S02]  /*64b0*/  CS2R R8, SRZ ;  /* 0x0000000000087805 */ /* 0x000fe4000001ff00 */
[----:B------:R-:W-:Y:S02]  /*64c0*/  CS2R R6, SRZ ;  /* 0x0000000000067805 */ /* 0x000fe4000001ff00 */
[----:B----4-:R-:W-:Y:S02]  /*64d0*/  CS2R R10, SRZ ;  /* 0x00000000000a7805 */ /* 0x010fe4000001ff00 */
[----:B--2---:R-:W-:Y:S02]  /*64e0*/  CS2R R12, SRZ ;  /* 0x00000000000c7805 */ /* 0x004fe4000001ff00 */
[----:B------:R-:W-:-:S13]  /*64f0*/  ISETP.GE.AND P0, PT, R4, R26, PT ;  /* 0x0000001a0400720c */ /* 0x000fda0003f06270 */
[----:B------:R-:W-:Y:S05]  /*6500*/  @P0 BRA `(.L_x_13366) ;  /* 0x0000000000580947 */ /* 0x000fea0003800000 */
[----:B------:R-:W2:Y:S01]  /*6510*/  LDL R28, [R1+0x58] ;  /* 0x00005800011c7983 */ /* 0x000ea20000100800 */
[----:B------:R-:W-:-:S03]  /*6520*/  ULDC UR4, c[0x0][0x3f4] ;  /* 0x0000fd0000047ab9 */ /* 0x000fc60000000800 */
[----:B---3--:R-:W3:Y:S01]  /*6530*/  LDL R27, [R1+0x54] ;  /* 0x00005400011b7983 */ /* 0x008ee20000100800 */
[----:B------:R-:W-:Y:S01]  /*6540*/  ISETP.GE.AND P3, PT, R157, UR4, PT ;  /* 0x000000049d007c0c */ /* 0x000fe2000bf66270 */
[----:B------:R-:W-:Y:S01]  /*6550*/  IMAD.MOV.U32 R6, RZ, RZ, R0 ;  /* 0x000000ffff067224 */ /* 0x000fe200078e0000 */
[----:B------:R-:W-:Y:S01]  /*6560*/  ISETP.GE.AND P2, PT, R22, UR4, PT ;  /* 0x0000000416007c0c */ /* 0x000fe2000bf46270 */
[----:B-1----:R-:W-:Y:S01]  /*6570*/  IMAD.MOV.U32 R7, RZ, RZ, R3 ;  /* 0x000000ffff077224 */ /* 0x002fe200078e0003 */
[----:B------:R-:W-:Y:S01]  /*6580*/  CS2R R10, SRZ ;  /* 0x00000000000a7805 */ /* 0x000fe2000001ff00 */
[----:B------:R-:W-:Y:S01]  /*6590*/  IMAD.MOV.U32 R15, RZ, RZ, R5 ;  /* 0x000000ffff0f7224 */ /* 0x000fe200078e0005 */
[----:B------:R-:W-:Y:S02]  /*65a0*/  CS2R R8, SRZ ;  /* 0x0000000000087805 */ /* 0x000fe4000001ff00 */
[----:B------:R-:W-:-:S07]  /*65b0*/  CS2R R12, SRZ ;  /* 0x00000000000c7805 */ /* 0x000fce000001ff00 */
[----:B------:R-:W-:Y:S01]  /*65c0*/  @!P2 IMAD.WIDE R20, R22, 0x2, R6 ;  /* 0x000000021614a825 */ /* 0x000fe200078e0206 */
[----:B------:R-:W-:-:S04]  /*65d0*/  CS2R R6, SRZ ;  /* 0x0000000000067805 */ /* 0x000fc8000001ff00 */
[----:B------:R0:W5:Y:S01]  /*65e0*/  @!P2 LD.E.64 R10, desc[UR42][R20.64] ;  /* 0x0000002a140aa980 */ /* 0x000162000c101b00 */
[-C--:B--2---:R-:W-:Y:S02]  /*65f0*/  @!P3 IADD3 R24, P0, R0, R28.reuse, RZ ;  /* 0x0000001c0018b210 */ /* 0x084fe40007f1e0ff */
[----:B------:R-:W-:Y:S01]  /*6600*/  @!P3 IADD3 R4, P1, R14, R28, RZ ;  /* 0x0000001c0e04b210 */ /* 0x000fe20007f3e0ff */
[----:B------:R-:W-:-:S03]  /*6610*/  @!P2 IMAD.WIDE R14, R22, 0x2, R14 ;  /* 0x00000002160ea825 */ /* 0x000fc600078e020e */
[----:B---3--:R-:W-:Y:S01]  /*6620*/  @!P3 IADD3.X R5, R5, R27, RZ, P1, !PT ;  /* 0x0000001b0505b210 */ /* 0x008fe20000ffe4ff */
[----:B------:R-:W-:Y:S01]  /*6630*/  @!P3 IMAD.X R25, R3, 0x1, R27, P0 ;  /* 0x000000010319b824 */ /* 0x000fe200000e061b */
[----:B------:R0:W5:Y:S04]  /*6640*/  @!P2 LD.E.64 R8, desc[UR42][R14.64] ;  /* 0x0000002a0e08a980 */ /* 0x000168000c101b00 */
[----:B------:R0:W5:Y:S04]  /*6650*/  @!P3 LD.E.64 R12, desc[UR42][R24.64] ;  /* 0x0000002a180cb980 */ /* 0x000168000c101b00 */
[----:B------:R0:W5:Y:S02]  /*6660*/  @!P3 LD.E.64 R6, desc[UR42][R4.64] ;  /* 0x0000002a0406b980 */ /* 0x000164000c101b00 */
.L_x_13366:
[----:B------:R-:W-:Y:S05]  /*6670*/  BSYNC B1 ;  /* 0x0000000000017941 */ /* 0x000fea0003800000 */
.L_x_13365:
[----:B0-----:R-:W2:Y:S01]  /*6680*/  LDL R14, [R1+0x20] ;  /* 0x00002000010e7983 */ /* 0x001ea20000100800 */
[----:B------:R-:W-:Y:S01]  /*6690*/  ULEA.HI UR4, UR37, UR37, URZ, 0x1 ;  /* 0x0000002525047291 */ /* 0x000fe2000f8f083f */
[----:B------:R-:W-:Y:S01]  /*66a0*/  IMAD R4, R33, -0xc0, R26 ;  /* 0xffffff4021047824 */ /* 0x000fe200078e021a */
[----:B-----5:R-:W-:Y:S01]  /*66b0*/  SHF.R.U64 R34, R10, 0x10, R11 ;  /* 0x000000100a227819 */ /* 0x020fe2000000120b */
[----:B------:R-:W0:Y:S01]  /*66c0*/  S2R R5, SR_TID.X ;  /* 0x0000000000057919 */ /* 0x000e220000002100 */
[----:B------:R-:W-:Y:S01]  /*66d0*/  ULOP3.LUT UR4, UR4, 0xfffffffe, URZ, 0xc0, !UPT ;  /* 0xfffffffe04047892 */ /* 0x000fe2000f8ec03f */
[----:B------:R-:W-:Y:S01]  /*66e0*/  IMAD.MOV.U32 R33, RZ, RZ, R10 ;  /* 0x000000ffff217224 */ /* 0x000fe200078e000a */
[--C-:B------:R-:W-:Y:S01]  /*66f0*/  SHF.R.U64 R24, R12, 0x10, R13.reuse ;  /* 0x000000100c187819 */ /* 0x100fe2000000120d */
[--C-:B------:R-:W-:Y:S01]  /*6700*/  IMAD.MOV.U32 R10, RZ, RZ, R13.reuse ;  /* 0x000000ffff0a7224 */ /* 0x100fe200078e000d */
[----:B------:R-:W-:Y:S01]  /*6710*/  UIADD3 UR4, UR37, -UR4, URZ ;  /* 0x8000000425047290 */ /* 0x000fe2000fffe03f */
[----:B------:R-:W-:Y:S01]  /*6720*/  SHF.R.U32.HI R25, RZ, 0x10, R13 ;  /* 0x00000010ff197819 */ /* 0x000fe2000001160d */
[--C-:B------:R-:W-:Y:S01]  /*6730*/  IMAD.MOV.U32 R13, RZ, RZ, R9.reuse ;  /* 0x000000ffff0d7224 */ /* 0x100fe200078e0009 */
[----:B------:R-:W-:Y:S01]  /*6740*/  MOV R20, R11 ;  /* 0x0000000b00147202 */ /* 0x000fe20000000f00 */
[----:B------:R-:W-:Y:S01]  /*6750*/  BSSY B1, `(.L_x_13367) ;  /* 0x0000027000017945 */ /* 0x000fe20003800000 */
[--C-:B------:R-:W-:Y:S01]  /*6760*/  SHF.R.U64 R35, R8, 0x10, R9.reuse ;  /* 0x0000001008237819 */ /* 0x100fe20000001209 */
[----:B------:R-:W-:Y:S01]  /*6770*/  IMAD.U32 R15, RZ, RZ, UR4 ;  /* 0x00000004ff0f7e24 */ /* 0x000fe2000f8e00ff */
[----:B------:R-:W-:Y:S01]  /*6780*/  SHF.R.U32.HI R26, RZ, 0x10, R9 ;  /* 0x00000010ff1a7819 */ /* 0x000fe20000011609 */
[----:B------:R-:W-:Y:S01]  /*6790*/  IMAD.MOV.U32 R9, RZ, RZ, R6 ;  /* 0x000000ffff097224 */ /* 0x000fe200078e0006 */
[----:B------:R-:W-:-:S02]  /*67a0*/  MOV R32, R8 ;  /* 0x0000000800207202 */ /* 0x000fc40000000f00 */
[----:B------:R-:W-:Y:S02]  /*67b0*/  SHF.L.U32 R15, R15, 0x1f, RZ ;  /* 0x0000001f0f0f7819 */ /* 0x000fe400000006ff */
[----:B------:R-:W-:Y:S02]  /*67c0*/  SHF.R.U64 R6, R6, 0x10, R7 ;  /* 0x0000001006067819 */ /* 0x000fe40000001207 */
[----:B------:R-:W4:Y:S01]  /*67d0*/  SYNCS.PHASECHK.TRANS64.TRYWAIT P0, [R18+URZ+0x16800], R15 ;  /* 0x0168000f120075a7 */ /* 0x000f22000800017f */
[----:B------:R-:W-:Y:S02]  /*67e0*/  PRMT R8, R10, 0x5410, R25 ;  /* 0x000054100a087816 */ /* 0x000fe40000000019 */
[----:B------:R-:W-:Y:S02]  /*67f0*/  PRMT R33, R33, 0x5410, R20 ;  /* 0x0000541021217816 */ /* 0x000fe40000000014 */
[----:B------:R-:W-:Y:S02]  /*6800*/  PRMT R10, R24, 0x7610, R10 ;  /* 0x00007610180a7816 */ /* 0x000fe4000000000a */
[----:B------:R-:W-:-:S02]  /*6810*/  PRMT R32, R32, 0x5410, R13 ;  /* 0x0000541020207816 */ /* 0x000fc4000000000d */
[----:B------:R-:W-:Y:S01]  /*6820*/  PRMT R35, R35, 0x5410, R26 ;  /* 0x0000541023237816 */ /* 0x000fe2000000001a */
[----:B0-----:R-:W-:-:S05]  /*6830*/  VIADD R21, R5, 0xffffff80 ;  /* 0xffffff8005157836 */ /* 0x001fca0000000000 */
[----:B------:R-:W-:-:S04]  /*6840*/  SHF.R.S32.HI R5, RZ, 0x1f, R21 ;  /* 0x0000001fff057819 */ /* 0x000fc80000011415 */
[----:B------:R-:W-:Y:S02]  /*6850*/  LEA.HI R5, R5, R21, RZ, 0x5 ;  /* 0x0000001505057211 */ /* 0x000fe400078f28ff */
[----:B------:R-:W-:Y:S01]  /*6860*/  SHF.R.U32.HI R21, RZ, 0x10, R11 ;  /* 0x00000010ff157819 */ /* 0x000fe2000001160b */
[----:B------:R-:W-:Y:S01]  /*6870*/  IMAD.MOV.U32 R11, RZ, RZ, R12 ;  /* 0x000000ffff0b7224 */ /* 0x000fe200078e000c */
[----:B------:R-:W-:Y:S02]  /*6880*/  SHF.R.S32.HI R5, RZ, 0x5, R5 ;  /* 0x00000005ff057819 */ /* 0x000fe40000011405 */
[----:B------:R-:W-:Y:S02]  /*6890*/  VIMNMX R12, R4, 0xc0, PT ;  /* 0x000000c0040c7848 */ /* 0x000fe40003fe0100 */
[----:B------:R-:W-:Y:S02]  /*68a0*/  PRMT R11, R11, 0x5410, R9 ;  /* 0x000054100b0b7816 */ /* 0x000fe40000000009 */
[----:B------:R-:W-:Y:S01]  /*68b0*/  PRMT R34, R34, 0x5410, R21 ;  /* 0x0000541022227816 */ /* 0x000fe20000000015 */
[C---:B--2---:R-:W-:Y:S01]  /*68c0*/  IMAD.SHL.U32 R0, R14.reuse, 0x40, RZ ;  /* 0x000000400e007824 */ /* 0x044fe200078e00ff */
[----:B------:R-:W-:-:S02]  /*68d0*/  LOP3.LUT P1, RZ, R14, 0x4, RZ, 0xc0, !PT ;  /* 0x000000040eff7812 */ /* 0x000fc4000782c0ff */
[----:B------:R-:W-:Y:S02]  /*68e0*/  MOV R14, R7 ;  /* 0x00000007000e7202 */ /* 0x000fe40000000f00 */
[----:B-1----:R-:W-:Y:S02]  /*68f0*/  LOP3.LUT R3, R0, 0x1c0, RZ, 0xc0, !PT ;  /* 0x000001c000037812 */ /* 0x002fe400078ec0ff */
[----:B------:R-:W-:Y:S02]  /*6900*/  SHF.R.U32.HI R7, RZ, 0x10, R7 ;  /* 0x00000010ff077819 */ /* 0x000fe40000011607 */
[----:B------:R-:W-:Y:S02]  /*6910*/  LOP3.LUT R0, R3, 0x18, R16, 0xf8, !PT ;  /* 0x0000001803007812 */ /* 0x000fe400078ef810 */
[----:B------:R-:W-:Y:S02]  /*6920*/  SHF.R.U32.HI R3, RZ, 0x3, R3 ;  /* 0x00000003ff037819 */ /* 0x000fe40000011603 */
[----:B------:R-:W-:-:S02]  /*6930*/  PRMT R9, R14, 0x7610, R9 ;  /* 0x000076100e097816 */ /* 0x000fc40000000009 */
[----:B------:R-:W-:-:S05]  /*6940*/  LOP3.LUT R0, R0, R3, RZ, 0x3c, !PT ;  /* 0x0000000300007212 */ /* 0x000fca00078e3cff */
[----:B------:R-:W-:-:S04]  /*6950*/  IMAD R3, R5, 0x200, R0 ;  /* 0x0000020005037824 */ /* 0x000fc800078e0200 */
[----:B------:R-:W-:-:S04]  /*6960*/  IMAD R3, R3, 0x2, R18 ;  /* 0x0000000203037824 */ /* 0x000fc800078e0212 */
[C---:B------:R-:W-:Y:S02]  /*6970*/  VIADD R5, R3.reuse, 0x8400 ;  /* 0x0000840003057836 */ /* 0x040fe40000000000 */
[----:B------:R-:W-:Y:S02]  /*6980*/  VIADD R0, R3, 0x8440 ;  /* 0x0000844003007836 */ /* 0x000fe40000000000 */
[----:B------:R-:W-:Y:S01]  /*6990*/  @P1 VIADD R0, R5, 0xffffffc0 ;  /* 0xffffffc005001836 */ /* 0x000fe20000000000 */
[----:B------:R-:W-:Y:S01]  /*69a0*/  ISETP.GE.AND P1, PT, R153, R12, PT ;  /* 0x0000000c9900720c */ /* 0x000fe20003f26270 */
[----:B----4-:R-:W-:-:S12]  /*69b0*/  @!P0 BRA `(.L_x_13368) ;  /* 0x0000010400448947 */ /* 0x010fd80003800000 */
.L_x_13572:
[----:B------:R-:W-:Y:S05]  /*69c0*/  BSYNC B1 ;  /* 0x0000000000017941 */ /* 0x000fea0003800000 */
.L_x_13367:
[----:B------:R-:W-:Y:S01]  /*69d0*/  BSSY B1, `(.L_x_13369) ;  /* 0x0000057000017945 */ /* 0x000fe20003800000 */
[----:B------:R-:W-:Y:S02]  /*69e0*/  PRMT R10, R10, 0x5410, R6 ;  /* 0x000054100a0a7816 */ /* 0x000fe40000000006 */
[----:B------:R-:W-:Y:S01]  /*69f0*/  PRMT R9, R9, 0x5410, R7 ;  /* 0x0000541009097816 */ /* 0x000fe20000000007 */
[----:B------:R-:W-:Y:S06]  /*6a00*/  @P1 BRA `(.L_x_13370) ;  /* 0x00000004004c1947 */ /* 0x000fec0003800000 */
[----:B------:R-:W1:Y:S01]  /*6a10*/  LDC R4, c[0x0][0x3f4] ;  /* 0x0000fd00ff047b82 */ /* 0x000e620000000800 */
[----:B------:R-:W-:Y:S01]  /*6a20*/  BSSY B2, `(.L_x_13371) ;  /* 0x000002a000027945 */ /* 0x000fe20003800000 */
[-C--:B-1----:R-:W-:Y:S02]  /*6a30*/  ISETP.GE.AND P0, PT, R22, R4.reuse, PT ;  /* 0x000000041600720c */ /* 0x082fe40003f06270 */
[----:B------:R-:W-:-:S11]  /*6a40*/  ISETP.GE.AND P1, PT, R157, R4, PT ;  /* 0x000000049d00720c */ /* 0x000fd60003f26270 */
[----:B------:R-:W-:Y:S05]  /*6a50*/  @P0 BRA `(.L_x_13372) ;  /* 0x0000000000980947 */ /* 0x000fea0003800000 */
[----:B------:R-:W1:Y:S01]  /*6a60*/  LDS.128 R4, [R3+0x8400] ;  /* 0x0084000003047984 */ /* 0x000e620000000c00 */
[----:B------:R-:W-:Y:S02]  /*6a70*/  HADD2.F32 R25, -RZ, R32.H0_H0 ;  /* 0x20000020ff197230 */ /* 0x000fe40000004100 */
[----:B------:R-:W-:Y:S02]  /*6a80*/  HADD2.F32 R21, -RZ, R33.H0_H0 ;  /* 0x20000021ff157230 */ /* 0x000fe40000004100 */
[----:B------:R-:W-:Y:S02]  /*6a90*/  HADD2.F32 R24, -RZ, R34.H0_H0 ;  /* 0x20000022ff187230 */ /* 0x000fe40000004100 */
[----:B------:R-:W-:Y:S02]  /*6aa0*/  HADD2.F32 R26, -RZ, R35.H0_H0 ;  /* 0x20000023ff1a7230 */ /* 0x000fe40000004100 */
[--C-:B-1----:R-:W-:Y:S02]  /*6ab0*/  HADD2.F32 R13, -RZ, R4.reuse.H0_H0 ;  /* 0x20000004ff0d7230 */ /* 0x102fe40000004100 */
[----:B------:R-:W-:-:S02]  /*6ac0*/  HADD2.F32 R4, -RZ, R4.H1_H1 ;  /* 0x30000004ff047230 */ /* 0x000fc40000004100 */
[--C-:B------:R-:W-:Y:S02]  /*6ad0*/  HADD2.F32 R14, -RZ, R5.reuse.H0_H0 ;  /* 0x20000005ff0e7230 */ /* 0x100fe40000004100 */
[----:B------:R-:W-:Y:S02]  /*6ae0*/  HADD2.F32 R5, -RZ, R5.H1_H1 ;  /* 0x30000005ff057230 */ /* 0x000fe40000004100 */
[C---:B------:R-:W-:Y:S01]  /*6af0*/  FMUL.FTZ R28, R4.reuse, R25 ;  /* 0x00000019041c7220 */ /* 0x040fe20000410000 */
[-C--:B------:R-:W-:Y:S01]  /*6b00*/  FMUL.FTZ R4, R4, R21.reuse ;  /* 0x0000001504047220 */ /* 0x080fe20000410000 */
[--C-:B0-----:R-:W-:Y:S02]  /*6b10*/  HADD2.F32 R15, -RZ, R6.reuse.H0_H0 ;  /* 0x20000006ff0f7230 */ /* 0x101fe40000004100 */
[----:B------:R-:W-:Y:S02]  /*6b20*/  HADD2.F32 R20, -RZ, R7.H0_H0 ;  /* 0x20000007ff147230 */ /* 0x000fe40000004100 */
[----:B---3--:R-:W-:Y:S01]  /*6b30*/  FMUL.FTZ R27, R5, R26 ;  /* 0x0000001a051b7220 */ /* 0x008fe20000410000 */
        /* <DEDUP_REMOVED lines=24> */
.L_x_13372:
[----:B------:R-:W-:Y:S05]  /*6cc0*/  BSYNC B2 ;  /* 0x0000000000027941 */ /* 0x000fea0003800000 */
.L_x_13371:
[----:B------:R-:W-:Y:S05]  /*6cd0*/  @P1 BRA `(.L_x_13370) ;  /* 0x0000000000981947 */ /* 0x000fea0003800000 */
[----:B-1----:R-:W1:Y:S01]  /*6ce0*/  LDS.128 R4, [R0] ;  /* 0x0000000000047984 */ /* 0x002e620000000c00 */
[--C-:B------:R-:W-:Y:S02]  /*6cf0*/  HADD2.F32 R25, -RZ, R11.reuse.H1_H1 ;  /* 0x3000000bff197230 */ /* 0x100fe40000004100 */
[----:B------:R-:W-:Y:S02]  /*6d00*/  HADD2.F32 R21, -RZ, R11.H0_H0 ;  /* 0x2000000bff157230 */ /* 0x000fe40000004100 */
[--C-:B------:R-:W-:Y:S02]  /*6d10*/  HADD2.F32 R24, -RZ, R10.reuse.H0_H0 ;  /* 0x2000000aff187230 */ /* 0x100fe40000004100 */
[----:B------:R-:W-:Y:S02]  /*6d20*/  HADD2.F32 R26, -RZ, R10.H1_H1 ;  /* 0x3000000aff1a7230 */ /* 0x000fe40000004100 */
        /* <DEDUP_REMOVED lines=16> */
[--C-:B------:R-:W-:Y:S02]  /*6e30*/  HADD2.F32 R13, -RZ, R9.reuse.H0_H0 ;  /* 0x20000009ff0d7230 */ /* 0x100fe40000004100 */
[--C-:B------:R-:W-:Y:S02]  /*6e40*/  HADD2.F32 R4, -RZ, R8.reuse.H0_H0 ;  /* 0x20000008ff047230 */ /* 0x100fe40000004100 */
        /* <DEDUP_REMOVED lines=15> */
.L_x_13370:
[----:B------:R-:W-:Y:S05]  /*6f40*/  BSYNC B1 ;  /* 0x0000000000017941 */ /* 0x000fea0003800000 */
.L_x_13369:
        /* <DEDUP_REMOVED lines=12> */
[----:B---3--:R-:W-:Y:S02]  /*7010*/  HADD2.F32 R27, -RZ, R34.H0_H0 ;  /* 0x20000022ff1b7230 */ /* 0x008fe40000004100 */
[----:B------:R-:W-:Y:S02]  /*7020*/  HADD2.F32 R28, -RZ, R32.H1_H1 ;  /* 0x30000020ff1c7230 */ /* 0x000fe40000004100 */
[----:B-1----:R-:W-:-:S02]  /*7030*/  HADD2.F32 R12, -RZ, R4.H0_H0 ;  /* 0x20000004ff0c7230 */ /* 0x002fc40000004100 */
[----:B------:R-:W-:Y:S02]  /*7040*/  HADD2.F32 R4, -RZ, R4.H1_H1 ;  /* 0x30000004ff047230 */ /* 0x000fe40000004100 */
        /* <DEDUP_REMOVED lines=9> */
[----:B0-----:R-:W-:-:S02]  /*70e0*/  HADD2.F32 R15, -RZ, R7.H0_H0 ;  /* 0x20000007ff0f7230 */ /* 0x001fc40000004100 */
[-C--:B------:R-:W-:Y:S01]  /*70f0*/  FFMA.FTZ R5, R27, R13.reuse, -R20 ;  /* 0x0000000d1b057223 */ /* 0x080fe20000010814 */
[----:B------:R-:W-:Y:S02]  /*7100*/  HADD2.F32 R26, -RZ, R33.H1_H1 ;  /* 0x30000021ff1a7230 */ /* 0x000fe40000004100 */
[----:B------:R-:W-:Y:S01]  /*7110*/  FFMA.FTZ R12, R31, R13, R12 ;  /* 0x0000000d1f0c7223 */ /* 0x000fe2000001000c */
[----:B------:R-:W-:Y:S01]  /*7120*/  HADD2.F32 R6, -RZ, R6.H1_H1 ;  /* 0x30000006ff067230 */ /* 0x000fe20000004100 */
[----:B------:R-:W-:Y:S01]  /*7130*/  F2FP.F16.F32.PACK_AB R4, R25, R4 ;  /* 0x000000041904723e */ /* 0x000fe200000000ff */
[----:B------:R-:W-:Y:S02]  /*7140*/  HADD2.F32 R7, -RZ, R7.H1_H1 ;  /* 0x30000007ff077230 */ /* 0x000fe40000004100 */
[----:B------:R-:W-:Y:S02]  /*7150*/  HADD2.F32 R33, -RZ, R35.H1_H1 ;  /* 0x30000023ff217230 */ /* 0x000fe40000004100 */
[----:B------:R-:W-:Y:S01]  /*7160*/  FMUL.FTZ R13, R28, R6 ;  /* 0x000000061c0d7220 */ /* 0x000fe20000410000 */
[----:B------:R-:W-:-:S02]  /*7170*/  HADD2.F32 R27, -RZ, R34.H1_H1 ;  /* 0x30000022ff1b7230 */ /* 0x000fc40000004100 */
[----:B------:R-:W-:Y:S01]  /*7180*/  FMUL.FTZ R21, R26, R6 ;  /* 0x000000061a157220 */ /* 0x000fe20000410000 */
[----:B------:R-:W-:Y:S01]  /*7190*/  F2FP.F16.F32.PACK_AB R5, R12, R5 ;  /* 0x000000050c05723e */ /* 0x000fe200000000ff */
[-C--:B------:R-:W-:Y:S01]  /*71a0*/  FMUL.FTZ R20, R33, R7.reuse ;  /* 0x0000000721147220 */ /* 0x080fe20000410000 */
[-C--:B------:R-:W-:Y:S01]  /*71b0*/  FFMA.FTZ R6, R26, R14.reuse, -R13 ;  /* 0x0000000e1a067223 */ /* 0x080fe2000001080d */
[C---:B------:R-:W-:Y:S01]  /*71c0*/  FMUL.FTZ R24, R27.reuse, R7 ;  /* 0x000000071b187220 */ /* 0x040fe20000410000 */
[----:B------:R-:W-:Y:S01]  /*71d0*/  FFMA.FTZ R21, R28, R14, R21 ;  /* 0x0000000e1c157223 */ /* 0x000fe20000010015 */
[-C--:B------:R-:W-:Y:S02]  /*71e0*/  FFMA.FTZ R7, R27, R15.reuse, -R20 ;  /* 0x0000000f1b077223 */ /* 0x080fe40000010814 */
[----:B------:R-:W-:Y:S02]  /*71f0*/  FFMA.FTZ R24, R33, R15, R24 ;  /* 0x0000000f21187223 */ /* 0x000fe40000010018 */
[----:B------:R-:W-:-:S03]  /*7200*/  F2FP.F16.F32.PACK_AB R6, R21, R6 ;  /* 0x000000061506723e */ /* 0x000fc600000000ff */
[----:B------:R-:W-:-:S05]  /*7210*/  F2FP.F16.F32.PACK_AB R7, R24, R7 ;  /* 0x000000071807723e */ /* 0x000fca00000000ff */
[----:B------:R1:W-:Y:S02]  /*7220*/  STS.128 [R3+0xb400], R4 ;  /* 0x00b4000403007388 */ /* 0x0003e40000000c00 */
.L_x_13375:
[----:B------:R-:W-:Y:S05]  /*7230*/  BSYNC B1 ;  /* 0x0000000000017941 */ /* 0x000fea0003800000 */
.L_x_13374:
[----:B------:R-:W-:Y:S05]  /*7240*/  @P1 BRA `(.L_x_13373) ;  /* 0x0000001000941947 */ /* 0x000fea0003800000 */
[----:B-1----:R-:W1:Y:S01]  /*7250*/  LDS.128 R4, [R0+0x3000] ;  /* 0x0030000000047984 */ /* 0x002e620000000c00 */
[--C-:B------:R-:W-:Y:S02]  /*7260*/  HADD2.F32 R21, -RZ, R11.reuse.H1_H1 ;  /* 0x3000000bff157230 */ /* 0x100fe40000004100 */
[--C-:B------:R-:W-:Y:S02]  /*7270*/  HADD2.F32 R24, -RZ, R10.reuse.H0_H0 ;  /* 0x2000000aff187230 */ /* 0x100fe40000004100 */
[----:B------:R-:W-:Y:S02]  /*7280*/  HADD2.F32 R26, -RZ, R10.H1_H1 ;  /* 0x3000000aff1a7230 */ /* 0x000fe40000004100 */
[----:B0-----:R-:W-:Y:S02]  /*7290*/  HADD2.F32 R15, -RZ, R11.H0_H0 ;  /* 0x2000000bff0f7230 */ /* 0x001fe40000004100 */
[----:B------:R-:W-:Y:S02]  /*72a0*/  HADD2.F32 R25, -RZ, R9.H0_H0 ;  /* 0x20000009ff197230 */ /* 0x000fe40000004100 */
[----:B-1----:R-:W-:-:S02]  /*72b0*/  HADD2.F32 R3, -RZ, R4.H0_H0 ;  /* 0x20000004ff037230 */ /* 0x002fc40000004100 */
        /* <DEDUP_REMOVED lines=10> */
[-C--:B------:R-:W-:Y:S01]  /*7360*/  FFMA.FTZ R5, R24, R10.reuse, -R13 ;  /* 0x0000000a18057223 */ /* 0x080fe2000001080d */
[----:B------:R-:W-:Y:S02]  /*7370*/  HADD2.F32 R6, -RZ, R6.H1_H1 ;  /* 0x30000006ff067230 */ /* 0x000fe40000004100 */
[----:B------:R-:W-:Y:S01]  /*7380*/  FFMA.FTZ R3, R21, R3, R20 ;  /* 0x0000000315037223 */ /* 0x000fe20000010014 */
[----:B------:R-:W-:Y:S02]  /*7390*/  HADD2.F32 R7, -RZ, R7.H1_H1 ;  /* 0x30000007ff077230 */ /* 0x000fe40000004100 */
[----:B------:R-:W-:Y:S01]  /*73a0*/  FFMA.FTZ R10, R26, R10, R15 ;  /* 0x0000000a1a0a7223 */ /* 0x000fe2000001000f */
[----:B------:R-:W-:Y:S02]  /*73b0*/  HADD2.F32 R24, -RZ, R9.H1_H1 ;  /* 0x30000009ff187230 */ /* 0x000fe40000004100 */
[--C-:B------:R-:W-:Y:S01]  /*73c0*/  HADD2.F32 R21, -RZ, R8.reuse.H0_H0 ;  /* 0x20000008ff157230 */ /* 0x100fe20000004100 */
[----:B------:R-:W-:Y:S01]  /*73d0*/  F2FP.F16.F32.PACK_AB R4, R3, R4 ;  /* 0x000000040304723e */ /* 0x000fe200000000ff */
[----:B------:R-:W-:-:S02]  /*73e0*/  HADD2.F32 R20, -RZ, R8.H1_H1 ;  /* 0x30000008ff147230 */ /* 0x000fc40000004100 */
[-C--:B------:R-:W-:Y:S01]  /*73f0*/  FMUL.FTZ R8, R25, R6.reuse ;  /* 0x0000000619087220 */ /* 0x080fe20000410000 */
[----:B------:R-:W-:Y:S01]  /*7400*/  FMUL.FTZ R9, R24, R7 ;  /* 0x0000000718097220 */ /* 0x000fe20000410000 */
[C---:B------:R-:W-:Y:S01]  /*7410*/  FMUL.FTZ R14, R21.reuse, R6 ;  /* 0x00000006150e7220 */ /* 0x040fe20000410000 */
[----:B------:R-:W-:Y:S01]  /*7420*/  F2FP.F16.F32.PACK_AB R5, R10, R5 ;  /* 0x000000050a05723e */ /* 0x000fe200000000ff */
        /* <DEDUP_REMOVED lines=9> */
.L_x_13363:
[----:B------:R-:W-:-:S03]  /*74c0*/  UMOV UR4, 0xffffffff ;  /* 0xffffffff00047882 */ /* 0x000fc60000000000 */
[----:B------:R-:W-:Y:S05]  /*74d0*/  BRA.DIV UR4, `(.L_x_13376) ;  /* 0x000000fa04907947 */ /* 0x000fea000b800000 */
[----:B------:R0:W1:Y:S04]  /*74e0*/  SHFL.IDX PT, R0, R26, RZ, 0x1c1f ;  /* 0x001c1fff1a007589 */ /* 0x00006800000e0000 */
[----:B------:R0:W0:Y:S04]  /*74f0*/  SHFL.IDX PT, R3, R25, RZ, 0x1c1f ;  /* 0x001c1fff19037589 */ /* 0x00002800000e0000 */
[----:B------:R0:W0:Y:S04]  /*7500*/  SHFL.IDX PT, R20, R28, RZ, 0x1c1f ;  /* 0x001c1fff1c147589 */ /* 0x00002800000e0000 */
[----:B---3--:R3:W0:Y:S02]  /*7510*/  SHFL.IDX PT, R14, R27, RZ, 0x1c1f ;  /* 0x001c1fff1b0e7589 */ /* 0x00862400000e0000 */
.L_x_13578:
[----:B------:R-:W-:Y:S01]  /*7520*/  ULDC UR4, c[0x0][0x448] ;  /* 0x0001120000047ab9 */ /* 0x000fe20000000800 */
[----:B------:R-:W-:Y:S01]  /*7530*/  BSSY B1, `(.L_x_13377) ;  /* 0x0000014000017945 */ /* 0x000fe20003800000 */
[----:B------:R-:W-:Y:S01]  /*7540*/  IMAD R24, R24, UR4, RZ ;  /* 0x0000000418187c24 */ /* 0x000fe2000f8e02ff */
[----:B------:R-:W-:Y:S02]  /*7550*/  CS2R R6, SRZ ;  /* 0x0000000000067805 */ /* 0x000fe4000001ff00 */
[----:B------:R-:W-:Y:S02]  /*7560*/  CS2R R8, SRZ ;  /* 0x0000000000087805 */ /* 0x000fe4000001ff00 */
[----:B----4-:R-:W-:Y:S02]  /*7570*/  CS2R R10, SRZ ;  /* 0x00000000000a7805 */ /* 0x010fe4000001ff00 */
[----:B------:R-:W-:Y:S02]  /*7580*/  ISETP.GE.AND P0, PT, R4, R24, PT ;  /* 0x000000180400720c */ /* 0x000fe40003f06270 */
[----:B------:R-:W-:-:S11]  /*7590*/  CS2R R4, SRZ ;  /* 0x0000000000047805 */ /* 0x000fd6000001ff00 */
[----:B------:R-:W-:Y:S05]  /*75a0*/  @P0 BRA `(.L_x_13378) ;  /* 0x0000000000300947 */ /* 0x000fea0003800000 */
[----:B------:R-:W-:Y:S01]  /*75b0*/  ULDC UR4, c[0x0][0x3f4] ;  /* 0x0000fd0000047ab9 */ /* 0x000fe20000000800 */
[C---:B------:R-:W-:Y:S01]  /*75c0*/  IMAD.SHL.U32 R15, R16.reuse, 0x2, RZ ;  /* 0x00000002100f7824 */ /* 0x040fe200078e00ff */
[C---:B------:R-:W-:Y:S02]  /*75d0*/  ISETP.GE.AND P2, PT, R16.reuse, UR4, PT ;  /* 0x0000000410007c0c */ /* 0x040fe4000bf46270 */
[----:B------:R-:W-:Y:S02]  /*75e0*/  SHF.L.U64.HI R5, R16, 0x1, R17 ;  /* 0x0000000110057819 */ /* 0x000fe40000010211 */
[-C--:B0-----:R-:W-:Y:S02]  /*75f0*/  IADD3 R12, P0, R3, R15.reuse, RZ ;  /* 0x0000000f030c7210 */ /* 0x081fe40007f1e0ff */
[----:B------:R-:W-:-:S03]  /*7600*/  IADD3 R14, P1, R14, R15, RZ ;  /* 0x0000000f0e0e7210 */ /* 0x000fc60007f3e0ff */
[----:B-12---:R-:W-:Y:S01]  /*7610*/  IMAD.X R13, R0, 0x1, R5, P0 ;  /* 0x00000001000d7824 */ /* 0x006fe200000e0605 */
[----:B------:R-:W-:Y:S02]  /*7620*/  IADD3.X R15, R20, R5, RZ, P1, !PT ;  /* 0x00000005140f7210 */ /* 0x000fe40000ffe4ff */
[----:B------:R-:W-:Y:S01]  /*7630*/  CS2R R4, SRZ ;  /* 0x0000000000047805 */ /* 0x000fe2000001ff00 */
[----:B------:R-:W-:Y:S06]  /*7640*/  @P2 BRA `(.L_x_13378) ;  /* 0x0000000000082947 */ /* 0x000fec0003800000 */
[----:B------:R4:W5:Y:S04]  /*7650*/  LD.E.128 R4, desc[UR42][R12.64] ;  /* 0x0000002a0c047980 */ /* 0x000968000c101d00 */
[----:B------:R4:W5:Y:S02]  /*7660*/  LD.E.128 R8, desc[UR42][R14.64] ;  /* 0x0000002a0e087980 */ /* 0x000964000c101d00 */
.L_x_13378:
[----:B------:R-:W-:Y:S05]  /*7670*/  BSYNC B1 ;  /* 0x0000000000017941 */ /* 0x000fea0003800000 */
.L_x_13377:
[----:B------:R-:W-:Y:S01]  /*7680*/  ULEA.HI UR4, UR37, UR37, URZ, 0x1 ;  /* 0x0000002525047291 */ /* 0x000fe2000f8f083f */
[----:B---3--:R-:W3:Y:S01]  /*7690*/  LDC R27, c[0x0][0x3f4] ;  /* 0x0000fd00ff1b7b82 */ /* 0x008ee20000000800 */
[----:B----4-:R-:W-:Y:S01]  /*76a0*/  IMAD R12, R33, -0xc0, R24 ;  /* 0xffffff40210c7824 */ /* 0x010fe200078e0218 */
[--C-:B0----5:R-:W-:Y:S01]  /*76b0*/  SHF.R.U64 R3, R4, 0x10, R5.reuse ;  /* 0x0000001004037819 */ /* 0x121fe20000001205 */
[----:B------:R-:W-:Y:S01]  /*76c0*/  ULOP3.LUT UR4, UR4, 0xfffffffe, URZ, 0xc0, !UPT ;  /* 0xfffffffe04047892 */ /* 0x000fe2000f8ec03f */
[----:B------:R-:W-:Y:S01]  /*76d0*/  IMAD.MOV.U32 R21, RZ, RZ, R4 ;  /* 0x000000ffff157224 */ /* 0x000fe200078e0004 */
[--C-:B------:R-:W-:Y:S01]  /*76e0*/  SHF.R.U32.HI R14, RZ, 0x10, R5.reuse ;  /* 0x00000010ff0e7819 */ /* 0x100fe20000011605 */
[----:B------:R-:W-:Y:S01]  /*76f0*/  IMAD.MOV.U32 R15, RZ, RZ, R5 ;  /* 0x000000ffff0f7224 */ /* 0x000fe200078e0005 */
[----:B------:R-:W-:Y:S01]  /*7700*/  UIADD3 UR4, UR37, -UR4, URZ ;  /* 0x8000000425047290 */ /* 0x000fe2000fffe03f */
[----:B--2---:R-:W-:Y:S01]  /*7710*/  IMAD.MOV.U32 R13, RZ, RZ, R6 ;  /* 0x000000ffff0d7224 */ /* 0x004fe200078e0006 */
[----:B------:R-:W-:Y:S01]  /*7720*/  SHF.R.U64 R24, R6, 0x10, R7 ;  /* 0x0000001006187819 */ /* 0x000fe20000001207 */
[----:B------:R-:W-:Y:S01]  /*7730*/  IMAD.MOV.U32 R4, RZ, RZ, R8 ;  /* 0x000000ffff047224 */ /* 0x000fe200078e0008 */
[----:B------:R-:W-:Y:S01]  /*7740*/  VIMNMX R12, R12, 0xc0, PT ;  /* 0x000000c00c0c7848 */ /* 0x000fe20003fe0100 */
[----:B------:R-:W-:Y:S01]  /*7750*/  IMAD.MOV.U32 R5, RZ, RZ, R10 ;  /* 0x000000ffff057224 */ /* 0x000fe200078e000a */
[----:B-1----:R-:W-:Y:S01]  /*7760*/  MOV R0, R7 ;  /* 0x0000000700007202 */ /* 0x002fe20000000f00 */
[----:B------:R-:W-:Y:S01]  /*7770*/  IMAD.U32 R25, RZ, RZ, UR4 ;  /* 0x00000004ff197e24 */ /* 0x000fe2000f8e00ff */
[--C-:B------:R-:W-:Y:S01]  /*7780*/  SHF.R.U64 R8, R8, 0x10, R9.reuse ;  /* 0x0000001008087819 */ /* 0x100fe20000001209 */
[----:B------:R-:W-:Y:S01]  /*7790*/  IMAD.MOV.U32 R20, RZ, RZ, R9 ;  /* 0x000000ffff147224 */ /* 0x000fe200078e0009 */
[--C-:B------:R-:W-:Y:S01]  /*77a0*/  SHF.R.U64 R10, R10, 0x10, R11.reuse ;  /* 0x000000100a0a7819 */ /* 0x100fe2000000120b */
[----:B------:R-:W-:Y:S01]  /*77b0*/  IMAD.MOV.U32 R6, RZ, RZ, R11 ;  /* 0x000000ffff067224 */ /* 0x000fe200078e000b */
[----:B------:R-:W-:Y:S01]  /*77c0*/  SHF.L.U32 R25, R25, 0x1f, RZ ;  /* 0x0000001f19197819 */ /* 0x000fe200000006ff */
[----:B------:R-:W-:Y:S01]  /*77d0*/  BSSY B1, `(.L_x_13379) ;  /* 0x0000013000017945 */ /* 0x000fe20003800000 */
[----:B------:R-:W-:-:S02]  /*77e0*/  IADD3 R26, R153, 0x60, RZ ;  /* 0x00000060991a7810 */ /* 0x000fc40007ffe0ff */
[----:B------:R-:W0:Y:S01]  /*77f0*/  SYNCS.PHASECHK.TRANS64.TRYWAIT P1, [R18+URZ+0x16800], R25 ;  /* 0x01680019120075a7 */ /* 0x000e22000802017f */
[----:B---3--:R-:W-:Y:S02]  /*7800*/  ISETP.GE.AND P0, PT, R16, R27, PT ;  /* 0x0000001b1000720c */ /* 0x008fe40003f06270 */
[----:B------:R-:W-:Y:S02]  /*7810*/  SHF.R.U32.HI R7, RZ, 0x10, R7 ;  /* 0x00000010ff077819 */ /* 0x000fe40000011607 */
[----:B------:R-:W-:Y:S02]  /*7820*/  SHF.R.U32.HI R9, RZ, 0x10, R9 ;  /* 0x00000010ff097819 */ /* 0x000fe40000011609 */
[----:B------:R-:W-:Y:S02]  /*7830*/  SHF.R.U32.HI R11, RZ, 0x10, R11 ;  /* 0x00000010ff0b7819 */ /* 0x000fe4000001160b */
[----:B------:R-:W-:Y:S02]  /*7840*/  ISETP.GE.OR P2, PT, R153, R12, P0 ;  /* 0x0000000c9900720c */ /* 0x000fe40000746670 */
[----:B------:R-:W-:-:S02]  /*7850*/  PRMT R15, R15, 0x5410, R3 ;  /* 0x000054100f0f7816 */ /* 0x000fc40000000003 */
[----:B------:R-:W-:Y:S01]  /*7860*/  PRMT R21, R21, 0x5410, R4 ;  /* 0x0000541015157816 */ /* 0x000fe20000000004 */
[----:B------:R-:W-:Y:S01]  /*7870*/  IMAD.IADD R4, R16, 0x1, R27 ;  /* 0x0000000110047824 */ /* 0x000fe200078e021b */
[----:B------:R-:W-:Y:S02]  /*7880*/  ISETP.GE.OR P0, PT, R26, R12, P0 ;  /* 0x0000000c1a00720c */ /* 0x000fe40000706670 */
[----:B------:R-:W-:Y:S02]  /*7890*/  PRMT R0, R7, 0x5410, R0 ;  /* 0x0000541007007816 */ /* 0x000fe40000000000 */
[----:B------:R-:W-:Y:S02]  /*78a0*/  PRMT R3, R24, 0x5410, R10 ;  /* 0x0000541018037816 */ /* 0x000fe4000000000a */
[----:B------:R-:W-:Y:S02]  /*78b0*/  PRMT R20, R20, 0x5410, R8 ;  /* 0x0000541014147816 */ /* 0x000fe40000000008 */
[----:B------:R-:W-:-:S02]  /*78c0*/  PRMT R14, R14, 0x5410, R9 ;  /* 0x000054100e0e7816 */ /* 0x000fc40000000009 */
[----:B------:R-:W-:Y:S02]  /*78d0*/  PRMT R13, R13, 0x5410, R5 ;  /* 0x000054100d0d7816 */ /* 0x000fe40000000005 */
[----:B------:R-:W-:Y:S01]  /*78e0*/  PRMT R12, R6, 0x5410, R11 ;  /* 0x00005410060c7816 */ /* 0x000fe2000000000b */
[----:B0-----:R-:W-:Y:S06]  /*78f0*/  @!P1 BRA `(.L_x_13380) ;  /* 0x000000f400f89947 */ /* 0x001fec0003800000 */
.L_x_13579:
[----:B------:R-:W-:Y:S05]  /*7900*/  BSYNC B1 ;  /* 0x0000000000017941 */ /* 0x000fea0003800000 */
.L_x_13379:
[----:B------:R-:W-:Y:S01]  /*7910*/  BSSY B1, `(.L_x_13381) ;  /* 0x000005f000017945 */ /* 0x000fe20003800000 */
[----:B------:R-:W-:-:S03]  /*7920*/  LOP3.LUT R24, R4, 0x38, RZ, 0xc0, !PT ;  /* 0x0000003804187812 */ /* 0x000fc600078ec0ff */
[----:B------:R-:W-:Y:S05]  /*7930*/  @P2 BRA `(.L_x_13382) ;  /* 0x0000000400702947 */ /* 0x000fea0003800000 */
[----:B------:R-:W2:Y:S01]  /*7940*/  LDL R6, [R1+0x20] ;  /* 0x0000200001067983 */ /* 0x000ea20000100800 */
[----:B------:R-:W1:Y:S02]  /*7950*/  S2R R5, SR_TID.X ;  /* 0x0000000000057919 */ /* 0x000e640000002100 */
[----:B-1----:R-:W-:-:S05]  /*7960*/  VIADD R5, R5, 0xffffff80 ;  /* 0xffffff8005057836 */ /* 0x002fca0000000000 */
[----:B------:R-:W-:-:S04]  /*7970*/  SHF.R.S32.HI R10, RZ, 0x1f, R5 ;  /* 0x0000001fff0a7819 */ /* 0x000fc80000011405 */
[----:B------:R-:W-:-:S04]  /*7980*/  LEA.HI R10, R10, R5, RZ, 0x5 ;  /* 0x000000050a0a7211 */ /* 0x000fc800078f28ff */
[----:B------:R-:W-:Y:S01]  /*7990*/  SHF.R.S32.HI R10, RZ, 0x5, R10 ;  /* 0x00000005ff0a7819 */ /* 0x000fe2000001140a */
[--C-:B------:R-:W-:Y:S02]  /*79a0*/  HADD2.F32 R34, -RZ, R21.reuse.H0_H0 ;  /* 0x20000015ff227230 */ /* 0x100fe40000004100 */
[----:B------:R-:W-:Y:S02]  /*79b0*/  HADD2.F32 R36, -RZ, R21.H1_H1 ;  /* 0x30000015ff247230 */ /* 0x000fe40000004100 */
[----:B------:R-:W-:Y:S02]  /*79c0*/  HADD2.F32 R37, -RZ, R20.H1_H1 ;  /* 0x30000014ff257230 */ /* 0x000fe40000004100 */
[----:B------:R-:W-:Y:S02]  /*79d0*/  HADD2.F32 R35, -RZ, R15.H1_H1 ;  /* 0x3000000fff237230 */ /* 0x000fe40000004100 */
[----:B--2---:R-:W-:-:S05]  /*79e0*/  IMAD.SHL.U32 R4, R6, 0x40, RZ ;  /* 0x0000004006047824 */ /* 0x004fca00078e00ff */
[----:B------:R-:W-:-:S04]  /*79f0*/  LOP3.LUT R7, R4, 0x1c0, RZ, 0xc0, !PT ;  /* 0x000001c004077812 */ /* 0x000fc800078ec0ff */
[--C-:B------:R-:W-:Y:S02]  /*7a00*/  SHF.R.U32.HI R9, RZ, 0x3, R7.reuse ;  /* 0x00000003ff097819 */ /* 0x100fe40000011607 */
[----:B------:R-:W-:Y:S02]  /*7a10*/  LOP3.LUT R4, R7, 0x38, R16, 0xf8, !PT ;  /* 0x0000003807047812 */ /* 0x000fe400078ef810 */
[----:B------:R-:W-:Y:S02]  /*7a20*/  LOP3.LUT R8, R9, R24, R7, 0x1e, !PT ;  /* 0x0000001809087212 */ /* 0x000fe400078e1e07 */
[----:B------:R-:W-:-:S03]  /*7a30*/  LOP3.LUT R4, R4, R9, RZ, 0x3c, !PT ;  /* 0x0000000904047212 */ /* 0x000fc600078e3cff */
[C---:B------:R-:W-:Y:S02]  /*7a40*/  IMAD R9, R10.reuse, 0x200, R8 ;  /* 0x000002000a097824 */ /* 0x040fe400078e0208 */
[----:B------:R-:W-:Y:S02]  /*7a50*/  IMAD R5, R10, 0x200, R4 ;  /* 0x000002000a057824 */ /* 0x000fe400078e0204 */
[----:B------:R-:W-:-:S03]  /*7a60*/  IMAD R44, R9, 0x2, R18 ;  /* 0x00000002092c7824 */ /* 0x000fc600078e0212 */
[----:B------:R-:W-:Y:S02]  /*7a70*/  LEA R43, R5, R18, 0x1 ;  /* 0x00000012052b7211 */ /* 0x000fe400078e08ff */
[----:B------:R-:W1:Y:S04]  /*7a80*/  LDS.128 R8, [R44+0x8400] ;  /* 0x008400002c087984 */ /* 0x000e680000000c00 */
[----:B------:R-:W0:Y:S01]  /*7a90*/  LDS.128 R4, [R43+0x8400] ;  /* 0x008400002b047984 */ /* 0x000e220000000c00 */
[--C-:B-1----:R-:W-:Y:S02]  /*7aa0*/  HADD2.F32 R30, -RZ, R8.reuse.H0_H0 ;  /* 0x20000008ff1e7230 */ /* 0x102fe40000004100 */
[----:B------:R-:W-:Y:S02]  /*7ab0*/  HADD2.F32 R8, -RZ, R8.H1_H1 ;  /* 0x30000008ff087230 */ /* 0x000fe40000004100 */
[----:B0-----:R-:W-:-:S02]  /*7ac0*/  HADD2.F32 R25, -RZ, R4.H0_H0 ;  /* 0x20000004ff197230 */ /* 0x001fc40000004100 */
[C---:B------:R-:W-:Y:S01]  /*7ad0*/  FMUL.FTZ R38, R30.reuse, R36 ;  /* 0x000000241e267220 */ /* 0x040fe20000410000 */
        /* <DEDUP_REMOVED lines=8> */
[-C--:B------:R-:W-:Y:S01]  /*7b60*/  FMUL.FTZ R41, R8, R35.reuse ;  /* 0x0000002308297220 */ /* 0x080fe20000410000 */
[----:B------:R-:W-:Y:S02]  /*7b70*/  HADD2.F32 R26, -RZ, R5.H0_H0 ;  /* 0x20000005ff1a7230 */ /* 0x000fe40000004100 */
[C---:B------:R-:W-:Y:S01]  /*7b80*/  FFMA.FTZ R39, R4.reuse, R35, -R39 ;  /* 0x0000002304277223 */ /* 0x040fe20000010827 */
[C---:B------:R-:W-:Y:S01]  /*7b90*/  FMUL.FTZ R35, R31.reuse, R30 ;  /* 0x0000001e1f237220 */ /* 0x040fe20000410000 */
[----:B------:R-:W-:Y:S02]  /*7ba0*/  HADD2.F32 R9, -RZ, R9.H1_H1 ;  /* 0x30000009ff097230 */ /* 0x000fe40000004100 */
[----:B------:R-:W-:Y:S01]  /*7bb0*/  FMUL.FTZ R31, R31, R25 ;  /* 0x000000191f1f7220 */ /* 0x000fe20000410000 */
[--C-:B------:R-:W-:Y:S02]  /*7bc0*/  HADD2.F32 R34, -RZ, R14.reuse.H1_H1 ;  /* 0x3000000eff227230 */ /* 0x100fe40000004100 */
[----:B------:R-:W-:Y:S01]  /*7bd0*/  FFMA.FTZ R41, R4, R37, R41 ;  /* 0x0000002504297223 */ /* 0x000fe20000010029 */
[----:B------:R-:W-:-:S02]  /*7be0*/  HADD2.F32 R4, -RZ, R14.H0_H0 ;  /* 0x2000000eff047230 */ /* 0x000fc40000004100 */
[C---:B------:R-:W-:Y:S01]  /*7bf0*/  FFMA.FTZ R35, R26.reuse, R25, -R35 ;  /* 0x000000191a237223 */ /* 0x040fe20000010823 */
[----:B------:R-:W-:Y:S02]  /*7c00*/  HADD2.F32 R5, -RZ, R5.H1_H1 ;  /* 0x30000005ff057230 */ /* 0x000fe40000004100 */
[----:B------:R-:W-:Y:S01]  /*7c10*/  FFMA.FTZ R26, R26, R30, R31 ;  /* 0x0000001e1a1a7223 */ /* 0x000fe2000001001f */
[----:B------:R-:W-:Y:S02]  /*7c20*/  HADD2.F32 R32, -RZ, R10.H0_H0 ;  /* 0x2000000aff207230 */ /* 0x000fe40000004100 */
[C---:B------:R-:W-:Y:S01]  /*7c30*/  FMUL.FTZ R30, R9.reuse, R34 ;  /* 0x00000022091e7220 */ /* 0x040fe20000410000 */
[--C-:B------:R-:W-:Y:S02]  /*7c40*/  HADD2.F32 R8, -RZ, R13.reuse.H0_H0 ;  /* 0x2000000dff087230 */ /* 0x100fe40000004100 */
[----:B------:R-:W-:Y:S01]  /*7c50*/  FMUL.FTZ R36, R9, R4 ;  /* 0x0000000409247220 */ /* 0x000fe20000410000 */
[----:B------:R-:W-:-:S02]  /*7c60*/  HADD2.F32 R25, -RZ, R13.H1_H1 ;  /* 0x3000000dff197230 */ /* 0x000fc40000004100 */
[----:B------:R-:W-:Y:S02]  /*7c70*/  HADD2.F32 R10, -RZ, R10.H1_H1 ;  /* 0x3000000aff0a7230 */ /* 0x000fe40000004100 */
[--C-:B------:R-:W-:Y:S02]  /*7c80*/  HADD2.F32 R31, -RZ, R3.reuse.H1_H1 ;  /* 0x30000003ff1f7230 */ /* 0x100fe40000004100 */
[----:B------:R-:W-:Y:S01]  /*7c90*/  FFMA.FTZ R30, R5, R4, -R30 ;  /* 0x00000004051e7223 */ /* 0x000fe2000001081e */
[--C-:B------:R-:W-:Y:S02]  /*7ca0*/  HADD2.F32 R27, -RZ, R6.reuse.H0_H0 ;  /* 0x20000006ff1b7230 */ /* 0x100fe40000004100 */
[C---:B------:R-:W-:Y:S01]  /*7cb0*/  FMUL.FTZ R4, R32.reuse, R25 ;  /* 0x0000001920047220 */ /* 0x040fe20000410000 */
[----:B------:R-:W-:Y:S02]  /*7cc0*/  HADD2.F32 R6, -RZ, R6.H1_H1 ;  /* 0x30000006ff067230 */ /* 0x000fe40000004100 */
[----:B------:R-:W-:Y:S01]  /*7cd0*/  FMUL.FTZ R42, R32, R8 ;  /* 0x00000008202a7220 */ /* 0x000fe20000410000 */
[----:B------:R-:W-:-:S02]  /*7ce0*/  HADD2.F32 R9, -RZ, R3.H0_H0 ;  /* 0x20000003ff097230 */ /* 0x000fc40000004100 */
[----:B------:R-:W-:Y:S01]  /*7cf0*/  FFMA.FTZ R37, R5, R34, R36 ;  /* 0x0000002205257223 */ /* 0x000fe20000010024 */
[C---:B------:R-:W-:Y:S01]  /*7d00*/  FMUL.FTZ R5, R10.reuse, R31 ;  /* 0x0000001f0a057220 */ /* 0x040fe20000410000 */
[C---:B------:R-:W-:Y:S01]  /*7d10*/  FFMA.FTZ R32, R27.reuse, R8, -R4 ;  /* 0x000000081b207223 */ /* 0x040fe20000010804 */
[----:B------:R-:W-:Y:S01]  /*7d20*/  FFMA.FTZ R42, R27, R25, R42 ;  /* 0x000000191b2a7223 */ /* 0x000fe2000001002a */
[--C-:B------:R-:W-:Y:S02]  /*7d30*/  HADD2.F32 R33, -RZ, R11.reuse.H0_H0 ;  /* 0x2000000bff217230 */ /* 0x100fe40000004100 */
[-C--:B------:R-:W-:Y:S01]  /*7d40*/  FMUL.FTZ R27, R10, R9.reuse ;  /* 0x000000090a1b7220 */ /* 0x080fe20000410000 */
[----:B------:R-:W-:Y:S01]  /*7d50*/  FFMA.FTZ R25, R6, R9, -R5 ;  /* 0x0000000906197223 */ /* 0x000fe20000010805 */
[----:B------:R-:W-:Y:S02]  /*7d60*/  HADD2.F32 R11, -RZ, R11.H1_H1 ;  /* 0x3000000bff0b7230 */ /* 0x000fe40000004100 */
[----:B------:R-:W-:-:S02]  /*7d70*/  HADD2.F32 R5, -RZ, R12.H0_H0 ;  /* 0x2000000cff057230 */ /* 0x000fc40000004100 */
[----:B------:R-:W-:Y:S02]  /*7d80*/  HADD2.F32 R10, -RZ, R12.H1_H1 ;  /* 0x3000000cff0a7230 */ /* 0x000fe40000004100 */
[--C-:B------:R-:W-:Y:S02]  /*7d90*/  HADD2.F32 R4, -RZ, R0.reuse.H1_H1 ;  /* 0x30000000ff047230 */ /* 0x100fe40000004100 */
[----:B------:R-:W-:Y:S02]  /*7da0*/  HADD2.F32 R8, -RZ, R0.H0_H0 ;  /* 0x20000000ff087230 */ /* 0x000fe40000004100 */
[--C-:B------:R-:W-:Y:S02]  /*7db0*/  HADD2.F32 R28, -RZ, R7.reuse.H0_H0 ;  /* 0x20000007ff1c7230 */ /* 0x100fe40000004100 */
[----:B------:R-:W-:Y:S01]  /*7dc0*/  FFMA.FTZ R27, R6, R31, R27 ;  /* 0x0000001f061b7223 */ /* 0x000fe2000001001b */
[----:B------:R-:W-:Y:S02]  /*7dd0*/  HADD2.F32 R7, -RZ, R7.H1_H1 ;  /* 0x30000007ff077230 */ /* 0x000fe40000004100 */
[-C--:B------:R-:W-:Y:S01]  /*7de0*/  FMUL.FTZ R9, R33, R5.reuse ;  /* 0x0000000521097220 */ /* 0x080fe20000410000 */
[----:B------:R-:W-:Y:S01]  /*7df0*/  FMUL.FTZ R34, R11, R10 ;  /* 0x0000000a0b227220 */ /* 0x000fe20000410000 */
[----:B------:R-:W-:Y:S01]  /*7e00*/  FMUL.FTZ R6, R33, R4 ;  /* 0x0000000421067220 */ /* 0x000fe20000410000 */
[----:B------:R-:W-:Y:S01]  /*7e10*/  FMUL.FTZ R31, R11, R8 ;  /* 0x000000080b1f7220 */ /* 0x000fe20000410000 */
        /* <DEDUP_REMOVED lines=12> */
[----:B------:R1:W-:Y:S04]  /*7ee0*/  STS.128 [R43+0x8400], R4 ;  /* 0x008400042b007388 */ /* 0x0003e80000000c00 */
[----:B------:R1:W-:Y:S02]  /*7ef0*/  STS.128 [R44+0x8400], R8 ;  /* 0x008400082c007388 */ /* 0x0003e40000000c00 */
.L_x_13382:
[----:B------:R-:W-:Y:S05]  /*7f00*/  BSYNC B1 ;  /* 0x0000000000017941 */ /* 0x000fea0003800000 */
.L_x_13381:
[----:B------:R-:W-:Y:S05]  /*7f10*/  @P0 BRA `(.L_x_13373) ;  /* 0x0000000400600947 */ /* 0x000fea0003800000 */
[----:B-1----:R-:W2:Y:S01]  /*7f20*/  LDL R8, [R1+0x2c] ;  /* 0x00002c0001087983 */ /* 0x002ea20000100800 */
[C---:B------:R-:W-:Y:S01]  /*7f30*/  VIADD R4, R153.reuse, 0x60 ;  /* 0x0000006099047836 */ /* 0x040fe20000000000 */
[----:B------:R-:W-:Y:S02]  /*7f40*/  IADD3 R5, R153, 0x60, RZ ;  /* 0x0000006099057810 */ /* 0x000fe40007ffe0ff */
[----:B------:R-:W3:Y:S01]  /*7f50*/  LDL R41, [R1+0x5c] ;  /* 0x00005c0001297983 */ /* 0x000ee20000100800 */
[----:B------:R-:W-:Y:S02]  /*7f60*/  IMAD.SHL.U32 R4, R4, 0x40, RZ ;  /* 0x0000004004047824 */ /* 0x000fe400078e00ff */
[----:B------:R-:W-:-:S03]  /*7f70*/  IMAD.SHL.U32 R5, R5, 0x40, RZ ;  /* 0x0000004005057824 */ /* 0x000fc600078e00ff */
[----:B------:R-:W-:Y:S02]  /*7f80*/  LOP3.LUT R4, R4, 0x1c0, RZ, 0xc0, !PT ;  /* 0x000001c004047812 */ /* 0x000fe400078ec0ff */
[----:B------:R-:W-:Y:S02]  /*7f90*/  LOP3.LUT R5, R5, 0x1c0, RZ, 0xc0, !PT ;  /* 0x000001c005057812 */ /* 0x000fe400078ec0ff */
[----:B------:R-:W-:-:S04]  /*7fa0*/  SHF.R.U32.HI R4, RZ, 0x3, R4 ;  /* 0x00000003ff047819 */ /* 0x000fc80000011604 */
[----:B------:R-:W-:Y:S01]  /*7fb0*/  LOP3.LUT R24, R4, R24, R5, 0x1e, !PT ;  /* 0x0000001804187212 */ /* 0x000fe200078e1e05 */
[--C-:B------:R-:W-:Y:S02]  /*7fc0*/  HADD2.F32 R33, -RZ, R21.reuse.H0_H0 ;  /* 0x20000015ff217230 */ /* 0x100fe40000004100 */
[----:B------:R-:W-:Y:S02]  /*7fd0*/  HADD2.F32 R35, -RZ, R21.H1_H1 ;  /* 0x30000015ff237230 */ /* 0x000fe40000004100 */
[--C-:B------:R-:W-:Y:S02]  /*7fe0*/  HADD2.F32 R40, -RZ, R20.reuse.H1_H1 ;  /* 0x30000014ff287230 */ /* 0x100fe40000004100 */
[--C-:B------:R-:W-:Y:S02]  /*7ff0*/  HADD2.F32 R38, -RZ, R15.reuse.H1_H1 ;  /* 0x3000000fff267230 */ /* 0x100fe40000004100 */
[----:B------:R-:W-:Y:S02]  /*8000*/  HADD2.F32 R42, -RZ, R20.H0_H0 ;  /* 0x20000014ff2a7230 */ /* 0x000fe40000004100 */
[----:B------:R-:W-:-:S02]  /*8010*/  HADD2.F32 R20, -RZ, R15.H0_H0 ;  /* 0x2000000fff147230 */ /* 0x000fc40000004100 */
[----:B------:R-:W-:Y:S02]  /*8020*/  HADD2.F32 R39, -RZ, R14.H1_H1 ;  /* 0x3000000eff277230 */ /* 0x000fe40000004100 */
[--C-:B------:R-:W-:Y:S02]  /*8030*/  HADD2.F32 R37, -RZ, R13.reuse.H0_H0 ;  /* 0x2000000dff257230 */ /* 0x100fe40000004100 */
[----:B------:R-:W-:Y:S02]  /*8040*/  HADD2.F32 R13, -RZ, R13.H1_H1 ;  /* 0x3000000dff0d7230 */ /* 0x000fe40000004100 */
[----:B--2---:R-:W-:-:S04]  /*8050*/  IMAD.IADD R9, R8, 0x1, R24 ;  /* 0x0000000108097824 */ /* 0x004fc800078e0218 */
[----:B------:R-:W-:Y:S01]  /*8060*/  IMAD R24, R9, 0x2, R18 ;  /* 0x0000000209187824 */ /* 0x000fe200078e0212 */
[----:B---3--:R-:W0:Y:S04]  /*8070*/  LDS.128 R4, [R41+0x8400] ;  /* 0x0084000029047984 */ /* 0x008e280000000c00 */
[----:B------:R-:W1:Y:S01]  /*8080*/  LDS.128 R8, [R24+0x8400] ;  /* 0x0084000018087984 */ /* 0x000e620000000c00 */
[----:B0-----:R-:W-:Y:S02]  /*8090*/  HADD2.F32 R25, -RZ, R4.H0_H0 ;  /* 0x20000004ff197230 */ /* 0x001fe40000004100 */
[--C-:B-1----:R-:W-:Y:S02]  /*80a0*/  HADD2.F32 R21, -RZ, R8.reuse.H0_H0 ;  /* 0x20000008ff157230 */ /* 0x102fe40000004100 */
[----:B------:R-:W-:-:S03]  /*80b0*/  HADD2.F32 R8, -RZ, R8.H1_H1 ;  /* 0x30000008ff087230 */ /* 0x000fc60000004100 */
[-C--:B------:R-:W-:Y:S01]  /*80c0*/  FMUL.FTZ R36, R33, R21.reuse ;  /* 0x0000001521247220 */ /* 0x080fe20000410000 */
[----:B------:R-:W-:Y:S02]  /*80d0*/  HADD2.F32 R4, -RZ, R4.H1_H1 ;  /* 0x30000004ff047230 */ /* 0x000fe40000004100 */
[C---:B------:R-:W-:Y:S01]  /*80e0*/  FMUL.FTZ R34, R35.reuse, R21 ;  /* 0x0000001523227220 */ /* 0x040fe20000410000 */
[--C-:B------:R-:W-:Y:S02]  /*80f0*/  HADD2.F32 R30, -RZ, R9.reuse.H0_H0 ;  /* 0x20000009ff1e7230 */ /* 0x100fe40000004100 */
[----:B------:R-:W-:Y:S01]  /*8100*/  FFMA.FTZ R36, R35, R25, R36 ;  /* 0x0000001923247223 */ /* 0x000fe20000010024 */
[----:B------:R-:W-:Y:S02]  /*8110*/  HADD2.F32 R9, -RZ, R9.H1_H1 ;  /* 0x30000009ff097230 */ /* 0x000fe40000004100 */
[-C--:B------:R-:W-:Y:S01]  /*8120*/  FMUL.FTZ R21, R40, R8.reuse ;  /* 0x0000000828157220 */ /* 0x080fe20000410000 */
[----:B------:R-:W-:Y:S01]  /*8130*/  FMUL.FTZ R15, R38, R8 ;  /* 0x00000008260f7220 */ /* 0x000fe20000410000 */
[----:B------:R-:W-:-:S02]  /*8140*/  HADD2.F32 R35, -RZ, R14.H0_H0 ;  /* 0x2000000eff237230 */ /* 0x000fc40000004100 */
[----:B------:R-:W-:Y:S01]  /*8150*/  FFMA.FTZ R34, R33, R25, -R34 ;  /* 0x0000001921227223 */ /* 0x000fe20000010822 */
[--C-:B------:R-:W-:Y:S02]  /*8160*/  HADD2.F32 R26, -RZ, R5.reuse.H0_H0 ;  /* 0x20000005ff1a7230 */ /* 0x100fe40000004100 */
[----:B------:R-:W-:Y:S01]  /*8170*/  FFMA.FTZ R21, R38, R4, -R21 ;  /* 0x0000000426157223 */ /* 0x000fe20000010815 */
[----:B------:R-:W-:Y:S02]  /*8180*/  HADD2.F32 R5, -RZ, R5.H1_H1 ;  /* 0x30000005ff057230 */ /* 0x000fe40000004100 */
[----:B------:R-:W-:Y:S01]  /*8190*/  FMUL.FTZ R25, R42, R30 ;  /* 0x0000001e2a197220 */ /* 0x000fe20000410000 */
[--C-:B------:R-:W-:Y:S02]  /*81a0*/  HADD2.F32 R31, -RZ, R10.reuse.H0_H0 ;  /* 0x2000000aff1f7230 */ /* 0x100fe40000004100 */
[----:B------:R-:W-:Y:S01]  /*81b0*/  FFMA.FTZ R15, R40, R4, R15 ;  /* 0x00000004280f7223 */ /* 0x000fe2000001000f */
[----:B------:R-:W-:-:S02]  /*81c0*/  HADD2.F32 R10, -RZ, R10.H1_H1 ;  /* 0x3000000aff0a7230 */ /* 0x000fc40000004100 */
[-C--:B------:R-:W-:Y:S01]  /*81d0*/  FMUL.FTZ R4, R39, R9.reuse ;  /* 0x0000000927047220 */ /* 0x080fe20000410000 */
[C---:B------:R-:W-:Y:S01]  /*81e0*/  FMUL.FTZ R8, R35.reuse, R9 ;  /* 0x0000000923087220 */ /* 0x040fe20000410000 */
[--C-:B------:R-:W-:Y:S02]  /*81f0*/  HADD2.F32 R38, -RZ, R3.reuse.H1_H1 ;  /* 0x30000003ff267230 */ /* 0x100fe40000004100 */
[C---:B------:R-:W-:Y:S01]  /*8200*/  FMUL.FTZ R33, R20.reuse, R30 ;  /* 0x0000001e14217220 */ /* 0x040fe20000410000 */
[--C-:B------:R-:W-:Y:S02]  /*8210*/  HADD2.F32 R27, -RZ, R6.reuse.H0_H0 ;  /* 0x20000006ff1b7230 */ /* 0x100fe40000004100 */
[----:B------:R-:W-:Y:S01]  /*8220*/  FFMA.FTZ R25, R20, R26, -R25 ;  /* 0x0000001a14197223 */ /* 0x000fe20000010819 */
[----:B------:R-:W-:Y:S02]  /*8230*/  HADD2.F32 R30, -RZ, R3.H0_H0 ;  /* 0x20000003ff1e7230 */ /* 0x000fe40000004100 */
[----:B------:R-:W-:Y:S01]  /*8240*/  FFMA.FTZ R14, R35, R5, -R4 ;  /* 0x00000005230e7223 */ /* 0x000fe20000010804 */
[----:B------:R-:W-:-:S02]  /*8250*/  HADD2.F32 R6, -RZ, R6.H1_H1 ;  /* 0x30000006ff067230 */ /* 0x000fc40000004100 */
[----:B------:R-:W-:Y:S01]  /*8260*/  FFMA.FTZ R20, R39, R5, R8 ;  /* 0x0000000527147223 */ /* 0x000fe20000010008 */
[----:B------:R-:W-:Y:S01]  /*8270*/  FFMA.FTZ R33, R42, R26, R33 ;  /* 0x0000001a2a217223 */ /* 0x000fe20000010021 */
[-C--:B------:R-:W-:Y:S01]  /*8280*/  FMUL.FTZ R5, R38, R10.reuse ;  /* 0x0000000a26057220 */ /* 0x080fe20000410000 */
[-C--:B------:R-:W-:Y:S01]  /*8290*/  FMUL.FTZ R4, R13, R31.reuse ;  /* 0x0000001f0d047220 */ /* 0x080fe20000410000 */
[C---:B------:R-:W-:Y:S01]  /*82a0*/  FMUL.FTZ R26, R37.reuse, R31 ;  /* 0x0000001f251a7220 */ /* 0x040fe20000410000 */
[C---:B------:R-:W-:Y:S01]  /*82b0*/  FMUL.FTZ R9, R30.reuse, R10 ;  /* 0x0000000a1e097220 */ /* 0x040fe20000410000 */
[--C-:B------:R-:W-:Y:S02]  /*82c0*/  HADD2.F32 R32, -RZ, R11.reuse.H0_H0 ;  /* 0x2000000bff207230 */ /* 0x100fe40000004100 */
[----:B------:R-:W-:Y:S01]  /*82d0*/  FFMA.FTZ R10, R30, R6, -R5 ;  /* 0x000000061e0a7223 */ /* 0x000fe20000010805 */
[----:B------:R-:W-:Y:S02]  /*82e0*/  HADD2.F32 R11, -RZ, R11.H1_H1 ;  /* 0x3000000bff0b7230 */ /* 0x000fe40000004100 */
[-C--:B------:R-:W-:Y:S01]  /*82f0*/  FFMA.FTZ R3, R37, R27.reuse, -R4 ;  /* 0x0000001b25037223 */ /* 0x080fe20000010804 */
[----:B------:R-:W-:Y:S01]  /*8300*/  FFMA.FTZ R26, R13, R27, R26 ;  /* 0x0000001b0d1a7223 */ /* 0x000fe2000001001a */
        /* <DEDUP_REMOVED lines=25> */
.L_x_13373:
[----:B------:R-:W-:Y:S05]  /*84a0*/  BSYNC B0 ;  /* 0x0000000000007941 */ /* 0x000fea0003800000 */
.L_x_13362:
        /* <DEDUP_REMOVED lines=8> */
.L_x_13359:
[----:B----4-:R-:W-:-:S05]  /*8530*/  IMAD.U32 R0, RZ, RZ, UR39 ;  /* 0x00000027ff007e24 */ /* 0x010fca000f8e00ff */
[----:B------:R-:W-:-:S13]  /*8540*/  ISETP.NE.AND P0, PT, R0, 0x3, PT ;  /* 0x000000030000780c */ /* 0x000fda0003f05270 */
[----:B------:R-:W-:Y:S05]  /*8550*/  @!P0 BRA `(.L_x_13383) ;  /* 0x0000000000048947 */ /* 0x000fea0003800000 */
[----:B------:R-:W-:Y:S01]  /*8560*/  BPT.TRAP 0x1 ;  /* 0x000000040000795c */ /* 0x000fe20000300000 */
.L_x_13383:
[----:B------:R-:W2:Y:S01]  /*8570*/  LDL R0, [R1+0x4] ;  /* 0x0000040001007983 */ /* 0x000ea20000100800 */
[----:B-1----:R-:W-:Y:S02]  /*8580*/  LEA R3, R156, R18, 0x3 ;  /* 0x000000129c037211 */ /* 0x002fe400078e18ff */
[----:B--2---:R-:W-:-:S04]  /*8590*/  SHF.L.U32 R4, R0, 0x1f, RZ ;  /* 0x0000001f00047819 */ /* 0x004fc800000006ff */
[----:B------:R1:W2:Y:S01]  /*85a0*/  SYNCS.PHASECHK.TRANS64.TRYWAIT P1, [R3+URZ+0x16830], R4 ;  /* 0x01683004030075a7 */ /* 0x0002a2000802017f */
[----:B------:R-:W-:Y:S05]  /*85b0*/  @!P0 BRA `(.L_x_13384) ;  /* 0x0000000000048947 */ /* 0x000fea0003800000 */
[----:B------:R-:W-:Y:S01]  /*85c0*/  BPT.TRAP 0x1 ;  /* 0x000000040000795c */ /* 0x000fe20000300000 */
.L_x_13384:
[----:B------:R-:W-:Y:S01]  /*85d0*/  VIADD R0, R18, 0xe400 ;  /* 0x0000e40012007836 */ /* 0x000fe20000000000 */
[----:B---3--:R-:W-:Y:S01]  /*85e0*/  LOP3.LUT R14, R29, 0x10000, RZ, 0xfc, !PT ;  /* 0x000100001d0e7812 */ /* 0x008fe200078efcff */
[----:B0-----:R-:W-:-:S03]  /*85f0*/  IMAD.MOV.U32 R15, RZ, RZ, 0x40000040 ;  /* 0x40000040ff0f7424 */ /* 0x001fc600078e00ff */
[----:B------:R-:W-:-:S04]  /*8600*/  SHF.R.U32.HI R0, RZ, 0x4, R0 ;  /* 0x00000004ff007819 */ /* 0x000fc80000011600 */
[----:B------:R-:W-:-:S04]  /*8610*/  LOP3.LUT R0, R0, 0x3fff, RZ, 0xc0, !PT ;  /* 0x00003fff00007812 */ /* 0x000fc800078ec0ff */
[----:B------:R-:W-:Y:S01]  /*8620*/  LOP3.LUT R13, R0, 0x10000, RZ, 0xfc, !PT ;  /* 0x00010000000d7812 */ /* 0x000fe200078efcff */
[----:B--2---:R-:W-:Y:S06]  /*8630*/  @P1 BRA `(.L_x_13385) ;  /* 0x0000000000081947 */ /* 0x004fec0003800000 */
[----:B------:R-:W0:Y:S02]  /*8640*/  SYNCS.PHASECHK.TRANS64.TRYWAIT P1, [R3+URZ+0x16830], R4 ;  /* 0x01683004030075a7 */ /* 0x000e24000802017f */
[----:B0-----:R-:W-:Y:S05]  /*8650*/  @!P1 BRA `(.L_x_13386) ;  /* 0x000000e800b49947 */ /* 0x001fea0003800000 */
.L_x_13385:
[----:B01----:R-:W-:Y:S01]  /*8660*/  IMAD R4, R156, 0x400, R13 ;  /* 0x000004009c047824 */ /* 0x003fe200078e020d */
[----:B------:R-:W-:Y:S05]  /*8670*/  WARPSYNC.ALL ;  /* 0x0000000000007948 */ /* 0x000fea0003800000 */
[----:B------:R-:W-:Y:S01]  /*8680*/  IMAD.MOV.U32 R5, RZ, RZ, 0x40000040 ;  /* 0x40000040ff057424 */ /* 0x000fe200078e00ff */
[----:B------:R-:W-:Y:S01]  /*8690*/  R2UR UR4, R14 ;  /* 0x000000000e0472ca */ /* 0x000fe200000e0000 */
[----:B-----5:R-:W-:Y:S01]  /*86a0*/  WARPGROUP.ARRIVE ;  /* 0x00000000000079c5 */ /* 0x020fe20000000000 */
[----:B------:R-:W-:Y:S01]  /*86b0*/  R2UR UR5, R15 ;  /* 0x000000000f0572ca */ /* 0x000fe200000e0000 */
[C---:B------:R-:W-:Y:S01]  /*86c0*/  VIADD R6, R4.reuse, 0x2 ;  /* 0x0000000204067836 */ /* 0x040fe20000000000 */
[----:B------:R-:W-:Y:S01]  /*86d0*/  R2UR UR6, R4 ;  /* 0x00000000040672ca */ /* 0x000fe200000e0000 */
[----:B------:R-:W-:Y:S01]  /*86e0*/  IMAD.MOV.U32 R11, RZ, RZ, 0x40000040 ;  /* 0x40000040ff0b7424 */ /* 0x000fe200078e00ff */
[----:B------:R-:W-:Y:S01]  /*86f0*/  R2UR UR7, R5 ;  /* 0x00000000050772ca */ /* 0x000fe200000e0000 */
[----:B------:R-:W-:Y:S01]  /*8700*/  IMAD.MOV.U32 R7, RZ, RZ, 0x40000040 ;  /* 0x40000040ff077424 */ /* 0x000fe200078e00ff */
[C---:B------:R-:W-:Y:S01]  /*8710*/  IADD3 R10, R14.reuse, 0x2, RZ ;  /* 0x000000020e0a7810 */ /* 0x040fe20007ffe0ff */
[----:B------:R-:W-:Y:S01]  /*8720*/  VIADD R8, R14, 0x4 ;  /* 0x000000040e087836 */ /* 0x000fe20000000000 */
[----:B------:R-:W-:Y:S01]  /*8730*/  MOV R21, 0x40000040 ;  /* 0x4000004000157802 */ /* 0x000fe20000000f00 */
[----:B------:R-:W-:-:S02]  /*8740*/  IMAD.MOV.U32 R9, RZ, RZ, 0x40000040 ;  /* 0x40000040ff097424 */ /* 0x000fc400078e00ff */
[----:B------:R-:W-:Y:S01]  /*8750*/  VIADD R20, R14, 0x6 ;  /* 0x000000060e147836 */ /* 0x000fe20000000000 */
[----:B------:R0:W-:Y:S01]  /*8760*/  STL.64 [R1+0x10], R10 ;  /* 0x0000100a01007387 */ /* 0x0001e20000100a00 */
[----:B------:R-:W-:Y:S02]  /*8770*/  IMAD.MOV.U32 R5, RZ, RZ, 0x40000040 ;  /* 0x40000040ff057424 */ /* 0x000fe400078e00ff */
[----:B------:R-:W-:Y:S01]  /*8780*/  IMAD.MOV.U32 R119, RZ, RZ, RZ ;  /* 0x000000ffff777224 */ /* 0x000fe200078e00ff */
[----:B------:R0:W-:Y:S01]  /*8790*/  STL.64 [R1+0x8], R8 ;  /* 0x0000080801007387 */ /* 0x0001e20000100a00 */
[----:B------:R-:W-:Y:S01]  /*87a0*/  HGMMA.64x128x16.F32 R24, gdesc[UR4], RZ, !UPT, gsb0 ;  /* 0x01e00000041879f0 */ /* 0x000fe2000c0008ff */
[----:B------:R-:W-:Y:S02]  /*87b0*/  R2UR UR4, R10 ;  /* 0x000000000a0472ca */ /* 0x000fe400000e0000 */
[----:B------:R-:W-:Y:S02]  /*87c0*/  R2UR UR5, R11 ;  /* 0x000000000b0572ca */ /* 0x000fe400000e0000 */
[----:B------:R-:W-:-:S02]  /*87d0*/  R2UR UR6, R6 ;  /* 0x00000000060672ca */ /* 0x000fc400000e0000 */
[----:B------:R-:W-:Y:S01]  /*87e0*/  R2UR UR7, R7 ;  /* 0x00000000070772ca */ /* 0x000fe200000e0000 */
[----:B------:R-:W-:Y:S01]  /*87f0*/  IMAD.MOV.U32 R7, RZ, RZ, 0x40000040 ;  /* 0x40000040ff077424 */ /* 0x000fe200078e00ff */
[C---:B------:R-:W-:Y:S01]  /*8800*/  IADD3 R6, R4.reuse, 0x4, RZ ;  /* 0x0000000404067810 */ /* 0x040fe20007ffe0ff */
[----:B------:R-:W-:Y:S01]  /*8810*/  VIADD R4, R4, 0x6 ;  /* 0x0000000604047836 */ /* 0x000fe20000000000 */
[----:B------:R-:W-:Y:S02]  /*8820*/  WARPGROUP.DEPBAR.LE gsb0, 0x0 ;  /* 0x00008000000079c5 */ /* 0x000fe40000010000 */
[----:B------:R-:W-:-:S07]  /*8830*/  WARPGROUP.ARRIVE ;  /* 0x00000000000079c5 */ /* 0x000fce0000000000 */
        /* <DEDUP_REMOVED lines=18> */
.L_x_13387:
[----:B------:R-:W2:Y:S01]  /*8960*/  LDL R0, [R1+0x30] ;  /* 0x0000300001007983 */ /* 0x000ea20000100800 */
[----:B------:R-:W-:Y:S01]  /*8970*/  P2R R5, PR, RZ, 0x1 ;  /* 0x00000001ff057803 */ /* 0x000fe20000000000 */
[----:B------:R-:W-:Y:S02]  /*8980*/  ULDC UR4, c[0x0][0x988] ;  /* 0x0002620000047ab9 */ /* 0x000fe40000000800 */
        /* <DEDUP_REMOVED lines=113> */
[----:B------:R-:W-:Y:S02]  /*90a0*/  FSEL R62, R62, -INF , P5 ;  /* 0xff8000003e3e7808 */ /* 0x000fe40002800000 */
[----:B------:R-:W-:Y:S02]  /*90b0*/  FSEL R81, R81, -INF , P4 ;  /* 0xff80000051517808 */ /* 0x000fe40002000000 */
[----:B------:R-:W-:Y:S02]  /*90c0*/  FMNMX.FTZ R0, R80, R7, !PT ;  /* 0x0000000750007209 */ /* 0x000fe40007810000 */
[----:B------:R-:W-:Y:S02]  /*90d0*/  ISETP.GT.AND P5, PT, R4, 0x78, PT ;  /* 0x000000780400780c */ /* 0x000fe40003fa4270 */
[----:B------:R-:W-:Y:S02]  /*90e0*/  FMNMX.FTZ R7, R81, R0, !PT ;  /* 0x0000000051077209 */ /* 0x000fe40007810000 */
[----:B------:R-:W-:-:S02]  /*90f0*/  FSEL R84, R84, -INF , P5 ;  /* 0xff80000054547808 */ /* 0x000fc40002800000 */
[----:B------:R-:W-:Y:S02]  /*9100*/  ISETP.GT.AND P6, PT, R4, 0x79, PT ;  /* 0x000000790400780c */ /* 0x000fe40003fc4270 */
[----:B------:R-:W-:Y:S02]  /*9110*/  FMNMX.FTZ R0, R84, R7, !PT ;  /* 0x0000000754007209 */ /* 0x000fe40007810000 */
[----:B------:R-:W-:-:S04]  /*9120*/  FSEL R85, R85, -INF , P6 ;  /* 0xff80000055557808 */ /* 0x000fc80003000000 */
[----:B------:R-:W-:-:S05]  /*9130*/  FMNMX.FTZ R7, R85, R0, !PT ;  /* 0x0000000055077209 */ /* 0x000fca0007810000 */
[----:B------:R-:W0:Y:S02]  /*9140*/  SHFL.BFLY PT, R0, R7, 0x2, 0x1f ;  /* 0x0c401f0007007f89 */ /* 0x000e2400000e0000 */
[----:B0-----:R-:W-:-:S05]  /*9150*/  FMNMX.FTZ R8, R7, R0, !PT ;  /* 0x0000000007087209 */ /* 0x001fca0007810000 */
[----:B------:R-:W0:Y:S01]  /*9160*/  SHFL.BFLY PT, R9, R8, 0x1, 0x1f ;  /* 0x0c201f0008097f89 */ /* 0x000e2200000e0000 */
[----:B------:R-:W-:Y:S02]  /*9170*/  P2R R12, PR, RZ, 0x1 ;  /* 0x00000001ff0c7803 */ /* 0x000fe40000000000 */
[----:B------:R-:W-:Y:S02]  /*9180*/  P2R R11, PR, RZ, 0x2 ;  /* 0x00000002ff0b7803 */ /* 0x000fe40000000000 */
[C---:B------:R-:W-:Y:S02]  /*9190*/  ISETP.GT.AND P1, PT, R4.reuse, 0x59, PT ;  /* 0x000000590400780c */ /* 0x040fe40003f24270 */
[----:B------:R-:W-:Y:S02]  /*91a0*/  ISETP.GT.AND P0, PT, R4, 0x60, PT ;  /* 0x000000600400780c */ /* 0x000fe40003f04270 */
[----:B------:R-:W-:Y:S02]  /*91b0*/  FSEL R71, R71, -INF , P1 ;  /* 0xff80000047477808 */ /* 0x000fe40000800000 */
[----:B0-----:R-:W-:-:S02]  /*91c0*/  FMNMX.FTZ R0, R8, R9, !PT ;  /* 0x0000000908007209 */ /* 0x001fc40007810000 */
[----:B------:R-:W-:-:S04]  /*91d0*/  FMNMX.FTZ R9, R26, R27, !PT ;  /* 0x0000001b1a097209 */ /* 0x000fc80007810000 */
[----:B------:R-:W-:-:S04]  /*91e0*/  FMNMX.FTZ R4, R30, R9, !PT ;  /* 0x000000091e047209 */ /* 0x000fc80007810000 */
[----:B------:R-:W-:-:S04]  /*91f0*/  FMNMX.FTZ R9, R31, R4, !PT ;  /* 0x000000041f097209 */ /* 0x000fc80007810000 */
[----:B------:R-:W-:Y:S02]  /*9200*/  FMNMX.FTZ R4, R34, R9, !PT ;  /* 0x0000000922047209 */ /* 0x000fe40007810000 */
[----:B------:R-:W-:Y:S02]  /*9210*/  ISETP.NE.AND P1, PT, R11, RZ, PT ;  /* 0x000000ff0b00720c */ /* 0x000fe40003f25270 */
[----:B------:R-:W-:Y:S01]  /*9220*/  FMNMX.FTZ R11, R35, R4, !PT ;  /* 0x00000004230b7209 */ /* 0x000fe20007810000 */
[----:B------:R-:W-:Y:S01]  /*9230*/  FMUL.FTZ R6, R0, UR4 ;  /* 0x0000000400067c20 */ /* 0x000fe20008410000 */
[----:B------:R-:W-:Y:S02]  /*9240*/  P2R R10, PR, RZ, 0x4 ;  /* 0x00000004ff0a7803 */ /* 0x000fe40000000000 */
[----:B------:R-:W-:Y:S02]  /*9250*/  FMNMX.FTZ R4, R38, R11, !PT ;  /* 0x0000000b26047209 */ /* 0x000fe40007810000 */
[----:B------:R-:W-:-:S02]  /*9260*/  FSETP.NEU.FTZ.AND P2, PT, R0, -INF , PT ;  /* 0xff8000000000780b */ /* 0x000fc40003f5d000 */
[----:B------:R-:W-:Y:S02]  /*9270*/  FSEL R74, R74, -INF , P0 ;  /* 0xff8000004a4a7808 */ /* 0x000fe40000000000 */
[----:B------:R-:W-:Y:S02]  /*9280*/  FMNMX.FTZ R11, R39, R4, !PT ;  /* 0x00000004270b7209 */ /* 0x000fe40007810000 */
[----:B------:R-:W-:Y:S02]  /*9290*/  ISETP.NE.AND P0, PT, R12, RZ, PT ;  /* 0x000000ff0c00720c */ /* 0x000fe40003f05270 */
[----:B------:R-:W-:Y:S02]  /*92a0*/  FSEL R6, R6, RZ, P2 ;  /* 0x000000ff06067208 */ /* 0x000fe40001000000 */
[----:B------:R-:W-:Y:S02]  /*92b0*/  FMNMX.FTZ R4, R42, R11, !PT ;  /* 0x0000000b2a047209 */ /* 0x000fe40007810000 */
[----:B------:R-:W-:-:S02]  /*92c0*/  FSEL R75, R75, -INF , P0 ;  /* 0xff8000004b4b7808 */ /* 0x000fc40000000000 */
[----:B------:R-:W-:Y:S01]  /*92d0*/  ISETP.NE.AND P0, PT, R5, RZ, PT ;  /* 0x000000ff0500720c */ /* 0x000fe20003f05270 */
[----:B------:R-:W-:Y:S01]  /*92e0*/  FFMA.FTZ R5, R25, UR4, -R6 ;  /* 0x0000000419057c23 */ /* 0x000fe20008010806 */
[----:B------:R-:W-:-:S04]  /*92f0*/  FMNMX.FTZ R25, R43, R4, !PT ;  /* 0x000000042b197209 */ /* 0x000fc80007810000 */
[----:B------:R-:W-:-:S04]  /*9300*/  FMNMX.FTZ R4, R46, R25, !PT ;  /* 0x000000192e047209 */ /* 0x000fc80007810000 */
[----:B------:R-:W-:Y:S01]  /*9310*/  FMNMX.FTZ R25, R47, R4, !PT ;  /* 0x000000042f197209 */ /* 0x000fe20007810000 */
[----:B------:R-:W-:-:S03]  /*9320*/  FFMA.FTZ R7, R29, UR4, -R6 ;  /* 0x000000041d077c23 */ /* 0x000fc60008010806 */
[----:B------:R-:W-:-:S04]  /*9330*/  FMNMX.FTZ R4, R50, R25, !PT ;  /* 0x0000001932047209 */ /* 0x000fc80007810000 */
        /* <DEDUP_REMOVED lines=14> */
[----:B------:R-:W-:Y:S02]  /*9420*/  FMNMX.FTZ R4, R74, R37, !PT ;  /* 0x000000254a047209 */ /* 0x000fe40007810000 */
[----:B------:R-:W-:Y:S02]  /*9430*/  ISETP.NE.AND P2, PT, R10, RZ, PT ;  /* 0x000000ff0a00720c */ /* 0x000fe40003f45270 */
[----:B------:R-:W-:Y:S02]  /*9440*/  FSEL R78, R78, -INF , P1 ;  /* 0xff8000004e4e7808 */ /* 0x000fe40000800000 */
[----:B------:R-:W-:Y:S02]  /*9450*/  FMNMX.FTZ R41, R75, R4, !PT ;  /* 0x000000044b297209 */ /* 0x000fe40007810000 */
[----:B------:R-:W-:Y:S02]  /*9460*/  FSEL R79, R79, -INF , P2 ;  /* 0xff8000004f4f7808 */ /* 0x000fe40001000000 */
[----:B------:R-:W-:-:S02]  /*9470*/  FMNMX.FTZ R4, R78, R41, !PT ;  /* 0x000000294e047209 */ /* 0x000fc40007810000 */
[----:B------:R-:W-:Y:S02]  /*9480*/  FSEL R82, R82, -INF , P3 ;  /* 0xff80000052527808 */ /* 0x000fe40001800000 */
[----:B------:R-:W-:Y:S02]  /*9490*/  FMNMX.FTZ R41, R79, R4, !PT ;  /* 0x000000044f297209 */ /* 0x000fe40007810000 */
[----:B------:R-:W-:Y:S02]  /*94a0*/  FSEL R83, R83, -INF , P4 ;  /* 0xff80000053537808 */ /* 0x000fe40002000000 */
[----:B------:R-:W-:Y:S01]  /*94b0*/  FMNMX.FTZ R4, R82, R41, !PT ;  /* 0x0000002952047209 */ /* 0x000fe20007810000 */
[----:B------:R-:W-:Y:S01]  /*94c0*/  FFMA.FTZ R29, R45, UR4, -R6 ;  /* 0x000000042d1d7c23 */ /* 0x000fe20008010806 */
[----:B------:R-:W-:Y:S02]  /*94d0*/  FSEL R86, R86, -INF , P5 ;  /* 0xff80000056567808 */ /* 0x000fe40002800000 */
[----:B------:R-:W-:-:S02]  /*94e0*/  FMNMX.FTZ R45, R83, R4, !PT ;  /* 0x00000004532d7209 */ /* 0x000fc40007810000 */
[----:B------:R-:W-:Y:S02]  /*94f0*/  FSEL R87, R87, -INF , P6 ;  /* 0xff80000057577808 */ /* 0x000fe40003000000 */
[----:B------:R-:W-:-:S04]  /*9500*/  FMNMX.FTZ R4, R86, R45, !PT ;  /* 0x0000002d56047209 */ /* 0x000fc80007810000 */
[----:B------:R-:W-:Y:S01]  /*9510*/  FMNMX.FTZ R4, R87, R4, !PT ;  /* 0x0000000457047209 */ /* 0x000fe20007810000 */
[----:B------:R-:W-:-:S04]  /*9520*/  FFMA.FTZ R41, R57, UR4, -R6 ;  /* 0x0000000439297c23 */ /* 0x000fc80008010806 */
[----:B------:R-:W0:Y:S01]  /*9530*/  SHFL.BFLY PT, R57, R4, 0x2, 0x1f ;  /* 0x0c401f0004397f89 */ /* 0x000e2200000e0000 */
[--C-:B------:R-:W-:Y:S01]  /*9540*/  FFMA.FTZ R33, R49, UR4, -R6.reuse ;  /* 0x0000000431217c23 */ /* 0x100fe20008010806 */
[----:B------:R-:W-:Y:S01]  /*9550*/  FFMA.FTZ R49, R65, UR4, -R6 ;  /* 0x0000000441317c23 */ /* 0x000fe20008010806 */
[----:B0-----:R-:W-:-:S05]  /*9560*/  FMNMX.FTZ R8, R4, R57, !PT ;  /* 0x0000003904087209 */ /* 0x001fca0007810000 */
[----:B------:R-:W0:Y:S01]  /*9570*/  SHFL.BFLY PT, R65, R8, 0x1, 0x1f ;  /* 0x0c201f0008417f89 */ /* 0x000e2200000e0000 */
[--C-:B------:R-:W-:Y:S01]  /*9580*/  FFMA.FTZ R148, R24, UR4, -R6.reuse ;  /* 0x0000000418947c23 */ /* 0x100fe20008010806 */
[--C-:B------:R-:W-:Y:S01]  /*9590*/  FFMA.FTZ R150, R28, UR4, -R6.reuse ;  /* 0x000000041c967c23 */ /* 0x100fe20008010806 */
[----:B------:R-:W-:Y:S01]  /*95a0*/  MUFU.EX2 R5, R5 ;  /* 0x0000000500057308 */ /* 0x000fe20000000800 */
[--C-:B------:R-:W-:Y:S01]  /*95b0*/  FFMA.FTZ R124, R40, UR4, -R6.reuse ;  /* 0x00000004287c7c23 */ /* 0x100fe20008010806 */
[----:B------:R-:W-:-:S06]  /*95c0*/  FFMA.FTZ R120, R32, UR4, -R6 ;  /* 0x0000000420787c23 */ /* 0x000fcc0008010806 */
[----:B------:R-:W1:Y:S01]  /*95d0*/  MUFU.EX2 R148, R148 ;  /* 0x0000009400947308 */ /* 0x000e620000000800 */
[----:B------:R-:W-:Y:S01]  /*95e0*/  FFMA.FTZ R37, R53, UR4, -R6 ;  /* 0x0000000435257c23 */ /* 0x000fe20008010806 */
[----:B0-----:R-:W-:-:S06]  /*95f0*/  FMNMX.FTZ R4, R8, R65, !PT ;  /* 0x0000004108047209 */ /* 0x001fcc0007810000 */
[----:B------:R-:W0:Y:S01]  /*9600*/  MUFU.EX2 R150, R150 ;  /* 0x0000009600967308 */ /* 0x000e220000000800 */
[C---:B------:R-:W-:Y:S01]  /*9610*/  FSETP.NEU.FTZ.AND P1, PT, R4.reuse, -INF , PT ;  /* 0xff8000000400780b */ /* 0x040fe20003f3d000 */
[----:B------:R-:W-:Y:S01]  /*9620*/  FMUL.FTZ R40, R4, UR4 ;  /* 0x0000000404287c20 */ /* 0x000fe20008410000 */
[--C-:B------:R-:W-:Y:S01]  /*9630*/  FFMA.FTZ R45, R61, UR4, -R6.reuse ;  /* 0x000000043d2d7c23 */ /* 0x100fe20008010806 */
[----:B------:R-:W-:-:S03]  /*9640*/  FFMA.FTZ R53, R69, UR4, -R6 ;  /* 0x0000000445357c23 */ /* 0x000fc60008010806 */
[----:B------:R-:W-:Y:S01]  /*9650*/  FSEL R40, R40, RZ, P1 ;  /* 0x000000ff28287208 */ /* 0x000fe20000800000 */
        /* <DEDUP_REMOVED lines=17> */
[--C-:B------:R-:W-:Y:S01]  /*9770*/  FFMA.FTZ R149, R26, UR4, -R40.reuse ;  /* 0x000000041a957c23 */ /* 0x100fe20008010828 */
[--C-:B------:R-:W-:Y:S01]  /*9780*/  FFMA.FTZ R6, R27, UR4, -R40.reuse ;  /* 0x000000041b067c23 */ /* 0x100fe20008010828 */
[----:B------:R-:W4:Y:S01]  /*9790*/  MUFU.EX2 R120, R120 ;  /* 0x0000007800787308 */ /* 0x000f220000000800 */
[--C-:B------:R-:W-:Y:S01]  /*97a0*/  FFMA.FTZ R151, R30, UR4, -R40.reuse ;  /* 0x000000041e977c23 */ /* 0x100fe20008010828 */
[----:B-1----:R-:W-:Y:S01]  /*97b0*/  FADD.FTZ R27, R148, R5 ;  /* 0x00000005941b7221 */ /* 0x002fe20000010000 */
[----:B------:R-:W-:-:S05]  /*97c0*/  FFMA.FTZ R8, R31, UR4, -R40 ;  /* 0x000000041f087c23 */ /* 0x000fca0008010828 */
[----:B------:R-:W1:Y:S01]  /*97d0*/  MUFU.EX2 R9, R9 ;  /* 0x0000000900097308 */ /* 0x000e620000000800 */
[----:B0-----:R-:W-:Y:S01]  /*97e0*/  FADD.FTZ R32, R150, R27 ;  /* 0x0000001b96207221 */ /* 0x001fe20000010000 */
[----:B------:R-:W-:-:S06]  /*97f0*/  FFMA.FTZ R121, R34, UR4, -R40 ;  /* 0x0000000422797c23 */ /* 0x000fcc0008010828 */
[----:B------:R-:W-:Y:S08]  /*9800*/  MUFU.EX2 R149, R149 ;  /* 0x0000009500957308 */ /* 0x000ff00000000800 */
[----:B------:R-:W0:Y:S01]  /*9810*/  MUFU.EX2 R6, R6 ;  /* 0x0000000600067308 */ /* 0x000e220000000800 */
[----:B--2---:R-:W-:-:S07]  /*9820*/  FADD.FTZ R27, R7, R32 ;  /* 0x00000020071b7221 */ /* 0x004fce0000010000 */
[----:B------:R-:W2:Y:S01]  /*9830*/  MUFU.EX2 R122, R122 ;  /* 0x0000007a007a7308 */ /* 0x000ea20000000800 */
[----:B------:R-:W-:-:S07]  /*9840*/  FFMA.FTZ R10, R35, UR4, -R40 ;  /* 0x00000004230a7c23 */ /* 0x000fce0008010828 */
[----:B------:R-:W5:Y:S01]  /*9850*/  MUFU.EX2 R151, R151 ;  /* 0x0000009700977308 */ /* 0x000f620000000800 */
[----:B----4-:R-:W-:-:S07]  /*9860*/  FADD.FTZ R34, R120, R27 ;  /* 0x0000001b78227221 */ /* 0x010fce0000010000 */
[----:B------:R-:W4:Y:S01]  /*9870*/  MUFU.EX2 R11, R11 ;  /* 0x0000000b000b7308 */ /* 0x000f220000000800 */
[----:B------:R-:W-:-:S07]  /*9880*/  FFMA.FTZ R123, R38, UR4, -R40 ;  /* 0x00000004267b7c23 */ /* 0x000fce0008010828 */
[----:B------:R-:W3:Y:S01]  /*9890*/  MUFU.EX2 R8, R8 ;  /* 0x0000000800087308 */ /* 0x000ee20000000800 */
[----:B-1----:R-:W-:Y:S01]  /*98a0*/  FADD.FTZ R27, R9, R34 ;  /* 0x00000022091b7221 */ /* 0x002fe20000010000 */
[----:B0-----:R-:W-:-:S06]  /*98b0*/  FADD.FTZ R36, R149, R6 ;  /* 0x0000000695247221 */ /* 0x001fcc0000010000 */
[----:B------:R-:W0:Y:S01]  /*98c0*/  MUFU.EX2 R124, R124 ;  /* 0x0000007c007c7308 */ /* 0x000e220000000800 */
[----:B------:R-:W-:-:S07]  /*98d0*/  FFMA.FTZ R12, R39, UR4, -R40 ;  /* 0x00000004270c7c23 */ /* 0x000fce0008010828 */
[----:B------:R-:W1:Y:S01]  /*98e0*/  MUFU.EX2 R121, R121 ;  /* 0x0000007900797308 */ /* 0x000e620000000800 */
[----:B--2---:R-:W-:Y:S01]  /*98f0*/  FADD.FTZ R34, R122, R27 ;  /* 0x0000001b7a227221 */ /* 0x004fe20000010000 */
[----:B-----5:R-:W-:-:S06]  /*9900*/  FADD.FTZ R27, R151, R36 ;  /* 0x00000024971b7221 */ /* 0x020fcc0000010000 */
[----:B------:R-:W2:Y:S01]  /*9910*/  MUFU.EX2 R25, R25 ;  /* 0x0000001900197308 */ /* 0x000ea20000000800 */
[----:B------:R-:W-:-:S07]  /*9920*/  FFMA.FTZ R125, R42, UR4, -R40 ;  /* 0x000000042a7d7c23 */ /* 0x000fce0008010828 */
[----:B------:R-:W5:Y:S01]  /*9930*/  MUFU.EX2 R10, R10 ;  /* 0x0000000a000a7308 */ /* 0x000f620000000800 */
[----:B----4-:R-:W-:Y:S01]  /*9940*/  FADD.FTZ R31, R11, R34 ;  /* 0x000000220b1f7221 */ /* 0x010fe20000010000 */
[----:B---3--:R-:W-:-:S06]  /*9950*/  FADD.FTZ R36, R8, R27 ;  /* 0x0000001b08247221 */ /* 0x008fcc0000010000 */
[----:B------:R-:W3:Y:S01]  /*9960*/  MUFU.EX2 R126, R126 ;  /* 0x0000007e007e7308 */ /* 0x000ee20000000800 */
[----:B------:R-:W-:-:S07]  /*9970*/  FFMA.FTZ R24, R43, UR4, -R40 ;  /* 0x000000042b187c23 */ /* 0x000fce0008010828 */
[----:B------:R-:W4:Y:S01]  /*9980*/  MUFU.EX2 R123, R123 ;  /* 0x0000007b007b7308 */ /* 0x000f220000000800 */
[----:B0-----:R-:W-:Y:S01]  /*9990*/  FADD.FTZ R38, R124, R31 ;  /* 0x0000001f7c267221 */ /* 0x001fe20000010000 */
[----:B-1----:R-:W-:-:S06]  /*99a0*/  FADD.FTZ R27, R121, R36 ;  /* 0x00000024791b7221 */ /* 0x002fcc0000010000 */
        /* <DEDUP_REMOVED lines=8> */
[----:B---3--:R-:W-:Y:S01]  /*9a30*/  FADD.FTZ R36, R126, R31 ;  /* 0x0000001f7e247221 */ /* 0x008fe20000010000 */
[----:B----4-:R-:W-:-:S06]  /*9a40*/  FADD.FTZ R27, R123, R38 ;  /* 0x000000267b1b7221 */ /* 0x010fcc0000010000 */
        /* <DEDUP_REMOVED lines=8> */
[----:B------:R-:W-:Y:S02]  /*9ad0*/  IMAD.U32 R44, RZ, RZ, UR38 ;  /* 0x00000026ff2c7e24 */ /* 0x000fe4000f8e00ff */
[----:B--2---:R-:W-:-:S05]  /*9ae0*/  FADD.FTZ R42, R128, R31 ;  /* 0x0000001f802a7221 */ /* 0x004fca0000010000 */
[----:B------:R-:W2:Y:S01]  /*9af0*/  MUFU.EX2 R37, R37 ;  /* 0x0000002500257308 */ /* 0x000ea20000000800 */
[----:B-----5:R-:W-:Y:S01]  /*9b00*/  FADD.FTZ R27, R125, R38 ;  /* 0x000000267d1b7221 */ /* 0x020fe20000010000 */
[----:B------:R-:W-:-:S06]  /*9b10*/  FFMA.FTZ R131, R54, UR4, -R40 ;  /* 0x0000000436837c23 */ /* 0x000fcc0008010828 */
[----:B------:R-:W5:Y:S01]  /*9b20*/  MUFU.EX2 R26, R26 ;  /* 0x0000001a001a7308 */ /* 0x000f620000000800 */
[----:B---3--:R-:W-:Y:S01]  /*9b30*/  FADD.FTZ R31, R33, R42 ;  /* 0x0000002a211f7221 */ /* 0x008fe20000010000 */
[----:B------:R-:W-:-:S06]  /*9b40*/  PRMT R3, R44, 0x654, R3 ;  /* 0x000006542c037816 */ /* 0x000fcc0000000003 */
[----:B------:R-:W3:Y:S01]  /*9b50*/  MUFU.EX2 R132, R132 ;  /* 0x0000008400847308 */ /* 0x000ee20000000800 */
[----:B----4-:R-:W-:Y:S01]  /*9b60*/  FADD.FTZ R42, R24, R27 ;  /* 0x0000001b182a7221 */ /* 0x010fe20000010000 */
[----:B------:R-:W-:-:S06]  /*9b70*/  FFMA.FTZ R30, R55, UR4, -R40 ;  /* 0x00000004371e7c23 */ /* 0x000fcc0008010828 */
[----:B------:R-:W4:Y:S01]  /*9b80*/  MUFU.EX2 R129, R129 ;  /* 0x0000008100817308 */ /* 0x000f220000000800 */
[----:B0-----:R-:W-:Y:S01]  /*9b90*/  FADD.FTZ R38, R130, R31 ;  /* 0x0000001f82267221 */ /* 0x001fe20000010000 */
[----:B------:R1:W-:Y:S06]  /*9ba0*/  SYNCS.ARRIVE.TRANS64.RED.A1T0 RZ, [R3+URZ], RZ ;  /* 0x000000ff03ff79a7 */ /* 0x0003ec000810043f */
[----:B------:R-:W0:Y:S01]  /*9bb0*/  MUFU.EX2 R41, R41 ;  /* 0x0000002900297308 */ /* 0x000e220000000800 */
[----:B------:R-:W-:Y:S01]  /*9bc0*/  FFMA.FTZ R133, R58, UR4, -R40 ;  /* 0x000000043a857c23 */ /* 0x000fe20008010828 */
[----:B-1----:R-:W-:-:S06]  /*9bd0*/  FADD.FTZ R3, R127, R42 ;  /* 0x0000002a7f037221 */ /* 0x002fcc0000010000 */
        /* <DEDUP_REMOVED lines=41> */
[----:B------:R-:W-:Y:S01]  /*9e70*/  F2FP.F16.F32.PACK_AB R148, R5, R148 ;  /* 0x000000940594723e */ /* 0x000fe200000000ff */
[----:B0-----:R-:W-:-:S06]  /*9e80*/  FADD.FTZ R5, R53, R46 ;  /* 0x0000002e35057221 */ /* 0x001fcc0000010000 */
[----:B------:R-:W0:Y:S01]  /*9e90*/  MUFU.EX2 R142, R142 ;  /* 0x0000008e008e7308 */ /* 0x000e220000000800 */
[----:B-1----:R-:W-:-:S07]  /*9ea0*/  FADD.FTZ R44, R34, R3 ;  /* 0x00000003222c7221 */ /* 0x002fce0000010000 */
[----:B------:R-:W1:Y:S01]  /*9eb0*/  MUFU.EX2 R139, R139 ;  /* 0x0000008b008b7308 */ /* 0x000e620000000800 */
[----:B------:R-:W-:Y:S01]  /*9ec0*/  FFMA.FTZ R75, R75, UR4, -R40 ;  /* 0x000000044b4b7c23 */ /* 0x000fe20008010828 */
[----:B--2---:R-:W-:-:S06]  /*9ed0*/  FADD.FTZ R46, R140, R5 ;  /* 0x000000058c2e7221 */ /* 0x004fcc0000010000 */
[----:B------:R-:W2:Y:S01]  /*9ee0*/  MUFU.EX2 R61, R61 ;  /* 0x0000003d003d7308 */ /* 0x000ea20000000800 */
[----:B-----5:R-:W-:Y:S01]  /*9ef0*/  FADD.FTZ R3, R137, R44 ;  /* 0x0000002c89037221 */ /* 0x020fe20000010000 */
[----:B------:R-:W-:-:S06]  /*9f00*/  FFMA.FTZ R143, R78, UR4, -R40 ;  /* 0x000000044e8f7c23 */ /* 0x000fcc0008010828 */
[----:B------:R-:W5:Y:S01]  /*9f10*/  MUFU.EX2 R38, R38 ;  /* 0x0000002600267308 */ /* 0x000f620000000800 */
[--C-:B------:R-:W-:Y:S01]  /*9f20*/  FFMA.FTZ R42, R79, UR4, -R40.reuse ;  /* 0x000000044f2a7c23 */ /* 0x100fe20008010828 */
[--C-:B------:R-:W-:Y:S01]  /*9f30*/  FFMA.FTZ R82, R82, UR4, -R40.reuse ;  /* 0x0000000452527c23 */ /* 0x100fe20008010828 */
[--C-:B------:R-:W-:Y:S01]  /*9f40*/  FFMA.FTZ R83, R83, UR4, -R40.reuse ;  /* 0x0000000453537c23 */ /* 0x100fe20008010828 */
[----:B------:R-:W-:-:S04]  /*9f50*/  FFMA.FTZ R86, R86, UR4, -R40 ;  /* 0x0000000456567c23 */ /* 0x000fc80008010828 */
[----:B------:R-:W5:Y:S01]  /*9f60*/  MUFU.EX2 R144, R144 ;  /* 0x0000009000907308 */ /* 0x000f620000000800 */
[----:B------:R-:W-:Y:S01]  /*9f70*/  FFMA.FTZ R87, R87, UR4, -R40 ;  /* 0x0000000457577c23 */ /* 0x000fe20008010828 */
[----:B---3--:R-:W-:Y:S01]  /*9f80*/  FADD.FTZ R5, R57, R46 ;  /* 0x0000002e39057221 */ /* 0x008fe20000010000 */
[----:B----4-:R-:W-:-:S05]  /*9f90*/  FADD.FTZ R44, R36, R3 ;  /* 0x00000003242c7221 */ /* 0x010fca0000010000 */
[----:B------:R-:W3:Y:S01]  /*9fa0*/  MUFU.EX2 R141, R141 ;  /* 0x0000008d008d7308 */ /* 0x000ee20000000800 */
[----:B0-----:R-:W-:Y:S01]  /*9fb0*/  FADD.FTZ R46, R142, R5 ;  /* 0x000000058e2e7221 */ /* 0x001fe20000010000 */
[----:B-1----:R-:W-:-:S06]  /*9fc0*/  FADD.FTZ R3, R139, R44 ;  /* 0x0000002c8b037221 */ /* 0x002fcc0000010000 */
[----:B------:R-:W0:Y:S08]  /*9fd0*/  MUFU.EX2 R65, R81 ;  /* 0x0000005100417308 */ /* 0x000e300000000800 */
[----:B------:R-:W1:Y:S01]  /*9fe0*/  MUFU.EX2 R40, R75 ;  /* 0x0000004b00287308 */ /* 0x000e620000000800 */
[----:B--2---:R-:W-:Y:S01]  /*9ff0*/  FADD.FTZ R5, R61, R46 ;  /* 0x0000002e3d057221 */ /* 0x004fe20000010000 */
[----:B-----5:R-:W-:-:S06]  /*a000*/  FADD.FTZ R44, R38, R3 ;  /* 0x00000003262c7221 */ /* 0x020fcc0000010000 */
[----:B------:R-:W2:Y:S08]  /*a010*/  MUFU.EX2 R146, R146 ;  /* 0x0000009200927308 */ /* 0x000eb00000000800 */
[----:B------:R-:W4:Y:S01]  /*a020*/  MUFU.EX2 R143, R143 ;  /* 0x0000008f008f7308 */ /* 0x000f220000000800 */
[----:B------:R-:W-:Y:S01]  /*a030*/  FADD.FTZ R46, R144, R5 ;  /* 0x00000005902e7221 */ /* 0x000fe20000010000 */
[----:B---3--:R-:W-:-:S06]  /*a040*/  FADD.FTZ R3, R141, R44 ;  /* 0x0000002c8d037221 */ /* 0x008fcc0000010000 */
[----:B------:R-:W3:Y:S01]  /*a050*/  MUFU.EX2 R42, R42 ;  /* 0x0000002a002a7308 */ /* 0x000ee20000000800 */
[----:B0-----:R-:W-:Y:S01]  /*a060*/  FADD.FTZ R5, R65, R46 ;  /* 0x0000002e41057221 */ /* 0x001fe20000010000 */
[----:B-1----:R-:W-:-:S06]  /*a070*/  FADD.FTZ R44, R40, R3 ;  /* 0x00000003282c7221 */ /* 0x002fcc0000010000 */
[----:B------:R-:W0:Y:S01]  /*a080*/  MUFU.EX2 R82, R82 ;  /* 0x0000005200527308 */ /* 0x000e220000000800 */
[----:B--2---:R-:W-:Y:S01]  /*a090*/  FADD.FTZ R46, R146, R5 ;  /* 0x00000005922e7221 */ /* 0x004fe20000010000 */
[----:B------:R-:W-:Y:S01]  /*a0a0*/  F2FP.F16.F32.PACK_AB R150, R7, R150 ;  /* 0x000000960796723e */ /* 0x000fe200000000ff */
[----:B----4-:R-:W-:-:S05]  /*a0b0*/  FADD.FTZ R5, R143, R44 ;  /* 0x0000002c8f057221 */ /* 0x010fca0000010000 */
[----:B------:R-:W1:Y:S01]  /*a0c0*/  MUFU.EX2 R83, R83 ;  /* 0x0000005300537308 */ /* 0x000e620000000800 */
[----:B------:R-:W-:Y:S01]  /*a0d0*/  IADD3 R7, R88, -0x2, RZ ;  /* 0xfffffffe58077810 */ /* 0x000fe20007ffe0ff */
[----:B---3--:R-:W-:-:S06]  /*a0e0*/  FADD.FTZ R5, R42, R5 ;  /* 0x000000052a057221 */ /* 0x008fcc0000010000 */
[----:B------:R-:W2:Y:S01]  /*a0f0*/  MUFU.EX2 R86, R86 ;  /* 0x0000005600567308 */ /* 0x000ea20000000800 */
[----:B------:R-:W-:Y:S02]  /*a100*/  ISETP.GE.AND P1, PT, R7, R90, PT ;  /* 0x0000005a0700720c */ /* 0x000fe40003f26270 */
[----:B------:R-:W-:-:S05]  /*a110*/  F2FP.F16.F32.PACK_AB R149, R6, R149 ;  /* 0x000000950695723e */ /* 0x000fca00000000ff */
[----:B------:R-:W3:Y:S01]  /*a120*/  MUFU.EX2 R69, R69 ;  /* 0x0000004500457308 */ /* 0x000ee20000000800 */
[----:B0-----:R-:W-:-:S07]  /*a130*/  FADD.FTZ R6, R82, R5 ;  /* 0x0000000552067221 */ /* 0x001fce0000010000 */
[----:B------:R-:W0:Y:S01]  /*a140*/  MUFU.EX2 R87, R87 ;  /* 0x0000005700577308 */ /* 0x000e220000000800 */
[----:B-1----:R-:W-:-:S04]  /*a150*/  FADD.FTZ R5, R83, R6 ;  /* 0x0000000653057221 */ /* 0x002fc80000010000 */
[----:B--2---:R-:W-:Y:S01]  /*a160*/  FADD.FTZ R6, R86, R5 ;  /* 0x0000000556067221 */ /* 0x004fe20000010000 */
[----:B------:R-:W-:Y:S01]  /*a170*/  F2FP.F16.F32.PACK_AB R120, R9, R120 ;  /* 0x000000780978723e */ /* 0x000fe200000000ff */
[--C-:B------:R-:W-:Y:S01]  /*a180*/  IMAD.MOV.U32 R118, RZ, RZ, R119.reuse ;  /* 0x000000ffff767224 */ /* 0x100fe200078e0077 */
[----:B------:R-:W-:Y:S01]  /*a190*/  F2FP.F16.F32.PACK_AB R122, R11, R122 ;  /* 0x0000007a0b7a723e */ /* 0x000fe200000000ff */
[----:B---3--:R-:W-:Y:S01]  /*a1a0*/  FADD.FTZ R3, R69, R46 ;  /* 0x0000002e45037221 */ /* 0x008fe20000010000 */
[----:B------:R-:W-:Y:S01]  /*a1b0*/  F2FP.F16.F32.PACK_AB R124, R25, R124 ;  /* 0x0000007c197c723e */ /* 0x000fe200000000ff */
[--C-:B------:R-:W-:Y:S01]  /*a1c0*/  IMAD.MOV.U32 R117, RZ, RZ, R119.reuse ;  /* 0x000000ffff757224 */ /* 0x100fe200078e0077 */
[----:B------:R-:W-:Y:S01]  /*a1d0*/  F2FP.F16.F32.PACK_AB R126, R29, R126 ;  /* 0x0000007e1d7e723e */ /* 0x000fe200000000ff */
[--C-:B------:R-:W-:Y:S01]  /*a1e0*/  IMAD.MOV.U32 R116, RZ, RZ, R119.reuse ;  /* 0x000000ffff747224 */ /* 0x100fe200078e0077 */
[----:B------:R-:W-:Y:S01]  /*a1f0*/  F2FP.F16.F32.PACK_AB R128, R33, R128 ;  /* 0x000000802180723e */ /* 0x000fe200000000ff */
[--C-:B------:R-:W-:Y:S01]  /*a200*/  IMAD.MOV.U32 R115, RZ, RZ, R119.reuse ;  /* 0x000000ffff737224 */ /* 0x100fe200078e0077 */
[----:B------:R-:W-:Y:S01]  /*a210*/  F2FP.F16.F32.PACK_AB R130, R37, R130 ;  /* 0x000000822582723e */ /* 0x000fe200000000ff */
[----:B0-----:R-:W-:Y:S01]  /*a220*/  FADD.FTZ R6, R87, R6 ;  /* 0x0000000657067221 */ /* 0x001fe20000010000 */
        /* <DEDUP_REMOVED lines=41> */
[----:B------:R-:W-:Y:S01]  /*a4c0*/  IMAD.MOV.U32 R88, RZ, RZ, R119 ;  /* 0x000000ffff587224 */ /* 0x000fe200078e0077 */
[----:B------:R-:W-:-:S02]  /*a4d0*/  F2FP.F16.F32.PACK_AB R145, R83, R82 ;  /* 0x000000525391723e */ /* 0x000fc400000000ff */
[----:B------:R-:W-:Y:S02]  /*a4e0*/  F2FP.F16.F32.PACK_AB R147, R87, R86 ;  /* 0x000000565793723e */ /* 0x000fe400000000ff */
[-C--:B------:R-:W-:Y:S02]  /*a4f0*/  MOV R114, R119.reuse ;  /* 0x0000007700727202 */ /* 0x080fe40000000f00 */
[-C--:B------:R-:W-:Y:S02]  /*a500*/  MOV R109, R119.reuse ;  /* 0x00000077006d7202 */ /* 0x080fe40000000f00 */
[-C--:B------:R-:W-:Y:S02]  /*a510*/  MOV R104, R119.reuse ;  /* 0x0000007700687202 */ /* 0x080fe40000000f00 */
[-C--:B------:R-:W-:Y:S02]  /*a520*/  MOV R99, R119.reuse ;  /* 0x0000007700637202 */ /* 0x080fe40000000f00 */
[----:B------:R-:W-:-:S02]  /*a530*/  MOV R94, R119 ;  /* 0x00000077005e7202 */ /* 0x000fc40000000f00 */
[----:B------:R-:W-:Y:S01]  /*a540*/  MOV R89, R119 ;  /* 0x0000007700597202 */ /* 0x000fe20000000f00 */
[----:B------:R-:W-:Y:S06]  /*a550*/  @!P1 BRA `(.L_x_13388) ;  /* 0x0000002000389947 */ /* 0x000fec0003800000 */
[----:B------:R0:W5:Y:S01]  /*a560*/  LDL.LU R5, [R1+0x4] ;  /* 0x0000040001057983 */ /* 0x0001620000300800 */
        /* <DEDUP_REMOVED lines=18> */
[----:B0-----:R-:W-:-:S07]  /*a690*/  CS2R R88, SRZ ;  /* 0x0000000000587805 */ /* 0x001fce000001ff00 */
.L_x_13400:
[----:B------:R-:W2:Y:S01]  /*a6a0*/  LDL R4, [R1+0x28] ;  /* 0x0000280001047983 */ /* 0x000ea20000100800 */
[----:B------:R-:W-:Y:S01]  /*a6b0*/  ISETP.NE.AND P1, PT, R12, 0x1, PT ;  /* 0x000000010c00780c */ /* 0x000fe20003f25270 */
[----:B------:R-:W-:Y:S05]  /*a6c0*/  YIELD ;  /* 0x0000000000007946 */ /* 0x000fea0003800000 */
[----:B------:R-:W-:Y:S02]  /*a6d0*/  SEL R0, RZ, 0x1, P1 ;  /* 0x00000001ff007807 */ /* 0x000fe40000800000 */
[----:B--2---:R-:W-:Y:S02]  /*a6e0*/  ISETP.NE.AND P1, PT, R4, RZ, PT ;  /* 0x000000ff0400720c */ /* 0x004fe40003f25270 */
[----:B-----5:R-:W-:-:S05]  /*a6f0*/  LOP3.LUT R4, R5, R0, RZ, 0x3c, !PT ;  /* 0x0000000005047212 */ /* 0x020fca00078e3cff */
[----:B------:R0:W-:Y:S06]  /*a700*/  STL [R1+0x4], R4 ;  /* 0x0000040401007387 */ /* 0x0001ec0000100800 */
[----:B------:R-:W-:Y:S05]  /*a710*/  @P1 BRA `(.L_x_13389) ;  /* 0x00000000003c1947 */ /* 0x000fea0003800000 */
[----:B------:R-:W-:Y:S05]  /*a720*/  @!P0 BRA `(.L_x_13390) ;  /* 0x0000000000048947 */ /* 0x000fea0003800000 */
[----:B------:R-:W-:Y:S01]  /*a730*/  BPT.TRAP 0x1 ;  /* 0x000000040000795c */ /* 0x000fe20000300000 */
.L_x_13390:
[----:B------:R-:W-:-:S04]  /*a740*/  IADD3 R0, R12, 0x1, RZ ;  /* 0x000000010c007810 */ /* 0x000fc80007ffe0ff */
[----:B------:R-:W-:-:S04]  /*a750*/  ISETP.NE.AND P2, PT, R0, 0x2, PT ;  /* 0x000000020000780c */ /* 0x000fc80003f45270 */
[----:B------:R-:W-:Y:S02]  /*a760*/  SEL R9, R0, RZ, P2 ;  /* 0x000000ff00097207 */ /* 0x000fe40001000000 */
[----:B------:R-:W-:-:S03]  /*a770*/  SHF.L.U32 R0, R4, 0x1f, RZ ;  /* 0x0000001f04007819 */ /* 0x000fc600000006ff */
[----:B------:R-:W-:-:S04]  /*a780*/  IMAD R9, R9, 0x8, R18 ;  /* 0x0000000809097824 */ /* 0x000fc800078e0212 */
[----:B------:R1:W2:Y:S01]  /*a790*/  SYNCS.PHASECHK.TRANS64.TRYWAIT P2, [R9+URZ+0x16830], R0 ;  /* 0x01683000090075a7 */ /* 0x0002a2000804017f */
[----:B------:R-:W-:Y:S05]  /*a7a0*/  @!P0 BRA `(.L_x_13391) ;  /* 0x0000000000048947 */ /* 0x000fea0003800000 */
[----:B------:R-:W-:Y:S01]  /*a7b0*/  BPT.TRAP 0x1 ;  /* 0x000000040000795c */ /* 0x000fe20000300000 */
.L_x_13391:
[----:B------:R-:W-:Y:S04]  /*a7c0*/  BSSY B0, `(.L_x_13389) ;  /* 0x0000004000007945 */ /* 0x000fe80003800000 */
[----:B--2---:R-:W-:Y:S05]  /*a7d0*/  @P2 BRA `(.L_x_13392) ;  /* 0x0000000000082947 */ /* 0x004fea0003800000 */
[----:B------:R-:W2:Y:S02]  /*a7e0*/  SYNCS.PHASECHK.TRANS64.TRYWAIT P2, [R9+URZ+0x16830], R0 ;  /* 0x01683000090075a7 */ /* 0x000ea4000804017f */
[----:B--2---:R-:W-:Y:S05]  /*a7f0*/  @!P2 BRA `(.L_x_13393) ;  /* 0x000000c80060a947 */ /* 0x004fea0003800000 */
.L_x_13392:
[----:B------:R-:W-:Y:S05]  /*a800*/  BSYNC B0 ;  /* 0x0000000000007941 */ /* 0x000fea0003800000 */
.L_x_13389:
[----:B------:R3:W-:Y:S01]  /*a810*/  STL.64 [R1+0x70], R2 ;  /* 0x0000700201007387 */ /* 0x0007e20000100a00 */
[----:B-12---:R-:W1:Y:S03]  /*a820*/  S2R R0, SR_TID.X ;  /* 0x0000000000007919 */ /* 0x006e660000002100 */
[----:B---3--:R-:W2:Y:S01]  /*a830*/  LDL.64 R2, [R1+0x10] ;  /* 0x0000100001027983 */ /* 0x008ea20000100a00 */
[----:B------:R-:W-:Y:S01]  /*a840*/  VIADD R156, R12, 0x1 ;  /* 0x000000010c9c7836 */ /* 0x000fe20000000000 */
[----:B------:R-:W-:Y:S01]  /*a850*/  MOV R9, 0x40000040 ;  /* 0x4000004000097802 */ /* 0x000fe20000000f00 */
[----:B------:R-:W-:Y:S05]  /*a860*/  WARPSYNC.ALL ;  /* 0x0000000000007948 */ /* 0x000fea0003800000 */
[----:B------:R-:W-:Y:S01]  /*a870*/  ISETP.NE.AND P2, PT, R156, 0x2, PT ;  /* 0x000000029c00780c */ /* 0x000fe20003f45270 */
[----:B------:R-:W-:Y:S01]  /*a880*/  IMAD.MOV.U32 R25, RZ, RZ, 0x40000040 ;  /* 0x40000040ff197424 */ /* 0x000fe200078e00ff */
[----:B------:R-:W-:-:S02]  /*a890*/  R2UR UR19, R9 ;  /* 0x00000000091372ca */ /* 0x000fc400000e0000 */
[----:B------:R-:W-:Y:S02]  /*a8a0*/  SEL R156, R156, RZ, P2 ;  /* 0x000000ff9c9c7207 */ /* 0x000fe40001000000 */
[----:B------:R-:W-:Y:S02]  /*a8b0*/  MOV R27, 0x40000040 ;  /* 0x40000040001b7802 */ /* 0x000fe40000000f00 */
[----:B------:R-:W-:Y:S01]  /*a8c0*/  R2UR UR8, R14 ;  /* 0x000000000e0872ca */ /* 0x000fe200000e0000 */
[----:B------:R-:W-:Y:S01]  /*a8d0*/  IMAD R26, R156, 0x400, R13 ;  /* 0x000004009c1a7824 */ /* 0x000fe200078e020d */
[----:B------:R-:W-:Y:S02]  /*a8e0*/  R2UR UR9, R15 ;  /* 0x000000000f0972ca */ /* 0x000fe400000e0000 */
[----:B------:R-:W-:Y:S01]  /*a8f0*/  R2UR UR11, R27 ;  /* 0x000000001b0b72ca */ /* 0x000fe200000e0000 */
[C---:B------:R-:W-:Y:S01]  /*a900*/  VIADD R8, R26.reuse, 0x4 ;  /* 0x000000041a087836 */ /* 0x040fe20000000000 */
[C---:B------:R-:W-:Y:S01]  /*a910*/  R2UR UR10, R26.reuse ;  /* 0x000000001a0a72ca */ /* 0x040fe200000e0000 */
[C---:B------:R-:W-:Y:S01]  /*a920*/  VIADD R24, R26.reuse, 0x2 ;  /* 0x000000021a187836 */ /* 0x040fe20000000000 */
[----:B-1----:R-:W-:Y:S01]  /*a930*/  SHF.R.U32.HI R0, RZ, 0x7, R0 ;  /* 0x00000007ff007819 */ /* 0x002fe20000011600 */
[----:B------:R-:W-:Y:S01]  /*a940*/  VIADD R26, R26, 0x6 ;  /* 0x000000061a1a7836 */ /* 0x000fe20000000000 */
[----:B------:R-:W-:-:S02]  /*a950*/  R2UR UR18, R8 ;  /* 0x00000000081272ca */ /* 0x000fc400000e0000 */
[----:B------:R-:W3:Y:S01]  /*a960*/  LDL.64 R8, [R1+0x8] ;  /* 0x0000080001087983 */ /* 0x000ee20000100a00 */
[----:B------:R-:W-:Y:S01]  /*a970*/  VIADD R0, R0, 0x8 ;  /* 0x0000000800007836 */ /* 0x000fe20000000000 */
[----:B------:R-:W-:Y:S02]  /*a980*/  R2UR UR14, R24 ;  /* 0x00000000180e72ca */ /* 0x000fe400000e0000 */
[----:B------:R-:W-:Y:S02]  /*a990*/  R2UR UR15, R25 ;  /* 0x00000000190f72ca */ /* 0x000fe400000e0000 */
[----:B------:R-:W-:Y:S02]  /*a9a0*/  R2UR UR22, R26 ;  /* 0x000000001a1672ca */ /* 0x000fe400000e0000 */
[----:B------:R-:W-:Y:S01]  /*a9b0*/  R2UR UR23, R27 ;  /* 0x000000001b1772ca */ /* 0x000fe200000e0000 */
[----:B------:R1:W-:Y:S06]  /*a9c0*/  BAR.SYNC.DEFER_BLOCKING R0, 0x100 ;  /* 0x000400000000751d */ /* 0x0003ec0000010000 */
[----:B------:R-:W-:-:S06]  /*a9d0*/  WARPGROUP.ARRIVE ;  /* 0x00000000000079c5 */ /* 0x000fcc0000000000 */
[----:B------:R-:W-:Y:S03]  /*a9e0*/  HGMMA.64x128x16.F32 R24, gdesc[UR8], RZ, !UPT, gsb0 ;  /* 0x01e00000081879f0 */ /* 0x000fe6000c0008ff */
[----:B------:R-:W-:Y:S02]  /*a9f0*/  WARPGROUP.DEPBAR.LE gsb0, 0x0 ;  /* 0x00008000000079c5 */ /* 0x000fe40000010000 */
[----:B------:R-:W-:Y:S01]  /*aa00*/  WARPGROUP.ARRIVE ;  /* 0x00000000000079c5 */ /* 0x000fe20000000000 */
[----:B--2---:R-:W-:Y:S02]  /*aa10*/  R2UR UR12, R2 ;  /* 0x00000000020c72ca */ /* 0x004fe400000e0000 */
[----:B------:R-:W-:Y:S02]  /*aa20*/  R2UR UR13, R3 ;  /* 0x00000000030d72ca */ /* 0x000fe400000e0000 */
[----:B------:R1:W5:Y:S11]  /*aa30*/  LDL.LU.64 R2, [R1+0x70] ;  /* 0x0000700001027983 */ /* 0x0003760000300a00 */
[----:B------:R-:W-:Y:S01]  /*aa40*/  HGMMA.64x128x16.F32 R24, gdesc[UR12], R24, gsb0 ;  /* 0x01e000000c1879f0 */ /* 0x000fe20008000818 */
[----:B---3--:R-:W-:-:S02]  /*aa50*/  R2UR UR16, R8 ;  /* 0x00000000081072ca */ /* 0x008fc400000e0000 */
        /* <DEDUP_REMOVED lines=10> */
[----:B-1----:R-:W-:Y:S05]  /*ab00*/  @P1 BRA `(.L_x_13394) ;  /* 0x0000000000281947 */ /* 0x002fea0003800000 */
[----:B------:R-:W-:Y:S05]  /*ab10*/  @!P0 BRA `(.L_x_13395) ;  /* 0x0000000000048947 */ /* 0x000fea0003800000 */
[----:B------:R-:W-:Y:S01]  /*ab20*/  BPT.TRAP 0x1 ;  /* 0x000000040000795c */ /* 0x000fe20000300000 */
.L_x_13395:
[----:B------:R-:W-:Y:S01]  /*ab30*/  SHF.L.U32 R0, R5, 0x1f, RZ ;  /* 0x0000001f05007819 */ /* 0x000fe200000006ff */
[----:B0-----:R-:W-:-:S04]  /*ab40*/  IMAD R4, R12, 0x8, R18 ;  /* 0x000000080c047824 */ /* 0x001fc800078e0212 */
[----:B------:R0:W1:Y:S01]  /*ab50*/  SYNCS.PHASECHK.TRANS64.TRYWAIT P1, [R4+URZ+0x16850], R0 ;  /* 0x01685000040075a7 */ /* 0x000062000802017f */
[----:B------:R-:W-:Y:S05]  /*ab60*/  @!P0 BRA `(.L_x_13396) ;  /* 0x0000000000048947 */ /* 0x000fea0003800000 */
[----:B------:R-:W-:Y:S01]  /*ab70*/  BPT.TRAP 0x1 ;  /* 0x000000040000795c */ /* 0x000fe20000300000 */
.L_x_13396:
[----:B-1----:R-:W-:Y:S05]  /*ab80*/  @P1 BRA `(.L_x_13394) ;  /* 0x0000000000081947 */ /* 0x002fea0003800000 */
[----:B------:R-:W1:Y:S02]  /*ab90*/  SYNCS.PHASECHK.TRANS64.TRYWAIT P1, [R4+URZ+0x16850], R0 ;  /* 0x01685000040075a7 */ /* 0x000e64000802017f */
[----:B-1----:R-:W-:Y:S05]  /*aba0*/  @!P1 BRA `(.L_x_13397) ;  /* 0x000000c400889947 */ /* 0x002fea0003800000 */
.L_x_13394:
[----:B01----:R-:W-:Y:S01]  /*abb0*/  VIADD R0, R18, 0x400 ;  /* 0x0000040012007836 */ /* 0x003fe20000000000 */
[----:B------:R-:W-:Y:S05]  /*abc0*/  WARPSYNC.ALL ;  /* 0x0000000000007948 */ /* 0x000fea0003800000 */
[----:B------:R-:W-:Y:S01]  /*abd0*/  SHF.R.U32.HI R0, RZ, 0x4, R0 ;  /* 0x00000004ff007819 */ /* 0x000fe20000011600 */
[----:B------:R-:W-:Y:S01]  /*abe0*/  IMAD.MOV.U32 R5, RZ, RZ, 0x40000040 ;  /* 0x40000040ff057424 */ /* 0x000fe200078e00ff */
[----:B------:R-:W-:Y:S01]  /*abf0*/  WARPGROUP.ARRIVE ;  /* 0x00000000000079c5 */ /* 0x000fe20000000000 */
[----:B------:R-:W-:Y:S01]  /*ac00*/  IMAD.MOV.U32 R9, RZ, RZ, 0x40000040 ;  /* 0x40000040ff097424 */ /* 0x000fe200078e00ff */
[----:B------:R-:W-:-:S02]  /*ac10*/  LOP3.LUT R0, R0, 0x3fff, RZ, 0xc0, !PT ;  /* 0x00003fff00007812 */ /* 0x000fc400078ec0ff */
[----:B------:R-:W-:Y:S01]  /*ac20*/  R2UR UR7, R5 ;  /* 0x00000000050772ca */ /* 0x000fe200000e0000 */
[----:B------:R-:W-:Y:S02]  /*ac30*/  IMAD.MOV.U32 R5, RZ, RZ, 0x40000040 ;  /* 0x40000040ff057424 */ /* 0x000fe400078e00ff */
[----:B------:R-:W-:-:S05]  /*ac40*/  IMAD R4, R12, 0x400, R0 ;  /* 0x000004000c047824 */ /* 0x000fca00078e0200 */
[C---:B------:R-:W-:Y:S02]  /*ac50*/  R2UR UR6, R4.reuse ;  /* 0x00000000040672ca */ /* 0x040fe400000e0000 */
[----:B------:R-:W-:-:S11]  /*ac60*/  IADD3 R8, R4, 0x80, RZ ;  /* 0x0000008004087810 */ /* 0x000fd60007ffe0ff */
[----:B------:R-:W-:Y:S01]  /*ac70*/  HGMMA.64x64x16.F32 R88, R148, gdesc[UR4].tnspB, R88, gsb0 ;  /* 0x40e0000494587df0 */ /* 0x000fe20008000858 */
[----:B------:R-:W-:Y:S01]  /*ac80*/  R2UR UR6, R8 ;  /* 0x00000000080672ca */ /* 0x000fe200000e0000 */
[----:B------:R-:W-:Y:S01]  /*ac90*/  VIADD R8, R4, 0x100 ;  /* 0x0000010004087836 */ /* 0x000fe20000000000 */
[----:B------:R-:W-:Y:S01]  /*aca0*/  R2UR UR7, R9 ;  /* 0x00000000090772ca */ /* 0x000fe200000e0000 */
[----:B------:R-:W-:Y:S01]  /*acb0*/  IMAD.MOV.U32 R9, RZ, RZ, 0x40000040 ;  /* 0x40000040ff097424 */ /* 0x000fe200078e00ff */
[----:B------:R-:W-:Y:S02]  /*acc0*/  WARPGROUP.DEPBAR.LE gsb0, 0x0 ;  /* 0x00008000000079c5 */ /* 0x000fe40000010000 */
[----:B------:R-:W-:-:S06]  /*acd0*/  WARPGROUP.ARRIVE ;  /* 0x00000000000079c5 */ /* 0x000fcc0000000000 */
[----:B------:R-:W0:Y:S03]  /*ace0*/  S2R R151, SR_TID.X ;  /* 0x0000000000977919 */ /* 0x000e260000002100 */
[----:B------:R-:W-:Y:S01]  /*acf0*/  HGMMA.64x64x16.F32 R88, R120, gdesc[UR4].tnspB, R88, gsb0 ;  /* 0x40e0000478587df0 */ /* 0x000fe20008000858 */
[----:B------:R-:W-:Y:S01]  /*ad00*/  R2UR UR6, R8 ;  /* 0x00000000080672ca */ /* 0x000fe200000e0000 */
[----:B------:R-:W-:Y:S01]  /*ad10*/  VIADD R8, R4, 0x180 ;  /* 0x0000018004087836 */ /* 0x000fe20000000000 */
[----:B------:R-:W-:Y:S02]  /*ad20*/  R2UR UR7, R9 ;  /* 0x00000000090772ca */ /* 0x000fe400000e0000 */
[----:B------:R-:W-:Y:S02]  /*ad30*/  MOV R9, 0x40000040 ;  /* 0x4000004000097802 */ /* 0x000fe40000000f00 */
[----:B0-----:R-:W-:-:S02]  /*ad40*/  SHF.R.U32.HI R0, RZ, 0x7, R151 ;  /* 0x00000007ff007819 */ /* 0x001fc40000011697 */
[----:B------:R-:W-:-:S03]  /*ad50*/  ISETP.GE.U32.AND P1, PT, R151, 0x180, PT ;  /* 0x000001809700780c */ /* 0x000fc60003f26070 */
[----:B------:R-:W-:-:S05]  /*ad60*/  VIADD R0, R0, 0x9 ;  /* 0x0000000900007836 */ /* 0x000fca0000000000 */
[----:B------:R-:W-:Y:S01]  /*ad70*/  SEL R0, R0, 0x9, !P1 ;  /* 0x0000000900007807 */ /* 0x000fe20004800000 */
[----:B------:R-:W-:Y:S02]  /*ad80*/  WARPGROUP.DEPBAR.LE gsb0, 0x0 ;  /* 0x00008000000079c5 */ /* 0x000fe40000010000 */
[----:B------:R-:W-:-:S06]  /*ad90*/  WARPGROUP.ARRIVE ;  /* 0x00000000000079c5 */ /* 0x000fcc0000000000 */
[----:B------:R-:W-:Y:S01]  /*ada0*/  HGMMA.64x64x16.F32 R88, R124, gdesc[UR4].tnspB, R88, gsb0 ;  /* 0x40e000047c587df0 */ /* 0x000fe20008000858 */
[----:B------:R-:W-:Y:S01]  /*adb0*/  R2UR UR6, R8 ;  /* 0x00000000080672ca */ /* 0x000fe200000e0000 */
[----:B------:R-:W-:Y:S01]  /*adc0*/  VIADD R8, R4, 0x200 ;  /* 0x0000020004087836 */ /* 0x000fe20000000000 */
[----:B------:R-:W-:Y:S01]  /*add0*/  R2UR UR7, R9 ;  /* 0x00000000090772ca */ /* 0x000fe200000e0000 */
[----:B------:R-:W-:Y:S01]  /*ade0*/  IMAD.MOV.U32 R9, RZ, RZ, 0x40000040 ;  /* 0x40000040ff097424 */ /* 0x000fe200078e00ff */
[----:B------:R-:W-:Y:S02]  /*adf0*/  WARPGROUP.DEPBAR.LE gsb0, 0x0 ;  /* 0x00008000000079c5 */ /* 0x000fe40000010000 */
[----:B------:R-:W-:-:S09]  /*ae00*/  WARPGROUP.ARRIVE ;  /* 0x00000000000079c5 */ /* 0x000fd20000000000 */
        /* <DEDUP_REMOVED lines=8> */
[----:B------:R-:W-:Y:S02]  /*ae90*/  R2UR UR6, R8 ;  /* 0x00000000080672ca */ /* 0x000fe400000e0000 */
[----:B------:R-:W-:Y:S01]  /*aea0*/  R2UR UR7, R9 ;  /* 0x00000000090772ca */ /* 0x000fe200000e0000 */
[----:B------:R-:W-:Y:S01]  /*aeb0*/  IMAD.MOV.U32 R9, RZ, RZ, 0x40000040 ;  /* 0x40000040ff097424 */ /* 0x000fe200078e00ff */
[C---:B------:R-:W-:Y:S01]  /*aec0*/  IADD3 R8, R4.reuse, 0x300, RZ ;  /* 0x0000030004087810 */ /* 0x040fe20007ffe0ff */
[----:B------:R-:W-:Y:S01]  /*aed0*/  VIADD R4, R4, 0x380 ;  /* 0x0000038004047836 */ /* 0x000fe20000000000 */
[----:B------:R-:W-:Y:S02]  /*aee0*/  WARPGROUP.DEPBAR.LE gsb0, 0x0 ;  /* 0x00008000000079c5 */ /* 0x000fe40000010000 */
[----:B------:R-:W-:-:S07]  /*aef0*/  WARPGROUP.ARRIVE ;  /* 0x00000000000079c5 */ /* 0x000fce0000000000 */
[----:B------:R-:W-:Y:S01]  /*af00*/  HGMMA.64x64x16.F32 R88, R136, gdesc[UR4].tnspB, R88, gsb0 ;  /* 0x40e0000488587df0 */ /* 0x000fe20008000858 */
[----:B------:R-:W-:Y:S02]  /*af10*/  R2UR UR6, R8 ;  /* 0x00000000080672ca */ /* 0x000fe400000e0000 */
[----:B------:R-:W-:Y:S01]  /*af20*/  R2UR UR7, R9 ;  /* 0x00000000090772ca */ /* 0x000fe200000e0000 */
[----:B------:R-:W-:Y:S02]  /*af30*/  WARPGROUP.DEPBAR.LE gsb0, 0x0 ;  /* 0x00008000000079c5 */ /* 0x000fe40000010000 */
[----:B------:R-:W-:-:S10]  /*af40*/  WARPGROUP.ARRIVE ;  /* 0x00000000000079c5 */ /* 0x000fd40000000000 */
[----:B------:R-:W-:Y:S01]  /*af50*/  HGMMA.64x64x16.F32 R88, R140, gdesc[UR4].tnspB, R88, gsb0 ;  /* 0x40e000048c587df0 */ /* 0x000fe20008000858 */
[----:B------:R-:W-:Y:S02]  /*af60*/  R2UR UR6, R4 ;  /* 0x00000000040672ca */ /* 0x000fe400000e0000 */
[----:B------:R-:W-:Y:S01]  /*af70*/  R2UR UR7, R5 ;  /* 0x00000000050772ca */ /* 0x000fe200000e0000 */
[----:B------:R-:W-:Y:S02]  /*af80*/  WARPGROUP.DEPBAR.LE gsb0, 0x0 ;  /* 0x00008000000079c5 */ /* 0x000fe40000010000 */
[----:B------:R-:W-:-:S10]  /*af90*/  WARPGROUP.ARRIVE ;  /* 0x00000000000079c5 */ /* 0x000fd40000000000 */
[----:B------:R-:W-:Y:S03]  /*afa0*/  HGMMA.64x64x16.F32 R88, R144, gdesc[UR4].tnspB, R88, gsb0 ;  /* 0x40e0000490587df0 */ /* 0x000fe60008000858 */
[----:B------:R-:W-:Y:S02]  /*afb0*/  WARPGROUP.DEPBAR.LE gsb0, 0x0 ;  /* 0x00008000000079c5 */ /* 0x000fe40000010000 */
[----:B------:R0:W-:Y:S06]  /*afc0*/  BAR.ARV R0, 0x100 ;  /* 0x000400000000751d */ /* 0x0001ec0000002000 */
[----:B------:R-:W-:Y:S05]  /*afd0*/  @!P0 BRA `(.L_x_13398) ;  /* 0x0000000000048947 */ /* 0x000fea0003800000 */
[----:B------:R-:W-:Y:S01]  /*afe0*/  BPT.TRAP 0x1 ;  /* 0x000000040000795c */ /* 0x000fe20000300000 */
.L_x_13398:
[----:B0-----:R-:W-:Y:S01]  /*aff0*/  LEA R0, R156, R18, 0x3 ;  /* 0x000000129c007211 */ /* 0x001fe200078e18ff */
[----:B------:R-:W-:Y:S01]  /*b000*/  IMAD.U32 R4, RZ, RZ, UR38 ;  /* 0x00000026ff047e24 */ /* 0x000fe2000f8e00ff */
[----:B------:R-:W-:-:S03]  /*b010*/  UMOV UR4, UR5 ;  /* 0x0000000500047c82 */ /* 0x000fc60008000000 */
        /* <DEDUP_REMOVED lines=92> */
[----:B------:R-:W-:-:S03]  /*b5e0*/  FFMA.FTZ R9, R85, UR4, -R9 ;  /* 0x0000000455097c23 */ /* 0x000fc60008010809 */
        /* <DEDUP_REMOVED lines=37> */
[----:B------:R-:W-:-:S04]  /*b840*/  FADD.FTZ R5, -R0, R11 ;  /* 0x0000000b00057221 */ /* 0x000fc80000010100 */
        /* <DEDUP_REMOVED lines=28> */
[----:B0----5:R-:W-:Y:S01]  /*ba10*/  FFMA.FTZ R3, R5, R3, R24 ;  /* 0x0000000305037223 */ /* 0x021fe20000010018 */
[--C-:B------:R-:W-:Y:S01]  /*ba20*/  FFMA.FTZ R66, R66, UR4, -R10.reuse ;  /* 0x0000000442427c23 */ /* 0x100fe2000801080a */
[--C-:B------:R-:W-:Y:S01]  /*ba30*/  FFMA.FTZ R67, R67, UR4, -R10.reuse ;  /* 0x0000000443437c23 */ /* 0x100fe2000801080a */
[--C-:B------:R-:W-:Y:S01]  /*ba40*/  FFMA.FTZ R70, R70, UR4, -R10.reuse ;  /* 0x0000000446467c23 */ /* 0x100fe2000801080a */
[----:B------:R-:W-:Y:S01]  /*ba50*/  FADD.FTZ R3, R25, R3 ;  /* 0x0000000319037221 */ /* 0x000fe20000010000 */
[--C-:B------:R-:W-:Y:S01]  /*ba60*/  FFMA.FTZ R71, R71, UR4, -R10.reuse ;  /* 0x0000000447477c23 */ /* 0x100fe2000801080a */
[--C-:B------:R-:W-:Y:S01]  /*ba70*/  FFMA.FTZ R74, R74, UR4, -R10.reuse ;  /* 0x000000044a4a7c23 */ /* 0x100fe2000801080a */
        /* <DEDUP_REMOVED lines=12> */
[----:B------:R-:W-:-:S02]  /*bb40*/  FFMA.FTZ R10, R87, UR4, -R10 ;  /* 0x00000004570a7c23 */ /* 0x000fc4000801080a */
        /* <DEDUP_REMOVED lines=98> */
.L_x_13399:
[----:B------:R-:W2:Y:S01]  /*c170*/  LDL R85, [R1+0x24] ;  /* 0x0000240001557983 */ /* 0x000ea20000100800 */
        /* <DEDUP_REMOVED lines=16> */
[----:B------:R-:W-:Y:S01]  /*c280*/  IMAD R11, R12, 0x8, R18 ;  /* 0x000000080c0b7824 */ /* 0x000fe200078e0212 */
[----:B------:R0:W5:Y:S01]  /*c290*/  LDL R5, [R1+0x4] ;  /* 0x0000040001057983 */ /* 0x0001620000100800 */
[----:B------:R-:W-:Y:S01]  /*c2a0*/  MOV R12, UR38 ;  /* 0x00000026000c7c02 */ /* 0x000fe20008000f00 */
[-C--:B------:R-:W-:Y:S01]  /*c2b0*/  FMUL.FTZ R90, R90, R8.reuse ;  /* 0x000000085a5a7220 */ /* 0x080fe20000410000 */
        /* <DEDUP_REMOVED lines=33> */
[----:B------:R-:W-:Y:S01]  /*c4d0*/  IMAD.MOV.U32 R10, RZ, RZ, R4 ;  /* 0x000000ffff0a7224 */ /* 0x000fe200078e0004 */
[----:B------:R-:W-:Y:S01]  /*c4e0*/  F2FP.F16.F32.PACK_AB R130, R53, R52 ;  /* 0x000000343582723e */ /* 0x000fe200000000ff */
[----:B-1----:R-:W-:Y:S01]  /*c4f0*/  IMAD.MOV.U32 R11, RZ, RZ, R0 ;  /* 0x000000ffff0b7224 */ /* 0x002fe200078e0000 */
        /* <DEDUP_REMOVED lines=17> */
[C---:B--2---:R-:W-:Y:S01]  /*c610*/  ISETP.GT.AND P1, PT, R7.reuse, R85, PT ;  /* 0x000000550700720c */ /* 0x044fe20003f24270 */
[----:B------:R-:W-:-:S12]  /*c620*/  VIADD R7, R7, 0xffffffff ;  /* 0xffffffff07077836 */ /* 0x000fd80000000000 */
[----:B0-----:R-:W-:Y:S05]  /*c630*/  @P1 BRA `(.L_x_13400) ;  /* 0xffffffe000181947 */ /* 0x001fea000383ffff */
.L_x_13388:
[----:B------:R-:W-:Y:S05]  /*c640*/  WARPSYNC.ALL ;  /* 0x0000000000007948 */ /* 0x000fea0003800000 */
[----:B------:R-:W-:Y:S06]  /*c650*/  BAR.ARV 0x8, 0x200 ;  /* 0x0208000000007b1d */ /* 0x000fec0000002000 */
[----:B------:R-:W-:Y:S05]  /*c660*/  @!P0 BRA `(.L_x_13401) ;  /* 0x0000000000048947 */ /* 0x000fea0003800000 */
[----:B------:R-:W-:Y:S01]  /*c670*/  BPT.TRAP 0x1 ;  /* 0x000000040000795c */ /* 0x000fe20000300000 */
.L_x_13401:
[----:B-----5:R-:W2:Y:S01]  /*c680*/  LDL R5, [R1+0x4] ;  /* 0x0000040001057983 */ /* 0x020ea20000100800 */
[----:B------:R-:W-:Y:S02]  /*c690*/  LEA R12, R156, R18, 0x3 ;  /* 0x000000129c0c7211 */ /* 0x000fe400078e18ff */
[----:B--2---:R-:W-:-:S04]  /*c6a0*/  SHF.L.U32 R5, R5, 0x1f, RZ ;  /* 0x0000001f05057819 */ /* 0x004fc800000006ff */
[----:B------:R0:W1:Y:S01]  /*c6b0*/  SYNCS.PHASECHK.TRANS64.TRYWAIT P1, [R12+URZ+0x16850], R5 ;  /* 0x016850050c0075a7 */ /* 0x000062000802017f */
[----:B------:R-:W-:Y:S05]  /*c6c0*/  @!P0 BRA `(.L_x_13402) ;  /* 0x0000000000048947 */ /* 0x000fea0003800000 */
[----:B------:R-:W-:Y:S01]  /*c6d0*/  BPT.TRAP 0x1 ;  /* 0x000000040000795c */ /* 0x000fe20000300000 */
.L_x_13402:
[----:B------:R-:W-:-:S05]  /*c6e0*/  VIADD R18, R18, 0x400 ;  /* 0x0000040012127836 */ /* 0x000fca0000000000 */
[----:B------:R-:W-:-:S04]  /*c6f0*/  SHF.R.U32.HI R18, RZ, 0x4, R18 ;  /* 0x00000004ff127819 */ /* 0x000fc80000011612 */
[----:B------:R-:W-:Y:S01]  /*c700*/  LOP3.LUT R9, R18, 0x3fff, RZ, 0xc0, !PT ;  /* 0x00003fff12097812 */ /* 0x000fe200078ec0ff */
[----:B-1----:R-:W-:Y:S06]  /*c710*/  @P1 BRA `(.L_x_13403) ;  /* 0x0000000000081947 */ /* 0x002fec0003800000 */
[----:B------:R-:W1:Y:S02]  /*c720*/  SYNCS.PHASECHK.TRANS64.TRYWAIT P1, [R12+URZ+0x16850], R5 ;  /* 0x016850050c0075a7 */ /* 0x000e64000802017f */
[----:B-1----:R-:W-:Y:S05]  /*c730*/  @!P1 BRA `(.L_x_13404) ;  /* 0x000000a800b89947 */ /* 0x002fea0003800000 */
.L_x_13403:
        /* <DEDUP_REMOVED lines=9> */
[----:B------:R-:W-:-:S02]  /*c7d0*/  IMAD.MOV.U32 R9, RZ, RZ, 0x40000040 ;  /* 0x40000040ff097424 */ /* 0x000fc400078e00ff */
[----:B------:R-:W-:Y:S02]  /*c7e0*/  IMAD.MOV.U32 R43, RZ, RZ, RZ ;  /* 0x000000ffff2b7224 */ /* 0x000fe400078e00ff */
[----:B------:R-:W-:-:S08]  /*c7f0*/  IMAD.MOV.U32 R60, RZ, RZ, -0x800000 ;  /* 0xff800000ff3c7424 */ /* 0x000fd000078e00ff */
[----:B------:R-:W-:Y:S01]  /*c800*/  HGMMA.64x64x16.F32 R88, R148, gdesc[UR4].tnspB, R88, gsb0 ;  /* 0x40e0000494587df0 */ /* 0x000fe20008000858 */
[----:B------:R-:W-:Y:S01]  /*c810*/  R2UR UR6, R10 ;  /* 0x000000000a0672ca */ /* 0x000fe200000e0000 */
[----:B------:R-:W-:Y:S01]  /*c820*/  VIADD R10, R8, 0x100 ;  /* 0x00000100080a7836 */ /* 0x000fe20000000000 */
[----:B------:R-:W-:Y:S01]  /*c830*/  R2UR UR7, R11 ;  /* 0x000000000b0772ca */ /* 0x000fe200000e0000 */
[----:B------:R-:W-:Y:S02]  /*c840*/  IMAD.MOV.U32 R11, RZ, RZ, 0x40000040 ;  /* 0x40000040ff0b7424 */ /* 0x000fe400078e00ff */
[----:B0-----:R-:W-:Y:S01]  /*c850*/  FADD.FTZ R7, R5, R6 ;  /* 0x0000000605077221 */ /* 0x001fe20000010000 */
[----:B------:R-:W-:Y:S02]  /*c860*/  WARPGROUP.DEPBAR.LE gsb0, 0x0 ;  /* 0x00008000000079c5 */ /* 0x000fe40000010000 */
[----:B------:R-:W-:-:S07]  /*c870*/  WARPGROUP.ARRIVE ;  /* 0x00000000000079c5 */ /* 0x000fce0000000000 */
        /* <DEDUP_REMOVED lines=11> */
[----:B------:R-:W-:Y:S01]  /*c930*/  IADD3 R10, R8, 0x200, RZ ;  /* 0x00000200080a7810 */ /* 0x000fe20007ffe0ff */
[----:B------:R-:W-:Y:S02]  /*c940*/  WARPGROUP.DEPBAR.LE gsb0, 0x0 ;  /* 0x00008000000079c5 */ /* 0x000fe40000010000 */
[----:B------:R-:W-:-:S08]  /*c950*/  WARPGROUP.ARRIVE ;  /* 0x00000000000079c5 */ /* 0x000fd00000000000 */
        /* <DEDUP_REMOVED lines=9> */
[C---:B------:R-:W-:Y:S01]  /*c9f0*/  VIADD R10, R8.reuse, 0x300 ;  /* 0x00000300080a7836 */ /* 0x040fe20000000000 */
[----:B------:R-:W-:Y:S01]  /*ca00*/  R2UR UR7, R11 ;  /* 0x000000000b0772ca */ /* 0x000fe200000e0000 */
[----:B------:R-:W-:Y:S01]  /*ca10*/  VIADD R8, R8, 0x380 ;  /* 0x0000038008087836 */ /* 0x000fe20000000000 */
[----:B------:R-:W-:Y:S01]  /*ca20*/  MOV R11, 0x40000040 ;  /* 0x40000040000b7802 */ /* 0x000fe20000000f00 */
[----:B------:R-:W-:Y:S02]  /*ca30*/  WARPGROUP.DEPBAR.LE gsb0, 0x0 ;  /* 0x00008000000079c5 */ /* 0x000fe40000010000 */
[----:B------:R-:W-:-:S08]  /*ca40*/  WARPGROUP.ARRIVE ;  /* 0x00000000000079c5 */ /* 0x000fd00000000000 */
[----:B------:R-:W-:Y:S01]  /*ca50*/  HGMMA.64x64x16.F32 R88, R136, gdesc[UR4].tnspB, R88, gsb0 ;  /* 0x40e0000488587df0 */ /* 0x000fe20008000858 */
[----:B------:R-:W-:Y:S02]  /*ca60*/  R2UR UR6, R10 ;  /* 0x000000000a0672ca */ /* 0x000fe400000e0000 */
[----:B------:R-:W-:Y:S01]  /*ca70*/  R2UR UR7, R11 ;  /* 0x000000000b0772ca */ /* 0x000fe200000e0000 */
[----:B------:R-:W0:Y:S02]  /*ca80*/  SHFL.BFLY PT, R10, R3, 0x2, 0x1f ;  /* 0x0c401f00030a7f89 */ /* 0x000e2400000e0000 */
[----:B0-----:R-:W-:Y:S01]  /*ca90*/  FADD.FTZ R10, R10, R3 ;  /* 0x000000030a0a7221 */ /* 0x001fe20000010000 */
[----:B------:R-:W-:-:S04]  /*caa0*/  IMAD.MOV.U32 R3, RZ, RZ, -0x800000 ;  /* 0xff800000ff037424 */ /* 0x000fc800078e00ff */
[----:B------:R-:W0:Y:S02]  /*cab0*/  SHFL.BFLY PT, R5, R10, 0x1, 0x1f ;  /* 0x0c201f000a057f89 */ /* 0x000e2400000e0000 */
[----:B0-----:R-:W-:Y:S01]  /*cac0*/  FADD.FTZ R11, R10, R5 ;  /* 0x000000050a0b7221 */ /* 0x001fe20000010000 */
[----:B------:R-:W-:Y:S01]  /*cad0*/  MOV R5, UR4 ;  /* 0x0000000400057c02 */ /* 0x000fe20008000f00 */
[----:B------:R-:W-:-:S03]  /*cae0*/  IMAD.U32 R10, RZ, RZ, UR4 ;  /* 0x00000004ff0a7e24 */ /* 0x000fc6000f8e00ff */
[----:B------:R-:W-:-:S13]  /*caf0*/  FSETP.NE.FTZ.AND P1, PT, R11, RZ, PT ;  /* 0x000000ff0b00720b */ /* 0x000fda0003f35000 */
[----:B------:R-:W0:Y:S01]  /*cb00*/  @P1 MUFU.LG2 R6, R11 ;  /* 0x0000000b00061308 */ /* 0x000e220000000c00 */
[----:B------:R-:W-:Y:S01]  /*cb10*/  @P1 FMUL.FTZ R5, R5, 0.69314718246459960938 ;  /* 0x3f31721805051820 */ /* 0x000fe20000410000 */
[----:B------:R-:W-:Y:S02]  /*cb20*/  WARPGROUP.DEPBAR.LE gsb0, 0x0 ;  /* 0x00008000000079c5 */ /* 0x000fe40000010000 */
[----:B------:R-:W-:-:S04]  /*cb30*/  WARPGROUP.ARRIVE ;  /* 0x00000000000079c5 */ /* 0x000fc80000000000 */
[----:B------:R-:W-:Y:S02]  /*cb40*/  @P1 MUFU.RCP R43, R11 ;  /* 0x0000000b002b1308 */ /* 0x000fe40000001000 */
[----:B------:R-:W-:Y:S01]  /*cb50*/  HGMMA.64x64x16.F32 R88, R140, gdesc[UR4].tnspB, R88, gsb0 ;  /* 0x40e000048c587df0 */ /* 0x000fe20008000858 */
[----:B------:R-:W-:Y:S02]  /*cb60*/  R2UR UR6, R8 ;  /* 0x00000000080672ca */ /* 0x000fe400000e0000 */
[----:B------:R-:W-:Y:S01]  /*cb70*/  R2UR UR7, R9 ;  /* 0x00000000090772ca */ /* 0x000fe200000e0000 */
[----:B------:R-:W1:Y:S01]  /*cb80*/  SHFL.BFLY PT, R8, R7, 0x1, 0x1f ;  /* 0x0c201f0007087f89 */ /* 0x000e6200000e0000 */
[----:B0-----:R-:W-:-:S04]  /*cb90*/  @P1 FMUL.FTZ R6, R6, 0.69314718246459960938 ;  /* 0x3f31721806061820 */ /* 0x001fc80000410000 */
[----:B------:R-:W-:Y:S01]  /*cba0*/  @P1 FFMA.FTZ R60, R5, R0, R6 ;  /* 0x00000000053c1223 */ /* 0x000fe20000010006 */
[----:B-1----:R-:W-:Y:S01]  /*cbb0*/  FADD.FTZ R13, R7, R8 ;  /* 0x00000008070d7221 */ /* 0x002fe20000010000 */
        /* <DEDUP_REMOVED lines=9> */
[----:B------:R-:W-:Y:S03]  /*cc50*/  HGMMA.64x64x16.F32 R88, R144, gdesc[UR4].tnspB, R88, gsb0 ;  /* 0x40e0000490587df0 */ /* 0x000fe60008000858 */
[----:B------:R-:W-:Y:S02]  /*cc60*/  WARPGROUP.DEPBAR.LE gsb0, 0x0 ;  /* 0x00008000000079c5 */ /* 0x000fe40000010000 */
[----:B-12---:R-:W-:Y:S05]  /*cc70*/  @!P0 BRA `(.L_x_13405) ;  /* 0x0000000000048947 */ /* 0x006fea0003800000 */
[----:B------:R-:W-:Y:S01]  /*cc80*/  BPT.TRAP 0x1 ;  /* 0x000000040000795c */ /* 0x000fe20000300000 */
.L_x_13405:
[----:B------:R-:W2:Y:S01]  /*cc90*/  LDL.LU R4, [R1+0x4] ;  /* 0x0000040001047983 */ /* 0x000ea20000300800 */
        /* <DEDUP_REMOVED lines=40> */
[----:B------:R-:W-:Y:S01]  /*cf20*/  SEL R156, R156, RZ, P1 ;  /* 0x000000ff9c9c7207 */ /* 0x000fe20000800000 */
[----:B------:R-:W-:Y:S01]  /*cf30*/  UIADD3 UR37, UR37, 0x1, URZ ;  /* 0x0000000125257890 */ /* 0x000fe2000fffe03f */
[----:B--2---:R-:W-:-:S05]  /*cf40*/  LOP3.LUT R4, R4, R0, RZ, 0x3c, !PT ;  /* 0x0000000004047212 */ /* 0x004fca00078e3cff */
[----:B------:R0:W-:Y:S06]  /*cf50*/  STL [R1+0x4], R4 ;  /* 0x0000040401007387 */ /* 0x0001ec0000100800 */
.L_x_13351:
[----:B------:R-:W3:Y:S01]  /*cf60*/  S2R R0, SR_TID.X ;  /* 0x0000000000007919 */ /* 0x000ee20000002100 */
[----:B------:R-:W-:Y:S05]  /*cf70*/  WARPSYNC.ALL ;  /* 0x0000000000007948 */ /* 0x000fea0003800000 */
[----:B---3--:R-:W-:-:S05]  /*cf80*/  VIADD R71, R0, 0xffffff80 ;  /* 0xffffff8000477836 */ /* 0x008fca0000000000 */
[----:B------:R-:W-:-:S04]  /*cf90*/  SHF.R.S32.HI R74, RZ, 0x1f, R71 ;  /* 0x0000001fff4a7819 */ /* 0x000fc80000011447 */
[----:B------:R-:W-:-:S04]  /*cfa0*/  LEA.HI R74, R74, R71, RZ, 0x3 ;  /* 0x000000474a4a7211 */ /* 0x000fc800078f18ff */
[----:B------:R-:W-:-:S05]  /*cfb0*/  LOP3.LUT R74, R74, 0xfffffff8, RZ, 0xc0, !PT ;  /* 0xfffffff84a4a7812 */ /* 0x000fca00078ec0ff */
[----:B------:R-:W-:-:S04]  /*cfc0*/  IMAD.IADD R74, R71, 0x1, -R74 ;  /* 0x00000001474a7824 */ /* 0x000fc800078e0a4a */
[----:B------:R-:W-:-:S05]  /*cfd0*/  IMAD.SHL.U32 R59, R74, 0x8, RZ ;  /* 0x000000084a3b7824 */ /* 0x000fca00078e00ff */
[----:B------:R-:W-:Y:S01]  /*cfe0*/  SHF.R.S32.HI R58, RZ, 0x1f, R59 ;  /* 0x0000001fff3a7819 */ /* 0x000fe2000001143b */
[----:B------:R-:W3:Y:S08]  /*cff0*/  S2UR UR38, SR_CgaCtaId ;  /* 0x00000000002679c3 */ /* 0x000ef00000008800 */
[----:B------:R-:W-:Y:S06]  /*d000*/  BAR.SYNC.DEFER_BLOCKING 0x5, 0x200 ;  /* 0x0148000000007b1d */ /* 0x000fec0000010000 */
[----:B------:R-:W-:Y:S01]  /*d010*/  UMOV UR4, 0x400 ;  /* 0x0000040000047882 */ /* 0x000fe20000000000 */
[----:B------:R-:W-:Y:S01]  /*d020*/  BSSY B0, `(.L_x_13406) ;  /* 0x000023f000007945 */ /* 0x000fe20003800000 */
[----:B---3--:R-:W-:-:S06]  /*d030*/  ULEA UR4, UR38, UR4, 0x18 ;  /* 0x0000000426047291 */ /* 0x008fcc000f8ec03f */
[----:B------:R-:W-:-:S05]  /*d040*/  MOV R18, UR4 ;  /* 0x0000000400127c02 */ /* 0x000fca0008000f00 */
[----:B-1----:R1:W3:Y:S01]  /*d050*/  LDS.128 R32, [R18+0x168d0] ;  /* 0x0168d00012207984 */ /* 0x0022e20000000c00 */
        /* <DEDUP_REMOVED lines=9> */
[----:B0----5:R-:W-:Y:S02]  /*d0f0*/  MOV R25, R5 ;  /* 0x0000000500197202 */ /* 0x021fe40000000f00 */
[----:B------:R-:W-:Y:S01]  /*d100*/  F2FP.F16.F32.PACK_AB R14, R27, R26 ;  /* 0x0000001a1b0e723e */ /* 0x000fe200000000ff */
[----:B---3--:R-:W-:Y:S02]  /*d110*/  IMAD.MOV.U32 R32, RZ, RZ, RZ ;  /* 0x000000ffff207224 */ /* 0x008fe400078e00ff */
[----:B----4-:R-:W-:-:S03]  /*d120*/  IMAD.WIDE R10, R0, 0x2, R24 ;  /* 0x00000002000a7825 */ /* 0x010fc600078e0218 */
[----:B------:R-:W-:-:S05]  /*d130*/  IADD3 R61, P0, R10, 0x60, RZ ;  /* 0x000000600a3d7810 */ /* 0x000fca0007f1e0ff */
[----:B------:R-:W-:Y:S01]  /*d140*/  IMAD.X R5, RZ, RZ, R11, P0 ;  /* 0x000000ffff057224 */ /* 0x000fe200000e060b */
[----:B--2---:R-:W-:-:S04]  /*d150*/  ISETP.NE.AND P0, PT, R62, RZ, PT ;  /* 0x000000ff3e00720c */ /* 0x004fc80003f05270 */
[----:B------:R-:W-:Y:S01]  /*d160*/  SEL R67, R62, UR4, P0 ;  /* 0x000000043e437c07 */ /* 0x000fe20008000000 */
[----:B------:R-:W-:Y:S05]  /*d170*/  WARPSYNC.ALL ;  /* 0x0000000000007948 */ /* 0x000fea0003800000 */
[----:B------:R-:W-:Y:S01]  /*d180*/  BAR.SYNC.DEFER_BLOCKING 0x1, 0x180 ;  /* 0x0046000000007b1d */ /* 0x000fe20000010000 */
[C---:B------:R-:W-:Y:S02]  /*d190*/  IADD3 R15, P1, R10.reuse, 0x40, RZ ;  /* 0x000000400a0f7810 */ /* 0x040fe40007f3e0ff */
[C---:B------:R-:W-:Y:S02]  /*d1a0*/  IADD3 R13, P2, R10.reuse, 0x20, RZ ;  /* 0x000000200a0d7810 */ /* 0x040fe40007f5e0ff */
[----:B------:R-:W-:Y:S01]  /*d1b0*/  LOP3.LUT R9, R10, 0x380, RZ, 0xc0, !PT ;  /* 0x000003800a097812 */ /* 0x000fe200078ec0ff */
[----:B------:R-:W-:Y:S01]  /*d1c0*/  ULDC.64 UR6, c[0x0][0xc08] ;  /* 0x0003020000067ab9 */ /* 0x000fe20000000a00 */
[----:B------:R-:W-:Y:S01]  /*d1d0*/  LOP3.LUT R4, R15, 0x380, RZ, 0xc0, !PT ;  /* 0x000003800f047812 */ /* 0x000fe200078ec0ff */
[----:B------:R-:W-:Y:S01]  /*d1e0*/  ULDC.64 UR4, c[0x0][0xc00] ;  /* 0x0003000000047ab9 */ /* 0x000fe20000000a00 */
[----:B------:R-:W-:-:S02]  /*d1f0*/  LOP3.LUT R0, R13, 0x380, RZ, 0xc0, !PT ;  /* 0x000003800d007812 */ /* 0x000fc400078ec0ff */
[----:B------:R-:W-:Y:S02]  /*d200*/  LOP3.LUT R12, R61, 0x380, RZ, 0xc0, !PT ;  /* 0x000003803d0c7812 */ /* 0x000fe400078ec0ff */
[----:B------:R-:W-:Y:S02]  /*d210*/  SHF.R.U64 R9, R9, 0x3, RZ ;  /* 0x0000000309097819 */ /* 0x000fe400000012ff */
[----:B------:R-:W-:Y:S02]  /*d220*/  SHF.R.U64 R4, R4, 0x3, RZ ;  /* 0x0000000304047819 */ /* 0x000fe400000012ff */
[----:B------:R-:W-:Y:S02]  /*d230*/  SHF.R.U64 R0, R0, 0x3, RZ ;  /* 0x0000000300007819 */ /* 0x000fe400000012ff */
[----:B------:R-:W-:Y:S02]  /*d240*/  SHF.R.U64 R12, R12, 0x3, RZ ;  /* 0x000000030c0c7819 */ /* 0x000fe400000012ff */
[----:B------:R-:W-:Y:S01]  /*d250*/  LOP3.LUT R10, R9, R10, RZ, 0x3c, !PT ;  /* 0x0000000a090a7212 */ /* 0x000fe200078e3cff */
[--C-:B------:R-:W-:Y:S01]  /*d260*/  IMAD.X R7, RZ, RZ, R11.reuse, P1 ;  /* 0x000000ffff077224 */ /* 0x100fe200008e060b */
[----:B------:R-:W-:Y:S01]  /*d270*/  LOP3.LUT R6, R4, R15, RZ, 0x3c, !PT ;  /* 0x0000000f04067212 */ /* 0x000fe200078e3cff */
[----:B------:R-:W-:Y:S01]  /*d280*/  IMAD.X R9, RZ, RZ, R11, P2 ;  /* 0x000000ffff097224 */ /* 0x000fe200010e060b */
[----:B------:R-:W-:-:S02]  /*d290*/  LOP3.LUT R8, R0, R13, RZ, 0x3c, !PT ;  /* 0x0000000d00087212 */ /* 0x000fc400078e3cff */
[----:B------:R-:W-:Y:S02]  /*d2a0*/  LOP3.LUT R4, R12, R61, RZ, 0x3c, !PT ;  /* 0x0000003d0c047212 */ /* 0x000fe400078e3cff */
[----:B------:R-:W-:Y:S02]  /*d2b0*/  MOV R10, R10 ;  /* 0x0000000a000a7202 */ /* 0x000fe40000000f00 */
[----:B------:R-:W-:Y:S02]  /*d2c0*/  F2FP.F16.F32.PACK_AB R12, R21, R20 ;  /* 0x00000014150c723e */ /* 0x000fe400000000ff */
[----:B------:R-:W-:Y:S02]  /*d2d0*/  F2FP.F16.F32.PACK_AB R13, R45, R44 ;  /* 0x0000002c2d0d723e */ /* 0x000fe400000000ff */
[----:B------:R-:W-:Y:S02]  /*d2e0*/  F2FP.F16.F32.PACK_AB R15, R47, R46 ;  /* 0x0000002e2f0f723e */ /* 0x000fe400000000ff */
[----:B------:R-:W-:-:S02]  /*d2f0*/  MOV R66, R6 ;  /* 0x0000000600427202 */ /* 0x000fc40000000f00 */
[----:B------:R-:W-:Y:S01]  /*d300*/  MOV R0, R4 ;  /* 0x0000000400007202 */ /* 0x000fe20000000f00 */
[----:B------:R0:W-:Y:S01]  /*d310*/  STSM.16.M88.4 [R10], R12 ;  /* 0x0000000c0a007844 */ /* 0x0001e20000000200 */
        /* <DEDUP_REMOVED lines=8> */
[----:B0-----:R-:W-:Y:S02]  /*d3a0*/  F2FP.F16.F32.PACK_AB R10, R39, R38 ;  /* 0x00000026270a723e */ /* 0x001fe400000000ff */
[----:B------:R-:W-:Y:S02]  /*d3b0*/  F2FP.F16.F32.PACK_AB R12, R41, R40 ;  /* 0x00000028290c723e */ /* 0x000fe400000000ff */
[----:B------:R-:W-:-:S02]  /*d3c0*/  F2FP.F16.F32.PACK_AB R13, R57, R56 ;  /* 0x00000038390d723e */ /* 0x000fc400000000ff */
[----:B------:R-:W-:Y:S02]  /*d3d0*/  F2FP.F16.F32.PACK_AB R14, R43, R42 ;  /* 0x0000002a2b0e723e */ /* 0x000fe400000000ff */
[----:B------:R-:W-:Y:S01]  /*d3e0*/  F2FP.F16.F32.PACK_AB R15, R119, R118 ;  /* 0x00000076770f723e */ /* 0x000fe200000000ff */
[----:B------:R0:W-:Y:S01]  /*d3f0*/  STSM.16.M88.4 [R61], R4 ;  /* 0x000000043d007844 */ /* 0x0001e20000000200 */
[----:B------:R-:W-:-:S03]  /*d400*/  ISETP.NE.U32.AND P3, PT, RZ, UR6, PT ;  /* 0x00000006ff007c0c */ /* 0x000fc6000bf65070 */
[----:B------:R-:W-:Y:S01]  /*d410*/  STSM.16.M88.4 [R66], R8 ;  /* 0x0000000842007844 */ /* 0x000fe20000000200 */
[----:B------:R-:W-:-:S03]  /*d420*/  ISETP.NE.AND.EX P3, PT, RZ, UR7, PT, P3 ;  /* 0x00000007ff007c0c */ /* 0x000fc6000bf65330 */
[----:B------:R2:W-:Y:S01]  /*d430*/  STSM.16.M88.4 [R0], R12 ;  /* 0x0000000c00007844 */ /* 0x0005e20000000200 */
[----:B------:R-:W-:Y:S01]  /*d440*/  BAR.SYNC.DEFER_BLOCKING 0x1, 0x180 ;  /* 0x0046000000007b1d */ /* 0x000fe20000010000 */
[----:B------:R-:W-:Y:S02]  /*d450*/  ISETP.NE.U32.AND P0, PT, RZ, UR4, PT ;  /* 0x00000004ff007c0c */ /* 0x000fe4000bf05070 */
[----:B------:R-:W-:Y:S02]  /*d460*/  IADD3 R62, P1, R64, UR4, RZ ;  /* 0x00000004403e7c10 */ /* 0x000fe4000ff3e0ff */
[----:B------:R-:W-:Y:S02]  /*d470*/  ISETP.NE.AND.EX P0, PT, RZ, UR5, PT, P0 ;  /* 0x00000005ff007c0c */ /* 0x000fe4000bf05300 */
[----:B------:R-:W-:Y:S02]  /*d480*/  IADD3.X R63, R68, UR5, RZ, P1, !PT ;  /* 0x00000005443f7c10 */ /* 0x000fe40008ffe4ff */
[----:B------:R-:W-:Y:S01]  /*d490*/  @P3 IADD3 R64, P1, R64, UR6, RZ ;  /* 0x0000000640403c10 */ /* 0x000fe2000ff3e0ff */
[----:B------:R-:W-:-:S02]  /*d4a0*/  ULDC UR6, c[0x0][0xa88] ;  /* 0x0002a20000067ab9 */ /* 0x000fc40000000800 */
[----:B0-----:R-:W-:Y:S01]  /*d4b0*/  MOV R61, UR6 ;  /* 0x00000006003d7c02 */ /* 0x001fe20008000f00 */
[----:B------:R-:W-:Y:S01]  /*d4c0*/  IMAD.MOV.U32 R6, RZ, RZ, 0x9b8 ;  /* 0x000009b8ff067424 */ /* 0x000fe200078e00ff */
[----:B------:R-:W-:Y:S01]  /*d4d0*/  @P3 IADD3.X R65, R68, UR7, RZ, P1, !PT ;  /* 0x0000000744413c10 */ /* 0x000fe20008ffe4ff */
[----:B--2---:R-:W0:Y:S03]  /*d4e0*/  LDC R0, c[0x0][0xbe8] ;  /* 0x0002fa00ff007b82 */ /* 0x004e260000000800 */
[----:B------:R2:W5:Y:S04]  /*d4f0*/  @P0 LDG.E R32, desc[UR42][R62.64] ;  /* 0x0000002a3e200981 */ /* 0x000568000c1e1900 */
[----:B------:R2:W5:Y:S01]  /*d500*/  @P3 LDG.E R61, desc[UR42][R64.64] ;  /* 0x0000002a403d3981 */ /* 0x000562000c1e1900 */
[----:B------:R-:W-:-:S04]  /*d510*/  ISETP.GT.AND P2, PT, R67, 0x1, PT ;  /* 0x000000014300780c */ /* 0x000fc80003f44270 */
[----:B------:R-:W-:-:S04]  /*d520*/  SEL R6, R6, 0x978, P2 ;  /* 0x0000097806067807 */ /* 0x000fc80001000000 */
[----:B------:R2:W3:Y:S08]  /*d530*/  LDC.64 R12, c[0x0][R6+0x220] ;  /* 0x00008800060c7b82 */ /* 0x0004f00000000a00 */
[----:B------:R2:W4:Y:S08]  /*d540*/  LDC.64 R14, c[0x0][R6+0x218] ;  /* 0x00008600060e7b82 */ /* 0x0005300000000a00 */
[----:B------:R2:W1:Y:S01]  /*d550*/  LDC.64 R10, c[0x0][R6+0x228] ;  /* 0x00008a00060a7b82 */ /* 0x0004620000000a00 */
[----:B0-----:R-:W-:Y:S01]  /*d560*/  ISETP.NE.AND P1, PT, R0, 0x1, PT ;  /* 0x000000010000780c */ /* 0x001fe20003f25270 */
[----:B--2---:R-:W-:-:S12]  /*d570*/  @P3 BRA `(.L_x_13408) ;  /* 0x0000000000103947 */ /* 0x004fd80003800000 */
[----:B------:R-:W-:Y:S05]  /*d580*/  @!P0 BRA `(.L_x_13408) ;  /* 0x00000000000c8947 */ /* 0x000fea0003800000 */
[----:B------:R-:W2:Y:S04]  /*d590*/  LDG.E R4, desc[UR42][R62.64] ;  /* 0x0000002a3e047981 */ /* 0x000ea8000c1e1900 */
[----:B-----5:R-:W2:Y:S02]  /*d5a0*/  LDG.E R61, desc[UR42][R62.64+0x4] ;  /* 0x0000042a3e3d7981 */ /* 0x020ea4000c1e1900 */
[----:B--2---:R-:W-:-:S07]  /*d5b0*/  IMAD.IADD R61, R61, 0x1, -R4 ;  /* 0x000000013d3d7824 */ /* 0x004fce00078e0a04 */
.L_x_13408:
[----:B------:R-:W2:Y:S01]  /*d5c0*/  LDL.LU R4, [R1+0x38] ;  /* 0x0000380001047983 */ /* 0x000ea20000300800 */
[----:B------:R-:W0:Y:S03]  /*d5d0*/  LDC.64 R6, c[0x0][R6+0x210] ;  /* 0x0000840006067b82 */ /* 0x000e260000000a00 */
[----:B------:R-:W3:Y:S04]  /*d5e0*/  LDL.LU R9, [R1+0x50] ;  /* 0x0000500001097983 */ /* 0x000ee80000300800 */
[----:B------:R-:W4:Y:S01]  /*d5f0*/  LDL R63, [R1+0x64] ;  /* 0x00006400013f7983 */ /* 0x000f220000100800 */
[----:B------:R-:W-:Y:S01]  /*d600*/  ISETP.NE.U32.AND P0, PT, RZ, UR4, PT ;  /* 0x00000004ff007c0c */ /* 0x000fe2000bf05070 */
[----:B------:R-:W1:Y:S02]  /*d610*/  @P1 LDC R62, c[0x0][0xbec] ;  /* 0x0002fb00ff3e1b82 */ /* 0x000e640000000800 */
[----:B------:R-:W4:Y:S04]  /*d620*/  LDL R68, [R1+0x48] ;  /* 0x0000480001447983 */ /* 0x000f280000100800 */
[----:B------:R-:W4:Y:S01]  /*d630*/  LDL R66, [R1+0x4c] ;  /* 0x00004c0001427983 */ /* 0x000f220000100800 */
[----:B------:R-:W-:Y:S01]  /*d640*/  ISETP.NE.AND.EX P0, PT, RZ, UR5, PT, P0 ;  /* 0x00000005ff007c0c */ /* 0x000fe2000bf05300 */
[----:B------:R-:W0:Y:S02]  /*d650*/  @P1 LDC R67, c[0x0][0xbf0] ;  /* 0x0002fc00ff431b82 */ /* 0x000e240000000800 */
[----:B------:R-:W4:Y:S01]  /*d660*/  LDL R72, [R1+0x60] ;  /* 0x0000600001487983 */ /* 0x000f220000100800 */
[----:B------:R-:W1:Y:S01]  /*d670*/  S2R R70, SR_TID.X ;  /* 0x0000000000467919 */ /* 0x000e620000002100 */
[----:B-----5:R-:W-:-:S02]  /*d680*/  IMAD R61, R61, R0, RZ ;  /* 0x000000003d3d7224 */ /* 0x020fc400078e02ff */
[----:B-1----:R-:W-:-:S05]  /*d690*/  VIADD R73, R70, 0xffffff80 ;  /* 0xffffff8046497836 */ /* 0x002fca0000000000 */
[----:B------:R-:W-:-:S04]  /*d6a0*/  SHF.R.S32.HI R70, RZ, 0x1f, R73 ;  /* 0x0000001fff467819 */ /* 0x000fc80000011449 */
[----:B------:R-:W-:-:S04]  /*d6b0*/  LEA.HI R70, R70, R73, RZ, 0x7 ;  /* 0x0000004946467211 */ /* 0x000fc800078f38ff */
[----:B------:R-:W-:-:S04]  /*d6c0*/  LOP3.LUT R70, R70, 0xffffff80, RZ, 0xc0, !PT ;  /* 0xffffff8046467812 */ /* 0x000fc800078ec0ff */
[----:B------:R-:W-:Y:S02]  /*d6d0*/  IADD3 R70, R73, -R70, RZ ;  /* 0x8000004649467210 */ /* 0x000fe40007ffe0ff */
[----:B--2---:R-:W-:Y:S02]  /*d6e0*/  SEL R8, R4, RZ, !P0 ;  /* 0x000000ff04087207 */ /* 0x004fe40004000000 */
[----:B------:R-:W1:Y:S01]  /*d6f0*/  LDC.64 R4, c[0x0][0xba8] ;  /* 0x0002ea00ff047b82 */ /* 0x000e620000000a00 */
[----:B---3--:R-:W-:Y:S02]  /*d700*/  SEL R9, R9, RZ, !P0 ;  /* 0x000000ff09097207 */ /* 0x008fe40004000000 */
[----:B------:R-:W-:-:S04]  /*d710*/  IMAD R13, R13, R8, RZ ;  /* 0x000000080d0d7224 */ /* 0x000fc800078e02ff */
[----:B------:R-:W-:Y:S02]  /*d720*/  IMAD R65, R12, R9, R13 ;  /* 0x000000090c417224 */ /* 0x000fe400078e020d */
[-C--:B----4-:R-:W-:Y:S02]  /*d730*/  IMAD R9, R15, R152.reuse, RZ ;  /* 0x000000980f097224 */ /* 0x090fe400078e02ff */
[----:B------:R-:W-:-:S04]  /*d740*/  IMAD.WIDE.U32 R14, R14, R152, RZ ;  /* 0x000000980e0e7225 */ /* 0x000fc800078e00ff */
[----:B------:R-:W-:-:S04]  /*d750*/  IMAD.WIDE.U32 R12, R12, R8, RZ ;  /* 0x000000080c0c7225 */ /* 0x000fc800078e00ff */
[----:B------:R-:W-:Y:S01]  /*d760*/  IMAD R69, R68, 0xc0, R63 ;  /* 0x000000c044457824 */ /* 0x000fe200078e023f */
[----:B------:R-:W-:-:S03]  /*d770*/  IADD3 R14, P0, P3, R12, R14, R32 ;  /* 0x0000000e0c0e7210 */ /* 0x000fc60007b1e020 */
[----:B------:R-:W-:Y:S01]  /*d780*/  @P1 IMAD.HI.U32 R12, R69, R62, RZ ;  /* 0x0000003e450c1227 */ /* 0x000fe200078e00ff */
[----:B------:R-:W-:Y:S01]  /*d790*/  SEL R63, R66, RZ, P2 ;  /* 0x000000ff423f7207 */ /* 0x000fe20001000000 */
[----:B-1----:R-:W1:Y:S02]  /*d7a0*/  @!P2 LDC R4, c[0x0][0xb50] ;  /* 0x0002d400ff04ab82 */ /* 0x002e640000000800 */
[----:B------:R-:W-:Y:S01]  /*d7b0*/  IMAD.IADD R65, R13, 0x1, R65 ;  /* 0x000000010d417824 */ /* 0x000fe200078e0241 */
[----:B------:R-:W-:Y:S01]  /*d7c0*/  MOV R13, R69 ;  /* 0x00000045000d7202 */ /* 0x000fe20000000f00 */
[----:B------:R-:W-:Y:S01]  /*d7d0*/  IMAD.IADD R64, R15, 0x1, R9 ;  /* 0x000000010f407824 */ /* 0x000fe200078e0209 */
[----:B0-----:R-:W-:Y:S01]  /*d7e0*/  @P1 SHF.R.U32.HI R13, RZ, R67, R12 ;  /* 0x00000043ff0d1219 */ /* 0x001fe2000001160c */
[-C--:B------:R-:W-:Y:S01]  /*d7f0*/  IMAD R15, R11, R63.reuse, RZ ;  /* 0x0000003f0b0f7224 */ /* 0x080fe200078e02ff */
[----:B------:R-:W-:Y:S01]  /*d800*/  SHF.R.S32.HI R9, RZ, 0x1f, R32 ;  /* 0x0000001fff097819 */ /* 0x000fe20000011420 */
[----:B------:R-:W-:Y:S01]  /*d810*/  IMAD.WIDE.U32 R10, R10, R63, RZ ;  /* 0x0000003f0a0a7225 */ /* 0x000fe200078e00ff */
[----:B------:R-:W0:Y:S03]  /*d820*/  @!P2 LDC R5, c[0x0][0xb54] ;  /* 0x0002d500ff05ab82 */ /* 0x000e260000000800 */
[----:B------:R-:W-:Y:S01]  /*d830*/  IMAD.MOV R63, RZ, RZ, -R13 ;  /* 0x000000ffff3f7224 */ /* 0x000fe200078e0a0d */
[----:B------:R-:W-:Y:S01]  /*d840*/  IADD3.X R12, R65, R64, R9, P0, P3 ;  /* 0x00000040410c7210 */ /* 0x000fe200007e6409 */
[----:B------:R-:W-:Y:S01]  /*d850*/  IMAD.IADD R15, R11, 0x1, R15 ;  /* 0x000000010b0f7824 */ /* 0x000fe200078e020f */
[----:B------:R-:W-:-:S02]  /*d860*/  IADD3 R10, P0, P3, R13, R14, R10 ;  /* 0x0000000e0d0a7210 */ /* 0x000fc40007b1e00a */
[----:B------:R-:W-:Y:S01]  /*d870*/  SHF.R.S32.HI R11, RZ, 0x1f, R13 ;  /* 0x0000001fff0b7819 */ /* 0x000fe2000001140d */
[----:B------:R-:W-:-:S03]  /*d880*/  IMAD R13, R0, R63, R69 ;  /* 0x0000003f000d7224 */ /* 0x000fc600078e0245 */
[----:B------:R-:W-:Y:S01]  /*d890*/  IADD3.X R11, R11, R12, R15, P0, P3 ;  /* 0x0000000c0b0b7210 */ /* 0x000fe200007e640f */
[----:B------:R-:W-:Y:S01]  /*d8a0*/  IMAD R7, R7, R13, RZ ;  /* 0x0000000d07077224 */ /* 0x000fe200078e02ff */
[----:B------:R-:W-:-:S05]  /*d8b0*/  SHF.R.S32.HI R15, RZ, 0x1f, R13 ;  /* 0x0000001fff0f7819 */ /* 0x000fca000001140d */
[C---:B------:R-:W-:Y:S02]  /*d8c0*/  IMAD R15, R6.reuse, R15, R7 ;  /* 0x0000000f060f7224 */ /* 0x040fe400078e0207 */
[----:B------:R-:W-:-:S04]  /*d8d0*/  IMAD.WIDE.U32 R6, R6, R13, R10 ;  /* 0x0000000d06067225 */ /* 0x000fc800078e000a */
[----:B------:R-:W-:Y:S01]  /*d8e0*/  IMAD.IADD R7, R7, 0x1, R15 ;  /* 0x0000000107077824 */ /* 0x000fe200078e020f */
[----:B-1----:R-:W-:-:S04]  /*d8f0*/  LEA R12, P0, R6, R4, 0x2 ;  /* 0x00000004060c7211 */ /* 0x002fc800078010ff */
[----:B0-----:R-:W-:Y:S01]  /*d900*/  LEA.HI.X R7, R6, R5, R7, 0x2, P0 ;  /* 0x0000000506077211 */ /* 0x001fe200000f1407 */
[----:B------:R-:W-:Y:S01]  /*d910*/  SHFL.IDX PT, R4, R12, RZ, 0x1c1f ;  /* 0x001c1fff0c047589 */ /* 0x000fe200000e0000 */
[----:B------:R-:W-:-:S03]  /*d920*/  IMAD R62, R68, 0xc0, R72 ;  /* 0x000000c0443e7824 */ /* 0x000fc600078e0248 */
        /* <DEDUP_REMOVED lines=10> */
[----:B------:R-:W-:Y:S01]  /*d9d0*/  SHF.R.S32.HI R70, RZ, 0x1f, R71 ;  /* 0x0000001fff467819 */ /* 0x000fe20000011447 */
[----:B------:R-:W1:Y:S01]  /*d9e0*/  @P1 LDC R13, c[0x0][0xbec] ;  /* 0x0002fb00ff0d1b82 */ /* 0x000e620000000800 */
[----:B------:R-:W-:Y:S02]  /*d9f0*/  ULDC.64 UR4, c[0x0][0xaa0] ;  /* 0x0002a80000047ab9 */ /* 0x000fe40000000a00 */
[----:B------:R-:W-:-:S04]  /*da00*/  LEA.HI R70, R70, R71, RZ, 0x3 ;  /* 0x0000004746467211 */ /* 0x000fc800078f18ff */
[----:B------:R-:W-:Y:S01]  /*da10*/  SHF.R.S32.HI R70, RZ, 0x3, R70 ;  /* 0x00000003ff467819 */ /* 0x000fe20000011446 */
[----:B------:R-:W2:Y:S01]  /*da20*/  @P1 LDC R14, c[0x0][0xbf0] ;  /* 0x0002fc00ff0e1b82 */ /* 0x000ea20000000800 */
[----:B------:R-:W-:-:S03]  /*da30*/  IMAD R9, R9, UR4, RZ ;  /* 0x0000000409097c24 */ /* 0x000fc6000f8e02ff */
[----:B0-----:R-:W-:Y:S02]  /*da40*/  IMAD R3, R70, 0x40, R59 ;  /* 0x0000004046037824 */ /* 0x001fe400078e023b */
[----:B------:R-:W-:Y:S02]  /*da50*/  IMAD R9, R32, UR5, R9 ;  /* 0x0000000520097c24 */ /* 0x000fe4000f8e0209 */
[----:B------:R-:W-:-:S04]  /*da60*/  IMAD.WIDE R24, R3, 0x2, R24 ;  /* 0x0000000203187825 */ /* 0x000fc800078e0218 */
[----:B------:R-:W-:Y:S01]  /*da70*/  IMAD.WIDE.U32 R10, R32, UR4, RZ ;  /* 0x00000004200a7c25 */ /* 0x000fe2000f8e00ff */
[C---:B------:R-:W-:Y:S01]  /*da80*/  IADD3 R27, P0, R24.reuse, 0x1800, RZ ;  /* 0x00001800181b7810 */ /* 0x040fe20007f1e0ff */
[----:B------:R-:W-:Y:S01]  /*da90*/  ULDC.64 UR4, c[0x0][0xae8] ;  /* 0x0002ba0000047ab9 */ /* 0x000fe20000000a00 */
[C---:B------:R-:W-:Y:S01]  /*daa0*/  IADD3 R29, P2, R24.reuse, 0x3000, RZ ;  /* 0x00003000181d7810 */ /* 0x040fe20007f5e0ff */
[----:B------:R-:W-:Y:S01]  /*dab0*/  IMAD.IADD R11, R11, 0x1, R9 ;  /* 0x000000010b0b7824 */ /* 0x000fe200078e0209 */
[----:B------:R-:W-:Y:S01]  /*dac0*/  IADD3 R37, P3, R24, 0x4800, RZ ;  /* 0x0000480018257810 */ /* 0x000fe20007f7e0ff */
[----:B------:R-:W-:Y:S01]  /*dad0*/  IMAD R3, R74, 0x30, R70 ;  /* 0x000000304a037824 */ /* 0x000fe200078e0246 */
[----:B------:R-:W-:Y:S01]  /*dae0*/  LOP3.LUT R26, R27, 0x380, RZ, 0xc0, !PT ;  /* 0x000003801b1a7812 */ /* 0x000fe200078ec0ff */
[----:B------:R-:W-:Y:S01]  /*daf0*/  IMAD.WIDE.U32 R10, R152, UR4, R10 ;  /* 0x00000004980a7c25 */ /* 0x000fe2000f8e000a */
[----:B------:R-:W-:Y:S02]  /*db00*/  LOP3.LUT R28, R29, 0x380, RZ, 0xc0, !PT ;  /* 0x000003801d1c7812 */ /* 0x000fe400078ec0ff */
[----:B------:R-:W-:Y:S01]  /*db10*/  LOP3.LUT R36, R37, 0x380, RZ, 0xc0, !PT ;  /* 0x0000038025247812 */ /* 0x000fe200078ec0ff */
[----:B------:R-:W-:Y:S01]  /*db20*/  IMAD R12, R68, 0xc0, R3 ;  /* 0x000000c0440c7824 */ /* 0x000fe200078e0203 */
[----:B------:R-:W-:-:S02]  /*db30*/  LOP3.LUT R5, R24, 0x380, RZ, 0xc0, !PT ;  /* 0x0000038018057812 */ /* 0x000fc400078ec0ff */
[----:B------:R-:W-:Y:S01]  /*db40*/  SHF.R.S32.HI R9, RZ, 0x1f, R8 ;  /* 0x0000001fff097819 */ /* 0x000fe20000011408 */
[----:B------:R-:W-:Y:S01]  /*db50*/  IMAD R11, R152, UR5, R11 ;  /* 0x00000005980b7c24 */ /* 0x000fe2000f8e020b */
[----:B------:R-:W-:Y:S01]  /*db60*/  SHF.R.U64 R26, R26, 0x3, RZ ;  /* 0x000000031a1a7819 */ /* 0x000fe200000012ff */
[----:B-1----:R-:W-:Y:S01]  /*db70*/  @P1 IMAD.HI.U32 R3, R12, R13, RZ ;  /* 0x0000000d0c031227 */ /* 0x002fe200078e00ff */
[----:B------:R-:W-:Y:S01]  /*db80*/  SHF.R.U64 R28, R28, 0x3, RZ ;  /* 0x000000031c1c7819 */ /* 0x000fe200000012ff */
[----:B------:R-:W-:Y:S01]  /*db90*/  ULDC.64 UR4, c[0x0][0xaf0] ;  /* 0x0002bc0000047ab9 */ /* 0x000fe20000000a00 */
[----:B------:R-:W-:Y:S02]  /*dba0*/  SHF.R.U64 R36, R36, 0x3, RZ ;  /* 0x0000000324247819 */ /* 0x000fe400000012ff */
[----:B------:R-:W-:Y:S01]  /*dbb0*/  SHF.R.U64 R5, R5, 0x3, RZ ;  /* 0x0000000305057819 */ /* 0x000fe200000012ff */
[----:B------:R-:W-:Y:S01]  /*dbc0*/  IMAD R9, R9, UR4, RZ ;  /* 0x0000000409097c24 */ /* 0x000fe2000f8e02ff */
[----:B------:R-:W-:Y:S01]  /*dbd0*/  LOP3.LUT R26, R26, R27, RZ, 0x3c, !PT ;  /* 0x0000001b1a1a7212 */ /* 0x000fe200078e3cff */
[----:B------:R-:W-:Y:S01]  /*dbe0*/  IMAD.MOV.U32 R13, RZ, RZ, R12 ;  /* 0x000000ffff0d7224 */ /* 0x000fe200078e000c */
[----:B------:R-:W-:Y:S01]  /*dbf0*/  LOP3.LUT R28, R28, R29, RZ, 0x3c, !PT ;  /* 0x0000001d1c1c7212 */ /* 0x000fe200078e3cff */
[--C-:B------:R-:W-:Y:S01]  /*dc00*/  IMAD.X R27, RZ, RZ, R25.reuse, P0 ;  /* 0x000000ffff1b7224 */ /* 0x100fe200000e0619 */
[----:B------:R-:W-:Y:S01]  /*dc10*/  LOP3.LUT R36, R36, R37, RZ, 0x3c, !PT ;  /* 0x0000002524247212 */ /* 0x000fe200078e3cff */
[--C-:B------:R-:W-:Y:S01]  /*dc20*/  IMAD.X R29, RZ, RZ, R25.reuse, P2 ;  /* 0x000000ffff1d7224 */ /* 0x100fe200010e0619 */
[----:B------:R-:W-:Y:S01]  /*dc30*/  LOP3.LUT R4, R5, R24, RZ, 0x3c, !PT ;  /* 0x0000001805047212 */ /* 0x000fe200078e3cff */
[----:B------:R-:W-:Y:S01]  /*dc40*/  IMAD.MOV.U32 R5, RZ, RZ, R25 ;  /* 0x000000ffff057224 */ /* 0x000fe200078e0019 */
[----:B--2---:R-:W-:Y:S01]  /*dc50*/  @P1 SHF.R.U32.HI R13, RZ, R14, R3 ;  /* 0x0000000eff0d1219 */ /* 0x004fe20000011603 */
[C---:B------:R-:W-:Y:S01]  /*dc60*/  IMAD R15, R8.reuse, UR5, R9 ;  /* 0x00000005080f7c24 */ /* 0x040fe2000f8e0209 */
[----:B------:R-:W-:Y:S01]  /*dc70*/  IADD3.X R37, RZ, R25, RZ, P3, !PT ;  /* 0x00000019ff257210 */ /* 0x000fe20001ffe4ff */
[----:B------:R-:W-:Y:S01]  /*dc80*/  IMAD.WIDE.U32 R8, R8, UR4, R10 ;  /* 0x0000000408087c25 */ /* 0x000fe2000f8e000a */
[----:B------:R-:W-:Y:S01]  /*dc90*/  IADD3 R11, -R13, RZ, RZ ;  /* 0x000000ff0d0b7210 */ /* 0x000fe20007ffe1ff */
[----:B------:R-:W5:Y:S01]  /*dca0*/  LD.E.128 R4, desc[UR42][R4.64] ;  /* 0x0000002a04047980 */ /* 0x000f62000c101d00 */
[----:B------:R-:W-:Y:S01]  /*dcb0*/  SHF.R.S32.HI R10, RZ, 0x1f, R13 ;  /* 0x0000001fff0a7819 */ /* 0x000fe2000001140d */
[----:B------:R-:W-:-:S02]  /*dcc0*/  ULDC.64 UR4, c[0x0][0xae0] ;  /* 0x0002b80000047ab9 */ /* 0x000fc40000000a00 */
[----:B------:R-:W5:Y:S01]  /*dcd0*/  LD.E.128 R24, desc[UR42][R26.64] ;  /* 0x0000002a1a187980 */ /* 0x000f62000c101d00 */
[----:B------:R-:W-:-:S03]  /*dce0*/  IMAD R11, R0, R11, R12 ;  /* 0x0000000b000b7224 */ /* 0x000fc600078e020c */
[----:B------:R-:W5:Y:S04]  /*dcf0*/  LD.E.128 R28, desc[UR42][R28.64] ;  /* 0x0000002a1c1c7980 */ /* 0x000f68000c101d00 */
[----:B------:R-:W5:Y:S01]  /*dd00*/  LD.E.128 R36, desc[UR42][R36.64] ;  /* 0x0000002a24247980 */ /* 0x000f62000c101d00 */
[----:B------:R-:W-:Y:S01]  /*dd10*/  IMAD.IADD R9, R9, 0x1, R15 ;  /* 0x0000000109097824 */ /* 0x000fe200078e020f */
[----:B------:R-:W-:Y:S01]  /*dd20*/  SHF.R.S32.HI R0, RZ, 0x1f, R11 ;  /* 0x0000001fff007819 */ /* 0x000fe2000001140b */
[----:B------:R-:W-:Y:S01]  /*dd30*/  IMAD R10, R10, UR4, RZ ;  /* 0x000000040a0a7c24 */ /* 0x000fe2000f8e02ff */
[----:B------:R-:W-:Y:S01]  /*dd40*/  @!PT LDS RZ, [RZ] ;  /* 0x00000000fffff984 */ /* 0x000fe20000000800 */
[----:B------:R-:W-:Y:S01]  /*dd50*/  @!PT LDS RZ, [RZ] ;  /* 0x00000000fffff984 */ /* 0x000fe20000000800 */
[----:B------:R-:W-:Y:S01]  /*dd60*/  @!PT LDS RZ, [RZ] ;  /* 0x00000000fffff984 */ /* 0x000fe20000000800 */
[----:B------:R-:W-:Y:S01]  /*dd70*/  @!PT LDS RZ, [RZ] ;  /* 0x00000000fffff984 */ /* 0x000fe20000000800 */
[----:B------:R0:W-:Y:S06]  /*dd80*/  MEMBAR.ALL.CTA ;  /* 0x0000000000007992 */ /* 0x0001ec0000008000 */
[----:B0-----:R-:W0:Y:S01]  /*dd90*/  FENCE.VIEW.ASYNC.S ;  /* 0x00000000000073c6 */ /* 0x001e220000000000 */
[----:B------:R-:W-:-:S04]  /*dda0*/  IMAD.WIDE.U32 R8, R13, UR4, R8 ;  /* 0x000000040d087c25 */ /* 0x000fc8000f8e0008 */
[----:B------:R-:W-:Y:S01]  /*ddb0*/  IMAD R15, R13, UR5, R10 ;  /* 0x000000050d0f7c24 */ /* 0x000fe2000f8e020a */
[----:B------:R-:W-:Y:S01]  /*ddc0*/  ULDC.64 UR4, c[0x0][0xad8] ;  /* 0x0002b60000047ab9 */ /* 0x000fe20000000a00 */
[----:B------:R-:W-:Y:S02]  /*ddd0*/  VIADD R3, R18, 0x16820 ;  /* 0x0001682012037836 */ /* 0x000fe40000000000 */
[----:B------:R-:W-:Y:S02]  /*dde0*/  IMAD.IADD R9, R9, 0x1, R15 ;  /* 0x0000000109097824 */ /* 0x000fe400078e020f */
[----:B------:R-:W-:Y:S01]  /*ddf0*/  IMAD R0, R0, UR4, RZ ;  /* 0x0000000400007c24 */ /* 0x000fe2000f8e02ff */
[----:B------:R-:W-:Y:S01]  /*de00*/  PRMT R3, RZ, 0x654, R3 ;  /* 0x00000654ff037816 */ /* 0x000fe20000000003 */
[----:B------:R-:W-:-:S04]  /*de10*/  IMAD.WIDE.U32 R8, R11, UR4, R8 ;  /* 0x000000040b087c25 */ /* 0x000fc8000f8e0008 */
[----:B------:R-:W-:Y:S01]  /*de20*/  IMAD R41, R11, UR5, R0 ;  /* 0x000000050b297c24 */ /* 0x000fe2000f8e0200 */
[----:B------:R-:W-:Y:S02]  /*de30*/  ULDC.64 UR4, c[0x0][0xa80] ;  /* 0x0002a00000047ab9 */ /* 0x000fe40000000a00 */
[C---:B------:R-:W-:Y:S01]  /*de40*/  LEA R40, P0, R8.reuse, UR4, 0x1 ;  /* 0x0000000408287c11 */ /* 0x040fe2000f8008ff */
[----:B------:R-:W-:Y:S01]  /*de50*/  IMAD.IADD R41, R9, 0x1, R41 ;  /* 0x0000000109297824 */ /* 0x000fe200078e0229 */
[----:B------:R-:W-:Y:S01]  /*de60*/  UMOV UR4, 0xffffffff ;  /* 0xffffffff00047882 */ /* 0x000fe20000000000 */
[----:B0-----:R0:W-:Y:S03]  /*de70*/  SYNCS.ARRIVE.TRANS64.RED.A1T0 RZ, [R3+URZ], RZ ;  /* 0x000000ff03ff79a7 */ /* 0x0011e6000810043f */
[----:B------:R-:W-:Y:S01]  /*de80*/  LEA.HI.X R41, R8, UR5, R41, 0x1, P0 ;  /* 0x0000000508297c11 */ /* 0x000fe200080f0c29 */
[----:B------:R-:W-:Y:S06]  /*de90*/  BRA.DIV UR4, `(.L_x_13410) ;  /* 0x0000009204f47947 */ /* 0x000fec000b800000 */
[----:B0-----:R-:W0:Y:S01]  /*dea0*/  SHFL.IDX PT, R3, R40, RZ, 0x181f ;  /* 0x00181fff28037589 */ /* 0x001e2200000e0000 */
[----:B------:R-:W-:Y:S01]  /*deb0*/  ULDC UR4, c[0x0][0xac8] ;  /* 0x0002b20000047ab9 */ /* 0x000fe20000000800 */
[----:B------:R-:W-:Y:S01]  /*dec0*/  IMAD R42, R68, 0xc0, R70 ;  /* 0x000000c0442a7824 */ /* 0x000fe200078e0246 */
[----:B------:R-:W-:Y:S01]  /*ded0*/  ISETP.GE.AND P0, PT, R59, UR4, PT ;  /* 0x000000043b007c0c */ /* 0x000fe2000bf06270 */
[----:B------:R-:W1:Y:S02]  /*dee0*/  SHFL.IDX PT, R9, R40, 0x1, 0x181f ;  /* 0x00381f0028097f89 */ /* 0x000e6400000e0000 */
[C---:B------:R-:W-:Y:S01]  /*def0*/  VIADD R12, R42.reuse, 0x30 ;  /* 0x000000302a0c7836 */ /* 0x040fe20000000000 */
[CC--:B------:R-:W-:Y:S01]  /*df00*/  ISETP.GE.OR P2, PT, R42.reuse, R61.reuse, P0 ;  /* 0x0000003d2a00720c */ /* 0x0c0fe20000746670 */
[----:B------:R-:W2:Y:S01]  /*df10*/  SHFL.IDX PT, R0, R41, RZ, 0x181f ;  /* 0x00181fff29007589 */ /* 0x000ea200000e0000 */
[----:B------:R-:W-:Y:S02]  /*df20*/  IADD3 R20, R42, 0x60, RZ ;  /* 0x000000602a147810 */ /* 0x000fe40007ffe0ff */
[-C--:B------:R-:W-:Y:S01]  /*df30*/  ISETP.GE.OR P3, PT, R12, R61.reuse, P0 ;  /* 0x0000003d0c00720c */ /* 0x080fe20000766670 */
[----:B------:R-:W3:Y:S01]  /*df40*/  SHFL.IDX PT, R14, R40, 0x2, 0x181f ;  /* 0x00581f00280e7f89 */ /* 0x000ee200000e0000 */
[----:B------:R-:W-:-:S03]  /*df50*/  ISETP.GE.OR P4, PT, R20, R61, P0 ;  /* 0x0000003d1400720c */ /* 0x000fc60000786670 */
[----:B------:R-:W4:Y:S04]  /*df60*/  SHFL.IDX PT, R8, R41, 0x1, 0x181f ;  /* 0x00381f0029087f89 */ /* 0x000f2800000e0000 */
[----:B------:R-:W4:Y:S01]  /*df70*/  SHFL.IDX PT, R10, R41, 0x2, 0x181f ;  /* 0x00581f00290a7f89 */ /* 0x000f2200000e0000 */
[----:B0-----:R-:W-:-:S03]  /*df80*/  @!P2 LEA R32, P5, R59, R3, 0x1 ;  /* 0x000000033b20a211 */ /* 0x001fc600078a08ff */
[C---:B-1----:R-:W-:Y:S02]  /*df90*/  @!P3 LEA R20, P1, R59.reuse, R9, 0x1 ;  /* 0x000000093b14b211 */ /* 0x042fe400078208ff */
[C-C-:B--2---:R-:W-:Y:S02]  /*dfa0*/  @!P2 LEA.HI.X R3, R59.reuse, R0, R58.reuse, 0x1, P5 ;  /* 0x000000003b03a211 */ /* 0x144fe400028f0c3a */
[----:B------:R-:W0:Y:S01]  /*dfb0*/  SHFL.IDX PT, R0, R41, 0x3, 0x181f ;  /* 0x00781f0029007f89 */ /* 0x000e2200000e0000 */
[C---:B---3--:R-:W-:Y:S02]  /*dfc0*/  @!P4 LEA R43, P5, R59.reuse, R14, 0x1 ;  /* 0x0000000e3b2bc211 */ /* 0x048fe400078a08ff */
[----:B------:R-:W-:Y:S01]  /*dfd0*/  @!P2 IMAD.MOV.U32 R9, RZ, RZ, R3 ;  /* 0x000000ffff09a224 */ /* 0x000fe200078e0003 */
[----:B------:R-:W1:Y:S01]  /*dfe0*/  SHFL.IDX PT, R14, R40, 0x3, 0x181f ;  /* 0x00781f00280e7f89 */ /* 0x000e6200000e0000 */
[C---:B----4-:R-:W-:Y:S01]  /*dff0*/  @!P3 LEA.HI.X R21, R59.reuse, R8, R58, 0x1, P1 ;  /* 0x000000083b15b211 */ /* 0x050fe200008f0c3a */
[----:B------:R-:W-:Y:S01]  /*e000*/  @!P2 IMAD.MOV.U32 R8, RZ, RZ, R32 ;  /* 0x000000ffff08a224 */ /* 0x000fe200078e0020 */
[----:B------:R-:W-:-:S04]  /*e010*/  @!P4 LEA.HI.X R10, R59, R10, R58, 0x1, P5 ;  /* 0x0000000a3b0ac211 */ /* 0x000fc800028f0c3a */
[----:B-----5:R2:W-:Y:S04]  /*e020*/  @!P2 ST.E.128 desc[UR42][R8.64], R4 ;  /* 0x000000040800a985 */ /* 0x0205e8000c101d2a */
[----:B------:R3:W-:Y:S01]  /*e030*/  @!P3 ST.E.128 desc[UR42][R20.64], R24 ;  /* 0x000000181400b985 */ /* 0x0007e2000c101d2a */
[----:B--2---:R-:W-:Y:S02]  /*e040*/  @!P4 IMAD.MOV.U32 R4, RZ, RZ, R43 ;  /* 0x000000ffff04c224 */ /* 0x004fe400078e002b */
[----:B------:R-:W-:-:S05]  /*e050*/  @!P4 IMAD.MOV.U32 R5, RZ, RZ, R10 ;  /* 0x000000ffff05c224 */ /* 0x000fca00078e000a */
[----:B01----:R3:W-:Y:S02]  /*e060*/  @!P4 ST.E.128 desc[UR42][R4.64], R28 ;  /* 0x0000001c0400c985 */ /* 0x0037e4000c101d2a */
.L_x_13588:
[----:B------:R-:W-:-:S04]  /*e070*/  IADD3 R42, R42, 0x90, RZ ;  /* 0x000000902a2a7810 */ /* 0x000fc80007ffe0ff */
[----:B------:R-:W-:-:S13]  /*e080*/  ISETP.GE.OR P0, PT, R42, R61, P0 ;  /* 0x0000003d2a00720c */ /* 0x000fda0000706670 */
[----:B------:R-:W-:Y:S05]  /*e090*/  @P0 BRA `(.L_x_13411) ;  /* 0x0000001000dc0947 */ /* 0x000fea0003800000 */
[----:B------:R-:W-:-:S04]  /*e0a0*/  LEA R14, P0, R59, R14, 0x1 ;  /* 0x0000000e3b0e7211 */ /* 0x000fc800078008ff */
[----:B------:R-:W-:-:S05]  /*e0b0*/  LEA.HI.X R15, R59, R0, R58, 0x1, P0 ;  /* 0x000000003b0f7211 */ /* 0x000fca00000f0c3a */
[----:B------:R2:W-:Y:S01]  /*e0c0*/  ST.E.128 desc[UR42][R14.64], R36 ;  /* 0x000000240e007985 */ /* 0x0005e2000c101d2a */
[----:B------:R-:W-:Y:S05]  /*e0d0*/  BRA `(.L_x_13411) ;  /* 0x0000001000cc7947 */ /* 0x000fea0003800000 */
.L_x_13409:
[----:B------:R-:W2:Y:S01]  /*e0e0*/  LDL R74, [R1+0x30] ;  /* 0x00003000014a7983 */ /* 0x000ea20000100800 */
[----:B0-----:R-:W0:Y:S01]  /*e0f0*/  @P1 LDC R10, c[0x0][0xbec] ;  /* 0x0002fb00ff0a1b82 */ /* 0x001e220000000800 */
[----:B------:R-:W-:Y:S01]  /*e100*/  ULDC.64 UR4, c[0x0][0xb08] ;  /* 0x0002c20000047ab9 */ /* 0x000fe20000000a00 */
[----:B------:R-:W-:Y:S01]  /*e110*/  SHF.R.S32.HI R3, RZ, 0x1f, R8 ;  /* 0x0000001fff037819 */ /* 0x000fe20000011408 */
[----:B------:R-:W-:Y:S01]  /*e120*/  IMAD R9, R9, UR4, RZ ;  /* 0x0000000409097c24 */ /* 0x000fe2000f8e02ff */
[----:B------:R-:W-:Y:S01]  /*e130*/  ULDC.64 UR6, c[0x0][0xb30] ;  /* 0x0002cc0000067ab9 */ /* 0x000fe20000000a00 */
[----:B------:R-:W-:-:S03]  /*e140*/  IMAD.WIDE.U32 R4, R32, UR4, RZ ;  /* 0x0000000420047c25 */ /* 0x000fc6000f8e00ff */
[----:B------:R-:W1:Y:S01]  /*e150*/  @P1 LDC R11, c[0x0][0xbf0] ;  /* 0x0002fc00ff0b1b82 */ /* 0x000e620000000800 */
[----:B------:R-:W-:Y:S01]  /*e160*/  IMAD R9, R32, UR5, R9 ;  /* 0x0000000520097c24 */ /* 0x000fe2000f8e0209 */
[----:B------:R-:W-:-:S03]  /*e170*/  ULDC.64 UR4, c[0x0][0xb38] ;  /* 0x0002ce0000047ab9 */ /* 0x000fc60000000a00 */
[----:B------:R-:W-:Y:S02]  /*e180*/  IMAD.IADD R5, R5, 0x1, R9 ;  /* 0x0000000105057824 */ /* 0x000fe400078e0209 */
        /* <DEDUP_REMOVED lines=20> */
[----:B------:R-:W-:Y:S01]  /*e2d0*/  IMAD.WIDE.U32 R4, R3, UR6, R4 ;  /* 0x0000000603047c25 */ /* 0x000fe2000f8e0004 */
[----:B------:R-:W-:-:S03]  /*e2e0*/  IADD3 R3, R18, 0x16820, RZ ;  /* 0x0001682012037810 */ /* 0x000fc60007ffe0ff */
[----:B------:R-:W-:Y:S01]  /*e2f0*/  IMAD R0, R0, UR4, RZ ;  /* 0x0000000400007c24 */ /* 0x000fe2000f8e02ff */
[----:B------:R-:W-:Y:S01]  /*e300*/  PRMT R8, RZ, 0x654, R3 ;  /* 0x00000654ff087816 */ /* 0x000fe20000000003 */
[----:B------:R-:W-:Y:S02]  /*e310*/  IMAD.IADD R5, R5, 0x1, R9 ;  /* 0x0000000105057824 */ /* 0x000fe400078e0209 */
[C---:B------:R-:W-:Y:S01]  /*e320*/  IMAD R3, R7.reuse, UR5, R0 ;  /* 0x0000000507037c24 */ /* 0x040fe2000f8e0200 */
[----:B------:R0:W-:Y:S01]  /*e330*/  SYNCS.ARRIVE.TRANS64.RED.A1T0 RZ, [R8+URZ], RZ ;  /* 0x000000ff08ff79a7 */ /* 0x0001e2000810043f */
[----:B------:R-:W-:Y:S01]  /*e340*/  IMAD.WIDE.U32 R4, R7, UR4, R4 ;  /* 0x0000000407047c25 */ /* 0x000fe2000f8e0004 */
[----:B------:R-:W-:-:S03]  /*e350*/  ULDC.64 UR4, c[0x0][0xb00] ;  /* 0x0002c00000047ab9 */ /* 0x000fc60000000a00 */
[----:B------:R-:W-:Y:S01]  /*e360*/  IMAD.IADD R3, R5, 0x1, R3 ;  /* 0x0000000105037824 */ /* 0x000fe200078e0203 */
[----:B------:R-:W-:Y:S01]  /*e370*/  LEA R0, P0, R4, UR4, 0x2 ;  /* 0x0000000404007c11 */ /* 0x000fe2000f8010ff */
[----:B------:R-:W-:-:S03]  /*e380*/  UMOV UR4, 0xffffffff ;  /* 0xffffffff00047882 */ /* 0x000fc60000000000 */
[----:B------:R-:W-:Y:S01]  /*e390*/  LEA.HI.X R4, R4, UR5, R3, 0x2, P0 ;  /* 0x0000000504047c11 */ /* 0x000fe200080f1403 */
[C---:B--2---:R-:W-:Y:S01]  /*e3a0*/  VIADD R7, R74.reuse, 0x8 ;  /* 0x000000084a077836 */ /* 0x044fe20000000000 */
[C---:B------:R-:W-:Y:S01]  /*e3b0*/  IADD3 R64, R74.reuse, 0x18, RZ ;  /* 0x000000184a407810 */ /* 0x040fe20007ffe0ff */
[C---:B------:R-:W-:Y:S02]  /*e3c0*/  VIADD R60, R74.reuse, 0x10 ;  /* 0x000000104a3c7836 */ /* 0x040fe40000000000 */
[C---:B------:R-:W-:Y:S01]  /*e3d0*/  VIADD R66, R74.reuse, 0x20 ;  /* 0x000000204a427836 */ /* 0x040fe20000000000 */
        /* <DEDUP_REMOVED lines=9> */
[----:B------:R-:W-:Y:S01]  /*e470*/  SHF.R.S32.HI R73, RZ, 0x1f, R72 ;  /* 0x0000001fff497819 */ /* 0x000fe20000011448 */
[----:B0-----:R-:W-:Y:S06]  /*e480*/  BRA.DIV UR4, `(.L_x_13412) ;  /* 0x0000009204807947 */ /* 0x001fec000b800000 */
[----:B------:R0:W1:Y:S04]  /*e490*/  SHFL.IDX PT, R3, R4, RZ, 0x1c1f ;  /* 0x001c1fff04037589 */ /* 0x00006800000e0000 */
[----:B------:R0:W2:Y:S02]  /*e4a0*/  SHFL.IDX PT, R14, R0, RZ, 0x1c1f ;  /* 0x001c1fff000e7589 */ /* 0x0000a400000e0000 */
.L_x_13591:
        /* <DEDUP_REMOVED lines=8> */
[-C--:B-1----:R-:W-:Y:S02]  /*e530*/  @!P3 MOV R15, R3.reuse ;  /* 0x00000003000fb202 */ /* 0x082fe40000000f00 */
[CC--:B--2---:R-:W-:Y:S02]  /*e540*/  @!P1 LEA R10, P5, R7.reuse, R14.reuse, 0x2 ;  /* 0x0000000e070a9211 */ /* 0x0c4fe400078a10ff */
[----:B------:R-:W-:Y:S01]  /*e550*/  @!P0 LEA R12, P2, R60, R14, 0x2 ;  /* 0x0000000e3c0c8211 */ /* 0x000fe200078410ff */
[----:B------:R-:W-:Y:S01]  /*e560*/  @!P3 IMAD.WIDE R8, R74, 0x4, R14 ;  /* 0x000000044a08b825 */ /* 0x000fe200078e020e */
[-C--:B------:R-:W-:Y:S02]  /*e570*/  @!P1 LEA.HI.X R11, R7, R3.reuse, R32, 0x2, P5 ;  /* 0x00000003070b9211 */ /* 0x080fe400028f1420 */
[----:B------:R-:W-:Y:S02]  /*e580*/  @!P0 LEA.HI.X R13, R60, R3, R63, 0x2, P2 ;  /* 0x000000033c0d8211 */ /* 0x000fe400010f143f */
[----:B------:R1:W-:Y:S01]  /*e590*/  @!P3 ST.E.64 desc[UR42][R8.64], R20 ;  /* 0x000000140800b985 */ /* 0x0003e2000c101b2a */
[----:B------:R-:W-:-:S02]  /*e5a0*/  ISETP.GE.AND P3, PT, R66, UR4, PT ;  /* 0x0000000442007c0c */ /* 0x000fc4000bf66270 */
[----:B------:R-:W-:Y:S01]  /*e5b0*/  ISETP.GE.AND P2, PT, R68, UR4, PT ;  /* 0x0000000444007c0c */ /* 0x000fe2000bf46270 */
[----:B------:R2:W-:Y:S01]  /*e5c0*/  @!P1 ST.E.64 desc[UR42][R10.64], R26 ;  /* 0x0000001a0a009985 */ /* 0x0005e2000c101b2a */
[----:B------:R-:W-:Y:S02]  /*e5d0*/  @!P4 LEA R24, P5, R64, R14, 0x2 ;  /* 0x0000000e4018c211 */ /* 0x000fe400078a10ff */
[----:B------:R-:W-:Y:S01]  /*e5e0*/  ISETP.GE.AND P1, PT, R70, UR4, PT ;  /* 0x0000000446007c0c */ /* 0x000fe2000bf26270 */
[----:B------:R3:W-:Y:S01]  /*e5f0*/  @!P0 ST.E.64 desc[UR42][R12.64], R28 ;  /* 0x0000001c0c008985 */ /* 0x0007e2000c101b2a */
[----:B------:R-:W-:Y:S02]  /*e600*/  ISETP.GE.AND P0, PT, R72, UR4, PT ;  /* 0x0000000448007c0c */ /* 0x000fe4000bf06270 */
[----:B------:R-:W-:-:S03]  /*e610*/  @!P4 LEA.HI.X R25, R64, R3, R65, 0x2, P5 ;  /* 0x000000034019c211 */ /* 0x000fc600028f1441 */
[-C--:B------:R-:W-:Y:S02]  /*e620*/  @!P3 LEA R58, P5, R66, R14.reuse, 0x2 ;  /* 0x0000000e423ab211 */ /* 0x080fe400078a10ff */
[----:B------:R3:W-:Y:S01]  /*e630*/  @!P4 ST.E.64 desc[UR42][R24.64], R30 ;  /* 0x0000001e1800c985 */ /* 0x0007e2000c101b2a */
[-C--:B-1----:R-:W-:Y:S02]  /*e640*/  @!P2 LEA R8, P4, R68, R14.reuse, 0x2 ;  /* 0x0000000e4408a211 */ /* 0x082fe400078810ff */
[-C--:B------:R-:W-:Y:S02]  /*e650*/  @!P3 LEA.HI.X R59, R66, R3.reuse, R67, 0x2, P5 ;  /* 0x00000003423bb211 */ /* 0x080fe400028f1443 */
[-C--:B--2---:R-:W-:Y:S02]  /*e660*/  @!P1 LEA R10, P5, R70, R14.reuse, 0x2 ;  /* 0x0000000e460a9211 */ /* 0x084fe400078a10ff */
[----:B------:R-:W-:Y:S01]  /*e670*/  @!P2 LEA.HI.X R9, R68, R3, R69, 0x2, P4 ;  /* 0x000000034409a211 */ /* 0x000fe200020f1445 */
[----:B------:R3:W-:Y:S01]  /*e680*/  @!P3 ST.E.64 desc[UR42][R58.64], R36 ;  /* 0x000000243a00b985 */ /* 0x0007e2000c101b2a */
[----:B------:R-:W-:-:S02]  /*e690*/  @!P0 LEA R14, P4, R72, R14, 0x2 ;  /* 0x0000000e480e8211 */ /* 0x000fc400078810ff */
[-C--:B------:R-:W-:Y:S01]  /*e6a0*/  @!P1 LEA.HI.X R11, R70, R3.reuse, R71, 0x2, P5 ;  /* 0x00000003460b9211 */ /* 0x080fe200028f1447 */
[----:B------:R3:W-:Y:S01]  /*e6b0*/  @!P2 ST.E.64 desc[UR42][R8.64], R38 ;  /* 0x000000260800a985 */ /* 0x0007e2000c101b2a */
[----:B------:R-:W-:-:S03]  /*e6c0*/  @!P0 LEA.HI.X R15, R72, R3, R73, 0x2, P4 ;  /* 0x00000003480f8211 */ /* 0x000fc600020f1449 */
[----:B------:R3:W-:Y:S04]  /*e6d0*/  @!P1 ST.E.64 desc[UR42][R10.64], R40 ;  /* 0x000000280a009985 */ /* 0x0007e8000c101b2a */
[----:B------:R3:W-:Y:S02]  /*e6e0*/  @!P0 ST.E.64 desc[UR42][R14.64], R42 ;  /* 0x0000002a0e008985 */ /* 0x0007e4000c101b2a */
.L_x_13414:
[----:B------:R-:W-:Y:S05]  /*e6f0*/  BSYNC B1 ;  /* 0x0000000000017941 */ /* 0x000fea0003800000 */
.L_x_13413:
[----:B------:R-:W-:-:S03]  /*e700*/  UMOV UR4, 0xffffffff ;  /* 0xffffffff00047882 */ /* 0x000fc60000000000 */
[----:B------:R-:W-:Y:S05]  /*e710*/  BRA.DIV UR4, `(.L_x_13415) ;  /* 0x0000009204107947 */ /* 0x000fea000b800000 */
[----:B-1----:R1:W4:Y:S04]  /*e720*/  SHFL.IDX PT, R3, R4, 0x1, 0x1c1f ;  /* 0x003c1f0004037f89 */ /* 0x00232800000e0000 */
[----:B--23--:R1:W2:Y:S02]  /*e730*/  SHFL.IDX PT, R14, R0, 0x1, 0x1c1f ;  /* 0x003c1f00000e7f89 */ /* 0x00c2a400000e0000 */
.L_x_13595:
[----:B------:R-:W-:-:S13]  /*e740*/  ISETP.GE.AND P0, PT, R6, R61, PT ;  /* 0x0000003d0600720c */ /* 0x000fda0003f06270 */
[----:B------:R-:W-:Y:S05]  /*e750*/  @P0 BRA `(.L_x_13411) ;  /* 0x0000000c002c0947 */ /* 0x000fea0003800000 */
[----:B------:R-:W-:Y:S02]  /*e760*/  ULDC UR4, c[0x0][0xac8] ;  /* 0x0002b20000047ab9 */ /* 0x000fe40000000800 */
[----:B------:R-:W-:Y:S02]  /*e770*/  ISETP.GE.AND P4, PT, R74, UR4, PT ;  /* 0x000000044a007c0c */ /* 0x000fe4000bf86270 */
[----:B------:R-:W-:Y:S02]  /*e780*/  ISETP.GE.AND P5, PT, R7, UR4, PT ;  /* 0x0000000407007c0c */ /* 0x000fe4000bfa6270 */
[----:B------:R-:W-:Y:S02]  /*e790*/  ISETP.GE.AND P0, PT, R60, UR4, PT ;  /* 0x000000043c007c0c */ /* 0x000fe4000bf06270 */
[----:B------:R-:W-:Y:S02]  /*e7a0*/  ISETP.GE.AND P1, PT, R64, UR4, PT ;  /* 0x0000000440007c0c */ /* 0x000fe4000bf26270 */
[----:B------:R-:W-:-:S05]  /*e7b0*/  ISETP.GE.AND P2, PT, R66, UR4, PT ;  /* 0x0000000442007c0c */ /* 0x000fca000bf46270 */
[----:B----4-:R-:W-:Y:S02]  /*e7c0*/  @!P4 IMAD.MOV.U32 R15, RZ, RZ, R3 ;  /* 0x000000ffff0fc224 */ /* 0x010fe400078e0003 */
[----:B--2---:R-:W-:Y:S01]  /*e7d0*/  @!P5 LEA R6, P3, R7, R14, 0x2 ;  /* 0x0000000e0706d211 */ /* 0x004fe200078610ff */
[----:B01----:R-:W-:-:S03]  /*e7e0*/  @!P4 IMAD.WIDE R4, R74, 0x4, R14 ;  /* 0x000000044a04c825 */ /* 0x003fc600078e020e */
[----:B------:R-:W-:Y:S02]  /*e7f0*/  @!P5 LEA.HI.X R7, R7, R3, R32, 0x2, P3 ;  /* 0x000000030707d211 */ /* 0x000fe400018f1420 */
[----:B------:R-:W-:Y:S01]  /*e800*/  ISETP.GE.AND P3, PT, R68, UR4, PT ;  /* 0x0000000444007c0c */ /* 0x000fe2000bf66270 */
[----:B------:R0:W-:Y:S01]  /*e810*/  @!P4 ST.E.64 desc[UR42][R4.64], R44 ;  /* 0x0000002c0400c985 */ /* 0x0001e2000c101b2a */
[----:B------:R-:W-:-:S03]  /*e820*/  @!P0 LEA R8, P4, R60, R14, 0x2 ;  /* 0x0000000e3c088211 */ /* 0x000fc600078810ff */
[----:B------:R1:W-:Y:S01]  /*e830*/  @!P5 ST.E.64 desc[UR42][R6.64], R46 ;  /* 0x0000002e0600d985 */ /* 0x0003e2000c101b2a */
[-C--:B------:R-:W-:Y:S02]  /*e840*/  @!P1 LEA R10, P5, R64, R14.reuse, 0x2 ;  /* 0x0000000e400a9211 */ /* 0x080fe400078a10ff */
        /* <DEDUP_REMOVED lines=8> */
[----:B------:R-:W-:-:S03]  /*e8d0*/  @!P3 LEA R20, P5, R68, R14, 0x2 ;  /* 0x0000000e4414b211 */ /* 0x000fc600078a10ff */
[----:B------:R1:W-:Y:S01]  /*e8e0*/  @!P2 ST.E.64 desc[UR42][R12.64], R52 ;  /* 0x000000340c00a985 */ /* 0x0003e2000c101b2a */
[----:B------:R-:W-:Y:S02]  /*e8f0*/  @!P3 LEA.HI.X R21, R68, R3, R69, 0x2, P5 ;  /* 0x000000034415b211 */ /* 0x000fe400028f1445 */
[----:B0-----:R-:W-:-:S03]  /*e900*/  @!P4 LEA R4, P5, R70, R14, 0x2 ;  /* 0x0000000e4604c211 */ /* 0x001fc600078a10ff */
[----:B------:R1:W-:Y:S01]  /*e910*/  @!P3 ST.E.64 desc[UR42][R20.64], R54 ;  /* 0x000000361400b985 */ /* 0x0003e2000c101b2a */
[----:B------:R-:W-:-:S05]  /*e920*/  @!P4 LEA.HI.X R5, R70, R3, R71, 0x2, P5 ;  /* 0x000000034605c211 */ /* 0x000fca00028f1447 */
[----:B------:R1:W-:Y:S01]  /*e930*/  @!P4 ST.E.64 desc[UR42][R4.64], R56 ;  /* 0x000000380400c985 */ /* 0x0003e2000c101b2a */
[----:B------:R-:W-:Y:S05]  /*e940*/  @P0 BRA `(.L_x_13411) ;  /* 0x0000000800b00947 */ /* 0x000fea0003800000 */
[----:B------:R-:W-:-:S04]  /*e950*/  LEA R14, P0, R72, R14, 0x2 ;  /* 0x0000000e480e7211 */ /* 0x000fc800078010ff */
[----:B------:R-:W-:-:S05]  /*e960*/  LEA.HI.X R15, R72, R3, R73, 0x2, P0 ;  /* 0x00000003480f7211 */ /* 0x000fca00000f1449 */
[----:B------:R0:W-:Y:S01]  /*e970*/  ST.E.64 desc[UR42][R14.64], R118 ;  /* 0x000000760e007985 */ /* 0x0001e2000c101b2a */
[----:B------:R-:W-:Y:S05]  /*e980*/  BRA `(.L_x_13411) ;  /* 0x0000000800a07947 */ /* 0x000fea0003800000 */
.L_x_13407:
[----:B------:R-:W0:Y:S01]  /*e990*/  LDL.LU R6, [R1+0x40] ;  /* 0x0000400001067983 */ /* 0x000e220000300800 */
[----:B------:R-:W-:Y:S01]  /*e9a0*/  ULDC.64 UR6, c[0x0][0xc08] ;  /* 0x0003020000067ab9 */ /* 0x000fe20000000a00 */
[----:B------:R-:W-:Y:S02]  /*e9b0*/  ULDC.64 UR4, c[0x0][0xc00] ;  /* 0x0003000000047ab9 */ /* 0x000fe40000000a00 */
[----:B------:R-:W2:Y:S04]  /*e9c0*/  LDL.LU R0, [R1+0x44] ;  /* 0x0000440001007983 */ /* 0x000ea80000300800 */
[----:B------:R-:W4:Y:S01]  /*e9d0*/  LDL R8, [R1+0x34] ;  /* 0x0000340001087983 */ /* 0x000f220000100800 */
[----:B------:R-:W-:Y:S01]  /*e9e0*/  ISETP.NE.U32.AND P1, PT, RZ, UR6, PT ;  /* 0x00000006ff007c0c */ /* 0x000fe2000bf25070 */
[----:B------:R-:W-:Y:S01]  /*e9f0*/  IMAD.MOV.U32 R3, RZ, RZ, RZ ;  /* 0x000000ffff037224 */ /* 0x000fe200078e00ff */
[----:B------:R-:W-:-:S02]  /*ea00*/  ISETP.NE.U32.AND P0, PT, RZ, UR4, PT ;  /* 0x00000004ff007c0c */ /* 0x000fc4000bf05070 */
[----:B------:R-:W-:Y:S02]  /*ea10*/  ISETP.NE.AND.EX P1, PT, RZ, UR7, PT, P1 ;  /* 0x00000007ff007c0c */ /* 0x000fe4000bf25310 */
[----:B------:R-:W-:Y:S01]  /*ea20*/  ISETP.NE.AND.EX P0, PT, RZ, UR5, PT, P0 ;  /* 0x00000005ff007c0c */ /* 0x000fe2000bf05300 */
[----:B------:R-:W1:Y:S01]  /*ea30*/  S2R R9, SR_TID.X ;  /* 0x0000000000097919 */ /* 0x000e620000002100 */
[----:B0-----:R-:W-:Y:S01]  /*ea40*/  IADD3 R4, P2, R6, UR4, RZ ;  /* 0x0000000406047c10 */ /* 0x001fe2000ff5e0ff */
[----:B------:R-:W-:-:S03]  /*ea50*/  ULDC UR4, c[0x0][0xa88] ;  /* 0x0002a20000047ab9 */ /* 0x000fc60000000800 */
[----:B--2---:R-:W-:-:S05]  /*ea60*/  IADD3.X R5, R0, UR5, RZ, P2, !PT ;  /* 0x0000000500057c10 */ /* 0x004fca00097fe4ff */
[----:B------:R-:W-:Y:S01]  /*ea70*/  @P1 IADD3 R6, P2, R6, UR6, RZ ;  /* 0x0000000606061c10 */ /* 0x000fe2000ff5e0ff */
[----:B-----5:R-:W-:Y:S01]  /*ea80*/  IMAD.U32 R25, RZ, RZ, UR4 ;  /* 0x00000004ff197e24 */ /* 0x020fe2000f8e00ff */
[----:B------:R0:W5:Y:S02]  /*ea90*/  @P0 LDG.E R3, desc[UR42][R4.64] ;  /* 0x0000002a04030981 */ /* 0x000164000c1e1900 */
[----:B------:R-:W-:Y:S01]  /*eaa0*/  @P1 IADD3.X R7, R0, UR7, RZ, P2, !PT ;  /* 0x0000000700071c10 */ /* 0x000fe200097fe4ff */
[----:B-1----:R-:W-:-:S04]  /*eab0*/  VIADD R30, R9, 0xffffff80 ;  /* 0xffffff80091e7836 */ /* 0x002fc80000000000 */
[----:B------:R0:W5:Y:S01]  /*eac0*/  @P1 LDG.E R25, desc[UR42][R6.64] ;  /* 0x0000002a06191981 */ /* 0x000162000c1e1900 */
[----:B----4-:R-:W-:Y:S02]  /*ead0*/  ISETP.NE.AND P2, PT, R8, RZ, PT ;  /* 0x000000ff0800720c */ /* 0x010fe40003f45270 */
[----:B------:R-:W-:-:S11]  /*eae0*/  ISETP.GT.AND P3, PT, R30, 0xbf, PT ;  /* 0x000000bf1e00780c */ /* 0x000fd60003f64270 */
[----:B------:R-:W1:Y:S02]  /*eaf0*/  @!P2 LDC R8, c[0x0][0xad4] ;  /* 0x0002b500ff08ab82 */ /* 0x000e640000000800 */
[----:B-1----:R0:W-:Y:S01]  /*eb00*/  @!P2 STL [R1+0x34], R8 ;  /* 0x000034080100a387 */ /* 0x0021e20000100800 */
[----:B------:R-:W-:Y:S01]  /*eb10*/  ISETP.GT.AND P2, PT, R8, 0x1, PT ;  /* 0x000000010800780c */ /* 0x000fe20003f44270 */
[----:B------:R-:W-:-:S12]  /*eb20*/  @P1 BRA `(.L_x_13416) ;  /* 0x0000000000101947 */ /* 0x000fd80003800000 */
[----:B------:R-:W-:Y:S05]  /*eb30*/  @!P0 BRA `(.L_x_13416) ;  /* 0x00000000000c8947 */ /* 0x000fea0003800000 */
[----:B------:R-:W2:Y:S04]  /*eb40*/  LDG.E R0, desc[UR42][R4.64] ;  /* 0x0000002a04007981 */ /* 0x000ea8000c1e1900 */
[----:B-----5:R-:W2:Y:S02]  /*eb50*/  LDG.E R25, desc[UR42][R4.64+0x4] ;  /* 0x0000042a04197981 */ /* 0x020ea4000c1e1900 */
[----:B--2---:R-:W-:-:S07]  /*eb60*/  IADD3 R25, -R0, R25, RZ ;  /* 0x0000001900197210 */ /* 0x004fce0007ffe1ff */
.L_x_13416:
[----:B------:R-:W2:Y:S04]  /*eb70*/  LDL.LU R0, [R1+0x50] ;  /* 0x0000500001007983 */ /* 0x000ea80000300800 */
[----:B0-----:R-:W4:Y:S01]  /*eb80*/  LDL.LU R4, [R1+0x38] ;  /* 0x0000380001047983 */ /* 0x001f220000300800 */
[----:B------:R-:W-:Y:S01]  /*eb90*/  BSSY B1, `(.L_x_13417) ;  /* 0x0000038000017945 */ /* 0x000fe20003800000 */
[----:B-----5:R-:W-:Y:S02]  /*eba0*/  SHF.R.S32.HI R24, RZ, 0x1f, R3 ;  /* 0x0000001fff187819 */ /* 0x020fe40000011403 */
[----:B--2---:R-:W-:Y:S02]  /*ebb0*/  SEL R26, R0, RZ, !P0 ;  /* 0x000000ff001a7207 */ /* 0x004fe40004000000 */
[----:B----4-:R-:W-:Y:S01]  /*ebc0*/  SEL R31, R4, RZ, !P0 ;  /* 0x000000ff041f7207 */ /* 0x010fe20004000000 */
        /* <DEDUP_REMOVED lines=8> */
[----:B---3--:R-:W2:Y:S01]  /*ec50*/  LDL.LU R32, [R1+0x4c] ;  /* 0x00004c0001207983 */ /* 0x008ea20000300800 */
        /* <DEDUP_REMOVED lines=26> */
[----:B------:R-:W-:-:S04]  /*ee00*/  IMAD.WIDE.U32 R6, R10, R9, RZ ;  /* 0x000000090a067225 */ /* 0x000fc800078e00ff */
        /* <DEDUP_REMOVED lines=16> */
.L_x_13418:
[----:B------:R-:W-:Y:S05]  /*ef10*/  BSYNC B1 ;  /* 0x0000000000017941 */ /* 0x000fea0003800000 */
.L_x_13417:
[----:B------:R-:W-:Y:S05]  /*ef20*/  @P2 BRA `(.L_x_13411) ;  /* 0x0000000400382947 */ /* 0x000fea0003800000 */
[----:B------:R-:W2:Y:S01]  /*ef30*/  LDL R27, [R1+0x48] ;  /* 0x00004800011b7983 */ /* 0x000ea20000100800 */
[----:B------:R-:W1:Y:S01]  /*ef40*/  LDC R8, c[0x0][0xbe8] ;  /* 0x0002fa00ff087b82 */ /* 0x000e620000000800 */
[----:B------:R-:W-:Y:S01]  /*ef50*/  SHF.R.S32.HI R28, RZ, 0x1f, R30 ;  /* 0x0000001fff1c7819 */ /* 0x000fe2000001141e */
[----:B------:R-:W-:Y:S01]  /*ef60*/  ULDC.64 UR4, c[0x0][0xaa0] ;  /* 0x0002a80000047ab9 */ /* 0x000fe20000000a00 */
[----:B------:R-:W-:Y:S01]  /*ef70*/  ULDC.64 UR6, c[0x0][0xaf0] ;  /* 0x0002bc0000067ab9 */ /* 0x000fe20000000a00 */
[----:B------:R-:W-:Y:S01]  /*ef80*/  IMAD R0, R24, UR4, RZ ;  /* 0x0000000418007c24 */ /* 0x000fe2000f8e02ff */
[----:B------:R-:W-:Y:S01]  /*ef90*/  LEA.HI R28, R28, R30, RZ, 0x3 ;  /* 0x0000001e1c1c7211 */ /* 0x000fe200078f18ff */
[----:B0-----:R-:W-:-:S03]  /*efa0*/  IMAD.WIDE.U32 R4, R3, UR4, RZ ;  /* 0x0000000403047c25 */ /* 0x001fc6000f8e00ff */
[----:B------:R-:W-:Y:S01]  /*efb0*/  SHF.R.S32.HI R28, RZ, 0x3, R28 ;  /* 0x00000003ff1c7819 */ /* 0x000fe2000001141c */
[----:B------:R-:W-:Y:S01]  /*efc0*/  IMAD R7, R3, UR5, R0 ;  /* 0x0000000503077c24 */ /* 0x000fe2000f8e0200 */
[----:B------:R-:W-:-:S03]  /*efd0*/  ULDC.64 UR4, c[0x0][0xae8] ;  /* 0x0002ba0000047ab9 */ /* 0x000fc60000000a00 */
[----:B------:R-:W-:Y:S01]  /*efe0*/  IMAD R0, R74, 0x30, R28 ;  /* 0x000000304a007824 */ /* 0x000fe200078e021c */
[----:B------:R-:W-:-:S03]  /*eff0*/  IADD3 R5, R5, R7, RZ ;  /* 0x0000000705057210 */ /* 0x000fc60007ffe0ff */
[----:B------:R-:W-:Y:S01]  /*f000*/  IMAD.WIDE.U32 R4, R152, UR4, R4 ;  /* 0x0000000498047c25 */ /* 0x000fe2000f8e0004 */
[----:B-1----:R-:W-:-:S03]  /*f010*/  ISETP.NE.AND P0, PT, R8, 0x1, PT ;  /* 0x000000010800780c */ /* 0x002fc60003f05270 */
[----:B------:R-:W-:Y:S01]  /*f020*/  IMAD R5, R152, UR5, R5 ;  /* 0x0000000598057c24 */ /* 0x000fe2000f8e0205 */
[----:B------:R-:W-:Y:S01]  /*f030*/  ULDC.64 UR4, c[0x0][0xae0] ;  /* 0x0002b80000047ab9 */ /* 0x000fe20000000a00 */
[----:B------:R-:W-:-:S08]  /*f040*/  IMAD.WIDE.U32 R4, R31, UR6, R4 ;  /* 0x000000061f047c25 */ /* 0x000fd0000f8e0004 */
[----:B------:R-:W0:Y:S08]  /*f050*/  @P0 LDC R6, c[0x0][0xbec] ;  /* 0x0002fb00ff060b82 */ /* 0x000e300000000800 */
[----:B------:R-:W1:Y:S01]  /*f060*/  @P0 LDC R11, c[0x0][0xbf0] ;  /* 0x0002fc00ff0b0b82 */ /* 0x000e620000000800 */
[----:B--2---:R-:W-:-:S04]  /*f070*/  IMAD R9, R27, 0xc0, R0 ;  /* 0x000000c01b097824 */ /* 0x004fc800078e0200 */
[----:B0-----:R-:W-:-:S04]  /*f080*/  @P0 IMAD.HI.U32 R0, R9, R6, RZ ;  /* 0x0000000609000227 */ /* 0x001fc800078e00ff */
[----:B------:R-:W-:Y:S01]  /*f090*/  IMAD.MOV.U32 R3, RZ, RZ, R9 ;  /* 0x000000ffff037224 */ /* 0x000fe200078e0009 */
[----:B-1----:R-:W-:Y:S01]  /*f0a0*/  @P0 SHF.R.U32.HI R3, RZ, R11, R0 ;  /* 0x0000000bff030219 */ /* 0x002fe20000011600 */
[----:B------:R-:W-:-:S03]  /*f0b0*/  IMAD R6, R26, UR6, RZ ;  /* 0x000000061a067c24 */ /* 0x000fc6000f8e02ff */
[--C-:B------:R-:W-:Y:S01]  /*f0c0*/  SHF.R.S32.HI R0, RZ, 0x1f, R3.reuse ;  /* 0x0000001fff007819 */ /* 0x100fe20000011403 */
[----:B------:R-:W-:Y:S01]  /*f0d0*/  IMAD R7, R31, UR7, R6 ;  /* 0x000000071f077c24 */ /* 0x000fe2000f8e0206 */
[----:B------:R-:W-:Y:S01]  /*f0e0*/  ULDC.64 UR6, c[0x0][0xa80] ;  /* 0x0002a00000067ab9 */ /* 0x000fe20000000a00 */
        /* <DEDUP_REMOVED lines=9> */
[----:B------:R-:W-:Y:S02]  /*f180*/  IMAD R0, R0, UR4, RZ ;  /* 0x0000000400007c24 */ /* 0x000fe4000f8e02ff */
[----:B------:R-:W-:Y:S01]  /*f190*/  IMAD.WIDE.U32 R20, R7, UR4, R4 ;  /* 0x0000000407147c25 */ /* 0x000fe2000f8e0004 */
[----:B------:R-:W-:Y:S02]  /*f1a0*/  ULDC UR4, c[0x0][0xac8] ;  /* 0x0002b20000047ab9 */ /* 0x000fe40000000800 */
[----:B------:R-:W-:Y:S01]  /*f1b0*/  ISETP.GE.AND P0, PT, R59, UR4, PT ;  /* 0x000000043b007c0c */ /* 0x000fe2000bf06270 */
[----:B------:R-:W-:Y:S01]  /*f1c0*/  IMAD R3, R7, UR5, R0 ;  /* 0x0000000507037c24 */ /* 0x000fe2000f8e0200 */
[----:B------:R-:W-:Y:S01]  /*f1d0*/  LEA R7, P1, R20, UR6, 0x1 ;  /* 0x0000000614077c11 */ /* 0x000fe2000f8208ff */
[----:B------:R-:W-:-:S03]  /*f1e0*/  UMOV UR4, 0xffffffff ;  /* 0xffffffff00047882 */ /* 0x000fc60000000000 */
[----:B------:R-:W-:-:S04]  /*f1f0*/  IADD3 R3, R21, R3, RZ ;  /* 0x0000000315037210 */ /* 0x000fc80007ffe0ff */
[----:B------:R-:W-:Y:S01]  /*f200*/  LEA.HI.X R20, R20, UR7, R3, 0x1, P1 ;  /* 0x0000000714147c11 */ /* 0x000fe200088f0c03 */
[----:B------:R-:W-:Y:S06]  /*f210*/  BRA.DIV UR4, `(.L_x_13419) ;  /* 0x0000008604987947 */ /* 0x000fec000b800000 */
[----:B------:R-:W0:Y:S01]  /*f220*/  SHFL.IDX PT, R3, R7, RZ, 0x181f ;  /* 0x00181fff07037589 */ /* 0x000e2200000e0000 */
[----:B------:R-:W-:Y:S02]  /*f230*/  IMAD R21, R25, R8, RZ ;  /* 0x0000000819157224 */ /* 0x000fe400078e02ff */
[----:B------:R-:W-:Y:S01]  /*f240*/  IMAD R24, R27, 0xc0, R28 ;  /* 0x000000c01b187824 */ /* 0x000fe200078e021c */
[----:B------:R-:W1:Y:S03]  /*f250*/  SHFL.IDX PT, R0, R20, RZ, 0x181f ;  /* 0x00181fff14007589 */ /* 0x000e6600000e0000 */
[C---:B------:R-:W-:Y:S01]  /*f260*/  VIADD R8, R24.reuse, 0x30 ;  /* 0x0000003018087836 */ /* 0x040fe20000000000 */
[----:B------:R-:W2:Y:S01]  /*f270*/  SHFL.IDX PT, R5, R7, 0x1, 0x181f ;  /* 0x00381f0007057f89 */ /* 0x000ea200000e0000 */
[C---:B------:R-:W-:Y:S01]  /*f280*/  ISETP.GE.OR P2, PT, R24.reuse, R21, P0 ;  /* 0x000000151800720c */ /* 0x040fe20000746670 */
[----:B------:R-:W-:-:S02]  /*f290*/  VIADD R10, R24, 0x60 ;  /* 0x00000060180a7836 */ /* 0x000fc40000000000 */
[----:B------:R-:W4:Y:S01]  /*f2a0*/  SHFL.IDX PT, R14, R7, 0x2, 0x181f ;  /* 0x00581f00070e7f89 */ /* 0x000f2200000e0000 */
[-C--:B------:R-:W-:Y:S02]  /*f2b0*/  ISETP.GE.OR P3, PT, R8, R21.reuse, P0 ;  /* 0x000000150800720c */ /* 0x080fe40000766670 */
[----:B------:R-:W-:Y:S01]  /*f2c0*/  ISETP.GE.OR P4, PT, R10, R21, P0 ;  /* 0x000000150a00720c */ /* 0x000fe20000786670 */
[----:B------:R-:W5:Y:S04]  /*f2d0*/  SHFL.IDX PT, R4, R20, 0x1, 0x181f ;  /* 0x00381f0014047f89 */ /* 0x000f6800000e0000 */
[----:B------:R-:W3:Y:S02]  /*f2e0*/  SHFL.IDX PT, R6, R20, 0x2, 0x181f ;  /* 0x00581f0014067f89 */ /* 0x000ee400000e0000 */
[----:B0-----:R-:W-:-:S04]  /*f2f0*/  @!P2 LEA R10, P5, R59, R3, 0x1 ;  /* 0x000000033b0aa211 */ /* 0x001fc800078a08ff */
[C---:B-1----:R-:W-:Y:S02]  /*f300*/  @!P2 LEA.HI.X R3, R59.reuse, R0, R58, 0x1, P5 ;  /* 0x000000003b03a211 */ /* 0x042fe400028f0c3a */
[----:B------:R0:W1:Y:S01]  /*f310*/  SHFL.IDX PT, R0, R20, 0x3, 0x181f ;  /* 0x00781f0014007f89 */ /* 0x00006200000e0000 */
[C---:B--2---:R-:W-:Y:S02]  /*f320*/  @!P3 LEA R8, P1, R59.reuse, R5, 0x1 ;  /* 0x000000053b08b211 */ /* 0x044fe400078208ff */
[----:B------:R-:W-:Y:S01]  /*f330*/  @!P2 IMAD.MOV.U32 R11, RZ, RZ, R3 ;  /* 0x000000ffff0ba224 */ /* 0x000fe200078e0003 */
[----:B----4-:R-:W-:-:S04]  /*f340*/  @!P4 LEA R25, P5, R59, R14, 0x1 ;  /* 0x0000000e3b19c211 */ /* 0x010fc800078a08ff */
[----:B------:R0:W-:Y:S01]  /*f350*/  @!P2 ST.E.128 desc[UR42][R10.64], RZ ;  /* 0x000000ff0a00a985 */ /* 0x0001e2000c101d2a */
[C-C-:B-----5:R-:W-:Y:S01]  /*f360*/  @!P3 LEA.HI.X R9, R59.reuse, R4, R58.reuse, 0x1, P1 ;  /* 0x000000043b09b211 */ /* 0x160fe200008f0c3a */
[----:B------:R-:W-:Y:S02]  /*f370*/  @!P4 IMAD.MOV.U32 R4, RZ, RZ, R25 ;  /* 0x000000ffff04c224 */ /* 0x000fe400078e0019 */
[----:B------:R0:W2:Y:S01]  /*f380*/  SHFL.IDX PT, R14, R7, 0x3, 0x181f ;  /* 0x00781f00070e7f89 */ /* 0x0000a200000e0000 */
[----:B---3--:R-:W-:-:S03]  /*f390*/  @!P4 LEA.HI.X R5, R59, R6, R58, 0x1, P5 ;  /* 0x000000063b05c211 */ /* 0x008fc600028f0c3a */
[----:B------:R0:W-:Y:S04]  /*f3a0*/  @!P3 ST.E.128 desc[UR42][R8.64], RZ ;  /* 0x000000ff0800b985 */ /* 0x0001e8000c101d2a */
[----:B------:R0:W-:Y:S02]  /*f3b0*/  @!P4 ST.E.128 desc[UR42][R4.64], RZ ;  /* 0x000000ff0400c985 */ /* 0x0001e4000c101d2a */
.L_x_13604:
[----:B------:R-:W-:-:S04]  /*f3c0*/  IADD3 R24, R24, 0x90, RZ ;  /* 0x0000009018187810 */ /* 0x000fc80007ffe0ff */
[----:B------:R-:W-:-:S13]  /*f3d0*/  ISETP.GE.OR P0, PT, R24, R21, P0 ;  /* 0x000000151800720c */ /* 0x000fda0000706670 */
[----:B--2---:R-:W-:-:S04]  /*f3e0*/  @!P0 LEA R14, P1, R59, R14, 0x1 ;  /* 0x0000000e3b0e8211 */ /* 0x004fc800078208ff */
[----:B-1----:R-:W-:-:S05]  /*f3f0*/  @!P0 LEA.HI.X R15, R59, R0, R58, 0x1, P1 ;  /* 0x000000003b0f8211 */ /* 0x002fca00008f0c3a */
[----:B------:R1:W-:Y:S04]  /*f400*/  @!P0 ST.E.128 desc[UR42][R14.64], RZ ;  /* 0x000000ff0e008985 */ /* 0x0003e8000c101d2a */
.L_x_13411:
[----:B------:R-:W-:Y:S05]  /*f410*/  BSYNC B0 ;  /* 0x0000000000007941 */ /* 0x000fea0003800000 */
.L_x_13406:
[----:B------:R-:W-:Y:S02]  /*f420*/  ULDC UR4, c[0x0][0xc3c] ;  /* 0x00030f0000047ab9 */ /* 0x000fe40000000800 */
[----:B---3--:R-:W-:-:S13]  /*f430*/  ISETP.GE.AND P0, PT, R35, UR4, PT ;  /* 0x0000000423007c0c */ /* 0x008fda000bf06270 */
[----:B------:R-:W-:Y:S05]  /*f440*/  @!P0 BRA `(.L_x_13420) ;  /* 0xffffff1c00048947 */ /* 0x000fea000383ffff */
[----:B------:R-:W-:Y:S05]  /*f450*/  BRA `(.L_x_13281) ;  /* 0x0000006c00d47947 */ /* 0x000fea0003800000 */
.L_x_13279:
[----:B------:R-:W-:-:S08]  /*f460*/  NOP ;  /* 0x0000000000007918 */ /* 0x000fd00000000000 */
[----:B------:R-:W0:-:S00]  /*f470*/  USETMAXREG.DEALLOC.CTAPOOL 0x20 ;  /* 0x00000020000079c8 */ /* 0x000e0000080e0500 */
[----:B0-----:R-:W2:Y:S01]  /*f480*/  LDL.LU R2, [R1] ;  /* 0x0000000001027983 */ /* 0x001ea20000300800 */
[----:B------:R-:W-:-:S06]  /*f490*/  LOP3.LUT R0, R0, 0x3, RZ, 0xc0, !PT ;  /* 0x0000000300007812 */ /* 0x000fcc00078ec0ff */
[----:B------:R-:W0:Y:S02]  /*f4a0*/  SHFL.IDX PT, R0, R0, RZ, 0x1f ;  /* 0x00001fff00007589 */ /* 0x000e2400000e0000 */
[----:B0-----:R-:W-:Y:S01]  /*f4b0*/  ISETP.NE.AND P0, PT, R0, RZ, PT ;  /* 0x000000ff0000720c */ /* 0x001fe20003f05270 */
[----:B------:R-:W-:Y:S01]  /*f4c0*/  IMAD.MOV.U32 R0, RZ, RZ, RZ ;  /* 0x000000ffff007224 */ /* 0x000fe200078e00ff */
        /* <DEDUP_REMOVED lines=11> */
.L_x_13421:
        /* <DEDUP_REMOVED lines=44> */
.L_x_13425:
[----:B------:R-:W0:Y:S01]  /*f840*/  LDC R0, c[0x0][0xc3c] ;  /* 0x00030f00ff007b82 */ /* 0x000e220000000800 */
[----:B------:R-:W-:Y:S01]  /*f850*/  UIADD3 UR4, UR4, 0x1f, URZ ;  /* 0x0000001f04047890 */ /* 0x000fe2000fffe03f */
[----:B------:R-:W-:Y:S02]  /*f860*/  ULDC UR7, c[0x0][0xc3c] ;  /* 0x00030f0000077ab9 */ /* 0x000fe40000000800 */
[----:B------:R-:W-:-:S03]  /*f870*/  MOV R27, UR7 ;  /* 0x00000007001b7c02 */ /* 0x000fc60008000f00 */
        /* <DEDUP_REMOVED lines=33> */
.L_x_13423:
        /* <DEDUP_REMOVED lines=19> */
.L_x_13426:
        /* <DEDUP_REMOVED lines=15> */
[----:B------:R-:W-:Y:S01]  /*fcb0*/  @!P1 IMAD.IADD R3, R3, 0x1, -R4 ;  /* 0x0000000103039824 */ /* 0x000fe200078e0a04 */
[----:B------:R-:W-:Y:S01]  /*fcc0*/  @!P1 IADD3 R2, R2, 0x1, RZ ;  /* 0x0000000102029810 */ /* 0x000fe20007ffe0ff */
[----:B0-----:R-:W-:Y:S01]  /*fcd0*/  VIADD R8, R6, 0xffffffe ;  /* 0x0ffffffe06087836 */ /* 0x001fe20000000000 */
[----:B------:R-:W-:Y:S02]  /*fce0*/  ISETP.NE.AND P1, PT, R0, RZ, PT ;  /* 0x000000ff0000720c */ /* 0x000fe40003f25270 */
[----:B------:R-:W-:Y:S02]  /*fcf0*/  ISETP.GE.U32.AND P0, PT, R3, R4, PT ;  /* 0x000000040300720c */ /* 0x000fe40003f06070 */
[----:B------:R0:W1:Y:S01]  /*fd00*/  F2I.FTZ.U32.TRUNC.NTZ R3, R8 ;  /* 0x0000000800037305 */ /* 0x000062000021f000 */
[----:B------:R-:W-:-:S04]  /*fd10*/  LOP3.LUT R4, R25, R0, RZ, 0x3c, !PT ;  /* 0x0000000019047212 */ /* 0x000fc800078e3cff */
[----:B------:R-:W-:Y:S02]  /*fd20*/  ISETP.GE.AND P2, PT, R4, RZ, PT ;  /* 0x000000ff0400720c */ /* 0x000fe40003f46270 */
[----:B0-----:R-:W-:-:S04]  /*fd30*/  IABS R8, R9 ;  /* 0x0000000900087213 */ /* 0x001fc80000000000 */
[----:B------:R-:W-:Y:S02]  /*fd40*/  @P0 VIADD R2, R2, 0x1 ;  /* 0x0000000102020836 */ /* 0x000fe40000000000 */
[----:B------:R-:W-:Y:S02]  /*fd50*/  IMAD.MOV R8, RZ, RZ, -R8 ;  /* 0x000000ffff087224 */ /* 0x000fe400078e0a08 */
[----:B------:R-:W-:Y:S02]  /*fd60*/  IMAD.MOV.U32 R6, RZ, RZ, R2 ;  /* 0x000000ffff067224 */ /* 0x000fe400078e0002 */
[----:B-1----:R-:W-:Y:S02]  /*fd70*/  IMAD.MOV R2, RZ, RZ, -R3 ;  /* 0x000000ffff027224 */ /* 0x002fe400078e0a03 */
[----:B------:R-:W-:Y:S01]  /*fd80*/  @!P2 IMAD.MOV R6, RZ, RZ, -R6 ;  /* 0x000000ffff06a224 */ /* 0x000fe200078e0a06 */
[----:B------:R-:W-:Y:S01]  /*fd90*/  @!P1 LOP3.LUT R6, RZ, R0, RZ, 0x33, !PT ;  /* 0x00000000ff069212 */ /* 0x000fe200078e33ff */
[----:B------:R-:W-:Y:S01]  /*fda0*/  IMAD R11, R2, R5, RZ ;  /* 0x00000005020b7224 */ /* 0x000fe200078e02ff */
[----:B------:R-:W-:-:S02]  /*fdb0*/  MOV R2, RZ ;  /* 0x000000ff00027202 */ /* 0x000fc40000000f00 */
[-C--:B------:R-:W-:Y:S01]  /*fdc0*/  IABS R4, R6.reuse ;  /* 0x0000000600047213 */ /* 0x080fe20000000000 */
[----:B------:R-:W-:Y:S02]  /*fdd0*/  IMAD R0, R0, R6, RZ ;  /* 0x0000000600007224 */ /* 0x000fe400078e02ff */
[----:B------:R-:W-:-:S03]  /*fde0*/  IMAD.HI.U32 R2, R3, R11, R2 ;  /* 0x0000000b03027227 */ /* 0x000fc600078e0002 */
[----:B------:R-:W-:Y:S01]  /*fdf0*/  IADD3 R25, R25, -R0, RZ ;  /* 0x8000000019197210 */ /* 0x000fe20007ffe0ff */
        /* <DEDUP_REMOVED lines=19> */
.L_x_13424:
[----:B------:R-:W-:Y:S01]  /*ff30*/  IMAD.MOV.U32 R25, RZ, RZ, RZ ;  /* 0x000000ffff197224 */ /* 0x000fe200078e00ff */
[----:B------:R-:W-:Y:S01]  /*ff40*/  MOV R26, RZ ;  /* 0x000000ff001a7202 */ /* 0x000fe20000000f00 */
[----:B------:R-:W-:-:S07]  /*ff50*/  IMAD.U32 R24, RZ, RZ, UR6 ;  /* 0x00000006ff187e24 */ /* 0x000fce000f8e00ff */
.L_x_13427:
[----:B------:R-:W-:-:S13]  /*ff60*/  ISETP.NE.AND P0, PT, R7, RZ, PT ;  /* 0x000000ff0700720c */ /* 0x000fda0003f05270 */
[----:B------:R-:W0:Y:S01]  /*ff70*/  @!P0 S2R R3, SR_CgaCtaId ;  /* 0x0000000000038919 */ /* 0x000e220000008800 */
[----:B------:R-:W-:-:S04]  /*ff80*/  @!P0 MOV R0, 0x400 ;  /* 0x0000040000008802 */ /* 0x000fc80000000f00 */
[----:B0-----:R-:W-:-:S05]  /*ff90*/  @!P0 LEA R0, R3, R0, 0x18 ;  /* 0x0000000003008211 */ /* 0x001fca00078ec0ff */
[----:B------:R0:W-:Y:S01]  /*ffa0*/  @!P0 STS.128 [R0+0x168d0], R24 ;  /* 0x0168d01800008388 */ /* 0x0001e20000000c00 */
[----:B------:R-:W-:Y:S06]  /*ffb0*/  BAR.ARV 0x5, 0x200 ;  /* 0x0148000000007b1d */ /* 0x000fec0000002000 */
.L_x_13422:
        /* <DEDUP_REMOVED lines=10> */
[----:B------:R-:W-:Y:S01]  /*10060*/  STL [R1+0x44], RZ ;  /* 0x000044ff01007387 */ /* 0x000fe20000100800 */
[----:B------:R-:W-:Y:S01]  /*10070*/  IMAD.MOV.U32 R28, RZ, RZ, RZ ;  /* 0x000000ffff1c7224 */ /* 0x000fe200078e00ff */
[----:B------:R-:W-:Y:S01]  /*10080*/  MOV R29, 0x1 ;  /* 0x00000001001d7802 */ /* 0x000fe20000000f00 */
[----:B------:R-:W-:Y:S01]  /*10090*/  IMAD.MOV.U32 R22, RZ, RZ, RZ ;  /* 0x000000ffff167224 */ /* 0x000fe200078e00ff */
        /* <DEDUP_REMOVED lines=8> */
[----:B------:R-:W-:Y:S01]  /*10120*/  LOP3.LUT R2, R0, 0x1f8, RZ, 0xc0, !PT ;  /* 0x000001f800027812 */ /* 0x000fe200078ec0ff */
[----:B------:R-:W-:-:S03]  /*10130*/  IMAD.MOV.U32 R0, RZ, RZ, 0x1 ;  /* 0x00000001ff007424 */ /* 0x000fc600078e00ff */
[----:B------:R-:W-:Y:S02]  /*10140*/  LOP3.LUT R2, R2, 0x38, R6, 0x78, !PT ;  /* 0x0000003802027812 */ /* 0x000fe400078e7806 */
[----:B------:R0:W-:Y:S02]  /*10150*/  STL [R1+0x4], R0 ;  /* 0x0000040001007387 */ /* 0x0001e40000100800 */
[----:B------:R-:W-:Y:S02]  /*10160*/  LOP3.LUT R4, R2, 0x200, R3, 0xf8, !PT ;  /* 0x0000020002047812 */ /* 0x000fe400078ef803 */
[----:B------:R-:W-:Y:S02]  /*10170*/  SHF.L.U32 R2, R6, 0x4, RZ ;  /* 0x0000000406027819 */ /* 0x000fe400000006ff */
[----:B------:R-:W-:Y:S02]  /*10180*/  SHF.R.U32.HI R3, RZ, 0x3, R5 ;  /* 0x00000003ff037819 */ /* 0x000fe40000011605 */
[----:B------:R-:W-:Y:S01]  /*10190*/  LOP3.LUT R2, R2, 0x70, RZ, 0xc0, !PT ;  /* 0x0000007002027812 */ /* 0x000fe200078ec0ff */
[----:B0-----:R-:W-:-:S03]  /*101a0*/  IMAD R0, R4, 0x2, R16 ;  /* 0x0000000204007824 */ /* 0x001fc600078e0210 */
[----:B------:R-:W-:Y:S02]  /*101b0*/  LOP3.LUT R2, R3, R2, RZ, 0xfc, !PT ;  /* 0x0000000203027212 */ /* 0x000fe400078efcff */
[----:B------:R0:W-:Y:S05]  /*101c0*/  STL [R1+0x28], R0 ;  /* 0x0000280001007387 */ /* 0x0001ea0000100800 */
.L_x_13523:
[----:B-1----:R-:W1:Y:S02]  /*101d0*/  LDC.64 R2, c[0x0][0xc88] ;  /* 0x00032200ff027b82 */ /* 0x002e640000000a00 */
[----:B-1----:R-:W-:-:S05]  /*101e0*/  IMAD.WIDE R2, R27, 0x4, R2 ;  /* 0x000000041b027825 */ /* 0x002fca00078e0202 */
[----:B0-----:R-:W0:Y:S01]  /*101f0*/  LDG.E R10, desc[UR42][R2.64] ;  /* 0x0000002a020a7981 */ /* 0x001e22000c1e1900 */
        /* <DEDUP_REMOVED lines=24> */
[C---:B------:R-:W-:Y:S02]  /*10380*/  IADD3.X R3, R19.reuse, UR5, RZ, P3, !PT ;  /* 0x0000000513037c10 */ /* 0x040fe40009ffe4ff */
[----:B------:R-:W-:Y:S02]  /*10390*/  IADD3 R4, P4, R18, UR6, RZ ;  /* 0x0000000612047c10 */ /* 0x000fe4000ff9e0ff */
[----:B0-----:R-:W-:Y:S01]  /*103a0*/  MOV R0, RZ ;  /* 0x000000ff00007202 */ /* 0x001fe20000000f00 */
        /* <DEDUP_REMOVED lines=16> */
[----:B--2---:R-:W-:Y:S02]  /*104b0*/  STL [R1+0x1c], R9 ;  /* 0x00001c0901007387 */ /* 0x004fe40000100800 */
[----:B------:R-:W-:Y:S02]  /*104c0*/  ULDC UR5, c[0x0][0x348] ;  /* 0x0000d20000057ab9 */ /* 0x000fe40000000800 */
[----:B0-----:R-:W-:Y:S01]  /*104d0*/  IMAD.U32 R6, RZ, RZ, UR5 ;  /* 0x00000005ff067e24 */ /* 0x001fe2000f8e00ff */
[----:B---3--:R0:W-:Y:S02]  /*104e0*/  STL [R1+0x40], R8 ;  /* 0x0000400801007387 */ /* 0x0081e40000100800 */
[----:B0-----:R-:W-:Y:S01]  /*104f0*/  IMAD.U32 R8, RZ, RZ, UR4 ;  /* 0x00000004ff087e24 */ /* 0x001fe2000f8e00ff */
[----:B----4-:R-:W-:Y:S06]  /*10500*/  @P1 BRA `(.L_x_13429) ;  /* 0x0000000000141947 */ /* 0x010fec0003800000 */
[----:B------:R-:W-:Y:S05]  /*10510*/  @!P0 BRA `(.L_x_13429) ;  /* 0x0000000000108947 */ /* 0x000fea0003800000 */
[----:B------:R-:W2:Y:S04]  /*10520*/  LDG.E R7, desc[UR42][R2.64] ;  /* 0x0000002a02077981 */ /* 0x000ea8000c1e1900 */
[----:B------:R-:W2:Y:S02]  /*10530*/  LDG.E R2, desc[UR42][R2.64+0x4] ;  /* 0x0000042a02027981 */ /* 0x000ea4000c1e1900 */
[----:B--2---:R-:W-:-:S05]  /*10540*/  IMAD.IADD R2, R2, 0x1, -R7 ;  /* 0x0000000102027824 */ /* 0x004fca00078e0a07 */
[----:B------:R0:W-:Y:S02]  /*10550*/  STL [R1+0x40], R2 ;  /* 0x0000400201007387 */ /* 0x0001e40000100800 */
.L_x_13429:
[----:B------:R-:W-:Y:S01]  /*10560*/  MOV R11, R10 ;  /* 0x0000000a000b7202 */ /* 0x000fe20000000f00 */
        /* <DEDUP_REMOVED lines=9> */
[----:B-1----:R-:W-:Y:S05]  /*10600*/  @!P0 BRA `(.L_x_13430) ;  /* 0x0000000000108947 */ /* 0x002fea0003800000 */
[----:B------:R-:W-:-:S04]  /*10610*/  IADD3 R2, P0, R18, UR4, RZ ;  /* 0x0000000412027c10 */ /* 0x000fc8000ff1e0ff */
[----:B------:R-:W-:-:S05]  /*10620*/  IADD3.X R3, R19, UR5, RZ, P0, !PT ;  /* 0x0000000513037c10 */ /* 0x000fca00087fe4ff */
[----:B------:R0:W5:Y:S01]  /*10630*/  LDG.E R8, desc[UR42][R2.64] ;  /* 0x0000002a02087981 */ /* 0x000162000c1e1900 */
[----:B------:R-:W-:Y:S05]  /*10640*/  BRA `(.L_x_13431) ;  /* 0x0000000000247947 */ /* 0x000fea0003800000 */
.L_x_13430:
        /* <DEDUP_REMOVED lines=9> */
.L_x_13431:
[----:B0-----:R-:W2:Y:S04]  /*106e0*/  @P2 LDG.E R2, desc[UR42][R4.64] ;  /* 0x0000002a04022981 */ /* 0x001ea8000c1e1900 */
[----:B------:R0:W2:Y:S01]  /*106f0*/  @P2 LDG.E R4, desc[UR42][R4.64+0x4] ;  /* 0x0000042a04042981 */ /* 0x0000a2000c1e1900 */
[----:B------:R-:W-:Y:S01]  /*10700*/  BSSY B0, `(.L_x_13432) ;  /* 0x000002c000007945 */ /* 0x000fe20003800000 */
[----:B------:R-:W-:Y:S01]  /*10710*/  LOP3.LUT R21, R7, 0xff, RZ, 0xc0, !PT ;  /* 0x000000ff07157812 */ /* 0x000fe200078ec0ff */
[----:B------:R-:W-:Y:S02]  /*10720*/  IMAD.MOV.U32 R3, RZ, RZ, RZ ;  /* 0x000000ffff037224 */ /* 0x000fe400078e00ff */
[----:B0----5:R-:W-:Y:S02]  /*10730*/  IMAD.IADD R5, R8, 0x1, -R9 ;  /* 0x0000000108057824 */ /* 0x021fe400078e0a09 */
[----:B--2---:R-:W-:Y:S01]  /*10740*/  @P2 IMAD.IADD R6, R4, 0x1, -R2 ;  /* 0x0000000104062824 */ /* 0x004fe200078e0a02 */
[----:B------:R-:W-:-:S03]  /*10750*/  SHF.R.U32.HI R4, RZ, 0x10, R7 ;  /* 0x00000010ff047819 */ /* 0x000fc60000011607 */
[----:B------:R-:W-:-:S05]  /*10760*/  IMAD.IADD R2, R5, 0x1, R6 ;  /* 0x0000000105027824 */ /* 0x000fca00078e0206 */
[C---:B------:R-:W-:Y:S01]  /*10770*/  ISETP.GE.AND P1, PT, R2.reuse, 0x1, PT ;  /* 0x000000010200780c */ /* 0x040fe20003f26270 */
[----:B------:R0:W-:Y:S01]  /*10780*/  STL [R1+0x14], R2 ;  /* 0x0000140201007387 */ /* 0x0001e20000100800 */
[----:B------:R-:W-:-:S04]  /*10790*/  IADD3 R20, R2, 0x7f, RZ ;  /* 0x0000007f02147810 */ /* 0x000fc80007ffe0ff */
[----:B0-----:R-:W-:-:S04]  /*107a0*/  SHF.R.S32.HI R2, RZ, 0x1f, R20 ;  /* 0x0000001fff027819 */ /* 0x001fc80000011414 */
[----:B------:R-:W-:-:S04]  /*107b0*/  LEA.HI R20, R2, R20, RZ, 0x7 ;  /* 0x0000001402147211 */ /* 0x000fc800078f38ff */
        /* <DEDUP_REMOVED lines=18> */
[----:B------:R-:W-:Y:S02]  /*108e0*/  IABS R3, R9 ;  /* 0x0000000900037213 */ /* 0x000fe40000000000 */
[----:B------:R-:W-:-:S05]  /*108f0*/  IADD3 R2, RZ, -R2, RZ ;  /* 0x80000002ff027210 */ /* 0x000fca0007ffe0ff */
        /* <DEDUP_REMOVED lines=12> */
.L_x_13433:
[----:B------:R-:W-:Y:S05]  /*109c0*/  BSYNC B0 ;  /* 0x0000000000007941 */ /* 0x000fea0003800000 */
.L_x_13432:
        /* <DEDUP_REMOVED lines=8> */
[----:B------:R-:W-:Y:S01]  /*10a50*/  @P0 VIADD R2, R3, 0x7f ;  /* 0x0000007f03020836 */ /* 0x000fe20000000000 */
[----:B------:R-:W-:-:S04]  /*10a60*/  SHF.R.U32.HI R3, RZ, 0x7, R5 ;  /* 0x00000007ff037819 */ /* 0x000fc80000011605 */
        /* <DEDUP_REMOVED lines=14> */
.L_x_13607:
[----:B-1----:R-:W-:Y:S02]  /*10b50*/  ISETP.NE.AND P0, PT, R14, RZ, PT ;  /* 0x000000ff0e00720c */ /* 0x002fe40003f05270 */
[----:B------:R-:W-:-:S11]  /*10b60*/  PLOP3.LUT P6, PT, PT, PT, PT, 0x8, 0x0 ;  /* 0x000000000000781c */ /* 0x000fd60003fce170 */
[----:B------:R-:W-:Y:S05]  /*10b70*/  @P0 BRA `(.L_x_13437) ;  /* 0x00000000000c0947 */ /* 0x000fea0003800000 */
[----:B------:R-:W-:-:S03]  /*10b80*/  UMOV UR4, 0xffffffff ;  /* 0xffffffff00047882 */ /* 0x000fc60000000000 */
[----:B------:R-:W-:Y:S05]  /*10b90*/  BRA.DIV UR4, `(.L_x_13438) ;  /* 0x00000072046c7947 */ /* 0x000fea000b800000 */
[----:B------:R-:W-:-:S13]  /*10ba0*/  ELECT P6, URZ, PT ;  /* 0x00000000003f782f */ /* 0x000fda00038c0000 */
.L_x_13437:
        /* <DEDUP_REMOVED lines=9> */
.L_x_13610:
[----:B------:R-:W-:Y:S05]  /*10c40*/  BSYNC B1 ;  /* 0x0000000000017941 */ /* 0x000fea0003800000 */
.L_x_13439:
[----:B------:R-:W-:Y:S04]  /*10c50*/  BSSY B1, `(.L_x_13441) ;  /* 0x0000050000017945 */ /* 0x000fe80003800000 */
[----:B------:R-:W-:Y:S05]  /*10c60*/  @!P6 BRA `(.L_x_13442) ;  /* 0x000000040038e947 */ /* 0x000fea0003800000 */
[----:B------:R-:W2:Y:S01]  /*10c70*/  LDL R8, [R1+0x4] ;  /* 0x0000040001087983 */ /* 0x000ea20000100800 */
[----:B0-----:R-:W-:Y:S01]  /*10c80*/  IMAD R6, R28, 0x8, R16 ;  /* 0x000000081c067824 */ /* 0x001fe200078e0210 */
[----:B------:R-:W0:Y:S01]  /*10c90*/  S2R R7, SR_TID.X ;  /* 0x0000000000077919 */ /* 0x000e220000002100 */
[----:B------:R-:W-:Y:S01]  /*10ca0*/  BSSY B2, `(.L_x_13443) ;  /* 0x0000006000027945 */ /* 0x000fe20003800000 */
[----:B0-----:R-:W-:-:S04]  /*10cb0*/  LOP3.LUT R7, R7, 0x7f, RZ, 0xc0, !PT ;  /* 0x0000007f07077812 */ /* 0x001fc800078ec0ff */
[----:B------:R-:W-:Y:S02]  /*10cc0*/  ISETP.NE.AND P2, PT, R7, RZ, PT ;  /* 0x000000ff0700720c */ /* 0x000fe40003f45270 */
[----:B--2---:R-:W-:-:S04]  /*10cd0*/  SHF.L.U32 R10, R8, 0x1f, RZ ;  /* 0x0000001f080a7819 */ /* 0x004fc800000006ff */
[----:B------:R-:W0:Y:S02]  /*10ce0*/  SYNCS.PHASECHK.TRANS64.TRYWAIT P0, [R6+URZ+0x168a0], R10 ;  /* 0x0168a00a060075a7 */ /* 0x000e24000800017f */
[----:B0-----:R-:W-:Y:S05]  /*10cf0*/  @!P0 BRA `(.L_x_13444) ;  /* 0x0000007000488947 */ /* 0x001fea0003800000 */
.L_x_13611:
[----:B------:R-:W-:Y:S05]  /*10d00*/  BSYNC B2 ;  /* 0x0000000000027941 */ /* 0x000fea0003800000 */
.L_x_13443:
        /* <DEDUP_REMOVED lines=9> */
.L_x_13446:
[----:B------:R-:W-:Y:S05]  /*10da0*/  BSYNC B2 ;  /* 0x0000000000027941 */ /* 0x000fea0003800000 */
.L_x_13445:
[----:B------:R-:W-:Y:S01]  /*10db0*/  MOV R12, RZ ;  /* 0x000000ff000c7202 */ /* 0x000fe20000000f00 */
[----:B------:R-:W-:Y:S01]  /*10dc0*/  IMAD R7, R5, 0x80, R0 ;  /* 0x0000008005077824 */ /* 0x000fe200078e0200 */
[----:B------:R-:W-:Y:S01]  /*10dd0*/  UIADD3 UR4, UP0, UR40, 0x570, URZ ;  /* 0x0000057028047890 */ /* 0x000fe2000ff1e03f */
[----:B------:R-:W-:Y:S01]  /*10de0*/  IMAD R8, R28, 0x4000, R16 ;  /* 0x000040001c087824 */ /* 0x000fe200078e0210 */
[----:B------:R-:W-:Y:S01]  /*10df0*/  R2UR UR10, R12 ;  /* 0x000000000c0a72ca */ /* 0x000fe200000e0000 */
[----:B------:R-:W-:Y:S01]  /*10e00*/  VIADD R7, R7, 0xffffff80 ;  /* 0xffffff8007077836 */ /* 0x000fe20000000000 */
[----:B------:R-:W-:Y:S01]  /*10e10*/  PLOP3.LUT P0, PT, PT, PT, PT, 0x80, 0x0 ;  /* 0x000000000000781c */ /* 0x000fe20003f0f070 */
[----:B------:R-:W-:Y:S01]  /*10e20*/  VIADD R8, R8, 0xe400 ;  /* 0x0000e40008087836 */ /* 0x000fe20000000000 */
[----:B------:R-:W-:Y:S01]  /*10e30*/  SHF.L.U32 R11, R28, 0xd, RZ ;  /* 0x0000000d1c0b7819 */ /* 0x000fe200000006ff */
[----:B------:R-:W-:Y:S01]  /*10e40*/  VIADD R9, R6, 0x16890 ;  /* 0x0001689006097836 */ /* 0x000fe20000000000 */
[----:B------:R-:W-:Y:S01]  /*10e50*/  UIADD3.X UR5, URZ, UR41, URZ, UP0, !UPT ;  /* 0x000000293f057290 */ /* 0x000fe200087fe43f */
[----:B------:R-:W-:Y:S01]  /*10e60*/  UMOV UR6, 0x0 ;  /* 0x0000000000067882 */ /* 0x000fe20000000000 */
[----:B------:R-:W-:-:S10]  /*10e70*/  UMOV UR7, 0x12f00000 ;  /* 0x12f0000000077882 */ /* 0x000fd40000000000 */
.L_x_13447:
        /* <DEDUP_REMOVED lines=13> */
.L_x_13612:
[----:B------:R-:W-:Y:S05]  /*10f50*/  BSYNC B2 ;  /* 0x0000000000027941 */ /* 0x000fea0003800000 */
.L_x_13448:
        /* <DEDUP_REMOVED lines=11> */
.L_x_13451:
[----:B------:R-:W-:Y:S05]  /*11010*/  BSYNC B2 ;  /* 0x0000000000027941 */ /* 0x000fea0003800000 */
.L_x_13450:
        /* <DEDUP_REMOVED lines=9> */
.L_x_13452:
        /* <DEDUP_REMOVED lines=10> */
.L_x_13442:
[----:B------:R-:W-:Y:S05]  /*11150*/  BSYNC B1 ;  /* 0x0000000000017941 */ /* 0x000fea0003800000 */
.L_x_13441:
[----:B------:R-:W2:Y:S01]  /*11160*/  LDL.LU R9, [R1+0x4] ;  /* 0x0000040001097983 */ /* 0x000ea20000300800 */
[----:B------:R-:W-:Y:S01]  /*11170*/  VIADD R28, R28, 0x1 ;  /* 0x000000011c1c7836 */ /* 0x000fe20000000000 */
[----:B------:R-:W-:Y:S01]  /*11180*/  PLOP3.LUT P0, PT, PT, PT, PT, 0x8, 0x0 ;  /* 0x000000000000781c */ /* 0x000fe20003f0e170 */
[----:B------:R-:W-:-:S03]  /*11190*/  VIADD R5, R5, 0xfffffffe ;  /* 0xfffffffe05057836 */ /* 0x000fc60000000000 */
[C---:B------:R-:W-:Y:S02]  /*111a0*/  ISETP.NE.AND P2, PT, R28.reuse, 0x2, PT ;  /* 0x000000021c00780c */ /* 0x040fe40003f45270 */
[----:B------:R-:W-:Y:S02]  /*111b0*/  ISETP.GE.AND P3, PT, R5, R3, PT ;  /* 0x000000030500720c */ /* 0x000fe40003f66270 */
[----:B0-----:R-:W-:Y:S02]  /*111c0*/  SEL R6, RZ, 0x1, P2 ;  /* 0x00000001ff067807 */ /* 0x001fe40001000000 */
[----:B------:R-:W-:Y:S02]  /*111d0*/  SEL R28, R28, RZ, P2 ;  /* 0x000000ff1c1c7207 */ /* 0x000fe40001000000 */
[----:B--2---:R-:W-:-:S05]  /*111e0*/  LOP3.LUT R9, R9, R6, RZ, 0x3c, !PT ;  /* 0x0000000609097212 */ /* 0x004fca00078e3cff */
[----:B------:R0:W-:Y:S02]  /*111f0*/  STL [R1+0x4], R9 ;  /* 0x0000040901007387 */ /* 0x0001e40000100800 */
[----:B------:R-:W-:Y:S05]  /*11200*/  @!P3 BRA `(.L_x_13435) ;  /* 0x000000040064b947 */ /* 0x000fea0003800000 */
.L_x_13465:
[----:B------:R-:W-:Y:S05]  /*11210*/  YIELD ;  /* 0x0000000000007946 */ /* 0x000fea0003800000 */
[----:B------:R-:W-:Y:S04]  /*11220*/  BSSY B1, `(.L_x_13453) ;  /* 0x000004d000017945 */ /* 0x000fe80003800000 */
[----:B-1----:R-:W-:Y:S05]  /*11230*/  @!P6 BRA `(.L_x_13454) ;  /* 0x00000004002ce947 */ /* 0x002fea0003800000 */
[----:B------:R-:W2:Y:S01]  /*11240*/  LDL R7, [R1+0x4] ;  /* 0x0000040001077983 */ /* 0x000ea20000100800 */
[----:B------:R-:W1:Y:S02]  /*11250*/  S2R R6, SR_TID.X ;  /* 0x0000000000067919 */ /* 0x000e640000002100 */
[----:B-1----:R-:W-:Y:S02]  /*11260*/  LOP3.LUT R8, R6, 0x7f, RZ, 0xc0, !PT ;  /* 0x0000007f06087812 */ /* 0x002fe400078ec0ff */
[----:B------:R-:W-:Y:S01]  /*11270*/  LEA R6, R28, R16, 0x3 ;  /* 0x000000101c067211 */ /* 0x000fe200078e18ff */
[----:B------:R-:W-:Y:S01]  /*11280*/  BSSY B2, `(.L_x_13455) ;  /* 0x0000005000027945 */ /* 0x000fe20003800000 */
[----:B------:R-:W-:Y:S02]  /*11290*/  ISETP.NE.AND P3, PT, R8, RZ, PT ;  /* 0x000000ff0800720c */ /* 0x000fe40003f65270 */
[----:B--2---:R-:W-:-:S04]  /*112a0*/  SHF.L.U32 R7, R7, 0x1f, RZ ;  /* 0x0000001f07077819 */ /* 0x004fc800000006ff */
[----:B------:R-:W1:Y:S02]  /*112b0*/  SYNCS.PHASECHK.TRANS64.TRYWAIT P2, [R6+URZ+0x168a0], R7 ;  /* 0x0168a007060075a7 */ /* 0x000e64000804017f */
[----:B-1----:R-:W-:Y:S05]  /*112c0*/  @!P2 BRA `(.L_x_13456) ;  /* 0x0000006800fca947 */ /* 0x002fea0003800000 */
.L_x_13613:
[----:B------:R-:W-:Y:S05]  /*112d0*/  BSYNC B2 ;  /* 0x0000000000027941 */ /* 0x000fea0003800000 */
.L_x_13455:
[----:B------:R-:W-:Y:S04]  /*112e0*/  BSSY B2, `(.L_x_13457) ;  /* 0x0000009000027945 */ /* 0x000fe80003800000 */
[----:B------:R-:W-:Y:S05]  /*112f0*/  @P3 BRA `(.L_x_13458) ;  /* 0x00000000001c3947 */ /* 0x000fea0003800000 */
[----:B------:R-:W0:Y:S02]  /*11300*/  S2R R8, SR_TID.X ;  /* 0x0000000000087919 */ /* 0x000e240000002100 */
[----:B0-----:R-:W-:Y:S01]  /*11310*/  LOP3.LUT R9, R8, 0x1f, RZ, 0xc0, !PT ;  /* 0x0000001f08097812 */ /* 0x001fe200078ec0ff */
[----:B------:R-:W-:-:S03]  /*11320*/  IMAD.MOV.U32 R8, RZ, RZ, 0x4000 ;  /* 0x00004000ff087424 */ /* 0x000fc600078e00ff */
[----:B------:R-:W-:Y:S01]  /*11330*/  ISETP.NE.AND P2, PT, R9, RZ, PT ;  /* 0x000000ff0900720c */ /* 0x000fe20003f45270 */
[----:B------:R2:W-:-:S12]  /*11340*/  SYNCS.ARRIVE.TRANS64 RZ, [R6+URZ+0x16890], R8 ;  /* 0x0168900806ff79a7 */ /* 0x0005d8000800003f */
[----:B--2---:R-:W-:Y:S05]  /*11350*/  @!P2 BRA `(.L_x_13458) ;  /* 0x000000000004a947 */ /* 0x004fea0003800000 */
[----:B------:R-:W-:Y:S01]  /*11360*/  BPT.TRAP 0x1 ;  /* 0x000000040000795c */ /* 0x000fe20000300000 */
.L_x_13458:
[----:B------:R-:W-:Y:S05]  /*11370*/  BSYNC B2 ;  /* 0x0000000000027941 */ /* 0x000fea0003800000 */
.L_x_13457:
        /* <DEDUP_REMOVED lines=11> */
.L_x_13459:
        /* <DEDUP_REMOVED lines=13> */
.L_x_13614:
[----:B------:R-:W-:Y:S05]  /*11500*/  BSYNC B2 ;  /* 0x0000000000027941 */ /* 0x000fea0003800000 */
.L_x_13460:
        /* <DEDUP_REMOVED lines=11> */
.L_x_13463:
[----:B------:R-:W-:Y:S05]  /*115c0*/  BSYNC B2 ;  /* 0x0000000000027941 */ /* 0x000fea0003800000 */
.L_x_13462:
        /* <DEDUP_REMOVED lines=8> */
.L_x_13464:
        /* <DEDUP_REMOVED lines=10> */
.L_x_13454:
[----:B------:R-:W-:Y:S05]  /*116f0*/  BSYNC B1 ;  /* 0x0000000000017941 */ /* 0x000fea0003800000 */
.L_x_13453:
        /* <DEDUP_REMOVED lines=10> */
.L_x_13435:
[----:B------:R-:W-:Y:S05]  /*117a0*/  BSYNC B0 ;  /* 0x0000000000007941 */ /* 0x000fea0003800000 */
.L_x_13434:
[----:B------:R-:W-:Y:S05]  /*117b0*/  @!P0 WARPSYNC.ALL ;  /* 0x0000000000008948 */ /* 0x000fea0003800000 */
[----:B------:R-:W-:Y:S01]  /*117c0*/  @!P0 BAR.SYNC.DEFER_BLOCKING 0xc, 0x200 ;  /* 0x0308000000008b1d */ /* 0x000fe20000010000 */
[----:B------:R-:W-:-:S05]  /*117d0*/  IMAD.MOV.U32 R0, RZ, RZ, RZ ;  /* 0x000000ffff007224 */ /* 0x000fca00078e00ff */
[----:B------:R-:W-:Y:S04]  /*117e0*/  BSSY B0, `(.L_x_13466) ;  /* 0x000001e000007945 */ /* 0x000fe80003800000 */
[----:B------:R-:W-:Y:S05]  /*117f0*/  @!P1 BRA `(.L_x_13467) ;  /* 0x0000000000709947 */ /* 0x000fea0003800000 */
[----:B------:R-:W-:-:S13]  /*11800*/  ISETP.NE.AND P0, PT, R4, RZ, PT ;  /* 0x000000ff0400720c */ /* 0x000fda0003f05270 */
[----:B------:R-:W2:Y:S02]  /*11810*/  @!P0 LDC R4, c[0x0][0x9f0] ;  /* 0x00027c00ff048b82 */ /* 0x000ea40000000800 */
[-C--:B--2---:R-:W-:Y:S02]  /*11820*/  IABS R0, R4.reuse ;  /* 0x0000000400007213 */ /* 0x084fe40000000000 */
[----:B------:R-:W-:Y:S02]  /*11830*/  IABS R6, R4 ;  /* 0x0000000400067213 */ /* 0x000fe40000000000 */
[----:B------:R-:W2:Y:S03]  /*11840*/  I2F.RP R2, R0 ;  /* 0x0000000000027306 */ /* 0x000ea60000209400 */
[----:B------:R-:W-:-:S05]  /*11850*/  IMAD.MOV R6, RZ, RZ, -R6 ;  /* 0x000000ffff067224 */ /* 0x000fca00078e0a06 */
[----:B--2---:R-:W2:Y:S02]  /*11860*/  MUFU.RCP R2, R2 ;  /* 0x0000000200027308 */ /* 0x004ea40000001000 */
[----:B--2---:R-:W-:-:S06]  /*11870*/  IADD3 R2, R2, 0xffffffe, RZ ;  /* 0x0ffffffe02027810 */ /* 0x004fcc0007ffe0ff */
[----:B------:R-:W2:Y:S02]  /*11880*/  F2I.FTZ.U32.TRUNC.NTZ R3, R2 ;  /* 0x0000000200037305 */ /* 0x000ea4000021f000 */
[----:B--2---:R-:W-:-:S04]  /*11890*/  IMAD.MOV R2, RZ, RZ, -R3 ;  /* 0x000000ffff027224 */ /* 0x004fc800078e0a03 */
        /* <DEDUP_REMOVED lines=18> */
.L_x_13467:
[----:B------:R-:W-:Y:S05]  /*119c0*/  BSYNC B0 ;  /* 0x0000000000007941 */ /* 0x000fea0003800000 */
.L_x_13466:
        /* <DEDUP_REMOVED lines=24> */
.L_x_13469:
        /* <DEDUP_REMOVED lines=13> */
[----:B-1----:R-:W-:Y:S02]  /*11c20*/  IMAD.U32 R7, RZ, RZ, UR9 ;  /* 0x00000009ff077e24 */ /* 0x002fe4000f8e00ff */
[----:B------:R-:W-:-:S02]  /*11c30*/  IMAD.U32 R10, RZ, RZ, UR4 ;  /* 0x00000004ff0a7e24 */ /* 0x000fc4000f8e00ff */
[----:B------:R-:W-:Y:S02]  /*11c40*/  IMAD.MOV.U32 R8, RZ, RZ, 0x70 ;  /* 0x00000070ff087424 */ /* 0x000fe400078e00ff */
[----:B------:R-:W-:Y:S02]  /*11c50*/  IMAD.MOV.U32 R12, RZ, RZ, 0x1 ;  /* 0x00000001ff0c7424 */ /* 0x000fe400078e00ff */
[----:B------:R-:W-:-:S07]  /*11c60*/  IMAD.MOV.U32 R13, RZ, RZ, RZ ;  /* 0x000000ffff0d7224 */ /* 0x000fce00078e00ff */
[----:B------:R-:W-:-:S07]  /*11c70*/  LEPC R20, `(.L_x_13472) ;  /* 0x000000001014794e */ /* 0x000fce0000000000 */
[----:B0-2---:R-:W-:Y:S05]  /*11c80*/  CALL.ABS.NOINC R2 ;  /* 0x0000000002007343 */ /* 0x005fea0003c00000 */
.L_x_13472:
[----:B------:R-:W-:Y:S05]  /*11c90*/  BSYNC B6 ;  /* 0x0000000000067941 */ /* 0x000fea0003800000 */
.L_x_13471:
        /* <DEDUP_REMOVED lines=13> */
[----:B-1----:R-:W-:-:S02]  /*11d70*/  IMAD.U32 R7, RZ, RZ, UR9 ;  /* 0x00000009ff077e24 */ /* 0x002fc4000f8e00ff */
[----:B------:R-:W-:Y:S02]  /*11d80*/  IMAD.U32 R10, RZ, RZ, UR4 ;  /* 0x00000004ff0a7e24 */ /* 0x000fe4000f8e00ff */
[----:B------:R-:W-:Y:S02]  /*11d90*/  IMAD.MOV.U32 R8, RZ, RZ, 0x70 ;  /* 0x00000070ff087424 */ /* 0x000fe400078e00ff */
[----:B------:R-:W-:Y:S02]  /*11da0*/  IMAD.MOV.U32 R12, RZ, RZ, 0x1 ;  /* 0x00000001ff0c7424 */ /* 0x000fe400078e00ff */
[----:B--2---:R-:W-:-:S07]  /*11db0*/  IMAD.MOV.U32 R13, RZ, RZ, RZ ;  /* 0x000000ffff0d7224 */ /* 0x004fce00078e00ff */
[----:B------:R-:W-:-:S07]  /*11dc0*/  LEPC R20, `(.L_x_13475) ;  /* 0x000000001014794e */ /* 0x000fce0000000000 */
[----:B0--3--:R-:W-:Y:S05]  /*11dd0*/  CALL.ABS.NOINC R2 ;  /* 0x0000000002007343 */ /* 0x009fea0003c00000 */
.L_x_13475:
        /* <DEDUP_REMOVED lines=15> */
.L_x_13474:
[----:B------:R-:W-:Y:S05]  /*11ed0*/  BSYNC B6 ;  /* 0x0000000000067941 */ /* 0x000fea0003800000 */
.L_x_13473:
[----:B------:R2:W3:Y:S01]  /*11ee0*/  LDL R20, [R1+0xc] ;  /* 0x00000c0001147983 */ /* 0x0004e20000100800 */
[----:B------:R-:W-:Y:S01]  /*11ef0*/  ULDC.64 UR4, c[0x0][0x9f8] ;  /* 0x00027e0000047ab9 */ /* 0x000fe20000000a00 */
[----:B------:R-:W-:Y:S01]  /*11f00*/  IMAD.MOV.U32 R2, RZ, RZ, R26 ;  /* 0x000000ffff027224 */ /* 0x000fe200078e001a */
[----:B------:R-:W-:Y:S01]  /*11f10*/  ISETP.NE.U32.AND P0, PT, RZ, UR4, PT ;  /* 0x00000004ff007c0c */ /* 0x000fe2000bf05070 */
[----:B------:R-:W4:Y:S01]  /*11f20*/  LDL R26, [R1+0x14] ;  /* 0x00001400011a7983 */ /* 0x000f220000100800 */
[----:B------:R-:W1:Y:S02]  /*11f30*/  LDC R6, c[0x0][0x430] ;  /* 0x00010c00ff067b82 */ /* 0x000e640000000800 */
[----:B------:R-:W-:Y:S01]  /*11f40*/  ISETP.NE.AND.EX P0, PT, RZ, UR5, PT, P0 ;  /* 0x00000005ff007c0c */ /* 0x000fe2000bf05300 */
[----:B------:R-:W2:Y:S01]  /*11f50*/  LDL R21, [R1+0x1c] ;  /* 0x00001c0001157983 */ /* 0x000ea20000100800 */
[----:B------:R-:W3:Y:S03]  /*11f60*/  S2R R23, SR_TID.X ;  /* 0x0000000000177919 */ /* 0x000ee60000002100 */
[----:B0-----:R-:W2:Y:S08]  /*11f70*/  LDL.LU R9, [R1] ;  /* 0x0000000001097983 */ /* 0x001eb00000300800 */
[----:B------:R-:W-:-:S04]  /*11f80*/  @P0 IADD3 R18, P1, R18, UR4, RZ ;  /* 0x0000000412120c10 */ /* 0x000fc8000ff3e0ff */
[----:B------:R-:W-:Y:S02]  /*11f90*/  @P0 IADD3.X R19, R19, UR5, RZ, P1, !PT ;  /* 0x0000000513130c10 */ /* 0x000fe40008ffe4ff */
[----:B-1----:R-:W-:-:S13]  /*11fa0*/  ISETP.NE.AND P1, PT, R6, 0x1, PT ;  /* 0x000000010600780c */ /* 0x002fda0003f25270 */
[----:B------:R-:W0:Y:S01]  /*11fb0*/  @P1 LDC R3, c[0x0][0x434] ;  /* 0x00010d00ff031b82 */ /* 0x000e220000000800 */
[----:B---3--:R-:W3:Y:S01]  /*11fc0*/  @P0 LDG.E R20, desc[UR42][R18.64] ;  /* 0x0000002a12140981 */ /* 0x008ee2000c1e1900 */
[C---:B------:R-:W-:Y:S01]  /*11fd0*/  LOP3.LUT R0, R23.reuse, 0x7f, RZ, 0xc0, !PT ;  /* 0x0000007f17007812 */ /* 0x040fe200078ec0ff */
[----:B------:R-:W-:Y:S01]  /*11fe0*/  IMAD.SHL.U32 R4, R23, 0x10, RZ ;  /* 0x0000001017047824 */ /* 0x000fe200078e00ff */
[----:B------:R-:W-:-:S04]  /*11ff0*/  IADD3 R23, R2, -0x1, RZ ;  /* 0xffffffff02177810 */ /* 0x000fc80007ffe0ff */
[----:B------:R-:W1:Y:S01]  /*12000*/  @P1 LDC R2, c[0x0][0x438] ;  /* 0x00010e00ff021b82 */ /* 0x000e620000000800 */
[----:B------:R-:W-:Y:S01]  /*12010*/  SHF.R.U32.HI R0, RZ, 0x3, R0 ;  /* 0x00000003ff007819 */ /* 0x000fe20000011600 */
[----:B------:R-:W-:Y:S01]  /*12020*/  IMAD.SHL.U32 R8, R23, 0x80, RZ ;  /* 0x0000008017087824 */ /* 0x000fe200078e00ff */
[----:B------:R-:W-:-:S04]  /*12030*/  LOP3.LUT R4, R4, 0x70, RZ, 0xc0, !PT ;  /* 0x0000007004047812 */ /* 0x000fc800078ec0ff */
[----:B------:R-:W-:Y:S01]  /*12040*/  LOP3.LUT R0, R8, R0, R4, 0xfe, !PT ;  /* 0x0000000008007212 */ /* 0x000fe200078efe04 */
[----:B---3--:R-:W-:Y:S03]  /*12050*/  @P0 STL [R1+0xc], R20 ;  /* 0x00000c1401000387 */ /* 0x008fe60000100800 */
[C---:B----4-:R-:W-:Y:S01]  /*12060*/  ISETP.GE.AND P0, PT, R0.reuse, R26, PT ;  /* 0x0000001a0000720c */ /* 0x050fe20003f06270 */
[----:B--2---:R-:W-:-:S04]  /*12070*/  IMAD.IADD R0, R0, 0x1, R21 ;  /* 0x0000000100007824 */ /* 0x004fc800078e0215 */
[----:B0-----:R-:W-:-:S04]  /*12080*/  @P1 IMAD.HI.U32 R3, R0, R3, RZ ;  /* 0x0000000300031227 */ /* 0x001fc800078e00ff */
[----:B------:R-:W-:Y:S01]  /*12090*/  IMAD.MOV.U32 R4, RZ, RZ, R0 ;  /* 0x000000ffff047224 */ /* 0x000fe200078e0000 */
[----:B-1----:R-:W-:-:S03]  /*120a0*/  @P1 SHF.R.U32.HI R4, RZ, R2, R3 ;  /* 0x00000002ff041219 */ /* 0x002fc60000011603 */
[----:B------:R-:W0:Y:S01]  /*120b0*/  @!P0 LDC.64 R2, c[0x0][0x428] ;  /* 0x00010a00ff028b82 */ /* 0x000e220000000a00 */
[----:B------:R-:W-:Y:S01]  /*120c0*/  SHF.R.S32.HI R7, RZ, 0x1f, R20 ;  /* 0x0000001fff077819 */ /* 0x000fe20000011414 */
[----:B------:R-:W-:-:S04]  /*120d0*/  IMAD.MOV R5, RZ, RZ, -R4 ;  /* 0x000000ffff057224 */ /* 0x000fc800078e0a04 */
[----:B------:R-:W-:Y:S01]  /*120e0*/  IMAD R0, R6, R5, R0 ;  /* 0x0000000506007224 */ /* 0x000fe200078e0200 */
[--C-:B------:R-:W-:Y:S01]  /*120f0*/  @!P0 SHF.R.S32.HI R5, RZ, 0x1f, R4.reuse ;  /* 0x0000001fff058819 */ /* 0x100fe20000011404 */
[----:B------:R0:W-:Y:S02]  /*12100*/  STL [R1+0x20], R7 ;  /* 0x0000200701007387 */ /* 0x0001e40000100800 */
[-C--:B0-----:R-:W-:Y:S02]  /*12110*/  @!P0 IMAD R7, R7, R2.reuse, RZ ;  /* 0x0000000207078224 */ /* 0x081fe400078e02ff */
[----:B------:R-:W-:-:S04]  /*12120*/  @!P0 IMAD.WIDE.U32 R4, R20, R2, R4 ;  /* 0x0000000214048225 */ /* 0x000fc800078e0004 */
[----:B------:R-:W-:Y:S02]  /*12130*/  @!P0 IMAD R7, R20, R3, R7 ;  /* 0x0000000314078224 */ /* 0x000fe400078e0207 */
[----:B------:R-:W0:Y:S03]  /*12140*/  @!P0 LDC.64 R2, c[0x0][0x418] ;  /* 0x00010600ff028b82 */ /* 0x000e260000000a00 */
[----:B------:R-:W-:Y:S02]  /*12150*/  @!P0 IADD3 R7, R5, R7, RZ ;  /* 0x0000000705078210 */ /* 0x000fe40007ffe0ff */
[----:B0-----:R-:W-:Y:S01]  /*12160*/  @!P0 LEA R6, P1, R4, R2, 0x2 ;  /* 0x0000000204068211 */ /* 0x001fe200078210ff */
[----:B------:R-:W-:-:S03]  /*12170*/  IMAD.MOV.U32 R2, RZ, RZ, RZ ;  /* 0x000000ffff027224 */ /* 0x000fc600078e00ff */
[----:B------:R-:W-:-:S05]  /*12180*/  @!P0 LEA.HI.X R7, R4, R3, R7, 0x2, P1 ;  /* 0x0000000304078211 */ /* 0x000fca00008f1407 */
[----:B------:R0:W5:Y:S01]  /*12190*/  @!P0 LDG.E R2, desc[UR42][R6.64] ;  /* 0x0000002a06028981 */ /* 0x000162000c1e1900 */
[----:B------:R-:W-:-:S05]  /*121a0*/  IMAD.U32 R10, RZ, RZ, UR38 ;  /* 0x00000026ff0a7e24 */ /* 0x000fca000f8e00ff */
[----:B------:R-:W-:Y:S02]  /*121b0*/  ISETP.NE.AND P2, PT, R10, 0x3, PT ;  /* 0x000000030a00780c */ /* 0x000fe40003f45270 */
[----:B------:R-:W-:-:S11]  /*121c0*/  LOP3.LUT R9, R9, 0xfffffffd, RZ, 0xc0, !PT ;  /* 0xfffffffd09097812 */ /* 0x000fd600078ec0ff */
[----:B------:R-:W-:-:S05]  /*121d0*/  @P2 LOP3.LUT R9, R9, 0x2, RZ, 0xfc, !PT ;  /* 0x0000000209092812 */ /* 0x000fca00078efcff */
[----:B------:R0:W-:Y:S01]  /*121e0*/  STL [R1], R9 ;  /* 0x0000000901007387 */ /* 0x0001e20000100800 */
[----:B------:R-:W-:-:S03]  /*121f0*/  UMOV UR4, 0xffffffff ;  /* 0xffffffff00047882 */ /* 0x000fc60000000000 */
[----:B------:R-:W-:Y:S05]  /*12200*/  BRA.DIV UR4, `(.L_x_13476) ;  /* 0x0000005e04547947 */ /* 0x000fea000b800000 */
.L_x_13617:
[----:B------:R-:W-:Y:S05]  /*12210*/  @!P2 BRA `(.L_x_13477) ;  /* 0x000000000004a947 */ /* 0x000fea0003800000 */
[----:B------:R-:W-:Y:S01]  /*12220*/  BPT.TRAP 0x1 ;  /* 0x000000040000795c */ /* 0x000fe20000300000 */
.L_x_13477:
        /* <DEDUP_REMOVED lines=14> */
[----:B------:R-:W-:Y:S01]  /*12310*/  IMAD.IADD R5, R5, 0x1, R3 ;  /* 0x0000000105057824 */ /* 0x000fe200078e0203 */
[----:B------:R-:W-:Y:S01]  /*12320*/  LEA R3, R22, R16, 0x3 ;  /* 0x0000001016037211 */ /* 0x000fe200078e18ff */
[----:B------:R-:W-:-:S04]  /*12330*/  IMAD.WIDE.U32 R4, R17, UR4, R4 ;  /* 0x0000000411047c25 */ /* 0x000fc8000f8e0004 */
[----:B------:R-:W-:Y:S01]  /*12340*/  IMAD R19, R17, UR5, R5 ;  /* 0x0000000511137c24 */ /* 0x000fe2000f8e0205 */
[----:B------:R-:W-:-:S04]  /*12350*/  LEA R18, P0, R4, UR6, 0x1 ;  /* 0x0000000604127c11 */ /* 0x000fc8000f8008ff */
[----:B------:R-:W-:Y:S02]  /*12360*/  LEA.HI.X R19, R4, UR7, R19, 0x1, P0 ;  /* 0x0000000704137c11 */ /* 0x000fe400080f0c13 */
[----:B------:R-:W-:-:S06]  /*12370*/  SHF.L.U32 R4, R29, 0x1f, RZ ;  /* 0x0000001f1d047819 */ /* 0x000fcc00000006ff */
[----:B------:R-:W0:Y:S02]  /*12380*/  SYNCS.PHASECHK.TRANS64.TRYWAIT P0, [R3+URZ+0x16840], R4 ;  /* 0x01684004030075a7 */ /* 0x000e24000800017f */
[----:B0-----:R-:W-:Y:S05]  /*12390*/  @!P0 BRA `(.L_x_13479) ;  /* 0x0000005c00248947 */ /* 0x001fea0003800000 */
.L_x_13618:
[----:B------:R-:W-:Y:S05]  /*123a0*/  BSYNC B0 ;  /* 0x0000000000007941 */ /* 0x000fea0003800000 */
.L_x_13478:
[----:B------:R-:W2:Y:S01]  /*123b0*/  LDL R14, [R1+0x14] ;  /* 0x00001400010e7983 */ /* 0x000ea20000100800 */
[----:B------:R-:W-:Y:S01]  /*123c0*/  ULDC.64 UR4, c[0x0][0x300] ;  /* 0x0000c00000047ab9 */ /* 0x000fe20000000a00 */
[----:B------:R-:W-:Y:S02]  /*123d0*/  ULDC.64 UR6, c[0x0][0x2e8] ;  /* 0x0000ba0000067ab9 */ /* 0x000fe40000000a00 */
[----:B------:R-:W3:Y:S01]  /*123e0*/  LDL.LU R10, [R1] ;  /* 0x00000000010a7983 */ /* 0x000ee20000300800 */
[----:B------:R-:W-:Y:S02]  /*123f0*/  IMAD R6, R6, UR4, RZ ;  /* 0x0000000406067c24 */ /* 0x000fe4000f8e02ff */
[C---:B0-----:R-:W-:Y:S01]  /*12400*/  IMAD.WIDE.U32 R4, R0.reuse, UR4, RZ ;  /* 0x0000000400047c25 */ /* 0x041fe2000f8e00ff */
[----:B------:R-:W0:Y:S03]  /*12410*/  S2R R9, SR_TID.X ;  /* 0x0000000000097919 */ /* 0x000e260000002100 */
[----:B------:R-:W-:Y:S01]  /*12420*/  IMAD R6, R0, UR5, R6 ;  /* 0x0000000500067c24 */ /* 0x000fe2000f8e0206 */
[----:B------:R-:W1:Y:S01]  /*12430*/  S2R R13, SR_TID.X ;  /* 0x00000000000d7919 */ /* 0x000e620000002100 */
[----:B------:R-:W-:-:S02]  /*12440*/  ULDC.64 UR4, c[0x0][0x310] ;  /* 0x0000c40000047ab9 */ /* 0x000fc40000000a00 */
[----:B------:R-:W-:Y:S02]  /*12450*/  IMAD.IADD R5, R5, 0x1, R6 ;  /* 0x0000000105057824 */ /* 0x000fe400078e0206 */
[----:B------:R-:W-:Y:S02]  /*12460*/  IMAD R7, R7, UR4, RZ ;  /* 0x0000000407077c24 */ /* 0x000fe4000f8e02ff */
[----:B------:R-:W-:-:S04]  /*12470*/  IMAD.WIDE.U32 R4, R2, UR4, R4 ;  /* 0x0000000402047c25 */ /* 0x000fc8000f8e0004 */
[----:B------:R-:W-:Y:S01]  /*12480*/  IMAD R7, R2, UR5, R7 ;  /* 0x0000000502077c24 */ /* 0x000fe2000f8e0207 */
[----:B------:R-:W-:-:S03]  /*12490*/  ULDC.64 UR4, c[0x0][0x308] ;  /* 0x0000c20000047ab9 */ /* 0x000fc60000000a00 */
[----:B------:R-:W-:Y:S02]  /*124a0*/  IMAD.IADD R5, R5, 0x1, R7 ;  /* 0x0000000105057824 */ /* 0x000fe400078e0207 */
[----:B------:R-:W-:Y:S01]  /*124b0*/  IMAD.WIDE.U32 R4, R17, UR4, R4 ;  /* 0x0000000411047c25 */ /* 0x000fe2000f8e0004 */
[----:B------:R-:W-:-:S03]  /*124c0*/  ULDC UR4, c[0x0][0x2f4] ;  /* 0x0000bd0000047ab9 */ /* 0x000fc60000000800 */
[----:B------:R-:W-:Y:S01]  /*124d0*/  IMAD R2, R17, UR5, R5 ;  /* 0x0000000511027c24 */ /* 0x000fe2000f8e0205 */
[C---:B------:R-:W-:Y:S02]  /*124e0*/  LEA R0, P0, R4.reuse, UR6, 0x1 ;  /* 0x0000000604007c11 */ /* 0x040fe4000f8008ff */
[----:B0-----:R-:W-:Y:S02]  /*124f0*/  LOP3.LUT R11, R9, 0x7f, RZ, 0xc0, !PT ;  /* 0x0000007f090b7812 */ /* 0x001fe400078ec0ff */
[----:B------:R-:W-:Y:S01]  /*12500*/  LEA.HI.X R2, R4, UR7, R2, 0x1, P0 ;  /* 0x0000000704027c11 */ /* 0x000fe200080f0c02 */
[----:B-1----:R-:W-:Y:S01]  /*12510*/  IMAD.SHL.U32 R9, R13, 0x8, RZ ;  /* 0x000000080d097824 */ /* 0x002fe200078e00ff */
[----:B------:R-:W-:-:S04]  /*12520*/  SHF.R.U32.HI R12, RZ, 0x3, R11 ;  /* 0x00000003ff0c7819 */ /* 0x000fc8000001160b */
[----:B------:R-:W-:-:S04]  /*12530*/  LOP3.LUT R9, R9, 0x38, RZ, 0xc0, !PT ;  /* 0x0000003809097812 */ /* 0x000fc800078ec0ff */
[----:B------:R-:W-:Y:S01]  /*12540*/  ISETP.GE.AND P2, PT, R9, UR4, PT ;  /* 0x0000000409007c0c */ /* 0x000fe2000bf46270 */
[----:B------:R-:W-:Y:S01]  /*12550*/  UMOV UR4, 0xffffffff ;  /* 0xffffffff00047882 */ /* 0x000fe20000000000 */
[----:B--2---:R-:W-:Y:S01]  /*12560*/  IADD3 R4, -R12, R14, -R8 ;  /* 0x0000000e0c047210 */ /* 0x004fe20007ffe908 */
[----:B------:R-:W-:Y:S01]  /*12570*/  IMAD.SHL.U32 R12, R11, 0x8, RZ ;  /* 0x000000080b0c7824 */ /* 0x000fe200078e00ff */
[----:B------:R-:W-:Y:S02]  /*12580*/  SHF.L.U32 R11, R13, 0x3, RZ ;  /* 0x000000030d0b7819 */ /* 0x000fe400000006ff */
[----:B---3--:R-:W-:Y:S02]  /*12590*/  LOP3.LUT R10, R10, 0xfffffffe, RZ, 0xc0, !PT ;  /* 0xfffffffe0a0a7812 */ /* 0x008fe400078ec0ff */
[----:B------:R-:W-:-:S05]  /*125a0*/  LOP3.LUT R11, R11, 0x1f8, RZ, 0xc0, !PT ;  /* 0x000001f80b0b7812 */ /* 0x000fca00078ec0ff */
[----:B------:R-:W-:Y:S02]  /*125b0*/  @P2 LOP3.LUT R10, R10, 0x1, RZ, 0xfc, !PT ;  /* 0x000000010a0a2812 */ /* 0x000fe400078efcff */
[----:B------:R-:W-:Y:S02]  /*125c0*/  LOP3.LUT R11, R11, 0x38, R13, 0x78, !PT ;  /* 0x000000380b0b7812 */ /* 0x000fe400078e780d */
[----:B------:R-:W-:Y:S01]  /*125d0*/  ISETP.GE.AND P0, PT, R4, 0x1, PT ;  /* 0x000000010400780c */ /* 0x000fe20003f06270 */
[----:B------:R0:W-:Y:S01]  /*125e0*/  STL [R1], R10 ;  /* 0x0000000a01007387 */ /* 0x0001e20000100800 */
[----:B------:R-:W-:-:S05]  /*125f0*/  LOP3.LUT R11, R11, 0x200, R12, 0xf8, !PT ;  /* 0x000002000b0b7812 */ /* 0x000fca00078ef80c */
[----:B------:R-:W-:Y:S01]  /*12600*/  IMAD R5, R22, 0x2000, R11 ;  /* 0x0000200016057824 */ /* 0x000fe200078e020b */
[----:B------:R-:W-:Y:S06]  /*12610*/  BRA.DIV UR4, `(.L_x_13480) ;  /* 0x0000005a04987947 */ /* 0x000fec000b800000 */
[----:B------:R-:W1:Y:S01]  /*12620*/  SHFL.IDX PT, R7, R0, RZ, 0x181f ;  /* 0x00181fff00077589 */ /* 0x000e6200000e0000 */
[----:B------:R-:W-:-:S03]  /*12630*/  @P0 IMAD R8, R5, 0x2, R16 ;  /* 0x0000000205080824 */ /* 0x000fc600078e0210 */
[----:B------:R-:W2:Y:S01]  /*12640*/  SHFL.IDX PT, R6, R2, RZ, 0x181f ;  /* 0x00181fff02067589 */ /* 0x000ea200000e0000 */
[----:B-1----:R-:W-:-:S05]  /*12650*/  @P0 LEA R7, P1, R9, R7, 0x1 ;  /* 0x0000000709070211 */ /* 0x002fca00078208ff */
[----:B--2---:R-:W-:-:S05]  /*12660*/  @P0 IMAD.X R6, RZ, RZ, R6, P1 ;  /* 0x000000ffff060224 */ /* 0x004fca00008e0606 */
[----:B------:R-:W-:-:S04]  /*12670*/  @P0 LOP3.LUT R7, R7, R6, RZ, 0x3c, !PT ;  /* 0x0000000607070212 */ /* 0x000fc800078e3cff */
[----:B------:R-:W-:-:S04]  /*12680*/  @P0 LOP3.LUT R6, R7, R6, RZ, 0x3c, !PT ;  /* 0x0000000607060212 */ /* 0x000fc800078e3cff */
[----:B------:R-:W-:-:S05]  /*12690*/  @P0 LOP3.LUT R7, R7, R6, RZ, 0x3c, !PT ;  /* 0x0000000607070212 */ /* 0x000fca00078e3cff */
[----:B------:R-:W-:Y:S01]  /*126a0*/  @!PT LDS RZ, [RZ] ;  /* 0x00000000fffff984 */ /* 0x000fe20000000800 */
[----:B------:R1:W-:Y:S01]  /*126b0*/  @P0 LDGSTS.E.BYPASS.LTC128B.128 [R8+0xe400], desc[UR42][R6.64], !P2 ;  /* 0x0e40000006080fae */ /* 0x0003e2000d101d6a */
[----:B------:R-:W-:-:S03]  /*126c0*/  ISETP.GE.AND P0, PT, R4, 0x11, PT ;  /* 0x000000110400780c */ /* 0x000fc60003f06270 */
[----:B-1----:R-:W1:Y:S10]  /*126d0*/  SHFL.IDX PT, R7, R0, 0x1, 0x181f ;  /* 0x00381f0000077f89 */ /* 0x002e7400000e0000 */
[----:B------:R-:W-:Y:S01]  /*126e0*/  @P0 LEA R8, R5, R16, 0x1 ;  /* 0x0000001005080211 */ /* 0x000fe200078e08ff */
        /* <DEDUP_REMOVED lines=49> */
[----:B------:R-:W-:Y:S01]  /*12a00*/  @P0 LEA R8, R5, R16, 0x1 ;  /* 0x0000001005080211 */ /* 0x000fe200078e08ff */
        /* <DEDUP_REMOVED lines=9> */
.L_x_13636:
[----:B------:R-:W-:-:S13]  /*12aa0*/  ISETP.GE.AND P0, PT, R4, 0x71, PT ;  /* 0x000000710400780c */ /* 0x000fda0003f06270 */
[----:B01----:R-:W-:Y:S01]  /*12ab0*/  @P0 LEA R6, P1, R9, R0, 0x1 ;  /* 0x0000000009060211 */ /* 0x003fe200078208ff */
[----:B------:R-:W-:-:S04]  /*12ac0*/  @P0 IMAD R5, R5, 0x2, R16 ;  /* 0x0000000205050824 */ /* 0x000fc800078e0210 */
[----:B------:R-:W-:-:S05]  /*12ad0*/  @P0 IMAD.X R7, RZ, RZ, R2, P1 ;  /* 0x000000ffff070224 */ /* 0x000fca00008e0602 */
[----:B------:R-:W-:Y:S01]  /*12ae0*/  @!PT LDS RZ, [RZ] ;  /* 0x00000000fffff984 */ /* 0x000fe20000000800 */
[----:B------:R-:W-:Y:S01]  /*12af0*/  @!PT LDS RZ, [RZ] ;  /* 0x00000000fffff984 */ /* 0x000fe20000000800 */
[----:B------:R-:W-:Y:S01]  /*12b00*/  @!PT LDS RZ, [RZ] ;  /* 0x00000000fffff984 */ /* 0x000fe20000000800 */
[----:B------:R0:W-:Y:S01]  /*12b10*/  @P0 LDGSTS.E.BYPASS.LTC128B.128 [R5+0x11c00], desc[UR42][R6.64], !P2 ;  /* 0x11c0000006050fae */ /* 0x0001e2000d101d6a */
[----:B------:R-:W-:Y:S01]  /*12b20*/  PLOP3.LUT P0, PT, PT, PT, PT, 0x80, 0x0 ;  /* 0x000000000000781c */ /* 0x000fe20003f0f070 */
[----:B------:R-:W-:-:S12]  /*12b30*/  NOP ;  /* 0x0000000000007918 */ /* 0x000fd80000000000 */
.L_x_13481:
        /* <DEDUP_REMOVED lines=11> */
.L_x_13482:
[----:B------:R1:W5:Y:S01]  /*12bf0*/  LDL.LU R4, [R1+0x2c] ;  /* 0x00002c0001047983 */ /* 0x0003620000300800 */
[----:B------:R1:W-:Y:S03]  /*12c00*/  SYNCS.ARRIVE.TRANS64.A1T0 RZ, [R3+URZ+0x16830], RZ ;  /* 0x016830ff03ff79a7 */ /* 0x0003e6000810003f */
[----:B0-----:R1:W5:Y:S04]  /*12c10*/  LDL.LU R7, [R1+0x24] ;  /* 0x0000240001077983 */ /* 0x0013680000300800 */
[----:B------:R1:W5:Y:S02]  /*12c20*/  LDL.LU R6, [R1+0x38] ;  /* 0x0000380001067983 */ /* 0x0003640000300800 */
        /* <DEDUP_REMOVED lines=12> */
[----:B------:R-:W-:Y:S01]  /*12cf0*/  IMAD R0, R4, UR5, R2 ;  /* 0x0000000504007c24 */ /* 0x000fe2000f8e0202 */
[----:B------:R-:W-:Y:S01]  /*12d00*/  SEL R2, R6, RZ, !P0 ;  /* 0x000000ff06027207 */ /* 0x000fe20004000000 */
[----:B------:R-:W-:-:S05]  /*12d10*/  IMAD.WIDE.U32 R4, R4, UR4, RZ ;  /* 0x0000000404047c25 */ /* 0x000fca000f8e00ff */
[----:B------:R-:W-:Y:S01]  /*12d20*/  IADD3 R0, R5, R0, RZ ;  /* 0x0000000005007210 */ /* 0x000fe20007ffe0ff */
        /* <DEDUP_REMOVED lines=10> */
[----:B-1----:R-:W0:Y:S01]  /*12dd0*/  LDC.64 R2, c[0x4][R2] ;  /* 0x0100000002027b82 */ /* 0x002e220000000a00 */
        /* <DEDUP_REMOVED lines=9> */
.L_x_13484:
[----:B------:R-:W-:Y:S05]  /*12e70*/  BSYNC B6 ;  /* 0x0000000000067941 */ /* 0x000fea0003800000 */
.L_x_13483:
[----:B0-----:R-:W1:Y:S01]  /*12e80*/  LDL.LU R2, [R1+0x24] ;  /* 0x0000240001027983 */ /* 0x001e620000300800 */
[----:B------:R-:W-:Y:S01]  /*12e90*/  ULDC.64 UR4, c[0x0][0x2d8] ;  /* 0x0000b60000047ab9 */ /* 0x000fe20000000a00 */
[----:B------:R-:W-:Y:S01]  /*12ea0*/  ULDC.64 UR6, c[0x0][0x2e0] ;  /* 0x0000b80000067ab9 */ /* 0x000fe20000000a00 */
[----:B------:R-:W0:Y:S01]  /*12eb0*/  LDC R10, c[0x0][0x448] ;  /* 0x00011200ff0a7b82 */ /* 0x000e220000000800 */
[----:B------:R-:W2:Y:S01]  /*12ec0*/  LDL.LU.64 R20, [R1+0x30] ;  /* 0x0000300001147983 */ /* 0x000ea20000300a00 */
[----:B------:R-:W-:-:S03]  /*12ed0*/  ULDC.64 UR8, c[0x0][0x280] ;  /* 0x0000a00000087ab9 */ /* 0x000fc60000000a00 */
[----:B------:R-:W3:Y:S01]  /*12ee0*/  LDL.LU R0, [R1+0x2c] ;  /* 0x00002c0001007983 */ /* 0x000ee20000300800 */
[----:B0-----:R-:W-:-:S13]  /*12ef0*/  ISETP.NE.AND P0, PT, R10, 0x1, PT ;  /* 0x000000010a00780c */ /* 0x001fda0003f05270 */
[----:B------:R-:W0:Y:S08]  /*12f00*/  @P0 LDC R7, c[0x0][0x44c] ;  /* 0x00011300ff070b82 */ /* 0x000e300000000800 */
[----:B------:R-:W4:Y:S01]  /*12f10*/  @P0 LDC R8, c[0x0][0x450] ;  /* 0x00011400ff080b82 */ /* 0x000f220000000800 */
[----:B-1----:R-:W-:Y:S01]  /*12f20*/  MOV R3, R2 ;  /* 0x0000000200037202 */ /* 0x002fe20000000f00 */
[----:B--2---:R-:W-:Y:S01]  /*12f30*/  IMAD.MOV.U32 R2, RZ, RZ, R20 ;  /* 0x000000ffff027224 */ /* 0x004fe200078e0014 */
[----:B------:R-:W1:Y:S03]  /*12f40*/  S2R R21, SR_TID.X ;  /* 0x0000000000157919 */ /* 0x000e660000002100 */
[C---:B------:R-:W-:Y:S01]  /*12f50*/  IMAD.WIDE.U32 R2, R17.reuse, UR4, R2 ;  /* 0x0000000411027c25 */ /* 0x040fe2000f8e0002 */
[----:B------:R-:W2:Y:S03]  /*12f60*/  S2R R20, SR_TID.X ;  /* 0x0000000000147919 */ /* 0x000ea60000002100 */
[----:B------:R-:W-:Y:S01]  /*12f70*/  IMAD R3, R17, UR5, R3 ;  /* 0x0000000511037c24 */ /* 0x000fe2000f8e0203 */
[----:B------:R-:W-:Y:S01]  /*12f80*/  ULDC.64 UR4, c[0x0][0x2d0] ;  /* 0x0000b40000047ab9 */ /* 0x000fe20000000a00 */
[----:B---3--:R-:W-:-:S02]  /*12f90*/  IMAD R0, R0, UR6, RZ ;  /* 0x0000000600007c24 */ /* 0x008fc4000f8e02ff */
[----:B------:R-:W-:-:S04]  /*12fa0*/  IMAD.WIDE.U32 R2, R26, UR6, R2 ;  /* 0x000000061a027c25 */ /* 0x000fc8000f8e0002 */
[----:B------:R-:W-:Y:S01]  /*12fb0*/  IMAD R0, R26, UR7, R0 ;  /* 0x000000071a007c24 */ /* 0x000fe2000f8e0200 */
[----:B------:R-:W-:Y:S01]  /*12fc0*/  ULDC.64 UR6, c[0x0][0x2c8] ;  /* 0x0000b20000067ab9 */ /* 0x000fe20000000a00 */
[----:B------:R3:W5:Y:S01]  /*12fd0*/  LDL R26, [R1+0x40] ;  /* 0x00004000011a7983 */ /* 0x0007620000100800 */
[----:B------:R-:W-:Y:S02]  /*12fe0*/  IMAD.MOV.U32 R4, RZ, RZ, R2 ;  /* 0x000000ffff047224 */ /* 0x000fe400078e0002 */
[----:B------:R-:W-:Y:S02]  /*12ff0*/  IMAD.IADD R5, R3, 0x1, R0 ;  /* 0x0000000103057824 */ /* 0x000fe400078e0200 */
[----:B-1----:R-:W-:Y:S01]  /*13000*/  IMAD.SHL.U32 R21, R21, 0x10, RZ ;  /* 0x0000001015157824 */ /* 0x002fe200078e00ff */
[----:B--2---:R-:W-:-:S04]  /*13010*/  LOP3.LUT R20, R20, 0x7f, RZ, 0xc0, !PT ;  /* 0x0000007f14147812 */ /* 0x004fc800078ec0ff */
[----:B------:R-:W-:Y:S02]  /*13020*/  LOP3.LUT R21, R21, 0x70, RZ, 0xc0, !PT ;  /* 0x0000007015157812 */ /* 0x000fe400078ec0ff */
[----:B------:R-:W-:-:S04]  /*13030*/  SHF.R.U32.HI R20, RZ, 0x3, R20 ;  /* 0x00000003ff147819 */ /* 0x000fc80000011614 */
[----:B------:R-:W-:-:S05]  /*13040*/  LOP3.LUT R20, R20, R21, RZ, 0xfc, !PT ;  /* 0x0000001514147212 */ /* 0x000fca00078efcff */
[----:B------:R-:W-:Y:S02]  /*13050*/  IMAD R6, R25, 0xc0, R20 ;  /* 0x000000c019067824 */ /* 0x000fe400078e0214 */
[----:B------:R3:W5:Y:S02]  /*13060*/  LDL R20, [R1+0x28] ;  /* 0x0000280001147983 */ /* 0x0007640000100800 */
[----:B0-----:R-:W-:Y:S01]  /*13070*/  @P0 IMAD.HI.U32 R7, R6, R7, RZ ;  /* 0x0000000706070227 */ /* 0x001fe200078e00ff */
[----:B------:R-:W-:-:S04]  /*13080*/  MOV R2, R6 ;  /* 0x0000000600027202 */ /* 0x000fc80000000f00 */
[----:B----4-:R-:W-:-:S04]  /*13090*/  @P0 SHF.R.U32.HI R2, RZ, R8, R7 ;  /* 0x00000008ff020219 */ /* 0x010fc80000011607 */
        /* <DEDUP_REMOVED lines=8> */
[----:B------:R-:W-:-:S04]  /*13120*/  IMAD.WIDE.U32 R8, R0, UR6, R2 ;  /* 0x0000000600087c25 */ /* 0x000fc8000f8e0002 */
[----:B------:R-:W-:-:S04]  /*13130*/  IMAD R7, R7, UR6, RZ ;  /* 0x0000000607077c24 */ /* 0x000fc8000f8e02ff */
[----:B------:R-:W-:Y:S01]  /*13140*/  IMAD R0, R0, UR7, R7 ;  /* 0x0000000700007c24 */ /* 0x000fe2000f8e0207 */
[----:B------:R-:W-:Y:S01]  /*13150*/  LEA R2, P1, R8, UR8, 0x1 ;  /* 0x0000000808027c11 */ /* 0x000fe2000f8208ff */
[----:B------:R-:W0:Y:S02]  /*13160*/  @P0 LDC R7, c[0x0][0x44c] ;  /* 0x00011300ff070b82 */ /* 0x000e240000000800 */
[----:B------:R-:W-:-:S05]  /*13170*/  IMAD.IADD R0, R9, 0x1, R0 ;  /* 0x0000000109007824 */ /* 0x000fca00078e0200 */
[----:B------:R-:W-:Y:S02]  /*13180*/  LEA.HI.X R0, R8, UR9, R0, 0x1, P1 ;  /* 0x0000000908007c11 */ /* 0x000fe400088f0c00 */
[----:B------:R-:W1:Y:S01]  /*13190*/  @P0 LDC R8, c[0x0][0x450] ;  /* 0x00011400ff080b82 */ /* 0x000e620000000800 */
[----:B------:R-:W-:Y:S01]  /*131a0*/  VIADD R3, R6, 0x80 ;  /* 0x0000008006037836 */ /* 0x000fe20000000000 */
[----:B------:R-:W2:Y:S04]  /*131b0*/  S2R R11, SR_TID.X ;  /* 0x00000000000b7919 */ /* 0x000ea80000002100 */
[----:B------:R-:W-:Y:S01]  /*131c0*/  MOV R6, R3 ;  /* 0x0000000300067202 */ /* 0x000fe20000000f00 */
[----:B0-----:R-:W-:-:S05]  /*131d0*/  @P0 IMAD.HI.U32 R7, R3, R7, RZ ;  /* 0x0000000703070227 */ /* 0x001fca00078e00ff */
[----:B-1----:R-:W-:-:S05]  /*131e0*/  @P0 SHF.R.U32.HI R6, RZ, R8, R7 ;  /* 0x00000008ff060219 */ /* 0x002fca0000011607 */
[----:B------:R-:W-:-:S04]  /*131f0*/  IMAD.MOV R7, RZ, RZ, -R6 ;  /* 0x000000ffff077224 */ /* 0x000fc800078e0a06 */
[----:B------:R-:W-:Y:S01]  /*13200*/  IMAD R3, R10, R7, R3 ;  /* 0x000000070a037224 */ /* 0x000fe200078e0203 */
[----:B------:R-:W-:Y:S01]  /*13210*/  SHF.R.S32.HI R7, RZ, 0x1f, R6 ;  /* 0x0000001fff077819 */ /* 0x000fe20000011406 */
[----:B------:R-:W-:-:S04]  /*13220*/  IMAD.WIDE.U32 R4, R6, UR4, R4 ;  /* 0x0000000406047c25 */ /* 0x000fc8000f8e0004 */
[----:B------:R-:W-:Y:S01]  /*13230*/  IMAD R7, R7, UR4, RZ ;  /* 0x0000000407077c24 */ /* 0x000fe2000f8e02ff */
[----:B------:R-:W-:Y:S01]  /*13240*/  SHF.R.S32.HI R8, RZ, 0x1f, R3 ;  /* 0x0000001fff087819 */ /* 0x000fe20000011403 */
[----:B--2---:R-:W-:Y:S01]  /*13250*/  IMAD.SHL.U32 R21, R11, 0x8, RZ ;  /* 0x000000080b157824 */ /* 0x004fe200078e00ff */
[----:B------:R-:W-:Y:S01]  /*13260*/  ULDC UR4, c[0x0][0x2b8] ;  /* 0x0000ae0000047ab9 */ /* 0x000fe20000000800 */
[----:B------:R-:W-:Y:S02]  /*13270*/  IMAD R7, R6, UR5, R7 ;  /* 0x0000000506077c24 */ /* 0x000fe4000f8e0207 */
[----:B------:R-:W-:Y:S02]  /*13280*/  IMAD R8, R8, UR6, RZ ;  /* 0x0000000608087c24 */ /* 0x000fe4000f8e02ff */
[----:B------:R-:W-:Y:S02]  /*13290*/  IMAD.IADD R5, R5, 0x1, R7 ;  /* 0x0000000105057824 */ /* 0x000fe400078e0207 */
[----:B------:R-:W-:-:S02]  /*132a0*/  IMAD R8, R3, UR7, R8 ;  /* 0x0000000703087c24 */ /* 0x000fc4000f8e0208 */
[----:B------:R-:W-:Y:S01]  /*132b0*/  IMAD.WIDE.U32 R6, R3, UR6, R4 ;  /* 0x0000000603067c25 */ /* 0x000fe2000f8e0004 */
[----:B------:R-:W-:-:S03]  /*132c0*/  LOP3.LUT R21, R21, 0x38, RZ, 0xc0, !PT ;  /* 0x0000003815157812 */ /* 0x000fc600078ec0ff */
[----:B------:R-:W-:Y:S01]  /*132d0*/  IMAD.IADD R4, R7, 0x1, R8 ;  /* 0x0000000107047824 */ /* 0x000fe200078e0208 */
[C---:B------:R-:W-:Y:S02]  /*132e0*/  LEA R5, P1, R6.reuse, UR8, 0x1 ;  /* 0x0000000806057c11 */ /* 0x040fe4000f8208ff */
[----:B------:R-:W-:Y:S01]  /*132f0*/  ISETP.GE.AND P0, PT, R21, UR4, PT ;  /* 0x0000000415007c0c */ /* 0x000fe2000bf06270 */
[----:B------:R-:W-:Y:S01]  /*13300*/  UMOV UR4, 0xffffffff ;  /* 0xffffffff00047882 */ /* 0x000fe20000000000 */
[----:B------:R-:W-:Y:S02]  /*13310*/  LOP3.LUT R11, R11, 0x7f, RZ, 0xc0, !PT ;  /* 0x0000007f0b0b7812 */ /* 0x000fe400078ec0ff */
[----:B------:R-:W-:Y:S02]  /*13320*/  LEA.HI.X R4, R6, UR9, R4, 0x1, P1 ;  /* 0x0000000906047c11 */ /* 0x000fe400088f0c04 */
[----:B------:R-:W-:Y:S01]  /*13330*/  SHF.R.U32.HI R9, RZ, 0x3, R11 ;  /* 0x00000003ff097819 */ /* 0x000fe2000001160b */
[----:B---3--:R-:W-:Y:S06]  /*13340*/  BRA.DIV UR4, `(.L_x_13485) ;  /* 0x0000005604fc7947 */ /* 0x008fec000b800000 */
[----:B------:R-:W0:Y:S01]  /*13350*/  SHFL.IDX PT, R7, R2, RZ, 0x181f ;  /* 0x00181fff02077589 */ /* 0x000e2200000e0000 */
[----:B-----5:R-:W-:Y:S02]  /*13360*/  IMAD R3, R26, R10, RZ ;  /* 0x0000000a1a037224 */ /* 0x020fe400078e02ff */
[----:B------:R-:W-:Y:S01]  /*13370*/  IMAD R25, R25, 0xc0, R9 ;  /* 0x000000c019197824 */ /* 0x000fe200078e0209 */
[----:B------:R-:W1:Y:S04]  /*13380*/  SHFL.IDX PT, R6, R0, RZ, 0x181f ;  /* 0x00181fff00067589 */ /* 0x000e6800000e0000 */
[----:B------:R-:W-:Y:S01]  /*13390*/  ISETP.GE.AND P1, PT, R25, R3, PT ;  /* 0x000000031900720c */ /* 0x000fe20003f26270 */
[----:B------:R-:W-:-:S12]  /*133a0*/  SHFL.IDX PT, R8, R5, RZ, 0x181f ;  /* 0x00181fff05087589 */ /* 0x000fd800000e0000 */
        /* <DEDUP_REMOVED lines=26> */
[----:B0-----:R-:W-:Y:S02]  /*13550*/  IADD3 R6, R25, 0x30, RZ ;  /* 0x0000003019067810 */ /* 0x001fe40007ffe0ff */
[----:B------:R-:W0:Y:S02]  /*13560*/  SHFL.IDX PT, R7, R2, 0x3, 0x181f ;  /* 0x00781f0002077f89 */ /* 0x000e2400000e0000 */
        /* <DEDUP_REMOVED lines=44> */
[----:B------:R-:W0:Y:S11]  /*13830*/  SHFL.IDX PT, R2, R4, RZ, 0x181f ;  /* 0x00181fff04027589 */ /* 0x000e3600000e0000 */
[----:B-1----:R-:W-:-:S04]  /*13840*/  @!P3 LEA R6, P2, R21, R6, 0x1 ;  /* 0x000000061506b211 */ /* 0x002fc800078408ff */
[----:B------:R-:W-:-:S05]  /*13850*/  @!P3 IADD3.X R0, RZ, R0, RZ, P2, !PT ;  /* 0x00000000ff00b210 */ /* 0x000fca00017fe4ff */
[----:B------:R-:W-:Y:S02]  /*13860*/  @!P3 IMAD.MOV.U32 R7, RZ, RZ, R0 ;  /* 0x000000ffff07b224 */ /* 0x000fe400078e0000 */
[----:B------:R-:W-:-:S03]  /*13870*/  VIADD R0, R25, 0x90 ;  /* 0x0000009019007836 */ /* 0x000fc60000000000 */
[----:B------:R1:W-:Y:S02]  /*13880*/  @!P3 LDGSTS.E.BYPASS.LTC128B.128 [R20+0xbc00], desc[UR42][R6.64], !P0 ;  /* 0x0bc000000614bfae */ /* 0x0003e4000c101d6a */
[----:B-1----:R-:W-:-:S05]  /*13890*/  @!P1 LEA R6, P2, R21, R8, 0x1 ;  /* 0x0000000815069211 */ /* 0x002fca00078408ff */
[----:B0-----:R-:W-:-:S04]  /*138a0*/  @!P1 IMAD.X R2, RZ, RZ, R2, P2 ;  /* 0x000000ffff029224 */ /* 0x001fc800010e0602 */
[----:B------:R-:W-:Y:S02]  /*138b0*/  @!P1 IMAD.MOV.U32 R7, RZ, RZ, R2 ;  /* 0x000000ffff079224 */ /* 0x000fe400078e0002 */
[----:B------:R-:W-:Y:S04]  /*138c0*/  SHFL.IDX PT, R2, R5, 0x3, 0x181f ;  /* 0x00781f0005027f89 */ /* 0x000fe800000e0000 */
[----:B------:R0:W-:Y:S01]  /*138d0*/  @!P1 LDGSTS.E.BYPASS.LTC128B.128 [R20+0xc400], desc[UR42][R6.64], !P0 ;  /* 0x0c40000006149fae */ /* 0x0001e2000c101d6a */
[----:B------:R-:W-:-:S03]  /*138e0*/  ISETP.GE.AND P1, PT, R0, R3, PT ;  /* 0x000000030000720c */ /* 0x000fc60003f26270 */
[----:B------:R-:W-:Y:S04]  /*138f0*/  SHFL.IDX PT, R0, R4, 0x1, 0x181f ;  /* 0x00381f0004007f89 */ /* 0x000fe800000e0000 */
[----:B0-----:R-:W0:Y:S06]  /*13900*/  SHFL.IDX PT, R6, R5, 0x1, 0x181f ;  /* 0x00381f0005067f89 */ /* 0x001e2c00000e0000 */
[----:B0-----:R-:W-:-:S04]  /*13910*/  @!P1 LEA R6, P2, R21, R6, 0x1 ;  /* 0x0000000615069211 */ /* 0x001fc800078408ff */
[----:B------:R-:W-:-:S05]  /*13920*/  @!P1 IADD3.X R0, RZ, R0, RZ, P2, !PT ;  /* 0x00000000ff009210 */ /* 0x000fca00017fe4ff */
[----:B------:R-:W-:Y:S02]  /*13930*/  @!P1 IMAD.MOV.U32 R7, RZ, RZ, R0 ;  /* 0x000000ffff079224 */ /* 0x000fe400078e0000 */
[----:B------:R-:W-:-:S03]  /*13940*/  VIADD R0, R25, 0xa0 ;  /* 0x000000a019007836 */ /* 0x000fc60000000000 */
[----:B------:R0:W-:Y:S02]  /*13950*/  @!P1 LDGSTS.E.BYPASS.LTC128B.128 [R20+0xcc00], desc[UR42][R6.64], !P0 ;  /* 0x0cc0000006149fae */ /* 0x0001e4000c101d6a */
[----:B------:R-:W-:Y:S02]  /*13960*/  ISETP.GE.AND P1, PT, R0, R3, PT ;  /* 0x000000030000720c */ /* 0x000fe40003f26270 */
[----:B------:R-:W-:Y:S04]  /*13970*/  SHFL.IDX PT, R0, R4, 0x2, 0x181f ;  /* 0x00581f0004007f89 */ /* 0x000fe800000e0000 */
[----:B------:R-:W-:Y:S04]  /*13980*/  SHFL.IDX PT, R4, R4, 0x3, 0x181f ;  /* 0x00781f0004047f89 */ /* 0x000fe800000e0000 */
[----:B0-----:R-:W0:Y:S03]  /*13990*/  SHFL.IDX PT, R6, R5, 0x2, 0x181f ;  /* 0x00581f0005067f89 */ /* 0x001e2600000e0000 */
[----:B0-----:R-:W-:-:S05]  /*139a0*/  @!P1 LEA R6, P2, R21, R6, 0x1 ;  /* 0x0000000615069211 */ /* 0x001fca00078408ff */
[----:B------:R-:W-:-:S04]  /*139b0*/  @!P1 IMAD.X R0, RZ, RZ, R0, P2 ;  /* 0x000000ffff009224 */ /* 0x000fc800010e0600 */
[----:B------:R-:W-:-:S05]  /*139c0*/  @!P1 IMAD.MOV.U32 R7, RZ, RZ, R0 ;  /* 0x000000ffff079224 */ /* 0x000fca00078e0000 */
[----:B------:R0:W-:Y:S02]  /*139d0*/  @!P1 LDGSTS.E.BYPASS.LTC128B.128 [R20+0xd400], desc[UR42][R6.64], !P0 ;  /* 0x0d40000006149fae */ /* 0x0001e4000c101d6a */
.L_x_13661:
[----:B------:R-:W-:-:S04]  /*139e0*/  IADD3 R25, R25, 0xb0, RZ ;  /* 0x000000b019197810 */ /* 0x000fc80007ffe0ff */
[----:B------:R-:W-:-:S13]  /*139f0*/  ISETP.GE.AND P1, PT, R25, R3, PT ;  /* 0x000000031900720c */ /* 0x000fda0003f26270 */
[----:B------:R-:W-:-:S05]  /*13a00*/  @!P1 LEA R2, P2, R21, R2, 0x1 ;  /* 0x0000000215029211 */ /* 0x000fca00078408ff */
[----:B------:R-:W-:-:S05]  /*13a10*/  @!P1 IMAD.X R3, RZ, RZ, R4, P2 ;  /* 0x000000ffff039224 */ /* 0x000fca00010e0604 */
[----:B------:R-:W-:Y:S01]  /*13a20*/  @!PT LDS RZ, [RZ] ;  /* 0x00000000fffff984 */ /* 0x000fe20000000800 */
[----:B------:R-:W-:Y:S01]  /*13a30*/  @!PT LDS RZ, [RZ] ;  /* 0x00000000fffff984 */ /* 0x000fe20000000800 */
[----:B------:R-:W-:Y:S01]  /*13a40*/  @!PT LDS RZ, [RZ] ;  /* 0x00000000fffff984 */ /* 0x000fe20000000800 */
[----:B------:R1:W-:Y:S01]  /*13a50*/  @!P1 LDGSTS.E.BYPASS.LTC128B.128 [R20+0xdc00], desc[UR42][R2.64], !P0 ;  /* 0x0dc0000002149fae */ /* 0x0003e2000c101d6a */
[----:B------:R-:W-:Y:S01]  /*13a60*/  PLOP3.LUT P0, PT, PT, PT, PT, 0x80, 0x0 ;  /* 0x000000000000781c */ /* 0x000fe20003f0f070 */
[----:B------:R-:W-:-:S12]  /*13a70*/  NOP ;  /* 0x0000000000007918 */ /* 0x000fd80000000000 */
.L_x_13486:
        /* <DEDUP_REMOVED lines=18> */
.L_x_13662:
[----:B------:R-:W-:Y:S05]  /*13ba0*/  BSYNC B0 ;  /* 0x0000000000007941 */ /* 0x000fea0003800000 */
.L_x_13487:
[----:B------:R-:W0:Y:S04]  /*13bb0*/  LDL.LU R3, [R1+0x3c] ;  /* 0x00003c0001037983 */ /* 0x000e280000300800 */
[----:B------:R-:W2:Y:S01]  /*13bc0*/  LDL R2, [R1+0x18] ;  /* 0x0000180001027983 */ /* 0x000ea20000100800 */
[----:B------:R-:W-:Y:S01]  /*13bd0*/  BSSY B0, `(.L_x_13489) ;  /* 0x0000109000007945 */ /* 0x000fe20003800000 */
[----:B0-----:R-:W-:-:S05]  /*13be0*/  VIADD R7, R3, 0xfffffffe ;  /* 0xfffffffe03077836 */ /* 0x001fca0000000000 */
[----:B--2---:R-:W-:-:S13]  /*13bf0*/  ISETP.GE.AND P0, PT, R7, R2, PT ;  /* 0x000000020700720c */ /* 0x004fda0003f06270 */
[----:B------:R-:W-:Y:S05]  /*13c00*/  @!P0 BRA `(.L_x_13490) ;  /* 0x0000001000148947 */ /* 0x000fea0003800000 */
[----:B------:R-:W0:Y:S01]  /*13c10*/  S2R R2, SR_TID.X ;  /* 0x0000000000027919 */ /* 0x000e220000002100 */
[----:B------:R-:W-:Y:S01]  /*13c20*/  ULDC UR4, c[0x0][0x2f4] ;  /* 0x0000bd0000047ab9 */ /* 0x000fe20000000800 */
[----:B------:R-:W-:Y:S02]  /*13c30*/  IMAD.MOV.U32 R6, RZ, RZ, R22 ;  /* 0x000000ffff067224 */ /* 0x000fe400078e0016 */
[----:B------:R-:W-:Y:S02]  /*13c40*/  IMAD.MOV.U32 R20, RZ, RZ, R29 ;  /* 0x000000ffff147224 */ /* 0x000fe400078e001d */
[----:B------:R-:W-:Y:S01]  /*13c50*/  IMAD.MOV.U32 R26, RZ, RZ, R23 ;  /* 0x000000ffff1a7224 */ /* 0x000fe200078e0017 */
[----:B0-----:R-:W-:-:S04]  /*13c60*/  SHF.L.U32 R2, R2, 0x3, RZ ;  /* 0x0000000302027819 */ /* 0x001fc800000006ff */
[----:B------:R-:W-:-:S04]  /*13c70*/  LOP3.LUT R2, R2, 0x38, RZ, 0xc0, !PT ;  /* 0x0000003802027812 */ /* 0x000fc800078ec0ff */
[----:B------:R-:W-:-:S13]  /*13c80*/  ISETP.GE.AND P1, PT, R2, UR4, PT ;  /* 0x0000000402007c0c */ /* 0x000fda000bf26270 */
.L_x_13503:
[----:B------:R-:W2:Y:S01]  /*13c90*/  LDL R10, [R1+0x1c] ;  /* 0x00001c00010a7983 */ /* 0x000ea20000100800 */
[----:B-1----:R-:W0:Y:S03]  /*13ca0*/  LDC R0, c[0x0][0x430] ;  /* 0x00010c00ff007b82 */ /* 0x002e260000000800 */
        /* <DEDUP_REMOVED lines=8> */
[----:B------:R-:W-:Y:S01]  /*13d30*/  IMAD.SHL.U32 R2, R2, 0x10, RZ ;  /* 0x0000001002027824 */ /* 0x000fe200078e00ff */
[----:B------:R-:W-:-:S04]  /*13d40*/  LEA R4, R7, R4, 0x7 ;  /* 0x0000000407047211 */ /* 0x000fc800078e38ff */
[----:B------:R-:W-:Y:S01]  /*13d50*/  LOP3.LUT R2, R2, 0x70, RZ, 0xc0, !PT ;  /* 0x0000007002027812 */ /* 0x000fe200078ec0ff */
[----:B------:R-:W-:Y:S05]  /*13d60*/  YIELD ;  /* 0x0000000000007946 */ /* 0x000fea0003800000 */
[----:B------:R-:W-:Y:S01]  /*13d70*/  ULDC.64 UR4, c[0x0][0x428] ;  /* 0x00010a0000047ab9 */ /* 0x000fe20000000a00 */
[----:B--2---:R-:W-:-:S05]  /*13d80*/  IADD3 R4, R2, R4, R10 ;  /* 0x0000000402047210 */ /* 0x004fca0007ffe00a */
[----:B0-----:R-:W-:-:S04]  /*13d90*/  @P0 IMAD.HI.U32 R5, R4, R5, RZ ;  /* 0x0000000504050227 */ /* 0x001fc800078e00ff */
[----:B------:R-:W-:Y:S01]  /*13da0*/  IMAD.MOV.U32 R2, RZ, RZ, R4 ;  /* 0x000000ffff027224 */ /* 0x000fe200078e0004 */
[----:B-1----:R-:W-:-:S05]  /*13db0*/  @P0 SHF.R.U32.HI R2, RZ, R3, R5 ;  /* 0x00000003ff020219 */ /* 0x002fca0000011605 */
        /* <DEDUP_REMOVED lines=11> */
[----:B------:R-:W-:Y:S01]  /*13e70*/  MOV R8, UR38 ;  /* 0x0000002600087c02 */ /* 0x000fe20008000f00 */
        /* <DEDUP_REMOVED lines=10> */
.L_x_13491:
[----:B------:R-:W-:Y:S01]  /*13f20*/  IMAD R5, R22, 0x8, R16 ;  /* 0x0000000816057824 */ /* 0x000fe200078e0210 */
[----:B------:R-:W-:Y:S01]  /*13f30*/  SHF.L.U32 R2, R29, 0x1f, RZ ;  /* 0x0000001f1d027819 */ /* 0x000fe200000006ff */
[----:B------:R-:W-:Y:S03]  /*13f40*/  BSSY B1, `(.L_x_13492) ;  /* 0x0000003000017945 */ /* 0x000fe60003800000 */
[----:B------:R-:W0:Y:S02]  /*13f50*/  SYNCS.PHASECHK.TRANS64.TRYWAIT P0, [R5+URZ+0x16840], R2 ;  /* 0x01684002050075a7 */ /* 0x000e24000800017f */
[----:B0-----:R-:W-:Y:S05]  /*13f60*/  @!P0 BRA `(.L_x_13493) ;  /* 0x0000005800ec8947 */ /* 0x001fea0003800000 */
.L_x_13663:
[----:B------:R-:W-:Y:S05]  /*13f70*/  BSYNC B1 ;  /* 0x0000000000017941 */ /* 0x000fea0003800000 */
.L_x_13492:
[----:B------:R-:W2:Y:S01]  /*13f80*/  LDL R3, [R1] ;  /* 0x0000000001037983 */ /* 0x000ea20000100800 */
[----:B------:R-:W-:Y:S01]  /*13f90*/  SHF.R.S32.HI R21, RZ, 0x1f, R0 ;  /* 0x0000001fff157819 */ /* 0x000fe20000011400 */
[----:B------:R-:W-:Y:S01]  /*13fa0*/  ULDC.64 UR4, c[0x0][0x300] ;  /* 0x0000c00000047ab9 */ /* 0x000fe20000000a00 */
[----:B------:R-:W-:Y:S01]  /*13fb0*/  ULDC.64 UR6, c[0x0][0x2e8] ;  /* 0x0000ba0000067ab9 */ /* 0x000fe20000000a00 */
[----:B------:R-:W1:Y:S02]  /*13fc0*/  S2R R8, SR_TID.X ;  /* 0x0000000000087919 */ /* 0x000e640000002100 */
[----:B------:R-:W-:Y:S01]  /*13fd0*/  IMAD R7, R21, UR4, RZ ;  /* 0x0000000415077c24 */ /* 0x000fe2000f8e02ff */
[----:B------:R-:W3:Y:S03]  /*13fe0*/  S2R R9, SR_TID.X ;  /* 0x0000000000097919 */ /* 0x000ee60000002100 */
[----:B------:R-:W-:Y:S01]  /*13ff0*/  IMAD R7, R0, UR5, R7 ;  /* 0x0000000500077c24 */ /* 0x000fe2000f8e0207 */
[----:B-1----:R-:W-:-:S04]  /*14000*/  LOP3.LUT R8, R8, 0x7f, RZ, 0xc0, !PT ;  /* 0x0000007f08087812 */ /* 0x002fc800078ec0ff */
[----:B------:R-:W-:Y:S01]  /*14010*/  SHF.L.U32 R11, R8, 0x3, RZ ;  /* 0x00000003080b7819 */ /* 0x000fe200000006ff */
[----:B---3--:R-:W-:-:S05]  /*14020*/  IMAD.SHL.U32 R8, R9, 0x8, RZ ;  /* 0x0000000809087824 */ /* 0x008fca00078e00ff */
[----:B------:R-:W-:-:S04]  /*14030*/  LOP3.LUT R8, R8, 0x1f8, RZ, 0xc0, !PT ;  /* 0x000001f808087812 */ /* 0x000fc800078ec0ff */
[----:B------:R-:W-:-:S04]  /*14040*/  LOP3.LUT R8, R8, 0x38, R9, 0x78, !PT ;  /* 0x0000003808087812 */ /* 0x000fc800078e7809 */
[----:B------:R-:W-:-:S05]  /*14050*/  LOP3.LUT R8, R8, 0x200, R11, 0xf8, !PT ;  /* 0x0000020008087812 */ /* 0x000fca00078ef80b */
[----:B------:R-:W-:Y:S01]  /*14060*/  IMAD R8, R22, 0x2000, R8 ;  /* 0x0000200016087824 */ /* 0x000fe200078e0208 */
[----:B--2---:R-:W-:Y:S01]  /*14070*/  LOP3.LUT P2, RZ, R3, 0x1, RZ, 0xc0, !PT ;  /* 0x0000000103ff7812 */ /* 0x004fe2000784c0ff */
        /* <DEDUP_REMOVED lines=14> */
[----:B------:R-:W0:Y:S01]  /*14160*/  S2R R3, SR_TID.X ;  /* 0x0000000000037919 */ /* 0x000e220000002100 */
[----:B------:R-:W-:Y:S01]  /*14170*/  IMAD R8, R8, 0x2, R16 ;  /* 0x0000000208087824 */ /* 0x000fe200078e0210 */
[----:B------:R-:W1:Y:S01]  /*14180*/  SHFL.IDX PT, R2, R9, RZ, 0x181f ;  /* 0x00181fff09027589 */ /* 0x000e6200000e0000 */
[----:B0-----:R-:W-:-:S03]  /*14190*/  IMAD.SHL.U32 R11, R3, 0x8, RZ ;  /* 0x00000008030b7824 */ /* 0x001fc600078e00ff */
[----:B------:R-:W0:Y:S02]  /*141a0*/  SHFL.IDX PT, R3, R10, RZ, 0x181f ;  /* 0x00181fff0a037589 */ /* 0x000e2400000e0000 */
[----:B------:R-:W-:-:S05]  /*141b0*/  LOP3.LUT R11, R11, 0x38, RZ, 0xc0, !PT ;  /* 0x000000380b0b7812 */ /* 0x000fca00078ec0ff */
[----:B------:R-:W-:-:S05]  /*141c0*/  IMAD.SHL.U32 R7, R11, 0x2, RZ ;  /* 0x000000020b077824 */ /* 0x000fca00078e00ff */
[----:B-1----:R-:W-:-:S04]  /*141d0*/  IADD3 R2, P0, R2, R7, RZ ;  /* 0x0000000702027210 */ /* 0x002fc80007f1e0ff */
[----:B0-----:R-:W-:-:S05]  /*141e0*/  IADD3.X R3, RZ, R3, RZ, P0, !PT ;  /* 0x00000003ff037210 */ /* 0x001fca00007fe4ff */
        /* <DEDUP_REMOVED lines=34> */
.L_x_13681:
        /* <DEDUP_REMOVED lines=8> */
.L_x_13495:
        /* <DEDUP_REMOVED lines=11> */
.L_x_13496:
[----:B------:R1:W-:Y:S01]  /*14540*/  SYNCS.ARRIVE.TRANS64.A1T0 RZ, [R5+URZ+0x16830], RZ ;  /* 0x016830ff05ff79a7 */ /* 0x0003e2000810003f */
[----:B------:R-:W-:Y:S05]  /*14550*/  @!P3 BRA `(.L_x_13497) ;  /* 0x000000000004b947 */ /* 0x000fea0003800000 */
[----:B------:R-:W-:Y:S01]  /*14560*/  BPT.TRAP 0x1 ;  /* 0x000000040000795c */ /* 0x000fe20000300000 */
.L_x_13497:
[----:B------:R-:W-:Y:S01]  /*14570*/  SHF.L.U32 R2, R20, 0x1f, RZ ;  /* 0x0000001f14027819 */ /* 0x000fe200000006ff */
[----:B------:R-:W-:Y:S01]  /*14580*/  BSSY B1, `(.L_x_13498) ;  /* 0x0000004000017945 */ /* 0x000fe20003800000 */
[----:B-1----:R-:W-:-:S04]  /*14590*/  LEA R5, R6, R16, 0x3 ;  /* 0x0000001006057211 */ /* 0x002fc800078e18ff */
[----:B------:R-:W1:Y:S02]  /*145a0*/  SYNCS.PHASECHK.TRANS64.TRYWAIT P0, [R5+URZ+0x16860], R2 ;  /* 0x01686002050075a7 */ /* 0x000e64000800017f */
[----:B-1----:R-:W-:Y:S05]  /*145b0*/  @!P0 BRA `(.L_x_13499) ;  /* 0x0000005c00a88947 */ /* 0x002fea0003800000 */
.L_x_13682:
[----:B------:R-:W-:Y:S05]  /*145c0*/  BSYNC B1 ;  /* 0x0000000000017941 */ /* 0x000fea0003800000 */
.L_x_13498:
[----:B------:R-:W2:Y:S01]  /*145d0*/  LDL R8, [R1+0x14] ;  /* 0x0000140001087983 */ /* 0x000ea20000100800 */
[----:B------:R-:W0:Y:S01]  /*145e0*/  S2R R11, SR_TID.X ;  /* 0x00000000000b7919 */ /* 0x000e220000002100 */
[----:B------:R-:W-:Y:S01]  /*145f0*/  UMOV UR4, 0xffffffff ;  /* 0xffffffff00047882 */ /* 0x000fe20000000000 */
[C---:B0-----:R-:W-:Y:S01]  /*14600*/  IMAD.SHL.U32 R9, R11.reuse, 0x8, RZ ;  /* 0x000000080b097824 */ /* 0x041fe200078e00ff */
[----:B------:R-:W-:-:S04]  /*14610*/  LOP3.LUT R3, R11, 0x7f, RZ, 0xc0, !PT ;  /* 0x0000007f0b037812 */ /* 0x000fc800078ec0ff */
[----:B------:R-:W-:Y:S01]  /*14620*/  LOP3.LUT R9, R9, 0x1f8, RZ, 0xc0, !PT ;  /* 0x000001f809097812 */ /* 0x000fe200078ec0ff */
[----:B------:R-:W-:-:S03]  /*14630*/  IMAD.SHL.U32 R10, R3, 0x8, RZ ;  /* 0x00000008030a7824 */ /* 0x000fc600078e00ff */
        /* <DEDUP_REMOVED lines=11> */
[----:B0-----:R-:W-:-:S04]  /*146f0*/  IADD3 R2, P2, R2, R7, RZ ;  /* 0x0000000702027210 */ /* 0x001fc80007f5e0ff */
[----:B-1----:R-:W-:-:S05]  /*14700*/  IADD3.X R3, RZ, R3, RZ, P2, !PT ;  /* 0x00000003ff037210 */ /* 0x002fca00017fe4ff */
[----:B------:R-:W-:Y:S01]  /*14710*/  @!PT LDS RZ, [RZ] ;  /* 0x00000000fffff984 */ /* 0x000fe20000000800 */
        /* <DEDUP_REMOVED lines=39> */
.L_x_13700:
        /* <DEDUP_REMOVED lines=19> */
[----:B------:R-:W-:-:S04]  /*14ac0*/  ULDC.64 UR4, c[0x0][0x330] ;  /* 0x0000cc0000047ab9 */ /* 0x000fc80000000a00 */
[----:B------:R-:W-:-:S03]  /*14ad0*/  IADD3 R3, R3, R0, RZ ;  /* 0x0000000003037210 */ /* 0x000fc60007ffe0ff */
[----:B------:R-:W-:-:S04]  /*14ae0*/  IMAD.WIDE.U32 R2, R17, UR4, R2 ;  /* 0x0000000411027c25 */ /* 0x000fc8000f8e0002 */
[----:B------:R-:W-:Y:S01]  /*14af0*/  IMAD R0, R17, UR5, R3 ;  /* 0x0000000511007c24 */ /* 0x000fe2000f8e0203 */
[----:B0-----:R-:W-:-:S04]  /*14b00*/  LEA R18, P2, R2, UR6, 0x1 ;  /* 0x0000000602127c11 */ /* 0x001fc8000f8408ff */
[----:B------:R-:W-:-:S09]  /*14b10*/  LEA.HI.X R0, R2, UR7, R0, 0x1, P2 ;  /* 0x0000000702007c11 */ /* 0x000fd200090f0c00 */
.L_x_13501:
        /* <DEDUP_REMOVED lines=12> */
.L_x_13502:
[----:B------:R-:W2:Y:S01]  /*14be0*/  LDL R0, [R1+0x18] ;  /* 0x0000180001007983 */ /* 0x000ea20000100800 */
[----:B------:R0:W-:Y:S01]  /*14bf0*/  SYNCS.ARRIVE.TRANS64.A1T0 RZ, [R5+URZ+0x16850], RZ ;  /* 0x016850ff05ff79a7 */ /* 0x0001e2000810003f */
[C---:B------:R-:W-:Y:S01]  /*14c00*/  VIADD R7, R23.reuse, 0xffffffff ;  /* 0xffffffff17077836 */ /* 0x040fe20000000000 */
[----:B------:R-:W-:Y:S01]  /*14c10*/  MOV R20, R29 ;  /* 0x0000001d00147202 */ /* 0x000fe20000000f00 */
[----:B------:R-:W-:Y:S02]  /*14c20*/  IMAD.MOV.U32 R6, RZ, RZ, R22 ;  /* 0x000000ffff067224 */ /* 0x000fe400078e0016 */
[----:B------:R-:W-:Y:S01]  /*14c30*/  IMAD.MOV.U32 R26, RZ, RZ, R23 ;  /* 0x000000ffff1a7224 */ /* 0x000fe200078e0017 */
[----:B--2---:R-:W-:-:S13]  /*14c40*/  ISETP.GT.AND P0, PT, R23, R0, PT ;  /* 0x000000001700720c */ /* 0x004fda0003f04270 */
[----:B0-----:R-:W-:Y:S05]  /*14c50*/  @P0 BRA `(.L_x_13503) ;  /* 0xfffffff0000c0947 */ /* 0x001fea000383ffff */
.L_x_13490:
[----:B------:R-:W-:Y:S05]  /*14c60*/  BSYNC B0 ;  /* 0x0000000000007941 */ /* 0x000fea0003800000 */
.L_x_13489:
[----:B-1----:R-:W0:Y:S01]  /*14c70*/  S2R R0, SR_TID.X ;  /* 0x0000000000007919 */ /* 0x002e220000002100 */
        /* <DEDUP_REMOVED lines=16> */
.L_x_13505:
[----:B------:R-:W-:Y:S05]  /*14d80*/  BSYNC B0 ;  /* 0x0000000000007941 */ /* 0x000fea0003800000 */
.L_x_13504:
[----:B------:R-:W-:-:S05]  /*14d90*/  IMAD.U32 R0, RZ, RZ, UR38 ;  /* 0x00000026ff007e24 */ /* 0x000fca000f8e00ff */
[----:B------:R-:W-:-:S13]  /*14da0*/  ISETP.NE.AND P0, PT, R0, 0x3, PT ;  /* 0x000000030000780c */ /* 0x000fda0003f05270 */
[----:B------:R-:W-:Y:S05]  /*14db0*/  @!P0 BRA `(.L_x_13506) ;  /* 0x0000000000048947 */ /* 0x000fea0003800000 */
[----:B------:R-:W-:Y:S01]  /*14dc0*/  BPT.TRAP 0x1 ;  /* 0x000000040000795c */ /* 0x000fe20000300000 */
.L_x_13506:
[----:B------:R-:W2:Y:S01]  /*14dd0*/  LDL.LU R2, [R1+0x14] ;  /* 0x0000140001027983 */ /* 0x000ea20000300800 */
[----:B------:R-:W-:Y:S01]  /*14de0*/  IMAD R0, R22, 0x8, R16 ;  /* 0x0000000816007824 */ /* 0x000fe200078e0210 */
[----:B------:R-:W-:Y:S01]  /*14df0*/  SHF.L.U32 R3, R29, 0x1f, RZ ;  /* 0x0000001f1d037819 */ /* 0x000fe200000006ff */
[----:B------:R-:W-:Y:S03]  /*14e00*/  BSSY B0, `(.L_x_13507) ;  /* 0x0000004000007945 */ /* 0x000fe60003800000 */
[----:B------:R-:W0:Y:S01]  /*14e10*/  SYNCS.PHASECHK.TRANS64.TRYWAIT P0, [R0+URZ+0x16860], R3 ;  /* 0x01686003000075a7 */ /* 0x000e22000800017f */
[----:B--2---:R-:W-:Y:S01]  /*14e20*/  IMAD R6, R23, -0x80, R2 ;  /* 0xffffff8017067824 */ /* 0x004fe200078e0202 */
[----:B0-----:R-:W-:Y:S06]  /*14e30*/  @!P0 BRA `(.L_x_13508) ;  /* 0x0000005c00e48947 */ /* 0x001fec0003800000 */
.L_x_13701:
[----:B------:R-:W-:Y:S05]  /*14e40*/  BSYNC B0 ;  /* 0x0000000000007941 */ /* 0x000fea0003800000 */
.L_x_13507:
[----:B------:R-:W1:Y:S01]  /*14e50*/  S2R R2, SR_TID.X ;  /* 0x0000000000027919 */ /* 0x000e620000002100 */
[----:B------:R-:W-:Y:S01]  /*14e60*/  UMOV UR4, 0xffffffff ;  /* 0xffffffff00047882 */ /* 0x000fe20000000000 */
[----:B------:R-:W2:Y:S01]  /*14e70*/  S2R R7, SR_TID.X ;  /* 0x0000000000077919 */ /* 0x000ea20000002100 */
[----:B-1----:R-:W-:Y:S02]  /*14e80*/  LOP3.LUT R5, R2, 0x7f, RZ, 0xc0, !PT ;  /* 0x0000007f02057812 */ /* 0x002fe400078ec0ff */
[----:B--2---:R-:W-:-:S03]  /*14e90*/  SHF.L.U32 R2, R7, 0x3, RZ ;  /* 0x0000000307027819 */ /* 0x004fc600000006ff */
[----:B------:R-:W-:Y:S01]  /*14ea0*/  IMAD.SHL.U32 R4, R5, 0x8, RZ ;  /* 0x0000000805047824 */ /* 0x000fe200078e00ff */
[----:B------:R-:W-:Y:S02]  /*14eb0*/  SHF.R.U32.HI R5, RZ, 0x3, R5 ;  /* 0x00000003ff057819 */ /* 0x000fe40000011605 */
[----:B------:R-:W-:-:S03]  /*14ec0*/  LOP3.LUT R2, R2, 0x1f8, RZ, 0xc0, !PT ;  /* 0x000001f802027812 */ /* 0x000fc600078ec0ff */
[----:B------:R-:W-:Y:S01]  /*14ed0*/  IMAD.IADD R6, R6, 0x1, -R5 ;  /* 0x0000000106067824 */ /* 0x000fe200078e0a05 */
[----:B------:R-:W-:-:S04]  /*14ee0*/  LOP3.LUT R2, R2, 0x38, R7, 0x78, !PT ;  /* 0x0000003802027812 */ /* 0x000fc800078e7807 */
[----:B------:R-:W-:-:S05]  /*14ef0*/  LOP3.LUT R2, R2, 0x200, R4, 0xf8, !PT ;  /* 0x0000020002027812 */ /* 0x000fca00078ef804 */
[----:B------:R-:W-:Y:S01]  /*14f00*/  IMAD R4, R22, 0x2000, R2 ;  /* 0x0000200016047824 */ /* 0x000fe200078e0202 */
[----:B------:R-:W-:Y:S06]  /*14f10*/  BRA.DIV UR4, `(.L_x_13509) ;  /* 0x0000005e04c07947 */ /* 0x000fec000b800000 */
[----:B------:R-:W1:Y:S01]  /*14f20*/  S2R R2, SR_TID.X ;  /* 0x0000000000027919 */ /* 0x000e620000002100 */
[----:B------:R-:W-:Y:S01]  /*14f30*/  ULDC UR4, c[0x0][0x2f4] ;  /* 0x0000bd0000047ab9 */ /* 0x000fe20000000800 */
[----:B------:R-:W-:Y:S01]  /*14f40*/  IMAD R4, R4, 0x2, R16 ;  /* 0x0000000204047824 */ /* 0x000fe200078e0210 */
[----:B------:R-:W2:Y:S04]  /*14f50*/  SHFL.IDX PT, R14, R18, RZ, 0x181f ;  /* 0x00181fff120e7589 */ /* 0x000ea800000e0000 */
[----:B0-----:R-:W0:Y:S01]  /*14f60*/  SHFL.IDX PT, R3, R19, RZ, 0x181f ;  /* 0x00181fff13037589 */ /* 0x001e2200000e0000 */
[----:B-1----:R-:W-:-:S05]  /*14f70*/  IMAD.SHL.U32 R2, R2, 0x8, RZ ;  /* 0x0000000802027824 */ /* 0x002fca00078e00ff */
[----:B------:R-:W-:-:S04]  /*14f80*/  LOP3.LUT R2, R2, 0x38, RZ, 0xc0, !PT ;  /* 0x0000003802027812 */ /* 0x000fc800078ec0ff */
[C---:B------:R-:W-:Y:S01]  /*14f90*/  ISETP.GE.AND P0, PT, R2.reuse, UR4, PT ;  /* 0x0000000402007c0c */ /* 0x040fe2000bf06270 */
[----:B------:R-:W-:-:S03]  /*14fa0*/  IMAD.SHL.U32 R5, R2, 0x2, RZ ;  /* 0x0000000202057824 */ /* 0x000fc600078e00ff */
[----:B------:R-:W-:Y:S02]  /*14fb0*/  ISETP.LT.OR P1, PT, R6, 0x1, P0 ;  /* 0x000000010600780c */ /* 0x000fe40000721670 */
[----:B--2---:R-:W-:Y:S02]  /*14fc0*/  IADD3 R2, P2, R14, R5, RZ ;  /* 0x000000050e027210 */ /* 0x004fe40007f5e0ff */
[----:B------:R-:W1:Y:S02]  /*14fd0*/  SHFL.IDX PT, R14, R18, 0x1, 0x181f ;  /* 0x00381f00120e7f89 */ /* 0x000e6400000e0000 */
[----:B0-----:R-:W-:-:S07]  /*14fe0*/  IADD3.X R3, RZ, R3, RZ, P2, !PT ;  /* 0x00000003ff037210 */ /* 0x001fce00017fe4ff */
        /* <DEDUP_REMOVED lines=38> */
.L_x_13719:
        /* <DEDUP_REMOVED lines=9> */
.L_x_13510:
        /* <DEDUP_REMOVED lines=11> */
.L_x_13511:
[----:B------:R-:W-:Y:S01]  /*15390*/  IADD3 R22, R22, 0x1, RZ ;  /* 0x0000000116167810 */ /* 0x000fe20007ffe0ff */
[----:B------:R0:W-:Y:S03]  /*153a0*/  SYNCS.ARRIVE.TRANS64.A1T0 RZ, [R0+URZ+0x16850], RZ ;  /* 0x016850ff00ff79a7 */ /* 0x0001e6000810003f */
[----:B------:R-:W-:-:S04]  /*153b0*/  ISETP.NE.AND P0, PT, R22, 0x2, PT ;  /* 0x000000021600780c */ /* 0x000fc80003f05270 */
[----:B------:R-:W-:Y:S02]  /*153c0*/  SEL R22, R22, RZ, P0 ;  /* 0x000000ff16167207 */ /* 0x000fe40000000000 */
[----:B0-----:R-:W-:-:S04]  /*153d0*/  SEL R0, RZ, 0x1, P0 ;  /* 0x00000001ff007807 */ /* 0x001fc80000000000 */
[----:B------:R-:W-:-:S07]  /*153e0*/  LOP3.LUT R29, R29, R0, RZ, 0x3c, !PT ;  /* 0x000000001d1d7212 */ /* 0x000fce00078e3cff */
.L_x_13470:
[----:B------:R-:W-:Y:S05]  /*153f0*/  BSYNC B7 ;  /* 0x0000000000077941 */ /* 0x000fea0003800000 */
.L_x_13468:
[----:B------:R-:W2:Y:S02]  /*15400*/  LDL R0, [R1] ;  /* 0x0000000001007983 */ /* 0x000ea40000100800 */
[----:B--2---:R-:W-:-:S13]  /*15410*/  LOP3.LUT P0, RZ, R0, 0x4, RZ, 0xc0, !PT ;  /* 0x0000000400ff7812 */ /* 0x004fda000780c0ff */
        /* <DEDUP_REMOVED lines=10> */
.L_x_13512:
[----:B------:R-:W0:Y:S01]  /*154c0*/  S2R R0, SR_TID.X ;  /* 0x0000000000007919 */ /* 0x000e220000002100 */
[----:B------:R-:W-:Y:S01]  /*154d0*/  UMOV UR4, 0xffffffff ;  /* 0xffffffff00047882 */ /* 0x000fe20000000000 */
[----:B0-----:R-:W-:-:S04]  /*154e0*/  LOP3.LUT R9, R0, 0x1f, RZ, 0xc0, !PT ;  /* 0x0000001f00097812 */ /* 0x001fc800078ec0ff */
[----:B------:R-:W-:Y:S01]  /*154f0*/  ISETP.NE.AND P0, PT, R9, 0x1f, PT ;  /* 0x0000001f0900780c */ /* 0x000fe20003f05270 */
[----:B------:R-:W-:-:S12]  /*15500*/  BRA.DIV UR4, `(.L_x_13514) ;  /* 0x0000006204847947 */ /* 0x000fd8000b800000 */
[----:B-1----:R-:W-:Y:S01]  /*15510*/  IMAD.IADD R7, R27, 0x1, R9 ;  /* 0x000000011b077824 */ /* 0x002fe200078e0209 */
        /* <DEDUP_REMOVED lines=9> */
[----:B------:R-:W-:Y:S02]  /*155b0*/  MOV R4, RZ ;  /* 0x000000ff00047202 */ /* 0x000fe40000000f00 */
[C---:B------:R-:W-:Y:S01]  /*155c0*/  ISETP.GE.U32.AND P2, PT, R9.reuse, 0x2, PT ;  /* 0x000000020900780c */ /* 0x040fe20003f46070 */
[----:B------:R-:W-:Y:S01]  /*155d0*/  SHFL.IDX PT, R0, R24, RZ, 0x1f ;  /* 0x00001fff18007589 */ /* 0x000fe200000e0000 */
[C---:B------:R-:W-:Y:S02]  /*155e0*/  ISETP.GE.U32.AND P3, PT, R9.reuse, 0x4, PT ;  /* 0x000000040900780c */ /* 0x040fe40003f66070 */
[C---:B------:R-:W-:Y:S01]  /*155f0*/  ISETP.GE.U32.AND P4, PT, R9.reuse, 0x8, PT ;  /* 0x000000080900780c */ /* 0x040fe20003f86070 */
[----:B------:R0:W-:Y:S01]  /*15600*/  SHFL.IDX PT, R6, R24, 0x1, 0x1f ;  /* 0x00201f0018067f89 */ /* 0x0001e200000e0000 */
[----:B------:R-:W-:Y:S01]  /*15610*/  ISETP.GE.U32.AND P5, PT, R9, 0x10, PT ;  /* 0x000000100900780c */ /* 0x000fe20003fa6070 */
        /* <DEDUP_REMOVED lines=21> */
.L_x_13729:
[----:B------:R-:W-:Y:S02]  /*15770*/  ULDC UR4, c[0x0][0xc38] ;  /* 0x00030e0000047ab9 */ /* 0x000fe40000000800 */
[----:B------:R-:W-:-:S04]  /*15780*/  IMAD.U32 R2, RZ, RZ, UR4 ;  /* 0x00000004ff027e24 */ /* 0x000fc8000f8e00ff */
[----:B-1----:R-:W-:-:S04]  /*15790*/  IMAD R5, R14, R2, RZ ;  /* 0x000000020e057224 */ /* 0x002fc800078e02ff */
[----:B------:R-:W-:-:S05]  /*157a0*/  IMAD.IADD R6, R6, 0x1, R5 ;  /* 0x0000000106067824 */ /* 0x000fca00078e0205 */
[----:B------:R-:W-:-:S13]  /*157b0*/  ISETP.GT.AND P6, PT, R6, R0, PT ;  /* 0x000000000600720c */ /* 0x000fda0003fc4270 */
[----:B------:R-:W-:Y:S05]  /*157c0*/  @P6 BRA `(.L_x_13515) ;  /* 0x0000000000a46947 */ /* 0x000fea0003800000 */
.L_x_13518:
        /* <DEDUP_REMOVED lines=35> */
.L_x_13737:
[----:B------:R-:W-:Y:S02]  /*15a00*/  ULDC UR4, c[0x0][0xc38] ;  /* 0x00030e0000047ab9 */ /* 0x000fe40000000800 */
[----:B------:R-:W-:-:S04]  /*15a10*/  IMAD.U32 R2, RZ, RZ, UR4 ;  /* 0x00000004ff027e24 */ /* 0x000fc8000f8e00ff */
[----:B-1----:R-:W-:-:S05]  /*15a20*/  IMAD R5, R14, R2, RZ ;  /* 0x000000020e057224 */ /* 0x002fca00078e02ff */
[----:B------:R-:W-:-:S04]  /*15a30*/  IADD3 R6, R5, R6, RZ ;  /* 0x0000000605067210 */ /* 0x000fc80007ffe0ff */
[----:B------:R-:W-:-:S13]  /*15a40*/  ISETP.GT.AND P6, PT, R6, R0, PT ;  /* 0x000000000600720c */ /* 0x000fda0003fc4270 */
[----:B------:R-:W-:Y:S05]  /*15a50*/  @!P6 BRA `(.L_x_13518) ;  /* 0xfffffffc005ce947 */ /* 0x000fea000383ffff */
.L_x_13515:
        /* <DEDUP_REMOVED lines=9> */
.L_x_13742:
[----:B------:R-:W-:-:S13]  /*15af0*/  ISETP.NE.AND P0, PT, R8, RZ, PT ;  /* 0x000000ff0800720c */ /* 0x000fda0003f05270 */
[----:B------:R-:W-:Y:S05]  /*15b00*/  @!P0 BRA `(.L_x_13520) ;  /* 0x0000000000108947 */ /* 0x000fea0003800000 */
[----:B------:R-:W-:Y:S01]  /*15b10*/  UMOV UR4, 0xffffffff ;  /* 0xffffffff00047882 */ /* 0x000fe20000000000 */
[----:B------:R-:W-:Y:S02]  /*15b20*/  VIADD R12, R5, 0xffffffff ;  /* 0xffffffff050c7836 */ /* 0x000fe40000000000 */
[----:B------:R-:W-:Y:S05]  /*15b30*/  BRA.DIV UR4, `(.L_x_13521) ;  /* 0x0000006604487947 */ /* 0x000fea000b800000 */
[----:B------:R4:W0:Y:S02]  /*15b40*/  SHFL.IDX PT, R24, R3, R12, 0x1f ;  /* 0x00001f0c03187589 */ /* 0x00082400000e0000 */
.L_x_13520:
[-C--:B--2---:R-:W-:Y:S01]  /*15b50*/  IABS R8, R7.reuse ;  /* 0x0000000700087213 */ /* 0x084fe20000000000 */
[----:B0-----:R-:W-:Y:S01]  /*15b60*/  IMAD R24, R24, R2, R6 ;  /* 0x0000000218187224 */ /* 0x001fe200078e0206 */
[----:B------:R-:W-:Y:S01]  /*15b70*/  MOV R2, RZ ;  /* 0x000000ff00027202 */ /* 0x000fe20000000f00 */
[----:B------:R-:W-:Y:S01]  /*15b80*/  IMAD.IADD R27, R5, 0x1, R27 ;  /* 0x00000001051b7824 */ /* 0x000fe200078e021b */
[----:B------:R-:W0:Y:S01]  /*15b90*/  I2F.RP R9, R8 ;  /* 0x0000000800097306 */ /* 0x000e220000209400 */
[----:B------:R-:W-:Y:S01]  /*15ba0*/  IMAD.IADD R0, R0, 0x1, -R24 ;  /* 0x0000000100007824 */ /* 0x000fe200078e0a18 */
[----:B------:R-:W-:-:S05]  /*15bb0*/  IABS R6, R7 ;  /* 0x0000000700067213 */ /* 0x000fca0000000000 */
[----:B------:R-:W-:Y:S01]  /*15bc0*/  IMAD.MOV R10, RZ, RZ, -R6 ;  /* 0x000000ffff0a7224 */ /* 0x000fe200078e0a06 */
[----:B---3--:R-:W-:Y:S01]  /*15bd0*/  IABS R6, R4 ;  /* 0x0000000400067213 */ /* 0x008fe20000000000 */
        /* <DEDUP_REMOVED lines=13> */
[----:B------:R-:W-:Y:S02]  /*15cb0*/  @!P1 IMAD.IADD R11, R11, 0x1, -R8 ;  /* 0x000000010b0b9824 */ /* 0x000fe400078e0a08 */
[----:B------:R-:W-:Y:S01]  /*15cc0*/  @!P1 VIADD R9, R9, 0x1 ;  /* 0x0000000109099836 */ /* 0x000fe20000000000 */
[----:B------:R-:W-:-:S02]  /*15cd0*/  ISETP.NE.AND P1, PT, R7, RZ, PT ;  /* 0x000000ff0700720c */ /* 0x000fc40003f25270 */
[----:B------:R-:W-:Y:S02]  /*15ce0*/  ISETP.GE.U32.AND P0, PT, R11, R8, PT ;  /* 0x000000080b00720c */ /* 0x000fe40003f06070 */
[----:B------:R-:W-:-:S04]  /*15cf0*/  IABS R8, R4 ;  /* 0x0000000400087213 */ /* 0x000fc80000000000 */
[----:B------:R-:W-:Y:S01]  /*15d00*/  IADD3 R8, RZ, -R8, RZ ;  /* 0x80000008ff087210 */ /* 0x000fe20007ffe0ff */
[----:B0-----:R-:W-:-:S06]  /*15d10*/  VIADD R12, R10, 0xffffffe ;  /* 0x0ffffffe0a0c7836 */ /* 0x001fcc0000000000 */
[----:B------:R-:W-:Y:S01]  /*15d20*/  @P0 VIADD R9, R9, 0x1 ;  /* 0x0000000109090836 */ /* 0x000fe20000000000 */
[----:B------:R-:W0:Y:S02]  /*15d30*/  F2I.FTZ.U32.TRUNC.NTZ R3, R12 ;  /* 0x0000000c00037305 */ /* 0x000e24000021f000 */
        /* <DEDUP_REMOVED lines=27> */
.L_x_13516:
[----:B------:R-:W-:Y:S01]  /*15ef0*/  UMOV UR4, URZ ;  /* 0x0000003f00047c82 */ /* 0x000fe20008000000 */
[----:B------:R-:W-:Y:S01]  /*15f00*/  UMOV UR5, URZ ;  /* 0x0000003f00057c82 */ /* 0x000fe20008000000 */
[----:B------:R-:W-:Y:S01]  /*15f10*/  ULDC UR6, c[0x0][0xc3c] ;  /* 0x00030f0000067ab9 */ /* 0x000fe20000000800 */
[----:B------:R-:W-:Y:S01]  /*15f20*/  MOV R24, R0 ;  /* 0x0000000000187202 */ /* 0x000fe20000000f00 */
[----:B------:R-:W-:Y:S02]  /*15f30*/  IMAD.U32 R25, RZ, RZ, UR4 ;  /* 0x00000004ff197e24 */ /* 0x000fe4000f8e00ff */
[----:B------:R-:W-:Y:S02]  /*15f40*/  IMAD.U32 R26, RZ, RZ, UR5 ;  /* 0x00000005ff1a7e24 */ /* 0x000fe4000f8e00ff */
[----:B------:R-:W-:-:S07]  /*15f50*/  IMAD.U32 R27, RZ, RZ, UR6 ;  /* 0x00000006ff1b7e24 */ /* 0x000fce000f8e00ff */
.L_x_13522:
        /* <DEDUP_REMOVED lines=10> */
.L_x_13513:
[----:B------:R-:W-:Y:S02]  /*16000*/  ULDC UR4, c[0x0][0xc3c] ;  /* 0x00030f0000047ab9 */ /* 0x000fe40000000800 */
[----:B---3--:R-:W-:-:S13]  /*16010*/  ISETP.GE.AND P0, PT, R27, UR4, PT ;  /* 0x000000041b007c0c */ /* 0x008fda000bf06270 */
[----:B------:R-:W-:Y:S05]  /*16020*/  @!P0 BRA `(.L_x_13523) ;  /* 0xffffffa000688947 */ /* 0x000fea000383ffff */
[----:B------:R-:W-:Y:S05]  /*16030*/  BSYNC B8 ;  /* 0x0000000000087941 */ /* 0x000fea0003800000 */
.L_x_13428:
[----:B0-----:R-:W3:Y:S01]  /*16040*/  LDL.LU R0, [R1+0x44] ;  /* 0x0000440001007983 */ /* 0x001ee20000300800 */
[----:B------:R-:W-:Y:S01]  /*16050*/  BSSY B0, `(.L_x_13524) ;  /* 0x000000b000007945 */ /* 0x000fe20003800000 */
[----:B-1----:R-:W0:Y:S01]  /*16060*/  S2R R5, SR_CgaCtaId ;  /* 0x0000000000057919 */ /* 0x002e220000008800 */
[----:B---3--:R-:W-:-:S05]  /*16070*/  VIADD R0, R0, 0x1 ;  /* 0x0000000100007836 */ /* 0x008fca0000000000 */
[----:B------:R-:W-:-:S04]  /*16080*/  LEA.HI R2, R0, R0, RZ, 0x1 ;  /* 0x0000000000027211 */ /* 0x000fc800078f08ff */
[----:B------:R-:W-:Y:S02]  /*16090*/  LOP3.LUT R3, R2, 0xfffffffe, RZ, 0xc0, !PT ;  /* 0xfffffffe02037812 */ /* 0x000fe400078ec0ff */
[----:B------:R-:W-:Y:S02]  /*160a0*/  MOV R2, 0x400 ;  /* 0x0000040000027802 */ /* 0x000fe40000000f00 */
[----:B------:R-:W-:Y:S02]  /*160b0*/  IADD3 R0, R0, -R3, RZ ;  /* 0x8000000300007210 */ /* 0x000fe40007ffe0ff */
[----:B0-----:R-:W-:Y:S02]  /*160c0*/  LEA R5, R5, R2, 0x18 ;  /* 0x0000000205057211 */ /* 0x001fe400078ec0ff */
[----:B------:R-:W-:-:S04]  /*160d0*/  SHF.L.U32 R0, R0, 0x1f, RZ ;  /* 0x0000001f00007819 */ /* 0x000fc800000006ff */
[----:B------:R-:W0:Y:S02]  /*160e0*/  SYNCS.PHASECHK.TRANS64.TRYWAIT P0, [R5+URZ+0x16820], R0 ;  /* 0x01682000050075a7 */ /* 0x000e24000800017f */
[----:B0-----:R-:W-:Y:S05]  /*160f0*/  @!P0 BRA `(.L_x_13525) ;  /* 0x0000006000008947 */ /* 0x001fea0003800000 */
.L_x_13745:
[----:B------:R-:W-:Y:S05]  /*16100*/  BSYNC B0 ;  /* 0x0000000000007941 */ /* 0x000fea0003800000 */
.L_x_13524:
[----:B------:R-:W-:-:S03]  /*16110*/  UMOV UR4, 0xffffffff ;  /* 0xffffffff00047882 */ /* 0x000fc60000000000 */
[----:B------:R-:W-:Y:S05]  /*16120*/  BRA.DIV UR4, `(.L_x_13526) ;  /* 0x0000006204087947 */ /* 0x000fea000b800000 */
[----:B0-----:R-:W0:Y:S02]  /*16130*/  S2R R0, SR_TID.X ;  /* 0x0000000000007919 */ /* 0x001e240000002100 */
[----:B0-----:R-:W-:-:S04]  /*16140*/  SHF.R.U32.HI R0, RZ, 0x5, R0 ;  /* 0x00000005ff007819 */ /* 0x001fc80000011600 */
[----:B------:R-:W-:-:S05]  /*16150*/  LOP3.LUT R0, R0, 0x3, RZ, 0xc0, !PT ;  /* 0x0000000300007812 */ /* 0x000fca00078ec0ff */
[----:B------:R0:W1:Y:S02]  /*16160*/  SHFL.IDX PT, R14, R0, RZ, 0x1f ;  /* 0x00001fff000e7589 */ /* 0x00006400000e0000 */
.L_x_13748:
[----:B-1----:R-:W-:-:S13]  /*16170*/  ISETP.NE.AND P0, PT, R14, RZ, PT ;  /* 0x000000ff0e00720c */ /* 0x002fda0003f05270 */
[----:B------:R-:W-:Y:S05]  /*16180*/  @P0 BRA `(.L_x_13281) ;  /* 0x0000000000880947 */ /* 0x000fea0003800000 */
[----:B------:R-:W-:-:S03]  /*16190*/  UMOV UR4, 0xffffffff ;  /* 0xffffffff00047882 */ /* 0x000fc60000000000 */
[----:B------:R-:W-:Y:S05]  /*161a0*/  BRA.DIV UR4, `(.L_x_13527) ;  /* 0x00000062041c7947 */ /* 0x000fea000b800000 */
[----:B------:R-:W-:-:S13]  /*161b0*/  ELECT P6, URZ, PT ;  /* 0x00000000003f782f */ /* 0x000fda00038c0000 */
.L_x_13751:
[----:B------:R-:W-:Y:S05]  /*161c0*/  @!P6 BRA `(.L_x_13281) ;  /* 0x000000000078e947 */ /* 0x000fea0003800000 */
[----:B------:R-:W-:-:S06]  /*161d0*/  ULOP3.LUT UR4, UR36, 0x2, URZ, 0xfc, !UPT ;  /* 0x0000000224047892 */ /* 0x000fcc000f8efc3f */
[----:B0-----:R-:W-:-:S05]  /*161e0*/  IMAD.U32 R0, RZ, RZ, UR4 ;  /* 0x00000004ff007e24 */ /* 0x001fca000f8e00ff */
[----:B------:R-:W-:-:S13]  /*161f0*/  ISETP.NE.AND P0, PT, R0, 0x3, PT ;  /* 0x000000030000780c */ /* 0x000fda0003f05270 */
[----:B------:R-:W-:Y:S05]  /*16200*/  @!P0 BRA `(.L_x_13528) ;  /* 0x0000000000048947 */ /* 0x000fea0003800000 */
[----:B------:R-:W-:Y:S01]  /*16210*/  BPT.TRAP 0x1 ;  /* 0x000000040000795c */ /* 0x000fe20000300000 */
.L_x_13528:
[C---:B------:R-:W-:Y:S01]  /*16220*/  IMAD R3, R22.reuse, 0x8, R5 ;  /* 0x0000000816037824 */ /* 0x040fe200078e0205 */
[----:B------:R-:W-:Y:S01]  /*16230*/  SHF.L.U32 R2, R29, 0x1f, RZ ;  /* 0x0000001f1d027819 */ /* 0x000fe200000006ff */
[----:B------:R-:W-:-:S03]  /*16240*/  VIADD R22, R22, 0x1 ;  /* 0x0000000116167836 */ /* 0x000fc60000000000 */
[----:B------:R-:W0:Y:S02]  /*16250*/  SYNCS.PHASECHK.TRANS64.TRYWAIT P1, [R3+URZ+0x16840], R2 ;  /* 0x01684002030075a7 */ /* 0x000e24000802017f */
[----:B------:R-:W-:-:S04]  /*16260*/  ISETP.NE.AND P2, PT, R22, 0x2, PT ;  /* 0x000000021600780c */ /* 0x000fc80003f45270 */
[----:B------:R-:W-:Y:S01]  /*16270*/  SEL R0, RZ, 0x1, P2 ;  /* 0x00000001ff007807 */ /* 0x000fe20001000000 */
[----:B0-----:R-:W-:Y:S08]  /*16280*/  @!P1 BRA `(.L_x_13529) ;  /* 0x0000006000049947 */ /* 0x001ff00003800000 */
.L_x_13752:
[----:B------:R-:W-:Y:S02]  /*16290*/  SEL R22, R22, RZ, P2 ;  /* 0x000000ff16167207 */ /* 0x000fe40001000000 */
[----:B------:R-:W-:Y:S01]  /*162a0*/  LOP3.LUT R0, R29, R0, RZ, 0x3c, !PT ;  /* 0x000000001d007212 */ /* 0x000fe200078e3cff */
[----:B------:R-:W-:Y:S06]  /*162b0*/  @!P0 BRA `(.L_x_13530) ;  /* 0x0000000000048947 */ /* 0x000fec0003800000 */
[----:B------:R-:W-:Y:S01]  /*162c0*/  BPT.TRAP 0x1 ;  /* 0x000000040000795c */ /* 0x000fe20000300000 */
.L_x_13530:
[----:B------:R-:W-:Y:S01]  /*162d0*/  IMAD R5, R22, 0x8, R5 ;  /* 0x0000000816057824 */ /* 0x000fe200078e0205 */
[----:B------:R-:W-:-:S04]  /*162e0*/  SHF.L.U32 R0, R0, 0x1f, RZ ;  /* 0x0000001f00007819 */ /* 0x000fc800000006ff */
[----:B------:R-:W1:Y:S02]  /*162f0*/  SYNCS.PHASECHK.TRANS64.TRYWAIT P1, [R5+URZ+0x16840], R0 ;  /* 0x01684000050075a7 */ /* 0x000e64000802017f */
[----:B-1----:R-:W-:Y:S05]  /*16300*/  @!P1 BRA `(.L_x_13531) ;  /* 0x0000005c00f89947 */ /* 0x002fea0003800000 */
.L_x_13753:
[----:B------:R-:W-:Y:S05]  /*16310*/  @!P0 BRA `(.L_x_13532) ;  /* 0x0000000000048947 */ /* 0x000fea0003800000 */
[----:B------:R-:W-:Y:S01]  /*16320*/  BPT.TRAP 0x1 ;  /* 0x000000040000795c */ /* 0x000fe20000300000 */
.L_x_13532:
[----:B------:R-:W3:Y:S02]  /*16330*/  SYNCS.PHASECHK.TRANS64.TRYWAIT P1, [R3+URZ+0x16860], R2 ;  /* 0x01686002030075a7 */ /* 0x000ee4000802017f */
[----:B---3--:R-:W-:Y:S05]  /*16340*/  @!P1 BRA `(.L_x_13533) ;  /* 0x0000005c00fc9947 */ /* 0x008fea0003800000 */
.L_x_13754:
[----:B------:R-:W-:Y:S05]  /*16350*/  @!P0 BRA `(.L_x_13534) ;  /* 0x0000000000048947 */ /* 0x000fea0003800000 */
[----:B------:R-:W-:Y:S01]  /*16360*/  BPT.TRAP 0x1 ;  /* 0x000000040000795c */ /* 0x000fe20000300000 */
.L_x_13534:
[----:B------:R0:W0:Y:S02]  /*16370*/  SYNCS.PHASECHK.TRANS64.TRYWAIT P0, [R5+URZ+0x16860], R0 ;  /* 0x01686000050075a7 */ /* 0x000024000800017f */
[----:B0-----:R-:W-:Y:S05]  /*16380*/  @!P0 NANOSLEEP.SYNCS 0x989680 ;  /* 0x009896800000895d */ /* 0x001fea0003900000 */
[----:B------:R-:W0:Y:S02]  /*16390*/  @!P0 SYNCS.PHASECHK.TRANS64 P0, [R5+URZ+0x16860], R0 ;  /* 0x01686000050085a7 */ /* 0x000e24000800007f */
[----:B0-----:R-:W-:Y:S05]  /*163a0*/  @!P0 BRA `(.L_x_13534) ;  /* 0xfffffffc00f08947 */ /* 0x001fea000383ffff */
.L_x_13281:
[----:B------:R-:W-:Y:S05]  /*163b0*/  BSYNC B9 ;  /* 0x0000000000097941 */ /* 0x000fea0003800000 */
.L_x_13278:
[----:B------:R-:W-:Y:S05]  /*163c0*/  EXIT ;  /* 0x000000000000794d */ /* 0x000fea0003800000 */
.L_x_13301:
[----:B0-----:R0:W1:Y:S02]  /*163d0*/  SYNCS.PHASECHK.TRANS64.TRYWAIT P6, [R70+URZ+0x16890], R79 ;  /* 0x0168904f460075a7 */ /* 0x00106400080c017f */
[----:B-1----:R-:W-:Y:S05]  /*163e0*/  @!P6 NANOSLEEP.SYNCS 0x989680 ;  /* 0x009896800000e95d */ /* 0x002fea0003900000 */
[----:B------:R-:W1:Y:S02]  /*163f0*/  @!P6 SYNCS.PHASECHK.TRANS64 P6, [R70+URZ+0x16890], R79 ;  /* 0x0168904f4600e5a7 */ /* 0x000e6400080c007f */
[----:B-1----:R-:W-:Y:S05]  /*16400*/  @!P6 BRA `(.L_x_13301) ;  /* 0xfffffffc00f0e947 */ /* 0x002fea000383ffff */
[----:B------:R-:W-:Y:S05]  /*16410*/  BRA `(.L_x_13535) ;  /* 0xfffffec800407947 */ /* 0x000fea000383ffff */
.L_x_13302:
        /* <DEDUP_REMOVED lines=8> */
.L_x_13537:
[----:B------:R-:W-:Y:S05]  /*164a0*/  BSYNC B1 ;  /* 0x0000000000017941 */ /* 0x000fea0003800000 */
.L_x_13536:
        /* <DEDUP_REMOVED lines=8> */
.L_x_13538:
[----:B------:R-:W-:Y:S05]  /*16530*/  BRA `(.L_x_13539) ;  /* 0xfffffec8000c7947 */ /* 0x000fea000383ffff */
.L_x_13311:
[----:B------:R-:W-:Y:S01]  /*16540*/  BSSY B1, `(.L_x_13540) ;  /* 0x0000008000017945 */ /* 0x000fe20003800000 */
[----:B0---4-:R-:W-:Y:S01]  /*16550*/  IMAD.MOV.U32 R13, RZ, RZ, R85 ;  /* 0x000000ffff0d7224 */ /* 0x011fe200078e0055 */
[----:B------:R-:W-:Y:S01]  /*16560*/  MOV R12, 0x1 ;  /* 0x00000001000c7802 */ /* 0x000fe20000000f00 */
[----:B------:R-:W-:Y:S02]  /*16570*/  IMAD.MOV.U32 R11, RZ, RZ, 0x1c1f ;  /* 0x00001c1fff0b7424 */ /* 0x000fe400078e00ff */
[----:B------:R-:W-:-:S07]  /*16580*/  IMAD.MOV.U32 R15, RZ, RZ, -0x1 ;  /* 0xffffffffff0f7424 */ /* 0x000fce00078e00ff */
[----:B-123--:R-:W-:Y:S05]  /*16590*/  WARPSYNC.COLLECTIVE R15, `(.L_x_13541) ;  /* 0x000000000f087348 */ /* 0x00efea0003c00000 */
[----:B---3--:R0:W3:Y:S02]  /*165a0*/  SHFL.IDX P6, R14, R13, R12, R11 ;  /* 0x0000000c0d0e7389 */ /* 0x0080e400000c000b */
[----:B0123--:R-:W-:Y:S01]  /*165b0*/  ENDCOLLECTIVE ;  /* 0x000000000000791b */ /* 0x00ffe20003800000 */
.L_x_13541:
[----:B------:R-:W-:Y:S05]  /*165c0*/  BSYNC B1 ;  /* 0x0000000000017941 */ /* 0x000fea0003800000 */
.L_x_13540:
        /* <DEDUP_REMOVED lines=8> */
.L_x_13542:
[----:B------:R-:W-:Y:S05]  /*16650*/  BRA `(.L_x_13543) ;  /* 0xfffffecc00787947 */ /* 0x000fea000383ffff */
.L_x_13323:
[----:B-1----:R1:W2:Y:S02]  /*16660*/  SYNCS.PHASECHK.TRANS64.TRYWAIT P4, [R70+URZ+0x16890], R79 ;  /* 0x0168904f460075a7 */ /* 0x0022a4000808017f */
[----:B--2---:R-:W-:Y:S05]  /*16670*/  @!P4 NANOSLEEP.SYNCS 0x989680 ;  /* 0x009896800000c95d */ /* 0x004fea0003900000 */
[----:B------:R-:W2:Y:S02]  /*16680*/  @!P4 SYNCS.PHASECHK.TRANS64 P4, [R70+URZ+0x16890], R79 ;  /* 0x0168904f4600c5a7 */ /* 0x000ea4000808007f */
[----:B--2---:R-:W-:Y:S05]  /*16690*/  @!P4 BRA `(.L_x_13323) ;  /* 0xfffffffc00f0c947 */ /* 0x004fea000383ffff */
[----:B------:R-:W-:Y:S05]  /*166a0*/  BRA `(.L_x_13544) ;  /* 0xfffffed800687947 */ /* 0x000fea000383ffff */
.L_x_13324:
        /* <DEDUP_REMOVED lines=8> */
.L_x_13546:
[----:B------:R-:W-:Y:S05]  /*16730*/  BSYNC B1 ;  /* 0x0000000000017941 */ /* 0x000fea0003800000 */
.L_x_13545:
        /* <DEDUP_REMOVED lines=8> */
.L_x_13547:
[----:B------:R-:W-:Y:S01]  /*167c0*/  IMAD.MOV.U32 R82, RZ, RZ, R14 ;  /* 0x000000ffff527224 */ /* 0x000fe200078e000e */
[----:B------:R-:W-:Y:S06]  /*167d0*/  BRA `(.L_x_13548) ;  /* 0xfffffed800347947 */ /* 0x000fec000383ffff */
.L_x_13329:
[----:B------:R-:W-:Y:S01]  /*167e0*/  BSSY B1, `(.L_x_13549) ;  /* 0x0000008000017945 */ /* 0x000fe20003800000 */
[----:B---3--:R-:W-:Y:S01]  /*167f0*/  IMAD.MOV.U32 R13, RZ, RZ, R85 ;  /* 0x000000ffff0d7224 */ /* 0x008fe200078e0055 */
[----:B--2---:R-:W-:Y:S01]  /*16800*/  MOV R11, 0x1c1f ;  /* 0x00001c1f000b7802 */ /* 0x004fe20000000f00 */
[----:B------:R-:W-:Y:S02]  /*16810*/  IMAD.MOV.U32 R12, RZ, RZ, 0x1 ;  /* 0x00000001ff0c7424 */ /* 0x000fe400078e00ff */
[----:B------:R-:W-:-:S07]  /*16820*/  IMAD.MOV.U32 R15, RZ, RZ, -0x1 ;  /* 0xffffffffff0f7424 */ /* 0x000fce00078e00ff */
[----:B01----:R-:W-:Y:S05]  /*16830*/  WARPSYNC.COLLECTIVE R15, `(.L_x_13550) ;  /* 0x000000000f087348 */ /* 0x003fea0003c00000 */
[----:B------:R2:W3:Y:S02]  /*16840*/  SHFL.IDX P6, R14, R13, R12, R11 ;  /* 0x0000000c0d0e7389 */ /* 0x0004e400000c000b */
[----:B0123--:R-:W-:Y:S01]  /*16850*/  ENDCOLLECTIVE ;  /* 0x000000000000791b */ /* 0x00ffe20003800000 */
.L_x_13550:
[----:B------:R-:W-:Y:S05]  /*16860*/  BSYNC B1 ;  /* 0x0000000000017941 */ /* 0x000fea0003800000 */
.L_x_13549:
        /* <DEDUP_REMOVED lines=8> */
.L_x_13551:
[----:B------:R-:W-:Y:S01]  /*168f0*/  IMAD.MOV.U32 R84, RZ, RZ, R14 ;  /* 0x000000ffff547224 */ /* 0x000fe200078e000e */
[----:B------:R-:W-:Y:S06]  /*16900*/  BRA `(.L_x_13552) ;  /* 0xfffffedc00bc7947 */ /* 0x000fec000383ffff */
.L_x_13334:
[----:B0-----:R0:W1:Y:S02]  /*16910*/  SYNCS.PHASECHK.TRANS64.TRYWAIT P3, [R70+URZ+0x16890], R79 ;  /* 0x0168904f460075a7 */ /* 0x001064000806017f */
[----:B-1----:R-:W-:Y:S05]  /*16920*/  @!P3 NANOSLEEP.SYNCS 0x989680 ;  /* 0x009896800000b95d */ /* 0x002fea0003900000 */
[----:B------:R-:W1:Y:S02]  /*16930*/  @!P3 SYNCS.PHASECHK.TRANS64 P3, [R70+URZ+0x16890], R79 ;  /* 0x0168904f4600b5a7 */ /* 0x000e64000806007f */
[----:B-1----:R-:W-:Y:S05]  /*16940*/  @!P3 BRA `(.L_x_13334) ;  /* 0xfffffffc00f0b947 */ /* 0x002fea000383ffff */
[----:B------:R-:W-:Y:S05]  /*16950*/  BRA `(.L_x_13553) ;  /* 0xfffffee400c47947 */ /* 0x000fea000383ffff */
.L_x_13335:
        /* <DEDUP_REMOVED lines=8> */
.L_x_13555:
[----:B------:R-:W-:Y:S05]  /*169e0*/  BSYNC B1 ;  /* 0x0000000000017941 */ /* 0x000fea0003800000 */
.L_x_13554:
        /* <DEDUP_REMOVED lines=8> */
.L_x_13556:
[----:B------:R-:W-:Y:S01]  /*16a70*/  IMAD.MOV.U32 R7, RZ, RZ, R14 ;  /* 0x000000ffff077224 */ /* 0x000fe200078e000e */
[----:B------:R-:W-:Y:S06]  /*16a80*/  BRA `(.L_x_13557) ;  /* 0xfffffee400e07947 */ /* 0x000fec000383ffff */
.L_x_13338:
        /* <DEDUP_REMOVED lines=8> */
.L_x_13559:
[----:B------:R-:W-:Y:S05]  /*16b10*/  BSYNC B1 ;  /* 0x0000000000017941 */ /* 0x000fea0003800000 */
.L_x_13558:
        /* <DEDUP_REMOVED lines=8> */
.L_x_13560:
[----:B------:R-:W-:Y:S01]  /*16ba0*/  IMAD.MOV.U32 R7, RZ, RZ, R14 ;  /* 0x000000ffff077224 */ /* 0x000fe200078e000e */
[----:B------:R-:W-:Y:S06]  /*16bb0*/  BRA `(.L_x_13561) ;  /* 0xfffffee400dc7947 */ /* 0x000fec000383ffff */
.L_x_13342:
[----:B0-----:R0:W4:Y:S02]  /*16bc0*/  SYNCS.PHASECHK.TRANS64.TRYWAIT P4, [R70+URZ+0x168b0], R79 ;  /* 0x0168b04f460075a7 */ /* 0x001124000808017f */
[----:B----4-:R-:W-:Y:S05]  /*16bd0*/  @!P4 NANOSLEEP.SYNCS 0x989680 ;  /* 0x009896800000c95d */ /* 0x010fea0003900000 */
[----:B------:R-:W4:Y:S02]  /*16be0*/  @!P4 SYNCS.PHASECHK.TRANS64 P4, [R70+URZ+0x168b0], R79 ;  /* 0x0168b04f4600c5a7 */ /* 0x000f24000808007f */
[----:B----4-:R-:W-:Y:S05]  /*16bf0*/  @!P4 BRA `(.L_x_13342) ;  /* 0xfffffffc00f0c947 */ /* 0x010fea000383ffff */
[----:B------:R-:W-:Y:S05]  /*16c00*/  BRA `(.L_x_13562) ;  /* 0xfffffee800547947 */ /* 0x000fea000383ffff */
.L_x_13352:
[----:B------:R-:W0:Y:S01]  /*16c10*/  S2R R0, SR_TID.X ;  /* 0x0000000000007919 */ /* 0x000e220000002100 */
[----:B------:R-:W-:Y:S01]  /*16c20*/  BSSY B0, `(.L_x_13563) ;  /* 0x000000c000007945 */ /* 0x000fe20003800000 */
[----:B-1----:R-:W-:Y:S01]  /*16c30*/  MOV R12, RZ ;  /* 0x000000ff000c7202 */ /* 0x002fe20000000f00 */
[----:B----4-:R-:W-:Y:S02]  /*16c40*/  IMAD.MOV.U32 R11, RZ, RZ, 0x1f ;  /* 0x0000001fff0b7424 */ /* 0x010fe400078e00ff */
[----:B------:R-:W-:Y:S02]  /*16c50*/  IMAD.MOV.U32 R15, RZ, RZ, -0x1 ;  /* 0xffffffffff0f7424 */ /* 0x000fe400078e00ff */
[----:B0-----:R-:W-:-:S05]  /*16c60*/  VIADD R4, R0, 0xffffff80 ;  /* 0xffffff8000047836 */ /* 0x001fca0000000000 */
[----:B------:R-:W-:-:S04]  /*16c70*/  SHF.R.S32.HI R0, RZ, 0x1f, R4 ;  /* 0x0000001fff007819 */ /* 0x000fc80000011404 */
[----:B------:R-:W-:-:S04]  /*16c80*/  LEA.HI R0, R0, R4, RZ, 0x7 ;  /* 0x0000000400007211 */ /* 0x000fc800078f38ff */
[----:B------:R-:W-:-:S05]  /*16c90*/  SHF.R.S32.HI R0, RZ, 0x7, R0 ;  /* 0x00000007ff007819 */ /* 0x000fca0000011400 */
[----:B--2---:R-:W-:-:S07]  /*16ca0*/  IMAD.MOV.U32 R13, RZ, RZ, R0 ;  /* 0x000000ffff0d7224 */ /* 0x004fce00078e0000 */
[----:B-----5:R-:W-:Y:S05]  /*16cb0*/  WARPSYNC.COLLECTIVE R15, `(.L_x_13564) ;  /* 0x000000000f087348 */ /* 0x020fea0003c00000 */
[----:B------:R0:W1:Y:S02]  /*16cc0*/  SHFL.IDX P6, R14, R13, R12, R11 ;  /* 0x0000000c0d0e7389 */ /* 0x00006400000c000b */
[----:B01---5:R-:W-:Y:S01]  /*16cd0*/  ENDCOLLECTIVE ;  /* 0x000000000000791b */ /* 0x023fe20003800000 */
.L_x_13564:
[----:B------:R-:W-:Y:S05]  /*16ce0*/  BSYNC B0 ;  /* 0x0000000000007941 */ /* 0x000fea0003800000 */
.L_x_13563:
[----:B------:R3:W-:Y:S01]  /*16cf0*/  STL [R1+0x28], R14 ;  /* 0x0000280e01007387 */ /* 0x0007e20000100800 */
[----:B------:R-:W-:Y:S05]  /*16d00*/  BRA `(.L_x_13565) ;  /* 0xfffffef0005c7947 */ /* 0x000fea000383ffff */
.L_x_13364:
[----:B------:R-:W-:Y:S01]  /*16d10*/  BSSY B1, `(.L_x_13566) ;  /* 0x0000008000017945 */ /* 0x000fe20003800000 */
[----:B--2---:R-:W-:Y:S01]  /*16d20*/  IMAD.MOV.U32 R13, RZ, RZ, R26 ;  /* 0x000000ffff0d7224 */ /* 0x004fe200078e001a */
[----:B----4-:R-:W-:Y:S01]  /*16d30*/  MOV R11, 0x1c1f ;  /* 0x00001c1f000b7802 */ /* 0x010fe20000000f00 */
[----:B------:R-:W-:Y:S02]  /*16d40*/  IMAD.MOV.U32 R12, RZ, RZ, RZ ;  /* 0x000000ffff0c7224 */ /* 0x000fe400078e00ff */
[----:B------:R-:W-:-:S07]  /*16d50*/  IMAD.MOV.U32 R15, RZ, RZ, -0x1 ;  /* 0xffffffffff0f7424 */ /* 0x000fce00078e00ff */
[----:B---3--:R-:W-:Y:S05]  /*16d60*/  WARPSYNC.COLLECTIVE R15, `(.L_x_13567) ;  /* 0x000000000f087348 */ /* 0x008fea0003c00000 */
[----:B---3--:R0:W1:Y:S02]  /*16d70*/  SHFL.IDX P6, R14, R13, R12, R11 ;  /* 0x0000000c0d0e7389 */ /* 0x00806400000c000b */
[----:B01----:R-:W-:Y:S01]  /*16d80*/  ENDCOLLECTIVE ;  /* 0x000000000000791b */ /* 0x003fe20003800000 */
.L_x_13567:
[----:B------:R-:W-:Y:S05]  /*16d90*/  BSYNC B1 ;  /* 0x0000000000017941 */ /* 0x000fea0003800000 */
.L_x_13566:
        /* <DEDUP_REMOVED lines=8> */
.L_x_13568:
[----:B------:R-:W-:Y:S02]  /*16e20*/  IMAD.MOV.U32 R13, RZ, RZ, R28 ;  /* 0x000000ffff0d7224 */ /* 0x000fe400078e001c */
[----:B------:R-:W-:-:S07]  /*16e30*/  IMAD.MOV.U32 R0, RZ, RZ, R14 ;  /* 0x000000ffff007224 */ /* 0x000fce00078e000e */
[----:B------:R-:W-:Y:S05]  /*16e40*/  WARPSYNC.COLLECTIVE R15, `(.L_x_13569) ;  /* 0x000000000f087348 */ /* 0x000fea0003c00000 */
[----:B------:R0:W1:Y:S02]  /*16e50*/  SHFL.IDX P6, R14, R13, R12, R11 ;  /* 0x0000000c0d0e7389 */ /* 0x00006400000c000b */
[----:B01----:R-:W-:Y:S01]  /*16e60*/  ENDCOLLECTIVE ;  /* 0x000000000000791b */ /* 0x003fe20003800000 */
.L_x_13569:
[----:B------:R-:W-:Y:S01]  /*16e70*/  MOV R13, R27 ;  /* 0x0000001b000d7202 */ /* 0x000fe20000000f00 */
[----:B------:R-:W-:-:S07]  /*16e80*/  IMAD.MOV.U32 R5, RZ, RZ, R14 ;  /* 0x000000ffff057224 */ /* 0x000fce00078e000e */
[----:B------:R-:W-:Y:S05]  /*16e90*/  WARPSYNC.COLLECTIVE R15, `(.L_x_13570) ;  /* 0x000000000f087348 */ /* 0x000fea0003c00000 */
[----:B------:R0:W1:Y:S02]  /*16ea0*/  SHFL.IDX P6, R14, R13, R12, R11 ;  /* 0x0000000c0d0e7389 */ /* 0x00006400000c000b */
[----:B01----:R-:W-:Y:S01]  /*16eb0*/  ENDCOLLECTIVE ;  /* 0x000000000000791b */ /* 0x003fe20003800000 */
.L_x_13570:
[----:B------:R-:W-:Y:S05]  /*16ec0*/  BRA `(.L_x_13571) ;  /* 0xfffffef4006c7947 */ /* 0x000fea000383ffff */
.L_x_13368:
[----:B0-----:R0:W1:Y:S02]  /*16ed0*/  SYNCS.PHASECHK.TRANS64.TRYWAIT P0, [R18+URZ+0x16800], R15 ;  /* 0x0168000f120075a7 */ /* 0x001064000800017f */
[----:B-1----:R-:W-:Y:S05]  /*16ee0*/  @!P0 NANOSLEEP.SYNCS 0x989680 ;  /* 0x009896800000895d */ /* 0x002fea0003900000 */
[----:B------:R-:W1:Y:S02]  /*16ef0*/  @!P0 SYNCS.PHASECHK.TRANS64 P0, [R18+URZ+0x16800], R15 ;  /* 0x0168000f120085a7 */ /* 0x000e64000800007f */
[----:B-1----:R-:W-:Y:S05]  /*16f00*/  @!P0 BRA `(.L_x_13368) ;  /* 0xfffffffc00f08947 */ /* 0x002fea000383ffff */
[----:B------:R-:W-:Y:S05]  /*16f10*/  BRA `(.L_x_13572) ;  /* 0xfffffef800a87947 */ /* 0x000fea000383ffff */
.L_x_13376:
[----:B------:R-:W-:Y:S01]  /*16f20*/  BSSY B1, `(.L_x_13573) ;  /* 0x0000008000017945 */ /* 0x000fe20003800000 */
[----:B--2---:R-:W-:Y:S02]  /*16f30*/  IMAD.MOV.U32 R13, RZ, RZ, R26 ;  /* 0x000000ffff0d7224 */ /* 0x004fe400078e001a */
[----:B------:R-:W-:Y:S02]  /*16f40*/  IMAD.MOV.U32 R12, RZ, RZ, RZ ;  /* 0x000000ffff0c7224 */ /* 0x000fe400078e00ff */
[----:B----4-:R-:W-:Y:S02]  /*16f50*/  IMAD.MOV.U32 R11, RZ, RZ, 0x1c1f ;  /* 0x00001c1fff0b7424 */ /* 0x010fe400078e00ff */
[----:B------:R-:W-:-:S07]  /*16f60*/  IMAD.MOV.U32 R15, RZ, RZ, -0x1 ;  /* 0xffffffffff0f7424 */ /* 0x000fce00078e00ff */
[----:B---3--:R-:W-:Y:S05]  /*16f70*/  WARPSYNC.COLLECTIVE R15, `(.L_x_13574) ;  /* 0x000000000f087348 */ /* 0x008fea0003c00000 */
[----:B---3--:R0:W1:Y:S02]  /*16f80*/  SHFL.IDX P6, R14, R13, R12, R11 ;  /* 0x0000000c0d0e7389 */ /* 0x00806400000c000b */
[----:B01----:R-:W-:Y:S01]  /*16f90*/  ENDCOLLECTIVE ;  /* 0x000000000000791b */ /* 0x003fe20003800000 */
.L_x_13574:
[----:B------:R-:W-:Y:S05]  /*16fa0*/  BSYNC B1 ;  /* 0x0000000000017941 */ /* 0x000fea0003800000 */
.L_x_13573:
        /* <DEDUP_REMOVED lines=8> */
.L_x_13575:
[----:B------:R-:W-:Y:S01]  /*17030*/  IMAD.MOV.U32 R13, RZ, RZ, R28 ;  /* 0x000000ffff0d7224 */ /* 0x000fe200078e001c */
[----:B------:R-:W-:-:S07]  /*17040*/  MOV R3, R14 ;  /* 0x0000000e00037202 */ /* 0x000fce0000000f00 */
[----:B------:R-:W-:Y:S05]  /*17050*/  WARPSYNC.COLLECTIVE R15, `(.L_x_13576) ;  /* 0x000000000f087348 */ /* 0x000fea0003c00000 */
[----:B------:R0:W1:Y:S02]  /*17060*/  SHFL.IDX P6, R14, R13, R12, R11 ;  /* 0x0000000c0d0e7389 */ /* 0x00006400000c000b */
[----:B01----:R-:W-:Y:S01]  /*17070*/  ENDCOLLECTIVE ;  /* 0x000000000000791b */ /* 0x003fe20003800000 */
.L_x_13576:
[----:B------:R-:W-:Y:S02]  /*17080*/  IMAD.MOV.U32 R13, RZ, RZ, R27 ;  /* 0x000000ffff0d7224 */ /* 0x000fe400078e001b */
[----:B------:R-:W-:-:S07]  /*17090*/  IMAD.MOV.U32 R20, RZ, RZ, R14 ;  /* 0x000000ffff147224 */ /* 0x000fce00078e000e */
[----:B------:R-:W-:Y:S05]  /*170a0*/  WARPSYNC.COLLECTIVE R15, `(.L_x_13577) ;  /* 0x000000000f087348 */ /* 0x000fea0003c00000 */
[----:B------:R0:W1:Y:S02]  /*170b0*/  SHFL.IDX P6, R14, R13, R12, R11 ;  /* 0x0000000c0d0e7389 */ /* 0x00006400000c000b */
[----:B01----:R-:W-:Y:S01]  /*170c0*/  ENDCOLLECTIVE ;  /* 0x000000000000791b */ /* 0x003fe20003800000 */
.L_x_13577:
[----:B------:R-:W-:Y:S05]  /*170d0*/  BRA `(.L_x_13578) ;  /* 0xffffff0400107947 */ /* 0x000fea000383ffff */
.L_x_13380:
[----:B0-----:R0:W1:Y:S02]  /*170e0*/  SYNCS.PHASECHK.TRANS64.TRYWAIT P1, [R18+URZ+0x16800], R25 ;  /* 0x01680019120075a7 */ /* 0x001064000802017f */
[----:B-1----:R-:W-:Y:S05]  /*170f0*/  @!P1 NANOSLEEP.SYNCS 0x989680 ;  /* 0x009896800000995d */ /* 0x002fea0003900000 */
[----:B------:R-:W1:Y:S02]  /*17100*/  @!P1 SYNCS.PHASECHK.TRANS64 P1, [R18+URZ+0x16800], R25 ;  /* 0x01680019120095a7 */ /* 0x000e64000802007f */
[----:B-1----:R-:W-:Y:S05]  /*17110*/  @!P1 BRA `(.L_x_13380) ;  /* 0xfffffffc00f09947 */ /* 0x002fea000383ffff */
[----:B------:R-:W-:Y:S05]  /*17120*/  BRA `(.L_x_13579) ;  /* 0xffffff0400f47947 */ /* 0x000fea000383ffff */
.L_x_13386:
[----:B0-----:R0:W2:Y:S02]  /*17130*/  SYNCS.PHASECHK.TRANS64.TRYWAIT P1, [R3+URZ+0x16830], R4 ;  /* 0x01683004030075a7 */ /* 0x0010a4000802017f */
[----:B--2---:R-:W-:Y:S05]  /*17140*/  @!P1 NANOSLEEP.SYNCS 0x989680 ;  /* 0x009896800000995d */ /* 0x004fea0003900000 */
[----:B------:R-:W2:Y:S02]  /*17150*/  @!P1 SYNCS.PHASECHK.TRANS64 P1, [R3+URZ+0x16830], R4 ;  /* 0x01683004030095a7 */ /* 0x000ea4000802007f */
[----:B--2---:R-:W-:Y:S05]  /*17160*/  @!P1 BRA `(.L_x_13386) ;  /* 0xfffffffc00f09947 */ /* 0x004fea000383ffff */
[----:B------:R-:W-:Y:S05]  /*17170*/  BRA `(.L_x_13385) ;  /* 0xffffff1400387947 */ /* 0x000fea000383ffff */
.L_x_13393:
[----:B--2---:R2:W3:Y:S02]  /*17180*/  SYNCS.PHASECHK.TRANS64.TRYWAIT P2, [R9+URZ+0x16830], R0 ;  /* 0x01683000090075a7 */ /* 0x0044e4000804017f */
[----:B---3--:R-:W-:Y:S05]  /*17190*/  @!P2 NANOSLEEP.SYNCS 0x989680 ;  /* 0x009896800000a95d */ /* 0x008fea0003900000 */
[----:B------:R-:W3:Y:S02]  /*171a0*/  @!P2 SYNCS.PHASECHK.TRANS64 P2, [R9+URZ+0x16830], R0 ;  /* 0x016830000900a5a7 */ /* 0x000ee4000804007f */
[----:B---3--:R-:W-:Y:S05]  /*171b0*/  @!P2 BRA `(.L_x_13393) ;  /* 0xfffffffc00f0a947 */ /* 0x008fea000383ffff */
[----:B------:R-:W-:Y:S05]  /*171c0*/  BRA `(.L_x_13392) ;  /* 0xffffff34008c7947 */ /* 0x000fea000383ffff */
.L_x_13397:
[----:B-1----:R1:W2:Y:S02]  /*171d0*/  SYNCS.PHASECHK.TRANS64.TRYWAIT P1, [R4+URZ+0x16850], R0 ;  /* 0x01685000040075a7 */ /* 0x0022a4000802017f */
[----:B--2---:R-:W-:Y:S05]  /*171e0*/  @!P1 NANOSLEEP.SYNCS 0x989680 ;  /* 0x009896800000995d */ /* 0x004fea0003900000 */
[----:B------:R-:W2:Y:S02]  /*171f0*/  @!P1 SYNCS.PHASECHK.TRANS64 P1, [R4+URZ+0x16850], R0 ;  /* 0x01685000040095a7 */ /* 0x000ea4000802007f */
[----:B--2---:R-:W-:Y:S05]  /*17200*/  @!P1 BRA `(.L_x_13397) ;  /* 0xfffffffc00f09947 */ /* 0x004fea000383ffff */
[----:B------:R-:W-:Y:S05]  /*17210*/  BRA `(.L_x_13394) ;  /* 0xffffff3800647947 */ /* 0x000fea000383ffff */
.L_x_13404:
[----:B-1----:R1:W2:Y:S02]  /*17220*/  SYNCS.PHASECHK.TRANS64.TRYWAIT P1, [R12+URZ+0x16850], R5 ;  /* 0x016850050c0075a7 */ /* 0x0022a4000802017f */
[----:B--2---:R-:W-:Y:S05]  /*17230*/  @!P1 NANOSLEEP.SYNCS 0x989680 ;  /* 0x009896800000995d */ /* 0x004fea0003900000 */
[----:B------:R-:W2:Y:S02]  /*17240*/  @!P1 SYNCS.PHASECHK.TRANS64 P1, [R12+URZ+0x16850], R5 ;  /* 0x016850050c0095a7 */ /* 0x000ea4000802007f */
[----:B--2---:R-:W-:Y:S05]  /*17250*/  @!P1 BRA `(.L_x_13404) ;  /* 0xfffffffc00f09947 */ /* 0x004fea000383ffff */
[----:B------:R-:W-:Y:S05]  /*17260*/  BRA `(.L_x_13403) ;  /* 0xffffff5400347947 */ /* 0x000fea000383ffff */
.L_x_13410:
[----:B------:R-:W-:Y:S01]  /*17270*/  MOV R13, R41 ;  /* 0x00000029000d7202 */ /* 0x000fe20000000f00 */
[----:B------:R-:W-:Y:S02]  /*17280*/  IMAD.MOV.U32 R12, RZ, RZ, RZ ;  /* 0x000000ffff0c7224 */ /* 0x000fe400078e00ff */
[----:B------:R-:W-:Y:S02]  /*17290*/  IMAD.MOV.U32 R11, RZ, RZ, 0x181f ;  /* 0x0000181fff0b7424 */ /* 0x000fe400078e00ff */
[----:B------:R-:W-:Y:S02]  /*172a0*/  IMAD.MOV.U32 R15, RZ, RZ, -0x1 ;  /* 0xffffffffff0f7424 */ /* 0x000fe400078e00ff */
[----:B------:R-:W-:-:S07]  /*172b0*/  IMAD R42, R68, 0xc0, R70 ;  /* 0x000000c0442a7824 */ /* 0x000fce00078e0246 */
[----:B0----5:R-:W-:Y:S05]  /*172c0*/  WARPSYNC.COLLECTIVE R15, `(.L_x_13580) ;  /* 0x000000000f087348 */ /* 0x021fea0003c00000 */
[----:B------:R1:W2:Y:S02]  /*172d0*/  SHFL.IDX P6, R14, R13, R12, R11 ;  /* 0x0000000c0d0e7389 */ /* 0x0002a400000c000b */
[----:B012--5:R-:W-:Y:S01]  /*172e0*/  ENDCOLLECTIVE ;  /* 0x000000000000791b */ /* 0x027fe20003800000 */
.L_x_13580:
[----:B------:R-:W-:Y:S01]  /*172f0*/  IADD3 R20, R42, 0x30, RZ ;  /* 0x000000302a147810 */ /* 0x000fe20007ffe0ff */
[----:B------:R-:W-:Y:S01]  /*17300*/  IMAD.MOV.U32 R13, RZ, RZ, R40 ;  /* 0x000000ffff0d7224 */ /* 0x000fe200078e0028 */
[----:B------:R-:W-:-:S07]  /*17310*/  MOV R0, R14 ;  /* 0x0000000e00007202 */ /* 0x000fce0000000f00 */
[----:B------:R-:W-:Y:S05]  /*17320*/  WARPSYNC.COLLECTIVE R15, `(.L_x_13581) ;  /* 0x000000000f087348 */ /* 0x000fea0003c00000 */
[----:B------:R0:W1:Y:S02]  /*17330*/  SHFL.IDX P6, R14, R13, R12, R11 ;  /* 0x0000000c0d0e7389 */ /* 0x00006400000c000b */
[----:B01----:R-:W-:Y:S01]  /*17340*/  ENDCOLLECTIVE ;  /* 0x000000000000791b */ /* 0x003fe20003800000 */
.L_x_13581:
[----:B------:R-:W-:Y:S02]  /*17350*/  ULDC UR4, c[0x0][0xac8] ;  /* 0x0002b20000047ab9 */ /* 0x000fe40000000800 */
[----:B------:R-:W-:-:S04]  /*17360*/  ISETP.GE.AND P0, PT, R59, UR4, PT ;  /* 0x000000043b007c0c */ /* 0x000fc8000bf06270 */
[-C--:B------:R-:W-:Y:S01]  /*17370*/  ISETP.GE.OR P4, PT, R20, R61.reuse, P0 ;  /* 0x0000003d1400720c */ /* 0x080fe20000786670 */
[C---:B------:R-:W-:Y:S01]  /*17380*/  VIADD R20, R42.reuse, 0x60 ;  /* 0x000000602a147836 */ /* 0x040fe20000000000 */
[----:B------:R-:W-:-:S04]  /*17390*/  ISETP.GE.OR P3, PT, R42, R61, P0 ;  /* 0x0000003d2a00720c */ /* 0x000fc80000766670 */
[----:B------:R-:W-:Y:S01]  /*173a0*/  ISETP.GE.OR P2, PT, R20, R61, P0 ;  /* 0x0000003d1400720c */ /* 0x000fe20000746670 */
[----:B------:R-:W-:Y:S01]  /*173b0*/  IMAD.MOV.U32 R13, RZ, RZ, R41 ;  /* 0x000000ffff0d7224 */ /* 0x000fe200078e0029 */
[----:B------:R-:W-:Y:S01]  /*173c0*/  MOV R12, 0x1 ;  /* 0x00000001000c7802 */ /* 0x000fe20000000f00 */
[----:B------:R-:W-:-:S10]  /*173d0*/  IMAD.MOV.U32 R3, RZ, RZ, R14 ;  /* 0x000000ffff037224 */ /* 0x000fd400078e000e */
[----:B------:R-:W-:Y:S05]  /*173e0*/  WARPSYNC.COLLECTIVE R15, `(.L_x_13582) ;  /* 0x000000000f087348 */ /* 0x000fea0003c00000 */
[----:B------:R0:W1:Y:S02]  /*173f0*/  SHFL.IDX P6, R14, R13, R12, R11 ;  /* 0x0000000c0d0e7389 */ /* 0x00006400000c000b */
[----:B01----:R-:W-:Y:S01]  /*17400*/  ENDCOLLECTIVE ;  /* 0x000000000000791b */ /* 0x003fe20003800000 */
.L_x_13582:
[----:B------:R-:W-:-:S04]  /*17410*/  @!P3 LEA R32, P5, R59, R3, 0x1 ;  /* 0x000000033b20b211 */ /* 0x000fc800078a08ff */
[----:B------:R-:W-:Y:S01]  /*17420*/  @!P3 LEA.HI.X R3, R59, R0, R58, 0x1, P5 ;  /* 0x000000003b03b211 */ /* 0x000fe200028f0c3a */
[----:B------:R-:W-:Y:S02]  /*17430*/  IMAD.MOV.U32 R13, RZ, RZ, R40 ;  /* 0x000000ffff0d7224 */ /* 0x000fe400078e0028 */
[----:B------:R-:W-:-:S07]  /*17440*/  IMAD.MOV.U32 R8, RZ, RZ, R14 ;  /* 0x000000ffff087224 */ /* 0x000fce00078e000e */
[----:B------:R-:W-:Y:S05]  /*17450*/  WARPSYNC.COLLECTIVE R15, `(.L_x_13583) ;  /* 0x000000000f087348 */ /* 0x000fea0003c00000 */
[----:B------:R0:W1:Y:S02]  /*17460*/  SHFL.IDX P6, R14, R13, R12, R11 ;  /* 0x0000000c0d0e7389 */ /* 0x00006400000c000b */
[----:B01----:R-:W-:Y:S01]  /*17470*/  ENDCOLLECTIVE ;  /* 0x000000000000791b */ /* 0x003fe20003800000 */
.L_x_13583:
[----:B------:R-:W-:Y:S01]  /*17480*/  MOV R13, R41 ;  /* 0x00000029000d7202 */ /* 0x000fe20000000f00 */
[----:B------:R-:W-:Y:S02]  /*17490*/  IMAD.MOV.U32 R12, RZ, RZ, 0x2 ;  /* 0x00000002ff0c7424 */ /* 0x000fe400078e00ff */
[----:B------:R-:W-:-:S07]  /*174a0*/  IMAD.MOV.U32 R9, RZ, RZ, R14 ;  /* 0x000000ffff097224 */ /* 0x000fce00078e000e */
[----:B------:R-:W-:Y:S05]  /*174b0*/  WARPSYNC.COLLECTIVE R15, `(.L_x_13584) ;  /* 0x000000000f087348 */ /* 0x000fea0003c00000 */
[----:B------:R0:W1:Y:S02]  /*174c0*/  SHFL.IDX P6, R14, R13, R12, R11 ;  /* 0x0000000c0d0e7389 */ /* 0x00006400000c000b */
[----:B01----:R-:W-:Y:S01]  /*174d0*/  ENDCOLLECTIVE ;  /* 0x000000000000791b */ /* 0x003fe20003800000 */
.L_x_13584:
[----:B------:R-:W-:Y:S01]  /*174e0*/  @!P4 LEA R20, P1, R59, R9, 0x1 ;  /* 0x000000093b14c211 */ /* 0x000fe200078208ff */
[----:B------:R-:W-:-:S03]  /*174f0*/  @!P3 IMAD.MOV.U32 R9, RZ, RZ, R3 ;  /* 0x000000ffff09b224 */ /* 0x000fc600078e0003 */
[----:B------:R-:W-:Y:S01]  /*17500*/  @!P4 LEA.HI.X R21, R59, R8, R58, 0x1, P1 ;  /* 0x000000083b15c211 */ /* 0x000fe200008f0c3a */
[----:B------:R-:W-:-:S05]  /*17510*/  @!P3 IMAD.MOV.U32 R8, RZ, RZ, R32 ;  /* 0x000000ffff08b224 */ /* 0x000fca00078e0020 */
[----:B------:R0:W-:Y:S01]  /*17520*/  @!P3 ST.E.128 desc[UR42][R8.64], R4 ;  /* 0x000000040800b985 */ /* 0x0001e2000c101d2a */
[----:B------:R-:W-:-:S03]  /*17530*/  IMAD.MOV.U32 R13, RZ, RZ, R40 ;  /* 0x000000ffff0d7224 */ /* 0x000fc600078e0028 */
[----:B------:R0:W-:Y:S01]  /*17540*/  @!P4 ST.E.128 desc[UR42][R20.64], R24 ;  /* 0x000000181400c985 */ /* 0x0001e2000c101d2a */
[----:B------:R-:W-:-:S07]  /*17550*/  IMAD.MOV.U32 R10, RZ, RZ, R14 ;  /* 0x000000ffff0a7224 */ /* 0x000fce00078e000e */
[----:B0-----:R-:W-:Y:S05]  /*17560*/  WARPSYNC.COLLECTIVE R15, `(.L_x_13585) ;  /* 0x000000000f087348 */ /* 0x001fea0003c00000 */
[----:B------:R1:W2:Y:S02]  /*17570*/  SHFL.IDX P6, R14, R13, R12, R11 ;  /* 0x0000000c0d0e7389 */ /* 0x0002a400000c000b */
[----:B012---:R-:W-:Y:S01]  /*17580*/  ENDCOLLECTIVE ;  /* 0x000000000000791b */ /* 0x007fe20003800000 */
.L_x_13585:
[----:B------:R-:W-:Y:S01]  /*17590*/  MOV R13, R41 ;  /* 0x00000029000d7202 */ /* 0x000fe20000000f00 */
[----:B------:R-:W-:Y:S01]  /*175a0*/  IMAD.MOV.U32 R12, RZ, RZ, 0x3 ;  /* 0x00000003ff0c7424 */ /* 0x000fe200078e00ff */
[----:B------:R-:W-:-:S13]  /*175b0*/  @!P2 LEA R43, P5, R59, R14, 0x1 ;  /* 0x0000000e3b2ba211 */ /* 0x000fda00078a08ff */
[----:B------:R-:W-:Y:S05]  /*175c0*/  WARPSYNC.COLLECTIVE R15, `(.L_x_13586) ;  /* 0x000000000f087348 */ /* 0x000fea0003c00000 */
[----:B------:R0:W1:Y:S02]  /*175d0*/  SHFL.IDX P6, R14, R13, R12, R11 ;  /* 0x0000000c0d0e7389 */ /* 0x00006400000c000b */
[----:B01----:R-:W-:Y:S01]  /*175e0*/  ENDCOLLECTIVE ;  /* 0x000000000000791b */ /* 0x003fe20003800000 */
.L_x_13586:
[----:B------:R-:W-:Y:S02]  /*175f0*/  @!P2 LEA.HI.X R10, R59, R10, R58, 0x1, P5 ;  /* 0x0000000a3b0aa211 */ /* 0x000fe400028f0c3a */
[----:B------:R-:W-:-:S03]  /*17600*/  @!P2 MOV R4, R43 ;  /* 0x0000002b0004a202 */ /* 0x000fc60000000f00 */
[----:B------:R-:W-:-:S05]  /*17610*/  @!P2 IMAD.MOV.U32 R5, RZ, RZ, R10 ;  /* 0x000000ffff05a224 */ /* 0x000fca00078e000a */
[----:B------:R0:W-:Y:S01]  /*17620*/  @!P2 ST.E.128 desc[UR42][R4.64], R28 ;  /* 0x0000001c0400a985 */ /* 0x0001e2000c101d2a */
[----:B------:R-:W-:Y:S02]  /*17630*/  IMAD.MOV.U32 R13, RZ, RZ, R40 ;  /* 0x000000ffff0d7224 */ /* 0x000fe400078e0028 */
[----:B------:R-:W-:-:S07]  /*17640*/  IMAD.MOV.U32 R0, RZ, RZ, R14 ;  /* 0x000000ffff007224 */ /* 0x000fce00078e000e */
[----:B0-----:R-:W-:Y:S05]  /*17650*/  WARPSYNC.COLLECTIVE R15, `(.L_x_13587) ;  /* 0x000000000f087348 */ /* 0x001fea0003c00000 */
[----:B------:R1:W2:Y:S02]  /*17660*/  SHFL.IDX P6, R14, R13, R12, R11 ;  /* 0x0000000c0d0e7389 */ /* 0x0002a400000c000b */
[----:B012---:R-:W-:Y:S01]  /*17670*/  ENDCOLLECTIVE ;  /* 0x000000000000791b */ /* 0x007fe20003800000 */
.L_x_13587:
[----:B------:R-:W-:Y:S05]  /*17680*/  BRA `(.L_x_13588) ;  /* 0xffffff6800787947 */ /* 0x000fea000383ffff */
.L_x_13412:
[----:B------:R-:W-:Y:S01]  /*17690*/  IMAD.MOV.U32 R13, RZ, RZ, R4 ;  /* 0x000000ffff0d7224 */ /* 0x000fe200078e0004 */
[----:B------:R-:W-:Y:S01]  /*176a0*/  MOV R11, 0x1c1f ;  /* 0x00001c1f000b7802 */ /* 0x000fe20000000f00 */
[----:B------:R-:W-:Y:S02]  /*176b0*/  IMAD.MOV.U32 R12, RZ, RZ, RZ ;  /* 0x000000ffff0c7224 */ /* 0x000fe400078e00ff */
[----:B------:R-:W-:-:S07]  /*176c0*/  IMAD.MOV.U32 R15, RZ, RZ, -0x1 ;  /* 0xffffffffff0f7424 */ /* 0x000fce00078e00ff */
[----:B------:R-:W-:Y:S05]  /*176d0*/  WARPSYNC.COLLECTIVE R15, `(.L_x_13589) ;  /* 0x000000000f087348 */ /* 0x000fea0003c00000 */
[----:B------:R0:W1:Y:S02]  /*176e0*/  SHFL.IDX P6, R14, R13, R12, R11 ;  /* 0x0000000c0d0e7389 */ /* 0x00006400000c000b */
[----:B01----:R-:W-:Y:S01]  /*176f0*/  ENDCOLLECTIVE ;  /* 0x000000000000791b */ /* 0x003fe20003800000 */
.L_x_13589:
[----:B------:R-:W-:Y:S02]  /*17700*/  IMAD.MOV.U32 R13, RZ, RZ, R0 ;  /* 0x000000ffff0d7224 */ /* 0x000fe400078e0000 */
[----:B------:R-:W-:-:S07]  /*17710*/  IMAD.MOV.U32 R3, RZ, RZ, R14 ;  /* 0x000000ffff037224 */ /* 0x000fce00078e000e */
[----:B------:R-:W-:Y:S05]  /*17720*/  WARPSYNC.COLLECTIVE R15, `(.L_x_13590) ;  /* 0x000000000f087348 */ /* 0x000fea0003c00000 */
[----:B------:R0:W1:Y:S02]  /*17730*/  SHFL.IDX P6, R14, R13, R12, R11 ;  /* 0x0000000c0d0e7389 */ /* 0x00006400000c000b */
[----:B01----:R-:W-:Y:S01]  /*17740*/  ENDCOLLECTIVE ;  /* 0x000000000000791b */ /* 0x003fe20003800000 */
.L_x_13590:
[----:B------:R-:W-:Y:S05]  /*17750*/  BRA `(.L_x_13591) ;  /* 0xffffff6c00547947 */ /* 0x000fea000383ffff */
.L_x_13415:
[----:B------:R-:W-:Y:S01]  /*17760*/  BSSY B1, `(.L_x_13592) ;  /* 0x0000008000017945 */ /* 0x000fe20003800000 */
[----:B---3--:R-:W-:Y:S01]  /*17770*/  MOV R13, R4 ;  /* 0x00000004000d7202 */ /* 0x008fe20000000f00 */
[----:B------:R-:W-:Y:S02]  /*17780*/  IMAD.MOV.U32 R12, RZ, RZ, 0x1 ;  /* 0x00000001ff0c7424 */ /* 0x000fe400078e00ff */
[----:B------:R-:W-:Y:S02]  /*17790*/  IMAD.MOV.U32 R11, RZ, RZ, 0x1c1f ;  /* 0x00001c1fff0b7424 */ /* 0x000fe400078e00ff */
[----:B------:R-:W-:-:S07]  /*177a0*/  IMAD.MOV.U32 R15, RZ, RZ, -0x1 ;  /* 0xffffffffff0f7424 */ /* 0x000fce00078e00ff */
[----:B012---:R-:W-:Y:S05]  /*177b0*/  WARPSYNC.COLLECTIVE R15, `(.L_x_13593) ;  /* 0x000000000f087348 */ /* 0x007fea0003c00000 */
[----:B--2---:R2:W3:Y:S02]  /*177c0*/  SHFL.IDX P6, R14, R13, R12, R11 ;  /* 0x0000000c0d0e7389 */ /* 0x0044e400000c000b */
[----:B0123--:R-:W-:Y:S01]  /*177d0*/  ENDCOLLECTIVE ;  /* 0x000000000000791b */ /* 0x00ffe20003800000 */
.L_x_13593:
[----:B------:R-:W-:Y:S05]  /*177e0*/  BSYNC B1 ;  /* 0x0000000000017941 */ /* 0x000fea0003800000 */
.L_x_13592:
        /* <DEDUP_REMOVED lines=8> */
.L_x_13594:
[----:B------:R-:W-:Y:S05]  /*17870*/  BRA `(.L_x_13595) ;  /* 0xffffff6c00b07947 */ /* 0x000fea000383ffff */
.L_x_13419:
[----:B------:R-:W-:Y:S01]  /*17880*/  IMAD.MOV.U32 R13, RZ, RZ, R20 ;  /* 0x000000ffff0d7224 */ /* 0x000fe200078e0014 */
[----:B------:R-:W-:Y:S01]  /*17890*/  MOV R15, 0xffffffff ;  /* 0xffffffff000f7802 */ /* 0x000fe20000000f00 */
[----:B------:R-:W-:Y:S02]  /*178a0*/  IMAD.MOV.U32 R12, RZ, RZ, RZ ;  /* 0x000000ffff0c7224 */ /* 0x000fe400078e00ff */
[----:B------:R-:W-:Y:S02]  /*178b0*/  IMAD.MOV.U32 R11, RZ, RZ, 0x181f ;  /* 0x0000181fff0b7424 */ /* 0x000fe400078e00ff */
[----:B------:R-:W-:Y:S02]  /*178c0*/  IMAD R24, R27, 0xc0, R28 ;  /* 0x000000c01b187824 */ /* 0x000fe400078e021c */
[----:B------:R-:W-:-:S07]  /*178d0*/  IMAD R21, R25, R8, RZ ;  /* 0x0000000819157224 */ /* 0x000fce00078e02ff */
[----:B---3--:R-:W-:Y:S05]  /*178e0*/  WARPSYNC.COLLECTIVE R15, `(.L_x_13596) ;  /* 0x000000000f087348 */ /* 0x008fea0003c00000 */
[----:B------:R0:W1:Y:S02]  /*178f0*/  SHFL.IDX P6, R14, R13, R12, R11 ;  /* 0x0000000c0d0e7389 */ /* 0x00006400000c000b */
[----:B01-3--:R-:W-:Y:S01]  /*17900*/  ENDCOLLECTIVE ;  /* 0x000000000000791b */ /* 0x00bfe20003800000 */
.L_x_13596:
[C---:B------:R-:W-:Y:S01]  /*17910*/  VIADD R8, R24.reuse, 0x30 ;  /* 0x0000003018087836 */ /* 0x040fe20000000000 */
[----:B------:R-:W-:-:S04]  /*17920*/  ISETP.GE.OR P3, PT, R24, R21, P0 ;  /* 0x000000151800720c */ /* 0x000fc80000766670 */
[----:B------:R-:W-:Y:S01]  /*17930*/  ISETP.GE.OR P4, PT, R8, R21, P0 ;  /* 0x000000150800720c */ /* 0x000fe20000786670 */
[----:B------:R-:W-:-:S05]  /*17940*/  VIADD R8, R24, 0x60 ;  /* 0x0000006018087836 */ /* 0x000fca0000000000 */
[----:B------:R-:W-:Y:S01]  /*17950*/  ISETP.GE.OR P2, PT, R8, R21, P0 ;  /* 0x000000150800720c */ /* 0x000fe20000746670 */
[----:B------:R-:W-:Y:S02]  /*17960*/  IMAD.MOV.U32 R13, RZ, RZ, R7 ;  /* 0x000000ffff0d7224 */ /* 0x000fe400078e0007 */
[----:B------:R-:W-:-:S10]  /*17970*/  IMAD.MOV.U32 R0, RZ, RZ, R14 ;  /* 0x000000ffff007224 */ /* 0x000fd400078e000e */
[----:B------:R-:W-:Y:S05]  /*17980*/  WARPSYNC.COLLECTIVE R15, `(.L_x_13597) ;  /* 0x000000000f087348 */ /* 0x000fea0003c00000 */
[----:B------:R0:W1:Y:S02]  /*17990*/  SHFL.IDX P6, R14, R13, R12, R11 ;  /* 0x0000000c0d0e7389 */ /* 0x00006400000c000b */
[----:B01----:R-:W-:Y:S01]  /*179a0*/  ENDCOLLECTIVE ;  /* 0x000000000000791b */ /* 0x003fe20003800000 */
.L_x_13597:
[----:B------:R-:W-:Y:S01]  /*179b0*/  MOV R13, R20 ;  /* 0x00000014000d7202 */ /* 0x000fe20000000f00 */
[----:B------:R-:W-:Y:S02]  /*179c0*/  IMAD.MOV.U32 R12, RZ, RZ, 0x1 ;  /* 0x00000001ff0c7424 */ /* 0x000fe400078e00ff */
[----:B------:R-:W-:-:S07]  /*179d0*/  IMAD.MOV.U32 R3, RZ, RZ, R14 ;  /* 0x000000ffff037224 */ /* 0x000fce00078e000e */
[----:B------:R-:W-:Y:S05]  /*179e0*/  WARPSYNC.COLLECTIVE R15, `(.L_x_13598) ;  /* 0x000000000f087348 */ /* 0x000fea0003c00000 */
[----:B------:R0:W1:Y:S02]  /*179f0*/  SHFL.IDX P6, R14, R13, R12, R11 ;  /* 0x0000000c0d0e7389 */ /* 0x00006400000c000b */
[----:B01----:R-:W-:Y:S01]  /*17a00*/  ENDCOLLECTIVE ;  /* 0x000000000000791b */ /* 0x003fe20003800000 */
.L_x_13598:
[----:B------:R-:W-:-:S04]  /*17a10*/  @!P3 LEA R10, P5, R59, R3, 0x1 ;  /* 0x000000033b0ab211 */ /* 0x000fc800078a08ff */
[----:B------:R-:W-:Y:S01]  /*17a20*/  @!P3 LEA.HI.X R3, R59, R0, R58, 0x1, P5 ;  /* 0x000000003b03b211 */ /* 0x000fe200028f0c3a */
[----:B------:R-:W-:Y:S02]  /*17a30*/  IMAD.MOV.U32 R13, RZ, RZ, R7 ;  /* 0x000000ffff0d7224 */ /* 0x000fe400078e0007 */
[----:B------:R-:W-:-:S07]  /*17a40*/  IMAD.MOV.U32 R4, RZ, RZ, R14 ;  /* 0x000000ffff047224 */ /* 0x000fce00078e000e */
[----:B------:R-:W-:Y:S05]  /*17a50*/  WARPSYNC.COLLECTIVE R15, `(.L_x_13599) ;  /* 0x000000000f087348 */ /* 0x000fea0003c00000 */
[----:B------:R0:W1:Y:S02]  /*17a60*/  SHFL.IDX P6, R14, R13, R12, R11 ;  /* 0x0000000c0d0e7389 */ /* 0x00006400000c000b */
[----:B01----:R-:W-:Y:S01]  /*17a70*/  ENDCOLLECTIVE ;  /* 0x000000000000791b */ /* 0x003fe20003800000 */
.L_x_13599:
[----:B------:R-:W-:Y:S02]  /*17a80*/  IMAD.MOV.U32 R13, RZ, RZ, R20 ;  /* 0x000000ffff0d7224 */ /* 0x000fe400078e0014 */
[----:B------:R-:W-:Y:S01]  /*17a90*/  IMAD.MOV.U32 R12, RZ, RZ, 0x2 ;  /* 0x00000002ff0c7424 */ /* 0x000fe200078e00ff */
[----:B------:R-:W-:-:S07]  /*17aa0*/  MOV R5, R14 ;  /* 0x0000000e00057202 */ /* 0x000fce0000000f00 */
[----:B------:R-:W-:Y:S05]  /*17ab0*/  WARPSYNC.COLLECTIVE R15, `(.L_x_13600) ;  /* 0x000000000f087348 */ /* 0x000fea0003c00000 */
[----:B------:R0:W1:Y:S02]  /*17ac0*/  SHFL.IDX P6, R14, R13, R12, R11 ;  /* 0x0000000c0d0e7389 */ /* 0x00006400000c000b */
[----:B01----:R-:W-:Y:S01]  /*17ad0*/  ENDCOLLECTIVE ;  /* 0x000000000000791b */ /* 0x003fe20003800000 */
.L_x_13600:
[----:B------:R-:W-:-:S04]  /*17ae0*/  @!P4 LEA R8, P1, R59, R5, 0x1 ;  /* 0x000000053b08c211 */ /* 0x000fc800078208ff */
[----:B------:R-:W-:Y:S02]  /*17af0*/  @!P4 LEA.HI.X R9, R59, R4, R58, 0x1, P1 ;  /* 0x000000043b09c211 */ /* 0x000fe400008f0c3a */
[----:B------:R-:W-:Y:S01]  /*17b00*/  MOV R13, R7 ;  /* 0x00000007000d7202 */ /* 0x000fe20000000f00 */
[----:B------:R-:W-:-:S07]  /*17b10*/  IMAD.MOV.U32 R6, RZ, RZ, R14 ;  /* 0x000000ffff067224 */ /* 0x000fce00078e000e */
[----:B------:R-:W-:Y:S05]  /*17b20*/  WARPSYNC.COLLECTIVE R15, `(.L_x_13601) ;  /* 0x000000000f087348 */ /* 0x000fea0003c00000 */
[----:B------:R0:W1:Y:S02]  /*17b30*/  SHFL.IDX P6, R14, R13, R12, R11 ;  /* 0x0000000c0d0e7389 */ /* 0x00006400000c000b */
[----:B01----:R-:W-:Y:S01]  /*17b40*/  ENDCOLLECTIVE ;  /* 0x000000000000791b */ /* 0x003fe20003800000 */
.L_x_13601:
[----:B------:R-:W-:Y:S01]  /*17b50*/  @!P3 IMAD.MOV.U32 R11, RZ, RZ, R3 ;  /* 0x000000ffff0bb224 */ /* 0x000fe200078e0003 */
[----:B------:R-:W-:Y:S01]  /*17b60*/  MOV R13, R20 ;  /* 0x00000014000d7202 */ /* 0x000fe20000000f00 */
[----:B------:R-:W-:-:S03]  /*17b70*/  IMAD.MOV.U32 R12, RZ, RZ, 0x3 ;  /* 0x00000003ff0c7424 */ /* 0x000fc600078e00ff */
[----:B------:R0:W-:Y:S04]  /*17b80*/  @!P3 ST.E.128 desc[UR42][R10.64], RZ ;  /* 0x000000ff0a00b985 */ /* 0x0001e8000c101d2a */
[----:B------:R1:W-:Y:S01]  /*17b90*/  @!P4 ST.E.128 desc[UR42][R8.64], RZ ;  /* 0x000000ff0800c985 */ /* 0x0003e2000c101d2a */
[----:B------:R-:W-:-:S04]  /*17ba0*/  @!P2 LEA R25, P5, R59, R14, 0x1 ;  /* 0x0000000e3b19a211 */ /* 0x000fc800078a08ff */
[----:B------:R-:W-:Y:S01]  /*17bb0*/  @!P2 LEA.HI.X R5, R59, R6, R58, 0x1, P5 ;  /* 0x000000063b05a211 */ /* 0x000fe200028f0c3a */
[----:B0-----:R-:W-:Y:S02]  /*17bc0*/  IMAD.MOV.U32 R11, RZ, RZ, 0x181f ;  /* 0x0000181fff0b7424 */ /* 0x001fe400078e00ff */
[----:B------:R-:W-:-:S07]  /*17bd0*/  @!P2 IMAD.MOV.U32 R4, RZ, RZ, R25 ;  /* 0x000000ffff04a224 */ /* 0x000fce00078e0019 */
[----:B-1----:R-:W-:Y:S05]  /*17be0*/  WARPSYNC.COLLECTIVE R15, `(.L_x_13602) ;  /* 0x000000000f087348 */ /* 0x002fea0003c00000 */
[----:B------:R0:W2:Y:S02]  /*17bf0*/  SHFL.IDX P6, R14, R13, R12, R11 ;  /* 0x0000000c0d0e7389 */ /* 0x0000a400000c000b */
[----:B012---:R-:W-:Y:S01]  /*17c00*/  ENDCOLLECTIVE ;  /* 0x000000000000791b */ /* 0x007fe20003800000 */
.L_x_13602:
[----:B------:R0:W-:Y:S01]  /*17c10*/  @!P2 ST.E.128 desc[UR42][R4.64], RZ ;  /* 0x000000ff0400a985 */ /* 0x0001e2000c101d2a */
[----:B------:R-:W-:Y:S01]  /*17c20*/  MOV R13, R7 ;  /* 0x00000007000d7202 */ /* 0x000fe20000000f00 */
[----:B------:R-:W-:-:S07]  /*17c30*/  IMAD.MOV.U32 R0, RZ, RZ, R14 ;  /* 0x000000ffff007224 */ /* 0x000fce00078e000e */
[----:B0-----:R-:W-:Y:S05]  /*17c40*/  WARPSYNC.COLLECTIVE R15, `(.L_x_13603) ;  /* 0x000000000f087348 */ /* 0x001fea0003c00000 */
[----:B------:R1:W2:Y:S02]  /*17c50*/  SHFL.IDX P6, R14, R13, R12, R11 ;  /* 0x0000000c0d0e7389 */ /* 0x0002a400000c000b */
[----:B012---:R-:W-:Y:S01]  /*17c60*/  ENDCOLLECTIVE ;  /* 0x000000000000791b */ /* 0x007fe20003800000 */
.L_x_13603:
[----:B------:R-:W-:Y:S05]  /*17c70*/  BRA `(.L_x_13604) ;  /* 0xffffff7400d07947 */ /* 0x000fea000383ffff */
.L_x_13436:
        /* <DEDUP_REMOVED lines=11> */
.L_x_13606:
[----:B------:R-:W-:Y:S05]  /*17d30*/  BSYNC B1 ;  /* 0x0000000000017941 */ /* 0x000fea0003800000 */
.L_x_13605:
[----:B------:R-:W-:Y:S05]  /*17d40*/  BRA `(.L_x_13607) ;  /* 0xffffff8c00807947 */ /* 0x000fea000383ffff */
.L_x_13438:
[----:B------:R-:W-:Y:S01]  /*17d50*/  BSSY B1, `(.L_x_13608) ;  /* 0x0000006000017945 */ /* 0x000fe20003800000 */
[----:B------:R-:W-:-:S07]  /*17d60*/  IMAD.MOV.U32 R15, RZ, RZ, -0x1 ;  /* 0xffffffffff0f7424 */ /* 0x000fce00078e00ff */
[----:B0-----:R-:W-:Y:S05]  /*17d70*/  WARPSYNC.COLLECTIVE R15, `(.L_x_13609) ;  /* 0x000000000f0c7348 */ /* 0x001fea0003c00000 */
[----:B------:R-:W-:Y:S02]  /*17d80*/  ELECT P6, UR62, PT ;  /* 0x00000000003e782f */ /* 0x000fe400038c0000 */
[----:B------:R-:W-:Y:S01]  /*17d90*/  MOV R14, UR62 ;  /* 0x0000003e000e7c02 */ /* 0x000fe20008000f00 */
[----:B0-----:R-:W-:Y:S10]  /*17da0*/  ENDCOLLECTIVE ;  /* 0x000000000000791b */ /* 0x001ff40003800000 */
.L_x_13609:
[----:B------:R-:W-:Y:S05]  /*17db0*/  BSYNC B1 ;  /* 0x0000000000017941 */ /* 0x000fea0003800000 */
.L_x_13608:
[----:B------:R-:W-:Y:S05]  /*17dc0*/  BRA `(.L_x_13437) ;  /* 0xffffff8c00787947 */ /* 0x000fea000383ffff */
.L_x_13440:
[----:B0-----:R0:W1:Y:S02]  /*17dd0*/  SYNCS.PHASECHK.TRANS64.TRYWAIT P0, [R16+URZ+0x16820], R6 ;  /* 0x01682006100075a7 */ /* 0x001064000800017f */
[----:B-1----:R-:W-:Y:S05]  /*17de0*/  @!P0 NANOSLEEP.SYNCS 0x989680 ;  /* 0x009896800000895d */ /* 0x002fea0003900000 */
[----:B------:R-:W1:Y:S02]  /*17df0*/  @!P0 SYNCS.PHASECHK.TRANS64 P0, [R16+URZ+0x16820], R6 ;  /* 0x01682006100085a7 */ /* 0x000e64000800007f */
[----:B-1----:R-:W-:Y:S05]  /*17e00*/  @!P0 BRA `(.L_x_13440) ;  /* 0xfffffffc00f08947 */ /* 0x002fea000383ffff */
[----:B------:R-:W-:Y:S05]  /*17e10*/  BRA `(.L_x_13610) ;  /* 0xffffff8c00887947 */ /* 0x000fea000383ffff */
.L_x_13444:
[----:B0-----:R0:W1:Y:S02]  /*17e20*/  SYNCS.PHASECHK.TRANS64.TRYWAIT P0, [R6+URZ+0x168a0], R10 ;  /* 0x0168a00a060075a7 */ /* 0x001064000800017f */
[----:B-1----:R-:W-:Y:S05]  /*17e30*/  @!P0 NANOSLEEP.SYNCS 0x989680 ;  /* 0x009896800000895d */ /* 0x002fea0003900000 */
[----:B------:R-:W1:Y:S02]  /*17e40*/  @!P0 SYNCS.PHASECHK.TRANS64 P0, [R6+URZ+0x168a0], R10 ;  /* 0x0168a00a060085a7 */ /* 0x000e64000800007f */
[----:B-1----:R-:W-:Y:S05]  /*17e50*/  @!P0 BRA `(.L_x_13444) ;  /* 0xfffffffc00f08947 */ /* 0x002fea000383ffff */
[----:B------:R-:W-:Y:S05]  /*17e60*/  BRA `(.L_x_13611) ;  /* 0xffffff8c00a47947 */ /* 0x000fea000383ffff */
.L_x_13449:
[----:B-1----:R1:W2:Y:S02]  /*17e70*/  SYNCS.PHASECHK.TRANS64.TRYWAIT P0, [R6+URZ+0x168c0], R10 ;  /* 0x0168c00a060075a7 */ /* 0x0022a4000800017f */
[----:B--2---:R-:W-:Y:S05]  /*17e80*/  @!P0 NANOSLEEP.SYNCS 0x989680 ;  /* 0x009896800000895d */ /* 0x004fea0003900000 */
[----:B------:R-:W2:Y:S02]  /*17e90*/  @!P0 SYNCS.PHASECHK.TRANS64 P0, [R6+URZ+0x168c0], R10 ;  /* 0x0168c00a060085a7 */ /* 0x000ea4000800007f */
[----:B--2---:R-:W-:Y:S05]  /*17ea0*/  @!P0 BRA `(.L_x_13449) ;  /* 0xfffffffc00f08947 */ /* 0x004fea000383ffff */
[----:B------:R-:W-:Y:S05]  /*17eb0*/  BRA `(.L_x_13612) ;  /* 0xffffff9000247947 */ /* 0x000fea000383ffff */
.L_x_13456:
[----:B-1----:R1:W2:Y:S02]  /*17ec0*/  SYNCS.PHASECHK.TRANS64.TRYWAIT P2, [R6+URZ+0x168a0], R7 ;  /* 0x0168a007060075a7 */ /* 0x0022a4000804017f */
[----:B--2---:R-:W-:Y:S05]  /*17ed0*/  @!P2 NANOSLEEP.SYNCS 0x989680 ;  /* 0x009896800000a95d */ /* 0x004fea0003900000 */
[----:B------:R-:W2:Y:S02]  /*17ee0*/  @!P2 SYNCS.PHASECHK.TRANS64 P2, [R6+URZ+0x168a0], R7 ;  /* 0x0168a0070600a5a7 */ /* 0x000ea4000804007f */
[----:B--2---:R-:W-:Y:S05]  /*17ef0*/  @!P2 BRA `(.L_x_13456) ;  /* 0xfffffffc00f0a947 */ /* 0x004fea000383ffff */
[----:B------:R-:W-:Y:S05]  /*17f00*/  BRA `(.L_x_13613) ;  /* 0xffffff9000f07947 */ /* 0x000fea000383ffff */
.L_x_13461:
[----:B0-----:R0:W2:Y:S02]  /*17f10*/  SYNCS.PHASECHK.TRANS64.TRYWAIT P2, [R6+URZ+0x168c0], R7 ;  /* 0x0168c007060075a7 */ /* 0x0010a4000804017f */
[----:B--2---:R-:W-:Y:S05]  /*17f20*/  @!P2 NANOSLEEP.SYNCS 0x989680 ;  /* 0x009896800000a95d */ /* 0x004fea0003900000 */
[----:B------:R-:W2:Y:S02]  /*17f30*/  @!P2 SYNCS.PHASECHK.TRANS64 P2, [R6+URZ+0x168c0], R7 ;  /* 0x0168c0070600a5a7 */ /* 0x000ea4000804007f */
[----:B--2---:R-:W-:Y:S05]  /*17f40*/  @!P2 BRA `(.L_x_13461) ;  /* 0xfffffffc00f0a947 */ /* 0x004fea000383ffff */
[----:B------:R-:W-:Y:S05]  /*17f50*/  BRA `(.L_x_13614) ;  /* 0xffffff9400687947 */ /* 0x000fea000383ffff */
.L_x_13476:
        /* <DEDUP_REMOVED lines=11> */
.L_x_13616:
[----:B------:R-:W-:Y:S05]  /*18010*/  BSYNC B0 ;  /* 0x0000000000007941 */ /* 0x000fea0003800000 */
.L_x_13615:
[----:B------:R-:W-:Y:S05]  /*18020*/  BRA `(.L_x_13617) ;  /* 0xffffffa000787947 */ /* 0x000fea000383ffff */
.L_x_13479:
[----:B0-----:R0:W1:Y:S02]  /*18030*/  SYNCS.PHASECHK.TRANS64.TRYWAIT P0, [R3+URZ+0x16840], R4 ;  /* 0x01684004030075a7 */ /* 0x001064000800017f */
[----:B-1----:R-:W-:Y:S05]  /*18040*/  @!P0 NANOSLEEP.SYNCS 0x989680 ;  /* 0x009896800000895d */ /* 0x002fea0003900000 */
[----:B------:R-:W1:Y:S02]  /*18050*/  @!P0 SYNCS.PHASECHK.TRANS64 P0, [R3+URZ+0x16840], R4 ;  /* 0x01684004030085a7 */ /* 0x000e64000800007f */
[----:B-1----:R-:W-:Y:S05]  /*18060*/  @!P0 BRA `(.L_x_13479) ;  /* 0xfffffffc00f08947 */ /* 0x002fea000383ffff */
[----:B------:R-:W-:Y:S05]  /*18070*/  BRA `(.L_x_13618) ;  /* 0xffffffa000c87947 */ /* 0x000fea000383ffff */
.L_x_13480:
        /* <DEDUP_REMOVED lines=8> */
.L_x_13620:
[----:B------:R-:W-:Y:S05]  /*18100*/  BSYNC B0 ;  /* 0x0000000000007941 */ /* 0x000fea0003800000 */
.L_x_13619:
        /* <DEDUP_REMOVED lines=9> */
.L_x_13621:
[----:B------:R-:W-:Y:S01]  /*181a0*/  IMAD.MOV.U32 R13, RZ, RZ, R2 ;  /* 0x000000ffff0d7224 */ /* 0x000fe200078e0002 */
[----:B------:R-:W-:Y:S02]  /*181b0*/  MOV R12, 0x1 ;  /* 0x00000001000c7802 */ /* 0x000fe40000000f00 */
[----:B------:R-:W-:-:S07]  /*181c0*/  MOV R7, R14 ;  /* 0x0000000e00077202 */ /* 0x000fce0000000f00 */
[----:B------:R-:W-:Y:S05]  /*181d0*/  WARPSYNC.COLLECTIVE R15, `(.L_x_13622) ;  /* 0x000000000f087348 */ /* 0x000fea0003c00000 */
[----:B------:R0:W1:Y:S02]  /*181e0*/  SHFL.IDX P6, R14, R13, R12, R11 ;  /* 0x0000000c0d0e7389 */ /* 0x00006400000c000b */
[----:B01----:R-:W-:Y:S01]  /*181f0*/  ENDCOLLECTIVE ;  /* 0x000000000000791b */ /* 0x003fe20003800000 */
.L_x_13622:
        /* <DEDUP_REMOVED lines=15> */
.L_x_13623:
[----:B------:R-:W-:Y:S02]  /*182f0*/  @P0 IMAD R8, R5, 0x2, R16 ;  /* 0x0000000205080824 */ /* 0x000fe400078e0210 */
[----:B------:R-:W-:Y:S02]  /*18300*/  IMAD.MOV.U32 R13, RZ, RZ, R2 ;  /* 0x000000ffff0d7224 */ /* 0x000fe400078e0002 */
[----:B------:R-:W-:Y:S02]  /*18310*/  IMAD.MOV.U32 R12, RZ, RZ, 0x2 ;  /* 0x00000002ff0c7424 */ /* 0x000fe400078e00ff */
[----:B------:R-:W-:-:S07]  /*18320*/  IMAD.MOV.U32 R7, RZ, RZ, R14 ;  /* 0x000000ffff077224 */ /* 0x000fce00078e000e */
[----:B------:R-:W-:Y:S05]  /*18330*/  WARPSYNC.COLLECTIVE R15, `(.L_x_13624) ;  /* 0x000000000f087348 */ /* 0x000fea0003c00000 */
[----:B------:R0:W1:Y:S02]  /*18340*/  SHFL.IDX P6, R14, R13, R12, R11 ;  /* 0x0000000c0d0e7389 */ /* 0x00006400000c000b */
[----:B01----:R-:W-:Y:S01]  /*18350*/  ENDCOLLECTIVE ;  /* 0x000000000000791b */ /* 0x003fe20003800000 */
.L_x_13624:
        /* <DEDUP_REMOVED lines=10> */
[----:B------:R-:W-:Y:S02]  /*18400*/  ISETP.GE.AND P0, PT, R4, 0x21, PT ;  /* 0x000000210400780c */ /* 0x000fe40003f06270 */
[----:B0-----:R-:W-:-:S11]  /*18410*/  MOV R6, R14 ;  /* 0x0000000e00067202 */ /* 0x001fd60000000f00 */
[----:B------:R-:W-:Y:S05]  /*18420*/  WARPSYNC.COLLECTIVE R15, `(.L_x_13625) ;  /* 0x000000000f087348 */ /* 0x000fea0003c00000 */
[----:B------:R0:W1:Y:S02]  /*18430*/  SHFL.IDX P6, R14, R13, R12, R11 ;  /* 0x0000000c0d0e7389 */ /* 0x00006400000c000b */
[----:B01----:R-:W-:Y:S01]  /*18440*/  ENDCOLLECTIVE ;  /* 0x000000000000791b */ /* 0x003fe20003800000 */
.L_x_13625:
[----:B------:R-:W-:Y:S01]  /*18450*/  @P0 LEA R8, R5, R16, 0x1 ;  /* 0x0000001005080211 */ /* 0x000fe200078e08ff */
[----:B------:R-:W-:Y:S02]  /*18460*/  IMAD.MOV.U32 R13, RZ, RZ, R2 ;  /* 0x000000ffff0d7224 */ /* 0x000fe400078e0002 */
[----:B------:R-:W-:Y:S02]  /*18470*/  IMAD.MOV.U32 R12, RZ, RZ, 0x3 ;  /* 0x00000003ff0c7424 */ /* 0x000fe400078e00ff */
[----:B------:R-:W-:-:S07]  /*18480*/  IMAD.MOV.U32 R7, RZ, RZ, R14 ;  /* 0x000000ffff077224 */ /* 0x000fce00078e000e */
[----:B------:R-:W-:Y:S05]  /*18490*/  WARPSYNC.COLLECTIVE R15, `(.L_x_13626) ;  /* 0x000000000f087348 */ /* 0x000fea0003c00000 */
[----:B------:R0:W1:Y:S02]  /*184a0*/  SHFL.IDX P6, R14, R13, R12, R11 ;  /* 0x0000000c0d0e7389 */ /* 0x00006400000c000b */
[----:B01----:R-:W-:Y:S01]  /*184b0*/  ENDCOLLECTIVE ;  /* 0x000000000000791b */ /* 0x003fe20003800000 */
.L_x_13626:
        /* <DEDUP_REMOVED lines=15> */
.L_x_13627:
[----:B------:R-:W-:Y:S01]  /*185b0*/  @P0 IMAD R8, R5, 0x2, R16 ;  /* 0x0000000205080824 */ /* 0x000fe200078e0210 */
[----:B------:R-:W-:Y:S01]  /*185c0*/  MOV R13, R2 ;  /* 0x00000002000d7202 */ /* 0x000fe20000000f00 */
[----:B------:R-:W-:Y:S02]  /*185d0*/  IMAD.MOV.U32 R12, RZ, RZ, 0x4 ;  /* 0x00000004ff0c7424 */ /* 0x000fe400078e00ff */
[----:B------:R-:W-:-:S07]  /*185e0*/  IMAD.MOV.U32 R7, RZ, RZ, R14 ;  /* 0x000000ffff077224 */ /* 0x000fce00078e000e */
[----:B------:R-:W-:Y:S05]  /*185f0*/  WARPSYNC.COLLECTIVE R15, `(.L_x_13628) ;  /* 0x000000000f087348 */ /* 0x000fea0003c00000 */
[----:B------:R0:W1:Y:S02]  /*18600*/  SHFL.IDX P6, R14, R13, R12, R11 ;  /* 0x0000000c0d0e7389 */ /* 0x00006400000c000b */
[----:B01----:R-:W-:Y:S01]  /*18610*/  ENDCOLLECTIVE ;  /* 0x000000000000791b */ /* 0x003fe20003800000 */
.L_x_13628:
        /* <DEDUP_REMOVED lines=15> */
.L_x_13629:
[----:B------:R-:W-:Y:S02]  /*18710*/  @P0 IMAD R8, R5, 0x2, R16 ;  /* 0x0000000205080824 */ /* 0x000fe400078e0210 */
[----:B------:R-:W-:Y:S01]  /*18720*/  IMAD.MOV.U32 R13, RZ, RZ, R2 ;  /* 0x000000ffff0d7224 */ /* 0x000fe200078e0002 */
[----:B------:R-:W-:Y:S02]  /*18730*/  MOV R12, 0x5 ;  /* 0x00000005000c7802 */ /* 0x000fe40000000f00 */
[----:B------:R-:W-:-:S07]  /*18740*/  MOV R7, R14 ;  /* 0x0000000e00077202 */ /* 0x000fce0000000f00 */
[----:B------:R-:W-:Y:S05]  /*18750*/  WARPSYNC.COLLECTIVE R15, `(.L_x_13630) ;  /* 0x000000000f087348 */ /* 0x000fea0003c00000 */
[----:B------:R0:W1:Y:S02]  /*18760*/  SHFL.IDX P6, R14, R13, R12, R11 ;  /* 0x0000000c0d0e7389 */ /* 0x00006400000c000b */
[----:B01----:R-:W-:Y:S01]  /*18770*/  ENDCOLLECTIVE ;  /* 0x000000000000791b */ /* 0x003fe20003800000 */
.L_x_13630:
        /* <DEDUP_REMOVED lines=15> */
.L_x_13631:
[----:B------:R-:W-:Y:S02]  /*18870*/  @P0 IMAD R8, R5, 0x2, R16 ;  /* 0x0000000205080824 */ /* 0x000fe400078e0210 */
[----:B------:R-:W-:Y:S02]  /*18880*/  IMAD.MOV.U32 R13, RZ, RZ, R2 ;  /* 0x000000ffff0d7224 */ /* 0x000fe400078e0002 */
[----:B------:R-:W-:Y:S02]  /*18890*/  IMAD.MOV.U32 R12, RZ, RZ, 0x6 ;  /* 0x00000006ff0c7424 */ /* 0x000fe400078e00ff */
[----:B------:R-:W-:-:S07]  /*188a0*/  IMAD.MOV.U32 R7, RZ, RZ, R14 ;  /* 0x000000ffff077224 */ /* 0x000fce00078e000e */
[----:B------:R-:W-:Y:S05]  /*188b0*/  WARPSYNC.COLLECTIVE R15, `(.L_x_13632) ;  /* 0x000000000f087348 */ /* 0x000fea0003c00000 */
[----:B------:R0:W1:Y:S02]  /*188c0*/  SHFL.IDX P6, R14, R13, R12, R11 ;  /* 0x0000000c0d0e7389 */ /* 0x00006400000c000b */
[----:B01----:R-:W-:Y:S01]  /*188d0*/  ENDCOLLECTIVE ;  /* 0x000000000000791b */ /* 0x003fe20003800000 */
.L_x_13632:
        /* <DEDUP_REMOVED lines=15> */
.L_x_13633:
[----:B------:R-:W-:Y:S01]  /*189d0*/  @P0 LEA R8, R5, R16, 0x1 ;  /* 0x0000001005080211 */ /* 0x000fe200078e08ff */
[----:B------:R-:W-:Y:S02]  /*189e0*/  IMAD.MOV.U32 R13, RZ, RZ, R2 ;  /* 0x000000ffff0d7224 */ /* 0x000fe400078e0002 */
[----:B------:R-:W-:Y:S02]  /*189f0*/  IMAD.MOV.U32 R12, RZ, RZ, 0x7 ;  /* 0x00000007ff0c7424 */ /* 0x000fe400078e00ff */
[----:B------:R-:W-:-:S07]  /*18a00*/  IMAD.MOV.U32 R7, RZ, RZ, R14 ;  /* 0x000000ffff077224 */ /* 0x000fce00078e000e */
[----:B------:R-:W-:Y:S05]  /*18a10*/  WARPSYNC.COLLECTIVE R15, `(.L_x_13634) ;  /* 0x000000000f087348 */ /* 0x000fea0003c00000 */
[----:B------:R0:W1:Y:S02]  /*18a20*/  SHFL.IDX P6, R14, R13, R12, R11 ;  /* 0x0000000c0d0e7389 */ /* 0x00006400000c000b */
[----:B01----:R-:W-:Y:S01]  /*18a30*/  ENDCOLLECTIVE ;  /* 0x000000000000791b */ /* 0x003fe20003800000 */
.L_x_13634:
[----:B------:R-:W-:-:S05]  /*18a40*/  @P0 LEA R7, P1, R9, R7, 0x1 ;  /* 0x0000000709070211 */ /* 0x000fca00078208ff */
[----:B------:R-:W-:-:S05]  /*18a50*/  @P0 IMAD.X R6, RZ, RZ, R6, P1 ;  /* 0x000000ffff060224 */ /* 0x000fca00008e0606 */
[----:B------:R-:W-:Y:S02]  /*18a60*/  @P0 LOP3.LUT R7, R7, R6, RZ, 0x3c, !PT ;  /* 0x0000000607070212 */ /* 0x000fe400078e3cff */
[----:B------:R-:W-:Y:S02]  /*18a70*/  MOV R13, R0 ;  /* 0x00000000000d7202 */ /* 0x000fe40000000f00 */
[----:B------:R-:W-:-:S04]  /*18a80*/  @P0 LOP3.LUT R6, R7, R6, RZ, 0x3c, !PT ;  /* 0x0000000607060212 */ /* 0x000fc800078e3cff */
[----:B------:R-:W-:Y:S01]  /*18a90*/  @P0 LOP3.LUT R7, R7, R6, RZ, 0x3c, !PT ;  /* 0x0000000607070212 */ /* 0x000fe200078e3cff */
[----:B------:R-:W-:-:S07]  /*18aa0*/  IMAD.MOV.U32 R2, RZ, RZ, R14 ;  /* 0x000000ffff027224 */ /* 0x000fce00078e000e */
[----:B------:R-:W-:Y:S05]  /*18ab0*/  WARPSYNC.COLLECTIVE R15, `(.L_x_13635) ;  /* 0x000000000f087348 */ /* 0x000fea0003c00000 */
[----:B------:R0:W1:Y:S02]  /*18ac0*/  SHFL.IDX P6, R14, R13, R12, R11 ;  /* 0x0000000c0d0e7389 */ /* 0x00006400000c000b */
[----:B01----:R-:W-:Y:S01]  /*18ad0*/  ENDCOLLECTIVE ;  /* 0x000000000000791b */ /* 0x003fe20003800000 */
.L_x_13635:
[----:B------:R-:W-:Y:S01]  /*18ae0*/  @!PT LDS RZ, [RZ] ;  /* 0x00000000fffff984 */ /* 0x000fe20000000800 */
[----:B------:R-:W-:Y:S01]  /*18af0*/  @!PT LDS RZ, [RZ] ;  /* 0x00000000fffff984 */ /* 0x000fe20000000800 */
[----:B------:R-:W-:Y:S01]  /*18b00*/  @!PT LDS RZ, [RZ] ;  /* 0x00000000fffff984 */ /* 0x000fe20000000800 */
[----:B------:R0:W-:Y:S01]  /*18b10*/  @P0 LDGSTS.E.BYPASS.LTC128B.128 [R8+0x11400], desc[UR42][R6.64], !P2 ;  /* 0x1140000006080fae */ /* 0x0001e2000d101d6a */
[----:B------:R-:W-:Y:S01]  /*18b20*/  IMAD.MOV.U32 R0, RZ, RZ, R14 ;  /* 0x000000ffff007224 */ /* 0x000fe200078e000e */
[----:B------:R-:W-:Y:S06]  /*18b30*/  BRA `(.L_x_13636) ;  /* 0xffffff9c00d87947 */ /* 0x000fec000383ffff */
.L_x_13485:
        /* <DEDUP_REMOVED lines=9> */
.L_x_13637:
[C---:B------:R-:W-:Y:S01]  /*18bd0*/  VIADD R8, R25.reuse, 0x10 ;  /* 0x0000001019087836 */ /* 0x040fe20000000000 */
[----:B------:R-:W-:Y:S01]  /*18be0*/  ISETP.GE.AND P1, PT, R25, R3, PT ;  /* 0x000000031900720c */ /* 0x000fe20003f26270 */
[----:B------:R-:W-:Y:S02]  /*18bf0*/  IMAD.MOV.U32 R13, RZ, RZ, R2 ;  /* 0x000000ffff0d7224 */ /* 0x000fe400078e0002 */
[----:B------:R-:W-:-:S10]  /*18c00*/  IMAD.MOV.U32 R6, RZ, RZ, R14 ;  /* 0x000000ffff067224 */ /* 0x000fd400078e000e */
[----:B------:R-:W-:Y:S05]  /*18c10*/  WARPSYNC.COLLECTIVE R15, `(.L_x_13638) ;  /* 0x000000000f087348 */ /* 0x000fea0003c00000 */
[----:B------:R0:W1:Y:S02]  /*18c20*/  SHFL.IDX P6, R14, R13, R12, R11 ;  /* 0x0000000c0d0e7389 */ /* 0x00006400000c000b */
[----:B01----:R-:W-:Y:S01]  /*18c30*/  ENDCOLLECTIVE ;  /* 0x000000000000791b */ /* 0x003fe20003800000 */
.L_x_13638:
[----:B------:R-:W-:Y:S01]  /*18c40*/  IMAD.MOV.U32 R13, RZ, RZ, R0 ;  /* 0x000000ffff0d7224 */ /* 0x000fe200078e0000 */
[----:B------:R-:W-:Y:S02]  /*18c50*/  MOV R12, 0x1 ;  /* 0x00000001000c7802 */ /* 0x000fe40000000f00 */
[----:B------:R-:W-:-:S07]  /*18c60*/  MOV R7, R14 ;  /* 0x0000000e00077202 */ /* 0x000fce0000000f00 */
[----:B------:R-:W-:Y:S05]  /*18c70*/  WARPSYNC.COLLECTIVE R15, `(.L_x_13639) ;  /* 0x000000000f087348 */ /* 0x000fea0003c00000 */
[----:B------:R0:W1:Y:S02]  /*18c80*/  SHFL.IDX P6, R14, R13, R12, R11 ;  /* 0x0000000c0d0e7389 */ /* 0x00006400000c000b */
[----:B01----:R-:W-:Y:S01]  /*18c90*/  ENDCOLLECTIVE ;  /* 0x000000000000791b */ /* 0x003fe20003800000 */
.L_x_13639:
        /* <DEDUP_REMOVED lines=9> */
[----:B------:R0:W-:Y:S01]  /*18d30*/  @!P1 LDGSTS.E.BYPASS.LTC128B.128 [R20+0x8400], desc[UR42][R6.64], !P0 ;  /* 0x0840000006149fae */ /* 0x0001e2000c101d6a */
[----:B------:R-:W-:Y:S01]  /*18d40*/  ISETP.GE.AND P1, PT, R8, R3, PT ;  /* 0x000000030800720c */ /* 0x000fe20003f26270 */
[----:B0-----:R-:W-:-:S12]  /*18d50*/  IMAD.MOV.U32 R6, RZ, RZ, R14 ;  /* 0x000000ffff067224 */ /* 0x001fd800078e000e */
[----:B------:R-:W-:Y:S05]  /*18d60*/  WARPSYNC.COLLECTIVE R15, `(.L_x_13640) ;  /* 0x000000000f087348 */ /* 0x000fea0003c00000 */
[----:B------:R0:W1:Y:S02]  /*18d70*/  SHFL.IDX P6, R14, R13, R12, R11 ;  /* 0x0000000c0d0e7389 */ /* 0x00006400000c000b */
[----:B01----:R-:W-:Y:S01]  /*18d80*/  ENDCOLLECTIVE ;  /* 0x000000000000791b */ /* 0x003fe20003800000 */
.L_x_13640:
[----:B------:R-:W-:Y:S02]  /*18d90*/  IMAD.MOV.U32 R13, RZ, RZ, R0 ;  /* 0x000000ffff0d7224 */ /* 0x000fe400078e0000 */
[----:B------:R-:W-:Y:S02]  /*18da0*/  IMAD.MOV.U32 R12, RZ, RZ, 0x2 ;  /* 0x00000002ff0c7424 */ /* 0x000fe400078e00ff */
[----:B------:R-:W-:-:S07]  /*18db0*/  IMAD.MOV.U32 R7, RZ, RZ, R14 ;  /* 0x000000ffff077224 */ /* 0x000fce00078e000e */
[----:B------:R-:W-:Y:S05]  /*18dc0*/  WARPSYNC.COLLECTIVE R15, `(.L_x_13641) ;  /* 0x000000000f087348 */ /* 0x000fea0003c00000 */
[----:B------:R0:W1:Y:S02]  /*18dd0*/  SHFL.IDX P6, R14, R13, R12, R11 ;  /* 0x0000000c0d0e7389 */ /* 0x00006400000c000b */
[----:B01----:R-:W-:Y:S01]  /*18de0*/  ENDCOLLECTIVE ;  /* 0x000000000000791b */ /* 0x003fe20003800000 */
.L_x_13641:
        /* <DEDUP_REMOVED lines=16> */
.L_x_13642:
[----:B------:R-:W-:Y:S02]  /*18ef0*/  IMAD.MOV.U32 R13, RZ, RZ, R0 ;  /* 0x000000ffff0d7224 */ /* 0x000fe400078e0000 */
[----:B------:R-:W-:Y:S02]  /*18f00*/  IMAD.MOV.U32 R12, RZ, RZ, 0x3 ;  /* 0x00000003ff0c7424 */ /* 0x000fe400078e00ff */
[----:B------:R-:W-:-:S07]  /*18f10*/  IMAD.MOV.U32 R7, RZ, RZ, R14 ;  /* 0x000000ffff077224 */ /* 0x000fce00078e000e */
[----:B------:R-:W-:Y:S05]  /*18f20*/  WARPSYNC.COLLECTIVE R15, `(.L_x_13643) ;  /* 0x000000000f087348 */ /* 0x000fea0003c00000 */
[----:B------:R0:W1:Y:S02]  /*18f30*/  SHFL.IDX P6, R14, R13, R12, R11 ;  /* 0x0000000c0d0e7389 */ /* 0x00006400000c000b */
[----:B01----:R-:W-:Y:S01]  /*18f40*/  ENDCOLLECTIVE ;  /* 0x000000000000791b */ /* 0x003fe20003800000 */
.L_x_13643:
[----:B------:R-:W-:-:S05]  /*18f50*/  @!P1 LEA R7, P2, R21, R7, 0x1 ;  /* 0x0000000715079211 */ /* 0x000fca00078408ff */
[----:B------:R-:W-:-:S05]  /*18f60*/  @!P1 IMAD.X R6, RZ, RZ, R6, P2 ;  /* 0x000000ffff069224 */ /* 0x000fca00010e0606 */
[----:B------:R-:W-:Y:S02]  /*18f70*/  @!P1 LOP3.LUT R7, R7, R6, RZ, 0x3c, !PT ;  /* 0x0000000607079212 */ /* 0x000fe400078e3cff */
[----:B------:R-:W-:Y:S02]  /*18f80*/  MOV R13, R2 ;  /* 0x00000002000d7202 */ /* 0x000fe40000000f00 */
[----:B------:R-:W-:-:S04]  /*18f90*/  @!P1 LOP3.LUT R6, R7, R6, RZ, 0x3c, !PT ;  /* 0x0000000607069212 */ /* 0x000fc800078e3cff */
[----:B------:R-:W-:-:S05]  /*18fa0*/  @!P1 LOP3.LUT R7, R7, R6, RZ, 0x3c, !PT ;  /* 0x0000000607079212 */ /* 0x000fca00078e3cff */
[----:B------:R-:W-:Y:S01]  /*18fb0*/  @!PT LDS RZ, [RZ] ;  /* 0x00000000fffff984 */ /* 0x000fe20000000800 */
[----:B------:R-:W-:Y:S01]  /*18fc0*/  @!PT LDS RZ, [RZ] ;  /* 0x00000000fffff984 */ /* 0x000fe20000000800 */
[----:B------:R-:W-:Y:S01]  /*18fd0*/  @!PT LDS RZ, [RZ] ;  /* 0x00000000fffff984 */ /* 0x000fe20000000800 */
[----:B------:R0:W-:Y:S02]  /*18fe0*/  @!P1 LDGSTS.E.BYPASS.LTC128B.128 [R20+0x9400], desc[UR42][R6.64], !P0 ;  /* 0x0940000006149fae */ /* 0x0001e4000c101d6a */
[----:B0-----:R-:W-:-:S04]  /*18ff0*/  IADD3 R6, R25, 0x30, RZ ;  /* 0x0000003019067810 */ /* 0x001fc80007ffe0ff */
[----:B------:R-:W-:Y:S01]  /*19000*/  ISETP.GE.AND P1, PT, R6, R3, PT ;  /* 0x000000030600720c */ /* 0x000fe20003f26270 */
[----:B------:R-:W-:-:S12]  /*19010*/  IMAD.MOV.U32 R6, RZ, RZ, R14 ;  /* 0x000000ffff067224 */ /* 0x000fd800078e000e */
[----:B------:R-:W-:Y:S05]  /*19020*/  WARPSYNC.COLLECTIVE R15, `(.L_x_13644) ;  /* 0x000000000f087348 */ /* 0x000fea0003c00000 */
[----:B------:R0:W1:Y:S02]  /*19030*/  SHFL.IDX P6, R14, R13, R12, R11 ;  /* 0x0000000c0d0e7389 */ /* 0x00006400000c000b */
[----:B01----:R-:W-:Y:S01]  /*19040*/  ENDCOLLECTIVE ;  /* 0x000000000000791b */ /* 0x003fe20003800000 */
.L_x_13644:
[----:B------:R-:W-:Y:S01]  /*19050*/  MOV R13, R0 ;  /* 0x00000000000d7202 */ /* 0x000fe20000000f00 */
[----:B------:R-:W-:Y:S02]  /*19060*/  IMAD.MOV.U32 R12, RZ, RZ, 0x4 ;  /* 0x00000004ff0c7424 */ /* 0x000fe400078e00ff */
[----:B------:R-:W-:-:S07]  /*19070*/  IMAD.MOV.U32 R7, RZ, RZ, R14 ;  /* 0x000000ffff077224 */ /* 0x000fce00078e000e */
[----:B------:R-:W-:Y:S05]  /*19080*/  WARPSYNC.COLLECTIVE R15, `(.L_x_13645) ;  /* 0x000000000f087348 */ /* 0x000fea0003c00000 */
[----:B------:R0:W1:Y:S02]  /*19090*/  SHFL.IDX P6, R14, R13, R12, R11 ;  /* 0x0000000c0d0e7389 */ /* 0x00006400000c000b */
[----:B01----:R-:W-:Y:S01]  /*190a0*/  ENDCOLLECTIVE ;  /* 0x000000000000791b */ /* 0x003fe20003800000 */
.L_x_13645:
        /* <DEDUP_REMOVED lines=16> */
.L_x_13646:
[----:B------:R-:W-:Y:S01]  /*191b0*/  IMAD.MOV.U32 R13, RZ, RZ, R0 ;  /* 0x000000ffff0d7224 */ /* 0x000fe200078e0000 */
[----:B------:R-:W-:Y:S02]  /*191c0*/  MOV R12, 0x5 ;  /* 0x00000005000c7802 */ /* 0x000fe40000000f00 */
[----:B------:R-:W-:-:S07]  /*191d0*/  MOV R7, R14 ;  /* 0x0000000e00077202 */ /* 0x000fce0000000f00 */
[----:B------:R-:W-:Y:S05]  /*191e0*/  WARPSYNC.COLLECTIVE R15, `(.L_x_13647) ;  /* 0x000000000f087348 */ /* 0x000fea0003c00000 */
[----:B------:R0:W1:Y:S02]  /*191f0*/  SHFL.IDX P6, R14, R13, R12, R11 ;  /* 0x0000000c0d0e7389 */ /* 0x00006400000c000b */
[----:B01----:R-:W-:Y:S01]  /*19200*/  ENDCOLLECTIVE ;  /* 0x000000000000791b */ /* 0x003fe20003800000 */
.L_x_13647:
        /* <DEDUP_REMOVED lines=16> */
.L_x_13648:
[----:B------:R-:W-:Y:S02]  /*19310*/  IMAD.MOV.U32 R13, RZ, RZ, R0 ;  /* 0x000000ffff0d7224 */ /* 0x000fe400078e0000 */
[----:B------:R-:W-:Y:S02]  /*19320*/  IMAD.MOV.U32 R12, RZ, RZ, 0x6 ;  /* 0x00000006ff0c7424 */ /* 0x000fe400078e00ff */
[----:B------:R-:W-:-:S07]  /*19330*/  IMAD.MOV.U32 R7, RZ, RZ, R14 ;  /* 0x000000ffff077224 */ /* 0x000fce00078e000e */
[----:B------:R-:W-:Y:S05]  /*19340*/  WARPSYNC.COLLECTIVE R15, `(.L_x_13649) ;  /* 0x000000000f087348 */ /* 0x000fea0003c00000 */
[----:B------:R0:W1:Y:S02]  /*19350*/  SHFL.IDX P6, R14, R13, R12, R11 ;  /* 0x0000000c0d0e7389 */ /* 0x00006400000c000b */
[----:B01----:R-:W-:Y:S01]  /*19360*/  ENDCOLLECTIVE ;  /* 0x000000000000791b */ /* 0x003fe20003800000 */
.L_x_13649:
        /* <DEDUP_REMOVED lines=16> */
.L_x_13650:
[----:B------:R-:W-:Y:S01]  /*19470*/  MOV R13, R0 ;  /* 0x00000000000d7202 */ /* 0x000fe20000000f00 */
[----:B------:R-:W-:Y:S02]  /*19480*/  IMAD.MOV.U32 R12, RZ, RZ, 0x7 ;  /* 0x00000007ff0c7424 */ /* 0x000fe400078e00ff */
[----:B------:R-:W-:-:S07]  /*19490*/  IMAD.MOV.U32 R7, RZ, RZ, R14 ;  /* 0x000000ffff077224 */ /* 0x000fce00078e000e */
[----:B------:R-:W-:Y:S05]  /*194a0*/  WARPSYNC.COLLECTIVE R15, `(.L_x_13651) ;  /* 0x000000000f087348 */ /* 0x000fea0003c00000 */
[----:B------:R0:W1:Y:S02]  /*194b0*/  SHFL.IDX P6, R14, R13, R12, R11 ;  /* 0x0000000c0d0e7389 */ /* 0x00006400000c000b */
[----:B01----:R-:W-:Y:S01]  /*194c0*/  ENDCOLLECTIVE ;  /* 0x000000000000791b */ /* 0x003fe20003800000 */
.L_x_13651:
[----:B------:R-:W-:-:S05]  /*194d0*/  @!P1 LEA R7, P2, R21, R7, 0x1 ;  /* 0x0000000715079211 */ /* 0x000fca00078408ff */
[----:B------:R-:W-:-:S05]  /*194e0*/  @!P1 IMAD.X R6, RZ, RZ, R6, P2 ;  /* 0x000000ffff069224 */ /* 0x000fca00010e0606 */
[-C--:B------:R-:W-:Y:S01]  /*194f0*/  @!P1 LOP3.LUT R7, R7, R6.reuse, RZ, 0x3c, !PT ;  /* 0x0000000607079212 */ /* 0x080fe200078e3cff */
[----:B------:R-:W-:Y:S02]  /*19500*/  IMAD.MOV.U32 R13, RZ, RZ, R2 ;  /* 0x000000ffff0d7224 */ /* 0x000fe400078e0002 */
[----:B------:R-:W-:Y:S01]  /*19510*/  VIADD R2, R25, 0x70 ;  /* 0x0000007019027836 */ /* 0x000fe20000000000 */
[----:B------:R-:W-:-:S04]  /*19520*/  @!P1 LOP3.LUT R6, R7, R6, RZ, 0x3c, !PT ;  /* 0x0000000607069212 */ /* 0x000fc800078e3cff */
[----:B------:R-:W-:Y:S01]  /*19530*/  @!P1 LOP3.LUT R7, R7, R6, RZ, 0x3c, !PT ;  /* 0x0000000607079212 */ /* 0x000fe200078e3cff */
[----:B------:R-:W-:-:S07]  /*19540*/  IMAD.MOV.U32 R0, RZ, RZ, R14 ;  /* 0x000000ffff007224 */ /* 0x000fce00078e000e */
[----:B------:R-:W-:Y:S05]  /*19550*/  WARPSYNC.COLLECTIVE R15, `(.L_x_13652) ;  /* 0x000000000f087348 */ /* 0x000fea0003c00000 */
[----:B------:R0:W1:Y:S02]  /*19560*/  SHFL.IDX P6, R14, R13, R12, R11 ;  /* 0x0000000c0d0e7389 */ /* 0x00006400000c000b */
[----:B01----:R-:W-:Y:S01]  /*19570*/  ENDCOLLECTIVE ;  /* 0x000000000000791b */ /* 0x003fe20003800000 */
.L_x_13652:
[----:B------:R-:W-:Y:S01]  /*19580*/  @!PT LDS RZ, [RZ] ;  /* 0x00000000fffff984 */ /* 0x000fe20000000800 */
[----:B------:R-:W-:Y:S01]  /*19590*/  @!PT LDS RZ, [RZ] ;  /* 0x00000000fffff984 */ /* 0x000fe20000000800 */
[----:B------:R-:W-:Y:S01]  /*195a0*/  @!PT LDS RZ, [RZ] ;  /* 0x00000000fffff984 */ /* 0x000fe20000000800 */
[----:B------:R0:W-:Y:S01]  /*195b0*/  @!P1 LDGSTS.E.BYPASS.LTC128B.128 [R20+0xb400], desc[UR42][R6.64], !P0 ;  /* 0x0b40000006149fae */ /* 0x0001e2000c101d6a */
[----:B------:R-:W-:Y:S01]  /*195c0*/  ISETP.GE.AND P1, PT, R2, R3, PT ;  /* 0x000000030200720c */ /* 0x000fe20003f26270 */
[----:B------:R-:W-:Y:S02]  /*195d0*/  IMAD.MOV.U32 R13, RZ, RZ, R4 ;  /* 0x000000ffff0d7224 */ /* 0x000fe400078e0004 */
[----:B------:R-:W-:Y:S01]  /*195e0*/  IMAD.MOV.U32 R12, RZ, RZ, RZ ;  /* 0x000000ffff0c7224 */ /* 0x000fe200078e00ff */
[----:B0-----:R-:W-:-:S09]  /*195f0*/  MOV R6, R14 ;  /* 0x0000000e00067202 */ /* 0x001fd20000000f00 */
[----:B------:R-:W-:Y:S05]  /*19600*/  WARPSYNC.COLLECTIVE R15, `(.L_x_13653) ;  /* 0x000000000f087348 */ /* 0x000fea0003c00000 */
[----:B------:R0:W1:Y:S02]  /*19610*/  SHFL.IDX P6, R14, R13, R12, R11 ;  /* 0x0000000c0d0e7389 */ /* 0x00006400000c000b */
[----:B01----:R-:W-:Y:S01]  /*19620*/  ENDCOLLECTIVE ;  /* 0x000000000000791b */ /* 0x003fe20003800000 */
.L_x_13653:
[----:B------:R-:W-:-:S05]  /*19630*/  @!P1 LEA R6, P2, R21, R6, 0x1 ;  /* 0x0000000615069211 */ /* 0x000fca00078408ff */
[----:B------:R-:W-:-:S04]  /*19640*/  @!P1 IMAD.X R0, RZ, RZ, R0, P2 ;  /* 0x000000ffff009224 */ /* 0x000fc800010e0600 */
[----:B------:R-:W-:Y:S01]  /*19650*/  @!P1 IMAD.MOV.U32 R7, RZ, RZ, R0 ;  /* 0x000000ffff079224 */ /* 0x000fe200078e0000 */
[C---:B------:R-:W-:Y:S02]  /*19660*/  IADD3 R0, R25.reuse, 0x80, RZ ;  /* 0x0000008019007810 */ /* 0x040fe40007ffe0ff */
[----:B------:R-:W-:Y:S02]  /*19670*/  MOV R13, R5 ;  /* 0x00000005000d7202 */ /* 0x000fe40000000f00 */
[----:B------:R-:W-:Y:S01]  /*19680*/  @!PT LDS RZ, [RZ] ;  /* 0x00000000fffff984 */ /* 0x000fe20000000800 */
[----:B------:R-:W-:Y:S01]  /*19690*/  @!PT LDS RZ, [RZ] ;  /* 0x00000000fffff984 */ /* 0x000fe20000000800 */
[----:B------:R-:W-:Y:S01]  /*196a0*/  @!PT LDS RZ, [RZ] ;  /* 0x00000000fffff984 */ /* 0x000fe20000000800 */
[----:B------:R0:W-:Y:S01]  /*196b0*/  @!P1 LDGSTS.E.BYPASS.LTC128B.128 [R20+0xbc00], desc[UR42][R6.64], !P0 ;  /* 0x0bc0000006149fae */ /* 0x0001e2000c101d6a */
[----:B------:R-:W-:Y:S02]  /*196c0*/  ISETP.GE.AND P1, PT, R0, R3, PT ;  /* 0x000000030000720c */ /* 0x000fe40003f26270 */
[----:B------:R-:W-:Y:S01]  /*196d0*/  IADD3 R0, R25, 0x90, RZ ;  /* 0x0000009019007810 */ /* 0x000fe20007ffe0ff */
[----:B------:R-:W-:-:S10]  /*196e0*/  IMAD.MOV.U32 R2, RZ, RZ, R14 ;  /* 0x000000ffff027224 */ /* 0x000fd400078e000e */
[----:B0-----:R-:W-:Y:S05]  /*196f0*/  WARPSYNC.COLLECTIVE R15, `(.L_x_13654) ;  /* 0x000000000f087348 */ /* 0x001fea0003c00000 */
[----:B------:R1:W2:Y:S02]  /*19700*/  SHFL.IDX P6, R14, R13, R12, R11 ;  /* 0x0000000c0d0e7389 */ /* 0x0002a400000c000b */
[----:B012---:R-:W-:Y:S01]  /*19710*/  ENDCOLLECTIVE ;  /* 0x000000000000791b */ /* 0x007fe20003800000 */
.L_x_13654:
[----:B------:R-:W-:Y:S02]  /*19720*/  IMAD.MOV.U32 R13, RZ, RZ, R4 ;  /* 0x000000ffff0d7224 */ /* 0x000fe400078e0004 */
[----:B------:R-:W-:Y:S02]  /*19730*/  IMAD.MOV.U32 R12, RZ, RZ, 0x1 ;  /* 0x00000001ff0c7424 */ /* 0x000fe400078e00ff */
[----:B------:R-:W-:-:S07]  /*19740*/  IMAD.MOV.U32 R8, RZ, RZ, R14 ;  /* 0x000000ffff087224 */ /* 0x000fce00078e000e */
[----:B------:R-:W-:Y:S05]  /*19750*/  WARPSYNC.COLLECTIVE R15, `(.L_x_13655) ;  /* 0x000000000f087348 */ /* 0x000fea0003c00000 */
[----:B------:R0:W1:Y:S02]  /*19760*/  SHFL.IDX P6, R14, R13, R12, R11 ;  /* 0x0000000c0d0e7389 */ /* 0x00006400000c000b */
[----:B01----:R-:W-:Y:S01]  /*19770*/  ENDCOLLECTIVE ;  /* 0x000000000000791b */ /* 0x003fe20003800000 */
.L_x_13655:
[----:B------:R-:W-:-:S05]  /*19780*/  @!P1 LEA R6, P2, R21, R8, 0x1 ;  /* 0x0000000815069211 */ /* 0x000fca00078408ff */
[----:B------:R-:W-:-:S04]  /*19790*/  @!P1 IMAD.X R2, RZ, RZ, R2, P2 ;  /* 0x000000ffff029224 */ /* 0x000fc800010e0602 */
[----:B------:R-:W-:Y:S01]  /*197a0*/  @!P1 IMAD.MOV.U32 R7, RZ, RZ, R2 ;  /* 0x000000ffff079224 */ /* 0x000fe200078e0002 */
[----:B------:R-:W-:Y:S01]  /*197b0*/  MOV R13, R5 ;  /* 0x00000005000d7202 */ /* 0x000fe20000000f00 */
[----:B------:R-:W-:-:S03]  /*197c0*/  VIADD R2, R25, 0xa0 ;  /* 0x000000a019027836 */ /* 0x000fc60000000000 */
[----:B------:R-:W-:Y:S01]  /*197d0*/  @!PT LDS RZ, [RZ] ;  /* 0x00000000fffff984 */ /* 0x000fe20000000800 */
[----:B------:R-:W-:Y:S01]  /*197e0*/  @!PT LDS RZ, [RZ] ;  /* 0x00000000fffff984 */ /* 0x000fe20000000800 */
[----:B------:R-:W-:Y:S01]  /*197f0*/  @!PT LDS RZ, [RZ] ;  /* 0x00000000fffff984 */ /* 0x000fe20000000800 */
[----:B------:R0:W-:Y:S01]  /*19800*/  @!P1 LDGSTS.E.BYPASS.LTC128B.128 [R20+0xc400], desc[UR42][R6.64], !P0 ;  /* 0x0c40000006149fae */ /* 0x0001e2000c101d6a */
[----:B------:R-:W-:Y:S01]  /*19810*/  ISETP.GE.AND P1, PT, R0, R3, PT ;  /* 0x000000030000720c */ /* 0x000fe20003f26270 */
[----:B------:R-:W-:-:S12]  /*19820*/  IMAD.MOV.U32 R0, RZ, RZ, R14 ;  /* 0x000000ffff007224 */ /* 0x000fd800078e000e */
[----:B0-----:R-:W-:Y:S05]  /*19830*/  WARPSYNC.COLLECTIVE R15, `(.L_x_13656) ;  /* 0x000000000f087348 */ /* 0x001fea0003c00000 */
[----:B------:R1:W2:Y:S02]  /*19840*/  SHFL.IDX P6, R14, R13, R12, R11 ;  /* 0x0000000c0d0e7389 */ /* 0x0002a400000c000b */
[----:B012---:R-:W-:Y:S01]  /*19850*/  ENDCOLLECTIVE ;  /* 0x000000000000791b */ /* 0x007fe20003800000 */
.L_x_13656:
[----:B------:R-:W-:Y:S01]  /*19860*/  MOV R13, R4 ;  /* 0x00000004000d7202 */ /* 0x000fe20000000f00 */
[----:B------:R-:W-:Y:S02]  /*19870*/  IMAD.MOV.U32 R12, RZ, RZ, 0x2 ;  /* 0x00000002ff0c7424 */ /* 0x000fe400078e00ff */
[----:B------:R-:W-:-:S07]  /*19880*/  IMAD.MOV.U32 R6, RZ, RZ, R14 ;  /* 0x000000ffff067224 */ /* 0x000fce00078e000e */
[----:B------:R-:W-:Y:S05]  /*19890*/  WARPSYNC.COLLECTIVE R15, `(.L_x_13657) ;  /* 0x000000000f087348 */ /* 0x000fea0003c00000 */
[----:B------:R0:W1:Y:S02]  /*198a0*/  SHFL.IDX P6, R14, R13, R12, R11 ;  /* 0x0000000c0d0e7389 */ /* 0x00006400000c000b */
[----:B01----:R-:W-:Y:S01]  /*198b0*/  ENDCOLLECTIVE ;  /* 0x000000000000791b */ /* 0x003fe20003800000 */
.L_x_13657:
        /* <DEDUP_REMOVED lines=13> */
.L_x_13658:
[----:B------:R-:W-:Y:S01]  /*19990*/  MOV R13, R4 ;  /* 0x00000004000d7202 */ /* 0x000fe20000000f00 */
[----:B------:R-:W-:Y:S01]  /*199a0*/  IMAD.MOV.U32 R12, RZ, RZ, 0x3 ;  /* 0x00000003ff0c7424 */ /* 0x000fe200078e00ff */
[----:B------:R-:W-:-:S07]  /*199b0*/  MOV R6, R14 ;  /* 0x0000000e00067202 */ /* 0x000fce0000000f00 */
[----:B------:R-:W-:Y:S05]  /*199c0*/  WARPSYNC.COLLECTIVE R15, `(.L_x_13659) ;  /* 0x000000000f087348 */ /* 0x000fea0003c00000 */
[----:B------:R0:W1:Y:S02]  /*199d0*/  SHFL.IDX P6, R14, R13, R12, R11 ;  /* 0x0000000c0d0e7389 */ /* 0x00006400000c000b */
[----:B01----:R-:W-:Y:S01]  /*199e0*/  ENDCOLLECTIVE ;  /* 0x000000000000791b */ /* 0x003fe20003800000 */
.L_x_13659:
        /* <DEDUP_REMOVED lines=12> */
.L_x_13660:
[----:B------:R-:W-:Y:S01]  /*19ab0*/  MOV R2, R14 ;  /* 0x0000000e00027202 */ /* 0x000fe20000000f00 */
[----:B------:R-:W-:Y:S06]  /*19ac0*/  BRA `(.L_x_13661) ;  /* 0xffffff9c00c47947 */ /* 0x000fec000383ffff */
.L_x_13488:
[----:B-1----:R1:W2:Y:S02]  /*19ad0*/  SYNCS.PHASECHK.TRANS64.TRYWAIT P0, [R16+URZ+0x16820], R0 ;  /* 0x01682000100075a7 */ /* 0x0022a4000800017f */
[----:B--2---:R-:W-:Y:S05]  /*19ae0*/  @!P0 NANOSLEEP.SYNCS 0x989680 ;  /* 0x009896800000895d */ /* 0x004fea0003900000 */
[----:B------:R-:W2:Y:S02]  /*19af0*/  @!P0 SYNCS.PHASECHK.TRANS64 P0, [R16+URZ+0x16820], R0 ;  /* 0x01682000100085a7 */ /* 0x000ea4000800007f */
[----:B--2---:R-:W-:Y:S05]  /*19b00*/  @!P0 BRA `(.L_x_13488) ;  /* 0xfffffffc00f08947 */ /* 0x004fea000383ffff */
[----:B------:R-:W-:Y:S05]  /*19b10*/  BRA `(.L_x_13662) ;  /* 0xffffffa000207947 */ /* 0x000fea000383ffff */
.L_x_13493:
[----:B0-----:R0:W1:Y:S02]  /*19b20*/  SYNCS.PHASECHK.TRANS64.TRYWAIT P0, [R5+URZ+0x16840], R2 ;  /* 0x01684002050075a7 */ /* 0x001064000800017f */
[----:B-1----:R-:W-:Y:S05]  /*19b30*/  @!P0 NANOSLEEP.SYNCS 0x989680 ;  /* 0x009896800000895d */ /* 0x002fea0003900000 */
[----:B------:R-:W1:Y:S02]  /*19b40*/  @!P0 SYNCS.PHASECHK.TRANS64 P0, [R5+URZ+0x16840], R2 ;  /* 0x01684002050085a7 */ /* 0x000e64000800007f */
[----:B-1----:R-:W-:Y:S05]  /*19b50*/  @!P0 BRA `(.L_x_13493) ;  /* 0xfffffffc00f08947 */ /* 0x002fea000383ffff */
[----:B------:R-:W-:Y:S05]  /*19b60*/  BRA `(.L_x_13663) ;  /* 0xffffffa400007947 */ /* 0x000fea000383ffff */
.L_x_13494:
        /* <DEDUP_REMOVED lines=8> */
.L_x_13665:
[----:B------:R-:W-:Y:S05]  /*19bf0*/  BSYNC B1 ;  /* 0x0000000000017941 */ /* 0x000fea0003800000 */
.L_x_13664:
[----:B------:R-:W0:Y:S01]  /*19c00*/  S2R R7, SR_TID.X ;  /* 0x0000000000077919 */ /* 0x000e220000002100 */
[----:B------:R-:W-:Y:S01]  /*19c10*/  IMAD.MOV.U32 R13, RZ, RZ, R9 ;  /* 0x000000ffff0d7224 */ /* 0x000fe200078e0009 */
[----:B------:R-:W-:Y:S01]  /*19c20*/  MOV R11, 0x181f ;  /* 0x0000181f000b7802 */ /* 0x000fe20000000f00 */
[----:B------:R-:W-:Y:S02]  /*19c30*/  IMAD.MOV.U32 R12, RZ, RZ, RZ ;  /* 0x000000ffff0c7224 */ /* 0x000fe400078e00ff */
[----:B------:R-:W-:Y:S02]  /*19c40*/  IMAD.MOV.U32 R15, RZ, RZ, -0x1 ;  /* 0xffffffffff0f7424 */ /* 0x000fe400078e00ff */
[----:B------:R-:W-:Y:S02]  /*19c50*/  IMAD.MOV.U32 R3, RZ, RZ, R14 ;  /* 0x000000ffff037224 */ /* 0x000fe400078e000e */
[----:B------:R-:W-:-:S07]  /*19c60*/  IMAD R8, R8, 0x2, R16 ;  /* 0x0000000208087824 */ /* 0x000fce00078e0210 */
[----:B0-----:R-:W-:Y:S05]  /*19c70*/  WARPSYNC.COLLECTIVE R15, `(.L_x_13666) ;  /* 0x000000000f087348 */ /* 0x001fea0003c00000 */
[----:B------:R1:W2:Y:S02]  /*19c80*/  SHFL.IDX P6, R14, R13, R12, R11 ;  /* 0x0000000c0d0e7389 */ /* 0x0002a400000c000b */
[----:B012---:R-:W-:Y:S01]  /*19c90*/  ENDCOLLECTIVE ;  /* 0x000000000000791b */ /* 0x007fe20003800000 */
.L_x_13666:
[----:B------:R-:W-:Y:S01]  /*19ca0*/  IMAD.MOV.U32 R13, RZ, RZ, R10 ;  /* 0x000000ffff0d7224 */ /* 0x000fe200078e000a */
[----:B------:R-:W-:Y:S01]  /*19cb0*/  MOV R12, 0x1 ;  /* 0x00000001000c7802 */ /* 0x000fe20000000f00 */
[----:B------:R-:W-:Y:S02]  /*19cc0*/  IMAD.SHL.U32 R7, R7, 0x8, RZ ;  /* 0x0000000807077824 */ /* 0x000fe400078e00ff */
[----:B------:R-:W-:-:S07]  /*19cd0*/  IMAD.MOV.U32 R2, RZ, RZ, R14 ;  /* 0x000000ffff027224 */ /* 0x000fce00078e000e */
[----:B------:R-:W-:Y:S05]  /*19ce0*/  WARPSYNC.COLLECTIVE R15, `(.L_x_13667) ;  /* 0x000000000f087348 */ /* 0x000fea0003c00000 */
[----:B------:R0:W1:Y:S02]  /*19cf0*/  SHFL.IDX P6, R14, R13, R12, R11 ;  /* 0x0000000c0d0e7389 */ /* 0x00006400000c000b */
[----:B01----:R-:W-:Y:S01]  /*19d00*/  ENDCOLLECTIVE ;  /* 0x000000000000791b */ /* 0x003fe20003800000 */
.L_x_13667:
        /* <DEDUP_REMOVED lines=8> */
[----:B------:R0:W-:Y:S02]  /*19d90*/  LDGSTS.E.BYPASS.LTC128B.128 [R8+0xe400], desc[UR42][R2.64], !P2 ;  /* 0x0e40000002087fae */ /* 0x0001e4000d101d6a */
[----:B0-----:R-:W-:-:S07]  /*19da0*/  IMAD.MOV.U32 R3, RZ, RZ, R14 ;  /* 0x000000ffff037224 */ /* 0x001fce00078e000e */
[----:B------:R-:W-:Y:S05]  /*19db0*/  WARPSYNC.COLLECTIVE R15, `(.L_x_13668) ;  /* 0x000000000f087348 */ /* 0x000fea0003c00000 */
[----:B------:R0:W1:Y:S02]  /*19dc0*/  SHFL.IDX P6, R14, R13, R12, R11 ;  /* 0x0000000c0d0e7389 */ /* 0x00006400000c000b */
[----:B01----:R-:W-:Y:S01]  /*19dd0*/  ENDCOLLECTIVE ;  /* 0x000000000000791b */ /* 0x003fe20003800000 */
.L_x_13668:
[----:B------:R-:W-:Y:S02]  /*19de0*/  IMAD.MOV.U32 R13, RZ, RZ, R10 ;  /* 0x000000ffff0d7224 */ /* 0x000fe400078e000a */
[----:B------:R-:W-:Y:S02]  /*19df0*/  IMAD.MOV.U32 R12, RZ, RZ, 0x2 ;  /* 0x00000002ff0c7424 */ /* 0x000fe400078e00ff */
[----:B------:R-:W-:-:S07]  /*19e00*/  IMAD.MOV.U32 R2, RZ, RZ, R14 ;  /* 0x000000ffff027224 */ /* 0x000fce00078e000e */
[----:B------:R-:W-:Y:S05]  /*19e10*/  WARPSYNC.COLLECTIVE R15, `(.L_x_13669) ;  /* 0x000000000f087348 */ /* 0x000fea0003c00000 */
[----:B------:R0:W1:Y:S02]  /*19e20*/  SHFL.IDX P6, R14, R13, R12, R11 ;  /* 0x0000000c0d0e7389 */ /* 0x00006400000c000b */
[----:B01----:R-:W-:Y:S01]  /*19e30*/  ENDCOLLECTIVE ;  /* 0x000000000000791b */ /* 0x003fe20003800000 */
.L_x_13669:
[----:B------:R-:W-:-:S04]  /*19e40*/  IADD3 R2, P0, R2, R7, RZ ;  /* 0x0000000702027210 */ /* 0x000fc80007f1e0ff */
[----:B------:R-:W-:-:S05]  /*19e50*/  IADD3.X R3, RZ, R3, RZ, P0, !PT ;  /* 0x00000003ff037210 */ /* 0x000fca00007fe4ff */
        /* <DEDUP_REMOVED lines=9> */
.L_x_13670:
[----:B------:R-:W-:Y:S01]  /*19ef0*/  IMAD.MOV.U32 R13, RZ, RZ, R10 ;  /* 0x000000ffff0d7224 */ /* 0x000fe200078e000a */
[----:B------:R-:W-:Y:S01]  /*19f00*/  MOV R12, 0x3 ;  /* 0x00000003000c7802 */ /* 0x000fe20000000f00 */
[----:B------:R-:W-:-:S07]  /*19f10*/  IMAD.MOV.U32 R2, RZ, RZ, R14 ;  /* 0x000000ffff027224 */ /* 0x000fce00078e000e */
[----:B------:R-:W-:Y:S05]  /*19f20*/  WARPSYNC.COLLECTIVE R15, `(.L_x_13671) ;  /* 0x000000000f087348 */ /* 0x000fea0003c00000 */
[----:B------:R0:W1:Y:S02]  /*19f30*/  SHFL.IDX P6, R14, R13, R12, R11 ;  /* 0x0000000c0d0e7389 */ /* 0x00006400000c000b */
[----:B01----:R-:W-:Y:S01]  /*19f40*/  ENDCOLLECTIVE ;  /* 0x000000000000791b */ /* 0x003fe20003800000 */
.L_x_13671:
        /* <DEDUP_REMOVED lines=11> */
.L_x_13672:
[----:B------:R-:W-:Y:S02]  /*1a000*/  IMAD.MOV.U32 R13, RZ, RZ, R10 ;  /* 0x000000ffff0d7224 */ /* 0x000fe400078e000a */
[----:B------:R-:W-:Y:S02]  /*1a010*/  IMAD.MOV.U32 R12, RZ, RZ, 0x4 ;  /* 0x00000004ff0c7424 */ /* 0x000fe400078e00ff */
[----:B------:R-:W-:-:S07]  /*1a020*/  IMAD.MOV.U32 R2, RZ, RZ, R14 ;  /* 0x000000ffff027224 */ /* 0x000fce00078e000e */
[----:B------:R-:W-:Y:S05]  /*1a030*/  WARPSYNC.COLLECTIVE R15, `(.L_x_13673) ;  /* 0x000000000f087348 */ /* 0x000fea0003c00000 */
[----:B------:R0:W1:Y:S02]  /*1a040*/  SHFL.IDX P6, R14, R13, R12, R11 ;  /* 0x0000000c0d0e7389 */ /* 0x00006400000c000b */
[----:B01----:R-:W-:Y:S01]  /*1a050*/  ENDCOLLECTIVE ;  /* 0x000000000000791b */ /* 0x003fe20003800000 */
.L_x_13673:
        /* <DEDUP_REMOVED lines=11> */
.L_x_13674:
[----:B------:R-:W-:Y:S01]  /*1a110*/  IMAD.MOV.U32 R13, RZ, RZ, R10 ;  /* 0x000000ffff0d7224 */ /* 0x000fe200078e000a */
[----:B------:R-:W-:Y:S01]  /*1a120*/  MOV R12, 0x5 ;  /* 0x00000005000c7802 */ /* 0x000fe20000000f00 */
[----:B------:R-:W-:-:S07]  /*1a130*/  IMAD.MOV.U32 R2, RZ, RZ, R14 ;  /* 0x000000ffff027224 */ /* 0x000fce00078e000e */
[----:B------:R-:W-:Y:S05]  /*1a140*/  WARPSYNC.COLLECTIVE R15, `(.L_x_13675) ;  /* 0x000000000f087348 */ /* 0x000fea0003c00000 */
[----:B------:R0:W1:Y:S02]  /*1a150*/  SHFL.IDX P6, R14, R13, R12, R11 ;  /* 0x0000000c0d0e7389 */ /* 0x00006400000c000b */
[----:B01----:R-:W-:Y:S01]  /*1a160*/  ENDCOLLECTIVE ;  /* 0x000000000000791b */ /* 0x003fe20003800000 */
.L_x_13675:
        /* <DEDUP_REMOVED lines=11> */
.L_x_13676:
[----:B------:R-:W-:Y:S02]  /*1a220*/  IMAD.MOV.U32 R13, RZ, RZ, R10 ;  /* 0x000000ffff0d7224 */ /* 0x000fe400078e000a */
[----:B------:R-:W-:Y:S02]  /*1a230*/  IMAD.MOV.U32 R12, RZ, RZ, 0x6 ;  /* 0x00000006ff0c7424 */ /* 0x000fe400078e00ff */
[----:B------:R-:W-:-:S07]  /*1a240*/  IMAD.MOV.U32 R2, RZ, RZ, R14 ;  /* 0x000000ffff027224 */ /* 0x000fce00078e000e */
[----:B------:R-:W-:Y:S05]  /*1a250*/  WARPSYNC.COLLECTIVE R15, `(.L_x_13677) ;  /* 0x000000000f087348 */ /* 0x000fea0003c00000 */
[----:B------:R0:W1:Y:S02]  /*1a260*/  SHFL.IDX P6, R14, R13, R12, R11 ;  /* 0x0000000c0d0e7389 */ /* 0x00006400000c000b */
[----:B01----:R-:W-:Y:S01]  /*1a270*/  ENDCOLLECTIVE ;  /* 0x000000000000791b */ /* 0x003fe20003800000 */
.L_x_13677:
        /* <DEDUP_REMOVED lines=11> */
.L_x_13678:
[----:B------:R-:W-:Y:S01]  /*1a330*/  IMAD.MOV.U32 R13, RZ, RZ, R10 ;  /* 0x000000ffff0d7224 */ /* 0x000fe200078e000a */
[----:B------:R-:W-:Y:S01]  /*1a340*/  MOV R12, 0x7 ;  /* 0x00000007000c7802 */ /* 0x000fe20000000f00 */
[----:B------:R-:W-:-:S07]  /*1a350*/  IMAD.MOV.U32 R2, RZ, RZ, R14 ;  /* 0x000000ffff027224 */ /* 0x000fce00078e000e */
[----:B------:R-:W-:Y:S05]  /*1a360*/  WARPSYNC.COLLECTIVE R15, `(.L_x_13679) ;  /* 0x000000000f087348 */ /* 0x000fea0003c00000 */
[----:B------:R0:W1:Y:S02]  /*1a370*/  SHFL.IDX P6, R14, R13, R12, R11 ;  /* 0x0000000c0d0e7389 */ /* 0x00006400000c000b */
[----:B01----:R-:W-:Y:S01]  /*1a380*/  ENDCOLLECTIVE ;  /* 0x000000000000791b */ /* 0x003fe20003800000 */
.L_x_13679:
        /* <DEDUP_REMOVED lines=11> */
.L_x_13680:
[----:B------:R-:W-:Y:S01]  /*1a440*/  IMAD.MOV.U32 R2, RZ, RZ, R14 ;  /* 0x000000ffff027224 */ /* 0x000fe200078e000e */
[----:B------:R-:W-:Y:S06]  /*1a450*/  BRA `(.L_x_13681) ;  /* 0xffffff9c00ec7947 */ /* 0x000fec000383ffff */
.L_x_13499:
[----:B-1----:R1:W2:Y:S02]  /*1a460*/  SYNCS.PHASECHK.TRANS64.TRYWAIT P0, [R5+URZ+0x16860], R2 ;  /* 0x01686002050075a7 */ /* 0x0022a4000800017f */
[----:B--2---:R-:W-:Y:S05]  /*1a470*/  @!P0 NANOSLEEP.SYNCS 0x989680 ;  /* 0x009896800000895d */ /* 0x004fea0003900000 */
[----:B------:R-:W2:Y:S02]  /*1a480*/  @!P0 SYNCS.PHASECHK.TRANS64 P0, [R5+URZ+0x16860], R2 ;  /* 0x01686002050085a7 */ /* 0x000ea4000800007f */
[----:B--2---:R-:W-:Y:S05]  /*1a490*/  @!P0 BRA `(.L_x_13499) ;  /* 0xfffffffc00f08947 */ /* 0x004fea000383ffff */
[----:B------:R-:W-:Y:S05]  /*1a4a0*/  BRA `(.L_x_13682) ;  /* 0xffffffa000447947 */ /* 0x000fea000383ffff */
.L_x_13500:
        /* <DEDUP_REMOVED lines=8> */
.L_x_13684:
[----:B------:R-:W-:Y:S05]  /*1a530*/  BSYNC B1 ;  /* 0x0000000000017941 */ /* 0x000fea0003800000 */
.L_x_13683:
[----:B------:R-:W-:Y:S01]  /*1a540*/  IMAD.MOV.U32 R13, RZ, RZ, R18 ;  /* 0x000000ffff0d7224 */ /* 0x000fe200078e0012 */
[----:B------:R-:W-:Y:S01]  /*1a550*/  MOV R15, 0xffffffff ;  /* 0xffffffff000f7802 */ /* 0x000fe20000000f00 */
[----:B------:R-:W-:Y:S01]  /*1a560*/  IMAD.MOV.U32 R12, RZ, RZ, RZ ;  /* 0x000000ffff0c7224 */ /* 0x000fe200078e00ff */
[----:B------:R-:W-:Y:S01]  /*1a570*/  MOV R3, R14 ;  /* 0x0000000e00037202 */ /* 0x000fe20000000f00 */
[----:B------:R-:W-:Y:S01]  /*1a580*/  IMAD.MOV.U32 R11, RZ, RZ, 0x181f ;  /* 0x0000181fff0b7424 */ /* 0x000fe200078e00ff */
[----:B------:R-:W-:Y:S01]  /*1a590*/  ISETP.LT.OR P2, PT, R8, 0x1, P1 ;  /* 0x000000010800780c */ /* 0x000fe20000f41670 */
[----:B------:R-:W-:-:S12]  /*1a5a0*/  IMAD R6, R6, 0x2, R16 ;  /* 0x0000000206067824 */ /* 0x000fd800078e0210 */
[----:B------:R-:W-:Y:S05]  /*1a5b0*/  WARPSYNC.COLLECTIVE R15, `(.L_x_13685) ;  /* 0x000000000f087348 */ /* 0x000fea0003c00000 */
[----:B------:R0:W1:Y:S02]  /*1a5c0*/  SHFL.IDX P6, R14, R13, R12, R11 ;  /* 0x0000000c0d0e7389 */ /* 0x00006400000c000b */
[----:B01----:R-:W-:Y:S01]  /*1a5d0*/  ENDCOLLECTIVE ;  /* 0x000000000000791b */ /* 0x003fe20003800000 */
.L_x_13685:
[----:B------:R-:W-:Y:S01]  /*1a5e0*/  MOV R13, R19 ;  /* 0x00000013000d7202 */ /* 0x000fe20000000f00 */
[----:B------:R-:W-:Y:S02]  /*1a5f0*/  IMAD.MOV.U32 R12, RZ, RZ, 0x1 ;  /* 0x00000001ff0c7424 */ /* 0x000fe400078e00ff */
[----:B------:R-:W-:-:S07]  /*1a600*/  IMAD.MOV.U32 R2, RZ, RZ, R14 ;  /* 0x000000ffff027224 */ /* 0x000fce00078e000e */
[----:B------:R-:W-:Y:S05]  /*1a610*/  WARPSYNC.COLLECTIVE R15, `(.L_x_13686) ;  /* 0x000000000f087348 */ /* 0x000fea0003c00000 */
[----:B------:R0:W1:Y:S02]  /*1a620*/  SHFL.IDX P6, R14, R13, R12, R11 ;  /* 0x0000000c0d0e7389 */ /* 0x00006400000c000b */
[----:B01----:R-:W-:Y:S01]  /*1a630*/  ENDCOLLECTIVE ;  /* 0x000000000000791b */ /* 0x003fe20003800000 */
.L_x_13686:
        /* <DEDUP_REMOVED lines=12> */
.L_x_13687:
[----:B------:R-:W-:Y:S02]  /*1a700*/  IMAD.MOV.U32 R13, RZ, RZ, R19 ;  /* 0x000000ffff0d7224 */ /* 0x000fe400078e0013 */
[----:B------:R-:W-:Y:S01]  /*1a710*/  IMAD.MOV.U32 R12, RZ, RZ, 0x2 ;  /* 0x00000002ff0c7424 */ /* 0x000fe200078e00ff */
[----:B------:R-:W-:-:S07]  /*1a720*/  MOV R2, R14 ;  /* 0x0000000e00027202 */ /* 0x000fce0000000f00 */
[----:B------:R-:W-:Y:S05]  /*1a730*/  WARPSYNC.COLLECTIVE R15, `(.L_x_13688) ;  /* 0x000000000f087348 */ /* 0x000fea0003c00000 */
[----:B------:R0:W1:Y:S02]  /*1a740*/  SHFL.IDX P6, R14, R13, R12, R11 ;  /* 0x0000000c0d0e7389 */ /* 0x00006400000c000b */
[----:B01----:R-:W-:Y:S01]  /*1a750*/  ENDCOLLECTIVE ;  /* 0x000000000000791b */ /* 0x003fe20003800000 */
.L_x_13688:
[----:B------:R-:W-:-:S05]  /*1a760*/  IADD3 R2, P0, R2, R7, RZ ;  /* 0x0000000702027210 */ /* 0x000fca0007f1e0ff */
[----:B------:R-:W-:-:S05]  /*1a770*/  IMAD.X R3, RZ, RZ, R3, P0 ;  /* 0x000000ffff037224 */ /* 0x000fca00000e0603 */
[----:B------:R-:W-:Y:S01]  /*1a780*/  @!PT LDS RZ, [RZ] ;  /* 0x00000000fffff984 */ /* 0x000fe20000000800 */
[----:B------:R-:W-:Y:S01]  /*1a790*/  @!PT LDS RZ, [RZ] ;  /* 0x00000000fffff984 */ /* 0x000fe20000000800 */
[----:B------:R-:W-:Y:S01]  /*1a7a0*/  @!PT LDS RZ, [RZ] ;  /* 0x00000000fffff984 */ /* 0x000fe20000000800 */
[----:B------:R0:W-:Y:S01]  /*1a7b0*/  LDGSTS.E.BYPASS.LTC128B.128 [R6+0xc00], desc[UR42][R2.64], !P2 ;  /* 0x00c0000002067fae */ /* 0x0001e2000d101d6a */
[----:B------:R-:W-:Y:S01]  /*1a7c0*/  ISETP.LT.OR P2, PT, R8, 0x21, P1 ;  /* 0x000000210800780c */ /* 0x000fe20000f41670 */
[----:B------:R-:W-:Y:S01]  /*1a7d0*/  IMAD.MOV.U32 R13, RZ, RZ, R18 ;  /* 0x000000ffff0d7224 */ /* 0x000fe200078e0012 */
[----:B0-----:R-:W-:-:S11]  /*1a7e0*/  MOV R3, R14 ;  /* 0x0000000e00037202 */ /* 0x001fd60000000f00 */
[----:B------:R-:W-:Y:S05]  /*1a7f0*/  WARPSYNC.COLLECTIVE R15, `(.L_x_13689) ;  /* 0x000000000f087348 */ /* 0x000fea0003c00000 */
[----:B------:R0:W1:Y:S02]  /*1a800*/  SHFL.IDX P6, R14, R13, R12, R11 ;  /* 0x0000000c0d0e7389 */ /* 0x00006400000c000b */
[----:B01----:R-:W-:Y:S01]  /*1a810*/  ENDCOLLECTIVE ;  /* 0x000000000000791b */ /* 0x003fe20003800000 */
.L_x_13689:
[----:B------:R-:W-:Y:S01]  /*1a820*/  MOV R13, R19 ;  /* 0x00000013000d7202 */ /* 0x000fe20000000f00 */
[----:B------:R-:W-:Y:S02]  /*1a830*/  IMAD.MOV.U32 R12, RZ, RZ, 0x3 ;  /* 0x00000003ff0c7424 */ /* 0x000fe400078e00ff */
[----:B------:R-:W-:-:S07]  /*1a840*/  IMAD.MOV.U32 R2, RZ, RZ, R14 ;  /* 0x000000ffff027224 */ /* 0x000fce00078e000e */
[----:B------:R-:W-:Y:S05]  /*1a850*/  WARPSYNC.COLLECTIVE R15, `(.L_x_13690) ;  /* 0x000000000f087348 */ /* 0x000fea0003c00000 */
[----:B------:R0:W1:Y:S02]  /*1a860*/  SHFL.IDX P6, R14, R13, R12, R11 ;  /* 0x0000000c0d0e7389 */ /* 0x00006400000c000b */
[----:B01----:R-:W-:Y:S01]  /*1a870*/  ENDCOLLECTIVE ;  /* 0x000000000000791b */ /* 0x003fe20003800000 */
.L_x_13690:
        /* <DEDUP_REMOVED lines=12> */
.L_x_13691:
[----:B------:R-:W-:Y:S02]  /*1a940*/  IMAD.MOV.U32 R13, RZ, RZ, R19 ;  /* 0x000000ffff0d7224 */ /* 0x000fe400078e0013 */
[----:B------:R-:W-:Y:S01]  /*1a950*/  IMAD.MOV.U32 R12, RZ, RZ, 0x4 ;  /* 0x00000004ff0c7424 */ /* 0x000fe200078e00ff */
[----:B------:R-:W-:-:S07]  /*1a960*/  MOV R2, R14 ;  /* 0x0000000e00027202 */ /* 0x000fce0000000f00 */
[----:B------:R-:W-:Y:S05]  /*1a970*/  WARPSYNC.COLLECTIVE R15, `(.L_x_13692) ;  /* 0x000000000f087348 */ /* 0x000fea0003c00000 */
[----:B------:R0:W1:Y:S02]  /*1a980*/  SHFL.IDX P6, R14, R13, R12, R11 ;  /* 0x0000000c0d0e7389 */ /* 0x00006400000c000b */
[----:B01----:R-:W-:Y:S01]  /*1a990*/  ENDCOLLECTIVE ;  /* 0x000000000000791b */ /* 0x003fe20003800000 */
.L_x_13692:
        /* <DEDUP_REMOVED lines=12> */
.L_x_13693:
[----:B------:R-:W-:Y:S01]  /*1aa60*/  MOV R13, R19 ;  /* 0x00000013000d7202 */ /* 0x000fe20000000f00 */
[----:B------:R-:W-:Y:S02]  /*1aa70*/  IMAD.MOV.U32 R12, RZ, RZ, 0x5 ;  /* 0x00000005ff0c7424 */ /* 0x000fe400078e00ff */
[----:B------:R-:W-:-:S07]  /*1aa80*/  IMAD.MOV.U32 R2, RZ, RZ, R14 ;  /* 0x000000ffff027224 */ /* 0x000fce00078e000e */
[----:B------:R-:W-:Y:S05]  /*1aa90*/  WARPSYNC.COLLECTIVE R15, `(.L_x_13694) ;  /* 0x000000000f087348 */ /* 0x000fea0003c00000 */
[----:B------:R0:W1:Y:S02]  /*1aaa0*/  SHFL.IDX P6, R14, R13, R12, R11 ;  /* 0x0000000c0d0e7389 */ /* 0x00006400000c000b */
[----:B01----:R-:W-:Y:S01]  /*1aab0*/  ENDCOLLECTIVE ;  /* 0x000000000000791b */ /* 0x003fe20003800000 */
.L_x_13694:
        /* <DEDUP_REMOVED lines=12> */
.L_x_13695:
[----:B------:R-:W-:Y:S02]  /*1ab80*/  IMAD.MOV.U32 R13, RZ, RZ, R19 ;  /* 0x000000ffff0d7224 */ /* 0x000fe400078e0013 */
[----:B------:R-:W-:Y:S01]  /*1ab90*/  IMAD.MOV.U32 R12, RZ, RZ, 0x6 ;  /* 0x00000006ff0c7424 */ /* 0x000fe200078e00ff */
[----:B------:R-:W-:-:S07]  /*1aba0*/  MOV R2, R14 ;  /* 0x0000000e00027202 */ /* 0x000fce0000000f00 */
[----:B------:R-:W-:Y:S05]  /*1abb0*/  WARPSYNC.COLLECTIVE R15, `(.L_x_13696) ;  /* 0x000000000f087348 */ /* 0x000fea0003c00000 */
[----:B------:R0:W1:Y:S02]  /*1abc0*/  SHFL.IDX P6, R14, R13, R12, R11 ;  /* 0x0000000c0d0e7389 */ /* 0x00006400000c000b */
[----:B01----:R-:W-:Y:S01]  /*1abd0*/  ENDCOLLECTIVE ;  /* 0x000000000000791b */ /* 0x003fe20003800000 */
.L_x_13696:
        /* <DEDUP_REMOVED lines=12> */
.L_x_13697:
[----:B------:R-:W-:Y:S01]  /*1aca0*/  MOV R13, R19 ;  /* 0x00000013000d7202 */ /* 0x000fe20000000f00 */
[----:B------:R-:W-:Y:S02]  /*1acb0*/  IMAD.MOV.U32 R12, RZ, RZ, 0x7 ;  /* 0x00000007ff0c7424 */ /* 0x000fe400078e00ff */
[----:B------:R-:W-:-:S07]  /*1acc0*/  IMAD.MOV.U32 R2, RZ, RZ, R14 ;  /* 0x000000ffff027224 */ /* 0x000fce00078e000e */
[----:B------:R-:W-:Y:S05]  /*1acd0*/  WARPSYNC.COLLECTIVE R15, `(.L_x_13698) ;  /* 0x000000000f087348 */ /* 0x000fea0003c00000 */
[----:B------:R0:W1:Y:S02]  /*1ace0*/  SHFL.IDX P6, R14, R13, R12, R11 ;  /* 0x0000000c0d0e7389 */ /* 0x00006400000c000b */
[----:B01----:R-:W-:Y:S01]  /*1acf0*/  ENDCOLLECTIVE ;  /* 0x000000000000791b */ /* 0x003fe20003800000 */
.L_x_13698:
        /* <DEDUP_REMOVED lines=11> */
.L_x_13699:
[----:B------:R-:W-:Y:S01]  /*1adb0*/  MOV R2, R14 ;  /* 0x0000000e00027202 */ /* 0x000fe20000000f00 */
[----:B------:R-:W-:Y:S06]  /*1adc0*/  BRA `(.L_x_13700) ;  /* 0xffffff9800f07947 */ /* 0x000fec000383ffff */
.L_x_13508:
[----:B0-----:R0:W1:Y:S02]  /*1add0*/  SYNCS.PHASECHK.TRANS64.TRYWAIT P0, [R0+URZ+0x16860], R3 ;  /* 0x01686003000075a7 */ /* 0x001064000800017f */
[----:B-1----:R-:W-:Y:S05]  /*1ade0*/  @!P0 NANOSLEEP.SYNCS 0x989680 ;  /* 0x009896800000895d */ /* 0x002fea0003900000 */
[----:B------:R-:W1:Y:S02]  /*1adf0*/  @!P0 SYNCS.PHASECHK.TRANS64 P0, [R0+URZ+0x16860], R3 ;  /* 0x01686003000085a7 */ /* 0x000e64000800007f */
[----:B-1----:R-:W-:Y:S05]  /*1ae00*/  @!P0 BRA `(.L_x_13508) ;  /* 0xfffffffc00f08947 */ /* 0x002fea000383ffff */
[----:B------:R-:W-:Y:S05]  /*1ae10*/  BRA `(.L_x_13701) ;  /* 0xffffffa000087947 */ /* 0x000fea000383ffff */
.L_x_13509:
        /* <DEDUP_REMOVED lines=8> */
.L_x_13703:
[----:B------:R-:W-:Y:S05]  /*1aea0*/  BSYNC B0 ;  /* 0x0000000000007941 */ /* 0x000fea0003800000 */
.L_x_13702:
        /* <DEDUP_REMOVED lines=10> */
.L_x_13704:
[----:B------:R-:W-:Y:S01]  /*1af50*/  ULDC UR4, c[0x0][0x2f4] ;  /* 0x0000bd0000047ab9 */ /* 0x000fe20000000800 */
[----:B------:R-:W-:Y:S02]  /*1af60*/  IMAD.MOV.U32 R13, RZ, RZ, R19 ;  /* 0x000000ffff0d7224 */ /* 0x000fe400078e0013 */
[----:B------:R-:W-:Y:S02]  /*1af70*/  IMAD.MOV.U32 R12, RZ, RZ, 0x1 ;  /* 0x00000001ff0c7424 */ /* 0x000fe400078e00ff */
[----:B------:R-:W-:-:S05]  /*1af80*/  IMAD.SHL.U32 R2, R2, 0x8, RZ ;  /* 0x0000000802027824 */ /* 0x000fca00078e00ff */
[----:B------:R-:W-:-:S04]  /*1af90*/  LOP3.LUT R2, R2, 0x38, RZ, 0xc0, !PT ;  /* 0x0000003802027812 */ /* 0x000fc800078ec0ff */
[C---:B------:R-:W-:Y:S01]  /*1afa0*/  ISETP.GE.AND P0, PT, R2.reuse, UR4, PT ;  /* 0x0000000402007c0c */ /* 0x040fe2000bf06270 */
[----:B------:R-:W-:-:S03]  /*1afb0*/  IMAD.SHL.U32 R5, R2, 0x2, RZ ;  /* 0x0000000202057824 */ /* 0x000fc600078e00ff */
[----:B------:R-:W-:Y:S02]  /*1afc0*/  ISETP.LT.OR P2, PT, R6, 0x1, P0 ;  /* 0x000000010600780c */ /* 0x000fe40000741670 */
[----:B------:R-:W-:-:S13]  /*1afd0*/  IADD3 R2, P1, R14, R5, RZ ;  /* 0x000000050e027210 */ /* 0x000fda0007f3e0ff */
[----:B------:R-:W-:Y:S05]  /*1afe0*/  WARPSYNC.COLLECTIVE R15, `(.L_x_13705) ;  /* 0x000000000f087348 */ /* 0x000fea0003c00000 */
[----:B------:R0:W1:Y:S02]  /*1aff0*/  SHFL.IDX P6, R14, R13, R12, R11 ;  /* 0x0000000c0d0e7389 */ /* 0x00006400000c000b */
[----:B01----:R-:W-:Y:S01]  /*1b000*/  ENDCOLLECTIVE ;  /* 0x000000000000791b */ /* 0x003fe20003800000 */
.L_x_13705:
[----:B------:R-:W-:-:S05]  /*1b010*/  IADD3.X R3, RZ, R3, RZ, P1, !PT ;  /* 0x00000003ff037210 */ /* 0x000fca0000ffe4ff */
        /* <DEDUP_REMOVED lines=10> */
.L_x_13706:
[----:B------:R-:W-:Y:S01]  /*1b0c0*/  IMAD.MOV.U32 R13, RZ, RZ, R19 ;  /* 0x000000ffff0d7224 */ /* 0x000fe200078e0013 */
[----:B------:R-:W-:Y:S02]  /*1b0d0*/  MOV R12, 0x2 ;  /* 0x00000002000c7802 */ /* 0x000fe40000000f00 */
[----:B------:R-:W-:-:S13]  /*1b0e0*/  IADD3 R2, P1, R14, R5, RZ ;  /* 0x000000050e027210 */ /* 0x000fda0007f3e0ff */
[----:B------:R-:W-:Y:S05]  /*1b0f0*/  WARPSYNC.COLLECTIVE R15, `(.L_x_13707) ;  /* 0x000000000f087348 */ /* 0x000fea0003c00000 */
[----:B------:R0:W1:Y:S02]  /*1b100*/  SHFL.IDX P6, R14, R13, R12, R11 ;  /* 0x0000000c0d0e7389 */ /* 0x00006400000c000b */
[----:B01----:R-:W-:Y:S01]  /*1b110*/  ENDCOLLECTIVE ;  /* 0x000000000000791b */ /* 0x003fe20003800000 */
.L_x_13707:
        /* <DEDUP_REMOVED lines=11> */
.L_x_13708:
[----:B------:R-:W-:Y:S01]  /*1b1d0*/  MOV R13, R19 ;  /* 0x00000013000d7202 */ /* 0x000fe20000000f00 */
[----:B------:R-:W-:Y:S01]  /*1b1e0*/  IMAD.MOV.U32 R12, RZ, RZ, 0x3 ;  /* 0x00000003ff0c7424 */ /* 0x000fe200078e00ff */
[----:B------:R-:W-:-:S13]  /*1b1f0*/  IADD3 R2, P1, R14, R5, RZ ;  /* 0x000000050e027210 */ /* 0x000fda0007f3e0ff */
[----:B------:R-:W-:Y:S05]  /*1b200*/  WARPSYNC.COLLECTIVE R15, `(.L_x_13709) ;  /* 0x000000000f087348 */ /* 0x000fea0003c00000 */
[----:B------:R0:W1:Y:S02]  /*1b210*/  SHFL.IDX P6, R14, R13, R12, R11 ;  /* 0x0000000c0d0e7389 */ /* 0x00006400000c000b */
[----:B01----:R-:W-:Y:S01]  /*1b220*/  ENDCOLLECTIVE ;  /* 0x000000000000791b */ /* 0x003fe20003800000 */
.L_x_13709:
        /* <DEDUP_REMOVED lines=11> */
.L_x_13710:
[----:B------:R-:W-:Y:S02]  /*1b2e0*/  IMAD.MOV.U32 R13, RZ, RZ, R19 ;  /* 0x000000ffff0d7224 */ /* 0x000fe400078e0013 */
[----:B------:R-:W-:Y:S01]  /*1b2f0*/  IMAD.MOV.U32 R12, RZ, RZ, 0x4 ;  /* 0x00000004ff0c7424 */ /* 0x000fe200078e00ff */
[----:B------:R-:W-:-:S13]  /*1b300*/  IADD3 R2, P1, R14, R5, RZ ;  /* 0x000000050e027210 */ /* 0x000fda0007f3e0ff */
[----:B------:R-:W-:Y:S05]  /*1b310*/  WARPSYNC.COLLECTIVE R15, `(.L_x_13711) ;  /* 0x000000000f087348 */ /* 0x000fea0003c00000 */
[----:B------:R0:W1:Y:S02]  /*1b320*/  SHFL.IDX P6, R14, R13, R12, R11 ;  /* 0x0000000c0d0e7389 */ /* 0x00006400000c000b */
[----:B01----:R-:W-:Y:S01]  /*1b330*/  ENDCOLLECTIVE ;  /* 0x000000000000791b */ /* 0x003fe20003800000 */
.L_x_13711:
[----:B------:R-:W-:-:S05]  /*1b340*/  IADD3.X R3, RZ, R3, RZ, P1, !PT ;  /* 0x00000003ff037210 */ /* 0x000fca0000ffe4ff */
[----:B------:R-:W-:Y:S01]  /*1b350*/  @!PT LDS RZ, [RZ] ;  /* 0x00000000fffff984 */ /* 0x000fe20000000800 */
[----:B------:R-:W-:Y:S01]  /*1b360*/  @!PT LDS RZ, [RZ] ;  /* 0x00000000fffff984 */ /* 0x000fe20000000800 */
[----:B------:R-:W-:Y:S01]  /*1b370*/  @!PT LDS RZ, [RZ] ;  /* 0x00000000fffff984 */ /* 0x000fe20000000800 */
[----:B------:R0:W-:Y:S01]  /*1b380*/  LDGSTS.E.BYPASS.LTC128B.128 [R4+0x1c00], desc[UR42][R2.64], !P2 ;  /* 0x01c0000002047fae */ /* 0x0001e2000d101d6a */
[----:B------:R-:W-:Y:S02]  /*1b390*/  ISETP.LT.OR P2, PT, R6, 0x41, P0 ;  /* 0x000000410600780c */ /* 0x000fe40000741670 */
[----:B------:R-:W-:Y:S01]  /*1b3a0*/  MOV R13, R18 ;  /* 0x00000012000d7202 */ /* 0x000fe20000000f00 */
[----:B0-----:R-:W-:-:S10]  /*1b3b0*/  IMAD.MOV.U32 R3, RZ, RZ, R14 ;  /* 0x000000ffff037224 */ /* 0x001fd400078e000e */
[----:B------:R-:W-:Y:S05]  /*1b3c0*/  WARPSYNC.COLLECTIVE R15, `(.L_x_13712) ;  /* 0x000000000f087348 */ /* 0x000fea0003c00000 */
[----:B------:R0:W1:Y:S02]  /*1b3d0*/  SHFL.IDX P6, R14, R13, R12, R11 ;  /* 0x0000000c0d0e7389 */ /* 0x00006400000c000b */
[----:B01----:R-:W-:Y:S01]  /*1b3e0*/  ENDCOLLECTIVE ;  /* 0x000000000000791b */ /* 0x003fe20003800000 */
.L_x_13712:
[----:B------:R-:W-:Y:S02]  /*1b3f0*/  IMAD.MOV.U32 R13, RZ, RZ, R19 ;  /* 0x000000ffff0d7224 */ /* 0x000fe400078e0013 */
[----:B------:R-:W-:Y:S01]  /*1b400*/  IMAD.MOV.U32 R12, RZ, RZ, 0x5 ;  /* 0x00000005ff0c7424 */ /* 0x000fe200078e00ff */
[----:B------:R-:W-:-:S13]  /*1b410*/  IADD3 R2, P1, R14, R5, RZ ;  /* 0x000000050e027210 */ /* 0x000fda0007f3e0ff */
[----:B------:R-:W-:Y:S05]  /*1b420*/  WARPSYNC.COLLECTIVE R15, `(.L_x_13713) ;  /* 0x000000000f087348 */ /* 0x000fea0003c00000 */
[----:B------:R0:W1:Y:S02]  /*1b430*/  SHFL.IDX P6, R14, R13, R12, R11 ;  /* 0x0000000c0d0e7389 */ /* 0x00006400000c000b */
[----:B01----:R-:W-:Y:S01]  /*1b440*/  ENDCOLLECTIVE ;  /* 0x000000000000791b */ /* 0x003fe20003800000 */
.L_x_13713:
        /* <DEDUP_REMOVED lines=11> */
.L_x_13714:
[----:B------:R-:W-:Y:S01]  /*1b500*/  IMAD.MOV.U32 R13, RZ, RZ, R19 ;  /* 0x000000ffff0d7224 */ /* 0x000fe200078e0013 */
[----:B------:R-:W-:Y:S02]  /*1b510*/  MOV R12, 0x6 ;  /* 0x00000006000c7802 */ /* 0x000fe40000000f00 */
[----:B------:R-:W-:-:S13]  /*1b520*/  IADD3 R2, P1, R14, R5, RZ ;  /* 0x000000050e027210 */ /* 0x000fda0007f3e0ff */
[----:B------:R-:W-:Y:S05]  /*1b530*/  WARPSYNC.COLLECTIVE R15, `(.L_x_13715) ;  /* 0x000000000f087348 */ /* 0x000fea0003c00000 */
[----:B------:R0:W1:Y:S02]  /*1b540*/  SHFL.IDX P6, R14, R13, R12, R11 ;  /* 0x0000000c0d0e7389 */ /* 0x00006400000c000b */
[----:B01----:R-:W-:Y:S01]  /*1b550*/  ENDCOLLECTIVE ;  /* 0x000000000000791b */ /* 0x003fe20003800000 */
.L_x_13715:
        /* <DEDUP_REMOVED lines=11> */
.L_x_13716:
[----:B------:R-:W-:Y:S01]  /*1b610*/  MOV R13, R19 ;  /* 0x00000013000d7202 */ /* 0x000fe20000000f00 */
[----:B------:R-:W-:Y:S01]  /*1b620*/  IMAD.MOV.U32 R12, RZ, RZ, 0x7 ;  /* 0x00000007ff0c7424 */ /* 0x000fe200078e00ff */
[----:B------:R-:W-:-:S13]  /*1b630*/  IADD3 R2, P1, R14, R5, RZ ;  /* 0x000000050e027210 */ /* 0x000fda0007f3e0ff */
[----:B------:R-:W-:Y:S05]  /*1b640*/  WARPSYNC.COLLECTIVE R15, `(.L_x_13717) ;  /* 0x000000000f087348 */ /* 0x000fea0003c00000 */
[----:B------:R0:W1:Y:S02]  /*1b650*/  SHFL.IDX P6, R14, R13, R12, R11 ;  /* 0x0000000c0d0e7389 */ /* 0x00006400000c000b */
[----:B01----:R-:W-:Y:S01]  /*1b660*/  ENDCOLLECTIVE ;  /* 0x000000000000791b */ /* 0x003fe20003800000 */
.L_x_13717:
        /* <DEDUP_REMOVED lines=10> */
.L_x_13718:
[----:B------:R-:W-:Y:S05]  /*1b710*/  BRA `(.L_x_13719) ;  /* 0xffffff9800cc7947 */ /* 0x000fea000383ffff */
.L_x_13514:
        /* <DEDUP_REMOVED lines=8> */
.L_x_13721:
[----:B------:R-:W-:Y:S05]  /*1b7a0*/  BSYNC B0 ;  /* 0x0000000000007941 */ /* 0x000fea0003800000 */
.L_x_13720:
        /* <DEDUP_REMOVED lines=9> */
.L_x_13722:
        /* <DEDUP_REMOVED lines=24> */
.L_x_13723:
[----:B------:R-:W-:Y:S01]  /*1b9c0*/  IMAD.MOV.U32 R12, RZ, RZ, 0x2 ;  /* 0x00000002ff0c7424 */ /* 0x000fe200078e00ff */
[----:B------:R-:W-:-:S04]  /*1b9d0*/  SEL R14, R14, RZ, P1 ;  /* 0x000000ff0e0e7207 */ /* 0x000fc80000800000 */
[----:B------:R-:W-:-:S05]  /*1b9e0*/  IADD3 R5, R13, R14, RZ ;  /* 0x0000000e0d057210 */ /* 0x000fca0007ffe0ff */
[----:B------:R-:W-:-:S07]  /*1b9f0*/  IMAD.MOV.U32 R13, RZ, RZ, R5 ;  /* 0x000000ffff0d7224 */ /* 0x000fce00078e0005 */
[----:B------:R-:W-:Y:S05]  /*1ba00*/  WARPSYNC.COLLECTIVE R15, `(.L_x_13724) ;  /* 0x000000000f087348 */ /* 0x000fea0003c00000 */
[----:B------:R0:W1:Y:S02]  /*1ba10*/  SHFL.UP P6, R14, R13, R12, R11 ;  /* 0x0400000c0d0e7389 */ /* 0x00006400000c000b */
[----:B01----:R-:W-:Y:S01]  /*1ba20*/  ENDCOLLECTIVE ;  /* 0x000000000000791b */ /* 0x003fe20003800000 */
.L_x_13724:
[----:B------:R-:W-:Y:S01]  /*1ba30*/  IMAD.MOV.U32 R12, RZ, RZ, 0x4 ;  /* 0x00000004ff0c7424 */ /* 0x000fe200078e00ff */
[----:B------:R-:W-:-:S05]  /*1ba40*/  SEL R2, R14, RZ, P2 ;  /* 0x000000ff0e027207 */ /* 0x000fca0001000000 */
[----:B------:R-:W-:-:S05]  /*1ba50*/  IMAD.IADD R2, R5, 0x1, R2 ;  /* 0x0000000105027824 */ /* 0x000fca00078e0202 */
[----:B------:R-:W-:-:S07]  /*1ba60*/  MOV R13, R2 ;  /* 0x00000002000d7202 */ /* 0x000fce0000000f00 */
[----:B------:R-:W-:Y:S05]  /*1ba70*/  WARPSYNC.COLLECTIVE R15, `(.L_x_13725) ;  /* 0x000000000f087348 */ /* 0x000fea0003c00000 */
[----:B------:R0:W1:Y:S02]  /*1ba80*/  SHFL.UP P6, R14, R13, R12, R11 ;  /* 0x0400000c0d0e7389 */ /* 0x00006400000c000b */
[----:B01----:R-:W-:Y:S01]  /*1ba90*/  ENDCOLLECTIVE ;  /* 0x000000000000791b */ /* 0x003fe20003800000 */
.L_x_13725:
[----:B------:R-:W-:Y:S02]  /*1baa0*/  MOV R12, 0x8 ;  /* 0x00000008000c7802 */ /* 0x000fe40000000f00 */
[----:B------:R-:W-:-:S05]  /*1bab0*/  SEL R3, R14, RZ, P3 ;  /* 0x000000ff0e037207 */ /* 0x000fca0001800000 */
[----:B------:R-:W-:-:S04]  /*1bac0*/  IMAD.IADD R8, R2, 0x1, R3 ;  /* 0x0000000102087824 */ /* 0x000fc800078e0203 */
[----:B------:R-:W-:-:S07]  /*1bad0*/  IMAD.MOV.U32 R13, RZ, RZ, R8 ;  /* 0x000000ffff0d7224 */ /* 0x000fce00078e0008 */
[----:B------:R-:W-:Y:S05]  /*1bae0*/  WARPSYNC.COLLECTIVE R15, `(.L_x_13726) ;  /* 0x000000000f087348 */ /* 0x000fea0003c00000 */
[----:B------:R0:W1:Y:S02]  /*1baf0*/  SHFL.UP P6, R14, R13, R12, R11 ;  /* 0x0400000c0d0e7389 */ /* 0x00006400000c000b */
[----:B01----:R-:W-:Y:S01]  /*1bb00*/  ENDCOLLECTIVE ;  /* 0x000000000000791b */ /* 0x003fe20003800000 */
.L_x_13726:
[----:B------:R-:W-:Y:S01]  /*1bb10*/  IMAD.MOV.U32 R12, RZ, RZ, 0x10 ;  /* 0x00000010ff0c7424 */ /* 0x000fe200078e00ff */
[----:B------:R-:W-:-:S05]  /*1bb20*/  SEL R5, R14, RZ, P4 ;  /* 0x000000ff0e057207 */ /* 0x000fca0002000000 */
[----:B------:R-:W-:-:S04]  /*1bb30*/  IMAD.IADD R5, R8, 0x1, R5 ;  /* 0x0000000108057824 */ /* 0x000fc800078e0205 */
[----:B------:R-:W-:-:S07]  /*1bb40*/  IMAD.MOV.U32 R13, RZ, RZ, R5 ;  /* 0x000000ffff0d7224 */ /* 0x000fce00078e0005 */
[----:B------:R-:W-:Y:S05]  /*1bb50*/  WARPSYNC.COLLECTIVE R15, `(.L_x_13727) ;  /* 0x000000000f087348 */ /* 0x000fea0003c00000 */
[----:B------:R0:W1:Y:S02]  /*1bb60*/  SHFL.UP P6, R14, R13, R12, R11 ;  /* 0x0400000c0d0e7389 */ /* 0x00006400000c000b */
[----:B01----:R-:W-:Y:S01]  /*1bb70*/  ENDCOLLECTIVE ;  /* 0x000000000000791b */ /* 0x003fe20003800000 */
.L_x_13727:
        /* <DEDUP_REMOVED lines=8> */
.L_x_13728:
[----:B------:R-:W-:Y:S05]  /*1bc00*/  BRA `(.L_x_13729) ;  /* 0xffffff9800d87947 */ /* 0x000fea000383ffff */
.L_x_13517:
[----:B------:R-:W-:Y:S01]  /*1bc10*/  BSSY B0, `(.L_x_13730) ;  /* 0x0000007000007945 */ /* 0x000fe20003800000 */
[----:B------:R-:W-:Y:S02]  /*1bc20*/  IMAD.MOV.U32 R12, RZ, RZ, 0x1 ;  /* 0x00000001ff0c7424 */ /* 0x000fe400078e00ff */
[----:B------:R-:W-:Y:S02]  /*1bc30*/  IMAD.MOV.U32 R11, RZ, RZ, RZ ;  /* 0x000000ffff0b7224 */ /* 0x000fe400078e00ff */
[----:B------:R-:W-:-:S07]  /*1bc40*/  IMAD.MOV.U32 R15, RZ, RZ, -0x1 ;  /* 0xffffffffff0f7424 */ /* 0x000fce00078e00ff */
[----:B------:R-:W-:Y:S05]  /*1bc50*/  WARPSYNC.COLLECTIVE R15, `(.L_x_13731) ;  /* 0x000000000f087348 */ /* 0x000fea0003c00000 */
[----:B------:R0:W1:Y:S02]  /*1bc60*/  SHFL.UP P6, R14, R13, R12, R11 ;  /* 0x0400000c0d0e7389 */ /* 0x00006400000c000b */
[----:B01----:R-:W-:Y:S01]  /*1bc70*/  ENDCOLLECTIVE ;  /* 0x000000000000791b */ /* 0x003fe20003800000 */
.L_x_13731:
[----:B------:R-:W-:Y:S05]  /*1bc80*/  BSYNC B0 ;  /* 0x0000000000007941 */ /* 0x000fea0003800000 */
.L_x_13730:
        /* <DEDUP_REMOVED lines=8> */
.L_x_13732:
[----:B------:R-:W-:Y:S01]  /*1bd10*/  IMAD.MOV.U32 R12, RZ, RZ, 0x4 ;  /* 0x00000004ff0c7424 */ /* 0x000fe200078e00ff */
[----:B------:R-:W-:-:S04]  /*1bd20*/  SEL R2, R14, RZ, P2 ;  /* 0x000000ff0e027207 */ /* 0x000fc80001000000 */
[----:B------:R-:W-:-:S05]  /*1bd30*/  IADD3 R2, R13, R2, RZ ;  /* 0x000000020d027210 */ /* 0x000fca0007ffe0ff */
[----:B------:R-:W-:-:S07]  /*1bd40*/  IMAD.MOV.U32 R13, RZ, RZ, R2 ;  /* 0x000000ffff0d7224 */ /* 0x000fce00078e0002 */
[----:B------:R-:W-:Y:S05]  /*1bd50*/  WARPSYNC.COLLECTIVE R15, `(.L_x_13733) ;  /* 0x000000000f087348 */ /* 0x000fea0003c00000 */
[----:B------:R0:W1:Y:S02]  /*1bd60*/  SHFL.UP P6, R14, R13, R12, R11 ;  /* 0x0400000c0d0e7389 */ /* 0x00006400000c000b */
[----:B01----:R-:W-:Y:S01]  /*1bd70*/  ENDCOLLECTIVE ;  /* 0x000000000000791b */ /* 0x003fe20003800000 */
.L_x_13733:
[----:B------:R-:W-:Y:S01]  /*1bd80*/  IMAD.MOV.U32 R12, RZ, RZ, 0x8 ;  /* 0x00000008ff0c7424 */ /* 0x000fe200078e00ff */
[----:B------:R-:W-:-:S05]  /*1bd90*/  SEL R3, R14, RZ, P3 ;  /* 0x000000ff0e037207 */ /* 0x000fca0001800000 */
[----:B------:R-:W-:-:S05]  /*1bda0*/  IMAD.IADD R3, R2, 0x1, R3 ;  /* 0x0000000102037824 */ /* 0x000fca00078e0203 */
[----:B------:R-:W-:-:S07]  /*1bdb0*/  MOV R13, R3 ;  /* 0x00000003000d7202 */ /* 0x000fce0000000f00 */
[----:B------:R-:W-:Y:S05]  /*1bdc0*/  WARPSYNC.COLLECTIVE R15, `(.L_x_13734) ;  /* 0x000000000f087348 */ /* 0x000fea0003c00000 */
[----:B------:R0:W1:Y:S02]  /*1bdd0*/  SHFL.UP P6, R14, R13, R12, R11 ;  /* 0x0400000c0d0e7389 */ /* 0x00006400000c000b */
[----:B01----:R-:W-:Y:S01]  /*1bde0*/  ENDCOLLECTIVE ;  /* 0x000000000000791b */ /* 0x003fe20003800000 */
.L_x_13734:
[----:B------:R-:W-:Y:S02]  /*1bdf0*/  MOV R12, 0x10 ;  /* 0x00000010000c7802 */ /* 0x000fe40000000f00 */
[----:B------:R-:W-:-:S05]  /*1be00*/  SEL R14, R14, RZ, P4 ;  /* 0x000000ff0e0e7207 */ /* 0x000fca0002000000 */
[----:B------:R-:W-:-:S04]  /*1be10*/  IMAD.IADD R5, R3, 0x1, R14 ;  /* 0x0000000103057824 */ /* 0x000fc800078e020e */
[----:B------:R-:W-:-:S07]  /*1be20*/  IMAD.MOV.U32 R13, RZ, RZ, R5 ;  /* 0x000000ffff0d7224 */ /* 0x000fce00078e0005 */
[----:B------:R-:W-:Y:S05]  /*1be30*/  WARPSYNC.COLLECTIVE R15, `(.L_x_13735) ;  /* 0x000000000f087348 */ /* 0x000fea0003c00000 */
[----:B------:R0:W1:Y:S02]  /*1be40*/  SHFL.UP P6, R14, R13, R12, R11 ;  /* 0x0400000c0d0e7389 */ /* 0x00006400000c000b */
[----:B01----:R-:W-:Y:S01]  /*1be50*/  ENDCOLLECTIVE ;  /* 0x000000000000791b */ /* 0x003fe20003800000 */
.L_x_13735:
        /* <DEDUP_REMOVED lines=8> */
.L_x_13736:
[----:B------:R-:W-:Y:S05]  /*1bee0*/  BRA `(.L_x_13737) ;  /* 0xffffff9800c47947 */ /* 0x000fea000383ffff */
.L_x_13519:
[----:B------:R-:W-:Y:S01]  /*1bef0*/  BSSY B0, `(.L_x_13738) ;  /* 0x0000006000007945 */ /* 0x000fe20003800000 */
[----:B------:R-:W-:Y:S01]  /*1bf00*/  PLOP3.LUT P6, PT, P6, PT, PT, 0x8, 0x0 ;  /* 0x000000000000781c */ /* 0x000fe200037ce170 */
[----:B------:R-:W-:-:S12]  /*1bf10*/  IMAD.MOV.U32 R15, RZ, RZ, -0x1 ;  /* 0xffffffffff0f7424 */ /* 0x000fd800078e00ff */
[----:B0-----:R-:W-:Y:S05]  /*1bf20*/  WARPSYNC.COLLECTIVE R15, `(.L_x_13739) ;  /* 0x000000000f087348 */ /* 0x001fea0003c00000 */
[----:B------:R-:W-:Y:S01]  /*1bf30*/  VOTE.ANY R14, PT, P6 ;  /* 0x00000000000e7806 */ /* 0x000fe200030e0100 */
[----:B0-----:R-:W-:Y:S06]  /*1bf40*/  ENDCOLLECTIVE ;  /* 0x000000000000791b */ /* 0x001fec0003800000 */
.L_x_13739:
[----:B------:R-:W-:Y:S05]  /*1bf50*/  BSYNC B0 ;  /* 0x0000000000007941 */ /* 0x000fea0003800000 */
.L_x_13738:
        /* <DEDUP_REMOVED lines=9> */
.L_x_13740:
[----:B------:R-:W-:Y:S01]  /*1bff0*/  MOV R13, R4 ;  /* 0x00000004000d7202 */ /* 0x000fe20000000f00 */
[----:B------:R-:W-:-:S07]  /*1c000*/  IMAD.MOV.U32 R7, RZ, RZ, R14 ;  /* 0x000000ffff077224 */ /* 0x000fce00078e000e */
[----:B------:R-:W-:Y:S05]  /*1c010*/  WARPSYNC.COLLECTIVE R15, `(.L_x_13741) ;  /* 0x000000000f087348 */ /* 0x000fea0003c00000 */
[----:B------:R0:W1:Y:S02]  /*1c020*/  SHFL.IDX P6, R14, R13, R12, R11 ;  /* 0x0000000c0d0e7389 */ /* 0x00006400000c000b */
[----:B01----:R-:W-:Y:S01]  /*1c030*/  ENDCOLLECTIVE ;  /* 0x000000000000791b */ /* 0x003fe20003800000 */
.L_x_13741:
[----:B------:R-:W-:Y:S01]  /*1c040*/  IMAD.MOV.U32 R4, RZ, RZ, R14 ;  /* 0x000000ffff047224 */ /* 0x000fe200078e000e */
[----:B------:R-:W-:Y:S06]  /*1c050*/  BRA `(.L_x_13742) ;  /* 0xffffff9800a47947 */ /* 0x000fec000383ffff */
.L_x_13521:
[----:B------:R-:W-:Y:S01]  /*1c060*/  BSSY B0, `(.L_x_13743) ;  /* 0x0000007000007945 */ /* 0x000fe20003800000 */
[----:B------:R-:W-:Y:S01]  /*1c070*/  IMAD.MOV.U32 R13, RZ, RZ, R3 ;  /* 0x000000ffff0d7224 */ /* 0x000fe200078e0003 */
[----:B------:R-:W-:Y:S01]  /*1c080*/  MOV R15, 0xffffffff ;  /* 0xffffffff000f7802 */ /* 0x000fe20000000f00 */
[----:B------:R-:W-:-:S07]  /*1c090*/  IMAD.MOV.U32 R11, RZ, RZ, 0x1f ;  /* 0x0000001fff0b7424 */ /* 0x000fce00078e00ff */
[----:B0123--:R-:W-:Y:S05]  /*1c0a0*/  WARPSYNC.COLLECTIVE R15, `(.L_x_13744) ;  /* 0x000000000f087348 */ /* 0x00ffea0003c00000 */
[----:B------:R4:W0:Y:S02]  /*1c0b0*/  SHFL.IDX P6, R14, R13, R12, R11 ;  /* 0x0000000c0d0e7389 */ /* 0x00082400000c000b */
[----:B01234-:R-:W-:Y:S01]  /*1c0c0*/  ENDCOLLECTIVE ;  /* 0x000000000000791b */ /* 0x01ffe20003800000 */
.L_x_13744:
[----:B------:R-:W-:Y:S05]  /*1c0d0*/  BSYNC B0 ;  /* 0x0000000000007941 */ /* 0x000fea0003800000 */
.L_x_13743:
[----:B------:R-:W-:Y:S01]  /*1c0e0*/  IMAD.MOV.U32 R24, RZ, RZ, R14 ;  /* 0x000000ffff187224 */ /* 0x000fe200078e000e */
[----:B------:R-:W-:Y:S06]  /*1c0f0*/  BRA `(.L_x_13520) ;  /* 0xffffff9800947947 */ /* 0x000fec000383ffff */
.L_x_13525:
[----:B0-----:R0:W1:Y:S02]  /*1c100*/  SYNCS.PHASECHK.TRANS64.TRYWAIT P0, [R5+URZ+0x16820], R0 ;  /* 0x01682000050075a7 */ /* 0x001064000800017f */
[----:B-1----:R-:W-:Y:S05]  /*1c110*/  @!P0 NANOSLEEP.SYNCS 0x989680 ;  /* 0x009896800000895d */ /* 0x002fea0003900000 */
[----:B------:R-:W1:Y:S02]  /*1c120*/  @!P0 SYNCS.PHASECHK.TRANS64 P0, [R5+URZ+0x16820], R0 ;  /* 0x01682000050085a7 */ /* 0x000e64000800007f */
[----:B-1----:R-:W-:Y:S05]  /*1c130*/  @!P0 BRA `(.L_x_13525) ;  /* 0xfffffffc00f08947 */ /* 0x002fea000383ffff */
[----:B------:R-:W-:Y:S05]  /*1c140*/  BRA `(.L_x_13745) ;  /* 0xffffff9c00ec7947 */ /* 0x000fea000383ffff */
.L_x_13526:
        /* <DEDUP_REMOVED lines=8> */
[----:B0-2-4-:R-:W-:Y:S05]  /*1c1d0*/  WARPSYNC.COLLECTIVE R15, `(.L_x_13747) ;  /* 0x000000000f087348 */ /* 0x015fea0003c00000 */
[----:B------:R1:W3:Y:S02]  /*1c1e0*/  SHFL.IDX P6, R14, R13, R12, R11 ;  /* 0x0000000c0d0e7389 */ /* 0x0002e400000c000b */
[----:B01234-:R-:W-:Y:S01]  /*1c1f0*/  ENDCOLLECTIVE ;  /* 0x000000000000791b */ /* 0x01ffe20003800000 */
.L_x_13747:
[----:B------:R-:W-:Y:S05]  /*1c200*/  BSYNC B0 ;  /* 0x0000000000007941 */ /* 0x000fea0003800000 */
.L_x_13746:
[----:B------:R-:W-:Y:S05]  /*1c210*/  BRA `(.L_x_13748) ;  /* 0xffffff9c00d47947 */ /* 0x000fea000383ffff */
.L_x_13527:
[----:B------:R-:W-:Y:S01]  /*1c220*/  BSSY B0, `(.L_x_13749) ;  /* 0x0000006000007945 */ /* 0x000fe20003800000 */
[----:B------:R-:W-:-:S07]  /*1c230*/  IMAD.MOV.U32 R15, RZ, RZ, -0x1 ;  /* 0xffffffffff0f7424 */ /* 0x000fce00078e00ff */
[----:B0-2-4-:R-:W-:Y:S05]  /*1c240*/  WARPSYNC.COLLECTIVE R15, `(.L_x_13750) ;  /* 0x000000000f0c7348 */ /* 0x015fea0003c00000 */
[----:B------:R-:W-:Y:S02]  /*1c250*/  ELECT P6, UR62, PT ;  /* 0x00000000003e782f */ /* 0x000fe400038c0000 */
[----:B------:R-:W-:Y:S01]  /*1c260*/  MOV R14, UR62 ;  /* 0x0000003e000e7c02 */ /* 0x000fe20008000f00 */
[----:B0-2-4-:R-:W-:Y:S10]  /*1c270*/  ENDCOLLECTIVE ;  /* 0x000000000000791b */ /* 0x015ff40003800000 */
.L_x_13750:
[----:B------:R-:W-:Y:S05]  /*1c280*/  BSYNC B0 ;  /* 0x0000000000007941 */ /* 0x000fea0003800000 */
.L_x_13749:
[----:B------:R-:W-:Y:S05]  /*1c290*/  BRA `(.L_x_13751) ;  /* 0xffffff9c00c87947 */ /* 0x000fea000383ffff */
.L_x_13529:
[----:B0-----:R0:W1:Y:S02]  /*1c2a0*/  SYNCS.PHASECHK.TRANS64.TRYWAIT P1, [R3+URZ+0x16840], R2 ;  /* 0x01684002030075a7 */ /* 0x001064000802017f */
[----:B-1----:R-:W-:Y:S05]  /*1c2b0*/  @!P1 NANOSLEEP.SYNCS 0x989680 ;  /* 0x009896800000995d */ /* 0x002fea0003900000 */
[----:B------:R-:W1:Y:S02]  /*1c2c0*/  @!P1 SYNCS.PHASECHK.TRANS64 P1, [R3+URZ+0x16840], R2 ;  /* 0x01684002030095a7 */ /* 0x000e64000802007f */
[----:B-1----:R-:W-:Y:S05]  /*1c2d0*/  @!P1 BRA `(.L_x_13529) ;  /* 0xfffffffc00f09947 */ /* 0x002fea000383ffff */
[----:B------:R-:W-:Y:S05]  /*1c2e0*/  BRA `(.L_x_13752) ;  /* 0xffffff9c00e87947 */ /* 0x000fea000383ffff */
.L_x_13531:
[----:B-1----:R1:W3:Y:S02]  /*1c2f0*/  SYNCS.PHASECHK.TRANS64.TRYWAIT P1, [R5+URZ+0x16840], R0 ;  /* 0x01684000050075a7 */ /* 0x0022e4000802017f */
[----:B---3--:R-:W-:Y:S05]  /*1c300*/  @!P1 NANOSLEEP.SYNCS 0x989680 ;  /* 0x009896800000995d */ /* 0x008fea0003900000 */
[----:B------:R-:W3:Y:S02]  /*1c310*/  @!P1 SYNCS.PHASECHK.TRANS64 P1, [R5+URZ+0x16840], R0 ;  /* 0x01684000050095a7 */ /* 0x000ee4000802007f */
[----:B---3--:R-:W-:Y:S05]  /*1c320*/  @!P1 BRA `(.L_x_13531) ;  /* 0xfffffffc00f09947 */ /* 0x008fea000383ffff */
[----:B------:R-:W-:Y:S05]  /*1c330*/  BRA `(.L_x_13753) ;  /* 0xffffff9c00f47947 */ /* 0x000fea000383ffff */
.L_x_13533:
[----:B---3--:R3:W0:Y:S02]  /*1c340*/  SYNCS.PHASECHK.TRANS64.TRYWAIT P1, [R3+URZ+0x16860], R2 ;  /* 0x01686002030075a7 */ /* 0x008624000802017f */
[----:B0-----:R-:W-:Y:S05]  /*1c350*/  @!P1 NANOSLEEP.SYNCS 0x989680 ;  /* 0x009896800000995d */ /* 0x001fea0003900000 */
[----:B------:R-:W0:Y:S02]  /*1c360*/  @!P1 SYNCS.PHASECHK.TRANS64 P1, [R3+URZ+0x16860], R2 ;  /* 0x01686002030095a7 */ /* 0x000e24000802007f */
[----:B0-----:R-:W-:Y:S05]  /*1c370*/  @!P1 BRA `(.L_x_13533) ;  /* 0xfffffffc00f09947 */ /* 0x001fea000383ffff */
[----:B------:R-:W-:Y:S05]  /*1c380*/  BRA `(.L_x_13754) ;  /* 0xffffff9c00f07947 */ /* 0x000fea000383ffff */
.L_x_13755:
        /* <DEDUP_REMOVED lines=15> */
.L_x_16007:


//--------------------- .text._ZN7cutlass13device_kernelIN5flash11enable_sm90INS1_16FlashAttnFwdSm90INS1_25CollectiveMainloopFwdSm90ILi2EN4cute5tupleIJNS5_1CILi1EEES8_S8_EEENS6_IJNS7_ILi192EEENS7_ILi128EEENS7_ILi64EEEEEELi64ENS_6half_tEfNS_4arch4Sm90ELb0ELb1ELb0ELb0ELb1ELb0ELb0ELb1ELb1ELb1ELb1ELb0EEENS1_21CollectiveEpilogueFwdINS6_IJSA_SC_SB_EEES9_SE_SG_Li384ELb0ELb1ELb1ELb0EEENS1_19SingleTileSchedulerILb0ELb1ELb1ELi192EEEEEEEEEvNT_6ParamsE --------------------------
	.section	.text._ZN7cutlass13device_kernelIN5flash11enable_sm90INS1_16FlashAttnFwdSm90INS1_25CollectiveMainloopFwdSm90ILi2EN4cute5tupleIJNS5_1CILi1EEES8_S8_EEENS6_IJNS7_ILi192EEENS7_ILi128EEENS7_ILi64EEEEEELi64ENS_6half_tEfNS_4arch4Sm90ELb0ELb1ELb0ELb0ELb1ELb0ELb0ELb1ELb1ELb1ELb1ELb0EEENS1_21CollectiveEpilogueFwdINS6_IJSA_SC_SB_EEES9_SE_SG_Li384ELb0ELb1ELb1ELb0EEENS1_19SingleTileSchedulerILb0ELb1ELb1ELi192EEEEEEEEEvNT_6ParamsE,"ax",@progbits
	.align	128
.text._ZN7cutlass13device_kernelIN5flash11enable_sm90INS1_16FlashAttnFwdSm90INS1_25CollectiveMainloopFwdSm90ILi2EN4cute5tupleIJNS5_1CILi1EEES8_S8_EEENS6_IJNS7_ILi192EEENS7_ILi128EEENS7_ILi64EEEEEELi64ENS_6half_tEfNS_4arch4Sm90ELb0ELb1ELb0ELb0ELb1ELb0ELb0ELb1ELb1ELb1ELb1ELb0EEENS1_21CollectiveEpilogueFwdINS6_IJSA_SC_SB_EEES9_SE_SG_Li384ELb0ELb1ELb1ELb0EEENS1_19SingleTileSchedulerILb0ELb1ELb1ELi192EEEEEEEEEvNT_6ParamsE:
        .type           _ZN7cutlass13device_kernelIN5flash11enable_sm90INS1_16FlashAttnFwdSm90INS1_25CollectiveMainloopFwdSm90ILi2EN4cute5tupleIJNS5_1CILi1EEES8_S8_EEENS6_IJNS7_ILi192EEENS7_ILi128EEENS7_ILi64EEEEEELi64ENS_6half_tEfNS_4arch4Sm90ELb0ELb1ELb0ELb0ELb1ELb0ELb0ELb1ELb1ELb1ELb1ELb0EEENS1_21CollectiveEpilogueFwdINS6_IJSA_SC_SB_EEES9_SE_SG_Li384ELb0ELb1ELb1ELb0EEENS1_19SingleTileSchedulerILb0ELb1ELb1ELi192EEEEEEEEEvNT_6ParamsE,@function
        .size           _ZN7cutlass13device_kernelIN5flash11enable_sm90INS1_16FlashAttnFwdSm90INS1_25CollectiveMainloopFwdSm90ILi2EN4cute5tupleIJNS5_1CILi1EEES8_S8_EEENS6_IJNS7_ILi192EEENS7_ILi128EEENS7_ILi64EEEEEELi64ENS_6half_tEfNS_4arch4Sm90ELb0ELb1ELb0ELb0ELb1ELb0ELb0ELb1ELb1ELb1ELb1ELb0EEENS1_21CollectiveEpilogueFwdINS6_IJSA_SC_SB_EEES9_SE_SG_Li384ELb0ELb1ELb1ELb0EEENS1_19SingleTileSchedulerILb0ELb1ELb1ELi192EEEEEEEEEvNT_6ParamsE,(.L_x_16008 - _ZN7cutlass13device_kernelIN5flash11enable_sm90INS1_16FlashAttnFwdSm90INS1_25CollectiveMainloopFwdSm90ILi2EN4cute5tupleIJNS5_1CILi1EEES8_S8_EEENS6_IJNS7_ILi192EEENS7_ILi128EEENS7_ILi64EEEEEELi64ENS_6half_tEfNS_4arch4Sm90ELb0ELb1ELb0ELb0ELb1ELb0ELb0ELb1ELb1ELb1ELb1ELb0EEENS1_21CollectiveEpilogueFwdINS6_IJSA_SC_SB_EEES9_SE_SG_Li384ELb0ELb1ELb1ELb0EEENS1_19SingleTileSchedulerILb0ELb1ELb1ELi192EEEEEEEEEvNT_6ParamsE)
        .other          _ZN7cutlass13device_kernelIN5flash11enable_sm90INS1_16FlashAttnFwdSm90INS1_25CollectiveMainloopFwdSm90ILi2EN4cute5tupleIJNS5_1CILi1EEES8_S8_EEENS6_IJNS7_ILi192EEENS7_ILi128EEENS7_ILi64EEEEEELi64ENS_6half_tEfNS_4arch4Sm90ELb0ELb1ELb0ELb0ELb1ELb0ELb0ELb1ELb1ELb1ELb1ELb0EEENS1_21CollectiveEpilogueFwdINS6_IJSA_SC_SB_EEES9_SE_SG_Li384ELb0ELb1ELb1ELb0EEENS1_19SingleTileSchedulerILb0ELb1ELb1ELi192EEEEEEEEEvNT_6ParamsE,@"STO_CUDA_ENTRY STV_DEFAULT"
_ZN7cutlass13device_kernelIN5flash11enable_sm90INS1_16FlashAttnFwdSm90INS1_25CollectiveMainloopFwdSm90ILi2EN4cute5tupleIJNS5_1CILi1EEES8_S8_EEENS6_IJNS7_ILi192EEENS7_ILi128EEENS7_ILi64EEEEEELi64ENS_6half_tEfNS_4arch4Sm90ELb0ELb1ELb0ELb0ELb1ELb0ELb0ELb1ELb1ELb1ELb1ELb0EEENS1_21CollectiveEpilogueFwdINS6_IJSA_SC_SB_EEES9_SE_SG_Li384ELb0ELb1ELb1ELb0EEENS1_19SingleTileSchedulerILb0ELb1ELb1ELi192EEEEEEEEEvNT_6ParamsE:
        /* <DEDUP_REMOVED lines=45> */
.L_x_13756:
        /* <DEDUP_REMOVED lines=22> */
.L_x_13757:
        /* <DEDUP_REMOVED lines=18> */
.L_x_13758:
        /* <DEDUP_REMOVED lines=22> */
.L_x_13759:
        /* <DEDUP_REMOVED lines=23> */
.L_x_13760:
        /* <DEDUP_REMOVED lines=9> */
.L_x_13763:
        /* <DEDUP_REMOVED lines=61> */
.L_x_13766:
[----:B------:R-:W-:-:S11]  /*0c80*/  UISETP.NE.AND UP0, UPT, UR5, 0x1, UPT ;  /* 0x000000010500788c */ /* 0x000fd6000bf05270 */
[----:B------:R-:W-:Y:S02]  /*0c90*/  @UP0 ULDC.64 UR10, c[0x0][0x9e8] ;  /* 0x00027a00000a0ab9 */ /* 0x000fe40000000a00 */
[----:B------:R-:W-:-:S04]  /*0ca0*/  UIMAD.WIDE.U32 UR8, UR4, UR10, URZ ;  /* 0x0000000a040872a5 */ /* 0x000fc8000f8e003f */
[----:B------:R-:W-:-:S12]  /*0cb0*/  @UP0 USHF.R.U32.HI UR4, URZ, UR11, UR9 ;  /* 0x0000000b3f040299 */ /* 0x000fd80008011609 */
.L_x_13767:
[----:B------:R-:W-:-:S06]  /*0cc0*/  UIMAD UR4, UR4, UR5, UR5 ;  /* 0x00000005040472a4 */ /* 0x000fcc000f8e0205 */
[----:B------:R-:W-:-:S07]  /*0cd0*/  VIMNMX R0, R0, UR4, PT ;  /* 0x0000000400007c48 */ /* 0x000fce000bfe0100 */
.L_x_13765:
[----:B------:R-:W-:Y:S01]  /*0ce0*/  UISETP.NE.AND UP0, UPT, UR40, URZ, UPT ;  /* 0x0000003f2800728c */ /* 0x000fe2000bf05270 */
[CC--:B------:R-:W-:Y:S01]  /*0cf0*/  IMAD R22, R17.reuse, R4.reuse, -R22 ;  /* 0x0000000411167224 */ /* 0x0c0fe200078e0a16 */
        /* <DEDUP_REMOVED lines=31> */
.L_x_13769:
[----:B------:R-:W-:-:S11]  /*0ef0*/  UISETP.NE.AND UP0, UPT, UR5, 0x1, UPT ;  /* 0x000000010500788c */ /* 0x000fd6000bf05270 */
[----:B------:R-:W-:Y:S02]  /*0f00*/  @UP0 ULDC.64 UR10, c[0x0][0x9e8] ;  /* 0x00027a00000a0ab9 */ /* 0x000fe40000000a00 */
[----:B------:R-:W-:-:S04]  /*0f10*/  UIMAD.WIDE.U32 UR8, UR4, UR10, URZ ;  /* 0x0000000a040872a5 */ /* 0x000fc8000f8e003f */
[----:B------:R-:W-:-:S12]  /*0f20*/  @UP0 USHF.R.U32.HI UR4, URZ, UR11, UR9 ;  /* 0x0000000b3f040299 */ /* 0x000fd80008011609 */
.L_x_13770:
[----:B------:R-:W-:-:S04]  /*0f30*/  UIMAD UR4, UR4, UR5, URZ ;  /* 0x00000005040472a4 */ /* 0x000fc8000f8e023f */
[----:B------:R-:W-:-:S04]  /*0f40*/  UISETP.LT.AND UP0, UPT, UR7, UR4, UPT ;  /* 0x000000040700728c */ /* 0x000fc8000bf01270 */
[----:B------:R-:W-:-:S12]  /*0f50*/  USEL UR7, UR7, UR4, !UP0 ;  /* 0x0000000407077287 */ /* 0x000fd8000c000000 */
.L_x_13768:
        /* <DEDUP_REMOVED lines=47> */
.L_x_13771:
        /* <DEDUP_REMOVED lines=58> */
.L_x_13773:
[----:B------:R-:W-:-:S04]  /*15f0*/  SHF.L.U32 R0, RZ, 0x1f, RZ ;  /* 0x0000001fff007819 */ /* 0x000fc800000006ff */
[----:B------:R-:W0:Y:S02]  /*1600*/  SYNCS.PHASECHK.TRANS64.TRYWAIT P0, [UR43+0x16800], R0 ;  /* 0x01680000ff0075a7 */ /* 0x000e24000800016b */
[----:B0-----:R-:W-:Y:S05]  /*1610*/  @!P0 BRA `(.L_x_13774) ;  /* 0x0000010800c08947 */ /* 0x001fea0003800000 */
.L_x_13905:
[----:B------:R-:W-:-:S06]  /*1620*/  ULOP3.LUT UR4, UR38, 0x1, URZ, 0xfc, !UPT ;  /* 0x0000000126047892 */ /* 0x000fcc000f8efc3f */
[----:B------:R-:W-:-:S05]  /*1630*/  IMAD.U32 R2, RZ, RZ, UR4 ;  /* 0x00000004ff027e24 */ /* 0x000fca000f8e00ff */
[----:B------:R-:W-:-:S13]  /*1640*/  ISETP.NE.AND P0, PT, R2, 0x3, PT ;  /* 0x000000030200780c */ /* 0x000fda0003f05270 */
[----:B------:R-:W-:Y:S05]  /*1650*/  @!P0 BRA `(.L_x_13775) ;  /* 0x0000000000048947 */ /* 0x000fea0003800000 */
[----:B------:R-:W-:Y:S01]  /*1660*/  BPT.TRAP 0x1 ;  /* 0x000000040000795c */ /* 0x000fe20000300000 */
.L_x_13775:
[----:B------:R1:W2:Y:S01]  /*1670*/  SYNCS.PHASECHK.TRANS64.TRYWAIT P1, [UR43+0x16830], R0 ;  /* 0x01683000ff0075a7 */ /* 0x0002a2000802016b */
[----:B------:R-:W-:Y:S05]  /*1680*/  @!P0 BRA `(.L_x_13776) ;  /* 0x0000000000048947 */ /* 0x000fea0003800000 */
[----:B------:R-:W-:Y:S01]  /*1690*/  BPT.TRAP 0x1 ;  /* 0x000000040000795c */ /* 0x000fe20000300000 */
.L_x_13776:
[----:B------:R-:W-:-:S05]  /*16a0*/  IMAD.U32 R6, RZ, RZ, UR46 ;  /* 0x0000002eff067e24 */ /* 0x000fca000f8e00ff */
[----:B------:R-:W-:Y:S01]  /*16b0*/  LOP3.LUT R6, R6, 0x10000, RZ, 0xfc, !PT ;  /* 0x0001000006067812 */ /* 0x000fe200078efcff */
[----:B--2---:R-:W-:Y:S06]  /*16c0*/  @P1 BRA `(.L_x_13777) ;  /* 0x0000000000081947 */ /* 0x004fec0003800000 */
[----:B------:R-:W2:Y:S02]  /*16d0*/  SYNCS.PHASECHK.TRANS64.TRYWAIT P1, [UR43+0x16830], R0 ;  /* 0x01683000ff0075a7 */ /* 0x000ea4000802016b */
[----:B--2---:R-:W-:Y:S05]  /*16e0*/  @!P1 BRA `(.L_x_13778) ;  /* 0x0000010800a49947 */ /* 0x004fea0003800000 */
.L_x_13777:
        /* <DEDUP_REMOVED lines=38> */
.L_x_13779:
[----:B0-----:R-:W-:Y:S01]  /*1950*/  LOP3.LUT R3, R88, 0xffffff80, RZ, 0xc0, !PT ;  /* 0xffffff8058037812 */ /* 0x001fe200078ec0ff */
[----:B------:R-:W-:Y:S01]  /*1960*/  IMAD.HI R8, R90, 0x55555556, RZ ;  /* 0x555555565a087827 */ /* 0x000fe200078e02ff */
[----:B------:R-:W-:Y:S01]  /*1970*/  LEA.HI R89, R89, R16, RZ, 0x2 ;  /* 0x0000001059597211 */ /* 0x000fe200078f10ff */
[----:B------:R-:W-:Y:S01]  /*1980*/  UISETP.NE.AND UP1, UPT, UR40, URZ, UPT ;  /* 0x0000003f2800728c */ /* 0x000fe2000bf25270 */
[----:B------:R-:W-:Y:S01]  /*1990*/  LEA R12, R19, 0xffffff80, 0x7 ;  /* 0xffffff80130c7811 */ /* 0x000fe200078e38ff */
[----:B------:R-:W-:Y:S01]  /*19a0*/  IMAD.IADD R3, R16, 0x1, -R3 ;  /* 0x0000000110037824 */ /* 0x000fe200078e0a03 */
[----:B------:R-:W-:Y:S01]  /*19b0*/  LOP3.LUT R89, R89, 0xfffffffc, RZ, 0xc0, !PT ;  /* 0xfffffffc59597812 */ /* 0x000fe200078ec0ff */
[----:B------:R-:W-:Y:S01]  /*19c0*/  UISETP.NE.AND UP0, UPT, UR44, URZ, UPT ;  /* 0x0000003f2c00728c */ /* 0x000fe2000bf05270 */
[----:B------:R-:W-:Y:S01]  /*19d0*/  LEA.HI R9, R8, R8, RZ, 0x1 ;  /* 0x0000000808097211 */ /* 0x000fe200078f08ff */
[----:B------:R-:W-:Y:S01]  /*19e0*/  ULDC UR28, c[0x0][0x2f0] ;  /* 0x0000bc00001c7ab9 */ /* 0x000fe20000000800 */
[----:B-1----:R-:W-:Y:S01]  /*19f0*/  SHF.R.S32.HI R0, RZ, 0x1f, R3 ;  /* 0x0000001fff007819 */ /* 0x002fe20000011403 */
        /* <DEDUP_REMOVED lines=10> */
[----:B------:R-:W-:Y:S01]  /*1aa0*/  ULOP3.LUT UR24, URZ, UR24, URZ, 0x33, !UPT ;  /* 0x000000183f187292 */ /* 0x000fe2000f8e333f */
[----:B------:R-:W-:-:S02]  /*1ab0*/  SHF.R.S32.HI R4, RZ, 0x5, R4 ;  /* 0x00000005ff047819 */ /* 0x000fc40000011404 */
[-C--:B------:R-:W-:Y:S02]  /*1ac0*/  LEA.HI R5, R5, R0.reuse, RZ, 0x3 ;  /* 0x0000000005057211 */ /* 0x080fe400078f18ff */
[----:B------:R-:W-:Y:S02]  /*1ad0*/  LEA.HI R8, R89, R89, RZ, 0x1 ;  /* 0x0000005959087211 */ /* 0x000fe400078f08ff */
[----:B------:R-:W-:Y:S02]  /*1ae0*/  LEA R4, R4, UR45, 0x4 ;  /* 0x0000002d04047c11 */ /* 0x000fe4000f8e20ff */
[----:B------:R-:W-:Y:S02]  /*1af0*/  LOP3.LUT R5, R5, 0xfffffff8, RZ, 0xc0, !PT ;  /* 0xfffffff805057812 */ /* 0x000fe400078ec0ff */
[----:B------:R-:W-:Y:S02]  /*1b00*/  LOP3.LUT R8, R8, 0x1ffffffe, RZ, 0xc0, !PT ;  /* 0x1ffffffe08087812 */ /* 0x000fe400078ec0ff */
[----:B------:R-:W-:-:S02]  /*1b10*/  IADD3 R4, R4, R0, -R5 ;  /* 0x0000000004047210 */ /* 0x000fc40007ffe805 */
[----:B------:R-:W-:Y:S01]  /*1b20*/  PLOP3.LUT P2, PT, PT, PT, UP1, 0x80, 0x0 ;  /* 0x000000000000781c */ /* 0x000fe20003f4f018 */
[----:B------:R-:W-:Y:S02]  /*1b30*/  IMAD.IADD R8, R89, 0x1, -R8 ;  /* 0x0000000159087824 */ /* 0x000fe400078e0a08 */
[----:B------:R-:W-:Y:S02]  /*1b40*/  IMAD R9, R9, 0x40, R4 ;  /* 0x0000004009097824 */ /* 0x000fe400078e0204 */
[----:B------:R-:W-:Y:S02]  /*1b50*/  IMAD.MOV.U32 R4, RZ, RZ, -0x80 ;  /* 0xffffff80ff047424 */ /* 0x000fe400078e00ff */
[----:B------:R-:W-:Y:S01]  /*1b60*/  IMAD R9, R8, 0x8, R9 ;  /* 0x0000000808097824 */ /* 0x000fe200078e0209 */
[----:B------:R-:W-:Y:S01]  /*1b70*/  LOP3.LUT R8, R2, 0x7ffffffc, RZ, 0xc0, !PT ;  /* 0x7ffffffc02087812 */ /* 0x000fe200078ec0ff */
        /* <DEDUP_REMOVED lines=14> */
[----:B------:R-:W-:Y:S01]  /*1c60*/  IMAD.U32 R5, RZ, RZ, UR4 ;  /* 0x00000004ff057e24 */ /* 0x000fe2000f8e00ff */
[----:B------:R-:W-:Y:S01]  /*1c70*/  ULDC UR4, c[0x0][0x9e0] ;  /* 0x0002780000047ab9 */ /* 0x000fe20000000800 */
        /* <DEDUP_REMOVED lines=22> */
.L_x_13782:
[----:B------:R-:W-:Y:S02]  /*1de0*/  ULDC UR7, c[0x0][0x9e4] ;  /* 0x0002790000077ab9 */ /* 0x000fe40000000800 */
[----:B------:R-:W-:-:S05]  /*1df0*/  IMAD.U32 R11, RZ, RZ, UR7 ;  /* 0x00000007ff0b7e24 */ /* 0x000fca000f8e00ff */
[----:B------:R-:W-:-:S13]  /*1e00*/  ISETP.NE.AND P1, PT, R11, 0x1, PT ;  /* 0x000000010b00780c */ /* 0x000fda0003f25270 */
[----:B------:R-:W0:Y:S02]  /*1e10*/  @P1 LDC.64 R90, c[0x0][0x9e8] ;  /* 0x00027a00ff5a1b82 */ /* 0x000e240000000a00 */
[----:B0-----:R-:W-:-:S05]  /*1e20*/  @P1 IMAD.HI.U32 R10, R3, R90, RZ ;  /* 0x0000005a030a1227 */ /* 0x001fca00078e00ff */
[----:B------:R-:W-:-:S07]  /*1e30*/  @P1 SHF.R.U32.HI R3, RZ, R91, R10 ;  /* 0x0000005bff031219 */ /* 0x000fce000001160a */
.L_x_13783:
[----:B------:R-:W-:Y:S05]  /*1e40*/  BSYNC B0 ;  /* 0x0000000000007941 */ /* 0x000fea0003800000 */
.L_x_13781:
[----:B------:R-:W-:-:S04]  /*1e50*/  IMAD R3, R3, R11, -R12 ;  /* 0x0000000b03037224 */ /* 0x000fc800078e0a0c */
[----:B------:R-:W-:-:S05]  /*1e60*/  IMAD R3, R8, -0x2, R3 ;  /* 0xfffffffe08037824 */ /* 0x000fca00078e0203 */
[----:B------:R-:W-:Y:S02]  /*1e70*/  VIADDMNMX R2, R3, R11, R2, PT ;  /* 0x0000000b03027246 */ /* 0x000fe40003800102 */
[----:B------:R-:W-:-:S07]  /*1e80*/  VIMNMX R4, R4, R3, !PT ;  /* 0x0000000304047248 */ /* 0x000fce0007fe0100 */
.L_x_13780:
        /* <DEDUP_REMOVED lines=14> */
[----:B------:R-:W-:Y:S01]  /*1f70*/  FSEL R127, R28, -INF , !P3 ;  /* 0xff8000001c7f7808 */ /* 0x000fe20005800000 */
[----:B0-----:R-:W-:Y:S01]  /*1f80*/  IMAD.IADD R10, R88, 0x1, R0 ;  /* 0x00000001580a7824 */ /* 0x001fe200078e0200 */
        /* <DEDUP_REMOVED lines=166> */
[----:B------:R-:W-:Y:S02]  /*29f0*/  ISETP.GT.AND P6, PT, R4, 0x79, !P6 ;  /* 0x000000790400780c */ /* 0x000fe400077c4270 */
[----:B------:R-:W-:Y:S02]  /*2a00*/  VIADDMNMX R4, R0, R99, R20, PT ;  /* 0x0000006300047246 */ /* 0x000fe40003800114 */
[----:B------:R-:W-:-:S04]  /*2a10*/  ISETP.LT.OR P6, PT, R2, 0x7a, P6 ;  /* 0x0000007a0200780c */ /* 0x000fc800037c1670 */
        /* <DEDUP_REMOVED lines=17> */
.L_x_13786:
[----:B------:R-:W-:Y:S02]  /*2b30*/  ULDC UR7, c[0x0][0x9e4] ;  /* 0x0002790000077ab9 */ /* 0x000fe40000000800 */
[----:B------:R-:W-:-:S05]  /*2b40*/  IMAD.U32 R2, RZ, RZ, UR7 ;  /* 0x00000007ff027e24 */ /* 0x000fca000f8e00ff */
[----:B------:R-:W-:-:S13]  /*2b50*/  ISETP.NE.AND P6, PT, R2, 0x1, PT ;  /* 0x000000010200780c */ /* 0x000fda0003fc5270 */
[----:B------:R-:W0:Y:S02]  /*2b60*/  @P6 LDC.64 R100, c[0x0][0x9e8] ;  /* 0x00027a00ff646b82 */ /* 0x000e240000000a00 */
[----:B0-----:R-:W-:-:S05]  /*2b70*/  @P6 IMAD.HI.U32 R0, R99, R100, RZ ;  /* 0x0000006463006227 */ /* 0x001fca00078e00ff */
[----:B------:R-:W-:-:S07]  /*2b80*/  @P6 SHF.R.U32.HI R99, RZ, R101, R0 ;  /* 0x00000065ff636219 */ /* 0x000fce0000011600 */
.L_x_13787:
[----:B------:R-:W-:Y:S05]  /*2b90*/  BSYNC B0 ;  /* 0x0000000000007941 */ /* 0x000fea0003800000 */
.L_x_13785:
[----:B------:R-:W-:-:S04]  /*2ba0*/  IMAD R99, R99, R2, -R12 ;  /* 0x0000000263637224 */ /* 0x000fc800078e0a0c */
[----:B------:R-:W-:-:S05]  /*2bb0*/  IMAD R99, R8, -0x2, R99 ;  /* 0xfffffffe08637824 */ /* 0x000fca00078e0263 */
[----:B------:R-:W-:Y:S02]  /*2bc0*/  VIADDMNMX R4, R99, R2, R4, PT ;  /* 0x0000000263047246 */ /* 0x000fe40003800104 */
[----:B------:R-:W-:-:S07]  /*2bd0*/  VIMNMX R10, R10, R99, !PT ;  /* 0x000000630a0a7248 */ /* 0x000fce0007fe0100 */
.L_x_13784:
[----:B------:R-:W-:Y:S01]  /*2be0*/  ISETP.GT.AND P1, PT, R10, 0x1, !P1 ;  /* 0x000000010a00780c */ /* 0x000fe20004f24270 */
[----:B------:R-:W-:Y:S01]  /*2bf0*/  ULDC UR7, c[0x0][0x988] ;  /* 0x0002620000077ab9 */ /* 0x000fe20000000800 */
[----:B------:R-:W-:Y:S01]  /*2c00*/  LOP3.LUT P6, RZ, R16, 0x4, RZ, 0xc0, !PT ;  /* 0x0000000410ff7812 */ /* 0x000fe200078cc0ff */
        /* <DEDUP_REMOVED lines=16> */
[----:B------:R-:W-:Y:S02]  /*2d10*/  ISETP.GT.AND P1, PT, R10, 0x10, !P1 ;  /* 0x000000100a00780c */ /* 0x000fe40004f24270 */
[----:B------:R-:W-:Y:S02]  /*2d20*/  FMNMX.FTZ R0, R119, R0, !PT ;  /* 0x0000000077007209 */ /* 0x000fe40007810000 */
[----:B------:R-:W-:Y:S02]  /*2d30*/  ISETP.LT.OR P1, PT, R4, 0x11, P1 ;  /* 0x000000110400780c */ /* 0x000fe40000f21670 */
        /* <DEDUP_REMOVED lines=16> */
[----:B------:R-:W-:Y:S02]  /*2e40*/  LOP3.LUT P1, RZ, R16, 0x1000000, RZ, 0xc0, !PT ;  /* 0x0100000010ff7812 */ /* 0x000fe4000782c0ff */
        /* <DEDUP_REMOVED lines=54> */
[----:B------:R-:W-:Y:S01]  /*31b0*/  FMNMX.FTZ R14, R85, R0, !PT ;  /* 0x00000000550e7209 */ /* 0x000fe20007810000 */
[----:B------:R-:W-:Y:S01]  /*31c0*/  IMAD.U32 R0, RZ, RZ, UR7 ;  /* 0x00000007ff007e24 */ /* 0x000fe2000f8e00ff */
[----:B------:R-:W-:Y:S02]  /*31d0*/  ISETP.LT.OR P1, PT, R4, 0x3a, P1 ;  /* 0x0000003a0400780c */ /* 0x000fe40000f21670 */
[----:B------:R-:W-:Y:S01]  /*31e0*/  LOP3.LUT P2, RZ, R16, 0x80, RZ, 0xc0, !PT ;  /* 0x0000008010ff7812 */ /* 0x000fe2000784c0ff */
[----:B------:R-:W0:Y:S01]  /*31f0*/  SHFL.BFLY PT, R135, R14, 0x2, 0x1f ;  /* 0x0c401f000e877f89 */ /* 0x000e2200000e0000 */
[----:B------:R-:W-:-:S02]  /*3200*/  FSEL R55, R55, -INF , !P1 ;  /* 0xff80000037377808 */ /* 0x000fc40004800000 */
[C---:B------:R-:W-:Y:S02]  /*3210*/  LOP3.LUT P1, RZ, R16.reuse, 0x8000, RZ, 0xc0, !PT ;  /* 0x0000800010ff7812 */ /* 0x040fe4000782c0ff */
[----:B------:R-:W-:Y:S02]  /*3220*/  LOP3.LUT P6, RZ, R16, 0x40, RZ, 0xc0, !PT ;  /* 0x0000004010ff7812 */ /* 0x000fe400078cc0ff */
[C---:B------:R-:W-:Y:S02]  /*3230*/  ISETP.GT.AND P1, PT, R10.reuse, 0x40, !P1 ;  /* 0x000000400a00780c */ /* 0x040fe40004f24270 */
[----:B------:R-:W-:Y:S02]  /*3240*/  ISETP.GT.AND P3, PT, R10, 0x70, !P3 ;  /* 0x000000700a00780c */ /* 0x000fe40005f64270 */
[----:B------:R-:W-:Y:S02]  /*3250*/  ISETP.LT.OR P1, PT, R4, 0x41, P1 ;  /* 0x000000410400780c */ /* 0x000fe40000f21670 */
[----:B------:R-:W-:-:S02]  /*3260*/  ISETP.GT.AND P4, PT, R10, 0x71, !P4 ;  /* 0x000000710a00780c */ /* 0x000fc40006784270 */
[----:B------:R-:W-:Y:S02]  /*3270*/  FSEL R103, R58, -INF , !P1 ;  /* 0xff8000003a677808 */ /* 0x000fe40004800000 */
[----:B------:R-:W-:Y:S02]  /*3280*/  LOP3.LUT P1, RZ, R16, 0x4000, RZ, 0xc0, !PT ;  /* 0x0000400010ff7812 */ /* 0x000fe4000782c0ff */
[----:B------:R-:W-:Y:S02]  /*3290*/  ISETP.LT.OR P3, PT, R4, 0x71, P3 ;  /* 0x000000710400780c */ /* 0x000fe40001f61670 */
[C---:B------:R-:W-:Y:S02]  /*32a0*/  ISETP.GT.AND P1, PT, R10.reuse, 0x41, !P1 ;  /* 0x000000410a00780c */ /* 0x040fe40004f24270 */
[----:B------:R-:W-:Y:S02]  /*32b0*/  ISETP.GT.AND P5, PT, R10, 0x78, !P5 ;  /* 0x000000780a00780c */ /* 0x000fe40006fa4270 */
[----:B------:R-:W-:-:S02]  /*32c0*/  ISETP.LT.OR P1, PT, R4, 0x42, P1 ;  /* 0x000000420400780c */ /* 0x000fc40000f21670 */
[----:B0-----:R-:W-:Y:S02]  /*32d0*/  FMNMX.FTZ R135, R14, R135, !PT ;  /* 0x000000870e877209 */ /* 0x001fe40007810000 */
[----:B------:R-:W-:Y:S02]  /*32e0*/  FSEL R59, R59, -INF , !P1 ;  /* 0xff8000003b3b7808 */ /* 0x000fe40004800000 */
[----:B------:R-:W-:Y:S01]  /*32f0*/  LOP3.LUT P1, RZ, R16, 0x2000, RZ, 0xc0, !PT ;  /* 0x0000200010ff7812 */ /* 0x000fe2000782c0ff */
[----:B------:R-:W0:Y:S01]  /*3300*/  SHFL.BFLY PT, R2, R135, 0x1, 0x1f ;  /* 0x0c201f0087027f89 */ /* 0x000e2200000e0000 */
[----:B------:R-:W-:Y:S02]  /*3310*/  ISETP.LT.OR P4, PT, R4, 0x72, P4 ;  /* 0x000000720400780c */ /* 0x000fe40002781670 */
[----:B------:R-:W-:Y:S02]  /*3320*/  ISETP.GT.AND P1, PT, R10, 0x48, !P1 ;  /* 0x000000480a00780c */ /* 0x000fe40004f24270 */
[----:B------:R-:W-:-:S02]  /*3330*/  ISETP.LT.OR P5, PT, R4, 0x79, P5 ;  /* 0x000000790400780c */ /* 0x000fc40002fa1670 */
[----:B------:R-:W-:Y:S02]  /*3340*/  ISETP.LT.OR P1, PT, R4, 0x49, P1 ;  /* 0x000000490400780c */ /* 0x000fe40000f21670 */
[----:B------:R-:W-:Y:S02]  /*3350*/  FSEL R83, R83, -INF , !P4 ;  /* 0xff80000053537808 */ /* 0x000fe40006000000 */
[----:B------:R-:W-:Y:S02]  /*3360*/  FSEL R51, R62, -INF , !P1 ;  /* 0xff8000003e337808 */ /* 0x000fe40004800000 */
[----:B------:R-:W-:Y:S02]  /*3370*/  LOP3.LUT P1, RZ, R16, 0x1000, RZ, 0xc0, !PT ;  /* 0x0000100010ff7812 */ /* 0x000fe4000782c0ff */
[----:B------:R-:W-:Y:S02]  /*3380*/  R2UR UR7, R22 ;  /* 0x00000000160772ca */ /* 0x000fe400000e0000 */
[----:B------:R-:W-:-:S04]  /*3390*/  ISETP.GT.AND P1, PT, R10, 0x49, !P1 ;  /* 0x000000490a00780c */ /* 0x000fc80004f24270 */
[----:B------:R-:W-:Y:S02]  /*33a0*/  ISETP.LT.OR P1, PT, R4, 0x4a, P1 ;  /* 0x0000004a0400780c */ /* 0x000fe40000f21670 */
[----:B0-----:R-:W-:Y:S02]  /*33b0*/  FMNMX.FTZ R2, R135, R2, !PT ;  /* 0x0000000287027209 */ /* 0x001fe40007810000 */
[----:B------:R-:W-:Y:S02]  /*33c0*/  FSEL R63, R63, -INF , !P1 ;  /* 0xff8000003f3f7808 */ /* 0x000fe40004800000 */
[----:B------:R-:W-:Y:S01]  /*33d0*/  LOP3.LUT P1, RZ, R16, 0x800, RZ, 0xc0, !PT ;  /* 0x0000080010ff7812 */ /* 0x000fe2000782c0ff */
[----:B------:R-:W-:Y:S01]  /*33e0*/  FMUL.FTZ R12, R2, R0 ;  /* 0x00000000020c7220 */ /* 0x000fe20000410000 */
[----:B------:R-:W-:Y:S02]  /*33f0*/  UIADD3 UR45, UR7, UR45, URZ ;  /* 0x0000002d072d7290 */ /* 0x000fe4000fffe03f */
[----:B------:R-:W-:-:S02]  /*3400*/  ISETP.GT.AND P1, PT, R10, 0x50, !P1 ;  /* 0x000000500a00780c */ /* 0x000fc40004f24270 */
[----:B------:R-:W-:Y:S02]  /*3410*/  UIADD3 UR4, UR45, UR4, URZ ;  /* 0x000000042d047290 */ /* 0x000fe4000fffe03f */
        /* <DEDUP_REMOVED lines=29> */
[-CC-:B------:R-:W-:Y:S01]  /*35f0*/  FFMA.FTZ R138, R89, R0.reuse, -R12.reuse ;  /* 0x00000000598a7223 */ /* 0x180fe2000001080c */
[----:B------:R-:W-:Y:S01]  /*3600*/  ISETP.LT.OR P1, PT, R4, 0x1, P1 ;  /* 0x000000010400780c */ /* 0x000fe20000f21670 */
[-CC-:B------:R-:W-:Y:S01]  /*3610*/  FFMA.FTZ R136, R91, R0.reuse, -R12.reuse ;  /* 0x000000005b887223 */ /* 0x180fe2000001080c */
[----:B------:R-:W-:Y:S01]  /*3620*/  FSEL R91, R82, -INF , !P3 ;  /* 0xff800000525b7808 */ /* 0x000fe20005800000 */
[-CC-:B------:R-:W-:Y:S01]  /*3630*/  FFMA.FTZ R132, R33, R0.reuse, -R12.reuse ;  /* 0x0000000021847223 */ /* 0x180fe2000001080c */
[----:B------:R-:W-:Y:S01]  /*3640*/  FSEL R26, R26, -INF , !P1 ;  /* 0xff8000001a1a7808 */ /* 0x000fe20004800000 */
[-CC-:B------:R-:W-:Y:S01]  /*3650*/  FFMA.FTZ R33, R57, R0.reuse, -R12.reuse ;  /* 0x0000000039217223 */ /* 0x180fe2000001080c */
[----:B------:R-:W-:Y:S01]  /*3660*/  LOP3.LUT P1, RZ, R16, 0x4000000, RZ, 0xc0, !PT ;  /* 0x0400000010ff7812 */ /* 0x000fe2000782c0ff */
[-CC-:B------:R-:W-:Y:S01]  /*3670*/  FFMA.FTZ R142, R93, R0.reuse, -R12.reuse ;  /* 0x000000005d8e7223 */ /* 0x180fe2000001080c */
[----:B------:R-:W-:Y:S01]  /*3680*/  FMNMX.FTZ R14, R26, R117, !PT ;  /* 0x000000751a0e7209 */ /* 0x000fe20007810000 */
[-CC-:B------:R-:W-:Y:S01]  /*3690*/  FFMA.FTZ R148, R133, R0.reuse, -R12.reuse ;  /* 0x0000000085947223 */ /* 0x180fe2000001080c */
[----:B------:R-:W-:Y:S01]  /*36a0*/  ISETP.GT.AND P1, PT, R10, 0x68, !P1 ;  /* 0x000000680a00780c */ /* 0x000fe20004f24270 */
[--C-:B------:R-:W-:Y:S01]  /*36b0*/  FFMA.FTZ R131, R131, R0, -R12.reuse ;  /* 0x0000000083837223 */ /* 0x100fe2000001080c */
[----:B------:R-:W-:Y:S01]  /*36c0*/  FMNMX.FTZ R14, R27, R14, !PT ;  /* 0x0000000e1b0e7209 */ /* 0x000fe20007810000 */
[--C-:B------:R-:W-:Y:S01]  /*36d0*/  FFMA.FTZ R150, R127, R0, -R12.reuse ;  /* 0x000000007f967223 */ /* 0x100fe2000001080c */
[----:B------:R-:W-:Y:S01]  /*36e0*/  ISETP.LT.OR P1, PT, R4, 0x69, P1 ;  /* 0x000000690400780c */ /* 0x000fe20000f21670 */
[----:B------:R-:W-:Y:S01]  /*36f0*/  MUFU.EX2 R148, R148 ;  /* 0x0000009400947308 */ /* 0x000fe20000000800 */
[----:B------:R-:W-:Y:S01]  /*3700*/  FMNMX.FTZ R14, R115, R14, !PT ;  /* 0x0000000e730e7209 */ /* 0x000fe20007810000 */
[-CC-:B------:R-:W-:Y:S01]  /*3710*/  FFMA.FTZ R128, R13, R0.reuse, -R12.reuse ;  /* 0x000000000d807223 */ /* 0x180fe2000001080c */
[----:B------:R-:W-:Y:S01]  /*3720*/  FSEL R89, R78, -INF , !P1 ;  /* 0xff8000004e597808 */ /* 0x000fe20004800000 */
[--C-:B------:R-:W-:Y:S01]  /*3730*/  FFMA.FTZ R127, R129, R0, -R12.reuse ;  /* 0x00000000817f7223 */ /* 0x100fe2000001080c */
[----:B------:R-:W-:Y:S01]  /*3740*/  FMNMX.FTZ R14, R99, R14, !PT ;  /* 0x0000000e630e7209 */ /* 0x000fe20007810000 */
[--C-:B------:R-:W-:Y:S01]  /*3750*/  FFMA.FTZ R144, R125, R0, -R12.reuse ;  /* 0x000000007d907223 */ /* 0x100fe2000001080c */
[----:B------:R-:W-:Y:S01]  /*3760*/  ISETP.GT.AND P6, PT, R10, 0x79, !P6 ;  /* 0x000000790a00780c */ /* 0x000fe200077c4270 */
[----:B------:R-:W0:Y:S01]  /*3770*/  MUFU.EX2 R131, R131 ;  /* 0x0000008300837308 */ /* 0x000e220000000800 */
[----:B------:R-:W-:Y:S01]  /*3780*/  FMNMX.FTZ R14, R113, R14, !PT ;  /* 0x0000000e710e7209 */ /* 0x000fe20007810000 */
[-CC-:B------:R-:W-:Y:S01]  /*3790*/  FFMA.FTZ R119, R119, R0.reuse, -R12.reuse ;  /* 0x0000000077777223 */ /* 0x180fe2000001080c */
[----:B------:R-:W-:Y:S01]  /*37a0*/  ISETP.LT.OR P6, PT, R4, 0x7a, P6 ;  /* 0x0000007a0400780c */ /* 0x000fe200037c1670 */
[--C-:B------:R-:W-:Y:S01]  /*37b0*/  FFMA.FTZ R146, R97, R0, -R12.reuse ;  /* 0x0000000061927223 */ /* 0x100fe2000001080c */
[----:B------:R-:W-:Y:S01]  /*37c0*/  FMNMX.FTZ R14, R31, R14, !PT ;  /* 0x0000000e1f0e7209 */ /* 0x000fe20007810000 */
[--C-:B------:R-:W-:Y:S01]  /*37d0*/  FFMA.FTZ R37, R37, R0, -R12.reuse ;  /* 0x0000000025257223 */ /* 0x100fe2000001080c */
[----:B------:R-:W-:Y:S01]  /*37e0*/  FSEL R57, R86, -INF , !P5 ;  /* 0xff80000056397808 */ /* 0x000fe20006800000 */
[----:B------:R-:W1:Y:S01]  /*37f0*/  MUFU.EX2 R150, R150 ;  /* 0x0000009600967308 */ /* 0x000e620000000800 */
[----:B------:R-:W-:Y:S01]  /*3800*/  FMNMX.FTZ R14, R111, R14, !PT ;  /* 0x0000000e6f0e7209 */ /* 0x000fe20007810000 */
[-CC-:B------:R-:W-:Y:S01]  /*3810*/  FFMA.FTZ R140, R95, R0.reuse, -R12.reuse ;  /* 0x000000005f8c7223 */ /* 0x180fe2000001080c */
[----:B------:R-:W-:Y:S01]  /*3820*/  FSEL R87, R87, -INF , !P6 ;  /* 0xff80000057577808 */ /* 0x000fe20007000000 */
[--C-:B------:R-:W-:Y:S01]  /*3830*/  FFMA.FTZ R41, R41, R0, -R12.reuse ;  /* 0x0000000029297223 */ /* 0x100fe2000001080c */
[----:B------:R-:W-:Y:S01]  /*3840*/  FMNMX.FTZ R14, R35, R14, !PT ;  /* 0x0000000e230e7209 */ /* 0x000fe20007810000 */
[-CC-:B------:R-:W-:Y:S01]  /*3850*/  FFMA.FTZ R134, R29, R0.reuse, -R12.reuse ;  /* 0x000000001d867223 */ /* 0x180fe2000001080c */
[--C-:B------:R-:W-:Y:S01]  /*3860*/  FFMA.FTZ R29, R61, R0, -R12.reuse ;  /* 0x000000003d1d7223 */ /* 0x100fe2000001080c */
[----:B------:R-:W2:Y:S01]  /*3870*/  MUFU.EX2 R127, R127 ;  /* 0x0000007f007f7308 */ /* 0x000ea20000000800 */
[----:B------:R-:W-:Y:S01]  /*3880*/  FMNMX.FTZ R14, R109, R14, !PT ;  /* 0x0000000e6d0e7209 */ /* 0x000fe20007810000 */
[-CC-:B------:R-:W-:Y:S01]  /*3890*/  FFMA.FTZ R130, R25, R0.reuse, -R12.reuse ;  /* 0x0000000019827223 */ /* 0x180fe2000001080c */
[-CC-:B------:R-:W-:Y:S01]  /*38a0*/  FFMA.FTZ R124, R11, R0.reuse, -R12.reuse ;  /* 0x000000000b7c7223 */ /* 0x180fe2000001080c */
        /* <DEDUP_REMOVED lines=8> */
[--C-:B------:R-:W-:Y:S01]  /*3930*/  FFMA.FTZ R53, R53, R0, -R12.reuse ;  /* 0x0000000035357223 */ /* 0x100fe2000001080c */
[----:B------:R-:W-:Y:S01]  /*3940*/  FMNMX.FTZ R14, R39, R14, !PT ;  /* 0x0000000e270e7209 */ /* 0x000fe20007810000 */
[-CC-:B------:R-:W-:Y:S01]  /*3950*/  FFMA.FTZ R61, R65, R0.reuse, -R12.reuse ;  /* 0x00000000413d7223 */ /* 0x180fe2000001080c */
[--C-:B------:R-:W-:Y:S01]  /*3960*/  FFMA.FTZ R25, R69, R0, -R12.reuse ;  /* 0x0000000045197223 */ /* 0x100fe2000001080c */
[----:B------:R-:W4:Y:S01]  /*3970*/  MUFU.EX2 R119, R119 ;  /* 0x0000007700777308 */ /* 0x000f220000000800 */
[----:B------:R-:W-:Y:S01]  /*3980*/  FMNMX.FTZ R14, R105, R14, !PT ;  /* 0x0000000e690e7209 */ /* 0x000fe20007810000 */
[-CC-:B------:R-:W-:Y:S01]  /*3990*/  FFMA.FTZ R11, R73, R0.reuse, -R12.reuse ;  /* 0x00000000490b7223 */ /* 0x180fe2000001080c */
[-CC-:B------:R-:W-:Y:S01]  /*39a0*/  FFMA.FTZ R15, R77, R0.reuse, -R12.reuse ;  /* 0x000000004d0f7223 */ /* 0x180fe2000001080c */
[--C-:B------:R-:W-:Y:S01]  /*39b0*/  FFMA.FTZ R21, R81, R0, -R12.reuse ;  /* 0x0000000051157223 */ /* 0x100fe2000001080c */
[----:B------:R-:W-:Y:S01]  /*39c0*/  FMNMX.FTZ R14, R43, R14, !PT ;  /* 0x0000000e2b0e7209 */ /* 0x000fe20007810000 */
[----:B------:R-:W-:-:S02]  /*39d0*/  FFMA.FTZ R3, R85, R0, -R12 ;  /* 0x0000000055037223 */ /* 0x000fc4000001080c */
[----:B------:R-:W5:Y:S01]  /*39e0*/  MUFU.EX2 R146, R146 ;  /* 0x0000009200927308 */ /* 0x000f620000000800 */
[----:B------:R-:W-:-:S04]  /*39f0*/  FMNMX.FTZ R14, R55, R14, !PT ;  /* 0x0000000e370e7209 */ /* 0x000fc80007810000 */
[----:B------:R-:W-:-:S03]  /*3a00*/  FMNMX.FTZ R14, R103, R14, !PT ;  /* 0x0000000e670e7209 */ /* 0x000fc60007810000 */
        /* <DEDUP_REMOVED lines=39> */
[----:B------:R-:W-:Y:S01]  /*3c80*/  MUFU.EX2 R25, R25 ;  /* 0x0000001900197308 */ /* 0x000fe20000000800 */
[-CC-:B------:R-:W-:Y:S01]  /*3c90*/  FFMA.FTZ R151, R27, R0.reuse, -R4.reuse ;  /* 0x000000001b977223 */ /* 0x180fe20000010804 */
[----:B------:R-:W-:Y:S01]  /*3ca0*/  FADD.FTZ R27, R148, R131 ;  /* 0x00000083941b7221 */ /* 0x000fe20000010000 */
[-CC-:B------:R-:W-:Y:S01]  /*3cb0*/  FFMA.FTZ R149, R26, R0.reuse, -R4.reuse ;  /* 0x000000001a957223 */ /* 0x180fe20000010804 */
[-CC-:B------:R-:W-:Y:S01]  /*3cc0*/  FFMA.FTZ R10, R117, R0.reuse, -R4.reuse ;  /* 0x00000000750a7223 */ /* 0x180fe20000010804 */
[-CC-:B------:R-:W-:Y:S01]  /*3cd0*/  FFMA.FTZ R12, R115, R0.reuse, -R4.reuse ;  /* 0x00000000730c7223 */ /* 0x180fe20000010804 */
[----:B-1----:R-:W-:Y:S01]  /*3ce0*/  FADD.FTZ R30, R150, R27 ;  /* 0x0000001b961e7221 */ /* 0x002fe20000010000 */
[-CC-:B------:R-:W-:Y:S01]  /*3cf0*/  FFMA.FTZ R145, R99, R0.reuse, -R4.reuse ;  /* 0x0000000063917223 */ /* 0x180fe20000010804 */
[----:B------:R-:W-:Y:S01]  /*3d00*/  MUFU.EX2 R151, R151 ;  /* 0x0000009700977308 */ /* 0x000fe20000000800 */
[-C--:B------:R-:W-:Y:S01]  /*3d10*/  FFMA.FTZ R14, R113, R0.reuse, -R4 ;  /* 0x00000000710e7223 */ /* 0x080fe20000010804 */
[----:B--2---:R-:W-:Y:S01]  /*3d20*/  FADD.FTZ R27, R127, R30 ;  /* 0x0000001e7f1b7221 */ /* 0x004fe20000010000 */
[-CC-:B------:R-:W-:Y:S01]  /*3d30*/  FFMA.FTZ R147, R31, R0.reuse, -R4.reuse ;  /* 0x000000001f937223 */ /* 0x180fe20000010804 */
[-CC-:B------:R-:W-:Y:S01]  /*3d40*/  FFMA.FTZ R16, R111, R0.reuse, -R4.reuse ;  /* 0x000000006f107223 */ /* 0x180fe20000010804 */
[-CC-:B------:R-:W-:Y:S01]  /*3d50*/  FFMA.FTZ R141, R35, R0.reuse, -R4.reuse ;  /* 0x00000000238d7223 */ /* 0x180fe20000010804 */
[----:B---3--:R-:W-:Y:S01]  /*3d60*/  FADD.FTZ R30, R144, R27 ;  /* 0x0000001b901e7221 */ /* 0x008fe20000010000 */
[-CC-:B------:R-:W-:Y:S01]  /*3d70*/  FFMA.FTZ R20, R109, R0.reuse, -R4.reuse ;  /* 0x000000006d147223 */ /* 0x180fe20000010804 */
[----:B------:R-:W-:Y:S01]  /*3d80*/  MUFU.EX2 R149, R149 ;  /* 0x0000009500957308 */ /* 0x000fe20000000800 */
[-C--:B------:R-:W-:Y:S01]  /*3d90*/  FFMA.FTZ R143, R101, R0.reuse, -R4 ;  /* 0x00000000658f7223 */ /* 0x080fe20000010804 */
[----:B----4-:R-:W-:Y:S01]  /*3da0*/  FADD.FTZ R27, R119, R30 ;  /* 0x0000001e771b7221 */ /* 0x010fe20000010000 */
[-CC-:B------:R-:W-:Y:S01]  /*3db0*/  FFMA.FTZ R24, R107, R0.reuse, -R4.reuse ;  /* 0x000000006b187223 */ /* 0x180fe20000010804 */
[-CC-:B------:R-:W-:Y:S01]  /*3dc0*/  FFMA.FTZ R137, R39, R0.reuse, -R4.reuse ;  /* 0x0000000027897223 */ /* 0x180fe20000010804 */
[-CC-:B------:R-:W-:Y:S01]  /*3dd0*/  FFMA.FTZ R26, R105, R0.reuse, -R4.reuse ;  /* 0x00000000691a7223 */ /* 0x180fe20000010804 */
[----:B-----5:R-:W-:Y:S01]  /*3de0*/  FADD.FTZ R32, R146, R27 ;  /* 0x0000001b92207221 */ /* 0x020fe20000010000 */
[-CC-:B------:R-:W-:Y:S01]  /*3df0*/  FFMA.FTZ R139, R43, R0.reuse, -R4.reuse ;  /* 0x000000002b8b7223 */ /* 0x180fe20000010804 */
[----:B------:R-:W0:Y:S01]  /*3e00*/  MUFU.EX2 R10, R10 ;  /* 0x0000000a000a7308 */ /* 0x000e220000000800 */
[-C--:B------:R-:W-:Y:S01]  /*3e10*/  FFMA.FTZ R28, R55, R0.reuse, -R4 ;  /* 0x00000000371c7223 */ /* 0x080fe20000010804 */
[----:B------:R-:W-:Y:S01]  /*3e20*/  FADD.FTZ R27, R37, R32 ;  /* 0x00000020251b7221 */ /* 0x000fe20000010000 */
[-CC-:B------:R-:W-:Y:S01]  /*3e30*/  FFMA.FTZ R133, R103, R0.reuse, -R4.reuse ;  /* 0x0000000067857223 */ /* 0x180fe20000010804 */
[-CC-:B------:R-:W-:Y:S01]  /*3e40*/  FFMA.FTZ R30, R59, R0.reuse, -R4.reuse ;  /* 0x000000003b1e7223 */ /* 0x180fe20000010804 */
[-CC-:B------:R-:W-:Y:S01]  /*3e50*/  FFMA.FTZ R135, R51, R0.reuse, -R4.reuse ;  /* 0x0000000033877223 */ /* 0x180fe20000010804 */
[----:B------:R-:W-:Y:S01]  /*3e60*/  FADD.FTZ R32, R140, R27 ;  /* 0x0000001b8c207221 */ /* 0x000fe20000010000 */
[-CC-:B------:R-:W-:Y:S01]  /*3e70*/  FFMA.FTZ R129, R47, R0.reuse, -R4.reuse ;  /* 0x000000002f817223 */ /* 0x180fe20000010804 */
[----:B------:R-:W1:Y:S01]  /*3e80*/  MUFU.EX2 R12, R12 ;  /* 0x0000000c000c7308 */ /* 0x000e620000000800 */
[-C--:B------:R-:W-:Y:S01]  /*3e90*/  FFMA.FTZ R22, R67, R0.reuse, -R4 ;  /* 0x0000000043167223 */ /* 0x080fe20000010804 */
[----:B------:R-:W-:Y:S01]  /*3ea0*/  FADD.FTZ R27, R41, R32 ;  /* 0x00000020291b7221 */ /* 0x000fe20000010000 */
[-CC-:B------:R-:W-:Y:S01]  /*3eb0*/  FFMA.FTZ R32, R63, R0.reuse, -R4.reuse ;  /* 0x000000003f207223 */ /* 0x180fe20000010804 */
[-CC-:B------:R-:W-:Y:S01]  /*3ec0*/  FFMA.FTZ R121, R121, R0.reuse, -R4.reuse ;  /* 0x0000000079797223 */ /* 0x180fe20000010804 */
[-CC-:B------:R-:W-:Y:S01]  /*3ed0*/  FFMA.FTZ R71, R71, R0.reuse, -R4.reuse ;  /* 0x0000000047477223 */ /* 0x180fe20000010804 */
[----:B------:R-:W-:Y:S01]  /*3ee0*/  FADD.FTZ R36, R142, R27 ;  /* 0x0000001b8e247221 */ /* 0x000fe20000010000 */
[-C--:B------:R-:W-:Y:S01]  /*3ef0*/  FFMA.FTZ R123, R123, R0.reuse, -R4 ;  /* 0x000000007b7b7223 */ /* 0x080fe20000010804 */
[----:B------:R-:W2:Y:S01]  /*3f00*/  MUFU.EX2 R145, R145 ;  /* 0x0000009100917308 */ /* 0x000ea20000000800 */
[----:B0-----:R-:W-:Y:S01]  /*3f10*/  FADD.FTZ R34, R149, R10 ;  /* 0x0000000a95227221 */ /* 0x001fe20000010000 */
[----:B------:R-:W-:Y:S01]  /*3f20*/  FADD.FTZ R31, R45, R36 ;  /* 0x000000242d1f7221 */ /* 0x000fe20000010000 */
[-CC-:B------:R-:W-:Y:S01]  /*3f30*/  FFMA.FTZ R75, R75, R0.reuse, -R4.reuse ;  /* 0x000000004b4b7223 */ /* 0x180fe20000010804 */
[-C--:B------:R-:W-:Y:S01]  /*3f40*/  FFMA.FTZ R89, R89, R0.reuse, -R4 ;  /* 0x0000000059597223 */ /* 0x080fe20000010804 */
[----:B------:R-:W-:Y:S01]  /*3f50*/  FADD.FTZ R27, R151, R34 ;  /* 0x00000022971b7221 */ /* 0x000fe20000010000 */
        /* <DEDUP_REMOVED lines=9> */
[----:B------:R-:W-:Y:S01]  /*3ff0*/  FFMA.FTZ R87, R87, R0, -R4 ;  /* 0x0000000057577223 */ /* 0x000fe20000010804 */
[----:B------:R-:W1:Y:S01]  /*4000*/  MUFU.EX2 R147, R147 ;  /* 0x0000009300937308 */ /* 0x000e620000000800 */
[----:B--2---:R-:W-:Y:S01]  /*4010*/  FADD.FTZ R27, R145, R34 ;  /* 0x00000022911b7221 */ /* 0x004fe20000010000 */
[----:B------:R-:W-:Y:S01]  /*4020*/  FADD.FTZ R31, R53, R36 ;  /* 0x00000024351f7221 */ /* 0x000fe20000010000 */
[----:B------:R-:W-:-:S02]  /*4030*/  F2FP.F16.F32.PACK_AB R149, R10, R149 ;  /* 0x000000950a95723e */ /* 0x000fc400000000ff */
[----:B------:R-:W-:Y:S01]  /*4040*/  F2FP.F16.F32.PACK_AB R151, R12, R151 ;  /* 0x000000970c97723e */ /* 0x000fe200000000ff */
[----:B------:R-:W-:Y:S01]  /*4050*/  FADD.FTZ R36, R132, R31 ;  /* 0x0000001f84247221 */ /* 0x000fe20000010000 */
[----:B------:R-:W-:Y:S01]  /*4060*/  F2FP.F16.F32.PACK_AB R148, R131, R148 ;  /* 0x000000948394723e */ /* 0x000fe200000000ff */
[----:B------:R-:W2:Y:S01]  /*4070*/  MUFU.EX2 R16, R16 ;  /* 0x0000001000107308 */ /* 0x000ea20000000800 */
[C---:B0-----:R-:W-:Y:S01]  /*4080*/  FADD.FTZ R34, R14.reuse, R27 ;  /* 0x0000001b0e227221 */ /* 0x041fe20000010000 */
[----:B------:R-:W-:Y:S01]  /*4090*/  FADD.FTZ R31, R33, R36 ;  /* 0x00000024211f7221 */ /* 0x000fe20000010000 */
[----:B------:R-:W-:Y:S02]  /*40a0*/  F2FP.F16.F32.PACK_AB R145, R14, R145 ;  /* 0x000000910e91723e */ /* 0x000fe400000000ff */
[----:B------:R-:W-:Y:S01]  /*40b0*/  F2FP.F16.F32.PACK_AB R150, R127, R150 ;  /* 0x000000967f96723e */ /* 0x000fe200000000ff */
[----:B------:R-:W-:Y:S01]  /*40c0*/  FADD.FTZ R36, R134, R31 ;  /* 0x0000001f86247221 */ /* 0x000fe20000010000 */
[----:B------:R-:W-:Y:S01]  /*40d0*/  F2FP.F16.F32.PACK_AB R144, R119, R144 ;  /* 0x000000907790723e */ /* 0x000fe200000000ff */
        /* <DEDUP_REMOVED lines=14> */
[----:B0-----:R-:W-:Y:S01]  /*41c0*/  FADD.FTZ R27, R141, R34 ;  /* 0x000000228d1b7221 */ /* 0x001fe20000010000 */
[----:B------:R-:W-:-:S02]  /*41d0*/  F2FP.F16.F32.PACK_AB R134, R29, R134 ;  /* 0x000000861d86723e */ /* 0x000fc400000000ff */
[----:B------:R-:W-:Y:S02]  /*41e0*/  F2FP.F16.F32.PACK_AB R128, R61, R128 ;  /* 0x000000803d80723e */ /* 0x000fe400000000ff */
[----:B------:R-:W-:Y:S02]  /*41f0*/  F2FP.F16.F32.PACK_AB R147, R16, R147 ;  /* 0x000000931093723e */ /* 0x000fe400000000ff */
        /* <DEDUP_REMOVED lines=75> */
[----:B------:R-:W-:-:S03]  /*46b0*/  F2FP.F16.F32.PACK_AB R121, R10, R91 ;  /* 0x0000005b0a79723e */ /* 0x000fc600000000ff */
[----:B0-----:R-:W-:-:S04]  /*46c0*/  FADD.FTZ R3, R57, R14 ;  /* 0x0000000e39037221 */ /* 0x001fc80000010000 */
[C---:B-1----:R-:W-:Y:S01]  /*46d0*/  FADD.FTZ R3, R12.reuse, R3 ;  /* 0x000000030c037221 */ /* 0x042fe20000010000 */
[----:B------:R-:W-:Y:S01]  /*46e0*/  F2FP.F16.F32.PACK_AB R123, R12, R57 ;  /* 0x000000390c7b723e */ /* 0x000fe200000000ff */
[----:B------:R-:W-:Y:S01]  /*46f0*/  VIADD R12, R19, 0xfffffffe ;  /* 0xfffffffe130c7836 */ /* 0x000fe20000000000 */
        /* <DEDUP_REMOVED lines=12> */
.L_x_13789:
[----:B------:R-:W-:Y:S02]  /*47c0*/  ULDC UR14, c[0x0][0x9e4] ;  /* 0x00027900000e7ab9 */ /* 0x000fe40000000800 */
[----:B------:R-:W-:-:S11]  /*47d0*/  UISETP.NE.AND UP0, UPT, UR14, 0x1, UPT ;  /* 0x000000010e00788c */ /* 0x000fd6000bf05270 */
[----:B------:R-:W-:Y:S02]  /*47e0*/  @UP0 ULDC.64 UR18, c[0x0][0x9e8] ;  /* 0x00027a0000120ab9 */ /* 0x000fe40000000a00 */
[----:B------:R-:W-:-:S04]  /*47f0*/  UIMAD.WIDE.U32 UR10, UR7, UR18, URZ ;  /* 0x00000012070a72a5 */ /* 0x000fc8000f8e003f */
[----:B------:R-:W-:-:S12]  /*4800*/  @UP0 USHF.R.U32.HI UR7, URZ, UR19, UR11 ;  /* 0x000000133f070299 */ /* 0x000fd8000801160b */
.L_x_13790:
[----:B------:R-:W-:-:S04]  /*4810*/  UIMAD UR7, UR7, UR14, UR14 ;  /* 0x0000000e070772a4 */ /* 0x000fc8000f8e020e */
[----:B------:R-:W-:-:S04]  /*4820*/  UISETP.LT.AND UP0, UPT, UR4, UR7, UPT ;  /* 0x000000070400728c */ /* 0x000fc8000bf01270 */
[----:B------:R-:W-:-:S12]  /*4830*/  USEL UR4, UR4, UR7, UP0 ;  /* 0x0000000704047287 */ /* 0x000fd80008000000 */
.L_x_13788:
[----:B------:R-:W-:Y:S01]  /*4840*/  USHF.R.S32.HI UR7, URZ, 0x1f, UR4 ;  /* 0x0000001f3f077899 */ /* 0x000fe20008011404 */
[----:B------:R-:W-:Y:S02]  /*4850*/  CS2R R118, SRZ ;  /* 0x0000000000767805 */ /* 0x000fe4000001ff00 */
[----:B------:R-:W-:Y:S02]  /*4860*/  CS2R R116, SRZ ;  /* 0x0000000000747805 */ /* 0x000fe4000001ff00 */
[----:B------:R-:W-:Y:S01]  /*4870*/  CS2R R114, SRZ ;  /* 0x0000000000727805 */ /* 0x000fe2000001ff00 */
[----:B------:R-:W-:Y:S01]  /*4880*/  ULEA.HI UR7, UR7, UR4, URZ, 0x7 ;  /* 0x0000000407077291 */ /* 0x000fe2000f8f383f */
[----:B------:R-:W-:Y:S02]  /*4890*/  CS2R R112, SRZ ;  /* 0x0000000000707805 */ /* 0x000fe4000001ff00 */
[----:B------:R-:W-:Y:S01]  /*48a0*/  CS2R R110, SRZ ;  /* 0x00000000006e7805 */ /* 0x000fe2000001ff00 */
[----:B------:R-:W-:Y:S01]  /*48b0*/  UMOV UR4, URZ ;  /* 0x0000003f00047c82 */ /* 0x000fe20008000000 */
        /* <DEDUP_REMOVED lines=15> */
[----:B------:R-:W-:-:S11]  /*49b0*/  CS2R R88, SRZ ;  /* 0x0000000000587805 */ /* 0x000fd6000001ff00 */
        /* <DEDUP_REMOVED lines=9> */
.L_x_13810:
[----:B------:R-:W-:Y:S01]  /*4a50*/  ISETP.NE.AND P2, PT, RZ, UR42, PT ;  /* 0x0000002aff007c0c */ /* 0x000fe2000bf45270 */
[----:B------:R-:W-:-:S04]  /*4a60*/  UISETP.NE.AND UP0, UPT, UR25, 0x1, UPT ;  /* 0x000000011900788c */ /* 0x000fc8000bf05270 */
[----:B------:R-:W-:-:S04]  /*4a70*/  USEL UR4, URZ, 0x1, UP0 ;  /* 0x000000013f047887 */ /* 0x000fc80008000000 */
[----:B------:R-:W-:-:S04]  /*4a80*/  ULOP3.LUT UR4, UR26, UR4, URZ, 0x3c, !UPT ;  /* 0x000000041a047292 */ /* 0x000fc8000f8e3c3f */
[----:B------:R-:W-:Y:S08]  /*4a90*/  @P2 BRA `(.L_x_13792) ;  /* 0x0000000000382947 */ /* 0x000ff00003800000 */
[----:B------:R-:W-:Y:S05]  /*4aa0*/  @!P0 BRA `(.L_x_13793) ;  /* 0x0000000000048947 */ /* 0x000fea0003800000 */
[----:B------:R-:W-:Y:S01]  /*4ab0*/  BPT.TRAP 0x1 ;  /* 0x000000040000795c */ /* 0x000fe20000300000 */
.L_x_13793:
        /* <DEDUP_REMOVED lines=9> */
.L_x_13794:
[----:B-1----:R-:W-:Y:S05]  /*4b50*/  @P1 BRA `(.L_x_13792) ;  /* 0x0000000000081947 */ /* 0x002fea0003800000 */
[----:B------:R-:W1:Y:S02]  /*4b60*/  SYNCS.PHASECHK.TRANS64.TRYWAIT P1, [UR7+0x16830], R0 ;  /* 0x01683000ff0075a7 */ /* 0x000e640008020147 */
[----:B-1----:R-:W-:Y:S05]  /*4b70*/  @!P1 BRA `(.L_x_13795) ;  /* 0x000000d400989947 */ /* 0x002fea0003800000 */
.L_x_13792:
        /* <DEDUP_REMOVED lines=11> */
[----:B------:R-:W-:-:S03]  /*4c30*/  UMOV UR19, 0x40000040 ;  /* 0x4000004000137882 */ /* 0x000fc60000000000 */
[----:B------:R-:W-:Y:S02]  /*4c40*/  UIADD3 UR10, UR22, 0x2, URZ ;  /* 0x00000002160a7890 */ /* 0x000fe4000fffe03f */
[----:B------:R-:W-:Y:S02]  /*4c50*/  UIADD3 UR14, UR22, 0x4, URZ ;  /* 0x00000004160e7890 */ /* 0x000fe4000fffe03f */
        /* <DEDUP_REMOVED lines=16> */
.L_x_13797:
[----:B------:R-:W-:Y:S01]  /*4d60*/  ULEA UR10, UR25, UR43, 0x3 ;  /* 0x0000002b190a7291 */ /* 0x000fe2000f8e183f */
[----:B------:R-:W-:-:S05]  /*4d70*/  IMAD.U32 R0, RZ, RZ, UR26 ;  /* 0x0000001aff007e24 */ /* 0x000fca000f8e00ff */
[----:B------:R-:W-:-:S04]  /*4d80*/  SHF.L.U32 R0, R0, 0x1f, RZ ;  /* 0x0000001f00007819 */ /* 0x000fc800000006ff */
[----:B------:R0:W1:Y:S01]  /*4d90*/  SYNCS.PHASECHK.TRANS64.TRYWAIT P1, [UR10+0x16850], R0 ;  /* 0x01685000ff0075a7 */ /* 0x000062000802014a */
[----:B------:R-:W-:Y:S05]  /*4da0*/  @!P0 BRA `(.L_x_13798) ;  /* 0x0000000000048947 */ /* 0x000fea0003800000 */
[----:B------:R-:W-:Y:S01]  /*4db0*/  BPT.TRAP 0x1 ;  /* 0x000000040000795c */ /* 0x000fe20000300000 */
.L_x_13798:
[----:B-1----:R-:W-:Y:S05]  /*4dc0*/  @P1 BRA `(.L_x_13796) ;  /* 0x0000000000081947 */ /* 0x002fea0003800000 */
[----:B------:R-:W1:Y:S02]  /*4dd0*/  SYNCS.PHASECHK.TRANS64.TRYWAIT P1, [UR10+0x16850], R0 ;  /* 0x01685000ff0075a7 */ /* 0x000e64000802014a */
[----:B-1----:R-:W-:Y:S05]  /*4de0*/  @!P1 BRA `(.L_x_13799) ;  /* 0x000000d400149947 */ /* 0x002fea0003800000 */
.L_x_13796:
        /* <DEDUP_REMOVED lines=50> */
.L_x_13800:
[----:B------:R-:W-:Y:S01]  /*5110*/  UISETP.NE.AND UP1, UPT, UR40, URZ, UPT ;  /* 0x0000003f2800728c */ /* 0x000fe2000bf25270 */
[----:B------:R-:W1:Y:S01]  /*5120*/  LDC R5, c[0x0][0x288] ;  /* 0x0000a200ff057b82 */ /* 0x000e620000000800 */
[----:B------:R-:W-:Y:S01]  /*5130*/  IMAD.MOV.U32 R2, RZ, RZ, R9 ;  /* 0x000000ffff027224 */ /* 0x000fe200078e0009 */
[----:B------:R-:W-:Y:S02]  /*5140*/  UISETP.NE.AND UP0, UPT, UR44, URZ, UPT ;  /* 0x0000003f2c00728c */ /* 0x000fe4000bf05270 */
[----:B------:R-:W-:Y:S01]  /*5150*/  ULEA UR10, UR7, UR43, 0x3 ;  /* 0x0000002b070a7291 */ /* 0x000fe2000f8e183f */
[----:B------:R-:W-:Y:S02]  /*5160*/  PLOP3.LUT P1, PT, PT, PT, UP1, 0x80, 0x0 ;  /* 0x000000000000781c */ /* 0x000fe40003f2f018 */
[----:B------:R-:W-:Y:S01]  /*5170*/  PLOP3.LUT P2, PT, PT, PT, UP1, 0x80, 0x0 ;  /* 0x000000000000781c */ /* 0x000fe20003f4f018 */
[----:B------:R-:W-:Y:S02]  /*5180*/  UIADD3 UR10, UR10, 0x16840, URZ ;  /* 0x000168400a0a7890 */ /* 0x000fe4000fffe03f */
[----:B------:R-:W-:Y:S01]  /*5190*/  @UP1 ULDC UR11, c[0x0][0x44c] ;  /* 0x00011300000b1ab9 */ /* 0x000fe20000000800 */
[----:B------:R-:W-:Y:S01]  /*51a0*/  @UP1 ULDC UR14, c[0x0][0x450] ;  /* 0x00011400000e1ab9 */ /* 0x000fe20000000800 */
[----:B------:R-:W-:-:S06]  /*51b0*/  UPRMT UR10, UR5, 0x654, UR10 ;  /* 0x00000654050a7896 */ /* 0x000fcc000800000a */
        /* <DEDUP_REMOVED lines=28> */
.L_x_13803:
[----:B------:R-:W-:-:S05]  /*5380*/  IMAD.U32 R15, RZ, RZ, UR29 ;  /* 0x0000001dff0f7e24 */ /* 0x000fca000f8e00ff */
[----:B------:R-:W-:-:S13]  /*5390*/  ISETP.NE.AND P1, PT, R15, 0x1, PT ;  /* 0x000000010f00780c */ /* 0x000fda0003f25270 */
[----:B------:R-:W0:Y:S02]  /*53a0*/  @P1 LDC.64 R120, c[0x0][0x9e8] ;  /* 0x00027a00ff781b82 */ /* 0x000e240000000a00 */
[----:B0-----:R-:W-:-:S05]  /*53b0*/  @P1 IMAD.HI.U32 R120, R13, R120, RZ ;  /* 0x000000780d781227 */ /* 0x001fca00078e00ff */
[----:B------:R-:W-:-:S07]  /*53c0*/  @P1 SHF.R.U32.HI R13, RZ, R121, R120 ;  /* 0x00000079ff0d1219 */ /* 0x000fce0000011678 */
.L_x_13804:
[----:B------:R-:W-:Y:S05]  /*53d0*/  BSYNC B0 ;  /* 0x0000000000007941 */ /* 0x000fea0003800000 */
.L_x_13802:
[----:B------:R-:W-:-:S04]  /*53e0*/  IMAD R13, R13, R15, -R0 ;  /* 0x0000000f0d0d7224 */ /* 0x000fc800078e0a00 */
[----:B------:R-:W-:-:S05]  /*53f0*/  IMAD R13, R8, -0x2, R13 ;  /* 0xfffffffe080d7824 */ /* 0x000fca00078e020d */
[----:B------:R-:W-:Y:S02]  /*5400*/  VIADDMNMX R20, R13, R15, R20, PT ;  /* 0x0000000f0d147246 */ /* 0x000fe40003800114 */
[----:B------:R-:W-:-:S07]  /*5410*/  VIMNMX R22, R22, R13, !PT ;  /* 0x0000000d16167248 */ /* 0x000fce0007fe0100 */
.L_x_13801:
        /* <DEDUP_REMOVED lines=12> */
[----:B------:R-:W-:-:S02]  /*54e0*/  ISETP.GT.AND P5, PT, R22, 0x9, P1 ;  /* 0x000000091600780c */ /* 0x000fc40000fa4270 */
[----:B------:R-:W-:Y:S01]  /*54f0*/  FSEL R141, R24, -INF , !P6 ;  /* 0xff800000188d7808 */ /* 0x000fe20007000000 */
[--C-:B0-----:R-:W-:Y:S01]  /*5500*/  IMAD.IADD R14, R14, 0x1, R137.reuse ;  /* 0x000000010e0e7824 */ /* 0x101fe200078e0289 */
[----:B------:R-:W-:Y:S01]  /*5510*/  FSEL R145, R25, -INF , !P2 ;  /* 0xff80000019917808 */ /* 0x000fe20005000000 */
        /* <DEDUP_REMOVED lines=100> */
.L_x_13807:
[----:B------:R-:W-:-:S05]  /*5b60*/  IMAD.U32 R2, RZ, RZ, UR29 ;  /* 0x0000001dff027e24 */ /* 0x000fca000f8e00ff */
[----:B------:R-:W-:-:S13]  /*5b70*/  ISETP.NE.AND P2, PT, R2, 0x1, PT ;  /* 0x000000010200780c */ /* 0x000fda0003f45270 */
[----:B------:R-:W0:Y:S02]  /*5b80*/  @P2 LDC.64 R136, c[0x0][0x9e8] ;  /* 0x00027a00ff882b82 */ /* 0x000e240000000a00 */
[----:B0-----:R-:W-:-:S05]  /*5b90*/  @P2 IMAD.HI.U32 R136, R139, R136, RZ ;  /* 0x000000888b882227 */ /* 0x001fca00078e00ff */
[----:B------:R-:W-:-:S07]  /*5ba0*/  @P2 SHF.R.U32.HI R139, RZ, R137, R136 ;  /* 0x00000089ff8b2219 */ /* 0x000fce0000011688 */
.L_x_13808:
[----:B------:R-:W-:Y:S05]  /*5bb0*/  BSYNC B0 ;  /* 0x0000000000007941 */ /* 0x000fea0003800000 */
.L_x_13806:
[----:B------:R-:W-:-:S04]  /*5bc0*/  IMAD R139, R139, R2, -R0 ;  /* 0x000000028b8b7224 */ /* 0x000fc800078e0a00 */
[----:B------:R-:W-:-:S05]  /*5bd0*/  IMAD R139, R8, -0x2, R139 ;  /* 0xfffffffe088b7824 */ /* 0x000fca00078e028b */
[----:B------:R-:W-:Y:S02]  /*5be0*/  VIADDMNMX R14, R139, R2, R14, PT ;  /* 0x000000028b0e7246 */ /* 0x000fe4000380010e */
[----:B------:R-:W-:-:S07]  /*5bf0*/  VIMNMX R16, R16, R139, !PT ;  /* 0x0000008b10107248 */ /* 0x000fce0007fe0100 */
.L_x_13805:
        /* <DEDUP_REMOVED lines=13> */
[----:B------:R-:W-:Y:S02]  /*5cd0*/  ISETP.GT.AND P5, PT, R16, 0x20, P1 ;  /* 0x000000201000780c */ /* 0x000fe40000fa4270 */
[----:B------:R-:W-:Y:S02]  /*5ce0*/  FMNMX.FTZ R0, R37, R0, !PT ;  /* 0x0000000025007209 */ /* 0x000fe40007810000 */
[----:B------:R-:W-:Y:S02]  /*5cf0*/  ISETP.LT.OR P5, PT, R14, 0x21, P5 ;  /* 0x000000210e00780c */ /* 0x000fe40002fa1670 */
[----:B------:R-:W-:Y:S02]  /*5d00*/  FMNMX.FTZ R0, R13, R0, !PT ;  /* 0x000000000d007209 */ /* 0x000fe40007810000 */
[----:B------:R-:W-:-:S02]  /*5d10*/  ISETP.GT.AND P2, PT, R16, 0x11, P1 ;  /* 0x000000111000780c */ /* 0x000fc40000f44270 */
[----:B------:R-:W-:Y:S02]  /*5d20*/  FMNMX.FTZ R0, R41, R0, !PT ;  /* 0x0000000029007209 */ /* 0x000fe40007810000 */
[----:B------:R-:W-:Y:S02]  /*5d30*/  ISETP.LT.OR P2, PT, R14, 0x12, P2 ;  /* 0x000000120e00780c */ /* 0x000fe40001741670 */
[----:B------:R-:W-:Y:S02]  /*5d40*/  FMNMX.FTZ R0, R15, R0, !PT ;  /* 0x000000000f007209 */ /* 0x000fe40007810000 */
[C---:B------:R-:W-:Y:S02]  /*5d50*/  ISETP.GT.AND P3, PT, R16.reuse, 0x8, P1 ;  /* 0x000000081000780c */ /* 0x040fe40000f64270 */
[----:B------:R-:W-:Y:S02]  /*5d60*/  FMNMX.FTZ R0, R45, R0, !PT ;  /* 0x000000002d007209 */ /* 0x000fe40007810000 */
[----:B------:R-:W-:-:S02]  /*5d70*/  ISETP.GT.AND P4, PT, R16, 0x9, P1 ;  /* 0x000000091000780c */ /* 0x000fc40000f84270 */
[----:B------:R-:W-:Y:S02]  /*5d80*/  FMNMX.FTZ R0, R19, R0, !PT ;  /* 0x0000000013007209 */ /* 0x000fe40007810000 */
[C---:B------:R-:W-:Y:S02]  /*5d90*/  ISETP.LT.OR P3, PT, R14.reuse, 0x9, P3 ;  /* 0x000000090e00780c */ /* 0x040fe40001f61670 */
        /* <DEDUP_REMOVED lines=32> */
[----:B------:R-:W-:-:S04]  /*5fa0*/  FMNMX.FTZ R0, R81, R0, !PT ;  /* 0x0000000051007209 */ /* 0x000fc80007810000 */
[----:B------:R-:W-:-:S04]  /*5fb0*/  FMNMX.FTZ R0, R135, R0, !PT ;  /* 0x0000000087007209 */ /* 0x000fc80007810000 */
[----:B------:R-:W-:Y:S02]  /*5fc0*/  FMNMX.FTZ R20, R85, R0, !PT ;  /* 0x0000000055147209 */ /* 0x000fe40007810000 */
[----:B------:R-:W0:Y:S03]  /*5fd0*/  LDC R0, c[0x0][0x988] ;  /* 0x00026200ff007b82 */ /* 0x000e260000000800 */
[----:B------:R-:W1:Y:S02]  /*5fe0*/  SHFL.BFLY PT, R137, R20, 0x2, 0x1f ;  /* 0x0c401f0014897f89 */ /* 0x000e6400000e0000 */
[----:B-1----:R-:W-:-:S05]  /*5ff0*/  FMNMX.FTZ R137, R20, R137, !PT ;  /* 0x0000008914897209 */ /* 0x002fca0007810000 */
[----:B------:R-:W1:Y:S02]  /*6000*/  SHFL.BFLY PT, R2, R137, 0x1, 0x1f ;  /* 0x0c201f0089027f89 */ /* 0x000e6400000e0000 */
[----:B-1----:R-:W-:Y:S02]  /*6010*/  FMNMX.FTZ R2, R137, R2, !PT ;  /* 0x0000000289027209 */ /* 0x002fe40007810000 */
[----:B------:R-:W-:Y:S02]  /*6020*/  FSEL R137, R30, -INF , !P3 ;  /* 0xff8000001e897808 */ /* 0x000fe40005800000 */
[C---:B------:R-:W-:Y:S01]  /*6030*/  FSETP.NEU.FTZ.AND P6, PT, R2.reuse, -INF , PT ;  /* 0xff8000000200780b */ /* 0x040fe20003fdd000 */
[----:B0-----:R-:W-:Y:S01]  /*6040*/  FMUL.FTZ R20, R2, R0 ;  /* 0x0000000002147220 */ /* 0x001fe20000410000 */
[----:B------:R-:W-:-:S04]  /*6050*/  ISETP.GT.AND P3, PT, R16, 0x18, P1 ;  /* 0x000000181000780c */ /* 0x000fc80000f64270 */
[----:B------:R-:W-:Y:S02]  /*6060*/  FSEL R20, R20, RZ, P6 ;  /* 0x000000ff14147208 */ /* 0x000fe40003000000 */
[----:B------:R-:W-:-:S03]  /*6070*/  ISETP.LT.OR P3, PT, R14, 0x19, P3 ;  /* 0x000000190e00780c */ /* 0x000fc60001f61670 */
[-CC-:B------:R-:W-:Y:S01]  /*6080*/  FFMA.FTZ R148, R145, R0.reuse, -R20.reuse ;  /* 0x0000000091947223 */ /* 0x180fe20000010814 */
[----:B------:R-:W-:Y:S01]  /*6090*/  FSEL R145, R42, -INF , !P5 ;  /* 0xff8000002a917808 */ /* 0x000fe20006800000 */
[-CC-:B------:R-:W-:Y:S01]  /*60a0*/  FFMA.FTZ R22, R141, R0.reuse, -R20.reuse ;  /* 0x000000008d167223 */ /* 0x180fe20000010814 */
[----:B------:R-:W-:Y:S01]  /*60b0*/  ISETP.GT.AND P5, PT, R16, RZ, P1 ;  /* 0x000000ff1000720c */ /* 0x000fe20000fa4270 */
[-CC-:B------:R-:W-:Y:S01]  /*60c0*/  FFMA.FTZ R150, R149, R0.reuse, -R20.reuse ;  /* 0x0000000095967223 */ /* 0x180fe20000010814 */
[----:B------:R-:W-:Y:S01]  /*60d0*/  FSEL R141, R35, -INF , !P2 ;  /* 0xff800000238d7808 */ /* 0x000fe20005000000 */
[-CC-:B------:R-:W-:Y:S01]  /*60e0*/  FFMA.FTZ R146, R21, R0.reuse, -R20.reuse ;  /* 0x0000000015927223 */ /* 0x180fe20000010814 */
[----:B------:R-:W-:Y:S01]  /*60f0*/  ISETP.LT.OR P5, PT, R14, 0x1, P5 ;  /* 0x000000010e00780c */ /* 0x000fe20002fa1670 */
[----:B------:R0:W-:Y:S01]  /*6100*/  MUFU.EX2 R35, R22 ;  /* 0x0000001600237308 */ /* 0x0001e20000000800 */
[----:B------:R-:W-:Y:S01]  /*6110*/  FSEL R143, R38, -INF , !P3 ;  /* 0xff800000268f7808 */ /* 0x000fe20005800000 */
[-CC-:B------:R-:W-:Y:S01]  /*6120*/  FFMA.FTZ R21, R37, R0.reuse, -R20.reuse ;  /* 0x0000000025157223 */ /* 0x180fe20000010814 */
[----:B------:R-:W-:Y:S01]  /*6130*/  FSEL R26, R26, -INF , !P5 ;  /* 0xff8000001a1a7808 */ /* 0x000fe20006800000 */
[-CC-:B------:R-:W-:Y:S01]  /*6140*/  FFMA.FTZ R144, R29, R0.reuse, -R20.reuse ;  /* 0x000000001d907223 */ /* 0x180fe20000010814 */
[C---:B------:R-:W-:Y:S01]  /*6150*/  ISETP.GT.AND P2, PT, R16.reuse, 0x21, P1 ;  /* 0x000000211000780c */ /* 0x040fe20000f44270 */
[-CC-:B------:R-:W-:Y:S01]  /*6160*/  FFMA.FTZ R29, R33, R0.reuse, -R20.reuse ;  /* 0x00000000211d7223 */ /* 0x180fe20000010814 */
[----:B------:R-:W-:Y:S01]  /*6170*/  ISETP.GT.AND P3, PT, R16, 0x28, P1 ;  /* 0x000000281000780c */ /* 0x000fe20000f64270 */
[-CC-:B------:R-:W-:Y:S01]  /*6180*/  FFMA.FTZ R33, R41, R0.reuse, -R20.reuse ;  /* 0x0000000029217223 */ /* 0x180fe20000010814 */
[----:B0-----:R-:W-:Y:S01]  /*6190*/  FMNMX.FTZ R22, R26, R11, !PT ;  /* 0x0000000b1a167209 */ /* 0x001fe20007810000 */
[-CC-:B------:R-:W-:Y:S01]  /*61a0*/  FFMA.FTZ R140, R13, R0.reuse, -R20.reuse ;  /* 0x000000000d8c7223 */ /* 0x180fe20000010814 */
[C---:B------:R-:W-:Y:S01]  /*61b0*/  ISETP.LT.OR P2, PT, R14.reuse, 0x22, P2 ;  /* 0x000000220e00780c */ /* 0x040fe20001741670 */
        /* <DEDUP_REMOVED lines=35> */
[C---:B------:R-:W-:Y:S01]  /*63f0*/  ISETP.LT.OR P3, PT, R14.reuse, 0x32, P3 ;  /* 0x000000320e00780c */ /* 0x040fe20001f61670 */
[--C-:B------:R-:W-:Y:S01]  /*6400*/  FFMA.FTZ R49, R81, R0, -R20.reuse ;  /* 0x0000000051317223 */ /* 0x100fe20000010814 */
[----:B------:R-:W-:Y:S01]  /*6410*/  FMNMX.FTZ R22, R149, R22, !PT ;  /* 0x0000001695167209 */ /* 0x000fe20007810000 */
[----:B------:R-:W-:Y:S01]  /*6420*/  FFMA.FTZ R122, R135, R0, -R20 ;  /* 0x00000000877a7223 */ /* 0x000fe20000010814 */
[----:B------:R-:W-:Y:S01]  /*6430*/  ISETP.LT.OR P5, PT, R14, 0x39, P5 ;  /* 0x000000390e00780c */ /* 0x000fe20002fa1670 */
[----:B------:R-:W-:Y:S01]  /*6440*/  MUFU.EX2 R148, R148 ;  /* 0x0000009400947308 */ /* 0x000fe20000000800 */
[----:B------:R-:W-:-:S02]  /*6450*/  FMNMX.FTZ R22, R47, R22, !PT ;  /* 0x000000162f167209 */ /* 0x000fc40007810000 */
[----:B------:R-:W-:Y:S02]  /*6460*/  FSEL R51, R51, -INF , !P3 ;  /* 0xff80000033337808 */ /* 0x000fe40005800000 */
[----:B------:R-:W-:Y:S02]  /*6470*/  FMNMX.FTZ R22, R151, R22, !PT ;  /* 0x0000001697167209 */ /* 0x000fe40007810000 */
[----:B------:R-:W-:Y:S01]  /*6480*/  ISETP.GT.AND P2, PT, R16, 0x40, P1 ;  /* 0x000000401000780c */ /* 0x000fe20000f44270 */
[----:B------:R-:W-:Y:S01]  /*6490*/  MUFU.EX2 R150, R150 ;  /* 0x0000009600967308 */ /* 0x000fe20000000800 */
[----:B------:R-:W-:Y:S02]  /*64a0*/  FSEL R153, R54, -INF , !P5 ;  /* 0xff80000036997808 */ /* 0x000fe40006800000 */
[----:B------:R-:W-:Y:S02]  /*64b0*/  FMNMX.FTZ R22, R51, R22, !PT ;  /* 0x0000001633167209 */ /* 0x000fe40007810000 */
[----:B------:R-:W-:-:S02]  /*64c0*/  ISETP.GT.AND P3, PT, R16, 0x41, P1 ;  /* 0x000000411000780c */ /* 0x000fc40000f64270 */
[----:B------:R-:W-:Y:S01]  /*64d0*/  ISETP.LT.OR P2, PT, R14, 0x41, P2 ;  /* 0x000000410e00780c */ /* 0x000fe20001741670 */
[----:B------:R-:W-:Y:S01]  /*64e0*/  MUFU.EX2 R147, R147 ;  /* 0x0000009300937308 */ /* 0x000fe20000000800 */
[----:B------:R-:W-:Y:S02]  /*64f0*/  FMNMX.FTZ R22, R153, R22, !PT ;  /* 0x0000001699167209 */ /* 0x000fe40007810000 */
[----:B------:R-:W-:Y:S02]  /*6500*/  ISETP.GT.AND P5, PT, R16, 0x48, P1 ;  /* 0x000000481000780c */ /* 0x000fe40000fa4270 */
[----:B------:R-:W-:Y:S02]  /*6510*/  FSEL R37, R58, -INF , !P2 ;  /* 0xff8000003a257808 */ /* 0x000fe40005000000 */
[----:B------:R-:W-:Y:S01]  /*6520*/  ISETP.LT.OR P3, PT, R14, 0x42, P3 ;  /* 0x000000420e00780c */ /* 0x000fe20001f61670 */
[----:B------:R-:W-:Y:S01]  /*6530*/  MUFU.EX2 R144, R144 ;  /* 0x0000009000907308 */ /* 0x000fe20000000800 */
[----:B------:R-:W-:-:S02]  /*6540*/  FMNMX.FTZ R22, R55, R22, !PT ;  /* 0x0000001637167209 */ /* 0x000fc40007810000 */
[----:B------:R-:W-:Y:S02]  /*6550*/  ISETP.LT.OR P5, PT, R14, 0x49, P5 ;  /* 0x000000490e00780c */ /* 0x000fe40002fa1670 */
[----:B------:R-:W-:Y:S02]  /*6560*/  FSEL R59, R59, -INF , !P3 ;  /* 0xff8000003b3b7808 */ /* 0x000fe40005800000 */
[----:B------:R-:W-:Y:S01]  /*6570*/  FMNMX.FTZ R22, R37, R22, !PT ;  /* 0x0000001625167209 */ /* 0x000fe20007810000 */
[----:B------:R-:W-:Y:S01]  /*6580*/  MUFU.EX2 R29, R29 ;  /* 0x0000001d001d7308 */ /* 0x000fe20000000800 */
[----:B------:R-:W-:Y:S02]  /*6590*/  ISETP.GT.AND P2, PT, R16, 0x50, P1 ;  /* 0x000000501000780c */ /* 0x000fe40000f44270 */
[----:B------:R-:W-:Y:S02]  /*65a0*/  FSEL R41, R62, -INF , !P5 ;  /* 0xff8000003e297808 */ /* 0x000fe40006800000 */
[----:B------:R-:W-:-:S02]  /*65b0*/  FMNMX.FTZ R22, R59, R22, !PT ;  /* 0x000000163b167209 */ /* 0x000fc40007810000 */
[----:B------:R-:W-:Y:S01]  /*65c0*/  ISETP.GT.AND P3, PT, R16, 0x51, P1 ;  /* 0x000000511000780c */ /* 0x000fe20000f64270 */
[----:B------:R-:W-:Y:S01]  /*65d0*/  MUFU.EX2 R146, R146 ;  /* 0x0000009200927308 */ /* 0x000fe20000000800 */
[----:B------:R-:W-:Y:S02]  /*65e0*/  ISETP.LT.OR P2, PT, R14, 0x51, P2 ;  /* 0x000000510e00780c */ /* 0x000fe40001741670 */
[----:B------:R-:W-:Y:S02]  /*65f0*/  FMNMX.FTZ R22, R41, R22, !PT ;  /* 0x0000001629167209 */ /* 0x000fe40007810000 */
[----:B------:R-:W-:Y:S02]  /*6600*/  ISETP.GT.AND P5, PT, R16, 0x58, P1 ;  /* 0x000000581000780c */ /* 0x000fe40000fa4270 */
[----:B------:R-:W-:Y:S01]  /*6610*/  FSEL R155, R66, -INF , !P2 ;  /* 0xff800000429b7808 */ /* 0x000fe20005000000 */
[----:B------:R-:W-:Y:S01]  /*6620*/  MUFU.EX2 R21, R21 ;  /* 0x0000001500157308 */ /* 0x000fe20000000800 */
[----:B------:R-:W-:-:S02]  /*6630*/  ISETP.LT.OR P3, PT, R14, 0x52, P3 ;  /* 0x000000520e00780c */ /* 0x000fc40001f61670 */
[----:B------:R-:W-:Y:S02]  /*6640*/  FMNMX.FTZ R24, R63, R22, !PT ;  /* 0x000000163f187209 */ /* 0x000fe40007810000 */
[----:B------:R-:W-:Y:S02]  /*6650*/  ISETP.LT.OR P5, PT, R14, 0x59, P5 ;  /* 0x000000590e00780c */ /* 0x000fe40002fa1670 */
[----:B------:R-:W-:Y:S01]  /*6660*/  FSEL R67, R67, -INF , !P3 ;  /* 0xff80000043437808 */ /* 0x000fe20005800000 */
[----:B------:R-:W-:Y:S01]  /*6670*/  MUFU.EX2 R140, R140 ;  /* 0x0000008c008c7308 */ /* 0x000fe20000000800 */
[----:B------:R-:W-:Y:S02]  /*6680*/  FMNMX.FTZ R24, R155, R24, !PT ;  /* 0x000000189b187209 */ /* 0x000fe40007810000 */
[----:B------:R-:W-:Y:S02]  /*6690*/  ISETP.GT.AND P2, PT, R16, 0x60, P1 ;  /* 0x000000601000780c */ /* 0x000fe40000f44270 */
[----:B------:R-:W-:-:S02]  /*66a0*/  FSEL R157, R70, -INF , !P5 ;  /* 0xff800000469d7808 */ /* 0x000fc40006800000 */
[----:B------:R-:W-:Y:S01]  /*66b0*/  FMNMX.FTZ R24, R67, R24, !PT ;  /* 0x0000001843187209 */ /* 0x000fe20007810000 */
[----:B------:R-:W-:Y:S01]  /*66c0*/  MUFU.EX2 R33, R33 ;  /* 0x0000002100217308 */ /* 0x000fe20000000800 */
[----:B------:R-:W-:Y:S02]  /*66d0*/  ISETP.GT.AND P3, PT, R16, 0x61, P1 ;  /* 0x000000611000780c */ /* 0x000fe40000f64270 */
[----:B------:R-:W-:Y:S02]  /*66e0*/  ISETP.LT.OR P2, PT, R14, 0x61, P2 ;  /* 0x000000610e00780c */ /* 0x000fe40001741670 */
[----:B------:R-:W-:Y:S01]  /*66f0*/  FSEL R22, R71, -INF , !P4 ;  /* 0xff80000047167808 */ /* 0x000fe20006000000 */
[--C-:B------:R-:W-:Y:S01]  /*6700*/  FFMA.FTZ R71, R61, R0, -R20.reuse ;  /* 0x000000003d477223 */ /* 0x100fe20000010814 */
[----:B------:R-:W-:Y:S01]  /*6710*/  FMNMX.FTZ R13, R157, R24, !PT ;  /* 0x000000189d0d7209 */ /* 0x000fe20007810000 */
[----:B------:R-:W-:Y:S01]  /*6720*/  FFMA.FTZ R61, R69, R0, -R20 ;  /* 0x00000000453d7223 */ /* 0x000fe20000010814 */
        /* <DEDUP_REMOVED lines=15> */
[C---:B------:R-:W-:Y:S01]  /*6820*/  ISETP.GT.AND P3, PT, R16.reuse, 0x71, P1 ;  /* 0x000000711000780c */ /* 0x040fe20000f64270 */
[----:B------:R-:W-:Y:S01]  /*6830*/  MUFU.EX2 R19, R19 ;  /* 0x0000001300137308 */ /* 0x000fe20000000800 */
[----:B------:R-:W-:-:S02]  /*6840*/  ISETP.GT.AND P5, PT, R16, 0x78, P1 ;  /* 0x000000781000780c */ /* 0x000fc40000fa4270 */
[----:B------:R-:W-:Y:S02]  /*6850*/  ISETP.GT.AND P1, PT, R16, 0x79, P1 ;  /* 0x000000791000780c */ /* 0x000fe40000f24270 */
[----:B------:R-:W-:Y:S02]  /*6860*/  ISETP.LT.OR P2, PT, R14, 0x71, P2 ;  /* 0x000000710e00780c */ /* 0x000fe40001741670 */
[----:B------:R-:W-:Y:S01]  /*6870*/  FSEL R79, R79, -INF , !P4 ;  /* 0xff8000004f4f7808 */ /* 0x000fe20006000000 */
[----:B------:R-:W-:Y:S01]  /*6880*/  MUFU.EX2 R138, R138 ;  /* 0x0000008a008a7308 */ /* 0x000fe20000000800 */
[----:B------:R-:W-:Y:S02]  /*6890*/  FMNMX.FTZ R16, R78, R13, !PT ;  /* 0x0000000d4e107209 */ /* 0x000fe40007810000 */
[----:B------:R-:W-:Y:S02]  /*68a0*/  ISETP.LT.OR P3, PT, R14, 0x72, P3 ;  /* 0x000000720e00780c */ /* 0x000fe40001f61670 */
[----:B------:R-:W-:-:S02]  /*68b0*/  FSEL R121, R82, -INF , !P2 ;  /* 0xff80000052797808 */ /* 0x000fc40005000000 */
[----:B------:R-:W-:Y:S01]  /*68c0*/  FMNMX.FTZ R16, R79, R16, !PT ;  /* 0x000000104f107209 */ /* 0x000fe20007810000 */
[----:B------:R-:W-:Y:S01]  /*68d0*/  MUFU.EX2 R25, R25 ;  /* 0x0000001900197308 */ /* 0x000fe20000000800 */
[C---:B------:R-:W-:Y:S02]  /*68e0*/  ISETP.LT.OR P5, PT, R14.reuse, 0x79, P5 ;  /* 0x000000790e00780c */ /* 0x040fe40002fa1670 */
[----:B------:R-:W-:Y:S02]  /*68f0*/  FSEL R83, R83, -INF , !P3 ;  /* 0xff80000053537808 */ /* 0x000fe40005800000 */
[----:B------:R-:W-:Y:S02]  /*6900*/  FMNMX.FTZ R16, R121, R16, !PT ;  /* 0x0000001079107209 */ /* 0x000fe40007810000 */
        /* <DEDUP_REMOVED lines=9> */
[----:B------:R-:W-:Y:S01]  /*69a0*/  FADD.FTZ R73, -R69, R10 ;  /* 0x0000000a45497221 */ /* 0x000fe20000010100 */
[-C--:B------:R-:W-:Y:S01]  /*69b0*/  FFMA.FTZ R69, R85, R0.reuse, -R20 ;  /* 0x0000000055457223 */ /* 0x080fe20000010814 */
[----:B------:R-:W0:Y:S01]  /*69c0*/  SHFL.BFLY PT, R13, R14, 0x2, 0x1f ;  /* 0x0c401f000e0d7f89 */ /* 0x000e2200000e0000 */
[----:B------:R-:W-:Y:S01]  /*69d0*/  MUFU.EX2 R134, R134 ;  /* 0x0000008600867308 */ /* 0x000fe20000000800 */
[----:B------:R-:W-:-:S07]  /*69e0*/  FMUL.FTZ R10, R73, R0 ;  /* 0x00000000490a7220 */ /* 0x000fce0000410000 */
        /* <DEDUP_REMOVED lines=24> */
[--C-:B------:R-:W-:Y:S01]  /*6b70*/  FFMA.FTZ R133, R37, R0, -R16.reuse ;  /* 0x0000000025857223 */ /* 0x100fe20000010810 */
[----:B-1----:R-:W-:Y:S01]  /*6b80*/  FFMA.FTZ R37, R10, R4, R35 ;  /* 0x000000040a257223 */ /* 0x002fe20000010023 */
        /* <DEDUP_REMOVED lines=22> */
[----:B0-----:R-:W-:Y:S01]  /*6cf0*/  FFMA.FTZ R3, R14, R3, R73 ;  /* 0x000000030e037223 */ /* 0x001fe20000010049 */
[-CC-:B------:R-:W-:Y:S01]  /*6d00*/  FFMA.FTZ R127, R78, R0.reuse, -R16.reuse ;  /* 0x000000004e7f7223 */ /* 0x180fe20000010810 */
[-CC-:B------:R-:W-:Y:S01]  /*6d10*/  FFMA.FTZ R121, R121, R0.reuse, -R16.reuse ;  /* 0x0000000079797223 */ /* 0x180fe20000010810 */
[----:B------:R-:W-:-:S04]  /*6d20*/  FFMA.FTZ R123, R86, R0, -R16 ;  /* 0x00000000567b7223 */ /* 0x000fc80000010810 */
        /* <DEDUP_REMOVED lines=16> */
[----:B------:R-:W-:-:S06]  /*6e30*/  FFMA.FTZ R42, R67, R0, -R16 ;  /* 0x00000000432a7223 */ /* 0x000fcc0000010810 */
        /* <DEDUP_REMOVED lines=13> */
[----:B------:R-:W-:Y:S01]  /*6f10*/  FFMA.FTZ R44, R75, R0, -R16 ;  /* 0x000000004b2c7223 */ /* 0x000fe20000010810 */
        /* <DEDUP_REMOVED lines=8> */
[----:B------:R-:W-:Y:S01]  /*6fa0*/  FFMA.FTZ R46, R79, R0, -R16 ;  /* 0x000000004f2e7223 */ /* 0x000fe20000010810 */
        /* <DEDUP_REMOVED lines=8> */
[-C--:B------:R-:W-:Y:S01]  /*7030*/  FFMA.FTZ R48, R83, R0.reuse, -R16 ;  /* 0x0000000053307223 */ /* 0x080fe20000010810 */
[----:B------:R-:W1:Y:S01]  /*7040*/  MUFU.EX2 R133, R133 ;  /* 0x0000008500857308 */ /* 0x000e620000000800 */
[----:B--2---:R-:W-:Y:S01]  /*7050*/  FADD.FTZ R3, R139, R4 ;  /* 0x000000048b037221 */ /* 0x004fe20000010000 */
[----:B------:R-:W-:Y:S01]  /*7060*/  FADD.FTZ R50, R130, R11 ;  /* 0x0000000b82327221 */ /* 0x000fe20000010000 */
[----:B------:R-:W-:-:S03]  /*7070*/  FFMA.FTZ R16, R87, R0, -R16 ;  /* 0x0000000057107223 */ /* 0x000fc60000010810 */
        /* <DEDUP_REMOVED lines=49> */
.L_x_13809:
        /* <DEDUP_REMOVED lines=75> */
.L_x_13791:
[----:B------:R-:W0:Y:S01]  /*7840*/  S2UR UR10, SR_CTAID.X ;  /* 0x00000000000a79c3 */ /* 0x000e220000002500 */
[----:B------:R-:W-:Y:S01]  /*7850*/  IADD3 R10, -R5, 0x1, RZ ;  /* 0x00000001050a7810 */ /* 0x000fe20007ffe1ff */
[----:B------:R-:W-:Y:S02]  /*7860*/  UISETP.NE.AND UP1, UPT, UR40, URZ, UPT ;  /* 0x0000003f2800728c */ /* 0x000fe4000bf25270 */
[----:B------:R-:W-:Y:S02]  /*7870*/  UISETP.NE.AND UP0, UPT, UR44, URZ, UPT ;  /* 0x0000003f2c00728c */ /* 0x000fe4000bf05270 */
[----:B------:R-:W-:Y:S01]  /*7880*/  IMAD R10, R17, UR28, R10 ;  /* 0x0000001c110a7c24 */ /* 0x000fe2000f8e020a */
[----:B------:R-:W-:-:S03]  /*7890*/  UMOV UR14, 0xc0 ;  /* 0x000000c0000e7882 */ /* 0x000fc60000000000 */
[----:B------:R-:W-:Y:S02]  /*78a0*/  PLOP3.LUT P1, PT, PT, PT, UP0, 0x40, 0x0 ;  /* 0x000000000000781c */ /* 0x000fe40003f2e808 */
[----:B------:R-:W-:Y:S01]  /*78b0*/  R2UR UR15, R10 ;  /* 0x000000000a0f72ca */ /* 0x000fe200000e0000 */
[----:B------:R-:W-:Y:S01]  /*78c0*/  @UP1 ULDC UR18, c[0x0][0x450] ;  /* 0x0001140000121ab9 */ /* 0x000fe20000000800 */
[----:B0-----:R-:W-:-:S03]  /*78d0*/  UIMAD UR14, UR10, UR14, 0xbf ;  /* 0x000000bf0a0e74a4 */ /* 0x001fc6000f8e020e */
        /* <DEDUP_REMOVED lines=18> */
.L_x_13812:
[----:B------:R-:W-:Y:S02]  /*7a00*/  ULDC UR18, c[0x0][0x9e4] ;  /* 0x0002790000127ab9 */ /* 0x000fe40000000800 */
[----:B------:R-:W-:-:S11]  /*7a10*/  UISETP.NE.AND UP0, UPT, UR18, 0x1, UPT ;  /* 0x000000011200788c */ /* 0x000fd6000bf05270 */
[----:B------:R-:W-:Y:S02]  /*7a20*/  @UP0 ULDC.64 UR20, c[0x0][0x9e8] ;  /* 0x00027a0000140ab9 */ /* 0x000fe40000000a00 */
[----:B------:R-:W-:-:S04]  /*7a30*/  UIMAD.WIDE.U32 UR10, UR14, UR20, URZ ;  /* 0x000000140e0a72a5 */ /* 0x000fc8000f8e003f */
[----:B------:R-:W-:-:S12]  /*7a40*/  @UP0 USHF.R.U32.HI UR14, URZ, UR21, UR11 ;  /* 0x000000153f0e0299 */ /* 0x000fd8000801160b */
.L_x_13813:
[----:B------:R-:W-:-:S04]  /*7a50*/  UIMAD UR14, UR14, UR18, URZ ;  /* 0x000000120e0e72a4 */ /* 0x000fc8000f8e023f */
[----:B------:R-:W-:-:S04]  /*7a60*/  UISETP.LT.AND UP0, UPT, UR15, UR14, UPT ;  /* 0x0000000e0f00728c */ /* 0x000fc8000bf01270 */
[----:B------:R-:W-:-:S12]  /*7a70*/  USEL UR15, UR15, UR14, !UP0 ;  /* 0x0000000e0f0f7287 */ /* 0x000fd8000c000000 */
.L_x_13811:
        /* <DEDUP_REMOVED lines=11> */
[----:B------:R-:W-:-:S06]  /*7b30*/  UMOV UR26, UR7 ;  /* 0x00000007001a7c82 */ /* 0x000fcc0008000000 */
.L_x_13825:
[----:B------:R-:W-:Y:S01]  /*7b40*/  ISETP.NE.AND P2, PT, RZ, UR42, PT ;  /* 0x0000002aff007c0c */ /* 0x000fe2000bf45270 */
[----:B------:R-:W-:-:S04]  /*7b50*/  UISETP.NE.AND UP0, UPT, UR26, 0x1, UPT ;  /* 0x000000011a00788c */ /* 0x000fc8000bf05270 */
[----:B------:R-:W-:-:S04]  /*7b60*/  USEL UR4, URZ, 0x1, UP0 ;  /* 0x000000013f047887 */ /* 0x000fc80008000000 */
[----:B------:R-:W-:-:S04]  /*7b70*/  ULOP3.LUT UR4, UR27, UR4, URZ, 0x3c, !UPT ;  /* 0x000000041b047292 */ /* 0x000fc8000f8e3c3f */
[----:B------:R-:W-:Y:S08]  /*7b80*/  @P2 BRA `(.L_x_13815) ;  /* 0x0000000000382947 */ /* 0x000ff00003800000 */
[----:B------:R-:W-:Y:S05]  /*7b90*/  @!P0 BRA `(.L_x_13816) ;  /* 0x0000000000048947 */ /* 0x000fea0003800000 */
[----:B------:R-:W-:Y:S01]  /*7ba0*/  BPT.TRAP 0x1 ;  /* 0x000000040000795c */ /* 0x000fe20000300000 */
.L_x_13816:
        /* <DEDUP_REMOVED lines=9> */
.L_x_13817:
[----:B-1----:R-:W-:Y:S05]  /*7c40*/  @P1 BRA `(.L_x_13815) ;  /* 0x0000000000081947 */ /* 0x002fea0003800000 */
[----:B------:R-:W1:Y:S02]  /*7c50*/  SYNCS.PHASECHK.TRANS64.TRYWAIT P1, [UR7+0x16830], R0 ;  /* 0x01683000ff0075a7 */ /* 0x000e640008020147 */
[----:B-1----:R-:W-:Y:S05]  /*7c60*/  @!P1 BRA `(.L_x_13818) ;  /* 0x000000a4008c9947 */ /* 0x002fea0003800000 */
.L_x_13815:
        /* <DEDUP_REMOVED lines=30> */
.L_x_13820:
[----:B------:R-:W-:Y:S01]  /*7e50*/  ULEA UR10, UR26, UR43, 0x3 ;  /* 0x0000002b1a0a7291 */ /* 0x000fe2000f8e183f */
[----:B------:R-:W-:-:S05]  /*7e60*/  IMAD.U32 R0, RZ, RZ, UR27 ;  /* 0x0000001bff007e24 */ /* 0x000fca000f8e00ff */
[----:B------:R-:W-:-:S04]  /*7e70*/  SHF.L.U32 R0, R0, 0x1f, RZ ;  /* 0x0000001f00007819 */ /* 0x000fc800000006ff */
[----:B------:R0:W1:Y:S01]  /*7e80*/  SYNCS.PHASECHK.TRANS64.TRYWAIT P1, [UR10+0x16850], R0 ;  /* 0x01685000ff0075a7 */ /* 0x000062000802014a */
[----:B------:R-:W-:Y:S05]  /*7e90*/  @!P0 BRA `(.L_x_13821) ;  /* 0x0000000000048947 */ /* 0x000fea0003800000 */
[----:B------:R-:W-:Y:S01]  /*7ea0*/  BPT.TRAP 0x1 ;  /* 0x000000040000795c */ /* 0x000fe20000300000 */
.L_x_13821:
[----:B-1----:R-:W-:Y:S05]  /*7eb0*/  @P1 BRA `(.L_x_13819) ;  /* 0x0000000000081947 */ /* 0x002fea0003800000 */
[----:B------:R-:W1:Y:S02]  /*7ec0*/  SYNCS.PHASECHK.TRANS64.TRYWAIT P1, [UR10+0x16850], R0 ;  /* 0x01685000ff0075a7 */ /* 0x000e64000802014a */
[----:B-1----:R-:W-:Y:S05]  /*7ed0*/  @!P1 BRA `(.L_x_13822) ;  /* 0x000000a400089947 */ /* 0x002fea0003800000 */
.L_x_13819:
        /* <DEDUP_REMOVED lines=50> */
.L_x_13823:
        /* <DEDUP_REMOVED lines=100> */
[-CC-:B------:R-:W-:Y:S01]  /*8840*/  FFMA.FTZ R147, R38, R0.reuse, -R53.reuse ;  /* 0x0000000026937223 */ /* 0x180fe20000010835 */
        /* <DEDUP_REMOVED lines=11> */
[----:B------:R-:W-:Y:S01]  /*8900*/  FFMA.FTZ R137, R50, R0, -R53 ;  /* 0x0000000032897223 */ /* 0x000fe20000010835 */
[----:B------:R-:W1:Y:S01]  /*8910*/  MUFU.EX2 R149, R149 ;  /* 0x0000009500957308 */ /* 0x000e620000000800 */
[----:B0-----:R-:W-:Y:S01]  /*8920*/  FFMA.FTZ R4, R5, R4, R148 ;  /* 0x0000000405047223 */ /* 0x001fe20000010094 */
[-C--:B------:R-:W-:Y:S01]  /*8930*/  FFMA.FTZ R41, R49, R0.reuse, -R131 ;  /* 0x0000000031297223 */ /* 0x080fe20000010883 */
[-C--:B------:R-:W-:Y:S01]  /*8940*/  FFMA.FTZ R28, R51, R0.reuse, -R53 ;  /* 0x00000000331c7223 */ /* 0x080fe20000010835 */
[-C--:B------:R-:W-:Y:S01]  /*8950*/  FFMA.FTZ R138, R52, R0.reuse, -R131 ;  /* 0x00000000348a7223 */ /* 0x080fe20000010883 */
[-CC-:B------:R-:W-:Y:S01]  /*8960*/  FFMA.FTZ R139, R54, R0.reuse, -R53.reuse ;  /* 0x00000000368b7223 */ /* 0x180fe20000010835 */
        /* <DEDUP_REMOVED lines=10> */
[----:B------:R-:W2:Y:S01]  /*8a10*/  MUFU.EX2 R14, R14 ;  /* 0x0000000e000e7308 */ /* 0x000ea20000000800 */
        /* <DEDUP_REMOVED lines=16> */
[----:B--2---:R-:W-:Y:S01]  /*8b20*/  FADD.FTZ R4, R14, R3 ;  /* 0x000000030e047221 */ /* 0x004fe20000010000 */
[----:B------:R-:W-:-:S06]  /*8b30*/  FFMA.FTZ R131, R70, R0, -R53 ;  /* 0x0000000046837223 */ /* 0x000fcc0000010835 */
        /* <DEDUP_REMOVED lines=131> */
.L_x_13824:
        /* <DEDUP_REMOVED lines=75> */
.L_x_13814:
[----:B------:R-:W-:-:S13]  /*9820*/  ISETP.GE.AND P1, PT, R12, UR41, PT ;  /* 0x000000290c007c0c */ /* 0x000fda000bf26270 */
[----:B------:R-:W-:Y:S05]  /*9830*/  @!P1 BRA `(.L_x_13826) ;  /* 0x0000002c00889947 */ /* 0x000fea0003800000 */
[C---:B------:R-:W-:Y:S01]  /*9840*/  VIADD R11, R18.reuse, 0x9 ;  /* 0x00000009120b7836 */ /* 0x040fe20000000000 */
[----:B------:R-:W-:Y:S01]  /*9850*/  ISETP.GE.U32.AND P1, PT, R23, 0x180, PT ;  /* 0x000001801700780c */ /* 0x000fe20003f26070 */
[----:B------:R-:W-:Y:S01]  /*9860*/  IMAD.MOV.U32 R10, RZ, RZ, R13 ;  /* 0x000000ffff0a7224 */ /* 0x000fe200078e000d */
[----:B------:R-:W-:Y:S01]  /*9870*/  UMOV UR26, UR4 ;  /* 0x00000004001a7c82 */ /* 0x000fe20008000000 */
[----:B------:R-:W-:Y:S01]  /*9880*/  IMAD.MOV.U32 R5, RZ, RZ, R2 ;  /* 0x000000ffff057224 */ /* 0x000fe200078e0002 */
[----:B------:R-:W-:Y:S01]  /*9890*/  SEL R11, R11, 0x9, !P1 ;  /* 0x000000090b0b7807 */ /* 0x000fe20004800000 */
[----:B------:R-:W-:Y:S01]  /*98a0*/  VIADD R18, R18, 0x8 ;  /* 0x0000000812127836 */ /* 0x000fe20000000000 */
[----:B------:R-:W-:Y:S01]  /*98b0*/  UMOV UR25, UR7 ;  /* 0x0000000700197c82 */ /* 0x000fe20008000000 */
[----:B------:R-:W-:Y:S01]  /*98c0*/  ULDC UR28, c[0x0][0x9e4] ;  /* 0x00027900001c7ab9 */ /* 0x000fe20000000800 */
[----:B------:R-:W-:Y:S01]  /*98d0*/  ULDC UR29, c[0x0][0x288] ;  /* 0x0000a200001d7ab9 */ /* 0x000fe20000000800 */
[----:B------:R-:W-:Y:S01]  /*98e0*/  ULDC UR30, c[0x0][0x2f0] ;  /* 0x0000bc00001e7ab9 */ /* 0x000fe20000000800 */
[----:B------:R-:W-:-:S05]  /*98f0*/  ULDC UR27, c[0x0][0x9e0] ;  /* 0x00027800001b7ab9 */ /* 0x000fca0000000800 */
.L_x_13845:
        /* <DEDUP_REMOVED lines=9> */
.L_x_13828:
[----:B------:R-:W-:Y:S01]  /*9990*/  ULEA UR10, UR7, UR43, 0x3 ;  /* 0x0000002b070a7291 */ /* 0x000fe2000f8e183f */
[----:B------:R-:W-:-:S05]  /*99a0*/  IMAD.U32 R0, RZ, RZ, UR4 ;  /* 0x00000004ff007e24 */ /* 0x000fca000f8e00ff */
[----:B------:R-:W-:-:S04]  /*99b0*/  SHF.L.U32 R0, R0, 0x1f, RZ ;  /* 0x0000001f00007819 */ /* 0x000fc800000006ff */
[----:B------:R0:W1:Y:S01]  /*99c0*/  SYNCS.PHASECHK.TRANS64.TRYWAIT P1, [UR10+0x16830], R0 ;  /* 0x01683000ff0075a7 */ /* 0x000062000802014a */
[----:B------:R-:W-:Y:S05]  /*99d0*/  @!P0 BRA `(.L_x_13829) ;  /* 0x0000000000048947 */ /* 0x000fea0003800000 */
[----:B------:R-:W-:Y:S01]  /*99e0*/  BPT.TRAP 0x1 ;  /* 0x000000040000795c */ /* 0x000fe20000300000 */
.L_x_13829:
[----:B-1----:R-:W-:Y:S05]  /*99f0*/  @P1 BRA `(.L_x_13827) ;  /* 0x0000000000081947 */ /* 0x002fea0003800000 */
[----:B------:R-:W1:Y:S02]  /*9a00*/  SYNCS.PHASECHK.TRANS64.TRYWAIT P1, [UR10+0x16830], R0 ;  /* 0x01683000ff0075a7 */ /* 0x000e64000802014a */
[----:B-1----:R-:W-:Y:S05]  /*9a10*/  @!P1 BRA `(.L_x_13830) ;  /* 0x0000008800509947 */ /* 0x002fea0003800000 */
.L_x_13827:
        /* <DEDUP_REMOVED lines=26> */
.L_x_13832:
[----:B------:R-:W-:Y:S01]  /*9bc0*/  ULEA UR10, UR25, UR43, 0x3 ;  /* 0x0000002b190a7291 */ /* 0x000fe2000f8e183f */
[----:B01----:R-:W-:-:S05]  /*9bd0*/  IMAD.U32 R0, RZ, RZ, UR26 ;  /* 0x0000001aff007e24 */ /* 0x003fca000f8e00ff */
[----:B------:R-:W-:-:S04]  /*9be0*/  SHF.L.U32 R0, R0, 0x1f, RZ ;  /* 0x0000001f00007819 */ /* 0x000fc800000006ff */
[----:B------:R0:W1:Y:S01]  /*9bf0*/  SYNCS.PHASECHK.TRANS64.TRYWAIT P1, [UR10+0x16850], R0 ;  /* 0x01685000ff0075a7 */ /* 0x000062000802014a */
[----:B------:R-:W-:Y:S05]  /*9c00*/  @!P0 BRA `(.L_x_13833) ;  /* 0x0000000000048947 */ /* 0x000fea0003800000 */
[----:B------:R-:W-:Y:S01]  /*9c10*/  BPT.TRAP 0x1 ;  /* 0x000000040000795c */ /* 0x000fe20000300000 */
.L_x_13833:
[----:B-1----:R-:W-:Y:S05]  /*9c20*/  @P1 BRA `(.L_x_13831) ;  /* 0x0000000000081947 */ /* 0x002fea0003800000 */
[----:B------:R-:W1:Y:S02]  /*9c30*/  SYNCS.PHASECHK.TRANS64.TRYWAIT P1, [UR10+0x16850], R0 ;  /* 0x01685000ff0075a7 */ /* 0x000e64000802014a */
[----:B-1----:R-:W-:Y:S05]  /*9c40*/  @!P1 BRA `(.L_x_13834) ;  /* 0x0000008400dc9947 */ /* 0x002fea0003800000 */
.L_x_13831:
[----:B------:R-:W-:Y:S01]  /*9c50*/  UIADD3 UR10, UR43, 0x400, URZ ;  /* 0x000004002b0a7890 */ /* 0x000fe2000fffe03f */
[----:B------:R-:W-:Y:S01]  /*9c60*/  WARPGROUP.ARRIVE ;  /* 0x00000000000079c5 */ /* 0x000fe20000000000 */
[----:B------:R-:W-:Y:S02]  /*9c70*/  UMOV UR11, 0x40000040 ;  /* 0x40000040000b7882 */ /* 0x000fe40000000000 */
[----:B------:R-:W-:-:S04]  /*9c80*/  USHF.R.U32.HI UR10, URZ, 0x4, UR10 ;  /* 0x000000043f0a7899 */ /* 0x000fc8000801160a */
[----:B------:R-:W-:-:S04]  /*9c90*/  ULOP3.LUT UR10, UR10, 0x3fff, URZ, 0xc0, !UPT ;  /* 0x00003fff0a0a7892 */ /* 0x000fc8000f8ec03f */
        /* <DEDUP_REMOVED lines=42> */
.L_x_13835:
[----:B------:R-:W-:Y:S01]  /*9f40*/  UISETP.NE.AND UP1, UPT, UR40, URZ, UPT ;  /* 0x0000003f2800728c */ /* 0x000fe2000bf25270 */
[----:B------:R-:W-:Y:S01]  /*9f50*/  IMAD.MOV.U32 R2, RZ, RZ, R9 ;  /* 0x000000ffff027224 */ /* 0x000fe200078e0009 */
[----:B------:R-:W-:Y:S02]  /*9f60*/  UISETP.NE.AND UP0, UPT, UR44, URZ, UPT ;  /* 0x0000003f2c00728c */ /* 0x000fe4000bf05270 */
[----:B------:R-:W-:Y:S02]  /*9f70*/  ULEA UR10, UR7, UR43, 0x3 ;  /* 0x0000002b070a7291 */ /* 0x000fe4000f8e183f */
[----:B------:R-:W-:Y:S02]  /*9f80*/  PLOP3.LUT P1, PT, PT, PT, UP1, 0x80, 0x0 ;  /* 0x000000000000781c */ /* 0x000fe40003f2f018 */
[----:B------:R-:W-:Y:S01]  /*9f90*/  PLOP3.LUT P2, PT, PT, PT, UP1, 0x80, 0x0 ;  /* 0x000000000000781c */ /* 0x000fe20003f4f018 */
[----:B------:R-:W-:Y:S02]  /*9fa0*/  UIADD3 UR10, UR10, 0x16840, URZ ;  /* 0x000168400a0a7890 */ /* 0x000fe4000fffe03f */
[----:B------:R-:W-:-:S02]  /*9fb0*/  @UP1 ULDC UR11, c[0x0][0x44c] ;  /* 0x00011300000b1ab9 */ /* 0x000fc40000000800 */
[----:B------:R-:W-:-:S06]  /*9fc0*/  UPRMT UR10, UR5, 0x654, UR10 ;  /* 0x00000654050a7896 */ /* 0x000fcc000800000a */
[----:B01----:R-:W-:Y:S01]  /*9fd0*/  @P1 IMAD.HI.U32 R0, R9, UR11, RZ ;  /* 0x0000000b09001c27 */ /* 0x003fe2000f8e00ff */
        /* <DEDUP_REMOVED lines=28> */
.L_x_13838:
[----:B------:R-:W-:-:S05]  /*a1a0*/  IMAD.U32 R15, RZ, RZ, UR28 ;  /* 0x0000001cff0f7e24 */ /* 0x000fca000f8e00ff */
[----:B------:R-:W-:-:S13]  /*a1b0*/  ISETP.NE.AND P1, PT, R15, 0x1, PT ;  /* 0x000000010f00780c */ /* 0x000fda0003f25270 */
[----:B------:R-:W0:Y:S02]  /*a1c0*/  @P1 LDC.64 R120, c[0x0][0x9e8] ;  /* 0x00027a00ff781b82 */ /* 0x000e240000000a00 */
[----:B0-----:R-:W-:-:S05]  /*a1d0*/  @P1 IMAD.HI.U32 R120, R13, R120, RZ ;  /* 0x000000780d781227 */ /* 0x001fca00078e00ff */
[----:B------:R-:W-:-:S07]  /*a1e0*/  @P1 SHF.R.U32.HI R13, RZ, R121, R120 ;  /* 0x00000079ff0d1219 */ /* 0x000fce0000011678 */
.L_x_13839:
[----:B------:R-:W-:Y:S05]  /*a1f0*/  BSYNC B0 ;  /* 0x0000000000007941 */ /* 0x000fea0003800000 */
.L_x_13837:
[----:B------:R-:W-:-:S04]  /*a200*/  IMAD R13, R13, R15, -R0 ;  /* 0x0000000f0d0d7224 */ /* 0x000fc800078e0a00 */
[----:B------:R-:W-:-:S05]  /*a210*/  IMAD R13, R8, -0x2, R13 ;  /* 0xfffffffe080d7824 */ /* 0x000fca00078e020d */
[----:B------:R-:W-:Y:S02]  /*a220*/  VIADDMNMX R20, R13, R15, R20, PT ;  /* 0x0000000f0d147246 */ /* 0x000fe40003800114 */
[----:B------:R-:W-:-:S07]  /*a230*/  VIMNMX R22, R22, R13, !PT ;  /* 0x0000000d16167248 */ /* 0x000fce0007fe0100 */
.L_x_13836:
        /* <DEDUP_REMOVED lines=116> */
.L_x_13842:
[----:B------:R-:W-:-:S05]  /*a980*/  IMAD.U32 R2, RZ, RZ, UR28 ;  /* 0x0000001cff027e24 */ /* 0x000fca000f8e00ff */
[----:B------:R-:W-:-:S13]  /*a990*/  ISETP.NE.AND P2, PT, R2, 0x1, PT ;  /* 0x000000010200780c */ /* 0x000fda0003f45270 */
[----:B------:R-:W0:Y:S02]  /*a9a0*/  @P2 LDC.64 R136, c[0x0][0x9e8] ;  /* 0x00027a00ff882b82 */ /* 0x000e240000000a00 */
[----:B0-----:R-:W-:-:S05]  /*a9b0*/  @P2 IMAD.HI.U32 R136, R139, R136, RZ ;  /* 0x000000888b882227 */ /* 0x001fca00078e00ff */
[----:B------:R-:W-:-:S07]  /*a9c0*/  @P2 SHF.R.U32.HI R139, RZ, R137, R136 ;  /* 0x00000089ff8b2219 */ /* 0x000fce0000011688 */
.L_x_13843:
[----:B------:R-:W-:Y:S05]  /*a9d0*/  BSYNC B0 ;  /* 0x0000000000007941 */ /* 0x000fea0003800000 */
.L_x_13841:
[----:B------:R-:W-:-:S04]  /*a9e0*/  IMAD R139, R139, R2, -R0 ;  /* 0x000000028b8b7224 */ /* 0x000fc800078e0a00 */
[----:B------:R-:W-:-:S05]  /*a9f0*/  IMAD R139, R8, -0x2, R139 ;  /* 0xfffffffe088b7824 */ /* 0x000fca00078e028b */
[----:B------:R-:W-:Y:S02]  /*aa00*/  VIADDMNMX R14, R139, R2, R14, PT ;  /* 0x000000028b0e7246 */ /* 0x000fe4000380010e */
[----:B------:R-:W-:-:S07]  /*aa10*/  VIMNMX R16, R16, R139, !PT ;  /* 0x0000008b10107248 */ /* 0x000fce0007fe0100 */
.L_x_13840:
        /* <DEDUP_REMOVED lines=88> */
[--C-:B------:R-:W-:Y:S01]  /*afa0*/  FFMA.FTZ R33, R41, R0, -R20.reuse ;  /* 0x0000000029217223 */ /* 0x100fe20000010814 */
        /* <DEDUP_REMOVED lines=87> */
[-CC-:B------:R-:W-:Y:S01]  /*b520*/  FFMA.FTZ R71, R61, R0.reuse, -R20.reuse ;  /* 0x000000003d477223 */ /* 0x180fe20000010814 */
        /* <DEDUP_REMOVED lines=42> */
[----:B------:R-:W-:Y:S01]  /*b7d0*/  FFMA.FTZ R5, R85, R0, -R20 ;  /* 0x0000000055057223 */ /* 0x000fe20000010814 */
        /* <DEDUP_REMOVED lines=13> */
[----:B------:R-:W-:Y:S02]  /*b8b0*/  FMUL.FTZ R16, R13, R0 ;  /* 0x000000000d107220 */ /* 0x000fe40000410000 */
[----:B------:R-:W-:Y:S03]  /*b8c0*/  MUFU.EX2 R57, R57 ;  /* 0x0000003900397308 */ /* 0x000fe60000000800 */
[----:B------:R-:W-:-:S05]  /*b8d0*/  FSEL R16, R16, RZ, P1 ;  /* 0x000000ff10107208 */ /* 0x000fca0000800000 */
[----:B------:R-:W0:Y:S01]  /*b8e0*/  MUFU.EX2 R14, R14 ;  /* 0x0000000e000e7308 */ /* 0x000e220000000800 */
[-CC-:B------:R-:W-:Y:S01]  /*b8f0*/  FFMA.FTZ R24, R31, R0.reuse, -R16.reuse ;  /* 0x000000001f187223 */ /* 0x180fe20000010810 */
[-CC-:B------:R-:W-:Y:S01]  /*b900*/  FFMA.FTZ R31, R39, R0.reuse, -R16.reuse ;  /* 0x00000000271f7223 */ /* 0x180fe20000010810 */
[----:B------:R-:W-:Y:S01]  /*b910*/  FSEL R39, R13, RZ, P1 ;  /* 0x000000ff0d277208 */ /* 0x000fe20000800000 */
[-CC-:B------:R-:W-:Y:S01]  /*b920*/  FFMA.FTZ R69, R151, R0.reuse, -R16.reuse ;  /* 0x0000000097457223 */ /* 0x180fe20000010810 */
[-CC-:B------:R-:W-:Y:S01]  /*b930*/  FFMA.FTZ R20, R27, R0.reuse, -R16.reuse ;  /* 0x000000001b147223 */ /* 0x180fe20000010810 */
[-CC-:B------:R-:W-:Y:S01]  /*b940*/  FFMA.FTZ R151, R137, R0.reuse, -R16.reuse ;  /* 0x0000000089977223 */ /* 0x180fe20000010810 */
[-C--:B------:R-:W-:Y:S01]  /*b950*/  FFMA.FTZ R26, R139, R0.reuse, -R16 ;  /* 0x000000008b1a7223 */ /* 0x080fe20000010810 */
        /* <DEDUP_REMOVED lines=8> */
[--C-:B------:R-:W-:Y:S01]  /*b9e0*/  FFMA.FTZ R143, R149, R0, -R16.reuse ;  /* 0x00000000958f7223 */ /* 0x100fe20000010810 */
[----:B------:R-:W-:Y:S01]  /*b9f0*/  MUFU.EX2 R69, R69 ;  /* 0x0000004500457308 */ /* 0x000fe20000000800 */
[----:B0-----:R-:W-:Y:S01]  /*ba00*/  FFMA.FTZ R37, R14, R4, R35 ;  /* 0x000000040e257223 */ /* 0x001fe20000010023 */
[-CC-:B------:R-:W-:Y:S01]  /*ba10*/  FFMA.FTZ R32, R47, R0.reuse, -R16.reuse ;  /* 0x000000002f207223 */ /* 0x180fe20000010810 */
[-CC-:B------:R-:W-:Y:S01]  /*ba20*/  FFMA.FTZ R137, R153, R0.reuse, -R16.reuse ;  /* 0x0000000099897223 */ /* 0x180fe20000010810 */
[-CC-:B------:R-:W-:Y:S01]  /*ba30*/  FFMA.FTZ R34, R51, R0.reuse, -R16.reuse ;  /* 0x0000000033227223 */ /* 0x180fe20000010810 */
[----:B------:R-:W-:Y:S01]  /*ba40*/  FADD.FTZ R37, R148, R37 ;  /* 0x0000002594257221 */ /* 0x000fe20000010000 */
[-CC-:B------:R-:W-:Y:S01]  /*ba50*/  FFMA.FTZ R139, R155, R0.reuse, -R16.reuse ;  /* 0x000000009b8b7223 */ /* 0x180fe20000010810 */
[-CC-:B------:R-:W-:Y:S01]  /*ba60*/  FFMA.FTZ R36, R55, R0.reuse, -R16.reuse ;  /* 0x0000000037247223 */ /* 0x180fe20000010810 */
[----:B------:R-:W0:Y:S01]  /*ba70*/  MUFU.EX2 R10, R10 ;  /* 0x0000000a000a7308 */ /* 0x000e220000000800 */
[----:B------:R-:W-:Y:S01]  /*ba80*/  FADD.FTZ R42, R150, R37 ;  /* 0x00000025962a7221 */ /* 0x000fe20000010000 */
[-CC-:B------:R-:W-:Y:S01]  /*ba90*/  FFMA.FTZ R38, R59, R0.reuse, -R16.reuse ;  /* 0x000000003b267223 */ /* 0x180fe20000010810 */
[-CC-:B------:R-:W-:Y:S01]  /*baa0*/  FFMA.FTZ R135, R41, R0.reuse, -R16.reuse ;  /* 0x0000000029877223 */ /* 0x180fe20000010810 */
[-C--:B------:R-:W-:Y:S01]  /*bab0*/  FFMA.FTZ R40, R63, R0.reuse, -R16 ;  /* 0x000000003f287223 */ /* 0x080fe20000010810 */
[----:B------:R-:W-:Y:S01]  /*bac0*/  FADD.FTZ R37, R147, R42 ;  /* 0x0000002a93257221 */ /* 0x000fe20000010000 */
        /* <DEDUP_REMOVED lines=8> */
[----:B------:R-:W3:Y:S01]  /*bb50*/  MUFU.EX2 R151, R151 ;  /* 0x0000009700977308 */ /* 0x000ee20000000800 */
[----:B0-----:R-:W-:-:S07]  /*bb60*/  FFMA.FTZ R3, R10, R3, R69 ;  /* 0x000000030a037223 */ /* 0x001fce0000010045 */
[----:B------:R-:W0:Y:S01]  /*bb70*/  MUFU.EX2 R26, R26 ;  /* 0x0000001a001a7308 */ /* 0x000e220000000800 */
[----:B-1----:R-:W-:-:S07]  /*bb80*/  FADD.FTZ R4, R20, R3 ;  /* 0x0000000314047221 */ /* 0x002fce0000010000 */
[----:B------:R-:W1:Y:S01]  /*bb90*/  MUFU.EX2 R27, R27 ;  /* 0x0000001b001b7308 */ /* 0x000e620000000800 */
[----:B---3--:R-:W-:Y:S01]  /*bba0*/  FADD.FTZ R3, R151, R4 ;  /* 0x0000000497037221 */ /* 0x008fe20000010000 */
[----:B------:R-:W-:-:S03]  /*bbb0*/  FADD.FTZ R4, R144, R37 ;  /* 0x0000002590047221 */ /* 0x000fc60000010000 */
[----:B------:R-:W-:-:S03]  /*bbc0*/  FADD.FTZ R3, R24, R3 ;  /* 0x0000000318037221 */ /* 0x000fc60000010000 */
[----:B------:R-:W3:Y:S01]  /*bbd0*/  MUFU.EX2 R28, R28 ;  /* 0x0000001c001c7308 */ /* 0x000ee20000000800 */
[----:B0-----:R-:W-:Y:S01]  /*bbe0*/  FADD.FTZ R42, R26, R3 ;  /* 0x000000031a2a7221 */ /* 0x001fe20000010000 */
[----:B------:R-:W-:-:S04]  /*bbf0*/  FADD.FTZ R3, R29, R4 ;  /* 0x000000041d037221 */ /* 0x000fc80000010000 */
[----:B------:R-:W-:Y:S02]  /*bc00*/  FADD.FTZ R4, R146, R3 ;  /* 0x0000000392047221 */ /* 0x000fe40000010000 */
[----:B------:R-:W0:Y:S01]  /*bc10*/  MUFU.EX2 R31, R31 ;  /* 0x0000001f001f7308 */ /* 0x000e220000000800 */
[----:B-1----:R-:W-:Y:S01]  /*bc20*/  FADD.FTZ R37, R27, R42 ;  /* 0x0000002a1b257221 */ /* 0x002fe20000010000 */
[----:B------:R-:W-:Y:S01]  /*bc30*/  FADD.FTZ R3, R21, R4 ;  /* 0x0000000415037221 */ /* 0x000fe20000010000 */
[----:B------:R-:W-:-:S03]  /*bc40*/  FFMA.FTZ R42, R67, R0, -R16 ;  /* 0x00000000432a7223 */ /* 0x000fc60000010810 */
[----:B------:R-:W-:Y:S02]  /*bc50*/  FADD.FTZ R4, R140, R3 ;  /* 0x000000038c047221 */ /* 0x000fe40000010000 */
[----:B------:R-:W1:Y:S01]  /*bc60*/  MUFU.EX2 R141, R141 ;  /* 0x0000008d008d7308 */ /* 0x000e620000000800 */
[----:B---3--:R-:W-:Y:S01]  /*bc70*/  FADD.FTZ R44, R28, R37 ;  /* 0x000000251c2c7221 */ /* 0x008fe20000010000 */
[----:B------:R-:W-:-:S06]  /*bc80*/  FADD.FTZ R37, R33, R4 ;  /* 0x0000000421257221 */ /* 0x000fcc0000010000 */
[----:B------:R-:W3:Y:S01]  /*bc90*/  MUFU.EX2 R30, R30 ;  /* 0x0000001e001e7308 */ /* 0x000ee20000000800 */
[----:B0-----:R-:W-:-:S07]  /*bca0*/  FADD.FTZ R44, R31, R44 ;  /* 0x0000002c1f2c7221 */ /* 0x001fce0000010000 */
[----:B------:R-:W0:Y:S01]  /*bcb0*/  MUFU.EX2 R143, R143 ;  /* 0x0000008f008f7308 */ /* 0x000e220000000800 */
[----:B-1----:R-:W-:Y:S01]  /*bcc0*/  FADD.FTZ R3, R141, R44 ;  /* 0x0000002c8d037221 */ /* 0x002fe20000010000 */
[----:B------:R-:W-:-:S04]  /*bcd0*/  FADD.FTZ R44, R142, R37 ;  /* 0x000000258e2c7221 */ /* 0x000fc80000010000 */
[----:B------:R-:W-:Y:S02]  /*bce0*/  FADD.FTZ R37, R15, R44 ;  /* 0x0000002c0f257221 */ /* 0x000fe40000010000 */
[----:B------:R-:W1:Y:S01]  /*bcf0*/  MUFU.EX2 R32, R32 ;  /* 0x0000002000207308 */ /* 0x000e620000000800 */
[----:B---3--:R-:W-:Y:S01]  /*bd00*/  FADD.FTZ R4, R30, R3 ;  /* 0x000000031e047221 */ /* 0x008fe20000010000 */
[----:B------:R-:W-:-:S04]  /*bd10*/  FADD.FTZ R44, R136, R37 ;  /* 0x00000025882c7221 */ /* 0x000fc80000010000 */
[----:B------:R-:W-:Y:S01]  /*bd20*/  FADD.FTZ R37, R19, R44 ;  /* 0x0000002c13257221 */ /* 0x000fe20000010000 */
[----:B------:R-:W-:Y:S01]  /*bd30*/  FFMA.FTZ R44, R75, R0, -R16 ;  /* 0x000000004b2c7223 */ /* 0x000fe20000010810 */
[----:B------:R-:W3:Y:S01]  /*bd40*/  MUFU.EX2 R137, R137 ;  /* 0x0000008900897308 */ /* 0x000ee20000000800 */
[----:B0-----:R-:W-:Y:S01]  /*bd50*/  FADD.FTZ R3, R143, R4 ;  /* 0x000000048f037221 */ /* 0x001fe20000010000 */
[----:B------:R-:W-:-:S04]  /*bd60*/  FADD.FTZ R46, R138, R37 ;  /* 0x000000258a2e7221 */ /* 0x000fc80000010000 */
[----:B------:R-:W-:Y:S02]  /*bd70*/  FADD.FTZ R37, R25, R46 ;  /* 0x0000002e19257221 */ /* 0x000fe40000010000 */
[----:B------:R-:W0:Y:S01]  /*bd80*/  MUFU.EX2 R34, R34 ;  /* 0x0000002200227308 */ /* 0x000e220000000800 */
[----:B-1----:R-:W-:Y:S01]  /*bd90*/  FADD.FTZ R4, R32, R3 ;  /* 0x0000000320047221 */ /* 0x002fe20000010000 */
[----:B------:R-:W-:-:S04]  /*bda0*/  FADD.FTZ R46, R132, R37 ;  /* 0x00000025842e7221 */ /* 0x000fc80000010000 */
[----:B------:R-:W-:Y:S01]  /*bdb0*/  FADD.FTZ R37, R45, R46 ;  /* 0x0000002e2d257221 */ /* 0x000fe20000010000 */
[----:B------:R-:W-:Y:S01]  /*bdc0*/  FFMA.FTZ R46, R79, R0, -R16 ;  /* 0x000000004f2e7223 */ /* 0x000fe20000010810 */
[----:B------:R-:W1:Y:S01]  /*bdd0*/  MUFU.EX2 R139, R139 ;  /* 0x0000008b008b7308 */ /* 0x000e620000000800 */
[----:B---3--:R-:W-:Y:S01]  /*bde0*/  FADD.FTZ R3, R137, R4 ;  /* 0x0000000489037221 */ /* 0x008fe20000010000 */
[----:B------:R-:W-:-:S04]  /*bdf0*/  FADD.FTZ R48, R134, R37 ;  /* 0x0000002586307221 */ /* 0x000fc80000010000 */
[----:B------:R-:W-:Y:S02]  /*be00*/  FADD.FTZ R37, R71, R48 ;  /* 0x0000003047257221 */ /* 0x000fe40000010000 */
[----:B------:R-:W3:Y:S01]  /*be10*/  MUFU.EX2 R36, R36 ;  /* 0x0000002400247308 */ /* 0x000ee20000000800 */
[----:B0-----:R-:W-:Y:S01]  /*be20*/  FADD.FTZ R4, R34, R3 ;  /* 0x0000000322047221 */ /* 0x001fe20000010000 */
[----:B------:R-:W-:-:S04]  /*be30*/  FADD.FTZ R48, R128, R37 ;  /* 0x0000002580307221 */ /* 0x000fc80000010000 */
[----:B------:R-:W-:Y:S01]  /*be40*/  FADD.FTZ R37, R65, R48 ;  /* 0x0000003041257221 */ /* 0x000fe20000010000 */
[-C--:B------:R-:W-:Y:S01]  /*be50*/  FFMA.FTZ R48, R83, R0.reuse, -R16 ;  /* 0x0000000053307223 */ /* 0x080fe20000010810 */
[----:B------:R-:W0:Y:S01]  /*be60*/  MUFU.EX2 R133, R133 ;  /* 0x0000008500857308 */ /* 0x000e220000000800 */
[----:B-1----:R-:W-:Y:S01]  /*be70*/  FADD.FTZ R3, R139, R4 ;  /* 0x000000048b037221 */ /* 0x002fe20000010000 */
[----:B------:R-:W-:Y:S01]  /*be80*/  FADD.FTZ R50, R130, R37 ;  /* 0x0000002582327221 */ /* 0x000fe20000010000 */
[----:B------:R-:W-:-:S03]  /*be90*/  FFMA.FTZ R16, R87, R0, -R16 ;  /* 0x0000000057107223 */ /* 0x000fc60000010810 */
[----:B------:R-:W-:Y:S02]  /*bea0*/  FADD.FTZ R37, R61, R50 ;  /* 0x000000323d257221 */ /* 0x000fe40000010000 */
[----:B------:R-:W1:Y:S01]  /*beb0*/  MUFU.EX2 R38, R38 ;  /* 0x0000002600267308 */ /* 0x000e620000000800 */
[----:B---3--:R-:W-:Y:S01]  /*bec0*/  FADD.FTZ R4, R36, R3 ;  /* 0x0000000324047221 */ /* 0x008fe20000010000 */
[----:B------:R-:W-:-:S04]  /*bed0*/  FADD.FTZ R50, R124, R37 ;  /* 0x000000257c327221 */ /* 0x000fc80000010000 */
[----:B------:R-:W-:Y:S02]  /*bee0*/  FADD.FTZ R37, R57, R50 ;  /* 0x0000003239257221 */ /* 0x000fe40000010000 */
        /* <DEDUP_REMOVED lines=44> */
.L_x_13844:
        /* <DEDUP_REMOVED lines=75> */
.L_x_13826:
[----:B------:R-:W-:Y:S06]  /*c660*/  BAR.ARV 0x8, 0x200 ;  /* 0x0208000000007b1d */ /* 0x000fec0000002000 */
[----:B------:R-:W-:Y:S05]  /*c670*/  @!P0 BRA `(.L_x_13846) ;  /* 0x0000000000048947 */ /* 0x000fea0003800000 */
[----:B------:R-:W-:Y:S01]  /*c680*/  BPT.TRAP 0x1 ;  /* 0x000000040000795c */ /* 0x000fe20000300000 */
.L_x_13846:
[----:B------:R-:W-:Y:S01]  /*c690*/  ULEA UR8, UR7, UR43, 0x3 ;  /* 0x0000002b07087291 */ /* 0x000fe2000f8e183f */
[----:B------:R-:W-:-:S05]  /*c6a0*/  IMAD.U32 R5, RZ, RZ, UR4 ;  /* 0x00000004ff057e24 */ /* 0x000fca000f8e00ff */
[----:B------:R-:W-:-:S04]  /*c6b0*/  SHF.L.U32 R5, R5, 0x1f, RZ ;  /* 0x0000001f05057819 */ /* 0x000fc800000006ff */
[----:B------:R0:W1:Y:S01]  /*c6c0*/  SYNCS.PHASECHK.TRANS64.TRYWAIT P1, [UR8+0x16850], R5 ;  /* 0x01685005ff0075a7 */ /* 0x0000620008020148 */
[----:B------:R-:W-:Y:S05]  /*c6d0*/  @!P0 BRA `(.L_x_13847) ;  /* 0x0000000000048947 */ /* 0x000fea0003800000 */
[----:B------:R-:W-:Y:S01]  /*c6e0*/  BPT.TRAP 0x1 ;  /* 0x000000040000795c */ /* 0x000fe20000300000 */
.L_x_13847:
[----:B-1----:R-:W-:Y:S05]  /*c6f0*/  @P1 BRA `(.L_x_13848) ;  /* 0x0000000000081947 */ /* 0x002fea0003800000 */
[----:B------:R-:W1:Y:S02]  /*c700*/  SYNCS.PHASECHK.TRANS64.TRYWAIT P1, [UR8+0x16850], R5 ;  /* 0x01685005ff0075a7 */ /* 0x000e640008020148 */
[----:B-1----:R-:W-:Y:S05]  /*c710*/  @!P1 BRA `(.L_x_13849) ;  /* 0x0000005c00409947 */ /* 0x002fea0003800000 */
.L_x_13848:
[----:B------:R-:W-:Y:S01]  /*c720*/  UIADD3 UR43, UR43, 0x400, URZ ;  /* 0x000004002b2b7890 */ /* 0x000fe2000fffe03f */
[----:B------:R-:W-:Y:S01]  /*c730*/  WARPGROUP.ARRIVE ;  /* 0x00000000000079c5 */ /* 0x000fe20000000000 */
[----:B01----:R-:W0:Y:S02]  /*c740*/  SHFL.BFLY PT, R5, R4, 0x2, 0x1f ;  /* 0x0c401f0004057f89 */ /* 0x003e2400000e0000 */
[----:B------:R-:W-:Y:S02]  /*c750*/  USHF.R.U32.HI UR43, URZ, 0x4, UR43 ;  /* 0x000000043f2b7899 */ /* 0x000fe4000801162b */
[----:B------:R-:W1:Y:S02]  /*c760*/  SHFL.BFLY PT, R6, R3, 0x2, 0x1f ;  /* 0x0c401f0003067f89 */ /* 0x000e6400000e0000 */
[----:B------:R-:W-:-:S04]  /*c770*/  ULOP3.LUT UR4, UR43, 0x3fff, URZ, 0xc0, !UPT ;  /* 0x00003fff2b047892 */ /* 0x000fc8000f8ec03f */
[----:B------:R-:W-:-:S03]  /*c780*/  ULEA UR4, UR7, UR4, 0xa ;  /* 0x0000000407047291 */ /* 0x000fc6000f8e503f */
[----:B------:R-:W-:-:S04]  /*c790*/  UMOV UR7, 0x40000040 ;  /* 0x4000004000077882 */ /* 0x000fc80000000000 */
[----:B------:R-:W-:Y:S02]  /*c7a0*/  UMOV UR6, UR4 ;  /* 0x0000000400067c82 */ /* 0x000fe40008000000 */
[----:B------:R-:W-:Y:S01]  /*c7b0*/  HGMMA.64x64x16.F32 R88, R148, gdesc[UR4].tnspB, R88, gsb0 ;  /* 0x40e0000494587df0 */ /* 0x000fe20008000858 */
[----:B------:R-:W-:Y:S01]  /*c7c0*/  UIADD3 UR6, UR4, 0x80, URZ ;  /* 0x0000008004067890 */ /* 0x000fe2000fffe03f */
[----:B------:R-:W-:Y:S01]  /*c7d0*/  UMOV UR7, 0x40000040 ;  /* 0x4000004000077882 */ /* 0x000fe20000000000 */
[----:B0-----:R-:W-:Y:S01]  /*c7e0*/  FADD.FTZ R5, R5, R4 ;  /* 0x0000000405057221 */ /* 0x001fe20000010000 */
[----:B------:R-:W-:Y:S02]  /*c7f0*/  IMAD.MOV.U32 R4, RZ, RZ, -0x800000 ;  /* 0xff800000ff047424 */ /* 0x000fe400078e00ff */
[----:B-1----:R-:W-:Y:S01]  /*c800*/  FADD.FTZ R7, R6, R3 ;  /* 0x0000000306077221 */ /* 0x002fe20000010000 */
[----:B------:R-:W-:Y:S01]  /*c810*/  IMAD.MOV.U32 R3, RZ, RZ, -0x800000 ;  /* 0xff800000ff037424 */ /* 0x000fe200078e00ff */
[----:B------:R-:W0:Y:S04]  /*c820*/  SHFL.BFLY PT, R6, R5, 0x1, 0x1f ;  /* 0x0c201f0005067f89 */ /* 0x000e2800000e0000 */
[----:B------:R-:W2:Y:S01]  /*c830*/  SHFL.BFLY PT, R8, R7, 0x1, 0x1f ;  /* 0x0c201f0007087f89 */ /* 0x000ea200000e0000 */
[----:B0-----:R-:W-:Y:S01]  /*c840*/  FADD.FTZ R10, R5, R6 ;  /* 0x00000006050a7221 */ /* 0x001fe20000010000 */
[----:B--2---:R-:W-:-:S04]  /*c850*/  FADD.FTZ R11, R7, R8 ;  /* 0x00000008070b7221 */ /* 0x004fc80000010000 */
        /* <DEDUP_REMOVED lines=50> */
.L_x_13850:
        /* <DEDUP_REMOVED lines=36> */
.L_x_13772:
        /* <DEDUP_REMOVED lines=19> */
[----:B------:R-:W3:Y:S01]  /*cef0*/  S2UR UR11, SR_CTAID.Y ;  /* 0x00000000000b79c3 */ /* 0x000ee20000002600 */
[----:B------:R-:W-:Y:S01]  /*cf00*/  IMAD.HI R0, R2, 0x55555556, RZ ;  /* 0x5555555602007827 */ /* 0x000fe200078e02ff */
[----:B------:R-:W-:Y:S02]  /*cf10*/  UIADD3 UR6, UR5, UR6, URZ ;  /* 0x0000000605067290 */ /* 0x000fe4000fffe03f */
[----:B------:R-:W-:Y:S01]  /*cf20*/  SHF.R.S32.HI R7, RZ, 0x1f, R22 ;  /* 0x0000001fff077819 */ /* 0x000fe20000011416 */
[----:B------:R-:W-:-:S03]  /*cf30*/  IMAD.IADD R23, R23, 0x1, -R10 ;  /* 0x0000000117177824 */ /* 0x000fc600078e0a0a */
[----:B------:R-:W-:Y:S01]  /*cf40*/  BAR.SYNC.DEFER_BLOCKING 0x1, 0x180 ;  /* 0x0046000000007b1d */ /* 0x000fe20000010000 */
[----:B0-----:R-:W-:Y:S02]  /*cf50*/  ISETP.NE.AND P0, PT, R17, 0x1, PT ;  /* 0x000000011100780c */ /* 0x001fe40003f05270 */
[CC--:B------:R-:W-:Y:S02]  /*cf60*/  LEA.HI R24, R7.reuse, R22.reuse, RZ, 0x2 ;  /* 0x0000001607187211 */ /* 0x0c0fe400078f10ff */
[----:B------:R-:W-:-:S03]  /*cf70*/  LEA.HI R7, R7, R22, RZ, 0x5 ;  /* 0x0000001607077211 */ /* 0x000fc600078f28ff */
[----:B------:R-:W3:Y:S01]  /*cf80*/  LDC R21, c[0x0][0xc50] ;  /* 0x00031400ff157b82 */ /* 0x000ee20000000800 */
[--C-:B------:R-:W-:Y:S01]  /*cf90*/  SHF.R.S32.HI R6, RZ, 0x2, R24.reuse ;  /* 0x00000002ff067819 */ /* 0x100fe20000011418 */
[----:B------:R-:W-:Y:S01]  /*cfa0*/  ULDC.64 UR8, c[0x0][0xb38] ;  /* 0x0002ce0000087ab9 */ /* 0x000fe20000000a00 */
[----:B------:R-:W-:Y:S01]  /*cfb0*/  SHF.R.S32.HI R5, RZ, 0x1f, R24 ;  /* 0x0000001fff057819 */ /* 0x000fe20000011418 */
[----:B------:R-:W-:Y:S01]  /*cfc0*/  UIMAD UR7, UR7, UR8, URZ ;  /* 0x00000008070772a4 */ /* 0x000fe2000f8e023f */
[----:B------:R-:W-:Y:S01]  /*cfd0*/  SHF.R.S32.HI R7, RZ, 0x5, R7 ;  /* 0x00000005ff077819 */ /* 0x000fe20000011407 */
[----:B--2---:R-:W-:Y:S01]  /*cfe0*/  USHF.R.S32.HI UR10, URZ, 0x1f, UR12 ;  /* 0x0000001f3f0a7899 */ /* 0x004fe2000801140c */
[----:B------:R-:W-:Y:S01]  /*cff0*/  LEA.HI R8, R5, R6, RZ, 0x3 ;  /* 0x0000000605087211 */ /* 0x000fe200078f18ff */
[----:B------:R-:W0:Y:S01]  /*d000*/  LDC.64 R14, c[0x0][0xb40] ;  /* 0x0002d000ff0e7b82 */ /* 0x000e220000000a00 */
[----:B------:R-:W-:Y:S02]  /*d010*/  LEA.HI R5, R0, R0, RZ, 0x1 ;  /* 0x0000000000057211 */ /* 0x000fe400078f08ff */
[----:B------:R-:W-:-:S03]  /*d020*/  LOP3.LUT R11, R8, 0xfffffff8, RZ, 0xc0, !PT ;  /* 0xfffffff8080b7812 */ /* 0x000fc600078ec0ff */
[----:B------:R-:W-:Y:S01]  /*d030*/  IMAD R9, R5, -0x3, R2 ;  /* 0xfffffffd05097824 */ /* 0x000fe200078e0202 */
[----:B------:R-:W-:Y:S01]  /*d040*/  LEA.HI R2, R23, R23, RZ, 0x1 ;  /* 0x0000001717027211 */ /* 0x000fe200078f08ff */
[----:B------:R-:W-:Y:S01]  /*d050*/  IMAD.IADD R0, R6, 0x1, -R11 ;  /* 0x0000000106007824 */ /* 0x000fe200078e0a0b */
[----:B------:R-:W2:Y:S01]  /*d060*/  @P0 LDC R5, c[0x0][0xbec] ;  /* 0x0002fb00ff050b82 */ /* 0x000ea20000000800 */
[----:B------:R-:W-:Y:S01]  /*d070*/  IMAD.U32 R6, RZ, RZ, UR4 ;  /* 0x00000004ff067e24 */ /* 0x000fe2000f8e00ff */
[----:B------:R-:W-:Y:S01]  /*d080*/  LOP3.LUT R2, R2, 0x1ffffffe, RZ, 0xc0, !PT ;  /* 0x1ffffffe02027812 */ /* 0x000fe200078ec0ff */
[----:B------:R-:W-:Y:S02]  /*d090*/  IMAD R0, R7, 0x10, R0 ;  /* 0x0000001007007824 */ /* 0x000fe400078e0200 */
[----:B------:R-:W-:Y:S01]  /*d0a0*/  IMAD.U32 R7, RZ, RZ, UR5 ;  /* 0x00000005ff077e24 */ /* 0x000fe2000f8e00ff */
[----:B------:R-:W-:Y:S01]  /*d0b0*/  UIMAD.WIDE.U32 UR4, UR39, UR8, URZ ;  /* 0x00000008270472a5 */ /* 0x000fe2000f8e003f */
[----:B------:R-:W-:Y:S01]  /*d0c0*/  IMAD.IADD R23, R23, 0x1, -R2 ;  /* 0x0000000117177824 */ /* 0x000fe200078e0a02 */
[----:B------:R-:W4:Y:S01]  /*d0d0*/  LDC.64 R10, c[0x0][0xbd8] ;  /* 0x0002f600ff0a7b82 */ /* 0x000f220000000a00 */
[----:B------:R-:W-:-:S02]  /*d0e0*/  IMAD R0, R9, 0x40, R0 ;  /* 0x0000004009007824 */ /* 0x000fc400078e0200 */
[----:B------:R-:W-:Y:S01]  /*d0f0*/  IMAD.U32 R7, RZ, RZ, UR6 ;  /* 0x00000006ff077e24 */ /* 0x000fe2000f8e00ff */
[----:B------:R-:W-:Y:S01]  /*d100*/  UIMAD UR6, UR39, UR9, UR7 ;  /* 0x00000009270672a4 */ /* 0x000fe2000f8e0207 */
[----:B------:R-:W-:Y:S02]  /*d110*/  IMAD R2, R23, 0x8, R0 ;  /* 0x0000000817027824 */ /* 0x000fe400078e0200 */
[----:B------:R-:W-:Y:S01]  /*d120*/  IMAD.U32 R9, RZ, RZ, UR5 ;  /* 0x00000005ff097e24 */ /* 0x000fe2000f8e00ff */
[----:B------:R-:W5:Y:S01]  /*d130*/  @P0 LDC R13, c[0x0][0xbf0] ;  /* 0x0002fc00ff0d0b82 */ /* 0x000f620000000800 */
[----:B-1----:R-:W-:Y:S01]  /*d140*/  IMAD R2, R19, 0xc0, R2 ;  /* 0x000000c013027824 */ /* 0x002fe200078e0202 */
[----:B------:R-:W-:Y:S01]  /*d150*/  UIADD3 UR6, UR5, UR6, URZ ;  /* 0x0000000605067290 */ /* 0x000fe2000fffe03f */
[----:B0-----:R-:W-:Y:S01]  /*d160*/  IMAD R12, R14, UR10, RZ ;  /* 0x0000000a0e0c7c24 */ /* 0x001fe2000f8e02ff */
[----:B------:R-:W-:Y:S01]  /*d170*/  ULDC.64 UR8, c[0x0][0xb28] ;  /* 0x0002ca0000087ab9 */ /* 0x000fe20000000a00 */
[----:B---3--:R-:W-:-:S02]  /*d180*/  IMAD R21, R21, R16, UR11 ;  /* 0x0000000b15157e24 */ /* 0x008fc4000f8e0210 */
[----:B------:R-:W-:Y:S01]  /*d190*/  IMAD R0, R19, 0xc0, R0 ;  /* 0x000000c013007824 */ /* 0x000fe200078e0200 */
[----:B------:R-:W0:Y:S01]  /*d1a0*/  @P0 LDC R25, c[0x0][0xbec] ;  /* 0x0002fb00ff190b82 */ /* 0x000e220000000800 */
[----:B------:R-:W-:Y:S01]  /*d1b0*/  IMAD.U32 R9, RZ, RZ, UR6 ;  /* 0x00000006ff097e24 */ /* 0x000fe2000f8e00ff */
[----:B------:R-:W-:Y:S01]  /*d1c0*/  ULDC.64 UR6, c[0x0][0xb48] ;  /* 0x0002d20000067ab9 */ /* 0x000fe20000000a00 */
[----:B------:R-:W-:-:S05]  /*d1d0*/  VIADD R16, R0, 0x8 ;  /* 0x0000000800107836 */ /* 0x000fca0000000000 */
[----:B------:R-:W1:Y:S01]  /*d1e0*/  @P0 LDC R18, c[0x0][0xbf0] ;  /* 0x0002fc00ff120b82 */ /* 0x000e620000000800 */
[C---:B----4-:R-:W-:Y:S02]  /*d1f0*/  IMAD R8, R10.reuse, UR10, RZ ;  /* 0x0000000a0a087c24 */ /* 0x050fe4000f8e02ff */
[----:B------:R-:W-:-:S04]  /*d200*/  IMAD.WIDE.U32 R6, R10, UR12, R6 ;  /* 0x0000000c0a067c25 */ /* 0x000fc8000f8e0006 */
[----:B--2---:R-:W-:-:S04]  /*d210*/  @P0 IMAD.HI.U32 R10, R2, R5, RZ ;  /* 0x00000005020a0227 */ /* 0x004fc800078e00ff */
[----:B------:R-:W-:Y:S02]  /*d220*/  IMAD R11, R11, UR12, R8 ;  /* 0x0000000c0b0b7c24 */ /* 0x000fe4000f8e0208 */
[----:B------:R-:W-:Y:S01]  /*d230*/  IMAD.U32 R8, RZ, RZ, UR4 ;  /* 0x00000004ff087e24 */ /* 0x000fe2000f8e00ff */
[----:B------:R-:W-:Y:S01]  /*d240*/  ULDC.64 UR4, c[0x0][0xbe0] ;  /* 0x0002f80000047ab9 */ /* 0x000fe20000000a00 */
[----:B------:R-:W-:Y:S01]  /*d250*/  IMAD.MOV.U32 R5, RZ, RZ, R2 ;  /* 0x000000ffff057224 */ /* 0x000fe200078e0002 */
[----:B-----5:R-:W-:Y:S01]  /*d260*/  @P0 SHF.R.U32.HI R5, RZ, R13, R10 ;  /* 0x0000000dff050219 */ /* 0x020fe2000001160a */
[----:B------:R-:W-:Y:S01]  /*d270*/  IMAD R13, R15, UR12, R12 ;  /* 0x0000000c0f0d7c24 */ /* 0x000fe2000f8e020c */
[----:B------:R-:W-:Y:S01]  /*d280*/  SHF.R.S32.HI R12, RZ, 0x1f, R21 ;  /* 0x0000001fff0c7819 */ /* 0x000fe20000011415 */
[----:B------:R-:W-:-:S04]  /*d290*/  IMAD.WIDE.U32 R8, R14, UR12, R8 ;  /* 0x0000000c0e087c25 */ /* 0x000fc8000f8e0008 */
[----:B------:R-:W-:Y:S02]  /*d2a0*/  IMAD.IADD R7, R7, 0x1, R11 ;  /* 0x0000000107077824 */ /* 0x000fe400078e020b */
[----:B0-----:R-:W-:-:S04]  /*d2b0*/  @P0 IMAD.HI.U32 R25, R2, R25, RZ ;  /* 0x0000001902190227 */ /* 0x001fc800078e00ff */
[----:B------:R-:W-:Y:S02]  /*d2c0*/  IMAD.IADD R9, R9, 0x1, R13 ;  /* 0x0000000109097824 */ /* 0x000fe400078e020d */
[----:B------:R-:W-:Y:S02]  /*d2d0*/  IMAD R13, R12, UR6, RZ ;  /* 0x000000060c0d7c24 */ /* 0x000fe4000f8e02ff */
[----:B------:R-:W-:-:S04]  /*d2e0*/  IMAD.WIDE.U32 R6, R21, UR4, R6 ;  /* 0x0000000415067c25 */ /* 0x000fc8000f8e0006 */
[----:B------:R-:W-:Y:S01]  /*d2f0*/  IMAD.MOV.U32 R11, RZ, RZ, R2 ;  /* 0x000000ffff0b7224 */ /* 0x000fe200078e0002 */
[----:B-1----:R-:W-:Y:S01]  /*d300*/  @P0 SHF.R.U32.HI R11, RZ, R18, R25 ;  /* 0x00000012ff0b0219 */ /* 0x002fe20000011619 */
        /* <DEDUP_REMOVED lines=29> */
[----:B------:R-:W-:Y:S01]  /*d4e0*/  ULDC UR6, c[0x0][0xa88] ;  /* 0x0002a20000067ab9 */ /* 0x000fe20000000800 */
[----:B------:R-:W-:Y:S02]  /*d4f0*/  IMAD.IADD R7, R7, 0x1, R11 ;  /* 0x0000000107077824 */ /* 0x000fe400078e020b */
[C---:B------:R-:W-:Y:S02]  /*d500*/  IMAD R5, R13.reuse, UR9, R10 ;  /* 0x000000090d057c24 */ /* 0x040fe4000f8e020a */
[----:B------:R-:W-:Y:S01]  /*d510*/  IMAD.WIDE.U32 R8, R13, UR8, R8 ;  /* 0x000000080d087c25 */ /* 0x000fe2000f8e0008 */
[----:B------:R-:W-:Y:S01]  /*d520*/  ULDC.64 UR8, c[0x0][0xb00] ;  /* 0x0002c00000087ab9 */ /* 0x000fe20000000a00 */
[----:B------:R-:W-:Y:S01]  /*d530*/  LEA.HI.X R10, R6, UR7, R7, 0x2, P0 ;  /* 0x00000007060a7c11 */ /* 0x000fe200080f1407 */
[----:B0-----:R-:W-:Y:S01]  /*d540*/  ULEA UR4, UR5, UR4, 0x18 ;  /* 0x0000000405047291 */ /* 0x001fe2000f8ec03f */
[----:B------:R-:W-:Y:S01]  /*d550*/  IMAD.IADD R5, R9, 0x1, R5 ;  /* 0x0000000109057824 */ /* 0x000fe200078e0205 */
[----:B------:R-:W-:Y:S01]  /*d560*/  LEA R18, P1, R8, UR8, 0x2 ;  /* 0x0000000808127c11 */ /* 0x000fe2000f8210ff */
[----:B------:R-:W-:Y:S01]  /*d570*/  SHFL.IDX PT, R6, R2, RZ, 0x1c1f ;  /* 0x001c1fff02067589 */ /* 0x000fe200000e0000 */
[----:B------:R-:W-:Y:S01]  /*d580*/  IMAD R17, R17, UR6, RZ ;  /* 0x0000000611117c24 */ /* 0x000fe2000f8e02ff */
[----:B------:R-:W-:Y:S01]  /*d590*/  LOP3.LUT P0, RZ, R22, 0x3, RZ, 0xc0, !PT ;  /* 0x0000000316ff7812 */ /* 0x000fe2000780c0ff */
[----:B------:R-:W-:Y:S01]  /*d5a0*/  UIADD3 UR4, UR4, 0x16820, URZ ;  /* 0x0001682004047890 */ /* 0x000fe2000fffe03f */
[----:B------:R-:W-:Y:S01]  /*d5b0*/  LEA.HI.X R20, R8, UR9, R5, 0x2, P1 ;  /* 0x0000000908147c11 */ /* 0x000fe200088f1405 */
[----:B------:R-:W0:Y:S01]  /*d5c0*/  SHFL.IDX PT, R7, R10, RZ, 0x1c1f ;  /* 0x001c1fff0a077589 */ /* 0x000e2200000e0000 */
[-C--:B------:R-:W-:Y:S01]  /*d5d0*/  ISETP.GE.OR P1, PT, R0, R17.reuse, P0 ;  /* 0x000000110000720c */ /* 0x080fe20000726670 */
[----:B------:R-:W-:Y:S01]  /*d5e0*/  UPRMT UR4, URZ, 0x654, UR4 ;  /* 0x000006543f047896 */ /* 0x000fe20008000004 */
[-C--:B------:R-:W-:Y:S01]  /*d5f0*/  ISETP.GE.OR P0, PT, R16, R17.reuse, P0 ;  /* 0x000000111000720c */ /* 0x080fe20000706670 */
[----:B------:R-:W-:Y:S01]  /*d600*/  SHFL.IDX PT, R8, R2, 0x1, 0x1c1f ;  /* 0x003c1f0002087f89 */ /* 0x000fe200000e0000 */
[----:B------:R-:W-:-:S02]  /*d610*/  ISETP.GE.AND P2, PT, R0, R17, PT ;  /* 0x000000110000720c */ /* 0x000fc40003f46270 */
[----:B------:R-:W-:Y:S01]  /*d620*/  LOP3.LUT R5, R24, 0x7ffffffc, RZ, 0xc0, !PT ;  /* 0x7ffffffc18057812 */ /* 0x000fe200078ec0ff */
[----:B------:R-:W1:Y:S03]  /*d630*/  SHFL.IDX PT, R9, R10, 0x1, 0x1c1f ;  /* 0x003c1f000a097f89 */ /* 0x000e6600000e0000 */
[----:B------:R-:W-:Y:S01]  /*d640*/  SYNCS.ARRIVE.TRANS64.RED.A1T0 RZ, [UR4], RZ ;  /* 0x000000ffffff79a7 */ /* 0x000fe20008100404 */
[----:B------:R-:W-:Y:S01]  /*d650*/  IMAD.IADD R5, R22, 0x1, -R5 ;  /* 0x0000000116057824 */ /* 0x000fe200078e0a05 */
[----:B------:R2:W3:Y:S03]  /*d660*/  SHFL.IDX PT, R14, R18, RZ, 0x1c1f ;  /* 0x001c1fff120e7589 */ /* 0x0004e600000e0000 */
[----:B------:R-:W-:Y:S01]  /*d670*/  IMAD.SHL.U32 R19, R5, 0x2, RZ ;  /* 0x0000000205137824 */ /* 0x000fe200078e00ff */
[----:B------:R2:W4:Y:S04]  /*d680*/  SHFL.IDX PT, R15, R20, RZ, 0x1c1f ;  /* 0x001c1fff140f7589 */ /* 0x00052800000e0000 */
[----:B0-----:R2:W-:Y:S04]  /*d690*/  @!P1 ST.E desc[UR36][R6.64], R4 ;  /* 0x0000000406009985 */ /* 0x0015e8000c101924 */
[----:B-1----:R2:W-:Y:S01]  /*d6a0*/  @!P0 ST.E desc[UR36][R8.64], R3 ;  /* 0x0000000308008985 */ /* 0x0025e2000c101924 */
[----:B------:R-:W-:Y:S05]  /*d6b0*/  @P2 BRA `(.L_x_13853) ;  /* 0x0000000000b82947 */ /* 0x000fea0003800000 */
[----:B------:R-:W-:Y:S01]  /*d6c0*/  ULDC UR4, c[0x0][0xac8] ;  /* 0x0002b20000047ab9 */ /* 0x000fe20000000800 */
[C---:B------:R-:W-:Y:S01]  /*d6d0*/  VIADD R0, R19.reuse, 0x8 ;  /* 0x0000000813007836 */ /* 0x040fe20000000000 */
[C---:B------:R-:W-:Y:S01]  /*d6e0*/  ISETP.GE.AND P0, PT, R19.reuse, UR4, PT ;  /* 0x0000000413007c0c */ /* 0x040fe2000bf06270 */
[C---:B--2---:R-:W-:Y:S02]  /*d6f0*/  VIADD R4, R19.reuse, 0x10 ;  /* 0x0000001013047836 */ /* 0x044fe40000000000 */
[C---:B------:R-:W-:Y:S02]  /*d700*/  VIADD R5, R19.reuse, 0x18 ;  /* 0x0000001813057836 */ /* 0x040fe40000000000 */
[C---:B------:R-:W-:Y:S01]  /*d710*/  VIADD R6, R19.reuse, 0x20 ;  /* 0x0000002013067836 */ /* 0x040fe20000000000 */
[----:B------:R-:W-:Y:S01]  /*d720*/  ISETP.GE.AND P1, PT, R4, UR4, PT ;  /* 0x0000000404007c0c */ /* 0x000fe2000bf26270 */
[----:B------:R-:W-:Y:S01]  /*d730*/  VIADD R7, R19, 0x28 ;  /* 0x0000002813077836 */ /* 0x000fe20000000000 */
[----:B------:R-:W-:Y:S01]  /*d740*/  ISETP.GE.AND P2, PT, R5, UR4, PT ;  /* 0x0000000405007c0c */ /* 0x000fe2000bf46270 */
[C---:B------:R-:W-:Y:S01]  /*d750*/  VIADD R9, R19.reuse, 0x30 ;  /* 0x0000003013097836 */ /* 0x040fe20000000000 */
[----:B------:R-:W-:Y:S01]  /*d760*/  ISETP.GE.AND P3, PT, R6, UR4, PT ;  /* 0x0000000406007c0c */ /* 0x000fe2000bf66270 */
[----:B------:R-:W-:Y:S01]  /*d770*/  VIADD R11, R19, 0x38 ;  /* 0x00000038130b7836 */ /* 0x000fe20000000000 */
[----:B------:R-:W-:Y:S01]  /*d780*/  ISETP.GE.AND P4, PT, R7, UR4, PT ;  /* 0x0000000407007c0c */ /* 0x000fe2000bf86270 */
[----:B---34-:R-:W-:Y:S01]  /*d790*/  @!P0 IMAD.WIDE R2, R19, 0x4, R14 ;  /* 0x0000000413028825 */ /* 0x018fe200078e020e */
[----:B------:R-:W-:-:S02]  /*d7a0*/  ISETP.GE.AND P5, PT, R9, UR4, PT ;  /* 0x0000000409007c0c */ /* 0x000fc4000bfa6270 */
[----:B------:R-:W-:Y:S02]  /*d7b0*/  ISETP.GE.AND P6, PT, R11, UR4, PT ;  /* 0x000000040b007c0c */ /* 0x000fe4000bfc6270 */
[----:B------:R0:W-:Y:S01]  /*d7c0*/  @!P0 ST.E.64 desc[UR36][R2.64], R88 ;  /* 0x0000005802008985 */ /* 0x0001e2000c101b24 */
[----:B------:R-:W-:Y:S02]  /*d7d0*/  ISETP.GE.AND P0, PT, R0, UR4, PT ;  /* 0x0000000400007c0c */ /* 0x000fe4000bf06270 */
[----:B------:R-:W-:Y:S02]  /*d7e0*/  @!P1 LEA.HI R4, R4, R4, RZ, 0x1 ;  /* 0x0000000404049211 */ /* 0x000fe400078f08ff */
[----:B------:R-:W-:Y:S02]  /*d7f0*/  @!P3 LEA.HI R6, R6, R6, RZ, 0x1 ;  /* 0x000000060606b211 */ /* 0x000fe400078f08ff */
[----:B------:R-:W-:Y:S02]  /*d800*/  @!P4 LEA.HI R8, R7, R7, RZ, 0x1 ;  /* 0x000000070708c211 */ /* 0x000fe400078f08ff */
[----:B------:R-:W-:-:S02]  /*d810*/  @!P5 LEA.HI R10, R9, R9, RZ, 0x1 ;  /* 0x00000009090ad211 */ /* 0x000fc400078f08ff */
[----:B------:R-:W-:Y:S02]  /*d820*/  @!P6 LEA.HI R12, R11, R11, RZ, 0x1 ;  /* 0x0000000b0b0ce211 */ /* 0x000fe400078f08ff */
[----:B------:R-:W-:Y:S02]  /*d830*/  @!P3 LOP3.LUT R9, R6, 0xfffffffe, RZ, 0xc0, !PT ;  /* 0xfffffffe0609b812 */ /* 0x000fe400078ec0ff */
[----:B------:R-:W-:Y:S02]  /*d840*/  @!P0 LEA.HI R0, R0, R0, RZ, 0x1 ;  /* 0x0000000000008211 */ /* 0x000fe400078f08ff */
[----:B0-----:R-:W-:Y:S02]  /*d850*/  @!P2 LEA.HI R2, R5, R5, RZ, 0x1 ;  /* 0x000000050502a211 */ /* 0x001fe400078f08ff */
[----:B------:R-:W-:Y:S02]  /*d860*/  @!P0 LOP3.LUT R3, R0, 0xfffffffe, RZ, 0xc0, !PT ;  /* 0xfffffffe00038812 */ /* 0x000fe400078ec0ff */
[----:B------:R-:W-:-:S02]  /*d870*/  @!P1 LOP3.LUT R5, R4, 0xfffffffe, RZ, 0xc0, !PT ;  /* 0xfffffffe04059812 */ /* 0x000fc400078ec0ff */
[----:B------:R-:W-:Y:S01]  /*d880*/  @!P2 LOP3.LUT R7, R2, 0xfffffffe, RZ, 0xc0, !PT ;  /* 0xfffffffe0207a812 */ /* 0x000fe200078ec0ff */
[--C-:B------:R-:W-:Y:S01]  /*d890*/  @!P0 IMAD.WIDE R2, R3, 0x4, R14.reuse ;  /* 0x0000000403028825 */ /* 0x100fe200078e020e */
[----:B------:R-:W-:Y:S02]  /*d8a0*/  @!P4 LOP3.LUT R11, R8, 0xfffffffe, RZ, 0xc0, !PT ;  /* 0xfffffffe080bc812 */ /* 0x000fe400078ec0ff */
[----:B------:R-:W-:Y:S01]  /*d8b0*/  @!P5 LOP3.LUT R13, R10, 0xfffffffe, RZ, 0xc0, !PT ;  /* 0xfffffffe0a0dd812 */ /* 0x000fe200078ec0ff */
[--C-:B------:R-:W-:Y:S01]  /*d8c0*/  @!P1 IMAD.WIDE R4, R5, 0x4, R14.reuse ;  /* 0x0000000405049825 */ /* 0x100fe200078e020e */
[----:B------:R-:W-:Y:S01]  /*d8d0*/  @!P6 LOP3.LUT R21, R12, 0xfffffffe, RZ, 0xc0, !PT ;  /* 0xfffffffe0c15e812 */ /* 0x000fe200078ec0ff */
[----:B------:R0:W-:Y:S02]  /*d8e0*/  @!P0 ST.E.64 desc[UR36][R2.64], R92 ;  /* 0x0000005c02008985 */ /* 0x0001e4000c101b24 */
[--C-:B------:R-:W-:Y:S02]  /*d8f0*/  @!P2 IMAD.WIDE R6, R7, 0x4, R14.reuse ;  /* 0x000000040706a825 */ /* 0x100fe400078e020e */
[----:B------:R0:W-:Y:S02]  /*d900*/  @!P1 ST.E.64 desc[UR36][R4.64], R96 ;  /* 0x0000006004009985 */ /* 0x0001e4000c101b24 */
[----:B------:R-:W-:-:S02]  /*d910*/  @!P3 IMAD.WIDE R8, R9, 0x4, R14 ;  /* 0x000000040908b825 */ /* 0x000fc400078e020e */
[----:B------:R0:W-:Y:S02]  /*d920*/  @!P2 ST.E.64 desc[UR36][R6.64], R100 ;  /* 0x000000640600a985 */ /* 0x0001e4000c101b24 */
[--C-:B------:R-:W-:Y:S02]  /*d930*/  @!P4 IMAD.WIDE R10, R11, 0x4, R14.reuse ;  /* 0x000000040b0ac825 */ /* 0x100fe400078e020e */
[----:B------:R0:W-:Y:S02]  /*d940*/  @!P3 ST.E.64 desc[UR36][R8.64], R104 ;  /* 0x000000680800b985 */ /* 0x0001e4000c101b24 */
[--C-:B------:R-:W-:Y:S02]  /*d950*/  @!P5 IMAD.WIDE R12, R13, 0x4, R14.reuse ;  /* 0x000000040d0cd825 */ /* 0x100fe400078e020e */
[----:B------:R0:W-:Y:S02]  /*d960*/  @!P4 ST.E.64 desc[UR36][R10.64], R108 ;  /* 0x0000006c0a00c985 */ /* 0x0001e4000c101b24 */
[----:B------:R-:W-:-:S02]  /*d970*/  @!P6 IMAD.WIDE R14, R21, 0x4, R14 ;  /* 0x00000004150ee825 */ /* 0x000fc400078e020e */
[----:B------:R0:W-:Y:S04]  /*d980*/  @!P5 ST.E.64 desc[UR36][R12.64], R112 ;  /* 0x000000700c00d985 */ /* 0x0001e8000c101b24 */
[----:B------:R0:W-:Y:S02]  /*d990*/  @!P6 ST.E.64 desc[UR36][R14.64], R116 ;  /* 0x000000740e00e985 */ /* 0x0001e4000c101b24 */
.L_x_13853:
[----:B------:R-:W-:Y:S05]  /*d9a0*/  BSYNC B0 ;  /* 0x0000000000007941 */ /* 0x000fea0003800000 */
.L_x_13852:
        /* <DEDUP_REMOVED lines=18> */
[C---:B01----:R-:W-:Y:S02]  /*dad0*/  @!P0 IMAD.WIDE R2, R19.reuse, 0x4, R12 ;  /* 0x0000000413028825 */ /* 0x043fe400078e020c */
[----:B------:R-:W-:Y:S02]  /*dae0*/  @!P1 LEA.HI R0, R0, R0, RZ, 0x1 ;  /* 0x0000000000009211 */ /* 0x000fe400078f08ff */
[----:B------:R-:W-:Y:S01]  /*daf0*/  @!P2 LEA.HI R6, R6, R6, RZ, 0x1 ;  /* 0x000000060606a211 */ /* 0x000fe200078f08ff */
[----:B------:R0:W-:Y:S01]  /*db00*/  @!P0 ST.E.64 desc[UR36][R2.64], R90 ;  /* 0x0000005a02008985 */ /* 0x0001e2000c101b24 */
[----:B------:R-:W-:Y:S01]  /*db10*/  @!P1 LOP3.LUT R5, R0, 0xfffffffe, RZ, 0xc0, !PT ;  /* 0xfffffffe00059812 */ /* 0x000fe200078ec0ff */
[----:B------:R-:W-:Y:S01]  /*db20*/  VIADD R19, R19, 0x38 ;  /* 0x0000003813137836 */ /* 0x000fe20000000000 */
[----:B------:R-:W-:-:S02]  /*db30*/  @!P3 LEA.HI R0, R7, R7, RZ, 0x1 ;  /* 0x000000070700b211 */ /* 0x000fc400078f08ff */
[----:B------:R-:W-:Y:S01]  /*db40*/  @!P4 LEA.HI R8, R8, R8, RZ, 0x1 ;  /* 0x000000080808c211 */ /* 0x000fe200078f08ff */
[--C-:B------:R-:W-:Y:S01]  /*db50*/  @!P1 IMAD.WIDE R4, R5, 0x4, R12.reuse ;  /* 0x0000000405049825 */ /* 0x100fe200078e020c */
[----:B------:R-:W-:Y:S02]  /*db60*/  @!P5 LEA.HI R10, R9, R9, RZ, 0x1 ;  /* 0x00000009090ad211 */ /* 0x000fe400078f08ff */
[----:B---3--:R-:W-:Y:S02]  /*db70*/  @!P6 LEA.HI R14, R11, R11, RZ, 0x1 ;  /* 0x0000000b0b0ee211 */ /* 0x008fe400078f08ff */
[----:B------:R-:W-:Y:S01]  /*db80*/  @!P2 LOP3.LUT R7, R6, 0xfffffffe, RZ, 0xc0, !PT ;  /* 0xfffffffe0607a812 */ /* 0x000fe200078ec0ff */
[----:B------:R1:W-:Y:S01]  /*db90*/  @!P1 ST.E.64 desc[UR36][R4.64], R94 ;  /* 0x0000005e04009985 */ /* 0x0003e2000c101b24 */
[----:B------:R-:W-:Y:S02]  /*dba0*/  @!P3 LOP3.LUT R9, R0, 0xfffffffe, RZ, 0xc0, !PT ;  /* 0xfffffffe0009b812 */ /* 0x000fe400078ec0ff */
[----:B------:R-:W-:Y:S01]  /*dbb0*/  @!P4 LOP3.LUT R11, R8, 0xfffffffe, RZ, 0xc0, !PT ;  /* 0xfffffffe080bc812 */ /* 0x000fe200078ec0ff */
[----:B0-----:R-:W-:Y:S01]  /*dbc0*/  @!P2 IMAD.WIDE R2, R7, 0x4, R12 ;  /* 0x000000040702a825 */ /* 0x001fe200078e020c */
[----:B----4-:R-:W-:-:S02]  /*dbd0*/  @!P5 LOP3.LUT R15, R10, 0xfffffffe, RZ, 0xc0, !PT ;  /* 0xfffffffe0a0fd812 */ /* 0x010fc400078ec0ff */
[----:B------:R-:W-:Y:S01]  /*dbe0*/  @!P6 LOP3.LUT R17, R14, 0xfffffffe, RZ, 0xc0, !PT ;  /* 0xfffffffe0e11e812 */ /* 0x000fe200078ec0ff */
[--C-:B------:R-:W-:Y:S01]  /*dbf0*/  @!P4 IMAD.WIDE R6, R11, 0x4, R12.reuse ;  /* 0x000000040b06c825 */ /* 0x100fe200078e020c */
[----:B------:R0:W-:Y:S01]  /*dc00*/  @!P2 ST.E.64 desc[UR36][R2.64], R98 ;  /* 0x000000620200a985 */ /* 0x0001e2000c101b24 */
[----:B------:R-:W-:Y:S02]  /*dc10*/  ISETP.GE.AND P0, PT, R19, UR4, PT ;  /* 0x0000000413007c0c */ /* 0x000fe4000bf06270 */
[----:B------:R-:W-:-:S04]  /*dc20*/  @!P6 IMAD.WIDE R10, R17, 0x4, R12 ;  /* 0x00000004110ae825 */ /* 0x000fc800078e020c */
[----:B-1----:R-:W-:-:S04]  /*dc30*/  @!P3 IMAD.WIDE R4, R9, 0x4, R12 ;  /* 0x000000040904b825 */ /* 0x002fc800078e020c */
[----:B------:R-:W-:Y:S01]  /*dc40*/  @!P5 IMAD.WIDE R8, R15, 0x4, R12 ;  /* 0x000000040f08d825 */ /* 0x000fe200078e020c */
[----:B------:R0:W-:Y:S04]  /*dc50*/  @!P3 ST.E.64 desc[UR36][R4.64], R102 ;  /* 0x000000660400b985 */ /* 0x0001e8000c101b24 */
[----:B------:R0:W-:Y:S04]  /*dc60*/  @!P4 ST.E.64 desc[UR36][R6.64], R106 ;  /* 0x0000006a0600c985 */ /* 0x0001e8000c101b24 */
        /* <DEDUP_REMOVED lines=8> */
.L_x_13851:
        /* <DEDUP_REMOVED lines=59> */
.L_x_13762:
        /* <DEDUP_REMOVED lines=18> */
.L_x_13854:
[----:B------:R-:W-:Y:S01]  /*e1c0*/  ULDC UR7, c[0x0][0xc50] ;  /* 0x0003140000077ab9 */ /* 0x000fe20000000800 */
[----:B------:R-:W-:Y:S01]  /*e1d0*/  UMOV UR42, UR6 ;  /* 0x00000006002a7c82 */ /* 0x000fe20008000000 */
[----:B------:R-:W-:-:S11]  /*e1e0*/  UISETP.NE.AND UP0, UPT, UR7, 0x1, UPT ;  /* 0x000000010700788c */ /* 0x000fd6000bf05270 */
[----:B------:R-:W-:Y:S01]  /*e1f0*/  @UP0 ULDC UR4, c[0x0][0xc54] ;  /* 0x0003150000040ab9 */ /* 0x000fe20000000800 */
[----:B------:R-:W-:Y:S01]  /*e200*/  @UP0 ULDC UR8, c[0x0][0xc58] ;  /* 0x0003160000080ab9 */ /* 0x000fe20000000800 */
[----:B------:R-:W-:-:S04]  /*e210*/  UIMAD.WIDE.U32 UR4, UR6, UR4, URZ ;  /* 0x00000004060472a5 */ /* 0x000fc8000f8e003f */
[----:B------:R-:W-:-:S12]  /*e220*/  @UP0 USHF.R.U32.HI UR42, URZ, UR8, UR5 ;  /* 0x000000083f2a0299 */ /* 0x000fd80008011605 */
.L_x_13855:
        /* <DEDUP_REMOVED lines=53> */
.L_x_13858:
[----:B------:R-:W-:-:S11]  /*e580*/  UISETP.NE.AND UP0, UPT, UR5, 0x1, UPT ;  /* 0x000000010500788c */ /* 0x000fd6000bf05270 */
[----:B------:R-:W-:Y:S02]  /*e590*/  @UP0 ULDC.64 UR12, c[0x0][0x9e8] ;  /* 0x00027a00000c0ab9 */ /* 0x000fe40000000a00 */
[----:B------:R-:W-:-:S04]  /*e5a0*/  UIMAD.WIDE.U32 UR6, UR8, UR12, URZ ;  /* 0x0000000c080672a5 */ /* 0x000fc8000f8e003f */
[----:B------:R-:W-:-:S12]  /*e5b0*/  @UP0 USHF.R.U32.HI UR8, URZ, UR13, UR7 ;  /* 0x0000000d3f080299 */ /* 0x000fd80008011607 */
.L_x_13859:
[----:B------:R-:W-:-:S04]  /*e5c0*/  UIMAD UR8, UR8, UR5, UR5 ;  /* 0x00000005080872a4 */ /* 0x000fc8000f8e0205 */
[----:B------:R-:W-:-:S04]  /*e5d0*/  UISETP.LT.AND UP0, UPT, UR4, UR8, UPT ;  /* 0x000000080400728c */ /* 0x000fc8000bf01270 */
[----:B------:R-:W-:-:S12]  /*e5e0*/  USEL UR4, UR4, UR8, UP0 ;  /* 0x0000000804047287 */ /* 0x000fd80008000000 */
.L_x_13857:
        /* <DEDUP_REMOVED lines=26> */
.L_x_13861:
[----:B------:R-:W-:-:S11]  /*e790*/  UISETP.NE.AND UP0, UPT, UR5, 0x1, UPT ;  /* 0x000000010500788c */ /* 0x000fd6000bf05270 */
[----:B------:R-:W-:Y:S02]  /*e7a0*/  @UP0 ULDC.64 UR10, c[0x0][0x9e8] ;  /* 0x00027a00000a0ab9 */ /* 0x000fe40000000a00 */
[----:B------:R-:W-:-:S04]  /*e7b0*/  UIMAD.WIDE.U32 UR6, UR4, UR10, URZ ;  /* 0x0000000a040672a5 */ /* 0x000fc8000f8e003f */
[----:B------:R-:W-:-:S12]  /*e7c0*/  @UP0 USHF.R.U32.HI UR4, URZ, UR11, UR7 ;  /* 0x0000000b3f040299 */ /* 0x000fd80008011607 */
.L_x_13862:
[----:B------:R-:W-:-:S04]  /*e7d0*/  UIMAD UR4, UR4, UR5, URZ ;  /* 0x00000005040472a4 */ /* 0x000fc8000f8e023f */
[----:B------:R-:W-:-:S04]  /*e7e0*/  UISETP.LT.AND UP0, UPT, UR8, UR4, UPT ;  /* 0x000000040800728c */ /* 0x000fc8000bf01270 */
[----:B------:R-:W-:-:S12]  /*e7f0*/  USEL UR8, UR8, UR4, !UP0 ;  /* 0x0000000408087287 */ /* 0x000fd8000c000000 */
.L_x_13860:
        /* <DEDUP_REMOVED lines=44> */
.L_x_13863:
        /* <DEDUP_REMOVED lines=32> */
.L_x_13864:
        /* <DEDUP_REMOVED lines=20> */
.L_x_13866:
        /* <DEDUP_REMOVED lines=15> */
.L_x_13865:
        /* <DEDUP_REMOVED lines=8> */
[C---:B------:R-:W-:Y:S01]  /*ef70*/  LOP3.LUT R20, R23.reuse, 0x7f, RZ, 0xc0, !PT ;  /* 0x0000007f17147812 */ /* 0x040fe200078ec0ff */
[----:B------:R-:W-:Y:S01]  /*ef80*/  IMAD.SHL.U32 R26, R23, 0x10, RZ ;  /* 0x00000010171a7824 */ /* 0x000fe200078e00ff */
[----:B-1----:R-:W-:Y:S01]  /*ef90*/  ISETP.NE.AND P1, PT, R17, 0x1, PT ;  /* 0x000000011100780c */ /* 0x002fe20003f25270 */
[----:B------:R-:W-:Y:S01]  /*efa0*/  VIADD R0, R22, 0xffffffff ;  /* 0xffffffff16007836 */ /* 0x000fe20000000000 */
[----:B------:R-:W-:Y:S02]  /*efb0*/  SHF.R.U32.HI R4, RZ, 0x3, R20 ;  /* 0x00000003ff047819 */ /* 0x000fe40000011614 */
[----:B------:R-:W-:Y:S02]  /*efc0*/  LOP3.LUT R26, R26, 0x70, RZ, 0xc0, !PT ;  /* 0x000000701a1a7812 */ /* 0x000fe400078ec0ff */
[----:B------:R-:W-:Y:S01]  /*efd0*/  LOP3.LUT R16, R16, 0xfffffffb, RZ, 0xc0, !PT ;  /* 0xfffffffb10107812 */ /* 0x000fe200078ec0ff */
        /* <DEDUP_REMOVED lines=8> */
[----:B------:R-:W3:Y:S01]  /*f060*/  @!P0 LDC.64 R8, c[0x0][0x428] ;  /* 0x00010a00ff088b82 */ /* 0x000ee20000000a00 */
[----:B-1----:R-:W-:-:S07]  /*f070*/  @P1 IMAD.HI.U32 R2, R7, R4, RZ ;  /* 0x0000000407021227 */ /* 0x002fce00078e00ff */
[----:B------:R-:W1:Y:S01]  /*f080*/  @!P0 LDC.64 R4, c[0x0][0x418] ;  /* 0x00010600ff048b82 */ /* 0x000e620000000a00 */
[----:B0-----:R-:W-:-:S04]  /*f090*/  @P1 SHF.R.U32.HI R10, RZ, R3, R2 ;  /* 0x00000003ff0a1219 */ /* 0x001fc80000011602 */
[----:B------:R-:W-:Y:S02]  /*f0a0*/  @!P0 SHF.R.S32.HI R3, RZ, 0x1f, R10 ;  /* 0x0000001fff038819 */ /* 0x000fe4000001140a */
[----:B--2---:R-:W-:-:S05]  /*f0b0*/  SHF.R.S32.HI R6, RZ, 0x1f, R29 ;  /* 0x0000001fff067819 */ /* 0x004fca000001141d */
[----:B---3--:R-:W-:Y:S01]  /*f0c0*/  @!P0 IMAD R2, R6, R8, RZ ;  /* 0x0000000806028224 */ /* 0x008fe200078e02ff */
[----:B------:R0:W-:Y:S03]  /*f0d0*/  STL [R1], R6 ;  /* 0x0000000601007387 */ /* 0x0001e60000100800 */
[----:B------:R-:W-:Y:S02]  /*f0e0*/  @!P0 IMAD R9, R29, R9, R2 ;  /* 0x000000091d098224 */ /* 0x000fe400078e0202 */
[----:B------:R-:W-:-:S04]  /*f0f0*/  @!P0 IMAD.MOV.U32 R2, RZ, RZ, R10 ;  /* 0x000000ffff028224 */ /* 0x000fc800078e000a */
[----:B------:R-:W-:-:S04]  /*f100*/  @!P0 IMAD.WIDE.U32 R2, R29, R8, R2 ;  /* 0x000000081d028225 */ /* 0x000fc800078e0002 */
[----:B------:R-:W-:Y:S01]  /*f110*/  @!P0 IMAD.IADD R3, R3, 0x1, R9 ;  /* 0x0000000103038824 */ /* 0x000fe200078e0209 */
[----:B-1----:R-:W-:Y:S01]  /*f120*/  @!P0 LEA R4, P1, R2, R4, 0x2 ;  /* 0x0000000402048211 */ /* 0x002fe200078210ff */
[----:B0-----:R-:W-:-:S03]  /*f130*/  IMAD.MOV.U32 R6, RZ, RZ, RZ ;  /* 0x000000ffff067224 */ /* 0x001fc600078e00ff */
[----:B------:R-:W-:-:S05]  /*f140*/  @!P0 LEA.HI.X R5, R2, R5, R3, 0x2, P1 ;  /* 0x0000000502058211 */ /* 0x000fca00008f1403 */
[----:B------:R0:W5:Y:S01]  /*f150*/  @!P0 LDG.E R6, desc[UR36][R4.64] ;  /* 0x0000002404068981 */ /* 0x000162000c1e1900 */
[----:B------:R-:W-:-:S03]  /*f160*/  UMOV UR4, 0xffffffff ;  /* 0xffffffff00047882 */ /* 0x000fc60000000000 */
[----:B------:R-:W-:Y:S05]  /*f170*/  BRA.DIV UR4, `(.L_x_13867) ;  /* 0x0000003204c07947 */ /* 0x000fea000b800000 */
.L_x_13907:
[----:B------:R-:W-:Y:S01]  /*f180*/  ULOP3.LUT UR4, UR38, 0x2, URZ, 0xfc, !UPT ;  /* 0x0000000226047892 */ /* 0x000fe2000f8efc3f */
[----:B------:R-:W-:Y:S01]  /*f190*/  IMAD.U32 R28, RZ, RZ, UR42 ;  /* 0x0000002aff1c7e24 */ /* 0x000fe2000f8e00ff */
[----:B------:R-:W-:Y:S01]  /*f1a0*/  LOP3.LUT R16, R16, 0xfffffffd, RZ, 0xc0, !PT ;  /* 0xfffffffd10107812 */ /* 0x000fe200078ec0ff */
[----:B------:R-:W-:Y:S02]  /*f1b0*/  IMAD.SHL.U32 R8, R23, 0x8, RZ ;  /* 0x0000000817087824 */ /* 0x000fe400078e00ff */
[----:B------:R-:W-:Y:S01]  /*f1c0*/  IMAD.MOV R2, RZ, RZ, -R10 ;  /* 0x000000ffff027224 */ /* 0x000fe200078e0a0a */
[----:B------:R-:W-:Y:S01]  /*f1d0*/  SHF.R.S32.HI R28, RZ, 0x1f, R28 ;  /* 0x0000001fff1c7819 */ /* 0x000fe2000001141c */
[----:B------:R-:W-:Y:S01]  /*f1e0*/  IMAD.U32 R3, RZ, RZ, UR4 ;  /* 0x00000004ff037e24 */ /* 0x000fe2000f8e00ff */
[----:B------:R-:W-:Y:S01]  /*f1f0*/  LOP3.LUT R18, R8, 0x38, RZ, 0xc0, !PT ;  /* 0x0000003808127812 */ /* 0x000fe200078ec0ff */
[----:B0-----:R-:W-:Y:S02]  /*f200*/  IMAD R5, R17, R2, R7 ;  /* 0x0000000211057224 */ /* 0x001fe400078e0207 */
[----:B------:R-:W-:Y:S01]  /*f210*/  IMAD.MOV.U32 R27, RZ, RZ, R0 ;  /* 0x000000ffff1b7224 */ /* 0x000fe200078e0000 */
[----:B------:R-:W-:-:S13]  /*f220*/  ISETP.NE.AND P0, PT, R3, 0x3, PT ;  /* 0x000000030300780c */ /* 0x000fda0003f05270 */
[----:B------:R-:W-:Y:S01]  /*f230*/  @P0 LOP3.LUT R16, R16, 0x2, RZ, 0xfc, !PT ;  /* 0x0000000210100812 */ /* 0x000fe200078efcff */
[----:B------:R-:W-:Y:S06]  /*f240*/  @!P0 BRA `(.L_x_13868) ;  /* 0x0000000000048947 */ /* 0x000fec0003800000 */
[----:B------:R-:W-:Y:S01]  /*f250*/  BPT.TRAP 0x1 ;  /* 0x000000040000795c */ /* 0x000fe20000300000 */
.L_x_13868:
        /* <DEDUP_REMOVED lines=26> */
.L_x_13908:
        /* <DEDUP_REMOVED lines=14> */
[----:B------:R-:W-:Y:S02]  /*f4e0*/  IMAD.IADD R3, R3, 0x1, R5 ;  /* 0x0000000103037824 */ /* 0x000fe400078e0205 */
[----:B------:R-:W-:Y:S01]  /*f4f0*/  IMAD.U32 R5, RZ, RZ, UR4 ;  /* 0x00000004ff057e24 */ /* 0x000fe2000f8e00ff */
[----:B------:R-:W-:-:S03]  /*f500*/  UIMAD UR4, UR6, UR4, URZ ;  /* 0x00000004060472a4 */ /* 0x000fc6000f8e023f */
[----:B------:R-:W-:Y:S01]  /*f510*/  IMAD.WIDE.U32 R2, R5, UR42, R2 ;  /* 0x0000002a05027c25 */ /* 0x000fe2000f8e0002 */
[----:B------:R-:W-:Y:S01]  /*f520*/  UIMAD UR4, UR42, UR5, UR4 ;  /* 0x000000052a0472a4 */ /* 0x000fe2000f8e0204 */
[----:B------:R-:W-:Y:S01]  /*f530*/  LOP3.LUT R5, R8, 0x1c0, RZ, 0xc0, !PT ;  /* 0x000001c008057812 */ /* 0x000fe200078ec0ff */
[----:B------:R-:W-:-:S03]  /*f540*/  ULDC.64 UR6, c[0x0][0x2e8] ;  /* 0x0000ba0000067ab9 */ /* 0x000fc60000000a00 */
[----:B------:R-:W-:Y:S01]  /*f550*/  LOP3.LUT R8, R5, 0x38, R8, 0xf8, !PT ;  /* 0x0000003805087812 */ /* 0x000fe200078ef808 */
[----:B------:R-:W-:Y:S01]  /*f560*/  VIADD R3, R3, UR4 ;  /* 0x0000000403037c36 */ /* 0x000fe20008000000 */
[----:B------:R-:W-:Y:S01]  /*f570*/  ULDC UR4, c[0x0][0x2f4] ;  /* 0x0000bd0000047ab9 */ /* 0x000fe20000000800 */
[----:B------:R-:W-:Y:S01]  /*f580*/  IMAD R5, R0, R7, UR50 ;  /* 0x0000003200057e24 */ /* 0x000fe2000f8e0207 */
[----:B------:R-:W-:Y:S01]  /*f590*/  ISETP.GE.AND P3, PT, R18, UR4, PT ;  /* 0x0000000412007c0c */ /* 0x000fe2000bf66270 */
[----:B------:R-:W-:Y:S01]  /*f5a0*/  UMOV UR4, 0xffffffff ;  /* 0xffffffff00047882 */ /* 0x000fe20000000000 */
[----:B------:R-:W-:Y:S01]  /*f5b0*/  LEA R0, P0, R2, UR6, 0x1 ;  /* 0x0000000602007c11 */ /* 0x000fe2000f8008ff */
[----:B------:R-:W-:Y:S01]  /*f5c0*/  IMAD.IADD R5, R5, 0x1, -R10 ;  /* 0x0000000105057824 */ /* 0x000fe200078e0a0a */
[----:B------:R-:W-:Y:S01]  /*f5d0*/  LOP3.LUT R8, R8, 0x38, R23, 0x78, !PT ;  /* 0x0000003808087812 */ /* 0x000fe200078e7817 */
[----:B------:R-:W-:Y:S01]  /*f5e0*/  IMAD.SHL.U32 R23, R20, 0x8, RZ ;  /* 0x0000000814177824 */ /* 0x000fe200078e00ff */
[----:B------:R-:W-:-:S02]  /*f5f0*/  LEA.HI.X R4, R2, UR7, R3, 0x1, P0 ;  /* 0x0000000702047c11 */ /* 0x000fc400080f0c03 */
[----:B------:R-:W-:Y:S02]  /*f600*/  ISETP.GE.AND P0, PT, R5, 0x1, PT ;  /* 0x000000010500780c */ /* 0x000fe40003f06270 */
[----:B------:R-:W-:-:S03]  /*f610*/  LOP3.LUT R23, R8, 0x200, R23, 0xf8, !PT ;  /* 0x0000020008177812 */ /* 0x000fc600078ef817 */
[----:B------:R-:W-:Y:S01]  /*f620*/  @P3 LOP3.LUT R16, R16, 0x1, RZ, 0xfc, !PT ;  /* 0x0000000110103812 */ /* 0x000fe200078efcff */
[----:B------:R-:W-:Y:S07]  /*f630*/  BRA.DIV UR4, `(.L_x_13870) ;  /* 0x0000002e04c87947 */ /* 0x000fee000b800000 */
[----:B------:R-:W0:Y:S01]  /*f640*/  SHFL.IDX PT, R14, R0, RZ, 0x181f ;  /* 0x00181fff000e7589 */ /* 0x000e2200000e0000 */
[----:B------:R-:W-:-:S03]  /*f650*/  @P0 LEA R9, R23, UR48, 0x1 ;  /* 0x0000003017090c11 */ /* 0x000fc6000f8e08ff */
[----:B------:R-:W1:Y:S04]  /*f660*/  SHFL.IDX PT, R2, R4, RZ, 0x181f ;  /* 0x00181fff04027589 */ /* 0x000e6800000e0000 */
[----:B------:R-:W-:Y:S04]  /*f670*/  SHFL.IDX PT, R7, R4, 0x1, 0x181f ;  /* 0x00381f0004077f89 */ /* 0x000fe800000e0000 */
[----:B------:R-:W-:Y:S04]  /*f680*/  SHFL.IDX PT, R21, R0, 0x2, 0x181f ;  /* 0x00581f0000157f89 */ /* 0x000fe800000e0000 */
[----:B------:R-:W-:Y:S01]  /*f690*/  SHFL.IDX PT, R6, R4, 0x2, 0x181f ;  /* 0x00581f0004067f89 */ /* 0x000fe200000e0000 */
[----:B0-----:R-:W-:-:S05]  /*f6a0*/  @P0 LEA R14, P1, R18, R14, 0x1 ;  /* 0x0000000e120e0211 */ /* 0x001fca00078208ff */
[----:B-1----:R-:W-:Y:S01]  /*f6b0*/  @P0 IMAD.X R3, RZ, RZ, R2, P1 ;  /* 0x000000ffff030224 */ /* 0x002fe200008e0602 */
[C---:B------:R-:W-:Y:S01]  /*f6c0*/  ISETP.GE.AND P1, PT, R5.reuse, 0x21, PT ;  /* 0x000000210500780c */ /* 0x040fe20003f26270 */
[----:B------:R-:W-:Y:S02]  /*f6d0*/  @P0 IMAD.MOV.U32 R2, RZ, RZ, R14 ;  /* 0x000000ffff020224 */ /* 0x000fe400078e000e */
        /* <DEDUP_REMOVED lines=17> */
[C---:B------:R-:W-:Y:S02]  /*f7f0*/  @P0 LEA R8, R23.reuse, UR48, 0x1 ;  /* 0x0000003017080c11 */ /* 0x040fe4000f8e08ff */
[C---:B0-----:R-:W-:Y:S02]  /*f800*/  @P0 LEA R2, P2, R18.reuse, R14, 0x1 ;  /* 0x0000000e12020211 */ /* 0x041fe400078408ff */
[----:B------:R-:W0:Y:S02]  /*f810*/  SHFL.IDX PT, R14, R0, 0x5, 0x181f ;  /* 0x00b81f00000e7f89 */ /* 0x000e2400000e0000 */
[----:B------:R-:W-:Y:S01]  /*f820*/  @P1 LEA R21, R23, UR48, 0x1 ;  /* 0x0000003017151c11 */ /* 0x000fe2000f8e08ff */
[----:B-1----:R-:W-:Y:S02]  /*f830*/  @P0 IMAD.X R3, RZ, RZ, R7, P2 ;  /* 0x000000ffff030224 */ /* 0x002fe400010e0607 */
[----:B------:R-:W1:Y:S04]  /*f840*/  SHFL.IDX PT, R7, R4, 0x5, 0x181f ;  /* 0x00b81f0004077f89 */ /* 0x000e6800000e0000 */
[----:B------:R3:W-:Y:S02]  /*f850*/  @P0 LDGSTS.E.BYPASS.LTC128B.128 [R8+0xfc00], desc[UR36][R2.64], !P3 ;  /* 0x0fc0000002080fae */ /* 0x0007e4000d901d64 */
[----:B---3--:R-:W-:-:S02]  /*f860*/  @P1 LEA R2, P0, R18, R9, 0x1 ;  /* 0x0000000912021211 */ /* 0x008fc400078008ff */
[----:B------:R-:W3:Y:S03]  /*f870*/  SHFL.IDX PT, R9, R0, 0x6, 0x181f ;  /* 0x00d81f0000097f89 */ /* 0x000ee600000e0000 */
[----:B--2---:R-:W-:Y:S01]  /*f880*/  @P1 IMAD.X R3, RZ, RZ, R6, P0 ;  /* 0x000000ffff031224 */ /* 0x004fe200000e0606 */
        /* <DEDUP_REMOVED lines=14> */
.L_x_13926:
        /* <DEDUP_REMOVED lines=17> */
.L_x_13871:
[----:B------:R-:W-:Y:S01]  /*fa80*/  SYNCS.ARRIVE.TRANS64.A1T0 RZ, [UR48+0x16830], RZ ;  /* 0x016830ffffff79a7 */ /* 0x000fe20008100030 */
[----:B------:R-:W-:Y:S05]  /*fa90*/  WARPSYNC.ALL ;  /* 0x0000000000007948 */ /* 0x000fea0003800000 */
[----:B------:R-:W-:Y:S01]  /*faa0*/  UIADD3 UR5, UR48, 0x8400, URZ ;  /* 0x0000840030057890 */ /* 0x000fe2000fffe03f */
[----:B------:R-:W-:Y:S01]  /*fab0*/  R2UR UR4, R28 ;  /* 0x000000001c0472ca */ /* 0x000fe200000e0000 */
[----:B------:R-:W-:Y:S02]  /*fac0*/  ULDC.64 UR6, c[0x0][0x2d8] ;  /* 0x0000b60000067ab9 */ /* 0x000fe40000000a00 */
        /* <DEDUP_REMOVED lines=24> */
.L_x_13872:
[----:B------:R-:W-:Y:S01]  /*fc50*/  SHF.R.S32.HI R20, RZ, 0x1f, R25 ;  /* 0x0000001fff147819 */ /* 0x000fe20000011419 */
[----:B------:R-:W-:Y:S01]  /*fc60*/  ULDC.64 UR4, c[0x0][0x2e0] ;  /* 0x0000b80000047ab9 */ /* 0x000fe20000000a00 */
[----:B------:R-:W-:Y:S01]  /*fc70*/  UISETP.NE.AND UP0, UPT, UR51, URZ, UPT ;  /* 0x0000003f3300728c */ /* 0x000fe2000bf05270 */
[----:B------:R-:W-:Y:S01]  /*fc80*/  IMAD.U32 R4, RZ, RZ, UR40 ;  /* 0x00000028ff047e24 */ /* 0x000fe2000f8e00ff */
[----:B------:R-:W0:Y:S01]  /*fc90*/  LDC R9, c[0x0][0x448] ;  /* 0x00011200ff097b82 */ /* 0x000e220000000800 */
[----:B------:R-:W-:Y:S02]  /*fca0*/  IMAD R0, R20, UR4, RZ ;  /* 0x0000000414007c24 */ /* 0x000fe4000f8e02ff */
[----:B------:R-:W1:Y:S01]  /*fcb0*/  S2R R20, SR_TID.X ;  /* 0x0000000000147919 */ /* 0x000e620000002100 */
[----:B------:R-:W-:Y:S01]  /*fcc0*/  PLOP3.LUT P0, PT, PT, PT, UP0, 0x80, 0x0 ;  /* 0x000000000000781c */ /* 0x000fe20003f0f008 */
[----:B------:R-:W-:Y:S01]  /*fcd0*/  IMAD.U32 R3, RZ, RZ, UR49 ;  /* 0x00000031ff037e24 */ /* 0x000fe2000f8e00ff */
[----:B------:R-:W-:Y:S01]  /*fce0*/  PLOP3.LUT P1, PT, PT, PT, UP0, 0x80, 0x0 ;  /* 0x000000000000781c */ /* 0x000fe20003f2f008 */
[----:B------:R-:W-:Y:S01]  /*fcf0*/  IMAD.MOV.U32 R2, RZ, RZ, R4 ;  /* 0x000000ffff027224 */ /* 0x000fe200078e0004 */
[----:B------:R-:W-:Y:S01]  /*fd00*/  PLOP3.LUT P2, PT, PT, PT, UP0, 0x80, 0x0 ;  /* 0x000000000000781c */ /* 0x000fe20003f4f008 */
[----:B------:R-:W-:-:S02]  /*fd10*/  IMAD.U32 R5, RZ, RZ, UR41 ;  /* 0x00000029ff057e24 */ /* 0x000fc4000f8e00ff */
[----:B------:R-:W-:Y:S01]  /*fd20*/  IMAD.WIDE.U32 R2, R25, UR4, R2 ;  /* 0x0000000419027c25 */ /* 0x000fe2000f8e0002 */
[----:B------:R-:W-:-:S03]  /*fd30*/  @UP0 ULDC UR4, c[0x0][0x44c] ;  /* 0x0001130000040ab9 */ /* 0x000fc60000000800 */
[----:B------:R-:W-:Y:S01]  /*fd40*/  IMAD R5, R25, UR5, R0 ;  /* 0x0000000519057c24 */ /* 0x000fe2000f8e0200 */
[----:B------:R-:W-:-:S03]  /*fd50*/  @UP0 ULDC UR5, c[0x0][0x450] ;  /* 0x0001140000050ab9 */ /* 0x000fc60000000800 */
[----:B------:R-:W-:Y:S01]  /*fd60*/  IMAD.IADD R3, R3, 0x1, R5 ;  /* 0x0000000103037824 */ /* 0x000fe200078e0205 */
[----:B-1----:R-:W-:-:S04]  /*fd70*/  LOP3.LUT R20, R20, 0x7f, RZ, 0xc0, !PT ;  /* 0x0000007f14147812 */ /* 0x002fc800078ec0ff */
[----:B------:R-:W-:-:S04]  /*fd80*/  SHF.R.U32.HI R20, RZ, 0x3, R20 ;  /* 0x00000003ff147819 */ /* 0x000fc80000011614 */
[----:B------:R-:W-:-:S05]  /*fd90*/  IADD3 R4, R20, UR43, R26 ;  /* 0x0000002b14047c10 */ /* 0x000fca000fffe01a */
[C---:B------:R-:W-:Y:S01]  /*fda0*/  @P0 IMAD.HI.U32 R0, R4.reuse, UR4, RZ ;  /* 0x0000000404000c27 */ /* 0x040fe2000f8e00ff */
[----:B------:R-:W-:Y:S01]  /*fdb0*/  PLOP3.LUT P0, PT, PT, PT, UP0, 0x80, 0x0 ;  /* 0x000000000000781c */ /* 0x000fe20003f0f008 */
[----:B------:R-:W-:Y:S02]  /*fdc0*/  @UP0 ULDC UR4, c[0x0][0x44c] ;  /* 0x0001130000040ab9 */ /* 0x000fe40000000800 */
[----:B------:R-:W-:Y:S01]  /*fdd0*/  IMAD.MOV.U32 R5, RZ, RZ, R4 ;  /* 0x000000ffff057224 */ /* 0x000fe200078e0004 */
[----:B------:R-:W-:Y:S01]  /*fde0*/  @P1 SHF.R.U32.HI R5, RZ, UR5, R0 ;  /* 0x00000005ff051c19 */ /* 0x000fe20008011600 */
[----:B------:R-:W-:-:S04]  /*fdf0*/  VIADD R0, R4, 0x80 ;  /* 0x0000008004007836 */ /* 0x000fc80000000000 */
[----:B------:R-:W-:Y:S01]  /*fe00*/  @P2 IMAD.HI.U32 R6, R0, UR4, RZ ;  /* 0x0000000400062c27 */ /* 0x000fe2000f8e00ff */
[----:B------:R-:W-:-:S03]  /*fe10*/  @UP0 ULDC UR4, c[0x0][0x450] ;  /* 0x0001140000040ab9 */ /* 0x000fc60000000800 */
[--C-:B------:R-:W-:Y:S02]  /*fe20*/  IMAD.MOV R15, RZ, RZ, -R5.reuse ;  /* 0x000000ffff0f7224 */ /* 0x100fe400078e0a05 */
[----:B------:R-:W-:Y:S01]  /*fe30*/  IMAD.MOV.U32 R21, RZ, RZ, R0 ;  /* 0x000000ffff157224 */ /* 0x000fe200078e0000 */
[----:B------:R-:W-:Y:S01]  /*fe40*/  @P0 SHF.R.U32.HI R21, RZ, UR4, R6 ;  /* 0x00000004ff150c19 */ /* 0x000fe20008011606 */
[----:B0-----:R-:W-:Y:S01]  /*fe50*/  IMAD R15, R9, R15, R4 ;  /* 0x0000000f090f7224 */ /* 0x001fe200078e0204 */
[----:B------:R-:W-:Y:S01]  /*fe60*/  SHF.R.S32.HI R4, RZ, 0x1f, R5 ;  /* 0x0000001fff047819 */ /* 0x000fe20000011405 */
[----:B------:R-:W-:Y:S01]  /*fe70*/  ULDC.64 UR4, c[0x0][0x2d0] ;  /* 0x0000b40000047ab9 */ /* 0x000fe20000000a00 */
[--C-:B------:R-:W-:Y:S01]  /*fe80*/  SHF.R.S32.HI R8, RZ, 0x1f, R21.reuse ;  /* 0x0000001fff087819 */ /* 0x100fe20000011415 */
[----:B------:R-:W-:Y:S02]  /*fe90*/  IMAD.MOV R11, RZ, RZ, -R21 ;  /* 0x000000ffff0b7224 */ /* 0x000fe400078e0a15 */
[----:B------:R-:W-:-:S02]  /*fea0*/  IMAD R4, R4, UR4, RZ ;  /* 0x0000000404047c24 */ /* 0x000fc4000f8e02ff */
[----:B------:R-:W-:Y:S02]  /*feb0*/  IMAD R8, R8, UR4, RZ ;  /* 0x0000000408087c24 */ /* 0x000fe4000f8e02ff */
[----:B------:R-:W-:Y:S01]  /*fec0*/  IMAD R11, R9, R11, R0 ;  /* 0x0000000b090b7224 */ /* 0x000fe200078e0200 */
[----:B------:R-:W-:Y:S01]  /*fed0*/  SHF.R.S32.HI R0, RZ, 0x1f, R15 ;  /* 0x0000001fff007819 */ /* 0x000fe2000001140f */
[----:B------:R-:W-:Y:S02]  /*fee0*/  IMAD R13, R5, UR5, R4 ;  /* 0x00000005050d7c24 */ /* 0x000fe4000f8e0204 */
[----:B------:R-:W-:-:S04]  /*fef0*/  IMAD.WIDE.U32 R6, R21, UR4, R2 ;  /* 0x0000000415067c25 */ /* 0x000fc8000f8e0002 */
[----:B------:R-:W-:-:S04]  /*ff00*/  IMAD.WIDE.U32 R4, R5, UR4, R2 ;  /* 0x0000000405047c25 */ /* 0x000fc8000f8e0002 */
[----:B------:R-:W-:Y:S01]  /*ff10*/  IMAD R21, R21, UR5, R8 ;  /* 0x0000000515157c24 */ /* 0x000fe2000f8e0208 */
[----:B------:R-:W-:Y:S01]  /*ff20*/  ULDC.64 UR4, c[0x0][0x2c8] ;  /* 0x0000b20000047ab9 */ /* 0x000fe20000000a00 */
[----:B------:R-:W-:Y:S02]  /*ff30*/  IMAD.IADD R3, R5, 0x1, R13 ;  /* 0x0000000105037824 */ /* 0x000fe400078e020d */
[----:B------:R-:W-:Y:S02]  /*ff40*/  IMAD R0, R0, UR4, RZ ;  /* 0x0000000400007c24 */ /* 0x000fe4000f8e02ff */
[----:B------:R-:W-:Y:S02]  /*ff50*/  IMAD.MOV.U32 R2, RZ, RZ, R4 ;  /* 0x000000ffff027224 */ /* 0x000fe400078e0004 */
[C---:B------:R-:W-:Y:S01]  /*ff60*/  IMAD R13, R15.reuse, UR5, R0 ;  /* 0x000000050f0d7c24 */ /* 0x040fe2000f8e0200 */
[----:B------:R-:W-:Y:S01]  /*ff70*/  SHF.R.S32.HI R0, RZ, 0x1f, R11 ;  /* 0x0000001fff007819 */ /* 0x000fe2000001140b */
[----:B------:R-:W-:-:S04]  /*ff80*/  IMAD.WIDE.U32 R4, R15, UR4, R2 ;  /* 0x000000040f047c25 */ /* 0x000fc8000f8e0002 */
        /* <DEDUP_REMOVED lines=10> */
[----:B------:R-:W-:Y:S01]  /*10030*/  LEA R0, P0, R2, UR4, 0x1 ;  /* 0x0000000402007c11 */ /* 0x000fe2000f8008ff */
[----:B------:R-:W-:-:S03]  /*10040*/  ULDC UR4, c[0x0][0x2b8] ;  /* 0x0000ae0000047ab9 */ /* 0x000fc60000000800 */
[----:B------:R-:W-:Y:S02]  /*10050*/  LEA.HI.X R6, R2, UR5, R3, 0x1, P0 ;  /* 0x0000000502067c11 */ /* 0x000fe400080f0c03 */
[----:B------:R-:W-:Y:S01]  /*10060*/  ISETP.GE.AND P0, PT, R18, UR4, PT ;  /* 0x0000000412007c0c */ /* 0x000fe2000bf06270 */
[----:B------:R-:W-:-:S03]  /*10070*/  UMOV UR4, 0xffffffff ;  /* 0xffffffff00047882 */ /* 0x000fc60000000000 */
[----:B------:R-:W-:Y:S09]  /*10080*/  BRA.DIV UR4, `(.L_x_13873) ;  /* 0x0000002e04807947 */ /* 0x000ff2000b800000 */
[----:B------:R-:W0:Y:S01]  /*10090*/  S2R R3, SR_TID.X ;  /* 0x0000000000037919 */ /* 0x000e220000002100 */
[----:B------:R-:W-:Y:S02]  /*100a0*/  ULDC UR4, c[0x0][0x288] ;  /* 0x0000a20000047ab9 */ /* 0x000fe40000000800 */
[----:B------:R-:W-:Y:S01]  /*100b0*/  IMAD R5, R9, UR4, RZ ;  /* 0x0000000409057c24 */ /* 0x000fe2000f8e02ff */
[----:B------:R-:W1:Y:S04]  /*100c0*/  SHFL.IDX PT, R14, R7, RZ, 0x181f ;  /* 0x00181fff070e7589 */ /* 0x000e6800000e0000 */
[----:B------:R-:W2:Y:S04]  /*100d0*/  SHFL.IDX PT, R2, R8, RZ, 0x181f ;  /* 0x00181fff08027589 */ /* 0x000ea800000e0000 */
[----:B------:R-:W3:Y:S04]  /*100e0*/  SHFL.IDX PT, R21, R7, 0x1, 0x181f ;  /* 0x00381f0007157f89 */ /* 0x000ee800000e0000 */
[----:B------:R-:W4:Y:S04]  /*100f0*/  SHFL.IDX PT, R10, R8, 0x1, 0x181f ;  /* 0x00381f00080a7f89 */ /* 0x000f2800000e0000 */
[----:B------:R-:W-:Y:S01]  /*10100*/  SHFL.IDX PT, R9, R8, 0x2, 0x181f ;  /* 0x00581f0008097f89 */ /* 0x000fe200000e0000 */
[----:B0-----:R-:W-:-:S04]  /*10110*/  LOP3.LUT R3, R3, 0x7f, RZ, 0xc0, !PT ;  /* 0x0000007f03037812 */ /* 0x001fc800078ec0ff */
[----:B------:R-:W-:-:S05]  /*10120*/  SHF.R.U32.HI R3, RZ, 0x3, R3 ;  /* 0x00000003ff037819 */ /* 0x000fca0000011603 */
[----:B------:R-:W-:-:S04]  /*10130*/  VIADD R4, R3, UR43 ;  /* 0x0000002b03047c36 */ /* 0x000fc80008000000 */
[C---:B------:R-:W-:Y:S01]  /*10140*/  VIADD R12, R4.reuse, 0x10 ;  /* 0x00000010040c7836 */ /* 0x040fe20000000000 */
[----:B------:R-:W-:-:S04]  /*10150*/  ISETP.GE.AND P1, PT, R4, R5, PT ;  /* 0x000000050400720c */ /* 0x000fc80003f26270 */
[----:B------:R-:W-:Y:S01]  /*10160*/  ISETP.GE.AND P3, PT, R12, R5, PT ;  /* 0x000000050c00720c */ /* 0x000fe20003f66270 */
[----:B------:R-:W-:-:S08]  /*10170*/  VIADD R12, R4, 0x20 ;  /* 0x00000020040c7836 */ /* 0x000fd00000000000 */
[----:B-1----:R-:W-:Y:S02]  /*10180*/  @!P1 LEA R14, P2, R18, R14, 0x1 ;  /* 0x0000000e120e9211 */ /* 0x002fe400078408ff */
[----:B------:R-:W-:-:S03]  /*10190*/  @!P1 LEA R25, R23, UR48, 0x1 ;  /* 0x0000003017199c11 */ /* 0x000fc6000f8e08ff */
[----:B--2---:R-:W-:Y:S02]  /*101a0*/  @!P1 IMAD.X R3, RZ, RZ, R2, P2 ;  /* 0x000000ffff039224 */ /* 0x004fe400010e0602 */
[----:B------:R-:W-:Y:S02]  /*101b0*/  @!P1 IMAD.MOV.U32 R2, RZ, RZ, R14 ;  /* 0x000000ffff029224 */ /* 0x000fe400078e000e */
[----:B------:R-:W0:Y:S04]  /*101c0*/  SHFL.IDX PT, R14, R7, 0x2, 0x181f ;  /* 0x00581f00070e7f89 */ /* 0x000e2800000e0000 */
[----:B------:R3:W-:Y:S01]  /*101d0*/  @!P1 LDGSTS.E.BYPASS.LTC128B.128 [R25+0x8400], desc[UR36][R2.64], !P0 ;  /* 0x0840000002199fae */ /* 0x0007e2000c101d64 */
[----:B------:R-:W-:Y:S01]  /*101e0*/  ISETP.GE.AND P1, PT, R12, R5, PT ;  /* 0x000000050c00720c */ /* 0x000fe20003f26270 */
[----:B------:R-:W-:Y:S01]  /*101f0*/  VIADD R12, R4, 0x30 ;  /* 0x00000030040c7836 */ /* 0x000fe20000000000 */
[----:B---3--:R-:W-:-:S02]  /*10200*/  @!P3 LEA R2, P2, R18, R21, 0x1 ;  /* 0x000000151202b211 */ /* 0x008fc400078408ff */
[----:B------:R-:W1:Y:S01]  /*10210*/  SHFL.IDX PT, R21, R7, 0x3, 0x181f ;  /* 0x00781f0007157f89 */ /* 0x000e6200000e0000 */
[----:B------:R-:W-:Y:S02]  /*10220*/  @!P3 LEA R25, R23, UR48, 0x1 ;  /* 0x000000301719bc11 */ /* 0x000fe4000f8e08ff */
[----:B----4-:R-:W-:-:S06]  /*10230*/  @!P3 IMAD.X R3, RZ, RZ, R10, P2 ;  /* 0x000000ffff03b224 */ /* 0x010fcc00010e060a */
[C---:B------:R-:W-:Y:S01]  /*10240*/  @!P1 LEA R20, R23.reuse, UR48, 0x1 ;  /* 0x0000003017149c11 */ /* 0x040fe2000f8e08ff */
[----:B------:R-:W2:Y:S04]  /*10250*/  SHFL.IDX PT, R10, R8, 0x3, 0x181f ;  /* 0x00781f00080a7f89 */ /* 0x000ea800000e0000 */
[----:B------:R0:W-:Y:S01]  /*10260*/  @!P3 LDGSTS.E.BYPASS.LTC128B.128 [R25+0x8c00], desc[UR36][R2.64], !P0 ;  /* 0x08c000000219bfae */ /* 0x0001e2000c101d64 */
[----:B------:R-:W-:Y:S01]  /*10270*/  ISETP.GE.AND P3, PT, R12, R5, PT ;  /* 0x000000050c00720c */ /* 0x000fe20003f66270 */
[----:B------:R-:W-:Y:S01]  /*10280*/  VIADD R12, R4, 0x40 ;  /* 0x00000040040c7836 */ /* 0x000fe20000000000 */
[----:B0-----:R-:W-:Y:S02]  /*10290*/  @!P1 LEA R2, P2, R18, R14, 0x1 ;  /* 0x0000000e12029211 */ /* 0x001fe400078408ff */
[----:B------:R-:W0:Y:S09]  /*102a0*/  SHFL.IDX PT, R14, R7, 0x4, 0x181f ;  /* 0x00981f00070e7f89 */ /* 0x000e3200000e0000 */
[----:B------:R-:W-:Y:S01]  /*102b0*/  @!P3 LEA R25, R23, UR48, 0x1 ;  /* 0x000000301719bc11 */ /* 0x000fe2000f8e08ff */
[----:B------:R-:W-:-:S02]  /*102c0*/  @!P1 IMAD.X R3, RZ, RZ, R9, P2 ;  /* 0x000000ffff039224 */ /* 0x000fc400010e0609 */
[----:B------:R-:W3:Y:S04]  /*102d0*/  SHFL.IDX PT, R9, R8, 0x4, 0x181f ;  /* 0x00981f0008097f89 */ /* 0x000ee800000e0000 */
[----:B------:R1:W-:Y:S01]  /*102e0*/  @!P1 LDGSTS.E.BYPASS.LTC128B.128 [R20+0x9400], desc[UR36][R2.64], !P0 ;  /* 0x0940000002149fae */ /* 0x0003e2000c101d64 */
[----:B------:R-:W-:Y:S01]  /*102f0*/  ISETP.GE.AND P1, PT, R12, R5, PT ;  /* 0x000000050c00720c */ /* 0x000fe20003f26270 */
[----:B------:R-:W-:Y:S01]  /*10300*/  VIADD R12, R4, 0x50 ;  /* 0x00000050040c7836 */ /* 0x000fe20000000000 */
[----:B-1----:R-:W-:Y:S02]  /*10310*/  @!P3 LEA R2, P2, R18, R21, 0x1 ;  /* 0x000000151202b211 */ /* 0x002fe400078408ff */
[----:B------:R-:W1:Y:S09]  /*10320*/  SHFL.IDX PT, R21, R7, 0x5, 0x181f ;  /* 0x00b81f0007157f89 */ /* 0x000e7200000e0000 */
[----:B------:R-:W-:Y:S01]  /*10330*/  @!P1 LEA R20, R23, UR48, 0x1 ;  /* 0x0000003017149c11 */ /* 0x000fe2000f8e08ff */
[----:B--2---:R-:W-:-:S02]  /*10340*/  @!P3 IMAD.X R3, RZ, RZ, R10, P2 ;  /* 0x000000ffff03b224 */ /* 0x004fc400010e060a */
[----:B------:R-:W2:Y:S04]  /*10350*/  SHFL.IDX PT, R10, R8, 0x5, 0x181f ;  /* 0x00b81f00080a7f89 */ /* 0x000ea800000e0000 */
[----:B------:R0:W-:Y:S01]  /*10360*/  @!P3 LDGSTS.E.BYPASS.LTC128B.128 [R25+0x9c00], desc[UR36][R2.64], !P0 ;  /* 0x09c000000219bfae */ /* 0x0001e2000c101d64 */
[-C--:B------:R-:W-:Y:S01]  /*10370*/  ISETP.GE.AND P3, PT, R12, R5.reuse, PT ;  /* 0x000000050c00720c */ /* 0x080fe20003f66270 */
[----:B------:R-:W-:Y:S01]  /*10380*/  VIADD R12, R4, 0x60 ;  /* 0x00000060040c7836 */ /* 0x000fe20000000000 */
[----:B0-----:R-:W-:Y:S02]  /*10390*/  @!P1 LEA R2, P2, R18, R14, 0x1 ;  /* 0x0000000e12029211 */ /* 0x001fe400078408ff */
[----:B------:R-:W0:Y:S03]  /*103a0*/  SHFL.IDX PT, R14, R7, 0x6, 0x181f ;  /* 0x00d81f00070e7f89 */ /* 0x000e2600000e0000 */
[----:B---3--:R-:W-:Y:S01]  /*103b0*/  @!P1 IMAD.X R3, RZ, RZ, R9, P2 ;  /* 0x000000ffff039224 */ /* 0x008fe200010e0609 */
[----:B------:R-:W-:Y:S04]  /*103c0*/  SHFL.IDX PT, R7, R7, 0x7, 0x181f ;  /* 0x00f81f0007077f89 */ /* 0x000fe800000e0000 */
[----:B------:R-:W3:Y:S04]  /*103d0*/  SHFL.IDX PT, R9, R8, 0x6, 0x181f ;  /* 0x00d81f0008097f89 */ /* 0x000ee800000e0000 */
[----:B------:R1:W-:Y:S01]  /*103e0*/  @!P1 LDGSTS.E.BYPASS.LTC128B.128 [R20+0xa400], desc[UR36][R2.64], !P0 ;  /* 0x0a40000002149fae */ /* 0x0003e2000c101d64 */
[----:B------:R-:W-:-:S03]  /*103f0*/  ISETP.GE.AND P1, PT, R12, R5, PT ;  /* 0x000000050c00720c */ /* 0x000fc60003f26270 */
[----:B------:R-:W4:Y:S01]  /*10400*/  SHFL.IDX PT, R8, R8, 0x7, 0x181f ;  /* 0x00f81f0008087f89 */ /* 0x000f2200000e0000 */
[----:B-1----:R-:W-:Y:S02]  /*10410*/  @!P3 LEA R2, P2, R18, R21, 0x1 ;  /* 0x000000151202b211 */ /* 0x002fe400078408ff */
[----:B------:R-:W-:-:S07]  /*10420*/  @!P3 LEA R21, R23, UR48, 0x1 ;  /* 0x000000301715bc11 */ /* 0x000fce000f8e08ff */
[----:B------:R-:W-:Y:S01]  /*10430*/  @!P1 LEA R25, R23, UR48, 0x1 ;  /* 0x0000003017199c11 */ /* 0x000fe2000f8e08ff */
[----:B--2---:R-:W-:Y:S02]  /*10440*/  @!P3 IMAD.X R3, RZ, RZ, R10, P2 ;  /* 0x000000ffff03b224 */ /* 0x004fe400010e060a */
[----:B------:R-:W-:-:S03]  /*10450*/  VIADD R10, R4, 0x70 ;  /* 0x00000070040a7836 */ /* 0x000fc60000000000 */
[----:B------:R0:W-:Y:S02]  /*10460*/  @!P3 LDGSTS.E.BYPASS.LTC128B.128 [R21+0xac00], desc[UR36][R2.64], !P0 ;  /* 0x0ac000000215bfae */ /* 0x0001e4000c101d64 */
[----:B------:R-:W-:Y:S01]  /*10470*/  ISETP.GE.AND P3, PT, R10, R5, PT ;  /* 0x000000050a00720c */ /* 0x000fe20003f66270 */
[----:B------:R-:W-:Y:S01]  /*10480*/  VIADD R10, R4, 0x80 ;  /* 0x00000080040a7836 */ /* 0x000fe20000000000 */
[----:B0-----:R-:W-:Y:S02]  /*10490*/  @!P1 LEA R2, P2, R18, R14, 0x1 ;  /* 0x0000000e12029211 */ /* 0x001fe400078408ff */
[----:B------:R-:W0:Y:S09]  /*104a0*/  SHFL.IDX PT, R14, R0, RZ, 0x181f ;  /* 0x00181fff000e7589 */ /* 0x000e3200000e0000 */
[----:B------:R-:W-:Y:S01]  /*104b0*/  @!P3 LEA R21, R23, UR48, 0x1 ;  /* 0x000000301715bc11 */ /* 0x000fe2000f8e08ff */
[----:B---3--:R-:W-:-:S02]  /*104c0*/  @!P1 IMAD.X R3, RZ, RZ, R9, P2 ;  /* 0x000000ffff039224 */ /* 0x008fc400010e0609 */
[----:B------:R-:W1:Y:S04]  /*104d0*/  SHFL.IDX PT, R9, R6, RZ, 0x181f ;  /* 0x00181fff06097589 */ /* 0x000e6800000e0000 */
[----:B------:R2:W-:Y:S01]  /*104e0*/  @!P1 LDGSTS.E.BYPASS.LTC128B.128 [R25+0xb400], desc[UR36][R2.64], !P0 ;  /* 0x0b40000002199fae */ /* 0x0005e2000c101d64 */
[----:B------:R-:W-:Y:S01]  /*104f0*/  ISETP.GE.AND P1, PT, R10, R5, PT ;  /* 0x000000050a00720c */ /* 0x000fe20003f26270 */
[----:B------:R-:W-:Y:S01]  /*10500*/  VIADD R10, R4, 0x90 ;  /* 0x00000090040a7836 */ /* 0x000fe20000000000 */
[----:B--2---:R-:W-:-:S11]  /*10510*/  @!P3 LEA R2, P2, R18, R7, 0x1 ;  /* 0x000000071202b211 */ /* 0x004fd600078408ff */
[----:B------:R-:W-:Y:S01]  /*10520*/  @!P1 LEA R25, R23, UR48, 0x1 ;  /* 0x0000003017199c11 */ /* 0x000fe2000f8e08ff */
[----:B------:R-:W-:Y:S01]  /*10530*/  SHFL.IDX PT, R7, R6, 0x2, 0x181f ;  /* 0x00581f0006077f89 */ /* 0x000fe200000e0000 */
[----:B----4-:R-:W-:-:S03]  /*10540*/  @!P3 IMAD.X R3, RZ, RZ, R8, P2 ;  /* 0x000000ffff03b224 */ /* 0x010fc600010e0608 */
[----:B------:R-:W-:Y:S04]  /*10550*/  SHFL.IDX PT, R8, R6, 0x1, 0x181f ;  /* 0x00381f0006087f89 */ /* 0x000fe800000e0000 */
[----:B------:R0:W-:Y:S01]  /*10560*/  @!P3 LDGSTS.E.BYPASS.LTC128B.128 [R21+0xbc00], desc[UR36][R2.64], !P0 ;  /* 0x0bc000000215bfae */ /* 0x0001e2000c101d64 */
[----:B------:R-:W-:Y:S01]  /*10570*/  ISETP.GE.AND P3, PT, R10, R5, PT ;  /* 0x000000050a00720c */ /* 0x000fe20003f66270 */
[----:B------:R-:W-:Y:S02]  /*10580*/  VIADD R10, R4, 0xa0 ;  /* 0x000000a0040a7836 */ /* 0x000fe40000000000 */
[----:B------:R-:W-:Y:S01]  /*10590*/  SHFL.IDX PT, R6, R6, 0x3, 0x181f ;  /* 0x00781f0006067f89 */ /* 0x000fe200000e0000 */
[----:B0-----:R-:W-:-:S03]  /*105a0*/  @!P1 LEA R2, P2, R18, R14, 0x1 ;  /* 0x0000000e12029211 */ /* 0x001fc600078408ff */
[----:B------:R-:W-:Y:S02]  /*105b0*/  SHFL.IDX PT, R14, R0, 0x2, 0x181f ;  /* 0x00581f00000e7f89 */ /* 0x000fe400000e0000 */
[----:B-1----:R-:W-:Y:S02]  /*105c0*/  @!P1 IMAD.X R3, RZ, RZ, R9, P2 ;  /* 0x000000ffff039224 */ /* 0x002fe400010e0609 */
[----:B------:R-:W0:Y:S04]  /*105d0*/  SHFL.IDX PT, R9, R0, 0x1, 0x181f ;  /* 0x00381f0000097f89 */ /* 0x000e2800000e0000 */
[----:B------:R0:W-:Y:S01]  /*105e0*/  @!P1 LDGSTS.E.BYPASS.LTC128B.128 [R25+0xc400], desc[UR36][R2.64], !P0 ;  /* 0x0c40000002199fae */ /* 0x0001e2000c101d64 */
[----:B------:R-:W-:Y:S02]  /*105f0*/  ISETP.GE.AND P1, PT, R10, R5, PT ;  /* 0x000000050a00720c */ /* 0x000fe40003f26270 */
[----:B0-----:R-:W-:-:S02]  /*10600*/  @!P3 LEA R2, P2, R18, R9, 0x1 ;  /* 0x000000091202b211 */ /* 0x001fc400078408ff */
[----:B------:R-:W-:-:S03]  /*10610*/  @!P3 LEA R9, R23, UR48, 0x1 ;  /* 0x000000301709bc11 */ /* 0x000fc6000f8e08ff */
[----:B------:R-:W-:-:S05]  /*10620*/  @!P3 IMAD.X R3, RZ, RZ, R8, P2 ;  /* 0x000000ffff03b224 */ /* 0x000fca00010e0608 */
[----:B------:R0:W-:Y:S02]  /*10630*/  @!P3 LDGSTS.E.BYPASS.LTC128B.128 [R9+0xcc00], desc[UR36][R2.64], !P0 ;  /* 0x0cc000000209bfae */ /* 0x0001e4000c101d64 */
[----:B0-----:R-:W-:Y:S02]  /*10640*/  @!P1 LEA R2, P2, R18, R14, 0x1 ;  /* 0x0000000e12029211 */ /* 0x001fe400078408ff */
[----:B------:R0:W1:Y:S03]  /*10650*/  SHFL.IDX PT, R14, R0, 0x3, 0x181f ;  /* 0x00781f00000e7f89 */ /* 0x00006600000e0000 */
[----:B------:R-:W-:Y:S01]  /*10660*/  @!P1 IMAD.X R3, RZ, RZ, R7, P2 ;  /* 0x000000ffff039224 */ /* 0x000fe200010e0607 */
[----:B------:R-:W-:-:S05]  /*10670*/  @!P1 LEA R7, R23, UR48, 0x1 ;  /* 0x0000003017079c11 */ /* 0x000fca000f8e08ff */
[----:B------:R0:W-:Y:S02]  /*10680*/  @!P1 LDGSTS.E.BYPASS.LTC128B.128 [R7+0xd400], desc[UR36][R2.64], !P0 ;  /* 0x0d40000002079fae */ /* 0x0001e4000c101d64 */
.L_x_13951:
[----:B------:R-:W-:Y:S02]  /*10690*/  VIADD R4, R4, 0xb0 ;  /* 0x000000b004047836 */ /* 0x000fe40000000000 */
[----:B0-----:R-:W-:-:S03]  /*106a0*/  IMAD.MOV.U32 R0, RZ, RZ, 0x1 ;  /* 0x00000001ff007424 */ /* 0x001fc600078e00ff */
        /* <DEDUP_REMOVED lines=14> */
[----:B------:R-:W-:-:S05]  /*10790*/  VIADD R22, R22, 0xfffffffe ;  /* 0xfffffffe16167836 */ /* 0x000fca0000000000 */
[----:B------:R-:W-:Y:S01]  /*107a0*/  ISETP.GE.AND P1, PT, R22, UR52, PT ;  /* 0x0000003416007c0c */ /* 0x000fe2000bf26270 */
[----:B------:R-:W1:Y:S02]  /*107b0*/  SYNCS.PHASECHK.TRANS64.TRYWAIT P0, [UR48+0x16820], R0 ;  /* 0x01682000ff0075a7 */ /* 0x000e640008000170 */
[----:B01----:R-:W-:Y:S10]  /*107c0*/  @!P0 BRA `(.L_x_13874) ;  /* 0x0000003400488947 */ /* 0x003ff40003800000 */
.L_x_13952:
[----:B------:R-:W-:Y:S02]  /*107d0*/  IMAD.MOV.U32 R25, RZ, RZ, 0x1 ;  /* 0x00000001ff197424 */ /* 0x000fe400078e00ff */
[----:B------:R-:W-:Y:S01]  /*107e0*/  IMAD.MOV.U32 R21, RZ, RZ, RZ ;  /* 0x000000ffff157224 */ /* 0x000fe200078e00ff */
[----:B------:R-:W-:Y:S06]  /*107f0*/  @!P1 BRA `(.L_x_13875) ;  /* 0x0000001000009947 */ /* 0x000fec0003800000 */
[----:B------:R-:W1:Y:S01]  /*10800*/  S2R R2, SR_TID.X ;  /* 0x0000000000027919 */ /* 0x000e620000002100 */
[----:B------:R-:W-:Y:S01]  /*10810*/  UIADD3 UR4, UR47, 0x1, URZ ;  /* 0x000000012f047890 */ /* 0x000fe2000fffe03f */
[----:B0-----:R-:W-:Y:S01]  /*10820*/  LOP3.LUT R3, RZ, UR45, RZ, 0x33, !PT ;  /* 0x0000002dff037c12 */ /* 0x001fe2000f8e33ff */
        /* <DEDUP_REMOVED lines=8> */
[----:B------:R-:W-:-:S04]  /*108b0*/  VIADDMNMX R0, R0, -UR46, R3, !PT ;  /* 0x8000002e00007c46 */ /* 0x000fc8000f800103 */
[----:B------:R-:W-:-:S04]  /*108c0*/  VIMNMX R5, R0, R5, !PT ;  /* 0x0000000500057248 */ /* 0x000fc80007fe0100 */
[----:B------:R-:W-:Y:S02]  /*108d0*/  IADD3 R27, -R5, -0x2, RZ ;  /* 0xfffffffe051b7810 */ /* 0x000fe40007ffe1ff */
[----:B-1----:R-:W-:-:S04]  /*108e0*/  LOP3.LUT R2, R2, 0x7f, RZ, 0xc0, !PT ;  /* 0x0000007f02027812 */ /* 0x002fc800078ec0ff */
        /* <DEDUP_REMOVED lines=8> */
.L_x_13888:
        /* <DEDUP_REMOVED lines=11> */
[----:B------:R-:W-:Y:S02]  /*10a20*/  IMAD R5, R29, UR5, R2 ;  /* 0x000000051d057c24 */ /* 0x000fe4000f8e0202 */
[----:B------:R-:W-:-:S04]  /*10a30*/  IMAD.MOV.U32 R2, RZ, RZ, R9 ;  /* 0x000000ffff027224 */ /* 0x000fc800078e0009 */
[----:B------:R-:W-:Y:S01]  /*10a40*/  IMAD.WIDE.U32 R2, R29, UR4, R2 ;  /* 0x000000041d027c25 */ /* 0x000fe2000f8e0002 */
[----:B------:R-:W-:-:S03]  /*10a50*/  ULDC.64 UR4, c[0x0][0x418] ;  /* 0x0001060000047ab9 */ /* 0x000fc60000000a00 */
[----:B------:R-:W-:Y:S01]  /*10a60*/  IMAD.IADD R3, R5, 0x1, R3 ;  /* 0x0000000105037824 */ /* 0x000fe200078e0203 */
        /* <DEDUP_REMOVED lines=14> */
.L_x_13876:
[----:B------:R-:W-:Y:S01]  /*10b50*/  LEA R7, R21, UR48, 0x3 ;  /* 0x0000003015077c11 */ /* 0x000fe2000f8e18ff */
[----:B------:R-:W-:Y:S01]  /*10b60*/  BSSY B1, `(.L_x_13877) ;  /* 0x0000004000017945 */ /* 0x000fe20003800000 */
[----:B------:R-:W-:-:S04]  /*10b70*/  SHF.L.U32 R2, R25, 0x1f, RZ ;  /* 0x0000001f19027819 */ /* 0x000fc800000006ff */
[----:B------:R-:W0:Y:S02]  /*10b80*/  SYNCS.PHASECHK.TRANS64.TRYWAIT P0, [R7+URZ+0x16840], R2 ;  /* 0x01684002070075a7 */ /* 0x000e24000800017f */
[----:B0-----:R-:W-:Y:S05]  /*10b90*/  @!P0 BRA `(.L_x_13878) ;  /* 0x00000030006c8947 */ /* 0x001fea0003800000 */
.L_x_13953:
[----:B------:R-:W-:Y:S05]  /*10ba0*/  BSYNC B1 ;  /* 0x0000000000017941 */ /* 0x000fea0003800000 */
.L_x_13877:
        /* <DEDUP_REMOVED lines=16> */
[----:B------:R-:W-:Y:S02]  /*10cb0*/  IMAD R10, R21, 0x2000, R23 ;  /* 0x00002000150a7824 */ /* 0x000fe400078e0217 */
        /* <DEDUP_REMOVED lines=50> */
.L_x_13971:
[----:B0-----:R-:W-:-:S05]  /*10fe0*/  IMAD.SHL.U32 R2, R18, 0x2, RZ ;  /* 0x0000000212027824 */ /* 0x001fca00078e00ff */
        /* <DEDUP_REMOVED lines=8> */
.L_x_13880:
        /* <DEDUP_REMOVED lines=12> */
.L_x_13881:
[----:B------:R0:W-:Y:S01]  /*11130*/  SYNCS.ARRIVE.TRANS64.A1T0 RZ, [R7+URZ+0x16830], RZ ;  /* 0x016830ff07ff79a7 */ /* 0x0001e2000810003f */
[----:B------:R-:W-:Y:S05]  /*11140*/  @!P3 BRA `(.L_x_13882) ;  /* 0x000000000004b947 */ /* 0x000fea0003800000 */
[----:B------:R-:W-:Y:S01]  /*11150*/  BPT.TRAP 0x1 ;  /* 0x000000040000795c */ /* 0x000fe20000300000 */
.L_x_13882:
[----:B------:R-:W-:Y:S01]  /*11160*/  SHF.L.U32 R2, R22, 0x1f, RZ ;  /* 0x0000001f16027819 */ /* 0x000fe200000006ff */
[----:B------:R-:W-:Y:S01]  /*11170*/  BSSY B1, `(.L_x_13883) ;  /* 0x0000004000017945 */ /* 0x000fe20003800000 */
[----:B0-----:R-:W-:-:S04]  /*11180*/  LEA R7, R8, UR48, 0x3 ;  /* 0x0000003008077c11 */ /* 0x001fc8000f8e18ff */
[----:B------:R-:W0:Y:S02]  /*11190*/  SYNCS.PHASECHK.TRANS64.TRYWAIT P0, [R7+URZ+0x16860], R2 ;  /* 0x01686002070075a7 */ /* 0x000e24000800017f */
[----:B0-----:R-:W-:Y:S05]  /*111a0*/  @!P0 BRA `(.L_x_13884) ;  /* 0x00000034005c8947 */ /* 0x001fea0003800000 */
.L_x_13972:
[----:B------:R-:W-:Y:S05]  /*111b0*/  BSYNC B1 ;  /* 0x0000000000017941 */ /* 0x000fea0003800000 */
.L_x_13883:
        /* <DEDUP_REMOVED lines=13> */
[----:B------:R-:W-:Y:S02]  /*11290*/  SHFL.IDX PT, R14, R17, 0x7, 0x181f ;  /* 0x00f81f00110e7f89 */ /* 0x000fe400000e0000 */
[----:B-1----:R-:W-:-:S05]  /*112a0*/  IMAD.X R3, RZ, RZ, R3, P2 ;  /* 0x000000ffff037224 */ /* 0x002fca00010e0603 */
        /* <DEDUP_REMOVED lines=27> */
[----:B0-----:R-:W-:-:S05]  /*11460*/  IADD3 R2, P2, R11, R20, RZ ;  /* 0x000000140b027210 */ /* 0x001fca0007f5e0ff */
[----:B-1----:R-:W-:-:S05]  /*11470*/  IMAD.X R3, RZ, RZ, R9, P2 ;  /* 0x000000ffff037224 */ /* 0x002fca00010e0609 */
[----:B------:R2:W-:Y:S01]  /*11480*/  LDGSTS.E.BYPASS.LTC128B.128 [R8+0x2c00], desc[UR36][R2.64], !P0 ;  /* 0x02c0000002087fae */ /* 0x0005e2000c101d64 */
[----:B------:R-:W-:Y:S02]  /*11490*/  ISETP.LT.OR P0, PT, R4, 0x61, P1 ;  /* 0x000000610400780c */ /* 0x000fe40000f01670 */
[----:B--2---:R-:W-:-:S05]  /*114a0*/  IADD3 R2, P2, R12, R20, RZ ;  /* 0x000000140c027210 */ /* 0x004fca0007f5e0ff */
[----:B---3--:R-:W-:-:S06]  /*114b0*/  IMAD.X R3, RZ, RZ, R10, P2 ;  /* 0x000000ffff037224 */ /* 0x008fcc00010e060a */
[----:B----4-:R0:W-:Y:S02]  /*114c0*/  LDGSTS.E.BYPASS.LTC128B.128 [R8+0x3400], desc[UR36][R2.64], !P0 ;  /* 0x0340000002087fae */ /* 0x0101e4000c101d64 */
.L_x_13990:
        /* <DEDUP_REMOVED lines=19> */
.L_x_13886:
        /* <DEDUP_REMOVED lines=12> */
.L_x_13887:
[----:B------:R-:W-:Y:S01]  /*116c0*/  R2UR UR4, R28 ;  /* 0x000000001c0472ca */ /* 0x000fe200000e0000 */
[----:B------:R-:W-:Y:S01]  /*116d0*/  ULDC.64 UR6, c[0x0][0x330] ;  /* 0x0000cc0000067ab9 */ /* 0x000fe20000000a00 */
[----:B------:R-:W-:Y:S01]  /*116e0*/  VIADD R27, R27, 0xffffffff ;  /* 0xffffffff1b1b7836 */ /* 0x000fe20000000000 */
[----:B------:R0:W-:Y:S01]  /*116f0*/  SYNCS.ARRIVE.TRANS64.A1T0 RZ, [R7+URZ+0x16850], RZ ;  /* 0x016850ff07ff79a7 */ /* 0x0001e2000810003f */
[----:B------:R-:W-:Y:S02]  /*11700*/  IMAD.U32 R5, RZ, RZ, UR6 ;  /* 0x00000006ff057e24 */ /* 0x000fe4000f8e00ff */
[----:B------:R-:W-:Y:S01]  /*11710*/  IMAD.MOV.U32 R3, RZ, RZ, R9 ;  /* 0x000000ffff037224 */ /* 0x000fe200078e0009 */
[----:B------:R-:W-:Y:S01]  /*11720*/  ISETP.GT.AND P0, PT, R27, UR52, PT ;  /* 0x000000341b007c0c */ /* 0x000fe2000bf04270 */
[----:B------:R-:W-:Y:S02]  /*11730*/  VIADD R4, R4, 0x80 ;  /* 0x0000008004047836 */ /* 0x000fe40000000000 */
[----:B------:R-:W-:-:S03]  /*11740*/  IMAD.WIDE.U32 R2, R5, UR42, R2 ;  /* 0x0000002a05027c25 */ /* 0x000fc6000f8e0002 */
        /* <DEDUP_REMOVED lines=8> */
[----:B------:R-:W-:Y:S01]  /*117d0*/  LEA.HI.X R19, R2, UR7, R19, 0x1, P2 ;  /* 0x0000000702137c11 */ /* 0x000fe200090f0c13 */
[----:B0-----:R-:W-:Y:S06]  /*117e0*/  @P0 BRA `(.L_x_13888) ;  /* 0xfffffff000600947 */ /* 0x001fec000383ffff */
[----:B------:R-:W-:Y:S05]  /*117f0*/  BSYNC B0 ;  /* 0x0000000000007941 */ /* 0x000fea0003800000 */
.L_x_13875:
[----:B------:R-:W-:-:S06]  /*11800*/  ULOP3.LUT UR4, UR38, 0x2, URZ, 0xfc, !UPT ;  /* 0x0000000226047892 */ /* 0x000fcc000f8efc3f */
[----:B0-----:R-:W-:-:S05]  /*11810*/  IMAD.U32 R0, RZ, RZ, UR4 ;  /* 0x00000004ff007e24 */ /* 0x001fca000f8e00ff */
[----:B------:R-:W-:-:S13]  /*11820*/  ISETP.NE.AND P0, PT, R0, 0x3, PT ;  /* 0x000000030000780c */ /* 0x000fda0003f05270 */
[----:B------:R-:W-:Y:S05]  /*11830*/  @!P0 BRA `(.L_x_13889) ;  /* 0x0000000000048947 */ /* 0x000fea0003800000 */
[----:B------:R-:W-:Y:S01]  /*11840*/  BPT.TRAP 0x1 ;  /* 0x000000040000795c */ /* 0x000fe20000300000 */
.L_x_13889:
[----:B------:R-:W-:Y:S01]  /*11850*/  LEA R0, R21, UR48, 0x3 ;  /* 0x0000003015007c11 */ /* 0x000fe2000f8e18ff */
        /* <DEDUP_REMOVED lines=11> */
.L_x_13991:
[----:B------:R-:W-:Y:S05]  /*11910*/  BSYNC B0 ;  /* 0x0000000000007941 */ /* 0x000fea0003800000 */
.L_x_13890:
        /* <DEDUP_REMOVED lines=25> */
[----:B-----5:R-:W-:-:S03]  /*11ab0*/  IMAD.X R7, RZ, RZ, R7, P3 ;  /* 0x000000ffff077224 */ /* 0x020fc600018e0607 */
        /* <DEDUP_REMOVED lines=23> */
[----:B----4-:R-:W-:-:S05]  /*11c30*/  IMAD.X R3, RZ, RZ, R22, P5 ;  /* 0x000000ffff037224 */ /* 0x010fca00028e0616 */
[----:B0-2---:R1:W-:Y:S03]  /*11c40*/  LDGSTS.E.BYPASS.LTC128B.128 [R4+0x3400], desc[UR36][R2.64], !P4 ;  /* 0x0340000002047fae */ /* 0x0053e6000e101d64 */
.L_x_14009:
        /* <DEDUP_REMOVED lines=9> */
.L_x_13893:
        /* <DEDUP_REMOVED lines=12> */
.L_x_13894:
[----:B------:R-:W-:Y:S01]  /*11da0*/  VIADD R2, R21, 0x1 ;  /* 0x0000000115027836 */ /* 0x000fe20000000000 */
[----:B------:R0:W-:Y:S04]  /*11db0*/  SYNCS.ARRIVE.TRANS64.A1T0 RZ, [R0+URZ+0x16850], RZ ;  /* 0x016850ff00ff79a7 */ /* 0x0001e8000810003f */
[----:B------:R-:W-:-:S04]  /*11dc0*/  ISETP.NE.AND P0, PT, R2, 0x2, PT ;  /* 0x000000020200780c */ /* 0x000fc80003f05270 */
[----:B0-----:R-:W-:Y:S02]  /*11dd0*/  SEL R0, RZ, 0x1, P0 ;  /* 0x00000001ff007807 */ /* 0x001fe40000000000 */
[----:B------:R-:W-:Y:S02]  /*11de0*/  SEL R2, R2, RZ, P0 ;  /* 0x000000ff02027207 */ /* 0x000fe40000000000 */
[----:B------:R-:W-:-:S07]  /*11df0*/  LOP3.LUT R0, R25, R0, RZ, 0x3c, !PT ;  /* 0x0000000019007212 */ /* 0x000fce00078e3cff */
.L_x_13856:
[----:B------:R-:W0:Y:S01]  /*11e00*/  S2R R4, SR_CgaCtaId ;  /* 0x0000000000047919 */ /* 0x000e220000008800 */
[----:B------:R-:W-:Y:S02]  /*11e10*/  MOV R3, 0x400 ;  /* 0x0000040000037802 */ /* 0x000fe40000000f00 */
[----:B------:R-:W-:Y:S02]  /*11e20*/  SHF.L.U32 R10, R10, 0x1f, RZ ;  /* 0x0000001f0a0a7819 */ /* 0x000fe400000006ff */
[----:B0-----:R-:W-:-:S04]  /*11e30*/  LEA R7, R4, R3, 0x18 ;  /* 0x0000000304077211 */ /* 0x001fc800078ec0ff */
[----:B------:R-:W0:Y:S02]  /*11e40*/  SYNCS.PHASECHK.TRANS64.TRYWAIT P0, [R7+URZ+0x16820], R10 ;  /* 0x0168200a070075a7 */ /* 0x000e24000800017f */
[----:B0-----:R-:W-:Y:S05]  /*11e50*/  @!P0 BRA `(.L_x_13895) ;  /* 0x0000003800f08947 */ /* 0x001fea0003800000 */
.L_x_14010:
[----:B------:R-:W-:-:S03]  /*11e60*/  UMOV UR4, 0xffffffff ;  /* 0xffffffff00047882 */ /* 0x000fc60000000000 */
[----:B------:R-:W-:Y:S05]  /*11e70*/  BRA.DIV UR4, `(.L_x_13896) ;  /* 0x0000003a04fc7947 */ /* 0x000fea000b800000 */
[----:B------:R-:W1:Y:S02]  /*11e80*/  S2R R3, SR_TID.X ;  /* 0x0000000000037919 */ /* 0x000e640000002100 */
[----:B-1----:R-:W-:-:S04]  /*11e90*/  SHF.R.U32.HI R3, RZ, 0x5, R3 ;  /* 0x00000005ff037819 */ /* 0x002fc80000011603 */
[----:B------:R-:W-:-:S05]  /*11ea0*/  LOP3.LUT R3, R3, 0x3, RZ, 0xc0, !PT ;  /* 0x0000000303037812 */ /* 0x000fca00078ec0ff */
[----:B------:R1:W2:Y:S02]  /*11eb0*/  SHFL.IDX PT, R14, R3, RZ, 0x1f ;  /* 0x00001fff030e7589 */ /* 0x0002a400000e0000 */
.L_x_14013:
[----:B--2---:R-:W-:-:S13]  /*11ec0*/  ISETP.NE.AND P0, PT, R14, RZ, PT ;  /* 0x000000ff0e00720c */ /* 0x004fda0003f05270 */
[----:B------:R-:W-:Y:S05]  /*11ed0*/  @P0 BRA `(.L_x_13764) ;  /* 0x0000000000880947 */ /* 0x000fea0003800000 */
[----:B------:R-:W-:-:S03]  /*11ee0*/  UMOV UR4, 0xffffffff ;  /* 0xffffffff00047882 */ /* 0x000fc60000000000 */
[----:B------:R-:W-:Y:S05]  /*11ef0*/  BRA.DIV UR4, `(.L_x_13897) ;  /* 0x0000003e04107947 */ /* 0x000fea000b800000 */
[----:B------:R-:W-:-:S13]  /*11f00*/  ELECT P6, URZ, PT ;  /* 0x00000000003f782f */ /* 0x000fda00038c0000 */
.L_x_14016:
[----:B------:R-:W-:Y:S05]  /*11f10*/  @!P6 BRA `(.L_x_13764) ;  /* 0x000000000078e947 */ /* 0x000fea0003800000 */
[----:B------:R-:W-:-:S06]  /*11f20*/  ULOP3.LUT UR4, UR38, 0x2, URZ, 0xfc, !UPT ;  /* 0x0000000226047892 */ /* 0x000fcc000f8efc3f */
[----:B-1----:R-:W-:-:S05]  /*11f30*/  IMAD.U32 R3, RZ, RZ, UR4 ;  /* 0x00000004ff037e24 */ /* 0x002fca000f8e00ff */
[----:B------:R-:W-:-:S13]  /*11f40*/  ISETP.NE.AND P0, PT, R3, 0x3, PT ;  /* 0x000000030300780c */ /* 0x000fda0003f05270 */
[----:B------:R-:W-:Y:S05]  /*11f50*/  @!P0 BRA `(.L_x_13898) ;  /* 0x0000000000048947 */ /* 0x000fea0003800000 */
[----:B------:R-:W-:Y:S01]  /*11f60*/  BPT.TRAP 0x1 ;  /* 0x000000040000795c */ /* 0x000fe20000300000 */
.L_x_13898:
[----:B------:R-:W-:Y:S01]  /*11f70*/  IMAD R5, R2, 0x8, R7 ;  /* 0x0000000802057824 */ /* 0x000fe200078e0207 */
[----:B------:R-:W-:Y:S01]  /*11f80*/  SHF.L.U32 R4, R0, 0x1f, RZ ;  /* 0x0000001f00047819 */ /* 0x000fe200000006ff */
[----:B------:R-:W-:-:S03]  /*11f90*/  VIADD R2, R2, 0x1 ;  /* 0x0000000102027836 */ /* 0x000fc60000000000 */
[----:B------:R-:W1:Y:S02]  /*11fa0*/  SYNCS.PHASECHK.TRANS64.TRYWAIT P1, [R5+URZ+0x16840], R4 ;  /* 0x01684004050075a7 */ /* 0x000e64000802017f */
[----:B------:R-:W-:-:S04]  /*11fb0*/  ISETP.NE.AND P2, PT, R2, 0x2, PT ;  /* 0x000000020200780c */ /* 0x000fc80003f45270 */
[----:B------:R-:W-:Y:S01]  /*11fc0*/  SEL R3, RZ, 0x1, P2 ;  /* 0x00000001ff037807 */ /* 0x000fe20001000000 */
[----:B-1----:R-:W-:Y:S08]  /*11fd0*/  @!P1 BRA `(.L_x_13899) ;  /* 0x0000003800f89947 */ /* 0x002ff00003800000 */
.L_x_14017:
[----:B------:R-:W-:Y:S02]  /*11fe0*/  SEL R2, R2, RZ, P2 ;  /* 0x000000ff02027207 */ /* 0x000fe40001000000 */
[----:B------:R-:W-:Y:S01]  /*11ff0*/  LOP3.LUT R0, R0, R3, RZ, 0x3c, !PT ;  /* 0x0000000300007212 */ /* 0x000fe200078e3cff */
[----:B------:R-:W-:Y:S06]  /*12000*/  @!P0 BRA `(.L_x_13900) ;  /* 0x0000000000048947 */ /* 0x000fec0003800000 */
[----:B------:R-:W-:Y:S01]  /*12010*/  BPT.TRAP 0x1 ;  /* 0x000000040000795c */ /* 0x000fe20000300000 */
.L_x_13900:
[----:B------:R-:W-:Y:S01]  /*12020*/  IMAD R3, R2, 0x8, R7 ;  /* 0x0000000802037824 */ /* 0x000fe200078e0207 */
[----:B------:R-:W-:-:S04]  /*12030*/  SHF.L.U32 R0, R0, 0x1f, RZ ;  /* 0x0000001f00007819 */ /* 0x000fc800000006ff */
[----:B------:R-:W2:Y:S02]  /*12040*/  SYNCS.PHASECHK.TRANS64.TRYWAIT P1, [R3+URZ+0x16840], R0 ;  /* 0x01684000030075a7 */ /* 0x000ea4000802017f */
[----:B--2---:R-:W-:Y:S05]  /*12050*/  @!P1 BRA `(.L_x_13901) ;  /* 0x0000003800ec9947 */ /* 0x004fea0003800000 */
.L_x_14018:
[----:B------:R-:W-:Y:S05]  /*12060*/  @!P0 BRA `(.L_x_13902) ;  /* 0x0000000000048947 */ /* 0x000fea0003800000 */
[----:B------:R-:W-:Y:S01]  /*12070*/  BPT.TRAP 0x1 ;  /* 0x000000040000795c */ /* 0x000fe20000300000 */
.L_x_13902:
[----:B------:R-:W3:Y:S02]  /*12080*/  SYNCS.PHASECHK.TRANS64.TRYWAIT P1, [R5+URZ+0x16860], R4 ;  /* 0x01686004050075a7 */ /* 0x000ee4000802017f */
[----:B---3--:R-:W-:Y:S05]  /*12090*/  @!P1 BRA `(.L_x_13903) ;  /* 0x0000003800f09947 */ /* 0x008fea0003800000 */
.L_x_14019:
[----:B------:R-:W-:Y:S05]  /*120a0*/  @!P0 BRA `(.L_x_13904) ;  /* 0x0000000000048947 */ /* 0x000fea0003800000 */
[----:B------:R-:W-:Y:S01]  /*120b0*/  BPT.TRAP 0x1 ;  /* 0x000000040000795c */ /* 0x000fe20000300000 */
.L_x_13904:
[----:B----4-:R4:W0:Y:S02]  /*120c0*/  SYNCS.PHASECHK.TRANS64.TRYWAIT P0, [R3+URZ+0x16860], R0 ;  /* 0x01686000030075a7 */ /* 0x010824000800017f */
[----:B0-----:R-:W-:Y:S05]  /*120d0*/  @!P0 NANOSLEEP.SYNCS 0x989680 ;  /* 0x009896800000895d */ /* 0x001fea0003900000 */
[----:B------:R-:W0:Y:S02]  /*120e0*/  @!P0 SYNCS.PHASECHK.TRANS64 P0, [R3+URZ+0x16860], R0 ;  /* 0x01686000030085a7 */ /* 0x000e24000800007f */
[----:B0-----:R-:W-:Y:S05]  /*120f0*/  @!P0 BRA `(.L_x_13904) ;  /* 0xfffffffc00f08947 */ /* 0x001fea000383ffff */
.L_x_13764:
[----:B------:R-:W-:Y:S05]  /*12100*/  BSYNC B6 ;  /* 0x0000000000067941 */ /* 0x000fea0003800000 */
.L_x_13761:
[----:B------:R-:W-:Y:S05]  /*12110*/  EXIT ;  /* 0x000000000000794d */ /* 0x000fea0003800000 */
.L_x_13774:
[----:B0-----:R-:W-:-:S04]  /*12120*/  IMAD.U32 R3, RZ, RZ, UR43 ;  /* 0x0000002bff037e24 */ /* 0x001fc8000f8e00ff */
[----:B------:R0:W1:Y:S03]  /*12130*/  SYNCS.PHASECHK.TRANS64.TRYWAIT P0, [R3+URZ+0x16800], R0 ;  /* 0x01680000030075a7 */ /* 0x000066000800017f */
[----:B-1----:R-:W-:Y:S05]  /*12140*/  @!P0 NANOSLEEP.SYNCS 0x989680 ;  /* 0x009896800000895d */ /* 0x002fea0003900000 */
[----:B------:R-:W1:Y:S02]  /*12150*/  @!P0 SYNCS.PHASECHK.TRANS64 P0, [R3+URZ+0x16800], R0 ;  /* 0x01680000030085a7 */ /* 0x000e64000800007f */
[----:B-1----:R-:W-:Y:S05]  /*12160*/  @!P0 BRA `(.L_x_13774) ;  /* 0xfffffffc00ec8947 */ /* 0x002fea000383ffff */
[----:B------:R-:W-:Y:S05]  /*12170*/  BRA `(.L_x_13905) ;  /* 0xfffffef400287947 */ /* 0x000fea000383ffff */
.L_x_13778:
[----:B0-----:R-:W-:-:S04]  /*12180*/  IMAD.U32 R3, RZ, RZ, UR43 ;  /* 0x0000002bff037e24 */ /* 0x001fc8000f8e00ff */
[----:B------:R0:W2:Y:S03]  /*12190*/  SYNCS.PHASECHK.TRANS64.TRYWAIT P1, [R3+URZ+0x16830], R0 ;  /* 0x01683000030075a7 */ /* 0x0000a6000802017f */
[----:B--2---:R-:W-:Y:S05]  /*121a0*/  @!P1 NANOSLEEP.SYNCS 0x989680 ;  /* 0x009896800000995d */ /* 0x004fea0003900000 */
[----:B------:R-:W2:Y:S02]  /*121b0*/  @!P1 SYNCS.PHASECHK.TRANS64 P1, [R3+URZ+0x16830], R0 ;  /* 0x01683000030095a7 */ /* 0x000ea4000802007f */
[----:B--2---:R-:W-:Y:S05]  /*121c0*/  @!P1 BRA `(.L_x_13778) ;  /* 0xfffffffc00ec9947 */ /* 0x004fea000383ffff */
[----:B------:R-:W-:Y:S05]  /*121d0*/  BRA `(.L_x_13777) ;  /* 0xfffffef400447947 */ /* 0x000fea000383ffff */
.L_x_13795:
[----:B-1----:R-:W-:-:S04]  /*121e0*/  IMAD.U32 R5, RZ, RZ, UR7 ;  /* 0x00000007ff057e24 */ /* 0x002fc8000f8e00ff */
[----:B------:R1:W2:Y:S03]  /*121f0*/  SYNCS.PHASECHK.TRANS64.TRYWAIT P1, [R5+URZ+0x16830], R0 ;  /* 0x01683000050075a7 */ /* 0x0002a6000802017f */
[----:B--2---:R-:W-:Y:S05]  /*12200*/  @!P1 NANOSLEEP.SYNCS 0x989680 ;  /* 0x009896800000995d */ /* 0x004fea0003900000 */
[----:B------:R-:W2:Y:S02]  /*12210*/  @!P1 SYNCS.PHASECHK.TRANS64 P1, [R5+URZ+0x16830], R0 ;  /* 0x01683000050095a7 */ /* 0x000ea4000802007f */
[----:B--2---:R-:W-:Y:S05]  /*12220*/  @!P1 BRA `(.L_x_13795) ;  /* 0xfffffffc00ec9947 */ /* 0x004fea000383ffff */
[----:B------:R-:W-:Y:S05]  /*12230*/  BRA `(.L_x_13792) ;  /* 0xffffff2800507947 */ /* 0x000fea000383ffff */
.L_x_13799:
[----:B-1----:R-:W-:-:S04]  /*12240*/  IMAD.U32 R5, RZ, RZ, UR10 ;  /* 0x0000000aff057e24 */ /* 0x002fc8000f8e00ff */
[----:B------:R1:W2:Y:S03]  /*12250*/  SYNCS.PHASECHK.TRANS64.TRYWAIT P1, [R5+URZ+0x16850], R0 ;  /* 0x01685000050075a7 */ /* 0x0002a6000802017f */
[----:B--2---:R-:W-:Y:S05]  /*12260*/  @!P1 NANOSLEEP.SYNCS 0x989680 ;  /* 0x009896800000995d */ /* 0x004fea0003900000 */
[----:B------:R-:W2:Y:S02]  /*12270*/  @!P1 SYNCS.PHASECHK.TRANS64 P1, [R5+URZ+0x16850], R0 ;  /* 0x01685000050095a7 */ /* 0x000ea4000802007f */
[----:B--2---:R-:W-:Y:S05]  /*12280*/  @!P1 BRA `(.L_x_13799) ;  /* 0xfffffffc00ec9947 */ /* 0x004fea000383ffff */
[----:B------:R-:W-:Y:S05]  /*12290*/  BRA `(.L_x_13796) ;  /* 0xffffff2800d47947 */ /* 0x000fea000383ffff */
.L_x_13818:
[----:B-1----:R-:W-:-:S04]  /*122a0*/  IMAD.U32 R11, RZ, RZ, UR7 ;  /* 0x00000007ff0b7e24 */ /* 0x002fc8000f8e00ff */
[----:B------:R1:W2:Y:S03]  /*122b0*/  SYNCS.PHASECHK.TRANS64.TRYWAIT P1, [R11+URZ+0x16830], R0 ;  /* 0x016830000b0075a7 */ /* 0x0002a6000802017f */
[----:B--2---:R-:W-:Y:S05]  /*122c0*/  @!P1 NANOSLEEP.SYNCS 0x989680 ;  /* 0x009896800000995d */ /* 0x004fea0003900000 */
[----:B------:R-:W2:Y:S02]  /*122d0*/  @!P1 SYNCS.PHASECHK.TRANS64 P1, [R11+URZ+0x16830], R0 ;  /* 0x016830000b0095a7 */ /* 0x000ea4000802007f */
[----:B--2---:R-:W-:Y:S05]  /*122e0*/  @!P1 BRA `(.L_x_13818) ;  /* 0xfffffffc00ec9947 */ /* 0x004fea000383ffff */
[----:B------:R-:W-:Y:S05]  /*122f0*/  BRA `(.L_x_13815) ;  /* 0xffffff58005c7947 */ /* 0x000fea000383ffff */
.L_x_13822:
[----:B-1----:R-:W-:-:S04]  /*12300*/  IMAD.U32 R11, RZ, RZ, UR10 ;  /* 0x0000000aff0b7e24 */ /* 0x002fc8000f8e00ff */
[----:B------:R1:W2:Y:S03]  /*12310*/  SYNCS.PHASECHK.TRANS64.TRYWAIT P1, [R11+URZ+0x16850], R0 ;  /* 0x016850000b0075a7 */ /* 0x0002a6000802017f */
[----:B--2---:R-:W-:Y:S05]  /*12320*/  @!P1 NANOSLEEP.SYNCS 0x989680 ;  /* 0x009896800000995d */ /* 0x004fea0003900000 */
[----:B------:R-:W2:Y:S02]  /*12330*/  @!P1 SYNCS.PHASECHK.TRANS64 P1, [R11+URZ+0x16850], R0 ;  /* 0x016850000b0095a7 */ /* 0x000ea4000802007f */
[----:B--2---:R-:W-:Y:S05]  /*12340*/  @!P1 BRA `(.L_x_13822) ;  /* 0xfffffffc00ec9947 */ /* 0x004fea000383ffff */
[----:B------:R-:W-:Y:S05]  /*12350*/  BRA `(.L_x_13819) ;  /* 0xffffff5800e07947 */ /* 0x000fea000383ffff */
.L_x_13830:
[----:B-1----:R-:W-:-:S04]  /*12360*/  IMAD.U32 R13, RZ, RZ, UR10 ;  /* 0x0000000aff0d7e24 */ /* 0x002fc8000f8e00ff */
[----:B------:R1:W2:Y:S03]  /*12370*/  SYNCS.PHASECHK.TRANS64.TRYWAIT P1, [R13+URZ+0x16830], R0 ;  /* 0x016830000d0075a7 */ /* 0x0002a6000802017f */
[----:B--2---:R-:W-:Y:S05]  /*12380*/  @!P1 NANOSLEEP.SYNCS 0x989680 ;  /* 0x009896800000995d */ /* 0x004fea0003900000 */
[----:B------:R-:W2:Y:S02]  /*12390*/  @!P1 SYNCS.PHASECHK.TRANS64 P1, [R13+URZ+0x16830], R0 ;  /* 0x016830000d0095a7 */ /* 0x000ea4000802007f */
[----:B--2---:R-:W-:Y:S05]  /*123a0*/  @!P1 BRA `(.L_x_13830) ;  /* 0xfffffffc00ec9947 */ /* 0x004fea000383ffff */
[----:B------:R-:W-:Y:S05]  /*123b0*/  BRA `(.L_x_13827) ;  /* 0xffffff7400987947 */ /* 0x000fea000383ffff */
.L_x_13834:
[----:B-1----:R-:W-:-:S04]  /*123c0*/  IMAD.U32 R13, RZ, RZ, UR10 ;  /* 0x0000000aff0d7e24 */ /* 0x002fc8000f8e00ff */
[----:B------:R1:W2:Y:S03]  /*123d0*/  SYNCS.PHASECHK.TRANS64.TRYWAIT P1, [R13+URZ+0x16850], R0 ;  /* 0x016850000d0075a7 */ /* 0x0002a6000802017f */
[----:B--2---:R-:W-:Y:S05]  /*123e0*/  @!P1 NANOSLEEP.SYNCS 0x989680 ;  /* 0x009896800000995d */ /* 0x004fea0003900000 */
[----:B------:R-:W2:Y:S02]  /*123f0*/  @!P1 SYNCS.PHASECHK.TRANS64 P1, [R13+URZ+0x16850], R0 ;  /* 0x016850000d0095a7 */ /* 0x000ea4000802007f */
[----:B--2---:R-:W-:Y:S05]  /*12400*/  @!P1 BRA `(.L_x_13834) ;  /* 0xfffffffc00ec9947 */ /* 0x004fea000383ffff */
[----:B------:R-:W-:Y:S05]  /*12410*/  BRA `(.L_x_13831) ;  /* 0xffffff78000c7947 */ /* 0x000fea000383ffff */
.L_x_13849:
[----:B-1----:R-:W-:-:S04]  /*12420*/  IMAD.U32 R6, RZ, RZ, UR8 ;  /* 0x00000008ff067e24 */ /* 0x002fc8000f8e00ff */
[----:B------:R1:W3:Y:S03]  /*12430*/  SYNCS.PHASECHK.TRANS64.TRYWAIT P1, [R6+URZ+0x16850], R5 ;  /* 0x01685005060075a7 */ /* 0x0002e6000802017f */
[----:B---3--:R-:W-:Y:S05]  /*12440*/  @!P1 NANOSLEEP.SYNCS 0x989680 ;  /* 0x009896800000995d */ /* 0x008fea0003900000 */
[----:B------:R-:W3:Y:S02]  /*12450*/  @!P1 SYNCS.PHASECHK.TRANS64 P1, [R6+URZ+0x16850], R5 ;  /* 0x01685005060095a7 */ /* 0x000ee4000802007f */
[----:B---3--:R-:W-:Y:S05]  /*12460*/  @!P1 BRA `(.L_x_13849) ;  /* 0xfffffffc00ec9947 */ /* 0x008fea000383ffff */
[----:B------:R-:W-:Y:S05]  /*12470*/  BRA `(.L_x_13848) ;  /* 0xffffffa000a87947 */ /* 0x000fea000383ffff */
.L_x_13867:
[----:B------:R-:W-:Y:S02]  /*12480*/  IMAD.MOV.U32 R13, RZ, RZ, R18 ;  /* 0x000000ffff0d7224 */ /* 0x000fe400078e0012 */
[----:B------:R-:W-:Y:S02]  /*12490*/  IMAD.MOV.U32 R12, RZ, RZ, RZ ;  /* 0x000000ffff0c7224 */ /* 0x000fe400078e00ff */
[----:B------:R-:W-:Y:S02]  /*124a0*/  IMAD.MOV.U32 R11, RZ, RZ, 0x1f ;  /* 0x0000001fff0b7424 */ /* 0x000fe400078e00ff */
[----:B------:R-:W-:-:S07]  /*124b0*/  IMAD.MOV.U32 R15, RZ, RZ, -0x1 ;  /* 0xffffffffff0f7424 */ /* 0x000fce00078e00ff */
[----:B0----5:R-:W-:Y:S05]  /*124c0*/  WARPSYNC.COLLECTIVE R15, `(.L_x_13906) ;  /* 0x000000000f087348 */ /* 0x021fea0003c00000 */
[----:B------:R1:W2:Y:S02]  /*124d0*/  SHFL.IDX P6, R14, R13, R12, R11 ;  /* 0x0000000c0d0e7389 */ /* 0x0002a400000c000b */
[----:B012--5:R-:W-:Y:S01]  /*124e0*/  ENDCOLLECTIVE ;  /* 0x000000000000791b */ /* 0x027fe20003800000 */
.L_x_13906:
[----:B------:R-:W-:Y:S05]  /*124f0*/  BRA `(.L_x_13907) ;  /* 0xffffffcc00207947 */ /* 0x000fea000383ffff */
.L_x_13869:
[----:B0-----:R-:W-:-:S04]  /*12500*/  IMAD.U32 R2, RZ, RZ, UR48 ;  /* 0x00000030ff027e24 */ /* 0x001fc8000f8e00ff */
[----:B------:R0:W1:Y:S03]  /*12510*/  SYNCS.PHASECHK.TRANS64.TRYWAIT P0, [R2+URZ+0x16840], R9 ;  /* 0x01684009020075a7 */ /* 0x000066000800017f */
[----:B-1----:R-:W-:Y:S05]  /*12520*/  @!P0 NANOSLEEP.SYNCS 0x989680 ;  /* 0x009896800000895d */ /* 0x002fea0003900000 */
[----:B------:R-:W1:Y:S02]  /*12530*/  @!P0 SYNCS.PHASECHK.TRANS64 P0, [R2+URZ+0x16840], R9 ;  /* 0x01684009020085a7 */ /* 0x000e64000800007f */
[----:B-1----:R-:W-:Y:S05]  /*12540*/  @!P0 BRA `(.L_x_13869) ;  /* 0xfffffffc00ec8947 */ /* 0x002fea000383ffff */
[----:B------:R-:W-:Y:S05]  /*12550*/  BRA `(.L_x_13908) ;  /* 0xffffffcc00a87947 */ /* 0x000fea000383ffff */
.L_x_13870:
        /* <DEDUP_REMOVED lines=8> */
.L_x_13910:
[----:B------:R-:W-:Y:S05]  /*125e0*/  BSYNC B0 ;  /* 0x0000000000007941 */ /* 0x000fea0003800000 */
.L_x_13909:
        /* <DEDUP_REMOVED lines=9> */
.L_x_13911:
[----:B------:R-:W-:Y:S02]  /*12680*/  IMAD.MOV.U32 R13, RZ, RZ, R4 ;  /* 0x000000ffff0d7224 */ /* 0x000fe400078e0004 */
        /* <DEDUP_REMOVED lines=8> */
.L_x_13912:
        /* <DEDUP_REMOVED lines=11> */
.L_x_13913:
[----:B------:R-:W-:Y:S02]  /*127c0*/  IMAD.MOV.U32 R13, RZ, RZ, R4 ;  /* 0x000000ffff0d7224 */ /* 0x000fe400078e0004 */
[----:B------:R-:W-:Y:S01]  /*127d0*/  IMAD.MOV.U32 R12, RZ, RZ, 0x2 ;  /* 0x00000002ff0c7424 */ /* 0x000fe200078e00ff */
[----:B------:R-:W-:-:S13]  /*127e0*/  @P0 LEA R2, P2, R18, R14, 0x1 ;  /* 0x0000000e12020211 */ /* 0x000fda00078408ff */
[----:B------:R-:W-:Y:S05]  /*127f0*/  WARPSYNC.COLLECTIVE R15, `(.L_x_13914) ;  /* 0x000000000f087348 */ /* 0x000fea0003c00000 */
[----:B------:R0:W1:Y:S02]  /*12800*/  SHFL.IDX P6, R14, R13, R12, R11 ;  /* 0x0000000c0d0e7389 */ /* 0x00006400000c000b */
[----:B01----:R-:W-:Y:S01]  /*12810*/  ENDCOLLECTIVE ;  /* 0x000000000000791b */ /* 0x003fe20003800000 */
.L_x_13914:
        /* <DEDUP_REMOVED lines=10> */
.L_x_13915:
[----:B------:R-:W-:Y:S02]  /*128c0*/  IMAD.MOV.U32 R13, RZ, RZ, R4 ;  /* 0x000000ffff0d7224 */ /* 0x000fe400078e0004 */
[----:B------:R-:W-:Y:S02]  /*128d0*/  IMAD.MOV.U32 R12, RZ, RZ, 0x3 ;  /* 0x00000003ff0c7424 */ /* 0x000fe400078e00ff */
[----:B------:R-:W-:-:S07]  /*128e0*/  IMAD.MOV.U32 R21, RZ, RZ, R14 ;  /* 0x000000ffff157224 */ /* 0x000fce00078e000e */
[----:B------:R-:W-:Y:S05]  /*128f0*/  WARPSYNC.COLLECTIVE R15, `(.L_x_13916) ;  /* 0x000000000f087348 */ /* 0x000fea0003c00000 */
[----:B------:R0:W1:Y:S02]  /*12900*/  SHFL.IDX P6, R14, R13, R12, R11 ;  /* 0x0000000c0d0e7389 */ /* 0x00006400000c000b */
[----:B01----:R-:W-:Y:S01]  /*12910*/  ENDCOLLECTIVE ;  /* 0x000000000000791b */ /* 0x003fe20003800000 */
.L_x_13916:
[----:B------:R-:W-:Y:S02]  /*12920*/  @P1 LEA R2, P0, R18, R21, 0x1 ;  /* 0x0000001512021211 */ /* 0x000fe400078008ff */
[----:B------:R-:W-:-:S03]  /*12930*/  @P1 LEA R21, R23, UR48, 0x1 ;  /* 0x0000003017151c11 */ /* 0x000fc6000f8e08ff */
[----:B------:R-:W-:Y:S01]  /*12940*/  @P1 IMAD.X R3, RZ, RZ, R6, P0 ;  /* 0x000000ffff031224 */ /* 0x000fe200000e0606 */
[----:B------:R-:W-:-:S04]  /*12950*/  ISETP.GE.AND P0, PT, R5, 0x31, PT ;  /* 0x000000310500780c */ /* 0x000fc80003f06270 */
[----:B------:R-:W-:Y:S01]  /*12960*/  @!PT LDS RZ, [RZ] ;  /* 0x00000000fffff984 */ /* 0x000fe20000000800 */
[----:B------:R-:W-:Y:S01]  /*12970*/  @!PT LDS RZ, [RZ] ;  /* 0x00000000fffff984 */ /* 0x000fe20000000800 */
[----:B------:R-:W-:Y:S01]  /*12980*/  @!PT LDS RZ, [RZ] ;  /* 0x00000000fffff984 */ /* 0x000fe20000000800 */
[----:B------:R0:W-:Y:S01]  /*12990*/  @P1 LDGSTS.E.BYPASS.LTC128B.128 [R21+0xf400], desc[UR36][R2.64], !P3 ;  /* 0x0f40000002151fae */ /* 0x0001e2000d901d64 */
[----:B------:R-:W-:Y:S01]  /*129a0*/  IMAD.MOV.U32 R13, RZ, RZ, R0 ;  /* 0x000000ffff0d7224 */ /* 0x000fe200078e0000 */
[----:B------:R-:W-:-:S07]  /*129b0*/  ISETP.GE.AND P1, PT, R5, 0x41, PT ;  /* 0x000000410500780c */ /* 0x000fce0003f26270 */
[----:B------:R-:W-:Y:S01]  /*129c0*/  @P0 LEA R8, R23, UR48, 0x1 ;  /* 0x0000003017080c11 */ /* 0x000fe2000f8e08ff */
[----:B------:R-:W-:-:S07]  /*129d0*/  IMAD.MOV.U32 R7, RZ, RZ, R14 ;  /* 0x000000ffff077224 */ /* 0x000fce00078e000e */
[----:B0-----:R-:W-:Y:S05]  /*129e0*/  WARPSYNC.COLLECTIVE R15, `(.L_x_13917) ;  /* 0x000000000f087348 */ /* 0x001fea0003c00000 */
[----:B------:R1:W2:Y:S02]  /*129f0*/  SHFL.IDX P6, R14, R13, R12, R11 ;  /* 0x0000000c0d0e7389 */ /* 0x0002a400000c000b */
[----:B012---:R-:W-:Y:S01]  /*12a00*/  ENDCOLLECTIVE ;  /* 0x000000000000791b */ /* 0x007fe20003800000 */
.L_x_13917:
[----:B------:R-:W-:Y:S01]  /*12a10*/  @P1 LEA R21, R23, UR48, 0x1 ;  /* 0x0000003017151c11 */ /* 0x000fe2000f8e08ff */
[----:B------:R-:W-:Y:S02]  /*12a20*/  IMAD.MOV.U32 R13, RZ, RZ, R4 ;  /* 0x000000ffff0d7224 */ /* 0x000fe400078e0004 */
[----:B------:R-:W-:Y:S01]  /*12a30*/  IMAD.MOV.U32 R12, RZ, RZ, 0x4 ;  /* 0x00000004ff0c7424 */ /* 0x000fe200078e00ff */
[----:B------:R-:W-:-:S13]  /*12a40*/  @P0 LEA R2, P2, R18, R14, 0x1 ;  /* 0x0000000e12020211 */ /* 0x000fda00078408ff */
[----:B------:R-:W-:Y:S05]  /*12a50*/  WARPSYNC.COLLECTIVE R15, `(.L_x_13918) ;  /* 0x000000000f087348 */ /* 0x000fea0003c00000 */
[----:B------:R0:W1:Y:S02]  /*12a60*/  SHFL.IDX P6, R14, R13, R12, R11 ;  /* 0x0000000c0d0e7389 */ /* 0x00006400000c000b */
[----:B01----:R-:W-:Y:S01]  /*12a70*/  ENDCOLLECTIVE ;  /* 0x000000000000791b */ /* 0x003fe20003800000 */
.L_x_13918:
        /* <DEDUP_REMOVED lines=10> */
.L_x_13919:
[----:B------:R-:W-:Y:S02]  /*12b20*/  IMAD.MOV.U32 R13, RZ, RZ, R4 ;  /* 0x000000ffff0d7224 */ /* 0x000fe400078e0004 */
[----:B------:R-:W-:Y:S02]  /*12b30*/  IMAD.MOV.U32 R12, RZ, RZ, 0x5 ;  /* 0x00000005ff0c7424 */ /* 0x000fe400078e00ff */
[----:B------:R-:W-:-:S07]  /*12b40*/  IMAD.MOV.U32 R9, RZ, RZ, R14 ;  /* 0x000000ffff097224 */ /* 0x000fce00078e000e */
[----:B------:R-:W-:Y:S05]  /*12b50*/  WARPSYNC.COLLECTIVE R15, `(.L_x_13920) ;  /* 0x000000000f087348 */ /* 0x000fea0003c00000 */
[----:B------:R0:W1:Y:S02]  /*12b60*/  SHFL.IDX P6, R14, R13, R12, R11 ;  /* 0x0000000c0d0e7389 */ /* 0x00006400000c000b */
[----:B01----:R-:W-:Y:S01]  /*12b70*/  ENDCOLLECTIVE ;  /* 0x000000000000791b */ /* 0x003fe20003800000 */
.L_x_13920:
[----:B------:R-:W-:-:S05]  /*12b80*/  @P1 LEA R2, P0, R18, R9, 0x1 ;  /* 0x0000000912021211 */ /* 0x000fca00078008ff */
[----:B------:R-:W-:Y:S01]  /*12b90*/  @P1 IMAD.X R3, RZ, RZ, R6, P0 ;  /* 0x000000ffff031224 */ /* 0x000fe200000e0606 */
[----:B------:R-:W-:-:S04]  /*12ba0*/  ISETP.GE.AND P0, PT, R5, 0x51, PT ;  /* 0x000000510500780c */ /* 0x000fc80003f06270 */
[----:B------:R-:W-:Y:S01]  /*12bb0*/  @!PT LDS RZ, [RZ] ;  /* 0x00000000fffff984 */ /* 0x000fe20000000800 */
[----:B------:R-:W-:Y:S01]  /*12bc0*/  @!PT LDS RZ, [RZ] ;  /* 0x00000000fffff984 */ /* 0x000fe20000000800 */
[----:B------:R-:W-:Y:S01]  /*12bd0*/  @!PT LDS RZ, [RZ] ;  /* 0x00000000fffff984 */ /* 0x000fe20000000800 */
[----:B------:R0:W-:Y:S01]  /*12be0*/  @P1 LDGSTS.E.BYPASS.LTC128B.128 [R21+0x10400], desc[UR36][R2.64], !P3 ;  /* 0x1040000002151fae */ /* 0x0001e2000d901d64 */
[----:B------:R-:W-:Y:S01]  /*12bf0*/  IMAD.MOV.U32 R13, RZ, RZ, R0 ;  /* 0x000000ffff0d7224 */ /* 0x000fe200078e0000 */
[----:B------:R-:W-:Y:S01]  /*12c00*/  ISETP.GE.AND P1, PT, R5, 0x61, PT ;  /* 0x000000610500780c */ /* 0x000fe20003f26270 */
[----:B------:R-:W-:-:S12]  /*12c10*/  IMAD.MOV.U32 R7, RZ, RZ, R14 ;  /* 0x000000ffff077224 */ /* 0x000fd800078e000e */
[----:B0-----:R-:W-:Y:S05]  /*12c20*/  WARPSYNC.COLLECTIVE R15, `(.L_x_13921) ;  /* 0x000000000f087348 */ /* 0x001fea0003c00000 */
[----:B------:R1:W2:Y:S02]  /*12c30*/  SHFL.IDX P6, R14, R13, R12, R11 ;  /* 0x0000000c0d0e7389 */ /* 0x0002a400000c000b */
[----:B012---:R-:W-:Y:S01]  /*12c40*/  ENDCOLLECTIVE ;  /* 0x000000000000791b */ /* 0x007fe20003800000 */
.L_x_13921:
[----:B------:R-:W-:Y:S02]  /*12c50*/  IMAD.MOV.U32 R13, RZ, RZ, R4 ;  /* 0x000000ffff0d7224 */ /* 0x000fe400078e0004 */
[----:B------:R-:W-:Y:S01]  /*12c60*/  IMAD.MOV.U32 R12, RZ, RZ, 0x6 ;  /* 0x00000006ff0c7424 */ /* 0x000fe200078e00ff */
[----:B------:R-:W-:-:S13]  /*12c70*/  @P0 LEA R2, P2, R18, R14, 0x1 ;  /* 0x0000000e12020211 */ /* 0x000fda00078408ff */
[----:B------:R-:W-:Y:S05]  /*12c80*/  WARPSYNC.COLLECTIVE R15, `(.L_x_13922) ;  /* 0x000000000f087348 */ /* 0x000fea0003c00000 */
[----:B------:R0:W1:Y:S02]  /*12c90*/  SHFL.IDX P6, R14, R13, R12, R11 ;  /* 0x0000000c0d0e7389 */ /* 0x00006400000c000b */
[----:B01----:R-:W-:Y:S01]  /*12ca0*/  ENDCOLLECTIVE ;  /* 0x000000000000791b */ /* 0x003fe20003800000 */
.L_x_13922:
[----:B------:R-:W-:Y:S01]  /*12cb0*/  @P0 IMAD.X R3, RZ, RZ, R7, P2 ;  /* 0x000000ffff030224 */ /* 0x000fe200010e0607 */
[----:B------:R-:W-:-:S05]  /*12cc0*/  @P0 LEA R7, R23, UR48, 0x1 ;  /* 0x0000003017070c11 */ /* 0x000fca000f8e08ff */
        /* <DEDUP_REMOVED lines=9> */
.L_x_13923:
[----:B------:R-:W-:Y:S02]  /*12d60*/  IMAD.MOV.U32 R13, RZ, RZ, R4 ;  /* 0x000000ffff0d7224 */ /* 0x000fe400078e0004 */
[----:B------:R-:W-:Y:S02]  /*12d70*/  IMAD.MOV.U32 R12, RZ, RZ, 0x7 ;  /* 0x00000007ff0c7424 */ /* 0x000fe400078e00ff */
[----:B------:R-:W-:-:S07]  /*12d80*/  IMAD.MOV.U32 R9, RZ, RZ, R14 ;  /* 0x000000ffff097224 */ /* 0x000fce00078e000e */
[----:B------:R-:W-:Y:S05]  /*12d90*/  WARPSYNC.COLLECTIVE R15, `(.L_x_13924) ;  /* 0x000000000f087348 */ /* 0x000fea0003c00000 */
[----:B------:R0:W1:Y:S02]  /*12da0*/  SHFL.IDX P6, R14, R13, R12, R11 ;  /* 0x0000000c0d0e7389 */ /* 0x00006400000c000b */
[----:B01----:R-:W-:Y:S01]  /*12db0*/  ENDCOLLECTIVE ;  /* 0x000000000000791b */ /* 0x003fe20003800000 */
.L_x_13924:
[----:B------:R-:W-:Y:S02]  /*12dc0*/  @P1 LEA R2, P0, R18, R9, 0x1 ;  /* 0x0000000912021211 */ /* 0x000fe400078008ff */
[----:B------:R-:W-:-:S03]  /*12dd0*/  @P1 LEA R9, R23, UR48, 0x1 ;  /* 0x0000003017091c11 */ /* 0x000fc6000f8e08ff */
        /* <DEDUP_REMOVED lines=10> */
.L_x_13925:
[----:B------:R-:W-:Y:S05]  /*12e80*/  BRA `(.L_x_13926) ;  /* 0xffffffc800b87947 */ /* 0x000fea000383ffff */
.L_x_13873:
        /* <DEDUP_REMOVED lines=8> */
.L_x_13927:
[----:B------:R-:W-:Y:S02]  /*12f10*/  VIADD R10, R4, 0x10 ;  /* 0x00000010040a7836 */ /* 0x000fe40000000000 */
[----:B------:R-:W-:Y:S02]  /*12f20*/  IMAD.MOV.U32 R13, RZ, RZ, R7 ;  /* 0x000000ffff0d7224 */ /* 0x000fe400078e0007 */
[----:B------:R-:W-:-:S07]  /*12f30*/  IMAD.MOV.U32 R2, RZ, RZ, R14 ;  /* 0x000000ffff027224 */ /* 0x000fce00078e000e */
[----:B------:R-:W-:Y:S05]  /*12f40*/  WARPSYNC.COLLECTIVE R15, `(.L_x_13928) ;  /* 0x000000000f087348 */ /* 0x000fea0003c00000 */
[----:B------:R0:W1:Y:S02]  /*12f50*/  SHFL.IDX P6, R14, R13, R12, R11 ;  /* 0x0000000c0d0e7389 */ /* 0x00006400000c000b */
[----:B01----:R-:W-:Y:S01]  /*12f60*/  ENDCOLLECTIVE ;  /* 0x000000000000791b */ /* 0x003fe20003800000 */
.L_x_13928:
[----:B------:R-:W-:Y:S02]  /*12f70*/  ULDC UR4, c[0x0][0x288] ;  /* 0x0000a20000047ab9 */ /* 0x000fe40000000800 */
[----:B------:R-:W-:-:S05]  /*12f80*/  IMAD R5, R9, UR4, RZ ;  /* 0x0000000409057c24 */ /* 0x000fca000f8e02ff */
        /* <DEDUP_REMOVED lines=10> */
.L_x_13929:
[----:B------:R-:W-:Y:S01]  /*13030*/  @!PT LDS RZ, [RZ] ;  /* 0x00000000fffff984 */ /* 0x000fe20000000800 */
[----:B------:R-:W-:Y:S01]  /*13040*/  @!PT LDS RZ, [RZ] ;  /* 0x00000000fffff984 */ /* 0x000fe20000000800 */
[----:B------:R-:W-:Y:S01]  /*13050*/  @!PT LDS RZ, [RZ] ;  /* 0x00000000fffff984 */ /* 0x000fe20000000800 */
[----:B------:R0:W-:Y:S01]  /*13060*/  @!P1 LDGSTS.E.BYPASS.LTC128B.128 [R25+0x8400], desc[UR36][R2.64], !P0 ;  /* 0x0840000002199fae */ /* 0x0001e2000c101d64 */
[----:B------:R-:W-:Y:S01]  /*13070*/  ISETP.GE.AND P1, PT, R10, R5, PT ;  /* 0x000000050a00720c */ /* 0x000fe20003f26270 */
[----:B------:R-:W-:-:S12]  /*13080*/  IMAD.MOV.U32 R13, RZ, RZ, R7 ;  /* 0x000000ffff0d7224 */ /* 0x000fd800078e0007 */
[----:B0-----:R-:W-:Y:S01]  /*13090*/  @!P1 LEA R25, R23, UR48, 0x1 ;  /* 0x0000003017199c11 */ /* 0x001fe2000f8e08ff */
[----:B------:R-:W-:-:S07]  /*130a0*/  IMAD.MOV.U32 R10, RZ, RZ, R14 ;  /* 0x000000ffff0a7224 */ /* 0x000fce00078e000e */
[----:B------:R-:W-:Y:S05]  /*130b0*/  WARPSYNC.COLLECTIVE R15, `(.L_x_13930) ;  /* 0x000000000f087348 */ /* 0x000fea0003c00000 */
[----:B------:R0:W1:Y:S02]  /*130c0*/  SHFL.IDX P6, R14, R13, R12, R11 ;  /* 0x0000000c0d0e7389 */ /* 0x00006400000c000b */
[----:B01----:R-:W-:Y:S01]  /*130d0*/  ENDCOLLECTIVE ;  /* 0x000000000000791b */ /* 0x003fe20003800000 */
.L_x_13930:
[----:B------:R-:W-:Y:S02]  /*130e0*/  IMAD.MOV.U32 R13, RZ, RZ, R8 ;  /* 0x000000ffff0d7224 */ /* 0x000fe400078e0008 */
[----:B------:R-:W-:Y:S02]  /*130f0*/  IMAD.MOV.U32 R12, RZ, RZ, 0x2 ;  /* 0x00000002ff0c7424 */ /* 0x000fe400078e00ff */
[----:B------:R-:W-:-:S07]  /*13100*/  IMAD.MOV.U32 R21, RZ, RZ, R14 ;  /* 0x000000ffff157224 */ /* 0x000fce00078e000e */
[----:B------:R-:W-:Y:S05]  /*13110*/  WARPSYNC.COLLECTIVE R15, `(.L_x_13931) ;  /* 0x000000000f087348 */ /* 0x000fea0003c00000 */
[----:B------:R0:W1:Y:S02]  /*13120*/  SHFL.IDX P6, R14, R13, R12, R11 ;  /* 0x0000000c0d0e7389 */ /* 0x00006400000c000b */
[----:B01----:R-:W-:Y:S01]  /*13130*/  ENDCOLLECTIVE ;  /* 0x000000000000791b */ /* 0x003fe20003800000 */
.L_x_13931:
[----:B------:R-:W-:-:S05]  /*13140*/  @!P1 LEA R2, P2, R18, R21, 0x1 ;  /* 0x0000001512029211 */ /* 0x000fca00078408ff */
[----:B------:R-:W-:Y:S02]  /*13150*/  @!P1 IMAD.X R3, RZ, RZ, R10, P2 ;  /* 0x000000ffff039224 */ /* 0x000fe400010e060a */
[----:B------:R-:W-:-:S03]  /*13160*/  VIADD R10, R4, 0x20 ;  /* 0x00000020040a7836 */ /* 0x000fc60000000000 */
[----:B------:R-:W-:Y:S01]  /*13170*/  @!PT LDS RZ, [RZ] ;  /* 0x00000000fffff984 */ /* 0x000fe20000000800 */
[----:B------:R-:W-:Y:S01]  /*13180*/  @!PT LDS RZ, [RZ] ;  /* 0x00000000fffff984 */ /* 0x000fe20000000800 */
[----:B------:R-:W-:Y:S01]  /*13190*/  @!PT LDS RZ, [RZ] ;  /* 0x00000000fffff984 */ /* 0x000fe20000000800 */
[----:B------:R0:W-:Y:S01]  /*131a0*/  @!P1 LDGSTS.E.BYPASS.LTC128B.128 [R25+0x8c00], desc[UR36][R2.64], !P0 ;  /* 0x08c0000002199fae */ /* 0x0001e2000c101d64 */
[----:B------:R-:W-:Y:S01]  /*131b0*/  IMAD.MOV.U32 R13, RZ, RZ, R7 ;  /* 0x000000ffff0d7224 */ /* 0x000fe200078e0007 */
[----:B------:R-:W-:Y:S01]  /*131c0*/  ISETP.GE.AND P1, PT, R10, R5, PT ;  /* 0x000000050a00720c */ /* 0x000fe20003f26270 */
[----:B------:R-:W-:Y:S02]  /*131d0*/  VIADD R10, R4, 0x30 ;  /* 0x00000030040a7836 */ /* 0x000fe40000000000 */
[----:B------:R-:W-:-:S10]  /*131e0*/  IMAD.MOV.U32 R9, RZ, RZ, R14 ;  /* 0x000000ffff097224 */ /* 0x000fd400078e000e */
[----:B0-----:R-:W-:Y:S05]  /*131f0*/  WARPSYNC.COLLECTIVE R15, `(.L_x_13932) ;  /* 0x000000000f087348 */ /* 0x001fea0003c00000 */
[----:B------:R1:W2:Y:S02]  /*13200*/  SHFL.IDX P6, R14, R13, R12, R11 ;  /* 0x0000000c0d0e7389 */ /* 0x0002a400000c000b */
[----:B012---:R-:W-:Y:S01]  /*13210*/  ENDCOLLECTIVE ;  /* 0x000000000000791b */ /* 0x007fe20003800000 */
.L_x_13932:
[----:B------:R-:W-:Y:S01]  /*13220*/  @!P1 LEA R20, R23, UR48, 0x1 ;  /* 0x0000003017149c11 */ /* 0x000fe2000f8e08ff */
[----:B------:R-:W-:Y:S02]  /*13230*/  IMAD.MOV.U32 R13, RZ, RZ, R8 ;  /* 0x000000ffff0d7224 */ /* 0x000fe400078e0008 */
[----:B------:R-:W-:Y:S01]  /*13240*/  IMAD.MOV.U32 R12, RZ, RZ, 0x3 ;  /* 0x00000003ff0c7424 */ /* 0x000fe200078e00ff */
[----:B------:R-:W-:-:S13]  /*13250*/  @!P1 LEA R2, P2, R18, R14, 0x1 ;  /* 0x0000000e12029211 */ /* 0x000fda00078408ff */
[----:B------:R-:W-:Y:S05]  /*13260*/  WARPSYNC.COLLECTIVE R15, `(.L_x_13933) ;  /* 0x000000000f087348 */ /* 0x000fea0003c00000 */
[----:B------:R0:W1:Y:S02]  /*13270*/  SHFL.IDX P6, R14, R13, R12, R11 ;  /* 0x0000000c0d0e7389 */ /* 0x00006400000c000b */
[----:B01----:R-:W-:Y:S01]  /*13280*/  ENDCOLLECTIVE ;  /* 0x000000000000791b */ /* 0x003fe20003800000 */
.L_x_13933:
[----:B------:R-:W-:-:S05]  /*13290*/  @!P1 IMAD.X R3, RZ, RZ, R9, P2 ;  /* 0x000000ffff039224 */ /* 0x000fca00010e0609 */
[----:B------:R-:W-:Y:S01]  /*132a0*/  @!PT LDS RZ, [RZ] ;  /* 0x00000000fffff984 */ /* 0x000fe20000000800 */
[----:B------:R-:W-:Y:S01]  /*132b0*/  @!PT LDS RZ, [RZ] ;  /* 0x00000000fffff984 */ /* 0x000fe20000000800 */
[----:B------:R-:W-:Y:S01]  /*132c0*/  @!PT LDS RZ, [RZ] ;  /* 0x00000000fffff984 */ /* 0x000fe20000000800 */
[----:B------:R0:W-:Y:S01]  /*132d0*/  @!P1 LDGSTS.E.BYPASS.LTC128B.128 [R20+0x9400], desc[UR36][R2.64], !P0 ;  /* 0x0940000002149fae */ /* 0x0001e2000c101d64 */
[----:B------:R-:W-:Y:S01]  /*132e0*/  ISETP.GE.AND P1, PT, R10, R5, PT ;  /* 0x000000050a00720c */ /* 0x000fe20003f26270 */
[----:B------:R-:W-:-:S12]  /*132f0*/  IMAD.MOV.U32 R13, RZ, RZ, R7 ;  /* 0x000000ffff0d7224 */ /* 0x000fd800078e0007 */
[----:B------:R-:W-:Y:S01]  /*13300*/  @!P1 LEA R25, R23, UR48, 0x1 ;  /* 0x0000003017199c11 */ /* 0x000fe2000f8e08ff */
[----:B0-----:R-:W-:-:S07]  /*13310*/  IMAD.MOV.U32 R10, RZ, RZ, R14 ;  /* 0x000000ffff0a7224 */ /* 0x001fce00078e000e */
[----:B------:R-:W-:Y:S05]  /*13320*/  WARPSYNC.COLLECTIVE R15, `(.L_x_13934) ;  /* 0x000000000f087348 */ /* 0x000fea0003c00000 */
[----:B------:R0:W1:Y:S02]  /*13330*/  SHFL.IDX P6, R14, R13, R12, R11 ;  /* 0x0000000c0d0e7389 */ /* 0x00006400000c000b */
[----:B01----:R-:W-:Y:S01]  /*13340*/  ENDCOLLECTIVE ;  /* 0x000000000000791b */ /* 0x003fe20003800000 */
.L_x_13934:
[----:B------:R-:W-:Y:S02]  /*13350*/  IMAD.MOV.U32 R13, RZ, RZ, R8 ;  /* 0x000000ffff0d7224 */ /* 0x000fe400078e0008 */
[----:B------:R-:W-:Y:S02]  /*13360*/  IMAD.MOV.U32 R12, RZ, RZ, 0x4 ;  /* 0x00000004ff0c7424 */ /* 0x000fe400078e00ff */
[----:B------:R-:W-:-:S07]  /*13370*/  IMAD.MOV.U32 R21, RZ, RZ, R14 ;  /* 0x000000ffff157224 */ /* 0x000fce00078e000e */
[----:B------:R-:W-:Y:S05]  /*13380*/  WARPSYNC.COLLECTIVE R15, `(.L_x_13935) ;  /* 0x000000000f087348 */ /* 0x000fea0003c00000 */
[----:B------:R0:W1:Y:S02]  /*13390*/  SHFL.IDX P6, R14, R13, R12, R11 ;  /* 0x0000000c0d0e7389 */ /* 0x00006400000c000b */
[----:B01----:R-:W-:Y:S01]  /*133a0*/  ENDCOLLECTIVE ;  /* 0x000000000000791b */ /* 0x003fe20003800000 */
.L_x_13935:
        /* <DEDUP_REMOVED lines=14> */
.L_x_13936:
[----:B------:R-:W-:Y:S01]  /*13490*/  @!P1 LEA R20, R23, UR48, 0x1 ;  /* 0x0000003017149c11 */ /* 0x000fe2000f8e08ff */
[----:B------:R-:W-:Y:S02]  /*134a0*/  IMAD.MOV.U32 R13, RZ, RZ, R8 ;  /* 0x000000ffff0d7224 */ /* 0x000fe400078e0008 */
[----:B------:R-:W-:Y:S01]  /*134b0*/  IMAD.MOV.U32 R12, RZ, RZ, 0x5 ;  /* 0x00000005ff0c7424 */ /* 0x000fe200078e00ff */
[----:B------:R-:W-:-:S13]  /*134c0*/  @!P1 LEA R2, P2, R18, R14, 0x1 ;  /* 0x0000000e12029211 */ /* 0x000fda00078408ff */
[----:B------:R-:W-:Y:S05]  /*134d0*/  WARPSYNC.COLLECTIVE R15, `(.L_x_13937) ;  /* 0x000000000f087348 */ /* 0x000fea0003c00000 */
[----:B------:R0:W1:Y:S02]  /*134e0*/  SHFL.IDX P6, R14, R13, R12, R11 ;  /* 0x0000000c0d0e7389 */ /* 0x00006400000c000b */
[----:B01----:R-:W-:Y:S01]  /*134f0*/  ENDCOLLECTIVE ;  /* 0x000000000000791b */ /* 0x003fe20003800000 */
.L_x_13937:
[----:B------:R-:W-:-:S05]  /*13500*/  @!P1 IMAD.X R3, RZ, RZ, R9, P2 ;  /* 0x000000ffff039224 */ /* 0x000fca00010e0609 */
[----:B------:R-:W-:Y:S01]  /*13510*/  @!PT LDS RZ, [RZ] ;  /* 0x00000000fffff984 */ /* 0x000fe20000000800 */
[----:B------:R-:W-:Y:S01]  /*13520*/  @!PT LDS RZ, [RZ] ;  /* 0x00000000fffff984 */ /* 0x000fe20000000800 */
[----:B------:R-:W-:Y:S01]  /*13530*/  @!PT LDS RZ, [RZ] ;  /* 0x00000000fffff984 */ /* 0x000fe20000000800 */
[----:B------:R0:W-:Y:S01]  /*13540*/  @!P1 LDGSTS.E.BYPASS.LTC128B.128 [R20+0xa400], desc[UR36][R2.64], !P0 ;  /* 0x0a40000002149fae */ /* 0x0001e2000c101d64 */
[----:B------:R-:W-:Y:S01]  /*13550*/  ISETP.GE.AND P1, PT, R10, R5, PT ;  /* 0x000000050a00720c */ /* 0x000fe20003f26270 */
[----:B------:R-:W-:Y:S02]  /*13560*/  IMAD.MOV.U32 R13, RZ, RZ, R7 ;  /* 0x000000ffff0d7224 */ /* 0x000fe400078e0007 */
[----:B------:R-:W-:-:S10]  /*13570*/  IMAD.MOV.U32 R10, RZ, RZ, R14 ;  /* 0x000000ffff0a7224 */ /* 0x000fd400078e000e */
[----:B0-----:R-:W-:Y:S05]  /*13580*/  WARPSYNC.COLLECTIVE R15, `(.L_x_13938) ;  /* 0x000000000f087348 */ /* 0x001fea0003c00000 */
[----:B------:R1:W2:Y:S02]  /*13590*/  SHFL.IDX P6, R14, R13, R12, R11 ;  /* 0x0000000c0d0e7389 */ /* 0x0002a400000c000b */
[----:B012---:R-:W-:Y:S01]  /*135a0*/  ENDCOLLECTIVE ;  /* 0x000000000000791b */ /* 0x007fe20003800000 */
.L_x_13938:
[----:B------:R-:W-:Y:S02]  /*135b0*/  IMAD.MOV.U32 R13, RZ, RZ, R8 ;  /* 0x000000ffff0d7224 */ /* 0x000fe400078e0008 */
[----:B------:R-:W-:Y:S02]  /*135c0*/  IMAD.MOV.U32 R12, RZ, RZ, 0x6 ;  /* 0x00000006ff0c7424 */ /* 0x000fe400078e00ff */
[----:B------:R-:W-:-:S07]  /*135d0*/  IMAD.MOV.U32 R21, RZ, RZ, R14 ;  /* 0x000000ffff157224 */ /* 0x000fce00078e000e */
[----:B------:R-:W-:Y:S05]  /*135e0*/  WARPSYNC.COLLECTIVE R15, `(.L_x_13939) ;  /* 0x000000000f087348 */ /* 0x000fea0003c00000 */
[----:B------:R0:W1:Y:S02]  /*135f0*/  SHFL.IDX P6, R14, R13, R12, R11 ;  /* 0x0000000c0d0e7389 */ /* 0x00006400000c000b */
[----:B01----:R-:W-:Y:S01]  /*13600*/  ENDCOLLECTIVE ;  /* 0x000000000000791b */ /* 0x003fe20003800000 */
.L_x_13939:
[----:B------:R-:W-:Y:S02]  /*13610*/  @!P1 LEA R2, P2, R18, R21, 0x1 ;  /* 0x0000001512029211 */ /* 0x000fe400078408ff */
[----:B------:R-:W-:-:S03]  /*13620*/  @!P1 LEA R21, R23, UR48, 0x1 ;  /* 0x0000003017159c11 */ /* 0x000fc6000f8e08ff */
        /* <DEDUP_REMOVED lines=12> */
.L_x_13940:
[----:B------:R-:W-:Y:S01]  /*136f0*/  @!P1 LEA R25, R23, UR48, 0x1 ;  /* 0x0000003017199c11 */ /* 0x000fe2000f8e08ff */
[----:B------:R-:W-:Y:S02]  /*13700*/  IMAD.MOV.U32 R13, RZ, RZ, R8 ;  /* 0x000000ffff0d7224 */ /* 0x000fe400078e0008 */
[----:B------:R-:W-:Y:S01]  /*13710*/  IMAD.MOV.U32 R12, RZ, RZ, 0x7 ;  /* 0x00000007ff0c7424 */ /* 0x000fe200078e00ff */
[----:B------:R-:W-:-:S13]  /*13720*/  @!P1 LEA R2, P2, R18, R14, 0x1 ;  /* 0x0000000e12029211 */ /* 0x000fda00078408ff */
[----:B------:R-:W-:Y:S05]  /*13730*/  WARPSYNC.COLLECTIVE R15, `(.L_x_13941) ;  /* 0x000000000f087348 */ /* 0x000fea0003c00000 */
[----:B------:R0:W1:Y:S02]  /*13740*/  SHFL.IDX P6, R14, R13, R12, R11 ;  /* 0x0000000c0d0e7389 */ /* 0x00006400000c000b */
[----:B01----:R-:W-:Y:S01]  /*13750*/  ENDCOLLECTIVE ;  /* 0x000000000000791b */ /* 0x003fe20003800000 */
.L_x_13941:
[----:B------:R-:W-:-:S05]  /*13760*/  @!P1 IMAD.X R3, RZ, RZ, R9, P2 ;  /* 0x000000ffff039224 */ /* 0x000fca00010e0609 */
[----:B------:R-:W-:Y:S01]  /*13770*/  @!PT LDS RZ, [RZ] ;  /* 0x00000000fffff984 */ /* 0x000fe20000000800 */
[----:B------:R-:W-:Y:S01]  /*13780*/  @!PT LDS RZ, [RZ] ;  /* 0x00000000fffff984 */ /* 0x000fe20000000800 */
[----:B------:R-:W-:Y:S01]  /*13790*/  @!PT LDS RZ, [RZ] ;  /* 0x00000000fffff984 */ /* 0x000fe20000000800 */
[----:B------:R0:W-:Y:S01]  /*137a0*/  @!P1 LDGSTS.E.BYPASS.LTC128B.128 [R25+0xb400], desc[UR36][R2.64], !P0 ;  /* 0x0b40000002199fae */ /* 0x0001e2000c101d64 */
[----:B------:R-:W-:Y:S02]  /*137b0*/  IMAD.MOV.U32 R13, RZ, RZ, R7 ;  /* 0x000000ffff0d7224 */ /* 0x000fe400078e0007 */
[----:B0-----:R-:W-:Y:S02]  /*137c0*/  VIADD R2, R4, 0x70 ;  /* 0x0000007004027836 */ /* 0x001fe40000000000 */
[----:B------:R-:W-:-:S03]  /*137d0*/  IMAD.MOV.U32 R8, RZ, RZ, R14 ;  /* 0x000000ffff087224 */ /* 0x000fc600078e000e */
[----:B------:R-:W-:-:S13]  /*137e0*/  ISETP.GE.AND P1, PT, R2, R5, PT ;  /* 0x000000050200720c */ /* 0x000fda0003f26270 */
[----:B------:R-:W-:Y:S05]  /*137f0*/  WARPSYNC.COLLECTIVE R15, `(.L_x_13942) ;  /* 0x000000000f087348 */ /* 0x000fea0003c00000 */
[----:B------:R0:W1:Y:S02]  /*13800*/  SHFL.IDX P6, R14, R13, R12, R11 ;  /* 0x0000000c0d0e7389 */ /* 0x00006400000c000b */
[----:B01----:R-:W-:Y:S01]  /*13810*/  ENDCOLLECTIVE ;  /* 0x000000000000791b */ /* 0x003fe20003800000 */
.L_x_13942:
[----:B------:R-:W-:Y:S01]  /*13820*/  @!P1 LEA R21, R23, UR48, 0x1 ;  /* 0x0000003017159c11 */ /* 0x000fe2000f8e08ff */
[----:B------:R-:W-:Y:S02]  /*13830*/  IMAD.MOV.U32 R13, RZ, RZ, R6 ;  /* 0x000000ffff0d7224 */ /* 0x000fe400078e0006 */
[----:B------:R-:W-:Y:S02]  /*13840*/  IMAD.MOV.U32 R12, RZ, RZ, RZ ;  /* 0x000000ffff0c7224 */ /* 0x000fe400078e00ff */
[----:B------:R-:W-:-:S07]  /*13850*/  IMAD.MOV.U32 R7, RZ, RZ, R14 ;  /* 0x000000ffff077224 */ /* 0x000fce00078e000e */
[----:B------:R-:W-:Y:S05]  /*13860*/  WARPSYNC.COLLECTIVE R15, `(.L_x_13943) ;  /* 0x000000000f087348 */ /* 0x000fea0003c00000 */
[----:B------:R0:W1:Y:S02]  /*13870*/  SHFL.IDX P6, R14, R13, R12, R11 ;  /* 0x0000000c0d0e7389 */ /* 0x00006400000c000b */
[----:B01----:R-:W-:Y:S01]  /*13880*/  ENDCOLLECTIVE ;  /* 0x000000000000791b */ /* 0x003fe20003800000 */
.L_x_13943:
        /* <DEDUP_REMOVED lines=14> */
.L_x_13944:
[----:B------:R-:W-:Y:S01]  /*13970*/  @!P1 LEA R25, R23, UR48, 0x1 ;  /* 0x0000003017199c11 */ /* 0x000fe2000f8e08ff */
[----:B------:R-:W-:Y:S02]  /*13980*/  IMAD.MOV.U32 R13, RZ, RZ, R6 ;  /* 0x000000ffff0d7224 */ /* 0x000fe400078e0006 */
[----:B------:R-:W-:Y:S01]  /*13990*/  IMAD.MOV.U32 R12, RZ, RZ, 0x1 ;  /* 0x00000001ff0c7424 */ /* 0x000fe200078e00ff */
[----:B------:R-:W-:-:S13]  /*139a0*/  @!P1 LEA R2, P2, R18, R14, 0x1 ;  /* 0x0000000e12029211 */ /* 0x000fda00078408ff */
[----:B------:R-:W-:Y:S05]  /*139b0*/  WARPSYNC.COLLECTIVE R15, `(.L_x_13945) ;  /* 0x000000000f087348 */ /* 0x000fea0003c00000 */
[----:B------:R0:W1:Y:S02]  /*139c0*/  SHFL.IDX P6, R14, R13, R12, R11 ;  /* 0x0000000c0d0e7389 */ /* 0x00006400000c000b */
[----:B01----:R-:W-:Y:S01]  /*139d0*/  ENDCOLLECTIVE ;  /* 0x000000000000791b */ /* 0x003fe20003800000 */
.L_x_13945:
        /* <DEDUP_REMOVED lines=11> */
.L_x_13946:
[----:B------:R-:W-:Y:S02]  /*13a90*/  IMAD.MOV.U32 R13, RZ, RZ, R6 ;  /* 0x000000ffff0d7224 */ /* 0x000fe400078e0006 */
[----:B------:R-:W-:Y:S02]  /*13aa0*/  IMAD.MOV.U32 R12, RZ, RZ, 0x2 ;  /* 0x00000002ff0c7424 */ /* 0x000fe400078e00ff */
[----:B------:R-:W-:-:S07]  /*13ab0*/  IMAD.MOV.U32 R9, RZ, RZ, R14 ;  /* 0x000000ffff097224 */ /* 0x000fce00078e000e */
[----:B------:R-:W-:Y:S05]  /*13ac0*/  WARPSYNC.COLLECTIVE R15, `(.L_x_13947) ;  /* 0x000000000f087348 */ /* 0x000fea0003c00000 */
[----:B------:R0:W1:Y:S02]  /*13ad0*/  SHFL.IDX P6, R14, R13, R12, R11 ;  /* 0x0000000c0d0e7389 */ /* 0x00006400000c000b */
[----:B01----:R-:W-:Y:S01]  /*13ae0*/  ENDCOLLECTIVE ;  /* 0x000000000000791b */ /* 0x003fe20003800000 */
.L_x_13947:
        /* <DEDUP_REMOVED lines=12> */
.L_x_13948:
[----:B------:R-:W-:-:S05]  /*13bb0*/  VIADD R2, R4, 0xa0 ;  /* 0x000000a004027836 */ /* 0x000fca0000000000 */
[----:B------:R-:W-:Y:S01]  /*13bc0*/  ISETP.GE.AND P1, PT, R2, R5, PT ;  /* 0x000000050200720c */ /* 0x000fe20003f26270 */
[----:B------:R-:W-:Y:S02]  /*13bd0*/  IMAD.MOV.U32 R13, RZ, RZ, R6 ;  /* 0x000000ffff0d7224 */ /* 0x000fe400078e0006 */
[----:B------:R-:W-:-:S10]  /*13be0*/  IMAD.MOV.U32 R12, RZ, RZ, 0x3 ;  /* 0x00000003ff0c7424 */ /* 0x000fd400078e00ff */
[----:B------:R-:W-:-:S13]  /*13bf0*/  @!P1 LEA R2, P2, R18, R14, 0x1 ;  /* 0x0000000e12029211 */ /* 0x000fda00078408ff */
[----:B------:R-:W-:Y:S05]  /*13c00*/  WARPSYNC.COLLECTIVE R15, `(.L_x_13949) ;  /* 0x000000000f087348 */ /* 0x000fea0003c00000 */
[----:B------:R0:W1:Y:S02]  /*13c10*/  SHFL.IDX P6, R14, R13, R12, R11 ;  /* 0x0000000c0d0e7389 */ /* 0x00006400000c000b */
[----:B01----:R-:W-:Y:S01]  /*13c20*/  ENDCOLLECTIVE ;  /* 0x000000000000791b */ /* 0x003fe20003800000 */
.L_x_13949:
        /* <DEDUP_REMOVED lines=11> */
.L_x_13950:
[----:B------:R-:W-:Y:S05]  /*13ce0*/  BRA `(.L_x_13951) ;  /* 0xffffffc800687947 */ /* 0x000fea000383ffff */
.L_x_13874:
[----:B0-----:R-:W-:-:S04]  /*13cf0*/  IMAD.U32 R3, RZ, RZ, UR48 ;  /* 0x00000030ff037e24 */ /* 0x001fc8000f8e00ff */
[----:B------:R0:W1:Y:S03]  /*13d00*/  SYNCS.PHASECHK.TRANS64.TRYWAIT P0, [R3+URZ+0x16820], R0 ;  /* 0x01682000030075a7 */ /* 0x000066000800017f */
[----:B-1----:R-:W-:Y:S05]  /*13d10*/  @!P0 NANOSLEEP.SYNCS 0x989680 ;  /* 0x009896800000895d */ /* 0x002fea0003900000 */
[----:B------:R-:W1:Y:S02]  /*13d20*/  @!P0 SYNCS.PHASECHK.TRANS64 P0, [R3+URZ+0x16820], R0 ;  /* 0x01682000030085a7 */ /* 0x000e64000800007f */
[----:B-1----:R-:W-:Y:S05]  /*13d30*/  @!P0 BRA `(.L_x_13874) ;  /* 0xfffffffc00ec8947 */ /* 0x002fea000383ffff */
[----:B------:R-:W-:Y:S05]  /*13d40*/  BRA `(.L_x_13952) ;  /* 0xffffffc800a07947 */ /* 0x000fea000383ffff */
.L_x_13878:
[----:B0-----:R0:W1:Y:S02]  /*13d50*/  SYNCS.PHASECHK.TRANS64.TRYWAIT P0, [R7+URZ+0x16840], R2 ;  /* 0x01684002070075a7 */ /* 0x001064000800017f */
[----:B-1----:R-:W-:Y:S05]  /*13d60*/  @!P0 NANOSLEEP.SYNCS 0x989680 ;  /* 0x009896800000895d */ /* 0x002fea0003900000 */
[----:B------:R-:W1:Y:S02]  /*13d70*/  @!P0 SYNCS.PHASECHK.TRANS64 P0, [R7+URZ+0x16840], R2 ;  /* 0x01684002070085a7 */ /* 0x000e64000800007f */
[----:B-1----:R-:W-:Y:S05]  /*13d80*/  @!P0 BRA `(.L_x_13878) ;  /* 0xfffffffc00f08947 */ /* 0x002fea000383ffff */
[----:B------:R-:W-:Y:S05]  /*13d90*/  BRA `(.L_x_13953) ;  /* 0xffffffcc00807947 */ /* 0x000fea000383ffff */
.L_x_13879:
        /* <DEDUP_REMOVED lines=8> */
.L_x_13955:
[----:B------:R-:W-:Y:S05]  /*13e20*/  BSYNC B1 ;  /* 0x0000000000017941 */ /* 0x000fea0003800000 */
.L_x_13954:
        /* <DEDUP_REMOVED lines=9> */
.L_x_13956:
[----:B------:R-:W-:Y:S02]  /*13ec0*/  IMAD.SHL.U32 R15, R18, 0x2, RZ ;  /* 0x00000002120f7824 */ /* 0x000fe400078e00ff */
[----:B------:R-:W-:Y:S02]  /*13ed0*/  IMAD.MOV.U32 R13, RZ, RZ, R20 ;  /* 0x000000ffff0d7224 */ /* 0x000fe400078e0014 */
        /* <DEDUP_REMOVED lines=8> */
.L_x_13957:
        /* <DEDUP_REMOVED lines=9> */
.L_x_13958:
        /* <DEDUP_REMOVED lines=10> */
.L_x_13959:
        /* <DEDUP_REMOVED lines=9> */
.L_x_13960:
        /* <DEDUP_REMOVED lines=10> */
.L_x_13961:
        /* <DEDUP_REMOVED lines=9> */
.L_x_13962:
        /* <DEDUP_REMOVED lines=10> */
.L_x_13963:
        /* <DEDUP_REMOVED lines=9> */
.L_x_13964:
        /* <DEDUP_REMOVED lines=10> */
.L_x_13965:
        /* <DEDUP_REMOVED lines=9> */
.L_x_13966:
        /* <DEDUP_REMOVED lines=10> */
.L_x_13967:
        /* <DEDUP_REMOVED lines=9> */
.L_x_13968:
        /* <DEDUP_REMOVED lines=10> */
.L_x_13969:
        /* <DEDUP_REMOVED lines=9> */
.L_x_13970:
[----:B------:R-:W-:Y:S05]  /*14710*/  BRA `(.L_x_13971) ;  /* 0xffffffc800307947 */ /* 0x000fea000383ffff */
.L_x_13884:
[----:B0-----:R0:W1:Y:S02]  /*14720*/  SYNCS.PHASECHK.TRANS64.TRYWAIT P0, [R7+URZ+0x16860], R2 ;  /* 0x01686002070075a7 */ /* 0x001064000800017f */
[----:B-1----:R-:W-:Y:S05]  /*14730*/  @!P0 NANOSLEEP.SYNCS 0x989680 ;  /* 0x009896800000895d */ /* 0x002fea0003900000 */
[----:B------:R-:W1:Y:S02]  /*14740*/  @!P0 SYNCS.PHASECHK.TRANS64 P0, [R7+URZ+0x16860], R2 ;  /* 0x01686002070085a7 */ /* 0x000e64000800007f */
[----:B-1----:R-:W-:Y:S05]  /*14750*/  @!P0 BRA `(.L_x_13884) ;  /* 0xfffffffc00f08947 */ /* 0x002fea000383ffff */
[----:B------:R-:W-:Y:S05]  /*14760*/  BRA `(.L_x_13972) ;  /* 0xffffffc800907947 */ /* 0x000fea000383ffff */
.L_x_13885:
        /* <DEDUP_REMOVED lines=8> */
.L_x_13974:
[----:B------:R-:W-:Y:S05]  /*147f0*/  BSYNC B1 ;  /* 0x0000000000017941 */ /* 0x000fea0003800000 */
.L_x_13973:
[----:B------:R-:W-:Y:S01]  /*14800*/  IMAD.MOV.U32 R13, RZ, RZ, R17 ;  /* 0x000000ffff0d7224 */ /* 0x000fe200078e0011 */
[----:B------:R-:W-:Y:S01]  /*14810*/  ISETP.LT.OR P2, PT, R4, 0x1, P1 ;  /* 0x000000010400780c */ /* 0x000fe20000f41670 */
        /* <DEDUP_REMOVED lines=8> */
.L_x_13975:
[----:B------:R-:W-:Y:S02]  /*148a0*/  IMAD.MOV.U32 R13, RZ, RZ, R19 ;  /* 0x000000ffff0d7224 */ /* 0x000fe400078e0013 */
[----:B------:R-:W-:Y:S01]  /*148b0*/  IMAD.MOV.U32 R12, RZ, RZ, 0x1 ;  /* 0x00000001ff0c7424 */ /* 0x000fe200078e00ff */
[----:B------:R-:W-:-:S13]  /*148c0*/  IADD3 R2, P0, R14, R20, RZ ;  /* 0x000000140e027210 */ /* 0x000fda0007f1e0ff */
[----:B------:R-:W-:Y:S05]  /*148d0*/  WARPSYNC.COLLECTIVE R15, `(.L_x_13976) ;  /* 0x000000000f087348 */ /* 0x000fea0003c00000 */
[----:B------:R0:W1:Y:S02]  /*148e0*/  SHFL.IDX P6, R14, R13, R12, R11 ;  /* 0x0000000c0d0e7389 */ /* 0x00006400000c000b */
[----:B01----:R-:W-:Y:S01]  /*148f0*/  ENDCOLLECTIVE ;  /* 0x000000000000791b */ /* 0x003fe20003800000 */
.L_x_13976:
        /* <DEDUP_REMOVED lines=11> */
.L_x_13977:
[----:B------:R-:W-:Y:S02]  /*149b0*/  IMAD.MOV.U32 R13, RZ, RZ, R19 ;  /* 0x000000ffff0d7224 */ /* 0x000fe400078e0013 */
[----:B------:R-:W-:Y:S02]  /*149c0*/  IMAD.MOV.U32 R12, RZ, RZ, 0x2 ;  /* 0x00000002ff0c7424 */ /* 0x000fe400078e00ff */
[----:B------:R-:W-:-:S05]  /*149d0*/  IMAD.MOV.U32 R11, RZ, RZ, R14 ;  /* 0x000000ffff0b7224 */ /* 0x000fca00078e000e */
[----:B------:R-:W-:Y:S01]  /*149e0*/  IADD3 R2, P0, R11, R20, RZ ;  /* 0x000000140b027210 */ /* 0x000fe20007f1e0ff */
[----:B------:R-:W-:-:S04]  /*149f0*/  IMAD.MOV.U32 R11, RZ, RZ, 0x181f ;  /* 0x0000181fff0b7424 */ /* 0x000fc800078e00ff */
[----:B------:R-:W-:-:S08]  /*14a00*/  IMAD.X R3, RZ, RZ, R9, P0 ;  /* 0x000000ffff037224 */ /* 0x000fd000000e0609 */
[----:B------:R-:W-:Y:S05]  /*14a10*/  WARPSYNC.COLLECTIVE R15, `(.L_x_13978) ;  /* 0x000000000f087348 */ /* 0x000fea0003c00000 */
[----:B------:R0:W1:Y:S02]  /*14a20*/  SHFL.IDX P6, R14, R13, R12, R11 ;  /* 0x0000000c0d0e7389 */ /* 0x00006400000c000b */
[----:B01----:R-:W-:Y:S01]  /*14a30*/  ENDCOLLECTIVE ;  /* 0x000000000000791b */ /* 0x003fe20003800000 */
.L_x_13978:
        /* <DEDUP_REMOVED lines=10> */
.L_x_13979:
        /* <DEDUP_REMOVED lines=8> */
.L_x_13980:
        /* <DEDUP_REMOVED lines=10> */
.L_x_13981:
        /* <DEDUP_REMOVED lines=9> */
.L_x_13982:
        /* <DEDUP_REMOVED lines=10> */
.L_x_13983:
        /* <DEDUP_REMOVED lines=8> */
.L_x_13984:
        /* <DEDUP_REMOVED lines=10> */
.L_x_13985:
        /* <DEDUP_REMOVED lines=9> */
.L_x_13986:
        /* <DEDUP_REMOVED lines=10> */
.L_x_13987:
        /* <DEDUP_REMOVED lines=8> */
.L_x_13988:
        /* <DEDUP_REMOVED lines=9> */
.L_x_13989:
[----:B------:R-:W-:Y:S05]  /*15090*/  BRA `(.L_x_13990) ;  /* 0xffffffc4000c7947 */ /* 0x000fea000383ffff */
.L_x_13891:
[----:B0-----:R0:W1:Y:S02]  /*150a0*/  SYNCS.PHASECHK.TRANS64.TRYWAIT P0, [R0+URZ+0x16860], R3 ;  /* 0x01686003000075a7 */ /* 0x001064000800017f */
[----:B-1----:R-:W-:Y:S05]  /*150b0*/  @!P0 NANOSLEEP.SYNCS 0x989680 ;  /* 0x009896800000895d */ /* 0x002fea0003900000 */
[----:B------:R-:W1:Y:S02]  /*150c0*/  @!P0 SYNCS.PHASECHK.TRANS64 P0, [R0+URZ+0x16860], R3 ;  /* 0x01686003000085a7 */ /* 0x000e64000800007f */
[----:B-1----:R-:W-:Y:S05]  /*150d0*/  @!P0 BRA `(.L_x_13891) ;  /* 0xfffffffc00f08947 */ /* 0x002fea000383ffff */
[----:B------:R-:W-:Y:S05]  /*150e0*/  BRA `(.L_x_13991) ;  /* 0xffffffc800087947 */ /* 0x000fea000383ffff */
.L_x_13892:
        /* <DEDUP_REMOVED lines=8> */
.L_x_13993:
[----:B------:R-:W-:Y:S05]  /*15170*/  BSYNC B0 ;  /* 0x0000000000007941 */ /* 0x000fea0003800000 */
.L_x_13992:
        /* <DEDUP_REMOVED lines=9> */
.L_x_13994:
[----:B------:R-:W-:Y:S02]  /*15210*/  ULDC UR4, c[0x0][0x2f4] ;  /* 0x0000bd0000047ab9 */ /* 0x000fe40000000800 */
[C---:B------:R-:W-:Y:S01]  /*15220*/  ISETP.GE.AND P0, PT, R18.reuse, UR4, PT ;  /* 0x0000000412007c0c */ /* 0x040fe2000bf06270 */
[----:B------:R-:W-:-:S03]  /*15230*/  IMAD.SHL.U32 R18, R18, 0x2, RZ ;  /* 0x0000000212127824 */ /* 0x000fc600078e00ff */
[----:B------:R-:W-:Y:S01]  /*15240*/  ISETP.LT.OR P2, PT, R5, 0x1, P0 ;  /* 0x000000010500780c */ /* 0x000fe20000741670 */
[----:B------:R-:W-:Y:S02]  /*15250*/  IMAD.MOV.U32 R13, RZ, RZ, R19 ;  /* 0x000000ffff0d7224 */ /* 0x000fe400078e0013 */
[----:B------:R-:W-:Y:S01]  /*15260*/  IMAD.MOV.U32 R12, RZ, RZ, 0x1 ;  /* 0x00000001ff0c7424 */ /* 0x000fe200078e00ff */
[----:B------:R-:W-:-:S13]  /*15270*/  IADD3 R2, P1, R14, R18, RZ ;  /* 0x000000120e027210 */ /* 0x000fda0007f3e0ff */
[----:B------:R-:W-:Y:S05]  /*15280*/  WARPSYNC.COLLECTIVE R15, `(.L_x_13995) ;  /* 0x000000000f087348 */ /* 0x000fea0003c00000 */
[----:B------:R0:W1:Y:S02]  /*15290*/  SHFL.IDX P6, R14, R13, R12, R11 ;  /* 0x0000000c0d0e7389 */ /* 0x00006400000c000b */
[----:B01----:R-:W-:Y:S01]  /*152a0*/  ENDCOLLECTIVE ;  /* 0x000000000000791b */ /* 0x003fe20003800000 */
.L_x_13995:
        /* <DEDUP_REMOVED lines=11> */
.L_x_13996:
[----:B------:R-:W-:Y:S02]  /*15360*/  IMAD.MOV.U32 R13, RZ, RZ, R19 ;  /* 0x000000ffff0d7224 */ /* 0x000fe400078e0013 */
[----:B------:R-:W-:Y:S02]  /*15370*/  IMAD.MOV.U32 R12, RZ, RZ, 0x2 ;  /* 0x00000002ff0c7424 */ /* 0x000fe400078e00ff */
[----:B------:R-:W-:-:S07]  /*15380*/  IMAD.MOV.U32 R9, RZ, RZ, R14 ;  /* 0x000000ffff097224 */ /* 0x000fce00078e000e */
[----:B------:R-:W-:Y:S05]  /*15390*/  WARPSYNC.COLLECTIVE R15, `(.L_x_13997) ;  /* 0x000000000f087348 */ /* 0x000fea0003c00000 */
[----:B------:R0:W1:Y:S02]  /*153a0*/  SHFL.IDX P6, R14, R13, R12, R11 ;  /* 0x0000000c0d0e7389 */ /* 0x00006400000c000b */
[----:B01----:R-:W-:Y:S01]  /*153b0*/  ENDCOLLECTIVE ;  /* 0x000000000000791b */ /* 0x003fe20003800000 */
.L_x_13997:
        /* <DEDUP_REMOVED lines=12> */
.L_x_13998:
[----:B------:R-:W-:Y:S02]  /*15480*/  IMAD.MOV.U32 R13, RZ, RZ, R19 ;  /* 0x000000ffff0d7224 */ /* 0x000fe400078e0013 */
[----:B------:R-:W-:Y:S02]  /*15490*/  IMAD.MOV.U32 R12, RZ, RZ, 0x3 ;  /* 0x00000003ff0c7424 */ /* 0x000fe400078e00ff */
[----:B------:R-:W-:-:S07]  /*154a0*/  IMAD.MOV.U32 R23, RZ, RZ, R14 ;  /* 0x000000ffff177224 */ /* 0x000fce00078e000e */
[----:B------:R-:W-:Y:S05]  /*154b0*/  WARPSYNC.COLLECTIVE R15, `(.L_x_13999) ;  /* 0x000000000f087348 */ /* 0x000fea0003c00000 */
[----:B------:R0:W1:Y:S02]  /*154c0*/  SHFL.IDX P6, R14, R13, R12, R11 ;  /* 0x0000000c0d0e7389 */ /* 0x00006400000c000b */
[----:B01----:R-:W-:Y:S01]  /*154d0*/  ENDCOLLECTIVE ;  /* 0x000000000000791b */ /* 0x003fe20003800000 */
.L_x_13999:
        /* <DEDUP_REMOVED lines=12> */
.L_x_14000:
[----:B------:R-:W-:Y:S02]  /*155a0*/  IMAD.MOV.U32 R13, RZ, RZ, R19 ;  /* 0x000000ffff0d7224 */ /* 0x000fe400078e0013 */
[----:B------:R-:W-:Y:S01]  /*155b0*/  IMAD.MOV.U32 R12, RZ, RZ, 0x4 ;  /* 0x00000004ff0c7424 */ /* 0x000fe200078e00ff */
[----:B------:R-:W-:-:S13]  /*155c0*/  IADD3 R2, P1, R14, R18, RZ ;  /* 0x000000120e027210 */ /* 0x000fda0007f3e0ff */
[----:B------:R-:W-:Y:S05]  /*155d0*/  WARPSYNC.COLLECTIVE R15, `(.L_x_14001) ;  /* 0x000000000f087348 */ /* 0x000fea0003c00000 */
[----:B------:R0:W1:Y:S02]  /*155e0*/  SHFL.IDX P6, R14, R13, R12, R11 ;  /* 0x0000000c0d0e7389 */ /* 0x00006400000c000b */
[----:B01----:R-:W-:Y:S01]  /*155f0*/  ENDCOLLECTIVE ;  /* 0x000000000000791b */ /* 0x003fe20003800000 */
.L_x_14001:
[----:B------:R-:W-:Y:S02]  /*15600*/  IMAD.X R3, RZ, RZ, R10, P1 ;  /* 0x000000ffff037224 */ /* 0x000fe400008e060a */
[----:B------:R-:W-:-:S03]  /*15610*/  IMAD.MOV.U32 R10, RZ, RZ, RZ ;  /* 0x000000ffff0a7224 */ /* 0x000fc600078e00ff */
        /* <DEDUP_REMOVED lines=10> */
.L_x_14002:
[----:B------:R-:W-:Y:S02]  /*156c0*/  IMAD.MOV.U32 R13, RZ, RZ, R19 ;  /* 0x000000ffff0d7224 */ /* 0x000fe400078e0013 */
[----:B------:R-:W-:Y:S02]  /*156d0*/  IMAD.MOV.U32 R12, RZ, RZ, 0x5 ;  /* 0x00000005ff0c7424 */ /* 0x000fe400078e00ff */
[----:B------:R-:W-:-:S07]  /*156e0*/  IMAD.MOV.U32 R23, RZ, RZ, R14 ;  /* 0x000000ffff177224 */ /* 0x000fce00078e000e */
[----:B------:R-:W-:Y:S05]  /*156f0*/  WARPSYNC.COLLECTIVE R15, `(.L_x_14003) ;  /* 0x000000000f087348 */ /* 0x000fea0003c00000 */
[----:B------:R0:W1:Y:S02]  /*15700*/  SHFL.IDX P6, R14, R13, R12, R11 ;  /* 0x0000000c0d0e7389 */ /* 0x00006400000c000b */
[----:B01----:R-:W-:Y:S01]  /*15710*/  ENDCOLLECTIVE ;  /* 0x000000000000791b */ /* 0x003fe20003800000 */
.L_x_14003:
        /* <DEDUP_REMOVED lines=12> */
.L_x_14004:
[----:B------:R-:W-:Y:S02]  /*157e0*/  IMAD.MOV.U32 R13, RZ, RZ, R19 ;  /* 0x000000ffff0d7224 */ /* 0x000fe400078e0013 */
[----:B------:R-:W-:Y:S02]  /*157f0*/  IMAD.MOV.U32 R12, RZ, RZ, 0x6 ;  /* 0x00000006ff0c7424 */ /* 0x000fe400078e00ff */
[----:B------:R-:W-:-:S07]  /*15800*/  IMAD.MOV.U32 R27, RZ, RZ, R14 ;  /* 0x000000ffff1b7224 */ /* 0x000fce00078e000e */
[----:B------:R-:W-:Y:S05]  /*15810*/  WARPSYNC.COLLECTIVE R15, `(.L_x_14005) ;  /* 0x000000000f087348 */ /* 0x000fea0003c00000 */
[----:B------:R0:W1:Y:S02]  /*15820*/  SHFL.IDX P6, R14, R13, R12, R11 ;  /* 0x0000000c0d0e7389 */ /* 0x00006400000c000b */
[----:B01----:R-:W-:Y:S01]  /*15830*/  ENDCOLLECTIVE ;  /* 0x000000000000791b */ /* 0x003fe20003800000 */
.L_x_14005:
        /* <DEDUP_REMOVED lines=12> */
.L_x_14006:
[----:B------:R-:W-:Y:S02]  /*15900*/  IMAD.MOV.U32 R13, RZ, RZ, R19 ;  /* 0x000000ffff0d7224 */ /* 0x000fe400078e0013 */
[----:B------:R-:W-:Y:S02]  /*15910*/  IMAD.MOV.U32 R12, RZ, RZ, 0x7 ;  /* 0x00000007ff0c7424 */ /* 0x000fe400078e00ff */
[----:B------:R-:W-:-:S07]  /*15920*/  IMAD.MOV.U32 R29, RZ, RZ, R14 ;  /* 0x000000ffff1d7224 */ /* 0x000fce00078e000e */
[----:B------:R-:W-:Y:S05]  /*15930*/  WARPSYNC.COLLECTIVE R15, `(.L_x_14007) ;  /* 0x000000000f087348 */ /* 0x000fea0003c00000 */
[----:B------:R0:W1:Y:S02]  /*15940*/  SHFL.IDX P6, R14, R13, R12, R11 ;  /* 0x0000000c0d0e7389 */ /* 0x00006400000c000b */
[----:B01----:R-:W-:Y:S01]  /*15950*/  ENDCOLLECTIVE ;  /* 0x000000000000791b */ /* 0x003fe20003800000 */
.L_x_14007:
        /* <DEDUP_REMOVED lines=11> */
.L_x_14008:
[----:B------:R-:W-:Y:S05]  /*15a10*/  BRA `(.L_x_14009) ;  /* 0xffffffc0008c7947 */ /* 0x000fea000383ffff */
.L_x_13895:
[----:B0-----:R0:W1:Y:S02]  /*15a20*/  SYNCS.PHASECHK.TRANS64.TRYWAIT P0, [R7+URZ+0x16820], R10 ;  /* 0x0168200a070075a7 */ /* 0x001064000800017f */
[----:B-1----:R-:W-:Y:S05]  /*15a30*/  @!P0 NANOSLEEP.SYNCS 0x989680 ;  /* 0x009896800000895d */ /* 0x002fea0003900000 */
[----:B------:R-:W1:Y:S02]  /*15a40*/  @!P0 SYNCS.PHASECHK.TRANS64 P0, [R7+URZ+0x16820], R10 ;  /* 0x0168200a070085a7 */ /* 0x000e64000800007f */
[----:B-1----:R-:W-:Y:S05]  /*15a50*/  @!P0 BRA `(.L_x_13895) ;  /* 0xfffffffc00f08947 */ /* 0x002fea000383ffff */
[----:B------:R-:W-:Y:S05]  /*15a60*/  BRA `(.L_x_14010) ;  /* 0xffffffc000fc7947 */ /* 0x000fea000383ffff */
.L_x_13896:
        /* <DEDUP_REMOVED lines=11> */
.L_x_14012:
[----:B------:R-:W-:Y:S05]  /*15b20*/  BSYNC B0 ;  /* 0x0000000000007941 */ /* 0x000fea0003800000 */
.L_x_14011:
[----:B------:R-:W-:Y:S05]  /*15b30*/  BRA `(.L_x_14013) ;  /* 0xffffffc000e07947 */ /* 0x000fea000383ffff */
.L_x_13897:
[----:B------:R-:W-:Y:S01]  /*15b40*/  BSSY B0, `(.L_x_14014) ;  /* 0x0000006000007945 */ /* 0x000fe20003800000 */
[----:B------:R-:W-:-:S07]  /*15b50*/  IMAD.MOV.U32 R15, RZ, RZ, -0x1 ;  /* 0xffffffffff0f7424 */ /* 0x000fce00078e00ff */
[----:B01---5:R-:W-:Y:S05]  /*15b60*/  WARPSYNC.COLLECTIVE R15, `(.L_x_14015) ;  /* 0x000000000f0c7348 */ /* 0x023fea0003c00000 */
[----:B------:R-:W-:Y:S02]  /*15b70*/  ELECT P6, UR62, PT ;  /* 0x00000000003e782f */ /* 0x000fe400038c0000 */
[----:B------:R-:W-:Y:S01]  /*15b80*/  MOV R14, UR62 ;  /* 0x0000003e000e7c02 */ /* 0x000fe20008000f00 */
[----:B01---5:R-:W-:Y:S10]  /*15b90*/  ENDCOLLECTIVE ;  /* 0x000000000000791b */ /* 0x023ff40003800000 */
.L_x_14015:
[----:B------:R-:W-:Y:S05]  /*15ba0*/  BSYNC B0 ;  /* 0x0000000000007941 */ /* 0x000fea0003800000 */
.L_x_14014:
[----:B------:R-:W-:Y:S05]  /*15bb0*/  BRA `(.L_x_14016) ;  /* 0xffffffc000d47947 */ /* 0x000fea000383ffff */
.L_x_13899:
[----:B-1----:R1:W2:Y:S02]  /*15bc0*/  SYNCS.PHASECHK.TRANS64.TRYWAIT P1, [R5+URZ+0x16840], R4 ;  /* 0x01684004050075a7 */ /* 0x0022a4000802017f */
[----:B--2---:R-:W-:Y:S05]  /*15bd0*/  @!P1 NANOSLEEP.SYNCS 0x989680 ;  /* 0x009896800000995d */ /* 0x004fea0003900000 */
[----:B------:R-:W2:Y:S02]  /*15be0*/  @!P1 SYNCS.PHASECHK.TRANS64 P1, [R5+URZ+0x16840], R4 ;  /* 0x01684004050095a7 */ /* 0x000ea4000802007f */
[----:B--2---:R-:W-:Y:S05]  /*15bf0*/  @!P1 BRA `(.L_x_13899) ;  /* 0xfffffffc00f09947 */ /* 0x004fea000383ffff */
[----:B------:R-:W-:Y:S05]  /*15c00*/  BRA `(.L_x_14017) ;  /* 0xffffffc000f47947 */ /* 0x000fea000383ffff */
.L_x_13901:
[----:B--2---:R2:W3:Y:S02]  /*15c10*/  SYNCS.PHASECHK.TRANS64.TRYWAIT P1, [R3+URZ+0x16840], R0 ;  /* 0x01684000030075a7 */ /* 0x0044e4000802017f */
[----:B---3--:R-:W-:Y:S05]  /*15c20*/  @!P1 NANOSLEEP.SYNCS 0x989680 ;  /* 0x009896800000995d */ /* 0x008fea0003900000 */
[----:B------:R-:W3:Y:S02]  /*15c30*/  @!P1 SYNCS.PHASECHK.TRANS64 P1, [R3+URZ+0x16840], R0 ;  /* 0x01684000030095a7 */ /* 0x000ee4000802007f */
[----:B---3--:R-:W-:Y:S05]  /*15c40*/  @!P1 BRA `(.L_x_13901) ;  /* 0xfffffffc00f09947 */ /* 0x008fea000383ffff */
[----:B------:R-:W-:Y:S05]  /*15c50*/  BRA `(.L_x_14018) ;  /* 0xffffffc400007947 */ /* 0x000fea000383ffff */
.L_x_13903:
[----:B---3--:R3:W4:Y:S02]  /*15c60*/  SYNCS.PHASECHK.TRANS64.TRYWAIT P1, [R5+URZ+0x16860], R4 ;  /* 0x01686004050075a7 */ /* 0x008724000802017f */
[----:B----4-:R-:W-:Y:S05]  /*15c70*/  @!P1 NANOSLEEP.SYNCS 0x989680 ;  /* 0x009896800000995d */ /* 0x010fea0003900000 */
[----:B------:R-:W4:Y:S02]  /*15c80*/  @!P1 SYNCS.PHASECHK.TRANS64 P1, [R5+URZ+0x16860], R4 ;  /* 0x01686004050095a7 */ /* 0x000f24000802007f */
[----:B----4-:R-:W-:Y:S05]  /*15c90*/  @!P1 BRA `(.L_x_13903) ;  /* 0xfffffffc00f09947 */ /* 0x010fea000383ffff */
[----:B------:R-:W-:Y:S05]  /*15ca0*/  BRA `(.L_x_14019) ;  /* 0xffffffc000fc7947 */ /* 0x000fea000383ffff */
.L_x_14020:
        /* <DEDUP_REMOVED lines=13> */
.L_x_16008:


//--------------------- .text._ZN7cutlass13device_kernelIN5flash11enable_sm90INS1_16FlashAttnFwdSm90INS1_25CollectiveMainloopFwdSm90ILi2EN4cute5tupleIJNS5_1CILi1EEES8_S8_EEENS6_IJNS7_ILi192EEENS7_ILi128EEENS7_ILi64EEEEEELi64ENS_6half_tEfNS_4arch4Sm90ELb0ELb1ELb0ELb1ELb1ELb0ELb0ELb1ELb1ELb1ELb1ELb0EEENS1_21CollectiveEpilogueFwdINS6_IJSA_SC_SB_EEES9_SE_SG_Li384ELb1ELb1ELb1ELb0EEENS1_36VarlenDynamicPersistentTileSchedulerILi192ELi128ELi384ELi128ELb1ELb1ELb1ELb1ELb0ELb1EEEEEEEEEvNT_6ParamsE --------------------------
	.section	.text._ZN7cutlass13device_kernelIN5flash11enable_sm90INS1_16FlashAttnFwdSm90INS1_25CollectiveMainloopFwdSm90ILi2EN4cute5tupleIJNS5_1CILi1EEES8_S8_EEENS6_IJNS7_ILi192EEENS7_ILi128EEENS7_ILi64EEEEEELi64ENS_6half_tEfNS_4arch4Sm90ELb0ELb1ELb0ELb1ELb1ELb0ELb0ELb1ELb1ELb1ELb1ELb0EEENS1_21CollectiveEpilogueFwdINS6_IJSA_SC_SB_EEES9_SE_SG_Li384ELb1ELb1ELb1ELb0EEENS1_36VarlenDynamicPersistentTileSchedulerILi192ELi128ELi384ELi128ELb1ELb1ELb1ELb1ELb0ELb1EEEEEEEEEvNT_6ParamsE,"ax",@progbits
	.align	128
.text._ZN7cutlass13device_kernelIN5flash11enable_sm90INS1_16FlashAttnFwdSm90INS1_25CollectiveMainloopFwdSm90ILi2EN4cute5tupleIJNS5_1CILi1EEES8_S8_EEENS6_IJNS7_ILi192EEENS7_ILi128EEENS7_ILi64EEEEEELi64ENS_6half_tEfNS_4arch4Sm90ELb0ELb1ELb0ELb1ELb1ELb0ELb0ELb1ELb1ELb1ELb1ELb0EEENS1_21CollectiveEpilogueFwdINS6_IJSA_SC_SB_EEES9_SE_SG_Li384ELb1ELb1ELb1ELb0EEENS1_36VarlenDynamicPersistentTileSchedulerILi192ELi128ELi384ELi128ELb1ELb1ELb1ELb1ELb0ELb1EEEEEEEEEvNT_6ParamsE:
        .type           _ZN7cutlass13device_kernelIN5flash11enable_sm90INS1_16FlashAttnFwdSm90INS1_25CollectiveMainloopFwdSm90ILi2EN4cute5tupleIJNS5_1CILi1EEES8_S8_EEENS6_IJNS7_ILi192EEENS7_ILi128EEENS7_ILi64EEEEEELi64ENS_6half_tEfNS_4arch4Sm90ELb0ELb1ELb0ELb1ELb1ELb0ELb0ELb1ELb1ELb1ELb1ELb0EEENS1_21CollectiveEpilogueFwdINS6_IJSA_SC_SB_EEES9_SE_SG_Li384ELb1ELb1ELb1ELb0EEENS1_36VarlenDynamicPersistentTileSchedulerILi192ELi128ELi384ELi128ELb1ELb1ELb1ELb1ELb0ELb1EEEEEEEEEvNT_6ParamsE,@function
        .size           _ZN7cutlass13device_kernelIN5flash11enable_sm90INS1_16FlashAttnFwdSm90INS1_25CollectiveMainloopFwdSm90ILi2EN4cute5tupleIJNS5_1CILi1EEES8_S8_EEENS6_IJNS7_ILi192EEENS7_ILi128EEENS7_ILi64EEEEEELi64ENS_6half_tEfNS_4arch4Sm90ELb0ELb1ELb0ELb1ELb1ELb0ELb0ELb1ELb1ELb1ELb1ELb0EEENS1_21CollectiveEpilogueFwdINS6_IJSA_SC_SB_EEES9_SE_SG_Li384ELb1ELb1ELb1ELb0EEENS1_36VarlenDynamicPersistentTileSchedulerILi192ELi128ELi384ELi128ELb1ELb1ELb1ELb1ELb0ELb1EEEEEEEEEvNT_6ParamsE,(.L_x_16009 - _ZN7cutlass13device_kernelIN5flash11enable_sm90INS1_16FlashAttnFwdSm90INS1_25CollectiveMainloopFwdSm90ILi2EN4cute5tupleIJNS5_1CILi1EEES8_S8_EEENS6_IJNS7_ILi192EEENS7_ILi128EEENS7_ILi64EEEEEELi64ENS_6half_tEfNS_4arch4Sm90ELb0ELb1ELb0ELb1ELb1ELb0ELb0ELb1ELb1ELb1ELb1ELb0EEENS1_21CollectiveEpilogueFwdINS6_IJSA_SC_SB_EEES9_SE_SG_Li384ELb1ELb1ELb1ELb0EEENS1_36VarlenDynamicPersistentTileSchedulerILi192ELi128ELi384ELi128ELb1ELb1ELb1ELb1ELb0ELb1EEEEEEEEEvNT_6ParamsE)
        .other          _ZN7cutlass13device_kernelIN5flash11enable_sm90INS1_16FlashAttnFwdSm90INS1_25CollectiveMainloopFwdSm90ILi2EN4cute5tupleIJNS5_1CILi1EEES8_S8_EEENS6_IJNS7_ILi192EEENS7_ILi128EEENS7_ILi64EEEEEELi64ENS_6half_tEfNS_4arch4Sm90ELb0ELb1ELb0ELb1ELb1ELb0ELb0ELb1ELb1ELb1ELb1ELb0EEENS1_21CollectiveEpilogueFwdINS6_IJSA_SC_SB_EEES9_SE_SG_Li384ELb1ELb1ELb1ELb0EEENS1_36VarlenDynamicPersistentTileSchedulerILi192ELi128ELi384ELi128ELb1ELb1ELb1ELb1ELb0ELb1EEEEEEEEEvNT_6ParamsE,@"STO_CUDA_ENTRY STV_DEFAULT"
_ZN7cutlass13device_kernelIN5flash11enable_sm90INS1_16FlashAttnFwdSm90INS1_25CollectiveMainloopFwdSm90ILi2EN4cute5tupleIJNS5_1CILi1EEES8_S8_EEENS6_IJNS7_ILi192EEENS7_ILi128EEENS7_ILi64EEEEEELi64ENS_6half_tEfNS_4arch4Sm90ELb0ELb1ELb0ELb1ELb1ELb0ELb0ELb1ELb1ELb1ELb1ELb0EEENS1_21CollectiveEpilogueFwdINS6_IJSA_SC_SB_EEES9_SE_SG_Li384ELb1ELb1ELb1ELb0EEENS1_36VarlenDynamicPersistentTileSchedulerILi192ELi128ELi384ELi128ELb1ELb1ELb1ELb1ELb0ELb1EEEEEEEEEvNT_6ParamsE:
        /* <DEDUP_REMOVED lines=45> */
.L_x_14021:
        /* <DEDUP_REMOVED lines=22> */
.L_x_14022:
        /* <DEDUP_REMOVED lines=18> */
.L_x_14023:
        /* <DEDUP_REMOVED lines=22> */
.L_x_14024:
        /* <DEDUP_REMOVED lines=23> */
.L_x_14025:
        /* <DEDUP_REMOVED lines=8> */
.L_x_14027:
        /* <DEDUP_REMOVED lines=25> */
[----:B------:R-:W-:Y:S01]  /*0a30*/  R2UR UR7, R11 ;  /* 0x000000000b0772ca */ /* 0x000fe200000e0000 */
[----:B------:R-:W-:Y:S01]  /*0a40*/  UMOV UR48, URZ ;  /* 0x0000003f00307c82 */ /* 0x000fe20008000000 */
[CC--:B------:R-:W-:Y:S02]  /*0a50*/  LEA.HI R2, R0.reuse, R13.reuse, RZ, 0x7 ;  /* 0x0000000d00027211 */ /* 0x0c0fe400078f38ff */
[----:B------:R-:W-:-:S02]  /*0a60*/  LEA.HI R4, R0, R13, RZ, 0x5 ;  /* 0x0000000d00047211 */ /* 0x000fc400078f28ff */
[----:B------:R-:W-:Y:S02]  /*0a70*/  LEA.HI R3, R0, R13, RZ, 0x4 ;  /* 0x0000000d00037211 */ /* 0x000fe400078f20ff */
[----:B------:R-:W-:Y:S01]  /*0a80*/  LOP3.LUT R6, R2, 0xffffff80, RZ, 0xc0, !PT ;  /* 0xffffff8002067812 */ /* 0x000fe200078ec0ff */
[----:B------:R-:W-:Y:S01]  /*0a90*/  IMAD.SHL.U32 R5, R4, 0x20, RZ ;  /* 0x0000002004057824 */ /* 0x000fe200078e00ff */
[----:B------:R-:W-:Y:S02]  /*0aa0*/  LOP3.LUT R4, R3, 0x3fffff0, RZ, 0xc0, !PT ;  /* 0x03fffff003047812 */ /* 0x000fe400078ec0ff */
[----:B------:R-:W-:Y:S01]  /*0ab0*/  SHF.R.S32.HI R14, RZ, 0x7, R2 ;  /* 0x00000007ff0e7819 */ /* 0x000fe20000011402 */
[----:B------:R-:W-:Y:S01]  /*0ac0*/  IMAD.IADD R12, R13, 0x1, -R6 ;  /* 0x000000010d0c7824 */ /* 0x000fe200078e0a06 */
[----:B------:R-:W-:Y:S01]  /*0ad0*/  LOP3.LUT R5, R5, 0xfffffc00, RZ, 0xc0, !PT ;  /* 0xfffffc0005057812 */ /* 0x000fe200078ec0ff */
[----:B------:R-:W-:Y:S01]  /*0ae0*/  IMAD.IADD R4, R13, 0x1, -R4 ;  /* 0x000000010d047824 */ /* 0x000fe200078e0a04 */
[----:B------:R-:W-:Y:S01]  /*0af0*/  SHF.R.S32.HI R6, RZ, 0x4, R3 ;  /* 0x00000004ff067819 */ /* 0x000fe20000011403 */
[----:B------:R-:W-:Y:S01]  /*0b00*/  IMAD.HI R2, R14, 0x55555556, RZ ;  /* 0x555555560e027827 */ /* 0x000fe200078e02ff */
[----:B------:R-:W-:-:S02]  /*0b10*/  SHF.R.S32.HI R7, RZ, 0x1f, R12 ;  /* 0x0000001fff077819 */ /* 0x000fc4000001140c */
[----:B------:R-:W-:Y:S01]  /*0b20*/  LEA.HI R3, R3, R6, RZ, 0x1 ;  /* 0x0000000603037211 */ /* 0x000fe200078f08ff */
[----:B------:R-:W-:Y:S01]  /*0b30*/  IMAD R4, R4, 0x40, R5 ;  /* 0x0000004004047824 */ /* 0x000fe200078e0205 */
[CC--:B------:R-:W-:Y:S02]  /*0b40*/  LEA.HI R5, R7.reuse, R12.reuse, RZ, 0x2 ;  /* 0x0000000c07057211 */ /* 0x0c0fe400078f10ff */
[----:B------:R-:W-:Y:S02]  /*0b50*/  LEA.HI R7, R7, R12, RZ, 0x5 ;  /* 0x0000000c07077211 */ /* 0x000fe400078f28ff */
[--C-:B------:R-:W-:Y:S02]  /*0b60*/  SHF.R.S32.HI R8, RZ, 0x2, R5.reuse ;  /* 0x00000002ff087819 */ /* 0x100fe40000011405 */
[----:B------:R-:W-:Y:S02]  /*0b70*/  SHF.R.S32.HI R9, RZ, 0x1f, R5 ;  /* 0x0000001fff097819 */ /* 0x000fe40000011405 */
[----:B------:R-:W-:-:S02]  /*0b80*/  LOP3.LUT R3, R3, 0x1ffffffe, RZ, 0xc0, !PT ;  /* 0x1ffffffe03037812 */ /* 0x000fc400078ec0ff */
[----:B------:R-:W-:Y:S02]  /*0b90*/  LEA.HI R9, R9, R8, RZ, 0x3 ;  /* 0x0000000809097211 */ /* 0x000fe400078f18ff */
[----:B------:R-:W-:Y:S01]  /*0ba0*/  LEA.HI R2, R2, R2, RZ, 0x1 ;  /* 0x0000000202027211 */ /* 0x000fe200078f08ff */
[----:B------:R-:W-:Y:S01]  /*0bb0*/  IMAD.IADD R3, R6, 0x1, -R3 ;  /* 0x0000000106037824 */ /* 0x000fe200078e0a03 */
[----:B------:R-:W-:Y:S02]  /*0bc0*/  LOP3.LUT R9, R9, 0xfffffff8, RZ, 0xc0, !PT ;  /* 0xfffffff809097812 */ /* 0x000fe400078ec0ff */
[----:B------:R-:W-:Y:S01]  /*0bd0*/  SHF.R.S32.HI R7, RZ, 0x5, R7 ;  /* 0x00000005ff077819 */ /* 0x000fe20000011407 */
[----:B------:R-:W-:Y:S01]  /*0be0*/  IMAD R2, R2, -0x3, R14 ;  /* 0xfffffffd02027824 */ /* 0x000fe200078e020e */
[-C--:B------:R-:W-:Y:S01]  /*0bf0*/  LEA.HI R10, R0, R13.reuse, RZ, 0x2 ;  /* 0x0000000d000a7211 */ /* 0x080fe200078f10ff */
[----:B------:R-:W-:Y:S01]  /*0c00*/  IMAD.IADD R8, R8, 0x1, -R9 ;  /* 0x0000000108087824 */ /* 0x000fe200078e0a09 */
[----:B------:R-:W-:Y:S01]  /*0c10*/  LEA.HI R0, R0, R13, RZ, 0x3 ;  /* 0x0000000d00007211 */ /* 0x000fe200078f18ff */
[----:B------:R-:W-:Y:S01]  /*0c20*/  IMAD R3, R3, 0x8, R4 ;  /* 0x0000000803037824 */ /* 0x000fe200078e0204 */
[----:B------:R-:W-:Y:S01]  /*0c30*/  LOP3.LUT R10, R10, 0xfffffffc, RZ, 0xc0, !PT ;  /* 0xfffffffc0a0a7812 */ /* 0x000fe200078ec0ff */
[----:B------:R-:W-:Y:S01]  /*0c40*/  IMAD R7, R7, 0x10, R8 ;  /* 0x0000001007077824 */ /* 0x000fe200078e0208 */
[----:B------:R-:W-:-:S02]  /*0c50*/  LOP3.LUT R5, R5, 0x7ffffffc, RZ, 0xc0, !PT ;  /* 0x7ffffffc05057812 */ /* 0x000fc400078ec0ff */
[----:B------:R0:W-:Y:S01]  /*0c60*/  STL [R1+0x38], R3 ;  /* 0x0000380301007387 */ /* 0x0001e20000100800 */
[----:B------:R-:W-:Y:S01]  /*0c70*/  IMAD R2, R2, 0x40, R7 ;  /* 0x0000004002027824 */ /* 0x000fe200078e0207 */
[----:B------:R-:W-:Y:S01]  /*0c80*/  LOP3.LUT R18, R0, 0xfffffff8, RZ, 0xc0, !PT ;  /* 0xfffffff800127812 */ /* 0x000fe200078ec0ff */
[C---:B------:R-:W-:Y:S02]  /*0c90*/  IMAD.IADD R10, R13.reuse, 0x1, -R10 ;  /* 0x000000010d0a7824 */ /* 0x040fe400078e0a0a */
[----:B------:R-:W-:Y:S01]  /*0ca0*/  IMAD.IADD R5, R12, 0x1, -R5 ;  /* 0x000000010c057824 */ /* 0x000fe200078e0a05 */
[----:B------:R1:W-:Y:S01]  /*0cb0*/  STL [R1+0x34], R2 ;  /* 0x0000340201007387 */ /* 0x0003e20000100800 */
[----:B------:R-:W-:Y:S02]  /*0cc0*/  IMAD.IADD R18, R13, 0x1, -R18 ;  /* 0x000000010d127824 */ /* 0x000fe400078e0a12 */
[----:B------:R-:W-:Y:S01]  /*0cd0*/  IMAD.SHL.U32 R16, R5, 0x2, RZ ;  /* 0x0000000205107824 */ /* 0x000fe200078e00ff */
[----:B0-----:R-:W-:Y:S01]  /*0ce0*/  LEA.HI R3, R10, R10, RZ, 0x1 ;  /* 0x0000000a0a037211 */ /* 0x001fe200078f08ff */
[----:B------:R-:W-:Y:S01]  /*0cf0*/  IMAD.SHL.U32 R19, R18, 0x8, RZ ;  /* 0x0000000812137824 */ /* 0x000fe200078e00ff */
[----:B------:R-:W-:Y:S01]  /*0d00*/  SHF.R.S32.HI R5, RZ, 0x3, R0 ;  /* 0x00000003ff057819 */ /* 0x000fe20000011400 */
[C---:B------:R-:W-:Y:S01]  /*0d10*/  VIADD R157, R16.reuse, 0x8 ;  /* 0x00000008109d7836 */ /* 0x040fe20000000000 */
[----:B------:R-:W-:Y:S01]  /*0d20*/  LOP3.LUT R3, R3, 0x1ffffffe, RZ, 0xc0, !PT ;  /* 0x1ffffffe03037812 */ /* 0x000fe200078ec0ff */
        /* <DEDUP_REMOVED lines=13> */
[----:B------:R-:W-:-:S02]  /*0e00*/  SHF.R.S32.HI R5, RZ, 0x1f, R153 ;  /* 0x0000001fff057819 */ /* 0x000fc40000011499 */
[----:B------:R-:W-:Y:S01]  /*0e10*/  SHF.R.S32.HI R4, RZ, 0x1f, R152 ;  /* 0x0000001fff047819 */ /* 0x000fe20000011498 */
[----:B------:R-:W-:Y:S01]  /*0e20*/  IMAD R17, R3, 0x8, R2 ;  /* 0x0000000803117824 */ /* 0x000fe200078e0202 */
[----:B-1----:R-:W-:-:S07]  /*0e30*/  SHF.R.S32.HI R0, RZ, 0x1f, R22 ;  /* 0x0000001fff007819 */ /* 0x002fce0000011416 */
.L_x_14127:
        /* <DEDUP_REMOVED lines=11> */
[----:B0123--:R-:W-:Y:S02]  /*0ef0*/  IMAD.U32 R2, RZ, RZ, UR8 ;  /* 0x00000008ff027e24 */ /* 0x00ffe4000f8e00ff */
[----:B------:R-:W-:Y:S01]  /*0f00*/  IMAD.U32 R3, RZ, RZ, UR9 ;  /* 0x00000009ff037e24 */ /* 0x000fe2000f8e00ff */
[----:B------:R-:W-:Y:S02]  /*0f10*/  @UP1 ULDC.64 UR8, c[0x0][0xa18] ;  /* 0x0002860000081ab9 */ /* 0x000fe40000000a00 */
[----:B------:R-:W-:Y:S02]  /*0f20*/  @UP1 UIMAD.WIDE UR8, UR7, 0x4, UR8 ;  /* 0x00000004070818a5 */ /* 0x000fe4000f8e0208 */
[----:B------:R-:W2:Y:S04]  /*0f30*/  @P0 LDG.E R2, desc[UR54][R2.64] ;  /* 0x0000003602020981 */ /* 0x000ea8000c1e1900 */
        /* <DEDUP_REMOVED lines=16> */
[----:B----45:R-:W-:-:S14]  /*1040*/  @P2 BRA `(.L_x_14028) ;  /* 0x0000000000382947 */ /* 0x030fdc0003800000 */
        /* <DEDUP_REMOVED lines=14> */
.L_x_14028:
        /* <DEDUP_REMOVED lines=9> */
.L_x_14029:
        /* <DEDUP_REMOVED lines=13> */
.L_x_14030:
        /* <DEDUP_REMOVED lines=28> */
.L_x_14032:
[----:B------:R-:W-:-:S11]  /*1450*/  UISETP.NE.AND UP0, UPT, UR7, 0x1, UPT ;  /* 0x000000010700788c */ /* 0x000fd6000bf05270 */
[----:B------:R-:W-:Y:S02]  /*1460*/  @UP0 ULDC.64 UR10, c[0x0][0x9e8] ;  /* 0x00027a00000a0ab9 */ /* 0x000fe40000000a00 */
[----:B------:R-:W-:-:S04]  /*1470*/  UIMAD.WIDE.U32 UR8, UR4, UR10, URZ ;  /* 0x0000000a040872a5 */ /* 0x000fc8000f8e003f */
[----:B------:R-:W-:-:S12]  /*1480*/  @UP0 USHF.R.U32.HI UR4, URZ, UR11, UR9 ;  /* 0x0000000b3f040299 */ /* 0x000fd80008011609 */
.L_x_14033:
[----:B------:R-:W-:-:S04]  /*1490*/  UIMAD UR4, UR4, UR7, UR7 ;  /* 0x00000007040472a4 */ /* 0x000fc8000f8e0207 */
[----:B------:R-:W-:-:S04]  /*14a0*/  UISETP.LT.AND UP0, UPT, UR6, UR4, UPT ;  /* 0x000000040600728c */ /* 0x000fc8000bf01270 */
[----:B------:R-:W-:-:S12]  /*14b0*/  USEL UR6, UR6, UR4, UP0 ;  /* 0x0000000406067287 */ /* 0x000fd80008000000 */
.L_x_14031:
        /* <DEDUP_REMOVED lines=33> */
.L_x_14035:
[----:B------:R-:W-:-:S11]  /*16d0*/  UISETP.NE.AND UP0, UPT, UR7, 0x1, UPT ;  /* 0x000000010700788c */ /* 0x000fd6000bf05270 */
[----:B------:R-:W-:Y:S02]  /*16e0*/  @UP0 ULDC.64 UR12, c[0x0][0x9e8] ;  /* 0x00027a00000c0ab9 */ /* 0x000fe40000000a00 */
[----:B------:R-:W-:-:S04]  /*16f0*/  UIMAD.WIDE.U32 UR8, UR4, UR12, URZ ;  /* 0x0000000c040872a5 */ /* 0x000fc8000f8e003f */
[----:B------:R-:W-:-:S12]  /*1700*/  @UP0 USHF.R.U32.HI UR4, URZ, UR13, UR9 ;  /* 0x0000000d3f040299 */ /* 0x000fd80008011609 */
.L_x_14036:
[----:B------:R-:W-:-:S04]  /*1710*/  UIMAD UR4, UR4, UR7, URZ ;  /* 0x00000007040472a4 */ /* 0x000fc8000f8e023f */
[----:B------:R-:W-:-:S04]  /*1720*/  UISETP.LT.AND UP0, UPT, UR10, UR4, UPT ;  /* 0x000000040a00728c */ /* 0x000fc8000bf01270 */
[----:B------:R-:W-:-:S12]  /*1730*/  USEL UR10, UR10, UR4, !UP0 ;  /* 0x000000040a0a7287 */ /* 0x000fd8000c000000 */
.L_x_14034:
        /* <DEDUP_REMOVED lines=52> */
.L_x_14037:
        /* <DEDUP_REMOVED lines=24> */
[----:B------:R-:W0:Y:S01]  /*1c00*/  S2R R0, SR_TID.X ;  /* 0x0000000000007919 */ /* 0x000e220000002100 */
[----:B------:R-:W1:Y:S01]  /*1c10*/  S2UR UR43, SR_CgaCtaId ;  /* 0x00000000002b79c3 */ /* 0x000e620000008800 */
[----:B------:R-:W-:Y:S02]  /*1c20*/  UMOV UR45, 0x400 ;  /* 0x00000400002d7882 */ /* 0x000fe40000000000 */
[----:B-1----:R-:W-:Y:S01]  /*1c30*/  ULEA UR45, UR43, UR45, 0x18 ;  /* 0x0000002d2b2d7291 */ /* 0x002fe2000f8ec03f */
[----:B0-----:R-:W-:-:S05]  /*1c40*/  VIADD R4, R0, 0xffffff80 ;  /* 0xffffff8000047836 */ /* 0x001fca0000000000 */
[----:B------:R-:W-:-:S04]  /*1c50*/  SHF.R.S32.HI R0, RZ, 0x1f, R4 ;  /* 0x0000001fff007819 */ /* 0x000fc80000011404 */
[----:B------:R-:W-:-:S04]  /*1c60*/  LEA.HI R0, R0, R4, RZ, 0x7 ;  /* 0x0000000400007211 */ /* 0x000fc800078f38ff */
[----:B------:R-:W-:-:S06]  /*1c70*/  SHF.R.S32.HI R0, RZ, 0x7, R0 ;  /* 0x00000007ff007819 */ /* 0x000fcc0000011400 */
[----:B------:R-:W0:Y:S02]  /*1c80*/  SHFL.IDX PT, R0, R0, RZ, 0x1f ;  /* 0x00001fff00007589 */ /* 0x000e2400000e0000 */
[----:B0-----:R-:W-:-:S13]  /*1c90*/  R2UR UR44, R0 ;  /* 0x00000000002c72ca */ /* 0x001fda00000e0000 */
        /* <DEDUP_REMOVED lines=26> */
.L_x_14039:
        /* <DEDUP_REMOVED lines=9> */
.L_x_14222:
[----:B------:R-:W-:Y:S05]  /*1ed0*/  @!P0 BRA `(.L_x_14041) ;  /* 0x0000000000048947 */ /* 0x000fea0003800000 */
[----:B------:R-:W-:Y:S01]  /*1ee0*/  BPT.TRAP 0x1 ;  /* 0x000000040000795c */ /* 0x000fe20000300000 */
.L_x_14041:
[----:B0-----:R-:W-:Y:S02]  /*1ef0*/  IMAD.U32 R3, RZ, RZ, UR48 ;  /* 0x00000030ff037e24 */ /* 0x001fe4000f8e00ff */
[----:B------:R-:W-:-:S03]  /*1f00*/  IMAD.U32 R0, RZ, RZ, UR49 ;  /* 0x00000031ff007e24 */ /* 0x000fc6000f8e00ff */
[----:B------:R-:W-:Y:S02]  /*1f10*/  LEA R3, R3, UR45, 0x3 ;  /* 0x0000002d03037c11 */ /* 0x000fe4000f8e18ff */
[----:B------:R-:W-:-:S04]  /*1f20*/  SHF.L.U32 R0, R0, 0x1f, RZ ;  /* 0x0000001f00007819 */ /* 0x000fc800000006ff */
[----:B------:R0:W1:Y:S01]  /*1f30*/  SYNCS.PHASECHK.TRANS64.TRYWAIT P1, [R3+URZ+0x16830], R0 ;  /* 0x01683000030075a7 */ /* 0x000062000802017f */
[----:B------:R-:W-:Y:S05]  /*1f40*/  @!P0 BRA `(.L_x_14042) ;  /* 0x0000000000048947 */ /* 0x000fea0003800000 */
[----:B------:R-:W-:Y:S01]  /*1f50*/  BPT.TRAP 0x1 ;  /* 0x000000040000795c */ /* 0x000fe20000300000 */
.L_x_14042:
[----:B-1----:R-:W-:Y:S05]  /*1f60*/  @P1 BRA `(.L_x_14043) ;  /* 0x0000000000081947 */ /* 0x002fea0003800000 */
[----:B------:R-:W1:Y:S02]  /*1f70*/  SYNCS.PHASECHK.TRANS64.TRYWAIT P1, [R3+URZ+0x16830], R0 ;  /* 0x01683000030075a7 */ /* 0x000e64000802017f */
[----:B-1----:R-:W-:Y:S05]  /*1f80*/  @!P1 BRA `(.L_x_14044) ;  /* 0x0000014000b49947 */ /* 0x002fea0003800000 */
.L_x_14043:
        /* <DEDUP_REMOVED lines=35> */
.L_x_14045:
[----:B------:R-:W-:Y:S01]  /*21c0*/  UISETP.NE.AND UP1, UPT, UR53, URZ, UPT ;  /* 0x0000003f3500728c */ /* 0x000fe2000bf25270 */
[----:B------:R-:W-:Y:S01]  /*21d0*/  VIADD R2, R17, UR39 ;  /* 0x0000002711027c36 */ /* 0x000fe20008000000 */
[----:B------:R-:W-:Y:S01]  /*21e0*/  R2UR UR6, R3 ;  /* 0x00000000030672ca */ /* 0x000fe200000e0000 */
[----:B01----:R-:W-:Y:S01]  /*21f0*/  IMAD.MOV.U32 R3, RZ, RZ, -0x80 ;  /* 0xffffff80ff037424 */ /* 0x003fe200078e00ff */
[----:B------:R-:W-:Y:S02]  /*2200*/  UISETP.NE.AND UP0, UPT, UR52, URZ, UPT ;  /* 0x0000003f3400728c */ /* 0x000fe4000bf05270 */
[----:B------:R-:W-:Y:S01]  /*2210*/  PLOP3.LUT P1, PT, PT, PT, UP1, 0x80, 0x0 ;  /* 0x000000000000781c */ /* 0x000fe20003f2f018 */
[----:B------:R-:W-:Y:S01]  /*2220*/  IMAD R7, R88, R3, 0x80 ;  /* 0x0000008058077424 */ /* 0x000fe200078e0203 */
[----:B------:R-:W-:Y:S01]  /*2230*/  PLOP3.LUT P2, PT, PT, PT, UP1, 0x80, 0x0 ;  /* 0x000000000000781c */ /* 0x000fe20003f4f018 */
[----:B------:R-:W-:Y:S01]  /*2240*/  IMAD.U32 R3, RZ, RZ, UR47 ;  /* 0x0000002fff037e24 */ /* 0x000fe2000f8e00ff */
[----:B------:R-:W-:Y:S01]  /*2250*/  ULDC UR23, c[0x0][0x9dc] ;  /* 0x0002770000177ab9 */ /* 0x000fe20000000800 */
[----:B------:R-:W-:Y:S01]  /*2260*/  @UP1 ULDC UR7, c[0x0][0x44c] ;  /* 0x0001130000071ab9 */ /* 0x000fe20000000800 */
[----:B------:R-:W-:Y:S01]  /*2270*/  ULDC UR14, c[0x0][0x9e0] ;  /* 0x00027800000e7ab9 */ /* 0x000fe20000000800 */
[----:B------:R-:W-:-:S02]  /*2280*/  IADD3 R8, -R16, UR40, R7 ;  /* 0x0000002810087c10 */ /* 0x000fc4000fffe107 */
[----:B------:R-:W-:-:S04]  /*2290*/  UIADD3 UR6, UR6, 0x16840, URZ ;  /* 0x0001684006067890 */ /* 0x000fc8000fffe03f */
[----:B------:R-:W-:Y:S01]  /*22a0*/  @P1 IMAD.HI.U32 R0, R2, UR7, RZ ;  /* 0x0000000702001c27 */ /* 0x000fe2000f8e00ff */
[----:B------:R-:W-:Y:S01]  /*22b0*/  @UP1 ULDC UR7, c[0x0][0x450] ;  /* 0x0001140000071ab9 */ /* 0x000fe20000000800 */
[----:B------:R-:W-:Y:S01]  /*22c0*/  UPRMT UR6, UR43, 0x654, UR6 ;  /* 0x000006542b067896 */ /* 0x000fe20008000006 */
[----:B------:R-:W-:Y:S02]  /*22d0*/  PLOP3.LUT P1, PT, PT, PT, UP0, 0x40, 0x0 ;  /* 0x000000000000781c */ /* 0x000fe40003f2e808 */
[----:B------:R-:W-:Y:S02]  /*22e0*/  @P2 SHF.R.U32.HI R2, RZ, UR7, R0 ;  /* 0x00000007ff022c19 */ /* 0x000fe40008011600 */
[----:B------:R-:W-:-:S03]  /*22f0*/  IADD3 R0, -R16, 0x1, R7 ;  /* 0x0000000110007810 */ /* 0x000fc60007ffe107 */
[----:B------:R-:W0:Y:S01]  /*2300*/  SHFL.IDX PT, R5, R2, RZ, 0x1c1f ;  /* 0x001c1fff02057589 */ /* 0x000e2200000e0000 */
[----:B------:R-:W-:Y:S01]  /*2310*/  SYNCS.ARRIVE.TRANS64.RED.A1T0 RZ, [UR6], RZ ;  /* 0x000000ffffff79a7 */ /* 0x000fe20008100406 */
[----:B------:R-:W-:Y:S01]  /*2320*/  ULOP3.LUT UR6, URZ, UR23, URZ, 0x33, !UPT ;  /* 0x000000173f067292 */ /* 0x000fe2000f8e333f */
[----:B------:R-:W-:-:S05]  /*2330*/  IADD3 R0, -R3, UR40, R0 ;  /* 0x0000002803007c10 */ /* 0x000fca000fffe100 */
[C---:B------:R-:W-:Y:S02]  /*2340*/  VIADD R9, R0.reuse, UR14 ;  /* 0x0000000e00097c36 */ /* 0x040fe40008000000 */
[----:B------:R-:W-:Y:S01]  /*2350*/  VIADD R10, R0, UR6 ;  /* 0x00000006000a7c36 */ /* 0x000fe20008000000 */
[----:B------:R-:W-:Y:S02]  /*2360*/  LEA R0, R88, 0xffffff80, 0x7 ;  /* 0xffffff8058007811 */ /* 0x000fe400078e38ff */
        /* <DEDUP_REMOVED lines=17> */
.L_x_14048:
[----:B------:R-:W-:Y:S02]  /*2480*/  ULDC UR6, c[0x0][0x9e4] ;  /* 0x0002790000067ab9 */ /* 0x000fe40000000800 */
[----:B------:R-:W-:-:S05]  /*2490*/  IMAD.U32 R12, RZ, RZ, UR6 ;  /* 0x00000006ff0c7e24 */ /* 0x000fca000f8e00ff */
[----:B------:R-:W-:-:S13]  /*24a0*/  ISETP.NE.AND P1, PT, R12, 0x1, PT ;  /* 0x000000010c00780c */ /* 0x000fda0003f25270 */
[----:B------:R-:W0:Y:S02]  /*24b0*/  @P1 LDC.64 R14, c[0x0][0x9e8] ;  /* 0x00027a00ff0e1b82 */ /* 0x000e240000000a00 */
[----:B0-----:R-:W-:-:S05]  /*24c0*/  @P1 IMAD.HI.U32 R6, R5, R14, RZ ;  /* 0x0000000e05061227 */ /* 0x001fca00078e00ff */
[----:B------:R-:W-:-:S07]  /*24d0*/  @P1 SHF.R.U32.HI R5, RZ, R15, R6 ;  /* 0x0000000fff051219 */ /* 0x000fce0000011606 */
.L_x_14049:
[----:B------:R-:W-:Y:S05]  /*24e0*/  BSYNC B0 ;  /* 0x0000000000007941 */ /* 0x000fea0003800000 */
.L_x_14047:
[----:B------:R-:W-:-:S04]  /*24f0*/  IMAD R5, R5, R12, -R0 ;  /* 0x0000000c05057224 */ /* 0x000fc800078e0a00 */
[----:B------:R-:W-:-:S05]  /*2500*/  IMAD.IADD R5, R5, 0x1, -R16 ;  /* 0x0000000105057824 */ /* 0x000fca00078e0a10 */
[----:B------:R-:W-:Y:S02]  /*2510*/  VIADDMNMX R3, R5, R12, R3, PT ;  /* 0x0000000c05037246 */ /* 0x000fe40003800103 */
[----:B------:R-:W-:-:S07]  /*2520*/  VIMNMX R4, R4, R5, !PT ;  /* 0x0000000504047248 */ /* 0x000fce0007fe0100 */
.L_x_14046:
        /* <DEDUP_REMOVED lines=14> */
[C---:B------:R-:W-:Y:S02]  /*2610*/  ISETP.GT.AND P4, PT, R4.reuse, 0x9, !P6 ;  /* 0x000000090400780c */ /* 0x040fe40007784270 */
        /* <DEDUP_REMOVED lines=170> */
[----:B0-----:R-:W-:Y:S01]  /*30c0*/  IMAD.IADD R5, R10, 0x1, R7 ;  /* 0x000000010a057824 */ /* 0x001fe200078e0207 */
[----:B------:R-:W-:-:S11]  /*30d0*/  VIADDMNMX R4, R7, R9, R8, PT ;  /* 0x0000000907047246 */ /* 0x000fd60003800108 */
        /* <DEDUP_REMOVED lines=15> */
.L_x_14052:
[----:B------:R-:W-:Y:S02]  /*31d0*/  ULDC UR6, c[0x0][0x9e4] ;  /* 0x0002790000067ab9 */ /* 0x000fe40000000800 */
[----:B------:R-:W-:-:S05]  /*31e0*/  IMAD.U32 R6, RZ, RZ, UR6 ;  /* 0x00000006ff067e24 */ /* 0x000fca000f8e00ff */
[----:B------:R-:W-:-:S13]  /*31f0*/  ISETP.NE.AND P6, PT, R6, 0x1, PT ;  /* 0x000000010600780c */ /* 0x000fda0003fc5270 */
[----:B------:R-:W0:Y:S02]  /*3200*/  @P6 LDC.64 R2, c[0x0][0x9e8] ;  /* 0x00027a00ff026b82 */ /* 0x000e240000000a00 */
[----:B0-----:R-:W-:-:S05]  /*3210*/  @P6 IMAD.HI.U32 R2, R7, R2, RZ ;  /* 0x0000000207026227 */ /* 0x001fca00078e00ff */
[----:B------:R-:W-:-:S07]  /*3220*/  @P6 SHF.R.U32.HI R7, RZ, R3, R2 ;  /* 0x00000003ff076219 */ /* 0x000fce0000011602 */
.L_x_14053:
[----:B------:R-:W-:Y:S05]  /*3230*/  BSYNC B0 ;  /* 0x0000000000007941 */ /* 0x000fea0003800000 */
.L_x_14051:
[----:B------:R-:W-:-:S04]  /*3240*/  IMAD R7, R7, R6, -R0 ;  /* 0x0000000607077224 */ /* 0x000fc800078e0a00 */
[----:B------:R-:W-:-:S05]  /*3250*/  IMAD.IADD R7, R7, 0x1, -R16 ;  /* 0x0000000107077824 */ /* 0x000fca00078e0a10 */
[----:B------:R-:W-:Y:S02]  /*3260*/  VIADDMNMX R4, R7, R6, R4, PT ;  /* 0x0000000607047246 */ /* 0x000fe40003800104 */
[----:B------:R-:W-:-:S07]  /*3270*/  VIMNMX R5, R5, R7, !PT ;  /* 0x0000000705057248 */ /* 0x000fce0007fe0100 */
.L_x_14050:
        /* <DEDUP_REMOVED lines=168> */
[----:B------:R-:W-:Y:S01]  /*3d00*/  MUFU.EX2 R3, R3 ;  /* 0x0000000300037308 */ /* 0x000fe20000000800 */
[----:B------:R-:W-:Y:S01]  /*3d10*/  LOP3.LUT P1, RZ, R23, 0x4000000, RZ, 0xc0, !PT ;  /* 0x0400000017ff7812 */ /* 0x000fe2000782c0ff */
[--C-:B------:R-:W-:Y:S01]  /*3d20*/  FFMA.FTZ R7, R29, UR21, -R2.reuse ;  /* 0x000000151d077c23 */ /* 0x100fe20008010802 */
[----:B------:R-:W-:Y:S01]  /*3d30*/  FMNMX.FTZ R9, R26, R27, !PT ;  /* 0x0000001b1a097209 */ /* 0x000fe20007810000 */
[--C-:B------:R-:W-:Y:S01]  /*3d40*/  FFMA.FTZ R144, R32, UR21, -R2.reuse ;  /* 0x0000001520907c23 */ /* 0x100fe20008010802 */
[----:B------:R-:W-:Y:S01]  /*3d50*/  ISETP.GT.AND P1, PT, R5, 0x68, !P1 ;  /* 0x000000680500780c */ /* 0x000fe20004f24270 */
[--C-:B------:R-:W-:Y:S01]  /*3d60*/  FFMA.FTZ R33, R33, UR21, -R2.reuse ;  /* 0x0000001521217c23 */ /* 0x100fe20008010802 */
[----:B------:R-:W-:Y:S01]  /*3d70*/  FMNMX.FTZ R6, R30, R9, !PT ;  /* 0x000000091e067209 */ /* 0x000fe20007810000 */
[----:B------:R-:W0:Y:S01]  /*3d80*/  MUFU.EX2 R148, R148 ;  /* 0x0000009400947308 */ /* 0x000e220000000800 */
[----:B------:R-:W-:Y:S01]  /*3d90*/  ISETP.LT.OR P1, PT, R4, 0x69, P1 ;  /* 0x000000690400780c */ /* 0x000fe20000f21670 */
[--C-:B------:R-:W-:Y:S01]  /*3da0*/  FFMA.FTZ R37, R37, UR21, -R2.reuse ;  /* 0x0000001525257c23 */ /* 0x100fe20008010802 */
[----:B------:R-:W-:Y:S01]  /*3db0*/  FMNMX.FTZ R9, R31, R6, !PT ;  /* 0x000000061f097209 */ /* 0x000fe20007810000 */
[--C-:B------:R-:W-:Y:S01]  /*3dc0*/  FFMA.FTZ R41, R41, UR21, -R2.reuse ;  /* 0x0000001529297c23 */ /* 0x100fe20008010802 */
[----:B------:R-:W-:Y:S01]  /*3dd0*/  FSEL R78, R78, -INF , !P1 ;  /* 0xff8000004e4e7808 */ /* 0x000fe20004800000 */
[--C-:B------:R-:W-:Y:S01]  /*3de0*/  FFMA.FTZ R45, R45, UR21, -R2.reuse ;  /* 0x000000152d2d7c23 */ /* 0x100fe20008010802 */
[----:B------:R-:W-:Y:S01]  /*3df0*/  FMNMX.FTZ R6, R34, R9, !PT ;  /* 0x0000000922067209 */ /* 0x000fe20007810000 */
[----:B------:R-:W1:Y:S01]  /*3e00*/  MUFU.EX2 R150, R150 ;  /* 0x0000009600967308 */ /* 0x000e620000000800 */
[----:B------:R-:W-:Y:S01]  /*3e10*/  ISETP.LT.OR P6, PT, R4, 0x7a, P6 ;  /* 0x0000007a0400780c */ /* 0x000fe200037c1670 */
[--C-:B------:R-:W-:Y:S01]  /*3e20*/  FFMA.FTZ R49, R49, UR21, -R2.reuse ;  /* 0x0000001531317c23 */ /* 0x100fe20008010802 */
[----:B------:R-:W-:Y:S01]  /*3e30*/  FMNMX.FTZ R11, R35, R6, !PT ;  /* 0x00000006230b7209 */ /* 0x000fe20007810000 */
[--C-:B------:R-:W-:Y:S01]  /*3e40*/  FFMA.FTZ R53, R53, UR21, -R2.reuse ;  /* 0x0000001535357c23 */ /* 0x100fe20008010802 */
[----:B------:R-:W-:Y:S01]  /*3e50*/  FSEL R87, R87, -INF , !P6 ;  /* 0xff80000057577808 */ /* 0x000fe20007000000 */
        /* <DEDUP_REMOVED lines=16> */
[--C-:B------:R-:W-:Y:S01]  /*3f60*/  FFMA.FTZ R124, R72, UR21, -R2.reuse ;  /* 0x00000015487c7c23 */ /* 0x100fe20008010802 */
[----:B------:R-:W-:Y:S01]  /*3f70*/  FMNMX.FTZ R6, R46, R13, !PT ;  /* 0x0000000d2e067209 */ /* 0x000fe20007810000 */
[----:B------:R4:W5:Y:S01]  /*3f80*/  MUFU.EX2 R9, R33 ;  /* 0x0000002100097308 */ /* 0x0009620000000800 */
[--C-:B------:R-:W-:Y:S01]  /*3f90*/  FFMA.FTZ R126, R76, UR21, -R2.reuse ;  /* 0x000000154c7e7c23 */ /* 0x100fe20008010802 */
[--C-:B------:R-:W-:Y:S01]  /*3fa0*/  FFMA.FTZ R120, R80, UR21, -R2.reuse ;  /* 0x0000001550787c23 */ /* 0x100fe20008010802 */
[----:B------:R-:W-:Y:S01]  /*3fb0*/  FMNMX.FTZ R13, R47, R6, !PT ;  /* 0x000000062f0d7209 */ /* 0x000fe20007810000 */
[--C-:B------:R-:W-:Y:S01]  /*3fc0*/  FFMA.FTZ R122, R84, UR21, -R2.reuse ;  /* 0x00000015547a7c23 */ /* 0x100fe20008010802 */
[----:B------:R-:W-:-:S02]  /*3fd0*/  FFMA.FTZ R57, R85, UR21, -R2 ;  /* 0x0000001555397c23 */ /* 0x000fc40008010802 */
[----:B------:R-:W-:Y:S01]  /*3fe0*/  FMNMX.FTZ R6, R50, R13, !PT ;  /* 0x0000000d32067209 */ /* 0x000fe20007810000 */
[----:B------:R0:W-:Y:S01]  /*3ff0*/  MUFU.EX2 R11, R37 ;  /* 0x00000025000b7308 */ /* 0x0001e20000000800 */
[----:B----4-:R-:W-:Y:S02]  /*4000*/  FFMA.FTZ R33, R61, UR21, -R2 ;  /* 0x000000153d217c23 */ /* 0x010fe40008010802 */
[----:B------:R-:W-:-:S04]  /*4010*/  FMNMX.FTZ R15, R51, R6, !PT ;  /* 0x00000006330f7209 */ /* 0x000fc80007810000 */
[----:B------:R-:W-:Y:S01]  /*4020*/  FMNMX.FTZ R6, R54, R15, !PT ;  /* 0x0000000f36067209 */ /* 0x000fe20007810000 */
[----:B------:R4:W-:Y:S01]  /*4030*/  MUFU.EX2 R13, R41 ;  /* 0x00000029000d7308 */ /* 0x0009e20000000800 */
[----:B0-----:R-:W-:Y:S02]  /*4040*/  FFMA.FTZ R37, R65, UR21, -R2 ;  /* 0x0000001541257c23 */ /* 0x001fe40008010802 */
[----:B------:R-:W-:-:S04]  /*4050*/  FMNMX.FTZ R15, R55, R6, !PT ;  /* 0x00000006370f7209 */ /* 0x000fc80007810000 */
[----:B------:R-:W-:Y:S01]  /*4060*/  FMNMX.FTZ R6, R58, R15, !PT ;  /* 0x0000000f3a067209 */ /* 0x000fe20007810000 */
[----:B------:R-:W0:Y:S01]  /*4070*/  MUFU.EX2 R146, R146 ;  /* 0x0000009200927308 */ /* 0x000e220000000800 */
[----:B----4-:R-:W-:Y:S02]  /*4080*/  FFMA.FTZ R41, R69, UR21, -R2 ;  /* 0x0000001545297c23 */ /* 0x010fe40008010802 */
[----:B------:R-:W-:-:S04]  /*4090*/  FMNMX.FTZ R21, R59, R6, !PT ;  /* 0x000000063b157209 */ /* 0x000fc80007810000 */
[----:B------:R-:W-:Y:S01]  /*40a0*/  FMNMX.FTZ R6, R62, R21, !PT ;  /* 0x000000153e067209 */ /* 0x000fe20007810000 */
[----:B------:R4:W-:Y:S03]  /*40b0*/  MUFU.EX2 R15, R45 ;  /* 0x0000002d000f7308 */ /* 0x0009e60000000800 */
        /* <DEDUP_REMOVED lines=9> */
[----:B------:R-:W-:Y:S01]  /*4150*/  MUFU.EX2 R142, R142 ;  /* 0x0000008e008e7308 */ /* 0x000fe20000000800 */
        /* <DEDUP_REMOVED lines=10> */
[----:B------:R-:W-:Y:S03]  /*4200*/  MUFU.EX2 R138, R138 ;  /* 0x0000008a008a7308 */ /* 0x000fe60000000800 */
[----:B------:R-:W-:-:S05]  /*4210*/  FMNMX.FTZ R4, R87, R4, !PT ;  /* 0x0000000457047209 */ /* 0x000fca0007810000 */
[----:B------:R-:W4:Y:S01]  /*4220*/  SHFL.BFLY PT, R5, R4, 0x2, 0x1f ;  /* 0x0c401f0004057f89 */ /* 0x000f2200000e0000 */
[----:B------:R-:W-:Y:S08]  /*4230*/  MUFU.EX2 R132, R132 ;  /* 0x0000008400847308 */ /* 0x000ff00000000800 */
        /* <DEDUP_REMOVED lines=12> */
[----:B------:R-:W-:Y:S02]  /*4300*/  FSEL R20, R20, RZ, P1 ;  /* 0x000000ff14147208 */ /* 0x000fe40000800000 */
[----:B------:R-:W-:-:S03]  /*4310*/  PLOP3.LUT P1, PT, PT, PT, UP0, 0x40, 0x0 ;  /* 0x000000000000781c */ /* 0x000fc60003f2e808 */
[----:B------:R-:W-:Y:S01]  /*4320*/  MUFU.EX2 R124, R124 ;  /* 0x0000007c007c7308 */ /* 0x000fe20000000800 */
[--C-:B------:R-:W-:Y:S01]  /*4330*/  FFMA.FTZ R2, R27, UR21, -R20.reuse ;  /* 0x000000151b027c23 */ /* 0x100fe20008010814 */
[----:B------:R-:W-:Y:S01]  /*4340*/  FADD.FTZ R27, R148, R3 ;  /* 0x00000003941b7221 */ /* 0x000fe20000010000 */
[--C-:B------:R-:W-:Y:S01]  /*4350*/  FFMA.FTZ R149, R26, UR21, -R20.reuse ;  /* 0x000000151a957c23 */ /* 0x100fe20008010814 */
[--C-:B------:R-:W-:Y:S01]  /*4360*/  FFMA.FTZ R151, R30, UR21, -R20.reuse ;  /* 0x000000151e977c23 */ /* 0x100fe20008010814 */
[--C-:B------:R-:W-:Y:S01]  /*4370*/  FFMA.FTZ R4, R31, UR21, -R20.reuse ;  /* 0x000000151f047c23 */ /* 0x100fe20008010814 */
[----:B-1----:R-:W-:Y:S01]  /*4380*/  FADD.FTZ R24, R150, R27 ;  /* 0x0000001b96187221 */ /* 0x002fe20000010000 */
[--C-:B------:R-:W-:Y:S01]  /*4390*/  FFMA.FTZ R145, R34, UR21, -R20.reuse ;  /* 0x0000001522917c23 */ /* 0x100fe20008010814 */
[----:B------:R-:W-:Y:S01]  /*43a0*/  MUFU.EX2 R2, R2 ;  /* 0x0000000200027308 */ /* 0x000fe20000000800 */
[----:B------:R-:W-:Y:S01]  /*43b0*/  FFMA.FTZ R6, R35, UR21, -R20 ;  /* 0x0000001523067c23 */ /* 0x000fe20008010814 */
[----:B--2---:R-:W-:Y:S01]  /*43c0*/  FADD.FTZ R27, R7, R24 ;  /* 0x00000018071b7221 */ /* 0x004fe20000010000 */
[--C-:B------:R-:W-:Y:S01]  /*43d0*/  FFMA.FTZ R147, R38, UR21, -R20.reuse ;  /* 0x0000001526937c23 */ /* 0x100fe20008010814 */
[--C-:B------:R-:W-:Y:S01]  /*43e0*/  FFMA.FTZ R8, R39, UR21, -R20.reuse ;  /* 0x0000001527087c23 */ /* 0x100fe20008010814 */
[--C-:B------:R-:W-:Y:S01]  /*43f0*/  FFMA.FTZ R141, R42, UR21, -R20.reuse ;  /* 0x000000152a8d7c23 */ /* 0x100fe20008010814 */
[----:B---3--:R-:W-:Y:S01]  /*4400*/  FADD.FTZ R26, R144, R27 ;  /* 0x0000001b901a7221 */ /* 0x008fe20000010000 */
[--C-:B------:R-:W-:Y:S01]  /*4410*/  FFMA.FTZ R10, R43, UR21, -R20.reuse ;  /* 0x000000152b0a7c23 */ /* 0x100fe20008010814 */
[----:B------:R-:W1:Y:S01]  /*4420*/  MUFU.EX2 R149, R149 ;  /* 0x0000009500957308 */ /* 0x000e620000000800 */
[----:B------:R-:W-:Y:S01]  /*4430*/  FFMA.FTZ R143, R46, UR21, -R20 ;  /* 0x000000152e8f7c23 */ /* 0x000fe20008010814 */
[----:B-----5:R-:W-:Y:S01]  /*4440*/  FADD.FTZ R27, R9, R26 ;  /* 0x0000001a091b7221 */ /* 0x020fe20000010000 */
[--C-:B------:R-:W-:Y:S01]  /*4450*/  FFMA.FTZ R12, R47, UR21, -R20.reuse ;  /* 0x000000152f0c7c23 */ /* 0x100fe20008010814 */
[--C-:B------:R-:W-:Y:S01]  /*4460*/  FFMA.FTZ R137, R50, UR21, -R20.reuse ;  /* 0x0000001532897c23 */ /* 0x100fe20008010814 */
[--C-:B------:R-:W-:Y:S01]  /*4470*/  FFMA.FTZ R14, R51, UR21, -R20.reuse ;  /* 0x00000015330e7c23 */ /* 0x100fe20008010814 */
[----:B0-----:R-:W-:Y:S01]  /*4480*/  FADD.FTZ R26, R146, R27 ;  /* 0x0000001b921a7221 */ /* 0x001fe20000010000 */
[--C-:B------:R-:W-:Y:S01]  /*4490*/  FFMA.FTZ R139, R54, UR21, -R20.reuse ;  /* 0x00000015368b7c23 */ /* 0x100fe20008010814 */
[----:B------:R-:W0:Y:S01]  /*44a0*/  MUFU.EX2 R151, R151 ;  /* 0x0000009700977308 */ /* 0x000e220000000800 */
[----:B------:R-:W-:Y:S01]  /*44b0*/  FFMA.FTZ R24, R55, UR21, -R20 ;  /* 0x0000001537187c23 */ /* 0x000fe20008010814 */
[----:B------:R-:W-:Y:S01]  /*44c0*/  FADD.FTZ R27, R11, R26 ;  /* 0x0000001a0b1b7221 */ /* 0x000fe20000010000 */
[--C-:B------:R-:W-:Y:S01]  /*44d0*/  FFMA.FTZ R133, R58, UR21, -R20.reuse ;  /* 0x000000153a857c23 */ /* 0x100fe20008010814 */
[--C-:B------:R-:W-:Y:S01]  /*44e0*/  FFMA.FTZ R26, R59, UR21, -R20.reuse ;  /* 0x000000153b1a7c23 */ /* 0x100fe20008010814 */
[----:B------:R-:W-:Y:S01]  /*44f0*/  F2FP.F16.F32.PACK_AB R148, R3, R148 ;  /* 0x000000940394723e */ /* 0x000fe200000000ff */
[----:B------:R-:W-:Y:S01]  /*4500*/  FADD.FTZ R28, R140, R27 ;  /* 0x0000001b8c1c7221 */ /* 0x000fe20000010000 */
[----:B------:R-:W-:Y:S01]  /*4510*/  FFMA.FTZ R135, R62, UR21, -R20 ;  /* 0x000000153e877c23 */ /* 0x000fe20008010814 */
[----:B------:R-:W2:Y:S01]  /*4520*/  MUFU.EX2 R4, R4 ;  /* 0x0000000400047308 */ /* 0x000ea20000000800 */
[----:B-1----:R-:W-:Y:S01]  /*4530*/  FADD.FTZ R30, R149, R2 ;  /* 0x00000002951e7221 */ /* 0x002fe20000010000 */
[----:B------:R-:W-:Y:S01]  /*4540*/  FADD.FTZ R27, R13, R28 ;  /* 0x0000001c0d1b7221 */ /* 0x000fe20000010000 */
[--C-:B------:R-:W-:Y:S01]  /*4550*/  FFMA.FTZ R129, R66, UR21, -R20.reuse ;  /* 0x0000001542817c23 */ /* 0x100fe20008010814 */
[----:B------:R-:W-:Y:S01]  /*4560*/  F2FP.F16.F32.PACK_AB R150, R7, R150 ;  /* 0x000000960796723e */ /* 0x000fe200000000ff */
[--C-:B------:R-:W-:Y:S01]  /*4570*/  FFMA.FTZ R131, R70, UR21, -R20.reuse ;  /* 0x0000001546837c23 */ /* 0x100fe20008010814 */
        /* <DEDUP_REMOVED lines=22> */
[--C-:B------:R-:W-:Y:S01]  /*46e0*/  FFMA.FTZ R32, R71, UR21, -R20.reuse ;  /* 0x0000001547207c23 */ /* 0x100fe20008010814 */
[----:B------:R-:W-:Y:S01]  /*46f0*/  FFMA.FTZ R20, R87, UR21, -R20 ;  /* 0x0000001557147c23 */ /* 0x000fe20008010814 */
[----:B------:R-:W-:Y:S01]  /*4700*/  FADD.FTZ R36, R132, R31 ;  /* 0x0000001f84247221 */ /* 0x000fe20000010000 */
[----:B------:R-:W-:Y:S01]  /*4710*/  F2FP.F16.F32.PACK_AB R151, R4, R151 ;  /* 0x000000970497723e */ /* 0x000fe200000000ff */
[----:B------:R-:W1:Y:S01]  /*4720*/  MUFU.EX2 R8, R8 ;  /* 0x0000000800087308 */ /* 0x000e620000000800 */
[----:B0-----:R-:W-:Y:S01]  /*4730*/  FADD.FTZ R34, R6, R27 ;  /* 0x0000001b06227221 */ /* 0x001fe20000010000 */
[----:B------:R-:W-:Y:S01]  /*4740*/  FADD.FTZ R31, R29, R36 ;  /* 0x000000241d1f7221 */ /* 0x000fe20000010000 */
[----:B------:R-:W-:Y:S01]  /*4750*/  F2FP.F16.F32.PACK_AB R144, R9, R144 ;  /* 0x000000900990723e */ /* 0x000fe200000000ff */
[----:B------:R-:W-:Y:S01]  /*4760*/  VIADD R4, R88, 0xfffffffe ;  /* 0xfffffffe58047836 */ /* 0x000fe20000000000 */
        /* <DEDUP_REMOVED lines=8> */
[----:B------:R-:W-:Y:S01]  /*47f0*/  FADD.FTZ R36, R128, R31 ;  /* 0x0000001f80247221 */ /* 0x000fe20000010000 */
[----:B------:R-:W-:Y:S01]  /*4800*/  F2FP.F16.F32.PACK_AB R138, R25, R138 ;  /* 0x0000008a198a723e */ /* 0x000fe200000000ff */
[----:B------:R-:W2:Y:S01]  /*4810*/  MUFU.EX2 R10, R10 ;  /* 0x0000000a000a7308 */ /* 0x000ea20000000800 */
[----:B-1----:R-:W-:Y:S01]  /*4820*/  FADD.FTZ R34, R8, R27 ;  /* 0x0000001b08227221 */ /* 0x002fe20000010000 */
[----:B------:R-:W-:Y:S02]  /*4830*/  F2FP.F16.F32.PACK_AB R132, R29, R132 ;  /* 0x000000841d84723e */ /* 0x000fe400000000ff */
[----:B------:R-:W-:Y:S02]  /*4840*/  F2FP.F16.F32.PACK_AB R134, R33, R134 ;  /* 0x000000862186723e */ /* 0x000fe400000000ff */
[----:B------:R-:W-:Y:S02]  /*4850*/  F2FP.F16.F32.PACK_AB R128, R37, R128 ;  /* 0x000000802580723e */ /* 0x000fe400000000ff */
[----:B------:R-:W1:Y:S01]  /*4860*/  MUFU.EX2 R143, R143 ;  /* 0x0000008f008f7308 */ /* 0x000e620000000800 */
[----:B0-----:R-:W-:Y:S01]  /*4870*/  FADD.FTZ R27, R141, R34 ;  /* 0x000000228d1b7221 */ /* 0x001fe20000010000 */
[----:B------:R-:W-:-:S02]  /*4880*/  F2FP.F16.F32.PACK_AB R145, R6, R145 ;  /* 0x000000910691723e */ /* 0x000fc400000000ff */
[----:B------:R-:W-:-:S04]  /*4890*/  F2FP.F16.F32.PACK_AB R147, R8, R147 ;  /* 0x000000930893723e */ /* 0x000fc800000000ff */
[----:B------:R-:W0:Y:S01]  /*48a0*/  MUFU.EX2 R12, R12 ;  /* 0x0000000c000c7308 */ /* 0x000e220000000800 */
[C---:B--2---:R-:W-:Y:S01]  /*48b0*/  FADD.FTZ R34, R10.reuse, R27 ;  /* 0x0000001b0a227221 */ /* 0x044fe20000010000 */
[----:B------:R-:W-:-:S06]  /*48c0*/  F2FP.F16.F32.PACK_AB R141, R10, R141 ;  /* 0x0000008d0a8d723e */ /* 0x000fcc00000000ff */
[----:B------:R-:W2:Y:S01]  /*48d0*/  MUFU.EX2 R137, R137 ;  /* 0x0000008900897308 */ /* 0x000ea20000000800 */
[----:B-1----:R-:W-:-:S07]  /*48e0*/  FADD.FTZ R27, R143, R34 ;  /* 0x000000228f1b7221 */ /* 0x002fce0000010000 */
[----:B------:R-:W1:Y:S01]  /*48f0*/  MUFU.EX2 R14, R14 ;  /* 0x0000000e000e7308 */ /* 0x000e620000000800 */
[C---:B0-----:R-:W-:Y:S01]  /*4900*/  FADD.FTZ R34, R12.reuse, R27 ;  /* 0x0000001b0c227221 */ /* 0x041fe20000010000 */
[----:B------:R-:W-:Y:S01]  /*4910*/  FADD.FTZ R27, R37, R36 ;  /* 0x00000024251b7221 */ /* 0x000fe20000010000 */
[----:B------:R-:W-:-:S03]  /*4920*/  F2FP.F16.F32.PACK_AB R143, R12, R143 ;  /* 0x0000008f0c8f723e */ /* 0x000fc600000000ff */
[----:B------:R-:W-:Y:S01]  /*4930*/  FADD.FTZ R36, R130, R27 ;  /* 0x0000001b82247221 */ /* 0x000fe20000010000 */
[----:B------:R-:W-:Y:S01]  /*4940*/  F2FP.F16.F32.PACK_AB R130, R41, R130 ;  /* 0x000000822982723e */ /* 0x000fe200000000ff */
[----:B------:R-:W0:Y:S01]  /*4950*/  MUFU.EX2 R139, R139 ;  /* 0x0000008b008b7308 */ /* 0x000e220000000800 */
[----:B--2---:R-:W-:Y:S01]  /*4960*/  FADD.FTZ R3, R137, R34 ;  /* 0x0000002289037221 */ /* 0x004fe20000010000 */
[----:B------:R-:W-:-:S04]  /*4970*/  FADD.FTZ R7, R41, R36 ;  /* 0x0000002429077221 */ /* 0x000fc80000010000 */
        /* <DEDUP_REMOVED lines=26> */
[----:B------:R-:W-:-:S06]  /*4b20*/  F2FP.F16.F32.PACK_AB R135, R28, R135 ;  /* 0x000000871c87723e */ /* 0x000fcc00000000ff */
[----:B------:R-:W1:Y:S01]  /*4b30*/  MUFU.EX2 R53, R53 ;  /* 0x0000003500357308 */ /* 0x000e620000000800 */
[----:B0-----:R-:W-:-:S07]  /*4b40*/  FADD.FTZ R36, R120, R7 ;  /* 0x0000000778247221 */ /* 0x001fce0000010000 */
        /* <DEDUP_REMOVED lines=31> */
[----:B--2---:R-:W-:-:S04]  /*4d40*/  FADD.FTZ R2, R86, R7 ;  /* 0x0000000756027221 */ /* 0x004fc80000010000 */
[C---:B-1----:R-:W-:Y:S01]  /*4d50*/  FADD.FTZ R2, R123.reuse, R2 ;  /* 0x000000027b027221 */ /* 0x042fe20000010000 */
[----:B------:R-:W-:Y:S01]  /*4d60*/  F2FP.F16.F32.PACK_AB R123, R123, R86 ;  /* 0x000000567b7b723e */ /* 0x000fe200000000ff */
        /* <DEDUP_REMOVED lines=14> */
.L_x_14055:
[----:B------:R-:W-:Y:S02]  /*4e50*/  ULDC UR18, c[0x0][0x9e4] ;  /* 0x0002790000127ab9 */ /* 0x000fe40000000800 */
[----:B------:R-:W-:-:S11]  /*4e60*/  UISETP.NE.AND UP0, UPT, UR18, 0x1, UPT ;  /* 0x000000011200788c */ /* 0x000fd6000bf05270 */
[----:B------:R-:W-:Y:S02]  /*4e70*/  @UP0 ULDC.64 UR6, c[0x0][0x9e8] ;  /* 0x00027a0000060ab9 */ /* 0x000fe40000000a00 */
[----:B------:R-:W-:-:S04]  /*4e80*/  UIMAD.WIDE.U32 UR10, UR15, UR6, URZ ;  /* 0x000000060f0a72a5 */ /* 0x000fc8000f8e003f */
[----:B------:R-:W-:-:S12]  /*4e90*/  @UP0 USHF.R.U32.HI UR15, URZ, UR7, UR11 ;  /* 0x000000073f0f0299 */ /* 0x000fd8000801160b */
.L_x_14056:
[----:B------:R-:W-:-:S04]  /*4ea0*/  UIMAD UR15, UR15, UR18, UR18 ;  /* 0x000000120f0f72a4 */ /* 0x000fc8000f8e0212 */
[----:B------:R-:W-:-:S04]  /*4eb0*/  UISETP.LT.AND UP0, UPT, UR14, UR15, UPT ;  /* 0x0000000f0e00728c */ /* 0x000fc8000bf01270 */
[----:B------:R-:W-:-:S12]  /*4ec0*/  USEL UR14, UR14, UR15, UP0 ;  /* 0x0000000f0e0e7287 */ /* 0x000fd80008000000 */
.L_x_14054:
        /* <DEDUP_REMOVED lines=21> */
[----:B------:R-:W-:-:S13]  /*5020*/  ISETP.GE.AND P1, PT, R4, UR25, PT ;  /* 0x0000001904007c0c */ /* 0x000fda000bf26270 */
[----:B------:R-:W-:Y:S05]  /*5030*/  @!P1 BRA `(.L_x_14057) ;  /* 0x0000002c00a09947 */ /* 0x000fea0003800000 */
        /* <DEDUP_REMOVED lines=9> */
.L_x_14076:
[----:B------:R-:W-:Y:S01]  /*50d0*/  ISETP.NE.AND P2, PT, RZ, UR44, PT ;  /* 0x0000002cff007c0c */ /* 0x000fe2000bf45270 */
[----:B------:R-:W-:-:S04]  /*50e0*/  UISETP.NE.AND UP0, UPT, UR26, 0x1, UPT ;  /* 0x000000011a00788c */ /* 0x000fc8000bf05270 */
[----:B------:R-:W-:-:S04]  /*50f0*/  USEL UR49, URZ, 0x1, UP0 ;  /* 0x000000013f317887 */ /* 0x000fc80008000000 */
[----:B------:R-:W-:-:S04]  /*5100*/  ULOP3.LUT UR49, UR27, UR49, URZ, 0x3c, !UPT ;  /* 0x000000311b317292 */ /* 0x000fc8000f8e3c3f */
[----:B------:R-:W-:Y:S08]  /*5110*/  @P2 BRA `(.L_x_14058) ;  /* 0x0000000000382947 */ /* 0x000ff00003800000 */
[----:B------:R-:W-:Y:S05]  /*5120*/  @!P0 BRA `(.L_x_14059) ;  /* 0x0000000000048947 */ /* 0x000fea0003800000 */
[----:B------:R-:W-:Y:S01]  /*5130*/  BPT.TRAP 0x1 ;  /* 0x000000040000795c */ /* 0x000fe20000300000 */
.L_x_14059:
        /* <DEDUP_REMOVED lines=9> */
.L_x_14060:
[----:B-1----:R-:W-:Y:S05]  /*51d0*/  @P1 BRA `(.L_x_14058) ;  /* 0x0000000000081947 */ /* 0x002fea0003800000 */
[----:B------:R-:W1:Y:S02]  /*51e0*/  SYNCS.PHASECHK.TRANS64.TRYWAIT P1, [UR6+0x16830], R0 ;  /* 0x01683000ff0075a7 */ /* 0x000e640008020146 */
[----:B-1----:R-:W-:Y:S05]  /*51f0*/  @!P1 BRA `(.L_x_14061) ;  /* 0x00000110002c9947 */ /* 0x002fea0003800000 */
.L_x_14058:
[----:B-1----:R-:W1:Y:S01]  /*5200*/  S2R R5, SR_TID.X ;  /* 0x0000000000057919 */ /* 0x002e620000002100 */
[----:B------:R-:W-:Y:S01]  /*5210*/  UIADD3 UR48, UR26, 0x1, URZ ;  /* 0x000000011a307890 */ /* 0x000fe2000fffe03f */
[----:B------:R-:W-:Y:S01]  /*5220*/  UMOV UR19, 0x40000040 ;  /* 0x4000004000137882 */ /* 0x000fe20000000000 */
[----:B------:R-:W-:Y:S02]  /*5230*/  UMOV UR7, 0x40000040 ;  /* 0x4000004000077882 */ /* 0x000fe40000000000 */
[----:B------:R-:W-:Y:S01]  /*5240*/  UISETP.NE.AND UP0, UPT, UR48, 0x2, UPT ;  /* 0x000000023000788c */ /* 0x000fe2000bf05270 */
[----:B------:R-:W-:Y:S01]  /*5250*/  UMOV UR11, 0x40000040 ;  /* 0x40000040000b7882 */ /* 0x000fe20000000000 */
[----:B------:R-:W-:Y:S02]  /*5260*/  UMOV UR15, 0x40000040 ;  /* 0x40000040000f7882 */ /* 0x000fe40000000000 */
[----:B------:R-:W-:-:S04]  /*5270*/  USEL UR48, UR48, URZ, UP0 ;  /* 0x0000003f30307287 */ /* 0x000fc80008000000 */
        /* <DEDUP_REMOVED lines=22> */
.L_x_14063:
[----:B------:R-:W-:Y:S01]  /*53e0*/  ULEA UR6, UR26, UR45, 0x3 ;  /* 0x0000002d1a067291 */ /* 0x000fe2000f8e183f */
[----:B------:R-:W-:-:S05]  /*53f0*/  IMAD.U32 R0, RZ, RZ, UR27 ;  /* 0x0000001bff007e24 */ /* 0x000fca000f8e00ff */
[----:B------:R-:W-:-:S04]  /*5400*/  SHF.L.U32 R0, R0, 0x1f, RZ ;  /* 0x0000001f00007819 */ /* 0x000fc800000006ff */
[----:B------:R0:W1:Y:S01]  /*5410*/  SYNCS.PHASECHK.TRANS64.TRYWAIT P1, [UR6+0x16850], R0 ;  /* 0x01685000ff0075a7 */ /* 0x0000620008020146 */
[----:B------:R-:W-:Y:S05]  /*5420*/  @!P0 BRA `(.L_x_14064) ;  /* 0x0000000000048947 */ /* 0x000fea0003800000 */
[----:B------:R-:W-:Y:S01]  /*5430*/  BPT.TRAP 0x1 ;  /* 0x000000040000795c */ /* 0x000fe20000300000 */
.L_x_14064:
[----:B-1----:R-:W-:Y:S05]  /*5440*/  @P1 BRA `(.L_x_14062) ;  /* 0x0000000000081947 */ /* 0x002fea0003800000 */
[----:B------:R-:W1:Y:S02]  /*5450*/  SYNCS.PHASECHK.TRANS64.TRYWAIT P1, [UR6+0x16850], R0 ;  /* 0x01685000ff0075a7 */ /* 0x000e640008020146 */
[----:B-1----:R-:W-:Y:S05]  /*5460*/  @!P1 BRA `(.L_x_14065) ;  /* 0x0000010c00a89947 */ /* 0x002fea0003800000 */
.L_x_14062:
[----:B------:R-:W-:Y:S01]  /*5470*/  UIADD3 UR6, UR45, 0x400, URZ ;  /* 0x000004002d067890 */ /* 0x000fe2000fffe03f */
[----:B------:R-:W-:Y:S01]  /*5480*/  WARPGROUP.ARRIVE ;  /* 0x00000000000079c5 */ /* 0x000fe20000000000 */
[----:B------:R-:W-:-:S05]  /*5490*/  UMOV UR7, 0x40000040 ;  /* 0x4000004000077882 */ /* 0x000fca0000000000 */
[----:B------:R-:W1:Y:S01]  /*54a0*/  S2R R8, SR_TID.X ;  /* 0x0000000000087919 */ /* 0x000e620000002100 */
[----:B------:R-:W-:-:S04]  /*54b0*/  USHF.R.U32.HI UR6, URZ, 0x4, UR6 ;  /* 0x000000043f067899 */ /* 0x000fc80008011606 */
[----:B------:R-:W-:-:S04]  /*54c0*/  ULOP3.LUT UR6, UR6, 0x3fff, URZ, 0xc0, !UPT ;  /* 0x00003fff06067892 */ /* 0x000fc8000f8ec03f */
[----:B------:R-:W-:-:S07]  /*54d0*/  ULEA UR10, UR26, UR6, 0xa ;  /* 0x000000061a0a7291 */ /* 0x000fce000f8e503f */
[----:B------:R-:W-:Y:S02]  /*54e0*/  UMOV UR6, UR10 ;  /* 0x0000000a00067c82 */ /* 0x000fe40008000000 */
[----:B------:R-:W-:Y:S01]  /*54f0*/  HGMMA.64x64x16.F32 R88, R148, gdesc[UR4].tnspB, R88, gsb0 ;  /* 0x40e0000494587df0 */ /* 0x000fe20008000858 */
[----:B------:R-:W-:Y:S01]  /*5500*/  UIADD3 UR6, UR10, 0x80, URZ ;  /* 0x000000800a067890 */ /* 0x000fe2000fffe03f */
[----:B------:R-:W-:Y:S01]  /*5510*/  UMOV UR7, 0x40000040 ;  /* 0x4000004000077882 */ /* 0x000fe20000000000 */
[----:B-1----:R-:W-:Y:S02]  /*5520*/  SHF.R.U32.HI R5, RZ, 0x7, R8 ;  /* 0x00000007ff057819 */ /* 0x002fe40000011608 */
[----:B------:R-:W-:-:S03]  /*5530*/  ISETP.GE.U32.AND P1, PT, R8, 0x180, PT ;  /* 0x000001800800780c */ /* 0x000fc60003f26070 */
[----:B0-----:R-:W-:-:S05]  /*5540*/  VIADD R0, R5, 0x9 ;  /* 0x0000000905007836 */ /* 0x001fca0000000000 */
[----:B------:R-:W-:Y:S01]  /*5550*/  SEL R0, R0, 0x9, !P1 ;  /* 0x0000000900007807 */ /* 0x000fe20004800000 */
        /* <DEDUP_REMOVED lines=37> */
.L_x_14066:
[----:B------:R-:W-:Y:S01]  /*57b0*/  UISETP.NE.AND UP1, UPT, UR53, URZ, UPT ;  /* 0x0000003f3500728c */ /* 0x000fe2000bf25270 */
[----:B------:R-:W-:Y:S01]  /*57c0*/  VIADD R13, R17, UR39 ;  /* 0x00000027110d7c36 */ /* 0x000fe20008000000 */
[----:B------:R-:W-:Y:S01]  /*57d0*/  ULEA UR6, UR48, UR45, 0x3 ;  /* 0x0000002d30067291 */ /* 0x000fe2000f8e183f */
[----:B------:R-:W-:Y:S01]  /*57e0*/  IMAD.U32 R8, RZ, RZ, UR47 ;  /* 0x0000002fff087e24 */ /* 0x000fe2000f8e00ff */
[----:B------:R-:W-:Y:S02]  /*57f0*/  UISETP.NE.AND UP0, UPT, UR52, URZ, UPT ;  /* 0x0000003f3400728c */ /* 0x000fe4000bf05270 */
[----:B------:R-:W-:Y:S01]  /*5800*/  PLOP3.LUT P1, PT, PT, PT, UP1, 0x80, 0x0 ;  /* 0x000000000000781c */ /* 0x000fe20003f2f018 */
[----:B------:R-:W-:Y:S01]  /*5810*/  UIADD3 UR6, UR6, 0x16840, URZ ;  /* 0x0001684006067890 */ /* 0x000fe2000fffe03f */
[----:B------:R-:W-:-:S03]  /*5820*/  PLOP3.LUT P2, PT, PT, PT, UP1, 0x80, 0x0 ;  /* 0x000000000000781c */ /* 0x000fc60003f4f018 */
[----:B------:R-:W-:Y:S01]  /*5830*/  @UP1 ULDC UR7, c[0x0][0x44c] ;  /* 0x0001130000071ab9 */ /* 0x000fe20000000800 */
[----:B------:R-:W-:-:S07]  /*5840*/  UPRMT UR6, UR43, 0x654, UR6 ;  /* 0x000006542b067896 */ /* 0x000fce0008000006 */
[----:B0-----:R-:W-:Y:S01]  /*5850*/  @P1 IMAD.HI.U32 R0, R13, UR7, RZ ;  /* 0x000000070d001c27 */ /* 0x001fe2000f8e00ff */
[----:B------:R-:W-:Y:S01]  /*5860*/  @UP1 ULDC UR7, c[0x0][0x450] ;  /* 0x0001140000071ab9 */ /* 0x000fe20000000800 */
[----:B------:R-:W-:Y:S01]  /*5870*/  PLOP3.LUT P1, PT, PT, PT, UP0, 0x40, 0x0 ;  /* 0x000000000000781c */ /* 0x000fe20003f2e808 */
[----:B------:R-:W-:Y:S01]  /*5880*/  SYNCS.ARRIVE.TRANS64.RED.A1T0 RZ, [UR6], RZ ;  /* 0x000000ffffff79a7 */ /* 0x000fe20008100406 */
[----:B------:R-:W-:Y:S01]  /*5890*/  ULOP3.LUT UR6, URZ, UR23, URZ, 0x33, !UPT ;  /* 0x000000173f067292 */ /* 0x000fe2000f8e333f */
[----:B------:R-:W-:Y:S01]  /*58a0*/  @P2 SHF.R.U32.HI R13, RZ, UR7, R0 ;  /* 0x00000007ff0d2c19 */ /* 0x000fe20008011600 */
[----:B------:R-:W-:-:S04]  /*58b0*/  IMAD.SHL.U32 R0, R4, 0x80, RZ ;  /* 0x0000008004007824 */ /* 0x000fc800078e00ff */
[----:B------:R-:W0:Y:S01]  /*58c0*/  SHFL.IDX PT, R15, R13, RZ, 0x1c1f ;  /* 0x001c1fff0d0f7589 */ /* 0x000e2200000e0000 */
[----:B------:R-:W-:-:S04]  /*58d0*/  IADD3 R5, -R16, 0x1, -R0 ;  /* 0x0000000110057810 */ /* 0x000fc80007ffe900 */
        /* <DEDUP_REMOVED lines=19> */
.L_x_14069:
[----:B------:R-:W-:-:S05]  /*5a10*/  IMAD.U32 R14, RZ, RZ, UR22 ;  /* 0x00000016ff0e7e24 */ /* 0x000fca000f8e00ff */
[----:B------:R-:W-:-:S13]  /*5a20*/  ISETP.NE.AND P1, PT, R14, 0x1, PT ;  /* 0x000000010e00780c */ /* 0x000fda0003f25270 */
[----:B------:R-:W0:Y:S02]  /*5a30*/  @P1 LDC.64 R8, c[0x0][0x9e8] ;  /* 0x00027a00ff081b82 */ /* 0x000e240000000a00 */
[----:B0-----:R-:W-:-:S05]  /*5a40*/  @P1 IMAD.HI.U32 R8, R15, R8, RZ ;  /* 0x000000080f081227 */ /* 0x001fca00078e00ff */
[----:B------:R-:W-:-:S07]  /*5a50*/  @P1 SHF.R.U32.HI R15, RZ, R9, R8 ;  /* 0x00000009ff0f1219 */ /* 0x000fce0000011608 */
.L_x_14070:
[----:B------:R-:W-:Y:S05]  /*5a60*/  BSYNC B0 ;  /* 0x0000000000007941 */ /* 0x000fea0003800000 */
.L_x_14068:
[----:B------:R-:W-:-:S04]  /*5a70*/  IMAD R15, R15, R14, -R0 ;  /* 0x0000000e0f0f7224 */ /* 0x000fc800078e0a00 */
[----:B------:R-:W-:-:S05]  /*5a80*/  IMAD.IADD R15, R15, 0x1, -R16 ;  /* 0x000000010f0f7824 */ /* 0x000fca00078e0a10 */
[----:B------:R-:W-:Y:S02]  /*5a90*/  VIADDMNMX R10, R15, R14, R10, PT ;  /* 0x0000000e0f0a7246 */ /* 0x000fe4000380010a */
[----:B------:R-:W-:-:S07]  /*5aa0*/  VIMNMX R5, R5, R15, !PT ;  /* 0x0000000f05057248 */ /* 0x000fce0007fe0100 */
.L_x_14067:
        /* <DEDUP_REMOVED lines=116> */
.L_x_14073:
[----:B------:R-:W-:-:S05]  /*61f0*/  IMAD.U32 R10, RZ, RZ, UR22 ;  /* 0x00000016ff0a7e24 */ /* 0x000fca000f8e00ff */
[----:B------:R-:W-:-:S13]  /*6200*/  ISETP.NE.AND P2, PT, R10, 0x1, PT ;  /* 0x000000010a00780c */ /* 0x000fda0003f45270 */
[----:B------:R-:W0:Y:S02]  /*6210*/  @P2 LDC.64 R8, c[0x0][0x9e8] ;  /* 0x00027a00ff082b82 */ /* 0x000e240000000a00 */
[----:B0-----:R-:W-:-:S05]  /*6220*/  @P2 IMAD.HI.U32 R8, R5, R8, RZ ;  /* 0x0000000805082227 */ /* 0x001fca00078e00ff */
[----:B------:R-:W-:-:S07]  /*6230*/  @P2 SHF.R.U32.HI R5, RZ, R9, R8 ;  /* 0x00000009ff052219 */ /* 0x000fce0000011608 */
.L_x_14074:
[----:B------:R-:W-:Y:S05]  /*6240*/  BSYNC B0 ;  /* 0x0000000000007941 */ /* 0x000fea0003800000 */
.L_x_14072:
[----:B------:R-:W-:-:S04]  /*6250*/  IMAD R5, R5, R10, -R0 ;  /* 0x0000000a05057224 */ /* 0x000fc800078e0a00 */
[----:B------:R-:W-:-:S05]  /*6260*/  IMAD.IADD R5, R5, 0x1, -R16 ;  /* 0x0000000105057824 */ /* 0x000fca00078e0a10 */
[----:B------:R-:W-:Y:S02]  /*6270*/  VIADDMNMX R12, R5, R10, R12, PT ;  /* 0x0000000a050c7246 */ /* 0x000fe4000380010c */
[----:B------:R-:W-:-:S07]  /*6280*/  VIMNMX R11, R11, R5, !PT ;  /* 0x000000050b0b7248 */ /* 0x000fce0007fe0100 */
.L_x_14071:
        /* <DEDUP_REMOVED lines=37> */
[----:B------:R-:W-:Y:S02]  /*64e0*/  FMNMX.FTZ R13, R27, R10, !PT ;  /* 0x0000000a1b0d7209 */ /* 0x000fe40007810000 */
[----:B------:R-:W-:Y:S02]  /*64f0*/  FMNMX.FTZ R5, R61, R0, !PT ;  /* 0x000000003d057209 */ /* 0x000fe40007810000 */
[----:B------:R-:W-:Y:S02]  /*6500*/  ISETP.GT.AND P2, PT, R11, 0x11, P1 ;  /* 0x000000110b00780c */ /* 0x000fe40000f44270 */
[----:B------:R-:W-:Y:S02]  /*6510*/  FMNMX.FTZ R0, R64, R5, !PT ;  /* 0x0000000540007209 */ /* 0x000fe40007810000 */
[----:B------:R-:W-:-:S02]  /*6520*/  FSEL R31, R31, -INF , !P4 ;  /* 0xff8000001f1f7808 */ /* 0x000fc40006000000 */
[----:B------:R-:W-:Y:S02]  /*6530*/  FMNMX.FTZ R5, R65, R0, !PT ;  /* 0x0000000041057209 */ /* 0x000fe40007810000 */
[----:B------:R-:W-:Y:S02]  /*6540*/  FMNMX.FTZ R14, R30, R13, !PT ;  /* 0x0000000d1e0e7209 */ /* 0x000fe40007810000 */
[----:B------:R-:W-:Y:S02]  /*6550*/  FMNMX.FTZ R0, R68, R5, !PT ;  /* 0x0000000544007209 */ /* 0x000fe40007810000 */
[----:B------:R-:W-:Y:S02]  /*6560*/  ISETP.GT.AND P3, PT, R11, 0x18, P1 ;  /* 0x000000180b00780c */ /* 0x000fe40000f64270 */
[----:B------:R-:W-:Y:S02]  /*6570*/  FMNMX.FTZ R5, R69, R0, !PT ;  /* 0x0000000045057209 */ /* 0x000fe40007810000 */
[----:B------:R-:W-:-:S02]  /*6580*/  ISETP.LT.OR P2, PT, R12, 0x12, P2 ;  /* 0x000000120c00780c */ /* 0x000fc40001741670 */
[----:B------:R-:W-:Y:S02]  /*6590*/  FMNMX.FTZ R0, R72, R5, !PT ;  /* 0x0000000548007209 */ /* 0x000fe40007810000 */
[----:B------:R-:W-:Y:S02]  /*65a0*/  FMNMX.FTZ R13, R31, R14, !PT ;  /* 0x0000000e1f0d7209 */ /* 0x000fe40007810000 */
[----:B------:R-:W-:Y:S02]  /*65b0*/  FMNMX.FTZ R5, R73, R0, !PT ;  /* 0x0000000049057209 */ /* 0x000fe40007810000 */
[----:B------:R-:W-:Y:S02]  /*65c0*/  ISETP.GT.AND P4, PT, R11, 0x19, P1 ;  /* 0x000000190b00780c */ /* 0x000fe40000f84270 */
[----:B------:R-:W-:Y:S02]  /*65d0*/  FMNMX.FTZ R0, R76, R5, !PT ;  /* 0x000000054c007209 */ /* 0x000fe40007810000 */
[----:B------:R-:W-:-:S02]  /*65e0*/  ISETP.LT.OR P3, PT, R12, 0x19, P3 ;  /* 0x000000190c00780c */ /* 0x000fc40001f61670 */
[----:B------:R-:W-:Y:S02]  /*65f0*/  FMNMX.FTZ R5, R77, R0, !PT ;  /* 0x000000004d057209 */ /* 0x000fe40007810000 */
[----:B------:R-:W-:Y:S02]  /*6600*/  FSEL R35, R35, -INF , !P2 ;  /* 0xff80000023237808 */ /* 0x000fe40005000000 */
[----:B------:R-:W-:Y:S02]  /*6610*/  FMNMX.FTZ R0, R80, R5, !PT ;  /* 0x0000000550007209 */ /* 0x000fe40007810000 */
[----:B------:R-:W-:Y:S02]  /*6620*/  FMNMX.FTZ R14, R34, R13, !PT ;  /* 0x0000000d220e7209 */ /* 0x000fe40007810000 */
[----:B------:R-:W-:Y:S02]  /*6630*/  FMNMX.FTZ R5, R81, R0, !PT ;  /* 0x0000000051057209 */ /* 0x000fe40007810000 */
[----:B------:R-:W-:-:S02]  /*6640*/  ISETP.LT.OR P4, PT, R12, 0x1a, P4 ;  /* 0x0000001a0c00780c */ /* 0x000fc40002781670 */
[----:B------:R-:W-:Y:S02]  /*6650*/  FMNMX.FTZ R0, R84, R5, !PT ;  /* 0x0000000554007209 */ /* 0x000fe40007810000 */
[----:B------:R-:W-:Y:S02]  /*6660*/  FSEL R38, R38, -INF , !P3 ;  /* 0xff80000026267808 */ /* 0x000fe40005800000 */
[----:B------:R-:W-:Y:S02]  /*6670*/  FMNMX.FTZ R5, R85, R0, !PT ;  /* 0x0000000055057209 */ /* 0x000fe40007810000 */
[----:B------:R-:W-:Y:S02]  /*6680*/  FMNMX.FTZ R15, R35, R14, !PT ;  /* 0x0000000e230f7209 */ /* 0x000fe40007810000 */
[----:B------:R-:W-:Y:S01]  /*6690*/  ISETP.GT.AND P2, PT, R11, 0x21, P1 ;  /* 0x000000210b00780c */ /* 0x000fe20000f44270 */
[----:B------:R-:W0:Y:S01]  /*66a0*/  SHFL.BFLY PT, R0, R5, 0x2, 0x1f ;  /* 0x0c401f0005007f89 */ /* 0x000e2200000e0000 */
[----:B------:R-:W-:-:S02]  /*66b0*/  FSEL R39, R39, -INF , !P4 ;  /* 0xff80000027277808 */ /* 0x000fc40006000000 */
[----:B------:R-:W-:Y:S02]  /*66c0*/  FMNMX.FTZ R14, R38, R15, !PT ;  /* 0x0000000f260e7209 */ /* 0x000fe40007810000 */
[----:B------:R-:W-:Y:S02]  /*66d0*/  ISETP.GT.AND P3, PT, R11, 0x28, P1 ;  /* 0x000000280b00780c */ /* 0x000fe40000f64270 */
[C---:B------:R-:W-:Y:S02]  /*66e0*/  ISETP.LT.OR P2, PT, R12.reuse, 0x22, P2 ;  /* 0x000000220c00780c */ /* 0x040fe40001741670 */
[----:B------:R-:W-:Y:S02]  /*66f0*/  FMNMX.FTZ R15, R39, R14, !PT ;  /* 0x0000000e270f7209 */ /* 0x000fe40007810000 */
[----:B------:R-:W-:Y:S02]  /*6700*/  ISETP.GT.AND P4, PT, R11, 0x29, P1 ;  /* 0x000000290b00780c */ /* 0x000fe40000f84270 */
[----:B------:R-:W-:-:S02]  /*6710*/  ISETP.LT.OR P3, PT, R12, 0x29, P3 ;  /* 0x000000290c00780c */ /* 0x000fc40001f61670 */
[----:B------:R-:W-:Y:S02]  /*6720*/  FSEL R43, R43, -INF , !P2 ;  /* 0xff8000002b2b7808 */ /* 0x000fe40005000000 */
[----:B------:R-:W-:Y:S02]  /*6730*/  FMNMX.FTZ R14, R42, R15, !PT ;  /* 0x0000000f2a0e7209 */ /* 0x000fe40007810000 */
[----:B------:R-:W-:Y:S02]  /*6740*/  ISETP.GT.AND P2, PT, R11, 0x30, P1 ;  /* 0x000000300b00780c */ /* 0x000fe40000f44270 */
[----:B------:R-:W-:Y:S02]  /*6750*/  FSEL R46, R46, -INF , !P3 ;  /* 0xff8000002e2e7808 */ /* 0x000fe40005800000 */
[----:B------:R-:W-:Y:S02]  /*6760*/  ISETP.LT.OR P4, PT, R12, 0x2a, P4 ;  /* 0x0000002a0c00780c */ /* 0x000fe40002781670 */
[----:B0-----:R-:W-:-:S02]  /*6770*/  FMNMX.FTZ R8, R5, R0, !PT ;  /* 0x0000000005087209 */ /* 0x001fc40007810000 */
[----:B------:R-:W-:Y:S02]  /*6780*/  FMNMX.FTZ R15, R43, R14, !PT ;  /* 0x0000000e2b0f7209 */ /* 0x000fe40007810000 */
[----:B------:R-:W-:Y:S01]  /*6790*/  ISETP.GT.AND P3, PT, R11, 0x31, P1 ;  /* 0x000000310b00780c */ /* 0x000fe20000f64270 */
[----:B------:R-:W0:Y:S01]  /*67a0*/  SHFL.BFLY PT, R9, R8, 0x1, 0x1f ;  /* 0x0c201f0008097f89 */ /* 0x000e2200000e0000 */
[----:B------:R-:W-:Y:S02]  /*67b0*/  ISETP.LT.OR P2, PT, R12, 0x31, P2 ;  /* 0x000000310c00780c */ /* 0x000fe40001741670 */
[----:B------:R-:W-:Y:S02]  /*67c0*/  FSEL R47, R47, -INF , !P4 ;  /* 0xff8000002f2f7808 */ /* 0x000fe40006000000 */
[----:B------:R-:W-:Y:S02]  /*67d0*/  FMNMX.FTZ R20, R46, R15, !PT ;  /* 0x0000000f2e147209 */ /* 0x000fe40007810000 */
[----:B------:R-:W-:-:S02]  /*67e0*/  ISETP.GT.AND P5, PT, R11, 0x38, P1 ;  /* 0x000000380b00780c */ /* 0x000fc40000fa4270 */
[----:B------:R-:W-:Y:S02]  /*67f0*/  FSEL R50, R50, -INF , !P2 ;  /* 0xff80000032327808 */ /* 0x000fe40005000000 */
[C---:B------:R-:W-:Y:S02]  /*6800*/  ISETP.LT.OR P3, PT, R12.reuse, 0x32, P3 ;  /* 0x000000320c00780c */ /* 0x040fe40001f61670 */
[----:B------:R-:W-:Y:S02]  /*6810*/  FMNMX.FTZ R15, R47, R20, !PT ;  /* 0x000000142f0f7209 */ /* 0x000fe40007810000 */
[----:B------:R-:W-:Y:S02]  /*6820*/  ISETP.GT.AND P4, PT, R11, 0x39, P1 ;  /* 0x000000390b00780c */ /* 0x000fe40000f84270 */
[----:B------:R-:W-:Y:S02]  /*6830*/  ISETP.LT.OR P5, PT, R12, 0x39, P5 ;  /* 0x000000390c00780c */ /* 0x000fe40002fa1670 */
[----:B------:R-:W-:-:S02]  /*6840*/  FSEL R51, R51, -INF , !P3 ;  /* 0xff80000033337808 */ /* 0x000fc40005800000 */
[----:B------:R-:W-:Y:S02]  /*6850*/  FMNMX.FTZ R20, R50, R15, !PT ;  /* 0x0000000f32147209 */ /* 0x000fe40007810000 */
[----:B------:R-:W-:Y:S02]  /*6860*/  ISETP.GT.AND P2, PT, R11, 0x40, P1 ;  /* 0x000000400b00780c */ /* 0x000fe40000f44270 */
[----:B------:R-:W-:Y:S02]  /*6870*/  FSEL R54, R54, -INF , !P5 ;  /* 0xff80000036367808 */ /* 0x000fe40006800000 */
[----:B------:R-:W-:Y:S02]  /*6880*/  ISETP.LT.OR P4, PT, R12, 0x3a, P4 ;  /* 0x0000003a0c00780c */ /* 0x000fe40002781670 */
[----:B------:R-:W-:Y:S02]  /*6890*/  FMNMX.FTZ R21, R51, R20, !PT ;  /* 0x0000001433157209 */ /* 0x000fe40007810000 */
[----:B0-----:R-:W-:-:S02]  /*68a0*/  FMNMX.FTZ R0, R8, R9, !PT ;  /* 0x0000000908007209 */ /* 0x001fc40007810000 */
[----:B------:R-:W-:Y:S02]  /*68b0*/  ISETP.GT.AND P3, PT, R11, 0x41, P1 ;  /* 0x000000410b00780c */ /* 0x000fe40000f64270 */
[----:B------:R-:W-:Y:S01]  /*68c0*/  ISETP.LT.OR P2, PT, R12, 0x41, P2 ;  /* 0x000000410c00780c */ /* 0x000fe20001741670 */
[----:B------:R-:W-:Y:S01]  /*68d0*/  FMUL.FTZ R9, R0, UR21 ;  /* 0x0000001500097c20 */ /* 0x000fe20008410000 */
[----:B------:R-:W-:Y:S02]  /*68e0*/  FSEL R55, R55, -INF , !P4 ;  /* 0xff80000037377808 */ /* 0x000fe40006000000 */
[----:B------:R-:W-:Y:S02]  /*68f0*/  FMNMX.FTZ R20, R54, R21, !PT ;  /* 0x0000001536147209 */ /* 0x000fe40007810000 */
[----:B------:R-:W-:Y:S02]  /*6900*/  ISETP.GT.AND P5, PT, R11, 0x48, P1 ;  /* 0x000000480b00780c */ /* 0x000fe40000fa4270 */
[----:B------:R-:W-:-:S02]  /*6910*/  FSEL R58, R58, -INF , !P2 ;  /* 0xff8000003a3a7808 */ /* 0x000fc40005000000 */
[----:B------:R-:W-:Y:S02]  /*6920*/  ISETP.LT.OR P3, PT, R12, 0x42, P3 ;  /* 0x000000420c00780c */ /* 0x000fe40001f61670 */
[----:B------:R-:W-:Y:S02]  /*6930*/  FMNMX.FTZ R21, R55, R20, !PT ;  /* 0x0000001437157209 */ /* 0x000fe40007810000 */
[----:B------:R-:W-:Y:S02]  /*6940*/  FSETP.NEU.FTZ.AND P6, PT, R0, -INF , PT ;  /* 0xff8000000000780b */ /* 0x000fe40003fdd000 */
[----:B------:R-:W-:Y:S02]  /*6950*/  ISETP.GT.AND P4, PT, R11, 0x49, P1 ;  /* 0x000000490b00780c */ /* 0x000fe40000f84270 */
[----:B------:R-:W-:Y:S02]  /*6960*/  ISETP.LT.OR P5, PT, R12, 0x49, P5 ;  /* 0x000000490c00780c */ /* 0x000fe40002fa1670 */
[----:B------:R-:W-:-:S02]  /*6970*/  FSEL R59, R59, -INF , !P3 ;  /* 0xff8000003b3b7808 */ /* 0x000fc40005800000 */
[----:B------:R-:W-:Y:S02]  /*6980*/  FMNMX.FTZ R20, R58, R21, !PT ;  /* 0x000000153a147209 */ /* 0x000fe40007810000 */
[----:B------:R-:W-:Y:S02]  /*6990*/  FSEL R5, R9, RZ, P6 ;  /* 0x000000ff09057208 */ /* 0x000fe40003000000 */
[----:B------:R-:W-:Y:S02]  /*69a0*/  ISETP.GT.AND P2, PT, R11, 0x50, P1 ;  /* 0x000000500b00780c */ /* 0x000fe40000f44270 */
[----:B------:R-:W-:Y:S01]  /*69b0*/  FSEL R62, R62, -INF , !P5 ;  /* 0xff8000003e3e7808 */ /* 0x000fe20006800000 */
[--C-:B------:R-:W-:Y:S01]  /*69c0*/  FFMA.FTZ R148, R24, UR21, -R5.reuse ;  /* 0x0000001518947c23 */ /* 0x100fe20008010805 */
[----:B------:R-:W-:Y:S01]  /*69d0*/  ISETP.LT.OR P4, PT, R12, 0x4a, P4 ;  /* 0x0000004a0c00780c */ /* 0x000fe20002781670 */
[--C-:B------:R-:W-:Y:S01]  /*69e0*/  FFMA.FTZ R8, R25, UR21, -R5.reuse ;  /* 0x0000001519087c23 */ /* 0x100fe20008010805 */
[----:B------:R-:W-:Y:S01]  /*69f0*/  FMNMX.FTZ R21, R59, R20, !PT ;  /* 0x000000143b157209 */ /* 0x000fe20007810000 */
[--C-:B------:R-:W-:Y:S01]  /*6a00*/  FFMA.FTZ R33, R33, UR21, -R5.reuse ;  /* 0x0000001521217c23 */ /* 0x100fe20008010805 */
[----:B------:R-:W-:Y:S01]  /*6a10*/  ISETP.GT.AND P3, PT, R11, 0x51, P1 ;  /* 0x000000510b00780c */ /* 0x000fe20000f64270 */
[--C-:B------:R-:W-:Y:S01]  /*6a20*/  FFMA.FTZ R146, R36, UR21, -R5.reuse ;  /* 0x0000001524927c23 */ /* 0x100fe20008010805 */
[----:B------:R-:W-:Y:S01]  /*6a30*/  ISETP.LT.OR P2, PT, R12, 0x51, P2 ;  /* 0x000000510c00780c */ /* 0x000fe20001741670 */
[----:B------:R0:W-:Y:S01]  /*6a40*/  MUFU.EX2 R10, R33 ;  /* 0x00000021000a7308 */ /* 0x0001e20000000800 */
[----:B------:R-:W-:Y:S01]  /*6a50*/  FSEL R63, R63, -INF , !P4 ;  /* 0xff8000003f3f7808 */ /* 0x000fe20006000000 */
[--C-:B------:R-:W-:Y:S01]  /*6a60*/  FFMA.FTZ R150, R28, UR21, -R5.reuse ;  /* 0x000000151c967c23 */ /* 0x100fe20008010805 */
[----:B------:R-:W-:Y:S01]  /*6a70*/  FMNMX.FTZ R24, R62, R21, !PT ;  /* 0x000000153e187209 */ /* 0x000fe20007810000 */
[--C-:B------:R-:W-:Y:S01]  /*6a80*/  FFMA.FTZ R9, R29, UR21, -R5.reuse ;  /* 0x000000151d097c23 */ /* 0x100fe20008010805 */
[----:B------:R-:W-:Y:S01]  /*6a90*/  ISETP.GT.AND P5, PT, R11, 0x58, P1 ;  /* 0x000000580b00780c */ /* 0x000fe20000fa4270 */
[--C-:B------:R-:W-:Y:S01]  /*6aa0*/  FFMA.FTZ R144, R32, UR21, -R5.reuse ;  /* 0x0000001520907c23 */ /* 0x100fe20008010805 */
        /* <DEDUP_REMOVED lines=9> */
[--C-:B------:R-:W-:Y:S01]  /*6b40*/  FFMA.FTZ R15, R45, UR21, -R5.reuse ;  /* 0x000000152d0f7c23 */ /* 0x100fe20008010805 */
        /* <DEDUP_REMOVED lines=31> */
[----:B------:R-:W-:Y:S01]  /*6d40*/  FFMA.FTZ R85, R85, UR21, -R5 ;  /* 0x0000001555557c23 */ /* 0x000fe20008010805 */
[----:B------:R-:W-:Y:S01]  /*6d50*/  FSEL R75, R75, -INF , !P3 ;  /* 0xff8000004b4b7808 */ /* 0x000fe20005800000 */
[----:B------:R-:W-:Y:S01]  /*6d60*/  MUFU.EX2 R148, R148 ;  /* 0x0000009400947308 */ /* 0x000fe20000000800 */
[----:B------:R-:W-:-:S02]  /*6d70*/  FMNMX.FTZ R24, R74, R25, !PT ;  /* 0x000000194a187209 */ /* 0x000fc40007810000 */
[----:B------:R-:W-:Y:S02]  /*6d80*/  ISETP.GT.AND P2, PT, R11, 0x70, P1 ;  /* 0x000000700b00780c */ /* 0x000fe40000f44270 */
[----:B------:R-:W-:Y:S02]  /*6d90*/  FSEL R78, R78, -INF , !P5 ;  /* 0xff8000004e4e7808 */ /* 0x000fe40006800000 */
[C---:B------:R-:W-:Y:S01]  /*6da0*/  ISETP.LT.OR P4, PT, R12.reuse, 0x6a, P4 ;  /* 0x0000006a0c00780c */ /* 0x040fe20002781670 */
[----:B------:R-:W-:Y:S01]  /*6db0*/  MUFU.EX2 R8, R8 ;  /* 0x0000000800087308 */ /* 0x000fe20000000800 */
[----:B------:R-:W-:Y:S02]  /*6dc0*/  FMNMX.FTZ R25, R75, R24, !PT ;  /* 0x000000184b197209 */ /* 0x000fe40007810000 */
[----:B------:R-:W-:Y:S02]  /*6dd0*/  ISETP.GT.AND P3, PT, R11, 0x71, P1 ;  /* 0x000000710b00780c */ /* 0x000fe40000f64270 */
[----:B------:R-:W-:-:S02]  /*6de0*/  ISETP.LT.OR P2, PT, R12, 0x71, P2 ;  /* 0x000000710c00780c */ /* 0x000fc40001741670 */
[----:B------:R-:W-:Y:S01]  /*6df0*/  FSEL R79, R79, -INF , !P4 ;  /* 0xff8000004f4f7808 */ /* 0x000fe20006000000 */
[----:B------:R-:W-:Y:S01]  /*6e00*/  MUFU.EX2 R150, R150 ;  /* 0x0000009600967308 */ /* 0x000fe20000000800 */
[----:B------:R-:W-:Y:S02]  /*6e10*/  FMNMX.FTZ R24, R78, R25, !PT ;  /* 0x000000194e187209 */ /* 0x000fe40007810000 */
[----:B------:R-:W-:Y:S02]  /*6e20*/  ISETP.GT.AND P5, PT, R11, 0x78, P1 ;  /* 0x000000780b00780c */ /* 0x000fe40000fa4270 */
[----:B------:R-:W-:Y:S02]  /*6e30*/  ISETP.LT.OR P3, PT, R12, 0x72, P3 ;  /* 0x000000720c00780c */ /* 0x000fe40001f61670 */
[----:B------:R-:W-:Y:S01]  /*6e40*/  FSEL R82, R82, -INF , !P2 ;  /* 0xff80000052527808 */ /* 0x000fe20005000000 */
[----:B------:R-:W-:Y:S01]  /*6e50*/  MUFU.EX2 R9, R9 ;  /* 0x0000000900097308 */ /* 0x000fe20000000800 */
[----:B------:R-:W-:-:S02]  /*6e60*/  FMNMX.FTZ R25, R79, R24, !PT ;  /* 0x000000184f197209 */ /* 0x000fc40007810000 */
[----:B------:R-:W-:Y:S01]  /*6e70*/  ISETP.GT.AND P1, PT, R11, 0x79, P1 ;  /* 0x000000790b00780c */ /* 0x000fe20000f24270 */
[----:B------:R-:W-:Y:S01]  /*6e80*/  FFMA.FTZ R11, R57, UR21, -R5 ;  /* 0x00000015390b7c23 */ /* 0x000fe20008010805 */
[----:B------:R-:W-:Y:S02]  /*6e90*/  ISETP.LT.OR P5, PT, R12, 0x79, P5 ;  /* 0x000000790c00780c */ /* 0x000fe40002fa1670 */
[----:B------:R-:W-:Y:S01]  /*6ea0*/  FSEL R83, R83, -INF , !P3 ;  /* 0xff80000053537808 */ /* 0x000fe20005800000 */
[----:B------:R-:W-:Y:S01]  /*6eb0*/  MUFU.EX2 R144, R144 ;  /* 0x0000009000907308 */ /* 0x000fe20000000800 */
[----:B------:R-:W-:Y:S02]  /*6ec0*/  FMNMX.FTZ R24, R82, R25, !PT ;  /* 0x0000001952187209 */ /* 0x000fe40007810000 */
[----:B------:R-:W-:Y:S02]  /*6ed0*/  ISETP.LT.OR P1, PT, R12, 0x7a, P1 ;  /* 0x0000007a0c00780c */ /* 0x000fe40000f21670 */
[----:B------:R-:W-:-:S02]  /*6ee0*/  FSEL R86, R86, -INF , !P5 ;  /* 0xff80000056567808 */ /* 0x000fc40006800000 */
[----:B------:R-:W-:Y:S01]  /*6ef0*/  FMNMX.FTZ R25, R83, R24, !PT ;  /* 0x0000001853197209 */ /* 0x000fe20007810000 */
[--C-:B------:R-:W-:Y:S01]  /*6f00*/  FFMA.FTZ R24, R77, UR21, -R5.reuse ;  /* 0x000000154d187c23 */ /* 0x100fe20008010805 */
[----:B------:R-:W-:Y:S01]  /*6f10*/  FSEL R87, R87, -INF , !P1 ;  /* 0xff80000057577808 */ /* 0x000fe20004800000 */
[----:B------:R-:W-:Y:S01]  /*6f20*/  MUFU.EX2 R146, R146 ;  /* 0x0000009200927308 */ /* 0x000fe20000000800 */
[----:B------:R-:W-:Y:S01]  /*6f30*/  FMNMX.FTZ R12, R86, R25, !PT ;  /* 0x00000019560c7209 */ /* 0x000fe20007810000 */
[----:B------:R-:W-:Y:S01]  /*6f40*/  FFMA.FTZ R25, R73, UR21, -R5 ;  /* 0x0000001549197c23 */ /* 0x000fe20008010805 */
[----:B------:R-:W-:Y:S02]  /*6f50*/  FSEL R37, R0, RZ, P6 ;  /* 0x000000ff00257208 */ /* 0x000fe40003000000 */
[----:B------:R-:W-:-:S03]  /*6f60*/  FMNMX.FTZ R12, R87, R12, !PT ;  /* 0x0000000c570c7209 */ /* 0x000fc60007810000 */
[----:B------:R-:W-:Y:S01]  /*6f70*/  FADD.FTZ R37, -R37, R6 ;  /* 0x0000000625257221 */ /* 0x000fe20000010100 */
[----:B------:R-:W-:Y:S01]  /*6f80*/  MUFU.EX2 R13, R13 ;  /* 0x0000000d000d7308 */ /* 0x000fe20000000800 */
[----:B0-----:R-:W0:Y:S02]  /*6f90*/  SHFL.BFLY PT, R33, R12, 0x2, 0x1f ;  /* 0x0c401f000c217f89 */ /* 0x001e2400000e0000 */
[----:B------:R-:W-:-:S05]  /*6fa0*/  FMUL.FTZ R6, R37, UR21 ;  /* 0x0000001525067c20 */ /* 0x000fca0008410000 */
[----:B------:R-:W-:Y:S08]  /*6fb0*/  MUFU.EX2 R140, R140 ;  /* 0x0000008c008c7308 */ /* 0x000ff00000000800 */
[----:B------:R-:W1:Y:S08]  /*6fc0*/  MUFU.EX2 R6, R6 ;  /* 0x0000000600067308 */ /* 0x000e700000000800 */
[----:B------:R-:W-:Y:S01]  /*6fd0*/  MUFU.EX2 R14, R41 ;  /* 0x00000029000e7308 */ /* 0x000fe20000000800 */
[----:B0-----:R-:W-:Y:S01]  /*6fe0*/  FMNMX.FTZ R33, R12, R33, !PT ;  /* 0x000000210c217209 */ /* 0x001fe20007810000 */
[----:B------:R-:W-:-:S04]  /*6ff0*/  FFMA.FTZ R12, R81, UR21, -R5 ;  /* 0x00000015510c7c23 */ /* 0x000fc80008010805 */
[----:B------:R-:W0:Y:S02]  /*7000*/  SHFL.BFLY PT, R36, R33, 0x1, 0x1f ;  /* 0x0c201f0021247f89 */ /* 0x000e2400000e0000 */
[----:B------:R-:W-:Y:S01]  /*7010*/  MUFU.EX2 R142, R142 ;  /* 0x0000008e008e7308 */ /* 0x000fe20000000800 */
[----:B-1----:R-:W-:-:S04]  /*7020*/  FFMA.FTZ R3, R6, R3, R148 ;  /* 0x0000000306037223 */ /* 0x002fc80000010094 */
[----:B------:R-:W-:-:S03]  /*7030*/  FADD.FTZ R3, R8, R3 ;  /* 0x0000000308037221 */ /* 0x000fc60000010000 */
[----:B------:R-:W-:Y:S08]  /*7040*/  MUFU.EX2 R15, R15 ;  /* 0x0000000f000f7308 */ /* 0x000ff00000000800 */
[----:B------:R-:W-:Y:S01]  /*7050*/  MUFU.EX2 R136, R136 ;  /* 0x0000008800887308 */ /* 0x000fe20000000800 */
[----:B0-----:R-:W-:-:S07]  /*7060*/  FMNMX.FTZ R5, R33, R36, !PT ;  /* 0x0000002421057209 */ /* 0x001fce0007810000 */
[----:B------:R-:W-:Y:S01]  /*7070*/  MUFU.EX2 R20, R49 ;  /* 0x0000003100147308 */ /* 0x000fe20000000800 */
[C---:B------:R-:W-:Y:S01]  /*7080*/  FSETP.NEU.FTZ.AND P1, PT, R5.reuse, -INF , PT ;  /* 0xff8000000500780b */ /* 0x040fe20003f3d000 */
[----:B------:R-:W-:-:S05]  /*7090*/  FMUL.FTZ R36, R5, UR21 ;  /* 0x0000001505247c20 */ /* 0x000fca0008410000 */
[----:B------:R-:W-:Y:S01]  /*70a0*/  FSEL R36, R36, RZ, P1 ;  /* 0x000000ff24247208 */ /* 0x000fe20000800000 */
[----:B------:R-:W-:Y:S04]  /*70b0*/  MUFU.EX2 R138, R138 ;  /* 0x0000008a008a7308 */ /* 0x000fe80000000800 */
[--C-:B------:R-:W-:Y:S01]  /*70c0*/  FFMA.FTZ R147, R38, UR21, -R36.reuse ;  /* 0x0000001526937c23 */ /* 0x100fe20008010824 */
[----:B------:R-:W-:Y:S01]  /*70d0*/  FSEL R38, R5, RZ, P1 ;  /* 0x000000ff05267208 */ /* 0x000fe20000800000 */
[--C-:B------:R-:W-:Y:S01]  /*70e0*/  FFMA.FTZ R149, R26, UR21, -R36.reuse ;  /* 0x000000151a957c23 */ /* 0x100fe20008010824 */
[--C-:B------:R-:W-:Y:S01]  /*70f0*/  FFMA.FTZ R40, R27, UR21, -R36.reuse ;  /* 0x000000151b287c23 */ /* 0x100fe20008010824 */
[--C-:B------:R-:W-:Y:S01]  /*7100*/  FFMA.FTZ R151, R30, UR21, -R36.reuse ;  /* 0x000000151e977c23 */ /* 0x100fe20008010824 */
[--C-:B------:R-:W-:Y:S01]  /*7110*/  FFMA.FTZ R37, R31, UR21, -R36.reuse ;  /* 0x000000151f257c23 */ /* 0x100fe20008010824 */
[----:B------:R-:W-:Y:S01]  /*7120*/  FADD.FTZ R38, -R38, R7 ;  /* 0x0000000726267221 */ /* 0x000fe20000010100 */
[--C-:B------:R-:W-:Y:S01]  /*7130*/  FFMA.FTZ R145, R34, UR21, -R36.reuse ;  /* 0x0000001522917c23 */ /* 0x100fe20008010824 */
[----:B------:R-:W-:Y:S01]  /*7140*/  MUFU.EX2 R149, R149 ;  /* 0x0000009500957308 */ /* 0x000fe20000000800 */
[--C-:B------:R-:W-:Y:S01]  /*7150*/  FFMA.FTZ R34, R35, UR21, -R36.reuse ;  /* 0x0000001523227c23 */ /* 0x100fe20008010824 */
[----:B------:R-:W-:Y:S01]  /*7160*/  FMUL.FTZ R7, R38, UR21 ;  /* 0x0000001526077c20 */ /* 0x000fe20008410000 */
[--C-:B------:R-:W-:Y:S01]  /*7170*/  FFMA.FTZ R31, R39, UR21, -R36.reuse ;  /* 0x00000015271f7c23 */ /* 0x100fe20008010824 */
[----:B------:R-:W-:Y:S01]  /*7180*/  FADD.FTZ R38, R150, R3 ;  /* 0x0000000396267221 */ /* 0x000fe20000010000 */
[--C-:B------:R-:W-:Y:S01]  /*7190*/  FFMA.FTZ R141, R42, UR21, -R36.reuse ;  /* 0x000000152a8d7c23 */ /* 0x100fe20008010824 */
        /* <DEDUP_REMOVED lines=9> */
[--C-:B------:R-:W-:Y:S01]  /*7230*/  FFMA.FTZ R45, R55, UR21, -R36.reuse ;  /* 0x00000015372d7c23 */ /* 0x100fe20008010824 */
[----:B------:R-:W1:Y:S01]  /*7240*/  MUFU.EX2 R40, R40 ;  /* 0x0000002800287308 */ /* 0x000e620000000800 */
        /* <DEDUP_REMOVED lines=8> */
[----:B0-----:R-:W-:Y:S01]  /*72d0*/  FFMA.FTZ R35, R7, R2, R149 ;  /* 0x0000000207237223 */ /* 0x001fe20000010095 */
[----:B------:R-:W-:Y:S01]  /*72e0*/  FADD.FTZ R3, R13, R38 ;  /* 0x000000260d037221 */ /* 0x000fe20000010000 */
[--C-:B------:R-:W-:Y:S01]  /*72f0*/  FFMA.FTZ R42, R67, UR21, -R36.reuse ;  /* 0x00000015432a7c23 */ /* 0x100fe20008010824 */
[--C-:B------:R-:W-:Y:S01]  /*7300*/  FFMA.FTZ R131, R70, UR21, -R36.reuse ;  /* 0x0000001546837c23 */ /* 0x100fe20008010824 */
[--C-:B------:R-:W-:Y:S01]  /*7310*/  FFMA.FTZ R41, R71, UR21, -R36.reuse ;  /* 0x0000001547297c23 */ /* 0x100fe20008010824 */
[----:B------:R-:W-:Y:S01]  /*7320*/  FADD.FTZ R3, R140, R3 ;  /* 0x000000038c037221 */ /* 0x000fe20000010000 */
[--C-:B------:R-:W-:Y:S01]  /*7330*/  FFMA.FTZ R125, R74, UR21, -R36.reuse ;  /* 0x000000154a7d7c23 */ /* 0x100fe20008010824 */
[----:B------:R-:W0:Y:S01]  /*7340*/  MUFU.EX2 R37, R37 ;  /* 0x0000002500257308 */ /* 0x000e220000000800 */
[----:B-1----:R-:W-:Y:S01]  /*7350*/  FADD.FTZ R2, R40, R35 ;  /* 0x0000002328027221 */ /* 0x002fe20000010000 */
[----:B------:R-:W-:Y:S01]  /*7360*/  FADD.FTZ R3, R14, R3 ;  /* 0x000000030e037221 */ /* 0x000fe20000010000 */
[--C-:B------:R-:W-:Y:S01]  /*7370*/  FFMA.FTZ R39, R75, UR21, -R36.reuse ;  /* 0x000000154b277c23 */ /* 0x100fe20008010824 */
[--C-:B------:R-:W-:Y:S01]  /*7380*/  FFMA.FTZ R127, R78, UR21, -R36.reuse ;  /* 0x000000154e7f7c23 */ /* 0x100fe20008010824 */
[--C-:B------:R-:W-:Y:S01]  /*7390*/  FFMA.FTZ R121, R82, UR21, -R36.reuse ;  /* 0x0000001552797c23 */ /* 0x100fe20008010824 */
        /* <DEDUP_REMOVED lines=103> */
.L_x_14075:
        /* <DEDUP_REMOVED lines=75> */
.L_x_14057:
        /* <DEDUP_REMOVED lines=24> */
.L_x_14078:
[----:B------:R-:W-:Y:S02]  /*8040*/  ULDC UR15, c[0x0][0x9e4] ;  /* 0x00027900000f7ab9 */ /* 0x000fe40000000800 */
[----:B------:R-:W-:-:S11]  /*8050*/  UISETP.NE.AND UP0, UPT, UR15, 0x1, UPT ;  /* 0x000000010f00788c */ /* 0x000fd6000bf05270 */
[----:B------:R-:W-:Y:S02]  /*8060*/  @UP0 ULDC.64 UR6, c[0x0][0x9e8] ;  /* 0x00027a0000060ab9 */ /* 0x000fe40000000a00 */
[----:B------:R-:W-:-:S04]  /*8070*/  UIMAD.WIDE.U32 UR10, UR14, UR6, URZ ;  /* 0x000000060e0a72a5 */ /* 0x000fc8000f8e003f */
[----:B------:R-:W-:-:S12]  /*8080*/  @UP0 USHF.R.U32.HI UR14, URZ, UR7, UR11 ;  /* 0x000000073f0e0299 */ /* 0x000fd8000801160b */
.L_x_14079:
[----:B------:R-:W-:-:S04]  /*8090*/  UIMAD UR14, UR14, UR15, URZ ;  /* 0x0000000f0e0e72a4 */ /* 0x000fc8000f8e023f */
[----:B------:R-:W-:-:S04]  /*80a0*/  UISETP.LT.AND UP0, UPT, UR23, UR14, UPT ;  /* 0x0000000e1700728c */ /* 0x000fc8000bf01270 */
[----:B------:R-:W-:-:S12]  /*80b0*/  USEL UR23, UR23, UR14, !UP0 ;  /* 0x0000000e17177287 */ /* 0x000fd8000c000000 */
.L_x_14077:
        /* <DEDUP_REMOVED lines=13> */
.L_x_14091:
[----:B------:R-:W-:Y:S01]  /*8190*/  ISETP.NE.AND P2, PT, RZ, UR44, PT ;  /* 0x0000002cff007c0c */ /* 0x000fe2000bf45270 */
[----:B------:R-:W-:-:S04]  /*81a0*/  UISETP.NE.AND UP0, UPT, UR23, 0x1, UPT ;  /* 0x000000011700788c */ /* 0x000fc8000bf05270 */
[----:B------:R-:W-:-:S04]  /*81b0*/  USEL UR49, URZ, 0x1, UP0 ;  /* 0x000000013f317887 */ /* 0x000fc80008000000 */
[----:B------:R-:W-:-:S04]  /*81c0*/  ULOP3.LUT UR49, UR24, UR49, URZ, 0x3c, !UPT ;  /* 0x0000003118317292 */ /* 0x000fc8000f8e3c3f */
[----:B------:R-:W-:Y:S08]  /*81d0*/  @P2 BRA `(.L_x_14081) ;  /* 0x0000000000382947 */ /* 0x000ff00003800000 */
[----:B------:R-:W-:Y:S05]  /*81e0*/  @!P0 BRA `(.L_x_14082) ;  /* 0x0000000000048947 */ /* 0x000fea0003800000 */
[----:B------:R-:W-:Y:S01]  /*81f0*/  BPT.TRAP 0x1 ;  /* 0x000000040000795c */ /* 0x000fe20000300000 */
.L_x_14082:
        /* <DEDUP_REMOVED lines=9> */
.L_x_14083:
[----:B-1----:R-:W-:Y:S05]  /*8290*/  @P1 BRA `(.L_x_14081) ;  /* 0x0000000000081947 */ /* 0x002fea0003800000 */
[----:B------:R-:W1:Y:S02]  /*82a0*/  SYNCS.PHASECHK.TRANS64.TRYWAIT P1, [UR6+0x16830], R0 ;  /* 0x01683000ff0075a7 */ /* 0x000e640008020146 */
[----:B-1----:R-:W-:Y:S05]  /*82b0*/  @!P1 BRA `(.L_x_14084) ;  /* 0x000000e0002c9947 */ /* 0x002fea0003800000 */
.L_x_14081:
        /* <DEDUP_REMOVED lines=30> */
.L_x_14086:
[----:B------:R-:W-:Y:S01]  /*84a0*/  ULEA UR6, UR23, UR45, 0x3 ;  /* 0x0000002d17067291 */ /* 0x000fe2000f8e183f */
[----:B------:R-:W-:-:S05]  /*84b0*/  IMAD.U32 R0, RZ, RZ, UR24 ;  /* 0x00000018ff007e24 */ /* 0x000fca000f8e00ff */
[----:B------:R-:W-:-:S04]  /*84c0*/  SHF.L.U32 R0, R0, 0x1f, RZ ;  /* 0x0000001f00007819 */ /* 0x000fc800000006ff */
[----:B------:R0:W1:Y:S01]  /*84d0*/  SYNCS.PHASECHK.TRANS64.TRYWAIT P1, [UR6+0x16850], R0 ;  /* 0x01685000ff0075a7 */ /* 0x0000620008020146 */
[----:B------:R-:W-:Y:S05]  /*84e0*/  @!P0 BRA `(.L_x_14087) ;  /* 0x0000000000048947 */ /* 0x000fea0003800000 */
[----:B------:R-:W-:Y:S01]  /*84f0*/  BPT.TRAP 0x1 ;  /* 0x000000040000795c */ /* 0x000fe20000300000 */
.L_x_14087:
[----:B-1----:R-:W-:Y:S05]  /*8500*/  @P1 BRA `(.L_x_14085) ;  /* 0x0000000000081947 */ /* 0x002fea0003800000 */
[----:B------:R-:W1:Y:S02]  /*8510*/  SYNCS.PHASECHK.TRANS64.TRYWAIT P1, [UR6+0x16850], R0 ;  /* 0x01685000ff0075a7 */ /* 0x000e640008020146 */
[----:B-1----:R-:W-:Y:S05]  /*8520*/  @!P1 BRA `(.L_x_14088) ;  /* 0x000000dc00a89947 */ /* 0x002fea0003800000 */
.L_x_14085:
        /* <DEDUP_REMOVED lines=52> */
.L_x_14089:
        /* <DEDUP_REMOVED lines=79> */
[C---:B------:R-:W-:Y:S01]  /*8d60*/  FADD.FTZ R7, -R5.reuse, R7 ;  /* 0x0000000705077221 */ /* 0x040fe20000010100 */
[----:B------:R-:W-:Y:S01]  /*8d70*/  FMUL.FTZ R32, R5, UR21 ;  /* 0x0000001505207c20 */ /* 0x000fe20008410000 */
[----:B------:R-:W-:Y:S01]  /*8d80*/  FMUL.FTZ R6, R6, UR21 ;  /* 0x0000001506067c20 */ /* 0x000fe20008410000 */
[----:B------:R-:W-:Y:S01]  /*8d90*/  FFMA.FTZ R148, R24, UR21, -R8 ;  /* 0x0000001518947c23 */ /* 0x000fe20008010808 */
[----:B------:R-:W-:Y:S01]  /*8da0*/  FMUL.FTZ R7, R7, UR21 ;  /* 0x0000001507077c20 */ /* 0x000fe20008410000 */
        /* <DEDUP_REMOVED lines=11> */
[--C-:B------:R-:W-:Y:S01]  /*8e60*/  FFMA.FTZ R29, R33, UR21, -R8.reuse ;  /* 0x00000015211d7c23 */ /* 0x100fe20008010808 */
[----:B------:R-:W0:Y:S01]  /*8e70*/  MUFU.EX2 R148, R148 ;  /* 0x0000009400947308 */ /* 0x000e220000000800 */
[----:B------:R-:W-:Y:S01]  /*8e80*/  FFMA.FTZ R24, R45, UR21, -R8 ;  /* 0x000000152d187c23 */ /* 0x000fe20008010808 */
[----:B------:R-:W-:Y:S01]  /*8e90*/  FFMA.FTZ R45, R35, UR21, -R32 ;  /* 0x00000015232d7c23 */ /* 0x000fe20008010820 */
[----:B------:R-:W-:Y:S01]  /*8ea0*/  FFMA.FTZ R146, R36, UR21, -R8 ;  /* 0x0000001524927c23 */ /* 0x000fe20008010808 */
[----:B------:R-:W-:Y:S01]  /*8eb0*/  FFMA.FTZ R147, R38, UR21, -R32 ;  /* 0x0000001526937c23 */ /* 0x000fe20008010820 */
[--C-:B------:R-:W-:Y:S01]  /*8ec0*/  FFMA.FTZ R28, R37, UR21, -R8.reuse ;  /* 0x00000015251c7c23 */ /* 0x100fe20008010808 */
[----:B------:R-:W-:Y:S01]  /*8ed0*/  FFMA.FTZ R142, R44, UR21, -R8 ;  /* 0x000000152c8e7c23 */ /* 0x000fe20008010808 */
[----:B------:R-:W-:Y:S01]  /*8ee0*/  FFMA.FTZ R44, R39, UR21, -R32 ;  /* 0x00000015272c7c23 */ /* 0x000fe20008010820 */
[----:B------:R-:W-:Y:S01]  /*8ef0*/  MUFU.EX2 R7, R7 ;  /* 0x0000000700077308 */ /* 0x000fe20000000800 */
[----:B------:R-:W-:Y:S01]  /*8f00*/  FFMA.FTZ R140, R40, UR21, -R8 ;  /* 0x00000015288c7c23 */ /* 0x000fe20008010808 */
[----:B------:R-:W-:Y:S01]  /*8f10*/  FFMA.FTZ R141, R42, UR21, -R32 ;  /* 0x000000152a8d7c23 */ /* 0x000fe20008010820 */
[----:B------:R-:W-:Y:S01]  /*8f20*/  FFMA.FTZ R25, R41, UR21, -R8 ;  /* 0x0000001529197c23 */ /* 0x000fe20008010808 */
[--C-:B------:R-:W-:Y:S01]  /*8f30*/  FFMA.FTZ R41, R43, UR21, -R32.reuse ;  /* 0x000000152b297c23 */ /* 0x100fe20008010820 */
[--C-:B------:R-:W-:Y:S01]  /*8f40*/  FFMA.FTZ R143, R46, UR21, -R32.reuse ;  /* 0x000000152e8f7c23 */ /* 0x100fe20008010820 */
[--C-:B------:R-:W-:Y:S01]  /*8f50*/  FFMA.FTZ R40, R47, UR21, -R32.reuse ;  /* 0x000000152f287c23 */ /* 0x100fe20008010820 */
        /* <DEDUP_REMOVED lines=39> */
[--C-:B------:R-:W-:Y:S01]  /*91d0*/  FFMA.FTZ R120, R80, UR21, -R8.reuse ;  /* 0x0000001550787c23 */ /* 0x100fe20008010808 */
[--C-:B------:R-:W-:Y:S01]  /*91e0*/  FFMA.FTZ R9, R81, UR21, -R8.reuse ;  /* 0x0000001551097c23 */ /* 0x100fe20008010808 */
        /* <DEDUP_REMOVED lines=126> */
.L_x_14090:
        /* <DEDUP_REMOVED lines=73> */
[----:B------:R-:W-:Y:S01]  /*9e60*/  F2FP.F16.F32.PACK_AB R123, R32, R27 ;  /* 0x0000001b207b723e */ /* 0x000fe200000000ff */
[----:B------:R-:W-:Y:S06]  /*9e70*/  @P1 BRA `(.L_x_14091) ;  /* 0xffffffe000c41947 */ /* 0x000fec000383ffff */
.L_x_14080:
        /* <DEDUP_REMOVED lines=10> */
.L_x_14111:
        /* <DEDUP_REMOVED lines=9> */
.L_x_14094:
[----:B------:R-:W-:Y:S01]  /*9fb0*/  ULEA UR6, UR48, UR45, 0x3 ;  /* 0x0000002d30067291 */ /* 0x000fe2000f8e183f */
[----:B------:R-:W-:-:S05]  /*9fc0*/  IMAD.U32 R0, RZ, RZ, UR49 ;  /* 0x00000031ff007e24 */ /* 0x000fca000f8e00ff */
[----:B------:R-:W-:-:S04]  /*9fd0*/  SHF.L.U32 R0, R0, 0x1f, RZ ;  /* 0x0000001f00007819 */ /* 0x000fc800000006ff */
[----:B------:R0:W1:Y:S01]  /*9fe0*/  SYNCS.PHASECHK.TRANS64.TRYWAIT P1, [UR6+0x16830], R0 ;  /* 0x01683000ff0075a7 */ /* 0x0000620008020146 */
[----:B------:R-:W-:Y:S05]  /*9ff0*/  @!P0 BRA `(.L_x_14095) ;  /* 0x0000000000048947 */ /* 0x000fea0003800000 */
[----:B------:R-:W-:Y:S01]  /*a000*/  BPT.TRAP 0x1 ;  /* 0x000000040000795c */ /* 0x000fe20000300000 */
.L_x_14095:
[----:B-1----:R-:W-:Y:S05]  /*a010*/  @P1 BRA `(.L_x_14093) ;  /* 0x0000000000081947 */ /* 0x002fea0003800000 */
[----:B------:R-:W1:Y:S02]  /*a020*/  SYNCS.PHASECHK.TRANS64.TRYWAIT P1, [UR6+0x16830], R0 ;  /* 0x01683000ff0075a7 */ /* 0x000e640008020146 */
[----:B-1----:R-:W-:Y:S05]  /*a030*/  @!P1 BRA `(.L_x_14096) ;  /* 0x000000c000fc9947 */ /* 0x002fea0003800000 */
.L_x_14093:
        /* <DEDUP_REMOVED lines=27> */
.L_x_14098:
[----:B------:R-:W-:Y:S01]  /*a1f0*/  ULEA UR6, UR25, UR45, 0x3 ;  /* 0x0000002d19067291 */ /* 0x000fe2000f8e183f */
[----:B------:R-:W-:-:S05]  /*a200*/  IMAD.U32 R0, RZ, RZ, UR26 ;  /* 0x0000001aff007e24 */ /* 0x000fca000f8e00ff */
[----:B------:R-:W-:-:S04]  /*a210*/  SHF.L.U32 R0, R0, 0x1f, RZ ;  /* 0x0000001f00007819 */ /* 0x000fc800000006ff */
[----:B------:R0:W1:Y:S01]  /*a220*/  SYNCS.PHASECHK.TRANS64.TRYWAIT P1, [UR6+0x16850], R0 ;  /* 0x01685000ff0075a7 */ /* 0x0000620008020146 */
[----:B------:R-:W-:Y:S05]  /*a230*/  @!P0 BRA `(.L_x_14099) ;  /* 0x0000000000048947 */ /* 0x000fea0003800000 */
[----:B------:R-:W-:Y:S01]  /*a240*/  BPT.TRAP 0x1 ;  /* 0x000000040000795c */ /* 0x000fe20000300000 */
.L_x_14099:
[----:B-1----:R-:W-:Y:S05]  /*a250*/  @P1 BRA `(.L_x_14097) ;  /* 0x0000000000081947 */ /* 0x002fea0003800000 */
[----:B------:R-:W1:Y:S02]  /*a260*/  SYNCS.PHASECHK.TRANS64.TRYWAIT P1, [UR6+0x16850], R0 ;  /* 0x01685000ff0075a7 */ /* 0x000e640008020146 */
[----:B-1----:R-:W-:Y:S05]  /*a270*/  @!P1 BRA `(.L_x_14100) ;  /* 0x000000c000849947 */ /* 0x002fea0003800000 */
.L_x_14097:
        /* <DEDUP_REMOVED lines=52> */
.L_x_14101:
        /* <DEDUP_REMOVED lines=38> */
.L_x_14104:
[----:B------:R-:W-:-:S05]  /*a820*/  IMAD.U32 R14, RZ, RZ, UR22 ;  /* 0x00000016ff0e7e24 */ /* 0x000fca000f8e00ff */
[----:B------:R-:W-:-:S13]  /*a830*/  ISETP.NE.AND P1, PT, R14, 0x1, PT ;  /* 0x000000010e00780c */ /* 0x000fda0003f25270 */
[----:B------:R-:W0:Y:S02]  /*a840*/  @P1 LDC.64 R8, c[0x0][0x9e8] ;  /* 0x00027a00ff081b82 */ /* 0x000e240000000a00 */
[----:B0-----:R-:W-:-:S05]  /*a850*/  @P1 IMAD.HI.U32 R8, R15, R8, RZ ;  /* 0x000000080f081227 */ /* 0x001fca00078e00ff */
[----:B------:R-:W-:-:S07]  /*a860*/  @P1 SHF.R.U32.HI R15, RZ, R9, R8 ;  /* 0x00000009ff0f1219 */ /* 0x000fce0000011608 */
.L_x_14105:
[----:B------:R-:W-:Y:S05]  /*a870*/  BSYNC B0 ;  /* 0x0000000000007941 */ /* 0x000fea0003800000 */
.L_x_14103:
[----:B------:R-:W-:-:S04]  /*a880*/  IMAD R15, R15, R14, -R0 ;  /* 0x0000000e0f0f7224 */ /* 0x000fc800078e0a00 */
[----:B------:R-:W-:-:S05]  /*a890*/  IMAD.IADD R15, R15, 0x1, -R16 ;  /* 0x000000010f0f7824 */ /* 0x000fca00078e0a10 */
[----:B------:R-:W-:Y:S02]  /*a8a0*/  VIADDMNMX R10, R15, R14, R10, PT ;  /* 0x0000000e0f0a7246 */ /* 0x000fe4000380010a */
[----:B------:R-:W-:-:S07]  /*a8b0*/  VIMNMX R5, R5, R15, !PT ;  /* 0x0000000f05057248 */ /* 0x000fce0007fe0100 */
.L_x_14102:
        /* <DEDUP_REMOVED lines=116> */
.L_x_14108:
[----:B------:R-:W-:-:S05]  /*b000*/  IMAD.U32 R10, RZ, RZ, UR22 ;  /* 0x00000016ff0a7e24 */ /* 0x000fca000f8e00ff */
[----:B------:R-:W-:-:S13]  /*b010*/  ISETP.NE.AND P2, PT, R10, 0x1, PT ;  /* 0x000000010a00780c */ /* 0x000fda0003f45270 */
[----:B------:R-:W0:Y:S02]  /*b020*/  @P2 LDC.64 R8, c[0x0][0x9e8] ;  /* 0x00027a00ff082b82 */ /* 0x000e240000000a00 */
[----:B0-----:R-:W-:-:S05]  /*b030*/  @P2 IMAD.HI.U32 R8, R5, R8, RZ ;  /* 0x0000000805082227 */ /* 0x001fca00078e00ff */
[----:B------:R-:W-:-:S07]  /*b040*/  @P2 SHF.R.U32.HI R5, RZ, R9, R8 ;  /* 0x00000009ff052219 */ /* 0x000fce0000011608 */
.L_x_14109:
[----:B------:R-:W-:Y:S05]  /*b050*/  BSYNC B0 ;  /* 0x0000000000007941 */ /* 0x000fea0003800000 */
.L_x_14107:
[----:B------:R-:W-:-:S04]  /*b060*/  IMAD R5, R5, R10, -R0 ;  /* 0x0000000a05057224 */ /* 0x000fc800078e0a00 */
[----:B------:R-:W-:-:S05]  /*b070*/  IMAD.IADD R5, R5, 0x1, -R16 ;  /* 0x0000000105057824 */ /* 0x000fca00078e0a10 */
[----:B------:R-:W-:Y:S02]  /*b080*/  VIADDMNMX R12, R5, R10, R12, PT ;  /* 0x0000000a050c7246 */ /* 0x000fe4000380010c */
[----:B------:R-:W-:-:S07]  /*b090*/  VIMNMX R11, R11, R5, !PT ;  /* 0x000000050b0b7248 */ /* 0x000fce0007fe0100 */
.L_x_14106:
        /* <DEDUP_REMOVED lines=212> */
[----:B------:R2:W-:Y:S01]  /*bde0*/  MUFU.EX2 R14, R41 ;  /* 0x00000029000e7308 */ /* 0x0005e20000000800 */
        /* <DEDUP_REMOVED lines=24> */
[--C-:B------:R-:W-:Y:S01]  /*bf70*/  FFMA.FTZ R31, R39, UR21, -R36.reuse ;  /* 0x00000015271f7c23 */ /* 0x100fe20008010824 */
[----:B------:R-:W-:Y:S01]  /*bf80*/  FMUL.FTZ R6, R35, UR21 ;  /* 0x0000001523067c20 */ /* 0x000fe20008410000 */
[----:B------:R-:W-:Y:S01]  /*bf90*/  FADD.FTZ R38, R150, R3 ;  /* 0x0000000396267221 */ /* 0x000fe20000010000 */
        /* <DEDUP_REMOVED lines=19> */
[----:B------:R-:W1:Y:S01]  /*c0d0*/  MUFU.EX2 R40, R40 ;  /* 0x0000002800287308 */ /* 0x000e620000000800 */
[----:B------:R-:W-:Y:S01]  /*c0e0*/  FADD.FTZ R3, R13, R38 ;  /* 0x000000260d037221 */ /* 0x000fe20000010000 */
[--C-:B------:R-:W-:Y:S01]  /*c0f0*/  FFMA.FTZ R42, R67, UR21, -R36.reuse ;  /* 0x00000015432a7c23 */ /* 0x100fe20008010824 */
[--C-:B------:R-:W-:Y:S01]  /*c100*/  FFMA.FTZ R131, R70, UR21, -R36.reuse ;  /* 0x0000001546837c23 */ /* 0x100fe20008010824 */
[--C-:B--2---:R-:W-:Y:S01]  /*c110*/  FFMA.FTZ R41, R71, UR21, -R36.reuse ;  /* 0x0000001547297c23 */ /* 0x104fe20008010824 */
[----:B------:R-:W-:Y:S01]  /*c120*/  FADD.FTZ R3, R140, R3 ;  /* 0x000000038c037221 */ /* 0x000fe20000010000 */
[--C-:B------:R-:W-:Y:S01]  /*c130*/  FFMA.FTZ R125, R74, UR21, -R36.reuse ;  /* 0x000000154a7d7c23 */ /* 0x100fe20008010824 */
[--C-:B------:R-:W-:Y:S01]  /*c140*/  FFMA.FTZ R39, R75, UR21, -R36.reuse ;  /* 0x000000154b277c23 */ /* 0x100fe20008010824 */
[----:B------:R-:W2:Y:S01]  /*c150*/  MUFU.EX2 R151, R151 ;  /* 0x0000009700977308 */ /* 0x000ea20000000800 */
[----:B0-----:R-:W-:Y:S01]  /*c160*/  FFMA.FTZ R35, R6, R2, R149 ;  /* 0x0000000206237223 */ /* 0x001fe20000010095 */
[----:B------:R-:W-:Y:S01]  /*c170*/  FADD.FTZ R3, R14, R3 ;  /* 0x000000030e037221 */ /* 0x000fe20000010000 */
[--C-:B------:R-:W-:Y:S01]  /*c180*/  FFMA.FTZ R127, R78, UR21, -R36.reuse ;  /* 0x000000154e7f7c23 */ /* 0x100fe20008010824 */
[--C-:B------:R-:W-:Y:S01]  /*c190*/  FFMA.FTZ R121, R82, UR21, -R36.reuse ;  /* 0x0000001552797c23 */ /* 0x100fe20008010824 */
[----:B------:R-:W-:Y:S01]  /*c1a0*/  FFMA.FTZ R123, R86, UR21, -R36 ;  /* 0x00000015567b7c23 */ /* 0x000fe20008010824 */
[----:B------:R-:W-:-:S02]  /*c1b0*/  FADD.FTZ R38, R142, R3 ;  /* 0x000000038e267221 */ /* 0x000fc40000010000 */
        /* <DEDUP_REMOVED lines=9> */
[----:B0-----:R-:W-:-:S04]  /*c250*/  FADD.FTZ R2, R37, R2 ;  /* 0x0000000225027221 */ /* 0x001fc80000010000 */
[----:B------:R-:W-:-:S03]  /*c260*/  FADD.FTZ R35, R145, R2 ;  /* 0x0000000291237221 */ /* 0x000fc60000010000 */
        /* <DEDUP_REMOVED lines=91> */
.L_x_14110:
        /* <DEDUP_REMOVED lines=75> */
.L_x_14092:
[----:B------:R-:W-:Y:S06]  /*ccd0*/  BAR.ARV 0x8, 0x200 ;  /* 0x0208000000007b1d */ /* 0x000fec0000002000 */
[----:B------:R-:W-:Y:S05]  /*cce0*/  @!P0 BRA `(.L_x_14112) ;  /* 0x0000000000048947 */ /* 0x000fea0003800000 */
[----:B------:R-:W-:Y:S01]  /*ccf0*/  BPT.TRAP 0x1 ;  /* 0x000000040000795c */ /* 0x000fe20000300000 */
.L_x_14112:
[----:B------:R-:W-:Y:S01]  /*cd00*/  ULEA UR5, UR48, UR45, 0x3 ;  /* 0x0000002d30057291 */ /* 0x000fe2000f8e183f */
[----:B------:R-:W-:-:S05]  /*cd10*/  IMAD.U32 R4, RZ, RZ, UR49 ;  /* 0x00000031ff047e24 */ /* 0x000fca000f8e00ff */
[----:B------:R-:W-:-:S04]  /*cd20*/  SHF.L.U32 R4, R4, 0x1f, RZ ;  /* 0x0000001f04047819 */ /* 0x000fc800000006ff */
[----:B------:R0:W1:Y:S01]  /*cd30*/  SYNCS.PHASECHK.TRANS64.TRYWAIT P1, [UR5+0x16850], R4 ;  /* 0x01685004ff0075a7 */ /* 0x0000620008020145 */
[----:B------:R-:W-:Y:S05]  /*cd40*/  @!P0 BRA `(.L_x_14113) ;  /* 0x0000000000048947 */ /* 0x000fea0003800000 */
[----:B------:R-:W-:Y:S01]  /*cd50*/  BPT.TRAP 0x1 ;  /* 0x000000040000795c */ /* 0x000fe20000300000 */
.L_x_14113:
[----:B-1----:R-:W-:Y:S05]  /*cd60*/  @P1 BRA `(.L_x_14114) ;  /* 0x0000000000081947 */ /* 0x002fea0003800000 */
[----:B------:R-:W1:Y:S02]  /*cd70*/  SYNCS.PHASECHK.TRANS64.TRYWAIT P1, [UR5+0x16850], R4 ;  /* 0x01685004ff0075a7 */ /* 0x000e640008020145 */
[----:B-1----:R-:W-:Y:S05]  /*cd80*/  @!P1 BRA `(.L_x_14115) ;  /* 0x0000009400d89947 */ /* 0x002fea0003800000 */
.L_x_14114:
[----:B------:R-:W-:Y:S01]  /*cd90*/  UIADD3 UR45, UR45, 0x400, URZ ;  /* 0x000004002d2d7890 */ /* 0x000fe2000fffe03f */
[----:B------:R-:W-:Y:S01]  /*cda0*/  WARPGROUP.ARRIVE ;  /* 0x00000000000079c5 */ /* 0x000fe20000000000 */
[----:B------:R-:W-:Y:S01]  /*cdb0*/  UMOV UR7, 0x40000040 ;  /* 0x4000004000077882 */ /* 0x000fe20000000000 */
[----:B01----:R-:W0:Y:S01]  /*cdc0*/  SHFL.BFLY PT, R4, R3, 0x2, 0x1f ;  /* 0x0c401f0003047f89 */ /* 0x003e2200000e0000 */
[----:B------:R-:W-:Y:S01]  /*cdd0*/  USHF.R.U32.HI UR45, URZ, 0x4, UR45 ;  /* 0x000000043f2d7899 */ /* 0x000fe2000801162d */
[----:B------:R-:W-:Y:S02]  /*cde0*/  IMAD.U32 R11, RZ, RZ, UR21 ;  /* 0x00000015ff0b7e24 */ /* 0x000fe4000f8e00ff */
[----:B------:R-:W1:Y:S01]  /*cdf0*/  SHFL.BFLY PT, R7, R2, 0x2, 0x1f ;  /* 0x0c401f0002077f89 */ /* 0x000e6200000e0000 */
[----:B------:R-:W-:Y:S01]  /*ce00*/  ULOP3.LUT UR4, UR45, 0x3fff, URZ, 0xc0, !UPT ;  /* 0x00003fff2d047892 */ /* 0x000fe2000f8ec03f */
[----:B------:R-:W-:Y:S02]  /*ce10*/  IMAD.MOV.U32 R21, RZ, RZ, -0x800000 ;  /* 0xff800000ff157424 */ /* 0x000fe400078e00ff */
[----:B------:R-:W-:Y:S01]  /*ce20*/  IMAD.MOV.U32 R20, RZ, RZ, -0x800000 ;  /* 0xff800000ff147424 */ /* 0x000fe200078e00ff */
[----:B------:R-:W-:-:S07]  /*ce30*/  ULEA UR4, UR48, UR4, 0xa ;  /* 0x0000000430047291 */ /* 0x000fce000f8e503f */
[----:B------:R-:W-:Y:S02]  /*ce40*/  UMOV UR6, UR4 ;  /* 0x0000000400067c82 */ /* 0x000fe40008000000 */
[----:B------:R-:W-:Y:S01]  /*ce50*/  HGMMA.64x64x16.F32 R88, R148, gdesc[UR4].tnspB, R88, gsb0 ;  /* 0x40e0000494587df0 */ /* 0x000fe20008000858 */
[----:B------:R-:W-:Y:S01]  /*ce60*/  UIADD3 UR6, UR4, 0x80, URZ ;  /* 0x0000008004067890 */ /* 0x000fe2000fffe03f */
[----:B------:R-:W-:Y:S01]  /*ce70*/  UMOV UR7, 0x40000040 ;  /* 0x4000004000077882 */ /* 0x000fe20000000000 */
[----:B0-----:R-:W-:Y:S01]  /*ce80*/  FADD.FTZ R4, R4, R3 ;  /* 0x0000000304047221 */ /* 0x001fe20000010000 */
[----:B------:R-:W-:Y:S02]  /*ce90*/  IMAD.U32 R3, RZ, RZ, UR21 ;  /* 0x00000015ff037e24 */ /* 0x000fe4000f8e00ff */
[----:B-1----:R-:W-:Y:S02]  /*cea0*/  FADD.FTZ R6, R7, R2 ;  /* 0x0000000207067221 */ /* 0x002fe40000010000 */
[----:B------:R-:W0:Y:S04]  /*ceb0*/  SHFL.BFLY PT, R7, R4, 0x1, 0x1f ;  /* 0x0c201f0004077f89 */ /* 0x000e2800000e0000 */
[----:B------:R-:W1:Y:S01]  /*cec0*/  SHFL.BFLY PT, R9, R6, 0x1, 0x1f ;  /* 0x0c201f0006097f89 */ /* 0x000e6200000e0000 */
[----:B0-----:R-:W-:Y:S01]  /*ced0*/  FADD.FTZ R10, R4, R7 ;  /* 0x00000007040a7221 */ /* 0x001fe20000010000 */
[----:B------:R-:W-:-:S02]  /*cee0*/  IMAD.MOV.U32 R7, RZ, RZ, RZ ;  /* 0x000000ffff077224 */ /* 0x000fc400078e00ff */
[----:B------:R-:W-:Y:S02]  /*cef0*/  IMAD.MOV.U32 R4, RZ, RZ, RZ ;  /* 0x000000ffff047224 */ /* 0x000fe400078e00ff */
        /* <DEDUP_REMOVED lines=15> */
[----:B------:R-:W-:Y:S01]  /*cff0*/  UIADD3 UR6, UR4, 0x100, URZ ;  /* 0x0000010004067890 */ /* 0x000fe2000fffe03f */
[----:B------:R-:W-:Y:S01]  /*d000*/  @P2 FFMA.FTZ R20, R11, R5, R8 ;  /* 0x000000050b142223 */ /* 0x000fe20000010008 */
        /* <DEDUP_REMOVED lines=33> */
.L_x_14116:
        /* <DEDUP_REMOVED lines=42> */
.L_x_14038:
        /* <DEDUP_REMOVED lines=11> */
[----:B------:R-:W2:Y:S01]  /*d570*/  LDL R8, [R1+0x38] ;  /* 0x0000380001087983 */ /* 0x000ea20000100800 */
[----:B------:R-:W-:Y:S01]  /*d580*/  F2FP.F16.F32.PACK_AB R12, R105, R104 ;  /* 0x00000068690c723e */ /* 0x000fe200000000ff */
[----:B------:R-:W-:Y:S01]  /*d590*/  ULDC.64 UR10, c[0x0][0xc00] ;  /* 0x00030000000a7ab9 */ /* 0x000fe20000000a00 */
[----:B------:R-:W-:Y:S01]  /*d5a0*/  F2FP.F16.F32.PACK_AB R14, R109, R108 ;  /* 0x0000006c6d0e723e */ /* 0x000fe200000000ff */
[----:B------:R-:W0:Y:S01]  /*d5b0*/  S2R R5, SR_SWINHI ;  /* 0x0000000000057919 */ /* 0x000e220000002f00 */
[----:B------:R-:W-:Y:S01]  /*d5c0*/  F2FP.F16.F32.PACK_AB R15, R111, R110 ;  /* 0x0000006e6f0f723e */ /* 0x000fe200000000ff */
[----:B------:R-:W-:Y:S01]  /*d5d0*/  ULDC.64 UR8, c[0x0][0xc00] ;  /* 0x0003000000087ab9 */ /* 0x000fe20000000a00 */
[----:B------:R-:W-:Y:S01]  /*d5e0*/  F2FP.F16.F32.PACK_AB R24, R113, R112 ;  /* 0x000000707118723e */ /* 0x000fe200000000ff */
[----:B------:R-:W-:Y:S01]  /*d5f0*/  UIMAD.WIDE UR8, UR38, 0x4, UR8 ;  /* 0x00000004260878a5 */ /* 0x000fe2000f8e0208 */
[----:B------:R-:W-:Y:S02]  /*d600*/  F2FP.F16.F32.PACK_AB R25, R115, R114 ;  /* 0x000000727319723e */ /* 0x000fe400000000ff */
[----:B------:R-:W-:-:S02]  /*d610*/  F2FP.F16.F32.PACK_AB R26, R117, R116 ;  /* 0x00000074751a723e */ /* 0x000fc400000000ff */
[----:B------:R-:W-:Y:S01]  /*d620*/  F2FP.F16.F32.PACK_AB R27, R119, R118 ;  /* 0x00000076771b723e */ /* 0x000fe200000000ff */
[----:B------:R-:W-:Y:S02]  /*d630*/  IMAD.U32 R30, RZ, RZ, UR8 ;  /* 0x00000008ff1e7e24 */ /* 0x000fe4000f8e00ff */
[----:B------:R-:W-:Y:S01]  /*d640*/  IMAD.U32 R31, RZ, RZ, UR9 ;  /* 0x00000009ff1f7e24 */ /* 0x000fe2000f8e00ff */
[----:B------:R-:W-:Y:S01]  /*d650*/  ULDC.64 UR8, c[0x0][0xc08] ;  /* 0x0003020000087ab9 */ /* 0x000fe20000000a00 */
[----:B------:R-:W-:Y:S02]  /*d660*/  MOV R28, R0 ;  /* 0x00000000001c7202 */ /* 0x000fe40000000f00 */
[----:B0-----:R-:W-:Y:S01]  /*d670*/  MOV R29, R5 ;  /* 0x00000005001d7202 */ /* 0x001fe20000000f00 */
[----:B------:R-:W-:Y:S02]  /*d680*/  BAR.SYNC.DEFER_BLOCKING 0x1, 0x180 ;  /* 0x0046000000007b1d */ /* 0x000fe40000010000 */
[----:B--2---:R-:W-:-:S03]  /*d690*/  IMAD.WIDE R4, R8, 0x2, R28 ;  /* 0x0000000208047825 */ /* 0x004fc600078e021c */
[C---:B------:R-:W-:Y:S02]  /*d6a0*/  IADD3 R9, P1, R4.reuse, 0x40, RZ ;  /* 0x0000004004097810 */ /* 0x040fe40007f3e0ff */
[C---:B------:R-:W-:Y:S02]  /*d6b0*/  IADD3 R11, P2, R4.reuse, 0x20, RZ ;  /* 0x00000020040b7810 */ /* 0x040fe40007f5e0ff */
[C---:B------:R-:W-:Y:S02]  /*d6c0*/  IADD3 R13, P0, R4.reuse, 0x60, RZ ;  /* 0x00000060040d7810 */ /* 0x040fe40007f1e0ff */
[----:B------:R-:W-:Y:S02]  /*d6d0*/  LOP3.LUT R7, R4, 0x380, RZ, 0xc0, !PT ;  /* 0x0000038004077812 */ /* 0x000fe400078ec0ff */
[----:B------:R-:W-:Y:S02]  /*d6e0*/  LOP3.LUT R8, R9, 0x380, RZ, 0xc0, !PT ;  /* 0x0000038009087812 */ /* 0x000fe400078ec0ff */
        /* <DEDUP_REMOVED lines=12> */
[----:B------:R-:W-:-:S02]  /*d7b0*/  LOP3.LUT R6, R6, R13, RZ, 0x3c, !PT ;  /* 0x0000000d06067212 */ /* 0x000fc400078e3cff */
[----:B------:R-:W-:Y:S02]  /*d7c0*/  MOV R36, R4 ;  /* 0x0000000400247202 */ /* 0x000fe40000000f00 */
[----:B------:R-:W-:Y:S02]  /*d7d0*/  MOV R32, R6 ;  /* 0x0000000600207202 */ /* 0x000fe40000000f00 */
[----:B------:R-:W-:Y:S02]  /*d7e0*/  MOV R34, R8 ;  /* 0x0000000800227202 */ /* 0x000fe40000000f00 */
[----:B------:R-:W-:Y:S02]  /*d7f0*/  MOV R35, R10 ;  /* 0x0000000a00237202 */ /* 0x000fe40000000f00 */
[----:B------:R-:W-:Y:S02]  /*d800*/  F2FP.F16.F32.PACK_AB R4, R3, R2 ;  /* 0x000000020304723e */ /* 0x000fe400000000ff */
[----:B------:R-:W-:-:S02]  /*d810*/  F2FP.F16.F32.PACK_AB R5, R91, R90 ;  /* 0x0000005a5b05723e */ /* 0x000fc400000000ff */
[----:B------:R-:W-:Y:S02]  /*d820*/  F2FP.F16.F32.PACK_AB R6, R93, R92 ;  /* 0x0000005c5d06723e */ /* 0x000fe400000000ff */
[----:B------:R-:W-:Y:S02]  /*d830*/  F2FP.F16.F32.PACK_AB R7, R95, R94 ;  /* 0x0000005e5f07723e */ /* 0x000fe400000000ff */
[----:B------:R-:W-:Y:S02]  /*d840*/  F2FP.F16.F32.PACK_AB R8, R97, R96 ;  /* 0x000000606108723e */ /* 0x000fe400000000ff */
[----:B------:R-:W-:Y:S01]  /*d850*/  F2FP.F16.F32.PACK_AB R9, R99, R98 ;  /* 0x000000626309723e */ /* 0x000fe200000000ff */
[----:B------:R-:W-:Y:S01]  /*d860*/  STSM.16.M88.4 [R36], R4 ;  /* 0x0000000424007844 */ /* 0x000fe20000000200 */
[----:B------:R-:W-:Y:S02]  /*d870*/  F2FP.F16.F32.PACK_AB R10, R101, R100 ;  /* 0x00000064650a723e */ /* 0x000fe400000000ff */
[----:B------:R-:W-:-:S02]  /*d880*/  F2FP.F16.F32.PACK_AB R11, R103, R102 ;  /* 0x00000066670b723e */ /* 0x000fc400000000ff */
[----:B------:R-:W-:Y:S02]  /*d890*/  F2FP.F16.F32.PACK_AB R13, R107, R106 ;  /* 0x0000006a6b0d723e */ /* 0x000fe400000000ff */
[----:B------:R-:W-:Y:S01]  /*d8a0*/  ISETP.NE.U32.AND P0, PT, RZ, UR10, PT ;  /* 0x0000000aff007c0c */ /* 0x000fe2000bf05070 */
[----:B------:R-:W-:Y:S03]  /*d8b0*/  STSM.16.M88.4 [R35], R8 ;  /* 0x0000000823007844 */ /* 0x000fe60000000200 */
[----:B------:R-:W-:Y:S01]  /*d8c0*/  ISETP.NE.AND.EX P0, PT, RZ, UR11, PT, P0 ;  /* 0x0000000bff007c0c */ /* 0x000fe2000bf05300 */
[----:B------:R-:W-:Y:S04]  /*d8d0*/  STSM.16.M88.4 [R34], R12 ;  /* 0x0000000c22007844 */ /* 0x000fe80000000200 */
[----:B------:R0:W-:Y:S01]  /*d8e0*/  STSM.16.M88.4 [R32], R24 ;  /* 0x0000001820007844 */ /* 0x0001e20000000200 */
[----:B------:R-:W-:Y:S08]  /*d8f0*/  BAR.SYNC.DEFER_BLOCKING 0x1, 0x180 ;  /* 0x0046000000007b1d */ /* 0x000ff00000010000 */
[----:B0-----:R-:W0:Y:S01]  /*d900*/  LDC R32, c[0x0][0xbe8] ;  /* 0x0002fa00ff207b82 */ /* 0x001e220000000800 */
        /* <DEDUP_REMOVED lines=8> */
[----:B------:R-:W-:Y:S02]  /*d990*/  @UP0 ULDC.64 UR8, c[0x0][0xc08] ;  /* 0x0003020000080ab9 */ /* 0x000fe40000000a00 */
[----:B------:R-:W-:Y:S02]  /*d9a0*/  @UP0 UIMAD.WIDE UR8, UR38, 0x4, UR8 ;  /* 0x00000004260808a5 */ /* 0x000fe4000f8e0208 */
[----:B------:R-:W-:-:S06]  /*d9b0*/  UISETP.NE.AND UP0, UPT, UR46, URZ, UPT ;  /* 0x0000003f2e00728c */ /* 0x000fcc000bf05270 */
[----:B------:R-:W0:Y:S01]  /*d9c0*/  @P1 LDC R6, c[0x0][0xbec] ;  /* 0x0002fb00ff061b82 */ /* 0x000e220000000800 */
[----:B------:R-:W-:Y:S01]  /*d9d0*/  USEL UR4, UR46, UR4, UP0 ;  /* 0x000000042e047287 */ /* 0x000fe20008000000 */
[----:B------:R-:W-:Y:S01]  /*d9e0*/  IMAD.U32 R4, RZ, RZ, UR8 ;  /* 0x00000008ff047e24 */ /* 0x000fe2000f8e00ff */
[----:B------:R-:W-:Y:S01]  /*d9f0*/  UMOV UR19, 0x9b8 ;  /* 0x000009b800137882 */ /* 0x000fe20000000000 */
[----:B------:R-:W-:Y:S01]  /*da00*/  IMAD.U32 R5, RZ, RZ, UR9 ;  /* 0x00000009ff057e24 */ /* 0x000fe2000f8e00ff */
[----:B------:R-:W-:-:S03]  /*da10*/  UISETP.GT.AND UP1, UPT, UR4, 0x1, UPT ;  /* 0x000000010400788c */ /* 0x000fc6000bf24270 */
[----:B------:R-:W1:Y:S01]  /*da20*/  @P1 LDC R11, c[0x0][0xbf0] ;  /* 0x0002fc00ff0b1b82 */ /* 0x000e620000000800 */
[----:B------:R-:W-:Y:S01]  /*da30*/  USEL UR19, UR19, 0x978, UP1 ;  /* 0x0000097813137887 */ /* 0x000fe20008800000 */
[----:B------:R-:W-:Y:S01]  /*da40*/  VIADD R13, R17, UR39 ;  /* 0x00000027110d7c36 */ /* 0x000fe20008000000 */
[----:B------:R-:W-:Y:S01]  /*da50*/  UISETP.NE.U32.AND UP0, UPT, UR10, URZ, UPT ;  /* 0x0000003f0a00728c */ /* 0x000fe2000bf05070 */
[----:B------:R0:W5:Y:S01]  /*da60*/  @P4 LDG.E R9, desc[UR54][R4.64] ;  /* 0x0000003604094981 */ /* 0x000162000c1e1900 */
[----:B------:R-:W-:Y:S01]  /*da70*/  UMOV UR4, URZ ;  /* 0x0000003f00047c82 */ /* 0x000fe20008000000 */
[----:B------:R-:W-:Y:S01]  /*da80*/  USHF.R.S32.HI UR10, URZ, 0x1f, UR38 ;  /* 0x0000001f3f0a7899 */ /* 0x000fe20008011426 */
[----:B------:R-:W-:Y:S01]  /*da90*/  IMAD.MOV.U32 R7, RZ, RZ, R13 ;  /* 0x000000ffff077224 */ /* 0x000fe200078e000d */
[----:B------:R-:W-:Y:S02]  /*daa0*/  UISETP.NE.AND.EX UP0, UPT, UR11, URZ, UPT, UP0 ;  /* 0x0000003f0b00728c */ /* 0x000fe4000bf05300 */
[----:B------:R-:W-:-:S02]  /*dab0*/  USEL UR9, UR41, URZ, UP1 ;  /* 0x0000003f29097287 */ /* 0x000fc40008800000 */
[----:B------:R-:W-:Y:S02]  /*dac0*/  USEL UR8, UR38, URZ, !UP0 ;  /* 0x0000003f26087287 */ /* 0x000fe4000c000000 */
[----:B------:R-:W-:Y:S01]  /*dad0*/  USEL UR18, UR10, URZ, !UP0 ;  /* 0x0000003f0a127287 */ /* 0x000fe2000c000000 */
[----:B------:R-:W-:Y:S02]  /*dae0*/  ULDC.64 UR12, c[0x0][UR19+0x220] ;  /* 0x00008800130c7abb */ /* 0x000fe40008000a00 */
[----:B------:R-:W-:Y:S01]  /*daf0*/  ULDC.64 UR10, c[0x0][UR19+0x218] ;  /* 0x00008600130a7abb */ /* 0x000fe20008000a00 */
[----:B0-----:R-:W-:Y:S01]  /*db00*/  @P1 IMAD.HI.U32 R4, R13, R6, RZ ;  /* 0x000000060d041227 */ /* 0x001fe200078e00ff */
[----:B------:R-:W-:Y:S01]  /*db10*/  ULDC.64 UR14, c[0x0][UR19+0x228] ;  /* 0x00008a00130e7abb */ /* 0x000fe20008000a00 */
[----:B------:R-:W-:Y:S02]  /*db20*/  UIMAD UR13, UR13, UR8, URZ ;  /* 0x000000080d0d72a4 */ /* 0x000fe4000f8e023f */
[----:B------:R-:W-:-:S02]  /*db30*/  UIMAD.WIDE.U32 UR16, UR10, UR37, URZ ;  /* 0x000000250a1072a5 */ /* 0x000fc4000f8e003f */
[----:B------:R-:W-:Y:S01]  /*db40*/  UIMAD UR20, UR11, UR37, URZ ;  /* 0x000000250b1472a4 */ /* 0x000fe2000f8e023f */
[----:B-1----:R-:W-:Y:S01]  /*db50*/  @P1 SHF.R.U32.HI R7, RZ, R11, R4 ;  /* 0x0000000bff071219 */ /* 0x002fe20000011604 */
[----:B------:R-:W-:Y:S02]  /*db60*/  UIMAD.WIDE.U32 UR10, UR12, UR8, URZ ;  /* 0x000000080c0a72a5 */ /* 0x000fe4000f8e003f */
[----:B------:R-:W-:Y:S02]  /*db70*/  UIMAD.WIDE.U32 UR22, UR14, UR9, URZ ;  /* 0x000000090e1672a5 */ /* 0x000fe4000f8e003f */
[----:B------:R-:W-:Y:S01]  /*db80*/  UIMAD UR9, UR15, UR9, URZ ;  /* 0x000000090f0972a4 */ /* 0x000fe2000f8e023f */
[----:B------:R-:W-:Y:S01]  /*db90*/  IMAD.MOV R11, RZ, RZ, -R7 ;  /* 0x000000ffff0b7224 */ /* 0x000fe200078e0a07 */
[----:B------:R-:W-:Y:S02]  /*dba0*/  UIMAD UR13, UR12, UR18, UR13 ;  /* 0x000000120c0d72a4 */ /* 0x000fe4000f8e020d */
[----:B------:R-:W-:Y:S01]  /*dbb0*/  UIADD3 UR20, UR17, UR20, URZ ;  /* 0x0000001411147290 */ /* 0x000fe2000fffe03f */
        /* <DEDUP_REMOVED lines=29> */
.L_x_14119:
        /* <DEDUP_REMOVED lines=11> */
[----:B------:R-:W-:Y:S01]  /*de40*/  IMAD.IADD R12, R14, 0x1, -R12 ;  /* 0x000000010e0c7824 */ /* 0x000fe200078e0a0c */
[----:B------:R-:W-:-:S04]  /*de50*/  PLOP3.LUT P3, PT, PT, PT, UP1, 0x80, 0x0 ;  /* 0x000000000000781c */ /* 0x000fc80003f6f018 */
[----:B------:R-:W-:Y:S01]  /*de60*/  LOP3.LUT P0, RZ, R12, 0x3, RZ, 0xc0, !PT ;  /* 0x000000030cff7812 */ /* 0x000fe2000780c0ff */
[----:B--2---:R-:W-:-:S04]  /*de70*/  VIADD R11, R11, UR39 ;  /* 0x000000270b0b7c36 */ /* 0x004fc80008000000 */
[C---:B------:R-:W-:Y:S01]  /*de80*/  VIADD R9, R11.reuse, 0x8 ;  /* 0x000000080b097836 */ /* 0x040fe20000000000 */
[----:B------:R-:W-:-:S04]  /*de90*/  ISETP.GE.OR P2, PT, R11, R30, P0 ;  /* 0x0000001e0b00720c */ /* 0x000fc80000746670 */
[----:B------:R-:W-:-:S09]  /*dea0*/  ISETP.GE.OR P0, PT, R9, R30, P0 ;  /* 0x0000001e0900720c */ /* 0x000fd20000706670 */
[----:B0-----:R0:W-:Y:S01]  /*deb0*/  @!P2 ST.E desc[UR54][R4.64], R21 ;  /* 0x000000150400a985 */ /* 0x0011e2000c101936 */
[----:B------:R-:W-:-:S03]  /*dec0*/  ISETP.GE.AND P2, PT, R11, R30, PT ;  /* 0x0000001e0b00720c */ /* 0x000fc60003f46270 */
[----:B------:R0:W-:Y:S01]  /*ded0*/  @!P0 ST.E desc[UR54][R6.64], R20 ;  /* 0x0000001406008985 */ /* 0x0001e2000c101936 */
[----:B------:R-:W-:Y:S01]  /*dee0*/  ISETP.GE.AND P0, PT, R9, R30, PT ;  /* 0x0000001e0900720c */ /* 0x000fe20003f06270 */
[----:B------:R-:W-:-:S12]  /*def0*/  @P3 BRA `(.L_x_14120) ;  /* 0x0000000400c43947 */ /* 0x000fd80003800000 */
[----:B------:R-:W1:Y:S01]  /*df00*/  S2R R12, SR_TID.X ;  /* 0x00000000000c7919 */ /* 0x000e620000002100 */
[----:B------:R-:W-:Y:S01]  /*df10*/  ULDC.64 UR12, c[0x0][0xaa0] ;  /* 0x0002a800000c7ab9 */ /* 0x000fe20000000a00 */
[----:B-1----:R-:W-:-:S05]  /*df20*/  VIADD R12, R12, 0xffffff80 ;  /* 0xffffff800c0c7836 */ /* 0x002fca0000000000 */
[----:B------:R-:W-:-:S04]  /*df30*/  SHF.R.S32.HI R35, RZ, 0x1f, R12 ;  /* 0x0000001fff237819 */ /* 0x000fc8000001140c */
[----:B------:R-:W-:-:S04]  /*df40*/  LEA.HI R35, R35, R12, RZ, 0x3 ;  /* 0x0000000c23237211 */ /* 0x000fc800078f18ff */
[----:B------:R-:W-:-:S05]  /*df50*/  SHF.R.S32.HI R35, RZ, 0x3, R35 ;  /* 0x00000003ff237819 */ /* 0x000fca0000011423 */
[----:B------:R-:W-:-:S04]  /*df60*/  IMAD R3, R35, 0x40, R19 ;  /* 0x0000004023037824 */ /* 0x000fc800078e0213 */
[----:B------:R-:W-:-:S03]  /*df70*/  IMAD.WIDE R28, R3, 0x2, R28 ;  /* 0x00000002031c7825 */ /* 0x000fc600078e021c */
[C---:B------:R-:W-:Y:S02]  /*df80*/  IADD3 R9, P0, R28.reuse, 0x1800, RZ ;  /* 0x000018001c097810 */ /* 0x040fe40007f1e0ff */
[C---:B------:R-:W-:Y:S02]  /*df90*/  IADD3 R13, P2, R28.reuse, 0x3000, RZ ;  /* 0x000030001c0d7810 */ /* 0x040fe40007f5e0ff */
[----:B0-----:R-:W-:Y:S02]  /*dfa0*/  LOP3.LUT R5, R28, 0x380, RZ, 0xc0, !PT ;  /* 0x000003801c057812 */ /* 0x001fe400078ec0ff */
        /* <DEDUP_REMOVED lines=11> */
[----:B------:R-:W2:Y:S04]  /*e060*/  LD.E.128 R4, desc[UR54][R4.64] ;  /* 0x0000003604047980 */ /* 0x000ea8000c101d00 */
[----:B------:R-:W3:Y:S04]  /*e070*/  LD.E.128 R8, desc[UR54][R8.64] ;  /* 0x0000003608087980 */ /* 0x000ee8000c101d00 */
[----:B------:R-:W4:Y:S01]  /*e080*/  LD.E.128 R12, desc[UR54][R12.64] ;  /* 0x000000360c0c7980 */ /* 0x000f22000c101d00 */
[----:B------:R-:W-:-:S04]  /*e090*/  IADD3 R3, P0, R28, 0x4800, RZ ;  /* 0x000048001c037810 */ /* 0x000fc80007f1e0ff */
[----:B------:R-:W-:Y:S01]  /*e0a0*/  LOP3.LUT R2, R3, 0x380, RZ, 0xc0, !PT ;  /* 0x0000038003027812 */ /* 0x000fe200078ec0ff */
[----:B------:R-:W-:Y:S01]  /*e0b0*/  IMAD.X R25, RZ, RZ, R29, P0 ;  /* 0x000000ffff197224 */ /* 0x000fe200000e061d */
[----:B------:R-:W-:Y:S01]  /*e0c0*/  UIMAD UR9, UR14, UR12, URZ ;  /* 0x0000000c0e0972a4 */ /* 0x000fe2000f8e023f */
[----:B------:R-:W0:Y:S01]  /*e0d0*/  @P1 LDC R29, c[0x0][0xbf0] ;  /* 0x0002fc00ff1d1b82 */ /* 0x000e220000000800 */
[----:B------:R-:W-:-:S04]  /*e0e0*/  SHF.R.U64 R2, R2, 0x3, RZ ;  /* 0x0000000302027819 */ /* 0x000fc800000012ff */
[----:B------:R-:W-:-:S03]  /*e0f0*/  LOP3.LUT R24, R2, R3, RZ, 0x3c, !PT ;  /* 0x0000000302187212 */ /* 0x000fc600078e3cff */
[----:B------:R-:W1:Y:S01]  /*e100*/  @P1 LDC R3, c[0x0][0xbec] ;  /* 0x0002fb00ff031b82 */ /* 0x000e620000000800 */
[----:B------:R-:W-:Y:S02]  /*e110*/  UIMAD.WIDE.U32 UR10, UR4, UR12, URZ ;  /* 0x0000000c040a72a5 */ /* 0x000fe4000f8e003f */
[----:B------:R-:W-:Y:S01]  /*e120*/  UIMAD UR9, UR4, UR13, UR9 ;  /* 0x0000000d040972a4 */ /* 0x000fe2000f8e0209 */
[----:B------:R-:W-:Y:S01]  /*e130*/  IMAD R2, R18, 0x30, R35 ;  /* 0x0000003012027824 */ /* 0x000fe200078e0223 */
[----:B------:R-:W5:Y:S01]  /*e140*/  LD.E.128 R24, desc[UR54][R24.64] ;  /* 0x0000003618187980 */ /* 0x000f62000c101d00 */
[----:B------:R-:W-:Y:S01]  /*e150*/  ULDC.64 UR12, c[0x0][0xae8] ;  /* 0x0002ba00000c7ab9 */ /* 0x000fe20000000a00 */
[----:B------:R-:W-:Y:S01]  /*e160*/  UIADD3 UR11, UR11, UR9, URZ ;  /* 0x000000090b0b7290 */ /* 0x000fe2000fffe03f */
[----:B------:R-:W-:Y:S01]  /*e170*/  VIADD R28, R2, UR39 ;  /* 0x00000027021c7c36 */ /* 0x000fe20008000000 */
[----:B------:R-:W-:Y:S01]  /*e180*/  USHF.R.S32.HI UR4, URZ, 0x1f, UR8 ;  /* 0x0000001f3f047899 */ /* 0x000fe20008011408 */
[----:B------:R-:W-:Y:S01]  /*e190*/  @!PT LDS RZ, [RZ] ;  /* 0x00000000fffff984 */ /* 0x000fe20000000800 */
[----:B------:R-:W-:Y:S01]  /*e1a0*/  @!PT LDS RZ, [RZ] ;  /* 0x00000000fffff984 */ /* 0x000fe20000000800 */
[----:B------:R-:W-:Y:S01]  /*e1b0*/  @!PT LDS RZ, [RZ] ;  /* 0x00000000fffff984 */ /* 0x000fe20000000800 */
[----:B------:R-:W-:Y:S01]  /*e1c0*/  @!PT LDS RZ, [RZ] ;  /* 0x00000000fffff984 */ /* 0x000fe20000000800 */
[----:B------:R0:W-:Y:S06]  /*e1d0*/  MEMBAR.ALL.CTA ;  /* 0x0000000000007992 */ /* 0x0001ec0000008000 */
[----:B0-----:R-:W0:Y:S01]  /*e1e0*/  FENCE.VIEW.ASYNC.S ;  /* 0x00000000000073c6 */ /* 0x001e220000000000 */
[----:B------:R-:W-:Y:S01]  /*e1f0*/  UIMAD.WIDE.U32 UR10, UR37, UR12, UR10 ;  /* 0x0000000c250a72a5 */ /* 0x000fe2000f8e000a */
[----:B------:R-:W-:-:S02]  /*e200*/  IMAD.MOV.U32 R21, RZ, RZ, R28 ;  /* 0x000000ffff157224 */ /* 0x000fc400078e001c */
[----:B------:R-:W-:Y:S01]  /*e210*/  VIADD R0, R0, 0x16820 ;  /* 0x0001682000007836 */ /* 0x000fe20000000000 */
[----:B------:R-:W-:-:S03]  /*e220*/  UIMAD UR11, UR37, UR13, UR11 ;  /* 0x0000000d250b72a4 */ /* 0x000fc6000f8e020b */
[----:B------:R-:W-:Y:S01]  /*e230*/  ULDC.64 UR12, c[0x0][0xaf0] ;  /* 0x0002bc00000c7ab9 */ /* 0x000fe20000000a00 */
[----:B------:R-:W-:Y:S01]  /*e240*/  PRMT R0, RZ, 0x654, R0 ;  /* 0x00000654ff007816 */ /* 0x000fe20000000000 */
[----:B------:R-:W-:Y:S01]  /*e250*/  UIMAD UR4, UR4, UR12, URZ ;  /* 0x0000000c040472a4 */ /* 0x000fe2000f8e023f */
[----:B-1----:R-:W-:-:S03]  /*e260*/  @P1 IMAD.HI.U32 R2, R28, R3, RZ ;  /* 0x000000031c021227 */ /* 0x002fc600078e00ff */
[----:B------:R-:W-:Y:S02]  /*e270*/  UIMAD UR4, UR8, UR13, UR4 ;  /* 0x0000000d080472a4 */ /* 0x000fe4000f8e0204 */
[----:B------:R-:W-:Y:S01]  /*e280*/  UIMAD.WIDE.U32 UR8, UR8, UR12, UR10 ;  /* 0x0000000c080872a5 */ /* 0x000fe2000f8e000a */
[----:B------:R-:W-:Y:S02]  /*e290*/  @P1 SHF.R.U32.HI R21, RZ, R29, R2 ;  /* 0x0000001dff151219 */ /* 0x000fe40000011602 */
[----:B------:R-:W-:Y:S01]  /*e2a0*/  ULDC.64 UR10, c[0x0][0xae0] ;  /* 0x0002b800000a7ab9 */ /* 0x000fe20000000a00 */
[----:B------:R-:W-:Y:S01]  /*e2b0*/  UIADD3 UR4, UR9, UR4, URZ ;  /* 0x0000000409047290 */ /* 0x000fe2000fffe03f */
[--C-:B------:R-:W-:Y:S01]  /*e2c0*/  SHF.R.S32.HI R20, RZ, 0x1f, R21.reuse ;  /* 0x0000001fff147819 */ /* 0x100fe20000011415 */
[----:B------:R-:W-:Y:S01]  /*e2d0*/  IMAD.MOV R29, RZ, RZ, -R21 ;  /* 0x000000ffff1d7224 */ /* 0x000fe200078e0a15 */
[----:B0-----:R0:W-:Y:S01]  /*e2e0*/  SYNCS.ARRIVE.TRANS64.RED.A1T0 RZ, [R0+URZ], RZ ;  /* 0x000000ff00ff79a7 */ /* 0x0011e2000810043f */
[----:B------:R-:W-:-:S02]  /*e2f0*/  IMAD.U32 R3, RZ, RZ, UR9 ;  /* 0x00000009ff037e24 */ /* 0x000fc4000f8e00ff */
[----:B------:R-:W-:Y:S02]  /*e300*/  IMAD R20, R20, UR10, RZ ;  /* 0x0000000a14147c24 */ /* 0x000fe4000f8e02ff */
[----:B------:R-:W-:Y:S02]  /*e310*/  IMAD R29, R32, R29, R28 ;  /* 0x0000001d201d7224 */ /* 0x000fe400078e021c */
[----:B------:R-:W-:Y:S01]  /*e320*/  IMAD.U32 R2, RZ, RZ, UR8 ;  /* 0x00000008ff027e24 */ /* 0x000fe2000f8e00ff */
[----:B------:R-:W-:Y:S01]  /*e330*/  ULDC.64 UR8, c[0x0][0xad8] ;  /* 0x0002b60000087ab9 */ /* 0x000fe20000000a00 */
[----:B------:R-:W-:Y:S01]  /*e340*/  IMAD.U32 R3, RZ, RZ, UR4 ;  /* 0x00000004ff037e24 */ /* 0x000fe2000f8e00ff */
[----:B------:R-:W-:Y:S01]  /*e350*/  ULDC UR4, c[0x0][0xac8] ;  /* 0x0002b20000047ab9 */ /* 0x000fe20000000800 */
[C---:B------:R-:W-:Y:S01]  /*e360*/  IMAD R31, R21.reuse, UR11, R20 ;  /* 0x0000000b151f7c24 */ /* 0x040fe2000f8e0214 */
[----:B------:R-:W-:Y:S01]  /*e370*/  SHF.R.S32.HI R20, RZ, 0x1f, R29 ;  /* 0x0000001fff147819 */ /* 0x000fe2000001141d */
[----:B------:R-:W-:-:S04]  /*e380*/  IMAD.WIDE.U32 R2, R21, UR10, R2 ;  /* 0x0000000a15027c25 */ /* 0x000fc8000f8e0002 */
[----:B------:R-:W-:Y:S02]  /*e390*/  IMAD.IADD R3, R3, 0x1, R31 ;  /* 0x0000000103037824 */ /* 0x000fe400078e021f */
[----:B------:R-:W-:Y:S02]  /*e3a0*/  IMAD R20, R20, UR8, RZ ;  /* 0x0000000814147c24 */ /* 0x000fe4000f8e02ff */
[----:B------:R-:W-:-:S04]  /*e3b0*/  IMAD.WIDE.U32 R2, R29, UR8, R2 ;  /* 0x000000081d027c25 */ /* 0x000fc8000f8e0002 */
[----:B------:R-:W-:Y:S01]  /*e3c0*/  IMAD R21, R29, UR9, R20 ;  /* 0x000000091d157c24 */ /* 0x000fe2000f8e0214 */
[----:B------:R-:W-:Y:S01]  /*e3d0*/  ULDC.64 UR8, c[0x0][0xa80] ;  /* 0x0002a00000087ab9 */ /* 0x000fe20000000a00 */
[----:B------:R-:W-:Y:S01]  /*e3e0*/  VIADD R31, R35, UR39 ;  /* 0x00000027231f7c36 */ /* 0x000fe20008000000 */
[C---:B------:R-:W-:Y:S01]  /*e3f0*/  LEA R32, P0, R2.reuse, UR8, 0x1 ;  /* 0x0000000802207c11 */ /* 0x040fe2000f8008ff */
[----:B------:R-:W-:Y:S01]  /*e400*/  IMAD.IADD R3, R3, 0x1, R21 ;  /* 0x0000000103037824 */ /* 0x000fe200078e0215 */
[----:B------:R-:W-:Y:S01]  /*e410*/  SHF.R.S32.HI R35, RZ, 0x1f, R19 ;  /* 0x0000001fff237819 */ /* 0x000fe20000011413 */
[C---:B------:R-:W-:Y:S02]  /*e420*/  VIADD R21, R31.reuse, 0x60 ;  /* 0x000000601f157836 */ /* 0x040fe40000000000 */
[----:B------:R-:W1:Y:S01]  /*e430*/  SHFL.IDX PT, R20, R32, 0x1, 0x181f ;  /* 0x00381f0020147f89 */ /* 0x000e6200000e0000 */
[----:B------:R-:W-:Y:S01]  /*e440*/  LEA.HI.X R33, R2, UR9, R3, 0x1, P0 ;  /* 0x0000000902217c11 */ /* 0x000fe200080f0c03 */
[----:B------:R-:W-:Y:S01]  /*e450*/  VIADD R3, R31, 0x30 ;  /* 0x000000301f037836 */ /* 0x000fe20000000000 */
[----:B------:R-:W-:Y:S01]  /*e460*/  ISETP.GE.AND P0, PT, R19, UR4, PT ;  /* 0x0000000413007c0c */ /* 0x000fe2000bf06270 */
[----:B------:R-:W0:Y:S03]  /*e470*/  SHFL.IDX PT, R2, R32, RZ, 0x181f ;  /* 0x00181fff20027589 */ /* 0x000e2600000e0000 */
[-C--:B------:R-:W-:Y:S01]  /*e480*/  ISETP.GE.OR P1, PT, R31, R30.reuse, P0 ;  /* 0x0000001e1f00720c */ /* 0x080fe20000726670 */
[----:B------:R-:W0:Y:S01]  /*e490*/  SHFL.IDX PT, R28, R32, 0x2, 0x181f ;  /* 0x00581f00201c7f89 */ /* 0x000e2200000e0000 */
[-C--:B------:R-:W-:Y:S01]  /*e4a0*/  ISETP.GE.OR P2, PT, R3, R30.reuse, P0 ;  /* 0x0000001e0300720c */ /* 0x080fe20000746670 */
[----:B------:R-:W-:Y:S01]  /*e4b0*/  VIADD R31, R31, 0x90 ;  /* 0x000000901f1f7836 */ /* 0x000fe20000000000 */
[-C--:B------:R-:W-:Y:S01]  /*e4c0*/  ISETP.GE.OR P3, PT, R21, R30.reuse, P0 ;  /* 0x0000001e1500720c */ /* 0x080fe20000766670 */
[----:B------:R-:W0:Y:S03]  /*e4d0*/  SHFL.IDX PT, R34, R33, RZ, 0x181f ;  /* 0x00181fff21227589 */ /* 0x000e2600000e0000 */
[----:B------:R-:W-:Y:S01]  /*e4e0*/  ISETP.GE.OR P0, PT, R31, R30, P0 ;  /* 0x0000001e1f00720c */ /* 0x000fe20000706670 */
[----:B------:R-:W0:Y:S04]  /*e4f0*/  SHFL.IDX PT, R36, R33, 0x1, 0x181f ;  /* 0x00381f0021247f89 */ /* 0x000e2800000e0000 */
[----:B------:R-:W0:Y:S02]  /*e500*/  SHFL.IDX PT, R38, R33, 0x2, 0x181f ;  /* 0x00581f0021267f89 */ /* 0x000e2400000e0000 */
[----:B-1----:R-:W-:-:S02]  /*e510*/  @!P2 LEA R20, P5, R19, R20, 0x1 ;  /* 0x000000141314a211 */ /* 0x002fc400078a08ff */
[----:B------:R-:W1:Y:S01]  /*e520*/  SHFL.IDX PT, R32, R32, 0x3, 0x181f ;  /* 0x00781f0020207f89 */ /* 0x000e6200000e0000 */
[----:B0-----:R-:W-:-:S03]  /*e530*/  @!P1 LEA R2, P4, R19, R2, 0x1 ;  /* 0x0000000213029211 */ /* 0x001fc600078808ff */
[----:B------:R0:W0:Y:S01]  /*e540*/  SHFL.IDX PT, R0, R33, 0x3, 0x181f ;  /* 0x00781f0021007f89 */ /* 0x00002200000e0000 */
[C---:B------:R-:W-:Y:S02]  /*e550*/  @!P3 LEA R28, P6, R19.reuse, R28, 0x1 ;  /* 0x0000001c131cb211 */ /* 0x040fe400078c08ff */
[C-C-:B------:R-:W-:Y:S02]  /*e560*/  @!P1 LEA.HI.X R3, R19.reuse, R34, R35.reuse, 0x1, P4 ;  /* 0x0000002213039211 */ /* 0x140fe400020f0c23 */
[C-C-:B------:R-:W-:Y:S02]  /*e570*/  @!P2 LEA.HI.X R21, R19.reuse, R36, R35.reuse, 0x1, P5 ;  /* 0x000000241315a211 */ /* 0x140fe400028f0c23 */
[----:B------:R-:W-:Y:S01]  /*e580*/  @!P3 LEA.HI.X R29, R19, R38, R35, 0x1, P6 ;  /* 0x00000026131db211 */ /* 0x000fe200030f0c23 */
[----:B--2---:R2:W-:Y:S04]  /*e590*/  @!P1 ST.E.128 desc[UR54][R2.64], R4 ;  /* 0x0000000402009985 */ /* 0x0045e8000c101d36 */
[----:B---3--:R2:W-:Y:S04]  /*e5a0*/  @!P2 ST.E.128 desc[UR54][R20.64], R8 ;  /* 0x000000081400a985 */ /* 0x0085e8000c101d36 */
[----:B----4-:R2:W-:Y:S01]  /*e5b0*/  @!P3 ST.E.128 desc[UR54][R28.64], R12 ;  /* 0x0000000c1c00b985 */ /* 0x0105e2000c101d36 */
[----:B01----:R-:W-:Y:S05]  /*e5c0*/  @P0 BRA `(.L_x_14121) ;  /* 0x0000001000c00947 */ /* 0x003fea0003800000 */
[----:B--2---:R-:W-:-:S04]  /*e5d0*/  LEA R2, P0, R19, R32, 0x1 ;  /* 0x0000002013027211 */ /* 0x004fc800078008ff */
[----:B------:R-:W-:-:S05]  /*e5e0*/  LEA.HI.X R3, R19, R0, R35, 0x1, P0 ;  /* 0x0000000013037211 */ /* 0x000fca00000f0c23 */
[----:B-----5:R3:W-:Y:S01]  /*e5f0*/  ST.E.128 desc[UR54][R2.64], R24 ;  /* 0x0000001802007985 */ /* 0x0207e2000c101d36 */
[----:B------:R-:W-:Y:S05]  /*e600*/  BRA `(.L_x_14121) ;  /* 0x0000001000b07947 */ /* 0x000fea0003800000 */
.L_x_14120:
[----:B------:R-:W-:Y:S01]  /*e610*/  ULDC.64 UR12, c[0x0][0xb08] ;  /* 0x0002c200000c7ab9 */ /* 0x000fe20000000a00 */
[----:B0-----:R-:W0:Y:S01]  /*e620*/  @P1 LDC R4, c[0x0][0xbec] ;  /* 0x0002fb00ff041b82 */ /* 0x001e220000000800 */
[----:B------:R-:W-:Y:S01]  /*e630*/  UIMAD UR9, UR14, UR12, URZ ;  /* 0x0000000c0e0972a4 */ /* 0x000fe2000f8e023f */
[----:B------:R-:W-:Y:S01]  /*e640*/  IMAD.MOV.U32 R7, RZ, RZ, R13 ;  /* 0x000000ffff077224 */ /* 0x000fe200078e000d */
[----:B------:R-:W-:Y:S01]  /*e650*/  UIMAD.WIDE.U32 UR10, UR4, UR12, URZ ;  /* 0x0000000c040a72a5 */ /* 0x000fe2000f8e003f */
[----:B------:R-:W-:Y:S01]  /*e660*/  BSSY B1, `(.L_x_14122) ;  /* 0x0000055000017945 */ /* 0x000fe20003800000 */
[----:B------:R-:W-:Y:S01]  /*e670*/  UIMAD UR9, UR4, UR13, UR9 ;  /* 0x0000000d040972a4 */ /* 0x000fe2000f8e0209 */
[----:B------:R-:W-:Y:S01]  /*e680*/  SHF.R.S32.HI R20, RZ, 0x1f, R22 ;  /* 0x0000001fff147819 */ /* 0x000fe20000011416 */
        /* <DEDUP_REMOVED lines=15> */
[----:B0-----:R-:W-:Y:S02]  /*e780*/  @P1 IMAD.HI.U32 R4, R13, R4, RZ ;  /* 0x000000040d041227 */ /* 0x001fe400078e00ff */
[----:B------:R-:W-:-:S02]  /*e790*/  UIMAD UR4, UR8, UR13, UR4 ;  /* 0x0000000d080472a4 */ /* 0x000fc4000f8e0204 */
        /* <DEDUP_REMOVED lines=38> */
[C---:B0-----:R-:W-:Y:S02]  /*ea00*/  @!P3 LEA R6, P5, R157.reuse, R21, 0x2 ;  /* 0x000000159d06b211 */ /* 0x041fe400078a10ff */
[-C--:B--2---:R-:W-:Y:S02]  /*ea10*/  @!P2 LEA.HI.X R5, R16, R15.reuse, R30, 0x2, P4 ;  /* 0x0000000f1005a211 */ /* 0x084fe400020f141e */
[----:B------:R-:W-:Y:S02]  /*ea20*/  @!P3 LEA.HI.X R7, R157, R15, R29, 0x2, P5 ;  /* 0x0000000f9d07b211 */ /* 0x000fe400028f141d */
[----:B------:R-:W-:Y:S01]  /*ea30*/  @!P6 LEA R8, P4, R156, R21, 0x2 ;  /* 0x000000159c08e211 */ /* 0x000fe200078810ff */
[----:B------:R0:W-:Y:S01]  /*ea40*/  @!P2 ST.E.64 desc[UR54][R4.64], R2 ;  /* 0x000000020400a985 */ /* 0x0001e2000c101b36 */
[----:B------:R-:W-:-:S02]  /*ea50*/  ISETP.GE.AND P2, PT, R154, UR4, PT ;  /* 0x000000049a007c0c */ /* 0x000fc4000bf46270 */
[----:B------:R-:W-:Y:S01]  /*ea60*/  @!P6 LEA.HI.X R9, R156, R15, R28, 0x2, P4 ;  /* 0x0000000f9c09e211 */ /* 0x000fe200020f141c */
[----:B------:R1:W-:Y:S01]  /*ea70*/  @!P3 ST.E.64 desc[UR54][R6.64], R92 ;  /* 0x0000005c0600b985 */ /* 0x0003e2000c101b36 */
[----:B------:R-:W-:Y:S02]  /*ea80*/  ISETP.GE.AND P3, PT, R153, UR4, PT ;  /* 0x0000000499007c0c */ /* 0x000fe4000bf66270 */
[C---:B------:R-:W-:Y:S01]  /*ea90*/  @!P1 LEA R10, P5, R155.reuse, R21, 0x2 ;  /* 0x000000159b0a9211 */ /* 0x040fe200078a10ff */
[----:B------:R3:W-:Y:S01]  /*eaa0*/  @!P6 ST.E.64 desc[UR54][R8.64], R96 ;  /* 0x000000600800e985 */ /* 0x0007e2000c101b36 */
[----:B------:R-:W-:Y:S02]  /*eab0*/  ISETP.GE.AND P4, PT, R152, UR4, PT ;  /* 0x0000000498007c0c */ /* 0x000fe4000bf86270 */
[----:B------:R-:W-:Y:S02]  /*eac0*/  ISETP.GE.AND P6, PT, R22, UR4, PT ;  /* 0x0000000416007c0c */ /* 0x000fe4000bfc6270 */
[----:B------:R-:W-:-:S02]  /*ead0*/  @!P1 LEA.HI.X R11, R155, R15, R27, 0x2, P5 ;  /* 0x0000000f9b0b9211 */ /* 0x000fc400028f141b */
[----:B------:R-:W-:-:S03]  /*eae0*/  @!P2 LEA R12, P5, R154, R21, 0x2 ;  /* 0x000000159a0ca211 */ /* 0x000fc600078a10ff */
[----:B------:R3:W-:Y:S01]  /*eaf0*/  @!P1 ST.E.64 desc[UR54][R10.64], R100 ;  /* 0x000000640a009985 */ /* 0x0007e2000c101b36 */
[C---:B0-----:R-:W-:Y:S02]  /*eb00*/  @!P3 LEA R2, P1, R153.reuse, R21, 0x2 ;  /* 0x000000159902b211 */ /* 0x041fe400078210ff */
[----:B------:R-:W-:Y:S02]  /*eb10*/  @!P2 LEA.HI.X R13, R154, R15, R26, 0x2, P5 ;  /* 0x0000000f9a0da211 */ /* 0x000fe400028f141a */
[----:B------:R-:W-:Y:S02]  /*eb20*/  @!P4 LEA R4, P5, R152, R21, 0x2 ;  /* 0x000000159804c211 */ /* 0x000fe400078a10ff */
[----:B------:R-:W-:Y:S01]  /*eb30*/  @!P3 LEA.HI.X R3, R153, R15, R25, 0x2, P1 ;  /* 0x0000000f9903b211 */ /* 0x000fe200008f1419 */
[----:B------:R3:W-:Y:S01]  /*eb40*/  @!P2 ST.E.64 desc[UR54][R12.64], R104 ;  /* 0x000000680c00a985 */ /* 0x0007e2000c101b36 */
[----:B-1----:R-:W-:Y:S02]  /*eb50*/  @!P6 LEA R6, P1, R22, R21, 0x2 ;  /* 0x000000151606e211 */ /* 0x002fe400078210ff */
[-C--:B------:R-:W-:Y:S01]  /*eb60*/  @!P4 LEA.HI.X R5, R152, R15.reuse, R24, 0x2, P5 ;  /* 0x0000000f9805c211 */ /* 0x080fe200028f1418 */
[----:B------:R3:W-:Y:S01]  /*eb70*/  @!P3 ST.E.64 desc[UR54][R2.64], R108 ;  /* 0x0000006c0200b985 */ /* 0x0007e2000c101b36 */
[----:B------:R-:W-:-:S03]  /*eb80*/  @!P6 LEA.HI.X R7, R22, R15, R20, 0x2, P1 ;  /* 0x0000000f1607e211 */ /* 0x000fc600008f1414 */
[----:B------:R3:W-:Y:S04]  /*eb90*/  @!P4 ST.E.64 desc[UR54][R4.64], R112 ;  /* 0x000000700400c985 */ /* 0x0007e8000c101b36 */
[----:B------:R3:W-:Y:S02]  /*eba0*/  @!P6 ST.E.64 desc[UR54][R6.64], R116 ;  /* 0x000000740600e985 */ /* 0x0007e4000c101b36 */
.L_x_14123:
[----:B------:R-:W-:Y:S05]  /*ebb0*/  BSYNC B1 ;  /* 0x0000000000017941 */ /* 0x000fea0003800000 */
.L_x_14122:
[----:B--2---:R4:W2:Y:S04]  /*ebc0*/  SHFL.IDX PT, R15, R14, 0x1, 0x1c1f ;  /* 0x003c1f000e0f7f89 */ /* 0x0048a800000e0000 */
[----:B-1----:R4:W1:Y:S01]  /*ebd0*/  SHFL.IDX PT, R21, R0, 0x1, 0x1c1f ;  /* 0x003c1f0000157f89 */ /* 0x00286200000e0000 */
[----:B------:R-:W-:Y:S05]  /*ebe0*/  @P0 BRA `(.L_x_14121) ;  /* 0x0000000c00380947 */ /* 0x000fea0003800000 */
[----:B------:R-:W-:Y:S02]  /*ebf0*/  ULDC UR4, c[0x0][0xac8] ;  /* 0x0002b20000047ab9 */ /* 0x000fe40000000800 */
[----:B------:R-:W-:Y:S02]  /*ec00*/  ISETP.GE.AND P1, PT, R16, UR4, PT ;  /* 0x0000000410007c0c */ /* 0x000fe4000bf26270 */
[----:B------:R-:W-:Y:S02]  /*ec10*/  ISETP.GE.AND P5, PT, R157, UR4, PT ;  /* 0x000000049d007c0c */ /* 0x000fe4000bfa6270 */
[----:B------:R-:W-:Y:S02]  /*ec20*/  ISETP.GE.AND P3, PT, R156, UR4, PT ;  /* 0x000000049c007c0c */ /* 0x000fe4000bf66270 */
[----:B------:R-:W-:-:S07]  /*ec30*/  ISETP.GE.AND P2, PT, R155, UR4, PT ;  /* 0x000000049b007c0c */ /* 0x000fce000bf46270 */
[CC--:B-1-3--:R-:W-:Y:S02]  /*ec40*/  @!P1 LEA R2, P0, R16.reuse, R21.reuse, 0x2 ;  /* 0x0000001510029211 */ /* 0x0cafe400078010ff */
[----:B------:R-:W-:Y:S02]  /*ec50*/  @!P5 LEA R4, P4, R157, R21, 0x2 ;  /* 0x000000159d04d211 */ /* 0x000fe400078810ff */
[-C--:B--2---:R-:W-:Y:S02]  /*ec60*/  @!P1 LEA.HI.X R3, R16, R15.reuse, R30, 0x2, P0 ;  /* 0x0000000f10039211 */ /* 0x084fe400000f141e */
[----:B------:R-:W-:Y:S02]  /*ec70*/  ISETP.GE.AND P0, PT, R153, UR4, PT ;  /* 0x0000000499007c0c */ /* 0x000fe4000bf06270 */
[----:B------:R-:W-:Y:S01]  /*ec80*/  @!P5 LEA.HI.X R5, R157, R15, R29, 0x2, P4 ;  /* 0x0000000f9d05d211 */ /* 0x000fe200020f141d */
[----:B------:R1:W-:Y:S01]  /*ec90*/  @!P1 ST.E.64 desc[UR54][R2.64], R90 ;  /* 0x0000005a02009985 */ /* 0x0003e2000c101b36 */
[----:B------:R-:W-:-:S02]  /*eca0*/  ISETP.GE.AND P1, PT, R154, UR4, PT ;  /* 0x000000049a007c0c */ /* 0x000fc4000bf26270 */
[----:B------:R-:W-:Y:S01]  /*ecb0*/  ISETP.GE.AND P4, PT, R152, UR4, PT ;  /* 0x0000000498007c0c */ /* 0x000fe2000bf86270 */
[----:B------:R2:W-:Y:S01]  /*ecc0*/  @!P5 ST.E.64 desc[UR54][R4.64], R94 ;  /* 0x0000005e0400d985 */ /* 0x0005e2000c101b36 */
[CC--:B0-----:R-:W-:Y:S02]  /*ecd0*/  @!P3 LEA R6, P6, R156.reuse, R21.reuse, 0x2 ;  /* 0x000000159c06b211 */ /* 0x0c1fe400078c10ff */
[C---:B------:R-:W-:Y:S02]  /*ece0*/  @!P2 LEA R8, P5, R155.reuse, R21, 0x2 ;  /* 0x000000159b08a211 */ /* 0x040fe400078a10ff */
[-C--:B------:R-:W-:Y:S02]  /*ecf0*/  @!P3 LEA.HI.X R7, R156, R15.reuse, R28, 0x2, P6 ;  /* 0x0000000f9c07b211 */ /* 0x080fe400030f141c */
[----:B------:R-:W-:-:S03]  /*ed00*/  @!P2 LEA.HI.X R9, R155, R15, R27, 0x2, P5 ;  /* 0x0000000f9b09a211 */ /* 0x000fc600028f141b */
[----:B------:R2:W-:Y:S01]  /*ed10*/  @!P3 ST.E.64 desc[UR54][R6.64], R98 ;  /* 0x000000620600b985 */ /* 0x0005e2000c101b36 */
[-C--:B-1----:R-:W-:Y:S02]  /*ed20*/  @!P1 LEA R2, P6, R154, R21.reuse, 0x2 ;  /* 0x000000159a029211 */ /* 0x082fe400078c10ff */
[CC--:B------:R-:W-:Y:S01]  /*ed30*/  @!P0 LEA R10, P3, R153.reuse, R21.reuse, 0x2 ;  /* 0x00000015990a8211 */ /* 0x0c0fe200078610ff */
[----:B------:R2:W-:Y:S01]  /*ed40*/  @!P2 ST.E.64 desc[UR54][R8.64], R102 ;  /* 0x000000660800a985 */ /* 0x0005e2000c101b36 */
[----:B------:R-:W-:Y:S02]  /*ed50*/  @!P4 LEA R12, P5, R152, R21, 0x2 ;  /* 0x00000015980cc211 */ /* 0x000fe400078a10ff */
        /* <DEDUP_REMOVED lines=12> */
.L_x_14118:
        /* <DEDUP_REMOVED lines=32> */
.L_x_14124:
[----:B------:R-:W-:Y:S01]  /*f020*/  USHF.R.S32.HI UR13, URZ, 0x1f, UR38 ;  /* 0x0000001f3f0d7899 */ /* 0x000fe20008011426 */
[----:B------:R-:W-:Y:S01]  /*f030*/  BSSY B1, `(.L_x_14125) ;  /* 0x0000039000017945 */ /* 0x000fe20003800000 */
[----:B------:R-:W-:Y:S02]  /*f040*/  USHF.R.S32.HI UR21, URZ, 0x1f, UR4 ;  /* 0x0000001f3f157899 */ /* 0x000fe40008011404 */
        /* <DEDUP_REMOVED lines=55> */
.L_x_14126:
[----:B------:R-:W-:Y:S05]  /*f3c0*/  BSYNC B1 ;  /* 0x0000000000017941 */ /* 0x000fea0003800000 */
.L_x_14125:
[----:B------:R-:W-:-:S06]  /*f3d0*/  UISETP.GT.AND UP0, UPT, UR46, 0x1, UPT ;  /* 0x000000012e00788c */ /* 0x000fcc000bf04270 */
[----:B------:R-:W-:-:S13]  /*f3e0*/  PLOP3.LUT P0, PT, PT, PT, UP0, 0x80, 0x0 ;  /* 0x000000000000781c */ /* 0x000fda0003f0f008 */
[----:B------:R-:W-:Y:S05]  /*f3f0*/  @P0 BRA `(.L_x_14121) ;  /* 0x0000000400340947 */ /* 0x000fea0003800000 */
[----:B------:R-:W1:Y:S01]  /*f400*/  LDC R11, c[0x0][0xbe8] ;  /* 0x0002fa00ff0b7b82 */ /* 0x000e620000000800 */
[----:B------:R-:W-:Y:S01]  /*f410*/  SHF.R.S32.HI R6, RZ, 0x1f, R8 ;  /* 0x0000001fff067819 */ /* 0x000fe20000011408 */
[----:B------:R-:W-:Y:S01]  /*f420*/  ULDC.64 UR14, c[0x0][0xaa0] ;  /* 0x0002a800000e7ab9 */ /* 0x000fe20000000a00 */
[----:B------:R-:W-:Y:S01]  /*f430*/  SHF.R.S32.HI R13, RZ, 0x1f, R19 ;  /* 0x0000001fff0d7819 */ /* 0x000fe20000011413 */
[----:B------:R-:W-:Y:S01]  /*f440*/  UIMAD UR10, UR21, UR14, URZ ;  /* 0x0000000e150a72a4 */ /* 0x000fe2000f8e023f */
[----:B------:R-:W-:Y:S01]  /*f450*/  LEA.HI R6, R6, R8, RZ, 0x3 ;  /* 0x0000000806067211 */ /* 0x000fe200078f18ff */
[----:B------:R-:W-:Y:S02]  /*f460*/  UIMAD.WIDE.U32 UR8, UR4, UR14, URZ ;  /* 0x0000000e040872a5 */ /* 0x000fe4000f8e003f */
[----:B------:R-:W-:Y:S01]  /*f470*/  UIMAD UR10, UR4, UR15, UR10 ;  /* 0x0000000f040a72a4 */ /* 0x000fe2000f8e020a */
[----:B------:R-:W-:-:S03]  /*f480*/  SHF.R.S32.HI R6, RZ, 0x3, R6 ;  /* 0x00000003ff067819 */ /* 0x000fc60000011406 */
[----:B------:R-:W-:Y:S02]  /*f490*/  UIADD3 UR9, UR9, UR10, URZ ;  /* 0x0000000a09097290 */ /* 0x000fe4000fffe03f */
[----:B------:R-:W-:Y:S01]  /*f4a0*/  IMAD R2, R18, 0x30, R6 ;  /* 0x0000003012027824 */ /* 0x000fe200078e0206 */
[----:B------:R-:W-:Y:S01]  /*f4b0*/  ULDC.64 UR10, c[0x0][0xae8] ;  /* 0x0002ba00000a7ab9 */ /* 0x000fe20000000a00 */
[----:B------:R-:W-:Y:S01]  /*f4c0*/  VIADD R30, R6, UR39 ;  /* 0x00000027061e7c36 */ /* 0x000fe20008000000 */
[----:B------:R-:W-:Y:S01]  /*f4d0*/  UIMAD.WIDE.U32 UR8, UR37, UR10, UR8 ;  /* 0x0000000a250872a5 */ /* 0x000fe2000f8e0008 */
[----:B0-----:R-:W-:-:S03]  /*f4e0*/  VIADD R4, R2, UR39 ;  /* 0x0000002702047c36 */ /* 0x001fc60008000000 */
[----:B------:R-:W-:Y:S01]  /*f4f0*/  UIMAD UR9, UR37, UR11, UR9 ;  /* 0x0000000b250972a4 */ /* 0x000fe2000f8e0209 */
[----:B------:R-:W-:Y:S01]  /*f500*/  IMAD.MOV.U32 R5, RZ, RZ, R4 ;  /* 0x000000ffff057224 */ /* 0x000fe200078e0004 */
[----:B-1----:R-:W-:Y:S01]  /*f510*/  ISETP.NE.AND P0, PT, R11, 0x1, PT ;  /* 0x000000010b00780c */ /* 0x002fe20003f05270 */
[----:B------:R-:W-:Y:S02]  /*f520*/  ULDC.64 UR10, c[0x0][0xaf0] ;  /* 0x0002bc00000a7ab9 */ /* 0x000fe40000000a00 */
[----:B------:R-:W-:-:S04]  /*f530*/  UIMAD UR13, UR13, UR10, URZ ;  /* 0x0000000a0d0d72a4 */ /* 0x000fc8000f8e023f */
[----:B------:R-:W-:Y:S02]  /*f540*/  UIMAD UR4, UR12, UR11, UR13 ;  /* 0x0000000b0c0472a4 */ /* 0x000fe4000f8e020d */
[----:B------:R-:W-:-:S03]  /*f550*/  UIMAD.WIDE.U32 UR12, UR12, UR10, UR8 ;  /* 0x0000000a0c0c72a5 */ /* 0x000fc6000f8e0008 */
[----:B------:R-:W-:Y:S01]  /*f560*/  ULDC.64 UR8, c[0x0][0xae0] ;  /* 0x0002b80000087ab9 */ /* 0x000fe20000000a00 */
[----:B------:R-:W0:Y:S01]  /*f570*/  @P0 LDC R3, c[0x0][0xbec] ;  /* 0x0002fb00ff030b82 */ /* 0x000e220000000800 */
[----:B------:R-:W-:-:S07]  /*f580*/  UIADD3 UR4, UR13, UR4, URZ ;  /* 0x000000040d047290 */ /* 0x000fce000fffe03f */
[----:B------:R-:W1:Y:S01]  /*f590*/  @P0 LDC R7, c[0x0][0xbf0] ;  /* 0x0002fc00ff070b82 */ /* 0x000e620000000800 */
[----:B0-----:R-:W-:-:S04]  /*f5a0*/  @P0 IMAD.HI.U32 R2, R4, R3, RZ ;  /* 0x0000000304020227 */ /* 0x001fc800078e00ff */
[----:B------:R-:W-:Y:S02]  /*f5b0*/  IMAD.U32 R3, RZ, RZ, UR13 ;  /* 0x0000000dff037e24 */ /* 0x000fe4000f8e00ff */
[----:B------:R-:W-:Y:S01]  /*f5c0*/  IMAD.U32 R3, RZ, RZ, UR4 ;  /* 0x00000004ff037e24 */ /* 0x000fe2000f8e00ff */
[----:B------:R-:W-:Y:S01]  /*f5d0*/  ULDC UR4, c[0x0][0xac8] ;  /* 0x0002b20000047ab9 */ /* 0x000fe20000000800 */
        /* <DEDUP_REMOVED lines=15> */
[----:B------:R-:W-:Y:S01]  /*f6d0*/  IMAD.IADD R3, R3, 0x1, R5 ;  /* 0x0000000103037824 */ /* 0x000fe200078e0205 */
[----:B------:R-:W-:Y:S01]  /*f6e0*/  LEA R4, P0, R2, UR8, 0x1 ;  /* 0x0000000802047c11 */ /* 0x000fe2000f8008ff */
[----:B-----5:R-:W-:Y:S02]  /*f6f0*/  IMAD R11, R0, R11, RZ ;  /* 0x0000000b000b7224 */ /* 0x020fe400078e02ff */
[----:B------:R-:W-:Y:S01]  /*f700*/  VIADD R0, R30, 0x30 ;  /* 0x000000301e007836 */ /* 0x000fe20000000000 */
[----:B------:R-:W-:Y:S01]  /*f710*/  LEA.HI.X R8, R2, UR9, R3, 0x1, P0 ;  /* 0x0000000902087c11 */ /* 0x000fe200080f0c03 */
[----:B------:R-:W0:Y:S01]  /*f720*/  SHFL.IDX PT, R6, R4, RZ, 0x181f ;  /* 0x00181fff04067589 */ /* 0x000e2200000e0000 */
[----:B------:R-:W-:Y:S01]  /*f730*/  ISETP.GE.AND P0, PT, R19, UR4, PT ;  /* 0x0000000413007c0c */ /* 0x000fe2000bf06270 */
[C---:B------:R-:W-:Y:S02]  /*f740*/  VIADD R2, R30.reuse, 0x60 ;  /* 0x000000601e027836 */ /* 0x040fe40000000000 */
[----:B------:R-:W1:Y:S01]  /*f750*/  SHFL.IDX PT, R14, R4, 0x1, 0x181f ;  /* 0x00381f00040e7f89 */ /* 0x000e6200000e0000 */
[CC--:B------:R-:W-:Y:S01]  /*f760*/  ISETP.GE.OR P3, PT, R30.reuse, R11.reuse, P0 ;  /* 0x0000000b1e00720c */ /* 0x0c0fe20000766670 */
[----:B------:R-:W-:Y:S01]  /*f770*/  VIADD R3, R30, 0x90 ;  /* 0x000000901e037836 */ /* 0x000fe20000000000 */
[-C--:B------:R-:W-:Y:S01]  /*f780*/  ISETP.GE.OR P2, PT, R0, R11.reuse, P0 ;  /* 0x0000000b0000720c */ /* 0x080fe20000746670 */
[----:B------:R-:W2:Y:S01]  /*f790*/  SHFL.IDX PT, R24, R4, 0x2, 0x181f ;  /* 0x00581f0004187f89 */ /* 0x000ea200000e0000 */
[----:B------:R-:W-:-:S02]  /*f7a0*/  ISETP.GE.OR P1, PT, R2, R11, P0 ;  /* 0x0000000b0200720c */ /* 0x000fc40000726670 */
[----:B------:R-:W-:Y:S01]  /*f7b0*/  ISETP.GE.OR P0, PT, R3, R11, P0 ;  /* 0x0000000b0300720c */ /* 0x000fe20000706670 */
[----:B------:R-:W3:Y:S04]  /*f7c0*/  SHFL.IDX PT, R10, R8, RZ, 0x181f ;  /* 0x00181fff080a7589 */ /* 0x000ee800000e0000 */
[----:B------:R1:W4:Y:S04]  /*f7d0*/  SHFL.IDX PT, R28, R4, 0x3, 0x181f ;  /* 0x00781f00041c7f89 */ /* 0x00032800000e0000 */
[----:B------:R-:W4:Y:S04]  /*f7e0*/  SHFL.IDX PT, R12, R8, 0x1, 0x181f ;  /* 0x00381f00080c7f89 */ /* 0x000f2800000e0000 */
[----:B------:R-:W4:Y:S01]  /*f7f0*/  SHFL.IDX PT, R20, R8, 0x2, 0x181f ;  /* 0x00581f0008147f89 */ /* 0x000f2200000e0000 */
[----:B0-----:R-:W-:-:S03]  /*f800*/  @!P3 LEA R2, P6, R19, R6, 0x1 ;  /* 0x000000061302b211 */ /* 0x001fc600078c08ff */
[----:B------:R4:W0:Y:S01]  /*f810*/  SHFL.IDX PT, R26, R8, 0x3, 0x181f ;  /* 0x00781f00081a7f89 */ /* 0x00082200000e0000 */
[C---:B-1----:R-:W-:Y:S02]  /*f820*/  @!P2 LEA R4, P5, R19.reuse, R14, 0x1 ;  /* 0x0000000e1304a211 */ /* 0x042fe400078a08ff */
[C---:B--2---:R-:W-:Y:S02]  /*f830*/  @!P1 LEA R6, P4, R19.reuse, R24, 0x1 ;  /* 0x0000001813069211 */ /* 0x044fe400078808ff */
[C---:B---3--:R-:W-:Y:S02]  /*f840*/  @!P3 LEA.HI.X R3, R19.reuse, R10, R13, 0x1, P6 ;  /* 0x0000000a1303b211 */ /* 0x048fe400030f0c0d */
[----:B----4-:R-:W-:-:S03]  /*f850*/  @!P0 LEA R8, P6, R19, R28, 0x1 ;  /* 0x0000001c13088211 */ /* 0x010fc600078c08ff */
[----:B------:R1:W-:Y:S01]  /*f860*/  @!P3 ST.E.128 desc[UR54][R2.64], RZ ;  /* 0x000000ff0200b985 */ /* 0x0003e2000c101d36 */
[C-C-:B------:R-:W-:Y:S02]  /*f870*/  @!P2 LEA.HI.X R5, R19.reuse, R12, R13.reuse, 0x1, P5 ;  /* 0x0000000c1305a211 */ /* 0x140fe400028f0c0d */
[----:B------:R-:W-:-:S03]  /*f880*/  @!P1 LEA.HI.X R7, R19, R20, R13, 0x1, P4 ;  /* 0x0000001413079211 */ /* 0x000fc600020f0c0d */
[----:B------:R1:W-:Y:S01]  /*f890*/  @!P2 ST.E.128 desc[UR54][R4.64], RZ ;  /* 0x000000ff0400a985 */ /* 0x0003e2000c101d36 */
[----:B0-----:R-:W-:-:S03]  /*f8a0*/  @!P0 LEA.HI.X R9, R19, R26, R13, 0x1, P6 ;  /* 0x0000001a13098211 */ /* 0x001fc600030f0c0d */
[----:B------:R1:W-:Y:S04]  /*f8b0*/  @!P1 ST.E.128 desc[UR54][R6.64], RZ ;  /* 0x000000ff06009985 */ /* 0x0003e8000c101d36 */
[----:B------:R1:W-:Y:S02]  /*f8c0*/  @!P0 ST.E.128 desc[UR54][R8.64], RZ ;  /* 0x000000ff08008985 */ /* 0x0003e4000c101d36 */
.L_x_14121:
[----:B------:R-:W-:Y:S05]  /*f8d0*/  BSYNC B0 ;  /* 0x0000000000007941 */ /* 0x000fea0003800000 */
.L_x_14117:
[----:B------:R-:W-:Y:S02]  /*f8e0*/  ULDC UR4, c[0x0][0xc3c] ;  /* 0x00030f0000047ab9 */ /* 0x000fe40000000800 */
[----:B------:R-:W-:-:S06]  /*f8f0*/  UISETP.GE.AND UP0, UPT, UR7, UR4, UPT ;  /* 0x000000040700728c */ /* 0x000fcc000bf06270 */
[----:B------:R-:W-:-:S13]  /*f900*/  PLOP3.LUT P0, PT, PT, PT, UP0, 0x80, 0x0 ;  /* 0x000000000000781c */ /* 0x000fda0003f0f008 */
[----:B------:R-:W-:Y:S05]  /*f910*/  @!P0 BRA `(.L_x_14127) ;  /* 0xffffff1400488947 */ /* 0x000fea000383ffff */
[----:B------:R-:W-:Y:S05]  /*f920*/  EXIT ;  /* 0x000000000000794d */ /* 0x000fea0003800000 */
.L_x_14026:
        /* <DEDUP_REMOVED lines=16> */
.L_x_14128:
        /* <DEDUP_REMOVED lines=44> */
.L_x_14132:
        /* <DEDUP_REMOVED lines=34> */
.L_x_14130:
        /* <DEDUP_REMOVED lines=13> */
.L_x_14133:
        /* <DEDUP_REMOVED lines=62> */
.L_x_14134:
        /* <DEDUP_REMOVED lines=61> */
.L_x_14135:
[----:B------:R-:W-:-:S05]  /*10790*/  LOP3.LUT R17, RZ, R2, RZ, 0x33, !PT ;  /* 0x00000002ff117212 */ /* 0x000fca00078e33ff */
[----:B------:R-:W-:Y:S01]  /*107a0*/  IMAD.IADD R17, R6, 0x1, R17 ;  /* 0x0000000106117824 */ /* 0x000fe200078e0211 */
[----:B------:R-:W-:Y:S06]  /*107b0*/  BRA `(.L_x_14136) ;  /* 0x0000000000147947 */ /* 0x000fec0003800000 */
.L_x_14131:
[----:B------:R-:W-:Y:S01]  /*107c0*/  ULDC UR4, c[0x0][0xc3c] ;  /* 0x00030f0000047ab9 */ /* 0x000fe20000000800 */
[----:B------:R-:W-:Y:S02]  /*107d0*/  IMAD.MOV.U32 R17, RZ, RZ, RZ ;  /* 0x000000ffff117224 */ /* 0x000fe400078e00ff */
[----:B------:R-:W-:Y:S02]  /*107e0*/  IMAD.U32 R16, RZ, RZ, UR6 ;  /* 0x00000006ff107e24 */ /* 0x000fe4000f8e00ff */
[----:B------:R-:W-:Y:S02]  /*107f0*/  IMAD.MOV.U32 R18, RZ, RZ, RZ ;  /* 0x000000ffff127224 */ /* 0x000fe400078e00ff */
[----:B------:R-:W-:-:S07]  /*10800*/  IMAD.U32 R19, RZ, RZ, UR4 ;  /* 0x00000004ff137e24 */ /* 0x000fce000f8e00ff */
.L_x_14136:
[----:B------:R-:W-:-:S13]  /*10810*/  ISETP.NE.AND P0, PT, R0, RZ, PT ;  /* 0x000000ff0000720c */ /* 0x000fda0003f05270 */
[----:B------:R-:W0:Y:S01]  /*10820*/  @!P0 S2R R3, SR_CgaCtaId ;  /* 0x0000000000038919 */ /* 0x000e220000008800 */
[----:B------:R-:W-:-:S04]  /*10830*/  @!P0 MOV R0, 0x400 ;  /* 0x0000040000008802 */ /* 0x000fc80000000f00 */
[----:B0-----:R-:W-:-:S05]  /*10840*/  @!P0 LEA R0, R3, R0, 0x18 ;  /* 0x0000000003008211 */ /* 0x001fca00078ec0ff */
[----:B------:R0:W-:Y:S01]  /*10850*/  @!P0 STS.128 [R0+0x168d0], R16 ;  /* 0x0168d01000008388 */ /* 0x0001e20000000c00 */
[----:B------:R-:W-:Y:S06]  /*10860*/  BAR.ARV 0x5, 0x200 ;  /* 0x0148000000007b1d */ /* 0x000fec0000002000 */
.L_x_14129:
        /* <DEDUP_REMOVED lines=19> */
[----:B------:R-:W-:Y:S01]  /*109a0*/  IMAD.SHL.U32 R2, R4, 0x10, RZ ;  /* 0x0000001004027824 */ /* 0x000fe200078e00ff */
[----:B------:R-:W-:Y:S02]  /*109b0*/  SHF.R.U32.HI R3, RZ, 0x3, R3 ;  /* 0x00000003ff037819 */ /* 0x000fe40000011603 */
[----:B0-----:R-:W-:Y:S02]  /*109c0*/  LOP3.LUT R0, R29, 0x1f8, RZ, 0xc0, !PT ;  /* 0x000001f81d007812 */ /* 0x001fe400078ec0ff */
[----:B------:R-:W-:Y:S02]  /*109d0*/  LOP3.LUT R2, R2, 0x70, RZ, 0xc0, !PT ;  /* 0x0000007002027812 */ /* 0x000fe400078ec0ff */
[----:B------:R-:W-:-:S02]  /*109e0*/  LOP3.LUT R0, R0, 0x38, R4, 0x78, !PT ;  /* 0x0000003800007812 */ /* 0x000fc400078e7804 */
[----:B------:R-:W-:Y:S02]  /*109f0*/  LOP3.LUT R2, R3, R2, RZ, 0xfc, !PT ;  /* 0x0000000203027212 */ /* 0x000fe400078efcff */
[----:B------:R-:W-:Y:S02]  /*10a00*/  LOP3.LUT R0, R0, 0x200, R29, 0xf8, !PT ;  /* 0x0000020000007812 */ /* 0x000fe400078ef81d */
[----:B------:R-:W-:-:S03]  /*10a10*/  LOP3.LUT R29, R29, 0x38, RZ, 0xc0, !PT ;  /* 0x000000381d1d7812 */ /* 0x000fc600078ec0ff */
[----:B------:R-:W-:-:S05]  /*10a20*/  IMAD R0, R0, 0x2, R22 ;  /* 0x0000000200007824 */ /* 0x000fca00078e0216 */
[----:B------:R3:W-:Y:S02]  /*10a30*/  STL [R1+0x1c], R0 ;  /* 0x00001c0001007387 */ /* 0x0007e40000100800 */
.L_x_14208:
        /* <DEDUP_REMOVED lines=8> */
[----:B------:R0:W2:Y:S01]  /*10ac0*/  @P0 LDG.E R24, desc[UR54][R2.64] ;  /* 0x0000003602180981 */ /* 0x0000a2000c1e1900 */
        /* <DEDUP_REMOVED lines=9> */
[----:B-1----:R-:W1:Y:S07]  /*10b60*/  @P1 LDC.64 R4, c[0x0][0xa18] ;  /* 0x00028600ff041b82 */ /* 0x002e6e0000000a00 */
[----:B------:R-:W-:Y:S01]  /*10b70*/  @P2 LOP3.LUT R23, R23, 0x10, RZ, 0xfc, !PT ;  /* 0x0000001017172812 */ /* 0x000fe200078efcff */
[----:B0-----:R-:W-:-:S05]  /*10b80*/  IMAD.WIDE R2, R19, 0x4, R2 ;  /* 0x0000000413027825 */ /* 0x001fca00078e0202 */
[----:B------:R-:W3:Y:S01]  /*10b90*/  @P2 LDG.E R0, desc[UR54][R2.64] ;  /* 0x0000003602002981 */ /* 0x000ee2000c1e1900 */
[----:B-1----:R-:W-:-:S06]  /*10ba0*/  @P1 IMAD.WIDE R4, R19, 0x4, R4 ;  /* 0x0000000413041825 */ /* 0x002fcc00078e0204 */
[----:B------:R-:W4:Y:S01]  /*10bb0*/  @P1 LDG.E R4, desc[UR54][R4.64] ;  /* 0x0000003604041981 */ /* 0x000f22000c1e1900 */
[----:B------:R-:W-:-:S03]  /*10bc0*/  UISETP.NE.U32.AND UP0, UPT, UR4, URZ, UPT ;  /* 0x0000003f0400728c */ /* 0x000fc6000bf05070 */
[----:B------:R-:W-:Y:S01]  /*10bd0*/  ULDC UR4, c[0x0][0x424] ;  /* 0x0001090000047ab9 */ /* 0x000fe20000000800 */
[----:B------:R-:W-:-:S03]  /*10be0*/  UISETP.NE.AND.EX UP0, UPT, UR5, URZ, UPT, UP0 ;  /* 0x0000003f0500728c */ /* 0x000fc6000bf05300 */
[----:B------:R-:W-:Y:S01]  /*10bf0*/  ULDC UR5, c[0x0][0x2f0] ;  /* 0x0000bc0000057ab9 */ /* 0x000fe20000000800 */
[----:B------:R-:W-:-:S04]  /*10c00*/  USEL UR4, UR4, 0x1, UP0 ;  /* 0x0000000104047887 */ /* 0x000fc80008000000 */
[----:B------:R-:W-:Y:S01]  /*10c10*/  UIMAD UR4, UR4, UR5, URZ ;  /* 0x00000005040472a4 */ /* 0x000fe2000f8e023f */
[----:B---3--:R0:W-:Y:S04]  /*10c20*/  STL [R1+0x20], R0 ;  /* 0x0000200001007387 */ /* 0x0081e80000100800 */
[----:B--2---:R1:W-:Y:S04]  /*10c30*/  STL [R1+0x14], R24 ;  /* 0x0000141801007387 */ /* 0x0043e80000100800 */
[----:B----4-:R1:W-:Y:S01]  /*10c40*/  @P1 STL [R1], R4 ;  /* 0x0000000401001387 */ /* 0x0103e20000100800 */
[----:B0-----:R-:W-:Y:S01]  /*10c50*/  IMAD.U32 R0, RZ, RZ, UR4 ;  /* 0x00000004ff007e24 */ /* 0x001fe2000f8e00ff */
[----:B------:R-:W-:Y:S06]  /*10c60*/  @P1 BRA `(.L_x_14138) ;  /* 0x0000000000201947 */ /* 0x000fec0003800000 */
[----:B------:R-:W-:Y:S02]  /*10c70*/  ULDC UR4, c[0x0][0x288] ;  /* 0x0000a20000047ab9 */ /* 0x000fe40000000800 */
[----:B-1----:R-:W-:-:S05]  /*10c80*/  IMAD.U32 R4, RZ, RZ, UR4 ;  /* 0x00000004ff047e24 */ /* 0x002fca000f8e00ff */
[----:B------:R0:W-:Y:S01]  /*10c90*/  STL [R1], R4 ;  /* 0x0000000401007387 */ /* 0x0001e20000100800 */
[----:B------:R-:W-:Y:S05]  /*10ca0*/  @!P2 BRA `(.L_x_14138) ;  /* 0x000000000010a947 */ /* 0x000fea0003800000 */
[----:B------:R-:W2:Y:S04]  /*10cb0*/  LDG.E R5, desc[UR54][R2.64] ;  /* 0x0000003602057981 */ /* 0x000ea8000c1e1900 */
[----:B0-----:R-:W2:Y:S02]  /*10cc0*/  LDG.E R4, desc[UR54][R2.64+0x4] ;  /* 0x0000043602047981 */ /* 0x001ea4000c1e1900 */
[----:B--2---:R-:W-:-:S05]  /*10cd0*/  IMAD.IADD R2, R4, 0x1, -R5 ;  /* 0x0000000104027824 */ /* 0x004fca00078e0a05 */
[----:B------:R2:W-:Y:S02]  /*10ce0*/  STL [R1], R2 ;  /* 0x0000000201007387 */ /* 0x0005e40000100800 */
.L_x_14138:
[----:B------:R-:W-:Y:S02]  /*10cf0*/  ULDC.64 UR4, c[0x0][0xa20] ;  /* 0x0002880000047ab9 */ /* 0x000fe40000000a00 */
[----:B------:R-:W-:-:S04]  /*10d00*/  ISETP.NE.U32.AND P0, PT, RZ, UR4, PT ;  /* 0x00000004ff007c0c */ /* 0x000fc8000bf05070 */
[----:B------:R-:W-:-:S13]  /*10d10*/  ISETP.NE.AND.EX P0, PT, RZ, UR5, PT, P0 ;  /* 0x00000005ff007c0c */ /* 0x000fda000bf05300 */
[----:B------:R-:W-:Y:S05]  /*10d20*/  @!P0 BRA `(.L_x_14139) ;  /* 0x0000000000108947 */ /* 0x000fea0003800000 */
[----:B--2---:R-:W2:Y:S02]  /*10d30*/  LDC.64 R2, c[0x0][0xa20] ;  /* 0x00028800ff027b82 */ /* 0x004ea40000000a00 */
[----:B--2---:R-:W-:-:S05]  /*10d40*/  IMAD.WIDE R2, R19, 0x4, R2 ;  /* 0x0000000413027825 */ /* 0x004fca00078e0202 */
[----:B------:R2:W5:Y:S01]  /*10d50*/  LDG.E R0, desc[UR54][R2.64] ;  /* 0x0000003602007981 */ /* 0x000562000c1e1900 */
[----:B------:R-:W-:Y:S05]  /*10d60*/  BRA `(.L_x_14140) ;  /* 0x0000000000247947 */ /* 0x000fea0003800000 */
.L_x_14139:
[----:B------:R-:W-:Y:S02]  /*10d70*/  ULDC.64 UR4, c[0x0][0xa08] ;  /* 0x0002820000047ab9 */ /* 0x000fe40000000a00 */
[----:B------:R-:W-:-:S04]  /*10d80*/  ISETP.NE.U32.AND P0, PT, RZ, UR4, PT ;  /* 0x00000004ff007c0c */ /* 0x000fc8000bf05070 */
[----:B------:R-:W-:-:S13]  /*10d90*/  ISETP.NE.AND.EX P0, PT, RZ, UR5, PT, P0 ;  /* 0x00000005ff007c0c */ /* 0x000fda000bf05300 */
[----:B------:R-:W-:Y:S05]  /*10da0*/  @!P0 BRA `(.L_x_14140) ;  /* 0x0000000000148947 */ /* 0x000fea0003800000 */
[----:B--2---:R-:W2:Y:S02]  /*10db0*/  LDC.64 R2, c[0x0][0xa08] ;  /* 0x00028200ff027b82 */ /* 0x004ea40000000a00 */
[----:B--2---:R-:W-:-:S05]  /*10dc0*/  IMAD.WIDE R2, R19, 0x4, R2 ;  /* 0x0000000413027825 */ /* 0x004fca00078e0202 */
[----:B------:R-:W2:Y:S04]  /*10dd0*/  LDG.E R0, desc[UR54][R2.64] ;  /* 0x0000003602007981 */ /* 0x000ea8000c1e1900 */
[----:B------:R-:W2:Y:S02]  /*10de0*/  LDG.E R5, desc[UR54][R2.64+0x4] ;  /* 0x0000043602057981 */ /* 0x000ea4000c1e1900 */
[----:B--2---:R-:W-:-:S07]  /*10df0*/  IMAD.IADD R0, R5, 0x1, -R0 ;  /* 0x0000000105007824 */ /* 0x004fce00078e0a00 */
.L_x_14140:
[----:B------:R-:W3:Y:S01]  /*10e00*/  LDL R9, [R1] ;  /* 0x0000000001097983 */ /* 0x000ee20000100800 */
[----:B--2---:R-:W2:Y:S01]  /*10e10*/  LDC R2, c[0x0][0x448] ;  /* 0x00011200ff027b82 */ /* 0x004ea20000000800 */
[----:B-----5:R-:W-:Y:S01]  /*10e20*/  IMAD.IADD R8, R0, 0x1, -R24 ;  /* 0x0000000100087824 */ /* 0x020fe200078e0a18 */
[----:B------:R-:W-:Y:S01]  /*10e30*/  LOP3.LUT R23, R23, 0xfffffff7, RZ, 0xc0, !PT ;  /* 0xfffffff717177812 */ /* 0x000fe200078ec0ff */
[----:B------:R-:W-:-:S03]  /*10e40*/  IMAD R27, R17, 0xc0, RZ ;  /* 0x000000c0111b7824 */ /* 0x000fc600078e02ff */
[----:B------:R4:W-:Y:S01]  /*10e50*/  STL [R1+0xc], R8 ;  /* 0x00000c0801007387 */ /* 0x0009e20000100800 */
[----:B------:R-:W-:Y:S01]  /*10e60*/  VIADD R7, R27, 0xbf ;  /* 0x000000bf1b077836 */ /* 0x000fe20000000000 */
[----:B--2---:R-:W-:Y:S02]  /*10e70*/  ISETP.NE.AND P2, PT, R2, 0x1, PT ;  /* 0x000000010200780c */ /* 0x004fe40003f45270 */
[----:B------:R-:W2:Y:S11]  /*10e80*/  LDC.64 R2, c[0x0][0x9e0] ;  /* 0x00027800ff027b82 */ /* 0x000eb60000000a00 */
[----:B------:R-:W4:Y:S01]  /*10e90*/  @P2 LDC R6, c[0x0][0x44c] ;  /* 0x00011300ff062b82 */ /* 0x000f220000000800 */
[----:B------:R-:W-:-:S07]  /*10ea0*/  @P2 LOP3.LUT R23, R23, 0x8, RZ, 0xfc, !PT ;  /* 0x0000000817172812 */ /* 0x000fce00078efcff */
[----:B01----:R-:W0:Y:S01]  /*10eb0*/  @P2 LDC R4, c[0x0][0x450] ;  /* 0x00011400ff042b82 */ /* 0x003e220000000800 */
[----:B--2---:R-:W-:Y:S01]  /*10ec0*/  ISETP.GE.AND P1, PT, R3, 0x1, PT ;  /* 0x000000010300780c */ /* 0x004fe20003f26270 */
[----:B----4-:R-:W-:-:S05]  /*10ed0*/  @P2 IMAD.HI.U32 R5, R7, R6, RZ ;  /* 0x0000000607052227 */ /* 0x010fca00078e00ff */
[----:B0-----:R-:W-:Y:S02]  /*10ee0*/  @P2 SHF.R.U32.HI R7, RZ, R4, R5 ;  /* 0x00000004ff072219 */ /* 0x001fe40000011605 */
[----:B---3--:R-:W-:-:S05]  /*10ef0*/  IADD3 R0, R8, 0x1, -R9 ;  /* 0x0000000108007810 */ /* 0x008fca0007ffe809 */
        /* <DEDUP_REMOVED lines=14> */
.L_x_14143:
[----:B------:R-:W-:-:S13]  /*10fe0*/  ISETP.NE.AND P0, PT, R3, 0x1, PT ;  /* 0x000000010300780c */ /* 0x000fda0003f05270 */
[----:B------:R-:W0:Y:S02]  /*10ff0*/  @P0 LDC.64 R4, c[0x0][0x9e8] ;  /* 0x00027a00ff040b82 */ /* 0x000e240000000a00 */
[----:B0-----:R-:W-:-:S05]  /*11000*/  @P0 IMAD.HI.U32 R4, R0, R4, RZ ;  /* 0x0000000400040227 */ /* 0x001fca00078e00ff */
[----:B------:R-:W-:-:S07]  /*11010*/  @P0 SHF.R.U32.HI R0, RZ, R5, R4 ;  /* 0x00000005ff000219 */ /* 0x000fce0000011604 */
.L_x_14144:
[----:B------:R-:W-:Y:S05]  /*11020*/  BSYNC B0 ;  /* 0x0000000000007941 */ /* 0x000fea0003800000 */
.L_x_14142:
[----:B------:R-:W-:-:S05]  /*11030*/  IMAD R5, R0, R3, R3 ;  /* 0x0000000300057224 */ /* 0x000fca00078e0203 */
[----:B------:R-:W-:-:S07]  /*11040*/  VIMNMX R2, R2, R5, PT ;  /* 0x0000000502027248 */ /* 0x000fce0003fe0100 */
.L_x_14141:
        /* <DEDUP_REMOVED lines=28> */
.L_x_14147:
[----:B------:R-:W-:-:S13]  /*11210*/  ISETP.NE.AND P0, PT, R3, 0x1, PT ;  /* 0x000000010300780c */ /* 0x000fda0003f05270 */
[----:B------:R-:W0:Y:S02]  /*11220*/  @P0 LDC.64 R4, c[0x0][0x9e8] ;  /* 0x00027a00ff040b82 */ /* 0x000e240000000a00 */
[----:B0-----:R-:W-:-:S05]  /*11230*/  @P0 IMAD.HI.U32 R4, R6, R4, RZ ;  /* 0x0000000406040227 */ /* 0x001fca00078e00ff */
[----:B------:R-:W-:-:S07]  /*11240*/  @P0 SHF.R.U32.HI R6, RZ, R5, R4 ;  /* 0x00000005ff060219 */ /* 0x000fce0000011604 */
.L_x_14148:
[----:B------:R-:W-:Y:S05]  /*11250*/  BSYNC B0 ;  /* 0x0000000000007941 */ /* 0x000fea0003800000 */
.L_x_14146:
[----:B------:R-:W-:-:S05]  /*11260*/  IMAD R3, R6, R3, RZ ;  /* 0x0000000306037224 */ /* 0x000fca00078e02ff */
[----:B------:R-:W-:-:S07]  /*11270*/  VIMNMX R2, R2, R3, !PT ;  /* 0x0000000302027248 */ /* 0x000fce0007fe0100 */
.L_x_14145:
        /* <DEDUP_REMOVED lines=43> */
.L_x_14150:
[----:B------:R-:W-:Y:S05]  /*11530*/  BSYNC B0 ;  /* 0x0000000000007941 */ /* 0x000fea0003800000 */
.L_x_14149:
        /* <DEDUP_REMOVED lines=24> */
.L_x_14152:
        /* <DEDUP_REMOVED lines=20> */
.L_x_14155:
[----:B------:R-:W-:Y:S05]  /*11800*/  BSYNC B6 ;  /* 0x0000000000067941 */ /* 0x000fea0003800000 */
.L_x_14154:
        /* <DEDUP_REMOVED lines=20> */
.L_x_14158:
        /* <DEDUP_REMOVED lines=15> */
.L_x_14157:
[----:B------:R-:W-:Y:S05]  /*11a40*/  BSYNC B6 ;  /* 0x0000000000067941 */ /* 0x000fea0003800000 */
.L_x_14156:
[----:B------:R-:W-:Y:S01]  /*11a50*/  ULDC.64 UR4, c[0x0][0x9f8] ;  /* 0x00027e0000047ab9 */ /* 0x000fe20000000a00 */
[----:B------:R-:W2:Y:S01]  /*11a60*/  LDL R17, [R1+0xc] ;  /* 0x00000c0001117983 */ /* 0x000ea20000100800 */
[----:B------:R-:W-:Y:S01]  /*11a70*/  ISETP.NE.U32.AND P0, PT, RZ, UR4, PT ;  /* 0x00000004ff007c0c */ /* 0x000fe2000bf05070 */
[----:B------:R-:W-:Y:S01]  /*11a80*/  IMAD.MOV.U32 R7, RZ, RZ, R19 ;  /* 0x000000ffff077224 */ /* 0x000fe200078e0013 */
[----:B------:R-:W0:Y:S02]  /*11a90*/  LDC R6, c[0x0][0x430] ;  /* 0x00010c00ff067b82 */ /* 0x000e240000000800 */
[----:B------:R-:W-:-:S13]  /*11aa0*/  ISETP.NE.AND.EX P0, PT, RZ, UR5, PT, P0 ;  /* 0x00000005ff007c0c */ /* 0x000fda000bf05300 */
[----:B------:R-:W1:Y:S02]  /*11ab0*/  @P0 LDC.64 R2, c[0x0][0x9f8] ;  /* 0x00027e00ff020b82 */ /* 0x000e640000000a00 */
[----:B-1----:R-:W-:-:S05]  /*11ac0*/  @P0 IMAD.WIDE R2, R19, 0x4, R2 ;  /* 0x0000000413020825 */ /* 0x002fca00078e0202 */
[----:B------:R1:W3:Y:S01]  /*11ad0*/  @P0 LDG.E R7, desc[UR54][R2.64] ;  /* 0x0000003602070981 */ /* 0x0002e2000c1e1900 */
[----:B0-----:R-:W-:Y:S01]  /*11ae0*/  ISETP.NE.AND P1, PT, R6, 0x1, PT ;  /* 0x000000010600780c */ /* 0x001fe20003f25270 */
[----:B------:R-:W-:Y:S01]  /*11af0*/  VIADD R26, R26, 0xffffffff ;  /* 0xffffffff1a1a7836 */ /* 0x000fe20000000000 */
[----:B------:R-:W-:Y:S01]  /*11b00*/  LOP3.LUT R23, R23, 0xfffffffb, RZ, 0xc0, !PT ;  /* 0xfffffffb17177812 */ /* 0x000fe200078ec0ff */
[----:B------:R-:W0:Y:S02]  /*11b10*/  S2R R21, SR_TID.X ;  /* 0x0000000000157919 */ /* 0x000e240000002100 */
[----:B------:R-:W-:Y:S01]  /*11b20*/  IMAD.SHL.U32 R8, R26, 0x80, RZ ;  /* 0x000000801a087824 */ /* 0x000fe200078e00ff */
[----:B------:R-:W4:Y:S07]  /*11b30*/  S2R R20, SR_TID.X ;  /* 0x0000000000147919 */ /* 0x000f2e0000002100 */
[----:B-1----:R-:W1:Y:S01]  /*11b40*/  @P1 LDC R3, c[0x0][0x434] ;  /* 0x00010d00ff031b82 */ /* 0x002e620000000800 */
[----:B------:R-:W-:-:S07]  /*11b50*/  @P1 LOP3.LUT R23, R23, 0x4, RZ, 0xfc, !PT ;  /* 0x0000000417171812 */ /* 0x000fce00078efcff */
[----:B------:R-:W1:Y:S01]  /*11b60*/  @P1 LDC R2, c[0x0][0x438] ;  /* 0x00010e00ff021b82 */ /* 0x000e620000000800 */
[----:B0-----:R-:W-:Y:S01]  /*11b70*/  IMAD.SHL.U32 R21, R21, 0x10, RZ ;  /* 0x0000001015157824 */ /* 0x001fe200078e00ff */
[----:B----4-:R-:W-:-:S04]  /*11b80*/  LOP3.LUT R20, R20, 0x7f, RZ, 0xc0, !PT ;  /* 0x0000007f14147812 */ /* 0x010fc800078ec0ff */
[----:B------:R-:W-:Y:S02]  /*11b90*/  LOP3.LUT R21, R21, 0x70, RZ, 0xc0, !PT ;  /* 0x0000007015157812 */ /* 0x000fe400078ec0ff */
[----:B------:R-:W-:-:S04]  /*11ba0*/  SHF.R.U32.HI R20, RZ, 0x3, R20 ;  /* 0x00000003ff147819 */ /* 0x000fc80000011614 */
[----:B------:R-:W-:-:S04]  /*11bb0*/  LOP3.LUT R0, R8, R20, R21, 0xfe, !PT ;  /* 0x0000001408007212 */ /* 0x000fc800078efe15 */
[C---:B--2---:R-:W-:Y:S01]  /*11bc0*/  ISETP.GE.AND P0, PT, R0.reuse, R17, PT ;  /* 0x000000110000720c */ /* 0x044fe20003f06270 */
[----:B------:R-:W-:-:S04]  /*11bd0*/  IMAD.IADD R0, R0, 0x1, R24 ;  /* 0x0000000100007824 */ /* 0x000fc800078e0218 */
[----:B-1----:R-:W-:-:S04]  /*11be0*/  @P1 IMAD.HI.U32 R3, R0, R3, RZ ;  /* 0x0000000300031227 */ /* 0x002fc800078e00ff */
[----:B------:R-:W-:Y:S01]  /*11bf0*/  IMAD.MOV.U32 R4, RZ, RZ, R0 ;  /* 0x000000ffff047224 */ /* 0x000fe200078e0000 */
[----:B------:R-:W-:-:S03]  /*11c00*/  @P1 SHF.R.U32.HI R4, RZ, R2, R3 ;  /* 0x00000002ff041219 */ /* 0x000fc60000011603 */
[----:B------:R-:W0:Y:S02]  /*11c10*/  @!P0 LDC.64 R2, c[0x0][0x428] ;  /* 0x00010a00ff028b82 */ /* 0x000e240000000a00 */
[----:B------:R-:W-:-:S04]  /*11c20*/  IMAD.MOV R5, RZ, RZ, -R4 ;  /* 0x000000ffff057224 */ /* 0x000fc800078e0a04 */
[----:B------:R-:W-:Y:S01]  /*11c30*/  IMAD R0, R6, R5, R0 ;  /* 0x0000000506007224 */ /* 0x000fe200078e0200 */
[--C-:B------:R-:W-:Y:S02]  /*11c40*/  @!P0 SHF.R.S32.HI R5, RZ, 0x1f, R4.reuse ;  /* 0x0000001fff058819 */ /* 0x100fe40000011404 */
[----:B---3--:R-:W-:Y:S01]  /*11c50*/  SHF.R.S32.HI R6, RZ, 0x1f, R7 ;  /* 0x0000001fff067819 */ /* 0x008fe20000011407 */
[----:B------:R-:W-:Y:S01]  /*11c60*/  STL [R1+0x4], R7 ;  /* 0x0000040701007387 */ /* 0x000fe20000100800 */
[----:B0-----:R-:W-:-:S03]  /*11c70*/  @!P0 IMAD.WIDE.U32 R4, R7, R2, R4 ;  /* 0x0000000207048225 */ /* 0x001fc600078e0004 */
[----:B------:R0:W-:Y:S02]  /*11c80*/  STL [R1+0x18], R6 ;  /* 0x0000180601007387 */ /* 0x0001e40000100800 */
[----:B0-----:R-:W-:-:S04]  /*11c90*/  @!P0 IMAD R6, R6, R2, RZ ;  /* 0x0000000206068224 */ /* 0x001fc800078e02ff */
[----:B------:R-:W-:Y:S02]  /*11ca0*/  @!P0 IMAD R6, R7, R3, R6 ;  /* 0x0000000307068224 */ /* 0x000fe400078e0206 */
[----:B------:R-:W0:Y:S02]  /*11cb0*/  @!P0 LDC.64 R2, c[0x0][0x418] ;  /* 0x00010600ff028b82 */ /* 0x000e240000000a00 */
[----:B------:R-:W-:Y:S01]  /*11cc0*/  @!P0 IMAD.IADD R5, R5, 0x1, R6 ;  /* 0x0000000105058824 */ /* 0x000fe200078e0206 */
[----:B0-----:R-:W-:-:S04]  /*11cd0*/  @!P0 LEA R2, P1, R4, R2, 0x2 ;  /* 0x0000000204028211 */ /* 0x001fc800078210ff */
[----:B------:R-:W-:Y:S01]  /*11ce0*/  @!P0 LEA.HI.X R3, R4, R3, R5, 0x2, P1 ;  /* 0x0000000304038211 */ /* 0x000fe200008f1405 */
[----:B------:R-:W-:-:S06]  /*11cf0*/  IMAD.MOV.U32 R4, RZ, RZ, RZ ;  /* 0x000000ffff047224 */ /* 0x000fcc00078e00ff */
[----:B------:R0:W5:Y:S01]  /*11d00*/  @!P0 LDG.E R4, desc[UR54][R2.64] ;  /* 0x0000003602048981 */ /* 0x000162000c1e1900 */
[----:B------:R-:W-:Y:S01]  /*11d10*/  IMAD.U32 R7, RZ, RZ, UR37 ;  /* 0x00000025ff077e24 */ /* 0x000fe2000f8e00ff */
[----:B------:R-:W-:Y:S01]  /*11d20*/  UMOV UR4, 0xffffffff ;  /* 0xffffffff00047882 */ /* 0x000fe20000000000 */
[----:B------:R-:W-:-:S03]  /*11d30*/  LOP3.LUT R23, R23, 0xfffffffd, RZ, 0xc0, !PT ;  /* 0xfffffffd17177812 */ /* 0x000fc600078ec0ff */
[----:B------:R-:W-:-:S13]  /*11d40*/  ISETP.NE.AND P2, PT, R7, 0x3, PT ;  /* 0x000000030700780c */ /* 0x000fda0003f45270 */
[----:B------:R-:W-:Y:S01]  /*11d50*/  @P2 LOP3.LUT R23, R23, 0x2, RZ, 0xfc, !PT ;  /* 0x0000000217172812 */ /* 0x000fe200078efcff */
[----:B0-----:R-:W-:Y:S06]  /*11d60*/  BRA.DIV UR4, `(.L_x_14159) ;  /* 0x0000004604f87947 */ /* 0x001fec000b800000 */
.L_x_14225:
[----:B------:R-:W-:Y:S01]  /*11d70*/  LOP3.LUT R24, R18, 0xffff, RZ, 0xc0, !PT ;  /* 0x0000ffff12187812 */ /* 0x000fe200078ec0ff */
[----:B------:R-:W-:Y:S06]  /*11d80*/  @!P2 BRA `(.L_x_14160) ;  /* 0x000000000004a947 */ /* 0x000fec0003800000 */
[----:B------:R-:W-:Y:S01]  /*11d90*/  BPT.TRAP 0x1 ;  /* 0x000000040000795c */ /* 0x000fe20000300000 */
.L_x_14160:
        /* <DEDUP_REMOVED lines=23> */
.L_x_14226:
[----:B------:R-:W-:Y:S05]  /*11f10*/  BSYNC B0 ;  /* 0x0000000000007941 */ /* 0x000fea0003800000 */
.L_x_14161:
[----:B------:R-:W2:Y:S01]  /*11f20*/  LDL R10, [R1+0xc] ;  /* 0x00000c00010a7983 */ /* 0x000ea20000100800 */
[----:B------:R-:W-:Y:S01]  /*11f30*/  ULDC.64 UR4, c[0x0][0x300] ;  /* 0x0000c00000047ab9 */ /* 0x000fe20000000a00 */
[----:B------:R-:W-:Y:S01]  /*11f40*/  ULDC.64 UR6, c[0x0][0x2e8] ;  /* 0x0000ba0000067ab9 */ /* 0x000fe20000000a00 */
[----:B------:R-:W-:Y:S01]  /*11f50*/  IMAD R6, R6, UR4, RZ ;  /* 0x0000000406067c24 */ /* 0x000fe2000f8e02ff */
[----:B------:R-:W1:Y:S01]  /*11f60*/  S2R R9, SR_TID.X ;  /* 0x0000000000097919 */ /* 0x000e620000002100 */
[C---:B0-----:R-:W-:Y:S01]  /*11f70*/  IMAD.WIDE.U32 R2, R0.reuse, UR4, RZ ;  /* 0x0000000400027c25 */ /* 0x041fe2000f8e00ff */
[----:B------:R-:W-:Y:S01]  /*11f80*/  LOP3.LUT R23, R23, 0xfffffffe, RZ, 0xc0, !PT ;  /* 0xfffffffe17177812 */ /* 0x000fe200078ec0ff */
[----:B------:R-:W0:Y:S02]  /*11f90*/  S2R R11, SR_TID.X ;  /* 0x00000000000b7919 */ /* 0x000e240000002100 */
        /* <DEDUP_REMOVED lines=8> */
[C---:B------:R-:W-:Y:S01]  /*12020*/  IMAD.WIDE.U32 R2, R24.reuse, UR4, R2 ;  /* 0x0000000418027c25 */ /* 0x040fe2000f8e0002 */
[----:B------:R-:W-:Y:S02]  /*12030*/  ULDC UR4, c[0x0][0x2f4] ;  /* 0x0000bd0000047ab9 */ /* 0x000fe40000000800 */
[----:B------:R-:W-:Y:S01]  /*12040*/  ISETP.GE.AND P2, PT, R29, UR4, PT ;  /* 0x000000041d007c0c */ /* 0x000fe2000bf46270 */
[----:B------:R-:W-:Y:S01]  /*12050*/  IMAD R3, R24, UR5, R3 ;  /* 0x0000000518037c24 */ /* 0x000fe2000f8e0203 */
[----:B------:R-:W-:Y:S01]  /*12060*/  LEA R0, P0, R2, UR6, 0x1 ;  /* 0x0000000602007c11 */ /* 0x000fe2000f8008ff */
[----:B------:R-:W-:-:S03]  /*12070*/  UMOV UR4, 0xffffffff ;  /* 0xffffffff00047882 */ /* 0x000fc60000000000 */
[----:B------:R-:W-:Y:S02]  /*12080*/  LEA.HI.X R2, R2, UR7, R3, 0x1, P0 ;  /* 0x0000000702027c11 */ /* 0x000fe400080f0c03 */
[----:B-1----:R-:W-:-:S04]  /*12090*/  LOP3.LUT R9, R9, 0x7f, RZ, 0xc0, !PT ;  /* 0x0000007f09097812 */ /* 0x002fc800078ec0ff */
[----:B------:R-:W-:Y:S02]  /*120a0*/  SHF.R.U32.HI R9, RZ, 0x3, R9 ;  /* 0x00000003ff097819 */ /* 0x000fe40000011609 */
[----:B------:R-:W-:Y:S02]  /*120b0*/  @P2 LOP3.LUT R23, R23, 0x1, RZ, 0xfc, !PT ;  /* 0x0000000117172812 */ /* 0x000fe400078efcff */
[----:B--2---:R-:W-:Y:S01]  /*120c0*/  IADD3 R4, -R9, R10, -R8 ;  /* 0x0000000a09047210 */ /* 0x004fe20007ffe908 */
[C---:B0-----:R-:W-:Y:S02]  /*120d0*/  IMAD.SHL.U32 R9, R11.reuse, 0x8, RZ ;  /* 0x000000080b097824 */ /* 0x041fe400078e00ff */
[----:B------:R-:W-:Y:S01]  /*120e0*/  IMAD.SHL.U32 R10, R11, 0x8, RZ ;  /* 0x000000080b0a7824 */ /* 0x000fe200078e00ff */
[----:B------:R-:W-:Y:S02]  /*120f0*/  ISETP.GE.AND P0, PT, R4, 0x1, PT ;  /* 0x000000010400780c */ /* 0x000fe40003f06270 */
[----:B------:R-:W-:-:S04]  /*12100*/  LOP3.LUT R9, R9, 0x1f8, RZ, 0xc0, !PT ;  /* 0x000001f809097812 */ /* 0x000fc800078ec0ff */
[----:B------:R-:W-:-:S04]  /*12110*/  LOP3.LUT R9, R9, 0x38, R11, 0x78, !PT ;  /* 0x0000003809097812 */ /* 0x000fc800078e780b */
[----:B------:R-:W-:-:S05]  /*12120*/  LOP3.LUT R9, R9, 0x200, R10, 0xf8, !PT ;  /* 0x0000020009097812 */ /* 0x000fca00078ef80a */
[----:B------:R-:W-:Y:S01]  /*12130*/  IMAD R3, R25, 0x2000, R9 ;  /* 0x0000200019037824 */ /* 0x000fe200078e0209 */
[----:B------:R-:W-:Y:S06]  /*12140*/  BRA.DIV UR4, `(.L_x_14163) ;  /* 0x0000004604487947 */ /* 0x000fec000b800000 */
        /* <DEDUP_REMOVED lines=71> */
[----:B--23--:R1:W-:Y:S02]  /*125c0*/  @P1 LDGSTS.E.BYPASS.LTC128B.128 [R8+0x11400], desc[UR54][R6.64], !P2 ;  /* 0x1140000006081fae */ /* 0x00c3e4000d101d76 */
.L_x_14244:
        /* <DEDUP_REMOVED lines=10> */
.L_x_14164:
        /* <DEDUP_REMOVED lines=11> */
.L_x_14165:
[----:B0-----:R0:W5:Y:S01]  /*12720*/  LDL.LU R3, [R1+0x20] ;  /* 0x0000200001037983 */ /* 0x0011620000300800 */
[----:B------:R0:W-:Y:S02]  /*12730*/  SYNCS.ARRIVE.TRANS64.A1T0 RZ, [R5+URZ+0x16830], RZ ;  /* 0x016830ff05ff79a7 */ /* 0x0001e4000810003f */
[----:B------:R-:W-:Y:S05]  /*12740*/  WARPSYNC.ALL ;  /* 0x0000000000007948 */ /* 0x000fea0003800000 */
[----:B------:R-:W-:Y:S01]  /*12750*/  ULDC.64 UR4, c[0x0][0x298] ;  /* 0x0000a60000047ab9 */ /* 0x000fe20000000a00 */
[----:B------:R-:W-:Y:S01]  /*12760*/  VIADD R2, R22, 0x8400 ;  /* 0x0000840016027836 */ /* 0x000fe20000000000 */
[----:B------:R-:W-:Y:S01]  /*12770*/  BSSY B6, `(.L_x_14166) ;  /* 0x000001b000067945 */ /* 0x000fe20003800000 */
[----:B------:R-:W-:Y:S03]  /*12780*/  BAR.SYNC.DEFER_BLOCKING 0x8, 0x200 ;  /* 0x0208000000007b1d */ /* 0x000fe60000010000 */
[----:B------:R-:W-:-:S02]  /*12790*/  LOP3.LUT P0, RZ, R2, 0x3ff, RZ, 0xc0, !PT ;  /* 0x000003ff02ff7812 */ /* 0x000fc4000780c0ff */
[----:B-----5:R-:W-:-:S05]  /*127a0*/  SHF.R.S32.HI R0, RZ, 0x1f, R3 ;  /* 0x0000001fff007819 */ /* 0x020fca0000011403 */
        /* <DEDUP_REMOVED lines=13> */
[----:B0-----:R-:W-:Y:S02]  /*12880*/  IMAD.U32 R5, RZ, RZ, UR7 ;  /* 0x00000007ff057e24 */ /* 0x001fe4000f8e00ff */
        /* <DEDUP_REMOVED lines=9> */
.L_x_14167:
[----:B------:R-:W-:Y:S05]  /*12920*/  BSYNC B6 ;  /* 0x0000000000067941 */ /* 0x000fea0003800000 */
.L_x_14166:
[----:B-1----:R-:W2:Y:S01]  /*12930*/  LDL.LU R2, [R1+0x2c] ;  /* 0x00002c0001027983 */ /* 0x002ea20000300800 */
[----:B------:R-:W1:Y:S01]  /*12940*/  LDC R4, c[0x0][0x448] ;  /* 0x00011200ff047b82 */ /* 0x000e620000000800 */
[----:B------:R-:W-:Y:S01]  /*12950*/  LOP3.LUT P6, RZ, R23, 0x10, RZ, 0xc0, !PT ;  /* 0x0000001017ff7812 */ /* 0x000fe200078cc0ff */
[----:B------:R-:W-:Y:S01]  /*12960*/  ULDC.64 UR4, c[0x0][0x2d8] ;  /* 0x0000b60000047ab9 */ /* 0x000fe20000000a00 */
[----:B------:R-:W3:Y:S01]  /*12970*/  LDL.LU.64 R20, [R1+0x20] ;  /* 0x0000200001147983 */ /* 0x000ee20000300a00 */
[----:B0-----:R-:W-:Y:S01]  /*12980*/  SHF.R.S32.HI R5, RZ, 0x1f, R19 ;  /* 0x0000001fff057819 */ /* 0x001fe20000011413 */
[----:B------:R-:W-:Y:S01]  /*12990*/  ULDC.64 UR6, c[0x0][0x2e0] ;  /* 0x0000b80000067ab9 */ /* 0x000fe20000000a00 */
[----:B------:R-:W-:Y:S01]  /*129a0*/  SEL R0, R19, RZ, !P6 ;  /* 0x000000ff13007207 */ /* 0x000fe20007000000 */
[----:B------:R0:W5:Y:S01]  /*129b0*/  LDL R10, [R1+0x1c] ;  /* 0x00001c00010a7983 */ /* 0x0001620000100800 */
[----:B------:R-:W-:Y:S01]  /*129c0*/  SEL R5, R5, RZ, !P6 ;  /* 0x000000ff05057207 */ /* 0x000fe20007000000 */
[----:B------:R-:W4:Y:S01]  /*129d0*/  LDC R9, c[0x0][0x448] ;  /* 0x00011200ff097b82 */ /* 0x000f220000000800 */
[----:B------:R-:W-:-:S03]  /*129e0*/  ULDC.64 UR8, c[0x0][0x280] ;  /* 0x0000a00000087ab9 */ /* 0x000fc60000000a00 */
[----:B------:R-:W-:-:S04]  /*129f0*/  IMAD R5, R5, UR6, RZ ;  /* 0x0000000605057c24 */ /* 0x000fc8000f8e02ff */
[----:B------:R-:W-:Y:S01]  /*12a00*/  IMAD R5, R0, UR7, R5 ;  /* 0x0000000700057c24 */ /* 0x000fe2000f8e0205 */
[----:B-1----:R-:W-:-:S13]  /*12a10*/  ISETP.NE.AND P6, PT, R4, 0x1, PT ;  /* 0x000000010400780c */ /* 0x002fda0003fc5270 */
[----:B------:R-:W1:Y:S08]  /*12a20*/  @P6 LDC R4, c[0x0][0x450] ;  /* 0x00011400ff046b82 */ /* 0x000e700000000800 */
[----:B------:R-:W0:Y:S01]  /*12a30*/  @P6 LDC R8, c[0x0][0x44c] ;  /* 0x00011300ff086b82 */ /* 0x000e220000000800 */
[----:B--2---:R-:W-:Y:S01]  /*12a40*/  IMAD.MOV.U32 R3, RZ, RZ, R2 ;  /* 0x000000ffff037224 */ /* 0x004fe200078e0002 */
[----:B---3--:R-:W2:Y:S01]  /*12a50*/  S2R R21, SR_TID.X ;  /* 0x0000000000157919 */ /* 0x008ea20000002100 */
[----:B------:R-:W-:-:S02]  /*12a60*/  IMAD.MOV.U32 R2, RZ, RZ, R20 ;  /* 0x000000ffff027224 */ /* 0x000fc400078e0014 */
[----:B------:R-:W3:Y:S02]  /*12a70*/  S2R R20, SR_TID.X ;  /* 0x0000000000147919 */ /* 0x000ee40000002100 */
[----:B------:R-:W-:-:S04]  /*12a80*/  IMAD.WIDE.U32 R2, R24, UR4, R2 ;  /* 0x0000000418027c25 */ /* 0x000fc8000f8e0002 */
[----:B------:R-:W-:Y:S01]  /*12a90*/  IMAD R3, R24, UR5, R3 ;  /* 0x0000000518037c24 */ /* 0x000fe2000f8e0203 */
[----:B------:R-:W-:Y:S01]  /*12aa0*/  ULDC.64 UR4, c[0x0][0x2d0] ;  /* 0x0000b40000047ab9 */ /* 0x000fe20000000a00 */
[----:B------:R-:W-:Y:S01]  /*12ab0*/  IMAD.WIDE.U32 R2, R0, UR6, R2 ;  /* 0x0000000600027c25 */ /* 0x000fe2000f8e0002 */
[----:B------:R-:W-:Y:S01]  /*12ac0*/  ULDC.64 UR6, c[0x0][0x2c8] ;  /* 0x0000b20000067ab9 */ /* 0x000fe20000000a00 */
[----:B------:R-:W4:Y:S02]  /*12ad0*/  @P6 LDC R0, c[0x0][0x44c] ;  /* 0x00011300ff006b82 */ /* 0x000f240000000800 */
[----:B------:R-:W-:Y:S02]  /*12ae0*/  IMAD.IADD R3, R3, 0x1, R5 ;  /* 0x0000000103037824 */ /* 0x000fe400078e0205 */
[----:B--2---:R-:W-:Y:S01]  /*12af0*/  IMAD.SHL.U32 R21, R21, 0x10, RZ ;  /* 0x0000001015157824 */ /* 0x004fe200078e00ff */
[----:B---3--:R-:W-:-:S04]  /*12b00*/  LOP3.LUT R20, R20, 0x7f, RZ, 0xc0, !PT ;  /* 0x0000007f14147812 */ /* 0x008fc800078ec0ff */
[----:B------:R-:W-:Y:S02]  /*12b10*/  LOP3.LUT R21, R21, 0x70, RZ, 0xc0, !PT ;  /* 0x0000007015157812 */ /* 0x000fe400078ec0ff */
[----:B------:R-:W-:-:S04]  /*12b20*/  SHF.R.U32.HI R20, RZ, 0x3, R20 ;  /* 0x00000003ff147819 */ /* 0x000fc80000011614 */
[----:B------:R-:W-:Y:S02]  /*12b30*/  LOP3.LUT R20, R20, R21, RZ, 0xfc, !PT ;  /* 0x0000001514147212 */ /* 0x000fe400078efcff */
[----:B------:R2:W5:Y:S03]  /*12b40*/  LDL R21, [R1] ;  /* 0x0000000001157983 */ /* 0x0005660000100800 */
[----:B------:R-:W-:-:S04]  /*12b50*/  IMAD.IADD R6, R20, 0x1, R27 ;  /* 0x0000000114067824 */ /* 0x000fc800078e021b */
[----:B----4-:R-:W-:-:S04]  /*12b60*/  @P6 IMAD.HI.U32 R0, R6, R0, RZ ;  /* 0x0000000006006227 */ /* 0x010fc800078e00ff */
        /* <DEDUP_REMOVED lines=13> */
[----:B------:R-:W-:-:S03]  /*12c40*/  LEA R0, P0, R4, UR8, 0x1 ;  /* 0x0000000804007c11 */ /* 0x000fc6000f8008ff */
[----:B------:R-:W-:-:S05]  /*12c50*/  IMAD.IADD R5, R5, 0x1, R7 ;  /* 0x0000000105057824 */ /* 0x000fca00078e0207 */
[----:B------:R-:W-:Y:S02]  /*12c60*/  LEA.HI.X R4, R4, UR9, R5, 0x1, P0 ;  /* 0x0000000904047c11 */ /* 0x000fe400080f0c05 */
[----:B------:R-:W1:Y:S01]  /*12c70*/  @P6 LDC R5, c[0x0][0x450] ;  /* 0x00011400ff056b82 */ /* 0x000e620000000800 */
[----:B------:R-:W-:-:S04]  /*12c80*/  VIADD R7, R6, 0x80 ;  /* 0x0000008006077836 */ /* 0x000fc80000000000 */
[----:B0-----:R-:W-:-:S04]  /*12c90*/  @P6 IMAD.HI.U32 R8, R7, R8, RZ ;  /* 0x0000000807086227 */ /* 0x001fc800078e00ff */
[----:B------:R-:W-:Y:S01]  /*12ca0*/  IMAD.MOV.U32 R6, RZ, RZ, R7 ;  /* 0x000000ffff067224 */ /* 0x000fe200078e0007 */
[----:B------:R-:W0:Y:S01]  /*12cb0*/  S2R R20, SR_TID.X ;  /* 0x0000000000147919 */ /* 0x000e220000002100 */
[----:B-1----:R-:W-:-:S05]  /*12cc0*/  @P6 SHF.R.U32.HI R6, RZ, R5, R8 ;  /* 0x00000005ff066219 */ /* 0x002fca0000011608 */
        /* <DEDUP_REMOVED lines=16> */
[----:B0-----:R-:W-:Y:S02]  /*12dd0*/  LOP3.LUT R20, R20, 0x7f, RZ, 0xc0, !PT ;  /* 0x0000007f14147812 */ /* 0x001fe400078ec0ff */
[----:B------:R-:W-:Y:S02]  /*12de0*/  LEA.HI.X R2, R2, UR9, R6, 0x1, P1 ;  /* 0x0000000902027c11 */ /* 0x000fe400088f0c06 */
[----:B------:R-:W-:Y:S01]  /*12df0*/  SHF.R.U32.HI R20, RZ, 0x3, R20 ;  /* 0x00000003ff147819 */ /* 0x000fe20000011614 */
[----:B--2---:R-:W-:Y:S06]  /*12e00*/  BRA.DIV UR4, `(.L_x_14168) ;  /* 0x0000004204c87947 */ /* 0x004fec000b800000 */
        /* <DEDUP_REMOVED lines=106> */
.L_x_14269:
        /* <DEDUP_REMOVED lines=10> */
.L_x_14169:
        /* <DEDUP_REMOVED lines=14> */
[----:B------:R-:W2:Y:S01]  /*13630*/  LDL.LU R4, [R1+0x28] ;  /* 0x0000280001047983 */ /* 0x000ea20000300800 */
[----:B------:R1:W-:Y:S03]  /*13640*/  SYNCS.ARRIVE.TRANS64.A1T0 RZ, [R22+URZ+0x16800], RZ ;  /* 0x016800ff16ff79a7 */ /* 0x0003e6000810003f */
[----:B0-----:R-:W3:Y:S01]  /*13650*/  LDL R2, [R1+0x10] ;  /* 0x0000100001027983 */ /* 0x001ee20000100800 */
[----:B------:R-:W-:Y:S01]  /*13660*/  BSSY B0, `(.L_x_14170) ;  /* 0x0000005000007945 */ /* 0x000fe20003800000 */
[----:B------:R-:W0:Y:S01]  /*13670*/  SYNCS.PHASECHK.TRANS64.TRYWAIT P0, [R22+URZ+0x16820], R3 ;  /* 0x01682003160075a7 */ /* 0x000e22000800017f */
[----:B--2---:R-:W-:-:S05]  /*13680*/  VIADD R7, R4, 0xfffffffe ;  /* 0xfffffffe04077836 */ /* 0x004fca0000000000 */
[----:B---3--:R-:W-:Y:S01]  /*13690*/  ISETP.GE.AND P1, PT, R7, R2, PT ;  /* 0x000000020700720c */ /* 0x008fe20003f26270 */
[----:B01----:R-:W-:-:S12]  /*136a0*/  @!P0 BRA `(.L_x_14171) ;  /* 0x0000004800848947 */ /* 0x003fd80003800000 */
.L_x_14270:
[----:B------:R-:W-:Y:S05]  /*136b0*/  BSYNC B0 ;  /* 0x0000000000007941 */ /* 0x000fea0003800000 */
.L_x_14170:
[----:B------:R-:W-:Y:S04]  /*136c0*/  BSSY B0, `(.L_x_14172) ;  /* 0x00000ff000007945 */ /* 0x000fe80003800000 */
[----:B------:R-:W-:Y:S05]  /*136d0*/  @!P1 BRA `(.L_x_14173) ;  /* 0x0000000c00f49947 */ /* 0x000fea0003800000 */
[----:B------:R1:W-:Y:S01]  /*136e0*/  STL [R1], R26 ;  /* 0x0000001a01007387 */ /* 0x0003e20000100800 */
[----:B------:R-:W-:Y:S01]  /*136f0*/  ULDC UR4, c[0x0][0x2f4] ;  /* 0x0000bd0000047ab9 */ /* 0x000fe20000000800 */
[----:B------:R-:W-:Y:S01]  /*13700*/  IMAD.MOV.U32 R6, RZ, RZ, R25 ;  /* 0x000000ffff067224 */ /* 0x000fe200078e0019 */
[----:B------:R-:W-:Y:S01]  /*13710*/  ISETP.GE.AND P1, PT, R29, UR4, PT ;  /* 0x000000041d007c0c */ /* 0x000fe2000bf26270 */
[----:B------:R-:W-:-:S12]  /*13720*/  IMAD.MOV.U32 R20, RZ, RZ, R28 ;  /* 0x000000ffff147224 */ /* 0x000fd800078e001c */
.L_x_14186:
[----:B------:R-:W2:Y:S01]  /*13730*/  LDL R9, [R1+0x14] ;  /* 0x0000140001097983 */ /* 0x000ea20000100800 */
[----:B0-----:R-:W0:Y:S03]  /*13740*/  LDC R3, c[0x0][0x430] ;  /* 0x00010c00ff037b82 */ /* 0x001e260000000800 */
[----:B------:R-:W3:Y:S04]  /*13750*/  LDL R8, [R1+0x18] ;  /* 0x0000180001087983 */ /* 0x000ee80000100800 */
[----:B------:R-:W4:Y:S01]  /*13760*/  LDL R5, [R1+0x4] ;  /* 0x0000040001057983 */ /* 0x000f220000100800 */
[----:B------:R-:W5:Y:S01]  /*13770*/  S2R R2, SR_TID.X ;  /* 0x0000000000027919 */ /* 0x000f620000002100 */
[----:B0-----:R-:W-:-:S13]  /*13780*/  ISETP.NE.AND P0, PT, R3, 0x1, PT ;  /* 0x000000010300780c */ /* 0x001fda0003f05270 */
[----:B------:R-:W0:Y:S01]  /*13790*/  @P0 LDC R4, c[0x0][0x434] ;  /* 0x00010d00ff040b82 */ /* 0x000e220000000800 */
[----:B-----5:R-:W-:-:S04]  /*137a0*/  LOP3.LUT R0, R2, 0x7f, RZ, 0xc0, !PT ;  /* 0x0000007f02007812 */ /* 0x020fc800078ec0ff */
[----:B------:R-:W-:-:S03]  /*137b0*/  SHF.R.U32.HI R3, RZ, 0x3, R0 ;  /* 0x00000003ff037819 */ /* 0x000fc60000011600 */
[----:B------:R-:W5:Y:S01]  /*137c0*/  @P0 LDC R0, c[0x0][0x438] ;  /* 0x00010e00ff000b82 */ /* 0x000f620000000800 */
        /* <DEDUP_REMOVED lines=8> */
[----:B-----5:R-:W-:-:S05]  /*13850*/  @P0 SHF.R.U32.HI R2, RZ, R0, R4 ;  /* 0x00000000ff020219 */ /* 0x020fca0000011604 */
        /* <DEDUP_REMOVED lines=17> */
[----:B-1----:R-:W-:Y:S01]  /*13970*/  IMAD.MOV.U32 R26, RZ, RZ, R7 ;  /* 0x000000ffff1a7224 */ /* 0x002fe200078e0007 */
[----:B------:R-:W-:Y:S02]  /*13980*/  SEL R25, R25, RZ, P0 ;  /* 0x000000ff19197207 */ /* 0x000fe40000000000 */
[----:B------:R-:W-:Y:S02]  /*13990*/  LOP3.LUT R28, R20, R28, RZ, 0x3c, !PT ;  /* 0x0000001c141c7212 */ /* 0x000fe400078e3cff */
[----:B--2---:R-:W-:Y:S01]  /*139a0*/  SHF.R.S32.HI R27, RZ, 0x1f, R4 ;  /* 0x0000001fff1b7819 */ /* 0x004fe20000011404 */
[----:B------:R-:W-:Y:S06]  /*139b0*/  @!P2 BRA `(.L_x_14174) ;  /* 0x000000000004a947 */ /* 0x000fec0003800000 */
[----:B------:R-:W-:Y:S01]  /*139c0*/  BPT.TRAP 0x1 ;  /* 0x000000040000795c */ /* 0x000fe20000300000 */
.L_x_14174:
[----:B------:R-:W-:Y:S01]  /*139d0*/  IMAD R5, R25, 0x8, R22 ;  /* 0x0000000819057824 */ /* 0x000fe200078e0216 */
[----:B------:R-:W-:Y:S01]  /*139e0*/  SHF.L.U32 R2, R28, 0x1f, RZ ;  /* 0x0000001f1c027819 */ /* 0x000fe200000006ff */
[----:B------:R-:W-:Y:S03]  /*139f0*/  BSSY B1, `(.L_x_14175) ;  /* 0x0000003000017945 */ /* 0x000fe60003800000 */
[----:B------:R-:W0:Y:S02]  /*13a00*/  SYNCS.PHASECHK.TRANS64.TRYWAIT P0, [R5+URZ+0x16840], R2 ;  /* 0x01684002050075a7 */ /* 0x000e24000800017f */
[----:B0-----:R-:W-:Y:S05]  /*13a10*/  @!P0 BRA `(.L_x_14176) ;  /* 0x0000004400bc8947 */ /* 0x001fea0003800000 */
.L_x_14271:
[----:B------:R-:W-:Y:S05]  /*13a20*/  BSYNC B1 ;  /* 0x0000000000017941 */ /* 0x000fea0003800000 */
.L_x_14175:
[----:B------:R-:W1:Y:S01]  /*13a30*/  S2R R8, SR_TID.X ;  /* 0x0000000000087919 */ /* 0x000e620000002100 */
[----:B------:R-:W-:Y:S01]  /*13a40*/  SHF.R.S32.HI R21, RZ, 0x1f, R0 ;  /* 0x0000001fff157819 */ /* 0x000fe20000011400 */
[----:B------:R-:W-:Y:S01]  /*13a50*/  ULDC.64 UR4, c[0x0][0x300] ;  /* 0x0000c00000047ab9 */ /* 0x000fe20000000a00 */
[----:B------:R-:W-:Y:S01]  /*13a60*/  ULDC.64 UR6, c[0x0][0x2e8] ;  /* 0x0000ba0000067ab9 */ /* 0x000fe20000000a00 */
[----:B0-----:R-:W-:Y:S01]  /*13a70*/  IMAD.WIDE.U32 R2, R0, UR4, RZ ;  /* 0x0000000400027c25 */ /* 0x001fe2000f8e00ff */
[----:B------:R-:W-:-:S03]  /*13a80*/  LOP3.LUT P2, RZ, R23, 0x1, RZ, 0xc0, !PT ;  /* 0x0000000117ff7812 */ /* 0x000fc6000784c0ff */
        /* <DEDUP_REMOVED lines=16> */
[C---:B------:R-:W-:Y:S02]  /*13b90*/  LEA R8, P0, R2.reuse, UR6, 0x1 ;  /* 0x0000000602087c11 */ /* 0x040fe4000f8008ff */
[----:B------:R-:W-:Y:S02]  /*13ba0*/  LOP3.LUT R9, R9, 0x200, R11, 0xf8, !PT ;  /* 0x0000020009097812 */ /* 0x000fe400078ef80b */
[----:B------:R-:W-:-:S03]  /*13bb0*/  LEA.HI.X R10, R2, UR7, R10, 0x1, P0 ;  /* 0x00000007020a7c11 */ /* 0x000fc600080f0c0a */
[----:B------:R-:W-:Y:S01]  /*13bc0*/  IMAD R9, R25, 0x2000, R9 ;  /* 0x0000200019097824 */ /* 0x000fe200078e0209 */
[----:B------:R-:W-:Y:S06]  /*13bd0*/  BRA.DIV UR4, `(.L_x_14177) ;  /* 0x0000004604607947 */ /* 0x000fec000b800000 */
        /* <DEDUP_REMOVED lines=40> */
.L_x_14289:
        /* <DEDUP_REMOVED lines=8> */
.L_x_14178:
        /* <DEDUP_REMOVED lines=11> */
.L_x_14179:
[----:B------:R1:W-:Y:S01]  /*13f90*/  SYNCS.ARRIVE.TRANS64.A1T0 RZ, [R5+URZ+0x16830], RZ ;  /* 0x016830ff05ff79a7 */ /* 0x0003e2000810003f */
[----:B------:R-:W-:Y:S05]  /*13fa0*/  @!P3 BRA `(.L_x_14180) ;  /* 0x000000000004b947 */ /* 0x000fea0003800000 */
[----:B------:R-:W-:Y:S01]  /*13fb0*/  BPT.TRAP 0x1 ;  /* 0x000000040000795c */ /* 0x000fe20000300000 */
.L_x_14180:
[----:B------:R-:W-:Y:S01]  /*13fc0*/  SHF.L.U32 R2, R20, 0x1f, RZ ;  /* 0x0000001f14027819 */ /* 0x000fe200000006ff */
[----:B-1----:R-:W-:Y:S01]  /*13fd0*/  IMAD R5, R6, 0x8, R22 ;  /* 0x0000000806057824 */ /* 0x002fe200078e0216 */
[----:B------:R-:W-:Y:S03]  /*13fe0*/  BSSY B1, `(.L_x_14181) ;  /* 0x0000003000017945 */ /* 0x000fe60003800000 */
[----:B------:R-:W1:Y:S02]  /*13ff0*/  SYNCS.PHASECHK.TRANS64.TRYWAIT P0, [R5+URZ+0x16860], R2 ;  /* 0x01686002050075a7 */ /* 0x000e64000800017f */
[----:B-1----:R-:W-:Y:S05]  /*14000*/  @!P0 BRA `(.L_x_14182) ;  /* 0x0000004800848947 */ /* 0x002fea0003800000 */
.L_x_14290:
[----:B------:R-:W-:Y:S05]  /*14010*/  BSYNC B1 ;  /* 0x0000000000017941 */ /* 0x000fea0003800000 */
.L_x_14181:
        /* <DEDUP_REMOVED lines=61> */
.L_x_14308:
        /* <DEDUP_REMOVED lines=25> */
.L_x_14184:
        /* <DEDUP_REMOVED lines=11> */
.L_x_14185:
[----:B------:R-:W2:Y:S01]  /*14630*/  LDL R0, [R1+0x10] ;  /* 0x0000100001007983 */ /* 0x000ea20000100800 */
[----:B------:R3:W-:Y:S01]  /*14640*/  SYNCS.ARRIVE.TRANS64.A1T0 RZ, [R5+URZ+0x16850], RZ ;  /* 0x016850ff05ff79a7 */ /* 0x0007e2000810003f */
[C---:B------:R-:W-:Y:S02]  /*14650*/  VIADD R7, R26.reuse, 0xffffffff ;  /* 0xffffffff1a077836 */ /* 0x040fe40000000000 */
[----:B------:R3:W-:Y:S01]  /*14660*/  STL [R1], R26 ;  /* 0x0000001a01007387 */ /* 0x0007e20000100800 */
[----:B------:R-:W-:Y:S02]  /*14670*/  IMAD.MOV.U32 R6, RZ, RZ, R25 ;  /* 0x000000ffff067224 */ /* 0x000fe400078e0019 */
[----:B------:R-:W-:Y:S01]  /*14680*/  IMAD.MOV.U32 R20, RZ, RZ, R28 ;  /* 0x000000ffff147224 */ /* 0x000fe200078e001c */
[----:B--2---:R-:W-:-:S13]  /*14690*/  ISETP.GT.AND P0, PT, R26, R0, PT ;  /* 0x000000001a00720c */ /* 0x004fda0003f04270 */
[----:B---3--:R-:W-:Y:S05]  /*146a0*/  @P0 BRA `(.L_x_14186) ;  /* 0xfffffff000200947 */ /* 0x008fea000383ffff */
.L_x_14173:
[----:B------:R-:W-:Y:S05]  /*146b0*/  BSYNC B0 ;  /* 0x0000000000007941 */ /* 0x000fea0003800000 */
.L_x_14172:
        /* <DEDUP_REMOVED lines=11> */
[----:B0-----:R-:W2:Y:S01]  /*14770*/  @P0 ATOMG.E.ADD.STRONG.GPU PT, R3, desc[UR54][R2.64], R5 ;  /* 0x00000005020309a8 */ /* 0x001ea200081ee1f6 */
[----:B------:R-:W0:Y:S02]  /*14780*/  S2R R4, SR_LTMASK ;  /* 0x0000000000047919 */ /* 0x000e240000003900 */
[----:B0-----:R-:W-:-:S04]  /*14790*/  LOP3.LUT R4, R4, UR4, RZ, 0xc0, !PT ;  /* 0x0000000404047c12 */ /* 0x001fc8000f8ec0ff */
[----:B------:R-:W0:Y:S01]  /*147a0*/  POPC R7, R4 ;  /* 0x0000000400077309 */ /* 0x000e220000000000 */
[----:B--2---:R-:W0:Y:S02]  /*147b0*/  SHFL.IDX PT, R0, R3, R0, 0x1f ;  /* 0x00001f0003007589 */ /* 0x004e2400000e0000 */
[----:B0-----:R-:W-:-:S07]  /*147c0*/  IADD3 R16, R0, UR38, R7 ;  /* 0x0000002600107c10 */ /* 0x001fce000fffe007 */
.L_x_14188:
[----:B------:R-:W-:Y:S05]  /*147d0*/  BSYNC B0 ;  /* 0x0000000000007941 */ /* 0x000fea0003800000 */
.L_x_14187:
[----:B------:R-:W-:-:S05]  /*147e0*/  IMAD.U32 R0, RZ, RZ, UR37 ;  /* 0x00000025ff007e24 */ /* 0x000fca000f8e00ff */
[----:B------:R-:W-:-:S13]  /*147f0*/  ISETP.NE.AND P0, PT, R0, 0x3, PT ;  /* 0x000000030000780c */ /* 0x000fda0003f05270 */
[----:B------:R-:W-:Y:S05]  /*14800*/  @!P0 BRA `(.L_x_14189) ;  /* 0x0000000000048947 */ /* 0x000fea0003800000 */
[----:B------:R-:W-:Y:S01]  /*14810*/  BPT.TRAP 0x1 ;  /* 0x000000040000795c */ /* 0x000fe20000300000 */
.L_x_14189:
[----:B------:R-:W2:Y:S01]  /*14820*/  LDL.LU R2, [R1+0xc] ;  /* 0x00000c0001027983 */ /* 0x000ea20000300800 */
[----:B------:R-:W-:Y:S01]  /*14830*/  IMAD R0, R25, 0x8, R22 ;  /* 0x0000000819007824 */ /* 0x000fe200078e0216 */
[----:B0-----:R-:W-:Y:S01]  /*14840*/  SHF.L.U32 R3, R28, 0x1f, RZ ;  /* 0x0000001f1c037819 */ /* 0x001fe200000006ff */
[----:B------:R-:W-:Y:S03]  /*14850*/  BSSY B0, `(.L_x_14190) ;  /* 0x0000004000007945 */ /* 0x000fe60003800000 */
[----:B------:R-:W0:Y:S01]  /*14860*/  SYNCS.PHASECHK.TRANS64.TRYWAIT P0, [R0+URZ+0x16860], R3 ;  /* 0x01686003000075a7 */ /* 0x000e22000800017f */
[----:B--2---:R-:W-:Y:S01]  /*14870*/  IMAD R6, R26, -0x80, R2 ;  /* 0xffffff801a067824 */ /* 0x004fe200078e0202 */
[----:B0-----:R-:W-:Y:S06]  /*14880*/  @!P0 BRA `(.L_x_14191) ;  /* 0x0000004800c08947 */ /* 0x001fec0003800000 */
.L_x_14309:
[----:B------:R-:W-:Y:S05]  /*14890*/  BSYNC B0 ;  /* 0x0000000000007941 */ /* 0x000fea0003800000 */
.L_x_14190:
        /* <DEDUP_REMOVED lines=19> */
[----:B------:R-:W-:Y:S01]  /*149d0*/  ISETP.LT.OR P1, PT, R6, 0x1, P0 ;  /* 0x000000010600780c */ /* 0x000fe20000721670 */
[----:B------:R-:W2:Y:S04]  /*149e0*/  SHFL.IDX PT, R9, R17, 0x1, 0x181f ;  /* 0x00381f0011097f89 */ /* 0x000ea800000e0000 */
[----:B------:R-:W3:Y:S04]  /*149f0*/  SHFL.IDX PT, R7, R18, 0x1, 0x181f ;  /* 0x00381f0012077f89 */ /* 0x000ee800000e0000 */
[----:B------:R-:W4:Y:S04]  /*14a00*/  SHFL.IDX PT, R10, R17, 0x2, 0x181f ;  /* 0x00581f00110a7f89 */ /* 0x000f2800000e0000 */
[----:B------:R-:W5:Y:S01]  /*14a10*/  SHFL.IDX PT, R8, R18, 0x2, 0x181f ;  /* 0x00581f0012087f89 */ /* 0x000f6200000e0000 */
[----:B-1----:R-:W-:-:S03]  /*14a20*/  IADD3 R2, P2, R14, R5, RZ ;  /* 0x000000050e027210 */ /* 0x002fc60007f5e0ff */
[----:B------:R-:W-:Y:S02]  /*14a30*/  SHFL.IDX PT, R14, R17, 0x6, 0x181f ;  /* 0x00d81f00110e7f89 */ /* 0x000fe400000e0000 */
[----:B0-----:R-:W-:-:S05]  /*14a40*/  IMAD.X R3, RZ, RZ, R3, P2 ;  /* 0x000000ffff037224 */ /* 0x001fca00010e0603 */
        /* <DEDUP_REMOVED lines=20> */
[----:B--2---:R-:W-:-:S05]  /*14b90*/  IADD3 R2, P2, R10, R5, RZ ;  /* 0x000000050a027210 */ /* 0x004fca0007f5e0ff */
[----:B---3--:R-:W-:Y:S02]  /*14ba0*/  IMAD.X R3, RZ, RZ, R8, P2 ;  /* 0x000000ffff037224 */ /* 0x008fe400010e0608 */
[----:B------:R-:W2:Y:S04]  /*14bb0*/  SHFL.IDX PT, R8, R18, 0x6, 0x181f ;  /* 0x00d81f0012087f89 */ /* 0x000ea800000e0000 */
[----:B------:R0:W-:Y:S01]  /*14bc0*/  LDGSTS.E.BYPASS.LTC128B.128 [R4+0x2400], desc[UR54][R2.64], !P1 ;  /* 0x0240000002047fae */ /* 0x0001e2000c901d76 */
[----:B------:R-:W-:-:S03]  /*14bd0*/  ISETP.LT.OR P1, PT, R6, 0x51, P0 ;  /* 0x000000510600780c */ /* 0x000fc60000721670 */
[----:B------:R-:W3:Y:S01]  /*14be0*/  SHFL.IDX PT, R18, R18, 0x7, 0x181f ;  /* 0x00f81f0012127f89 */ /* 0x000ee200000e0000 */
[----:B0-----:R-:W-:-:S05]  /*14bf0*/  IADD3 R2, P2, R9, R5, RZ ;  /* 0x0000000509027210 */ /* 0x001fca0007f5e0ff */
[----:B-1----:R-:W-:-:S05]  /*14c00*/  IMAD.X R3, RZ, RZ, R7, P2 ;  /* 0x000000ffff037224 */ /* 0x002fca00010e0607 */
[----:B------:R0:W-:Y:S01]  /*14c10*/  LDGSTS.E.BYPASS.LTC128B.128 [R4+0x2c00], desc[UR54][R2.64], !P1 ;  /* 0x02c0000002047fae */ /* 0x0001e2000c901d76 */
[----:B------:R-:W-:Y:S02]  /*14c20*/  ISETP.LT.OR P1, PT, R6, 0x61, P0 ;  /* 0x000000610600780c */ /* 0x000fe40000721670 */
[----:B0-----:R-:W-:Y:S02]  /*14c30*/  IADD3 R2, P2, R14, R5, RZ ;  /* 0x000000050e027210 */ /* 0x001fe40007f5e0ff */
[----:B------:R0:W1:Y:S03]  /*14c40*/  SHFL.IDX PT, R14, R17, 0x7, 0x181f ;  /* 0x00f81f00110e7f89 */ /* 0x00006600000e0000 */
[----:B--2---:R-:W-:-:S06]  /*14c50*/  IMAD.X R3, RZ, RZ, R8, P2 ;  /* 0x000000ffff037224 */ /* 0x004fcc00010e0608 */
[----:B---3--:R0:W-:Y:S02]  /*14c60*/  LDGSTS.E.BYPASS.LTC128B.128 [R4+0x3400], desc[UR54][R2.64], !P1 ;  /* 0x0340000002047fae */ /* 0x0081e4000c901d76 */
.L_x_14327:
[----:B------:R-:W-:Y:S02]  /*14c70*/  ISETP.LT.OR P0, PT, R6, 0x71, P0 ;  /* 0x000000710600780c */ /* 0x000fe40000701670 */
[----:B01----:R-:W-:-:S05]  /*14c80*/  IADD3 R2, P1, R14, R5, RZ ;  /* 0x000000050e027210 */ /* 0x003fca0007f3e0ff */
[----:B------:R-:W-:-:S06]  /*14c90*/  IMAD.X R3, RZ, RZ, R18, P1 ;  /* 0x000000ffff037224 */ /* 0x000fcc00008e0612 */
[----:B------:R-:W-:Y:S01]  /*14ca0*/  @!PT LDS RZ, [RZ] ;  /* 0x00000000fffff984 */ /* 0x000fe20000000800 */
[----:B------:R-:W-:Y:S01]  /*14cb0*/  @!PT LDS RZ, [RZ] ;  /* 0x00000000fffff984 */ /* 0x000fe20000000800 */
[----:B------:R-:W-:Y:S01]  /*14cc0*/  @!PT LDS RZ, [RZ] ;  /* 0x00000000fffff984 */ /* 0x000fe20000000800 */
[----:B------:R0:W-:Y:S01]  /*14cd0*/  LDGSTS.E.BYPASS.LTC128B.128 [R4+0x3c00], desc[UR54][R2.64], !P0 ;  /* 0x03c0000002047fae */ /* 0x0001e2000c101d76 */
[----:B------:R-:W-:Y:S01]  /*14ce0*/  PLOP3.LUT P0, PT, PT, PT, PT, 0x80, 0x0 ;  /* 0x000000000000781c */ /* 0x000fe20003f0f070 */
[----:B------:R-:W-:-:S12]  /*14cf0*/  NOP ;  /* 0x0000000000007918 */ /* 0x000fd80000000000 */
.L_x_14193:
        /* <DEDUP_REMOVED lines=11> */
.L_x_14194:
[----:B------:R0:W-:Y:S01]  /*14db0*/  SYNCS.ARRIVE.TRANS64.A1T0 RZ, [R0+URZ+0x16850], RZ ;  /* 0x016850ff00ff79a7 */ /* 0x0001e2000810003f */
[----:B------:R-:W-:-:S05]  /*14dc0*/  VIADD R25, R25, 0x1 ;  /* 0x0000000119197836 */ /* 0x000fca0000000000 */
[----:B------:R-:W-:-:S04]  /*14dd0*/  ISETP.NE.AND P0, PT, R25, 0x2, PT ;  /* 0x000000021900780c */ /* 0x000fc80003f05270 */
[----:B------:R-:W-:Y:S02]  /*14de0*/  SEL R3, RZ, 0x1, P0 ;  /* 0x00000001ff037807 */ /* 0x000fe40000000000 */
[----:B------:R-:W-:Y:S02]  /*14df0*/  SEL R25, R25, RZ, P0 ;  /* 0x000000ff19197207 */ /* 0x000fe40000000000 */
[----:B0-----:R-:W-:-:S07]  /*14e00*/  LOP3.LUT R28, R28, R3, RZ, 0x3c, !PT ;  /* 0x000000031c1c7212 */ /* 0x001fce00078e3cff */
.L_x_14153:
[----:B------:R-:W-:Y:S05]  /*14e10*/  BSYNC B7 ;  /* 0x0000000000077941 */ /* 0x000fea0003800000 */
.L_x_14151:
        /* <DEDUP_REMOVED lines=11> */
.L_x_14195:
        /* <DEDUP_REMOVED lines=43> */
.L_x_14337:
[----:B------:R-:W-:Y:S02]  /*15180*/  ULDC UR4, c[0x0][0xc38] ;  /* 0x00030e0000047ab9 */ /* 0x000fe40000000800 */
[----:B------:R-:W-:-:S04]  /*15190*/  IMAD.U32 R4, RZ, RZ, UR4 ;  /* 0x00000004ff047e24 */ /* 0x000fc8000f8e00ff */
[----:B-1----:R-:W-:-:S04]  /*151a0*/  IMAD R3, R14, R4, RZ ;  /* 0x000000040e037224 */ /* 0x002fc800078e02ff */
[----:B------:R-:W-:-:S05]  /*151b0*/  IMAD.IADD R6, R6, 0x1, R3 ;  /* 0x0000000106067824 */ /* 0x000fca00078e0203 */
[----:B------:R-:W-:-:S13]  /*151c0*/  ISETP.GT.AND P6, PT, R6, R0, PT ;  /* 0x000000000600720c */ /* 0x000fda0003fc4270 */
[----:B------:R-:W-:Y:S05]  /*151d0*/  @P6 BRA `(.L_x_14198) ;  /* 0x0000000000a46947 */ /* 0x000fea0003800000 */
.L_x_14201:
        /* <DEDUP_REMOVED lines=35> */
.L_x_14345:
[----:B------:R-:W-:Y:S02]  /*15410*/  ULDC UR4, c[0x0][0xc38] ;  /* 0x00030e0000047ab9 */ /* 0x000fe40000000800 */
[----:B------:R-:W-:-:S04]  /*15420*/  IMAD.U32 R4, RZ, RZ, UR4 ;  /* 0x00000004ff047e24 */ /* 0x000fc8000f8e00ff */
[----:B-1----:R-:W-:-:S04]  /*15430*/  IMAD R3, R14, R4, RZ ;  /* 0x000000040e037224 */ /* 0x002fc800078e02ff */
[----:B------:R-:W-:-:S05]  /*15440*/  IMAD.IADD R6, R3, 0x1, R6 ;  /* 0x0000000103067824 */ /* 0x000fca00078e0206 */
[----:B------:R-:W-:-:S13]  /*15450*/  ISETP.GT.AND P6, PT, R6, R0, PT ;  /* 0x000000000600720c */ /* 0x000fda0003fc4270 */
[----:B------:R-:W-:Y:S05]  /*15460*/  @!P6 BRA `(.L_x_14201) ;  /* 0xfffffffc005ce947 */ /* 0x000fea000383ffff */
.L_x_14198:
        /* <DEDUP_REMOVED lines=10> */
.L_x_14350:
[----:B------:R-:W-:-:S13]  /*15510*/  ISETP.NE.AND P0, PT, R3, RZ, PT ;  /* 0x000000ff0300720c */ /* 0x000fda0003f05270 */
[----:B------:R-:W-:Y:S05]  /*15520*/  @!P0 BRA `(.L_x_14203) ;  /* 0x0000000000108947 */ /* 0x000fea0003800000 */
[----:B------:R-:W-:Y:S01]  /*15530*/  UMOV UR4, 0xffffffff ;  /* 0xffffffff00047882 */ /* 0x000fe20000000000 */
[----:B------:R-:W-:Y:S02]  /*15540*/  VIADD R12, R7, 0xffffffff ;  /* 0xffffffff070c7836 */ /* 0x000fe40000000000 */
[----:B------:R-:W-:Y:S05]  /*15550*/  BRA.DIV UR4, `(.L_x_14204) ;  /* 0x0000005204387947 */ /* 0x000fea000b800000 */
[----:B------:R4:W0:Y:S02]  /*15560*/  SHFL.IDX PT, R16, R2, R12, 0x1f ;  /* 0x00001f0c02107589 */ /* 0x00082400000e0000 */
.L_x_14203:
        /* <DEDUP_REMOVED lines=10> */
[----:B0-----:R-:W-:-:S06]  /*15610*/  VIADD R3, R7, 0xffffffe ;  /* 0x0ffffffe07037836 */ /* 0x001fcc0000000000 */
[----:B------:R-:W0:Y:S02]  /*15620*/  F2I.FTZ.U32.TRUNC.NTZ R3, R3 ;  /* 0x0000000300037305 */ /* 0x000e24000021f000 */
[----:B0-----:R-:W-:-:S04]  /*15630*/  IMAD.MOV R9, RZ, RZ, -R3 ;  /* 0x000000ffff097224 */ /* 0x001fc800078e0a03 */
[----:B------:R-:W-:-:S04]  /*15640*/  IMAD R9, R9, R4, RZ ;  /* 0x0000000409097224 */ /* 0x000fc800078e02ff */
[----:B------:R-:W-:Y:S01]  /*15650*/  IMAD.HI.U32 R8, R3, R9, R2 ;  /* 0x0000000903087227 */ /* 0x000fe200078e0002 */
[----:B------:R-:W-:Y:S01]  /*15660*/  IABS R9, R0 ;  /* 0x0000000000097213 */ /* 0x000fe20000000000 */
[----:B------:R-:W0:Y:S01]  /*15670*/  MUFU.RCP R2, R10 ;  /* 0x0000000a00027308 */ /* 0x000e220000001000 */
[----:B------:R-:W-:-:S03]  /*15680*/  IABS R3, R17 ;  /* 0x0000001100037213 */ /* 0x000fc60000000000 */
[----:B------:R-:W-:-:S04]  /*15690*/  IMAD.HI.U32 R7, R8, R9, RZ ;  /* 0x0000000908077227 */ /* 0x000fc800078e00ff */
[----:B------:R-:W-:-:S04]  /*156a0*/  IMAD.MOV R12, RZ, RZ, -R3 ;  /* 0x000000ffff0c7224 */ /* 0x000fc800078e0a03 */
[----:B------:R-:W-:Y:S02]  /*156b0*/  IMAD R9, R7, R12, R9 ;  /* 0x0000000c07097224 */ /* 0x000fe400078e0209 */
[----:B0-----:R-:W-:-:S03]  /*156c0*/  VIADD R3, R2, 0xffffffe ;  /* 0x0ffffffe02037836 */ /* 0x001fc60000000000 */
[----:B------:R-:W-:Y:S01]  /*156d0*/  ISETP.GT.U32.AND P1, PT, R4, R9, PT ;  /* 0x000000090400720c */ /* 0x000fe20003f24070 */
[----:B------:R-:W-:Y:S02]  /*156e0*/  IMAD.MOV.U32 R2, RZ, RZ, RZ ;  /* 0x000000ffff027224 */ /* 0x000fe400078e00ff */
[----:B------:R-:W0:Y:S10]  /*156f0*/  F2I.FTZ.U32.TRUNC.NTZ R3, R3 ;  /* 0x0000000300037305 */ /* 0x000e34000021f000 */
[----:B------:R-:W-:-:S02]  /*15700*/  @!P1 IMAD.IADD R9, R9, 0x1, -R4 ;  /* 0x0000000109099824 */ /* 0x000fc400078e0a04 */
[----:B------:R-:W-:Y:S01]  /*15710*/  @!P1 VIADD R7, R7, 0x1 ;  /* 0x0000000107079836 */ /* 0x000fe20000000000 */
[----:B------:R-:W-:Y:S02]  /*15720*/  ISETP.NE.AND P1, PT, R17, RZ, PT ;  /* 0x000000ff1100720c */ /* 0x000fe40003f25270 */
[----:B------:R-:W-:Y:S01]  /*15730*/  ISETP.GE.U32.AND P0, PT, R9, R4, PT ;  /* 0x000000040900720c */ /* 0x000fe20003f06070 */
[----:B0-----:R-:W-:-:S04]  /*15740*/  IMAD.MOV R9, RZ, RZ, -R3 ;  /* 0x000000ffff097224 */ /* 0x001fc800078e0a03 */
[----:B------:R-:W-:-:S04]  /*15750*/  IMAD R9, R9, R6, RZ ;  /* 0x0000000609097224 */ /* 0x000fc800078e02ff */
[----:B------:R-:W-:Y:S01]  /*15760*/  IMAD.HI.U32 R4, R3, R9, R2 ;  /* 0x0000000903047227 */ /* 0x000fe200078e0002 */
[----:B------:R-:W-:-:S03]  /*15770*/  LOP3.LUT R2, R0, R17, RZ, 0x3c, !PT ;  /* 0x0000001100027212 */ /* 0x000fc600078e3cff */
[----:B------:R-:W-:Y:S01]  /*15780*/  @P0 VIADD R7, R7, 0x1 ;  /* 0x0000000107070836 */ /* 0x000fe20000000000 */
[----:B------:R-:W-:Y:S02]  /*15790*/  ISETP.GE.AND P2, PT, R2, RZ, PT ;  /* 0x000000ff0200720c */ /* 0x000fe40003f46270 */
[----:B------:R-:W-:-:S05]  /*157a0*/  IABS R2, R5 ;  /* 0x0000000500027213 */ /* 0x000fca0000000000 */
[----:B------:R-:W-:-:S06]  /*157b0*/  IMAD.MOV R2, RZ, RZ, -R2 ;  /* 0x000000ffff027224 */ /* 0x000fcc00078e0a02 */
        /* <DEDUP_REMOVED lines=12> */
[----:B------:R-:W-:-:S04]  /*15880*/  IMAD.MOV R3, RZ, RZ, -R7 ;  /* 0x000000ffff037224 */ /* 0x000fc800078e0a07 */
[----:B------:R-:W-:-:S08]  /*15890*/  IMAD R3, R17, R3, R0 ;  /* 0x0000000311037224 */ /* 0x000fd000078e0200 */
        /* <DEDUP_REMOVED lines=8> */
.L_x_14205:
        /* <DEDUP_REMOVED lines=32> */
[----:B------:R-:W-:-:S04]  /*15b20*/  VIADDMNMX R4, R3, R4, R6, PT ;  /* 0x0000000403047246 */ /* 0x000fc80003800106 */
[----:B------:R-:W-:-:S04]  /*15b30*/  IABS R6, R4 ;  /* 0x0000000400067213 */ /* 0x000fc80000000000 */
[----:B------:R-:W0:Y:S08]  /*15b40*/  I2F.RP R8, R6 ;  /* 0x0000000600087306 */ /* 0x000e300000209400 */
[----:B0-----:R-:W0:Y:S02]  /*15b50*/  MUFU.RCP R8, R8 ;  /* 0x0000000800087308 */ /* 0x001e240000001000 */
[----:B0-----:R-:W-:Y:S01]  /*15b60*/  VIADD R2, R8, 0xffffffe ;  /* 0x0ffffffe08027836 */ /* 0x001fe20000000000 */
[----:B------:R-:W-:-:S05]  /*15b70*/  IABS R8, R0 ;  /* 0x0000000000087213 */ /* 0x000fca0000000000 */
[----:B------:R0:W1:Y:S02]  /*15b80*/  F2I.FTZ.U32.TRUNC.NTZ R3, R2 ;  /* 0x0000000200037305 */ /* 0x000064000021f000 */
[----:B0-----:R-:W-:Y:S02]  /*15b90*/  IMAD.MOV.U32 R2, RZ, RZ, RZ ;  /* 0x000000ffff027224 */ /* 0x001fe400078e00ff */
[----:B-1----:R-:W-:-:S04]  /*15ba0*/  IMAD.MOV R5, RZ, RZ, -R3 ;  /* 0x000000ffff057224 */ /* 0x002fc800078e0a03 */
[----:B------:R-:W-:-:S04]  /*15bb0*/  IMAD R5, R5, R6, RZ ;  /* 0x0000000605057224 */ /* 0x000fc800078e02ff */
[----:B------:R-:W-:Y:S01]  /*15bc0*/  IMAD.HI.U32 R3, R3, R5, R2 ;  /* 0x0000000503037227 */ /* 0x000fe200078e0002 */
[-C--:B------:R-:W-:Y:S02]  /*15bd0*/  IABS R5, R4.reuse ;  /* 0x0000000400057213 */ /* 0x080fe40000000000 */
[----:B------:R-:W-:Y:S02]  /*15be0*/  LOP3.LUT R2, R0, R4, RZ, 0x3c, !PT ;  /* 0x0000000400027212 */ /* 0x000fe400078e3cff */
[----:B------:R-:W-:Y:S01]  /*15bf0*/  IADD3 R0, R7, 0x1000000, R0 ;  /* 0x0100000007007810 */ /* 0x000fe20007ffe000 */
[----:B------:R-:W-:Y:S01]  /*15c00*/  IMAD.MOV R5, RZ, RZ, -R5 ;  /* 0x000000ffff057224 */ /* 0x000fe200078e0a05 */
[----:B------:R-:W-:Y:S01]  /*15c10*/  ISETP.GE.AND P2, PT, R2, RZ, PT ;  /* 0x000000ff0200720c */ /* 0x000fe20003f46270 */
        /* <DEDUP_REMOVED lines=12> */
.L_x_14206:
[----:B------:R-:W-:-:S05]  /*15ce0*/  LOP3.LUT R0, RZ, R3, RZ, 0x33, !PT ;  /* 0x00000003ff007212 */ /* 0x000fca00078e33ff */
[----:B------:R-:W-:Y:S01]  /*15cf0*/  IMAD.IADD R17, R17, 0x1, R0 ;  /* 0x0000000111117824 */ /* 0x000fe200078e0200 */
[----:B------:R-:W-:Y:S06]  /*15d00*/  BRA `(.L_x_14207) ;  /* 0x00000000001c7947 */ /* 0x000fec0003800000 */
.L_x_14199:
[----:B------:R-:W-:Y:S01]  /*15d10*/  UMOV UR4, URZ ;  /* 0x0000003f00047c82 */ /* 0x000fe20008000000 */
[----:B------:R-:W-:Y:S01]  /*15d20*/  UMOV UR5, URZ ;  /* 0x0000003f00057c82 */ /* 0x000fe20008000000 */
[----:B------:R-:W-:Y:S01]  /*15d30*/  ULDC UR6, c[0x0][0xc3c] ;  /* 0x00030f0000067ab9 */ /* 0x000fe20000000800 */
[----:B------:R-:W-:Y:S02]  /*15d40*/  IMAD.MOV.U32 R16, RZ, RZ, R0 ;  /* 0x000000ffff107224 */ /* 0x000fe400078e0000 */
[----:B------:R-:W-:Y:S02]  /*15d50*/  IMAD.U32 R17, RZ, RZ, UR4 ;  /* 0x00000004ff117e24 */ /* 0x000fe4000f8e00ff */
[----:B------:R-:W-:Y:S02]  /*15d60*/  IMAD.U32 R18, RZ, RZ, UR5 ;  /* 0x00000005ff127e24 */ /* 0x000fe4000f8e00ff */
[----:B------:R-:W-:-:S07]  /*15d70*/  IMAD.U32 R19, RZ, RZ, UR6 ;  /* 0x00000006ff137e24 */ /* 0x000fce000f8e00ff */
.L_x_14207:
        /* <DEDUP_REMOVED lines=10> */
.L_x_14196:
[----:B------:R-:W-:Y:S02]  /*15e20*/  ULDC UR4, c[0x0][0xc3c] ;  /* 0x00030f0000047ab9 */ /* 0x000fe40000000800 */
[----:B--2---:R-:W-:-:S13]  /*15e30*/  ISETP.GE.AND P0, PT, R19, UR4, PT ;  /* 0x0000000413007c0c */ /* 0x004fda000bf06270 */
[----:B------:R-:W-:Y:S05]  /*15e40*/  @!P0 BRA `(.L_x_14208) ;  /* 0xffffffa800fc8947 */ /* 0x000fea000383ffff */
[----:B------:R-:W-:Y:S05]  /*15e50*/  BSYNC B8 ;  /* 0x0000000000087941 */ /* 0x000fea0003800000 */
.L_x_14137:
        /* <DEDUP_REMOVED lines=12> */
.L_x_14353:
[----:B------:R-:W-:Y:S05]  /*15f20*/  BSYNC B0 ;  /* 0x0000000000007941 */ /* 0x000fea0003800000 */
.L_x_14209:
[----:B------:R-:W-:-:S03]  /*15f30*/  UMOV UR4, 0xffffffff ;  /* 0xffffffff00047882 */ /* 0x000fc60000000000 */
[----:B------:R-:W-:Y:S05]  /*15f40*/  BRA.DIV UR4, `(.L_x_14211) ;  /* 0x0000004604f87947 */ /* 0x000fea000b800000 */
[----:B0-----:R-:W0:Y:S02]  /*15f50*/  S2R R0, SR_TID.X ;  /* 0x0000000000007919 */ /* 0x001e240000002100 */
[----:B0-----:R-:W-:-:S04]  /*15f60*/  SHF.R.U32.HI R0, RZ, 0x5, R0 ;  /* 0x00000005ff007819 */ /* 0x001fc80000011600 */
[----:B------:R-:W-:-:S05]  /*15f70*/  LOP3.LUT R0, R0, 0x3, RZ, 0xc0, !PT ;  /* 0x0000000300007812 */ /* 0x000fca00078ec0ff */
[----:B------:R0:W2:Y:S02]  /*15f80*/  SHFL.IDX PT, R14, R0, RZ, 0x1f ;  /* 0x00001fff000e7589 */ /* 0x0000a400000e0000 */
.L_x_14356:
[----:B--2---:R-:W-:Y:S01]  /*15f90*/  ISETP.NE.AND P0, PT, R14, RZ, PT ;  /* 0x000000ff0e00720c */ /* 0x004fe20003f05270 */
[----:B------:R-:W-:-:S12]  /*15fa0*/  BSSY B0, `(.L_x_14212) ;  /* 0x0000024000007945 */ /* 0x000fd80003800000 */
[----:B------:R-:W-:Y:S05]  /*15fb0*/  @P0 BRA `(.L_x_14213) ;  /* 0x0000000000880947 */ /* 0x000fea0003800000 */
[----:B------:R-:W-:-:S03]  /*15fc0*/  UMOV UR4, 0xffffffff ;  /* 0xffffffff00047882 */ /* 0x000fc60000000000 */
[----:B------:R-:W-:Y:S05]  /*15fd0*/  BRA.DIV UR4, `(.L_x_14214) ;  /* 0x0000004a04087947 */ /* 0x000fea000b800000 */
[----:B------:R-:W-:-:S13]  /*15fe0*/  ELECT P6, URZ, PT ;  /* 0x00000000003f782f */ /* 0x000fda00038c0000 */
.L_x_14359:
[----:B------:R-:W-:Y:S05]  /*15ff0*/  @!P6 BRA `(.L_x_14213) ;  /* 0x000000000078e947 */ /* 0x000fea0003800000 */
[----:B------:R-:W-:-:S06]  /*16000*/  ULOP3.LUT UR4, UR36, 0x2, URZ, 0xfc, !UPT ;  /* 0x0000000224047892 */ /* 0x000fcc000f8efc3f */
[----:B0-----:R-:W-:-:S05]  /*16010*/  IMAD.U32 R0, RZ, RZ, UR4 ;  /* 0x00000004ff007e24 */ /* 0x001fca000f8e00ff */
[----:B------:R-:W-:-:S13]  /*16020*/  ISETP.NE.AND P0, PT, R0, 0x3, PT ;  /* 0x000000030000780c */ /* 0x000fda0003f05270 */
[----:B------:R-:W-:Y:S05]  /*16030*/  @!P0 BRA `(.L_x_14215) ;  /* 0x0000000000048947 */ /* 0x000fea0003800000 */
[----:B------:R-:W-:Y:S01]  /*16040*/  BPT.TRAP 0x1 ;  /* 0x000000040000795c */ /* 0x000fe20000300000 */
.L_x_14215:
[C---:B------:R-:W-:Y:S01]  /*16050*/  IMAD R5, R25.reuse, 0x8, R4 ;  /* 0x0000000819057824 */ /* 0x040fe200078e0204 */
[----:B------:R-:W-:Y:S01]  /*16060*/  SHF.L.U32 R0, R28, 0x1f, RZ ;  /* 0x0000001f1c007819 */ /* 0x000fe200000006ff */
[----:B------:R-:W-:-:S03]  /*16070*/  VIADD R25, R25, 0x1 ;  /* 0x0000000119197836 */ /* 0x000fc60000000000 */
[----:B------:R-:W0:Y:S02]  /*16080*/  SYNCS.PHASECHK.TRANS64.TRYWAIT P1, [R5+URZ+0x16840], R0 ;  /* 0x01684000050075a7 */ /* 0x000e24000802017f */
[----:B------:R-:W-:-:S04]  /*16090*/  ISETP.NE.AND P2, PT, R25, 0x2, PT ;  /* 0x000000021900780c */ /* 0x000fc80003f45270 */
[----:B------:R-:W-:Y:S01]  /*160a0*/  SEL R3, RZ, 0x1, P2 ;  /* 0x00000001ff037807 */ /* 0x000fe20001000000 */
[----:B0-----:R-:W-:Y:S08]  /*160b0*/  @!P1 BRA `(.L_x_14216) ;  /* 0x0000004400f09947 */ /* 0x001ff00003800000 */
.L_x_14360:
[----:B------:R-:W-:Y:S02]  /*160c0*/  SEL R25, R25, RZ, P2 ;  /* 0x000000ff19197207 */ /* 0x000fe40001000000 */
[----:B------:R-:W-:Y:S01]  /*160d0*/  LOP3.LUT R2, R28, R3, RZ, 0x3c, !PT ;  /* 0x000000031c027212 */ /* 0x000fe200078e3cff */
[----:B------:R-:W-:Y:S06]  /*160e0*/  @!P0 BRA `(.L_x_14217) ;  /* 0x0000000000048947 */ /* 0x000fec0003800000 */
[----:B------:R-:W-:Y:S01]  /*160f0*/  BPT.TRAP 0x1 ;  /* 0x000000040000795c */ /* 0x000fe20000300000 */
.L_x_14217:
[----:B------:R-:W-:Y:S01]  /*16100*/  IMAD R25, R25, 0x8, R4 ;  /* 0x0000000819197824 */ /* 0x000fe200078e0204 */
[----:B------:R-:W-:-:S04]  /*16110*/  SHF.L.U32 R2, R2, 0x1f, RZ ;  /* 0x0000001f02027819 */ /* 0x000fc800000006ff */
[----:B------:R-:W2:Y:S02]  /*16120*/  SYNCS.PHASECHK.TRANS64.TRYWAIT P1, [R25+URZ+0x16840], R2 ;  /* 0x01684002190075a7 */ /* 0x000ea4000802017f */
[----:B--2---:R-:W-:Y:S05]  /*16130*/  @!P1 BRA `(.L_x_14218) ;  /* 0x0000004400e49947 */ /* 0x004fea0003800000 */
.L_x_14361:
[----:B------:R-:W-:Y:S05]  /*16140*/  @!P0 BRA `(.L_x_14219) ;  /* 0x0000000000048947 */ /* 0x000fea0003800000 */
[----:B------:R-:W-:Y:S01]  /*16150*/  BPT.TRAP 0x1 ;  /* 0x000000040000795c */ /* 0x000fe20000300000 */
.L_x_14219:
[----:B------:R-:W3:Y:S02]  /*16160*/  SYNCS.PHASECHK.TRANS64.TRYWAIT P1, [R5+URZ+0x16860], R0 ;  /* 0x01686000050075a7 */ /* 0x000ee4000802017f */
[----:B---3--:R-:W-:Y:S05]  /*16170*/  @!P1 BRA `(.L_x_14220) ;  /* 0x0000004400e89947 */ /* 0x008fea0003800000 */
.L_x_14362:
[----:B------:R-:W-:Y:S05]  /*16180*/  @!P0 BRA `(.L_x_14221) ;  /* 0x0000000000048947 */ /* 0x000fea0003800000 */
[----:B------:R-:W-:Y:S01]  /*16190*/  BPT.TRAP 0x1 ;  /* 0x000000040000795c */ /* 0x000fe20000300000 */
.L_x_14221:
[----:B----4-:R4:W0:Y:S02]  /*161a0*/  SYNCS.PHASECHK.TRANS64.TRYWAIT P0, [R25+URZ+0x16860], R2 ;  /* 0x01686002190075a7 */ /* 0x010824000800017f */
[----:B0-----:R-:W-:Y:S05]  /*161b0*/  @!P0 NANOSLEEP.SYNCS 0x989680 ;  /* 0x009896800000895d */ /* 0x001fea0003900000 */
[----:B------:R-:W0:Y:S02]  /*161c0*/  @!P0 SYNCS.PHASECHK.TRANS64 P0, [R25+URZ+0x16860], R2 ;  /* 0x01686002190085a7 */ /* 0x000e24000800007f */
[----:B0-----:R-:W-:Y:S05]  /*161d0*/  @!P0 BRA `(.L_x_14221) ;  /* 0xfffffffc00f08947 */ /* 0x001fea000383ffff */
.L_x_14213:
[----:B------:R-:W-:Y:S05]  /*161e0*/  BSYNC B0 ;  /* 0x0000000000007941 */ /* 0x000fea0003800000 */
.L_x_14212:
[----:B------:R-:W-:Y:S05]  /*161f0*/  EXIT ;  /* 0x000000000000794d */ /* 0x000fea0003800000 */
.L_x_14040:
[----:B0-----:R-:W-:-:S04]  /*16200*/  IMAD.U32 R3, RZ, RZ, UR45 ;  /* 0x0000002dff037e24 */ /* 0x001fc8000f8e00ff */
[----:B------:R0:W1:Y:S03]  /*16210*/  SYNCS.PHASECHK.TRANS64.TRYWAIT P1, [R3+URZ+0x16800], R0 ;  /* 0x01680000030075a7 */ /* 0x000066000802017f */
[----:B-1----:R-:W-:Y:S05]  /*16220*/  @!P1 NANOSLEEP.SYNCS 0x989680 ;  /* 0x009896800000995d */ /* 0x002fea0003900000 */
[----:B------:R-:W1:Y:S02]  /*16230*/  @!P1 SYNCS.PHASECHK.TRANS64 P1, [R3+URZ+0x16800], R0 ;  /* 0x01680000030095a7 */ /* 0x000e64000802007f */
[----:B-1----:R-:W-:Y:S05]  /*16240*/  @!P1 BRA `(.L_x_14040) ;  /* 0xfffffffc00ec9947 */ /* 0x002fea000383ffff */
[----:B------:R-:W-:Y:S05]  /*16250*/  BRA `(.L_x_14222) ;  /* 0xfffffebc001c7947 */ /* 0x000fea000383ffff */
.L_x_14044:
[----:B-1----:R1:W2:Y:S02]  /*16260*/  SYNCS.PHASECHK.TRANS64.TRYWAIT P1, [R3+URZ+0x16830], R0 ;  /* 0x01683000030075a7 */ /* 0x0022a4000802017f */
[----:B--2---:R-:W-:Y:S05]  /*16270*/  @!P1 NANOSLEEP.SYNCS 0x989680 ;  /* 0x009896800000995d */ /* 0x004fea0003900000 */
[----:B------:R-:W2:Y:S02]  /*16280*/  @!P1 SYNCS.PHASECHK.TRANS64 P1, [R3+URZ+0x16830], R0 ;  /* 0x01683000030095a7 */ /* 0x000ea4000802007f */
[----:B--2---:R-:W-:Y:S05]  /*16290*/  @!P1 BRA `(.L_x_14044) ;  /* 0xfffffffc00f09947 */ /* 0x004fea000383ffff */
[----:B------:R-:W-:Y:S05]  /*162a0*/  BRA `(.L_x_14043) ;  /* 0xfffffebc00387947 */ /* 0x000fea000383ffff */
.L_x_14061:
[----:B-1----:R-:W-:-:S04]  /*162b0*/  IMAD.U32 R5, RZ, RZ, UR6 ;  /* 0x00000006ff057e24 */ /* 0x002fc8000f8e00ff */
[----:B------:R1:W2:Y:S03]  /*162c0*/  SYNCS.PHASECHK.TRANS64.TRYWAIT P1, [R5+URZ+0x16830], R0 ;  /* 0x01683000050075a7 */ /* 0x0002a6000802017f */
[----:B--2---:R-:W-:Y:S05]  /*162d0*/  @!P1 NANOSLEEP.SYNCS 0x989680 ;  /* 0x009896800000995d */ /* 0x004fea0003900000 */
[----:B------:R-:W2:Y:S02]  /*162e0*/  @!P1 SYNCS.PHASECHK.TRANS64 P1, [R5+URZ+0x16830], R0 ;  /* 0x01683000050095a7 */ /* 0x000ea4000802007f */
[----:B--2---:R-:W-:Y:S05]  /*162f0*/  @!P1 BRA `(.L_x_14061) ;  /* 0xfffffffc00ec9947 */ /* 0x004fea000383ffff */
[----:B------:R-:W-:Y:S05]  /*16300*/  BRA `(.L_x_14058) ;  /* 0xfffffeec00bc7947 */ /* 0x000fea000383ffff */
.L_x_14065:
[----:B-1----:R-:W-:-:S04]  /*16310*/  IMAD.U32 R5, RZ, RZ, UR6 ;  /* 0x00000006ff057e24 */ /* 0x002fc8000f8e00ff */
[----:B------:R1:W2:Y:S03]  /*16320*/  SYNCS.PHASECHK.TRANS64.TRYWAIT P1, [R5+URZ+0x16850], R0 ;  /* 0x01685000050075a7 */ /* 0x0002a6000802017f */
[----:B--2---:R-:W-:Y:S05]  /*16330*/  @!P1 NANOSLEEP.SYNCS 0x989680 ;  /* 0x009896800000995d */ /* 0x004fea0003900000 */
[----:B------:R-:W2:Y:S02]  /*16340*/  @!P1 SYNCS.PHASECHK.TRANS64 P1, [R5+URZ+0x16850], R0 ;  /* 0x01685000050095a7 */ /* 0x000ea4000802007f */
[----:B--2---:R-:W-:Y:S05]  /*16350*/  @!P1 BRA `(.L_x_14065) ;  /* 0xfffffffc00ec9947 */ /* 0x004fea000383ffff */
[----:B------:R-:W-:Y:S05]  /*16360*/  BRA `(.L_x_14062) ;  /* 0xfffffef000407947 */ /* 0x000fea000383ffff */
.L_x_14084:
[----:B-1----:R-:W-:-:S04]  /*16370*/  IMAD.U32 R5, RZ, RZ, UR6 ;  /* 0x00000006ff057e24 */ /* 0x002fc8000f8e00ff */
[----:B------:R1:W2:Y:S03]  /*16380*/  SYNCS.PHASECHK.TRANS64.TRYWAIT P1, [R5+URZ+0x16830], R0 ;  /* 0x01683000050075a7 */ /* 0x0002a6000802017f */
[----:B--2---:R-:W-:Y:S05]  /*16390*/  @!P1 NANOSLEEP.SYNCS 0x989680 ;  /* 0x009896800000995d */ /* 0x004fea0003900000 */
[----:B------:R-:W2:Y:S02]  /*163a0*/  @!P1 SYNCS.PHASECHK.TRANS64 P1, [R5+URZ+0x16830], R0 ;  /* 0x01683000050095a7 */ /* 0x000ea4000802007f */
[----:B--2---:R-:W-:Y:S05]  /*163b0*/  @!P1 BRA `(.L_x_14084) ;  /* 0xfffffffc00ec9947 */ /* 0x004fea000383ffff */
[----:B------:R-:W-:Y:S05]  /*163c0*/  BRA `(.L_x_14081) ;  /* 0xffffff1c00bc7947 */ /* 0x000fea000383ffff */
.L_x_14088:
[----:B-1----:R-:W-:-:S04]  /*163d0*/  IMAD.U32 R5, RZ, RZ, UR6 ;  /* 0x00000006ff057e24 */ /* 0x002fc8000f8e00ff */
[----:B------:R1:W2:Y:S03]  /*163e0*/  SYNCS.PHASECHK.TRANS64.TRYWAIT P1, [R5+URZ+0x16850], R0 ;  /* 0x01685000050075a7 */ /* 0x0002a6000802017f */
[----:B--2---:R-:W-:Y:S05]  /*163f0*/  @!P1 NANOSLEEP.SYNCS 0x989680 ;  /* 0x009896800000995d */ /* 0x004fea0003900000 */
[----:B------:R-:W2:Y:S02]  /*16400*/  @!P1 SYNCS.PHASECHK.TRANS64 P1, [R5+URZ+0x16850], R0 ;  /* 0x01685000050095a7 */ /* 0x000ea4000802007f */
[----:B--2---:R-:W-:Y:S05]  /*16410*/  @!P1 BRA `(.L_x_14088) ;  /* 0xfffffffc00ec9947 */ /* 0x004fea000383ffff */
[----:B------:R-:W-:Y:S05]  /*16420*/  BRA `(.L_x_14085) ;  /* 0xffffff2000407947 */ /* 0x000fea000383ffff */
.L_x_14096:
[----:B-1----:R-:W-:-:S04]  /*16430*/  IMAD.U32 R5, RZ, RZ, UR6 ;  /* 0x00000006ff057e24 */ /* 0x002fc8000f8e00ff */
[----:B------:R1:W2:Y:S03]  /*16440*/  SYNCS.PHASECHK.TRANS64.TRYWAIT P1, [R5+URZ+0x16830], R0 ;  /* 0x01683000050075a7 */ /* 0x0002a6000802017f */
[----:B--2---:R-:W-:Y:S05]  /*16450*/  @!P1 NANOSLEEP.SYNCS 0x989680 ;  /* 0x009896800000995d */ /* 0x004fea0003900000 */
[----:B------:R-:W2:Y:S02]  /*16460*/  @!P1 SYNCS.PHASECHK.TRANS64 P1, [R5+URZ+0x16830], R0 ;  /* 0x01683000050095a7 */ /* 0x000ea4000802007f */
[----:B--2---:R-:W-:Y:S05]  /*16470*/  @!P1 BRA `(.L_x_14096) ;  /* 0xfffffffc00ec9947 */ /* 0x004fea000383ffff */
[----:B------:R-:W-:Y:S05]  /*16480*/  BRA `(.L_x_14093) ;  /* 0xffffff3800ec7947 */ /* 0x000fea000383ffff */
.L_x_14100:
[----:B-1----:R-:W-:-:S04]  /*16490*/  IMAD.U32 R5, RZ, RZ, UR6 ;  /* 0x00000006ff057e24 */ /* 0x002fc8000f8e00ff */
[----:B------:R1:W2:Y:S03]  /*164a0*/  SYNCS.PHASECHK.TRANS64.TRYWAIT P1, [R5+URZ+0x16850], R0 ;  /* 0x01685000050075a7 */ /* 0x0002a6000802017f */
[----:B--2---:R-:W-:Y:S05]  /*164b0*/  @!P1 NANOSLEEP.SYNCS 0x989680 ;  /* 0x009896800000995d */ /* 0x004fea0003900000 */
[----:B------:R-:W2:Y:S02]  /*164c0*/  @!P1 SYNCS.PHASECHK.TRANS64 P1, [R5+URZ+0x16850], R0 ;  /* 0x01685000050095a7 */ /* 0x000ea4000802007f */
[----:B--2---:R-:W-:Y:S05]  /*164d0*/  @!P1 BRA `(.L_x_14100) ;  /* 0xfffffffc00ec9947 */ /* 0x004fea000383ffff */
[----:B------:R-:W-:Y:S05]  /*164e0*/  BRA `(.L_x_14097) ;  /* 0xffffff3c00647947 */ /* 0x000fea000383ffff */
.L_x_14115:
[----:B-1----:R-:W-:-:S04]  /*164f0*/  IMAD.U32 R7, RZ, RZ, UR5 ;  /* 0x00000005ff077e24 */ /* 0x002fc8000f8e00ff */
[----:B------:R1:W2:Y:S03]  /*16500*/  SYNCS.PHASECHK.TRANS64.TRYWAIT P1, [R7+URZ+0x16850], R4 ;  /* 0x01685004070075a7 */ /* 0x0002a6000802017f */
[----:B--2---:R-:W-:Y:S05]  /*16510*/  @!P1 NANOSLEEP.SYNCS 0x989680 ;  /* 0x009896800000995d */ /* 0x004fea0003900000 */
[----:B------:R-:W2:Y:S02]  /*16520*/  @!P1 SYNCS.PHASECHK.TRANS64 P1, [R7+URZ+0x16850], R4 ;  /* 0x01685004070095a7 */ /* 0x000ea4000802007f */
[----:B--2---:R-:W-:Y:S05]  /*16530*/  @!P1 BRA `(.L_x_14115) ;  /* 0xfffffffc00ec9947 */ /* 0x004fea000383ffff */
[----:B------:R-:W-:Y:S05]  /*16540*/  BRA `(.L_x_14114) ;  /* 0xffffff6800107947 */ /* 0x000fea000383ffff */
.L_x_14159:
        /* <DEDUP_REMOVED lines=11> */
.L_x_14224:
[----:B------:R-:W-:Y:S05]  /*16600*/  BSYNC B0 ;  /* 0x0000000000007941 */ /* 0x000fea0003800000 */
.L_x_14223:
[----:B------:R-:W-:Y:S05]  /*16610*/  BRA `(.L_x_14225) ;  /* 0xffffffb400d47947 */ /* 0x000fea000383ffff */
.L_x_14162:
[----:B0-----:R0:W1:Y:S02]  /*16620*/  SYNCS.PHASECHK.TRANS64.TRYWAIT P0, [R5+URZ+0x16840], R2 ;  /* 0x01684002050075a7 */ /* 0x001064000800017f */
[----:B-1----:R-:W-:Y:S05]  /*16630*/  @!P0 NANOSLEEP.SYNCS 0x989680 ;  /* 0x009896800000895d */ /* 0x002fea0003900000 */
[----:B------:R-:W1:Y:S02]  /*16640*/  @!P0 SYNCS.PHASECHK.TRANS64 P0, [R5+URZ+0x16840], R2 ;  /* 0x01684002050085a7 */ /* 0x000e64000800007f */
[----:B-1----:R-:W-:Y:S05]  /*16650*/  @!P0 BRA `(.L_x_14162) ;  /* 0xfffffffc00f08947 */ /* 0x002fea000383ffff */
[----:B------:R-:W-:Y:S05]  /*16660*/  BRA `(.L_x_14226) ;  /* 0xffffffb800287947 */ /* 0x000fea000383ffff */
.L_x_14163:
        /* <DEDUP_REMOVED lines=8> */
.L_x_14228:
[----:B------:R-:W-:Y:S05]  /*166f0*/  BSYNC B0 ;  /* 0x0000000000007941 */ /* 0x000fea0003800000 */
.L_x_14227:
        /* <DEDUP_REMOVED lines=9> */
.L_x_14229:
[----:B------:R-:W-:Y:S02]  /*16790*/  IMAD.MOV.U32 R13, RZ, RZ, R2 ;  /* 0x000000ffff0d7224 */ /* 0x000fe400078e0002 */
[----:B------:R-:W-:Y:S02]  /*167a0*/  IMAD.MOV.U32 R12, RZ, RZ, 0x1 ;  /* 0x00000001ff0c7424 */ /* 0x000fe400078e00ff */
[----:B------:R-:W-:-:S07]  /*167b0*/  IMAD.MOV.U32 R7, RZ, RZ, R14 ;  /* 0x000000ffff077224 */ /* 0x000fce00078e000e */
[----:B------:R-:W-:Y:S05]  /*167c0*/  WARPSYNC.COLLECTIVE R15, `(.L_x_14230) ;  /* 0x000000000f087348 */ /* 0x000fea0003c00000 */
[----:B------:R0:W1:Y:S02]  /*167d0*/  SHFL.IDX P6, R14, R13, R12, R11 ;  /* 0x0000000c0d0e7389 */ /* 0x00006400000c000b */
[----:B01----:R-:W-:Y:S01]  /*167e0*/  ENDCOLLECTIVE ;  /* 0x000000000000791b */ /* 0x003fe20003800000 */
.L_x_14230:
        /* <DEDUP_REMOVED lines=11> */
[----:B0-----:R-:W-:-:S07]  /*168a0*/  IMAD.MOV.U32 R6, RZ, RZ, R14 ;  /* 0x000000ffff067224 */ /* 0x001fce00078e000e */
[----:B------:R-:W-:Y:S05]  /*168b0*/  WARPSYNC.COLLECTIVE R15, `(.L_x_14231) ;  /* 0x000000000f087348 */ /* 0x000fea0003c00000 */
[----:B------:R0:W1:Y:S02]  /*168c0*/  SHFL.IDX P6, R14, R13, R12, R11 ;  /* 0x0000000c0d0e7389 */ /* 0x00006400000c000b */
[----:B01----:R-:W-:Y:S01]  /*168d0*/  ENDCOLLECTIVE ;  /* 0x000000000000791b */ /* 0x003fe20003800000 */
.L_x_14231:
[----:B------:R-:W-:Y:S02]  /*168e0*/  @P1 IMAD R8, R3, 0x2, R22 ;  /* 0x0000000203081824 */ /* 0x000fe400078e0216 */
[----:B------:R-:W-:Y:S02]  /*168f0*/  IMAD.MOV.U32 R13, RZ, RZ, R2 ;  /* 0x000000ffff0d7224 */ /* 0x000fe400078e0002 */
[----:B------:R-:W-:Y:S02]  /*16900*/  IMAD.MOV.U32 R12, RZ, RZ, 0x2 ;  /* 0x00000002ff0c7424 */ /* 0x000fe400078e00ff */
[----:B------:R-:W-:-:S07]  /*16910*/  IMAD.MOV.U32 R7, RZ, RZ, R14 ;  /* 0x000000ffff077224 */ /* 0x000fce00078e000e */
[----:B------:R-:W-:Y:S05]  /*16920*/  WARPSYNC.COLLECTIVE R15, `(.L_x_14232) ;  /* 0x000000000f087348 */ /* 0x000fea0003c00000 */
[----:B------:R0:W1:Y:S02]  /*16930*/  SHFL.IDX P6, R14, R13, R12, R11 ;  /* 0x0000000c0d0e7389 */ /* 0x00006400000c000b */
[----:B01----:R-:W-:Y:S01]  /*16940*/  ENDCOLLECTIVE ;  /* 0x000000000000791b */ /* 0x003fe20003800000 */
.L_x_14232:
        /* <DEDUP_REMOVED lines=15> */
.L_x_14233:
[----:B------:R-:W-:Y:S02]  /*16a40*/  @P1 IMAD R8, R3, 0x2, R22 ;  /* 0x0000000203081824 */ /* 0x000fe400078e0216 */
[----:B------:R-:W-:Y:S02]  /*16a50*/  IMAD.MOV.U32 R13, RZ, RZ, R2 ;  /* 0x000000ffff0d7224 */ /* 0x000fe400078e0002 */
[----:B------:R-:W-:Y:S02]  /*16a60*/  IMAD.MOV.U32 R12, RZ, RZ, 0x3 ;  /* 0x00000003ff0c7424 */ /* 0x000fe400078e00ff */
[----:B------:R-:W-:-:S07]  /*16a70*/  IMAD.MOV.U32 R7, RZ, RZ, R14 ;  /* 0x000000ffff077224 */ /* 0x000fce00078e000e */
[----:B------:R-:W-:Y:S05]  /*16a80*/  WARPSYNC.COLLECTIVE R15, `(.L_x_14234) ;  /* 0x000000000f087348 */ /* 0x000fea0003c00000 */
[----:B------:R0:W1:Y:S02]  /*16a90*/  SHFL.IDX P6, R14, R13, R12, R11 ;  /* 0x0000000c0d0e7389 */ /* 0x00006400000c000b */
[----:B01----:R-:W-:Y:S01]  /*16aa0*/  ENDCOLLECTIVE ;  /* 0x000000000000791b */ /* 0x003fe20003800000 */
.L_x_14234:
        /* <DEDUP_REMOVED lines=15> */
.L_x_14235:
[----:B------:R-:W-:Y:S02]  /*16ba0*/  @P1 IMAD R8, R3, 0x2, R22 ;  /* 0x0000000203081824 */ /* 0x000fe400078e0216 */
[----:B------:R-:W-:Y:S02]  /*16bb0*/  IMAD.MOV.U32 R13, RZ, RZ, R2 ;  /* 0x000000ffff0d7224 */ /* 0x000fe400078e0002 */
[----:B------:R-:W-:Y:S02]  /*16bc0*/  IMAD.MOV.U32 R12, RZ, RZ, 0x4 ;  /* 0x00000004ff0c7424 */ /* 0x000fe400078e00ff */
[----:B------:R-:W-:-:S07]  /*16bd0*/  IMAD.MOV.U32 R7, RZ, RZ, R14 ;  /* 0x000000ffff077224 */ /* 0x000fce00078e000e */
[----:B------:R-:W-:Y:S05]  /*16be0*/  WARPSYNC.COLLECTIVE R15, `(.L_x_14236) ;  /* 0x000000000f087348 */ /* 0x000fea0003c00000 */
[----:B------:R0:W1:Y:S02]  /*16bf0*/  SHFL.IDX P6, R14, R13, R12, R11 ;  /* 0x0000000c0d0e7389 */ /* 0x00006400000c000b */
[----:B01----:R-:W-:Y:S01]  /*16c00*/  ENDCOLLECTIVE ;  /* 0x000000000000791b */ /* 0x003fe20003800000 */
.L_x_14236:
        /* <DEDUP_REMOVED lines=15> */
.L_x_14237:
[----:B------:R-:W-:Y:S02]  /*16d00*/  @P1 IMAD R8, R3, 0x2, R22 ;  /* 0x0000000203081824 */ /* 0x000fe400078e0216 */
[----:B------:R-:W-:Y:S02]  /*16d10*/  IMAD.MOV.U32 R13, RZ, RZ, R2 ;  /* 0x000000ffff0d7224 */ /* 0x000fe400078e0002 */
[----:B------:R-:W-:Y:S02]  /*16d20*/  IMAD.MOV.U32 R12, RZ, RZ, 0x5 ;  /* 0x00000005ff0c7424 */ /* 0x000fe400078e00ff */
[----:B------:R-:W-:-:S07]  /*16d30*/  IMAD.MOV.U32 R7, RZ, RZ, R14 ;  /* 0x000000ffff077224 */ /* 0x000fce00078e000e */
[----:B------:R-:W-:Y:S05]  /*16d40*/  WARPSYNC.COLLECTIVE R15, `(.L_x_14238) ;  /* 0x000000000f087348 */ /* 0x000fea0003c00000 */
[----:B------:R0:W1:Y:S02]  /*16d50*/  SHFL.IDX P6, R14, R13, R12, R11 ;  /* 0x0000000c0d0e7389 */ /* 0x00006400000c000b */
[----:B01----:R-:W-:Y:S01]  /*16d60*/  ENDCOLLECTIVE ;  /* 0x000000000000791b */ /* 0x003fe20003800000 */
.L_x_14238:
        /* <DEDUP_REMOVED lines=15> */
.L_x_14239:
[----:B------:R-:W-:Y:S02]  /*16e60*/  @P1 IMAD R8, R3, 0x2, R22 ;  /* 0x0000000203081824 */ /* 0x000fe400078e0216 */
[----:B------:R-:W-:Y:S02]  /*16e70*/  IMAD.MOV.U32 R13, RZ, RZ, R2 ;  /* 0x000000ffff0d7224 */ /* 0x000fe400078e0002 */
[----:B------:R-:W-:Y:S02]  /*16e80*/  IMAD.MOV.U32 R12, RZ, RZ, 0x6 ;  /* 0x00000006ff0c7424 */ /* 0x000fe400078e00ff */
[----:B------:R-:W-:-:S07]  /*16e90*/  IMAD.MOV.U32 R7, RZ, RZ, R14 ;  /* 0x000000ffff077224 */ /* 0x000fce00078e000e */
[----:B------:R-:W-:Y:S05]  /*16ea0*/  WARPSYNC.COLLECTIVE R15, `(.L_x_14240) ;  /* 0x000000000f087348 */ /* 0x000fea0003c00000 */
[----:B------:R0:W1:Y:S02]  /*16eb0*/  SHFL.IDX P6, R14, R13, R12, R11 ;  /* 0x0000000c0d0e7389 */ /* 0x00006400000c000b */
[----:B01----:R-:W-:Y:S01]  /*16ec0*/  ENDCOLLECTIVE ;  /* 0x000000000000791b */ /* 0x003fe20003800000 */
.L_x_14240:
        /* <DEDUP_REMOVED lines=15> */
.L_x_14241:
[----:B------:R-:W-:Y:S02]  /*16fc0*/  @P1 IMAD R8, R3, 0x2, R22 ;  /* 0x0000000203081824 */ /* 0x000fe400078e0216 */
[----:B------:R-:W-:Y:S02]  /*16fd0*/  IMAD.MOV.U32 R13, RZ, RZ, R2 ;  /* 0x000000ffff0d7224 */ /* 0x000fe400078e0002 */
[----:B------:R-:W-:Y:S02]  /*16fe0*/  IMAD.MOV.U32 R12, RZ, RZ, 0x7 ;  /* 0x00000007ff0c7424 */ /* 0x000fe400078e00ff */
[----:B------:R-:W-:-:S07]  /*16ff0*/  IMAD.MOV.U32 R7, RZ, RZ, R14 ;  /* 0x000000ffff077224 */ /* 0x000fce00078e000e */
[----:B------:R-:W-:Y:S05]  /*17000*/  WARPSYNC.COLLECTIVE R15, `(.L_x_14242) ;  /* 0x000000000f087348 */ /* 0x000fea0003c00000 */
[----:B------:R0:W1:Y:S02]  /*17010*/  SHFL.IDX P6, R14, R13, R12, R11 ;  /* 0x0000000c0d0e7389 */ /* 0x00006400000c000b */
[----:B01----:R-:W-:Y:S01]  /*17020*/  ENDCOLLECTIVE ;  /* 0x000000000000791b */ /* 0x003fe20003800000 */
.L_x_14242:
        /* <DEDUP_REMOVED lines=10> */
.L_x_14243:
[----:B------:R-:W-:Y:S01]  /*170d0*/  @!PT LDS RZ, [RZ] ;  /* 0x00000000fffff984 */ /* 0x000fe20000000800 */
[----:B------:R-:W-:Y:S01]  /*170e0*/  @!PT LDS RZ, [RZ] ;  /* 0x00000000fffff984 */ /* 0x000fe20000000800 */
[----:B------:R-:W-:Y:S01]  /*170f0*/  @!PT LDS RZ, [RZ] ;  /* 0x00000000fffff984 */ /* 0x000fe20000000800 */
[----:B------:R0:W-:Y:S01]  /*17100*/  @P1 LDGSTS.E.BYPASS.LTC128B.128 [R8+0x11400], desc[UR54][R6.64], !P2 ;  /* 0x1140000006081fae */ /* 0x0001e2000d101d76 */
[----:B------:R-:W-:Y:S01]  /*17110*/  IMAD.MOV.U32 R0, RZ, RZ, R14 ;  /* 0x000000ffff007224 */ /* 0x000fe200078e000e */
[----:B------:R-:W-:Y:S06]  /*17120*/  BRA `(.L_x_14244) ;  /* 0xffffffb400287947 */ /* 0x000fec000383ffff */
.L_x_14168:
        /* <DEDUP_REMOVED lines=9> */
.L_x_14245:
[C---:B------:R-:W-:Y:S01]  /*171c0*/  VIADD R8, R27.reuse, 0x10 ;  /* 0x000000101b087836 */ /* 0x040fe20000000000 */
[----:B------:R-:W-:Y:S01]  /*171d0*/  ISETP.GE.AND P2, PT, R27, R3, PT ;  /* 0x000000031b00720c */ /* 0x000fe20003f46270 */
[----:B------:R-:W-:Y:S02]  /*171e0*/  IMAD.MOV.U32 R13, RZ, RZ, R0 ;  /* 0x000000ffff0d7224 */ /* 0x000fe400078e0000 */
[----:B------:R-:W-:-:S10]  /*171f0*/  IMAD.MOV.U32 R6, RZ, RZ, R14 ;  /* 0x000000ffff067224 */ /* 0x000fd400078e000e */
[----:B------:R-:W-:Y:S05]  /*17200*/  WARPSYNC.COLLECTIVE R15, `(.L_x_14246) ;  /* 0x000000000f087348 */ /* 0x000fea0003c00000 */
[----:B------:R0:W1:Y:S02]  /*17210*/  SHFL.IDX P6, R14, R13, R12, R11 ;  /* 0x0000000c0d0e7389 */ /* 0x00006400000c000b */
[----:B01----:R-:W-:Y:S01]  /*17220*/  ENDCOLLECTIVE ;  /* 0x000000000000791b */ /* 0x003fe20003800000 */
.L_x_14246:
[----:B------:R-:W-:Y:S02]  /*17230*/  IMAD.MOV.U32 R13, RZ, RZ, R4 ;  /* 0x000000ffff0d7224 */ /* 0x000fe400078e0004 */
[----:B------:R-:W-:Y:S02]  /*17240*/  IMAD.MOV.U32 R12, RZ, RZ, 0x1 ;  /* 0x00000001ff0c7424 */ /* 0x000fe400078e00ff */
[----:B------:R-:W-:-:S07]  /*17250*/  IMAD.MOV.U32 R7, RZ, RZ, R14 ;  /* 0x000000ffff077224 */ /* 0x000fce00078e000e */
[----:B------:R-:W-:Y:S05]  /*17260*/  WARPSYNC.COLLECTIVE R15, `(.L_x_14247) ;  /* 0x000000000f087348 */ /* 0x000fea0003c00000 */
[----:B------:R0:W1:Y:S02]  /*17270*/  SHFL.IDX P6, R14, R13, R12, R11 ;  /* 0x0000000c0d0e7389 */ /* 0x00006400000c000b */
[----:B01----:R-:W-:Y:S01]  /*17280*/  ENDCOLLECTIVE ;  /* 0x000000000000791b */ /* 0x003fe20003800000 */
.L_x_14247:
        /* <DEDUP_REMOVED lines=15> */
.L_x_14248:
[----:B------:R-:W-:Y:S02]  /*17380*/  IMAD.MOV.U32 R13, RZ, RZ, R4 ;  /* 0x000000ffff0d7224 */ /* 0x000fe400078e0004 */
[----:B------:R-:W-:Y:S02]  /*17390*/  IMAD.MOV.U32 R12, RZ, RZ, 0x2 ;  /* 0x00000002ff0c7424 */ /* 0x000fe400078e00ff */
[----:B------:R-:W-:-:S07]  /*173a0*/  IMAD.MOV.U32 R7, RZ, RZ, R14 ;  /* 0x000000ffff077224 */ /* 0x000fce00078e000e */
[----:B------:R-:W-:Y:S05]  /*173b0*/  WARPSYNC.COLLECTIVE R15, `(.L_x_14249) ;  /* 0x000000000f087348 */ /* 0x000fea0003c00000 */
[----:B------:R0:W1:Y:S02]  /*173c0*/  SHFL.IDX P6, R14, R13, R12, R11 ;  /* 0x0000000c0d0e7389 */ /* 0x00006400000c000b */
[----:B01----:R-:W-:Y:S01]  /*173d0*/  ENDCOLLECTIVE ;  /* 0x000000000000791b */ /* 0x003fe20003800000 */
.L_x_14249:
        /* <DEDUP_REMOVED lines=16> */
.L_x_14250:
[----:B------:R-:W-:Y:S02]  /*174e0*/  IMAD.MOV.U32 R13, RZ, RZ, R4 ;  /* 0x000000ffff0d7224 */ /* 0x000fe400078e0004 */
[----:B------:R-:W-:Y:S02]  /*174f0*/  IMAD.MOV.U32 R12, RZ, RZ, 0x3 ;  /* 0x00000003ff0c7424 */ /* 0x000fe400078e00ff */
[----:B------:R-:W-:-:S07]  /*17500*/  IMAD.MOV.U32 R7, RZ, RZ, R14 ;  /* 0x000000ffff077224 */ /* 0x000fce00078e000e */
[----:B------:R-:W-:Y:S05]  /*17510*/  WARPSYNC.COLLECTIVE R15, `(.L_x_14251) ;  /* 0x000000000f087348 */ /* 0x000fea0003c00000 */
[----:B------:R0:W1:Y:S02]  /*17520*/  SHFL.IDX P6, R14, R13, R12, R11 ;  /* 0x0000000c0d0e7389 */ /* 0x00006400000c000b */
[----:B01----:R-:W-:Y:S01]  /*17530*/  ENDCOLLECTIVE ;  /* 0x000000000000791b */ /* 0x003fe20003800000 */
.L_x_14251:
        /* <DEDUP_REMOVED lines=16> */
.L_x_14252:
[----:B------:R-:W-:Y:S02]  /*17640*/  IMAD.MOV.U32 R13, RZ, RZ, R4 ;  /* 0x000000ffff0d7224 */ /* 0x000fe400078e0004 */
[----:B------:R-:W-:Y:S02]  /*17650*/  IMAD.MOV.U32 R12, RZ, RZ, 0x4 ;  /* 0x00000004ff0c7424 */ /* 0x000fe400078e00ff */
[----:B------:R-:W-:-:S07]  /*17660*/  IMAD.MOV.U32 R7, RZ, RZ, R14 ;  /* 0x000000ffff077224 */ /* 0x000fce00078e000e */
[----:B------:R-:W-:Y:S05]  /*17670*/  WARPSYNC.COLLECTIVE R15, `(.L_x_14253) ;  /* 0x000000000f087348 */ /* 0x000fea0003c00000 */
[----:B------:R0:W1:Y:S02]  /*17680*/  SHFL.IDX P6, R14, R13, R12, R11 ;  /* 0x0000000c0d0e7389 */ /* 0x00006400000c000b */
[----:B01----:R-:W-:Y:S01]  /*17690*/  ENDCOLLECTIVE ;  /* 0x000000000000791b */ /* 0x003fe20003800000 */
.L_x_14253:
        /* <DEDUP_REMOVED lines=16> */
.L_x_14254:
[----:B------:R-:W-:Y:S02]  /*177a0*/  IMAD.MOV.U32 R13, RZ, RZ, R4 ;  /* 0x000000ffff0d7224 */ /* 0x000fe400078e0004 */
[----:B------:R-:W-:Y:S02]  /*177b0*/  IMAD.MOV.U32 R12, RZ, RZ, 0x5 ;  /* 0x00000005ff0c7424 */ /* 0x000fe400078e00ff */
[----:B------:R-:W-:-:S07]  /*177c0*/  IMAD.MOV.U32 R7, RZ, RZ, R14 ;  /* 0x000000ffff077224 */ /* 0x000fce00078e000e */
[----:B------:R-:W-:Y:S05]  /*177d0*/  WARPSYNC.COLLECTIVE R15, `(.L_x_14255) ;  /* 0x000000000f087348 */ /* 0x000fea0003c00000 */
[----:B------:R0:W1:Y:S02]  /*177e0*/  SHFL.IDX P6, R14, R13, R12, R11 ;  /* 0x0000000c0d0e7389 */ /* 0x00006400000c000b */
[----:B01----:R-:W-:Y:S01]  /*177f0*/  ENDCOLLECTIVE ;  /* 0x000000000000791b */ /* 0x003fe20003800000 */
.L_x_14255:
        /* <DEDUP_REMOVED lines=16> */
.L_x_14256:
[----:B------:R-:W-:Y:S02]  /*17900*/  IMAD.MOV.U32 R13, RZ, RZ, R4 ;  /* 0x000000ffff0d7224 */ /* 0x000fe400078e0004 */
[----:B------:R-:W-:Y:S02]  /*17910*/  IMAD.MOV.U32 R12, RZ, RZ, 0x6 ;  /* 0x00000006ff0c7424 */ /* 0x000fe400078e00ff */
[----:B------:R-:W-:-:S07]  /*17920*/  IMAD.MOV.U32 R7, RZ, RZ, R14 ;  /* 0x000000ffff077224 */ /* 0x000fce00078e000e */
[----:B------:R-:W-:Y:S05]  /*17930*/  WARPSYNC.COLLECTIVE R15, `(.L_x_14257) ;  /* 0x000000000f087348 */ /* 0x000fea0003c00000 */
[----:B------:R0:W1:Y:S02]  /*17940*/  SHFL.IDX P6, R14, R13, R12, R11 ;  /* 0x0000000c0d0e7389 */ /* 0x00006400000c000b */
[----:B01----:R-:W-:Y:S01]  /*17950*/  ENDCOLLECTIVE ;  /* 0x000000000000791b */ /* 0x003fe20003800000 */
.L_x_14257:
        /* <DEDUP_REMOVED lines=16> */
.L_x_14258:
[----:B------:R-:W-:Y:S02]  /*17a60*/  IMAD.MOV.U32 R13, RZ, RZ, R4 ;  /* 0x000000ffff0d7224 */ /* 0x000fe400078e0004 */
[----:B------:R-:W-:Y:S02]  /*17a70*/  IMAD.MOV.U32 R12, RZ, RZ, 0x7 ;  /* 0x00000007ff0c7424 */ /* 0x000fe400078e00ff */
[----:B------:R-:W-:-:S07]  /*17a80*/  IMAD.MOV.U32 R7, RZ, RZ, R14 ;  /* 0x000000ffff077224 */ /* 0x000fce00078e000e */
[----:B------:R-:W-:Y:S05]  /*17a90*/  WARPSYNC.COLLECTIVE R15, `(.L_x_14259) ;  /* 0x000000000f087348 */ /* 0x000fea0003c00000 */
[----:B------:R0:W1:Y:S02]  /*17aa0*/  SHFL.IDX P6, R14, R13, R12, R11 ;  /* 0x0000000c0d0e7389 */ /* 0x00006400000c000b */
[----:B01----:R-:W-:Y:S01]  /*17ab0*/  ENDCOLLECTIVE ;  /* 0x000000000000791b */ /* 0x003fe20003800000 */
.L_x_14259:
        /* <DEDUP_REMOVED lines=11> */
.L_x_14260:
        /* <DEDUP_REMOVED lines=12> */
.L_x_14261:
        /* <DEDUP_REMOVED lines=12> */
.L_x_14262:
[----:B------:R-:W-:Y:S02]  /*17cf0*/  IMAD.MOV.U32 R13, RZ, RZ, R2 ;  /* 0x000000ffff0d7224 */ /* 0x000fe400078e0002 */
[----:B------:R-:W-:Y:S02]  /*17d00*/  IMAD.MOV.U32 R12, RZ, RZ, 0x1 ;  /* 0x00000001ff0c7424 */ /* 0x000fe400078e00ff */
[----:B------:R-:W-:-:S07]  /*17d10*/  IMAD.MOV.U32 R4, RZ, RZ, R14 ;  /* 0x000000ffff047224 */ /* 0x000fce00078e000e */
[----:B------:R-:W-:Y:S05]  /*17d20*/  WARPSYNC.COLLECTIVE R15, `(.L_x_14263) ;  /* 0x000000000f087348 */ /* 0x000fea0003c00000 */
[----:B------:R0:W1:Y:S02]  /*17d30*/  SHFL.IDX P6, R14, R13, R12, R11 ;  /* 0x0000000c0d0e7389 */ /* 0x00006400000c000b */
[----:B01----:R-:W-:Y:S01]  /*17d40*/  ENDCOLLECTIVE ;  /* 0x000000000000791b */ /* 0x003fe20003800000 */
.L_x_14263:
        /* <DEDUP_REMOVED lines=16> */
.L_x_14264:
[----:B------:R-:W-:Y:S02]  /*17e50*/  IMAD.MOV.U32 R13, RZ, RZ, R2 ;  /* 0x000000ffff0d7224 */ /* 0x000fe400078e0002 */
[----:B------:R-:W-:Y:S02]  /*17e60*/  IMAD.MOV.U32 R12, RZ, RZ, 0x2 ;  /* 0x00000002ff0c7424 */ /* 0x000fe400078e00ff */
[----:B------:R-:W-:-:S07]  /*17e70*/  IMAD.MOV.U32 R6, RZ, RZ, R14 ;  /* 0x000000ffff067224 */ /* 0x000fce00078e000e */
[----:B------:R-:W-:Y:S05]  /*17e80*/  WARPSYNC.COLLECTIVE R15, `(.L_x_14265) ;  /* 0x000000000f087348 */ /* 0x000fea0003c00000 */
[----:B------:R0:W1:Y:S02]  /*17e90*/  SHFL.IDX P6, R14, R13, R12, R11 ;  /* 0x0000000c0d0e7389 */ /* 0x00006400000c000b */
[----:B01----:R-:W-:Y:S01]  /*17ea0*/  ENDCOLLECTIVE ;  /* 0x000000000000791b */ /* 0x003fe20003800000 */
.L_x_14265:
[----:B------:R-:W-:-:S05]  /*17eb0*/  @!P1 LEA R6, P2, R29, R6, 0x1 ;  /* 0x000000061d069211 */ /* 0x000fca00078408ff */
[----:B------:R-:W-:Y:S01]  /*17ec0*/  @!P1 IMAD.X R0, RZ, RZ, R0, P2 ;  /* 0x000000ffff009224 */ /* 0x000fe200010e0600 */
        /* <DEDUP_REMOVED lines=11> */
.L_x_14266:
[----:B------:R-:W-:Y:S02]  /*17f80*/  IMAD.MOV.U32 R13, RZ, RZ, R2 ;  /* 0x000000ffff0d7224 */ /* 0x000fe400078e0002 */
[----:B------:R-:W-:Y:S02]  /*17f90*/  IMAD.MOV.U32 R12, RZ, RZ, 0x3 ;  /* 0x00000003ff0c7424 */ /* 0x000fe400078e00ff */
[----:B------:R-:W-:-:S07]  /*17fa0*/  IMAD.MOV.U32 R6, RZ, RZ, R14 ;  /* 0x000000ffff067224 */ /* 0x000fce00078e000e */
[----:B------:R-:W-:Y:S05]  /*17fb0*/  WARPSYNC.COLLECTIVE R15, `(.L_x_14267) ;  /* 0x000000000f087348 */ /* 0x000fea0003c00000 */
[----:B------:R0:W1:Y:S02]  /*17fc0*/  SHFL.IDX P6, R14, R13, R12, R11 ;  /* 0x0000000c0d0e7389 */ /* 0x00006400000c000b */
[----:B01----:R-:W-:Y:S01]  /*17fd0*/  ENDCOLLECTIVE ;  /* 0x000000000000791b */ /* 0x003fe20003800000 */
.L_x_14267:
        /* <DEDUP_REMOVED lines=12> */
.L_x_14268:
[----:B------:R-:W-:Y:S01]  /*180a0*/  IMAD.MOV.U32 R2, RZ, RZ, R14 ;  /* 0x000000ffff027224 */ /* 0x000fe200078e000e */
[----:B------:R-:W-:Y:S06]  /*180b0*/  BRA `(.L_x_14269) ;  /* 0xffffffb000fc7947 */ /* 0x000fec000383ffff */
.L_x_14171:
[----:B0-----:R0:W1:Y:S02]  /*180c0*/  SYNCS.PHASECHK.TRANS64.TRYWAIT P0, [R22+URZ+0x16820], R3 ;  /* 0x01682003160075a7 */ /* 0x001064000800017f */
[----:B-1----:R-:W-:Y:S05]  /*180d0*/  @!P0 NANOSLEEP.SYNCS 0x989680 ;  /* 0x009896800000895d */ /* 0x002fea0003900000 */
[----:B------:R-:W1:Y:S02]  /*180e0*/  @!P0 SYNCS.PHASECHK.TRANS64 P0, [R22+URZ+0x16820], R3 ;  /* 0x01682003160085a7 */ /* 0x000e64000800007f */
[----:B-1----:R-:W-:Y:S05]  /*180f0*/  @!P0 BRA `(.L_x_14171) ;  /* 0xfffffffc00f08947 */ /* 0x002fea000383ffff */
[----:B------:R-:W-:Y:S05]  /*18100*/  BRA `(.L_x_14270) ;  /* 0xffffffb400687947 */ /* 0x000fea000383ffff */
.L_x_14176:
[----:B0-----:R0:W1:Y:S02]  /*18110*/  SYNCS.PHASECHK.TRANS64.TRYWAIT P0, [R5+URZ+0x16840], R2 ;  /* 0x01684002050075a7 */ /* 0x001064000800017f */
[----:B-1----:R-:W-:Y:S05]  /*18120*/  @!P0 NANOSLEEP.SYNCS 0x989680 ;  /* 0x009896800000895d */ /* 0x002fea0003900000 */
[----:B------:R-:W1:Y:S02]  /*18130*/  @!P0 SYNCS.PHASECHK.TRANS64 P0, [R5+URZ+0x16840], R2 ;  /* 0x01684002050085a7 */ /* 0x000e64000800007f */
[----:B-1----:R-:W-:Y:S05]  /*18140*/  @!P0 BRA `(.L_x_14176) ;  /* 0xfffffffc00f08947 */ /* 0x002fea000383ffff */
[----:B------:R-:W-:Y:S05]  /*18150*/  BRA `(.L_x_14271) ;  /* 0xffffffb800307947 */ /* 0x000fea000383ffff */
.L_x_14177:
        /* <DEDUP_REMOVED lines=8> */
.L_x_14273:
[----:B------:R-:W-:Y:S05]  /*181e0*/  BSYNC B1 ;  /* 0x0000000000017941 */ /* 0x000fea0003800000 */
.L_x_14272:
        /* <DEDUP_REMOVED lines=9> */
.L_x_14274:
[----:B------:R-:W-:Y:S02]  /*18280*/  IMAD R9, R9, 0x2, R22 ;  /* 0x0000000209097824 */ /* 0x000fe400078e0216 */
[----:B------:R-:W-:Y:S02]  /*18290*/  IMAD.MOV.U32 R13, RZ, RZ, R10 ;  /* 0x000000ffff0d7224 */ /* 0x000fe400078e000a */
[----:B------:R-:W-:Y:S02]  /*182a0*/  IMAD.MOV.U32 R12, RZ, RZ, 0x1 ;  /* 0x00000001ff0c7424 */ /* 0x000fe400078e00ff */
[----:B------:R-:W-:-:S07]  /*182b0*/  IMAD.MOV.U32 R2, RZ, RZ, R14 ;  /* 0x000000ffff027224 */ /* 0x000fce00078e000e */
[----:B------:R-:W-:Y:S05]  /*182c0*/  WARPSYNC.COLLECTIVE R15, `(.L_x_14275) ;  /* 0x000000000f087348 */ /* 0x000fea0003c00000 */
[----:B------:R0:W1:Y:S02]  /*182d0*/  SHFL.IDX P6, R14, R13, R12, R11 ;  /* 0x0000000c0d0e7389 */ /* 0x00006400000c000b */
[----:B01----:R-:W-:Y:S01]  /*182e0*/  ENDCOLLECTIVE ;  /* 0x000000000000791b */ /* 0x003fe20003800000 */
.L_x_14275:
        /* <DEDUP_REMOVED lines=11> */
.L_x_14276:
[----:B------:R-:W-:Y:S02]  /*183a0*/  IMAD.MOV.U32 R13, RZ, RZ, R10 ;  /* 0x000000ffff0d7224 */ /* 0x000fe400078e000a */
[----:B------:R-:W-:Y:S02]  /*183b0*/  IMAD.MOV.U32 R12, RZ, RZ, 0x2 ;  /* 0x00000002ff0c7424 */ /* 0x000fe400078e00ff */
[----:B------:R-:W-:-:S07]  /*183c0*/  IMAD.MOV.U32 R2, RZ, RZ, R14 ;  /* 0x000000ffff027224 */ /* 0x000fce00078e000e */
[----:B------:R-:W-:Y:S05]  /*183d0*/  WARPSYNC.COLLECTIVE R15, `(.L_x_14277) ;  /* 0x000000000f087348 */ /* 0x000fea0003c00000 */
[----:B------:R0:W1:Y:S02]  /*183e0*/  SHFL.IDX P6, R14, R13, R12, R11 ;  /* 0x0000000c0d0e7389 */ /* 0x00006400000c000b */
[----:B01----:R-:W-:Y:S01]  /*183f0*/  ENDCOLLECTIVE ;  /* 0x000000000000791b */ /* 0x003fe20003800000 */
.L_x_14277:
        /* <DEDUP_REMOVED lines=11> */
.L_x_14278:
[----:B------:R-:W-:Y:S02]  /*184b0*/  IMAD.MOV.U32 R13, RZ, RZ, R10 ;  /* 0x000000ffff0d7224 */ /* 0x000fe400078e000a */
[----:B------:R-:W-:Y:S02]  /*184c0*/  IMAD.MOV.U32 R12, RZ, RZ, 0x3 ;  /* 0x00000003ff0c7424 */ /* 0x000fe400078e00ff */
[----:B------:R-:W-:-:S07]  /*184d0*/  IMAD.MOV.U32 R2, RZ, RZ, R14 ;  /* 0x000000ffff027224 */ /* 0x000fce00078e000e */
[----:B------:R-:W-:Y:S05]  /*184e0*/  WARPSYNC.COLLECTIVE R15, `(.L_x_14279) ;  /* 0x000000000f087348 */ /* 0x000fea0003c00000 */
[----:B------:R0:W1:Y:S02]  /*184f0*/  SHFL.IDX P6, R14, R13, R12, R11 ;  /* 0x0000000c0d0e7389 */ /* 0x00006400000c000b */
[----:B01----:R-:W-:Y:S01]  /*18500*/  ENDCOLLECTIVE ;  /* 0x000000000000791b */ /* 0x003fe20003800000 */
.L_x_14279:
        /* <DEDUP_REMOVED lines=11> */
.L_x_14280:
[----:B------:R-:W-:Y:S02]  /*185c0*/  IMAD.MOV.U32 R13, RZ, RZ, R10 ;  /* 0x000000ffff0d7224 */ /* 0x000fe400078e000a */
[----:B------:R-:W-:Y:S02]  /*185d0*/  IMAD.MOV.U32 R12, RZ, RZ, 0x4 ;  /* 0x00000004ff0c7424 */ /* 0x000fe400078e00ff */
[----:B------:R-:W-:-:S07]  /*185e0*/  IMAD.MOV.U32 R2, RZ, RZ, R14 ;  /* 0x000000ffff027224 */ /* 0x000fce00078e000e */
[----:B------:R-:W-:Y:S05]  /*185f0*/  WARPSYNC.COLLECTIVE R15, `(.L_x_14281) ;  /* 0x000000000f087348 */ /* 0x000fea0003c00000 */
[----:B------:R0:W1:Y:S02]  /*18600*/  SHFL.IDX P6, R14, R13, R12, R11 ;  /* 0x0000000c0d0e7389 */ /* 0x00006400000c000b */
[----:B01----:R-:W-:Y:S01]  /*18610*/  ENDCOLLECTIVE ;  /* 0x000000000000791b */ /* 0x003fe20003800000 */
.L_x_14281:
        /* <DEDUP_REMOVED lines=11> */
.L_x_14282:
[----:B------:R-:W-:Y:S02]  /*186d0*/  IMAD.MOV.U32 R13, RZ, RZ, R10 ;  /* 0x000000ffff0d7224 */ /* 0x000fe400078e000a */
[----:B------:R-:W-:Y:S02]  /*186e0*/  IMAD.MOV.U32 R12, RZ, RZ, 0x5 ;  /* 0x00000005ff0c7424 */ /* 0x000fe400078e00ff */
[----:B------:R-:W-:-:S07]  /*186f0*/  IMAD.MOV.U32 R2, RZ, RZ, R14 ;  /* 0x000000ffff027224 */ /* 0x000fce00078e000e */
[----:B------:R-:W-:Y:S05]  /*18700*/  WARPSYNC.COLLECTIVE R15, `(.L_x_14283) ;  /* 0x000000000f087348 */ /* 0x000fea0003c00000 */
[----:B------:R0:W1:Y:S02]  /*18710*/  SHFL.IDX P6, R14, R13, R12, R11 ;  /* 0x0000000c0d0e7389 */ /* 0x00006400000c000b */
[----:B01----:R-:W-:Y:S01]  /*18720*/  ENDCOLLECTIVE ;  /* 0x000000000000791b */ /* 0x003fe20003800000 */
.L_x_14283:
        /* <DEDUP_REMOVED lines=11> */
.L_x_14284:
[----:B------:R-:W-:Y:S02]  /*187e0*/  IMAD.MOV.U32 R13, RZ, RZ, R10 ;  /* 0x000000ffff0d7224 */ /* 0x000fe400078e000a */
[----:B------:R-:W-:Y:S02]  /*187f0*/  IMAD.MOV.U32 R12, RZ, RZ, 0x6 ;  /* 0x00000006ff0c7424 */ /* 0x000fe400078e00ff */
[----:B------:R-:W-:-:S07]  /*18800*/  IMAD.MOV.U32 R2, RZ, RZ, R14 ;  /* 0x000000ffff027224 */ /* 0x000fce00078e000e */
[----:B------:R-:W-:Y:S05]  /*18810*/  WARPSYNC.COLLECTIVE R15, `(.L_x_14285) ;  /* 0x000000000f087348 */ /* 0x000fea0003c00000 */
[----:B------:R0:W1:Y:S02]  /*18820*/  SHFL.IDX P6, R14, R13, R12, R11 ;  /* 0x0000000c0d0e7389 */ /* 0x00006400000c000b */
[----:B01----:R-:W-:Y:S01]  /*18830*/  ENDCOLLECTIVE ;  /* 0x000000000000791b */ /* 0x003fe20003800000 */
.L_x_14285:
        /* <DEDUP_REMOVED lines=11> */
.L_x_14286:
[----:B------:R-:W-:Y:S02]  /*188f0*/  IMAD.MOV.U32 R13, RZ, RZ, R10 ;  /* 0x000000ffff0d7224 */ /* 0x000fe400078e000a */
[----:B------:R-:W-:Y:S02]  /*18900*/  IMAD.MOV.U32 R12, RZ, RZ, 0x7 ;  /* 0x00000007ff0c7424 */ /* 0x000fe400078e00ff */
[----:B------:R-:W-:-:S07]  /*18910*/  IMAD.MOV.U32 R2, RZ, RZ, R14 ;  /* 0x000000ffff027224 */ /* 0x000fce00078e000e */
[----:B------:R-:W-:Y:S05]  /*18920*/  WARPSYNC.COLLECTIVE R15, `(.L_x_14287) ;  /* 0x000000000f087348 */ /* 0x000fea0003c00000 */
[----:B------:R0:W1:Y:S02]  /*18930*/  SHFL.IDX P6, R14, R13, R12, R11 ;  /* 0x0000000c0d0e7389 */ /* 0x00006400000c000b */
[----:B01----:R-:W-:Y:S01]  /*18940*/  ENDCOLLECTIVE ;  /* 0x000000000000791b */ /* 0x003fe20003800000 */
.L_x_14287:
        /* <DEDUP_REMOVED lines=11> */
.L_x_14288:
[----:B------:R-:W-:Y:S01]  /*18a00*/  IMAD.MOV.U32 R2, RZ, RZ, R14 ;  /* 0x000000ffff027224 */ /* 0x000fe200078e000e */
[----:B------:R-:W-:Y:S06]  /*18a10*/  BRA `(.L_x_14289) ;  /* 0xffffffb400107947 */ /* 0x000fec000383ffff */
.L_x_14182:
[----:B-1----:R1:W2:Y:S02]  /*18a20*/  SYNCS.PHASECHK.TRANS64.TRYWAIT P0, [R5+URZ+0x16860], R2 ;  /* 0x01686002050075a7 */ /* 0x0022a4000800017f */
[----:B--2---:R-:W-:Y:S05]  /*18a30*/  @!P0 NANOSLEEP.SYNCS 0x989680 ;  /* 0x009896800000895d */ /* 0x004fea0003900000 */
[----:B------:R-:W2:Y:S02]  /*18a40*/  @!P0 SYNCS.PHASECHK.TRANS64 P0, [R5+URZ+0x16860], R2 ;  /* 0x01686002050085a7 */ /* 0x000ea4000800007f */
[----:B--2---:R-:W-:Y:S05]  /*18a50*/  @!P0 BRA `(.L_x_14182) ;  /* 0xfffffffc00f08947 */ /* 0x004fea000383ffff */
[----:B------:R-:W-:Y:S05]  /*18a60*/  BRA `(.L_x_14290) ;  /* 0xffffffb400687947 */ /* 0x000fea000383ffff */
.L_x_14183:
        /* <DEDUP_REMOVED lines=8> */
.L_x_14292:
[----:B------:R-:W-:Y:S05]  /*18af0*/  BSYNC B1 ;  /* 0x0000000000017941 */ /* 0x000fea0003800000 */
.L_x_14291:
[----:B------:R-:W-:Y:S01]  /*18b00*/  IMAD.MOV.U32 R13, RZ, RZ, R17 ;  /* 0x000000ffff0d7224 */ /* 0x000fe200078e0011 */
[----:B------:R-:W-:Y:S01]  /*18b10*/  ISETP.LT.OR P2, PT, R8, 0x1, P1 ;  /* 0x000000010800780c */ /* 0x000fe20000f41670 */
        /* <DEDUP_REMOVED lines=8> */
.L_x_14293:
[----:B------:R-:W-:Y:S02]  /*18ba0*/  IMAD.MOV.U32 R13, RZ, RZ, R18 ;  /* 0x000000ffff0d7224 */ /* 0x000fe400078e0012 */
[----:B------:R-:W-:Y:S02]  /*18bb0*/  IMAD.MOV.U32 R12, RZ, RZ, 0x1 ;  /* 0x00000001ff0c7424 */ /* 0x000fe400078e00ff */
[----:B------:R-:W-:-:S07]  /*18bc0*/  IMAD.MOV.U32 R2, RZ, RZ, R14 ;  /* 0x000000ffff027224 */ /* 0x000fce00078e000e */
[----:B------:R-:W-:Y:S05]  /*18bd0*/  WARPSYNC.COLLECTIVE R15, `(.L_x_14294) ;  /* 0x000000000f087348 */ /* 0x000fea0003c00000 */
[----:B------:R0:W1:Y:S02]  /*18be0*/  SHFL.IDX P6, R14, R13, R12, R11 ;  /* 0x0000000c0d0e7389 */ /* 0x00006400000c000b */
[----:B01----:R-:W-:Y:S01]  /*18bf0*/  ENDCOLLECTIVE ;  /* 0x000000000000791b */ /* 0x003fe20003800000 */
.L_x_14294:
        /* <DEDUP_REMOVED lines=12> */
.L_x_14295:
[----:B------:R-:W-:Y:S02]  /*18cc0*/  IMAD.MOV.U32 R13, RZ, RZ, R18 ;  /* 0x000000ffff0d7224 */ /* 0x000fe400078e0012 */
[----:B------:R-:W-:Y:S02]  /*18cd0*/  IMAD.MOV.U32 R12, RZ, RZ, 0x2 ;  /* 0x00000002ff0c7424 */ /* 0x000fe400078e00ff */
[----:B------:R-:W-:-:S07]  /*18ce0*/  IMAD.MOV.U32 R2, RZ, RZ, R14 ;  /* 0x000000ffff027224 */ /* 0x000fce00078e000e */
[----:B------:R-:W-:Y:S05]  /*18cf0*/  WARPSYNC.COLLECTIVE R15, `(.L_x_14296) ;  /* 0x000000000f087348 */ /* 0x000fea0003c00000 */
[----:B------:R0:W1:Y:S02]  /*18d00*/  SHFL.IDX P6, R14, R13, R12, R11 ;  /* 0x0000000c0d0e7389 */ /* 0x00006400000c000b */
[----:B01----:R-:W-:Y:S01]  /*18d10*/  ENDCOLLECTIVE ;  /* 0x000000000000791b */ /* 0x003fe20003800000 */
.L_x_14296:
        /* <DEDUP_REMOVED lines=12> */
.L_x_14297:
[----:B------:R-:W-:Y:S02]  /*18de0*/  IMAD.MOV.U32 R13, RZ, RZ, R18 ;  /* 0x000000ffff0d7224 */ /* 0x000fe400078e0012 */
[----:B------:R-:W-:Y:S02]  /*18df0*/  IMAD.MOV.U32 R12, RZ, RZ, 0x3 ;  /* 0x00000003ff0c7424 */ /* 0x000fe400078e00ff */
[----:B------:R-:W-:-:S07]  /*18e00*/  IMAD.MOV.U32 R2, RZ, RZ, R14 ;  /* 0x000000ffff027224 */ /* 0x000fce00078e000e */
[----:B------:R-:W-:Y:S05]  /*18e10*/  WARPSYNC.COLLECTIVE R15, `(.L_x_14298) ;  /* 0x000000000f087348 */ /* 0x000fea0003c00000 */
[----:B------:R0:W1:Y:S02]  /*18e20*/  SHFL.IDX P6, R14, R13, R12, R11 ;  /* 0x0000000c0d0e7389 */ /* 0x00006400000c000b */
[----:B01----:R-:W-:Y:S01]  /*18e30*/  ENDCOLLECTIVE ;  /* 0x000000000000791b */ /* 0x003fe20003800000 */
.L_x_14298:
        /* <DEDUP_REMOVED lines=12> */
.L_x_14299:
[----:B------:R-:W-:Y:S02]  /*18f00*/  IMAD.MOV.U32 R13, RZ, RZ, R18 ;  /* 0x000000ffff0d7224 */ /* 0x000fe400078e0012 */
[----:B------:R-:W-:Y:S02]  /*18f10*/  IMAD.MOV.U32 R12, RZ, RZ, 0x4 ;  /* 0x00000004ff0c7424 */ /* 0x000fe400078e00ff */
[----:B------:R-:W-:-:S07]  /*18f20*/  IMAD.MOV.U32 R2, RZ, RZ, R14 ;  /* 0x000000ffff027224 */ /* 0x000fce00078e000e */
[----:B------:R-:W-:Y:S05]  /*18f30*/  WARPSYNC.COLLECTIVE R15, `(.L_x_14300) ;  /* 0x000000000f087348 */ /* 0x000fea0003c00000 */
[----:B------:R0:W1:Y:S02]  /*18f40*/  SHFL.IDX P6, R14, R13, R12, R11 ;  /* 0x0000000c0d0e7389 */ /* 0x00006400000c000b */
[----:B01----:R-:W-:Y:S01]  /*18f50*/  ENDCOLLECTIVE ;  /* 0x000000000000791b */ /* 0x003fe20003800000 */
.L_x_14300:
        /* <DEDUP_REMOVED lines=12> */
.L_x_14301:
[----:B------:R-:W-:Y:S02]  /*19020*/  IMAD.MOV.U32 R13, RZ, RZ, R18 ;  /* 0x000000ffff0d7224 */ /* 0x000fe400078e0012 */
[----:B------:R-:W-:Y:S02]  /*19030*/  IMAD.MOV.U32 R12, RZ, RZ, 0x5 ;  /* 0x00000005ff0c7424 */ /* 0x000fe400078e00ff */
[----:B------:R-:W-:-:S07]  /*19040*/  IMAD.MOV.U32 R2, RZ, RZ, R14 ;  /* 0x000000ffff027224 */ /* 0x000fce00078e000e */
[----:B------:R-:W-:Y:S05]  /*19050*/  WARPSYNC.COLLECTIVE R15, `(.L_x_14302) ;  /* 0x000000000f087348 */ /* 0x000fea0003c00000 */
[----:B------:R0:W1:Y:S02]  /*19060*/  SHFL.IDX P6, R14, R13, R12, R11 ;  /* 0x0000000c0d0e7389 */ /* 0x00006400000c000b */
[----:B01----:R-:W-:Y:S01]  /*19070*/  ENDCOLLECTIVE ;  /* 0x000000000000791b */ /* 0x003fe20003800000 */
.L_x_14302:
        /* <DEDUP_REMOVED lines=12> */
.L_x_14303:
[----:B------:R-:W-:Y:S02]  /*19140*/  IMAD.MOV.U32 R13, RZ, RZ, R18 ;  /* 0x000000ffff0d7224 */ /* 0x000fe400078e0012 */
[----:B------:R-:W-:Y:S02]  /*19150*/  IMAD.MOV.U32 R12, RZ, RZ, 0x6 ;  /* 0x00000006ff0c7424 */ /* 0x000fe400078e00ff */
[----:B------:R-:W-:-:S07]  /*19160*/  IMAD.MOV.U32 R2, RZ, RZ, R14 ;  /* 0x000000ffff027224 */ /* 0x000fce00078e000e */
[----:B------:R-:W-:Y:S05]  /*19170*/  WARPSYNC.COLLECTIVE R15, `(.L_x_14304) ;  /* 0x000000000f087348 */ /* 0x000fea0003c00000 */
[----:B------:R0:W1:Y:S02]  /*19180*/  SHFL.IDX P6, R14, R13, R12, R11 ;  /* 0x0000000c0d0e7389 */ /* 0x00006400000c000b */
[----:B01----:R-:W-:Y:S01]  /*19190*/  ENDCOLLECTIVE ;  /* 0x000000000000791b */ /* 0x003fe20003800000 */
.L_x_14304:
        /* <DEDUP_REMOVED lines=12> */
.L_x_14305:
[----:B------:R-:W-:Y:S02]  /*19260*/  IMAD.MOV.U32 R13, RZ, RZ, R18 ;  /* 0x000000ffff0d7224 */ /* 0x000fe400078e0012 */
[----:B------:R-:W-:Y:S02]  /*19270*/  IMAD.MOV.U32 R12, RZ, RZ, 0x7 ;  /* 0x00000007ff0c7424 */ /* 0x000fe400078e00ff */
[----:B------:R-:W-:-:S07]  /*19280*/  IMAD.MOV.U32 R2, RZ, RZ, R14 ;  /* 0x000000ffff027224 */ /* 0x000fce00078e000e */
[----:B------:R-:W-:Y:S05]  /*19290*/  WARPSYNC.COLLECTIVE R15, `(.L_x_14306) ;  /* 0x000000000f087348 */ /* 0x000fea0003c00000 */
[----:B------:R0:W1:Y:S02]  /*192a0*/  SHFL.IDX P6, R14, R13, R12, R11 ;  /* 0x0000000c0d0e7389 */ /* 0x00006400000c000b */
[----:B01----:R-:W-:Y:S01]  /*192b0*/  ENDCOLLECTIVE ;  /* 0x000000000000791b */ /* 0x003fe20003800000 */
.L_x_14306:
        /* <DEDUP_REMOVED lines=11> */
.L_x_14307:
[----:B------:R-:W-:Y:S01]  /*19370*/  IMAD.MOV.U32 R2, RZ, RZ, R14 ;  /* 0x000000ffff027224 */ /* 0x000fe200078e000e */
[----:B------:R-:W-:Y:S06]  /*19380*/  BRA `(.L_x_14308) ;  /* 0xffffffb000187947 */ /* 0x000fec000383ffff */
.L_x_14191:
[----:B0-----:R0:W1:Y:S02]  /*19390*/  SYNCS.PHASECHK.TRANS64.TRYWAIT P0, [R0+URZ+0x16860], R3 ;  /* 0x01686003000075a7 */ /* 0x001064000800017f */
[----:B-1----:R-:W-:Y:S05]  /*193a0*/  @!P0 NANOSLEEP.SYNCS 0x989680 ;  /* 0x009896800000895d */ /* 0x002fea0003900000 */
[----:B------:R-:W1:Y:S02]  /*193b0*/  @!P0 SYNCS.PHASECHK.TRANS64 P0, [R0+URZ+0x16860], R3 ;  /* 0x01686003000085a7 */ /* 0x000e64000800007f */
[----:B-1----:R-:W-:Y:S05]  /*193c0*/  @!P0 BRA `(.L_x_14191) ;  /* 0xfffffffc00f08947 */ /* 0x002fea000383ffff */
[----:B------:R-:W-:Y:S05]  /*193d0*/  BRA `(.L_x_14309) ;  /* 0xffffffb4002c7947 */ /* 0x000fea000383ffff */
.L_x_14192:
        /* <DEDUP_REMOVED lines=8> */
.L_x_14311:
[----:B------:R-:W-:Y:S05]  /*19460*/  BSYNC B0 ;  /* 0x0000000000007941 */ /* 0x000fea0003800000 */
.L_x_14310:
        /* <DEDUP_REMOVED lines=9> */
.L_x_14312:
        /* <DEDUP_REMOVED lines=10> */
.L_x_14313:
        /* <DEDUP_REMOVED lines=11> */
.L_x_14314:
[----:B------:R-:W-:Y:S02]  /*19650*/  IMAD.MOV.U32 R13, RZ, RZ, R18 ;  /* 0x000000ffff0d7224 */ /* 0x000fe400078e0012 */
[----:B------:R-:W-:Y:S02]  /*19660*/  IMAD.MOV.U32 R12, RZ, RZ, 0x2 ;  /* 0x00000002ff0c7424 */ /* 0x000fe400078e00ff */
[----:B------:R-:W-:-:S07]  /*19670*/  IMAD.MOV.U32 R9, RZ, RZ, R14 ;  /* 0x000000ffff097224 */ /* 0x000fce00078e000e */
[----:B------:R-:W-:Y:S05]  /*19680*/  WARPSYNC.COLLECTIVE R15, `(.L_x_14315) ;  /* 0x000000000f087348 */ /* 0x000fea0003c00000 */
[----:B------:R0:W1:Y:S02]  /*19690*/  SHFL.IDX P6, R14, R13, R12, R11 ;  /* 0x0000000c0d0e7389 */ /* 0x00006400000c000b */
[----:B01----:R-:W-:Y:S01]  /*196a0*/  ENDCOLLECTIVE ;  /* 0x000000000000791b */ /* 0x003fe20003800000 */
.L_x_14315:
        /* <DEDUP_REMOVED lines=12> */
.L_x_14316:
[----:B------:R-:W-:Y:S02]  /*19770*/  IMAD.MOV.U32 R13, RZ, RZ, R18 ;  /* 0x000000ffff0d7224 */ /* 0x000fe400078e0012 */
[----:B------:R-:W-:Y:S02]  /*19780*/  IMAD.MOV.U32 R12, RZ, RZ, 0x3 ;  /* 0x00000003ff0c7424 */ /* 0x000fe400078e00ff */
[----:B------:R-:W-:-:S07]  /*19790*/  IMAD.MOV.U32 R10, RZ, RZ, R14 ;  /* 0x000000ffff0a7224 */ /* 0x000fce00078e000e */
[----:B------:R-:W-:Y:S05]  /*197a0*/  WARPSYNC.COLLECTIVE R15, `(.L_x_14317) ;  /* 0x000000000f087348 */ /* 0x000fea0003c00000 */
[----:B------:R0:W1:Y:S02]  /*197b0*/  SHFL.IDX P6, R14, R13, R12, R11 ;  /* 0x0000000c0d0e7389 */ /* 0x00006400000c000b */
[----:B01----:R-:W-:Y:S01]  /*197c0*/  ENDCOLLECTIVE ;  /* 0x000000000000791b */ /* 0x003fe20003800000 */
.L_x_14317:
        /* <DEDUP_REMOVED lines=12> */
.L_x_14318:
[----:B------:R-:W-:Y:S02]  /*19890*/  IMAD.MOV.U32 R13, RZ, RZ, R18 ;  /* 0x000000ffff0d7224 */ /* 0x000fe400078e0012 */
[----:B------:R-:W-:Y:S02]  /*198a0*/  IMAD.MOV.U32 R12, RZ, RZ, 0x4 ;  /* 0x00000004ff0c7424 */ /* 0x000fe400078e00ff */
[----:B------:R-:W-:-:S07]  /*198b0*/  IMAD.MOV.U32 R9, RZ, RZ, R14 ;  /* 0x000000ffff097224 */ /* 0x000fce00078e000e */
[----:B------:R-:W-:Y:S05]  /*198c0*/  WARPSYNC.COLLECTIVE R15, `(.L_x_14319) ;  /* 0x000000000f087348 */ /* 0x000fea0003c00000 */
[----:B------:R0:W1:Y:S02]  /*198d0*/  SHFL.IDX P6, R14, R13, R12, R11 ;  /* 0x0000000c0d0e7389 */ /* 0x00006400000c000b */
[----:B01----:R-:W-:Y:S01]  /*198e0*/  ENDCOLLECTIVE ;  /* 0x000000000000791b */ /* 0x003fe20003800000 */
.L_x_14319:
        /* <DEDUP_REMOVED lines=12> */
.L_x_14320:
[----:B------:R-:W-:Y:S02]  /*199b0*/  IMAD.MOV.U32 R13, RZ, RZ, R18 ;  /* 0x000000ffff0d7224 */ /* 0x000fe400078e0012 */
[----:B------:R-:W-:Y:S02]  /*199c0*/  IMAD.MOV.U32 R12, RZ, RZ, 0x5 ;  /* 0x00000005ff0c7424 */ /* 0x000fe400078e00ff */
[----:B------:R-:W-:-:S07]  /*199d0*/  IMAD.MOV.U32 R10, RZ, RZ, R14 ;  /* 0x000000ffff0a7224 */ /* 0x000fce00078e000e */
[----:B------:R-:W-:Y:S05]  /*199e0*/  WARPSYNC.COLLECTIVE R15, `(.L_x_14321) ;  /* 0x000000000f087348 */ /* 0x000fea0003c00000 */
[----:B------:R0:W1:Y:S02]  /*199f0*/  SHFL.IDX P6, R14, R13, R12, R11 ;  /* 0x0000000c0d0e7389 */ /* 0x00006400000c000b */
[----:B01----:R-:W-:Y:S01]  /*19a00*/  ENDCOLLECTIVE ;  /* 0x000000000000791b */ /* 0x003fe20003800000 */
.L_x_14321:
        /* <DEDUP_REMOVED lines=12> */
.L_x_14322:
[----:B------:R-:W-:Y:S02]  /*19ad0*/  IMAD.MOV.U32 R13, RZ, RZ, R18 ;  /* 0x000000ffff0d7224 */ /* 0x000fe400078e0012 */
[----:B------:R-:W-:Y:S02]  /*19ae0*/  IMAD.MOV.U32 R12, RZ, RZ, 0x6 ;  /* 0x00000006ff0c7424 */ /* 0x000fe400078e00ff */
[----:B------:R-:W-:-:S07]  /*19af0*/  IMAD.MOV.U32 R9, RZ, RZ, R14 ;  /* 0x000000ffff097224 */ /* 0x000fce00078e000e */
[----:B------:R-:W-:Y:S05]  /*19b00*/  WARPSYNC.COLLECTIVE R15, `(.L_x_14323) ;  /* 0x000000000f087348 */ /* 0x000fea0003c00000 */
[----:B------:R0:W1:Y:S02]  /*19b10*/  SHFL.IDX P6, R14, R13, R12, R11 ;  /* 0x0000000c0d0e7389 */ /* 0x00006400000c000b */
[----:B01----:R-:W-:Y:S01]  /*19b20*/  ENDCOLLECTIVE ;  /* 0x000000000000791b */ /* 0x003fe20003800000 */
.L_x_14323:
        /* <DEDUP_REMOVED lines=12> */
.L_x_14324:
[----:B------:R-:W-:Y:S02]  /*19bf0*/  IMAD.MOV.U32 R13, RZ, RZ, R18 ;  /* 0x000000ffff0d7224 */ /* 0x000fe400078e0012 */
[----:B------:R-:W-:Y:S01]  /*19c00*/  IMAD.MOV.U32 R12, RZ, RZ, 0x7 ;  /* 0x00000007ff0c7424 */ /* 0x000fe200078e00ff */
[----:B------:R-:W-:-:S13]  /*19c10*/  IADD3 R2, P1, R14, R5, RZ ;  /* 0x000000050e027210 */ /* 0x000fda0007f3e0ff */
[----:B------:R-:W-:Y:S05]  /*19c20*/  WARPSYNC.COLLECTIVE R15, `(.L_x_14325) ;  /* 0x000000000f087348 */ /* 0x000fea0003c00000 */
[----:B------:R0:W1:Y:S02]  /*19c30*/  SHFL.IDX P6, R14, R13, R12, R11 ;  /* 0x0000000c0d0e7389 */ /* 0x00006400000c000b */
[----:B01----:R-:W-:Y:S01]  /*19c40*/  ENDCOLLECTIVE ;  /* 0x000000000000791b */ /* 0x003fe20003800000 */
.L_x_14325:
        /* <DEDUP_REMOVED lines=10> */
.L_x_14326:
[----:B------:R-:W-:Y:S05]  /*19cf0*/  BRA `(.L_x_14327) ;  /* 0xffffffac00dc7947 */ /* 0x000fea000383ffff */
.L_x_14197:
        /* <DEDUP_REMOVED lines=8> */
.L_x_14329:
[----:B------:R-:W-:Y:S05]  /*19d80*/  BSYNC B0 ;  /* 0x0000000000007941 */ /* 0x000fea0003800000 */
.L_x_14328:
        /* <DEDUP_REMOVED lines=9> */
.L_x_14330:
        /* <DEDUP_REMOVED lines=23> */
.L_x_14331:
[----:B------:R-:W-:Y:S01]  /*19f90*/  IMAD.MOV.U32 R12, RZ, RZ, 0x2 ;  /* 0x00000002ff0c7424 */ /* 0x000fe200078e00ff */
[----:B------:R-:W-:-:S05]  /*19fa0*/  SEL R4, R14, RZ, P1 ;  /* 0x000000ff0e047207 */ /* 0x000fca0000800000 */
[----:B------:R-:W-:-:S04]  /*19fb0*/  IMAD.IADD R4, R13, 0x1, R4 ;  /* 0x000000010d047824 */ /* 0x000fc800078e0204 */
[----:B------:R-:W-:-:S07]  /*19fc0*/  IMAD.MOV.U32 R13, RZ, RZ, R4 ;  /* 0x000000ffff0d7224 */ /* 0x000fce00078e0004 */
[----:B------:R-:W-:Y:S05]  /*19fd0*/  WARPSYNC.COLLECTIVE R15, `(.L_x_14332) ;  /* 0x000000000f087348 */ /* 0x000fea0003c00000 */
[----:B------:R0:W1:Y:S02]  /*19fe0*/  SHFL.UP P6, R14, R13, R12, R11 ;  /* 0x0400000c0d0e7389 */ /* 0x00006400000c000b */
[----:B01----:R-:W-:Y:S01]  /*19ff0*/  ENDCOLLECTIVE ;  /* 0x000000000000791b */ /* 0x003fe20003800000 */
.L_x_14332:
[----:B------:R-:W-:Y:S01]  /*1a000*/  IMAD.MOV.U32 R12, RZ, RZ, 0x4 ;  /* 0x00000004ff0c7424 */ /* 0x000fe200078e00ff */
[----:B------:R-:W-:-:S05]  /*1a010*/  SEL R3, R14, RZ, P2 ;  /* 0x000000ff0e037207 */ /* 0x000fca0001000000 */
[----:B------:R-:W-:-:S04]  /*1a020*/  IMAD.IADD R2, R4, 0x1, R3 ;  /* 0x0000000104027824 */ /* 0x000fc800078e0203 */
[----:B------:R-:W-:-:S07]  /*1a030*/  IMAD.MOV.U32 R13, RZ, RZ, R2 ;  /* 0x000000ffff0d7224 */ /* 0x000fce00078e0002 */
[----:B------:R-:W-:Y:S05]  /*1a040*/  WARPSYNC.COLLECTIVE R15, `(.L_x_14333) ;  /* 0x000000000f087348 */ /* 0x000fea0003c00000 */
[----:B------:R0:W1:Y:S02]  /*1a050*/  SHFL.UP P6, R14, R13, R12, R11 ;  /* 0x0400000c0d0e7389 */ /* 0x00006400000c000b */
[----:B01----:R-:W-:Y:S01]  /*1a060*/  ENDCOLLECTIVE ;  /* 0x000000000000791b */ /* 0x003fe20003800000 */
.L_x_14333:
[----:B------:R-:W-:Y:S01]  /*1a070*/  IMAD.MOV.U32 R12, RZ, RZ, 0x8 ;  /* 0x00000008ff0c7424 */ /* 0x000fe200078e00ff */
[----:B------:R-:W-:-:S05]  /*1a080*/  SEL R3, R14, RZ, P3 ;  /* 0x000000ff0e037207 */ /* 0x000fca0001800000 */
[----:B------:R-:W-:-:S04]  /*1a090*/  IMAD.IADD R3, R2, 0x1, R3 ;  /* 0x0000000102037824 */ /* 0x000fc800078e0203 */
[----:B------:R-:W-:-:S07]  /*1a0a0*/  IMAD.MOV.U32 R13, RZ, RZ, R3 ;  /* 0x000000ffff0d7224 */ /* 0x000fce00078e0003 */
[----:B------:R-:W-:Y:S05]  /*1a0b0*/  WARPSYNC.COLLECTIVE R15, `(.L_x_14334) ;  /* 0x000000000f087348 */ /* 0x000fea0003c00000 */
[----:B------:R0:W1:Y:S02]  /*1a0c0*/  SHFL.UP P6, R14, R13, R12, R11 ;  /* 0x0400000c0d0e7389 */ /* 0x00006400000c000b */
[----:B01----:R-:W-:Y:S01]  /*1a0d0*/  ENDCOLLECTIVE ;  /* 0x000000000000791b */ /* 0x003fe20003800000 */
.L_x_14334:
[----:B------:R-:W-:Y:S01]  /*1a0e0*/  IMAD.MOV.U32 R12, RZ, RZ, 0x10 ;  /* 0x00000010ff0c7424 */ /* 0x000fe200078e00ff */
[----:B------:R-:W-:-:S05]  /*1a0f0*/  SEL R4, R14, RZ, P4 ;  /* 0x000000ff0e047207 */ /* 0x000fca0002000000 */
[----:B------:R-:W-:-:S04]  /*1a100*/  IMAD.IADD R4, R3, 0x1, R4 ;  /* 0x0000000103047824 */ /* 0x000fc800078e0204 */
[----:B------:R-:W-:-:S07]  /*1a110*/  IMAD.MOV.U32 R13, RZ, RZ, R4 ;  /* 0x000000ffff0d7224 */ /* 0x000fce00078e0004 */
[----:B------:R-:W-:Y:S05]  /*1a120*/  WARPSYNC.COLLECTIVE R15, `(.L_x_14335) ;  /* 0x000000000f087348 */ /* 0x000fea0003c00000 */
[----:B------:R0:W1:Y:S02]  /*1a130*/  SHFL.UP P6, R14, R13, R12, R11 ;  /* 0x0400000c0d0e7389 */ /* 0x00006400000c000b */
[----:B01----:R-:W-:Y:S01]  /*1a140*/  ENDCOLLECTIVE ;  /* 0x000000000000791b */ /* 0x003fe20003800000 */
.L_x_14335:
        /* <DEDUP_REMOVED lines=8> */
.L_x_14336:
[----:B------:R-:W-:Y:S05]  /*1a1d0*/  BRA `(.L_x_14337) ;  /* 0xffffffac00e87947 */ /* 0x000fea000383ffff */
.L_x_14200:
[----:B------:R-:W-:Y:S01]  /*1a1e0*/  BSSY B0, `(.L_x_14338) ;  /* 0x0000007000007945 */ /* 0x000fe20003800000 */
[----:B------:R-:W-:Y:S02]  /*1a1f0*/  IMAD.MOV.U32 R12, RZ, RZ, 0x1 ;  /* 0x00000001ff0c7424 */ /* 0x000fe400078e00ff */
[----:B------:R-:W-:Y:S02]  /*1a200*/  IMAD.MOV.U32 R11, RZ, RZ, RZ ;  /* 0x000000ffff0b7224 */ /* 0x000fe400078e00ff */
[----:B------:R-:W-:-:S07]  /*1a210*/  IMAD.MOV.U32 R15, RZ, RZ, -0x1 ;  /* 0xffffffffff0f7424 */ /* 0x000fce00078e00ff */
[----:B------:R-:W-:Y:S05]  /*1a220*/  WARPSYNC.COLLECTIVE R15, `(.L_x_14339) ;  /* 0x000000000f087348 */ /* 0x000fea0003c00000 */
[----:B------:R0:W1:Y:S02]  /*1a230*/  SHFL.UP P6, R14, R13, R12, R11 ;  /* 0x0400000c0d0e7389 */ /* 0x00006400000c000b */
[----:B01----:R-:W-:Y:S01]  /*1a240*/  ENDCOLLECTIVE ;  /* 0x000000000000791b */ /* 0x003fe20003800000 */
.L_x_14339:
[----:B------:R-:W-:Y:S05]  /*1a250*/  BSYNC B0 ;  /* 0x0000000000007941 */ /* 0x000fea0003800000 */
.L_x_14338:
        /* <DEDUP_REMOVED lines=8> */
.L_x_14340:
[----:B------:R-:W-:Y:S01]  /*1a2e0*/  IMAD.MOV.U32 R12, RZ, RZ, 0x4 ;  /* 0x00000004ff0c7424 */ /* 0x000fe200078e00ff */
[----:B------:R-:W-:-:S05]  /*1a2f0*/  SEL R2, R14, RZ, P2 ;  /* 0x000000ff0e027207 */ /* 0x000fca0001000000 */
[----:B------:R-:W-:-:S04]  /*1a300*/  IMAD.IADD R2, R13, 0x1, R2 ;  /* 0x000000010d027824 */ /* 0x000fc800078e0202 */
[----:B------:R-:W-:-:S07]  /*1a310*/  IMAD.MOV.U32 R13, RZ, RZ, R2 ;  /* 0x000000ffff0d7224 */ /* 0x000fce00078e0002 */
[----:B------:R-:W-:Y:S05]  /*1a320*/  WARPSYNC.COLLECTIVE R15, `(.L_x_14341) ;  /* 0x000000000f087348 */ /* 0x000fea0003c00000 */
[----:B------:R0:W1:Y:S02]  /*1a330*/  SHFL.UP P6, R14, R13, R12, R11 ;  /* 0x0400000c0d0e7389 */ /* 0x00006400000c000b */
[----:B01----:R-:W-:Y:S01]  /*1a340*/  ENDCOLLECTIVE ;  /* 0x000000000000791b */ /* 0x003fe20003800000 */
.L_x_14341:
[----:B------:R-:W-:Y:S01]  /*1a350*/  IMAD.MOV.U32 R12, RZ, RZ, 0x8 ;  /* 0x00000008ff0c7424 */ /* 0x000fe200078e00ff */
[----:B------:R-:W-:-:S05]  /*1a360*/  SEL R3, R14, RZ, P3 ;  /* 0x000000ff0e037207 */ /* 0x000fca0001800000 */
[----:B------:R-:W-:-:S04]  /*1a370*/  IMAD.IADD R3, R2, 0x1, R3 ;  /* 0x0000000102037824 */ /* 0x000fc800078e0203 */
[----:B------:R-:W-:-:S07]  /*1a380*/  IMAD.MOV.U32 R13, RZ, RZ, R3 ;  /* 0x000000ffff0d7224 */ /* 0x000fce00078e0003 */
[----:B------:R-:W-:Y:S05]  /*1a390*/  WARPSYNC.COLLECTIVE R15, `(.L_x_14342) ;  /* 0x000000000f087348 */ /* 0x000fea0003c00000 */
[----:B------:R0:W1:Y:S02]  /*1a3a0*/  SHFL.UP P6, R14, R13, R12, R11 ;  /* 0x0400000c0d0e7389 */ /* 0x00006400000c000b */
[----:B01----:R-:W-:Y:S01]  /*1a3b0*/  ENDCOLLECTIVE ;  /* 0x000000000000791b */ /* 0x003fe20003800000 */
.L_x_14342:
[----:B------:R-:W-:Y:S01]  /*1a3c0*/  IMAD.MOV.U32 R12, RZ, RZ, 0x10 ;  /* 0x00000010ff0c7424 */ /* 0x000fe200078e00ff */
[----:B------:R-:W-:-:S05]  /*1a3d0*/  SEL R4, R14, RZ, P4 ;  /* 0x000000ff0e047207 */ /* 0x000fca0002000000 */
[----:B------:R-:W-:-:S04]  /*1a3e0*/  IMAD.IADD R4, R3, 0x1, R4 ;  /* 0x0000000103047824 */ /* 0x000fc800078e0204 */
[----:B------:R-:W-:-:S07]  /*1a3f0*/  IMAD.MOV.U32 R13, RZ, RZ, R4 ;  /* 0x000000ffff0d7224 */ /* 0x000fce00078e0004 */
[----:B------:R-:W-:Y:S05]  /*1a400*/  WARPSYNC.COLLECTIVE R15, `(.L_x_14343) ;  /* 0x000000000f087348 */ /* 0x000fea0003c00000 */
[----:B------:R0:W1:Y:S02]  /*1a410*/  SHFL.UP P6, R14, R13, R12, R11 ;  /* 0x0400000c0d0e7389 */ /* 0x00006400000c000b */
[----:B01----:R-:W-:Y:S01]  /*1a420*/  ENDCOLLECTIVE ;  /* 0x000000000000791b */ /* 0x003fe20003800000 */
.L_x_14343:
        /* <DEDUP_REMOVED lines=8> */
.L_x_14344:
[----:B------:R-:W-:Y:S05]  /*1a4b0*/  BRA `(.L_x_14345) ;  /* 0xffffffac00d47947 */ /* 0x000fea000383ffff */
.L_x_14202:
[----:B------:R-:W-:Y:S01]  /*1a4c0*/  BSSY B0, `(.L_x_14346) ;  /* 0x0000006000007945 */ /* 0x000fe20003800000 */
[----:B------:R-:W-:Y:S01]  /*1a4d0*/  PLOP3.LUT P6, PT, P6, PT, PT, 0x8, 0x0 ;  /* 0x000000000000781c */ /* 0x000fe200037ce170 */
[----:B------:R-:W-:-:S12]  /*1a4e0*/  IMAD.MOV.U32 R15, RZ, RZ, -0x1 ;  /* 0xffffffffff0f7424 */ /* 0x000fd800078e00ff */
[----:B0-----:R-:W-:Y:S05]  /*1a4f0*/  WARPSYNC.COLLECTIVE R15, `(.L_x_14347) ;  /* 0x000000000f087348 */ /* 0x001fea0003c00000 */
[----:B------:R-:W-:Y:S01]  /*1a500*/  VOTE.ANY R14, PT, P6 ;  /* 0x00000000000e7806 */ /* 0x000fe200030e0100 */
[----:B0-----:R-:W-:Y:S06]  /*1a510*/  ENDCOLLECTIVE ;  /* 0x000000000000791b */ /* 0x001fec0003800000 */
.L_x_14347:
[----:B------:R-:W-:Y:S05]  /*1a520*/  BSYNC B0 ;  /* 0x0000000000007941 */ /* 0x000fea0003800000 */
.L_x_14346:
        /* <DEDUP_REMOVED lines=10> */
.L_x_14348:
[----:B------:R-:W-:Y:S02]  /*1a5d0*/  IMAD.MOV.U32 R13, RZ, RZ, R5 ;  /* 0x000000ffff0d7224 */ /* 0x000fe400078e0005 */
[----:B------:R-:W-:-:S07]  /*1a5e0*/  IMAD.MOV.U32 R17, RZ, RZ, R14 ;  /* 0x000000ffff117224 */ /* 0x000fce00078e000e */
[----:B------:R-:W-:Y:S05]  /*1a5f0*/  WARPSYNC.COLLECTIVE R15, `(.L_x_14349) ;  /* 0x000000000f087348 */ /* 0x000fea0003c00000 */
[----:B------:R0:W1:Y:S02]  /*1a600*/  SHFL.IDX P6, R14, R13, R12, R11 ;  /* 0x0000000c0d0e7389 */ /* 0x00006400000c000b */
[----:B01----:R-:W-:Y:S01]  /*1a610*/  ENDCOLLECTIVE ;  /* 0x000000000000791b */ /* 0x003fe20003800000 */
.L_x_14349:
[----:B------:R-:W-:Y:S01]  /*1a620*/  IMAD.MOV.U32 R5, RZ, RZ, R14 ;  /* 0x000000ffff057224 */ /* 0x000fe200078e000e */
[----:B------:R-:W-:Y:S06]  /*1a630*/  BRA `(.L_x_14350) ;  /* 0xffffffac00b47947 */ /* 0x000fec000383ffff */
.L_x_14204:
[----:B------:R-:W-:Y:S01]  /*1a640*/  BSSY B0, `(.L_x_14351) ;  /* 0x0000007000007945 */ /* 0x000fe20003800000 */
[----:B------:R-:W-:Y:S02]  /*1a650*/  IMAD.MOV.U32 R13, RZ, RZ, R2 ;  /* 0x000000ffff0d7224 */ /* 0x000fe400078e0002 */
[----:B------:R-:W-:Y:S02]  /*1a660*/  IMAD.MOV.U32 R11, RZ, RZ, 0x1f ;  /* 0x0000001fff0b7424 */ /* 0x000fe400078e00ff */
[----:B------:R-:W-:-:S07]  /*1a670*/  IMAD.MOV.U32 R15, RZ, RZ, -0x1 ;  /* 0xffffffffff0f7424 */ /* 0x000fce00078e00ff */
[----:B0123--:R-:W-:Y:S05]  /*1a680*/  WARPSYNC.COLLECTIVE R15, `(.L_x_14352) ;  /* 0x000000000f087348 */ /* 0x00ffea0003c00000 */
[----:B------:R4:W0:Y:S02]  /*1a690*/  SHFL.IDX P6, R14, R13, R12, R11 ;  /* 0x0000000c0d0e7389 */ /* 0x00082400000c000b */
[----:B01234-:R-:W-:Y:S01]  /*1a6a0*/  ENDCOLLECTIVE ;  /* 0x000000000000791b */ /* 0x01ffe20003800000 */
.L_x_14352:
[----:B------:R-:W-:Y:S05]  /*1a6b0*/  BSYNC B0 ;  /* 0x0000000000007941 */ /* 0x000fea0003800000 */
.L_x_14351:
[----:B------:R-:W-:Y:S01]  /*1a6c0*/  IMAD.MOV.U32 R16, RZ, RZ, R14 ;  /* 0x000000ffff107224 */ /* 0x000fe200078e000e */
[----:B------:R-:W-:Y:S06]  /*1a6d0*/  BRA `(.L_x_14203) ;  /* 0xffffffac00a47947 */ /* 0x000fec000383ffff */
.L_x_14210:
[----:B0-----:R0:W2:Y:S02]  /*1a6e0*/  SYNCS.PHASECHK.TRANS64.TRYWAIT P0, [R4+URZ+0x16820], R0 ;  /* 0x01682000040075a7 */ /* 0x0010a4000800017f */
[----:B--2---:R-:W-:Y:S05]  /*1a6f0*/  @!P0 NANOSLEEP.SYNCS 0x989680 ;  /* 0x009896800000895d */ /* 0x004fea0003900000 */
[----:B------:R-:W2:Y:S02]  /*1a700*/  @!P0 SYNCS.PHASECHK.TRANS64 P0, [R4+URZ+0x16820], R0 ;  /* 0x01682000040085a7 */ /* 0x000ea4000800007f */
[----:B--2---:R-:W-:Y:S05]  /*1a710*/  @!P0 BRA `(.L_x_14210) ;  /* 0xfffffffc00f08947 */ /* 0x004fea000383ffff */
[----:B------:R-:W-:Y:S05]  /*1a720*/  BRA `(.L_x_14353) ;  /* 0xffffffb400fc7947 */ /* 0x000fea000383ffff */
.L_x_14211:
        /* <DEDUP_REMOVED lines=11> */
.L_x_14355:
[----:B------:R-:W-:Y:S05]  /*1a7e0*/  BSYNC B0 ;  /* 0x0000000000007941 */ /* 0x000fea0003800000 */
.L_x_14354:
[----:B------:R-:W-:Y:S05]  /*1a7f0*/  BRA `(.L_x_14356) ;  /* 0xffffffb400e47947 */ /* 0x000fea000383ffff */
.L_x_14214:
[----:B------:R-:W-:Y:S01]  /*1a800*/  BSSY B1, `(.L_x_14357) ;  /* 0x0000006000017945 */ /* 0x000fe20003800000 */
[----:B------:R-:W-:-:S07]  /*1a810*/  IMAD.MOV.U32 R15, RZ, RZ, -0x1 ;  /* 0xffffffffff0f7424 */ /* 0x000fce00078e00ff */
[----:B01----:R-:W-:Y:S05]  /*1a820*/  WARPSYNC.COLLECTIVE R15, `(.L_x_14358) ;  /* 0x000000000f0c7348 */ /* 0x003fea0003c00000 */
[----:B------:R-:W-:Y:S02]  /*1a830*/  ELECT P6, UR62, PT ;  /* 0x00000000003e782f */ /* 0x000fe400038c0000 */
[----:B------:R-:W-:Y:S01]  /*1a840*/  MOV R14, UR62 ;  /* 0x0000003e000e7c02 */ /* 0x000fe20008000f00 */
[----:B01----:R-:W-:Y:S10]  /*1a850*/  ENDCOLLECTIVE ;  /* 0x000000000000791b */ /* 0x003ff40003800000 */
.L_x_14358:
[----:B------:R-:W-:Y:S05]  /*1a860*/  BSYNC B1 ;  /* 0x0000000000017941 */ /* 0x000fea0003800000 */
.L_x_14357:
[----:B------:R-:W-:Y:S05]  /*1a870*/  BRA `(.L_x_14359) ;  /* 0xffffffb400dc7947 */ /* 0x000fea000383ffff */
.L_x_14216:
[----:B0-----:R0:W2:Y:S02]  /*1a880*/  SYNCS.PHASECHK.TRANS64.TRYWAIT P1, [R5+URZ+0x16840], R0 ;  /* 0x01684000050075a7 */ /* 0x0010a4000802017f */
[----:B--2---:R-:W-:Y:S05]  /*1a890*/  @!P1 NANOSLEEP.SYNCS 0x989680 ;  /* 0x009896800000995d */ /* 0x004fea0003900000 */
[----:B------:R-:W2:Y:S02]  /*1a8a0*/  @!P1 SYNCS.PHASECHK.TRANS64 P1, [R5+URZ+0x16840], R0 ;  /* 0x01684000050095a7 */ /* 0x000ea4000802007f */
[----:B--2---:R-:W-:Y:S05]  /*1a8b0*/  @!P1 BRA `(.L_x_14216) ;  /* 0xfffffffc00f09947 */ /* 0x004fea000383ffff */
[----:B------:R-:W-:Y:S05]  /*1a8c0*/  BRA `(.L_x_14360) ;  /* 0xffffffb400fc7947 */ /* 0x000fea000383ffff */
.L_x_14218:
[----:B--2---:R2:W3:Y:S02]  /*1a8d0*/  SYNCS.PHASECHK.TRANS64.TRYWAIT P1, [R25+URZ+0x16840], R2 ;  /* 0x01684002190075a7 */ /* 0x0044e4000802017f */
[----:B---3--:R-:W-:Y:S05]  /*1a8e0*/  @!P1 NANOSLEEP.SYNCS 0x989680 ;  /* 0x009896800000995d */ /* 0x008fea0003900000 */
[----:B------:R-:W3:Y:S02]  /*1a8f0*/  @!P1 SYNCS.PHASECHK.TRANS64 P1, [R25+URZ+0x16840], R2 ;  /* 0x01684002190095a7 */ /* 0x000ee4000802007f */
[----:B---3--:R-:W-:Y:S05]  /*1a900*/  @!P1 BRA `(.L_x_14218) ;  /* 0xfffffffc00f09947 */ /* 0x008fea000383ffff */
[----:B------:R-:W-:Y:S05]  /*1a910*/  BRA `(.L_x_14361) ;  /* 0xffffffb800087947 */ /* 0x000fea000383ffff */
.L_x_14220:
[----:B---3--:R3:W4:Y:S02]  /*1a920*/  SYNCS.PHASECHK.TRANS64.TRYWAIT P1, [R5+URZ+0x16860], R0 ;  /* 0x01686000050075a7 */ /* 0x008724000802017f */
[----:B----4-:R-:W-:Y:S05]  /*1a930*/  @!P1 NANOSLEEP.SYNCS 0x989680 ;  /* 0x009896800000995d */ /* 0x010fea0003900000 */
[----:B------:R-:W4:Y:S02]  /*1a940*/  @!P1 SYNCS.PHASECHK.TRANS64 P1, [R5+URZ+0x16860], R0 ;  /* 0x01686000050095a7 */ /* 0x000f24000802007f */
[----:B----4-:R-:W-:Y:S05]  /*1a950*/  @!P1 BRA `(.L_x_14220) ;  /* 0xfffffffc00f09947 */ /* 0x010fea000383ffff */
[----:B------:R-:W-:Y:S05]  /*1a960*/  BRA `(.L_x_14362) ;  /* 0xffffffb800047947 */ /* 0x000fea000383ffff */
.L_x_14363:
        /* <DEDUP_REMOVED lines=9> */
.L_x_16009:


//--------------------- .text._ZN7cutlass13device_kernelIN5flash11enable_sm90INS1_16FlashAttnFwdSm90INS1_25CollectiveMainloopFwdSm90ILi2EN4cute5tupleIJNS5_1CILi1EEES8_S8_EEENS6_IJNS7_ILi192EEENS7_ILi128EEENS7_ILi64EEEEEELi64ENS_6half_tEfNS_4arch4Sm90ELb0ELb1ELb0ELb1ELb1ELb1ELb0ELb1ELb1ELb1ELb1ELb0EEENS1_21CollectiveEpilogueFwdINS6_IJSA_SC_SB_EEES9_SE_SG_Li384ELb1ELb1ELb1ELb0EEENS1_36VarlenDynamicPersistentTileSchedulerILi192ELi128ELi384ELi128ELb1ELb1ELb1ELb1ELb0ELb1EEEEEEEEEvNT_6ParamsE --------------------------
	.section	.text._ZN7cutlass13device_kernelIN5flash11enable_sm90INS1_16FlashAttnFwdSm90INS1_25CollectiveMainloopFwdSm90ILi2EN4cute5tupleIJNS5_1CILi1EEES8_S8_EEENS6_IJNS7_ILi192EEENS7_ILi128EEENS7_ILi64EEEEEELi64ENS_6half_tEfNS_4arch4Sm90ELb0ELb1ELb0ELb1ELb1ELb1ELb0ELb1ELb1ELb1ELb1ELb0EEENS1_21CollectiveEpilogueFwdINS6_IJSA_SC_SB_EEES9_SE_SG_Li384ELb1ELb1ELb1ELb0EEENS1_36VarlenDynamicPersistentTileSchedulerILi192ELi128ELi384ELi128ELb1ELb1ELb1ELb1ELb0ELb1EEEEEEEEEvNT_6ParamsE,"ax",@progbits
	.align	128
.text._ZN7cutlass13device_kernelIN5flash11enable_sm90INS1_16FlashAttnFwdSm90INS1_25CollectiveMainloopFwdSm90ILi2EN4cute5tupleIJNS5_1CILi1EEES8_S8_EEENS6_IJNS7_ILi192EEENS7_ILi128EEENS7_ILi64EEEEEELi64ENS_6half_tEfNS_4arch4Sm90ELb0ELb1ELb0ELb1ELb1ELb1ELb0ELb1ELb1ELb1ELb1ELb0EEENS1_21CollectiveEpilogueFwdINS6_IJSA_SC_SB_EEES9_SE_SG_Li384ELb1ELb1ELb1ELb0EEENS1_36VarlenDynamicPersistentTileSchedulerILi192ELi128ELi384ELi128ELb1ELb1ELb1ELb1ELb0ELb1EEEEEEEEEvNT_6ParamsE:
        .type           _ZN7cutlass13device_kernelIN5flash11enable_sm90INS1_16FlashAttnFwdSm90INS1_25CollectiveMainloopFwdSm90ILi2EN4cute5tupleIJNS5_1CILi1EEES8_S8_EEENS6_IJNS7_ILi192EEENS7_ILi128EEENS7_ILi64EEEEEELi64ENS_6half_tEfNS_4arch4Sm90ELb0ELb1ELb0ELb1ELb1ELb1ELb0ELb1ELb1ELb1ELb1ELb0EEENS1_21CollectiveEpilogueFwdINS6_IJSA_SC_SB_EEES9_SE_SG_Li384ELb1ELb1ELb1ELb0EEENS1_36VarlenDynamicPersistentTileSchedulerILi192ELi128ELi384ELi128ELb1ELb1ELb1ELb1ELb0ELb1EEEEEEEEEvNT_6ParamsE,@function
        .size           _ZN7cutlass13device_kernelIN5flash11enable_sm90INS1_16FlashAttnFwdSm90INS1_25CollectiveMainloopFwdSm90ILi2EN4cute5tupleIJNS5_1CILi1EEES8_S8_EEENS6_IJNS7_ILi192EEENS7_ILi128EEENS7_ILi64EEEEEELi64ENS_6half_tEfNS_4arch4Sm90ELb0ELb1ELb0ELb1ELb1ELb1ELb0ELb1ELb1ELb1ELb1ELb0EEENS1_21CollectiveEpilogueFwdINS6_IJSA_SC_SB_EEES9_SE_SG_Li384ELb1ELb1ELb1ELb0EEENS1_36VarlenDynamicPersistentTileSchedulerILi192ELi128ELi384ELi128ELb1ELb1ELb1ELb1ELb0ELb1EEEEEEEEEvNT_6ParamsE,(.L_x_16010 - _ZN7cutlass13device_kernelIN5flash11enable_sm90INS1_16FlashAttnFwdSm90INS1_25CollectiveMainloopFwdSm90ILi2EN4cute5tupleIJNS5_1CILi1EEES8_S8_EEENS6_IJNS7_ILi192EEENS7_ILi128EEENS7_ILi64EEEEEELi64ENS_6half_tEfNS_4arch4Sm90ELb0ELb1ELb0ELb1ELb1ELb1ELb0ELb1ELb1ELb1ELb1ELb0EEENS1_21CollectiveEpilogueFwdINS6_IJSA_SC_SB_EEES9_SE_SG_Li384ELb1ELb1ELb1ELb0EEENS1_36VarlenDynamicPersistentTileSchedulerILi192ELi128ELi384ELi128ELb1ELb1ELb1ELb1ELb0ELb1EEEEEEEEEvNT_6ParamsE)
        .other          _ZN7cutlass13device_kernelIN5flash11enable_sm90INS1_16FlashAttnFwdSm90INS1_25CollectiveMainloopFwdSm90ILi2EN4cute5tupleIJNS5_1CILi1EEES8_S8_EEENS6_IJNS7_ILi192EEENS7_ILi128EEENS7_ILi64EEEEEELi64ENS_6half_tEfNS_4arch4Sm90ELb0ELb1ELb0ELb1ELb1ELb1ELb0ELb1ELb1ELb1ELb1ELb0EEENS1_21CollectiveEpilogueFwdINS6_IJSA_SC_SB_EEES9_SE_SG_Li384ELb1ELb1ELb1ELb0EEENS1_36VarlenDynamicPersistentTileSchedulerILi192ELi128ELi384ELi128ELb1ELb1ELb1ELb1ELb0ELb1EEEEEEEEEvNT_6ParamsE,@"STO_CUDA_ENTRY STV_DEFAULT"
_ZN7cutlass13device_kernelIN5flash11enable_sm90INS1_16FlashAttnFwdSm90INS1_25CollectiveMainloopFwdSm90ILi2EN4cute5tupleIJNS5_1CILi1EEES8_S8_EEENS6_IJNS7_ILi192EEENS7_ILi128EEENS7_ILi64EEEEEELi64ENS_6half_tEfNS_4arch4Sm90ELb0ELb1ELb0ELb1ELb1ELb1ELb0ELb1ELb1ELb1ELb1ELb0EEENS1_21CollectiveEpilogueFwdINS6_IJSA_SC_SB_EEES9_SE_SG_Li384ELb1ELb1ELb1ELb0EEENS1_36VarlenDynamicPersistentTileSchedulerILi192ELi128ELi384ELi128ELb1ELb1ELb1ELb1ELb0ELb1EEEEEEEEEvNT_6ParamsE:
        /* <DEDUP_REMOVED lines=18> */
.L_x_14365:
[----:B------:R-:W-:Y:S05]  /*0120*/  BSYNC B0 ;  /* 0x0000000000007941 */ /* 0x000fea0003800000 */
.L_x_14364:
        /* <DEDUP_REMOVED lines=41> */
.L_x_14366:
        /* <DEDUP_REMOVED lines=22> */
.L_x_14367:
        /* <DEDUP_REMOVED lines=18> */
.L_x_14368:
        /* <DEDUP_REMOVED lines=22> */
.L_x_14369:
        /* <DEDUP_REMOVED lines=22> */
.L_x_14370:
        /* <DEDUP_REMOVED lines=8> */
.L_x_14373:
        /* <DEDUP_REMOVED lines=22> */
[----:B------:R-:W-:Y:S01]  /*0ae0*/  CS2R R22, SRZ ;  /* 0x0000000000167805 */ /* 0x000fe2000001ff00 */
[----:B------:R-:W-:Y:S01]  /*0af0*/  IMAD.MOV.U32 R154, RZ, RZ, RZ ;  /* 0x000000ffff9a7224 */ /* 0x000fe200078e00ff */
[----:B------:R-:W-:Y:S01]  /*0b00*/  ULOP3.LUT UR39, UR37, 0x1, URZ, 0xfc, !UPT ;  /* 0x0000000125277892 */ /* 0x000fe2000f8efc3f */
[----:B------:R-:W-:Y:S01]  /*0b10*/  UMOV UR36, URZ ;  /* 0x0000003f00247c82 */ /* 0x000fe20008000000 */
[----:B0-----:R-:W-:-:S05]  /*0b20*/  VIADD R13, R0, 0xffffff80 ;  /* 0xffffff80000d7836 */ /* 0x001fca0000000000 */
[----:B------:R-:W-:-:S04]  /*0b30*/  SHF.R.S32.HI R0, RZ, 0x1f, R13 ;  /* 0x0000001fff007819 */ /* 0x000fc8000001140d */
[CC--:B------:R-:W-:Y:S02]  /*0b40*/  LEA.HI R3, R0.reuse, R13.reuse, RZ, 0x7 ;  /* 0x0000000d00037211 */ /* 0x0c0fe400078f38ff */
[CC--:B------:R-:W-:Y:S02]  /*0b50*/  LEA.HI R5, R0.reuse, R13.reuse, RZ, 0x4 ;  /* 0x0000000d00057211 */ /* 0x0c0fe400078f20ff */
[----:B------:R-:W-:Y:S02]  /*0b60*/  LOP3.LUT R4, R3, 0xffffff80, RZ, 0xc0, !PT ;  /* 0xffffff8003047812 */ /* 0x000fe400078ec0ff */
[----:B------:R-:W-:Y:S02]  /*0b70*/  SHF.R.S32.HI R12, RZ, 0x7, R3 ;  /* 0x00000007ff0c7819 */ /* 0x000fe40000011403 */
[----:B------:R-:W-:Y:S01]  /*0b80*/  SHF.R.S32.HI R6, RZ, 0x4, R5 ;  /* 0x00000004ff067819 */ /* 0x000fe20000011405 */
[----:B------:R-:W-:Y:S01]  /*0b90*/  IMAD.IADD R11, R13, 0x1, -R4 ;  /* 0x000000010d0b7824 */ /* 0x000fe200078e0a04 */
[----:B------:R-:W-:-:S02]  /*0ba0*/  LEA.HI R4, R0, R13, RZ, 0x5 ;  /* 0x0000000d00047211 */ /* 0x000fc400078f28ff */
[----:B------:R-:W-:Y:S02]  /*0bb0*/  LOP3.LUT R3, R5, 0x3fffff0, RZ, 0xc0, !PT ;  /* 0x03fffff005037812 */ /* 0x000fe400078ec0ff */
[----:B------:R-:W-:Y:S02]  /*0bc0*/  SHF.R.S32.HI R7, RZ, 0x1f, R11 ;  /* 0x0000001fff077819 */ /* 0x000fe4000001140b */
[----:B------:R-:W-:Y:S01]  /*0bd0*/  SHF.R.S32.HI R14, RZ, 0x5, R4 ;  /* 0x00000005ff0e7819 */ /* 0x000fe20000011404 */
[----:B------:R-:W-:Y:S01]  /*0be0*/  IMAD.HI R4, R12, 0x55555556, RZ ;  /* 0x555555560c047827 */ /* 0x000fe200078e02ff */
[----:B------:R-:W-:Y:S02]  /*0bf0*/  LEA.HI R8, R7, R11, RZ, 0x2 ;  /* 0x0000000b07087211 */ /* 0x000fe400078f10ff */
[----:B------:R-:W-:Y:S01]  /*0c00*/  LEA.HI R5, R5, R6, RZ, 0x1 ;  /* 0x0000000605057211 */ /* 0x000fe200078f08ff */
[----:B------:R-:W-:Y:S01]  /*0c10*/  IMAD.IADD R3, R13, 0x1, -R3 ;  /* 0x000000010d037824 */ /* 0x000fe200078e0a03 */
[----:B------:R-:W-:-:S02]  /*0c20*/  SHF.R.S32.HI R9, RZ, 0x2, R8 ;  /* 0x00000002ff097819 */ /* 0x000fc40000011408 */
[----:B------:R-:W-:Y:S02]  /*0c30*/  SHF.R.S32.HI R10, RZ, 0x1f, R8 ;  /* 0x0000001fff0a7819 */ /* 0x000fe40000011408 */
[----:B------:R-:W-:Y:S02]  /*0c40*/  LEA.HI R7, R7, R11, RZ, 0x5 ;  /* 0x0000000b07077211 */ /* 0x000fe400078f28ff */
[----:B------:R-:W-:Y:S02]  /*0c50*/  LEA.HI R10, R10, R9, RZ, 0x3 ;  /* 0x000000090a0a7211 */ /* 0x000fe400078f18ff */
[----:B------:R-:W-:Y:S02]  /*0c60*/  LOP3.LUT R5, R5, 0x1ffffffe, RZ, 0xc0, !PT ;  /* 0x1ffffffe05057812 */ /* 0x000fe400078ec0ff */
[----:B------:R-:W-:Y:S02]  /*0c70*/  LOP3.LUT R10, R10, 0xfffffff8, RZ, 0xc0, !PT ;  /* 0xfffffff80a0a7812 */ /* 0x000fe400078ec0ff */
[----:B------:R-:W-:Y:S01]  /*0c80*/  LEA.HI R4, R4, R4, RZ, 0x1 ;  /* 0x0000000404047211 */ /* 0x000fe200078f08ff */
[----:B------:R-:W-:Y:S01]  /*0c90*/  IMAD.IADD R5, R6, 0x1, -R5 ;  /* 0x0000000106057824 */ /* 0x000fe200078e0a05 */
[----:B------:R-:W-:Y:S01]  /*0ca0*/  SHF.R.S32.HI R7, RZ, 0x5, R7 ;  /* 0x00000005ff077819 */ /* 0x000fe20000011407 */
[----:B------:R-:W-:Y:S01]  /*0cb0*/  IMAD.IADD R10, R9, 0x1, -R10 ;  /* 0x00000001090a7824 */ /* 0x000fe200078e0a0a */
[----:B------:R-:W-:Y:S01]  /*0cc0*/  LOP3.LUT R8, R8, 0x7ffffffc, RZ, 0xc0, !PT ;  /* 0x7ffffffc08087812 */ /* 0x000fe200078ec0ff */
[----:B------:R-:W-:Y:S01]  /*0cd0*/  IMAD R6, R14, 0x10, R3 ;  /* 0x000000100e067824 */ /* 0x000fe200078e0203 */
[----:B------:R-:W-:Y:S01]  /*0ce0*/  LEA.HI R3, R0, R13, RZ, 0x2 ;  /* 0x0000000d00037211 */ /* 0x000fe200078f10ff */
[----:B------:R-:W-:-:S02]  /*0cf0*/  IMAD R4, R4, -0x3, R12 ;  /* 0xfffffffd04047824 */ /* 0x000fc400078e020c */
[----:B------:R-:W-:Y:S01]  /*0d00*/  IMAD R7, R7, 0x10, R10 ;  /* 0x0000001007077824 */ /* 0x000fe200078e020a */
[----:B------:R-:W-:Y:S01]  /*0d10*/  SHF.R.S32.HI R12, RZ, 0x2, R3 ;  /* 0x00000002ff0c7819 */ /* 0x000fe20000011403 */
[----:B------:R-:W-:Y:S02]  /*0d20*/  IMAD R6, R6, 0x8, R5 ;  /* 0x0000000806067824 */ /* 0x000fe400078e0205 */
[----:B------:R-:W-:Y:S01]  /*0d30*/  IMAD R9, R4, 0x40, R7 ;  /* 0x0000004004097824 */ /* 0x000fe200078e0207 */
[----:B------:R-:W-:Y:S01]  /*0d40*/  LEA.HI R4, R0, R13, RZ, 0x3 ;  /* 0x0000000d00047211 */ /* 0x000fe200078f18ff */
[----:B------:R-:W-:Y:S01]  /*0d50*/  VIADD R7, R12, 0x60 ;  /* 0x000000600c077836 */ /* 0x000fe20000000000 */
[----:B------:R-:W-:Y:S01]  /*0d60*/  SHF.R.S32.HI R0, RZ, 0x1f, R3 ;  /* 0x0000001fff007819 */ /* 0x000fe20000011403 */
[----:B------:R-:W-:Y:S01]  /*0d70*/  IMAD.IADD R8, R11, 0x1, -R8 ;  /* 0x000000010b087824 */ /* 0x000fe200078e0a08 */
[----:B------:R-:W-:Y:S01]  /*0d80*/  LOP3.LUT R3, R3, 0xfffffffc, RZ, 0xc0, !PT ;  /* 0xfffffffc03037812 */ /* 0x000fe200078ec0ff */
[----:B------:R-:W-:Y:S01]  /*0d90*/  STL [R1+0x5c], R9 ;  /* 0x00005c0901007387 */ /* 0x000fe20000100800 */
[----:B------:R-:W-:Y:S01]  /*0da0*/  LEA.HI R0, R0, R12, RZ, 0x3 ;  /* 0x0000000c00007211 */ /* 0x000fe200078f18ff */
[----:B------:R-:W-:Y:S01]  /*0db0*/  IMAD.SHL.U32 R155, R8, 0x2, RZ ;  /* 0x00000002089b7824 */ /* 0x000fe200078e00ff */
[----:B------:R-:W-:Y:S01]  /*0dc0*/  SHF.R.S32.HI R5, RZ, 0x3, R4 ;  /* 0x00000003ff057819 */ /* 0x000fe20000011404 */
[C---:B------:R-:W-:Y:S01]  /*0dd0*/  IMAD.IADD R10, R13.reuse, 0x1, -R3 ;  /* 0x000000010d0a7824 */ /* 0x040fe200078e0a03 */
[----:B------:R-:W-:Y:S01]  /*0de0*/  LOP3.LUT R4, R4, 0xfffffff8, RZ, 0xc0, !PT ;  /* 0xfffffff804047812 */ /* 0x000fe200078ec0ff */
[----:B------:R-:W-:Y:S01]  /*0df0*/  STL [R1+0xc], RZ ;  /* 0x00000cff01007387 */ /* 0x000fe20000100800 */
[----:B------:R-:W-:Y:S01]  /*0e00*/  LOP3.LUT R0, R0, 0xfffffff8, RZ, 0xc0, !PT ;  /* 0xfffffff800007812 */ /* 0x000fe200078ec0ff */
[C---:B------:R-:W-:Y:S01]  /*0e10*/  IMAD.SHL.U32 R152, R10.reuse, 0x4, RZ ;  /* 0x000000040a987824 */ /* 0x040fe200078e00ff */
[----:B------:R-:W-:Y:S01]  /*0e20*/  SHF.R.S32.HI R5, RZ, 0x1f, R7 ;  /* 0x0000001fff057819 */ /* 0x000fe20000011407 */
[----:B------:R-:W-:Y:S01]  /*0e30*/  IMAD.IADD R3, R13, 0x1, -R4 ;  /* 0x000000010d037824 */ /* 0x000fe200078e0a04 */
[----:B------:R-:W-:Y:S01]  /*0e40*/  LEA.HI R3, R10, R10, RZ, 0x1 ;  /* 0x0000000a0a037211 */ /* 0x000fe200078f08ff */
[----:B------:R-:W-:Y:S01]  /*0e50*/  IMAD.IADD R0, R12, 0x1, -R0 ;  /* 0x000000010c007824 */ /* 0x000fe200078e0a00 */
[----:B------:R-:W-:Y:S01]  /*0e60*/  LEA.HI R5, R5, R7, RZ, 0x3 ;  /* 0x0000000705057211 */ /* 0x000fe200078f18ff */
[----:B------:R-:W-:Y:S01]  /*0e70*/  IMAD.SHL.U32 R4, R7, 0x40, RZ ;  /* 0x0000004007047824 */ /* 0x000fe200078e00ff */
[----:B------:R-:W-:Y:S01]  /*0e80*/  LOP3.LUT R3, R3, 0x1ffffffe, RZ, 0xc0, !PT ;  /* 0x1ffffffe03037812 */ /* 0x000fe200078ec0ff */
[----:B------:R-:W-:Y:S01]  /*0e90*/  IMAD.SHL.U32 R16, R10, 0x8, RZ ;  /* 0x000000080a107824 */ /* 0x000fe200078e00ff */
[----:B------:R0:W-:Y:S01]  /*0ea0*/  STL [R1+0x44], R0 ;  /* 0x0000440001007387 */ /* 0x0001e20000100800 */
[----:B------:R-:W-:-:S02]  /*0eb0*/  IMAD.SHL.U32 R5, R5, 0x40, RZ ;  /* 0x0000004005057824 */ /* 0x000fc400078e00ff */
[----:B------:R-:W-:Y:S01]  /*0ec0*/  VIADD R19, R16, 0x20 ;  /* 0x0000002010137836 */ /* 0x000fe20000000000 */
[----:B------:R-:W-:Y:S01]  /*0ed0*/  SHF.R.S32.HI R17, RZ, 0x1f, R16 ;  /* 0x0000001fff117819 */ /* 0x000fe20000011410 */
[----:B------:R-:W-:Y:S01]  /*0ee0*/  IMAD.IADD R3, R10, 0x1, -R3 ;  /* 0x000000010a037824 */ /* 0x000fe200078e0a03 */
[----:B0-----:R-:W-:Y:S02]  /*0ef0*/  LOP3.LUT R0, R4, 0x1c0, RZ, 0xc0, !PT ;  /* 0x000001c004007812 */ /* 0x001fe400078ec0ff */
[----:B------:R-:W-:Y:S01]  /*0f00*/  LOP3.LUT R4, R5, 0xfffffe00, RZ, 0xc0, !PT ;  /* 0xfffffe0005047812 */ /* 0x000fe200078ec0ff */
[----:B------:R-:W-:Y:S01]  /*0f10*/  VIADD R5, R152, 0x10 ;  /* 0x0000001098057836 */ /* 0x000fe20000000000 */
[----:B------:R-:W-:Y:S01]  /*0f20*/  SHF.R.U32.HI R7, RZ, 0x3, R0 ;  /* 0x00000003ff077819 */ /* 0x000fe20000011600 */
[----:B------:R0:W-:Y:S04]  /*0f30*/  STL [R1+0x38], R0 ;  /* 0x0000380001007387 */ /* 0x0001e80000100800 */
[----:B------:R-:W-:Y:S04]  /*0f40*/  STL [R1+0x64], R7 ;  /* 0x0000640701007387 */ /* 0x000fe80000100800 */
[----:B------:R1:W-:Y:S01]  /*0f50*/  STL [R1+0x10], R5 ;  /* 0x0000100501007387 */ /* 0x0003e20000100800 */
[----:B0-----:R-:W-:-:S03]  /*0f60*/  LOP3.LUT R0, R0, 0x38, R16, 0xf8, !PT ;  /* 0x0000003800007812 */ /* 0x001fc600078ef810 */
[----:B------:R0:W-:Y:S01]  /*0f70*/  STL [R1+0x48], R4 ;  /* 0x0000480401007387 */ /* 0x0001e20000100800 */
[----:B-1----:R-:W-:Y:S01]  /*0f80*/  LOP3.LUT R5, R4, R0, R7, 0xf6, !PT ;  /* 0x0000000004057212 */ /* 0x002fe200078ef607 */
[----:B------:R-:W-:Y:S01]  /*0f90*/  IMAD.SHL.U32 R0, R6, 0x8, RZ ;  /* 0x0000000806007824 */ /* 0x000fe200078e00ff */
[----:B0-----:R-:W-:-:S05]  /*0fa0*/  SHF.R.S32.HI R4, RZ, 0x1f, R19 ;  /* 0x0000001fff047819 */ /* 0x001fca0000011413 */
[----:B------:R0:W-:Y:S04]  /*0fb0*/  STL [R1+0x8], R4 ;  /* 0x0000080401007387 */ /* 0x0001e80000100800 */
[----:B------:R1:W-:Y:S01]  /*0fc0*/  STL [R1+0x60], R0 ;  /* 0x0000600001007387 */ /* 0x0003e20000100800 */
[----:B0-----:R-:W-:Y:S02]  /*0fd0*/  IMAD R4, R5, 0x2, R2 ;  /* 0x0000000205047824 */ /* 0x001fe400078e0202 */
[----:B-1----:R-:W-:-:S03]  /*0fe0*/  IMAD R0, R3, 0x8, R9 ;  /* 0x0000000803007824 */ /* 0x002fc600078e0209 */
[----:B------:R0:W-:Y:S04]  /*0ff0*/  STL [R1+0x58], R4 ;  /* 0x0000580401007387 */ /* 0x0001e80000100800 */
[----:B------:R0:W-:Y:S02]  /*1000*/  STL [R1+0x34], R0 ;  /* 0x0000340001007387 */ /* 0x0001e40000100800 */
.L_x_14590:
[----:B------:R-:W-:Y:S05]  /*1010*/  YIELD ;  /* 0x0000000000007946 */ /* 0x000fea0003800000 */
[----:B------:R-:W-:Y:S01]  /*1020*/  ULDC.64 UR4, c[0x0][0xa28] ;  /* 0x00028a0000047ab9 */ /* 0x000fe20000000a00 */
[----:B-123--:R-:W1:Y:S01]  /*1030*/  LDC.64 R6, c[0x0][0xa08] ;  /* 0x00028200ff067b82 */ /* 0x00ee620000000a00 */
        /* <DEDUP_REMOVED lines=9> */
[----:B0-----:R-:W0:Y:S01]  /*10d0*/  @P1 LDC.64 R4, c[0x0][0xa28] ;  /* 0x00028a00ff041b82 */ /* 0x001e220000000a00 */
[----:B------:R-:W-:Y:S01]  /*10e0*/  ISETP.NE.AND.EX P0, PT, RZ, UR5, PT, P0 ;  /* 0x00000005ff007c0c */ /* 0x000fe2000bf05300 */
[----:B-1----:R-:W-:-:S06]  /*10f0*/  IMAD.WIDE R10, R35, 0x4, R6 ;  /* 0x00000004230a7825 */ /* 0x002fcc00078e0206 */
[----:B------:R-:W1:Y:S01]  /*1100*/  @P2 LDC.64 R8, c[0x0][0xa18] ;  /* 0x00028600ff082b82 */ /* 0x000e620000000a00 */
[----:B------:R-:W-:Y:S02]  /*1110*/  ULDC UR4, c[0x0][0x288] ;  /* 0x0000a20000047ab9 */ /* 0x000fe40000000800 */
[----:B------:R-:W-:Y:S01]  /*1120*/  IMAD.U32 R156, RZ, RZ, UR4 ;  /* 0x00000004ff9c7e24 */ /* 0x000fe2000f8e00ff */
[----:B------:R-:W-:Y:S02]  /*1130*/  ULDC.64 UR4, c[0x0][0x418] ;  /* 0x0001060000047ab9 */ /* 0x000fe40000000a00 */
[----:B------:R2:W5:Y:S01]  /*1140*/  @P0 LDG.E R67, desc[UR42][R10.64] ;  /* 0x0000002a0a430981 */ /* 0x000562000c1e1900 */
[----:B0-----:R-:W-:-:S05]  /*1150*/  @P1 IMAD.WIDE R4, R35, 0x4, R4 ;  /* 0x0000000423041825 */ /* 0x001fca00078e0204 */
        /* <DEDUP_REMOVED lines=12> */
[----:B--2-4-:R-:W-:Y:S06]  /*1220*/  @P2 BRA `(.L_x_14375) ;  /* 0x0000000000242947 */ /* 0x014fec0003800000 */
        /* <DEDUP_REMOVED lines=9> */
.L_x_14375:
        /* <DEDUP_REMOVED lines=10> */
[----:B------:R-:W0:Y:S02]  /*1360*/  LDC.64 R30, c[0x0][0xa20] ;  /* 0x00028800ff1e7b82 */ /* 0x000e240000000a00 */
[----:B0-----:R-:W-:-:S06]  /*1370*/  IMAD.WIDE R30, R35, 0x4, R30 ;  /* 0x00000004231e7825 */ /* 0x001fcc00078e021e */
[----:B------:R0:W5:Y:S01]  /*1380*/  LDG.E R30, desc[UR42][R30.64] ;  /* 0x0000002a1e1e7981 */ /* 0x000162000c1e1900 */
[----:B------:R-:W-:Y:S05]  /*1390*/  BRA `(.L_x_14377) ;  /* 0x0000000000107947 */ /* 0x000fea0003800000 */
.L_x_14376:
[----:B------:R-:W-:Y:S05]  /*13a0*/  @!P0 BRA `(.L_x_14377) ;  /* 0x00000000000c8947 */ /* 0x000fea0003800000 */
[----:B------:R-:W2:Y:S04]  /*13b0*/  LDG.E R3, desc[UR42][R10.64] ;  /* 0x0000002a0a037981 */ /* 0x000ea8000c1e1900 */
[----:B------:R-:W2:Y:S02]  /*13c0*/  LDG.E R30, desc[UR42][R10.64+0x4] ;  /* 0x0000042a0a1e7981 */ /* 0x000ea4000c1e1900 */
[----:B--2---:R-:W-:-:S07]  /*13d0*/  IMAD.IADD R30, R30, 0x1, -R3 ;  /* 0x000000011e1e7824 */ /* 0x004fce00078e0a03 */
.L_x_14377:
        /* <DEDUP_REMOVED lines=8> */
[----:B------:R-:W3:Y:S01]  /*1460*/  @P1 LDC.64 R8, c[0x0][0xa30] ;  /* 0x00028c00ff081b82 */ /* 0x000ee20000000a00 */
[----:B--2---:R-:W-:-:S05]  /*1470*/  @P0 IMAD.WIDE R6, R35, 0x4, R6 ;  /* 0x0000000423060825 */ /* 0x004fca00078e0206 */
[----:B------:R-:W2:Y:S04]  /*1480*/  @P0 LDG.E R0, desc[UR42][R6.64] ;  /* 0x0000002a06000981 */ /* 0x000ea8000c1e1900 */
[----:B------:R-:W2:Y:S01]  /*1490*/  @P0 LDG.E R3, desc[UR42][R6.64+0x4] ;  /* 0x0000042a06030981 */ /* 0x000ea2000c1e1900 */
[----:B-----5:R-:W-:Y:S02]  /*14a0*/  IMAD.MOV.U32 R24, RZ, RZ, R30 ;  /* 0x000000ffff187224 */ /* 0x020fe400078e001e */
[----:B---3--:R-:W-:-:S05]  /*14b0*/  @P1 IMAD.WIDE R8, R35, 0x4, R8 ;  /* 0x0000000423081825 */ /* 0x008fca00078e0208 */
[----:B------:R3:W5:Y:S01]  /*14c0*/  @P1 LDG.E R24, desc[UR42][R8.64] ;  /* 0x0000002a08181981 */ /* 0x000762000c1e1900 */
[----:B-1----:R-:W-:Y:S01]  /*14d0*/  ISETP.NE.AND P1, PT, R4, 0x1, PT ;  /* 0x000000010400780c */ /* 0x002fe20003f25270 */
[----:B------:R-:W-:Y:S01]  /*14e0*/  IMAD.IADD R14, R30, 0x1, -R13 ;  /* 0x000000011e0e7824 */ /* 0x000fe200078e0a0d */
[----:B------:R-:W1:Y:S01]  /*14f0*/  LDC.64 R4, c[0x0][0x9e0] ;  /* 0x00027800ff047b82 */ /* 0x000e620000000a00 */
[----:B------:R-:W-:-:S05]  /*1500*/  IMAD R20, R33, 0xc0, RZ ;  /* 0x000000c021147824 */ /* 0x000fca00078e02ff */
[----:B------:R4:W-:Y:S05]  /*1510*/  STL [R1+0x14], R20 ;  /* 0x0000141401007387 */ /* 0x0009ea0000100800 */
[----:B------:R-:W0:Y:S08]  /*1520*/  @P1 LDC R11, c[0x0][0x44c] ;  /* 0x00011300ff0b1b82 */ /* 0x000e300000000800 */
[----:B------:R-:W3:Y:S01]  /*1530*/  @P1 LDC R10, c[0x0][0x450] ;  /* 0x00011400ff0a1b82 */ /* 0x000ee20000000800 */
[----:B-1----:R-:W-:Y:S01]  /*1540*/  ISETP.GE.AND P2, PT, R5, 0x1, PT ;  /* 0x000000010500780c */ /* 0x002fe20003f46270 */
[----:B--2---:R-:W-:-:S02]  /*1550*/  @P0 IMAD.IADD R25, R3, 0x1, -R0 ;  /* 0x0000000103190824 */ /* 0x004fc400078e0a00 */
[----:B------:R-:W-:Y:S02]  /*1560*/  VIADD R0, R20, 0xbf ;  /* 0x000000bf14007836 */ /* 0x000fe40000000000 */
[----:B------:R-:W-:Y:S02]  /*1570*/  IMAD.IADD R15, R14, 0x1, R25 ;  /* 0x000000010e0f7824 */ /* 0x000fe400078e0219 */
[----:B0-----:R-:W-:-:S03]  /*1580*/  @P1 IMAD.HI.U32 R3, R0, R11, RZ ;  /* 0x0000000b00031227 */ /* 0x001fc600078e00ff */
[----:B------:R4:W-:Y:S01]  /*1590*/  STL [R1], R15 ;  /* 0x0000000f01007387 */ /* 0x0009e20000100800 */
[----:B------:R-:W-:Y:S01]  /*15a0*/  IMAD.MOV.U32 R6, RZ, RZ, R0 ;  /* 0x000000ffff067224 */ /* 0x000fe200078e0000 */
[C---:B------:R-:W-:Y:S02]  /*15b0*/  IADD3 R0, R15.reuse, 0x7f, RZ ;  /* 0x0000007f0f007810 */ /* 0x040fe40007ffe0ff */
[----:B---3--:R-:W-:Y:S02]  /*15c0*/  @P1 SHF.R.U32.HI R6, RZ, R10, R3 ;  /* 0x0000000aff061219 */ /* 0x008fe40000011603 */
[----:B------:R-:W-:Y:S02]  /*15d0*/  IADD3 R7, R15, 0x1, -R156 ;  /* 0x000000010f077810 */ /* 0x000fe40007ffe89c */
[----:B------:R-:W-:-:S03]  /*15e0*/  SHF.R.S32.HI R3, RZ, 0x1f, R0 ;  /* 0x0000001fff037819 */ /* 0x000fc60000011400 */
[----:B------:R-:W-:Y:S01]  /*15f0*/  IMAD.IADD R9, R7, 0x1, R6 ;  /* 0x0000000107097824 */ /* 0x000fe200078e0206 */
[----:B------:R-:W-:-:S03]  /*1600*/  LEA.HI R3, R3, R0, RZ, 0x7 ;  /* 0x0000000003037211 */ /* 0x000fc600078f38ff */
[----:B------:R-:W-:Y:S01]  /*1610*/  IMAD.IADD R4, R9, 0x1, R4 ;  /* 0x0000000109047824 */ /* 0x000fe200078e0204 */
[----:B------:R-:W-:Y:S01]  /*1620*/  SHF.R.S32.HI R29, RZ, 0x7, R3 ;  /* 0x00000007ff1d7819 */ /* 0x000fe20000011403 */
[----:B----4-:R-:W-:Y:S06]  /*1630*/  @!P2 BRA `(.L_x_14378) ;  /* 0x000000000048a947 */ /* 0x010fec0003800000 */
        /* <DEDUP_REMOVED lines=11> */
.L_x_14380:
[----:B------:R-:W-:-:S13]  /*16f0*/  ISETP.NE.AND P0, PT, R5, 0x1, PT ;  /* 0x000000010500780c */ /* 0x000fda0003f05270 */
[----:B------:R-:W0:Y:S02]  /*1700*/  @P0 LDC.64 R6, c[0x0][0x9e8] ;  /* 0x00027a00ff060b82 */ /* 0x000e240000000a00 */
[----:B0-----:R-:W-:-:S05]  /*1710*/  @P0 IMAD.HI.U32 R6, R0, R6, RZ ;  /* 0x0000000600060227 */ /* 0x001fca00078e00ff */
[----:B------:R-:W-:-:S07]  /*1720*/  @P0 SHF.R.U32.HI R0, RZ, R7, R6 ;  /* 0x00000007ff000219 */ /* 0x000fce0000011606 */
.L_x_14381:
[----:B------:R-:W-:Y:S05]  /*1730*/  BSYNC B0 ;  /* 0x0000000000007941 */ /* 0x000fea0003800000 */
.L_x_14379:
[----:B------:R-:W-:-:S05]  /*1740*/  IMAD R3, R0, R5, R5 ;  /* 0x0000000500037224 */ /* 0x000fca00078e0205 */
[----:B------:R-:W-:-:S07]  /*1750*/  VIMNMX R4, R4, R3, PT ;  /* 0x0000000304047248 */ /* 0x000fce0003fe0100 */
.L_x_14378:
        /* <DEDUP_REMOVED lines=25> */
.L_x_14384:
[----:B------:R-:W-:-:S13]  /*18f0*/  ISETP.NE.AND P0, PT, R5, 0x1, PT ;  /* 0x000000010500780c */ /* 0x000fda0003f05270 */
[----:B------:R-:W0:Y:S02]  /*1900*/  @P0 LDC.64 R6, c[0x0][0x9e8] ;  /* 0x00027a00ff060b82 */ /* 0x000e240000000a00 */
[----:B0-----:R-:W-:-:S05]  /*1910*/  @P0 IMAD.HI.U32 R4, R3, R6, RZ ;  /* 0x0000000603040227 */ /* 0x001fca00078e00ff */
[----:B------:R-:W-:-:S07]  /*1920*/  @P0 SHF.R.U32.HI R3, RZ, R7, R4 ;  /* 0x00000007ff030219 */ /* 0x000fce0000011604 */
.L_x_14385:
[----:B------:R-:W-:Y:S05]  /*1930*/  BSYNC B0 ;  /* 0x0000000000007941 */ /* 0x000fea0003800000 */
.L_x_14383:
[----:B------:R-:W-:-:S05]  /*1940*/  IMAD R3, R3, R5, RZ ;  /* 0x0000000503037224 */ /* 0x000fca00078e02ff */
[----:B------:R-:W-:-:S07]  /*1950*/  VIMNMX R0, R0, R3, !PT ;  /* 0x0000000300007248 */ /* 0x000fce0007fe0100 */
.L_x_14382:
        /* <DEDUP_REMOVED lines=43> */
.L_x_14387:
[----:B------:R-:W-:Y:S05]  /*1c10*/  BSYNC B0 ;  /* 0x0000000000007941 */ /* 0x000fea0003800000 */
.L_x_14386:
        /* <DEDUP_REMOVED lines=36> */
.L_x_14390:
[----:B------:R-:W-:Y:S05]  /*1e60*/  BSYNC B6 ;  /* 0x0000000000067941 */ /* 0x000fea0003800000 */
.L_x_14389:
        /* <DEDUP_REMOVED lines=20> */
.L_x_14392:
[----:B------:R-:W-:Y:S05]  /*1fb0*/  BSYNC B6 ;  /* 0x0000000000067941 */ /* 0x000fea0003800000 */
.L_x_14391:
[----:B------:R-:W-:Y:S01]  /*1fc0*/  ULDC.64 UR4, c[0x0][0x9f8] ;  /* 0x00027e0000047ab9 */ /* 0x000fe20000000a00 */
[----:B------:R-:W2:Y:S01]  /*1fd0*/  LDL R41, [R1+0x44] ;  /* 0x0000440001297983 */ /* 0x000ea20000100800 */
[----:B------:R-:W-:-:S03]  /*1fe0*/  ISETP.NE.U32.AND P0, PT, RZ, UR4, PT ;  /* 0x00000004ff007c0c */ /* 0x000fc6000bf05070 */
[----:B------:R-:W3:Y:S01]  /*1ff0*/  LDL R40, [R1+0x38] ;  /* 0x0000380001287983 */ /* 0x000ee20000100800 */
[----:B------:R-:W-:Y:S01]  /*2000*/  ISETP.NE.AND.EX P0, PT, RZ, UR5, PT, P0 ;  /* 0x00000005ff007c0c */ /* 0x000fe2000bf05300 */
[----:B------:R-:W-:Y:S01]  /*2010*/  IMAD.MOV.U32 R68, RZ, RZ, R35 ;  /* 0x000000ffff447224 */ /* 0x000fe200078e0023 */
[----:B------:R-:W0:Y:S01]  /*2020*/  LDC R37, c[0x0][0x3f4] ;  /* 0x0000fd00ff257b82 */ /* 0x000e220000000800 */
[----:B------:R-:W4:Y:S04]  /*2030*/  LDL R39, [R1+0x64] ;  /* 0x0000640001277983 */ /* 0x000f280000100800 */
[----:B------:R-:W4:Y:S03]  /*2040*/  LDL R36, [R1+0x48] ;  /* 0x0000480001247983 */ /* 0x000f260000100800 */
[----:B------:R-:W1:Y:S01]  /*2050*/  LDC.64 R62, c[0x0][0x408] ;  /* 0x00010200ff3e7b82 */ /* 0x000e620000000a00 */
[----:B------:R-:W0:Y:S07]  /*2060*/  S2R R32, SR_TID.X ;  /* 0x0000000000207919 */ /* 0x000e2e0000002100 */
[----:B------:R-:W0:Y:S02]  /*2070*/  @P0 LDC.64 R4, c[0x0][0x9f8] ;  /* 0x00027e00ff040b82 */ /* 0x000e240000000a00 */
[----:B0-----:R-:W-:-:S06]  /*2080*/  @P0 IMAD.WIDE R4, R35, 0x4, R4 ;  /* 0x0000000423040825 */ /* 0x001fcc00078e0204 */
[----:B------:R-:W0:Y:S01]  /*2090*/  LDC.64 R34, c[0x0][0x3f8] ;  /* 0x0000fe00ff227b82 */ /* 0x000e220000000a00 */
[----:B------:R-:W-:Y:S01]  /*20a0*/  VIADD R42, R32, 0xffffff80 ;  /* 0xffffff80202a7836 */ /* 0x000fe20000000000 */
[----:B------:R1:W4:Y:S01]  /*20b0*/  @P0 LDG.E R68, desc[UR42][R4.64] ;  /* 0x0000002a04440981 */ /* 0x000322000c1e1900 */
[----:B------:R-:W-:Y:S01]  /*20c0*/  ISETP.GE.AND P0, PT, R16, R37, PT ;  /* 0x000000251000720c */ /* 0x000fe20003f06270 */
[----:B------:R-:W-:Y:S01]  /*20d0*/  IMAD.IADD R67, R67, 0x1, R30 ;  /* 0x0000000143437824 */ /* 0x000fe200078e021e */
[----:B------:R-:W-:Y:S01]  /*20e0*/  SHF.R.S32.HI R153, RZ, 0x1f, R152 ;  /* 0x0000001fff997819 */ /* 0x000fe20000011498 */
[----:B------:R-:W-:Y:S01]  /*20f0*/  IMAD.SHL.U32 R58, R37, 0x2, RZ ;  /* 0x00000002253a7824 */ /* 0x000fe200078e00ff */
[--C-:B------:R-:W-:Y:S02]  /*2100*/  SHF.R.S32.HI R38, RZ, 0x1f, R42.reuse ;  /* 0x0000001fff267819 */ /* 0x100fe4000001142a */
[----:B------:R-:W-:Y:S02]  /*2110*/  SHF.R.S32.HI R14, RZ, 0x1f, R42 ;  /* 0x0000001fff0e7819 */ /* 0x000fe4000001142a */
[----:B------:R-:W-:-:S02]  /*2120*/  LEA.HI R38, R38, R42, RZ, 0x2 ;  /* 0x0000002a26267211 */ /* 0x000fc400078f10ff */
[----:B------:R-:W-:Y:S02]  /*2130*/  LEA.HI R14, R14, R42, RZ, 0x2 ;  /* 0x0000002a0e0e7211 */ /* 0x000fe400078f10ff */
[----:B------:R-:W-:Y:S02]  /*2140*/  SHF.R.S32.HI R38, RZ, 0x2, R38 ;  /* 0x00000002ff267819 */ /* 0x000fe40000011426 */
[----:B------:R-:W-:Y:S02]  /*2150*/  LOP3.LUT R14, R14, 0xfffffffc, RZ, 0xc0, !PT ;  /* 0xfffffffc0e0e7812 */ /* 0x000fe400078ec0ff */
[----:B------:R-:W-:Y:S01]  /*2160*/  SHF.R.S32.HI R3, RZ, 0x1f, R38 ;  /* 0x0000001fff037819 */ /* 0x000fe20000011426 */
[----:B-1----:R-:W-:Y:S01]  /*2170*/  IMAD.WIDE.U32 R4, R38, R62, R152 ;  /* 0x0000003e26047225 */ /* 0x002fe200078e0098 */
[----:B------:R-:W-:Y:S02]  /*2180*/  LOP3.LUT R18, R18, 0xfffffffd, RZ, 0xc0, !PT ;  /* 0xfffffffd12127812 */ /* 0x000fe400078ec0ff */
[----:B0-----:R-:W-:Y:S01]  /*2190*/  SHF.L.U64.HI R66, R34, 0x7, R35 ;  /* 0x0000000722427819 */ /* 0x001fe20000010223 */
[----:B------:R-:W-:-:S02]  /*21a0*/  IMAD R0, R3, R34, RZ ;  /* 0x0000002203007224 */ /* 0x000fc400078e02ff */
[----:B------:R-:W-:Y:S02]  /*21b0*/  IMAD.IADD R14, R42, 0x1, -R14 ;  /* 0x000000012a0e7824 */ /* 0x000fe400078e0a0e */
[C---:B------:R-:W-:Y:S02]  /*21c0*/  IMAD R13, R38.reuse, R35, R0 ;  /* 0x00000023260d7224 */ /* 0x040fe400078e0200 */
[----:B------:R-:W-:Y:S01]  /*21d0*/  IMAD R0, R3, R62, RZ ;  /* 0x0000003e03007224 */ /* 0x000fe200078e02ff */
[----:B------:R-:W-:Y:S01]  /*21e0*/  SEL R3, R37, RZ, P0 ;  /* 0x000000ff25037207 */ /* 0x000fe20000000000 */
[----:B------:R-:W-:-:S04]  /*21f0*/  IMAD.WIDE.U32 R6, R38, R34, R152 ;  /* 0x0000002226067225 */ /* 0x000fc800078e0098 */
[----:B------:R-:W-:Y:S02]  /*2200*/  IMAD.IADD R3, R16, 0x1, R3 ;  /* 0x0000000110037824 */ /* 0x000fe400078e0203 */
[C---:B------:R-:W-:Y:S02]  /*2210*/  IMAD R15, R38.reuse, R63, R0 ;  /* 0x0000003f260f7224 */ /* 0x040fe400078e0200 */
[----:B------:R-:W-:Y:S01]  /*2220*/  IMAD.WIDE.U32 R8, R38, R34, R16 ;  /* 0x0000002226087225 */ /* 0x000fe200078e0010 */
[----:B------:R-:W-:-:S03]  /*2230*/  SHF.R.S32.HI R0, RZ, 0x1f, R3 ;  /* 0x0000001fff007819 */ /* 0x000fc60000011403 */
[----:B------:R-:W-:Y:S01]  /*2240*/  IMAD.WIDE.U32 R10, R38, R62, R16 ;  /* 0x0000003e260a7225 */ /* 0x000fe200078e0010 */
[----:B------:R-:W-:-:S03]  /*2250*/  LEA.HI R3, R0, R3, RZ, 0x3 ;  /* 0x0000000300037211 */ /* 0x000fc600078f18ff */
[----:B------:R-:W-:Y:S02]  /*2260*/  IMAD R59, R14, 0x60, R38 ;  /* 0x000000600e3b7824 */ /* 0x000fe400078e0226 */
[----:B------:R-:W-:Y:S02]  /*2270*/  IMAD.IADD R7, R7, 0x1, R13 ;  /* 0x0000000107077824 */ /* 0x000fe400078e020d */
[----:B------:R-:W-:Y:S01]  /*2280*/  IMAD.IADD R9, R13, 0x1, R9 ;  /* 0x000000010d097824 */ /* 0x000fe200078e0209 */
[----:B-----5:R-:W-:Y:S01]  /*2290*/  SHF.R.S32.HI R13, RZ, 0x1f, R24 ;  /* 0x0000001fff0d7819 */ /* 0x020fe20000011418 */
[----:B------:R-:W-:Y:S02]  /*22a0*/  IMAD.IADD R5, R5, 0x1, R15 ;  /* 0x0000000105057824 */ /* 0x000fe400078e020f */
[----:B------:R-:W-:Y:S02]  /*22b0*/  IMAD.IADD R11, R15, 0x1, R11 ;  /* 0x000000010f0b7824 */ /* 0x000fe400078e020b */
[----:B------:R-:W-:-:S02]  /*22c0*/  IMAD R12, R13, R34, RZ ;  /* 0x000000220d0c7224 */ /* 0x000fc400078e02ff */
[----:B------:R-:W-:Y:S01]  /*22d0*/  IMAD.WIDE.U32 R20, R24, R34, R6 ;  /* 0x0000002218147225 */ /* 0x000fe200078e0006 */
[----:B------:R-:W-:-:S03]  /*22e0*/  LOP3.LUT R6, R3, 0xfffffff8, RZ, 0xc0, !PT ;  /* 0xfffffff803067812 */ /* 0x000fc600078ec0ff */
[C---:B------:R-:W-:Y:S02]  /*22f0*/  IMAD R15, R24.reuse, R35, R12 ;  /* 0x00000023180f7224 */ /* 0x040fe400078e020c */
[----:B------:R-:W-:-:S04]  /*2300*/  IMAD.WIDE.U32 R30, R24, R34, R8 ;  /* 0x00000022181e7225 */ /* 0x000fc800078e0008 */
[----:B------:R-:W-:Y:S02]  /*2310*/  IMAD.SHL.U32 R65, R34, 0x80, RZ ;  /* 0x0000008022417824 */ /* 0x000fe400078e00ff */
[----:B------:R-:W-:Y:S01]  /*2320*/  IMAD.WIDE.U32 R34, R24, R62, R4 ;  /* 0x0000003e18227225 */ /* 0x000fe200078e0004 */
[----:B------:R-:W-:-:S03]  /*2330*/  SHF.R.S32.HI R5, RZ, 0x3, R3 ;  /* 0x00000003ff057819 */ /* 0x000fc60000011403 */
[-C--:B------:R-:W-:Y:S02]  /*2340*/  IMAD R13, R13, R62.reuse, RZ ;  /* 0x0000003e0d0d7224 */ /* 0x080fe400078e02ff */
[----:B------:R-:W-:-:S04]  /*2350*/  IMAD.WIDE.U32 R52, R24, R62, R10 ;  /* 0x0000003e18347225 */ /* 0x000fc800078e000a */
[----:B------:R-:W-:Y:S01]  /*2360*/  IMAD R13, R24, R63, R13 ;  /* 0x0000003f180d7224 */ /* 0x000fe200078e020d */
[C---:B------:R-:W-:Y:S01]  /*2370*/  SHF.L.U64.HI R63, R62.reuse, 0x7, R63 ;  /* 0x000000073e3f7819 */ /* 0x040fe2000001023f */
[----:B------:R-:W-:Y:S02]  /*2380*/  IMAD.SHL.U32 R62, R62, 0x80, RZ ;  /* 0x000000803e3e7824 */ /* 0x000fe400078e00ff */
[----:B------:R-:W-:Y:S02]  /*2390*/  IMAD.IADD R55, R21, 0x1, R15 ;  /* 0x0000000115377824 */ /* 0x000fe400078e020f */
[----:B------:R-:W-:Y:S02]  /*23a0*/  IMAD.IADD R54, R15, 0x1, R31 ;  /* 0x000000010f367824 */ /* 0x000fe400078e021f */
[----:B------:R-:W-:Y:S02]  /*23b0*/  IMAD.IADD R7, R13, 0x1, R53 ;  /* 0x000000010d077824 */ /* 0x000fe400078e0235 */
[C---:B--2---:R-:W-:Y:S01]  /*23c0*/  IMAD.SHL.U32 R64, R41.reuse, 0x40, RZ ;  /* 0x0000004029407824 */ /* 0x044fe200078e00ff */
[----:B------:R-:W-:-:S02]  /*23d0*/  LOP3.LUT P1, RZ, R41, 0x4, RZ, 0xc0, !PT ;  /* 0x0000000429ff7812 */ /* 0x000fc4000782c0ff */
[----:B------:R-:W-:Y:S01]  /*23e0*/  SHF.R.U32.HI R41, RZ, 0x7, R32 ;  /* 0x00000007ff297819 */ /* 0x000fe20000011620 */
[----:B------:R-:W-:Y:S01]  /*23f0*/  VIADD R32, R32, 0xffffff80 ;  /* 0xffffff8020207836 */ /* 0x000fe20000000000 */
[----:B------:R-:W-:Y:S02]  /*2400*/  LOP3.LUT R64, R64, 0x1c0, RZ, 0xc0, !PT ;  /* 0x000001c040407812 */ /* 0x000fe400078ec0ff */
[C---:B------:R-:W-:Y:S01]  /*2410*/  ISETP.NE.AND P6, PT, R41.reuse, 0x1, PT ;  /* 0x000000012900780c */ /* 0x040fe20003fc5270 */
[----:B------:R-:W-:Y:S01]  /*2420*/  VIADD R60, R41, 0x8 ;  /* 0x00000008293c7836 */ /* 0x000fe20000000000 */
[----:B------:R-:W-:Y:S02]  /*2430*/  SHF.R.S32.HI R38, RZ, 0x1f, R32 ;  /* 0x0000001fff267819 */ /* 0x000fe40000011420 */
[----:B------:R-:W-:Y:S02]  /*2440*/  SHF.R.U32.HI R61, RZ, 0x3, R64 ;  /* 0x00000003ff3d7819 */ /* 0x000fe40000011640 */
[----:B------:R-:W-:-:S02]  /*2450*/  LOP3.LUT R0, R64, 0x18, R16, 0xf8, !PT ;  /* 0x0000001840007812 */ /* 0x000fc400078ef810 */
[----:B------:R-:W-:Y:S01]  /*2460*/  LEA.HI R38, R38, R32, RZ, 0x5 ;  /* 0x0000002026267211 */ /* 0x000fe200078f28ff */
[----:B------:R-:W-:Y:S01]  /*2470*/  IMAD.IADD R32, R35, 0x1, R13 ;  /* 0x0000000123207824 */ /* 0x000fe200078e020d */
[----:B------:R-:W-:Y:S02]  /*2480*/  LOP3.LUT R0, R0, R61, RZ, 0x3c, !PT ;  /* 0x0000003d00007212 */ /* 0x000fe400078e3cff */
[----:B------:R-:W-:Y:S01]  /*2490*/  SHF.R.S32.HI R38, RZ, 0x5, R38 ;  /* 0x00000005ff267819 */ /* 0x000fe20000011426 */
[----:B------:R-:W-:Y:S05]  /*24a0*/  @!P6 WARPSYNC.ALL ;  /* 0x000000000000e948 */ /* 0x000fea0003800000 */
[----:B------:R-:W-:Y:S01]  /*24b0*/  IMAD R57, R38, 0x200, R0 ;  /* 0x0000020026397824 */ /* 0x000fe200078e0200 */
[--C-:B------:R-:W-:Y:S01]  /*24c0*/  LOP3.LUT R0, R64, 0x38, R3.reuse, 0xf8, !PT ;  /* 0x0000003840007812 */ /* 0x100fe200078ef803 */
[----:B------:R-:W-:Y:S01]  /*24d0*/  ULDC UR4, c[0x0][0x2f4] ;  /* 0x0000bd0000047ab9 */ /* 0x000fe20000000800 */
[----:B---3--:R-:W-:-:S02]  /*24e0*/  LOP3.LUT R4, R40, 0x38, R3, 0xf8, !PT ;  /* 0x0000003828047812 */ /* 0x008fc400078ef803 */
[----:B------:R-:W-:Y:S02]  /*24f0*/  LOP3.LUT R0, R0, R61, RZ, 0x3c, !PT ;  /* 0x0000003d00007212 */ /* 0x000fe400078e3cff */
[----:B----4-:R-:W-:Y:S02]  /*2500*/  LOP3.LUT R8, R4, R39, RZ, 0x3c, !PT ;  /* 0x0000002704087212 */ /* 0x010fe400078e3cff */
[----:B------:R-:W-:Y:S01]  /*2510*/  @P1 LOP3.LUT R18, R18, 0x2, RZ, 0xfc, !PT ;  /* 0x0000000212121812 */ /* 0x000fe200078efcff */
[----:B------:R-:W-:Y:S01]  /*2520*/  IMAD R3, R38, 0x200, R0 ;  /* 0x0000020026037824 */ /* 0x000fe200078e0200 */
[----:B------:R-:W-:Y:S01]  /*2530*/  @!P6 BAR.SYNC.DEFER_BLOCKING 0x9, 0x100 ;  /* 0x024400000000eb1d */ /* 0x000fe20000010000 */
[----:B------:R-:W-:Y:S01]  /*2540*/  ISETP.GE.AND P1, PT, R16, UR4, PT ;  /* 0x0000000410007c0c */ /* 0x000fe2000bf26270 */
[----:B------:R-:W-:Y:S01]  /*2550*/  IMAD.IADD R0, R36, 0x1, R8 ;  /* 0x0000000124007824 */ /* 0x000fe200078e0208 */
[----:B------:R-:W-:Y:S02]  /*2560*/  ISETP.GE.AND P2, PT, R19, UR4, PT ;  /* 0x0000000413007c0c */ /* 0x000fe4000bf46270 */
[----:B------:R-:W-:-:S02]  /*2570*/  SHF.R.S32.HI R4, RZ, 0x1f, R6 ;  /* 0x0000001fff047819 */ /* 0x000fc40000011406 */
[----:B------:R-:W-:-:S09]  /*2580*/  SHF.R.S32.HI R56, RZ, 0x1f, R68 ;  /* 0x0000001fff387819 */ /* 0x000fd20000011444 */
.L_x_14448:
[----:B--2---:R-:W2:Y:S01]  /*2590*/  LDL R37, [R1+0x44] ;  /* 0x0000440001257983 */ /* 0x004ea20000100800 */
[----:B0-----:R-:W0:Y:S01]  /*25a0*/  LDC R73, c[0x0][0x430] ;  /* 0x00010c00ff497b82 */ /* 0x001e220000000800 */
[----:B------:R-:W-:Y:S02]  /*25b0*/  VIADD R27, R27, 0xffffffff ;  /* 0xffffffff1b1b7836 */ /* 0x000fe40000000000 */
[----:B------:R-:W-:Y:S02]  /*25c0*/  IMAD.MOV.U32 R72, RZ, RZ, RZ ;  /* 0x000000ffff487224 */ /* 0x000fe400078e00ff */
[----:B------:R-:W-:-:S03]  /*25d0*/  IMAD R8, R27, 0x80, R59 ;  /* 0x000000801b087824 */ /* 0x000fc600078e023b */
[----:B------:R-:W1:Y:S01]  /*25e0*/  LDC R78, c[0x0][0x3f4] ;  /* 0x0000fd00ff4e7b82 */ /* 0x000e620000000800 */
[----:B------:R-:W-:Y:S01]  /*25f0*/  IMAD.IADD R36, R67, 0x1, R8 ;  /* 0x0000000143247824 */ /* 0x000fe200078e0208 */
[----:B------:R-:W-:-:S03]  /*2600*/  ISETP.GE.AND P3, PT, R8, R25, PT ;  /* 0x000000190800720c */ /* 0x000fc60003f66270 */
[----:B---3--:R-:W-:Y:S01]  /*2610*/  IMAD.MOV.U32 R12, RZ, RZ, R36 ;  /* 0x000000ffff0c7224 */ /* 0x008fe200078e0024 */
        /* <DEDUP_REMOVED lines=16> */
[----:B------:R-:W-:Y:S01]  /*2720*/  ISETP.GT.AND P3, PT, R27, R28, PT ;  /* 0x0000001c1b00720c */ /* 0x000fe20003f64270 */
[----:B------:R-:W-:Y:S01]  /*2730*/  IMAD R71, R23, 0x2000, R57 ;  /* 0x0000200017477824 */ /* 0x000fe200078e0239 */
[----:B------:R-:W-:Y:S01]  /*2740*/  LOP3.LUT R18, R18, 0xfffffffe, RZ, 0xc0, !PT ;  /* 0xfffffffe12127812 */ /* 0x000fe200078ec0ff */
[----:B------:R-:W-:Y:S01]  /*2750*/  IMAD.MOV R10, RZ, RZ, -R12 ;  /* 0x000000ffff0a7224 */ /* 0x000fe200078e0a0c */
[----:B------:R-:W-:Y:S05]  /*2760*/  YIELD ;  /* 0x0000000000007946 */ /* 0x000fea0003800000 */
[----:B------:R-:W-:Y:S01]  /*2770*/  VIADD R11, R71, 0x20 ;  /* 0x00000020470b7836 */ /* 0x000fe20000000000 */
[----:B------:R-:W-:Y:S01]  /*2780*/  BSSY B0, `(.L_x_14393) ;  /* 0x0000327000007945 */ /* 0x000fe20003800000 */
[----:B------:R-:W-:-:S02]  /*2790*/  IMAD R73, R73, R10, R36 ;  /* 0x0000000a49497224 */ /* 0x000fc400078e0224 */
[----:B------:R-:W-:Y:S02]  /*27a0*/  @P3 LOP3.LUT R18, R18, 0x1, RZ, 0xfc, !PT ;  /* 0x0000000112123812 */ /* 0x000fe400078efcff */
[----:B------:R-:W-:Y:S02]  /*27b0*/  ISETP.GE.AND P3, PT, R78, 0x1, PT ;  /* 0x000000014e00780c */ /* 0x000fe40003f66270 */
[----:B--2---:R-:W-:-:S13]  /*27c0*/  LOP3.LUT P5, RZ, R37, 0x4, RZ, 0xc0, !PT ;  /* 0x0000000425ff7812 */ /* 0x004fda00078ac0ff */
        /* <DEDUP_REMOVED lines=12> */
[----:B------:R-:W-:Y:S01]  /*2890*/  SHF.R.S32.HI R10, RZ, 0x1f, R27 ;  /* 0x0000001fff0a7819 */ /* 0x000fe2000001141b */
[----:B------:R-:W-:Y:S01]  /*28a0*/  IMAD R13, R75, UR4, RZ ;  /* 0x000000044b0d7c24 */ /* 0x000fe2000f8e02ff */
[----:B------:R-:W-:Y:S01]  /*28b0*/  VIMNMX R76, R76, 0x80, PT ;  /* 0x000000804c4c7848 */ /* 0x000fe20003fe0100 */
[----:B------:R-:W-:Y:S02]  /*28c0*/  IMAD.IADD R9, R9, 0x1, R11 ;  /* 0x0000000109097824 */ /* 0x000fe400078e020b */
[----:B------:R-:W-:-:S02]  /*28d0*/  IMAD R13, R72, UR5, R13 ;  /* 0x00000005480d7c24 */ /* 0x000fc4000f8e020d */
        /* <DEDUP_REMOVED lines=19> */
[----:B------:R0:W5:Y:S01]  /*2a10*/  LDL R81, [R1+0x10] ;  /* 0x0000100001517983 */ /* 0x0001620000100800 */
[----:B------:R-:W1:Y:S01]  /*2a20*/  S2R R12, SR_TID.X ;  /* 0x00000000000c7919 */ /* 0x000e620000002100 */
[----:B------:R-:W-:Y:S01]  /*2a30*/  BSSY B1, `(.L_x_14396) ;  /* 0x0000023000017945 */ /* 0x000fe20003800000 */
[----:B-1----:R-:W-:-:S05]  /*2a40*/  VIADD R37, R12, 0xffffff80 ;  /* 0xffffff800c257836 */ /* 0x002fca0000000000 */
[----:B------:R-:W-:-:S04]  /*2a50*/  SHF.R.S32.HI R12, RZ, 0x1f, R37 ;  /* 0x0000001fff0c7819 */ /* 0x000fc80000011425 */
[----:B------:R-:W-:-:S04]  /*2a60*/  LEA.HI R12, R12, R37, RZ, 0x2 ;  /* 0x000000250c0c7211 */ /* 0x000fc800078f10ff */
[----:B------:R-:W-:-:S04]  /*2a70*/  SHF.R.S32.HI R12, RZ, 0x2, R12 ;  /* 0x00000002ff0c7819 */ /* 0x000fc8000001140c */
[----:B------:R-:W-:Y:S02]  /*2a80*/  ISETP.GE.AND P3, PT, R12, R76, PT ;  /* 0x0000004c0c00720c */ /* 0x000fe40003f66270 */
        /* <DEDUP_REMOVED lines=8> */
[----:B0-----:R-:W-:Y:S06]  /*2b10*/  @P3 BRA `(.L_x_14397) ;  /* 0x0000000000503947 */ /* 0x001fec0003800000 */
        /* <DEDUP_REMOVED lines=16> */
[----:B------:R0:W5:Y:S02]  /*2c20*/  @!P4 LDG.E.64 R50, desc[UR42][R14.64] ;  /* 0x0000002a0e32c981 */ /* 0x000164000c1e1b00 */
[----:B-----5:R-:W-:-:S13]  /*2c30*/  ISETP.GE.AND P4, PT, R81, R78, PT ;  /* 0x0000004e5100720c */ /* 0x020fda0003f86270 */
[----:B------:R0:W5:Y:S04]  /*2c40*/  @!P4 LDG.E.64 R44, desc[UR42][R12.64+0x20] ;  /* 0x0000202a0c2cc981 */ /* 0x000168000c1e1b00 */
[----:B------:R0:W5:Y:S02]  /*2c50*/  @!P4 LDG.E.64 R46, desc[UR42][R14.64+0x20] ;  /* 0x0000202a0e2ec981 */ /* 0x000164000c1e1b00 */
.L_x_14397:
[----:B------:R-:W-:Y:S05]  /*2c60*/  BSYNC B1 ;  /* 0x0000000000017941 */ /* 0x000fea0003800000 */
.L_x_14396:
[----:B0-----:R-:W0:Y:S01]  /*2c70*/  S2R R12, SR_TID.X ;  /* 0x00000000000c7919 */ /* 0x001e220000002100 */
[----:B------:R-:W-:Y:S01]  /*2c80*/  BSSY B1, `(.L_x_14398) ;  /* 0x0000026000017945 */ /* 0x000fe20003800000 */
[----:B-----5:R-:W-:Y:S02]  /*2c90*/  IMAD.MOV.U32 R79, RZ, RZ, R44 ;  /* 0x000000ffff4f7224 */ /* 0x020fe400078e002c */
[----:B------:R-:W-:Y:S02]  /*2ca0*/  IMAD.MOV.U32 R80, RZ, RZ, R45 ;  /* 0x000000ffff507224 */ /* 0x000fe400078e002d */
[----:B0-----:R-:W-:-:S05]  /*2cb0*/  VIADD R13, R12, 0xffffff80 ;  /* 0xffffff800c0d7836 */ /* 0x001fca0000000000 */
[----:B------:R-:W-:-:S04]  /*2cc0*/  SHF.R.S32.HI R12, RZ, 0x1f, R13 ;  /* 0x0000001fff0c7819 */ /* 0x000fc8000001140d */
[----:B------:R-:W-:-:S04]  /*2cd0*/  LEA.HI R12, R12, R13, RZ, 0x2 ;  /* 0x0000000d0c0c7211 */ /* 0x000fc800078f10ff */
[----:B------:R-:W-:-:S05]  /*2ce0*/  SHF.R.S32.HI R12, RZ, 0x2, R12 ;  /* 0x00000002ff0c7819 */ /* 0x000fca000001140c */
[----:B------:R-:W-:-:S05]  /*2cf0*/  VIADD R12, R12, 0x60 ;  /* 0x000000600c0c7836 */ /* 0x000fca0000000000 */
        /* <DEDUP_REMOVED lines=30> */
.L_x_14399:
[----:B------:R-:W-:Y:S05]  /*2ee0*/  BSYNC B1 ;  /* 0x0000000000017941 */ /* 0x000fea0003800000 */
.L_x_14398:
[----:B0-----:R-:W-:Y:S01]  /*2ef0*/  IMAD.MOV.U32 R8, RZ, RZ, R48 ;  /* 0x000000ffff087224 */ /* 0x001fe200078e0030 */
        /* <DEDUP_REMOVED lines=8> */
[----:B------:R-:W-:Y:S01]  /*2f80*/  PLOP3.LUT P5, PT, PT, PT, UP0, 0x80, 0x0 ;  /* 0x000000000000781c */ /* 0x000fe20003faf008 */
[----:B------:R-:W-:Y:S01]  /*2f90*/  IMAD.MOV.U32 R9, RZ, RZ, R47 ;  /* 0x000000ffff097224 */ /* 0x000fe200078e002f */
[----:B------:R-:W-:Y:S01]  /*2fa0*/  PRMT R97, R10, 0x5410, R11 ;  /* 0x000054100a617816 */ /* 0x000fe2000000000b */
[----:B-----5:R-:W-:Y:S01]  /*2fb0*/  IMAD.MOV.U32 R10, RZ, RZ, R40 ;  /* 0x000000ffff0a7224 */ /* 0x020fe200078e0028 */
[----:B------:R-:W-:Y:S01]  /*2fc0*/  PRMT R87, R8, 0x7610, R87 ;  /* 0x0000761008577816 */ /* 0x000fe20000000057 */
[----:B------:R-:W-:Y:S01]  /*2fd0*/  IMAD.MOV.U32 R8, RZ, RZ, R36 ;  /* 0x000000ffff087224 */ /* 0x000fe200078e0024 */
[----:B------:R-:W-:Y:S01]  /*2fe0*/  PRMT R86, R86, 0x5410, R9 ;  /* 0x0000541056567816 */ /* 0x000fe20000000009 */
[----:B------:R-:W-:-:S02]  /*2ff0*/  IMAD.MOV.U32 R9, RZ, RZ, R37 ;  /* 0x000000ffff097224 */ /* 0x000fc400078e0025 */
        /* <DEDUP_REMOVED lines=9> */
[----:B------:R-:W-:Y:S06]  /*3090*/  @!P5 BRA `(.L_x_14400) ;  /* 0x000000000004d947 */ /* 0x000fec0003800000 */
[----:B------:R-:W-:Y:S01]  /*30a0*/  BPT.TRAP 0x1 ;  /* 0x000000040000795c */ /* 0x000fe20000300000 */
.L_x_14400:
[----:B------:R-:W2:Y:S01]  /*30b0*/  LDL R8, [R1+0xc] ;  /* 0x00000c0001087983 */ /* 0x000ea20000100800 */
[----:B------:R-:W-:Y:S01]  /*30c0*/  IMAD R69, R23, 0x8, R2 ;  /* 0x0000000817457824 */ /* 0x000fe200078e0202 */
[----:B------:R-:W-:Y:S01]  /*30d0*/  BSSY B1, `(.L_x_14401) ;  /* 0x0000004000017945 */ /* 0x000fe20003800000 */
[----:B--2---:R-:W-:-:S04]  /*30e0*/  SHF.L.U32 R77, R8, 0x1f, RZ ;  /* 0x0000001f084d7819 */ /* 0x004fc800000006ff */
[----:B------:R-:W0:Y:S02]  /*30f0*/  SYNCS.PHASECHK.TRANS64.TRYWAIT P6, [R69+URZ+0x16890], R77 ;  /* 0x0168904d450075a7 */ /* 0x000e2400080c017f */
[----:B0-----:R-:W-:Y:S05]  /*3100*/  @!P6 BRA `(.L_x_14402) ;  /* 0x000001cc0060e947 */ /* 0x001fea0003800000 */
.L_x_14725:
[----:B------:R-:W-:Y:S05]  /*3110*/  BSYNC B1 ;  /* 0x0000000000017941 */ /* 0x000fea0003800000 */
.L_x_14401:
[----:B------:R-:W-:-:S03]  /*3120*/  UMOV UR4, 0xffffffff ;  /* 0xffffffff00047882 */ /* 0x000fc60000000000 */
[----:B------:R-:W-:Y:S05]  /*3130*/  BRA.DIV UR4, `(.L_x_14403) ;  /* 0x000001ce04687947 */ /* 0x000fea000b800000 */
[----:B------:R1:W2:Y:S04]  /*3140*/  SHFL.IDX PT, R79, R83, RZ, 0x1c1f ;  /* 0x001c1fff534f7589 */ /* 0x0002a800000e0000 */
[----:B------:R1:W3:Y:S02]  /*3150*/  SHFL.IDX PT, R14, R82, RZ, 0x1c1f ;  /* 0x001c1fff520e7589 */ /* 0x0002e400000e0000 */
.L_x_14729:
        /* <DEDUP_REMOVED lines=11> */
[----:B0-----:R-:W-:Y:S01]  /*3210*/  IMAD.MOV.U32 R15, RZ, RZ, R10 ;  /* 0x000000ffff0f7224 */ /* 0x001fe200078e000a */
[--C-:B------:R-:W-:Y:S01]  /*3220*/  SHF.R.U64 R48, R50, 0x10, R51.reuse ;  /* 0x0000001032307819 */ /* 0x100fe20000001233 */
[--C-:B------:R-:W-:Y:S01]  /*3230*/  HADD2.F32 R10, -RZ, R9.reuse.H1_H1 ;  /* 0x30000009ff0a7230 */ /* 0x100fe20000004100 */
[----:B------:R-:W-:Y:S01]  /*3240*/  SHF.R.U32.HI R88, RZ, 0x10, R51 ;  /* 0x00000010ff587819 */ /* 0x000fe20000011633 */
[----:B------:R-:W-:Y:S01]  /*3250*/  HADD2.F32 R9, -RZ, R9.H0_H0 ;  /* 0x20000009ff097230 */ /* 0x000fe20000004100 */
[----:B------:R-:W-:Y:S01]  /*3260*/  SHF.R.U32.HI R90, RZ, 0x10, R49 ;  /* 0x00000010ff5a7819 */ /* 0x000fe20000011631 */
[----:B------:R-:W-:Y:S02]  /*3270*/  HADD2.F32 R51, -RZ, R48.H0_H0 ;  /* 0x20000030ff337230 */ /* 0x000fe40000004100 */
[----:B------:R-:W-:Y:S02]  /*3280*/  HADD2.F32 R48, -RZ, R11.H1_H1 ;  /* 0x3000000bff307230 */ /* 0x000fe40000004100 */
[----:B------:R-:W-:-:S02]  /*3290*/  HADD2.F32 R88, -RZ, R88.H0_H0 ;  /* 0x20000058ff587230 */ /* 0x000fc40000004100 */
[----:B------:R-:W-:Y:S02]  /*32a0*/  HADD2.F32 R11, -RZ, R11.H0_H0 ;  /* 0x2000000bff0b7230 */ /* 0x000fe40000004100 */
[----:B------:R-:W-:Y:S02]  /*32b0*/  HADD2.F32 R49, -RZ, R91.H0_H0 ;  /* 0x2000005bff317230 */ /* 0x000fe40000004100 */
[-C--:B------:R-:W-:Y:S01]  /*32c0*/  FMUL.FTZ R92, R48, R88.reuse ;  /* 0x00000058305c7220 */ /* 0x080fe20000410000 */
[----:B------:R-:W-:Y:S02]  /*32d0*/  HADD2.F32 R50, -RZ, R90.H0_H0 ;  /* 0x2000005aff327230 */ /* 0x000fe40000004100 */
[CC--:B------:R-:W-:Y:S01]  /*32e0*/  FMUL.FTZ R90, R10.reuse, R51.reuse ;  /* 0x000000330a5a7220 */ /* 0x0c0fe20000410000 */
[----:B------:R-:W-:Y:S01]  /*32f0*/  FMUL.FTZ R51, R9, R51 ;  /* 0x0000003309337220 */ /* 0x000fe20000410000 */
[----:B------:R-:W-:Y:S02]  /*3300*/  FMUL.FTZ R95, R11, R88 ;  /* 0x000000580b5f7220 */ /* 0x000fe40000410000 */
[-C--:B------:R-:W-:Y:S01]  /*3310*/  FFMA.FTZ R90, R9, R49.reuse, -R90 ;  /* 0x00000031095a7223 */ /* 0x080fe2000001085a */
[----:B------:R-:W-:Y:S01]  /*3320*/  FFMA.FTZ R91, R10, R49, R51 ;  /* 0x000000310a5b7223 */ /* 0x000fe20000010033 */
[----:B------:R-:W-:-:S02]  /*3330*/  HADD2.F32 R9, -RZ, R8.H1_H1 ;  /* 0x30000008ff097230 */ /* 0x000fc40000004100 */
[-C--:B------:R-:W-:Y:S01]  /*3340*/  FFMA.FTZ R93, R11, R50.reuse, -R92 ;  /* 0x000000320b5d7223 */ /* 0x080fe2000001085c */
[----:B------:R-:W-:Y:S01]  /*3350*/  FFMA.FTZ R94, R48, R50, R95 ;  /* 0x00000032305e7223 */ /* 0x000fe2000001005f */
[----:B------:R-:W-:Y:S02]  /*3360*/  HADD2.F32 R49, -RZ, R97.H0_H0 ;  /* 0x20000061ff317230 */ /* 0x000fe40000004100 */
[----:B------:R-:W-:Y:S02]  /*3370*/  HADD2.F32 R8, -RZ, R8.H0_H0 ;  /* 0x20000008ff087230 */ /* 0x000fe40000004100 */
[----:B------:R-:W-:Y:S02]  /*3380*/  HADD2.F32 R10, -RZ, R15.H1_H1 ;  /* 0x3000000fff0a7230 */ /* 0x000fe40000004100 */
[-C--:B------:R-:W-:Y:S01]  /*3390*/  FMUL.FTZ R51, R9, R49.reuse ;  /* 0x0000003109337220 */ /* 0x080fe20000410000 */
[----:B------:R-:W-:Y:S02]  /*33a0*/  HADD2.F32 R50, -RZ, R97.H1_H1 ;  /* 0x30000061ff327230 */ /* 0x000fe40000004100 */
        /* <DEDUP_REMOVED lines=14> */
.L_x_14409:
[----:B------:R-:W-:Y:S05]  /*3490*/  BSYNC B3 ;  /* 0x0000000000037941 */ /* 0x000fea0003800000 */
.L_x_14408:
[----:B0-----:R4:W-:Y:S02]  /*34a0*/  ST.E.128 desc[UR42][R12.64], R8 ;  /* 0x000000080c007985 */ /* 0x0019e4000c101d2a */
.L_x_14407:
[----:B------:R-:W-:Y:S05]  /*34b0*/  BSYNC B2 ;  /* 0x0000000000027941 */ /* 0x000fea0003800000 */
.L_x_14406:
[----:B------:R-:W-:Y:S05]  /*34c0*/  @P2 BRA `(.L_x_14405) ;  /* 0x0000000000cc2947 */ /* 0x000fea0003800000 */
[----:B----4-:R-:W2:Y:S04]  /*34d0*/  LDL R8, [R1+0x8] ;  /* 0x0000080001087983 */ /* 0x010ea80000100800 */
[----:B------:R-:W4:Y:S01]  /*34e0*/  LDL R15, [R1+0x10] ;  /* 0x00001000010f7983 */ /* 0x000f220000100800 */
[C---:B---3--:R-:W-:Y:S01]  /*34f0*/  LEA R12, P3, R19.reuse, R14, 0x1 ;  /* 0x0000000e130c7211 */ /* 0x048fe200078608ff */
[----:B------:R-:W-:Y:S03]  /*3500*/  BSSY B2, `(.L_x_14410) ;  /* 0x000002e000027945 */ /* 0x000fe60003800000 */
[----:B--2---:R-:W-:Y:S02]  /*3510*/  LEA.HI.X R13, R19, R79, R8, 0x1, P3 ;  /* 0x0000004f130d7211 */ /* 0x004fe400018f0c08 */
[----:B------:R2:W3:Y:S01]  /*3520*/  LDS.128 R8, [R70+0xe000] ;  /* 0x00e0000046087984 */ /* 0x0004e20000000c00 */
[----:B----4-:R-:W-:-:S13]  /*3530*/  ISETP.GE.AND P3, PT, R15, R78, PT ;  /* 0x0000004e0f00720c */ /* 0x010fda0003f66270 */
[----:B--2---:R-:W-:Y:S05]  /*3540*/  @P3 BRA `(.L_x_14411) ;  /* 0x0000000000a43947 */ /* 0x004fea0003800000 */
[--C-:B------:R-:W-:Y:S01]  /*3550*/  SHF.R.U64 R44, R44, 0x10, R45.reuse ;  /* 0x000000102c2c7819 */ /* 0x100fe2000000122d */
[----:B---3--:R-:W-:Y:S01]  /*3560*/  IMAD.MOV.U32 R14, RZ, RZ, R10 ;  /* 0x000000ffff0e7224 */ /* 0x008fe200078e000a */
[----:B------:R-:W-:Y:S01]  /*3570*/  SHF.R.U32.HI R49, RZ, 0x10, R45 ;  /* 0x00000010ff317819 */ /* 0x000fe2000001162d */
[--C-:B------:R-:W-:Y:S01]  /*3580*/  HADD2.F32 R10, -RZ, R9.reuse.H1_H1 ;  /* 0x30000009ff0a7230 */ /* 0x100fe20000004100 */
[--C-:B------:R-:W-:Y:S01]  /*3590*/  SHF.R.U64 R45, R46, 0x10, R47.reuse ;  /* 0x000000102e2d7819 */ /* 0x100fe2000000122f */
[----:B------:R-:W-:Y:S01]  /*35a0*/  HADD2.F32 R9, -RZ, R9.H0_H0 ;  /* 0x20000009ff097230 */ /* 0x000fe20000004100 */
[----:B------:R-:W-:Y:S01]  /*35b0*/  SHF.R.U32.HI R48, RZ, 0x10, R47 ;  /* 0x00000010ff307819 */ /* 0x000fe2000001162f */
[----:B------:R-:W-:Y:S02]  /*35c0*/  HADD2.F32 R15, -RZ, R11.H1_H1 ;  /* 0x3000000bff0f7230 */ /* 0x000fe40000004100 */
[----:B------:R-:W-:Y:S02]  /*35d0*/  HADD2.F32 R45, -RZ, R45.H0_H0 ;  /* 0x2000002dff2d7230 */ /* 0x000fe40000004100 */
[----:B------:R-:W-:-:S02]  /*35e0*/  HADD2.F32 R48, -RZ, R48.H0_H0 ;  /* 0x20000030ff307230 */ /* 0x000fc40000004100 */
[----:B------:R-:W-:Y:S02]  /*35f0*/  HADD2.F32 R44, -RZ, R44.H0_H0 ;  /* 0x2000002cff2c7230 */ /* 0x000fe40000004100 */
[CC--:B------:R-:W-:Y:S01]  /*3600*/  FMUL.FTZ R50, R10.reuse, R45.reuse ;  /* 0x0000002d0a327220 */ /* 0x0c0fe20000410000 */
[----:B------:R-:W-:Y:S02]  /*3610*/  HADD2.F32 R11, -RZ, R11.H0_H0 ;  /* 0x2000000bff0b7230 */ /* 0x000fe40000004100 */
[----:B------:R-:W-:Y:S01]  /*3620*/  FMUL.FTZ R45, R9, R45 ;  /* 0x0000002d092d7220 */ /* 0x000fe20000410000 */
[----:B------:R-:W-:Y:S02]  /*3630*/  HADD2.F32 R46, -RZ, R49.H0_H0 ;  /* 0x20000031ff2e7230 */ /* 0x000fe40000004100 */
[----:B------:R-:W-:Y:S01]  /*3640*/  FMUL.FTZ R88, R15, R48 ;  /* 0x000000300f587220 */ /* 0x000fe20000410000 */
[----:B------:R-:W-:Y:S01]  /*3650*/  FFMA.FTZ R50, R9, R44, -R50 ;  /* 0x0000002c09327223 */ /* 0x000fe20000010832 */
[C---:B------:R-:W-:Y:S01]  /*3660*/  FMUL.FTZ R48, R11.reuse, R48 ;  /* 0x000000300b307220 */ /* 0x040fe20000410000 */
[----:B------:R-:W-:Y:S01]  /*3670*/  FFMA.FTZ R49, R10, R44, R45 ;  /* 0x0000002c0a317223 */ /* 0x000fe2000001002d */
[----:B------:R-:W-:Y:S01]  /*3680*/  FFMA.FTZ R88, R11, R46, -R88 ;  /* 0x0000002e0b587223 */ /* 0x000fe20000010858 */
[----:B------:R-:W-:-:S02]  /*3690*/  HADD2.F32 R11, -RZ, R87.H1_H1 ;  /* 0x30000057ff0b7230 */ /* 0x000fc40000004100 */
[----:B------:R-:W-:Y:S01]  /*36a0*/  FFMA.FTZ R79, R15, R46, R48 ;  /* 0x0000002e0f4f7223 */ /* 0x000fe20000010030 */
[----:B------:R-:W-:Y:S02]  /*36b0*/  HADD2.F32 R45, -RZ, R86.H1_H1 ;  /* 0x30000056ff2d7230 */ /* 0x000fe40000004100 */
[----:B------:R-:W-:Y:S02]  /*36c0*/  HADD2.F32 R9, -RZ, R8.H1_H1 ;  /* 0x30000008ff097230 */ /* 0x000fe40000004100 */
[----:B------:R-:W-:Y:S02]  /*36d0*/  HADD2.F32 R10, -RZ, R14.H1_H1 ;  /* 0x3000000eff0a7230 */ /* 0x000fe40000004100 */
[----:B------:R-:W-:Y:S02]  /*36e0*/  HADD2.F32 R87, -RZ, R87.H0_H0 ;  /* 0x20000057ff577230 */ /* 0x000fe40000004100 */
[----:B------:R-:W-:Y:S02]  /*36f0*/  HADD2.F32 R8, -RZ, R8.H0_H0 ;  /* 0x20000008ff087230 */ /* 0x000fe40000004100 */
[----:B------:R-:W-:Y:S01]  /*3700*/  FMUL.FTZ R51, R10, R45 ;  /* 0x0000002d0a337220 */ /* 0x000fe20000410000 */
[----:B------:R-:W-:-:S02]  /*3710*/  HADD2.F32 R14, -RZ, R14.H0_H0 ;  /* 0x2000000eff0e7230 */ /* 0x000fc40000004100 */
[CC--:B------:R-:W-:Y:S01]  /*3720*/  FMUL.FTZ R47, R9.reuse, R87.reuse ;  /* 0x00000057092f7220 */ /* 0x0c0fe20000410000 */
[----:B------:R-:W-:Y:S02]  /*3730*/  HADD2.F32 R15, -RZ, R86.H0_H0 ;  /* 0x20000056ff0f7230 */ /* 0x000fe40000004100 */
[----:B------:R-:W-:Y:S01]  /*3740*/  FMUL.FTZ R44, R8, R87 ;  /* 0x00000057082c7220 */ /* 0x000fe20000410000 */
[----:B------:R-:W-:Y:S01]  /*3750*/  FMUL.FTZ R45, R14, R45 ;  /* 0x0000002d0e2d7220 */ /* 0x000fe20000410000 */
[-C--:B------:R-:W-:Y:S02]  /*3760*/  FFMA.FTZ R47, R8, R11.reuse, -R47 ;  /* 0x0000000b082f7223 */ /* 0x080fe4000001082f */
[----:B------:R-:W-:Y:S01]  /*3770*/  FFMA.FTZ R44, R9, R11, R44 ;  /* 0x0000000b092c7223 */ /* 0x000fe2000001002c */
[-C--:B------:R-:W-:Y:S01]  /*3780*/  FFMA.FTZ R51, R14, R15.reuse, -R51 ;  /* 0x0000000f0e337223 */ /* 0x080fe20000010833 */
[----:B------:R-:W-:Y:S01]  /*3790*/  FFMA.FTZ R10, R10, R15, R45 ;  /* 0x0000000f0a0a7223 */ /* 0x000fe2000001002d */
[----:B------:R-:W-:-:S02]  /*37a0*/  F2FP.F16.F32.PACK_AB R9, R49, R50 ;  /* 0x000000323109723e */ /* 0x000fc400000000ff */
[----:B------:R-:W-:Y:S02]  /*37b0*/  F2FP.F16.F32.PACK_AB R11, R79, R88 ;  /* 0x000000584f0b723e */ /* 0x000fe400000000ff */
[----:B------:R-:W-:Y:S02]  /*37c0*/  F2FP.F16.F32.PACK_AB R8, R44, R47 ;  /* 0x0000002f2c08723e */ /* 0x000fe400000000ff */
[----:B------:R-:W-:-:S07]  /*37d0*/  F2FP.F16.F32.PACK_AB R10, R10, R51 ;  /* 0x000000330a0a723e */ /* 0x000fce00000000ff */
.L_x_14411:
[----:B------:R-:W-:Y:S05]  /*37e0*/  BSYNC B2 ;  /* 0x0000000000027941 */ /* 0x000fea0003800000 */
.L_x_14410:
[----:B---3--:R2:W-:Y:S02]  /*37f0*/  ST.E.128 desc[UR42][R12.64], R8 ;  /* 0x000000080c007985 */ /* 0x0085e4000c101d2a */
.L_x_14405:
[----:B------:R-:W-:Y:S05]  /*3800*/  BSYNC B1 ;  /* 0x0000000000017941 */ /* 0x000fea0003800000 */
.L_x_14404:
[----:B------:R-:W-:-:S03]  /*3810*/  UMOV UR4, 0xffffffff ;  /* 0xffffffff00047882 */ /* 0x000fc60000000000 */
[----:B------:R-:W-:Y:S05]  /*3820*/  BRA.DIV UR4, `(.L_x_14412) ;  /* 0x000001c604f47947 */ /* 0x000fea000b800000 */
[----:B-1----:R-:W1:Y:S04]  /*3830*/  SHFL.IDX PT, R83, R83, 0x1, 0x1c1f ;  /* 0x003c1f0053537f89 */ /* 0x002e6800000e0000 */
[----:B---3--:R3:W0:Y:S02]  /*3840*/  SHFL.IDX PT, R14, R82, 0x1, 0x1c1f ;  /* 0x003c1f00520e7f89 */ /* 0x00862400000e0000 */
.L_x_14733:
[----:B------:R-:W-:Y:S05]  /*3850*/  @P4 BRA `(.L_x_14413) ;  /* 0x0000002000644947 */ /* 0x000fea0003800000 */
[----:B------:R-:W-:Y:S04]  /*3860*/  BSSY B1, `(.L_x_14414) ;  /* 0x0000033000017945 */ /* 0x000fe80003800000 */
[----:B------:R-:W-:Y:S05]  /*3870*/  @P1 BRA `(.L_x_14415) ;  /* 0x0000000000c41947 */ /* 0x000fea0003800000 */
[----:B--2-4-:R2:W4:Y:S01]  /*3880*/  LDS.128 R8, [R71+0x11000] ;  /* 0x0110000047087984 */ /* 0x0145220000000c00 */
[C---:B0-----:R-:W-:Y:S01]  /*3890*/  LEA R12, P3, R16.reuse, R14, 0x1 ;  /* 0x0000000e100c7211 */ /* 0x041fe200078608ff */
[----:B------:R-:W-:Y:S03]  /*38a0*/  BSSY B2, `(.L_x_14416) ;  /* 0x000002d000027945 */ /* 0x000fe60003800000 */
[----:B-1----:R-:W-:Y:S02]  /*38b0*/  LEA.HI.X R13, R16, R83, R17, 0x1, P3 ;  /* 0x00000053100d7211 */ /* 0x002fe400018f0c11 */
[----:B------:R-:W-:-:S13]  /*38c0*/  ISETP.GE.AND P3, PT, R152, R78, PT ;  /* 0x0000004e9800720c */ /* 0x000fda0003f66270 */
[----:B--2---:R-:W-:Y:S05]  /*38d0*/  @P3 BRA `(.L_x_14417) ;  /* 0x0000000000a43947 */ /* 0x004fea0003800000 */
[----:B------:R-:W-:Y:S01]  /*38e0*/  SHF.R.U64 R46, R40, 0x10, R41 ;  /* 0x00000010282e7819 */ /* 0x000fe20000001229 */
[----:B----4-:R-:W-:Y:S01]  /*38f0*/  IMAD.MOV.U32 R15, RZ, RZ, R10 ;  /* 0x000000ffff0f7224 */ /* 0x010fe200078e000a */
        /* <DEDUP_REMOVED lines=12> */
[-C--:B------:R-:W-:Y:S01]  /*39c0*/  FMUL.FTZ R45, R11, R44.reuse ;  /* 0x0000002c0b2d7220 */ /* 0x080fe20000410000 */
[C---:B------:R-:W-:Y:S01]  /*39d0*/  FMUL.FTZ R43, R9.reuse, R43 ;  /* 0x0000002b092b7220 */ /* 0x040fe20000410000 */
[C---:B------:R-:W-:Y:S01]  /*39e0*/  FMUL.FTZ R48, R40.reuse, R44 ;  /* 0x0000002c28307220 */ /* 0x040fe20000410000 */
[-C--:B------:R-:W-:Y:S01]  /*39f0*/  FFMA.FTZ R46, R9, R41.reuse, -R46 ;  /* 0x00000029092e7223 */ /* 0x080fe2000001082e */
[----:B------:R-:W-:Y:S01]  /*3a00*/  FFMA.FTZ R45, R40, R42, R45 ;  /* 0x0000002a282d7223 */ /* 0x000fe2000001002d */
[----:B------:R-:W-:Y:S01]  /*3a10*/  FFMA.FTZ R43, R10, R41, R43 ;  /* 0x000000290a2b7223 */ /* 0x000fe2000001002b */
[----:B------:R-:W-:-:S02]  /*3a20*/  HADD2.F32 R40, -RZ, R85.H0_H0 ;  /* 0x20000055ff287230 */ /* 0x000fc40000004100 */
[----:B------:R-:W-:Y:S01]  /*3a30*/  FFMA.FTZ R48, R11, R42, -R48 ;  /* 0x0000002a0b307223 */ /* 0x000fe20000010830 */
[----:B------:R-:W-:Y:S02]  /*3a40*/  HADD2.F32 R85, -RZ, R85.H1_H1 ;  /* 0x30000055ff557230 */ /* 0x000fe40000004100 */
        /* <DEDUP_REMOVED lines=18> */
.L_x_14417:
[----:B------:R-:W-:Y:S05]  /*3b70*/  BSYNC B2 ;  /* 0x0000000000027941 */ /* 0x000fea0003800000 */
.L_x_14416:
[----:B----4-:R0:W-:Y:S02]  /*3b80*/  ST.E.128 desc[UR42][R12.64], R8 ;  /* 0x000000080c007985 */ /* 0x0101e4000c101d2a */
.L_x_14415:
[----:B------:R-:W-:Y:S05]  /*3b90*/  BSYNC B1 ;  /* 0x0000000000017941 */ /* 0x000fea0003800000 */
.L_x_14414:
[----:B------:R-:W-:Y:S05]  /*3ba0*/  @P2 BRA `(.L_x_14413) ;  /* 0x0000001c00902947 */ /* 0x000fea0003800000 */
[----:B0-2-4-:R-:W1:Y:S04]  /*3bb0*/  LDL R8, [R1+0x8] ;  /* 0x0000080001087983 */ /* 0x015e680000100800 */
[----:B------:R-:W2:Y:S01]  /*3bc0*/  LDL R15, [R1+0x10] ;  /* 0x00001000010f7983 */ /* 0x000ea20000100800 */
[C---:B------:R-:W-:Y:S01]  /*3bd0*/  LEA R12, P3, R19.reuse, R14, 0x1 ;  /* 0x0000000e130c7211 */ /* 0x040fe200078608ff */
[----:B------:R-:W-:Y:S03]  /*3be0*/  BSSY B1, `(.L_x_14418) ;  /* 0x000002e000017945 */ /* 0x000fe60003800000 */
[----:B-1----:R-:W-:Y:S02]  /*3bf0*/  LEA.HI.X R13, R19, R83, R8, 0x1, P3 ;  /* 0x00000053130d7211 */ /* 0x002fe400018f0c08 */
[----:B------:R0:W1:Y:S01]  /*3c00*/  LDS.128 R8, [R70+0x11000] ;  /* 0x0110000046087984 */ /* 0x0000620000000c00 */
[----:B--2---:R-:W-:-:S13]  /*3c10*/  ISETP.GE.AND P3, PT, R15, R78, PT ;  /* 0x0000004e0f00720c */ /* 0x004fda0003f66270 */
[----:B0-----:R-:W-:Y:S05]  /*3c20*/  @P3 BRA `(.L_x_14419) ;  /* 0x0000000000a43947 */ /* 0x001fea0003800000 */
[--C-:B------:R-:W-:Y:S01]  /*3c30*/  SHF.R.U64 R36, R36, 0x10, R37.reuse ;  /* 0x0000001024247819 */ /* 0x100fe20000001225 */
[----:B-1----:R-:W-:Y:S01]  /*3c40*/  IMAD.MOV.U32 R14, RZ, RZ, R10 ;  /* 0x000000ffff0e7224 */ /* 0x002fe200078e000a */
        /* <DEDUP_REMOVED lines=10> */
[C---:B------:R-:W-:Y:S01]  /*3cf0*/  FMUL.FTZ R37, R9.reuse, R37 ;  /* 0x0000002509257220 */ /* 0x040fe20000410000 */
[----:B------:R-:W-:Y:S02]  /*3d00*/  HADD2.F32 R11, -RZ, R11.H0_H0 ;  /* 0x2000000bff0b7230 */ /* 0x000fe40000004100 */
[-C--:B------:R-:W-:Y:S01]  /*3d10*/  FFMA.FTZ R42, R9, R36.reuse, -R42 ;  /* 0x00000024092a7223 */ /* 0x080fe2000001082a */
[----:B------:R-:W-:Y:S01]  /*3d20*/  FFMA.FTZ R39, R10, R36, R37 ;  /* 0x000000240a277223 */ /* 0x000fe20000010025 */
[----:B------:R-:W-:Y:S02]  /*3d30*/  HADD2.F32 R38, -RZ, R41.H0_H0 ;  /* 0x20000029ff267230 */ /* 0x000fe40000004100 */
[----:B------:R-:W-:Y:S01]  /*3d40*/  FMUL.FTZ R44, R15, R40 ;  /* 0x000000280f2c7220 */ /* 0x000fe20000410000 */
[----:B------:R-:W-:-:S02]  /*3d50*/  HADD2.F32 R36, -RZ, R81.H0_H0 ;  /* 0x20000051ff247230 */ /* 0x000fc40000004100 */
[C---:B------:R-:W-:Y:S01]  /*3d60*/  FMUL.FTZ R40, R11.reuse, R40 ;  /* 0x000000280b287220 */ /* 0x040fe20000410000 */
[----:B------:R-:W-:Y:S02]  /*3d70*/  HADD2.F32 R81, -RZ, R81.H1_H1 ;  /* 0x30000051ff517230 */ /* 0x000fe40000004100 */
[-C--:B------:R-:W-:Y:S01]  /*3d80*/  FFMA.FTZ R44, R11, R38.reuse, -R44 ;  /* 0x000000260b2c7223 */ /* 0x080fe2000001082c */
        /* <DEDUP_REMOVED lines=19> */
.L_x_14419:
[----:B------:R-:W-:Y:S05]  /*3ec0*/  BSYNC B1 ;  /* 0x0000000000017941 */ /* 0x000fea0003800000 */
.L_x_14418:
[----:B-1----:R0:W-:Y:S01]  /*3ed0*/  ST.E.128 desc[UR42][R12.64], R8 ;  /* 0x000000080c007985 */ /* 0x0021e2000c101d2a */
[----:B------:R-:W-:Y:S05]  /*3ee0*/  BRA `(.L_x_14413) ;  /* 0x0000001800c07947 */ /* 0x000fea0003800000 */
.L_x_14395:
[----:B------:R-:W0:Y:S01]  /*3ef0*/  S2R R12, SR_TID.X ;  /* 0x00000000000c7919 */ /* 0x000e220000002100 */
[----:B------:R-:W-:Y:S01]  /*3f00*/  CS2R R42, SRZ ;  /* 0x00000000002a7805 */ /* 0x000fe2000001ff00 */
[----:B------:R-:W1:Y:S01]  /*3f10*/  S2R R38, SR_TID.X ;  /* 0x0000000000267919 */ /* 0x000e620000002100 */
[----:B0-----:R-:W-:Y:S02]  /*3f20*/  VIADD R13, R12, 0xffffff80 ;  /* 0xffffff800c0d7836 */ /* 0x001fe40000000000 */
[----:B-1----:R-:W-:-:S03]  /*3f30*/  VIADD R40, R38, 0xffffff80 ;  /* 0xffffff8026287836 */ /* 0x002fc60000000000 */
[----:B------:R-:W-:Y:S02]  /*3f40*/  SHF.R.S32.HI R12, RZ, 0x1f, R13 ;  /* 0x0000001fff0c7819 */ /* 0x000fe4000001140d */
[----:B------:R-:W-:Y:S02]  /*3f50*/  CS2R R38, SRZ ;  /* 0x0000000000267805 */ /* 0x000fe4000001ff00 */
[----:B------:R-:W-:Y:S02]  /*3f60*/  LEA.HI R12, R12, R13, RZ, 0x2 ;  /* 0x0000000d0c0c7211 */ /* 0x000fe400078f10ff */
[----:B------:R-:W-:Y:S02]  /*3f70*/  SHF.R.S32.HI R44, RZ, 0x1f, R40 ;  /* 0x0000001fff2c7819 */ /* 0x000fe40000011428 */
[----:B------:R-:W-:Y:S02]  /*3f80*/  SHF.R.S32.HI R12, RZ, 0x2, R12 ;  /* 0x00000002ff0c7819 */ /* 0x000fe4000001140c */
[----:B------:R-:W-:-:S02]  /*3f90*/  LEA.HI R44, R44, R40, RZ, 0x2 ;  /* 0x000000282c2c7211 */ /* 0x000fc400078f10ff */
[----:B------:R-:W-:Y:S02]  /*3fa0*/  CS2R R40, SRZ ;  /* 0x0000000000287805 */ /* 0x000fe4000001ff00 */
[----:B------:R-:W-:Y:S02]  /*3fb0*/  ISETP.GE.AND P3, PT, R12, R76, PT ;  /* 0x0000004c0c00720c */ /* 0x000fe40003f66270 */
[----:B------:R-:W-:Y:S02]  /*3fc0*/  SHF.R.S32.HI R44, RZ, 0x2, R44 ;  /* 0x00000002ff2c7819 */ /* 0x000fe4000001142c */
[----:B------:R-:W-:-:S03]  /*3fd0*/  ISETP.GE.OR P3, PT, R16, R78, P3 ;  /* 0x0000004e1000720c */ /* 0x000fc60001f66670 */
[----:B------:R-:W-:-:S10]  /*3fe0*/  VIADD R44, R44, 0x60 ;  /* 0x000000602c2c7836 */ /* 0x000fd40000000000 */
[----:B------:R-:W0:Y:S01]  /*3ff0*/  @!P3 LDC.64 R12, c[0x0][0x3e8] ;  /* 0x0000fa00ff0cbb82 */ /* 0x000e220000000a00 */
[----:B------:R-:W-:-:S05]  /*4000*/  @!P3 IADD3 R14, P4, R30, R10, RZ ;  /* 0x0000000a1e0eb210 */ /* 0x000fca0007f9e0ff */
[----:B------:R-:W-:Y:S01]  /*4010*/  @!P3 IMAD.X R15, R77, 0x1, R54, P4 ;  /* 0x000000014d0fb824 */ /* 0x000fe200020e0636 */
[----:B------:R-:W-:-:S05]  /*4020*/  @!P3 IADD3 R36, P4, R52, R8, RZ ;  /* 0x000000083424b210 */ /* 0x000fca0007f9e0ff */
[----:B------:R-:W-:Y:S01]  /*4030*/  @!P3 IMAD.X R37, R69, 0x1, R7, P4 ;  /* 0x000000014525b824 */ /* 0x000fe200020e0607 */
[----:B0-----:R-:W-:-:S04]  /*4040*/  @!P3 LEA R12, P4, R14, R12, 0x1 ;  /* 0x0000000c0e0cb211 */ /* 0x001fc800078808ff */
[----:B------:R-:W-:Y:S02]  /*4050*/  @!P3 LEA.HI.X R13, R14, R13, R15, 0x1, P4 ;  /* 0x0000000d0e0db211 */ /* 0x000fe400020f0c0f */
[----:B------:R-:W0:Y:S01]  /*4060*/  @!P3 LDC.64 R14, c[0x0][0x400] ;  /* 0x00010000ff0ebb82 */ /* 0x000e220000000a00 */
[----:B------:R-:W-:Y:S01]  /*4070*/  BSSY B1, `(.L_x_14420) ;  /* 0x0000022000017945 */ /* 0x000fe20003800000 */
[----:B0-----:R-:W-:-:S04]  /*4080*/  @!P3 LEA R14, P4, R36, R14, 0x1 ;  /* 0x0000000e240eb211 */ /* 0x001fc800078808ff */
[----:B------:R-:W-:Y:S02]  /*4090*/  @!P3 LEA.HI.X R15, R36, R15, R37, 0x1, P4 ;  /* 0x0000000f240fb211 */ /* 0x000fe400020f0c25 */
[----:B------:R-:W-:Y:S02]  /*40a0*/  CS2R R36, SRZ ;  /* 0x0000000000247805 */ /* 0x000fe4000001ff00 */
[----:B------:R-:W-:Y:S02]  /*40b0*/  ISETP.GE.AND P4, PT, R44, R76, PT ;  /* 0x0000004c2c00720c */ /* 0x000fe40003f86270 */
[----:B------:R-:W-:Y:S02]  /*40c0*/  CS2R R46, SRZ ;  /* 0x00000000002e7805 */ /* 0x000fe4000001ff00 */
[----:B------:R-:W-:Y:S01]  /*40d0*/  CS2R R50, SRZ ;  /* 0x0000000000327805 */ /* 0x000fe2000001ff00 */
[----:B------:R0:W5:Y:S01]  /*40e0*/  @!P3 LDG.E.128 R40, desc[UR42][R14.64] ;  /* 0x0000002a0e28b981 */ /* 0x000162000c1e1d00 */
[----:B------:R-:W-:-:S02]  /*40f0*/  ISETP.GE.OR P4, PT, R16, R78, P4 ;  /* 0x0000004e1000720c */ /* 0x000fc40002786670 */
[----:B------:R-:W-:Y:S02]  /*4100*/  CS2R R44, SRZ ;  /* 0x00000000002c7805 */ /* 0x000fe4000001ff00 */
[----:B------:R-:W-:Y:S01]  /*4110*/  CS2R R48, SRZ ;  /* 0x0000000000307805 */ /* 0x000fe2000001ff00 */
[----:B------:R0:W5:Y:S01]  /*4120*/  @!P3 LDG.E.128 R36, desc[UR42][R12.64] ;  /* 0x0000002a0c24b981 */ /* 0x000162000c1e1d00 */
[----:B------:R-:W-:-:S07]  /*4130*/  ISETP.GE.AND P3, PT, R16, R78, PT ;  /* 0x0000004e1000720c */ /* 0x000fce0003f66270 */
[----:B------:R-:W-:Y:S06]  /*4140*/  @P4 BRA `(.L_x_14421) ;  /* 0x0000000000504947 */ /* 0x000fec0003800000 */
[----:B0-----:R-:W0:Y:S01]  /*4150*/  LDC.64 R12, c[0x0][0x3f8] ;  /* 0x0000fe00ff0c7b82 */ /* 0x001e220000000a00 */
        /* <DEDUP_REMOVED lines=19> */
.L_x_14421:
[----:B------:R-:W-:Y:S05]  /*4290*/  BSYNC B1 ;  /* 0x0000000000017941 */ /* 0x000fea0003800000 */
.L_x_14420:
[----:B-----5:R-:W-:Y:S01]  /*42a0*/  IMAD.MOV.U32 R8, RZ, RZ, R46 ;  /* 0x000000ffff087224 */ /* 0x020fe200078e002e */
[----:B------:R-:W-:Y:S01]  /*42b0*/  UISETP.NE.AND UP0, UPT, UR39, 0x3, UPT ;  /* 0x000000032700788c */ /* 0x000fe2000bf05270 */
        /* <DEDUP_REMOVED lines=29> */
[----:B------:R-:W-:Y:S01]  /*4490*/  PRMT R98, R11, 0x7610, R98 ;  /* 0x000076100b627816 */ /* 0x000fe20000000062 */
[----:B------:R-:W-:Y:S06]  /*44a0*/  @!P5 BRA `(.L_x_14422) ;  /* 0x000000000004d947 */ /* 0x000fec0003800000 */
[----:B------:R-:W-:Y:S01]  /*44b0*/  BPT.TRAP 0x1 ;  /* 0x000000040000795c */ /* 0x000fe20000300000 */
.L_x_14422:
[----:B------:R-:W2:Y:S01]  /*44c0*/  LDL R8, [R1+0xc] ;  /* 0x00000c0001087983 */ /* 0x000ea20000100800 */
[----:B------:R-:W-:Y:S01]  /*44d0*/  IMAD R69, R23, 0x8, R2 ;  /* 0x0000000817457824 */ /* 0x000fe200078e0202 */
[----:B------:R-:W1:Y:S01]  /*44e0*/  LDC R85, c[0x0][0x2f4] ;  /* 0x0000bd00ff557b82 */ /* 0x000e620000000800 */
[----:B------:R-:W-:Y:S01]  /*44f0*/  BSSY B1, `(.L_x_14423) ;  /* 0x0000004000017945 */ /* 0x000fe20003800000 */
[----:B--2---:R-:W-:-:S04]  /*4500*/  SHF.L.U32 R77, R8, 0x1f, RZ ;  /* 0x0000001f084d7819 */ /* 0x004fc800000006ff */
[----:B------:R-:W2:Y:S02]  /*4510*/  SYNCS.PHASECHK.TRANS64.TRYWAIT P4, [R69+URZ+0x16890], R77 ;  /* 0x0168904d450075a7 */ /* 0x000ea4000808017f */
[----:B-12---:R-:W-:Y:S05]  /*4520*/  @!P4 BRA `(.L_x_14424) ;  /* 0x000001b800fcc947 */ /* 0x006fea0003800000 */
.L_x_14734:
[----:B------:R-:W-:Y:S05]  /*4530*/  BSYNC B1 ;  /* 0x0000000000017941 */ /* 0x000fea0003800000 */
.L_x_14423:
[----:B------:R-:W-:Y:S01]  /*4540*/  UMOV UR4, 0xffffffff ;  /* 0xffffffff00047882 */ /* 0x000fe20000000000 */
[----:B------:R-:W-:Y:S02]  /*4550*/  IMAD.IADD R87, R85, 0x1, -R58 ;  /* 0x0000000155577824 */ /* 0x000fe400078e0a3a */
[----:B------:R-:W-:Y:S05]  /*4560*/  BRA.DIV UR4, `(.L_x_14425) ;  /* 0x000001be04007947 */ /* 0x000fea000b800000 */
[----:B------:R2:W3:Y:S04]  /*4570*/  SHFL.IDX PT, R81, R83, RZ, 0x1c1f ;  /* 0x001c1fff53517589 */ /* 0x0004e800000e0000 */
[----:B------:R2:W4:Y:S02]  /*4580*/  SHFL.IDX PT, R80, R82, RZ, 0x1c1f ;  /* 0x001c1fff52507589 */ /* 0x00052400000e0000 */
.L_x_14738:
[----:B------:R-:W5:Y:S01]  /*4590*/  S2R R8, SR_TID.X ;  /* 0x0000000000087919 */ /* 0x000f620000002100 */
[----:B------:R-:W-:Y:S01]  /*45a0*/  BSSY B1, `(.L_x_14426) ;  /* 0x0000078000017945 */ /* 0x000fe20003800000 */
[----:B-----5:R-:W-:-:S05]  /*45b0*/  VIADD R9, R8, 0xffffff80 ;  /* 0xffffff8008097836 */ /* 0x020fca0000000000 */
[----:B------:R-:W-:-:S04]  /*45c0*/  SHF.R.S32.HI R8, RZ, 0x1f, R9 ;  /* 0x0000001fff087819 */ /* 0x000fc80000011409 */
[----:B------:R-:W-:-:S04]  /*45d0*/  LEA.HI R8, R8, R9, RZ, 0x2 ;  /* 0x0000000908087211 */ /* 0x000fc800078f10ff */
[----:B------:R-:W-:-:S04]  /*45e0*/  SHF.R.S32.HI R8, RZ, 0x2, R8 ;  /* 0x00000002ff087819 */ /* 0x000fc80000011408 */
[----:B------:R-:W-:-:S13]  /*45f0*/  ISETP.GE.OR P4, PT, R8, R76, P1 ;  /* 0x0000004c0800720c */ /* 0x000fda0000f86670 */
[----:B------:R-:W-:Y:S05]  /*4600*/  @P4 BRA `(.L_x_14427) ;  /* 0x0000000400c44947 */ /* 0x000fea0003800000 */
[----:B------:R-:W5:Y:S01]  /*4610*/  S2R R9, SR_TID.X ;  /* 0x0000000000097919 */ /* 0x000f620000002100 */
[----:B------:R-:W-:Y:S01]  /*4620*/  SEL R8, R58, R87, !P0 ;  /* 0x000000573a087207 */ /* 0x000fe20004000000 */
[----:B------:R-:W-:Y:S01]  /*4630*/  BSSY B2, `(.L_x_14428) ;  /* 0x000006a000027945 */ /* 0x000fe20003800000 */
[----:B----4-:R-:W-:-:S04]  /*4640*/  LEA R78, P4, R6, R80, 0x1 ;  /* 0x00000050064e7211 */ /* 0x010fc800078808ff */
[----:B---3--:R-:W-:Y:S01]  /*4650*/  LEA.HI.X R79, R6, R81, R4, 0x1, P4 ;  /* 0x00000051064f7211 */ /* 0x008fe200020f0c04 */
[----:B-----5:R-:W-:Y:S01]  /*4660*/  VIADD R11, R9, 0xffffff80 ;  /* 0xffffff80090b7836 */ /* 0x020fe20000000000 */
        /* <DEDUP_REMOVED lines=10> */
[----:B------:R-:W-:-:S05]  /*4710*/  LOP3.LUT R8, R8, R61, RZ, 0x3c, !PT ;  /* 0x0000003d08087212 */ /* 0x000fca00078e3cff */
[----:B------:R-:W-:-:S04]  /*4720*/  IMAD R8, R10, 0x200, R8 ;  /* 0x000002000a087824 */ /* 0x000fc800078e0208 */
[----:B------:R-:W-:-:S04]  /*4730*/  IMAD R11, R23, 0x2000, R8 ;  /* 0x00002000170b7824 */ /* 0x000fc800078e0208 */
[----:B0-----:R-:W-:Y:S02]  /*4740*/  IMAD R12, R11, 0x2, R2 ;  /* 0x000000020b0c7824 */ /* 0x001fe400078e0202 */
[----:B------:R-:W0:Y:S04]  /*4750*/  LDS.128 R8, [R9+0xe400] ;  /* 0x00e4000009087984 */ /* 0x000e280000000c00 */
[----:B------:R-:W3:Y:S01]  /*4760*/  LDS.128 R12, [R12+0xe400] ;  /* 0x00e400000c0c7984 */ /* 0x000ee20000000c00 */
[----:B------:R-:W-:Y:S05]  /*4770*/  @P3 BRA `(.L_x_14429) ;  /* 0x0000000400543947 */ /* 0x000fea0003800000 */
[----:B------:R-:W-:Y:S01]  /*4780*/  SHF.R.U64 R36, R36, 0x10, R37 ;  /* 0x0000001024247819 */ /* 0x000fe20000001225 */
[----:B---3--:R-:W-:Y:S01]  /*4790*/  IMAD.MOV.U32 R95, RZ, RZ, R15 ;  /* 0x000000ffff5f7224 */ /* 0x008fe200078e000f */
[----:B------:R-:W-:Y:S01]  /*47a0*/  SHF.R.U32.HI R97, RZ, 0x10, R37 ;  /* 0x00000010ff617819 */ /* 0x000fe20000011625 */
[----:B------:R-:W-:Y:S01]  /*47b0*/  HADD2.F32 R98, -RZ, R98.H0_H0 ;  /* 0x20000062ff627230 */ /* 0x000fe20000004100 */
[----:B------:R-:W-:Y:S01]  /*47c0*/  SHF.R.U64 R37, R38, 0x10, R39 ;  /* 0x0000001026257819 */ /* 0x000fe20000001227 */
[----:B------:R-:W-:Y:S01]  /*47d0*/  HADD2.F32 R96, -RZ, R96.H0_H0 ;  /* 0x20000060ff607230 */ /* 0x000fe20000004100 */
[----:B------:R-:W-:Y:S01]  /*47e0*/  SHF.R.U64 R38, R42, 0x10, R43 ;  /* 0x000000102a267819 */ /* 0x000fe2000000122b */
[----:B------:R-:W-:Y:S01]  /*47f0*/  IMAD.MOV.U32 R42, RZ, RZ, R13 ;  /* 0x000000ffff2a7224 */ /* 0x000fe200078e000d */
[----:B------:R-:W-:Y:S01]  /*4800*/  SHF.R.U32.HI R99, RZ, 0x10, R41 ;  /* 0x00000010ff637819 */ /* 0x000fe20000011629 */
[----:B0-----:R-:W-:Y:S01]  /*4810*/  IMAD.MOV.U32 R13, RZ, RZ, R11 ;  /* 0x000000ffff0d7224 */ /* 0x001fe200078e000b */
[----:B------:R-:W-:Y:S01]  /*4820*/  SHF.R.U64 R40, R40, 0x10, R41 ;  /* 0x0000001028287819 */ /* 0x000fe20000001229 */
[----:B------:R-:W-:Y:S01]  /*4830*/  HADD2.F32 R11, -RZ, R9.H0_H0 ;  /* 0x20000009ff0b7230 */ /* 0x000fe20000004100 */
[----:B------:R-:W-:Y:S01]  /*4840*/  SHF.R.U32.HI R41, RZ, 0x10, R39 ;  /* 0x00000010ff297819 */ /* 0x000fe20000011627 */
[----:B------:R-:W-:Y:S01]  /*4850*/  HADD2.F32 R15, -RZ, R42.H0_H0 ;  /* 0x2000002aff0f7230 */ /* 0x000fe20000004100 */
[----:B------:R-:W-:Y:S01]  /*4860*/  SHF.R.U32.HI R43, RZ, 0x10, R43 ;  /* 0x00000010ff2b7819 */ /* 0x000fe2000001162b */
[----:B------:R-:W-:-:S02]  /*4870*/  IMAD.MOV.U32 R39, RZ, RZ, R12 ;  /* 0x000000ffff277224 */ /* 0x000fc400078e000c */
[----:B------:R-:W-:Y:S02]  /*4880*/  HADD2.F32 R42, -RZ, R42.H1_H1 ;  /* 0x3000002aff2a7230 */ /* 0x000fe40000004100 */
[-C--:B------:R-:W-:Y:S01]  /*4890*/  FMUL.FTZ R100, R15, R98.reuse ;  /* 0x000000620f647220 */ /* 0x080fe20000410000 */
[----:B------:R-:W-:Y:S02]  /*48a0*/  HADD2.F32 R99, -RZ, R99.H0_H0 ;  /* 0x20000063ff637230 */ /* 0x000fe40000004100 */
[C---:B------:R-:W-:Y:S01]  /*48b0*/  FMUL.FTZ R98, R11.reuse, R98 ;  /* 0x000000620b627220 */ /* 0x040fe20000410000 */
[----:B------:R-:W-:Y:S02]  /*48c0*/  HADD2.F32 R12, -RZ, R9.H1_H1 ;  /* 0x30000009ff0c7230 */ /* 0x000fe40000004100 */
[-C--:B------:R-:W-:Y:S01]  /*48d0*/  FFMA.FTZ R9, R11, R96.reuse, -R100 ;  /* 0x000000600b097223 */ /* 0x080fe20000010864 */
[----:B------:R-:W-:Y:S02]  /*48e0*/  HADD2.F32 R97, -RZ, R97.H0_H0 ;  /* 0x20000061ff617230 */ /* 0x000fe40000004100 */
[-C--:B------:R-:W-:Y:S01]  /*48f0*/  FMUL.FTZ R101, R42, R99.reuse ;  /* 0x000000632a657220 */ /* 0x080fe20000410000 */
        /* <DEDUP_REMOVED lines=8> */
[----:B------:R-:W-:Y:S01]  /*4980*/  FMUL.FTZ R100, R96, R98 ;  /* 0x0000006260647220 */ /* 0x000fe20000410000 */
[----:B------:R-:W-:Y:S01]  /*4990*/  HADD2.F32 R43, -RZ, R43.H0_H0 ;  /* 0x2000002bff2b7230 */ /* 0x000fe20000004100 */
[----:B------:R-:W-:Y:S01]  /*49a0*/  F2FP.F16.F32.PACK_AB R9, R12, R9 ;  /* 0x000000090c09723e */ /* 0x000fe200000000ff */
[----:B------:R-:W-:-:S02]  /*49b0*/  HADD2.F32 R94, -RZ, R13.H1_H1 ;  /* 0x3000000dff5e7230 */ /* 0x000fc40000004100 */
[C---:B------:R-:W-:Y:S01]  /*49c0*/  FMUL.FTZ R99, R15.reuse, R98 ;  /* 0x000000620f637220 */ /* 0x040fe20000410000 */
[----:B------:R-:W-:Y:S02]  /*49d0*/  HADD2.F32 R95, -RZ, R95.H1_H1 ;  /* 0x3000005fff5f7230 */ /* 0x000fe40000004100 */
[----:B------:R-:W-:Y:S01]  /*49e0*/  FFMA.FTZ R13, R15, R97, -R100 ;  /* 0x000000610f0d7223 */ /* 0x000fe20000010864 */
[----:B------:R-:W-:Y:S02]  /*49f0*/  HADD2.F32 R41, -RZ, R41.H0_H0 ;  /* 0x20000029ff297230 */ /* 0x000fe40000004100 */
[----:B------:R-:W-:Y:S01]  /*4a00*/  FMUL.FTZ R98, R94, R43 ;  /* 0x0000002b5e627220 */ /* 0x000fe20000410000 */
[----:B------:R-:W-:Y:S01]  /*4a10*/  FFMA.FTZ R15, R96, R97, R99 ;  /* 0x00000061600f7223 */ /* 0x000fe20000010063 */
[C---:B------:R-:W-:Y:S01]  /*4a20*/  FMUL.FTZ R101, R95.reuse, R43 ;  /* 0x0000002b5f657220 */ /* 0x040fe20000410000 */
[----:B------:R-:W-:Y:S02]  /*4a30*/  HADD2.F32 R43, -RZ, R39.H1_H1 ;  /* 0x30000027ff2b7230 */ /* 0x000fe40000004100 */
        /* <DEDUP_REMOVED lines=8> */
[--C-:B------:R-:W-:Y:S01]  /*4ac0*/  HADD2.F32 R40, -RZ, R8.reuse.H0_H0 ;  /* 0x20000008ff287230 */ /* 0x100fe20000004100 */
[----:B------:R-:W-:Y:S01]  /*4ad0*/  F2FP.F16.F32.PACK_AB R94, R94, R13 ;  /* 0x0000000d5e5e723e */ /* 0x000fe200000000ff */
[----:B------:R-:W-:-:S02]  /*4ae0*/  HADD2.F32 R39, -RZ, R8.H1_H1 ;  /* 0x30000008ff277230 */ /* 0x000fc40000004100 */
[-C--:B------:R-:W-:Y:S01]  /*4af0*/  FMUL.FTZ R97, R41, R93.reuse ;  /* 0x0000005d29617220 */ /* 0x080fe20000410000 */
[----:B------:R-:W-:Y:S02]  /*4b00*/  HADD2.F32 R36, -RZ, R36.H0_H0 ;  /* 0x20000024ff247230 */ /* 0x000fe40000004100 */
[C---:B------:R-:W-:Y:S01]  /*4b10*/  FMUL.FTZ R100, R40.reuse, R93 ;  /* 0x0000005d28647220 */ /* 0x040fe20000410000 */
[----:B------:R-:W-:Y:S02]  /*4b20*/  HADD2.F32 R37, -RZ, R37.H0_H0 ;  /* 0x20000025ff257230 */ /* 0x000fe40000004100 */
[----:B------:R-:W-:Y:S01]  /*4b30*/  FMUL.FTZ R98, R39, R98 ;  /* 0x0000006227627220 */ /* 0x000fe20000410000 */
        /* <DEDUP_REMOVED lines=10> */
[----:B------:R-:W-:-:S02]  /*4be0*/  HADD2.F32 R36, -RZ, R10.H0_H0 ;  /* 0x2000000aff247230 */ /* 0x000fc40000004100 */
[----:B------:R-:W-:Y:S02]  /*4bf0*/  HADD2.F32 R14, -RZ, R14.H1_H1 ;  /* 0x3000000eff0e7230 */ /* 0x000fe40000004100 */
[-C--:B------:R-:W-:Y:S01]  /*4c00*/  FMUL.FTZ R97, R38, R41.reuse ;  /* 0x0000002926617220 */ /* 0x080fe20000410000 */
[----:B------:R-:W-:Y:S02]  /*4c10*/  HADD2.F32 R10, -RZ, R10.H1_H1 ;  /* 0x3000000aff0a7230 */ /* 0x000fe40000004100 */
[----:B------:R-:W-:Y:S01]  /*4c20*/  FMUL.FTZ R41, R36, R41 ;  /* 0x0000002924297220 */ /* 0x000fe20000410000 */
[----:B------:R-:W-:Y:S02]  /*4c30*/  HADD2.F32 R39, -RZ, R92.H1_H1 ;  /* 0x3000005cff277230 */ /* 0x000fe40000004100 */
[-C--:B------:R-:W-:Y:S01]  /*4c40*/  FMUL.FTZ R99, R14, R43.reuse ;  /* 0x0000002b0e637220 */ /* 0x080fe20000410000 */
[----:B------:R-:W-:Y:S02]  /*4c50*/  IMAD.MOV.U32 R11, RZ, RZ, R94 ;  /* 0x000000ffff0b7224 */ /* 0x000fe400078e005e */
[----:B------:R-:W-:Y:S01]  /*4c60*/  FMUL.FTZ R43, R10, R43 ;  /* 0x0000002b0a2b7220 */ /* 0x000fe20000410000 */
[-C--:B------:R-:W-:Y:S01]  /*4c70*/  FFMA.FTZ R97, R36, R39.reuse, -R97 ;  /* 0x0000002724617223 */ /* 0x080fe20000010861 */
[----:B------:R-:W-:Y:S01]  /*4c80*/  FFMA.FTZ R41, R38, R39, R41 ;  /* 0x0000002726297223 */ /* 0x000fe20000010029 */
[-C--:B------:R-:W-:Y:S01]  /*4c90*/  FFMA.FTZ R10, R10, R37.reuse, -R99 ;  /* 0x000000250a0a7223 */ /* 0x080fe20000010863 */
[----:B------:R-:W-:-:S04]  /*4ca0*/  FFMA.FTZ R14, R14, R37, R43 ;  /* 0x000000250e0e7223 */ /* 0x000fc8000001002b */
[----:B------:R-:W-:Y:S02]  /*4cb0*/  F2FP.F16.F32.PACK_AB R10, R10, R97 ;  /* 0x000000610a0a723e */ /* 0x000fe400000000ff */
[----:B------:R-:W-:-:S07]  /*4cc0*/  F2FP.F16.F32.PACK_AB R14, R14, R41 ;  /* 0x000000290e0e723e */ /* 0x000fce00000000ff */
.L_x_14429:
[----:B------:R-:W-:Y:S05]  /*4cd0*/  BSYNC B2 ;  /* 0x0000000000027941 */ /* 0x000fea0003800000 */
.L_x_14428:
[----:B------:R-:W-:Y:S01]  /*4ce0*/  ISETP.GE.AND P4, PT, R91, R85, PT ;  /* 0x000000555b00720c */ /* 0x000fe20003f86270 */
[----:B0-----:R0:W-:-:S12]  /*4cf0*/  ST.E.128 desc[UR42][R78.64], R8 ;  /* 0x000000084e007985 */ /* 0x0011d8000c101d2a */
[----:B------:R-:W-:-:S05]  /*4d00*/  @!P4 IMAD.WIDE R80, R91, 0x2, R80 ;  /* 0x000000025b50c825 */ /* 0x000fca00078e0250 */
[----:B---3--:R0:W-:Y:S02]  /*4d10*/  @!P4 ST.E.128 desc[UR42][R80.64], R12 ;  /* 0x0000000c5000c985 */ /* 0x0081e4000c101d2a */
.L_x_14427:
[----:B------:R-:W-:Y:S05]  /*4d20*/  BSYNC B1 ;  /* 0x0000000000017941 */ /* 0x000fea0003800000 */
.L_x_14426:
[----:B------:R-:W-:-:S03]  /*4d30*/  UMOV UR4, 0xffffffff ;  /* 0xffffffff00047882 */ /* 0x000fc60000000000 */
[----:B------:R-:W-:Y:S05]  /*4d40*/  BRA.DIV UR4, `(.L_x_14430) ;  /* 0x000001b604547947 */ /* 0x000fea000b800000 */
[----:B--2---:R-:W2:Y:S04]  /*4d50*/  SHFL.IDX PT, R83, R83, 0x1, 0x1c1f ;  /* 0x003c1f0053537f89 */ /* 0x004ea800000e0000 */
[----:B------:R-:W0:Y:S02]  /*4d60*/  SHFL.IDX PT, R82, R82, 0x1, 0x1c1f ;  /* 0x003c1f0052527f89 */ /* 0x000e2400000e0000 */
.L_x_14742:
[----:B0-----:R-:W0:Y:S02]  /*4d70*/  S2R R8, SR_TID.X ;  /* 0x0000000000087919 */ /* 0x001e240000002100 */
[----:B0-----:R-:W-:-:S05]  /*4d80*/  VIADD R9, R8, 0xffffff80 ;  /* 0xffffff8008097836 */ /* 0x001fca0000000000 */
[----:B------:R-:W-:-:S04]  /*4d90*/  SHF.R.S32.HI R8, RZ, 0x1f, R9 ;  /* 0x0000001fff087819 */ /* 0x000fc80000011409 */
[----:B------:R-:W-:-:S04]  /*4da0*/  LEA.HI R8, R8, R9, RZ, 0x2 ;  /* 0x0000000908087211 */ /* 0x000fc800078f10ff */
[----:B------:R-:W-:-:S05]  /*4db0*/  SHF.R.S32.HI R8, RZ, 0x2, R8 ;  /* 0x00000002ff087819 */ /* 0x000fca0000011408 */
[----:B------:R-:W-:-:S05]  /*4dc0*/  VIADD R8, R8, 0x60 ;  /* 0x0000006008087836 */ /* 0x000fca0000000000 */
[----:B------:R-:W-:-:S13]  /*4dd0*/  ISETP.GE.OR P4, PT, R8, R76, P1 ;  /* 0x0000004c0800720c */ /* 0x000fda0000f86670 */
[----:B------:R-:W-:Y:S05]  /*4de0*/  @P4 BRA `(.L_x_14413) ;  /* 0x0000000c00004947 */ /* 0x000fea0003800000 */
[----:B------:R-:W5:Y:S04]  /*4df0*/  LDL R11, [R1+0x38] ;  /* 0x00003800010b7983 */ /* 0x000f680000100800 */
[----:B------:R-:W3:Y:S04]  /*4e00*/  LDL R10, [R1+0x64] ;  /* 0x00006400010a7983 */ /* 0x000ee80000100800 */
[----:B------:R-:W4:Y:S01]  /*4e10*/  LDL R9, [R1+0x48] ;  /* 0x0000480001097983 */ /* 0x000f220000100800 */
[----:B------:R-:W-:Y:S01]  /*4e20*/  SEL R87, R58, R87, !P0 ;  /* 0x000000573a577207 */ /* 0x000fe20004000000 */
[----:B------:R-:W-:Y:S01]  /*4e30*/  BSSY B1, `(.L_x_14431) ;  /* 0x0000068000017945 */ /* 0x000fe20003800000 */
[----:B------:R-:W-:-:S02]  /*4e40*/  LEA R36, P4, R6, R82, 0x1 ;  /* 0x0000005206247211 */ /* 0x000fc400078808ff */
[----:B------:R-:W-:Y:S02]  /*4e50*/  SHF.R.S32.HI R8, RZ, 0x1f, R87 ;  /* 0x0000001fff087819 */ /* 0x000fe40000011457 */
[----:B--2---:R-:W-:Y:S02]  /*4e60*/  LEA.HI.X R37, R6, R83, R4, 0x1, P4 ;  /* 0x0000005306257211 */ /* 0x004fe400020f0c04 */
[----:B------:R-:W-:-:S04]  /*4e70*/  LEA.HI R8, R8, R87, RZ, 0x4 ;  /* 0x0000005708087211 */ /* 0x000fc800078f20ff */
[----:B------:R-:W-:-:S05]  /*4e80*/  LEA.HI.SX32 R8, R8, R5, 0x1c ;  /* 0x0000000508087211 */ /* 0x000fca00078fe2ff */
[----:B------:R-:W-:-:S05]  /*4e90*/  IMAD.SHL.U32 R38, R8, 0x8, RZ ;  /* 0x0000000808267824 */ /* 0x000fca00078e00ff */
[----:B-----5:R-:W-:-:S04]  /*4ea0*/  LOP3.LUT R8, R11, 0x38, R38, 0xf8, !PT ;  /* 0x000000380b087812 */ /* 0x020fc800078ef826 */
[----:B---3--:R-:W-:-:S05]  /*4eb0*/  LOP3.LUT R8, R8, R10, RZ, 0x3c, !PT ;  /* 0x0000000a08087212 */ /* 0x008fca00078e3cff */
[----:B----4-:R-:W-:Y:S02]  /*4ec0*/  IMAD.IADD R8, R9, 0x1, R8 ;  /* 0x0000000109087824 */ /* 0x010fe400078e0208 */
[C---:B------:R-:W-:Y:S02]  /*4ed0*/  IMAD R9, R23.reuse, 0x2000, R0 ;  /* 0x0000200017097824 */ /* 0x040fe400078e0200 */
[----:B------:R-:W-:Y:S02]  /*4ee0*/  IMAD R11, R23, 0x2000, R8 ;  /* 0x00002000170b7824 */ /* 0x000fe400078e0208 */
[--C-:B------:R-:W-:Y:S02]  /*4ef0*/  IMAD R9, R9, 0x2, R2.reuse ;  /* 0x0000000209097824 */ /* 0x100fe400078e0202 */
[----:B------:R-:W-:-:S04]  /*4f00*/  IMAD R12, R11, 0x2, R2 ;  /* 0x000000020b0c7824 */ /* 0x000fc800078e0202 */
[----:B------:R-:W0:Y:S04]  /*4f10*/  LDS.128 R8, [R9+0xe400] ;  /* 0x00e4000009087984 */ /* 0x000e280000000c00 */
[----:B------:R-:W2:Y:S01]  /*4f20*/  LDS.128 R12, [R12+0xe400] ;  /* 0x00e400000c0c7984 */ /* 0x000ea20000000c00 */
[----:B------:R-:W-:Y:S05]  /*4f30*/  @P3 BRA `(.L_x_14432) ;  /* 0x00000004005c3947 */ /* 0x000fea0003800000 */
[----:B0-----:R-:W-:Y:S01]  /*4f40*/  IMAD.MOV.U32 R43, RZ, RZ, R8 ;  /* 0x000000ffff2b7224 */ /* 0x001fe200078e0008 */
[----:B------:R-:W-:Y:S01]  /*4f50*/  SHF.R.U64 R42, R48, 0x10, R49 ;  /* 0x00000010302a7819 */ /* 0x000fe20000001231 */
[----:B--2---:R-:W-:Y:S01]  /*4f60*/  IMAD.MOV.U32 R8, RZ, RZ, R13 ;  /* 0x000000ffff087224 */ /* 0x004fe200078e000d */
[----:B------:R-:W-:Y:S01]  /*4f70*/  SHF.R.U32.HI R48, RZ, 0x10, R49 ;  /* 0x00000010ff307819 */ /* 0x000fe20000011631 */
[----:B------:R-:W-:Y:S01]  /*4f80*/  HADD2.F32 R49, -RZ, R90.H1_H1 ;  /* 0x3000005aff317230 */ /* 0x000fe20000004100 */
[--C-:B------:R-:W-:Y:S01]  /*4f90*/  SHF.R.U64 R41, R44, 0x10, R45.reuse ;  /* 0x000000102c297819 */ /* 0x100fe2000000122d */
[----:B------:R-:W-:Y:S01]  /*4fa0*/  IMAD.MOV.U32 R44, RZ, RZ, R12 ;  /* 0x000000ffff2c7224 */ /* 0x000fe200078e000c */
[----:B------:R-:W-:Y:S01]  /*4fb0*/  SHF.R.U32.HI R79, RZ, 0x10, R45 ;  /* 0x00000010ff4f7819 */ /* 0x000fe2000001162d */
[----:B------:R-:W-:Y:S01]  /*4fc0*/  IMAD.MOV.U32 R45, RZ, RZ, R15 ;  /* 0x000000ffff2d7224 */ /* 0x000fe200078e000f */
[--C-:B------:R-:W-:Y:S01]  /*4fd0*/  SHF.R.U64 R39, R46, 0x10, R47.reuse ;  /* 0x000000102e277819 */ /* 0x100fe2000000122f */
[--C-:B------:R-:W-:Y:S01]  /*4fe0*/  HADD2.F32 R12, -RZ, R8.reuse.H0_H0 ;  /* 0x20000008ff0c7230 */ /* 0x100fe20000004100 */
[----:B------:R-:W-:Y:S01]  /*4ff0*/  SHF.R.U32.HI R78, RZ, 0x10, R47 ;  /* 0x00000010ff4e7819 */ /* 0x000fe2000001162f */
[----:B------:R-:W-:Y:S01]  /*5000*/  HADD2.F32 R15, -RZ, R8.H1_H1 ;  /* 0x30000008ff0f7230 */ /* 0x000fe20000004100 */
[----:B------:R-:W-:Y:S01]  /*5010*/  SHF.R.U64 R40, R50, 0x10, R51 ;  /* 0x0000001032287819 */ /* 0x000fe20000001233 */
[----:B------:R-:W-:Y:S01]  /*5020*/  IMAD.MOV.U32 R13, RZ, RZ, R11 ;  /* 0x000000ffff0d7224 */ /* 0x000fe200078e000b */
[----:B------:R-:W-:Y:S01]  /*5030*/  SHF.R.U32.HI R51, RZ, 0x10, R51 ;  /* 0x00000010ff337819 */ /* 0x000fe20000011633 */
[----:B------:R-:W-:-:S02]  /*5040*/  HADD2.F32 R8, -RZ, R9.H0_H0 ;  /* 0x20000009ff087230 */ /* 0x000fc40000004100 */
[----:B------:R-:W-:Y:S02]  /*5050*/  HADD2.F32 R48, -RZ, R48.H0_H0 ;  /* 0x20000030ff307230 */ /* 0x000fe40000004100 */
[----:B------:R-:W-:Y:S02]  /*5060*/  HADD2.F32 R11, -RZ, R9.H1_H1 ;  /* 0x30000009ff0b7230 */ /* 0x000fe40000004100 */
        /* <DEDUP_REMOVED lines=8> */
[-C--:B------:R-:W-:Y:S01]  /*50f0*/  FFMA.FTZ R11, R11, R46.reuse, -R50 ;  /* 0x0000002e0b0b7223 */ /* 0x080fe20000010832 */
[----:B------:R-:W-:Y:S01]  /*5100*/  FFMA.FTZ R12, R15, R46, R48 ;  /* 0x0000002e0f0c7223 */ /* 0x000fe20000010030 */
[----:B------:R-:W-:-:S02]  /*5110*/  HADD2.F32 R49, -RZ, R88.H0_H0 ;  /* 0x20000058ff317230 */ /* 0x000fc40000004100 */
[--C-:B------:R-:W-:Y:S01]  /*5120*/  HADD2.F32 R46, -RZ, R45.reuse.H0_H0 ;  /* 0x2000002dff2e7230 */ /* 0x100fe20000004100 */
[----:B------:R-:W-:Y:S01]  /*5130*/  F2FP.F16.F32.PACK_AB R11, R11, R8 ;  /* 0x000000080b0b723e */ /* 0x000fe200000000ff */
[----:B------:R-:W-:Y:S02]  /*5140*/  HADD2.F32 R45, -RZ, R45.H1_H1 ;  /* 0x3000002dff2d7230 */ /* 0x000fe40000004100 */
[----:B------:R-:W-:Y:S02]  /*5150*/  HADD2.F32 R50, -RZ, R51.H0_H0 ;  /* 0x20000033ff327230 */ /* 0x000fe40000004100 */
[----:B------:R-:W-:Y:S02]  /*5160*/  HADD2.F32 R47, -RZ, R84.H1_H1 ;  /* 0x30000054ff2f7230 */ /* 0x000fe40000004100 */
[----:B------:R-:W-:Y:S02]  /*5170*/  HADD2.F32 R15, -RZ, R13.H0_H0 ;  /* 0x2000000dff0f7230 */ /* 0x000fe40000004100 */
[----:B------:R-:W-:Y:S01]  /*5180*/  FMUL.FTZ R80, R45, R50 ;  /* 0x000000322d507220 */ /* 0x000fe20000410000 */
[----:B------:R-:W-:-:S02]  /*5190*/  HADD2.F32 R48, -RZ, R78.H0_H0 ;  /* 0x2000004eff307230 */ /* 0x000fc40000004100 */
[-C--:B------:R-:W-:Y:S01]  /*51a0*/  FMUL.FTZ R78, R46, R49.reuse ;  /* 0x000000312e4e7220 */ /* 0x080fe20000410000 */
[----:B------:R-:W-:Y:S02]  /*51b0*/  HADD2.F32 R13, -RZ, R13.H1_H1 ;  /* 0x3000000dff0d7230 */ /* 0x000fe40000004100 */
[C---:B------:R-:W-:Y:S01]  /*51c0*/  FMUL.FTZ R49, R15.reuse, R49 ;  /* 0x000000310f317220 */ /* 0x040fe20000410000 */
[----:B------:R-:W-:Y:S02]  /*51d0*/  HADD2.F32 R88, -RZ, R88.H1_H1 ;  /* 0x30000058ff587230 */ /* 0x000fe40000004100 */
[----:B------:R-:W-:Y:S01]  /*51e0*/  FFMA.FTZ R78, R15, R47, -R78 ;  /* 0x0000002f0f4e7223 */ /* 0x000fe2000001084e */
[----:B------:R-:W-:Y:S02]  /*51f0*/  HADD2.F32 R15, -RZ, R44.H0_H0 ;  /* 0x2000002cff0f7230 */ /* 0x000fe40000004100 */
[C---:B------:R-:W-:Y:S01]  /*5200*/  FMUL.FTZ R50, R13.reuse, R50 ;  /* 0x000000320d327220 */ /* 0x040fe20000410000 */
[----:B------:R-:W-:Y:S01]  /*5210*/  FFMA.FTZ R51, R13, R48, -R80 ;  /* 0x000000300d337223 */ /* 0x000fe20000010850 */
[----:B------:R-:W-:-:S02]  /*5220*/  HADD2.F32 R13, -RZ, R43.H0_H0 ;  /* 0x2000002bff0d7230 */ /* 0x000fc40000004100 */
[----:B------:R-:W-:Y:S01]  /*5230*/  FFMA.FTZ R49, R46, R47, R49 ;  /* 0x0000002f2e317223 */ /* 0x000fe20000010031 */
[----:B------:R-:W-:Y:S02]  /*5240*/  HADD2.F32 R42, -RZ, R42.H0_H0 ;  /* 0x2000002aff2a7230 */ /* 0x000fe40000004100 */
[----:B------:R-:W-:Y:S01]  /*5250*/  FFMA.FTZ R80, R45, R48, R50 ;  /* 0x000000302d507223 */ /* 0x000fe20000010032 */
[----:B------:R-:W-:Y:S02]  /*5260*/  HADD2.F32 R44, -RZ, R44.H1_H1 ;  /* 0x3000002cff2c7230 */ /* 0x000fe40000004100 */
[-C--:B------:R-:W-:Y:S01]  /*5270*/  FMUL.FTZ R48, R15, R88.reuse ;  /* 0x000000580f307220 */ /* 0x080fe20000410000 */
[----:B------:R-:W-:Y:S02]  /*5280*/  HADD2.F32 R43, -RZ, R43.H1_H1 ;  /* 0x3000002bff2b7230 */ /* 0x000fe40000004100 */
[----:B------:R-:W-:Y:S01]  /*5290*/  FMUL.FTZ R88, R13, R88 ;  /* 0x000000580d587220 */ /* 0x000fe20000410000 */
[----:B------:R-:W-:-:S02]  /*52a0*/  HADD2.F32 R46, -RZ, R86.H0_H0 ;  /* 0x20000056ff2e7230 */ /* 0x000fc40000004100 */
[CC--:B------:R-:W-:Y:S01]  /*52b0*/  FMUL.FTZ R50, R44.reuse, R42.reuse ;  /* 0x0000002a2c327220 */ /* 0x0c0fe20000410000 */
[----:B------:R-:W-:Y:S02]  /*52c0*/  HADD2.F32 R41, -RZ, R41.H0_H0 ;  /* 0x20000029ff297230 */ /* 0x000fe40000004100 */
[----:B------:R-:W-:Y:S01]  /*52d0*/  FMUL.FTZ R45, R43, R42 ;  /* 0x0000002a2b2d7220 */ /* 0x000fe20000410000 */
[----:B------:R-:W-:Y:S02]  /*52e0*/  HADD2.F32 R86, -RZ, R86.H1_H1 ;  /* 0x30000056ff567230 */ /* 0x000fe40000004100 */
[-C--:B------:R-:W-:Y:S01]  /*52f0*/  FFMA.FTZ R88, R15, R46.reuse, R88 ;  /* 0x0000002e0f587223 */ /* 0x080fe20000010058 */
[----:B------:R-:W-:Y:S01]  /*5300*/  FFMA.FTZ R48, R13, R46, -R48 ;  /* 0x0000002e0d307223 */ /* 0x000fe20000010830 */
[-C--:B------:R-:W-:Y:S01]  /*5310*/  FFMA.FTZ R43, R43, R41.reuse, -R50 ;  /* 0x000000292b2b7223 */ /* 0x080fe20000010832 */
[----:B------:R-:W-:Y:S01]  /*5320*/  FFMA.FTZ R45, R44, R41, R45 ;  /* 0x000000292c2d7223 */ /* 0x000fe2000001002d */
[----:B------:R-:W-:Y:S01]  /*5330*/  HADD2.F32 R15, -RZ, R14.H0_H0 ;  /* 0x2000000eff0f7230 */ /* 0x000fe20000004100 */
[----:B------:R-:W-:Y:S01]  /*5340*/  F2FP.F16.F32.PACK_AB R51, R51, R78 ;  /* 0x0000004e3333723e */ /* 0x000fe200000000ff */
[----:B------:R-:W-:Y:S01]  /*5350*/  HADD2.F32 R41, -RZ, R40.H0_H0 ;  /* 0x20000028ff297230 */ /* 0x000fe20000004100 */
[----:B------:R-:W-:Y:S01]  /*5360*/  F2FP.F16.F32.PACK_AB R8, R43, R48 ;  /* 0x000000302b08723e */ /* 0x000fe200000000ff */
[----:B------:R-:W-:-:S02]  /*5370*/  HADD2.F32 R13, -RZ, R10.H0_H0 ;  /* 0x2000000aff0d7230 */ /* 0x000fc40000004100 */
[-C--:B------:R-:W-:Y:S01]  /*5380*/  FMUL.FTZ R40, R15, R86.reuse ;  /* 0x000000560f287220 */ /* 0x080fe20000410000 */
[----:B------:R-:W-:Y:S02]  /*5390*/  HADD2.F32 R14, -RZ, R14.H1_H1 ;  /* 0x3000000eff0e7230 */ /* 0x000fe40000004100 */
[----:B------:R-:W-:Y:S02]  /*53a0*/  HADD2.F32 R10, -RZ, R10.H1_H1 ;  /* 0x3000000aff0a7230 */ /* 0x000fe40000004100 */
[C---:B------:R-:W-:Y:S01]  /*53b0*/  FMUL.FTZ R86, R13.reuse, R86 ;  /* 0x000000560d567220 */ /* 0x040fe20000410000 */
[----:B------:R-:W-:Y:S02]  /*53c0*/  HADD2.F32 R84, -RZ, R84.H0_H0 ;  /* 0x20000054ff547230 */ /* 0x000fe40000004100 */
[-C--:B------:R-:W-:Y:S01]  /*53d0*/  FMUL.FTZ R47, R14, R41.reuse ;  /* 0x000000290e2f7220 */ /* 0x080fe20000410000 */
[----:B------:R-:W-:Y:S02]  /*53e0*/  HADD2.F32 R39, -RZ, R39.H0_H0 ;  /* 0x20000027ff277230 */ /* 0x000fe40000004100 */
[C---:B------:R-:W-:Y:S01]  /*53f0*/  FMUL.FTZ R41, R10.reuse, R41 ;  /* 0x000000290a297220 */ /* 0x040fe20000410000 */
[-C--:B------:R-:W-:Y:S01]  /*5400*/  FFMA.FTZ R40, R13, R84.reuse, -R40 ;  /* 0x000000540d287223 */ /* 0x080fe20000010828 */
[----:B------:R-:W-:Y:S01]  /*5410*/  FFMA.FTZ R86, R15, R84, R86 ;  /* 0x000000540f567223 */ /* 0x000fe20000010056 */
[-C--:B------:R-:W-:Y:S01]  /*5420*/  FFMA.FTZ R47, R10, R39.reuse, -R47 ;  /* 0x000000270a2f7223 */ /* 0x080fe2000001082f */
[----:B------:R-:W-:Y:S01]  /*5430*/  FFMA.FTZ R41, R14, R39, R41 ;  /* 0x000000270e297223 */ /* 0x000fe20000010029 */
[----:B------:R-:W-:Y:S01]  /*5440*/  F2FP.F16.F32.PACK_AB R13, R12, R9 ;  /* 0x000000090c0d723e */ /* 0x000fe200000000ff */
[----:B------:R-:W-:Y:S01]  /*5450*/  IMAD.MOV.U32 R9, RZ, RZ, R11 ;  /* 0x000000ffff097224 */ /* 0x000fe200078e000b */
[----:B------:R-:W-:-:S02]  /*5460*/  F2FP.F16.F32.PACK_AB R15, R80, R49 ;  /* 0x00000031500f723e */ /* 0x000fc400000000ff */
[----:B------:R-:W-:Y:S02]  /*5470*/  F2FP.F16.F32.PACK_AB R12, R45, R88 ;  /* 0x000000582d0c723e */ /* 0x000fe400000000ff */
[----:B------:R-:W-:Y:S02]  /*5480*/  F2FP.F16.F32.PACK_AB R10, R47, R40 ;  /* 0x000000282f0a723e */ /* 0x000fe400000000ff */
[----:B------:R-:W-:Y:S02]  /*5490*/  F2FP.F16.F32.PACK_AB R14, R41, R86 ;  /* 0x00000056290e723e */ /* 0x000fe400000000ff */
[----:B------:R-:W-:-:S07]  /*54a0*/  MOV R11, R51 ;  /* 0x00000033000b7202 */ /* 0x000fce0000000f00 */
.L_x_14432:
[----:B------:R-:W-:Y:S05]  /*54b0*/  BSYNC B1 ;  /* 0x0000000000017941 */ /* 0x000fea0003800000 */
.L_x_14431:
[----:B------:R-:W-:Y:S01]  /*54c0*/  ISETP.GE.AND P3, PT, R38, R85, PT ;  /* 0x000000552600720c */ /* 0x000fe20003f66270 */
[----:B0-----:R0:W-:Y:S02]  /*54d0*/  ST.E.128 desc[UR42][R36.64], R8 ;  /* 0x0000000824007985 */ /* 0x0011e4000c101d2a */
[----:B0-----:R-:W-:Y:S02]  /*54e0*/  IMAD.MOV.U32 R8, RZ, RZ, R82 ;  /* 0x000000ffff087224 */ /* 0x001fe400078e0052 */
[----:B------:R-:W-:-:S08]  /*54f0*/  IMAD.MOV.U32 R9, RZ, RZ, R83 ;  /* 0x000000ffff097224 */ /* 0x000fd000078e0053 */
[----:B------:R-:W-:Y:S05]  /*5500*/  @P3 BRA `(.L_x_14413) ;  /* 0x0000000400383947 */ /* 0x000fea0003800000 */
[----:B------:R-:W-:-:S05]  /*5510*/  IMAD.WIDE R8, R38, 0x2, R8 ;  /* 0x0000000226087825 */ /* 0x000fca00078e0208 */
[----:B--2---:R0:W-:Y:S01]  /*5520*/  ST.E.128 desc[UR42][R8.64], R12 ;  /* 0x0000000c08007985 */ /* 0x0041e2000c101d2a */
[----:B------:R-:W-:Y:S05]  /*5530*/  BRA `(.L_x_14413) ;  /* 0x00000004002c7947 */ /* 0x000fea0003800000 */
.L_x_14394:
[----:B------:R-:W-:-:S06]  /*5540*/  UISETP.NE.AND UP0, UPT, UR39, 0x3, UPT ;  /* 0x000000032700788c */ /* 0x000fcc000bf05270 */
[----:B------:R-:W-:-:S13]  /*5550*/  PLOP3.LUT P5, PT, PT, PT, UP0, 0x80, 0x0 ;  /* 0x000000000000781c */ /* 0x000fda0003faf008 */
[----:B------:R-:W-:Y:S05]  /*5560*/  @!P5 BRA `(.L_x_14433) ;  /* 0x000000000004d947 */ /* 0x000fea0003800000 */
[----:B------:R-:W-:Y:S01]  /*5570*/  BPT.TRAP 0x1 ;  /* 0x000000040000795c */ /* 0x000fe20000300000 */
.L_x_14433:
[----:B------:R-:W2:Y:S01]  /*5580*/  LDL R8, [R1+0xc] ;  /* 0x00000c0001087983 */ /* 0x000ea20000100800 */
[----:B------:R-:W-:Y:S01]  /*5590*/  IMAD R69, R23, 0x8, R2 ;  /* 0x0000000817457824 */ /* 0x000fe200078e0202 */
[----:B------:R-:W-:Y:S01]  /*55a0*/  BSSY B1, `(.L_x_14434) ;  /* 0x0000005000017945 */ /* 0x000fe20003800000 */
[----:B------:R-:W-:Y:S02]  /*55b0*/  SHF.R.S32.HI R74, RZ, 0x1f, R73 ;  /* 0x0000001fff4a7819 */ /* 0x000fe40000011449 */
[----:B--2---:R-:W-:-:S04]  /*55c0*/  SHF.L.U32 R77, R8, 0x1f, RZ ;  /* 0x0000001f084d7819 */ /* 0x004fc800000006ff */
[----:B------:R-:W0:Y:S02]  /*55d0*/  SYNCS.PHASECHK.TRANS64.TRYWAIT P3, [R69+URZ+0x16890], R77 ;  /* 0x0168904d450075a7 */ /* 0x000e24000806017f */
[----:B0-----:R-:W-:Y:S05]  /*55e0*/  @!P3 BRA `(.L_x_14435) ;  /* 0x000001ac0078b947 */ /* 0x001fea0003800000 */
.L_x_14743:
[----:B------:R-:W-:Y:S05]  /*55f0*/  BSYNC B1 ;  /* 0x0000000000017941 */ /* 0x000fea0003800000 */
.L_x_14434:
        /* <DEDUP_REMOVED lines=20> */
[----:B-1----:R-:W-:-:S03]  /*5740*/  VIADD R14, R12, 0xffffff80 ;  /* 0xffffff800c0e7836 */ /* 0x002fc60000000000 */
[----:B------:R-:W-:Y:S02]  /*5750*/  LEA.HI.X R37, R8, UR7, R37, 0x1, P3 ;  /* 0x0000000708257c11 */ /* 0x000fe400098f0c25 */
[----:B------:R-:W-:-:S04]  /*5760*/  SHF.R.S32.HI R12, RZ, 0x1f, R14 ;  /* 0x0000001fff0c7819 */ /* 0x000fc8000001140e */
[----:B------:R-:W-:-:S04]  /*5770*/  LEA.HI R12, R12, R14, RZ, 0x2 ;  /* 0x0000000e0c0c7211 */ /* 0x000fc800078f10ff */
[----:B------:R-:W-:-:S05]  /*5780*/  SHF.R.S32.HI R12, RZ, 0x2, R12 ;  /* 0x00000002ff0c7819 */ /* 0x000fca000001140c */
[----:B------:R-:W-:-:S05]  /*5790*/  IMAD.IADD R38, R76, 0x1, -R12 ;  /* 0x000000014c267824 */ /* 0x000fca00078e0a0c */
[----:B------:R-:W-:Y:S01]  /*57a0*/  ISETP.GE.AND P3, PT, R38, 0x1, PT ;  /* 0x000000012600780c */ /* 0x000fe20003f66270 */
[----:B------:R-:W-:-:S12]  /*57b0*/  BRA.DIV UR4, `(.L_x_14436) ;  /* 0x000001ae04187947 */ /* 0x000fd8000b800000 */
[----:B------:R1:W2:Y:S04]  /*57c0*/  SHFL.IDX PT, R8, R37, RZ, 0x1c1f ;  /* 0x001c1fff25087589 */ /* 0x0002a800000e0000 */
[----:B------:R1:W3:Y:S02]  /*57d0*/  SHFL.IDX PT, R9, R36, RZ, 0x1c1f ;  /* 0x001c1fff24097589 */ /* 0x0002e400000e0000 */
.L_x_14747:
[----:B------:R-:W-:Y:S04]  /*57e0*/  BSSY B1, `(.L_x_14437) ;  /* 0x000000e000017945 */ /* 0x000fe80003800000 */
[----:B------:R-:W-:Y:S05]  /*57f0*/  @!P3 BRA `(.L_x_14438) ;  /* 0x000000000030b947 */ /* 0x000fea0003800000 */
[----:B------:R-:W4:Y:S01]  /*5800*/  LDL R10, [R1+0x8] ;  /* 0x00000800010a7983 */ /* 0x000f220000100800 */
[----:B------:R-:W-:Y:S02]  /*5810*/  ULDC UR4, c[0x0][0x2f4] ;  /* 0x0000bd0000047ab9 */ /* 0x000fe40000000800 */
[----:B------:R-:W-:-:S13]  /*5820*/  ISETP.GE.AND P3, PT, R16, UR4, PT ;  /* 0x0000000410007c0c */ /* 0x000fda000bf66270 */
[----:B---3--:R-:W-:-:S04]  /*5830*/  @!P3 LEA R14, P4, R16, R9, 0x1 ;  /* 0x00000009100eb211 */ /* 0x008fc800078808ff */
[----:B--2---:R-:W-:Y:S02]  /*5840*/  @!P3 LEA.HI.X R15, R16, R8, R17, 0x1, P4 ;  /* 0x00000008100fb211 */ /* 0x004fe400020f0c11 */
[----:B------:R-:W-:-:S13]  /*5850*/  ISETP.GE.AND P4, PT, R19, UR4, PT ;  /* 0x0000000413007c0c */ /* 0x000fda000bf86270 */
[----:B------:R-:W-:-:S04]  /*5860*/  @!P4 LEA R12, P6, R19, R9, 0x1 ;  /* 0x00000009130cc211 */ /* 0x000fc800078c08ff */
[----:B----4-:R-:W-:Y:S02]  /*5870*/  @!P4 LEA.HI.X R13, R19, R8, R10, 0x1, P6 ;  /* 0x00000008130dc211 */ /* 0x010fe400030f0c0a */
[----:B------:R-:W2:Y:S04]  /*5880*/  @!P3 LDS.128 R8, [R71+0xe000] ;  /* 0x00e000004708b984 */ /* 0x000ea80000000c00 */
[----:B--2---:R-:W-:Y:S04]  /*5890*/  @!P3 ST.E.128 desc[UR42][R14.64], R8 ;  /* 0x000000080e00b985 */ /* 0x004fe8000c101d2a */
[----:B------:R-:W2:Y:S04]  /*58a0*/  @!P4 LDS.128 R8, [R70+0xe000] ;  /* 0x00e000004608c984 */ /* 0x000ea80000000c00 */
[----:B--2---:R4:W-:Y:S02]  /*58b0*/  @!P4 ST.E.128 desc[UR42][R12.64], R8 ;  /* 0x000000080c00c985 */ /* 0x0049e4000c101d2a */
.L_x_14438:
[----:B------:R-:W-:Y:S05]  /*58c0*/  BSYNC B1 ;  /* 0x0000000000017941 */ /* 0x000fea0003800000 */
.L_x_14437:
[----:B------:R-:W-:-:S03]  /*58d0*/  UMOV UR4, 0xffffffff ;  /* 0xffffffff00047882 */ /* 0x000fc60000000000 */
[----:B------:R-:W-:Y:S05]  /*58e0*/  BRA.DIV UR4, `(.L_x_14439) ;  /* 0x000001ae04187947 */ /* 0x000fea000b800000 */
[----:B--2-4-:R2:W4:Y:S04]  /*58f0*/  SHFL.IDX PT, R8, R37, 0x1, 0x1c1f ;  /* 0x003c1f0025087f89 */ /* 0x01452800000e0000 */
[----:B---3--:R2:W3:Y:S02]  /*5900*/  SHFL.IDX PT, R9, R36, 0x1, 0x1c1f ;  /* 0x003c1f0024097f89 */ /* 0x0084e400000e0000 */
.L_x_14751:
[----:B------:R-:W-:-:S13]  /*5910*/  ISETP.GE.AND P3, PT, R38, 0x61, PT ;  /* 0x000000612600780c */ /* 0x000fda0003f66270 */
[----:B------:R-:W-:Y:S05]  /*5920*/  @!P3 BRA `(.L_x_14413) ;  /* 0x000000000030b947 */ /* 0x000fea0003800000 */
[----:B------:R-:W5:Y:S01]  /*5930*/  LDL R10, [R1+0x8] ;  /* 0x00000800010a7983 */ /* 0x000f620000100800 */
[----:B------:R-:W-:Y:S02]  /*5940*/  ULDC UR4, c[0x0][0x2f4] ;  /* 0x0000bd0000047ab9 */ /* 0x000fe40000000800 */
[----:B------:R-:W-:-:S13]  /*5950*/  ISETP.GE.AND P3, PT, R16, UR4, PT ;  /* 0x0000000410007c0c */ /* 0x000fda000bf66270 */
[----:B---3--:R-:W-:-:S04]  /*5960*/  @!P3 LEA R14, P4, R16, R9, 0x1 ;  /* 0x00000009100eb211 */ /* 0x008fc800078808ff */
[----:B----4-:R-:W-:Y:S02]  /*5970*/  @!P3 LEA.HI.X R15, R16, R8, R17, 0x1, P4 ;  /* 0x00000008100fb211 */ /* 0x010fe400020f0c11 */
[----:B------:R-:W-:-:S13]  /*5980*/  ISETP.GE.AND P4, PT, R19, UR4, PT ;  /* 0x0000000413007c0c */ /* 0x000fda000bf86270 */
[----:B------:R-:W-:-:S04]  /*5990*/  @!P4 LEA R12, P6, R19, R9, 0x1 ;  /* 0x00000009130cc211 */ /* 0x000fc800078c08ff */
[----:B-----5:R-:W-:Y:S02]  /*59a0*/  @!P4 LEA.HI.X R13, R19, R8, R10, 0x1, P6 ;  /* 0x00000008130dc211 */ /* 0x020fe400030f0c0a */
[----:B------:R-:W3:Y:S04]  /*59b0*/  @!P3 LDS.128 R8, [R71+0x11000] ;  /* 0x011000004708b984 */ /* 0x000ee80000000c00 */
[----:B---3--:R-:W-:Y:S04]  /*59c0*/  @!P3 ST.E.128 desc[UR42][R14.64], R8 ;  /* 0x000000080e00b985 */ /* 0x008fe8000c101d2a */
[----:B------:R-:W3:Y:S04]  /*59d0*/  @!P4 LDS.128 R8, [R70+0x11000] ;  /* 0x011000004608c984 */ /* 0x000ee80000000c00 */
[----:B---3--:R3:W-:Y:S02]  /*59e0*/  @!P4 ST.E.128 desc[UR42][R12.64], R8 ;  /* 0x000000080c00c985 */ /* 0x0087e4000c101d2a */
.L_x_14413:
[----:B------:R-:W-:Y:S05]  /*59f0*/  BSYNC B0 ;  /* 0x0000000000007941 */ /* 0x000fea0003800000 */
.L_x_14393:
[----:B0-234-:R-:W0:Y:S01]  /*5a00*/  S2R R8, SR_TID.X ;  /* 0x0000000000087919 */ /* 0x01de220000002100 */
        /* <DEDUP_REMOVED lines=8> */
[----:B--2---:R2:W-:Y:S01]  /*5a90*/  BAR.SYNC.DEFER_BLOCKING R60, 0x80 ;  /* 0x0002003c0000751d */ /* 0x0045e20000010000 */
[----:B0-----:R-:W-:-:S13]  /*5aa0*/  LOP3.LUT P3, RZ, R8, 0x7f, RZ, 0xc0, !PT ;  /* 0x0000007f08ff7812 */ /* 0x001fda000786c0ff */
[----:B------:R-:W-:-:S05]  /*5ab0*/  @!P3 VIADD R8, R69, 0x168a0 ;  /* 0x000168a04508b836 */ /* 0x000fca0000000000 */
[----:B------:R-:W-:-:S04]  /*5ac0*/  @!P3 PRMT R8, RZ, 0x654, R8 ;  /* 0x00000654ff08b816 */ /* 0x000fc80000000008 */
[----:B------:R2:W-:Y:S01]  /*5ad0*/  @!P3 SYNCS.ARRIVE.TRANS64.RED.A1T0 RZ, [R8+URZ], RZ ;  /* 0x000000ff08ffb9a7 */ /* 0x0005e2000810043f */
[----:B------:R-:W-:Y:S05]  /*5ae0*/  @!P5 BRA `(.L_x_14441) ;  /* 0x000000000004d947 */ /* 0x000fea0003800000 */
[----:B------:R-:W-:Y:S01]  /*5af0*/  BPT.TRAP 0x1 ;  /* 0x000000040000795c */ /* 0x000fe20000300000 */
.L_x_14441:
[----:B------:R-:W-:Y:S05]  /*5b00*/  BSYNC B0 ;  /* 0x0000000000007941 */ /* 0x000fea0003800000 */
.L_x_14440:
[----:B------:R-:W0:Y:S01]  /*5b10*/  SYNCS.PHASECHK.TRANS64.TRYWAIT P4, [R69+URZ+0x168b0], R77 ;  /* 0x0168b04d450075a7 */ /* 0x000e22000808017f */
[----:B------:R-:W-:Y:S01]  /*5b20*/  ULDC UR40, c[0x0][0x2f4] ;  /* 0x0000bd0000287ab9 */ /* 0x000fe20000000800 */
[----:B------:R-:W-:Y:S04]  /*5b30*/  BSSY B0, `(.L_x_14442) ;  /* 0x0000002000007945 */ /* 0x000fe80003800000 */
[----:B0-----:R-:W-:Y:S05]  /*5b40*/  @!P4 BRA `(.L_x_14443) ;  /* 0x000001a800ccc947 */ /* 0x001fea0003800000 */
.L_x_14752:
[----:B------:R-:W-:Y:S05]  /*5b50*/  BSYNC B0 ;  /* 0x0000000000007941 */ /* 0x000fea0003800000 */
.L_x_14442:
[----:B------:R3:W5:Y:S01]  /*5b60*/  LDL R38, [R1+0x8] ;  /* 0x0000080001267983 */ /* 0x0007620000100800 */
[----:B------:R-:W-:Y:S01]  /*5b70*/  ULDC.64 UR4, c[0x0][0x328] ;  /* 0x0000ca0000047ab9 */ /* 0x000fe20000000a00 */
[----:B------:R-:W-:Y:S01]  /*5b80*/  ULDC.64 UR6, c[0x0][0x318] ;  /* 0x0000c60000067ab9 */ /* 0x000fe20000000a00 */
[----:B------:R-:W-:Y:S01]  /*5b90*/  IMAD R74, R74, UR4, RZ ;  /* 0x000000044a4a7c24 */ /* 0x000fe2000f8e02ff */
[----:B------:R-:W4:Y:S01]  /*5ba0*/  S2R R10, SR_TID.X ;  /* 0x00000000000a7919 */ /* 0x000f220000002100 */
[C---:B--2---:R-:W-:Y:S01]  /*5bb0*/  IMAD.WIDE.U32 R8, R73.reuse, UR4, RZ ;  /* 0x0000000449087c25 */ /* 0x044fe2000f8e00ff */
[----:B------:R-:W-:Y:S03]  /*5bc0*/  BSSY B0, `(.L_x_14444) ;  /* 0x0000020000007945 */ /* 0x000fe60003800000 */
        /* <DEDUP_REMOVED lines=10> */
[----:B-1----:R-:W-:-:S04]  /*5c70*/  LEA R36, P4, R8, UR6, 0x1 ;  /* 0x0000000608247c11 */ /* 0x002fc8000f8808ff */
[----:B------:R-:W-:Y:S01]  /*5c80*/  LEA.HI.X R37, R8, UR7, R9, 0x1, P4 ;  /* 0x0000000708257c11 */ /* 0x000fe2000a0f0c09 */
[----:B----4-:R-:W-:Y:S01]  /*5c90*/  VIADD R11, R10, 0xffffff80 ;  /* 0xffffff800a0b7836 */ /* 0x010fe20000000000 */
[----:B------:R3:W1:Y:S04]  /*5ca0*/  SHFL.IDX PT, R12, R36, RZ, 0x1c1f ;  /* 0x001c1fff240c7589 */ /* 0x00066800000e0000 */
[----:B------:R-:W-:Y:S01]  /*5cb0*/  SHF.R.S32.HI R10, RZ, 0x1f, R11 ;  /* 0x0000001fff0a7819 */ /* 0x000fe2000001140b */
[----:B------:R3:W2:Y:S03]  /*5cc0*/  SHFL.IDX PT, R8, R37, RZ, 0x1c1f ;  /* 0x001c1fff25087589 */ /* 0x0006a600000e0000 */
[----:B------:R-:W-:-:S04]  /*5cd0*/  LEA.HI R10, R10, R11, RZ, 0x2 ;  /* 0x0000000b0a0a7211 */ /* 0x000fc800078f10ff */
[----:B------:R-:W-:-:S05]  /*5ce0*/  SHF.R.S32.HI R10, RZ, 0x2, R10 ;  /* 0x00000002ff0a7819 */ /* 0x000fca000001140a */
[----:B------:R-:W-:-:S05]  /*5cf0*/  IMAD.IADD R76, R76, 0x1, -R10 ;  /* 0x000000014c4c7824 */ /* 0x000fca00078e0a0a */
[----:B------:R-:W-:-:S13]  /*5d00*/  ISETP.GE.AND P4, PT, R76, 0x1, PT ;  /* 0x000000014c00780c */ /* 0x000fda0003f86270 */
[----:B-123--:R-:W-:Y:S05]  /*5d10*/  @!P4 BRA `(.L_x_14445) ;  /* 0x000000000028c947 */ /* 0x00efea0003800000 */
[----:B------:R-:W-:-:S13]  /*5d20*/  ISETP.GE.AND P4, PT, R16, UR40, PT ;  /* 0x0000002810007c0c */ /* 0x000fda000bf86270 */
[----:B------:R-:W-:-:S04]  /*5d30*/  @!P4 LEA R14, P5, R16, R12, 0x1 ;  /* 0x0000000c100ec211 */ /* 0x000fc800078a08ff */
[----:B------:R-:W-:Y:S02]  /*5d40*/  @!P4 LEA.HI.X R15, R16, R8, R17, 0x1, P5 ;  /* 0x00000008100fc211 */ /* 0x000fe400028f0c11 */
[----:B------:R-:W-:-:S13]  /*5d50*/  ISETP.GE.AND P5, PT, R19, UR40, PT ;  /* 0x0000002813007c0c */ /* 0x000fda000bfa6270 */
[----:B------:R-:W-:-:S04]  /*5d60*/  @!P5 LEA R12, P6, R19, R12, 0x1 ;  /* 0x0000000c130cd211 */ /* 0x000fc800078c08ff */
[----:B-----5:R-:W-:Y:S02]  /*5d70*/  @!P5 LEA.HI.X R13, R19, R8, R38, 0x1, P6 ;  /* 0x00000008130dd211 */ /* 0x020fe400030f0c26 */
[----:B------:R-:W1:Y:S04]  /*5d80*/  @!P4 LDS.128 R8, [R71] ;  /* 0x000000004708c984 */ /* 0x000e680000000c00 */
[----:B-1----:R-:W-:Y:S04]  /*5d90*/  @!P4 ST.E.128 desc[UR42][R14.64], R8 ;  /* 0x000000080e00c985 */ /* 0x002fe8000c101d2a */
[----:B------:R-:W1:Y:S04]  /*5da0*/  @!P5 LDS.128 R8, [R70] ;  /* 0x000000004608d984 */ /* 0x000e680000000c00 */
[----:B-1----:R1:W-:Y:S02]  /*5db0*/  @!P5 ST.E.128 desc[UR42][R12.64], R8 ;  /* 0x000000080c00d985 */ /* 0x0023e4000c101d2a */
.L_x_14445:
[----:B------:R-:W-:Y:S05]  /*5dc0*/  BSYNC B0 ;  /* 0x0000000000007941 */ /* 0x000fea0003800000 */
.L_x_14444:
[----:B------:R-:W-:Y:S01]  /*5dd0*/  ISETP.GE.AND P4, PT, R76, 0x61, PT ;  /* 0x000000614c00780c */ /* 0x000fe20003f86270 */
[----:B------:R-:W2:Y:S01]  /*5de0*/  SHFL.IDX PT, R37, R37, 0x1, 0x1c1f ;  /* 0x003c1f0025257f89 */ /* 0x000ea200000e0000 */
[----:B------:R-:W-:Y:S03]  /*5df0*/  BSSY B0, `(.L_x_14446) ;  /* 0x000000d000007945 */ /* 0x000fe60003800000 */
[----:B-1----:R1:W3:Y:S08]  /*5e00*/  SHFL.IDX PT, R12, R36, 0x1, 0x1c1f ;  /* 0x003c1f00240c7f89 */ /* 0x0022f000000e0000 */
[----:B-1----:R-:W-:Y:S05]  /*5e10*/  @!P4 BRA `(.L_x_14447) ;  /* 0x000000000028c947 */ /* 0x002fea0003800000 */
[----:B------:R-:W-:-:S13]  /*5e20*/  ISETP.GE.AND P4, PT, R16, UR40, PT ;  /* 0x0000002810007c0c */ /* 0x000fda000bf86270 */
[----:B------:R-:W1:Y:S01]  /*5e30*/  @!P4 LDS.128 R8, [R71+0x3000] ;  /* 0x003000004708c984 */ /* 0x000e620000000c00 */
[----:B---3--:R-:W-:-:S04]  /*5e40*/  @!P4 LEA R14, P5, R16, R12, 0x1 ;  /* 0x0000000c100ec211 */ /* 0x008fc800078a08ff */
[----:B--2---:R-:W-:Y:S02]  /*5e50*/  @!P4 LEA.HI.X R15, R16, R37, R17, 0x1, P5 ;  /* 0x00000025100fc211 */ /* 0x004fe400028f0c11 */
[----:B------:R-:W-:-:S13]  /*5e60*/  ISETP.GE.AND P5, PT, R19, UR40, PT ;  /* 0x0000002813007c0c */ /* 0x000fda000bfa6270 */
[----:B------:R-:W-:-:S04]  /*5e70*/  @!P5 LEA R12, P6, R19, R12, 0x1 ;  /* 0x0000000c130cd211 */ /* 0x000fc800078c08ff */
[----:B-----5:R-:W-:Y:S01]  /*5e80*/  @!P5 LEA.HI.X R13, R19, R37, R38, 0x1, P6 ;  /* 0x00000025130dd211 */ /* 0x020fe200030f0c26 */
[----:B-1----:R-:W-:Y:S04]  /*5e90*/  @!P4 ST.E.128 desc[UR42][R14.64], R8 ;  /* 0x000000080e00c985 */ /* 0x002fe8000c101d2a */
[----:B------:R-:W1:Y:S04]  /*5ea0*/  @!P5 LDS.128 R8, [R70+0x3000] ;  /* 0x003000004608d984 */ /* 0x000e680000000c00 */
[----:B-1----:R1:W-:Y:S02]  /*5eb0*/  @!P5 ST.E.128 desc[UR42][R12.64], R8 ;  /* 0x000000080c00d985 */ /* 0x0023e4000c101d2a */
.L_x_14447:
[----:B------:R-:W-:Y:S05]  /*5ec0*/  BSYNC B0 ;  /* 0x0000000000007941 */ /* 0x000fea0003800000 */
.L_x_14446:
[----:B-1----:R-:W4:Y:S01]  /*5ed0*/  LDL.LU R9, [R1+0xc] ;  /* 0x00000c0001097983 */ /* 0x002f220000300800 */
[----:B0-----:R-:W-:Y:S01]  /*5ee0*/  @!P3 VIADD R69, R69, 0x168c0 ;  /* 0x000168c04545b836 */ /* 0x001fe20000000000 */
[----:B------:R-:W-:Y:S01]  /*5ef0*/  LOP3.LUT P4, RZ, R18, 0x1, RZ, 0xc0, !PT ;  /* 0x0000000112ff7812 */ /* 0x000fe2000788c0ff */
[----:B------:R-:W-:Y:S01]  /*5f00*/  VIADD R23, R23, 0x1 ;  /* 0x0000000117177836 */ /* 0x000fe20000000000 */
        /* <DEDUP_REMOVED lines=10> */
[----:B------:R-:W-:Y:S02]  /*5fb0*/  SEL R8, RZ, 0x1, P3 ;  /* 0x00000001ff087807 */ /* 0x000fe40001800000 */
[----:B------:R-:W-:Y:S02]  /*5fc0*/  SEL R23, R23, RZ, P3 ;  /* 0x000000ff17177207 */ /* 0x000fe40001800000 */
[----:B----4-:R-:W-:-:S05]  /*5fd0*/  LOP3.LUT R9, R9, R8, RZ, 0x3c, !PT ;  /* 0x0000000809097212 */ /* 0x010fca00078e3cff */
[----:B------:R0:W-:Y:S01]  /*5fe0*/  STL [R1+0xc], R9 ;  /* 0x00000c0901007387 */ /* 0x0001e20000100800 */
[----:B------:R-:W-:Y:S05]  /*5ff0*/  @P4 BRA `(.L_x_14448) ;  /* 0xffffffc400644947 */ /* 0x000fea000383ffff */
[----:B0-----:R-:W0:Y:S01]  /*6000*/  S2R R9, SR_TID.X ;  /* 0x0000000000097919 */ /* 0x001e220000002100 */
[----:B------:R-:W-:Y:S02]  /*6010*/  PLOP3.LUT P0, PT, PT, PT, PT, 0x8, 0x0 ;  /* 0x000000000000781c */ /* 0x000fe40003f0e170 */
[----:B0-----:R-:W-:-:S04]  /*6020*/  SHF.R.U32.HI R9, RZ, 0x7, R9 ;  /* 0x00000007ff097819 */ /* 0x001fc80000011609 */
[----:B------:R-:W-:-:S13]  /*6030*/  ISETP.NE.AND P4, PT, R9, 0x1, PT ;  /* 0x000000010900780c */ /* 0x000fda0003f85270 */
[----:B------:R-:W-:Y:S06]  /*6040*/  @!P4 BAR.ARV 0x9, 0x100 ;  /* 0x024400000000cb1d */ /* 0x000fec0000002000 */
.L_x_14388:
[----:B------:R-:W4:Y:S01]  /*6050*/  LDL R10, [R1+0x14] ;  /* 0x00001400010a7983 */ /* 0x000f220000100800 */
[----:B------:R-:W0:Y:S03]  /*6060*/  LDC R0, c[0x0][0x448] ;  /* 0x00011200ff007b82 */ /* 0x000e260000000800 */
[----:B------:R-:W2:Y:S05]  /*6070*/  LDL R5, [R1] ;  /* 0x0000000001057983 */ /* 0x000eaa0000100800 */
[----:B------:R-:W1:Y:S01]  /*6080*/  LDC.64 R6, c[0x0][0x9e0] ;  /* 0x00027800ff067b82 */ /* 0x000e620000000a00 */
[----:B0-----:R-:W-:-:S13]  /*6090*/  ISETP.NE.AND P1, PT, R0, 0x1, PT ;  /* 0x000000010000780c */ /* 0x001fda0003f25270 */
[----:B------:R-:W0:Y:S08]  /*60a0*/  @P1 LDC R3, c[0x0][0x44c] ;  /* 0x00011300ff031b82 */ /* 0x000e300000000800 */
[----:B------:R-:W3:Y:S01]  /*60b0*/  @P1 LDC R4, c[0x0][0x450] ;  /* 0x00011400ff041b82 */ /* 0x000ee20000000800 */
[----:B-1----:R-:W-:Y:S01]  /*60c0*/  ISETP.GE.AND P2, PT, R7, 0x1, PT ;  /* 0x000000010700780c */ /* 0x002fe20003f46270 */
[----:B----4-:R-:W-:-:S04]  /*60d0*/  VIADD R0, R10, 0xbf ;  /* 0x000000bf0a007836 */ /* 0x010fc80000000000 */
[----:B0-----:R-:W-:Y:S01]  /*60e0*/  @P1 IMAD.HI.U32 R3, R0, R3, RZ ;  /* 0x0000000300031227 */ /* 0x001fe200078e00ff */
[----:B--2---:R-:W-:-:S04]  /*60f0*/  IADD3 R5, R5, 0x1, -R156 ;  /* 0x0000000105057810 */ /* 0x004fc80007ffe89c */
[----:B---3--:R-:W-:-:S05]  /*6100*/  @P1 SHF.R.U32.HI R0, RZ, R4, R3 ;  /* 0x00000004ff001219 */ /* 0x008fca0000011603 */
[----:B------:R-:W-:Y:S01]  /*6110*/  IMAD.IADD R5, R5, 0x1, R0 ;  /* 0x0000000105057824 */ /* 0x000fe200078e0200 */
[----:B------:R-:W-:Y:S06]  /*6120*/  @P0 BRA `(.L_x_14449) ;  /* 0x00000000000c0947 */ /* 0x000fec0003800000 */
[----:B------:R-:W0:Y:S01]  /*6130*/  FENCE.VIEW.ASYNC.G ;  /* 0x00000000000073c6 */ /* 0x000e220000000100 */
[----:B------:R-:W-:Y:S05]  /*6140*/  WARPSYNC.ALL ;  /* 0x0000000000007948 */ /* 0x000fea0003800000 */
[----:B0-----:R-:W-:Y:S06]  /*6150*/  BAR.ARV 0xc, 0x200 ;  /* 0x0308000000007b1d */ /* 0x001fec0000002000 */
.L_x_14449:
        /* <DEDUP_REMOVED lines=13> */
.L_x_14452:
[----:B------:R-:W-:-:S13]  /*6230*/  ISETP.NE.AND P0, PT, R7, 0x1, PT ;  /* 0x000000010700780c */ /* 0x000fda0003f05270 */
[----:B------:R-:W0:Y:S02]  /*6240*/  @P0 LDC.64 R4, c[0x0][0x9e8] ;  /* 0x00027a00ff040b82 */ /* 0x000e240000000a00 */
[----:B0-----:R-:W-:-:S05]  /*6250*/  @P0 IMAD.HI.U32 R4, R3, R4, RZ ;  /* 0x0000000403040227 */ /* 0x001fca00078e00ff */
[----:B------:R-:W-:-:S07]  /*6260*/  @P0 SHF.R.U32.HI R3, RZ, R5, R4 ;  /* 0x00000005ff030219 */ /* 0x000fce0000011604 */
.L_x_14453:
[----:B------:R-:W-:Y:S05]  /*6270*/  BSYNC B0 ;  /* 0x0000000000007941 */ /* 0x000fea0003800000 */
.L_x_14451:
[----:B------:R-:W-:-:S05]  /*6280*/  IMAD R3, R3, R7, R7 ;  /* 0x0000000703037224 */ /* 0x000fca00078e0207 */
[----:B------:R-:W-:-:S07]  /*6290*/  VIMNMX R0, R0, R3, PT ;  /* 0x0000000300007248 */ /* 0x000fce0003fe0100 */
.L_x_14450:
[----:B------:R-:W0:Y:S01]  /*62a0*/  @P1 LDC R4, c[0x0][0x44c] ;  /* 0x00011300ff041b82 */ /* 0x000e220000000800 */
[----:B------:R-:W-:Y:S01]  /*62b0*/  VIADD R0, R0, 0x7f ;  /* 0x0000007f00007836 */ /* 0x000fe20000000000 */
[----:B------:R-:W-:-:S04]  /*62c0*/  ULDC UR4, c[0x0][0x9dc] ;  /* 0x0002770000047ab9 */ /* 0x000fc80000000800 */
[----:B------:R-:W-:Y:S02]  /*62d0*/  SHF.R.S32.HI R3, RZ, 0x1f, R0 ;  /* 0x0000001fff037819 */ /* 0x000fe40000011400 */
[----:B------:R-:W1:Y:S02]  /*62e0*/  @P1 LDC R6, c[0x0][0x450] ;  /* 0x00011400ff061b82 */ /* 0x000e640000000800 */
[----:B------:R-:W-:-:S04]  /*62f0*/  LEA.HI R3, R3, R0, RZ, 0x7 ;  /* 0x0000000003037211 */ /* 0x000fc800078f38ff */
[----:B------:R-:W-:-:S04]  /*6300*/  SHF.R.S32.HI R0, RZ, 0x7, R3 ;  /* 0x00000007ff007819 */ /* 0x000fc80000011403 */
[----:B------:R-:W-:Y:S01]  /*6310*/  VIMNMX R29, R29, R0, PT ;  /* 0x000000001d1d7248 */ /* 0x000fe20003fe0100 */
[----:B0-----:R-:W-:-:S04]  /*6320*/  @P1 IMAD.HI.U32 R5, R10, R4, RZ ;  /* 0x000000040a051227 */ /* 0x001fc800078e00ff */
[----:B------:R-:W-:Y:S01]  /*6330*/  IMAD.MOV.U32 R4, RZ, RZ, R10 ;  /* 0x000000ffff047224 */ /* 0x000fe200078e000a */
        /* <DEDUP_REMOVED lines=14> */
.L_x_14456:
[----:B------:R-:W-:-:S13]  /*6420*/  ISETP.NE.AND P0, PT, R7, 0x1, PT ;  /* 0x000000010700780c */ /* 0x000fda0003f05270 */
[----:B------:R-:W0:Y:S02]  /*6430*/  @P0 LDC.64 R4, c[0x0][0x9e8] ;  /* 0x00027a00ff040b82 */ /* 0x000e240000000a00 */
[----:B0-----:R-:W-:-:S05]  /*6440*/  @P0 IMAD.HI.U32 R4, R3, R4, RZ ;  /* 0x0000000403040227 */ /* 0x001fca00078e00ff */
[----:B------:R-:W-:-:S07]  /*6450*/  @P0 SHF.R.U32.HI R3, RZ, R5, R4 ;  /* 0x00000005ff030219 */ /* 0x000fce0000011604 */
.L_x_14457:
[----:B------:R-:W-:Y:S05]  /*6460*/  BSYNC B0 ;  /* 0x0000000000007941 */ /* 0x000fea0003800000 */
.L_x_14455:
[----:B------:R-:W-:-:S05]  /*6470*/  IMAD R3, R3, R7, RZ ;  /* 0x0000000703037224 */ /* 0x000fca00078e02ff */
[----:B------:R-:W-:-:S07]  /*6480*/  VIMNMX R0, R0, R3, !PT ;  /* 0x0000000300007248 */ /* 0x000fce0007fe0100 */
.L_x_14454:
        /* <DEDUP_REMOVED lines=40> */
.L_x_14459:
[----:B------:R-:W-:Y:S05]  /*6710*/  BSYNC B0 ;  /* 0x0000000000007941 */ /* 0x000fea0003800000 */
.L_x_14458:
        /* <DEDUP_REMOVED lines=19> */
[----:B--2---:R-:W-:-:S05]  /*6850*/  IMAD R0, R0, R88, R9 ;  /* 0x0000005800007224 */ /* 0x004fca00078e0209 */
[----:B------:R0:W-:Y:S01]  /*6860*/  STL [R1+0x3c], R0 ;  /* 0x00003c0001007387 */ /* 0x0001e20000100800 */
[----:B------:R-:W-:-:S04]  /*6870*/  VIADDMNMX R88, R0, R88, R29, PT ;  /* 0x0000005800587246 */ /* 0x000fc8000380011d */
        /* <DEDUP_REMOVED lines=11> */
.L_x_14755:
[----:B------:R-:W1:Y:S01]  /*6930*/  LDL R3, [R1+0x2c] ;  /* 0x00002c0001037983 */ /* 0x000e620000100800 */
[----:B------:R-:W-:Y:S01]  /*6940*/  BSSY B6, `(.L_x_14462) ;  /* 0x000001b000067945 */ /* 0x000fe20003800000 */
[----:B-1----:R-:W-:-:S05]  /*6950*/  IMAD.HI R0, R3, 0x55555556, RZ ;  /* 0x5555555603007827 */ /* 0x002fca00078e02ff */
        /* <DEDUP_REMOVED lines=12> */
[----:B------:R-:W-:Y:S01]  /*6a20*/  IMAD.U32 R4, RZ, RZ, UR4 ;  /* 0x00000004ff047e24 */ /* 0x000fe2000f8e00ff */
[----:B0-----:R0:W1:Y:S01]  /*6a30*/  LDC.64 R14, c[0x4][R0] ;  /* 0x01000000000e7b82 */ /* 0x0010620000000a00 */
        /* <DEDUP_REMOVED lines=11> */
.L_x_14463:
[----:B------:R-:W-:Y:S05]  /*6af0*/  BSYNC B6 ;  /* 0x0000000000067941 */ /* 0x000fea0003800000 */
.L_x_14462:
        /* <DEDUP_REMOVED lines=8> */
[----:B------:R1:W2:Y:S03]  /*6b80*/  SYNCS.PHASECHK.TRANS64.TRYWAIT P0, [R2+URZ+0x16800], R3 ;  /* 0x01680003020075a7 */ /* 0x0002a6000800017f */
[----:B--2---:R-:W-:Y:S05]  /*6b90*/  @!P0 NANOSLEEP.SYNCS 0x989680 ;  /* 0x009896800000895d */ /* 0x004fea0003900000 */
[----:B------:R-:W2:Y:S01]  /*6ba0*/  @!P0 SYNCS.PHASECHK.TRANS64 P0, [R2+URZ+0x16800], R3 ;  /* 0x01680003020085a7 */ /* 0x000ea2000800007f */
[----:B------:R-:W-:Y:S04]  /*6bb0*/  BSSY B0, `(.L_x_14465) ;  /* 0x0000006000007945 */ /* 0x000fe80003800000 */
[----:B--2---:R-:W-:Y:S05]  /*6bc0*/  @P0 BRA `(.L_x_14466) ;  /* 0x0000000000100947 */ /* 0x004fea0003800000 */
.L_x_14467:
[----:B--2---:R2:W3:Y:S02]  /*6bd0*/  SYNCS.PHASECHK.TRANS64.TRYWAIT P0, [R2+URZ+0x16800], R3 ;  /* 0x01680003020075a7 */ /* 0x0044e4000800017f */
[----:B---3--:R-:W-:Y:S05]  /*6be0*/  @!P0 NANOSLEEP.SYNCS 0x989680 ;  /* 0x009896800000895d */ /* 0x008fea0003900000 */
[----:B------:R-:W3:Y:S02]  /*6bf0*/  @!P0 SYNCS.PHASECHK.TRANS64 P0, [R2+URZ+0x16800], R3 ;  /* 0x01680003020085a7 */ /* 0x000ee4000800007f */
[----:B---3--:R-:W-:Y:S05]  /*6c00*/  @!P0 BRA `(.L_x_14467) ;  /* 0xfffffffc00f08947 */ /* 0x008fea000383ffff */
.L_x_14466:
[----:B------:R-:W-:Y:S05]  /*6c10*/  BSYNC B0 ;  /* 0x0000000000007941 */ /* 0x000fea0003800000 */
.L_x_14465:
[----:B------:R-:W-:Y:S05]  /*6c20*/  BRA `(.L_x_14468) ;  /* 0x0000002c00b47947 */ /* 0x000fea0003800000 */
.L_x_14464:
        /* <DEDUP_REMOVED lines=30> */
.L_x_14470:
[----:B------:R-:W-:Y:S05]  /*6e10*/  BSYNC B6 ;  /* 0x0000000000067941 */ /* 0x000fea0003800000 */
.L_x_14469:
[----:B------:R-:W2:Y:S01]  /*6e20*/  LDL R21, [R1+0x14] ;  /* 0x0000140001157983 */ /* 0x000ea20000100800 */
[----:B------:R-:W-:Y:S01]  /*6e30*/  ULDC.U8 UR4, c[0x0][0x410] ;  /* 0x0001040000047ab9 */ /* 0x000fe20000000000 */
[----:B------:R-:W-:Y:S01]  /*6e40*/  BSSY B0, `(.L_x_14471) ;  /* 0x00002c3000007945 */ /* 0x000fe20003800000 */
[----:B------:R-:W-:Y:S01]  /*6e50*/  ISETP.NE.AND P0, PT, RZ, UR4, PT ;  /* 0x00000004ff007c0c */ /* 0x000fe2000bf05270 */
[----:B------:R-:W1:Y:S02]  /*6e60*/  S2R R20, SR_TID.X ;  /* 0x0000000000147919 */ /* 0x000e640000002100 */
[----:B-1----:R-:W-:-:S05]  /*6e70*/  VIADD R42, R20, 0xffffff80 ;  /* 0xffffff80142a7836 */ /* 0x002fca0000000000 */
[----:B------:R-:W-:-:S04]  /*6e80*/  SHF.R.S32.HI R40, RZ, 0x1f, R42 ;  /* 0x0000001fff287819 */ /* 0x000fc8000001142a */
[----:B------:R-:W-:-:S04]  /*6e90*/  LEA.HI R40, R40, R42, RZ, 0x2 ;  /* 0x0000002a28287211 */ /* 0x000fc800078f10ff */
[----:B------:R-:W-:-:S05]  /*6ea0*/  SHF.R.S32.HI R40, RZ, 0x2, R40 ;  /* 0x00000002ff287819 */ /* 0x000fca0000011428 */
[----:B--2---:R-:W-:Y:S01]  /*6eb0*/  IMAD.IADD R39, R40, 0x1, R21 ;  /* 0x0000000128277824 */ /* 0x004fe200078e0215 */
[----:B------:R-:W-:Y:S06]  /*6ec0*/  @!P0 BRA `(.L_x_14472) ;  /* 0x0000001400a48947 */ /* 0x000fec0003800000 */
[----:B------:R-:W2:Y:S01]  /*6ed0*/  LDL R38, [R1+0x10] ;  /* 0x0000100001267983 */ /* 0x000ea20000100800 */
[----:B------:R-:W1:Y:S01]  /*6ee0*/  LDC R21, c[0x0][0x448] ;  /* 0x00011200ff157b82 */ /* 0x000e620000000800 */
[----:B------:R-:W-:Y:S01]  /*6ef0*/  VIADD R28, R20, 0xffffff80 ;  /* 0xffffff80141c7836 */ /* 0x000fe20000000000 */
[----:B------:R-:W-:Y:S01]  /*6f00*/  ULDC.64 UR4, c[0x0][0x3f8] ;  /* 0x0000fe0000047ab9 */ /* 0x000fe20000000a00 */
[----:B------:R-:W-:-:S03]  /*6f10*/  ULDC.64 UR6, c[0x0][0x408] ;  /* 0x0001020000067ab9 */ /* 0x000fc60000000a00 */
[----:B------:R-:W-:Y:S02]  /*6f20*/  SHF.R.S32.HI R20, RZ, 0x1f, R28 ;  /* 0x0000001fff147819 */ /* 0x000fe4000001141c */
[----:B-1----:R-:W-:Y:S02]  /*6f30*/  ISETP.NE.AND P0, PT, R21, 0x1, PT ;  /* 0x000000011500780c */ /* 0x002fe40003f05270 */
[----:B------:R-:W-:-:S11]  /*6f40*/  LEA.HI R20, R20, R28, RZ, 0x2 ;  /* 0x0000001c14147211 */ /* 0x000fd600078f10ff */
[----:B------:R-:W1:Y:S01]  /*6f50*/  @P0 LDC R0, c[0x0][0x44c] ;  /* 0x00011300ff000b82 */ /* 0x000e620000000800 */
[----:B------:R-:W-:-:S07]  /*6f60*/  LOP3.LUT R20, R20, 0xfffffffc, RZ, 0xc0, !PT ;  /* 0xfffffffc14147812 */ /* 0x000fce00078ec0ff */
[----:B------:R-:W3:Y:S01]  /*6f70*/  @P0 LDC R5, c[0x0][0x450] ;  /* 0x00011400ff050b82 */ /* 0x000ee20000000800 */
[----:B------:R-:W-:-:S04]  /*6f80*/  IMAD.IADD R20, R28, 0x1, -R20 ;  /* 0x000000011c147824 */ /* 0x000fc800078e0a14 */
[----:B------:R-:W-:-:S04]  /*6f90*/  IMAD R3, R20, 0x60, R39 ;  /* 0x0000006014037824 */ /* 0x000fc800078e0227 */
[----:B-1----:R-:W-:-:S05]  /*6fa0*/  @P0 IMAD.HI.U32 R0, R3, R0, RZ ;  /* 0x0000000003000227 */ /* 0x002fca00078e00ff */
[----:B---3--:R-:W-:-:S04]  /*6fb0*/  @P0 SHF.R.U32.HI R3, RZ, R5, R0 ;  /* 0x00000005ff030219 */ /* 0x008fc80000011600 */
[----:B------:R-:W-:Y:S01]  /*6fc0*/  SHF.R.S32.HI R0, RZ, 0x1f, R3 ;  /* 0x0000001fff007819 */ /* 0x000fe20000011403 */
[----:B------:R-:W-:Y:S02]  /*6fd0*/  IMAD.MOV.U32 R8, RZ, RZ, R26 ;  /* 0x000000ffff087224 */ /* 0x000fe400078e001a */
[----:B------:R-:W-:Y:S02]  /*6fe0*/  IMAD.MOV.U32 R9, RZ, RZ, R29 ;  /* 0x000000ffff097224 */ /* 0x000fe400078e001d */
[C---:B------:R-:W-:Y:S02]  /*6ff0*/  IMAD R4, R0.reuse, UR4, RZ ;  /* 0x0000000400047c24 */ /* 0x040fe4000f8e02ff */
[----:B------:R-:W-:Y:S02]  /*7000*/  IMAD.MOV.U32 R10, RZ, RZ, R24 ;  /* 0x000000ffff0a7224 */ /* 0x000fe400078e0018 */
[----:B------:R-:W-:Y:S02]  /*7010*/  IMAD.MOV.U32 R11, RZ, RZ, R31 ;  /* 0x000000ffff0b7224 */ /* 0x000fe400078e001f */
[----:B------:R-:W-:-:S02]  /*7020*/  IMAD R0, R0, UR6, RZ ;  /* 0x0000000600007c24 */ /* 0x000fc4000f8e02ff */
[----:B------:R-:W-:-:S04]  /*7030*/  IMAD.WIDE.U32 R8, R3, UR4, R8 ;  /* 0x0000000403087c25 */ /* 0x000fc8000f8e0008 */
        /* <DEDUP_REMOVED lines=11> */
[----:B------:R-:W-:Y:S02]  /*70f0*/  LEA.HI.X R8, R10, UR7, R3, 0x1, P1 ;  /* 0x000000070a087c11 */ /* 0x000fe400088f0c03 */
[----:B--2---:R-:W-:Y:S01]  /*7100*/  SHF.R.S32.HI R31, RZ, 0x1f, R38 ;  /* 0x0000001fff1f7819 */ /* 0x004fe20000011426 */
[----:B------:R-:W-:Y:S06]  /*7110*/  BRA.DIV UR4, `(.L_x_14473) ;  /* 0x0000019604ac7947 */ /* 0x000fec000b800000 */
[----:B------:R1:W2:Y:S04]  /*7120*/  SHFL.IDX PT, R3, R6, RZ, 0x1c1f ;  /* 0x001c1fff06037589 */ /* 0x0002a800000e0000 */
[----:B------:R1:W3:Y:S04]  /*7130*/  SHFL.IDX PT, R0, R4, RZ, 0x1c1f ;  /* 0x001c1fff04007589 */ /* 0x0002e800000e0000 */
[----:B------:R1:W4:Y:S04]  /*7140*/  SHFL.IDX PT, R5, R8, RZ, 0x1c1f ;  /* 0x001c1fff08057589 */ /* 0x00032800000e0000 */
[----:B0-----:R1:W0:Y:S02]  /*7150*/  SHFL.IDX PT, R14, R7, RZ, 0x1c1f ;  /* 0x001c1fff070e7589 */ /* 0x00122400000e0000 */
.L_x_14761:
        /* <DEDUP_REMOVED lines=9> */
[----:B---3--:R-:W-:Y:S01]  /*71f0*/  IMAD.MOV.U32 R10, RZ, RZ, R0 ;  /* 0x000000ffff0a7224 */ /* 0x008fe200078e0000 */
[----:B------:R-:W-:Y:S01]  /*7200*/  ISETP.GE.AND P3, PT, R38, UR4, PT ;  /* 0x0000000426007c0c */ /* 0x000fe2000bf66270 */
[----:B--2---:R-:W-:Y:S01]  /*7210*/  IMAD.MOV.U32 R11, RZ, RZ, R3 ;  /* 0x000000ffff0b7224 */ /* 0x004fe200078e0003 */
[----:B------:R-:W-:Y:S01]  /*7220*/  ISETP.GE.AND P2, PT, R152, UR4, PT ;  /* 0x0000000498007c0c */ /* 0x000fe2000bf46270 */
[----:B----4-:R-:W-:Y:S01]  /*7230*/  IMAD.MOV.U32 R15, RZ, RZ, R5 ;  /* 0x000000ffff0f7224 */ /* 0x010fe200078e0005 */
[----:B------:R-:W-:-:S09]  /*7240*/  CS2R R28, SRZ ;  /* 0x00000000001c7805 */ /* 0x000fd2000001ff00 */
[C---:B------:R-:W-:Y:S01]  /*7250*/  @!P3 IMAD.SHL.U32 R37, R38.reuse, 0x2, RZ ;  /* 0x000000022625b824 */ /* 0x040fe200078e00ff */
[----:B------:R-:W-:Y:S02]  /*7260*/  @!P3 SHF.L.U64.HI R26, R38, 0x1, R31 ;  /* 0x00000001261ab819 */ /* 0x000fe4000001021f */
[----:B------:R-:W-:Y:S02]  /*7270*/  CS2R R34, SRZ ;  /* 0x0000000000227805 */ /* 0x000fe4000001ff00 */
[----:B------:R-:W-:Y:S01]  /*7280*/  CS2R R24, SRZ ;  /* 0x0000000000187805 */ /* 0x000fe2000001ff00 */
[----:B------:R-:W-:Y:S01]  /*7290*/  @!P2 IMAD.WIDE R10, R152, 0x2, R10 ;  /* 0x00000002980aa825 */ /* 0x000fe200078e020a */
[-C--:B------:R-:W-:Y:S02]  /*72a0*/  @!P3 IADD3 R20, P0, R0, R37.reuse, RZ ;  /* 0x000000250014b210 */ /* 0x080fe40007f1e0ff */
[----:B0-----:R-:W-:Y:S01]  /*72b0*/  @!P3 IADD3 R36, P1, R14, R37, RZ ;  /* 0x000000250e24b210 */ /* 0x001fe20007f3e0ff */
[----:B------:R-:W-:Y:S01]  /*72c0*/  @!P2 IMAD.WIDE R12, R152, 0x2, R14 ;  /* 0x00000002980ca825 */ /* 0x000fe200078e020e */
[----:B------:R0:W5:Y:S03]  /*72d0*/  @!P2 LD.E.64 R28, desc[UR42][R10.64] ;  /* 0x0000002a0a1ca980 */ /* 0x000166000c101b00 */
[--C-:B------:R-:W-:Y:S01]  /*72e0*/  @!P3 IMAD.X R21, R3, 0x1, R26.reuse, P0 ;  /* 0x000000010315b824 */ /* 0x100fe200000e061a */
[----:B------:R0:W5:Y:S01]  /*72f0*/  @!P2 LD.E.64 R34, desc[UR42][R12.64] ;  /* 0x0000002a0c22a980 */ /* 0x000162000c101b00 */
[----:B------:R-:W-:Y:S01]  /*7300*/  @!P3 IMAD.X R37, R5, 0x1, R26, P1 ;  /* 0x000000010525b824 */ /* 0x000fe200008e061a */
[----:B------:R-:W-:-:S02]  /*7310*/  CS2R R26, SRZ ;  /* 0x00000000001a7805 */ /* 0x000fc4000001ff00 */
[----:B------:R0:W5:Y:S04]  /*7320*/  @!P3 LD.E.64 R24, desc[UR42][R20.64] ;  /* 0x0000002a1418b980 */ /* 0x000168000c101b00 */
[----:B------:R0:W5:Y:S02]  /*7330*/  @!P3 LD.E.64 R26, desc[UR42][R36.64] ;  /* 0x0000002a241ab980 */ /* 0x000164000c101b00 */
.L_x_14475:
[----:B------:R-:W-:Y:S05]  /*7340*/  BSYNC B1 ;  /* 0x0000000000017941 */ /* 0x000fea0003800000 */
.L_x_14474:
[----:B---3-5:R-:W-:Y:S01]  /*7350*/  IMAD.MOV.U32 R0, RZ, RZ, R34 ;  /* 0x000000ffff007224 */ /* 0x028fe200078e0022 */
[----:B------:R-:W-:Y:S01]  /*7360*/  UMOV UR4, 0xffffffff ;  /* 0xffffffff00047882 */ /* 0x000fe20000000000 */
[----:B--2---:R-:W-:Y:S01]  /*7370*/  IMAD.MOV.U32 R3, RZ, RZ, R35 ;  /* 0x000000ffff037224 */ /* 0x004fe200078e0023 */
[----:B0-----:R-:W-:Y:S01]  /*7380*/  CS2R R20, SRZ ;  /* 0x0000000000147805 */ /* 0x001fe2000001ff00 */
[----:B----4-:R-:W-:Y:S01]  /*7390*/  IMAD.MOV.U32 R5, RZ, RZ, R26 ;  /* 0x000000ffff057224 */ /* 0x010fe200078e001a */
[----:B------:R-:W-:Y:S01]  /*73a0*/  PRMT R41, R0, 0x7610, R41 ;  /* 0x0000761000297816 */ /* 0x000fe20000000029 */
[----:B------:R-:W-:Y:S02]  /*73b0*/  IMAD.MOV.U32 R9, RZ, RZ, R27 ;  /* 0x000000ffff097224 */ /* 0x000fe400078e001b */
        /* <DEDUP_REMOVED lines=11> */
[----:B------:R0:W3:Y:S04]  /*7470*/  SHFL.IDX PT, R0, R4, 0x1, 0x1c1f ;  /* 0x003c1f0004007f89 */ /* 0x0000e800000e0000 */
[----:B------:R0:W4:Y:S04]  /*7480*/  SHFL.IDX PT, R5, R8, 0x1, 0x1c1f ;  /* 0x003c1f0008057f89 */ /* 0x00012800000e0000 */
[----:B------:R0:W0:Y:S02]  /*7490*/  SHFL.IDX PT, R14, R7, 0x1, 0x1c1f ;  /* 0x003c1f00070e7f89 */ /* 0x00002400000e0000 */
.L_x_14767:
[----:B------:R-:W-:Y:S01]  /*74a0*/  VIADD R39, R39, 0x60 ;  /* 0x0000006027277836 */ /* 0x000fe20000000000 */
[----:B------:R-:W-:Y:S01]  /*74b0*/  BSSY B1, `(.L_x_14477) ;  /* 0x000001c000017945 */ /* 0x000fe20003800000 */
[----:B------:R-:W-:Y:S02]  /*74c0*/  CS2R R10, SRZ ;  /* 0x00000000000a7805 */ /* 0x000fe4000001ff00 */
[----:B------:R-:W-:Y:S02]  /*74d0*/  CS2R R12, SRZ ;  /* 0x00000000000c7805 */ /* 0x000fe4000001ff00 */
[----:B01----:R-:W-:Y:S02]  /*74e0*/  CS2R R8, SRZ ;  /* 0x0000000000087805 */ /* 0x003fe4000001ff00 */
[----:B------:R-:W-:-:S13]  /*74f0*/  ISETP.GE.AND P0, PT, R39, R32, PT ;  /* 0x000000202700720c */ /* 0x000fda0003f06270 */
        /* <DEDUP_REMOVED lines=10> */
[----:B------:R-:W-:Y:S01]  /*75a0*/  CS2R R20, SRZ ;  /* 0x0000000000147805 */ /* 0x000fe2000001ff00 */
[----:B------:R-:W-:Y:S01]  /*75b0*/  @!P2 IMAD.WIDE R6, R152, 0x2, R6 ;  /* 0x000000029806a825 */ /* 0x000fe200078e0206 */
[-C--:B------:R-:W-:Y:S02]  /*75c0*/  @!P3 IADD3 R38, P0, R0, R9.reuse, RZ ;  /* 0x000000090026b210 */ /* 0x080fe40007f1e0ff */
[----:B------:R-:W-:Y:S02]  /*75d0*/  @!P3 IADD3 R4, P1, R14, R9, RZ ;  /* 0x000000090e04b210 */ /* 0x000fe40007f3e0ff */
[----:B------:R-:W-:Y:S01]  /*75e0*/  CS2R R8, SRZ ;  /* 0x0000000000087805 */ /* 0x000fe2000001ff00 */
[----:B------:R0:W5:Y:S01]  /*75f0*/  @!P2 LD.E.64 R12, desc[UR42][R6.64] ;  /* 0x0000002a060ca980 */ /* 0x000162000c101b00 */
[----:B------:R-:W-:-:S02]  /*7600*/  @!P3 IMAD.X R39, R3, 0x1, R10, P0 ;  /* 0x000000010327b824 */ /* 0x000fc400000e060a */
[----:B------:R-:W-:Y:S01]  /*7610*/  @!P3 IMAD.X R5, R5, 0x1, R10, P1 ;  /* 0x000000010505b824 */ /* 0x000fe200008e060a */
[----:B------:R-:W-:Y:S01]  /*7620*/  CS2R R10, SRZ ;  /* 0x00000000000a7805 */ /* 0x000fe2000001ff00 */
[----:B------:R-:W-:Y:S01]  /*7630*/  @!P2 IMAD.WIDE R14, R152, 0x2, R14 ;  /* 0x00000002980ea825 */ /* 0x000fe200078e020e */
[----:B------:R0:W5:Y:S04]  /*7640*/  @!P3 LD.E.64 R8, desc[UR42][R38.64] ;  /* 0x0000002a2608b980 */ /* 0x000168000c101b00 */
[----:B------:R0:W5:Y:S04]  /*7650*/  @!P2 LD.E.64 R20, desc[UR42][R14.64] ;  /* 0x0000002a0e14a980 */ /* 0x000168000c101b00 */
[----:B------:R0:W5:Y:S02]  /*7660*/  @!P3 LD.E.64 R10, desc[UR42][R4.64] ;  /* 0x0000002a040ab980 */ /* 0x000164000c101b00 */
.L_x_14478:
[----:B------:R-:W-:Y:S05]  /*7670*/  BSYNC B1 ;  /* 0x0000000000017941 */ /* 0x000fea0003800000 */
.L_x_14477:
[----:B0-----:R-:W3:Y:S01]  /*7680*/  LDL R39, [R1+0x44] ;  /* 0x0000440001277983 */ /* 0x001ee20000100800 */
[----:B------:R-:W-:Y:S01]  /*7690*/  ULEA.HI UR4, UR36, UR36, URZ, 0x1 ;  /* 0x0000002424047291 */ /* 0x000fe2000f8f083f */
[----:B------:R-:W-:Y:S01]  /*76a0*/  SHF.R.S32.HI R38, RZ, 0x1f, R42 ;  /* 0x0000001fff267819 */ /* 0x000fe2000001142a */
[----:B-----5:R-:W-:Y:S01]  /*76b0*/  IMAD.MOV.U32 R4, RZ, RZ, R20 ;  /* 0x000000ffff047224 */ /* 0x020fe200078e0014 */
[----:B------:R-:W-:Y:S01]  /*76c0*/  BSSY B1, `(.L_x_14479) ;  /* 0x0000023000017945 */ /* 0x000fe20003800000 */
[----:B------:R-:W-:Y:S01]  /*76d0*/  ULOP3.LUT UR4, UR4, 0xfffffffe, URZ, 0xc0, !UPT ;  /* 0xfffffffe04047892 */ /* 0x000fe2000f8ec03f */
[----:B------:R-:W-:Y:S01]  /*76e0*/  LEA.HI R38, R38, R42, RZ, 0x5 ;  /* 0x0000002a26267211 */ /* 0x000fe200078f28ff */
[----:B------:R-:W-:Y:S01]  /*76f0*/  IMAD R31, R33, -0xc0, R32 ;  /* 0xffffff40211f7824 */ /* 0x000fe200078e0220 */
[----:B------:R-:W-:Y:S01]  /*7700*/  PRMT R33, R4, 0x7610, R33 ;  /* 0x0000761004217816 */ /* 0x000fe20000000021 */
[----:B------:R-:W-:Y:S01]  /*7710*/  UIADD3 UR4, UR36, -UR4, URZ ;  /* 0x8000000424047290 */ /* 0x000fe2000fffe03f */
[----:B------:R-:W-:Y:S01]  /*7720*/  SHF.R.S32.HI R38, RZ, 0x5, R38 ;  /* 0x00000005ff267819 */ /* 0x000fe20000011426 */
[----:B------:R-:W-:Y:S01]  /*7730*/  IMAD.MOV.U32 R4, RZ, RZ, R10 ;  /* 0x000000ffff047224 */ /* 0x000fe200078e000a */
[----:B------:R-:W-:Y:S01]  /*7740*/  VIMNMX R31, R31, 0xc0, PT ;  /* 0x000000c01f1f7848 */ /* 0x000fe20003fe0100 */
[----:B------:R-:W-:-:S02]  /*7750*/  IMAD.MOV.U32 R6, RZ, RZ, R11 ;  /* 0x000000ffff067224 */ /* 0x000fc400078e000b */
[----:B----4-:R-:W-:Y:S01]  /*7760*/  IMAD.U32 R5, RZ, RZ, UR4 ;  /* 0x00000004ff057e24 */ /* 0x010fe2000f8e00ff */
[----:B------:R-:W-:Y:S01]  /*7770*/  ISETP.GE.AND P1, PT, R40, R31, PT ;  /* 0x0000001f2800720c */ /* 0x000fe20003f26270 */
[----:B------:R-:W-:Y:S01]  /*7780*/  IMAD.MOV.U32 R7, RZ, RZ, R12 ;  /* 0x000000ffff077224 */ /* 0x000fe200078e000c */
[----:B------:R-:W-:Y:S01]  /*7790*/  PRMT R14, R4, 0x5410, R6 ;  /* 0x00005410040e7816 */ /* 0x000fe20000000006 */
[----:B------:R-:W-:Y:S01]  /*77a0*/  IMAD.MOV.U32 R4, RZ, RZ, R8 ;  /* 0x000000ffff047224 */ /* 0x000fe200078e0008 */
[----:B------:R-:W-:Y:S01]  /*77b0*/  SHF.L.U32 R5, R5, 0x1f, RZ ;  /* 0x0000001f05057819 */ /* 0x000fe200000006ff */
[----:B------:R-:W-:Y:S01]  /*77c0*/  IMAD.MOV.U32 R6, RZ, RZ, R9 ;  /* 0x000000ffff067224 */ /* 0x000fe200078e0009 */
[----:B------:R-:W-:Y:S02]  /*77d0*/  PRMT R33, R33, 0x5410, R7 ;  /* 0x0000541021217816 */ /* 0x000fe40000000007 */
[----:B------:R-:W0:Y:S01]  /*77e0*/  SYNCS.PHASECHK.TRANS64.TRYWAIT P0, [R2+URZ+0x16800], R5 ;  /* 0x01680005020075a7 */ /* 0x000e22000800017f */
[----:B------:R-:W-:Y:S01]  /*77f0*/  PRMT R15, R4, 0x7610, R15 ;  /* 0x00007610040f7816 */ /* 0x000fe2000000000f */
[C---:B---3--:R-:W-:Y:S01]  /*7800*/  IMAD.SHL.U32 R0, R39.reuse, 0x40, RZ ;  /* 0x0000004027007824 */ /* 0x048fe200078e00ff */
[----:B------:R-:W-:-:S04]  /*7810*/  LOP3.LUT P2, RZ, R39, 0x4, RZ, 0xc0, !PT ;  /* 0x0000000427ff7812 */ /* 0x000fc8000784c0ff */
[----:B--2---:R-:W-:-:S04]  /*7820*/  LOP3.LUT R3, R0, 0x1c0, RZ, 0xc0, !PT ;  /* 0x000001c000037812 */ /* 0x004fc800078ec0ff */
[----:B------:R-:W-:Y:S02]  /*7830*/  LOP3.LUT R0, R3, 0x18, R16, 0xf8, !PT ;  /* 0x0000001803007812 */ /* 0x000fe400078ef810 */
[----:B------:R-:W-:-:S04]  /*7840*/  SHF.R.U32.HI R3, RZ, 0x3, R3 ;  /* 0x00000003ff037819 */ /* 0x000fc80000011603 */
[----:B------:R-:W-:Y:S01]  /*7850*/  LOP3.LUT R0, R0, R3, RZ, 0x3c, !PT ;  /* 0x0000000300007212 */ /* 0x000fe200078e3cff */
[----:B------:R-:W-:-:S05]  /*7860*/  IMAD.MOV.U32 R3, RZ, RZ, R21 ;  /* 0x000000ffff037224 */ /* 0x000fca00078e0015 */
[----:B------:R-:W-:Y:S01]  /*7870*/  PRMT R32, R3, 0x7610, R32 ;  /* 0x0000761003207816 */ /* 0x000fe20000000020 */
[----:B------:R-:W-:Y:S02]  /*7880*/  IMAD R3, R38, 0x200, R0 ;  /* 0x0000020026037824 */ /* 0x000fe400078e0200 */
[----:B------:R-:W-:Y:S02]  /*7890*/  IMAD.MOV.U32 R0, RZ, RZ, R13 ;  /* 0x000000ffff007224 */ /* 0x000fe400078e000d */
[----:B------:R-:W-:-:S03]  /*78a0*/  IMAD R3, R3, 0x2, R2 ;  /* 0x0000000203037824 */ /* 0x000fc600078e0202 */
[----:B------:R-:W-:Y:S01]  /*78b0*/  PRMT R32, R32, 0x5410, R0 ;  /* 0x0000541020207816 */ /* 0x000fe20000000000 */
[C---:B------:R-:W-:Y:S02]  /*78c0*/  VIADD R4, R3.reuse, 0x8400 ;  /* 0x0000840003047836 */ /* 0x040fe40000000000 */
[----:B------:R-:W-:Y:S01]  /*78d0*/  VIADD R0, R3, 0x8440 ;  /* 0x0000844003007836 */ /* 0x000fe20000000000 */
[----:B0-----:R-:W-:Y:S06]  /*78e0*/  @!P0 BRA `(.L_x_14480) ;  /* 0x0000019000988947 */ /* 0x001fec0003800000 */
.L_x_14768:
[----:B------:R-:W-:Y:S05]  /*78f0*/  BSYNC B1 ;  /* 0x0000000000017941 */ /* 0x000fea0003800000 */
.L_x_14479:
[----:B------:R-:W-:Y:S01]  /*7900*/  BSSY B1, `(.L_x_14481) ;  /* 0x0000060000017945 */ /* 0x000fe20003800000 */
[----:B------:R-:W-:Y:S01]  /*7910*/  PRMT R15, R15, 0x5410, R6 ;  /* 0x000054100f0f7816 */ /* 0x000fe20000000006 */
[----:B------:R-:W-:Y:S02]  /*7920*/  @P2 VIADD R0, R4, 0xffffffc0 ;  /* 0xffffffc004002836 */ /* 0x000fe40000000000 */
[----:B------:R-:W-:Y:S05]  /*7930*/  @P1 BRA `(.L_x_14482) ;  /* 0x0000000400701947 */ /* 0x000fea0003800000 */
[----:B------:R-:W2:Y:S01]  /*7940*/  LDL R7, [R1+0x10] ;  /* 0x0000100001077983 */ /* 0x000ea20000100800 */
[----:B0-----:R-:W0:Y:S01]  /*7950*/  LDC R5, c[0x0][0x3f4] ;  /* 0x0000fd00ff057b82 */ /* 0x001e220000000800 */
[----:B------:R-:W-:Y:S01]  /*7960*/  BSSY B2, `(.L_x_14483) ;  /* 0x000002e000027945 */ /* 0x000fe20003800000 */
[-C--:B0-----:R-:W-:Y:S02]  /*7970*/  ISETP.GE.AND P0, PT, R152, R5.reuse, PT ;  /* 0x000000059800720c */ /* 0x081fe40003f06270 */
[----:B--2---:R-:W-:-:S11]  /*7980*/  ISETP.GE.AND P1, PT, R7, R5, PT ;  /* 0x000000050700720c */ /* 0x004fd60003f26270 */
[----:B------:R-:W-:Y:S05]  /*7990*/  @P0 BRA `(.L_x_14484) ;  /* 0x0000000000a80947 */ /* 0x000fea0003800000 */
[----:B------:R-:W0:Y:S01]  /*79a0*/  LDS.128 R4, [R3+0x8400] ;  /* 0x0084000003047984 */ /* 0x000e220000000c00 */
        /* <DEDUP_REMOVED lines=13> */
[----:B------:R-:W-:Y:S01]  /*7a80*/  FMUL.FTZ R35, R35, R38 ;  /* 0x0000002623237220 */ /* 0x000fe20000410000 */
[--C-:B------:R-:W-:Y:S02]  /*7a90*/  HADD2.F32 R28, -RZ, R6.reuse.H0_H0 ;  /* 0x20000006ff1c7230 */ /* 0x100fe40000004100 */
[----:B------:R-:W-:Y:S01]  /*7aa0*/  FMUL.FTZ R42, R4, R39 ;  /* 0x00000027042a7220 */ /* 0x000fe20000410000 */
[----:B------:R-:W-:-:S02]  /*7ab0*/  HADD2.F32 R29, -RZ, R6.H1_H1 ;  /* 0x30000006ff1d7230 */ /* 0x000fc40000004100 */
[C---:B------:R-:W-:Y:S01]  /*7ac0*/  FFMA.FTZ R43, R34.reuse, R38, -R41 ;  /* 0x00000026222b7223 */ /* 0x040fe20000010829 */
[--C-:B------:R-:W-:Y:S02]  /*7ad0*/  HADD2.F32 R6, -RZ, R5.reuse.H0_H0 ;  /* 0x20000005ff067230 */ /* 0x100fe40000004100 */
[----:B------:R-:W-:Y:S01]  /*7ae0*/  FFMA.FTZ R44, R34, R40, R35 ;  /* 0x00000028222c7223 */ /* 0x000fe20000010023 */
[-C--:B------:R-:W-:Y:S01]  /*7af0*/  FMUL.FTZ R38, R4, R37.reuse ;  /* 0x0000002504267220 */ /* 0x080fe20000410000 */
[C---:B------:R-:W-:Y:S01]  /*7b00*/  FFMA.FTZ R42, R7.reuse, R37, -R42 ;  /* 0x00000025072a7223 */ /* 0x040fe2000001082a */
[----:B------:R-:W-:Y:S02]  /*7b10*/  HADD2.F32 R5, -RZ, R5.H1_H1 ;  /* 0x30000005ff057230 */ /* 0x000fe40000004100 */
[----:B------:R-:W-:Y:S02]  /*7b20*/  HADD2.F32 R37, -RZ, R47.H0_H0 ;  /* 0x2000002fff257230 */ /* 0x000fe40000004100 */
[----:B------:R-:W-:Y:S01]  /*7b30*/  FFMA.FTZ R39, R7, R39, R38 ;  /* 0x0000002707277223 */ /* 0x000fe20000010026 */
[----:B------:R-:W-:-:S02]  /*7b40*/  HADD2.F32 R34, -RZ, R48.H0_H0 ;  /* 0x20000030ff227230 */ /* 0x000fc40000004100 */
        /* <DEDUP_REMOVED lines=15> */
.L_x_14484:
[----:B------:R-:W-:Y:S05]  /*7c40*/  BSYNC B2 ;  /* 0x0000000000027941 */ /* 0x000fea0003800000 */
.L_x_14483:
[----:B------:R-:W-:Y:S05]  /*7c50*/  @P1 BRA `(.L_x_14482) ;  /* 0x0000000000a81947 */ /* 0x000fea0003800000 */
[----:B0-----:R-:W0:Y:S01]  /*7c60*/  LDS.128 R4, [R0] ;  /* 0x0000000000047984 */ /* 0x001e220000000c00 */
[----:B------:R-:W-:Y:S01]  /*7c70*/  SHF.R.U32.HI R29, RZ, 0x10, R25 ;  /* 0x00000010ff1d7819 */ /* 0x000fe20000011619 */
[----:B------:R-:W-:Y:S01]  /*7c80*/  HADD2.F32 R28, -RZ, R48.H1_H1 ;  /* 0x30000030ff1c7230 */ /* 0x000fe20000004100 */
[--C-:B------:R-:W-:Y:S01]  /*7c90*/  SHF.R.U32.HI R35, RZ, 0x10, R27.reuse ;  /* 0x00000010ff237819 */ /* 0x100fe2000001161b */
        /* <DEDUP_REMOVED lines=38> */
.L_x_14482:
[----:B------:R-:W-:Y:S05]  /*7f00*/  BSYNC B1 ;  /* 0x0000000000017941 */ /* 0x000fea0003800000 */
.L_x_14481:
[----:B01----:R-:W0:Y:S02]  /*7f10*/  S2R R4, SR_TID.X ;  /* 0x0000000000047919 */ /* 0x003e240000002100 */
[----:B0-----:R-:W-:-:S05]  /*7f20*/  VIADD R5, R4, 0xffffff80 ;  /* 0xffffff8004057836 */ /* 0x001fca0000000000 */
[----:B------:R-:W-:-:S04]  /*7f30*/  SHF.R.S32.HI R4, RZ, 0x1f, R5 ;  /* 0x0000001fff047819 */ /* 0x000fc80000011405 */
[----:B------:R-:W-:-:S04]  /*7f40*/  LEA.HI R4, R4, R5, RZ, 0x2 ;  /* 0x0000000504047211 */ /* 0x000fc800078f10ff */
[----:B------:R-:W-:-:S05]  /*7f50*/  SHF.R.S32.HI R4, RZ, 0x2, R4 ;  /* 0x00000002ff047819 */ /* 0x000fca0000011404 */
[----:B------:R-:W-:-:S05]  /*7f60*/  VIADD R4, R4, 0x60 ;  /* 0x0000006004047836 */ /* 0x000fca0000000000 */
[----:B------:R-:W-:-:S13]  /*7f70*/  ISETP.GE.AND P0, PT, R4, R31, PT ;  /* 0x0000001f0400720c */ /* 0x000fda0003f06270 */
[----:B------:R-:W-:Y:S05]  /*7f80*/  @P0 BRA `(.L_x_14485) ;  /* 0x0000001800b80947 */ /* 0x000fea0003800000 */
[----:B------:R-:W2:Y:S01]  /*7f90*/  LDL R4, [R1+0x10] ;  /* 0x0000100001047983 */ /* 0x000ea20000100800 */
[----:B------:R-:W0:Y:S01]  /*7fa0*/  LDC R5, c[0x0][0x3f4] ;  /* 0x0000fd00ff057b82 */ /* 0x000e220000000800 */
[----:B------:R-:W-:Y:S01]  /*7fb0*/  BSSY B1, `(.L_x_14486) ;  /* 0x000002e000017945 */ /* 0x000fe20003800000 */
[-C--:B0-----:R-:W-:Y:S02]  /*7fc0*/  ISETP.GE.AND P0, PT, R152, R5.reuse, PT ;  /* 0x000000059800720c */ /* 0x081fe40003f06270 */
[----:B--2---:R-:W-:-:S11]  /*7fd0*/  ISETP.GE.AND P1, PT, R4, R5, PT ;  /* 0x000000050400720c */ /* 0x004fd60003f26270 */
[----:B------:R-:W-:Y:S05]  /*7fe0*/  @P0 BRA `(.L_x_14487) ;  /* 0x0000000000a80947 */ /* 0x000fea0003800000 */
        /* <DEDUP_REMOVED lines=42> */
.L_x_14487:
[----:B------:R-:W-:Y:S05]  /*8290*/  BSYNC B1 ;  /* 0x0000000000017941 */ /* 0x000fea0003800000 */
.L_x_14486:
[----:B------:R-:W-:Y:S05]  /*82a0*/  @P1 BRA `(.L_x_14485) ;  /* 0x0000001400f01947 */ /* 0x000fea0003800000 */
[----:B0-----:R-:W0:Y:S01]  /*82b0*/  LDS.128 R4, [R0+0x3000] ;  /* 0x0030000000047984 */ /* 0x001e220000000c00 */
        /* <DEDUP_REMOVED lines=42> */
.L_x_14472:
[----:B------:R-:W1:Y:S01]  /*8560*/  S2R R0, SR_TID.X ;  /* 0x0000000000007919 */ /* 0x000e620000002100 */
[----:B------:R-:W2:Y:S01]  /*8570*/  LDC R21, c[0x0][0x448] ;  /* 0x00011200ff157b82 */ /* 0x000ea20000000800 */
[----:B------:R-:W-:Y:S01]  /*8580*/  ULDC.64 UR4, c[0x0][0x3f8] ;  /* 0x0000fe0000047ab9 */ /* 0x000fe20000000a00 */
[----:B------:R-:W-:Y:S01]  /*8590*/  ULDC.64 UR6, c[0x0][0x408] ;  /* 0x0001020000067ab9 */ /* 0x000fe20000000a00 */
[----:B------:R-:W-:Y:S02]  /*85a0*/  IMAD.MOV.U32 R4, RZ, RZ, R26 ;  /* 0x000000ffff047224 */ /* 0x000fe400078e001a */
[----:B------:R-:W-:Y:S02]  /*85b0*/  IMAD.MOV.U32 R6, RZ, RZ, R24 ;  /* 0x000000ffff067224 */ /* 0x000fe400078e0018 */
[----:B------:R-:W-:Y:S01]  /*85c0*/  IMAD.MOV.U32 R7, RZ, RZ, R31 ;  /* 0x000000ffff077224 */ /* 0x000fe200078e001f */
[----:B--2---:R-:W-:Y:S01]  /*85d0*/  ISETP.NE.AND P0, PT, R21, 0x1, PT ;  /* 0x000000011500780c */ /* 0x004fe20003f05270 */
[----:B-1----:R-:W-:-:S05]  /*85e0*/  VIADD R0, R0, 0xffffff80 ;  /* 0xffffff8000007836 */ /* 0x002fca0000000000 */
[----:B------:R-:W-:-:S07]  /*85f0*/  SHF.R.S32.HI R3, RZ, 0x1f, R0 ;  /* 0x0000001fff037819 */ /* 0x000fce0000011400 */
[----:B------:R-:W1:Y:S01]  /*8600*/  @P0 LDC R5, c[0x0][0x450] ;  /* 0x00011400ff050b82 */ /* 0x000e620000000800 */
[----:B------:R-:W-:-:S04]  /*8610*/  LEA.HI R3, R3, R0, RZ, 0x2 ;  /* 0x0000000003037211 */ /* 0x000fc800078f10ff */
[----:B------:R-:W-:-:S05]  /*8620*/  LOP3.LUT R3, R3, 0xfffffffc, RZ, 0xc0, !PT ;  /* 0xfffffffc03037812 */ /* 0x000fca00078ec0ff */
[----:B------:R-:W-:Y:S02]  /*8630*/  IMAD.IADD R3, R0, 0x1, -R3 ;  /* 0x0000000100037824 */ /* 0x000fe400078e0a03 */
[----:B------:R-:W2:Y:S02]  /*8640*/  @P0 LDC R0, c[0x0][0x44c] ;  /* 0x00011300ff000b82 */ /* 0x000ea40000000800 */
[----:B------:R-:W-:-:S04]  /*8650*/  IMAD R3, R3, 0x60, R39 ;  /* 0x0000006003037824 */ /* 0x000fc800078e0227 */
[----:B--2---:R-:W-:-:S05]  /*8660*/  @P0 IMAD.HI.U32 R0, R3, R0, RZ ;  /* 0x0000000003000227 */ /* 0x004fca00078e00ff */
        /* <DEDUP_REMOVED lines=19> */
[----:B------:R-:W1:Y:S01]  /*87a0*/  LDC R41, c[0x0][0x3f4] ;  /* 0x0000fd00ff297b82 */ /* 0x000e620000000800 */
[----:B------:R-:W2:Y:S01]  /*87b0*/  SHFL.IDX PT, R3, R25, RZ, 0x1c1f ;  /* 0x001c1fff19037589 */ /* 0x000ea200000e0000 */
[----:B------:R-:W-:-:S03]  /*87c0*/  IMAD R32, R156, R21, RZ ;  /* 0x000000159c207224 */ /* 0x000fc600078e02ff */
[----:B------:R-:W3:Y:S04]  /*87d0*/  SHFL.IDX PT, R0, R26, RZ, 0x1c1f ;  /* 0x001c1fff1a007589 */ /* 0x000ee800000e0000 */
[----:B0-----:R-:W0:Y:S04]  /*87e0*/  SHFL.IDX PT, R14, R27, RZ, 0x1c1f ;  /* 0x001c1fff1b0e7589 */ /* 0x001e2800000e0000 */
[----:B------:R-:W4:Y:S01]  /*87f0*/  SHFL.IDX PT, R4, R24, RZ, 0x1c1f ;  /* 0x001c1fff18047589 */ /* 0x000f2200000e0000 */
[----:B-1----:R-:W-:-:S04]  /*8800*/  ISETP.GE.AND P0, PT, R16, R41, PT ;  /* 0x000000291000720c */ /* 0x002fc80003f06270 */
[----:B------:R-:W-:-:S13]  /*8810*/  ISETP.GE.OR P1, PT, R39, R32, P0 ;  /* 0x000000202700720c */ /* 0x000fda0000726670 */
[C---:B------:R-:W-:Y:S01]  /*8820*/  @!P1 IMAD.SHL.U32 R5, R16.reuse, 0x2, RZ ;  /* 0x0000000210059824 */ /* 0x040fe200078e00ff */
[----:B------:R-:W-:-:S04]  /*8830*/  @!P1 SHF.L.U64.HI R21, R16, 0x1, R17 ;  /* 0x0000000110159819 */ /* 0x000fc80000010211 */
[----:B--2---:R-:W-:-:S05]  /*8840*/  @!P1 IADD3 R6, P2, R3, R5, RZ ;  /* 0x0000000503069210 */ /* 0x004fca0007f5e0ff */
[----:B---3--:R-:W-:-:S05]  /*8850*/  @!P1 IMAD.X R7, R0, 0x1, R21, P2 ;  /* 0x0000000100079824 */ /* 0x008fca00010e0615 */
[----:B------:R-:W2:Y:S01]  /*8860*/  @!P1 LD.E.128 R8, desc[UR42][R6.64] ;  /* 0x0000002a06089980 */ /* 0x000ea2000c101d00 */
[----:B0-----:R-:W-:-:S05]  /*8870*/  @!P1 IADD3 R14, P2, R14, R5, RZ ;  /* 0x000000050e0e9210 */ /* 0x001fca0007f5e0ff */
[----:B----4-:R-:W-:-:S04]  /*8880*/  @!P1 IMAD.X R3, R4, 0x1, R21, P2 ;  /* 0x0000000104039824 */ /* 0x010fc800010e0615 */
[----:B------:R-:W-:-:S05]  /*8890*/  @!P1 IMAD.MOV.U32 R15, RZ, RZ, R3 ;  /* 0x000000ffff0f9224 */ /* 0x000fca00078e0003 */
[----:B------:R0:W3:Y:S01]  /*88a0*/  @!P1 LD.E.128 R4, desc[UR42][R14.64] ;  /* 0x0000002a0e049980 */ /* 0x0000e2000c101d00 */
[----:B------:R-:W-:Y:S02]  /*88b0*/  CS2R R34, SRZ ;  /* 0x0000000000227805 */ /* 0x000fe4000001ff00 */
[----:B------:R-:W-:Y:S02]  /*88c0*/  CS2R R28, SRZ ;  /* 0x00000000001c7805 */ /* 0x000fe4000001ff00 */
[----:B------:R-:W-:Y:S01]  /*88d0*/  CS2R R20, SRZ ;  /* 0x0000000000147805 */ /* 0x000fe2000001ff00 */
[----:B------:R-:W1:Y:S01]  /*88e0*/  SHFL.IDX PT, R24, R24, 0x1, 0x1c1f ;  /* 0x003c1f0018187f89 */ /* 0x000e6200000e0000 */
[----:B------:R-:W-:-:S03]  /*88f0*/  CS2R R36, SRZ ;  /* 0x0000000000247805 */ /* 0x000fc6000001ff00 */
[----:B0-----:R0:W4:Y:S01]  /*8900*/  SHFL.IDX PT, R14, R27, 0x1, 0x1c1f ;  /* 0x003c1f001b0e7f89 */ /* 0x00112200000e0000 */
[----:B--2---:R-:W-:Y:S02]  /*8910*/  @!P1 IMAD.MOV.U32 R35, RZ, RZ, R9 ;  /* 0x000000ffff239224 */ /* 0x004fe400078e0009 */
[----:B------:R-:W-:Y:S02]  /*8920*/  @!P1 IMAD.MOV.U32 R34, RZ, RZ, R8 ;  /* 0x000000ffff229224 */ /* 0x000fe400078e0008 */
[----:B------:R-:W-:Y:S01]  /*8930*/  @!P1 IMAD.MOV.U32 R36, RZ, RZ, R10 ;  /* 0x000000ffff249224 */ /* 0x000fe200078e000a */
[----:B------:R-:W-:Y:S01]  /*8940*/  MOV R3, R35 ;  /* 0x0000002300037202 */ /* 0x000fe20000000f00 */
[----:B------:R-:W-:Y:S02]  /*8950*/  IMAD.MOV.U32 R0, RZ, RZ, R34 ;  /* 0x000000ffff007224 */ /* 0x000fe400078e0022 */
[----:B------:R-:W-:Y:S01]  /*8960*/  @!P1 IMAD.MOV.U32 R37, RZ, RZ, R11 ;  /* 0x000000ffff259224 */ /* 0x000fe200078e000b */
[----:B------:R-:W-:Y:S01]  /*8970*/  PRMT R43, R3, 0x7610, R43 ;  /* 0x00007610032b7816 */ /* 0x000fe2000000002b */
[----:B------:R-:W-:Y:S01]  /*8980*/  IMAD.MOV.U32 R8, RZ, RZ, R36 ;  /* 0x000000ffff087224 */ /* 0x000fe200078e0024 */
[----:B------:R-:W-:Y:S01]  /*8990*/  PRMT R42, R0, 0x7610, R42 ;  /* 0x00007610002a7816 */ /* 0x000fe2000000002a */
[----:B------:R0:W2:Y:S01]  /*89a0*/  SHFL.IDX PT, R3, R25, 0x1, 0x1c1f ;  /* 0x003c1f0019037f89 */ /* 0x0000a200000e0000 */
[----:B------:R-:W-:-:S02]  /*89b0*/  IMAD.MOV.U32 R9, RZ, RZ, R37 ;  /* 0x000000ffff097224 */ /* 0x000fc400078e0025 */
[----:B---3--:R-:W-:Y:S01]  /*89c0*/  @!P1 IMAD.MOV.U32 R28, RZ, RZ, R4 ;  /* 0x000000ffff1c9224 */ /* 0x008fe200078e0004 */
[----:B------:R0:W3:Y:S01]  /*89d0*/  SHFL.IDX PT, R0, R26, 0x1, 0x1c1f ;  /* 0x003c1f001a007f89 */ /* 0x0000e200000e0000 */
[----:B------:R-:W-:Y:S01]  /*89e0*/  @!P1 IMAD.MOV.U32 R29, RZ, RZ, R5 ;  /* 0x000000ffff1d9224 */ /* 0x000fe200078e0005 */
[----:B------:R-:W-:Y:S01]  /*89f0*/  PRMT R31, R8, 0x5410, R9 ;  /* 0x00005410081f7816 */ /* 0x000fe20000000009 */
[----:B------:R-:W-:Y:S02]  /*8a00*/  @!P1 IMAD.MOV.U32 R20, RZ, RZ, R6 ;  /* 0x000000ffff149224 */ /* 0x000fe400078e0006 */
[----:B------:R-:W-:Y:S02]  /*8a10*/  @!P1 IMAD.MOV.U32 R21, RZ, RZ, R7 ;  /* 0x000000ffff159224 */ /* 0x000fe400078e0007 */
[----:B------:R-:W-:Y:S02]  /*8a20*/  IMAD.MOV.U32 R4, RZ, RZ, R28 ;  /* 0x000000ffff047224 */ /* 0x000fe400078e001c */
[----:B------:R-:W-:-:S02]  /*8a30*/  IMAD.MOV.U32 R5, RZ, RZ, R29 ;  /* 0x000000ffff057224 */ /* 0x000fc400078e001d */
[----:B------:R-:W-:Y:S02]  /*8a40*/  IMAD.MOV.U32 R6, RZ, RZ, R20 ;  /* 0x000000ffff067224 */ /* 0x000fe400078e0014 */
[----:B------:R-:W-:Y:S01]  /*8a50*/  IMAD.MOV.U32 R7, RZ, RZ, R21 ;  /* 0x000000ffff077224 */ /* 0x000fe200078e0015 */
[----:B------:R-:W-:Y:S02]  /*8a60*/  PRMT R45, R5, 0x7610, R45 ;  /* 0x00007610052d7816 */ /* 0x000fe4000000002d */
[----:B------:R-:W-:Y:S02]  /*8a70*/  PRMT R56, R4, 0x5410, R6 ;  /* 0x0000541004387816 */ /* 0x000fe40000000006 */
[----:B------:R-:W-:Y:S02]  /*8a80*/  CS2R R4, SRZ ;  /* 0x0000000000047805 */ /* 0x000fe4000001ff00 */
[----:B012-4-:R-:W-:-:S07]  /*8a90*/  PRMT R42, R42, 0x5410, R7 ;  /* 0x000054102a2a7816 */ /* 0x017fce0000000007 */
.L_x_14778:
        /* <DEDUP_REMOVED lines=15> */
[--C-:B---3--:R-:W-:Y:S02]  /*8b90*/  IMAD.X R9, R0, 0x1, R5.reuse, P1 ;  /* 0x0000000100097824 */ /* 0x108fe400008e0605 */
[----:B------:R-:W-:-:S04]  /*8ba0*/  IMAD.X R5, R24, 0x1, R5, P2 ;  /* 0x0000000118057824 */ /* 0x000fc800010e0605 */
[----:B------:R-:W5:Y:S04]  /*8bb0*/  LD.E.128 R8, desc[UR42][R8.64] ;  /* 0x0000002a08087980 */ /* 0x000f68000c101d00 */
[----:B------:R-:W5:Y:S02]  /*8bc0*/  LD.E.128 R4, desc[UR42][R4.64] ;  /* 0x0000002a04047980 */ /* 0x000f64000c101d00 */
.L_x_14490:
[----:B------:R-:W-:Y:S05]  /*8bd0*/  BSYNC B1 ;  /* 0x0000000000017941 */ /* 0x000fea0003800000 */
.L_x_14489:
[----:B------:R-:W-:Y:S01]  /*8be0*/  ULEA.HI UR4, UR36, UR36, URZ, 0x1 ;  /* 0x0000002424047291 */ /* 0x000fe2000f8f083f */
[----:B---3--:R-:W0:Y:S01]  /*8bf0*/  S2R R0, SR_TID.X ;  /* 0x0000000000007919 */ /* 0x008e220000002100 */
[----:B------:R-:W-:Y:S01]  /*8c00*/  IMAD R32, R33, -0xc0, R32 ;  /* 0xffffff4021207824 */ /* 0x000fe200078e0220 */
[----:B------:R-:W-:Y:S01]  /*8c10*/  BSSY B1, `(.L_x_14491) ;  /* 0x000001e000017945 */ /* 0x000fe20003800000 */
[----:B------:R-:W-:Y:S01]  /*8c20*/  ULOP3.LUT UR4, UR4, 0xfffffffe, URZ, 0xc0, !UPT ;  /* 0xfffffffe04047892 */ /* 0x000fe2000f8ec03f */
[----:B-----5:R-:W-:Y:S02]  /*8c30*/  IMAD.MOV.U32 R12, RZ, RZ, R5 ;  /* 0x000000ffff0c7224 */ /* 0x020fe400078e0005 */
[----:B------:R-:W-:Y:S01]  /*8c40*/  VIMNMX R32, R32, 0xc0, PT ;  /* 0x000000c020207848 */ /* 0x000fe20003fe0100 */
[----:B------:R-:W-:Y:S02]  /*8c50*/  UIADD3 UR4, UR36, -UR4, URZ ;  /* 0x8000000424047290 */ /* 0x000fe4000fffe03f */
[----:B------:R-:W-:Y:S01]  /*8c60*/  PRMT R39, R12, 0x7610, R39 ;  /* 0x000076100c277816 */ /* 0x000fe20000000027 */
[----:B------:R-:W-:-:S03]  /*8c70*/  IMAD.MOV.U32 R12, RZ, RZ, R7 ;  /* 0x000000ffff0c7224 */ /* 0x000fc600078e0007 */
[----:B------:R-:W-:-:S05]  /*8c80*/  IMAD.U32 R3, RZ, RZ, UR4 ;  /* 0x00000004ff037e24 */ /* 0x000fca000f8e00ff */
[----:B------:R-:W-:-:S04]  /*8c90*/  SHF.L.U32 R3, R3, 0x1f, RZ ;  /* 0x0000001f03037819 */ /* 0x000fc800000006ff */
[----:B------:R-:W1:Y:S01]  /*8ca0*/  SYNCS.PHASECHK.TRANS64.TRYWAIT P1, [R2+URZ+0x16800], R3 ;  /* 0x01680003020075a7 */ /* 0x000e62000802017f */
[----:B0-----:R-:W-:-:S05]  /*8cb0*/  VIADD R0, R0, 0xffffff80 ;  /* 0xffffff8000007836 */ /* 0x001fca0000000000 */
[--C-:B------:R-:W-:Y:S02]  /*8cc0*/  SHF.R.S32.HI R13, RZ, 0x1f, R0.reuse ;  /* 0x0000001fff0d7819 */ /* 0x100fe40000011400 */
[----:B------:R-:W-:Y:S02]  /*8cd0*/  SHF.R.S32.HI R14, RZ, 0x1f, R0 ;  /* 0x0000001fff0e7819 */ /* 0x000fe40000011400 */
[-C--:B------:R-:W-:Y:S02]  /*8ce0*/  LEA.HI R13, R13, R0.reuse, RZ, 0x2 ;  /* 0x000000000d0d7211 */ /* 0x080fe400078f10ff */
[----:B------:R-:W-:Y:S01]  /*8cf0*/  LEA.HI R14, R14, R0, RZ, 0x2 ;  /* 0x000000000e0e7211 */ /* 0x000fe200078f10ff */
[----:B------:R-:W-:Y:S01]  /*8d00*/  IMAD.MOV.U32 R0, RZ, RZ, R4 ;  /* 0x000000ffff007224 */ /* 0x000fe200078e0004 */
[----:B------:R-:W-:Y:S02]  /*8d10*/  SHF.R.S32.HI R13, RZ, 0x2, R13 ;  /* 0x00000002ff0d7819 */ /* 0x000fe4000001140d */
[----:B------:R-:W-:-:S02]  /*8d20*/  SHF.R.S32.HI R14, RZ, 0x2, R14 ;  /* 0x00000002ff0e7819 */ /* 0x000fc4000001140e */
[----:B------:R-:W-:Y:S01]  /*8d30*/  PRMT R38, R38, 0x5410, R0 ;  /* 0x0000541026267816 */ /* 0x000fe20000000000 */
[----:B------:R-:W-:Y:S01]  /*8d40*/  VIADD R13, R13, 0x60 ;  /* 0x000000600d0d7836 */ /* 0x000fe20000000000 */
[-C--:B------:R-:W-:Y:S01]  /*8d50*/  ISETP.GE.OR P2, PT, R14, R32.reuse, P0 ;  /* 0x000000200e00720c */ /* 0x080fe20000746670 */
[----:B------:R-:W-:Y:S02]  /*8d60*/  IMAD.MOV.U32 R0, RZ, RZ, R6 ;  /* 0x000000ffff007224 */ /* 0x000fe400078e0006 */
[----:B------:R-:W-:Y:S01]  /*8d70*/  IMAD.MOV.U32 R14, RZ, RZ, R9 ;  /* 0x000000ffff0e7224 */ /* 0x000fe200078e0009 */
[----:B------:R-:W-:Y:S01]  /*8d80*/  ISETP.GE.OR P0, PT, R13, R32, P0 ;  /* 0x000000200d00720c */ /* 0x000fe20000706670 */
[----:B------:R-:W-:Y:S01]  /*8d90*/  IMAD.MOV.U32 R13, RZ, RZ, R8 ;  /* 0x000000ffff0d7224 */ /* 0x000fe200078e0008 */
[----:B------:R-:W-:Y:S01]  /*8da0*/  PRMT R33, R0, 0x5410, R12 ;  /* 0x0000541000217816 */ /* 0x000fe2000000000c */
[----:B------:R-:W-:Y:S01]  /*8db0*/  IMAD.IADD R32, R16, 0x1, R41 ;  /* 0x0000000110207824 */ /* 0x000fe200078e0229 */
[----:B------:R-:W-:-:S02]  /*8dc0*/  PRMT R39, R39, 0x5410, R14 ;  /* 0x0000541027277816 */ /* 0x000fc4000000000e */
[----:B------:R-:W-:Y:S01]  /*8dd0*/  PRMT R38, R13, 0x7610, R38 ;  /* 0x000076100d267816 */ /* 0x000fe20000000026 */
[----:B-1----:R-:W-:Y:S06]  /*8de0*/  @!P1 BRA `(.L_x_14492) ;  /* 0x0000018000d49947 */ /* 0x002fec0003800000 */
.L_x_14779:
[----:B------:R-:W-:Y:S05]  /*8df0*/  BSYNC B1 ;  /* 0x0000000000017941 */ /* 0x000fea0003800000 */
.L_x_14491:
[----:B------:R-:W-:Y:S01]  /*8e00*/  BSSY B1, `(.L_x_14493) ;  /* 0x0000069000017945 */ /* 0x000fe20003800000 */
[----:B------:R-:W-:Y:S01]  /*8e10*/  IMAD.MOV.U32 R0, RZ, RZ, R10 ;  /* 0x000000ffff007224 */ /* 0x000fe200078e000a */
[----:B------:R-:W-:Y:S01]  /*8e20*/  LOP3.LUT R32, R32, 0x38, RZ, 0xc0, !PT ;  /* 0x0000003820207812 */ /* 0x000fe200078ec0ff */
[----:B0-----:R-:W-:Y:S01]  /*8e30*/  IMAD.MOV.U32 R3, RZ, RZ, R11 ;  /* 0x000000ffff037224 */ /* 0x001fe200078e000b */
[----:B------:R-:W-:Y:S06]  /*8e40*/  @P2 BRA `(.L_x_14494) ;  /* 0x0000000400902947 */ /* 0x000fec0003800000 */
[----:B------:R-:W2:Y:S01]  /*8e50*/  LDL R12, [R1+0x44] ;  /* 0x00004400010c7983 */ /* 0x000ea20000100800 */
[----:B------:R-:W0:Y:S02]  /*8e60*/  S2R R13, SR_TID.X ;  /* 0x00000000000d7919 */ /* 0x000e240000002100 */
[----:B0-----:R-:W-:-:S05]  /*8e70*/  VIADD R13, R13, 0xffffff80 ;  /* 0xffffff800d0d7836 */ /* 0x001fca0000000000 */
[----:B------:R-:W-:-:S04]  /*8e80*/  SHF.R.S32.HI R26, RZ, 0x1f, R13 ;  /* 0x0000001fff1a7819 */ /* 0x000fc8000001140d */
[----:B------:R-:W-:-:S04]  /*8e90*/  LEA.HI R26, R26, R13, RZ, 0x5 ;  /* 0x0000000d1a1a7211 */ /* 0x000fc800078f28ff */
[----:B------:R-:W-:Y:S01]  /*8ea0*/  SHF.R.S32.HI R26, RZ, 0x5, R26 ;  /* 0x00000005ff1a7819 */ /* 0x000fe2000001141a */
[----:B------:R-:W-:Y:S01]  /*8eb0*/  HADD2.F32 R45, -RZ, R45.H0_H0 ;  /* 0x2000002dff2d7230 */ /* 0x000fe20000004100 */
[----:B------:R-:W-:Y:S02]  /*8ec0*/  SHF.R.U64 R55, R34, 0x10, R35 ;  /* 0x0000001022377819 */ /* 0x000fe40000001223 */
[----:B------:R-:W-:Y:S01]  /*8ed0*/  SHF.R.U32.HI R44, RZ, 0x10, R29 ;  /* 0x00000010ff2c7819 */ /* 0x000fe2000001161d */
[----:B------:R-:W-:Y:S01]  /*8ee0*/  HADD2.F32 R43, -RZ, R43.H0_H0 ;  /* 0x2000002bff2b7230 */ /* 0x000fe20000004100 */
[----:B------:R-:W-:Y:S02]  /*8ef0*/  SHF.R.U64 R51, R20, 0x10, R21 ;  /* 0x0000001014337819 */ /* 0x000fe40000001215 */
[----:B------:R-:W-:Y:S01]  /*8f00*/  SHF.R.U32.HI R46, RZ, 0x10, R35 ;  /* 0x00000010ff2e7819 */ /* 0x000fe20000011623 */
[----:B------:R-:W-:Y:S01]  /*8f10*/  HADD2.F32 R44, -RZ, R44.H0_H0 ;  /* 0x2000002cff2c7230 */ /* 0x000fe20000004100 */
[----:B------:R-:W-:-:S02]  /*8f20*/  SHF.R.U64 R54, R36, 0x10, R37 ;  /* 0x0000001024367819 */ /* 0x000fc40000001225 */
[----:B------:R-:W-:Y:S02]  /*8f30*/  SHF.R.U32.HI R50, RZ, 0x10, R21 ;  /* 0x00000010ff327819 */ /* 0x000fe40000011615 */
[----:B------:R-:W-:Y:S02]  /*8f40*/  SHF.R.U64 R53, R28, 0x10, R29 ;  /* 0x000000101c357819 */ /* 0x000fe4000000121d */
[----:B------:R-:W-:Y:S01]  /*8f50*/  SHF.R.U32.HI R52, RZ, 0x10, R37 ;  /* 0x00000010ff347819 */ /* 0x000fe20000011625 */
        /* <DEDUP_REMOVED lines=8> */
[--C-:B------:R-:W-:Y:S02]  /*8fe0*/  IMAD R41, R41, 0x2, R2.reuse ;  /* 0x0000000229297824 */ /* 0x100fe400078e0202 */
[----:B------:R-:W-:-:S03]  /*8ff0*/  IMAD R40, R13, 0x2, R2 ;  /* 0x000000020d287824 */ /* 0x000fc600078e0202 */
[----:B------:R-:W0:Y:S04]  /*9000*/  LDS.128 R24, [R41+0x8400] ;  /* 0x0084000029187984 */ /* 0x000e280000000c00 */
[----:B------:R-:W1:Y:S01]  /*9010*/  LDS.128 R12, [R40+0x8400] ;  /* 0x00840000280c7984 */ /* 0x000e620000000c00 */
[--C-:B0-----:R-:W-:Y:S02]  /*9020*/  HADD2.F32 R34, -RZ, R25.reuse.H0_H0 ;  /* 0x20000019ff227230 */ /* 0x101fe40000004100 */
[----:B------:R-:W-:Y:S02]  /*9030*/  HADD2.F32 R35, -RZ, R25.H1_H1 ;  /* 0x30000019ff237230 */ /* 0x000fe40000004100 */
[----:B-1----:R-:W-:Y:S02]  /*9040*/  HADD2.F32 R20, -RZ, R13.H0_H0 ;  /* 0x2000000dff147230 */ /* 0x002fe40000004100 */
[C---:B------:R-:W-:Y:S01]  /*9050*/  FMUL.FTZ R47, R34.reuse, R45 ;  /* 0x0000002d222f7220 */ /* 0x040fe20000410000 */
[----:B------:R-:W-:Y:S01]  /*9060*/  FMUL.FTZ R49, R34, R43 ;  /* 0x0000002b22317220 */ /* 0x000fe20000410000 */
[----:B------:R-:W-:-:S02]  /*9070*/  HADD2.F32 R34, -RZ, R46.H0_H0 ;  /* 0x2000002eff227230 */ /* 0x000fc40000004100 */
[C---:B------:R-:W-:Y:S01]  /*9080*/  FFMA.FTZ R48, R20.reuse, R43, -R47 ;  /* 0x0000002b14307223 */ /* 0x040fe2000001082f */
[----:B------:R-:W-:Y:S02]  /*9090*/  HADD2.F32 R21, -RZ, R13.H1_H1 ;  /* 0x3000000dff157230 */ /* 0x000fe40000004100 */
[C---:B------:R-:W-:Y:S01]  /*90a0*/  FMUL.FTZ R46, R35.reuse, R44 ;  /* 0x0000002c232e7220 */ /* 0x040fe20000410000 */
[----:B------:R-:W-:Y:S02]  /*90b0*/  HADD2.F32 R36, -RZ, R27.H0_H0 ;  /* 0x2000001bff247230 */ /* 0x000fe40000004100 */
[----:B------:R-:W-:Y:S02]  /*90c0*/  HADD2.F32 R47, -RZ, R42.H1_H1 ;  /* 0x3000002aff2f7230 */ /* 0x000fe40000004100 */
[----:B------:R-:W-:Y:S02]  /*90d0*/  HADD2.F32 R43, -RZ, R31.H1_H1 ;  /* 0x3000001fff2b7230 */ /* 0x000fe40000004100 */
[----:B------:R-:W-:Y:S01]  /*90e0*/  FFMA.FTZ R49, R20, R45, R49 ;  /* 0x0000002d14317223 */ /* 0x000fe20000010031 */
        /* <DEDUP_REMOVED lines=8> */
[----:B------:R-:W-:Y:S02]  /*9170*/  HADD2.F32 R29, -RZ, R15.H1_H1 ;  /* 0x3000000fff1d7230 */ /* 0x000fe40000004100 */
[----:B------:R-:W-:Y:S01]  /*9180*/  FFMA.FTZ R45, R28, R43, -R45 ;  /* 0x0000002b1c2d7223 */ /* 0x000fe2000001082d */
[----:B------:R-:W-:-:S02]  /*9190*/  HADD2.F32 R20, -RZ, R52.H0_H0 ;  /* 0x20000034ff147230 */ /* 0x000fc40000004100 */
[----:B------:R-:W-:Y:S01]  /*91a0*/  FFMA.FTZ R47, R28, R47, R36 ;  /* 0x0000002f1c2f7223 */ /* 0x000fe20000010024 */
[----:B------:R-:W-:Y:S02]  /*91b0*/  HADD2.F32 R25, -RZ, R24.H0_H0 ;  /* 0x20000018ff197230 */ /* 0x000fe40000004100 */
[C---:B------:R-:W-:Y:S01]  /*91c0*/  FMUL.FTZ R34, R37.reuse, R46 ;  /* 0x0000002e25227220 */ /* 0x040fe20000410000 */
[----:B------:R-:W-:Y:S02]  /*91d0*/  HADD2.F32 R28, -RZ, R56.H0_H0 ;  /* 0x20000038ff1c7230 */ /* 0x000fe40000004100 */
[----:B------:R-:W-:Y:S02]  /*91e0*/  HADD2.F32 R42, -RZ, R42.H0_H0 ;  /* 0x2000002aff2a7230 */ /* 0x000fe40000004100 */
[-C--:B------:R-:W-:Y:S01]  /*91f0*/  FMUL.FTZ R52, R37, R20.reuse ;  /* 0x0000001425347220 */ /* 0x080fe20000410000 */
[----:B------:R-:W-:Y:S02]  /*9200*/  HADD2.F32 R13, -RZ, R12.H0_H0 ;  /* 0x2000000cff0d7230 */ /* 0x000fe40000004100 */
[----:B------:R-:W-:Y:S01]  /*9210*/  FFMA.FTZ R50, R29, R20, -R34 ;  /* 0x000000141d327223 */ /* 0x000fe20000010822 */
[----:B------:R-:W-:-:S02]  /*9220*/  HADD2.F32 R27, -RZ, R26.H0_H0 ;  /* 0x2000001aff1b7230 */ /* 0x000fc40000004100 */
[C---:B------:R-:W-:Y:S01]  /*9230*/  FMUL.FTZ R36, R25.reuse, R28 ;  /* 0x0000001c19247220 */ /* 0x040fe20000410000 */
[----:B------:R-:W-:Y:S02]  /*9240*/  HADD2.F32 R34, -RZ, R56.H1_H1 ;  /* 0x30000038ff227230 */ /* 0x000fe40000004100 */
[----:B------:R-:W-:Y:S01]  /*9250*/  FMUL.FTZ R25, R25, R42 ;  /* 0x0000002a19197220 */ /* 0x000fe20000410000 */
[----:B------:R-:W-:Y:S02]  /*9260*/  HADD2.F32 R20, -RZ, R31.H0_H0 ;  /* 0x2000001fff147230 */ /* 0x000fe40000004100 */
[----:B------:R-:W-:Y:S01]  /*9270*/  FFMA.FTZ R52, R29, R46, R52 ;  /* 0x0000002e1d347223 */ /* 0x000fe20000010034 */
[----:B------:R-:W-:Y:S01]  /*9280*/  FFMA.FTZ R36, R13, R42, -R36 ;  /* 0x0000002a0d247223 */ /* 0x000fe20000010824 */
[----:B------:R-:W-:Y:S02]  /*9290*/  HADD2.F32 R15, -RZ, R14.H0_H0 ;  /* 0x2000000eff0f7230 */ /* 0x000fe40000004100 */
[----:B------:R-:W-:Y:S01]  /*92a0*/  FMUL.FTZ R46, R27, R34 ;  /* 0x000000221b2e7220 */ /* 0x000fe20000410000 */
[----:B------:R-:W-:Y:S01]  /*92b0*/  FFMA.FTZ R28, R13, R28, R25 ;  /* 0x0000001c0d1c7223 */ /* 0x000fe20000010019 */
[----:B------:R-:W-:Y:S01]  /*92c0*/  FMUL.FTZ R42, R27, R20 ;  /* 0x000000141b2a7220 */ /* 0x000fe20000410000 */
[----:B------:R-:W-:-:S02]  /*92d0*/  HADD2.F32 R24, -RZ, R24.H1_H1 ;  /* 0x30000018ff187230 */ /* 0x000fc40000004100 */
[----:B------:R-:W-:Y:S02]  /*92e0*/  HADD2.F32 R26, -RZ, R26.H1_H1 ;  /* 0x3000001aff1a7230 */ /* 0x000fe40000004100 */
[----:B------:R-:W-:Y:S02]  /*92f0*/  HADD2.F32 R25, -RZ, R53.H0_H0 ;  /* 0x20000035ff197230 */ /* 0x000fe40000004100 */
[----:B------:R-:W-:Y:S02]  /*9300*/  HADD2.F32 R27, -RZ, R51.H0_H0 ;  /* 0x20000033ff1b7230 */ /* 0x000fe40000004100 */
[----:B------:R-:W-:Y:S02]  /*9310*/  HADD2.F32 R13, -RZ, R55.H0_H0 ;  /* 0x20000037ff0d7230 */ /* 0x000fe40000004100 */
[----:B------:R-:W-:Y:S02]  /*9320*/  HADD2.F32 R21, -RZ, R54.H0_H0 ;  /* 0x20000036ff157230 */ /* 0x000fe40000004100 */
[----:B------:R-:W-:Y:S01]  /*9330*/  FFMA.FTZ R46, R15, R20, -R46 ;  /* 0x000000140f2e7223 */ /* 0x000fe2000001082e */
[----:B------:R-:W-:-:S02]  /*9340*/  HADD2.F32 R12, -RZ, R12.H1_H1 ;  /* 0x3000000cff0c7230 */ /* 0x000fc40000004100 */
        /* <DEDUP_REMOVED lines=20> */
.L_x_14494:
[----:B------:R-:W-:Y:S05]  /*9490*/  BSYNC B1 ;  /* 0x0000000000017941 */ /* 0x000fea0003800000 */
.L_x_14493:
[----:B------:R-:W-:Y:S01]  /*94a0*/  PRMT R34, R0, 0x5410, R3 ;  /* 0x0000541000227816 */ /* 0x000fe20000000003 */
[----:B------:R-:W-:Y:S06]  /*94b0*/  @P0 BRA `(.L_x_14485) ;  /* 0x00000004006c0947 */ /* 0x000fec0003800000 */
[----:B0-----:R-:W2:Y:S04]  /*94c0*/  LDL R13, [R1+0x38] ;  /* 0x00003800010d7983 */ /* 0x001ea80000100800 */
[----:B------:R-:W2:Y:S04]  /*94d0*/  LDL R12, [R1+0x64] ;  /* 0x00006400010c7983 */ /* 0x000ea80000100800 */
[----:B------:R-:W3:Y:S04]  /*94e0*/  LDL R20, [R1+0x48] ;  /* 0x0000480001147983 */ /* 0x000ee80000100800 */
[----:B------:R-:W4:Y:S01]  /*94f0*/  LDL R43, [R1+0x58] ;  /* 0x00005800012b7983 */ /* 0x000f220000100800 */
[----:B------:R-:W-:-:S02]  /*9500*/  SHF.R.U64 R41, R10, 0x10, R11 ;  /* 0x000000100a297819 */ /* 0x000fc4000000120b */
[----:B------:R-:W-:Y:S01]  /*9510*/  SHF.R.U32.HI R36, RZ, 0x10, R11 ;  /* 0x00000010ff247819 */ /* 0x000fe2000001160b */
[--C-:B------:R-:W-:Y:S01]  /*9520*/  HADD2.F32 R11, -RZ, R39.reuse.H1_H1 ;  /* 0x30000027ff0b7230 */ /* 0x100fe20000004100 */
[----:B------:R-:W-:Y:S01]  /*9530*/  SHF.R.U64 R42, R8, 0x10, R9 ;  /* 0x00000010082a7819 */ /* 0x000fe20000001209 */
[----:B------:R-:W-:Y:S01]  /*9540*/  HADD2.F32 R39, -RZ, R39.H0_H0 ;  /* 0x20000027ff277230 */ /* 0x000fe20000004100 */
[----:B------:R-:W-:Y:S02]  /*9550*/  SHF.R.U64 R40, R4, 0x10, R5 ;  /* 0x0000001004287819 */ /* 0x000fe40000001205 */
[----:B------:R-:W-:Y:S02]  /*9560*/  SHF.R.U32.HI R28, RZ, 0x10, R9 ;  /* 0x00000010ff1c7819 */ /* 0x000fe40000011609 */
[--C-:B------:R-:W-:Y:S02]  /*9570*/  SHF.R.U64 R37, R6, 0x10, R7.reuse ;  /* 0x0000001006257819 */ /* 0x100fe40000001207 */
[----:B------:R-:W-:-:S02]  /*9580*/  SHF.R.U32.HI R35, RZ, 0x10, R7 ;  /* 0x00000010ff237819 */ /* 0x000fc40000011607 */
[----:B--2---:R-:W-:-:S05]  /*9590*/  LOP3.LUT R32, R12, R32, R13, 0x1e, !PT ;  /* 0x000000200c207212 */ /* 0x004fca00078e1e0d */
[----:B---3--:R-:W-:Y:S01]  /*95a0*/  IMAD.IADD R3, R20, 0x1, R32 ;  /* 0x0000000114037824 */ /* 0x008fe200078e0220 */
[----:B------:R-:W-:Y:S01]  /*95b0*/  SHF.R.U32.HI R20, RZ, 0x10, R5 ;  /* 0x00000010ff147819 */ /* 0x000fe20000011605 */
[----:B----4-:R-:W0:Y:S02]  /*95c0*/  LDS.128 R12, [R43+0x8400] ;  /* 0x008400002b0c7984 */ /* 0x010e240000000c00 */
[----:B------:R-:W-:Y:S02]  /*95d0*/  IMAD R3, R3, 0x2, R2 ;  /* 0x0000000203037824 */ /* 0x000fe400078e0202 */
[----:B------:R-:W-:-:S03]  /*95e0*/  HADD2.F32 R20, -RZ, R20.H0_H0 ;  /* 0x20000014ff147230 */ /* 0x000fc60000004100 */
        /* <DEDUP_REMOVED lines=9> */
[----:B------:R-:W-:Y:S02]  /*9680*/  HADD2.F32 R8, -RZ, R28.H0_H0 ;  /* 0x2000001cff087230 */ /* 0x000fe40000004100 */
[C---:B------:R-:W-:Y:S01]  /*9690*/  FMUL.FTZ R28, R25.reuse, R20 ;  /* 0x00000014191c7220 */ /* 0x040fe20000410000 */
[C---:B------:R-:W-:Y:S01]  /*96a0*/  FFMA.FTZ R29, R4.reuse, R11, -R21 ;  /* 0x0000000b041d7223 */ /* 0x040fe20000010815 */
[--C-:B------:R-:W-:Y:S02]  /*96b0*/  HADD2.F32 R11, -RZ, R38.reuse.H1_H1 ;  /* 0x30000026ff0b7230 */ /* 0x100fe40000004100 */
[----:B------:R-:W-:Y:S01]  /*96c0*/  FFMA.FTZ R31, R4, R39, R31 ;  /* 0x00000027041f7223 */ /* 0x000fe2000001001f */
[----:B------:R-:W-:Y:S02]  /*96d0*/  HADD2.F32 R38, -RZ, R38.H0_H0 ;  /* 0x20000026ff267230 */ /* 0x000fe40000004100 */
[-C--:B------:R-:W-:Y:S01]  /*96e0*/  FMUL.FTZ R4, R25, R8.reuse ;  /* 0x0000000819047220 */ /* 0x080fe20000410000 */
[----:B------:R-:W-:Y:S01]  /*96f0*/  FFMA.FTZ R32, R13, R8, -R28 ;  /* 0x000000080d207223 */ /* 0x000fe2000001081c */
[----:B------:R-:W-:-:S02]  /*9700*/  HADD2.F32 R9, -RZ, R26.H0_H0 ;  /* 0x2000001aff097230 */ /* 0x000fc40000004100 */
[CC--:B------:R-:W-:Y:S01]  /*9710*/  FMUL.FTZ R21, R7.reuse, R11.reuse ;  /* 0x0000000b07157220 */ /* 0x0c0fe20000410000 */
[----:B------:R-:W-:Y:S02]  /*9720*/  HADD2.F32 R8, -RZ, R33.H0_H0 ;  /* 0x20000021ff087230 */ /* 0x000fe40000004100 */
[----:B------:R-:W-:Y:S01]  /*9730*/  FMUL.FTZ R28, R7, R38 ;  /* 0x00000026071c7220 */ /* 0x000fe20000410000 */
[----:B------:R-:W-:Y:S01]  /*9740*/  FFMA.FTZ R20, R13, R20, R4 ;  /* 0x000000140d147223 */ /* 0x000fe20000010004 */
[----:B------:R-:W-:Y:S02]  /*9750*/  HADD2.F32 R5, -RZ, R14.H0_H0 ;  /* 0x2000000eff057230 */ /* 0x000fe40000004100 */
[C---:B------:R-:W-:Y:S01]  /*9760*/  FFMA.FTZ R21, R0.reuse, R38, -R21 ;  /* 0x0000002600157223 */ /* 0x040fe20000010815 */
[----:B------:R-:W-:Y:S02]  /*9770*/  HADD2.F32 R4, -RZ, R34.H0_H0 ;  /* 0x20000022ff047230 */ /* 0x000fe40000004100 */
[----:B------:R-:W-:Y:S01]  /*9780*/  FFMA.FTZ R28, R0, R11, R28 ;  /* 0x0000000b001c7223 */ /* 0x000fe2000001001c */
[----:B------:R-:W-:Y:S01]  /*9790*/  FMUL.FTZ R0, R9, R8 ;  /* 0x0000000809007220 */ /* 0x000fe20000410000 */
[----:B------:R-:W-:-:S02]  /*97a0*/  HADD2.F32 R10, -RZ, R27.H0_H0 ;  /* 0x2000001bff0a7230 */ /* 0x000fc40000004100 */
[----:B------:R-:W-:Y:S02]  /*97b0*/  HADD2.F32 R7, -RZ, R34.H1_H1 ;  /* 0x30000022ff077230 */ /* 0x000fe40000004100 */
[-C--:B------:R-:W-:Y:S01]  /*97c0*/  FFMA.FTZ R25, R5, R4.reuse, -R0 ;  /* 0x0000000405197223 */ /* 0x080fe20000010800 */
[----:B------:R-:W-:Y:S02]  /*97d0*/  HADD2.F32 R33, -RZ, R33.H1_H1 ;  /* 0x30000021ff217230 */ /* 0x000fe40000004100 */
[----:B------:R-:W-:Y:S01]  /*97e0*/  FMUL.FTZ R34, R9, R4 ;  /* 0x0000000409227220 */ /* 0x000fe20000410000 */
[----:B------:R-:W-:Y:S02]  /*97f0*/  HADD2.F32 R6, -RZ, R15.H0_H0 ;  /* 0x2000000fff067230 */ /* 0x000fe40000004100 */
[----:B------:R-:W-:Y:S02]  /*9800*/  HADD2.F32 R0, -RZ, R36.H0_H0 ;  /* 0x20000024ff007230 */ /* 0x000fe40000004100 */
[----:B------:R-:W-:Y:S01]  /*9810*/  FMUL.FTZ R9, R10, R33 ;  /* 0x000000210a097220 */ /* 0x000fe20000410000 */
[----:B------:R-:W-:-:S02]  /*9820*/  HADD2.F32 R27, -RZ, R27.H1_H1 ;  /* 0x3000001bff1b7230 */ /* 0x000fc40000004100 */
[-C--:B------:R-:W-:Y:S01]  /*9830*/  FMUL.FTZ R36, R10, R7.reuse ;  /* 0x000000070a247220 */ /* 0x080fe20000410000 */
        /* <DEDUP_REMOVED lines=31> */
[----:B------:R2:W-:Y:S01]  /*9a30*/  STS.128 [R43+0x8400], R4 ;  /* 0x008400042b007388 */ /* 0x0005e20000000c00 */
[----:B------:R-:W-:-:S02]  /*9a40*/  F2FP.F16.F32.PACK_AB R8, R13, R28 ;  /* 0x0000001c0d08723e */ /* 0x000fc400000000ff */
[----:B------:R-:W-:-:S05]  /*9a50*/  F2FP.F16.F32.PACK_AB R10, R15, R10 ;  /* 0x0000000a0f0a723e */ /* 0x000fca00000000ff */
[----:B------:R2:W-:Y:S02]  /*9a60*/  STS.128 [R3+0x8400], R8 ;  /* 0x0084000803007388 */ /* 0x0005e40000000c00 */
.L_x_14485:
[----:B------:R-:W-:Y:S05]  /*9a70*/  BSYNC B0 ;  /* 0x0000000000007941 */ /* 0x000fea0003800000 */
.L_x_14471:
[----:B------:R-:W-:Y:S01]  /*9a80*/  @!PT LDS RZ, [RZ] ;  /* 0x00000000fffff984 */ /* 0x000fe20000000800 */
[----:B------:R-:W-:Y:S01]  /*9a90*/  @!PT LDS RZ, [RZ] ;  /* 0x00000000fffff984 */ /* 0x000fe20000000800 */
[----:B------:R-:W-:Y:S01]  /*9aa0*/  @!PT LDS RZ, [RZ] ;  /* 0x00000000fffff984 */ /* 0x000fe20000000800 */
[----:B------:R-:W-:Y:S01]  /*9ab0*/  @!PT LDS RZ, [RZ] ;  /* 0x00000000fffff984 */ /* 0x000fe20000000800 */
[----:B------:R3:W-:Y:S06]  /*9ac0*/  MEMBAR.ALL.CTA ;  /* 0x0000000000007992 */ /* 0x0007ec0000008000 */
[----:B---3--:R-:W3:Y:S01]  /*9ad0*/  FENCE.VIEW.ASYNC.S ;  /* 0x00000000000073c6 */ /* 0x008ee20000000000 */
[----:B------:R-:W-:Y:S05]  /*9ae0*/  WARPSYNC.ALL ;  /* 0x0000000000007948 */ /* 0x000fea0003800000 */
[----:B---3--:R-:W-:Y:S06]  /*9af0*/  BAR.SYNC.DEFER_BLOCKING 0xd, 0x180 ;  /* 0x0346000000007b1d */ /* 0x008fec0000010000 */
.L_x_14468:
[----:B-1----:R-:W-:-:S05]  /*9b00*/  IMAD.U32 R0, RZ, RZ, UR39 ;  /* 0x00000027ff007e24 */ /* 0x002fca000f8e00ff */
[----:B------:R-:W-:-:S13]  /*9b10*/  ISETP.NE.AND P0, PT, R0, 0x3, PT ;  /* 0x000000030000780c */ /* 0x000fda0003f05270 */
[----:B------:R-:W-:Y:S05]  /*9b20*/  @!P0 BRA `(.L_x_14495) ;  /* 0x0000000000048947 */ /* 0x000fea0003800000 */
[----:B------:R-:W-:Y:S01]  /*9b30*/  BPT.TRAP 0x1 ;  /* 0x000000040000795c */ /* 0x000fe20000300000 */
.L_x_14495:
[----:B0-----:R-:W-:Y:S01]  /*9b40*/  IMAD R12, R22, 0x8, R2 ;  /* 0x00000008160c7824 */ /* 0x001fe200078e0202 */
[----:B--2---:R-:W-:-:S04]  /*9b50*/  SHF.L.U32 R3, R154, 0x1f, RZ ;  /* 0x0000001f9a037819 */ /* 0x004fc800000006ff */
[----:B------:R0:W1:Y:S01]  /*9b60*/  SYNCS.PHASECHK.TRANS64.TRYWAIT P1, [R12+URZ+0x16830], R3 ;  /* 0x016830030c0075a7 */ /* 0x000062000802017f */
[----:B------:R-:W-:Y:S05]  /*9b70*/  @!P0 BRA `(.L_x_14496) ;  /* 0x0000000000048947 */ /* 0x000fea0003800000 */
[----:B------:R-:W-:Y:S01]  /*9b80*/  BPT.TRAP 0x1 ;  /* 0x000000040000795c */ /* 0x000fe20000300000 */
.L_x_14496:
        /* <DEDUP_REMOVED lines=10> */
.L_x_14497:
[----:B--2---:R-:W2:Y:S01]  /*9c30*/  LDL R0, [R1+0x30] ;  /* 0x0000300001007983 */ /* 0x004ea20000100800 */
[----:B------:R-:W-:Y:S01]  /*9c40*/  IMAD.MOV.U32 R5, RZ, RZ, 0x40000040 ;  /* 0x40000040ff057424 */ /* 0x000fe200078e00ff */
[----:B------:R-:W-:Y:S05]  /*9c50*/  WARPSYNC.ALL ;  /* 0x0000000000007948 */ /* 0x000fea0003800000 */
[C---:B------:R-:W-:Y:S01]  /*9c60*/  R2UR UR4, R8.reuse ;  /* 0x00000000080472ca */ /* 0x040fe200000e0000 */
[----:B-----5:R-:W-:Y:S01]  /*9c70*/  WARPGROUP.ARRIVE ;  /* 0x00000000000079c5 */ /* 0x020fe20000000000 */
[----:B------:R-:W-:Y:S01]  /*9c80*/  R2UR UR5, R9 ;  /* 0x00000000090572ca */ /* 0x000fe200000e0000 */
[----:B------:R-:W-:Y:S01]  /*9c90*/  VIADD R20, R8, 0x2 ;  /* 0x0000000208147836 */ /* 0x000fe20000000000 */
[----:B------:R-:W-:Y:S01]  /*9ca0*/  R2UR UR7, R5 ;  /* 0x00000000050772ca */ /* 0x000fe200000e0000 */
[----:B------:R-:W-:-:S02]  /*9cb0*/  IMAD.MOV.U32 R21, RZ, RZ, 0x40000040 ;  /* 0x40000040ff157424 */ /* 0x000fc400078e00ff */
[----:B------:R-:W-:Y:S02]  /*9cc0*/  IMAD.MOV.U32 R7, RZ, RZ, 0x40000040 ;  /* 0x40000040ff077424 */ /* 0x000fe400078e00ff */
[C---:B------:R-:W-:Y:S01]  /*9cd0*/  VIADD R10, R8.reuse, 0x4 ;  /* 0x00000004080a7836 */ /* 0x040fe20000000000 */
[----:B------:R3:W-:Y:S01]  /*9ce0*/  STL.64 [R1+0x20], R20 ;  /* 0x0000201401007387 */ /* 0x0007e20000100a00 */
[----:B------:R-:W-:Y:S02]  /*9cf0*/  IMAD.MOV.U32 R11, RZ, RZ, 0x40000040 ;  /* 0x40000040ff0b7424 */ /* 0x000fe400078e00ff */
[----:B------:R-:W-:Y:S02]  /*9d00*/  VIADD R14, R8, 0x6 ;  /* 0x00000006080e7836 */ /* 0x000fe40000000000 */
[----:B------:R-:W-:Y:S01]  /*9d10*/  IMAD.MOV.U32 R15, RZ, RZ, 0x40000040 ;  /* 0x40000040ff0f7424 */ /* 0x000fe200078e00ff */
[----:B------:R3:W-:Y:S01]  /*9d20*/  STL.64 [R1+0x18], R10 ;  /* 0x0000180a01007387 */ /* 0x0007e20000100a00 */
[----:B------:R-:W-:Y:S01]  /*9d30*/  IMAD.MOV.U32 R5, RZ, RZ, 0x40000040 ;  /* 0x40000040ff057424 */ /* 0x000fe200078e00ff */
[----:B--2---:R-:W-:-:S04]  /*9d40*/  LEA R4, R22, R0, 0xa ;  /* 0x0000000016047211 */ /* 0x004fc800078e50ff */
[C---:B------:R-:W-:Y:S01]  /*9d50*/  R2UR UR6, R4.reuse ;  /* 0x00000000040672ca */ /* 0x040fe200000e0000 */
[----:B------:R-:W-:-:S12]  /*9d60*/  VIADD R6, R4, 0x2 ;  /* 0x0000000204067836 */ /* 0x000fd80000000000 */
[----:B------:R-:W-:Y:S01]  /*9d70*/  HGMMA.64x128x16.F32 R24, gdesc[UR4], RZ, !UPT, gsb0 ;  /* 0x01e00000041879f0 */ /* 0x000fe2000c0008ff */
        /* <DEDUP_REMOVED lines=27> */
.L_x_14499:
[----:B------:R-:W2:Y:S01]  /*9f30*/  LDL R4, [R1+0x34] ;  /* 0x0000340001047983 */ /* 0x000ea20000100800 */
[----:B------:R-:W3:Y:S03]  /*9f40*/  LDC R92, c[0x0][0x448] ;  /* 0x00011200ff5c7b82 */ /* 0x000ee60000000800 */
[----:B------:R-:W2:Y:S04]  /*9f50*/  LDL R91, [R1+0x14] ;  /* 0x00001400015b7983 */ /* 0x000ea80000100800 */
[----:B------:R-:W4:Y:S01]  /*9f60*/  LDL R93, [R1] ;  /* 0x00000000015d7983 */ /* 0x000f220000100800 */
[----:B------:R-:W5:Y:S01]  /*9f70*/  LDC.64 R10, c[0x0][0x9e0] ;  /* 0x00027800ff0a7b82 */ /* 0x000f620000000a00 */
[----:B------:R-:W-:Y:S01]  /*9f80*/  LOP3.LUT R18, R18, 0xfffffff7, RZ, 0xc0, !PT ;  /* 0xfffffff712127812 */ /* 0x000fe200078ec0ff */
[----:B------:R-:W-:Y:S01]  /*9f90*/  IMAD.U32 R5, RZ, RZ, UR38 ;  /* 0x00000026ff057e24 */ /* 0x000fe2000f8e00ff */
[----:B------:R-:W-:Y:S01]  /*9fa0*/  ULDC UR29, c[0x0][0x9dc] ;  /* 0x00027700001d7ab9 */ /* 0x000fe20000000800 */
[----:B---3--:R-:W-:-:S13]  /*9fb0*/  ISETP.NE.AND P1, PT, R92, 0x1, PT ;  /* 0x000000015c00780c */ /* 0x008fda0003f25270 */
[----:B------:R-:W3:Y:S08]  /*9fc0*/  @P1 LDC R0, c[0x0][0x44c] ;  /* 0x00011300ff001b82 */ /* 0x000ef00000000800 */
[----:B01----:R-:W0:Y:S01]  /*9fd0*/  @P1 LDC R3, c[0x0][0x450] ;  /* 0x00011400ff031b82 */ /* 0x003e220000000800 */
[----:B------:R-:W-:Y:S01]  /*9fe0*/  @P1 LOP3.LUT R18, R18, 0x8, RZ, 0xfc, !PT ;  /* 0x0000000812121812 */ /* 0x000fe200078efcff */
[----:B------:R-:W-:-:S03]  /*9ff0*/  ULOP3.LUT UR4, URZ, UR29, URZ, 0x33, !UPT ;  /* 0x0000001d3f047292 */ /* 0x000fc6000f8e333f */
[----:B------:R-:W-:Y:S01]  /*a000*/  LOP3.LUT R18, R18, 0xfffffffb, RZ, 0xc0, !PT ;  /* 0xfffffffb12127812 */ /* 0x000fe200078ec0ff */
[----:B--2---:R-:W-:-:S04]  /*a010*/  IMAD.IADD R13, R4, 0x1, R91 ;  /* 0x00000001040d7824 */ /* 0x004fc800078e025b */
[----:B---3--:R-:W-:-:S05]  /*a020*/  @P1 IMAD.HI.U32 R0, R13, R0, RZ ;  /* 0x000000000d001227 */ /* 0x008fca00078e00ff */
[----:B0-----:R-:W-:Y:S01]  /*a030*/  @P1 SHF.R.U32.HI R13, RZ, R3, R0 ;  /* 0x00000003ff0d1219 */ /* 0x001fe20000011600 */
[----:B------:R-:W-:-:S04]  /*a040*/  IMAD.MOV.U32 R3, RZ, RZ, -0x80 ;  /* 0xffffff80ff037424 */ /* 0x000fc800078e00ff */
[----:B------:R-:W0:Y:S01]  /*a050*/  SHFL.IDX PT, R21, R13, RZ, 0x1c1f ;  /* 0x001c1fff0d157589 */ /* 0x000e2200000e0000 */
[----:B------:R-:W-:Y:S01]  /*a060*/  IMAD R90, R88, R3, 0x80 ;  /* 0x00000080585a7424 */ /* 0x000fe200078e0203 */
[----:B-----5:R-:W-:Y:S01]  /*a070*/  ISETP.GE.AND P1, PT, R11, 0x1, PT ;  /* 0x000000010b00780c */ /* 0x020fe20003f26270 */
[----:B------:R-:W-:-:S03]  /*a080*/  VIADD R0, R12, 0x16840 ;  /* 0x000168400c007836 */ /* 0x000fc60000000000 */
[----:B------:R-:W-:-:S04]  /*a090*/  IADD3 R3, -R155, 0x1, R90 ;  /* 0x000000019b037810 */ /* 0x000fc80007ffe15a */
[----:B----4-:R-:W-:Y:S02]  /*a0a0*/  IADD3 R3, -R156, R3, R93 ;  /* 0x000000039c037210 */ /* 0x010fe40007ffe15d */
[----:B------:R-:W-:Y:S02]  /*a0b0*/  PRMT R0, R5, 0x654, R0 ;  /* 0x0000065405007816 */ /* 0x000fe40000000000 */
[----:B------:R-:W-:Y:S01]  /*a0c0*/  IADD3 R20, -R155, R93, R90 ;  /* 0x0000005d9b147210 */ /* 0x000fe20007ffe15a */
[C---:B------:R-:W-:Y:S01]  /*a0d0*/  IMAD.IADD R7, R3.reuse, 0x1, R10 ;  /* 0x0000000103077824 */ /* 0x040fe200078e020a */
[----:B------:R1:W-:Y:S01]  /*a0e0*/  SYNCS.ARRIVE.TRANS64.RED.A1T0 RZ, [R0+URZ], RZ ;  /* 0x000000ff00ff79a7 */ /* 0x0003e2000810043f */
[----:B------:R-:W-:Y:S01]  /*a0f0*/  VIADD R12, R3, UR4 ;  /* 0x00000004030c7c36 */ /* 0x000fe20008000000 */
[----:B------:R-:W-:Y:S02]  /*a100*/  @P1 LOP3.LUT R18, R18, 0x4, RZ, 0xfc, !PT ;  /* 0x0000000412121812 */ /* 0x000fe400078efcff */
[----:B-1----:R-:W-:Y:S01]  /*a110*/  LEA R0, R88, 0xffffff80, 0x7 ;  /* 0xffffff8058007811 */ /* 0x002fe200078e38ff */
        /* <DEDUP_REMOVED lines=14> */
.L_x_14502:
[----:B------:R-:W-:-:S13]  /*a200*/  ISETP.NE.AND P1, PT, R11, 0x1, PT ;  /* 0x000000010b00780c */ /* 0x000fda0003f25270 */
[----:B------:R-:W0:Y:S02]  /*a210*/  @P1 LDC.64 R4, c[0x0][0x9e8] ;  /* 0x00027a00ff041b82 */ /* 0x000e240000000a00 */
[----:B0-----:R-:W-:-:S05]  /*a220*/  @P1 IMAD.HI.U32 R4, R21, R4, RZ ;  /* 0x0000000415041227 */ /* 0x001fca00078e00ff */
[----:B------:R-:W-:-:S07]  /*a230*/  @P1 SHF.R.U32.HI R21, RZ, R5, R4 ;  /* 0x00000005ff151219 */ /* 0x000fce0000011604 */
.L_x_14503:
[----:B------:R-:W-:Y:S05]  /*a240*/  BSYNC B0 ;  /* 0x0000000000007941 */ /* 0x000fea0003800000 */
.L_x_14501:
[----:B------:R-:W-:-:S04]  /*a250*/  IMAD R4, R21, R11, -R0 ;  /* 0x0000000b15047224 */ /* 0x000fc800078e0a00 */
[----:B------:R-:W-:-:S05]  /*a260*/  IMAD.IADD R4, R4, 0x1, -R155 ;  /* 0x0000000104047824 */ /* 0x000fca00078e0a9b */
[----:B------:R-:W-:Y:S02]  /*a270*/  VIMNMX R3, R3, R4, !PT ;  /* 0x0000000403037248 */ /* 0x000fe40007fe0100 */
[----:B------:R-:W-:-:S07]  /*a280*/  VIADDMNMX R6, R4, R11, R6, PT ;  /* 0x0000000b04067246 */ /* 0x000fce0003800106 */
.L_x_14500:
[C---:B------:R-:W-:Y:S02]  /*a290*/  ISETP.GE.AND P1, PT, R90.reuse, 0x2, PT ;  /* 0x000000025a00780c */ /* 0x040fe40003f26270 */
[C---:B------:R-:W-:Y:S02]  /*a2a0*/  ISETP.GE.AND P6, PT, R90.reuse, 0x9, PT ;  /* 0x000000095a00780c */ /* 0x040fe40003fc6270 */
[----:B------:R-:W-:Y:S02]  /*a2b0*/  ISETP.GT.AND P2, PT, R3, 0x1, !P1 ;  /* 0x000000010300780c */ /* 0x000fe40004f44270 */
[----:B------:R-:W-:Y:S02]  /*a2c0*/  ISETP.GE.AND P3, PT, R90, 0xa, PT ;  /* 0x0000000a5a00780c */ /* 0x000fe40003f66270 */
[----:B------:R-:W-:Y:S02]  /*a2d0*/  ISETP.LT.OR P2, PT, R6, 0x2, P2 ;  /* 0x000000020600780c */ /* 0x000fe40001741670 */
[----:B------:R-:W-:-:S02]  /*a2e0*/  LOP3.LUT R18, R18, 0xfffffffe, RZ, 0xc0, !PT ;  /* 0xfffffffe12127812 */ /* 0x000fc400078ec0ff */
[----:B------:R-:W-:Y:S02]  /*a2f0*/  FSEL R25, R25, -INF , !P2 ;  /* 0xff80000019197808 */ /* 0x000fe40005000000 */
[----:B------:R-:W-:Y:S02]  /*a300*/  ISETP.GT.AND P2, PT, R3, 0x8, !P6 ;  /* 0x000000080300780c */ /* 0x000fe40007744270 */
[----:B------:R-:W-:Y:S02]  /*a310*/  ISETP.GE.AND P5, PT, R90, 0x1, PT ;  /* 0x000000015a00780c */ /* 0x000fe40003fa6270 */
[----:B------:R-:W-:Y:S02]  /*a320*/  ISETP.LT.OR P2, PT, R6, 0x9, P2 ;  /* 0x000000090600780c */ /* 0x000fe40001741670 */
[----:B------:R-:W-:Y:S02]  /*a330*/  @P3 LOP3.LUT R18, R18, 0x1, RZ, 0xfc, !PT ;  /* 0x0000000112123812 */ /* 0x000fe400078efcff */
[----:B------:R-:W-:-:S02]  /*a340*/  FSEL R28, R28, -INF , !P2 ;  /* 0xff8000001c1c7808 */ /* 0x000fc40005000000 */
[----:B------:R-:W-:Y:S02]  /*a350*/  ISETP.GT.AND P2, PT, R3, 0x9, !P3 ;  /* 0x000000090300780c */ /* 0x000fe40005f44270 */
        /* <DEDUP_REMOVED lines=166> */
[----:B------:R-:W-:Y:S02]  /*adc0*/  ISETP.GT.AND P4, PT, R3, 0x79, !P4 ;  /* 0x000000790300780c */ /* 0x000fe40006784270 */
[----:B------:R-:W0:Y:S02]  /*add0*/  SHFL.IDX PT, R3, R13, 0x1, 0x1c1f ;  /* 0x003c1f000d037f89 */ /* 0x000e2400000e0000 */
[----:B------:R-:W-:-:S04]  /*ade0*/  ISETP.LT.OR P4, PT, R6, 0x7a, P4 ;  /* 0x0000007a0600780c */ /* 0x000fc80002781670 */
[----:B------:R-:W-:Y:S02]  /*adf0*/  FSEL R85, R85, -INF , !P4 ;  /* 0xff80000055557808 */ /* 0x000fe40006000000 */
[----:B------:R-:W-:Y:S02]  /*ae00*/  ISETP.GE.AND P4, PT, R11, 0x1, PT ;  /* 0x000000010b00780c */ /* 0x000fe40003f86270 */
[----:B0-----:R-:W-:Y:S01]  /*ae10*/  VIADDMNMX R20, R3, R7, R20, PT ;  /* 0x0000000703147246 */ /* 0x001fe20003800114 */
[----:B------:R-:W-:-:S10]  /*ae20*/  IMAD.IADD R12, R12, 0x1, R3 ;  /* 0x000000010c0c7824 */ /* 0x000fd400078e0203 */
        /* <DEDUP_REMOVED lines=12> */
.L_x_14506:
[----:B------:R-:W-:-:S13]  /*aef0*/  ISETP.NE.AND P4, PT, R11, 0x1, PT ;  /* 0x000000010b00780c */ /* 0x000fda0003f85270 */
[----:B------:R-:W0:Y:S02]  /*af00*/  @P4 LDC.64 R4, c[0x0][0x9e8] ;  /* 0x00027a00ff044b82 */ /* 0x000e240000000a00 */
[----:B0-----:R-:W-:-:S05]  /*af10*/  @P4 IMAD.HI.U32 R4, R3, R4, RZ ;  /* 0x0000000403044227 */ /* 0x001fca00078e00ff */
[----:B------:R-:W-:-:S07]  /*af20*/  @P4 SHF.R.U32.HI R3, RZ, R5, R4 ;  /* 0x00000005ff034219 */ /* 0x000fce0000011604 */
.L_x_14507:
[----:B------:R-:W-:Y:S05]  /*af30*/  BSYNC B0 ;  /* 0x0000000000007941 */ /* 0x000fea0003800000 */
.L_x_14505:
[----:B------:R-:W-:-:S04]  /*af40*/  IMAD R0, R3, R11, -R0 ;  /* 0x0000000b03007224 */ /* 0x000fc800078e0a00 */
[----:B------:R-:W-:-:S05]  /*af50*/  IMAD.IADD R3, R0, 0x1, -R155 ;  /* 0x0000000100037824 */ /* 0x000fca00078e0a9b */
[----:B------:R-:W-:Y:S02]  /*af60*/  VIMNMX R12, R12, R3, !PT ;  /* 0x000000030c0c7248 */ /* 0x000fe40007fe0100 */
[----:B------:R-:W-:-:S07]  /*af70*/  VIADDMNMX R20, R3, R11, R20, PT ;  /* 0x0000000b03147246 */ /* 0x000fce0003800114 */
.L_x_14504:
[C---:B------:R-:W-:Y:S01]  /*af80*/  ISETP.GT.AND P1, PT, R12.reuse, 0x1, !P1 ;  /* 0x000000010c00780c */ /* 0x040fe20004f24270 */
[----:B------:R-:W-:Y:S01]  /*af90*/  ULDC UR30, c[0x0][0x988] ;  /* 0x00026200001e7ab9 */ /* 0x000fe20000000800 */
        /* <DEDUP_REMOVED lines=29> */
[----:B------:R-:W-:Y:S02]  /*b170*/  LOP3.LUT P6, RZ, R18, 0x8000, RZ, 0xc0, !PT ;  /* 0x0000800012ff7812 */ /* 0x000fe400078cc0ff */
[----:B------:R-:W-:Y:S02]  /*b180*/  ISETP.GT.AND P1, PT, R12, 0x19, !P1 ;  /* 0x000000190c00780c */ /* 0x000fe40004f24270 */
[----:B------:R-:W-:Y:S02]  /*b190*/  FMNMX.FTZ R0, R40, R3, !PT ;  /* 0x0000000328007209 */ /* 0x000fe40007810000 */
[----:B------:R-:W-:Y:S02]  /*b1a0*/  ISETP.LT.OR P1, PT, R20, 0x1a, P1 ;  /* 0x0000001a1400780c */ /* 0x000fe40000f21670 */
[----:B------:R-:W-:Y:S02]  /*b1b0*/  FMNMX.FTZ R3, R41, R0, !PT ;  /* 0x0000000029037209 */ /* 0x000fe40007810000 */
[----:B------:R-:W-:-:S02]  /*b1c0*/  FSEL R39, R39, -INF , !P1 ;  /* 0xff80000027277808 */ /* 0x000fc40004800000 */
[C---:B------:R-:W-:Y:S02]  /*b1d0*/  LOP3.LUT P1, RZ, R18.reuse, 0x800000, RZ, 0xc0, !PT ;  /* 0x0080000012ff7812 */ /* 0x040fe4000782c0ff */
[----:B------:R-:W-:Y:S02]  /*b1e0*/  LOP3.LUT P4, RZ, R18, 0x4000, RZ, 0xc0, !PT ;  /* 0x0000400012ff7812 */ /* 0x000fe4000788c0ff */
        /* <DEDUP_REMOVED lines=52> */
[C---:B------:R-:W-:Y:S01]  /*b530*/  ISETP.GT.AND P5, PT, R12.reuse, RZ, !P5 ;  /* 0x000000ff0c00720c */ /* 0x040fe20006fa4270 */
[----:B------:R-:W0:Y:S01]  /*b540*/  SHFL.BFLY PT, R3, R0, 0x2, 0x1f ;  /* 0x0c401f0000037f89 */ /* 0x000e2200000e0000 */
[----:B------:R-:W-:Y:S02]  /*b550*/  FSEL R55, R55, -INF , !P1 ;  /* 0xff80000037377808 */ /* 0x000fe40004800000 */
[----:B------:R-:W-:Y:S02]  /*b560*/  ISETP.GT.AND P1, PT, R12, 0x40, !P6 ;  /* 0x000000400c00780c */ /* 0x000fe40007724270 */
[C---:B------:R-:W-:Y:S02]  /*b570*/  ISETP.LT.OR P5, PT, R20.reuse, 0x1, P5 ;  /* 0x000000011400780c */ /* 0x040fe40002fa1670 */
[----:B------:R-:W-:Y:S02]  /*b580*/  ISETP.LT.OR P1, PT, R20, 0x41, P1 ;  /* 0x000000411400780c */ /* 0x000fe40000f21670 */
[----:B------:R-:W-:-:S02]  /*b590*/  FSEL R26, R26, -INF , !P5 ;  /* 0xff8000001a1a7808 */ /* 0x000fc40006800000 */
[----:B------:R-:W-:Y:S02]  /*b5a0*/  FSEL R58, R58, -INF , !P1 ;  /* 0xff8000003a3a7808 */ /* 0x000fe40004800000 */
[----:B------:R-:W-:Y:S02]  /*b5b0*/  ISETP.GT.AND P1, PT, R12, 0x41, !P4 ;  /* 0x000000410c00780c */ /* 0x000fe40006724270 */
[----:B------:R-:W-:Y:S02]  /*b5c0*/  LOP3.LUT P6, RZ, R18, 0x10, RZ, 0xc0, !PT ;  /* 0x0000001012ff7812 */ /* 0x000fe400078cc0ff */
[----:B------:R-:W-:Y:S02]  /*b5d0*/  ISETP.LT.OR P1, PT, R20, 0x42, P1 ;  /* 0x000000421400780c */ /* 0x000fe40000f21670 */
[----:B------:R-:W-:Y:S02]  /*b5e0*/  FMNMX.FTZ R13, R26, R27, !PT ;  /* 0x0000001b1a0d7209 */ /* 0x000fe40007810000 */
[----:B------:R-:W-:-:S02]  /*b5f0*/  FSEL R59, R59, -INF , !P1 ;  /* 0xff8000003b3b7808 */ /* 0x000fc40004800000 */
[----:B------:R-:W-:Y:S02]  /*b600*/  LOP3.LUT P1, RZ, R18, 0x2000, RZ, 0xc0, !PT ;  /* 0x0000200012ff7812 */ /* 0x000fe4000782c0ff */
[----:B0-----:R-:W-:Y:S02]  /*b610*/  FMNMX.FTZ R5, R0, R3, !PT ;  /* 0x0000000300057209 */ /* 0x001fe40007810000 */
[----:B------:R-:W-:Y:S02]  /*b620*/  ISETP.GT.AND P1, PT, R12, 0x48, !P1 ;  /* 0x000000480c00780c */ /* 0x000fe40004f24270 */
[----:B------:R-:W-:Y:S01]  /*b630*/  FMNMX.FTZ R0, R30, R13, !PT ;  /* 0x0000000d1e007209 */ /* 0x000fe20007810000 */
[----:B------:R-:W0:Y:S01]  /*b640*/  SHFL.BFLY PT, R4, R5, 0x1, 0x1f ;  /* 0x0c201f0005047f89 */ /* 0x000e2200000e0000 */
[----:B------:R-:W-:Y:S02]  /*b650*/  ISETP.LT.OR P1, PT, R20, 0x49, P1 ;  /* 0x000000491400780c */ /* 0x000fe40000f21670 */
[----:B------:R-:W-:-:S02]  /*b660*/  FMNMX.FTZ R13, R31, R0, !PT ;  /* 0x000000001f0d7209 */ /* 0x000fc40007810000 */
[----:B------:R-:W-:Y:S02]  /*b670*/  FSEL R62, R62, -INF , !P1 ;  /* 0xff8000003e3e7808 */ /* 0x000fe40004800000 */
[C---:B------:R-:W-:Y:S02]  /*b680*/  LOP3.LUT P1, RZ, R18.reuse, 0x1000, RZ, 0xc0, !PT ;  /* 0x0000100012ff7812 */ /* 0x040fe4000782c0ff */
[----:B------:R-:W-:Y:S02]  /*b690*/  LOP3.LUT P4, RZ, R18, 0x2, RZ, 0xc0, !PT ;  /* 0x0000000212ff7812 */ /* 0x000fe4000788c0ff */
        /* <DEDUP_REMOVED lines=8> */
[----:B0-----:R-:W-:-:S02]  /*b720*/  FMNMX.FTZ R3, R5, R4, !PT ;  /* 0x0000000405037209 */ /* 0x001fc40007810000 */
[----:B------:R-:W-:Y:S02]  /*b730*/  ISETP.LT.OR P1, PT, R20, 0x51, P1 ;  /* 0x000000511400780c */ /* 0x000fe40000f21670 */
[----:B------:R-:W-:Y:S01]  /*b740*/  FMNMX.FTZ R21, R39, R0, !PT ;  /* 0x0000000027157209 */ /* 0x000fe20007810000 */
[----:B------:R-:W-:Y:S01]  /*b750*/  FMUL.FTZ R4, R3, UR30 ;  /* 0x0000001e03047c20 */ /* 0x000fe20008410000 */
[----:B------:R-:W-:Y:S02]  /*b760*/  FSEL R66, R66, -INF , !P1 ;  /* 0xff80000042427808 */ /* 0x000fe40004800000 */
[----:B------:R-:W-:Y:S02]  /*b770*/  LOP3.LUT P1, RZ, R18, 0x400, RZ, 0xc0, !PT ;  /* 0x0000040012ff7812 */ /* 0x000fe4000782c0ff */
[----:B------:R-:W-:Y:S02]  /*b780*/  FMNMX.FTZ R0, R42, R21, !PT ;  /* 0x000000152a007209 */ /* 0x000fe40007810000 */
[----:B------:R-:W-:-:S02]  /*b790*/  ISETP.GT.AND P1, PT, R12, 0x51, !P1 ;  /* 0x000000510c00780c */ /* 0x000fc40004f24270 */
[----:B------:R-:W-:Y:S02]  /*b7a0*/  ISETP.GT.AND P2, PT, R12, 0x71, !P2 ;  /* 0x000000710c00780c */ /* 0x000fe40005744270 */
[----:B------:R-:W-:Y:S02]  /*b7b0*/  ISETP.LT.OR P1, PT, R20, 0x52, P1 ;  /* 0x000000521400780c */ /* 0x000fe40000f21670 */
[----:B------:R-:W-:Y:S02]  /*b7c0*/  ISETP.GT.AND P3, PT, R12, 0x78, !P3 ;  /* 0x000000780c00780c */ /* 0x000fe40005f64270 */
[----:B------:R-:W-:Y:S02]  /*b7d0*/  FSEL R67, R67, -INF , !P1 ;  /* 0xff80000043437808 */ /* 0x000fe40004800000 */
[----:B------:R-:W-:Y:S02]  /*b7e0*/  LOP3.LUT P1, RZ, R18, 0x200, RZ, 0xc0, !PT ;  /* 0x0000020012ff7812 */ /* 0x000fe4000782c0ff */
[----:B------:R-:W-:-:S02]  /*b7f0*/  ISETP.LT.OR P2, PT, R20, 0x72, P2 ;  /* 0x000000721400780c */ /* 0x000fc40001741670 */
[----:B------:R-:W-:Y:S02]  /*b800*/  ISETP.GT.AND P1, PT, R12, 0x58, !P1 ;  /* 0x000000580c00780c */ /* 0x000fe40004f24270 */
[C---:B------:R-:W-:Y:S02]  /*b810*/  ISETP.LT.OR P3, PT, R20.reuse, 0x79, P3 ;  /* 0x000000791400780c */ /* 0x040fe40001f61670 */
        /* <DEDUP_REMOVED lines=30> */
[----:B------:R-:W-:Y:S01]  /*ba00*/  ISETP.NE.AND P4, PT, R92, 0x1, PT ;  /* 0x000000015c00780c */ /* 0x000fe20003f85270 */
        /* <DEDUP_REMOVED lines=11> */
[----:B------:R-:W-:Y:S01]  /*bac0*/  ISETP.LT.OR P1, PT, R20, 0x7a, P1 ;  /* 0x0000007a1400780c */ /* 0x000fe20000f21670 */
[--C-:B------:R-:W-:Y:S01]  /*bad0*/  FFMA.FTZ R53, R53, UR30, -R4.reuse ;  /* 0x0000001e35357c23 */ /* 0x100fe20008010804 */
[----:B------:R-:W-:Y:S01]  /*bae0*/  FMNMX.FTZ R0, R50, R25, !PT ;  /* 0x0000001932007209 */ /* 0x000fe20007810000 */
[--C-:B------:R-:W-:Y:S01]  /*baf0*/  FFMA.FTZ R148, R24, UR30, -R4.reuse ;  /* 0x0000001e18947c23 */ /* 0x100fe20008010804 */
[----:B------:R1:W-:Y:S01]  /*bb00*/  MUFU.EX2 R21, R37 ;  /* 0x0000002500157308 */ /* 0x0003e20000000800 */
        /* <DEDUP_REMOVED lines=18> */
[----:B0-----:R-:W-:Y:S01]  /*bc30*/  FMNMX.FTZ R33, R59, R0, !PT ;  /* 0x000000003b217209 */ /* 0x001fe20007810000 */
[--C-:B------:R-:W-:Y:S01]  /*bc40*/  FFMA.FTZ R130, R68, UR30, -R4.reuse ;  /* 0x0000001e44827c23 */ /* 0x100fe20008010804 */
[--C-:B------:R-:W-:Y:S01]  /*bc50*/  FFMA.FTZ R124, R72, UR30, -R4.reuse ;  /* 0x0000001e487c7c23 */ /* 0x100fe20008010804 */
[--C-:B------:R-:W-:Y:S01]  /*bc60*/  FFMA.FTZ R126, R76, UR30, -R4.reuse ;  /* 0x0000001e4c7e7c23 */ /* 0x100fe20008010804 */
[----:B------:R-:W-:Y:S01]  /*bc70*/  FMNMX.FTZ R0, R62, R33, !PT ;  /* 0x000000213e007209 */ /* 0x000fe20007810000 */
[----:B------:R-:W-:Y:S01]  /*bc80*/  MUFU.EX2 R29, R45 ;  /* 0x0000002d001d7308 */ /* 0x000fe20000000800 */
[--C-:B------:R-:W-:Y:S01]  /*bc90*/  FFMA.FTZ R120, R80, UR30, -R4.reuse ;  /* 0x0000001e50787c23 */ /* 0x100fe20008010804 */
[----:B------:R-:W-:Y:S01]  /*bca0*/  FFMA.FTZ R122, R84, UR30, -R4 ;  /* 0x0000001e547a7c23 */ /* 0x000fe20008010804 */
[----:B------:R-:W-:-:S04]  /*bcb0*/  FMNMX.FTZ R33, R63, R0, !PT ;  /* 0x000000003f217209 */ /* 0x000fc80007810000 */
[----:B------:R-:W-:Y:S01]  /*bcc0*/  FMNMX.FTZ R0, R66, R33, !PT ;  /* 0x0000002142007209 */ /* 0x000fe20007810000 */
[----:B------:R-:W0:Y:S03]  /*bcd0*/  MUFU.EX2 R5, R5 ;  /* 0x0000000500057308 */ /* 0x000e260000000800 */
[----:B-1----:R-:W-:-:S04]  /*bce0*/  FMNMX.FTZ R37, R67, R0, !PT ;  /* 0x0000000043257209 */ /* 0x002fc80007810000 */
[----:B------:R-:W-:Y:S01]  /*bcf0*/  FMNMX.FTZ R0, R70, R37, !PT ;  /* 0x0000002546007209 */ /* 0x000fe20007810000 */
[----:B------:R-:W1:Y:S03]  /*bd00*/  MUFU.EX2 R150, R150 ;  /* 0x0000009600967308 */ /* 0x000e660000000800 */
[----:B------:R-:W-:-:S04]  /*bd10*/  FMNMX.FTZ R37, R71, R0, !PT ;  /* 0x0000000047257209 */ /* 0x000fc80007810000 */
[----:B------:R-:W-:Y:S01]  /*bd20*/  FMNMX.FTZ R0, R74, R37, !PT ;  /* 0x000000254a007209 */ /* 0x000fe20007810000 */
[----:B------:R-:W3:Y:S03]  /*bd30*/  MUFU.EX2 R7, R7 ;  /* 0x0000000700077308 */ /* 0x000ee60000000800 */
[----:B--2---:R-:W-:-:S04]  /*bd40*/  FMNMX.FTZ R41, R75, R0, !PT ;  /* 0x000000004b297209 */ /* 0x004fc80007810000 */
[----:B------:R-:W-:Y:S01]  /*bd50*/  FMNMX.FTZ R0, R78, R41, !PT ;  /* 0x000000294e007209 */ /* 0x000fe20007810000 */
[----:B------:R2:W-:Y:S03]  /*bd60*/  MUFU.EX2 R37, R53 ;  /* 0x0000003500257308 */ /* 0x0005e60000000800 */
[----:B------:R-:W-:-:S04]  /*bd70*/  FMNMX.FTZ R41, R79, R0, !PT ;  /* 0x000000004f297209 */ /* 0x000fc80007810000 */
[----:B------:R-:W-:Y:S01]  /*bd80*/  FMNMX.FTZ R0, R82, R41, !PT ;  /* 0x0000002952007209 */ /* 0x000fe20007810000 */
[----:B------:R4:W-:Y:S01]  /*bd90*/  MUFU.EX2 R33, R49 ;  /* 0x0000003100217308 */ /* 0x0009e20000000800 */
[----:B--2---:R-:W-:Y:S02]  /*bda0*/  FFMA.FTZ R53, R69, UR30, -R4 ;  /* 0x0000001e45357c23 */ /* 0x004fe40008010804 */
[----:B------:R-:W-:-:S04]  /*bdb0*/  FMNMX.FTZ R45, R83, R0, !PT ;  /* 0x00000000532d7209 */ /* 0x000fc80007810000 */
[----:B------:R-:W-:Y:S01]  /*bdc0*/  FMNMX.FTZ R0, R86, R45, !PT ;  /* 0x0000002d56007209 */ /* 0x000fe20007810000 */
[----:B------:R2:W-:Y:S01]  /*bdd0*/  MUFU.EX2 R41, R6 ;  /* 0x0000000600297308 */ /* 0x0005e20000000800 */
[--C-:B------:R-:W-:Y:S01]  /*bde0*/  FFMA.FTZ R45, R61, UR30, -R4.reuse ;  /* 0x0000001e3d2d7c23 */ /* 0x100fe20008010804 */
[--C-:B----4-:R-:W-:Y:S01]  /*bdf0*/  FFMA.FTZ R49, R65, UR30, -R4.reuse ;  /* 0x0000001e41317c23 */ /* 0x110fe20008010804 */
[----:B------:R-:W-:Y:S01]  /*be00*/  FMNMX.FTZ R0, R87, R0, !PT ;  /* 0x0000000057007209 */ /* 0x000fe20007810000 */
[--C-:B------:R-:W-:Y:S01]  /*be10*/  FFMA.FTZ R61, R77, UR30, -R4.reuse ;  /* 0x0000001e4d3d7c23 */ /* 0x100fe20008010804 */
[----:B------:R-:W-:-:S03]  /*be20*/  FFMA.FTZ R65, R81, UR30, -R4 ;  /* 0x0000001e51417c23 */ /* 0x000fc60008010804 */
[----:B------:R-:W2:Y:S01]  /*be30*/  SHFL.BFLY PT, R57, R0, 0x2, 0x1f ;  /* 0x0c401f0000397f89 */ /* 0x000ea200000e0000 */
[----:B------:R-:W4:Y:S08]  /*be40*/  MUFU.EX2 R144, R144 ;  /* 0x0000009000907308 */ /* 0x000f300000000800 */
[----:B------:R-:W5:Y:S08]  /*be50*/  MUFU.EX2 R146, R146 ;  /* 0x0000009200927308 */ /* 0x000f700000000800 */
        /* <DEDUP_REMOVED lines=18> */
[----:B0-----:R-:W-:Y:S01]  /*bf80*/  FADD.FTZ R27, R148, R5 ;  /* 0x00000005941b7221 */ /* 0x001fe20000010000 */
[--C-:B------:R-:W-:Y:S01]  /*bf90*/  FFMA.FTZ R12, R31, UR30, -R6.reuse ;  /* 0x0000001e1f0c7c23 */ /* 0x100fe20008010806 */
[--C-:B------:R-:W-:Y:S01]  /*bfa0*/  FFMA.FTZ R145, R34, UR30, -R6.reuse ;  /* 0x0000001e22917c23 */ /* 0x100fe20008010806 */
[--C-:B------:R-:W-:Y:S01]  /*bfb0*/  FFMA.FTZ R20, R35, UR30, -R6.reuse ;  /* 0x0000001e23147c23 */ /* 0x100fe20008010806 */
[----:B------:R-:W-:Y:S01]  /*bfc0*/  MUFU.EX2 R149, R149 ;  /* 0x0000009500957308 */ /* 0x000fe20000000800 */
[----:B-1----:R-:W-:Y:S01]  /*bfd0*/  FADD.FTZ R34, R150, R27 ;  /* 0x0000001b96227221 */ /* 0x002fe20000010000 */
[--C-:B------:R-:W-:Y:S01]  /*bfe0*/  FFMA.FTZ R147, R38, UR30, -R6.reuse ;  /* 0x0000001e26937c23 */ /* 0x100fe20008010806 */
[--C-:B------:R-:W-:Y:S01]  /*bff0*/  FFMA.FTZ R24, R39, UR30, -R6.reuse ;  /* 0x0000001e27187c23 */ /* 0x100fe20008010806 */
[----:B------:R-:W-:Y:S01]  /*c000*/  FFMA.FTZ R141, R42, UR30, -R6 ;  /* 0x0000001e2a8d7c23 */ /* 0x000fe20008010806 */
[----:B---3--:R-:W-:Y:S01]  /*c010*/  FADD.FTZ R27, R7, R34 ;  /* 0x00000022071b7221 */ /* 0x008fe20000010000 */
[----:B------:R-:W0:Y:S01]  /*c020*/  @P4 LDC R35, c[0x0][0x44c] ;  /* 0x00011300ff234b82 */ /* 0x000e220000000800 */
[--C-:B------:R-:W-:Y:S01]  /*c030*/  FFMA.FTZ R26, R43, UR30, -R6.reuse ;  /* 0x0000001e2b1a7c23 */ /* 0x100fe20008010806 */
[----:B------:R-:W1:Y:S01]  /*c040*/  MUFU.EX2 R4, R4 ;  /* 0x0000000400047308 */ /* 0x000e620000000800 */
[----:B----4-:R-:W-:Y:S01]  /*c050*/  FADD.FTZ R36, R144, R27 ;  /* 0x0000001b90247221 */ /* 0x010fe20000010000 */
[--C-:B------:R-:W-:Y:S01]  /*c060*/  FFMA.FTZ R143, R46, UR30, -R6.reuse ;  /* 0x0000001e2e8f7c23 */ /* 0x100fe20008010806 */
[--C-:B------:R-:W-:Y:S01]  /*c070*/  FFMA.FTZ R28, R47, UR30, -R6.reuse ;  /* 0x0000001e2f1c7c23 */ /* 0x100fe20008010806 */
[----:B------:R-:W-:Y:S01]  /*c080*/  FFMA.FTZ R137, R50, UR30, -R6 ;  /* 0x0000001e32897c23 */ /* 0x000fe20008010806 */
[----:B------:R-:W-:Y:S01]  /*c090*/  FADD.FTZ R27, R13, R36 ;  /* 0x000000240d1b7221 */ /* 0x000fe20000010000 */
[----:B------:R-:W2:Y:S01]  /*c0a0*/  @P4 LDC R46, c[0x0][0x450] ;  /* 0x00011400ff2e4b82 */ /* 0x000ea20000000800 */
[--C-:B------:R-:W-:Y:S01]  /*c0b0*/  FFMA.FTZ R30, R51, UR30, -R6.reuse ;  /* 0x0000001e331e7c23 */ /* 0x100fe20008010806 */
[----:B------:R-:W3:Y:S01]  /*c0c0*/  MUFU.EX2 R151, R151 ;  /* 0x0000009700977308 */ /* 0x000ee20000000800 */
[----:B-----5:R-:W-:Y:S01]  /*c0d0*/  FADD.FTZ R36, R146, R27 ;  /* 0x0000001b92247221 */ /* 0x020fe20000010000 */
[--C-:B------:R-:W-:Y:S01]  /*c0e0*/  FFMA.FTZ R139, R54, UR30, -R6.reuse ;  /* 0x0000001e368b7c23 */ /* 0x100fe20008010806 */
[----:B------:R-:W-:Y:S01]  /*c0f0*/  FFMA.FTZ R32, R55, UR30, -R6 ;  /* 0x0000001e37207c23 */ /* 0x000fe20008010806 */
[----:B------:R-:W-:-:S02]  /*c100*/  IMAD.MOV.U32 R42, RZ, RZ, R91 ;  /* 0x000000ffff2a7224 */ /* 0x000fc400078e005b */
[----:B------:R-:W-:Y:S01]  /*c110*/  FADD.FTZ R31, R21, R36 ;  /* 0x00000024151f7221 */ /* 0x000fe20000010000 */
[--C-:B------:R-:W-:Y:S01]  /*c120*/  FFMA.FTZ R133, R58, UR30, -R6.reuse ;  /* 0x0000001e3a857c23 */ /* 0x100fe20008010806 */
[----:B------:R-:W-:Y:S01]  /*c130*/  FFMA.FTZ R34, R59, UR30, -R6 ;  /* 0x0000001e3b227c23 */ /* 0x000fe20008010806 */
[----:B------:R-:W4:Y:S01]  /*c140*/  MUFU.EX2 R12, R12 ;  /* 0x0000000c000c7308 */ /* 0x000f220000000800 */
[----:B-1----:R-:W-:Y:S01]  /*c150*/  FADD.FTZ R38, R149, R4 ;  /* 0x0000000495267221 */ /* 0x002fe20000010000 */
[----:B------:R-:W-:Y:S01]  /*c160*/  FADD.FTZ R40, R140, R31 ;  /* 0x0000001f8c287221 */ /* 0x000fe20000010000 */
[--C-:B------:R-:W-:Y:S01]  /*c170*/  FFMA.FTZ R135, R62, UR30, -R6.reuse ;  /* 0x0000001e3e877c23 */ /* 0x100fe20008010806 */
[--C-:B------:R-:W-:Y:S01]  /*c180*/  FFMA.FTZ R36, R63, UR30, -R6.reuse ;  /* 0x0000001e3f247c23 */ /* 0x100fe20008010806 */
[----:B------:R-:W-:Y:S01]  /*c190*/  FFMA.FTZ R129, R66, UR30, -R6 ;  /* 0x0000001e42817c23 */ /* 0x000fe20008010806 */
[----:B------:R-:W-:Y:S01]  /*c1a0*/  FADD.FTZ R31, R25, R40 ;  /* 0x00000028191f7221 */ /* 0x000fe20000010000 */
[----:B0-----:R-:W-:Y:S01]  /*c1b0*/  @P4 IMAD.HI.U32 R35, R91, R35, RZ ;  /* 0x000000235b234227 */ /* 0x001fe200078e00ff */
[----:B------:R-:W0:Y:S03]  /*c1c0*/  MUFU.EX2 R145, R145 ;  /* 0x0000009100917308 */ /* 0x000e260000000800 */
[----:B---3--:R-:W-:Y:S01]  /*c1d0*/  FADD.FTZ R27, R151, R38 ;  /* 0x00000026971b7221 */ /* 0x008fe20000010000 */
[--C-:B------:R-:W-:Y:S01]  /*c1e0*/  FFMA.FTZ R131, R70, UR30, -R6.reuse ;  /* 0x0000001e46837c23 */ /* 0x100fe20008010806 */
[--C-:B------:R-:W-:Y:S01]  /*c1f0*/  FFMA.FTZ R125, R74, UR30, -R6.reuse ;  /* 0x0000001e4a7d7c23 */ /* 0x100fe20008010806 */
[--C-:B------:R-:W-:Y:S01]  /*c200*/  FFMA.FTZ R75, R75, UR30, -R6.reuse ;  /* 0x0000001e4b4b7c23 */ /* 0x100fe20008010806 */
[--C-:B------:R-:W-:Y:S01]  /*c210*/  FFMA.FTZ R127, R78, UR30, -R6.reuse ;  /* 0x0000001e4e7f7c23 */ /* 0x100fe20008010806 */
[----:B--2---:R-:W-:Y:S01]  /*c220*/  @P4 SHF.R.U32.HI R42, RZ, R46, R35 ;  /* 0x0000002eff2a4219 */ /* 0x004fe20000011623 */
[--C-:B------:R-:W-:Y:S01]  /*c230*/  FFMA.FTZ R82, R82, UR30, -R6.reuse ;  /* 0x0000001e52527c23 */ /* 0x100fe20008010806 */
[----:B------:R-:W1:Y:S01]  /*c240*/  MUFU.EX2 R20, R20 ;  /* 0x0000001400147308 */ /* 0x000e620000000800 */
[----:B----4-:R-:W-:Y:S01]  /*c250*/  FADD.FTZ R38, R12, R27 ;  /* 0x0000001b0c267221 */ /* 0x010fe20000010000 */
        /* <DEDUP_REMOVED lines=9> */
[----:B------:R-:W-:Y:S01]  /*c2f0*/  ISETP.GE.AND P4, PT, R11, 0x1, PT ;  /* 0x000000010b00780c */ /* 0x000fe20003f86270 */
        /* <DEDUP_REMOVED lines=15> */
[----:B------:R-:W-:Y:S01]  /*c3f0*/  F2FP.F16.F32.PACK_AB R136, R33, R136 ;  /* 0x000000882188723e */ /* 0x000fe200000000ff */
[C---:B------:R-:W-:Y:S01]  /*c400*/  FADD.FTZ R31, R37.reuse, R46 ;  /* 0x0000002e251f7221 */ /* 0x040fe20000010000 */
[----:B------:R-:W-:Y:S01]  /*c410*/  F2FP.F16.F32.PACK_AB R138, R37, R138 ;  /* 0x0000008a258a723e */ /* 0x000fe200000000ff */
[----:B------:R-:W2:Y:S01]  /*c420*/  MUFU.EX2 R26, R26 ;  /* 0x0000001a001a7308 */ /* 0x000ea20000000800 */
[----:B0-----:R-:W-:Y:S01]  /*c430*/  FADD.FTZ R40, R24, R27 ;  /* 0x0000001b18287221 */ /* 0x001fe20000010000 */
[----:B------:R-:W-:-:S02]  /*c440*/  F2FP.F16.F32.PACK_AB R151, R12, R151 ;  /* 0x000000970c97723e */ /* 0x000fc400000000ff */
[----:B------:R-:W-:Y:S02]  /*c450*/  F2FP.F16.F32.PACK_AB R145, R20, R145 ;  /* 0x000000911491723e */ /* 0x000fe400000000ff */
[----:B------:R-:W-:Y:S02]  /*c460*/  F2FP.F16.F32.PACK_AB R147, R24, R147 ;  /* 0x000000931893723e */ /* 0x000fe400000000ff */
[----:B------:R-:W0:Y:S01]  /*c470*/  MUFU.EX2 R143, R143 ;  /* 0x0000008f008f7308 */ /* 0x000e220000000800 */
[----:B-1----:R-:W-:Y:S01]  /*c480*/  FADD.FTZ R27, R141, R40 ;  /* 0x000000288d1b7221 */ /* 0x002fe20000010000 */
[----:B------:R-:W-:-:S06]  /*c490*/  FFMA.FTZ R40, R71, UR30, -R6 ;  /* 0x0000001e47287c23 */ /* 0x000fcc0008010806 */
[----:B------:R-:W1:Y:S01]  /*c4a0*/  MUFU.EX2 R28, R28 ;  /* 0x0000001c001c7308 */ /* 0x000e620000000800 */
[C---:B--2---:R-:W-:Y:S01]  /*c4b0*/  FADD.FTZ R44, R26.reuse, R27 ;  /* 0x0000001b1a2c7221 */ /* 0x044fe20000010000 */
[----:B------:R-:W-:-:S06]  /*c4c0*/  F2FP.F16.F32.PACK_AB R141, R26, R141 ;  /* 0x0000008d1a8d723e */ /* 0x000fcc00000000ff */
[----:B------:R-:W2:Y:S01]  /*c4d0*/  MUFU.EX2 R137, R137 ;  /* 0x0000008900897308 */ /* 0x000ea20000000800 */
[----:B0-----:R-:W-:Y:S01]  /*c4e0*/  FADD.FTZ R27, R143, R44 ;  /* 0x0000002c8f1b7221 */ /* 0x001fe20000010000 */
[----:B------:R-:W-:Y:S01]  /*c4f0*/  FADD.FTZ R44, R132, R31 ;  /* 0x0000001f842c7221 */ /* 0x000fe20000010000 */
[----:B------:R-:W-:-:S03]  /*c500*/  F2FP.F16.F32.PACK_AB R132, R41, R132 ;  /* 0x000000842984723e */ /* 0x000fc600000000ff */
[----:B------:R-:W-:Y:S01]  /*c510*/  FADD.FTZ R31, R41, R44 ;  /* 0x0000002c291f7221 */ /* 0x000fe20000010000 */
[----:B------:R-:W-:Y:S01]  /*c520*/  FFMA.FTZ R44, R79, UR30, -R6 ;  /* 0x0000001e4f2c7c23 */ /* 0x000fe20008010806 */
        /* <DEDUP_REMOVED lines=81> */
[----:B------:R-:W-:Y:S01]  /*ca40*/  F2FP.F16.F32.PACK_AB R123, R87, R86 ;  /* 0x00000056577b723e */ /* 0x000fe200000000ff */
[----:B------:R-:W-:Y:S02]  /*ca50*/  VIADD R4, R88, 0xfffffffe ;  /* 0xfffffffe58047836 */ /* 0x000fe40000000000 */
        /* <DEDUP_REMOVED lines=14> */
.L_x_14510:
[----:B------:R-:W-:-:S13]  /*cb40*/  ISETP.NE.AND P1, PT, R11, 0x1, PT ;  /* 0x000000010b00780c */ /* 0x000fda0003f25270 */
[----:B------:R-:W0:Y:S02]  /*cb50*/  @P1 LDC.64 R12, c[0x0][0x9e8] ;  /* 0x00027a00ff0c1b82 */ /* 0x000e240000000a00 */
[----:B0-----:R-:W-:-:S05]  /*cb60*/  @P1 IMAD.HI.U32 R12, R7, R12, RZ ;  /* 0x0000000c070c1227 */ /* 0x001fca00078e00ff */
[----:B------:R-:W-:-:S07]  /*cb70*/  @P1 SHF.R.U32.HI R7, RZ, R13, R12 ;  /* 0x0000000dff071219 */ /* 0x000fce000001160c */
.L_x_14511:
[----:B------:R-:W-:Y:S05]  /*cb80*/  BSYNC B0 ;  /* 0x0000000000007941 */ /* 0x000fea0003800000 */
.L_x_14509:
[----:B------:R-:W-:-:S05]  /*cb90*/  IMAD R7, R7, R11, R11 ;  /* 0x0000000b07077224 */ /* 0x000fca00078e020b */
[----:B------:R-:W-:-:S07]  /*cba0*/  VIMNMX R10, R10, R7, PT ;  /* 0x000000070a0a7248 */ /* 0x000fce0003fe0100 */
.L_x_14508:
        /* <DEDUP_REMOVED lines=34> */
.L_x_14532:
[----:B------:R-:W2:Y:S01]  /*cdd0*/  LDL R10, [R1+0x2c] ;  /* 0x00002c00010a7983 */ /* 0x000ea20000100800 */
[----:B------:R-:W-:Y:S01]  /*cde0*/  VIADD R7, R22, 0x1 ;  /* 0x0000000116077836 */ /* 0x000fe20000000000 */
[----:B------:R-:W-:Y:S05]  /*cdf0*/  YIELD ;  /* 0x0000000000007946 */ /* 0x000fea0003800000 */
[----:B------:R-:W-:-:S04]  /*ce00*/  ISETP.NE.AND P2, PT, R7, 0x2, PT ;  /* 0x000000020700780c */ /* 0x000fc80003f45270 */
[----:B------:R-:W-:Y:S02]  /*ce10*/  SEL R11, RZ, 0x1, P2 ;  /* 0x00000001ff0b7807 */ /* 0x000fe40001000000 */
[----:B------:R-:W-:Y:S02]  /*ce20*/  SEL R7, R7, RZ, P2 ;  /* 0x000000ff07077207 */ /* 0x000fe40001000000 */
[----:B------:R-:W-:Y:S02]  /*ce30*/  LOP3.LUT R20, R154, R11, RZ, 0x3c, !PT ;  /* 0x0000000b9a147212 */ /* 0x000fe400078e3cff */
[----:B--2---:R-:W-:-:S13]  /*ce40*/  ISETP.NE.AND P1, PT, R10, RZ, PT ;  /* 0x000000ff0a00720c */ /* 0x004fda0003f25270 */
[----:B------:R-:W-:Y:S05]  /*ce50*/  @P1 BRA `(.L_x_14513) ;  /* 0x0000000000301947 */ /* 0x000fea0003800000 */
[----:B------:R-:W-:Y:S05]  /*ce60*/  @!P0 BRA `(.L_x_14514) ;  /* 0x0000000000048947 */ /* 0x000fea0003800000 */
[----:B------:R-:W-:Y:S01]  /*ce70*/  BPT.TRAP 0x1 ;  /* 0x000000040000795c */ /* 0x000fe20000300000 */
.L_x_14514:
[----:B------:R-:W-:Y:S01]  /*ce80*/  IMAD R11, R7, 0x8, R2 ;  /* 0x00000008070b7824 */ /* 0x000fe200078e0202 */
[----:B------:R-:W-:-:S04]  /*ce90*/  SHF.L.U32 R10, R20, 0x1f, RZ ;  /* 0x0000001f140a7819 */ /* 0x000fc800000006ff */
[----:B------:R0:W1:Y:S01]  /*cea0*/  SYNCS.PHASECHK.TRANS64.TRYWAIT P2, [R11+URZ+0x16830], R10 ;  /* 0x0168300a0b0075a7 */ /* 0x000062000804017f */
[----:B------:R-:W-:Y:S05]  /*ceb0*/  @!P0 BRA `(.L_x_14515) ;  /* 0x0000000000048947 */ /* 0x000fea0003800000 */
[----:B------:R-:W-:Y:S01]  /*cec0*/  BPT.TRAP 0x1 ;  /* 0x000000040000795c */ /* 0x000fe20000300000 */
.L_x_14515:
[----:B------:R-:W-:Y:S04]  /*ced0*/  BSSY B0, `(.L_x_14513) ;  /* 0x0000004000007945 */ /* 0x000fe80003800000 */
[----:B-1----:R-:W-:Y:S05]  /*cee0*/  @P2 BRA `(.L_x_14516) ;  /* 0x0000000000082947 */ /* 0x002fea0003800000 */
[----:B------:R-:W1:Y:S02]  /*cef0*/  SYNCS.PHASECHK.TRANS64.TRYWAIT P2, [R11+URZ+0x16830], R10 ;  /* 0x0168300a0b0075a7 */ /* 0x000e64000804017f */
[----:B-1----:R-:W-:Y:S05]  /*cf00*/  @!P2 BRA `(.L_x_14517) ;  /* 0x0000014000b4a947 */ /* 0x002fea0003800000 */
.L_x_14516:
[----:B------:R-:W-:Y:S05]  /*cf10*/  BSYNC B0 ;  /* 0x0000000000007941 */ /* 0x000fea0003800000 */
.L_x_14513:
[----:B------:R-:W2:Y:S01]  /*cf20*/  LDL R12, [R1+0x30] ;  /* 0x00003000010c7983 */ /* 0x000ea20000100800 */
[----:B01----:R-:W0:Y:S01]  /*cf30*/  S2R R10, SR_TID.X ;  /* 0x00000000000a7919 */ /* 0x003e220000002100 */
[----:B------:R-:W-:Y:S01]  /*cf40*/  IMAD.MOV.U32 R11, RZ, RZ, 0x40000040 ;  /* 0x40000040ff0b7424 */ /* 0x000fe200078e00ff */
[----:B------:R-:W-:Y:S05]  /*cf50*/  WARPSYNC.ALL ;  /* 0x0000000000007948 */ /* 0x000fea0003800000 */
[----:B------:R-:W-:Y:S02]  /*cf60*/  R2UR UR23, R11 ;  /* 0x000000000b1772ca */ /* 0x000fe400000e0000 */
[----:B0-----:R-:W-:-:S05]  /*cf70*/  SHF.R.U32.HI R10, RZ, 0x7, R10 ;  /* 0x00000007ff0a7819 */ /* 0x001fca000001160a */
[----:B------:R-:W-:Y:S02]  /*cf80*/  VIADD R21, R10, 0x8 ;  /* 0x000000080a157836 */ /* 0x000fe40000000000 */
[----:B------:R-:W-:-:S05]  /*cf90*/  IMAD.MOV.U32 R13, RZ, RZ, 0x40000040 ;  /* 0x40000040ff0d7424 */ /* 0x000fca00078e00ff */
[----:B------:R-:W-:Y:S01]  /*cfa0*/  R2UR UR19, R13 ;  /* 0x000000000d1372ca */ /* 0x000fe200000e0000 */
[----:B------:R-:W-:Y:S01]  /*cfb0*/  IMAD.MOV.U32 R25, RZ, RZ, 0x40000040 ;  /* 0x40000040ff197424 */ /* 0x000fe200078e00ff */
[----:B------:R-:W-:Y:S02]  /*cfc0*/  R2UR UR12, R8 ;  /* 0x00000000080c72ca */ /* 0x000fe400000e0000 */
[----:B------:R-:W-:Y:S02]  /*cfd0*/  R2UR UR13, R9 ;  /* 0x00000000090d72ca */ /* 0x000fe400000e0000 */
[C---:B------:R-:W-:Y:S02]  /*cfe0*/  R2UR UR15, R25.reuse ;  /* 0x00000000190f72ca */ /* 0x040fe400000e0000 */
[----:B------:R-:W-:Y:S01]  /*cff0*/  R2UR UR27, R25 ;  /* 0x00000000191b72ca */ /* 0x000fe200000e0000 */
[----:B------:R0:W-:Y:S01]  /*d000*/  BAR.SYNC.DEFER_BLOCKING R21, 0x100 ;  /* 0x000400150000751d */ /* 0x0001e20000010000 */
[----:B--2---:R-:W-:-:S04]  /*d010*/  IMAD R24, R7, 0x400, R12 ;  /* 0x0000040007187824 */ /* 0x004fc800078e020c */
[----:B------:R-:W-:-:S05]  /*d020*/  VIADD R10, R24, 0x4 ;  /* 0x00000004180a7836 */ /* 0x000fca0000000000 */
[----:B------:R-:W-:Y:S02]  /*d030*/  R2UR UR22, R10 ;  /* 0x000000000a1672ca */ /* 0x000fe400000e0000 */
[----:B------:R-:W2:Y:S01]  /*d040*/  LDL.64 R10, [R1+0x20] ;  /* 0x00002000010a7983 */ /* 0x000ea20000100a00 */
[----:B------:R-:W-:-:S05]  /*d050*/  VIADD R12, R24, 0x2 ;  /* 0x00000002180c7836 */ /* 0x000fca0000000000 */
[----:B------:R-:W-:Y:S02]  /*d060*/  R2UR UR18, R12 ;  /* 0x000000000c1272ca */ /* 0x000fe400000e0000 */
[----:B------:R-:W3:Y:S01]  /*d070*/  LDL.64 R12, [R1+0x18] ;  /* 0x00001800010c7983 */ /* 0x000ee20000100a00 */
[C---:B------:R-:W-:Y:S01]  /*d080*/  R2UR UR14, R24.reuse ;  /* 0x00000000180e72ca */ /* 0x040fe200000e0000 */
[----:B------:R-:W-:-:S05]  /*d090*/  VIADD R24, R24, 0x6 ;  /* 0x0000000618187836 */ /* 0x000fca0000000000 */
[----:B------:R-:W-:Y:S02]  /*d0a0*/  R2UR UR26, R24 ;  /* 0x00000000181a72ca */ /* 0x000fe400000e0000 */
[----:B------:R-:W-:-:S06]  /*d0b0*/  WARPGROUP.ARRIVE ;  /* 0x00000000000079c5 */ /* 0x000fcc0000000000 */
[----:B------:R-:W-:Y:S03]  /*d0c0*/  HGMMA.64x128x16.F32 R24, gdesc[UR12], RZ, !UPT, gsb0 ;  /* 0x01e000000c1879f0 */ /* 0x000fe6000c0008ff */
[----:B------:R-:W-:Y:S02]  /*d0d0*/  WARPGROUP.DEPBAR.LE gsb0, 0x0 ;  /* 0x00008000000079c5 */ /* 0x000fe40000010000 */
[----:B------:R-:W-:Y:S01]  /*d0e0*/  WARPGROUP.ARRIVE ;  /* 0x00000000000079c5 */ /* 0x000fe20000000000 */
[----:B--2---:R-:W-:Y:S02]  /*d0f0*/  R2UR UR16, R10 ;  /* 0x000000000a1072ca */ /* 0x004fe400000e0000 */
[----:B------:R-:W-:-:S13]  /*d100*/  R2UR UR17, R11 ;  /* 0x000000000b1172ca */ /* 0x000fda00000e0000 */
[----:B------:R-:W-:Y:S01]  /*d110*/  HGMMA.64x128x16.F32 R24, gdesc[UR16], R24, gsb0 ;  /* 0x01e00000101879f0 */ /* 0x000fe20008000818 */
[----:B---3--:R-:W-:Y:S02]  /*d120*/  R2UR UR20, R12 ;  /* 0x000000000c1472ca */ /* 0x008fe400000e0000 */
        /* <DEDUP_REMOVED lines=13> */
.L_x_14519:
[----:B------:R-:W-:Y:S02]  /*d200*/  SHF.L.U32 R10, R154, 0x1f, RZ ;  /* 0x0000001f9a0a7819 */ /* 0x000fe400000006ff */
[----:B------:R-:W-:-:S04]  /*d210*/  LEA R11, R22, R2, 0x3 ;  /* 0x00000002160b7211 */ /* 0x000fc800078e18ff */
[----:B------:R0:W1:Y:S01]  /*d220*/  SYNCS.PHASECHK.TRANS64.TRYWAIT P1, [R11+URZ+0x16850], R10 ;  /* 0x0168500a0b0075a7 */ /* 0x000062000802017f */
[----:B------:R-:W-:Y:S05]  /*d230*/  @!P0 BRA `(.L_x_14520) ;  /* 0x0000000000048947 */ /* 0x000fea0003800000 */
[----:B------:R-:W-:Y:S01]  /*d240*/  BPT.TRAP 0x1 ;  /* 0x000000040000795c */ /* 0x000fe20000300000 */
.L_x_14520:
[----:B-1----:R-:W-:Y:S05]  /*d250*/  @P1 BRA `(.L_x_14518) ;  /* 0x0000000000081947 */ /* 0x002fea0003800000 */
[----:B------:R-:W1:Y:S02]  /*d260*/  SYNCS.PHASECHK.TRANS64.TRYWAIT P1, [R11+URZ+0x16850], R10 ;  /* 0x0168500a0b0075a7 */ /* 0x000e64000802017f */
[----:B-1----:R-:W-:Y:S05]  /*d270*/  @!P1 BRA `(.L_x_14521) ;  /* 0x0000013c00ec9947 */ /* 0x002fea0003800000 */
.L_x_14518:
        /* <DEDUP_REMOVED lines=9> */
[----:B------:R-:W-:Y:S02]  /*d310*/  IMAD.MOV.U32 R11, RZ, RZ, 0x40000040 ;  /* 0x40000040ff0b7424 */ /* 0x000fe400078e00ff */
[----:B------:R-:W-:-:S04]  /*d320*/  IMAD R10, R22, 0x400, R10 ;  /* 0x00000400160a7824 */ /* 0x000fc800078e020a */
[C---:B------:R-:W-:Y:S01]  /*d330*/  VIADD R12, R10.reuse, 0x80 ;  /* 0x000000800a0c7836 */ /* 0x040fe20000000000 */
[----:B------:R-:W-:-:S13]  /*d340*/  R2UR UR14, R10 ;  /* 0x000000000a0e72ca */ /* 0x000fda00000e0000 */
[----:B------:R-:W-:Y:S01]  /*d350*/  HGMMA.64x64x16.F32 R88, R148, gdesc[UR12].tnspB, R88, gsb0 ;  /* 0x40e0000c94587df0 */ /* 0x000fe20008000858 */
[----:B------:R-:W-:Y:S01]  /*d360*/  R2UR UR14, R12 ;  /* 0x000000000c0e72ca */ /* 0x000fe200000e0000 */
[----:B------:R-:W-:Y:S01]  /*d370*/  VIADD R12, R10, 0x100 ;  /* 0x000001000a0c7836 */ /* 0x000fe20000000000 */
[----:B------:R-:W-:Y:S01]  /*d380*/  R2UR UR15, R13 ;  /* 0x000000000d0f72ca */ /* 0x000fe200000e0000 */
[----:B------:R-:W-:Y:S01]  /*d390*/  IMAD.MOV.U32 R13, RZ, RZ, 0x40000040 ;  /* 0x40000040ff0d7424 */ /* 0x000fe200078e00ff */
[----:B0-----:R-:W-:Y:S02]  /*d3a0*/  SHF.R.U32.HI R21, RZ, 0x7, R154 ;  /* 0x00000007ff157819 */ /* 0x001fe4000001169a */
[----:B------:R-:W-:Y:S01]  /*d3b0*/  ISETP.GE.U32.AND P1, PT, R154, 0x180, PT ;  /* 0x000001809a00780c */ /* 0x000fe20003f26070 */
        /* <DEDUP_REMOVED lines=27> */
[----:B------:R-:W-:Y:S02]  /*d570*/  IMAD.MOV.U32 R13, RZ, RZ, 0x40000040 ;  /* 0x40000040ff0d7424 */ /* 0x000fe400078e00ff */
        /* <DEDUP_REMOVED lines=9> */
[----:B------:R-:W-:Y:S01]  /*d610*/  R2UR UR14, R10 ;  /* 0x000000000a0e72ca */ /* 0x000fe200000e0000 */
[----:B------:R-:W-:Y:S01]  /*d620*/  VIADD R10, R21, 0x9 ;  /* 0x00000009150a7836 */ /* 0x000fe20000000000 */
[----:B------:R-:W-:-:S04]  /*d630*/  R2UR UR15, R11 ;  /* 0x000000000b0f72ca */ /* 0x000fc800000e0000 */
[----:B------:R-:W-:Y:S01]  /*d640*/  SEL R10, R10, 0x9, !P1 ;  /* 0x000000090a0a7807 */ /* 0x000fe20004800000 */
[----:B------:R-:W-:Y:S02]  /*d650*/  WARPGROUP.DEPBAR.LE gsb0, 0x0 ;  /* 0x00008000000079c5 */ /* 0x000fe40000010000 */
[----:B------:R-:W-:-:S06]  /*d660*/  WARPGROUP.ARRIVE ;  /* 0x00000000000079c5 */ /* 0x000fcc0000000000 */
[----:B------:R-:W-:Y:S03]  /*d670*/  HGMMA.64x64x16.F32 R88, R120, gdesc[UR12].tnspB, R88, gsb0 ;  /* 0x40e0000c78587df0 */ /* 0x000fe60008000858 */
[----:B------:R-:W-:Y:S02]  /*d680*/  WARPGROUP.DEPBAR.LE gsb0, 0x0 ;  /* 0x00008000000079c5 */ /* 0x000fe40000010000 */
[----:B------:R0:W-:Y:S06]  /*d690*/  BAR.ARV R10, 0x100 ;  /* 0x0004000a0000751d */ /* 0x0001ec0000002000 */
[----:B------:R-:W-:Y:S05]  /*d6a0*/  @!P0 BRA `(.L_x_14522) ;  /* 0x0000000000048947 */ /* 0x000fea0003800000 */
[----:B------:R-:W-:Y:S01]  /*d6b0*/  BPT.TRAP 0x1 ;  /* 0x000000040000795c */ /* 0x000fe20000300000 */
.L_x_14522:
[----:B------:R-:W2:Y:S01]  /*d6c0*/  LDL R13, [R1+0x14] ;  /* 0x00001400010d7983 */ /* 0x000ea20000100800 */
[----:B0-----:R-:W0:Y:S03]  /*d6d0*/  LDC R10, c[0x0][0x448] ;  /* 0x00011200ff0a7b82 */ /* 0x001e260000000800 */
[----:B------:R-:W2:Y:S04]  /*d6e0*/  LDL R12, [R1+0x34] ;  /* 0x00003400010c7983 */ /* 0x000ea80000100800 */
[----:B------:R-:W3:Y:S01]  /*d6f0*/  LDL R125, [R1] ;  /* 0x00000000017d7983 */ /* 0x000ee20000100800 */
[----:B0-----:R-:W-:-:S13]  /*d700*/  ISETP.NE.AND P1, PT, R10, 0x1, PT ;  /* 0x000000010a00780c */ /* 0x001fda0003f25270 */
[----:B------:R-:W0:Y:S08]  /*d710*/  @P1 LDC R11, c[0x0][0x44c] ;  /* 0x00011300ff0b1b82 */ /* 0x000e300000000800 */
[----:B------:R-:W1:Y:S01]  /*d720*/  @P1 LDC R10, c[0x0][0x450] ;  /* 0x00011400ff0a1b82 */ /* 0x000e620000000800 */
[----:B------:R-:W-:Y:S01]  /*d730*/  LOP3.LUT P3, RZ, R18, 0x4, RZ, 0xc0, !PT ;  /* 0x0000000412ff7812 */ /* 0x000fe2000786c0ff */
[----:B------:R-:W-:-:S02]  /*d740*/  UMOV UR29, UR9 ;  /* 0x00000009001d7c82 */ /* 0x000fc40008000000 */
        /* <DEDUP_REMOVED lines=9> */
[----:B------:R1:W-:Y:S02]  /*d7e0*/  SYNCS.ARRIVE.TRANS64.RED.A1T0 RZ, [R10+URZ], RZ ;  /* 0x000000ff0aff79a7 */ /* 0x0003e4000810043f */
[----:B-1----:R-:W-:-:S05]  /*d7f0*/  IMAD.SHL.U32 R10, R4, 0x80, RZ ;  /* 0x00000080040a7824 */ /* 0x002fca00078e00ff */
[----:B------:R-:W-:-:S04]  /*d800*/  IADD3 R13, -R155, 0x1, -R10 ;  /* 0x000000019b0d7810 */ /* 0x000fc80007ffe90a */
[----:B---3--:R-:W-:-:S05]  /*d810*/  IADD3 R13, -R156, R13, R125 ;  /* 0x0000000d9c0d7210 */ /* 0x008fca0007ffe17d */
        /* <DEDUP_REMOVED lines=17> */
.L_x_14525:
[----:B------:R-:W-:-:S05]  /*d930*/  IMAD.U32 R124, RZ, RZ, UR5 ;  /* 0x00000005ff7c7e24 */ /* 0x000fca000f8e00ff */
[----:B------:R-:W-:-:S13]  /*d940*/  ISETP.NE.AND P1, PT, R124, 0x1, PT ;  /* 0x000000017c00780c */ /* 0x000fda0003f25270 */
[----:B------:R-:W0:Y:S02]  /*d950*/  @P1 LDC.64 R120, c[0x0][0x9e8] ;  /* 0x00027a00ff781b82 */ /* 0x000e240000000a00 */
[----:B0-----:R-:W-:-:S05]  /*d960*/  @P1 IMAD.HI.U32 R120, R123, R120, RZ ;  /* 0x000000787b781227 */ /* 0x001fca00078e00ff */
[----:B------:R-:W-:-:S07]  /*d970*/  @P1 SHF.R.U32.HI R123, RZ, R121, R120 ;  /* 0x00000079ff7b1219 */ /* 0x000fce0000011678 */
.L_x_14526:
[----:B------:R-:W-:Y:S05]  /*d980*/  BSYNC B0 ;  /* 0x0000000000007941 */ /* 0x000fea0003800000 */
.L_x_14524:
[----:B------:R-:W-:-:S04]  /*d990*/  IMAD R123, R123, R124, -R10 ;  /* 0x0000007c7b7b7224 */ /* 0x000fc800078e0a0a */
[----:B------:R-:W-:-:S05]  /*d9a0*/  IMAD.IADD R123, R123, 0x1, -R155 ;  /* 0x000000017b7b7824 */ /* 0x000fca00078e0a9b */
[----:B------:R-:W-:Y:S02]  /*d9b0*/  VIMNMX R11, R11, R123, !PT ;  /* 0x0000007b0b0b7248 */ /* 0x000fe40007fe0100 */
[----:B------:R-:W-:-:S07]  /*d9c0*/  VIADDMNMX R12, R123, R124, R12, PT ;  /* 0x0000007c7b0c7246 */ /* 0x000fce000380010c */
.L_x_14523:
        /* <DEDUP_REMOVED lines=13> */
[----:B0-----:R-:W-:Y:S01]  /*daa0*/  IMAD.IADD R21, R21, 0x1, R122 ;  /* 0x0000000115157824 */ /* 0x001fe200078e027a */
        /* <DEDUP_REMOVED lines=81> */
[----:B------:R-:W-:Y:S01]  /*dfc0*/  IMAD.IADD R11, R13, 0x1, R122 ;  /* 0x000000010d0b7824 */ /* 0x000fe200078e027a */
        /* <DEDUP_REMOVED lines=17> */
.L_x_14529:
[----:B------:R-:W-:-:S05]  /*e0e0*/  IMAD.U32 R120, RZ, RZ, UR5 ;  /* 0x00000005ff787e24 */ /* 0x000fca000f8e00ff */
[----:B------:R-:W-:-:S13]  /*e0f0*/  ISETP.NE.AND P1, PT, R120, 0x1, PT ;  /* 0x000000017800780c */ /* 0x000fda0003f25270 */
[----:B------:R-:W0:Y:S02]  /*e100*/  @P1 LDC.64 R12, c[0x0][0x9e8] ;  /* 0x00027a00ff0c1b82 */ /* 0x000e240000000a00 */
[----:B0-----:R-:W-:-:S05]  /*e110*/  @P1 IMAD.HI.U32 R12, R122, R12, RZ ;  /* 0x0000000c7a0c1227 */ /* 0x001fca00078e00ff */
[----:B------:R-:W-:-:S07]  /*e120*/  @P1 SHF.R.U32.HI R122, RZ, R13, R12 ;  /* 0x0000000dff7a1219 */ /* 0x000fce000001160c */
.L_x_14530:
[----:B------:R-:W-:Y:S05]  /*e130*/  BSYNC B0 ;  /* 0x0000000000007941 */ /* 0x000fea0003800000 */
.L_x_14528:
[----:B------:R-:W-:-:S04]  /*e140*/  IMAD R10, R122, R120, -R10 ;  /* 0x000000787a0a7224 */ /* 0x000fc800078e0a0a */
[----:B------:R-:W-:-:S05]  /*e150*/  IMAD.IADD R10, R10, 0x1, -R155 ;  /* 0x000000010a0a7824 */ /* 0x000fca00078e0a9b */
[----:B------:R-:W-:Y:S02]  /*e160*/  VIMNMX R11, R11, R10, !PT ;  /* 0x0000000a0b0b7248 */ /* 0x000fe40007fe0100 */
[----:B------:R-:W-:-:S07]  /*e170*/  VIADDMNMX R21, R10, R120, R21, PT ;  /* 0x000000780a157246 */ /* 0x000fce0003800115 */
.L_x_14527:
[C---:B------:R-:W-:Y:S01]  /*e180*/  ISETP.GT.AND P1, PT, R11.reuse, 0x1, P5 ;  /* 0x000000010b00780c */ /* 0x040fe20002f24270 */
[----:B------:R-:W-:Y:S01]  /*e190*/  UMOV UR30, UR7 ;  /* 0x00000007001e7c82 */ /* 0x000fe20008000000 */
[----:B------:R-:W-:Y:S02]  /*e1a0*/  ISETP.GT.AND P2, PT, R11, 0x8, P5 ;  /* 0x000000080b00780c */ /* 0x000fe40002f44270 */
[C---:B------:R-:W-:Y:S02]  /*e1b0*/  ISETP.LT.OR P1, PT, R21.reuse, 0x2, P1 ;  /* 0x000000021500780c */ /* 0x040fe40000f21670 */
[----:B------:R-:W-:Y:S02]  /*e1c0*/  ISETP.LT.OR P2, PT, R21, 0x9, P2 ;  /* 0x000000091500780c */ /* 0x000fe40001741670 */
[----:B------:R-:W-:Y:S02]  /*e1d0*/  FSEL R27, R27, -INF , !P1 ;  /* 0xff8000001b1b7808 */ /* 0x000fe40004800000 */
[----:B------:R-:W-:-:S02]  /*e1e0*/  ISETP.GT.AND P1, PT, R11, 0x9, P5 ;  /* 0x000000090b00780c */ /* 0x000fc40002f24270 */
[----:B------:R-:W-:Y:S02]  /*e1f0*/  FSEL R30, R30, -INF , !P2 ;  /* 0xff8000001e1e7808 */ /* 0x000fe40005000000 */
[----:B------:R-:W-:Y:S02]  /*e200*/  ISETP.LT.OR P1, PT, R21, 0xa, P1 ;  /* 0x0000000a1500780c */ /* 0x000fe40000f21670 */
[----:B------:R-:W-:Y:S02]  /*e210*/  ISETP.GT.AND P2, PT, R11, 0x10, P5 ;  /* 0x000000100b00780c */ /* 0x000fe40002f44270 */
[----:B------:R-:W-:Y:S02]  /*e220*/  FSEL R31, R31, -INF , !P1 ;  /* 0xff8000001f1f7808 */ /* 0x000fe40004800000 */
[----:B------:R-:W-:Y:S02]  /*e230*/  ISETP.GT.AND P1, PT, R11, 0x11, P5 ;  /* 0x000000110b00780c */ /* 0x000fe40002f24270 */
[----:B------:R-:W-:-:S02]  /*e240*/  ISETP.LT.OR P2, PT, R21, 0x11, P2 ;  /* 0x000000111500780c */ /* 0x000fc40001741670 */
[----:B------:R-:W-:Y:S02]  /*e250*/  ISETP.LT.OR P1, PT, R21, 0x12, P1 ;  /* 0x000000121500780c */ /* 0x000fe40000f21670 */
[----:B------:R-:W-:Y:S02]  /*e260*/  FSEL R34, R34, -INF , !P2 ;  /* 0xff80000022227808 */ /* 0x000fe40005000000 */
[----:B------:R-:W-:Y:S02]  /*e270*/  FSEL R35, R35, -INF , !P1 ;  /* 0xff80000023237808 */ /* 0x000fe40004800000 */
[C---:B------:R-:W-:Y:S02]  /*e280*/  ISETP.GT.AND P2, PT, R11.reuse, 0x18, P5 ;  /* 0x000000180b00780c */ /* 0x040fe40002f44270 */
        /* <DEDUP_REMOVED lines=55> */
[----:B------:R-:W-:-:S02]  /*e600*/  LOP3.LUT R18, R18, 0xbfffffff, RZ, 0xc0, !PT ;  /* 0xbfffffff12127812 */ /* 0x000fc400078ec0ff */
[C---:B------:R-:W-:Y:S02]  /*e610*/  ISETP.LT.OR P2, PT, R21.reuse, 0x61, P2 ;  /* 0x000000611500780c */ /* 0x040fe40001741670 */
[----:B------:R-:W-:Y:S02]  /*e620*/  ISETP.LT.OR P1, PT, R21, 0x62, P1 ;  /* 0x000000621500780c */ /* 0x000fe40000f21670 */
[----:B------:R-:W-:Y:S02]  /*e630*/  FMNMX.FTZ R10, R24, R3, !PT ;  /* 0x00000003180a7209 */ /* 0x000fe40007810000 */
[----:B------:R-:W-:Y:S02]  /*e640*/  @P0 LOP3.LUT R18, R18, 0x40000000, RZ, 0xfc, !PT ;  /* 0x4000000012120812 */ /* 0x000fe400078efcff */
[----:B------:R-:W-:Y:S02]  /*e650*/  FSEL R74, R74, -INF , !P2 ;  /* 0xff8000004a4a7808 */ /* 0x000fe40005000000 */
[----:B------:R-:W-:-:S02]  /*e660*/  FSEL R75, R75, -INF , !P1 ;  /* 0xff8000004b4b7808 */ /* 0x000fc40004800000 */
[C---:B------:R-:W-:Y:S02]  /*e670*/  ISETP.GT.AND P4, PT, R11.reuse, 0x68, P5 ;  /* 0x000000680b00780c */ /* 0x040fe40002f84270 */
[C---:B------:R-:W-:Y:S02]  /*e680*/  ISETP.GT.AND P6, PT, R11.reuse, 0x69, P5 ;  /* 0x000000690b00780c */ /* 0x040fe40002fc4270 */
[C---:B------:R-:W-:Y:S02]  /*e690*/  ISETP.GT.AND P3, PT, R11.reuse, 0x70, P5 ;  /* 0x000000700b00780c */ /* 0x040fe40002f64270 */
[C---:B------:R-:W-:Y:S02]  /*e6a0*/  ISETP.GT.AND P2, PT, R11.reuse, 0x71, P5 ;  /* 0x000000710b00780c */ /* 0x040fe40002f44270 */
[C---:B------:R-:W-:Y:S02]  /*e6b0*/  ISETP.GT.AND P1, PT, R11.reuse, 0x78, P5 ;  /* 0x000000780b00780c */ /* 0x040fe40002f24270 */
[----:B------:R-:W-:-:S02]  /*e6c0*/  ISETP.GT.AND P0, PT, R11, RZ, P5 ;  /* 0x000000ff0b00720c */ /* 0x000fc40002f04270 */
[----:B------:R-:W-:Y:S02]  /*e6d0*/  ISETP.GT.AND P5, PT, R11, 0x79, P5 ;  /* 0x000000790b00780c */ /* 0x000fe40002fa4270 */
[----:B------:R-:W-:Y:S02]  /*e6e0*/  FMNMX.FTZ R11, R25, R10, !PT ;  /* 0x0000000a190b7209 */ /* 0x000fe40007810000 */
[----:B------:R-:W-:Y:S02]  /*e6f0*/  ISETP.LT.OR P4, PT, R21, 0x69, P4 ;  /* 0x000000691500780c */ /* 0x000fe40002781670 */
[----:B------:R-:W-:Y:S02]  /*e700*/  FMNMX.FTZ R10, R28, R11, !PT ;  /* 0x0000000b1c0a7209 */ /* 0x000fe40007810000 */
[----:B------:R-:W-:Y:S02]  /*e710*/  LOP3.LUT R18, R18, 0xfffffffd, RZ, 0xc0, !PT ;  /* 0xfffffffd12127812 */ /* 0x000fe400078ec0ff */
[----:B------:R-:W-:-:S02]  /*e720*/  FMNMX.FTZ R11, R29, R10, !PT ;  /* 0x0000000a1d0b7209 */ /* 0x000fc40007810000 */
[----:B------:R-:W-:Y:S02]  /*e730*/  ISETP.LT.OR P0, PT, R21, 0x1, P0 ;  /* 0x000000011500780c */ /* 0x000fe40000701670 */
[----:B------:R-:W-:Y:S02]  /*e740*/  FMNMX.FTZ R10, R32, R11, !PT ;  /* 0x0000000b200a7209 */ /* 0x000fe40007810000 */
[----:B------:R-:W-:Y:S02]  /*e750*/  FSEL R26, R26, -INF , !P0 ;  /* 0xff8000001a1a7808 */ /* 0x000fe40004000000 */
[----:B------:R-:W-:Y:S02]  /*e760*/  FMNMX.FTZ R11, R33, R10, !PT ;  /* 0x0000000a210b7209 */ /* 0x000fe40007810000 */
[----:B------:R-:W-:Y:S02]  /*e770*/  @P4 LOP3.LUT R18, R18, 0x2, RZ, 0xfc, !PT ;  /* 0x0000000212124812 */ /* 0x000fe400078efcff */
[----:B------:R-:W-:-:S02]  /*e780*/  FMNMX.FTZ R10, R36, R11, !PT ;  /* 0x0000000b240a7209 */ /* 0x000fc40007810000 */
[----:B------:R-:W-:Y:S02]  /*e790*/  ISETP.LT.OR P4, PT, R21, 0x6a, P6 ;  /* 0x0000006a1500780c */ /* 0x000fe40003781670 */
        /* <DEDUP_REMOVED lines=18> */
[----:B------:R-:W-:Y:S02]  /*e8c0*/  FMNMX.FTZ R10, R56, R11, !PT ;  /* 0x0000000b380a7209 */ /* 0x000fe40007810000 */
[----:B------:R-:W-:Y:S02]  /*e8d0*/  LOP3.LUT P0, RZ, R18, 0x40000000, RZ, 0xc0, !PT ;  /* 0x4000000012ff7812 */ /* 0x000fe4000780c0ff */
        /* <DEDUP_REMOVED lines=18> */
[----:B------:R-:W0:Y:S02]  /*ea00*/  SHFL.BFLY PT, R10, R13, 0x1, 0x1f ;  /* 0x0c201f000d0a7f89 */ /* 0x000e2400000e0000 */
[----:B0-----:R-:W-:-:S04]  /*ea10*/  FMNMX.FTZ R10, R13, R10, !PT ;  /* 0x0000000a0d0a7209 */ /* 0x001fc80007810000 */
[C---:B------:R-:W-:Y:S01]  /*ea20*/  FSETP.NEU.FTZ.AND P6, PT, R10.reuse, -INF , PT ;  /* 0xff8000000a00780b */ /* 0x040fe20003fdd000 */
[----:B------:R-:W-:-:S03]  /*ea30*/  FMUL.FTZ R11, R10, UR30 ;  /* 0x0000001e0a0b7c20 */ /* 0x000fc60008410000 */
[----:B------:R-:W-:Y:S02]  /*ea40*/  FSEL R120, R10, RZ, P6 ;  /* 0x000000ff0a787208 */ /* 0x000fe40003000000 */
[----:B------:R-:W-:Y:S02]  /*ea50*/  FSEL R11, R11, RZ, P6 ;  /* 0x000000ff0b0b7208 */ /* 0x000fe40003000000 */
[----:B------:R-:W-:Y:S01]  /*ea60*/  LOP3.LUT P6, RZ, R18, 0x2, RZ, 0xc0, !PT ;  /* 0x0000000212ff7812 */ /* 0x000fe200078cc0ff */
        /* <DEDUP_REMOVED lines=35> */
[----:B------:R-:W-:Y:S01]  /*eca0*/  FSEL R78, R78, -INF , !P6 ;  /* 0xff8000004e4e7808 */ /* 0x000fe20007000000 */
        /* <DEDUP_REMOVED lines=57> */
[----:B------:R-:W-:-:S04]  /*f040*/  FSETP.NEU.FTZ.AND P1, PT, R11, -INF , PT ;  /* 0xff8000000b00780b */ /* 0x000fc80003f3d000 */
[----:B------:R-:W-:-:S03]  /*f050*/  FSEL R12, R11, RZ, P1 ;  /* 0x000000ff0b0c7208 */ /* 0x000fc60000800000 */
[----:B------:R-:W-:Y:S02]  /*f060*/  MUFU.EX2 R69, R69 ;  /* 0x0000004500457308 */ /* 0x000fe40000000800 */
[----:B------:R-:W-:Y:S01]  /*f070*/  FADD.FTZ R12, -R12, R0 ;  /* 0x000000000c0c7221 */ /* 0x000fe20000010100 */
[----:B------:R-:W-:-:S05]  /*f080*/  FMUL.FTZ R0, R11, UR30 ;  /* 0x0000001e0b007c20 */ /* 0x000fca0008410000 */
[----:B------:R-:W-:Y:S01]  /*f090*/  MUFU.EX2 R72, R72 ;  /* 0x0000004800487308 */ /* 0x000fe20000000800 */
[----:B------:R-:W-:-:S05]  /*f0a0*/  FSEL R3, R0, RZ, P1 ;  /* 0x000000ff00037208 */ /* 0x000fca0000800000 */
        /* <DEDUP_REMOVED lines=33> */
[----:B------:R-:W0:Y:S08]  /*f2c0*/  MUFU.EX2 R0, R13 ;  /* 0x0000000d00007308 */ /* 0x000e300000000800 */
[----:B------:R-:W-:Y:S08]  /*f2d0*/  MUFU.EX2 R26, R26 ;  /* 0x0000001a001a7308 */ /* 0x000ff00000000800 */
[----:B------:R-:W1:Y:S01]  /*f2e0*/  MUFU.EX2 R3, R3 ;  /* 0x0000000300037308 */ /* 0x000e620000000800 */
[----:B0-----:R-:W-:-:S04]  /*f2f0*/  FFMA.FTZ R6, R0, R6, R24 ;  /* 0x0000000600067223 */ /* 0x001fc80000010018 */
[----:B------:R-:W-:-:S03]  /*f300*/  FADD.FTZ R6, R25, R6 ;  /* 0x0000000619067221 */ /* 0x000fc60000010000 */
        /* <DEDUP_REMOVED lines=102> */
.L_x_14531:
[----:B------:R-:W2:Y:S01]  /*f970*/  LDL R21, [R1+0x28] ;  /* 0x0000280001157983 */ /* 0x000ea20000100800 */
[----:B------:R-:W-:Y:S02]  /*f980*/  IMAD R12, R22, 0x8, R2 ;  /* 0x00000008160c7824 */ /* 0x000fe400078e0202 */
[-C--:B------:R-:W-:Y:S01]  /*f990*/  FMUL.FTZ R88, R88, R0.reuse ;  /* 0x0000000058587220 */ /* 0x080fe20000410000 */
[----:B------:R-:W-:Y:S02]  /*f9a0*/  IMAD.U32 R13, RZ, RZ, UR38 ;  /* 0x00000026ff0d7e24 */ /* 0x000fe4000f8e00ff */
[-C--:B------:R-:W-:Y:S01]  /*f9b0*/  FMUL.FTZ R89, R89, R0.reuse ;  /* 0x0000000059597220 */ /* 0x080fe20000410000 */
[----:B------:R-:W-:Y:S02]  /*f9c0*/  VIADD R12, R12, 0x16860 ;  /* 0x000168600c0c7836 */ /* 0x000fe40000000000 */
[-C--:B------:R-:W-:Y:S01]  /*f9d0*/  FMUL.FTZ R92, R92, R0.reuse ;  /* 0x000000005c5c7220 */ /* 0x080fe20000410000 */
        /* <DEDUP_REMOVED lines=70> */
[----:B------:R-:W-:Y:S02]  /*fe40*/  IMAD.MOV.U32 R0, RZ, RZ, R11 ;  /* 0x000000ffff007224 */ /* 0x000fe400078e000b */
[----:B------:R-:W-:Y:S02]  /*fe50*/  IMAD.MOV.U32 R3, RZ, RZ, R10 ;  /* 0x000000ffff037224 */ /* 0x000fe400078e000a */
[----:B------:R-:W-:Y:S02]  /*fe60*/  IMAD.MOV.U32 R22, RZ, RZ, R7 ;  /* 0x000000ffff167224 */ /* 0x000fe400078e0007 */
[----:B------:R-:W-:-:S07]  /*fe70*/  IMAD.MOV.U32 R154, RZ, RZ, R20 ;  /* 0x000000ffff9a7224 */ /* 0x000fce00078e0014 */
.L_x_14512:
[----:B------:R-:W2:Y:S01]  /*fe80*/  LDL R13, [R1+0x14] ;  /* 0x00001400010d7983 */ /* 0x000ea20000100800 */
[----:B------:R-:W0:Y:S03]  /*fe90*/  LDC R7, c[0x0][0x448] ;  /* 0x00011200ff077b82 */ /* 0x000e260000000800 */
[----:B------:R-:W3:Y:S05]  /*fea0*/  LDL R12, [R1] ;  /* 0x00000000010c7983 */ /* 0x000eea0000100800 */
[----:B------:R-:W1:Y:S01]  /*feb0*/  LDC R20, c[0x0][0x9e4] ;  /* 0x00027900ff147b82 */ /* 0x000e620000000800 */
[----:B0-----:R-:W-:-:S02]  /*fec0*/  ISETP.NE.AND P4, PT, R7, 0x1, PT ;  /* 0x000000010700780c */ /* 0x001fc40003f85270 */
[----:B-1----:R-:W-:-:S11]  /*fed0*/  ISETP.GE.AND P5, PT, R20, 0x1, PT ;  /* 0x000000011400780c */ /* 0x002fd60003fa6270 */
[----:B------:R-:W0:Y:S08]  /*fee0*/  @P4 LDC R10, c[0x0][0x44c] ;  /* 0x00011300ff0a4b82 */ /* 0x000e300000000800 */
[----:B------:R-:W1:Y:S01]  /*fef0*/  @P4 LDC R11, c[0x0][0x450] ;  /* 0x00011400ff0b4b82 */ /* 0x000e620000000800 */
[----:B--2---:R-:W-:-:S04]  /*ff00*/  VIADD R7, R13, 0xbf ;  /* 0x000000bf0d077836 */ /* 0x004fc80000000000 */
[----:B0-----:R-:W-:Y:S01]  /*ff10*/  @P4 IMAD.HI.U32 R10, R7, R10, RZ ;  /* 0x0000000a070a4227 */ /* 0x001fe200078e00ff */
[----:B---3--:R-:W-:-:S04]  /*ff20*/  IADD3 R12, R12, 0x1, -R156 ;  /* 0x000000010c0c7810 */ /* 0x008fc80007ffe89c */
        /* <DEDUP_REMOVED lines=14> */
.L_x_14535:
[----:B------:R-:W-:-:S13]  /*10010*/  ISETP.NE.AND P1, PT, R20, 0x1, PT ;  /* 0x000000011400780c */ /* 0x000fda0003f25270 */
[----:B------:R-:W0:Y:S02]  /*10020*/  @P1 LDC.64 R10, c[0x0][0x9e8] ;  /* 0x00027a00ff0a1b82 */ /* 0x000e240000000a00 */
[----:B0-----:R-:W-:-:S05]  /*10030*/  @P1 IMAD.HI.U32 R10, R7, R10, RZ ;  /* 0x0000000a070a1227 */ /* 0x001fca00078e00ff */
[----:B------:R-:W-:-:S07]  /*10040*/  @P1 SHF.R.U32.HI R7, RZ, R11, R10 ;  /* 0x0000000bff071219 */ /* 0x000fce000001160a */
.L_x_14536:
[----:B------:R-:W-:Y:S05]  /*10050*/  BSYNC B0 ;  /* 0x0000000000007941 */ /* 0x000fea0003800000 */
.L_x_14534:
[----:B------:R-:W-:-:S05]  /*10060*/  IMAD R7, R7, R20, RZ ;  /* 0x0000001407077224 */ /* 0x000fca00078e02ff */
[----:B------:R-:W-:-:S07]  /*10070*/  VIMNMX R12, R12, R7, !PT ;  /* 0x000000070c0c7248 */ /* 0x000fce0007fe0100 */
.L_x_14533:
        /* <DEDUP_REMOVED lines=13> */
.L_x_14549:
        /* <DEDUP_REMOVED lines=9> */
.L_x_14539:
        /* <DEDUP_REMOVED lines=8> */
.L_x_14540:
[----:B------:R-:W-:Y:S04]  /*10260*/  BSSY B0, `(.L_x_14538) ;  /* 0x0000004000007945 */ /* 0x000fe80003800000 */
[----:B-1----:R-:W-:Y:S05]  /*10270*/  @P2 BRA `(.L_x_14541) ;  /* 0x0000000000082947 */ /* 0x002fea0003800000 */
[----:B------:R-:W1:Y:S02]  /*10280*/  SYNCS.PHASECHK.TRANS64.TRYWAIT P2, [R3+URZ+0x16830], R0 ;  /* 0x01683000030075a7 */ /* 0x000e64000804017f */
[----:B-1----:R-:W-:Y:S05]  /*10290*/  @!P2 BRA `(.L_x_14542) ;  /* 0x0000010c00f8a947 */ /* 0x002fea0003800000 */
.L_x_14541:
[----:B------:R-:W-:Y:S05]  /*102a0*/  BSYNC B0 ;  /* 0x0000000000007941 */ /* 0x000fea0003800000 */
.L_x_14538:
[----:B------:R-:W2:Y:S04]  /*102b0*/  LDL R11, [R1+0x30] ;  /* 0x00003000010b7983 */ /* 0x000ea80000100800 */
[----:B------:R3:W-:Y:S01]  /*102c0*/  STL [R1+0x68], R2 ;  /* 0x0000680201007387 */ /* 0x0007e20000100800 */
[----:B01----:R-:W0:Y:S03]  /*102d0*/  S2R R0, SR_TID.X ;  /* 0x0000000000007919 */ /* 0x003e260000002100 */
[----:B---3--:R-:W3:Y:S01]  /*102e0*/  LDL.64 R2, [R1+0x20] ;  /* 0x0000200001027983 */ /* 0x008ee20000100a00 */
        /* <DEDUP_REMOVED lines=9> */
[----:B------:R-:W-:Y:S02]  /*10380*/  R2UR UR13, R9 ;  /* 0x00000000090d72ca */ /* 0x000fe400000e0000 */
[----:B------:R-:W-:Y:S02]  /*10390*/  R2UR UR15, R27 ;  /* 0x000000001b0f72ca */ /* 0x000fe400000e0000 */
[----:B------:R-:W-:Y:S02]  /*103a0*/  R2UR UR19, R25 ;  /* 0x00000000191372ca */ /* 0x000fe400000e0000 */
[----:B0-----:R-:W-:-:S05]  /*103b0*/  SHF.R.U32.HI R0, RZ, 0x7, R0 ;  /* 0x00000007ff007819 */ /* 0x001fca0000011600 */
[----:B------:R-:W-:Y:S01]  /*103c0*/  VIADD R0, R0, 0x8 ;  /* 0x0000000800007836 */ /* 0x000fe20000000000 */
[----:B------:R-:W-:-:S04]  /*103d0*/  R2UR UR27, R27 ;  /* 0x000000001b1b72ca */ /* 0x000fc800000e0000 */
[----:B------:R0:W-:Y:S01]  /*103e0*/  BAR.SYNC.DEFER_BLOCKING R0, 0x100 ;  /* 0x000400000000751d */ /* 0x0001e20000010000 */
[----:B--2---:R-:W-:-:S04]  /*103f0*/  IMAD R26, R22, 0x400, R11 ;  /* 0x00000400161a7824 */ /* 0x004fc800078e020b */
[C---:B------:R-:W-:Y:S01]  /*10400*/  VIADD R12, R26.reuse, 0x4 ;  /* 0x000000041a0c7836 */ /* 0x040fe20000000000 */
[C---:B------:R-:W-:Y:S01]  /*10410*/  R2UR UR14, R26.reuse ;  /* 0x000000001a0e72ca */ /* 0x040fe200000e0000 */
[C---:B------:R-:W-:Y:S02]  /*10420*/  VIADD R24, R26.reuse, 0x2 ;  /* 0x000000021a187836 */ /* 0x040fe40000000000 */
[----:B------:R-:W-:Y:S01]  /*10430*/  VIADD R26, R26, 0x6 ;  /* 0x000000061a1a7836 */ /* 0x000fe20000000000 */
[----:B------:R-:W-:Y:S02]  /*10440*/  R2UR UR22, R12 ;  /* 0x000000000c1672ca */ /* 0x000fe400000e0000 */
[----:B------:R-:W2:Y:S01]  /*10450*/  LDL.64 R12, [R1+0x18] ;  /* 0x00001800010c7983 */ /* 0x000ea20000100a00 */
[----:B------:R-:W-:Y:S02]  /*10460*/  R2UR UR18, R24 ;  /* 0x00000000181272ca */ /* 0x000fe400000e0000 */
[----:B------:R-:W-:-:S02]  /*10470*/  R2UR UR26, R26 ;  /* 0x000000001a1a72ca */ /* 0x000fc400000e0000 */
[----:B------:R-:W-:-:S06]  /*10480*/  WARPGROUP.ARRIVE ;  /* 0x00000000000079c5 */ /* 0x000fcc0000000000 */
[----:B------:R-:W-:Y:S01]  /*10490*/  HGMMA.64x128x16.F32 R24, gdesc[UR12], RZ, !UPT, gsb0 ;  /* 0x01e000000c1879f0 */ /* 0x000fe2000c0008ff */
[----:B---3--:R-:W-:Y:S02]  /*104a0*/  R2UR UR16, R2 ;  /* 0x00000000021072ca */ /* 0x008fe400000e0000 */
[----:B------:R-:W-:Y:S01]  /*104b0*/  R2UR UR17, R3 ;  /* 0x00000000031172ca */ /* 0x000fe200000e0000 */
[----:B------:R0:W5:Y:S01]  /*104c0*/  LDL.LU R2, [R1+0x68] ;  /* 0x0000680001027983 */ /* 0x0001620000300800 */
[----:B------:R-:W-:Y:S02]  /*104d0*/  WARPGROUP.DEPBAR.LE gsb0, 0x0 ;  /* 0x00008000000079c5 */ /* 0x000fe40000010000 */
[----:B------:R-:W-:-:S09]  /*104e0*/  WARPGROUP.ARRIVE ;  /* 0x00000000000079c5 */ /* 0x000fd20000000000 */
[----:B------:R-:W-:Y:S01]  /*104f0*/  HGMMA.64x128x16.F32 R24, gdesc[UR16], R24, gsb0 ;  /* 0x01e00000101879f0 */ /* 0x000fe20008000818 */
[----:B------:R-:W-:Y:S02]  /*10500*/  R2UR UR24, R14 ;  /* 0x000000000e1872ca */ /* 0x000fe400000e0000 */
[----:B------:R-:W-:Y:S01]  /*10510*/  R2UR UR25, R15 ;  /* 0x000000000f1972ca */ /* 0x000fe200000e0000 */
[----:B------:R-:W-:Y:S02]  /*10520*/  WARPGROUP.DEPBAR.LE gsb0, 0x0 ;  /* 0x00008000000079c5 */ /* 0x000fe40000010000 */
[----:B------:R-:W-:Y:S01]  /*10530*/  WARPGROUP.ARRIVE ;  /* 0x00000000000079c5 */ /* 0x000fe20000000000 */
[----:B--2---:R-:W-:Y:S02]  /*10540*/  R2UR UR20, R12 ;  /* 0x000000000c1472ca */ /* 0x004fe400000e0000 */
[----:B------:R-:W-:-:S13]  /*10550*/  R2UR UR21, R13 ;  /* 0x000000000d1572ca */ /* 0x000fda00000e0000 */
        /* <DEDUP_REMOVED lines=8> */
.L_x_14544:
[----:B------:R-:W-:Y:S01]  /*105e0*/  SHF.L.U32 R0, R10, 0x1f, RZ ;  /* 0x0000001f0a007819 */ /* 0x000fe200000006ff */
[----:B-----5:R-:W-:-:S04]  /*105f0*/  IMAD R3, R21, 0x8, R2 ;  /* 0x0000000815037824 */ /* 0x020fc800078e0202 */
[----:B------:R0:W1:Y:S01]  /*10600*/  SYNCS.PHASECHK.TRANS64.TRYWAIT P1, [R3+URZ+0x16850], R0 ;  /* 0x01685000030075a7 */ /* 0x000062000802017f */
[----:B------:R-:W-:Y:S05]  /*10610*/  @!P0 BRA `(.L_x_14545) ;  /* 0x0000000000048947 */ /* 0x000fea0003800000 */
[----:B------:R-:W-:Y:S01]  /*10620*/  BPT.TRAP 0x1 ;  /* 0x000000040000795c */ /* 0x000fe20000300000 */
.L_x_14545:
[----:B-1----:R-:W-:Y:S05]  /*10630*/  @P1 BRA `(.L_x_14543) ;  /* 0x0000000000081947 */ /* 0x002fea0003800000 */
[----:B------:R-:W1:Y:S02]  /*10640*/  SYNCS.PHASECHK.TRANS64.TRYWAIT P1, [R3+URZ+0x16850], R0 ;  /* 0x01685000030075a7 */ /* 0x000e64000802017f */
[----:B-1----:R-:W-:Y:S05]  /*10650*/  @!P1 BRA `(.L_x_14546) ;  /* 0x0000010c001c9947 */ /* 0x002fea0003800000 */
.L_x_14543:
[----:B01---5:R-:W-:Y:S01]  /*10660*/  VIADD R0, R2, 0x400 ;  /* 0x0000040002007836 */ /* 0x023fe20000000000 */
        /* <DEDUP_REMOVED lines=8> */
[----:B------:R-:W-:Y:S02]  /*106f0*/  IMAD R10, R21, 0x400, R0 ;  /* 0x00000400150a7824 */ /* 0x000fe400078e0200 */
[----:B------:R-:W0:Y:S02]  /*10700*/  S2R R0, SR_TID.X ;  /* 0x0000000000007919 */ /* 0x000e240000002100 */
        /* <DEDUP_REMOVED lines=57> */
.L_x_14547:
[----:B0-----:R-:W-:Y:S01]  /*10aa0*/  IMAD R0, R22, 0x8, R2 ;  /* 0x0000000816007824 */ /* 0x001fe200078e0202 */
[----:B------:R-:W-:Y:S01]  /*10ab0*/  FMNMX.FTZ R10, R24, R7, !PT ;  /* 0x00000007180a7209 */ /* 0x000fe20007810000 */
[----:B------:R-:W-:Y:S01]  /*10ac0*/  IMAD.U32 R3, RZ, RZ, UR38 ;  /* 0x00000026ff037e24 */ /* 0x000fe2000f8e00ff */
[----:B------:R-:W-:Y:S01]  /*10ad0*/  UMOV UR30, UR8 ;  /* 0x00000008001e7c82 */ /* 0x000fe20008000000 */
[----:B------:R-:W-:-:S05]  /*10ae0*/  VIADD R0, R0, 0x16840 ;  /* 0x0001684000007836 */ /* 0x000fca0000000000 */
[----:B------:R-:W-:Y:S02]  /*10af0*/  PRMT R0, R3, 0x654, R0 ;  /* 0x0000065403007816 */ /* 0x000fe40000000000 */
[----:B------:R-:W-:Y:S02]  /*10b00*/  FMNMX.FTZ R3, R25, R10, !PT ;  /* 0x0000000a19037209 */ /* 0x000fe40007810000 */
[----:B------:R0:W-:Y:S02]  /*10b10*/  SYNCS.ARRIVE.TRANS64.RED.A1T0 RZ, [R0+URZ], RZ ;  /* 0x000000ff00ff79a7 */ /* 0x0001e4000810043f */
[----:B------:R-:W-:-:S04]  /*10b20*/  FMNMX.FTZ R10, R28, R3, !PT ;  /* 0x000000031c0a7209 */ /* 0x000fc80007810000 */
[----:B------:R-:W-:Y:S02]  /*10b30*/  FMNMX.FTZ R3, R29, R10, !PT ;  /* 0x0000000a1d037209 */ /* 0x000fe40007810000 */
        /* <DEDUP_REMOVED lines=57> */
[----:B------:R-:W0:Y:S01]  /*10ed0*/  SHFL.BFLY PT, R3, R10, 0x2, 0x1f ;  /* 0x0c401f000a037f89 */ /* 0x000e2200000e0000 */
[----:B------:R-:W-:-:S04]  /*10ee0*/  FMNMX.FTZ R11, R83, R0, !PT ;  /* 0x00000000530b7209 */ /* 0x000fc80007810000 */
[----:B------:R-:W-:Y:S02]  /*10ef0*/  FMNMX.FTZ R0, R86, R11, !PT ;  /* 0x0000000b56007209 */ /* 0x000fe40007810000 */
[----:B0-----:R-:W-:-:S05]  /*10f00*/  FMNMX.FTZ R12, R10, R3, !PT ;  /* 0x000000030a0c7209 */ /* 0x001fca0007810000 */
[----:B------:R-:W0:Y:S02]  /*10f10*/  SHFL.BFLY PT, R3, R12, 0x1, 0x1f ;  /* 0x0c201f000c037f89 */ /* 0x000e2400000e0000 */
[----:B0-----:R-:W-:Y:S02]  /*10f20*/  FMNMX.FTZ R3, R12, R3, !PT ;  /* 0x000000030c037209 */ /* 0x001fe40007810000 */
[----:B------:R-:W-:-:S03]  /*10f30*/  FMNMX.FTZ R12, R87, R0, !PT ;  /* 0x00000000570c7209 */ /* 0x000fc60007810000 */
[----:B------:R-:W-:Y:S02]  /*10f40*/  FADD.FTZ R7, -R3, R7 ;  /* 0x0000000703077221 */ /* 0x000fe40000010100 */
[----:B------:R-:W0:Y:S02]  /*10f50*/  SHFL.BFLY PT, R11, R12, 0x2, 0x1f ;  /* 0x0c401f000c0b7f89 */ /* 0x000e2400000e0000 */
[----:B------:R-:W-:-:S06]  /*10f60*/  FMUL.FTZ R7, R7, UR30 ;  /* 0x0000001e07077c20 */ /* 0x000fcc0008410000 */
[----:B------:R-:W-:Y:S01]  /*10f70*/  MUFU.EX2 R7, R7 ;  /* 0x0000000700077308 */ /* 0x000fe20000000800 */
        /* <DEDUP_REMOVED lines=26> */
[----:B0-----:R-:W-:Y:S01]  /*11120*/  FMNMX.FTZ R0, R13, R0, !PT ;  /* 0x000000000d007209 */ /* 0x001fe20007810000 */
[----:B-1----:R-:W-:Y:S01]  /*11130*/  FFMA.FTZ R6, R7, R6, R24 ;  /* 0x0000000607067223 */ /* 0x002fe20000010018 */
[--C-:B------:R-:W-:Y:S01]  /*11140*/  FFMA.FTZ R64, R64, UR30, -R11.reuse ;  /* 0x0000001e40407c23 */ /* 0x100fe2000801080b */
[--C-:B------:R-:W-:Y:S01]  /*11150*/  FFMA.FTZ R65, R65, UR30, -R11.reuse ;  /* 0x0000001e41417c23 */ /* 0x100fe2000801080b */
[--C-:B------:R-:W-:Y:S01]  /*11160*/  FFMA.FTZ R68, R68, UR30, -R11.reuse ;  /* 0x0000001e44447c23 */ /* 0x100fe2000801080b */
[C---:B------:R-:W-:Y:S01]  /*11170*/  FADD.FTZ R10, -R0.reuse, R20 ;  /* 0x00000014000a7221 */ /* 0x040fe20000010100 */
[----:B------:R-:W-:Y:S01]  /*11180*/  FMUL.FTZ R12, R0, UR30 ;  /* 0x0000001e000c7c20 */ /* 0x000fe20008410000 */
[----:B------:R-:W-:Y:S01]  /*11190*/  MUFU.EX2 R29, R29 ;  /* 0x0000001d001d7308 */ /* 0x000fe20000000800 */
        /* <DEDUP_REMOVED lines=37> */
[----:B------:R-:W-:Y:S01]  /*113f0*/  FFMA.FTZ R123, R87, UR30, -R12 ;  /* 0x0000001e577b7c23 */ /* 0x000fe2000801080c */
[----:B0-----:R-:W-:Y:S01]  /*11400*/  FFMA.FTZ R12, R10, R5, R26 ;  /* 0x000000050a0c7223 */ /* 0x001fe2000001001a */
[----:B------:R-:W0:Y:S01]  /*11410*/  MUFU.EX2 R31, R31 ;  /* 0x0000001f001f7308 */ /* 0x000e220000000800 */
[----:B------:R-:W-:Y:S01]  /*11420*/  FADD.FTZ R5, R25, R6 ;  /* 0x0000000619057221 */ /* 0x000fe20000010000 */
[--C-:B------:R-:W-:Y:S01]  /*11430*/  FFMA.FTZ R72, R72, UR30, -R11.reuse ;  /* 0x0000001e48487c23 */ /* 0x100fe2000801080b */
[----:B-1----:R-:W-:Y:S01]  /*11440*/  FADD.FTZ R13, R27, R12 ;  /* 0x0000000c1b0d7221 */ /* 0x002fe20000010000 */
[----:B------:R-:W-:Y:S01]  /*11450*/  FFMA.FTZ R73, R73, UR30, -R11 ;  /* 0x0000001e49497c23 */ /* 0x000fe2000801080b */
[----:B------:R-:W-:Y:S01]  /*11460*/  FADD.FTZ R6, R28, R5 ;  /* 0x000000051c067221 */ /* 0x000fe20000010000 */
[--C-:B------:R-:W-:Y:S01]  /*11470*/  FFMA.FTZ R76, R76, UR30, -R11.reuse ;  /* 0x0000001e4c4c7c23 */ /* 0x100fe2000801080b */
[----:B------:R-:W-:Y:S01]  /*11480*/  FFMA.FTZ R77, R77, UR30, -R11 ;  /* 0x0000001e4d4d7c23 */ /* 0x000fe2000801080b */
[----:B------:R-:W1:Y:S01]  /*11490*/  MUFU.EX2 R32, R32 ;  /* 0x0000002000207308 */ /* 0x000e620000000800 */
[----:B--2---:R-:W-:Y:S01]  /*114a0*/  FADD.FTZ R12, R30, R13 ;  /* 0x0000000d1e0c7221 */ /* 0x004fe20000010000 */
[----:B------:R-:W-:Y:S01]  /*114b0*/  FADD.FTZ R5, R29, R6 ;  /* 0x000000061d057221 */ /* 0x000fe20000010000 */
[--C-:B------:R-:W-:Y:S01]  /*114c0*/  FFMA.FTZ R80, R80, UR30, -R11.reuse ;  /* 0x0000001e50507c23 */ /* 0x100fe2000801080b */
[--C-:B------:R-:W-:Y:S01]  /*114d0*/  FFMA.FTZ R81, R81, UR30, -R11.reuse ;  /* 0x0000001e51517c23 */ /* 0x100fe2000801080b */
[--C-:B------:R-:W-:Y:S01]  /*114e0*/  FFMA.FTZ R84, R84, UR30, -R11.reuse ;  /* 0x0000001e54547c23 */ /* 0x100fe2000801080b */
[----:B------:R-:W-:-:S02]  /*114f0*/  FFMA.FTZ R11, R85, UR30, -R11 ;  /* 0x0000001e550b7c23 */ /* 0x000fc4000801080b */
        /* <DEDUP_REMOVED lines=114> */
.L_x_14548:
        /* <DEDUP_REMOVED lines=73> */
[C---:B--2---:R-:W-:Y:S01]  /*120b0*/  ISETP.GT.AND P1, PT, R4.reuse, R20, PT ;  /* 0x000000140400720c */ /* 0x044fe20003f24270 */
[----:B------:R-:W-:Y:S02]  /*120c0*/  VIADD R4, R4, 0xffffffff ;  /* 0xffffffff04047836 */ /* 0x000fe40000000000 */
[----:B------:R-:W-:-:S10]  /*120d0*/  IMAD.MOV.U32 R20, RZ, RZ, R0 ;  /* 0x000000ffff147224 */ /* 0x000fd400078e0000 */
[----:B0-----:R-:W-:Y:S05]  /*120e0*/  @P1 BRA `(.L_x_14549) ;  /* 0xffffffe000181947 */ /* 0x001fea000383ffff */
.L_x_14537:
[----:B------:R-:W2:Y:S02]  /*120f0*/  LDL R7, [R1+0x3c] ;  /* 0x00003c0001077983 */ /* 0x000ea40000100800 */
[----:B--2---:R-:W-:-:S13]  /*12100*/  ISETP.GE.AND P1, PT, R4, R7, PT ;  /* 0x000000070400720c */ /* 0x004fda0003f26270 */
[----:B------:R-:W-:Y:S05]  /*12110*/  @!P1 BRA `(.L_x_14550) ;  /* 0x00000030001c9947 */ /* 0x000fea0003800000 */
[----:B------:R-:W-:Y:S02]  /*12120*/  IMAD.MOV.U32 R7, RZ, RZ, R0 ;  /* 0x000000ffff077224 */ /* 0x000fe400078e0000 */
[----:B------:R-:W-:Y:S02]  /*12130*/  IMAD.MOV.U32 R20, RZ, RZ, R3 ;  /* 0x000000ffff147224 */ /* 0x000fe400078e0003 */
[----:B------:R-:W-:Y:S02]  /*12140*/  IMAD.MOV.U32 R10, RZ, RZ, R154 ;  /* 0x000000ffff0a7224 */ /* 0x000fe400078e009a */
[----:B------:R-:W-:-:S07]  /*12150*/  IMAD.MOV.U32 R21, RZ, RZ, R22 ;  /* 0x000000ffff157224 */ /* 0x000fce00078e0016 */
.L_x_14570:
        /* <DEDUP_REMOVED lines=9> */
.L_x_14552:
        /* <DEDUP_REMOVED lines=8> */
.L_x_14553:
[----:B------:R-:W-:Y:S04]  /*12270*/  BSSY B0, `(.L_x_14551) ;  /* 0x0000004000007945 */ /* 0x000fe80003800000 */
[----:B-1----:R-:W-:Y:S05]  /*12280*/  @P2 BRA `(.L_x_14554) ;  /* 0x0000000000082947 */ /* 0x002fea0003800000 */
[----:B------:R-:W1:Y:S02]  /*12290*/  SYNCS.PHASECHK.TRANS64.TRYWAIT P2, [R3+URZ+0x16830], R0 ;  /* 0x01683000030075a7 */ /* 0x000e64000804017f */
[----:B-1----:R-:W-:Y:S05]  /*122a0*/  @!P2 BRA `(.L_x_14555) ;  /* 0x000000f0001ca947 */ /* 0x002fea0003800000 */
.L_x_14554:
[----:B------:R-:W-:Y:S05]  /*122b0*/  BSYNC B0 ;  /* 0x0000000000007941 */ /* 0x000fea0003800000 */
.L_x_14551:
        /* <DEDUP_REMOVED lines=51> */
.L_x_14557:
[----:B------:R-:W-:Y:S01]  /*125f0*/  SHF.L.U32 R0, R10, 0x1f, RZ ;  /* 0x0000001f0a007819 */ /* 0x000fe200000006ff */
[----:B-----5:R-:W-:-:S04]  /*12600*/  IMAD R3, R21, 0x8, R2 ;  /* 0x0000000815037824 */ /* 0x020fc800078e0202 */
[----:B------:R0:W1:Y:S01]  /*12610*/  SYNCS.PHASECHK.TRANS64.TRYWAIT P1, [R3+URZ+0x16850], R0 ;  /* 0x01685000030075a7 */ /* 0x000062000802017f */
[----:B------:R-:W-:Y:S05]  /*12620*/  @!P0 BRA `(.L_x_14558) ;  /* 0x0000000000048947 */ /* 0x000fea0003800000 */
[----:B------:R-:W-:Y:S01]  /*12630*/  BPT.TRAP 0x1 ;  /* 0x000000040000795c */ /* 0x000fe20000300000 */
.L_x_14558:
[----:B-1----:R-:W-:Y:S05]  /*12640*/  @P1 BRA `(.L_x_14556) ;  /* 0x0000000000081947 */ /* 0x002fea0003800000 */
[----:B------:R-:W1:Y:S02]  /*12650*/  SYNCS.PHASECHK.TRANS64.TRYWAIT P1, [R3+URZ+0x16850], R0 ;  /* 0x01685000030075a7 */ /* 0x000e64000802017f */
[----:B-1----:R-:W-:Y:S05]  /*12660*/  @!P1 BRA `(.L_x_14559) ;  /* 0x000000ec00409947 */ /* 0x002fea0003800000 */
.L_x_14556:
        /* <DEDUP_REMOVED lines=34> */
[----:B------:R-:W-:Y:S02]  /*12890*/  R2UR UR15, R13 ;  /* 0x000000000d0f72ca */ /* 0x000fe400000e0000 */
[----:B------:R-:W-:Y:S01]  /*128a0*/  MOV R13, 0x40000040 ;  /* 0x40000040000d7802 */ /* 0x000fe20000000f00 */
        /* <DEDUP_REMOVED lines=32> */
.L_x_14560:
[----:B------:R-:W2:Y:S01]  /*12ab0*/  LDL R11, [R1+0x14] ;  /* 0x00001400010b7983 */ /* 0x000ea20000100800 */
[----:B------:R-:W1:Y:S03]  /*12ac0*/  @P4 LDC R10, c[0x0][0x44c] ;  /* 0x00011300ff0a4b82 */ /* 0x000e660000000800 */
[----:B------:R-:W2:Y:S04]  /*12ad0*/  LDL R3, [R1+0x34] ;  /* 0x0000340001037983 */ /* 0x000ea80000100800 */
[----:B------:R-:W3:Y:S01]  /*12ae0*/  LDL R124, [R1] ;  /* 0x00000000017c7983 */ /* 0x000ee20000100800 */
[----:B0-----:R-:W0:Y:S01]  /*12af0*/  @P4 LDC R0, c[0x0][0x450] ;  /* 0x00011400ff004b82 */ /* 0x001e220000000800 */
[----:B------:R-:W-:Y:S01]  /*12b00*/  ULOP3.LUT UR12, URZ, UR11, URZ, 0x33, !UPT ;  /* 0x0000000b3f0c7292 */ /* 0x000fe2000f8e333f */
[----:B--2---:R-:W-:-:S04]  /*12b10*/  IMAD.IADD R13, R3, 0x1, R11 ;  /* 0x00000001030d7824 */ /* 0x004fc800078e020b */
[----:B-1----:R-:W-:-:S05]  /*12b20*/  @P4 IMAD.HI.U32 R3, R13, R10, RZ ;  /* 0x0000000a0d034227 */ /* 0x002fca00078e00ff */
[----:B0-----:R-:W-:Y:S01]  /*12b30*/  @P4 SHF.R.U32.HI R13, RZ, R0, R3 ;  /* 0x00000000ff0d4219 */ /* 0x001fe20000011603 */
        /* <DEDUP_REMOVED lines=26> */
.L_x_14563:
[----:B------:R-:W-:-:S05]  /*12ce0*/  IMAD.U32 R123, RZ, RZ, UR4 ;  /* 0x00000004ff7b7e24 */ /* 0x000fca000f8e00ff */
[----:B------:R-:W-:-:S13]  /*12cf0*/  ISETP.NE.AND P1, PT, R123, 0x1, PT ;  /* 0x000000017b00780c */ /* 0x000fda0003f25270 */
[----:B------:R-:W0:Y:S02]  /*12d00*/  @P1 LDC.64 R120, c[0x0][0x9e8] ;  /* 0x00027a00ff781b82 */ /* 0x000e240000000a00 */
[----:B0-----:R-:W-:-:S05]  /*12d10*/  @P1 IMAD.HI.U32 R120, R122, R120, RZ ;  /* 0x000000787a781227 */ /* 0x001fca00078e00ff */
[----:B------:R-:W-:-:S07]  /*12d20*/  @P1 SHF.R.U32.HI R122, RZ, R121, R120 ;  /* 0x00000079ff7a1219 */ /* 0x000fce0000011678 */
.L_x_14564:
[----:B------:R-:W-:Y:S05]  /*12d30*/  BSYNC B0 ;  /* 0x0000000000007941 */ /* 0x000fea0003800000 */
.L_x_14562:
[----:B------:R-:W-:-:S04]  /*12d40*/  IMAD R122, R122, R123, -R0 ;  /* 0x0000007b7a7a7224 */ /* 0x000fc800078e0a00 */
[----:B------:R-:W-:-:S05]  /*12d50*/  IMAD.IADD R122, R122, 0x1, -R155 ;  /* 0x000000017a7a7824 */ /* 0x000fca00078e0a9b */
[----:B------:R-:W-:Y:S02]  /*12d60*/  VIMNMX R3, R3, R122, !PT ;  /* 0x0000007a03037248 */ /* 0x000fe40007fe0100 */
[----:B------:R-:W-:-:S07]  /*12d70*/  VIADDMNMX R10, R122, R123, R10, PT ;  /* 0x0000007b7a0a7246 */ /* 0x000fce000380010a */
.L_x_14561:
        /* <DEDUP_REMOVED lines=113> */
.L_x_14567:
[----:B------:R-:W-:-:S05]  /*13490*/  IMAD.U32 R120, RZ, RZ, UR4 ;  /* 0x00000004ff787e24 */ /* 0x000fca000f8e00ff */
[----:B------:R-:W-:-:S13]  /*134a0*/  ISETP.NE.AND P2, PT, R120, 0x1, PT ;  /* 0x000000017800780c */ /* 0x000fda0003f45270 */
[----:B------:R-:W0:Y:S02]  /*134b0*/  @P2 LDC.64 R10, c[0x0][0x9e8] ;  /* 0x00027a00ff0a2b82 */ /* 0x000e240000000a00 */
[----:B0-----:R-:W-:-:S05]  /*134c0*/  @P2 IMAD.HI.U32 R10, R13, R10, RZ ;  /* 0x0000000a0d0a2227 */ /* 0x001fca00078e00ff */
[----:B------:R-:W-:-:S07]  /*134d0*/  @P2 SHF.R.U32.HI R13, RZ, R11, R10 ;  /* 0x0000000bff0d2219 */ /* 0x000fce000001160a */
.L_x_14568:
[----:B------:R-:W-:Y:S05]  /*134e0*/  BSYNC B0 ;  /* 0x0000000000007941 */ /* 0x000fea0003800000 */
.L_x_14566:
[----:B------:R-:W-:-:S04]  /*134f0*/  IMAD R0, R13, R120, -R0 ;  /* 0x000000780d007224 */ /* 0x000fc800078e0a00 */
[----:B------:R-:W-:-:S05]  /*13500*/  IMAD.IADD R11, R0, 0x1, -R155 ;  /* 0x00000001000b7824 */ /* 0x000fca00078e0a9b */
[----:B------:R-:W-:Y:S02]  /*13510*/  VIADDMNMX R12, R11, R120, R12, PT ;  /* 0x000000780b0c7246 */ /* 0x000fe4000380010c */
[----:B------:R-:W-:-:S07]  /*13520*/  VIMNMX R3, R3, R11, !PT ;  /* 0x0000000b03037248 */ /* 0x000fce0007fe0100 */
.L_x_14565:
[C---:B------:R-:W-:Y:S01]  /*13530*/  ISETP.GT.AND P2, PT, R3.reuse, 0x1, P1 ;  /* 0x000000010300780c */ /* 0x040fe20000f44270 */
[----:B------:R-:W-:Y:S01]  /*13540*/  UMOV UR30, UR6 ;  /* 0x00000006001e7c82 */ /* 0x000fe20008000000 */
[----:B------:R-:W-:Y:S02]  /*13550*/  FMNMX.FTZ R0, R24, R20, !PT ;  /* 0x0000001418007209 */ /* 0x000fe40007810000 */
[----:B------:R-:W-:Y:S02]  /*13560*/  ISETP.LT.OR P3, PT, R12, 0x2, P2 ;  /* 0x000000020c00780c */ /* 0x000fe40001761670 */
        /* <DEDUP_REMOVED lines=66> */
[----:B------:R-:W-:Y:S02]  /*13990*/  FMNMX.FTZ R0, R60, R11, !PT ;  /* 0x0000000b3c007209 */ /* 0x000fe40007810000 */
        /* <DEDUP_REMOVED lines=42> */
[----:B------:R-:W-:Y:S02]  /*13c40*/  ISETP.GT.AND P3, PT, R3, RZ, P1 ;  /* 0x000000ff0300720c */ /* 0x000fe40000f64270 */
[----:B------:R-:W-:-:S02]  /*13c50*/  FMNMX.FTZ R10, R84, R11, !PT ;  /* 0x0000000b540a7209 */ /* 0x000fc40007810000 */
[C---:B------:R-:W-:Y:S02]  /*13c60*/  ISETP.LT.OR P2, PT, R12.reuse, 0x71, P2 ;  /* 0x000000710c00780c */ /* 0x040fe40001741670 */
[----:B------:R-:W-:Y:S02]  /*13c70*/  ISETP.LT.OR P3, PT, R12, 0x1, P3 ;  /* 0x000000010c00780c */ /* 0x000fe40001f61670 */
[----:B------:R-:W-:Y:S02]  /*13c80*/  FMNMX.FTZ R10, R85, R10, !PT ;  /* 0x0000000a550a7209 */ /* 0x000fe40007810000 */
[----:B------:R-:W-:Y:S02]  /*13c90*/  FSEL R82, R82, -INF , !P2 ;  /* 0xff80000052527808 */ /* 0x000fe40005000000 */
[----:B------:R-:W-:Y:S02]  /*13ca0*/  FSEL R26, R26, -INF , !P3 ;  /* 0xff8000001a1a7808 */ /* 0x000fe40005800000 */
[----:B------:R-:W-:-:S02]  /*13cb0*/  ISETP.GT.AND P2, PT, R3, 0x71, P1 ;  /* 0x000000710300780c */ /* 0x000fc40000f44270 */
[C---:B------:R-:W-:Y:S02]  /*13cc0*/  ISETP.GT.AND P3, PT, R3.reuse, 0x78, P1 ;  /* 0x000000780300780c */ /* 0x040fe40000f64270 */
[----:B------:R-:W-:Y:S02]  /*13cd0*/  ISETP.GT.AND P1, PT, R3, 0x79, P1 ;  /* 0x000000790300780c */ /* 0x000fe40000f24270 */
[----:B------:R-:W0:Y:S01]  /*13ce0*/  SHFL.BFLY PT, R3, R10, 0x2, 0x1f ;  /* 0x0c401f000a037f89 */ /* 0x000e2200000e0000 */
[----:B------:R-:W-:Y:S02]  /*13cf0*/  FMNMX.FTZ R120, R26, R7, !PT ;  /* 0x000000071a787209 */ /* 0x000fe40007810000 */
[C---:B------:R-:W-:Y:S02]  /*13d00*/  ISETP.LT.OR P2, PT, R12.reuse, 0x72, P2 ;  /* 0x000000720c00780c */ /* 0x040fe40001741670 */
[----:B------:R-:W-:Y:S02]  /*13d10*/  ISETP.LT.OR P3, PT, R12, 0x79, P3 ;  /* 0x000000790c00780c */ /* 0x000fe40001f61670 */
[----:B------:R-:W-:-:S02]  /*13d20*/  FSEL R83, R83, -INF , !P2 ;  /* 0xff80000053537808 */ /* 0x000fc40005000000 */
[----:B------:R-:W-:Y:S02]  /*13d30*/  ISETP.LT.OR P1, PT, R12, 0x7a, P1 ;  /* 0x0000007a0c00780c */ /* 0x000fe40000f21670 */
[----:B------:R-:W-:Y:S02]  /*13d40*/  FSEL R86, R86, -INF , !P3 ;  /* 0xff80000056567808 */ /* 0x000fe40005800000 */
[----:B------:R-:W-:Y:S02]  /*13d50*/  FSEL R87, R87, -INF , !P1 ;  /* 0xff80000057577808 */ /* 0x000fe40004800000 */
        /* <DEDUP_REMOVED lines=21> */
[----:B------:R-:W0:Y:S02]  /*13eb0*/  SHFL.BFLY PT, R3, R0, 0x1, 0x1f ;  /* 0x0c201f0000037f89 */ /* 0x000e2400000e0000 */
[----:B------:R-:W-:-:S04]  /*13ec0*/  FMNMX.FTZ R11, R67, R10, !PT ;  /* 0x0000000a430b7209 */ /* 0x000fc80007810000 */
[----:B------:R-:W-:-:S04]  /*13ed0*/  FMNMX.FTZ R10, R70, R11, !PT ;  /* 0x0000000b460a7209 */ /* 0x000fc80007810000 */
[----:B------:R-:W-:-:S04]  /*13ee0*/  FMNMX.FTZ R11, R71, R10, !PT ;  /* 0x0000000a470b7209 */ /* 0x000fc80007810000 */
[----:B------:R-:W-:-:S04]  /*13ef0*/  FMNMX.FTZ R10, R74, R11, !PT ;  /* 0x0000000b4a0a7209 */ /* 0x000fc80007810000 */
[----:B------:R-:W-:-:S04]  /*13f00*/  FMNMX.FTZ R11, R75, R10, !PT ;  /* 0x0000000a4b0b7209 */ /* 0x000fc80007810000 */
[----:B------:R-:W-:Y:S02]  /*13f10*/  FMNMX.FTZ R10, R78, R11, !PT ;  /* 0x0000000b4e0a7209 */ /* 0x000fe40007810000 */
[----:B0-----:R-:W-:Y:S02]  /*13f20*/  FMNMX.FTZ R3, R0, R3, !PT ;  /* 0x0000000300037209 */ /* 0x001fe40007810000 */
[----:B------:R-:W-:Y:S02]  /*13f30*/  FMNMX.FTZ R11, R79, R10, !PT ;  /* 0x0000000a4f0b7209 */ /* 0x000fe40007810000 */
[C---:B------:R-:W-:Y:S01]  /*13f40*/  FSETP.NEU.FTZ.AND P2, PT, R3.reuse, -INF , PT ;  /* 0xff8000000300780b */ /* 0x040fe20003f5d000 */
[----:B------:R-:W-:Y:S01]  /*13f50*/  FMUL.FTZ R0, R3, UR30 ;  /* 0x0000001e03007c20 */ /* 0x000fe20008410000 */
[----:B------:R-:W-:-:S04]  /*13f60*/  FMNMX.FTZ R10, R82, R11, !PT ;  /* 0x0000000b520a7209 */ /* 0x000fc80007810000 */
[----:B------:R-:W-:Y:S02]  /*13f70*/  FMNMX.FTZ R11, R83, R10, !PT ;  /* 0x0000000a530b7209 */ /* 0x000fe40007810000 */
[----:B------:R-:W-:Y:S02]  /*13f80*/  FSEL R0, R0, RZ, P2 ;  /* 0x000000ff00007208 */ /* 0x000fe40001000000 */
[----:B------:R-:W-:Y:S02]  /*13f90*/  FMNMX.FTZ R10, R86, R11, !PT ;  /* 0x0000000b560a7209 */ /* 0x000fe40007810000 */
[----:B------:R-:W-:Y:S01]  /*13fa0*/  FSEL R11, R3, RZ, P2 ;  /* 0x000000ff030b7208 */ /* 0x000fe20001000000 */
        /* <DEDUP_REMOVED lines=33> */
[----:B------:R-:W-:Y:S01]  /*141c0*/  FADD.FTZ R10, -R11, R20 ;  /* 0x000000140b0a7221 */ /* 0x000fe20000010100 */
[----:B------:R-:W-:Y:S03]  /*141d0*/  MUFU.EX2 R24, R24 ;  /* 0x0000001800187308 */ /* 0x000fe60000000800 */
[----:B------:R-:W0:Y:S05]  /*141e0*/  SHFL.BFLY PT, R11, R0, 0x2, 0x1f ;  /* 0x0c401f00000b7f89 */ /* 0x000e2a00000e0000 */
        /* <DEDUP_REMOVED lines=15> */
[----:B------:R-:W-:Y:S01]  /*142e0*/  FADD.FTZ R122, -R122, R7 ;  /* 0x000000077a7a7221 */ /* 0x000fe20000010100 */
[----:B------:R-:W-:-:S03]  /*142f0*/  FMUL.FTZ R7, R10, UR30 ;  /* 0x0000001e0a077c20 */ /* 0x000fc60008410000 */
[--C-:B------:R-:W-:Y:S01]  /*14300*/  FFMA.FTZ R149, R26, UR30, -R121.reuse ;  /* 0x0000001e1a957c23 */ /* 0x100fe20008010879 */
[--C-:B------:R-:W-:Y:S01]  /*14310*/  FFMA.FTZ R120, R27, UR30, -R121.reuse ;  /* 0x0000001e1b787c23 */ /* 0x100fe20008010879 */
        /* <DEDUP_REMOVED lines=40> */
[--C-:B------:R-:W-:Y:S01]  /*145a0*/  FFMA.FTZ R123, R86, UR30, -R121.reuse ;  /* 0x0000001e567b7c23 */ /* 0x100fe20008010879 */
[----:B------:R-:W-:-:S02]  /*145b0*/  FFMA.FTZ R31, R87, UR30, -R121 ;  /* 0x0000001e571f7c23 */ /* 0x000fc40008010879 */
        /* <DEDUP_REMOVED lines=112> */
.L_x_14569:
[----:B------:R-:W2:Y:S01]  /*14cc0*/  LDL R47, [R1+0x3c] ;  /* 0x00003c00012f7983 */ /* 0x000ea20000100800 */
[----:B------:R-:W-:Y:S01]  /*14cd0*/  IMAD R21, R21, 0x8, R2 ;  /* 0x0000000815157824 */ /* 0x000fe200078e0202 */
[----:B------:R-:W-:Y:S01]  /*14ce0*/  F2FP.F16.F32.PACK_AB R149, R120, R149 ;  /* 0x000000957895723e */ /* 0x000fe200000000ff */
[----:B------:R-:W-:Y:S01]  /*14cf0*/  IMAD.U32 R50, RZ, RZ, UR38 ;  /* 0x00000026ff327e24 */ /* 0x000fe2000f8e00ff */
[----:B------:R-:W-:Y:S01]  /*14d00*/  F2FP.F16.F32.PACK_AB R141, R20, R141 ;  /* 0x0000008d148d723e */ /* 0x000fe200000000ff */
        /* <DEDUP_REMOVED lines=41> */
[----:B------:R-:W-:Y:S01]  /*14fa0*/  F2FP.F16.F32.PACK_AB R144, R33, R32 ;  /* 0x000000202190723e */ /* 0x000fe200000000ff */
[----:B0-----:R-:W-:Y:S01]  /*14fb0*/  IMAD.MOV.U32 R21, RZ, RZ, R22 ;  /* 0x000000ffff157224 */ /* 0x001fe200078e0016 */
        /* <DEDUP_REMOVED lines=26> */
[C---:B--2---:R-:W-:Y:S01]  /*15160*/  ISETP.GT.AND P1, PT, R4.reuse, R47, PT ;  /* 0x0000002f0400720c */ /* 0x044fe20003f24270 */
[----:B------:R-:W-:-:S12]  /*15170*/  VIADD R4, R4, 0xffffffff ;  /* 0xffffffff04047836 */ /* 0x000fd80000000000 */
[----:B------:R-:W-:Y:S05]  /*15180*/  @P1 BRA `(.L_x_14570) ;  /* 0xffffffcc00f41947 */ /* 0x000fea000383ffff */
.L_x_14550:
[----:B------:R-:W-:Y:S05]  /*15190*/  WARPSYNC.ALL ;  /* 0x0000000000007948 */ /* 0x000fea0003800000 */
[----:B------:R-:W-:Y:S06]  /*151a0*/  BAR.ARV 0x8, 0x200 ;  /* 0x0208000000007b1d */ /* 0x000fec0000002000 */
[----:B------:R-:W-:Y:S05]  /*151b0*/  @!P0 BRA `(.L_x_14571) ;  /* 0x0000000000048947 */ /* 0x000fea0003800000 */
[----:B------:R-:W-:Y:S01]  /*151c0*/  BPT.TRAP 0x1 ;  /* 0x000000040000795c */ /* 0x000fe20000300000 */
.L_x_14571:
[----:B------:R-:W-:Y:S01]  /*151d0*/  IMAD R11, R22, 0x8, R2 ;  /* 0x00000008160b7824 */ /* 0x000fe200078e0202 */
[----:B------:R-:W-:-:S04]  /*151e0*/  SHF.L.U32 R4, R154, 0x1f, RZ ;  /* 0x0000001f9a047819 */ /* 0x000fc800000006ff */
[----:B------:R0:W1:Y:S01]  /*151f0*/  SYNCS.PHASECHK.TRANS64.TRYWAIT P1, [R11+URZ+0x16850], R4 ;  /* 0x016850040b0075a7 */ /* 0x000062000802017f */
[----:B------:R-:W-:Y:S05]  /*15200*/  @!P0 BRA `(.L_x_14572) ;  /* 0x0000000000048947 */ /* 0x000fea0003800000 */
[----:B------:R-:W-:Y:S01]  /*15210*/  BPT.TRAP 0x1 ;  /* 0x000000040000795c */ /* 0x000fe20000300000 */
.L_x_14572:
[----:B------:R-:W-:-:S05]  /*15220*/  VIADD R2, R2, 0x400 ;  /* 0x0000040002027836 */ /* 0x000fca0000000000 */
[----:B------:R-:W-:-:S04]  /*15230*/  SHF.R.U32.HI R2, RZ, 0x4, R2 ;  /* 0x00000004ff027819 */ /* 0x000fc80000011602 */
[----:B------:R-:W-:Y:S01]  /*15240*/  LOP3.LUT R9, R2, 0x3fff, RZ, 0xc0, !PT ;  /* 0x00003fff02097812 */ /* 0x000fe200078ec0ff */
[----:B-1----:R-:W-:Y:S06]  /*15250*/  @P1 BRA `(.L_x_14573) ;  /* 0x0000000000081947 */ /* 0x002fec0003800000 */
[----:B------:R-:W1:Y:S02]  /*15260*/  SYNCS.PHASECHK.TRANS64.TRYWAIT P1, [R11+URZ+0x16850], R4 ;  /* 0x016850040b0075a7 */ /* 0x000e64000802017f */
[----:B-1----:R-:W-:Y:S05]  /*15270*/  @!P1 BRA `(.L_x_14574) ;  /* 0x000000c000509947 */ /* 0x002fea0003800000 */
.L_x_14573:
[----:B------:R-:W-:Y:S01]  /*15280*/  IMAD R8, R22, 0x400, R9 ;  /* 0x0000040016087824 */ /* 0x000fe200078e0209 */
[----:B------:R-:W-:Y:S05]  /*15290*/  WARPSYNC.ALL ;  /* 0x0000000000007948 */ /* 0x000fea0003800000 */
[----:B------:R-:W-:Y:S01]  /*152a0*/  IMAD.MOV.U32 R9, RZ, RZ, 0x40000040 ;  /* 0x40000040ff097424 */ /* 0x000fe200078e00ff */
[C---:B------:R-:W-:Y:S01]  /*152b0*/  R2UR UR6, R8.reuse ;  /* 0x00000000080672ca */ /* 0x040fe200000e0000 */
[----:B------:R-:W-:Y:S01]  /*152c0*/  WARPGROUP.ARRIVE ;  /* 0x00000000000079c5 */ /* 0x000fe20000000000 */
[----:B------:R-:W-:Y:S01]  /*152d0*/  VIADD R12, R8, 0x80 ;  /* 0x00000080080c7836 */ /* 0x000fe20000000000 */
[----:B------:R-:W2:Y:S01]  /*152e0*/  SHFL.BFLY PT, R7, R6, 0x2, 0x1f ;  /* 0x0c401f0006077f89 */ /* 0x000ea200000e0000 */
[----:B------:R-:W-:Y:S01]  /*152f0*/  R2UR UR7, R9 ;  /* 0x00000000090772ca */ /* 0x000fe200000e0000 */
[----:B------:R-:W-:-:S02]  /*15300*/  IMAD.MOV.U32 R13, RZ, RZ, 0x40000040 ;  /* 0x40000040ff0d7424 */ /* 0x000fc400078e00ff */
[----:B------:R-:W0:Y:S01]  /*15310*/  SHFL.BFLY PT, R2, R5, 0x2, 0x1f ;  /* 0x0c401f0005027f89 */ /* 0x000e2200000e0000 */
[----:B------:R-:W-:Y:S02]  /*15320*/  IMAD.MOV.U32 R9, RZ, RZ, 0x40000040 ;  /* 0x40000040ff097424 */ /* 0x000fe400078e00ff */
[----:B------:R-:W-:Y:S02]  /*15330*/  IMAD.MOV.U32 R27, RZ, RZ, -0x800000 ;  /* 0xff800000ff1b7424 */ /* 0x000fe400078e00ff */
[----:B------:R-:W-:-:S05]  /*15340*/  IMAD.MOV.U32 R26, RZ, RZ, -0x800000 ;  /* 0xff800000ff1a7424 */ /* 0x000fca00078e00ff */
[----:B------:R-:W-:Y:S01]  /*15350*/  HGMMA.64x64x16.F32 R88, R148, gdesc[UR4].tnspB, R88, gsb0 ;  /* 0x40e0000494587df0 */ /* 0x000fe20008000858 */
[----:B------:R-:W-:Y:S01]  /*15360*/  R2UR UR6, R12 ;  /* 0x000000000c0672ca */ /* 0x000fe200000e0000 */
[----:B------:R-:W-:Y:S01]  /*15370*/  VIADD R12, R8, 0x100 ;  /* 0x00000100080c7836 */ /* 0x000fe20000000000 */
[----:B------:R-:W-:Y:S01]  /*15380*/  R2UR UR7, R13 ;  /* 0x000000000d0772ca */ /* 0x000fe200000e0000 */
[----:B------:R-:W-:Y:S02]  /*15390*/  IMAD.MOV.U32 R13, RZ, RZ, 0x40000040 ;  /* 0x40000040ff0d7424 */ /* 0x000fe400078e00ff */
[----:B--2---:R-:W-:Y:S01]  /*153a0*/  FADD.FTZ R7, R7, R6 ;  /* 0x0000000607077221 */ /* 0x004fe20000010000 */
[----:B------:R-:W-:Y:S02]  /*153b0*/  IMAD.MOV.U32 R6, RZ, RZ, RZ ;  /* 0x000000ffff067224 */ /* 0x000fe400078e00ff */
[----:B01----:R-:W-:Y:S02]  /*153c0*/  FADD.FTZ R4, R2, R5 ;  /* 0x0000000502047221 */ /* 0x003fe40000010000 */
[----:B------:R-:W0:Y:S02]  /*153d0*/  SHFL.BFLY PT, R2, R7, 0x1, 0x1f ;  /* 0x0c201f0007027f89 */ /* 0x000e2400000e0000 */
[----:B0-----:R-:W-:Y:S01]  /*153e0*/  FADD.FTZ R10, R7, R2 ;  /* 0x00000002070a7221 */ /* 0x001fe20000010000 */
[----:B------:R-:W-:-:S04]  /*153f0*/  IMAD.MOV.U32 R2, RZ, RZ, RZ ;  /* 0x000000ffff027224 */ /* 0x000fc800078e00ff */
[----:B------:R-:W-:-:S13]  /*15400*/  FSETP.NE.FTZ.AND P1, PT, R10, RZ, PT ;  /* 0x000000ff0a00720b */ /* 0x000fda0003f35000 */
[----:B------:R-:W0:Y:S08]  /*15410*/  @P1 MUFU.LG2 R5, R10 ;  /* 0x0000000a00051308 */ /* 0x000e300000000c00 */
[----:B------:R-:W-:Y:S01]  /*15420*/  @P1 MUFU.RCP R2, R10 ;  /* 0x0000000a00021308 */ /* 0x000fe20000001000 */
[----:B0-----:R-:W-:Y:S01]  /*15430*/  @P1 FMUL.FTZ R5, R5, 0.69314718246459960938 ;  /* 0x3f31721805051820 */ /* 0x001fe20000410000 */
[----:B------:R-:W-:-:S02]  /*15440*/  WARPGROUP.DEPBAR.LE gsb0, 0x0 ;  /* 0x00008000000079c5 */ /* 0x000fc40000010000 */
[----:B------:R-:W-:-:S06]  /*15450*/  WARPGROUP.ARRIVE ;  /* 0x00000000000079c5 */ /* 0x000fcc0000000000 */
        /* <DEDUP_REMOVED lines=30> */
[----:B------:R-:W-:Y:S01]  /*15640*/  R2UR UR6, R12 ;  /* 0x000000000c0672ca */ /* 0x000fe200000e0000 */
[----:B------:R-:W-:Y:S01]  /*15650*/  IMAD.U32 R12, RZ, RZ, UR30 ;  /* 0x0000001eff0c7e24 */ /* 0x000fe2000f8e00ff */
[----:B------:R-:W-:Y:S01]  /*15660*/  R2UR UR7, R13 ;  /* 0x000000000d0772ca */ /* 0x000fe200000e0000 */
[----:B------:R-:W-:Y:S02]  /*15670*/  WARPGROUP.DEPBAR.LE gsb0, 0x0 ;  /* 0x00008000000079c5 */ /* 0x000fe40000010000 */
[----:B------:R-:W-:-:S10]  /*15680*/  WARPGROUP.ARRIVE ;  /* 0x00000000000079c5 */ /* 0x000fd40000000000 */
[----:B------:R-:W-:Y:S01]  /*15690*/  HGMMA.64x64x16.F32 R88, R124, gdesc[UR4].tnspB, R88, gsb0 ;  /* 0x40e000047c587df0 */ /* 0x000fe20008000858 */
[----:B------:R-:W-:Y:S02]  /*156a0*/  R2UR UR6, R8 ;  /* 0x00000000080672ca */ /* 0x000fe400000e0000 */
[----:B------:R-:W-:Y:S02]  /*156b0*/  R2UR UR7, R9 ;  /* 0x00000000090772ca */ /* 0x000fe400000e0000 */
[----:B------:R-:W0:Y:S02]  /*156c0*/  SHFL.BFLY PT, R9, R4, 0x1, 0x1f ;  /* 0x0c201f0004097f89 */ /* 0x000e2400000e0000 */
[----:B0-----:R-:W-:Y:S01]  /*156d0*/  FADD.FTZ R9, R4, R9 ;  /* 0x0000000904097221 */ /* 0x001fe20000010000 */
[----:B------:R-:W-:-:S04]  /*156e0*/  IMAD.U32 R4, RZ, RZ, UR30 ;  /* 0x0000001eff047e24 */ /* 0x000fc8000f8e00ff */
        /* <DEDUP_REMOVED lines=14> */
.L_x_14575:
        /* <DEDUP_REMOVED lines=43> */
.L_x_14460:
[----:B------:R-:W0:Y:S01]  /*15a80*/  S2R R0, SR_TID.X ;  /* 0x0000000000007919 */ /* 0x000e220000002100 */
[----:B------:R-:W-:Y:S05]  /*15a90*/  WARPSYNC.ALL ;  /* 0x0000000000007948 */ /* 0x000fea0003800000 */
[----:B0----5:R-:W-:-:S05]  /*15aa0*/  VIADD R38, R0, 0xffffff80 ;  /* 0xffffff8000267836 */ /* 0x021fca0000000000 */
[----:B------:R-:W-:-:S04]  /*15ab0*/  SHF.R.S32.HI R48, RZ, 0x1f, R38 ;  /* 0x0000001fff307819 */ /* 0x000fc80000011426 */
[----:B------:R-:W-:-:S04]  /*15ac0*/  LEA.HI R48, R48, R38, RZ, 0x3 ;  /* 0x0000002630307211 */ /* 0x000fc800078f18ff */
[----:B------:R-:W-:-:S05]  /*15ad0*/  LOP3.LUT R48, R48, 0xfffffff8, RZ, 0xc0, !PT ;  /* 0xfffffff830307812 */ /* 0x000fca00078ec0ff */
[----:B------:R-:W-:-:S04]  /*15ae0*/  IMAD.IADD R48, R38, 0x1, -R48 ;  /* 0x0000000126307824 */ /* 0x000fc800078e0a30 */
[----:B------:R-:W-:-:S05]  /*15af0*/  IMAD.SHL.U32 R44, R48, 0x8, RZ ;  /* 0x00000008302c7824 */ /* 0x000fca00078e00ff */
[----:B------:R-:W-:Y:S01]  /*15b00*/  SHF.R.S32.HI R43, RZ, 0x1f, R44 ;  /* 0x0000001fff2b7819 */ /* 0x000fe2000001142c */
        /* <DEDUP_REMOVED lines=9> */
[----:B------:R-:W2:Y:S01]  /*15ba0*/  LDL R0, [R1+0x60] ;  /* 0x0000600001007983 */ /* 0x000ea20000100800 */
[----:B------:R-:W-:Y:S01]  /*15bb0*/  ULDC UR4, c[0x0][0xad4] ;  /* 0x0002b50000047ab9 */ /* 0x000fe20000000800 */
[----:B------:R-:W3:Y:S02]  /*15bc0*/  LDC.64 R28, c[0x0][0xc00] ;  /* 0x00030000ff1c7b82 */ /* 0x000ee40000000a00 */
[----:B------:R-:W4:Y:S04]  /*15bd0*/  LDL.LU R30, [R1+0x4c] ;  /* 0x00004c00011e7983 */ /* 0x000f280000300800 */
[----:B------:R-:W3:Y:S01]  /*15be0*/  LDL R39, [R1+0x50] ;  /* 0x0000500001277983 */ /* 0x000ee20000100800 */
[----:B------:R-:W0:Y:S01]  /*15bf0*/  S2R R3, SR_SWINHI ;  /* 0x0000000000037919 */ /* 0x000e220000002f00 */
[----:B------:R-:W-:-:S02]  /*15c00*/  MOV R24, R2 ;  /* 0x0000000200187202 */ /* 0x000fc40000000f00 */
[----:B0-----:R-:W-:Y:S02]  /*15c10*/  MOV R25, R3 ;  /* 0x0000000300197202 */ /* 0x001fe40000000f00 */
[----:B------:R-:W-:Y:S02]  /*15c20*/  F2FP.F16.F32.PACK_AB R12, R21, R20 ;  /* 0x00000014150c723e */ /* 0x000fe400000000ff */
[----:B------:R-:W-:Y:S01]  /*15c30*/  F2FP.F16.F32.PACK_AB R14, R93, R92 ;  /* 0x0000005c5d0e723e */ /* 0x000fe200000000ff */
[----:B--2---:R-:W-:-:S03]  /*15c40*/  IMAD.WIDE R8, R0, 0x2, R24 ;  /* 0x0000000200087825 */ /* 0x004fc600078e0218 */
[----:B------:R-:W-:-:S05]  /*15c50*/  IADD3 R15, P0, R8, 0x60, RZ ;  /* 0x00000060080f7810 */ /* 0x000fca0007f1e0ff */
[----:B------:R-:W-:Y:S01]  /*15c60*/  IMAD.X R5, RZ, RZ, R9, P0 ;  /* 0x000000ffff057224 */ /* 0x000fe200000e0609 */
[----:B----4-:R-:W-:-:S04]  /*15c70*/  ISETP.NE.AND P0, PT, R30, RZ, PT ;  /* 0x000000ff1e00720c */ /* 0x010fc80003f05270 */
[----:B------:R-:W-:Y:S01]  /*15c80*/  SEL R37, R30, UR4, P0 ;  /* 0x000000041e257c07 */ /* 0x000fe20008000000 */
[----:B------:R-:W-:Y:S05]  /*15c90*/  WARPSYNC.ALL ;  /* 0x0000000000007948 */ /* 0x000fea0003800000 */
[C---:B------:R-:W-:Y:S01]  /*15ca0*/  LOP3.LUT R3, R8.reuse, 0x380, RZ, 0xc0, !PT ;  /* 0x0000038008037812 */ /* 0x040fe200078ec0ff */
[----:B------:R-:W-:Y:S01]  /*15cb0*/  ULDC.64 UR6, c[0x0][0xc08] ;  /* 0x0003020000067ab9 */ /* 0x000fe20000000a00 */
[----:B------:R-:W-:Y:S01]  /*15cc0*/  BAR.SYNC.DEFER_BLOCKING 0x1, 0x180 ;  /* 0x0046000000007b1d */ /* 0x000fe20000010000 */
[C---:B------:R-:W-:Y:S02]  /*15cd0*/  IADD3 R6, P1, R8.reuse, 0x40, RZ ;  /* 0x0000004008067810 */ /* 0x040fe40007f3e0ff */
[----:B------:R-:W-:-:S02]  /*15ce0*/  IADD3 R13, P2, R8, 0x20, RZ ;  /* 0x00000020080d7810 */ /* 0x000fc40007f5e0ff */
[----:B------:R-:W-:Y:S01]  /*15cf0*/  SHF.R.U64 R3, R3, 0x3, RZ ;  /* 0x0000000303037819 */ /* 0x000fe200000012ff */
[----:B------:R-:W-:Y:S01]  /*15d00*/  ULDC.64 UR4, c[0x0][0xc00] ;  /* 0x0003000000047ab9 */ /* 0x000fe20000000a00 */
[----:B------:R-:W-:Y:S02]  /*15d10*/  LOP3.LUT R4, R6, 0x380, RZ, 0xc0, !PT ;  /* 0x0000038006047812 */ /* 0x000fe400078ec0ff */
[----:B------:R-:W-:Y:S02]  /*15d20*/  LOP3.LUT R0, R13, 0x380, RZ, 0xc0, !PT ;  /* 0x000003800d007812 */ /* 0x000fe400078ec0ff */
[----:B------:R-:W-:Y:S02]  /*15d30*/  LOP3.LUT R10, R15, 0x380, RZ, 0xc0, !PT ;  /* 0x000003800f0a7812 */ /* 0x000fe400078ec0ff */
[----:B------:R-:W-:Y:S02]  /*15d40*/  ISETP.NE.U32.AND P0, PT, RZ, UR6, PT ;  /* 0x00000006ff007c0c */ /* 0x000fe4000bf05070 */
[----:B------:R-:W-:-:S02]  /*15d50*/  LOP3.LUT R8, R3, R8, RZ, 0x3c, !PT ;  /* 0x0000000803087212 */ /* 0x000fc400078e3cff */
[----:B------:R-:W-:Y:S02]  /*15d60*/  SHF.R.U64 R3, R4, 0x3, RZ ;  /* 0x0000000304037819 */ /* 0x000fe400000012ff */
[----:B------:R-:W-:Y:S02]  /*15d70*/  SHF.R.U64 R0, R0, 0x3, RZ ;  /* 0x0000000300007819 */ /* 0x000fe400000012ff */
[----:B------:R-:W-:Y:S02]  /*15d80*/  SHF.R.U64 R4, R10, 0x3, RZ ;  /* 0x000000030a047819 */ /* 0x000fe400000012ff */
[----:B------:R-:W-:Y:S01]  /*15d90*/  ISETP.NE.AND.EX P0, PT, RZ, UR7, PT, P0 ;  /* 0x00000007ff007c0c */ /* 0x000fe2000bf05300 */
[--C-:B------:R-:W-:Y:S01]  /*15da0*/  IMAD.X R7, RZ, RZ, R9.reuse, P1 ;  /* 0x000000ffff077224 */ /* 0x100fe200008e0609 */
[----:B------:R-:W-:Y:S01]  /*15db0*/  LOP3.LUT R10, R0, R13, RZ, 0x3c, !PT ;  /* 0x0000000d000a7212 */ /* 0x000fe200078e3cff */
[----:B------:R-:W-:Y:S01]  /*15dc0*/  IMAD.X R11, RZ, RZ, R9, P2 ;  /* 0x000000ffff0b7224 */ /* 0x000fe200010e0609 */
[----:B------:R-:W-:-:S02]  /*15dd0*/  LOP3.LUT R4, R4, R15, RZ, 0x3c, !PT ;  /* 0x0000000f04047212 */ /* 0x000fc400078e3cff */
[----:B------:R-:W-:Y:S02]  /*15de0*/  LOP3.LUT R6, R3, R6, RZ, 0x3c, !PT ;  /* 0x0000000603067212 */ /* 0x000fe400078e3cff */
[----:B------:R-:W-:Y:S02]  /*15df0*/  MOV R9, R8 ;  /* 0x0000000800097202 */ /* 0x000fe40000000f00 */
[----:B------:R-:W-:Y:S02]  /*15e00*/  F2FP.F16.F32.PACK_AB R13, R91, R90 ;  /* 0x0000005a5b0d723e */ /* 0x000fe400000000ff */
[----:B------:R-:W-:Y:S01]  /*15e10*/  F2FP.F16.F32.PACK_AB R15, R95, R94 ;  /* 0x0000005e5f0f723e */ /* 0x000fe200000000ff */
[----:B------:R-:W0:Y:S01]  /*15e20*/  @P0 LDC.64 R30, c[0x0][0xc08] ;  /* 0x00030200ff1e0b82 */ /* 0x000e220000000a00 */
[----:B-1----:R-:W-:Y:S02]  /*15e30*/  MOV R32, R6 ;  /* 0x0000000600207202 */ /* 0x002fe40000000f00 */
        /* <DEDUP_REMOVED lines=8> */
[----:B------:R-:W-:-:S02]  /*15ec0*/  F2FP.F16.F32.PACK_AB R10, R109, R108 ;  /* 0x0000006c6d0a723e */ /* 0x000fc400000000ff */
[----:B------:R-:W-:Y:S02]  /*15ed0*/  F2FP.F16.F32.PACK_AB R11, R111, R110 ;  /* 0x0000006e6f0b723e */ /* 0x000fe400000000ff */
[----:B-1----:R-:W-:Y:S02]  /*15ee0*/  F2FP.F16.F32.PACK_AB R9, R107, R106 ;  /* 0x0000006a6b09723e */ /* 0x002fe400000000ff */
[----:B------:R-:W-:Y:S02]  /*15ef0*/  F2FP.F16.F32.PACK_AB R12, R113, R112 ;  /* 0x00000070710c723e */ /* 0x000fe400000000ff */
[----:B------:R-:W-:Y:S02]  /*15f00*/  F2FP.F16.F32.PACK_AB R13, R115, R114 ;  /* 0x00000072730d723e */ /* 0x000fe400000000ff */
[----:B------:R-:W-:Y:S02]  /*15f10*/  F2FP.F16.F32.PACK_AB R14, R117, R116 ;  /* 0x00000074750e723e */ /* 0x000fe400000000ff */
[----:B------:R-:W-:Y:S01]  /*15f20*/  F2FP.F16.F32.PACK_AB R15, R119, R118 ;  /* 0x00000076770f723e */ /* 0x000fe200000000ff */
[----:B------:R0:W-:Y:S04]  /*15f30*/  STSM.16.M88.4 [R36], R4 ;  /* 0x0000000424007844 */ /* 0x0001e80000000200 */
[----:B------:R-:W-:Y:S04]  /*15f40*/  STSM.16.M88.4 [R32], R8 ;  /* 0x0000000820007844 */ /* 0x000fe80000000200 */
[----:B------:R1:W-:Y:S01]  /*15f50*/  STSM.16.M88.4 [R0], R12 ;  /* 0x0000000c00007844 */ /* 0x0003e20000000200 */
[----:B------:R-:W-:-:S04]  /*15f60*/  ISETP.NE.U32.AND P3, PT, RZ, UR4, PT ;  /* 0x00000004ff007c0c */ /* 0x000fc8000bf65070 */
[----:B------:R-:W-:Y:S01]  /*15f70*/  ISETP.NE.AND.EX P3, PT, RZ, UR5, PT, P3 ;  /* 0x00000005ff007c0c */ /* 0x000fe2000bf65330 */
[----:B------:R-:W-:Y:S01]  /*15f80*/  ULDC UR6, c[0x0][0xa88] ;  /* 0x0002a20000067ab9 */ /* 0x000fe20000000800 */
[----:B------:R-:W-:Y:S02]  /*15f90*/  IMAD.MOV.U32 R3, RZ, RZ, RZ ;  /* 0x000000ffff037224 */ /* 0x000fe400078e00ff */
[----:B------:R-:W-:Y:S02]  /*15fa0*/  IMAD.U32 R45, RZ, RZ, UR6 ;  /* 0x00000006ff2d7e24 */ /* 0x000fe4000f8e00ff */
[C---:B---3--:R-:W-:Y:S01]  /*15fb0*/  IMAD.WIDE R28, R39.reuse, 0x4, R28 ;  /* 0x00000004271c7825 */ /* 0x048fe200078e021c */
[----:B------:R-:W-:Y:S03]  /*15fc0*/  BAR.SYNC.DEFER_BLOCKING 0x1, 0x180 ;  /* 0x0046000000007b1d */ /* 0x000fe60000010000 */
[----:B0-----:R-:W-:Y:S01]  /*15fd0*/  @P0 IMAD.WIDE R4, R39, 0x4, R30 ;  /* 0x0000000427040825 */ /* 0x001fe200078e021e */
[----:B------:R-:W-:-:S04]  /*15fe0*/  ISETP.GT.AND P1, PT, R37, 0x1, PT ;  /* 0x000000012500780c */ /* 0x000fc80003f24270 */
[----:B-1----:R-:W0:Y:S01]  /*15ff0*/  LDC R0, c[0x0][0xbe8] ;  /* 0x0002fa00ff007b82 */ /* 0x002e220000000800 */
[----:B------:R1:W5:Y:S04]  /*16000*/  @P3 LDG.E R3, desc[UR42][R28.64] ;  /* 0x0000002a1c033981 */ /* 0x000368000c1e1900 */
[----:B------:R1:W5:Y:S01]  /*16010*/  @P0 LDG.E R45, desc[UR42][R4.64] ;  /* 0x0000002a042d0981 */ /* 0x000362000c1e1900 */
[----:B------:R-:W-:-:S05]  /*16020*/  IMAD.MOV.U32 R6, RZ, RZ, 0x9b8 ;  /* 0x000009b8ff067424 */ /* 0x000fca00078e00ff */
[----:B------:R-:W-:-:S04]  /*16030*/  SEL R6, R6, 0x978, P1 ;  /* 0x0000097806067807 */ /* 0x000fc80000800000 */
[----:B------:R1:W2:Y:S08]  /*16040*/  LDC.64 R12, c[0x0][R6+0x220] ;  /* 0x00008800060c7b82 */ /* 0x0002b00000000a00 */
[----:B------:R1:W3:Y:S08]  /*16050*/  LDC.64 R14, c[0x0][R6+0x218] ;  /* 0x00008600060e7b82 */ /* 0x0002f00000000a00 */
[----:B------:R1:W4:Y:S01]  /*16060*/  LDC.64 R10, c[0x0][R6+0x228] ;  /* 0x00008a00060a7b82 */ /* 0x0003220000000a00 */
[----:B0-----:R-:W-:Y:S01]  /*16070*/  ISETP.NE.AND P2, PT, R0, 0x1, PT ;  /* 0x000000010000780c */ /* 0x001fe20003f45270 */
[----:B-1----:R-:W-:-:S12]  /*16080*/  @P0 BRA `(.L_x_14578) ;  /* 0x0000000000100947 */ /* 0x002fd80003800000 */
[----:B------:R-:W-:Y:S05]  /*16090*/  @!P3 BRA `(.L_x_14578) ;  /* 0x00000000000cb947 */ /* 0x000fea0003800000 */
[----:B------:R-:W2:Y:S04]  /*160a0*/  LDG.E R4, desc[UR42][R28.64] ;  /* 0x0000002a1c047981 */ /* 0x000ea8000c1e1900 */
[----:B-----5:R-:W2:Y:S02]  /*160b0*/  LDG.E R45, desc[UR42][R28.64+0x4] ;  /* 0x0000042a1c2d7981 */ /* 0x020ea4000c1e1900 */
[----:B--2---:R-:W-:-:S07]  /*160c0*/  IMAD.IADD R45, R45, 0x1, -R4 ;  /* 0x000000012d2d7824 */ /* 0x004fce00078e0a04 */
.L_x_14578:
[----:B------:R-:W4:Y:S04]  /*160d0*/  LDL R29, [R1+0x34] ;  /* 0x00003400011d7983 */ /* 0x000f280000100800 */
[----:B------:R-:W4:Y:S04]  /*160e0*/  LDL R51, [R1+0x14] ;  /* 0x0000140001337983 */ /* 0x000f280000100800 */
[----:B------:R-:W4:Y:S01]  /*160f0*/  LDL R49, [R1+0x54] ;  /* 0x0000540001317983 */ /* 0x000f220000100800 */
[----:B------:R-:W0:Y:S01]  /*16100*/  LDC.64 R6, c[0x0][R6+0x210] ;  /* 0x0000840006067b82 */ /* 0x000e220000000a00 */
[----:B------:R-:W-:-:S02]  /*16110*/  ISETP.NE.U32.AND P0, PT, RZ, UR4, PT ;  /* 0x00000004ff007c0c */ /* 0x000fc4000bf05070 */
[----:B------:R-:W4:Y:S01]  /*16120*/  LDL R36, [R1+0x5c] ;  /* 0x00005c0001247983 */ /* 0x000f220000100800 */
[----:B------:R-:W-:Y:S02]  /*16130*/  SHF.R.S32.HI R9, RZ, 0x1f, R39 ;  /* 0x0000001fff097819 */ /* 0x000fe40000011427 */
[----:B------:R-:W-:Y:S02]  /*16140*/  ISETP.NE.AND.EX P0, PT, RZ, UR5, PT, P0 ;  /* 0x00000005ff007c0c */ /* 0x000fe4000bf05300 */
[----:B------:R-:W1:Y:S02]  /*16150*/  @P2 LDC R28, c[0x0][0xbec] ;  /* 0x0002fb00ff1c2b82 */ /* 0x000e640000000800 */
[----:B------:R-:W-:Y:S02]  /*16160*/  SEL R8, R39, RZ, !P0 ;  /* 0x000000ff27087207 */ /* 0x000fe40004000000 */
[----:B------:R-:W-:-:S03]  /*16170*/  SEL R9, R9, RZ, !P0 ;  /* 0x000000ff09097207 */ /* 0x000fc60004000000 */
[----:B--2---:R-:W-:Y:S01]  /*16180*/  IMAD R13, R13, R8, RZ ;  /* 0x000000080d0d7224 */ /* 0x004fe200078e02ff */
[----:B------:R-:W2:Y:S08]  /*16190*/  @P2 LDC R37, c[0x0][0xbf0] ;  /* 0x0002fc00ff252b82 */ /* 0x000eb00000000800 */
[----:B------:R-:W0:Y:S01]  /*161a0*/  LDC.64 R4, c[0x0][0xba8] ;  /* 0x0002ea00ff047b82 */ /* 0x000e220000000a00 */
[----:B------:R-:W1:Y:S01]  /*161b0*/  S2R R32, SR_TID.X ;  /* 0x0000000000207919 */ /* 0x000e620000002100 */
[----:B------:R-:W-:-:S02]  /*161c0*/  IMAD R31, R12, R9, R13 ;  /* 0x000000090c1f7224 */ /* 0x000fc400078e020d */
[-C--:B---3--:R-:W-:Y:S02]  /*161d0*/  IMAD R9, R15, R157.reuse, RZ ;  /* 0x0000009d0f097224 */ /* 0x088fe400078e02ff */
[----:B------:R-:W-:-:S04]  /*161e0*/  IMAD.WIDE.U32 R14, R14, R157, RZ ;  /* 0x0000009d0e0e7225 */ /* 0x000fc800078e00ff */
[----:B------:R-:W-:-:S03]  /*161f0*/  IMAD.WIDE.U32 R12, R12, R8, RZ ;  /* 0x000000080c0c7225 */ /* 0x000fc600078e00ff */
[----:B-----5:R-:W-:Y:S01]  /*16200*/  IADD3 R14, P0, P3, R12, R14, R3 ;  /* 0x0000000e0c0e7210 */ /* 0x020fe20007b1e003 */
[----:B------:R-:W-:Y:S02]  /*16210*/  IMAD.IADD R31, R13, 0x1, R31 ;  /* 0x000000010d1f7824 */ /* 0x000fe400078e021f */
[----:B------:R-:W-:Y:S01]  /*16220*/  IMAD.IADD R30, R15, 0x1, R9 ;  /* 0x000000010f1e7824 */ /* 0x000fe200078e0209 */
[----:B------:R-:W-:Y:S01]  /*16230*/  SHF.R.S32.HI R9, RZ, 0x1f, R3 ;  /* 0x0000001fff097819 */ /* 0x000fe20000011403 */
[----:B0-----:R-:W0:Y:S08]  /*16240*/  @!P1 LDC R4, c[0x0][0xb50] ;  /* 0x0002d400ff049b82 */ /* 0x001e300000000800 */
[----:B------:R-:W3:Y:S01]  /*16250*/  @!P1 LDC R5, c[0x0][0xb54] ;  /* 0x0002d500ff059b82 */ /* 0x000ee20000000800 */
[----:B-1----:R-:W-:-:S05]  /*16260*/  VIADD R40, R32, 0xffffff80 ;  /* 0xffffff8020287836 */ /* 0x002fca0000000000 */
[----:B------:R-:W-:-:S04]  /*16270*/  SHF.R.S32.HI R32, RZ, 0x1f, R40 ;  /* 0x0000001fff207819 */ /* 0x000fc80000011428 */
[----:B------:R-:W-:-:S04]  /*16280*/  LEA.HI R32, R32, R40, RZ, 0x7 ;  /* 0x0000002820207211 */ /* 0x000fc800078f38ff */
[----:B------:R-:W-:Y:S01]  /*16290*/  LOP3.LUT R32, R32, 0xffffff80, RZ, 0xc0, !PT ;  /* 0xffffff8020207812 */ /* 0x000fe200078ec0ff */
[----:B------:R-:W-:-:S04]  /*162a0*/  IMAD R45, R45, R0, RZ ;  /* 0x000000002d2d7224 */ /* 0x000fc800078e02ff */
[----:B------:R-:W-:Y:S02]  /*162b0*/  IMAD.IADD R32, R40, 0x1, -R32 ;  /* 0x0000000128207824 */ /* 0x000fe400078e0a20 */
[----:B----4-:R-:W-:-:S04]  /*162c0*/  IMAD.IADD R39, R29, 0x1, R51 ;  /* 0x000000011d277824 */ /* 0x010fc800078e0233 */
[----:B------:R-:W-:Y:S01]  /*162d0*/  @P2 IMAD.HI.U32 R12, R39, R28, RZ ;  /* 0x0000001c270c2227 */ /* 0x000fe200078e00ff */
[----:B------:R-:W-:-:S03]  /*162e0*/  SEL R29, R49, RZ, P1 ;  /* 0x000000ff311d7207 */ /* 0x000fc60000800000 */
[----:B------:R-:W-:Y:S01]  /*162f0*/  IMAD.MOV.U32 R13, RZ, RZ, R39 ;  /* 0x000000ffff0d7224 */ /* 0x000fe200078e0027 */
[----:B--2---:R-:W-:Y:S01]  /*16300*/  @P2 SHF.R.U32.HI R13, RZ, R37, R12 ;  /* 0x00000025ff0d2219 */ /* 0x004fe2000001160c */
        /* <DEDUP_REMOVED lines=14> */
[----:B0-----:R-:W-:-:S04]  /*163f0*/  LEA R12, P0, R6, R4, 0x2 ;  /* 0x00000004060c7211 */ /* 0x001fc800078010ff */
[----:B---3--:R-:W-:Y:S01]  /*16400*/  LEA.HI.X R7, R6, R5, R7, 0x2, P0 ;  /* 0x0000000506077211 */ /* 0x008fe200000f1407 */
[----:B------:R-:W-:Y:S01]  /*16410*/  SHFL.IDX PT, R4, R12, RZ, 0x1c1f ;  /* 0x001c1fff0c047589 */ /* 0x000fe200000e0000 */
[----:B------:R-:W-:-:S03]  /*16420*/  IMAD.IADD R28, R36, 0x1, R51 ;  /* 0x00000001241c7824 */ /* 0x000fc600078e0233 */
        /* <DEDUP_REMOVED lines=16> */
[----:B0-----:R-:W-:Y:S02]  /*16530*/  IMAD R10, R9, UR4, RZ ;  /* 0x00000004090a7c24 */ /* 0x001fe4000f8e02ff */
[----:B------:R-:W-:Y:S02]  /*16540*/  LEA R5, R50, R44, 0x6 ;  /* 0x0000002c32057211 */ /* 0x000fe400078e30ff */
[C---:B------:R-:W-:Y:S02]  /*16550*/  IMAD R9, R3.reuse, UR5, R10 ;  /* 0x0000000503097c24 */ /* 0x040fe4000f8e020a */
[----:B------:R-:W-:Y:S01]  /*16560*/  IMAD.WIDE.U32 R10, R3, UR4, RZ ;  /* 0x00000004030a7c25 */ /* 0x000fe2000f8e00ff */
[----:B------:R-:W-:-:S03]  /*16570*/  ULDC.64 UR4, c[0x0][0xae8] ;  /* 0x0002ba0000047ab9 */ /* 0x000fc60000000a00 */
[----:B------:R-:W-:-:S04]  /*16580*/  IMAD.WIDE R24, R5, 0x2, R24 ;  /* 0x0000000205187825 */ /* 0x000fc800078e0218 */
[----:B------:R-:W-:Y:S01]  /*16590*/  IMAD R3, R48, 0x30, R50 ;  /* 0x0000003030037824 */ /* 0x000fe200078e0232 */
[C---:B------:R-:W-:Y:S01]  /*165a0*/  IADD3 R27, P0, R24.reuse, 0x1800, RZ ;  /* 0x00001800181b7810 */ /* 0x040fe20007f1e0ff */
[----:B------:R-:W-:Y:S01]  /*165b0*/  IMAD.IADD R11, R11, 0x1, R9 ;  /* 0x000000010b0b7824 */ /* 0x000fe200078e0209 */
[C---:B------:R-:W-:Y:S02]  /*165c0*/  IADD3 R29, P1, R24.reuse, 0x3000, RZ ;  /* 0x00003000181d7810 */ /* 0x040fe40007f3e0ff */
[----:B------:R-:W-:Y:S01]  /*165d0*/  IADD3 R37, P3, R24, 0x4800, RZ ;  /* 0x0000480018257810 */ /* 0x000fe20007f7e0ff */
[----:B------:R-:W-:Y:S01]  /*165e0*/  IMAD.IADD R12, R51, 0x1, R3 ;  /* 0x00000001330c7824 */ /* 0x000fe200078e0203 */
[----:B------:R-:W-:Y:S01]  /*165f0*/  LOP3.LUT R26, R27, 0x380, RZ, 0xc0, !PT ;  /* 0x000003801b1a7812 */ /* 0x000fe200078ec0ff */
[----:B------:R-:W-:Y:S01]  /*16600*/  IMAD.WIDE.U32 R10, R157, UR4, R10 ;  /* 0x000000049d0a7c25 */ /* 0x000fe2000f8e000a */
[----:B------:R-:W-:Y:S02]  /*16610*/  LOP3.LUT R28, R29, 0x380, RZ, 0xc0, !PT ;  /* 0x000003801d1c7812 */ /* 0x000fe400078ec0ff */
[----:B------:R-:W-:-:S02]  /*16620*/  LOP3.LUT R36, R37, 0x380, RZ, 0xc0, !PT ;  /* 0x0000038025247812 */ /* 0x000fc400078ec0ff */
[----:B------:R-:W-:Y:S01]  /*16630*/  LOP3.LUT R5, R24, 0x380, RZ, 0xc0, !PT ;  /* 0x0000038018057812 */ /* 0x000fe200078ec0ff */
[----:B-1----:R-:W-:Y:S01]  /*16640*/  @P2 IMAD.HI.U32 R3, R12, R13, RZ ;  /* 0x0000000d0c032227 */ /* 0x002fe200078e00ff */
[----:B------:R-:W-:Y:S02]  /*16650*/  SHF.R.S32.HI R9, RZ, 0x1f, R8 ;  /* 0x0000001fff097819 */ /* 0x000fe40000011408 */
[----:B------:R-:W-:Y:S01]  /*16660*/  SHF.R.U64 R26, R26, 0x3, RZ ;  /* 0x000000031a1a7819 */ /* 0x000fe200000012ff */
[----:B------:R-:W-:Y:S01]  /*16670*/  IMAD R11, R157, UR5, R11 ;  /* 0x000000059d0b7c24 */ /* 0x000fe2000f8e020b */
        /* <DEDUP_REMOVED lines=12> */
[----:B------:R-:W-:Y:S01]  /*16740*/  IMAD.X R37, RZ, RZ, R25, P3 ;  /* 0x000000ffff257224 */ /* 0x000fe200018e0619 */
[----:B--2---:R-:W-:Y:S01]  /*16750*/  @P2 SHF.R.U32.HI R13, RZ, R14, R3 ;  /* 0x0000000eff0d2219 */ /* 0x004fe20000011603 */
[----:B------:R-:W-:-:S02]  /*16760*/  IMAD.MOV.U32 R5, RZ, RZ, R25 ;  /* 0x000000ffff057224 */ /* 0x000fc400078e0019 */
[C---:B------:R-:W-:Y:S01]  /*16770*/  IMAD R15, R8.reuse, UR5, R9 ;  /* 0x00000005080f7c24 */ /* 0x040fe2000f8e0209 */
[----:B------:R-:W5:Y:S01]  /*16780*/  LD.E.128 R24, desc[UR42][R26.64] ;  /* 0x0000002a1a187980 */ /* 0x000f62000c101d00 */
[----:B------:R-:W-:Y:S01]  /*16790*/  IMAD.WIDE.U32 R8, R8, UR4, R10 ;  /* 0x0000000408087c25 */ /* 0x000fe2000f8e000a */
[--C-:B------:R-:W-:Y:S01]  /*167a0*/  SHF.R.S32.HI R10, RZ, 0x1f, R13.reuse ;  /* 0x0000001fff0a7819 */ /* 0x100fe2000001140d */
[----:B------:R-:W-:Y:S01]  /*167b0*/  ULDC.64 UR4, c[0x0][0xae0] ;  /* 0x0002b80000047ab9 */ /* 0x000fe20000000a00 */
[----:B------:R-:W5:Y:S01]  /*167c0*/  LD.E.128 R4, desc[UR42][R4.64] ;  /* 0x0000002a04047980 */ /* 0x000f62000c101d00 */
[----:B------:R-:W-:-:S03]  /*167d0*/  IMAD.MOV R11, RZ, RZ, -R13 ;  /* 0x000000ffff0b7224 */ /* 0x000fc600078e0a0d */
[----:B------:R-:W5:Y:S01]  /*167e0*/  LD.E.128 R28, desc[UR42][R28.64] ;  /* 0x0000002a1c1c7980 */ /* 0x000f62000c101d00 */
[----:B------:R-:W-:-:S03]  /*167f0*/  IMAD R11, R0, R11, R12 ;  /* 0x0000000b000b7224 */ /* 0x000fc600078e020c */
[----:B------:R-:W5:Y:S01]  /*16800*/  LD.E.128 R36, desc[UR42][R36.64] ;  /* 0x0000002a24247980 */ /* 0x000f62000c101d00 */
[----:B------:R-:W-:Y:S01]  /*16810*/  IMAD.IADD R9, R9, 0x1, R15 ;  /* 0x0000000109097824 */ /* 0x000fe200078e020f */
[----:B------:R-:W-:Y:S01]  /*16820*/  @!PT LDS RZ, [RZ] ;  /* 0x00000000fffff984 */ /* 0x000fe20000000800 */
[----:B------:R-:W-:Y:S01]  /*16830*/  @!PT LDS RZ, [RZ] ;  /* 0x00000000fffff984 */ /* 0x000fe20000000800 */
[----:B------:R-:W-:Y:S01]  /*16840*/  @!PT LDS RZ, [RZ] ;  /* 0x00000000fffff984 */ /* 0x000fe20000000800 */
[----:B------:R-:W-:Y:S01]  /*16850*/  @!PT LDS RZ, [RZ] ;  /* 0x00000000fffff984 */ /* 0x000fe20000000800 */
[----:B------:R0:W-:Y:S06]  /*16860*/  MEMBAR.ALL.CTA ;  /* 0x0000000000007992 */ /* 0x0001ec0000008000 */
[----:B0-----:R-:W0:Y:S01]  /*16870*/  FENCE.VIEW.ASYNC.S ;  /* 0x00000000000073c6 */ /* 0x001e220000000000 */
[----:B------:R-:W-:Y:S01]  /*16880*/  IMAD R10, R10, UR4, RZ ;  /* 0x000000040a0a7c24 */ /* 0x000fe2000f8e02ff */
[----:B------:R-:W-:Y:S01]  /*16890*/  SHF.R.S32.HI R0, RZ, 0x1f, R11 ;  /* 0x0000001fff007819 */ /* 0x000fe2000001140b */
[----:B------:R-:W-:-:S04]  /*168a0*/  IMAD.WIDE.U32 R8, R13, UR4, R8 ;  /* 0x000000040d087c25 */ /* 0x000fc8000f8e0008 */
[----:B------:R-:W-:Y:S01]  /*168b0*/  IMAD R15, R13, UR5, R10 ;  /* 0x000000050d0f7c24 */ /* 0x000fe2000f8e020a */
[----:B------:R-:W-:Y:S02]  /*168c0*/  ULDC.64 UR4, c[0x0][0xad8] ;  /* 0x0002b60000047ab9 */ /* 0x000fe40000000a00 */
[----:B------:R-:W-:Y:S02]  /*168d0*/  IMAD R0, R0, UR4, RZ ;  /* 0x0000000400007c24 */ /* 0x000fe4000f8e02ff */
[----:B------:R-:W-:Y:S02]  /*168e0*/  IMAD.IADD R9, R9, 0x1, R15 ;  /* 0x0000000109097824 */ /* 0x000fe400078e020f */
[----:B------:R-:W-:Y:S02]  /*168f0*/  VIADD R3, R2, 0x16820 ;  /* 0x0001682002037836 */ /* 0x000fe40000000000 */
[----:B------:R-:W-:-:S04]  /*16900*/  IMAD.WIDE.U32 R8, R11, UR4, R8 ;  /* 0x000000040b087c25 */ /* 0x000fc8000f8e0008 */
[----:B------:R-:W-:Y:S01]  /*16910*/  IMAD R41, R11, UR5, R0 ;  /* 0x000000050b297c24 */ /* 0x000fe2000f8e0200 */
[----:B------:R-:W-:Y:S01]  /*16920*/  ULDC.64 UR4, c[0x0][0xa80] ;  /* 0x0002a00000047ab9 */ /* 0x000fe20000000a00 */
[----:B------:R-:W-:Y:S02]  /*16930*/  PRMT R3, RZ, 0x654, R3 ;  /* 0x00000654ff037816 */ /* 0x000fe40000000003 */
[----:B------:R-:W-:Y:S01]  /*16940*/  IMAD.IADD R41, R9, 0x1, R41 ;  /* 0x0000000109297824 */ /* 0x000fe200078e0229 */
[C---:B------:R-:W-:Y:S01]  /*16950*/  LEA R40, P0, R8.reuse, UR4, 0x1 ;  /* 0x0000000408287c11 */ /* 0x040fe2000f8008ff */
[----:B------:R-:W-:Y:S01]  /*16960*/  UMOV UR4, 0xffffffff ;  /* 0xffffffff00047882 */ /* 0x000fe20000000000 */
[----:B0-----:R0:W-:Y:S02]  /*16970*/  SYNCS.ARRIVE.TRANS64.RED.A1T0 RZ, [R3+URZ], RZ ;  /* 0x000000ff03ff79a7 */ /* 0x0011e4000810043f */
[----:B------:R-:W-:Y:S01]  /*16980*/  LEA.HI.X R41, R8, UR5, R41, 0x1, P0 ;  /* 0x0000000508297c11 */ /* 0x000fe200080f0c29 */
[----:B------:R-:W-:Y:S08]  /*16990*/  BRA.DIV UR4, `(.L_x_14580) ;  /* 0x000000aa049c7947 */ /* 0x000ff0000b800000 */
[----:B0-----:R-:W0:Y:S01]  /*169a0*/  SHFL.IDX PT, R3, R40, RZ, 0x181f ;  /* 0x00181fff28037589 */ /* 0x001e2200000e0000 */
[----:B------:R-:W-:Y:S01]  /*169b0*/  ULDC UR4, c[0x0][0xac8] ;  /* 0x0002b20000047ab9 */ /* 0x000fe20000000800 */
[----:B------:R-:W-:Y:S01]  /*169c0*/  IMAD.IADD R42, R50, 0x1, R51 ;  /* 0x00000001322a7824 */ /* 0x000fe200078e0233 */
[----:B------:R-:W-:Y:S01]  /*169d0*/  ISETP.GE.AND P0, PT, R44, UR4, PT ;  /* 0x000000042c007c0c */ /* 0x000fe2000bf06270 */
[----:B------:R-:W1:Y:S02]  /*169e0*/  SHFL.IDX PT, R9, R40, 0x1, 0x181f ;  /* 0x00381f0028097f89 */ /* 0x000e6400000e0000 */
[C---:B------:R-:W-:Y:S01]  /*169f0*/  VIADD R12, R42.reuse, 0x30 ;  /* 0x000000302a0c7836 */ /* 0x040fe20000000000 */
[CC--:B------:R-:W-:Y:S01]  /*16a00*/  ISETP.GE.OR P2, PT, R42.reuse, R45.reuse, P0 ;  /* 0x0000002d2a00720c */ /* 0x0c0fe20000746670 */
[----:B------:R-:W2:Y:S01]  /*16a10*/  SHFL.IDX PT, R0, R41, RZ, 0x181f ;  /* 0x00181fff29007589 */ /* 0x000ea200000e0000 */
[----:B------:R-:W-:Y:S02]  /*16a20*/  VIADD R20, R42, 0x60 ;  /* 0x000000602a147836 */ /* 0x000fe40000000000 */
[-C--:B------:R-:W-:Y:S01]  /*16a30*/  ISETP.GE.OR P3, PT, R12, R45.reuse, P0 ;  /* 0x0000002d0c00720c */ /* 0x080fe20000766670 */
[----:B------:R-:W3:Y:S02]  /*16a40*/  SHFL.IDX PT, R14, R40, 0x2, 0x181f ;  /* 0x00581f00280e7f89 */ /* 0x000ee400000e0000 */
[----:B------:R-:W-:-:S02]  /*16a50*/  ISETP.GE.OR P4, PT, R20, R45, P0 ;  /* 0x0000002d1400720c */ /* 0x000fc40000786670 */
[----:B------:R-:W4:Y:S04]  /*16a60*/  SHFL.IDX PT, R8, R41, 0x1, 0x181f ;  /* 0x00381f0029087f89 */ /* 0x000f2800000e0000 */
[----:B------:R-:W4:Y:S01]  /*16a70*/  SHFL.IDX PT, R10, R41, 0x2, 0x181f ;  /* 0x00581f00290a7f89 */ /* 0x000f2200000e0000 */
[----:B0-----:R-:W-:-:S03]  /*16a80*/  @!P2 LEA R32, P5, R44, R3, 0x1 ;  /* 0x000000032c20a211 */ /* 0x001fc600078a08ff */
[C---:B-1----:R-:W-:Y:S02]  /*16a90*/  @!P3 LEA R20, P1, R44.reuse, R9, 0x1 ;  /* 0x000000092c14b211 */ /* 0x042fe400078208ff */
[C---:B--2---:R-:W-:Y:S02]  /*16aa0*/  @!P2 LEA.HI.X R3, R44.reuse, R0, R43, 0x1, P5 ;  /* 0x000000002c03a211 */ /* 0x044fe400028f0c2b */
[----:B------:R-:W0:Y:S01]  /*16ab0*/  SHFL.IDX PT, R0, R41, 0x3, 0x181f ;  /* 0x00781f0029007f89 */ /* 0x000e2200000e0000 */
[C---:B---3--:R-:W-:Y:S02]  /*16ac0*/  @!P4 LEA R46, P5, R44.reuse, R14, 0x1 ;  /* 0x0000000e2c2ec211 */ /* 0x048fe400078a08ff */
[----:B------:R-:W-:Y:S01]  /*16ad0*/  @!P2 IMAD.MOV.U32 R9, RZ, RZ, R3 ;  /* 0x000000ffff09a224 */ /* 0x000fe200078e0003 */
[----:B------:R-:W1:Y:S01]  /*16ae0*/  SHFL.IDX PT, R14, R40, 0x3, 0x181f ;  /* 0x00781f00280e7f89 */ /* 0x000e6200000e0000 */
[C-C-:B----4-:R-:W-:Y:S01]  /*16af0*/  @!P3 LEA.HI.X R21, R44.reuse, R8, R43.reuse, 0x1, P1 ;  /* 0x000000082c15b211 */ /* 0x150fe200008f0c2b */
[----:B------:R-:W-:Y:S01]  /*16b00*/  @!P2 IMAD.MOV.U32 R8, RZ, RZ, R32 ;  /* 0x000000ffff08a224 */ /* 0x000fe200078e0020 */
[----:B------:R-:W-:-:S04]  /*16b10*/  @!P4 LEA.HI.X R47, R44, R10, R43, 0x1, P5 ;  /* 0x0000000a2c2fc211 */ /* 0x000fc800028f0c2b */
[----:B-----5:R2:W-:Y:S04]  /*16b20*/  @!P2 ST.E.128 desc[UR42][R8.64], R4 ;  /* 0x000000040800a985 */ /* 0x0205e8000c101d2a */
[----:B------:R3:W-:Y:S01]  /*16b30*/  @!P3 ST.E.128 desc[UR42][R20.64], R24 ;  /* 0x000000181400b985 */ /* 0x0007e2000c101d2a */
[----:B--2---:R-:W-:Y:S02]  /*16b40*/  @!P4 IMAD.MOV.U32 R4, RZ, RZ, R46 ;  /* 0x000000ffff04c224 */ /* 0x004fe400078e002e */
[----:B------:R-:W-:-:S05]  /*16b50*/  @!P4 IMAD.MOV.U32 R5, RZ, RZ, R47 ;  /* 0x000000ffff05c224 */ /* 0x000fca00078e002f */
[----:B01----:R3:W-:Y:S02]  /*16b60*/  @!P4 ST.E.128 desc[UR42][R4.64], R28 ;  /* 0x0000001c0400c985 */ /* 0x0037e4000c101d2a */
.L_x_14788:
[----:B------:R-:W-:-:S05]  /*16b70*/  VIADD R42, R42, 0x90 ;  /* 0x000000902a2a7836 */ /* 0x000fca0000000000 */
[----:B------:R-:W-:-:S13]  /*16b80*/  ISETP.GE.OR P0, PT, R42, R45, P0 ;  /* 0x0000002d2a00720c */ /* 0x000fda0000706670 */
[----:B------:R-:W-:Y:S05]  /*16b90*/  @P0 BRA `(.L_x_14581) ;  /* 0x0000001000d00947 */ /* 0x000fea0003800000 */
[----:B------:R-:W-:-:S04]  /*16ba0*/  LEA R14, P0, R44, R14, 0x1 ;  /* 0x0000000e2c0e7211 */ /* 0x000fc800078008ff */
[----:B------:R-:W-:-:S05]  /*16bb0*/  LEA.HI.X R15, R44, R0, R43, 0x1, P0 ;  /* 0x000000002c0f7211 */ /* 0x000fca00000f0c2b */
[----:B------:R0:W-:Y:S01]  /*16bc0*/  ST.E.128 desc[UR42][R14.64], R36 ;  /* 0x000000240e007985 */ /* 0x0001e2000c101d2a */
[----:B------:R-:W-:Y:S05]  /*16bd0*/  BRA `(.L_x_14581) ;  /* 0x0000001000c07947 */ /* 0x000fea0003800000 */
.L_x_14579:
[----:B------:R-:W1:Y:S01]  /*16be0*/  @P2 LDC R12, c[0x0][0xbec] ;  /* 0x0002fb00ff0c2b82 */ /* 0x000e620000000800 */
[----:B------:R-:W-:Y:S01]  /*16bf0*/  ULDC.64 UR4, c[0x0][0xb08] ;  /* 0x0002c20000047ab9 */ /* 0x000fe20000000a00 */
[----:B------:R-:W-:Y:S01]  /*16c00*/  ULDC.64 UR6, c[0x0][0xb30] ;  /* 0x0002cc0000067ab9 */ /* 0x000fe20000000a00 */
[----:B0-----:R-:W-:Y:S02]  /*16c10*/  IMAD R10, R9, UR4, RZ ;  /* 0x00000004090a7c24 */ /* 0x001fe4000f8e02ff */
[----:B------:R-:W-:-:S03]  /*16c20*/  IMAD.WIDE.U32 R4, R3, UR4, RZ ;  /* 0x0000000403047c25 */ /* 0x000fc6000f8e00ff */
[----:B------:R-:W0:Y:S01]  /*16c30*/  @P2 LDC R11, c[0x0][0xbf0] ;  /* 0x0002fc00ff0b2b82 */ /* 0x000e220000000800 */
[----:B------:R-:W-:Y:S01]  /*16c40*/  IMAD R3, R3, UR5, R10 ;  /* 0x0000000503037c24 */ /* 0x000fe2000f8e020a */
[----:B------:R-:W-:Y:S01]  /*16c50*/  ULDC.64 UR4, c[0x0][0xb38] ;  /* 0x0002ce0000047ab9 */ /* 0x000fe20000000a00 */
[----:B------:R-:W-:Y:S02]  /*16c60*/  VIADD R29, R155, 0x8 ;  /* 0x000000089b1d7836 */ /* 0x000fe40000000000 */
        /* <DEDUP_REMOVED lines=12> */
[C---:B------:R-:W-:Y:S02]  /*16d30*/  IMAD R7, R8.reuse, UR5, R3 ;  /* 0x0000000508077c24 */ /* 0x040fe4000f8e0203 */
[----:B------:R-:W-:Y:S01]  /*16d40*/  IMAD.WIDE.U32 R8, R8, UR4, R4 ;  /* 0x0000000408087c25 */ /* 0x000fe2000f8e0004 */
[----:B------:R-:W-:-:S03]  /*16d50*/  ULDC.64 UR4, c[0x0][0xb48] ;  /* 0x0002d20000047ab9 */ /* 0x000fc60000000a00 */
[----:B------:R-:W-:Y:S01]  /*16d60*/  IMAD.MOV.U32 R3, RZ, RZ, R39 ;  /* 0x000000ffff037224 */ /* 0x000fe200078e0027 */
[----:B0-----:R-:W-:Y:S01]  /*16d70*/  @P2 SHF.R.U32.HI R3, RZ, R11, R12 ;  /* 0x0000000bff032219 */ /* 0x001fe2000001160c */
        /* <DEDUP_REMOVED lines=21> */
[C---:B------:R-:W-:Y:S01]  /*16ed0*/  LEA R3, P0, R4.reuse, UR4, 0x2 ;  /* 0x0000000404037c11 */ /* 0x040fe2000f8010ff */
[C---:B------:R-:W-:Y:S01]  /*16ee0*/  VIADD R39, R155.reuse, 0x20 ;  /* 0x000000209b277836 */ /* 0x040fe20000000000 */
[----:B------:R-:W-:Y:S01]  /*16ef0*/  UMOV UR4, 0xffffffff ;  /* 0xffffffff00047882 */ /* 0x000fe20000000000 */
[C---:B------:R-:W-:Y:S01]  /*16f00*/  VIADD R43, R155.reuse, 0x30 ;  /* 0x000000309b2b7836 */ /* 0x040fe20000000000 */
[----:B------:R0:W-:Y:S01]  /*16f10*/  SYNCS.ARRIVE.TRANS64.RED.A1T0 RZ, [R8+URZ], RZ ;  /* 0x000000ff08ff79a7 */ /* 0x0001e2000810043f */
[----:B------:R-:W-:Y:S01]  /*16f20*/  VIADD R47, R155, 0x38 ;  /* 0x000000389b2f7836 */ /* 0x000fe20000000000 */
[----:B------:R-:W-:Y:S02]  /*16f30*/  LEA.HI.X R4, R4, UR5, R5, 0x2, P0 ;  /* 0x0000000504047c11 */ /* 0x000fe400080f1405 */
[----:B------:R-:W-:Y:S02]  /*16f40*/  SHF.R.S32.HI R7, RZ, 0x1f, R155 ;  /* 0x0000001fff077819 */ /* 0x000fe4000001149b */
[----:B------:R-:W-:-:S02]  /*16f50*/  SHF.R.S32.HI R38, RZ, 0x1f, R39 ;  /* 0x0000001fff267819 */ /* 0x000fc40000011427 */
[----:B------:R-:W-:Y:S02]  /*16f60*/  SHF.R.S32.HI R42, RZ, 0x1f, R43 ;  /* 0x0000001fff2a7819 */ /* 0x000fe4000001142b */
[----:B------:R-:W-:Y:S01]  /*16f70*/  SHF.R.S32.HI R44, RZ, 0x1f, R47 ;  /* 0x0000001fff2c7819 */ /* 0x000fe2000001142f */
[----:B0-----:R-:W-:Y:S06]  /*16f80*/  BRA.DIV UR4, `(.L_x_14582) ;  /* 0x000000aa04287947 */ /* 0x001fec000b800000 */
[----:B------:R0:W1:Y:S04]  /*16f90*/  SHFL.IDX PT, R0, R4, RZ, 0x1c1f ;  /* 0x001c1fff04007589 */ /* 0x00006800000e0000 */
[----:B------:R0:W2:Y:S02]  /*16fa0*/  SHFL.IDX PT, R14, R3, RZ, 0x1c1f ;  /* 0x001c1fff030e7589 */ /* 0x0000a400000e0000 */
.L_x_14791:
        /* <DEDUP_REMOVED lines=8> */
[-C--:B--2---:R-:W-:Y:S02]  /*17030*/  @!P1 LEA R8, P3, R155, R14.reuse, 0x2 ;  /* 0x0000000e9b089211 */ /* 0x084fe400078610ff */
[----:B------:R-:W-:Y:S02]  /*17040*/  @!P2 LEA R10, P4, R29, R14, 0x2 ;  /* 0x0000000e1d0aa211 */ /* 0x000fe400078810ff */
[-C--:B-1----:R-:W-:Y:S02]  /*17050*/  @!P1 LEA.HI.X R9, R155, R0.reuse, R7, 0x2, P3 ;  /* 0x000000009b099211 */ /* 0x082fe400018f1407 */
[----:B------:R-:W-:Y:S02]  /*17060*/  @!P2 LEA.HI.X R11, R29, R0, R30, 0x2, P4 ;  /* 0x000000001d0ba211 */ /* 0x000fe400020f141e */
[----:B------:R-:W-:Y:S01]  /*17070*/  @!P5 LEA R12, P3, R31, R14, 0x2 ;  /* 0x0000000e1f0cd211 */ /* 0x000fe200078610ff */
[----:B------:R1:W-:Y:S01]  /*17080*/  @!P1 ST.E.64 desc[UR42][R8.64], R20 ;  /* 0x0000001408009985 */ /* 0x0003e2000c101b2a */
[----:B------:R-:W-:-:S02]  /*17090*/  ISETP.GE.AND P1, PT, R39, UR4, PT ;  /* 0x0000000427007c0c */ /* 0x000fc4000bf26270 */
[----:B------:R-:W-:Y:S01]  /*170a0*/  @!P5 LEA.HI.X R13, R31, R0, R32, 0x2, P3 ;  /* 0x000000001f0dd211 */ /* 0x000fe200018f1420 */
[----:B------:R2:W-:Y:S01]  /*170b0*/  @!P2 ST.E.64 desc[UR42][R10.64], R92 ;  /* 0x0000005c0a00a985 */ /* 0x0005e2000c101b2a */
[----:B------:R-:W-:Y:S02]  /*170c0*/  ISETP.GE.AND P2, PT, R41, UR4, PT ;  /* 0x0000000429007c0c */ /* 0x000fe4000bf46270 */
[----:B------:R-:W-:Y:S01]  /*170d0*/  @!P0 LEA R24, P4, R37, R14, 0x2 ;  /* 0x0000000e25188211 */ /* 0x000fe200078810ff */
[----:B------:R3:W-:Y:S01]  /*170e0*/  @!P5 ST.E.64 desc[UR42][R12.64], R96 ;  /* 0x000000600c00d985 */ /* 0x0007e2000c101b2a */
[----:B------:R-:W-:Y:S02]  /*170f0*/  ISETP.GE.AND P3, PT, R43, UR4, PT ;  /* 0x000000042b007c0c */ /* 0x000fe4000bf66270 */
[----:B------:R-:W-:Y:S02]  /*17100*/  ISETP.GE.AND P5, PT, R47, UR4, PT ;  /* 0x000000042f007c0c */ /* 0x000fe4000bfa6270 */
[----:B------:R-:W-:-:S02]  /*17110*/  @!P0 LEA.HI.X R25, R37, R0, R36, 0x2, P4 ;  /* 0x0000000025198211 */ /* 0x000fc400020f1424 */
[----:B------:R-:W-:-:S03]  /*17120*/  @!P1 LEA R26, P4, R39, R14, 0x2 ;  /* 0x0000000e271a9211 */ /* 0x000fc600078810ff */
[----:B------:R3:W-:Y:S01]  /*17130*/  @!P0 ST.E.64 desc[UR42][R24.64], R100 ;  /* 0x0000006418008985 */ /* 0x0007e2000c101b2a */
[----:B-1----:R-:W-:Y:S02]  /*17140*/  @!P2 LEA R8, P0, R41, R14, 0x2 ;  /* 0x0000000e2908a211 */ /* 0x002fe400078010ff */
[----:B------:R-:W-:Y:S02]  /*17150*/  @!P1 LEA.HI.X R27, R39, R0, R38, 0x2, P4 ;  /* 0x00000000271b9211 */ /* 0x000fe400020f1426 */
[----:B--2---:R-:W-:Y:S02]  /*17160*/  @!P3 LEA R10, P4, R43, R14, 0x2 ;  /* 0x0000000e2b0ab211 */ /* 0x004fe400078810ff */
[----:B------:R-:W-:Y:S01]  /*17170*/  @!P2 LEA.HI.X R9, R41, R0, R40, 0x2, P0 ;  /* 0x000000002909a211 */ /* 0x000fe200000f1428 */
[----:B------:R3:W-:Y:S01]  /*17180*/  @!P1 ST.E.64 desc[UR42][R26.64], R104 ;  /* 0x000000681a009985 */ /* 0x0007e2000c101b2a */
[----:B------:R-:W-:Y:S02]  /*17190*/  @!P5 LEA R14, P0, R47, R14, 0x2 ;  /* 0x0000000e2f0ed211 */ /* 0x000fe400078010ff */
[-C--:B------:R-:W-:Y:S01]  /*171a0*/  @!P3 LEA.HI.X R11, R43, R0.reuse, R42, 0x2, P4 ;  /* 0x000000002b0bb211 */ /* 0x080fe200020f142a */
[----:B------:R3:W-:Y:S01]  /*171b0*/  @!P2 ST.E.64 desc[UR42][R8.64], R108 ;  /* 0x0000006c0800a985 */ /* 0x0007e2000c101b2a */
[----:B------:R-:W-:-:S03]  /*171c0*/  @!P5 LEA.HI.X R15, R47, R0, R44, 0x2, P0 ;  /* 0x000000002f0fd211 */ /* 0x000fc600000f142c */
[----:B------:R3:W-:Y:S04]  /*171d0*/  @!P3 ST.E.64 desc[UR42][R10.64], R112 ;  /* 0x000000700a00b985 */ /* 0x0007e8000c101b2a */
[----:B------:R3:W-:Y:S02]  /*171e0*/  @!P5 ST.E.64 desc[UR42][R14.64], R116 ;  /* 0x000000740e00d985 */ /* 0x0007e4000c101b2a */
.L_x_14584:
[----:B------:R-:W-:Y:S05]  /*171f0*/  BSYNC B1 ;  /* 0x0000000000017941 */ /* 0x000fea0003800000 */
.L_x_14583:
[----:B------:R-:W-:-:S03]  /*17200*/  UMOV UR4, 0xffffffff ;  /* 0xffffffff00047882 */ /* 0x000fc60000000000 */
[----:B------:R-:W-:Y:S05]  /*17210*/  BRA.DIV UR4, `(.L_x_14585) ;  /* 0x000000a604b87947 */ /* 0x000fea000b800000 */
[----:B-1----:R1:W4:Y:S04]  /*17220*/  SHFL.IDX PT, R0, R4, 0x1, 0x1c1f ;  /* 0x003c1f0004007f89 */ /* 0x00232800000e0000 */
[----:B--23--:R1:W2:Y:S02]  /*17230*/  SHFL.IDX PT, R14, R3, 0x1, 0x1c1f ;  /* 0x003c1f00030e7f89 */ /* 0x00c2a400000e0000 */
.L_x_14795:
[----:B------:R-:W-:-:S13]  /*17240*/  ISETP.GE.AND P0, PT, R6, R45, PT ;  /* 0x0000002d0600720c */ /* 0x000fda0003f06270 */
[----:B------:R-:W-:Y:S05]  /*17250*/  @P0 BRA `(.L_x_14581) ;  /* 0x0000000c00200947 */ /* 0x000fea0003800000 */
[----:B------:R-:W-:Y:S02]  /*17260*/  ULDC UR4, c[0x0][0xac8] ;  /* 0x0002b20000047ab9 */ /* 0x000fe40000000800 */
[----:B------:R-:W-:Y:S02]  /*17270*/  ISETP.GE.AND P0, PT, R155, UR4, PT ;  /* 0x000000049b007c0c */ /* 0x000fe4000bf06270 */
[----:B------:R-:W-:Y:S02]  /*17280*/  ISETP.GE.AND P5, PT, R29, UR4, PT ;  /* 0x000000041d007c0c */ /* 0x000fe4000bfa6270 */
[----:B------:R-:W-:Y:S02]  /*17290*/  ISETP.GE.AND P3, PT, R31, UR4, PT ;  /* 0x000000041f007c0c */ /* 0x000fe4000bf66270 */
[----:B------:R-:W-:-:S07]  /*172a0*/  ISETP.GE.AND P2, PT, R37, UR4, PT ;  /* 0x0000000425007c0c */ /* 0x000fce000bf46270 */
[-C--:B012---:R-:W-:Y:S02]  /*172b0*/  @!P0 LEA R4, P1, R155, R14.reuse, 0x2 ;  /* 0x0000000e9b048211 */ /* 0x087fe400078210ff */
[----:B------:R-:W-:Y:S02]  /*172c0*/  @!P5 LEA R6, P4, R29, R14, 0x2 ;  /* 0x0000000e1d06d211 */ /* 0x000fe400078810ff */
[-C--:B----4-:R-:W-:Y:S02]  /*172d0*/  @!P0 LEA.HI.X R5, R155, R0.reuse, R7, 0x2, P1 ;  /* 0x000000009b058211 */ /* 0x090fe400008f1407 */
[----:B------:R-:W-:Y:S02]  /*172e0*/  ISETP.GE.AND P1, PT, R39, UR4, PT ;  /* 0x0000000427007c0c */ /* 0x000fe4000bf26270 */
[----:B------:R-:W-:Y:S01]  /*172f0*/  @!P5 LEA.HI.X R7, R29, R0, R30, 0x2, P4 ;  /* 0x000000001d07d211 */ /* 0x000fe200020f141e */
[----:B------:R0:W-:Y:S01]  /*17300*/  @!P0 ST.E.64 desc[UR42][R4.64], R90 ;  /* 0x0000005a04008985 */ /* 0x0001e2000c101b2a */
[----:B------:R-:W-:-:S02]  /*17310*/  ISETP.GE.AND P0, PT, R41, UR4, PT ;  /* 0x0000000429007c0c */ /* 0x000fc4000bf06270 */
[-C--:B------:R-:W-:Y:S01]  /*17320*/  @!P3 LEA R8, P4, R31, R14.reuse, 0x2 ;  /* 0x0000000e1f08b211 */ /* 0x080fe200078810ff */
[----:B------:R3:W-:Y:S01]  /*17330*/  @!P5 ST.E.64 desc[UR42][R6.64], R94 ;  /* 0x0000005e0600d985 */ /* 0x0007e2000c101b2a */
[----:B------:R-:W-:Y:S02]  /*17340*/  @!P2 LEA R10, P5, R37, R14, 0x2 ;  /* 0x0000000e250aa211 */ /* 0x000fe400078a10ff */
[-C--:B------:R-:W-:Y:S02]  /*17350*/  @!P3 LEA.HI.X R9, R31, R0.reuse, R32, 0x2, P4 ;  /* 0x000000001f09b211 */ /* 0x080fe400020f1420 */
[----:B------:R-:W-:Y:S02]  /*17360*/  ISETP.GE.AND P4, PT, R43, UR4, PT ;  /* 0x000000042b007c0c */ /* 0x000fe4000bf86270 */
[----:B------:R-:W-:Y:S01]  /*17370*/  @!P2 LEA.HI.X R11, R37, R0, R36, 0x2, P5 ;  /* 0x00000000250ba211 */ /* 0x000fe200028f1424 */
[----:B------:R3:W-:Y:S01]  /*17380*/  @!P3 ST.E.64 desc[UR42][R8.64], R98 ;  /* 0x000000620800b985 */ /* 0x0007e2000c101b2a */
[----:B------:R-:W-:-:S03]  /*17390*/  @!P1 LEA R12, P5, R39, R14, 0x2 ;  /* 0x0000000e270c9211 */ /* 0x000fc600078a10ff */
[----:B------:R3:W-:Y:S01]  /*173a0*/  @!P2 ST.E.64 desc[UR42][R10.64], R102 ;  /* 0x000000660a00a985 */ /* 0x0007e2000c101b2a */
[----:B------:R-:W-:Y:S02]  /*173b0*/  @!P1 LEA.HI.X R13, R39, R0, R38, 0x2, P5 ;  /* 0x00000000270d9211 */ /* 0x000fe400028f1426 */
[----:B------:R-:W-:-:S03]  /*173c0*/  @!P0 LEA R20, P5, R41, R14, 0x2 ;  /* 0x0000000e29148211 */ /* 0x000fc600078a10ff */
[----:B------:R3:W-:Y:S01]  /*173d0*/  @!P1 ST.E.64 desc[UR42][R12.64], R106 ;  /* 0x0000006a0c009985 */ /* 0x0007e2000c101b2a */
[----:B------:R-:W-:Y:S02]  /*173e0*/  @!P0 LEA.HI.X R21, R41, R0, R40, 0x2, P5 ;  /* 0x0000000029158211 */ /* 0x000fe400028f1428 */
[----:B0-----:R-:W-:-:S03]  /*173f0*/  @!P4 LEA R4, P5, R43, R14, 0x2 ;  /* 0x0000000e2b04c211 */ /* 0x001fc600078a10ff */
[----:B------:R3:W-:Y:S01]  /*17400*/  @!P0 ST.E.64 desc[UR42][R20.64], R110 ;  /* 0x0000006e14008985 */ /* 0x0007e2000c101b2a */
[----:B------:R-:W-:Y:S02]  /*17410*/  @!P4 LEA.HI.X R5, R43, R0, R42, 0x2, P5 ;  /* 0x000000002b05c211 */ /* 0x000fe400028f142a */
[----:B------:R-:W-:-:S03]  /*17420*/  ISETP.GE.AND P0, PT, R47, UR4, PT ;  /* 0x000000042f007c0c */ /* 0x000fc6000bf06270 */
[----:B------:R3:W-:Y:S10]  /*17430*/  @!P4 ST.E.64 desc[UR42][R4.64], R114 ;  /* 0x000000720400c985 */ /* 0x0007f4000c101b2a */
[----:B------:R-:W-:Y:S05]  /*17440*/  @P0 BRA `(.L_x_14581) ;  /* 0x0000000800a40947 */ /* 0x000fea0003800000 */
[----:B------:R-:W-:-:S04]  /*17450*/  LEA R14, P0, R47, R14, 0x2 ;  /* 0x0000000e2f0e7211 */ /* 0x000fc800078010ff */
[----:B------:R-:W-:-:S05]  /*17460*/  LEA.HI.X R15, R47, R0, R44, 0x2, P0 ;  /* 0x000000002f0f7211 */ /* 0x000fca00000f142c */
[----:B------:R0:W-:Y:S01]  /*17470*/  ST.E.64 desc[UR42][R14.64], R118 ;  /* 0x000000760e007985 */ /* 0x0001e2000c101b2a */
[----:B------:R-:W-:Y:S05]  /*17480*/  BRA `(.L_x_14581) ;  /* 0x0000000800947947 */ /* 0x000fea0003800000 */
.L_x_14577:
[----:B------:R-:W2:Y:S01]  /*17490*/  LDL R0, [R1+0x50] ;  /* 0x0000500001007983 */ /* 0x000ea20000100800 */
[----:B------:R-:W-:Y:S01]  /*174a0*/  ULDC.64 UR4, c[0x0][0xc08] ;  /* 0x0003020000047ab9 */ /* 0x000fe20000000a00 */
[----:B------:R-:W2:Y:S01]  /*174b0*/  LDC.64 R4, c[0x0][0xc00] ;  /* 0x00030000ff047b82 */ /* 0x000ea20000000a00 */
[----:B------:R-:W-:Y:S01]  /*174c0*/  ISETP.NE.U32.AND P0, PT, RZ, UR4, PT ;  /* 0x00000004ff007c0c */ /* 0x000fe2000bf05070 */
[----:B------:R-:W3:Y:S01]  /*174d0*/  LDL R8, [R1+0x4c] ;  /* 0x00004c0001087983 */ /* 0x000ee20000100800 */
[----:B------:R-:W-:Y:S02]  /*174e0*/  IMAD.MOV.U32 R3, RZ, RZ, RZ ;  /* 0x000000ffff037224 */ /* 0x000fe400078e00ff */
[----:B------:R-:W-:Y:S01]  /*174f0*/  ISETP.NE.AND.EX P1, PT, RZ, UR5, PT, P0 ;  /* 0x00000005ff007c0c */ /* 0x000fe2000bf25300 */
[----:B------:R-:W-:Y:S02]  /*17500*/  ULDC.64 UR4, c[0x0][0xc00] ;  /* 0x0003000000047ab9 */ /* 0x000fe40000000a00 */
[----:B------:R-:W-:-:S04]  /*17510*/  ISETP.NE.U32.AND P0, PT, RZ, UR4, PT ;  /* 0x00000004ff007c0c */ /* 0x000fc8000bf05070 */
[----:B------:R-:W-:-:S06]  /*17520*/  ISETP.NE.AND.EX P0, PT, RZ, UR5, PT, P0 ;  /* 0x00000005ff007c0c */ /* 0x000fcc000bf05300 */
[----:B------:R-:W4:Y:S01]  /*17530*/  @P1 LDC.64 R6, c[0x0][0xc08] ;  /* 0x00030200ff061b82 */ /* 0x000f220000000a00 */
[----:B------:R-:W-:Y:S02]  /*17540*/  ULDC UR4, c[0x0][0xa88] ;  /* 0x0002a20000047ab9 */ /* 0x000fe40000000800 */
[----:B------:R-:W-:Y:S01]  /*17550*/  IMAD.U32 R24, RZ, RZ, UR4 ;  /* 0x00000004ff187e24 */ /* 0x000fe2000f8e00ff */
[----:B------:R-:W1:Y:S01]  /*17560*/  S2R R9, SR_TID.X ;  /* 0x0000000000097919 */ /* 0x000e620000002100 */
[----:B--2---:R-:W-:-:S04]  /*17570*/  IMAD.WIDE R4, R0, 0x4, R4 ;  /* 0x0000000400047825 */ /* 0x004fc800078e0204 */
[----:B----4-:R-:W-:Y:S01]  /*17580*/  @P1 IMAD.WIDE R6, R0, 0x4, R6 ;  /* 0x0000000400061825 */ /* 0x010fe200078e0206 */
[----:B------:R2:W5:Y:S01]  /*17590*/  @P0 LDG.E R3, desc[UR42][R4.64] ;  /* 0x0000002a04030981 */ /* 0x000562000c1e1900 */
[----:B---3--:R-:W-:Y:S02]  /*175a0*/  ISETP.NE.AND P2, PT, R8, RZ, PT ;  /* 0x000000ff0800720c */ /* 0x008fe40003f45270 */
[----:B-1----:R-:W-:Y:S01]  /*175b0*/  VIADD R32, R9, 0xffffff80 ;  /* 0xffffff8009207836 */ /* 0x002fe20000000000 */
[----:B------:R2:W5:Y:S01]  /*175c0*/  @P1 LDG.E R24, desc[UR42][R6.64] ;  /* 0x0000002a06181981 */ /* 0x000562000c1e1900 */
[----:B------:R-:W-:-:S03]  /*175d0*/  SHF.R.S32.HI R26, RZ, 0x1f, R0 ;  /* 0x0000001fff1a7819 */ /* 0x000fc60000011400 */
[----:B------:R-:W-:-:S06]  /*175e0*/  ISETP.GT.AND P3, PT, R32, 0xbf, PT ;  /* 0x000000bf2000780c */ /* 0x000fcc0003f64270 */
[----:B------:R-:W1:Y:S02]  /*175f0*/  @!P2 LDC R8, c[0x0][0xad4] ;  /* 0x0002b500ff08ab82 */ /* 0x000e640000000800 */
[----:B-1----:R2:W-:Y:S01]  /*17600*/  @!P2 STL [R1+0x4c], R8 ;  /* 0x00004c080100a387 */ /* 0x0025e20000100800 */
[----:B------:R-:W-:Y:S01]  /*17610*/  ISETP.GT.AND P2, PT, R8, 0x1, PT ;  /* 0x000000010800780c */ /* 0x000fe20003f44270 */
[----:B------:R-:W-:-:S12]  /*17620*/  @P1 BRA `(.L_x_14586) ;  /* 0x0000000000101947 */ /* 0x000fd80003800000 */
[----:B------:R-:W-:Y:S05]  /*17630*/  @!P0 BRA `(.L_x_14586) ;  /* 0x00000000000c8947 */ /* 0x000fea0003800000 */
[----:B--2---:R-:W2:Y:S04]  /*17640*/  LDG.E R7, desc[UR42][R4.64] ;  /* 0x0000002a04077981 */ /* 0x004ea8000c1e1900 */
[----:B-----5:R-:W2:Y:S02]  /*17650*/  LDG.E R24, desc[UR42][R4.64+0x4] ;  /* 0x0000042a04187981 */ /* 0x020ea4000c1e1900 */
[----:B--2---:R-:W-:-:S07]  /*17660*/  IMAD.IADD R24, R24, 0x1, -R7 ;  /* 0x0000000118187824 */ /* 0x004fce00078e0a07 */
.L_x_14586:
[----:B------:R-:W-:Y:S01]  /*17670*/  BSSY B1, `(.L_x_14587) ;  /* 0x0000037000017945 */ /* 0x000fe20003800000 */
[----:B------:R-:W-:Y:S02]  /*17680*/  SEL R27, R0, RZ, !P0 ;  /* 0x000000ff001b7207 */ /* 0x000fe40004000000 */
[----:B------:R-:W-:Y:S02]  /*17690*/  SEL R26, R26, RZ, !P0 ;  /* 0x000000ff1a1a7207 */ /* 0x000fe40004000000 */
[----:B-----5:R-:W-:Y:S01]  /*176a0*/  SHF.R.S32.HI R20, RZ, 0x1f, R3 ;  /* 0x0000001fff147819 */ /* 0x020fe20000011403 */
[----:B------:R-:W-:Y:S06]  /*176b0*/  @P3 BRA `(.L_x_14588) ;  /* 0x0000000000c83947 */ /* 0x000fec0003800000 */
[----:B--2---:R-:W2:Y:S01]  /*176c0*/  LDL R4, [R1+0x14] ;  /* 0x0000140001047983 */ /* 0x004ea20000100800 */
[----:B------:R-:W1:Y:S02]  /*176d0*/  LDC R37, c[0x0][0xbe8] ;  /* 0x0002fa00ff257b82 */ /* 0x000e640000000800 */
[----:B-1----:R-:W-:Y:S01]  /*176e0*/  IMAD R0, R24, R37, RZ ;  /* 0x0000002518007224 */ /* 0x002fe200078e02ff */
[----:B--2---:R-:W-:-:S04]  /*176f0*/  IADD3 R29, R4, -0x80, R9 ;  /* 0xffffff80041d7810 */ /* 0x004fc80007ffe009 */
[----:B------:R-:W-:-:S13]  /*17700*/  ISETP.GE.AND P0, PT, R29, R0, PT ;  /* 0x000000001d00720c */ /* 0x000fda0003f06270 */
[----:B------:R-:W-:Y:S05]  /*17710*/  @P0 BRA `(.L_x_14588) ;  /* 0x0000000000b00947 */ /* 0x000fea0003800000 */
[----:B------:R-:W2:Y:S01]  /*17720*/  LDL.LU R28, [R1+0x54] ;  /* 0x00005400011c7983 */ /* 0x000ea20000300800 */
[----:B------:R-:W-:Y:S01]  /*17730*/  IMAD.MOV.U32 R14, RZ, RZ, 0x9b8 ;  /* 0x000009b8ff0e7424 */ /* 0x000fe200078e00ff */
[----:B------:R-:W-:Y:S01]  /*17740*/  ISETP.GT.AND P0, PT, R8, 0x1, PT ;  /* 0x000000010800780c */ /* 0x000fe20003f04270 */
[----:B------:R-:W1:Y:S01]  /*17750*/  LDC.64 R30, c[0x0][0xba8] ;  /* 0x0002ea00ff1e7b82 */ /* 0x000e620000000a00 */
[----:B------:R-:W-:Y:S01]  /*17760*/  ISETP.NE.AND P1, PT, R37, 0x1, PT ;  /* 0x000000012500780c */ /* 0x000fe20003f25270 */
[----:B------:R-:W-:Y:S01]  /*17770*/  IMAD.MOV.U32 R15, RZ, RZ, R29 ;  /* 0x000000ffff0f7224 */ /* 0x000fe200078e001d */
[----:B------:R-:W-:-:S05]  /*17780*/  SEL R14, R14, 0x978, P0 ;  /* 0x000009780e0e7807 */ /* 0x000fca0000000000 */
[----:B------:R-:W3:Y:S08]  /*17790*/  LDC.64 R6, c[0x0][R14+0x220] ;  /* 0x000088000e067b82 */ /* 0x000ef00000000a00 */
[----:B------:R-:W4:Y:S08]  /*177a0*/  LDC.64 R4, c[0x0][R14+0x218] ;  /* 0x000086000e047b82 */ /* 0x000f300000000a00 */
[----:B------:R-:W5:Y:S08]  /*177b0*/  LDC.64 R8, c[0x0][R14+0x228] ;  /* 0x00008a000e087b82 */ /* 0x000f700000000a00 */
[----:B------:R-:W0:Y:S08]  /*177c0*/  @P1 LDC R0, c[0x0][0xbec] ;  /* 0x0002fb00ff001b82 */ /* 0x000e300000000800 */
[----:B------:R-:W5:Y:S08]  /*177d0*/  LDC.64 R10, c[0x0][R14+0x210] ;  /* 0x000084000e0a7b82 */ /* 0x000f700000000a00 */
[----:B------:R-:W5:Y:S01]  /*177e0*/  @P1 LDC R25, c[0x0][0xbf0] ;  /* 0x0002fc00ff191b82 */ /* 0x000f620000000800 */
[----:B0-----:R-:W-:-:S07]  /*177f0*/  @P1 IMAD.HI.U32 R0, R29, R0, RZ ;  /* 0x000000001d001227 */ /* 0x001fce00078e00ff */
[----:B-1----:R-:W0:Y:S01]  /*17800*/  @!P0 LDC R30, c[0x0][0xb50] ;  /* 0x0002d400ff1e8b82 */ /* 0x002e220000000800 */
        /* <DEDUP_REMOVED lines=29> */
.L_x_14588:
[----:B------:R-:W-:Y:S05]  /*179e0*/  BSYNC B1 ;  /* 0x0000000000017941 */ /* 0x000fea0003800000 */
.L_x_14587:
[----:B------:R-:W-:Y:S05]  /*179f0*/  @P2 BRA `(.L_x_14581) ;  /* 0x0000000400382947 */ /* 0x000fea0003800000 */
[----:B------:R-:W3:Y:S01]  /*17a00*/  LDL R29, [R1+0x14] ;  /* 0x00001400011d7983 */ /* 0x000ee20000100800 */
[----:B------:R-:W4:Y:S01]  /*17a10*/  LDC R25, c[0x0][0xbe8] ;  /* 0x0002fa00ff197b82 */ /* 0x000f220000000800 */
[----:B------:R-:W-:Y:S01]  /*17a20*/  SHF.R.S32.HI R28, RZ, 0x1f, R32 ;  /* 0x0000001fff1c7819 */ /* 0x000fe20000011420 */
[----:B------:R-:W-:Y:S01]  /*17a30*/  ULDC.64 UR4, c[0x0][0xaa0] ;  /* 0x0002a80000047ab9 */ /* 0x000fe20000000a00 */
[----:B------:R-:W-:Y:S01]  /*17a40*/  ULDC.64 UR6, c[0x0][0xaf0] ;  /* 0x0002bc0000067ab9 */ /* 0x000fe20000000a00 */
[----:B------:R-:W-:Y:S01]  /*17a50*/  IMAD R0, R20, UR4, RZ ;  /* 0x0000000414007c24 */ /* 0x000fe2000f8e02ff */
[----:B------:R-:W-:Y:S01]  /*17a60*/  LEA.HI R28, R28, R32, RZ, 0x3 ;  /* 0x000000201c1c7211 */ /* 0x000fe200078f18ff */
[----:B-12---:R-:W-:-:S03]  /*17a70*/  IMAD.WIDE.U32 R4, R3, UR4, RZ ;  /* 0x0000000403047c25 */ /* 0x006fc6000f8e00ff */
[----:B------:R-:W-:Y:S01]  /*17a80*/  SHF.R.S32.HI R28, RZ, 0x3, R28 ;  /* 0x00000003ff1c7819 */ /* 0x000fe2000001141c */
[----:B------:R-:W-:Y:S01]  /*17a90*/  IMAD R7, R3, UR5, R0 ;  /* 0x0000000503077c24 */ /* 0x000fe2000f8e0200 */
[----:B------:R-:W-:-:S03]  /*17aa0*/  ULDC.64 UR4, c[0x0][0xae8] ;  /* 0x0002ba0000047ab9 */ /* 0x000fc60000000a00 */
[----:B------:R-:W-:Y:S02]  /*17ab0*/  IMAD R0, R48, 0x30, R28 ;  /* 0x0000003030007824 */ /* 0x000fe400078e021c */
[----:B------:R-:W-:Y:S02]  /*17ac0*/  IMAD.IADD R5, R5, 0x1, R7 ;  /* 0x0000000105057824 */ /* 0x000fe400078e0207 */
[----:B------:R-:W-:Y:S01]  /*17ad0*/  IMAD.WIDE.U32 R4, R157, UR4, R4 ;  /* 0x000000049d047c25 */ /* 0x000fe2000f8e0004 */
[----:B----4-:R-:W-:-:S03]  /*17ae0*/  ISETP.NE.AND P0, PT, R25, 0x1, PT ;  /* 0x000000011900780c */ /* 0x010fc60003f05270 */
[----:B------:R-:W-:Y:S01]  /*17af0*/  IMAD R5, R157, UR5, R5 ;  /* 0x000000059d057c24 */ /* 0x000fe2000f8e0205 */
[----:B------:R-:W-:Y:S01]  /*17b00*/  ULDC.64 UR4, c[0x0][0xae0] ;  /* 0x0002b80000047ab9 */ /* 0x000fe20000000a00 */
[----:B------:R-:W-:-:S08]  /*17b10*/  IMAD.WIDE.U32 R4, R27, UR6, R4 ;  /* 0x000000061b047c25 */ /* 0x000fd0000f8e0004 */
[----:B------:R-:W1:Y:S08]  /*17b20*/  @P0 LDC R6, c[0x0][0xbec] ;  /* 0x0002fb00ff060b82 */ /* 0x000e700000000800 */
[----:B------:R-:W2:Y:S01]  /*17b30*/  @P0 LDC R11, c[0x0][0xbf0] ;  /* 0x0002fc00ff0b0b82 */ /* 0x000ea20000000800 */
[----:B---3--:R-:W-:-:S04]  /*17b40*/  IMAD.IADD R9, R29, 0x1, R0 ;  /* 0x000000011d097824 */ /* 0x008fc800078e0200 */
[----:B-1----:R-:W-:-:S04]  /*17b50*/  @P0 IMAD.HI.U32 R0, R9, R6, RZ ;  /* 0x0000000609000227 */ /* 0x002fc800078e00ff */
[----:B------:R-:W-:Y:S01]  /*17b60*/  IMAD.MOV.U32 R3, RZ, RZ, R9 ;  /* 0x000000ffff037224 */ /* 0x000fe200078e0009 */
[----:B--2---:R-:W-:Y:S01]  /*17b70*/  @P0 SHF.R.U32.HI R3, RZ, R11, R0 ;  /* 0x0000000bff030219 */ /* 0x004fe20000011600 */
        /* <DEDUP_REMOVED lines=14> */
[C---:B------:R-:W-:Y:S01]  /*17c60*/  IMAD.WIDE.U32 R20, R7.reuse, UR4, R4 ;  /* 0x0000000407147c25 */ /* 0x040fe2000f8e0004 */
[----:B------:R-:W-:Y:S02]  /*17c70*/  ULDC UR4, c[0x0][0xac8] ;  /* 0x0002b20000047ab9 */ /* 0x000fe40000000800 */
[----:B------:R-:W-:Y:S01]  /*17c80*/  ISETP.GE.AND P0, PT, R44, UR4, PT ;  /* 0x000000042c007c0c */ /* 0x000fe2000bf06270 */
[----:B------:R-:W-:Y:S01]  /*17c90*/  IMAD R3, R7, UR5, R0 ;  /* 0x0000000507037c24 */ /* 0x000fe2000f8e0200 */
[----:B------:R-:W-:Y:S01]  /*17ca0*/  LEA R7, P1, R20, UR6, 0x1 ;  /* 0x0000000614077c11 */ /* 0x000fe2000f8208ff */
[----:B------:R-:W-:-:S02]  /*17cb0*/  UMOV UR4, 0xffffffff ;  /* 0xffffffff00047882 */ /* 0x000fc40000000000 */
[----:B------:R-:W-:-:S05]  /*17cc0*/  IMAD.IADD R3, R21, 0x1, R3 ;  /* 0x0000000115037824 */ /* 0x000fca00078e0203 */
[----:B------:R-:W-:Y:S01]  /*17cd0*/  LEA.HI.X R20, R20, UR7, R3, 0x1, P1 ;  /* 0x0000000714147c11 */ /* 0x000fe200088f0c03 */
[----:B------:R-:W-:Y:S06]  /*17ce0*/  BRA.DIV UR4, `(.L_x_14589) ;  /* 0x0000009e044c7947 */ /* 0x000fec000b800000 */
[----:B------:R-:W1:Y:S01]  /*17cf0*/  SHFL.IDX PT, R3, R7, RZ, 0x181f ;  /* 0x00181fff07037589 */ /* 0x000e6200000e0000 */
[----:B------:R-:W-:Y:S02]  /*17d00*/  IMAD R21, R24, R25, RZ ;  /* 0x0000001918157224 */ /* 0x000fe400078e02ff */
[----:B------:R-:W-:Y:S01]  /*17d10*/  IMAD.IADD R24, R28, 0x1, R29 ;  /* 0x000000011c187824 */ /* 0x000fe200078e021d */
[----:B------:R-:W2:Y:S03]  /*17d20*/  SHFL.IDX PT, R0, R20, RZ, 0x181f ;  /* 0x00181fff14007589 */ /* 0x000ea600000e0000 */
[C---:B------:R-:W-:Y:S01]  /*17d30*/  VIADD R8, R24.reuse, 0x30 ;  /* 0x0000003018087836 */ /* 0x040fe20000000000 */
[----:B------:R-:W3:Y:S01]  /*17d40*/  SHFL.IDX PT, R5, R7, 0x1, 0x181f ;  /* 0x00381f0007057f89 */ /* 0x000ee200000e0000 */
[C---:B------:R-:W-:Y:S01]  /*17d50*/  ISETP.GE.OR P2, PT, R24.reuse, R21, P0 ;  /* 0x000000151800720c */ /* 0x040fe20000746670 */
[----:B------:R-:W-:-:S02]  /*17d60*/  VIADD R10, R24, 0x60 ;  /* 0x00000060180a7836 */ /* 0x000fc40000000000 */
[----:B------:R-:W4:Y:S01]  /*17d70*/  SHFL.IDX PT, R14, R7, 0x2, 0x181f ;  /* 0x00581f00070e7f89 */ /* 0x000f2200000e0000 */
[-C--:B------:R-:W-:Y:S02]  /*17d80*/  ISETP.GE.OR P3, PT, R8, R21.reuse, P0 ;  /* 0x000000150800720c */ /* 0x080fe40000766670 */
[----:B------:R-:W-:Y:S01]  /*17d90*/  ISETP.GE.OR P4, PT, R10, R21, P0 ;  /* 0x000000150a00720c */ /* 0x000fe20000786670 */
[----:B------:R-:W5:Y:S04]  /*17da0*/  SHFL.IDX PT, R4, R20, 0x1, 0x181f ;  /* 0x00381f0014047f89 */ /* 0x000f6800000e0000 */
[----:B------:R-:W0:Y:S02]  /*17db0*/  SHFL.IDX PT, R6, R20, 0x2, 0x181f ;  /* 0x00581f0014067f89 */ /* 0x000e2400000e0000 */
[----:B-1----:R-:W-:-:S04]  /*17dc0*/  @!P2 LEA R10, P5, R44, R3, 0x1 ;  /* 0x000000032c0aa211 */ /* 0x002fc800078a08ff */
[C---:B--2---:R-:W-:Y:S02]  /*17dd0*/  @!P2 LEA.HI.X R3, R44.reuse, R0, R43, 0x1, P5 ;  /* 0x000000002c03a211 */ /* 0x044fe400028f0c2b */
[----:B------:R1:W2:Y:S01]  /*17de0*/  SHFL.IDX PT, R0, R20, 0x3, 0x181f ;  /* 0x00781f0014007f89 */ /* 0x0002a200000e0000 */
[C---:B---3--:R-:W-:Y:S02]  /*17df0*/  @!P3 LEA R8, P1, R44.reuse, R5, 0x1 ;  /* 0x000000052c08b211 */ /* 0x048fe400078208ff */
[----:B------:R-:W-:Y:S01]  /*17e00*/  @!P2 IMAD.MOV.U32 R11, RZ, RZ, R3 ;  /* 0x000000ffff0ba224 */ /* 0x000fe200078e0003 */
[----:B----4-:R-:W-:-:S04]  /*17e10*/  @!P4 LEA R25, P5, R44, R14, 0x1 ;  /* 0x0000000e2c19c211 */ /* 0x010fc800078a08ff */
[----:B------:R1:W-:Y:S01]  /*17e20*/  @!P2 ST.E.128 desc[UR42][R10.64], RZ ;  /* 0x000000ff0a00a985 */ /* 0x0003e2000c101d2a */
[C---:B-----5:R-:W-:Y:S01]  /*17e30*/  @!P3 LEA.HI.X R9, R44.reuse, R4, R43, 0x1, P1 ;  /* 0x000000042c09b211 */ /* 0x060fe200008f0c2b */
[----:B------:R-:W-:Y:S02]  /*17e40*/  @!P4 IMAD.MOV.U32 R4, RZ, RZ, R25 ;  /* 0x000000ffff04c224 */ /* 0x000fe400078e0019 */
[----:B------:R1:W3:Y:S01]  /*17e50*/  SHFL.IDX PT, R14, R7, 0x3, 0x181f ;  /* 0x00781f00070e7f89 */ /* 0x0002e200000e0000 */
[----:B0-----:R-:W-:-:S03]  /*17e60*/  @!P4 LEA.HI.X R5, R44, R6, R43, 0x1, P5 ;  /* 0x000000062c05c211 */ /* 0x001fc600028f0c2b */
[----:B------:R1:W-:Y:S04]  /*17e70*/  @!P3 ST.E.128 desc[UR42][R8.64], RZ ;  /* 0x000000ff0800b985 */ /* 0x0003e8000c101d2a */
[----:B------:R1:W-:Y:S02]  /*17e80*/  @!P4 ST.E.128 desc[UR42][R4.64], RZ ;  /* 0x000000ff0400c985 */ /* 0x0003e4000c101d2a */
.L_x_14804:
[----:B------:R-:W-:-:S05]  /*17e90*/  VIADD R24, R24, 0x90 ;  /* 0x0000009018187836 */ /* 0x000fca0000000000 */
[----:B------:R-:W-:-:S13]  /*17ea0*/  ISETP.GE.OR P0, PT, R24, R21, P0 ;  /* 0x000000151800720c */ /* 0x000fda0000706670 */
[----:B---3--:R-:W-:-:S04]  /*17eb0*/  @!P0 LEA R14, P1, R44, R14, 0x1 ;  /* 0x0000000e2c0e8211 */ /* 0x008fc800078208ff */
[----:B--2---:R-:W-:-:S05]  /*17ec0*/  @!P0 LEA.HI.X R15, R44, R0, R43, 0x1, P1 ;  /* 0x000000002c0f8211 */ /* 0x004fca00008f0c2b */
[----:B------:R0:W-:Y:S04]  /*17ed0*/  @!P0 ST.E.128 desc[UR42][R14.64], RZ ;  /* 0x000000ff0e008985 */ /* 0x0001e8000c101d2a */
.L_x_14581:
[----:B------:R-:W-:Y:S05]  /*17ee0*/  BSYNC B0 ;  /* 0x0000000000007941 */ /* 0x000fea0003800000 */
.L_x_14576:
[----:B------:R-:W-:Y:S02]  /*17ef0*/  ULDC UR4, c[0x0][0xc3c] ;  /* 0x00030f0000047ab9 */ /* 0x000fe40000000800 */
[----:B------:R-:W-:-:S13]  /*17f00*/  ISETP.GE.AND P0, PT, R35, UR4, PT ;  /* 0x0000000423007c0c */ /* 0x000fda000bf06270 */
[----:B------:R-:W-:Y:S05]  /*17f10*/  @!P0 BRA `(.L_x_14590) ;  /* 0xfffffe90003c8947 */ /* 0x000fea000383ffff */
[----:B------:R-:W-:Y:S05]  /*17f20*/  BRA `(.L_x_14374) ;  /* 0x0000007c00d07947 */ /* 0x000fea0003800000 */
.L_x_14372:
        /* <DEDUP_REMOVED lines=16> */
.L_x_14591:
        /* <DEDUP_REMOVED lines=44> */
.L_x_14595:
        /* <DEDUP_REMOVED lines=37> */
.L_x_14593:
        /* <DEDUP_REMOVED lines=13> */
.L_x_14596:
[----:B-1----:R-:W-:Y:S01]  /*18610*/  IMAD R24, R24, UR5, R5 ;  /* 0x0000000518187c24 */ /* 0x002fe2000f8e0205 */
[----:B------:R-:W-:-:S04]  /*18620*/  IADD3 R27, R27, UR4, RZ ;  /* 0x000000041b1b7c10 */ /* 0x000fc8000fffe0ff */
        /* <DEDUP_REMOVED lines=60> */
.L_x_14597:
        /* <DEDUP_REMOVED lines=62> */
.L_x_14598:
[----:B------:R-:W-:-:S05]  /*18dd0*/  LOP3.LUT R2, RZ, R2, RZ, 0x33, !PT ;  /* 0x00000002ff027212 */ /* 0x000fca00078e33ff */
[----:B------:R-:W-:Y:S01]  /*18de0*/  IMAD.IADD R25, R25, 0x1, R2 ;  /* 0x0000000119197824 */ /* 0x000fe200078e0202 */
[----:B------:R-:W-:Y:S06]  /*18df0*/  BRA `(.L_x_14599) ;  /* 0x00000000000c7947 */ /* 0x000fec0003800000 */
.L_x_14594:
[----:B------:R-:W-:Y:S02]  /*18e00*/  IMAD.MOV.U32 R25, RZ, RZ, RZ ;  /* 0x000000ffff197224 */ /* 0x000fe400078e00ff */
[----:B------:R-:W-:Y:S02]  /*18e10*/  IMAD.U32 R24, RZ, RZ, UR6 ;  /* 0x00000006ff187e24 */ /* 0x000fe4000f8e00ff */
[----:B------:R-:W-:-:S07]  /*18e20*/  IMAD.MOV.U32 R26, RZ, RZ, RZ ;  /* 0x000000ffff1a7224 */ /* 0x000fce00078e00ff */
.L_x_14599:
[----:B------:R-:W-:-:S13]  /*18e30*/  ISETP.NE.AND P0, PT, R0, RZ, PT ;  /* 0x000000ff0000720c */ /* 0x000fda0003f05270 */
[----:B------:R-:W0:Y:S01]  /*18e40*/  @!P0 S2R R3, SR_CgaCtaId ;  /* 0x0000000000038919 */ /* 0x000e220000008800 */
[----:B------:R-:W-:-:S04]  /*18e50*/  @!P0 MOV R0, 0x400 ;  /* 0x0000040000008802 */ /* 0x000fc80000000f00 */
[----:B0-----:R-:W-:-:S05]  /*18e60*/  @!P0 LEA R0, R3, R0, 0x18 ;  /* 0x0000000003008211 */ /* 0x001fca00078ec0ff */
[----:B------:R1:W-:Y:S01]  /*18e70*/  @!P0 STS.128 [R0+0x168d0], R24 ;  /* 0x0168d01800008388 */ /* 0x0003e20000000c00 */
[----:B------:R-:W-:Y:S06]  /*18e80*/  BAR.ARV 0x5, 0x200 ;  /* 0x0148000000007b1d */ /* 0x000fec0000002000 */
.L_x_14592:
[----:B-1----:R-:W-:Y:S01]  /*18e90*/  IMAD.MOV.U32 R0, RZ, RZ, 0x1 ;  /* 0x00000001ff007424 */ /* 0x002fe200078e00ff */
[----:B------:R-:W-:Y:S01]  /*18ea0*/  ULDC UR4, c[0x0][0xc3c] ;  /* 0x00030f0000047ab9 */ /* 0x000fe20000000800 */
[----:B------:R-:W-:Y:S01]  /*18eb0*/  IMAD.MOV.U32 R28, RZ, RZ, RZ ;  /* 0x000000ffff1c7224 */ /* 0x000fe200078e00ff */
[----:B0-----:R-:W-:Y:S02]  /*18ec0*/  ISETP.GE.AND P0, PT, R27, UR4, PT ;  /* 0x000000041b007c0c */ /* 0x001fe4000bf06270 */
[----:B------:R0:W-:Y:S04]  /*18ed0*/  STL [R1], R0 ;  /* 0x0000000001007387 */ /* 0x0001e80000100800 */
[----:B------:R0:W-:Y:S07]  /*18ee0*/  STL [R1+0x40], RZ ;  /* 0x000040ff01007387 */ /* 0x0001ee0000100800 */
[----:B------:R-:W-:Y:S05]  /*18ef0*/  @P0 BRA `(.L_x_14600) ;  /* 0x0000006800f80947 */ /* 0x000fea0003800000 */
[----:B------:R-:W1:Y:S01]  /*18f00*/  S2R R6, SR_TID.X ;  /* 0x0000000000067919 */ /* 0x000e620000002100 */
[----:B------:R-:W2:Y:S01]  /*18f10*/  S2UR UR5, SR_CgaCtaId ;  /* 0x00000000000579c3 */ /* 0x000ea20000008800 */
[----:B------:R-:W-:Y:S01]  /*18f20*/  UMOV UR4, 0x400 ;  /* 0x0000040000047882 */ /* 0x000fe20000000000 */
[----:B------:R-:W-:Y:S01]  /*18f30*/  BSSY B8, `(.L_x_14600) ;  /* 0x00006ba000087945 */ /* 0x000fe20003800000 */
[----:B------:R-:W-:Y:S01]  /*18f40*/  STL [R1+0x40], RZ ;  /* 0x000040ff01007387 */ /* 0x000fe20000100800 */
        /* <DEDUP_REMOVED lines=13> */
[----:B------:R-:W-:Y:S01]  /*19020*/  LOP3.LUT R4, R2, 0x200, R3, 0xf8, !PT ;  /* 0x0000020002047812 */ /* 0x000fe200078ef803 */
[----:B------:R-:W-:Y:S01]  /*19030*/  IMAD.SHL.U32 R2, R6, 0x10, RZ ;  /* 0x0000001006027824 */ /* 0x000fe200078e00ff */
[----:B------:R-:W-:Y:S01]  /*19040*/  SHF.R.U32.HI R3, RZ, 0x3, R5 ;  /* 0x00000003ff037819 */ /* 0x000fe20000011605 */
[----:B------:R-:W-:-:S03]  /*19050*/  IMAD.MOV.U32 R5, RZ, RZ, 0x1 ;  /* 0x00000001ff057424 */ /* 0x000fc600078e00ff */
[----:B------:R-:W-:Y:S01]  /*19060*/  LOP3.LUT R2, R2, 0x70, RZ, 0xc0, !PT ;  /* 0x0000007002027812 */ /* 0x000fe200078ec0ff */
[----:B0-----:R-:W-:Y:S01]  /*19070*/  IMAD R0, R4, 0x2, R16 ;  /* 0x0000000204007824 */ /* 0x001fe200078e0210 */
[----:B------:R0:W-:Y:S02]  /*19080*/  STL [R1], R5 ;  /* 0x0000000501007387 */ /* 0x0001e40000100800 */
[----:B------:R-:W-:Y:S02]  /*19090*/  LOP3.LUT R2, R3, R2, RZ, 0xfc, !PT ;  /* 0x0000000203027212 */ /* 0x000fe400078efcff */
[----:B------:R0:W-:Y:S05]  /*190a0*/  STL [R1+0x24], R0 ;  /* 0x0000240001007387 */ /* 0x0001ea0000100800 */
.L_x_14713:
        /* <DEDUP_REMOVED lines=50> */
.L_x_14601:
[----:B------:R-:W-:Y:S01]  /*193d0*/  ULDC.64 UR4, c[0x0][0xa20] ;  /* 0x0002880000047ab9 */ /* 0x000fe20000000a00 */
[C---:B0-----:R-:W-:Y:S02]  /*193e0*/  LOP3.LUT R0, R26.reuse, 0xff000000, RZ, 0xc0, !PT ;  /* 0xff0000001a007812 */ /* 0x041fe400078ec0ff */
[----:B------:R-:W-:Y:S02]  /*193f0*/  ISETP.NE.U32.AND P0, PT, RZ, UR4, PT ;  /* 0x00000004ff007c0c */ /* 0x000fe4000bf05070 */
[----:B------:R-:W-:Y:S02]  /*19400*/  SHF.R.U32.HI R0, RZ, 0x8, R0 ;  /* 0x00000008ff007819 */ /* 0x000fe40000011600 */
[----:B------:R-:W-:Y:S02]  /*19410*/  ISETP.NE.AND.EX P0, PT, RZ, UR5, PT, P0 ;  /* 0x00000005ff007c0c */ /* 0x000fe4000bf05300 */
[C---:B------:R-:W-:Y:S02]  /*19420*/  LOP3.LUT R4, R26.reuse, 0xff0000, RZ, 0xc0, !PT ;  /* 0x00ff00001a047812 */ /* 0x040fe400078ec0ff */
[----:B------:R-:W-:-:S02]  /*19430*/  LOP3.LUT R17, R26, 0xffff, RZ, 0xc0, !PT ;  /* 0x0000ffff1a117812 */ /* 0x000fc400078ec0ff */
[----:B------:R-:W-:-:S07]  /*19440*/  LEA.HI R0, R4, R0, RZ, 0x10 ;  /* 0x0000000004007211 */ /* 0x000fce00078f80ff */
[----:B------:R-:W-:Y:S05]  /*19450*/  @!P0 BRA `(.L_x_14602) ;  /* 0x0000000000108947 */ /* 0x000fea0003800000 */
[----:B------:R-:W0:Y:S02]  /*19460*/  LDC.64 R4, c[0x0][0xa20] ;  /* 0x00028800ff047b82 */ /* 0x000e240000000a00 */
[----:B0-----:R-:W-:-:S05]  /*19470*/  IMAD.WIDE R4, R27, 0x4, R4 ;  /* 0x000000041b047825 */ /* 0x001fca00078e0204 */
[----:B------:R0:W5:Y:S01]  /*19480*/  LDG.E R7, desc[UR42][R4.64] ;  /* 0x0000002a04077981 */ /* 0x000162000c1e1900 */
[----:B------:R-:W-:Y:S05]  /*19490*/  BRA `(.L_x_14603) ;  /* 0x0000000000247947 */ /* 0x000fea0003800000 */
.L_x_14602:
        /* <DEDUP_REMOVED lines=9> */
.L_x_14603:
[----:B0-----:R-:W2:Y:S04]  /*19530*/  @P1 LDG.E R4, desc[UR42][R2.64] ;  /* 0x0000002a02041981 */ /* 0x001ea8000c1e1900 */
[----:B------:R0:W2:Y:S01]  /*19540*/  @P1 LDG.E R5, desc[UR42][R2.64+0x4] ;  /* 0x0000042a02051981 */ /* 0x0000a2000c1e1900 */
[----:B------:R-:W-:Y:S02]  /*19550*/  IMAD R25, R25, 0xc0, RZ ;  /* 0x000000c019197824 */ /* 0x000fe400078e02ff */
[----:B-----5:R-:W-:Y:S02]  /*19560*/  IMAD.IADD R7, R7, 0x1, -R10 ;  /* 0x0000000107077824 */ /* 0x020fe400078e0a0a */
[----:B------:R-:W-:Y:S01]  /*19570*/  VIADD R9, R25, 0xbf ;  /* 0x000000bf19097836 */ /* 0x000fe20000000000 */
[----:B0-----:R-:W0:Y:S02]  /*19580*/  LDC R2, c[0x0][0x448] ;  /* 0x00011200ff027b82 */ /* 0x001e240000000800 */
[----:B0-----:R-:W-:-:S13]  /*19590*/  ISETP.NE.AND P2, PT, R2, 0x1, PT ;  /* 0x000000010200780c */ /* 0x001fda0003f45270 */
[----:B------:R-:W0:Y:S08]  /*195a0*/  @P2 LDC R3, c[0x0][0x44c] ;  /* 0x00011300ff032b82 */ /* 0x000e300000000800 */
[----:B------:R-:W3:Y:S01]  /*195b0*/  @P2 LDC R2, c[0x0][0x450] ;  /* 0x00011400ff022b82 */ /* 0x000ee20000000800 */
[----:B0-----:R-:W-:-:S05]  /*195c0*/  @P2 IMAD.HI.U32 R3, R9, R3, RZ ;  /* 0x0000000309032227 */ /* 0x001fca00078e00ff */
[----:B---3--:R-:W-:Y:S01]  /*195d0*/  @P2 SHF.R.U32.HI R9, RZ, R2, R3 ;  /* 0x00000002ff092219 */ /* 0x008fe20000011603 */
[----:B--2---:R-:W-:-:S04]  /*195e0*/  @P1 IMAD.IADD R8, R5, 0x1, -R4 ;  /* 0x0000000105081824 */ /* 0x004fc800078e0a04 */
[----:B------:R-:W-:-:S04]  /*195f0*/  IMAD.IADD R12, R7, 0x1, R8 ;  /* 0x00000001070c7824 */ /* 0x000fc800078e0208 */
[C---:B------:R-:W-:Y:S01]  /*19600*/  VIADD R21, R12.reuse, 0x7f ;  /* 0x0000007f0c157836 */ /* 0x040fe20000000000 */
[----:B------:R0:W-:Y:S01]  /*19610*/  STL [R1+0x14], R12 ;  /* 0x0000140c01007387 */ /* 0x0001e20000100800 */
[----:B------:R-:W-:-:S03]  /*19620*/  IADD3 R10, R12, 0x1, -R13 ;  /* 0x000000010c0a7810 */ /* 0x000fc60007ffe80d */
[----:B------:R-:W-:Y:S02]  /*19630*/  SHF.R.S32.HI R2, RZ, 0x1f, R21 ;  /* 0x0000001fff027819 */ /* 0x000fe40000011415 */
[----:B------:R-:W-:Y:S02]  /*19640*/  IMAD.IADD R9, R10, 0x1, R9 ;  /* 0x000000010a097824 */ /* 0x000fe400078e0209 */
        /* <DEDUP_REMOVED lines=17> */
.L_x_14606:
[----:B------:R-:W-:-:S13]  /*19760*/  ISETP.NE.AND P0, PT, R3, 0x1, PT ;  /* 0x000000010300780c */ /* 0x000fda0003f05270 */
[----:B------:R-:W0:Y:S02]  /*19770*/  @P0 LDC.64 R4, c[0x0][0x9e8] ;  /* 0x00027a00ff040b82 */ /* 0x000e240000000a00 */
[----:B0-----:R-:W-:-:S05]  /*19780*/  @P0 IMAD.HI.U32 R4, R11, R4, RZ ;  /* 0x000000040b040227 */ /* 0x001fca00078e00ff */
[----:B------:R-:W-:-:S07]  /*19790*/  @P0 SHF.R.U32.HI R11, RZ, R5, R4 ;  /* 0x00000005ff0b0219 */ /* 0x000fce0000011604 */
.L_x_14607:
[----:B------:R-:W-:Y:S05]  /*197a0*/  BSYNC B0 ;  /* 0x0000000000007941 */ /* 0x000fea0003800000 */
.L_x_14605:
[----:B------:R-:W-:-:S05]  /*197b0*/  IMAD R11, R11, R3, R3 ;  /* 0x000000030b0b7224 */ /* 0x000fca00078e0203 */
[----:B------:R-:W-:-:S07]  /*197c0*/  VIMNMX R2, R2, R11, PT ;  /* 0x0000000b02027248 */ /* 0x000fce0003fe0100 */
.L_x_14604:
        /* <DEDUP_REMOVED lines=8> */
[----:B------:R-:W-:-:S03]  /*19850*/  SHF.R.S32.HI R5, RZ, 0x1f, R2 ;  /* 0x0000001fff057819 */ /* 0x000fc60000011402 */
[----:B------:R-:W-:Y:S01]  /*19860*/  IMAD.IADD R11, R20, 0x1, R4 ;  /* 0x00000001140b7824 */ /* 0x000fe200078e0204 */
[----:B------:R-:W-:-:S03]  /*19870*/  LEA.HI R5, R5, R2, RZ, 0x7 ;  /* 0x0000000205057211 */ /* 0x000fc600078f38ff */
[----:B------:R-:W-:Y:S01]  /*19880*/  VIADD R2, R11, -UR4 ;  /* 0x800000040b027c36 */ /* 0x000fe20008000000 */
        /* <DEDUP_REMOVED lines=13> */
.L_x_14610:
[----:B------:R-:W-:-:S13]  /*19960*/  ISETP.NE.AND P0, PT, R3, 0x1, PT ;  /* 0x000000010300780c */ /* 0x000fda0003f05270 */
[----:B------:R-:W0:Y:S02]  /*19970*/  @P0 LDC.64 R4, c[0x0][0x9e8] ;  /* 0x00027a00ff040b82 */ /* 0x000e240000000a00 */
[----:B0-----:R-:W-:-:S05]  /*19980*/  @P0 IMAD.HI.U32 R4, R11, R4, RZ ;  /* 0x000000040b040227 */ /* 0x001fca00078e00ff */
[----:B------:R-:W-:-:S07]  /*19990*/  @P0 SHF.R.U32.HI R11, RZ, R5, R4 ;  /* 0x00000005ff0b0219 */ /* 0x000fce0000011604 */
.L_x_14611:
[----:B------:R-:W-:Y:S05]  /*199a0*/  BSYNC B0 ;  /* 0x0000000000007941 */ /* 0x000fea0003800000 */
.L_x_14609:
[----:B------:R-:W-:-:S05]  /*199b0*/  IMAD R3, R11, R3, RZ ;  /* 0x000000030b037224 */ /* 0x000fca00078e02ff */
[----:B------:R-:W-:-:S07]  /*199c0*/  VIMNMX R2, R2, R3, !PT ;  /* 0x0000000302027248 */ /* 0x000fce0007fe0100 */
.L_x_14608:
        /* <DEDUP_REMOVED lines=18> */
[----:B0-----:R-:W-:-:S06]  /*19af0*/  IADD3 R2, R2, 0xffffffe, RZ ;  /* 0x0ffffffe02027810 */ /* 0x001fcc0007ffe0ff */
        /* <DEDUP_REMOVED lines=21> */
.L_x_14613:
[----:B------:R-:W-:Y:S05]  /*19c50*/  BSYNC B0 ;  /* 0x0000000000007941 */ /* 0x000fea0003800000 */
.L_x_14612:
        /* <DEDUP_REMOVED lines=24> */
.L_x_14807:
[----:B--2---:R-:W-:Y:S02]  /*19de0*/  ISETP.NE.AND P0, PT, R14, RZ, PT ;  /* 0x000000ff0e00720c */ /* 0x004fe40003f05270 */
[----:B------:R-:W-:-:S11]  /*19df0*/  PLOP3.LUT P6, PT, PT, PT, PT, 0x8, 0x0 ;  /* 0x000000000000781c */ /* 0x000fd60003fce170 */
[----:B------:R-:W-:Y:S05]  /*19e00*/  @P0 BRA `(.L_x_14617) ;  /* 0x00000000000c0947 */ /* 0x000fea0003800000 */
[----:B------:R-:W-:-:S03]  /*19e10*/  UMOV UR4, 0xffffffff ;  /* 0xffffffff00047882 */ /* 0x000fc60000000000 */
[----:B------:R-:W-:Y:S05]  /*19e20*/  BRA.DIV UR4, `(.L_x_14618) ;  /* 0x0000008204307947 */ /* 0x000fea000b800000 */
[----:B------:R-:W-:-:S13]  /*19e30*/  ELECT P6, URZ, PT ;  /* 0x00000000003f782f */ /* 0x000fda00038c0000 */
.L_x_14617:
        /* <DEDUP_REMOVED lines=9> */
.L_x_14810:
[----:B------:R-:W-:Y:S05]  /*19ed0*/  BSYNC B1 ;  /* 0x0000000000017941 */ /* 0x000fea0003800000 */
.L_x_14619:
        /* <DEDUP_REMOVED lines=11> */
.L_x_14811:
[----:B------:R-:W-:Y:S05]  /*19f90*/  BSYNC B2 ;  /* 0x0000000000027941 */ /* 0x000fea0003800000 */
.L_x_14623:
        /* <DEDUP_REMOVED lines=9> */
.L_x_14626:
[----:B------:R-:W-:Y:S05]  /*1a030*/  BSYNC B2 ;  /* 0x0000000000027941 */ /* 0x000fea0003800000 */
.L_x_14625:
[----:B-1----:R-:W-:Y:S01]  /*1a040*/  IMAD.MOV.U32 R13, RZ, RZ, RZ ;  /* 0x000000ffff0d7224 */ /* 0x002fe200078e00ff */
        /* <DEDUP_REMOVED lines=9> */
[----:B------:R-:W-:Y:S01]  /*1a0e0*/  IMAD.SHL.U32 R12, R29, 0x2000, RZ ;  /* 0x000020001d0c7824 */ /* 0x000fe200078e00ff */
[----:B------:R-:W-:Y:S01]  /*1a0f0*/  UMOV UR7, 0x12f00000 ;  /* 0x12f0000000077882 */ /* 0x000fe20000000000 */
[----:B------:R-:W-:-:S08]  /*1a100*/  VIADD R11, R5, 0x16890 ;  /* 0x00016890050b7836 */ /* 0x000fd00000000000 */
.L_x_14627:
        /* <DEDUP_REMOVED lines=13> */
.L_x_14812:
[----:B------:R-:W-:Y:S05]  /*1a1e0*/  BSYNC B2 ;  /* 0x0000000000027941 */ /* 0x000fea0003800000 */
.L_x_14628:
        /* <DEDUP_REMOVED lines=11> */
.L_x_14631:
[----:B------:R-:W-:Y:S05]  /*1a2a0*/  BSYNC B2 ;  /* 0x0000000000027941 */ /* 0x000fea0003800000 */
.L_x_14630:
        /* <DEDUP_REMOVED lines=9> */
.L_x_14632:
        /* <DEDUP_REMOVED lines=10> */
.L_x_14622:
[----:B------:R-:W-:Y:S05]  /*1a3e0*/  BSYNC B1 ;  /* 0x0000000000017941 */ /* 0x000fea0003800000 */
.L_x_14621:
        /* <DEDUP_REMOVED lines=11> */
.L_x_14645:
[----:B------:R-:W-:Y:S05]  /*1a4a0*/  YIELD ;  /* 0x0000000000007946 */ /* 0x000fea0003800000 */
[----:B------:R-:W-:Y:S04]  /*1a4b0*/  BSSY B1, `(.L_x_14633) ;  /* 0x000004d000017945 */ /* 0x000fe80003800000 */
[----:B--2---:R-:W-:Y:S05]  /*1a4c0*/  @!P6 BRA `(.L_x_14634) ;  /* 0x00000004002ce947 */ /* 0x004fea0003800000 */
[----:B0-----:R-:W2:Y:S01]  /*1a4d0*/  LDL R7, [R1+0x4] ;  /* 0x0000040001077983 */ /* 0x001ea20000100800 */
[----:B------:R-:W0:Y:S02]  /*1a4e0*/  S2R R5, SR_TID.X ;  /* 0x0000000000057919 */ /* 0x000e240000002100 */
[----:B0-----:R-:W-:Y:S01]  /*1a4f0*/  LOP3.LUT R8, R5, 0x7f, RZ, 0xc0, !PT ;  /* 0x0000007f05087812 */ /* 0x001fe200078ec0ff */
[----:B------:R-:W-:Y:S01]  /*1a500*/  IMAD R5, R29, 0x8, R16 ;  /* 0x000000081d057824 */ /* 0x000fe200078e0210 */
[----:B------:R-:W-:Y:S02]  /*1a510*/  BSSY B2, `(.L_x_14635) ;  /* 0x0000005000027945 */ /* 0x000fe40003800000 */
[----:B------:R-:W-:Y:S02]  /*1a520*/  ISETP.NE.AND P2, PT, R8, RZ, PT ;  /* 0x000000ff0800720c */ /* 0x000fe40003f45270 */
[----:B--2---:R-:W-:-:S04]  /*1a530*/  SHF.L.U32 R7, R7, 0x1f, RZ ;  /* 0x0000001f07077819 */ /* 0x004fc800000006ff */
[----:B------:R-:W0:Y:S02]  /*1a540*/  SYNCS.PHASECHK.TRANS64.TRYWAIT P1, [R5+URZ+0x168a0], R7 ;  /* 0x0168a007050075a7 */ /* 0x000e24000802017f */
[----:B0-----:R-:W-:Y:S05]  /*1a550*/  @!P1 BRA `(.L_x_14636) ;  /* 0x0000007800c09947 */ /* 0x001fea0003800000 */
.L_x_14813:
[----:B------:R-:W-:Y:S05]  /*1a560*/  BSYNC B2 ;  /* 0x0000000000027941 */ /* 0x000fea0003800000 */
.L_x_14635:
        /* <DEDUP_REMOVED lines=9> */
.L_x_14638:
[----:B------:R-:W-:Y:S05]  /*1a600*/  BSYNC B2 ;  /* 0x0000000000027941 */ /* 0x000fea0003800000 */
.L_x_14637:
        /* <DEDUP_REMOVED lines=11> */
.L_x_14639:
        /* <DEDUP_REMOVED lines=13> */
.L_x_14814:
[----:B------:R-:W-:Y:S05]  /*1a790*/  BSYNC B2 ;  /* 0x0000000000027941 */ /* 0x000fea0003800000 */
.L_x_14640:
[----:B------:R-:W-:Y:S01]  /*1a7a0*/  BSSY B2, `(.L_x_14642) ;  /* 0x000000b000027945 */ /* 0x000fe20003800000 */
[----:B------:R-:W-:Y:S01]  /*1a7b0*/  MOV R14, 0x0 ;  /* 0x00000000000e7802 */ /* 0x000fe20000000f00 */
[----:B------:R-:W-:Y:S02]  /*1a7c0*/  IMAD.MOV.U32 R15, RZ, RZ, 0x12f00000 ;  /* 0x12f00000ff0f7424 */ /* 0x000fe400078e00ff */
[----:B------:R-:W-:Y:S05]  /*1a7d0*/  @P2 BRA `(.L_x_14643) ;  /* 0x00000000001c2947 */ /* 0x000fea0003800000 */
[----:B------:R-:W2:Y:S01]  /*1a7e0*/  S2R R11, SR_TID.X ;  /* 0x00000000000b7919 */ /* 0x000ea20000002100 */
[----:B01----:R-:W-:-:S04]  /*1a7f0*/  IMAD.MOV.U32 R7, RZ, RZ, 0x4000 ;  /* 0x00004000ff077424 */ /* 0x003fc800078e00ff */
[----:B------:R3:W-:Y:S01]  /*1a800*/  SYNCS.ARRIVE.TRANS64 RZ, [R5+URZ+0x168b0], R7 ;  /* 0x0168b00705ff79a7 */ /* 0x0007e2000800003f */
[----:B--2---:R-:W-:-:S04]  /*1a810*/  LOP3.LUT R11, R11, 0x1f, RZ, 0xc0, !PT ;  /* 0x0000001f0b0b7812 */ /* 0x004fc800078ec0ff */
[----:B------:R-:W-:-:S13]  /*1a820*/  ISETP.NE.AND P1, PT, R11, RZ, PT ;  /* 0x000000ff0b00720c */ /* 0x000fda0003f25270 */
[----:B---3--:R-:W-:Y:S05]  /*1a830*/  @!P1 BRA `(.L_x_14643) ;  /* 0x0000000000049947 */ /* 0x008fea0003800000 */
[----:B------:R-:W-:Y:S01]  /*1a840*/  BPT.TRAP 0x1 ;  /* 0x000000040000795c */ /* 0x000fe20000300000 */
.L_x_14643:
[----:B------:R-:W-:Y:S05]  /*1a850*/  BSYNC B2 ;  /* 0x0000000000027941 */ /* 0x000fea0003800000 */
.L_x_14642:
[----:B------:R-:W-:Y:S01]  /*1a860*/  R2UR UR10, R13 ;  /* 0x000000000d0a72ca */ /* 0x000fe200000e0000 */
[----:B------:R-:W-:Y:S01]  /*1a870*/  UIADD3 UR4, UP0, UR40, 0x670, URZ ;  /* 0x0000067028047890 */ /* 0x000fe2000ff1e03f */
[----:B------:R-:W-:Y:S01]  /*1a880*/  R2UR UR6, R14 ;  /* 0x000000000e0672ca */ /* 0x000fe200000e0000 */
[----:B------:R-:W-:Y:S01]  /*1a890*/  VIADD R8, R8, 0x400 ;  /* 0x0000040008087836 */ /* 0x000fe20000000000 */
[----:B------:R-:W-:Y:S01]  /*1a8a0*/  R2UR UR7, R15 ;  /* 0x000000000f0772ca */ /* 0x000fe200000e0000 */
[----:B01----:R-:W-:Y:S01]  /*1a8b0*/  VIADD R5, R5, 0x168b0 ;  /* 0x000168b005057836 */ /* 0x003fe20000000000 */
[----:B------:R-:W-:Y:S01]  /*1a8c0*/  PLOP3.LUT P1, PT, PT, PT, PT, 0x80, 0x0 ;  /* 0x000000000000781c */ /* 0x000fe20003f2f070 */
[----:B------:R-:W-:-:S12]  /*1a8d0*/  UIADD3.X UR5, URZ, UR41, URZ, UP0, !UPT ;  /* 0x000000293f057290 */ /* 0x000fd800087fe43f */
.L_x_14644:
        /* <DEDUP_REMOVED lines=10> */
.L_x_14634:
[----:B------:R-:W-:Y:S05]  /*1a980*/  BSYNC B1 ;  /* 0x0000000000017941 */ /* 0x000fea0003800000 */
.L_x_14633:
[----:B0-----:R-:W2:Y:S01]  /*1a990*/  LDL.LU R7, [R1+0x4] ;  /* 0x0000040001077983 */ /* 0x001ea20000300800 */
        /* <DEDUP_REMOVED lines=9> */
.L_x_14615:
[----:B------:R-:W-:Y:S05]  /*1aa30*/  BSYNC B0 ;  /* 0x0000000000007941 */ /* 0x000fea0003800000 */
.L_x_14614:
        /* <DEDUP_REMOVED lines=16> */
[----:B------:R-:W-:-:S11]  /*1ab40*/  VIADD R6, R10, 0xffffffff ;  /* 0xffffffff0a067836 */ /* 0x000fd60000000000 */
[----:B------:R-:W-:Y:S05]  /*1ab50*/  @P0 BRA `(.L_x_14648) ;  /* 0x00000000001c0947 */ /* 0x000fea0003800000 */
[----:B------:R-:W-:Y:S01]  /*1ab60*/  ISETP.NE.AND P0, PT, R3, 0x1, PT ;  /* 0x000000010300780c */ /* 0x000fe20003f05270 */
[----:B------:R-:W-:-:S12]  /*1ab70*/  IMAD.MOV R6, RZ, RZ, -R10 ;  /* 0x000000ffff067224 */ /* 0x000fd800078e0a0a */
[----:B------:R-:W3:Y:S02]  /*1ab80*/  @P0 LDC.64 R4, c[0x0][0x9e8] ;  /* 0x00027a00ff040b82 */ /* 0x000ee40000000a00 */
[----:B---3--:R-:W-:-:S05]  /*1ab90*/  @P0 IMAD.HI.U32 R4, R6, R4, RZ ;  /* 0x0000000406040227 */ /* 0x008fca00078e00ff */
[----:B------:R-:W-:-:S04]  /*1aba0*/  @P0 SHF.R.U32.HI R6, RZ, R5, R4 ;  /* 0x00000005ff060219 */ /* 0x000fc80000011604 */
[----:B------:R-:W-:Y:S01]  /*1abb0*/  LOP3.LUT R6, RZ, R6, RZ, 0x33, !PT ;  /* 0x00000006ff067212 */ /* 0x000fe200078e33ff */
[----:B------:R-:W-:Y:S06]  /*1abc0*/  BRA `(.L_x_14649) ;  /* 0x0000000000107947 */ /* 0x000fec0003800000 */
.L_x_14648:
[----:B------:R-:W-:-:S13]  /*1abd0*/  ISETP.NE.AND P0, PT, R3, 0x1, PT ;  /* 0x000000010300780c */ /* 0x000fda0003f05270 */
[----:B------:R-:W3:Y:S02]  /*1abe0*/  @P0 LDC.64 R4, c[0x0][0x9e8] ;  /* 0x00027a00ff040b82 */ /* 0x000ee40000000a00 */
[----:B---3--:R-:W-:-:S05]  /*1abf0*/  @P0 IMAD.HI.U32 R4, R6, R4, RZ ;  /* 0x0000000406040227 */ /* 0x008fca00078e00ff */
[----:B------:R-:W-:-:S07]  /*1ac00*/  @P0 SHF.R.U32.HI R6, RZ, R5, R4 ;  /* 0x00000005ff060219 */ /* 0x000fce0000011604 */
.L_x_14649:
[----:B------:R-:W-:Y:S05]  /*1ac10*/  BSYNC B0 ;  /* 0x0000000000007941 */ /* 0x000fea0003800000 */
.L_x_14647:
[----:B------:R-:W-:-:S05]  /*1ac20*/  IMAD R6, R6, R3, R3 ;  /* 0x0000000306067224 */ /* 0x000fca00078e0203 */
[----:B------:R-:W-:-:S07]  /*1ac30*/  VIMNMX R2, R2, R6, PT ;  /* 0x0000000602027248 */ /* 0x000fce0003fe0100 */
.L_x_14646:
[----:B------:R-:W-:Y:S01]  /*1ac40*/  VIADD R2, R2, 0x7f ;  /* 0x0000007f02027836 */ /* 0x000fe20000000000 */
[----:B------:R-:W-:Y:S01]  /*1ac50*/  ULDC UR4, c[0x0][0x9dc] ;  /* 0x0002770000047ab9 */ /* 0x000fe20000000800 */
[----:B------:R-:W-:-:S03]  /*1ac60*/  IMAD.MOV.U32 R5, RZ, RZ, R25 ;  /* 0x000000ffff057224 */ /* 0x000fc600078e0019 */
[----:B------:R-:W-:-:S04]  /*1ac70*/  SHF.R.S32.HI R4, RZ, 0x1f, R2 ;  /* 0x0000001fff047819 */ /* 0x000fc80000011402 */
[----:B------:R-:W-:Y:S02]  /*1ac80*/  LEA.HI R4, R4, R2, RZ, 0x7 ;  /* 0x0000000204047211 */ /* 0x000fe400078f38ff */
[----:B------:R-:W3:Y:S02]  /*1ac90*/  @P1 LDC R2, c[0x0][0x450] ;  /* 0x00011400ff021b82 */ /* 0x000ee40000000800 */
[----:B------:R-:W-:-:S04]  /*1aca0*/  SHF.R.S32.HI R4, RZ, 0x7, R4 ;  /* 0x00000007ff047819 */ /* 0x000fc80000011404 */
[----:B------:R-:W-:Y:S02]  /*1acb0*/  VIMNMX R21, R21, R4, PT ;  /* 0x0000000415157248 */ /* 0x000fe40003fe0100 */
[----:B------:R-:W4:Y:S02]  /*1acc0*/  @P1 LDC R4, c[0x0][0x44c] ;  /* 0x00011300ff041b82 */ /* 0x000f240000000800 */
[----:B----4-:R-:W-:-:S05]  /*1acd0*/  @P1 IMAD.HI.U32 R4, R25, R4, RZ ;  /* 0x0000000419041227 */ /* 0x010fca00078e00ff */
        /* <DEDUP_REMOVED lines=9> */
[----:B------:R-:W3:Y:S02]  /*1ad70*/  @P0 LDC.64 R4, c[0x0][0x9e8] ;  /* 0x00027a00ff040b82 */ /* 0x000ee40000000a00 */
[----:B---3--:R-:W-:-:S05]  /*1ad80*/  @P0 IMAD.HI.U32 R4, R6, R4, RZ ;  /* 0x0000000406040227 */ /* 0x008fca00078e00ff */
[----:B------:R-:W-:-:S04]  /*1ad90*/  @P0 SHF.R.U32.HI R6, RZ, R5, R4 ;  /* 0x00000005ff060219 */ /* 0x000fc80000011604 */
[----:B------:R-:W-:Y:S01]  /*1ada0*/  LOP3.LUT R6, RZ, R6, RZ, 0x33, !PT ;  /* 0x00000006ff067212 */ /* 0x000fe200078e33ff */
[----:B------:R-:W-:Y:S06]  /*1adb0*/  BRA `(.L_x_14653) ;  /* 0x0000000000107947 */ /* 0x000fec0003800000 */
.L_x_14652:
[----:B------:R-:W-:-:S13]  /*1adc0*/  ISETP.NE.AND P0, PT, R3, 0x1, PT ;  /* 0x000000010300780c */ /* 0x000fda0003f05270 */
[----:B------:R-:W3:Y:S02]  /*1add0*/  @P0 LDC.64 R4, c[0x0][0x9e8] ;  /* 0x00027a00ff040b82 */ /* 0x000ee40000000a00 */
[----:B---3--:R-:W-:-:S05]  /*1ade0*/  @P0 IMAD.HI.U32 R4, R6, R4, RZ ;  /* 0x0000000406040227 */ /* 0x008fca00078e00ff */
[----:B------:R-:W-:-:S07]  /*1adf0*/  @P0 SHF.R.U32.HI R6, RZ, R5, R4 ;  /* 0x00000005ff060219 */ /* 0x000fce0000011604 */
.L_x_14653:
[----:B------:R-:W-:Y:S05]  /*1ae00*/  BSYNC B0 ;  /* 0x0000000000007941 */ /* 0x000fea0003800000 */
.L_x_14651:
[----:B------:R-:W-:-:S05]  /*1ae10*/  IMAD R3, R6, R3, RZ ;  /* 0x0000000306037224 */ /* 0x000fca00078e02ff */
[----:B------:R-:W-:-:S07]  /*1ae20*/  VIMNMX R2, R2, R3, !PT ;  /* 0x0000000302027248 */ /* 0x000fce0007fe0100 */
.L_x_14650:
[----:B------:R-:W-:Y:S01]  /*1ae30*/  ISETP.NE.AND P1, PT, R0, RZ, PT ;  /* 0x000000ff0000720c */ /* 0x000fe20003f25270 */
[----:B------:R-:W-:Y:S01]  /*1ae40*/  BSSY B0, `(.L_x_14654) ;  /* 0x0000024000007945 */ /* 0x000fe20003800000 */
[----:B------:R-:W-:-:S04]  /*1ae50*/  SHF.R.S32.HI R3, RZ, 0x1f, R2 ;  /* 0x0000001fff037819 */ /* 0x000fc80000011402 */
[----:B------:R-:W-:Y:S01]  /*1ae60*/  LEA.HI R3, R3, R2, RZ, 0x7 ;  /* 0x0000000203037211 */ /* 0x000fe200078f38ff */
[----:B------:R-:W-:-:S03]  /*1ae70*/  IMAD.MOV.U32 R2, RZ, RZ, RZ ;  /* 0x000000ffff027224 */ /* 0x000fc600078e00ff */
[----:B------:R-:W-:-:S03]  /*1ae80*/  SHF.R.S32.HI R3, RZ, 0x7, R3 ;  /* 0x00000007ff037819 */ /* 0x000fc60000011403 */
[----:B------:R-:W3:Y:S01]  /*1ae90*/  @!P1 LDC R0, c[0x0][0x9f0] ;  /* 0x00027c00ff009b82 */ /* 0x000ee20000000800 */
[----:B------:R-:W-:-:S04]  /*1aea0*/  VIMNMX R4, RZ, R3, !PT ;  /* 0x00000003ff047248 */ /* 0x000fc80007fe0100 */
[----:B------:R-:W-:-:S13]  /*1aeb0*/  ISETP.GT.AND P0, PT, R21, R4, PT ;  /* 0x000000041500720c */ /* 0x000fda0003f04270 */
[----:B------:R-:W-:Y:S05]  /*1aec0*/  @!P0 BRA `(.L_x_14655) ;  /* 0x00000000006c8947 */ /* 0x000fea0003800000 */
[-C--:B---3--:R-:W-:Y:S02]  /*1aed0*/  IABS R5, R0.reuse ;  /* 0x0000000000057213 */ /* 0x088fe40000000000 */
[----:B0-2---:R-:W-:Y:S02]  /*1aee0*/  IABS R7, R0 ;  /* 0x0000000000077213 */ /* 0x005fe40000000000 */
        /* <DEDUP_REMOVED lines=25> */
.L_x_14655:
[----:B------:R-:W-:Y:S05]  /*1b080*/  BSYNC B0 ;  /* 0x0000000000007941 */ /* 0x000fea0003800000 */
.L_x_14654:
[-C--:B---3--:R-:W-:Y:S01]  /*1b090*/  IMAD R0, R19, R2.reuse, R4 ;  /* 0x0000000213007224 */ /* 0x088fe200078e0204 */
        /* <DEDUP_REMOVED lines=19> */
[----:B0-2---:R-:W0:Y:S01]  /*1b1d0*/  POPC R7, R4 ;  /* 0x0000000400077309 */ /* 0x005e220000000000 */
[----:B---3--:R-:W0:Y:S02]  /*1b1e0*/  SHFL.IDX PT, R0, R3, R0, 0x1f ;  /* 0x00001f0003007589 */ /* 0x008e2400000e0000 */
[----:B0-----:R-:W-:Y:S01]  /*1b1f0*/  IADD3 R24, R0, UR36, R7 ;  /* 0x0000002400187c10 */ /* 0x001fe2000fffe007 */
[----:B------:R-:W-:Y:S06]  /*1b200*/  BRA `(.L_x_14658) ;  /* 0x00000038001c7947 */ /* 0x000fec0003800000 */
.L_x_14657:
        /* <DEDUP_REMOVED lines=9> */
[----:B------:R-:W3:Y:S01]  /*1b2a0*/  LDC.64 R2, c[0x4][R2] ;  /* 0x0100000002027b82 */ /* 0x000ee20000000a00 */
[----:B------:R-:W-:Y:S02]  /*1b2b0*/  IMAD.U32 R5, RZ, RZ, UR7 ;  /* 0x00000007ff057e24 */ /* 0x000fe4000f8e00ff */
[----:B------:R-:W-:Y:S02]  /*1b2c0*/  IMAD.U32 R6, RZ, RZ, UR8 ;  /* 0x00000008ff067e24 */ /* 0x000fe4000f8e00ff */
[----:B0-2---:R-:W-:-:S02]  /*1b2d0*/  IMAD.U32 R7, RZ, RZ, UR9 ;  /* 0x00000009ff077e24 */ /* 0x005fc4000f8e00ff */
[----:B------:R-:W-:Y:S02]  /*1b2e0*/  IMAD.U32 R10, RZ, RZ, UR4 ;  /* 0x00000004ff0a7e24 */ /* 0x000fe4000f8e00ff */
[----:B------:R-:W-:Y:S02]  /*1b2f0*/  IMAD.U32 R11, RZ, RZ, UR5 ;  /* 0x00000005ff0b7e24 */ /* 0x000fe4000f8e00ff */
[----:B------:R-:W-:Y:S02]  /*1b300*/  IMAD.MOV.U32 R8, RZ, RZ, 0x70 ;  /* 0x00000070ff087424 */ /* 0x000fe400078e00ff */
[----:B------:R-:W-:Y:S02]  /*1b310*/  IMAD.MOV.U32 R12, RZ, RZ, 0x1 ;  /* 0x00000001ff0c7424 */ /* 0x000fe400078e00ff */
[----:B-1----:R-:W-:-:S07]  /*1b320*/  IMAD.MOV.U32 R13, RZ, RZ, RZ ;  /* 0x000000ffff0d7224 */ /* 0x002fce00078e00ff */
[----:B------:R-:W-:-:S07]  /*1b330*/  LEPC R20, `(.L_x_14660) ;  /* 0x000000001014794e */ /* 0x000fce0000000000 */
[----:B---3--:R-:W-:Y:S05]  /*1b340*/  CALL.ABS.NOINC R2 ;  /* 0x0000000002007343 */ /* 0x008fea0003c00000 */
.L_x_14660:
[----:B------:R-:W-:Y:S05]  /*1b350*/  BSYNC B6 ;  /* 0x0000000000067941 */ /* 0x000fea0003800000 */
.L_x_14659:
        /* <DEDUP_REMOVED lines=12> */
[----:B0-2---:R-:W-:Y:S02]  /*1b420*/  IMAD.U32 R7, RZ, RZ, UR9 ;  /* 0x00000009ff077e24 */ /* 0x005fe4000f8e00ff */
[----:B------:R-:W-:-:S02]  /*1b430*/  IMAD.U32 R10, RZ, RZ, UR4 ;  /* 0x00000004ff0a7e24 */ /* 0x000fc4000f8e00ff */
[----:B------:R-:W-:Y:S02]  /*1b440*/  IMAD.U32 R11, RZ, RZ, UR5 ;  /* 0x00000005ff0b7e24 */ /* 0x000fe4000f8e00ff */
[----:B------:R-:W-:Y:S02]  /*1b450*/  IMAD.MOV.U32 R8, RZ, RZ, 0x70 ;  /* 0x00000070ff087424 */ /* 0x000fe400078e00ff */
[----:B------:R-:W-:Y:S02]  /*1b460*/  IMAD.MOV.U32 R12, RZ, RZ, 0x1 ;  /* 0x00000001ff0c7424 */ /* 0x000fe400078e00ff */
[----:B-1-3--:R-:W-:-:S07]  /*1b470*/  IMAD.MOV.U32 R13, RZ, RZ, RZ ;  /* 0x000000ffff0d7224 */ /* 0x00afce00078e00ff */
[----:B------:R-:W-:-:S07]  /*1b480*/  LEPC R20, `(.L_x_14663) ;  /* 0x000000001014794e */ /* 0x000fce0000000000 */
[----:B----4-:R-:W-:Y:S05]  /*1b490*/  CALL.ABS.NOINC R2 ;  /* 0x0000000002007343 */ /* 0x010fea0003c00000 */
.L_x_14663:
        /* <DEDUP_REMOVED lines=15> */
.L_x_14662:
[----:B------:R-:W-:Y:S05]  /*1b590*/  BSYNC B6 ;  /* 0x0000000000067941 */ /* 0x000fea0003800000 */
.L_x_14661:
[----:B------:R-:W-:Y:S01]  /*1b5a0*/  ULDC.64 UR4, c[0x0][0x9f8] ;  /* 0x00027e0000047ab9 */ /* 0x000fe20000000a00 */
[----:B------:R-:W3:Y:S01]  /*1b5b0*/  LDL R20, [R1+0x14] ;  /* 0x0000140001147983 */ /* 0x000ee20000100800 */
[----:B------:R-:W-:-:S03]  /*1b5c0*/  ISETP.NE.U32.AND P0, PT, RZ, UR4, PT ;  /* 0x00000004ff007c0c */ /* 0x000fc6000bf05070 */
[----:B------:R-:W4:Y:S01]  /*1b5d0*/  LDL R19, [R1+0x1c] ;  /* 0x00001c0001137983 */ /* 0x000f220000100800 */
[----:B------:R-:W-:Y:S01]  /*1b5e0*/  ISETP.NE.AND.EX P0, PT, RZ, UR5, PT, P0 ;  /* 0x00000005ff007c0c */ /* 0x000fe2000bf05300 */
[----:B0-2---:R-:W-:Y:S01]  /*1b5f0*/  IMAD.MOV.U32 R7, RZ, RZ, R27 ;  /* 0x000000ffff077224 */ /* 0x005fe200078e001b */
[----:B------:R-:W0:Y:S01]  /*1b600*/  LDC R6, c[0x0][0x430] ;  /* 0x00010c00ff067b82 */ /* 0x000e220000000800 */
[----:B------:R-:W2:Y:S10]  /*1b610*/  S2R R21, SR_TID.X ;  /* 0x0000000000157919 */ /* 0x000eb40000002100 */
[----:B------:R-:W1:Y:S02]  /*1b620*/  @P0 LDC.64 R2, c[0x0][0x9f8] ;  /* 0x00027e00ff020b82 */ /* 0x000e640000000a00 */
[----:B-1----:R-:W-:-:S05]  /*1b630*/  @P0 IMAD.WIDE R2, R27, 0x4, R2 ;  /* 0x000000041b020825 */ /* 0x002fca00078e0202 */
[----:B------:R1:W4:Y:S01]  /*1b640*/  @P0 LDG.E R7, desc[UR42][R2.64] ;  /* 0x0000002a02070981 */ /* 0x000322000c1e1900 */
[----:B0-----:R-:W-:Y:S01]  /*1b650*/  ISETP.NE.AND P1, PT, R6, 0x1, PT ;  /* 0x000000010600780c */ /* 0x001fe20003f25270 */
[----:B------:R-:W-:Y:S01]  /*1b660*/  VIADD R23, R23, 0xffffffff ;  /* 0xffffffff17177836 */ /* 0x000fe20000000000 */
[----:B--2---:R-:W-:Y:S01]  /*1b670*/  LOP3.LUT R21, R21, 0x7f, RZ, 0xc0, !PT ;  /* 0x0000007f15157812 */ /* 0x004fe200078ec0ff */
[----:B------:R-:W0:Y:S02]  /*1b680*/  S2R R22, SR_TID.X ;  /* 0x0000000000167919 */ /* 0x000e240000002100 */
[----:B------:R-:W-:Y:S01]  /*1b690*/  IMAD.SHL.U32 R8, R23, 0x80, RZ ;  /* 0x0000008017087824 */ /* 0x000fe200078e00ff */
[----:B------:R-:W-:-:S07]  /*1b6a0*/  SHF.R.U32.HI R21, RZ, 0x3, R21 ;  /* 0x00000003ff157819 */ /* 0x000fce0000011615 */
[----:B-1----:R-:W1:Y:S08]  /*1b6b0*/  @P1 LDC R3, c[0x0][0x434] ;  /* 0x00010d00ff031b82 */ /* 0x002e700000000800 */
[----:B------:R-:W2:Y:S01]  /*1b6c0*/  @P1 LDC R2, c[0x0][0x438] ;  /* 0x00010e00ff021b82 */ /* 0x000ea20000000800 */
[----:B0-----:R-:W-:-:S05]  /*1b6d0*/  IMAD.SHL.U32 R22, R22, 0x10, RZ ;  /* 0x0000001016167824 */ /* 0x001fca00078e00ff */
[----:B------:R-:W-:-:S04]  /*1b6e0*/  LOP3.LUT R22, R22, 0x70, RZ, 0xc0, !PT ;  /* 0x0000007016167812 */ /* 0x000fc800078ec0ff */
[----:B------:R-:W-:-:S04]  /*1b6f0*/  LOP3.LUT R0, R8, R21, R22, 0xfe, !PT ;  /* 0x0000001508007212 */ /* 0x000fc800078efe16 */
[C---:B---3--:R-:W-:Y:S01]  /*1b700*/  ISETP.GE.AND P0, PT, R0.reuse, R20, PT ;  /* 0x000000140000720c */ /* 0x048fe20003f06270 */
[----:B----4-:R-:W-:-:S04]  /*1b710*/  IMAD.IADD R0, R0, 0x1, R19 ;  /* 0x0000000100007824 */ /* 0x010fc800078e0213 */
[----:B-1----:R-:W-:-:S04]  /*1b720*/  @P1 IMAD.HI.U32 R3, R0, R3, RZ ;  /* 0x0000000300031227 */ /* 0x002fc800078e00ff */
[----:B------:R-:W-:Y:S01]  /*1b730*/  IMAD.MOV.U32 R4, RZ, RZ, R0 ;  /* 0x000000ffff047224 */ /* 0x000fe200078e0000 */
[----:B--2---:R-:W-:-:S03]  /*1b740*/  @P1 SHF.R.U32.HI R4, RZ, R2, R3 ;  /* 0x00000002ff041219 */ /* 0x004fc60000011603 */
[----:B------:R-:W0:Y:S02]  /*1b750*/  @!P0 LDC.64 R2, c[0x0][0x428] ;  /* 0x00010a00ff028b82 */ /* 0x000e240000000a00 */
[----:B------:R-:W-:-:S04]  /*1b760*/  IMAD.MOV R5, RZ, RZ, -R4 ;  /* 0x000000ffff057224 */ /* 0x000fc800078e0a04 */
[----:B------:R-:W-:Y:S01]  /*1b770*/  IMAD R0, R6, R5, R0 ;  /* 0x0000000506007224 */ /* 0x000fe200078e0200 */
[--C-:B------:R-:W-:Y:S02]  /*1b780*/  @!P0 SHF.R.S32.HI R5, RZ, 0x1f, R4.reuse ;  /* 0x0000001fff058819 */ /* 0x100fe40000011404 */
[----:B------:R-:W-:Y:S01]  /*1b790*/  SHF.R.S32.HI R9, RZ, 0x1f, R7 ;  /* 0x0000001fff097819 */ /* 0x000fe20000011407 */
[-C--:B0-----:R-:W-:Y:S01]  /*1b7a0*/  @!P0 IMAD.WIDE.U32 R4, R7, R2.reuse, R4 ;  /* 0x0000000207048225 */ /* 0x081fe200078e0004 */
[----:B------:R0:W-:Y:S03]  /*1b7b0*/  STL [R1+0xc], R7 ;  /* 0x00000c0701007387 */ /* 0x0001e60000100800 */
[----:B------:R-:W-:Y:S01]  /*1b7c0*/  @!P0 IMAD R6, R9, R2, RZ ;  /* 0x0000000209068224 */ /* 0x000fe200078e02ff */
[----:B------:R1:W-:Y:S03]  /*1b7d0*/  STL [R1+0x20], R9 ;  /* 0x0000200901007387 */ /* 0x0003e60000100800 */
[----:B------:R-:W-:-:S02]  /*1b7e0*/  @!P0 IMAD R6, R7, R3, R6 ;  /* 0x0000000307068224 */ /* 0x000fc400078e0206 */
[----:B------:R-:W2:Y:S02]  /*1b7f0*/  @!P0 LDC.64 R2, c[0x0][0x418] ;  /* 0x00010600ff028b82 */ /* 0x000ea40000000a00 */
[----:B------:R-:W-:Y:S01]  /*1b800*/  @!P0 IMAD.IADD R5, R5, 0x1, R6 ;  /* 0x0000000105058824 */ /* 0x000fe200078e0206 */
[----:B--2---:R-:W-:Y:S01]  /*1b810*/  @!P0 LEA R6, P1, R4, R2, 0x2 ;  /* 0x0000000204068211 */ /* 0x004fe200078210ff */
[----:B------:R-:W-:-:S03]  /*1b820*/  IMAD.MOV.U32 R2, RZ, RZ, RZ ;  /* 0x000000ffff027224 */ /* 0x000fc600078e00ff */
[----:B0-----:R-:W-:-:S05]  /*1b830*/  @!P0 LEA.HI.X R7, R4, R3, R5, 0x2, P1 ;  /* 0x0000000304078211 */ /* 0x001fca00008f1405 */
[----:B------:R0:W5:Y:S01]  /*1b840*/  @!P0 LDG.E R2, desc[UR42][R6.64] ;  /* 0x0000002a06028981 */ /* 0x000162000c1e1900 */
[----:B-1----:R-:W-:Y:S01]  /*1b850*/  IMAD.U32 R9, RZ, RZ, UR38 ;  /* 0x00000026ff097e24 */ /* 0x002fe2000f8e00ff */
[----:B------:R-:W-:Y:S01]  /*1b860*/  UMOV UR4, 0xffffffff ;  /* 0xffffffff00047882 */ /* 0x000fe20000000000 */
[----:B------:R-:W-:-:S03]  /*1b870*/  LOP3.LUT R18, R18, 0xfffffffd, RZ, 0xc0, !PT ;  /* 0xfffffffd12127812 */ /* 0x000fc600078ec0ff */
[----:B------:R-:W-:-:S13]  /*1b880*/  ISETP.NE.AND P2, PT, R9, 0x3, PT ;  /* 0x000000030900780c */ /* 0x000fda0003f45270 */
[----:B------:R-:W-:Y:S01]  /*1b890*/  @P2 LOP3.LUT R18, R18, 0x2, RZ, 0xfc, !PT ;  /* 0x0000000212122812 */ /* 0x000fe200078efcff */
[----:B0-----:R-:W-:Y:S06]  /*1b8a0*/  BRA.DIV UR4, `(.L_x_14664) ;  /* 0x0000006a04147947 */ /* 0x001fec000b800000 */
.L_x_14817:
[----:B------:R-:W-:Y:S05]  /*1b8b0*/  @!P2 BRA `(.L_x_14665) ;  /* 0x000000000004a947 */ /* 0x000fea0003800000 */
[----:B------:R-:W-:Y:S01]  /*1b8c0*/  BPT.TRAP 0x1 ;  /* 0x000000040000795c */ /* 0x000fe20000300000 */
.L_x_14665:
        /* <DEDUP_REMOVED lines=24> */
.L_x_14818:
[----:B------:R-:W-:Y:S05]  /*1ba50*/  BSYNC B0 ;  /* 0x0000000000007941 */ /* 0x000fea0003800000 */
.L_x_14666:
[----:B------:R-:W2:Y:S01]  /*1ba60*/  LDL R13, [R1+0x14] ;  /* 0x00001400010d7983 */ /* 0x000ea20000100800 */
[----:B------:R-:W-:Y:S01]  /*1ba70*/  ULDC.64 UR4, c[0x0][0x300] ;  /* 0x0000c00000047ab9 */ /* 0x000fe20000000a00 */
[----:B------:R-:W-:Y:S01]  /*1ba80*/  ULDC.64 UR6, c[0x0][0x2e8] ;  /* 0x0000ba0000067ab9 */ /* 0x000fe20000000a00 */
[----:B------:R-:W-:Y:S01]  /*1ba90*/  IMAD R6, R6, UR4, RZ ;  /* 0x0000000406067c24 */ /* 0x000fe2000f8e02ff */
[----:B------:R-:W1:Y:S01]  /*1baa0*/  S2R R9, SR_TID.X ;  /* 0x0000000000097919 */ /* 0x000e620000002100 */
[----:B0-----:R-:W-:Y:S01]  /*1bab0*/  IMAD.WIDE.U32 R4, R0, UR4, RZ ;  /* 0x0000000400047c25 */ /* 0x001fe2000f8e00ff */
        /* <DEDUP_REMOVED lines=10> */
[----:B------:R-:W-:Y:S01]  /*1bb60*/  IMAD.WIDE.U32 R4, R17, UR4, R4 ;  /* 0x0000000411047c25 */ /* 0x000fe2000f8e0004 */
[----:B------:R-:W-:-:S03]  /*1bb70*/  ULDC UR4, c[0x0][0x2f4] ;  /* 0x0000bd0000047ab9 */ /* 0x000fc60000000800 */
[----:B------:R-:W-:Y:S01]  /*1bb80*/  IMAD R2, R17, UR5, R5 ;  /* 0x0000000511027c24 */ /* 0x000fe2000f8e0205 */
[----:B------:R-:W-:-:S04]  /*1bb90*/  LEA R0, P0, R4, UR6, 0x1 ;  /* 0x0000000604007c11 */ /* 0x000fc8000f8008ff */
[----:B------:R-:W-:Y:S02]  /*1bba0*/  LEA.HI.X R2, R4, UR7, R2, 0x1, P0 ;  /* 0x0000000704027c11 */ /* 0x000fe400080f0c02 */
[----:B-1----:R-:W-:Y:S01]  /*1bbb0*/  LOP3.LUT R10, R9, 0x7f, RZ, 0xc0, !PT ;  /* 0x0000007f090a7812 */ /* 0x002fe200078ec0ff */
[----:B0-----:R-:W-:-:S03]  /*1bbc0*/  IMAD.SHL.U32 R9, R12, 0x8, RZ ;  /* 0x000000080c097824 */ /* 0x001fc600078e00ff */
[----:B------:R-:W-:Y:S02]  /*1bbd0*/  SHF.R.U32.HI R11, RZ, 0x3, R10 ;  /* 0x00000003ff0b7819 */ /* 0x000fe4000001160a */
[----:B------:R-:W-:-:S04]  /*1bbe0*/  LOP3.LUT R9, R9, 0x38, RZ, 0xc0, !PT ;  /* 0x0000003809097812 */ /* 0x000fc800078ec0ff */
[----:B------:R-:W-:Y:S01]  /*1bbf0*/  ISETP.GE.AND P2, PT, R9, UR4, PT ;  /* 0x0000000409007c0c */ /* 0x000fe2000bf46270 */
[----:B------:R-:W-:-:S12]  /*1bc00*/  UMOV UR4, 0xffffffff ;  /* 0xffffffff00047882 */ /* 0x000fd80000000000 */
[----:B------:R-:W-:Y:S02]  /*1bc10*/  @P2 LOP3.LUT R18, R18, 0x1, RZ, 0xfc, !PT ;  /* 0x0000000112122812 */ /* 0x000fe400078efcff */
[----:B--2---:R-:W-:Y:S01]  /*1bc20*/  IADD3 R4, -R11, R13, -R8 ;  /* 0x0000000d0b047210 */ /* 0x004fe20007ffe908 */
[----:B------:R-:W-:Y:S02]  /*1bc30*/  IMAD.SHL.U32 R11, R10, 0x8, RZ ;  /* 0x000000080a0b7824 */ /* 0x000fe400078e00ff */
[----:B------:R-:W-:Y:S01]  /*1bc40*/  IMAD.SHL.U32 R10, R12, 0x8, RZ ;  /* 0x000000080c0a7824 */ /* 0x000fe200078e00ff */
[----:B------:R-:W-:-:S04]  /*1bc50*/  ISETP.GE.AND P0, PT, R4, 0x1, PT ;  /* 0x000000010400780c */ /* 0x000fc80003f06270 */
        /* <DEDUP_REMOVED lines=77> */
.L_x_14836:
        /* <DEDUP_REMOVED lines=10> */
.L_x_14669:
        /* <DEDUP_REMOVED lines=11> */
.L_x_14670:
        /* <DEDUP_REMOVED lines=12> */
[----:B-----5:R-:W-:-:S05]  /*1c340*/  SHF.R.S32.HI R2, RZ, 0x1f, R4 ;  /* 0x0000001fff027819 */ /* 0x020fca0000011404 */
[----:B------:R-:W-:-:S04]  /*1c350*/  IMAD R2, R2, UR4, RZ ;  /* 0x0000000402027c24 */ /* 0x000fc8000f8e02ff */
[C---:B------:R-:W-:Y:S01]  /*1c360*/  IMAD R0, R4.reuse, UR5, R2 ;  /* 0x0000000504007c24 */ /* 0x040fe2000f8e0202 */
[----:B------:R-:W-:Y:S01]  /*1c370*/  SHF.R.S32.HI R2, RZ, 0x1f, R27 ;  /* 0x0000001fff027819 */ /* 0x000fe2000001141b */
[----:B0-----:R-:W-:-:S04]  /*1c380*/  IMAD.WIDE.U32 R4, R4, UR4, RZ ;  /* 0x0000000404047c25 */ /* 0x001fc8000f8e00ff */
[----:B-1----:R-:W-:Y:S01]  /*1c390*/  IMAD.IADD R3, R5, 0x1, R0 ;  /* 0x0000000105037824 */ /* 0x002fe200078e0200 */
[----:B------:R-:W-:Y:S01]  /*1c3a0*/  SEL R0, R2, RZ, !P0 ;  /* 0x000000ff02007207 */ /* 0x000fe20004000000 */
[----:B------:R0:W-:Y:S04]  /*1c3b0*/  STL.64 [R1+0x30], R4 ;  /* 0x0000300401007387 */ /* 0x0001e80000100a00 */
        /* <DEDUP_REMOVED lines=19> */
.L_x_14672:
[----:B------:R-:W-:Y:S05]  /*1c4f0*/  BSYNC B6 ;  /* 0x0000000000067941 */ /* 0x000fea0003800000 */
.L_x_14671:
[----:B------:R-:W2:Y:S01]  /*1c500*/  LDL.LU R2, [R1+0x2c] ;  /* 0x00002c0001027983 */ /* 0x000ea20000300800 */
[----:B------:R-:W-:Y:S01]  /*1c510*/  ULDC.64 UR4, c[0x0][0x2d8] ;  /* 0x0000b60000047ab9 */ /* 0x000fe20000000a00 */
[----:B------:R-:W-:Y:S01]  /*1c520*/  ULDC.64 UR6, c[0x0][0x2e0] ;  /* 0x0000b80000067ab9 */ /* 0x000fe20000000a00 */
[----:B------:R-:W1:Y:S01]  /*1c530*/  LDC R9, c[0x0][0x448] ;  /* 0x00011200ff097b82 */ /* 0x000e620000000800 */
[----:B------:R-:W3:Y:S01]  /*1c540*/  LDL.LU.64 R20, [R1+0x30] ;  /* 0x0000300001147983 */ /* 0x000ee20000300a00 */
[----:B------:R-:W-:-:S03]  /*1c550*/  ULDC.64 UR8, c[0x0][0x280] ;  /* 0x0000a00000087ab9 */ /* 0x000fc60000000a00 */
[----:B0-----:R-:W4:Y:S04]  /*1c560*/  LDL.LU R0, [R1+0x3c] ;  /* 0x00003c0001007983 */ /* 0x001f280000300800 */
[----:B------:R0:W5:Y:S01]  /*1c570*/  LDL R10, [R1+0x24] ;  /* 0x00002400010a7983 */ /* 0x0001620000100800 */
[----:B-1----:R-:W-:-:S13]  /*1c580*/  ISETP.NE.AND P1, PT, R9, 0x1, PT ;  /* 0x000000010900780c */ /* 0x002fda0003f25270 */
[----:B------:R-:W1:Y:S08]  /*1c590*/  @P1 LDC R4, c[0x0][0x44c] ;  /* 0x00011300ff041b82 */ /* 0x000e700000000800 */
[----:B------:R-:W0:Y:S08]  /*1c5a0*/  @P1 LDC R5, c[0x0][0x450] ;  /* 0x00011400ff051b82 */ /* 0x000e300000000800 */
[----:B------:R-:W0:Y:S01]  /*1c5b0*/  @P1 LDC R8, c[0x0][0x450] ;  /* 0x00011400ff081b82 */ /* 0x000e220000000800 */
        /* <DEDUP_REMOVED lines=10> */
[----:B------:R-:W-:Y:S01]  /*1c660*/  ULDC.64 UR6, c[0x0][0x2c8] ;  /* 0x0000b20000067ab9 */ /* 0x000fe20000000a00 */
[----:B------:R4:W5:Y:S02]  /*1c670*/  LDL R26, [R1+0x28] ;  /* 0x00002800011a7983 */ /* 0x0009640000100800 */
[----:B------:R-:W-:Y:S02]  /*1c680*/  IMAD.IADD R3, R3, 0x1, R0 ;  /* 0x0000000103037824 */ /* 0x000fe400078e0200 */
[----:B--2---:R-:W-:Y:S01]  /*1c690*/  IMAD.SHL.U32 R21, R21, 0x10, RZ ;  /* 0x0000001015157824 */ /* 0x004fe200078e00ff */
[----:B---3--:R-:W-:-:S04]  /*1c6a0*/  LOP3.LUT R20, R20, 0x7f, RZ, 0xc0, !PT ;  /* 0x0000007f14147812 */ /* 0x008fc800078ec0ff */
[----:B------:R-:W-:Y:S02]  /*1c6b0*/  LOP3.LUT R21, R21, 0x70, RZ, 0xc0, !PT ;  /* 0x0000007015157812 */ /* 0x000fe400078ec0ff */
[----:B------:R-:W-:-:S04]  /*1c6c0*/  SHF.R.U32.HI R20, RZ, 0x3, R20 ;  /* 0x00000003ff147819 */ /* 0x000fc80000011614 */
[----:B------:R-:W-:-:S05]  /*1c6d0*/  LOP3.LUT R20, R20, R21, RZ, 0xfc, !PT ;  /* 0x0000001514147212 */ /* 0x000fca00078efcff */
[----:B------:R-:W-:-:S04]  /*1c6e0*/  IMAD.IADD R6, R20, 0x1, R25 ;  /* 0x0000000114067824 */ /* 0x000fc800078e0219 */
[----:B-1----:R-:W-:-:S04]  /*1c6f0*/  @P1 IMAD.HI.U32 R0, R6, R4, RZ ;  /* 0x0000000406001227 */ /* 0x002fc800078e00ff */
[----:B------:R-:W-:Y:S01]  /*1c700*/  IMAD.MOV.U32 R4, RZ, RZ, R6 ;  /* 0x000000ffff047224 */ /* 0x000fe200078e0006 */
[----:B0-----:R-:W-:-:S04]  /*1c710*/  @P1 SHF.R.U32.HI R4, RZ, R5, R0 ;  /* 0x00000005ff041219 */ /* 0x001fc80000011600 */
        /* <DEDUP_REMOVED lines=15> */
[----:B------:R-:W-:Y:S01]  /*1c810*/  VIADD R5, R6, 0x80 ;  /* 0x0000008006057836 */ /* 0x000fe20000000000 */
[----:B------:R-:W1:Y:S03]  /*1c820*/  S2R R11, SR_TID.X ;  /* 0x00000000000b7919 */ /* 0x000e660000002100 */
[----:B------:R-:W-:Y:S02]  /*1c830*/  IMAD.MOV.U32 R6, RZ, RZ, R5 ;  /* 0x000000ffff067224 */ /* 0x000fe400078e0005 */
[----:B0-----:R-:W-:-:S05]  /*1c840*/  @P1 IMAD.HI.U32 R7, R5, R7, RZ ;  /* 0x0000000705071227 */ /* 0x001fca00078e00ff */
[----:B------:R-:W-:-:S05]  /*1c850*/  @P1 SHF.R.U32.HI R6, RZ, R8, R7 ;  /* 0x00000008ff061219 */ /* 0x000fca0000011607 */
[----:B------:R-:W-:-:S04]  /*1c860*/  IMAD.MOV R7, RZ, RZ, -R6 ;  /* 0x000000ffff077224 */ /* 0x000fc800078e0a06 */
[----:B------:R-:W-:Y:S01]  /*1c870*/  IMAD R5, R9, R7, R5 ;  /* 0x0000000709057224 */ /* 0x000fe200078e0205 */
[----:B------:R-:W-:Y:S01]  /*1c880*/  SHF.R.S32.HI R7, RZ, 0x1f, R6 ;  /* 0x0000001fff077819 */ /* 0x000fe20000011406 */
[----:B------:R-:W-:-:S04]  /*1c890*/  IMAD.WIDE.U32 R2, R6, UR4, R2 ;  /* 0x0000000406027c25 */ /* 0x000fc8000f8e0002 */
[----:B------:R-:W-:Y:S01]  /*1c8a0*/  IMAD R7, R7, UR4, RZ ;  /* 0x0000000407077c24 */ /* 0x000fe2000f8e02ff */
[----:B------:R-:W-:-:S03]  /*1c8b0*/  ULDC UR4, c[0x0][0x2b8] ;  /* 0x0000ae0000047ab9 */ /* 0x000fc60000000800 */
[----:B------:R-:W-:Y:S01]  /*1c8c0*/  IMAD R7, R6, UR5, R7 ;  /* 0x0000000506077c24 */ /* 0x000fe2000f8e0207 */
[----:B------:R-:W-:Y:S01]  /*1c8d0*/  SHF.R.S32.HI R6, RZ, 0x1f, R5 ;  /* 0x0000001fff067819 */ /* 0x000fe20000011405 */
[----:B-1----:R-:W-:Y:S02]  /*1c8e0*/  IMAD.SHL.U32 R20, R11, 0x8, RZ ;  /* 0x000000080b147824 */ /* 0x002fe400078e00ff */
[----:B------:R-:W-:Y:S02]  /*1c8f0*/  IMAD.IADD R3, R3, 0x1, R7 ;  /* 0x0000000103037824 */ /* 0x000fe400078e0207 */
[----:B------:R-:W-:Y:S02]  /*1c900*/  IMAD R6, R6, UR6, RZ ;  /* 0x0000000606067c24 */ /* 0x000fe4000f8e02ff */
[----:B------:R-:W-:Y:S01]  /*1c910*/  IMAD.WIDE.U32 R2, R5, UR6, R2 ;  /* 0x0000000605027c25 */ /* 0x000fe2000f8e0002 */
[----:B------:R-:W-:-:S03]  /*1c920*/  LOP3.LUT R20, R20, 0x38, RZ, 0xc0, !PT ;  /* 0x0000003814147812 */ /* 0x000fc600078ec0ff */
[----:B------:R-:W-:Y:S01]  /*1c930*/  IMAD R6, R5, UR7, R6 ;  /* 0x0000000705067c24 */ /* 0x000fe2000f8e0206 */
[----:B------:R-:W-:-:S03]  /*1c940*/  LEA R5, P1, R2, UR8, 0x1 ;  /* 0x0000000802057c11 */ /* 0x000fc6000f8208ff */
[----:B------:R-:W-:Y:S01]  /*1c950*/  IMAD.IADD R3, R3, 0x1, R6 ;  /* 0x0000000103037824 */ /* 0x000fe200078e0206 */
[----:B------:R-:W-:Y:S01]  /*1c960*/  ISETP.GE.AND P0, PT, R20, UR4, PT ;  /* 0x0000000414007c0c */ /* 0x000fe2000bf06270 */
[----:B------:R-:W-:Y:S01]  /*1c970*/  UMOV UR4, 0xffffffff ;  /* 0xffffffff00047882 */ /* 0x000fe20000000000 */
[----:B------:R-:W-:Y:S02]  /*1c980*/  LOP3.LUT R21, R11, 0x7f, RZ, 0xc0, !PT ;  /* 0x0000007f0b157812 */ /* 0x000fe400078ec0ff */
[----:B------:R-:W-:Y:S02]  /*1c990*/  LEA.HI.X R3, R2, UR9, R3, 0x1, P1 ;  /* 0x0000000902037c11 */ /* 0x000fe400088f0c03 */
[----:B------:R-:W-:Y:S01]  /*1c9a0*/  SHF.R.U32.HI R21, RZ, 0x3, R21 ;  /* 0x00000003ff157819 */ /* 0x000fe20000011615 */
[----:B----4-:R-:W-:Y:S06]  /*1c9b0*/  BRA.DIV UR4, `(.L_x_14673) ;  /* 0x0000006204c87947 */ /* 0x010fec000b800000 */
[----:B------:R-:W0:Y:S01]  /*1c9c0*/  SHFL.IDX PT, R7, R0, RZ, 0x181f ;  /* 0x00181fff00077589 */ /* 0x000e2200000e0000 */
[----:B-----5:R-:W-:Y:S02]  /*1c9d0*/  IMAD R2, R26, R9, RZ ;  /* 0x000000091a027224 */ /* 0x020fe400078e02ff */
[----:B------:R-:W-:Y:S01]  /*1c9e0*/  IMAD.IADD R25, R21, 0x1, R25 ;  /* 0x0000000115197824 */ /* 0x000fe200078e0219 */
[----:B------:R-:W1:Y:S04]  /*1c9f0*/  SHFL.IDX PT, R6, R4, RZ, 0x181f ;  /* 0x00181fff04067589 */ /* 0x000e6800000e0000 */
[----:B------:R-:W-:Y:S01]  /*1ca00*/  ISETP.GE.AND P1, PT, R25, R2, PT ;  /* 0x000000021900720c */ /* 0x000fe20003f26270 */
[----:B------:R-:W-:-:S12]  /*1ca10*/  SHFL.IDX PT, R8, R5, RZ, 0x181f ;  /* 0x00181fff05087589 */ /* 0x000fd800000e0000 */
        /* <DEDUP_REMOVED lines=73> */
[----:B-1----:R-:W-:-:S05]  /*1ceb0*/  @!P3 LEA R6, P2, R20, R6, 0x1 ;  /* 0x000000061406b211 */ /* 0x002fca00078408ff */
[----:B------:R-:W-:-:S04]  /*1cec0*/  @!P3 IMAD.X R4, RZ, RZ, R4, P2 ;  /* 0x000000ffff04b224 */ /* 0x000fc800010e0604 */
[----:B------:R-:W-:-:S05]  /*1ced0*/  @!P3 IMAD.MOV.U32 R7, RZ, RZ, R4 ;  /* 0x000000ffff07b224 */ /* 0x000fca00078e0004 */
[----:B------:R1:W-:Y:S02]  /*1cee0*/  @!P3 LDGSTS.E.BYPASS.LTC128B.128 [R10+0xbc00], desc[UR42][R6.64], !P0 ;  /* 0x0bc00000060abfae */ /* 0x0003e4000c101d6a */
[----:B-1----:R-:W-:-:S05]  /*1cef0*/  @!P1 LEA R6, P2, R20, R8, 0x1 ;  /* 0x0000000814069211 */ /* 0x002fca00078408ff */
[----:B0-----:R-:W-:-:S04]  /*1cf00*/  @!P1 IMAD.X R0, RZ, RZ, R0, P2 ;  /* 0x000000ffff009224 */ /* 0x001fc800010e0600 */
        /* <DEDUP_REMOVED lines=13> */
[----:B------:R-:W-:Y:S04]  /*1cfe0*/  SHFL.IDX PT, R3, R3, 0x3, 0x181f ;  /* 0x00781f0003037f89 */ /* 0x000fe800000e0000 */
[----:B0-----:R-:W0:Y:S04]  /*1cff0*/  SHFL.IDX PT, R6, R5, 0x2, 0x181f ;  /* 0x00581f0005067f89 */ /* 0x001e2800000e0000 */
[----:B------:R-:W1:Y:S01]  /*1d000*/  SHFL.IDX PT, R5, R5, 0x3, 0x181f ;  /* 0x00781f0005057f89 */ /* 0x000e6200000e0000 */
[----:B0-----:R-:W-:-:S05]  /*1d010*/  @!P1 LEA R6, P2, R20, R6, 0x1 ;  /* 0x0000000614069211 */ /* 0x001fca00078408ff */
[----:B------:R-:W-:-:S04]  /*1d020*/  @!P1 IMAD.X R0, RZ, RZ, R0, P2 ;  /* 0x000000ffff009224 */ /* 0x000fc800010e0600 */
[----:B------:R-:W-:-:S05]  /*1d030*/  @!P1 IMAD.MOV.U32 R7, RZ, RZ, R0 ;  /* 0x000000ffff079224 */ /* 0x000fca00078e0000 */
[----:B-1----:R0:W-:Y:S02]  /*1d040*/  @!P1 LDGSTS.E.BYPASS.LTC128B.128 [R10+0xd400], desc[UR42][R6.64], !P0 ;  /* 0x0d400000060a9fae */ /* 0x0021e4000c101d6a */
.L_x_14861:
[----:B------:R-:W-:-:S05]  /*1d050*/  VIADD R25, R25, 0xb0 ;  /* 0x000000b019197836 */ /* 0x000fca0000000000 */
        /* <DEDUP_REMOVED lines=9> */
.L_x_14674:
        /* <DEDUP_REMOVED lines=18> */
.L_x_14862:
[----:B------:R-:W-:Y:S05]  /*1d210*/  BSYNC B0 ;  /* 0x0000000000007941 */ /* 0x000fea0003800000 */
.L_x_14675:
[----:B------:R-:W0:Y:S04]  /*1d220*/  LDL.LU R3, [R1+0x38] ;  /* 0x0000380001037983 */ /* 0x000e280000300800 */
[----:B------:R-:W2:Y:S01]  /*1d230*/  LDL R2, [R1+0x18] ;  /* 0x0000180001027983 */ /* 0x000ea20000100800 */
[----:B------:R-:W-:Y:S01]  /*1d240*/  BSSY B0, `(.L_x_14677) ;  /* 0x0000108000007945 */ /* 0x000fe20003800000 */
[----:B0-----:R-:W-:-:S05]  /*1d250*/  VIADD R7, R3, 0xfffffffe ;  /* 0xfffffffe03077836 */ /* 0x001fca0000000000 */
[----:B--2---:R-:W-:-:S13]  /*1d260*/  ISETP.GE.AND P0, PT, R7, R2, PT ;  /* 0x000000020700720c */ /* 0x004fda0003f06270 */
[----:B------:R-:W-:Y:S05]  /*1d270*/  @!P0 BRA `(.L_x_14678) ;  /* 0x0000001000108947 */ /* 0x000fea0003800000 */
[----:B------:R0:W5:Y:S01]  /*1d280*/  LDL.LU R20, [R1] ;  /* 0x0000000001147983 */ /* 0x0001620000300800 */
[----:B------:R-:W-:Y:S01]  /*1d290*/  ULDC UR4, c[0x0][0x2f4] ;  /* 0x0000bd0000047ab9 */ /* 0x000fe20000000800 */
[----:B------:R-:W-:Y:S01]  /*1d2a0*/  IMAD.MOV.U32 R6, RZ, RZ, R28 ;  /* 0x000000ffff067224 */ /* 0x000fe200078e001c */
[----:B------:R-:W2:Y:S01]  /*1d2b0*/  S2R R2, SR_TID.X ;  /* 0x0000000000027919 */ /* 0x000ea20000002100 */
[----:B------:R-:W-:Y:S02]  /*1d2c0*/  IMAD.MOV.U32 R26, RZ, RZ, R23 ;  /* 0x000000ffff1a7224 */ /* 0x000fe400078e0017 */
[----:B--2---:R-:W-:-:S05]  /*1d2d0*/  IMAD.SHL.U32 R2, R2, 0x8, RZ ;  /* 0x0000000802027824 */ /* 0x004fca00078e00ff */
[----:B------:R-:W-:-:S04]  /*1d2e0*/  LOP3.LUT R2, R2, 0x38, RZ, 0xc0, !PT ;  /* 0x0000003802027812 */ /* 0x000fc800078ec0ff */
[----:B0-----:R-:W-:-:S13]  /*1d2f0*/  ISETP.GE.AND P1, PT, R2, UR4, PT ;  /* 0x0000000402007c0c */ /* 0x001fda000bf26270 */
.L_x_14691:
        /* <DEDUP_REMOVED lines=42> */
.L_x_14679:
[----:B------:R-:W-:Y:S01]  /*1d5a0*/  LEA R5, R28, R16, 0x3 ;  /* 0x000000101c057211 */ /* 0x000fe200078e18ff */
[----:B------:R-:W-:Y:S01]  /*1d5b0*/  BSSY B1, `(.L_x_14680) ;  /* 0x0000004000017945 */ /* 0x000fe20003800000 */
[----:B------:R-:W-:-:S04]  /*1d5c0*/  SHF.L.U32 R2, R2, 0x1f, RZ ;  /* 0x0000001f02027819 */ /* 0x000fc800000006ff */
[----:B------:R-:W0:Y:S02]  /*1d5d0*/  SYNCS.PHASECHK.TRANS64.TRYWAIT P0, [R5+URZ+0x16840], R2 ;  /* 0x01684002050075a7 */ /* 0x000e24000800017f */
[----:B0-----:R-:W-:Y:S05]  /*1d5e0*/  @!P0 BRA `(.L_x_14681) ;  /* 0x0000006400b48947 */ /* 0x001fea0003800000 */
.L_x_14863:
[----:B------:R-:W-:Y:S05]  /*1d5f0*/  BSYNC B1 ;  /* 0x0000000000017941 */ /* 0x000fea0003800000 */
.L_x_14680:
        /* <DEDUP_REMOVED lines=15> */
[----:B-1----:R-:W-:Y:S01]  /*1d6f0*/  LOP3.LUT R9, R8, 0x7f, RZ, 0xc0, !PT ;  /* 0x0000007f08097812 */ /* 0x002fe200078ec0ff */
[----:B------:R-:W-:Y:S01]  /*1d700*/  IMAD.WIDE.U32 R2, R17, UR4, R2 ;  /* 0x0000000411027c25 */ /* 0x000fe2000f8e0002 */
[----:B------:R-:W-:-:S03]  /*1d710*/  UMOV UR4, 0xffffffff ;  /* 0xffffffff00047882 */ /* 0x000fc60000000000 */
[----:B------:R-:W-:Y:S02]  /*1d720*/  IMAD.SHL.U32 R11, R9, 0x8, RZ ;  /* 0x00000008090b7824 */ /* 0x000fe400078e00ff */
[----:B------:R-:W-:Y:S02]  /*1d730*/  IMAD.SHL.U32 R9, R8, 0x8, RZ ;  /* 0x0000000808097824 */ /* 0x000fe400078e00ff */
[----:B------:R-:W-:-:S03]  /*1d740*/  IMAD R10, R17, UR5, R3 ;  /* 0x00000005110a7c24 */ /* 0x000fc6000f8e0203 */
[----:B------:R-:W-:-:S04]  /*1d750*/  LOP3.LUT R9, R9, 0x1f8, RZ, 0xc0, !PT ;  /* 0x000001f809097812 */ /* 0x000fc800078ec0ff */
[----:B------:R-:W-:Y:S02]  /*1d760*/  LOP3.LUT R9, R9, 0x38, R8, 0x78, !PT ;  /* 0x0000003809097812 */ /* 0x000fe400078e7808 */
[C---:B------:R-:W-:Y:S02]  /*1d770*/  LEA R8, P0, R2.reuse, UR6, 0x1 ;  /* 0x0000000602087c11 */ /* 0x040fe4000f8008ff */
[----:B------:R-:W-:Y:S02]  /*1d780*/  LOP3.LUT R9, R9, 0x200, R11, 0xf8, !PT ;  /* 0x0000020009097812 */ /* 0x000fe400078ef80b */
[----:B------:R-:W-:-:S03]  /*1d790*/  LEA.HI.X R10, R2, UR7, R10, 0x1, P0 ;  /* 0x00000007020a7c11 */ /* 0x000fc600080f0c0a */
[----:B------:R-:W-:Y:S01]  /*1d7a0*/  IMAD R9, R28, 0x2000, R9 ;  /* 0x000020001c097824 */ /* 0x000fe200078e0209 */
[----:B------:R-:W-:Y:S06]  /*1d7b0*/  BRA.DIV UR4, `(.L_x_14682) ;  /* 0x0000006604547947 */ /* 0x000fec000b800000 */
[----:B------:R-:W0:Y:S01]  /*1d7c0*/  S2R R3, SR_TID.X ;  /* 0x0000000000037919 */ /* 0x000e220000002100 */
[----:B------:R-:W-:Y:S01]  /*1d7d0*/  IMAD R9, R9, 0x2, R16 ;  /* 0x0000000209097824 */ /* 0x000fe200078e0210 */
[----:B------:R-:W1:Y:S01]  /*1d7e0*/  SHFL.IDX PT, R2, R8, RZ, 0x181f ;  /* 0x00181fff08027589 */ /* 0x000e6200000e0000 */
[----:B0-----:R-:W-:-:S03]  /*1d7f0*/  IMAD.SHL.U32 R11, R3, 0x8, RZ ;  /* 0x00000008030b7824 */ /* 0x001fc600078e00ff */
[----:B------:R-:W0:Y:S02]  /*1d800*/  SHFL.IDX PT, R3, R10, RZ, 0x181f ;  /* 0x00181fff0a037589 */ /* 0x000e2400000e0000 */
[----:B------:R-:W-:-:S05]  /*1d810*/  LOP3.LUT R11, R11, 0x38, RZ, 0xc0, !PT ;  /* 0x000000380b0b7812 */ /* 0x000fca00078ec0ff */
[----:B------:R-:W-:-:S05]  /*1d820*/  IMAD.SHL.U32 R7, R11, 0x2, RZ ;  /* 0x000000020b077824 */ /* 0x000fca00078e00ff */
[----:B-1----:R-:W-:-:S05]  /*1d830*/  IADD3 R2, P0, R2, R7, RZ ;  /* 0x0000000702027210 */ /* 0x002fca0007f1e0ff */
[----:B0-----:R-:W-:-:S05]  /*1d840*/  IMAD.X R3, RZ, RZ, R3, P0 ;  /* 0x000000ffff037224 */ /* 0x001fca00000e0603 */
        /* <DEDUP_REMOVED lines=34> */
.L_x_14881:
        /* <DEDUP_REMOVED lines=8> */
.L_x_14683:
        /* <DEDUP_REMOVED lines=11> */
.L_x_14684:
[----:B------:R1:W-:Y:S01]  /*1dba0*/  SYNCS.ARRIVE.TRANS64.A1T0 RZ, [R5+URZ+0x16830], RZ ;  /* 0x016830ff05ff79a7 */ /* 0x0003e2000810003f */
[----:B------:R-:W-:Y:S05]  /*1dbb0*/  @!P3 BRA `(.L_x_14685) ;  /* 0x000000000004b947 */ /* 0x000fea0003800000 */
[----:B------:R-:W-:Y:S01]  /*1dbc0*/  BPT.TRAP 0x1 ;  /* 0x000000040000795c */ /* 0x000fe20000300000 */
.L_x_14685:
[----:B------:R-:W-:Y:S01]  /*1dbd0*/  SHF.L.U32 R2, R20, 0x1f, RZ ;  /* 0x0000001f14027819 */ /* 0x000fe200000006ff */
[----:B-1----:R-:W-:Y:S01]  /*1dbe0*/  IMAD R5, R6, 0x8, R16 ;  /* 0x0000000806057824 */ /* 0x002fe200078e0210 */
[----:B------:R-:W-:Y:S03]  /*1dbf0*/  BSSY B1, `(.L_x_14686) ;  /* 0x0000003000017945 */ /* 0x000fe60003800000 */
[----:B------:R-:W1:Y:S02]  /*1dc00*/  SYNCS.PHASECHK.TRANS64.TRYWAIT P0, [R5+URZ+0x16860], R2 ;  /* 0x01686002050075a7 */ /* 0x000e64000800017f */
[----:B-1----:R-:W-:Y:S05]  /*1dc10*/  @!P0 BRA `(.L_x_14687) ;  /* 0x0000006800788947 */ /* 0x002fea0003800000 */
.L_x_14882:
[----:B------:R-:W-:Y:S05]  /*1dc20*/  BSYNC B1 ;  /* 0x0000000000017941 */ /* 0x000fea0003800000 */
.L_x_14686:
[----:B0-----:R-:W2:Y:S01]  /*1dc30*/  LDL R8, [R1+0x14] ;  /* 0x0000140001087983 */ /* 0x001ea20000100800 */
        /* <DEDUP_REMOVED lines=59> */
.L_x_14900:
        /* <DEDUP_REMOVED lines=25> */
.L_x_14689:
        /* <DEDUP_REMOVED lines=12> */
.L_x_14690:
[----:B------:R-:W2:Y:S01]  /*1e240*/  LDL R0, [R1+0x18] ;  /* 0x0000180001007983 */ /* 0x000ea20000100800 */
[----:B------:R0:W-:Y:S01]  /*1e250*/  SYNCS.ARRIVE.TRANS64.A1T0 RZ, [R5+URZ+0x16850], RZ ;  /* 0x016850ff05ff79a7 */ /* 0x0001e2000810003f */
[C---:B------:R-:W-:Y:S02]  /*1e260*/  VIADD R7, R23.reuse, 0xffffffff ;  /* 0xffffffff17077836 */ /* 0x040fe40000000000 */
[----:B------:R0:W5:Y:S01]  /*1e270*/  LDL R20, [R1] ;  /* 0x0000000001147983 */ /* 0x0001620000100800 */
[----:B------:R-:W-:Y:S02]  /*1e280*/  IMAD.MOV.U32 R6, RZ, RZ, R28 ;  /* 0x000000ffff067224 */ /* 0x000fe400078e001c */
[----:B------:R-:W-:Y:S01]  /*1e290*/  IMAD.MOV.U32 R26, RZ, RZ, R23 ;  /* 0x000000ffff1a7224 */ /* 0x000fe200078e0017 */
[----:B--2---:R-:W-:-:S13]  /*1e2a0*/  ISETP.GT.AND P0, PT, R23, R0, PT ;  /* 0x000000001700720c */ /* 0x004fda0003f04270 */
[----:B0-----:R-:W-:Y:S05]  /*1e2b0*/  @P0 BRA `(.L_x_14691) ;  /* 0xfffffff000100947 */ /* 0x001fea000383ffff */
.L_x_14678:
[----:B------:R-:W-:Y:S05]  /*1e2c0*/  BSYNC B0 ;  /* 0x0000000000007941 */ /* 0x000fea0003800000 */
.L_x_14677:
        /* <DEDUP_REMOVED lines=17> */
.L_x_14693:
[----:B------:R-:W-:Y:S05]  /*1e3e0*/  BSYNC B0 ;  /* 0x0000000000007941 */ /* 0x000fea0003800000 */
.L_x_14692:
[----:B------:R-:W-:-:S05]  /*1e3f0*/  IMAD.U32 R0, RZ, RZ, UR38 ;  /* 0x00000026ff007e24 */ /* 0x000fca000f8e00ff */
[----:B------:R-:W-:-:S13]  /*1e400*/  ISETP.NE.AND P0, PT, R0, 0x3, PT ;  /* 0x000000030000780c */ /* 0x000fda0003f05270 */
[----:B------:R-:W-:Y:S05]  /*1e410*/  @!P0 BRA `(.L_x_14694) ;  /* 0x0000000000048947 */ /* 0x000fea0003800000 */
[----:B------:R-:W-:Y:S01]  /*1e420*/  BPT.TRAP 0x1 ;  /* 0x000000040000795c */ /* 0x000fe20000300000 */
.L_x_14694:
[----:B------:R-:W2:Y:S04]  /*1e430*/  LDL R3, [R1] ;  /* 0x0000000001037983 */ /* 0x000ea80000100800 */
[----:B------:R-:W3:Y:S01]  /*1e440*/  LDL.LU R2, [R1+0x14] ;  /* 0x0000140001027983 */ /* 0x000ee20000300800 */
[----:B------:R-:W-:Y:S01]  /*1e450*/  LEA R0, R28, R16, 0x3 ;  /* 0x000000101c007211 */ /* 0x000fe200078e18ff */
[----:B------:R-:W-:Y:S01]  /*1e460*/  BSSY B0, `(.L_x_14695) ;  /* 0x0000005000007945 */ /* 0x000fe20003800000 */
[----:B--2---:R-:W-:-:S04]  /*1e470*/  SHF.L.U32 R3, R3, 0x1f, RZ ;  /* 0x0000001f03037819 */ /* 0x004fc800000006ff */
[----:B------:R-:W0:Y:S01]  /*1e480*/  SYNCS.PHASECHK.TRANS64.TRYWAIT P0, [R0+URZ+0x16860], R3 ;  /* 0x01686003000075a7 */ /* 0x000e22000800017f */
[----:B---3--:R-:W-:Y:S01]  /*1e490*/  IMAD R6, R23, -0x80, R2 ;  /* 0xffffff8017067824 */ /* 0x008fe200078e0202 */
[----:B0-----:R-:W-:Y:S06]  /*1e4a0*/  @!P0 BRA `(.L_x_14696) ;  /* 0x0000006800b08947 */ /* 0x001fec0003800000 */
.L_x_14901:
[----:B------:R-:W-:Y:S05]  /*1e4b0*/  BSYNC B0 ;  /* 0x0000000000007941 */ /* 0x000fea0003800000 */
.L_x_14695:
[----:B------:R-:W1:Y:S01]  /*1e4c0*/  S2R R2, SR_TID.X ;  /* 0x0000000000027919 */ /* 0x000e620000002100 */
[----:B------:R-:W-:Y:S01]  /*1e4d0*/  UMOV UR4, 0xffffffff ;  /* 0xffffffff00047882 */ /* 0x000fe20000000000 */
[----:B------:R-:W2:Y:S01]  /*1e4e0*/  S2R R7, SR_TID.X ;  /* 0x0000000000077919 */ /* 0x000ea20000002100 */
[----:B-1----:R-:W-:Y:S01]  /*1e4f0*/  LOP3.LUT R5, R2, 0x7f, RZ, 0xc0, !PT ;  /* 0x0000007f02057812 */ /* 0x002fe200078ec0ff */
[----:B--2---:R-:W-:-:S04]  /*1e500*/  IMAD.SHL.U32 R2, R7, 0x8, RZ ;  /* 0x0000000807027824 */ /* 0x004fc800078e00ff */
        /* <DEDUP_REMOVED lines=19> */
[----:B------:R-:W1:Y:S03]  /*1e640*/  SHFL.IDX PT, R14, R19, 0x1, 0x181f ;  /* 0x00381f00130e7f89 */ /* 0x000e6600000e0000 */
[----:B0-----:R-:W-:-:S06]  /*1e650*/  IMAD.X R3, RZ, RZ, R3, P2 ;  /* 0x000000ffff037224 */ /* 0x001fcc00010e0603 */
        /* <DEDUP_REMOVED lines=38> */
.L_x_14919:
        /* <DEDUP_REMOVED lines=9> */
.L_x_14698:
        /* <DEDUP_REMOVED lines=11> */
.L_x_14699:
        /* <DEDUP_REMOVED lines=8> */
.L_x_14658:
[----:B------:R-:W-:Y:S05]  /*1ea80*/  BSYNC B7 ;  /* 0x0000000000077941 */ /* 0x000fea0003800000 */
.L_x_14656:
        /* <DEDUP_REMOVED lines=11> */
.L_x_14700:
[----:B------:R-:W3:Y:S01]  /*1eb40*/  S2R R0, SR_TID.X ;  /* 0x0000000000007919 */ /* 0x000ee20000002100 */
[----:B------:R-:W-:Y:S01]  /*1eb50*/  UMOV UR4, 0xffffffff ;  /* 0xffffffff00047882 */ /* 0x000fe20000000000 */
[----:B---3--:R-:W-:-:S04]  /*1eb60*/  LOP3.LUT R8, R0, 0x1f, RZ, 0xc0, !PT ;  /* 0x0000001f00087812 */ /* 0x008fc800078ec0ff */
[----:B------:R-:W-:Y:S01]  /*1eb70*/  ISETP.NE.AND P0, PT, R8, 0x1f, PT ;  /* 0x0000001f0800780c */ /* 0x000fe20003f05270 */
[----:B------:R-:W-:-:S12]  /*1eb80*/  BRA.DIV UR4, `(.L_x_14702) ;  /* 0x0000006e044c7947 */ /* 0x000fd8000b800000 */
[----:B------:R-:W-:Y:S01]  /*1eb90*/  IMAD.IADD R9, R27, 0x1, R8 ;  /* 0x000000011b097824 */ /* 0x000fe200078e0208 */
[----:B------:R-:W-:-:S04]  /*1eba0*/  ULDC UR4, c[0x0][0xc3c] ;  /* 0x00030f0000047ab9 */ /* 0x000fc80000000800 */
[----:B------:R-:W-:-:S13]  /*1ebb0*/  ISETP.GE.OR P1, PT, R9, UR4, !P0 ;  /* 0x0000000409007c0c */ /* 0x000fda000c726670 */
[----:B0-----:R-:W0:Y:S08]  /*1ebc0*/  @!P1 LDC.64 R2, c[0x0][0xc80] ;  /* 0x00032000ff029b82 */ /* 0x001e300000000a00 */
[----:B------:R-:W3:Y:S01]  /*1ebd0*/  @!P1 LDC.64 R4, c[0x0][0xc78] ;  /* 0x00031e00ff049b82 */ /* 0x000ee20000000a00 */
[----:B0-----:R-:W-:-:S05]  /*1ebe0*/  @!P1 IMAD.WIDE R2, R9, 0x4, R2 ;  /* 0x0000000409029825 */ /* 0x001fca00078e0202 */
[----:B--2---:R3:W2:Y:S02]  /*1ebf0*/  @!P1 LDG.E R7, desc[UR42][R2.64] ;  /* 0x0000002a02079981 */ /* 0x0046a4000c1e1900 */
[----:B---3--:R-:W-:-:S05]  /*1ec00*/  @!P1 IMAD.WIDE R2, R9, 0x4, R4 ;  /* 0x0000000409029825 */ /* 0x008fca00078e0204 */
        /* <DEDUP_REMOVED lines=13> */
[----:B-1----:R-:W-:-:S05]  /*1ece0*/  IMAD R13, R5, R25, RZ ;  /* 0x00000019050d7224 */ /* 0x002fca00078e02ff */
        /* <DEDUP_REMOVED lines=16> */
.L_x_14929:
[----:B------:R-:W-:Y:S02]  /*1edf0*/  ULDC UR4, c[0x0][0xc38] ;  /* 0x00030e0000047ab9 */ /* 0x000fe40000000800 */
[----:B------:R-:W-:-:S04]  /*1ee00*/  IMAD.U32 R4, RZ, RZ, UR4 ;  /* 0x00000004ff047e24 */ /* 0x000fc8000f8e00ff */
[----:B-1----:R-:W-:-:S04]  /*1ee10*/  IMAD R3, R14, R4, RZ ;  /* 0x000000040e037224 */ /* 0x002fc800078e02ff */
[----:B------:R-:W-:-:S05]  /*1ee20*/  IMAD.IADD R6, R6, 0x1, R3 ;  /* 0x0000000106067824 */ /* 0x000fca00078e0203 */
[----:B------:R-:W-:-:S13]  /*1ee30*/  ISETP.GT.AND P6, PT, R6, R0, PT ;  /* 0x000000000600720c */ /* 0x000fda0003fc4270 */
[----:B------:R-:W-:Y:S05]  /*1ee40*/  @P6 BRA `(.L_x_14703) ;  /* 0x0000000000a46947 */ /* 0x000fea0003800000 */
.L_x_14706:
        /* <DEDUP_REMOVED lines=35> */
.L_x_14937:
[----:B------:R-:W-:Y:S02]  /*1f080*/  ULDC UR4, c[0x0][0xc38] ;  /* 0x00030e0000047ab9 */ /* 0x000fe40000000800 */
[----:B------:R-:W-:-:S04]  /*1f090*/  IMAD.U32 R4, RZ, RZ, UR4 ;  /* 0x00000004ff047e24 */ /* 0x000fc8000f8e00ff */
[----:B-1----:R-:W-:-:S04]  /*1f0a0*/  IMAD R3, R14, R4, RZ ;  /* 0x000000040e037224 */ /* 0x002fc800078e02ff */
[----:B------:R-:W-:-:S05]  /*1f0b0*/  IMAD.IADD R6, R3, 0x1, R6 ;  /* 0x0000000103067824 */ /* 0x000fca00078e0206 */
[----:B------:R-:W-:-:S13]  /*1f0c0*/  ISETP.GT.AND P6, PT, R6, R0, PT ;  /* 0x000000000600720c */ /* 0x000fda0003fc4270 */
[----:B------:R-:W-:Y:S05]  /*1f0d0*/  @!P6 BRA `(.L_x_14706) ;  /* 0xfffffffc005ce947 */ /* 0x000fea000383ffff */
.L_x_14703:
        /* <DEDUP_REMOVED lines=10> */
.L_x_14942:
[----:B------:R-:W-:-:S13]  /*1f180*/  ISETP.NE.AND P0, PT, R3, RZ, PT ;  /* 0x000000ff0300720c */ /* 0x000fda0003f05270 */
[----:B------:R-:W-:Y:S05]  /*1f190*/  @!P0 BRA `(.L_x_14708) ;  /* 0x0000000000108947 */ /* 0x000fea0003800000 */
[----:B------:R-:W-:Y:S01]  /*1f1a0*/  UMOV UR4, 0xffffffff ;  /* 0xffffffff00047882 */ /* 0x000fe20000000000 */
[----:B------:R-:W-:Y:S02]  /*1f1b0*/  VIADD R12, R7, 0xffffffff ;  /* 0xffffffff070c7836 */ /* 0x000fe40000000000 */
[----:B------:R-:W-:Y:S05]  /*1f1c0*/  BRA.DIV UR4, `(.L_x_14709) ;  /* 0x00000072040c7947 */ /* 0x000fea000b800000 */
[----:B------:R4:W0:Y:S02]  /*1f1d0*/  SHFL.IDX PT, R24, R2, R12, 0x1f ;  /* 0x00001f0c02187589 */ /* 0x00082400000e0000 */
.L_x_14708:
        /* <DEDUP_REMOVED lines=59> */
.L_x_14710:
        /* <DEDUP_REMOVED lines=61> */
.L_x_14711:
[----:B------:R-:W-:-:S05]  /*1f960*/  LOP3.LUT R2, RZ, R2, RZ, 0x33, !PT ;  /* 0x00000002ff027212 */ /* 0x000fca00078e33ff */
[----:B------:R-:W-:Y:S01]  /*1f970*/  IMAD.IADD R25, R25, 0x1, R2 ;  /* 0x0000000119197824 */ /* 0x000fe200078e0202 */
[----:B------:R-:W-:Y:S06]  /*1f980*/  BRA `(.L_x_14712) ;  /* 0x00000000001c7947 */ /* 0x000fec0003800000 */
.L_x_14704:
[----:B------:R-:W-:Y:S01]  /*1f990*/  UMOV UR4, URZ ;  /* 0x0000003f00047c82 */ /* 0x000fe20008000000 */
[----:B------:R-:W-:Y:S01]  /*1f9a0*/  UMOV UR5, URZ ;  /* 0x0000003f00057c82 */ /* 0x000fe20008000000 */
[----:B------:R-:W-:Y:S01]  /*1f9b0*/  ULDC UR6, c[0x0][0xc3c] ;  /* 0x00030f0000067ab9 */ /* 0x000fe20000000800 */
[----:B------:R-:W-:Y:S02]  /*1f9c0*/  IMAD.MOV.U32 R24, RZ, RZ, R0 ;  /* 0x000000ffff187224 */ /* 0x000fe400078e0000 */
[----:B------:R-:W-:Y:S02]  /*1f9d0*/  IMAD.U32 R25, RZ, RZ, UR4 ;  /* 0x00000004ff197e24 */ /* 0x000fe4000f8e00ff */
[----:B------:R-:W-:Y:S02]  /*1f9e0*/  IMAD.U32 R26, RZ, RZ, UR5 ;  /* 0x00000005ff1a7e24 */ /* 0x000fe4000f8e00ff */
[----:B------:R-:W-:-:S07]  /*1f9f0*/  IMAD.U32 R27, RZ, RZ, UR6 ;  /* 0x00000006ff1b7e24 */ /* 0x000fce000f8e00ff */
.L_x_14712:
        /* <DEDUP_REMOVED lines=10> */
.L_x_14701:
[----:B------:R-:W-:Y:S02]  /*1faa0*/  ULDC UR4, c[0x0][0xc3c] ;  /* 0x00030f0000047ab9 */ /* 0x000fe40000000800 */
[----:B----4-:R-:W-:-:S13]  /*1fab0*/  ISETP.GE.AND P0, PT, R27, UR4, PT ;  /* 0x000000041b007c0c */ /* 0x010fda000bf06270 */
[----:B------:R-:W-:Y:S05]  /*1fac0*/  @!P0 BRA `(.L_x_14713) ;  /* 0xffffff9400788947 */ /* 0x000fea000383ffff */
[----:B------:R-:W-:Y:S05]  /*1fad0*/  BSYNC B8 ;  /* 0x0000000000087941 */ /* 0x000fea0003800000 */
.L_x_14600:
        /* <DEDUP_REMOVED lines=12> */
.L_x_14945:
[----:B------:R-:W-:Y:S05]  /*1fba0*/  BSYNC B0 ;  /* 0x0000000000007941 */ /* 0x000fea0003800000 */
.L_x_14714:
[----:B------:R-:W-:-:S03]  /*1fbb0*/  UMOV UR4, 0xffffffff ;  /* 0xffffffff00047882 */ /* 0x000fc60000000000 */
[----:B------:R-:W-:Y:S05]  /*1fbc0*/  BRA.DIV UR4, `(.L_x_14716) ;  /* 0x0000006604c87947 */ /* 0x000fea000b800000 */
[----:B0-----:R-:W0:Y:S02]  /*1fbd0*/  S2R R0, SR_TID.X ;  /* 0x0000000000007919 */ /* 0x001e240000002100 */
[----:B0-----:R-:W-:-:S04]  /*1fbe0*/  SHF.R.U32.HI R0, RZ, 0x5, R0 ;  /* 0x00000005ff007819 */ /* 0x001fc80000011600 */
[----:B------:R-:W-:-:S05]  /*1fbf0*/  LOP3.LUT R0, R0, 0x3, RZ, 0xc0, !PT ;  /* 0x0000000300007812 */ /* 0x000fca00078ec0ff */
[----:B------:R0:W4:Y:S02]  /*1fc00*/  SHFL.IDX PT, R14, R0, RZ, 0x1f ;  /* 0x00001fff000e7589 */ /* 0x00012400000e0000 */
.L_x_14948:
[----:B----4-:R-:W-:-:S13]  /*1fc10*/  ISETP.NE.AND P0, PT, R14, RZ, PT ;  /* 0x000000ff0e00720c */ /* 0x010fda0003f05270 */
[----:B------:R-:W-:Y:S05]  /*1fc20*/  @P0 BRA `(.L_x_14374) ;  /* 0x0000000000900947 */ /* 0x000fea0003800000 */
[----:B------:R-:W-:-:S03]  /*1fc30*/  UMOV UR4, 0xffffffff ;  /* 0xffffffff00047882 */ /* 0x000fc60000000000 */
[----:B------:R-:W-:Y:S05]  /*1fc40*/  BRA.DIV UR4, `(.L_x_14717) ;  /* 0x0000006604dc7947 */ /* 0x000fea000b800000 */
[----:B------:R-:W-:-:S13]  /*1fc50*/  ELECT P6, URZ, PT ;  /* 0x00000000003f782f */ /* 0x000fda00038c0000 */
.L_x_14951:
[----:B------:R-:W-:Y:S05]  /*1fc60*/  @!P6 BRA `(.L_x_14374) ;  /* 0x000000000080e947 */ /* 0x000fea0003800000 */
[----:B------:R-:W-:-:S06]  /*1fc70*/  ULOP3.LUT UR4, UR37, 0x2, URZ, 0xfc, !UPT ;  /* 0x0000000225047892 */ /* 0x000fcc000f8efc3f */
[----:B0-----:R-:W-:-:S05]  /*1fc80*/  IMAD.U32 R0, RZ, RZ, UR4 ;  /* 0x00000004ff007e24 */ /* 0x001fca000f8e00ff */
[----:B------:R-:W-:-:S13]  /*1fc90*/  ISETP.NE.AND P0, PT, R0, 0x3, PT ;  /* 0x000000030000780c */ /* 0x000fda0003f05270 */
[----:B------:R-:W-:Y:S05]  /*1fca0*/  @!P0 BRA `(.L_x_14718) ;  /* 0x0000000000048947 */ /* 0x000fea0003800000 */
[----:B------:R-:W-:Y:S01]  /*1fcb0*/  BPT.TRAP 0x1 ;  /* 0x000000040000795c */ /* 0x000fe20000300000 */
.L_x_14718:
        /* <DEDUP_REMOVED lines=8> */
.L_x_14952:
[----:B------:R-:W4:Y:S01]  /*1fd40*/  LDL.LU R4, [R1] ;  /* 0x0000000001047983 */ /* 0x000f220000300800 */
[----:B------:R-:W-:Y:S02]  /*1fd50*/  SEL R28, R28, RZ, P2 ;  /* 0x000000ff1c1c7207 */ /* 0x000fe40001000000 */
[----:B----4-:R-:W-:Y:S01]  /*1fd60*/  LOP3.LUT R0, R4, R0, RZ, 0x3c, !PT ;  /* 0x0000000004007212 */ /* 0x010fe200078e3cff */
[----:B------:R-:W-:Y:S06]  /*1fd70*/  @!P0 BRA `(.L_x_14720) ;  /* 0x0000000000048947 */ /* 0x000fec0003800000 */
[----:B------:R-:W-:Y:S01]  /*1fd80*/  BPT.TRAP 0x1 ;  /* 0x000000040000795c */ /* 0x000fe20000300000 */
.L_x_14720:
[----:B------:R-:W-:Y:S01]  /*1fd90*/  IMAD R5, R28, 0x8, R5 ;  /* 0x000000081c057824 */ /* 0x000fe200078e0205 */
[----:B------:R-:W-:-:S04]  /*1fda0*/  SHF.L.U32 R0, R0, 0x1f, RZ ;  /* 0x0000001f00007819 */ /* 0x000fc800000006ff */
[----:B------:R-:W4:Y:S02]  /*1fdb0*/  SYNCS.PHASECHK.TRANS64.TRYWAIT P1, [R5+URZ+0x16840], R0 ;  /* 0x01684000050075a7 */ /* 0x000f24000802017f */
[----:B----4-:R-:W-:Y:S05]  /*1fdc0*/  @!P1 BRA `(.L_x_14721) ;  /* 0x0000006400b09947 */ /* 0x010fea0003800000 */
.L_x_14953:
[----:B------:R-:W-:Y:S05]  /*1fdd0*/  @!P0 BRA `(.L_x_14722) ;  /* 0x0000000000048947 */ /* 0x000fea0003800000 */
[----:B------:R-:W-:Y:S01]  /*1fde0*/  BPT.TRAP 0x1 ;  /* 0x000000040000795c */ /* 0x000fe20000300000 */
.L_x_14722:
[----:B------:R-:W0:Y:S02]  /*1fdf0*/  SYNCS.PHASECHK.TRANS64.TRYWAIT P1, [R3+URZ+0x16860], R2 ;  /* 0x01686002030075a7 */ /* 0x000e24000802017f */
[----:B0-----:R-:W-:Y:S05]  /*1fe00*/  @!P1 BRA `(.L_x_14723) ;  /* 0x0000006400b49947 */ /* 0x001fea0003800000 */
.L_x_14954:
[----:B------:R-:W-:Y:S05]  /*1fe10*/  @!P0 BRA `(.L_x_14724) ;  /* 0x0000000000048947 */ /* 0x000fea0003800000 */
[----:B------:R-:W-:Y:S01]  /*1fe20*/  BPT.TRAP 0x1 ;  /* 0x000000040000795c */ /* 0x000fe20000300000 */
.L_x_14724:
[----:B------:R0:W0:Y:S02]  /*1fe30*/  SYNCS.PHASECHK.TRANS64.TRYWAIT P0, [R5+URZ+0x16860], R0 ;  /* 0x01686000050075a7 */ /* 0x000024000800017f */
[----:B0-----:R-:W-:Y:S05]  /*1fe40*/  @!P0 NANOSLEEP.SYNCS 0x989680 ;  /* 0x009896800000895d */ /* 0x001fea0003900000 */
[----:B------:R-:W0:Y:S02]  /*1fe50*/  @!P0 SYNCS.PHASECHK.TRANS64 P0, [R5+URZ+0x16860], R0 ;  /* 0x01686000050085a7 */ /* 0x000e24000800007f */
[----:B0-----:R-:W-:Y:S05]  /*1fe60*/  @!P0 BRA `(.L_x_14724) ;  /* 0xfffffffc00f08947 */ /* 0x001fea000383ffff */
.L_x_14374:
[----:B------:R-:W-:Y:S05]  /*1fe70*/  BSYNC B9 ;  /* 0x0000000000097941 */ /* 0x000fea0003800000 */
.L_x_14371:
[----:B------:R-:W-:Y:S05]  /*1fe80*/  EXIT ;  /* 0x000000000000794d */ /* 0x000fea0003800000 */
.L_x_14402:
[----:B0-----:R0:W1:Y:S02]  /*1fe90*/  SYNCS.PHASECHK.TRANS64.TRYWAIT P6, [R69+URZ+0x16890], R77 ;  /* 0x0168904d450075a7 */ /* 0x00106400080c017f */
[----:B-1----:R-:W-:Y:S05]  /*1fea0*/  @!P6 NANOSLEEP.SYNCS 0x989680 ;  /* 0x009896800000e95d */ /* 0x002fea0003900000 */
[----:B------:R-:W1:Y:S02]  /*1feb0*/  @!P6 SYNCS.PHASECHK.TRANS64 P6, [R69+URZ+0x16890], R77 ;  /* 0x0168904d4500e5a7 */ /* 0x000e6400080c007f */
[----:B-1----:R-:W-:Y:S05]  /*1fec0*/  @!P6 BRA `(.L_x_14402) ;  /* 0xfffffffc00f0e947 */ /* 0x002fea000383ffff */
[----:B------:R-:W-:Y:S05]  /*1fed0*/  BRA `(.L_x_14725) ;  /* 0xfffffe30008c7947 */ /* 0x000fea000383ffff */
.L_x_14403:
        /* <DEDUP_REMOVED lines=8> */
.L_x_14727:
[----:B------:R-:W-:Y:S05]  /*1ff60*/  BSYNC B1 ;  /* 0x0000000000017941 */ /* 0x000fea0003800000 */
.L_x_14726:
        /* <DEDUP_REMOVED lines=8> */
.L_x_14728:
[----:B------:R-:W-:Y:S05]  /*1fff0*/  BRA `(.L_x_14729) ;  /* 0xfffffe3000587947 */ /* 0x000fea000383ffff */
.L_x_14412:
[----:B------:R-:W-:Y:S01]  /*20000*/  BSSY B1, `(.L_x_14730) ;  /* 0x0000008000017945 */ /* 0x000fe20003800000 */
[----:B--2-4-:R-:W-:Y:S02]  /*20010*/  IMAD.MOV.U32 R13, RZ, RZ, R83 ;  /* 0x000000ffff0d7224 */ /* 0x014fe400078e0053 */
[----:B------:R-:W-:Y:S02]  /*20020*/  IMAD.MOV.U32 R12, RZ, RZ, 0x1 ;  /* 0x00000001ff0c7424 */ /* 0x000fe400078e00ff */
[----:B------:R-:W-:Y:S02]  /*20030*/  IMAD.MOV.U32 R11, RZ, RZ, 0x1c1f ;  /* 0x00001c1fff0b7424 */ /* 0x000fe400078e00ff */
[----:B------:R-:W-:-:S07]  /*20040*/  IMAD.MOV.U32 R15, RZ, RZ, -0x1 ;  /* 0xffffffffff0f7424 */ /* 0x000fce00078e00ff */
[----:B01-3--:R-:W-:Y:S05]  /*20050*/  WARPSYNC.COLLECTIVE R15, `(.L_x_14731) ;  /* 0x000000000f087348 */ /* 0x00bfea0003c00000 */
[----:B---3--:R2:W3:Y:S02]  /*20060*/  SHFL.IDX P6, R14, R13, R12, R11 ;  /* 0x0000000c0d0e7389 */ /* 0x0084e400000c000b */
[----:B0123--:R-:W-:Y:S01]  /*20070*/  ENDCOLLECTIVE ;  /* 0x000000000000791b */ /* 0x00ffe20003800000 */
.L_x_14731:
[----:B------:R-:W-:Y:S05]  /*20080*/  BSYNC B1 ;  /* 0x0000000000017941 */ /* 0x000fea0003800000 */
.L_x_14730:
        /* <DEDUP_REMOVED lines=8> */
.L_x_14732:
[----:B------:R-:W-:Y:S05]  /*20110*/  BRA `(.L_x_14733) ;  /* 0xfffffe3400cc7947 */ /* 0x000fea000383ffff */
.L_x_14424:
[----:B-1----:R1:W2:Y:S02]  /*20120*/  SYNCS.PHASECHK.TRANS64.TRYWAIT P4, [R69+URZ+0x16890], R77 ;  /* 0x0168904d450075a7 */ /* 0x0022a4000808017f */
[----:B--2---:R-:W-:Y:S05]  /*20130*/  @!P4 NANOSLEEP.SYNCS 0x989680 ;  /* 0x009896800000c95d */ /* 0x004fea0003900000 */
[----:B------:R-:W2:Y:S02]  /*20140*/  @!P4 SYNCS.PHASECHK.TRANS64 P4, [R69+URZ+0x16890], R77 ;  /* 0x0168904d4500c5a7 */ /* 0x000ea4000808007f */
[----:B--2---:R-:W-:Y:S05]  /*20150*/  @!P4 BRA `(.L_x_14424) ;  /* 0xfffffffc00f0c947 */ /* 0x004fea000383ffff */
[----:B------:R-:W-:Y:S05]  /*20160*/  BRA `(.L_x_14734) ;  /* 0xfffffe4000f07947 */ /* 0x000fea000383ffff */
.L_x_14425:
[----:B------:R-:W-:Y:S01]  /*20170*/  BSSY B1, `(.L_x_14735) ;  /* 0x0000008000017945 */ /* 0x000fe20003800000 */
[----:B0-----:R-:W-:Y:S02]  /*20180*/  IMAD.MOV.U32 R13, RZ, RZ, R83 ;  /* 0x000000ffff0d7224 */ /* 0x001fe400078e0053 */
[----:B------:R-:W-:Y:S02]  /*20190*/  IMAD.MOV.U32 R12, RZ, RZ, RZ ;  /* 0x000000ffff0c7224 */ /* 0x000fe400078e00ff */
[----:B------:R-:W-:Y:S02]  /*201a0*/  IMAD.MOV.U32 R11, RZ, RZ, 0x1c1f ;  /* 0x00001c1fff0b7424 */ /* 0x000fe400078e00ff */
[----:B------:R-:W-:-:S07]  /*201b0*/  IMAD.MOV.U32 R15, RZ, RZ, -0x1 ;  /* 0xffffffffff0f7424 */ /* 0x000fce00078e00ff */
[----:B-1----:R-:W-:Y:S05]  /*201c0*/  WARPSYNC.COLLECTIVE R15, `(.L_x_14736) ;  /* 0x000000000f087348 */ /* 0x002fea0003c00000 */
[----:B------:R0:W2:Y:S02]  /*201d0*/  SHFL.IDX P6, R14, R13, R12, R11 ;  /* 0x0000000c0d0e7389 */ /* 0x0000a400000c000b */
[----:B012---:R-:W-:Y:S01]  /*201e0*/  ENDCOLLECTIVE ;  /* 0x000000000000791b */ /* 0x007fe20003800000 */
.L_x_14736:
[----:B------:R-:W-:Y:S05]  /*201f0*/  BSYNC B1 ;  /* 0x0000000000017941 */ /* 0x000fea0003800000 */
.L_x_14735:
        /* <DEDUP_REMOVED lines=8> */
.L_x_14737:
[----:B------:R-:W-:Y:S01]  /*20280*/  IMAD.MOV.U32 R80, RZ, RZ, R14 ;  /* 0x000000ffff507224 */ /* 0x000fe200078e000e */
[----:B------:R-:W-:Y:S06]  /*20290*/  BRA `(.L_x_14738) ;  /* 0xfffffe4000bc7947 */ /* 0x000fec000383ffff */
.L_x_14430:
        /* <DEDUP_REMOVED lines=8> */
.L_x_14740:
[----:B------:R-:W-:Y:S05]  /*20320*/  BSYNC B1 ;  /* 0x0000000000017941 */ /* 0x000fea0003800000 */
.L_x_14739:
        /* <DEDUP_REMOVED lines=8> */
.L_x_14741:
[----:B------:R-:W-:Y:S01]  /*203b0*/  IMAD.MOV.U32 R82, RZ, RZ, R14 ;  /* 0x000000ffff527224 */ /* 0x000fe200078e000e */
[----:B------:R-:W-:Y:S06]  /*203c0*/  BRA `(.L_x_14742) ;  /* 0xfffffe4800687947 */ /* 0x000fec000383ffff */
.L_x_14435:
[----:B0-----:R0:W1:Y:S02]  /*203d0*/  SYNCS.PHASECHK.TRANS64.TRYWAIT P3, [R69+URZ+0x16890], R77 ;  /* 0x0168904d450075a7 */ /* 0x001064000806017f */
[----:B-1----:R-:W-:Y:S05]  /*203e0*/  @!P3 NANOSLEEP.SYNCS 0x989680 ;  /* 0x009896800000b95d */ /* 0x002fea0003900000 */
[----:B------:R-:W1:Y:S02]  /*203f0*/  @!P3 SYNCS.PHASECHK.TRANS64 P3, [R69+URZ+0x16890], R77 ;  /* 0x0168904d4500b5a7 */ /* 0x000e64000806007f */
[----:B-1----:R-:W-:Y:S05]  /*20400*/  @!P3 BRA `(.L_x_14435) ;  /* 0xfffffffc00f0b947 */ /* 0x002fea000383ffff */
[----:B------:R-:W-:Y:S05]  /*20410*/  BRA `(.L_x_14743) ;  /* 0xfffffe5000747947 */ /* 0x000fea000383ffff */
.L_x_14436:
        /* <DEDUP_REMOVED lines=8> */
.L_x_14745:
[----:B------:R-:W-:Y:S05]  /*204a0*/  BSYNC B1 ;  /* 0x0000000000017941 */ /* 0x000fea0003800000 */
.L_x_14744:
        /* <DEDUP_REMOVED lines=8> */
.L_x_14746:
[----:B------:R-:W-:Y:S01]  /*20530*/  IMAD.MOV.U32 R9, RZ, RZ, R14 ;  /* 0x000000ffff097224 */ /* 0x000fe200078e000e */
[----:B------:R-:W-:Y:S06]  /*20540*/  BRA `(.L_x_14747) ;  /* 0xfffffe5000a47947 */ /* 0x000fec000383ffff */
.L_x_14439:
        /* <DEDUP_REMOVED lines=8> */
.L_x_14749:
[----:B------:R-:W-:Y:S05]  /*205d0*/  BSYNC B1 ;  /* 0x0000000000017941 */ /* 0x000fea0003800000 */
.L_x_14748:
        /* <DEDUP_REMOVED lines=8> */
.L_x_14750:
[----:B------:R-:W-:Y:S01]  /*20660*/  IMAD.MOV.U32 R9, RZ, RZ, R14 ;  /* 0x000000ffff097224 */ /* 0x000fe200078e000e */
[----:B------:R-:W-:Y:S06]  /*20670*/  BRA `(.L_x_14751) ;  /* 0xfffffe5000a47947 */ /* 0x000fec000383ffff */
.L_x_14443:
[----:B0-----:R0:W3:Y:S02]  /*20680*/  SYNCS.PHASECHK.TRANS64.TRYWAIT P4, [R69+URZ+0x168b0], R77 ;  /* 0x0168b04d450075a7 */ /* 0x0010e4000808017f */
[----:B---3--:R-:W-:Y:S05]  /*20690*/  @!P4 NANOSLEEP.SYNCS 0x989680 ;  /* 0x009896800000c95d */ /* 0x008fea0003900000 */
[----:B------:R-:W3:Y:S02]  /*206a0*/  @!P4 SYNCS.PHASECHK.TRANS64 P4, [R69+URZ+0x168b0], R77 ;  /* 0x0168b04d4500c5a7 */ /* 0x000ee4000808007f */
[----:B---3--:R-:W-:Y:S05]  /*206b0*/  @!P4 BRA `(.L_x_14443) ;  /* 0xfffffffc00f0c947 */ /* 0x008fea000383ffff */
[----:B------:R-:W-:Y:S05]  /*206c0*/  BRA `(.L_x_14752) ;  /* 0xfffffe5400207947 */ /* 0x000fea000383ffff */
.L_x_14461:
        /* <DEDUP_REMOVED lines=8> */
[----:B------:R-:W-:-:S05]  /*20750*/  SHF.R.S32.HI R0, RZ, 0x7, R0 ;  /* 0x00000007ff007819 */ /* 0x000fca0000011400 */
[----:B------:R-:W-:-:S07]  /*20760*/  IMAD.MOV.U32 R13, RZ, RZ, R0 ;  /* 0x000000ffff0d7224 */ /* 0x000fce00078e0000 */
[----:B-----5:R-:W-:Y:S05]  /*20770*/  WARPSYNC.COLLECTIVE R15, `(.L_x_14754) ;  /* 0x000000000f087348 */ /* 0x020fea0003c00000 */
[----:B------:R0:W1:Y:S02]  /*20780*/  SHFL.IDX P6, R14, R13, R12, R11 ;  /* 0x0000000c0d0e7389 */ /* 0x00006400000c000b */
[----:B01---5:R-:W-:Y:S01]  /*20790*/  ENDCOLLECTIVE ;  /* 0x000000000000791b */ /* 0x023fe20003800000 */
.L_x_14754:
[----:B------:R-:W-:Y:S05]  /*207a0*/  BSYNC B0 ;  /* 0x0000000000007941 */ /* 0x000fea0003800000 */
.L_x_14753:
[----:B------:R0:W-:Y:S01]  /*207b0*/  STL [R1+0x2c], R14 ;  /* 0x00002c0e01007387 */ /* 0x0001e20000100800 */
[----:B------:R-:W-:Y:S05]  /*207c0*/  BRA `(.L_x_14755) ;  /* 0xfffffe6000587947 */ /* 0x000fea000383ffff */
.L_x_14473:
[----:B------:R-:W-:Y:S01]  /*207d0*/  BSSY B1, `(.L_x_14756) ;  /* 0x0000008000017945 */ /* 0x000fe20003800000 */
[----:B------:R-:W-:Y:S02]  /*207e0*/  IMAD.MOV.U32 R13, RZ, RZ, R6 ;  /* 0x000000ffff0d7224 */ /* 0x000fe400078e0006 */
[----:B------:R-:W-:Y:S02]  /*207f0*/  IMAD.MOV.U32 R12, RZ, RZ, RZ ;  /* 0x000000ffff0c7224 */ /* 0x000fe400078e00ff */
[----:B------:R-:W-:Y:S02]  /*20800*/  IMAD.MOV.U32 R11, RZ, RZ, 0x1c1f ;  /* 0x00001c1fff0b7424 */ /* 0x000fe400078e00ff */
[----:B------:R-:W-:-:S07]  /*20810*/  IMAD.MOV.U32 R15, RZ, RZ, -0x1 ;  /* 0xffffffffff0f7424 */ /* 0x000fce00078e00ff */
[----:B0-----:R-:W-:Y:S05]  /*20820*/  WARPSYNC.COLLECTIVE R15, `(.L_x_14757) ;  /* 0x000000000f087348 */ /* 0x001fea0003c00000 */
[----:B0-----:R0:W1:Y:S02]  /*20830*/  SHFL.IDX P6, R14, R13, R12, R11 ;  /* 0x0000000c0d0e7389 */ /* 0x00106400000c000b */
[----:B01----:R-:W-:Y:S01]  /*20840*/  ENDCOLLECTIVE ;  /* 0x000000000000791b */ /* 0x003fe20003800000 */
.L_x_14757:
[----:B------:R-:W-:Y:S05]  /*20850*/  BSYNC B1 ;  /* 0x0000000000017941 */ /* 0x000fea0003800000 */
.L_x_14756:
        /* <DEDUP_REMOVED lines=8> */
.L_x_14758:
[----:B------:R-:W-:Y:S02]  /*208e0*/  IMAD.MOV.U32 R13, RZ, RZ, R8 ;  /* 0x000000ffff0d7224 */ /* 0x000fe400078e0008 */
[----:B------:R-:W-:-:S07]  /*208f0*/  IMAD.MOV.U32 R0, RZ, RZ, R14 ;  /* 0x000000ffff007224 */ /* 0x000fce00078e000e */
[----:B------:R-:W-:Y:S05]  /*20900*/  WARPSYNC.COLLECTIVE R15, `(.L_x_14759) ;  /* 0x000000000f087348 */ /* 0x000fea0003c00000 */
[----:B------:R0:W1:Y:S02]  /*20910*/  SHFL.IDX P6, R14, R13, R12, R11 ;  /* 0x0000000c0d0e7389 */ /* 0x00006400000c000b */
[----:B01----:R-:W-:Y:S01]  /*20920*/  ENDCOLLECTIVE ;  /* 0x000000000000791b */ /* 0x003fe20003800000 */
.L_x_14759:
[----:B------:R-:W-:Y:S02]  /*20930*/  IMAD.MOV.U32 R13, RZ, RZ, R7 ;  /* 0x000000ffff0d7224 */ /* 0x000fe400078e0007 */
[----:B------:R-:W-:-:S07]  /*20940*/  IMAD.MOV.U32 R5, RZ, RZ, R14 ;  /* 0x000000ffff057224 */ /* 0x000fce00078e000e */
[----:B------:R-:W-:Y:S05]  /*20950*/  WARPSYNC.COLLECTIVE R15, `(.L_x_14760) ;  /* 0x000000000f087348 */ /* 0x000fea0003c00000 */
[----:B------:R0:W1:Y:S02]  /*20960*/  SHFL.IDX P6, R14, R13, R12, R11 ;  /* 0x0000000c0d0e7389 */ /* 0x00006400000c000b */
[----:B01----:R-:W-:Y:S01]  /*20970*/  ENDCOLLECTIVE ;  /* 0x000000000000791b */ /* 0x003fe20003800000 */
.L_x_14760:
[----:B------:R-:W-:Y:S05]  /*20980*/  BRA `(.L_x_14761) ;  /* 0xfffffe6400f47947 */ /* 0x000fea000383ffff */
.L_x_14476:
[----:B------:R-:W-:Y:S01]  /*20990*/  BSSY B1, `(.L_x_14762) ;  /* 0x0000008000017945 */ /* 0x000fe20003800000 */
[----:B------:R-:W-:Y:S02]  /*209a0*/  IMAD.MOV.U32 R13, RZ, RZ, R6 ;  /* 0x000000ffff0d7224 */ /* 0x000fe400078e0006 */
[----:B------:R-:W-:Y:S02]  /*209b0*/  IMAD.MOV.U32 R12, RZ, RZ, 0x1 ;  /* 0x00000001ff0c7424 */ /* 0x000fe400078e00ff */
[----:B------:R-:W-:Y:S02]  /*209c0*/  IMAD.MOV.U32 R11, RZ, RZ, 0x1c1f ;  /* 0x00001c1fff0b7424 */ /* 0x000fe400078e00ff */
[----:B------:R-:W-:-:S07]  /*209d0*/  IMAD.MOV.U32 R15, RZ, RZ, -0x1 ;  /* 0xffffffffff0f7424 */ /* 0x000fce00078e00ff */
[----:B-1----:R-:W-:Y:S05]  /*209e0*/  WARPSYNC.COLLECTIVE R15, `(.L_x_14763) ;  /* 0x000000000f087348 */ /* 0x002fea0003c00000 */
[----:B------:R0:W2:Y:S02]  /*209f0*/  SHFL.IDX P6, R14, R13, R12, R11 ;  /* 0x0000000c0d0e7389 */ /* 0x0000a400000c000b */
[----:B012---:R-:W-:Y:S01]  /*20a00*/  ENDCOLLECTIVE ;  /* 0x000000000000791b */ /* 0x007fe20003800000 */
.L_x_14763:
[----:B------:R-:W-:Y:S05]  /*20a10*/  BSYNC B1 ;  /* 0x0000000000017941 */ /* 0x000fea0003800000 */
.L_x_14762:
        /* <DEDUP_REMOVED lines=8> */
.L_x_14764:
[----:B------:R-:W-:Y:S02]  /*20aa0*/  IMAD.MOV.U32 R13, RZ, RZ, R8 ;  /* 0x000000ffff0d7224 */ /* 0x000fe400078e0008 */
[----:B------:R-:W-:-:S07]  /*20ab0*/  IMAD.MOV.U32 R0, RZ, RZ, R14 ;  /* 0x000000ffff007224 */ /* 0x000fce00078e000e */
[----:B------:R-:W-:Y:S05]  /*20ac0*/  WARPSYNC.COLLECTIVE R15, `(.L_x_14765) ;  /* 0x000000000f087348 */ /* 0x000fea0003c00000 */
[----:B------:R0:W1:Y:S02]  /*20ad0*/  SHFL.IDX P6, R14, R13, R12, R11 ;  /* 0x0000000c0d0e7389 */ /* 0x00006400000c000b */
[----:B01----:R-:W-:Y:S01]  /*20ae0*/  ENDCOLLECTIVE ;  /* 0x000000000000791b */ /* 0x003fe20003800000 */
.L_x_14765:
[----:B------:R-:W-:Y:S02]  /*20af0*/  IMAD.MOV.U32 R13, RZ, RZ, R7 ;  /* 0x000000ffff0d7224 */ /* 0x000fe400078e0007 */
[----:B------:R-:W-:-:S07]  /*20b00*/  IMAD.MOV.U32 R5, RZ, RZ, R14 ;  /* 0x000000ffff057224 */ /* 0x000fce00078e000e */
[----:B------:R-:W-:Y:S05]  /*20b10*/  WARPSYNC.COLLECTIVE R15, `(.L_x_14766) ;  /* 0x000000000f087348 */ /* 0x000fea0003c00000 */
[----:B------:R0:W1:Y:S02]  /*20b20*/  SHFL.IDX P6, R14, R13, R12, R11 ;  /* 0x0000000c0d0e7389 */ /* 0x00006400000c000b */
[----:B01----:R-:W-:Y:S01]  /*20b30*/  ENDCOLLECTIVE ;  /* 0x000000000000791b */ /* 0x003fe20003800000 */
.L_x_14766:
[----:B------:R-:W-:Y:S05]  /*20b40*/  BRA `(.L_x_14767) ;  /* 0xfffffe6800547947 */ /* 0x000fea000383ffff */
.L_x_14480:
[----:B0-----:R0:W1:Y:S02]  /*20b50*/  SYNCS.PHASECHK.TRANS64.TRYWAIT P0, [R2+URZ+0x16800], R5 ;  /* 0x01680005020075a7 */ /* 0x001064000800017f */
[----:B-1----:R-:W-:Y:S05]  /*20b60*/  @!P0 NANOSLEEP.SYNCS 0x989680 ;  /* 0x009896800000895d */ /* 0x002fea0003900000 */
[----:B------:R-:W1:Y:S02]  /*20b70*/  @!P0 SYNCS.PHASECHK.TRANS64 P0, [R2+URZ+0x16800], R5 ;  /* 0x01680005020085a7 */ /* 0x000e64000800007f */
[----:B-1----:R-:W-:Y:S05]  /*20b80*/  @!P0 BRA `(.L_x_14480) ;  /* 0xfffffffc00f08947 */ /* 0x002fea000383ffff */
[----:B------:R-:W-:Y:S05]  /*20b90*/  BRA `(.L_x_14768) ;  /* 0xfffffe6c00547947 */ /* 0x000fea000383ffff */
.L_x_14488:
[----:B------:R-:W1:Y:S01]  /*20ba0*/  LDC R41, c[0x0][0x3f4] ;  /* 0x0000fd00ff297b82 */ /* 0x000e620000000800 */
[----:B------:R-:W-:Y:S01]  /*20bb0*/  BSSY B1, `(.L_x_14769) ;  /* 0x0000008000017945 */ /* 0x000fe20003800000 */
[----:B------:R-:W-:Y:S02]  /*20bc0*/  IMAD.MOV.U32 R13, RZ, RZ, R26 ;  /* 0x000000ffff0d7224 */ /* 0x000fe400078e001a */
[----:B------:R-:W-:Y:S02]  /*20bd0*/  IMAD.MOV.U32 R12, RZ, RZ, RZ ;  /* 0x000000ffff0c7224 */ /* 0x000fe400078e00ff */
[----:B------:R-:W-:Y:S02]  /*20be0*/  IMAD.MOV.U32 R11, RZ, RZ, 0x1c1f ;  /* 0x00001c1fff0b7424 */ /* 0x000fe400078e00ff */
[----:B------:R-:W-:-:S07]  /*20bf0*/  IMAD.MOV.U32 R15, RZ, RZ, -0x1 ;  /* 0xffffffffff0f7424 */ /* 0x000fce00078e00ff */
[----:B01----:R-:W-:Y:S05]  /*20c00*/  WARPSYNC.COLLECTIVE R15, `(.L_x_14770) ;  /* 0x000000000f087348 */ /* 0x003fea0003c00000 */
[----:B0-----:R0:W2:Y:S02]  /*20c10*/  SHFL.IDX P6, R14, R13, R12, R11 ;  /* 0x0000000c0d0e7389 */ /* 0x0010a400000c000b */
[----:B012---:R-:W-:Y:S01]  /*20c20*/  ENDCOLLECTIVE ;  /* 0x000000000000791b */ /* 0x007fe20003800000 */
.L_x_14770:
[----:B------:R-:W-:Y:S05]  /*20c30*/  BSYNC B1 ;  /* 0x0000000000017941 */ /* 0x000fea0003800000 */
.L_x_14769:
[----:B------:R-:W-:Y:S01]  /*20c40*/  IMAD.MOV.U32 R13, RZ, RZ, R25 ;  /* 0x000000ffff0d7224 */ /* 0x000fe200078e0019 */
[----:B------:R-:W-:Y:S01]  /*20c50*/  ISETP.GE.AND P0, PT, R16, R41, PT ;  /* 0x000000291000720c */ /* 0x000fe20003f06270 */
[----:B------:R-:W-:Y:S02]  /*20c60*/  IMAD.MOV.U32 R12, RZ, RZ, RZ ;  /* 0x000000ffff0c7224 */ /* 0x000fe400078e00ff */
[----:B------:R-:W-:Y:S02]  /*20c70*/  IMAD.MOV.U32 R11, RZ, RZ, 0x1c1f ;  /* 0x00001c1fff0b7424 */ /* 0x000fe400078e00ff */
[----:B------:R-:W-:Y:S02]  /*20c80*/  IMAD.MOV.U32 R15, RZ, RZ, -0x1 ;  /* 0xffffffffff0f7424 */ /* 0x000fe400078e00ff */
[----:B------:R-:W-:Y:S02]  /*20c90*/  IMAD.MOV.U32 R0, RZ, RZ, R14 ;  /* 0x000000ffff007224 */ /* 0x000fe400078e000e */
[----:B------:R-:W-:-:S07]  /*20ca0*/  IMAD R32, R156, R21, RZ ;  /* 0x000000159c207224 */ /* 0x000fce00078e02ff */
[----:B------:R-:W-:Y:S05]  /*20cb0*/  WARPSYNC.COLLECTIVE R15, `(.L_x_14771) ;  /* 0x000000000f087348 */ /* 0x000fea0003c00000 */
[----:B------:R0:W1:Y:S02]  /*20cc0*/  SHFL.IDX P6, R14, R13, R12, R11 ;  /* 0x0000000c0d0e7389 */ /* 0x00006400000c000b */
[----:B01----:R-:W-:Y:S01]  /*20cd0*/  ENDCOLLECTIVE ;  /* 0x000000000000791b */ /* 0x003fe20003800000 */
.L_x_14771:
        /* <DEDUP_REMOVED lines=8> */
.L_x_14772:
[----:B------:R-:W-:-:S05]  /*20d60*/  @!P1 IADD3 R6, P2, R3, R5, RZ ;  /* 0x0000000503069210 */ /* 0x000fca0007f5e0ff */
[----:B------:R-:W-:Y:S02]  /*20d70*/  @!P1 IMAD.X R7, R0, 0x1, R21, P2 ;  /* 0x0000000100079824 */ /* 0x000fe400010e0615 */
[----:B------:R-:W-:Y:S02]  /*20d80*/  IMAD.MOV.U32 R13, RZ, RZ, R27 ;  /* 0x000000ffff0d7224 */ /* 0x000fe400078e001b */
[----:B------:R-:W-:-:S07]  /*20d90*/  IMAD.MOV.U32 R4, RZ, RZ, R14 ;  /* 0x000000ffff047224 */ /* 0x000fce00078e000e */
[----:B------:R-:W-:Y:S05]  /*20da0*/  WARPSYNC.COLLECTIVE R15, `(.L_x_14773) ;  /* 0x000000000f087348 */ /* 0x000fea0003c00000 */
[----:B------:R0:W1:Y:S02]  /*20db0*/  SHFL.IDX P6, R14, R13, R12, R11 ;  /* 0x0000000c0d0e7389 */ /* 0x00006400000c000b */
[----:B01----:R-:W-:Y:S01]  /*20dc0*/  ENDCOLLECTIVE ;  /* 0x000000000000791b */ /* 0x003fe20003800000 */
.L_x_14773:
[----:B------:R-:W2:Y:S01]  /*20dd0*/  @!P1 LD.E.128 R8, desc[UR42][R6.64] ;  /* 0x0000002a06089980 */ /* 0x000ea2000c101d00 */
[----:B------:R-:W-:-:S05]  /*20de0*/  @!P1 IADD3 R14, P2, R14, R5, RZ ;  /* 0x000000050e0e9210 */ /* 0x000fca0007f5e0ff */
[----:B------:R-:W-:-:S04]  /*20df0*/  @!P1 IMAD.X R3, R4, 0x1, R21, P2 ;  /* 0x0000000104039824 */ /* 0x000fc800010e0615 */
[----:B------:R-:W-:-:S05]  /*20e00*/  @!P1 IMAD.MOV.U32 R15, RZ, RZ, R3 ;  /* 0x000000ffff0f9224 */ /* 0x000fca00078e0003 */
[----:B------:R0:W5:Y:S01]  /*20e10*/  @!P1 LD.E.128 R4, desc[UR42][R14.64] ;  /* 0x0000002a0e049980 */ /* 0x000162000c101d00 */
[----:B------:R-:W-:Y:S01]  /*20e20*/  CS2R R36, SRZ ;  /* 0x0000000000247805 */ /* 0x000fe2000001ff00 */
[----:B------:R-:W-:Y:S01]  /*20e30*/  IMAD.MOV.U32 R13, RZ, RZ, R26 ;  /* 0x000000ffff0d7224 */ /* 0x000fe200078e001a */
[----:B------:R-:W-:Y:S01]  /*20e40*/  CS2R R34, SRZ ;  /* 0x0000000000227805 */ /* 0x000fe2000001ff00 */
[----:B------:R-:W-:Y:S01]  /*20e50*/  IMAD.MOV.U32 R12, RZ, RZ, 0x1 ;  /* 0x00000001ff0c7424 */ /* 0x000fe200078e00ff */
[----:B------:R-:W-:Y:S02]  /*20e60*/  CS2R R28, SRZ ;  /* 0x00000000001c7805 */ /* 0x000fe4000001ff00 */
[----:B------:R-:W-:Y:S01]  /*20e70*/  CS2R R20, SRZ ;  /* 0x0000000000147805 */ /* 0x000fe2000001ff00 */
[----:B0-----:R-:W-:Y:S02]  /*20e80*/  IMAD.MOV.U32 R15, RZ, RZ, -0x1 ;  /* 0xffffffffff0f7424 */ /* 0x001fe400078e00ff */
[----:B--2---:R-:W-:-:S02]  /*20e90*/  @!P1 IMAD.MOV.U32 R37, RZ, RZ, R11 ;  /* 0x000000ffff259224 */ /* 0x004fc400078e000b */
[----:B------:R-:W-:Y:S02]  /*20ea0*/  IMAD.MOV.U32 R11, RZ, RZ, 0x1c1f ;  /* 0x00001c1fff0b7424 */ /* 0x000fe400078e00ff */
[----:B------:R-:W-:Y:S02]  /*20eb0*/  @!P1 IMAD.MOV.U32 R34, RZ, RZ, R8 ;  /* 0x000000ffff229224 */ /* 0x000fe400078e0008 */
[----:B------:R-:W-:-:S07]  /*20ec0*/  @!P1 IMAD.MOV.U32 R35, RZ, RZ, R9 ;  /* 0x000000ffff239224 */ /* 0x000fce00078e0009 */
[----:B-----5:R-:W-:Y:S05]  /*20ed0*/  WARPSYNC.COLLECTIVE R15, `(.L_x_14774) ;  /* 0x000000000f087348 */ /* 0x020fea0003c00000 */
[----:B------:R0:W1:Y:S02]  /*20ee0*/  SHFL.IDX P6, R14, R13, R12, R11 ;  /* 0x0000000c0d0e7389 */ /* 0x00006400000c000b */
[----:B01---5:R-:W-:Y:S01]  /*20ef0*/  ENDCOLLECTIVE ;  /* 0x000000000000791b */ /* 0x023fe20003800000 */
.L_x_14774:
[----:B------:R-:W-:Y:S02]  /*20f00*/  IMAD.MOV.U32 R0, RZ, RZ, R34 ;  /* 0x000000ffff007224 */ /* 0x000fe400078e0022 */
[----:B------:R-:W-:Y:S02]  /*20f10*/  IMAD.MOV.U32 R3, RZ, RZ, R35 ;  /* 0x000000ffff037224 */ /* 0x000fe400078e0023 */
[----:B------:R-:W-:Y:S01]  /*20f20*/  @!P1 IMAD.MOV.U32 R36, RZ, RZ, R10 ;  /* 0x000000ffff249224 */ /* 0x000fe200078e000a */
[----:B------:R-:W-:Y:S01]  /*20f30*/  PRMT R42, R0, 0x7610, R42 ;  /* 0x00007610002a7816 */ /* 0x000fe2000000002a */
[----:B------:R-:W-:Y:S01]  /*20f40*/  IMAD.MOV.U32 R9, RZ, RZ, R37 ;  /* 0x000000ffff097224 */ /* 0x000fe200078e0025 */
[----:B------:R-:W-:Y:S01]  /*20f50*/  PRMT R43, R3, 0x7610, R43 ;  /* 0x00007610032b7816 */ /* 0x000fe2000000002b */
[----:B------:R-:W-:Y:S02]  /*20f60*/  IMAD.MOV.U32 R8, RZ, RZ, R36 ;  /* 0x000000ffff087224 */ /* 0x000fe400078e0024 */
[----:B------:R-:W-:-:S03]  /*20f70*/  IMAD.MOV.U32 R13, RZ, RZ, R25 ;  /* 0x000000ffff0d7224 */ /* 0x000fc600078e0019 */
[----:B------:R-:W-:Y:S01]  /*20f80*/  PRMT R31, R8, 0x5410, R9 ;  /* 0x00005410081f7816 */ /* 0x000fe20000000009 */
[----:B------:R-:W-:Y:S02]  /*20f90*/  @!P1 IMAD.MOV.U32 R28, RZ, RZ, R4 ;  /* 0x000000ffff1c9224 */ /* 0x000fe400078e0004 */
[----:B------:R-:W-:Y:S02]  /*20fa0*/  @!P1 IMAD.MOV.U32 R29, RZ, RZ, R5 ;  /* 0x000000ffff1d9224 */ /* 0x000fe400078e0005 */
[----:B------:R-:W-:Y:S02]  /*20fb0*/  @!P1 IMAD.MOV.U32 R20, RZ, RZ, R6 ;  /* 0x000000ffff149224 */ /* 0x000fe400078e0006 */
[----:B------:R-:W-:Y:S02]  /*20fc0*/  @!P1 IMAD.MOV.U32 R21, RZ, RZ, R7 ;  /* 0x000000ffff159224 */ /* 0x000fe400078e0007 */
[----:B------:R-:W-:-:S07]  /*20fd0*/  IMAD.MOV.U32 R0, RZ, RZ, R14 ;  /* 0x000000ffff007224 */ /* 0x000fce00078e000e */
[----:B------:R-:W-:Y:S05]  /*20fe0*/  WARPSYNC.COLLECTIVE R15, `(.L_x_14775) ;  /* 0x000000000f087348 */ /* 0x000fea0003c00000 */
[----:B------:R0:W1:Y:S02]  /*20ff0*/  SHFL.IDX P6, R14, R13, R12, R11 ;  /* 0x0000000c0d0e7389 */ /* 0x00006400000c000b */
[----:B01----:R-:W-:Y:S01]  /*21000*/  ENDCOLLECTIVE ;  /* 0x000000000000791b */ /* 0x003fe20003800000 */
.L_x_14775:
[----:B------:R-:W-:Y:S02]  /*21010*/  IMAD.MOV.U32 R4, RZ, RZ, R28 ;  /* 0x000000ffff047224 */ /* 0x000fe400078e001c */
[----:B------:R-:W-:Y:S02]  /*21020*/  IMAD.MOV.U32 R5, RZ, RZ, R29 ;  /* 0x000000ffff057224 */ /* 0x000fe400078e001d */
[----:B------:R-:W-:Y:S02]  /*21030*/  IMAD.MOV.U32 R6, RZ, RZ, R20 ;  /* 0x000000ffff067224 */ /* 0x000fe400078e0014 */
[----:B------:R-:W-:Y:S01]  /*21040*/  IMAD.MOV.U32 R7, RZ, RZ, R21 ;  /* 0x000000ffff077224 */ /* 0x000fe200078e0015 */
[----:B------:R-:W-:Y:S02]  /*21050*/  PRMT R45, R5, 0x7610, R45 ;  /* 0x00007610052d7816 */ /* 0x000fe4000000002d */
[----:B------:R-:W-:Y:S02]  /*21060*/  PRMT R56, R4, 0x5410, R6 ;  /* 0x0000541004387816 */ /* 0x000fe40000000006 */
[----:B------:R-:W-:-:S02]  /*21070*/  CS2R R4, SRZ ;  /* 0x0000000000047805 */ /* 0x000fc4000001ff00 */
[----:B------:R-:W-:Y:S01]  /*21080*/  PRMT R42, R42, 0x5410, R7 ;  /* 0x000054102a2a7816 */ /* 0x000fe20000000007 */
[----:B------:R-:W-:Y:S02]  /*21090*/  IMAD.MOV.U32 R13, RZ, RZ, R24 ;  /* 0x000000ffff0d7224 */ /* 0x000fe400078e0018 */
[----:B------:R-:W-:-:S07]  /*210a0*/  IMAD.MOV.U32 R3, RZ, RZ, R14 ;  /* 0x000000ffff037224 */ /* 0x000fce00078e000e */
[----:B------:R-:W-:Y:S05]  /*210b0*/  WARPSYNC.COLLECTIVE R15, `(.L_x_14776) ;  /* 0x000000000f087348 */ /* 0x000fea0003c00000 */
[----:B------:R0:W1:Y:S02]  /*210c0*/  SHFL.IDX P6, R14, R13, R12, R11 ;  /* 0x0000000c0d0e7389 */ /* 0x00006400000c000b */
[----:B01----:R-:W-:Y:S01]  /*210d0*/  ENDCOLLECTIVE ;  /* 0x000000000000791b */ /* 0x003fe20003800000 */
.L_x_14776:
[----:B------:R-:W-:Y:S02]  /*210e0*/  IMAD.MOV.U32 R13, RZ, RZ, R27 ;  /* 0x000000ffff0d7224 */ /* 0x000fe400078e001b */
[----:B------:R-:W-:-:S07]  /*210f0*/  IMAD.MOV.U32 R24, RZ, RZ, R14 ;  /* 0x000000ffff187224 */ /* 0x000fce00078e000e */
[----:B------:R-:W-:Y:S05]  /*21100*/  WARPSYNC.COLLECTIVE R15, `(.L_x_14777) ;  /* 0x000000000f087348 */ /* 0x000fea0003c00000 */
[----:B------:R0:W1:Y:S02]  /*21110*/  SHFL.IDX P6, R14, R13, R12, R11 ;  /* 0x0000000c0d0e7389 */ /* 0x00006400000c000b */
[----:B01----:R-:W-:Y:S01]  /*21120*/  ENDCOLLECTIVE ;  /* 0x000000000000791b */ /* 0x003fe20003800000 */
.L_x_14777:
[----:B------:R-:W-:Y:S05]  /*21130*/  BRA `(.L_x_14778) ;  /* 0xfffffe7800587947 */ /* 0x000fea000383ffff */
.L_x_14492:
[----:B0-----:R0:W1:Y:S02]  /*21140*/  SYNCS.PHASECHK.TRANS64.TRYWAIT P1, [R2+URZ+0x16800], R3 ;  /* 0x01680003020075a7 */ /* 0x001064000802017f */
[----:B-1----:R-:W-:Y:S05]  /*21150*/  @!P1 NANOSLEEP.SYNCS 0x989680 ;  /* 0x009896800000995d */ /* 0x002fea0003900000 */
[----:B------:R-:W1:Y:S02]  /*21160*/  @!P1 SYNCS.PHASECHK.TRANS64 P1, [R2+URZ+0x16800], R3 ;  /* 0x01680003020095a7 */ /* 0x000e64000802007f */
[----:B-1----:R-:W-:Y:S05]  /*21170*/  @!P1 BRA `(.L_x_14492) ;  /* 0xfffffffc00f09947 */ /* 0x002fea000383ffff */
[----:B------:R-:W-:Y:S05]  /*21180*/  BRA `(.L_x_14779) ;  /* 0xfffffe7c00187947 */ /* 0x000fea000383ffff */
.L_x_14498:
[----:B-1----:R1:W3:Y:S02]  /*21190*/  SYNCS.PHASECHK.TRANS64.TRYWAIT P1, [R12+URZ+0x16830], R3 ;  /* 0x016830030c0075a7 */ /* 0x0022e4000802017f */
[----:B---3--:R-:W-:Y:S05]  /*211a0*/  @!P1 NANOSLEEP.SYNCS 0x989680 ;  /* 0x009896800000995d */ /* 0x008fea0003900000 */
[----:B------:R-:W3:Y:S02]  /*211b0*/  @!P1 SYNCS.PHASECHK.TRANS64 P1, [R12+URZ+0x16830], R3 ;  /* 0x016830030c0095a7 */ /* 0x000ee4000802007f */
[----:B---3--:R-:W-:Y:S05]  /*211c0*/  @!P1 BRA `(.L_x_14498) ;  /* 0xfffffffc00f09947 */ /* 0x008fea000383ffff */
[----:B------:R-:W-:Y:S05]  /*211d0*/  BRA `(.L_x_14497) ;  /* 0xfffffe8800947947 */ /* 0x000fea000383ffff */
.L_x_14517:
[----:B-1----:R1:W2:Y:S02]  /*211e0*/  SYNCS.PHASECHK.TRANS64.TRYWAIT P2, [R11+URZ+0x16830], R10 ;  /* 0x0168300a0b0075a7 */ /* 0x0022a4000804017f */
[----:B--2---:R-:W-:Y:S05]  /*211f0*/  @!P2 NANOSLEEP.SYNCS 0x989680 ;  /* 0x009896800000a95d */ /* 0x004fea0003900000 */
[----:B------:R-:W2:Y:S02]  /*21200*/  @!P2 SYNCS.PHASECHK.TRANS64 P2, [R11+URZ+0x16830], R10 ;  /* 0x0168300a0b00a5a7 */ /* 0x000ea4000804007f */
[----:B--2---:R-:W-:Y:S05]  /*21210*/  @!P2 BRA `(.L_x_14517) ;  /* 0xfffffffc00f0a947 */ /* 0x004fea000383ffff */
[----:B------:R-:W-:Y:S05]  /*21220*/  BRA `(.L_x_14516) ;  /* 0xfffffebc00387947 */ /* 0x000fea000383ffff */
.L_x_14521:
[----:B-1----:R1:W2:Y:S02]  /*21230*/  SYNCS.PHASECHK.TRANS64.TRYWAIT P1, [R11+URZ+0x16850], R10 ;  /* 0x0168500a0b0075a7 */ /* 0x0022a4000802017f */
[----:B--2---:R-:W-:Y:S05]  /*21240*/  @!P1 NANOSLEEP.SYNCS 0x989680 ;  /* 0x009896800000995d */ /* 0x004fea0003900000 */
[----:B------:R-:W2:Y:S02]  /*21250*/  @!P1 SYNCS.PHASECHK.TRANS64 P1, [R11+URZ+0x16850], R10 ;  /* 0x0168500a0b0095a7 */ /* 0x000ea4000802007f */
[----:B--2---:R-:W-:Y:S05]  /*21260*/  @!P1 BRA `(.L_x_14521) ;  /* 0xfffffffc00f09947 */ /* 0x004fea000383ffff */
[----:B------:R-:W-:Y:S05]  /*21270*/  BRA `(.L_x_14518) ;  /* 0xfffffec000007947 */ /* 0x000fea000383ffff */
.L_x_14542:
[----:B-1----:R1:W2:Y:S02]  /*21280*/  SYNCS.PHASECHK.TRANS64.TRYWAIT P2, [R3+URZ+0x16830], R0 ;  /* 0x01683000030075a7 */ /* 0x0022a4000804017f */
[----:B--2---:R-:W-:Y:S05]  /*21290*/  @!P2 NANOSLEEP.SYNCS 0x989680 ;  /* 0x009896800000a95d */ /* 0x004fea0003900000 */
[----:B------:R-:W2:Y:S02]  /*212a0*/  @!P2 SYNCS.PHASECHK.TRANS64 P2, [R3+URZ+0x16830], R0 ;  /* 0x016830000300a5a7 */ /* 0x000ea4000804007f */
[----:B--2---:R-:W-:Y:S05]  /*212b0*/  @!P2 BRA `(.L_x_14542) ;  /* 0xfffffffc00f0a947 */ /* 0x004fea000383ffff */
[----:B------:R-:W-:Y:S05]  /*212c0*/  BRA `(.L_x_14541) ;  /* 0xfffffeec00f47947 */ /* 0x000fea000383ffff */
.L_x_14546:
[----:B-1----:R1:W2:Y:S02]  /*212d0*/  SYNCS.PHASECHK.TRANS64.TRYWAIT P1, [R3+URZ+0x16850], R0 ;  /* 0x01685000030075a7 */ /* 0x0022a4000802017f */
[----:B--2---:R-:W-:Y:S05]  /*212e0*/  @!P1 NANOSLEEP.SYNCS 0x989680 ;  /* 0x009896800000995d */ /* 0x004fea0003900000 */
[----:B------:R-:W2:Y:S02]  /*212f0*/  @!P1 SYNCS.PHASECHK.TRANS64 P1, [R3+URZ+0x16850], R0 ;  /* 0x01685000030095a7 */ /* 0x000ea4000802007f */
[----:B--2---:R-:W-:Y:S05]  /*21300*/  @!P1 BRA `(.L_x_14546) ;  /* 0xfffffffc00f09947 */ /* 0x004fea000383ffff */
[----:B------:R-:W-:Y:S05]  /*21310*/  BRA `(.L_x_14543) ;  /* 0xfffffef000d07947 */ /* 0x000fea000383ffff */
.L_x_14555:
[----:B-1----:R1:W2:Y:S02]  /*21320*/  SYNCS.PHASECHK.TRANS64.TRYWAIT P2, [R3+URZ+0x16830], R0 ;  /* 0x01683000030075a7 */ /* 0x0022a4000804017f */
[----:B--2---:R-:W-:Y:S05]  /*21330*/  @!P2 NANOSLEEP.SYNCS 0x989680 ;  /* 0x009896800000a95d */ /* 0x004fea0003900000 */
[----:B------:R-:W2:Y:S02]  /*21340*/  @!P2 SYNCS.PHASECHK.TRANS64 P2, [R3+URZ+0x16830], R0 ;  /* 0x016830000300a5a7 */ /* 0x000ea4000804007f */
[----:B--2---:R-:W-:Y:S05]  /*21350*/  @!P2 BRA `(.L_x_14555) ;  /* 0xfffffffc00f0a947 */ /* 0x004fea000383ffff */
[----:B------:R-:W-:Y:S05]  /*21360*/  BRA `(.L_x_14554) ;  /* 0xffffff0c00d07947 */ /* 0x000fea000383ffff */
.L_x_14559:
[----:B-1----:R1:W2:Y:S02]  /*21370*/  SYNCS.PHASECHK.TRANS64.TRYWAIT P1, [R3+URZ+0x16850], R0 ;  /* 0x01685000030075a7 */ /* 0x0022a4000802017f */
[----:B--2---:R-:W-:Y:S05]  /*21380*/  @!P1 NANOSLEEP.SYNCS 0x989680 ;  /* 0x009896800000995d */ /* 0x004fea0003900000 */
[----:B------:R-:W2:Y:S02]  /*21390*/  @!P1 SYNCS.PHASECHK.TRANS64 P1, [R3+URZ+0x16850], R0 ;  /* 0x01685000030095a7 */ /* 0x000ea4000802007f */
[----:B--2---:R-:W-:Y:S05]  /*213a0*/  @!P1 BRA `(.L_x_14559) ;  /* 0xfffffffc00f09947 */ /* 0x004fea000383ffff */
[----:B------:R-:W-:Y:S05]  /*213b0*/  BRA `(.L_x_14556) ;  /* 0xffffff1000ac7947 */ /* 0x000fea000383ffff */
.L_x_14574:
[----:B-1----:R1:W2:Y:S02]  /*213c0*/  SYNCS.PHASECHK.TRANS64.TRYWAIT P1, [R11+URZ+0x16850], R4 ;  /* 0x016850040b0075a7 */ /* 0x0022a4000802017f */
[----:B--2---:R-:W-:Y:S05]  /*213d0*/  @!P1 NANOSLEEP.SYNCS 0x989680 ;  /* 0x009896800000995d */ /* 0x004fea0003900000 */
[----:B------:R-:W2:Y:S02]  /*213e0*/  @!P1 SYNCS.PHASECHK.TRANS64 P1, [R11+URZ+0x16850], R4 ;  /* 0x016850040b0095a7 */ /* 0x000ea4000802007f */
[----:B--2---:R-:W-:Y:S05]  /*213f0*/  @!P1 BRA `(.L_x_14574) ;  /* 0xfffffffc00f09947 */ /* 0x004fea000383ffff */
[----:B------:R-:W-:Y:S05]  /*21400*/  BRA `(.L_x_14573) ;  /* 0xffffff3c009c7947 */ /* 0x000fea000383ffff */
.L_x_14580:
[----:B------:R-:W-:Y:S02]  /*21410*/  IMAD.MOV.U32 R13, RZ, RZ, R41 ;  /* 0x000000ffff0d7224 */ /* 0x000fe400078e0029 */
[----:B------:R-:W-:Y:S02]  /*21420*/  IMAD.MOV.U32 R12, RZ, RZ, RZ ;  /* 0x000000ffff0c7224 */ /* 0x000fe400078e00ff */
[----:B------:R-:W-:Y:S02]  /*21430*/  IMAD.MOV.U32 R11, RZ, RZ, 0x181f ;  /* 0x0000181fff0b7424 */ /* 0x000fe400078e00ff */
[----:B------:R-:W-:Y:S02]  /*21440*/  IMAD.MOV.U32 R15, RZ, RZ, -0x1 ;  /* 0xffffffffff0f7424 */ /* 0x000fe400078e00ff */
[----:B------:R-:W-:-:S07]  /*21450*/  IMAD.IADD R42, R50, 0x1, R51 ;  /* 0x00000001322a7824 */ /* 0x000fce00078e0233 */
[----:B0----5:R-:W-:Y:S05]  /*21460*/  WARPSYNC.COLLECTIVE R15, `(.L_x_14780) ;  /* 0x000000000f087348 */ /* 0x021fea0003c00000 */
[----:B------:R1:W2:Y:S02]  /*21470*/  SHFL.IDX P6, R14, R13, R12, R11 ;  /* 0x0000000c0d0e7389 */ /* 0x0002a400000c000b */
[----:B012--5:R-:W-:Y:S01]  /*21480*/  ENDCOLLECTIVE ;  /* 0x000000000000791b */ /* 0x027fe20003800000 */
.L_x_14780:
[----:B------:R-:W-:Y:S02]  /*21490*/  VIADD R20, R42, 0x30 ;  /* 0x000000302a147836 */ /* 0x000fe40000000000 */
[----:B------:R-:W-:Y:S02]  /*214a0*/  IMAD.MOV.U32 R13, RZ, RZ, R40 ;  /* 0x000000ffff0d7224 */ /* 0x000fe400078e0028 */
[----:B------:R-:W-:-:S07]  /*214b0*/  IMAD.MOV.U32 R0, RZ, RZ, R14 ;  /* 0x000000ffff007224 */ /* 0x000fce00078e000e */
[----:B------:R-:W-:Y:S05]  /*214c0*/  WARPSYNC.COLLECTIVE R15, `(.L_x_14781) ;  /* 0x000000000f087348 */ /* 0x000fea0003c00000 */
[----:B------:R0:W1:Y:S02]  /*214d0*/  SHFL.IDX P6, R14, R13, R12, R11 ;  /* 0x0000000c0d0e7389 */ /* 0x00006400000c000b */
[----:B01----:R-:W-:Y:S01]  /*214e0*/  ENDCOLLECTIVE ;  /* 0x000000000000791b */ /* 0x003fe20003800000 */
.L_x_14781:
[----:B------:R-:W-:Y:S02]  /*214f0*/  ULDC UR4, c[0x0][0xac8] ;  /* 0x0002b20000047ab9 */ /* 0x000fe40000000800 */
[----:B------:R-:W-:-:S04]  /*21500*/  ISETP.GE.AND P0, PT, R44, UR4, PT ;  /* 0x000000042c007c0c */ /* 0x000fc8000bf06270 */
[-C--:B------:R-:W-:Y:S01]  /*21510*/  ISETP.GE.OR P4, PT, R20, R45.reuse, P0 ;  /* 0x0000002d1400720c */ /* 0x080fe20000786670 */
[C---:B------:R-:W-:Y:S01]  /*21520*/  VIADD R20, R42.reuse, 0x60 ;  /* 0x000000602a147836 */ /* 0x040fe20000000000 */
[----:B------:R-:W-:-:S04]  /*21530*/  ISETP.GE.OR P3, PT, R42, R45, P0 ;  /* 0x0000002d2a00720c */ /* 0x000fc80000766670 */
[----:B------:R-:W-:Y:S01]  /*21540*/  ISETP.GE.OR P2, PT, R20, R45, P0 ;  /* 0x0000002d1400720c */ /* 0x000fe20000746670 */
[----:B------:R-:W-:Y:S02]  /*21550*/  IMAD.MOV.U32 R13, RZ, RZ, R41 ;  /* 0x000000ffff0d7224 */ /* 0x000fe400078e0029 */
[----:B------:R-:W-:Y:S02]  /*21560*/  IMAD.MOV.U32 R12, RZ, RZ, 0x1 ;  /* 0x00000001ff0c7424 */ /* 0x000fe400078e00ff */
[----:B------:R-:W-:-:S08]  /*21570*/  IMAD.MOV.U32 R3, RZ, RZ, R14 ;  /* 0x000000ffff037224 */ /* 0x000fd000078e000e */
[----:B------:R-:W-:Y:S05]  /*21580*/  WARPSYNC.COLLECTIVE R15, `(.L_x_14782) ;  /* 0x000000000f087348 */ /* 0x000fea0003c00000 */
[----:B------:R0:W1:Y:S02]  /*21590*/  SHFL.IDX P6, R14, R13, R12, R11 ;  /* 0x0000000c0d0e7389 */ /* 0x00006400000c000b */
[----:B01----:R-:W-:Y:S01]  /*215a0*/  ENDCOLLECTIVE ;  /* 0x000000000000791b */ /* 0x003fe20003800000 */
.L_x_14782:
[----:B------:R-:W-:-:S04]  /*215b0*/  @!P3 LEA R32, P5, R44, R3, 0x1 ;  /* 0x000000032c20b211 */ /* 0x000fc800078a08ff */
[----:B------:R-:W-:Y:S02]  /*215c0*/  @!P3 LEA.HI.X R3, R44, R0, R43, 0x1, P5 ;  /* 0x000000002c03b211 */ /* 0x000fe400028f0c2b */
[----:B------:R-:W-:Y:S01]  /*215d0*/  MOV R13, R40 ;  /* 0x00000028000d7202 */ /* 0x000fe20000000f00 */
[----:B------:R-:W-:-:S07]  /*215e0*/  IMAD.MOV.U32 R8, RZ, RZ, R14 ;  /* 0x000000ffff087224 */ /* 0x000fce00078e000e */
[----:B------:R-:W-:Y:S05]  /*215f0*/  WARPSYNC.COLLECTIVE R15, `(.L_x_14783) ;  /* 0x000000000f087348 */ /* 0x000fea0003c00000 */
[----:B------:R0:W1:Y:S02]  /*21600*/  SHFL.IDX P6, R14, R13, R12, R11 ;  /* 0x0000000c0d0e7389 */ /* 0x00006400000c000b */
[----:B01----:R-:W-:Y:S01]  /*21610*/  ENDCOLLECTIVE ;  /* 0x000000000000791b */ /* 0x003fe20003800000 */
.L_x_14783:
[----:B------:R-:W-:Y:S02]  /*21620*/  IMAD.MOV.U32 R13, RZ, RZ, R41 ;  /* 0x000000ffff0d7224 */ /* 0x000fe400078e0029 */
[----:B------:R-:W-:Y:S02]  /*21630*/  IMAD.MOV.U32 R12, RZ, RZ, 0x2 ;  /* 0x00000002ff0c7424 */ /* 0x000fe400078e00ff */
[----:B------:R-:W-:-:S07]  /*21640*/  IMAD.MOV.U32 R9, RZ, RZ, R14 ;  /* 0x000000ffff097224 */ /* 0x000fce00078e000e */
[----:B------:R-:W-:Y:S05]  /*21650*/  WARPSYNC.COLLECTIVE R15, `(.L_x_14784) ;  /* 0x000000000f087348 */ /* 0x000fea0003c00000 */
[----:B------:R0:W1:Y:S02]  /*21660*/  SHFL.IDX P6, R14, R13, R12, R11 ;  /* 0x0000000c0d0e7389 */ /* 0x00006400000c000b */
[----:B01----:R-:W-:Y:S01]  /*21670*/  ENDCOLLECTIVE ;  /* 0x000000000000791b */ /* 0x003fe20003800000 */
.L_x_14784:
        /* <DEDUP_REMOVED lines=11> */
.L_x_14785:
[----:B------:R-:W-:Y:S02]  /*21730*/  IMAD.MOV.U32 R13, RZ, RZ, R41 ;  /* 0x000000ffff0d7224 */ /* 0x000fe400078e0029 */
[----:B------:R-:W-:Y:S01]  /*21740*/  IMAD.MOV.U32 R12, RZ, RZ, 0x3 ;  /* 0x00000003ff0c7424 */ /* 0x000fe200078e00ff */
[----:B------:R-:W-:-:S13]  /*21750*/  @!P2 LEA R46, P5, R44, R14, 0x1 ;  /* 0x0000000e2c2ea211 */ /* 0x000fda00078a08ff */
[----:B------:R-:W-:Y:S05]  /*21760*/  WARPSYNC.COLLECTIVE R15, `(.L_x_14786) ;  /* 0x000000000f087348 */ /* 0x000fea0003c00000 */
[----:B------:R0:W1:Y:S02]  /*21770*/  SHFL.IDX P6, R14, R13, R12, R11 ;  /* 0x0000000c0d0e7389 */ /* 0x00006400000c000b */
[----:B01----:R-:W-:Y:S01]  /*21780*/  ENDCOLLECTIVE ;  /* 0x000000000000791b */ /* 0x003fe20003800000 */
.L_x_14786:
[----:B------:R-:W-:Y:S01]  /*21790*/  @!P2 LEA.HI.X R47, R44, R10, R43, 0x1, P5 ;  /* 0x0000000a2c2fa211 */ /* 0x000fe200028f0c2b */
[----:B------:R-:W-:-:S04]  /*217a0*/  @!P2 IMAD.MOV.U32 R4, RZ, RZ, R46 ;  /* 0x000000ffff04a224 */ /* 0x000fc800078e002e */
[----:B------:R-:W-:-:S05]  /*217b0*/  @!P2 IMAD.MOV.U32 R5, RZ, RZ, R47 ;  /* 0x000000ffff05a224 */ /* 0x000fca00078e002f */
[----:B------:R0:W-:Y:S01]  /*217c0*/  @!P2 ST.E.128 desc[UR42][R4.64], R28 ;  /* 0x0000001c0400a985 */ /* 0x0001e2000c101d2a */
[----:B------:R-:W-:Y:S02]  /*217d0*/  IMAD.MOV.U32 R13, RZ, RZ, R40 ;  /* 0x000000ffff0d7224 */ /* 0x000fe400078e0028 */
[----:B------:R-:W-:-:S07]  /*217e0*/  IMAD.MOV.U32 R0, RZ, RZ, R14 ;  /* 0x000000ffff007224 */ /* 0x000fce00078e000e */
[----:B0-----:R-:W-:Y:S05]  /*217f0*/  WARPSYNC.COLLECTIVE R15, `(.L_x_14787) ;  /* 0x000000000f087348 */ /* 0x001fea0003c00000 */
[----:B------:R1:W2:Y:S02]  /*21800*/  SHFL.IDX P6, R14, R13, R12, R11 ;  /* 0x0000000c0d0e7389 */ /* 0x0002a400000c000b */
[----:B012---:R-:W-:Y:S01]  /*21810*/  ENDCOLLECTIVE ;  /* 0x000000000000791b */ /* 0x007fe20003800000 */
.L_x_14787:
[----:B------:R-:W-:Y:S05]  /*21820*/  BRA `(.L_x_14788) ;  /* 0xffffff5000d07947 */ /* 0x000fea000383ffff */
.L_x_14582:
[----:B------:R-:W-:Y:S02]  /*21830*/  IMAD.MOV.U32 R13, RZ, RZ, R4 ;  /* 0x000000ffff0d7224 */ /* 0x000fe400078e0004 */
[----:B------:R-:W-:Y:S02]  /*21840*/  IMAD.MOV.U32 R12, RZ, RZ, RZ ;  /* 0x000000ffff0c7224 */ /* 0x000fe400078e00ff */
[----:B------:R-:W-:Y:S02]  /*21850*/  IMAD.MOV.U32 R11, RZ, RZ, 0x1c1f ;  /* 0x00001c1fff0b7424 */ /* 0x000fe400078e00ff */
[----:B------:R-:W-:-:S07]  /*21860*/  IMAD.MOV.U32 R15, RZ, RZ, -0x1 ;  /* 0xffffffffff0f7424 */ /* 0x000fce00078e00ff */
[----:B------:R-:W-:Y:S05]  /*21870*/  WARPSYNC.COLLECTIVE R15, `(.L_x_14789) ;  /* 0x000000000f087348 */ /* 0x000fea0003c00000 */
[----:B------:R0:W1:Y:S02]  /*21880*/  SHFL.IDX P6, R14, R13, R12, R11 ;  /* 0x0000000c0d0e7389 */ /* 0x00006400000c000b */
[----:B01----:R-:W-:Y:S01]  /*21890*/  ENDCOLLECTIVE ;  /* 0x000000000000791b */ /* 0x003fe20003800000 */
.L_x_14789:
[----:B------:R-:W-:Y:S02]  /*218a0*/  IMAD.MOV.U32 R13, RZ, RZ, R3 ;  /* 0x000000ffff0d7224 */ /* 0x000fe400078e0003 */
[----:B------:R-:W-:-:S07]  /*218b0*/  IMAD.MOV.U32 R0, RZ, RZ, R14 ;  /* 0x000000ffff007224 */ /* 0x000fce00078e000e */
[----:B------:R-:W-:Y:S05]  /*218c0*/  WARPSYNC.COLLECTIVE R15, `(.L_x_14790) ;  /* 0x000000000f087348 */ /* 0x000fea0003c00000 */
[----:B------:R0:W1:Y:S02]  /*218d0*/  SHFL.IDX P6, R14, R13, R12, R11 ;  /* 0x0000000c0d0e7389 */ /* 0x00006400000c000b */
[----:B01----:R-:W-:Y:S01]  /*218e0*/  ENDCOLLECTIVE ;  /* 0x000000000000791b */ /* 0x003fe20003800000 */
.L_x_14790:
[----:B------:R-:W-:Y:S05]  /*218f0*/  BRA `(.L_x_14791) ;  /* 0xffffff5400ac7947 */ /* 0x000fea000383ffff */
.L_x_14585:
        /* <DEDUP_REMOVED lines=8> */
.L_x_14793:
[----:B------:R-:W-:Y:S05]  /*21980*/  BSYNC B1 ;  /* 0x0000000000017941 */ /* 0x000fea0003800000 */
.L_x_14792:
        /* <DEDUP_REMOVED lines=8> */
.L_x_14794:
[----:B------:R-:W-:Y:S05]  /*21a10*/  BRA `(.L_x_14795) ;  /* 0xffffff5800087947 */ /* 0x000fea000383ffff */
.L_x_14589:
[----:B------:R-:W-:Y:S02]  /*21a20*/  IMAD.MOV.U32 R13, RZ, RZ, R20 ;  /* 0x000000ffff0d7224 */ /* 0x000fe400078e0014 */
[----:B------:R-:W-:Y:S02]  /*21a30*/  IMAD.MOV.U32 R12, RZ, RZ, RZ ;  /* 0x000000ffff0c7224 */ /* 0x000fe400078e00ff */
[----:B------:R-:W-:Y:S02]  /*21a40*/  IMAD.MOV.U32 R11, RZ, RZ, 0x181f ;  /* 0x0000181fff0b7424 */ /* 0x000fe400078e00ff */
[----:B------:R-:W-:Y:S02]  /*21a50*/  IMAD.MOV.U32 R15, RZ, RZ, -0x1 ;  /* 0xffffffffff0f7424 */ /* 0x000fe400078e00ff */
[----:B------:R-:W-:Y:S02]  /*21a60*/  IMAD R21, R24, R25, RZ ;  /* 0x0000001918157224 */ /* 0x000fe400078e02ff */
[----:B------:R-:W-:-:S07]  /*21a70*/  IMAD.IADD R24, R28, 0x1, R29 ;  /* 0x000000011c187824 */ /* 0x000fce00078e021d */
[----:B0-----:R-:W-:Y:S05]  /*21a80*/  WARPSYNC.COLLECTIVE R15, `(.L_x_14796) ;  /* 0x000000000f087348 */ /* 0x001fea0003c00000 */
[----:B------:R1:W2:Y:S02]  /*21a90*/  SHFL.IDX P6, R14, R13, R12, R11 ;  /* 0x0000000c0d0e7389 */ /* 0x0002a400000c000b */
[----:B012---:R-:W-:Y:S01]  /*21aa0*/  ENDCOLLECTIVE ;  /* 0x000000000000791b */ /* 0x007fe20003800000 */
.L_x_14796:
[C---:B------:R-:W-:Y:S01]  /*21ab0*/  VIADD R8, R24.reuse, 0x30 ;  /* 0x0000003018087836 */ /* 0x040fe20000000000 */
[----:B------:R-:W-:-:S04]  /*21ac0*/  ISETP.GE.OR P3, PT, R24, R21, P0 ;  /* 0x000000151800720c */ /* 0x000fc80000766670 */
[----:B------:R-:W-:Y:S01]  /*21ad0*/  ISETP.GE.OR P4, PT, R8, R21, P0 ;  /* 0x000000150800720c */ /* 0x000fe20000786670 */
[----:B------:R-:W-:Y:S02]  /*21ae0*/  VIADD R8, R24, 0x60 ;  /* 0x0000006018087836 */ /* 0x000fe40000000000 */
[----:B------:R-:W-:-:S03]  /*21af0*/  IMAD.MOV.U32 R13, RZ, RZ, R7 ;  /* 0x000000ffff0d7224 */ /* 0x000fc600078e0007 */
[----:B------:R-:W-:Y:S01]  /*21b00*/  ISETP.GE.OR P2, PT, R8, R21, P0 ;  /* 0x000000150800720c */ /* 0x000fe20000746670 */
[----:B------:R-:W-:-:S12]  /*21b10*/  IMAD.MOV.U32 R0, RZ, RZ, R14 ;  /* 0x000000ffff007224 */ /* 0x000fd800078e000e */
[----:B------:R-:W-:Y:S05]  /*21b20*/  WARPSYNC.COLLECTIVE R15, `(.L_x_14797) ;  /* 0x000000000f087348 */ /* 0x000fea0003c00000 */
[----:B------:R0:W1:Y:S02]  /*21b30*/  SHFL.IDX P6, R14, R13, R12, R11 ;  /* 0x0000000c0d0e7389 */ /* 0x00006400000c000b */
[----:B01----:R-:W-:Y:S01]  /*21b40*/  ENDCOLLECTIVE ;  /* 0x000000000000791b */ /* 0x003fe20003800000 */
.L_x_14797:
[----:B------:R-:W-:Y:S01]  /*21b50*/  IMAD.MOV.U32 R13, RZ, RZ, R20 ;  /* 0x000000ffff0d7224 */ /* 0x000fe200078e0014 */
[----:B------:R-:W-:Y:S01]  /*21b60*/  MOV R12, 0x1 ;  /* 0x00000001000c7802 */ /* 0x000fe20000000f00 */
[----:B------:R-:W-:-:S07]  /*21b70*/  IMAD.MOV.U32 R3, RZ, RZ, R14 ;  /* 0x000000ffff037224 */ /* 0x000fce00078e000e */
[----:B------:R-:W-:Y:S05]  /*21b80*/  WARPSYNC.COLLECTIVE R15, `(.L_x_14798) ;  /* 0x000000000f087348 */ /* 0x000fea0003c00000 */
[----:B------:R0:W1:Y:S02]  /*21b90*/  SHFL.IDX P6, R14, R13, R12, R11 ;  /* 0x0000000c0d0e7389 */ /* 0x00006400000c000b */
[----:B01----:R-:W-:Y:S01]  /*21ba0*/  ENDCOLLECTIVE ;  /* 0x000000000000791b */ /* 0x003fe20003800000 */
.L_x_14798:
[----:B------:R-:W-:-:S04]  /*21bb0*/  @!P3 LEA R10, P5, R44, R3, 0x1 ;  /* 0x000000032c0ab211 */ /* 0x000fc800078a08ff */
[----:B------:R-:W-:Y:S01]  /*21bc0*/  @!P3 LEA.HI.X R3, R44, R0, R43, 0x1, P5 ;  /* 0x000000002c03b211 */ /* 0x000fe200028f0c2b */
[----:B------:R-:W-:Y:S02]  /*21bd0*/  IMAD.MOV.U32 R13, RZ, RZ, R7 ;  /* 0x000000ffff0d7224 */ /* 0x000fe400078e0007 */
[----:B------:R-:W-:-:S07]  /*21be0*/  IMAD.MOV.U32 R4, RZ, RZ, R14 ;  /* 0x000000ffff047224 */ /* 0x000fce00078e000e */
[----:B------:R-:W-:Y:S05]  /*21bf0*/  WARPSYNC.COLLECTIVE R15, `(.L_x_14799) ;  /* 0x000000000f087348 */ /* 0x000fea0003c00000 */
[----:B------:R0:W1:Y:S02]  /*21c00*/  SHFL.IDX P6, R14, R13, R12, R11 ;  /* 0x0000000c0d0e7389 */ /* 0x00006400000c000b */
[----:B01----:R-:W-:Y:S01]  /*21c10*/  ENDCOLLECTIVE ;  /* 0x000000000000791b */ /* 0x003fe20003800000 */
.L_x_14799:
[----:B------:R-:W-:Y:S02]  /*21c20*/  IMAD.MOV.U32 R13, RZ, RZ, R20 ;  /* 0x000000ffff0d7224 */ /* 0x000fe400078e0014 */
[----:B------:R-:W-:Y:S02]  /*21c30*/  IMAD.MOV.U32 R12, RZ, RZ, 0x2 ;  /* 0x00000002ff0c7424 */ /* 0x000fe400078e00ff */
[----:B------:R-:W-:-:S07]  /*21c40*/  IMAD.MOV.U32 R5, RZ, RZ, R14 ;  /* 0x000000ffff057224 */ /* 0x000fce00078e000e */
[----:B------:R-:W-:Y:S05]  /*21c50*/  WARPSYNC.COLLECTIVE R15, `(.L_x_14800) ;  /* 0x000000000f087348 */ /* 0x000fea0003c00000 */
[----:B------:R0:W1:Y:S02]  /*21c60*/  SHFL.IDX P6, R14, R13, R12, R11 ;  /* 0x0000000c0d0e7389 */ /* 0x00006400000c000b */
[----:B01----:R-:W-:Y:S01]  /*21c70*/  ENDCOLLECTIVE ;  /* 0x000000000000791b */ /* 0x003fe20003800000 */
.L_x_14800:
[----:B------:R-:W-:-:S04]  /*21c80*/  @!P4 LEA R8, P1, R44, R5, 0x1 ;  /* 0x000000052c08c211 */ /* 0x000fc800078208ff */
[----:B------:R-:W-:Y:S01]  /*21c90*/  @!P4 LEA.HI.X R9, R44, R4, R43, 0x1, P1 ;  /* 0x000000042c09c211 */ /* 0x000fe200008f0c2b */
[----:B------:R-:W-:Y:S02]  /*21ca0*/  IMAD.MOV.U32 R13, RZ, RZ, R7 ;  /* 0x000000ffff0d7224 */ /* 0x000fe400078e0007 */
[----:B------:R-:W-:-:S07]  /*21cb0*/  IMAD.MOV.U32 R6, RZ, RZ, R14 ;  /* 0x000000ffff067224 */ /* 0x000fce00078e000e */
[----:B------:R-:W-:Y:S05]  /*21cc0*/  WARPSYNC.COLLECTIVE R15, `(.L_x_14801) ;  /* 0x000000000f087348 */ /* 0x000fea0003c00000 */
[----:B------:R0:W1:Y:S02]  /*21cd0*/  SHFL.IDX P6, R14, R13, R12, R11 ;  /* 0x0000000c0d0e7389 */ /* 0x00006400000c000b */
[----:B01----:R-:W-:Y:S01]  /*21ce0*/  ENDCOLLECTIVE ;  /* 0x000000000000791b */ /* 0x003fe20003800000 */
.L_x_14801:
[----:B------:R-:W-:Y:S02]  /*21cf0*/  @!P3 IMAD.MOV.U32 R11, RZ, RZ, R3 ;  /* 0x000000ffff0bb224 */ /* 0x000fe400078e0003 */
[----:B------:R-:W-:Y:S02]  /*21d00*/  IMAD.MOV.U32 R13, RZ, RZ, R20 ;  /* 0x000000ffff0d7224 */ /* 0x000fe400078e0014 */
[----:B------:R-:W-:Y:S01]  /*21d10*/  IMAD.MOV.U32 R12, RZ, RZ, 0x3 ;  /* 0x00000003ff0c7424 */ /* 0x000fe200078e00ff */
        /* <DEDUP_REMOVED lines=9> */
.L_x_14802:
[----:B------:R0:W-:Y:S01]  /*21db0*/  @!P2 ST.E.128 desc[UR42][R4.64], RZ ;  /* 0x000000ff0400a985 */ /* 0x0001e2000c101d2a */
[----:B------:R-:W-:Y:S02]  /*21dc0*/  IMAD.MOV.U32 R13, RZ, RZ, R7 ;  /* 0x000000ffff0d7224 */ /* 0x000fe400078e0007 */
[----:B------:R-:W-:-:S07]  /*21dd0*/  IMAD.MOV.U32 R0, RZ, RZ, R14 ;  /* 0x000000ffff007224 */ /* 0x000fce00078e000e */
[----:B0-----:R-:W-:Y:S05]  /*21de0*/  WARPSYNC.COLLECTIVE R15, `(.L_x_14803) ;  /* 0x000000000f087348 */ /* 0x001fea0003c00000 */
[----:B------:R1:W2:Y:S02]  /*21df0*/  SHFL.IDX P6, R14, R13, R12, R11 ;  /* 0x0000000c0d0e7389 */ /* 0x0002a400000c000b */
[----:B012---:R-:W-:Y:S01]  /*21e00*/  ENDCOLLECTIVE ;  /* 0x000000000000791b */ /* 0x007fe20003800000 */
.L_x_14803:
[----:B------:R-:W-:Y:S05]  /*21e10*/  BRA `(.L_x_14804) ;  /* 0xffffff60001c7947 */ /* 0x000fea000383ffff */
.L_x_14616:
[----:B------:R-:W0:Y:S01]  /*21e20*/  S2R R5, SR_TID.X ;  /* 0x0000000000057919 */ /* 0x000e220000002100 */
[----:B------:R-:W-:Y:S01]  /*21e30*/  BSSY B1, `(.L_x_14805) ;  /* 0x000000a000017945 */ /* 0x000fe20003800000 */
[----:B------:R-:W-:Y:S02]  /*21e40*/  IMAD.MOV.U32 R12, RZ, RZ, RZ ;  /* 0x000000ffff0c7224 */ /* 0x000fe400078e00ff */
[----:B------:R-:W-:Y:S02]  /*21e50*/  IMAD.MOV.U32 R11, RZ, RZ, 0x1f ;  /* 0x0000001fff0b7424 */ /* 0x000fe400078e00ff */
[----:B------:R-:W-:Y:S01]  /*21e60*/  IMAD.MOV.U32 R15, RZ, RZ, -0x1 ;  /* 0xffffffffff0f7424 */ /* 0x000fe200078e00ff */
[----:B0-----:R-:W-:-:S04]  /*21e70*/  SHF.R.U32.HI R5, RZ, 0x5, R5 ;  /* 0x00000005ff057819 */ /* 0x001fc80000011605 */
[----:B------:R-:W-:-:S05]  /*21e80*/  LOP3.LUT R5, R5, 0x3, RZ, 0xc0, !PT ;  /* 0x0000000305057812 */ /* 0x000fca00078ec0ff */
[----:B-1----:R-:W-:-:S07]  /*21e90*/  IMAD.MOV.U32 R13, RZ, RZ, R5 ;  /* 0x000000ffff0d7224 */ /* 0x002fce00078e0005 */
[----:B------:R-:W-:Y:S05]  /*21ea0*/  WARPSYNC.COLLECTIVE R15, `(.L_x_14806) ;  /* 0x000000000f087348 */ /* 0x000fea0003c00000 */
[----:B------:R0:W1:Y:S02]  /*21eb0*/  SHFL.IDX P6, R14, R13, R12, R11 ;  /* 0x0000000c0d0e7389 */ /* 0x00006400000c000b */
[----:B01----:R-:W-:Y:S01]  /*21ec0*/  ENDCOLLECTIVE ;  /* 0x000000000000791b */ /* 0x003fe20003800000 */
.L_x_14806:
[----:B------:R-:W-:Y:S05]  /*21ed0*/  BSYNC B1 ;  /* 0x0000000000017941 */ /* 0x000fea0003800000 */
.L_x_14805:
[----:B------:R-:W-:Y:S05]  /*21ee0*/  BRA `(.L_x_14807) ;  /* 0xffffff7c00bc7947 */ /* 0x000fea000383ffff */
.L_x_14618:
[----:B------:R-:W-:Y:S01]  /*21ef0*/  BSSY B1, `(.L_x_14808) ;  /* 0x0000006000017945 */ /* 0x000fe20003800000 */
[----:B------:R-:W-:-:S07]  /*21f00*/  IMAD.MOV.U32 R15, RZ, RZ, -0x1 ;  /* 0xffffffffff0f7424 */ /* 0x000fce00078e00ff */
[----:B01----:R-:W-:Y:S05]  /*21f10*/  WARPSYNC.COLLECTIVE R15, `(.L_x_14809) ;  /* 0x000000000f0c7348 */ /* 0x003fea0003c00000 */
[----:B------:R-:W-:Y:S02]  /*21f20*/  ELECT P6, UR62, PT ;  /* 0x00000000003e782f */ /* 0x000fe400038c0000 */
[----:B------:R-:W-:Y:S01]  /*21f30*/  MOV R14, UR62 ;  /* 0x0000003e000e7c02 */ /* 0x000fe20008000f00 */
[----:B01----:R-:W-:Y:S10]  /*21f40*/  ENDCOLLECTIVE ;  /* 0x000000000000791b */ /* 0x003ff40003800000 */
.L_x_14809:
[----:B------:R-:W-:Y:S05]  /*21f50*/  BSYNC B1 ;  /* 0x0000000000017941 */ /* 0x000fea0003800000 */
.L_x_14808:
[----:B------:R-:W-:Y:S05]  /*21f60*/  BRA `(.L_x_14617) ;  /* 0xffffff7c00b47947 */ /* 0x000fea000383ffff */
.L_x_14620:
[----:B0-----:R0:W2:Y:S02]  /*21f70*/  SYNCS.PHASECHK.TRANS64.TRYWAIT P0, [R16+URZ+0x16820], R5 ;  /* 0x01682005100075a7 */ /* 0x0010a4000800017f */
[----:B--2---:R-:W-:Y:S05]  /*21f80*/  @!P0 NANOSLEEP.SYNCS 0x989680 ;  /* 0x009896800000895d */ /* 0x004fea0003900000 */
[----:B------:R-:W2:Y:S02]  /*21f90*/  @!P0 SYNCS.PHASECHK.TRANS64 P0, [R16+URZ+0x16820], R5 ;  /* 0x01682005100085a7 */ /* 0x000ea4000800007f */
[----:B--2---:R-:W-:Y:S05]  /*21fa0*/  @!P0 BRA `(.L_x_14620) ;  /* 0xfffffffc00f08947 */ /* 0x004fea000383ffff */
[----:B------:R-:W-:Y:S05]  /*21fb0*/  BRA `(.L_x_14810) ;  /* 0xffffff7c00c47947 */ /* 0x000fea000383ffff */
.L_x_14624:
[----:B0-----:R0:W2:Y:S02]  /*21fc0*/  SYNCS.PHASECHK.TRANS64.TRYWAIT P0, [R5+URZ+0x168a0], R7 ;  /* 0x0168a007050075a7 */ /* 0x0010a4000800017f */
[----:B--2---:R-:W-:Y:S05]  /*21fd0*/  @!P0 NANOSLEEP.SYNCS 0x989680 ;  /* 0x009896800000895d */ /* 0x004fea0003900000 */
[----:B------:R-:W2:Y:S02]  /*21fe0*/  @!P0 SYNCS.PHASECHK.TRANS64 P0, [R5+URZ+0x168a0], R7 ;  /* 0x0168a007050085a7 */ /* 0x000ea4000800007f */
[----:B--2---:R-:W-:Y:S05]  /*21ff0*/  @!P0 BRA `(.L_x_14624) ;  /* 0xfffffffc00f08947 */ /* 0x004fea000383ffff */
[----:B------:R-:W-:Y:S05]  /*22000*/  BRA `(.L_x_14811) ;  /* 0xffffff7c00e07947 */ /* 0x000fea000383ffff */
.L_x_14629:
[----:B-1----:R1:W2:Y:S02]  /*22010*/  SYNCS.PHASECHK.TRANS64.TRYWAIT P0, [R5+URZ+0x168c0], R7 ;  /* 0x0168c007050075a7 */ /* 0x0022a4000800017f */
[----:B--2---:R-:W-:Y:S05]  /*22020*/  @!P0 NANOSLEEP.SYNCS 0x989680 ;  /* 0x009896800000895d */ /* 0x004fea0003900000 */
[----:B------:R-:W2:Y:S02]  /*22030*/  @!P0 SYNCS.PHASECHK.TRANS64 P0, [R5+URZ+0x168c0], R7 ;  /* 0x0168c007050085a7 */ /* 0x000ea4000800007f */
[----:B--2---:R-:W-:Y:S05]  /*22040*/  @!P0 BRA `(.L_x_14629) ;  /* 0xfffffffc00f08947 */ /* 0x004fea000383ffff */
[----:B------:R-:W-:Y:S05]  /*22050*/  BRA `(.L_x_14812) ;  /* 0xffffff8000607947 */ /* 0x000fea000383ffff */
.L_x_14636:
[----:B0-----:R0:W2:Y:S02]  /*22060*/  SYNCS.PHASECHK.TRANS64.TRYWAIT P1, [R5+URZ+0x168a0], R7 ;  /* 0x0168a007050075a7 */ /* 0x0010a4000802017f */
[----:B--2---:R-:W-:Y:S05]  /*22070*/  @!P1 NANOSLEEP.SYNCS 0x989680 ;  /* 0x009896800000995d */ /* 0x004fea0003900000 */
[----:B------:R-:W2:Y:S02]  /*22080*/  @!P1 SYNCS.PHASECHK.TRANS64 P1, [R5+URZ+0x168a0], R7 ;  /* 0x0168a007050095a7 */ /* 0x000ea4000802007f */
[----:B--2---:R-:W-:Y:S05]  /*22090*/  @!P1 BRA `(.L_x_14636) ;  /* 0xfffffffc00f09947 */ /* 0x004fea000383ffff */
[----:B------:R-:W-:Y:S05]  /*220a0*/  BRA `(.L_x_14813) ;  /* 0xffffff84002c7947 */ /* 0x000fea000383ffff */
.L_x_14641:
[----:B-1----:R1:W2:Y:S02]  /*220b0*/  SYNCS.PHASECHK.TRANS64.TRYWAIT P1, [R5+URZ+0x168c0], R7 ;  /* 0x0168c007050075a7 */ /* 0x0022a4000802017f */
[----:B--2---:R-:W-:Y:S05]  /*220c0*/  @!P1 NANOSLEEP.SYNCS 0x989680 ;  /* 0x009896800000995d */ /* 0x004fea0003900000 */
[----:B------:R-:W2:Y:S02]  /*220d0*/  @!P1 SYNCS.PHASECHK.TRANS64 P1, [R5+URZ+0x168c0], R7 ;  /* 0x0168c007050095a7 */ /* 0x000ea4000802007f */
[----:B--2---:R-:W-:Y:S05]  /*220e0*/  @!P1 BRA `(.L_x_14641) ;  /* 0xfffffffc00f09947 */ /* 0x004fea000383ffff */
[----:B------:R-:W-:Y:S05]  /*220f0*/  BRA `(.L_x_14814) ;  /* 0xffffff8400a47947 */ /* 0x000fea000383ffff */
.L_x_14664:
        /* <DEDUP_REMOVED lines=11> */
.L_x_14816:
[----:B------:R-:W-:Y:S05]  /*221b0*/  BSYNC B0 ;  /* 0x0000000000007941 */ /* 0x000fea0003800000 */
.L_x_14815:
[----:B------:R-:W-:Y:S05]  /*221c0*/  BRA `(.L_x_14817) ;  /* 0xffffff9400b87947 */ /* 0x000fea000383ffff */
.L_x_14667:
[----:B0-----:R0:W1:Y:S02]  /*221d0*/  SYNCS.PHASECHK.TRANS64.TRYWAIT P0, [R3+URZ+0x16840], R4 ;  /* 0x01684004030075a7 */ /* 0x001064000800017f */
[----:B-1----:R-:W-:Y:S05]  /*221e0*/  @!P0 NANOSLEEP.SYNCS 0x989680 ;  /* 0x009896800000895d */ /* 0x002fea0003900000 */
[----:B------:R-:W1:Y:S02]  /*221f0*/  @!P0 SYNCS.PHASECHK.TRANS64 P0, [R3+URZ+0x16840], R4 ;  /* 0x01684004030085a7 */ /* 0x000e64000800007f */
[----:B-1----:R-:W-:Y:S05]  /*22200*/  @!P0 BRA `(.L_x_14667) ;  /* 0xfffffffc00f08947 */ /* 0x002fea000383ffff */
[----:B------:R-:W-:Y:S05]  /*22210*/  BRA `(.L_x_14818) ;  /* 0xffffff98000c7947 */ /* 0x000fea000383ffff */
.L_x_14668:
        /* <DEDUP_REMOVED lines=8> */
.L_x_14820:
[----:B------:R-:W-:Y:S05]  /*222a0*/  BSYNC B0 ;  /* 0x0000000000007941 */ /* 0x000fea0003800000 */
.L_x_14819:
        /* <DEDUP_REMOVED lines=9> */
.L_x_14821:
[----:B------:R-:W-:Y:S01]  /*22340*/  IMAD.MOV.U32 R13, RZ, RZ, R2 ;  /* 0x000000ffff0d7224 */ /* 0x000fe200078e0002 */
[----:B------:R-:W-:Y:S01]  /*22350*/  MOV R12, 0x1 ;  /* 0x00000001000c7802 */ /* 0x000fe20000000f00 */
[----:B------:R-:W-:-:S07]  /*22360*/  IMAD.MOV.U32 R7, RZ, RZ, R14 ;  /* 0x000000ffff077224 */ /* 0x000fce00078e000e */
[----:B------:R-:W-:Y:S05]  /*22370*/  WARPSYNC.COLLECTIVE R15, `(.L_x_14822) ;  /* 0x000000000f087348 */ /* 0x000fea0003c00000 */
[----:B------:R0:W1:Y:S02]  /*22380*/  SHFL.IDX P6, R14, R13, R12, R11 ;  /* 0x0000000c0d0e7389 */ /* 0x00006400000c000b */
[----:B01----:R-:W-:Y:S01]  /*22390*/  ENDCOLLECTIVE ;  /* 0x000000000000791b */ /* 0x003fe20003800000 */
.L_x_14822:
        /* <DEDUP_REMOVED lines=15> */
.L_x_14823:
[----:B------:R-:W-:Y:S02]  /*22490*/  @P0 IMAD R8, R5, 0x2, R16 ;  /* 0x0000000205080824 */ /* 0x000fe400078e0210 */
[----:B------:R-:W-:Y:S02]  /*224a0*/  IMAD.MOV.U32 R13, RZ, RZ, R2 ;  /* 0x000000ffff0d7224 */ /* 0x000fe400078e0002 */
[----:B------:R-:W-:Y:S02]  /*224b0*/  IMAD.MOV.U32 R12, RZ, RZ, 0x2 ;  /* 0x00000002ff0c7424 */ /* 0x000fe400078e00ff */
[----:B------:R-:W-:-:S07]  /*224c0*/  IMAD.MOV.U32 R7, RZ, RZ, R14 ;  /* 0x000000ffff077224 */ /* 0x000fce00078e000e */
[----:B------:R-:W-:Y:S05]  /*224d0*/  WARPSYNC.COLLECTIVE R15, `(.L_x_14824) ;  /* 0x000000000f087348 */ /* 0x000fea0003c00000 */
[----:B------:R0:W1:Y:S02]  /*224e0*/  SHFL.IDX P6, R14, R13, R12, R11 ;  /* 0x0000000c0d0e7389 */ /* 0x00006400000c000b */
[----:B01----:R-:W-:Y:S01]  /*224f0*/  ENDCOLLECTIVE ;  /* 0x000000000000791b */ /* 0x003fe20003800000 */
.L_x_14824:
        /* <DEDUP_REMOVED lines=15> */
.L_x_14825:
[----:B------:R-:W-:Y:S02]  /*225f0*/  @P0 IMAD R8, R5, 0x2, R16 ;  /* 0x0000000205080824 */ /* 0x000fe400078e0210 */
[----:B------:R-:W-:Y:S02]  /*22600*/  IMAD.MOV.U32 R13, RZ, RZ, R2 ;  /* 0x000000ffff0d7224 */ /* 0x000fe400078e0002 */
[----:B------:R-:W-:Y:S02]  /*22610*/  IMAD.MOV.U32 R12, RZ, RZ, 0x3 ;  /* 0x00000003ff0c7424 */ /* 0x000fe400078e00ff */
[----:B------:R-:W-:-:S07]  /*22620*/  IMAD.MOV.U32 R7, RZ, RZ, R14 ;  /* 0x000000ffff077224 */ /* 0x000fce00078e000e */
[----:B------:R-:W-:Y:S05]  /*22630*/  WARPSYNC.COLLECTIVE R15, `(.L_x_14826) ;  /* 0x000000000f087348 */ /* 0x000fea0003c00000 */
[----:B------:R0:W1:Y:S02]  /*22640*/  SHFL.IDX P6, R14, R13, R12, R11 ;  /* 0x0000000c0d0e7389 */ /* 0x00006400000c000b */
[----:B01----:R-:W-:Y:S01]  /*22650*/  ENDCOLLECTIVE ;  /* 0x000000000000791b */ /* 0x003fe20003800000 */
.L_x_14826:
        /* <DEDUP_REMOVED lines=15> */
.L_x_14827:
[----:B------:R-:W-:Y:S02]  /*22750*/  @P0 IMAD R8, R5, 0x2, R16 ;  /* 0x0000000205080824 */ /* 0x000fe400078e0210 */
[----:B------:R-:W-:Y:S02]  /*22760*/  IMAD.MOV.U32 R13, RZ, RZ, R2 ;  /* 0x000000ffff0d7224 */ /* 0x000fe400078e0002 */
[----:B------:R-:W-:Y:S02]  /*22770*/  IMAD.MOV.U32 R12, RZ, RZ, 0x4 ;  /* 0x00000004ff0c7424 */ /* 0x000fe400078e00ff */
[----:B------:R-:W-:-:S07]  /*22780*/  IMAD.MOV.U32 R7, RZ, RZ, R14 ;  /* 0x000000ffff077224 */ /* 0x000fce00078e000e */
[----:B------:R-:W-:Y:S05]  /*22790*/  WARPSYNC.COLLECTIVE R15, `(.L_x_14828) ;  /* 0x000000000f087348 */ /* 0x000fea0003c00000 */
[----:B------:R0:W1:Y:S02]  /*227a0*/  SHFL.IDX P6, R14, R13, R12, R11 ;  /* 0x0000000c0d0e7389 */ /* 0x00006400000c000b */
[----:B01----:R-:W-:Y:S01]  /*227b0*/  ENDCOLLECTIVE ;  /* 0x000000000000791b */ /* 0x003fe20003800000 */
.L_x_14828:
        /* <DEDUP_REMOVED lines=15> */
.L_x_14829:
[----:B------:R-:W-:Y:S02]  /*228b0*/  @P0 IMAD R8, R5, 0x2, R16 ;  /* 0x0000000205080824 */ /* 0x000fe400078e0210 */
[----:B------:R-:W-:Y:S02]  /*228c0*/  IMAD.MOV.U32 R13, RZ, RZ, R2 ;  /* 0x000000ffff0d7224 */ /* 0x000fe400078e0002 */
[----:B------:R-:W-:Y:S02]  /*228d0*/  IMAD.MOV.U32 R12, RZ, RZ, 0x5 ;  /* 0x00000005ff0c7424 */ /* 0x000fe400078e00ff */
[----:B------:R-:W-:-:S07]  /*228e0*/  IMAD.MOV.U32 R7, RZ, RZ, R14 ;  /* 0x000000ffff077224 */ /* 0x000fce00078e000e */
[----:B------:R-:W-:Y:S05]  /*228f0*/  WARPSYNC.COLLECTIVE R15, `(.L_x_14830) ;  /* 0x000000000f087348 */ /* 0x000fea0003c00000 */
[----:B------:R0:W1:Y:S02]  /*22900*/  SHFL.IDX P6, R14, R13, R12, R11 ;  /* 0x0000000c0d0e7389 */ /* 0x00006400000c000b */
[----:B01----:R-:W-:Y:S01]  /*22910*/  ENDCOLLECTIVE ;  /* 0x000000000000791b */ /* 0x003fe20003800000 */
.L_x_14830:
        /* <DEDUP_REMOVED lines=15> */
.L_x_14831:
[----:B------:R-:W-:Y:S02]  /*22a10*/  @P0 IMAD R8, R5, 0x2, R16 ;  /* 0x0000000205080824 */ /* 0x000fe400078e0210 */
[----:B------:R-:W-:Y:S02]  /*22a20*/  IMAD.MOV.U32 R13, RZ, RZ, R2 ;  /* 0x000000ffff0d7224 */ /* 0x000fe400078e0002 */
[----:B------:R-:W-:Y:S02]  /*22a30*/  IMAD.MOV.U32 R12, RZ, RZ, 0x6 ;  /* 0x00000006ff0c7424 */ /* 0x000fe400078e00ff */
[----:B------:R-:W-:-:S07]  /*22a40*/  IMAD.MOV.U32 R7, RZ, RZ, R14 ;  /* 0x000000ffff077224 */ /* 0x000fce00078e000e */
[----:B------:R-:W-:Y:S05]  /*22a50*/  WARPSYNC.COLLECTIVE R15, `(.L_x_14832) ;  /* 0x000000000f087348 */ /* 0x000fea0003c00000 */
[----:B------:R0:W1:Y:S02]  /*22a60*/  SHFL.IDX P6, R14, R13, R12, R11 ;  /* 0x0000000c0d0e7389 */ /* 0x00006400000c000b */
[----:B01----:R-:W-:Y:S01]  /*22a70*/  ENDCOLLECTIVE ;  /* 0x000000000000791b */ /* 0x003fe20003800000 */
.L_x_14832:
        /* <DEDUP_REMOVED lines=15> */
.L_x_14833:
[----:B------:R-:W-:Y:S01]  /*22b70*/  @P0 LEA R8, R5, R16, 0x1 ;  /* 0x0000001005080211 */ /* 0x000fe200078e08ff */
[----:B------:R-:W-:Y:S02]  /*22b80*/  IMAD.MOV.U32 R13, RZ, RZ, R2 ;  /* 0x000000ffff0d7224 */ /* 0x000fe400078e0002 */
[----:B------:R-:W-:Y:S02]  /*22b90*/  IMAD.MOV.U32 R12, RZ, RZ, 0x7 ;  /* 0x00000007ff0c7424 */ /* 0x000fe400078e00ff */
[----:B------:R-:W-:-:S07]  /*22ba0*/  IMAD.MOV.U32 R7, RZ, RZ, R14 ;  /* 0x000000ffff077224 */ /* 0x000fce00078e000e */
[----:B------:R-:W-:Y:S05]  /*22bb0*/  WARPSYNC.COLLECTIVE R15, `(.L_x_14834) ;  /* 0x000000000f087348 */ /* 0x000fea0003c00000 */
[----:B------:R0:W1:Y:S02]  /*22bc0*/  SHFL.IDX P6, R14, R13, R12, R11 ;  /* 0x0000000c0d0e7389 */ /* 0x00006400000c000b */
[----:B01----:R-:W-:Y:S01]  /*22bd0*/  ENDCOLLECTIVE ;  /* 0x000000000000791b */ /* 0x003fe20003800000 */
.L_x_14834:
        /* <DEDUP_REMOVED lines=10> */
.L_x_14835:
[----:B------:R-:W-:Y:S01]  /*22c80*/  @!PT LDS RZ, [RZ] ;  /* 0x00000000fffff984 */ /* 0x000fe20000000800 */
[----:B------:R-:W-:Y:S01]  /*22c90*/  @!PT LDS RZ, [RZ] ;  /* 0x00000000fffff984 */ /* 0x000fe20000000800 */
[----:B------:R-:W-:Y:S01]  /*22ca0*/  @!PT LDS RZ, [RZ] ;  /* 0x00000000fffff984 */ /* 0x000fe20000000800 */
[----:B------:R0:W-:Y:S01]  /*22cb0*/  @P0 LDGSTS.E.BYPASS.LTC128B.128 [R8+0x11400], desc[UR42][R6.64], !P2 ;  /* 0x1140000006080fae */ /* 0x0001e2000d101d6a */
[----:B------:R-:W-:Y:S01]  /*22cc0*/  IMAD.MOV.U32 R0, RZ, RZ, R14 ;  /* 0x000000ffff007224 */ /* 0x000fe200078e000e */
[----:B------:R-:W-:Y:S06]  /*22cd0*/  BRA `(.L_x_14836) ;  /* 0xffffff9400147947 */ /* 0x000fec000383ffff */
.L_x_14673:
        /* <DEDUP_REMOVED lines=9> */
.L_x_14837:
[C---:B------:R-:W-:Y:S01]  /*22d70*/  VIADD R9, R25.reuse, 0x10 ;  /* 0x0000001019097836 */ /* 0x040fe20000000000 */
[----:B------:R-:W-:Y:S01]  /*22d80*/  ISETP.GE.AND P1, PT, R25, R2, PT ;  /* 0x000000021900720c */ /* 0x000fe20003f26270 */
[----:B------:R-:W-:Y:S02]  /*22d90*/  IMAD.MOV.U32 R13, RZ, RZ, R0 ;  /* 0x000000ffff0d7224 */ /* 0x000fe400078e0000 */
[----:B------:R-:W-:-:S10]  /*22da0*/  IMAD.MOV.U32 R6, RZ, RZ, R14 ;  /* 0x000000ffff067224 */ /* 0x000fd400078e000e */
[----:B------:R-:W-:Y:S05]  /*22db0*/  WARPSYNC.COLLECTIVE R15, `(.L_x_14838) ;  /* 0x000000000f087348 */ /* 0x000fea0003c00000 */
[----:B------:R0:W1:Y:S02]  /*22dc0*/  SHFL.IDX P6, R14, R13, R12, R11 ;  /* 0x0000000c0d0e7389 */ /* 0x00006400000c000b */
[----:B01----:R-:W-:Y:S01]  /*22dd0*/  ENDCOLLECTIVE ;  /* 0x000000000000791b */ /* 0x003fe20003800000 */
.L_x_14838:
[----:B------:R-:W-:Y:S02]  /*22de0*/  IMAD.MOV.U32 R13, RZ, RZ, R4 ;  /* 0x000000ffff0d7224 */ /* 0x000fe400078e0004 */
[----:B------:R-:W-:Y:S02]  /*22df0*/  IMAD.MOV.U32 R12, RZ, RZ, 0x1 ;  /* 0x00000001ff0c7424 */ /* 0x000fe400078e00ff */
[----:B------:R-:W-:-:S07]  /*22e00*/  IMAD.MOV.U32 R7, RZ, RZ, R14 ;  /* 0x000000ffff077224 */ /* 0x000fce00078e000e */
[----:B------:R-:W-:Y:S05]  /*22e10*/  WARPSYNC.COLLECTIVE R15, `(.L_x_14839) ;  /* 0x000000000f087348 */ /* 0x000fea0003c00000 */
[----:B------:R0:W1:Y:S02]  /*22e20*/  SHFL.IDX P6, R14, R13, R12, R11 ;  /* 0x0000000c0d0e7389 */ /* 0x00006400000c000b */
[----:B01----:R-:W-:Y:S01]  /*22e30*/  ENDCOLLECTIVE ;  /* 0x000000000000791b */ /* 0x003fe20003800000 */
.L_x_14839:
        /* <DEDUP_REMOVED lines=15> */
.L_x_14840:
[----:B------:R-:W-:Y:S02]  /*22f30*/  IMAD.MOV.U32 R13, RZ, RZ, R4 ;  /* 0x000000ffff0d7224 */ /* 0x000fe400078e0004 */
[----:B------:R-:W-:Y:S02]  /*22f40*/  IMAD.MOV.U32 R12, RZ, RZ, 0x2 ;  /* 0x00000002ff0c7424 */ /* 0x000fe400078e00ff */
[----:B------:R-:W-:-:S07]  /*22f50*/  IMAD.MOV.U32 R7, RZ, RZ, R14 ;  /* 0x000000ffff077224 */ /* 0x000fce00078e000e */
[----:B------:R-:W-:Y:S05]  /*22f60*/  WARPSYNC.COLLECTIVE R15, `(.L_x_14841) ;  /* 0x000000000f087348 */ /* 0x000fea0003c00000 */
[----:B------:R0:W1:Y:S02]  /*22f70*/  SHFL.IDX P6, R14, R13, R12, R11 ;  /* 0x0000000c0d0e7389 */ /* 0x00006400000c000b */
[----:B01----:R-:W-:Y:S01]  /*22f80*/  ENDCOLLECTIVE ;  /* 0x000000000000791b */ /* 0x003fe20003800000 */
.L_x_14841:
        /* <DEDUP_REMOVED lines=16> */
.L_x_14842:
[----:B------:R-:W-:Y:S02]  /*23090*/  IMAD.MOV.U32 R13, RZ, RZ, R4 ;  /* 0x000000ffff0d7224 */ /* 0x000fe400078e0004 */
[----:B------:R-:W-:Y:S02]  /*230a0*/  IMAD.MOV.U32 R12, RZ, RZ, 0x3 ;  /* 0x00000003ff0c7424 */ /* 0x000fe400078e00ff */
[----:B------:R-:W-:-:S07]  /*230b0*/  IMAD.MOV.U32 R7, RZ, RZ, R14 ;  /* 0x000000ffff077224 */ /* 0x000fce00078e000e */
[----:B------:R-:W-:Y:S05]  /*230c0*/  WARPSYNC.COLLECTIVE R15, `(.L_x_14843) ;  /* 0x000000000f087348 */ /* 0x000fea0003c00000 */
[----:B------:R0:W1:Y:S02]  /*230d0*/  SHFL.IDX P6, R14, R13, R12, R11 ;  /* 0x0000000c0d0e7389 */ /* 0x00006400000c000b */
[----:B01----:R-:W-:Y:S01]  /*230e0*/  ENDCOLLECTIVE ;  /* 0x000000000000791b */ /* 0x003fe20003800000 */
.L_x_14843:
        /* <DEDUP_REMOVED lines=16> */
.L_x_14844:
[----:B------:R-:W-:Y:S02]  /*231f0*/  IMAD.MOV.U32 R13, RZ, RZ, R4 ;  /* 0x000000ffff0d7224 */ /* 0x000fe400078e0004 */
[----:B------:R-:W-:Y:S02]  /*23200*/  IMAD.MOV.U32 R12, RZ, RZ, 0x4 ;  /* 0x00000004ff0c7424 */ /* 0x000fe400078e00ff */
[----:B------:R-:W-:-:S07]  /*23210*/  IMAD.MOV.U32 R7, RZ, RZ, R14 ;  /* 0x000000ffff077224 */ /* 0x000fce00078e000e */
[----:B------:R-:W-:Y:S05]  /*23220*/  WARPSYNC.COLLECTIVE R15, `(.L_x_14845) ;  /* 0x000000000f087348 */ /* 0x000fea0003c00000 */
[----:B------:R0:W1:Y:S02]  /*23230*/  SHFL.IDX P6, R14, R13, R12, R11 ;  /* 0x0000000c0d0e7389 */ /* 0x00006400000c000b */
[----:B01----:R-:W-:Y:S01]  /*23240*/  ENDCOLLECTIVE ;  /* 0x000000000000791b */ /* 0x003fe20003800000 */
.L_x_14845:
        /* <DEDUP_REMOVED lines=16> */
.L_x_14846:
[----:B------:R-:W-:Y:S02]  /*23350*/  IMAD.MOV.U32 R13, RZ, RZ, R4 ;  /* 0x000000ffff0d7224 */ /* 0x000fe400078e0004 */
[----:B------:R-:W-:Y:S02]  /*23360*/  IMAD.MOV.U32 R12, RZ, RZ, 0x5 ;  /* 0x00000005ff0c7424 */ /* 0x000fe400078e00ff */
[----:B------:R-:W-:-:S07]  /*23370*/  IMAD.MOV.U32 R7, RZ, RZ, R14 ;  /* 0x000000ffff077224 */ /* 0x000fce00078e000e */
[----:B------:R-:W-:Y:S05]  /*23380*/  WARPSYNC.COLLECTIVE R15, `(.L_x_14847) ;  /* 0x000000000f087348 */ /* 0x000fea0003c00000 */
[----:B------:R0:W1:Y:S02]  /*23390*/  SHFL.IDX P6, R14, R13, R12, R11 ;  /* 0x0000000c0d0e7389 */ /* 0x00006400000c000b */
[----:B01----:R-:W-:Y:S01]  /*233a0*/  ENDCOLLECTIVE ;  /* 0x000000000000791b */ /* 0x003fe20003800000 */
.L_x_14847:
        /* <DEDUP_REMOVED lines=16> */
.L_x_14848:
[----:B------:R-:W-:Y:S02]  /*234b0*/  IMAD.MOV.U32 R13, RZ, RZ, R4 ;  /* 0x000000ffff0d7224 */ /* 0x000fe400078e0004 */
[----:B------:R-:W-:Y:S02]  /*234c0*/  IMAD.MOV.U32 R12, RZ, RZ, 0x6 ;  /* 0x00000006ff0c7424 */ /* 0x000fe400078e00ff */
[----:B------:R-:W-:-:S07]  /*234d0*/  IMAD.MOV.U32 R7, RZ, RZ, R14 ;  /* 0x000000ffff077224 */ /* 0x000fce00078e000e */
[----:B------:R-:W-:Y:S05]  /*234e0*/  WARPSYNC.COLLECTIVE R15, `(.L_x_14849) ;  /* 0x000000000f087348 */ /* 0x000fea0003c00000 */
[----:B------:R0:W1:Y:S02]  /*234f0*/  SHFL.IDX P6, R14, R13, R12, R11 ;  /* 0x0000000c0d0e7389 */ /* 0x00006400000c000b */
[----:B01----:R-:W-:Y:S01]  /*23500*/  ENDCOLLECTIVE ;  /* 0x000000000000791b */ /* 0x003fe20003800000 */
.L_x_14849:
        /* <DEDUP_REMOVED lines=16> */
.L_x_14850:
[----:B------:R-:W-:Y:S02]  /*23610*/  IMAD.MOV.U32 R13, RZ, RZ, R4 ;  /* 0x000000ffff0d7224 */ /* 0x000fe400078e0004 */
[----:B------:R-:W-:Y:S02]  /*23620*/  IMAD.MOV.U32 R12, RZ, RZ, 0x7 ;  /* 0x00000007ff0c7424 */ /* 0x000fe400078e00ff */
[----:B------:R-:W-:-:S07]  /*23630*/  IMAD.MOV.U32 R7, RZ, RZ, R14 ;  /* 0x000000ffff077224 */ /* 0x000fce00078e000e */
[----:B------:R-:W-:Y:S05]  /*23640*/  WARPSYNC.COLLECTIVE R15, `(.L_x_14851) ;  /* 0x000000000f087348 */ /* 0x000fea0003c00000 */
[----:B------:R0:W1:Y:S02]  /*23650*/  SHFL.IDX P6, R14, R13, R12, R11 ;  /* 0x0000000c0d0e7389 */ /* 0x00006400000c000b */
[----:B01----:R-:W-:Y:S01]  /*23660*/  ENDCOLLECTIVE ;  /* 0x000000000000791b */ /* 0x003fe20003800000 */
.L_x_14851:
        /* <DEDUP_REMOVED lines=11> */
.L_x_14852:
        /* <DEDUP_REMOVED lines=12> */
.L_x_14853:
[----:B------:R-:W-:-:S05]  /*237e0*/  @!P1 LEA R6, P2, R20, R6, 0x1 ;  /* 0x0000000614069211 */ /* 0x000fca00078408ff */
[----:B------:R-:W-:-:S04]  /*237f0*/  @!P1 IMAD.X R4, RZ, RZ, R4, P2 ;  /* 0x000000ffff049224 */ /* 0x000fc800010e0604 */
[----:B------:R-:W-:Y:S02]  /*23800*/  @!P1 IMAD.MOV.U32 R7, RZ, RZ, R4 ;  /* 0x000000ffff079224 */ /* 0x000fe400078e0004 */
[----:B------:R-:W-:Y:S02]  /*23810*/  IMAD.MOV.U32 R13, RZ, RZ, R5 ;  /* 0x000000ffff0d7224 */ /* 0x000fe400078e0005 */
[----:B------:R-:W-:Y:S01]  /*23820*/  VIADD R4, R25, 0xa0 ;  /* 0x000000a019047836 */ /* 0x000fe20000000000 */
        /* <DEDUP_REMOVED lines=9> */
.L_x_14854:
[----:B------:R-:W-:Y:S02]  /*238c0*/  IMAD.MOV.U32 R13, RZ, RZ, R3 ;  /* 0x000000ffff0d7224 */ /* 0x000fe400078e0003 */
[----:B------:R-:W-:Y:S02]  /*238d0*/  IMAD.MOV.U32 R12, RZ, RZ, 0x1 ;  /* 0x00000001ff0c7424 */ /* 0x000fe400078e00ff */
[----:B------:R-:W-:-:S07]  /*238e0*/  IMAD.MOV.U32 R8, RZ, RZ, R14 ;  /* 0x000000ffff087224 */ /* 0x000fce00078e000e */
[----:B------:R-:W-:Y:S05]  /*238f0*/  WARPSYNC.COLLECTIVE R15, `(.L_x_14855) ;  /* 0x000000000f087348 */ /* 0x000fea0003c00000 */
[----:B------:R0:W1:Y:S02]  /*23900*/  SHFL.IDX P6, R14, R13, R12, R11 ;  /* 0x0000000c0d0e7389 */ /* 0x00006400000c000b */
[----:B01----:R-:W-:Y:S01]  /*23910*/  ENDCOLLECTIVE ;  /* 0x000000000000791b */ /* 0x003fe20003800000 */
.L_x_14855:
        /* <DEDUP_REMOVED lines=8> */
[----:B------:R0:W-:Y:S02]  /*239a0*/  @!P1 LDGSTS.E.BYPASS.LTC128B.128 [R10+0xc400], desc[UR42][R6.64], !P0 ;  /* 0x0c400000060a9fae */ /* 0x0001e4000c101d6a */
[----:B------:R-:W-:Y:S01]  /*239b0*/  ISETP.GE.AND P1, PT, R0, R2, PT ;  /* 0x000000020000720c */ /* 0x000fe20003f26270 */
[----:B------:R-:W-:-:S12]  /*239c0*/  IMAD.MOV.U32 R0, RZ, RZ, R14 ;  /* 0x000000ffff007224 */ /* 0x000fd800078e000e */
[----:B0-----:R-:W-:Y:S05]  /*239d0*/  WARPSYNC.COLLECTIVE R15, `(.L_x_14856) ;  /* 0x000000000f087348 */ /* 0x001fea0003c00000 */
[----:B------:R1:W2:Y:S02]  /*239e0*/  SHFL.IDX P6, R14, R13, R12, R11 ;  /* 0x0000000c0d0e7389 */ /* 0x0002a400000c000b */
[----:B012---:R-:W-:Y:S01]  /*239f0*/  ENDCOLLECTIVE ;  /* 0x000000000000791b */ /* 0x007fe20003800000 */
.L_x_14856:
[----:B------:R-:W-:Y:S02]  /*23a00*/  IMAD.MOV.U32 R13, RZ, RZ, R3 ;  /* 0x000000ffff0d7224 */ /* 0x000fe400078e0003 */
[----:B------:R-:W-:Y:S02]  /*23a10*/  IMAD.MOV.U32 R12, RZ, RZ, 0x2 ;  /* 0x00000002ff0c7424 */ /* 0x000fe400078e00ff */
[----:B------:R-:W-:-:S07]  /*23a20*/  IMAD.MOV.U32 R6, RZ, RZ, R14 ;  /* 0x000000ffff067224 */ /* 0x000fce00078e000e */
[----:B------:R-:W-:Y:S05]  /*23a30*/  WARPSYNC.COLLECTIVE R15, `(.L_x_14857) ;  /* 0x000000000f087348 */ /* 0x000fea0003c00000 */
[----:B------:R0:W1:Y:S02]  /*23a40*/  SHFL.IDX P6, R14, R13, R12, R11 ;  /* 0x0000000c0d0e7389 */ /* 0x00006400000c000b */
[----:B01----:R-:W-:Y:S01]  /*23a50*/  ENDCOLLECTIVE ;  /* 0x000000000000791b */ /* 0x003fe20003800000 */
.L_x_14857:
[----:B------:R-:W-:-:S05]  /*23a60*/  @!P1 LEA R6, P2, R20, R6, 0x1 ;  /* 0x0000000614069211 */ /* 0x000fca00078408ff */
[----:B------:R-:W-:-:S05]  /*23a70*/  @!P1 IMAD.X R0, RZ, RZ, R0, P2 ;  /* 0x000000ffff009224 */ /* 0x000fca00010e0600 */
[----:B------:R-:W-:Y:S01]  /*23a80*/  @!P1 MOV R7, R0 ;  /* 0x0000000000079202 */ /* 0x000fe20000000f00 */
[----:B------:R-:W-:-:S04]  /*23a90*/  IMAD.MOV.U32 R13, RZ, RZ, R5 ;  /* 0x000000ffff0d7224 */ /* 0x000fc800078e0005 */
        /* <DEDUP_REMOVED lines=9> */
.L_x_14858:
[----:B------:R-:W-:Y:S02]  /*23b30*/  IMAD.MOV.U32 R13, RZ, RZ, R3 ;  /* 0x000000ffff0d7224 */ /* 0x000fe400078e0003 */
[----:B------:R-:W-:Y:S02]  /*23b40*/  IMAD.MOV.U32 R12, RZ, RZ, 0x3 ;  /* 0x00000003ff0c7424 */ /* 0x000fe400078e00ff */
[----:B------:R-:W-:-:S07]  /*23b50*/  IMAD.MOV.U32 R6, RZ, RZ, R14 ;  /* 0x000000ffff067224 */ /* 0x000fce00078e000e */
[----:B------:R-:W-:Y:S05]  /*23b60*/  WARPSYNC.COLLECTIVE R15, `(.L_x_14859) ;  /* 0x000000000f087348 */ /* 0x000fea0003c00000 */
[----:B------:R0:W1:Y:S02]  /*23b70*/  SHFL.IDX P6, R14, R13, R12, R11 ;  /* 0x0000000c0d0e7389 */ /* 0x00006400000c000b */
[----:B01----:R-:W-:Y:S01]  /*23b80*/  ENDCOLLECTIVE ;  /* 0x000000000000791b */ /* 0x003fe20003800000 */
.L_x_14859:
        /* <DEDUP_REMOVED lines=12> */
.L_x_14860:
[----:B------:R-:W-:Y:S01]  /*23c50*/  IMAD.MOV.U32 R5, RZ, RZ, R14 ;  /* 0x000000ffff057224 */ /* 0x000fe200078e000e */
[----:B------:R-:W-:Y:S06]  /*23c60*/  BRA `(.L_x_14861) ;  /* 0xffffff9000f87947 */ /* 0x000fec000383ffff */
.L_x_14676:
[----:B-1----:R1:W2:Y:S02]  /*23c70*/  SYNCS.PHASECHK.TRANS64.TRYWAIT P0, [R16+URZ+0x16820], R0 ;  /* 0x01682000100075a7 */ /* 0x0022a4000800017f */
[----:B--2---:R-:W-:Y:S05]  /*23c80*/  @!P0 NANOSLEEP.SYNCS 0x989680 ;  /* 0x009896800000895d */ /* 0x004fea0003900000 */
[----:B------:R-:W2:Y:S02]  /*23c90*/  @!P0 SYNCS.PHASECHK.TRANS64 P0, [R16+URZ+0x16820], R0 ;  /* 0x01682000100085a7 */ /* 0x000ea4000800007f */
[----:B--2---:R-:W-:Y:S05]  /*23ca0*/  @!P0 BRA `(.L_x_14676) ;  /* 0xfffffffc00f08947 */ /* 0x004fea000383ffff */
[----:B------:R-:W-:Y:S05]  /*23cb0*/  BRA `(.L_x_14862) ;  /* 0xffffff9400547947 */ /* 0x000fea000383ffff */
.L_x_14681:
[----:B0-----:R0:W1:Y:S02]  /*23cc0*/  SYNCS.PHASECHK.TRANS64.TRYWAIT P0, [R5+URZ+0x16840], R2 ;  /* 0x01684002050075a7 */ /* 0x001064000800017f */
[----:B-1----:R-:W-:Y:S05]  /*23cd0*/  @!P0 NANOSLEEP.SYNCS 0x989680 ;  /* 0x009896800000895d */ /* 0x002fea0003900000 */
[----:B------:R-:W1:Y:S02]  /*23ce0*/  @!P0 SYNCS.PHASECHK.TRANS64 P0, [R5+URZ+0x16840], R2 ;  /* 0x01684002050085a7 */ /* 0x000e64000800007f */
[----:B-1----:R-:W-:Y:S05]  /*23cf0*/  @!P0 BRA `(.L_x_14681) ;  /* 0xfffffffc00f08947 */ /* 0x002fea000383ffff */
[----:B------:R-:W-:Y:S05]  /*23d00*/  BRA `(.L_x_14863) ;  /* 0xffffff9800387947 */ /* 0x000fea000383ffff */
.L_x_14682:
        /* <DEDUP_REMOVED lines=8> */
.L_x_14865:
[----:B------:R-:W-:Y:S05]  /*23d90*/  BSYNC B1 ;  /* 0x0000000000017941 */ /* 0x000fea0003800000 */
.L_x_14864:
        /* <DEDUP_REMOVED lines=10> */
.L_x_14866:
        /* <DEDUP_REMOVED lines=8> */
.L_x_14867:
[----:B------:R-:W-:-:S05]  /*23ec0*/  IMAD.SHL.U32 R7, R7, 0x2, RZ ;  /* 0x0000000207077824 */ /* 0x000fca00078e00ff */
        /* <DEDUP_REMOVED lines=11> */
.L_x_14868:
[----:B------:R-:W-:Y:S02]  /*23f80*/  IMAD.MOV.U32 R13, RZ, RZ, R10 ;  /* 0x000000ffff0d7224 */ /* 0x000fe400078e000a */
[----:B------:R-:W-:Y:S02]  /*23f90*/  IMAD.MOV.U32 R12, RZ, RZ, 0x2 ;  /* 0x00000002ff0c7424 */ /* 0x000fe400078e00ff */
[----:B------:R-:W-:-:S07]  /*23fa0*/  IMAD.MOV.U32 R2, RZ, RZ, R14 ;  /* 0x000000ffff027224 */ /* 0x000fce00078e000e */
[----:B------:R-:W-:Y:S05]  /*23fb0*/  WARPSYNC.COLLECTIVE R15, `(.L_x_14869) ;  /* 0x000000000f087348 */ /* 0x000fea0003c00000 */
[----:B------:R0:W1:Y:S02]  /*23fc0*/  SHFL.IDX P6, R14, R13, R12, R11 ;  /* 0x0000000c0d0e7389 */ /* 0x00006400000c000b */
[----:B01----:R-:W-:Y:S01]  /*23fd0*/  ENDCOLLECTIVE ;  /* 0x000000000000791b */ /* 0x003fe20003800000 */
.L_x_14869:
        /* <DEDUP_REMOVED lines=11> */
.L_x_14870:
[----:B------:R-:W-:Y:S01]  /*24090*/  MOV R13, R10 ;  /* 0x0000000a000d7202 */ /* 0x000fe20000000f00 */
[----:B------:R-:W-:Y:S02]  /*240a0*/  IMAD.MOV.U32 R12, RZ, RZ, 0x3 ;  /* 0x00000003ff0c7424 */ /* 0x000fe400078e00ff */
[----:B------:R-:W-:-:S07]  /*240b0*/  IMAD.MOV.U32 R2, RZ, RZ, R14 ;  /* 0x000000ffff027224 */ /* 0x000fce00078e000e */
[----:B------:R-:W-:Y:S05]  /*240c0*/  WARPSYNC.COLLECTIVE R15, `(.L_x_14871) ;  /* 0x000000000f087348 */ /* 0x000fea0003c00000 */
[----:B------:R0:W1:Y:S02]  /*240d0*/  SHFL.IDX P6, R14, R13, R12, R11 ;  /* 0x0000000c0d0e7389 */ /* 0x00006400000c000b */
[----:B01----:R-:W-:Y:S01]  /*240e0*/  ENDCOLLECTIVE ;  /* 0x000000000000791b */ /* 0x003fe20003800000 */
.L_x_14871:
        /* <DEDUP_REMOVED lines=11> */
.L_x_14872:
[----:B------:R-:W-:Y:S02]  /*241a0*/  IMAD.MOV.U32 R13, RZ, RZ, R10 ;  /* 0x000000ffff0d7224 */ /* 0x000fe400078e000a */
[----:B------:R-:W-:Y:S02]  /*241b0*/  IMAD.MOV.U32 R12, RZ, RZ, 0x4 ;  /* 0x00000004ff0c7424 */ /* 0x000fe400078e00ff */
[----:B------:R-:W-:-:S07]  /*241c0*/  IMAD.MOV.U32 R2, RZ, RZ, R14 ;  /* 0x000000ffff027224 */ /* 0x000fce00078e000e */
[----:B------:R-:W-:Y:S05]  /*241d0*/  WARPSYNC.COLLECTIVE R15, `(.L_x_14873) ;  /* 0x000000000f087348 */ /* 0x000fea0003c00000 */
[----:B------:R0:W1:Y:S02]  /*241e0*/  SHFL.IDX P6, R14, R13, R12, R11 ;  /* 0x0000000c0d0e7389 */ /* 0x00006400000c000b */
[----:B01----:R-:W-:Y:S01]  /*241f0*/  ENDCOLLECTIVE ;  /* 0x000000000000791b */ /* 0x003fe20003800000 */
.L_x_14873:
        /* <DEDUP_REMOVED lines=11> */
.L_x_14874:
[----:B------:R-:W-:Y:S02]  /*242b0*/  IMAD.MOV.U32 R13, RZ, RZ, R10 ;  /* 0x000000ffff0d7224 */ /* 0x000fe400078e000a */
[----:B------:R-:W-:Y:S02]  /*242c0*/  IMAD.MOV.U32 R12, RZ, RZ, 0x5 ;  /* 0x00000005ff0c7424 */ /* 0x000fe400078e00ff */
[----:B------:R-:W-:-:S07]  /*242d0*/  IMAD.MOV.U32 R2, RZ, RZ, R14 ;  /* 0x000000ffff027224 */ /* 0x000fce00078e000e */
[----:B------:R-:W-:Y:S05]  /*242e0*/  WARPSYNC.COLLECTIVE R15, `(.L_x_14875) ;  /* 0x000000000f087348 */ /* 0x000fea0003c00000 */
[----:B------:R0:W1:Y:S02]  /*242f0*/  SHFL.IDX P6, R14, R13, R12, R11 ;  /* 0x0000000c0d0e7389 */ /* 0x00006400000c000b */
[----:B01----:R-:W-:Y:S01]  /*24300*/  ENDCOLLECTIVE ;  /* 0x000000000000791b */ /* 0x003fe20003800000 */
.L_x_14875:
        /* <DEDUP_REMOVED lines=11> */
.L_x_14876:
[----:B------:R-:W-:Y:S02]  /*243c0*/  IMAD.MOV.U32 R13, RZ, RZ, R10 ;  /* 0x000000ffff0d7224 */ /* 0x000fe400078e000a */
[----:B------:R-:W-:Y:S02]  /*243d0*/  IMAD.MOV.U32 R12, RZ, RZ, 0x6 ;  /* 0x00000006ff0c7424 */ /* 0x000fe400078e00ff */
[----:B------:R-:W-:-:S07]  /*243e0*/  IMAD.MOV.U32 R2, RZ, RZ, R14 ;  /* 0x000000ffff027224 */ /* 0x000fce00078e000e */
[----:B------:R-:W-:Y:S05]  /*243f0*/  WARPSYNC.COLLECTIVE R15, `(.L_x_14877) ;  /* 0x000000000f087348 */ /* 0x000fea0003c00000 */
[----:B------:R0:W1:Y:S02]  /*24400*/  SHFL.IDX P6, R14, R13, R12, R11 ;  /* 0x0000000c0d0e7389 */ /* 0x00006400000c000b */
[----:B01----:R-:W-:Y:S01]  /*24410*/  ENDCOLLECTIVE ;  /* 0x000000000000791b */ /* 0x003fe20003800000 */
.L_x_14877:
        /* <DEDUP_REMOVED lines=11> */
.L_x_14878:
[----:B------:R-:W-:Y:S02]  /*244d0*/  IMAD.MOV.U32 R13, RZ, RZ, R10 ;  /* 0x000000ffff0d7224 */ /* 0x000fe400078e000a */
[----:B------:R-:W-:Y:S02]  /*244e0*/  IMAD.MOV.U32 R12, RZ, RZ, 0x7 ;  /* 0x00000007ff0c7424 */ /* 0x000fe400078e00ff */
[----:B------:R-:W-:-:S07]  /*244f0*/  IMAD.MOV.U32 R2, RZ, RZ, R14 ;  /* 0x000000ffff027224 */ /* 0x000fce00078e000e */
[----:B------:R-:W-:Y:S05]  /*24500*/  WARPSYNC.COLLECTIVE R15, `(.L_x_14879) ;  /* 0x000000000f087348 */ /* 0x000fea0003c00000 */
[----:B------:R0:W1:Y:S02]  /*24510*/  SHFL.IDX P6, R14, R13, R12, R11 ;  /* 0x0000000c0d0e7389 */ /* 0x00006400000c000b */
[----:B01----:R-:W-:Y:S01]  /*24520*/  ENDCOLLECTIVE ;  /* 0x000000000000791b */ /* 0x003fe20003800000 */
.L_x_14879:
        /* <DEDUP_REMOVED lines=11> */
.L_x_14880:
[----:B------:R-:W-:Y:S01]  /*245e0*/  IMAD.MOV.U32 R2, RZ, RZ, R14 ;  /* 0x000000ffff027224 */ /* 0x000fe200078e000e */
[----:B------:R-:W-:Y:S06]  /*245f0*/  BRA `(.L_x_14881) ;  /* 0xffffff94001c7947 */ /* 0x000fec000383ffff */
.L_x_14687:
[----:B-1----:R1:W2:Y:S02]  /*24600*/  SYNCS.PHASECHK.TRANS64.TRYWAIT P0, [R5+URZ+0x16860], R2 ;  /* 0x01686002050075a7 */ /* 0x0022a4000800017f */
[----:B--2---:R-:W-:Y:S05]  /*24610*/  @!P0 NANOSLEEP.SYNCS 0x989680 ;  /* 0x009896800000895d */ /* 0x004fea0003900000 */
[----:B------:R-:W2:Y:S02]  /*24620*/  @!P0 SYNCS.PHASECHK.TRANS64 P0, [R5+URZ+0x16860], R2 ;  /* 0x01686002050085a7 */ /* 0x000ea4000800007f */
[----:B--2---:R-:W-:Y:S05]  /*24630*/  @!P0 BRA `(.L_x_14687) ;  /* 0xfffffffc00f08947 */ /* 0x004fea000383ffff */
[----:B------:R-:W-:Y:S05]  /*24640*/  BRA `(.L_x_14882) ;  /* 0xffffff9400747947 */ /* 0x000fea000383ffff */
.L_x_14688:
        /* <DEDUP_REMOVED lines=8> */
.L_x_14884:
[----:B------:R-:W-:Y:S05]  /*246d0*/  BSYNC B1 ;  /* 0x0000000000017941 */ /* 0x000fea0003800000 */
.L_x_14883:
        /* <DEDUP_REMOVED lines=10> */
.L_x_14885:
[----:B------:R-:W-:Y:S02]  /*24780*/  IMAD.MOV.U32 R13, RZ, RZ, R22 ;  /* 0x000000ffff0d7224 */ /* 0x000fe400078e0016 */
[----:B------:R-:W-:Y:S02]  /*24790*/  IMAD.MOV.U32 R12, RZ, RZ, 0x1 ;  /* 0x00000001ff0c7424 */ /* 0x000fe400078e00ff */
[----:B------:R-:W-:-:S07]  /*247a0*/  IMAD.MOV.U32 R2, RZ, RZ, R14 ;  /* 0x000000ffff027224 */ /* 0x000fce00078e000e */
[----:B------:R-:W-:Y:S05]  /*247b0*/  WARPSYNC.COLLECTIVE R15, `(.L_x_14886) ;  /* 0x000000000f087348 */ /* 0x000fea0003c00000 */
[----:B------:R0:W1:Y:S02]  /*247c0*/  SHFL.IDX P6, R14, R13, R12, R11 ;  /* 0x0000000c0d0e7389 */ /* 0x00006400000c000b */
[----:B01----:R-:W-:Y:S01]  /*247d0*/  ENDCOLLECTIVE ;  /* 0x000000000000791b */ /* 0x003fe20003800000 */
.L_x_14886:
        /* <DEDUP_REMOVED lines=12> */
.L_x_14887:
[----:B------:R-:W-:Y:S02]  /*248a0*/  IMAD.MOV.U32 R13, RZ, RZ, R22 ;  /* 0x000000ffff0d7224 */ /* 0x000fe400078e0016 */
[----:B------:R-:W-:Y:S02]  /*248b0*/  IMAD.MOV.U32 R12, RZ, RZ, 0x2 ;  /* 0x00000002ff0c7424 */ /* 0x000fe400078e00ff */
[----:B------:R-:W-:-:S07]  /*248c0*/  IMAD.MOV.U32 R2, RZ, RZ, R14 ;  /* 0x000000ffff027224 */ /* 0x000fce00078e000e */
[----:B------:R-:W-:Y:S05]  /*248d0*/  WARPSYNC.COLLECTIVE R15, `(.L_x_14888) ;  /* 0x000000000f087348 */ /* 0x000fea0003c00000 */
[----:B------:R0:W1:Y:S02]  /*248e0*/  SHFL.IDX P6, R14, R13, R12, R11 ;  /* 0x0000000c0d0e7389 */ /* 0x00006400000c000b */
[----:B01----:R-:W-:Y:S01]  /*248f0*/  ENDCOLLECTIVE ;  /* 0x000000000000791b */ /* 0x003fe20003800000 */
.L_x_14888:
        /* <DEDUP_REMOVED lines=12> */
.L_x_14889:
[----:B------:R-:W-:Y:S02]  /*249c0*/  IMAD.MOV.U32 R13, RZ, RZ, R22 ;  /* 0x000000ffff0d7224 */ /* 0x000fe400078e0016 */
[----:B------:R-:W-:Y:S02]  /*249d0*/  IMAD.MOV.U32 R12, RZ, RZ, 0x3 ;  /* 0x00000003ff0c7424 */ /* 0x000fe400078e00ff */
[----:B------:R-:W-:-:S07]  /*249e0*/  IMAD.MOV.U32 R2, RZ, RZ, R14 ;  /* 0x000000ffff027224 */ /* 0x000fce00078e000e */
[----:B------:R-:W-:Y:S05]  /*249f0*/  WARPSYNC.COLLECTIVE R15, `(.L_x_14890) ;  /* 0x000000000f087348 */ /* 0x000fea0003c00000 */
[----:B------:R0:W1:Y:S02]  /*24a00*/  SHFL.IDX P6, R14, R13, R12, R11 ;  /* 0x0000000c0d0e7389 */ /* 0x00006400000c000b */
[----:B01----:R-:W-:Y:S01]  /*24a10*/  ENDCOLLECTIVE ;  /* 0x000000000000791b */ /* 0x003fe20003800000 */
.L_x_14890:
        /* <DEDUP_REMOVED lines=12> */
.L_x_14891:
[----:B------:R-:W-:Y:S02]  /*24ae0*/  IMAD.MOV.U32 R13, RZ, RZ, R22 ;  /* 0x000000ffff0d7224 */ /* 0x000fe400078e0016 */
[----:B------:R-:W-:Y:S02]  /*24af0*/  IMAD.MOV.U32 R12, RZ, RZ, 0x4 ;  /* 0x00000004ff0c7424 */ /* 0x000fe400078e00ff */
[----:B------:R-:W-:-:S07]  /*24b00*/  IMAD.MOV.U32 R2, RZ, RZ, R14 ;  /* 0x000000ffff027224 */ /* 0x000fce00078e000e */
[----:B------:R-:W-:Y:S05]  /*24b10*/  WARPSYNC.COLLECTIVE R15, `(.L_x_14892) ;  /* 0x000000000f087348 */ /* 0x000fea0003c00000 */
[----:B------:R0:W1:Y:S02]  /*24b20*/  SHFL.IDX P6, R14, R13, R12, R11 ;  /* 0x0000000c0d0e7389 */ /* 0x00006400000c000b */
[----:B01----:R-:W-:Y:S01]  /*24b30*/  ENDCOLLECTIVE ;  /* 0x000000000000791b */ /* 0x003fe20003800000 */
.L_x_14892:
        /* <DEDUP_REMOVED lines=12> */
.L_x_14893:
[----:B------:R-:W-:Y:S02]  /*24c00*/  IMAD.MOV.U32 R13, RZ, RZ, R22 ;  /* 0x000000ffff0d7224 */ /* 0x000fe400078e0016 */
[----:B------:R-:W-:Y:S02]  /*24c10*/  IMAD.MOV.U32 R12, RZ, RZ, 0x5 ;  /* 0x00000005ff0c7424 */ /* 0x000fe400078e00ff */
[----:B------:R-:W-:-:S07]  /*24c20*/  IMAD.MOV.U32 R2, RZ, RZ, R14 ;  /* 0x000000ffff027224 */ /* 0x000fce00078e000e */
[----:B------:R-:W-:Y:S05]  /*24c30*/  WARPSYNC.COLLECTIVE R15, `(.L_x_14894) ;  /* 0x000000000f087348 */ /* 0x000fea0003c00000 */
[----:B------:R0:W1:Y:S02]  /*24c40*/  SHFL.IDX P6, R14, R13, R12, R11 ;  /* 0x0000000c0d0e7389 */ /* 0x00006400000c000b */
[----:B01----:R-:W-:Y:S01]  /*24c50*/  ENDCOLLECTIVE ;  /* 0x000000000000791b */ /* 0x003fe20003800000 */
.L_x_14894:
        /* <DEDUP_REMOVED lines=12> */
.L_x_14895:
[----:B------:R-:W-:Y:S02]  /*24d20*/  IMAD.MOV.U32 R13, RZ, RZ, R22 ;  /* 0x000000ffff0d7224 */ /* 0x000fe400078e0016 */
[----:B------:R-:W-:Y:S02]  /*24d30*/  IMAD.MOV.U32 R12, RZ, RZ, 0x6 ;  /* 0x00000006ff0c7424 */ /* 0x000fe400078e00ff */
[----:B------:R-:W-:-:S07]  /*24d40*/  IMAD.MOV.U32 R2, RZ, RZ, R14 ;  /* 0x000000ffff027224 */ /* 0x000fce00078e000e */
[----:B------:R-:W-:Y:S05]  /*24d50*/  WARPSYNC.COLLECTIVE R15, `(.L_x_14896) ;  /* 0x000000000f087348 */ /* 0x000fea0003c00000 */
[----:B------:R0:W1:Y:S02]  /*24d60*/  SHFL.IDX P6, R14, R13, R12, R11 ;  /* 0x0000000c0d0e7389 */ /* 0x00006400000c000b */
[----:B01----:R-:W-:Y:S01]  /*24d70*/  ENDCOLLECTIVE ;  /* 0x000000000000791b */ /* 0x003fe20003800000 */
.L_x_14896:
        /* <DEDUP_REMOVED lines=12> */
.L_x_14897:
[----:B------:R-:W-:Y:S02]  /*24e40*/  IMAD.MOV.U32 R13, RZ, RZ, R22 ;  /* 0x000000ffff0d7224 */ /* 0x000fe400078e0016 */
[----:B------:R-:W-:Y:S02]  /*24e50*/  IMAD.MOV.U32 R12, RZ, RZ, 0x7 ;  /* 0x00000007ff0c7424 */ /* 0x000fe400078e00ff */
[----:B------:R-:W-:-:S07]  /*24e60*/  IMAD.MOV.U32 R2, RZ, RZ, R14 ;  /* 0x000000ffff027224 */ /* 0x000fce00078e000e */
[----:B------:R-:W-:Y:S05]  /*24e70*/  WARPSYNC.COLLECTIVE R15, `(.L_x_14898) ;  /* 0x000000000f087348 */ /* 0x000fea0003c00000 */
[----:B------:R0:W1:Y:S02]  /*24e80*/  SHFL.IDX P6, R14, R13, R12, R11 ;  /* 0x0000000c0d0e7389 */ /* 0x00006400000c000b */
[----:B01----:R-:W-:Y:S01]  /*24e90*/  ENDCOLLECTIVE ;  /* 0x000000000000791b */ /* 0x003fe20003800000 */
.L_x_14898:
        /* <DEDUP_REMOVED lines=11> */
.L_x_14899:
[----:B------:R-:W-:Y:S01]  /*24f50*/  IMAD.MOV.U32 R2, RZ, RZ, R14 ;  /* 0x000000ffff027224 */ /* 0x000fe200078e000e */
[----:B------:R-:W-:Y:S06]  /*24f60*/  BRA `(.L_x_14900) ;  /* 0xffffff9000207947 */ /* 0x000fec000383ffff */
.L_x_14696:
[----:B0-----:R0:W1:Y:S02]  /*24f70*/  SYNCS.PHASECHK.TRANS64.TRYWAIT P0, [R0+URZ+0x16860], R3 ;  /* 0x01686003000075a7 */ /* 0x001064000800017f */
[----:B-1----:R-:W-:Y:S05]  /*24f80*/  @!P0 NANOSLEEP.SYNCS 0x989680 ;  /* 0x009896800000895d */ /* 0x002fea0003900000 */
[----:B------:R-:W1:Y:S02]  /*24f90*/  @!P0 SYNCS.PHASECHK.TRANS64 P0, [R0+URZ+0x16860], R3 ;  /* 0x01686003000085a7 */ /* 0x000e64000800007f */
[----:B-1----:R-:W-:Y:S05]  /*24fa0*/  @!P0 BRA `(.L_x_14696) ;  /* 0xfffffffc00f08947 */ /* 0x002fea000383ffff */
[----:B------:R-:W-:Y:S05]  /*24fb0*/  BRA `(.L_x_14901) ;  /* 0xffffff94003c7947 */ /* 0x000fea000383ffff */
.L_x_14697:
[----:B------:R-:W-:Y:S01]  /*24fc0*/  BSSY B0, `(.L_x_14902) ;  /* 0x0000008000007945 */ /* 0x000fe20003800000 */
[----:B------:R-:W-:Y:S02]  /*24fd0*/  IMAD.MOV.U32 R13, RZ, RZ, R22 ;  /* 0x000000ffff0d7224 */ /* 0x000fe400078e0016 */
[----:B------:R-:W-:Y:S02]  /*24fe0*/  IMAD.MOV.U32 R12, RZ, RZ, RZ ;  /* 0x000000ffff0c7224 */ /* 0x000fe400078e00ff */
[----:B------:R-:W-:Y:S02]  /*24ff0*/  IMAD.MOV.U32 R11, RZ, RZ, 0x181f ;  /* 0x0000181fff0b7424 */ /* 0x000fe400078e00ff */
[----:B------:R-:W-:-:S07]  /*25000*/  IMAD.MOV.U32 R15, RZ, RZ, -0x1 ;  /* 0xffffffffff0f7424 */ /* 0x000fce00078e00ff */
[----:B0----5:R-:W-:Y:S05]  /*25010*/  WARPSYNC.COLLECTIVE R15, `(.L_x_14903) ;  /* 0x000000000f087348 */ /* 0x021fea0003c00000 */
[----:B------:R1:W2:Y:S02]  /*25020*/  SHFL.IDX P6, R14, R13, R12, R11 ;  /* 0x0000000c0d0e7389 */ /* 0x0002a400000c000b */
[----:B012--5:R-:W-:Y:S01]  /*25030*/  ENDCOLLECTIVE ;  /* 0x000000000000791b */ /* 0x027fe20003800000 */
.L_x_14903:
[----:B------:R-:W-:Y:S05]  /*25040*/  BSYNC B0 ;  /* 0x0000000000007941 */ /* 0x000fea0003800000 */
.L_x_14902:
        /* <DEDUP_REMOVED lines=10> */
.L_x_14904:
        /* <DEDUP_REMOVED lines=12> */
.L_x_14905:
        /* <DEDUP_REMOVED lines=11> */
.L_x_14906:
[----:B------:R-:W-:Y:S02]  /*25260*/  IMAD.MOV.U32 R13, RZ, RZ, R22 ;  /* 0x000000ffff0d7224 */ /* 0x000fe400078e0016 */
[----:B------:R-:W-:Y:S01]  /*25270*/  IMAD.MOV.U32 R12, RZ, RZ, 0x2 ;  /* 0x00000002ff0c7424 */ /* 0x000fe200078e00ff */
[----:B------:R-:W-:-:S13]  /*25280*/  IADD3 R2, P1, R14, R5, RZ ;  /* 0x000000050e027210 */ /* 0x000fda0007f3e0ff */
[----:B------:R-:W-:Y:S05]  /*25290*/  WARPSYNC.COLLECTIVE R15, `(.L_x_14907) ;  /* 0x000000000f087348 */ /* 0x000fea0003c00000 */
[----:B------:R0:W1:Y:S02]  /*252a0*/  SHFL.IDX P6, R14, R13, R12, R11 ;  /* 0x0000000c0d0e7389 */ /* 0x00006400000c000b */
[----:B01----:R-:W-:Y:S01]  /*252b0*/  ENDCOLLECTIVE ;  /* 0x000000000000791b */ /* 0x003fe20003800000 */
.L_x_14907:
        /* <DEDUP_REMOVED lines=11> */
.L_x_14908:
[----:B------:R-:W-:Y:S02]  /*25370*/  IMAD.MOV.U32 R13, RZ, RZ, R22 ;  /* 0x000000ffff0d7224 */ /* 0x000fe400078e0016 */
[----:B------:R-:W-:Y:S01]  /*25380*/  IMAD.MOV.U32 R12, RZ, RZ, 0x3 ;  /* 0x00000003ff0c7424 */ /* 0x000fe200078e00ff */
[----:B------:R-:W-:-:S13]  /*25390*/  IADD3 R2, P1, R14, R5, RZ ;  /* 0x000000050e027210 */ /* 0x000fda0007f3e0ff */
[----:B------:R-:W-:Y:S05]  /*253a0*/  WARPSYNC.COLLECTIVE R15, `(.L_x_14909) ;  /* 0x000000000f087348 */ /* 0x000fea0003c00000 */
[----:B------:R0:W1:Y:S02]  /*253b0*/  SHFL.IDX P6, R14, R13, R12, R11 ;  /* 0x0000000c0d0e7389 */ /* 0x00006400000c000b */
[----:B01----:R-:W-:Y:S01]  /*253c0*/  ENDCOLLECTIVE ;  /* 0x000000000000791b */ /* 0x003fe20003800000 */
.L_x_14909:
        /* <DEDUP_REMOVED lines=11> */
.L_x_14910:
[----:B------:R-:W-:Y:S02]  /*25480*/  IMAD.MOV.U32 R13, RZ, RZ, R22 ;  /* 0x000000ffff0d7224 */ /* 0x000fe400078e0016 */
[----:B------:R-:W-:Y:S01]  /*25490*/  IMAD.MOV.U32 R12, RZ, RZ, 0x4 ;  /* 0x00000004ff0c7424 */ /* 0x000fe200078e00ff */
[----:B------:R-:W-:-:S13]  /*254a0*/  IADD3 R2, P1, R14, R5, RZ ;  /* 0x000000050e027210 */ /* 0x000fda0007f3e0ff */
[----:B------:R-:W-:Y:S05]  /*254b0*/  WARPSYNC.COLLECTIVE R15, `(.L_x_14911) ;  /* 0x000000000f087348 */ /* 0x000fea0003c00000 */
[----:B------:R0:W1:Y:S02]  /*254c0*/  SHFL.IDX P6, R14, R13, R12, R11 ;  /* 0x0000000c0d0e7389 */ /* 0x00006400000c000b */
[----:B01----:R-:W-:Y:S01]  /*254d0*/  ENDCOLLECTIVE ;  /* 0x000000000000791b */ /* 0x003fe20003800000 */
.L_x_14911:
        /* <DEDUP_REMOVED lines=11> */
.L_x_14912:
[----:B------:R-:W-:Y:S02]  /*25590*/  IMAD.MOV.U32 R13, RZ, RZ, R22 ;  /* 0x000000ffff0d7224 */ /* 0x000fe400078e0016 */
[----:B------:R-:W-:Y:S01]  /*255a0*/  IMAD.MOV.U32 R12, RZ, RZ, 0x5 ;  /* 0x00000005ff0c7424 */ /* 0x000fe200078e00ff */
[----:B------:R-:W-:-:S13]  /*255b0*/  IADD3 R2, P1, R14, R5, RZ ;  /* 0x000000050e027210 */ /* 0x000fda0007f3e0ff */
[----:B------:R-:W-:Y:S05]  /*255c0*/  WARPSYNC.COLLECTIVE R15, `(.L_x_14913) ;  /* 0x000000000f087348 */ /* 0x000fea0003c00000 */
[----:B------:R0:W1:Y:S02]  /*255d0*/  SHFL.IDX P6, R14, R13, R12, R11 ;  /* 0x0000000c0d0e7389 */ /* 0x00006400000c000b */
[----:B01----:R-:W-:Y:S01]  /*255e0*/  ENDCOLLECTIVE ;  /* 0x000000000000791b */ /* 0x003fe20003800000 */
.L_x_14913:
        /* <DEDUP_REMOVED lines=11> */
.L_x_14914:
[----:B------:R-:W-:Y:S01]  /*256a0*/  MOV R13, R22 ;  /* 0x00000016000d7202 */ /* 0x000fe20000000f00 */
[----:B------:R-:W-:Y:S01]  /*256b0*/  IMAD.MOV.U32 R12, RZ, RZ, 0x6 ;  /* 0x00000006ff0c7424 */ /* 0x000fe200078e00ff */
[----:B------:R-:W-:-:S13]  /*256c0*/  IADD3 R2, P1, R14, R5, RZ ;  /* 0x000000050e027210 */ /* 0x000fda0007f3e0ff */
[----:B------:R-:W-:Y:S05]  /*256d0*/  WARPSYNC.COLLECTIVE R15, `(.L_x_14915) ;  /* 0x000000000f087348 */ /* 0x000fea0003c00000 */
[----:B------:R0:W1:Y:S02]  /*256e0*/  SHFL.IDX P6, R14, R13, R12, R11 ;  /* 0x0000000c0d0e7389 */ /* 0x00006400000c000b */
[----:B01----:R-:W-:Y:S01]  /*256f0*/  ENDCOLLECTIVE ;  /* 0x000000000000791b */ /* 0x003fe20003800000 */
.L_x_14915:
        /* <DEDUP_REMOVED lines=11> */
.L_x_14916:
[----:B------:R-:W-:Y:S02]  /*257b0*/  IMAD.MOV.U32 R13, RZ, RZ, R22 ;  /* 0x000000ffff0d7224 */ /* 0x000fe400078e0016 */
[----:B------:R-:W-:Y:S01]  /*257c0*/  IMAD.MOV.U32 R12, RZ, RZ, 0x7 ;  /* 0x00000007ff0c7424 */ /* 0x000fe200078e00ff */
[----:B------:R-:W-:-:S13]  /*257d0*/  IADD3 R2, P1, R14, R5, RZ ;  /* 0x000000050e027210 */ /* 0x000fda0007f3e0ff */
[----:B------:R-:W-:Y:S05]  /*257e0*/  WARPSYNC.COLLECTIVE R15, `(.L_x_14917) ;  /* 0x000000000f087348 */ /* 0x000fea0003c00000 */
[----:B------:R0:W1:Y:S02]  /*257f0*/  SHFL.IDX P6, R14, R13, R12, R11 ;  /* 0x0000000c0d0e7389 */ /* 0x00006400000c000b */
[----:B01----:R-:W-:Y:S01]  /*25800*/  ENDCOLLECTIVE ;  /* 0x000000000000791b */ /* 0x003fe20003800000 */
.L_x_14917:
        /* <DEDUP_REMOVED lines=10> */
.L_x_14918:
[----:B------:R-:W-:Y:S05]  /*258b0*/  BRA `(.L_x_14919) ;  /* 0xffffff9000007947 */ /* 0x000fea000383ffff */
.L_x_14702:
[----:B------:R-:W-:Y:S01]  /*258c0*/  BSSY B0, `(.L_x_14920) ;  /* 0x0000008000007945 */ /* 0x000fe20003800000 */
[----:B-1----:R-:W-:Y:S02]  /*258d0*/  IMAD.MOV.U32 R13, RZ, RZ, R24 ;  /* 0x000000ffff0d7224 */ /* 0x002fe400078e0018 */
[----:B------:R-:W-:Y:S02]  /*258e0*/  IMAD.MOV.U32 R12, RZ, RZ, RZ ;  /* 0x000000ffff0c7224 */ /* 0x000fe400078e00ff */
[----:B------:R-:W-:Y:S02]  /*258f0*/  IMAD.MOV.U32 R11, RZ, RZ, 0x1f ;  /* 0x0000001fff0b7424 */ /* 0x000fe400078e00ff */
[----:B------:R-:W-:-:S07]  /*25900*/  IMAD.MOV.U32 R15, RZ, RZ, -0x1 ;  /* 0xffffffffff0f7424 */ /* 0x000fce00078e00ff */
[----:B0-2--5:R-:W-:Y:S05]  /*25910*/  WARPSYNC.COLLECTIVE R15, `(.L_x_14921) ;  /* 0x000000000f087348 */ /* 0x025fea0003c00000 */
[----:B------:R1:W3:Y:S02]  /*25920*/  SHFL.IDX P6, R14, R13, R12, R11 ;  /* 0x0000000c0d0e7389 */ /* 0x0002e400000c000b */
[----:B0123-5:R-:W-:Y:S01]  /*25930*/  ENDCOLLECTIVE ;  /* 0x000000000000791b */ /* 0x02ffe20003800000 */
.L_x_14921:
[----:B------:R-:W-:Y:S05]  /*25940*/  BSYNC B0 ;  /* 0x0000000000007941 */ /* 0x000fea0003800000 */
.L_x_14920:
        /* <DEDUP_REMOVED lines=9> */
.L_x_14922:
        /* <DEDUP_REMOVED lines=23> */
.L_x_14923:
[----:B------:R-:W-:Y:S01]  /*25b50*/  IMAD.MOV.U32 R12, RZ, RZ, 0x2 ;  /* 0x00000002ff0c7424 */ /* 0x000fe200078e00ff */
[----:B------:R-:W-:-:S05]  /*25b60*/  SEL R4, R14, RZ, P1 ;  /* 0x000000ff0e047207 */ /* 0x000fca0000800000 */
[----:B------:R-:W-:-:S04]  /*25b70*/  IMAD.IADD R4, R13, 0x1, R4 ;  /* 0x000000010d047824 */ /* 0x000fc800078e0204 */
[----:B------:R-:W-:-:S07]  /*25b80*/  IMAD.MOV.U32 R13, RZ, RZ, R4 ;  /* 0x000000ffff0d7224 */ /* 0x000fce00078e0004 */
[----:B------:R-:W-:Y:S05]  /*25b90*/  WARPSYNC.COLLECTIVE R15, `(.L_x_14924) ;  /* 0x000000000f087348 */ /* 0x000fea0003c00000 */
[----:B------:R0:W1:Y:S02]  /*25ba0*/  SHFL.UP P6, R14, R13, R12, R11 ;  /* 0x0400000c0d0e7389 */ /* 0x00006400000c000b */
[----:B01----:R-:W-:Y:S01]  /*25bb0*/  ENDCOLLECTIVE ;  /* 0x000000000000791b */ /* 0x003fe20003800000 */
.L_x_14924:
[----:B------:R-:W-:Y:S01]  /*25bc0*/  IMAD.MOV.U32 R12, RZ, RZ, 0x4 ;  /* 0x00000004ff0c7424 */ /* 0x000fe200078e00ff */
[----:B------:R-:W-:-:S05]  /*25bd0*/  SEL R3, R14, RZ, P2 ;  /* 0x000000ff0e037207 */ /* 0x000fca0001000000 */
[----:B------:R-:W-:-:S04]  /*25be0*/  IMAD.IADD R2, R4, 0x1, R3 ;  /* 0x0000000104027824 */ /* 0x000fc800078e0203 */
[----:B------:R-:W-:-:S07]  /*25bf0*/  IMAD.MOV.U32 R13, RZ, RZ, R2 ;  /* 0x000000ffff0d7224 */ /* 0x000fce00078e0002 */
[----:B------:R-:W-:Y:S05]  /*25c00*/  WARPSYNC.COLLECTIVE R15, `(.L_x_14925) ;  /* 0x000000000f087348 */ /* 0x000fea0003c00000 */
[----:B------:R0:W1:Y:S02]  /*25c10*/  SHFL.UP P6, R14, R13, R12, R11 ;  /* 0x0400000c0d0e7389 */ /* 0x00006400000c000b */
[----:B01----:R-:W-:Y:S01]  /*25c20*/  ENDCOLLECTIVE ;  /* 0x000000000000791b */ /* 0x003fe20003800000 */
.L_x_14925:
[----:B------:R-:W-:Y:S01]  /*25c30*/  IMAD.MOV.U32 R12, RZ, RZ, 0x8 ;  /* 0x00000008ff0c7424 */ /* 0x000fe200078e00ff */
[----:B------:R-:W-:-:S05]  /*25c40*/  SEL R3, R14, RZ, P3 ;  /* 0x000000ff0e037207 */ /* 0x000fca0001800000 */
[----:B------:R-:W-:-:S04]  /*25c50*/  IMAD.IADD R3, R2, 0x1, R3 ;  /* 0x0000000102037824 */ /* 0x000fc800078e0203 */
[----:B------:R-:W-:-:S07]  /*25c60*/  IMAD.MOV.U32 R13, RZ, RZ, R3 ;  /* 0x000000ffff0d7224 */ /* 0x000fce00078e0003 */
[----:B------:R-:W-:Y:S05]  /*25c70*/  WARPSYNC.COLLECTIVE R15, `(.L_x_14926) ;  /* 0x000000000f087348 */ /* 0x000fea0003c00000 */
[----:B------:R0:W1:Y:S02]  /*25c80*/  SHFL.UP P6, R14, R13, R12, R11 ;  /* 0x0400000c0d0e7389 */ /* 0x00006400000c000b */
[----:B01----:R-:W-:Y:S01]  /*25c90*/  ENDCOLLECTIVE ;  /* 0x000000000000791b */ /* 0x003fe20003800000 */
.L_x_14926:
[----:B------:R-:W-:Y:S01]  /*25ca0*/  IMAD.MOV.U32 R12, RZ, RZ, 0x10 ;  /* 0x00000010ff0c7424 */ /* 0x000fe200078e00ff */
[----:B------:R-:W-:-:S05]  /*25cb0*/  SEL R4, R14, RZ, P4 ;  /* 0x000000ff0e047207 */ /* 0x000fca0002000000 */
[----:B------:R-:W-:-:S04]  /*25cc0*/  IMAD.IADD R4, R3, 0x1, R4 ;  /* 0x0000000103047824 */ /* 0x000fc800078e0204 */
[----:B------:R-:W-:-:S07]  /*25cd0*/  IMAD.MOV.U32 R13, RZ, RZ, R4 ;  /* 0x000000ffff0d7224 */ /* 0x000fce00078e0004 */
[----:B------:R-:W-:Y:S05]  /*25ce0*/  WARPSYNC.COLLECTIVE R15, `(.L_x_14927) ;  /* 0x000000000f087348 */ /* 0x000fea0003c00000 */
[----:B------:R0:W1:Y:S02]  /*25cf0*/  SHFL.UP P6, R14, R13, R12, R11 ;  /* 0x0400000c0d0e7389 */ /* 0x00006400000c000b */
[----:B01----:R-:W-:Y:S01]  /*25d00*/  ENDCOLLECTIVE ;  /* 0x000000000000791b */ /* 0x003fe20003800000 */
.L_x_14927:
        /* <DEDUP_REMOVED lines=8> */
.L_x_14928:
[----:B------:R-:W-:Y:S05]  /*25d90*/  BRA `(.L_x_14929) ;  /* 0xffffff9000147947 */ /* 0x000fea000383ffff */
.L_x_14705:
[----:B------:R-:W-:Y:S01]  /*25da0*/  BSSY B0, `(.L_x_14930) ;  /* 0x0000007000007945 */ /* 0x000fe20003800000 */
[----:B------:R-:W-:Y:S01]  /*25db0*/  MOV R12, 0x1 ;  /* 0x00000001000c7802 */ /* 0x000fe20000000f00 */
[----:B------:R-:W-:Y:S02]  /*25dc0*/  IMAD.MOV.U32 R11, RZ, RZ, RZ ;  /* 0x000000ffff0b7224 */ /* 0x000fe400078e00ff */
[----:B------:R-:W-:-:S07]  /*25dd0*/  IMAD.MOV.U32 R15, RZ, RZ, -0x1 ;  /* 0xffffffffff0f7424 */ /* 0x000fce00078e00ff */
[----:B-----5:R-:W-:Y:S05]  /*25de0*/  WARPSYNC.COLLECTIVE R15, `(.L_x_14931) ;  /* 0x000000000f087348 */ /* 0x020fea0003c00000 */
[----:B------:R0:W1:Y:S02]  /*25df0*/  SHFL.UP P6, R14, R13, R12, R11 ;  /* 0x0400000c0d0e7389 */ /* 0x00006400000c000b */
[----:B01---5:R-:W-:Y:S01]  /*25e00*/  ENDCOLLECTIVE ;  /* 0x000000000000791b */ /* 0x023fe20003800000 */
.L_x_14931:
[----:B------:R-:W-:Y:S05]  /*25e10*/  BSYNC B0 ;  /* 0x0000000000007941 */ /* 0x000fea0003800000 */
.L_x_14930:
        /* <DEDUP_REMOVED lines=8> */
.L_x_14932:
[----:B------:R-:W-:Y:S01]  /*25ea0*/  IMAD.MOV.U32 R12, RZ, RZ, 0x4 ;  /* 0x00000004ff0c7424 */ /* 0x000fe200078e00ff */
[----:B------:R-:W-:-:S05]  /*25eb0*/  SEL R2, R14, RZ, P2 ;  /* 0x000000ff0e027207 */ /* 0x000fca0001000000 */
[----:B------:R-:W-:-:S04]  /*25ec0*/  IMAD.IADD R2, R13, 0x1, R2 ;  /* 0x000000010d027824 */ /* 0x000fc800078e0202 */
[----:B------:R-:W-:-:S07]  /*25ed0*/  IMAD.MOV.U32 R13, RZ, RZ, R2 ;  /* 0x000000ffff0d7224 */ /* 0x000fce00078e0002 */
[----:B------:R-:W-:Y:S05]  /*25ee0*/  WARPSYNC.COLLECTIVE R15, `(.L_x_14933) ;  /* 0x000000000f087348 */ /* 0x000fea0003c00000 */
[----:B------:R0:W1:Y:S02]  /*25ef0*/  SHFL.UP P6, R14, R13, R12, R11 ;  /* 0x0400000c0d0e7389 */ /* 0x00006400000c000b */
[----:B01----:R-:W-:Y:S01]  /*25f00*/  ENDCOLLECTIVE ;  /* 0x000000000000791b */ /* 0x003fe20003800000 */
.L_x_14933:
[----:B------:R-:W-:Y:S01]  /*25f10*/  IMAD.MOV.U32 R12, RZ, RZ, 0x8 ;  /* 0x00000008ff0c7424 */ /* 0x000fe200078e00ff */
[----:B------:R-:W-:-:S05]  /*25f20*/  SEL R3, R14, RZ, P3 ;  /* 0x000000ff0e037207 */ /* 0x000fca0001800000 */
[----:B------:R-:W-:-:S04]  /*25f30*/  IMAD.IADD R3, R2, 0x1, R3 ;  /* 0x0000000102037824 */ /* 0x000fc800078e0203 */
[----:B------:R-:W-:-:S07]  /*25f40*/  IMAD.MOV.U32 R13, RZ, RZ, R3 ;  /* 0x000000ffff0d7224 */ /* 0x000fce00078e0003 */
[----:B------:R-:W-:Y:S05]  /*25f50*/  WARPSYNC.COLLECTIVE R15, `(.L_x_14934) ;  /* 0x000000000f087348 */ /* 0x000fea0003c00000 */
[----:B------:R0:W1:Y:S02]  /*25f60*/  SHFL.UP P6, R14, R13, R12, R11 ;  /* 0x0400000c0d0e7389 */ /* 0x00006400000c000b */
[----:B01----:R-:W-:Y:S01]  /*25f70*/  ENDCOLLECTIVE ;  /* 0x000000000000791b */ /* 0x003fe20003800000 */
.L_x_14934:
[----:B------:R-:W-:Y:S01]  /*25f80*/  IMAD.MOV.U32 R12, RZ, RZ, 0x10 ;  /* 0x00000010ff0c7424 */ /* 0x000fe200078e00ff */
[----:B------:R-:W-:-:S05]  /*25f90*/  SEL R4, R14, RZ, P4 ;  /* 0x000000ff0e047207 */ /* 0x000fca0002000000 */
[----:B------:R-:W-:-:S04]  /*25fa0*/  IMAD.IADD R4, R3, 0x1, R4 ;  /* 0x0000000103047824 */ /* 0x000fc800078e0204 */
[----:B------:R-:W-:-:S07]  /*25fb0*/  IMAD.MOV.U32 R13, RZ, RZ, R4 ;  /* 0x000000ffff0d7224 */ /* 0x000fce00078e0004 */
[----:B------:R-:W-:Y:S05]  /*25fc0*/  WARPSYNC.COLLECTIVE R15, `(.L_x_14935) ;  /* 0x000000000f087348 */ /* 0x000fea0003c00000 */
[----:B------:R0:W1:Y:S02]  /*25fd0*/  SHFL.UP P6, R14, R13, R12, R11 ;  /* 0x0400000c0d0e7389 */ /* 0x00006400000c000b */
[----:B01----:R-:W-:Y:S01]  /*25fe0*/  ENDCOLLECTIVE ;  /* 0x000000000000791b */ /* 0x003fe20003800000 */
.L_x_14935:
        /* <DEDUP_REMOVED lines=8> */
.L_x_14936:
[----:B------:R-:W-:Y:S05]  /*26070*/  BRA `(.L_x_14937) ;  /* 0xffffff9000007947 */ /* 0x000fea000383ffff */
.L_x_14707:
[----:B------:R-:W-:Y:S01]  /*26080*/  BSSY B0, `(.L_x_14938) ;  /* 0x0000006000007945 */ /* 0x000fe20003800000 */
[----:B------:R-:W-:Y:S01]  /*26090*/  PLOP3.LUT P6, PT, P6, PT, PT, 0x8, 0x0 ;  /* 0x000000000000781c */ /* 0x000fe200037ce170 */
[----:B------:R-:W-:-:S12]  /*260a0*/  IMAD.MOV.U32 R15, RZ, RZ, -0x1 ;  /* 0xffffffffff0f7424 */ /* 0x000fd800078e00ff */
[----:B0----5:R-:W-:Y:S05]  /*260b0*/  WARPSYNC.COLLECTIVE R15, `(.L_x_14939) ;  /* 0x000000000f087348 */ /* 0x021fea0003c00000 */
[----:B------:R-:W-:Y:S01]  /*260c0*/  VOTE.ANY R14, PT, P6 ;  /* 0x00000000000e7806 */ /* 0x000fe200030e0100 */
[----:B0----5:R-:W-:Y:S06]  /*260d0*/  ENDCOLLECTIVE ;  /* 0x000000000000791b */ /* 0x021fec0003800000 */
.L_x_14939:
[----:B------:R-:W-:Y:S05]  /*260e0*/  BSYNC B0 ;  /* 0x0000000000007941 */ /* 0x000fea0003800000 */
.L_x_14938:
        /* <DEDUP_REMOVED lines=10> */
.L_x_14940:
[----:B------:R-:W-:Y:S02]  /*26190*/  IMAD.MOV.U32 R13, RZ, RZ, R5 ;  /* 0x000000ffff0d7224 */ /* 0x000fe400078e0005 */
[----:B------:R-:W-:-:S07]  /*261a0*/  IMAD.MOV.U32 R25, RZ, RZ, R14 ;  /* 0x000000ffff197224 */ /* 0x000fce00078e000e */
[----:B------:R-:W-:Y:S05]  /*261b0*/  WARPSYNC.COLLECTIVE R15, `(.L_x_14941) ;  /* 0x000000000f087348 */ /* 0x000fea0003c00000 */
[----:B------:R0:W1:Y:S02]  /*261c0*/  SHFL.IDX P6, R14, R13, R12, R11 ;  /* 0x0000000c0d0e7389 */ /* 0x00006400000c000b */
[----:B01----:R-:W-:Y:S01]  /*261d0*/  ENDCOLLECTIVE ;  /* 0x000000000000791b */ /* 0x003fe20003800000 */
.L_x_14941:
[----:B------:R-:W-:Y:S01]  /*261e0*/  IMAD.MOV.U32 R5, RZ, RZ, R14 ;  /* 0x000000ffff057224 */ /* 0x000fe200078e000e */
[----:B------:R-:W-:Y:S06]  /*261f0*/  BRA `(.L_x_14942) ;  /* 0xffffff8c00e07947 */ /* 0x000fec000383ffff */
.L_x_14709:
[----:B------:R-:W-:Y:S01]  /*26200*/  BSSY B0, `(.L_x_14943) ;  /* 0x0000007000007945 */ /* 0x000fe20003800000 */
[----:B------:R-:W-:Y:S02]  /*26210*/  IMAD.MOV.U32 R13, RZ, RZ, R2 ;  /* 0x000000ffff0d7224 */ /* 0x000fe400078e0002 */
[----:B------:R-:W-:Y:S02]  /*26220*/  IMAD.MOV.U32 R11, RZ, RZ, 0x1f ;  /* 0x0000001fff0b7424 */ /* 0x000fe400078e00ff */
[----:B------:R-:W-:-:S07]  /*26230*/  IMAD.MOV.U32 R15, RZ, RZ, -0x1 ;  /* 0xffffffffff0f7424 */ /* 0x000fce00078e00ff */
[----:B0123-5:R-:W-:Y:S05]  /*26240*/  WARPSYNC.COLLECTIVE R15, `(.L_x_14944) ;  /* 0x000000000f087348 */ /* 0x02ffea0003c00000 */
[----:B------:R4:W0:Y:S02]  /*26250*/  SHFL.IDX P6, R14, R13, R12, R11 ;  /* 0x0000000c0d0e7389 */ /* 0x00082400000c000b */
[----:B012345:R-:W-:Y:S01]  /*26260*/  ENDCOLLECTIVE ;  /* 0x000000000000791b */ /* 0x03ffe20003800000 */
.L_x_14944:
[----:B------:R-:W-:Y:S05]  /*26270*/  BSYNC B0 ;  /* 0x0000000000007941 */ /* 0x000fea0003800000 */
.L_x_14943:
[----:B------:R-:W-:Y:S01]  /*26280*/  IMAD.MOV.U32 R24, RZ, RZ, R14 ;  /* 0x000000ffff187224 */ /* 0x000fe200078e000e */
[----:B------:R-:W-:Y:S06]  /*26290*/  BRA `(.L_x_14708) ;  /* 0xffffff8c00d07947 */ /* 0x000fec000383ffff */
.L_x_14715:
[----:B0-----:R0:W4:Y:S02]  /*262a0*/  SYNCS.PHASECHK.TRANS64.TRYWAIT P0, [R5+URZ+0x16820], R0 ;  /* 0x01682000050075a7 */ /* 0x001124000800017f */
[----:B----4-:R-:W-:Y:S05]  /*262b0*/  @!P0 NANOSLEEP.SYNCS 0x989680 ;  /* 0x009896800000895d */ /* 0x010fea0003900000 */
[----:B------:R-:W4:Y:S02]  /*262c0*/  @!P0 SYNCS.PHASECHK.TRANS64 P0, [R5+URZ+0x16820], R0 ;  /* 0x01682000050085a7 */ /* 0x000f24000800007f */
[----:B----4-:R-:W-:Y:S05]  /*262d0*/  @!P0 BRA `(.L_x_14715) ;  /* 0xfffffffc00f08947 */ /* 0x010fea000383ffff */
[----:B------:R-:W-:Y:S05]  /*262e0*/  BRA `(.L_x_14945) ;  /* 0xffffff98002c7947 */ /* 0x000fea000383ffff */
.L_x_14716:
[----:B------:R-:W4:Y:S01]  /*262f0*/  S2R R2, SR_TID.X ;  /* 0x0000000000027919 */ /* 0x000f220000002100 */
[----:B------:R-:W-:Y:S01]  /*26300*/  BSSY B0, `(.L_x_14946) ;  /* 0x000000a000007945 */ /* 0x000fe20003800000 */
[----:B------:R-:W-:Y:S02]  /*26310*/  IMAD.MOV.U32 R12, RZ, RZ, RZ ;  /* 0x000000ffff0c7224 */ /* 0x000fe400078e00ff */
[----:B------:R-:W-:Y:S02]  /*26320*/  IMAD.MOV.U32 R11, RZ, RZ, 0x1f ;  /* 0x0000001fff0b7424 */ /* 0x000fe400078e00ff */
[----:B------:R-:W-:Y:S01]  /*26330*/  IMAD.MOV.U32 R15, RZ, RZ, -0x1 ;  /* 0xffffffffff0f7424 */ /* 0x000fe200078e00ff */
[----:B----4-:R-:W-:-:S04]  /*26340*/  SHF.R.U32.HI R2, RZ, 0x5, R2 ;  /* 0x00000005ff027819 */ /* 0x010fc80000011602 */
[----:B------:R-:W-:-:S05]  /*26350*/  LOP3.LUT R2, R2, 0x3, RZ, 0xc0, !PT ;  /* 0x0000000302027812 */ /* 0x000fca00078ec0ff */
[----:B-1----:R-:W-:-:S07]  /*26360*/  IMAD.MOV.U32 R13, RZ, RZ, R2 ;  /* 0x000000ffff0d7224 */ /* 0x002fce00078e0002 */
[----:B0-23-5:R-:W-:Y:S05]  /*26370*/  WARPSYNC.COLLECTIVE R15, `(.L_x_14947) ;  /* 0x000000000f087348 */ /* 0x02dfea0003c00000 */
[----:B------:R1:W4:Y:S02]  /*26380*/  SHFL.IDX P6, R14, R13, R12, R11 ;  /* 0x0000000c0d0e7389 */ /* 0x00032400000c000b */
[----:B012345:R-:W-:Y:S01]  /*26390*/  ENDCOLLECTIVE ;  /* 0x000000000000791b */ /* 0x03ffe20003800000 */
.L_x_14947:
[----:B------:R-:W-:Y:S05]  /*263a0*/  BSYNC B0 ;  /* 0x0000000000007941 */ /* 0x000fea0003800000 */
.L_x_14946:
[----:B------:R-:W-:Y:S05]  /*263b0*/  BRA `(.L_x_14948) ;  /* 0xffffff9800147947 */ /* 0x000fea000383ffff */
.L_x_14717:
[----:B------:R-:W-:Y:S01]  /*263c0*/  BSSY B0, `(.L_x_14949) ;  /* 0x0000006000007945 */ /* 0x000fe20003800000 */
[----:B------:R-:W-:-:S07]  /*263d0*/  IMAD.MOV.U32 R15, RZ, RZ, -0x1 ;  /* 0xffffffffff0f7424 */ /* 0x000fce00078e00ff */
[----:B0123-5:R-:W-:Y:S05]  /*263e0*/  WARPSYNC.COLLECTIVE R15, `(.L_x_14950) ;  /* 0x000000000f0c7348 */ /* 0x02ffea0003c00000 */
[----:B------:R-:W-:Y:S02]  /*263f0*/  ELECT P6, UR62, PT ;  /* 0x00000000003e782f */ /* 0x000fe400038c0000 */
[----:B------:R-:W-:Y:S01]  /*26400*/  MOV R14, UR62 ;  /* 0x0000003e000e7c02 */ /* 0x000fe20008000f00 */
[----:B0123-5:R-:W-:Y:S10]  /*26410*/  ENDCOLLECTIVE ;  /* 0x000000000000791b */ /* 0x02fff40003800000 */
.L_x_14950:
[----:B------:R-:W-:Y:S05]  /*26420*/  BSYNC B0 ;  /* 0x0000000000007941 */ /* 0x000fea0003800000 */
.L_x_14949:
[----:B------:R-:W-:Y:S05]  /*26430*/  BRA `(.L_x_14951) ;  /* 0xffffff9800087947 */ /* 0x000fea000383ffff */
.L_x_14719:
[----:B0-----:R0:W4:Y:S02]  /*26440*/  SYNCS.PHASECHK.TRANS64.TRYWAIT P1, [R3+URZ+0x16840], R2 ;  /* 0x01684002030075a7 */ /* 0x001124000802017f */
[----:B----4-:R-:W-:Y:S05]  /*26450*/  @!P1 NANOSLEEP.SYNCS 0x989680 ;  /* 0x009896800000995d */ /* 0x010fea0003900000 */
[----:B------:R-:W4:Y:S02]  /*26460*/  @!P1 SYNCS.PHASECHK.TRANS64 P1, [R3+URZ+0x16840], R2 ;  /* 0x01684002030095a7 */ /* 0x000f24000802007f */
[----:B----4-:R-:W-:Y:S05]  /*26470*/  @!P1 BRA `(.L_x_14719) ;  /* 0xfffffffc00f09947 */ /* 0x010fea000383ffff */
[----:B------:R-:W-:Y:S05]  /*26480*/  BRA `(.L_x_14952) ;  /* 0xffffff98002c7947 */ /* 0x000fea000383ffff */
.L_x_14721:
[----:B----4-:R4:W0:Y:S02]  /*26490*/  SYNCS.PHASECHK.TRANS64.TRYWAIT P1, [R5+URZ+0x16840], R0 ;  /* 0x01684000050075a7 */ /* 0x010824000802017f */
[----:B0-----:R-:W-:Y:S05]  /*264a0*/  @!P1 NANOSLEEP.SYNCS 0x989680 ;  /* 0x009896800000995d */ /* 0x001fea0003900000 */
[----:B------:R-:W0:Y:S02]  /*264b0*/  @!P1 SYNCS.PHASECHK.TRANS64 P1, [R5+URZ+0x16840], R0 ;  /* 0x01684000050095a7 */ /* 0x000e24000802007f */
[----:B0-----:R-:W-:Y:S05]  /*264c0*/  @!P1 BRA `(.L_x_14721) ;  /* 0xfffffffc00f09947 */ /* 0x001fea000383ffff */
[----:B------:R-:W-:Y:S05]  /*264d0*/  BRA `(.L_x_14953) ;  /* 0xffffff98003c7947 */ /* 0x000fea000383ffff */
.L_x_14723:
[----:B------:R0:W0:Y:S02]  /*264e0*/  SYNCS.PHASECHK.TRANS64.TRYWAIT P1, [R3+URZ+0x16860], R2 ;  /* 0x01686002030075a7 */ /* 0x000024000802017f */
[----:B0-----:R-:W-:Y:S05]  /*264f0*/  @!P1 NANOSLEEP.SYNCS 0x989680 ;  /* 0x009896800000995d */ /* 0x001fea0003900000 */
[----:B------:R-:W0:Y:S02]  /*26500*/  @!P1 SYNCS.PHASECHK.TRANS64 P1, [R3+URZ+0x16860], R2 ;  /* 0x01686002030095a7 */ /* 0x000e24000802007f */
[----:B0-----:R-:W-:Y:S05]  /*26510*/  @!P1 BRA `(.L_x_14723) ;  /* 0xfffffffc00f09947 */ /* 0x001fea000383ffff */
[----:B------:R-:W-:Y:S05]  /*26520*/  BRA `(.L_x_14954) ;  /* 0xffffff9800387947 */ /* 0x000fea000383ffff */
.L_x_14955:
        /* <DEDUP_REMOVED lines=13> */
.L_x_16010:


//--------------------- .text._ZN7cutlass13device_kernelIN5flash11enable_sm90INS1_16FlashAttnFwdSm90INS1_25CollectiveMainloopFwdSm90ILi2EN4cute5tupleIJNS5_1CILi1EEES8_S8_EEENS6_IJNS7_ILi192EEENS7_ILi128EEENS7_ILi64EEEEEELi64ENS_6half_tEfNS_4arch4Sm90ELb1ELb0ELb0ELb0ELb1ELb0ELb0ELb1ELb1ELb1ELb1ELb0EEENS1_21CollectiveEpilogueFwdINS6_IJSA_SC_SB_EEES9_SE_SG_Li384ELb0ELb1ELb1ELb0EEENS1_19SingleTileSchedulerILb0ELb1ELb1ELi192EEEEEEEEEvNT_6ParamsE --------------------------
	.section	.text._ZN7cutlass13device_kernelIN5flash11enable_sm90INS1_16FlashAttnFwdSm90INS1_25CollectiveMainloopFwdSm90ILi2EN4cute5tupleIJNS5_1CILi1EEES8_S8_EEENS6_IJNS7_ILi192EEENS7_ILi128EEENS7_ILi64EEEEEELi64ENS_6half_tEfNS_4arch4Sm90ELb1ELb0ELb0ELb0ELb1ELb0ELb0ELb1ELb1ELb1ELb1ELb0EEENS1_21CollectiveEpilogueFwdINS6_IJSA_SC_SB_EEES9_SE_SG_Li384ELb0ELb1ELb1ELb0EEENS1_19SingleTileSchedulerILb0ELb1ELb1ELi192EEEEEEEEEvNT_6ParamsE,"ax",@progbits
	.align	128
.text._ZN7cutlass13device_kernelIN5flash11enable_sm90INS1_16FlashAttnFwdSm90INS1_25CollectiveMainloopFwdSm90ILi2EN4cute5tupleIJNS5_1CILi1EEES8_S8_EEENS6_IJNS7_ILi192EEENS7_ILi128EEENS7_ILi64EEEEEELi64ENS_6half_tEfNS_4arch4Sm90ELb1ELb0ELb0ELb0ELb1ELb0ELb0ELb1ELb1ELb1ELb1ELb0EEENS1_21CollectiveEpilogueFwdINS6_IJSA_SC_SB_EEES9_SE_SG_Li384ELb0ELb1ELb1ELb0EEENS1_19SingleTileSchedulerILb0ELb1ELb1ELi192EEEEEEEEEvNT_6ParamsE:
        .type           _ZN7cutlass13device_kernelIN5flash11enable_sm90INS1_16FlashAttnFwdSm90INS1_25CollectiveMainloopFwdSm90ILi2EN4cute5tupleIJNS5_1CILi1EEES8_S8_EEENS6_IJNS7_ILi192EEENS7_ILi128EEENS7_ILi64EEEEEELi64ENS_6half_tEfNS_4arch4Sm90ELb1ELb0ELb0ELb0ELb1ELb0ELb0ELb1ELb1ELb1ELb1ELb0EEENS1_21CollectiveEpilogueFwdINS6_IJSA_SC_SB_EEES9_SE_SG_Li384ELb0ELb1ELb1ELb0EEENS1_19SingleTileSchedulerILb0ELb1ELb1ELi192EEEEEEEEEvNT_6ParamsE,@function
        .size           _ZN7cutlass13device_kernelIN5flash11enable_sm90INS1_16FlashAttnFwdSm90INS1_25CollectiveMainloopFwdSm90ILi2EN4cute5tupleIJNS5_1CILi1EEES8_S8_EEENS6_IJNS7_ILi192EEENS7_ILi128EEENS7_ILi64EEEEEELi64ENS_6half_tEfNS_4arch4Sm90ELb1ELb0ELb0ELb0ELb1ELb0ELb0ELb1ELb1ELb1ELb1ELb0EEENS1_21CollectiveEpilogueFwdINS6_IJSA_SC_SB_EEES9_SE_SG_Li384ELb0ELb1ELb1ELb0EEENS1_19SingleTileSchedulerILb0ELb1ELb1ELi192EEEEEEEEEvNT_6ParamsE,(.L_x_16011 - _ZN7cutlass13device_kernelIN5flash11enable_sm90INS1_16FlashAttnFwdSm90INS1_25CollectiveMainloopFwdSm90ILi2EN4cute5tupleIJNS5_1CILi1EEES8_S8_EEENS6_IJNS7_ILi192EEENS7_ILi128EEENS7_ILi64EEEEEELi64ENS_6half_tEfNS_4arch4Sm90ELb1ELb0ELb0ELb0ELb1ELb0ELb0ELb1ELb1ELb1ELb1ELb0EEENS1_21CollectiveEpilogueFwdINS6_IJSA_SC_SB_EEES9_SE_SG_Li384ELb0ELb1ELb1ELb0EEENS1_19SingleTileSchedulerILb0ELb1ELb1ELi192EEEEEEEEEvNT_6ParamsE)
        .other          _ZN7cutlass13device_kernelIN5flash11enable_sm90INS1_16FlashAttnFwdSm90INS1_25CollectiveMainloopFwdSm90ILi2EN4cute5tupleIJNS5_1CILi1EEES8_S8_EEENS6_IJNS7_ILi192EEENS7_ILi128EEENS7_ILi64EEEEEELi64ENS_6half_tEfNS_4arch4Sm90ELb1ELb0ELb0ELb0ELb1ELb0ELb0ELb1ELb1ELb1ELb1ELb0EEENS1_21CollectiveEpilogueFwdINS6_IJSA_SC_SB_EEES9_SE_SG_Li384ELb0ELb1ELb1ELb0EEENS1_19SingleTileSchedulerILb0ELb1ELb1ELi192EEEEEEEEEvNT_6ParamsE,@"STO_CUDA_ENTRY STV_DEFAULT"
_ZN7cutlass13device_kernelIN5flash11enable_sm90INS1_16FlashAttnFwdSm90INS1_25CollectiveMainloopFwdSm90ILi2EN4cute5tupleIJNS5_1CILi1EEES8_S8_EEENS6_IJNS7_ILi192EEENS7_ILi128EEENS7_ILi64EEEEEELi64ENS_6half_tEfNS_4arch4Sm90ELb1ELb0ELb0ELb0ELb1ELb0ELb0ELb1ELb1ELb1ELb1ELb0EEENS1_21CollectiveEpilogueFwdINS6_IJSA_SC_SB_EEES9_SE_SG_Li384ELb0ELb1ELb1ELb0EEENS1_19SingleTileSchedulerILb0ELb1ELb1ELi192EEEEEEEEEvNT_6ParamsE:
        /* <DEDUP_REMOVED lines=45> */
.L_x_14956:
        /* <DEDUP_REMOVED lines=22> */
.L_x_14957:
        /* <DEDUP_REMOVED lines=18> */
.L_x_14958:
        /* <DEDUP_REMOVED lines=22> */
.L_x_14959:
        /* <DEDUP_REMOVED lines=23> */
.L_x_14960:
        /* <DEDUP_REMOVED lines=9> */
.L_x_14963:
        /* <DEDUP_REMOVED lines=37> */
[----:B0-----:R-:W-:-:S02]  /*0b00*/  UIMAD UR45, UR45, 0xc0, URZ ;  /* 0x000000c02d2d78a4 */ /* 0x001fc4000f8e023f */
        /* <DEDUP_REMOVED lines=54> */
.L_x_14965:
        /* <DEDUP_REMOVED lines=10> */
[----:B------:R-:W-:Y:S02]  /*0f10*/  MOV R3, RZ ;  /* 0x000000ff00037202 */ /* 0x000fe40000000f00 */
        /* <DEDUP_REMOVED lines=51> */
.L_x_14967:
[----:B------:R-:W-:-:S04]  /*1250*/  SHF.L.U32 R0, RZ, 0x1f, RZ ;  /* 0x0000001fff007819 */ /* 0x000fc800000006ff */
[----:B------:R-:W0:Y:S02]  /*1260*/  SYNCS.PHASECHK.TRANS64.TRYWAIT P0, [UR42+0x16800], R0 ;  /* 0x01680000ff0075a7 */ /* 0x000e24000800016a */
[----:B0-----:R-:W-:Y:S05]  /*1270*/  @!P0 BRA `(.L_x_14968) ;  /* 0x000000bc00bc8947 */ /* 0x001fea0003800000 */
.L_x_15051:
[----:B------:R-:W-:-:S06]  /*1280*/  ULOP3.LUT UR4, UR40, 0x1, URZ, 0xfc, !UPT ;  /* 0x0000000128047892 */ /* 0x000fcc000f8efc3f */
[----:B------:R-:W-:-:S05]  /*1290*/  IMAD.U32 R2, RZ, RZ, UR4 ;  /* 0x00000004ff027e24 */ /* 0x000fca000f8e00ff */
[----:B------:R-:W-:-:S13]  /*12a0*/  ISETP.NE.AND P0, PT, R2, 0x3, PT ;  /* 0x000000030200780c */ /* 0x000fda0003f05270 */
[----:B------:R-:W-:Y:S05]  /*12b0*/  @!P0 BRA `(.L_x_14969) ;  /* 0x0000000000048947 */ /* 0x000fea0003800000 */
[----:B------:R-:W-:Y:S01]  /*12c0*/  BPT.TRAP 0x1 ;  /* 0x000000040000795c */ /* 0x000fe20000300000 */
.L_x_14969:
[----:B------:R1:W2:Y:S01]  /*12d0*/  SYNCS.PHASECHK.TRANS64.TRYWAIT P1, [UR42+0x16830], R0 ;  /* 0x01683000ff0075a7 */ /* 0x0002a2000802016a */
[----:B------:R-:W-:Y:S05]  /*12e0*/  @!P0 BRA `(.L_x_14970) ;  /* 0x0000000000048947 */ /* 0x000fea0003800000 */
[----:B------:R-:W-:Y:S01]  /*12f0*/  BPT.TRAP 0x1 ;  /* 0x000000040000795c */ /* 0x000fe20000300000 */
.L_x_14970:
[----:B------:R-:W-:-:S05]  /*1300*/  IMAD.U32 R6, RZ, RZ, UR47 ;  /* 0x0000002fff067e24 */ /* 0x000fca000f8e00ff */
[----:B------:R-:W-:Y:S01]  /*1310*/  LOP3.LUT R6, R6, 0x10000, RZ, 0xfc, !PT ;  /* 0x0001000006067812 */ /* 0x000fe200078efcff */
[----:B--2---:R-:W-:Y:S06]  /*1320*/  @P1 BRA `(.L_x_14971) ;  /* 0x0000000000081947 */ /* 0x004fec0003800000 */
[----:B------:R-:W2:Y:S02]  /*1330*/  SYNCS.PHASECHK.TRANS64.TRYWAIT P1, [UR42+0x16830], R0 ;  /* 0x01683000ff0075a7 */ /* 0x000ea4000802016a */
[----:B--2---:R-:W-:Y:S05]  /*1340*/  @!P1 BRA `(.L_x_14972) ;  /* 0x000000bc00a09947 */ /* 0x004fea0003800000 */
.L_x_14971:
        /* <DEDUP_REMOVED lines=38> */
.L_x_14973:
[----:B01----:R-:W-:Y:S01]  /*15b0*/  LOP3.LUT R0, R19, 0xffffff80, RZ, 0xc0, !PT ;  /* 0xffffff8013007812 */ /* 0x003fe200078ec0ff */
[----:B------:R-:W-:Y:S01]  /*15c0*/  IMAD.HI R5, R23, 0x55555556, RZ ;  /* 0x5555555617057827 */ /* 0x000fe200078e02ff */
[----:B------:R-:W-:Y:S01]  /*15d0*/  LEA.HI R18, R18, R17, RZ, 0x2 ;  /* 0x0000001112127211 */ /* 0x000fe200078f10ff */
[----:B------:R-:W-:Y:S01]  /*15e0*/  UISETP.NE.AND UP0, UPT, UR44, URZ, UPT ;  /* 0x0000003f2c00728c */ /* 0x000fe2000bf05270 */
[----:B------:R-:W-:Y:S01]  /*15f0*/  CS2R R118, SRZ ;  /* 0x0000000000767805 */ /* 0x000fe2000001ff00 */
[----:B------:R-:W-:Y:S01]  /*1600*/  IMAD.IADD R0, R17, 0x1, -R0 ;  /* 0x0000000111007824 */ /* 0x000fe200078e0a00 */
[----:B------:R-:W-:Y:S01]  /*1610*/  LOP3.LUT R18, R18, 0xfffffffc, RZ, 0xc0, !PT ;  /* 0xfffffffc12127812 */ /* 0x000fe200078ec0ff */
[----:B------:R-:W-:Y:S01]  /*1620*/  ULDC UR7, c[0x0][0x2f0] ;  /* 0x0000bc0000077ab9 */ /* 0x000fe20000000800 */
[----:B------:R-:W-:Y:S01]  /*1630*/  LEA.HI R10, R5, R5, RZ, 0x1 ;  /* 0x00000005050a7211 */ /* 0x000fe200078f08ff */
[----:B------:R-:W-:Y:S01]  /*1640*/  IMAD.U32 R13, RZ, RZ, UR7 ;  /* 0x00000007ff0d7e24 */ /* 0x000fe2000f8e00ff */
[----:B------:R-:W-:Y:S01]  /*1650*/  SHF.R.S32.HI R3, RZ, 0x1f, R0 ;  /* 0x0000001fff037819 */ /* 0x000fe20000011400 */
        /* <DEDUP_REMOVED lines=11> */
[----:B------:R-:W-:Y:S01]  /*1710*/  SHF.R.S32.HI R4, RZ, 0x5, R4 ;  /* 0x00000005ff047819 */ /* 0x000fe20000011404 */
[----:B------:R-:W-:Y:S01]  /*1720*/  UIADD3 UR27, UR46, -0x2, URZ ;  /* 0xfffffffe2e1b7890 */ /* 0x000fe2000fffe03f */
[----:B------:R-:W-:Y:S01]  /*1730*/  LEA.HI R8, R8, R3, RZ, 0x3 ;  /* 0x0000000308087211 */ /* 0x000fe200078f18ff */
[----:B------:R-:W-:Y:S01]  /*1740*/  UIADD3 UR6, UR42, 0x16840, URZ ;  /* 0x000168402a067890 */ /* 0x000fe2000fffe03f */
[----:B------:R-:W-:-:S02]  /*1750*/  LEA.HI R5, R18, R18, RZ, 0x1 ;  /* 0x0000001212057211 */ /* 0x000fc400078f08ff */
[----:B------:R-:W-:Y:S02]  /*1760*/  CS2R R116, SRZ ;  /* 0x0000000000747805 */ /* 0x000fe4000001ff00 */
[----:B------:R-:W-:Y:S01]  /*1770*/  LEA R4, R4, UR45, 0x4 ;  /* 0x0000002d04047c11 */ /* 0x000fe2000f8e20ff */
[----:B------:R-:W-:Y:S01]  /*1780*/  UPRMT UR6, UR25, 0x654, UR6 ;  /* 0x0000065419067896 */ /* 0x000fe20008000006 */
[----:B------:R-:W-:Y:S02]  /*1790*/  LOP3.LUT R8, R8, 0xfffffff8, RZ, 0xc0, !PT ;  /* 0xfffffff808087812 */ /* 0x000fe400078ec0ff */
[----:B------:R-:W-:Y:S02]  /*17a0*/  LOP3.LUT R5, R5, 0x1ffffffe, RZ, 0xc0, !PT ;  /* 0x1ffffffe05057812 */ /* 0x000fe400078ec0ff */
[----:B------:R-:W-:Y:S02]  /*17b0*/  IADD3 R3, R4, R3, -R8 ;  /* 0x0000000304037210 */ /* 0x000fe40007ffe808 */
[----:B------:R-:W-:Y:S01]  /*17c0*/  PLOP3.LUT P2, PT, PT, PT, UP0, 0x80, 0x0 ;  /* 0x000000000000781c */ /* 0x000fe20003f4f008 */
[----:B------:R-:W-:Y:S01]  /*17d0*/  IMAD.IADD R5, R18, 0x1, -R5 ;  /* 0x0000000112057824 */ /* 0x000fe200078e0a05 */
[----:B------:R-:W-:Y:S01]  /*17e0*/  SYNCS.ARRIVE.TRANS64.RED.A1T0 RZ, [UR6], RZ ;  /* 0x000000ffffff79a7 */ /* 0x000fe20008100406 */
[----:B------:R-:W-:-:S04]  /*17f0*/  IMAD R10, R10, 0x40, R3 ;  /* 0x000000400a0a7824 */ /* 0x000fc800078e0203 */
[----:B------:R-:W-:-:S04]  /*1800*/  IMAD R5, R5, 0x8, R10 ;  /* 0x0000000805057824 */ /* 0x000fc800078e020a */
[----:B------:R-:W-:Y:S01]  /*1810*/  @P1 IMAD.HI.U32 R3, R5, UR4, RZ ;  /* 0x0000000405031c27 */ /* 0x000fe2000f8e00ff */
[----:B------:R-:W-:Y:S02]  /*1820*/  UMOV UR4, 0xffffff80 ;  /* 0xffffff8000047882 */ /* 0x000fe40000000000 */
[----:B------:R-:W-:Y:S01]  /*1830*/  UIMAD UR4, UR46, UR4, 0x80 ;  /* 0x000000802e0474a4 */ /* 0x000fe2000f8e0204 */
[----:B------:R-:W-:Y:S01]  /*1840*/  IMAD.MOV.U32 R9, RZ, RZ, R5 ;  /* 0x000000ffff097224 */ /* 0x000fe200078e0005 */
[----:B------:R-:W-:Y:S02]  /*1850*/  @P2 SHF.R.U32.HI R9, RZ, UR5, R3 ;  /* 0x00000005ff092c19 */ /* 0x000fe40008011603 */
[----:B------:R-:W-:Y:S01]  /*1860*/  LOP3.LUT R3, R2, 0x7ffffffc, RZ, 0xc0, !PT ;  /* 0x7ffffffc02037812 */ /* 0x000fe200078ec0ff */
[----:B------:R-:W-:Y:S02]  /*1870*/  UIADD3 UR5, UR4, 0x1, URZ ;  /* 0x0000000104057890 */ /* 0x000fe4000fffe03f */
[----:B------:R-:W0:Y:S01]  /*1880*/  SHFL.IDX PT, R2, R9, RZ, 0x1c1f ;  /* 0x001c1fff09027589 */ /* 0x000e2200000e0000 */
[----:B------:R-:W-:Y:S01]  /*1890*/  IADD3 R8, R0, -R3, RZ ;  /* 0x8000000300087210 */ /* 0x000fe20007ffe0ff */
[----:B------:R-:W-:-:S02]  /*18a0*/  UIMAD UR4, UR37, UR7, UR4 ;  /* 0x00000007250472a4 */ /* 0x000fc4000f8e0204 */
[----:B------:R-:W-:Y:S01]  /*18b0*/  IMAD.U32 R3, RZ, RZ, UR5 ;  /* 0x00000005ff037e24 */ /* 0x000fe2000f8e00ff */
[----:B------:R-:W1:Y:S01]  /*18c0*/  SHFL.IDX PT, R10, R9, 0x1, 0x1c1f ;  /* 0x003c1f00090a7f89 */ /* 0x000e6200000e0000 */
[----:B------:R-:W-:Y:S02]  /*18d0*/  UIMAD UR7, UR37, UR7, -UR10 ;  /* 0x00000007250772a4 */ /* 0x000fe4000f8e0a0a */
[C---:B------:R-:W-:Y:S02]  /*18e0*/  IMAD R0, R8.reuse, -0x2, R3 ;  /* 0xfffffffe08007824 */ /* 0x040fe400078e0203 */
[----:B------:R-:W-:Y:S01]  /*18f0*/  IMAD.U32 R11, RZ, RZ, UR4 ;  /* 0x00000004ff0b7e24 */ /* 0x000fe2000f8e00ff */
[----:B------:R-:W-:Y:S01]  /*1900*/  ULDC UR4, c[0x0][0x988] ;  /* 0x0002620000047ab9 */ /* 0x000fe20000000800 */
[----:B------:R-:W-:Y:S02]  /*1910*/  IMAD R3, R13, UR37, R0 ;  /* 0x000000250d037c24 */ /* 0x000fe4000f8e0200 */
[----:B------:R-:W-:-:S02]  /*1920*/  IMAD R12, R8, -0x2, R11 ;  /* 0xfffffffe080c7824 */ /* 0x000fc400078e020b */
        /* <DEDUP_REMOVED lines=104> */
[C---:B------:R-:W-:Y:S02]  /*1fb0*/  ISETP.GT.AND P3, PT, R12.reuse, 0x8, PT ;  /* 0x000000080c00780c */ /* 0x040fe40003f64270 */
[----:B------:R-:W-:Y:S01]  /*1fc0*/  FSEL R10, R27, -INF , P2 ;  /* 0xff8000001b0a7808 */ /* 0x000fe20001000000 */
[----:B------:R-:W-:Y:S01]  /*1fd0*/  @UP0 USHF.R.U32.HI UR45, URZ, UR11, UR5 ;  /* 0x0000000b3f2d0299 */ /* 0x000fe20008011605 */
[----:B------:R-:W-:Y:S02]  /*1fe0*/  ISETP.GT.AND P2, PT, R12, 0x10, PT ;  /* 0x000000100c00780c */ /* 0x000fe40003f44270 */
[----:B------:R-:W-:Y:S01]  /*1ff0*/  UMOV UR5, URZ ;  /* 0x0000003f00057c82 */ /* 0x000fe20008000000 */
[----:B------:R-:W-:-:S04]  /*2000*/  UIADD3 UR7, UR7, UR45, URZ ;  /* 0x0000002d07077290 */ /* 0x000fc8000fffe03f */
[----:B------:R-:W-:-:S04]  /*2010*/  USHF.R.S32.HI UR4, URZ, 0x1f, UR7 ;  /* 0x0000001f3f047899 */ /* 0x000fc80008011407 */
[----:B------:R-:W-:-:S04]  /*2020*/  ULEA.HI UR4, UR4, UR7, URZ, 0x7 ;  /* 0x0000000704047291 */ /* 0x000fc8000f8f383f */
[----:B------:R-:W-:Y:S01]  /*2030*/  USHF.R.S32.HI UR4, URZ, 0x7, UR4 ;  /* 0x000000073f047899 */ /* 0x000fe20008011404 */
[----:B0-----:R-:W-:-:S03]  /*2040*/  FMNMX.FTZ R41, R14, R41, !PT ;  /* 0x000000290e297209 */ /* 0x001fc60007810000 */
[----:B------:R-:W-:Y:S02]  /*2050*/  UISETP.LT.AND UP0, UPT, UR41, UR4, UPT ;  /* 0x000000042900728c */ /* 0x000fe4000bf01270 */
[----:B------:R-:W0:Y:S02]  /*2060*/  SHFL.BFLY PT, R2, R41, 0x1, 0x1f ;  /* 0x0c201f0029027f89 */ /* 0x000e2400000e0000 */
[----:B------:R-:W-:-:S03]  /*2070*/  USEL UR26, UR41, UR4, !UP0 ;  /* 0x00000004291a7287 */ /* 0x000fc6000c000000 */
[----:B------:R-:W-:Y:S01]  /*2080*/  UMOV UR4, URZ ;  /* 0x0000003f00047c82 */ /* 0x000fe20008000000 */
        /* <DEDUP_REMOVED lines=9> */
[----:B------:R-:W-:Y:S01]  /*2120*/  ISETP.GT.AND P1, PT, R12, 0x9, PT ;  /* 0x000000090c00780c */ /* 0x000fe20003f24270 */
        /* <DEDUP_REMOVED lines=11> */
[----:B0-----:R-:W-:Y:S01]  /*21e0*/  FSEL R93, R34, -INF , P2 ;  /* 0xff800000225d7808 */ /* 0x001fe20001000000 */
        /* <DEDUP_REMOVED lines=24> */
[----:B------:R-:W1:Y:S01]  /*2370*/  MUFU.EX2 R150, R150 ;  /* 0x0000009600967308 */ /* 0x000e620000000800 */
[----:B------:R-:W-:Y:S01]  /*2380*/  FMNMX.FTZ R14, R39, R14, !PT ;  /* 0x0000000e270e7209 */ /* 0x000fe20007810000 */
[-CC-:B------:R-:W-:Y:S01]  /*2390*/  FFMA.FTZ R130, R23, R0.reuse, -R4.reuse ;  /* 0x0000000017827223 */ /* 0x180fe20000010804 */
[C---:B------:R-:W-:Y:S01]  /*23a0*/  ISETP.GT.AND P2, PT, R12.reuse, 0x28, PT ;  /* 0x000000280c00780c */ /* 0x040fe20003f44270 */
        /* <DEDUP_REMOVED lines=28> */
[----:B------:R-:W3:Y:S01]  /*2570*/  MUFU.EX2 R144, R144 ;  /* 0x0000009000907308 */ /* 0x000ee20000000800 */
[----:B------:R-:W-:-:S02]  /*2580*/  ISETP.GT.AND P1, PT, R12, 0x39, PT ;  /* 0x000000390c00780c */ /* 0x000fc40003f24270 */
[----:B------:R-:W-:Y:S02]  /*2590*/  FSEL R99, R54, -INF , P2 ;  /* 0xff80000036637808 */ /* 0x000fe40001000000 */
[----:B------:R-:W-:Y:S02]  /*25a0*/  FMNMX.FTZ R14, R51, R14, !PT ;  /* 0x0000000e330e7209 */ /* 0x000fe40007810000 */
[C---:B------:R-:W-:Y:S01]  /*25b0*/  ISETP.GT.AND P2, PT, R12.reuse, 0x40, PT ;  /* 0x000000400c00780c */ /* 0x040fe20003f44270 */
[----:B------:R-:W4:Y:S01]  /*25c0*/  MUFU.EX2 R13, R13 ;  /* 0x0000000d000d7308 */ /* 0x000f220000000800 */
[----:B------:R-:W-:Y:S02]  /*25d0*/  FSEL R55, R55, -INF , P1 ;  /* 0xff80000037377808 */ /* 0x000fe40000800000 */
[----:B------:R-:W-:Y:S02]  /*25e0*/  FMNMX.FTZ R14, R99, R14, !PT ;  /* 0x0000000e630e7209 */ /* 0x000fe40007810000 */
[----:B------:R-:W-:-:S02]  /*25f0*/  ISETP.GT.AND P1, PT, R12, 0x41, PT ;  /* 0x000000410c00780c */ /* 0x000fc40003f24270 */
[----:B------:R-:W-:Y:S01]  /*2600*/  FSEL R95, R58, -INF , P2 ;  /* 0xff8000003a5f7808 */ /* 0x000fe20001000000 */
[----:B------:R-:W5:Y:S01]  /*2610*/  MUFU.EX2 R146, R146 ;  /* 0x0000009200927308 */ /* 0x000f620000000800 */
[----:B------:R-:W-:Y:S02]  /*2620*/  FMNMX.FTZ R14, R55, R14, !PT ;  /* 0x0000000e370e7209 */ /* 0x000fe40007810000 */
[C---:B------:R-:W-:Y:S02]  /*2630*/  ISETP.GT.AND P2, PT, R12.reuse, 0x48, PT ;  /* 0x000000480c00780c */ /* 0x040fe40003f44270 */
[----:B------:R-:W-:Y:S02]  /*2640*/  FSEL R59, R59, -INF , P1 ;  /* 0xff8000003b3b7808 */ /* 0x000fe40000800000 */
[----:B------:R-:W-:Y:S01]  /*2650*/  FMNMX.FTZ R14, R95, R14, !PT ;  /* 0x0000000e5f0e7209 */ /* 0x000fe20007810000 */
[----:B------:R-:W5:Y:S01]  /*2660*/  MUFU.EX2 R27, R27 ;  /* 0x0000001b001b7308 */ /* 0x000f620000000800 */
[----:B------:R-:W-:-:S02]  /*2670*/  ISETP.GT.AND P1, PT, R12, 0x49, PT ;  /* 0x000000490c00780c */ /* 0x000fc40003f24270 */
[----:B------:R-:W-:Y:S02]  /*2680*/  FSEL R91, R62, -INF , P2 ;  /* 0xff8000003e5b7808 */ /* 0x000fe40001000000 */
[----:B------:R-:W-:Y:S02]  /*2690*/  FMNMX.FTZ R14, R59, R14, !PT ;  /* 0x0000000e3b0e7209 */ /* 0x000fe40007810000 */
[C---:B------:R-:W-:Y:S01]  /*26a0*/  ISETP.GT.AND P2, PT, R12.reuse, 0x50, PT ;  /* 0x000000500c00780c */ /* 0x040fe20003f44270 */
[----:B------:R-:W5:Y:S01]  /*26b0*/  MUFU.EX2 R140, R140 ;  /* 0x0000008c008c7308 */ /* 0x000f620000000800 */
        /* <DEDUP_REMOVED lines=43> */
[----:B------:R-:W-:Y:S01]  /*2970*/  FSEL R87, R87, -INF , P1 ;  /* 0xff80000057577808 */ /* 0x000fe20000800000 */
        /* <DEDUP_REMOVED lines=48> */
[--C-:B------:R-:W-:Y:S01]  /*2c80*/  FFMA.FTZ R135, R91, R0, -R4.reuse ;  /* 0x000000005b877223 */ /* 0x100fe20000010804 */
[----:B------:R-:W-:Y:S01]  /*2c90*/  FADD.FTZ R32, R140, R31 ;  /* 0x0000001f8c207221 */ /* 0x000fe20000010000 */
[----:B------:R-:W-:Y:S01]  /*2ca0*/  F2FP.F16.F32.PACK_AB R148, R3, R148 ;  /* 0x000000940394723e */ /* 0x000fe200000000ff */
        /* <DEDUP_REMOVED lines=19> */
[----:B------:R-:W-:Y:S01]  /*2de0*/  FFMA.FTZ R87, R87, R0, -R4 ;  /* 0x0000000057577223 */ /* 0x000fe20000010804 */
[----:B------:R-:W-:Y:S01]  /*2df0*/  F2FP.F16.F32.PACK_AB R150, R9, R150 ;  /* 0x000000960996723e */ /* 0x000fe200000000ff */
[----:B------:R-:W-:Y:S01]  /*2e00*/  FADD.FTZ R34, R12, R31 ;  /* 0x0000001f0c227221 */ /* 0x000fe20000010000 */
[----:B------:R-:W-:-:S02]  /*2e10*/  F2FP.F16.F32.PACK_AB R149, R10, R149 ;  /* 0x000000950a95723e */ /* 0x000fc400000000ff */
[----:B------:R-:W-:Y:S01]  /*2e20*/  CS2R R108, SRZ ;  /* 0x00000000006c7805 */ /* 0x000fe2000001ff00 */
[----:B------:R-:W1:Y:S01]  /*2e30*/  MUFU.EX2 R147, R147 ;  /* 0x0000009300937308 */ /* 0x000e620000000800 */
[----:B--2---:R-:W-:Y:S01]  /*2e40*/  FADD.FTZ R31, R145, R34 ;  /* 0x00000022911f7221 */ /* 0x004fe20000010000 */
[----:B------:R-:W-:Y:S01]  /*2e50*/  FADD.FTZ R34, R136, R35 ;  /* 0x0000002388227221 */ /* 0x000fe20000010000 */
[----:B------:R-:W-:Y:S02]  /*2e60*/  F2FP.F16.F32.PACK_AB R151, R12, R151 ;  /* 0x000000970c97723e */ /* 0x000fe400000000ff */
[----:B------:R-:W-:Y:S02]  /*2e70*/  CS2R R106, SRZ ;  /* 0x00000000006a7805 */ /* 0x000fe4000001ff00 */
[----:B------:R-:W-:Y:S01]  /*2e80*/  F2FP.F16.F32.PACK_AB R144, R13, R144 ;  /* 0x000000900d90723e */ /* 0x000fe200000000ff */
[----:B------:R-:W-:Y:S01]  /*2e90*/  FADD.FTZ R35, R37, R34 ;  /* 0x0000002225237221 */ /* 0x000fe20000010000 */
[----:B------:R-:W-:Y:S01]  /*2ea0*/  FFMA.FTZ R34, R67, R0, -R4 ;  /* 0x0000000043227223 */ /* 0x000fe20000010804 */
[----:B------:R-:W2:Y:S01]  /*2eb0*/  MUFU.EX2 R18, R18 ;  /* 0x0000001200127308 */ /* 0x000ea20000000800 */
[----:B0-----:R-:W-:Y:S01]  /*2ec0*/  FADD.FTZ R36, R14, R31 ;  /* 0x0000001f0e247221 */ /* 0x001fe20000010000 */
[----:B------:R-:W-:Y:S01]  /*2ed0*/  FADD.FTZ R38, R138, R35 ;  /* 0x000000238a267221 */ /* 0x000fe20000010000 */
[----:B------:R-:W-:-:S02]  /*2ee0*/  F2FP.F16.F32.PACK_AB R146, R27, R146 ;  /* 0x000000921b92723e */ /* 0x000fc400000000ff */
[----:B------:R-:W-:Y:S02]  /*2ef0*/  CS2R R104, SRZ ;  /* 0x0000000000687805 */ /* 0x000fe4000001ff00 */
[----:B------:R-:W-:Y:S01]  /*2f00*/  F2FP.F16.F32.PACK_AB R140, R43, R140 ;  /* 0x0000008c2b8c723e */ /* 0x000fe200000000ff */
[----:B------:R-:W-:Y:S01]  /*2f10*/  FADD.FTZ R35, R33, R38 ;  /* 0x0000002621237221 */ /* 0x000fe20000010000 */
[----:B------:R-:W-:Y:S01]  /*2f20*/  F2FP.F16.F32.PACK_AB R142, R45, R142 ;  /* 0x0000008e2d8e723e */ /* 0x000fe200000000ff */
[----:B------:R-:W0:Y:S01]  /*2f30*/  MUFU.EX2 R141, R141 ;  /* 0x0000008d008d7308 */ /* 0x000e220000000800 */
[----:B-1----:R-:W-:Y:S01]  /*2f40*/  FADD.FTZ R31, R147, R36 ;  /* 0x00000024931f7221 */ /* 0x002fe20000010000 */
[----:B------:R-:W-:Y:S01]  /*2f50*/  FADD.FTZ R38, R132, R35 ;  /* 0x0000002384267221 */ /* 0x000fe20000010000 */
[----:B------:R-:W-:Y:S02]  /*2f60*/  F2FP.F16.F32.PACK_AB R136, R37, R136 ;  /* 0x000000882588723e */ /* 0x000fe400000000ff */
[----:B------:R-:W-:-:S02]  /*2f70*/  CS2R R102, SRZ ;  /* 0x0000000000667805 */ /* 0x000fc4000001ff00 */
[----:B------:R-:W-:Y:S01]  /*2f80*/  F2FP.F16.F32.PACK_AB R138, R33, R138 ;  /* 0x0000008a218a723e */ /* 0x000fe200000000ff */
[C---:B------:R-:W-:Y:S01]  /*2f90*/  FADD.FTZ R35, R29.reuse, R38 ;  /* 0x000000261d237221 */ /* 0x040fe20000010000 */
[----:B------:R-:W-:Y:S01]  /*2fa0*/  F2FP.F16.F32.PACK_AB R132, R29, R132 ;  /* 0x000000841d84723e */ /* 0x000fe200000000ff */
[----:B------:R-:W1:Y:S01]  /*2fb0*/  MUFU.EX2 R20, R20 ;  /* 0x0000001400147308 */ /* 0x000e620000000800 */
[----:B--2---:R-:W-:Y:S01]  /*2fc0*/  FADD.FTZ R36, R18, R31 ;  /* 0x0000001f12247221 */ /* 0x004fe20000010000 */
[----:B------:R-:W-:Y:S01]  /*2fd0*/  FADD.FTZ R40, R134, R35 ;  /* 0x0000002386287221 */ /* 0x000fe20000010000 */
[C---:B------:R-:W-:Y:S02]  /*2fe0*/  F2FP.F16.F32.PACK_AB R134, R15.reuse, R134 ;  /* 0x000000860f86723e */ /* 0x040fe400000000ff */
[----:B------:R-:W-:Y:S02]  /*2ff0*/  CS2R R100, SRZ ;  /* 0x0000000000647805 */ /* 0x000fe4000001ff00 */
[----:B------:R-:W-:Y:S01]  /*3000*/  F2FP.F16.F32.PACK_AB R145, R14, R145 ;  /* 0x000000910e91723e */ /* 0x000fe200000000ff */
[----:B------:R-:W-:Y:S01]  /*3010*/  FADD.FTZ R35, R15, R40 ;  /* 0x000000280f237221 */ /* 0x000fe20000010000 */
[----:B------:R-:W-:Y:S01]  /*3020*/  F2FP.F16.F32.PACK_AB R147, R18, R147 ;  /* 0x000000931293723e */ /* 0x000fe200000000ff */
[----:B------:R-:W2:Y:S01]  /*3030*/  MUFU.EX2 R143, R143 ;  /* 0x0000008f008f7308 */ /* 0x000ea20000000800 */
[----:B0-----:R-:W-:Y:S01]  /*3040*/  FADD.FTZ R31, R141, R36 ;  /* 0x000000248d1f7221 */ /* 0x001fe20000010000 */
[----:B------:R-:W-:Y:S01]  /*3050*/  FADD.FTZ R40, R128, R35 ;  /* 0x0000002380287221 */ /* 0x000fe20000010000 */
[----:B------:R-:W-:-:S02]  /*3060*/  F2FP.F16.F32.PACK_AB R128, R57, R128 ;  /* 0x000000803980723e */ /* 0x000fc400000000ff */
[----:B------:R-:W-:Y:S02]  /*3070*/  CS2R R98, SRZ ;  /* 0x0000000000627805 */ /* 0x000fe4000001ff00 */
[----:B------:R-:W-:Y:S02]  /*3080*/  CS2R R96, SRZ ;  /* 0x0000000000607805 */ /* 0x000fe4000001ff00 */
[----:B------:R-:W-:Y:S02]  /*3090*/  CS2R R94, SRZ ;  /* 0x00000000005e7805 */ /* 0x000fe4000001ff00 */
[----:B------:R-:W-:Y:S01]  /*30a0*/  CS2R R92, SRZ ;  /* 0x00000000005c7805 */ /* 0x000fe2000001ff00 */
[----:B------:R-:W0:Y:S01]  /*30b0*/  MUFU.EX2 R24, R24 ;  /* 0x0000001800187308 */ /* 0x000e220000000800 */
[C---:B-1----:R-:W-:Y:S01]  /*30c0*/  FADD.FTZ R36, R20.reuse, R31 ;  /* 0x0000001f14247221 */ /* 0x042fe20000010000 */
[----:B------:R-:W-:Y:S02]  /*30d0*/  F2FP.F16.F32.PACK_AB R141, R20, R141 ;  /* 0x0000008d148d723e */ /* 0x000fe400000000ff */
[----:B------:R-:W-:-:S02]  /*30e0*/  CS2R R90, SRZ ;  /* 0x00000000005a7805 */ /* 0x000fc4000001ff00 */
[----:B------:R-:W-:Y:S02]  /*30f0*/  CS2R R88, SRZ ;  /* 0x0000000000587805 */ /* 0x000fe4000001ff00 */
        /* <DEDUP_REMOVED lines=71> */
[----:B--2---:R-:W-:Y:S01]  /*3570*/  FADD.FTZ R3, R115, R12 ;  /* 0x0000000c73037221 */ /* 0x004fe20000010000 */
[----:B0-----:R-:W-:-:S03]  /*3580*/  F2FP.F16.F32.PACK_AB R123, R10, R115 ;  /* 0x000000730a7b723e */ /* 0x001fc600000000ff */
[----:B------:R-:W-:Y:S01]  /*3590*/  FADD.FTZ R3, R10, R3 ;  /* 0x000000030a037221 */ /* 0x000fe20000010000 */
[----:B------:R-:W-:Y:S01]  /*35a0*/  CS2R R114, SRZ ;  /* 0x0000000000727805 */ /* 0x000fe2000001ff00 */
[C---:B-1----:R-:W-:Y:S01]  /*35b0*/  FADD.FTZ R4, R19.reuse, R4 ;  /* 0x0000000413047221 */ /* 0x042fe20000010000 */
[----:B------:R-:W-:Y:S01]  /*35c0*/  F2FP.F16.F32.PACK_AB R122, R19, R122 ;  /* 0x0000007a137a723e */ /* 0x000fe200000000ff */
[----:B------:R-:W-:Y:S06]  /*35d0*/  @!P1 BRA `(.L_x_14974) ;  /* 0x0000002400c09947 */ /* 0x000fec0003800000 */
[----:B------:R-:W-:Y:S01]  /*35e0*/  IMAD.MOV.U32 R10, RZ, RZ, R11 ;  /* 0x000000ffff0a7224 */ /* 0x000fe200078e000b */
[----:B------:R-:W-:Y:S01]  /*35f0*/  UMOV UR7, URZ ;  /* 0x0000003f00077c82 */ /* 0x000fe20008000000 */
[----:B------:R-:W-:Y:S01]  /*3600*/  IMAD.MOV.U32 R9, RZ, RZ, R2 ;  /* 0x000000ffff097224 */ /* 0x000fe200078e0002 */
[----:B------:R-:W-:Y:S01]  /*3610*/  UMOV UR6, URZ ;  /* 0x0000003f00067c82 */ /* 0x000fe20008000000 */
[----:B------:R-:W-:Y:S01]  /*3620*/  IMAD.MOV.U32 R119, RZ, RZ, RZ ;  /* 0x000000ffff777224 */ /* 0x000fe200078e00ff */
[----:B------:R-:W-:Y:S01]  /*3630*/  ULDC UR28, c[0x0][0x288] ;  /* 0x0000a200001c7ab9 */ /* 0x000fe20000000800 */
[----:B------:R-:W-:-:S05]  /*3640*/  ULDC UR29, c[0x0][0x2f0] ;  /* 0x0000bc00001d7ab9 */ /* 0x000fca0000000800 */
.L_x_14985:
[----:B------:R-:W-:Y:S01]  /*3650*/  ISETP.NE.AND P2, PT, RZ, UR43, PT ;  /* 0x0000002bff007c0c */ /* 0x000fe2000bf45270 */
[----:B------:R-:W-:-:S04]  /*3660*/  UISETP.NE.AND UP0, UPT, UR6, 0x1, UPT ;  /* 0x000000010600788c */ /* 0x000fc8000bf05270 */
[----:B------:R-:W-:-:S04]  /*3670*/  USEL UR5, URZ, 0x1, UP0 ;  /* 0x000000013f057887 */ /* 0x000fc80008000000 */
[----:B------:R-:W-:-:S04]  /*3680*/  ULOP3.LUT UR5, UR7, UR5, URZ, 0x3c, !UPT ;  /* 0x0000000507057292 */ /* 0x000fc8000f8e3c3f */
[----:B------:R-:W-:Y:S08]  /*3690*/  @P2 BRA `(.L_x_14975) ;  /* 0x0000000000382947 */ /* 0x000ff00003800000 */
[----:B------:R-:W-:Y:S05]  /*36a0*/  @!P0 BRA `(.L_x_14976) ;  /* 0x0000000000048947 */ /* 0x000fea0003800000 */
[----:B------:R-:W-:Y:S01]  /*36b0*/  BPT.TRAP 0x1 ;  /* 0x000000040000795c */ /* 0x000fe20000300000 */
.L_x_14976:
        /* <DEDUP_REMOVED lines=9> */
.L_x_14977:
[----:B-1----:R-:W-:Y:S05]  /*3750*/  @P1 BRA `(.L_x_14975) ;  /* 0x0000000000081947 */ /* 0x002fea0003800000 */
[----:B------:R-:W1:Y:S02]  /*3760*/  SYNCS.PHASECHK.TRANS64.TRYWAIT P1, [UR4+0x16830], R0 ;  /* 0x01683000ff0075a7 */ /* 0x000e640008020144 */
[----:B-1----:R-:W-:Y:S05]  /*3770*/  @!P1 BRA `(.L_x_14978) ;  /* 0x0000009800ac9947 */ /* 0x002fea0003800000 */
.L_x_14975:
[----:B01----:R-:W-:Y:S01]  /*3780*/  IADD3 R0, R16, 0x8, RZ ;  /* 0x0000000810007810 */ /* 0x003fe20007ffe0ff */
        /* <DEDUP_REMOVED lines=29> */
.L_x_14980:
[----:B------:R-:W-:Y:S01]  /*3960*/  ULEA UR10, UR6, UR42, 0x3 ;  /* 0x0000002a060a7291 */ /* 0x000fe2000f8e183f */
[----:B------:R-:W-:-:S05]  /*3970*/  IMAD.U32 R0, RZ, RZ, UR7 ;  /* 0x00000007ff007e24 */ /* 0x000fca000f8e00ff */
[----:B------:R-:W-:-:S04]  /*3980*/  SHF.L.U32 R0, R0, 0x1f, RZ ;  /* 0x0000001f00007819 */ /* 0x000fc800000006ff */
[----:B------:R0:W1:Y:S01]  /*3990*/  SYNCS.PHASECHK.TRANS64.TRYWAIT P1, [UR10+0x16850], R0 ;  /* 0x01685000ff0075a7 */ /* 0x000062000802014a */
[----:B------:R-:W-:Y:S05]  /*39a0*/  @!P0 BRA `(.L_x_14981) ;  /* 0x0000000000048947 */ /* 0x000fea0003800000 */
[----:B------:R-:W-:Y:S01]  /*39b0*/  BPT.TRAP 0x1 ;  /* 0x000000040000795c */ /* 0x000fe20000300000 */
.L_x_14981:
[----:B-1----:R-:W-:Y:S05]  /*39c0*/  @P1 BRA `(.L_x_14979) ;  /* 0x0000000000081947 */ /* 0x002fea0003800000 */
[----:B------:R-:W1:Y:S02]  /*39d0*/  SYNCS.PHASECHK.TRANS64.TRYWAIT P1, [UR10+0x16850], R0 ;  /* 0x01685000ff0075a7 */ /* 0x000e64000802014a */
[----:B-1----:R-:W-:Y:S05]  /*39e0*/  @!P1 BRA `(.L_x_14982) ;  /* 0x0000009800289947 */ /* 0x002fea0003800000 */
.L_x_14979:
        /* <DEDUP_REMOVED lines=50> */
.L_x_14983:
[----:B------:R-:W-:Y:S01]  /*3d10*/  UISETP.NE.AND UP0, UPT, UR44, URZ, UPT ;  /* 0x0000003f2c00728c */ /* 0x000fe2000bf05270 */
[----:B------:R-:W-:Y:S02]  /*3d20*/  IMAD.MOV.U32 R19, RZ, RZ, R5 ;  /* 0x000000ffff137224 */ /* 0x000fe400078e0005 */
        /* <DEDUP_REMOVED lines=11> */
[----:B------:R-:W-:-:S03]  /*3de0*/  ULEA UR7, UR4, UR42, 0x3 ;  /* 0x0000002a04077291 */ /* 0x000fc6000f8e183f */
[----:B------:R-:W-:Y:S01]  /*3df0*/  IMAD R11, R8, -0x2, R11 ;  /* 0xfffffffe080b7824 */ /* 0x000fe200078e020b */
[----:B------:R-:W-:-:S03]  /*3e00*/  UIADD3 UR7, UR7, 0x16840, URZ ;  /* 0x0001684007077890 */ /* 0x000fc6000fffe03f */
[----:B------:R-:W-:Y:S01]  /*3e10*/  IMAD R11, R2, UR37, R11 ;  /* 0x00000025020b7c24 */ /* 0x000fe2000f8e020b */
[----:B------:R-:W-:-:S09]  /*3e20*/  UPRMT UR7, UR25, 0x654, UR7 ;  /* 0x0000065419077896 */ /* 0x000fd20008000007 */
[----:B------:R-:W-:Y:S01]  /*3e30*/  SYNCS.ARRIVE.TRANS64.RED.A1T0 RZ, [UR7], RZ ;  /* 0x000000ffffff79a7 */ /* 0x000fe20008100407 */
        /* <DEDUP_REMOVED lines=93> */
[----:B------:R-:W-:Y:S01]  /*4410*/  FMNMX.FTZ R0, R28, R13, !PT ;  /* 0x0000000d1c007209 */ /* 0x000fe20007810000 */
[----:B------:R-:W0:Y:S01]  /*4420*/  SHFL.IDX PT, R84, R19, 0x1, 0x1c1f ;  /* 0x003c1f0013547f89 */ /* 0x000e2200000e0000 */
[----:B------:R-:W-:Y:S02]  /*4430*/  FSEL R85, R85, -INF , P2 ;  /* 0xff80000055557808 */ /* 0x000fe40001000000 */
[----:B------:R-:W-:-:S04]  /*4440*/  FMNMX.FTZ R0, R15, R0, !PT ;  /* 0x000000000f007209 */ /* 0x000fc80007810000 */
[----:B------:R-:W-:-:S05]  /*4450*/  FMNMX.FTZ R21, R85, R0, !PT ;  /* 0x0000000055157209 */ /* 0x000fca0007810000 */
[----:B------:R-:W1:Y:S01]  /*4460*/  SHFL.BFLY PT, R0, R21, 0x2, 0x1f ;  /* 0x0c401f0015007f89 */ /* 0x000e6200000e0000 */
[----:B0-----:R-:W-:-:S04]  /*4470*/  IADD3 R11, R84, -UR28, R11 ;  /* 0x8000001c540b7c10 */ /* 0x001fc8000fffe00b */
[C---:B------:R-:W-:Y:S02]  /*4480*/  ISETP.GT.AND P2, PT, R11.reuse, RZ, PT ;  /* 0x000000ff0b00720c */ /* 0x040fe40003f44270 */
[C---:B------:R-:W-:Y:S02]  /*4490*/  ISETP.GT.AND P3, PT, R11.reuse, 0x1, PT ;  /* 0x000000010b00780c */ /* 0x040fe40003f64270 */
[----:B------:R-:W-:Y:S02]  /*44a0*/  FSEL R19, R26, -INF , P2 ;  /* 0xff8000001a137808 */ /* 0x000fe40001000000 */
[----:B------:R-:W-:Y:S02]  /*44b0*/  ISETP.GT.AND P2, PT, R11, 0x8, PT ;  /* 0x000000080b00780c */ /* 0x000fe40003f44270 */
[----:B-1----:R-:W-:Y:S02]  /*44c0*/  FMNMX.FTZ R23, R21, R0, !PT ;  /* 0x0000000015177209 */ /* 0x002fe40007810000 */
[----:B------:R-:W-:Y:S01]  /*44d0*/  FSEL R27, R27, -INF , P3 ;  /* 0xff8000001b1b7808 */ /* 0x000fe20001800000 */
[----:B------:R-:W0:Y:S01]  /*44e0*/  LDC R0, c[0x0][0x988] ;  /* 0x00026200ff007b82 */ /* 0x000e220000000800 */
[----:B------:R-:W-:Y:S01]  /*44f0*/  FMNMX.FTZ R26, R19, R10, !PT ;  /* 0x0000000a131a7209 */ /* 0x000fe20007810000 */
[----:B------:R-:W1:Y:S01]  /*4500*/  SHFL.BFLY PT, R2, R23, 0x1, 0x1f ;  /* 0x0c201f0017027f89 */ /* 0x000e6200000e0000 */
[----:B------:R-:W-:-:S02]  /*4510*/  ISETP.GT.AND P3, PT, R11, 0x9, PT ;  /* 0x000000090b00780c */ /* 0x000fc40003f64270 */
[----:B------:R-:W-:Y:S02]  /*4520*/  FMNMX.FTZ R26, R27, R26, !PT ;  /* 0x0000001a1b1a7209 */ /* 0x000fe40007810000 */
[----:B------:R-:W-:Y:S02]  /*4530*/  FSEL R31, R31, -INF , P3 ;  /* 0xff8000001f1f7808 */ /* 0x000fe40001800000 */
[----:B------:R-:W-:-:S04]  /*4540*/  ISETP.GT.AND P3, PT, R11, 0x11, PT ;  /* 0x000000110b00780c */ /* 0x000fc80003f64270 */
[----:B------:R-:W-:Y:S02]  /*4550*/  FSEL R35, R35, -INF , P3 ;  /* 0xff80000023237808 */ /* 0x000fe40001800000 */
[----:B------:R-:W-:-:S04]  /*4560*/  ISETP.GT.AND P3, PT, R11, 0x19, PT ;  /* 0x000000190b00780c */ /* 0x000fc80003f64270 */
[----:B------:R-:W-:Y:S02]  /*4570*/  FSEL R39, R39, -INF , P3 ;  /* 0xff80000027277808 */ /* 0x000fe40001800000 */
[----:B------:R-:W-:-:S04]  /*4580*/  ISETP.GT.AND P3, PT, R11, 0x21, PT ;  /* 0x000000210b00780c */ /* 0x000fc80003f64270 */
[----:B------:R-:W-:Y:S02]  /*4590*/  FSEL R43, R43, -INF , P3 ;  /* 0xff8000002b2b7808 */ /* 0x000fe40001800000 */
[----:B-1----:R-:W-:Y:S02]  /*45a0*/  FMNMX.FTZ R2, R23, R2, !PT ;  /* 0x0000000217027209 */ /* 0x002fe40007810000 */
[----:B------:R-:W-:Y:S02]  /*45b0*/  FSEL R23, R30, -INF , P2 ;  /* 0xff8000001e177808 */ /* 0x000fe40001000000 */
[----:B------:R-:W-:Y:S01]  /*45c0*/  ISETP.GT.AND P2, PT, R11, 0x10, PT ;  /* 0x000000100b00780c */ /* 0x000fe20003f44270 */
[----:B0-----:R-:W-:Y:S01]  /*45d0*/  FMUL.FTZ R17, R2, R0 ;  /* 0x0000000002117220 */ /* 0x001fe20000410000 */
[----:B------:R-:W-:Y:S02]  /*45e0*/  FMNMX.FTZ R26, R23, R26, !PT ;  /* 0x0000001a171a7209 */ /* 0x000fe40007810000 */
[----:B------:R-:W-:-:S02]  /*45f0*/  FSEL R29, R34, -INF , P2 ;  /* 0xff800000221d7808 */ /* 0x000fc40001000000 */
[----:B------:R-:W-:Y:S02]  /*4600*/  FMNMX.FTZ R26, R31, R26, !PT ;  /* 0x0000001a1f1a7209 */ /* 0x000fe40007810000 */
[----:B------:R-:W-:Y:S02]  /*4610*/  ISETP.GT.AND P2, PT, R11, 0x18, PT ;  /* 0x000000180b00780c */ /* 0x000fe40003f44270 */
[----:B------:R-:W-:Y:S02]  /*4620*/  FMNMX.FTZ R26, R29, R26, !PT ;  /* 0x0000001a1d1a7209 */ /* 0x000fe40007810000 */
[----:B------:R-:W-:Y:S02]  /*4630*/  FSEL R37, R38, -INF , P2 ;  /* 0xff80000026257808 */ /* 0x000fe40001000000 */
[----:B------:R-:W-:Y:S02]  /*4640*/  FMNMX.FTZ R26, R35, R26, !PT ;  /* 0x0000001a231a7209 */ /* 0x000fe40007810000 */
[----:B------:R-:W-:-:S02]  /*4650*/  ISETP.GT.AND P2, PT, R11, 0x20, PT ;  /* 0x000000200b00780c */ /* 0x000fc40003f44270 */
[----:B------:R-:W-:Y:S02]  /*4660*/  FMNMX.FTZ R26, R37, R26, !PT ;  /* 0x0000001a251a7209 */ /* 0x000fe40007810000 */
[----:B------:R-:W-:Y:S02]  /*4670*/  FSEL R41, R42, -INF , P2 ;  /* 0xff8000002a297808 */ /* 0x000fe40001000000 */
[----:B------:R-:W-:Y:S02]  /*4680*/  FMNMX.FTZ R26, R39, R26, !PT ;  /* 0x0000001a271a7209 */ /* 0x000fe40007810000 */
        /* <DEDUP_REMOVED lines=67> */
[----:B------:R-:W-:Y:S02]  /*4ac0*/  FSETP.NEU.FTZ.AND P1, PT, R2, -INF , PT ;  /* 0xff8000000200780b */ /* 0x000fe40003f3d000 */
[----:B------:R-:W-:-:S02]  /*4ad0*/  FMNMX.FTZ R26, R143, R26, !PT ;  /* 0x0000001a8f1a7209 */ /* 0x000fc40007810000 */
[----:B------:R-:W-:-:S03]  /*4ae0*/  FSEL R17, R17, RZ, P1 ;  /* 0x000000ff11117208 */ /* 0x000fc60000800000 */
[----:B------:R-:W0:Y:S02]  /*4af0*/  SHFL.BFLY PT, R11, R26, 0x2, 0x1f ;  /* 0x0c401f001a0b7f89 */ /* 0x000e2400000e0000 */
[-CC-:B------:R-:W-:Y:S01]  /*4b00*/  FFMA.FTZ R87, R14, R0.reuse, -R17.reuse ;  /* 0x000000000e577223 */ /* 0x180fe20000010811 */
        /* <DEDUP_REMOVED lines=21> */
[----:B0-----:R-:W-:Y:S01]  /*4c60*/  FMNMX.FTZ R14, R26, R11, !PT ;  /* 0x0000000b1a0e7209 */ /* 0x001fe20007810000 */
[-CC-:B------:R-:W-:Y:S01]  /*4c70*/  FFMA.FTZ R51, R44, R0.reuse, -R17.reuse ;  /* 0x000000002c337223 */ /* 0x180fe20000010811 */
[-CC-:B------:R-:W-:Y:S01]  /*4c80*/  FFMA.FTZ R136, R48, R0.reuse, -R17.reuse ;  /* 0x0000000030887223 */ /* 0x180fe20000010811 */
[-CC-:B------:R-:W-:Y:S01]  /*4c90*/  FFMA.FTZ R55, R40, R0.reuse, -R17.reuse ;  /* 0x0000000028377223 */ /* 0x180fe20000010811 */
[-CC-:B------:R-:W-:Y:S01]  /*4ca0*/  FFMA.FTZ R138, R52, R0.reuse, -R17.reuse ;  /* 0x00000000348a7223 */ /* 0x180fe20000010811 */
[----:B------:R-:W0:Y:S01]  /*4cb0*/  SHFL.BFLY PT, R11, R14, 0x1, 0x1f ;  /* 0x0c201f000e0b7f89 */ /* 0x000e2200000e0000 */
        /* <DEDUP_REMOVED lines=11> */
[----:B------:R-:W-:-:S05]  /*4d70*/  FFMA.FTZ R15, R85, R0, -R17 ;  /* 0x00000000550f7223 */ /* 0x000fca0000010811 */
[----:B------:R-:W-:Y:S01]  /*4d80*/  MUFU.EX2 R144, R144 ;  /* 0x0000009000907308 */ /* 0x000fe20000000800 */
[----:B0-----:R-:W-:-:S07]  /*4d90*/  FMNMX.FTZ R11, R14, R11, !PT ;  /* 0x0000000b0e0b7209 */ /* 0x001fce0007810000 */
[----:B------:R-:W-:Y:S01]  /*4da0*/  MUFU.EX2 R25, R25 ;  /* 0x0000001900197308 */ /* 0x000fe20000000800 */
[C---:B------:R-:W-:Y:S01]  /*4db0*/  FSETP.NEU.FTZ.AND P2, PT, R11.reuse, -INF , PT ;  /* 0xff8000000b00780b */ /* 0x040fe20003f5d000 */
[----:B------:R-:W-:-:S06]  /*4dc0*/  FMUL.FTZ R12, R11, R0 ;  /* 0x000000000b0c7220 */ /* 0x000fcc0000410000 */
[----:B------:R-:W-:Y:S01]  /*4dd0*/  MUFU.EX2 R146, R146 ;  /* 0x0000009200927308 */ /* 0x000fe20000000800 */
[----:B------:R-:W-:-:S05]  /*4de0*/  FSEL R12, R12, RZ, P2 ;  /* 0x000000ff0c0c7208 */ /* 0x000fca0001000000 */
        /* <DEDUP_REMOVED lines=8> */
[----:B------:R-:W0:Y:S01]  /*4e70*/  MUFU.EX2 R10, R31 ;  /* 0x0000001f000a7308 */ /* 0x000e220000000800 */
[-CC-:B------:R-:W-:Y:S01]  /*4e80*/  FFMA.FTZ R20, R35, R0.reuse, -R12.reuse ;  /* 0x0000000023147223 */ /* 0x180fe2000001080c */
[-C--:B------:R-:W-:Y:S01]  /*4e90*/  FMUL.FTZ R9, R29, R0.reuse ;  /* 0x000000001d097220 */ /* 0x080fe20000410000 */
        /* <DEDUP_REMOVED lines=17> */
[----:B------:R-:W-:Y:S01]  /*4fb0*/  FFMA.FTZ R141, R141, R0, -R12 ;  /* 0x000000008d8d7223 */ /* 0x000fe2000001080c */
[----:B------:R-:W-:-:S03]  /*4fc0*/  FADD.FTZ R35, R148, R35 ;  /* 0x0000002394237221 */ /* 0x000fc60000010000 */
[----:B------:R-:W0:Y:S01]  /*4fd0*/  MUFU.EX2 R149, R149 ;  /* 0x0000009500957308 */ /* 0x000e220000000800 */
[----:B------:R-:W-:Y:S01]  /*4fe0*/  FADD.FTZ R38, R150, R35 ;  /* 0x0000002396267221 */ /* 0x000fe20000010000 */
[----:B------:R-:W-:-:S03]  /*4ff0*/  FFMA.FTZ R35, R81, R0, -R12 ;  /* 0x0000000051237223 */ /* 0x000fc6000001080c */
[----:B------:R-:W-:-:S03]  /*5000*/  FADD.FTZ R37, R21, R38 ;  /* 0x0000002615257221 */ /* 0x000fc60000010000 */
[----:B------:R-:W2:Y:S01]  /*5010*/  MUFU.EX2 R151, R151 ;  /* 0x0000009700977308 */ /* 0x000ea20000000800 */
[----:B-1----:R-:W-:Y:S01]  /*5020*/  FFMA.FTZ R4, R9, R3, R14 ;  /* 0x0000000309047223 */ /* 0x002fe2000001000e */
[----:B------:R-:W-:-:S04]  /*5030*/  FADD.FTZ R38, R144, R37 ;  /* 0x0000002590267221 */ /* 0x000fc80000010000 */
[----:B------:R-:W-:Y:S01]  /*5040*/  FADD.FTZ R37, R25, R38 ;  /* 0x0000002619257221 */ /* 0x000fe20000010000 */
[-C--:B------:R-:W-:Y:S01]  /*5050*/  FFMA.FTZ R38, R123, R0.reuse, -R12 ;  /* 0x000000007b267223 */ /* 0x080fe2000001080c */
[----:B------:R-:W1:Y:S01]  /*5060*/  MUFU.EX2 R18, R18 ;  /* 0x0000001200127308 */ /* 0x000e620000000800 */
[----:B0-----:R-:W-:Y:S01]  /*5070*/  FADD.FTZ R4, R149, R4 ;  /* 0x0000000495047221 */ /* 0x001fe20000010000 */
[----:B------:R-:W-:Y:S01]  /*5080*/  FADD.FTZ R40, R146, R37 ;  /* 0x0000002592287221 */ /* 0x000fe20000010000 */
[-CC-:B------:R-:W-:Y:S01]  /*5090*/  FFMA.FTZ R37, R125, R0.reuse, -R12.reuse ;  /* 0x000000007d257223 */ /* 0x180fe2000001080c */
[----:B------:R-:W-:-:S04]  /*50a0*/  FFMA.FTZ R125, R129, R0, -R12 ;  /* 0x00000000817d7223 */ /* 0x000fc8000001080c */
        /* <DEDUP_REMOVED lines=117> */
.L_x_14984:
[----:B------:R-:W-:Y:S01]  /*5800*/  ULEA UR6, UR6, UR42, 0x3 ;  /* 0x0000002a06067291 */ /* 0x000fe2000f8e183f */
[----:B------:R-:W-:Y:S01]  /*5810*/  F2FP.F16.F32.PACK_AB R132, R121, R132 ;  /* 0x000000847984723e */ /* 0x000fe200000000ff */
[----:B------:R-:W-:Y:S01]  /*5820*/  UISETP.GT.AND UP0, UPT, UR27, UR26, UPT ;  /* 0x0000001a1b00728c */ /* 0x000fe2000bf04270 */
[-C--:B------:R-:W-:Y:S01]  /*5830*/  FMUL.FTZ R88, R88, R10.reuse ;  /* 0x0000000a58587220 */ /* 0x080fe20000410000 */
[----:B------:R-:W-:Y:S01]  /*5840*/  UIADD3 UR6, UR6, 0x16860, URZ ;  /* 0x0001686006067890 */ /* 0x000fe2000fffe03f */
[-C--:B------:R-:W-:Y:S01]  /*5850*/  FMUL.FTZ R89, R89, R10.reuse ;  /* 0x0000000a59597220 */ /* 0x080fe20000410000 */
[----:B------:R-:W-:Y:S01]  /*5860*/  UIADD3 UR10, UR27, -0x1, URZ ;  /* 0xffffffff1b0a7890 */ /* 0x000fe2000fffe03f */
[-C--:B------:R-:W-:Y:S01]  /*5870*/  FMUL.FTZ R92, R92, R10.reuse ;  /* 0x0000000a5c5c7220 */ /* 0x080fe20000410000 */
[----:B------:R-:W-:Y:S01]  /*5880*/  PLOP3.LUT P1, PT, PT, PT, UP0, 0x80, 0x0 ;  /* 0x000000000000781c */ /* 0x000fe20003f2f008 */
[----:B------:R-:W-:Y:S01]  /*5890*/  UPRMT UR6, UR25, 0x654, UR6 ;  /* 0x0000065419067896 */ /* 0x000fe20008000006 */
[-C--:B------:R-:W-:Y:S01]  /*58a0*/  FMUL.FTZ R93, R93, R10.reuse ;  /* 0x0000000a5d5d7220 */ /* 0x080fe20000410000 */
[----:B------:R-:W-:Y:S01]  /*58b0*/  UMOV UR7, UR5 ;  /* 0x0000000500077c82 */ /* 0x000fe20008000000 */
[-C--:B------:R-:W-:Y:S01]  /*58c0*/  FMUL.FTZ R96, R96, R10.reuse ;  /* 0x0000000a60607220 */ /* 0x080fe20000410000 */
[----:B------:R-:W-:Y:S01]  /*58d0*/  UMOV UR27, UR10 ;  /* 0x0000000a001b7c82 */ /* 0x000fe20008000000 */
        /* <DEDUP_REMOVED lines=63> */
[----:B------:R-:W-:-:S05]  /*5cd0*/  UMOV UR27, UR10 ;  /* 0x0000000a001b7c82 */ /* 0x000fca0008000000 */
.L_x_14974:
[----:B------:R-:W-:-:S06]  /*5ce0*/  UISETP.GE.AND UP0, UPT, UR27, UR41, UPT ;  /* 0x000000291b00728c */ /* 0x000fcc000bf06270 */
[----:B------:R-:W-:-:S13]  /*5cf0*/  PLOP3.LUT P1, PT, PT, PT, UP0, 0x80, 0x0 ;  /* 0x000000000000781c */ /* 0x000fda0003f2f008 */
[----:B------:R-:W-:Y:S05]  /*5d00*/  @!P1 BRA `(.L_x_14986) ;  /* 0x0000001c003c9947 */ /* 0x000fea0003800000 */
[----:B------:R-:W-:Y:S01]  /*5d10*/  VIADD R9, R16, 0x9 ;  /* 0x0000000910097836 */ /* 0x000fe20000000000 */
[----:B------:R-:W-:Y:S01]  /*5d20*/  ISETP.GE.U32.AND P1, PT, R22, 0x180, PT ;  /* 0x000001801600780c */ /* 0x000fe20003f26070 */
[----:B------:R-:W-:Y:S01]  /*5d30*/  IMAD.MOV.U32 R8, RZ, RZ, R11 ;  /* 0x000000ffff087224 */ /* 0x000fe200078e000b */
[----:B------:R-:W-:Y:S01]  /*5d40*/  MOV R5, R2 ;  /* 0x0000000200057202 */ /* 0x000fe20000000f00 */
[----:B------:R-:W-:Y:S01]  /*5d50*/  VIADD R16, R16, 0x8 ;  /* 0x0000000810107836 */ /* 0x000fe20000000000 */
[----:B------:R-:W-:Y:S01]  /*5d60*/  SEL R9, R9, 0x9, !P1 ;  /* 0x0000000909097807 */ /* 0x000fe20004800000 */
[----:B------:R-:W-:Y:S01]  /*5d70*/  UMOV UR7, UR5 ;  /* 0x0000000500077c82 */ /* 0x000fe20008000000 */
[----:B------:R-:W-:-:S07]  /*5d80*/  UMOV UR6, UR4 ;  /* 0x0000000400067c82 */ /* 0x000fce0008000000 */
.L_x_14997:
        /* <DEDUP_REMOVED lines=9> */
.L_x_14988:
[----:B------:R-:W-:Y:S01]  /*5e20*/  ULEA UR10, UR4, UR42, 0x3 ;  /* 0x0000002a040a7291 */ /* 0x000fe2000f8e183f */
[----:B------:R-:W-:-:S05]  /*5e30*/  IMAD.U32 R0, RZ, RZ, UR5 ;  /* 0x00000005ff007e24 */ /* 0x000fca000f8e00ff */
[----:B------:R-:W-:-:S04]  /*5e40*/  SHF.L.U32 R0, R0, 0x1f, RZ ;  /* 0x0000001f00007819 */ /* 0x000fc800000006ff */
[----:B------:R0:W1:Y:S01]  /*5e50*/  SYNCS.PHASECHK.TRANS64.TRYWAIT P1, [UR10+0x16830], R0 ;  /* 0x01683000ff0075a7 */ /* 0x000062000802014a */
[----:B------:R-:W-:Y:S05]  /*5e60*/  @!P0 BRA `(.L_x_14989) ;  /* 0x0000000000048947 */ /* 0x000fea0003800000 */
[----:B------:R-:W-:Y:S01]  /*5e70*/  BPT.TRAP 0x1 ;  /* 0x000000040000795c */ /* 0x000fe20000300000 */
.L_x_14989:
[----:B-1----:R-:W-:Y:S05]  /*5e80*/  @P1 BRA `(.L_x_14987) ;  /* 0x0000000000081947 */ /* 0x002fea0003800000 */
[----:B------:R-:W1:Y:S02]  /*5e90*/  SYNCS.PHASECHK.TRANS64.TRYWAIT P1, [UR10+0x16830], R0 ;  /* 0x01683000ff0075a7 */ /* 0x000e64000802014a */
[----:B-1----:R-:W-:Y:S05]  /*5ea0*/  @!P1 BRA `(.L_x_14990) ;  /* 0x0000007400109947 */ /* 0x002fea0003800000 */
.L_x_14987:
        /* <DEDUP_REMOVED lines=26> */
.L_x_14992:
[----:B------:R-:W-:Y:S01]  /*6050*/  ULEA UR10, UR6, UR42, 0x3 ;  /* 0x0000002a060a7291 */ /* 0x000fe2000f8e183f */
[----:B01----:R-:W-:-:S05]  /*6060*/  IMAD.U32 R0, RZ, RZ, UR7 ;  /* 0x00000007ff007e24 */ /* 0x003fca000f8e00ff */
[----:B------:R-:W-:-:S04]  /*6070*/  SHF.L.U32 R0, R0, 0x1f, RZ ;  /* 0x0000001f00007819 */ /* 0x000fc800000006ff */
[----:B------:R0:W1:Y:S01]  /*6080*/  SYNCS.PHASECHK.TRANS64.TRYWAIT P1, [UR10+0x16850], R0 ;  /* 0x01685000ff0075a7 */ /* 0x000062000802014a */
[----:B------:R-:W-:Y:S05]  /*6090*/  @!P0 BRA `(.L_x_14993) ;  /* 0x0000000000048947 */ /* 0x000fea0003800000 */
[----:B------:R-:W-:Y:S01]  /*60a0*/  BPT.TRAP 0x1 ;  /* 0x000000040000795c */ /* 0x000fe20000300000 */
.L_x_14993:
[----:B-1----:R-:W-:Y:S05]  /*60b0*/  @P1 BRA `(.L_x_14991) ;  /* 0x0000000000081947 */ /* 0x002fea0003800000 */
[----:B------:R-:W1:Y:S02]  /*60c0*/  SYNCS.PHASECHK.TRANS64.TRYWAIT P1, [UR10+0x16850], R0 ;  /* 0x01685000ff0075a7 */ /* 0x000e64000802014a */
[----:B-1----:R-:W-:Y:S05]  /*60d0*/  @!P1 BRA `(.L_x_14994) ;  /* 0x00000070009c9947 */ /* 0x002fea0003800000 */
.L_x_14991:
[----:B------:R-:W-:Y:S01]  /*60e0*/  UIADD3 UR7, UR42, 0x400, URZ ;  /* 0x000004002a077890 */ /* 0x000fe2000fffe03f */
[----:B------:R-:W-:Y:S01]  /*60f0*/  WARPGROUP.ARRIVE ;  /* 0x00000000000079c5 */ /* 0x000fe20000000000 */
[----:B------:R-:W-:Y:S01]  /*6100*/  UMOV UR11, 0x40000040 ;  /* 0x40000040000b7882 */ /* 0x000fe20000000000 */
[----:B------:R-:W-:Y:S01]  /*6110*/  UMOV UR15, 0x40000040 ;  /* 0x40000040000f7882 */ /* 0x000fe20000000000 */
[----:B------:R-:W-:-:S04]  /*6120*/  USHF.R.U32.HI UR7, URZ, 0x4, UR7 ;  /* 0x000000043f077899 */ /* 0x000fc80008011607 */
[----:B------:R-:W-:-:S04]  /*6130*/  ULOP3.LUT UR7, UR7, 0x3fff, URZ, 0xc0, !UPT ;  /* 0x00003fff07077892 */ /* 0x000fc8000f8ec03f */
[----:B------:R-:W-:-:S04]  /*6140*/  ULEA UR10, UR6, UR7, 0xa ;  /* 0x00000007060a7291 */ /* 0x000fc8000f8e503f */
[----:B------:R-:W-:-:S05]  /*6150*/  UIADD3 UR14, UR10, 0x80, URZ ;  /* 0x000000800a0e7890 */ /* 0x000fca000fffe03f */
[----:B------:R-:W-:Y:S01]  /*6160*/  HGMMA.64x64x16.F32 R88, R148, gdesc[UR8].tnspB, R88, gsb0 ;  /* 0x40e0000894587df0 */ /* 0x000fe20008000858 */
[----:B------:R-:W-:Y:S02]  /*6170*/  UMOV UR11, 0x40000040 ;  /* 0x40000040000b7882 */ /* 0x000fe40000000000 */
        /* <DEDUP_REMOVED lines=28> */
[----:B------:R-:W-:Y:S03]  /*6340*/  HGMMA.64x64x16.F32 R88, R124, gdesc[UR12].tnspB, R88, gsb0 ;  /* 0x40e0000c7c587df0 */ /* 0x000fe60008000858 */
[----:B------:R-:W-:Y:S02]  /*6350*/  WARPGROUP.DEPBAR.LE gsb0, 0x0 ;  /* 0x00008000000079c5 */ /* 0x000fe40000010000 */
[----:B------:R-:W-:-:S06]  /*6360*/  WARPGROUP.ARRIVE ;  /* 0x00000000000079c5 */ /* 0x000fcc0000000000 */
[----:B------:R-:W-:Y:S03]  /*6370*/  HGMMA.64x64x16.F32 R88, R120, gdesc[UR8].tnspB, R88, gsb0 ;  /* 0x40e0000878587df0 */ /* 0x000fe60008000858 */
[----:B------:R-:W-:Y:S02]  /*6380*/  WARPGROUP.DEPBAR.LE gsb0, 0x0 ;  /* 0x00008000000079c5 */ /* 0x000fe40000010000 */
[----:B------:R2:W-:Y:S06]  /*6390*/  BAR.ARV R9, 0x100 ;  /* 0x000400090000751d */ /* 0x0005ec0000002000 */
[----:B------:R-:W-:Y:S05]  /*63a0*/  @!P0 BRA `(.L_x_14995) ;  /* 0x0000000000048947 */ /* 0x000fea0003800000 */
[----:B------:R-:W-:Y:S01]  /*63b0*/  BPT.TRAP 0x1 ;  /* 0x000000040000795c */ /* 0x000fe20000300000 */
.L_x_14995:
        /* <DEDUP_REMOVED lines=68> */
[----:B------:R-:W0:Y:S02]  /*6800*/  LDC R0, c[0x0][0x988] ;  /* 0x00026200ff007b82 */ /* 0x000e240000000800 */
[----:B------:R-:W1:Y:S04]  /*6810*/  SHFL.BFLY PT, R11, R10, 0x2, 0x1f ;  /* 0x0c401f000a0b7f89 */ /* 0x000e6800000e0000 */
[----:B------:R-:W3:Y:S01]  /*6820*/  SHFL.BFLY PT, R15, R12, 0x2, 0x1f ;  /* 0x0c401f000c0f7f89 */ /* 0x000ee200000e0000 */
[----:B-1----:R-:W-:-:S02]  /*6830*/  FMNMX.FTZ R13, R10, R11, !PT ;  /* 0x0000000b0a0d7209 */ /* 0x002fc40007810000 */
[----:B---3--:R-:W-:-:S03]  /*6840*/  FMNMX.FTZ R15, R12, R15, !PT ;  /* 0x0000000f0c0f7209 */ /* 0x008fc60007810000 */
[----:B------:R-:W1:Y:S04]  /*6850*/  SHFL.BFLY PT, R2, R13, 0x1, 0x1f ;  /* 0x0c201f000d027f89 */ /* 0x000e6800000e0000 */
[----:B------:R-:W3:Y:S01]  /*6860*/  SHFL.BFLY PT, R14, R15, 0x1, 0x1f ;  /* 0x0c201f000f0e7f89 */ /* 0x000ee200000e0000 */
[----:B-1----:R-:W-:Y:S02]  /*6870*/  FMNMX.FTZ R2, R13, R2, !PT ;  /* 0x000000020d027209 */ /* 0x002fe40007810000 */
[----:B---3--:R-:W-:-:S03]  /*6880*/  FMNMX.FTZ R11, R15, R14, !PT ;  /* 0x0000000e0f0b7209 */ /* 0x008fc60007810000 */
        /* <DEDUP_REMOVED lines=35> */
[--C-:B------:R-:W-:Y:S01]  /*6ac0*/  FFMA.FTZ R137, R50, R0, -R49.reuse ;  /* 0x0000000032897223 */ /* 0x100fe20000010831 */
        /* <DEDUP_REMOVED lines=16> */
[----:B------:R-:W3:Y:S01]  /*6bd0*/  MUFU.EX2 R10, R10 ;  /* 0x0000000a000a7308 */ /* 0x000ee20000000800 */
        /* <DEDUP_REMOVED lines=16> */
[----:B---3--:R-:W-:Y:S01]  /*6ce0*/  FADD.FTZ R4, R10, R3 ;  /* 0x000000030a047221 */ /* 0x008fe20000010000 */
[-CC-:B------:R-:W-:Y:S01]  /*6cf0*/  FFMA.FTZ R129, R66, R0.reuse, -R49.reuse ;  /* 0x0000000042817223 */ /* 0x180fe20000010831 */
[-CC-:B------:R-:W-:Y:S01]  /*6d00*/  FFMA.FTZ R131, R70, R0.reuse, -R49.reuse ;  /* 0x0000000046837223 */ /* 0x180fe20000010831 */
[----:B------:R-:W-:-:S04]  /*6d10*/  FFMA.FTZ R86, R86, R0, -R49 ;  /* 0x0000000056567223 */ /* 0x000fc80000010831 */
        /* <DEDUP_REMOVED lines=13> */
[----:B-1----:R-:W-:Y:S01]  /*6df0*/  FADD.FTZ R27, R123, R34 ;  /* 0x000000227b1b7221 */ /* 0x002fe20000010000 */
[----:B------:R-:W-:-:S06]  /*6e00*/  FFMA.FTZ R34, R67, R0, -R49 ;  /* 0x0000000043227223 */ /* 0x000fcc0000010831 */
        /* <DEDUP_REMOVED lines=15> */
[----:B---3--:R-:W-:Y:S01]  /*6f00*/  FADD.FTZ R27, R41, R36 ;  /* 0x00000024291b7221 */ /* 0x008fe20000010000 */
[----:B------:R-:W-:-:S06]  /*6f10*/  FFMA.FTZ R36, R71, R0, -R49 ;  /* 0x0000000047247223 */ /* 0x000fcc0000010831 */
[----:B------:R-:W3:Y:S01]  /*6f20*/  MUFU.EX2 R143, R143 ;  /* 0x0000008f008f7308 */ /* 0x000ee20000000800 */
[----:B-1----:R-:W-:-:S07]  /*6f30*/  FADD.FTZ R4, R20, R3 ;  /* 0x0000000314047221 */ /* 0x002fce0000010000 */
[----:B------:R-:W1:Y:S01]  /*6f40*/  MUFU.EX2 R37, R37 ;  /* 0x0000002500257308 */ /* 0x000e620000000800 */
[----:B0-----:R-:W-:Y:S01]  /*6f50*/  FADD.FTZ R38, R142, R27 ;  /* 0x0000001b8e267221 */ /* 0x001fe20000010000 */
[----:B------:R-:W-:-:S06]  /*6f60*/  FFMA.FTZ R27, R74, R0, -R49 ;  /* 0x000000004a1b7223 */ /* 0x000fcc0000010831 */
        /* <DEDUP_REMOVED lines=48> */
[-CC-:B------:R-:W-:Y:S01]  /*7270*/  FFMA.FTZ R42, R83, R0.reuse, -R49.reuse ;  /* 0x00000000532a7223 */ /* 0x180fe20000010831 */
[----:B------:R-:W-:-:S05]  /*7280*/  FFMA.FTZ R49, R87, R0, -R49 ;  /* 0x0000000057317223 */ /* 0x000fca0000010831 */
        /* <DEDUP_REMOVED lines=38> */
[----:B0-----:R-:W-:-:S03]  /*74f0*/  FADD.FTZ R4, R45, R4 ;  /* 0x000000042d047221 */ /* 0x001fc60000010000 */
[----:B---3--:R-:W-:Y:S01]  /*7500*/  FADD.FTZ R3, R49, R3 ;  /* 0x0000000331037221 */ /* 0x008fe20000010000 */
[----:B------:R-:W-:Y:S06]  /*7510*/  @!P0 BRA `(.L_x_14996) ;  /* 0x0000000000048947 */ /* 0x000fec0003800000 */
[----:B------:R-:W-:Y:S01]  /*7520*/  BPT.TRAP 0x1 ;  /* 0x000000040000795c */ /* 0x000fe20000300000 */
.L_x_14996:
        /* <DEDUP_REMOVED lines=77> */
.L_x_14986:
[----:B------:R-:W-:Y:S06]  /*7a00*/  BAR.ARV 0x8, 0x200 ;  /* 0x0208000000007b1d */ /* 0x000fec0000002000 */
[----:B------:R-:W-:Y:S05]  /*7a10*/  @!P0 BRA `(.L_x_14998) ;  /* 0x0000000000048947 */ /* 0x000fea0003800000 */
[----:B------:R-:W-:Y:S01]  /*7a20*/  BPT.TRAP 0x1 ;  /* 0x000000040000795c */ /* 0x000fe20000300000 */
.L_x_14998:
[----:B------:R-:W-:Y:S01]  /*7a30*/  ULEA UR7, UR4, UR42, 0x3 ;  /* 0x0000002a04077291 */ /* 0x000fe2000f8e183f */
[----:B------:R-:W-:-:S05]  /*7a40*/  IMAD.U32 R5, RZ, RZ, UR5 ;  /* 0x00000005ff057e24 */ /* 0x000fca000f8e00ff */
[----:B------:R-:W-:-:S04]  /*7a50*/  SHF.L.U32 R5, R5, 0x1f, RZ ;  /* 0x0000001f05057819 */ /* 0x000fc800000006ff */
[----:B------:R0:W1:Y:S01]  /*7a60*/  SYNCS.PHASECHK.TRANS64.TRYWAIT P1, [UR7+0x16850], R5 ;  /* 0x01685005ff0075a7 */ /* 0x0000620008020147 */
[----:B------:R-:W-:Y:S05]  /*7a70*/  @!P0 BRA `(.L_x_14999) ;  /* 0x0000000000048947 */ /* 0x000fea0003800000 */
[----:B------:R-:W-:Y:S01]  /*7a80*/  BPT.TRAP 0x1 ;  /* 0x000000040000795c */ /* 0x000fe20000300000 */
.L_x_14999:
[----:B-1----:R-:W-:Y:S05]  /*7a90*/  @P1 BRA `(.L_x_15000) ;  /* 0x0000000000081947 */ /* 0x002fea0003800000 */
[----:B------:R-:W1:Y:S02]  /*7aa0*/  SYNCS.PHASECHK.TRANS64.TRYWAIT P1, [UR7+0x16850], R5 ;  /* 0x01685005ff0075a7 */ /* 0x000e640008020147 */
[----:B-1----:R-:W-:Y:S05]  /*7ab0*/  @!P1 BRA `(.L_x_15001) ;  /* 0x00000058003c9947 */ /* 0x002fea0003800000 */
.L_x_15000:
[----:B------:R-:W-:Y:S01]  /*7ac0*/  UIADD3 UR42, UR42, 0x400, URZ ;  /* 0x000004002a2a7890 */ /* 0x000fe2000fffe03f */
[----:B------:R-:W-:Y:S01]  /*7ad0*/  WARPGROUP.ARRIVE ;  /* 0x00000000000079c5 */ /* 0x000fe20000000000 */
[----:B------:R-:W-:Y:S01]  /*7ae0*/  UMOV UR11, 0x40000040 ;  /* 0x40000040000b7882 */ /* 0x000fe20000000000 */
[----:B01----:R-:W0:Y:S01]  /*7af0*/  SHFL.BFLY PT, R5, R4, 0x2, 0x1f ;  /* 0x0c401f0004057f89 */ /* 0x003e2200000e0000 */
[----:B------:R-:W-:-:S03]  /*7b00*/  USHF.R.U32.HI UR42, URZ, 0x4, UR42 ;  /* 0x000000043f2a7899 */ /* 0x000fc6000801162a */
[----:B------:R-:W1:Y:S01]  /*7b10*/  SHFL.BFLY PT, R6, R3, 0x2, 0x1f ;  /* 0x0c401f0003067f89 */ /* 0x000e6200000e0000 */
[----:B------:R-:W-:-:S04]  /*7b20*/  ULOP3.LUT UR42, UR42, 0x3fff, URZ, 0xc0, !UPT ;  /* 0x00003fff2a2a7892 */ /* 0x000fc8000f8ec03f */
[----:B------:R-:W-:-:S04]  /*7b30*/  ULEA UR4, UR4, UR42, 0xa ;  /* 0x0000002a04047291 */ /* 0x000fc8000f8e503f */
[----:B------:R-:W-:-:S03]  /*7b40*/  UIADD3 UR6, UR4, 0x80, URZ ;  /* 0x0000008004067890 */ /* 0x000fc6000fffe03f */
[----:B------:R-:W-:Y:S02]  /*7b50*/  UMOV UR10, UR4 ;  /* 0x00000004000a7c82 */ /* 0x000fe40008000000 */
[----:B------:R-:W-:Y:S01]  /*7b60*/  HGMMA.64x64x16.F32 R88, R148, gdesc[UR8].tnspB, R88, gsb0 ;  /* 0x40e0000894587df0 */ /* 0x000fe20008000858 */
[----:B------:R-:W-:Y:S01]  /*7b70*/  UMOV UR11, 0x40000040 ;  /* 0x40000040000b7882 */ /* 0x000fe20000000000 */
[----:B------:R-:W-:Y:S01]  /*7b80*/  UMOV UR10, UR6 ;  /* 0x00000006000a7c82 */ /* 0x000fe20008000000 */
[----:B------:R-:W-:Y:S01]  /*7b90*/  UIADD3 UR6, UR4, 0x100, URZ ;  /* 0x0000010004067890 */ /* 0x000fe2000fffe03f */
[----:B0-----:R-:W-:Y:S01]  /*7ba0*/  FADD.FTZ R5, R5, R4 ;  /* 0x0000000405057221 */ /* 0x001fe20000010000 */
[----:B------:R-:W-:Y:S02]  /*7bb0*/  IMAD.MOV.U32 R4, RZ, RZ, -0x800000 ;  /* 0xff800000ff047424 */ /* 0x000fe400078e00ff */
[----:B-1----:R-:W-:Y:S01]  /*7bc0*/  FADD.FTZ R7, R6, R3 ;  /* 0x0000000306077221 */ /* 0x002fe20000010000 */
[----:B------:R-:W-:Y:S01]  /*7bd0*/  IMAD.MOV.U32 R3, RZ, RZ, -0x800000 ;  /* 0xff800000ff037424 */ /* 0x000fe200078e00ff */
        /* <DEDUP_REMOVED lines=10> */
[----:B--2---:R-:W1:Y:S08]  /*7c80*/  @P2 MUFU.LG2 R9, R12 ;  /* 0x0000000c00092308 */ /* 0x004e700000000c00 */
        /* <DEDUP_REMOVED lines=47> */
.L_x_15002:
        /* <DEDUP_REMOVED lines=36> */
.L_x_14966:
        /* <DEDUP_REMOVED lines=17> */
[----:B------:R-:W-:Y:S01]  /*82d0*/  IADD3 R23, R22, -R7, RZ ;  /* 0x8000000716177210 */ /* 0x000fe20007ffe0ff */
[----:B------:R-:W3:Y:S01]  /*82e0*/  LDC.64 R10, c[0x0][0xbd8] ;  /* 0x0002f600ff0a7b82 */ /* 0x000ee20000000a00 */
[----:B------:R-:W-:Y:S01]  /*82f0*/  LOP3.LUT R9, R5, 0xfffffffc, RZ, 0xc0, !PT ;  /* 0xfffffffc05097812 */ /* 0x000fe200078ec0ff */
[----:B------:R-:W-:Y:S01]  /*8300*/  IMAD.HI R2, R0, 0x55555556, RZ ;  /* 0x5555555600027827 */ /* 0x000fe200078e02ff */
[----:B------:R-:W-:Y:S01]  /*8310*/  SHF.R.S32.HI R6, RZ, 0x1f, R23 ;  /* 0x0000001fff067819 */ /* 0x000fe20000011417 */
[----:B------:R-:W-:Y:S02]  /*8320*/  UIADD3 UR6, UR5, UR6, URZ ;  /* 0x0000000605067290 */ /* 0x000fe4000fffe03f */
[----:B------:R-:W-:Y:S01]  /*8330*/  IMAD.IADD R22, R22, 0x1, -R9 ;  /* 0x0000000116167824 */ /* 0x000fe200078e0a09 */
[----:B------:R-:W-:Y:S01]  /*8340*/  LEA.HI R24, R6, R23, RZ, 0x2 ;  /* 0x0000001706187211 */ /* 0x000fe200078f10ff */
[----:B------:R-:W4:Y:S01]  /*8350*/  S2UR UR11, SR_CTAID.Y ;  /* 0x00000000000b79c3 */ /* 0x000f220000002600 */
[----:B0-----:R-:W-:Y:S01]  /*8360*/  ISETP.NE.AND P0, PT, R17, 0x1, PT ;  /* 0x000000011100780c */ /* 0x001fe20003f05270 */
[----:B------:R-:W-:Y:S01]  /*8370*/  ULDC.64 UR8, c[0x0][0xb38] ;  /* 0x0002ce0000087ab9 */ /* 0x000fe20000000a00 */
[--C-:B------:R-:W-:Y:S01]  /*8380*/  SHF.R.S32.HI R7, RZ, 0x2, R24.reuse ;  /* 0x00000002ff077819 */ /* 0x100fe20000011418 */
[----:B------:R-:W-:Y:S01]  /*8390*/  UIMAD UR7, UR7, UR8, URZ ;  /* 0x00000008070772a4 */ /* 0x000fe2000f8e023f */
[----:B------:R-:W-:-:S02]  /*83a0*/  SHF.R.S32.HI R8, RZ, 0x1f, R24 ;  /* 0x0000001fff087819 */ /* 0x000fc40000011418 */
[----:B------:R-:W-:Y:S01]  /*83b0*/  LEA.HI R5, R2, R2, RZ, 0x1 ;  /* 0x0000000202057211 */ /* 0x000fe200078f08ff */
[----:B------:R-:W4:Y:S01]  /*83c0*/  LDC R21, c[0x0][0xc50] ;  /* 0x00031400ff157b82 */ /* 0x000f220000000800 */
[----:B------:R-:W-:Y:S01]  /*83d0*/  LEA.HI R8, R8, R7, RZ, 0x3 ;  /* 0x0000000708087211 */ /* 0x000fe200078f18ff */
[----:B--2---:R-:W-:Y:S01]  /*83e0*/  USHF.R.S32.HI UR10, URZ, 0x1f, UR12 ;  /* 0x0000001f3f0a7899 */ /* 0x004fe2000801140c */
[----:B------:R-:W-:Y:S01]  /*83f0*/  LEA.HI R6, R6, R23, RZ, 0x5 ;  /* 0x0000001706067211 */ /* 0x000fe200078f28ff */
[----:B------:R-:W-:Y:S01]  /*8400*/  IMAD R9, R5, -0x3, R0 ;  /* 0xfffffffd05097824 */ /* 0x000fe200078e0200 */
[----:B------:R-:W-:Y:S02]  /*8410*/  LOP3.LUT R8, R8, 0xfffffff8, RZ, 0xc0, !PT ;  /* 0xfffffff808087812 */ /* 0x000fe400078ec0ff */
[----:B------:R-:W-:Y:S01]  /*8420*/  SHF.R.S32.HI R5, RZ, 0x5, R6 ;  /* 0x00000005ff057819 */ /* 0x000fe20000011406 */
[----:B------:R-:W0:Y:S01]  /*8430*/  LDC.64 R14, c[0x0][0xb40] ;  /* 0x0002d000ff0e7b82 */ /* 0x000e220000000a00 */
[----:B------:R-:W-:Y:S01]  /*8440*/  LEA.HI R2, R22, R22, RZ, 0x1 ;  /* 0x0000001616027211 */ /* 0x000fe200078f08ff */
[----:B------:R-:W-:Y:S01]  /*8450*/  IMAD.IADD R0, R7, 0x1, -R8 ;  /* 0x0000000107007824 */ /* 0x000fe200078e0a08 */
[----:B------:R-:W-:Y:S01]  /*8460*/  LOP3.LUT R24, R24, 0x7ffffffc, RZ, 0xc0, !PT ;  /* 0x7ffffffc18187812 */ /* 0x000fe200078ec0ff */
[----:B------:R-:W-:Y:S01]  /*8470*/  IMAD.U32 R6, RZ, RZ, UR4 ;  /* 0x00000004ff067e24 */ /* 0x000fe2000f8e00ff */
[----:B------:R-:W-:Y:S01]  /*8480*/  LOP3.LUT R7, R2, 0x1ffffffe, RZ, 0xc0, !PT ;  /* 0x1ffffffe02077812 */ /* 0x000fe200078ec0ff */
[----:B------:R-:W-:-:S02]  /*8490*/  IMAD R0, R5, 0x10, R0 ;  /* 0x0000001005007824 */ /* 0x000fc400078e0200 */
[----:B------:R-:W2:Y:S01]  /*84a0*/  @P0 LDC R5, c[0x0][0xbec] ;  /* 0x0002fb00ff050b82 */ /* 0x000ea20000000800 */
[----:B---3--:R-:W-:Y:S02]  /*84b0*/  IMAD R8, R10, UR10, RZ ;  /* 0x0000000a0a087c24 */ /* 0x008fe4000f8e02ff */
[----:B------:R-:W-:Y:S02]  /*84c0*/  IMAD.IADD R25, R22, 0x1, -R7 ;  /* 0x0000000116197824 */ /* 0x000fe400078e0a07 */
[----:B------:R-:W-:Y:S02]  /*84d0*/  IMAD R0, R9, 0x40, R0 ;  /* 0x0000004009007824 */ /* 0x000fe400078e0200 */
[----:B------:R-:W-:Y:S01]  /*84e0*/  IMAD.U32 R7, RZ, RZ, UR5 ;  /* 0x00000005ff077e24 */ /* 0x000fe2000f8e00ff */
[----:B------:R-:W3:Y:S01]  /*84f0*/  @P0 LDC R13, c[0x0][0xbf0] ;  /* 0x0002fc00ff0d0b82 */ /* 0x000ee20000000800 */
[----:B------:R-:W-:Y:S01]  /*8500*/  IMAD.U32 R7, RZ, RZ, UR6 ;  /* 0x00000006ff077e24 */ /* 0x000fe2000f8e00ff */
[----:B------:R-:W-:Y:S01]  /*8510*/  UIMAD.WIDE.U32 UR4, UR36, UR8, URZ ;  /* 0x00000008240472a5 */ /* 0x000fe2000f8e003f */
[----:B------:R-:W-:Y:S01]  /*8520*/  IMAD R2, R25, 0x8, R0 ;  /* 0x0000000819027824 */ /* 0x000fe200078e0200 */
[----:B------:R-:W-:Y:S01]  /*8530*/  UIMAD UR6, UR36, UR9, UR7 ;  /* 0x00000009240672a4 */ /* 0x000fe2000f8e0207 */
[----:B------:R-:W-:-:S02]  /*8540*/  IMAD.WIDE.U32 R6, R10, UR12, R6 ;  /* 0x0000000c0a067c25 */ /* 0x000fc4000f8e0006 */
[----:B------:R-:W-:Y:S01]  /*8550*/  ULDC.64 UR8, c[0x0][0xb28] ;  /* 0x0002ca0000087ab9 */ /* 0x000fe20000000a00 */
[----:B------:R-:W5:Y:S01]  /*8560*/  @P0 LDC R27, c[0x0][0xbec] ;  /* 0x0002fb00ff1b0b82 */ /* 0x000f620000000800 */
[----:B-1----:R-:W-:Y:S01]  /*8570*/  IMAD R2, R19, 0xc0, R2 ;  /* 0x000000c013027824 */ /* 0x002fe200078e0202 */
[----:B------:R-:W-:Y:S01]  /*8580*/  UIADD3 UR6, UR5, UR6, URZ ;  /* 0x0000000605067290 */ /* 0x000fe2000fffe03f */
[----:B------:R-:W-:Y:S01]  /*8590*/  IMAD R11, R11, UR12, R8 ;  /* 0x0000000c0b0b7c24 */ /* 0x000fe2000f8e0208 */
[----:B------:R-:W-:Y:S01]  /*85a0*/  MOV R8, UR4 ;  /* 0x0000000400087c02 */ /* 0x000fe20008000f00 */
[----:B------:R-:W-:Y:S01]  /*85b0*/  IMAD.U32 R9, RZ, RZ, UR5 ;  /* 0x00000005ff097e24 */ /* 0x000fe2000f8e00ff */
[----:B------:R-:W-:Y:S01]  /*85c0*/  ULDC.64 UR4, c[0x0][0xbe0] ;  /* 0x0002f80000047ab9 */ /* 0x000fe20000000a00 */
[----:B0-----:R-:W-:Y:S01]  /*85d0*/  IMAD R12, R14, UR10, RZ ;  /* 0x0000000a0e0c7c24 */ /* 0x001fe2000f8e02ff */
[----:B------:R-:W0:Y:S01]  /*85e0*/  @P0 LDC R18, c[0x0][0xbf0] ;  /* 0x0002fc00ff120b82 */ /* 0x000e220000000800 */
[----:B--2---:R-:W-:-:S04]  /*85f0*/  @P0 IMAD.HI.U32 R10, R2, R5, RZ ;  /* 0x00000005020a0227 */ /* 0x004fc800078e00ff */
[----:B----4-:R-:W-:Y:S02]  /*8600*/  IMAD R21, R21, R16, UR11 ;  /* 0x0000000b15157e24 */ /* 0x010fe4000f8e0210 */
[----:B------:R-:W-:Y:S01]  /*8610*/  IMAD.U32 R9, RZ, RZ, UR6 ;  /* 0x00000006ff097e24 */ /* 0x000fe2000f8e00ff */
[----:B------:R-:W-:Y:S01]  /*8620*/  ULDC.64 UR6, c[0x0][0xb48] ;  /* 0x0002d20000067ab9 */ /* 0x000fe20000000a00 */
        /* <DEDUP_REMOVED lines=11> */
[----:B0-----:R-:W-:Y:S01]  /*86e0*/  @P0 SHF.R.U32.HI R11, RZ, R18, R27 ;  /* 0x00000012ff0b0219 */ /* 0x001fe2000001161b */
[----:B------:R-:W-:Y:S01]  /*86f0*/  IMAD R10, R12, UR4, RZ ;  /* 0x000000040c0a7c24 */ /* 0x000fe2000f8e02ff */
[----:B------:R-:W-:Y:S01]  /*8700*/  BAR.SYNC.DEFER_BLOCKING 0x1, 0x180 ;  /* 0x0046000000007b1d */ /* 0x000fe20000010000 */
[C---:B------:R-:W-:Y:S01]  /*8710*/  IMAD R15, R21.reuse, UR7, R13 ;  /* 0x00000007150f7c24 */ /* 0x040fe2000f8e020d */
[--C-:B------:R-:W-:Y:S01]  /*8720*/  SHF.R.S32.HI R13, RZ, 0x1f, R5.reuse ;  /* 0x0000001fff0d7819 */ /* 0x100fe20000011405 */
[----:B------:R-:W-:Y:S01]  /*8730*/  IMAD R12, R21, UR5, R10 ;  /* 0x00000005150c7c24 */ /* 0x000fe2000f8e020a */
[----:B------:R-:W-:Y:S01]  /*8740*/  IADD3 R6, P0, R5, R6, RZ ;  /* 0x0000000605067210 */ /* 0x000fe20007f1e0ff */
[----:B------:R-:W-:Y:S01]  /*8750*/  IMAD.MOV R5, RZ, RZ, -R5 ;  /* 0x000000ffff057224 */ /* 0x000fe200078e0a05 */
        /* <DEDUP_REMOVED lines=9> */
[----:B------:R-:W-:Y:S01]  /*87f0*/  IMAD R10, R10, UR4, RZ ;  /* 0x000000040a0a7c24 */ /* 0x000fe2000f8e02ff */
[----:B------:R-:W-:Y:S01]  /*8800*/  IADD3 R9, R9, R15, RZ ;  /* 0x0000000f09097210 */ /* 0x000fe20007ffe0ff */
[----:B------:R-:W-:-:S04]  /*8810*/  IMAD.WIDE.U32 R6, R5, UR6, R6 ;  /* 0x0000000605067c25 */ /* 0x000fc8000f8e0006 */
[C---:B------:R-:W-:Y:S01]  /*8820*/  IMAD R15, R11.reuse, UR5, R10 ;  /* 0x000000050b0f7c24 */ /* 0x040fe2000f8e020a */
[----:B------:R-:W0:Y:S01]  /*8830*/  S2UR UR5, SR_CgaCtaId ;  /* 0x00000000000579c3 */ /* 0x000e220000008800 */
[----:B------:R-:W-:Y:S01]  /*8840*/  SHF.R.S32.HI R10, RZ, 0x1f, R13 ;  /* 0x0000001fff0a7819 */ /* 0x000fe2000001140d */
[----:B------:R-:W-:Y:S02]  /*8850*/  IMAD R2, R2, UR6, RZ ;  /* 0x0000000602027c24 */ /* 0x000fe4000f8e02ff */
[----:B------:R-:W-:Y:S01]  /*8860*/  IMAD.WIDE.U32 R8, R11, UR4, R8 ;  /* 0x000000040b087c25 */ /* 0x000fe2000f8e0008 */
[----:B------:R-:W-:-:S03]  /*8870*/  UMOV UR4, 0x400 ;  /* 0x0000040000047882 */ /* 0x000fc60000000000 */
[----:B------:R-:W-:Y:S01]  /*8880*/  IMAD R11, R5, UR7, R2 ;  /* 0x00000007050b7c24 */ /* 0x000fe2000f8e0202 */
[----:B------:R-:W-:Y:S01]  /*8890*/  ULDC.64 UR6, c[0x0][0xba8] ;  /* 0x0002ea0000067ab9 */ /* 0x000fe20000000a00 */
        /* <DEDUP_REMOVED lines=8> */
[----:B------:R-:W-:-:S02]  /*8920*/  LEA.HI.X R10, R6, UR7, R7, 0x2, P0 ;  /* 0x00000007060a7c11 */ /* 0x000fc400080f1407 */
[----:B------:R-:W-:Y:S01]  /*8930*/  IMAD.IADD R5, R9, 0x1, R5 ;  /* 0x0000000109057824 */ /* 0x000fe200078e0205 */
[C---:B------:R-:W-:Y:S01]  /*8940*/  LEA R18, P1, R8.reuse, UR8, 0x2 ;  /* 0x0000000808127c11 */ /* 0x040fe2000f8210ff */
[----:B------:R-:W-:Y:S01]  /*8950*/  SHFL.IDX PT, R6, R2, RZ, 0x1c1f ;  /* 0x001c1fff02067589 */ /* 0x000fe200000e0000 */
[----:B------:R-:W-:Y:S01]  /*8960*/  IMAD R0, R19, 0xc0, R0 ;  /* 0x000000c013007824 */ /* 0x000fe200078e0200 */
[----:B0-----:R-:W-:Y:S01]  /*8970*/  ULEA UR4, UR5, UR4, 0x18 ;  /* 0x0000000405047291 */ /* 0x001fe2000f8ec03f */
[----:B------:R-:W-:Y:S01]  /*8980*/  LEA.HI.X R20, R8, UR9, R5, 0x2, P1 ;  /* 0x0000000908147c11 */ /* 0x000fe200088f1405 */
[----:B------:R-:W0:Y:S01]  /*8990*/  SHFL.IDX PT, R7, R10, RZ, 0x1c1f ;  /* 0x001c1fff0a077589 */ /* 0x000e2200000e0000 */
[----:B------:R-:W-:Y:S01]  /*89a0*/  IMAD R17, R17, UR6, RZ ;  /* 0x0000000611117c24 */ /* 0x000fe2000f8e02ff */
[C---:B------:R-:W-:Y:S01]  /*89b0*/  LOP3.LUT P0, RZ, R23.reuse, 0x3, RZ, 0xc0, !PT ;  /* 0x0000000317ff7812 */ /* 0x040fe2000780c0ff */
[C---:B------:R-:W-:Y:S01]  /*89c0*/  VIADD R16, R0.reuse, 0x8 ;  /* 0x0000000800107836 */ /* 0x040fe20000000000 */
[----:B------:R-:W-:Y:S01]  /*89d0*/  SHFL.IDX PT, R8, R2, 0x1, 0x1c1f ;  /* 0x003c1f0002087f89 */ /* 0x000fe200000e0000 */
[----:B------:R-:W-:Y:S01]  /*89e0*/  UIADD3 UR4, UR4, 0x16820, URZ ;  /* 0x0001682004047890 */ /* 0x000fe2000fffe03f */
[-C--:B------:R-:W-:Y:S01]  /*89f0*/  ISETP.GE.OR P1, PT, R0, R17.reuse, P0 ;  /* 0x000000110000720c */ /* 0x080fe20000726670 */
[----:B------:R-:W-:Y:S01]  /*8a00*/  IMAD.IADD R19, R23, 0x1, -R24 ;  /* 0x0000000117137824 */ /* 0x000fe200078e0a18 */
[----:B------:R-:W1:Y:S01]  /*8a10*/  SHFL.IDX PT, R9, R10, 0x1, 0x1c1f ;  /* 0x003c1f000a097f89 */ /* 0x000e6200000e0000 */
[-C--:B------:R-:W-:Y:S01]  /*8a20*/  ISETP.GE.OR P0, PT, R16, R17.reuse, P0 ;  /* 0x000000111000720c */ /* 0x080fe20000706670 */
[----:B------:R-:W-:Y:S01]  /*8a30*/  UPRMT UR4, URZ, 0x654, UR4 ;  /* 0x000006543f047896 */ /* 0x000fe20008000004 */
[----:B------:R-:W-:Y:S01]  /*8a40*/  ISETP.GE.AND P2, PT, R0, R17, PT ;  /* 0x000000110000720c */ /* 0x000fe20003f46270 */
[----:B------:R2:W3:Y:S01]  /*8a50*/  SHFL.IDX PT, R14, R18, RZ, 0x1c1f ;  /* 0x001c1fff120e7589 */ /* 0x0004e200000e0000 */
[----:B------:R-:W-:-:S03]  /*8a60*/  IMAD.SHL.U32 R19, R19, 0x2, RZ ;  /* 0x0000000213137824 */ /* 0x000fc600078e00ff */
[----:B------:R2:W4:Y:S03]  /*8a70*/  SHFL.IDX PT, R15, R20, RZ, 0x1c1f ;  /* 0x001c1fff140f7589 */ /* 0x00052600000e0000 */
[----:B------:R-:W-:Y:S01]  /*8a80*/  SYNCS.ARRIVE.TRANS64.RED.A1T0 RZ, [UR4], RZ ;  /* 0x000000ffffff79a7 */ /* 0x000fe20008100404 */
[----:B0-----:R2:W-:Y:S04]  /*8a90*/  @!P1 ST.E desc[UR38][R6.64], R4 ;  /* 0x0000000406009985 */ /* 0x0015e8000c101926 */
[----:B-1----:R2:W-:Y:S01]  /*8aa0*/  @!P0 ST.E desc[UR38][R8.64], R3 ;  /* 0x0000000308008985 */ /* 0x0025e2000c101926 */
[----:B------:R-:W-:Y:S05]  /*8ab0*/  @P2 BRA `(.L_x_15005) ;  /* 0x0000000000b82947 */ /* 0x000fea0003800000 */
[----:B------:R-:W-:Y:S01]  /*8ac0*/  ULDC UR4, c[0x0][0xac8] ;  /* 0x0002b20000047ab9 */ /* 0x000fe20000000800 */
[C---:B------:R-:W-:Y:S01]  /*8ad0*/  VIADD R0, R19.reuse, 0x8 ;  /* 0x0000000813007836 */ /* 0x040fe20000000000 */
[C---:B------:R-:W-:Y:S01]  /*8ae0*/  ISETP.GE.AND P0, PT, R19.reuse, UR4, PT ;  /* 0x0000000413007c0c */ /* 0x040fe2000bf06270 */
[C---:B--2---:R-:W-:Y:S01]  /*8af0*/  VIADD R4, R19.reuse, 0x10 ;  /* 0x0000001013047836 */ /* 0x044fe20000000000 */
[C---:B------:R-:W-:Y:S01]  /*8b00*/  IADD3 R6, R19.reuse, 0x20, RZ ;  /* 0x0000002013067810 */ /* 0x040fe20007ffe0ff */
[C---:B------:R-:W-:Y:S02]  /*8b10*/  VIADD R5, R19.reuse, 0x18 ;  /* 0x0000001813057836 */ /* 0x040fe40000000000 */
[C---:B------:R-:W-:Y:S01]  /*8b20*/  VIADD R7, R19.reuse, 0x28 ;  /* 0x0000002813077836 */ /* 0x040fe20000000000 */
[----:B------:R-:W-:Y:S01]  /*8b30*/  ISETP.GE.AND P1, PT, R4, UR4, PT ;  /* 0x0000000404007c0c */ /* 0x000fe2000bf26270 */
[----:B------:R-:W-:Y:S01]  /*8b40*/  VIADD R9, R19, 0x30 ;  /* 0x0000003013097836 */ /* 0x000fe20000000000 */
[----:B------:R-:W-:Y:S01]  /*8b50*/  ISETP.GE.AND P2, PT, R5, UR4, PT ;  /* 0x0000000405007c0c */ /* 0x000fe2000bf46270 */
[----:B------:R-:W-:Y:S01]  /*8b60*/  VIADD R11, R19, 0x38 ;  /* 0x00000038130b7836 */ /* 0x000fe20000000000 */
[----:B------:R-:W-:-:S02]  /*8b70*/  ISETP.GE.AND P3, PT, R6, UR4, PT ;  /* 0x0000000406007c0c */ /* 0x000fc4000bf66270 */
[----:B------:R-:W-:Y:S01]  /*8b80*/  ISETP.GE.AND P4, PT, R7, UR4, PT ;  /* 0x0000000407007c0c */ /* 0x000fe2000bf86270 */
[----:B---34-:R-:W-:Y:S01]  /*8b90*/  @!P0 IMAD.WIDE R2, R19, 0x4, R14 ;  /* 0x0000000413028825 */ /* 0x018fe200078e020e */
[----:B------:R-:W-:Y:S02]  /*8ba0*/  ISETP.GE.AND P5, PT, R9, UR4, PT ;  /* 0x0000000409007c0c */ /* 0x000fe4000bfa6270 */
[----:B------:R-:W-:Y:S02]  /*8bb0*/  ISETP.GE.AND P6, PT, R11, UR4, PT ;  /* 0x000000040b007c0c */ /* 0x000fe4000bfc6270 */
[----:B------:R0:W-:Y:S01]  /*8bc0*/  @!P0 ST.E.64 desc[UR38][R2.64], R88 ;  /* 0x0000005802008985 */ /* 0x0001e2000c101b26 */
[----:B------:R-:W-:Y:S02]  /*8bd0*/  ISETP.GE.AND P0, PT, R0, UR4, PT ;  /* 0x0000000400007c0c */ /* 0x000fe4000bf06270 */
[----:B------:R-:W-:Y:S02]  /*8be0*/  @!P1 LEA.HI R4, R4, R4, RZ, 0x1 ;  /* 0x0000000404049211 */ /* 0x000fe400078f08ff */
[----:B------:R-:W-:-:S02]  /*8bf0*/  @!P3 LEA.HI R6, R6, R6, RZ, 0x1 ;  /* 0x000000060606b211 */ /* 0x000fc400078f08ff */
[----:B------:R-:W-:Y:S02]  /*8c00*/  @!P4 LEA.HI R8, R7, R7, RZ, 0x1 ;  /* 0x000000070708c211 */ /* 0x000fe400078f08ff */
[----:B------:R-:W-:Y:S02]  /*8c10*/  @!P5 LEA.HI R10, R9, R9, RZ, 0x1 ;  /* 0x00000009090ad211 */ /* 0x000fe400078f08ff */
[----:B------:R-:W-:Y:S02]  /*8c20*/  @!P6 LEA.HI R12, R11, R11, RZ, 0x1 ;  /* 0x0000000b0b0ce211 */ /* 0x000fe400078f08ff */
[----:B------:R-:W-:Y:S02]  /*8c30*/  @!P3 LOP3.LUT R9, R6, 0xfffffffe, RZ, 0xc0, !PT ;  /* 0xfffffffe0609b812 */ /* 0x000fe400078ec0ff */
[----:B------:R-:W-:Y:S02]  /*8c40*/  @!P0 LEA.HI R0, R0, R0, RZ, 0x1 ;  /* 0x0000000000008211 */ /* 0x000fe400078f08ff */
[----:B0-----:R-:W-:-:S02]  /*8c50*/  @!P2 LEA.HI R2, R5, R5, RZ, 0x1 ;  /* 0x000000050502a211 */ /* 0x001fc400078f08ff */
[----:B------:R-:W-:Y:S02]  /*8c60*/  @!P0 LOP3.LUT R3, R0, 0xfffffffe, RZ, 0xc0, !PT ;  /* 0xfffffffe00038812 */ /* 0x000fe400078ec0ff */
[----:B------:R-:W-:Y:S02]  /*8c70*/  @!P1 LOP3.LUT R5, R4, 0xfffffffe, RZ, 0xc0, !PT ;  /* 0xfffffffe04059812 */ /* 0x000fe400078ec0ff */
[----:B------:R-:W-:Y:S01]  /*8c80*/  @!P2 LOP3.LUT R7, R2, 0xfffffffe, RZ, 0xc0, !PT ;  /* 0xfffffffe0207a812 */ /* 0x000fe200078ec0ff */
[--C-:B------:R-:W-:Y:S01]  /*8c90*/  @!P0 IMAD.WIDE R2, R3, 0x4, R14.reuse ;  /* 0x0000000403028825 */ /* 0x100fe200078e020e */
[----:B------:R-:W-:Y:S02]  /*8ca0*/  @!P4 LOP3.LUT R11, R8, 0xfffffffe, RZ, 0xc0, !PT ;  /* 0xfffffffe080bc812 */ /* 0x000fe400078ec0ff */
[----:B------:R-:W-:Y:S01]  /*8cb0*/  @!P5 LOP3.LUT R13, R10, 0xfffffffe, RZ, 0xc0, !PT ;  /* 0xfffffffe0a0dd812 */ /* 0x000fe200078ec0ff */
[--C-:B------:R-:W-:Y:S01]  /*8cc0*/  @!P1 IMAD.WIDE R4, R5, 0x4, R14.reuse ;  /* 0x0000000405049825 */ /* 0x100fe200078e020e */
[----:B------:R-:W-:Y:S01]  /*8cd0*/  @!P6 LOP3.LUT R21, R12, 0xfffffffe, RZ, 0xc0, !PT ;  /* 0xfffffffe0c15e812 */ /* 0x000fe200078ec0ff */
        /* <DEDUP_REMOVED lines=8> */
[----:B------:R0:W-:Y:S02]  /*8d60*/  @!P4 ST.E.64 desc[UR38][R10.64], R108 ;  /* 0x0000006c0a00c985 */ /* 0x0001e4000c101b26 */
[----:B------:R-:W-:Y:S02]  /*8d70*/  @!P6 IMAD.WIDE R14, R21, 0x4, R14 ;  /* 0x00000004150ee825 */ /* 0x000fe400078e020e */
[----:B------:R0:W-:Y:S04]  /*8d80*/  @!P5 ST.E.64 desc[UR38][R12.64], R112 ;  /* 0x000000700c00d985 */ /* 0x0001e8000c101b26 */
[----:B------:R0:W-:Y:S02]  /*8d90*/  @!P6 ST.E.64 desc[UR38][R14.64], R116 ;  /* 0x000000740e00e985 */ /* 0x0001e4000c101b26 */
.L_x_15005:
[----:B------:R-:W-:Y:S05]  /*8da0*/  BSYNC B0 ;  /* 0x0000000000007941 */ /* 0x000fea0003800000 */
.L_x_15004:
        /* <DEDUP_REMOVED lines=18> */
[C---:B01----:R-:W-:Y:S01]  /*8ed0*/  @!P0 IMAD.WIDE R2, R19.reuse, 0x4, R12 ;  /* 0x0000000413028825 */ /* 0x043fe200078e020c */
[----:B------:R-:W-:Y:S02]  /*8ee0*/  IADD3 R19, R19, 0x38, RZ ;  /* 0x0000003813137810 */ /* 0x000fe40007ffe0ff */
[----:B------:R-:W-:Y:S02]  /*8ef0*/  @!P1 LEA.HI R0, R0, R0, RZ, 0x1 ;  /* 0x0000000000009211 */ /* 0x000fe400078f08ff */
[----:B------:R-:W-:Y:S01]  /*8f00*/  @!P2 LEA.HI R6, R6, R6, RZ, 0x1 ;  /* 0x000000060606a211 */ /* 0x000fe200078f08ff */
[----:B------:R0:W-:Y:S01]  /*8f10*/  @!P0 ST.E.64 desc[UR38][R2.64], R90 ;  /* 0x0000005a02008985 */ /* 0x0001e2000c101b26 */
[----:B------:R-:W-:-:S02]  /*8f20*/  @!P1 LOP3.LUT R5, R0, 0xfffffffe, RZ, 0xc0, !PT ;  /* 0xfffffffe00059812 */ /* 0x000fc400078ec0ff */
[----:B------:R-:W-:Y:S02]  /*8f30*/  @!P3 LEA.HI R0, R7, R7, RZ, 0x1 ;  /* 0x000000070700b211 */ /* 0x000fe400078f08ff */
[----:B------:R-:W-:Y:S01]  /*8f40*/  @!P4 LEA.HI R8, R8, R8, RZ, 0x1 ;  /* 0x000000080808c211 */ /* 0x000fe200078f08ff */
[----:B------:R-:W-:Y:S01]  /*8f50*/  @!P1 IMAD.WIDE R4, R5, 0x4, R12 ;  /* 0x0000000405049825 */ /* 0x000fe200078e020c */
[----:B------:R-:W-:Y:S02]  /*8f60*/  @!P5 LEA.HI R10, R9, R9, RZ, 0x1 ;  /* 0x00000009090ad211 */ /* 0x000fe400078f08ff */
[----:B---3--:R-:W-:Y:S02]  /*8f70*/  @!P6 LEA.HI R14, R11, R11, RZ, 0x1 ;  /* 0x0000000b0b0ee211 */ /* 0x008fe400078f08ff */
[----:B------:R-:W-:Y:S01]  /*8f80*/  @!P2 LOP3.LUT R7, R6, 0xfffffffe, RZ, 0xc0, !PT ;  /* 0xfffffffe0607a812 */ /* 0x000fe200078ec0ff */
[----:B------:R1:W-:Y:S01]  /*8f90*/  @!P1 ST.E.64 desc[UR38][R4.64], R94 ;  /* 0x0000005e04009985 */ /* 0x0003e2000c101b26 */
[----:B------:R-:W-:-:S02]  /*8fa0*/  @!P3 LOP3.LUT R9, R0, 0xfffffffe, RZ, 0xc0, !PT ;  /* 0xfffffffe0009b812 */ /* 0x000fc400078ec0ff */
[----:B------:R-:W-:Y:S01]  /*8fb0*/  @!P4 LOP3.LUT R11, R8, 0xfffffffe, RZ, 0xc0, !PT ;  /* 0xfffffffe080bc812 */ /* 0x000fe200078ec0ff */
[--C-:B0-----:R-:W-:Y:S01]  /*8fc0*/  @!P2 IMAD.WIDE R2, R7, 0x4, R12.reuse ;  /* 0x000000040702a825 */ /* 0x101fe200078e020c */
[----:B----4-:R-:W-:Y:S02]  /*8fd0*/  @!P5 LOP3.LUT R15, R10, 0xfffffffe, RZ, 0xc0, !PT ;  /* 0xfffffffe0a0fd812 */ /* 0x010fe400078ec0ff */
        /* <DEDUP_REMOVED lines=17> */
.L_x_15003:
        /* <DEDUP_REMOVED lines=53> */
[----:B------:R-:W-:Y:S02]  /*9440*/  LEA R4, P0, R2, UR4, 0x2 ;  /* 0x0000000402047c11 */ /* 0x000fe4000f8010ff */
[----:B------:R-:W-:-:S04]  /*9450*/  IADD3 R3, R3, R5, RZ ;  /* 0x0000000503037210 */ /* 0x000fc80007ffe0ff */
[----:B------:R-:W-:Y:S01]  /*9460*/  LEA.HI.X R5, R2, UR5, R3, 0x2, P0 ;  /* 0x0000000502057c11 */ /* 0x000fe200080f1403 */
[----:B------:R-:W-:-:S05]  /*9470*/  IMAD.MOV.U32 R3, RZ, RZ, -0x800000 ;  /* 0xff800000ff037424 */ /* 0x000fca00078e00ff */
[----:B------:R0:W-:Y:S01]  /*9480*/  STG.E desc[UR38][R4.64], R3 ;  /* 0x0000000304007986 */ /* 0x0001e2000c101926 */
[----:B------:R-:W-:Y:S05]  /*9490*/  BRA `(.L_x_14964) ;  /* 0x0000003c002c7947 */ /* 0x000fea0003800000 */
.L_x_14962:
        /* <DEDUP_REMOVED lines=18> */
.L_x_15006:
[----:B------:R-:W-:Y:S01]  /*95c0*/  ULDC UR45, c[0x0][0xc50] ;  /* 0x00031400002d7ab9 */ /* 0x000fe20000000800 */
[----:B------:R-:W-:Y:S01]  /*95d0*/  UMOV UR42, UR6 ;  /* 0x00000006002a7c82 */ /* 0x000fe20008000000 */
[----:B------:R-:W-:-:S11]  /*95e0*/  UISETP.NE.AND UP0, UPT, UR45, 0x1, UPT ;  /* 0x000000012d00788c */ /* 0x000fd6000bf05270 */
[----:B------:R-:W-:Y:S01]  /*95f0*/  @UP0 ULDC UR4, c[0x0][0xc54] ;  /* 0x0003150000040ab9 */ /* 0x000fe20000000800 */
[----:B------:R-:W-:Y:S01]  /*9600*/  @UP0 ULDC UR7, c[0x0][0xc58] ;  /* 0x0003160000070ab9 */ /* 0x000fe20000000800 */
[----:B------:R-:W-:-:S04]  /*9610*/  UIMAD.WIDE.U32 UR4, UR6, UR4, URZ ;  /* 0x00000004060472a5 */ /* 0x000fc8000f8e003f */
[----:B------:R-:W-:-:S12]  /*9620*/  @UP0 USHF.R.U32.HI UR42, URZ, UR7, UR5 ;  /* 0x000000073f2a0299 */ /* 0x000fd80008011605 */
.L_x_15007:
        /* <DEDUP_REMOVED lines=81> */
.L_x_15009:
[----:B------:R-:W-:Y:S02]  /*9b40*/  UIMAD UR51, UR45, UR41, URZ ;  /* 0x000000292d3372a4 */ /* 0x000fe4000f8e023f */
[----:B------:R-:W-:Y:S02]  /*9b50*/  IMAD.U32 R3, RZ, RZ, UR41 ;  /* 0x00000029ff037e24 */ /* 0x000fe4000f8e00ff */
[----:B------:R-:W-:Y:S02]  /*9b60*/  IMAD.MOV.U32 R10, RZ, RZ, 0x1 ;  /* 0x00000001ff0a7424 */ /* 0x000fe400078e00ff */
[----:B------:R-:W-:-:S05]  /*9b70*/  IMAD.U32 R2, RZ, RZ, UR51 ;  /* 0x00000033ff027e24 */ /* 0x000fca000f8e00ff */
[----:B------:R-:W-:-:S04]  /*9b80*/  VIADDMNMX R2, R2, R3, UR11, PT ;  /* 0x0000000b02027e46 */ /* 0x000fc8000b800103 */
[----:B------:R-:W-:Y:S02]  /*9b90*/  R2UR UR52, R2 ;  /* 0x00000000023472ca */ /* 0x000fe400000e0000 */
[----:B------:R-:W-:-:S11]  /*9ba0*/  MOV R2, RZ ;  /* 0x000000ff00027202 */ /* 0x000fd60000000f00 */
        /* <DEDUP_REMOVED lines=25> */
[----:B0----5:R-:W-:Y:S05]  /*9d40*/  CALL.ABS.NOINC R2 ;  /* 0x0000000002007343 */ /* 0x021fea0003c00000 */
.L_x_15010:
        /* <DEDUP_REMOVED lines=20> */
.L_x_15012:
[----:B------:R0:W1:Y:S01]  /*9e90*/  LDC.64 R2, c[0x4][R16] ;  /* 0x0100000010027b82 */ /* 0x0000620000000a00 */
[----:B------:R-:W-:Y:S01]  /*9ea0*/  ULDC.64 UR4, c[0x4][0x138] ;  /* 0x01004e0000047ab9 */ /* 0x000fe20000000a00 */
[----:B------:R-:W-:Y:S01]  /*9eb0*/  ULDC.64 UR6, c[0x4][0x140] ;  /* 0x0100500000067ab9 */ /* 0x000fe20000000a00 */
[----:B------:R-:W-:Y:S01]  /*9ec0*/  MOV R4, UR4 ;  /* 0x0000000400047c02 */ /* 0x000fe20008000f00 */
        /* <DEDUP_REMOVED lines=11> */
.L_x_15011:
        /* <DEDUP_REMOVED lines=8> */
[----:B------:R-:W-:Y:S01]  /*a000*/  MOV R0, UR52 ;  /* 0x0000003400007c02 */ /* 0x000fe20008000f00 */
[C---:B------:R-:W-:Y:S01]  /*a010*/  IMAD.SHL.U32 R23, R22.reuse, 0x10, RZ ;  /* 0x0000001016177824 */ /* 0x040fe200078e00ff */
[----:B------:R-:W-:Y:S01]  /*a020*/  LOP3.LUT R9, R22, 0x7f, RZ, 0xc0, !PT ;  /* 0x0000007f16097812 */ /* 0x000fe200078ec0ff */
[----:B------:R-:W-:Y:S01]  /*a030*/  IMAD.MOV.U32 R6, RZ, RZ, RZ ;  /* 0x000000ffff067224 */ /* 0x000fe200078e00ff */
[----:B-1----:R-:W-:Y:S01]  /*a040*/  ISETP.NE.AND P1, PT, R16, 0x1, PT ;  /* 0x000000011000780c */ /* 0x002fe20003f25270 */
[----:B------:R-:W-:Y:S01]  /*a050*/  VIADD R0, R0, 0xffffffff ;  /* 0xffffffff00007836 */ /* 0x000fe20000000000 */
[----:B------:R-:W-:Y:S02]  /*a060*/  SHF.R.U32.HI R4, RZ, 0x3, R9 ;  /* 0x00000003ff047819 */ /* 0x000fe40000011609 */
[----:B------:R-:W-:-:S03]  /*a070*/  LOP3.LUT R23, R23, 0x70, RZ, 0xc0, !PT ;  /* 0x0000007017177812 */ /* 0x000fc600078ec0ff */
[----:B------:R-:W-:-:S04]  /*a080*/  IMAD R4, R0, 0x80, R4 ;  /* 0x0000008000047824 */ /* 0x000fc800078e0204 */
[----:B------:R-:W-:Y:S02]  /*a090*/  IMAD.IADD R4, R23, 0x1, R4 ;  /* 0x0000000117047824 */ /* 0x000fe400078e0204 */
[----:B0-----:R-:W0:Y:S02]  /*a0a0*/  @P1 LDC R2, c[0x0][0x434] ;  /* 0x00010d00ff021b82 */ /* 0x001e240000000800 */
[C---:B-----5:R-:W-:Y:S01]  /*a0b0*/  IMAD.IADD R7, R4.reuse, 0x1, R19 ;  /* 0x0000000104077824 */ /* 0x060fe200078e0213 */
[----:B------:R-:W-:-:S03]  /*a0c0*/  ISETP.GE.AND P0, PT, R4, UR43, PT ;  /* 0x0000002b04007c0c */ /* 0x000fc6000bf06270 */
[----:B------:R-:W-:Y:S02]  /*a0d0*/  IMAD.MOV.U32 R8, RZ, RZ, R7 ;  /* 0x000000ffff087224 */ /* 0x000fe400078e0007 */
[----:B------:R-:W1:Y:S08]  /*a0e0*/  @P1 LDC R3, c[0x0][0x438] ;  /* 0x00010e00ff031b82 */ /* 0x000e700000000800 */
[----:B------:R-:W3:Y:S08]  /*a0f0*/  @!P0 LDC.64 R10, c[0x0][0x428] ;  /* 0x00010a00ff0a8b82 */ /* 0x000ef00000000a00 */
[----:B------:R-:W4:Y:S01]  /*a100*/  @!P0 LDC.64 R4, c[0x0][0x418] ;  /* 0x00010600ff048b82 */ /* 0x000f220000000a00 */
[----:B0-----:R-:W-:-:S05]  /*a110*/  @P1 IMAD.HI.U32 R2, R7, R2, RZ ;  /* 0x0000000207021227 */ /* 0x001fca00078e00ff */
[----:B-1----:R-:W-:-:S04]  /*a120*/  @P1 SHF.R.U32.HI R8, RZ, R3, R2 ;  /* 0x00000003ff081219 */ /* 0x002fc80000011602 */
[----:B------:R-:W-:Y:S02]  /*a130*/  @!P0 SHF.R.S32.HI R3, RZ, 0x1f, R8 ;  /* 0x0000001fff038819 */ /* 0x000fe40000011408 */
[----:B--2---:R-:W-:-:S05]  /*a140*/  SHF.R.S32.HI R29, RZ, 0x1f, R28 ;  /* 0x0000001fff1d7819 */ /* 0x004fca000001141c */
[----:B---3--:R-:W-:-:S04]  /*a150*/  @!P0 IMAD R2, R29, R10, RZ ;  /* 0x0000000a1d028224 */ /* 0x008fc800078e02ff */
[----:B------:R-:W-:Y:S02]  /*a160*/  @!P0 IMAD R11, R28, R11, R2 ;  /* 0x0000000b1c0b8224 */ /* 0x000fe400078e0202 */
[----:B------:R-:W-:-:S04]  /*a170*/  @!P0 IMAD.MOV.U32 R2, RZ, RZ, R8 ;  /* 0x000000ffff028224 */ /* 0x000fc800078e0008 */
[----:B------:R-:W-:-:S04]  /*a180*/  @!P0 IMAD.WIDE.U32 R2, R28, R10, R2 ;  /* 0x0000000a1c028225 */ /* 0x000fc800078e0002 */
[----:B------:R-:W-:Y:S01]  /*a190*/  @!P0 IMAD.IADD R3, R3, 0x1, R11 ;  /* 0x0000000103038824 */ /* 0x000fe200078e020b */
[----:B----4-:R-:W-:-:S04]  /*a1a0*/  @!P0 LEA R4, P1, R2, R4, 0x2 ;  /* 0x0000000402048211 */ /* 0x010fc800078210ff */
[----:B------:R-:W-:-:S05]  /*a1b0*/  @!P0 LEA.HI.X R5, R2, R5, R3, 0x2, P1 ;  /* 0x0000000502058211 */ /* 0x000fca00008f1403 */
[----:B------:R0:W5:Y:S01]  /*a1c0*/  @!P0 LDG.E R6, desc[UR38][R4.64] ;  /* 0x0000002604068981 */ /* 0x000162000c1e1900 */
[----:B------:R-:W-:-:S03]  /*a1d0*/  UMOV UR4, 0xffffffff ;  /* 0xffffffff00047882 */ /* 0x000fc60000000000 */
[----:B------:R-:W-:Y:S05]  /*a1e0*/  BRA.DIV UR4, `(.L_x_15013) ;  /* 0x0000003204887947 */ /* 0x000fea000b800000 */
.L_x_15053:
[----:B------:R-:W-:Y:S01]  /*a1f0*/  ULOP3.LUT UR4, UR40, 0x2, URZ, 0xfc, !UPT ;  /* 0x0000000228047892 */ /* 0x000fe2000f8efc3f */
[----:B------:R-:W-:Y:S02]  /*a200*/  IMAD.MOV R2, RZ, RZ, -R8 ;  /* 0x000000ffff027224 */ /* 0x000fe400078e0a08 */
[----:B------:R-:W-:Y:S02]  /*a210*/  IMAD.U32 R27, RZ, RZ, UR42 ;  /* 0x0000002aff1b7e24 */ /* 0x000fe4000f8e00ff */
[----:B0-----:R-:W-:Y:S01]  /*a220*/  IMAD.SHL.U32 R4, R22, 0x8, RZ ;  /* 0x0000000816047824 */ /* 0x001fe200078e00ff */
[----:B------:R-:W-:Y:S01]  /*a230*/  MOV R3, UR4 ;  /* 0x0000000400037c02 */ /* 0x000fe20008000f00 */
[----:B------:R-:W-:Y:S01]  /*a240*/  IMAD R7, R16, R2, R7 ;  /* 0x0000000210077224 */ /* 0x000fe200078e0207 */
[----:B------:R-:W-:Y:S01]  /*a250*/  SHF.R.S32.HI R27, RZ, 0x1f, R27 ;  /* 0x0000001fff1b7819 */ /* 0x000fe2000001141b */
[----:B------:R-:W-:Y:S01]  /*a260*/  IMAD.MOV.U32 R26, RZ, RZ, R0 ;  /* 0x000000ffff1a7224 */ /* 0x000fe200078e0000 */
[----:B------:R-:W-:-:S02]  /*a270*/  ISETP.NE.AND P0, PT, R3, 0x3, PT ;  /* 0x000000030300780c */ /* 0x000fc40003f05270 */
[----:B------:R-:W-:-:S11]  /*a280*/  LOP3.LUT R16, R4, 0x38, RZ, 0xc0, !PT ;  /* 0x0000003804107812 */ /* 0x000fd600078ec0ff */
[----:B------:R-:W-:Y:S05]  /*a290*/  @!P0 BRA `(.L_x_15014) ;  /* 0x0000000000048947 */ /* 0x000fea0003800000 */
[----:B------:R-:W-:Y:S01]  /*a2a0*/  BPT.TRAP 0x1 ;  /* 0x000000040000795c */ /* 0x000fe20000300000 */
.L_x_15014:
[----:B------:R-:W-:Y:S01]  /*a2b0*/  IMAD.MOV.U32 R10, RZ, RZ, 0x1 ;  /* 0x00000001ff0a7424 */ /* 0x000fe200078e00ff */
[----:B------:R-:W-:Y:S01]  /*a2c0*/  SHF.R.S32.HI R8, RZ, 0x1f, R7 ;  /* 0x0000001fff087819 */ /* 0x000fe20000011407 */
[----:B------:R-:W-:Y:S01]  /*a2d0*/  ULDC.64 UR4, c[0x0][0x328] ;  /* 0x0000ca0000047ab9 */ /* 0x000fe20000000a00 */
[----:B------:R-:W-:Y:S02]  /*a2e0*/  R2UR UR6, R27 ;  /* 0x000000001b0672ca */ /* 0x000fe400000e0000 */
[----:B------:R-:W-:Y:S01]  /*a2f0*/  SHF.L.U32 R10, R10, 0x1f, RZ ;  /* 0x0000001f0a0a7819 */ /* 0x000fe200000006ff */
[----:B------:R-:W-:-:S03]  /*a300*/  IMAD R2, R8, UR4, RZ ;  /* 0x0000000408027c24 */ /* 0x000fc6000f8e02ff */
[----:B------:R-:W0:Y:S01]  /*a310*/  SYNCS.PHASECHK.TRANS64.TRYWAIT P0, [UR47+0x16840], R10 ;  /* 0x0168400aff0075a7 */ /* 0x000e22000800016f */
        /* <DEDUP_REMOVED lines=19> */
.L_x_15054:
[----:B------:R-:W-:Y:S01]  /*a450*/  ULDC.64 UR4, c[0x0][0x300] ;  /* 0x0000c00000047ab9 */ /* 0x000fe20000000a00 */
[----:B------:R-:W-:Y:S01]  /*a460*/  R2UR UR6, R27 ;  /* 0x000000001b0672ca */ /* 0x000fe200000e0000 */
[----:B------:R-:W-:Y:S01]  /*a470*/  IMAD R8, R8, UR4, RZ ;  /* 0x0000000408087c24 */ /* 0x000fe2000f8e02ff */
[----:B------:R-:W-:Y:S01]  /*a480*/  SHF.R.U32.HI R12, RZ, 0x3, R9 ;  /* 0x00000003ff0c7819 */ /* 0x000fe20000011609 */
[----:B0-----:R-:W-:-:S04]  /*a490*/  IMAD.WIDE.U32 R2, R7, UR4, RZ ;  /* 0x0000000407027c25 */ /* 0x001fc8000f8e00ff */
[----:B------:R-:W-:Y:S01]  /*a4a0*/  IMAD R11, R7, UR5, R8 ;  /* 0x00000005070b7c24 */ /* 0x000fe2000f8e0208 */
[----:B------:R-:W-:Y:S01]  /*a4b0*/  ULDC.64 UR4, c[0x0][0x310] ;  /* 0x0000c40000047ab9 */ /* 0x000fe20000000a00 */
[----:B------:R-:W-:Y:S02]  /*a4c0*/  IMAD.MOV.U32 R7, RZ, RZ, -0x80 ;  /* 0xffffff80ff077424 */ /* 0x000fe400078e00ff */
[----:B------:R-:W-:Y:S01]  /*a4d0*/  IMAD R5, R5, UR4, RZ ;  /* 0x0000000405057c24 */ /* 0x000fe2000f8e02ff */
[----:B------:R-:W-:-:S03]  /*a4e0*/  IADD3 R3, R3, R11, RZ ;  /* 0x0000000b03037210 */ /* 0x000fc60007ffe0ff */
[C---:B------:R-:W-:Y:S02]  /*a4f0*/  IMAD R5, R6.reuse, UR5, R5 ;  /* 0x0000000506057c24 */ /* 0x040fe4000f8e0205 */
[----:B------:R-:W-:Y:S01]  /*a500*/  IMAD.WIDE.U32 R2, R6, UR4, R2 ;  /* 0x0000000406027c25 */ /* 0x000fe2000f8e0002 */
[----:B------:R-:W-:-:S03]  /*a510*/  ULDC.64 UR4, c[0x0][0x308] ;  /* 0x0000c20000047ab9 */ /* 0x000fc60000000a00 */
[----:B------:R-:W-:Y:S02]  /*a520*/  IMAD.IADD R3, R3, 0x1, R5 ;  /* 0x0000000103037824 */ /* 0x000fe400078e0205 */
[----:B------:R-:W-:Y:S01]  /*a530*/  IMAD.U32 R5, RZ, RZ, UR4 ;  /* 0x00000004ff057e24 */ /* 0x000fe2000f8e00ff */
[----:B------:R-:W-:Y:S01]  /*a540*/  UIMAD UR4, UR6, UR4, URZ ;  /* 0x00000004060472a4 */ /* 0x000fe2000f8e023f */
[----:B------:R-:W-:Y:S02]  /*a550*/  IMAD R6, R0, R7, UR43 ;  /* 0x0000002b00067e24 */ /* 0x000fe4000f8e0207 */
[----:B------:R-:W-:Y:S01]  /*a560*/  IMAD.WIDE.U32 R2, R5, UR42, R2 ;  /* 0x0000002a05027c25 */ /* 0x000fe2000f8e0002 */
[----:B------:R-:W-:Y:S01]  /*a570*/  UIMAD UR4, UR42, UR5, UR4 ;  /* 0x000000052a0472a4 */ /* 0x000fe2000f8e0204 */
[----:B------:R-:W-:Y:S01]  /*a580*/  LOP3.LUT R5, R4, 0x1c0, RZ, 0xc0, !PT ;  /* 0x000001c004057812 */ /* 0x000fe200078ec0ff */
[----:B------:R-:W-:Y:S02]  /*a590*/  ULDC.64 UR6, c[0x0][0x2e8] ;  /* 0x0000ba0000067ab9 */ /* 0x000fe40000000a00 */
[----:B------:R-:W-:-:S02]  /*a5a0*/  LEA R0, P0, R2, UR6, 0x1 ;  /* 0x0000000602007c11 */ /* 0x000fc4000f8008ff */
[----:B------:R-:W-:Y:S01]  /*a5b0*/  VIADD R3, R3, UR4 ;  /* 0x0000000403037c36 */ /* 0x000fe20008000000 */
[----:B------:R-:W-:Y:S01]  /*a5c0*/  ULDC UR4, c[0x0][0x2f4] ;  /* 0x0000bd0000047ab9 */ /* 0x000fe20000000800 */
[----:B------:R-:W-:Y:S02]  /*a5d0*/  LOP3.LUT R5, R5, 0x38, R4, 0xf8, !PT ;  /* 0x0000003805057812 */ /* 0x000fe400078ef804 */
[----:B------:R-:W-:Y:S01]  /*a5e0*/  ISETP.GE.AND P3, PT, R16, UR4, PT ;  /* 0x0000000410007c0c */ /* 0x000fe2000bf66270 */
[----:B------:R-:W-:Y:S01]  /*a5f0*/  UMOV UR4, 0xffffffff ;  /* 0xffffffff00047882 */ /* 0x000fe20000000000 */
[----:B------:R-:W-:Y:S02]  /*a600*/  LEA.HI.X R4, R2, UR7, R3, 0x1, P0 ;  /* 0x0000000702047c11 */ /* 0x000fe400080f0c03 */
[----:B------:R-:W-:Y:S02]  /*a610*/  P2R R2, PR, RZ, 0x8 ;  /* 0x00000008ff027803 */ /* 0x000fe40000000000 */
[----:B------:R-:W-:Y:S01]  /*a620*/  LOP3.LUT R3, R5, 0x38, R22, 0x78, !PT ;  /* 0x0000003805037812 */ /* 0x000fe200078e7816 */
[----:B------:R-:W-:-:S02]  /*a630*/  IMAD.IADD R5, R6, 0x1, -R12 ;  /* 0x0000000106057824 */ /* 0x000fc400078e0a0c */
[----:B------:R0:W-:Y:S01]  /*a640*/  STL [R1], R2 ;  /* 0x0000000201007387 */ /* 0x0001e20000100800 */
[----:B------:R-:W-:Y:S02]  /*a650*/  IMAD.SHL.U32 R22, R9, 0x8, RZ ;  /* 0x0000000809167824 */ /* 0x000fe400078e00ff */
[----:B------:R-:W-:-:S03]  /*a660*/  ISETP.GE.AND P0, PT, R5, 0x1, PT ;  /* 0x000000010500780c */ /* 0x000fc60003f06270 */
[----:B------:R-:W-:Y:S01]  /*a670*/  LOP3.LUT R22, R3, 0x200, R22, 0xf8, !PT ;  /* 0x0000020003167812 */ /* 0x000fe200078ef816 */
[----:B------:R-:W-:Y:S09]  /*a680*/  BRA.DIV UR4, `(.L_x_15016) ;  /* 0x0000002e04987947 */ /* 0x000ff2000b800000 */
[----:B------:R-:W1:Y:S01]  /*a690*/  SHFL.IDX PT, R14, R0, RZ, 0x181f ;  /* 0x00181fff000e7589 */ /* 0x000e6200000e0000 */
[----:B------:R-:W-:-:S03]  /*a6a0*/  @P0 LEA R7, R22, UR47, 0x1 ;  /* 0x0000002f16070c11 */ /* 0x000fc6000f8e08ff */
[----:B0-----:R-:W0:Y:S04]  /*a6b0*/  SHFL.IDX PT, R2, R4, RZ, 0x181f ;  /* 0x00181fff04027589 */ /* 0x001e2800000e0000 */
[----:B------:R-:W-:Y:S04]  /*a6c0*/  SHFL.IDX PT, R8, R4, 0x1, 0x181f ;  /* 0x00381f0004087f89 */ /* 0x000fe800000e0000 */
[----:B------:R-:W-:Y:S04]  /*a6d0*/  SHFL.IDX PT, R9, R0, 0x2, 0x181f ;  /* 0x00581f0000097f89 */ /* 0x000fe800000e0000 */
[----:B------:R-:W-:Y:S01]  /*a6e0*/  SHFL.IDX PT, R6, R4, 0x2, 0x181f ;  /* 0x00581f0004067f89 */ /* 0x000fe200000e0000 */
[----:B-1----:R-:W-:-:S05]  /*a6f0*/  @P0 LEA R14, P1, R16, R14, 0x1 ;  /* 0x0000000e100e0211 */ /* 0x002fca00078208ff */
[----:B0-----:R-:W-:Y:S01]  /*a700*/  @P0 IMAD.X R3, RZ, RZ, R2, P1 ;  /* 0x000000ffff030224 */ /* 0x001fe200008e0602 */
[C---:B------:R-:W-:Y:S01]  /*a710*/  ISETP.GE.AND P1, PT, R5.reuse, 0x21, PT ;  /* 0x000000210500780c */ /* 0x040fe20003f26270 */
[----:B------:R-:W-:Y:S02]  /*a720*/  @P0 IMAD.MOV.U32 R2, RZ, RZ, R14 ;  /* 0x000000ffff020224 */ /* 0x000fe400078e000e */
[----:B------:R-:W0:Y:S04]  /*a730*/  SHFL.IDX PT, R14, R0, 0x1, 0x181f ;  /* 0x00381f00000e7f89 */ /* 0x000e2800000e0000 */
[----:B------:R1:W-:Y:S01]  /*a740*/  @P0 LDGSTS.E.BYPASS.LTC128B.128 [R7+0xe400], desc[UR38][R2.64], !P3 ;  /* 0x0e40000002070fae */ /* 0x0003e2000d901d66 */
[----:B------:R-:W-:-:S05]  /*a750*/  ISETP.GE.AND P0, PT, R5, 0x11, PT ;  /* 0x000000110500780c */ /* 0x000fca0003f06270 */
[C---:B------:R-:W-:Y:S01]  /*a760*/  @P1 LEA R25, R22.reuse, UR47, 0x1 ;  /* 0x0000002f16191c11 */ /* 0x040fe2000f8e08ff */
[----:B-1----:R-:W-:Y:S07]  /*a770*/  SHFL.IDX PT, R7, R4, 0x3, 0x181f ;  /* 0x00781f0004077f89 */ /* 0x002fee00000e0000 */
[----:B------:R-:W-:Y:S02]  /*a780*/  @P0 LEA R21, R22, UR47, 0x1 ;  /* 0x0000002f16150c11 */ /* 0x000fe4000f8e08ff */
[----:B0-----:R-:W-:-:S02]  /*a790*/  @P0 LEA R2, P2, R16, R14, 0x1 ;  /* 0x0000000e10020211 */ /* 0x001fc400078408ff */
[----:B------:R-:W0:Y:S03]  /*a7a0*/  SHFL.IDX PT, R14, R0, 0x3, 0x181f ;  /* 0x00781f00000e7f89 */ /* 0x000e2600000e0000 */
[----:B------:R-:W-:-:S05]  /*a7b0*/  @P0 IMAD.X R3, RZ, RZ, R8, P2 ;  /* 0x000000ffff030224 */ /* 0x000fca00010e0608 */
[----:B------:R1:W-:Y:S02]  /*a7c0*/  @P0 LDGSTS.E.BYPASS.LTC128B.128 [R21+0xec00], desc[UR38][R2.64], !P3 ;  /* 0x0ec0000002150fae */ /* 0x0003e4000d901d66 */
[----:B-1----:R-:W-:Y:S02]  /*a7d0*/  @P1 LEA R2, P0, R16, R9, 0x1 ;  /* 0x0000000910021211 */ /* 0x002fe400078008ff */
[----:B------:R-:W1:Y:S02]  /*a7e0*/  SHFL.IDX PT, R9, R0, 0x4, 0x181f ;  /* 0x00981f0000097f89 */ /* 0x000e6400000e0000 */
[----:B------:R-:W-:Y:S02]  /*a7f0*/  @P1 IADD3.X R3, RZ, R6, RZ, P0, !PT ;  /* 0x00000006ff031210 */ /* 0x000fe400007fe4ff */
        /* <DEDUP_REMOVED lines=8> */
[----:B------:R-:W-:Y:S02]  /*a880*/  @P0 IMAD.X R3, RZ, RZ, R7, P2 ;  /* 0x000000ffff030224 */ /* 0x000fe400010e0607 */
[----:B------:R-:W3:Y:S04]  /*a890*/  SHFL.IDX PT, R7, R4, 0x5, 0x181f ;  /* 0x00b81f0004077f89 */ /* 0x000ee800000e0000 */
[----:B------:R1:W-:Y:S02]  /*a8a0*/  @P0 LDGSTS.E.BYPASS.LTC128B.128 [R21+0xfc00], desc[UR38][R2.64], !P3 ;  /* 0x0fc0000002150fae */ /* 0x0003e4000d901d66 */
[----:B-1----:R-:W-:-:S02]  /*a8b0*/  @P1 LEA R2, P0, R16, R9, 0x1 ;  /* 0x0000000910021211 */ /* 0x002fc400078008ff */
[----:B------:R-:W1:Y:S03]  /*a8c0*/  SHFL.IDX PT, R9, R0, 0x6, 0x181f ;  /* 0x00d81f0000097f89 */ /* 0x000e6600000e0000 */
        /* <DEDUP_REMOVED lines=8> */
[----:B---3--:R-:W-:Y:S01]  /*a950*/  @P0 IMAD.X R3, RZ, RZ, R7, P2 ;  /* 0x000000ffff030224 */ /* 0x008fe200010e0607 */
[----:B------:R-:W-:-:S05]  /*a960*/  @P0 LEA R7, R22, UR47, 0x1 ;  /* 0x0000002f16070c11 */ /* 0x000fca000f8e08ff */
[----:B------:R1:W-:Y:S02]  /*a970*/  @P0 LDGSTS.E.BYPASS.LTC128B.128 [R7+0x10c00], desc[UR38][R2.64], !P3 ;  /* 0x10c0000002070fae */ /* 0x0003e4000d901d66 */
[----:B-1----:R-:W-:Y:S02]  /*a980*/  @P1 LEA R2, P0, R16, R9, 0x1 ;  /* 0x0000000910021211 */ /* 0x002fe400078008ff */
[----:B------:R-:W-:-:S03]  /*a990*/  @P1 LEA R9, R22, UR47, 0x1 ;  /* 0x0000002f16091c11 */ /* 0x000fc6000f8e08ff */
[----:B--2---:R-:W-:-:S05]  /*a9a0*/  @P1 IMAD.X R3, RZ, RZ, R6, P0 ;  /* 0x000000ffff031224 */ /* 0x004fca00000e0606 */
[----:B0---4-:R1:W-:Y:S03]  /*a9b0*/  @P1 LDGSTS.E.BYPASS.LTC128B.128 [R9+0x11400], desc[UR38][R2.64], !P3 ;  /* 0x1140000002091fae */ /* 0x0113e6000d901d66 */
.L_x_15072:
        /* <DEDUP_REMOVED lines=17> */
.L_x_15017:
        /* <DEDUP_REMOVED lines=30> */
.L_x_15018:
[----:B------:R-:W-:Y:S01]  /*acb0*/  IMAD.U32 R4, RZ, RZ, UR36 ;  /* 0x00000024ff047e24 */ /* 0x000fe2000f8e00ff */
[----:B------:R-:W-:Y:S01]  /*acc0*/  ULDC.64 UR4, c[0x0][0x2e0] ;  /* 0x0000b80000047ab9 */ /* 0x000fe20000000a00 */
[----:B------:R-:W-:Y:S01]  /*acd0*/  IMAD.U32 R3, RZ, RZ, UR48 ;  /* 0x00000030ff037e24 */ /* 0x000fe2000f8e00ff */
[----:B------:R-:W-:Y:S01]  /*ace0*/  UISETP.NE.AND UP0, UPT, UR50, URZ, UPT ;  /* 0x0000003f3200728c */ /* 0x000fe2000bf05270 */
[----:B------:R-:W-:Y:S01]  /*acf0*/  IMAD R25, R25, UR4, RZ ;  /* 0x0000000419197c24 */ /* 0x000fe2000f8e02ff */
[----:B------:R-:W0:Y:S01]  /*ad00*/  LDC R9, c[0x0][0x448] ;  /* 0x00011200ff097b82 */ /* 0x000e220000000800 */
[----:B------:R-:W-:Y:S02]  /*ad10*/  IMAD.MOV.U32 R2, RZ, RZ, R4 ;  /* 0x000000ffff027224 */ /* 0x000fe400078e0004 */
[C---:B------:R-:W-:Y:S01]  /*ad20*/  IMAD R25, R24.reuse, UR5, R25 ;  /* 0x0000000518197c24 */ /* 0x040fe2000f8e0219 */
[----:B------:R-:W-:Y:S01]  /*ad30*/  PLOP3.LUT P0, PT, PT, PT, UP0, 0x80, 0x0 ;  /* 0x000000000000781c */ /* 0x000fe20003f0f008 */
[----:B------:R-:W-:Y:S01]  /*ad40*/  IMAD.WIDE.U32 R2, R24, UR4, R2 ;  /* 0x0000000418027c25 */ /* 0x000fe2000f8e0002 */
[----:B------:R-:W-:Y:S01]  /*ad50*/  PLOP3.LUT P1, PT, PT, PT, UP0, 0x80, 0x0 ;  /* 0x000000000000781c */ /* 0x000fe20003f2f008 */
[----:B------:R-:W1:Y:S01]  /*ad60*/  S2R R24, SR_TID.X ;  /* 0x0000000000187919 */ /* 0x000e620000002100 */
[----:B------:R-:W-:Y:S01]  /*ad70*/  PLOP3.LUT P2, PT, PT, PT, UP0, 0x80, 0x0 ;  /* 0x000000000000781c */ /* 0x000fe20003f4f008 */
[----:B------:R-:W-:Y:S01]  /*ad80*/  IMAD.U32 R5, RZ, RZ, UR37 ;  /* 0x00000025ff057e24 */ /* 0x000fe2000f8e00ff */
[----:B------:R-:W-:Y:S01]  /*ad90*/  @UP0 ULDC UR4, c[0x0][0x44c] ;  /* 0x0001130000040ab9 */ /* 0x000fe20000000800 */
[----:B------:R-:W-:Y:S01]  /*ada0*/  IMAD.U32 R5, RZ, RZ, UR49 ;  /* 0x00000031ff057e24 */ /* 0x000fe2000f8e00ff */
[----:B------:R-:W-:Y:S01]  /*adb0*/  @UP0 ULDC UR5, c[0x0][0x450] ;  /* 0x0001140000050ab9 */ /* 0x000fe20000000800 */
[----:B------:R-:W-:-:S02]  /*adc0*/  IADD3 R3, R3, R25, RZ ;  /* 0x0000001903037210 */ /* 0x000fc40007ffe0ff */
[----:B-1----:R-:W-:-:S04]  /*add0*/  LOP3.LUT R24, R24, 0x7f, RZ, 0xc0, !PT ;  /* 0x0000007f18187812 */ /* 0x002fc800078ec0ff */
[----:B------:R-:W-:-:S05]  /*ade0*/  SHF.R.U32.HI R24, RZ, 0x3, R24 ;  /* 0x00000003ff187819 */ /* 0x000fca0000011618 */
[----:B------:R-:W-:-:S04]  /*adf0*/  IMAD.IADD R0, R23, 0x1, R24 ;  /* 0x0000000117007824 */ /* 0x000fc800078e0218 */
[----:B------:R-:W-:-:S04]  /*ae00*/  IMAD R4, R5, 0xc0, R0 ;  /* 0x000000c005047824 */ /* 0x000fc800078e0200 */
[C---:B------:R-:W-:Y:S01]  /*ae10*/  @P0 IMAD.HI.U32 R0, R4.reuse, UR4, RZ ;  /* 0x0000000404000c27 */ /* 0x040fe2000f8e00ff */
[----:B------:R-:W-:Y:S01]  /*ae20*/  PLOP3.LUT P0, PT, PT, PT, UP0, 0x80, 0x0 ;  /* 0x000000000000781c */ /* 0x000fe20003f0f008 */
[----:B------:R-:W-:Y:S02]  /*ae30*/  @UP0 ULDC UR4, c[0x0][0x44c] ;  /* 0x0001130000040ab9 */ /* 0x000fe40000000800 */
[----:B------:R-:W-:Y:S01]  /*ae40*/  IMAD.MOV.U32 R5, RZ, RZ, R4 ;  /* 0x000000ffff057224 */ /* 0x000fe200078e0004 */
[----:B------:R-:W-:Y:S01]  /*ae50*/  @P1 SHF.R.U32.HI R5, RZ, UR5, R0 ;  /* 0x00000005ff051c19 */ /* 0x000fe20008011600 */
[----:B------:R-:W-:-:S04]  /*ae60*/  VIADD R0, R4, 0x80 ;  /* 0x0000008004007836 */ /* 0x000fc80000000000 */
[----:B------:R-:W-:Y:S02]  /*ae70*/  IMAD.MOV R15, RZ, RZ, -R5 ;  /* 0x000000ffff0f7224 */ /* 0x000fe400078e0a05 */
[----:B------:R-:W-:Y:S01]  /*ae80*/  @P2 IMAD.HI.U32 R6, R0, UR4, RZ ;  /* 0x0000000400062c27 */ /* 0x000fe2000f8e00ff */
[----:B------:R-:W-:-:S03]  /*ae90*/  @UP0 ULDC UR4, c[0x0][0x450] ;  /* 0x0001140000040ab9 */ /* 0x000fc60000000800 */
[----:B0-----:R-:W-:Y:S01]  /*aea0*/  IMAD R15, R9, R15, R4 ;  /* 0x0000000f090f7224 */ /* 0x001fe200078e0204 */
[----:B------:R-:W-:Y:S01]  /*aeb0*/  SHF.R.S32.HI R4, RZ, 0x1f, R5 ;  /* 0x0000001fff047819 */ /* 0x000fe20000011405 */
[----:B------:R-:W-:Y:S01]  /*aec0*/  IMAD.MOV.U32 R11, RZ, RZ, R0 ;  /* 0x000000ffff0b7224 */ /* 0x000fe200078e0000 */
[----:B------:R-:W-:Y:S01]  /*aed0*/  @P0 SHF.R.U32.HI R11, RZ, UR4, R6 ;  /* 0x00000004ff0b0c19 */ /* 0x000fe20008011606 */
[----:B------:R-:W-:Y:S02]  /*aee0*/  ULDC.64 UR4, c[0x0][0x2d0] ;  /* 0x0000b40000047ab9 */ /* 0x000fe40000000a00 */
[----:B------:R-:W-:Y:S01]  /*aef0*/  IMAD R6, R4, UR4, RZ ;  /* 0x0000000404067c24 */ /* 0x000fe2000f8e02ff */
[--C-:B------:R-:W-:Y:S01]  /*af00*/  SHF.R.S32.HI R4, RZ, 0x1f, R11.reuse ;  /* 0x0000001fff047819 */ /* 0x100fe2000001140b */
[----:B------:R-:W-:Y:S02]  /*af10*/  IMAD.MOV R8, RZ, RZ, -R11 ;  /* 0x000000ffff087224 */ /* 0x000fe400078e0a0b */
[----:B------:R-:W-:-:S02]  /*af20*/  IMAD R13, R5, UR5, R6 ;  /* 0x00000005050d7c24 */ /* 0x000fc4000f8e0206 */
[----:B------:R-:W-:Y:S02]  /*af30*/  IMAD R10, R4, UR4, RZ ;  /* 0x00000004040a7c24 */ /* 0x000fe4000f8e02ff */
[----:B------:R-:W-:-:S04]  /*af40*/  IMAD.WIDE.U32 R6, R11, UR4, R2 ;  /* 0x000000040b067c25 */ /* 0x000fc8000f8e0002 */
[----:B------:R-:W-:Y:S02]  /*af50*/  IMAD R21, R11, UR5, R10 ;  /* 0x000000050b157c24 */ /* 0x000fe4000f8e020a */
[----:B------:R-:W-:Y:S01]  /*af60*/  IMAD R11, R9, R8, R0 ;  /* 0x00000008090b7224 */ /* 0x000fe200078e0200 */
[----:B------:R-:W-:Y:S01]  /*af70*/  SHF.R.S32.HI R0, RZ, 0x1f, R15 ;  /* 0x0000001fff007819 */ /* 0x000fe2000001140f */
[----:B------:R-:W-:Y:S01]  /*af80*/  IMAD.WIDE.U32 R4, R5, UR4, R2 ;  /* 0x0000000405047c25 */ /* 0x000fe2000f8e0002 */
[----:B------:R-:W-:-:S03]  /*af90*/  ULDC.64 UR4, c[0x0][0x2c8] ;  /* 0x0000b20000047ab9 */ /* 0x000fc60000000a00 */
[----:B------:R-:W-:Y:S02]  /*afa0*/  IMAD R0, R0, UR4, RZ ;  /* 0x0000000400007c24 */ /* 0x000fe4000f8e02ff */
[----:B------:R-:W-:Y:S02]  /*afb0*/  IMAD.IADD R3, R5, 0x1, R13 ;  /* 0x0000000105037824 */ /* 0x000fe400078e020d */
[----:B------:R-:W-:Y:S02]  /*afc0*/  IMAD.MOV.U32 R2, RZ, RZ, R4 ;  /* 0x000000ffff027224 */ /* 0x000fe400078e0004 */
[C---:B------:R-:W-:Y:S01]  /*afd0*/  IMAD R13, R15.reuse, UR5, R0 ;  /* 0x000000050f0d7c24 */ /* 0x040fe2000f8e0200 */
[----:B------:R-:W-:Y:S01]  /*afe0*/  SHF.R.S32.HI R0, RZ, 0x1f, R11 ;  /* 0x0000001fff007819 */ /* 0x000fe2000001140b */
[----:B------:R-:W-:Y:S01]  /*aff0*/  IMAD.WIDE.U32 R4, R15, UR4, R2 ;  /* 0x000000040f047c25 */ /* 0x000fe2000f8e0002 */
[----:B------:R-:W-:-:S03]  /*b000*/  IADD3 R3, R7, R21, RZ ;  /* 0x0000001507037210 */ /* 0x000fc60007ffe0ff */
        /* <DEDUP_REMOVED lines=15> */
[----:B------:R-:W0:Y:S01]  /*b100*/  SHFL.IDX PT, R14, R7, RZ, 0x181f ;  /* 0x00181fff070e7589 */ /* 0x000e2200000e0000 */
[----:B------:R-:W-:Y:S01]  /*b110*/  IMAD.U32 R5, RZ, RZ, UR49 ;  /* 0x00000031ff057e24 */ /* 0x000fe2000f8e00ff */
[----:B------:R-:W-:Y:S02]  /*b120*/  ULDC UR4, c[0x0][0x288] ;  /* 0x0000a20000047ab9 */ /* 0x000fe40000000800 */
[----:B------:R-:W1:Y:S01]  /*b130*/  SHFL.IDX PT, R2, R8, RZ, 0x181f ;  /* 0x00181fff08027589 */ /* 0x000e6200000e0000 */
[----:B------:R-:W-:Y:S02]  /*b140*/  IMAD R4, R9, UR4, RZ ;  /* 0x0000000409047c24 */ /* 0x000fe4000f8e02ff */
[----:B------:R-:W-:Y:S01]  /*b150*/  IMAD R5, R5, 0xc0, R24 ;  /* 0x000000c005057824 */ /* 0x000fe200078e0218 */
[----:B------:R-:W2:Y:S03]  /*b160*/  SHFL.IDX PT, R21, R7, 0x1, 0x181f ;  /* 0x00381f0007157f89 */ /* 0x000ea600000e0000 */
[C---:B------:R-:W-:Y:S01]  /*b170*/  VIADD R9, R5.reuse, 0x10 ;  /* 0x0000001005097836 */ /* 0x040fe20000000000 */
[C---:B------:R-:W-:Y:S01]  /*b180*/  ISETP.GE.AND P1, PT, R5.reuse, R4, PT ;  /* 0x000000040500720c */ /* 0x040fe20003f26270 */
[----:B------:R-:W3:Y:S01]  /*b190*/  SHFL.IDX PT, R10, R8, 0x1, 0x181f ;  /* 0x00381f00080a7f89 */ /* 0x000ee200000e0000 */
[----:B------:R-:W-:-:S02]  /*b1a0*/  VIADD R11, R5, 0x20 ;  /* 0x00000020050b7836 */ /* 0x000fc40000000000 */
[----:B------:R-:W-:Y:S02]  /*b1b0*/  ISETP.GE.AND P3, PT, R9, R4, PT ;  /* 0x000000040900720c */ /* 0x000fe40003f66270 */
[----:B------:R-:W-:Y:S07]  /*b1c0*/  SHFL.IDX PT, R9, R8, 0x2, 0x181f ;  /* 0x00581f0008097f89 */ /* 0x000fee00000e0000 */
[----:B0-----:R-:W-:Y:S02]  /*b1d0*/  @!P1 LEA R14, P2, R16, R14, 0x1 ;  /* 0x0000000e100e9211 */ /* 0x001fe400078408ff */
[----:B------:R-:W-:-:S03]  /*b1e0*/  @!P1 LEA R25, R22, UR47, 0x1 ;  /* 0x0000002f16199c11 */ /* 0x000fc6000f8e08ff */
[----:B-1----:R-:W-:Y:S02]  /*b1f0*/  @!P1 IMAD.X R3, RZ, RZ, R2, P2 ;  /* 0x000000ffff039224 */ /* 0x002fe400010e0602 */
[----:B------:R-:W-:Y:S02]  /*b200*/  @!P1 IMAD.MOV.U32 R2, RZ, RZ, R14 ;  /* 0x000000ffff029224 */ /* 0x000fe400078e000e */
[----:B------:R-:W0:Y:S04]  /*b210*/  SHFL.IDX PT, R14, R7, 0x2, 0x181f ;  /* 0x00581f00070e7f89 */ /* 0x000e2800000e0000 */
[----:B------:R2:W-:Y:S01]  /*b220*/  @!P1 LDGSTS.E.BYPASS.LTC128B.128 [R25+0x8400], desc[UR38][R2.64], !P0 ;  /* 0x0840000002199fae */ /* 0x0005e2000c101d66 */
[----:B------:R-:W-:Y:S01]  /*b230*/  ISETP.GE.AND P1, PT, R11, R4, PT ;  /* 0x000000040b00720c */ /* 0x000fe20003f26270 */
[----:B------:R-:W-:Y:S01]  /*b240*/  VIADD R11, R5, 0x40 ;  /* 0x00000040050b7836 */ /* 0x000fe20000000000 */
[----:B--2---:R-:W-:-:S02]  /*b250*/  @!P3 LEA R2, P2, R16, R21, 0x1 ;  /* 0x000000151002b211 */ /* 0x004fc400078408ff */
[----:B------:R-:W-:Y:S01]  /*b260*/  @!P3 LEA R25, R22, UR47, 0x1 ;  /* 0x0000002f1619bc11 */ /* 0x000fe2000f8e08ff */
[----:B------:R-:W1:Y:S01]  /*b270*/  SHFL.IDX PT, R21, R7, 0x3, 0x181f ;  /* 0x00781f0007157f89 */ /* 0x000e6200000e0000 */
[----:B---3--:R-:W-:-:S07]  /*b280*/  @!P3 IADD3.X R3, RZ, R10, RZ, P2, !PT ;  /* 0x0000000aff03b210 */ /* 0x008fce00017fe4ff */
[----:B------:R-:W-:Y:S01]  /*b290*/  @!P1 LEA R20, R22, UR47, 0x1 ;  /* 0x0000002f16149c11 */ /* 0x000fe2000f8e08ff */
[----:B------:R-:W2:Y:S04]  /*b2a0*/  SHFL.IDX PT, R10, R8, 0x3, 0x181f ;  /* 0x00781f00080a7f89 */ /* 0x000ea800000e0000 */
[----:B------:R0:W-:Y:S02]  /*b2b0*/  @!P3 LDGSTS.E.BYPASS.LTC128B.128 [R25+0x8c00], desc[UR38][R2.64], !P0 ;  /* 0x08c000000219bfae */ /* 0x0001e4000c101d66 */
[----:B0-----:R-:W-:Y:S02]  /*b2c0*/  @!P1 LEA R2, P2, R16, R14, 0x1 ;  /* 0x0000000e10029211 */ /* 0x001fe400078408ff */
[----:B------:R-:W0:Y:S03]  /*b2d0*/  SHFL.IDX PT, R14, R7, 0x4, 0x181f ;  /* 0x00981f00070e7f89 */ /* 0x000e2600000e0000 */
[----:B------:R-:W-:-:S02]  /*b2e0*/  @!P1 IMAD.X R3, RZ, RZ, R9, P2 ;  /* 0x000000ffff039224 */ /* 0x000fc400010e0609 */
[----:B------:R-:W-:-:S03]  /*b2f0*/  VIADD R9, R5, 0x30 ;  /* 0x0000003005097836 */ /* 0x000fc60000000000 */
[----:B------:R3:W-:Y:S01]  /*b300*/  @!P1 LDGSTS.E.BYPASS.LTC128B.128 [R20+0x9400], desc[UR38][R2.64], !P0 ;  /* 0x0940000002149fae */ /* 0x0007e2000c101d66 */
[-C--:B------:R-:W-:Y:S01]  /*b310*/  ISETP.GE.AND P1, PT, R11, R4.reuse, PT ;  /* 0x000000040b00720c */ /* 0x080fe20003f26270 */
[----:B------:R-:W-:Y:S01]  /*b320*/  VIADD R11, R5, 0x60 ;  /* 0x00000060050b7836 */ /* 0x000fe20000000000 */
[----:B------:R-:W-:Y:S02]  /*b330*/  ISETP.GE.AND P3, PT, R9, R4, PT ;  /* 0x000000040900720c */ /* 0x000fe40003f66270 */
[----:B------:R-:W4:Y:S09]  /*b340*/  SHFL.IDX PT, R9, R8, 0x4, 0x181f ;  /* 0x00981f0008097f89 */ /* 0x000f3200000e0000 */
[----:B---3--:R-:W-:-:S02]  /*b350*/  @!P1 LEA R20, R22, UR47, 0x1 ;  /* 0x0000002f16149c11 */ /* 0x008fc4000f8e08ff */
[----:B-1----:R-:W-:Y:S02]  /*b360*/  @!P3 LEA R2, P2, R16, R21, 0x1 ;  /* 0x000000151002b211 */ /* 0x002fe400078408ff */
[----:B------:R-:W-:Y:S01]  /*b370*/  @!P3 LEA R25, R22, UR47, 0x1 ;  /* 0x0000002f1619bc11 */ /* 0x000fe2000f8e08ff */
[----:B------:R-:W1:Y:S02]  /*b380*/  SHFL.IDX PT, R21, R7, 0x5, 0x181f ;  /* 0x00b81f0007157f89 */ /* 0x000e6400000e0000 */
[----:B--2---:R-:W-:Y:S02]  /*b390*/  @!P3 IMAD.X R3, RZ, RZ, R10, P2 ;  /* 0x000000ffff03b224 */ /* 0x004fe400010e060a */
[----:B------:R-:W2:Y:S04]  /*b3a0*/  SHFL.IDX PT, R10, R8, 0x5, 0x181f ;  /* 0x00b81f00080a7f89 */ /* 0x000ea800000e0000 */
[----:B------:R0:W-:Y:S02]  /*b3b0*/  @!P3 LDGSTS.E.BYPASS.LTC128B.128 [R25+0x9c00], desc[UR38][R2.64], !P0 ;  /* 0x09c000000219bfae */ /* 0x0001e4000c101d66 */
[----:B0-----:R-:W-:-:S02]  /*b3c0*/  @!P1 LEA R2, P2, R16, R14, 0x1 ;  /* 0x0000000e10029211 */ /* 0x001fc400078408ff */
[----:B------:R-:W0:Y:S03]  /*b3d0*/  SHFL.IDX PT, R14, R7, 0x6, 0x181f ;  /* 0x00d81f00070e7f89 */ /* 0x000e2600000e0000 */
[----:B----4-:R-:W-:Y:S02]  /*b3e0*/  @!P1 IMAD.X R3, RZ, RZ, R9, P2 ;  /* 0x000000ffff039224 */ /* 0x010fe400010e0609 */
        /* <DEDUP_REMOVED lines=14> */
[----:B------:R0:W1:Y:S02]  /*b4d0*/  SHFL.IDX PT, R14, R7, 0x7, 0x181f ;  /* 0x00f81f00070e7f89 */ /* 0x00006400000e0000 */
[----:B---3--:R-:W-:Y:S01]  /*b4e0*/  @!P1 IADD3.X R3, RZ, R9, RZ, P2, !PT ;  /* 0x00000009ff039210 */ /* 0x008fe200017fe4ff */
[----:B------:R-:W-:-:S04]  /*b4f0*/  VIADD R9, R5, 0x70 ;  /* 0x0000007005097836 */ /* 0x000fc80000000000 */
[----:B------:R1:W-:Y:S01]  /*b500*/  @!P1 LDGSTS.E.BYPASS.LTC128B.128 [R10+0xb400], desc[UR38][R2.64], !P0 ;  /* 0x0b400000020a9fae */ /* 0x0003e2000c101d66 */
[-C--:B------:R-:W-:Y:S01]  /*b510*/  ISETP.GE.AND P3, PT, R9, R4.reuse, PT ;  /* 0x000000040900720c */ /* 0x080fe20003f66270 */
[----:B0-----:R-:W-:Y:S01]  /*b520*/  VIADD R7, R5, 0x90 ;  /* 0x0000009005077836 */ /* 0x001fe20000000000 */
[----:B------:R-:W-:Y:S01]  /*b530*/  ISETP.GE.AND P1, PT, R11, R4, PT ;  /* 0x000000040b00720c */ /* 0x000fe20003f26270 */
[----:B------:R-:W0:Y:S01]  /*b540*/  SHFL.IDX PT, R9, R6, RZ, 0x181f ;  /* 0x00181fff06097589 */ /* 0x000e2200000e0000 */
[----:B------:R-:W-:-:S09]  /*b550*/  VIADD R11, R5, 0xa0 ;  /* 0x000000a0050b7836 */ /* 0x000fd20000000000 */
[----:B------:R-:W-:Y:S02]  /*b560*/  @!P3 LEA R25, R22, UR47, 0x1 ;  /* 0x0000002f1619bc11 */ /* 0x000fe4000f8e08ff */
[----:B-1----:R-:W-:Y:S02]  /*b570*/  @!P3 LEA R2, P2, R16, R14, 0x1 ;  /* 0x0000000e1002b211 */ /* 0x002fe400078408ff */
[----:B------:R-:W-:Y:S03]  /*b580*/  SHFL.IDX PT, R14, R0, 0x2, 0x181f ;  /* 0x00581f00000e7f89 */ /* 0x000fe600000e0000 */
[----:B------:R-:W-:Y:S02]  /*b590*/  @!P3 IMAD.X R3, RZ, RZ, R8, P2 ;  /* 0x000000ffff03b224 */ /* 0x000fe400010e0608 */
        /* <DEDUP_REMOVED lines=20> */
.L_x_15097:
[----:B------:R-:W-:Y:S01]  /*b6e0*/  IADD3 R5, R5, 0xb0, RZ ;  /* 0x000000b005057810 */ /* 0x000fe20007ffe0ff */
        /* <DEDUP_REMOVED lines=17> */
.L_x_15098:
[----:B------:R-:W-:Y:S01]  /*b800*/  UIADD3 UR4, UR52, -0x2, URZ ;  /* 0xfffffffe34047890 */ /* 0x000fe2000fffe03f */
[----:B------:R-:W-:Y:S02]  /*b810*/  IMAD.MOV.U32 R24, RZ, RZ, 0x1 ;  /* 0x00000001ff187424 */ /* 0x000fe400078e00ff */
[----:B------:R-:W-:Y:S01]  /*b820*/  IMAD.MOV.U32 R20, RZ, RZ, RZ ;  /* 0x000000ffff147224 */ /* 0x000fe200078e00ff */
[----:B------:R-:W-:-:S06]  /*b830*/  UISETP.GE.AND UP0, UPT, UR4, UR51, UPT ;  /* 0x000000330400728c */ /* 0x000fcc000bf06270 */
[----:B------:R-:W-:-:S13]  /*b840*/  PLOP3.LUT P0, PT, PT, PT, UP0, 0x80, 0x0 ;  /* 0x000000000000781c */ /* 0x000fda0003f0f008 */
[----:B------:R-:W-:Y:S05]  /*b850*/  @!P0 BRA `(.L_x_15021) ;  /* 0x0000000c00fc8947 */ /* 0x000fea0003800000 */
[----:B------:R-:W1:Y:S01]  /*b860*/  S2R R2, SR_TID.X ;  /* 0x0000000000027919 */ /* 0x000e620000002100 */
[----:B------:R-:W-:Y:S01]  /*b870*/  UIADD3 UR4, UR45, 0x1, URZ ;  /* 0x000000012d047890 */ /* 0x000fe2000fffe03f */
[----:B0-----:R-:W-:Y:S01]  /*b880*/  LOP3.LUT R0, RZ, UR44, RZ, 0x33, !PT ;  /* 0x0000002cff007c12 */ /* 0x001fe2000f8e33ff */
[----:B------:R-:W-:Y:S01]  /*b890*/  ULOP3.LUT UR5, URZ, UR46, URZ, 0x33, !UPT ;  /* 0x0000002e3f057292 */ /* 0x000fe2000f8e333f */
[----:B------:R-:W-:Y:S01]  /*b8a0*/  IMAD.SHL.U32 R4, R16, 0x2, RZ ;  /* 0x0000000210047824 */ /* 0x000fe200078e00ff */
[----:B------:R-:W-:Y:S01]  /*b8b0*/  UIMAD UR4, UR4, UR41, URZ ;  /* 0x00000029040472a4 */ /* 0x000fe2000f8e023f */
[----:B------:R-:W-:Y:S01]  /*b8c0*/  BSSY B0, `(.L_x_15021) ;  /* 0x00000f8000007945 */ /* 0x000fe20003800000 */
[----:B------:R-:W-:Y:S01]  /*b8d0*/  IMAD.MOV.U32 R21, RZ, RZ, 0x1 ;  /* 0x00000001ff157424 */ /* 0x000fe200078e00ff */
[----:B------:R-:W-:-:S03]  /*b8e0*/  MOV R8, RZ ;  /* 0x000000ff00087202 */ /* 0x000fc60000000f00 */
[----:B------:R-:W-:Y:S01]  /*b8f0*/  LOP3.LUT R3, RZ, UR4, RZ, 0x33, !PT ;  /* 0x00000004ff037c12 */ /* 0x000fe2000f8e33ff */
[----:B------:R-:W-:Y:S02]  /*b900*/  ULDC UR4, c[0x0][0x2f4] ;  /* 0x0000bd0000047ab9 */ /* 0x000fe40000000800 */
[----:B------:R-:W-:Y:S02]  /*b910*/  ISETP.GE.AND P1, PT, R16, UR4, PT ;  /* 0x0000000410007c0c */ /* 0x000fe4000bf26270 */
[----:B------:R-:W-:-:S04]  /*b920*/  VIMNMX3 R3, R0, UR5, R3, !PT ;  /* 0x0000000500037c0f */ /* 0x000fc8000f800103 */
        /* <DEDUP_REMOVED lines=9> */
.L_x_15034:
[----:B------:R-:W0:Y:S01]  /*b9c0*/  LDC R2, c[0x0][0x430] ;  /* 0x00010c00ff027b82 */ /* 0x000e220000000800 */
[----:B------:R-:W-:Y:S01]  /*b9d0*/  IMAD.MOV.U32 R9, RZ, RZ, R0 ;  /* 0x000000ffff097224 */ /* 0x000fe200078e0000 */
[----:B------:R-:W-:Y:S01]  /*b9e0*/  ULDC.64 UR4, c[0x0][0x428] ;  /* 0x00010a0000047ab9 */ /* 0x000fe20000000a00 */
[----:B0-----:R-:W-:-:S13]  /*b9f0*/  ISETP.NE.AND P0, PT, R2, 0x1, PT ;  /* 0x000000010200780c */ /* 0x001fda0003f05270 */
[----:B------:R-:W0:Y:S08]  /*ba00*/  @P0 LDC R3, c[0x0][0x434] ;  /* 0x00010d00ff030b82 */ /* 0x000e300000000800 */
[----:B------:R-:W1:Y:S01]  /*ba10*/  @P0 LDC R5, c[0x0][0x438] ;  /* 0x00010e00ff050b82 */ /* 0x000e620000000800 */
[----:B0-----:R-:W-:-:S05]  /*ba20*/  @P0 IMAD.HI.U32 R2, R0, R3, RZ ;  /* 0x0000000300020227 */ /* 0x001fca00078e00ff */
        /* <DEDUP_REMOVED lines=10> */
[----:B------:R-:W2:Y:S01]  /*bad0*/  LDG.E R5, desc[UR38][R6.64] ;  /* 0x0000002606057981 */ /* 0x000ea2000c1e1900 */
[----:B------:R-:W-:Y:S01]  /*bae0*/  ULOP3.LUT UR6, UR40, 0x2, URZ, 0xfc, !UPT ;  /* 0x0000000228067892 */ /* 0x000fe2000f8efc3f */
[----:B------:R-:W-:-:S05]  /*baf0*/  VIADD R20, R8, 0x1 ;  /* 0x0000000108147836 */ /* 0x000fca0000000000 */
[----:B------:R-:W-:Y:S01]  /*bb00*/  IMAD.U32 R10, RZ, RZ, UR6 ;  /* 0x00000006ff0a7e24 */ /* 0x000fe2000f8e00ff */
[----:B------:R-:W-:-:S04]  /*bb10*/  ISETP.NE.AND P0, PT, R20, 0x2, PT ;  /* 0x000000021400780c */ /* 0x000fc80003f05270 */
[----:B------:R-:W-:Y:S02]  /*bb20*/  ISETP.NE.AND P2, PT, R10, 0x3, PT ;  /* 0x000000030a00780c */ /* 0x000fe40003f45270 */
[----:B------:R-:W-:Y:S02]  /*bb30*/  SEL R24, RZ, 0x1, P0 ;  /* 0x00000001ff187807 */ /* 0x000fe40000000000 */
[----:B------:R-:W-:Y:S02]  /*bb40*/  SEL R20, R20, RZ, P0 ;  /* 0x000000ff14147207 */ /* 0x000fe40000000000 */
[----:B------:R-:W-:Y:S02]  /*bb50*/  LOP3.LUT R24, R21, R24, RZ, 0x3c, !PT ;  /* 0x0000001815187212 */ /* 0x000fe400078e3cff */
[----:B--2---:R-:W-:-:S05]  /*bb60*/  SHF.R.S32.HI R25, RZ, 0x1f, R5 ;  /* 0x0000001fff197819 */ /* 0x004fca0000011405 */
[----:B------:R-:W-:Y:S05]  /*bb70*/  @!P2 BRA `(.L_x_15022) ;  /* 0x000000000004a947 */ /* 0x000fea0003800000 */
[----:B------:R-:W-:Y:S01]  /*bb80*/  BPT.TRAP 0x1 ;  /* 0x000000040000795c */ /* 0x000fe20000300000 */
.L_x_15022:
[----:B------:R-:W-:Y:S01]  /*bb90*/  LEA R7, R20, UR47, 0x3 ;  /* 0x0000002f14077c11 */ /* 0x000fe2000f8e18ff */
[----:B------:R-:W-:Y:S01]  /*bba0*/  BSSY B1, `(.L_x_15023) ;  /* 0x0000004000017945 */ /* 0x000fe20003800000 */
[----:B------:R-:W-:-:S04]  /*bbb0*/  SHF.L.U32 R2, R24, 0x1f, RZ ;  /* 0x0000001f18027819 */ /* 0x000fc800000006ff */
[----:B------:R-:W0:Y:S02]  /*bbc0*/  SYNCS.PHASECHK.TRANS64.TRYWAIT P0, [R7+URZ+0x16840], R2 ;  /* 0x01684002070075a7 */ /* 0x000e24000800017f */
[----:B0-----:R-:W-:Y:S05]  /*bbd0*/  @!P0 BRA `(.L_x_15024) ;  /* 0x0000003000448947 */ /* 0x001fea0003800000 */
.L_x_15099:
[----:B------:R-:W-:Y:S05]  /*bbe0*/  BSYNC B1 ;  /* 0x0000000000017941 */ /* 0x000fea0003800000 */
.L_x_15023:
[----:B------:R-:W2:Y:S01]  /*bbf0*/  LDL R3, [R1] ;  /* 0x0000000001037983 */ /* 0x000ea20000100800 */
[----:B------:R-:W-:Y:S01]  /*bc00*/  ULDC UR4, c[0x0][0x430] ;  /* 0x00010c0000047ab9 */ /* 0x000fe20000000800 */
[----:B------:R-:W-:Y:S01]  /*bc10*/  R2UR UR6, R27 ;  /* 0x000000001b0672ca */ /* 0x000fe200000e0000 */
[----:B------:R-:W-:-:S06]  /*bc20*/  UIADD3 UR4, -UR4, URZ, URZ ;  /* 0x0000003f04047290 */ /* 0x000fcc000fffe13f */
[----:B------:R-:W-:Y:S01]  /*bc30*/  IMAD R6, R9, UR4, R0 ;  /* 0x0000000409067c24 */ /* 0x000fe2000f8e0200 */
[----:B------:R-:W-:-:S04]  /*bc40*/  ULDC.64 UR4, c[0x0][0x300] ;  /* 0x0000c00000047ab9 */ /* 0x000fc80000000a00 */
[----:B------:R-:W-:Y:S02]  /*bc50*/  SHF.R.S32.HI R23, RZ, 0x1f, R6 ;  /* 0x0000001fff177819 */ /* 0x000fe40000011406 */
[----:B--2---:R-:W-:-:S03]  /*bc60*/  ISETP.NE.AND P2, PT, R3, RZ, PT ;  /* 0x000000ff0300720c */ /* 0x004fc60003f45270 */
        /* <DEDUP_REMOVED lines=55> */
[----:B------:R-:W1:Y:S04]  /*bfe0*/  SHFL.IDX PT, R3, R19, 0x6, 0x181f ;  /* 0x00d81f0013037f89 */ /* 0x000e6800000e0000 */
[----:B------:R-:W2:Y:S01]  /*bff0*/  SHFL.IDX PT, R19, R19, 0x7, 0x181f ;  /* 0x00f81f0013137f89 */ /* 0x000ea200000e0000 */
[----:B0-----:R-:W-:-:S05]  /*c000*/  IADD3 R2, P0, R2, R11, RZ ;  /* 0x0000000b02027210 */ /* 0x001fca0007f1e0ff */
[----:B-1----:R-:W-:-:S05]  /*c010*/  IMAD.X R3, RZ, RZ, R3, P0 ;  /* 0x000000ffff037224 */ /* 0x002fca00000e0603 */
[----:B--2---:R0:W-:Y:S03]  /*c020*/  LDGSTS.E.BYPASS.LTC128B.128 [R9+0x11400], desc[UR38][R2.64], !P2 ;  /* 0x1140000002097fae */ /* 0x0041e6000d101d66 */
.L_x_15117:
        /* <DEDUP_REMOVED lines=9> */
.L_x_15026:
        /* <DEDUP_REMOVED lines=12> */
.L_x_15027:
[----:B------:R0:W-:Y:S01]  /*c180*/  SYNCS.ARRIVE.TRANS64.A1T0 RZ, [R7+URZ+0x16830], RZ ;  /* 0x016830ff07ff79a7 */ /* 0x0001e2000810003f */
[----:B------:R-:W-:Y:S05]  /*c190*/  @!P3 BRA `(.L_x_15028) ;  /* 0x000000000004b947 */ /* 0x000fea0003800000 */
[----:B------:R-:W-:Y:S01]  /*c1a0*/  BPT.TRAP 0x1 ;  /* 0x000000040000795c */ /* 0x000fe20000300000 */
.L_x_15028:
[----:B------:R-:W-:Y:S01]  /*c1b0*/  SHF.L.U32 R2, R21, 0x1f, RZ ;  /* 0x0000001f15027819 */ /* 0x000fe200000006ff */
[----:B------:R-:W-:Y:S01]  /*c1c0*/  BSSY B1, `(.L_x_15029) ;  /* 0x0000004000017945 */ /* 0x000fe20003800000 */
[----:B0-----:R-:W-:-:S04]  /*c1d0*/  LEA R7, R8, UR47, 0x3 ;  /* 0x0000002f08077c11 */ /* 0x001fc8000f8e18ff */
[----:B------:R-:W0:Y:S02]  /*c1e0*/  SYNCS.PHASECHK.TRANS64.TRYWAIT P0, [R7+URZ+0x16860], R2 ;  /* 0x01686002070075a7 */ /* 0x000e24000800017f */
[----:B0-----:R-:W-:Y:S05]  /*c1f0*/  @!P0 BRA `(.L_x_15030) ;  /* 0x0000003400308947 */ /* 0x001fea0003800000 */
.L_x_15118:
[----:B------:R-:W-:Y:S05]  /*c200*/  BSYNC B1 ;  /* 0x0000000000017941 */ /* 0x000fea0003800000 */
.L_x_15029:
        /* <DEDUP_REMOVED lines=24> */
[----:B------:R-:W2:Y:S02]  /*c390*/  SHFL.IDX PT, R12, R17, 0x4, 0x181f ;  /* 0x00981f00110c7f89 */ /* 0x000ea400000e0000 */
[----:B-----5:R-:W-:Y:S02]  /*c3a0*/  IADD3.X R3, RZ, R10, RZ, P2, !PT ;  /* 0x0000000aff037210 */ /* 0x020fe400017fe4ff */
[----:B------:R-:W3:Y:S05]  /*c3b0*/  SHFL.IDX PT, R10, R18, 0x4, 0x181f ;  /* 0x00981f00120a7f89 */ /* 0x000eea00000e0000 */
        /* <DEDUP_REMOVED lines=22> */
.L_x_15136:
        /* <DEDUP_REMOVED lines=19> */
.L_x_15032:
        /* <DEDUP_REMOVED lines=12> */
.L_x_15033:
[----:B------:R-:W-:Y:S01]  /*c710*/  R2UR UR4, R27 ;  /* 0x000000001b0472ca */ /* 0x000fe200000e0000 */
[----:B------:R-:W-:Y:S01]  /*c720*/  ULDC.64 UR6, c[0x0][0x330] ;  /* 0x0000cc0000067ab9 */ /* 0x000fe20000000a00 */
[----:B------:R-:W-:Y:S01]  /*c730*/  VIADD R26, R26, 0xffffffff ;  /* 0xffffffff1a1a7836 */ /* 0x000fe20000000000 */
[----:B------:R-:W-:Y:S01]  /*c740*/  MOV R3, UR6 ;  /* 0x0000000600037c02 */ /* 0x000fe20008000f00 */
[----:B------:R-:W-:Y:S01]  /*c750*/  IMAD.MOV.U32 R18, RZ, RZ, R2 ;  /* 0x000000ffff127224 */ /* 0x000fe200078e0002 */
[----:B------:R0:W-:Y:S01]  /*c760*/  SYNCS.ARRIVE.TRANS64.A1T0 RZ, [R7+URZ+0x16850], RZ ;  /* 0x016850ff07ff79a7 */ /* 0x0001e2000810003f */
[----:B------:R-:W-:Y:S01]  /*c770*/  VIADD R4, R4, 0x80 ;  /* 0x0000008004047836 */ /* 0x000fe20000000000 */
[----:B------:R-:W-:Y:S01]  /*c780*/  ISETP.GT.AND P0, PT, R26, UR51, PT ;  /* 0x000000331a007c0c */ /* 0x000fe2000bf04270 */
        /* <DEDUP_REMOVED lines=12> */
.L_x_15021:
[----:B------:R-:W-:-:S06]  /*c850*/  ULOP3.LUT UR4, UR40, 0x2, URZ, 0xfc, !UPT ;  /* 0x0000000228047892 */ /* 0x000fcc000f8efc3f */
[----:B0-----:R-:W-:-:S05]  /*c860*/  IMAD.U32 R0, RZ, RZ, UR4 ;  /* 0x00000004ff007e24 */ /* 0x001fca000f8e00ff */
[----:B------:R-:W-:-:S13]  /*c870*/  ISETP.NE.AND P0, PT, R0, 0x3, PT ;  /* 0x000000030000780c */ /* 0x000fda0003f05270 */
[----:B------:R-:W-:Y:S05]  /*c880*/  @!P0 BRA `(.L_x_15035) ;  /* 0x0000000000048947 */ /* 0x000fea0003800000 */
[----:B------:R-:W-:Y:S01]  /*c890*/  BPT.TRAP 0x1 ;  /* 0x000000040000795c */ /* 0x000fe20000300000 */
.L_x_15035:
        /* <DEDUP_REMOVED lines=12> */
.L_x_15137:
[----:B------:R-:W-:Y:S05]  /*c960*/  BSYNC B0 ;  /* 0x0000000000007941 */ /* 0x000fea0003800000 */
.L_x_15036:
        /* <DEDUP_REMOVED lines=38> */
[----:B-----5:R-:W-:Y:S02]  /*cbd0*/  IADD3 R2, P2, R14, R16, RZ ;  /* 0x000000100e027210 */ /* 0x020fe40007f5e0ff */
[----:B---3--:R-:W-:Y:S01]  /*cbe0*/  IADD3.X R7, RZ, R21, RZ, P3, !PT ;  /* 0x00000015ff077210 */ /* 0x008fe20001ffe4ff */
[----:B------:R1:W2:Y:S02]  /*cbf0*/  SHFL.IDX PT, R14, R17, 0x7, 0x181f ;  /* 0x00f81f00110e7f89 */ /* 0x0002a400000e0000 */
        /* <DEDUP_REMOVED lines=10> */
.L_x_15155:
        /* <DEDUP_REMOVED lines=9> */
.L_x_15039:
        /* <DEDUP_REMOVED lines=12> */
.L_x_15040:
[----:B------:R-:W-:Y:S01]  /*cdf0*/  VIADD R2, R20, 0x1 ;  /* 0x0000000114027836 */ /* 0x000fe20000000000 */
[----:B------:R0:W-:Y:S04]  /*ce00*/  SYNCS.ARRIVE.TRANS64.A1T0 RZ, [R0+URZ+0x16850], RZ ;  /* 0x016850ff00ff79a7 */ /* 0x0001e8000810003f */
[----:B------:R-:W-:-:S04]  /*ce10*/  ISETP.NE.AND P0, PT, R2, 0x2, PT ;  /* 0x000000020200780c */ /* 0x000fc80003f05270 */
[----:B------:R-:W-:Y:S02]  /*ce20*/  SEL R3, RZ, 0x1, P0 ;  /* 0x00000001ff037807 */ /* 0x000fe40000000000 */
[----:B------:R-:W-:Y:S02]  /*ce30*/  SEL R2, R2, RZ, P0 ;  /* 0x000000ff02027207 */ /* 0x000fe40000000000 */
[----:B0-----:R-:W-:-:S07]  /*ce40*/  LOP3.LUT R0, R24, R3, RZ, 0x3c, !PT ;  /* 0x0000000318007212 */ /* 0x001fce00078e3cff */
.L_x_15008:
[----:B------:R-:W0:Y:S01]  /*ce50*/  S2R R4, SR_CgaCtaId ;  /* 0x0000000000047919 */ /* 0x000e220000008800 */
[----:B------:R-:W-:Y:S02]  /*ce60*/  MOV R3, 0x400 ;  /* 0x0000040000037802 */ /* 0x000fe40000000f00 */
[----:B------:R-:W-:Y:S02]  /*ce70*/  SHF.L.U32 R10, R10, 0x1f, RZ ;  /* 0x0000001f0a0a7819 */ /* 0x000fe400000006ff */
[----:B0-----:R-:W-:-:S04]  /*ce80*/  LEA R7, R4, R3, 0x18 ;  /* 0x0000000304077211 */ /* 0x001fc800078ec0ff */
[----:B------:R-:W0:Y:S02]  /*ce90*/  SYNCS.PHASECHK.TRANS64.TRYWAIT P0, [R7+URZ+0x16820], R10 ;  /* 0x0168200a070075a7 */ /* 0x000e24000800017f */
[----:B0-----:R-:W-:Y:S05]  /*cea0*/  @!P0 BRA `(.L_x_15041) ;  /* 0x0000003800c48947 */ /* 0x001fea0003800000 */
.L_x_15156:
[----:B------:R-:W-:-:S03]  /*ceb0*/  UMOV UR4, 0xffffffff ;  /* 0xffffffff00047882 */ /* 0x000fc60000000000 */
[----:B------:R-:W-:Y:S05]  /*cec0*/  BRA.DIV UR4, `(.L_x_15042) ;  /* 0x0000003a04d07947 */ /* 0x000fea000b800000 */
[----:B------:R-:W1:Y:S02]  /*ced0*/  S2R R3, SR_TID.X ;  /* 0x0000000000037919 */ /* 0x000e640000002100 */
[----:B-1----:R-:W-:-:S04]  /*cee0*/  SHF.R.U32.HI R3, RZ, 0x5, R3 ;  /* 0x00000005ff037819 */ /* 0x002fc80000011603 */
[----:B------:R-:W-:-:S05]  /*cef0*/  LOP3.LUT R3, R3, 0x3, RZ, 0xc0, !PT ;  /* 0x0000000303037812 */ /* 0x000fca00078ec0ff */
[----:B------:R1:W2:Y:S02]  /*cf00*/  SHFL.IDX PT, R14, R3, RZ, 0x1f ;  /* 0x00001fff030e7589 */ /* 0x0002a400000e0000 */
.L_x_15159:
[----:B--2---:R-:W-:-:S13]  /*cf10*/  ISETP.NE.AND P0, PT, R14, RZ, PT ;  /* 0x000000ff0e00720c */ /* 0x004fda0003f05270 */
[----:B------:R-:W-:Y:S05]  /*cf20*/  @P0 BRA `(.L_x_14964) ;  /* 0x0000000000880947 */ /* 0x000fea0003800000 */
[----:B------:R-:W-:-:S03]  /*cf30*/  UMOV UR4, 0xffffffff ;  /* 0xffffffff00047882 */ /* 0x000fc60000000000 */
[----:B------:R-:W-:Y:S05]  /*cf40*/  BRA.DIV UR4, `(.L_x_15043) ;  /* 0x0000003a04e47947 */ /* 0x000fea000b800000 */
[----:B------:R-:W-:-:S13]  /*cf50*/  ELECT P6, URZ, PT ;  /* 0x00000000003f782f */ /* 0x000fda00038c0000 */
.L_x_15162:
[----:B------:R-:W-:Y:S05]  /*cf60*/  @!P6 BRA `(.L_x_14964) ;  /* 0x000000000078e947 */ /* 0x000fea0003800000 */
[----:B------:R-:W-:-:S06]  /*cf70*/  ULOP3.LUT UR4, UR40, 0x2, URZ, 0xfc, !UPT ;  /* 0x0000000228047892 */ /* 0x000fcc000f8efc3f */
[----:B-1----:R-:W-:-:S05]  /*cf80*/  IMAD.U32 R3, RZ, RZ, UR4 ;  /* 0x00000004ff037e24 */ /* 0x002fca000f8e00ff */
[----:B------:R-:W-:-:S13]  /*cf90*/  ISETP.NE.AND P0, PT, R3, 0x3, PT ;  /* 0x000000030300780c */ /* 0x000fda0003f05270 */
[----:B------:R-:W-:Y:S05]  /*cfa0*/  @!P0 BRA `(.L_x_15044) ;  /* 0x0000000000048947 */ /* 0x000fea0003800000 */
[----:B------:R-:W-:Y:S01]  /*cfb0*/  BPT.TRAP 0x1 ;  /* 0x000000040000795c */ /* 0x000fe20000300000 */
.L_x_15044:
[----:B------:R-:W-:Y:S01]  /*cfc0*/  IMAD R5, R2, 0x8, R7 ;  /* 0x0000000802057824 */ /* 0x000fe200078e0207 */
[----:B------:R-:W-:Y:S01]  /*cfd0*/  SHF.L.U32 R4, R0, 0x1f, RZ ;  /* 0x0000001f00047819 */ /* 0x000fe200000006ff */
[----:B------:R-:W-:-:S03]  /*cfe0*/  VIADD R2, R2, 0x1 ;  /* 0x0000000102027836 */ /* 0x000fc60000000000 */
[----:B------:R-:W1:Y:S02]  /*cff0*/  SYNCS.PHASECHK.TRANS64.TRYWAIT P1, [R5+URZ+0x16840], R4 ;  /* 0x01684004050075a7 */ /* 0x000e64000802017f */
[----:B------:R-:W-:-:S04]  /*d000*/  ISETP.NE.AND P2, PT, R2, 0x2, PT ;  /* 0x000000020200780c */ /* 0x000fc80003f45270 */
[----:B------:R-:W-:Y:S01]  /*d010*/  SEL R3, RZ, 0x1, P2 ;  /* 0x00000001ff037807 */ /* 0x000fe20001000000 */
[----:B-1----:R-:W-:Y:S08]  /*d020*/  @!P1 BRA `(.L_x_15045) ;  /* 0x0000003800cc9947 */ /* 0x002ff00003800000 */
.L_x_15163:
[----:B------:R-:W-:Y:S02]  /*d030*/  SEL R2, R2, RZ, P2 ;  /* 0x000000ff02027207 */ /* 0x000fe40001000000 */
[----:B------:R-:W-:Y:S01]  /*d040*/  LOP3.LUT R0, R0, R3, RZ, 0x3c, !PT ;  /* 0x0000000300007212 */ /* 0x000fe200078e3cff */
[----:B------:R-:W-:Y:S06]  /*d050*/  @!P0 BRA `(.L_x_15046) ;  /* 0x0000000000048947 */ /* 0x000fec0003800000 */
[----:B------:R-:W-:Y:S01]  /*d060*/  BPT.TRAP 0x1 ;  /* 0x000000040000795c */ /* 0x000fe20000300000 */
.L_x_15046:
[----:B------:R-:W-:Y:S02]  /*d070*/  LEA R3, R2, R7, 0x3 ;  /* 0x0000000702037211 */ /* 0x000fe400078e18ff */
[----:B------:R-:W-:-:S04]  /*d080*/  SHF.L.U32 R0, R0, 0x1f, RZ ;  /* 0x0000001f00007819 */ /* 0x000fc800000006ff */
[----:B------:R-:W2:Y:S02]  /*d090*/  SYNCS.PHASECHK.TRANS64.TRYWAIT P1, [R3+URZ+0x16840], R0 ;  /* 0x01684000030075a7 */ /* 0x000ea4000802017f */
[----:B--2---:R-:W-:Y:S05]  /*d0a0*/  @!P1 BRA `(.L_x_15047) ;  /* 0x0000003800c09947 */ /* 0x004fea0003800000 */
.L_x_15164:
[----:B------:R-:W-:Y:S05]  /*d0b0*/  @!P0 BRA `(.L_x_15048) ;  /* 0x0000000000048947 */ /* 0x000fea0003800000 */
[----:B------:R-:W-:Y:S01]  /*d0c0*/  BPT.TRAP 0x1 ;  /* 0x000000040000795c */ /* 0x000fe20000300000 */
.L_x_15048:
[----:B------:R-:W3:Y:S02]  /*d0d0*/  SYNCS.PHASECHK.TRANS64.TRYWAIT P1, [R5+URZ+0x16860], R4 ;  /* 0x01686004050075a7 */ /* 0x000ee4000802017f */
[----:B---3--:R-:W-:Y:S05]  /*d0e0*/  @!P1 BRA `(.L_x_15049) ;  /* 0x0000003800c49947 */ /* 0x008fea0003800000 */
.L_x_15165:
[----:B------:R-:W-:Y:S05]  /*d0f0*/  @!P0 BRA `(.L_x_15050) ;  /* 0x0000000000048947 */ /* 0x000fea0003800000 */
[----:B------:R-:W-:Y:S01]  /*d100*/  BPT.TRAP 0x1 ;  /* 0x000000040000795c */ /* 0x000fe20000300000 */
.L_x_15050:
[----:B----4-:R4:W0:Y:S02]  /*d110*/  SYNCS.PHASECHK.TRANS64.TRYWAIT P0, [R3+URZ+0x16860], R0 ;  /* 0x01686000030075a7 */ /* 0x010824000800017f */
[----:B0-----:R-:W-:Y:S05]  /*d120*/  @!P0 NANOSLEEP.SYNCS 0x989680 ;  /* 0x009896800000895d */ /* 0x001fea0003900000 */
[----:B------:R-:W0:Y:S02]  /*d130*/  @!P0 SYNCS.PHASECHK.TRANS64 P0, [R3+URZ+0x16860], R0 ;  /* 0x01686000030085a7 */ /* 0x000e24000800007f */
[----:B0-----:R-:W-:Y:S05]  /*d140*/  @!P0 BRA `(.L_x_15050) ;  /* 0xfffffffc00f08947 */ /* 0x001fea000383ffff */
.L_x_14964:
[----:B------:R-:W-:Y:S05]  /*d150*/  BSYNC B6 ;  /* 0x0000000000067941 */ /* 0x000fea0003800000 */
.L_x_14961:
[----:B------:R-:W-:Y:S05]  /*d160*/  EXIT ;  /* 0x000000000000794d */ /* 0x000fea0003800000 */
.L_x_14968:
[----:B0-----:R-:W-:-:S04]  /*d170*/  IMAD.U32 R3, RZ, RZ, UR42 ;  /* 0x0000002aff037e24 */ /* 0x001fc8000f8e00ff */
[----:B------:R0:W1:Y:S03]  /*d180*/  SYNCS.PHASECHK.TRANS64.TRYWAIT P0, [R3+URZ+0x16800], R0 ;  /* 0x01680000030075a7 */ /* 0x000066000800017f */
[----:B-1----:R-:W-:Y:S05]  /*d190*/  @!P0 NANOSLEEP.SYNCS 0x989680 ;  /* 0x009896800000895d */ /* 0x002fea0003900000 */
[----:B------:R-:W1:Y:S02]  /*d1a0*/  @!P0 SYNCS.PHASECHK.TRANS64 P0, [R3+URZ+0x16800], R0 ;  /* 0x01680000030085a7 */ /* 0x000e64000800007f */
[----:B-1----:R-:W-:Y:S05]  /*d1b0*/  @!P0 BRA `(.L_x_14968) ;  /* 0xfffffffc00ec8947 */ /* 0x002fea000383ffff */
[----:B------:R-:W-:Y:S05]  /*d1c0*/  BRA `(.L_x_15051) ;  /* 0xffffff40002c7947 */ /* 0x000fea000383ffff */
.L_x_14972:
[----:B0-----:R-:W-:-:S04]  /*d1d0*/  IMAD.U32 R3, RZ, RZ, UR42 ;  /* 0x0000002aff037e24 */ /* 0x001fc8000f8e00ff */
[----:B------:R0:W2:Y:S03]  /*d1e0*/  SYNCS.PHASECHK.TRANS64.TRYWAIT P1, [R3+URZ+0x16830], R0 ;  /* 0x01683000030075a7 */ /* 0x0000a6000802017f */
[----:B--2---:R-:W-:Y:S05]  /*d1f0*/  @!P1 NANOSLEEP.SYNCS 0x989680 ;  /* 0x009896800000995d */ /* 0x004fea0003900000 */
[----:B------:R-:W2:Y:S02]  /*d200*/  @!P1 SYNCS.PHASECHK.TRANS64 P1, [R3+URZ+0x16830], R0 ;  /* 0x01683000030095a7 */ /* 0x000ea4000802007f */
[----:B--2---:R-:W-:Y:S05]  /*d210*/  @!P1 BRA `(.L_x_14972) ;  /* 0xfffffffc00ec9947 */ /* 0x004fea000383ffff */
[----:B------:R-:W-:Y:S05]  /*d220*/  BRA `(.L_x_14971) ;  /* 0xffffff4000487947 */ /* 0x000fea000383ffff */
.L_x_14978:
[----:B-1----:R-:W-:-:S04]  /*d230*/  IMAD.U32 R11, RZ, RZ, UR4 ;  /* 0x00000004ff0b7e24 */ /* 0x002fc8000f8e00ff */
[----:B------:R1:W2:Y:S03]  /*d240*/  SYNCS.PHASECHK.TRANS64.TRYWAIT P1, [R11+URZ+0x16830], R0 ;  /* 0x016830000b0075a7 */ /* 0x0002a6000802017f */
[----:B--2---:R-:W-:Y:S05]  /*d250*/  @!P1 NANOSLEEP.SYNCS 0x989680 ;  /* 0x009896800000995d */ /* 0x004fea0003900000 */
[----:B------:R-:W2:Y:S02]  /*d260*/  @!P1 SYNCS.PHASECHK.TRANS64 P1, [R11+URZ+0x16830], R0 ;  /* 0x016830000b0095a7 */ /* 0x000ea4000802007f */
[----:B--2---:R-:W-:Y:S05]  /*d270*/  @!P1 BRA `(.L_x_14978) ;  /* 0xfffffffc00ec9947 */ /* 0x004fea000383ffff */
[----:B------:R-:W-:Y:S05]  /*d280*/  BRA `(.L_x_14975) ;  /* 0xffffff64003c7947 */ /* 0x000fea000383ffff */
.L_x_14982:
[----:B-1----:R-:W-:-:S04]  /*d290*/  IMAD.U32 R11, RZ, RZ, UR10 ;  /* 0x0000000aff0b7e24 */ /* 0x002fc8000f8e00ff */
[----:B------:R1:W2:Y:S03]  /*d2a0*/  SYNCS.PHASECHK.TRANS64.TRYWAIT P1, [R11+URZ+0x16850], R0 ;  /* 0x016850000b0075a7 */ /* 0x0002a6000802017f */
[----:B--2---:R-:W-:Y:S05]  /*d2b0*/  @!P1 NANOSLEEP.SYNCS 0x989680 ;  /* 0x009896800000995d */ /* 0x004fea0003900000 */
[----:B------:R-:W2:Y:S02]  /*d2c0*/  @!P1 SYNCS.PHASECHK.TRANS64 P1, [R11+URZ+0x16850], R0 ;  /* 0x016850000b0095a7 */ /* 0x000ea4000802007f */
[----:B--2---:R-:W-:Y:S05]  /*d2d0*/  @!P1 BRA `(.L_x_14982) ;  /* 0xfffffffc00ec9947 */ /* 0x004fea000383ffff */
[----:B------:R-:W-:Y:S05]  /*d2e0*/  BRA `(.L_x_14979) ;  /* 0xffffff6400c07947 */ /* 0x000fea000383ffff */
.L_x_14990:
[----:B-1----:R-:W-:-:S04]  /*d2f0*/  IMAD.U32 R11, RZ, RZ, UR10 ;  /* 0x0000000aff0b7e24 */ /* 0x002fc8000f8e00ff */
[----:B------:R1:W2:Y:S03]  /*d300*/  SYNCS.PHASECHK.TRANS64.TRYWAIT P1, [R11+URZ+0x16830], R0 ;  /* 0x016830000b0075a7 */ /* 0x0002a6000802017f */
[----:B--2---:R-:W-:Y:S05]  /*d310*/  @!P1 NANOSLEEP.SYNCS 0x989680 ;  /* 0x009896800000995d */ /* 0x004fea0003900000 */
[----:B------:R-:W2:Y:S02]  /*d320*/  @!P1 SYNCS.PHASECHK.TRANS64 P1, [R11+URZ+0x16830], R0 ;  /* 0x016830000b0095a7 */ /* 0x000ea4000802007f */
[----:B--2---:R-:W-:Y:S05]  /*d330*/  @!P1 BRA `(.L_x_14990) ;  /* 0xfffffffc00ec9947 */ /* 0x004fea000383ffff */
[----:B------:R-:W-:Y:S05]  /*d340*/  BRA `(.L_x_14987) ;  /* 0xffffff8800d87947 */ /* 0x000fea000383ffff */
.L_x_14994:
[----:B-1----:R-:W-:-:S04]  /*d350*/  IMAD.U32 R11, RZ, RZ, UR10 ;  /* 0x0000000aff0b7e24 */ /* 0x002fc8000f8e00ff */
[----:B------:R1:W2:Y:S03]  /*d360*/  SYNCS.PHASECHK.TRANS64.TRYWAIT P1, [R11+URZ+0x16850], R0 ;  /* 0x016850000b0075a7 */ /* 0x0002a6000802017f */
[----:B--2---:R-:W-:Y:S05]  /*d370*/  @!P1 NANOSLEEP.SYNCS 0x989680 ;  /* 0x009896800000995d */ /* 0x004fea0003900000 */
[----:B------:R-:W2:Y:S02]  /*d380*/  @!P1 SYNCS.PHASECHK.TRANS64 P1, [R11+URZ+0x16850], R0 ;  /* 0x016850000b0095a7 */ /* 0x000ea4000802007f */
[----:B--2---:R-:W-:Y:S05]  /*d390*/  @!P1 BRA `(.L_x_14994) ;  /* 0xfffffffc00ec9947 */ /* 0x004fea000383ffff */
[----:B------:R-:W-:Y:S05]  /*d3a0*/  BRA `(.L_x_14991) ;  /* 0xffffff8c004c7947 */ /* 0x000fea000383ffff */
.L_x_15001:
[----:B-1----:R-:W-:-:S04]  /*d3b0*/  IMAD.U32 R6, RZ, RZ, UR7 ;  /* 0x00000007ff067e24 */ /* 0x002fc8000f8e00ff */
[----:B------:R1:W3:Y:S03]  /*d3c0*/  SYNCS.PHASECHK.TRANS64.TRYWAIT P1, [R6+URZ+0x16850], R5 ;  /* 0x01685005060075a7 */ /* 0x0002e6000802017f */
[----:B---3--:R-:W-:Y:S05]  /*d3d0*/  @!P1 NANOSLEEP.SYNCS 0x989680 ;  /* 0x009896800000995d */ /* 0x008fea0003900000 */
[----:B------:R-:W3:Y:S02]  /*d3e0*/  @!P1 SYNCS.PHASECHK.TRANS64 P1, [R6+URZ+0x16850], R5 ;  /* 0x01685005060095a7 */ /* 0x000ee4000802007f */
[----:B---3--:R-:W-:Y:S05]  /*d3f0*/  @!P1 BRA `(.L_x_15001) ;  /* 0xfffffffc00ec9947 */ /* 0x008fea000383ffff */
[----:B------:R-:W-:Y:S05]  /*d400*/  BRA `(.L_x_15000) ;  /* 0xffffffa400ac7947 */ /* 0x000fea000383ffff */
.L_x_15013:
[----:B------:R-:W-:Y:S01]  /*d410*/  IMAD.MOV.U32 R13, RZ, RZ, R17 ;  /* 0x000000ffff0d7224 */ /* 0x000fe200078e0011 */
[----:B------:R-:W-:Y:S01]  /*d420*/  MOV R12, RZ ;  /* 0x000000ff000c7202 */ /* 0x000fe20000000f00 */
[----:B------:R-:W-:Y:S02]  /*d430*/  IMAD.MOV.U32 R11, RZ, RZ, 0x1f ;  /* 0x0000001fff0b7424 */ /* 0x000fe400078e00ff */
[----:B------:R-:W-:-:S07]  /*d440*/  IMAD.MOV.U32 R15, RZ, RZ, -0x1 ;  /* 0xffffffffff0f7424 */ /* 0x000fce00078e00ff */
[----:B0----5:R-:W-:Y:S05]  /*d450*/  WARPSYNC.COLLECTIVE R15, `(.L_x_15052) ;  /* 0x000000000f087348 */ /* 0x021fea0003c00000 */
[----:B------:R1:W2:Y:S02]  /*d460*/  SHFL.IDX P6, R14, R13, R12, R11 ;  /* 0x0000000c0d0e7389 */ /* 0x0002a400000c000b */
[----:B012--5:R-:W-:Y:S01]  /*d470*/  ENDCOLLECTIVE ;  /* 0x000000000000791b */ /* 0x027fe20003800000 */
.L_x_15052:
[----:B------:R-:W-:Y:S05]  /*d480*/  BRA `(.L_x_15053) ;  /* 0xffffffcc00587947 */ /* 0x000fea000383ffff */
.L_x_15015:
[----:B0-----:R-:W-:-:S04]  /*d490*/  IMAD.U32 R3, RZ, RZ, UR47 ;  /* 0x0000002fff037e24 */ /* 0x001fc8000f8e00ff */
[----:B------:R0:W1:Y:S03]  /*d4a0*/  SYNCS.PHASECHK.TRANS64.TRYWAIT P0, [R3+URZ+0x16840], R10 ;  /* 0x0168400a030075a7 */ /* 0x000066000800017f */
[----:B-1----:R-:W-:Y:S05]  /*d4b0*/  @!P0 NANOSLEEP.SYNCS 0x989680 ;  /* 0x009896800000895d */ /* 0x002fea0003900000 */
[----:B------:R-:W1:Y:S02]  /*d4c0*/  @!P0 SYNCS.PHASECHK.TRANS64 P0, [R3+URZ+0x16840], R10 ;  /* 0x0168400a030085a7 */ /* 0x000e64000800007f */
[----:B-1----:R-:W-:Y:S05]  /*d4d0*/  @!P0 BRA `(.L_x_15015) ;  /* 0xfffffffc00ec8947 */ /* 0x002fea000383ffff */
[----:B------:R-:W-:Y:S05]  /*d4e0*/  BRA `(.L_x_15054) ;  /* 0xffffffcc00d87947 */ /* 0x000fea000383ffff */
.L_x_15016:
        /* <DEDUP_REMOVED lines=8> */
.L_x_15056:
[----:B------:R-:W-:Y:S05]  /*d570*/  BSYNC B0 ;  /* 0x0000000000007941 */ /* 0x000fea0003800000 */
.L_x_15055:
[----:B------:R-:W-:Y:S01]  /*d580*/  MOV R13, R0 ;  /* 0x00000000000d7202 */ /* 0x000fe20000000f00 */
[----:B------:R-:W-:Y:S01]  /*d590*/  IMAD.MOV.U32 R12, RZ, RZ, RZ ;  /* 0x000000ffff0c7224 */ /* 0x000fe200078e00ff */
[----:B------:R-:W-:Y:S01]  /*d5a0*/  @P0 LEA R7, R22, UR47, 0x1 ;  /* 0x0000002f16070c11 */ /* 0x000fe2000f8e08ff */
[----:B------:R-:W-:Y:S02]  /*d5b0*/  IMAD.MOV.U32 R11, RZ, RZ, 0x181f ;  /* 0x0000181fff0b7424 */ /* 0x000fe400078e00ff */
[----:B------:R-:W-:Y:S02]  /*d5c0*/  IMAD.MOV.U32 R15, RZ, RZ, -0x1 ;  /* 0xffffffffff0f7424 */ /* 0x000fe400078e00ff */
[----:B------:R-:W-:-:S07]  /*d5d0*/  IMAD.MOV.U32 R2, RZ, RZ, R14 ;  /* 0x000000ffff027224 */ /* 0x000fce00078e000e */
[----:B------:R-:W-:Y:S05]  /*d5e0*/  WARPSYNC.COLLECTIVE R15, `(.L_x_15057) ;  /* 0x000000000f087348 */ /* 0x000fea0003c00000 */
[----:B------:R0:W1:Y:S02]  /*d5f0*/  SHFL.IDX P6, R14, R13, R12, R11 ;  /* 0x0000000c0d0e7389 */ /* 0x00006400000c000b */
[----:B01----:R-:W-:Y:S01]  /*d600*/  ENDCOLLECTIVE ;  /* 0x000000000000791b */ /* 0x003fe20003800000 */
.L_x_15057:
        /* <DEDUP_REMOVED lines=9> */
.L_x_15058:
[----:B------:R-:W-:Y:S01]  /*d6a0*/  @!PT LDS RZ, [RZ] ;  /* 0x00000000fffff984 */ /* 0x000fe20000000800 */
[----:B------:R-:W-:Y:S01]  /*d6b0*/  @!PT LDS RZ, [RZ] ;  /* 0x00000000fffff984 */ /* 0x000fe20000000800 */
[----:B------:R-:W-:Y:S01]  /*d6c0*/  @!PT LDS RZ, [RZ] ;  /* 0x00000000fffff984 */ /* 0x000fe20000000800 */
[----:B------:R0:W-:Y:S01]  /*d6d0*/  @P0 LDGSTS.E.BYPASS.LTC128B.128 [R7+0xe400], desc[UR38][R2.64], !P3 ;  /* 0x0e40000002070fae */ /* 0x0001e2000d901d66 */
[----:B------:R-:W-:Y:S02]  /*d6e0*/  ISETP.GE.AND P0, PT, R5, 0x11, PT ;  /* 0x000000110500780c */ /* 0x000fe40003f06270 */
[----:B------:R-:W-:Y:S02]  /*d6f0*/  @P1 LEA R25, R22, UR47, 0x1 ;  /* 0x0000002f16191c11 */ /* 0x000fe4000f8e08ff */
[----:B------:R-:W-:-:S09]  /*d700*/  MOV R13, R0 ;  /* 0x00000000000d7202 */ /* 0x000fd20000000f00 */
[----:B------:R-:W-:Y:S01]  /*d710*/  @P0 LEA R21, R22, UR47, 0x1 ;  /* 0x0000002f16150c11 */ /* 0x000fe2000f8e08ff */
[----:B0-----:R-:W-:-:S07]  /*d720*/  IMAD.MOV.U32 R8, RZ, RZ, R14 ;  /* 0x000000ffff087224 */ /* 0x001fce00078e000e */
[----:B------:R-:W-:Y:S05]  /*d730*/  WARPSYNC.COLLECTIVE R15, `(.L_x_15059) ;  /* 0x000000000f087348 */ /* 0x000fea0003c00000 */
[----:B------:R0:W1:Y:S02]  /*d740*/  SHFL.IDX P6, R14, R13, R12, R11 ;  /* 0x0000000c0d0e7389 */ /* 0x00006400000c000b */
[----:B01----:R-:W-:Y:S01]  /*d750*/  ENDCOLLECTIVE ;  /* 0x000000000000791b */ /* 0x003fe20003800000 */
.L_x_15059:
[----:B------:R-:W-:Y:S02]  /*d760*/  IMAD.MOV.U32 R13, RZ, RZ, R4 ;  /* 0x000000ffff0d7224 */ /* 0x000fe400078e0004 */
[----:B------:R-:W-:Y:S01]  /*d770*/  IMAD.MOV.U32 R12, RZ, RZ, 0x2 ;  /* 0x00000002ff0c7424 */ /* 0x000fe200078e00ff */
[----:B------:R-:W-:-:S13]  /*d780*/  @P0 LEA R2, P2, R16, R14, 0x1 ;  /* 0x0000000e10020211 */ /* 0x000fda00078408ff */
[----:B------:R-:W-:Y:S05]  /*d790*/  WARPSYNC.COLLECTIVE R15, `(.L_x_15060) ;  /* 0x000000000f087348 */ /* 0x000fea0003c00000 */
[----:B------:R0:W1:Y:S02]  /*d7a0*/  SHFL.IDX P6, R14, R13, R12, R11 ;  /* 0x0000000c0d0e7389 */ /* 0x00006400000c000b */
[----:B01----:R-:W-:Y:S01]  /*d7b0*/  ENDCOLLECTIVE ;  /* 0x000000000000791b */ /* 0x003fe20003800000 */
.L_x_15060:
        /* <DEDUP_REMOVED lines=10> */
.L_x_15061:
[----:B------:R-:W-:Y:S01]  /*d860*/  IMAD.MOV.U32 R13, RZ, RZ, R4 ;  /* 0x000000ffff0d7224 */ /* 0x000fe200078e0004 */
[----:B------:R-:W-:Y:S01]  /*d870*/  MOV R12, 0x3 ;  /* 0x00000003000c7802 */ /* 0x000fe20000000f00 */
[----:B------:R-:W-:-:S07]  /*d880*/  IMAD.MOV.U32 R9, RZ, RZ, R14 ;  /* 0x000000ffff097224 */ /* 0x000fce00078e000e */
[----:B------:R-:W-:Y:S05]  /*d890*/  WARPSYNC.COLLECTIVE R15, `(.L_x_15062) ;  /* 0x000000000f087348 */ /* 0x000fea0003c00000 */
[----:B------:R0:W1:Y:S02]  /*d8a0*/  SHFL.IDX P6, R14, R13, R12, R11 ;  /* 0x0000000c0d0e7389 */ /* 0x00006400000c000b */
[----:B01----:R-:W-:Y:S01]  /*d8b0*/  ENDCOLLECTIVE ;  /* 0x000000000000791b */ /* 0x003fe20003800000 */
.L_x_15062:
        /* <DEDUP_REMOVED lines=14> */
.L_x_15063:
[----:B------:R-:W-:Y:S01]  /*d9a0*/  @P1 LEA R25, R22, UR47, 0x1 ;  /* 0x0000002f16191c11 */ /* 0x000fe2000f8e08ff */
[----:B------:R-:W-:Y:S02]  /*d9b0*/  IMAD.MOV.U32 R13, RZ, RZ, R4 ;  /* 0x000000ffff0d7224 */ /* 0x000fe400078e0004 */
[----:B------:R-:W-:Y:S01]  /*d9c0*/  IMAD.MOV.U32 R12, RZ, RZ, 0x4 ;  /* 0x00000004ff0c7424 */ /* 0x000fe200078e00ff */
[----:B------:R-:W-:-:S13]  /*d9d0*/  @P0 LEA R2, P2, R16, R14, 0x1 ;  /* 0x0000000e10020211 */ /* 0x000fda00078408ff */
[----:B------:R-:W-:Y:S05]  /*d9e0*/  WARPSYNC.COLLECTIVE R15, `(.L_x_15064) ;  /* 0x000000000f087348 */ /* 0x000fea0003c00000 */
[----:B------:R0:W1:Y:S02]  /*d9f0*/  SHFL.IDX P6, R14, R13, R12, R11 ;  /* 0x0000000c0d0e7389 */ /* 0x00006400000c000b */
[----:B01----:R-:W-:Y:S01]  /*da00*/  ENDCOLLECTIVE ;  /* 0x000000000000791b */ /* 0x003fe20003800000 */
.L_x_15064:
        /* <DEDUP_REMOVED lines=10> */
.L_x_15065:
[----:B------:R-:W-:Y:S02]  /*dab0*/  IMAD.MOV.U32 R13, RZ, RZ, R4 ;  /* 0x000000ffff0d7224 */ /* 0x000fe400078e0004 */
[----:B------:R-:W-:Y:S02]  /*dac0*/  IMAD.MOV.U32 R12, RZ, RZ, 0x5 ;  /* 0x00000005ff0c7424 */ /* 0x000fe400078e00ff */
[----:B------:R-:W-:-:S07]  /*dad0*/  IMAD.MOV.U32 R9, RZ, RZ, R14 ;  /* 0x000000ffff097224 */ /* 0x000fce00078e000e */
[----:B------:R-:W-:Y:S05]  /*dae0*/  WARPSYNC.COLLECTIVE R15, `(.L_x_15066) ;  /* 0x000000000f087348 */ /* 0x000fea0003c00000 */
[----:B------:R0:W1:Y:S02]  /*daf0*/  SHFL.IDX P6, R14, R13, R12, R11 ;  /* 0x0000000c0d0e7389 */ /* 0x00006400000c000b */
[----:B01----:R-:W-:Y:S01]  /*db00*/  ENDCOLLECTIVE ;  /* 0x000000000000791b */ /* 0x003fe20003800000 */
.L_x_15066:
[----:B------:R-:W-:-:S04]  /*db10*/  @P1 LEA R2, P0, R16, R9, 0x1 ;  /* 0x0000000910021211 */ /* 0x000fc800078008ff */
[----:B------:R-:W-:Y:S02]  /*db20*/  @P1 IADD3.X R3, RZ, R6, RZ, P0, !PT ;  /* 0x00000006ff031210 */ /* 0x000fe400007fe4ff */
[----:B------:R-:W-:-:S03]  /*db30*/  ISETP.GE.AND P0, PT, R5, 0x51, PT ;  /* 0x000000510500780c */ /* 0x000fc60003f06270 */
[----:B------:R-:W-:Y:S01]  /*db40*/  @!PT LDS RZ, [RZ] ;  /* 0x00000000fffff984 */ /* 0x000fe20000000800 */
[----:B------:R-:W-:Y:S01]  /*db50*/  @!PT LDS RZ, [RZ] ;  /* 0x00000000fffff984 */ /* 0x000fe20000000800 */
[----:B------:R-:W-:Y:S01]  /*db60*/  @!PT LDS RZ, [RZ] ;  /* 0x00000000fffff984 */ /* 0x000fe20000000800 */
[----:B------:R0:W-:Y:S01]  /*db70*/  @P1 LDGSTS.E.BYPASS.LTC128B.128 [R25+0x10400], desc[UR38][R2.64], !P3 ;  /* 0x1040000002191fae */ /* 0x0001e2000d901d66 */
[----:B------:R-:W-:Y:S01]  /*db80*/  ISETP.GE.AND P1, PT, R5, 0x61, PT ;  /* 0x000000610500780c */ /* 0x000fe20003f26270 */
[----:B------:R-:W-:Y:S02]  /*db90*/  IMAD.MOV.U32 R13, RZ, RZ, R0 ;  /* 0x000000ffff0d7224 */ /* 0x000fe400078e0000 */
[----:B------:R-:W-:-:S10]  /*dba0*/  IMAD.MOV.U32 R7, RZ, RZ, R14 ;  /* 0x000000ffff077224 */ /* 0x000fd400078e000e */
[----:B0-----:R-:W-:Y:S05]  /*dbb0*/  WARPSYNC.COLLECTIVE R15, `(.L_x_15067) ;  /* 0x000000000f087348 */ /* 0x001fea0003c00000 */
[----:B------:R1:W2:Y:S02]  /*dbc0*/  SHFL.IDX P6, R14, R13, R12, R11 ;  /* 0x0000000c0d0e7389 */ /* 0x0002a400000c000b */
[----:B012---:R-:W-:Y:S01]  /*dbd0*/  ENDCOLLECTIVE ;  /* 0x000000000000791b */ /* 0x007fe20003800000 */
.L_x_15067:
[----:B------:R-:W-:Y:S02]  /*dbe0*/  IMAD.MOV.U32 R13, RZ, RZ, R4 ;  /* 0x000000ffff0d7224 */ /* 0x000fe400078e0004 */
[----:B------:R-:W-:Y:S01]  /*dbf0*/  IMAD.MOV.U32 R12, RZ, RZ, 0x6 ;  /* 0x00000006ff0c7424 */ /* 0x000fe200078e00ff */
[----:B------:R-:W-:-:S13]  /*dc00*/  @P0 LEA R2, P2, R16, R14, 0x1 ;  /* 0x0000000e10020211 */ /* 0x000fda00078408ff */
[----:B------:R-:W-:Y:S05]  /*dc10*/  WARPSYNC.COLLECTIVE R15, `(.L_x_15068) ;  /* 0x000000000f087348 */ /* 0x000fea0003c00000 */
[----:B------:R0:W1:Y:S02]  /*dc20*/  SHFL.IDX P6, R14, R13, R12, R11 ;  /* 0x0000000c0d0e7389 */ /* 0x00006400000c000b */
[----:B01----:R-:W-:Y:S01]  /*dc30*/  ENDCOLLECTIVE ;  /* 0x000000000000791b */ /* 0x003fe20003800000 */
.L_x_15068:
        /* <DEDUP_REMOVED lines=11> */
.L_x_15069:
[----:B------:R-:W-:Y:S02]  /*dcf0*/  IMAD.MOV.U32 R13, RZ, RZ, R4 ;  /* 0x000000ffff0d7224 */ /* 0x000fe400078e0004 */
[----:B------:R-:W-:Y:S02]  /*dd00*/  IMAD.MOV.U32 R12, RZ, RZ, 0x7 ;  /* 0x00000007ff0c7424 */ /* 0x000fe400078e00ff */
[----:B------:R-:W-:-:S07]  /*dd10*/  IMAD.MOV.U32 R9, RZ, RZ, R14 ;  /* 0x000000ffff097224 */ /* 0x000fce00078e000e */
[----:B------:R-:W-:Y:S05]  /*dd20*/  WARPSYNC.COLLECTIVE R15, `(.L_x_15070) ;  /* 0x000000000f087348 */ /* 0x000fea0003c00000 */
[----:B------:R0:W1:Y:S02]  /*dd30*/  SHFL.IDX P6, R14, R13, R12, R11 ;  /* 0x0000000c0d0e7389 */ /* 0x00006400000c000b */
[----:B01----:R-:W-:Y:S01]  /*dd40*/  ENDCOLLECTIVE ;  /* 0x000000000000791b */ /* 0x003fe20003800000 */
.L_x_15070:
        /* <DEDUP_REMOVED lines=12> */
.L_x_15071:
[----:B------:R-:W-:Y:S05]  /*de10*/  BRA `(.L_x_15072) ;  /* 0xffffffc800e87947 */ /* 0x000fea000383ffff */
.L_x_15019:
        /* <DEDUP_REMOVED lines=8> */
.L_x_15073:
[----:B------:R-:W-:Y:S02]  /*dea0*/  IMAD R5, R5, 0xc0, R24 ;  /* 0x000000c005057824 */ /* 0x000fe400078e0218 */
[----:B------:R-:W-:Y:S02]  /*deb0*/  IMAD.MOV.U32 R13, RZ, RZ, R7 ;  /* 0x000000ffff0d7224 */ /* 0x000fe400078e0007 */
[----:B------:R-:W-:-:S07]  /*dec0*/  IMAD.MOV.U32 R2, RZ, RZ, R14 ;  /* 0x000000ffff027224 */ /* 0x000fce00078e000e */
[----:B------:R-:W-:Y:S05]  /*ded0*/  WARPSYNC.COLLECTIVE R15, `(.L_x_15074) ;  /* 0x000000000f087348 */ /* 0x000fea0003c00000 */
[----:B------:R0:W1:Y:S02]  /*dee0*/  SHFL.IDX P6, R14, R13, R12, R11 ;  /* 0x0000000c0d0e7389 */ /* 0x00006400000c000b */
[----:B01----:R-:W-:Y:S01]  /*def0*/  ENDCOLLECTIVE ;  /* 0x000000000000791b */ /* 0x003fe20003800000 */
.L_x_15074:
[----:B------:R-:W-:Y:S02]  /*df00*/  ULDC UR4, c[0x0][0x288] ;  /* 0x0000a20000047ab9 */ /* 0x000fe40000000800 */
[----:B------:R-:W-:Y:S02]  /*df10*/  IMAD R4, R9, UR4, RZ ;  /* 0x0000000409047c24 */ /* 0x000fe4000f8e02ff */
[----:B------:R-:W-:-:S03]  /*df20*/  VIADD R9, R5, 0x10 ;  /* 0x0000001005097836 */ /* 0x000fc60000000000 */
[----:B------:R-:W-:Y:S01]  /*df30*/  ISETP.GE.AND P1, PT, R5, R4, PT ;  /* 0x000000040500720c */ /* 0x000fe20003f26270 */
[----:B------:R-:W-:Y:S01]  /*df40*/  IMAD.MOV.U32 R13, RZ, RZ, R8 ;  /* 0x000000ffff0d7224 */ /* 0x000fe200078e0008 */
[----:B------:R-:W-:-:S11]  /*df50*/  MOV R12, 0x1 ;  /* 0x00000001000c7802 */ /* 0x000fd60000000f00 */
[----:B------:R-:W-:Y:S02]  /*df60*/  @!P1 LEA R25, R22, UR47, 0x1 ;  /* 0x0000002f16199c11 */ /* 0x000fe4000f8e08ff */
[----:B------:R-:W-:-:S05]  /*df70*/  @!P1 LEA R14, P2, R16, R14, 0x1 ;  /* 0x0000000e100e9211 */ /* 0x000fca00078408ff */
[----:B------:R-:W-:Y:S02]  /*df80*/  @!P1 IMAD.X R3, RZ, RZ, R2, P2 ;  /* 0x000000ffff039224 */ /* 0x000fe400010e0602 */
[----:B------:R-:W-:-:S07]  /*df90*/  @!P1 IMAD.MOV.U32 R2, RZ, RZ, R14 ;  /* 0x000000ffff029224 */ /* 0x000fce00078e000e */
[----:B------:R-:W-:Y:S05]  /*dfa0*/  WARPSYNC.COLLECTIVE R15, `(.L_x_15075) ;  /* 0x000000000f087348 */ /* 0x000fea0003c00000 */
[----:B------:R0:W1:Y:S02]  /*dfb0*/  SHFL.IDX P6, R14, R13, R12, R11 ;  /* 0x0000000c0d0e7389 */ /* 0x00006400000c000b */
[----:B01----:R-:W-:Y:S01]  /*dfc0*/  ENDCOLLECTIVE ;  /* 0x000000000000791b */ /* 0x003fe20003800000 */
.L_x_15075:
        /* <DEDUP_REMOVED lines=12> */
.L_x_15076:
[----:B------:R-:W-:Y:S02]  /*e090*/  IMAD.MOV.U32 R13, RZ, RZ, R8 ;  /* 0x000000ffff0d7224 */ /* 0x000fe400078e0008 */
[----:B------:R-:W-:Y:S02]  /*e0a0*/  IMAD.MOV.U32 R12, RZ, RZ, 0x2 ;  /* 0x00000002ff0c7424 */ /* 0x000fe400078e00ff */
[----:B------:R-:W-:-:S07]  /*e0b0*/  IMAD.MOV.U32 R21, RZ, RZ, R14 ;  /* 0x000000ffff157224 */ /* 0x000fce00078e000e */
[----:B------:R-:W-:Y:S05]  /*e0c0*/  WARPSYNC.COLLECTIVE R15, `(.L_x_15077) ;  /* 0x000000000f087348 */ /* 0x000fea0003c00000 */
[----:B------:R0:W1:Y:S02]  /*e0d0*/  SHFL.IDX P6, R14, R13, R12, R11 ;  /* 0x0000000c0d0e7389 */ /* 0x00006400000c000b */
[----:B01----:R-:W-:Y:S01]  /*e0e0*/  ENDCOLLECTIVE ;  /* 0x000000000000791b */ /* 0x003fe20003800000 */
.L_x_15077:
[----:B------:R-:W-:-:S05]  /*e0f0*/  @!P1 LEA R2, P2, R16, R21, 0x1 ;  /* 0x0000001510029211 */ /* 0x000fca00078408ff */
[----:B------:R-:W-:-:S05]  /*e100*/  @!P1 IMAD.X R3, RZ, RZ, R10, P2 ;  /* 0x000000ffff039224 */ /* 0x000fca00010e060a */
[----:B------:R-:W-:Y:S01]  /*e110*/  @!PT LDS RZ, [RZ] ;  /* 0x00000000fffff984 */ /* 0x000fe20000000800 */
[----:B------:R-:W-:Y:S01]  /*e120*/  @!PT LDS RZ, [RZ] ;  /* 0x00000000fffff984 */ /* 0x000fe20000000800 */
[----:B------:R-:W-:Y:S01]  /*e130*/  @!PT LDS RZ, [RZ] ;  /* 0x00000000fffff984 */ /* 0x000fe20000000800 */
[----:B------:R0:W-:Y:S01]  /*e140*/  @!P1 LDGSTS.E.BYPASS.LTC128B.128 [R25+0x8c00], desc[UR38][R2.64], !P0 ;  /* 0x08c0000002199fae */ /* 0x0001e2000c101d66 */
[----:B------:R-:W-:Y:S02]  /*e150*/  MOV R13, R7 ;  /* 0x00000007000d7202 */ /* 0x000fe40000000f00 */
[----:B------:R-:W-:Y:S01]  /*e160*/  ISETP.GE.AND P1, PT, R9, R4, PT ;  /* 0x000000040900720c */ /* 0x000fe20003f26270 */
[----:B------:R-:W-:-:S12]  /*e170*/  IMAD.MOV.U32 R9, RZ, RZ, R14 ;  /* 0x000000ffff097224 */ /* 0x000fd800078e000e */
[----:B0-----:R-:W-:Y:S05]  /*e180*/  WARPSYNC.COLLECTIVE R15, `(.L_x_15078) ;  /* 0x000000000f087348 */ /* 0x001fea0003c00000 */
[----:B------:R1:W2:Y:S02]  /*e190*/  SHFL.IDX P6, R14, R13, R12, R11 ;  /* 0x0000000c0d0e7389 */ /* 0x0002a400000c000b */
[----:B012---:R-:W-:Y:S01]  /*e1a0*/  ENDCOLLECTIVE ;  /* 0x000000000000791b */ /* 0x007fe20003800000 */
.L_x_15078:
[----:B------:R-:W-:Y:S01]  /*e1b0*/  @!P1 LEA R20, R22, UR47, 0x1 ;  /* 0x0000002f16149c11 */ /* 0x000fe2000f8e08ff */
[----:B------:R-:W-:Y:S02]  /*e1c0*/  IMAD.MOV.U32 R13, RZ, RZ, R8 ;  /* 0x000000ffff0d7224 */ /* 0x000fe400078e0008 */
[----:B------:R-:W-:Y:S01]  /*e1d0*/  IMAD.MOV.U32 R12, RZ, RZ, 0x3 ;  /* 0x00000003ff0c7424 */ /* 0x000fe200078e00ff */
[----:B------:R-:W-:-:S13]  /*e1e0*/  @!P1 LEA R2, P2, R16, R14, 0x1 ;  /* 0x0000000e10029211 */ /* 0x000fda00078408ff */
[----:B------:R-:W-:Y:S05]  /*e1f0*/  WARPSYNC.COLLECTIVE R15, `(.L_x_15079) ;  /* 0x000000000f087348 */ /* 0x000fea0003c00000 */
[----:B------:R0:W1:Y:S02]  /*e200*/  SHFL.IDX P6, R14, R13, R12, R11 ;  /* 0x0000000c0d0e7389 */ /* 0x00006400000c000b */
[----:B01----:R-:W-:Y:S01]  /*e210*/  ENDCOLLECTIVE ;  /* 0x000000000000791b */ /* 0x003fe20003800000 */
.L_x_15079:
        /* <DEDUP_REMOVED lines=14> */
.L_x_15080:
[----:B------:R-:W-:Y:S02]  /*e300*/  IMAD.MOV.U32 R13, RZ, RZ, R8 ;  /* 0x000000ffff0d7224 */ /* 0x000fe400078e0008 */
[----:B------:R-:W-:Y:S02]  /*e310*/  IMAD.MOV.U32 R12, RZ, RZ, 0x4 ;  /* 0x00000004ff0c7424 */ /* 0x000fe400078e00ff */
[----:B------:R-:W-:-:S07]  /*e320*/  IMAD.MOV.U32 R21, RZ, RZ, R14 ;  /* 0x000000ffff157224 */ /* 0x000fce00078e000e */
[----:B------:R-:W-:Y:S05]  /*e330*/  WARPSYNC.COLLECTIVE R15, `(.L_x_15081) ;  /* 0x000000000f087348 */ /* 0x000fea0003c00000 */
[----:B------:R0:W1:Y:S02]  /*e340*/  SHFL.IDX P6, R14, R13, R12, R11 ;  /* 0x0000000c0d0e7389 */ /* 0x00006400000c000b */
[----:B01----:R-:W-:Y:S01]  /*e350*/  ENDCOLLECTIVE ;  /* 0x000000000000791b */ /* 0x003fe20003800000 */
.L_x_15081:
        /* <DEDUP_REMOVED lines=12> */
.L_x_15082:
[----:B------:R-:W-:Y:S01]  /*e420*/  @!P1 LEA R20, R22, UR47, 0x1 ;  /* 0x0000002f16149c11 */ /* 0x000fe2000f8e08ff */
[----:B------:R-:W-:Y:S02]  /*e430*/  IMAD.MOV.U32 R13, RZ, RZ, R8 ;  /* 0x000000ffff0d7224 */ /* 0x000fe400078e0008 */
[----:B------:R-:W-:Y:S01]  /*e440*/  IMAD.MOV.U32 R12, RZ, RZ, 0x5 ;  /* 0x00000005ff0c7424 */ /* 0x000fe200078e00ff */
[----:B------:R-:W-:-:S13]  /*e450*/  @!P1 LEA R2, P2, R16, R14, 0x1 ;  /* 0x0000000e10029211 */ /* 0x000fda00078408ff */
[----:B------:R-:W-:Y:S05]  /*e460*/  WARPSYNC.COLLECTIVE R15, `(.L_x_15083) ;  /* 0x000000000f087348 */ /* 0x000fea0003c00000 */
[----:B------:R0:W1:Y:S02]  /*e470*/  SHFL.IDX P6, R14, R13, R12, R11 ;  /* 0x0000000c0d0e7389 */ /* 0x00006400000c000b */
[----:B01----:R-:W-:Y:S01]  /*e480*/  ENDCOLLECTIVE ;  /* 0x000000000000791b */ /* 0x003fe20003800000 */
.L_x_15083:
[----:B------:R-:W-:Y:S02]  /*e490*/  @!P1 IMAD.X R3, RZ, RZ, R9, P2 ;  /* 0x000000ffff039224 */ /* 0x000fe400010e0609 */
[----:B------:R-:W-:-:S03]  /*e4a0*/  VIADD R9, R5, 0x50 ;  /* 0x0000005005097836 */ /* 0x000fc60000000000 */
[----:B------:R-:W-:Y:S01]  /*e4b0*/  @!PT LDS RZ, [RZ] ;  /* 0x00000000fffff984 */ /* 0x000fe20000000800 */
[----:B------:R-:W-:Y:S01]  /*e4c0*/  @!PT LDS RZ, [RZ] ;  /* 0x00000000fffff984 */ /* 0x000fe20000000800 */
[----:B------:R-:W-:Y:S01]  /*e4d0*/  @!PT LDS RZ, [RZ] ;  /* 0x00000000fffff984 */ /* 0x000fe20000000800 */
[----:B------:R0:W-:Y:S02]  /*e4e0*/  @!P1 LDGSTS.E.BYPASS.LTC128B.128 [R20+0xa400], desc[UR38][R2.64], !P0 ;  /* 0x0a40000002149fae */ /* 0x0001e4000c101d66 */
[----:B------:R-:W-:Y:S01]  /*e4f0*/  ISETP.GE.AND P1, PT, R9, R4, PT ;  /* 0x000000040900720c */ /* 0x000fe20003f26270 */
[----:B------:R-:W-:Y:S02]  /*e500*/  VIADD R9, R5, 0x60 ;  /* 0x0000006005097836 */ /* 0x000fe40000000000 */
[----:B------:R-:W-:-:S10]  /*e510*/  IMAD.MOV.U32 R13, RZ, RZ, R7 ;  /* 0x000000ffff0d7224 */ /* 0x000fd400078e0007 */
[----:B------:R-:W-:Y:S02]  /*e520*/  @!P1 LEA R25, R22, UR47, 0x1 ;  /* 0x0000002f16199c11 */ /* 0x000fe4000f8e08ff */
[----:B0-----:R-:W-:-:S07]  /*e530*/  MOV R10, R14 ;  /* 0x0000000e000a7202 */ /* 0x001fce0000000f00 */
[----:B------:R-:W-:Y:S05]  /*e540*/  WARPSYNC.COLLECTIVE R15, `(.L_x_15084) ;  /* 0x000000000f087348 */ /* 0x000fea0003c00000 */
[----:B------:R0:W1:Y:S02]  /*e550*/  SHFL.IDX P6, R14, R13, R12, R11 ;  /* 0x0000000c0d0e7389 */ /* 0x00006400000c000b */
[----:B01----:R-:W-:Y:S01]  /*e560*/  ENDCOLLECTIVE ;  /* 0x000000000000791b */ /* 0x003fe20003800000 */
.L_x_15084:
[----:B------:R-:W-:Y:S02]  /*e570*/  IMAD.MOV.U32 R13, RZ, RZ, R8 ;  /* 0x000000ffff0d7224 */ /* 0x000fe400078e0008 */
[----:B------:R-:W-:Y:S02]  /*e580*/  IMAD.MOV.U32 R12, RZ, RZ, 0x6 ;  /* 0x00000006ff0c7424 */ /* 0x000fe400078e00ff */
[----:B------:R-:W-:-:S07]  /*e590*/  IMAD.MOV.U32 R21, RZ, RZ, R14 ;  /* 0x000000ffff157224 */ /* 0x000fce00078e000e */
[----:B------:R-:W-:Y:S05]  /*e5a0*/  WARPSYNC.COLLECTIVE R15, `(.L_x_15085) ;  /* 0x000000000f087348 */ /* 0x000fea0003c00000 */
[----:B------:R0:W1:Y:S02]  /*e5b0*/  SHFL.IDX P6, R14, R13, R12, R11 ;  /* 0x0000000c0d0e7389 */ /* 0x00006400000c000b */
[----:B01----:R-:W-:Y:S01]  /*e5c0*/  ENDCOLLECTIVE ;  /* 0x000000000000791b */ /* 0x003fe20003800000 */
.L_x_15085:
        /* <DEDUP_REMOVED lines=12> */
.L_x_15086:
[----:B------:R-:W-:Y:S01]  /*e690*/  @!P1 LEA R10, R22, UR47, 0x1 ;  /* 0x0000002f160a9c11 */ /* 0x000fe2000f8e08ff */
[----:B------:R-:W-:Y:S02]  /*e6a0*/  IMAD.MOV.U32 R13, RZ, RZ, R8 ;  /* 0x000000ffff0d7224 */ /* 0x000fe400078e0008 */
[----:B------:R-:W-:Y:S01]  /*e6b0*/  IMAD.MOV.U32 R12, RZ, RZ, 0x7 ;  /* 0x00000007ff0c7424 */ /* 0x000fe200078e00ff */
[----:B------:R-:W-:-:S13]  /*e6c0*/  @!P1 LEA R2, P2, R16, R14, 0x1 ;  /* 0x0000000e10029211 */ /* 0x000fda00078408ff */
[----:B------:R-:W-:Y:S05]  /*e6d0*/  WARPSYNC.COLLECTIVE R15, `(.L_x_15087) ;  /* 0x000000000f087348 */ /* 0x000fea0003c00000 */
[----:B------:R0:W1:Y:S02]  /*e6e0*/  SHFL.IDX P6, R14, R13, R12, R11 ;  /* 0x0000000c0d0e7389 */ /* 0x00006400000c000b */
[----:B01----:R-:W-:Y:S01]  /*e6f0*/  ENDCOLLECTIVE ;  /* 0x000000000000791b */ /* 0x003fe20003800000 */
.L_x_15087:
[----:B------:R-:W-:-:S05]  /*e700*/  @!P1 IADD3.X R3, RZ, R9, RZ, P2, !PT ;  /* 0x00000009ff039210 */ /* 0x000fca00017fe4ff */
[----:B------:R-:W-:Y:S01]  /*e710*/  @!PT LDS RZ, [RZ] ;  /* 0x00000000fffff984 */ /* 0x000fe20000000800 */
[----:B------:R-:W-:Y:S01]  /*e720*/  @!PT LDS RZ, [RZ] ;  /* 0x00000000fffff984 */ /* 0x000fe20000000800 */
[----:B------:R-:W-:Y:S01]  /*e730*/  @!PT LDS RZ, [RZ] ;  /* 0x00000000fffff984 */ /* 0x000fe20000000800 */
[----:B------:R0:W-:Y:S01]  /*e740*/  @!P1 LDGSTS.E.BYPASS.LTC128B.128 [R10+0xb400], desc[UR38][R2.64], !P0 ;  /* 0x0b400000020a9fae */ /* 0x0001e2000c101d66 */
[----:B------:R-:W-:Y:S02]  /*e750*/  IMAD.MOV.U32 R13, RZ, RZ, R7 ;  /* 0x000000ffff0d7224 */ /* 0x000fe400078e0007 */
[C---:B------:R-:W-:Y:S02]  /*e760*/  VIADD R7, R5.reuse, 0x80 ;  /* 0x0000008005077836 */ /* 0x040fe40000000000 */
[----:B0-----:R-:W-:Y:S02]  /*e770*/  VIADD R3, R5, 0x70 ;  /* 0x0000007005037836 */ /* 0x001fe40000000000 */
[----:B------:R-:W-:-:S03]  /*e780*/  IMAD.MOV.U32 R8, RZ, RZ, R14 ;  /* 0x000000ffff087224 */ /* 0x000fc600078e000e */
[----:B------:R-:W-:-:S13]  /*e790*/  ISETP.GE.AND P1, PT, R3, R4, PT ;  /* 0x000000040300720c */ /* 0x000fda0003f26270 */
[----:B------:R-:W-:Y:S05]  /*e7a0*/  WARPSYNC.COLLECTIVE R15, `(.L_x_15088) ;  /* 0x000000000f087348 */ /* 0x000fea0003c00000 */
[----:B------:R0:W1:Y:S02]  /*e7b0*/  SHFL.IDX P6, R14, R13, R12, R11 ;  /* 0x0000000c0d0e7389 */ /* 0x00006400000c000b */
[----:B01----:R-:W-:Y:S01]  /*e7c0*/  ENDCOLLECTIVE ;  /* 0x000000000000791b */ /* 0x003fe20003800000 */
.L_x_15088:
[----:B------:R-:W-:Y:S01]  /*e7d0*/  @!P1 LEA R25, R22, UR47, 0x1 ;  /* 0x0000002f16199c11 */ /* 0x000fe2000f8e08ff */
[----:B------:R-:W-:Y:S01]  /*e7e0*/  IMAD.MOV.U32 R13, RZ, RZ, R6 ;  /* 0x000000ffff0d7224 */ /* 0x000fe200078e0006 */
[----:B------:R-:W-:Y:S02]  /*e7f0*/  MOV R12, RZ ;  /* 0x000000ff000c7202 */ /* 0x000fe40000000f00 */
[----:B------:R-:W-:-:S13]  /*e800*/  @!P1 LEA R2, P2, R16, R14, 0x1 ;  /* 0x0000000e10029211 */ /* 0x000fda00078408ff */
[----:B------:R-:W-:Y:S05]  /*e810*/  WARPSYNC.COLLECTIVE R15, `(.L_x_15089) ;  /* 0x000000000f087348 */ /* 0x000fea0003c00000 */
[----:B------:R0:W1:Y:S02]  /*e820*/  SHFL.IDX P6, R14, R13, R12, R11 ;  /* 0x0000000c0d0e7389 */ /* 0x00006400000c000b */
[----:B01----:R-:W-:Y:S01]  /*e830*/  ENDCOLLECTIVE ;  /* 0x000000000000791b */ /* 0x003fe20003800000 */
.L_x_15089:
        /* <DEDUP_REMOVED lines=12> */
.L_x_15090:
[----:B------:R-:W-:Y:S02]  /*e900*/  IMAD.MOV.U32 R13, RZ, RZ, R6 ;  /* 0x000000ffff0d7224 */ /* 0x000fe400078e0006 */
[----:B------:R-:W-:Y:S02]  /*e910*/  IMAD.MOV.U32 R12, RZ, RZ, 0x1 ;  /* 0x00000001ff0c7424 */ /* 0x000fe400078e00ff */
[----:B------:R-:W-:-:S07]  /*e920*/  IMAD.MOV.U32 R21, RZ, RZ, R14 ;  /* 0x000000ffff157224 */ /* 0x000fce00078e000e */
[----:B------:R-:W-:Y:S05]  /*e930*/  WARPSYNC.COLLECTIVE R15, `(.L_x_15091) ;  /* 0x000000000f087348 */ /* 0x000fea0003c00000 */
[----:B------:R0:W1:Y:S02]  /*e940*/  SHFL.IDX P6, R14, R13, R12, R11 ;  /* 0x0000000c0d0e7389 */ /* 0x00006400000c000b */
[----:B01----:R-:W-:Y:S01]  /*e950*/  ENDCOLLECTIVE ;  /* 0x000000000000791b */ /* 0x003fe20003800000 */
.L_x_15091:
[----:B------:R-:W-:Y:S02]  /*e960*/  @!P1 LEA R2, P2, R16, R21, 0x1 ;  /* 0x0000001510029211 */ /* 0x000fe400078408ff */
[----:B------:R-:W-:-:S03]  /*e970*/  @!P1 LEA R21, R22, UR47, 0x1 ;  /* 0x0000002f16159c11 */ /* 0x000fc6000f8e08ff */
        /* <DEDUP_REMOVED lines=11> */
.L_x_15092:
[----:B------:R-:W-:Y:S02]  /*ea30*/  IMAD.MOV.U32 R13, RZ, RZ, R6 ;  /* 0x000000ffff0d7224 */ /* 0x000fe400078e0006 */
[----:B------:R-:W-:Y:S02]  /*ea40*/  IMAD.MOV.U32 R12, RZ, RZ, 0x2 ;  /* 0x00000002ff0c7424 */ /* 0x000fe400078e00ff */
[----:B------:R-:W-:-:S07]  /*ea50*/  IMAD.MOV.U32 R9, RZ, RZ, R14 ;  /* 0x000000ffff097224 */ /* 0x000fce00078e000e */
[----:B------:R-:W-:Y:S05]  /*ea60*/  WARPSYNC.COLLECTIVE R15, `(.L_x_15093) ;  /* 0x000000000f087348 */ /* 0x000fea0003c00000 */
[----:B------:R0:W1:Y:S02]  /*ea70*/  SHFL.IDX P6, R14, R13, R12, R11 ;  /* 0x0000000c0d0e7389 */ /* 0x00006400000c000b */
[----:B01----:R-:W-:Y:S01]  /*ea80*/  ENDCOLLECTIVE ;  /* 0x000000000000791b */ /* 0x003fe20003800000 */
.L_x_15093:
        /* <DEDUP_REMOVED lines=12> */
.L_x_15094:
        /* <DEDUP_REMOVED lines=8> */
.L_x_15095:
        /* <DEDUP_REMOVED lines=11> */
.L_x_15096:
[----:B------:R-:W-:Y:S05]  /*ec80*/  BRA `(.L_x_15097) ;  /* 0xffffffc800947947 */ /* 0x000fea000383ffff */
.L_x_15020:
[----:B0-----:R-:W-:-:S04]  /*ec90*/  IMAD.U32 R3, RZ, RZ, UR47 ;  /* 0x0000002fff037e24 */ /* 0x001fc8000f8e00ff */
[----:B------:R0:W1:Y:S03]  /*eca0*/  SYNCS.PHASECHK.TRANS64.TRYWAIT P0, [R3+URZ+0x16820], R0 ;  /* 0x01682000030075a7 */ /* 0x000066000800017f */
[----:B-1----:R-:W-:Y:S05]  /*ecb0*/  @!P0 NANOSLEEP.SYNCS 0x989680 ;  /* 0x009896800000895d */ /* 0x002fea0003900000 */
[----:B------:R-:W1:Y:S02]  /*ecc0*/  @!P0 SYNCS.PHASECHK.TRANS64 P0, [R3+URZ+0x16820], R0 ;  /* 0x01682000030085a7 */ /* 0x000e64000800007f */
[----:B-1----:R-:W-:Y:S05]  /*ecd0*/  @!P0 BRA `(.L_x_15020) ;  /* 0xfffffffc00ec8947 */ /* 0x002fea000383ffff */
[----:B------:R-:W-:Y:S05]  /*ece0*/  BRA `(.L_x_15098) ;  /* 0xffffffc800c47947 */ /* 0x000fea000383ffff */
.L_x_15024:
[----:B0-----:R0:W1:Y:S02]  /*ecf0*/  SYNCS.PHASECHK.TRANS64.TRYWAIT P0, [R7+URZ+0x16840], R2 ;  /* 0x01684002070075a7 */ /* 0x001064000800017f */
[----:B-1----:R-:W-:Y:S05]  /*ed00*/  @!P0 NANOSLEEP.SYNCS 0x989680 ;  /* 0x009896800000895d */ /* 0x002fea0003900000 */
[----:B------:R-:W1:Y:S02]  /*ed10*/  @!P0 SYNCS.PHASECHK.TRANS64 P0, [R7+URZ+0x16840], R2 ;  /* 0x01684002070085a7 */ /* 0x000e64000800007f */
[----:B-1----:R-:W-:Y:S05]  /*ed20*/  @!P0 BRA `(.L_x_15024) ;  /* 0xfffffffc00f08947 */ /* 0x002fea000383ffff */
[----:B------:R-:W-:Y:S05]  /*ed30*/  BRA `(.L_x_15099) ;  /* 0xffffffcc00a87947 */ /* 0x000fea000383ffff */
.L_x_15025:
        /* <DEDUP_REMOVED lines=8> */
.L_x_15101:
[----:B------:R-:W-:Y:S05]  /*edc0*/  BSYNC B1 ;  /* 0x0000000000017941 */ /* 0x000fea0003800000 */
.L_x_15100:
[----:B------:R-:W-:Y:S01]  /*edd0*/  IMAD.MOV.U32 R13, RZ, RZ, R10 ;  /* 0x000000ffff0d7224 */ /* 0x000fe200078e000a */
[----:B------:R-:W-:Y:S01]  /*ede0*/  MOV R3, R14 ;  /* 0x0000000e00037202 */ /* 0x000fe20000000f00 */
[----:B------:R-:W-:Y:S01]  /*edf0*/  IMAD.MOV.U32 R12, RZ, RZ, RZ ;  /* 0x000000ffff0c7224 */ /* 0x000fe200078e00ff */
[----:B------:R-:W-:Y:S01]  /*ee00*/  LEA R9, R9, UR47, 0x1 ;  /* 0x0000002f09097c11 */ /* 0x000fe2000f8e08ff */
[----:B------:R-:W-:Y:S02]  /*ee10*/  IMAD.MOV.U32 R11, RZ, RZ, 0x181f ;  /* 0x0000181fff0b7424 */ /* 0x000fe400078e00ff */
[----:B------:R-:W-:-:S07]  /*ee20*/  IMAD.MOV.U32 R15, RZ, RZ, -0x1 ;  /* 0xffffffffff0f7424 */ /* 0x000fce00078e00ff */
[----:B------:R-:W-:Y:S05]  /*ee30*/  WARPSYNC.COLLECTIVE R15, `(.L_x_15102) ;  /* 0x000000000f087348 */ /* 0x000fea0003c00000 */
[----:B------:R0:W1:Y:S02]  /*ee40*/  SHFL.IDX P6, R14, R13, R12, R11 ;  /* 0x0000000c0d0e7389 */ /* 0x00006400000c000b */
[----:B01----:R-:W-:Y:S01]  /*ee50*/  ENDCOLLECTIVE ;  /* 0x000000000000791b */ /* 0x003fe20003800000 */
.L_x_15102:
        /* <DEDUP_REMOVED lines=10> */
.L_x_15103:
        /* <DEDUP_REMOVED lines=9> */
.L_x_15104:
[----:B------:R-:W-:Y:S02]  /*ef90*/  IMAD.SHL.U32 R15, R16, 0x2, RZ ;  /* 0x00000002100f7824 */ /* 0x000fe400078e00ff */
        /* <DEDUP_REMOVED lines=9> */
.L_x_15105:
        /* <DEDUP_REMOVED lines=9> */
.L_x_15106:
        /* <DEDUP_REMOVED lines=10> */
.L_x_15107:
        /* <DEDUP_REMOVED lines=9> */
.L_x_15108:
        /* <DEDUP_REMOVED lines=10> */
.L_x_15109:
        /* <DEDUP_REMOVED lines=9> */
.L_x_15110:
        /* <DEDUP_REMOVED lines=10> */
.L_x_15111:
        /* <DEDUP_REMOVED lines=9> */
.L_x_15112:
[----:B------:R-:W-:Y:S01]  /*f450*/  SHF.L.U32 R15, R16, 0x1, RZ ;  /* 0x00000001100f7819 */ /* 0x000fe200000006ff */
        /* <DEDUP_REMOVED lines=9> */
.L_x_15113:
        /* <DEDUP_REMOVED lines=9> */
.L_x_15114:
        /* <DEDUP_REMOVED lines=10> */
.L_x_15115:
        /* <DEDUP_REMOVED lines=9> */
.L_x_15116:
[----:B------:R-:W-:Y:S05]  /*f6b0*/  BRA `(.L_x_15117) ;  /* 0xffffffc8005c7947 */ /* 0x000fea000383ffff */
.L_x_15030:
[----:B0-----:R0:W1:Y:S02]  /*f6c0*/  SYNCS.PHASECHK.TRANS64.TRYWAIT P0, [R7+URZ+0x16860], R2 ;  /* 0x01686002070075a7 */ /* 0x001064000800017f */
[----:B-1----:R-:W-:Y:S05]  /*f6d0*/  @!P0 NANOSLEEP.SYNCS 0x989680 ;  /* 0x009896800000895d */ /* 0x002fea0003900000 */
[----:B------:R-:W1:Y:S02]  /*f6e0*/  @!P0 SYNCS.PHASECHK.TRANS64 P0, [R7+URZ+0x16860], R2 ;  /* 0x01686002070085a7 */ /* 0x000e64000800007f */
[----:B-1----:R-:W-:Y:S05]  /*f6f0*/  @!P0 BRA `(.L_x_15030) ;  /* 0xfffffffc00f08947 */ /* 0x002fea000383ffff */
[----:B------:R-:W-:Y:S05]  /*f700*/  BRA `(.L_x_15118) ;  /* 0xffffffc800bc7947 */ /* 0x000fea000383ffff */
.L_x_15031:
        /* <DEDUP_REMOVED lines=8> */
.L_x_15120:
[----:B------:R-:W-:Y:S05]  /*f790*/  BSYNC B1 ;  /* 0x0000000000017941 */ /* 0x000fea0003800000 */
.L_x_15119:
        /* <DEDUP_REMOVED lines=10> */
.L_x_15121:
[----:B------:R-:W-:Y:S01]  /*f840*/  IMAD.MOV.U32 R13, RZ, RZ, R18 ;  /* 0x000000ffff0d7224 */ /* 0x000fe200078e0012 */
[----:B------:R-:W-:Y:S02]  /*f850*/  MOV R12, 0x1 ;  /* 0x00000001000c7802 */ /* 0x000fe40000000f00 */
[----:B------:R-:W-:-:S13]  /*f860*/  IADD3 R2, P0, R14, R19, RZ ;  /* 0x000000130e027210 */ /* 0x000fda0007f1e0ff */
[----:B------:R-:W-:Y:S05]  /*f870*/  WARPSYNC.COLLECTIVE R15, `(.L_x_15122) ;  /* 0x000000000f087348 */ /* 0x000fea0003c00000 */
[----:B------:R0:W1:Y:S02]  /*f880*/  SHFL.IDX P6, R14, R13, R12, R11 ;  /* 0x0000000c0d0e7389 */ /* 0x00006400000c000b */
[----:B01----:R-:W-:Y:S01]  /*f890*/  ENDCOLLECTIVE ;  /* 0x000000000000791b */ /* 0x003fe20003800000 */
.L_x_15122:
        /* <DEDUP_REMOVED lines=11> */
.L_x_15123:
        /* <DEDUP_REMOVED lines=9> */
.L_x_15124:
        /* <DEDUP_REMOVED lines=10> */
.L_x_15125:
        /* <DEDUP_REMOVED lines=8> */
.L_x_15126:
        /* <DEDUP_REMOVED lines=10> */
.L_x_15127:
[----:B------:R-:W-:Y:S01]  /*fba0*/  MOV R13, R18 ;  /* 0x00000012000d7202 */ /* 0x000fe20000000f00 */
        /* <DEDUP_REMOVED lines=8> */
.L_x_15128:
        /* <DEDUP_REMOVED lines=10> */
.L_x_15129:
        /* <DEDUP_REMOVED lines=8> */
.L_x_15130:
        /* <DEDUP_REMOVED lines=10> */
.L_x_15131:
        /* <DEDUP_REMOVED lines=9> */
.L_x_15132:
        /* <DEDUP_REMOVED lines=10> */
.L_x_15133:
[----:B------:R-:W-:Y:S01]  /*ff20*/  IMAD.MOV.U32 R13, RZ, RZ, R18 ;  /* 0x000000ffff0d7224 */ /* 0x000fe200078e0012 */
[----:B------:R-:W-:-:S04]  /*ff30*/  MOV R12, R14 ;  /* 0x0000000e000c7202 */ /* 0x000fc80000000f00 */
[----:B------:R-:W-:Y:S01]  /*ff40*/  IADD3 R2, P0, R12, R19, RZ ;  /* 0x000000130c027210 */ /* 0x000fe20007f1e0ff */
[----:B------:R-:W-:-:S04]  /*ff50*/  IMAD.MOV.U32 R12, RZ, RZ, 0x7 ;  /* 0x00000007ff0c7424 */ /* 0x000fc800078e00ff */
[----:B------:R-:W-:-:S08]  /*ff60*/  IMAD.X R3, RZ, RZ, R10, P0 ;  /* 0x000000ffff037224 */ /* 0x000fd000000e060a */
[----:B------:R-:W-:Y:S05]  /*ff70*/  WARPSYNC.COLLECTIVE R15, `(.L_x_15134) ;  /* 0x000000000f087348 */ /* 0x000fea0003c00000 */
[----:B------:R0:W1:Y:S02]  /*ff80*/  SHFL.IDX P6, R14, R13, R12, R11 ;  /* 0x0000000c0d0e7389 */ /* 0x00006400000c000b */
[----:B01----:R-:W-:Y:S01]  /*ff90*/  ENDCOLLECTIVE ;  /* 0x000000000000791b */ /* 0x003fe20003800000 */
.L_x_15134:
        /* <DEDUP_REMOVED lines=9> */
.L_x_15135:
[----:B------:R-:W-:Y:S05]  /*10030*/  BRA `(.L_x_15136) ;  /* 0xffffffc400387947 */ /* 0x000fea000383ffff */
.L_x_15037:
[----:B0-----:R0:W1:Y:S02]  /*10040*/  SYNCS.PHASECHK.TRANS64.TRYWAIT P0, [R0+URZ+0x16860], R3 ;  /* 0x01686003000075a7 */ /* 0x001064000800017f */
[----:B-1----:R-:W-:Y:S05]  /*10050*/  @!P0 NANOSLEEP.SYNCS 0x989680 ;  /* 0x009896800000895d */ /* 0x002fea0003900000 */
[----:B------:R-:W1:Y:S02]  /*10060*/  @!P0 SYNCS.PHASECHK.TRANS64 P0, [R0+URZ+0x16860], R3 ;  /* 0x01686003000085a7 */ /* 0x000e64000800007f */
[----:B-1----:R-:W-:Y:S05]  /*10070*/  @!P0 BRA `(.L_x_15037) ;  /* 0xfffffffc00f08947 */ /* 0x002fea000383ffff */
[----:B------:R-:W-:Y:S05]  /*10080*/  BRA `(.L_x_15137) ;  /* 0xffffffc800347947 */ /* 0x000fea000383ffff */
.L_x_15038:
        /* <DEDUP_REMOVED lines=8> */
.L_x_15139:
[----:B------:R-:W-:Y:S05]  /*10110*/  BSYNC B0 ;  /* 0x0000000000007941 */ /* 0x000fea0003800000 */
.L_x_15138:
        /* <DEDUP_REMOVED lines=9> */
.L_x_15140:
        /* <DEDUP_REMOVED lines=10> */
.L_x_15141:
        /* <DEDUP_REMOVED lines=11> */
.L_x_15142:
[----:B------:R-:W-:Y:S02]  /*10300*/  IMAD.MOV.U32 R13, RZ, RZ, R18 ;  /* 0x000000ffff0d7224 */ /* 0x000fe400078e0012 */
[----:B------:R-:W-:Y:S02]  /*10310*/  IMAD.MOV.U32 R12, RZ, RZ, 0x2 ;  /* 0x00000002ff0c7424 */ /* 0x000fe400078e00ff */
[----:B------:R-:W-:-:S07]  /*10320*/  IMAD.MOV.U32 R9, RZ, RZ, R14 ;  /* 0x000000ffff097224 */ /* 0x000fce00078e000e */
[----:B------:R-:W-:Y:S05]  /*10330*/  WARPSYNC.COLLECTIVE R15, `(.L_x_15143) ;  /* 0x000000000f087348 */ /* 0x000fea0003c00000 */
[----:B------:R0:W1:Y:S02]  /*10340*/  SHFL.IDX P6, R14, R13, R12, R11 ;  /* 0x0000000c0d0e7389 */ /* 0x00006400000c000b */
[----:B01----:R-:W-:Y:S01]  /*10350*/  ENDCOLLECTIVE ;  /* 0x000000000000791b */ /* 0x003fe20003800000 */
.L_x_15143:
        /* <DEDUP_REMOVED lines=12> */
.L_x_15144:
[----:B------:R-:W-:Y:S02]  /*10420*/  IMAD.MOV.U32 R13, RZ, RZ, R18 ;  /* 0x000000ffff0d7224 */ /* 0x000fe400078e0012 */
[----:B------:R-:W-:Y:S01]  /*10430*/  IMAD.MOV.U32 R12, RZ, RZ, 0x3 ;  /* 0x00000003ff0c7424 */ /* 0x000fe200078e00ff */
[----:B------:R-:W-:-:S07]  /*10440*/  MOV R21, R14 ;  /* 0x0000000e00157202 */ /* 0x000fce0000000f00 */
[----:B------:R-:W-:Y:S05]  /*10450*/  WARPSYNC.COLLECTIVE R15, `(.L_x_15145) ;  /* 0x000000000f087348 */ /* 0x000fea0003c00000 */
[----:B------:R0:W1:Y:S02]  /*10460*/  SHFL.IDX P6, R14, R13, R12, R11 ;  /* 0x0000000c0d0e7389 */ /* 0x00006400000c000b */
[----:B01----:R-:W-:Y:S01]  /*10470*/  ENDCOLLECTIVE ;  /* 0x000000000000791b */ /* 0x003fe20003800000 */
.L_x_15145:
[----:B------:R-:W-:-:S05]  /*10480*/  IADD3 R2, P1, R21, R16, RZ ;  /* 0x0000001015027210 */ /* 0x000fca0007f3e0ff */
        /* <DEDUP_REMOVED lines=11> */
.L_x_15146:
[----:B------:R-:W-:Y:S02]  /*10540*/  IMAD.MOV.U32 R13, RZ, RZ, R18 ;  /* 0x000000ffff0d7224 */ /* 0x000fe400078e0012 */
[----:B------:R-:W-:Y:S01]  /*10550*/  IMAD.MOV.U32 R12, RZ, RZ, 0x4 ;  /* 0x00000004ff0c7424 */ /* 0x000fe200078e00ff */
[----:B------:R-:W-:-:S13]  /*10560*/  IADD3 R2, P1, R14, R16, RZ ;  /* 0x000000100e027210 */ /* 0x000fda0007f3e0ff */
[----:B------:R-:W-:Y:S05]  /*10570*/  WARPSYNC.COLLECTIVE R15, `(.L_x_15147) ;  /* 0x000000000f087348 */ /* 0x000fea0003c00000 */
[----:B------:R0:W1:Y:S02]  /*10580*/  SHFL.IDX P6, R14, R13, R12, R11 ;  /* 0x0000000c0d0e7389 */ /* 0x00006400000c000b */
[----:B01----:R-:W-:Y:S01]  /*10590*/  ENDCOLLECTIVE ;  /* 0x000000000000791b */ /* 0x003fe20003800000 */
.L_x_15147:
[----:B------:R-:W-:Y:S02]  /*105a0*/  IMAD.X R3, RZ, RZ, R10, P1 ;  /* 0x000000ffff037224 */ /* 0x000fe400008e060a */
[----:B------:R-:W-:-:S03]  /*105b0*/  IMAD.MOV.U32 R10, RZ, RZ, RZ ;  /* 0x000000ffff0a7224 */ /* 0x000fc600078e00ff */
        /* <DEDUP_REMOVED lines=10> */
.L_x_15148:
[----:B------:R-:W-:Y:S02]  /*10660*/  IMAD.MOV.U32 R13, RZ, RZ, R18 ;  /* 0x000000ffff0d7224 */ /* 0x000fe400078e0012 */
[----:B------:R-:W-:Y:S02]  /*10670*/  IMAD.MOV.U32 R12, RZ, RZ, 0x5 ;  /* 0x00000005ff0c7424 */ /* 0x000fe400078e00ff */
[----:B------:R-:W-:-:S07]  /*10680*/  IMAD.MOV.U32 R23, RZ, RZ, R14 ;  /* 0x000000ffff177224 */ /* 0x000fce00078e000e */
[----:B------:R-:W-:Y:S05]  /*10690*/  WARPSYNC.COLLECTIVE R15, `(.L_x_15149) ;  /* 0x000000000f087348 */ /* 0x000fea0003c00000 */
[----:B------:R0:W1:Y:S02]  /*106a0*/  SHFL.IDX P6, R14, R13, R12, R11 ;  /* 0x0000000c0d0e7389 */ /* 0x00006400000c000b */
[----:B01----:R-:W-:Y:S01]  /*106b0*/  ENDCOLLECTIVE ;  /* 0x000000000000791b */ /* 0x003fe20003800000 */
.L_x_15149:
        /* <DEDUP_REMOVED lines=12> */
.L_x_15150:
[----:B------:R-:W-:Y:S02]  /*10780*/  IMAD.MOV.U32 R13, RZ, RZ, R18 ;  /* 0x000000ffff0d7224 */ /* 0x000fe400078e0012 */
[----:B------:R-:W-:Y:S02]  /*10790*/  IMAD.MOV.U32 R12, RZ, RZ, 0x6 ;  /* 0x00000006ff0c7424 */ /* 0x000fe400078e00ff */
[----:B------:R-:W-:-:S07]  /*107a0*/  IMAD.MOV.U32 R25, RZ, RZ, R14 ;  /* 0x000000ffff197224 */ /* 0x000fce00078e000e */
[----:B------:R-:W-:Y:S05]  /*107b0*/  WARPSYNC.COLLECTIVE R15, `(.L_x_15151) ;  /* 0x000000000f087348 */ /* 0x000fea0003c00000 */
[----:B------:R0:W1:Y:S02]  /*107c0*/  SHFL.IDX P6, R14, R13, R12, R11 ;  /* 0x0000000c0d0e7389 */ /* 0x00006400000c000b */
[----:B01----:R-:W-:Y:S01]  /*107d0*/  ENDCOLLECTIVE ;  /* 0x000000000000791b */ /* 0x003fe20003800000 */
.L_x_15151:
        /* <DEDUP_REMOVED lines=12> */
.L_x_15152:
[----:B------:R-:W-:Y:S02]  /*108a0*/  IMAD.MOV.U32 R13, RZ, RZ, R18 ;  /* 0x000000ffff0d7224 */ /* 0x000fe400078e0012 */
[----:B------:R-:W-:Y:S02]  /*108b0*/  IMAD.MOV.U32 R12, RZ, RZ, 0x7 ;  /* 0x00000007ff0c7424 */ /* 0x000fe400078e00ff */
[----:B------:R-:W-:-:S07]  /*108c0*/  IMAD.MOV.U32 R27, RZ, RZ, R14 ;  /* 0x000000ffff1b7224 */ /* 0x000fce00078e000e */
[----:B------:R-:W-:Y:S05]  /*108d0*/  WARPSYNC.COLLECTIVE R15, `(.L_x_15153) ;  /* 0x000000000f087348 */ /* 0x000fea0003c00000 */
[----:B------:R0:W1:Y:S02]  /*108e0*/  SHFL.IDX P6, R14, R13, R12, R11 ;  /* 0x0000000c0d0e7389 */ /* 0x00006400000c000b */
[----:B01----:R-:W-:Y:S01]  /*108f0*/  ENDCOLLECTIVE ;  /* 0x000000000000791b */ /* 0x003fe20003800000 */
.L_x_15153:
[----:B------:R-:W-:-:S05]  /*10900*/  IADD3 R2, P1, R27, R16, RZ ;  /* 0x000000101b027210 */ /* 0x000fca0007f3e0ff */
[----:B------:R-:W-:-:S05]  /*10910*/  IMAD.X R3, RZ, RZ, R22, P1 ;  /* 0x000000ffff037224 */ /* 0x000fca00008e0616 */
[----:B------:R-:W-:Y:S01]  /*10920*/  @!PT LDS RZ, [RZ] ;  /* 0x00000000fffff984 */ /* 0x000fe20000000800 */
[----:B------:R-:W-:Y:S01]  /*10930*/  @!PT LDS RZ, [RZ] ;  /* 0x00000000fffff984 */ /* 0x000fe20000000800 */
[----:B------:R-:W-:Y:S01]  /*10940*/  @!PT LDS RZ, [RZ] ;  /* 0x00000000fffff984 */ /* 0x000fe20000000800 */
[----:B------:R0:W-:Y:S01]  /*10950*/  LDGSTS.E.BYPASS.LTC128B.128 [R4+0x3400], desc[UR38][R2.64], !P2 ;  /* 0x0340000002047fae */ /* 0x0001e2000d101d66 */
[----:B------:R-:W-:Y:S01]  /*10960*/  IMAD.MOV.U32 R13, RZ, RZ, R17 ;  /* 0x000000ffff0d7224 */ /* 0x000fe200078e0011 */
[----:B------:R-:W-:-:S07]  /*10970*/  MOV R18, R14 ;  /* 0x0000000e00127202 */ /* 0x000fce0000000f00 */
[----:B0-----:R-:W-:Y:S05]  /*10980*/  WARPSYNC.COLLECTIVE R15, `(.L_x_15154) ;  /* 0x000000000f087348 */ /* 0x001fea0003c00000 */
[----:B------:R1:W2:Y:S02]  /*10990*/  SHFL.IDX P6, R14, R13, R12, R11 ;  /* 0x0000000c0d0e7389 */ /* 0x0002a400000c000b */
[----:B012---:R-:W-:Y:S01]  /*109a0*/  ENDCOLLECTIVE ;  /* 0x000000000000791b */ /* 0x007fe20003800000 */
.L_x_15154:
[----:B------:R-:W-:Y:S05]  /*109b0*/  BRA `(.L_x_15155) ;  /* 0xffffffc000b87947 */ /* 0x000fea000383ffff */
.L_x_15041:
[----:B0-----:R0:W1:Y:S02]  /*109c0*/  SYNCS.PHASECHK.TRANS64.TRYWAIT P0, [R7+URZ+0x16820], R10 ;  /* 0x0168200a070075a7 */ /* 0x001064000800017f */
[----:B-1----:R-:W-:Y:S05]  /*109d0*/  @!P0 NANOSLEEP.SYNCS 0x989680 ;  /* 0x009896800000895d */ /* 0x002fea0003900000 */
[----:B------:R-:W1:Y:S02]  /*109e0*/  @!P0 SYNCS.PHASECHK.TRANS64 P0, [R7+URZ+0x16820], R10 ;  /* 0x0168200a070085a7 */ /* 0x000e64000800007f */
[----:B-1----:R-:W-:Y:S05]  /*109f0*/  @!P0 BRA `(.L_x_15041) ;  /* 0xfffffffc00f08947 */ /* 0x002fea000383ffff */
[----:B------:R-:W-:Y:S05]  /*10a00*/  BRA `(.L_x_15156) ;  /* 0xffffffc400287947 */ /* 0x000fea000383ffff */
.L_x_15042:
        /* <DEDUP_REMOVED lines=11> */
.L_x_15158:
[----:B------:R-:W-:Y:S05]  /*10ac0*/  BSYNC B0 ;  /* 0x0000000000007941 */ /* 0x000fea0003800000 */
.L_x_15157:
[----:B------:R-:W-:Y:S05]  /*10ad0*/  BRA `(.L_x_15159) ;  /* 0xffffffc4000c7947 */ /* 0x000fea000383ffff */
.L_x_15043:
[----:B------:R-:W-:Y:S01]  /*10ae0*/  BSSY B0, `(.L_x_15160) ;  /* 0x0000006000007945 */ /* 0x000fe20003800000 */
[----:B------:R-:W-:-:S07]  /*10af0*/  IMAD.MOV.U32 R15, RZ, RZ, -0x1 ;  /* 0xffffffffff0f7424 */ /* 0x000fce00078e00ff */
[----:B01---5:R-:W-:Y:S05]  /*10b00*/  WARPSYNC.COLLECTIVE R15, `(.L_x_15161) ;  /* 0x000000000f0c7348 */ /* 0x023fea0003c00000 */
[----:B------:R-:W-:Y:S02]  /*10b10*/  ELECT P6, UR62, PT ;  /* 0x00000000003e782f */ /* 0x000fe400038c0000 */
[----:B------:R-:W-:Y:S01]  /*10b20*/  MOV R14, UR62 ;  /* 0x0000003e000e7c02 */ /* 0x000fe20008000f00 */
[----:B01---5:R-:W-:Y:S10]  /*10b30*/  ENDCOLLECTIVE ;  /* 0x000000000000791b */ /* 0x023ff40003800000 */
.L_x_15161:
[----:B------:R-:W-:Y:S05]  /*10b40*/  BSYNC B0 ;  /* 0x0000000000007941 */ /* 0x000fea0003800000 */
.L_x_15160:
[----:B------:R-:W-:Y:S05]  /*10b50*/  BRA `(.L_x_15162) ;  /* 0xffffffc400007947 */ /* 0x000fea000383ffff */
.L_x_15045:
[----:B-1----:R1:W2:Y:S02]  /*10b60*/  SYNCS.PHASECHK.TRANS64.TRYWAIT P1, [R5+URZ+0x16840], R4 ;  /* 0x01684004050075a7 */ /* 0x0022a4000802017f */
[----:B--2---:R-:W-:Y:S05]  /*10b70*/  @!P1 NANOSLEEP.SYNCS 0x989680 ;  /* 0x009896800000995d */ /* 0x004fea0003900000 */
[----:B------:R-:W2:Y:S02]  /*10b80*/  @!P1 SYNCS.PHASECHK.TRANS64 P1, [R5+URZ+0x16840], R4 ;  /* 0x01684004050095a7 */ /* 0x000ea4000802007f */
[----:B--2---:R-:W-:Y:S05]  /*10b90*/  @!P1 BRA `(.L_x_15045) ;  /* 0xfffffffc00f09947 */ /* 0x004fea000383ffff */
[----:B------:R-:W-:Y:S05]  /*10ba0*/  BRA `(.L_x_15163) ;  /* 0xffffffc400207947 */ /* 0x000fea000383ffff */
.L_x_15047:
[----:B--2---:R2:W3:Y:S02]  /*10bb0*/  SYNCS.PHASECHK.TRANS64.TRYWAIT P1, [R3+URZ+0x16840], R0 ;  /* 0x01684000030075a7 */ /* 0x0044e4000802017f */
[----:B---3--:R-:W-:Y:S05]  /*10bc0*/  @!P1 NANOSLEEP.SYNCS 0x989680 ;  /* 0x009896800000995d */ /* 0x008fea0003900000 */
[----:B------:R-:W3:Y:S02]  /*10bd0*/  @!P1 SYNCS.PHASECHK.TRANS64 P1, [R3+URZ+0x16840], R0 ;  /* 0x01684000030095a7 */ /* 0x000ee4000802007f */
[----:B---3--:R-:W-:Y:S05]  /*10be0*/  @!P1 BRA `(.L_x_15047) ;  /* 0xfffffffc00f09947 */ /* 0x008fea000383ffff */
[----:B------:R-:W-:Y:S05]  /*10bf0*/  BRA `(.L_x_15164) ;  /* 0xffffffc4002c7947 */ /* 0x000fea000383ffff */
.L_x_15049:
[----:B---3--:R3:W4:Y:S02]  /*10c00*/  SYNCS.PHASECHK.TRANS64.TRYWAIT P1, [R5+URZ+0x16860], R4 ;  /* 0x01686004050075a7 */ /* 0x008724000802017f */
[----:B----4-:R-:W-:Y:S05]  /*10c10*/  @!P1 NANOSLEEP.SYNCS 0x989680 ;  /* 0x009896800000995d */ /* 0x010fea0003900000 */
[----:B------:R-:W4:Y:S02]  /*10c20*/  @!P1 SYNCS.PHASECHK.TRANS64 P1, [R5+URZ+0x16860], R4 ;  /* 0x01686004050095a7 */ /* 0x000f24000802007f */
[----:B----4-:R-:W-:Y:S05]  /*10c30*/  @!P1 BRA `(.L_x_15049) ;  /* 0xfffffffc00f09947 */ /* 0x010fea000383ffff */
[----:B------:R-:W-:Y:S05]  /*10c40*/  BRA `(.L_x_15165) ;  /* 0xffffffc400287947 */ /* 0x000fea000383ffff */
.L_x_15166:
        /* <DEDUP_REMOVED lines=11> */
.L_x_16011:


//--------------------- .text._ZN7cutlass13device_kernelIN5flash11enable_sm90INS1_16FlashAttnFwdSm90INS1_25CollectiveMainloopFwdSm90ILi2EN4cute5tupleIJNS5_1CILi1EEES8_S8_EEENS6_IJNS7_ILi192EEENS7_ILi128EEENS7_ILi64EEEEEELi64ENS_6half_tEfNS_4arch4Sm90ELb1ELb0ELb0ELb1ELb1ELb0ELb0ELb1ELb1ELb1ELb1ELb0EEENS1_21CollectiveEpilogueFwdINS6_IJSA_SC_SB_EEES9_SE_SG_Li384ELb1ELb1ELb1ELb0EEENS1_36VarlenDynamicPersistentTileSchedulerILi192ELi128ELi384ELi128ELb1ELb1ELb1ELb1ELb1ELb1EEEEEEEEEvNT_6ParamsE --------------------------
	.section	.text._ZN7cutlass13device_kernelIN5flash11enable_sm90INS1_16FlashAttnFwdSm90INS1_25CollectiveMainloopFwdSm90ILi2EN4cute5tupleIJNS5_1CILi1EEES8_S8_EEENS6_IJNS7_ILi192EEENS7_ILi128EEENS7_ILi64EEEEEELi64ENS_6half_tEfNS_4arch4Sm90ELb1ELb0ELb0ELb1ELb1ELb0ELb0ELb1ELb1ELb1ELb1ELb0EEENS1_21CollectiveEpilogueFwdINS6_IJSA_SC_SB_EEES9_SE_SG_Li384ELb1ELb1ELb1ELb0EEENS1_36VarlenDynamicPersistentTileSchedulerILi192ELi128ELi384ELi128ELb1ELb1ELb1ELb1ELb1ELb1EEEEEEEEEvNT_6ParamsE,"ax",@progbits
	.align	128
.text._ZN7cutlass13device_kernelIN5flash11enable_sm90INS1_16FlashAttnFwdSm90INS1_25CollectiveMainloopFwdSm90ILi2EN4cute5tupleIJNS5_1CILi1EEES8_S8_EEENS6_IJNS7_ILi192EEENS7_ILi128EEENS7_ILi64EEEEEELi64ENS_6half_tEfNS_4arch4Sm90ELb1ELb0ELb0ELb1ELb1ELb0ELb0ELb1ELb1ELb1ELb1ELb0EEENS1_21CollectiveEpilogueFwdINS6_IJSA_SC_SB_EEES9_SE_SG_Li384ELb1ELb1ELb1ELb0EEENS1_36VarlenDynamicPersistentTileSchedulerILi192ELi128ELi384ELi128ELb1ELb1ELb1ELb1ELb1ELb1EEEEEEEEEvNT_6ParamsE:
        .type           _ZN7cutlass13device_kernelIN5flash11enable_sm90INS1_16FlashAttnFwdSm90INS1_25CollectiveMainloopFwdSm90ILi2EN4cute5tupleIJNS5_1CILi1EEES8_S8_EEENS6_IJNS7_ILi192EEENS7_ILi128EEENS7_ILi64EEEEEELi64ENS_6half_tEfNS_4arch4Sm90ELb1ELb0ELb0ELb1ELb1ELb0ELb0ELb1ELb1ELb1ELb1ELb0EEENS1_21CollectiveEpilogueFwdINS6_IJSA_SC_SB_EEES9_SE_SG_Li384ELb1ELb1ELb1ELb0EEENS1_36VarlenDynamicPersistentTileSchedulerILi192ELi128ELi384ELi128ELb1ELb1ELb1ELb1ELb1ELb1EEEEEEEEEvNT_6ParamsE,@function
        .size           _ZN7cutlass13device_kernelIN5flash11enable_sm90INS1_16FlashAttnFwdSm90INS1_25CollectiveMainloopFwdSm90ILi2EN4cute5tupleIJNS5_1CILi1EEES8_S8_EEENS6_IJNS7_ILi192EEENS7_ILi128EEENS7_ILi64EEEEEELi64ENS_6half_tEfNS_4arch4Sm90ELb1ELb0ELb0ELb1ELb1ELb0ELb0ELb1ELb1ELb1ELb1ELb0EEENS1_21CollectiveEpilogueFwdINS6_IJSA_SC_SB_EEES9_SE_SG_Li384ELb1ELb1ELb1ELb0EEENS1_36VarlenDynamicPersistentTileSchedulerILi192ELi128ELi384ELi128ELb1ELb1ELb1ELb1ELb1ELb1EEEEEEEEEvNT_6ParamsE,(.L_x_16012 - _ZN7cutlass13device_kernelIN5flash11enable_sm90INS1_16FlashAttnFwdSm90INS1_25CollectiveMainloopFwdSm90ILi2EN4cute5tupleIJNS5_1CILi1EEES8_S8_EEENS6_IJNS7_ILi192EEENS7_ILi128EEENS7_ILi64EEEEEELi64ENS_6half_tEfNS_4arch4Sm90ELb1ELb0ELb0ELb1ELb1ELb0ELb0ELb1ELb1ELb1ELb1ELb0EEENS1_21CollectiveEpilogueFwdINS6_IJSA_SC_SB_EEES9_SE_SG_Li384ELb1ELb1ELb1ELb0EEENS1_36VarlenDynamicPersistentTileSchedulerILi192ELi128ELi384ELi128ELb1ELb1ELb1ELb1ELb1ELb1EEEEEEEEEvNT_6ParamsE)
        .other          _ZN7cutlass13device_kernelIN5flash11enable_sm90INS1_16FlashAttnFwdSm90INS1_25CollectiveMainloopFwdSm90ILi2EN4cute5tupleIJNS5_1CILi1EEES8_S8_EEENS6_IJNS7_ILi192EEENS7_ILi128EEENS7_ILi64EEEEEELi64ENS_6half_tEfNS_4arch4Sm90ELb1ELb0ELb0ELb1ELb1ELb0ELb0ELb1ELb1ELb1ELb1ELb0EEENS1_21CollectiveEpilogueFwdINS6_IJSA_SC_SB_EEES9_SE_SG_Li384ELb1ELb1ELb1ELb0EEENS1_36VarlenDynamicPersistentTileSchedulerILi192ELi128ELi384ELi128ELb1ELb1ELb1ELb1ELb1ELb1EEEEEEEEEvNT_6ParamsE,@"STO_CUDA_ENTRY STV_DEFAULT"
_ZN7cutlass13device_kernelIN5flash11enable_sm90INS1_16FlashAttnFwdSm90INS1_25CollectiveMainloopFwdSm90ILi2EN4cute5tupleIJNS5_1CILi1EEES8_S8_EEENS6_IJNS7_ILi192EEENS7_ILi128EEENS7_ILi64EEEEEELi64ENS_6half_tEfNS_4arch4Sm90ELb1ELb0ELb0ELb1ELb1ELb0ELb0ELb1ELb1ELb1ELb1ELb0EEENS1_21CollectiveEpilogueFwdINS6_IJSA_SC_SB_EEES9_SE_SG_Li384ELb1ELb1ELb1ELb0EEENS1_36VarlenDynamicPersistentTileSchedulerILi192ELi128ELi384ELi128ELb1ELb1ELb1ELb1ELb1ELb1EEEEEEEEEvNT_6ParamsE:
        /* <DEDUP_REMOVED lines=45> */
.L_x_15167:
        /* <DEDUP_REMOVED lines=22> */
.L_x_15168:
        /* <DEDUP_REMOVED lines=18> */
.L_x_15169:
        /* <DEDUP_REMOVED lines=22> */
.L_x_15170:
        /* <DEDUP_REMOVED lines=23> */
.L_x_15171:
        /* <DEDUP_REMOVED lines=8> */
.L_x_15173:
        /* <DEDUP_REMOVED lines=28> */
[----:B------:R-:W-:Y:S02]  /*0a60*/  LOP3.LUT R4, R2, 0xffffff80, RZ, 0xc0, !PT ;  /* 0xffffff8002047812 */ /* 0x000fe400078ec0ff */
[----:B------:R-:W-:Y:S02]  /*0a70*/  SHF.R.S32.HI R14, RZ, 0x7, R2 ;  /* 0x00000007ff0e7819 */ /* 0x000fe40000011402 */
[----:B------:R-:W-:Y:S01]  /*0a80*/  SHF.R.S32.HI R6, RZ, 0x4, R3 ;  /* 0x00000004ff067819 */ /* 0x000fe20000011403 */
[----:B------:R-:W-:Y:S01]  /*0a90*/  IMAD.IADD R12, R13, 0x1, -R4 ;  /* 0x000000010d0c7824 */ /* 0x000fe200078e0a04 */
[-C--:B------:R-:W-:Y:S01]  /*0aa0*/  LEA.HI R4, R0, R13.reuse, RZ, 0x5 ;  /* 0x0000000d00047211 */ /* 0x080fe200078f28ff */
[----:B------:R-:W-:Y:S01]  /*0ab0*/  IMAD.HI R2, R14, 0x55555556, RZ ;  /* 0x555555560e027827 */ /* 0x000fe200078e02ff */
[----:B------:R-:W-:Y:S02]  /*0ac0*/  LEA.HI R11, R0, R13, RZ, 0x2 ;  /* 0x0000000d000b7211 */ /* 0x000fe400078f10ff */
[----:B------:R-:W-:Y:S01]  /*0ad0*/  SHF.R.S32.HI R7, RZ, 0x1f, R12 ;  /* 0x0000001fff077819 */ /* 0x000fe2000001140c */
[----:B------:R-:W-:Y:S01]  /*0ae0*/  IMAD.SHL.U32 R5, R4, 0x20, RZ ;  /* 0x0000002004057824 */ /* 0x000fe200078e00ff */
[----:B------:R-:W-:-:S02]  /*0af0*/  LOP3.LUT R4, R3, 0x3fffff0, RZ, 0xc0, !PT ;  /* 0x03fffff003047812 */ /* 0x000fc400078ec0ff */
[----:B------:R-:W-:Y:S02]  /*0b00*/  LEA.HI R8, R7, R12, RZ, 0x2 ;  /* 0x0000000c07087211 */ /* 0x000fe400078f10ff */
[----:B------:R-:W-:Y:S01]  /*0b10*/  LEA.HI R3, R3, R6, RZ, 0x1 ;  /* 0x0000000603037211 */ /* 0x000fe200078f08ff */
[----:B------:R-:W-:Y:S01]  /*0b20*/  IMAD.IADD R4, R13, 0x1, -R4 ;  /* 0x000000010d047824 */ /* 0x000fe200078e0a04 */
[--C-:B------:R-:W-:Y:S02]  /*0b30*/  SHF.R.S32.HI R9, RZ, 0x2, R8.reuse ;  /* 0x00000002ff097819 */ /* 0x100fe40000011408 */
[----:B------:R-:W-:Y:S02]  /*0b40*/  SHF.R.S32.HI R10, RZ, 0x1f, R8 ;  /* 0x0000001fff0a7819 */ /* 0x000fe40000011408 */
[----:B------:R-:W-:Y:S02]  /*0b50*/  LEA.HI R7, R7, R12, RZ, 0x5 ;  /* 0x0000000c07077211 */ /* 0x000fe400078f28ff */
[----:B------:R-:W-:-:S02]  /*0b60*/  LEA.HI R10, R10, R9, RZ, 0x3 ;  /* 0x000000090a0a7211 */ /* 0x000fc400078f18ff */
[----:B------:R-:W-:Y:S02]  /*0b70*/  LOP3.LUT R5, R5, 0xfffffc00, RZ, 0xc0, !PT ;  /* 0xfffffc0005057812 */ /* 0x000fe400078ec0ff */
[----:B------:R-:W-:Y:S02]  /*0b80*/  LOP3.LUT R10, R10, 0xfffffff8, RZ, 0xc0, !PT ;  /* 0xfffffff80a0a7812 */ /* 0x000fe400078ec0ff */
[----:B------:R-:W-:Y:S01]  /*0b90*/  LOP3.LUT R3, R3, 0x1ffffffe, RZ, 0xc0, !PT ;  /* 0x1ffffffe03037812 */ /* 0x000fe200078ec0ff */
[----:B------:R-:W-:Y:S01]  /*0ba0*/  IMAD R4, R4, 0x40, R5 ;  /* 0x0000004004047824 */ /* 0x000fe200078e0205 */
[----:B------:R-:W-:Y:S01]  /*0bb0*/  LEA.HI R2, R2, R2, RZ, 0x1 ;  /* 0x0000000202027211 */ /* 0x000fe200078f08ff */
[----:B------:R-:W-:Y:S01]  /*0bc0*/  IMAD.IADD R10, R9, 0x1, -R10 ;  /* 0x00000001090a7824 */ /* 0x000fe200078e0a0a */
[----:B------:R-:W-:Y:S01]  /*0bd0*/  SHF.R.S32.HI R7, RZ, 0x5, R7 ;  /* 0x00000005ff077819 */ /* 0x000fe20000011407 */
[----:B------:R-:W-:Y:S01]  /*0be0*/  IMAD.IADD R3, R6, 0x1, -R3 ;  /* 0x0000000106037824 */ /* 0x000fe200078e0a03 */
[----:B------:R-:W-:Y:S01]  /*0bf0*/  LOP3.LUT R11, R11, 0xfffffffc, RZ, 0xc0, !PT ;  /* 0xfffffffc0b0b7812 */ /* 0x000fe200078ec0ff */
[----:B------:R-:W-:Y:S01]  /*0c00*/  IMAD R2, R2, -0x3, R14 ;  /* 0xfffffffd02027824 */ /* 0x000fe200078e020e */
[----:B------:R-:W-:Y:S01]  /*0c10*/  LEA.HI R0, R0, R13, RZ, 0x3 ;  /* 0x0000000d00007211 */ /* 0x000fe200078f18ff */
[----:B------:R-:W-:Y:S01]  /*0c20*/  IMAD R7, R7, 0x10, R10 ;  /* 0x0000001007077824 */ /* 0x000fe200078e020a */
[----:B------:R-:W-:Y:S01]  /*0c30*/  LOP3.LUT R8, R8, 0x7ffffffc, RZ, 0xc0, !PT ;  /* 0x7ffffffc08087812 */ /* 0x000fe200078ec0ff */
[----:B------:R-:W-:Y:S01]  /*0c40*/  IMAD R3, R3, 0x8, R4 ;  /* 0x0000000803037824 */ /* 0x000fe200078e0204 */
[----:B------:R-:W-:Y:S01]  /*0c50*/  LOP3.LUT R18, R0, 0xfffffff8, RZ, 0xc0, !PT ;  /* 0xfffffff800127812 */ /* 0x000fe200078ec0ff */
[----:B------:R-:W-:Y:S01]  /*0c60*/  IMAD R5, R2, 0x40, R7 ;  /* 0x0000004002057824 */ /* 0x000fe200078e0207 */
[----:B------:R-:W-:Y:S01]  /*0c70*/  SHF.R.S32.HI R157, RZ, 0x3, R0 ;  /* 0x00000003ff9d7819 */ /* 0x000fe20000011400 */
[----:B------:R-:W-:Y:S01]  /*0c80*/  IMAD.IADD R11, R13, 0x1, -R11 ;  /* 0x000000010d0b7824 */ /* 0x000fe200078e0a0b */
[----:B------:R0:W-:Y:S01]  /*0c90*/  STL [R1+0x2c], R3 ;  /* 0x00002c0301007387 */ /* 0x0001e20000100800 */
[----:B------:R-:W-:-:S02]  /*0ca0*/  IMAD.IADD R8, R12, 0x1, -R8 ;  /* 0x000000010c087824 */ /* 0x000fc400078e0a08 */
[----:B------:R-:W-:Y:S01]  /*0cb0*/  IMAD.IADD R18, R13, 0x1, -R18 ;  /* 0x000000010d127824 */ /* 0x000fe200078e0a12 */
[----:B------:R1:W-:Y:S01]  /*0cc0*/  STL [R1+0x28], R5 ;  /* 0x0000280501007387 */ /* 0x0003e20000100800 */
[----:B------:R-:W-:Y:S02]  /*0cd0*/  IMAD.SHL.U32 R16, R8, 0x2, RZ ;  /* 0x0000000208107824 */ /* 0x000fe400078e00ff */
[----:B------:R-:W-:Y:S02]  /*0ce0*/  IMAD.SHL.U32 R19, R18, 0x8, RZ ;  /* 0x0000000812137824 */ /* 0x000fe400078e00ff */
[C---:B------:R-:W-:Y:S01]  /*0cf0*/  VIADD R156, R16.reuse, 0x8 ;  /* 0x00000008109c7836 */ /* 0x040fe20000000000 */
[----:B0-----:R-:W-:Y:S01]  /*0d00*/  LEA.HI R3, R11, R11, RZ, 0x1 ;  /* 0x0000000b0b037211 */ /* 0x001fe200078f08ff */
[C---:B------:R-:W-:Y:S01]  /*0d10*/  VIADD R155, R16.reuse, 0x10 ;  /* 0x00000010109b7836 */ /* 0x040fe20000000000 */
        /* <DEDUP_REMOVED lines=16> */
.L_x_15225:
[----:B01--4-:R-:W0:Y:S01]  /*0e20*/  LDC.64 R2, c[0x0][0xc88] ;  /* 0x00032200ff027b82 */ /* 0x013e220000000a00 */
[----:B------:R-:W-:Y:S01]  /*0e30*/  ULDC.64 UR8, c[0x0][0xa28] ;  /* 0x00028a0000087ab9 */ /* 0x000fe20000000a00 */
[----:B------:R-:W-:Y:S01]  /*0e40*/  ULDC.64 UR10, c[0x0][0xa18] ;  /* 0x00028600000a7ab9 */ /* 0x000fe20000000a00 */
[----:B------:R-:W-:Y:S01]  /*0e50*/  ULDC UR4, c[0x0][0x424] ;  /* 0x0001090000047ab9 */ /* 0x000fe20000000800 */
[----:B------:R-:W-:Y:S01]  /*0e60*/  ULDC UR7, c[0x0][0x2f0] ;  /* 0x0000bc0000077ab9 */ /* 0x000fe20000000800 */
[----:B0-----:R-:W-:-:S06]  /*0e70*/  IMAD.WIDE R2, R31, 0x4, R2 ;  /* 0x000000041f027825 */ /* 0x001fcc00078e0202 */
[----:B--2---:R-:W2:Y:S01]  /*0e80*/  LDG.E R2, desc[UR54][R2.64] ;  /* 0x0000003602027981 */ /* 0x004ea2000c1e1900 */
        /* <DEDUP_REMOVED lines=16> */
[----:B---3--:R-:W-:Y:S01]  /*0f90*/  MOV R5, UR11 ;  /* 0x0000000b00057c02 */ /* 0x008fe20008000f00 */
        /* <DEDUP_REMOVED lines=28> */
.L_x_15174:
        /* <DEDUP_REMOVED lines=8> */
.L_x_15175:
        /* <DEDUP_REMOVED lines=13> */
.L_x_15176:
[----:B------:R-:W-:Y:S01]  /*12b0*/  ULDC UR7, c[0x0][0x448] ;  /* 0x0001120000077ab9 */ /* 0x000fe20000000800 */
[----:B------:R-:W-:Y:S02]  /*12c0*/  UIMAD UR40, UR6, 0xc0, URZ ;  /* 0x000000c0062878a4 */ /* 0x000fe4000f8e023f */
        /* <DEDUP_REMOVED lines=65> */
.L_x_15177:
[----:B------:R-:W-:Y:S01]  /*16e0*/  UIMAD UR42, UR41, UR4, URZ ;  /* 0x00000004292a72a4 */ /* 0x000fe2000f8e023f */
[----:B------:R-:W-:Y:S01]  /*16f0*/  IMAD.U32 R0, RZ, RZ, UR9 ;  /* 0x00000009ff007e24 */ /* 0x000fe2000f8e00ff */
[----:B------:R-:W-:Y:S01]  /*1700*/  PLOP3.LUT P0, PT, PT, PT, PT, 0x80, 0x0 ;  /* 0x000000000000781c */ /* 0x000fe20003f0f070 */
[----:B------:R-:W-:Y:S01]  /*1710*/  IMAD.U32 R3, RZ, RZ, UR4 ;  /* 0x00000004ff037e24 */ /* 0x000fe2000f8e00ff */
[----:B------:R-:W-:Y:S01]  /*1720*/  CS2R R118, SRZ ;  /* 0x0000000000767805 */ /* 0x000fe2000001ff00 */
[----:B------:R-:W-:Y:S01]  /*1730*/  IMAD.MOV.U32 R20, RZ, RZ, RZ ;  /* 0x000000ffff147224 */ /* 0x000fe200078e00ff */
[----:B------:R-:W-:Y:S02]  /*1740*/  CS2R R116, SRZ ;  /* 0x0000000000747805 */ /* 0x000fe4000001ff00 */
[----:B------:R-:W-:Y:S02]  /*1750*/  CS2R R114, SRZ ;  /* 0x0000000000727805 */ /* 0x000fe4000001ff00 */
[----:B------:R-:W-:Y:S01]  /*1760*/  VIADDMNMX R0, R3, UR42, R0, PT ;  /* 0x0000002a03007c46 */ /* 0x000fe2000b800100 */
[----:B------:R-:W-:Y:S01]  /*1770*/  IMAD.MOV.U32 R3, RZ, RZ, RZ ;  /* 0x000000ffff037224 */ /* 0x000fe200078e00ff */
[----:B------:R-:W-:-:S02]  /*1780*/  CS2R R112, SRZ ;  /* 0x0000000000707805 */ /* 0x000fc4000001ff00 */
[----:B------:R-:W-:Y:S02]  /*1790*/  CS2R R110, SRZ ;  /* 0x00000000006e7805 */ /* 0x000fe4000001ff00 */
[----:B------:R-:W-:Y:S02]  /*17a0*/  R2UR UR56, R0 ;  /* 0x00000000003872ca */ /* 0x000fe400000e0000 */
        /* <DEDUP_REMOVED lines=11> */
[----:B------:R-:W-:-:S06]  /*1860*/  UISETP.GT.AND UP0, UPT, UR56, UR42, UPT ;  /* 0x0000002a3800728c */ /* 0x000fcc000bf04270 */
[----:B------:R-:W-:-:S13]  /*1870*/  PLOP3.LUT P1, PT, PT, PT, UP0, 0x80, 0x0 ;  /* 0x000000000000781c */ /* 0x000fda0003f2f008 */
[----:B------:R-:W-:Y:S05]  /*1880*/  @!P1 BRA `(.L_x_15178) ;  /* 0x0000006c00fc9947 */ /* 0x000fea0003800000 */
[----:B------:R-:W0:Y:S01]  /*1890*/  S2R R2, SR_TID.X ;  /* 0x0000000000027919 */ /* 0x000e220000002100 */
[----:B------:R-:W1:Y:S01]  /*18a0*/  S2UR UR43, SR_CgaCtaId ;  /* 0x00000000002b79c3 */ /* 0x000e620000008800 */
[----:B------:R-:W-:Y:S02]  /*18b0*/  UMOV UR45, 0x400 ;  /* 0x00000400002d7882 */ /* 0x000fe40000000000 */
[----:B-1----:R-:W-:Y:S01]  /*18c0*/  ULEA UR45, UR43, UR45, 0x18 ;  /* 0x0000002d2b2d7291 */ /* 0x002fe2000f8ec03f */
[----:B0-----:R-:W-:-:S05]  /*18d0*/  VIADD R4, R2, 0xffffff80 ;  /* 0xffffff8002047836 */ /* 0x001fca0000000000 */
[----:B------:R-:W-:-:S04]  /*18e0*/  SHF.R.S32.HI R2, RZ, 0x1f, R4 ;  /* 0x0000001fff027819 */ /* 0x000fc80000011404 */
[----:B------:R-:W-:-:S04]  /*18f0*/  LEA.HI R2, R2, R4, RZ, 0x7 ;  /* 0x0000000402027211 */ /* 0x000fc800078f38ff */
[----:B------:R-:W-:-:S05]  /*1900*/  SHF.R.S32.HI R2, RZ, 0x7, R2 ;  /* 0x00000007ff027819 */ /* 0x000fca0000011402 */
        /* <DEDUP_REMOVED lines=28> */
.L_x_15179:
        /* <DEDUP_REMOVED lines=9> */
.L_x_15312:
[----:B------:R-:W-:Y:S05]  /*1b60*/  @!P0 BRA `(.L_x_15181) ;  /* 0x0000000000048947 */ /* 0x000fea0003800000 */
[----:B------:R-:W-:Y:S01]  /*1b70*/  BPT.TRAP 0x1 ;  /* 0x000000040000795c */ /* 0x000fe20000300000 */
.L_x_15181:
[----:B0-----:R-:W-:Y:S01]  /*1b80*/  IMAD.U32 R0, RZ, RZ, UR48 ;  /* 0x00000030ff007e24 */ /* 0x001fe2000f8e00ff */
[----:B------:R-:W-:-:S04]  /*1b90*/  MOV R3, UR47 ;  /* 0x0000002f00037c02 */ /* 0x000fc80008000f00 */
[----:B------:R-:W-:Y:S02]  /*1ba0*/  LEA R3, R3, UR45, 0x3 ;  /* 0x0000002d03037c11 */ /* 0x000fe4000f8e18ff */
[----:B------:R-:W-:-:S04]  /*1bb0*/  SHF.L.U32 R0, R0, 0x1f, RZ ;  /* 0x0000001f00007819 */ /* 0x000fc800000006ff */
[----:B------:R0:W1:Y:S01]  /*1bc0*/  SYNCS.PHASECHK.TRANS64.TRYWAIT P1, [R3+URZ+0x16830], R0 ;  /* 0x01683000030075a7 */ /* 0x000062000802017f */
[----:B------:R-:W-:Y:S05]  /*1bd0*/  @!P0 BRA `(.L_x_15182) ;  /* 0x0000000000048947 */ /* 0x000fea0003800000 */
[----:B------:R-:W-:Y:S01]  /*1be0*/  BPT.TRAP 0x1 ;  /* 0x000000040000795c */ /* 0x000fe20000300000 */
.L_x_15182:
[----:B-1----:R-:W-:Y:S05]  /*1bf0*/  @P1 BRA `(.L_x_15183) ;  /* 0x0000000000081947 */ /* 0x002fea0003800000 */
[----:B------:R-:W1:Y:S02]  /*1c00*/  SYNCS.PHASECHK.TRANS64.TRYWAIT P1, [R3+URZ+0x16830], R0 ;  /* 0x01683000030075a7 */ /* 0x000e64000802017f */
[----:B-1----:R-:W-:Y:S05]  /*1c10*/  @!P1 BRA `(.L_x_15184) ;  /* 0x000000f400d09947 */ /* 0x002fea0003800000 */
.L_x_15183:
        /* <DEDUP_REMOVED lines=35> */
.L_x_15185:
[----:B------:R-:W-:Y:S01]  /*1e50*/  UISETP.NE.AND UP0, UPT, UR53, URZ, UPT ;  /* 0x0000003f3500728c */ /* 0x000fe2000bf05270 */
[----:B------:R-:W-:Y:S01]  /*1e60*/  VIADD R6, R17, UR40 ;  /* 0x0000002811067c36 */ /* 0x000fe20008000000 */
[----:B------:R-:W-:Y:S01]  /*1e70*/  ULDC UR21, c[0x0][0x988] ;  /* 0x0002620000157ab9 */ /* 0x000fe20000000800 */
[----:B------:R-:W-:Y:S01]  /*1e80*/  IMAD.U32 R4, RZ, RZ, UR52 ;  /* 0x00000034ff047e24 */ /* 0x000fe2000f8e00ff */
[----:B------:R-:W-:Y:S01]  /*1e90*/  R2UR UR11, R3 ;  /* 0x00000000030b72ca */ /* 0x000fe200000e0000 */
[----:B------:R-:W-:Y:S01]  /*1ea0*/  UMOV UR10, UR40 ;  /* 0x00000028000a7c82 */ /* 0x000fe20008000000 */
[----:B------:R-:W-:Y:S01]  /*1eb0*/  PLOP3.LUT P1, PT, PT, PT, UP0, 0x80, 0x0 ;  /* 0x000000000000781c */ /* 0x000fe20003f2f008 */
[----:B------:R-:W-:Y:S01]  /*1ec0*/  UIADD3 UR24, UR56, -0x2, URZ ;  /* 0xfffffffe38187890 */ /* 0x000fe2000fffe03f */
[----:B------:R-:W-:Y:S02]  /*1ed0*/  PLOP3.LUT P2, PT, PT, PT, UP0, 0x80, 0x0 ;  /* 0x000000000000781c */ /* 0x000fe40003f4f008 */
[----:B------:R-:W-:-:S02]  /*1ee0*/  CS2R R118, SRZ ;  /* 0x0000000000767805 */ /* 0x000fc4000001ff00 */
[----:B------:R-:W-:Y:S01]  /*1ef0*/  CS2R R116, SRZ ;  /* 0x0000000000747805 */ /* 0x000fe2000001ff00 */
[----:B------:R-:W-:Y:S01]  /*1f00*/  @UP0 ULDC UR6, c[0x0][0x44c] ;  /* 0x0001130000060ab9 */ /* 0x000fe20000000800 */
[----:B------:R-:W-:Y:S01]  /*1f10*/  @UP0 ULDC UR14, c[0x0][0x450] ;  /* 0x00011400000e0ab9 */ /* 0x000fe20000000800 */
[----:B------:R-:W-:Y:S02]  /*1f20*/  CS2R R114, SRZ ;  /* 0x0000000000727805 */ /* 0x000fe4000001ff00 */
[----:B------:R-:W-:Y:S02]  /*1f30*/  CS2R R112, SRZ ;  /* 0x0000000000707805 */ /* 0x000fe4000001ff00 */
[----:B------:R-:W-:Y:S02]  /*1f40*/  CS2R R110, SRZ ;  /* 0x00000000006e7805 */ /* 0x000fe4000001ff00 */
[----:B------:R-:W-:Y:S02]  /*1f50*/  CS2R R108, SRZ ;  /* 0x00000000006c7805 */ /* 0x000fe4000001ff00 */
[----:B------:R-:W-:-:S02]  /*1f60*/  CS2R R106, SRZ ;  /* 0x00000000006a7805 */ /* 0x000fc4000001ff00 */
[----:B------:R-:W-:Y:S01]  /*1f70*/  CS2R R104, SRZ ;  /* 0x0000000000687805 */ /* 0x000fe2000001ff00 */
[----:B01----:R-:W-:Y:S01]  /*1f80*/  @P1 IMAD.HI.U32 R0, R6, UR6, RZ ;  /* 0x0000000606001c27 */ /* 0x003fe2000f8e00ff */
[----:B------:R-:W-:-:S04]  /*1f90*/  @UP0 ULDC UR6, c[0x0][0x450] ;  /* 0x0001140000060ab9 */ /* 0x000fc80000000800 */
[----:B------:R-:W-:Y:S01]  /*1fa0*/  @P2 SHF.R.U32.HI R6, RZ, UR6, R0 ;  /* 0x00000006ff062c19 */ /* 0x000fe20008011600 */
[----:B------:R-:W-:Y:S02]  /*1fb0*/  UMOV UR6, 0xffffff80 ;  /* 0xffffff8000067882 */ /* 0x000fe40000000000 */
[----:B------:R-:W-:Y:S02]  /*1fc0*/  UIMAD UR6, UR56, UR6, 0x80 ;  /* 0x00000080380674a4 */ /* 0x000fe4000f8e0206 */
[----:B------:R-:W0:Y:S04]  /*1fd0*/  SHFL.IDX PT, R0, R6, 0x1, 0x1c1f ;  /* 0x003c1f0006007f89 */ /* 0x000e2800000e0000 */
[----:B------:R-:W-:Y:S01]  /*1fe0*/  IMAD.U32 R5, RZ, RZ, UR6 ;  /* 0x00000006ff057e24 */ /* 0x000fe2000f8e00ff */
[----:B------:R-:W1:Y:S01]  /*1ff0*/  SHFL.IDX PT, R6, R6, RZ, 0x1c1f ;  /* 0x001c1fff06067589 */ /* 0x000e6200000e0000 */
[----:B------:R-:W-:-:S02]  /*2000*/  @UP0 ULDC UR6, c[0x0][0x44c] ;  /* 0x0001130000060ab9 */ /* 0x000fc40000000800 */
[----:B------:R-:W-:Y:S01]  /*2010*/  UIMAD.WIDE.U32 UR6, UR40, UR6, URZ ;  /* 0x00000006280672a5 */ /* 0x000fe2000f8e003f */
[C-C-:B------:R-:W-:Y:S01]  /*2020*/  IADD3 R97, -R16.reuse, 0x1, R5.reuse ;  /* 0x0000000110617810 */ /* 0x140fe20007ffe105 */
[----:B------:R-:W-:Y:S01]  /*2030*/  UIADD3 UR6, UR11, 0x16840, URZ ;  /* 0x000168400b067890 */ /* 0x000fe2000fffe03f */
[----:B------:R-:W-:Y:S01]  /*2040*/  IADD3 R2, -R16, UR51, R5 ;  /* 0x0000003310027c10 */ /* 0x000fe2000fffe105 */
[----:B------:R-:W-:Y:S01]  /*2050*/  @UP0 USHF.R.U32.HI UR10, URZ, UR14, UR7 ;  /* 0x0000000e3f0a0299 */ /* 0x000fe20008011607 */
[----:B------:R-:W-:Y:S01]  /*2060*/  IADD3 R97, -R4, UR51, R97 ;  /* 0x0000003304617c10 */ /* 0x000fe2000fffe161 */
[----:B------:R-:W-:Y:S02]  /*2070*/  UPRMT UR6, UR43, 0x654, UR6 ;  /* 0x000006542b067896 */ /* 0x000fe40008000006 */
[----:B------:R-:W-:-:S04]  /*2080*/  UIADD3 UR7, UR10, UR51, -UR52 ;  /* 0x000000330a077290 */ /* 0x000fc8000fffe834 */
[----:B------:R-:W-:-:S03]  /*2090*/  USHF.R.S32.HI UR10, URZ, 0x1f, UR7 ;  /* 0x0000001f3f0a7899 */ /* 0x000fc60008011407 */
        /* <DEDUP_REMOVED lines=128> */
[----:B------:R-:W-:Y:S02]  /*28a0*/  CS2R R102, SRZ ;  /* 0x0000000000667805 */ /* 0x000fe4000001ff00 */
[----:B------:R-:W-:Y:S02]  /*28b0*/  FSEL R64, R64, -INF , P2 ;  /* 0xff80000040407808 */ /* 0x000fe40001000000 */
[C---:B------:R-:W-:Y:S01]  /*28c0*/  FSETP.NEU.FTZ.AND P1, PT, R0.reuse, -INF , PT ;  /* 0xff8000000000780b */ /* 0x040fe20003f3d000 */
[----:B------:R-:W-:Y:S01]  /*28d0*/  FMUL.FTZ R4, R0, UR21 ;  /* 0x0000001500047c20 */ /* 0x000fe20008410000 */
[----:B------:R-:W-:-:S04]  /*28e0*/  ISETP.GT.AND P2, PT, R2, 0x58, PT ;  /* 0x000000580200780c */ /* 0x000fc80003f44270 */
[----:B------:R-:W-:Y:S02]  /*28f0*/  FSEL R4, R4, RZ, P1 ;  /* 0x000000ff04047208 */ /* 0x000fe40000800000 */
[----:B------:R-:W-:Y:S02]  /*2900*/  ISETP.GT.AND P1, PT, R2, RZ, PT ;  /* 0x000000ff0200720c */ /* 0x000fe40003f24270 */
        /* <DEDUP_REMOVED lines=65> */
[----:B------:R-:W-:Y:S01]  /*2d20*/  FFMA.FTZ R123, R86, UR21, -R4 ;  /* 0x00000015567b7c23 */ /* 0x000fe20008010804 */
[----:B------:R-:W-:-:S02]  /*2d30*/  FMNMX.FTZ R20, R56, R31, !PT ;  /* 0x0000001f38147209 */ /* 0x000fc40007810000 */
[----:B------:R-:W-:Y:S02]  /*2d40*/  CS2R R100, SRZ ;  /* 0x0000000000647805 */ /* 0x000fe4000001ff00 */
[----:B------:R-:W-:Y:S01]  /*2d50*/  ISETP.GT.AND P1, PT, R2, 0x49, PT ;  /* 0x000000490200780c */ /* 0x000fe20003f24270 */
[----:B------:R-:W-:Y:S01]  /*2d60*/  MUFU.EX2 R10, R10 ;  /* 0x0000000a000a7308 */ /* 0x000fe20000000800 */
[----:B------:R-:W-:Y:S02]  /*2d70*/  FMNMX.FTZ R31, R57, R20, !PT ;  /* 0x00000014391f7209 */ /* 0x000fe40007810000 */
[----:B------:R-:W-:Y:S02]  /*2d80*/  CS2R R98, SRZ ;  /* 0x0000000000627805 */ /* 0x000fe4000001ff00 */
[----:B------:R-:W-:Y:S02]  /*2d90*/  FSEL R61, R61, -INF , P1 ;  /* 0xff8000003d3d7808 */ /* 0x000fe40000800000 */
[----:B------:R-:W-:-:S02]  /*2da0*/  CS2R R96, SRZ ;  /* 0x0000000000607805 */ /* 0x000fc4000001ff00 */
[----:B------:R-:W-:Y:S02]  /*2db0*/  FMNMX.FTZ R20, R60, R31, !PT ;  /* 0x0000001f3c147209 */ /* 0x000fe40007810000 */
[----:B------:R-:W-:Y:S02]  /*2dc0*/  CS2R R94, SRZ ;  /* 0x00000000005e7805 */ /* 0x000fe4000001ff00 */
[----:B------:R-:W-:Y:S01]  /*2dd0*/  ISETP.GT.AND P1, PT, R2, 0x51, PT ;  /* 0x000000510200780c */ /* 0x000fe20003f24270 */
[----:B------:R-:W-:Y:S01]  /*2de0*/  MUFU.EX2 R147, R147 ;  /* 0x0000009300937308 */ /* 0x000fe20000000800 */
[----:B------:R-:W-:Y:S02]  /*2df0*/  FMNMX.FTZ R27, R61, R20, !PT ;  /* 0x000000143d1b7209 */ /* 0x000fe40007810000 */
[----:B------:R-:W-:Y:S02]  /*2e00*/  CS2R R92, SRZ ;  /* 0x00000000005c7805 */ /* 0x000fe4000001ff00 */
[----:B------:R-:W-:-:S02]  /*2e10*/  FSEL R65, R65, -INF , P1 ;  /* 0xff80000041417808 */ /* 0x000fc40000800000 */
[----:B------:R-:W-:Y:S02]  /*2e20*/  CS2R R90, SRZ ;  /* 0x00000000005a7805 */ /* 0x000fe4000001ff00 */
[----:B------:R-:W-:Y:S02]  /*2e30*/  FMNMX.FTZ R20, R64, R27, !PT ;  /* 0x0000001b40147209 */ /* 0x000fe40007810000 */
[----:B------:R-:W-:Y:S02]  /*2e40*/  CS2R R88, SRZ ;  /* 0x0000000000587805 */ /* 0x000fe4000001ff00 */
[C---:B------:R-:W-:Y:S01]  /*2e50*/  ISETP.GT.AND P1, PT, R2.reuse, 0x59, PT ;  /* 0x000000590200780c */ /* 0x040fe20003f24270 */
[----:B------:R-:W-:Y:S01]  /*2e60*/  MUFU.EX2 R12, R12 ;  /* 0x0000000c000c7308 */ /* 0x000fe20000000800 */
[----:B------:R-:W-:Y:S02]  /*2e70*/  FMNMX.FTZ R27, R65, R20, !PT ;  /* 0x00000014411b7209 */ /* 0x000fe40007810000 */
[----:B------:R-:W-:-:S02]  /*2e80*/  ISETP.GT.AND P2, PT, R2, 0x60, PT ;  /* 0x000000600200780c */ /* 0x000fc40003f44270 */
        /* <DEDUP_REMOVED lines=30> */
[----:B------:R-:W-:Y:S01]  /*3070*/  FMNMX.FTZ R15, R81, R34, !PT ;  /* 0x00000022510f7209 */ /* 0x000fe20007810000 */
[--C-:B------:R-:W-:Y:S01]  /*3080*/  FFMA.FTZ R34, R63, UR21, -R4.reuse ;  /* 0x000000153f227c23 */ /* 0x100fe20008010804 */
[----:B------:R-:W-:Y:S01]  /*3090*/  FSEL R85, R85, -INF , P1 ;  /* 0xff80000055557808 */ /* 0x000fe20000800000 */
[----:B------:R-:W-:Y:S01]  /*30a0*/  FFMA.FTZ R4, R87, UR21, -R4 ;  /* 0x0000001557047c23 */ /* 0x000fe20008010804 */
[----:B------:R-:W-:-:S03]  /*30b0*/  FMNMX.FTZ R2, R84, R15, !PT ;  /* 0x0000000f54027209 */ /* 0x000fc60007810000 */
[----:B------:R-:W-:Y:S01]  /*30c0*/  MUFU.EX2 R139, R139 ;  /* 0x0000008b008b7308 */ /* 0x000fe20000000800 */
[----:B------:R-:W-:-:S05]  /*30d0*/  FMNMX.FTZ R2, R85, R2, !PT ;  /* 0x0000000255027209 */ /* 0x000fca0007810000 */
[----:B------:R-:W1:Y:S02]  /*30e0*/  SHFL.BFLY PT, R13, R2, 0x2, 0x1f ;  /* 0x0c401f00020d7f89 */ /* 0x000e6400000e0000 */
        /* <DEDUP_REMOVED lines=25> */
[----:B0-----:R-:W-:Y:S01]  /*3280*/  FADD.FTZ R24, R149, R6 ;  /* 0x0000000695187221 */ /* 0x001fe20000010000 */
        /* <DEDUP_REMOVED lines=12> */
[----:B------:R-:W-:Y:S01]  /*3350*/  F2FP.F16.F32.PACK_AB R149, R6, R149 ;  /* 0x000000950695723e */ /* 0x000fe200000000ff */
        /* <DEDUP_REMOVED lines=14> */
[----:B------:R-:W-:-:S02]  /*3440*/  FFMA.FTZ R84, R84, UR21, -R9 ;  /* 0x0000001554547c23 */ /* 0x000fc40008010809 */
        /* <DEDUP_REMOVED lines=10> */
[----:B------:R-:W-:Y:S01]  /*34f0*/  FADD.FTZ R24, R10, R33 ;  /* 0x000000210a187221 */ /* 0x000fe20000010000 */
[----:B------:R-:W-:Y:S01]  /*3500*/  FFMA.FTZ R33, R69, UR21, -R9 ;  /* 0x0000001545217c23 */ /* 0x000fe20008010809 */
[----:B------:R-:W2:Y:S01]  /*3510*/  MUFU.EX2 R146, R146 ;  /* 0x0000009200927308 */ /* 0x000ea20000000800 */
[----:B0-----:R-:W-:Y:S01]  /*3520*/  FADD.FTZ R28, R144, R35 ;  /* 0x00000023901c7221 */ /* 0x001fe20000010000 */
[----:B------:R-:W-:-:S06]  /*3530*/  FFMA.FTZ R9, R85, UR21, -R9 ;  /* 0x0000001555097c23 */ /* 0x000fcc0008010809 */
        /* <DEDUP_REMOVED lines=11> */
[C---:B------:R-:W-:Y:S02]  /*35f0*/  F2FP.F16.F32.PACK_AB R141, R14.reuse, R141 ;  /* 0x0000008d0e8d723e */ /* 0x040fe400000000ff */
[----:B------:R-:W-:Y:S01]  /*3600*/  F2FP.F16.F32.PACK_AB R146, R13, R146 ;  /* 0x000000920d92723e */ /* 0x000fe200000000ff */
        /* <DEDUP_REMOVED lines=94> */
[----:B------:R1:W2:Y:S01]  /*3bf0*/  MUFU.EX2 R6, R4 ;  /* 0x0000000400067308 */ /* 0x0002a20000000800 */
[----:B0-----:R-:W-:-:S04]  /*3c00*/  FADD.FTZ R10, R84, R5 ;  /* 0x00000005540a7221 */ /* 0x001fc80000010000 */
[C---:B-1----:R-:W-:Y:S01]  /*3c10*/  FADD.FTZ R4, R9.reuse, R10 ;  /* 0x0000000a09047221 */ /* 0x042fe20000010000 */
[----:B------:R-:W-:Y:S01]  /*3c20*/  F2FP.F16.F32.PACK_AB R122, R9, R84 ;  /* 0x00000054097a723e */ /* 0x000fe200000000ff */
        /* <DEDUP_REMOVED lines=9> */
.L_x_15197:
[----:B------:R-:W-:Y:S01]  /*3cc0*/  ISETP.NE.AND P2, PT, RZ, UR44, PT ;  /* 0x0000002cff007c0c */ /* 0x000fe2000bf45270 */
[----:B------:R-:W-:-:S04]  /*3cd0*/  UISETP.NE.AND UP0, UPT, UR23, 0x1, UPT ;  /* 0x000000011700788c */ /* 0x000fc8000bf05270 */
[----:B------:R-:W-:-:S04]  /*3ce0*/  USEL UR48, URZ, 0x1, UP0 ;  /* 0x000000013f307887 */ /* 0x000fc80008000000 */
[----:B------:R-:W-:-:S04]  /*3cf0*/  ULOP3.LUT UR48, UR25, UR48, URZ, 0x3c, !UPT ;  /* 0x0000003019307292 */ /* 0x000fc8000f8e3c3f */
[----:B------:R-:W-:Y:S08]  /*3d00*/  @P2 BRA `(.L_x_15187) ;  /* 0x0000000000382947 */ /* 0x000ff00003800000 */
[----:B------:R-:W-:Y:S05]  /*3d10*/  @!P0 BRA `(.L_x_15188) ;  /* 0x0000000000048947 */ /* 0x000fea0003800000 */
[----:B------:R-:W-:Y:S01]  /*3d20*/  BPT.TRAP 0x1 ;  /* 0x000000040000795c */ /* 0x000fe20000300000 */
.L_x_15188:
        /* <DEDUP_REMOVED lines=9> */
.L_x_15189:
[----:B-1----:R-:W-:Y:S05]  /*3dc0*/  @P1 BRA `(.L_x_15187) ;  /* 0x0000000000081947 */ /* 0x002fea0003800000 */
[----:B------:R-:W1:Y:S02]  /*3dd0*/  SYNCS.PHASECHK.TRANS64.TRYWAIT P1, [UR6+0x16830], R0 ;  /* 0x01683000ff0075a7 */ /* 0x000e640008020146 */
[----:B-1----:R-:W-:Y:S05]  /*3de0*/  @!P1 BRA `(.L_x_15190) ;  /* 0x000000d400709947 */ /* 0x002fea0003800000 */
.L_x_15187:
[----:B------:R-:W2:Y:S01]  /*3df0*/  S2R R2, SR_TID.X ;  /* 0x0000000000027919 */ /* 0x000ea20000002100 */
        /* <DEDUP_REMOVED lines=29> */
.L_x_15192:
[----:B------:R-:W-:Y:S01]  /*3fd0*/  ULEA UR6, UR23, UR45, 0x3 ;  /* 0x0000002d17067291 */ /* 0x000fe2000f8e183f */
[----:B------:R-:W-:-:S05]  /*3fe0*/  IMAD.U32 R0, RZ, RZ, UR25 ;  /* 0x00000019ff007e24 */ /* 0x000fca000f8e00ff */
[----:B------:R-:W-:-:S04]  /*3ff0*/  SHF.L.U32 R0, R0, 0x1f, RZ ;  /* 0x0000001f00007819 */ /* 0x000fc800000006ff */
[----:B------:R0:W1:Y:S01]  /*4000*/  SYNCS.PHASECHK.TRANS64.TRYWAIT P1, [UR6+0x16850], R0 ;  /* 0x01685000ff0075a7 */ /* 0x0000620008020146 */
[----:B------:R-:W-:Y:S05]  /*4010*/  @!P0 BRA `(.L_x_15193) ;  /* 0x0000000000048947 */ /* 0x000fea0003800000 */
[----:B------:R-:W-:Y:S01]  /*4020*/  BPT.TRAP 0x1 ;  /* 0x000000040000795c */ /* 0x000fe20000300000 */
.L_x_15193:
[----:B-1----:R-:W-:Y:S05]  /*4030*/  @P1 BRA `(.L_x_15191) ;  /* 0x0000000000081947 */ /* 0x002fea0003800000 */
[----:B------:R-:W1:Y:S02]  /*4040*/  SYNCS.PHASECHK.TRANS64.TRYWAIT P1, [UR6+0x16850], R0 ;  /* 0x01685000ff0075a7 */ /* 0x000e640008020146 */
[----:B-1----:R-:W-:Y:S05]  /*4050*/  @!P1 BRA `(.L_x_15194) ;  /* 0x000000d000ec9947 */ /* 0x002fea0003800000 */
.L_x_15191:
        /* <DEDUP_REMOVED lines=52> */
.L_x_15195:
        /* <DEDUP_REMOVED lines=13> */
[----:B------:R-:W-:-:S04]  /*4470*/  ULEA UR6, UR47, UR45, 0x3 ;  /* 0x0000002d2f067291 */ /* 0x000fc8000f8e183f */
[----:B------:R-:W-:Y:S01]  /*4480*/  VIADD R0, R0, -UR52 ;  /* 0x8000003400007c36 */ /* 0x000fe20008000000 */
[----:B------:R-:W-:-:S04]  /*4490*/  UIADD3 UR6, UR6, 0x16840, URZ ;  /* 0x0001684006067890 */ /* 0x000fc8000fffe03f */
[----:B------:R-:W-:-:S09]  /*44a0*/  UPRMT UR6, UR43, 0x654, UR6 ;  /* 0x000006542b067896 */ /* 0x000fd20008000006 */
[----:B------:R-:W-:Y:S01]  /*44b0*/  SYNCS.ARRIVE.TRANS64.RED.A1T0 RZ, [UR6], RZ ;  /* 0x000000ffffff79a7 */ /* 0x000fe20008100406 */
        /* <DEDUP_REMOVED lines=99> */
[----:B0-----:R-:W-:-:S05]  /*4af0*/  IMAD.IADD R0, R0, 0x1, R9 ;  /* 0x0000000100007824 */ /* 0x001fca00078e0209 */
[C---:B------:R-:W-:Y:S02]  /*4b00*/  ISETP.GT.AND P2, PT, R0.reuse, RZ, PT ;  /* 0x000000ff0000720c */ /* 0x040fe40003f44270 */
[----:B------:R-:W-:Y:S02]  /*4b10*/  ISETP.GT.AND P3, PT, R0, 0x1, PT ;  /* 0x000000010000780c */ /* 0x000fe40003f64270 */
[----:B------:R-:W-:Y:S02]  /*4b20*/  FSEL R26, R26, -INF , P2 ;  /* 0xff8000001a1a7808 */ /* 0x000fe40001000000 */
[C---:B------:R-:W-:Y:S02]  /*4b30*/  ISETP.GT.AND P2, PT, R0.reuse, 0x8, PT ;  /* 0x000000080000780c */ /* 0x040fe40003f44270 */
[----:B------:R-:W-:Y:S02]  /*4b40*/  FSEL R27, R27, -INF , P3 ;  /* 0xff8000001b1b7808 */ /* 0x000fe40001800000 */
[----:B------:R-:W-:-:S02]  /*4b50*/  ISETP.GT.AND P3, PT, R0, 0x9, PT ;  /* 0x000000090000780c */ /* 0x000fc40003f64270 */
[----:B-1----:R-:W-:Y:S02]  /*4b60*/  FMNMX.FTZ R10, R8, R7, !PT ;  /* 0x00000007080a7209 */ /* 0x002fe40007810000 */
[----:B------:R-:W-:Y:S02]  /*4b70*/  FSEL R30, R30, -INF , P2 ;  /* 0xff8000001e1e7808 */ /* 0x000fe40001000000 */
[C---:B------:R-:W-:Y:S01]  /*4b80*/  ISETP.GT.AND P2, PT, R0.reuse, 0x10, PT ;  /* 0x000000100000780c */ /* 0x040fe20003f44270 */
[----:B------:R-:W0:Y:S01]  /*4b90*/  SHFL.BFLY PT, R7, R10, 0x1, 0x1f ;  /* 0x0c201f000a077f89 */ /* 0x000e2200000e0000 */
[----:B------:R-:W-:Y:S02]  /*4ba0*/  FSEL R31, R31, -INF , P3 ;  /* 0xff8000001f1f7808 */ /* 0x000fe40001800000 */
[----:B------:R-:W-:Y:S02]  /*4bb0*/  ISETP.GT.AND P3, PT, R0, 0x11, PT ;  /* 0x000000110000780c */ /* 0x000fe40003f64270 */
[----:B------:R-:W-:-:S02]  /*4bc0*/  FSEL R34, R34, -INF , P2 ;  /* 0xff80000022227808 */ /* 0x000fc40001000000 */
[C---:B------:R-:W-:Y:S02]  /*4bd0*/  ISETP.GT.AND P2, PT, R0.reuse, 0x18, PT ;  /* 0x000000180000780c */ /* 0x040fe40003f44270 */
[----:B------:R-:W-:Y:S02]  /*4be0*/  FSEL R35, R35, -INF , P3 ;  /* 0xff80000023237808 */ /* 0x000fe40001800000 */
[----:B------:R-:W-:Y:S02]  /*4bf0*/  ISETP.GT.AND P3, PT, R0, 0x19, PT ;  /* 0x000000190000780c */ /* 0x000fe40003f64270 */
[----:B------:R-:W-:Y:S02]  /*4c00*/  FSEL R38, R38, -INF , P2 ;  /* 0xff80000026267808 */ /* 0x000fe40001000000 */
[----:B------:R-:W-:Y:S02]  /*4c10*/  ISETP.GT.AND P2, PT, R0, 0x20, PT ;  /* 0x000000200000780c */ /* 0x000fe40003f44270 */
[----:B------:R-:W-:-:S02]  /*4c20*/  FSEL R39, R39, -INF , P3 ;  /* 0xff80000027277808 */ /* 0x000fc40001800000 */
[----:B------:R-:W-:Y:S02]  /*4c30*/  ISETP.GT.AND P3, PT, R0, 0x21, PT ;  /* 0x000000210000780c */ /* 0x000fe40003f64270 */
[----:B------:R-:W-:Y:S02]  /*4c40*/  FSEL R42, R42, -INF , P2 ;  /* 0xff8000002a2a7808 */ /* 0x000fe40001000000 */
[----:B------:R-:W-:Y:S02]  /*4c50*/  ISETP.GT.AND P2, PT, R0, 0x28, PT ;  /* 0x000000280000780c */ /* 0x000fe40003f44270 */
[----:B0-----:R-:W-:Y:S02]  /*4c60*/  FMNMX.FTZ R2, R10, R7, !PT ;  /* 0x000000070a027209 */ /* 0x001fe40007810000 */
[----:B------:R-:W-:Y:S02]  /*4c70*/  FMNMX.FTZ R10, R26, R5, !PT ;  /* 0x000000051a0a7209 */ /* 0x000fe40007810000 */
[----:B------:R-:W-:Y:S01]  /*4c80*/  FSEL R43, R43, -INF , P3 ;  /* 0xff8000002b2b7808 */ /* 0x000fe20001800000 */
[----:B------:R-:W-:Y:S01]  /*4c90*/  FMUL.FTZ R7, R2, UR21 ;  /* 0x0000001502077c20 */ /* 0x000fe20008410000 */
        /* <DEDUP_REMOVED lines=72> */
[----:B------:R-:W-:-:S02]  /*5120*/  FMNMX.FTZ R0, R86, R21, !PT ;  /* 0x0000001556007209 */ /* 0x000fc40007810000 */
[----:B------:R-:W-:Y:S02]  /*5130*/  FSETP.NEU.FTZ.AND P1, PT, R2, -INF , PT ;  /* 0xff8000000200780b */ /* 0x000fe40003f3d000 */
[----:B------:R-:W-:Y:S02]  /*5140*/  FMNMX.FTZ R0, R87, R0, !PT ;  /* 0x0000000057007209 */ /* 0x000fe40007810000 */
[----:B------:R-:W-:-:S03]  /*5150*/  FSEL R7, R7, RZ, P1 ;  /* 0x000000ff07077208 */ /* 0x000fc60000800000 */
[----:B------:R-:W0:Y:S02]  /*5160*/  SHFL.BFLY PT, R21, R0, 0x2, 0x1f ;  /* 0x0c401f0000157f89 */ /* 0x000e2400000e0000 */
        /* <DEDUP_REMOVED lines=22> */
[----:B0-----:R-:W-:Y:S01]  /*52d0*/  FMNMX.FTZ R20, R0, R21, !PT ;  /* 0x0000001500147209 */ /* 0x001fe20007810000 */
[--C-:B------:R-:W-:Y:S01]  /*52e0*/  FFMA.FTZ R29, R61, UR21, -R7.reuse ;  /* 0x000000153d1d7c23 */ /* 0x100fe20008010807 */
[--C-:B------:R-:W-:Y:S01]  /*52f0*/  FFMA.FTZ R128, R64, UR21, -R7.reuse ;  /* 0x0000001540807c23 */ /* 0x100fe20008010807 */
[--C-:B------:R-:W-:Y:S01]  /*5300*/  FFMA.FTZ R28, R65, UR21, -R7.reuse ;  /* 0x00000015411c7c23 */ /* 0x100fe20008010807 */
[--C-:B------:R-:W-:Y:S01]  /*5310*/  FFMA.FTZ R130, R68, UR21, -R7.reuse ;  /* 0x0000001544827c23 */ /* 0x100fe20008010807 */
[----:B-1----:R-:W0:Y:S01]  /*5320*/  SHFL.BFLY PT, R33, R20, 0x1, 0x1f ;  /* 0x0c201f0014217f89 */ /* 0x002e2200000e0000 */
        /* <DEDUP_REMOVED lines=11> */
[----:B------:R-:W-:Y:S01]  /*53e0*/  MUFU.EX2 R144, R144 ;  /* 0x0000009000907308 */ /* 0x000fe20000000800 */
[----:B0-----:R-:W-:-:S07]  /*53f0*/  FMNMX.FTZ R0, R20, R33, !PT ;  /* 0x0000002114007209 */ /* 0x001fce0007810000 */
[----:B------:R-:W-:Y:S01]  /*5400*/  MUFU.EX2 R146, R146 ;  /* 0x0000009200927308 */ /* 0x000fe20000000800 */
[C---:B------:R-:W-:Y:S01]  /*5410*/  FSETP.NEU.FTZ.AND P2, PT, R0.reuse, -INF , PT ;  /* 0xff8000000000780b */ /* 0x040fe20003f5d000 */
[----:B------:R-:W-:-:S06]  /*5420*/  FMUL.FTZ R33, R0, UR21 ;  /* 0x0000001500217c20 */ /* 0x000fcc0008410000 */
[----:B------:R-:W-:Y:S01]  /*5430*/  MUFU.EX2 R11, R11 ;  /* 0x0000000b000b7308 */ /* 0x000fe20000000800 */
[----:B------:R-:W-:-:S05]  /*5440*/  FSEL R33, R33, RZ, P2 ;  /* 0x000000ff21217208 */ /* 0x000fca0001000000 */
        /* <DEDUP_REMOVED lines=37> */
[----:B------:R-:W-:-:S02]  /*56a0*/  FFMA.FTZ R123, R86, UR21, -R33 ;  /* 0x00000015567b7c23 */ /* 0x000fc40008010821 */
[----:B------:R-:W-:-:S03]  /*56b0*/  FADD.FTZ R39, R8, R39 ;  /* 0x0000002708277221 */ /* 0x000fc60000010000 */
[----:B------:R-:W0:Y:S01]  /*56c0*/  MUFU.EX2 R151, R151 ;  /* 0x0000009700977308 */ /* 0x000e220000000800 */
[----:B-1----:R-:W-:Y:S01]  /*56d0*/  FFMA.FTZ R4, R6, R3, R149 ;  /* 0x0000000306047223 */ /* 0x002fe20000010095 */
[----:B------:R-:W-:Y:S01]  /*56e0*/  FADD.FTZ R38, R150, R39 ;  /* 0x0000002796267221 */ /* 0x000fe20000010000 */
[----:B------:R-:W-:-:S03]  /*56f0*/  FFMA.FTZ R39, R75, UR21, -R33 ;  /* 0x000000154b277c23 */ /* 0x000fc60008010821 */
        /* <DEDUP_REMOVED lines=23> */
[----:B--2---:R-:W-:-:S06]  /*5870*/  FFMA.FTZ R41, R67, UR21, -R33 ;  /* 0x0000001543297c23 */ /* 0x004fcc0008010821 */
        /* <DEDUP_REMOVED lines=95> */
.L_x_15196:
        /* <DEDUP_REMOVED lines=78> */
.L_x_15186:
        /* <DEDUP_REMOVED lines=8> */
.L_x_15209:
        /* <DEDUP_REMOVED lines=9> */
.L_x_15200:
[----:B------:R-:W-:Y:S01]  /*6460*/  ULEA UR6, UR47, UR45, 0x3 ;  /* 0x0000002d2f067291 */ /* 0x000fe2000f8e183f */
[----:B------:R-:W-:-:S05]  /*6470*/  IMAD.U32 R0, RZ, RZ, UR48 ;  /* 0x00000030ff007e24 */ /* 0x000fca000f8e00ff */
[----:B------:R-:W-:-:S04]  /*6480*/  SHF.L.U32 R0, R0, 0x1f, RZ ;  /* 0x0000001f00007819 */ /* 0x000fc800000006ff */
[----:B------:R0:W1:Y:S01]  /*6490*/  SYNCS.PHASECHK.TRANS64.TRYWAIT P1, [UR6+0x16830], R0 ;  /* 0x01683000ff0075a7 */ /* 0x0000620008020146 */
[----:B------:R-:W-:Y:S05]  /*64a0*/  @!P0 BRA `(.L_x_15201) ;  /* 0x0000000000048947 */ /* 0x000fea0003800000 */
[----:B------:R-:W-:Y:S01]  /*64b0*/  BPT.TRAP 0x1 ;  /* 0x000000040000795c */ /* 0x000fe20000300000 */
.L_x_15201:
[----:B-1----:R-:W-:Y:S05]  /*64c0*/  @P1 BRA `(.L_x_15199) ;  /* 0x0000000000081947 */ /* 0x002fea0003800000 */
[----:B------:R-:W1:Y:S02]  /*64d0*/  SYNCS.PHASECHK.TRANS64.TRYWAIT P1, [UR6+0x16830], R0 ;  /* 0x01683000ff0075a7 */ /* 0x000e640008020146 */
[----:B-1----:R-:W-:Y:S05]  /*64e0*/  @!P1 BRA `(.L_x_15202) ;  /* 0x000000ac00e09947 */ /* 0x002fea0003800000 */
.L_x_15199:
[----:B------:R-:W2:Y:S01]  /*64f0*/  S2R R2, SR_TID.X ;  /* 0x0000000000027919 */ /* 0x000ea20000002100 */
        /* <DEDUP_REMOVED lines=26> */
.L_x_15204:
[----:B------:R-:W-:Y:S01]  /*66a0*/  ULEA UR6, UR22, UR45, 0x3 ;  /* 0x0000002d16067291 */ /* 0x000fe2000f8e183f */
[----:B------:R-:W-:-:S05]  /*66b0*/  IMAD.U32 R0, RZ, RZ, UR23 ;  /* 0x00000017ff007e24 */ /* 0x000fca000f8e00ff */
[----:B------:R-:W-:-:S04]  /*66c0*/  SHF.L.U32 R0, R0, 0x1f, RZ ;  /* 0x0000001f00007819 */ /* 0x000fc800000006ff */
[----:B------:R0:W1:Y:S01]  /*66d0*/  SYNCS.PHASECHK.TRANS64.TRYWAIT P1, [UR6+0x16850], R0 ;  /* 0x01685000ff0075a7 */ /* 0x0000620008020146 */
[----:B------:R-:W-:Y:S05]  /*66e0*/  @!P0 BRA `(.L_x_15205) ;  /* 0x0000000000048947 */ /* 0x000fea0003800000 */
[----:B------:R-:W-:Y:S01]  /*66f0*/  BPT.TRAP 0x1 ;  /* 0x000000040000795c */ /* 0x000fe20000300000 */
.L_x_15205:
[----:B-1----:R-:W-:Y:S05]  /*6700*/  @P1 BRA `(.L_x_15203) ;  /* 0x0000000000081947 */ /* 0x002fea0003800000 */
[----:B------:R-:W1:Y:S02]  /*6710*/  SYNCS.PHASECHK.TRANS64.TRYWAIT P1, [UR6+0x16850], R0 ;  /* 0x01685000ff0075a7 */ /* 0x000e640008020146 */
[----:B-1----:R-:W-:Y:S05]  /*6720*/  @!P1 BRA `(.L_x_15206) ;  /* 0x000000ac00689947 */ /* 0x002fea0003800000 */
.L_x_15203:
        /* <DEDUP_REMOVED lines=52> */
.L_x_15207:
        /* <DEDUP_REMOVED lines=79> */
[----:B------:R-:W-:Y:S01]  /*6f60*/  FFMA.FTZ R144, R32, UR21, -R7 ;  /* 0x0000001520907c23 */ /* 0x000fe20008010807 */
        /* <DEDUP_REMOVED lines=76> */
[----:B------:R-:W-:-:S04]  /*7430*/  FFMA.FTZ R7, R85, UR21, -R7 ;  /* 0x0000001555077c23 */ /* 0x000fc80008010807 */
        /* <DEDUP_REMOVED lines=121> */
.L_x_15208:
        /* <DEDUP_REMOVED lines=77> */
.L_x_15198:
[----:B------:R-:W-:Y:S06]  /*80a0*/  BAR.ARV 0x8, 0x200 ;  /* 0x0208000000007b1d */ /* 0x000fec0000002000 */
[----:B------:R-:W-:Y:S05]  /*80b0*/  @!P0 BRA `(.L_x_15210) ;  /* 0x0000000000048947 */ /* 0x000fea0003800000 */
[----:B------:R-:W-:Y:S01]  /*80c0*/  BPT.TRAP 0x1 ;  /* 0x000000040000795c */ /* 0x000fe20000300000 */
.L_x_15210:
[----:B------:R-:W-:Y:S01]  /*80d0*/  ULEA UR5, UR47, UR45, 0x3 ;  /* 0x0000002d2f057291 */ /* 0x000fe2000f8e183f */
[----:B------:R-:W-:-:S05]  /*80e0*/  IMAD.U32 R5, RZ, RZ, UR48 ;  /* 0x00000030ff057e24 */ /* 0x000fca000f8e00ff */
[----:B------:R-:W-:-:S04]  /*80f0*/  SHF.L.U32 R5, R5, 0x1f, RZ ;  /* 0x0000001f05057819 */ /* 0x000fc800000006ff */
[----:B------:R0:W1:Y:S01]  /*8100*/  SYNCS.PHASECHK.TRANS64.TRYWAIT P1, [UR5+0x16850], R5 ;  /* 0x01685005ff0075a7 */ /* 0x0000620008020145 */
[----:B------:R-:W-:Y:S05]  /*8110*/  @!P0 BRA `(.L_x_15211) ;  /* 0x0000000000048947 */ /* 0x000fea0003800000 */
[----:B------:R-:W-:Y:S01]  /*8120*/  BPT.TRAP 0x1 ;  /* 0x000000040000795c */ /* 0x000fe20000300000 */
.L_x_15211:
[----:B-1----:R-:W-:Y:S05]  /*8130*/  @P1 BRA `(.L_x_15212) ;  /* 0x0000000000081947 */ /* 0x002fea0003800000 */
[----:B------:R-:W1:Y:S02]  /*8140*/  SYNCS.PHASECHK.TRANS64.TRYWAIT P1, [UR5+0x16850], R5 ;  /* 0x01685005ff0075a7 */ /* 0x000e640008020145 */
[----:B-1----:R-:W-:Y:S05]  /*8150*/  @!P1 BRA `(.L_x_15213) ;  /* 0x0000009000f49947 */ /* 0x002fea0003800000 */
.L_x_15212:
        /* <DEDUP_REMOVED lines=8> */
[----:B------:R-:W-:-:S03]  /*81e0*/  IMAD.MOV.U32 R20, RZ, RZ, -0x800000 ;  /* 0xff800000ff147424 */ /* 0x000fc600078e00ff */
[----:B------:R-:W-:-:S07]  /*81f0*/  ULEA UR4, UR47, UR4, 0xa ;  /* 0x000000042f047291 */ /* 0x000fce000f8e503f */
[----:B------:R-:W-:Y:S02]  /*8200*/  UMOV UR6, UR4 ;  /* 0x0000000400067c82 */ /* 0x000fe40008000000 */
[----:B------:R-:W-:Y:S01]  /*8210*/  HGMMA.64x64x16.F32 R88, R148, gdesc[UR4].tnspB, R88, gsb0 ;  /* 0x40e0000494587df0 */ /* 0x000fe20008000858 */
[----:B------:R-:W-:Y:S01]  /*8220*/  UIADD3 UR6, UR4, 0x80, URZ ;  /* 0x0000008004067890 */ /* 0x000fe2000fffe03f */
[----:B------:R-:W-:Y:S01]  /*8230*/  UMOV UR7, 0x40000040 ;  /* 0x4000004000077882 */ /* 0x000fe20000000000 */
[----:B0-----:R-:W-:Y:S01]  /*8240*/  FADD.FTZ R5, R5, R4 ;  /* 0x0000000405057221 */ /* 0x001fe20000010000 */
[----:B------:R-:W-:Y:S01]  /*8250*/  MOV R4, RZ ;  /* 0x000000ff00047202 */ /* 0x000fe20000000f00 */
[----:B-1----:R-:W-:Y:S01]  /*8260*/  FADD.FTZ R7, R6, R3 ;  /* 0x0000000306077221 */ /* 0x002fe20000010000 */
[----:B------:R-:W-:Y:S02]  /*8270*/  IMAD.MOV.U32 R3, RZ, RZ, -0x800000 ;  /* 0xff800000ff037424 */ /* 0x000fe400078e00ff */
[----:B------:R-:W0:Y:S04]  /*8280*/  SHFL.BFLY PT, R6, R5, 0x1, 0x1f ;  /* 0x0c201f0005067f89 */ /* 0x000e2800000e0000 */
[----:B------:R-:W1:Y:S01]  /*8290*/  SHFL.BFLY PT, R8, R7, 0x1, 0x1f ;  /* 0x0c201f0007087f89 */ /* 0x000e6200000e0000 */
[----:B0-----:R-:W-:Y:S01]  /*82a0*/  FADD.FTZ R10, R5, R6 ;  /* 0x00000006050a7221 */ /* 0x001fe20000010000 */
[----:B------:R-:W-:-:S02]  /*82b0*/  IMAD.U32 R5, RZ, RZ, UR21 ;  /* 0x00000015ff057e24 */ /* 0x000fc4000f8e00ff */
[----:B-1----:R-:W-:Y:S02]  /*82c0*/  FADD.FTZ R11, R7, R8 ;  /* 0x00000008070b7221 */ /* 0x002fe40000010000 */
[----:B------:R-:W-:Y:S01]  /*82d0*/  FSETP.NE.FTZ.AND P1, PT, R10, RZ, PT ;  /* 0x000000ff0a00720b */ /* 0x000fe20003f35000 */
[----:B------:R-:W-:Y:S02]  /*82e0*/  IMAD.MOV.U32 R7, RZ, RZ, RZ ;  /* 0x000000ffff077224 */ /* 0x000fe400078e00ff */
[----:B------:R-:W-:-:S10]  /*82f0*/  FSETP.NE.FTZ.AND P2, PT, R11, RZ, PT ;  /* 0x000000ff0b00720b */ /* 0x000fd40003f55000 */
[----:B------:R-:W0:Y:S01]  /*8300*/  @P1 MUFU.LG2 R6, R10 ;  /* 0x0000000a00061308 */ /* 0x000e220000000c00 */
[----:B------:R-:W-:Y:S02]  /*8310*/  @P1 FMUL.FTZ R5, R5, 0.69314718246459960938 ;  /* 0x3f31721805051820 */ /* 0x000fe40000410000 */
[----:B------:R-:W-:-:S05]  /*8320*/  @P2 FMUL.FTZ R12, R12, 0.69314718246459960938 ;  /* 0x3f3172180c0c2820 */ /* 0x000fca0000410000 */
        /* <DEDUP_REMOVED lines=41> */
[----:B0-23--:R-:W-:Y:S05]  /*85c0*/  @!P0 BRA `(.L_x_15214) ;  /* 0x0000000000048947 */ /* 0x00dfea0003800000 */
[----:B------:R-:W-:Y:S01]  /*85d0*/  BPT.TRAP 0x1 ;  /* 0x000000040000795c */ /* 0x000fe20000300000 */
.L_x_15214:
        /* <DEDUP_REMOVED lines=42> */
.L_x_15178:
        /* <DEDUP_REMOVED lines=57> */
[----:B------:R0:W-:Y:S01]  /*8c10*/  STSM.16.M88.4 [R35], R4 ;  /* 0x0000000423007844 */ /* 0x0001e20000000200 */
[----:B------:R-:W-:Y:S02]  /*8c20*/  F2FP.F16.F32.PACK_AB R10, R101, R100 ;  /* 0x00000064650a723e */ /* 0x000fe400000000ff */
[----:B------:R-:W-:-:S02]  /*8c30*/  F2FP.F16.F32.PACK_AB R11, R103, R102 ;  /* 0x00000066670b723e */ /* 0x000fc400000000ff */
[----:B------:R-:W-:Y:S02]  /*8c40*/  F2FP.F16.F32.PACK_AB R13, R107, R106 ;  /* 0x0000006a6b0d723e */ /* 0x000fe400000000ff */
[----:B------:R-:W-:Y:S01]  /*8c50*/  ISETP.NE.U32.AND P0, PT, RZ, UR10, PT ;  /* 0x0000000aff007c0c */ /* 0x000fe2000bf05070 */
[----:B------:R-:W-:Y:S03]  /*8c60*/  STSM.16.M88.4 [R34], R8 ;  /* 0x0000000822007844 */ /* 0x000fe60000000200 */
[----:B------:R-:W-:Y:S01]  /*8c70*/  ISETP.NE.AND.EX P0, PT, RZ, UR11, PT, P0 ;  /* 0x0000000bff007c0c */ /* 0x000fe2000bf05300 */
[----:B------:R1:W-:Y:S04]  /*8c80*/  STSM.16.M88.4 [R2], R12 ;  /* 0x0000000c02007844 */ /* 0x0003e80000000200 */
[----:B------:R2:W-:Y:S01]  /*8c90*/  STSM.16.M88.4 [R30], R24 ;  /* 0x000000181e007844 */ /* 0x0005e20000000200 */
[----:B0-----:R-:W0:Y:S08]  /*8ca0*/  LDC R35, c[0x0][0xbe8] ;  /* 0x0002fa00ff237b82 */ /* 0x001e300000000800 */
[----:B------:R-:W-:Y:S06]  /*8cb0*/  BAR.SYNC.DEFER_BLOCKING 0x1, 0x180 ;  /* 0x0046000000007b1d */ /* 0x000fec0000010000 */
[----:B------:R-:W3:Y:S01]  /*8cc0*/  @P0 LDG.E R21, desc[UR54][R32.64] ;  /* 0x0000003620150981 */ /* 0x000ee2000c1e1900 */
[----:B------:R-:W-:Y:S01]  /*8cd0*/  UISETP.NE.U32.AND UP0, UPT, UR8, URZ, UPT ;  /* 0x0000003f0800728c */ /* 0x000fe2000bf05070 */
[----:B------:R-:W-:-:S03]  /*8ce0*/  ULDC UR4, c[0x0][0xa88] ;  /* 0x0002a20000047ab9 */ /* 0x000fc60000000800 */
[----:B------:R-:W-:Y:S01]  /*8cf0*/  UISETP.NE.AND.EX UP0, UPT, UR9, URZ, UPT, UP0 ;  /* 0x0000003f0900728c */ /* 0x000fe2000bf05300 */
[----:B0-----:R-:W-:Y:S01]  /*8d00*/  ISETP.NE.AND P1, PT, R35, 0x1, PT ;  /* 0x000000012300780c */ /* 0x001fe20003f25270 */
[----:B-1----:R-:W-:Y:S01]  /*8d10*/  IMAD.U32 R2, RZ, RZ, UR4 ;  /* 0x00000004ff027e24 */ /* 0x002fe2000f8e00ff */
[----:B------:R-:W-:-:S03]  /*8d20*/  ULDC UR4, c[0x0][0xad4] ;  /* 0x0002b50000047ab9 */ /* 0x000fc60000000800 */
[----:B------:R-:W-:-:S05]  /*8d30*/  PLOP3.LUT P4, PT, PT, PT, UP0, 0x80, 0x0 ;  /* 0x000000000000781c */ /* 0x000fca0003f8f008 */
[----:B------:R-:W-:-:S03]  /*8d40*/  @UP0 ULEA UR8, UP1, UR37, UR8, 0x2 ;  /* 0x0000000825080291 */ /* 0x000fc6000f82103f */
[----:B------:R-:W0:Y:S01]  /*8d50*/  @P1 LDC R6, c[0x0][0xbec] ;  /* 0x0002fb00ff061b82 */ /* 0x000e220000000800 */
[----:B------:R-:W-:Y:S02]  /*8d60*/  @UP0 ULEA.HI.X UR9, UR37, UR9, UR38, 0x2, UP1 ;  /* 0x0000000925090291 */ /* 0x000fe400088f1426 */
[----:B------:R-:W-:Y:S01]  /*8d70*/  UISETP.NE.AND UP0, UPT, UR46, URZ, UPT ;  /* 0x0000003f2e00728c */ /* 0x000fe2000bf05270 */
[----:B------:R-:W-:-:S03]  /*8d80*/  IMAD.U32 R4, RZ, RZ, UR8 ;  /* 0x00000008ff047e24 */ /* 0x000fc6000f8e00ff */
[----:B------:R-:W-:Y:S01]  /*8d90*/  USEL UR4, UR46, UR4, UP0 ;  /* 0x000000042e047287 */ /* 0x000fe20008000000 */
[----:B------:R-:W1:Y:S01]  /*8da0*/  @P1 LDC R9, c[0x0][0xbf0] ;  /* 0x0002fc00ff091b82 */ /* 0x000e620000000800 */
        /* <DEDUP_REMOVED lines=9> */
[----:B------:R-:W-:Y:S01]  /*8e40*/  USEL UR7, UR41, URZ, UP1 ;  /* 0x0000003f29077287 */ /* 0x000fe20008800000 */
[----:B------:R-:W-:Y:S01]  /*8e50*/  IMAD.MOV.U32 R7, RZ, RZ, R13 ;  /* 0x000000ffff077224 */ /* 0x000fe200078e000d */
[----:B------:R-:W-:-:S02]  /*8e60*/  USEL UR37, UR37, URZ, !UP0 ;  /* 0x0000003f25257287 */ /* 0x000fc4000c000000 */
[----:B------:R-:W-:-:S03]  /*8e70*/  USEL UR38, UR38, URZ, !UP0 ;  /* 0x0000003f26267287 */ /* 0x000fc6000c000000 */
[----:B------:R-:W-:Y:S01]  /*8e80*/  ULDC.64 UR10, c[0x0][UR16+0x220] ;  /* 0x00008800100a7abb */ /* 0x000fe20008000a00 */
[----:B------:R-:W-:Y:S01]  /*8e90*/  ULDC.64 UR8, c[0x0][UR16+0x218] ;  /* 0x0000860010087abb */ /* 0x000fe20008000a00 */
[----:B0-----:R-:W-:Y:S01]  /*8ea0*/  @P1 IMAD.HI.U32 R4, R13, R6, RZ ;  /* 0x000000060d041227 */ /* 0x001fe200078e00ff */
[----:B------:R-:W-:Y:S01]  /*8eb0*/  ULDC.64 UR12, c[0x0][UR16+0x228] ;  /* 0x00008a00100c7abb */ /* 0x000fe20008000a00 */
[----:B------:R-:W-:Y:S02]  /*8ec0*/  UIMAD UR11, UR11, UR37, URZ ;  /* 0x000000250b0b72a4 */ /* 0x000fe4000f8e023f */
[----:B------:R-:W-:Y:S01]  /*8ed0*/  UIMAD.WIDE.U32 UR14, UR8, UR39, URZ ;  /* 0x00000027080e72a5 */ /* 0x000fe2000f8e003f */
[----:B-1----:R-:W-:Y:S01]  /*8ee0*/  @P1 SHF.R.U32.HI R7, RZ, R9, R4 ;  /* 0x00000009ff071219 */ /* 0x002fe20000011604 */
[----:B------:R-:W-:Y:S02]  /*8ef0*/  UIMAD UR17, UR9, UR39, URZ ;  /* 0x00000027091172a4 */ /* 0x000fe4000f8e023f */
[----:B------:R-:W-:-:S02]  /*8f00*/  UIMAD.WIDE.U32 UR8, UR10, UR37, URZ ;  /* 0x000000250a0872a5 */ /* 0x000fc4000f8e003f */
        /* <DEDUP_REMOVED lines=34> */
.L_x_15217:
        /* <DEDUP_REMOVED lines=12> */
[----:B------:R-:W-:Y:S02]  /*91f0*/  LOP3.LUT P0, RZ, R9, 0x3, RZ, 0xc0, !PT ;  /* 0x0000000309ff7812 */ /* 0x000fe4000780c0ff */
[----:B------:R-:W-:Y:S01]  /*9200*/  PLOP3.LUT P3, PT, PT, PT, UP1, 0x80, 0x0 ;  /* 0x000000000000781c */ /* 0x000fe20003f6f018 */
        /* <DEDUP_REMOVED lines=24> */
[----:B------:R-:W-:Y:S01]  /*9390*/  IMAD.X R9, RZ, RZ, R29, P0 ;  /* 0x000000ffff097224 */ /* 0x000fe200000e061d */
[----:B------:R-:W-:Y:S02]  /*93a0*/  LOP3.LUT R12, R12, R13, RZ, 0x3c, !PT ;  /* 0x0000000d0c0c7212 */ /* 0x000fe400078e3cff */
[----:B------:R-:W-:Y:S01]  /*93b0*/  IADD3.X R13, RZ, R29, RZ, P2, !PT ;  /* 0x0000001dff0d7210 */ /* 0x000fe200017fe4ff */
[----:B------:R-:W2:Y:S04]  /*93c0*/  LD.E.128 R4, desc[UR54][R4.64] ;  /* 0x0000003604047980 */ /* 0x000ea8000c101d00 */
[----:B------:R-:W3:Y:S04]  /*93d0*/  LD.E.128 R8, desc[UR54][R8.64] ;  /* 0x0000003608087980 */ /* 0x000ee8000c101d00 */
[----:B------:R-:W4:Y:S01]  /*93e0*/  LD.E.128 R12, desc[UR54][R12.64] ;  /* 0x000000360c0c7980 */ /* 0x000f22000c101d00 */
[----:B------:R-:W-:-:S04]  /*93f0*/  IADD3 R20, P0, R28, 0x4800, RZ ;  /* 0x000048001c147810 */ /* 0x000fc80007f1e0ff */
[----:B------:R-:W-:Y:S01]  /*9400*/  LOP3.LUT R3, R20, 0x380, RZ, 0xc0, !PT ;  /* 0x0000038014037812 */ /* 0x000fe200078ec0ff */
[----:B------:R-:W-:Y:S01]  /*9410*/  UIMAD UR7, UR12, UR10, URZ ;  /* 0x0000000a0c0772a4 */ /* 0x000fe2000f8e023f */
[----:B------:R-:W-:Y:S02]  /*9420*/  IMAD.X R25, RZ, RZ, R29, P0 ;  /* 0x000000ffff197224 */ /* 0x000fe400000e061d */
[----:B------:R-:W-:-:S04]  /*9430*/  SHF.R.U64 R3, R3, 0x3, RZ ;  /* 0x0000000303037819 */ /* 0x000fc800000012ff */
[----:B------:R-:W-:Y:S02]  /*9440*/  LOP3.LUT R24, R3, R20, RZ, 0x3c, !PT ;  /* 0x0000001403187212 */ /* 0x000fe400078e3cff */
        /* <DEDUP_REMOVED lines=16> */
[----:B------:R-:W-:Y:S01]  /*9550*/  IMAD.MOV.U32 R3, RZ, RZ, R29 ;  /* 0x000000ffff037224 */ /* 0x000fe200078e001d */
[----:B------:R-:W-:Y:S01]  /*9560*/  SHF.R.S32.HI R37, RZ, 0x1f, R19 ;  /* 0x0000001fff257819 */ /* 0x000fe20000011413 */
[----:B------:R-:W-:Y:S01]  /*9570*/  VIADD R0, R0, 0x16820 ;  /* 0x0001682000007836 */ /* 0x000fe20000000000 */
[----:B------:R-:W-:-:S03]  /*9580*/  UIMAD UR9, UR39, UR11, UR9 ;  /* 0x0000000b270972a4 */ /* 0x000fc6000f8e0209 */
[----:B------:R-:W-:Y:S01]  /*9590*/  ULDC.64 UR10, c[0x0][0xaf0] ;  /* 0x0002bc00000a7ab9 */ /* 0x000fe20000000a00 */
[----:B------:R-:W-:Y:S01]  /*95a0*/  PRMT R0, RZ, 0x654, R0 ;  /* 0x00000654ff007816 */ /* 0x000fe20000000000 */
[----:B------:R-:W-:Y:S02]  /*95b0*/  UIMAD UR4, UR4, UR10, URZ ;  /* 0x0000000a040472a4 */ /* 0x000fe4000f8e023f */
[----:B------:R-:W-:Y:S01]  /*95c0*/  UIMAD.WIDE.U32 UR8, UR37, UR10, UR8 ;  /* 0x0000000a250872a5 */ /* 0x000fe2000f8e0008 */
[----:B-1----:R-:W-:Y:S01]  /*95d0*/  @P1 IMAD.HI.U32 R20, R29, R20, RZ ;  /* 0x000000141d141227 */ /* 0x002fe200078e00ff */
[----:B------:R-:W-:-:S03]  /*95e0*/  UIMAD UR4, UR37, UR11, UR4 ;  /* 0x0000000b250472a4 */ /* 0x000fc6000f8e0204 */
[----:B------:R-:W-:Y:S01]  /*95f0*/  ULDC.64 UR10, c[0x0][0xae0] ;  /* 0x0002b800000a7ab9 */ /* 0x000fe20000000a00 */
[----:B------:R-:W-:Y:S01]  /*9600*/  @P1 SHF.R.U32.HI R3, RZ, R21, R20 ;  /* 0x00000015ff031219 */ /* 0x000fe20000011614 */
[----:B------:R-:W-:Y:S02]  /*9610*/  UIADD3 UR4, UR9, UR4, URZ ;  /* 0x0000000409047290 */ /* 0x000fe4000fffe03f */
[----:B------:R-:W-:Y:S01]  /*9620*/  IMAD.U32 R21, RZ, RZ, UR9 ;  /* 0x00000009ff157e24 */ /* 0x000fe2000f8e00ff */
[--C-:B------:R-:W-:Y:S01]  /*9630*/  SHF.R.S32.HI R28, RZ, 0x1f, R3.reuse ;  /* 0x0000001fff1c7819 */ /* 0x100fe20000011403 */
[----:B------:R-:W-:Y:S01]  /*9640*/  IMAD.MOV R30, RZ, RZ, -R3 ;  /* 0x000000ffff1e7224 */ /* 0x000fe200078e0a03 */
[----:B0-----:R0:W-:Y:S01]  /*9650*/  SYNCS.ARRIVE.TRANS64.RED.A1T0 RZ, [R0+URZ], RZ ;  /* 0x000000ff00ff79a7 */ /* 0x0011e2000810043f */
[----:B------:R-:W-:Y:S01]  /*9660*/  IMAD.U32 R20, RZ, RZ, UR8 ;  /* 0x00000008ff147e24 */ /* 0x000fe2000f8e00ff */
[----:B------:R-:W-:Y:S01]  /*9670*/  ULDC.64 UR8, c[0x0][0xad8] ;  /* 0x0002b60000087ab9 */ /* 0x000fe20000000a00 */
[----:B------:R-:W-:Y:S01]  /*9680*/  IMAD.U32 R21, RZ, RZ, UR4 ;  /* 0x00000004ff157e24 */ /* 0x000fe2000f8e00ff */
[----:B------:R-:W-:Y:S01]  /*9690*/  ULDC UR4, c[0x0][0xac8] ;  /* 0x0002b20000047ab9 */ /* 0x000fe20000000800 */
[----:B------:R-:W-:-:S02]  /*96a0*/  IMAD R28, R28, UR10, RZ ;  /* 0x0000000a1c1c7c24 */ /* 0x000fc4000f8e02ff */
[----:B------:R-:W-:Y:S02]  /*96b0*/  IMAD R29, R35, R30, R29 ;  /* 0x0000001e231d7224 */ /* 0x000fe400078e021d */
[C---:B------:R-:W-:Y:S02]  /*96c0*/  IMAD R33, R3.reuse, UR11, R28 ;  /* 0x0000000b03217c24 */ /* 0x040fe4000f8e021c */
[----:B------:R-:W-:Y:S01]  /*96d0*/  IMAD.WIDE.U32 R20, R3, UR10, R20 ;  /* 0x0000000a03147c25 */ /* 0x000fe2000f8e0014 */
[----:B------:R-:W-:-:S03]  /*96e0*/  SHF.R.S32.HI R3, RZ, 0x1f, R29 ;  /* 0x0000001fff037819 */ /* 0x000fc6000001141d */
[----:B------:R-:W-:Y:S02]  /*96f0*/  IMAD.IADD R21, R21, 0x1, R33 ;  /* 0x0000000115157824 */ /* 0x000fe400078e0221 */
[----:B------:R-:W-:Y:S02]  /*9700*/  IMAD R28, R3, UR8, RZ ;  /* 0x00000008031c7c24 */ /* 0x000fe4000f8e02ff */
[----:B------:R-:W-:-:S04]  /*9710*/  IMAD.WIDE.U32 R20, R29, UR8, R20 ;  /* 0x000000081d147c25 */ /* 0x000fc8000f8e0014 */
[----:B------:R-:W-:Y:S01]  /*9720*/  IMAD R3, R29, UR9, R28 ;  /* 0x000000091d037c24 */ /* 0x000fe2000f8e021c */
[----:B------:R-:W-:Y:S01]  /*9730*/  ULDC.64 UR8, c[0x0][0xa80] ;  /* 0x0002a00000087ab9 */ /* 0x000fe20000000a00 */
[----:B------:R-:W-:Y:S01]  /*9740*/  VIADD R35, R157, UR40 ;  /* 0x000000289d237c36 */ /* 0x000fe20008000000 */
[C---:B------:R-:W-:Y:S01]  /*9750*/  LEA R30, P0, R20.reuse, UR8, 0x1 ;  /* 0x00000008141e7c11 */ /* 0x040fe2000f8008ff */
[----:B------:R-:W-:Y:S02]  /*9760*/  IMAD.IADD R3, R21, 0x1, R3 ;  /* 0x0000000115037824 */ /* 0x000fe400078e0203 */
        /* <DEDUP_REMOVED lines=18> */
[----:B------:R-:W0:Y:S01]  /*9890*/  SHFL.IDX PT, R34, R34, 0x3, 0x181f ;  /* 0x00781f0022227f89 */ /* 0x000e2200000e0000 */
        /* <DEDUP_REMOVED lines=8> */
[----:B------:R-:W-:-:S04]  /*9920*/  LEA R2, P0, R19, R30, 0x1 ;  /* 0x0000001e13027211 */ /* 0x000fc800078008ff */
[----:B------:R-:W-:-:S05]  /*9930*/  LEA.HI.X R3, R19, R34, R37, 0x1, P0 ;  /* 0x0000002213037211 */ /* 0x000fca00000f0c25 */
[----:B-----5:R0:W-:Y:S01]  /*9940*/  ST.E.128 desc[UR54][R2.64], R24 ;  /* 0x0000001802007985 */ /* 0x0201e2000c101d36 */
[----:B------:R-:W-:Y:S05]  /*9950*/  BRA `(.L_x_15219) ;  /* 0x0000001000987947 */ /* 0x000fea0003800000 */
.L_x_15218:
[----:B------:R-:W-:Y:S01]  /*9960*/  ULDC.64 UR10, c[0x0][0xb08] ;  /* 0x0002c200000a7ab9 */ /* 0x000fe20000000a00 */
[----:B------:R-:W1:Y:S01]  /*9970*/  @P1 LDC R2, c[0x0][0xbec] ;  /* 0x0002fb00ff021b82 */ /* 0x000e620000000800 */
[----:B------:R-:W-:Y:S01]  /*9980*/  UIMAD UR7, UR12, UR10, URZ ;  /* 0x0000000a0c0772a4 */ /* 0x000fe2000f8e023f */
[----:B0-----:R-:W-:Y:S01]  /*9990*/  IMAD.MOV.U32 R5, RZ, RZ, R13 ;  /* 0x000000ffff057224 */ /* 0x001fe200078e000d */
[----:B------:R-:W-:Y:S01]  /*99a0*/  UIMAD.WIDE.U32 UR8, UR4, UR10, URZ ;  /* 0x0000000a040872a5 */ /* 0x000fe2000f8e003f */
[----:B------:R-:W-:Y:S01]  /*99b0*/  BSSY B1, `(.L_x_15220) ;  /* 0x0000053000017945 */ /* 0x000fe20003800000 */
[----:B------:R-:W-:Y:S01]  /*99c0*/  UIMAD UR7, UR4, UR11, UR7 ;  /* 0x0000000b040772a4 */ /* 0x000fe2000f8e0207 */
[----:B------:R-:W-:Y:S01]  /*99d0*/  SHF.R.S32.HI R20, RZ, 0x1f, R22 ;  /* 0x0000001fff147819 */ /* 0x000fe20000011416 */
[----:B------:R-:W-:Y:S01]  /*99e0*/  USHF.R.S32.HI UR4, URZ, 0x1f, UR37 ;  /* 0x0000001f3f047899 */ /* 0x000fe20008011425 */
[----:B------:R-:W0:Y:S01]  /*99f0*/  @P1 LDC R3, c[0x0][0xbf0] ;  /* 0x0002fc00ff031b82 */ /* 0x000e220000000800 */
        /* <DEDUP_REMOVED lines=11> */
[----:B------:R-:W-:Y:S02]  /*9ab0*/  UIMAD UR4, UR4, UR10, URZ ;  /* 0x0000000a040472a4 */ /* 0x000fe4000f8e023f */
[----:B------:R-:W-:Y:S01]  /*9ac0*/  UIMAD.WIDE.U32 UR8, UR37, UR10, UR8 ;  /* 0x0000000a250872a5 */ /* 0x000fe2000f8e0008 */
[----:B-1----:R-:W-:Y:S01]  /*9ad0*/  @P1 IMAD.HI.U32 R2, R13, R2, RZ ;  /* 0x000000020d021227 */ /* 0x002fe200078e00ff */
[----:B------:R-:W-:-:S03]  /*9ae0*/  UIMAD UR4, UR37, UR11, UR4 ;  /* 0x0000000b250472a4 */ /* 0x000fc6000f8e0204 */
[----:B------:R-:W-:Y:S01]  /*9af0*/  ULDC.64 UR10, c[0x0][0xb48] ;  /* 0x0002d200000a7ab9 */ /* 0x000fe20000000a00 */
[----:B------:R-:W-:Y:S01]  /*9b00*/  UIADD3 UR9, UR9, UR4, URZ ;  /* 0x0000000409097290 */ /* 0x000fe2000fffe03f */
[----:B0-----:R-:W-:-:S03]  /*9b10*/  @P1 SHF.R.U32.HI R5, RZ, R3, R2 ;  /* 0x00000003ff051219 */ /* 0x001fc60000011602 */
        /* <DEDUP_REMOVED lines=33> */
[----:B0-2---:R-:W-:Y:S02]  /*9d30*/  @!P4 IMAD.WIDE R2, R16, 0x4, R4 ;  /* 0x000000041002c825 */ /* 0x005fe400078e0204 */
[CC--:B------:R-:W-:Y:S02]  /*9d40*/  @!P2 LEA R6, P6, R156.reuse, R4.reuse, 0x2 ;  /* 0x000000049c06a211 */ /* 0x0c0fe400078c10ff */
        /* <DEDUP_REMOVED lines=25> */
.L_x_15221:
[----:B------:R-:W-:Y:S05]  /*9ee0*/  BSYNC B1 ;  /* 0x0000000000017941 */ /* 0x000fea0003800000 */
.L_x_15220:
        /* <DEDUP_REMOVED lines=9> */
[----:B0--3--:R-:W-:Y:S02]  /*9f80*/  @!P0 IMAD.WIDE R2, R16, 0x4, R4 ;  /* 0x0000000410028825 */ /* 0x009fe400078e0204 */
        /* <DEDUP_REMOVED lines=14> */
[----:B-12---:R-:W-:Y:S02]  /*a070*/  @!P4 LEA R14, P5, R23, R4, 0x2 ;  /* 0x00000004170ec211 */ /* 0x006fe400078a10ff */
        /* <DEDUP_REMOVED lines=12> */
.L_x_15216:
        /* <DEDUP_REMOVED lines=12> */
[----:B------:R-:W-:Y:S01]  /*a200*/  ULDC UR4, c[0x0][0xa88] ;  /* 0x0002a20000047ab9 */ /* 0x000fe20000000800 */
[----:B------:R-:W0:Y:S01]  /*a210*/  S2R R7, SR_TID.X ;  /* 0x0000000000077919 */ /* 0x000e220000002100 */
[----:B------:R-:W-:-:S03]  /*a220*/  IMAD.U32 R0, RZ, RZ, UR4 ;  /* 0x00000004ff007e24 */ /* 0x000fc6000f8e00ff */
[----:B------:R-:W-:-:S05]  /*a230*/  PLOP3.LUT P2, PT, PT, PT, UP1, 0x80, 0x0 ;  /* 0x000000000000781c */ /* 0x000fca0003f4f018 */
[----:B------:R-:W-:-:S04]  /*a240*/  @UP1 ULEA UR8, UP2, UR37, UR8, 0x2 ;  /* 0x0000000825081291 */ /* 0x000fc8000f84103f */
[----:B------:R-:W-:Y:S02]  /*a250*/  @UP1 ULEA.HI.X UR9, UR37, UR9, UR38, 0x2, UP2 ;  /* 0x0000000925091291 */ /* 0x000fe400090f1426 */
[----:B------:R-:W-:-:S04]  /*a260*/  IMAD.U32 R4, RZ, RZ, UR8 ;  /* 0x00000008ff047e24 */ /* 0x000fc8000f8e00ff */
[----:B------:R-:W-:-:S05]  /*a270*/  MOV R5, UR9 ;  /* 0x0000000900057c02 */ /* 0x000fca0008000f00 */
[----:B------:R1:W5:Y:S01]  /*a280*/  @P2 LDG.E R0, desc[UR54][R4.64] ;  /* 0x0000003604002981 */ /* 0x000362000c1e1900 */
[----:B------:R-:W-:Y:S01]  /*a290*/  UMOV UR4, URZ ;  /* 0x0000003f00047c82 */ /* 0x000fe20008000000 */
[----:B------:R-:W-:Y:S01]  /*a2a0*/  UISETP.NE.AND UP1, UPT, UR46, URZ, UPT ;  /* 0x0000003f2e00728c */ /* 0x000fe2000bf25270 */
[----:B0-----:R-:W-:-:S10]  /*a2b0*/  VIADD R7, R7, 0xffffff80 ;  /* 0xffffff8007077836 */ /* 0x001fd40000000000 */
[----:B------:R-:W-:Y:S01]  /*a2c0*/  @!UP1 ULDC UR46, c[0x0][0xad4] ;  /* 0x0002b500002e9ab9 */ /* 0x000fe20000000800 */
[----:B------:R-:W-:Y:S02]  /*a2d0*/  ISETP.GT.AND P0, PT, R7, 0xbf, PT ;  /* 0x000000bf0700780c */ /* 0x000fe40003f04270 */
[----:B--2---:R-:W-:-:S13]  /*a2e0*/  @P1 R2UR UR4, R6 ;  /* 0x00000000060412ca */ /* 0x004fda00000e0000 */
[----:B------:R-:W-:Y:S01]  /*a2f0*/  USHF.R.S32.HI UR18, URZ, 0x1f, UR4 ;  /* 0x0000001f3f127899 */ /* 0x000fe20008011404 */
[----:B-1----:R-:W-:Y:S11]  /*a300*/  @P2 BRA `(.L_x_15222) ;  /* 0x0000000000102947 */ /* 0x002ff60003800000 */
[----:B------:R-:W-:Y:S05]  /*a310*/  @!P1 BRA `(.L_x_15222) ;  /* 0x00000000000c9947 */ /* 0x000fea0003800000 */
[----:B------:R-:W2:Y:S04]  /*a320*/  LDG.E R5, desc[UR54][R2.64] ;  /* 0x0000003602057981 */ /* 0x000ea8000c1e1900 */
[----:B-----5:R-:W2:Y:S02]  /*a330*/  LDG.E R0, desc[UR54][R2.64+0x4] ;  /* 0x0000043602007981 */ /* 0x020ea4000c1e1900 */
[----:B--2---:R-:W-:-:S07]  /*a340*/  IMAD.IADD R0, R0, 0x1, -R5 ;  /* 0x0000000100007824 */ /* 0x004fce00078e0a05 */
.L_x_15222:
        /* <DEDUP_REMOVED lines=36> */
[----:B------:R-:W-:Y:S01]  /*a590*/  UIADD3.X UR7, UR7, UR17, UR18, UP1, UP2 ;  /* 0x0000001107077290 */ /* 0x000fe20008fe4412 */
[----:B-1----:R-:W-:Y:S01]  /*a5a0*/  @P0 SHF.R.U32.HI R5, RZ, R7, R2 ;  /* 0x00000007ff050219 */ /* 0x002fe20000011602 */
[----:B------:R-:W-:Y:S01]  /*a5b0*/  IMAD.U32 R2, RZ, RZ, UR20 ;  /* 0x00000014ff027e24 */ /* 0x000fe2000f8e00ff */
[----:B------:R-:W-:Y:S01]  /*a5c0*/  ULDC.64 UR8, c[0x0][UR16+0x210] ;  /* 0x0000840010087abb */ /* 0x000fe20008000a00 */
[----:B------:R-:W-:Y:S01]  /*a5d0*/  ULDC.64 UR10, c[0x0][0xba8] ;  /* 0x0002ea00000a7ab9 */ /* 0x000fe20000000a00 */
[----:B------:R-:W-:Y:S01]  /*a5e0*/  @!UP0 ULDC UR10, c[0x0][0xb50] ;  /* 0x0002d400000a8ab9 */ /* 0x000fe20000000800 */
[--C-:B------:R-:W-:Y:S01]  /*a5f0*/  IMAD.MOV R7, RZ, RZ, -R5.reuse ;  /* 0x000000ffff077224 */ /* 0x100fe200078e0a05 */
[----:B------:R-:W-:Y:S01]  /*a600*/  IADD3 R2, P0, P1, R5, UR14, R2 ;  /* 0x0000000e05027c10 */ /* 0x000fe2000f91e002 */
[----:B------:R-:W-:Y:S01]  /*a610*/  @!UP0 ULDC UR11, c[0x0][0xb54] ;  /* 0x0002d500000b8ab9 */ /* 0x000fe20000000800 */
[----:B------:R-:W-:Y:S01]  /*a620*/  SHF.R.S32.HI R5, RZ, 0x1f, R5 ;  /* 0x0000001fff057819 */ /* 0x000fe20000011405 */
[----:B------:R-:W-:-:S03]  /*a630*/  IMAD R7, R9, R7, R4 ;  /* 0x0000000709077224 */ /* 0x000fc600078e0204 */
[----:B------:R-:W-:Y:S01]  /*a640*/  IADD3.X R3, R5, UR7, R6, P0, P1 ;  /* 0x0000000705037c10 */ /* 0x000fe200087e2406 */
        /* <DEDUP_REMOVED lines=9> */
.L_x_15224:
[----:B------:R-:W-:Y:S05]  /*a6e0*/  BSYNC B1 ;  /* 0x0000000000017941 */ /* 0x000fea0003800000 */
.L_x_15223:
[----:B------:R-:W-:-:S06]  /*a6f0*/  UISETP.GT.AND UP0, UPT, UR46, 0x1, UPT ;  /* 0x000000012e00788c */ /* 0x000fcc000bf04270 */
[----:B------:R-:W-:-:S13]  /*a700*/  PLOP3.LUT P0, PT, PT, PT, UP0, 0x80, 0x0 ;  /* 0x000000000000781c */ /* 0x000fda0003f0f008 */
[----:B------:R-:W-:Y:S05]  /*a710*/  @P0 BRA `(.L_x_15219) ;  /* 0x0000000400280947 */ /* 0x000fea0003800000 */
[----:B------:R-:W1:Y:S01]  /*a720*/  LDC R11, c[0x0][0xbe8] ;  /* 0x0002fa00ff0b7b82 */ /* 0x000e620000000800 */
[----:B------:R-:W-:Y:S01]  /*a730*/  ULDC.64 UR10, c[0x0][0xaa0] ;  /* 0x0002a800000a7ab9 */ /* 0x000fe20000000a00 */
[----:B------:R-:W-:Y:S01]  /*a740*/  IMAD R2, R18, 0x30, R157 ;  /* 0x0000003012027824 */ /* 0x000fe200078e029d */
[----:B------:R-:W-:Y:S01]  /*a750*/  UIMAD UR7, UR18, UR10, URZ ;  /* 0x0000000a120772a4 */ /* 0x000fe2000f8e023f */
[----:B------:R-:W-:Y:S01]  /*a760*/  VIADD R30, R157, UR40 ;  /* 0x000000289d1e7c36 */ /* 0x000fe20008000000 */
[----:B------:R-:W-:Y:S01]  /*a770*/  UIMAD.WIDE.U32 UR8, UR4, UR10, URZ ;  /* 0x0000000a040872a5 */ /* 0x000fe2000f8e003f */
[----:B0-----:R-:W-:Y:S01]  /*a780*/  VIADD R4, R2, UR40 ;  /* 0x0000002802047c36 */ /* 0x001fe20008000000 */
[----:B------:R-:W-:Y:S01]  /*a790*/  UIMAD UR7, UR4, UR11, UR7 ;  /* 0x0000000b040772a4 */ /* 0x000fe2000f8e0207 */
[----:B------:R-:W-:Y:S02]  /*a7a0*/  SHF.R.S32.HI R13, RZ, 0x1f, R19 ;  /* 0x0000001fff0d7819 */ /* 0x000fe40000011413 */
[----:B------:R-:W-:Y:S01]  /*a7b0*/  ULDC.64 UR10, c[0x0][0xae8] ;  /* 0x0002ba00000a7ab9 */ /* 0x000fe20000000a00 */
[----:B------:R-:W-:Y:S01]  /*a7c0*/  UIADD3 UR9, UR9, UR7, URZ ;  /* 0x0000000709097290 */ /* 0x000fe2000fffe03f */
[----:B------:R-:W-:-:S03]  /*a7d0*/  IMAD.MOV.U32 R5, RZ, RZ, R4 ;  /* 0x000000ffff057224 */ /* 0x000fc600078e0004 */
[----:B------:R-:W-:-:S04]  /*a7e0*/  UIMAD.WIDE.U32 UR8, UR39, UR10, UR8 ;  /* 0x0000000a270872a5 */ /* 0x000fc8000f8e0008 */
[----:B------:R-:W-:-:S03]  /*a7f0*/  UIMAD UR9, UR39, UR11, UR9 ;  /* 0x0000000b270972a4 */ /* 0x000fc6000f8e0209 */
[----:B------:R-:W-:Y:S01]  /*a800*/  ULDC.64 UR10, c[0x0][0xaf0] ;  /* 0x0002bc00000a7ab9 */ /* 0x000fe20000000a00 */
[----:B-1----:R-:W-:Y:S01]  /*a810*/  ISETP.NE.AND P0, PT, R11, 0x1, PT ;  /* 0x000000010b00780c */ /* 0x002fe20003f05270 */
[----:B------:R-:W-:Y:S02]  /*a820*/  UIMAD UR38, UR38, UR10, URZ ;  /* 0x0000000a262672a4 */ /* 0x000fe4000f8e023f */
[----:B------:R-:W-:Y:S02]  /*a830*/  UIMAD.WIDE.U32 UR8, UR37, UR10, UR8 ;  /* 0x0000000a250872a5 */ /* 0x000fe4000f8e0008 */
[----:B------:R-:W-:-:S03]  /*a840*/  UIMAD UR4, UR37, UR11, UR38 ;  /* 0x0000000b250472a4 */ /* 0x000fc6000f8e0226 */
[----:B------:R-:W-:Y:S01]  /*a850*/  ULDC.64 UR10, c[0x0][0xae0] ;  /* 0x0002b800000a7ab9 */ /* 0x000fe20000000a00 */
[----:B------:R-:W-:-:S04]  /*a860*/  UIADD3 UR4, UR9, UR4, URZ ;  /* 0x0000000409047290 */ /* 0x000fc8000fffe03f */
[----:B------:R-:W0:Y:S08]  /*a870*/  @P0 LDC R3, c[0x0][0xbec] ;  /* 0x0002fb00ff030b82 */ /* 0x000e300000000800 */
        /* <DEDUP_REMOVED lines=52> */
.L_x_15219:
[----:B------:R-:W-:Y:S05]  /*abc0*/  BSYNC B0 ;  /* 0x0000000000007941 */ /* 0x000fea0003800000 */
.L_x_15215:
[----:B------:R-:W-:Y:S02]  /*abd0*/  ULDC UR4, c[0x0][0xc3c] ;  /* 0x00030f0000047ab9 */ /* 0x000fe40000000800 */
[----:B------:R-:W-:-:S13]  /*abe0*/  ISETP.GE.AND P0, PT, R31, UR4, PT ;  /* 0x000000041f007c0c */ /* 0x000fda000bf06270 */
[----:B------:R-:W-:Y:S05]  /*abf0*/  @!P0 BRA `(.L_x_15225) ;  /* 0xffffff6000888947 */ /* 0x000fea000383ffff */
[----:B------:R-:W-:Y:S05]  /*ac00*/  EXIT ;  /* 0x000000000000794d */ /* 0x000fea0003800000 */
.L_x_15172:
[----:B------:R-:W-:-:S08]  /*ac10*/  NOP ;  /* 0x0000000000007918 */ /* 0x000fd00000000000 */
[----:B------:R-:W0:-:S00]  /*ac20*/  USETMAXREG.DEALLOC.CTAPOOL 0x20 ;  /* 0x00000020000079c8 */ /* 0x000e0000080e0500 */
[----:B0-----:R-:W2:Y:S01]  /*ac30*/  LDL.LU R2, [R1+0x4] ;  /* 0x0000040001027983 */ /* 0x001ea20000300800 */
[----:B------:R-:W-:Y:S01]  /*ac40*/  LOP3.LUT R0, R0, 0x3, RZ, 0xc0, !PT ;  /* 0x0000000300007812 */ /* 0x000fe200078ec0ff */
[----:B------:R-:W-:-:S05]  /*ac50*/  IMAD.MOV.U32 R6, RZ, RZ, RZ ;  /* 0x000000ffff067224 */ /* 0x000fca00078e00ff */
[----:B------:R-:W0:Y:S02]  /*ac60*/  SHFL.IDX PT, R0, R0, RZ, 0x1f ;  /* 0x00001fff00007589 */ /* 0x000e2400000e0000 */
[----:B0-----:R-:W-:Y:S02]  /*ac70*/  ISETP.NE.AND P0, PT, R0, RZ, PT ;  /* 0x000000ff0000720c */ /* 0x001fe40003f05270 */
        /* <DEDUP_REMOVED lines=11> */
.L_x_15226:
[----:B------:R-:W1:Y:S01]  /*ad30*/  S2R R0, SR_TID.X ;  /* 0x0000000000007919 */ /* 0x000e620000002100 */
[----:B------:R-:W-:Y:S01]  /*ad40*/  ULDC UR4, c[0x0][0xc3c] ;  /* 0x00030f0000047ab9 */ /* 0x000fe20000000800 */
[----:B------:R-:W-:Y:S01]  /*ad50*/  IMAD.MOV.U32 R7, RZ, RZ, RZ ;  /* 0x000000ffff077224 */ /* 0x000fe200078e00ff */
[----:B------:R-:W2:Y:S01]  /*ad60*/  S2UR UR6, SR_CTAID.X ;  /* 0x00000000000679c3 */ /* 0x000ea20000002500 */
[----:B------:R-:W-:Y:S01]  /*ad70*/  ULDC UR5, c[0x0][0xc38] ;  /* 0x00030e0000057ab9 */ /* 0x000fe20000000800 */
[----:B-1----:R-:W-:-:S04]  /*ad80*/  LOP3.LUT R0, R0, 0x1f, RZ, 0xc0, !PT ;  /* 0x0000001f00007812 */ /* 0x002fc800078ec0ff */
[----:B------:R-:W-:-:S04]  /*ad90*/  ISETP.NE.AND P0, PT, R0, 0x1f, PT ;  /* 0x0000001f0000780c */ /* 0x000fc80003f05270 */
[----:B------:R-:W-:-:S13]  /*ada0*/  ISETP.GE.OR P1, PT, R0, UR4, !P0 ;  /* 0x0000000400007c0c */ /* 0x000fda000c726670 */
[----:B------:R-:W1:Y:S08]  /*adb0*/  @!P1 LDC.64 R4, c[0x0][0xc80] ;  /* 0x00032000ff049b82 */ /* 0x000e700000000a00 */
[----:B0-----:R-:W0:Y:S01]  /*adc0*/  @!P1 LDC.64 R2, c[0x0][0xc78] ;  /* 0x00031e00ff029b82 */ /* 0x001e220000000a00 */
[----:B-1----:R-:W-:-:S05]  /*add0*/  @!P1 IMAD.WIDE.U32 R4, R0, 0x4, R4 ;  /* 0x0000000400049825 */ /* 0x002fca00078e0004 */
[----:B------:R-:W3:Y:S01]  /*ade0*/  @!P1 LDG.E R6, desc[UR54][R4.64] ;  /* 0x0000003604069981 */ /* 0x000ee2000c1e1900 */
[----:B0-----:R-:W-:-:S05]  /*adf0*/  @!P1 IMAD.WIDE.U32 R2, R0, 0x4, R2 ;  /* 0x0000000400029825 */ /* 0x001fca00078e0002 */
        /* <DEDUP_REMOVED lines=25> */
[----:B--2---:R-:W-:Y:S01]  /*af90*/  ISETP.GT.AND P6, PT, R8, UR6, PT ;  /* 0x0000000608007c0c */ /* 0x004fe2000bfc4270 */
[----:B------:R-:W-:-:S12]  /*afa0*/  IMAD.MOV.U32 R3, RZ, RZ, R8 ;  /* 0x000000ffff037224 */ /* 0x000fd800078e0008 */
[----:B------:R-:W-:Y:S05]  /*afb0*/  @P6 BRA `(.L_x_15228) ;  /* 0x0000000000946947 */ /* 0x000fea0003800000 */
[----:B------:R-:W-:Y:S01]  /*afc0*/  IMAD.MOV.U32 R8, RZ, RZ, R3 ;  /* 0x000000ffff087224 */ /* 0x000fe200078e0003 */
[----:B------:R-:W-:Y:S01]  /*afd0*/  UMOV UR4, URZ ;  /* 0x0000003f00047c82 */ /* 0x000fe20008000000 */
[----:B------:R-:W-:-:S05]  /*afe0*/  ULDC UR5, c[0x0][0xc38] ;  /* 0x00030e0000057ab9 */ /* 0x000fca0000000800 */
.L_x_15230:
        /* <DEDUP_REMOVED lines=34> */
.L_x_15228:
        /* <DEDUP_REMOVED lines=13> */
.L_x_15231:
        /* <DEDUP_REMOVED lines=40> */
[----:B------:R-:W-:Y:S01]  /*b560*/  IMAD.HI.U32 R2, R3, R9, R2 ;  /* 0x0000000903027227 */ /* 0x000fe200078e0002 */
[----:B------:R-:W-:-:S03]  /*b570*/  MOV R3, R8 ;  /* 0x0000000800037202 */ /* 0x000fc60000000f00 */
        /* <DEDUP_REMOVED lines=20> */
.L_x_15232:
        /* <DEDUP_REMOVED lines=60> */
[----:B------:R-:W-:-:S07]  /*ba80*/  IMAD R18, R2, R18, R3 ;  /* 0x0000001202127224 */ /* 0x000fce00078e0203 */
.L_x_15233:
[----:B------:R-:W-:-:S05]  /*ba90*/  LOP3.LUT R17, RZ, R2, RZ, 0x33, !PT ;  /* 0x00000002ff117212 */ /* 0x000fca00078e33ff */
[----:B------:R-:W-:Y:S01]  /*baa0*/  IMAD.IADD R17, R6, 0x1, R17 ;  /* 0x0000000106117824 */ /* 0x000fe200078e0211 */
[----:B------:R-:W-:Y:S06]  /*bab0*/  BRA `(.L_x_15234) ;  /* 0x0000000000147947 */ /* 0x000fec0003800000 */
.L_x_15229:
[----:B------:R-:W-:Y:S01]  /*bac0*/  ULDC UR4, c[0x0][0xc3c] ;  /* 0x00030f0000047ab9 */ /* 0x000fe20000000800 */
[----:B------:R-:W-:Y:S02]  /*bad0*/  IMAD.MOV.U32 R17, RZ, RZ, RZ ;  /* 0x000000ffff117224 */ /* 0x000fe400078e00ff */
[----:B------:R-:W-:Y:S02]  /*bae0*/  IMAD.U32 R16, RZ, RZ, UR6 ;  /* 0x00000006ff107e24 */ /* 0x000fe4000f8e00ff */
[----:B------:R-:W-:Y:S02]  /*baf0*/  IMAD.MOV.U32 R18, RZ, RZ, RZ ;  /* 0x000000ffff127224 */ /* 0x000fe400078e00ff */
[----:B------:R-:W-:-:S07]  /*bb00*/  IMAD.U32 R19, RZ, RZ, UR4 ;  /* 0x00000004ff137e24 */ /* 0x000fce000f8e00ff */
.L_x_15234:
[----:B------:R-:W-:-:S13]  /*bb10*/  ISETP.NE.AND P0, PT, R0, RZ, PT ;  /* 0x000000ff0000720c */ /* 0x000fda0003f05270 */
[----:B------:R-:W0:Y:S01]  /*bb20*/  @!P0 S2R R3, SR_CgaCtaId ;  /* 0x0000000000038919 */ /* 0x000e220000008800 */
[----:B------:R-:W-:-:S04]  /*bb30*/  @!P0 MOV R0, 0x400 ;  /* 0x0000040000008802 */ /* 0x000fc80000000f00 */
[----:B0-----:R-:W-:-:S05]  /*bb40*/  @!P0 LEA R0, R3, R0, 0x18 ;  /* 0x0000000003008211 */ /* 0x001fca00078ec0ff */
[----:B------:R2:W-:Y:S01]  /*bb50*/  @!P0 STS.128 [R0+0x168d0], R16 ;  /* 0x0168d01000008388 */ /* 0x0005e20000000c00 */
[----:B------:R-:W-:Y:S06]  /*bb60*/  BAR.ARV 0x5, 0x200 ;  /* 0x0148000000007b1d */ /* 0x000fec0000002000 */
.L_x_15227:
[----:B------:R3:W-:Y:S01]  /*bb70*/  STL [R1+0x38], RZ ;  /* 0x000038ff01007387 */ /* 0x0007e20000100800 */
[----:B------:R-:W-:Y:S01]  /*bb80*/  ULDC UR4, c[0x0][0xc3c] ;  /* 0x00030f0000047ab9 */ /* 0x000fe20000000800 */
[----:B------:R-:W-:Y:S01]  /*bb90*/  IMAD.MOV.U32 R27, RZ, RZ, 0x1 ;  /* 0x00000001ff1b7424 */ /* 0x000fe200078e00ff */
[----:B-1----:R-:W-:Y:S01]  /*bba0*/  ISETP.GE.AND P0, PT, R19, UR4, PT ;  /* 0x0000000413007c0c */ /* 0x002fe2000bf06270 */
[----:B------:R-:W-:-:S12]  /*bbb0*/  IMAD.MOV.U32 R25, RZ, RZ, RZ ;  /* 0x000000ffff197224 */ /* 0x000fd800078e00ff */
[----:B---3--:R-:W-:Y:S05]  /*bbc0*/  @P0 BRA `(.L_x_15235) ;  /* 0x0000005000e40947 */ /* 0x008fea0003800000 */
[----:B------:R-:W1:Y:S01]  /*bbd0*/  S2R R3, SR_TID.X ;  /* 0x0000000000037919 */ /* 0x000e620000002100 */
[----:B------:R-:W3:Y:S01]  /*bbe0*/  S2UR UR5, SR_CgaCtaId ;  /* 0x00000000000579c3 */ /* 0x000ee20000008800 */
[----:B------:R-:W-:Y:S01]  /*bbf0*/  UMOV UR4, 0x400 ;  /* 0x0000040000047882 */ /* 0x000fe20000000000 */
[----:B------:R-:W-:Y:S01]  /*bc00*/  BSSY B8, `(.L_x_15235) ;  /* 0x0000535000087945 */ /* 0x000fe20003800000 */
[----:B------:R4:W-:Y:S01]  /*bc10*/  STL [R1+0x38], RZ ;  /* 0x000038ff01007387 */ /* 0x0009e20000100800 */
[----:B------:R-:W-:Y:S01]  /*bc20*/  IMAD.MOV.U32 R27, RZ, RZ, 0x1 ;  /* 0x00000001ff1b7424 */ /* 0x000fe200078e00ff */
[----:B------:R-:W-:Y:S01]  /*bc30*/  ULOP3.LUT UR37, UR36, 0x2, URZ, 0xfc, !UPT ;  /* 0x0000000224257892 */ /* 0x000fe2000f8efc3f */
[----:B------:R-:W-:Y:S01]  /*bc40*/  IMAD.MOV.U32 R25, RZ, RZ, RZ ;  /* 0x000000ffff197224 */ /* 0x000fe200078e00ff */
[----:B------:R-:W-:Y:S01]  /*bc50*/  ULDC UR38, c[0x0][0xc] ;  /* 0x0000030000267ab9 */ /* 0x000fe20000000800 */
[----:B---3--:R-:W-:-:S06]  /*bc60*/  ULEA UR4, UR5, UR4, 0x18 ;  /* 0x0000000405047291 */ /* 0x008fcc000f8ec03f */
[----:B------:R-:W-:Y:S01]  /*bc70*/  IMAD.U32 R22, RZ, RZ, UR4 ;  /* 0x00000004ff167e24 */ /* 0x000fe2000f8e00ff */
[C---:B-1----:R-:W-:Y:S01]  /*bc80*/  LOP3.LUT R4, R3.reuse, 0x7f, RZ, 0xc0, !PT ;  /* 0x0000007f03047812 */ /* 0x042fe200078ec0ff */
[C---:B------:R-:W-:Y:S02]  /*bc90*/  IMAD.SHL.U32 R28, R3.reuse, 0x8, RZ ;  /* 0x00000008031c7824 */ /* 0x040fe400078e00ff */
[----:B0-----:R-:W-:Y:S01]  /*bca0*/  IMAD.SHL.U32 R2, R3, 0x10, RZ ;  /* 0x0000001003027824 */ /* 0x001fe200078e00ff */
[----:B------:R-:W-:Y:S02]  /*bcb0*/  SHF.R.U32.HI R4, RZ, 0x3, R4 ;  /* 0x00000003ff047819 */ /* 0x000fe40000011604 */
[----:B--2---:R-:W-:Y:S02]  /*bcc0*/  LOP3.LUT R0, R28, 0x1f8, RZ, 0xc0, !PT ;  /* 0x000001f81c007812 */ /* 0x004fe400078ec0ff */
[----:B------:R-:W-:Y:S02]  /*bcd0*/  LOP3.LUT R2, R2, 0x70, RZ, 0xc0, !PT ;  /* 0x0000007002027812 */ /* 0x000fe400078ec0ff */
[----:B------:R-:W-:-:S02]  /*bce0*/  LOP3.LUT R3, R0, 0x38, R3, 0x78, !PT ;  /* 0x0000003800037812 */ /* 0x000fc400078e7803 */
[----:B------:R-:W-:Y:S02]  /*bcf0*/  LOP3.LUT R2, R4, R2, RZ, 0xfc, !PT ;  /* 0x0000000204027212 */ /* 0x000fe400078efcff */
[----:B------:R-:W-:Y:S02]  /*bd00*/  LOP3.LUT R0, R3, 0x200, R28, 0xf8, !PT ;  /* 0x0000020003007812 */ /* 0x000fe400078ef81c */
[----:B------:R-:W-:-:S03]  /*bd10*/  LOP3.LUT R28, R28, 0x38, RZ, 0xc0, !PT ;  /* 0x000000381c1c7812 */ /* 0x000fc600078ec0ff */
[----:B------:R-:W-:-:S05]  /*bd20*/  IMAD R0, R0, 0x2, R22 ;  /* 0x0000000200007824 */ /* 0x000fca00078e0216 */
[----:B------:R4:W-:Y:S02]  /*bd30*/  STL [R1+0x1c], R0 ;  /* 0x00001c0001007387 */ /* 0x0009e40000100800 */
.L_x_15298:
[----:B0-----:R-:W0:Y:S01]  /*bd40*/  LDC.64 R2, c[0x0][0xc88] ;  /* 0x00032200ff027b82 */ /* 0x001e220000000a00 */
[----:B--2---:R-:W2:Y:S01]  /*bd50*/  LDL.LU R6, [R1+0x4] ;  /* 0x0000040001067983 */ /* 0x004ea20000300800 */
[----:B0-----:R-:W-:-:S05]  /*bd60*/  IMAD.WIDE R2, R19, 0x4, R2 ;  /* 0x0000000413027825 */ /* 0x001fca00078e0202 */
[----:B------:R-:W4:Y:S01]  /*bd70*/  LDG.E R29, desc[UR54][R2.64] ;  /* 0x00000036021d7981 */ /* 0x000f22000c1e1900 */
[----:B------:R-:W-:Y:S05]  /*bd80*/  YIELD ;  /* 0x0000000000007946 */ /* 0x000fea0003800000 */
[----:B------:R-:W-:Y:S01]  /*bd90*/  ULDC.64 UR4, c[0x0][0xa28] ;  /* 0x00028a0000047ab9 */ /* 0x000fe20000000a00 */
[----:B------:R-:W-:Y:S01]  /*bda0*/  IMAD.MOV.U32 R7, RZ, RZ, RZ ;  /* 0x000000ffff077224 */ /* 0x000fe200078e00ff */
[----:B------:R-:W-:Y:S01]  /*bdb0*/  ISETP.NE.U32.AND P0, PT, RZ, UR4, PT ;  /* 0x00000004ff007c0c */ /* 0x000fe2000bf05070 */
[----:B------:R-:W-:-:S03]  /*bdc0*/  ULDC.64 UR6, c[0x0][0xa18] ;  /* 0x0002860000067ab9 */ /* 0x000fc60000000a00 */
[----:B------:R-:W-:Y:S02]  /*bdd0*/  ISETP.NE.AND.EX P0, PT, RZ, UR5, PT, P0 ;  /* 0x00000005ff007c0c */ /* 0x000fe4000bf05300 */
[----:B----4-:R-:W-:-:S11]  /*bde0*/  SHF.R.S32.HI R0, RZ, 0x1f, R29 ;  /* 0x0000001fff007819 */ /* 0x010fd6000001141d */
[C---:B------:R-:W-:Y:S01]  /*bdf0*/  @P0 LEA R2, P1, R29.reuse, UR4, 0x2 ;  /* 0x000000041d020c11 */ /* 0x040fe2000f8210ff */
[C---:B------:R-:W-:Y:S01]  /*be00*/  IMAD.SHL.U32 R23, R29.reuse, 0x4, RZ ;  /* 0x000000041d177824 */ /* 0x040fe200078e00ff */
[C-C-:B------:R-:W-:Y:S01]  /*be10*/  SHF.L.U64.HI R24, R29.reuse, 0x2, R0.reuse ;  /* 0x000000021d187819 */ /* 0x140fe20000010200 */
[----:B------:R0:W-:Y:S01]  /*be20*/  STL [R1+0x2c], R0 ;  /* 0x00002c0001007387 */ /* 0x0001e20000100800 */
[----:B------:R-:W-:Y:S01]  /*be30*/  @P0 LEA.HI.X R3, R29, UR5, R0, 0x2, P1 ;  /* 0x000000051d030c11 */ /* 0x000fe200088f1400 */
[----:B------:R-:W-:-:S04]  /*be40*/  ULDC.64 UR4, c[0x0][0xa00] ;  /* 0x0002800000047ab9 */ /* 0x000fc80000000a00 */
[----:B------:R1:W3:Y:S01]  /*be50*/  @P0 LDG.E R7, desc[UR54][R2.64] ;  /* 0x0000003602070981 */ /* 0x0002e2000c1e1900 */
[----:B------:R-:W-:Y:S02]  /*be60*/  ISETP.NE.U32.AND P0, PT, RZ, UR4, PT ;  /* 0x00000004ff007c0c */ /* 0x000fe4000bf05070 */
[----:B--2---:R-:W-:Y:S01]  /*be70*/  LOP3.LUT R6, R6, 0xffffffef, RZ, 0xc0, !PT ;  /* 0xffffffef06067812 */ /* 0x004fe200078ec0ff */
        /* <DEDUP_REMOVED lines=8> */
[----:B------:R-:W2:Y:S05]  /*bf00*/  @P2 LDG.E R0, desc[UR54][R2.64] ;  /* 0x0000003602002981 */ /* 0x000eaa000c1e1900 */
[----:B------:R-:W-:Y:S01]  /*bf10*/  @P0 IADD3 R4, P1, R23, UR6, RZ ;  /* 0x0000000617040c10 */ /* 0x000fe2000ff3e0ff */
[----:B------:R-:W-:Y:S03]  /*bf20*/  STL [R1+0x4], R6 ;  /* 0x0000040601007387 */ /* 0x000fe60000100800 */
        /* <DEDUP_REMOVED lines=8> */
[----:B--2---:R0:W-:Y:S04]  /*bfb0*/  STL [R1+0x20], R0 ;  /* 0x0000200001007387 */ /* 0x0041e80000100800 */
[----:B---3--:R1:W-:Y:S04]  /*bfc0*/  STL [R1+0x14], R7 ;  /* 0x0000140701007387 */ /* 0x0083e80000100800 */
[----:B----4-:R1:W-:Y:S01]  /*bfd0*/  @P0 STL [R1+0x28], R4 ;  /* 0x0000280401000387 */ /* 0x0103e20000100800 */
[----:B0-----:R-:W-:Y:S01]  /*bfe0*/  IMAD.U32 R0, RZ, RZ, UR4 ;  /* 0x00000004ff007e24 */ /* 0x001fe2000f8e00ff */
[----:B------:R-:W-:Y:S06]  /*bff0*/  @P0 BRA `(.L_x_15236) ;  /* 0x0000000000200947 */ /* 0x000fec0003800000 */
        /* <DEDUP_REMOVED lines=8> */
.L_x_15236:
        /* <DEDUP_REMOVED lines=10> */
.L_x_15237:
        /* <DEDUP_REMOVED lines=9> */
.L_x_15238:
[----:B0-2---:R-:W-:Y:S01]  /*c1b0*/  IMAD.MOV.U32 R2, RZ, RZ, R6 ;  /* 0x000000ffff027224 */ /* 0x005fe200078e0006 */
[----:B------:R-:W0:Y:S01]  /*c1c0*/  LDC R3, c[0x0][0x448] ;  /* 0x00011200ff037b82 */ /* 0x000e220000000800 */
[----:B------:R-:W2:Y:S01]  /*c1d0*/  LDL R6, [R1+0x28] ;  /* 0x0000280001067983 */ /* 0x000ea20000100800 */
[----:B-----5:R-:W-:Y:S01]  /*c1e0*/  IMAD.IADD R5, R0, 0x1, -R7 ;  /* 0x0000000100057824 */ /* 0x020fe200078e0a07 */
[----:B------:R-:W-:Y:S01]  /*c1f0*/  BSSY B0, `(.L_x_15239) ;  /* 0x000003a000007945 */ /* 0x000fe20003800000 */
[----:B------:R-:W-:Y:S02]  /*c200*/  LOP3.LUT R2, R2, 0xfffffff7, RZ, 0xc0, !PT ;  /* 0xfffffff702027812 */ /* 0x000fe400078ec0ff */
[----:B0-----:R-:W-:-:S13]  /*c210*/  ISETP.NE.AND P0, PT, R3, 0x1, PT ;  /* 0x000000010300780c */ /* 0x001fda0003f05270 */
[----:B------:R-:W0:Y:S01]  /*c220*/  @P0 LDC R4, c[0x0][0x44c] ;  /* 0x00011300ff040b82 */ /* 0x000e220000000800 */
[----:B------:R-:W-:-:S05]  /*c230*/  @P0 LOP3.LUT R2, R2, 0x8, RZ, 0xfc, !PT ;  /* 0x0000000802020812 */ /* 0x000fca00078efcff */
[----:B------:R1:W-:Y:S02]  /*c240*/  STL [R1+0x4], R2 ;  /* 0x0000040201007387 */ /* 0x0003e40000100800 */
[----:B------:R-:W3:Y:S02]  /*c250*/  @P0 LDC R3, c[0x0][0x450] ;  /* 0x00011400ff030b82 */ /* 0x000ee40000000800 */
[----:B------:R4:W-:Y:S01]  /*c260*/  STL [R1+0xc], R5 ;  /* 0x00000c0501007387 */ /* 0x0009e20000100800 */
[----:B-1----:R-:W-:-:S04]  /*c270*/  IMAD R2, R17, 0xc0, RZ ;  /* 0x000000c011027824 */ /* 0x002fc800078e02ff */
[----:B------:R-:W-:-:S04]  /*c280*/  VIADD R2, R2, 0xbf ;  /* 0x000000bf02027836 */ /* 0x000fc80000000000 */
[----:B0-----:R-:W-:-:S05]  /*c290*/  @P0 IMAD.HI.U32 R4, R2, R4, RZ ;  /* 0x0000000402040227 */ /* 0x001fca00078e00ff */
[----:B---3--:R-:W-:Y:S02]  /*c2a0*/  @P0 SHF.R.U32.HI R2, RZ, R3, R4 ;  /* 0x00000003ff020219 */ /* 0x008fe40000011604 */
[----:B------:R-:W-:-:S04]  /*c2b0*/  LOP3.LUT R4, R18, 0xff000000, RZ, 0xc0, !PT ;  /* 0xff00000012047812 */ /* 0x000fc800078ec0ff */
[----:B------:R-:W-:Y:S02]  /*c2c0*/  SHF.R.U32.HI R4, RZ, 0x8, R4 ;  /* 0x00000008ff047819 */ /* 0x000fe40000011604 */
[----:B--2---:R-:W-:-:S05]  /*c2d0*/  IADD3 R0, R5, 0x80, -R6 ;  /* 0x0000008005007810 */ /* 0x004fca0007ffe806 */
        /* <DEDUP_REMOVED lines=11> */
[----:B------:R-:W-:Y:S02]  /*c390*/  LEA.HI R4, R2, R4, RZ, 0x10 ;  /* 0x0000000402047211 */ /* 0x000fe400078f80ff */
[----:B------:R-:W-:-:S09]  /*c3a0*/  MOV R2, RZ ;  /* 0x000000ff00027202 */ /* 0x000fd20000000f00 */
[----:B----4-:R-:W-:Y:S05]  /*c3b0*/  @!P0 BRA `(.L_x_15240) ;  /* 0x0000000000748947 */ /* 0x010fea0003800000 */
        /* <DEDUP_REMOVED lines=29> */
.L_x_15240:
[----:B------:R-:W-:Y:S05]  /*c590*/  BSYNC B0 ;  /* 0x0000000000007941 */ /* 0x000fea0003800000 */
.L_x_15239:
        /* <DEDUP_REMOVED lines=25> */
.L_x_15242:
        /* <DEDUP_REMOVED lines=20> */
.L_x_15245:
[----:B------:R-:W-:Y:S05]  /*c870*/  BSYNC B6 ;  /* 0x0000000000067941 */ /* 0x000fea0003800000 */
.L_x_15244:
        /* <DEDUP_REMOVED lines=20> */
.L_x_15248:
        /* <DEDUP_REMOVED lines=15> */
.L_x_15247:
[----:B------:R-:W-:Y:S05]  /*cab0*/  BSYNC B6 ;  /* 0x0000000000067941 */ /* 0x000fea0003800000 */
.L_x_15246:
        /* <DEDUP_REMOVED lines=14> */
[----:B--2---:R0:W2:Y:S01]  /*cba0*/  @P0 LDG.E R21, desc[UR54][R2.64] ;  /* 0x0000003602150981 */ /* 0x0040a2000c1e1900 */
[----:B-1----:R-:W-:Y:S01]  /*cbb0*/  IMAD.SHL.U32 R7, R7, 0x10, RZ ;  /* 0x0000001007077824 */ /* 0x002fe200078e00ff */
[----:B------:R-:W-:Y:S01]  /*cbc0*/  LOP3.LUT R0, R0, 0x7f, RZ, 0xc0, !PT ;  /* 0x0000007f00007812 */ /* 0x000fe200078ec0ff */
[----:B---3--:R-:W-:-:S07]  /*cbd0*/  VIADD R26, R26, 0xffffffff ;  /* 0xffffffff1a1a7836 */ /* 0x008fce0000000000 */
        /* <DEDUP_REMOVED lines=27> */
[----:B------:R-:W-:Y:S01]  /*cd90*/  LOP3.LUT R20, R20, 0xfffffffb, RZ, 0xc0, !PT ;  /* 0xfffffffb14147812 */ /* 0x000fe200078ec0ff */
[----:B------:R-:W-:-:S03]  /*cda0*/  IMAD.U32 R9, RZ, RZ, UR37 ;  /* 0x00000025ff097e24 */ /* 0x000fc6000f8e00ff */
[----:B------:R-:W-:Y:S02]  /*cdb0*/  @P2 LOP3.LUT R20, R20, 0x4, RZ, 0xfc, !PT ;  /* 0x0000000414142812 */ /* 0x000fe400078efcff */
[----:B------:R-:W-:Y:S02]  /*cdc0*/  ISETP.NE.AND P2, PT, R9, 0x3, PT ;  /* 0x000000030900780c */ /* 0x000fe40003f45270 */
[----:B------:R-:W-:-:S11]  /*cdd0*/  LOP3.LUT R20, R20, 0xfffffffd, RZ, 0xc0, !PT ;  /* 0xfffffffd14147812 */ /* 0x000fd600078ec0ff */
[----:B------:R-:W-:-:S05]  /*cde0*/  @P2 LOP3.LUT R20, R20, 0x2, RZ, 0xfc, !PT ;  /* 0x0000000214142812 */ /* 0x000fca00078efcff */
[----:B------:R0:W-:Y:S01]  /*cdf0*/  STL [R1+0x4], R20 ;  /* 0x0000041401007387 */ /* 0x0001e20000100800 */
[----:B------:R-:W-:-:S03]  /*ce00*/  UMOV UR4, 0xffffffff ;  /* 0xffffffff00047882 */ /* 0x000fc60000000000 */
[----:B------:R-:W-:Y:S05]  /*ce10*/  BRA.DIV UR4, `(.L_x_15249) ;  /* 0x0000004604dc7947 */ /* 0x000fea000b800000 */
.L_x_15315:
[----:B------:R-:W-:Y:S01]  /*ce20*/  LOP3.LUT R24, R18, 0xffff, RZ, 0xc0, !PT ;  /* 0x0000ffff12187812 */ /* 0x000fe200078ec0ff */
[----:B------:R-:W-:Y:S06]  /*ce30*/  @!P2 BRA `(.L_x_15250) ;  /* 0x000000000004a947 */ /* 0x000fec0003800000 */
[----:B------:R-:W-:Y:S01]  /*ce40*/  BPT.TRAP 0x1 ;  /* 0x000000040000795c */ /* 0x000fe20000300000 */
.L_x_15250:
        /* <DEDUP_REMOVED lines=23> */
.L_x_15316:
[----:B------:R-:W-:Y:S05]  /*cfc0*/  BSYNC B0 ;  /* 0x0000000000007941 */ /* 0x000fea0003800000 */
.L_x_15251:
        /* <DEDUP_REMOVED lines=40> */
[----:B-1----:R-:W-:-:S04]  /*d250*/  @P0 LEA R7, P1, R28, R7, 0x1 ;  /* 0x000000071c070211 */ /* 0x002fc800078208ff */
[----:B--2---:R-:W-:Y:S02]  /*d260*/  @P0 IADD3.X R6, RZ, R6, RZ, P1, !PT ;  /* 0x00000006ff060210 */ /* 0x004fe40000ffe4ff */
[----:B------:R-:W-:Y:S02]  /*d270*/  ISETP.GE.AND P1, PT, R4, 0x11, PT ;  /* 0x000000110400780c */ /* 0x000fe40003f26270 */
        /* <DEDUP_REMOVED lines=66> */
.L_x_15334:
[----:B------:R-:W-:-:S13]  /*d6a0*/  ISETP.GE.AND P0, PT, R4, 0x71, PT ;  /* 0x000000710400780c */ /* 0x000fda0003f06270 */
[----:B-1----:R-:W-:Y:S01]  /*d6b0*/  @P0 LEA R6, P1, R28, R0, 0x1 ;  /* 0x000000001c060211 */ /* 0x002fe200078208ff */
        /* <DEDUP_REMOVED lines=8> */
.L_x_15254:
        /* <DEDUP_REMOVED lines=11> */
.L_x_15255:
[----:B------:R2:W5:Y:S01]  /*d7f0*/  LDL R0, [R1+0x4] ;  /* 0x0000040001007983 */ /* 0x0005620000100800 */
[----:B------:R2:W-:Y:S03]  /*d800*/  SYNCS.ARRIVE.TRANS64.A1T0 RZ, [R3+URZ+0x16830], RZ ;  /* 0x016830ff03ff79a7 */ /* 0x0005e6000810003f */
[----:B-1----:R2:W5:Y:S04]  /*d810*/  LDL.LU R5, [R1+0x20] ;  /* 0x0000200001057983 */ /* 0x0025680000300800 */
        /* <DEDUP_REMOVED lines=9> */
[----:B--2---:R-:W-:Y:S01]  /*d8b0*/  IMAD.WIDE.U32 R2, R5, UR4, RZ ;  /* 0x0000000405027c25 */ /* 0x004fe2000f8e00ff */
        /* <DEDUP_REMOVED lines=24> */
[----:B01----:R-:W-:Y:S05]  /*da40*/  CALL.ABS.NOINC R2 ;  /* 0x0000000002007343 */ /* 0x003fea0003c00000 */
.L_x_15257:
[----:B------:R-:W-:Y:S05]  /*da50*/  BSYNC B6 ;  /* 0x0000000000067941 */ /* 0x000fea0003800000 */
.L_x_15256:
[----:B------:R-:W2:Y:S01]  /*da60*/  LDL.LU R21, [R1+0x34] ;  /* 0x0000340001157983 */ /* 0x000ea20000300800 */
[----:B------:R-:W-:Y:S01]  /*da70*/  ULDC.64 UR6, c[0x0][0x2e0] ;  /* 0x0000b80000067ab9 */ /* 0x000fe20000000a00 */
[----:B-1----:R-:W1:Y:S01]  /*da80*/  LDC R4, c[0x0][0x448] ;  /* 0x00011200ff047b82 */ /* 0x002e620000000800 */
[----:B------:R-:W-:Y:S01]  /*da90*/  ULDC.64 UR4, c[0x0][0x2d8] ;  /* 0x0000b60000047ab9 */ /* 0x000fe20000000a00 */
[----:B------:R-:W3:Y:S01]  /*daa0*/  LDL.LU R20, [R1+0x2c] ;  /* 0x00002c0001147983 */ /* 0x000ee20000300800 */
[----:B------:R-:W-:-:S03]  /*dab0*/  ULDC.64 UR8, c[0x0][0x280] ;  /* 0x0000a00000087ab9 */ /* 0x000fc60000000a00 */
[----:B------:R-:W3:Y:S02]  /*dac0*/  LDL.LU.64 R2, [R1+0x20] ;  /* 0x0000200001027983 */ /* 0x000ee40000300a00 */
[----:B0-----:R-:W0:Y:S02]  /*dad0*/  LDC R9, c[0x0][0x448] ;  /* 0x00011200ff097b82 */ /* 0x001e240000000800 */
[----:B------:R4:W5:Y:S01]  /*dae0*/  LDL R10, [R1+0x1c] ;  /* 0x00001c00010a7983 */ /* 0x0009620000100800 */
[----:B-1----:R-:W-:-:S13]  /*daf0*/  ISETP.NE.AND P6, PT, R4, 0x1, PT ;  /* 0x000000010400780c */ /* 0x002fda0003fc5270 */
[----:B------:R-:W1:Y:S08]  /*db00*/  @P6 LDC R5, c[0x0][0x44c] ;  /* 0x00011300ff056b82 */ /* 0x000e700000000800 */
[----:B------:R-:W4:Y:S08]  /*db10*/  @P6 LDC R4, c[0x0][0x450] ;  /* 0x00011400ff046b82 */ /* 0x000f300000000800 */
[----:B------:R-:W0:Y:S01]  /*db20*/  @P6 LDC R8, c[0x0][0x450] ;  /* 0x00011400ff086b82 */ /* 0x000e220000000800 */
[----:B--2---:R-:W-:-:S02]  /*db30*/  IMAD R0, R21, UR6, RZ ;  /* 0x0000000615007c24 */ /* 0x004fc4000f8e02ff */
[----:B------:R-:W2:Y:S02]  /*db40*/  S2R R21, SR_TID.X ;  /* 0x0000000000157919 */ /* 0x000ea40000002100 */
[----:B------:R-:W-:Y:S01]  /*db50*/  IMAD R0, R29, UR7, R0 ;  /* 0x000000071d007c24 */ /* 0x000fe2000f8e0200 */
[----:B---3--:R-:W-:Y:S02]  /*db60*/  MOV R3, R20 ;  /* 0x0000001400037202 */ /* 0x008fe40000000f00 */
        /* <DEDUP_REMOVED lines=12> */
[----:B------:R2:W5:Y:S03]  /*dc30*/  LDL R21, [R1+0x28] ;  /* 0x0000280001157983 */ /* 0x0005660000100800 */
[----:B------:R-:W-:-:S04]  /*dc40*/  IMAD R6, R17, 0xc0, R20 ;  /* 0x000000c011067824 */ /* 0x000fc800078e0214 */
[----:B-1----:R-:W-:-:S04]  /*dc50*/  @P6 IMAD.HI.U32 R0, R6, R5, RZ ;  /* 0x0000000506006227 */ /* 0x002fc800078e00ff */
[----:B------:R-:W-:Y:S01]  /*dc60*/  IMAD.MOV.U32 R5, RZ, RZ, R6 ;  /* 0x000000ffff057224 */ /* 0x000fe200078e0006 */
[----:B----4-:R-:W-:-:S04]  /*dc70*/  @P6 SHF.R.U32.HI R5, RZ, R4, R0 ;  /* 0x00000004ff056219 */ /* 0x010fc80000011600 */
[----:B------:R-:W-:-:S05]  /*dc80*/  SHF.R.S32.HI R0, RZ, 0x1f, R5 ;  /* 0x0000001fff007819 */ /* 0x000fca0000011405 */
[----:B------:R-:W-:-:S04]  /*dc90*/  IMAD R0, R0, UR4, RZ ;  /* 0x0000000400007c24 */ /* 0x000fc8000f8e02ff */
[C---:B------:R-:W-:Y:S02]  /*dca0*/  IMAD R7, R5.reuse, UR5, R0 ;  /* 0x0000000505077c24 */ /* 0x040fe4000f8e0200 */
[----:B------:R-:W-:Y:S02]  /*dcb0*/  IMAD.MOV R0, RZ, RZ, -R5 ;  /* 0x000000ffff007224 */ /* 0x000fe400078e0a05 */
[----:B------:R-:W-:-:S04]  /*dcc0*/  IMAD.WIDE.U32 R4, R5, UR4, R2 ;  /* 0x0000000405047c25 */ /* 0x000fc8000f8e0002 */
[----:B0-----:R-:W-:Y:S02]  /*dcd0*/  IMAD R0, R9, R0, R6 ;  /* 0x0000000009007224 */ /* 0x001fe400078e0206 */
        /* <DEDUP_REMOVED lines=117> */
[----:B0-----:R-:W-:-:S04]  /*e430*/  @!P1 LEA R4, P3, R28, R4, 0x1 ;  /* 0x000000041c049211 */ /* 0x001fc800078608ff */
[----:B------:R-:W-:Y:S01]  /*e440*/  @!P1 IADD3.X R0, RZ, R0, RZ, P3, !PT ;  /* 0x00000000ff009210 */ /* 0x000fe20001ffe4ff */
[----:B-1----:R-:W-:-:S04]  /*e450*/  @!P1 IMAD.MOV.U32 R6, RZ, RZ, R4 ;  /* 0x000000ffff069224 */ /* 0x002fc800078e0004 */
        /* <DEDUP_REMOVED lines=20> */
.L_x_15359:
        /* <DEDUP_REMOVED lines=10> */
.L_x_15259:
        /* <DEDUP_REMOVED lines=22> */
.L_x_15360:
[----:B------:R-:W-:Y:S05]  /*e7a0*/  BSYNC B0 ;  /* 0x0000000000007941 */ /* 0x000fea0003800000 */
.L_x_15260:
[----:B------:R-:W-:Y:S04]  /*e7b0*/  BSSY B0, `(.L_x_15262) ;  /* 0x00000ff000007945 */ /* 0x000fe80003800000 */
[----:B------:R-:W-:Y:S05]  /*e7c0*/  @!P1 BRA `(.L_x_15263) ;  /* 0x0000000c00f49947 */ /* 0x000fea0003800000 */
[----:B------:R-:W-:Y:S01]  /*e7d0*/  ULDC UR4, c[0x0][0x2f4] ;  /* 0x0000bd0000047ab9 */ /* 0x000fe20000000800 */
[----:B------:R-:W-:Y:S01]  /*e7e0*/  IMAD.MOV.U32 R6, RZ, RZ, R25 ;  /* 0x000000ffff067224 */ /* 0x000fe200078e0019 */
[----:B------:R-:W-:Y:S01]  /*e7f0*/  ISETP.GE.AND P1, PT, R28, UR4, PT ;  /* 0x000000041c007c0c */ /* 0x000fe2000bf26270 */
[----:B------:R-:W-:Y:S02]  /*e800*/  IMAD.MOV.U32 R17, RZ, RZ, R27 ;  /* 0x000000ffff117224 */ /* 0x000fe400078e001b */
[----:B------:R-:W-:-:S10]  /*e810*/  IMAD.MOV.U32 R29, RZ, RZ, R26 ;  /* 0x000000ffff1d7224 */ /* 0x000fd400078e001a */
.L_x_15276:
[----:B------:R-:W2:Y:S01]  /*e820*/  LDL R9, [R1+0x14] ;  /* 0x0000140001097983 */ /* 0x000ea20000100800 */
[----:B0-----:R-:W0:Y:S03]  /*e830*/  LDC R3, c[0x0][0x430] ;  /* 0x00010c00ff037b82 */ /* 0x001e260000000800 */
[----:B------:R-:W3:Y:S04]  /*e840*/  LDL R8, [R1+0x18] ;  /* 0x0000180001087983 */ /* 0x000ee80000100800 */
[----:B------:R-:W4:Y:S01]  /*e850*/  LDL R5, [R1] ;  /* 0x0000000001057983 */ /* 0x000f220000100800 */
        /* <DEDUP_REMOVED lines=38> */
.L_x_15264:
[----:B------:R-:W-:Y:S01]  /*eac0*/  IMAD R5, R25, 0x8, R22 ;  /* 0x0000000819057824 */ /* 0x000fe200078e0216 */
[----:B------:R-:W-:Y:S01]  /*ead0*/  SHF.L.U32 R2, R27, 0x1f, RZ ;  /* 0x0000001f1b027819 */ /* 0x000fe200000006ff */
[----:B------:R-:W-:Y:S03]  /*eae0*/  BSSY B1, `(.L_x_15265) ;  /* 0x0000003000017945 */ /* 0x000fe60003800000 */
[----:B------:R-:W0:Y:S02]  /*eaf0*/  SYNCS.PHASECHK.TRANS64.TRYWAIT P0, [R5+URZ+0x16840], R2 ;  /* 0x01684002050075a7 */ /* 0x000e24000800017f */
[----:B0-----:R-:W-:Y:S05]  /*eb00*/  @!P0 BRA `(.L_x_15266) ;  /* 0x0000004400908947 */ /* 0x001fea0003800000 */
.L_x_15361:
[----:B------:R-:W-:Y:S05]  /*eb10*/  BSYNC B1 ;  /* 0x0000000000017941 */ /* 0x000fea0003800000 */
.L_x_15265:
[----:B------:R-:W2:Y:S01]  /*eb20*/  LDL R3, [R1+0x4] ;  /* 0x0000040001037983 */ /* 0x000ea20000100800 */
[----:B------:R-:W-:Y:S01]  /*eb30*/  SHF.R.S32.HI R20, RZ, 0x1f, R0 ;  /* 0x0000001fff147819 */ /* 0x000fe20000011400 */
[----:B------:R-:W-:Y:S01]  /*eb40*/  ULDC.64 UR4, c[0x0][0x300] ;  /* 0x0000c00000047ab9 */ /* 0x000fe20000000a00 */
[----:B------:R-:W-:Y:S01]  /*eb50*/  ULDC.64 UR6, c[0x0][0x2e8] ;  /* 0x0000ba0000067ab9 */ /* 0x000fe20000000a00 */
[----:B------:R-:W1:Y:S02]  /*eb60*/  S2R R8, SR_TID.X ;  /* 0x0000000000087919 */ /* 0x000e640000002100 */
[----:B------:R-:W-:-:S04]  /*eb70*/  IMAD R7, R20, UR4, RZ ;  /* 0x0000000414077c24 */ /* 0x000fc8000f8e02ff */
[----:B------:R-:W-:Y:S02]  /*eb80*/  IMAD R7, R0, UR5, R7 ;  /* 0x0000000500077c24 */ /* 0x000fe4000f8e0207 */
[C---:B-1----:R-:W-:Y:S01]  /*eb90*/  IMAD.SHL.U32 R9, R8.reuse, 0x8, RZ ;  /* 0x0000000808097824 */ /* 0x042fe200078e00ff */
[----:B------:R-:W-:-:S04]  /*eba0*/  SHF.L.U32 R11, R8, 0x3, RZ ;  /* 0x00000003080b7819 */ /* 0x000fc800000006ff */
        /* <DEDUP_REMOVED lines=59> */
.L_x_15379:
        /* <DEDUP_REMOVED lines=8> */
.L_x_15268:
        /* <DEDUP_REMOVED lines=11> */
.L_x_15269:
[----:B------:R1:W-:Y:S01]  /*f090*/  SYNCS.ARRIVE.TRANS64.A1T0 RZ, [R5+URZ+0x16830], RZ ;  /* 0x016830ff05ff79a7 */ /* 0x0003e2000810003f */
[----:B------:R-:W-:Y:S05]  /*f0a0*/  @!P3 BRA `(.L_x_15270) ;  /* 0x000000000004b947 */ /* 0x000fea0003800000 */
[----:B------:R-:W-:Y:S01]  /*f0b0*/  BPT.TRAP 0x1 ;  /* 0x000000040000795c */ /* 0x000fe20000300000 */
.L_x_15270:
[----:B------:R-:W-:Y:S01]  /*f0c0*/  SHF.L.U32 R2, R17, 0x1f, RZ ;  /* 0x0000001f11027819 */ /* 0x000fe200000006ff */
[----:B-1----:R-:W-:Y:S01]  /*f0d0*/  IMAD R5, R6, 0x8, R22 ;  /* 0x0000000806057824 */ /* 0x002fe200078e0216 */
[----:B------:R-:W-:Y:S03]  /*f0e0*/  BSSY B1, `(.L_x_15271) ;  /* 0x0000003000017945 */ /* 0x000fe60003800000 */
[----:B------:R-:W1:Y:S02]  /*f0f0*/  SYNCS.PHASECHK.TRANS64.TRYWAIT P0, [R5+URZ+0x16860], R2 ;  /* 0x01686002050075a7 */ /* 0x000e64000800017f */
[----:B-1----:R-:W-:Y:S05]  /*f100*/  @!P0 BRA `(.L_x_15272) ;  /* 0x0000004800548947 */ /* 0x002fea0003800000 */
.L_x_15380:
[----:B------:R-:W-:Y:S05]  /*f110*/  BSYNC B1 ;  /* 0x0000000000017941 */ /* 0x000fea0003800000 */
.L_x_15271:
        /* <DEDUP_REMOVED lines=60> */
.L_x_15398:
        /* <DEDUP_REMOVED lines=14> */
[----:B------:R-:W-:-:S03]  /*f5c0*/  NOP ;  /* 0x0000000000007918 */ /* 0x000fc60000000000 */
[----:B------:R-:W-:-:S03]  /*f5d0*/  IADD3 R3, R3, R6, RZ ;  /* 0x0000000603037210 */ /* 0x000fc60007ffe0ff */
        /* <DEDUP_REMOVED lines=9> */
.L_x_15274:
        /* <DEDUP_REMOVED lines=11> */
.L_x_15275:
[----:B------:R-:W2:Y:S01]  /*f720*/  LDL R0, [R1+0x10] ;  /* 0x0000100001007983 */ /* 0x000ea20000100800 */
[----:B------:R1:W-:Y:S01]  /*f730*/  SYNCS.ARRIVE.TRANS64.A1T0 RZ, [R5+URZ+0x16850], RZ ;  /* 0x016850ff05ff79a7 */ /* 0x0003e2000810003f */
[C---:B------:R-:W-:Y:S02]  /*f740*/  VIADD R7, R26.reuse, 0xffffffff ;  /* 0xffffffff1a077836 */ /* 0x040fe40000000000 */
[----:B------:R-:W-:Y:S02]  /*f750*/  IMAD.MOV.U32 R6, RZ, RZ, R25 ;  /* 0x000000ffff067224 */ /* 0x000fe400078e0019 */
[----:B------:R-:W-:Y:S02]  /*f760*/  IMAD.MOV.U32 R17, RZ, RZ, R27 ;  /* 0x000000ffff117224 */ /* 0x000fe400078e001b */
[----:B------:R-:W-:Y:S01]  /*f770*/  IMAD.MOV.U32 R29, RZ, RZ, R26 ;  /* 0x000000ffff1d7224 */ /* 0x000fe200078e001a */
[----:B--2---:R-:W-:-:S13]  /*f780*/  ISETP.GT.AND P0, PT, R26, R0, PT ;  /* 0x000000001a00720c */ /* 0x004fda0003f04270 */
[----:B-1----:R-:W-:Y:S05]  /*f790*/  @P0 BRA `(.L_x_15276) ;  /* 0xfffffff000200947 */ /* 0x002fea000383ffff */
.L_x_15263:
[----:B------:R-:W-:Y:S05]  /*f7a0*/  BSYNC B0 ;  /* 0x0000000000007941 */ /* 0x000fea0003800000 */
.L_x_15262:
        /* <DEDUP_REMOVED lines=17> */
.L_x_15278:
[----:B------:R-:W-:Y:S05]  /*f8c0*/  BSYNC B0 ;  /* 0x0000000000007941 */ /* 0x000fea0003800000 */
.L_x_15277:
[----:B------:R-:W-:-:S05]  /*f8d0*/  IMAD.U32 R0, RZ, RZ, UR37 ;  /* 0x00000025ff007e24 */ /* 0x000fca000f8e00ff */
[----:B------:R-:W-:-:S13]  /*f8e0*/  ISETP.NE.AND P0, PT, R0, 0x3, PT ;  /* 0x000000030000780c */ /* 0x000fda0003f05270 */
[----:B------:R-:W-:Y:S05]  /*f8f0*/  @!P0 BRA `(.L_x_15279) ;  /* 0x0000000000048947 */ /* 0x000fea0003800000 */
[----:B------:R-:W-:Y:S01]  /*f900*/  BPT.TRAP 0x1 ;  /* 0x000000040000795c */ /* 0x000fe20000300000 */
.L_x_15279:
[----:B------:R-:W2:Y:S01]  /*f910*/  LDL.LU R2, [R1+0xc] ;  /* 0x00000c0001027983 */ /* 0x000ea20000300800 */
[----:B------:R-:W-:Y:S01]  /*f920*/  IMAD R0, R25, 0x8, R22 ;  /* 0x0000000819007824 */ /* 0x000fe200078e0216 */
[----:B0-----:R-:W-:Y:S01]  /*f930*/  SHF.L.U32 R3, R27, 0x1f, RZ ;  /* 0x0000001f1b037819 */ /* 0x001fe200000006ff */
[----:B------:R-:W-:Y:S03]  /*f940*/  BSSY B0, `(.L_x_15280) ;  /* 0x0000004000007945 */ /* 0x000fe60003800000 */
[----:B------:R-:W0:Y:S01]  /*f950*/  SYNCS.PHASECHK.TRANS64.TRYWAIT P0, [R0+URZ+0x16860], R3 ;  /* 0x01686003000075a7 */ /* 0x000e22000800017f */
[----:B--2---:R-:W-:Y:S01]  /*f960*/  IMAD R6, R26, -0x80, R2 ;  /* 0xffffff801a067824 */ /* 0x004fe200078e0202 */
[----:B0-----:R-:W-:Y:S06]  /*f970*/  @!P0 BRA `(.L_x_15281) ;  /* 0x0000004800948947 */ /* 0x001fec0003800000 */
.L_x_15399:
[----:B------:R-:W-:Y:S05]  /*f980*/  BSYNC B0 ;  /* 0x0000000000007941 */ /* 0x000fea0003800000 */
.L_x_15280:
        /* <DEDUP_REMOVED lines=61> */
.L_x_15417:
        /* <DEDUP_REMOVED lines=9> */
.L_x_15283:
        /* <DEDUP_REMOVED lines=11> */
.L_x_15284:
[----:B------:R-:W-:Y:S01]  /*fea0*/  VIADD R25, R25, 0x1 ;  /* 0x0000000119197836 */ /* 0x000fe20000000000 */
[----:B------:R0:W-:Y:S04]  /*feb0*/  SYNCS.ARRIVE.TRANS64.A1T0 RZ, [R0+URZ+0x16850], RZ ;  /* 0x016850ff00ff79a7 */ /* 0x0001e8000810003f */
[----:B------:R-:W-:-:S04]  /*fec0*/  ISETP.NE.AND P0, PT, R25, 0x2, PT ;  /* 0x000000021900780c */ /* 0x000fc80003f05270 */
[----:B0-----:R-:W-:Y:S02]  /*fed0*/  SEL R0, RZ, 0x1, P0 ;  /* 0x00000001ff007807 */ /* 0x001fe40000000000 */
[----:B------:R-:W-:Y:S02]  /*fee0*/  SEL R25, R25, RZ, P0 ;  /* 0x000000ff19197207 */ /* 0x000fe40000000000 */
[----:B------:R-:W-:-:S07]  /*fef0*/  LOP3.LUT R27, R27, R0, RZ, 0x3c, !PT ;  /* 0x000000001b1b7212 */ /* 0x000fce00078e3cff */
.L_x_15243:
[----:B------:R-:W-:Y:S05]  /*ff00*/  BSYNC B7 ;  /* 0x0000000000077941 */ /* 0x000fea0003800000 */
.L_x_15241:
        /* <DEDUP_REMOVED lines=12> */
.L_x_15285:
        /* <DEDUP_REMOVED lines=43> */
.L_x_15427:
[----:B------:R-:W-:Y:S02]  /*10280*/  ULDC UR4, c[0x0][0xc38] ;  /* 0x00030e0000047ab9 */ /* 0x000fe40000000800 */
[----:B------:R-:W-:-:S04]  /*10290*/  IMAD.U32 R4, RZ, RZ, UR4 ;  /* 0x00000004ff047e24 */ /* 0x000fc8000f8e00ff */
[----:B-1----:R-:W-:-:S04]  /*102a0*/  IMAD R3, R14, R4, RZ ;  /* 0x000000040e037224 */ /* 0x002fc800078e02ff */
[----:B------:R-:W-:-:S05]  /*102b0*/  IMAD.IADD R6, R6, 0x1, R3 ;  /* 0x0000000106067824 */ /* 0x000fca00078e0203 */
[----:B------:R-:W-:-:S13]  /*102c0*/  ISETP.GT.AND P6, PT, R6, R0, PT ;  /* 0x000000000600720c */ /* 0x000fda0003fc4270 */
[----:B------:R-:W-:Y:S05]  /*102d0*/  @P6 BRA `(.L_x_15288) ;  /* 0x0000000000a46947 */ /* 0x000fea0003800000 */
.L_x_15291:
        /* <DEDUP_REMOVED lines=35> */
.L_x_15435:
[----:B------:R-:W-:Y:S02]  /*10510*/  ULDC UR4, c[0x0][0xc38] ;  /* 0x00030e0000047ab9 */ /* 0x000fe40000000800 */
[----:B------:R-:W-:-:S04]  /*10520*/  IMAD.U32 R4, RZ, RZ, UR4 ;  /* 0x00000004ff047e24 */ /* 0x000fc8000f8e00ff */
[----:B-1----:R-:W-:-:S04]  /*10530*/  IMAD R3, R14, R4, RZ ;  /* 0x000000040e037224 */ /* 0x002fc800078e02ff */
[----:B------:R-:W-:-:S05]  /*10540*/  IMAD.IADD R6, R3, 0x1, R6 ;  /* 0x0000000103067824 */ /* 0x000fca00078e0206 */
[----:B------:R-:W-:-:S13]  /*10550*/  ISETP.GT.AND P6, PT, R6, R0, PT ;  /* 0x000000000600720c */ /* 0x000fda0003fc4270 */
[----:B------:R-:W-:Y:S05]  /*10560*/  @!P6 BRA `(.L_x_15291) ;  /* 0xfffffffc005ce947 */ /* 0x000fea000383ffff */
.L_x_15288:
        /* <DEDUP_REMOVED lines=10> */
.L_x_15440:
[----:B------:R-:W-:-:S13]  /*10610*/  ISETP.NE.AND P0, PT, R3, RZ, PT ;  /* 0x000000ff0300720c */ /* 0x000fda0003f05270 */
[----:B------:R-:W-:Y:S05]  /*10620*/  @!P0 BRA `(.L_x_15293) ;  /* 0x0000000000108947 */ /* 0x000fea0003800000 */
[----:B------:R-:W-:Y:S01]  /*10630*/  UMOV UR4, 0xffffffff ;  /* 0xffffffff00047882 */ /* 0x000fe20000000000 */
[----:B------:R-:W-:Y:S02]  /*10640*/  VIADD R12, R7, 0xffffffff ;  /* 0xffffffff070c7836 */ /* 0x000fe40000000000 */
[----:B------:R-:W-:Y:S05]  /*10650*/  BRA.DIV UR4, `(.L_x_15294) ;  /* 0x0000005204087947 */ /* 0x000fea000b800000 */
[----:B------:R4:W0:Y:S02]  /*10660*/  SHFL.IDX PT, R16, R2, R12, 0x1f ;  /* 0x00001f0c02107589 */ /* 0x00082400000e0000 */
.L_x_15293:
[----:B---3--:R-:W-:Y:S01]  /*10670*/  ISETP.NE.AND P0, PT, R5, 0x1, PT ;  /* 0x000000010500780c */ /* 0x008fe20003f05270 */
[----:B0-----:R-:W-:-:S04]  /*10680*/  IMAD R16, R16, R4, R6 ;  /* 0x0000000410107224 */ /* 0x001fc800078e0206 */
[----:B------:R-:W-:-:S08]  /*10690*/  IMAD.IADD R0, R0, 0x1, -R16 ;  /* 0x0000000100007824 */ /* 0x000fd000078e0a10 */
[----:B------:R-:W-:Y:S05]  /*106a0*/  @!P0 BRA `(.L_x_15295) ;  /* 0x0000000000dc8947 */ /* 0x000fea0003800000 */
[----:B--2---:R-:W-:Y:S02]  /*106b0*/  IABS R4, R17 ;  /* 0x0000001100047213 */ /* 0x004fe40000000000 */
[----:B------:R-:W-:Y:S02]  /*106c0*/  IABS R6, R5 ;  /* 0x0000000500067213 */ /* 0x000fe40000000000 */
[----:B-1----:R-:W0:Y:S01]  /*106d0*/  I2F.RP R7, R4 ;  /* 0x0000000400077306 */ /* 0x002e220000209400 */
[----:B----4-:R-:W-:-:S07]  /*106e0*/  MOV R2, RZ ;  /* 0x000000ff00027202 */ /* 0x010fce0000000f00 */
        /* <DEDUP_REMOVED lines=51> */
.L_x_15295:
        /* <DEDUP_REMOVED lines=60> */
.L_x_15296:
[----:B------:R-:W-:-:S05]  /*10de0*/  LOP3.LUT R0, RZ, R3, RZ, 0x33, !PT ;  /* 0x00000003ff007212 */ /* 0x000fca00078e33ff */
[----:B------:R-:W-:Y:S01]  /*10df0*/  IMAD.IADD R17, R17, 0x1, R0 ;  /* 0x0000000111117824 */ /* 0x000fe200078e0200 */
[----:B------:R-:W-:Y:S06]  /*10e00*/  BRA `(.L_x_15297) ;  /* 0x00000000001c7947 */ /* 0x000fec0003800000 */
.L_x_15289:
[----:B------:R-:W-:Y:S01]  /*10e10*/  UMOV UR4, URZ ;  /* 0x0000003f00047c82 */ /* 0x000fe20008000000 */
[----:B------:R-:W-:Y:S01]  /*10e20*/  UMOV UR5, URZ ;  /* 0x0000003f00057c82 */ /* 0x000fe20008000000 */
[----:B------:R-:W-:Y:S01]  /*10e30*/  ULDC UR6, c[0x0][0xc3c] ;  /* 0x00030f0000067ab9 */ /* 0x000fe20000000800 */
[----:B------:R-:W-:Y:S02]  /*10e40*/  IMAD.MOV.U32 R16, RZ, RZ, R0 ;  /* 0x000000ffff107224 */ /* 0x000fe400078e0000 */
[----:B------:R-:W-:Y:S02]  /*10e50*/  IMAD.U32 R17, RZ, RZ, UR4 ;  /* 0x00000004ff117e24 */ /* 0x000fe4000f8e00ff */
[----:B------:R-:W-:Y:S02]  /*10e60*/  IMAD.U32 R18, RZ, RZ, UR5 ;  /* 0x00000005ff127e24 */ /* 0x000fe4000f8e00ff */
[----:B------:R-:W-:-:S07]  /*10e70*/  IMAD.U32 R19, RZ, RZ, UR6 ;  /* 0x00000006ff137e24 */ /* 0x000fce000f8e00ff */
.L_x_15297:
        /* <DEDUP_REMOVED lines=10> */
.L_x_15286:
[----:B------:R-:W-:Y:S02]  /*10f20*/  ULDC UR4, c[0x0][0xc3c] ;  /* 0x00030f0000047ab9 */ /* 0x000fe40000000800 */
[----:B-1----:R-:W-:-:S13]  /*10f30*/  ISETP.GE.AND P0, PT, R19, UR4, PT ;  /* 0x0000000413007c0c */ /* 0x002fda000bf06270 */
[----:B------:R-:W-:Y:S05]  /*10f40*/  @!P0 BRA `(.L_x_15298) ;  /* 0xffffffac007c8947 */ /* 0x000fea000383ffff */
[----:B------:R-:W-:Y:S05]  /*10f50*/  BSYNC B8 ;  /* 0x0000000000087941 */ /* 0x000fea0003800000 */
.L_x_15235:
[----:B--2---:R-:W2:Y:S01]  /*10f60*/  LDL.LU R0, [R1+0x38] ;  /* 0x0000380001007983 */ /* 0x004ea20000300800 */
[----:B------:R-:W-:Y:S01]  /*10f70*/  BSSY B0, `(.L_x_15299) ;  /* 0x000000b000007945 */ /* 0x000fe20003800000 */
[----:B------:R-:W1:Y:S01]  /*10f80*/  S2R R5, SR_CgaCtaId ;  /* 0x0000000000057919 */ /* 0x000e620000008800 */
[----:B--2---:R-:W-:-:S05]  /*10f90*/  VIADD R0, R0, 0x1 ;  /* 0x0000000100007836 */ /* 0x004fca0000000000 */
        /* <DEDUP_REMOVED lines=8> */
.L_x_15443:
[----:B------:R-:W-:Y:S05]  /*11020*/  BSYNC B0 ;  /* 0x0000000000007941 */ /* 0x000fea0003800000 */
.L_x_15299:
[----:B------:R-:W-:-:S03]  /*11030*/  UMOV UR4, 0xffffffff ;  /* 0xffffffff00047882 */ /* 0x000fc60000000000 */
[----:B------:R-:W-:Y:S05]  /*11040*/  BRA.DIV UR4, `(.L_x_15301) ;  /* 0x0000004604c87947 */ /* 0x000fea000b800000 */
[----:B0-----:R-:W0:Y:S02]  /*11050*/  S2R R0, SR_TID.X ;  /* 0x0000000000007919 */ /* 0x001e240000002100 */
[----:B0-----:R-:W-:-:S04]  /*11060*/  SHF.R.U32.HI R0, RZ, 0x5, R0 ;  /* 0x00000005ff007819 */ /* 0x001fc80000011600 */
[----:B------:R-:W-:-:S05]  /*11070*/  LOP3.LUT R0, R0, 0x3, RZ, 0xc0, !PT ;  /* 0x0000000300007812 */ /* 0x000fca00078ec0ff */
[----:B------:R0:W1:Y:S02]  /*11080*/  SHFL.IDX PT, R14, R0, RZ, 0x1f ;  /* 0x00001fff000e7589 */ /* 0x00006400000e0000 */
.L_x_15446:
[----:B-1----:R-:W-:Y:S01]  /*11090*/  ISETP.NE.AND P0, PT, R14, RZ, PT ;  /* 0x000000ff0e00720c */ /* 0x002fe20003f05270 */
[----:B------:R-:W-:-:S12]  /*110a0*/  BSSY B0, `(.L_x_15302) ;  /* 0x0000024000007945 */ /* 0x000fd80003800000 */
[----:B------:R-:W-:Y:S05]  /*110b0*/  @P0 BRA `(.L_x_15303) ;  /* 0x0000000000880947 */ /* 0x000fea0003800000 */
[----:B------:R-:W-:-:S03]  /*110c0*/  UMOV UR4, 0xffffffff ;  /* 0xffffffff00047882 */ /* 0x000fc60000000000 */
[----:B------:R-:W-:Y:S05]  /*110d0*/  BRA.DIV UR4, `(.L_x_15304) ;  /* 0x0000004604d87947 */ /* 0x000fea000b800000 */
[----:B------:R-:W-:-:S13]  /*110e0*/  ELECT P6, URZ, PT ;  /* 0x00000000003f782f */ /* 0x000fda00038c0000 */
.L_x_15449:
[----:B------:R-:W-:Y:S05]  /*110f0*/  @!P6 BRA `(.L_x_15303) ;  /* 0x000000000078e947 */ /* 0x000fea0003800000 */
[----:B------:R-:W-:-:S06]  /*11100*/  ULOP3.LUT UR4, UR36, 0x2, URZ, 0xfc, !UPT ;  /* 0x0000000224047892 */ /* 0x000fcc000f8efc3f */
[----:B0-----:R-:W-:-:S05]  /*11110*/  IMAD.U32 R0, RZ, RZ, UR4 ;  /* 0x00000004ff007e24 */ /* 0x001fca000f8e00ff */
[----:B------:R-:W-:-:S13]  /*11120*/  ISETP.NE.AND P0, PT, R0, 0x3, PT ;  /* 0x000000030000780c */ /* 0x000fda0003f05270 */
[----:B------:R-:W-:Y:S05]  /*11130*/  @!P0 BRA `(.L_x_15305) ;  /* 0x0000000000048947 */ /* 0x000fea0003800000 */
[----:B------:R-:W-:Y:S01]  /*11140*/  BPT.TRAP 0x1 ;  /* 0x000000040000795c */ /* 0x000fe20000300000 */
.L_x_15305:
[----:B------:R-:W-:Y:S01]  /*11150*/  IMAD R3, R25, 0x8, R5 ;  /* 0x0000000819037824 */ /* 0x000fe200078e0205 */
[----:B------:R-:W-:Y:S01]  /*11160*/  SHF.L.U32 R2, R27, 0x1f, RZ ;  /* 0x0000001f1b027819 */ /* 0x000fe200000006ff */
[----:B------:R-:W-:-:S03]  /*11170*/  VIADD R25, R25, 0x1 ;  /* 0x0000000119197836 */ /* 0x000fc60000000000 */
[----:B------:R-:W0:Y:S02]  /*11180*/  SYNCS.PHASECHK.TRANS64.TRYWAIT P1, [R3+URZ+0x16840], R2 ;  /* 0x01684002030075a7 */ /* 0x000e24000802017f */
[----:B------:R-:W-:-:S04]  /*11190*/  ISETP.NE.AND P2, PT, R25, 0x2, PT ;  /* 0x000000021900780c */ /* 0x000fc80003f45270 */
[----:B------:R-:W-:Y:S01]  /*111a0*/  SEL R0, RZ, 0x1, P2 ;  /* 0x00000001ff007807 */ /* 0x000fe20001000000 */
[----:B0-----:R-:W-:Y:S08]  /*111b0*/  @!P1 BRA `(.L_x_15306) ;  /* 0x0000004400c09947 */ /* 0x001ff00003800000 */
.L_x_15450:
[----:B------:R-:W-:Y:S02]  /*111c0*/  SEL R25, R25, RZ, P2 ;  /* 0x000000ff19197207 */ /* 0x000fe40001000000 */
[----:B------:R-:W-:Y:S01]  /*111d0*/  LOP3.LUT R0, R27, R0, RZ, 0x3c, !PT ;  /* 0x000000001b007212 */ /* 0x000fe200078e3cff */
[----:B------:R-:W-:Y:S06]  /*111e0*/  @!P0 BRA `(.L_x_15307) ;  /* 0x0000000000048947 */ /* 0x000fec0003800000 */
[----:B------:R-:W-:Y:S01]  /*111f0*/  BPT.TRAP 0x1 ;  /* 0x000000040000795c */ /* 0x000fe20000300000 */
.L_x_15307:
[----:B------:R-:W-:Y:S01]  /*11200*/  IMAD R25, R25, 0x8, R5 ;  /* 0x0000000819197824 */ /* 0x000fe200078e0205 */
[----:B------:R-:W-:-:S04]  /*11210*/  SHF.L.U32 R0, R0, 0x1f, RZ ;  /* 0x0000001f00007819 */ /* 0x000fc800000006ff */
[----:B------:R-:W1:Y:S02]  /*11220*/  SYNCS.PHASECHK.TRANS64.TRYWAIT P1, [R25+URZ+0x16840], R0 ;  /* 0x01684000190075a7 */ /* 0x000e64000802017f */
[----:B-1----:R-:W-:Y:S05]  /*11230*/  @!P1 BRA `(.L_x_15308) ;  /* 0x0000004400b49947 */ /* 0x002fea0003800000 */
.L_x_15451:
[----:B------:R-:W-:Y:S05]  /*11240*/  @!P0 BRA `(.L_x_15309) ;  /* 0x0000000000048947 */ /* 0x000fea0003800000 */
[----:B------:R-:W-:Y:S01]  /*11250*/  BPT.TRAP 0x1 ;  /* 0x000000040000795c */ /* 0x000fe20000300000 */
.L_x_15309:
[----:B------:R-:W2:Y:S02]  /*11260*/  SYNCS.PHASECHK.TRANS64.TRYWAIT P1, [R3+URZ+0x16860], R2 ;  /* 0x01686002030075a7 */ /* 0x000ea4000802017f */
[----:B--2---:R-:W-:Y:S05]  /*11270*/  @!P1 BRA `(.L_x_15310) ;  /* 0x0000004400b89947 */ /* 0x004fea0003800000 */
.L_x_15452:
[----:B------:R-:W-:Y:S05]  /*11280*/  @!P0 BRA `(.L_x_15311) ;  /* 0x0000000000048947 */ /* 0x000fea0003800000 */
[----:B------:R-:W-:Y:S01]  /*11290*/  BPT.TRAP 0x1 ;  /* 0x000000040000795c */ /* 0x000fe20000300000 */
.L_x_15311:
[----:B---3--:R3:W4:Y:S02]  /*112a0*/  SYNCS.PHASECHK.TRANS64.TRYWAIT P0, [R25+URZ+0x16860], R0 ;  /* 0x01686000190075a7 */ /* 0x008724000800017f */
[----:B----4-:R-:W-:Y:S05]  /*112b0*/  @!P0 NANOSLEEP.SYNCS 0x989680 ;  /* 0x009896800000895d */ /* 0x010fea0003900000 */
[----:B------:R-:W4:Y:S02]  /*112c0*/  @!P0 SYNCS.PHASECHK.TRANS64 P0, [R25+URZ+0x16860], R0 ;  /* 0x01686000190085a7 */ /* 0x000f24000800007f */
[----:B----4-:R-:W-:Y:S05]  /*112d0*/  @!P0 BRA `(.L_x_15311) ;  /* 0xfffffffc00f08947 */ /* 0x010fea000383ffff */
.L_x_15303:
[----:B------:R-:W-:Y:S05]  /*112e0*/  BSYNC B0 ;  /* 0x0000000000007941 */ /* 0x000fea0003800000 */
.L_x_15302:
[----:B------:R-:W-:Y:S05]  /*112f0*/  EXIT ;  /* 0x000000000000794d */ /* 0x000fea0003800000 */
.L_x_15180:
[----:B0-----:R-:W-:-:S04]  /*11300*/  IMAD.U32 R3, RZ, RZ, UR45 ;  /* 0x0000002dff037e24 */ /* 0x001fc8000f8e00ff */
[----:B------:R0:W1:Y:S03]  /*11310*/  SYNCS.PHASECHK.TRANS64.TRYWAIT P1, [R3+URZ+0x16800], R0 ;  /* 0x01680000030075a7 */ /* 0x000066000802017f */
[----:B-1----:R-:W-:Y:S05]  /*11320*/  @!P1 NANOSLEEP.SYNCS 0x989680 ;  /* 0x009896800000995d */ /* 0x002fea0003900000 */
[----:B------:R-:W1:Y:S02]  /*11330*/  @!P1 SYNCS.PHASECHK.TRANS64 P1, [R3+URZ+0x16800], R0 ;  /* 0x01680000030095a7 */ /* 0x000e64000802007f */
[----:B-1----:R-:W-:Y:S05]  /*11340*/  @!P1 BRA `(.L_x_15180) ;  /* 0xfffffffc00ec9947 */ /* 0x002fea000383ffff */
[----:B------:R-:W-:Y:S05]  /*11350*/  BRA `(.L_x_15312) ;  /* 0xffffff0800007947 */ /* 0x000fea000383ffff */
.L_x_15184:
[----:B-1----:R1:W2:Y:S02]  /*11360*/  SYNCS.PHASECHK.TRANS64.TRYWAIT P1, [R3+URZ+0x16830], R0 ;  /* 0x01683000030075a7 */ /* 0x0022a4000802017f */
[----:B--2---:R-:W-:Y:S05]  /*11370*/  @!P1 NANOSLEEP.SYNCS 0x989680 ;  /* 0x009896800000995d */ /* 0x004fea0003900000 */
[----:B------:R-:W2:Y:S02]  /*11380*/  @!P1 SYNCS.PHASECHK.TRANS64 P1, [R3+URZ+0x16830], R0 ;  /* 0x01683000030095a7 */ /* 0x000ea4000802007f */
[----:B--2---:R-:W-:Y:S05]  /*11390*/  @!P1 BRA `(.L_x_15184) ;  /* 0xfffffffc00f09947 */ /* 0x004fea000383ffff */
[----:B------:R-:W-:Y:S05]  /*113a0*/  BRA `(.L_x_15183) ;  /* 0xffffff08001c7947 */ /* 0x000fea000383ffff */
.L_x_15190:
[----:B-1----:R-:W-:-:S04]  /*113b0*/  IMAD.U32 R7, RZ, RZ, UR6 ;  /* 0x00000006ff077e24 */ /* 0x002fc8000f8e00ff */
[----:B------:R1:W2:Y:S03]  /*113c0*/  SYNCS.PHASECHK.TRANS64.TRYWAIT P1, [R7+URZ+0x16830], R0 ;  /* 0x01683000070075a7 */ /* 0x0002a6000802017f */
[----:B--2---:R-:W-:Y:S05]  /*113d0*/  @!P1 NANOSLEEP.SYNCS 0x989680 ;  /* 0x009896800000995d */ /* 0x004fea0003900000 */
[----:B------:R-:W2:Y:S02]  /*113e0*/  @!P1 SYNCS.PHASECHK.TRANS64 P1, [R7+URZ+0x16830], R0 ;  /* 0x01683000070095a7 */ /* 0x000ea4000802007f */
[----:B--2---:R-:W-:Y:S05]  /*113f0*/  @!P1 BRA `(.L_x_15190) ;  /* 0xfffffffc00ec9947 */ /* 0x004fea000383ffff */
[----:B------:R-:W-:Y:S05]  /*11400*/  BRA `(.L_x_15187) ;  /* 0xffffff2800787947 */ /* 0x000fea000383ffff */
.L_x_15194:
[----:B-1----:R-:W-:-:S04]  /*11410*/  IMAD.U32 R2, RZ, RZ, UR6 ;  /* 0x00000006ff027e24 */ /* 0x002fc8000f8e00ff */
[----:B------:R1:W2:Y:S03]  /*11420*/  SYNCS.PHASECHK.TRANS64.TRYWAIT P1, [R2+URZ+0x16850], R0 ;  /* 0x01685000020075a7 */ /* 0x0002a6000802017f */
[----:B--2---:R-:W-:Y:S05]  /*11430*/  @!P1 NANOSLEEP.SYNCS 0x989680 ;  /* 0x009896800000995d */ /* 0x004fea0003900000 */
[----:B------:R-:W2:Y:S02]  /*11440*/  @!P1 SYNCS.PHASECHK.TRANS64 P1, [R2+URZ+0x16850], R0 ;  /* 0x01685000020095a7 */ /* 0x000ea4000802007f */
[----:B--2---:R-:W-:Y:S05]  /*11450*/  @!P1 BRA `(.L_x_15194) ;  /* 0xfffffffc00ec9947 */ /* 0x004fea000383ffff */
[----:B------:R-:W-:Y:S05]  /*11460*/  BRA `(.L_x_15191) ;  /* 0xffffff2800fc7947 */ /* 0x000fea000383ffff */
.L_x_15202:
[----:B-1----:R-:W-:-:S04]  /*11470*/  IMAD.U32 R7, RZ, RZ, UR6 ;  /* 0x00000006ff077e24 */ /* 0x002fc8000f8e00ff */
[----:B------:R1:W2:Y:S03]  /*11480*/  SYNCS.PHASECHK.TRANS64.TRYWAIT P1, [R7+URZ+0x16830], R0 ;  /* 0x01683000070075a7 */ /* 0x0002a6000802017f */
[----:B--2---:R-:W-:Y:S05]  /*11490*/  @!P1 NANOSLEEP.SYNCS 0x989680 ;  /* 0x009896800000995d */ /* 0x004fea0003900000 */
[----:B------:R-:W2:Y:S02]  /*114a0*/  @!P1 SYNCS.PHASECHK.TRANS64 P1, [R7+URZ+0x16830], R0 ;  /* 0x01683000070095a7 */ /* 0x000ea4000802007f */
[----:B--2---:R-:W-:Y:S05]  /*114b0*/  @!P1 BRA `(.L_x_15202) ;  /* 0xfffffffc00ec9947 */ /* 0x004fea000383ffff */
[----:B------:R-:W-:Y:S05]  /*114c0*/  BRA `(.L_x_15199) ;  /* 0xffffff5000087947 */ /* 0x000fea000383ffff */
.L_x_15206:
[----:B-1----:R-:W-:-:S04]  /*114d0*/  IMAD.U32 R2, RZ, RZ, UR6 ;  /* 0x00000006ff027e24 */ /* 0x002fc8000f8e00ff */
[----:B------:R1:W2:Y:S03]  /*114e0*/  SYNCS.PHASECHK.TRANS64.TRYWAIT P1, [R2+URZ+0x16850], R0 ;  /* 0x01685000020075a7 */ /* 0x0002a6000802017f */
[----:B--2---:R-:W-:Y:S05]  /*114f0*/  @!P1 NANOSLEEP.SYNCS 0x989680 ;  /* 0x009896800000995d */ /* 0x004fea0003900000 */
[----:B------:R-:W2:Y:S02]  /*11500*/  @!P1 SYNCS.PHASECHK.TRANS64 P1, [R2+URZ+0x16850], R0 ;  /* 0x01685000020095a7 */ /* 0x000ea4000802007f */
[----:B--2---:R-:W-:Y:S05]  /*11510*/  @!P1 BRA `(.L_x_15206) ;  /* 0xfffffffc00ec9947 */ /* 0x004fea000383ffff */
[----:B------:R-:W-:Y:S05]  /*11520*/  BRA `(.L_x_15203) ;  /* 0xffffff5000807947 */ /* 0x000fea000383ffff */
.L_x_15213:
[----:B-1----:R-:W-:-:S04]  /*11530*/  IMAD.U32 R6, RZ, RZ, UR5 ;  /* 0x00000005ff067e24 */ /* 0x002fc8000f8e00ff */
[----:B------:R1:W2:Y:S03]  /*11540*/  SYNCS.PHASECHK.TRANS64.TRYWAIT P1, [R6+URZ+0x16850], R5 ;  /* 0x01685005060075a7 */ /* 0x0002a6000802017f */
[----:B--2---:R-:W-:Y:S05]  /*11550*/  @!P1 NANOSLEEP.SYNCS 0x989680 ;  /* 0x009896800000995d */ /* 0x004fea0003900000 */
[----:B------:R-:W2:Y:S02]  /*11560*/  @!P1 SYNCS.PHASECHK.TRANS64 P1, [R6+URZ+0x16850], R5 ;  /* 0x01685005060095a7 */ /* 0x000ea4000802007f */
[----:B--2---:R-:W-:Y:S05]  /*11570*/  @!P1 BRA `(.L_x_15213) ;  /* 0xfffffffc00ec9947 */ /* 0x004fea000383ffff */
[----:B------:R-:W-:Y:S05]  /*11580*/  BRA `(.L_x_15212) ;  /* 0xffffff6800f47947 */ /* 0x000fea000383ffff */
.L_x_15249:
[----:B0-----:R-:W0:Y:S01]  /*11590*/  S2R R20, SR_TID.X ;  /* 0x0000000000147919 */ /* 0x001e220000002100 */
        /* <DEDUP_REMOVED lines=10> */
.L_x_15314:
[----:B------:R-:W-:Y:S05]  /*11640*/  BSYNC B0 ;  /* 0x0000000000007941 */ /* 0x000fea0003800000 */
.L_x_15313:
[----:B------:R-:W-:Y:S05]  /*11650*/  BRA `(.L_x_15315) ;  /* 0xffffffb400f07947 */ /* 0x000fea000383ffff */
.L_x_15252:
[----:B0-----:R0:W1:Y:S02]  /*11660*/  SYNCS.PHASECHK.TRANS64.TRYWAIT P0, [R3+URZ+0x16840], R4 ;  /* 0x01684004030075a7 */ /* 0x001064000800017f */
[----:B-1----:R-:W-:Y:S05]  /*11670*/  @!P0 NANOSLEEP.SYNCS 0x989680 ;  /* 0x009896800000895d */ /* 0x002fea0003900000 */
[----:B------:R-:W1:Y:S02]  /*11680*/  @!P0 SYNCS.PHASECHK.TRANS64 P0, [R3+URZ+0x16840], R4 ;  /* 0x01684004030085a7 */ /* 0x000e64000800007f */
[----:B-1----:R-:W-:Y:S05]  /*11690*/  @!P0 BRA `(.L_x_15252) ;  /* 0xfffffffc00f08947 */ /* 0x002fea000383ffff */
[----:B------:R-:W-:Y:S05]  /*116a0*/  BRA `(.L_x_15316) ;  /* 0xffffffb800447947 */ /* 0x000fea000383ffff */
.L_x_15253:
        /* <DEDUP_REMOVED lines=8> */
.L_x_15318:
[----:B------:R-:W-:Y:S05]  /*11730*/  BSYNC B0 ;  /* 0x0000000000007941 */ /* 0x000fea0003800000 */
.L_x_15317:
        /* <DEDUP_REMOVED lines=9> */
.L_x_15319:
[----:B------:R-:W-:Y:S02]  /*117d0*/  IMAD.MOV.U32 R13, RZ, RZ, R2 ;  /* 0x000000ffff0d7224 */ /* 0x000fe400078e0002 */
[----:B------:R-:W-:Y:S02]  /*117e0*/  IMAD.MOV.U32 R12, RZ, RZ, 0x1 ;  /* 0x00000001ff0c7424 */ /* 0x000fe400078e00ff */
[----:B------:R-:W-:-:S07]  /*117f0*/  IMAD.MOV.U32 R7, RZ, RZ, R14 ;  /* 0x000000ffff077224 */ /* 0x000fce00078e000e */
[----:B------:R-:W-:Y:S05]  /*11800*/  WARPSYNC.COLLECTIVE R15, `(.L_x_15320) ;  /* 0x000000000f087348 */ /* 0x000fea0003c00000 */
[----:B------:R0:W1:Y:S02]  /*11810*/  SHFL.IDX P6, R14, R13, R12, R11 ;  /* 0x0000000c0d0e7389 */ /* 0x00006400000c000b */
[----:B01----:R-:W-:Y:S01]  /*11820*/  ENDCOLLECTIVE ;  /* 0x000000000000791b */ /* 0x003fe20003800000 */
.L_x_15320:
        /* <DEDUP_REMOVED lines=15> */
.L_x_15321:
[----:B------:R-:W-:Y:S02]  /*11920*/  @P1 IMAD R8, R5, 0x2, R22 ;  /* 0x0000000205081824 */ /* 0x000fe400078e0216 */
[----:B------:R-:W-:Y:S02]  /*11930*/  IMAD.MOV.U32 R13, RZ, RZ, R2 ;  /* 0x000000ffff0d7224 */ /* 0x000fe400078e0002 */
[----:B------:R-:W-:Y:S02]  /*11940*/  IMAD.MOV.U32 R12, RZ, RZ, 0x2 ;  /* 0x00000002ff0c7424 */ /* 0x000fe400078e00ff */
[----:B------:R-:W-:-:S07]  /*11950*/  IMAD.MOV.U32 R7, RZ, RZ, R14 ;  /* 0x000000ffff077224 */ /* 0x000fce00078e000e */
[----:B------:R-:W-:Y:S05]  /*11960*/  WARPSYNC.COLLECTIVE R15, `(.L_x_15322) ;  /* 0x000000000f087348 */ /* 0x000fea0003c00000 */
[----:B------:R0:W1:Y:S02]  /*11970*/  SHFL.IDX P6, R14, R13, R12, R11 ;  /* 0x0000000c0d0e7389 */ /* 0x00006400000c000b */
[----:B01----:R-:W-:Y:S01]  /*11980*/  ENDCOLLECTIVE ;  /* 0x000000000000791b */ /* 0x003fe20003800000 */
.L_x_15322:
        /* <DEDUP_REMOVED lines=15> */
.L_x_15323:
[----:B------:R-:W-:Y:S02]  /*11a80*/  @P1 IMAD R8, R5, 0x2, R22 ;  /* 0x0000000205081824 */ /* 0x000fe400078e0216 */
[----:B------:R-:W-:Y:S02]  /*11a90*/  IMAD.MOV.U32 R13, RZ, RZ, R2 ;  /* 0x000000ffff0d7224 */ /* 0x000fe400078e0002 */
[----:B------:R-:W-:Y:S02]  /*11aa0*/  IMAD.MOV.U32 R12, RZ, RZ, 0x3 ;  /* 0x00000003ff0c7424 */ /* 0x000fe400078e00ff */
[----:B------:R-:W-:-:S07]  /*11ab0*/  IMAD.MOV.U32 R7, RZ, RZ, R14 ;  /* 0x000000ffff077224 */ /* 0x000fce00078e000e */
[----:B------:R-:W-:Y:S05]  /*11ac0*/  WARPSYNC.COLLECTIVE R15, `(.L_x_15324) ;  /* 0x000000000f087348 */ /* 0x000fea0003c00000 */
[----:B------:R0:W1:Y:S02]  /*11ad0*/  SHFL.IDX P6, R14, R13, R12, R11 ;  /* 0x0000000c0d0e7389 */ /* 0x00006400000c000b */
[----:B01----:R-:W-:Y:S01]  /*11ae0*/  ENDCOLLECTIVE ;  /* 0x000000000000791b */ /* 0x003fe20003800000 */
.L_x_15324:
        /* <DEDUP_REMOVED lines=15> */
.L_x_15325:
[----:B------:R-:W-:Y:S02]  /*11be0*/  @P1 IMAD R8, R5, 0x2, R22 ;  /* 0x0000000205081824 */ /* 0x000fe400078e0216 */
[----:B------:R-:W-:Y:S02]  /*11bf0*/  IMAD.MOV.U32 R13, RZ, RZ, R2 ;  /* 0x000000ffff0d7224 */ /* 0x000fe400078e0002 */
[----:B------:R-:W-:Y:S02]  /*11c00*/  IMAD.MOV.U32 R12, RZ, RZ, 0x4 ;  /* 0x00000004ff0c7424 */ /* 0x000fe400078e00ff */
[----:B------:R-:W-:-:S07]  /*11c10*/  IMAD.MOV.U32 R7, RZ, RZ, R14 ;  /* 0x000000ffff077224 */ /* 0x000fce00078e000e */
[----:B------:R-:W-:Y:S05]  /*11c20*/  WARPSYNC.COLLECTIVE R15, `(.L_x_15326) ;  /* 0x000000000f087348 */ /* 0x000fea0003c00000 */
[----:B------:R0:W1:Y:S02]  /*11c30*/  SHFL.IDX P6, R14, R13, R12, R11 ;  /* 0x0000000c0d0e7389 */ /* 0x00006400000c000b */
[----:B01----:R-:W-:Y:S01]  /*11c40*/  ENDCOLLECTIVE ;  /* 0x000000000000791b */ /* 0x003fe20003800000 */
.L_x_15326:
        /* <DEDUP_REMOVED lines=15> */
.L_x_15327:
[----:B------:R-:W-:Y:S02]  /*11d40*/  @P1 IMAD R8, R5, 0x2, R22 ;  /* 0x0000000205081824 */ /* 0x000fe400078e0216 */
[----:B------:R-:W-:Y:S02]  /*11d50*/  IMAD.MOV.U32 R13, RZ, RZ, R2 ;  /* 0x000000ffff0d7224 */ /* 0x000fe400078e0002 */
[----:B------:R-:W-:Y:S02]  /*11d60*/  IMAD.MOV.U32 R12, RZ, RZ, 0x5 ;  /* 0x00000005ff0c7424 */ /* 0x000fe400078e00ff */
[----:B------:R-:W-:-:S07]  /*11d70*/  IMAD.MOV.U32 R7, RZ, RZ, R14 ;  /* 0x000000ffff077224 */ /* 0x000fce00078e000e */
[----:B------:R-:W-:Y:S05]  /*11d80*/  WARPSYNC.COLLECTIVE R15, `(.L_x_15328) ;  /* 0x000000000f087348 */ /* 0x000fea0003c00000 */
[----:B------:R0:W1:Y:S02]  /*11d90*/  SHFL.IDX P6, R14, R13, R12, R11 ;  /* 0x0000000c0d0e7389 */ /* 0x00006400000c000b */
[----:B01----:R-:W-:Y:S01]  /*11da0*/  ENDCOLLECTIVE ;  /* 0x000000000000791b */ /* 0x003fe20003800000 */
.L_x_15328:
        /* <DEDUP_REMOVED lines=15> */
.L_x_15329:
[----:B------:R-:W-:Y:S02]  /*11ea0*/  @P1 IMAD R8, R5, 0x2, R22 ;  /* 0x0000000205081824 */ /* 0x000fe400078e0216 */
[----:B------:R-:W-:Y:S02]  /*11eb0*/  IMAD.MOV.U32 R13, RZ, RZ, R2 ;  /* 0x000000ffff0d7224 */ /* 0x000fe400078e0002 */
[----:B------:R-:W-:Y:S02]  /*11ec0*/  IMAD.MOV.U32 R12, RZ, RZ, 0x6 ;  /* 0x00000006ff0c7424 */ /* 0x000fe400078e00ff */
[----:B------:R-:W-:-:S07]  /*11ed0*/  IMAD.MOV.U32 R7, RZ, RZ, R14 ;  /* 0x000000ffff077224 */ /* 0x000fce00078e000e */
[----:B------:R-:W-:Y:S05]  /*11ee0*/  WARPSYNC.COLLECTIVE R15, `(.L_x_15330) ;  /* 0x000000000f087348 */ /* 0x000fea0003c00000 */
[----:B------:R0:W1:Y:S02]  /*11ef0*/  SHFL.IDX P6, R14, R13, R12, R11 ;  /* 0x0000000c0d0e7389 */ /* 0x00006400000c000b */
[----:B01----:R-:W-:Y:S01]  /*11f00*/  ENDCOLLECTIVE ;  /* 0x000000000000791b */ /* 0x003fe20003800000 */
.L_x_15330:
        /* <DEDUP_REMOVED lines=15> */
.L_x_15331:
[----:B------:R-:W-:Y:S02]  /*12000*/  @P1 IMAD R8, R5, 0x2, R22 ;  /* 0x0000000205081824 */ /* 0x000fe400078e0216 */
[----:B------:R-:W-:Y:S02]  /*12010*/  IMAD.MOV.U32 R13, RZ, RZ, R2 ;  /* 0x000000ffff0d7224 */ /* 0x000fe400078e0002 */
[----:B------:R-:W-:Y:S01]  /*12020*/  IMAD.MOV.U32 R12, RZ, RZ, 0x7 ;  /* 0x00000007ff0c7424 */ /* 0x000fe200078e00ff */
[----:B------:R-:W-:-:S07]  /*12030*/  MOV R7, R14 ;  /* 0x0000000e00077202 */ /* 0x000fce0000000f00 */
[----:B------:R-:W-:Y:S05]  /*12040*/  WARPSYNC.COLLECTIVE R15, `(.L_x_15332) ;  /* 0x000000000f087348 */ /* 0x000fea0003c00000 */
[----:B------:R0:W1:Y:S02]  /*12050*/  SHFL.IDX P6, R14, R13, R12, R11 ;  /* 0x0000000c0d0e7389 */ /* 0x00006400000c000b */
[----:B01----:R-:W-:Y:S01]  /*12060*/  ENDCOLLECTIVE ;  /* 0x000000000000791b */ /* 0x003fe20003800000 */
.L_x_15332:
        /* <DEDUP_REMOVED lines=14> */
.L_x_15333:
[----:B------:R-:W-:Y:S01]  /*12150*/  IMAD.MOV.U32 R0, RZ, RZ, R14 ;  /* 0x000000ffff007224 */ /* 0x000fe200078e000e */
[----:B------:R-:W-:Y:S06]  /*12160*/  BRA `(.L_x_15334) ;  /* 0xffffffb4004c7947 */ /* 0x000fec000383ffff */
.L_x_15258:
        /* <DEDUP_REMOVED lines=9> */
.L_x_15335:
[C---:B------:R-:W-:Y:S01]  /*12200*/  VIADD R8, R17.reuse, 0x10 ;  /* 0x0000001011087836 */ /* 0x040fe20000000000 */
[----:B------:R-:W-:Y:S01]  /*12210*/  ISETP.GE.AND P2, PT, R17, R3, PT ;  /* 0x000000031100720c */ /* 0x000fe20003f46270 */
[----:B------:R-:W-:Y:S02]  /*12220*/  IMAD.MOV.U32 R13, RZ, RZ, R0 ;  /* 0x000000ffff0d7224 */ /* 0x000fe400078e0000 */
[----:B------:R-:W-:-:S10]  /*12230*/  IMAD.MOV.U32 R6, RZ, RZ, R14 ;  /* 0x000000ffff067224 */ /* 0x000fd400078e000e */
[----:B------:R-:W-:Y:S05]  /*12240*/  WARPSYNC.COLLECTIVE R15, `(.L_x_15336) ;  /* 0x000000000f087348 */ /* 0x000fea0003c00000 */
[----:B------:R0:W1:Y:S02]  /*12250*/  SHFL.IDX P6, R14, R13, R12, R11 ;  /* 0x0000000c0d0e7389 */ /* 0x00006400000c000b */
[----:B01----:R-:W-:Y:S01]  /*12260*/  ENDCOLLECTIVE ;  /* 0x000000000000791b */ /* 0x003fe20003800000 */
.L_x_15336:
[----:B------:R-:W-:Y:S02]  /*12270*/  IMAD.MOV.U32 R13, RZ, RZ, R4 ;  /* 0x000000ffff0d7224 */ /* 0x000fe400078e0004 */
[----:B------:R-:W-:Y:S02]  /*12280*/  IMAD.MOV.U32 R12, RZ, RZ, 0x1 ;  /* 0x00000001ff0c7424 */ /* 0x000fe400078e00ff */
[----:B------:R-:W-:-:S07]  /*12290*/  IMAD.MOV.U32 R7, RZ, RZ, R14 ;  /* 0x000000ffff077224 */ /* 0x000fce00078e000e */
[----:B------:R-:W-:Y:S05]  /*122a0*/  WARPSYNC.COLLECTIVE R15, `(.L_x_15337) ;  /* 0x000000000f087348 */ /* 0x000fea0003c00000 */
[----:B------:R0:W1:Y:S02]  /*122b0*/  SHFL.IDX P6, R14, R13, R12, R11 ;  /* 0x0000000c0d0e7389 */ /* 0x00006400000c000b */
[----:B01----:R-:W-:Y:S01]  /*122c0*/  ENDCOLLECTIVE ;  /* 0x000000000000791b */ /* 0x003fe20003800000 */
.L_x_15337:
        /* <DEDUP_REMOVED lines=15> */
.L_x_15338:
[----:B------:R-:W-:Y:S02]  /*123c0*/  IMAD.MOV.U32 R13, RZ, RZ, R4 ;  /* 0x000000ffff0d7224 */ /* 0x000fe400078e0004 */
[----:B------:R-:W-:Y:S02]  /*123d0*/  IMAD.MOV.U32 R12, RZ, RZ, 0x2 ;  /* 0x00000002ff0c7424 */ /* 0x000fe400078e00ff */
[----:B------:R-:W-:-:S07]  /*123e0*/  IMAD.MOV.U32 R7, RZ, RZ, R14 ;  /* 0x000000ffff077224 */ /* 0x000fce00078e000e */
[----:B------:R-:W-:Y:S05]  /*123f0*/  WARPSYNC.COLLECTIVE R15, `(.L_x_15339) ;  /* 0x000000000f087348 */ /* 0x000fea0003c00000 */
[----:B------:R0:W1:Y:S02]  /*12400*/  SHFL.IDX P6, R14, R13, R12, R11 ;  /* 0x0000000c0d0e7389 */ /* 0x00006400000c000b */
[----:B01----:R-:W-:Y:S01]  /*12410*/  ENDCOLLECTIVE ;  /* 0x000000000000791b */ /* 0x003fe20003800000 */
.L_x_15339:
        /* <DEDUP_REMOVED lines=16> */
.L_x_15340:
[----:B------:R-:W-:Y:S02]  /*12520*/  IMAD.MOV.U32 R13, RZ, RZ, R4 ;  /* 0x000000ffff0d7224 */ /* 0x000fe400078e0004 */
[----:B------:R-:W-:Y:S02]  /*12530*/  IMAD.MOV.U32 R12, RZ, RZ, 0x3 ;  /* 0x00000003ff0c7424 */ /* 0x000fe400078e00ff */
[----:B------:R-:W-:-:S07]  /*12540*/  IMAD.MOV.U32 R7, RZ, RZ, R14 ;  /* 0x000000ffff077224 */ /* 0x000fce00078e000e */
[----:B------:R-:W-:Y:S05]  /*12550*/  WARPSYNC.COLLECTIVE R15, `(.L_x_15341) ;  /* 0x000000000f087348 */ /* 0x000fea0003c00000 */
[----:B------:R0:W1:Y:S02]  /*12560*/  SHFL.IDX P6, R14, R13, R12, R11 ;  /* 0x0000000c0d0e7389 */ /* 0x00006400000c000b */
[----:B01----:R-:W-:Y:S01]  /*12570*/  ENDCOLLECTIVE ;  /* 0x000000000000791b */ /* 0x003fe20003800000 */
.L_x_15341:
        /* <DEDUP_REMOVED lines=16> */
.L_x_15342:
[----:B------:R-:W-:Y:S02]  /*12680*/  IMAD.MOV.U32 R13, RZ, RZ, R4 ;  /* 0x000000ffff0d7224 */ /* 0x000fe400078e0004 */
[----:B------:R-:W-:Y:S02]  /*12690*/  IMAD.MOV.U32 R12, RZ, RZ, 0x4 ;  /* 0x00000004ff0c7424 */ /* 0x000fe400078e00ff */
[----:B------:R-:W-:-:S07]  /*126a0*/  IMAD.MOV.U32 R7, RZ, RZ, R14 ;  /* 0x000000ffff077224 */ /* 0x000fce00078e000e */
[----:B------:R-:W-:Y:S05]  /*126b0*/  WARPSYNC.COLLECTIVE R15, `(.L_x_15343) ;  /* 0x000000000f087348 */ /* 0x000fea0003c00000 */
[----:B------:R0:W1:Y:S02]  /*126c0*/  SHFL.IDX P6, R14, R13, R12, R11 ;  /* 0x0000000c0d0e7389 */ /* 0x00006400000c000b */
[----:B01----:R-:W-:Y:S01]  /*126d0*/  ENDCOLLECTIVE ;  /* 0x000000000000791b */ /* 0x003fe20003800000 */
.L_x_15343:
        /* <DEDUP_REMOVED lines=16> */
.L_x_15344:
[----:B------:R-:W-:Y:S02]  /*127e0*/  IMAD.MOV.U32 R13, RZ, RZ, R4 ;  /* 0x000000ffff0d7224 */ /* 0x000fe400078e0004 */
[----:B------:R-:W-:Y:S02]  /*127f0*/  IMAD.MOV.U32 R12, RZ, RZ, 0x5 ;  /* 0x00000005ff0c7424 */ /* 0x000fe400078e00ff */
[----:B------:R-:W-:-:S07]  /*12800*/  IMAD.MOV.U32 R7, RZ, RZ, R14 ;  /* 0x000000ffff077224 */ /* 0x000fce00078e000e */
[----:B------:R-:W-:Y:S05]  /*12810*/  WARPSYNC.COLLECTIVE R15, `(.L_x_15345) ;  /* 0x000000000f087348 */ /* 0x000fea0003c00000 */
[----:B------:R0:W1:Y:S02]  /*12820*/  SHFL.IDX P6, R14, R13, R12, R11 ;  /* 0x0000000c0d0e7389 */ /* 0x00006400000c000b */
[----:B01----:R-:W-:Y:S01]  /*12830*/  ENDCOLLECTIVE ;  /* 0x000000000000791b */ /* 0x003fe20003800000 */
.L_x_15345:
        /* <DEDUP_REMOVED lines=16> */
.L_x_15346:
[----:B------:R-:W-:Y:S02]  /*12940*/  IMAD.MOV.U32 R13, RZ, RZ, R4 ;  /* 0x000000ffff0d7224 */ /* 0x000fe400078e0004 */
[----:B------:R-:W-:Y:S02]  /*12950*/  IMAD.MOV.U32 R12, RZ, RZ, 0x6 ;  /* 0x00000006ff0c7424 */ /* 0x000fe400078e00ff */
[----:B------:R-:W-:-:S07]  /*12960*/  IMAD.MOV.U32 R7, RZ, RZ, R14 ;  /* 0x000000ffff077224 */ /* 0x000fce00078e000e */
[----:B------:R-:W-:Y:S05]  /*12970*/  WARPSYNC.COLLECTIVE R15, `(.L_x_15347) ;  /* 0x000000000f087348 */ /* 0x000fea0003c00000 */
[----:B------:R0:W1:Y:S02]  /*12980*/  SHFL.IDX P6, R14, R13, R12, R11 ;  /* 0x0000000c0d0e7389 */ /* 0x00006400000c000b */
[----:B01----:R-:W-:Y:S01]  /*12990*/  ENDCOLLECTIVE ;  /* 0x000000000000791b */ /* 0x003fe20003800000 */
.L_x_15347:
        /* <DEDUP_REMOVED lines=16> */
.L_x_15348:
[----:B------:R-:W-:Y:S02]  /*12aa0*/  IMAD.MOV.U32 R13, RZ, RZ, R4 ;  /* 0x000000ffff0d7224 */ /* 0x000fe400078e0004 */
[----:B------:R-:W-:Y:S02]  /*12ab0*/  IMAD.MOV.U32 R12, RZ, RZ, 0x7 ;  /* 0x00000007ff0c7424 */ /* 0x000fe400078e00ff */
[----:B------:R-:W-:-:S07]  /*12ac0*/  IMAD.MOV.U32 R7, RZ, RZ, R14 ;  /* 0x000000ffff077224 */ /* 0x000fce00078e000e */
[----:B------:R-:W-:Y:S05]  /*12ad0*/  WARPSYNC.COLLECTIVE R15, `(.L_x_15349) ;  /* 0x000000000f087348 */ /* 0x000fea0003c00000 */
[----:B------:R0:W1:Y:S02]  /*12ae0*/  SHFL.IDX P6, R14, R13, R12, R11 ;  /* 0x0000000c0d0e7389 */ /* 0x00006400000c000b */
[----:B01----:R-:W-:Y:S01]  /*12af0*/  ENDCOLLECTIVE ;  /* 0x000000000000791b */ /* 0x003fe20003800000 */
.L_x_15349:
        /* <DEDUP_REMOVED lines=11> */
.L_x_15350:
        /* <DEDUP_REMOVED lines=12> */
.L_x_15351:
        /* <DEDUP_REMOVED lines=12> */
.L_x_15352:
[----:B------:R-:W-:Y:S02]  /*12d30*/  IMAD.MOV.U32 R13, RZ, RZ, R2 ;  /* 0x000000ffff0d7224 */ /* 0x000fe400078e0002 */
[----:B------:R-:W-:Y:S02]  /*12d40*/  IMAD.MOV.U32 R12, RZ, RZ, 0x1 ;  /* 0x00000001ff0c7424 */ /* 0x000fe400078e00ff */
[----:B------:R-:W-:-:S07]  /*12d50*/  IMAD.MOV.U32 R4, RZ, RZ, R14 ;  /* 0x000000ffff047224 */ /* 0x000fce00078e000e */
[----:B------:R-:W-:Y:S05]  /*12d60*/  WARPSYNC.COLLECTIVE R15, `(.L_x_15353) ;  /* 0x000000000f087348 */ /* 0x000fea0003c00000 */
[----:B------:R0:W1:Y:S02]  /*12d70*/  SHFL.IDX P6, R14, R13, R12, R11 ;  /* 0x0000000c0d0e7389 */ /* 0x00006400000c000b */
[----:B01----:R-:W-:Y:S01]  /*12d80*/  ENDCOLLECTIVE ;  /* 0x000000000000791b */ /* 0x003fe20003800000 */
.L_x_15353:
        /* <DEDUP_REMOVED lines=16> */
.L_x_15354:
[----:B------:R-:W-:Y:S02]  /*12e90*/  IMAD.MOV.U32 R13, RZ, RZ, R2 ;  /* 0x000000ffff0d7224 */ /* 0x000fe400078e0002 */
[----:B------:R-:W-:Y:S02]  /*12ea0*/  IMAD.MOV.U32 R12, RZ, RZ, 0x2 ;  /* 0x00000002ff0c7424 */ /* 0x000fe400078e00ff */
[----:B------:R-:W-:-:S07]  /*12eb0*/  IMAD.MOV.U32 R6, RZ, RZ, R14 ;  /* 0x000000ffff067224 */ /* 0x000fce00078e000e */
[----:B------:R-:W-:Y:S05]  /*12ec0*/  WARPSYNC.COLLECTIVE R15, `(.L_x_15355) ;  /* 0x000000000f087348 */ /* 0x000fea0003c00000 */
[----:B------:R0:W1:Y:S02]  /*12ed0*/  SHFL.IDX P6, R14, R13, R12, R11 ;  /* 0x0000000c0d0e7389 */ /* 0x00006400000c000b */
[----:B01----:R-:W-:Y:S01]  /*12ee0*/  ENDCOLLECTIVE ;  /* 0x000000000000791b */ /* 0x003fe20003800000 */
.L_x_15355:
[----:B------:R-:W-:-:S05]  /*12ef0*/  @!P1 LEA R6, P2, R28, R6, 0x1 ;  /* 0x000000061c069211 */ /* 0x000fca00078408ff */
[----:B------:R-:W-:Y:S01]  /*12f00*/  @!P1 IMAD.X R0, RZ, RZ, R0, P2 ;  /* 0x000000ffff009224 */ /* 0x000fe200010e0600 */
[----:B------:R-:W-:-:S04]  /*12f10*/  ISETP.GE.AND P2, PT, R4, R3, PT ;  /* 0x000000030400720c */ /* 0x000fc80003f46270 */
[----:B------:R-:W-:Y:S01]  /*12f20*/  @!P1 MOV R7, R0 ;  /* 0x0000000000079202 */ /* 0x000fe20000000f00 */
[----:B------:R-:W-:-:S04]  /*12f30*/  IMAD.MOV.U32 R13, RZ, RZ, R5 ;  /* 0x000000ffff0d7224 */ /* 0x000fc800078e0005 */
        /* <DEDUP_REMOVED lines=8> */
.L_x_15356:
[----:B------:R-:W-:Y:S02]  /*12fc0*/  IMAD.MOV.U32 R13, RZ, RZ, R2 ;  /* 0x000000ffff0d7224 */ /* 0x000fe400078e0002 */
[----:B------:R-:W-:Y:S02]  /*12fd0*/  IMAD.MOV.U32 R12, RZ, RZ, 0x3 ;  /* 0x00000003ff0c7424 */ /* 0x000fe400078e00ff */
[----:B------:R-:W-:-:S07]  /*12fe0*/  IMAD.MOV.U32 R6, RZ, RZ, R14 ;  /* 0x000000ffff067224 */ /* 0x000fce00078e000e */
[----:B------:R-:W-:Y:S05]  /*12ff0*/  WARPSYNC.COLLECTIVE R15, `(.L_x_15357) ;  /* 0x000000000f087348 */ /* 0x000fea0003c00000 */
[----:B------:R0:W1:Y:S02]  /*13000*/  SHFL.IDX P6, R14, R13, R12, R11 ;  /* 0x0000000c0d0e7389 */ /* 0x00006400000c000b */
[----:B01----:R-:W-:Y:S01]  /*13010*/  ENDCOLLECTIVE ;  /* 0x000000000000791b */ /* 0x003fe20003800000 */
.L_x_15357:
        /* <DEDUP_REMOVED lines=12> */
.L_x_15358:
[----:B------:R-:W-:Y:S01]  /*130e0*/  IMAD.MOV.U32 R2, RZ, RZ, R14 ;  /* 0x000000ffff027224 */ /* 0x000fe200078e000e */
[----:B------:R-:W-:Y:S06]  /*130f0*/  BRA `(.L_x_15359) ;  /* 0xffffffb400287947 */ /* 0x000fec000383ffff */
.L_x_15261:
[----:B0-----:R0:W1:Y:S02]  /*13100*/  SYNCS.PHASECHK.TRANS64.TRYWAIT P0, [R22+URZ+0x16820], R3 ;  /* 0x01682003160075a7 */ /* 0x001064000800017f */
[----:B-1----:R-:W-:Y:S05]  /*13110*/  @!P0 NANOSLEEP.SYNCS 0x989680 ;  /* 0x009896800000895d */ /* 0x002fea0003900000 */
[----:B------:R-:W1:Y:S02]  /*13120*/  @!P0 SYNCS.PHASECHK.TRANS64 P0, [R22+URZ+0x16820], R3 ;  /* 0x01682003160085a7 */ /* 0x000e64000800007f */
[----:B-1----:R-:W-:Y:S05]  /*13130*/  @!P0 BRA `(.L_x_15261) ;  /* 0xfffffffc00f08947 */ /* 0x002fea000383ffff */
[----:B------:R-:W-:Y:S05]  /*13140*/  BRA `(.L_x_15360) ;  /* 0xffffffb400947947 */ /* 0x000fea000383ffff */
.L_x_15266:
[----:B0-----:R0:W1:Y:S02]  /*13150*/  SYNCS.PHASECHK.TRANS64.TRYWAIT P0, [R5+URZ+0x16840], R2 ;  /* 0x01684002050075a7 */ /* 0x001064000800017f */
[----:B-1----:R-:W-:Y:S05]  /*13160*/  @!P0 NANOSLEEP.SYNCS 0x989680 ;  /* 0x009896800000895d */ /* 0x002fea0003900000 */
[----:B------:R-:W1:Y:S02]  /*13170*/  @!P0 SYNCS.PHASECHK.TRANS64 P0, [R5+URZ+0x16840], R2 ;  /* 0x01684002050085a7 */ /* 0x000e64000800007f */
[----:B-1----:R-:W-:Y:S05]  /*13180*/  @!P0 BRA `(.L_x_15266) ;  /* 0xfffffffc00f08947 */ /* 0x002fea000383ffff */
[----:B------:R-:W-:Y:S05]  /*13190*/  BRA `(.L_x_15361) ;  /* 0xffffffb8005c7947 */ /* 0x000fea000383ffff */
.L_x_15267:
        /* <DEDUP_REMOVED lines=8> */
.L_x_15363:
[----:B------:R-:W-:Y:S05]  /*13220*/  BSYNC B1 ;  /* 0x0000000000017941 */ /* 0x000fea0003800000 */
.L_x_15362:
        /* <DEDUP_REMOVED lines=9> */
.L_x_15364:
[----:B------:R-:W-:Y:S01]  /*132c0*/  IMAD R9, R9, 0x2, R22 ;  /* 0x0000000209097824 */ /* 0x000fe200078e0216 */
[----:B------:R-:W-:Y:S01]  /*132d0*/  MOV R13, R10 ;  /* 0x0000000a000d7202 */ /* 0x000fe20000000f00 */
[----:B------:R-:W-:Y:S02]  /*132e0*/  IMAD.MOV.U32 R12, RZ, RZ, 0x1 ;  /* 0x00000001ff0c7424 */ /* 0x000fe400078e00ff */
[----:B------:R-:W-:-:S07]  /*132f0*/  IMAD.MOV.U32 R2, RZ, RZ, R14 ;  /* 0x000000ffff027224 */ /* 0x000fce00078e000e */
[----:B------:R-:W-:Y:S05]  /*13300*/  WARPSYNC.COLLECTIVE R15, `(.L_x_15365) ;  /* 0x000000000f087348 */ /* 0x000fea0003c00000 */
[----:B------:R0:W1:Y:S02]  /*13310*/  SHFL.IDX P6, R14, R13, R12, R11 ;  /* 0x0000000c0d0e7389 */ /* 0x00006400000c000b */
[----:B01----:R-:W-:Y:S01]  /*13320*/  ENDCOLLECTIVE ;  /* 0x000000000000791b */ /* 0x003fe20003800000 */
.L_x_15365:
        /* <DEDUP_REMOVED lines=11> */
.L_x_15366:
[----:B------:R-:W-:Y:S02]  /*133e0*/  IMAD.MOV.U32 R13, RZ, RZ, R10 ;  /* 0x000000ffff0d7224 */ /* 0x000fe400078e000a */
[----:B------:R-:W-:Y:S02]  /*133f0*/  IMAD.MOV.U32 R12, RZ, RZ, 0x2 ;  /* 0x00000002ff0c7424 */ /* 0x000fe400078e00ff */
[----:B------:R-:W-:-:S07]  /*13400*/  IMAD.MOV.U32 R2, RZ, RZ, R14 ;  /* 0x000000ffff027224 */ /* 0x000fce00078e000e */
[----:B------:R-:W-:Y:S05]  /*13410*/  WARPSYNC.COLLECTIVE R15, `(.L_x_15367) ;  /* 0x000000000f087348 */ /* 0x000fea0003c00000 */
[----:B------:R0:W1:Y:S02]  /*13420*/  SHFL.IDX P6, R14, R13, R12, R11 ;  /* 0x0000000c0d0e7389 */ /* 0x00006400000c000b */
[----:B01----:R-:W-:Y:S01]  /*13430*/  ENDCOLLECTIVE ;  /* 0x000000000000791b */ /* 0x003fe20003800000 */
.L_x_15367:
        /* <DEDUP_REMOVED lines=11> */
.L_x_15368:
[----:B------:R-:W-:Y:S02]  /*134f0*/  IMAD.MOV.U32 R13, RZ, RZ, R10 ;  /* 0x000000ffff0d7224 */ /* 0x000fe400078e000a */
[----:B------:R-:W-:Y:S02]  /*13500*/  IMAD.MOV.U32 R12, RZ, RZ, 0x3 ;  /* 0x00000003ff0c7424 */ /* 0x000fe400078e00ff */
[----:B------:R-:W-:-:S07]  /*13510*/  IMAD.MOV.U32 R2, RZ, RZ, R14 ;  /* 0x000000ffff027224 */ /* 0x000fce00078e000e */
[----:B------:R-:W-:Y:S05]  /*13520*/  WARPSYNC.COLLECTIVE R15, `(.L_x_15369) ;  /* 0x000000000f087348 */ /* 0x000fea0003c00000 */
[----:B------:R0:W1:Y:S02]  /*13530*/  SHFL.IDX P6, R14, R13, R12, R11 ;  /* 0x0000000c0d0e7389 */ /* 0x00006400000c000b */
[----:B01----:R-:W-:Y:S01]  /*13540*/  ENDCOLLECTIVE ;  /* 0x000000000000791b */ /* 0x003fe20003800000 */
.L_x_15369:
        /* <DEDUP_REMOVED lines=11> */
.L_x_15370:
[----:B------:R-:W-:Y:S02]  /*13600*/  IMAD.MOV.U32 R13, RZ, RZ, R10 ;  /* 0x000000ffff0d7224 */ /* 0x000fe400078e000a */
[----:B------:R-:W-:Y:S02]  /*13610*/  IMAD.MOV.U32 R12, RZ, RZ, 0x4 ;  /* 0x00000004ff0c7424 */ /* 0x000fe400078e00ff */
[----:B------:R-:W-:-:S07]  /*13620*/  IMAD.MOV.U32 R2, RZ, RZ, R14 ;  /* 0x000000ffff027224 */ /* 0x000fce00078e000e */
[----:B------:R-:W-:Y:S05]  /*13630*/  WARPSYNC.COLLECTIVE R15, `(.L_x_15371) ;  /* 0x000000000f087348 */ /* 0x000fea0003c00000 */
[----:B------:R0:W1:Y:S02]  /*13640*/  SHFL.IDX P6, R14, R13, R12, R11 ;  /* 0x0000000c0d0e7389 */ /* 0x00006400000c000b */
[----:B01----:R-:W-:Y:S01]  /*13650*/  ENDCOLLECTIVE ;  /* 0x000000000000791b */ /* 0x003fe20003800000 */
.L_x_15371:
        /* <DEDUP_REMOVED lines=11> */
.L_x_15372:
[----:B------:R-:W-:Y:S02]  /*13710*/  IMAD.MOV.U32 R13, RZ, RZ, R10 ;  /* 0x000000ffff0d7224 */ /* 0x000fe400078e000a */
[----:B------:R-:W-:Y:S02]  /*13720*/  IMAD.MOV.U32 R12, RZ, RZ, 0x5 ;  /* 0x00000005ff0c7424 */ /* 0x000fe400078e00ff */
[----:B------:R-:W-:-:S07]  /*13730*/  IMAD.MOV.U32 R2, RZ, RZ, R14 ;  /* 0x000000ffff027224 */ /* 0x000fce00078e000e */
[----:B------:R-:W-:Y:S05]  /*13740*/  WARPSYNC.COLLECTIVE R15, `(.L_x_15373) ;  /* 0x000000000f087348 */ /* 0x000fea0003c00000 */
[----:B------:R0:W1:Y:S02]  /*13750*/  SHFL.IDX P6, R14, R13, R12, R11 ;  /* 0x0000000c0d0e7389 */ /* 0x00006400000c000b */
[----:B01----:R-:W-:Y:S01]  /*13760*/  ENDCOLLECTIVE ;  /* 0x000000000000791b */ /* 0x003fe20003800000 */
.L_x_15373:
[----:B------:R-:W-:-:S05]  /*13770*/  IADD3 R2, P0, R2, R7, RZ ;  /* 0x0000000702027210 */ /* 0x000fca0007f1e0ff */
[----:B------:R-:W-:-:S05]  /*13780*/  IMAD.X R3, RZ, RZ, R3, P0 ;  /* 0x000000ffff037224 */ /* 0x000fca00000e0603 */
        /* <DEDUP_REMOVED lines=9> */
.L_x_15374:
[----:B------:R-:W-:Y:S02]  /*13820*/  IMAD.MOV.U32 R13, RZ, RZ, R10 ;  /* 0x000000ffff0d7224 */ /* 0x000fe400078e000a */
[----:B------:R-:W-:Y:S02]  /*13830*/  IMAD.MOV.U32 R12, RZ, RZ, 0x6 ;  /* 0x00000006ff0c7424 */ /* 0x000fe400078e00ff */
[----:B------:R-:W-:-:S07]  /*13840*/  IMAD.MOV.U32 R2, RZ, RZ, R14 ;  /* 0x000000ffff027224 */ /* 0x000fce00078e000e */
[----:B------:R-:W-:Y:S05]  /*13850*/  WARPSYNC.COLLECTIVE R15, `(.L_x_15375) ;  /* 0x000000000f087348 */ /* 0x000fea0003c00000 */
[----:B------:R0:W1:Y:S02]  /*13860*/  SHFL.IDX P6, R14, R13, R12, R11 ;  /* 0x0000000c0d0e7389 */ /* 0x00006400000c000b */
[----:B01----:R-:W-:Y:S01]  /*13870*/  ENDCOLLECTIVE ;  /* 0x000000000000791b */ /* 0x003fe20003800000 */
.L_x_15375:
        /* <DEDUP_REMOVED lines=11> */
.L_x_15376:
[----:B------:R-:W-:Y:S02]  /*13930*/  IMAD.MOV.U32 R13, RZ, RZ, R10 ;  /* 0x000000ffff0d7224 */ /* 0x000fe400078e000a */
[----:B------:R-:W-:Y:S02]  /*13940*/  IMAD.MOV.U32 R12, RZ, RZ, 0x7 ;  /* 0x00000007ff0c7424 */ /* 0x000fe400078e00ff */
[----:B------:R-:W-:-:S07]  /*13950*/  IMAD.MOV.U32 R2, RZ, RZ, R14 ;  /* 0x000000ffff027224 */ /* 0x000fce00078e000e */
[----:B------:R-:W-:Y:S05]  /*13960*/  WARPSYNC.COLLECTIVE R15, `(.L_x_15377) ;  /* 0x000000000f087348 */ /* 0x000fea0003c00000 */
[----:B------:R0:W1:Y:S02]  /*13970*/  SHFL.IDX P6, R14, R13, R12, R11 ;  /* 0x0000000c0d0e7389 */ /* 0x00006400000c000b */
[----:B01----:R-:W-:Y:S01]  /*13980*/  ENDCOLLECTIVE ;  /* 0x000000000000791b */ /* 0x003fe20003800000 */
.L_x_15377:
        /* <DEDUP_REMOVED lines=11> */
.L_x_15378:
[----:B------:R-:W-:Y:S01]  /*13a40*/  IMAD.MOV.U32 R2, RZ, RZ, R14 ;  /* 0x000000ffff027224 */ /* 0x000fe200078e000e */
[----:B------:R-:W-:Y:S06]  /*13a50*/  BRA `(.L_x_15379) ;  /* 0xffffffb400407947 */ /* 0x000fec000383ffff */
.L_x_15272:
[----:B-1----:R1:W2:Y:S02]  /*13a60*/  SYNCS.PHASECHK.TRANS64.TRYWAIT P0, [R5+URZ+0x16860], R2 ;  /* 0x01686002050075a7 */ /* 0x0022a4000800017f */
[----:B--2---:R-:W-:Y:S05]  /*13a70*/  @!P0 NANOSLEEP.SYNCS 0x989680 ;  /* 0x009896800000895d */ /* 0x004fea0003900000 */
[----:B------:R-:W2:Y:S02]  /*13a80*/  @!P0 SYNCS.PHASECHK.TRANS64 P0, [R5+URZ+0x16860], R2 ;  /* 0x01686002050085a7 */ /* 0x000ea4000800007f */
[----:B--2---:R-:W-:Y:S05]  /*13a90*/  @!P0 BRA `(.L_x_15272) ;  /* 0xfffffffc00f08947 */ /* 0x004fea000383ffff */
[----:B------:R-:W-:Y:S05]  /*13aa0*/  BRA `(.L_x_15380) ;  /* 0xffffffb400987947 */ /* 0x000fea000383ffff */
.L_x_15273:
        /* <DEDUP_REMOVED lines=8> */
.L_x_15382:
[----:B------:R-:W-:Y:S05]  /*13b30*/  BSYNC B1 ;  /* 0x0000000000017941 */ /* 0x000fea0003800000 */
.L_x_15381:
        /* <DEDUP_REMOVED lines=10> */
.L_x_15383:
[----:B------:R-:W-:Y:S01]  /*13be0*/  IMAD.MOV.U32 R13, RZ, RZ, R23 ;  /* 0x000000ffff0d7224 */ /* 0x000fe200078e0017 */
[----:B------:R-:W-:Y:S01]  /*13bf0*/  MOV R12, 0x1 ;  /* 0x00000001000c7802 */ /* 0x000fe20000000f00 */
[----:B------:R-:W-:-:S07]  /*13c00*/  IMAD.MOV.U32 R2, RZ, RZ, R14 ;  /* 0x000000ffff027224 */ /* 0x000fce00078e000e */
[----:B------:R-:W-:Y:S05]  /*13c10*/  WARPSYNC.COLLECTIVE R15, `(.L_x_15384) ;  /* 0x000000000f087348 */ /* 0x000fea0003c00000 */
[----:B------:R0:W1:Y:S02]  /*13c20*/  SHFL.IDX P6, R14, R13, R12, R11 ;  /* 0x0000000c0d0e7389 */ /* 0x00006400000c000b */
[----:B01----:R-:W-:Y:S01]  /*13c30*/  ENDCOLLECTIVE ;  /* 0x000000000000791b */ /* 0x003fe20003800000 */
.L_x_15384:
        /* <DEDUP_REMOVED lines=12> */
.L_x_15385:
[----:B------:R-:W-:Y:S02]  /*13d00*/  IMAD.MOV.U32 R13, RZ, RZ, R23 ;  /* 0x000000ffff0d7224 */ /* 0x000fe400078e0017 */
[----:B------:R-:W-:Y:S02]  /*13d10*/  IMAD.MOV.U32 R12, RZ, RZ, 0x2 ;  /* 0x00000002ff0c7424 */ /* 0x000fe400078e00ff */
[----:B------:R-:W-:-:S07]  /*13d20*/  IMAD.MOV.U32 R2, RZ, RZ, R14 ;  /* 0x000000ffff027224 */ /* 0x000fce00078e000e */
[----:B------:R-:W-:Y:S05]  /*13d30*/  WARPSYNC.COLLECTIVE R15, `(.L_x_15386) ;  /* 0x000000000f087348 */ /* 0x000fea0003c00000 */
[----:B------:R0:W1:Y:S02]  /*13d40*/  SHFL.IDX P6, R14, R13, R12, R11 ;  /* 0x0000000c0d0e7389 */ /* 0x00006400000c000b */
[----:B01----:R-:W-:Y:S01]  /*13d50*/  ENDCOLLECTIVE ;  /* 0x000000000000791b */ /* 0x003fe20003800000 */
.L_x_15386:
        /* <DEDUP_REMOVED lines=12> */
.L_x_15387:
[----:B------:R-:W-:Y:S02]  /*13e20*/  IMAD.MOV.U32 R13, RZ, RZ, R23 ;  /* 0x000000ffff0d7224 */ /* 0x000fe400078e0017 */
[----:B------:R-:W-:Y:S02]  /*13e30*/  IMAD.MOV.U32 R12, RZ, RZ, 0x3 ;  /* 0x00000003ff0c7424 */ /* 0x000fe400078e00ff */
[----:B------:R-:W-:-:S07]  /*13e40*/  IMAD.MOV.U32 R2, RZ, RZ, R14 ;  /* 0x000000ffff027224 */ /* 0x000fce00078e000e */
[----:B------:R-:W-:Y:S05]  /*13e50*/  WARPSYNC.COLLECTIVE R15, `(.L_x_15388) ;  /* 0x000000000f087348 */ /* 0x000fea0003c00000 */
[----:B------:R0:W1:Y:S02]  /*13e60*/  SHFL.IDX P6, R14, R13, R12, R11 ;  /* 0x0000000c0d0e7389 */ /* 0x00006400000c000b */
[----:B01----:R-:W-:Y:S01]  /*13e70*/  ENDCOLLECTIVE ;  /* 0x000000000000791b */ /* 0x003fe20003800000 */
.L_x_15388:
        /* <DEDUP_REMOVED lines=12> */
.L_x_15389:
[----:B------:R-:W-:Y:S02]  /*13f40*/  IMAD.MOV.U32 R13, RZ, RZ, R23 ;  /* 0x000000ffff0d7224 */ /* 0x000fe400078e0017 */
[----:B------:R-:W-:Y:S02]  /*13f50*/  IMAD.MOV.U32 R12, RZ, RZ, 0x4 ;  /* 0x00000004ff0c7424 */ /* 0x000fe400078e00ff */
[----:B------:R-:W-:-:S07]  /*13f60*/  IMAD.MOV.U32 R2, RZ, RZ, R14 ;  /* 0x000000ffff027224 */ /* 0x000fce00078e000e */
[----:B------:R-:W-:Y:S05]  /*13f70*/  WARPSYNC.COLLECTIVE R15, `(.L_x_15390) ;  /* 0x000000000f087348 */ /* 0x000fea0003c00000 */
[----:B------:R0:W1:Y:S02]  /*13f80*/  SHFL.IDX P6, R14, R13, R12, R11 ;  /* 0x0000000c0d0e7389 */ /* 0x00006400000c000b */
[----:B01----:R-:W-:Y:S01]  /*13f90*/  ENDCOLLECTIVE ;  /* 0x000000000000791b */ /* 0x003fe20003800000 */
.L_x_15390:
        /* <DEDUP_REMOVED lines=12> */
.L_x_15391:
[----:B------:R-:W-:Y:S02]  /*14060*/  IMAD.MOV.U32 R13, RZ, RZ, R23 ;  /* 0x000000ffff0d7224 */ /* 0x000fe400078e0017 */
[----:B------:R-:W-:Y:S02]  /*14070*/  IMAD.MOV.U32 R12, RZ, RZ, 0x5 ;  /* 0x00000005ff0c7424 */ /* 0x000fe400078e00ff */
[----:B------:R-:W-:-:S07]  /*14080*/  IMAD.MOV.U32 R2, RZ, RZ, R14 ;  /* 0x000000ffff027224 */ /* 0x000fce00078e000e */
[----:B------:R-:W-:Y:S05]  /*14090*/  WARPSYNC.COLLECTIVE R15, `(.L_x_15392) ;  /* 0x000000000f087348 */ /* 0x000fea0003c00000 */
[----:B------:R0:W1:Y:S02]  /*140a0*/  SHFL.IDX P6, R14, R13, R12, R11 ;  /* 0x0000000c0d0e7389 */ /* 0x00006400000c000b */
[----:B01----:R-:W-:Y:S01]  /*140b0*/  ENDCOLLECTIVE ;  /* 0x000000000000791b */ /* 0x003fe20003800000 */
.L_x_15392:
        /* <DEDUP_REMOVED lines=12> */
.L_x_15393:
[----:B------:R-:W-:Y:S02]  /*14180*/  IMAD.MOV.U32 R13, RZ, RZ, R23 ;  /* 0x000000ffff0d7224 */ /* 0x000fe400078e0017 */
[----:B------:R-:W-:Y:S01]  /*14190*/  IMAD.MOV.U32 R12, RZ, RZ, 0x6 ;  /* 0x00000006ff0c7424 */ /* 0x000fe200078e00ff */
[----:B------:R-:W-:-:S07]  /*141a0*/  MOV R2, R14 ;  /* 0x0000000e00027202 */ /* 0x000fce0000000f00 */
[----:B------:R-:W-:Y:S05]  /*141b0*/  WARPSYNC.COLLECTIVE R15, `(.L_x_15394) ;  /* 0x000000000f087348 */ /* 0x000fea0003c00000 */
[----:B------:R0:W1:Y:S02]  /*141c0*/  SHFL.IDX P6, R14, R13, R12, R11 ;  /* 0x0000000c0d0e7389 */ /* 0x00006400000c000b */
[----:B01----:R-:W-:Y:S01]  /*141d0*/  ENDCOLLECTIVE ;  /* 0x000000000000791b */ /* 0x003fe20003800000 */
.L_x_15394:
        /* <DEDUP_REMOVED lines=12> */
.L_x_15395:
[----:B------:R-:W-:Y:S02]  /*142a0*/  IMAD.MOV.U32 R13, RZ, RZ, R23 ;  /* 0x000000ffff0d7224 */ /* 0x000fe400078e0017 */
[----:B------:R-:W-:Y:S02]  /*142b0*/  IMAD.MOV.U32 R12, RZ, RZ, 0x7 ;  /* 0x00000007ff0c7424 */ /* 0x000fe400078e00ff */
[----:B------:R-:W-:-:S07]  /*142c0*/  IMAD.MOV.U32 R2, RZ, RZ, R14 ;  /* 0x000000ffff027224 */ /* 0x000fce00078e000e */
[----:B------:R-:W-:Y:S05]  /*142d0*/  WARPSYNC.COLLECTIVE R15, `(.L_x_15396) ;  /* 0x000000000f087348 */ /* 0x000fea0003c00000 */
[----:B------:R0:W1:Y:S02]  /*142e0*/  SHFL.IDX P6, R14, R13, R12, R11 ;  /* 0x0000000c0d0e7389 */ /* 0x00006400000c000b */
[----:B01----:R-:W-:Y:S01]  /*142f0*/  ENDCOLLECTIVE ;  /* 0x000000000000791b */ /* 0x003fe20003800000 */
.L_x_15396:
        /* <DEDUP_REMOVED lines=11> */
.L_x_15397:
[----:B------:R-:W-:Y:S01]  /*143b0*/  IMAD.MOV.U32 R2, RZ, RZ, R14 ;  /* 0x000000ffff027224 */ /* 0x000fe200078e000e */
[----:B------:R-:W-:Y:S06]  /*143c0*/  BRA `(.L_x_15398) ;  /* 0xffffffb000447947 */ /* 0x000fec000383ffff */
.L_x_15281:
[----:B0-----:R0:W1:Y:S02]  /*143d0*/  SYNCS.PHASECHK.TRANS64.TRYWAIT P0, [R0+URZ+0x16860], R3 ;  /* 0x01686003000075a7 */ /* 0x001064000800017f */
[----:B-1----:R-:W-:Y:S05]  /*143e0*/  @!P0 NANOSLEEP.SYNCS 0x989680 ;  /* 0x009896800000895d */ /* 0x002fea0003900000 */
[----:B------:R-:W1:Y:S02]  /*143f0*/  @!P0 SYNCS.PHASECHK.TRANS64 P0, [R0+URZ+0x16860], R3 ;  /* 0x01686003000085a7 */ /* 0x000e64000800007f */
[----:B-1----:R-:W-:Y:S05]  /*14400*/  @!P0 BRA `(.L_x_15281) ;  /* 0xfffffffc00f08947 */ /* 0x002fea000383ffff */
[----:B------:R-:W-:Y:S05]  /*14410*/  BRA `(.L_x_15399) ;  /* 0xffffffb400587947 */ /* 0x000fea000383ffff */
.L_x_15282:
        /* <DEDUP_REMOVED lines=8> */
.L_x_15401:
[----:B------:R-:W-:Y:S05]  /*144a0*/  BSYNC B0 ;  /* 0x0000000000007941 */ /* 0x000fea0003800000 */
.L_x_15400:
        /* <DEDUP_REMOVED lines=9> */
.L_x_15402:
        /* <DEDUP_REMOVED lines=10> */
.L_x_15403:
[----:B------:R-:W-:-:S05]  /*145e0*/  IMAD.X R3, RZ, RZ, R3, P1 ;  /* 0x000000ffff037224 */ /* 0x000fca00008e0603 */
        /* <DEDUP_REMOVED lines=10> */
.L_x_15404:
[----:B------:R-:W-:Y:S02]  /*14690*/  IMAD.MOV.U32 R13, RZ, RZ, R23 ;  /* 0x000000ffff0d7224 */ /* 0x000fe400078e0017 */
[----:B------:R-:W-:Y:S02]  /*146a0*/  IMAD.MOV.U32 R12, RZ, RZ, 0x2 ;  /* 0x00000002ff0c7424 */ /* 0x000fe400078e00ff */
[----:B------:R-:W-:-:S07]  /*146b0*/  IMAD.MOV.U32 R9, RZ, RZ, R14 ;  /* 0x000000ffff097224 */ /* 0x000fce00078e000e */
[----:B------:R-:W-:Y:S05]  /*146c0*/  WARPSYNC.COLLECTIVE R15, `(.L_x_15405) ;  /* 0x000000000f087348 */ /* 0x000fea0003c00000 */
[----:B------:R0:W1:Y:S02]  /*146d0*/  SHFL.IDX P6, R14, R13, R12, R11 ;  /* 0x0000000c0d0e7389 */ /* 0x00006400000c000b */
[----:B01----:R-:W-:Y:S01]  /*146e0*/  ENDCOLLECTIVE ;  /* 0x000000000000791b */ /* 0x003fe20003800000 */
.L_x_15405:
        /* <DEDUP_REMOVED lines=12> */
.L_x_15406:
[----:B------:R-:W-:Y:S02]  /*147b0*/  IMAD.MOV.U32 R13, RZ, RZ, R23 ;  /* 0x000000ffff0d7224 */ /* 0x000fe400078e0017 */
[----:B------:R-:W-:Y:S02]  /*147c0*/  IMAD.MOV.U32 R12, RZ, RZ, 0x3 ;  /* 0x00000003ff0c7424 */ /* 0x000fe400078e00ff */
[----:B------:R-:W-:-:S07]  /*147d0*/  IMAD.MOV.U32 R10, RZ, RZ, R14 ;  /* 0x000000ffff0a7224 */ /* 0x000fce00078e000e */
[----:B------:R-:W-:Y:S05]  /*147e0*/  WARPSYNC.COLLECTIVE R15, `(.L_x_15407) ;  /* 0x000000000f087348 */ /* 0x000fea0003c00000 */
[----:B------:R0:W1:Y:S02]  /*147f0*/  SHFL.IDX P6, R14, R13, R12, R11 ;  /* 0x0000000c0d0e7389 */ /* 0x00006400000c000b */
[----:B01----:R-:W-:Y:S01]  /*14800*/  ENDCOLLECTIVE ;  /* 0x000000000000791b */ /* 0x003fe20003800000 */
.L_x_15407:
        /* <DEDUP_REMOVED lines=12> */
.L_x_15408:
[----:B------:R-:W-:Y:S02]  /*148d0*/  IMAD.MOV.U32 R13, RZ, RZ, R23 ;  /* 0x000000ffff0d7224 */ /* 0x000fe400078e0017 */
[----:B------:R-:W-:Y:S02]  /*148e0*/  IMAD.MOV.U32 R12, RZ, RZ, 0x4 ;  /* 0x00000004ff0c7424 */ /* 0x000fe400078e00ff */
[----:B------:R-:W-:-:S07]  /*148f0*/  IMAD.MOV.U32 R9, RZ, RZ, R14 ;  /* 0x000000ffff097224 */ /* 0x000fce00078e000e */
[----:B------:R-:W-:Y:S05]  /*14900*/  WARPSYNC.COLLECTIVE R15, `(.L_x_15409) ;  /* 0x000000000f087348 */ /* 0x000fea0003c00000 */
[----:B------:R0:W1:Y:S02]  /*14910*/  SHFL.IDX P6, R14, R13, R12, R11 ;  /* 0x0000000c0d0e7389 */ /* 0x00006400000c000b */
[----:B01----:R-:W-:Y:S01]  /*14920*/  ENDCOLLECTIVE ;  /* 0x000000000000791b */ /* 0x003fe20003800000 */
.L_x_15409:
        /* <DEDUP_REMOVED lines=12> */
.L_x_15410:
[----:B------:R-:W-:Y:S02]  /*149f0*/  IMAD.MOV.U32 R13, RZ, RZ, R23 ;  /* 0x000000ffff0d7224 */ /* 0x000fe400078e0017 */
[----:B------:R-:W-:Y:S02]  /*14a00*/  IMAD.MOV.U32 R12, RZ, RZ, 0x5 ;  /* 0x00000005ff0c7424 */ /* 0x000fe400078e00ff */
[----:B------:R-:W-:-:S07]  /*14a10*/  IMAD.MOV.U32 R10, RZ, RZ, R14 ;  /* 0x000000ffff0a7224 */ /* 0x000fce00078e000e */
[----:B------:R-:W-:Y:S05]  /*14a20*/  WARPSYNC.COLLECTIVE R15, `(.L_x_15411) ;  /* 0x000000000f087348 */ /* 0x000fea0003c00000 */
[----:B------:R0:W1:Y:S02]  /*14a30*/  SHFL.IDX P6, R14, R13, R12, R11 ;  /* 0x0000000c0d0e7389 */ /* 0x00006400000c000b */
[----:B01----:R-:W-:Y:S01]  /*14a40*/  ENDCOLLECTIVE ;  /* 0x000000000000791b */ /* 0x003fe20003800000 */
.L_x_15411:
        /* <DEDUP_REMOVED lines=12> */
.L_x_15412:
[----:B------:R-:W-:Y:S02]  /*14b10*/  IMAD.MOV.U32 R13, RZ, RZ, R23 ;  /* 0x000000ffff0d7224 */ /* 0x000fe400078e0017 */
[----:B------:R-:W-:Y:S02]  /*14b20*/  IMAD.MOV.U32 R12, RZ, RZ, 0x6 ;  /* 0x00000006ff0c7424 */ /* 0x000fe400078e00ff */
[----:B------:R-:W-:-:S07]  /*14b30*/  IMAD.MOV.U32 R9, RZ, RZ, R14 ;  /* 0x000000ffff097224 */ /* 0x000fce00078e000e */
[----:B------:R-:W-:Y:S05]  /*14b40*/  WARPSYNC.COLLECTIVE R15, `(.L_x_15413) ;  /* 0x000000000f087348 */ /* 0x000fea0003c00000 */
[----:B------:R0:W1:Y:S02]  /*14b50*/  SHFL.IDX P6, R14, R13, R12, R11 ;  /* 0x0000000c0d0e7389 */ /* 0x00006400000c000b */
[----:B01----:R-:W-:Y:S01]  /*14b60*/  ENDCOLLECTIVE ;  /* 0x000000000000791b */ /* 0x003fe20003800000 */
.L_x_15413:
        /* <DEDUP_REMOVED lines=12> */
.L_x_15414:
[----:B------:R-:W-:Y:S02]  /*14c30*/  IMAD.MOV.U32 R13, RZ, RZ, R23 ;  /* 0x000000ffff0d7224 */ /* 0x000fe400078e0017 */
[----:B------:R-:W-:Y:S01]  /*14c40*/  IMAD.MOV.U32 R12, RZ, RZ, 0x7 ;  /* 0x00000007ff0c7424 */ /* 0x000fe200078e00ff */
[----:B------:R-:W-:-:S13]  /*14c50*/  IADD3 R2, P1, R14, R5, RZ ;  /* 0x000000050e027210 */ /* 0x000fda0007f3e0ff */
[----:B------:R-:W-:Y:S05]  /*14c60*/  WARPSYNC.COLLECTIVE R15, `(.L_x_15415) ;  /* 0x000000000f087348 */ /* 0x000fea0003c00000 */
[----:B------:R0:W1:Y:S02]  /*14c70*/  SHFL.IDX P6, R14, R13, R12, R11 ;  /* 0x0000000c0d0e7389 */ /* 0x00006400000c000b */
[----:B01----:R-:W-:Y:S01]  /*14c80*/  ENDCOLLECTIVE ;  /* 0x000000000000791b */ /* 0x003fe20003800000 */
.L_x_15415:
        /* <DEDUP_REMOVED lines=10> */
.L_x_15416:
[----:B------:R-:W-:Y:S05]  /*14d30*/  BRA `(.L_x_15417) ;  /* 0xffffffb000087947 */ /* 0x000fea000383ffff */
.L_x_15287:
        /* <DEDUP_REMOVED lines=8> */
.L_x_15419:
[----:B------:R-:W-:Y:S05]  /*14dc0*/  BSYNC B0 ;  /* 0x0000000000007941 */ /* 0x000fea0003800000 */
.L_x_15418:
        /* <DEDUP_REMOVED lines=9> */
.L_x_15420:
        /* <DEDUP_REMOVED lines=23> */
.L_x_15421:
[----:B------:R-:W-:Y:S02]  /*14fd0*/  MOV R12, 0x2 ;  /* 0x00000002000c7802 */ /* 0x000fe40000000f00 */
[----:B------:R-:W-:-:S05]  /*14fe0*/  SEL R4, R14, RZ, P1 ;  /* 0x000000ff0e047207 */ /* 0x000fca0000800000 */
[----:B------:R-:W-:-:S04]  /*14ff0*/  IMAD.IADD R4, R13, 0x1, R4 ;  /* 0x000000010d047824 */ /* 0x000fc800078e0204 */
[----:B------:R-:W-:-:S07]  /*15000*/  IMAD.MOV.U32 R13, RZ, RZ, R4 ;  /* 0x000000ffff0d7224 */ /* 0x000fce00078e0004 */
[----:B------:R-:W-:Y:S05]  /*15010*/  WARPSYNC.COLLECTIVE R15, `(.L_x_15422) ;  /* 0x000000000f087348 */ /* 0x000fea0003c00000 */
[----:B------:R0:W1:Y:S02]  /*15020*/  SHFL.UP P6, R14, R13, R12, R11 ;  /* 0x0400000c0d0e7389 */ /* 0x00006400000c000b */
[----:B01----:R-:W-:Y:S01]  /*15030*/  ENDCOLLECTIVE ;  /* 0x000000000000791b */ /* 0x003fe20003800000 */
.L_x_15422:
[----:B------:R-:W-:Y:S01]  /*15040*/  IMAD.MOV.U32 R12, RZ, RZ, 0x4 ;  /* 0x00000004ff0c7424 */ /* 0x000fe200078e00ff */
[----:B------:R-:W-:-:S05]  /*15050*/  SEL R3, R14, RZ, P2 ;  /* 0x000000ff0e037207 */ /* 0x000fca0001000000 */
[----:B------:R-:W-:-:S04]  /*15060*/  IMAD.IADD R2, R4, 0x1, R3 ;  /* 0x0000000104027824 */ /* 0x000fc800078e0203 */
[----:B------:R-:W-:-:S07]  /*15070*/  IMAD.MOV.U32 R13, RZ, RZ, R2 ;  /* 0x000000ffff0d7224 */ /* 0x000fce00078e0002 */
[----:B------:R-:W-:Y:S05]  /*15080*/  WARPSYNC.COLLECTIVE R15, `(.L_x_15423) ;  /* 0x000000000f087348 */ /* 0x000fea0003c00000 */
[----:B------:R0:W1:Y:S02]  /*15090*/  SHFL.UP P6, R14, R13, R12, R11 ;  /* 0x0400000c0d0e7389 */ /* 0x00006400000c000b */
[----:B01----:R-:W-:Y:S01]  /*150a0*/  ENDCOLLECTIVE ;  /* 0x000000000000791b */ /* 0x003fe20003800000 */
.L_x_15423:
[----:B------:R-:W-:Y:S01]  /*150b0*/  IMAD.MOV.U32 R12, RZ, RZ, 0x8 ;  /* 0x00000008ff0c7424 */ /* 0x000fe200078e00ff */
[----:B------:R-:W-:-:S05]  /*150c0*/  SEL R3, R14, RZ, P3 ;  /* 0x000000ff0e037207 */ /* 0x000fca0001800000 */
[----:B------:R-:W-:-:S04]  /*150d0*/  IMAD.IADD R3, R2, 0x1, R3 ;  /* 0x0000000102037824 */ /* 0x000fc800078e0203 */
[----:B------:R-:W-:-:S07]  /*150e0*/  IMAD.MOV.U32 R13, RZ, RZ, R3 ;  /* 0x000000ffff0d7224 */ /* 0x000fce00078e0003 */
[----:B------:R-:W-:Y:S05]  /*150f0*/  WARPSYNC.COLLECTIVE R15, `(.L_x_15424) ;  /* 0x000000000f087348 */ /* 0x000fea0003c00000 */
[----:B------:R0:W1:Y:S02]  /*15100*/  SHFL.UP P6, R14, R13, R12, R11 ;  /* 0x0400000c0d0e7389 */ /* 0x00006400000c000b */
[----:B01----:R-:W-:Y:S01]  /*15110*/  ENDCOLLECTIVE ;  /* 0x000000000000791b */ /* 0x003fe20003800000 */
.L_x_15424:
[----:B------:R-:W-:Y:S01]  /*15120*/  IMAD.MOV.U32 R12, RZ, RZ, 0x10 ;  /* 0x00000010ff0c7424 */ /* 0x000fe200078e00ff */
[----:B------:R-:W-:-:S05]  /*15130*/  SEL R4, R14, RZ, P4 ;  /* 0x000000ff0e047207 */ /* 0x000fca0002000000 */
[----:B------:R-:W-:-:S04]  /*15140*/  IMAD.IADD R4, R3, 0x1, R4 ;  /* 0x0000000103047824 */ /* 0x000fc800078e0204 */
[----:B------:R-:W-:-:S07]  /*15150*/  IMAD.MOV.U32 R13, RZ, RZ, R4 ;  /* 0x000000ffff0d7224 */ /* 0x000fce00078e0004 */
[----:B------:R-:W-:Y:S05]  /*15160*/  WARPSYNC.COLLECTIVE R15, `(.L_x_15425) ;  /* 0x000000000f087348 */ /* 0x000fea0003c00000 */
[----:B------:R0:W1:Y:S02]  /*15170*/  SHFL.UP P6, R14, R13, R12, R11 ;  /* 0x0400000c0d0e7389 */ /* 0x00006400000c000b */
[----:B01----:R-:W-:Y:S01]  /*15180*/  ENDCOLLECTIVE ;  /* 0x000000000000791b */ /* 0x003fe20003800000 */
.L_x_15425:
        /* <DEDUP_REMOVED lines=8> */
.L_x_15426:
[----:B------:R-:W-:Y:S05]  /*15210*/  BRA `(.L_x_15427) ;  /* 0xffffffb000187947 */ /* 0x000fea000383ffff */
.L_x_15290:
[----:B------:R-:W-:Y:S01]  /*15220*/  BSSY B0, `(.L_x_15428) ;  /* 0x0000007000007945 */ /* 0x000fe20003800000 */
[----:B------:R-:W-:Y:S02]  /*15230*/  IMAD.MOV.U32 R12, RZ, RZ, 0x1 ;  /* 0x00000001ff0c7424 */ /* 0x000fe400078e00ff */
[----:B------:R-:W-:Y:S02]  /*15240*/  IMAD.MOV.U32 R11, RZ, RZ, RZ ;  /* 0x000000ffff0b7224 */ /* 0x000fe400078e00ff */
[----:B------:R-:W-:-:S07]  /*15250*/  IMAD.MOV.U32 R15, RZ, RZ, -0x1 ;  /* 0xffffffffff0f7424 */ /* 0x000fce00078e00ff */
[----:B------:R-:W-:Y:S05]  /*15260*/  WARPSYNC.COLLECTIVE R15, `(.L_x_15429) ;  /* 0x000000000f087348 */ /* 0x000fea0003c00000 */
[----:B------:R0:W1:Y:S02]  /*15270*/  SHFL.UP P6, R14, R13, R12, R11 ;  /* 0x0400000c0d0e7389 */ /* 0x00006400000c000b */
[----:B01----:R-:W-:Y:S01]  /*15280*/  ENDCOLLECTIVE ;  /* 0x000000000000791b */ /* 0x003fe20003800000 */
.L_x_15429:
[----:B------:R-:W-:Y:S05]  /*15290*/  BSYNC B0 ;  /* 0x0000000000007941 */ /* 0x000fea0003800000 */
.L_x_15428:
        /* <DEDUP_REMOVED lines=8> */
.L_x_15430:
[----:B------:R-:W-:Y:S01]  /*15320*/  IMAD.MOV.U32 R12, RZ, RZ, 0x4 ;  /* 0x00000004ff0c7424 */ /* 0x000fe200078e00ff */
[----:B------:R-:W-:-:S05]  /*15330*/  SEL R2, R14, RZ, P2 ;  /* 0x000000ff0e027207 */ /* 0x000fca0001000000 */
[----:B------:R-:W-:-:S04]  /*15340*/  IMAD.IADD R2, R13, 0x1, R2 ;  /* 0x000000010d027824 */ /* 0x000fc800078e0202 */
[----:B------:R-:W-:-:S07]  /*15350*/  IMAD.MOV.U32 R13, RZ, RZ, R2 ;  /* 0x000000ffff0d7224 */ /* 0x000fce00078e0002 */
[----:B------:R-:W-:Y:S05]  /*15360*/  WARPSYNC.COLLECTIVE R15, `(.L_x_15431) ;  /* 0x000000000f087348 */ /* 0x000fea0003c00000 */
[----:B------:R0:W1:Y:S02]  /*15370*/  SHFL.UP P6, R14, R13, R12, R11 ;  /* 0x0400000c0d0e7389 */ /* 0x00006400000c000b */
[----:B01----:R-:W-:Y:S01]  /*15380*/  ENDCOLLECTIVE ;  /* 0x000000000000791b */ /* 0x003fe20003800000 */
.L_x_15431:
[----:B------:R-:W-:Y:S01]  /*15390*/  IMAD.MOV.U32 R12, RZ, RZ, 0x8 ;  /* 0x00000008ff0c7424 */ /* 0x000fe200078e00ff */
[----:B------:R-:W-:-:S05]  /*153a0*/  SEL R3, R14, RZ, P3 ;  /* 0x000000ff0e037207 */ /* 0x000fca0001800000 */
[----:B------:R-:W-:-:S04]  /*153b0*/  IMAD.IADD R3, R2, 0x1, R3 ;  /* 0x0000000102037824 */ /* 0x000fc800078e0203 */
[----:B------:R-:W-:-:S07]  /*153c0*/  IMAD.MOV.U32 R13, RZ, RZ, R3 ;  /* 0x000000ffff0d7224 */ /* 0x000fce00078e0003 */
[----:B------:R-:W-:Y:S05]  /*153d0*/  WARPSYNC.COLLECTIVE R15, `(.L_x_15432) ;  /* 0x000000000f087348 */ /* 0x000fea0003c00000 */
[----:B------:R0:W1:Y:S02]  /*153e0*/  SHFL.UP P6, R14, R13, R12, R11 ;  /* 0x0400000c0d0e7389 */ /* 0x00006400000c000b */
[----:B01----:R-:W-:Y:S01]  /*153f0*/  ENDCOLLECTIVE ;  /* 0x000000000000791b */ /* 0x003fe20003800000 */
.L_x_15432:
[----:B------:R-:W-:Y:S01]  /*15400*/  IMAD.MOV.U32 R12, RZ, RZ, 0x10 ;  /* 0x00000010ff0c7424 */ /* 0x000fe200078e00ff */
[----:B------:R-:W-:-:S04]  /*15410*/  SEL R4, R14, RZ, P4 ;  /* 0x000000ff0e047207 */ /* 0x000fc80002000000 */
[----:B------:R-:W-:-:S05]  /*15420*/  IADD3 R4, R3, R4, RZ ;  /* 0x0000000403047210 */ /* 0x000fca0007ffe0ff */
[----:B------:R-:W-:-:S07]  /*15430*/  IMAD.MOV.U32 R13, RZ, RZ, R4 ;  /* 0x000000ffff0d7224 */ /* 0x000fce00078e0004 */
[----:B------:R-:W-:Y:S05]  /*15440*/  WARPSYNC.COLLECTIVE R15, `(.L_x_15433) ;  /* 0x000000000f087348 */ /* 0x000fea0003c00000 */
[----:B------:R0:W1:Y:S02]  /*15450*/  SHFL.UP P6, R14, R13, R12, R11 ;  /* 0x0400000c0d0e7389 */ /* 0x00006400000c000b */
[----:B01----:R-:W-:Y:S01]  /*15460*/  ENDCOLLECTIVE ;  /* 0x000000000000791b */ /* 0x003fe20003800000 */
.L_x_15433:
        /* <DEDUP_REMOVED lines=8> */
.L_x_15434:
[----:B------:R-:W-:Y:S05]  /*154f0*/  BRA `(.L_x_15435) ;  /* 0xffffffb000047947 */ /* 0x000fea000383ffff */
.L_x_15292:
[----:B------:R-:W-:Y:S01]  /*15500*/  BSSY B0, `(.L_x_15436) ;  /* 0x0000006000007945 */ /* 0x000fe20003800000 */
[----:B------:R-:W-:Y:S01]  /*15510*/  PLOP3.LUT P6, PT, P6, PT, PT, 0x8, 0x0 ;  /* 0x000000000000781c */ /* 0x000fe200037ce170 */
[----:B------:R-:W-:-:S12]  /*15520*/  IMAD.MOV.U32 R15, RZ, RZ, -0x1 ;  /* 0xffffffffff0f7424 */ /* 0x000fd800078e00ff */
[----:B0-----:R-:W-:Y:S05]  /*15530*/  WARPSYNC.COLLECTIVE R15, `(.L_x_15437) ;  /* 0x000000000f087348 */ /* 0x001fea0003c00000 */
[----:B------:R-:W-:Y:S01]  /*15540*/  VOTE.ANY R14, PT, P6 ;  /* 0x00000000000e7806 */ /* 0x000fe200030e0100 */
[----:B0-----:R-:W-:Y:S06]  /*15550*/  ENDCOLLECTIVE ;  /* 0x000000000000791b */ /* 0x001fec0003800000 */
.L_x_15437:
[----:B------:R-:W-:Y:S05]  /*15560*/  BSYNC B0 ;  /* 0x0000000000007941 */ /* 0x000fea0003800000 */
.L_x_15436:
        /* <DEDUP_REMOVED lines=10> */
.L_x_15438:
[----:B------:R-:W-:Y:S02]  /*15610*/  IMAD.MOV.U32 R13, RZ, RZ, R5 ;  /* 0x000000ffff0d7224 */ /* 0x000fe400078e0005 */
[----:B------:R-:W-:-:S07]  /*15620*/  IMAD.MOV.U32 R17, RZ, RZ, R14 ;  /* 0x000000ffff117224 */ /* 0x000fce00078e000e */
[----:B------:R-:W-:Y:S05]  /*15630*/  WARPSYNC.COLLECTIVE R15, `(.L_x_15439) ;  /* 0x000000000f087348 */ /* 0x000fea0003c00000 */
[----:B------:R0:W1:Y:S02]  /*15640*/  SHFL.IDX P6, R14, R13, R12, R11 ;  /* 0x0000000c0d0e7389 */ /* 0x00006400000c000b */
[----:B01----:R-:W-:Y:S01]  /*15650*/  ENDCOLLECTIVE ;  /* 0x000000000000791b */ /* 0x003fe20003800000 */
.L_x_15439:
[----:B------:R-:W-:Y:S01]  /*15660*/  IMAD.MOV.U32 R5, RZ, RZ, R14 ;  /* 0x000000ffff057224 */ /* 0x000fe200078e000e */
[----:B------:R-:W-:Y:S06]  /*15670*/  BRA `(.L_x_15440) ;  /* 0xffffffac00e47947 */ /* 0x000fec000383ffff */
.L_x_15294:
[----:B------:R-:W-:Y:S01]  /*15680*/  BSSY B0, `(.L_x_15441) ;  /* 0x0000007000007945 */ /* 0x000fe20003800000 */
[----:B------:R-:W-:Y:S02]  /*15690*/  IMAD.MOV.U32 R13, RZ, RZ, R2 ;  /* 0x000000ffff0d7224 */ /* 0x000fe400078e0002 */
[----:B------:R-:W-:Y:S02]  /*156a0*/  IMAD.MOV.U32 R11, RZ, RZ, 0x1f ;  /* 0x0000001fff0b7424 */ /* 0x000fe400078e00ff */
[----:B------:R-:W-:-:S07]  /*156b0*/  IMAD.MOV.U32 R15, RZ, RZ, -0x1 ;  /* 0xffffffffff0f7424 */ /* 0x000fce00078e00ff */
[----:B0123--:R-:W-:Y:S05]  /*156c0*/  WARPSYNC.COLLECTIVE R15, `(.L_x_15442) ;  /* 0x000000000f087348 */ /* 0x00ffea0003c00000 */
[----:B------:R4:W0:Y:S02]  /*156d0*/  SHFL.IDX P6, R14, R13, R12, R11 ;  /* 0x0000000c0d0e7389 */ /* 0x00082400000c000b */
[----:B01234-:R-:W-:Y:S01]  /*156e0*/  ENDCOLLECTIVE ;  /* 0x000000000000791b */ /* 0x01ffe20003800000 */
.L_x_15442:
[----:B------:R-:W-:Y:S05]  /*156f0*/  BSYNC B0 ;  /* 0x0000000000007941 */ /* 0x000fea0003800000 */
.L_x_15441:
[----:B------:R-:W-:Y:S01]  /*15700*/  IMAD.MOV.U32 R16, RZ, RZ, R14 ;  /* 0x000000ffff107224 */ /* 0x000fe200078e000e */
[----:B------:R-:W-:Y:S06]  /*15710*/  BRA `(.L_x_15293) ;  /* 0xffffffac00d47947 */ /* 0x000fec000383ffff */
.L_x_15300:
[----:B0-----:R0:W1:Y:S02]  /*15720*/  SYNCS.PHASECHK.TRANS64.TRYWAIT P0, [R5+URZ+0x16820], R0 ;  /* 0x01682000050075a7 */ /* 0x001064000800017f */
[----:B-1----:R-:W-:Y:S05]  /*15730*/  @!P0 NANOSLEEP.SYNCS 0x989680 ;  /* 0x009896800000895d */ /* 0x002fea0003900000 */
[----:B------:R-:W1:Y:S02]  /*15740*/  @!P0 SYNCS.PHASECHK.TRANS64 P0, [R5+URZ+0x16820], R0 ;  /* 0x01682000050085a7 */ /* 0x000e64000800007f */
[----:B-1----:R-:W-:Y:S05]  /*15750*/  @!P0 BRA `(.L_x_15300) ;  /* 0xfffffffc00f08947 */ /* 0x002fea000383ffff */
[----:B------:R-:W-:Y:S05]  /*15760*/  BRA `(.L_x_15443) ;  /* 0xffffffb8002c7947 */ /* 0x000fea000383ffff */
.L_x_15301:
        /* <DEDUP_REMOVED lines=8> */
[----:B0-----:R-:W-:Y:S05]  /*157f0*/  WARPSYNC.COLLECTIVE R15, `(.L_x_15445) ;  /* 0x000000000f087348 */ /* 0x001fea0003c00000 */
[----:B------:R1:W2:Y:S02]  /*15800*/  SHFL.IDX P6, R14, R13, R12, R11 ;  /* 0x0000000c0d0e7389 */ /* 0x0002a400000c000b */
[----:B012---:R-:W-:Y:S01]  /*15810*/  ENDCOLLECTIVE ;  /* 0x000000000000791b */ /* 0x007fe20003800000 */
.L_x_15445:
[----:B------:R-:W-:Y:S05]  /*15820*/  BSYNC B0 ;  /* 0x0000000000007941 */ /* 0x000fea0003800000 */
.L_x_15444:
[----:B------:R-:W-:Y:S05]  /*15830*/  BRA `(.L_x_15446) ;  /* 0xffffffb800147947 */ /* 0x000fea000383ffff */
.L_x_15304:
[----:B------:R-:W-:Y:S01]  /*15840*/  BSSY B1, `(.L_x_15447) ;  /* 0x0000006000017945 */ /* 0x000fe20003800000 */
[----:B------:R-:W-:-:S07]  /*15850*/  IMAD.MOV.U32 R15, RZ, RZ, -0x1 ;  /* 0xffffffffff0f7424 */ /* 0x000fce00078e00ff */
[----:B0-----:R-:W-:Y:S05]  /*15860*/  WARPSYNC.COLLECTIVE R15, `(.L_x_15448) ;  /* 0x000000000f0c7348 */ /* 0x001fea0003c00000 */
[----:B------:R-:W-:Y:S02]  /*15870*/  ELECT P6, UR62, PT ;  /* 0x00000000003e782f */ /* 0x000fe400038c0000 */
[----:B------:R-:W-:Y:S01]  /*15880*/  MOV R14, UR62 ;  /* 0x0000003e000e7c02 */ /* 0x000fe20008000f00 */
[----:B0-----:R-:W-:Y:S10]  /*15890*/  ENDCOLLECTIVE ;  /* 0x000000000000791b */ /* 0x001ff40003800000 */
.L_x_15448:
[----:B------:R-:W-:Y:S05]  /*158a0*/  BSYNC B1 ;  /* 0x0000000000017941 */ /* 0x000fea0003800000 */
.L_x_15447:
[----:B------:R-:W-:Y:S05]  /*158b0*/  BRA `(.L_x_15449) ;  /* 0xffffffb8000c7947 */ /* 0x000fea000383ffff */
.L_x_15306:
[----:B0-----:R0:W1:Y:S02]  /*158c0*/  SYNCS.PHASECHK.TRANS64.TRYWAIT P1, [R3+URZ+0x16840], R2 ;  /* 0x01684002030075a7 */ /* 0x001064000802017f */
[----:B-1----:R-:W-:Y:S05]  /*158d0*/  @!P1 NANOSLEEP.SYNCS 0x989680 ;  /* 0x009896800000995d */ /* 0x002fea0003900000 */
[----:B------:R-:W1:Y:S02]  /*158e0*/  @!P1 SYNCS.PHASECHK.TRANS64 P1, [R3+URZ+0x16840], R2 ;  /* 0x01684002030095a7 */ /* 0x000e64000802007f */
[----:B-1----:R-:W-:Y:S05]  /*158f0*/  @!P1 BRA `(.L_x_15306) ;  /* 0xfffffffc00f09947 */ /* 0x002fea000383ffff */
[----:B------:R-:W-:Y:S05]  /*15900*/  BRA `(.L_x_15450) ;  /* 0xffffffb8002c7947 */ /* 0x000fea000383ffff */
.L_x_15308:
[----:B-1----:R1:W2:Y:S02]  /*15910*/  SYNCS.PHASECHK.TRANS64.TRYWAIT P1, [R25+URZ+0x16840], R0 ;  /* 0x01684000190075a7 */ /* 0x0022a4000802017f */
[----:B--2---:R-:W-:Y:S05]  /*15920*/  @!P1 NANOSLEEP.SYNCS 0x989680 ;  /* 0x009896800000995d */ /* 0x004fea0003900000 */
[----:B------:R-:W2:Y:S02]  /*15930*/  @!P1 SYNCS.PHASECHK.TRANS64 P1, [R25+URZ+0x16840], R0 ;  /* 0x01684000190095a7 */ /* 0x000ea4000802007f */
[----:B--2---:R-:W-:Y:S05]  /*15940*/  @!P1 BRA `(.L_x_15308) ;  /* 0xfffffffc00f09947 */ /* 0x004fea000383ffff */
[----:B------:R-:W-:Y:S05]  /*15950*/  BRA `(.L_x_15451) ;  /* 0xffffffb800387947 */ /* 0x000fea000383ffff */
.L_x_15310:
[----:B--2---:R2:W3:Y:S02]  /*15960*/  SYNCS.PHASECHK.TRANS64.TRYWAIT P1, [R3+URZ+0x16860], R2 ;  /* 0x01686002030075a7 */ /* 0x0044e4000802017f */
[----:B---3--:R-:W-:Y:S05]  /*15970*/  @!P1 NANOSLEEP.SYNCS 0x989680 ;  /* 0x009896800000995d */ /* 0x008fea0003900000 */
[----:B------:R-:W3:Y:S02]  /*15980*/  @!P1 SYNCS.PHASECHK.TRANS64 P1, [R3+URZ+0x16860], R2 ;  /* 0x01686002030095a7 */ /* 0x000ee4000802007f */
[----:B---3--:R-:W-:Y:S05]  /*15990*/  @!P1 BRA `(.L_x_15310) ;  /* 0xfffffffc00f09947 */ /* 0x008fea000383ffff */
[----:B------:R-:W-:Y:S05]  /*159a0*/  BRA `(.L_x_15452) ;  /* 0xffffffb800347947 */ /* 0x000fea000383ffff */
.L_x_15453:
        /* <DEDUP_REMOVED lines=13> */
.L_x_16012:


//--------------------- .text._ZN7cutlass13device_kernelIN5flash11enable_sm90INS1_16FlashAttnFwdSm90INS1_25CollectiveMainloopFwdSm90ILi2EN4cute5tupleIJNS5_1CILi1EEES8_S8_EEENS6_IJNS7_ILi192EEENS7_ILi128EEENS7_ILi64EEEEEELi64ENS_6half_tEfNS_4arch4Sm90ELb1ELb0ELb0ELb1ELb1ELb1ELb0ELb1ELb1ELb1ELb1ELb0EEENS1_21CollectiveEpilogueFwdINS6_IJSA_SC_SB_EEES9_SE_SG_Li384ELb1ELb1ELb1ELb0EEENS1_36VarlenDynamicPersistentTileSchedulerILi192ELi128ELi384ELi128ELb1ELb1ELb1ELb1ELb1ELb1EEEEEEEEEvNT_6ParamsE --------------------------
	.section	.text._ZN7cutlass13device_kernelIN5flash11enable_sm90INS1_16FlashAttnFwdSm90INS1_25CollectiveMainloopFwdSm90ILi2EN4cute5tupleIJNS5_1CILi1EEES8_S8_EEENS6_IJNS7_ILi192EEENS7_ILi128EEENS7_ILi64EEEEEELi64ENS_6half_tEfNS_4arch4Sm90ELb1ELb0ELb0ELb1ELb1ELb1ELb0ELb1ELb1ELb1ELb1ELb0EEENS1_21CollectiveEpilogueFwdINS6_IJSA_SC_SB_EEES9_SE_SG_Li384ELb1ELb1ELb1ELb0EEENS1_36VarlenDynamicPersistentTileSchedulerILi192ELi128ELi384ELi128ELb1ELb1ELb1ELb1ELb1ELb1EEEEEEEEEvNT_6ParamsE,"ax",@progbits
	.align	128
.text._ZN7cutlass13device_kernelIN5flash11enable_sm90INS1_16FlashAttnFwdSm90INS1_25CollectiveMainloopFwdSm90ILi2EN4cute5tupleIJNS5_1CILi1EEES8_S8_EEENS6_IJNS7_ILi192EEENS7_ILi128EEENS7_ILi64EEEEEELi64ENS_6half_tEfNS_4arch4Sm90ELb1ELb0ELb0ELb1ELb1ELb1ELb0ELb1ELb1ELb1ELb1ELb0EEENS1_21CollectiveEpilogueFwdINS6_IJSA_SC_SB_EEES9_SE_SG_Li384ELb1ELb1ELb1ELb0EEENS1_36VarlenDynamicPersistentTileSchedulerILi192ELi128ELi384ELi128ELb1ELb1ELb1ELb1ELb1ELb1EEEEEEEEEvNT_6ParamsE:
        .type           _ZN7cutlass13device_kernelIN5flash11enable_sm90INS1_16FlashAttnFwdSm90INS1_25CollectiveMainloopFwdSm90ILi2EN4cute5tupleIJNS5_1CILi1EEES8_S8_EEENS6_IJNS7_ILi192EEENS7_ILi128EEENS7_ILi64EEEEEELi64ENS_6half_tEfNS_4arch4Sm90ELb1ELb0ELb0ELb1ELb1ELb1ELb0ELb1ELb1ELb1ELb1ELb0EEENS1_21CollectiveEpilogueFwdINS6_IJSA_SC_SB_EEES9_SE_SG_Li384ELb1ELb1ELb1ELb0EEENS1_36VarlenDynamicPersistentTileSchedulerILi192ELi128ELi384ELi128ELb1ELb1ELb1ELb1ELb1ELb1EEEEEEEEEvNT_6ParamsE,@function
        .size           _ZN7cutlass13device_kernelIN5flash11enable_sm90INS1_16FlashAttnFwdSm90INS1_25CollectiveMainloopFwdSm90ILi2EN4cute5tupleIJNS5_1CILi1EEES8_S8_EEENS6_IJNS7_ILi192EEENS7_ILi128EEENS7_ILi64EEEEEELi64ENS_6half_tEfNS_4arch4Sm90ELb1ELb0ELb0ELb1ELb1ELb1ELb0ELb1ELb1ELb1ELb1ELb0EEENS1_21CollectiveEpilogueFwdINS6_IJSA_SC_SB_EEES9_SE_SG_Li384ELb1ELb1ELb1ELb0EEENS1_36VarlenDynamicPersistentTileSchedulerILi192ELi128ELi384ELi128ELb1ELb1ELb1ELb1ELb1ELb1EEEEEEEEEvNT_6ParamsE,(.L_x_16013 - _ZN7cutlass13device_kernelIN5flash11enable_sm90INS1_16FlashAttnFwdSm90INS1_25CollectiveMainloopFwdSm90ILi2EN4cute5tupleIJNS5_1CILi1EEES8_S8_EEENS6_IJNS7_ILi192EEENS7_ILi128EEENS7_ILi64EEEEEELi64ENS_6half_tEfNS_4arch4Sm90ELb1ELb0ELb0ELb1ELb1ELb1ELb0ELb1ELb1ELb1ELb1ELb0EEENS1_21CollectiveEpilogueFwdINS6_IJSA_SC_SB_EEES9_SE_SG_Li384ELb1ELb1ELb1ELb0EEENS1_36VarlenDynamicPersistentTileSchedulerILi192ELi128ELi384ELi128ELb1ELb1ELb1ELb1ELb1ELb1EEEEEEEEEvNT_6ParamsE)
        .other          _ZN7cutlass13device_kernelIN5flash11enable_sm90INS1_16FlashAttnFwdSm90INS1_25CollectiveMainloopFwdSm90ILi2EN4cute5tupleIJNS5_1CILi1EEES8_S8_EEENS6_IJNS7_ILi192EEENS7_ILi128EEENS7_ILi64EEEEEELi64ENS_6half_tEfNS_4arch4Sm90ELb1ELb0ELb0ELb1ELb1ELb1ELb0ELb1ELb1ELb1ELb1ELb0EEENS1_21CollectiveEpilogueFwdINS6_IJSA_SC_SB_EEES9_SE_SG_Li384ELb1ELb1ELb1ELb0EEENS1_36VarlenDynamicPersistentTileSchedulerILi192ELi128ELi384ELi128ELb1ELb1ELb1ELb1ELb1ELb1EEEEEEEEEvNT_6ParamsE,@"STO_CUDA_ENTRY STV_DEFAULT"
_ZN7cutlass13device_kernelIN5flash11enable_sm90INS1_16FlashAttnFwdSm90INS1_25CollectiveMainloopFwdSm90ILi2EN4cute5tupleIJNS5_1CILi1EEES8_S8_EEENS6_IJNS7_ILi192EEENS7_ILi128EEENS7_ILi64EEEEEELi64ENS_6half_tEfNS_4arch4Sm90ELb1ELb0ELb0ELb1ELb1ELb1ELb0ELb1ELb1ELb1ELb1ELb0EEENS1_21CollectiveEpilogueFwdINS6_IJSA_SC_SB_EEES9_SE_SG_Li384ELb1ELb1ELb1ELb0EEENS1_36VarlenDynamicPersistentTileSchedulerILi192ELi128ELi384ELi128ELb1ELb1ELb1ELb1ELb1ELb1EEEEEEEEEvNT_6ParamsE:
[----:B------:R-:W0:Y:S02]  /*0000*/  LDC R1, c[0x0][0x28] ;  /* 0x00000a00ff017b82 */ /* 0x000e240000000800 */
[----:B0-----:R-:W-:Y:S01]  /*0010*/  VIADD R1, R1, 0xffffff88 ;  /* 0xffffff8801017836 */ /* 0x001fe20000000000 */
[----:B------:R-:W0:Y:S01]  /*0020*/  S2R R3, SR_TID.X ;  /* 0x0000000000037919 */ /* 0x000e220000002100 */
[----:B------:R-:W-:Y:S01]  /*0030*/  ELECT P0, URZ, PT ;  /* 0x00000000003f782f */ /* 0x000fe20003800000 */
[----:B------:R-:W-:Y:S01]  /*0040*/  BSSY B0, `(.L_x_15454) ;  /* 0x000000d000007945 */ /* 0x000fe20003800000 */
[----:B0-----:R-:W-:-:S05]  /*0050*/  SHF.R.U32.HI R0, RZ, 0x5, R3 ;  /* 0x00000005ff007819 */ /* 0x001fca0000011603 */
        /* <DEDUP_REMOVED lines=11> */
.L_x_15455:
[----:B------:R-:W-:Y:S05]  /*0110*/  BSYNC B0 ;  /* 0x0000000000007941 */ /* 0x000fea0003800000 */
.L_x_15454:
[----:B------:R-:W-:Y:S01]  /*0120*/  VOTEU.ANY UP0, P0 ;  /* 0x00000000003f7886 */ /* 0x000fe20000000100 */
[----:B------:R-:W0:Y:S01]  /*0130*/  SHFL.IDX PT, R2, R0, RZ, 0x1f ;  /* 0x00001fff00027589 */ /* 0x000e2200000e0000 */
[----:B------:R-:W-:Y:S01]  /*0140*/  UMOV UR4, 0x80 ;  /* 0x0000008000047882 */ /* 0x000fe20000000000 */
[----:B------:R-:W-:Y:S01]  /*0150*/  UMOV UR7, 0x180 ;  /* 0x0000018000077882 */ /* 0x000fe20000000000 */
[----:B------:R-:W-:Y:S01]  /*0160*/  SHF.R.U32.HI R3, RZ, 0x7, R3 ;  /* 0x00000007ff037819 */ /* 0x000fe20000011603 */
[----:B------:R-:W1:Y:S01]  /*0170*/  @UP0 S2UR UR8, SR_CgaCtaId ;  /* 0x00000000000809c3 */ /* 0x000e620000008800 */
[----:B------:R-:W-:Y:S01]  /*0180*/  @UP0 UMOV UR6, 0x400 ;  /* 0x0000040000060882 */ /* 0x000fe20000000000 */
[----:B------:R-:W-:-:S04]  /*0190*/  @UP0 UIADD3 UR4, -UR4, 0x100000, URZ ;  /* 0x0010000004040890 */ /* 0x000fc8000fffe13f */
[----:B------:R-:W-:Y:S02]  /*01a0*/  @UP0 USHF.L.U32 UR5, UR4, 0xb, URZ ;  /* 0x0000000b04050899 */ /* 0x000fe4000800063f */
[----:B------:R-:W-:Y:S01]  /*01b0*/  @UP0 USHF.L.U32 UR4, UR4, 0x1, URZ ;  /* 0x0000000104040899 */ /* 0x000fe2000800063f */
[----:B------:R-:W-:Y:S01]  /*01c0*/  VOTEU.ANY UP1, P0 ;  /* 0x00000000003f7886 */ /* 0x000fe20000020100 */
[----:B0-----:R-:W-:Y:S02]  /*01d0*/  ISETP.NE.AND P1, PT, R2, RZ, PT ;  /* 0x000000ff0200720c */ /* 0x001fe40003f25270 */
[----:B------:R0:W2:Y:S01]  /*01e0*/  SHFL.IDX PT, R2, R3, RZ, 0x1f ;  /* 0x00001fff03027589 */ /* 0x0000a200000e0000 */
[----:B-1----:R-:W-:Y:S02]  /*01f0*/  @UP0 ULEA UR8, UR8, UR6, 0x18 ;  /* 0x0000000608080291 */ /* 0x002fe4000f8ec03f */
[----:B------:R-:W-:-:S04]  /*0200*/  @UP0 UIADD3 UR6, -UR7, 0x100000, URZ ;  /* 0x0010000007060890 */ /* 0x000fc8000fffe13f */
[----:B------:R-:W-:Y:S02]  /*0210*/  @UP0 USHF.L.U32 UR7, UR6, 0xb, URZ ;  /* 0x0000000b06070899 */ /* 0x000fe4000800063f */
[----:B------:R-:W-:Y:S01]  /*0220*/  @UP0 USHF.L.U32 UR6, UR6, 0x1, URZ ;  /* 0x0000000106060899 */ /* 0x000fe2000800063f */
[----:B------:R-:W-:Y:S01]  /*0230*/  VOTEU.ANY UP0, P0 ;  /* 0x00000000003f7886 */ /* 0x000fe20000000100 */
[----:B------:R-:W1:Y:S04]  /*0240*/  FENCE.VIEW.ASYNC.S ;  /* 0x00000000000073c6 */ /* 0x000e680000000000 */
[----:B-1----:R0:W1:Y:S06]  /*0250*/  @UP0 SYNCS.EXCH.64 URZ, [UR8+0x16800], UR4 ;  /* 0x01680004083f05b2 */ /* 0x00206c0008000100 */
[----:B------:R0:W3:Y:S02]  /*0260*/  @UP1 SYNCS.EXCH.64 URZ, [UR8+0x16820], UR6 ;  /* 0x01682006083f15b2 */ /* 0x0000e40008000100 */
[----:B0-----:R-:W-:Y:S05]  /*0270*/  @P1 BRA `(.L_x_15456) ;  /* 0x0000000000481947 */ /* 0x001fea0003800000 */
        /* <DEDUP_REMOVED lines=16> */
[----:B------:R0:W0:Y:S01]  /*0380*/  SYNCS.EXCH.64 URZ, [UR8+0x16848], UR6 ;  /* 0x01684806083f75b2 */ /* 0x0000220008000100 */
[----:B------:R-:W-:Y:S01]  /*0390*/  NOP ;  /* 0x0000000000007918 */ /* 0x000fe20000000000 */
.L_x_15456:
        /* <DEDUP_REMOVED lines=22> */
.L_x_15457:
        /* <DEDUP_REMOVED lines=18> */
.L_x_15458:
        /* <DEDUP_REMOVED lines=22> */
.L_x_15459:
        /* <DEDUP_REMOVED lines=22> */
.L_x_15460:
[----:B--2---:R-:W-:Y:S01]  /*08e0*/  ISETP.NE.AND P0, PT, R2, RZ, PT ;  /* 0x000000ff0200720c */ /* 0x004fe20003f05270 */
[----:B------:R-:W-:Y:S01]  /*08f0*/  IMAD.MOV.U32 R2, RZ, RZ, 0x1 ;  /* 0x00000001ff027424 */ /* 0x000fe200078e00ff */
[----:B------:R-:W-:Y:S01]  /*0900*/  NOP ;  /* 0x0000000000007918 */ /* 0x000fe20000000000 */
[----:B------:R-:W-:Y:S01]  /*0910*/  ULDC.64 UR40, c[0x0][0x208] ;  /* 0x0000820000287ab9 */ /* 0x000fe20000000a00 */
[----:B------:R-:W-:Y:S02]  /*0920*/  BSSY B9, `(.L_x_15461) ;  /* 0x00019ac000097945 */ /* 0x000fe40003800000 */
[----:B------:R-:W-:-:S05]  /*0930*/  SEL R2, R2, 0x2, !P0 ;  /* 0x0000000202027807 */ /* 0x000fca0004000000 */
[----:B------:R2:W-:Y:S01]  /*0940*/  STL [R1+0x30], R2 ;  /* 0x0000300201007387 */ /* 0x0005e20000100800 */
[----:B01-34-:R-:W-:Y:S06]  /*0950*/  BAR.SYNC.DEFER_BLOCKING 0x0 ;  /* 0x0000000000007b1d */ /* 0x01bfec0000010000 */
[----:B------:R-:W-:Y:S05]  /*0960*/  @!P0 BRA `(.L_x_15462) ;  /* 0x0000012000688947 */ /* 0x000fea0003800000 */
.L_x_15463:
[----:B------:R-:W-:-:S08]  /*0970*/  NOP ;  /* 0x0000000000007918 */ /* 0x000fd00000000000 */
[----:B------:R-:W0:Y:S02]  /*0980*/  USETMAXREG.TRY_ALLOC.CTAPOOL UP0, 0xa0 ;  /* 0x000000a0000079c8 */ /* 0x000e240008000600 */
[----:B0-----:R-:W-:-:S13]  /*0990*/  PLOP3.LUT P0, PT, PT, PT, UP0, 0x80, 0x0 ;  /* 0x000000000000781c */ /* 0x001fda0003f0f008 */
[----:B------:R-:W-:Y:S05]  /*09a0*/  @!P0 BRA `(.L_x_15463) ;  /* 0xfffffffc00f08947 */ /* 0x000fea000383ffff */
[----:B------:R-:W2:Y:S01]  /*09b0*/  S2R R0, SR_TID.X ;  /* 0x0000000000007919 */ /* 0x000ea20000002100 */
[----:B------:R-:W-:Y:S01]  /*09c0*/  LOP3.LUT R19, R19, 0xffffffef, RZ, 0xc0, !PT ;  /* 0xffffffef13137812 */ /* 0x000fe200078ec0ff */
[----:B------:R-:W-:Y:S01]  /*09d0*/  ULDC UR4, c[0x0][0xc3c] ;  /* 0x00030f0000047ab9 */ /* 0x000fe20000000800 */
[----:B--2---:R-:W-:Y:S02]  /*09e0*/  SHF.R.U32.HI R2, RZ, 0x7, R0 ;  /* 0x00000007ff027819 */ /* 0x004fe40000011600 */
[----:B------:R-:W0:Y:S01]  /*09f0*/  S2R R0, SR_CgaCtaId ;  /* 0x0000000000007919 */ /* 0x000e220000008800 */
[----:B------:R-:W-:Y:S06]  /*0a00*/  BAR.ARV 0x8, 0x200 ;  /* 0x0208000000007b1d */ /* 0x000fec0000002000 */
[----:B------:R-:W-:-:S02]  /*0a10*/  ISETP.NE.AND P0, PT, R2, 0x1, PT ;  /* 0x000000010200780c */ /* 0x000fc40003f05270 */
[----:B------:R-:W-:-:S11]  /*0a20*/  MOV R2, 0x400 ;  /* 0x0000040000027802 */ /* 0x000fd60000000f00 */
[----:B------:R-:W-:Y:S06]  /*0a30*/  @!P0 BAR.ARV 0x9, 0x100 ;  /* 0x0244000000008b1d */ /* 0x000fec0000002000 */
[----:B------:R-:W-:Y:S02]  /*0a40*/  @P0 LOP3.LUT R19, R19, 0x10, RZ, 0xfc, !PT ;  /* 0x0000001013130812 */ /* 0x000fe400078efcff */
[----:B------:R-:W-:Y:S01]  /*0a50*/  BAR.SYNC.DEFER_BLOCKING 0x5, 0x200 ;  /* 0x0148000000007b1d */ /* 0x000fe20000010000 */
[----:B0-----:R-:W-:-:S05]  /*0a60*/  LEA R2, R0, R2, 0x18 ;  /* 0x0000000200027211 */ /* 0x001fca00078ec0ff */
[----:B------:R-:W0:Y:S02]  /*0a70*/  LDS.128 R28, [R2+0x168d0] ;  /* 0x0168d000021c7984 */ /* 0x000e240000000c00 */
[----:B------:R-:W-:Y:S06]  /*0a80*/  BAR.ARV 0x4, 0x200 ;  /* 0x0108000000007b1d */ /* 0x000fec0000002000 */
[----:B0-----:R-:W-:-:S13]  /*0a90*/  ISETP.GE.AND P0, PT, R31, UR4, PT ;  /* 0x000000041f007c0c */ /* 0x001fda000bf06270 */
[----:B------:R-:W-:Y:S05]  /*0aa0*/  @P0 BRA `(.L_x_15464) ;  /* 0x00000198004c0947 */ /* 0x000fea0003800000 */
[----:B------:R-:W2:Y:S01]  /*0ab0*/  LDL.LU R13, [R1+0x30] ;  /* 0x00003000010d7983 */ /* 0x000ea20000300800 */
[----:B------:R-:W0:Y:S02]  /*0ac0*/  S2R R0, SR_TID.X ;  /* 0x0000000000007919 */ /* 0x000e240000002100 */
[----:B0-----:R-:W-:-:S05]  /*0ad0*/  VIADD R12, R0, 0xffffff80 ;  /* 0xffffff80000c7836 */ /* 0x001fca0000000000 */
[----:B------:R-:W-:-:S04]  /*0ae0*/  SHF.R.S32.HI R0, RZ, 0x1f, R12 ;  /* 0x0000001fff007819 */ /* 0x000fc8000001140c */
[----:B------:R-:W-:-:S04]  /*0af0*/  LEA.HI R3, R0, R12, RZ, 0x7 ;  /* 0x0000000c00037211 */ /* 0x000fc800078f38ff */
[----:B------:R-:W-:-:S05]  /*0b00*/  LOP3.LUT R4, R3, 0xffffff80, RZ, 0xc0, !PT ;  /* 0xffffff8003047812 */ /* 0x000fca00078ec0ff */
[----:B------:R-:W-:-:S05]  /*0b10*/  IMAD.IADD R11, R12, 0x1, -R4 ;  /* 0x000000010c0b7824 */ /* 0x000fca00078e0a04 */
[----:B------:R-:W-:-:S04]  /*0b20*/  SHF.R.S32.HI R6, RZ, 0x1f, R11 ;  /* 0x0000001fff067819 */ /* 0x000fc8000001140b */
[----:B------:R-:W-:Y:S02]  /*0b30*/  LEA.HI R8, R6, R11, RZ, 0x2 ;  /* 0x0000000b06087211 */ /* 0x000fe400078f10ff */
[CC--:B------:R-:W-:Y:S02]  /*0b40*/  LEA.HI R4, R0.reuse, R12.reuse, RZ, 0x4 ;  /* 0x0000000c00047211 */ /* 0x0c0fe400078f20ff */
[--C-:B------:R-:W-:Y:S02]  /*0b50*/  SHF.R.S32.HI R9, RZ, 0x2, R8.reuse ;  /* 0x00000002ff097819 */ /* 0x100fe40000011408 */
[----:B------:R-:W-:Y:S02]  /*0b60*/  SHF.R.S32.HI R10, RZ, 0x1f, R8 ;  /* 0x0000001fff0a7819 */ /* 0x000fe40000011408 */
[----:B------:R-:W-:Y:S02]  /*0b70*/  LEA.HI R5, R0, R12, RZ, 0x5 ;  /* 0x0000000c00057211 */ /* 0x000fe400078f28ff */
[----:B------:R-:W-:-:S02]  /*0b80*/  SHF.R.S32.HI R14, RZ, 0x7, R3 ;  /* 0x00000007ff0e7819 */ /* 0x000fc40000011403 */
[----:B------:R-:W-:Y:S02]  /*0b90*/  SHF.R.S32.HI R7, RZ, 0x4, R4 ;  /* 0x00000004ff077819 */ /* 0x000fe40000011404 */
[----:B------:R-:W-:Y:S02]  /*0ba0*/  LEA.HI R10, R10, R9, RZ, 0x3 ;  /* 0x000000090a0a7211 */ /* 0x000fe400078f18ff */
[----:B------:R-:W-:Y:S01]  /*0bb0*/  SHF.R.S32.HI R15, RZ, 0x5, R5 ;  /* 0x00000005ff0f7819 */ /* 0x000fe20000011405 */
[----:B------:R-:W-:Y:S01]  /*0bc0*/  IMAD.HI R5, R14, 0x55555556, RZ ;  /* 0x555555560e057827 */ /* 0x000fe200078e02ff */
[C---:B------:R-:W-:Y:S02]  /*0bd0*/  LOP3.LUT R3, R4.reuse, 0x3fffff0, RZ, 0xc0, !PT ;  /* 0x03fffff004037812 */ /* 0x040fe400078ec0ff */
[----:B------:R-:W-:Y:S02]  /*0be0*/  LEA.HI R4, R4, R7, RZ, 0x1 ;  /* 0x0000000704047211 */ /* 0x000fe400078f08ff */
[----:B------:R-:W-:-:S02]  /*0bf0*/  LOP3.LUT R10, R10, 0xfffffff8, RZ, 0xc0, !PT ;  /* 0xfffffff80a0a7812 */ /* 0x000fc400078ec0ff */
[----:B------:R-:W-:Y:S01]  /*0c00*/  LEA.HI R6, R6, R11, RZ, 0x5 ;  /* 0x0000000b06067211 */ /* 0x000fe200078f28ff */
[----:B------:R-:W-:Y:S01]  /*0c10*/  IMAD.IADD R3, R12, 0x1, -R3 ;  /* 0x000000010c037824 */ /* 0x000fe200078e0a03 */
[----:B------:R-:W-:Y:S01]  /*0c20*/  LOP3.LUT R4, R4, 0x1ffffffe, RZ, 0xc0, !PT ;  /* 0x1ffffffe04047812 */ /* 0x000fe200078ec0ff */
[----:B------:R-:W-:Y:S01]  /*0c30*/  IMAD.IADD R9, R9, 0x1, -R10 ;  /* 0x0000000109097824 */ /* 0x000fe200078e0a0a */
[----:B------:R-:W-:Y:S02]  /*0c40*/  LEA.HI R5, R5, R5, RZ, 0x1 ;  /* 0x0000000505057211 */ /* 0x000fe400078f08ff */
[----:B------:R-:W-:Y:S01]  /*0c50*/  SHF.R.S32.HI R6, RZ, 0x5, R6 ;  /* 0x00000005ff067819 */ /* 0x000fe20000011406 */
[----:B------:R-:W-:Y:S01]  /*0c60*/  IMAD R3, R15, 0x10, R3 ;  /* 0x000000100f037824 */ /* 0x000fe200078e0203 */
[----:B------:R-:W-:Y:S01]  /*0c70*/  IADD3 R4, R7, -R4, RZ ;  /* 0x8000000407047210 */ /* 0x000fe20007ffe0ff */
[----:B------:R-:W-:Y:S02]  /*0c80*/  IMAD R5, R5, -0x3, R14 ;  /* 0xfffffffd05057824 */ /* 0x000fe400078e020e */
[----:B------:R-:W-:-:S02]  /*0c90*/  IMAD R6, R6, 0x10, R9 ;  /* 0x0000001006067824 */ /* 0x000fc400078e0209 */
[----:B------:R-:W-:Y:S02]  /*0ca0*/  IMAD R7, R3, 0x8, R4 ;  /* 0x0000000803077824 */ /* 0x000fe400078e0204 */
[----:B------:R-:W-:-:S05]  /*0cb0*/  IMAD R10, R5, 0x40, R6 ;  /* 0x00000040050a7824 */ /* 0x000fca00078e0206 */
[----:B------:R-:W-:Y:S01]  /*0cc0*/  STL [R1+0x68], R10 ;  /* 0x0000680a01007387 */ /* 0x000fe20000100800 */
[----:B------:R-:W-:-:S04]  /*0cd0*/  LEA.HI R4, R0, R12, RZ, 0x3 ;  /* 0x0000000c00047211 */ /* 0x000fc800078f18ff */
[----:B------:R-:W-:Y:S02]  /*0ce0*/  SHF.R.S32.HI R5, RZ, 0x3, R4 ;  /* 0x00000003ff057819 */ /* 0x000fe40000011404 */
[----:B------:R-:W-:Y:S02]  /*0cf0*/  LOP3.LUT R4, R4, 0xfffffff8, RZ, 0xc0, !PT ;  /* 0xfffffff804047812 */ /* 0x000fe400078ec0ff */
[----:B------:R-:W-:-:S05]  /*0d00*/  LOP3.LUT R8, R8, 0x7ffffffc, RZ, 0xc0, !PT ;  /* 0x7ffffffc08087812 */ /* 0x000fca00078ec0ff */
[----:B------:R-:W-:Y:S01]  /*0d10*/  IMAD.IADD R8, R11, 0x1, -R8 ;  /* 0x000000010b087824 */ /* 0x000fe200078e0a08 */
[----:B------:R-:W-:Y:S01]  /*0d20*/  CS2R R22, SRZ ;  /* 0x0000000000167805 */ /* 0x000fe2000001ff00 */
[----:B------:R-:W-:Y:S01]  /*0d30*/  IMAD.MOV.U32 R156, RZ, RZ, RZ ;  /* 0x000000ffff9c7224 */ /* 0x000fe200078e00ff */
[----:B--2---:R-:W-:-:S05]  /*0d40*/  LOP3.LUT R3, R13, 0x1, RZ, 0xfc, !PT ;  /* 0x000000010d037812 */ /* 0x004fca00078efcff */
[----:B------:R0:W-:Y:S02]  /*0d50*/  STL [R1], R3 ;  /* 0x0000000301007387 */ /* 0x0001e40000100800 */
[----:B0-----:R-:W-:-:S04]  /*0d60*/  LEA.HI R3, R0, R12, RZ, 0x2 ;  /* 0x0000000c00037211 */ /* 0x001fc800078f10ff */
[--C-:B------:R-:W-:Y:S02]  /*0d70*/  SHF.R.S32.HI R155, RZ, 0x2, R3.reuse ;  /* 0x00000002ff9b7819 */ /* 0x100fe40000011403 */
[----:B------:R-:W-:Y:S02]  /*0d80*/  SHF.R.S32.HI R0, RZ, 0x1f, R3 ;  /* 0x0000001fff007819 */ /* 0x000fe40000011403 */
[----:B------:R-:W-:Y:S02]  /*0d90*/  IADD3 R6, R155, 0x60, RZ ;  /* 0x000000609b067810 */ /* 0x000fe40007ffe0ff */
[----:B------:R-:W-:Y:S02]  /*0da0*/  LEA.HI R0, R0, R155, RZ, 0x3 ;  /* 0x0000009b00007211 */ /* 0x000fe400078f18ff */
[----:B------:R-:W-:Y:S02]  /*0db0*/  LOP3.LUT R3, R3, 0xfffffffc, RZ, 0xc0, !PT ;  /* 0xfffffffc03037812 */ /* 0x000fe400078ec0ff */
[----:B------:R-:W-:-:S02]  /*0dc0*/  LOP3.LUT R0, R0, 0xfffffff8, RZ, 0xc0, !PT ;  /* 0xfffffff800007812 */ /* 0x000fc400078ec0ff */
[----:B------:R-:W-:Y:S01]  /*0dd0*/  SHF.R.S32.HI R5, RZ, 0x1f, R6 ;  /* 0x0000001fff057819 */ /* 0x000fe20000011406 */
[C---:B------:R-:W-:Y:S02]  /*0de0*/  IMAD.IADD R9, R12.reuse, 0x1, -R3 ;  /* 0x000000010c097824 */ /* 0x040fe400078e0a03 */
[----:B------:R-:W-:Y:S01]  /*0df0*/  IMAD.IADD R3, R12, 0x1, -R4 ;  /* 0x000000010c037824 */ /* 0x000fe200078e0a04 */
[----:B------:R-:W-:Y:S01]  /*0e00*/  LEA.HI R5, R5, R6, RZ, 0x3 ;  /* 0x0000000605057211 */ /* 0x000fe200078f18ff */
[----:B------:R-:W-:Y:S02]  /*0e10*/  IMAD.IADD R0, R155, 0x1, -R0 ;  /* 0x000000019b007824 */ /* 0x000fe400078e0a00 */
[----:B------:R-:W-:Y:S01]  /*0e20*/  IMAD.SHL.U32 R4, R6, 0x40, RZ ;  /* 0x0000004006047824 */ /* 0x000fe200078e00ff */
[----:B------:R-:W-:Y:S01]  /*0e30*/  STL [R1+0x5c], RZ ;  /* 0x00005cff01007387 */ /* 0x000fe20000100800 */
[----:B------:R-:W-:Y:S01]  /*0e40*/  SHF.L.U32 R5, R5, 0x6, RZ ;  /* 0x0000000605057819 */ /* 0x000fe200000006ff */
[----:B------:R-:W-:-:S02]  /*0e50*/  IMAD.SHL.U32 R152, R9, 0x4, RZ ;  /* 0x0000000409987824 */ /* 0x000fc400078e00ff */
[----:B------:R-:W-:Y:S01]  /*0e60*/  STL [R1+0x4], RZ ;  /* 0x000004ff01007387 */ /* 0x000fe20000100800 */
[----:B------:R-:W-:-:S03]  /*0e70*/  IMAD.SHL.U32 R16, R9, 0x8, RZ ;  /* 0x0000000809107824 */ /* 0x000fc600078e00ff */
[----:B------:R0:W-:Y:S01]  /*0e80*/  STL [R1+0x44], R0 ;  /* 0x0000440001007387 */ /* 0x0001e20000100800 */
[----:B------:R-:W-:Y:S02]  /*0e90*/  LEA.HI R3, R9, R9, RZ, 0x1 ;  /* 0x0000000909037211 */ /* 0x000fe400078f08ff */
[----:B0-----:R-:W-:Y:S02]  /*0ea0*/  LOP3.LUT R0, R4, 0x1c0, RZ, 0xc0, !PT ;  /* 0x000001c004007812 */ /* 0x001fe400078ec0ff */
[----:B------:R-:W-:Y:S01]  /*0eb0*/  LOP3.LUT R4, R5, 0xfffffe00, RZ, 0xc0, !PT ;  /* 0xfffffe0005047812 */ /* 0x000fe200078ec0ff */
[----:B------:R-:W-:Y:S01]  /*0ec0*/  VIADD R5, R152, 0x10 ;  /* 0x0000001098057836 */ /* 0x000fe20000000000 */
[----:B------:R-:W-:Y:S02]  /*0ed0*/  SHF.R.U32.HI R6, RZ, 0x3, R0 ;  /* 0x00000003ff067819 */ /* 0x000fe40000011600 */
[----:B------:R-:W-:Y:S02]  /*0ee0*/  LOP3.LUT R0, R0, 0x38, R16, 0xf8, !PT ;  /* 0x0000003800007812 */ /* 0x000fe400078ef810 */
[----:B------:R-:W-:Y:S01]  /*0ef0*/  LOP3.LUT R3, R3, 0x1ffffffe, RZ, 0xc0, !PT ;  /* 0x1ffffffe03037812 */ /* 0x000fe200078ec0ff */
[----:B------:R0:W-:Y:S04]  /*0f00*/  STL [R1+0x8], R5 ;  /* 0x0000080501007387 */ /* 0x0001e80000100800 */
[----:B------:R-:W-:Y:S01]  /*0f10*/  IMAD.IADD R3, R9, 0x1, -R3 ;  /* 0x0000000109037824 */ /* 0x000fe200078e0a03 */
[----:B------:R1:W-:Y:S01]  /*0f20*/  STL [R1+0x48], R4 ;  /* 0x0000480401007387 */ /* 0x0003e20000100800 */
[----:B0-----:R-:W-:Y:S01]  /*0f30*/  LOP3.LUT R5, R4, R0, R6, 0xf6, !PT ;  /* 0x0000000004057212 */ /* 0x001fe200078ef606 */
[----:B------:R-:W-:-:S02]  /*0f40*/  IMAD.SHL.U32 R0, R7, 0x8, RZ ;  /* 0x0000000807007824 */ /* 0x000fc400078e00ff */
[----:B------:R-:W-:-:S03]  /*0f50*/  IMAD.SHL.U32 R6, R8, 0x2, RZ ;  /* 0x0000000208067824 */ /* 0x000fc600078e00ff */
[----:B------:R0:W-:Y:S01]  /*0f60*/  STL [R1+0x6c], R0 ;  /* 0x00006c0001007387 */ /* 0x0001e20000100800 */
[----:B-1----:R-:W-:-:S03]  /*0f70*/  IMAD R4, R5, 0x2, R2 ;  /* 0x0000000205047824 */ /* 0x002fc600078e0202 */
[----:B------:R1:W-:Y:S01]  /*0f80*/  STL [R1+0x34], R6 ;  /* 0x0000340601007387 */ /* 0x0003e20000100800 */
[----:B0-----:R-:W-:-:S05]  /*0f90*/  LEA R0, R3, R10, 0x3 ;  /* 0x0000000a03007211 */ /* 0x001fca00078e18ff */
[----:B------:R1:W-:Y:S04]  /*0fa0*/  STL [R1+0x4c], R0 ;  /* 0x00004c0001007387 */ /* 0x0003e80000100800 */
[----:B------:R1:W-:Y:S01]  /*0fb0*/  STL [R1+0x64], R4 ;  /* 0x0000640401007387 */ /* 0x0003e20000100800 */
[----:B------:R-:W-:Y:S01]  /*0fc0*/  VIADD R18, R16, 0x20 ;  /* 0x0000002010127836 */ /* 0x000fe20000000000 */
[----:B------:R-:W-:-:S04]  /*0fd0*/  SHF.R.S32.HI R17, RZ, 0x1f, R16 ;  /* 0x0000001fff117819 */ /* 0x000fc80000011410 */
[----:B------:R-:W-:-:S07]  /*0fe0*/  SHF.R.S32.HI R157, RZ, 0x1f, R18 ;  /* 0x0000001fff9d7819 */ /* 0x000fce0000011412 */
.L_x_15619:
[----:B0123--:R-:W0:Y:S02]  /*0ff0*/  LDC.64 R4, c[0x0][0xc88] ;  /* 0x00032200ff047b82 */ /* 0x00fe240000000a00 */
[----:B0-----:R-:W-:-:S05]  /*1000*/  IMAD.WIDE R4, R31, 0x4, R4 ;  /* 0x000000041f047825 */ /* 0x001fca00078e0204 */
[----:B------:R-:W2:Y:S01]  /*1010*/  LDG.E R33, desc[UR40][R4.64] ;  /* 0x0000002804217981 */ /* 0x000ea2000c1e1900 */
[----:B------:R-:W-:Y:S05]  /*1020*/  YIELD ;  /* 0x0000000000007946 */ /* 0x000fea0003800000 */
[----:B------:R-:W-:Y:S01]  /*1030*/  ULDC.64 UR4, c[0x0][0xa28] ;  /* 0x00028a0000047ab9 */ /* 0x000fe20000000a00 */
[----:B------:R-:W-:Y:S01]  /*1040*/  ULDC.64 UR8, c[0x0][0xa18] ;  /* 0x0002860000087ab9 */ /* 0x000fe20000000a00 */
[----:B------:R-:W-:Y:S01]  /*1050*/  ISETP.NE.U32.AND P1, PT, RZ, UR4, PT ;  /* 0x00000004ff007c0c */ /* 0x000fe2000bf25070 */
[----:B------:R-:W-:Y:S01]  /*1060*/  IMAD.MOV.U32 R10, RZ, RZ, RZ ;  /* 0x000000ffff0a7224 */ /* 0x000fe200078e00ff */
[----:B------:R-:W-:Y:S01]  /*1070*/  ULDC.64 UR6, c[0x0][0xa08] ;  /* 0x0002820000067ab9 */ /* 0x000fe20000000a00 */
[----:B------:R-:W-:Y:S01]  /*1080*/  IMAD.MOV.U32 R66, RZ, RZ, RZ ;  /* 0x000000ffff427224 */ /* 0x000fe200078e00ff */
[----:B------:R-:W-:-:S02]  /*1090*/  ISETP.NE.AND.EX P1, PT, RZ, UR5, PT, P1 ;  /* 0x00000005ff007c0c */ /* 0x000fc4000bf25310 */
[----:B------:R-:W-:-:S04]  /*10a0*/  ISETP.NE.U32.AND P0, PT, RZ, UR6, PT ;  /* 0x00000006ff007c0c */ /* 0x000fc8000bf05070 */
[----:B------:R-:W-:Y:S02]  /*10b0*/  ISETP.NE.AND.EX P0, PT, RZ, UR7, PT, P0 ;  /* 0x00000007ff007c0c */ /* 0x000fe4000bf05300 */
[----:B--2---:R-:W-:Y:S01]  /*10c0*/  SHF.R.S32.HI R0, RZ, 0x1f, R33 ;  /* 0x0000001fff007819 */ /* 0x004fe20000011421 */
        /* <DEDUP_REMOVED lines=11> */
[----:B----4-:R-:W-:Y:S01]  /*1180*/  IMAD.U32 R3, RZ, RZ, UR4 ;  /* 0x00000004ff037e24 */ /* 0x010fe2000f8e00ff */
[----:B------:R-:W-:Y:S01]  /*1190*/  IADD3.X R9, R32, UR7, RZ, P3, !PT ;  /* 0x0000000720097c10 */ /* 0x000fe20009ffe4ff */
[----:B------:R-:W-:-:S04]  /*11a0*/  ULDC.64 UR4, c[0x0][0x418] ;  /* 0x0001060000047ab9 */ /* 0x000fc80000000a00 */
[----:B------:R0:W5:Y:S05]  /*11b0*/  @P0 LDG.E R66, desc[UR40][R8.64] ;  /* 0x0000002808420981 */ /* 0x00016a000c1e1900 */
[----:B------:R-:W-:-:S04]  /*11c0*/  @P2 IADD3 R4, P1, R34, UR8, RZ ;  /* 0x0000000822042c10 */ /* 0x000fc8000ff3e0ff */
        /* <DEDUP_REMOVED lines=9> */
[----:B------:R-:W-:Y:S01]  /*1260*/  IMAD.U32 R25, RZ, RZ, UR5 ;  /* 0x00000005ff197e24 */ /* 0x000fe2000f8e00ff */
[----:B------:R-:W-:Y:S01]  /*1270*/  MOV R31, UR4 ;  /* 0x00000004001f7c02 */ /* 0x000fe20008000f00 */
[----:B--2---:R0:W-:Y:S01]  /*1280*/  STL [R1+0xc], R3 ;  /* 0x00000c0301007387 */ /* 0x0041e20000100800 */
[----:B------:R-:W-:Y:S01]  /*1290*/  IMAD.MOV.U32 R12, RZ, RZ, R3 ;  /* 0x000000ffff0c7224 */ /* 0x000fe200078e0003 */
[----:B------:R-:W-:Y:S06]  /*12a0*/  @P2 BRA `(.L_x_15465) ;  /* 0x0000000000282947 */ /* 0x000fec0003800000 */
        /* <DEDUP_REMOVED lines=8> */
[----:B--2---:R-:W-:-:S05]  /*1330*/  IMAD.IADD R12, R3, 0x1, -R0 ;  /* 0x00000001030c7824 */ /* 0x004fca00078e0a00 */
[----:B------:R1:W-:Y:S02]  /*1340*/  STL [R1+0xc], R12 ;  /* 0x00000c0c01007387 */ /* 0x0003e40000100800 */
.L_x_15465:
[----:B------:R-:W-:Y:S01]  /*1350*/  ULDC.64 UR4, c[0x0][0xa20] ;  /* 0x0002880000047ab9 */ /* 0x000fe20000000a00 */
[C---:B0-----:R-:W-:Y:S02]  /*1360*/  LOP3.LUT R3, R30.reuse, 0xff000000, RZ, 0xc0, !PT ;  /* 0xff0000001e037812 */ /* 0x041fe400078ec0ff */
        /* <DEDUP_REMOVED lines=11> */
.L_x_15466:
[----:B------:R-:W-:Y:S05]  /*1420*/  @!P0 BRA `(.L_x_15467) ;  /* 0x00000000000c8947 */ /* 0x000fea0003800000 */
[----:B------:R-:W2:Y:S04]  /*1430*/  LDG.E R0, desc[UR40][R8.64] ;  /* 0x0000002808007981 */ /* 0x000ea8000c1e1900 */
[----:B------:R-:W2:Y:S02]  /*1440*/  LDG.E R31, desc[UR40][R8.64+0x4] ;  /* 0x00000428081f7981 */ /* 0x000ea4000c1e1900 */
[----:B--2---:R-:W-:-:S07]  /*1450*/  IMAD.IADD R31, R31, 0x1, -R0 ;  /* 0x000000011f1f7824 */ /* 0x004fce00078e0a00 */
.L_x_15467:
[----:B------:R-:W-:Y:S01]  /*1460*/  ULDC.64 UR4, c[0x0][0xa10] ;  /* 0x0002840000047ab9 */ /* 0x000fe20000000a00 */
[----:B------:R-:W2:Y:S01]  /*1470*/  LDC R8, c[0x0][0x448] ;  /* 0x00011200ff087b82 */ /* 0x000ea20000000800 */
[----:B------:R-:W-:-:S04]  /*1480*/  ISETP.NE.U32.AND P0, PT, RZ, UR4, PT ;  /* 0x00000004ff007c0c */ /* 0x000fc8000bf05070 */
[----:B------:R-:W-:Y:S01]  /*1490*/  ISETP.NE.AND.EX P0, PT, RZ, UR5, PT, P0 ;  /* 0x00000005ff007c0c */ /* 0x000fe2000bf05300 */
[----:B------:R-:W-:-:S12]  /*14a0*/  ULDC.64 UR4, c[0x0][0xa30] ;  /* 0x00028c0000047ab9 */ /* 0x000fd80000000a00 */
[----:B0-----:R-:W0:Y:S02]  /*14b0*/  @P0 LDC.64 R4, c[0x0][0xa10] ;  /* 0x00028400ff040b82 */ /* 0x001e240000000a00 */
[----:B0-----:R-:W-:-:S05]  /*14c0*/  @P0 IMAD.WIDE R4, R33, 0x4, R4 ;  /* 0x0000000421040825 */ /* 0x001fca00078e0204 */
        /* <DEDUP_REMOVED lines=12> */
[----:B0-----:R-:W-:Y:S01]  /*1590*/  VIADD R4, R13, 0xbf ;  /* 0x000000bf0d047836 */ /* 0x001fe20000000000 */
[----:B------:R0:W-:Y:S07]  /*15a0*/  STL [R1+0x2c], R13 ;  /* 0x00002c0d01007387 */ /* 0x0001ee0000100800 */
[----:B------:R-:W2:Y:S01]  /*15b0*/  @P1 LDC R9, c[0x0][0x44c] ;  /* 0x00011300ff091b82 */ /* 0x000ea20000000800 */
[----:B0-----:R-:W-:-:S07]  /*15c0*/  LOP3.LUT R13, R11, 0xff, RZ, 0xc0, !PT ;  /* 0x000000ff0b0d7812 */ /* 0x001fce00078ec0ff */
[----:B------:R-:W0:Y:S01]  /*15d0*/  @P1 LDC R5, c[0x0][0x450] ;  /* 0x00011400ff051b82 */ /* 0x000e220000000800 */
[----:B---3--:R-:W-:Y:S02]  /*15e0*/  @P0 IMAD.IADD R25, R3, 0x1, -R0 ;  /* 0x0000000103190824 */ /* 0x008fe400078e0a00 */
[----:B--2---:R-:W-:-:S03]  /*15f0*/  @P1 IMAD.HI.U32 R0, R4, R9, RZ ;  /* 0x0000000904001227 */ /* 0x004fc600078e00ff */
[----:B----4-:R-:W-:Y:S02]  /*1600*/  IADD3 R6, R10, R25, RZ ;  /* 0x000000190a067210 */ /* 0x010fe40007ffe0ff */
[----:B0-----:R-:W-:Y:S02]  /*1610*/  @P1 SHF.R.U32.HI R4, RZ, R5, R0 ;  /* 0x00000005ff041219 */ /* 0x001fe40000011600 */
[C---:B------:R-:W-:Y:S01]  /*1620*/  IADD3 R82, R6.reuse, 0x80, -R12 ;  /* 0x0000008006527810 */ /* 0x040fe20007ffe80c */
[----:B------:R-:W-:Y:S01]  /*1630*/  VIADD R0, R6, 0x7f ;  /* 0x0000007f06007836 */ /* 0x000fe20000000000 */
[----:B------:R0:W-:Y:S03]  /*1640*/  STL [R1+0x28], R6 ;  /* 0x0000280601007387 */ /* 0x0001e60000100800 */
[----:B------:R-:W-:Y:S01]  /*1650*/  IMAD.IADD R4, R82, 0x1, R4 ;  /* 0x0000000152047824 */ /* 0x000fe200078e0204 */
[----:B------:R-:W-:Y:S01]  /*1660*/  SHF.R.S32.HI R3, RZ, 0x1f, R0 ;  /* 0x0000001fff037819 */ /* 0x000fe20000011400 */
[----:B------:R2:W-:Y:S03]  /*1670*/  STL [R1+0x60], R13 ;  /* 0x0000600d01007387 */ /* 0x0005e60000100800 */
[----:B------:R-:W-:-:S02]  /*1680*/  SHF.R.S32.HI R5, RZ, 0x1f, R4 ;  /* 0x0000001fff057819 */ /* 0x000fc40000011404 */
[----:B------:R-:W-:Y:S02]  /*1690*/  LEA.HI R3, R3, R0, RZ, 0x7 ;  /* 0x0000000003037211 */ /* 0x000fe400078f38ff */
[----:B------:R-:W-:Y:S02]  /*16a0*/  LEA.HI R5, R5, R4, RZ, 0x7 ;  /* 0x0000000405057211 */ /* 0x000fe400078f38ff */
[----:B0-----:R-:W-:Y:S02]  /*16b0*/  SHF.R.U32.HI R6, RZ, 0x10, R11 ;  /* 0x00000010ff067819 */ /* 0x001fe4000001160b */
[----:B------:R-:W-:Y:S02]  /*16c0*/  SHF.R.S32.HI R83, RZ, 0x7, R3 ;  /* 0x00000007ff537819 */ /* 0x000fe40000011403 */
[----:B------:R-:W-:Y:S01]  /*16d0*/  SHF.R.S32.HI R0, RZ, 0x7, R5 ;  /* 0x00000007ff007819 */ /* 0x000fe20000011405 */
[----:B------:R2:W-:Y:S03]  /*16e0*/  STL [R1+0x54], R6 ;  /* 0x0000540601007387 */ /* 0x0005e60000100800 */
[----:B------:R-:W-:Y:S01]  /*16f0*/  VIMNMX R9, R83, R0, PT ;  /* 0x0000000053097248 */ /* 0x000fe20003fe0100 */
[----:B------:R-:W-:-:S03]  /*1700*/  IMAD.MOV.U32 R0, RZ, RZ, RZ ;  /* 0x000000ffff007224 */ /* 0x000fc600078e00ff */
        /* <DEDUP_REMOVED lines=8> */
[-C--:B-1----:R-:W-:Y:S02]  /*1790*/  IABS R12, R11.reuse ;  /* 0x0000000b000c7213 */ /* 0x082fe40000000000 */
        /* <DEDUP_REMOVED lines=22> */
.L_x_15469:
[----:B------:R-:W-:Y:S05]  /*1900*/  BSYNC B0 ;  /* 0x0000000000007941 */ /* 0x000fea0003800000 */
.L_x_15468:
        /* <DEDUP_REMOVED lines=25> */
[----:B------:R-:W-:Y:S01]  /*1aa0*/  IMAD.U32 R5, RZ, RZ, UR5 ;  /* 0x00000005ff057e24 */ /* 0x000fe2000f8e00ff */
[----:B------:R-:W-:Y:S01]  /*1ab0*/  ULDC.64 UR4, c[0x4][0x140] ;  /* 0x0100500000047ab9 */ /* 0x000fe20000000a00 */
[----:B------:R-:W-:Y:S01]  /*1ac0*/  IMAD.U32 R10, RZ, RZ, UR6 ;  /* 0x00000006ff0a7e24 */ /* 0x000fe2000f8e00ff */
[----:B------:R-:W-:Y:S01]  /*1ad0*/  MOV R7, UR5 ;  /* 0x0000000500077c02 */ /* 0x000fe20008000f00 */
[----:B------:R-:W-:Y:S02]  /*1ae0*/  IMAD.U32 R6, RZ, RZ, UR4 ;  /* 0x00000004ff067e24 */ /* 0x000fe4000f8e00ff */
[----:B------:R-:W-:-:S02]  /*1af0*/  IMAD.U32 R11, RZ, RZ, UR7 ;  /* 0x00000007ff0b7e24 */ /* 0x000fc4000f8e00ff */
[----:B------:R-:W-:Y:S02]  /*1b00*/  IMAD.MOV.U32 R8, RZ, RZ, 0x70 ;  /* 0x00000070ff087424 */ /* 0x000fe400078e00ff */
[----:B-1----:R-:W-:Y:S02]  /*1b10*/  IMAD.MOV.U32 R12, RZ, RZ, 0x1 ;  /* 0x00000001ff0c7424 */ /* 0x002fe400078e00ff */
[----:B0-----:R-:W-:-:S07]  /*1b20*/  IMAD.MOV.U32 R13, RZ, RZ, RZ ;  /* 0x000000ffff0d7224 */ /* 0x001fce00078e00ff */
[----:B------:R-:W-:-:S07]  /*1b30*/  LEPC R20, `(.L_x_15472) ;  /* 0x000000001014794e */ /* 0x000fce0000000000 */
[----:B--2--5:R-:W-:Y:S05]  /*1b40*/  CALL.ABS.NOINC R14 ;  /* 0x000000000e007343 */ /* 0x024fea0003c00000 */
.L_x_15472:
[----:B------:R-:W-:Y:S05]  /*1b50*/  BSYNC B6 ;  /* 0x0000000000067941 */ /* 0x000fea0003800000 */
.L_x_15471:
        /* <DEDUP_REMOVED lines=8> */
[----:B------:R0:W2:Y:S01]  /*1be0*/  LDC.64 R14, c[0x4][R0] ;  /* 0x01000000000e7b82 */ /* 0x0000a20000000a00 */
[----:B------:R-:W-:Y:S01]  /*1bf0*/  IMAD.U32 R5, RZ, RZ, UR5 ;  /* 0x00000005ff057e24 */ /* 0x000fe2000f8e00ff */
        /* <DEDUP_REMOVED lines=10> */
.L_x_15474:
[----:B------:R-:W-:Y:S05]  /*1ca0*/  BSYNC B6 ;  /* 0x0000000000067941 */ /* 0x000fea0003800000 */
.L_x_15473:
[----:B------:R-:W2:Y:S01]  /*1cb0*/  LDL R36, [R1+0x44] ;  /* 0x0000440001247983 */ /* 0x000ea20000100800 */
[----:B------:R-:W-:Y:S01]  /*1cc0*/  ULDC.64 UR4, c[0x0][0x9f8] ;  /* 0x00027e0000047ab9 */ /* 0x000fe20000000a00 */
[----:B------:R-:W-:Y:S01]  /*1cd0*/  IMAD.MOV.U32 R67, RZ, RZ, R33 ;  /* 0x000000ffff437224 */ /* 0x000fe200078e0021 */
[----:B------:R-:W-:Y:S01]  /*1ce0*/  ISETP.NE.U32.AND P0, PT, RZ, UR4, PT ;  /* 0x00000004ff007c0c */ /* 0x000fe2000bf05070 */
[----:B------:R-:W3:Y:S01]  /*1cf0*/  LDL R14, [R1+0x48] ;  /* 0x00004800010e7983 */ /* 0x000ee20000100800 */
[----:B------:R-:W0:Y:S02]  /*1d00*/  LDC.64 R4, c[0x0][0x3f8] ;  /* 0x0000fe00ff047b82 */ /* 0x000e240000000a00 */
[----:B------:R-:W-:-:S06]  /*1d10*/  ISETP.NE.AND.EX P0, PT, RZ, UR5, PT, P0 ;  /* 0x00000005ff007c0c */ /* 0x000fcc000bf05300 */
[----:B------:R-:W4:Y:S07]  /*1d20*/  LDC R33, c[0x0][0x3f4] ;  /* 0x0000fd00ff217b82 */ /* 0x000f2e0000000800 */
[----:B------:R-:W-:Y:S01]  /*1d30*/  @P0 IADD3 R6, P1, R34, UR4, RZ ;  /* 0x0000000422060c10 */ /* 0x000fe2000ff3e0ff */
[----:B------:R-:W1:Y:S03]  /*1d40*/  LDC.64 R60, c[0x0][0x408] ;  /* 0x00010200ff3c7b82 */ /* 0x000e660000000a00 */
[----:B------:R-:W-:-:S05]  /*1d50*/  @P0 IADD3.X R7, R32, UR5, RZ, P1, !PT ;  /* 0x0000000520070c10 */ /* 0x000fca0008ffe4ff */
[----:B------:R1:W3:Y:S01]  /*1d60*/  @P0 LDG.E R67, desc[UR40][R6.64] ;  /* 0x0000002806430981 */ /* 0x0002e2000c1e1900 */
[----:B------:R-:W1:Y:S01]  /*1d70*/  S2R R34, SR_TID.X ;  /* 0x0000000000227919 */ /* 0x000e620000002100 */
[----:B------:R-:W-:Y:S02]  /*1d80*/  SHF.R.S32.HI R3, RZ, 0x1f, R155 ;  /* 0x0000001fff037819 */ /* 0x000fe4000001149b */
[----:B------:R-:W-:-:S03]  /*1d90*/  SHF.R.S32.HI R153, RZ, 0x1f, R152 ;  /* 0x0000001fff997819 */ /* 0x000fc60000011498 */
[-C--:B0-----:R-:W-:Y:S02]  /*1da0*/  IMAD R0, R3, R4.reuse, RZ ;  /* 0x0000000403007224 */ /* 0x081fe400078e02ff */
[----:B------:R-:W-:-:S04]  /*1db0*/  IMAD.WIDE.U32 R8, R155, R4, R152 ;  /* 0x000000049b087225 */ /* 0x000fc800078e0098 */
[C---:B------:R-:W-:Y:S02]  /*1dc0*/  IMAD R13, R155.reuse, R5, R0 ;  /* 0x000000059b0d7224 */ /* 0x040fe400078e0200 */
[----:B------:R-:W-:Y:S01]  /*1dd0*/  IMAD.WIDE.U32 R10, R155, R4, R16 ;  /* 0x000000049b0a7225 */ /* 0x000fe200078e0010 */
[----:B----4-:R-:W-:-:S03]  /*1de0*/  ISETP.GE.AND P0, PT, R16, R33, PT ;  /* 0x000000211000720c */ /* 0x010fc60003f06270 */
[----:B------:R-:W-:Y:S02]  /*1df0*/  IMAD.IADD R9, R9, 0x1, R13 ;  /* 0x0000000109097824 */ /* 0x000fe400078e020d */
[----:B------:R-:W-:Y:S01]  /*1e00*/  IMAD.IADD R11, R13, 0x1, R11 ;  /* 0x000000010d0b7824 */ /* 0x000fe200078e020b */
[----:B-----5:R-:W-:Y:S02]  /*1e10*/  SHF.R.S32.HI R13, RZ, 0x1f, R24 ;  /* 0x0000001fff0d7819 */ /* 0x020fe40000011418 */
[----:B-1----:R-:W-:Y:S01]  /*1e20*/  SHF.R.U32.HI R35, RZ, 0x7, R34 ;  /* 0x00000007ff237819 */ /* 0x002fe20000011622 */
[----:B------:R-:W-:Y:S01]  /*1e30*/  IMAD R0, R3, R60, RZ ;  /* 0x0000003c03007224 */ /* 0x000fe200078e02ff */
[----:B------:R-:W-:Y:S01]  /*1e40*/  SEL R3, R33, RZ, P0 ;  /* 0x000000ff21037207 */ /* 0x000fe20000000000 */
[C---:B------:R-:W-:Y:S02]  /*1e50*/  IMAD R12, R13.reuse, R4, RZ ;  /* 0x000000040d0c7224 */ /* 0x040fe400078e02ff */
[----:B------:R-:W-:Y:S01]  /*1e60*/  IMAD R13, R13, R60, RZ ;  /* 0x0000003c0d0d7224 */ /* 0x000fe200078e02ff */
[----:B------:R-:W-:Y:S01]  /*1e70*/  IADD3 R3, R16, R3, RZ ;  /* 0x0000000310037210 */ /* 0x000fe20007ffe0ff */
[----:B------:R-:W-:Y:S01]  /*1e80*/  IMAD.IADD R66, R66, 0x1, R31 ;  /* 0x0000000142427824 */ /* 0x000fe200078e021f */
[----:B------:R-:W-:Y:S01]  /*1e90*/  SHF.L.U64.HI R64, R4, 0x7, R5 ;  /* 0x0000000704407819 */ /* 0x000fe20000010205 */
[----:B------:R-:W-:Y:S01]  /*1ea0*/  IMAD R15, R155, R61, R0 ;  /* 0x0000003d9b0f7224 */ /* 0x000fe200078e0200 */
[----:B------:R-:W-:Y:S01]  /*1eb0*/  SHF.L.U64.HI R62, R60, 0x7, R61 ;  /* 0x000000073c3e7819 */ /* 0x000fe2000001023d */
[----:B------:R-:W-:Y:S01]  /*1ec0*/  IMAD.WIDE.U32 R20, R24, R4, R8 ;  /* 0x0000000418147225 */ /* 0x000fe200078e0008 */
[----:B------:R-:W-:-:S03]  /*1ed0*/  ISETP.NE.AND P6, PT, R35, 0x1, PT ;  /* 0x000000012300780c */ /* 0x000fc60003fc5270 */
[----:B------:R-:W-:Y:S01]  /*1ee0*/  IMAD.WIDE.U32 R30, R24, R4, R10 ;  /* 0x00000004181e7225 */ /* 0x000fe200078e000a */
[----:B------:R-:W-:-:S03]  /*1ef0*/  SHF.R.S32.HI R0, RZ, 0x1f, R3 ;  /* 0x0000001fff007819 */ /* 0x000fc60000011403 */
[----:B------:R-:W-:Y:S02]  /*1f00*/  IMAD.SHL.U32 R63, R4, 0x80, RZ ;  /* 0x00000080043f7824 */ /* 0x000fe400078e00ff */
[----:B------:R-:W-:Y:S01]  /*1f10*/  IMAD R13, R24, R61, R13 ;  /* 0x0000003d180d7224 */ /* 0x000fe200078e020d */
[----:B------:R-:W-:-:S04]  /*1f20*/  LEA.HI R0, R0, R3, RZ, 0x3 ;  /* 0x0000000300007211 */ /* 0x000fc800078f18ff */
[----:B------:R-:W-:Y:S02]  /*1f30*/  SHF.R.S32.HI R52, RZ, 0x3, R0 ;  /* 0x00000003ff347819 */ /* 0x000fe40000011400 */
[----:B------:R-:W-:Y:S01]  /*1f40*/  LOP3.LUT R10, R0, 0xfffffff8, RZ, 0xc0, !PT ;  /* 0xfffffff8000a7812 */ /* 0x000fe200078ec0ff */
[----:B------:R-:W-:Y:S05]  /*1f50*/  @!P6 WARPSYNC.ALL ;  /* 0x000000000000e948 */ /* 0x000fea0003800000 */
[----:B------:R-:W-:Y:S01]  /*1f60*/  IMAD.WIDE.U32 R48, R155, R60, R152 ;  /* 0x0000003c9b307225 */ /* 0x000fe200078e0098 */
[----:B------:R-:W-:Y:S01]  /*1f70*/  LOP3.LUT R19, R19, 0xfffffffd, RZ, 0xc0, !PT ;  /* 0xfffffffd13137812 */ /* 0x000fe200078ec0ff */
[----:B------:R-:W-:-:S02]  /*1f80*/  ULDC UR4, c[0x0][0x2f4] ;  /* 0x0000bd0000047ab9 */ /* 0x000fc40000000800 */
[----:B------:R-:W-:-:S04]  /*1f90*/  IMAD.WIDE.U32 R6, R155, R60, R16 ;  /* 0x0000003c9b067225 */ /* 0x000fc800078e0010 */
[----:B------:R-:W-:Y:S02]  /*1fa0*/  IMAD.IADD R49, R49, 0x1, R15 ;  /* 0x0000000131317824 */ /* 0x000fe400078e020f */
[----:B------:R-:W-:Y:S02]  /*1fb0*/  IMAD.IADD R7, R15, 0x1, R7 ;  /* 0x000000010f077824 */ /* 0x000fe400078e0207 */
[C---:B------:R-:W-:Y:S02]  /*1fc0*/  IMAD R55, R24.reuse, R5, R12 ;  /* 0x0000000518377224 */ /* 0x040fe400078e020c */
[----:B------:R-:W-:-:S04]  /*1fd0*/  IMAD.WIDE.U32 R48, R24, R60, R48 ;  /* 0x0000003c18307225 */ /* 0x000fc800078e0030 */
[----:B------:R-:W-:Y:S01]  /*1fe0*/  IMAD.WIDE.U32 R50, R24, R60, R6 ;  /* 0x0000003c18327225 */ /* 0x000fe200078e0006 */
[----:B------:R-:W-:Y:S02]  /*1ff0*/  ISETP.GE.AND P2, PT, R18, UR4, PT ;  /* 0x0000000412007c0c */ /* 0x000fe4000bf46270 */
[----:B------:R-:W-:Y:S01]  /*2000*/  SHF.R.S32.HI R8, RZ, 0x1f, R10 ;  /* 0x0000001fff087819 */ /* 0x000fe2000001140a */
[----:B------:R-:W-:Y:S02]  /*2010*/  IMAD.IADD R56, R21, 0x1, R55 ;  /* 0x0000000115387824 */ /* 0x000fe400078e0237 */
[----:B------:R-:W-:Y:S02]  /*2020*/  IMAD.SHL.U32 R60, R60, 0x80, RZ ;  /* 0x000000803c3c7824 */ /* 0x000fe400078e00ff */
[----:B------:R-:W-:Y:S02]  /*2030*/  VIADD R76, R35, 0x8 ;  /* 0x00000008234c7836 */ /* 0x000fe40000000000 */
[----:B------:R-:W-:-:S02]  /*2040*/  IMAD.SHL.U32 R58, R33, 0x2, RZ ;  /* 0x00000002213a7824 */ /* 0x000fc400078e00ff */
[----:B------:R-:W-:Y:S02]  /*2050*/  IMAD.IADD R55, R55, 0x1, R31 ;  /* 0x0000000137377824 */ /* 0x000fe400078e021f */
[----:B------:R-:W-:Y:S02]  /*2060*/  IMAD.IADD R54, R49, 0x1, R13 ;  /* 0x0000000131367824 */ /* 0x000fe400078e020d */
[----:B------:R-:W-:Y:S02]  /*2070*/  IMAD.IADD R53, R13, 0x1, R51 ;  /* 0x000000010d357824 */ /* 0x000fe400078e0233 */
[C---:B--2---:R-:W-:Y:S01]  /*2080*/  IMAD.SHL.U32 R65, R36.reuse, 0x40, RZ ;  /* 0x0000004024417824 */ /* 0x044fe200078e00ff */
[----:B------:R-:W-:Y:S01]  /*2090*/  @!P6 BAR.SYNC.DEFER_BLOCKING 0x9, 0x100 ;  /* 0x024400000000eb1d */ /* 0x000fe20000010000 */
[----:B------:R-:W-:Y:S01]  /*20a0*/  LOP3.LUT P1, RZ, R36, 0x4, RZ, 0xc0, !PT ;  /* 0x0000000424ff7812 */ /* 0x000fe2000782c0ff */
[----:B------:R-:W-:-:S05]  /*20b0*/  VIADD R36, R34, 0xffffff80 ;  /* 0xffffff8022247836 */ /* 0x000fca0000000000 */
[----:B------:R-:W-:-:S04]  /*20c0*/  SHF.R.S32.HI R34, RZ, 0x1f, R36 ;  /* 0x0000001fff227819 */ /* 0x000fc80000011424 */
[----:B------:R-:W-:-:S04]  /*20d0*/  LEA.HI R34, R34, R36, RZ, 0x2 ;  /* 0x0000002422227211 */ /* 0x000fc800078f10ff */
[----:B------:R-:W-:-:S04]  /*20e0*/  LOP3.LUT R34, R34, 0xfffffffc, RZ, 0xc0, !PT ;  /* 0xfffffffc22227812 */ /* 0x000fc800078ec0ff */
[----:B------:R-:W-:Y:S02]  /*20f0*/  IADD3 R34, R36, -R34, RZ ;  /* 0x8000002224227210 */ /* 0x000fe40007ffe0ff */
[----:B------:R-:W-:Y:S02]  /*2100*/  LOP3.LUT R65, R65, 0x1c0, RZ, 0xc0, !PT ;  /* 0x000001c041417812 */ /* 0x000fe400078ec0ff */
[----:B------:R-:W-:Y:S01]  /*2110*/  SHF.R.S32.HI R32, RZ, 0x1f, R36 ;  /* 0x0000001fff207819 */ /* 0x000fe20000011424 */
[----:B------:R-:W-:Y:S01]  /*2120*/  IMAD R59, R34, 0x60, R155 ;  /* 0x00000060223b7824 */ /* 0x000fe200078e029b */
[----:B------:R-:W-:Y:S02]  /*2130*/  IADD3 R34, R155, 0x60, RZ ;  /* 0x000000609b227810 */ /* 0x000fe40007ffe0ff */
[----:B------:R-:W-:Y:S02]  /*2140*/  SHF.R.U32.HI R61, RZ, 0x3, R65 ;  /* 0x00000003ff3d7819 */ /* 0x000fe40000011641 */
[----:B------:R-:W-:-:S02]  /*2150*/  LOP3.LUT R4, R65, 0x18, R16, 0xf8, !PT ;  /* 0x0000001841047812 */ /* 0x000fc400078ef810 */
[----:B------:R-:W-:Y:S01]  /*2160*/  LEA.HI R32, R32, R36, RZ, 0x5 ;  /* 0x0000002420207211 */ /* 0x000fe200078f28ff */
[----:B------:R-:W-:Y:S01]  /*2170*/  IMAD.SHL.U32 R34, R34, 0x40, RZ ;  /* 0x0000004022227824 */ /* 0x000fe200078e00ff */
[----:B------:R-:W-:Y:S02]  /*2180*/  LOP3.LUT R4, R4, R61, RZ, 0x3c, !PT ;  /* 0x0000003d04047212 */ /* 0x000fe400078e3cff */
[----:B------:R-:W-:Y:S02]  /*2190*/  SHF.R.S32.HI R32, RZ, 0x5, R32 ;  /* 0x00000005ff207819 */ /* 0x000fe40000011420 */
[----:B------:R-:W-:-:S03]  /*21a0*/  LOP3.LUT R34, R34, 0x1c0, RZ, 0xc0, !PT ;  /* 0x000001c022227812 */ /* 0x000fc600078ec0ff */
[----:B------:R-:W-:Y:S01]  /*21b0*/  IMAD R57, R32, 0x200, R4 ;  /* 0x0000020020397824 */ /* 0x000fe200078e0204 */
[--C-:B------:R-:W-:Y:S02]  /*21c0*/  LOP3.LUT R4, R65, 0x38, R0.reuse, 0xf8, !PT ;  /* 0x0000003841047812 */ /* 0x100fe400078ef800 */
[----:B------:R-:W-:Y:S01]  /*21d0*/  LOP3.LUT R0, R34, 0x38, R0, 0xf8, !PT ;  /* 0x0000003822007812 */ /* 0x000fe200078ef800 */
[----:B------:R-:W-:-:S04]  /*21e0*/  VIADD R34, R155, 0x60 ;  /* 0x000000609b227836 */ /* 0x000fc80000000000 */
[----:B------:R-:W-:-:S05]  /*21f0*/  IMAD.SHL.U32 R34, R34, 0x40, RZ ;  /* 0x0000004022227824 */ /* 0x000fca00078e00ff */
[----:B------:R-:W-:-:S04]  /*2200*/  LOP3.LUT R34, R34, 0x1c0, RZ, 0xc0, !PT ;  /* 0x000001c022227812 */ /* 0x000fc800078ec0ff */
[----:B------:R-:W-:Y:S02]  /*2210*/  SHF.R.U32.HI R34, RZ, 0x3, R34 ;  /* 0x00000003ff227819 */ /* 0x000fe40000011622 */
[----:B------:R-:W-:Y:S02]  /*2220*/  LOP3.LUT R3, R4, R61, RZ, 0x3c, !PT ;  /* 0x0000003d04037212 */ /* 0x000fe400078e3cff */
[----:B------:R-:W-:Y:S02]  /*2230*/  LOP3.LUT R0, R0, R34, RZ, 0x3c, !PT ;  /* 0x0000002200007212 */ /* 0x000fe400078e3cff */
[----:B------:R-:W-:Y:S01]  /*2240*/  @P1 LOP3.LUT R19, R19, 0x2, RZ, 0xfc, !PT ;  /* 0x0000000213131812 */ /* 0x000fe200078efcff */
[----:B------:R-:W-:Y:S01]  /*2250*/  IMAD R3, R32, 0x200, R3 ;  /* 0x0000020020037824 */ /* 0x000fe200078e0203 */
[----:B------:R-:W-:Y:S01]  /*2260*/  ISETP.GE.AND P1, PT, R16, UR4, PT ;  /* 0x0000000410007c0c */ /* 0x000fe2000bf26270 */
[----:B---3--:R-:W-:Y:S01]  /*2270*/  IMAD.IADD R0, R14, 0x1, R0 ;  /* 0x000000010e007824 */ /* 0x008fe200078e0200 */
[----:B------:R-:W-:-:S11]  /*2280*/  SHF.R.S32.HI R9, RZ, 0x1f, R67 ;  /* 0x0000001fff097819 */ /* 0x000fd60000011443 */
.L_x_15530:
[----:B--2---:R-:W2:Y:S01]  /*2290*/  LDL R15, [R1+0x44] ;  /* 0x00004400010f7983 */ /* 0x004ea20000100800 */
[----:B0-----:R-:W0:Y:S01]  /*22a0*/  LDC R72, c[0x0][0x430] ;  /* 0x00010c00ff487b82 */ /* 0x001e220000000800 */
[----:B------:R-:W-:Y:S02]  /*22b0*/  VIADD R27, R27, 0xffffffff ;  /* 0xffffffff1b1b7836 */ /* 0x000fe40000000000 */
[----:B------:R-:W-:-:S03]  /*22c0*/  IMAD.MOV.U32 R71, RZ, RZ, RZ ;  /* 0x000000ffff477224 */ /* 0x000fc600078e00ff */
[----:B------:R-:W-:Y:S02]  /*22d0*/  LEA R4, R27, R59, 0x7 ;  /* 0x0000003b1b047211 */ /* 0x000fe400078e38ff */
[----:B------:R-:W1:Y:S02]  /*22e0*/  LDC R78, c[0x0][0x3f4] ;  /* 0x0000fd00ff4e7b82 */ /* 0x000e640000000800 */
[----:B------:R-:W-:Y:S01]  /*22f0*/  ISETP.GE.AND P3, PT, R4, R25, PT ;  /* 0x000000190400720c */ /* 0x000fe20003f66270 */
[----:B------:R-:W-:-:S03]  /*2300*/  IMAD.IADD R32, R66, 0x1, R4 ;  /* 0x0000000142207824 */ /* 0x000fc600078e0204 */
[----:B------:R-:W-:Y:S01]  /*2310*/  ISETP.GT.OR P3, PT, R59, 0x7f, P3 ;  /* 0x0000007f3b00780c */ /* 0x000fe20001f64670 */
[----:B------:R-:W-:Y:S01]  /*2320*/  IMAD.MOV.U32 R12, RZ, RZ, R32 ;  /* 0x000000ffff0c7224 */ /* 0x000fe200078e0020 */
[----:B0-----:R-:W-:-:S11]  /*2330*/  ISETP.NE.AND P4, PT, R72, 0x1, PT ;  /* 0x000000014800780c */ /* 0x001fd60003f85270 */
[----:B------:R-:W0:Y:S08]  /*2340*/  @!P3 LDC.64 R6, c[0x0][0x428] ;  /* 0x00010a00ff06bb82 */ /* 0x000e300000000a00 */
[----:B------:R-:W3:Y:S08]  /*2350*/  @!P3 LDC.64 R4, c[0x0][0x418] ;  /* 0x00010600ff04bb82 */ /* 0x000ef00000000a00 */
[----:B----4-:R-:W4:Y:S08]  /*2360*/  @P4 LDC R11, c[0x0][0x434] ;  /* 0x00010d00ff0b4b82 */ /* 0x010f300000000800 */
        /* <DEDUP_REMOVED lines=10> */
[----:B------:R0:W5:Y:S01]  /*2410*/  @!P3 LDG.E R71, desc[UR40][R4.64] ;  /* 0x000000280447b981 */ /* 0x000162000c1e1900 */
[----:B------:R-:W-:Y:S01]  /*2420*/  ISETP.GT.AND P3, PT, R27, R28, PT ;  /* 0x0000001c1b00720c */ /* 0x000fe20003f64270 */
[----:B------:R-:W-:Y:S01]  /*2430*/  IMAD R7, R22, 0x2000, R57 ;  /* 0x0000200016077824 */ /* 0x000fe200078e0239 */
[----:B------:R-:W-:Y:S01]  /*2440*/  LOP3.LUT R19, R19, 0xfffffffe, RZ, 0xc0, !PT ;  /* 0xfffffffe13137812 */ /* 0x000fe200078ec0ff */
[----:B------:R-:W-:Y:S01]  /*2450*/  IMAD.MOV R11, RZ, RZ, -R12 ;  /* 0x000000ffff0b7224 */ /* 0x000fe200078e0a0c */
[----:B------:R-:W-:Y:S05]  /*2460*/  YIELD ;  /* 0x0000000000007946 */ /* 0x000fea0003800000 */
[----:B------:R-:W-:Y:S01]  /*2470*/  IADD3 R69, R7, 0x20, RZ ;  /* 0x0000002007457810 */ /* 0x000fe20007ffe0ff */
[----:B------:R-:W-:Y:S01]  /*2480*/  BSSY B0, `(.L_x_15475) ;  /* 0x0000302000007945 */ /* 0x000fe20003800000 */
[----:B------:R-:W-:-:S02]  /*2490*/  IMAD R72, R72, R11, R32 ;  /* 0x0000000b48487224 */ /* 0x000fc400078e0220 */
[----:B------:R-:W-:Y:S01]  /*24a0*/  @P3 LOP3.LUT R19, R19, 0x1, RZ, 0xfc, !PT ;  /* 0x0000000113133812 */ /* 0x000fe200078efcff */
[----:B------:R-:W-:Y:S01]  /*24b0*/  IMAD R70, R7, 0x2, R26 ;  /* 0x0000000207467824 */ /* 0x000fe200078e021a */
[----:B------:R-:W-:Y:S02]  /*24c0*/  ISETP.GE.AND P3, PT, R78, 0x1, PT ;  /* 0x000000014e00780c */ /* 0x000fe40003f66270 */
[----:B--2---:R-:W-:-:S13]  /*24d0*/  LOP3.LUT P5, RZ, R15, 0x4, RZ, 0xc0, !PT ;  /* 0x000000040fff7812 */ /* 0x004fda00078ac0ff */
[----:B------:R-:W-:-:S04]  /*24e0*/  @P5 VIADD R69, R7, 0xffffffe0 ;  /* 0xffffffe007455836 */ /* 0x000fc80000000000 */
        /* <DEDUP_REMOVED lines=10> */
[----:B------:R-:W-:Y:S01]  /*2590*/  IMAD.WIDE.U32 R12, R60, R27, RZ ;  /* 0x0000001b3c0c7225 */ /* 0x000fe200078e00ff */
[----:B------:R-:W-:-:S03]  /*25a0*/  VIMNMX R75, R75, 0x80, PT ;  /* 0x000000804b4b7848 */ /* 0x000fc60003fe0100 */
[----:B------:R-:W-:Y:S02]  /*25b0*/  IMAD R6, R74, UR4, RZ ;  /* 0x000000044a067c24 */ /* 0x000fe4000f8e02ff */
        /* <DEDUP_REMOVED lines=17> */
[----:B------:R-:W-:-:S03]  /*26d0*/  IMAD.WIDE.U32 R14, R63, R27, RZ ;  /* 0x0000001b3f0e7225 */ /* 0x000fc600078e00ff */
[----:B------:R-:W-:Y:S01]  /*26e0*/  IADD3 R11, R13, R5, RZ ;  /* 0x000000050d0b7210 */ /* 0x000fe20007ffe0ff */
[----:B------:R-:W-:-:S08]  /*26f0*/  IMAD.IADD R77, R15, 0x1, R7 ;  /* 0x000000010f4d7824 */ /* 0x000fd000078e0207 */
[----:B------:R-:W-:Y:S05]  /*2700*/  @!P3 BRA `(.L_x_15477) ;  /* 0x000000140008b947 */ /* 0x000fea0003800000 */
[----:B------:R0:W5:Y:S01]  /*2710*/  LDL R80, [R1+0x8] ;  /* 0x0000080001507983 */ /* 0x0001620000100800 */
        /* <DEDUP_REMOVED lines=31> */
.L_x_15479:
[----:B------:R-:W-:Y:S05]  /*2910*/  BSYNC B1 ;  /* 0x0000000000017941 */ /* 0x000fea0003800000 */
.L_x_15478:
        /* <DEDUP_REMOVED lines=34> */
.L_x_15481:
[----:B------:R-:W-:Y:S05]  /*2b40*/  BSYNC B1 ;  /* 0x0000000000017941 */ /* 0x000fea0003800000 */
.L_x_15480:
[----:B------:R-:W2:Y:S01]  /*2b50*/  LDL R11, [R1] ;  /* 0x00000000010b7983 */ /* 0x000ea20000100800 */
[----:B0-----:R-:W-:Y:S01]  /*2b60*/  IMAD.MOV.U32 R4, RZ, RZ, R44 ;  /* 0x000000ffff047224 */ /* 0x001fe200078e002c */
        /* <DEDUP_REMOVED lines=9> */
[----:B-----5:R-:W-:Y:S01]  /*2c00*/  IMAD.MOV.U32 R6, RZ, RZ, R36 ;  /* 0x000000ffff067224 */ /* 0x020fe200078e0024 */
        /* <DEDUP_REMOVED lines=12> */
[----:B------:R-:W-:Y:S02]  /*2cd0*/  PRMT R87, R6, 0x5410, R7 ;  /* 0x0000541006577816 */ /* 0x000fe40000000007 */
[----:B--2---:R-:W-:-:S13]  /*2ce0*/  ISETP.NE.AND P5, PT, R11, 0x3, PT ;  /* 0x000000030b00780c */ /* 0x004fda0003fa5270 */
[----:B------:R-:W-:Y:S05]  /*2cf0*/  @!P5 BRA `(.L_x_15482) ;  /* 0x000000000004d947 */ /* 0x000fea0003800000 */
[----:B------:R-:W-:Y:S01]  /*2d00*/  BPT.TRAP 0x1 ;  /* 0x000000040000795c */ /* 0x000fe20000300000 */
.L_x_15482:
[----:B------:R-:W2:Y:S01]  /*2d10*/  LDL R4, [R1+0x4] ;  /* 0x0000040001047983 */ /* 0x000ea20000100800 */
[----:B------:R-:W-:Y:S01]  /*2d20*/  IMAD R68, R22, 0x8, R2 ;  /* 0x0000000816447824 */ /* 0x000fe200078e0202 */
[----:B------:R-:W-:Y:S01]  /*2d30*/  BSSY B1, `(.L_x_15483) ;  /* 0x0000004000017945 */ /* 0x000fe20003800000 */
[----:B--2---:R-:W-:-:S04]  /*2d40*/  SHF.L.U32 R77, R4, 0x1f, RZ ;  /* 0x0000001f044d7819 */ /* 0x004fc800000006ff */
[----:B------:R-:W0:Y:S02]  /*2d50*/  SYNCS.PHASECHK.TRANS64.TRYWAIT P6, [R68+URZ+0x16890], R77 ;  /* 0x0168904d440075a7 */ /* 0x000e2400080c017f */
[----:B0-----:R-:W-:Y:S05]  /*2d60*/  @!P6 BRA `(.L_x_15484) ;  /* 0x0000017400a4e947 */ /* 0x001fea0003800000 */
.L_x_15738:
[----:B------:R-:W-:Y:S05]  /*2d70*/  BSYNC B1 ;  /* 0x0000000000017941 */ /* 0x000fea0003800000 */
.L_x_15483:
[----:B------:R-:W-:-:S03]  /*2d80*/  UMOV UR4, 0xffffffff ;  /* 0xffffffff00047882 */ /* 0x000fc60000000000 */
[----:B------:R-:W-:Y:S05]  /*2d90*/  BRA.DIV UR4, `(.L_x_15485) ;  /* 0x0000017604ac7947 */ /* 0x000fea000b800000 */
[----:B------:R1:W2:Y:S04]  /*2da0*/  SHFL.IDX PT, R79, R85, RZ, 0x1c1f ;  /* 0x001c1fff554f7589 */ /* 0x0002a800000e0000 */
[----:B------:R1:W3:Y:S02]  /*2db0*/  SHFL.IDX PT, R14, R84, RZ, 0x1c1f ;  /* 0x001c1fff540e7589 */ /* 0x0002e400000e0000 */
.L_x_15742:
        /* <DEDUP_REMOVED lines=51> */
.L_x_15491:
[----:B------:R-:W-:Y:S05]  /*30f0*/  BSYNC B3 ;  /* 0x0000000000037941 */ /* 0x000fea0003800000 */
.L_x_15490:
[----:B0-----:R4:W-:Y:S02]  /*3100*/  ST.E.128 desc[UR40][R12.64], R4 ;  /* 0x000000040c007985 */ /* 0x0019e4000c101d28 */
.L_x_15489:
[----:B------:R-:W-:Y:S05]  /*3110*/  BSYNC B2 ;  /* 0x0000000000027941 */ /* 0x000fea0003800000 */
.L_x_15488:
[----:B------:R-:W-:Y:S05]  /*3120*/  @P2 BRA `(.L_x_15487) ;  /* 0x0000000000c82947 */ /* 0x000fea0003800000 */
[----:B------:R-:W5:Y:S01]  /*3130*/  LDL R11, [R1+0x8] ;  /* 0x00000800010b7983 */ /* 0x000f620000100800 */
[C---:B---34-:R-:W-:Y:S01]  /*3140*/  LEA R12, P3, R18.reuse, R14, 0x1 ;  /* 0x0000000e120c7211 */ /* 0x058fe200078608ff */
[----:B------:R-:W-:Y:S02]  /*3150*/  BSSY B2, `(.L_x_15492) ;  /* 0x000002e000027945 */ /* 0x000fe40003800000 */
[----:B------:R3:W4:Y:S01]  /*3160*/  LDS.128 R4, [R69+0xe000] ;  /* 0x00e0000045047984 */ /* 0x0007220000000c00 */
[----:B--2---:R-:W-:Y:S02]  /*3170*/  LEA.HI.X R13, R18, R79, R157, 0x1, P3 ;  /* 0x0000004f120d7211 */ /* 0x004fe400018f0c9d */
[----:B-----5:R-:W-:-:S13]  /*3180*/  ISETP.GE.AND P3, PT, R11, R78, PT ;  /* 0x0000004e0b00720c */ /* 0x020fda0003f66270 */
[----:B---34-:R-:W-:Y:S05]  /*3190*/  @P3 BRA `(.L_x_15493) ;  /* 0x0000000000a43947 */ /* 0x018fea0003800000 */
[--C-:B------:R-:W-:Y:S01]  /*31a0*/  SHF.R.U64 R15, R40, 0x10, R41.reuse ;  /* 0x00000010280f7819 */ /* 0x100fe20000001229 */
[----:B------:R-:W-:Y:S01]  /*31b0*/  IMAD.MOV.U32 R11, RZ, RZ, R6 ;  /* 0x000000ffff0b7224 */ /* 0x000fe200078e0006 */
        /* <DEDUP_REMOVED lines=19> */
[----:B------:R-:W-:-:S02]  /*32f0*/  HADD2.F32 R7, -RZ, R89.H1_H1 ;  /* 0x30000059ff077230 */ /* 0x000fc40000004100 */
[----:B------:R-:W-:Y:S02]  /*3300*/  HADD2.F32 R5, -RZ, R4.H1_H1 ;  /* 0x30000004ff057230 */ /* 0x000fe40000004100 */
[----:B------:R-:W-:Y:S02]  /*3310*/  HADD2.F32 R6, -RZ, R11.H1_H1 ;  /* 0x3000000bff067230 */ /* 0x000fe40000004100 */
[----:B------:R-:W-:Y:S02]  /*3320*/  HADD2.F32 R89, -RZ, R89.H0_H0 ;  /* 0x20000059ff597230 */ /* 0x000fe40000004100 */
[----:B------:R-:W-:Y:S02]  /*3330*/  HADD2.F32 R14, -RZ, R88.H1_H1 ;  /* 0x30000058ff0e7230 */ /* 0x000fe40000004100 */
[----:B------:R-:W-:Y:S02]  /*3340*/  HADD2.F32 R4, -RZ, R4.H0_H0 ;  /* 0x20000004ff047230 */ /* 0x000fe40000004100 */
[----:B------:R-:W-:Y:S01]  /*3350*/  FMUL.FTZ R15, R5, R89 ;  /* 0x00000059050f7220 */ /* 0x000fe20000410000 */
[----:B------:R-:W-:-:S02]  /*3360*/  HADD2.F32 R11, -RZ, R11.H0_H0 ;  /* 0x2000000bff0b7230 */ /* 0x000fc40000004100 */
[-C--:B------:R-:W-:Y:S01]  /*3370*/  FMUL.FTZ R42, R6, R14.reuse ;  /* 0x0000000e062a7220 */ /* 0x080fe20000410000 */
        /* <DEDUP_REMOVED lines=11> */
.L_x_15493:
[----:B------:R-:W-:Y:S05]  /*3430*/  BSYNC B2 ;  /* 0x0000000000027941 */ /* 0x000fea0003800000 */
.L_x_15492:
[----:B------:R2:W-:Y:S02]  /*3440*/  ST.E.128 desc[UR40][R12.64], R4 ;  /* 0x000000040c007985 */ /* 0x0005e4000c101d28 */
.L_x_15487:
[----:B------:R-:W-:Y:S05]  /*3450*/  BSYNC B1 ;  /* 0x0000000000017941 */ /* 0x000fea0003800000 */
.L_x_15486:
[----:B------:R-:W-:-:S03]  /*3460*/  UMOV UR4, 0xffffffff ;  /* 0xffffffff00047882 */ /* 0x000fc60000000000 */
[----:B------:R-:W-:Y:S05]  /*3470*/  BRA.DIV UR4, `(.L_x_15494) ;  /* 0x00000172043c7947 */ /* 0x000fea000b800000 */
[----:B-1----:R-:W1:Y:S04]  /*3480*/  SHFL.IDX PT, R85, R85, 0x1, 0x1c1f ;  /* 0x003c1f0055557f89 */ /* 0x002e6800000e0000 */
[----:B---3--:R3:W0:Y:S02]  /*3490*/  SHFL.IDX PT, R14, R84, 0x1, 0x1c1f ;  /* 0x003c1f00540e7f89 */ /* 0x00862400000e0000 */
.L_x_15746:
        /* <DEDUP_REMOVED lines=50> */
.L_x_15499:
[----:B------:R-:W-:Y:S05]  /*37c0*/  BSYNC B2 ;  /* 0x0000000000027941 */ /* 0x000fea0003800000 */
.L_x_15498:
[----:B----4-:R0:W-:Y:S02]  /*37d0*/  ST.E.128 desc[UR40][R12.64], R4 ;  /* 0x000000040c007985 */ /* 0x0101e4000c101d28 */
.L_x_15497:
[----:B------:R-:W-:Y:S05]  /*37e0*/  BSYNC B1 ;  /* 0x0000000000017941 */ /* 0x000fea0003800000 */
.L_x_15496:
[----:B------:R-:W-:Y:S05]  /*37f0*/  @P2 BRA `(.L_x_15495) ;  /* 0x0000001c00282947 */ /* 0x000fea0003800000 */
[----:B------:R-:W5:Y:S01]  /*3800*/  LDL R11, [R1+0x8] ;  /* 0x00000800010b7983 */ /* 0x000f620000100800 */
[C---:B0-2-4-:R-:W-:Y:S01]  /*3810*/  LEA R12, P3, R18.reuse, R14, 0x1 ;  /* 0x0000000e120c7211 */ /* 0x055fe200078608ff */
[----:B------:R-:W-:Y:S02]  /*3820*/  BSSY B1, `(.L_x_15500) ;  /* 0x000002e000017945 */ /* 0x000fe40003800000 */
[----:B------:R0:W2:Y:S01]  /*3830*/  LDS.128 R4, [R69+0x11000] ;  /* 0x0110000045047984 */ /* 0x0000a20000000c00 */
[----:B-1----:R-:W-:Y:S02]  /*3840*/  LEA.HI.X R13, R18, R85, R157, 0x1, P3 ;  /* 0x00000055120d7211 */ /* 0x002fe400018f0c9d */
[----:B-----5:R-:W-:-:S13]  /*3850*/  ISETP.GE.AND P3, PT, R11, R78, PT ;  /* 0x0000004e0b00720c */ /* 0x020fda0003f66270 */
[----:B0-2---:R-:W-:Y:S05]  /*3860*/  @P3 BRA `(.L_x_15501) ;  /* 0x0000000000a43947 */ /* 0x005fea0003800000 */
[--C-:B------:R-:W-:Y:S01]  /*3870*/  SHF.R.U64 R15, R32, 0x10, R33.reuse ;  /* 0x00000010200f7819 */ /* 0x100fe20000001221 */
[----:B------:R-:W-:Y:S01]  /*3880*/  IMAD.MOV.U32 R11, RZ, RZ, R6 ;  /* 0x000000ffff0b7224 */ /* 0x000fe200078e0006 */
        /* <DEDUP_REMOVED lines=39> */
.L_x_15501:
[----:B------:R-:W-:Y:S05]  /*3b00*/  BSYNC B1 ;  /* 0x0000000000017941 */ /* 0x000fea0003800000 */
.L_x_15500:
[----:B------:R0:W-:Y:S01]  /*3b10*/  ST.E.128 desc[UR40][R12.64], R4 ;  /* 0x000000040c007985 */ /* 0x0001e2000c101d28 */
[----:B------:R-:W-:Y:S05]  /*3b20*/  BRA `(.L_x_15495) ;  /* 0x00000018005c7947 */ /* 0x000fea0003800000 */
.L_x_15477:
[C---:B------:R-:W-:Y:S01]  /*3b30*/  ISETP.GE.AND P3, PT, R155.reuse, R75, PT ;  /* 0x0000004b9b00720c */ /* 0x040fe20003f66270 */
[----:B------:R-:W-:Y:S01]  /*3b40*/  VIADD R40, R155, 0x60 ;  /* 0x000000609b287836 */ /* 0x000fe20000000000 */
[----:B------:R-:W-:Y:S02]  /*3b50*/  CS2R R34, SRZ ;  /* 0x0000000000227805 */ /* 0x000fe4000001ff00 */
[----:B------:R-:W-:Y:S02]  /*3b60*/  CS2R R32, SRZ ;  /* 0x0000000000207805 */ /* 0x000fe4000001ff00 */
[----:B------:R-:W-:-:S13]  /*3b70*/  ISETP.GE.OR P3, PT, R16, R78, P3 ;  /* 0x0000004e1000720c */ /* 0x000fda0001f66670 */
[----:B------:R-:W0:Y:S01]  /*3b80*/  @!P3 LDC.64 R36, c[0x0][0x3e8] ;  /* 0x0000fa00ff24bb82 */ /* 0x000e220000000a00 */
[----:B------:R-:W-:-:S05]  /*3b90*/  @!P3 IADD3 R6, P4, R30, R14, RZ ;  /* 0x0000000e1e06b210 */ /* 0x000fca0007f9e0ff */
[----:B------:R-:W-:Y:S01]  /*3ba0*/  @!P3 IMAD.X R7, R77, 0x1, R55, P4 ;  /* 0x000000014d07b824 */ /* 0x000fe200020e0637 */
[----:B------:R-:W-:Y:S01]  /*3bb0*/  @!P3 IADD3 R4, P4, R50, R12, RZ ;  /* 0x0000000c3204b210 */ /* 0x000fe20007f9e0ff */
[----:B------:R-:W1:Y:S03]  /*3bc0*/  @!P3 LDC.64 R38, c[0x0][0x400] ;  /* 0x00010000ff26bb82 */ /* 0x000e660000000a00 */
[----:B------:R-:W-:Y:S02]  /*3bd0*/  @!P3 IADD3.X R5, R11, R53, RZ, P4, !PT ;  /* 0x000000350b05b210 */ /* 0x000fe400027fe4ff */
[----:B0-----:R-:W-:-:S04]  /*3be0*/  @!P3 LEA R36, P4, R6, R36, 0x1 ;  /* 0x000000240624b211 */ /* 0x001fc800078808ff */
[----:B------:R-:W-:Y:S02]  /*3bf0*/  @!P3 LEA.HI.X R37, R6, R37, R7, 0x1, P4 ;  /* 0x000000250625b211 */ /* 0x000fe400020f0c07 */
[----:B------:R-:W-:Y:S02]  /*3c00*/  CS2R R6, SRZ ;  /* 0x0000000000067805 */ /* 0x000fe4000001ff00 */
[----:B-1----:R-:W-:-:S04]  /*3c10*/  @!P3 LEA R38, P4, R4, R38, 0x1 ;  /* 0x000000260426b211 */ /* 0x002fc800078808ff */
[----:B------:R-:W-:Y:S02]  /*3c20*/  @!P3 LEA.HI.X R39, R4, R39, R5, 0x1, P4 ;  /* 0x000000270427b211 */ /* 0x000fe400020f0c05 */
[----:B------:R-:W-:Y:S02]  /*3c30*/  CS2R R4, SRZ ;  /* 0x0000000000047805 */ /* 0x000fe4000001ff00 */
[----:B------:R-:W-:Y:S01]  /*3c40*/  ISETP.GE.AND P4, PT, R40, R75, PT ;  /* 0x0000004b2800720c */ /* 0x000fe20003f86270 */
[----:B------:R-:W-:Y:S01]  /*3c50*/  BSSY B1, `(.L_x_15502) ;  /* 0x000001e000017945 */ /* 0x000fe20003800000 */
[----:B------:R-:W-:Y:S01]  /*3c60*/  CS2R R42, SRZ ;  /* 0x00000000002a7805 */ /* 0x000fe2000001ff00 */
[----:B------:R0:W5:Y:S01]  /*3c70*/  @!P3 LDG.E.128 R32, desc[UR40][R38.64] ;  /* 0x000000282620b981 */ /* 0x000162000c1e1d00 */
[CC--:B------:R-:W-:Y:S02]  /*3c80*/  ISETP.GE.OR P4, PT, R16.reuse, R78.reuse, P4 ;  /* 0x0000004e1000720c */ /* 0x0c0fe40002786670 */
[----:B------:R-:W-:Y:S01]  /*3c90*/  CS2R R40, SRZ ;  /* 0x0000000000287805 */ /* 0x000fe2000001ff00 */
[----:B------:R1:W5:Y:S01]  /*3ca0*/  @!P3 LDG.E.128 R4, desc[UR40][R36.64] ;  /* 0x000000282404b981 */ /* 0x000362000c1e1d00 */
[----:B------:R-:W-:-:S02]  /*3cb0*/  ISETP.GE.AND P3, PT, R16, R78, PT ;  /* 0x0000004e1000720c */ /* 0x000fc40003f66270 */
[----:B0-----:R-:W-:Y:S02]  /*3cc0*/  CS2R R38, SRZ ;  /* 0x0000000000267805 */ /* 0x001fe4000001ff00 */
        /* <DEDUP_REMOVED lines=22> */
.L_x_15503:
[----:B------:R-:W-:Y:S05]  /*3e30*/  BSYNC B1 ;  /* 0x0000000000017941 */ /* 0x000fea0003800000 */
.L_x_15502:
[----:B------:R-:W2:Y:S01]  /*3e40*/  LDL R15, [R1] ;  /* 0x00000000010f7983 */ /* 0x000ea20000100800 */
[----:B-----5:R-:W-:Y:S01]  /*3e50*/  IMAD.MOV.U32 R11, RZ, RZ, R38 ;  /* 0x000000ffff0b7224 */ /* 0x020fe200078e0026 */
[----:B------:R-:W-:Y:S01]  /*3e60*/  MOV R14, R37 ;  /* 0x00000025000e7202 */ /* 0x000fe20000000f00 */
        /* <DEDUP_REMOVED lines=27> */
[----:B------:R-:W-:Y:S02]  /*4020*/  PRMT R100, R14, 0x7610, R100 ;  /* 0x000076100e647816 */ /* 0x000fe40000000064 */
[----:B--2---:R-:W-:-:S13]  /*4030*/  ISETP.NE.AND P5, PT, R15, 0x3, PT ;  /* 0x000000030f00780c */ /* 0x004fda0003fa5270 */
[----:B------:R-:W-:Y:S05]  /*4040*/  @!P5 BRA `(.L_x_15504) ;  /* 0x000000000004d947 */ /* 0x000fea0003800000 */
[----:B------:R-:W-:Y:S01]  /*4050*/  BPT.TRAP 0x1 ;  /* 0x000000040000795c */ /* 0x000fe20000300000 */
.L_x_15504:
[----:B------:R-:W2:Y:S01]  /*4060*/  LDL R11, [R1+0x4] ;  /* 0x00000400010b7983 */ /* 0x000ea20000100800 */
[----:B------:R-:W-:Y:S01]  /*4070*/  IMAD R68, R22, 0x8, R2 ;  /* 0x0000000816447824 */ /* 0x000fe200078e0202 */
[----:B------:R-:W0:Y:S01]  /*4080*/  LDC R87, c[0x0][0x2f4] ;  /* 0x0000bd00ff577b82 */ /* 0x000e220000000800 */
[----:B------:R-:W-:Y:S01]  /*4090*/  BSSY B1, `(.L_x_15505) ;  /* 0x0000004000017945 */ /* 0x000fe20003800000 */
[----:B--2---:R-:W-:-:S04]  /*40a0*/  SHF.L.U32 R77, R11, 0x1f, RZ ;  /* 0x0000001f0b4d7819 */ /* 0x004fc800000006ff */
[----:B------:R-:W1:Y:S02]  /*40b0*/  SYNCS.PHASECHK.TRANS64.TRYWAIT P4, [R68+URZ+0x16890], R77 ;  /* 0x0168904d440075a7 */ /* 0x000e64000808017f */
[----:B01----:R-:W-:Y:S05]  /*40c0*/  @!P4 BRA `(.L_x_15506) ;  /* 0x000001640070c947 */ /* 0x003fea0003800000 */
.L_x_15747:
[----:B------:R-:W-:Y:S05]  /*40d0*/  BSYNC B1 ;  /* 0x0000000000017941 */ /* 0x000fea0003800000 */
.L_x_15505:
[----:B------:R-:W-:Y:S01]  /*40e0*/  UMOV UR4, 0xffffffff ;  /* 0xffffffff00047882 */ /* 0x000fe20000000000 */
[----:B------:R-:W-:Y:S02]  /*40f0*/  IADD3 R89, -R58, R87, RZ ;  /* 0x000000573a597210 */ /* 0x000fe40007ffe1ff */
[----:B------:R-:W-:Y:S05]  /*4100*/  BRA.DIV UR4, `(.L_x_15507) ;  /* 0x0000016604747947 */ /* 0x000fea000b800000 */
[----:B------:R1:W2:Y:S04]  /*4110*/  SHFL.IDX PT, R81, R85, RZ, 0x1c1f ;  /* 0x001c1fff55517589 */ /* 0x0002a800000e0000 */
[----:B------:R1:W3:Y:S02]  /*4120*/  SHFL.IDX PT, R80, R84, RZ, 0x1c1f ;  /* 0x001c1fff54507589 */ /* 0x0002e400000e0000 */
.L_x_15751:
        /* <DEDUP_REMOVED lines=10> */
[----:B------:R-:W-:Y:S02]  /*41d0*/  LEA.HI R11, R12, R11, RZ, 0x4 ;  /* 0x0000000b0c0b7211 */ /* 0x000fe400078f20ff */
[----:B------:R-:W-:Y:S02]  /*41e0*/  SHF.R.S32.HI R13, RZ, 0x1f, R14 ;  /* 0x0000001fff0d7819 */ /* 0x000fe4000001140e */
[----:B------:R-:W-:Y:S02]  /*41f0*/  LEA.HI.SX32 R11, R11, R52, 0x1c ;  /* 0x000000340b0b7211 */ /* 0x000fe400078fe2ff */
[----:B------:R-:W-:-:S03]  /*4200*/  LEA.HI R13, R13, R14, RZ, 0x5 ;  /* 0x0000000e0d0d7211 */ /* 0x000fc600078f28ff */
[----:B------:R-:W-:Y:S01]  /*4210*/  IMAD.SHL.U32 R86, R11, 0x8, RZ ;  /* 0x000000080b567824 */ /* 0x000fe200078e00ff */
[----:B------:R-:W-:Y:S01]  /*4220*/  SHF.R.S32.HI R13, RZ, 0x5, R13 ;  /* 0x00000005ff0d7819 */ /* 0x000fe2000001140d */
[----:B------:R-:W-:-:S03]  /*4230*/  IMAD R11, R22, 0x2000, R3 ;  /* 0x00002000160b7824 */ /* 0x000fc600078e0203 */
[----:B------:R-:W-:Y:S01]  /*4240*/  LOP3.LUT R12, R65, 0x38, R86, 0xf8, !PT ;  /* 0x00000038410c7812 */ /* 0x000fe200078ef856 */
[----:B------:R-:W-:-:S03]  /*4250*/  IMAD R11, R11, 0x2, R2 ;  /* 0x000000020b0b7824 */ /* 0x000fc600078e0202 */
[----:B------:R-:W-:-:S05]  /*4260*/  LOP3.LUT R12, R12, R61, RZ, 0x3c, !PT ;  /* 0x0000003d0c0c7212 */ /* 0x000fca00078e3cff */
[----:B------:R-:W-:-:S04]  /*4270*/  IMAD R13, R13, 0x200, R12 ;  /* 0x000002000d0d7824 */ /* 0x000fc800078e020c */
[----:B------:R-:W-:-:S05]  /*4280*/  IMAD R13, R22, 0x2000, R13 ;  /* 0x00002000160d7824 */ /* 0x000fca00078e020d */
[----:B------:R-:W-:Y:S02]  /*4290*/  LEA R44, R13, R2, 0x1 ;  /* 0x000000020d2c7211 */ /* 0x000fe400078e08ff */
[----:B------:R2:W3:Y:S04]  /*42a0*/  LDS.128 R12, [R11+0xe400] ;  /* 0x00e400000b0c7984 */ /* 0x0004e80000000c00 */
[----:B------:R-:W4:Y:S01]  /*42b0*/  LDS.128 R44, [R44+0xe400] ;  /* 0x00e400002c2c7984 */ /* 0x000f220000000c00 */
[----:B------:R-:W-:Y:S05]  /*42c0*/  @P3 BRA `(.L_x_15511) ;  /* 0x0000000400483947 */ /* 0x000fea0003800000 */
[----:B------:R-:W-:Y:S01]  /*42d0*/  SHF.R.U32.HI R97, RZ, 0x10, R33 ;  /* 0x00000010ff617819 */ /* 0x000fe20000011621 */
[----:B------:R-:W-:Y:S01]  /*42e0*/  HADD2.F32 R100, -RZ, R100.H0_H0 ;  /* 0x20000064ff647230 */ /* 0x000fe20000004100 */
[--C-:B------:R-:W-:Y:S01]  /*42f0*/  SHF.R.U64 R4, R4, 0x10, R5.reuse ;  /* 0x0000001004047819 */ /* 0x100fe20000001205 */
[----:B------:R-:W-:Y:S01]  /*4300*/  HADD2.F32 R98, -RZ, R98.H0_H0 ;  /* 0x20000062ff627230 */ /* 0x000fe20000004100 */
[----:B------:R-:W-:Y:S01]  /*4310*/  SHF.R.U32.HI R94, RZ, 0x10, R5 ;  /* 0x00000010ff5e7819 */ /* 0x000fe20000011605 */
[----:B------:R-:W-:Y:S01]  /*4320*/  HADD2.F32 R97, -RZ, R97.H0_H0 ;  /* 0x20000061ff617230 */ /* 0x000fe20000004100 */
[----:B--2---:R-:W-:Y:S01]  /*4330*/  SHF.R.U64 R11, R32, 0x10, R33 ;  /* 0x00000010200b7819 */ /* 0x004fe20000001221 */
[--C-:B----4-:R-:W-:Y:S01]  /*4340*/  HADD2.F32 R33, -RZ, R45.reuse.H0_H0 ;  /* 0x2000002dff217230 */ /* 0x110fe20000004100 */
[--C-:B------:R-:W-:Y:S01]  /*4350*/  SHF.R.U64 R5, R6, 0x10, R7.reuse ;  /* 0x0000001006057819 */ /* 0x100fe20000001207 */
[----:B------:R-:W-:Y:S01]  /*4360*/  HADD2.F32 R45, -RZ, R45.H1_H1 ;  /* 0x3000002dff2d7230 */ /* 0x000fe20000004100 */
[----:B------:R-:W-:Y:S01]  /*4370*/  SHF.R.U32.HI R32, RZ, 0x10, R7 ;  /* 0x00000010ff207819 */ /* 0x000fe20000011607 */
[--C-:B---3--:R-:W-:Y:S01]  /*4380*/  HADD2.F32 R7, -RZ, R13.reuse.H0_H0 ;  /* 0x2000000dff077230 */ /* 0x108fe20000004100 */
[----:B------:R-:W-:Y:S01]  /*4390*/  SHF.R.U64 R6, R34, 0x10, R35 ;  /* 0x0000001022067819 */ /* 0x000fe20000001223 */
[----:B------:R-:W-:-:S02]  /*43a0*/  HADD2.F32 R34, -RZ, R13.H1_H1 ;  /* 0x3000000dff227230 */ /* 0x000fc40000004100 */
[-C--:B------:R-:W-:Y:S01]  /*43b0*/  FMUL.FTZ R102, R33, R100.reuse ;  /* 0x0000006421667220 */ /* 0x080fe20000410000 */
[----:B------:R-:W-:Y:S02]  /*43c0*/  HADD2.F32 R94, -RZ, R94.H0_H0 ;  /* 0x2000005eff5e7230 */ /* 0x000fe40000004100 */
[-C--:B------:R-:W-:Y:S01]  /*43d0*/  FMUL.FTZ R99, R45, R97.reuse ;  /* 0x000000612d637220 */ /* 0x080fe20000410000 */
[C---:B------:R-:W-:Y:S01]  /*43e0*/  FMUL.FTZ R100, R7.reuse, R100 ;  /* 0x0000006407647220 */ /* 0x040fe20000410000 */
[C---:B------:R-:W-:Y:S01]  /*43f0*/  FMUL.FTZ R104, R34.reuse, R97 ;  /* 0x0000006122687220 */ /* 0x040fe20000410000 */
[----:B------:R-:W-:Y:S01]  /*4400*/  SHF.R.U32.HI R35, RZ, 0x10, R35 ;  /* 0x00000010ff237819 */ /* 0x000fe20000011623 */
[----:B------:R-:W-:Y:S01]  /*4410*/  FFMA.FTZ R34, R34, R94, -R99 ;  /* 0x0000005e22227223 */ /* 0x000fe20000010863 */
[-C--:B------:R-:W-:Y:S01]  /*4420*/  FFMA.FTZ R7, R7, R98.reuse, -R102 ;  /* 0x0000006207077223 */ /* 0x080fe20000010866 */
[----:B------:R-:W-:Y:S01]  /*4430*/  FFMA.FTZ R13, R33, R98, R100 ;  /* 0x00000062210d7223 */ /* 0x000fe20000010064 */
[----:B------:R-:W-:Y:S01]  /*4440*/  FFMA.FTZ R94, R45, R94, R104 ;  /* 0x0000005e2d5e7223 */ /* 0x000fe20000010068 */
[----:B------:R-:W-:-:S02]  /*4450*/  HADD2.F32 R98, -RZ, R96.H0_H0 ;  /* 0x20000060ff627230 */ /* 0x000fc40000004100 */
[----:B------:R-:W-:Y:S01]  /*4460*/  HADD2.F32 R100, -RZ, R96.H1_H1 ;  /* 0x30000060ff647230 */ /* 0x000fe20000004100 */
[----:B------:R-:W-:Y:S01]  /*4470*/  F2FP.F16.F32.PACK_AB R7, R34, R7 ;  /* 0x000000072207723e */ /* 0x000fe200000000ff */
[--C-:B------:R-:W-:Y:S02]  /*4480*/  HADD2.F32 R45, -RZ, R47.reuse.H0_H0 ;  /* 0x2000002fff2d7230 */ /* 0x100fe40000004100 */
[----:B------:R-:W-:Y:S02]  /*4490*/  HADD2.F32 R47, -RZ, R47.H1_H1 ;  /* 0x3000002fff2f7230 */ /* 0x000fe40000004100 */
[----:B------:R-:W-:Y:S02]  /*44a0*/  HADD2.F32 R97, -RZ, R35.H0_H0 ;  /* 0x20000023ff617230 */ /* 0x000fe40000004100 */
[--C-:B------:R-:W-:Y:S02]  /*44b0*/  HADD2.F32 R96, -RZ, R15.reuse.H1_H1 ;  /* 0x3000000fff607230 */ /* 0x100fe40000004100 */
[----:B------:R-:W-:-:S02]  /*44c0*/  HADD2.F32 R33, -RZ, R15.H0_H0 ;  /* 0x2000000fff217230 */ /* 0x000fc40000004100 */
[-C--:B------:R-:W-:Y:S01]  /*44d0*/  FMUL.FTZ R99, R47, R97.reuse ;  /* 0x000000612f637220 */ /* 0x080fe20000410000 */
[----:B------:R-:W-:Y:S02]  /*44e0*/  HADD2.F32 R35, -RZ, R32.H0_H0 ;  /* 0x20000020ff237230 */ /* 0x000fe40000004100 */
[-C--:B------:R-:W-:Y:S01]  /*44f0*/  FMUL.FTZ R32, R45, R100.reuse ;  /* 0x000000642d207220 */ /* 0x080fe20000410000 */
[C---:B------:R-:W-:Y:S01]  /*4500*/  FMUL.FTZ R102, R96.reuse, R97 ;  /* 0x0000006160667220 */ /* 0x040fe20000410000 */
[C---:B------:R-:W-:Y:S01]  /*4510*/  FMUL.FTZ R100, R33.reuse, R100 ;  /* 0x0000006421647220 */ /* 0x040fe20000410000 */
[----:B------:R-:W-:Y:S02]  /*4520*/  HADD2.F32 R5, -RZ, R5.H0_H0 ;  /* 0x20000005ff057230 */ /* 0x000fe40000004100 */
[-C--:B------:R-:W-:Y:S01]  /*4530*/  FFMA.FTZ R15, R33, R98.reuse, -R32 ;  /* 0x00000062210f7223 */ /* 0x080fe20000010820 */
[-C--:B------:R-:W-:Y:S01]  /*4540*/  FFMA.FTZ R96, R96, R35.reuse, -R99 ;  /* 0x0000002360607223 */ /* 0x080fe20000010863 */
[----:B------:R-:W-:Y:S01]  /*4550*/  FFMA.FTZ R33, R47, R35, R102 ;  /* 0x000000232f217223 */ /* 0x000fe20000010066 */
[----:B------:R-:W-:Y:S01]  /*4560*/  FFMA.FTZ R32, R45, R98, R100 ;  /* 0x000000622d207223 */ /* 0x000fe20000010064 */
[----:B------:R-:W-:-:S02]  /*4570*/  HADD2.F32 R47, -RZ, R11.H0_H0 ;  /* 0x2000000bff2f7230 */ /* 0x000fc40000004100 */
[----:B------:R-:W-:Y:S01]  /*4580*/  HADD2.F32 R35, -RZ, R44.H0_H0 ;  /* 0x2000002cff237230 */ /* 0x000fe20000004100 */
[----:B------:R-:W-:Y:S01]  /*4590*/  F2FP.F16.F32.PACK_AB R15, R96, R15 ;  /* 0x0000000f600f723e */ /* 0x000fe200000000ff */
[--C-:B------:R-:W-:Y:S01]  /*45a0*/  HADD2.F32 R100, -RZ, R95.reuse.H0_H0 ;  /* 0x2000005fff647230 */ /* 0x100fe20000004100 */
        /* <DEDUP_REMOVED lines=11> */
[----:B------:R-:W-:Y:S01]  /*4660*/  FFMA.FTZ R11, R35, R98, R100 ;  /* 0x00000062230b7223 */ /* 0x000fe20000010064 */
[-C--:B------:R-:W-:Y:S01]  /*4670*/  FFMA.FTZ R95, R12, R45.reuse, -R95 ;  /* 0x0000002d0c5f7223 */ /* 0x080fe2000001085f */
[----:B------:R-:W-:Y:S01]  /*4680*/  FFMA.FTZ R44, R44, R45, R47 ;  /* 0x0000002d2c2c7223 */ /* 0x000fe2000001002f */
[----:B------:R-:W-:-:S02]  /*4690*/  HADD2.F32 R35, -RZ, R93.H1_H1 ;  /* 0x3000005dff237230 */ /* 0x000fc40000004100 */
[----:B------:R-:W-:Y:S02]  /*46a0*/  HADD2.F32 R45, -RZ, R6.H0_H0 ;  /* 0x20000006ff2d7230 */ /* 0x000fe40000004100 */
[----:B------:R-:W-:Y:S01]  /*46b0*/  HADD2.F32 R12, -RZ, R46.H0_H0 ;  /* 0x2000002eff0c7230 */ /* 0x000fe20000004100 */
[----:B------:R-:W-:Y:S01]  /*46c0*/  F2FP.F16.F32.PACK_AB R44, R44, R11 ;  /* 0x0000000b2c2c723e */ /* 0x000fe200000000ff */
[----:B------:R-:W-:Y:S02]  /*46d0*/  HADD2.F32 R93, -RZ, R93.H0_H0 ;  /* 0x2000005dff5d7230 */ /* 0x000fe40000004100 */
[----:B------:R-:W-:Y:S02]  /*46e0*/  HADD2.F32 R6, -RZ, R14.H0_H0 ;  /* 0x2000000eff067230 */ /* 0x000fe40000004100 */
[----:B------:R-:W-:Y:S02]  /*46f0*/  HADD2.F32 R46, -RZ, R46.H1_H1 ;  /* 0x3000002eff2e7230 */ /* 0x000fe40000004100 */
[----:B------:R-:W-:Y:S01]  /*4700*/  FMUL.FTZ R47, R12, R93 ;  /* 0x0000005d0c2f7220 */ /* 0x000fe20000410000 */
[----:B------:R-:W-:-:S02]  /*4710*/  HADD2.F32 R14, -RZ, R14.H1_H1 ;  /* 0x3000000eff0e7230 */ /* 0x000fc40000004100 */
[----:B------:R-:W-:Y:S01]  /*4720*/  FMUL.FTZ R93, R6, R93 ;  /* 0x0000005d065d7220 */ /* 0x000fe20000410000 */
[----:B------:R-:W-:Y:S01]  /*4730*/  FMUL.FTZ R97, R46, R45 ;  /* 0x0000002d2e617220 */ /* 0x000fe20000410000 */
[----:B------:R-:W-:Y:S01]  /*4740*/  FFMA.FTZ R47, R6, R35, -R47 ;  /* 0x00000023062f7223 */ /* 0x000fe2000001082f */
[----:B------:R-:W-:Y:S01]  /*4750*/  FMUL.FTZ R45, R14, R45 ;  /* 0x0000002d0e2d7220 */ /* 0x000fe20000410000 */
[----:B------:R-:W-:Y:S01]  /*4760*/  FFMA.FTZ R93, R12, R35, R93 ;  /* 0x000000230c5d7223 */ /* 0x000fe2000001005d */
[-C--:B------:R-:W-:Y:S01]  /*4770*/  FFMA.FTZ R14, R14, R5.reuse, -R97 ;  /* 0x000000050e0e7223 */ /* 0x080fe20000010861 */
[----:B------:R-:W-:Y:S01]  /*4780*/  F2FP.F16.F32.PACK_AB R12, R95, R4 ;  /* 0x000000045f0c723e */ /* 0x000fe200000000ff */
[----:B------:R-:W-:Y:S01]  /*4790*/  FFMA.FTZ R46, R46, R5, R45 ;  /* 0x000000052e2e7223 */ /* 0x000fe2000001002d */
[----:B------:R-:W-:Y:S01]  /*47a0*/  F2FP.F16.F32.PACK_AB R45, R94, R13 ;  /* 0x0000000d5e2d723e */ /* 0x000fe200000000ff */
[----:B------:R-:W-:Y:S01]  /*47b0*/  IMAD.MOV.U32 R13, RZ, RZ, R7 ;  /* 0x000000ffff0d7224 */ /* 0x000fe200078e0007 */
[----:B------:R-:W-:Y:S01]  /*47c0*/  F2FP.F16.F32.PACK_AB R14, R14, R47 ;  /* 0x0000002f0e0e723e */ /* 0x000fe200000000ff */
[----:B------:R-:W-:Y:S01]  /*47d0*/  IMAD.MOV.U32 R47, RZ, RZ, R32 ;  /* 0x000000ffff2f7224 */ /* 0x000fe200078e0020 */
[----:B------:R-:W-:-:S07]  /*47e0*/  F2FP.F16.F32.PACK_AB R46, R46, R93 ;  /* 0x0000005d2e2e723e */ /* 0x000fce00000000ff */
.L_x_15511:
[----:B------:R-:W-:Y:S05]  /*47f0*/  BSYNC B2 ;  /* 0x0000000000027941 */ /* 0x000fea0003800000 */
.L_x_15510:
[----:B------:R-:W-:Y:S01]  /*4800*/  ISETP.GE.AND P4, PT, R86, R87, PT ;  /* 0x000000575600720c */ /* 0x000fe20003f86270 */
[----:B---3--:R3:W-:-:S12]  /*4810*/  ST.E.128 desc[UR40][R78.64], R12 ;  /* 0x0000000c4e007985 */ /* 0x0087d8000c101d28 */
[----:B------:R-:W-:-:S05]  /*4820*/  @!P4 IMAD.WIDE R80, R86, 0x2, R80 ;  /* 0x000000025650c825 */ /* 0x000fca00078e0250 */
[----:B----4-:R3:W-:Y:S02]  /*4830*/  @!P4 ST.E.128 desc[UR40][R80.64], R44 ;  /* 0x0000002c5000c985 */ /* 0x0107e4000c101d28 */
.L_x_15509:
[----:B------:R-:W-:Y:S05]  /*4840*/  BSYNC B1 ;  /* 0x0000000000017941 */ /* 0x000fea0003800000 */
.L_x_15508:
[----:B------:R-:W-:-:S03]  /*4850*/  UMOV UR4, 0xffffffff ;  /* 0xffffffff00047882 */ /* 0x000fc60000000000 */
[----:B------:R-:W-:Y:S05]  /*4860*/  BRA.DIV UR4, `(.L_x_15512) ;  /* 0x0000015e04e87947 */ /* 0x000fea000b800000 */
[----:B-1----:R-:W1:Y:S04]  /*4870*/  SHFL.IDX PT, R85, R85, 0x1, 0x1c1f ;  /* 0x003c1f0055557f89 */ /* 0x002e6800000e0000 */
[----:B------:R-:W4:Y:S02]  /*4880*/  SHFL.IDX PT, R84, R84, 0x1, 0x1c1f ;  /* 0x003c1f0054547f89 */ /* 0x000f2400000e0000 */
.L_x_15755:
        /* <DEDUP_REMOVED lines=11> */
[----:B-1----:R-:W-:Y:S02]  /*4940*/  LEA.HI.X R33, R10, R85, R8, 0x1, P4 ;  /* 0x000000550a217211 */ /* 0x002fe400020f0c08 */
[----:B------:R-:W-:-:S02]  /*4950*/  LEA.HI R89, R4, R89, RZ, 0x4 ;  /* 0x0000005904597211 */ /* 0x000fc400078f20ff */
[----:B------:R-:W-:Y:S02]  /*4960*/  SHF.L.U32 R7, R7, 0x6, RZ ;  /* 0x0000000607077819 */ /* 0x000fe400000006ff */
[----:B--2---:R-:W-:Y:S02]  /*4970*/  LEA.HI.SX32 R11, R89, R52, 0x1c ;  /* 0x00000034590b7211 */ /* 0x004fe400078fe2ff */
[----:B------:R-:W-:Y:S02]  /*4980*/  LOP3.LUT R6, R6, 0x1c0, RZ, 0xc0, !PT ;  /* 0x000001c006067812 */ /* 0x000fe400078ec0ff */
[----:B------:R-:W-:Y:S01]  /*4990*/  LOP3.LUT R7, R7, 0x1c0, RZ, 0xc0, !PT ;  /* 0x000001c007077812 */ /* 0x000fe200078ec0ff */
[----:B------:R-:W-:Y:S01]  /*49a0*/  IMAD.SHL.U32 R11, R11, 0x8, RZ ;  /* 0x000000080b0b7824 */ /* 0x000fe200078e00ff */
[----:B------:R-:W-:-:S04]  /*49b0*/  SHF.R.U32.HI R6, RZ, 0x3, R6 ;  /* 0x00000003ff067819 */ /* 0x000fc80000011606 */
[----:B------:R-:W-:-:S04]  /*49c0*/  LOP3.LUT R4, R7, 0x38, R11, 0xf8, !PT ;  /* 0x0000003807047812 */ /* 0x000fc800078ef80b */
[----:B------:R-:W-:-:S05]  /*49d0*/  LOP3.LUT R4, R4, R6, RZ, 0x3c, !PT ;  /* 0x0000000604047212 */ /* 0x000fca00078e3cff */
[----:B-----5:R-:W-:Y:S02]  /*49e0*/  IMAD.IADD R7, R5, 0x1, R4 ;  /* 0x0000000105077824 */ /* 0x020fe400078e0204 */
[C---:B------:R-:W-:Y:S02]  /*49f0*/  IMAD R5, R22.reuse, 0x2000, R0 ;  /* 0x0000200016057824 */ /* 0x040fe400078e0200 */
[----:B------:R-:W-:Y:S02]  /*4a00*/  IMAD R7, R22, 0x2000, R7 ;  /* 0x0000200016077824 */ /* 0x000fe400078e0207 */
[--C-:B------:R-:W-:Y:S02]  /*4a10*/  IMAD R5, R5, 0x2, R2.reuse ;  /* 0x0000000205057824 */ /* 0x100fe400078e0202 */
[----:B---3--:R-:W-:-:S04]  /*4a20*/  IMAD R12, R7, 0x2, R2 ;  /* 0x00000002070c7824 */ /* 0x008fc800078e0202 */
[----:B------:R-:W1:Y:S04]  /*4a30*/  LDS.128 R4, [R5+0xe400] ;  /* 0x00e4000005047984 */ /* 0x000e680000000c00 */
[----:B------:R-:W2:Y:S01]  /*4a40*/  LDS.128 R12, [R12+0xe400] ;  /* 0x00e400000c0c7984 */ /* 0x000ea20000000c00 */
[----:B------:R-:W-:Y:S05]  /*4a50*/  @P3 BRA `(.L_x_15514) ;  /* 0x00000004005c3947 */ /* 0x000fea0003800000 */
[----:B------:R-:W-:Y:S02]  /*4a60*/  SHF.R.U64 R34, R38, 0x10, R39 ;  /* 0x0000001026227819 */ /* 0x000fe40000001227 */
[----:B-1----:R-:W-:Y:S01]  /*4a70*/  MOV R38, R4 ;  /* 0x0000000400267202 */ /* 0x002fe20000000f00 */
[----:B--2---:R-:W-:Y:S01]  /*4a80*/  IMAD.MOV.U32 R4, RZ, RZ, R13 ;  /* 0x000000ffff047224 */ /* 0x004fe200078e000d */
[----:B------:R-:W-:Y:S01]  /*4a90*/  SHF.R.U32.HI R44, RZ, 0x10, R41 ;  /* 0x00000010ff2c7819 */ /* 0x000fe20000011629 */
[----:B------:R-:W-:Y:S01]  /*4aa0*/  IMAD.MOV.U32 R13, RZ, RZ, R7 ;  /* 0x000000ffff0d7224 */ /* 0x000fe200078e0007 */
[--C-:B------:R-:W-:Y:S01]  /*4ab0*/  SHF.R.U64 R35, R36, 0x10, R37.reuse ;  /* 0x0000001024237819 */ /* 0x100fe20000001225 */
[----:B------:R-:W-:Y:S01]  /*4ac0*/  HADD2.F32 R7, -RZ, R5.H1_H1 ;  /* 0x30000005ff077230 */ /* 0x000fe20000004100 */
        /* <DEDUP_REMOVED lines=9> */
[----:B------:R-:W-:-:S02]  /*4b60*/  HADD2.F32 R43, -RZ, R92.H1_H1 ;  /* 0x3000005cff2b7230 */ /* 0x000fc40000004100 */
[----:B------:R-:W-:Y:S02]  /*4b70*/  HADD2.F32 R15, -RZ, R4.H1_H1 ;  /* 0x30000004ff0f7230 */ /* 0x000fe40000004100 */
[----:B------:R-:W-:Y:S02]  /*4b80*/  HADD2.F32 R4, -RZ, R5.H0_H0 ;  /* 0x20000005ff047230 */ /* 0x000fe40000004100 */
[-C--:B------:R-:W-:Y:S01]  /*4b90*/  FMUL.FTZ R5, R12, R43.reuse ;  /* 0x0000002b0c057220 */ /* 0x080fe20000410000 */
[----:B------:R-:W-:Y:S02]  /*4ba0*/  HADD2.F32 R41, -RZ, R92.H0_H0 ;  /* 0x2000005cff297230 */ /* 0x000fe40000004100 */
        /* <DEDUP_REMOVED lines=11> */
[----:B------:R-:W-:Y:S02]  /*4c60*/  HADD2.F32 R15, -RZ, R13.H0_H0 ;  /* 0x2000000dff0f7230 */ /* 0x000fe40000004100 */
[----:B------:R-:W-:Y:S02]  /*4c70*/  HADD2.F32 R42, -RZ, R40.H1_H1 ;  /* 0x30000028ff2a7230 */ /* 0x000fe40000004100 */
[-C--:B------:R-:W-:Y:S01]  /*4c80*/  FMUL.FTZ R78, R41, R46.reuse ;  /* 0x0000002e294e7220 */ /* 0x080fe20000410000 */
[----:B------:R-:W-:Y:S02]  /*4c90*/  HADD2.F32 R45, -RZ, R45.H0_H0 ;  /* 0x2000002dff2d7230 */ /* 0x000fe40000004100 */
[----:B------:R-:W-:Y:S01]  /*4ca0*/  FMUL.FTZ R46, R15, R46 ;  /* 0x0000002e0f2e7220 */ /* 0x000fe20000410000 */
[----:B------:R-:W-:-:S02]  /*4cb0*/  HADD2.F32 R40, -RZ, R13.H1_H1 ;  /* 0x3000000dff287230 */ /* 0x000fc40000004100 */
[----:B------:R-:W-:Y:S02]  /*4cc0*/  HADD2.F32 R44, -RZ, R91.H0_H0 ;  /* 0x2000005bff2c7230 */ /* 0x000fe40000004100 */
[-C--:B------:R-:W-:Y:S01]  /*4cd0*/  FMUL.FTZ R79, R42, R45.reuse ;  /* 0x0000002d2a4f7220 */ /* 0x080fe20000410000 */
[----:B------:R-:W-:Y:S02]  /*4ce0*/  HADD2.F32 R43, -RZ, R47.H0_H0 ;  /* 0x2000002fff2b7230 */ /* 0x000fe40000004100 */
[----:B------:R-:W-:Y:S01]  /*4cf0*/  FMUL.FTZ R45, R40, R45 ;  /* 0x0000002d282d7220 */ /* 0x000fe20000410000 */
[----:B------:R-:W-:Y:S02]  /*4d00*/  HADD2.F32 R35, -RZ, R35.H0_H0 ;  /* 0x20000023ff237230 */ /* 0x000fe40000004100 */
[-C--:B------:R-:W-:Y:S01]  /*4d10*/  FFMA.FTZ R47, R41, R44.reuse, R46 ;  /* 0x0000002c292f7223 */ /* 0x080fe2000001002e */
[----:B------:R-:W-:Y:S01]  /*4d20*/  FFMA.FTZ R13, R15, R44, -R78 ;  /* 0x0000002c0f0d7223 */ /* 0x000fe2000001084e */
[----:B------:R-:W-:-:S02]  /*4d30*/  HADD2.F32 R41, -RZ, R37.H0_H0 ;  /* 0x20000025ff297230 */ /* 0x000fc40000004100 */
[-C--:B------:R-:W-:Y:S01]  /*4d40*/  FFMA.FTZ R80, R42, R43.reuse, R45 ;  /* 0x0000002b2a507223 */ /* 0x080fe2000001002d */
[--C-:B------:R-:W-:Y:S02]  /*4d50*/  HADD2.F32 R37, -RZ, R39.reuse.H0_H0 ;  /* 0x20000027ff257230 */ /* 0x100fe40000004100 */
[----:B------:R-:W-:Y:S01]  /*4d60*/  FFMA.FTZ R78, R40, R43, -R79 ;  /* 0x0000002b284e7223 */ /* 0x000fe2000001084f */
[--C-:B------:R-:W-:Y:S02]  /*4d70*/  HADD2.F32 R15, -RZ, R38.reuse.H0_H0 ;  /* 0x20000026ff0f7230 */ /* 0x100fe40000004100 */
[----:B------:R-:W-:Y:S02]  /*4d80*/  HADD2.F32 R39, -RZ, R39.H1_H1 ;  /* 0x30000027ff277230 */ /* 0x000fe40000004100 */
[----:B------:R-:W-:Y:S01]  /*4d90*/  HADD2.F32 R38, -RZ, R38.H1_H1 ;  /* 0x30000026ff267230 */ /* 0x000fe20000004100 */
[----:B------:R-:W-:Y:S01]  /*4da0*/  F2FP.F16.F32.PACK_AB R78, R78, R13 ;  /* 0x0000000d4e4e723e */ /* 0x000fe200000000ff */
[----:B------:R-:W-:-:S02]  /*4db0*/  HADD2.F32 R42, -RZ, R88.H0_H0 ;  /* 0x20000058ff2a7230 */ /* 0x000fc40000004100 */
[-C--:B------:R-:W-:Y:S01]  /*4dc0*/  FMUL.FTZ R43, R39, R41.reuse ;  /* 0x00000029272b7220 */ /* 0x080fe20000410000 */
[----:B------:R-:W-:Y:S02]  /*4dd0*/  HADD2.F32 R40, -RZ, R90.H0_H0 ;  /* 0x2000005aff287230 */ /* 0x000fe40000004100 */
[C---:B------:R-:W-:Y:S01]  /*4de0*/  FMUL.FTZ R46, R38.reuse, R41 ;  /* 0x00000029262e7220 */ /* 0x040fe20000410000 */
[----:B------:R-:W-:Y:S02]  /*4df0*/  HADD2.F32 R88, -RZ, R88.H1_H1 ;  /* 0x30000058ff587230 */ /* 0x000fe40000004100 */
[-C--:B------:R-:W-:Y:S01]  /*4e00*/  FMUL.FTZ R44, R37, R42.reuse ;  /* 0x0000002a252c7220 */ /* 0x080fe20000410000 */
        /* <DEDUP_REMOVED lines=11> */
[----:B------:R-:W-:Y:S01]  /*4ec0*/  HADD2.F32 R6, -RZ, R6.H1_H1 ;  /* 0x30000006ff067230 */ /* 0x000fe20000004100 */
[----:B------:R-:W-:Y:S01]  /*4ed0*/  F2FP.F16.F32.PACK_AB R12, R41, R42 ;  /* 0x0000002a290c723e */ /* 0x000fe200000000ff */
        /* <DEDUP_REMOVED lines=15> */
.L_x_15514:
[----:B------:R-:W-:Y:S05]  /*4fd0*/  BSYNC B1 ;  /* 0x0000000000017941 */ /* 0x000fea0003800000 */
.L_x_15513:
[----:B------:R-:W-:Y:S01]  /*4fe0*/  ISETP.GE.AND P3, PT, R11, R87, PT ;  /* 0x000000570b00720c */ /* 0x000fe20003f66270 */
[----:B-1----:R1:W-:Y:S02]  /*4ff0*/  ST.E.128 desc[UR40][R32.64], R4 ;  /* 0x0000000420007985 */ /* 0x0023e4000c101d28 */
[----:B-1----:R-:W-:Y:S01]  /*5000*/  MOV R4, R84 ;  /* 0x0000005400047202 */ /* 0x002fe20000000f00 */
[----:B------:R-:W-:-:S09]  /*5010*/  IMAD.MOV.U32 R5, RZ, RZ, R85 ;  /* 0x000000ffff057224 */ /* 0x000fd200078e0055 */
[----:B------:R-:W-:Y:S05]  /*5020*/  @P3 BRA `(.L_x_15495) ;  /* 0x00000004001c3947 */ /* 0x000fea0003800000 */
[----:B------:R-:W-:-:S05]  /*5030*/  IMAD.WIDE R4, R11, 0x2, R4 ;  /* 0x000000020b047825 */ /* 0x000fca00078e0204 */
[----:B--2---:R1:W-:Y:S01]  /*5040*/  ST.E.128 desc[UR40][R4.64], R12 ;  /* 0x0000000c04007985 */ /* 0x0043e2000c101d28 */
[----:B------:R-:W-:Y:S05]  /*5050*/  BRA `(.L_x_15495) ;  /* 0x0000000400107947 */ /* 0x000fea0003800000 */
.L_x_15476:
[----:B------:R-:W2:Y:S02]  /*5060*/  LDL R4, [R1] ;  /* 0x0000000001047983 */ /* 0x000ea40000100800 */
[----:B--2---:R-:W-:-:S13]  /*5070*/  ISETP.NE.AND P5, PT, R4, 0x3, PT ;  /* 0x000000030400780c */ /* 0x004fda0003fa5270 */
[----:B------:R-:W-:Y:S05]  /*5080*/  @!P5 BRA `(.L_x_15515) ;  /* 0x000000000004d947 */ /* 0x000fea0003800000 */
[----:B------:R-:W-:Y:S01]  /*5090*/  BPT.TRAP 0x1 ;  /* 0x000000040000795c */ /* 0x000fe20000300000 */
.L_x_15515:
[----:B------:R-:W2:Y:S01]  /*50a0*/  LDL R4, [R1+0x4] ;  /* 0x0000040001047983 */ /* 0x000ea20000100800 */
[----:B------:R-:W-:Y:S01]  /*50b0*/  IMAD R68, R22, 0x8, R2 ;  /* 0x0000000816447824 */ /* 0x000fe200078e0202 */
[----:B------:R-:W-:Y:S01]  /*50c0*/  BSSY B1, `(.L_x_15516) ;  /* 0x0000005000017945 */ /* 0x000fe20003800000 */
[----:B------:R-:W-:Y:S02]  /*50d0*/  SHF.R.S32.HI R73, RZ, 0x1f, R72 ;  /* 0x0000001fff497819 */ /* 0x000fe40000011448 */
[----:B--2---:R-:W-:-:S04]  /*50e0*/  SHF.L.U32 R77, R4, 0x1f, RZ ;  /* 0x0000001f044d7819 */ /* 0x004fc800000006ff */
[----:B------:R-:W0:Y:S02]  /*50f0*/  SYNCS.PHASECHK.TRANS64.TRYWAIT P3, [R68+URZ+0x16890], R77 ;  /* 0x0168904d440075a7 */ /* 0x000e24000806017f */
[----:B0-----:R-:W-:Y:S05]  /*5100*/  @!P3 BRA `(.L_x_15517) ;  /* 0x00000158000cb947 */ /* 0x001fea0003800000 */
.L_x_15756:
[----:B------:R-:W-:Y:S05]  /*5110*/  BSYNC B1 ;  /* 0x0000000000017941 */ /* 0x000fea0003800000 */
.L_x_15516:
        /* <DEDUP_REMOVED lines=25> */
.L_x_15760:
        /* <DEDUP_REMOVED lines=13> */
.L_x_15520:
[----:B------:R-:W-:Y:S05]  /*5380*/  BSYNC B1 ;  /* 0x0000000000017941 */ /* 0x000fea0003800000 */
.L_x_15519:
[----:B------:R-:W-:-:S03]  /*5390*/  UMOV UR4, 0xffffffff ;  /* 0xffffffff00047882 */ /* 0x000fc60000000000 */
[----:B------:R-:W-:Y:S05]  /*53a0*/  BRA.DIV UR4, `(.L_x_15521) ;  /* 0x0000015604c47947 */ /* 0x000fea000b800000 */
[----:B--2-4-:R2:W4:Y:S04]  /*53b0*/  SHFL.IDX PT, R5, R33, 0x1, 0x1c1f ;  /* 0x003c1f0021057f89 */ /* 0x01452800000e0000 */
[----:B---3--:R2:W3:Y:S02]  /*53c0*/  SHFL.IDX PT, R7, R32, 0x1, 0x1c1f ;  /* 0x003c1f0020077f89 */ /* 0x0084e400000e0000 */
.L_x_15764:
        /* <DEDUP_REMOVED lines=13> */
.L_x_15495:
[----:B------:R-:W-:Y:S05]  /*54a0*/  BSYNC B0 ;  /* 0x0000000000007941 */ /* 0x000fea0003800000 */
.L_x_15475:
[----:B01234-:R-:W0:Y:S01]  /*54b0*/  S2R R4, SR_TID.X ;  /* 0x0000000000047919 */ /* 0x01fe220000002100 */
[----:B------:R-:W-:Y:S01]  /*54c0*/  @!PT LDS RZ, [RZ] ;  /* 0x00000000fffff984 */ /* 0x000fe20000000800 */
[----:B------:R-:W-:Y:S01]  /*54d0*/  @!PT LDS RZ, [RZ] ;  /* 0x00000000fffff984 */ /* 0x000fe20000000800 */
[----:B------:R-:W-:Y:S01]  /*54e0*/  @!PT LDS RZ, [RZ] ;  /* 0x00000000fffff984 */ /* 0x000fe20000000800 */
[----:B------:R-:W-:Y:S01]  /*54f0*/  @!PT LDS RZ, [RZ] ;  /* 0x00000000fffff984 */ /* 0x000fe20000000800 */
[----:B------:R1:W-:Y:S06]  /*5500*/  MEMBAR.ALL.CTA ;  /* 0x0000000000007992 */ /* 0x0003ec0000008000 */
[----:B-1----:R-:W1:Y:S01]  /*5510*/  FENCE.VIEW.ASYNC.S ;  /* 0x00000000000073c6 */ /* 0x002e620000000000 */
[----:B------:R-:W-:Y:S05]  /*5520*/  WARPSYNC.ALL ;  /* 0x0000000000007948 */ /* 0x000fea0003800000 */
[----:B------:R-:W-:Y:S01]  /*5530*/  BSSY B0, `(.L_x_15522) ;  /* 0x0000008000007945 */ /* 0x000fe20003800000 */
[----:B-1----:R1:W-:Y:S01]  /*5540*/  BAR.SYNC.DEFER_BLOCKING R76, 0x80 ;  /* 0x0002004c0000751d */ /* 0x0023e20000010000 */
[----:B0-----:R-:W-:-:S13]  /*5550*/  LOP3.LUT P3, RZ, R4, 0x7f, RZ, 0xc0, !PT ;  /* 0x0000007f04ff7812 */ /* 0x001fda000786c0ff */
[----:B------:R-:W-:-:S05]  /*5560*/  @!P3 VIADD R4, R68, 0x168a0 ;  /* 0x000168a04404b836 */ /* 0x000fca0000000000 */
[----:B------:R-:W-:-:S04]  /*5570*/  @!P3 PRMT R4, RZ, 0x654, R4 ;  /* 0x00000654ff04b816 */ /* 0x000fc80000000004 */
[----:B------:R1:W-:Y:S01]  /*5580*/  @!P3 SYNCS.ARRIVE.TRANS64.RED.A1T0 RZ, [R4+URZ], RZ ;  /* 0x000000ff04ffb9a7 */ /* 0x0003e2000810043f */
[----:B------:R-:W-:Y:S05]  /*5590*/  @!P5 BRA `(.L_x_15523) ;  /* 0x000000000004d947 */ /* 0x000fea0003800000 */
[----:B------:R-:W-:Y:S01]  /*55a0*/  BPT.TRAP 0x1 ;  /* 0x000000040000795c */ /* 0x000fe20000300000 */
.L_x_15523:
[----:B------:R-:W-:Y:S05]  /*55b0*/  BSYNC B0 ;  /* 0x0000000000007941 */ /* 0x000fea0003800000 */
.L_x_15522:
[----:B------:R-:W0:Y:S01]  /*55c0*/  SYNCS.PHASECHK.TRANS64.TRYWAIT P4, [R68+URZ+0x168b0], R77 ;  /* 0x0168b04d440075a7 */ /* 0x000e22000808017f */
[----:B------:R-:W-:Y:S01]  /*55d0*/  ULDC UR36, c[0x0][0x2f4] ;  /* 0x0000bd0000247ab9 */ /* 0x000fe20000000800 */
[----:B------:R-:W-:Y:S04]  /*55e0*/  BSSY B0, `(.L_x_15524) ;  /* 0x0000002000007945 */ /* 0x000fe80003800000 */
[----:B0-----:R-:W-:Y:S05]  /*55f0*/  @!P4 BRA `(.L_x_15525) ;  /* 0x00000154007cc947 */ /* 0x001fea0003800000 */
.L_x_15765:
[----:B------:R-:W-:Y:S05]  /*5600*/  BSYNC B0 ;  /* 0x0000000000007941 */ /* 0x000fea0003800000 */
.L_x_15524:
[----:B------:R-:W-:Y:S01]  /*5610*/  ULDC.64 UR4, c[0x0][0x328] ;  /* 0x0000ca0000047ab9 */ /* 0x000fe20000000a00 */
[----:B------:R-:W-:Y:S01]  /*5620*/  ULDC.64 UR6, c[0x0][0x318] ;  /* 0x0000c60000067ab9 */ /* 0x000fe20000000a00 */
[----:B------:R-:W-:Y:S01]  /*5630*/  IMAD R73, R73, UR4, RZ ;  /* 0x0000000449497c24 */ /* 0x000fe2000f8e02ff */
[----:B------:R-:W-:Y:S01]  /*5640*/  BSSY B0, `(.L_x_15526) ;  /* 0x000001d000007945 */ /* 0x000fe20003800000 */
[----:B-1----:R-:W-:-:S04]  /*5650*/  IMAD.WIDE.U32 R4, R72, UR4, RZ ;  /* 0x0000000448047c25 */ /* 0x002fc8000f8e00ff */
[----:B------:R-:W-:Y:S01]  /*5660*/  IMAD R73, R72, UR5, R73 ;  /* 0x0000000548497c24 */ /* 0x000fe2000f8e0249 */
[----:B------:R-:W-:Y:S01]  /*5670*/  ULDC.64 UR4, c[0x0][0x338] ;  /* 0x0000ce0000047ab9 */ /* 0x000fe20000000a00 */
[----:B------:R-:W-:Y:S02]  /*5680*/  IMAD.IADD R75, R75, 0x1, -R155 ;  /* 0x000000014b4b7824 */ /* 0x000fe400078e0a9b */
[----:B------:R-:W-:Y:S01]  /*5690*/  IMAD R74, R74, UR4, RZ ;  /* 0x000000044a4a7c24 */ /* 0x000fe2000f8e02ff */
[----:B------:R-:W-:-:S03]  /*56a0*/  IADD3 R5, R5, R73, RZ ;  /* 0x0000004905057210 */ /* 0x000fc60007ffe0ff */
        /* <DEDUP_REMOVED lines=22> */
.L_x_15527:
[----:B------:R-:W-:Y:S05]  /*5810*/  BSYNC B0 ;  /* 0x0000000000007941 */ /* 0x000fea0003800000 */
.L_x_15526:
        /* <DEDUP_REMOVED lines=15> */
.L_x_15529:
[----:B------:R-:W-:Y:S05]  /*5910*/  BSYNC B0 ;  /* 0x0000000000007941 */ /* 0x000fea0003800000 */
.L_x_15528:
[----:B-1-3--:R-:W3:Y:S01]  /*5920*/  LDL.LU R5, [R1+0x4] ;  /* 0x0000040001057983 */ /* 0x00aee20000300800 */
        /* <DEDUP_REMOVED lines=15> */
[----:B---3--:R-:W-:-:S05]  /*5a20*/  LOP3.LUT R5, R5, R4, RZ, 0x3c, !PT ;  /* 0x0000000405057212 */ /* 0x008fca00078e3cff */
[----:B------:R0:W-:Y:S01]  /*5a30*/  STL [R1+0x4], R5 ;  /* 0x0000040501007387 */ /* 0x0001e20000100800 */
[----:B------:R-:W-:Y:S05]  /*5a40*/  @P4 BRA `(.L_x_15530) ;  /* 0xffffffc800104947 */ /* 0x000fea000383ffff */
[----:B0-----:R-:W0:Y:S01]  /*5a50*/  S2R R5, SR_TID.X ;  /* 0x0000000000057919 */ /* 0x001e220000002100 */
[----:B------:R-:W-:Y:S02]  /*5a60*/  PLOP3.LUT P0, PT, PT, PT, PT, 0x8, 0x0 ;  /* 0x000000000000781c */ /* 0x000fe40003f0e170 */
[----:B0-----:R-:W-:-:S04]  /*5a70*/  SHF.R.U32.HI R5, RZ, 0x7, R5 ;  /* 0x00000007ff057819 */ /* 0x001fc80000011605 */
[----:B------:R-:W-:-:S13]  /*5a80*/  ISETP.NE.AND P4, PT, R5, 0x1, PT ;  /* 0x000000010500780c */ /* 0x000fda0003f85270 */
[----:B------:R-:W-:Y:S06]  /*5a90*/  @!P4 BAR.ARV 0x9, 0x100 ;  /* 0x024400000000cb1d */ /* 0x000fec0000002000 */
.L_x_15470:
[----:B------:R-:W3:Y:S01]  /*5aa0*/  LDL R3, [R1+0x2c] ;  /* 0x00002c0001037983 */ /* 0x000ee20000100800 */
[----:B------:R-:W0:Y:S01]  /*5ab0*/  LDC R0, c[0x0][0x448] ;  /* 0x00011200ff007b82 */ /* 0x000e220000000800 */
[----:B------:R-:W-:Y:S02]  /*5ac0*/  MOV R88, RZ ;  /* 0x000000ff00587202 */ /* 0x000fe40000000f00 */
[----:B0-----:R-:W-:-:S13]  /*5ad0*/  ISETP.NE.AND P1, PT, R0, 0x1, PT ;  /* 0x000000010000780c */ /* 0x001fda0003f25270 */
[----:B------:R-:W0:Y:S08]  /*5ae0*/  @P1 LDC R0, c[0x0][0x44c] ;  /* 0x00011300ff001b82 */ /* 0x000e300000000800 */
[----:B------:R-:W1:Y:S01]  /*5af0*/  @P1 LDC R5, c[0x0][0x450] ;  /* 0x00011400ff051b82 */ /* 0x000e620000000800 */
[----:B---3--:R-:W-:-:S04]  /*5b00*/  VIADD R3, R3, 0xbf ;  /* 0x000000bf03037836 */ /* 0x008fc80000000000 */
        /* <DEDUP_REMOVED lines=12> */
.L_x_15531:
[----:B------:R-:W-:Y:S04]  /*5bd0*/  BSSY B0, `(.L_x_15532) ;  /* 0x0000020000007945 */ /* 0x000fe80003800000 */
        /* <DEDUP_REMOVED lines=31> */
.L_x_15533:
[----:B------:R-:W-:Y:S05]  /*5dd0*/  BSYNC B0 ;  /* 0x0000000000007941 */ /* 0x000fea0003800000 */
.L_x_15532:
        /* <DEDUP_REMOVED lines=19> */
[----:B---3--:R-:W-:-:S05]  /*5f10*/  IMAD R0, R0, R88, RZ ;  /* 0x0000005800007224 */ /* 0x008fca00078e02ff */
        /* <DEDUP_REMOVED lines=13> */
.L_x_15768:
        /* <DEDUP_REMOVED lines=16> */
[----:B-1----:R0:W1:Y:S01]  /*60f0*/  LDC.64 R14, c[0x4][R0] ;  /* 0x01000000000e7b82 */ /* 0x0020620000000a00 */
[----:B------:R-:W-:Y:S01]  /*6100*/  MOV R5, UR5 ;  /* 0x0000000500057c02 */ /* 0x000fe20008000f00 */
[----:B------:R-:W-:Y:S01]  /*6110*/  ULDC.64 UR4, c[0x4][0x28] ;  /* 0x01000a0000047ab9 */ /* 0x000fe20000000a00 */
[----:B------:R-:W-:Y:S01]  /*6120*/  IMAD.U32 R6, RZ, RZ, UR6 ;  /* 0x00000006ff067e24 */ /* 0x000fe2000f8e00ff */
[----:B--2---:R-:W-:Y:S01]  /*6130*/  MOV R13, RZ ;  /* 0x000000ff000d7202 */ /* 0x004fe20000000f00 */
[----:B------:R-:W-:Y:S02]  /*6140*/  IMAD.U32 R7, RZ, RZ, UR7 ;  /* 0x00000007ff077e24 */ /* 0x000fe4000f8e00ff */
[----:B------:R-:W-:-:S02]  /*6150*/  IMAD.U32 R10, RZ, RZ, UR4 ;  /* 0x00000004ff0a7e24 */ /* 0x000fc4000f8e00ff */
[----:B----4-:R-:W-:Y:S02]  /*6160*/  IMAD.U32 R11, RZ, RZ, UR5 ;  /* 0x00000005ff0b7e24 */ /* 0x010fe4000f8e00ff */
[----:B------:R-:W-:Y:S02]  /*6170*/  IMAD.MOV.U32 R8, RZ, RZ, 0x70 ;  /* 0x00000070ff087424 */ /* 0x000fe400078e00ff */
[----:B0-----:R-:W-:-:S07]  /*6180*/  IMAD.MOV.U32 R12, RZ, RZ, 0x1 ;  /* 0x00000001ff0c7424 */ /* 0x001fce00078e00ff */
[----:B------:R-:W-:-:S07]  /*6190*/  LEPC R20, `(.L_x_15537) ;  /* 0x000000001014794e */ /* 0x000fce0000000000 */
[----:B-1---5:R-:W-:Y:S05]  /*61a0*/  CALL.ABS.NOINC R14 ;  /* 0x000000000e007343 */ /* 0x022fea0003c00000 */
.L_x_15537:
[----:B------:R-:W-:Y:S05]  /*61b0*/  BSYNC B6 ;  /* 0x0000000000067941 */ /* 0x000fea0003800000 */
.L_x_15536:
[----:B------:R-:W-:Y:S02]  /*61c0*/  ULDC UR4, c[0x0][0x3f4] ;  /* 0x0000fd0000047ab9 */ /* 0x000fe40000000800 */
[----:B------:R-:W-:-:S13]  /*61d0*/  ISETP.LT.AND P0, PT, RZ, UR4, PT ;  /* 0x00000004ff007c0c */ /* 0x000fda000bf01270 */
[----:B------:R-:W-:Y:S05]  /*61e0*/  @P0 BRA `(.L_x_15538) ;  /* 0x0000000000400947 */ /* 0x000fea0003800000 */
[----:B------:R-:W3:Y:S02]  /*61f0*/  LDL R20, [R1+0x5c] ;  /* 0x00005c0001147983 */ /* 0x000ee40000100800 */
[----:B---3--:R-:W-:-:S04]  /*6200*/  LEA.HI R0, R20, R20, RZ, 0x1 ;  /* 0x0000001414007211 */ /* 0x008fc800078f08ff */
[----:B------:R-:W-:-:S05]  /*6210*/  LOP3.LUT R0, R0, 0xfffffffe, RZ, 0xc0, !PT ;  /* 0xfffffffe00007812 */ /* 0x000fca00078ec0ff */
[----:B------:R-:W-:-:S05]  /*6220*/  IMAD.IADD R0, R20, 0x1, -R0 ;  /* 0x0000000114007824 */ /* 0x000fca00078e0a00 */
[----:B------:R-:W-:-:S04]  /*6230*/  SHF.L.U32 R3, R0, 0x1f, RZ ;  /* 0x0000001f00037819 */ /* 0x000fc800000006ff */
[----:B------:R0:W3:Y:S03]  /*6240*/  SYNCS.PHASECHK.TRANS64.TRYWAIT P0, [R2+URZ+0x16800], R3 ;  /* 0x01680003020075a7 */ /* 0x0000e6000800017f */
[----:B---3--:R-:W-:Y:S05]  /*6250*/  @!P0 NANOSLEEP.SYNCS 0x989680 ;  /* 0x009896800000895d */ /* 0x008fea0003900000 */
[----:B------:R-:W3:Y:S01]  /*6260*/  @!P0 SYNCS.PHASECHK.TRANS64 P0, [R2+URZ+0x16800], R3 ;  /* 0x01680003020085a7 */ /* 0x000ee2000800007f */
[----:B------:R-:W-:Y:S04]  /*6270*/  BSSY B0, `(.L_x_15539) ;  /* 0x0000006000007945 */ /* 0x000fe80003800000 */
[----:B---3--:R-:W-:Y:S05]  /*6280*/  @P0 BRA `(.L_x_15540) ;  /* 0x0000000000100947 */ /* 0x008fea0003800000 */
.L_x_15541:
[----:B---3--:R3:W0:Y:S02]  /*6290*/  SYNCS.PHASECHK.TRANS64.TRYWAIT P0, [R2+URZ+0x16800], R3 ;  /* 0x01680003020075a7 */ /* 0x008624000800017f */
[----:B0-----:R-:W-:Y:S05]  /*62a0*/  @!P0 NANOSLEEP.SYNCS 0x989680 ;  /* 0x009896800000895d */ /* 0x001fea0003900000 */
[----:B------:R-:W0:Y:S02]  /*62b0*/  @!P0 SYNCS.PHASECHK.TRANS64 P0, [R2+URZ+0x16800], R3 ;  /* 0x01680003020085a7 */ /* 0x000e24000800007f */
[----:B0-----:R-:W-:Y:S05]  /*62c0*/  @!P0 BRA `(.L_x_15541) ;  /* 0xfffffffc00f08947 */ /* 0x001fea000383ffff */
.L_x_15540:
[----:B------:R-:W-:Y:S05]  /*62d0*/  BSYNC B0 ;  /* 0x0000000000007941 */ /* 0x000fea0003800000 */
.L_x_15539:
[----:B------:R-:W-:Y:S05]  /*62e0*/  BRA `(.L_x_15542) ;  /* 0x0000002c00947947 */ /* 0x000fea0003800000 */
.L_x_15538:
        /* <DEDUP_REMOVED lines=18> */
[----:B-1----:R0:W1:Y:S01]  /*6410*/  LDC.64 R14, c[0x4][R0] ;  /* 0x01000000000e7b82 */ /* 0x0020620000000a00 */
[----:B------:R-:W-:Y:S01]  /*6420*/  IMAD.U32 R5, RZ, RZ, UR5 ;  /* 0x00000005ff057e24 */ /* 0x000fe2000f8e00ff */
[----:B------:R-:W-:Y:S01]  /*6430*/  ULDC.64 UR4, c[0x4][0x20] ;  /* 0x0100080000047ab9 */ /* 0x000fe20000000a00 */
[----:B------:R-:W-:Y:S01]  /*6440*/  IMAD.U32 R6, RZ, RZ, UR6 ;  /* 0x00000006ff067e24 */ /* 0x000fe2000f8e00ff */
[----:B------:R-:W-:Y:S01]  /*6450*/  MOV R7, UR7 ;  /* 0x0000000700077c02 */ /* 0x000fe20008000f00 */
[----:B------:R-:W-:Y:S02]  /*6460*/  IMAD.U32 R10, RZ, RZ, UR4 ;  /* 0x00000004ff0a7e24 */ /* 0x000fe4000f8e00ff */
[----:B----4-:R-:W-:-:S02]  /*6470*/  IMAD.U32 R11, RZ, RZ, UR5 ;  /* 0x00000005ff0b7e24 */ /* 0x010fc4000f8e00ff */
[----:B------:R-:W-:Y:S02]  /*6480*/  IMAD.MOV.U32 R8, RZ, RZ, 0x70 ;  /* 0x00000070ff087424 */ /* 0x000fe400078e00ff */
[----:B------:R-:W-:Y:S02]  /*6490*/  IMAD.MOV.U32 R12, RZ, RZ, 0x1 ;  /* 0x00000001ff0c7424 */ /* 0x000fe400078e00ff */
[----:B0-2---:R-:W-:-:S07]  /*64a0*/  IMAD.MOV.U32 R13, RZ, RZ, RZ ;  /* 0x000000ffff0d7224 */ /* 0x005fce00078e00ff */
[----:B------:R-:W-:-:S07]  /*64b0*/  LEPC R20, `(.L_x_15544) ;  /* 0x000000001014794e */ /* 0x000fce0000000000 */
[----:B-1----:R-:W-:Y:S05]  /*64c0*/  CALL.ABS.NOINC R14 ;  /* 0x000000000e007343 */ /* 0x002fea0003c00000 */
.L_x_15544:
[----:B------:R-:W-:Y:S05]  /*64d0*/  BSYNC B6 ;  /* 0x0000000000067941 */ /* 0x000fea0003800000 */
.L_x_15543:
[----:B------:R-:W3:Y:S01]  /*64e0*/  LDL R20, [R1+0x2c] ;  /* 0x00002c0001147983 */ /* 0x000ee20000100800 */
[----:B------:R-:W-:Y:S01]  /*64f0*/  ULDC.U8 UR4, c[0x0][0x410] ;  /* 0x0001040000047ab9 */ /* 0x000fe20000000000 */
[----:B------:R-:W-:Y:S01]  /*6500*/  BSSY B0, `(.L_x_15545) ;  /* 0x00002bb000007945 */ /* 0x000fe20003800000 */
[----:B------:R-:W-:Y:S01]  /*6510*/  ISETP.NE.AND P0, PT, RZ, UR4, PT ;  /* 0x00000004ff007c0c */ /* 0x000fe2000bf05270 */
[----:B---3--:R-:W-:-:S12]  /*6520*/  IMAD.IADD R39, R155, 0x1, R20 ;  /* 0x000000019b277824 */ /* 0x008fd800078e0214 */
[----:B------:R-:W-:Y:S05]  /*6530*/  @!P0 BRA `(.L_x_15546) ;  /* 0x0000001400a08947 */ /* 0x000fea0003800000 */
[----:B------:R-:W3:Y:S01]  /*6540*/  LDL R37, [R1+0x8] ;  /* 0x0000080001257983 */ /* 0x000ee20000100800 */
[----:B------:R-:W0:Y:S01]  /*6550*/  LDC R38, c[0x0][0x448] ;  /* 0x00011200ff267b82 */ /* 0x000e220000000800 */
[----:B------:R-:W-:Y:S01]  /*6560*/  ULDC.64 UR4, c[0x0][0x3f8] ;  /* 0x0000fe0000047ab9 */ /* 0x000fe20000000a00 */
[----:B------:R-:W-:Y:S01]  /*6570*/  ULDC.64 UR6, c[0x0][0x408] ;  /* 0x0001020000067ab9 */ /* 0x000fe20000000a00 */
[----:B------:R-:W5:Y:S01]  /*6580*/  S2R R20, SR_TID.X ;  /* 0x0000000000147919 */ /* 0x000f620000002100 */
[----:B0-----:R-:W-:Y:S02]  /*6590*/  ISETP.NE.AND P0, PT, R38, 0x1, PT ;  /* 0x000000012600780c */ /* 0x001fe40003f05270 */
[----:B-----5:R-:W-:-:S11]  /*65a0*/  IADD3 R21, R20, -0x80, RZ ;  /* 0xffffff8014157810 */ /* 0x020fd60007ffe0ff */
[----:B------:R-:W0:Y:S01]  /*65b0*/  @P0 LDC R0, c[0x0][0x44c] ;  /* 0x00011300ff000b82 */ /* 0x000e220000000800 */
[----:B------:R-:W-:-:S04]  /*65c0*/  SHF.R.S32.HI R20, RZ, 0x1f, R21 ;  /* 0x0000001fff147819 */ /* 0x000fc80000011415 */
[----:B------:R-:W-:-:S03]  /*65d0*/  LEA.HI R20, R20, R21, RZ, 0x2 ;  /* 0x0000001514147211 */ /* 0x000fc600078f10ff */
[----:B------:R-:W5:Y:S01]  /*65e0*/  @P0 LDC R5, c[0x0][0x450] ;  /* 0x00011400ff050b82 */ /* 0x000f620000000800 */
[----:B------:R-:W-:-:S05]  /*65f0*/  LOP3.LUT R20, R20, 0xfffffffc, RZ, 0xc0, !PT ;  /* 0xfffffffc14147812 */ /* 0x000fca00078ec0ff */
[----:B------:R-:W-:-:S04]  /*6600*/  IMAD.IADD R20, R21, 0x1, -R20 ;  /* 0x0000000115147824 */ /* 0x000fc800078e0a14 */
[----:B------:R-:W-:-:S04]  /*6610*/  IMAD R3, R20, 0x60, R39 ;  /* 0x0000006014037824 */ /* 0x000fc800078e0227 */
[----:B0-----:R-:W-:-:S05]  /*6620*/  @P0 IMAD.HI.U32 R0, R3, R0, RZ ;  /* 0x0000000003000227 */ /* 0x001fca00078e00ff */
[----:B-----5:R-:W-:-:S04]  /*6630*/  @P0 SHF.R.U32.HI R3, RZ, R5, R0 ;  /* 0x00000005ff030219 */ /* 0x020fc80000011600 */
[----:B------:R-:W-:Y:S01]  /*6640*/  SHF.R.S32.HI R0, RZ, 0x1f, R3 ;  /* 0x0000001fff007819 */ /* 0x000fe20000011403 */
[----:B------:R-:W-:Y:S02]  /*6650*/  IMAD.MOV.U32 R8, RZ, RZ, R26 ;  /* 0x000000ffff087224 */ /* 0x000fe400078e001a */
[----:B------:R-:W-:Y:S02]  /*6660*/  IMAD.MOV.U32 R9, RZ, RZ, R31 ;  /* 0x000000ffff097224 */ /* 0x000fe400078e001f */
[C---:B------:R-:W-:Y:S02]  /*6670*/  IMAD R4, R0.reuse, UR4, RZ ;  /* 0x0000000400047c24 */ /* 0x040fe4000f8e02ff */
[----:B------:R-:W-:Y:S02]  /*6680*/  IMAD.MOV.U32 R10, RZ, RZ, R24 ;  /* 0x000000ffff0a7224 */ /* 0x000fe400078e0018 */
[----:B----4-:R-:W-:Y:S02]  /*6690*/  IMAD.MOV.U32 R11, RZ, RZ, R33 ;  /* 0x000000ffff0b7224 */ /* 0x010fe400078e0021 */
        /* <DEDUP_REMOVED lines=8> */
[----:B------:R-:W-:Y:S02]  /*6720*/  LEA R4, P0, R8, UR4, 0x1 ;  /* 0x0000000408047c11 */ /* 0x000fe4000f8008ff */
[----:B------:R-:W-:Y:S02]  /*6730*/  LEA R7, P1, R10, UR6, 0x1 ;  /* 0x000000060a077c11 */ /* 0x000fe4000f8208ff */
[----:B------:R-:W-:Y:S01]  /*6740*/  IADD3 R3, R11, R3, RZ ;  /* 0x000000030b037210 */ /* 0x000fe20007ffe0ff */
[----:B------:R-:W-:Y:S01]  /*6750*/  UMOV UR4, 0xffffffff ;  /* 0xffffffff00047882 */ /* 0x000fe20000000000 */
[----:B------:R-:W-:Y:S02]  /*6760*/  LEA.HI.X R6, R8, UR5, R5, 0x1, P0 ;  /* 0x0000000508067c11 */ /* 0x000fe400080f0c05 */
[----:B------:R-:W-:-:S02]  /*6770*/  LEA.HI.X R8, R10, UR7, R3, 0x1, P1 ;  /* 0x000000070a087c11 */ /* 0x000fc400088f0c03 */
[----:B---3--:R-:W-:Y:S01]  /*6780*/  SHF.R.S32.HI R36, RZ, 0x1f, R37 ;  /* 0x0000001fff247819 */ /* 0x008fe20000011425 */
[----:B------:R-:W-:Y:S06]  /*6790*/  BRA.DIV UR4, `(.L_x_15547) ;  /* 0x0000014604687947 */ /* 0x000fec000b800000 */
[----:B------:R0:W3:Y:S04]  /*67a0*/  SHFL.IDX PT, R3, R6, RZ, 0x1c1f ;  /* 0x001c1fff06037589 */ /* 0x0000e800000e0000 */
[----:B------:R0:W4:Y:S04]  /*67b0*/  SHFL.IDX PT, R0, R4, RZ, 0x1c1f ;  /* 0x001c1fff04007589 */ /* 0x00012800000e0000 */
[----:B------:R0:W0:Y:S04]  /*67c0*/  SHFL.IDX PT, R5, R8, RZ, 0x1c1f ;  /* 0x001c1fff08057589 */ /* 0x00002800000e0000 */
[----:B-1----:R1:W0:Y:S02]  /*67d0*/  SHFL.IDX PT, R14, R7, RZ, 0x1c1f ;  /* 0x001c1fff070e7589 */ /* 0x00222400000e0000 */
.L_x_15774:
[----:B------:R-:W5:Y:S01]  /*67e0*/  LDL R9, [R1+0xc] ;  /* 0x00000c0001097983 */ /* 0x000f620000100800 */
[----:B------:R-:W-:Y:S01]  /*67f0*/  BSSY B1, `(.L_x_15548) ;  /* 0x000001e000017945 */ /* 0x000fe20003800000 */
[----:B------:R-:W-:Y:S02]  /*6800*/  CS2R R32, SRZ ;  /* 0x0000000000207805 */ /* 0x000fe4000001ff00 */
[----:B------:R-:W-:Y:S02]  /*6810*/  CS2R R20, SRZ ;  /* 0x0000000000147805 */ /* 0x000fe4000001ff00 */
[----:B------:R-:W-:Y:S02]  /*6820*/  CS2R R30, SRZ ;  /* 0x00000000001e7805 */ /* 0x000fe4000001ff00 */
[----:B------:R-:W-:Y:S01]  /*6830*/  CS2R R24, SRZ ;  /* 0x0000000000187805 */ /* 0x000fe2000001ff00 */
[----:B-----5:R-:W-:-:S05]  /*6840*/  IMAD R38, R9, R38, RZ ;  /* 0x0000002609267224 */ /* 0x020fca00078e02ff */
[----:B------:R-:W-:-:S13]  /*6850*/  ISETP.GE.AND P0, PT, R39, R38, PT ;  /* 0x000000262700720c */ /* 0x000fda0003f06270 */
[----:B------:R-:W-:Y:S05]  /*6860*/  @P0 BRA `(.L_x_15549) ;  /* 0x0000000000580947 */ /* 0x000fea0003800000 */
[----:B------:R-:W-:Y:S01]  /*6870*/  ULDC UR4, c[0x0][0x3f4] ;  /* 0x0000fd0000047ab9 */ /* 0x000fe20000000800 */
[----:B----4-:R-:W-:Y:S01]  /*6880*/  IMAD.MOV.U32 R10, RZ, RZ, R0 ;  /* 0x000000ffff0a7224 */ /* 0x010fe200078e0000 */
[----:B------:R-:W-:Y:S01]  /*6890*/  ISETP.GE.AND P3, PT, R37, UR4, PT ;  /* 0x0000000425007c0c */ /* 0x000fe2000bf66270 */
[----:B---3--:R-:W-:Y:S01]  /*68a0*/  IMAD.MOV.U32 R11, RZ, RZ, R3 ;  /* 0x000000ffff0b7224 */ /* 0x008fe200078e0003 */
[----:B------:R-:W-:Y:S01]  /*68b0*/  ISETP.GE.AND P2, PT, R152, UR4, PT ;  /* 0x0000000498007c0c */ /* 0x000fe2000bf46270 */
[----:B0-----:R-:W-:Y:S01]  /*68c0*/  IMAD.MOV.U32 R15, RZ, RZ, R5 ;  /* 0x000000ffff0f7224 */ /* 0x001fe200078e0005 */
[----:B------:R-:W-:-:S09]  /*68d0*/  CS2R R30, SRZ ;  /* 0x00000000001e7805 */ /* 0x000fd2000001ff00 */
[C---:B------:R-:W-:Y:S01]  /*68e0*/  @!P3 IMAD.SHL.U32 R35, R37.reuse, 0x2, RZ ;  /* 0x000000022523b824 */ /* 0x040fe200078e00ff */
[----:B------:R-:W-:Y:S02]  /*68f0*/  @!P3 SHF.L.U64.HI R20, R37, 0x1, R36 ;  /* 0x000000012514b819 */ /* 0x000fe40000010224 */
[----:B------:R-:W-:Y:S02]  /*6900*/  CS2R R32, SRZ ;  /* 0x0000000000207805 */ /* 0x000fe4000001ff00 */
[----:B------:R-:W-:Y:S01]  /*6910*/  CS2R R24, SRZ ;  /* 0x0000000000187805 */ /* 0x000fe2000001ff00 */
[----:B------:R-:W-:Y:S01]  /*6920*/  @!P2 IMAD.WIDE R10, R152, 0x2, R10 ;  /* 0x00000002980aa825 */ /* 0x000fe200078e020a */
[-C--:B------:R-:W-:Y:S02]  /*6930*/  @!P3 IADD3 R26, P0, R0, R35.reuse, RZ ;  /* 0x00000023001ab210 */ /* 0x080fe40007f1e0ff */
[----:B------:R-:W-:Y:S01]  /*6940*/  @!P3 IADD3 R34, P1, R14, R35, RZ ;  /* 0x000000230e22b210 */ /* 0x000fe20007f3e0ff */
[----:B--2---:R-:W-:Y:S01]  /*6950*/  @!P2 IMAD.WIDE R12, R152, 0x2, R14 ;  /* 0x00000002980ca825 */ /* 0x004fe200078e020e */
[----:B------:R0:W5:Y:S03]  /*6960*/  @!P2 LD.E.64 R30, desc[UR40][R10.64] ;  /* 0x000000280a1ea980 */ /* 0x000166000c101b00 */
[--C-:B------:R-:W-:Y:S01]  /*6970*/  @!P3 IMAD.X R27, R3, 0x1, R20.reuse, P0 ;  /* 0x00000001031bb824 */ /* 0x100fe200000e0614 */
[----:B------:R0:W5:Y:S01]  /*6980*/  @!P2 LD.E.64 R32, desc[UR40][R12.64] ;  /* 0x000000280c20a980 */ /* 0x000162000c101b00 */
[----:B------:R-:W-:Y:S01]  /*6990*/  @!P3 IMAD.X R35, R5, 0x1, R20, P1 ;  /* 0x000000010523b824 */ /* 0x000fe200008e0614 */
[----:B------:R-:W-:-:S02]  /*69a0*/  CS2R R20, SRZ ;  /* 0x0000000000147805 */ /* 0x000fc4000001ff00 */
[----:B------:R0:W5:Y:S04]  /*69b0*/  @!P3 LD.E.64 R24, desc[UR40][R26.64] ;  /* 0x000000281a18b980 */ /* 0x000168000c101b00 */
[----:B------:R0:W5:Y:S02]  /*69c0*/  @!P3 LD.E.64 R20, desc[UR40][R34.64] ;  /* 0x000000282214b980 */ /* 0x000164000c101b00 */
.L_x_15549:
[----:B------:R-:W-:Y:S05]  /*69d0*/  BSYNC B1 ;  /* 0x0000000000017941 */ /* 0x000fea0003800000 */
.L_x_15548:
[----:B---3-5:R-:W-:Y:S01]  /*69e0*/  IMAD.MOV.U32 R3, RZ, RZ, R33 ;  /* 0x000000ffff037224 */ /* 0x028fe200078e0021 */
[----:B----4-:R-:W-:Y:S01]  /*69f0*/  MOV R0, R32 ;  /* 0x0000002000007202 */ /* 0x010fe20000000f00 */
[----:B0-----:R-:W-:Y:S01]  /*6a00*/  IMAD.MOV.U32 R5, RZ, RZ, R20 ;  /* 0x000000ffff057224 */ /* 0x001fe200078e0014 */
        /* <DEDUP_REMOVED lines=11> */
[----:B------:R-:W-:Y:S02]  /*6ac0*/  PRMT R47, R3, 0x5410, R5 ;  /* 0x00005410032f7816 */ /* 0x000fe40000000005 */
[----:B------:R-:W-:Y:S01]  /*6ad0*/  PRMT R35, R9, 0x7610, R35 ;  /* 0x0000761009237816 */ /* 0x000fe20000000023 */
[----:B------:R-:W-:Y:S06]  /*6ae0*/  BRA.DIV UR4, `(.L_x_15550) ;  /* 0x0000014604047947 */ /* 0x000fec000b800000 */
[----:B------:R0:W3:Y:S04]  /*6af0*/  SHFL.IDX PT, R3, R6, 0x1, 0x1c1f ;  /* 0x003c1f0006037f89 */ /* 0x0000e800000e0000 */
[----:B------:R0:W4:Y:S04]  /*6b00*/  SHFL.IDX PT, R0, R4, 0x1, 0x1c1f ;  /* 0x003c1f0004007f89 */ /* 0x00012800000e0000 */
[----:B------:R0:W0:Y:S04]  /*6b10*/  SHFL.IDX PT, R5, R8, 0x1, 0x1c1f ;  /* 0x003c1f0008057f89 */ /* 0x00002800000e0000 */
[----:B------:R0:W0:Y:S02]  /*6b20*/  SHFL.IDX PT, R14, R7, 0x1, 0x1c1f ;  /* 0x003c1f00070e7f89 */ /* 0x00002400000e0000 */
.L_x_15780:
[----:B0-----:R-:W5:Y:S04]  /*6b30*/  LDL R6, [R1+0x5c] ;  /* 0x00005c0001067983 */ /* 0x001f680000100800 */
[----:B------:R-:W3:Y:S01]  /*6b40*/  LDL R41, [R1+0x44] ;  /* 0x0000440001297983 */ /* 0x000ee20000100800 */
[----:B------:R-:W-:Y:S01]  /*6b50*/  VIADD R39, R39, 0x60 ;  /* 0x0000006027277836 */ /* 0x000fe20000000000 */
[----:B------:R-:W-:Y:S01]  /*6b60*/  BSSY B1, `(.L_x_15551) ;  /* 0x0000021000017945 */ /* 0x000fe20003800000 */
[----:B------:R-:W-:Y:S02]  /*6b70*/  CS2R R10, SRZ ;  /* 0x00000000000a7805 */ /* 0x000fe4000001ff00 */
[----:B--2---:R-:W-:Y:S02]  /*6b80*/  CS2R R12, SRZ ;  /* 0x00000000000c7805 */ /* 0x004fe4000001ff00 */
[----:B------:R-:W-:-:S02]  /*6b90*/  CS2R R8, SRZ ;  /* 0x0000000000087805 */ /* 0x000fc4000001ff00 */
[----:B------:R-:W-:Y:S02]  /*6ba0*/  ISETP.GE.AND P0, PT, R39, R38, PT ;  /* 0x000000262700720c */ /* 0x000fe40003f06270 */
[----:B-----5:R-:W-:-:S04]  /*6bb0*/  LEA.HI R4, R6, R6, RZ, 0x1 ;  /* 0x0000000606047211 */ /* 0x020fc800078f08ff */
[----:B------:R-:W-:Y:S01]  /*6bc0*/  LOP3.LUT R4, R4, 0xfffffffe, RZ, 0xc0, !PT ;  /* 0xfffffffe04047812 */ /* 0x000fe200078ec0ff */
[----:B---3--:R-:W-:-:S04]  /*6bd0*/  IMAD.SHL.U32 R34, R41, 0x40, RZ ;  /* 0x0000004029227824 */ /* 0x008fc800078e00ff */
[----:B------:R-:W-:-:S05]  /*6be0*/  IMAD.IADD R4, R6, 0x1, -R4 ;  /* 0x0000000106047824 */ /* 0x000fca00078e0a04 */
[----:B------:R-:W-:Y:S01]  /*6bf0*/  SHF.L.U32 R39, R4, 0x1f, RZ ;  /* 0x0000001f04277819 */ /* 0x000fe200000006ff */
[----:B------:R-:W-:Y:S06]  /*6c00*/  @P0 BRA `(.L_x_15552) ;  /* 0x0000000000580947 */ /* 0x000fec0003800000 */
[----:B------:R-:W-:Y:S01]  /*6c10*/  ULDC UR4, c[0x0][0x3f4] ;  /* 0x0000fd0000047ab9 */ /* 0x000fe20000000800 */
[----:B----4-:R-:W-:Y:S01]  /*6c20*/  IMAD.MOV.U32 R6, RZ, RZ, R0 ;  /* 0x000000ffff067224 */ /* 0x010fe200078e0000 */
[----:B------:R-:W-:Y:S01]  /*6c30*/  ISETP.GE.AND P3, PT, R37, UR4, PT ;  /* 0x0000000425007c0c */ /* 0x000fe2000bf66270 */
[----:B-1----:R-:W-:Y:S01]  /*6c40*/  IMAD.MOV.U32 R7, RZ, RZ, R3 ;  /* 0x000000ffff077224 */ /* 0x002fe200078e0003 */
[----:B------:R-:W-:Y:S02]  /*6c50*/  ISETP.GE.AND P2, PT, R152, UR4, PT ;  /* 0x0000000498007c0c */ /* 0x000fe4000bf46270 */
[----:B------:R-:W-:Y:S02]  /*6c60*/  CS2R R12, SRZ ;  /* 0x00000000000c7805 */ /* 0x000fe4000001ff00 */
[----:B------:R-:W-:-:S07]  /*6c70*/  MOV R15, R5 ;  /* 0x00000005000f7202 */ /* 0x000fce0000000f00 */
        /* <DEDUP_REMOVED lines=15> */
.L_x_15552:
[----:B------:R-:W-:Y:S05]  /*6d70*/  BSYNC B1 ;  /* 0x0000000000017941 */ /* 0x000fea0003800000 */
.L_x_15551:
[----:B01----:R-:W0:Y:S01]  /*6d80*/  S2R R7, SR_TID.X ;  /* 0x0000000000077919 */ /* 0x003e220000002100 */
[----:B------:R-:W1:Y:S01]  /*6d90*/  SYNCS.PHASECHK.TRANS64.TRYWAIT P0, [R2+URZ+0x16800], R39 ;  /* 0x01680027020075a7 */ /* 0x000e62000800017f */
[----:B------:R-:W-:Y:S01]  /*6da0*/  LOP3.LUT R3, R34, 0x1c0, RZ, 0xc0, !PT ;  /* 0x000001c022037812 */ /* 0x000fe200078ec0ff */
[----:B-----5:R-:W-:Y:S01]  /*6db0*/  IMAD.MOV.U32 R4, RZ, RZ, R26 ;  /* 0x000000ffff047224 */ /* 0x020fe200078e001a */
[----:B------:R-:W-:Y:S01]  /*6dc0*/  MOV R6, R12 ;  /* 0x0000000c00067202 */ /* 0x000fe20000000f00 */
[----:B------:R-:W-:Y:S01]  /*6dd0*/  IMAD.MOV.U32 R5, RZ, RZ, R11 ;  /* 0x000000ffff057224 */ /* 0x000fe200078e000b */
[----:B----4-:R-:W-:Y:S01]  /*6de0*/  LOP3.LUT R0, R3, 0x18, R16, 0xf8, !PT ;  /* 0x0000001803007812 */ /* 0x010fe200078ef810 */
[----:B------:R-:W-:Y:S01]  /*6df0*/  IMAD R34, R29, -0xc0, R38 ;  /* 0xffffff401d227824 */ /* 0x000fe200078e0226 */
[----:B------:R-:W-:Y:S01]  /*6e00*/  SHF.R.U32.HI R3, RZ, 0x3, R3 ;  /* 0x00000003ff037819 */ /* 0x000fe20000011603 */
[----:B------:R-:W-:Y:S01]  /*6e10*/  BSSY B1, `(.L_x_15553) ;  /* 0x0000019000017945 */ /* 0x000fe20003800000 */
[----:B------:R-:W-:Y:S01]  /*6e20*/  PRMT R48, R4, 0x7610, R48 ;  /* 0x0000761004307816 */ /* 0x000fe20000000030 */
[----:B------:R-:W-:Y:S01]  /*6e30*/  IMAD.MOV.U32 R4, RZ, RZ, R10 ;  /* 0x000000ffff047224 */ /* 0x000fe200078e000a */
[----:B------:R-:W-:Y:S01]  /*6e40*/  LOP3.LUT R0, R0, R3, RZ, 0x3c, !PT ;  /* 0x0000000300007212 */ /* 0x000fe200078e3cff */
[----:B------:R-:W-:Y:S01]  /*6e50*/  IMAD.MOV.U32 R3, RZ, RZ, R27 ;  /* 0x000000ffff037224 */ /* 0x000fe200078e001b */
[----:B------:R-:W-:-:S02]  /*6e60*/  VIMNMX R34, R34, 0xc0, PT ;  /* 0x000000c022227848 */ /* 0x000fc40003fe0100 */
[----:B------:R-:W-:Y:S01]  /*6e70*/  PRMT R14, R4, 0x5410, R5 ;  /* 0x00005410040e7816 */ /* 0x000fe20000000005 */
[----:B------:R-:W-:Y:S01]  /*6e80*/  IMAD.MOV.U32 R4, RZ, RZ, R8 ;  /* 0x000000ffff047224 */ /* 0x000fe200078e0008 */
[----:B------:R-:W-:Y:S01]  /*6e90*/  PRMT R29, R3, 0x7610, R29 ;  /* 0x00007610031d7816 */ /* 0x000fe2000000001d */
[----:B------:R-:W-:Y:S01]  /*6ea0*/  IMAD.MOV.U32 R5, RZ, RZ, R9 ;  /* 0x000000ffff057224 */ /* 0x000fe200078e0009 */
[----:B------:R-:W-:Y:S02]  /*6eb0*/  PRMT R48, R48, 0x5410, R6 ;  /* 0x0000541030307816 */ /* 0x000fe40000000006 */
[----:B------:R-:W-:Y:S02]  /*6ec0*/  PRMT R15, R4, 0x7610, R15 ;  /* 0x00007610040f7816 */ /* 0x000fe4000000000f */
[----:B------:R-:W-:Y:S02]  /*6ed0*/  LOP3.LUT P2, RZ, R41, 0x4, RZ, 0xc0, !PT ;  /* 0x0000000429ff7812 */ /* 0x000fe4000784c0ff */
[----:B------:R-:W-:Y:S01]  /*6ee0*/  ISETP.GE.AND P1, PT, R155, R34, PT ;  /* 0x000000229b00720c */ /* 0x000fe20003f26270 */
[----:B0-----:R-:W-:-:S05]  /*6ef0*/  VIADD R36, R7, 0xffffff80 ;  /* 0xffffff8007247836 */ /* 0x001fca0000000000 */
[----:B------:R-:W-:-:S04]  /*6f00*/  SHF.R.S32.HI R7, RZ, 0x1f, R36 ;  /* 0x0000001fff077819 */ /* 0x000fc80000011424 */
[----:B------:R-:W-:-:S04]  /*6f10*/  LEA.HI R7, R7, R36, RZ, 0x5 ;  /* 0x0000002407077211 */ /* 0x000fc800078f28ff */
[----:B------:R-:W-:-:S05]  /*6f20*/  SHF.R.S32.HI R7, RZ, 0x5, R7 ;  /* 0x00000005ff077819 */ /* 0x000fca0000011407 */
[----:B------:R-:W-:Y:S02]  /*6f30*/  IMAD R3, R7, 0x200, R0 ;  /* 0x0000020007037824 */ /* 0x000fe400078e0200 */
[----:B------:R-:W-:Y:S02]  /*6f40*/  IMAD.MOV.U32 R0, RZ, RZ, R13 ;  /* 0x000000ffff007224 */ /* 0x000fe400078e000d */
[----:B------:R-:W-:-:S03]  /*6f50*/  IMAD R3, R3, 0x2, R2 ;  /* 0x0000000203037824 */ /* 0x000fc600078e0202 */
[----:B------:R-:W-:Y:S01]  /*6f60*/  PRMT R29, R29, 0x5410, R0 ;  /* 0x000054101d1d7816 */ /* 0x000fe20000000000 */
[C---:B------:R-:W-:Y:S01]  /*6f70*/  VIADD R0, R3.reuse, 0x8440 ;  /* 0x0000844003007836 */ /* 0x040fe20000000000 */
[----:B------:R-:W-:Y:S01]  /*6f80*/  IADD3 R4, R3, 0x8400, RZ ;  /* 0x0000840003047810 */ /* 0x000fe20007ffe0ff */
[----:B-1----:R-:W-:Y:S06]  /*6f90*/  @!P0 BRA `(.L_x_15554) ;  /* 0x0000014000488947 */ /* 0x002fec0003800000 */
.L_x_15781:
[----:B------:R-:W-:Y:S05]  /*6fa0*/  BSYNC B1 ;  /* 0x0000000000017941 */ /* 0x000fea0003800000 */
.L_x_15553:
[----:B------:R-:W-:Y:S01]  /*6fb0*/  BSSY B1, `(.L_x_15555) ;  /* 0x0000060000017945 */ /* 0x000fe20003800000 */
[----:B------:R-:W-:Y:S01]  /*6fc0*/  PRMT R15, R15, 0x5410, R5 ;  /* 0x000054100f0f7816 */ /* 0x000fe20000000005 */
[----:B------:R-:W-:Y:S02]  /*6fd0*/  @P2 VIADD R0, R4, 0xffffffc0 ;  /* 0xffffffc004002836 */ /* 0x000fe40000000000 */
[----:B------:R-:W-:Y:S05]  /*6fe0*/  @P1 BRA `(.L_x_15556) ;  /* 0x0000000400701947 */ /* 0x000fea0003800000 */
[----:B------:R-:W2:Y:S01]  /*6ff0*/  LDL R6, [R1+0x8] ;  /* 0x0000080001067983 */ /* 0x000ea20000100800 */
[----:B------:R-:W1:Y:S01]  /*7000*/  LDC R5, c[0x0][0x3f4] ;  /* 0x0000fd00ff057b82 */ /* 0x000e620000000800 */
[----:B------:R-:W-:Y:S01]  /*7010*/  BSSY B2, `(.L_x_15557) ;  /* 0x000002e000027945 */ /* 0x000fe20003800000 */
[-C--:B-1----:R-:W-:Y:S02]  /*7020*/  ISETP.GE.AND P0, PT, R152, R5.reuse, PT ;  /* 0x000000059800720c */ /* 0x082fe40003f06270 */
[----:B--2---:R-:W-:-:S11]  /*7030*/  ISETP.GE.AND P1, PT, R6, R5, PT ;  /* 0x000000050600720c */ /* 0x004fd60003f26270 */
[----:B------:R-:W-:Y:S05]  /*7040*/  @P0 BRA `(.L_x_15558) ;  /* 0x0000000000a80947 */ /* 0x000fea0003800000 */
[----:B------:R-:W1:Y:S01]  /*7050*/  LDS.128 R4, [R3+0x8400] ;  /* 0x0084000003047984 */ /* 0x000e620000000c00 */
[----:B------:R-:W-:Y:S01]  /*7060*/  SHF.R.U32.HI R37, RZ, 0x10, R31 ;  /* 0x00000010ff257819 */ /* 0x000fe2000001161f */
[--C-:B------:R-:W-:Y:S01]  /*7070*/  HADD2.F32 R38, -RZ, R40.reuse.H0_H0 ;  /* 0x20000028ff267230 */ /* 0x100fe20000004100 */
[--C-:B0-----:R-:W-:Y:S01]  /*7080*/  SHF.R.U32.HI R39, RZ, 0x10, R33.reuse ;  /* 0x00000010ff277819 */ /* 0x101fe20000011621 */
[----:B------:R-:W-:Y:S01]  /*7090*/  HADD2.F32 R36, -RZ, R40.H1_H1 ;  /* 0x30000028ff247230 */ /* 0x000fe20000004100 */
[----:B------:R-:W-:Y:S01]  /*70a0*/  SHF.R.U64 R43, R32, 0x10, R33 ;  /* 0x00000010202b7819 */ /* 0x000fe20000001221 */
[----:B------:R-:W-:Y:S01]  /*70b0*/  HADD2.F32 R37, -RZ, R37.H0_H0 ;  /* 0x20000025ff257230 */ /* 0x000fe20000004100 */
[----:B------:R-:W-:Y:S01]  /*70c0*/  SHF.R.U64 R45, R30, 0x10, R31 ;  /* 0x000000101e2d7819 */ /* 0x000fe2000000121f */
[----:B------:R-:W-:Y:S02]  /*70d0*/  HADD2.F32 R39, -RZ, R39.H0_H0 ;  /* 0x20000027ff277230 */ /* 0x000fe40000004100 */
[----:B-1----:R-:W-:-:S02]  /*70e0*/  HADD2.F32 R32, -RZ, R7.H0_H0 ;  /* 0x20000007ff207230 */ /* 0x002fc40000004100 */
        /* <DEDUP_REMOVED lines=32> */
.L_x_15558:
[----:B------:R-:W-:Y:S05]  /*72f0*/  BSYNC B2 ;  /* 0x0000000000027941 */ /* 0x000fea0003800000 */
.L_x_15557:
[----:B------:R-:W-:Y:S05]  /*7300*/  @P1 BRA `(.L_x_15556) ;  /* 0x0000000000a81947 */ /* 0x000fea0003800000 */
[----:B-1----:R-:W1:Y:S01]  /*7310*/  LDS.128 R4, [R0] ;  /* 0x0000000000047984 */ /* 0x002e620000000c00 */
[----:B------:R-:W-:Y:S01]  /*7320*/  SHF.R.U32.HI R31, RZ, 0x10, R25 ;  /* 0x00000010ff1f7819 */ /* 0x000fe20000011619 */
[----:B------:R-:W-:Y:S01]  /*7330*/  HADD2.F32 R30, -RZ, R47.H1_H1 ;  /* 0x3000002fff1e7230 */ /* 0x000fe20000004100 */
[----:B------:R-:W-:Y:S01]  /*7340*/  SHF.R.U32.HI R33, RZ, 0x10, R21 ;  /* 0x00000010ff217819 */ /* 0x000fe20000011615 */
[----:B------:R-:W-:Y:S01]  /*7350*/  HADD2.F32 R32, -RZ, R46.H1_H1 ;  /* 0x3000002eff207230 */ /* 0x000fe20000004100 */
[----:B------:R-:W-:Y:S01]  /*7360*/  SHF.R.U64 R41, R24, 0x10, R25 ;  /* 0x0000001018297819 */ /* 0x000fe20000001219 */
[----:B------:R-:W-:Y:S01]  /*7370*/  HADD2.F32 R31, -RZ, R31.H0_H0 ;  /* 0x2000001fff1f7230 */ /* 0x000fe20000004100 */
[----:B0-----:R-:W-:Y:S01]  /*7380*/  SHF.R.U64 R39, R20, 0x10, R21 ;  /* 0x0000001014277819 */ /* 0x001fe20000001215 */
[----:B------:R-:W-:Y:S02]  /*7390*/  HADD2.F32 R33, -RZ, R33.H0_H0 ;  /* 0x20000021ff217230 */ /* 0x000fe40000004100 */
[----:B-1----:R-:W-:-:S02]  /*73a0*/  HADD2.F32 R25, -RZ, R7.H1_H1 ;  /* 0x30000007ff197230 */ /* 0x002fc40000004100 */
        /* <DEDUP_REMOVED lines=32> */
.L_x_15556:
[----:B------:R-:W-:Y:S05]  /*75b0*/  BSYNC B1 ;  /* 0x0000000000017941 */ /* 0x000fea0003800000 */
.L_x_15555:
[----:B-12---:R-:W-:-:S05]  /*75c0*/  VIADD R4, R155, 0x60 ;  /* 0x000000609b047836 */ /* 0x006fca0000000000 */
[----:B------:R-:W-:-:S13]  /*75d0*/  ISETP.GE.AND P0, PT, R4, R34, PT ;  /* 0x000000220400720c */ /* 0x000fda0003f06270 */
        /* <DEDUP_REMOVED lines=9> */
[--C-:B------:R-:W-:Y:S01]  /*7670*/  HADD2.F32 R24, -RZ, R48.reuse.H1_H1 ;  /* 0x30000030ff187230 */ /* 0x100fe20000004100 */
[--C-:B------:R-:W-:Y:S01]  /*7680*/  SHF.R.U64 R33, R26, 0x10, R27.reuse ;  /* 0x000000101a217819 */ /* 0x100fe2000000121b */
[----:B------:R-:W-:Y:S01]  /*7690*/  HADD2.F32 R26, -RZ, R48.H0_H0 ;  /* 0x20000030ff1a7230 */ /* 0x000fe20000004100 */
[----:B------:R-:W-:Y:S01]  /*76a0*/  SHF.R.U32.HI R27, RZ, 0x10, R27 ;  /* 0x00000010ff1b7819 */ /* 0x000fe2000001161b */
[----:B------:R-:W-:Y:S01]  /*76b0*/  HADD2.F32 R25, -RZ, R25.H0_H0 ;  /* 0x20000019ff197230 */ /* 0x000fe20000004100 */
[----:B------:R-:W-:-:S03]  /*76c0*/  SHF.R.U64 R35, R12, 0x10, R13 ;  /* 0x000000100c237819 */ /* 0x000fc6000000120d */
[----:B------:R-:W-:Y:S02]  /*76d0*/  HADD2.F32 R27, -RZ, R27.H0_H0 ;  /* 0x2000001bff1b7230 */ /* 0x000fe40000004100 */
[--C-:B-1----:R-:W-:Y:S02]  /*76e0*/  HADD2.F32 R21, -RZ, R7.reuse.H1_H1 ;  /* 0x30000007ff157230 */ /* 0x102fe40000004100 */
        /* <DEDUP_REMOVED lines=9> */
[----:B------:R-:W-:Y:S02]  /*7780*/  HADD2.F32 R21, -RZ, R29.H0_H0 ;  /* 0x2000001dff157230 */ /* 0x000fe40000004100 */
[----:B------:R-:W-:Y:S01]  /*7790*/  FFMA.FTZ R31, R20, R25, -R31 ;  /* 0x00000019141f7223 */ /* 0x000fe2000001081f */
[----:B------:R-:W-:Y:S02]  /*77a0*/  HADD2.F32 R6, -RZ, R5.H0_H0 ;  /* 0x20000005ff067230 */ /* 0x000fe40000004100 */
[----:B------:R-:W-:Y:S01]  /*77b0*/  FMUL.FTZ R32, R4, R24 ;  /* 0x0000001804207220 */ /* 0x000fe20000410000 */
[----:B------:R-:W-:-:S02]  /*77c0*/  HADD2.F32 R29, -RZ, R29.H1_H1 ;  /* 0x3000001dff1d7230 */ /* 0x000fc40000004100 */
[C---:B------:R-:W-:Y:S01]  /*77d0*/  FFMA.FTZ R30, R7.reuse, R24, -R30 ;  /* 0x00000018071e7223 */ /* 0x040fe2000001081e */
[----:B------:R-:W-:Y:S02]  /*77e0*/  HADD2.F32 R5, -RZ, R5.H1_H1 ;  /* 0x30000005ff057230 */ /* 0x000fe40000004100 */
        /* <DEDUP_REMOVED lines=16> */
.L_x_15561:
[----:B------:R-:W-:Y:S05]  /*78f0*/  BSYNC B1 ;  /* 0x0000000000017941 */ /* 0x000fea0003800000 */
.L_x_15560:
[----:B------:R-:W-:Y:S05]  /*7900*/  @P1 BRA `(.L_x_15559) ;  /* 0x0000001400e81947 */ /* 0x000fea0003800000 */
[----:B-1----:R-:W1:Y:S01]  /*7910*/  LDS.128 R4, [R0+0x3000] ;  /* 0x0030000000047984 */ /* 0x002e620000000c00 */
        /* <DEDUP_REMOVED lines=10> */
[--C-:B-1----:R-:W-:Y:S02]  /*79c0*/  HADD2.F32 R10, -RZ, R7.reuse.H1_H1 ;  /* 0x30000007ff0a7230 */ /* 0x102fe40000004100 */
        /* <DEDUP_REMOVED lines=31> */
.L_x_15546:
[----:B------:R-:W0:Y:S01]  /*7bc0*/  S2R R0, SR_TID.X ;  /* 0x0000000000007919 */ /* 0x000e220000002100 */
[----:B------:R-:W3:Y:S01]  /*7bd0*/  LDC R32, c[0x0][0x448] ;  /* 0x00011200ff207b82 */ /* 0x000ee20000000800 */
[----:B------:R-:W-:Y:S01]  /*7be0*/  ULDC.64 UR4, c[0x0][0x3f8] ;  /* 0x0000fe0000047ab9 */ /* 0x000fe20000000a00 */
[----:B------:R-:W-:Y:S01]  /*7bf0*/  ULDC.64 UR6, c[0x0][0x408] ;  /* 0x0001020000067ab9 */ /* 0x000fe20000000a00 */
[----:B------:R-:W-:Y:S02]  /*7c00*/  IMAD.MOV.U32 R4, RZ, RZ, R26 ;  /* 0x000000ffff047224 */ /* 0x000fe400078e001a */
[----:B------:R-:W-:Y:S02]  /*7c10*/  IMAD.MOV.U32 R6, RZ, RZ, R24 ;  /* 0x000000ffff067224 */ /* 0x000fe400078e0018 */
[----:B------:R-:W-:Y:S01]  /*7c20*/  IMAD.MOV.U32 R7, RZ, RZ, R33 ;  /* 0x000000ffff077224 */ /* 0x000fe200078e0021 */
[----:B---3--:R-:W-:Y:S01]  /*7c30*/  ISETP.NE.AND P0, PT, R32, 0x1, PT ;  /* 0x000000012000780c */ /* 0x008fe20003f05270 */
[----:B0-----:R-:W-:-:S05]  /*7c40*/  VIADD R0, R0, 0xffffff80 ;  /* 0xffffff8000007836 */ /* 0x001fca0000000000 */
[----:B------:R-:W-:-:S07]  /*7c50*/  SHF.R.S32.HI R3, RZ, 0x1f, R0 ;  /* 0x0000001fff037819 */ /* 0x000fce0000011400 */
[----:B------:R-:W0:Y:S01]  /*7c60*/  @P0 LDC R5, c[0x0][0x450] ;  /* 0x00011400ff050b82 */ /* 0x000e220000000800 */
[----:B------:R-:W-:-:S04]  /*7c70*/  LEA.HI R3, R3, R0, RZ, 0x2 ;  /* 0x0000000003037211 */ /* 0x000fc800078f10ff */
[----:B------:R-:W-:-:S05]  /*7c80*/  LOP3.LUT R3, R3, 0xfffffffc, RZ, 0xc0, !PT ;  /* 0xfffffffc03037812 */ /* 0x000fca00078ec0ff */
[----:B------:R-:W-:Y:S02]  /*7c90*/  IMAD.IADD R3, R0, 0x1, -R3 ;  /* 0x0000000100037824 */ /* 0x000fe400078e0a03 */
[----:B------:R-:W3:Y:S02]  /*7ca0*/  @P0 LDC R0, c[0x0][0x44c] ;  /* 0x00011300ff000b82 */ /* 0x000ee40000000800 */
[----:B------:R-:W-:-:S04]  /*7cb0*/  IMAD R3, R3, 0x60, R39 ;  /* 0x0000006003037824 */ /* 0x000fc800078e0227 */
[----:B---3--:R-:W-:-:S05]  /*7cc0*/  @P0 IMAD.HI.U32 R0, R3, R0, RZ ;  /* 0x0000000003000227 */ /* 0x008fca00078e00ff */
[----:B0-----:R-:W-:Y:S02]  /*7cd0*/  @P0 SHF.R.U32.HI R3, RZ, R5, R0 ;  /* 0x00000005ff030219 */ /* 0x001fe40000011600 */
        /* <DEDUP_REMOVED lines=18> */
[----:B------:R-:W3:Y:S01]  /*7e00*/  LDL R6, [R1+0xc] ;  /* 0x00000c0001067983 */ /* 0x000ee20000100800 */
[----:B------:R-:W0:Y:S03]  /*7e10*/  LDC R43, c[0x0][0x3f4] ;  /* 0x0000fd00ff2b7b82 */ /* 0x000e260000000800 */
[----:B------:R-:W5:Y:S04]  /*7e20*/  SHFL.IDX PT, R3, R25, RZ, 0x1c1f ;  /* 0x001c1fff19037589 */ /* 0x000f6800000e0000 */
[----:B------:R-:W2:Y:S04]  /*7e30*/  SHFL.IDX PT, R0, R26, RZ, 0x1c1f ;  /* 0x001c1fff1a007589 */ /* 0x000ea800000e0000 */
[----:B-1----:R-:W1:Y:S04]  /*7e40*/  SHFL.IDX PT, R14, R27, RZ, 0x1c1f ;  /* 0x001c1fff1b0e7589 */ /* 0x002e6800000e0000 */
[----:B------:R-:W1:Y:S01]  /*7e50*/  SHFL.IDX PT, R4, R24, RZ, 0x1c1f ;  /* 0x001c1fff18047589 */ /* 0x000e6200000e0000 */
[----:B0-----:R-:W-:Y:S01]  /*7e60*/  ISETP.GE.AND P0, PT, R16, R43, PT ;  /* 0x0000002b1000720c */ /* 0x001fe20003f06270 */
[----:B---3--:R-:W-:-:S05]  /*7e70*/  IMAD R32, R6, R32, RZ ;  /* 0x0000002006207224 */ /* 0x008fca00078e02ff */
[----:B------:R-:W-:-:S13]  /*7e80*/  ISETP.GE.OR P1, PT, R39, R32, P0 ;  /* 0x000000202700720c */ /* 0x000fda0000726670 */
[C---:B------:R-:W-:Y:S01]  /*7e90*/  @!P1 IMAD.SHL.U32 R5, R16.reuse, 0x2, RZ ;  /* 0x0000000210059824 */ /* 0x040fe200078e00ff */
[----:B------:R-:W-:-:S04]  /*7ea0*/  @!P1 SHF.L.U64.HI R21, R16, 0x1, R17 ;  /* 0x0000000110159819 */ /* 0x000fc80000010211 */
[----:B-----5:R-:W-:-:S05]  /*7eb0*/  @!P1 IADD3 R6, P2, R3, R5, RZ ;  /* 0x0000000503069210 */ /* 0x020fca0007f5e0ff */
[----:B--2---:R-:W-:-:S05]  /*7ec0*/  @!P1 IMAD.X R7, R0, 0x1, R21, P2 ;  /* 0x0000000100079824 */ /* 0x004fca00010e0615 */
[----:B----4-:R-:W2:Y:S01]  /*7ed0*/  @!P1 LD.E.128 R8, desc[UR40][R6.64] ;  /* 0x0000002806089980 */ /* 0x010ea2000c101d00 */
[----:B-1----:R-:W-:-:S04]  /*7ee0*/  @!P1 IADD3 R14, P2, R14, R5, RZ ;  /* 0x000000050e0e9210 */ /* 0x002fc80007f5e0ff */
[----:B------:R-:W-:-:S05]  /*7ef0*/  @!P1 IADD3.X R3, R4, R21, RZ, P2, !PT ;  /* 0x0000001504039210 */ /* 0x000fca00017fe4ff */
        /* <DEDUP_REMOVED lines=8> */
[----:B--2---:R-:W-:Y:S01]  /*7f80*/  @!P1 IMAD.MOV.U32 R34, RZ, RZ, R8 ;  /* 0x000000ffff229224 */ /* 0x004fe200078e0008 */
[----:B------:R-:W-:Y:S01]  /*7f90*/  @!P1 MOV R37, R11 ;  /* 0x0000000b00259202 */ /* 0x000fe20000000f00 */
[----:B------:R-:W-:Y:S02]  /*7fa0*/  @!P1 IMAD.MOV.U32 R35, RZ, RZ, R9 ;  /* 0x000000ffff239224 */ /* 0x000fe400078e0009 */
[----:B------:R-:W-:Y:S02]  /*7fb0*/  IMAD.MOV.U32 R0, RZ, RZ, R34 ;  /* 0x000000ffff007224 */ /* 0x000fe400078e0022 */
        /* <DEDUP_REMOVED lines=11> */
[----:B------:R-:W-:Y:S01]  /*8070*/  @!P1 IMAD.MOV.U32 R20, RZ, RZ, R6 ;  /* 0x000000ffff149224 */ /* 0x000fe200078e0006 */
[----:B------:R-:W-:Y:S01]  /*8080*/  MOV R4, R30 ;  /* 0x0000001e00047202 */ /* 0x000fe20000000f00 */
[----:B------:R-:W-:Y:S02]  /*8090*/  @!P1 IMAD.MOV.U32 R21, RZ, RZ, R7 ;  /* 0x000000ffff159224 */ /* 0x000fe400078e0007 */
[----:B------:R-:W-:Y:S02]  /*80a0*/  IMAD.MOV.U32 R5, RZ, RZ, R31 ;  /* 0x000000ffff057224 */ /* 0x000fe400078e001f */
[----:B------:R-:W-:-:S02]  /*80b0*/  IMAD.MOV.U32 R6, RZ, RZ, R20 ;  /* 0x000000ffff067224 */ /* 0x000fc400078e0014 */
[----:B------:R-:W-:Y:S01]  /*80c0*/  IMAD.MOV.U32 R7, RZ, RZ, R21 ;  /* 0x000000ffff077224 */ /* 0x000fe200078e0015 */
[----:B------:R-:W-:Y:S02]  /*80d0*/  PRMT R45, R5, 0x7610, R45 ;  /* 0x00007610052d7816 */ /* 0x000fe4000000002d */
[----:B------:R-:W-:Y:S02]  /*80e0*/  PRMT R56, R4, 0x5410, R6 ;  /* 0x0000541004387816 */ /* 0x000fe40000000006 */
[----:B------:R-:W-:Y:S02]  /*80f0*/  CS2R R4, SRZ ;  /* 0x0000000000047805 */ /* 0x000fe4000001ff00 */
[----:B01--4-:R-:W-:-:S07]  /*8100*/  PRMT R42, R42, 0x5410, R7 ;  /* 0x000054102a2a7816 */ /* 0x013fce0000000007 */
.L_x_15791:
[----:B------:R-:W4:Y:S01]  /*8110*/  LDL R7, [R1+0x5c] ;  /* 0x00005c0001077983 */ /* 0x000f220000100800 */
[----:B------:R-:W-:Y:S01]  /*8120*/  VIADD R39, R39, 0x60 ;  /* 0x0000006027277836 */ /* 0x000fe20000000000 */
[----:B------:R-:W-:Y:S01]  /*8130*/  BSSY B1, `(.L_x_15563) ;  /* 0x0000016000017945 */ /* 0x000fe20003800000 */
[----:B------:R-:W-:Y:S02]  /*8140*/  CS2R R8, SRZ ;  /* 0x0000000000087805 */ /* 0x000fe4000001ff00 */
[----:B------:R-:W-:Y:S02]  /*8150*/  CS2R R10, SRZ ;  /* 0x00000000000a7805 */ /* 0x000fe4000001ff00 */
[----:B------:R-:W-:Y:S02]  /*8160*/  ISETP.GE.AND P1, PT, R39, R32, PT ;  /* 0x000000202700720c */ /* 0x000fe40003f26270 */
[----:B----4-:R-:W-:-:S04]  /*8170*/  LEA.HI R6, R7, R7, RZ, 0x1 ;  /* 0x0000000707067211 */ /* 0x010fc800078f08ff */
[----:B------:R-:W-:-:S05]  /*8180*/  LOP3.LUT R6, R6, 0xfffffffe, RZ, 0xc0, !PT ;  /* 0xfffffffe06067812 */ /* 0x000fca00078ec0ff */
[----:B------:R-:W-:Y:S01]  /*8190*/  IMAD.IADD R13, R7, 0x1, -R6 ;  /* 0x00000001070d7824 */ /* 0x000fe200078e0a06 */
[----:B------:R-:W-:-:S04]  /*81a0*/  CS2R R6, SRZ ;  /* 0x0000000000067805 */ /* 0x000fc8000001ff00 */
[----:B------:R-:W-:Y:S01]  /*81b0*/  SHF.L.U32 R13, R13, 0x1f, RZ ;  /* 0x0000001f0d0d7819 */ /* 0x000fe200000006ff */
[----:B------:R-:W-:Y:S06]  /*81c0*/  @P1 BRA `(.L_x_15564) ;  /* 0x0000000000301947 */ /* 0x000fec0003800000 */
[----:B------:R-:W-:Y:S02]  /*81d0*/  CS2R R6, SRZ ;  /* 0x0000000000067805 */ /* 0x000fe4000001ff00 */
[----:B------:R-:W-:Y:S02]  /*81e0*/  CS2R R8, SRZ ;  /* 0x0000000000087805 */ /* 0x000fe4000001ff00 */
[----:B------:R-:W-:Y:S01]  /*81f0*/  CS2R R10, SRZ ;  /* 0x00000000000a7805 */ /* 0x000fe2000001ff00 */
[----:B------:R-:W-:Y:S06]  /*8200*/  @P0 BRA `(.L_x_15564) ;  /* 0x0000000000200947 */ /* 0x000fec0003800000 */
[C---:B------:R-:W-:Y:S01]  /*8210*/  IMAD.SHL.U32 R4, R16.reuse, 0x2, RZ ;  /* 0x0000000210047824 */ /* 0x040fe200078e00ff */
[----:B------:R-:W-:-:S04]  /*8220*/  SHF.L.U64.HI R5, R16, 0x1, R17 ;  /* 0x0000000110057819 */ /* 0x000fc80000010211 */
[-C--:B---3--:R-:W-:Y:S02]  /*8230*/  IADD3 R8, P1, R3, R4.reuse, RZ ;  /* 0x0000000403087210 */ /* 0x088fe40007f3e0ff */
[----:B------:R-:W-:Y:S02]  /*8240*/  IADD3 R4, P2, R14, R4, RZ ;  /* 0x000000040e047210 */ /* 0x000fe40007f5e0ff */
[----:B--2---:R-:W-:-:S03]  /*8250*/  IADD3.X R9, R0, R5, RZ, P1, !PT ;  /* 0x0000000500097210 */ /* 0x004fc60000ffe4ff */
[----:B------:R-:W-:-:S03]  /*8260*/  IMAD.X R5, R24, 0x1, R5, P2 ;  /* 0x0000000118057824 */ /* 0x000fc600010e0605 */
[----:B------:R-:W5:Y:S04]  /*8270*/  LD.E.128 R8, desc[UR40][R8.64] ;  /* 0x0000002808087980 */ /* 0x000f68000c101d00 */
[----:B------:R-:W5:Y:S02]  /*8280*/  LD.E.128 R4, desc[UR40][R4.64] ;  /* 0x0000002804047980 */ /* 0x000f64000c101d00 */
.L_x_15564:
[----:B------:R-:W-:Y:S05]  /*8290*/  BSYNC B1 ;  /* 0x0000000000017941 */ /* 0x000fea0003800000 */
.L_x_15563:
[----:B------:R-:W0:Y:S01]  /*82a0*/  SYNCS.PHASECHK.TRANS64.TRYWAIT P1, [R2+URZ+0x16800], R13 ;  /* 0x0168000d020075a7 */ /* 0x000e22000802017f */
[----:B------:R-:W-:Y:S01]  /*82b0*/  IMAD R29, R29, -0xc0, R32 ;  /* 0xffffff401d1d7824 */ /* 0x000fe200078e0220 */
[----:B------:R-:W-:Y:S01]  /*82c0*/  BSSY B1, `(.L_x_15565) ;  /* 0x0000012000017945 */ /* 0x000fe20003800000 */
[----:B------:R-:W-:Y:S02]  /*82d0*/  VIADD R14, R155, 0x60 ;  /* 0x000000609b0e7836 */ /* 0x000fe40000000000 */
[----:B---3-5:R-:W-:Y:S01]  /*82e0*/  IMAD.MOV.U32 R3, RZ, RZ, R4 ;  /* 0x000000ffff037224 */ /* 0x028fe200078e0004 */
[----:B--2---:R-:W-:Y:S01]  /*82f0*/  VIMNMX R0, R29, 0xc0, PT ;  /* 0x000000c01d007848 */ /* 0x004fe20003fe0100 */
[----:B------:R-:W-:Y:S02]  /*8300*/  IMAD.MOV.U32 R12, RZ, RZ, R5 ;  /* 0x000000ffff0c7224 */ /* 0x000fe400078e0005 */
[----:B------:R-:W-:Y:S01]  /*8310*/  IMAD.IADD R29, R16, 0x1, R43 ;  /* 0x00000001101d7824 */ /* 0x000fe200078e022b */
[----:B------:R-:W-:-:S02]  /*8320*/  ISETP.GE.OR P2, PT, R155, R0, P0 ;  /* 0x000000009b00720c */ /* 0x000fc40000746670 */
[----:B------:R-:W-:Y:S01]  /*8330*/  ISETP.GE.OR P0, PT, R14, R0, P0 ;  /* 0x000000000e00720c */ /* 0x000fe20000706670 */
[----:B------:R-:W-:Y:S01]  /*8340*/  IMAD.MOV.U32 R0, RZ, RZ, R6 ;  /* 0x000000ffff007224 */ /* 0x000fe200078e0006 */
[----:B------:R-:W-:Y:S01]  /*8350*/  PRMT R40, R40, 0x5410, R3 ;  /* 0x0000541028287816 */ /* 0x000fe20000000003 */
[----:B------:R-:W-:Y:S01]  /*8360*/  IMAD.MOV.U32 R3, RZ, RZ, R7 ;  /* 0x000000ffff037224 */ /* 0x000fe200078e0007 */
[----:B------:R-:W-:Y:S01]  /*8370*/  PRMT R41, R12, 0x7610, R41 ;  /* 0x000076100c297816 */ /* 0x000fe20000000029 */
[----:B------:R-:W-:Y:S01]  /*8380*/  IMAD.MOV.U32 R14, RZ, RZ, R9 ;  /* 0x000000ffff0e7224 */ /* 0x000fe200078e0009 */
[----:B------:R-:W-:Y:S02]  /*8390*/  MOV R12, R8 ;  /* 0x00000008000c7202 */ /* 0x000fe40000000f00 */
[----:B------:R-:W-:Y:S02]  /*83a0*/  PRMT R39, R3, 0x5410, R0 ;  /* 0x0000541003277816 */ /* 0x000fe40000000000 */
[----:B------:R-:W-:-:S02]  /*83b0*/  PRMT R40, R12, 0x7610, R40 ;  /* 0x000076100c287816 */ /* 0x000fc40000000028 */
[----:B------:R-:W-:Y:S01]  /*83c0*/  PRMT R41, R41, 0x5410, R14 ;  /* 0x0000541029297816 */ /* 0x000fe2000000000e */
[----:B0-----:R-:W-:Y:S06]  /*83d0*/  @!P1 BRA `(.L_x_15566) ;  /* 0x0000013000b89947 */ /* 0x001fec0003800000 */
.L_x_15792:
[----:B------:R-:W-:Y:S05]  /*83e0*/  BSYNC B1 ;  /* 0x0000000000017941 */ /* 0x000fea0003800000 */
.L_x_15565:
[----:B------:R-:W-:Y:S01]  /*83f0*/  BSSY B1, `(.L_x_15567) ;  /* 0x0000069000017945 */ /* 0x000fe20003800000 */
[----:B------:R-:W-:Y:S01]  /*8400*/  IMAD.MOV.U32 R0, RZ, RZ, R10 ;  /* 0x000000ffff007224 */ /* 0x000fe200078e000a */
[----:B------:R-:W-:Y:S01]  /*8410*/  LOP3.LUT R29, R29, 0x38, RZ, 0xc0, !PT ;  /* 0x000000381d1d7812 */ /* 0x000fe200078ec0ff */
[----:B------:R-:W-:Y:S01]  /*8420*/  IMAD.MOV.U32 R3, RZ, RZ, R11 ;  /* 0x000000ffff037224 */ /* 0x000fe200078e000b */
[----:B------:R-:W-:Y:S06]  /*8430*/  @P2 BRA `(.L_x_15568) ;  /* 0x0000000400902947 */ /* 0x000fec0003800000 */
[----:B------:R-:W2:Y:S01]  /*8440*/  LDL R12, [R1+0x44] ;  /* 0x00004400010c7983 */ /* 0x000ea20000100800 */
[----:B------:R-:W1:Y:S02]  /*8450*/  S2R R14, SR_TID.X ;  /* 0x00000000000e7919 */ /* 0x000e640000002100 */
[----:B-1----:R-:W-:-:S05]  /*8460*/  VIADD R14, R14, 0xffffff80 ;  /* 0xffffff800e0e7836 */ /* 0x002fca0000000000 */
[----:B------:R-:W-:-:S04]  /*8470*/  SHF.R.S32.HI R25, RZ, 0x1f, R14 ;  /* 0x0000001fff197819 */ /* 0x000fc8000001140e */
[----:B------:R-:W-:-:S04]  /*8480*/  LEA.HI R25, R25, R14, RZ, 0x5 ;  /* 0x0000000e19197211 */ /* 0x000fc800078f28ff */
[----:B------:R-:W-:Y:S01]  /*8490*/  SHF.R.S32.HI R25, RZ, 0x5, R25 ;  /* 0x00000005ff197819 */ /* 0x000fe20000011419 */
[--C-:B------:R-:W-:Y:S01]  /*84a0*/  HADD2.F32 R43, -RZ, R45.reuse.H1_H1 ;  /* 0x3000002dff2b7230 */ /* 0x100fe20000004100 */
[----:B------:R-:W-:Y:S01]  /*84b0*/  SHF.R.U64 R55, R34, 0x10, R35 ;  /* 0x0000001022377819 */ /* 0x000fe20000001223 */
[----:B------:R-:W-:Y:S01]  /*84c0*/  HADD2.F32 R45, -RZ, R45.H0_H0 ;  /* 0x2000002dff2d7230 */ /* 0x000fe20000004100 */
[----:B------:R-:W-:Y:S02]  /*84d0*/  SHF.R.U32.HI R44, RZ, 0x10, R31 ;  /* 0x00000010ff2c7819 */ /* 0x000fe4000001161f */
        /* <DEDUP_REMOVED lines=9> */
[----:B------:R-:W-:Y:S02]  /*8570*/  LOP3.LUT R12, R24, 0x38, R16, 0xf8, !PT ;  /* 0x00000038180c7812 */ /* 0x000fe400078ef810 */
[----:B------:R-:W-:-:S04]  /*8580*/  SHF.R.U32.HI R15, RZ, 0x3, R24 ;  /* 0x00000003ff0f7819 */ /* 0x000fc80000011618 */
[----:B------:R-:W-:Y:S02]  /*8590*/  LOP3.LUT R12, R12, R15, RZ, 0x3c, !PT ;  /* 0x0000000f0c0c7212 */ /* 0x000fe400078e3cff */
[----:B------:R-:W-:Y:S02]  /*85a0*/  LOP3.LUT R24, R15, R29, R24, 0x1e, !PT ;  /* 0x0000001d0f187212 */ /* 0x000fe400078e1e18 */
[----:B0-----:R-:W-:-:S03]  /*85b0*/  LEA R13, R25, R12, 0x9 ;  /* 0x0000000c190d7211 */ /* 0x001fc600078e48ff */
[----:B------:R-:W-:-:S04]  /*85c0*/  IMAD R25, R25, 0x200, R24 ;  /* 0x0000020019197824 */ /* 0x000fc800078e0218 */
        /* <DEDUP_REMOVED lines=75> */
.L_x_15568:
[----:B------:R-:W-:Y:S05]  /*8a80*/  BSYNC B1 ;  /* 0x0000000000017941 */ /* 0x000fea0003800000 */
.L_x_15567:
[----:B------:R-:W-:Y:S01]  /*8a90*/  PRMT R33, R0, 0x5410, R3 ;  /* 0x0000541000217816 */ /* 0x000fe20000000003 */
[----:B------:R-:W-:Y:S06]  /*8aa0*/  @P0 BRA `(.L_x_15559) ;  /* 0x0000000400800947 */ /* 0x000fec0003800000 */
[----:B------:R-:W2:Y:S01]  /*8ab0*/  LDL R20, [R1+0x48] ;  /* 0x0000480001147983 */ /* 0x000ea20000100800 */
[C---:B-1----:R-:W-:Y:S02]  /*8ac0*/  VIADD R12, R155.reuse, 0x60 ;  /* 0x000000609b0c7836 */ /* 0x042fe40000000000 */
[----:B0-----:R-:W-:Y:S01]  /*8ad0*/  VIADD R13, R155, 0x60 ;  /* 0x000000609b0d7836 */ /* 0x001fe20000000000 */
[----:B------:R-:W3:Y:S01]  /*8ae0*/  LDL R45, [R1+0x64] ;  /* 0x00006400012d7983 */ /* 0x000ee20000100800 */
[----:B------:R-:W-:-:S03]  /*8af0*/  IMAD.SHL.U32 R12, R12, 0x40, RZ ;  /* 0x000000400c0c7824 */ /* 0x000fc600078e00ff */
[----:B------:R-:W-:Y:S02]  /*8b00*/  SHF.L.U32 R13, R13, 0x6, RZ ;  /* 0x000000060d0d7819 */ /* 0x000fe400000006ff */
[----:B------:R-:W-:Y:S02]  /*8b10*/  LOP3.LUT R12, R12, 0x1c0, RZ, 0xc0, !PT ;  /* 0x000001c00c0c7812 */ /* 0x000fe400078ec0ff */
[----:B------:R-:W-:Y:S02]  /*8b20*/  LOP3.LUT R13, R13, 0x1c0, RZ, 0xc0, !PT ;  /* 0x000001c00d0d7812 */ /* 0x000fe400078ec0ff */
[----:B------:R-:W-:-:S04]  /*8b30*/  SHF.R.U32.HI R12, RZ, 0x3, R12 ;  /* 0x00000003ff0c7819 */ /* 0x000fc8000001160c */
[----:B------:R-:W-:Y:S02]  /*8b40*/  LOP3.LUT R29, R12, R29, R13, 0x1e, !PT ;  /* 0x0000001d0c1d7212 */ /* 0x000fe400078e1e0d */
[--C-:B------:R-:W-:Y:S02]  /*8b50*/  SHF.R.U64 R37, R6, 0x10, R7.reuse ;  /* 0x0000001006257819 */ /* 0x100fe40000001207 */
[----:B------:R-:W-:Y:S02]  /*8b60*/  SHF.R.U32.HI R35, RZ, 0x10, R7 ;  /* 0x00000010ff237819 */ /* 0x000fe40000011607 */
[----:B------:R-:W-:Y:S01]  /*8b70*/  SHF.R.U64 R43, R10, 0x10, R11 ;  /* 0x000000100a2b7819 */ /* 0x000fe2000000120b */
[----:B------:R-:W-:Y:S01]  /*8b80*/  HADD2.F32 R10, -RZ, R41.H1_H1 ;  /* 0x30000029ff0a7230 */ /* 0x000fe20000004100 */
[----:B------:R-:W-:Y:S02]  /*8b90*/  SHF.R.U32.HI R21, RZ, 0x10, R9 ;  /* 0x00000010ff157819 */ /* 0x000fe40000011609 */
[----:B------:R-:W-:-:S05]  /*8ba0*/  SHF.R.U32.HI R30, RZ, 0x10, R5 ;  /* 0x00000010ff1e7819 */ /* 0x000fca0000011605 */
[----:B------:R-:W-:Y:S01]  /*8bb0*/  HADD2.F32 R30, -RZ, R30.H0_H0 ;  /* 0x2000001eff1e7230 */ /* 0x000fe20000004100 */
[----:B------:R-:W-:Y:S02]  /*8bc0*/  SHF.R.U64 R44, R8, 0x10, R9 ;  /* 0x00000010082c7819 */ /* 0x000fe40000001209 */
[----:B------:R-:W-:Y:S01]  /*8bd0*/  SHF.R.U32.HI R42, RZ, 0x10, R11 ;  /* 0x00000010ff2a7819 */ /* 0x000fe2000001160b */
[----:B------:R-:W-:Y:S01]  /*8be0*/  HADD2.F32 R11, -RZ, R39.H1_H1 ;  /* 0x30000027ff0b7230 */ /* 0x000fe20000004100 */
[----:B------:R-:W-:Y:S01]  /*8bf0*/  SHF.R.U64 R38, R4, 0x10, R5 ;  /* 0x0000001004267819 */ /* 0x000fe20000001205 */
[----:B--2---:R-:W-:-:S04]  /*8c00*/  IMAD.IADD R29, R20, 0x1, R29 ;  /* 0x00000001141d7824 */ /* 0x004fc800078e021d */
[----:B------:R-:W-:Y:S01]  /*8c10*/  IMAD R29, R29, 0x2, R2 ;  /* 0x000000021d1d7824 */ /* 0x000fe200078e0202 */
[----:B---3--:R-:W0:Y:S04]  /*8c20*/  LDS.128 R12, [R45+0x8400] ;  /* 0x008400002d0c7984 */ /* 0x008e280000000c00 */
[----:B------:R-:W1:Y:S01]  /*8c30*/  LDS.128 R24, [R29+0x8400] ;  /* 0x008400001d187984 */ /* 0x000e620000000c00 */
[----:B------:R-:W-:Y:S02]  /*8c40*/  HADD2.F32 R20, -RZ, R41.H0_H0 ;  /* 0x20000029ff147230 */ /* 0x000fe40000004100 */
[----:B0-----:R-:W-:Y:S02]  /*8c50*/  HADD2.F32 R3, -RZ, R13.H0_H0 ;  /* 0x2000000dff037230 */ /* 0x001fe40000004100 */
[----:B-1----:R-:W-:-:S05]  /*8c60*/  HADD2.F32 R7, -RZ, R25.H0_H0 ;  /* 0x20000019ff077230 */ /* 0x002fca0000004100 */
[C---:B------:R-:W-:Y:S01]  /*8c70*/  FMUL.FTZ R32, R7.reuse, R20 ;  /* 0x0000001407207220 */ /* 0x040fe20000410000 */
[-C--:B------:R-:W-:Y:S01]  /*8c80*/  FMUL.FTZ R34, R7, R10.reuse ;  /* 0x0000000a07227220 */ /* 0x080fe20000410000 */
[----:B------:R-:W-:Y:S02]  /*8c90*/  HADD2.F32 R25, -RZ, R25.H1_H1 ;  /* 0x30000019ff197230 */ /* 0x000fe40000004100 */
[C---:B------:R-:W-:Y:S01]  /*8ca0*/  FFMA.FTZ R32, R3.reuse, R10, -R32 ;  /* 0x0000000a03207223 */ /* 0x040fe20000010820 */
[----:B------:R-:W-:Y:S02]  /*8cb0*/  HADD2.F32 R6, -RZ, R24.H0_H0 ;  /* 0x20000018ff067230 */ /* 0x000fe40000004100 */
[----:B------:R-:W-:Y:S01]  /*8cc0*/  FFMA.FTZ R34, R3, R20, R34 ;  /* 0x0000001403227223 */ /* 0x000fe20000010022 */
[----:B------:R-:W-:Y:S02]  /*8cd0*/  HADD2.F32 R10, -RZ, R21.H0_H0 ;  /* 0x20000015ff0a7230 */ /* 0x000fe40000004100 */
[----:B------:R-:W-:-:S02]  /*8ce0*/  HADD2.F32 R7, -RZ, R40.H1_H1 ;  /* 0x30000028ff077230 */ /* 0x000fc40000004100 */
[----:B------:R-:W-:Y:S02]  /*8cf0*/  HADD2.F32 R3, -RZ, R40.H0_H0 ;  /* 0x20000028ff037230 */ /* 0x000fe40000004100 */
[C---:B------:R-:W-:Y:S01]  /*8d00*/  FMUL.FTZ R36, R25.reuse, R30 ;  /* 0x0000001e19247220 */ /* 0x040fe20000410000 */
[----:B------:R-:W-:Y:S02]  /*8d10*/  HADD2.F32 R13, -RZ, R13.H1_H1 ;  /* 0x3000000dff0d7230 */ /* 0x000fe40000004100 */
[-C--:B------:R-:W-:Y:S01]  /*8d20*/  FMUL.FTZ R20, R25, R10.reuse ;  /* 0x0000000a19147220 */ /* 0x080fe20000410000 */
[----:B------:R-:W-:Y:S02]  /*8d30*/  HADD2.F32 R0, -RZ, R12.H0_H0 ;  /* 0x2000000cff007230 */ /* 0x000fe40000004100 */
[C---:B------:R-:W-:Y:S01]  /*8d40*/  FMUL.FTZ R21, R6.reuse, R7 ;  /* 0x0000000706157220 */ /* 0x040fe20000410000 */
[-C--:B------:R-:W-:Y:S01]  /*8d50*/  FMUL.FTZ R6, R6, R3.reuse ;  /* 0x0000000306067220 */ /* 0x080fe20000410000 */
[C---:B------:R-:W-:Y:S01]  /*8d60*/  FFMA.FTZ R25, R13.reuse, R10, -R36 ;  /* 0x0000000a0d197223 */ /* 0x040fe20000010824 */
[----:B------:R-:W-:Y:S01]  /*8d70*/  FFMA.FTZ R31, R13, R30, R20 ;  /* 0x0000001e0d1f7223 */ /* 0x000fe20000010014 */
[----:B------:R-:W-:Y:S01]  /*8d80*/  FFMA.FTZ R21, R0, R3, -R21 ;  /* 0x0000000300157223 */ /* 0x000fe20000010815 */
[----:B------:R-:W-:-:S02]  /*8d90*/  HADD2.F32 R8, -RZ, R26.H0_H0 ;  /* 0x2000001aff087230 */ /* 0x000fc40000004100 */
[----:B------:R-:W-:Y:S01]  /*8da0*/  FFMA.FTZ R13, R0, R7, R6 ;  /* 0x00000007000d7223 */ /* 0x000fe20000010006 */
[----:B------:R-:W-:Y:S02]  /*8db0*/  HADD2.F32 R9, -RZ, R27.H0_H0 ;  /* 0x2000001bff097230 */ /* 0x000fe40000004100 */
[----:B------:R-:W-:Y:S02]  /*8dc0*/  HADD2.F32 R3, -RZ, R33.H0_H0 ;  /* 0x20000021ff037230 */ /* 0x000fe40000004100 */
[----:B------:R-:W-:Y:S02]  /*8dd0*/  HADD2.F32 R10, -RZ, R39.H0_H0 ;  /* 0x20000027ff0a7230 */ /* 0x000fe40000004100 */
[----:B------:R-:W-:Y:S02]  /*8de0*/  HADD2.F32 R0, -RZ, R33.H1_H1 ;  /* 0x30000021ff007230 */ /* 0x000fe40000004100 */
[----:B------:R-:W-:Y:S01]  /*8df0*/  FMUL.FTZ R7, R8, R11 ;  /* 0x0000000b08077220 */ /* 0x000fe20000410000 */
[----:B------:R-:W-:-:S02]  /*8e00*/  HADD2.F32 R5, -RZ, R15.H0_H0 ;  /* 0x2000000fff057230 */ /* 0x000fc40000004100 */
[----:B------:R-:W-:Y:S01]  /*8e10*/  FMUL.FTZ R33, R8, R3 ;  /* 0x0000000308217220 */ /* 0x000fe20000410000 */
[----:B------:R-:W-:Y:S02]  /*8e20*/  HADD2.F32 R4, -RZ, R14.H0_H0 ;  /* 0x2000000eff047230 */ /* 0x000fe40000004100 */
[C---:B------:R-:W-:Y:S01]  /*8e30*/  FMUL.FTZ R30, R9.reuse, R10 ;  /* 0x0000000a091e7220 */ /* 0x040fe20000410000 */
[----:B------:R-:W-:Y:S02]  /*8e40*/  HADD2.F32 R27, -RZ, R27.H1_H1 ;  /* 0x3000001bff1b7230 */ /* 0x000fe40000004100 */
[-C--:B------:R-:W-:Y:S01]  /*8e50*/  FMUL.FTZ R9, R9, R0.reuse ;  /* 0x0000000009097220 */ /* 0x080fe20000410000 */
[----:B------:R-:W-:Y:S02]  /*8e60*/  HADD2.F32 R8, -RZ, R35.H0_H0 ;  /* 0x20000023ff087230 */ /* 0x000fe40000004100 */
[----:B------:R-:W-:Y:S02]  /*8e70*/  HADD2.F32 R6, -RZ, R42.H0_H0 ;  /* 0x2000002aff067230 */ /* 0x000fe40000004100 */
[----:B------:R-:W-:Y:S01]  /*8e80*/  FFMA.FTZ R30, R5, R0, -R30 ;  /* 0x00000000051e7223 */ /* 0x000fe2000001081e */
[----:B------:R-:W-:-:S02]  /*8e90*/  HADD2.F32 R15, -RZ, R15.H1_H1 ;  /* 0x3000000fff0f7230 */ /* 0x000fc40000004100 */
[C---:B------:R-:W-:Y:S01]  /*8ea0*/  FFMA.FTZ R20, R4.reuse, R3, -R7 ;  /* 0x0000000304147223 */ /* 0x040fe20000010807 */
[----:B------:R-:W-:Y:S01]  /*8eb0*/  FFMA.FTZ R33, R4, R11, R33 ;  /* 0x0000000b04217223 */ /* 0x000fe20000010021 */
[----:B------:R-:W-:Y:S01]  /*8ec0*/  FFMA.FTZ R0, R5, R10, R9 ;  /* 0x0000000a05007223 */ /* 0x000fe20000010009 */
[----:B------:R-:W-:Y:S02]  /*8ed0*/  HADD2.F32 R24, -RZ, R24.H1_H1 ;  /* 0x30000018ff187230 */ /* 0x000fe40000004100 */
[C---:B------:R-:W-:Y:S01]  /*8ee0*/  FMUL.FTZ R4, R27.reuse, R8 ;  /* 0x000000081b047220 */ /* 0x040fe20000410000 */
[----:B------:R-:W-:Y:S02]  /*8ef0*/  HADD2.F32 R26, -RZ, R26.H1_H1 ;  /* 0x3000001aff1a7230 */ /* 0x000fe40000004100 */
[----:B------:R-:W-:Y:S01]  /*8f00*/  FMUL.FTZ R10, R27, R6 ;  /* 0x000000061b0a7220 */ /* 0x000fe20000410000 */
[----:B------:R-:W-:Y:S02]  /*8f10*/  HADD2.F32 R7, -RZ, R38.H0_H0 ;  /* 0x20000026ff077230 */ /* 0x000fe40000004100 */
[----:B------:R-:W-:-:S02]  /*8f20*/  HADD2.F32 R9, -RZ, R37.H0_H0 ;  /* 0x20000025ff097230 */ /* 0x000fc40000004100 */
[----:B------:R-:W-:Y:S02]  /*8f30*/  HADD2.F32 R3, -RZ, R44.H0_H0 ;  /* 0x2000002cff037230 */ /* 0x000fe40000004100 */
[----:B------:R-:W-:Y:S02]  /*8f40*/  HADD2.F32 R5, -RZ, R43.H0_H0 ;  /* 0x2000002bff057230 */ /* 0x000fe40000004100 */
        /* <DEDUP_REMOVED lines=22> */
.L_x_15559:
[----:B------:R-:W-:Y:S05]  /*90b0*/  BSYNC B0 ;  /* 0x0000000000007941 */ /* 0x000fea0003800000 */
.L_x_15545:
[----:B------:R-:W-:Y:S01]  /*90c0*/  @!PT LDS RZ, [RZ] ;  /* 0x00000000fffff984 */ /* 0x000fe20000000800 */
[----:B------:R-:W-:Y:S01]  /*90d0*/  @!PT LDS RZ, [RZ] ;  /* 0x00000000fffff984 */ /* 0x000fe20000000800 */
[----:B------:R-:W-:Y:S01]  /*90e0*/  @!PT LDS RZ, [RZ] ;  /* 0x00000000fffff984 */ /* 0x000fe20000000800 */
[----:B------:R-:W-:Y:S01]  /*90f0*/  @!PT LDS RZ, [RZ] ;  /* 0x00000000fffff984 */ /* 0x000fe20000000800 */
[----:B------:R4:W-:Y:S06]  /*9100*/  MEMBAR.ALL.CTA ;  /* 0x0000000000007992 */ /* 0x0009ec0000008000 */
[----:B----4-:R-:W4:Y:S01]  /*9110*/  FENCE.VIEW.ASYNC.S ;  /* 0x00000000000073c6 */ /* 0x010f220000000000 */
[----:B------:R-:W-:Y:S05]  /*9120*/  WARPSYNC.ALL ;  /* 0x0000000000007948 */ /* 0x000fea0003800000 */
[----:B----4-:R-:W-:Y:S06]  /*9130*/  BAR.SYNC.DEFER_BLOCKING 0xd, 0x180 ;  /* 0x0346000000007b1d */ /* 0x010fec0000010000 */
.L_x_15542:
[----:B--2---:R-:W2:Y:S02]  /*9140*/  LDL R0, [R1] ;  /* 0x0000000001007983 */ /* 0x004ea40000100800 */
[----:B--2---:R-:W-:-:S13]  /*9150*/  ISETP.NE.AND P0, PT, R0, 0x3, PT ;  /* 0x000000030000780c */ /* 0x004fda0003f05270 */
[----:B------:R-:W-:Y:S05]  /*9160*/  @!P0 BRA `(.L_x_15569) ;  /* 0x0000000000048947 */ /* 0x000fea0003800000 */
[----:B------:R-:W-:Y:S01]  /*9170*/  BPT.TRAP 0x1 ;  /* 0x000000040000795c */ /* 0x000fe20000300000 */
.L_x_15569:
[----:B---3--:R-:W-:Y:S01]  /*9180*/  IMAD R8, R23, 0x8, R2 ;  /* 0x0000000817087824 */ /* 0x008fe200078e0202 */
[----:B01----:R-:W-:-:S04]  /*9190*/  SHF.L.U32 R3, R156, 0x1f, RZ ;  /* 0x0000001f9c037819 */ /* 0x003fc800000006ff */
[----:B------:R0:W1:Y:S01]  /*91a0*/  SYNCS.PHASECHK.TRANS64.TRYWAIT P1, [R8+URZ+0x16830], R3 ;  /* 0x01683003080075a7 */ /* 0x000062000802017f */
[----:B------:R-:W-:Y:S05]  /*91b0*/  @!P0 BRA `(.L_x_15570) ;  /* 0x0000000000048947 */ /* 0x000fea0003800000 */
[----:B------:R-:W-:Y:S01]  /*91c0*/  BPT.TRAP 0x1 ;  /* 0x000000040000795c */ /* 0x000fe20000300000 */
.L_x_15570:
        /* <DEDUP_REMOVED lines=10> */
.L_x_15571:
[----:B--2---:R-:W2:Y:S01]  /*9270*/  LDL R0, [R1+0x24] ;  /* 0x0000240001007983 */ /* 0x004ea20000100800 */
[----:B------:R-:W-:Y:S01]  /*9280*/  MOV R5, 0x40000040 ;  /* 0x4000004000057802 */ /* 0x000fe20000000f00 */
[----:B------:R-:W-:Y:S05]  /*9290*/  WARPSYNC.ALL ;  /* 0x0000000000007948 */ /* 0x000fea0003800000 */
[C---:B------:R-:W-:Y:S01]  /*92a0*/  R2UR UR4, R14.reuse ;  /* 0x000000000e0472ca */ /* 0x040fe200000e0000 */
[----:B-----5:R-:W-:Y:S01]  /*92b0*/  WARPGROUP.ARRIVE ;  /* 0x00000000000079c5 */ /* 0x020fe20000000000 */
[----:B------:R-:W-:Y:S01]  /*92c0*/  R2UR UR5, R15 ;  /* 0x000000000f0572ca */ /* 0x000fe200000e0000 */
[----:B------:R-:W-:Y:S01]  /*92d0*/  VIADD R12, R14, 0x2 ;  /* 0x000000020e0c7836 */ /* 0x000fe20000000000 */
[----:B------:R-:W-:Y:S01]  /*92e0*/  R2UR UR7, R5 ;  /* 0x00000000050772ca */ /* 0x000fe200000e0000 */
[----:B------:R-:W-:Y:S01]  /*92f0*/  IMAD.MOV.U32 R13, RZ, RZ, 0x40000040 ;  /* 0x40000040ff0d7424 */ /* 0x000fe200078e00ff */
[----:B----4-:R-:W-:Y:S01]  /*9300*/  MOV R11, 0x40000040 ;  /* 0x40000040000b7802 */ /* 0x010fe20000000f00 */
[----:B------:R-:W-:-:S02]  /*9310*/  IMAD.MOV.U32 R7, RZ, RZ, 0x40000040 ;  /* 0x40000040ff077424 */ /* 0x000fc400078e00ff */
[C---:B------:R-:W-:Y:S01]  /*9320*/  VIADD R10, R14.reuse, 0x4 ;  /* 0x000000040e0a7836 */ /* 0x040fe20000000000 */
[----:B------:R3:W-:Y:S01]  /*9330*/  STL.64 [R1+0x18], R12 ;  /* 0x0000180c01007387 */ /* 0x0007e20000100a00 */
[----:B------:R-:W-:Y:S02]  /*9340*/  VIADD R20, R14, 0x6 ;  /* 0x000000060e147836 */ /* 0x000fe40000000000 */
[----:B------:R-:W-:Y:S01]  /*9350*/  IMAD.MOV.U32 R21, RZ, RZ, 0x40000040 ;  /* 0x40000040ff157424 */ /* 0x000fe200078e00ff */
[----:B------:R3:W-:Y:S01]  /*9360*/  STL.64 [R1+0x10], R10 ;  /* 0x0000100a01007387 */ /* 0x0007e20000100a00 */
[----:B------:R-:W-:Y:S02]  /*9370*/  IMAD.MOV.U32 R5, RZ, RZ, 0x40000040 ;  /* 0x40000040ff057424 */ /* 0x000fe400078e00ff */
[----:B--2---:R-:W-:-:S04]  /*9380*/  IMAD R4, R23, 0x400, R0 ;  /* 0x0000040017047824 */ /* 0x004fc800078e0200 */
[C---:B------:R-:W-:Y:S01]  /*9390*/  VIADD R6, R4.reuse, 0x2 ;  /* 0x0000000204067836 */ /* 0x040fe20000000000 */
[----:B------:R-:W-:-:S13]  /*93a0*/  R2UR UR6, R4 ;  /* 0x00000000040672ca */ /* 0x000fda00000e0000 */
        /* <DEDUP_REMOVED lines=28> */
.L_x_15573:
[----:B------:R-:W2:Y:S01]  /*9570*/  LDL R0, [R1+0x4c] ;  /* 0x00004c0001007983 */ /* 0x000ea20000100800 */
[----:B01----:R-:W0:Y:S01]  /*9580*/  LDC R3, c[0x0][0x448] ;  /* 0x00011200ff037b82 */ /* 0x003e220000000800 */
[----:B------:R-:W-:Y:S02]  /*9590*/  ULDC UR4, c[0x0][0x988] ;  /* 0x0002620000047ab9 */ /* 0x000fe40000000800 */
[----:B------:R-:W2:Y:S04]  /*95a0*/  LDL R94, [R1+0x2c] ;  /* 0x00002c00015e7983 */ /* 0x000ea80000100800 */
[----:B------:R-:W3:Y:S04]  /*95b0*/  LDL R7, [R1+0x34] ;  /* 0x0000340001077983 */ /* 0x000ee80000100800 */
[----:B------:R-:W4:Y:S04]  /*95c0*/  LDL R92, [R1+0xc] ;  /* 0x00000c00015c7983 */ /* 0x000f280000100800 */
[----:B------:R-:W5:Y:S01]  /*95d0*/  LDL R90, [R1+0x28] ;  /* 0x00002800015a7983 */ /* 0x000f620000100800 */
[----:B0-----:R-:W-:-:S13]  /*95e0*/  ISETP.NE.AND P4, PT, R3, 0x1, PT ;  /* 0x000000010300780c */ /* 0x001fda0003f85270 */
[----:B------:R-:W0:Y:S08]  /*95f0*/  @P4 LDC R3, c[0x0][0x44c] ;  /* 0x00011300ff034b82 */ /* 0x000e300000000800 */
[----:B------:R-:W1:Y:S01]  /*9600*/  @P4 LDC R5, c[0x0][0x450] ;  /* 0x00011400ff054b82 */ /* 0x000e620000000800 */
[----:B--2---:R-:W-:-:S04]  /*9610*/  IMAD.IADD R6, R0, 0x1, R94 ;  /* 0x0000000100067824 */ /* 0x004fc800078e025e */
[----:B0-----:R-:W-:-:S05]  /*9620*/  @P4 IMAD.HI.U32 R0, R6, R3, RZ ;  /* 0x0000000306004227 */ /* 0x001fca00078e00ff */
[----:B-1----:R-:W-:-:S05]  /*9630*/  @P4 SHF.R.U32.HI R6, RZ, R5, R0 ;  /* 0x00000005ff064219 */ /* 0x002fca0000011600 */
[----:B------:R-:W0:Y:S01]  /*9640*/  SHFL.IDX PT, R0, R6, 0x1, 0x1c1f ;  /* 0x003c1f0006007f89 */ /* 0x000e2200000e0000 */
[----:B------:R-:W-:-:S05]  /*9650*/  MOV R5, 0xffffff80 ;  /* 0xffffff8000057802 */ /* 0x000fca0000000f00 */
[----:B------:R-:W-:-:S05]  /*9660*/  IMAD R5, R88, R5, 0x80 ;  /* 0x0000008058057424 */ /* 0x000fca00078e0205 */
[C-C-:B---3--:R-:W-:Y:S02]  /*9670*/  IADD3 R4, -R7.reuse, 0x1, R5.reuse ;  /* 0x0000000107047810 */ /* 0x148fe40007ffe105 */
[----:B-----5:R-:W-:Y:S02]  /*9680*/  IADD3 R5, -R7, R90, R5 ;  /* 0x0000005a07057210 */ /* 0x020fe40007ffe105 */
[----:B----4-:R-:W-:-:S04]  /*9690*/  IADD3 R4, -R92, R4, R90 ;  /* 0x000000045c047210 */ /* 0x010fc80007ffe15a */
        /* <DEDUP_REMOVED lines=96> */
[----:B------:R-:W0:Y:S04]  /*9ca0*/  SHFL.BFLY PT, R3, R12, 0x2, 0x1f ;  /* 0x0c401f000c037f89 */ /* 0x000e2800000e0000 */
[----:B------:R-:W1:Y:S01]  /*9cb0*/  SHFL.IDX PT, R6, R6, RZ, 0x1c1f ;  /* 0x001c1fff06067589 */ /* 0x000e6200000e0000 */
[----:B0-----:R-:W-:-:S05]  /*9cc0*/  FMNMX.FTZ R26, R12, R3, !PT ;  /* 0x000000030c1a7209 */ /* 0x001fca0007810000 */
[----:B------:R-:W0:Y:S01]  /*9cd0*/  SHFL.BFLY PT, R3, R26, 0x1, 0x1f ;  /* 0x0c201f001a037f89 */ /* 0x000e2200000e0000 */
[----:B------:R-:W-:Y:S01]  /*9ce0*/  IMAD.U32 R0, RZ, RZ, UR4 ;  /* 0x00000004ff007e24 */ /* 0x000fe2000f8e00ff */
[----:B-1----:R-:W-:-:S04]  /*9cf0*/  VIADDMNMX R4, R6, R4, R5, PT ;  /* 0x0000000406047246 */ /* 0x002fc80003800105 */
[C---:B------:R-:W-:Y:S02]  /*9d00*/  ISETP.GT.AND P2, PT, R4.reuse, 0x1, PT ;  /* 0x000000010400780c */ /* 0x040fe40003f44270 */
[----:B------:R-:W-:Y:S02]  /*9d10*/  ISETP.GT.AND P3, PT, R4, 0x8, PT ;  /* 0x000000080400780c */ /* 0x000fe40003f64270 */
[----:B0-----:R-:W-:-:S04]  /*9d20*/  FMNMX.FTZ R3, R26, R3, !PT ;  /* 0x000000031a037209 */ /* 0x001fc80007810000 */
[C---:B------:R-:W-:Y:S01]  /*9d30*/  FSETP.NEU.FTZ.AND P1, PT, R3.reuse, -INF , PT ;  /* 0xff8000000300780b */ /* 0x040fe20003f3d000 */
[----:B------:R-:W-:-:S05]  /*9d40*/  FMUL.FTZ R10, R3, R0 ;  /* 0x00000000030a7220 */ /* 0x000fca0000410000 */
[----:B------:R-:W-:Y:S02]  /*9d50*/  FSEL R10, R10, RZ, P1 ;  /* 0x000000ff0a0a7208 */ /* 0x000fe40000800000 */
[----:B------:R-:W-:Y:S02]  /*9d60*/  ISETP.GT.AND P1, PT, R4, RZ, PT ;  /* 0x000000ff0400720c */ /* 0x000fe40003f24270 */
[----:B------:R-:W-:Y:S02]  /*9d70*/  FSEL R25, R25, -INF , P2 ;  /* 0xff80000019197808 */ /* 0x000fe40001000000 */
[----:B------:R-:W-:Y:S01]  /*9d80*/  FSEL R5, R24, -INF , P1 ;  /* 0xff80000018057808 */ /* 0x000fe20000800000 */
[----:B------:R-:W-:Y:S01]  /*9d90*/  FFMA.FTZ R149, R7, R0, -R10 ;  /* 0x0000000007957223 */ /* 0x000fe2000001080a */
[----:B------:R-:W-:Y:S02]  /*9da0*/  ISETP.GT.AND P1, PT, R4, 0x9, PT ;  /* 0x000000090400780c */ /* 0x000fe40003f24270 */
[----:B------:R-:W-:-:S02]  /*9db0*/  FSEL R7, R28, -INF , P3 ;  /* 0xff8000001c077808 */ /* 0x000fc40001800000 */
[----:B------:R-:W-:Y:S02]  /*9dc0*/  FMNMX.FTZ R6, R5, R25, !PT ;  /* 0x0000001905067209 */ /* 0x000fe40007810000 */
[C---:B------:R-:W-:Y:S02]  /*9dd0*/  ISETP.GT.AND P2, PT, R4.reuse, 0x10, PT ;  /* 0x000000100400780c */ /* 0x040fe40003f44270 */
[----:B------:R-:W-:Y:S02]  /*9de0*/  FSEL R29, R29, -INF , P1 ;  /* 0xff8000001d1d7808 */ /* 0x000fe40000800000 */
[----:B------:R-:W-:Y:S01]  /*9df0*/  FMNMX.FTZ R6, R7, R6, !PT ;  /* 0x0000000607067209 */ /* 0x000fe20007810000 */
        /* <DEDUP_REMOVED lines=53> */
[----:B------:R-:W-:Y:S01]  /*a150*/  FFMA.FTZ R48, R55, R0, -R10 ;  /* 0x0000000037307223 */ /* 0x000fe2000001080a */
[----:B------:R-:W-:Y:S01]  /*a160*/  FSEL R57, R57, -INF , P1 ;  /* 0xff80000039397808 */ /* 0x000fe20000800000 */
[----:B------:R-:W0:Y:S01]  /*a170*/  S2R R96, SR_CgaCtaId ;  /* 0x0000000000607919 */ /* 0x000e220000008800 */
[----:B------:R-:W-:Y:S01]  /*a180*/  FMNMX.FTZ R6, R39, R6, !PT ;  /* 0x0000000627067209 */ /* 0x000fe20007810000 */
[----:B------:R-:W1:Y:S01]  /*a190*/  @P4 LDC R52, c[0x0][0x450] ;  /* 0x00011400ff344b82 */ /* 0x000e620000000800 */
        /* <DEDUP_REMOVED lines=41> */
[----:B------:R-:W-:Y:S01]  /*a430*/  FMNMX.FTZ R6, R85, R6, !PT ;  /* 0x0000000655067209 */ /* 0x000fe20007810000 */
[----:B------:R-:W-:-:S04]  /*a440*/  FFMA.FTZ R4, R59, R0, -R10 ;  /* 0x000000003b047223 */ /* 0x000fc8000001080a */
[----:B------:R-:W2:Y:S02]  /*a450*/  SHFL.BFLY PT, R59, R6, 0x2, 0x1f ;  /* 0x0c401f00063b7f89 */ /* 0x000ea400000e0000 */
[----:B--2---:R-:W-:-:S05]  /*a460*/  FMNMX.FTZ R59, R6, R59, !PT ;  /* 0x0000003b063b7209 */ /* 0x004fca0007810000 */
[----:B------:R-:W2:Y:S02]  /*a470*/  SHFL.BFLY PT, R6, R59, 0x1, 0x1f ;  /* 0x0c201f003b067f89 */ /* 0x000ea400000e0000 */
[----:B--2---:R-:W-:-:S04]  /*a480*/  FMNMX.FTZ R6, R59, R6, !PT ;  /* 0x000000063b067209 */ /* 0x004fc80007810000 */
[C---:B------:R-:W-:Y:S01]  /*a490*/  FSETP.NEU.FTZ.AND P1, PT, R6.reuse, -INF , PT ;  /* 0xff8000000600780b */ /* 0x040fe20003f3d000 */
[----:B------:R-:W-:-:S05]  /*a4a0*/  FMUL.FTZ R50, R6, R0 ;  /* 0x0000000006327220 */ /* 0x000fca0000410000 */
[----:B------:R-:W-:-:S05]  /*a4b0*/  FSEL R50, R50, RZ, P1 ;  /* 0x000000ff32327208 */ /* 0x000fca0000800000 */
[-CC-:B------:R-:W-:Y:S01]  /*a4c0*/  FFMA.FTZ R136, R13, R0.reuse, -R50.reuse ;  /* 0x000000000d887223 */ /* 0x180fe20000010832 */
[-CC-:B------:R-:W-:Y:S02]  /*a4d0*/  FFMA.FTZ R13, R49, R0.reuse, -R50.reuse ;  /* 0x00000000310d7223 */ /* 0x180fe40000010832 */
[----:B------:R-:W2:Y:S01]  /*a4e0*/  LDL R49, [R1+0x3c] ;  /* 0x00003c0001317983 */ /* 0x000ea20000100800 */
[-CC-:B------:R-:W-:Y:S01]  /*a4f0*/  FFMA.FTZ R146, R27, R0.reuse, -R50.reuse ;  /* 0x000000001b927223 */ /* 0x180fe20000010832 */
[-CC-:B------:R-:W-:Y:S02]  /*a500*/  FFMA.FTZ R27, R37, R0.reuse, -R50.reuse ;  /* 0x00000000251b7223 */ /* 0x180fe40000010832 */
[----:B------:R-:W3:Y:S01]  /*a510*/  @P4 LDC R37, c[0x0][0x44c] ;  /* 0x00011300ff254b82 */ /* 0x000ee20000000800 */
[-CC-:B------:R-:W-:Y:S01]  /*a520*/  FFMA.FTZ R148, R5, R0.reuse, -R50.reuse ;  /* 0x0000000005947223 */ /* 0x180fe20000010832 */
[-CC-:B------:R-:W-:Y:S01]  /*a530*/  FFMA.FTZ R5, R25, R0.reuse, -R50.reuse ;  /* 0x0000000019057223 */ /* 0x180fe20000010832 */
[-CC-:B------:R-:W-:Y:S01]  /*a540*/  FFMA.FTZ R150, R7, R0.reuse, -R50.reuse ;  /* 0x0000000007967223 */ /* 0x180fe20000010832 */
[----:B------:R-:W-:Y:S01]  /*a550*/  MUFU.EX2 R149, R149 ;  /* 0x0000009500957308 */ /* 0x000fe20000000800 */
[-CC-:B------:R-:W-:Y:S01]  /*a560*/  FFMA.FTZ R25, R29, R0.reuse, -R50.reuse ;  /* 0x000000001d197223 */ /* 0x180fe20000010832 */
[----:B------:R-:W-:-:S06]  /*a570*/  FFMA.FTZ R144, R9, R0, -R50 ;  /* 0x0000000009907223 */ /* 0x000fcc0000010832 */
[----:B------:R-:W-:Y:S08]  /*a580*/  MUFU.EX2 R148, R148 ;  /* 0x0000009400947308 */ /* 0x000ff00000000800 */
[----:B------:R-:W4:Y:S01]  /*a590*/  MUFU.EX2 R5, R5 ;  /* 0x0000000500057308 */ /* 0x000f220000000800 */
[----:B------:R-:W-:-:S07]  /*a5a0*/  VIADD R8, R8, 0x16840 ;  /* 0x0001684008087836 */ /* 0x000fce0000000000 */
[----:B------:R-:W5:Y:S01]  /*a5b0*/  MUFU.EX2 R12, R12 ;  /* 0x0000000c000c7308 */ /* 0x000f620000000800 */
[----:B------:R-:W-:-:S07]  /*a5c0*/  FFMA.FTZ R9, R33, R0, -R50 ;  /* 0x0000000021097223 */ /* 0x000fce0000010832 */
[----:B------:R-:W1:Y:S08]  /*a5d0*/  MUFU.EX2 R150, R150 ;  /* 0x0000009600967308 */ /* 0x000e700000000800 */
[----:B------:R-:W1:Y:S01]  /*a5e0*/  MUFU.EX2 R151, R151 ;  /* 0x0000009700977308 */ /* 0x000e620000000800 */
[----:B0-----:R-:W-:-:S07]  /*a5f0*/  PRMT R8, R96, 0x654, R8 ;  /* 0x0000065460087816 */ /* 0x001fce0000000008 */
[----:B------:R-:W0:Y:S01]  /*a600*/  MUFU.EX2 R25, R25 ;  /* 0x0000001900197308 */ /* 0x000e220000000800 */
[----:B---3--:R-:W-:Y:S01]  /*a610*/  @P4 IMAD.HI.U32 R37, R94, R37, RZ ;  /* 0x000000255e254227 */ /* 0x008fe200078e00ff */
[----:B------:R5:W-:Y:S06]  /*a620*/  SYNCS.ARRIVE.TRANS64.RED.A1T0 RZ, [R8+URZ], RZ ;  /* 0x000000ff08ff79a7 */ /* 0x000bec000810043f */
[----:B------:R-:W3:Y:S01]  /*a630*/  MUFU.EX2 R24, R24 ;  /* 0x0000001800187308 */ /* 0x000ee20000000800 */
[----:B----4-:R-:W-:Y:S01]  /*a640*/  FADD.FTZ R7, R148, R5 ;  /* 0x0000000594077221 */ /* 0x010fe20000010000 */
[----:B------:R-:W-:-:S06]  /*a650*/  FFMA.FTZ R132, R39, R0, -R50 ;  /* 0x0000000027847223 */ /* 0x000fcc0000010832 */
[----:B------:R-:W4:Y:S01]  /*a660*/  MUFU.EX2 R144, R144 ;  /* 0x0000009000907308 */ /* 0x000f220000000800 */
[----:B-----5:R-:W-:Y:S01]  /*a670*/  FADD.FTZ R8, R149, R12 ;  /* 0x0000000c95087221 */ /* 0x020fe20000010000 */
[----:B------:R-:W-:-:S06]  /*a680*/  IMAD.MOV.U32 R39, RZ, RZ, R94 ;  /* 0x000000ffff277224 */ /* 0x000fcc00078e005e */
[----:B------:R-:W5:Y:S01]  /*a690*/  MUFU.EX2 R145, R145 ;  /* 0x0000009100917308 */ /* 0x000f620000000800 */
[----:B-1----:R-:W-:Y:S01]  /*a6a0*/  @P4 SHF.R.U32.HI R39, RZ, R52, R37 ;  /* 0x00000034ff274219 */ /* 0x002fe20000011625 */
[----:B------:R-:W-:-:S06]  /*a6b0*/  FADD.FTZ R52, R150, R7 ;  /* 0x0000000796347221 */ /* 0x000fcc0000010000 */
[----:B------:R-:W1:Y:S01]  /*a6c0*/  MUFU.EX2 R9, R9 ;  /* 0x0000000900097308 */ /* 0x000e620000000800 */
[----:B------:R-:W-:Y:S01]  /*a6d0*/  FADD.FTZ R37, R151, R8 ;  /* 0x0000000897257221 */ /* 0x000fe20000010000 */
[----:B------:R-:W-:-:S06]  /*a6e0*/  FFMA.FTZ R140, R11, R0, -R50 ;  /* 0x000000000b8c7223 */ /* 0x000fcc0000010832 */
[----:B------:R-:W1:Y:S01]  /*a6f0*/  MUFU.EX2 R26, R26 ;  /* 0x0000001a001a7308 */ /* 0x000e620000000800 */
[----:B------:R-:W-:Y:S01]  /*a700*/  IADD3 R7, R39, R90, -R92 ;  /* 0x0000005a27077210 */ /* 0x000fe20007ffe85c */
[----:B0-----:R-:W-:-:S06]  /*a710*/  FADD.FTZ R39, R25, R52 ;  /* 0x0000003419277221 */ /* 0x001fcc0000010000 */
[----:B------:R-:W0:Y:S01]  /*a720*/  MUFU.EX2 R146, R146 ;  /* 0x0000009200927308 */ /* 0x000e220000000800 */
[----:B---3--:R-:W-:Y:S01]  /*a730*/  FADD.FTZ R8, R24, R37 ;  /* 0x0000002518087221 */ /* 0x008fe20000010000 */
[----:B------:R-:W-:-:S06]  /*a740*/  FFMA.FTZ R11, R41, R0, -R50 ;  /* 0x00000000290b7223 */ /* 0x000fcc0000010832 */
[----:B------:R-:W3:Y:S01]  /*a750*/  MUFU.EX2 R147, R147 ;  /* 0x0000009300937308 */ /* 0x000ee20000000800 */
[----:B----4-:R-:W-:Y:S01]  /*a760*/  FADD.FTZ R52, R144, R39 ;  /* 0x0000002790347221 */ /* 0x010fe20000010000 */
[----:B-----5:R-:W-:-:S06]  /*a770*/  FADD.FTZ R41, R145, R8 ;  /* 0x0000000891297221 */ /* 0x020fcc0000010000 */
[----:B------:R-:W-:Y:S01]  /*a780*/  MUFU.EX2 R28, R28 ;  /* 0x0000001c001c7308 */ /* 0x000fe20000000800 */
[----:B------:R-:W-:-:S07]  /*a790*/  FFMA.FTZ R142, R31, R0, -R50 ;  /* 0x000000001f8e7223 */ /* 0x000fce0000010832 */
[----:B------:R-:W4:Y:S01]  /*a7a0*/  MUFU.EX2 R27, R27 ;  /* 0x0000001b001b7308 */ /* 0x000f220000000800 */
[----:B------:R-:W-:Y:S01]  /*a7b0*/  FFMA.FTZ R134, R43, R0, -R50 ;  /* 0x000000002b867223 */ /* 0x000fe20000010832 */
[----:B-1----:R-:W-:Y:S01]  /*a7c0*/  FADD.FTZ R43, R9, R52 ;  /* 0x00000034092b7221 */ /* 0x002fe20000010000 */
[----:B------:R-:W-:-:S05]  /*a7d0*/  FADD.FTZ R8, R26, R41 ;  /* 0x000000291a087221 */ /* 0x000fca0000010000 */
[----:B------:R-:W-:Y:S01]  /*a7e0*/  MUFU.EX2 R141, R141 ;  /* 0x0000008d008d7308 */ /* 0x000fe20000000800 */
[----:B------:R-:W-:-:S07]  /*a7f0*/  FFMA.FTZ R29, R45, R0, -R50 ;  /* 0x000000002d1d7223 */ /* 0x000fce0000010832 */
[----:B------:R-:W1:Y:S01]  /*a800*/  MUFU.EX2 R140, R140 ;  /* 0x0000008c008c7308 */ /* 0x000e620000000800 */
[----:B0-----:R-:W-:Y:S01]  /*a810*/  FADD.FTZ R52, R146, R43 ;  /* 0x0000002b92347221 */ /* 0x001fe20000010000 */
[----:B---3--:R-:W-:-:S06]  /*a820*/  FADD.FTZ R43, R147, R8 ;  /* 0x00000008932b7221 */ /* 0x008fcc0000010000 */
[----:B------:R-:W-:Y:S08]  /*a830*/  MUFU.EX2 R30, R30 ;  /* 0x0000001e001e7308 */ /* 0x000ff00000000800 */
[----:B------:R-:W0:Y:S01]  /*a840*/  MUFU.EX2 R11, R11 ;  /* 0x0000000b000b7308 */ /* 0x000e220000000800 */
[----:B----4-:R-:W-:Y:S01]  /*a850*/  FADD.FTZ R45, R27, R52 ;  /* 0x000000341b2d7221 */ /* 0x010fe20000010000 */
[----:B------:R-:W-:-:S06]  /*a860*/  FADD.FTZ R8, R28, R43 ;  /* 0x0000002b1c087221 */ /* 0x000fcc0000010000 */
[----:B------:R-:W-:Y:S08]  /*a870*/  MUFU.EX2 R143, R143 ;  /* 0x0000008f008f7308 */ /* 0x000ff00000000800 */
[----:B------:R-:W3:Y:S01]  /*a880*/  MUFU.EX2 R142, R142 ;  /* 0x0000008e008e7308 */ /* 0x000ee20000000800 */
[----:B-1----:R-:W-:Y:S01]  /*a890*/  FADD.FTZ R52, R140, R45 ;  /* 0x0000002d8c347221 */ /* 0x002fe20000010000 */
[----:B------:R-:W-:-:S06]  /*a8a0*/  FADD.FTZ R43, R141, R8 ;  /* 0x000000088d2b7221 */ /* 0x000fcc0000010000 */
[----:B------:R-:W-:Y:S01]  /*a8b0*/  MUFU.EX2 R32, R32 ;  /* 0x0000002000207308 */ /* 0x000fe20000000800 */
[-C--:B------:R-:W-:Y:S01]  /*a8c0*/  FFMA.FTZ R139, R95, R0.reuse, -R10 ;  /* 0x000000005f8b7223 */ /* 0x080fe2000001080a */
[----:B------:R-:W-:-:S06]  /*a8d0*/  FFMA.FTZ R138, R35, R0, -R50 ;  /* 0x00000000238a7223 */ /* 0x000fcc0000010832 */
[----:B------:R-:W1:Y:S01]  /*a8e0*/  MUFU.EX2 R29, R29 ;  /* 0x0000001d001d7308 */ /* 0x000e620000000800 */
[----:B0-----:R-:W-:Y:S01]  /*a8f0*/  FADD.FTZ R45, R11, R52 ;  /* 0x000000340b2d7221 */ /* 0x001fe20000010000 */
[----:B------:R-:W-:-:S06]  /*a900*/  FADD.FTZ R8, R30, R43 ;  /* 0x0000002b1e087221 */ /* 0x000fcc0000010000 */
[----:B------:R-:W-:Y:S01]  /*a910*/  MUFU.EX2 R137, R137 ;  /* 0x0000008900897308 */ /* 0x000fe20000000800 */
[----:B------:R-:W-:-:S07]  /*a920*/  FFMA.FTZ R31, R53, R0, -R50 ;  /* 0x00000000351f7223 */ /* 0x000fce0000010832 */
[----:B------:R-:W0:Y:S01]  /*a930*/  MUFU.EX2 R136, R136 ;  /* 0x0000008800887308 */ /* 0x000e220000000800 */
[----:B---3--:R-:W-:Y:S01]  /*a940*/  FADD.FTZ R52, R142, R45 ;  /* 0x0000002d8e347221 */ /* 0x008fe20000010000 */
[----:B------:R-:W-:-:S06]  /*a950*/  FADD.FTZ R43, R143, R8 ;  /* 0x000000088f2b7221 */ /* 0x000fcc0000010000 */
[----:B------:R-:W-:Y:S01]  /*a960*/  MUFU.EX2 R46, R46 ;  /* 0x0000002e002e7308 */ /* 0x000fe20000000800 */
[----:B------:R-:W-:-:S07]  /*a970*/  FFMA.FTZ R133, R97, R0, -R10 ;  /* 0x0000000061857223 */ /* 0x000fce000001080a */
[----:B------:R-:W3:Y:S01]  /*a980*/  MUFU.EX2 R13, R13 ;  /* 0x0000000d000d7308 */ /* 0x000ee20000000800 */
[----:B-1----:R-:W-:Y:S01]  /*a990*/  FADD.FTZ R45, R29, R52 ;  /* 0x000000341d2d7221 */ /* 0x002fe20000010000 */
[----:B------:R-:W-:-:S06]  /*a9a0*/  FADD.FTZ R8, R32, R43 ;  /* 0x0000002b20087221 */ /* 0x000fcc0000010000 */
[----:B------:R-:W-:Y:S01]  /*a9b0*/  MUFU.EX2 R139, R139 ;  /* 0x0000008b008b7308 */ /* 0x000fe20000000800 */
[----:B------:R-:W-:-:S07]  /*a9c0*/  FFMA.FTZ R33, R57, R0, -R50 ;  /* 0x0000000039217223 */ /* 0x000fce0000010832 */
        /* <DEDUP_REMOVED lines=9> */
[-C--:B------:R-:W-:Y:S01]  /*aa60*/  FFMA.FTZ R42, R63, R0.reuse, -R10 ;  /* 0x000000003f2a7223 */ /* 0x080fe2000001080a */
[----:B------:R-:W-:-:S06]  /*aa70*/  FFMA.FTZ R35, R61, R0, -R50 ;  /* 0x000000003d237223 */ /* 0x000fcc0000010832 */
[----:B------:R-:W3:Y:S01]  /*aa80*/  MUFU.EX2 R132, R132 ;  /* 0x0000008400847308 */ /* 0x000ee20000000800 */
[----:B------:R-:W-:Y:S01]  /*aa90*/  F2FP.F16.F32.PACK_AB R149, R12, R149 ;  /* 0x000000950c95723e */ /* 0x000fe200000000ff */
[----:B-1----:R-:W-:Y:S01]  /*aaa0*/  FADD.FTZ R12, R138, R45 ;  /* 0x0000002d8a0c7221 */ /* 0x002fe20000010000 */
[----:B------:R-:W-:-:S05]  /*aab0*/  FADD.FTZ R43, R139, R8 ;  /* 0x000000088b2b7221 */ /* 0x000fca0000010000 */
[----:B------:R-:W-:Y:S01]  /*aac0*/  MUFU.EX2 R4, R4 ;  /* 0x0000000400047308 */ /* 0x000fe20000000800 */
[-C--:B------:R-:W-:Y:S01]  /*aad0*/  FFMA.FTZ R129, R101, R0.reuse, -R10 ;  /* 0x0000000065817223 */ /* 0x080fe2000001080a */
[----:B------:R-:W-:-:S06]  /*aae0*/  FFMA.FTZ R128, R89, R0, -R50 ;  /* 0x0000000059807223 */ /* 0x000fcc0000010832 */
[----:B------:R-:W1:Y:S01]  /*aaf0*/  MUFU.EX2 R33, R33 ;  /* 0x0000002100217308 */ /* 0x000e620000000800 */
[----:B0-----:R-:W-:Y:S01]  /*ab00*/  FADD.FTZ R45, R31, R12 ;  /* 0x0000000c1f2d7221 */ /* 0x001fe20000010000 */
[----:B------:R-:W-:-:S06]  /*ab10*/  FADD.FTZ R8, R48, R43 ;  /* 0x0000002b30087221 */ /* 0x000fcc0000010000 */
[----:B------:R-:W-:Y:S01]  /*ab20*/  MUFU.EX2 R135, R135 ;  /* 0x0000008700877308 */ /* 0x000fe20000000800 */
[-C--:B------:R-:W-:Y:S01]  /*ab30*/  FFMA.FTZ R34, R67, R0.reuse, -R10 ;  /* 0x0000000043227223 */ /* 0x080fe2000001080a */
[----:B------:R-:W-:-:S06]  /*ab40*/  FFMA.FTZ R37, R65, R0, -R50 ;  /* 0x0000000041257223 */ /* 0x000fcc0000010832 */
[----:B------:R-:W0:Y:S01]  /*ab50*/  MUFU.EX2 R134, R134 ;  /* 0x0000008600867308 */ /* 0x000e220000000800 */
[----:B---3--:R-:W-:Y:S01]  /*ab60*/  FADD.FTZ R12, R132, R45 ;  /* 0x0000002d840c7221 */ /* 0x008fe20000010000 */
[----:B------:R-:W-:-:S06]  /*ab70*/  FADD.FTZ R43, R133, R8 ;  /* 0x00000008852b7221 */ /* 0x000fcc0000010000 */
[----:B------:R-:W-:Y:S01]  /*ab80*/  MUFU.EX2 R42, R42 ;  /* 0x0000002a002a7308 */ /* 0x000fe20000000800 */
[-C--:B------:R-:W-:Y:S01]  /*ab90*/  FFMA.FTZ R131, R103, R0.reuse, -R10 ;  /* 0x0000000067837223 */ /* 0x080fe2000001080a */
[----:B------:R-:W-:-:S06]  /*aba0*/  FFMA.FTZ R130, R47, R0, -R50 ;  /* 0x000000002f827223 */ /* 0x000fcc0000010832 */
[----:B------:R-:W3:Y:S01]  /*abb0*/  MUFU.EX2 R35, R35 ;  /* 0x0000002300237308 */ /* 0x000ee20000000800 */
[----:B-1----:R-:W-:Y:S01]  /*abc0*/  FADD.FTZ R45, R33, R12 ;  /* 0x0000000c212d7221 */ /* 0x002fe20000010000 */
[----:B------:R-:W-:-:S06]  /*abd0*/  FADD.FTZ R8, R4, R43 ;  /* 0x0000002b04087221 */ /* 0x000fcc0000010000 */
[----:B------:R-:W-:Y:S01]  /*abe0*/  MUFU.EX2 R129, R129 ;  /* 0x0000008100817308 */ /* 0x000fe20000000800 */
[-C--:B------:R-:W-:Y:S01]  /*abf0*/  FFMA.FTZ R36, R71, R0.reuse, -R10 ;  /* 0x0000000047247223 */ /* 0x080fe2000001080a */
[----:B------:R-:W-:-:S06]  /*ac00*/  FFMA.FTZ R39, R69, R0, -R50 ;  /* 0x0000000045277223 */ /* 0x000fcc0000010832 */
[----:B------:R-:W1:Y:S01]  /*ac10*/  MUFU.EX2 R128, R128 ;  /* 0x0000008000807308 */ /* 0x000e620000000800 */
[----:B------:R-:W-:Y:S01]  /*ac20*/  F2FP.F16.F32.PACK_AB R148, R5, R148 ;  /* 0x000000940594723e */ /* 0x000fe200000000ff */
[----:B0-----:R-:W-:Y:S01]  /*ac30*/  FADD.FTZ R12, R134, R45 ;  /* 0x0000002d860c7221 */ /* 0x001fe20000010000 */
[----:B------:R-:W-:-:S05]  /*ac40*/  FADD.FTZ R5, R135, R8 ;  /* 0x0000000887057221 */ /* 0x000fca0000010000 */
[----:B------:R-:W-:Y:S01]  /*ac50*/  MUFU.EX2 R34, R34 ;  /* 0x0000002200227308 */ /* 0x000fe20000000800 */
[-C--:B------:R-:W-:Y:S01]  /*ac60*/  FFMA.FTZ R125, R105, R0.reuse, -R10 ;  /* 0x00000000697d7223 */ /* 0x080fe2000001080a */
[----:B------:R-:W-:-:S06]  /*ac70*/  FFMA.FTZ R124, R91, R0, -R50 ;  /* 0x000000005b7c7223 */ /* 0x000fcc0000010832 */
[----:B------:R-:W0:Y:S01]  /*ac80*/  MUFU.EX2 R37, R37 ;  /* 0x0000002500257308 */ /* 0x000e220000000800 */
[----:B------:R-:W-:Y:S01]  /*ac90*/  F2FP.F16.F32.PACK_AB R144, R9, R144 ;  /* 0x000000900990723e */ /* 0x000fe200000000ff */
[----:B---3--:R-:W-:Y:S01]  /*aca0*/  FADD.FTZ R9, R35, R12 ;  /* 0x0000000c23097221 */ /* 0x008fe20000010000 */
[----:B------:R-:W-:-:S05]  /*acb0*/  FADD.FTZ R8, R42, R5 ;  /* 0x000000052a087221 */ /* 0x000fca0000010000 */
        /* <DEDUP_REMOVED lines=15> */
[----:B------:R-:W-:Y:S01]  /*adb0*/  FFMA.FTZ R77, R77, R0, -R50 ;  /* 0x000000004d4d7223 */ /* 0x000fe20000010832 */
[----:B------:R-:W-:Y:S01]  /*adc0*/  SHF.R.S32.HI R54, RZ, 0x1f, R7 ;  /* 0x0000001fff367819 */ /* 0x000fe20000011407 */
[----:B---3--:R-:W-:-:S05]  /*add0*/  FADD.FTZ R12, R130, R9 ;  /* 0x00000009820c7221 */ /* 0x008fca0000010000 */
[----:B------:R-:W-:Y:S01]  /*ade0*/  MUFU.EX2 R38, R38 ;  /* 0x0000002600267308 */ /* 0x000fe20000000800 */
[----:B------:R-:W-:Y:S01]  /*adf0*/  FADD.FTZ R5, R131, R8 ;  /* 0x0000000883057221 */ /* 0x000fe20000010000 */
[----:B------:R-:W-:-:S06]  /*ae00*/  FFMA.FTZ R121, R79, R0, -R10 ;  /* 0x000000004f797223 */ /* 0x000fcc000001080a */
[----:B------:R-:W3:Y:S01]  /*ae10*/  MUFU.EX2 R41, R41 ;  /* 0x0000002900297308 */ /* 0x000ee20000000800 */
[----:B------:R-:W-:Y:S01]  /*ae20*/  FFMA.FTZ R93, R93, R0, -R50 ;  /* 0x000000005d5d7223 */ /* 0x000fe20000010832 */
[----:B------:R-:W-:Y:S01]  /*ae30*/  LEA.HI R7, R54, R7, RZ, 0x7 ;  /* 0x0000000736077211 */ /* 0x000fe200078f38ff */
[----:B-1----:R-:W-:-:S05]  /*ae40*/  FADD.FTZ R9, R39, R12 ;  /* 0x0000000c27097221 */ /* 0x002fca0000010000 */
[----:B------:R-:W-:Y:S01]  /*ae50*/  MUFU.EX2 R127, R127 ;  /* 0x0000007f007f7308 */ /* 0x000fe20000000800 */
[----:B------:R-:W-:Y:S01]  /*ae60*/  FADD.FTZ R8, R36, R5 ;  /* 0x0000000524087221 */ /* 0x000fe20000010000 */
[----:B------:R-:W-:-:S06]  /*ae70*/  FFMA.FTZ R44, R83, R0, -R10 ;  /* 0x00000000532c7223 */ /* 0x000fcc000001080a */
[----:B------:R-:W1:Y:S01]  /*ae80*/  MUFU.EX2 R51, R51 ;  /* 0x0000003300337308 */ /* 0x000e620000000800 */
[----:B------:R-:W-:Y:S01]  /*ae90*/  FFMA.FTZ R81, R81, R0, -R50 ;  /* 0x0000000051517223 */ /* 0x000fe20000010832 */
[----:B------:R-:W-:Y:S01]  /*aea0*/  F2FP.F16.F32.PACK_AB R133, R4, R133 ;  /* 0x000000850485723e */ /* 0x000fe200000000ff */
[----:B0-----:R-:W-:Y:S01]  /*aeb0*/  FADD.FTZ R4, R124, R9 ;  /* 0x000000097c047221 */ /* 0x001fe20000010000 */
[----:B------:R-:W-:-:S04]  /*aec0*/  SHF.R.S32.HI R7, RZ, 0x7, R7 ;  /* 0x00000007ff077819 */ /* 0x000fc80000011407 */
[----:B------:R-:W-:Y:S01]  /*aed0*/  MUFU.EX2 R40, R40 ;  /* 0x0000002800287308 */ /* 0x000fe20000000800 */
[----:B------:R-:W-:Y:S01]  /*aee0*/  FADD.FTZ R5, R125, R8 ;  /* 0x000000087d057221 */ /* 0x000fe20000010000 */
[----:B------:R-:W-:-:S06]  /*aef0*/  FFMA.FTZ R123, R111, R0, -R10 ;  /* 0x000000006f7b7223 */ /* 0x000fcc000001080a */
[----:B------:R-:W0:Y:S01]  /*af00*/  MUFU.EX2 R126, R77 ;  /* 0x0000004d007e7308 */ /* 0x000e220000000800 */
[----:B------:R-:W-:Y:S01]  /*af10*/  FFMA.FTZ R55, R55, R0, -R50 ;  /* 0x0000000037377223 */ /* 0x000fe20000010832 */
[----:B--2---:R-:W-:Y:S01]  /*af20*/  VIMNMX R49, R49, R7, !PT ;  /* 0x0000000731317248 */ /* 0x004fe20007fe0100 */
[----:B---3--:R-:W-:-:S05]  /*af30*/  FADD.FTZ R4, R41, R4 ;  /* 0x0000000429047221 */ /* 0x008fca0000010000 */
[----:B------:R-:W-:Y:S01]  /*af40*/  MUFU.EX2 R121, R121 ;  /* 0x0000007900797308 */ /* 0x000fe20000000800 */
[----:B------:R-:W-:Y:S01]  /*af50*/  FADD.FTZ R8, R38, R5 ;  /* 0x0000000526087221 */ /* 0x000fe20000010000 */
[----:B------:R-:W-:-:S06]  /*af60*/  FFMA.FTZ R10, R87, R0, -R10 ;  /* 0x00000000570a7223 */ /* 0x000fcc000001080a */
[----:B------:R-:W2:Y:S01]  /*af70*/  MUFU.EX2 R93, R93 ;  /* 0x0000005d005d7308 */ /* 0x000ea20000000800 */
[----:B------:R-:W-:Y:S01]  /*af80*/  FFMA.FTZ R50, R85, R0, -R50 ;  /* 0x0000000055327223 */ /* 0x000fe20000010832 */
[----:B-1----:R-:W-:Y:S01]  /*af90*/  FADD.FTZ R5, R51, R4 ;  /* 0x0000000433057221 */ /* 0x002fe20000010000 */
[----:B------:R-:W-:-:S05]  /*afa0*/  FADD.FTZ R9, R127, R8 ;  /* 0x000000087f097221 */ /* 0x000fca0000010000 */
[----:B------:R-:W-:Y:S01]  /*afb0*/  MUFU.EX2 R44, R44 ;  /* 0x0000002c002c7308 */ /* 0x000fe20000000800 */
[----:B------:R-:W-:Y:S01]  /*afc0*/  VIADD R12, R88, 0xfffffffe ;  /* 0xfffffffe580c7836 */ /* 0x000fe20000000000 */
[----:B------:R1:W-:Y:S06]  /*afd0*/  STL [R1+0x30], R49 ;  /* 0x0000303101007387 */ /* 0x0003ec0000100800 */
[----:B------:R-:W3:Y:S01]  /*afe0*/  MUFU.EX2 R120, R81 ;  /* 0x0000005100787308 */ /* 0x000ee20000000800 */
[----:B0-----:R-:W-:Y:S01]  /*aff0*/  FADD.FTZ R4, R126, R5 ;  /* 0x000000057e047221 */ /* 0x001fe20000010000 */
[----:B------:R-:W-:-:S06]  /*b000*/  FADD.FTZ R8, R40, R9 ;  /* 0x0000000928087221 */ /* 0x000fcc0000010000 */
[----:B------:R-:W-:Y:S01]  /*b010*/  MUFU.EX2 R123, R123 ;  /* 0x0000007b007b7308 */ /* 0x000fe20000000800 */
[----:B------:R-:W-:-:S07]  /*b020*/  ISETP.GE.AND P1, PT, R12, R49, PT ;  /* 0x000000310c00720c */ /* 0x000fce0003f26270 */
[----:B------:R-:W0:Y:S01]  /*b030*/  MUFU.EX2 R55, R55 ;  /* 0x0000003700377308 */ /* 0x000e220000000800 */
[----:B--2---:R-:W-:Y:S01]  /*b040*/  FADD.FTZ R5, R93, R4 ;  /* 0x000000045d057221 */ /* 0x004fe20000010000 */
[----:B------:R-:W-:-:S06]  /*b050*/  FADD.FTZ R9, R121, R8 ;  /* 0x0000000879097221 */ /* 0x000fcc0000010000 */
[----:B------:R-:W2:Y:S08]  /*b060*/  MUFU.EX2 R50, R50 ;  /* 0x0000003200327308 */ /* 0x000eb00000000800 */
[----:B------:R-:W4:Y:S01]  /*b070*/  MUFU.EX2 R10, R10 ;  /* 0x0000000a000a7308 */ /* 0x000f220000000800 */
[----:B---3--:R-:W-:Y:S01]  /*b080*/  FADD.FTZ R4, R120, R5 ;  /* 0x0000000578047221 */ /* 0x008fe20000010000 */
[----:B------:R-:W-:Y:S01]  /*b090*/  FADD.FTZ R8, R44, R9 ;  /* 0x000000092c087221 */ /* 0x000fe20000010000 */
[----:B------:R-:W-:-:S02]  /*b0a0*/  LOP3.LUT R19, R19, 0xfffffff7, RZ, 0xc0, !PT ;  /* 0xfffffff713137812 */ /* 0x000fc400078ec0ff */
[----:B0-----:R-:W-:Y:S01]  /*b0b0*/  FADD.FTZ R5, R55, R4 ;  /* 0x0000000437057221 */ /* 0x001fe20000010000 */
[----:B------:R-:W-:Y:S01]  /*b0c0*/  FADD.FTZ R9, R123, R8 ;  /* 0x000000087b097221 */ /* 0x000fe20000010000 */
[----:B------:R-:W-:Y:S02]  /*b0d0*/  F2FP.F16.F32.PACK_AB R120, R120, R93 ;  /* 0x0000005d7878723e */ /* 0x000fe400000000ff */
[----:B------:R-:W-:Y:S02]  /*b0e0*/  CS2R R118, SRZ ;  /* 0x0000000000767805 */ /* 0x000fe4000001ff00 */
[----:B------:R-:W-:Y:S01]  /*b0f0*/  @P4 LOP3.LUT R19, R19, 0x8, RZ, 0xfc, !PT ;  /* 0x0000000813134812 */ /* 0x000fe200078efcff */
[----:B--2---:R-:W-:Y:S01]  /*b100*/  FADD.FTZ R5, R50, R5 ;  /* 0x0000000532057221 */ /* 0x004fe20000010000 */
[----:B------:R-:W-:Y:S02]  /*b110*/  F2FP.F16.F32.PACK_AB R151, R24, R151 ;  /* 0x000000971897723e */ /* 0x000fe400000000ff */
[----:B------:R-:W-:-:S02]  /*b120*/  CS2R R116, SRZ ;  /* 0x0000000000747805 */ /* 0x000fc4000001ff00 */
[----:B------:R-:W-:Y:S02]  /*b130*/  F2FP.F16.F32.PACK_AB R145, R26, R145 ;  /* 0x000000911a91723e */ /* 0x000fe400000000ff */
[----:B------:R-:W-:Y:S02]  /*b140*/  CS2R R114, SRZ ;  /* 0x0000000000727805 */ /* 0x000fe4000001ff00 */
[----:B------:R-:W-:Y:S02]  /*b150*/  F2FP.F16.F32.PACK_AB R147, R28, R147 ;  /* 0x000000931c93723e */ /* 0x000fe400000000ff */
[----:B------:R-:W-:Y:S02]  /*b160*/  CS2R R112, SRZ ;  /* 0x0000000000707805 */ /* 0x000fe4000001ff00 */
[----:B------:R-:W-:Y:S01]  /*b170*/  F2FP.F16.F32.PACK_AB R141, R30, R141 ;  /* 0x0000008d1e8d723e */ /* 0x000fe200000000ff */
[----:B----4-:R-:W-:Y:S01]  /*b180*/  FADD.FTZ R4, R10, R9 ;  /* 0x000000090a047221 */ /* 0x010fe20000010000 */
        /* <DEDUP_REMOVED lines=35> */
[----:B-1----:R-:W-:Y:S06]  /*b3c0*/  @!P1 BRA `(.L_x_15574) ;  /* 0x0000002800789947 */ /* 0x002fec0003800000 */
[----:B------:R-:W-:Y:S01]  /*b3d0*/  IMAD.MOV.U32 R10, RZ, RZ, R3 ;  /* 0x000000ffff0a7224 */ /* 0x000fe200078e0003 */
[----:B------:R-:W-:Y:S01]  /*b3e0*/  MOV R7, R156 ;  /* 0x0000009c00077202 */ /* 0x000fe20000000f00 */
[----:B------:R-:W-:Y:S02]  /*b3f0*/  IMAD.MOV.U32 R11, RZ, RZ, R6 ;  /* 0x000000ffff0b7224 */ /* 0x000fe400078e0006 */
[----:B------:R-:W-:Y:S02]  /*b400*/  IMAD.MOV.U32 R13, RZ, RZ, R23 ;  /* 0x000000ffff0d7224 */ /* 0x000fe400078e0017 */
[----:B------:R-:W-:-:S07]  /*b410*/  IMAD.MOV.U32 R119, RZ, RZ, RZ ;  /* 0x000000ffff777224 */ /* 0x000fce00078e00ff */
.L_x_15586:
        /* <DEDUP_REMOVED lines=9> */
.L_x_15576:
        /* <DEDUP_REMOVED lines=8> */
.L_x_15577:
[----:B------:R-:W-:Y:S04]  /*b530*/  BSSY B0, `(.L_x_15575) ;  /* 0x0000004000007945 */ /* 0x000fe80003800000 */
[----:B-1----:R-:W-:Y:S05]  /*b540*/  @P2 BRA `(.L_x_15578) ;  /* 0x0000000000082947 */ /* 0x002fea0003800000 */
[----:B------:R-:W1:Y:S02]  /*b550*/  SYNCS.PHASECHK.TRANS64.TRYWAIT P2, [R3+URZ+0x16830], R0 ;  /* 0x01683000030075a7 */ /* 0x000e64000804017f */
[----:B-1----:R-:W-:Y:S05]  /*b560*/  @!P2 BRA `(.L_x_15579) ;  /* 0x00000100007ca947 */ /* 0x002fea0003800000 */
.L_x_15578:
[----:B------:R-:W-:Y:S05]  /*b570*/  BSYNC B0 ;  /* 0x0000000000007941 */ /* 0x000fea0003800000 */
.L_x_15575:
[----:B------:R-:W2:Y:S04]  /*b580*/  LDL R6, [R1+0x24] ;  /* 0x0000240001067983 */ /* 0x000ea80000100800 */
[----:B------:R3:W-:Y:S01]  /*b590*/  STL [R1+0x70], R2 ;  /* 0x0000700201007387 */ /* 0x0007e20000100800 */
[----:B01----:R-:W0:Y:S03]  /*b5a0*/  S2R R0, SR_TID.X ;  /* 0x0000000000007919 */ /* 0x003e260000002100 */
[----:B---3--:R-:W3:Y:S01]  /*b5b0*/  LDL.64 R2, [R1+0x18] ;  /* 0x0000180001027983 */ /* 0x008ee20000100a00 */
[----:B------:R-:W-:Y:S01]  /*b5c0*/  VIADD R23, R13, 0x1 ;  /* 0x000000010d177836 */ /* 0x000fe20000000000 */
[----:B------:R-:W-:Y:S05]  /*b5d0*/  WARPSYNC.ALL ;  /* 0x0000000000007948 */ /* 0x000fea0003800000 */
[C---:B------:R-:W-:Y:S01]  /*b5e0*/  ISETP.NE.AND P2, PT, R23.reuse, 0x2, PT ;  /* 0x000000021700780c */ /* 0x040fe20003f45270 */
        /* <DEDUP_REMOVED lines=9> */
[----:B0-----:R-:W-:-:S04]  /*b680*/  SHF.R.U32.HI R0, RZ, 0x7, R0 ;  /* 0x00000007ff007819 */ /* 0x001fc80000011600 */
[----:B------:R-:W-:Y:S02]  /*b690*/  IADD3 R0, R0, 0x8, RZ ;  /* 0x0000000800007810 */ /* 0x000fe40007ffe0ff */
[----:B------:R-:W-:-:S03]  /*b6a0*/  R2UR UR19, R27 ;  /* 0x000000001b1372ca */ /* 0x000fc600000e0000 */
        /* <DEDUP_REMOVED lines=32> */
.L_x_15581:
[----:B------:R-:W-:Y:S02]  /*b8b0*/  SHF.L.U32 R0, R7, 0x1f, RZ ;  /* 0x0000001f07007819 */ /* 0x000fe400000006ff */
[----:B-----5:R-:W-:-:S04]  /*b8c0*/  LEA R3, R13, R2, 0x3 ;  /* 0x000000020d037211 */ /* 0x020fc800078e18ff */
[----:B------:R0:W1:Y:S01]  /*b8d0*/  SYNCS.PHASECHK.TRANS64.TRYWAIT P1, [R3+URZ+0x16850], R0 ;  /* 0x01685000030075a7 */ /* 0x000062000802017f */
[----:B------:R-:W-:Y:S05]  /*b8e0*/  @!P0 BRA `(.L_x_15582) ;  /* 0x0000000000048947 */ /* 0x000fea0003800000 */
[----:B------:R-:W-:Y:S01]  /*b8f0*/  BPT.TRAP 0x1 ;  /* 0x000000040000795c */ /* 0x000fe20000300000 */
.L_x_15582:
[----:B-1----:R-:W-:Y:S05]  /*b900*/  @P1 BRA `(.L_x_15580) ;  /* 0x0000000000081947 */ /* 0x002fea0003800000 */
[----:B------:R-:W1:Y:S02]  /*b910*/  SYNCS.PHASECHK.TRANS64.TRYWAIT P1, [R3+URZ+0x16850], R0 ;  /* 0x01685000030075a7 */ /* 0x000e64000802017f */
[----:B-1----:R-:W-:Y:S05]  /*b920*/  @!P1 BRA `(.L_x_15583) ;  /* 0x000000fc00a09947 */ /* 0x002fea0003800000 */
.L_x_15580:
        /* <DEDUP_REMOVED lines=16> */
[----:B------:R-:W-:Y:S02]  /*ba30*/  R2UR UR7, R9 ;  /* 0x00000000090772ca */ /* 0x000fe400000e0000 */
[----:B------:R-:W-:Y:S02]  /*ba40*/  MOV R9, 0x40000040 ;  /* 0x4000004000097802 */ /* 0x000fe40000000f00 */
        /* <DEDUP_REMOVED lines=50> */
.L_x_15584:
[----:B------:R-:W2:Y:S01]  /*bd70*/  LDL R120, [R1+0x2c] ;  /* 0x00002c0001787983 */ /* 0x000ea20000100800 */
[----:B0-----:R-:W0:Y:S03]  /*bd80*/  LDC R0, c[0x0][0x448] ;  /* 0x00011200ff007b82 */ /* 0x001e260000000800 */
[----:B------:R-:W2:Y:S04]  /*bd90*/  LDL R3, [R1+0x4c] ;  /* 0x00004c0001037983 */ /* 0x000ea80000100800 */
[----:B------:R-:W3:Y:S04]  /*bda0*/  LDL R9, [R1+0x34] ;  /* 0x0000340001097983 */ /* 0x000ee80000100800 */
[----:B------:R-:W3:Y:S04]  /*bdb0*/  LDL R8, [R1+0x28] ;  /* 0x0000280001087983 */ /* 0x000ee80000100800 */
[----:B------:R-:W4:Y:S01]  /*bdc0*/  LDL R7, [R1+0xc] ;  /* 0x00000c0001077983 */ /* 0x000f220000100800 */
[----:B------:R-:W-:-:S04]  /*bdd0*/  LOP3.LUT R19, R19, 0xffffffdf, RZ, 0xc0, !PT ;  /* 0xffffffdf13137812 */ /* 0x000fc800078ec0ff */
[----:B------:R-:W-:Y:S02]  /*bde0*/  @P0 LOP3.LUT R19, R19, 0x20, RZ, 0xfc, !PT ;  /* 0x0000002013130812 */ /* 0x000fe400078efcff */
[----:B0-----:R-:W-:Y:S02]  /*bdf0*/  ISETP.NE.AND P1, PT, R0, 0x1, PT ;  /* 0x000000010000780c */ /* 0x001fe40003f25270 */
[----:B------:R-:W-:-:S11]  /*be00*/  LOP3.LUT R19, R19, 0xffffffbf, RZ, 0xc0, !PT ;  /* 0xffffffbf13137812 */ /* 0x000fd600078ec0ff */
[----:B------:R-:W0:Y:S08]  /*be10*/  @P1 LDC R6, c[0x0][0x44c] ;  /* 0x00011300ff061b82 */ /* 0x000e300000000800 */
[----:B------:R-:W1:Y:S01]  /*be20*/  @P1 LDC R0, c[0x0][0x450] ;  /* 0x00011400ff001b82 */ /* 0x000e620000000800 */
[----:B--2---:R-:W-:Y:S02]  /*be30*/  IMAD.IADD R3, R3, 0x1, R120 ;  /* 0x0000000103037824 */ /* 0x004fe400078e0278 */
[----:B------:R-:W2:Y:S02]  /*be40*/  S2R R120, SR_CgaCtaId ;  /* 0x0000000000787919 */ /* 0x000ea40000008800 */
[----:B0-----:R-:W-:-:S05]  /*be50*/  @P1 IMAD.HI.U32 R6, R3, R6, RZ ;  /* 0x0000000603061227 */ /* 0x001fca00078e00ff */
[----:B-1----:R-:W-:Y:S01]  /*be60*/  @P1 SHF.R.U32.HI R3, RZ, R0, R6 ;  /* 0x00000000ff031219 */ /* 0x002fe20000011606 */
[----:B------:R-:W-:-:S04]  /*be70*/  IMAD.MOV.U32 R6, RZ, RZ, -0x80 ;  /* 0xffffff80ff067424 */ /* 0x000fc800078e00ff */
[----:B------:R-:W0:Y:S01]  /*be80*/  SHFL.IDX PT, R0, R3, RZ, 0x1c1f ;  /* 0x001c1fff03007589 */ /* 0x000e2200000e0000 */
[----:B------:R-:W-:-:S03]  /*be90*/  IMAD R6, R12, R6, 0x1 ;  /* 0x000000010c067424 */ /* 0x000fc600078e0206 */
[----:B------:R-:W1:Y:S02]  /*bea0*/  SHFL.IDX PT, R3, R3, 0x1, 0x1c1f ;  /* 0x003c1f0003037f89 */ /* 0x000e6400000e0000 */
[----:B---3--:R-:W-:-:S04]  /*beb0*/  IADD3 R6, R8, R6, -R9 ;  /* 0x0000000608067210 */ /* 0x008fc80007ffe809 */
[----:B----4-:R-:W-:-:S05]  /*bec0*/  IADD3 R6, R6, -R7, RZ ;  /* 0x8000000706067210 */ /* 0x010fca0007ffe0ff */
        /* <DEDUP_REMOVED lines=127> */
[----:B------:R-:W0:Y:S01]  /*c6c0*/  SHFL.BFLY PT, R6, R0, 0x2, 0x1f ;  /* 0x0c401f0000067f89 */ /* 0x000e2200000e0000 */
        /* <DEDUP_REMOVED lines=12> */
[----:B0-----:R-:W-:-:S02]  /*c790*/  FMNMX.FTZ R6, R0, R6, !PT ;  /* 0x0000000600067209 */ /* 0x001fc40007810000 */
[C---:B------:R-:W-:Y:S02]  /*c7a0*/  ISETP.GT.AND P4, PT, R3.reuse, 0x50, PT ;  /* 0x000000500300780c */ /* 0x040fe40003f84270 */
[C---:B------:R-:W-:Y:S01]  /*c7b0*/  ISETP.GT.AND P3, PT, R3.reuse, 0x51, PT ;  /* 0x000000510300780c */ /* 0x040fe20003f64270 */
[----:B------:R-:W0:Y:S01]  /*c7c0*/  SHFL.BFLY PT, R0, R6, 0x1, 0x1f ;  /* 0x0c201f0006007f89 */ /* 0x000e2200000e0000 */
        /* <DEDUP_REMOVED lines=12> */
[----:B0-----:R-:W-:Y:S02]  /*c890*/  FMNMX.FTZ R6, R6, R0, !PT ;  /* 0x0000000006067209 */ /* 0x001fe40007810000 */
[----:B------:R-:W0:Y:S01]  /*c8a0*/  LDC R0, c[0x0][0x988] ;  /* 0x00026200ff007b82 */ /* 0x000e220000000800 */
[----:B------:R-:W-:Y:S02]  /*c8b0*/  ISETP.GT.AND P0, PT, R3, 0x60, PT ;  /* 0x000000600300780c */ /* 0x000fe40003f04270 */
[----:B------:R-:W-:Y:S02]  /*c8c0*/  FSETP.NEU.FTZ.AND P6, PT, R6, -INF , PT ;  /* 0xff8000000600780b */ /* 0x000fe40003fdd000 */
[----:B------:R-:W-:-:S02]  /*c8d0*/  FSEL R74, R74, -INF , P0 ;  /* 0xff8000004a4a7808 */ /* 0x000fc40000000000 */
[----:B------:R-:W-:Y:S02]  /*c8e0*/  FSEL R7, R6, RZ, P6 ;  /* 0x000000ff06077208 */ /* 0x000fe40003000000 */
[----:B------:R-:W-:Y:S02]  /*c8f0*/  LOP3.LUT P0, RZ, R19, 0x40, RZ, 0xc0, !PT ;  /* 0x0000004013ff7812 */ /* 0x000fe4000780c0ff */
[----:B------:R-:W-:Y:S01]  /*c900*/  FSEL R79, R79, -INF , P1 ;  /* 0xff8000004f4f7808 */ /* 0x000fe20000800000 */
[----:B------:R-:W-:Y:S01]  /*c910*/  FADD.FTZ R7, -R7, R11 ;  /* 0x0000000b07077221 */ /* 0x000fe20000010100 */
[----:B------:R-:W-:Y:S02]  /*c920*/  FSEL R75, R75, -INF , P0 ;  /* 0xff8000004b4b7808 */ /* 0x000fe40000000000 */
[----:B------:R-:W-:Y:S02]  /*c930*/  FSEL R82, R82, -INF , P2 ;  /* 0xff80000052527808 */ /* 0x000fe40001000000 */
[----:B------:R-:W-:-:S02]  /*c940*/  FSEL R83, R83, -INF , P3 ;  /* 0xff80000053537808 */ /* 0x000fc40001800000 */
        /* <DEDUP_REMOVED lines=11> */
[-CC-:B------:R-:W-:Y:S01]  /*ca00*/  FFMA.FTZ R25, R25, R0.reuse, -R9.reuse ;  /* 0x0000000019197223 */ /* 0x180fe20000010809 */
[----:B------:R-:W-:Y:S01]  /*ca10*/  FMNMX.FTZ R3, R27, R3, !PT ;  /* 0x000000031b037209 */ /* 0x000fe20007810000 */
[-CC-:B------:R-:W-:Y:S01]  /*ca20*/  FFMA.FTZ R28, R28, R0.reuse, -R9.reuse ;  /* 0x000000001c1c7223 */ /* 0x180fe20000010809 */
[-CC-:B------:R-:W-:Y:S01]  /*ca30*/  FFMA.FTZ R29, R29, R0.reuse, -R9.reuse ;  /* 0x000000001d1d7223 */ /* 0x180fe20000010809 */
[----:B------:R-:W0:Y:S01]  /*ca40*/  MUFU.EX2 R24, R24 ;  /* 0x0000001800187308 */ /* 0x000e220000000800 */
[----:B------:R-:W-:Y:S01]  /*ca50*/  FMNMX.FTZ R3, R30, R3, !PT ;  /* 0x000000031e037209 */ /* 0x000fe20007810000 */
[-CC-:B------:R-:W-:Y:S01]  /*ca60*/  FFMA.FTZ R32, R32, R0.reuse, -R9.reuse ;  /* 0x0000000020207223 */ /* 0x180fe20000010809 */
[-CC-:B------:R-:W-:Y:S01]  /*ca70*/  FFMA.FTZ R33, R33, R0.reuse, -R9.reuse ;  /* 0x0000000021217223 */ /* 0x180fe20000010809 */
[-CC-:B------:R-:W-:Y:S01]  /*ca80*/  FFMA.FTZ R36, R36, R0.reuse, -R9.reuse ;  /* 0x0000000024247223 */ /* 0x180fe20000010809 */
[----:B------:R-:W-:Y:S01]  /*ca90*/  FMNMX.FTZ R3, R31, R3, !PT ;  /* 0x000000031f037209 */ /* 0x000fe20007810000 */
[-CC-:B------:R-:W-:Y:S01]  /*caa0*/  FFMA.FTZ R37, R37, R0.reuse, -R9.reuse ;  /* 0x0000000025257223 */ /* 0x180fe20000010809 */
[-CC-:B------:R-:W-:Y:S01]  /*cab0*/  FFMA.FTZ R40, R40, R0.reuse, -R9.reuse ;  /* 0x0000000028287223 */ /* 0x180fe20000010809 */
[----:B------:R-:W1:Y:S01]  /*cac0*/  MUFU.EX2 R25, R25 ;  /* 0x0000001900197308 */ /* 0x000e620000000800 */
[----:B------:R-:W-:Y:S01]  /*cad0*/  FMNMX.FTZ R3, R34, R3, !PT ;  /* 0x0000000322037209 */ /* 0x000fe20007810000 */
[-CC-:B------:R-:W-:Y:S01]  /*cae0*/  FFMA.FTZ R41, R41, R0.reuse, -R9.reuse ;  /* 0x0000000029297223 */ /* 0x180fe20000010809 */
[-CC-:B------:R-:W-:Y:S01]  /*caf0*/  FFMA.FTZ R44, R44, R0.reuse, -R9.reuse ;  /* 0x000000002c2c7223 */ /* 0x180fe20000010809 */
[-CC-:B------:R-:W-:Y:S01]  /*cb00*/  FFMA.FTZ R45, R45, R0.reuse, -R9.reuse ;  /* 0x000000002d2d7223 */ /* 0x180fe20000010809 */
[----:B------:R-:W-:Y:S01]  /*cb10*/  FMNMX.FTZ R3, R35, R3, !PT ;  /* 0x0000000323037209 */ /* 0x000fe20007810000 */
[-CC-:B------:R-:W-:Y:S01]  /*cb20*/  FFMA.FTZ R48, R48, R0.reuse, -R9.reuse ;  /* 0x0000000030307223 */ /* 0x180fe20000010809 */
[-CC-:B------:R-:W-:Y:S01]  /*cb30*/  FFMA.FTZ R49, R49, R0.reuse, -R9.reuse ;  /* 0x0000000031317223 */ /* 0x180fe20000010809 */
[----:B------:R-:W-:Y:S01]  /*cb40*/  MUFU.EX2 R28, R28 ;  /* 0x0000001c001c7308 */ /* 0x000fe20000000800 */
[----:B------:R-:W-:Y:S01]  /*cb50*/  FMNMX.FTZ R3, R38, R3, !PT ;  /* 0x0000000326037209 */ /* 0x000fe20007810000 */
[----:B0-----:R-:W-:Y:S01]  /*cb60*/  FFMA.FTZ R5, R7, R5, R24 ;  /* 0x0000000507057223 */ /* 0x001fe20000010018 */
[-CC-:B------:R-:W-:Y:S01]  /*cb70*/  FFMA.FTZ R52, R52, R0.reuse, -R9.reuse ;  /* 0x0000000034347223 */ /* 0x180fe20000010809 */
[-CC-:B------:R-:W-:Y:S01]  /*cb80*/  FFMA.FTZ R53, R53, R0.reuse, -R9.reuse ;  /* 0x0000000035357223 */ /* 0x180fe20000010809 */
[----:B------:R-:W-:Y:S01]  /*cb90*/  FMNMX.FTZ R3, R39, R3, !PT ;  /* 0x0000000327037209 */ /* 0x000fe20007810000 */
[-CC-:B------:R-:W-:Y:S01]  /*cba0*/  FFMA.FTZ R56, R56, R0.reuse, -R9.reuse ;  /* 0x0000000038387223 */ /* 0x180fe20000010809 */
[-C--:B------:R-:W-:Y:S01]  /*cbb0*/  FFMA.FTZ R57, R57, R0.reuse, -R9 ;  /* 0x0000000039397223 */ /* 0x080fe20000010809 */
[----:B------:R-:W-:Y:S01]  /*cbc0*/  MUFU.EX2 R29, R29 ;  /* 0x0000001d001d7308 */ /* 0x000fe20000000800 */
[----:B------:R-:W-:Y:S01]  /*cbd0*/  FMNMX.FTZ R3, R42, R3, !PT ;  /* 0x000000032a037209 */ /* 0x000fe20007810000 */
[----:B-1----:R-:W-:Y:S01]  /*cbe0*/  FADD.FTZ R5, R25, R5 ;  /* 0x0000000519057221 */ /* 0x002fe20000010000 */
[-CC-:B------:R-:W-:Y:S01]  /*cbf0*/  FFMA.FTZ R60, R60, R0.reuse, -R9.reuse ;  /* 0x000000003c3c7223 */ /* 0x180fe20000010809 */
[-CC-:B------:R-:W-:Y:S01]  /*cc00*/  FFMA.FTZ R61, R61, R0.reuse, -R9.reuse ;  /* 0x000000003d3d7223 */ /* 0x180fe20000010809 */
[----:B------:R-:W-:Y:S01]  /*cc10*/  FMNMX.FTZ R3, R43, R3, !PT ;  /* 0x000000032b037209 */ /* 0x000fe20007810000 */
[-CC-:B------:R-:W-:Y:S01]  /*cc20*/  FFMA.FTZ R64, R64, R0.reuse, -R9.reuse ;  /* 0x0000000040407223 */ /* 0x180fe20000010809 */
[-CC-:B------:R-:W-:Y:S01]  /*cc30*/  FFMA.FTZ R65, R65, R0.reuse, -R9.reuse ;  /* 0x0000000041417223 */ /* 0x180fe20000010809 */
[----:B------:R-:W-:Y:S01]  /*cc40*/  MUFU.EX2 R32, R32 ;  /* 0x0000002000207308 */ /* 0x000fe20000000800 */
        /* <DEDUP_REMOVED lines=59> */
[----:B------:R-:W-:Y:S01]  /*d000*/  FADD.FTZ R8, -R8, R10 ;  /* 0x0000000a08087221 */ /* 0x000fe20000010100 */
[----:B------:R-:W-:-:S03]  /*d010*/  IMAD R10, R23, 0x8, R2 ;  /* 0x00000008170a7824 */ /* 0x000fc600078e0202 */
[-CC-:B------:R-:W-:Y:S01]  /*d020*/  FFMA.FTZ R26, R26, R0.reuse, -R11.reuse ;  /* 0x000000001a1a7223 */ /* 0x180fe2000001080b */
[-CC-:B------:R-:W-:Y:S01]  /*d030*/  FFMA.FTZ R27, R27, R0.reuse, -R11.reuse ;  /* 0x000000001b1b7223 */ /* 0x180fe2000001080b */
[-C--:B------:R-:W-:Y:S01]  /*d040*/  FMUL.FTZ R8, R8, R0.reuse ;  /* 0x0000000008087220 */ /* 0x080fe20000410000 */
[-CC-:B------:R-:W-:Y:S01]  /*d050*/  FFMA.FTZ R30, R30, R0.reuse, -R11.reuse ;  /* 0x000000001e1e7223 */ /* 0x180fe2000001080b */
[-CC-:B------:R-:W-:Y:S01]  /*d060*/  FFMA.FTZ R31, R31, R0.reuse, -R11.reuse ;  /* 0x000000001f1f7223 */ /* 0x180fe2000001080b */
[-CC-:B------:R-:W-:Y:S01]  /*d070*/  FFMA.FTZ R34, R34, R0.reuse, -R11.reuse ;  /* 0x0000000022227223 */ /* 0x180fe2000001080b */
[----:B------:R-:W-:Y:S01]  /*d080*/  MUFU.EX2 R26, R26 ;  /* 0x0000001a001a7308 */ /* 0x000fe20000000800 */
[----:B------:R-:W-:Y:S02]  /*d090*/  VIADD R10, R10, 0x16840 ;  /* 0x000168400a0a7836 */ /* 0x000fe40000000000 */
[-CC-:B------:R-:W-:Y:S01]  /*d0a0*/  FFMA.FTZ R35, R35, R0.reuse, -R11.reuse ;  /* 0x0000000023237223 */ /* 0x180fe2000001080b */
[-CC-:B------:R-:W-:Y:S01]  /*d0b0*/  FFMA.FTZ R38, R38, R0.reuse, -R11.reuse ;  /* 0x0000000026267223 */ /* 0x180fe2000001080b */
[-CC-:B------:R-:W-:Y:S01]  /*d0c0*/  FFMA.FTZ R39, R39, R0.reuse, -R11.reuse ;  /* 0x0000000027277223 */ /* 0x180fe2000001080b */
[-CC-:B------:R-:W-:Y:S01]  /*d0d0*/  FFMA.FTZ R42, R42, R0.reuse, -R11.reuse ;  /* 0x000000002a2a7223 */ /* 0x180fe2000001080b */
[----:B--2---:R-:W-:Y:S01]  /*d0e0*/  PRMT R10, R120, 0x654, R10 ;  /* 0x00000654780a7816 */ /* 0x004fe2000000000a */
[-CC-:B------:R-:W-:Y:S01]  /*d0f0*/  FFMA.FTZ R43, R43, R0.reuse, -R11.reuse ;  /* 0x000000002b2b7223 */ /* 0x180fe2000001080b */
[----:B------:R-:W0:Y:S01]  /*d100*/  MUFU.EX2 R8, R8 ;  /* 0x0000000800087308 */ /* 0x000e220000000800 */
[-CC-:B------:R-:W-:Y:S01]  /*d110*/  FFMA.FTZ R46, R46, R0.reuse, -R11.reuse ;  /* 0x000000002e2e7223 */ /* 0x180fe2000001080b */
[----:B------:R1:W-:Y:S01]  /*d120*/  SYNCS.ARRIVE.TRANS64.RED.A1T0 RZ, [R10+URZ], RZ ;  /* 0x000000ff0aff79a7 */ /* 0x0003e2000810043f */
        /* <DEDUP_REMOVED lines=24> */
[-CC-:B------:R-:W-:Y:S01]  /*d2b0*/  FFMA.FTZ R83, R83, R0.reuse, -R11.reuse ;  /* 0x0000000053537223 */ /* 0x180fe2000001080b */
[-CC-:B------:R-:W-:Y:S01]  /*d2c0*/  FFMA.FTZ R86, R86, R0.reuse, -R11.reuse ;  /* 0x0000000056567223 */ /* 0x180fe2000001080b */
[----:B------:R-:W-:Y:S01]  /*d2d0*/  FFMA.FTZ R11, R87, R0, -R11 ;  /* 0x00000000570b7223 */ /* 0x000fe2000001080b */
[----:B------:R-:W-:-:S02]  /*d2e0*/  FADD.FTZ R4, R29, R4 ;  /* 0x000000041d047221 */ /* 0x000fc40000010000 */
        /* <DEDUP_REMOVED lines=96> */
.L_x_15585:
[----:B------:R-:W-:Y:S02]  /*d8f0*/  IMAD R10, R13, 0x8, R2 ;  /* 0x000000080d0a7824 */ /* 0x000fe400078e0202 */
[----:B------:R-:W2:Y:S02]  /*d900*/  LDL R13, [R1+0x30] ;  /* 0x00003000010d7983 */ /* 0x000ea40000100800 */
[----:B------:R-:W-:-:S05]  /*d910*/  VIADD R10, R10, 0x16860 ;  /* 0x000168600a0a7836 */ /* 0x000fca0000000000 */
[----:B------:R-:W-:Y:S01]  /*d920*/  PRMT R10, R120, 0x654, R10 ;  /* 0x00000654780a7816 */ /* 0x000fe2000000000a */
[-C--:B------:R-:W-:Y:S01]  /*d930*/  FMUL.FTZ R88, R88, R7.reuse ;  /* 0x0000000758587220 */ /* 0x080fe20000410000 */
[----:B------:R-:W-:Y:S02]  /*d940*/  F2FP.F16.F32.PACK_AB R123, R11, R86 ;  /* 0x000000560b7b723e */ /* 0x000fe400000000ff */
        /* <DEDUP_REMOVED lines=49> */
[----:B0-----:R-:W-:Y:S01]  /*dc60*/  IMAD.MOV.U32 R10, RZ, RZ, R3 ;  /* 0x000000ffff0a7224 */ /* 0x001fe200078e0003 */
        /* <DEDUP_REMOVED lines=16> */
[C---:B--2---:R-:W-:Y:S01]  /*dd70*/  ISETP.GT.AND P1, PT, R12.reuse, R13, PT ;  /* 0x0000000d0c00720c */ /* 0x044fe20003f24270 */
[----:B------:R-:W-:Y:S01]  /*dd80*/  IMAD.MOV.U32 R13, RZ, RZ, R23 ;  /* 0x000000ffff0d7224 */ /* 0x000fe200078e0017 */
[----:B------:R-:W-:-:S11]  /*dd90*/  IADD3 R12, R12, -0x1, RZ ;  /* 0xffffffff0c0c7810 */ /* 0x000fd60007ffe0ff */
[----:B------:R-:W-:Y:S05]  /*dda0*/  @P1 BRA `(.L_x_15586) ;  /* 0xffffffd4009c1947 */ /* 0x000fea000383ffff */
.L_x_15574:
[----:B------:R-:W2:Y:S02]  /*ddb0*/  LDL R7, [R1+0x3c] ;  /* 0x00003c0001077983 */ /* 0x000ea40000100800 */
[----:B--2---:R-:W-:-:S13]  /*ddc0*/  ISETP.GE.AND P1, PT, R12, R7, PT ;  /* 0x000000070c00720c */ /* 0x004fda0003f26270 */
[----:B------:R-:W-:Y:S05]  /*ddd0*/  @!P1 BRA `(.L_x_15587) ;  /* 0x0000001c00e49947 */ /* 0x000fea0003800000 */
[----:B------:R-:W-:Y:S01]  /*dde0*/  IMAD.MOV.U32 R10, RZ, RZ, R3 ;  /* 0x000000ffff0a7224 */ /* 0x000fe200078e0003 */
[----:B------:R-:W-:Y:S01]  /*ddf0*/  MOV R7, R156 ;  /* 0x0000009c00077202 */ /* 0x000fe20000000f00 */
[----:B------:R-:W-:Y:S02]  /*de00*/  IMAD.MOV.U32 R11, RZ, RZ, R6 ;  /* 0x000000ffff0b7224 */ /* 0x000fe400078e0006 */
[----:B------:R-:W-:-:S07]  /*de10*/  IMAD.MOV.U32 R13, RZ, RZ, R23 ;  /* 0x000000ffff0d7224 */ /* 0x000fce00078e0017 */
.L_x_15599:
        /* <DEDUP_REMOVED lines=11> */
.L_x_15589:
[----:B------:R-:W-:Y:S01]  /*ded0*/  IMAD R0, R23, 0x8, R2 ;  /* 0x0000000817007824 */ /* 0x000fe200078e0202 */
[----:B------:R-:W-:-:S04]  /*dee0*/  SHF.L.U32 R3, R156, 0x1f, RZ ;  /* 0x0000001f9c037819 */ /* 0x000fc800000006ff */
[----:B------:R0:W1:Y:S01]  /*def0*/  SYNCS.PHASECHK.TRANS64.TRYWAIT P1, [R0+URZ+0x16830], R3 ;  /* 0x01683003000075a7 */ /* 0x000062000802017f */
[----:B------:R-:W-:Y:S05]  /*df00*/  @!P0 BRA `(.L_x_15590) ;  /* 0x0000000000048947 */ /* 0x000fea0003800000 */
[----:B------:R-:W-:Y:S01]  /*df10*/  BPT.TRAP 0x1 ;  /* 0x000000040000795c */ /* 0x000fe20000300000 */
.L_x_15590:
[----:B------:R-:W-:Y:S04]  /*df20*/  BSSY B0, `(.L_x_15588) ;  /* 0x0000004000007945 */ /* 0x000fe80003800000 */
[----:B-1----:R-:W-:Y:S05]  /*df30*/  @P1 BRA `(.L_x_15591) ;  /* 0x0000000000081947 */ /* 0x002fea0003800000 */
[----:B------:R-:W1:Y:S02]  /*df40*/  SYNCS.PHASECHK.TRANS64.TRYWAIT P1, [R0+URZ+0x16830], R3 ;  /* 0x01683003000075a7 */ /* 0x000e64000802017f */
[----:B-1----:R-:W-:Y:S05]  /*df50*/  @!P1 BRA `(.L_x_15592) ;  /* 0x000000d800289947 */ /* 0x002fea0003800000 */
.L_x_15591:
[----:B------:R-:W-:Y:S05]  /*df60*/  BSYNC B0 ;  /* 0x0000000000007941 */ /* 0x000fea0003800000 */
.L_x_15588:
[----:B------:R-:W2:Y:S04]  /*df70*/  LDL R6, [R1+0x24] ;  /* 0x0000240001067983 */ /* 0x000ea80000100800 */
[----:B------:R3:W-:Y:S01]  /*df80*/  STL [R1+0x70], R2 ;  /* 0x0000700201007387 */ /* 0x0007e20000100800 */
[----:B01----:R-:W0:Y:S03]  /*df90*/  S2R R0, SR_TID.X ;  /* 0x0000000000007919 */ /* 0x003e260000002100 */
[----:B---3--:R-:W3:Y:S01]  /*dfa0*/  LDL.64 R2, [R1+0x18] ;  /* 0x0000180001027983 */ /* 0x008ee20000100a00 */
[----:B------:R-:W-:Y:S01]  /*dfb0*/  IMAD.MOV.U32 R9, RZ, RZ, 0x40000040 ;  /* 0x40000040ff097424 */ /* 0x000fe200078e00ff */
[----:B------:R-:W-:Y:S05]  /*dfc0*/  WARPSYNC.ALL ;  /* 0x0000000000007948 */ /* 0x000fea0003800000 */
[----:B------:R-:W-:-:S02]  /*dfd0*/  R2UR UR15, R9 ;  /* 0x00000000090f72ca */ /* 0x000fc400000e0000 */
[----:B0-----:R-:W-:-:S05]  /*dfe0*/  SHF.R.U32.HI R0, RZ, 0x7, R0 ;  /* 0x00000007ff007819 */ /* 0x001fca0000011600 */
[----:B------:R-:W-:Y:S02]  /*dff0*/  VIADD R0, R0, 0x8 ;  /* 0x0000000800007836 */ /* 0x000fe40000000000 */
[----:B------:R-:W-:Y:S01]  /*e000*/  IMAD.MOV.U32 R27, RZ, RZ, 0x40000040 ;  /* 0x40000040ff1b7424 */ /* 0x000fe200078e00ff */
[----:B------:R-:W-:Y:S01]  /*e010*/  R2UR UR4, R14 ;  /* 0x000000000e0472ca */ /* 0x000fe200000e0000 */
[----:B------:R-:W-:Y:S01]  /*e020*/  IMAD.MOV.U32 R25, RZ, RZ, 0x40000040 ;  /* 0x40000040ff197424 */ /* 0x000fe200078e00ff */
[----:B------:R-:W-:Y:S02]  /*e030*/  R2UR UR5, R15 ;  /* 0x000000000f0572ca */ /* 0x000fe400000e0000 */
[----:B------:R-:W-:Y:S02]  /*e040*/  R2UR UR7, R27 ;  /* 0x000000001b0772ca */ /* 0x000fe400000e0000 */
[----:B------:R-:W-:Y:S02]  /*e050*/  R2UR UR11, R25 ;  /* 0x00000000190b72ca */ /* 0x000fe400000e0000 */
[----:B------:R-:W-:Y:S01]  /*e060*/  R2UR UR19, R27 ;  /* 0x000000001b1372ca */ /* 0x000fe200000e0000 */
[----:B------:R0:W-:Y:S01]  /*e070*/  BAR.SYNC.DEFER_BLOCKING R0, 0x100 ;  /* 0x000400000000751d */ /* 0x0001e20000010000 */
[----:B--2---:R-:W-:-:S04]  /*e080*/  IMAD R26, R23, 0x400, R6 ;  /* 0x00000400171a7824 */ /* 0x004fc800078e0206 */
[----:B------:R-:W-:-:S05]  /*e090*/  VIADD R8, R26, 0x4 ;  /* 0x000000041a087836 */ /* 0x000fca0000000000 */
[----:B------:R-:W-:Y:S02]  /*e0a0*/  R2UR UR14, R8 ;  /* 0x00000000080e72ca */ /* 0x000fe400000e0000 */
[----:B------:R-:W2:Y:S01]  /*e0b0*/  LDL.64 R8, [R1+0x10] ;  /* 0x0000100001087983 */ /* 0x000ea20000100a00 */
[C---:B------:R-:W-:Y:S02]  /*e0c0*/  R2UR UR6, R26.reuse ;  /* 0x000000001a0672ca */ /* 0x040fe400000e0000 */
[C---:B------:R-:W-:Y:S01]  /*e0d0*/  IADD3 R24, R26.reuse, 0x2, RZ ;  /* 0x000000021a187810 */ /* 0x040fe20007ffe0ff */
[----:B------:R-:W-:-:S03]  /*e0e0*/  VIADD R26, R26, 0x6 ;  /* 0x000000061a1a7836 */ /* 0x000fc60000000000 */
[----:B------:R-:W-:Y:S02]  /*e0f0*/  R2UR UR10, R24 ;  /* 0x00000000180a72ca */ /* 0x000fe400000e0000 */
[----:B------:R-:W-:Y:S02]  /*e100*/  R2UR UR18, R26 ;  /* 0x000000001a1272ca */ /* 0x000fe400000e0000 */
        /* <DEDUP_REMOVED lines=11> */
[----:B--2---:R-:W-:Y:S02]  /*e1c0*/  R2UR UR12, R8 ;  /* 0x00000000080c72ca */ /* 0x004fe400000e0000 */
[----:B------:R-:W-:Y:S01]  /*e1d0*/  R2UR UR13, R9 ;  /* 0x00000000090d72ca */ /* 0x000fe200000e0000 */
[----:B------:R-:W-:-:S12]  /*e1e0*/  WARPGROUP.ARRIVE ;  /* 0x00000000000079c5 */ /* 0x000fd80000000000 */
        /* <DEDUP_REMOVED lines=8> */
.L_x_15594:
[----:B------:R-:W-:Y:S01]  /*e270*/  SHF.L.U32 R0, R7, 0x1f, RZ ;  /* 0x0000001f07007819 */ /* 0x000fe200000006ff */
[----:B-----5:R-:W-:-:S04]  /*e280*/  IMAD R3, R13, 0x8, R2 ;  /* 0x000000080d037824 */ /* 0x020fc800078e0202 */
[----:B------:R0:W1:Y:S01]  /*e290*/  SYNCS.PHASECHK.TRANS64.TRYWAIT P1, [R3+URZ+0x16850], R0 ;  /* 0x01685000030075a7 */ /* 0x000062000802017f */
[----:B------:R-:W-:Y:S05]  /*e2a0*/  @!P0 BRA `(.L_x_15595) ;  /* 0x0000000000048947 */ /* 0x000fea0003800000 */
[----:B------:R-:W-:Y:S01]  /*e2b0*/  BPT.TRAP 0x1 ;  /* 0x000000040000795c */ /* 0x000fe20000300000 */
.L_x_15595:
[----:B-1----:R-:W-:Y:S05]  /*e2c0*/  @P1 BRA `(.L_x_15593) ;  /* 0x0000000000081947 */ /* 0x002fea0003800000 */
[----:B------:R-:W1:Y:S02]  /*e2d0*/  SYNCS.PHASECHK.TRANS64.TRYWAIT P1, [R3+URZ+0x16850], R0 ;  /* 0x01685000030075a7 */ /* 0x000e64000802017f */
[----:B-1----:R-:W-:Y:S05]  /*e2e0*/  @!P1 BRA `(.L_x_15596) ;  /* 0x000000d400589947 */ /* 0x002fea0003800000 */
.L_x_15593:
        /* <DEDUP_REMOVED lines=8> */
[----:B------:R-:W-:Y:S01]  /*e370*/  IMAD.MOV.U32 R7, RZ, RZ, 0x40000040 ;  /* 0x40000040ff077424 */ /* 0x000fe200078e00ff */
[----:B------:R-:W-:Y:S02]  /*e380*/  LEA R6, R13, R0, 0xa ;  /* 0x000000000d067211 */ /* 0x000fe400078e50ff */
[----:B------:R-:W0:Y:S02]  /*e390*/  S2R R0, SR_TID.X ;  /* 0x0000000000007919 */ /* 0x000e240000002100 */
[C---:B------:R-:W-:Y:S01]  /*e3a0*/  R2UR UR6, R6.reuse ;  /* 0x00000000060672ca */ /* 0x040fe200000e0000 */
[----:B------:R-:W-:-:S12]  /*e3b0*/  VIADD R8, R6, 0x80 ;  /* 0x0000008006087836 */ /* 0x000fd80000000000 */
        /* <DEDUP_REMOVED lines=36> */
[----:B------:R-:W-:Y:S01]  /*e600*/  IMAD.MOV.U32 R9, RZ, RZ, 0x40000040 ;  /* 0x40000040ff097424 */ /* 0x000fe200078e00ff */
[----:B------:R-:W-:Y:S01]  /*e610*/  IADD3 R6, R6, 0x380, RZ ;  /* 0x0000038006067810 */ /* 0x000fe20007ffe0ff */
        /* <DEDUP_REMOVED lines=17> */
.L_x_15597:
[----:B------:R-:W1:Y:S01]  /*e730*/  S2R R120, SR_CgaCtaId ;  /* 0x0000000000787919 */ /* 0x000e620000008800 */
[----:B0-----:R-:W-:-:S04]  /*e740*/  IMAD R0, R23, 0x8, R2 ;  /* 0x0000000817007824 */ /* 0x001fc800078e0202 */
[----:B------:R-:W-:-:S05]  /*e750*/  VIADD R0, R0, 0x16840 ;  /* 0x0001684000007836 */ /* 0x000fca0000000000 */
[----:B-1----:R-:W-:-:S04]  /*e760*/  PRMT R0, R120, 0x654, R0 ;  /* 0x0000065478007816 */ /* 0x002fc80000000000 */
        /* <DEDUP_REMOVED lines=126> */
[-C--:B------:R-:W-:Y:S01]  /*ef50*/  FFMA.FTZ R10, R87, R0.reuse, -R11 ;  /* 0x00000000570a7223 */ /* 0x080fe2000001080b */
[-CC-:B------:R-:W-:Y:S01]  /*ef60*/  FFMA.FTZ R37, R37, R0.reuse, -R9.reuse ;  /* 0x0000000025257223 */ /* 0x180fe20000010809 */
[-CC-:B------:R-:W-:Y:S01]  /*ef70*/  FFMA.FTZ R40, R40, R0.reuse, -R9.reuse ;  /* 0x0000000028287223 */ /* 0x180fe20000010809 */
[-CC-:B------:R-:W-:Y:S01]  /*ef80*/  FFMA.FTZ R41, R41, R0.reuse, -R9.reuse ;  /* 0x0000000029297223 */ /* 0x180fe20000010809 */
[-CC-:B------:R-:W-:Y:S01]  /*ef90*/  FFMA.FTZ R44, R44, R0.reuse, -R9.reuse ;  /* 0x000000002c2c7223 */ /* 0x180fe20000010809 */
[-C--:B------:R-:W-:Y:S01]  /*efa0*/  FFMA.FTZ R45, R45, R0.reuse, -R9 ;  /* 0x000000002d2d7223 */ /* 0x080fe20000010809 */
[----:B------:R-:W1:Y:S01]  /*efb0*/  MUFU.EX2 R28, R28 ;  /* 0x0000001c001c7308 */ /* 0x000e620000000800 */
        /* <DEDUP_REMOVED lines=16> */
[----:B-1----:R-:W-:Y:S01]  /*f0c0*/  FADD.FTZ R4, R28, R5 ;  /* 0x000000051c047221 */ /* 0x002fe20000010000 */
[-CC-:B------:R-:W-:Y:S01]  /*f0d0*/  FFMA.FTZ R72, R72, R0.reuse, -R9.reuse ;  /* 0x0000000048487223 */ /* 0x180fe20000010809 */
        /* <DEDUP_REMOVED lines=125> */
.L_x_15598:
[----:B------:R-:W-:Y:S02]  /*f8b0*/  IMAD R11, R13, 0x8, R2 ;  /* 0x000000080d0b7824 */ /* 0x000fe400078e0202 */
[----:B------:R-:W2:Y:S02]  /*f8c0*/  LDL R13, [R1+0x3c] ;  /* 0x00003c00010d7983 */ /* 0x000ea40000100800 */
[----:B------:R-:W-:-:S05]  /*f8d0*/  VIADD R11, R11, 0x16860 ;  /* 0x000168600b0b7836 */ /* 0x000fca0000000000 */
[----:B------:R-:W-:Y:S01]  /*f8e0*/  PRMT R11, R120, 0x654, R11 ;  /* 0x00000654780b7816 */ /* 0x000fe2000000000b */
[----:B------:R-:W-:Y:S01]  /*f8f0*/  FMUL.FTZ R88, R88, R7 ;  /* 0x0000000758587220 */ /* 0x000fe20000410000 */
        /* <DEDUP_REMOVED lines=52> */
[----:B0-----:R-:W-:Y:S01]  /*fc40*/  IMAD.MOV.U32 R11, RZ, RZ, R6 ;  /* 0x000000ffff0b7224 */ /* 0x001fe200078e0006 */
        /* <DEDUP_REMOVED lines=18> */
.L_x_15587:
[----:B------:R-:W-:Y:S05]  /*fd70*/  WARPSYNC.ALL ;  /* 0x0000000000007948 */ /* 0x000fea0003800000 */
[----:B------:R-:W-:Y:S06]  /*fd80*/  BAR.ARV 0x8, 0x200 ;  /* 0x0208000000007b1d */ /* 0x000fec0000002000 */
[----:B------:R-:W-:Y:S05]  /*fd90*/  @!P0 BRA `(.L_x_15600) ;  /* 0x0000000000048947 */ /* 0x000fea0003800000 */
[----:B------:R-:W-:Y:S01]  /*fda0*/  BPT.TRAP 0x1 ;  /* 0x000000040000795c */ /* 0x000fe20000300000 */
.L_x_15600:
[----:B------:R-:W-:Y:S01]  /*fdb0*/  IMAD R10, R23, 0x8, R2 ;  /* 0x00000008170a7824 */ /* 0x000fe200078e0202 */
[----:B------:R-:W-:-:S04]  /*fdc0*/  SHF.L.U32 R7, R156, 0x1f, RZ ;  /* 0x0000001f9c077819 */ /* 0x000fc800000006ff */
[----:B------:R0:W1:Y:S01]  /*fdd0*/  SYNCS.PHASECHK.TRANS64.TRYWAIT P1, [R10+URZ+0x16850], R7 ;  /* 0x016850070a0075a7 */ /* 0x000062000802017f */
[----:B------:R-:W-:Y:S05]  /*fde0*/  @!P0 BRA `(.L_x_15601) ;  /* 0x0000000000048947 */ /* 0x000fea0003800000 */
[----:B------:R-:W-:Y:S01]  /*fdf0*/  BPT.TRAP 0x1 ;  /* 0x000000040000795c */ /* 0x000fe20000300000 */
.L_x_15601:
[----:B------:R-:W-:-:S05]  /*fe00*/  VIADD R2, R2, 0x400 ;  /* 0x0000040002027836 */ /* 0x000fca0000000000 */
[----:B------:R-:W-:-:S04]  /*fe10*/  SHF.R.U32.HI R2, RZ, 0x4, R2 ;  /* 0x00000004ff027819 */ /* 0x000fc80000011602 */
[----:B------:R-:W-:Y:S01]  /*fe20*/  LOP3.LUT R2, R2, 0x3fff, RZ, 0xc0, !PT ;  /* 0x00003fff02027812 */ /* 0x000fe200078ec0ff */
[----:B-1----:R-:W-:Y:S06]  /*fe30*/  @P1 BRA `(.L_x_15602) ;  /* 0x0000000000081947 */ /* 0x002fec0003800000 */
[----:B------:R-:W1:Y:S02]  /*fe40*/  SYNCS.PHASECHK.TRANS64.TRYWAIT P1, [R10+URZ+0x16850], R7 ;  /* 0x016850070a0075a7 */ /* 0x000e64000802017f */
[----:B-1----:R-:W-:Y:S05]  /*fe50*/  @!P1 BRA `(.L_x_15603) ;  /* 0x000000b800909947 */ /* 0x002fea0003800000 */
.L_x_15602:
[----:B------:R-:W-:Y:S01]  /*fe60*/  IMAD.MOV.U32 R9, RZ, RZ, 0x40000040 ;  /* 0x40000040ff097424 */ /* 0x000fe200078e00ff */
[----:B------:R-:W-:Y:S01]  /*fe70*/  LEA R8, R23, R2, 0xa ;  /* 0x0000000217087211 */ /* 0x000fe200078e50ff */
[----:B------:R-:W-:Y:S05]  /*fe80*/  WARPSYNC.ALL ;  /* 0x0000000000007948 */ /* 0x000fea0003800000 */
[C---:B------:R-:W-:Y:S01]  /*fe90*/  R2UR UR6, R8.reuse ;  /* 0x00000000080672ca */ /* 0x040fe200000e0000 */
[----:B------:R-:W-:Y:S01]  /*fea0*/  WARPGROUP.ARRIVE ;  /* 0x00000000000079c5 */ /* 0x000fe20000000000 */
[----:B------:R-:W-:Y:S01]  /*feb0*/  R2UR UR7, R9 ;  /* 0x00000000090772ca */ /* 0x000fe200000e0000 */
[----:B------:R-:W-:Y:S01]  /*fec0*/  VIADD R12, R8, 0x80 ;  /* 0x00000080080c7836 */ /* 0x000fe20000000000 */
[----:B------:R-:W2:Y:S01]  /*fed0*/  SHFL.BFLY PT, R2, R5, 0x2, 0x1f ;  /* 0x0c401f0005027f89 */ /* 0x000ea200000e0000 */
[----:B------:R-:W-:-:S02]  /*fee0*/  IMAD.MOV.U32 R13, RZ, RZ, 0x40000040 ;  /* 0x40000040ff0d7424 */ /* 0x000fc400078e00ff */
[----:B------:R-:W-:Y:S01]  /*fef0*/  IMAD.MOV.U32 R9, RZ, RZ, 0x40000040 ;  /* 0x40000040ff097424 */ /* 0x000fe200078e00ff */
[----:B01----:R-:W0:Y:S01]  /*ff00*/  SHFL.BFLY PT, R7, R4, 0x2, 0x1f ;  /* 0x0c401f0004077f89 */ /* 0x003e2200000e0000 */
[----:B------:R-:W-:Y:S02]  /*ff10*/  IMAD.MOV.U32 R27, RZ, RZ, -0x800000 ;  /* 0xff800000ff1b7424 */ /* 0x000fe400078e00ff */
[----:B------:R-:W-:-:S04]  /*ff20*/  IMAD.MOV.U32 R26, RZ, RZ, -0x800000 ;  /* 0xff800000ff1a7424 */ /* 0x000fc800078e00ff */
[----:B------:R-:W-:Y:S01]  /*ff30*/  HGMMA.64x64x16.F32 R88, R148, gdesc[UR4].tnspB, R88, gsb0 ;  /* 0x40e0000494587df0 */ /* 0x000fe20008000858 */
[----:B------:R-:W-:Y:S01]  /*ff40*/  R2UR UR6, R12 ;  /* 0x000000000c0672ca */ /* 0x000fe200000e0000 */
[----:B------:R-:W-:Y:S01]  /*ff50*/  VIADD R12, R8, 0x100 ;  /* 0x00000100080c7836 */ /* 0x000fe20000000000 */
[----:B------:R-:W-:Y:S01]  /*ff60*/  R2UR UR7, R13 ;  /* 0x000000000d0772ca */ /* 0x000fe200000e0000 */
[----:B------:R-:W-:Y:S02]  /*ff70*/  IMAD.MOV.U32 R13, RZ, RZ, 0x40000040 ;  /* 0x40000040ff0d7424 */ /* 0x000fe400078e00ff */
[----:B--2---:R-:W-:Y:S01]  /*ff80*/  FADD.FTZ R2, R2, R5 ;  /* 0x0000000502027221 */ /* 0x004fe20000010000 */
[----:B------:R-:W-:Y:S02]  /*ff90*/  WARPGROUP.DEPBAR.LE gsb0, 0x0 ;  /* 0x00008000000079c5 */ /* 0x000fe40000010000 */
[----:B------:R-:W-:-:S07]  /*ffa0*/  WARPGROUP.ARRIVE ;  /* 0x00000000000079c5 */ /* 0x000fce0000000000 */
        /* <DEDUP_REMOVED lines=35> */
[----:B------:R-:W-:Y:S01]  /*101e0*/  R2UR UR6, R8 ;  /* 0x00000000080672ca */ /* 0x000fe200000e0000 */
[----:B0-----:R-:W-:Y:S01]  /*101f0*/  FADD.FTZ R8, R7, R4 ;  /* 0x0000000407087221 */ /* 0x001fe20000010000 */
[----:B------:R-:W-:Y:S01]  /*10200*/  R2UR UR7, R9 ;  /* 0x00000000090772ca */ /* 0x000fe200000e0000 */
[----:B------:R-:W0:Y:S01]  /*10210*/  SHFL.BFLY PT, R7, R2, 0x1, 0x1f ;  /* 0x0c201f0002077f89 */ /* 0x000e2200000e0000 */
[----:B------:R-:W-:-:S03]  /*10220*/  IMAD.MOV.U32 R4, RZ, RZ, RZ ;  /* 0x000000ffff047224 */ /* 0x000fc600078e00ff */
        /* <DEDUP_REMOVED lines=18> */
[----:B------:R-:W-:Y:S03]  /*10350*/  HGMMA.64x64x16.F32 R88, R120, gdesc[UR4].tnspB, R88, gsb0 ;  /* 0x40e0000478587df0 */ /* 0x000fe60008000858 */
[----:B------:R-:W-:Y:S02]  /*10360*/  WARPGROUP.DEPBAR.LE gsb0, 0x0 ;  /* 0x00008000000079c5 */ /* 0x000fe40000010000 */
[----:B--23--:R-:W-:Y:S05]  /*10370*/  @!P0 BRA `(.L_x_15604) ;  /* 0x0000000000048947 */ /* 0x00cfea0003800000 */
[----:B------:R-:W-:Y:S01]  /*10380*/  BPT.TRAP 0x1 ;  /* 0x000000040000795c */ /* 0x000fe20000300000 */
.L_x_15604:
[----:B------:R-:W2:Y:S01]  /*10390*/  LDL.LU R5, [R1+0x5c] ;  /* 0x00005c0001057983 */ /* 0x000ea20000300800 */
[----:B------:R-:W-:Y:S01]  /*103a0*/  VIADD R0, R10, 0x16860 ;  /* 0x000168600a007836 */ /* 0x000fe20000000000 */
[----:B------:R-:W1:Y:S01]  /*103b0*/  S2R R3, SR_CgaCtaId ;  /* 0x0000000000037919 */ /* 0x000e620000008800 */
[----:B------:R-:W-:-:S04]  /*103c0*/  IADD3 R23, R23, 0x1, RZ ;  /* 0x0000000117177810 */ /* 0x000fc80007ffe0ff */
[----:B------:R-:W-:Y:S01]  /*103d0*/  ISETP.NE.AND P1, PT, R23, 0x2, PT ;  /* 0x000000021700780c */ /* 0x000fe20003f25270 */
[-C--:B------:R-:W-:Y:S01]  /*103e0*/  FMUL.FTZ R20, R88, R4.reuse ;  /* 0x0000000458147220 */ /* 0x080fe20000410000 */
[-C--:B------:R-:W-:Y:S01]  /*103f0*/  FMUL.FTZ R21, R89, R4.reuse ;  /* 0x0000000459157220 */ /* 0x080fe20000410000 */
[----:B------:R-:W-:Y:S01]  /*10400*/  FMUL.FTZ R92, R92, R4 ;  /* 0x000000045c5c7220 */ /* 0x000fe20000410000 */
[----:B-1----:R-:W-:-:S04]  /*10410*/  PRMT R0, R3, 0x654, R0 ;  /* 0x0000065403007816 */ /* 0x002fc80000000000 */
[----:B------:R1:W-:Y:S01]  /*10420*/  SYNCS.ARRIVE.TRANS64.RED.A1T0 RZ, [R0+URZ], RZ ;  /* 0x000000ff00ff79a7 */ /* 0x0003e2000810043f */
        /* <DEDUP_REMOVED lines=35> */
.L_x_15534:
[----:B------:R-:W3:Y:S01]  /*10660*/  LDL R49, [R1+0x50] ;  /* 0x0000500001317983 */ /* 0x000ee20000100800 */
[----:B-1----:R-:W0:Y:S01]  /*10670*/  S2R R0, SR_TID.X ;  /* 0x0000000000007919 */ /* 0x002e220000002100 */
[----:B------:R-:W-:Y:S05]  /*10680*/  WARPSYNC.ALL ;  /* 0x0000000000007948 */ /* 0x000fea0003800000 */
[----:B0-----:R-:W-:-:S05]  /*10690*/  VIADD R40, R0, 0xffffff80 ;  /* 0xffffff8000287836 */ /* 0x001fca0000000000 */
[----:B------:R-:W-:-:S04]  /*106a0*/  SHF.R.S32.HI R48, RZ, 0x1f, R40 ;  /* 0x0000001fff307819 */ /* 0x000fc80000011428 */
[----:B------:R-:W-:-:S04]  /*106b0*/  LEA.HI R48, R48, R40, RZ, 0x3 ;  /* 0x0000002830307211 */ /* 0x000fc800078f18ff */
[----:B------:R-:W-:-:S05]  /*106c0*/  LOP3.LUT R48, R48, 0xfffffff8, RZ, 0xc0, !PT ;  /* 0xfffffff830307812 */ /* 0x000fca00078ec0ff */
[----:B------:R-:W-:-:S04]  /*106d0*/  IMAD.IADD R48, R40, 0x1, -R48 ;  /* 0x0000000128307824 */ /* 0x000fc800078e0a30 */
[----:B------:R-:W-:-:S05]  /*106e0*/  IMAD.SHL.U32 R43, R48, 0x8, RZ ;  /* 0x00000008302b7824 */ /* 0x000fca00078e00ff */
[----:B------:R-:W-:Y:S02]  /*106f0*/  SHF.R.S32.HI R44, RZ, 0x1f, R43 ;  /* 0x0000001fff2c7819 */ /* 0x000fe4000001142b */
[----:B---3--:R-:W-:-:S04]  /*10700*/  SHF.R.S32.HI R34, RZ, 0x1f, R49 ;  /* 0x0000001fff227819 */ /* 0x008fc80000011431 */
[----:B------:R-:W-:Y:S01]  /*10710*/  SHF.L.U64.HI R37, R49, 0x2, R34 ;  /* 0x0000000231257819 */ /* 0x000fe20000010222 */
        /* <DEDUP_REMOVED lines=8> */
[----:B------:R-:W4:Y:S01]  /*107a0*/  LDL R0, [R1+0x6c] ;  /* 0x00006c0001007983 */ /* 0x000f220000100800 */
[----:B------:R-:W-:-:S03]  /*107b0*/  ULDC UR4, c[0x0][0xad4] ;  /* 0x0002b50000047ab9 */ /* 0x000fc60000000800 */
[----:B------:R-:W3:Y:S04]  /*107c0*/  LDL.LU R32, [R1+0x54] ;  /* 0x0000540001207983 */ /* 0x000ee80000300800 */
[----:B------:R-:W2:Y:S01]  /*107d0*/  LDL.LU R36, [R1+0x58] ;  /* 0x0000580001247983 */ /* 0x000ea20000300800 */
[----:B------:R-:W0:Y:S01]  /*107e0*/  S2R R3, SR_SWINHI ;  /* 0x0000000000037919 */ /* 0x000e220000002f00 */
[----:B-----5:R-:W-:Y:S02]  /*107f0*/  MOV R24, R2 ;  /* 0x0000000200187202 */ /* 0x020fe40000000f00 */
[----:B0-----:R-:W-:Y:S02]  /*10800*/  MOV R25, R3 ;  /* 0x0000000300197202 */ /* 0x001fe40000000f00 */
[----:B------:R-:W-:-:S02]  /*10810*/  F2FP.F16.F32.PACK_AB R12, R21, R20 ;  /* 0x00000014150c723e */ /* 0x000fc400000000ff */
[----:B------:R-:W-:Y:S01]  /*10820*/  F2FP.F16.F32.PACK_AB R14, R93, R92 ;  /* 0x0000005c5d0e723e */ /* 0x000fe200000000ff */
[----:B----4-:R-:W-:-:S03]  /*10830*/  IMAD.WIDE R10, R0, 0x2, R24 ;  /* 0x00000002000a7825 */ /* 0x010fc600078e0218 */
[----:B------:R-:W-:-:S05]  /*10840*/  IADD3 R15, P0, R10, 0x60, RZ ;  /* 0x000000600a0f7810 */ /* 0x000fca0007f1e0ff */
[----:B------:R-:W-:Y:S01]  /*10850*/  IMAD.X R5, RZ, RZ, R11, P0 ;  /* 0x000000ffff057224 */ /* 0x000fe200000e060b */
[----:B---3--:R-:W-:-:S04]  /*10860*/  ISETP.NE.AND P0, PT, R32, RZ, PT ;  /* 0x000000ff2000720c */ /* 0x008fc80003f05270 */
[----:B------:R-:W-:Y:S01]  /*10870*/  SEL R38, R32, UR4, P0 ;  /* 0x0000000420267c07 */ /* 0x000fe20008000000 */
[----:B------:R-:W-:Y:S05]  /*10880*/  WARPSYNC.ALL ;  /* 0x0000000000007948 */ /* 0x000fea0003800000 */
[C---:B------:R-:W-:Y:S01]  /*10890*/  LOP3.LUT R3, R10.reuse, 0x380, RZ, 0xc0, !PT ;  /* 0x000003800a037812 */ /* 0x040fe200078ec0ff */
[----:B------:R-:W-:Y:S01]  /*108a0*/  ULDC.64 UR6, c[0x0][0xc08] ;  /* 0x0003020000067ab9 */ /* 0x000fe20000000a00 */
[----:B------:R-:W-:Y:S01]  /*108b0*/  BAR.SYNC.DEFER_BLOCKING 0x1, 0x180 ;  /* 0x0046000000007b1d */ /* 0x000fe20000010000 */
[C---:B------:R-:W-:Y:S02]  /*108c0*/  IADD3 R6, P1, R10.reuse, 0x40, RZ ;  /* 0x000000400a067810 */ /* 0x040fe40007f3e0ff */
[----:B--2---:R-:W-:-:S02]  /*108d0*/  IADD3 R13, P2, R10, 0x20, RZ ;  /* 0x000000200a0d7810 */ /* 0x004fc40007f5e0ff */
[----:B------:R-:W-:Y:S01]  /*108e0*/  SHF.R.U64 R3, R3, 0x3, RZ ;  /* 0x0000000303037819 */ /* 0x000fe200000012ff */
[----:B------:R-:W-:Y:S01]  /*108f0*/  ULDC.64 UR4, c[0x0][0xc00] ;  /* 0x0003000000047ab9 */ /* 0x000fe20000000a00 */
[----:B------:R-:W-:Y:S02]  /*10900*/  LOP3.LUT R4, R6, 0x380, RZ, 0xc0, !PT ;  /* 0x0000038006047812 */ /* 0x000fe400078ec0ff */
[----:B------:R-:W-:Y:S02]  /*10910*/  LOP3.LUT R0, R13, 0x380, RZ, 0xc0, !PT ;  /* 0x000003800d007812 */ /* 0x000fe400078ec0ff */
[----:B------:R-:W-:Y:S02]  /*10920*/  LOP3.LUT R8, R15, 0x380, RZ, 0xc0, !PT ;  /* 0x000003800f087812 */ /* 0x000fe400078ec0ff */
[----:B------:R-:W-:Y:S02]  /*10930*/  LOP3.LUT R10, R3, R10, RZ, 0x3c, !PT ;  /* 0x0000000a030a7212 */ /* 0x000fe400078e3cff */
[----:B------:R-:W-:-:S02]  /*10940*/  SHF.R.U64 R3, R4, 0x3, RZ ;  /* 0x0000000304037819 */ /* 0x000fc400000012ff */
[----:B------:R-:W-:Y:S02]  /*10950*/  SHF.R.U64 R0, R0, 0x3, RZ ;  /* 0x0000000300007819 */ /* 0x000fe400000012ff */
[----:B------:R-:W-:Y:S01]  /*10960*/  SHF.R.U64 R4, R8, 0x3, RZ ;  /* 0x0000000308047819 */ /* 0x000fe200000012ff */
[----:B------:R-:W-:Y:S01]  /*10970*/  IMAD.X R7, RZ, RZ, R11, P1 ;  /* 0x000000ffff077224 */ /* 0x000fe200008e060b */
[----:B------:R-:W-:Y:S02]  /*10980*/  LOP3.LUT R8, R0, R13, RZ, 0x3c, !PT ;  /* 0x0000000d00087212 */ /* 0x000fe400078e3cff */
[----:B------:R-:W-:Y:S02]  /*10990*/  LOP3.LUT R4, R4, R15, RZ, 0x3c, !PT ;  /* 0x0000000f04047212 */ /* 0x000fe400078e3cff */
[----:B------:R-:W-:Y:S02]  /*109a0*/  LOP3.LUT R6, R3, R6, RZ, 0x3c, !PT ;  /* 0x0000000603067212 */ /* 0x000fe400078e3cff */
[----:B------:R-:W-:-:S02]  /*109b0*/  MOV R10, R10 ;  /* 0x0000000a000a7202 */ /* 0x000fc40000000f00 */
[----:B------:R-:W-:Y:S02]  /*109c0*/  F2FP.F16.F32.PACK_AB R13, R91, R90 ;  /* 0x0000005a5b0d723e */ /* 0x000fe400000000ff */
[----:B------:R-:W-:Y:S02]  /*109d0*/  F2FP.F16.F32.PACK_AB R15, R95, R94 ;  /* 0x0000005e5f0f723e */ /* 0x000fe400000000ff */
[----:B------:R-:W-:Y:S02]  /*109e0*/  IADD3.X R9, RZ, R11, RZ, P2, !PT ;  /* 0x0000000bff097210 */ /* 0x000fe400017fe4ff */
[----:B-1----:R-:W-:Y:S01]  /*109f0*/  MOV R28, R6 ;  /* 0x00000006001c7202 */ /* 0x002fe20000000f00 */
[----:B------:R0:W-:Y:S01]  /*10a00*/  STSM.16.M88.4 [R10], R12 ;  /* 0x0000000c0a007844 */ /* 0x0001e20000000200 */
[----:B------:R-:W-:Y:S02]  /*10a10*/  MOV R0, R4 ;  /* 0x0000000400007202 */ /* 0x000fe40000000f00 */
[----:B------:R-:W-:-:S02]  /*10a20*/  MOV R35, R8 ;  /* 0x0000000800237202 */ /* 0x000fc40000000f00 */
[----:B------:R-:W-:Y:S02]  /*10a30*/  F2FP.F16.F32.PACK_AB R4, R97, R96 ;  /* 0x000000606104723e */ /* 0x000fe400000000ff */
[----:B------:R-:W-:Y:S02]  /*10a40*/  F2FP.F16.F32.PACK_AB R5, R99, R98 ;  /* 0x000000626305723e */ /* 0x000fe400000000ff */
[----:B------:R-:W-:Y:S02]  /*10a50*/  F2FP.F16.F32.PACK_AB R6, R101, R100 ;  /* 0x000000646506723e */ /* 0x000fe400000000ff */
[----:B------:R-:W-:Y:S02]  /*10a60*/  F2FP.F16.F32.PACK_AB R7, R103, R102 ;  /* 0x000000666707723e */ /* 0x000fe400000000ff */
[----:B------:R-:W-:Y:S02]  /*10a70*/  F2FP.F16.F32.PACK_AB R8, R105, R104 ;  /* 0x000000686908723e */ /* 0x000fe400000000ff */
[----:B------:R-:W-:-:S02]  /*10a80*/  F2FP.F16.F32.PACK_AB R9, R107, R106 ;  /* 0x0000006a6b09723e */ /* 0x000fc400000000ff */
[----:B0-----:R-:W-:Y:S02]  /*10a90*/  F2FP.F16.F32.PACK_AB R10, R109, R108 ;  /* 0x0000006c6d0a723e */ /* 0x001fe400000000ff */
[----:B------:R-:W-:Y:S02]  /*10aa0*/  F2FP.F16.F32.PACK_AB R11, R111, R110 ;  /* 0x0000006e6f0b723e */ /* 0x000fe400000000ff */
[----:B------:R-:W-:Y:S02]  /*10ab0*/  F2FP.F16.F32.PACK_AB R12, R113, R112 ;  /* 0x00000070710c723e */ /* 0x000fe400000000ff */
[----:B------:R-:W-:Y:S02]  /*10ac0*/  F2FP.F16.F32.PACK_AB R13, R115, R114 ;  /* 0x00000072730d723e */ /* 0x000fe400000000ff */
        /* <DEDUP_REMOVED lines=9> */
[C---:B------:R-:W-:Y:S02]  /*10b60*/  IADD3 R32, P1, R36.reuse, UR4, RZ ;  /* 0x0000000424207c10 */ /* 0x040fe4000ff3e0ff */
[----:B------:R-:W-:Y:S02]  /*10b70*/  ISETP.NE.AND.EX P0, PT, RZ, UR5, PT, P0 ;  /* 0x00000005ff007c0c */ /* 0x000fe4000bf05300 */
[C---:B------:R-:W-:Y:S02]  /*10b80*/  IADD3.X R33, R37.reuse, UR5, RZ, P1, !PT ;  /* 0x0000000525217c10 */ /* 0x040fe40008ffe4ff */
[----:B------:R-:W-:Y:S01]  /*10b90*/  @P3 IADD3 R36, P1, R36, UR6, RZ ;  /* 0x0000000624243c10 */ /* 0x000fe2000ff3e0ff */
[----:B------:R-:W-:Y:S01]  /*10ba0*/  ULDC UR6, c[0x0][0xa88] ;  /* 0x0002a20000067ab9 */ /* 0x000fe20000000800 */
[----:B------:R-:W-:Y:S01]  /*10bb0*/  IMAD.MOV.U32 R3, RZ, RZ, RZ ;  /* 0x000000ffff037224 */ /* 0x000fe200078e00ff */
[----:B------:R-:W-:Y:S01]  /*10bc0*/  ISETP.GT.AND P2, PT, R38, 0x1, PT ;  /* 0x000000012600780c */ /* 0x000fe20003f44270 */
[----:B------:R-:W-:Y:S01]  /*10bd0*/  IMAD.U32 R45, RZ, RZ, UR6 ;  /* 0x00000006ff2d7e24 */ /* 0x000fe2000f8e00ff */
[----:B------:R-:W-:Y:S01]  /*10be0*/  @P3 IADD3.X R37, R37, UR7, RZ, P1, !PT ;  /* 0x0000000725253c10 */ /* 0x000fe20008ffe4ff */
[----:B0-----:R-:W-:Y:S01]  /*10bf0*/  IMAD.MOV.U32 R6, RZ, RZ, 0x9b8 ;  /* 0x000009b8ff067424 */ /* 0x001fe200078e00ff */
[----:B-1----:R-:W0:Y:S02]  /*10c00*/  LDC R0, c[0x0][0xbe8] ;  /* 0x0002fa00ff007b82 */ /* 0x002e240000000800 */
[----:B------:R1:W5:Y:S04]  /*10c10*/  @P0 LDG.E R3, desc[UR40][R32.64] ;  /* 0x0000002820030981 */ /* 0x000368000c1e1900 */
[----:B------:R1:W5:Y:S01]  /*10c20*/  @P3 LDG.E R45, desc[UR40][R36.64] ;  /* 0x00000028242d3981 */ /* 0x000362000c1e1900 */
        /* <DEDUP_REMOVED lines=10> */
.L_x_15607:
[----:B------:R-:W4:Y:S04]  /*10cd0*/  LDL R32, [R1+0x4c] ;  /* 0x00004c0001207983 */ /* 0x000f280000100800 */
[----:B------:R-:W4:Y:S04]  /*10ce0*/  LDL R51, [R1+0x2c] ;  /* 0x00002c0001337983 */ /* 0x000f280000100800 */
[----:B------:R-:W4:Y:S01]  /*10cf0*/  LDL R50, [R1+0x60] ;  /* 0x0000600001327983 */ /* 0x000f220000100800 */
[----:B------:R-:W0:Y:S01]  /*10d00*/  LDC.64 R6, c[0x0][R6+0x210] ;  /* 0x0000840006067b82 */ /* 0x000e220000000a00 */
[----:B------:R-:W-:-:S02]  /*10d10*/  ISETP.NE.U32.AND P0, PT, RZ, UR4, PT ;  /* 0x00000004ff007c0c */ /* 0x000fc4000bf05070 */
[----:B------:R-:W4:Y:S02]  /*10d20*/  LDL R36, [R1+0x68] ;  /* 0x0000680001247983 */ /* 0x000f240000100800 */
[----:B------:R-:W-:-:S03]  /*10d30*/  ISETP.NE.AND.EX P0, PT, RZ, UR5, PT, P0 ;  /* 0x00000005ff007c0c */ /* 0x000fc6000bf05300 */
[----:B------:R-:W1:Y:S01]  /*10d40*/  @P1 LDC R28, c[0x0][0xbec] ;  /* 0x0002fb00ff1c1b82 */ /* 0x000e620000000800 */
[----:B------:R-:W-:Y:S02]  /*10d50*/  SEL R8, R49, RZ, !P0 ;  /* 0x000000ff31087207 */ /* 0x000fe40004000000 */
[----:B------:R-:W-:-:S03]  /*10d60*/  SEL R9, R34, RZ, !P0 ;  /* 0x000000ff22097207 */ /* 0x000fc60004000000 */
[----:B--2---:R-:W-:Y:S02]  /*10d70*/  IMAD R13, R13, R8, RZ ;  /* 0x000000080d0d7224 */ /* 0x004fe400078e02ff */
[----:B------:R-:W2:Y:S08]  /*10d80*/  @P1 LDC R37, c[0x0][0xbf0] ;  /* 0x0002fc00ff251b82 */ /* 0x000eb00000000800 */
[----:B------:R-:W0:Y:S01]  /*10d90*/  LDC.64 R4, c[0x0][0xba8] ;  /* 0x0002ea00ff047b82 */ /* 0x000e220000000a00 */
[----:B------:R-:W1:Y:S01]  /*10da0*/  S2R R38, SR_TID.X ;  /* 0x0000000000267919 */ /* 0x000e620000002100 */
[----:B------:R-:W-:-:S02]  /*10db0*/  IMAD R35, R12, R9, R13 ;  /* 0x000000090c237224 */ /* 0x000fc400078e020d */
[-C--:B---3--:R-:W-:Y:S02]  /*10dc0*/  IMAD R9, R15, R154.reuse, RZ ;  /* 0x0000009a0f097224 */ /* 0x088fe400078e02ff */
[----:B------:R-:W-:-:S04]  /*10dd0*/  IMAD.WIDE.U32 R14, R14, R154, RZ ;  /* 0x0000009a0e0e7225 */ /* 0x000fc800078e00ff */
[----:B------:R-:W-:-:S03]  /*10de0*/  IMAD.WIDE.U32 R12, R12, R8, RZ ;  /* 0x000000080c0c7225 */ /* 0x000fc600078e00ff */
[----:B-----5:R-:W-:Y:S02]  /*10df0*/  IADD3 R14, P0, P3, R12, R14, R3 ;  /* 0x0000000e0c0e7210 */ /* 0x020fe40007b1e003 */
[----:B------:R-:W-:Y:S01]  /*10e00*/  IADD3 R35, R13, R35, RZ ;  /* 0x000000230d237210 */ /* 0x000fe20007ffe0ff */
        /* <DEDUP_REMOVED lines=13> */
[----:B------:R-:W-:Y:S01]  /*10ee0*/  IMAD.IADD R32, R15, 0x1, R9 ;  /* 0x000000010f207824 */ /* 0x000fe200078e0209 */
[----:B------:R-:W-:Y:S01]  /*10ef0*/  SHF.R.S32.HI R9, RZ, 0x1f, R3 ;  /* 0x0000001fff097819 */ /* 0x000fe20000011403 */
        /* <DEDUP_REMOVED lines=17> */
[----:B------:R-:W-:-:S03]  /*11010*/  IADD3 R10, R36, R51, RZ ;  /* 0x00000033240a7210 */ /* 0x000fc60007ffe0ff */
        /* <DEDUP_REMOVED lines=11> */
[----:B0-----:R-:W0:Y:S01]  /*110d0*/  @P1 LDC R13, c[0x0][0xbec] ;  /* 0x0002fb00ff0d1b82 */ /* 0x001e220000000800 */
[----:B------:R-:W-:Y:S02]  /*110e0*/  ULDC.64 UR4, c[0x0][0xaa0] ;  /* 0x0002a80000047ab9 */ /* 0x000fe40000000a00 */
[----:B------:R-:W-:Y:S01]  /*110f0*/  LEA.HI R49, R49, R40, RZ, 0x3 ;  /* 0x0000002831317211 */ /* 0x000fe200078f18ff */
[----:B------:R-:W-:-:S03]  /*11100*/  IMAD R10, R9, UR4, RZ ;  /* 0x00000004090a7c24 */ /* 0x000fc6000f8e02ff */
[----:B------:R-:W-:Y:S01]  /*11110*/  SHF.R.S32.HI R49, RZ, 0x3, R49 ;  /* 0x00000003ff317819 */ /* 0x000fe20000011431 */
[----:B------:R-:W1:Y:S01]  /*11120*/  @P1 LDC R14, c[0x0][0xbf0] ;  /* 0x0002fc00ff0e1b82 */ /* 0x000e620000000800 */
[----:B------:R-:W-:-:S03]  /*11130*/  IMAD R9, R3, UR5, R10 ;  /* 0x0000000503097c24 */ /* 0x000fc6000f8e020a */
[----:B------:R-:W-:Y:S02]  /*11140*/  IMAD R5, R49, 0x40, R43 ;  /* 0x0000004031057824 */ /* 0x000fe400078e022b */
[----:B------:R-:W-:Y:S01]  /*11150*/  IMAD.WIDE.U32 R10, R3, UR4, RZ ;  /* 0x00000004030a7c25 */ /* 0x000fe2000f8e00ff */
[----:B------:R-:W-:-:S03]  /*11160*/  ULDC.64 UR4, c[0x0][0xae8] ;  /* 0x0002ba0000047ab9 */ /* 0x000fc60000000a00 */
[----:B------:R-:W-:Y:S01]  /*11170*/  IMAD.WIDE R24, R5, 0x2, R24 ;  /* 0x0000000205187825 */ /* 0x000fe200078e0218 */
[----:B------:R-:W-:-:S03]  /*11180*/  IADD3 R11, R11, R9, RZ ;  /* 0x000000090b0b7210 */ /* 0x000fc60007ffe0ff */
[----:B------:R-:W-:Y:S01]  /*11190*/  IMAD R3, R48, 0x30, R49 ;  /* 0x0000003030037824 */ /* 0x000fe200078e0231 */
[C---:B------:R-:W-:Y:S02]  /*111a0*/  IADD3 R27, P0, R24.reuse, 0x1800, RZ ;  /* 0x00001800181b7810 */ /* 0x040fe40007f1e0ff */
        /* <DEDUP_REMOVED lines=8> */
[----:B0-----:R-:W-:Y:S01]  /*11230*/  @P1 IMAD.HI.U32 R3, R12, R13, RZ ;  /* 0x0000000d0c031227 */ /* 0x001fe200078e00ff */
        /* <DEDUP_REMOVED lines=16> */
[----:B-1----:R-:W-:Y:S01]  /*11340*/  @P1 SHF.R.U32.HI R13, RZ, R14, R3 ;  /* 0x0000000eff0d1219 */ /* 0x002fe20000011603 */
        /* <DEDUP_REMOVED lines=30> */
[C---:B------:R-:W-:Y:S02]  /*11530*/  LEA R40, P0, R8.reuse, UR4, 0x1 ;  /* 0x0000000408287c11 */ /* 0x040fe4000f8008ff */
[----:B------:R-:W-:Y:S01]  /*11540*/  IADD3 R41, R9, R41, RZ ;  /* 0x0000002909297210 */ /* 0x000fe20007ffe0ff */
[----:B------:R-:W-:Y:S01]  /*11550*/  UMOV UR4, 0xffffffff ;  /* 0xffffffff00047882 */ /* 0x000fe20000000000 */
[----:B0-----:R0:W-:Y:S02]  /*11560*/  SYNCS.ARRIVE.TRANS64.RED.A1T0 RZ, [R3+URZ], RZ ;  /* 0x000000ff03ff79a7 */ /* 0x0011e4000810043f */
[----:B------:R-:W-:Y:S01]  /*11570*/  LEA.HI.X R41, R8, UR5, R41, 0x1, P0 ;  /* 0x0000000508297c11 */ /* 0x000fe200080f0c29 */
[----:B------:R-:W-:Y:S06]  /*11580*/  BRA.DIV UR4, `(.L_x_15609) ;  /* 0x000000a204d87947 */ /* 0x000fec000b800000 */
        /* <DEDUP_REMOVED lines=26> */
[----:B--2---:R-:W-:Y:S01]  /*11730*/  @!P4 IMAD.MOV.U32 R4, RZ, RZ, R46 ;  /* 0x000000ffff04c224 */ /* 0x004fe200078e002e */
[----:B------:R-:W-:-:S05]  /*11740*/  @!P4 MOV R5, R47 ;  /* 0x0000002f0005c202 */ /* 0x000fca0000000f00 */
[----:B01----:R3:W-:Y:S02]  /*11750*/  @!P4 ST.E.128 desc[UR40][R4.64], R32 ;  /* 0x000000200400c985 */ /* 0x0037e4000c101d28 */
.L_x_15801:
[----:B------:R-:W-:-:S05]  /*11760*/  VIADD R42, R42, 0x90 ;  /* 0x000000902a2a7836 */ /* 0x000fca0000000000 */
[----:B------:R-:W-:-:S13]  /*11770*/  ISETP.GE.OR P0, PT, R42, R45, P0 ;  /* 0x0000002d2a00720c */ /* 0x000fda0000706670 */
[----:B------:R-:W-:Y:S05]  /*11780*/  @P0 BRA `(.L_x_15610) ;  /* 0x0000001000cc0947 */ /* 0x000fea0003800000 */
[----:B------:R-:W-:-:S04]  /*11790*/  LEA R14, P0, R43, R14, 0x1 ;  /* 0x0000000e2b0e7211 */ /* 0x000fc800078008ff */
[----:B------:R-:W-:-:S05]  /*117a0*/  LEA.HI.X R15, R43, R0, R44, 0x1, P0 ;  /* 0x000000002b0f7211 */ /* 0x000fca00000f0c2c */
[----:B------:R0:W-:Y:S01]  /*117b0*/  ST.E.128 desc[UR40][R14.64], R36 ;  /* 0x000000240e007985 */ /* 0x0001e2000c101d28 */
[----:B------:R-:W-:Y:S05]  /*117c0*/  BRA `(.L_x_15610) ;  /* 0x0000001000bc7947 */ /* 0x000fea0003800000 */
.L_x_15608:
[----:B------:R-:W2:Y:S01]  /*117d0*/  LDL R43, [R1+0x34] ;  /* 0x00003400012b7983 */ /* 0x000ea20000100800 */
[----:B------:R-:W1:Y:S01]  /*117e0*/  @P1 LDC R14, c[0x0][0xbec] ;  /* 0x0002fb00ff0e1b82 */ /* 0x000e620000000800 */
[----:B------:R-:W-:Y:S01]  /*117f0*/  ULDC.64 UR4, c[0x0][0xb08] ;  /* 0x0002c20000047ab9 */ /* 0x000fe20000000a00 */
[----:B------:R-:W-:Y:S01]  /*11800*/  ULDC.64 UR6, c[0x0][0xb30] ;  /* 0x0002cc0000067ab9 */ /* 0x000fe20000000a00 */
[----:B0-----:R-:W-:Y:S02]  /*11810*/  IMAD R12, R9, UR4, RZ ;  /* 0x00000004090c7c24 */ /* 0x001fe4000f8e02ff */
[----:B------:R-:W-:-:S03]  /*11820*/  IMAD.WIDE.U32 R4, R3, UR4, RZ ;  /* 0x0000000403047c25 */ /* 0x000fc6000f8e00ff */
[----:B------:R-:W0:Y:S01]  /*11830*/  @P1 LDC R11, c[0x0][0xbf0] ;  /* 0x0002fc00ff0b1b82 */ /* 0x000e220000000800 */
        /* <DEDUP_REMOVED lines=8> */
[----:B-1----:R-:W-:-:S04]  /*118c0*/  @P1 IMAD.HI.U32 R14, R39, R14, RZ ;  /* 0x0000000e270e1227 */ /* 0x002fc800078e00ff */
[C---:B------:R-:W-:Y:S02]  /*118d0*/  IMAD R7, R8.reuse, UR5, R3 ;  /* 0x0000000508077c24 */ /* 0x040fe4000f8e0203 */
[----:B------:R-:W-:Y:S01]  /*118e0*/  IMAD.WIDE.U32 R8, R8, UR4, R4 ;  /* 0x0000000408087c25 */ /* 0x000fe2000f8e0004 */
[----:B------:R-:W-:-:S03]  /*118f0*/  ULDC.64 UR4, c[0x0][0xb48] ;  /* 0x0002d20000047ab9 */ /* 0x000fc60000000a00 */
[----:B------:R-:W-:Y:S01]  /*11900*/  IMAD.MOV.U32 R3, RZ, RZ, R39 ;  /* 0x000000ffff037224 */ /* 0x000fe200078e0027 */
[----:B0-----:R-:W-:Y:S01]  /*11910*/  @P1 SHF.R.U32.HI R3, RZ, R11, R14 ;  /* 0x0000000bff031219 */ /* 0x001fe2000001160e */
[----:B------:R-:W-:-:S03]  /*11920*/  IMAD.IADD R9, R9, 0x1, R7 ;  /* 0x0000000109097824 */ /* 0x000fc600078e0207 */
[--C-:B------:R-:W-:Y:S01]  /*11930*/  SHF.R.S32.HI R11, RZ, 0x1f, R3.reuse ;  /* 0x0000001fff0b7819 */ /* 0x100fe20000011403 */
[----:B------:R-:W-:Y:S02]  /*11940*/  IMAD.MOV R7, RZ, RZ, -R3 ;  /* 0x000000ffff077224 */ /* 0x000fe400078e0a03 */
[----:B------:R-:W-:-:S04]  /*11950*/  IMAD.WIDE.U32 R4, R50, UR4, R8 ;  /* 0x0000000432047c25 */ /* 0x000fc8000f8e0008 */
[----:B------:R-:W-:Y:S02]  /*11960*/  IMAD R7, R0, R7, R39 ;  /* 0x0000000700077224 */ /* 0x000fe400078e0227 */
[----:B------:R-:W-:Y:S02]  /*11970*/  IMAD R0, R11, UR6, RZ ;  /* 0x000000060b007c24 */ /* 0x000fe4000f8e02ff */
[----:B------:R-:W-:Y:S01]  /*11980*/  IMAD R5, R50, UR5, R5 ;  /* 0x0000000532057c24 */ /* 0x000fe2000f8e0205 */
[----:B------:R-:W-:Y:S01]  /*11990*/  ULDC.64 UR4, c[0x0][0xb28] ;  /* 0x0002ca0000047ab9 */ /* 0x000fe20000000a00 */
[C---:B------:R-:W-:Y:S01]  /*119a0*/  IMAD R9, R3.reuse, UR7, R0 ;  /* 0x0000000703097c24 */ /* 0x040fe2000f8e0200 */
[----:B------:R-:W-:Y:S01]  /*119b0*/  SHF.R.S32.HI R0, RZ, 0x1f, R7 ;  /* 0x0000001fff007819 */ /* 0x000fe20000011407 */
[----:B------:R-:W-:-:S04]  /*119c0*/  IMAD.WIDE.U32 R4, R3, UR6, R4 ;  /* 0x0000000603047c25 */ /* 0x000fc8000f8e0004 */
[----:B------:R-:W-:Y:S01]  /*119d0*/  VIADD R3, R2, 0x16820 ;  /* 0x0001682002037836 */ /* 0x000fe20000000000 */
[----:B------:R-:W-:Y:S01]  /*119e0*/  IADD3 R5, R5, R9, RZ ;  /* 0x0000000905057210 */ /* 0x000fe20007ffe0ff */
[----:B------:R-:W-:-:S03]  /*119f0*/  IMAD R0, R0, UR4, RZ ;  /* 0x0000000400007c24 */ /* 0x000fc6000f8e02ff */
[----:B------:R-:W-:Y:S01]  /*11a00*/  PRMT R8, RZ, 0x654, R3 ;  /* 0x00000654ff087816 */ /* 0x000fe20000000003 */
[C---:B------:R-:W-:Y:S02]  /*11a10*/  IMAD R3, R7.reuse, UR5, R0 ;  /* 0x0000000507037c24 */ /* 0x040fe4000f8e0200 */
[----:B------:R-:W-:Y:S01]  /*11a20*/  IMAD.WIDE.U32 R4, R7, UR4, R4 ;  /* 0x0000000407047c25 */ /* 0x000fe2000f8e0004 */
[----:B------:R-:W-:Y:S01]  /*11a30*/  ULDC.64 UR4, c[0x0][0xb00] ;  /* 0x0002c00000047ab9 */ /* 0x000fe20000000a00 */
[----:B------:R0:W-:Y:S02]  /*11a40*/  SYNCS.ARRIVE.TRANS64.RED.A1T0 RZ, [R8+URZ], RZ ;  /* 0x000000ff08ff79a7 */ /* 0x0001e4000810043f */
        /* <DEDUP_REMOVED lines=21> */
.L_x_15804:
        /* <DEDUP_REMOVED lines=9> */
[-C--:B--2---:R-:W-:Y:S01]  /*11c30*/  @!P1 LEA R10, P5, R7, R14.reuse, 0x2 ;  /* 0x0000000e070a9211 */ /* 0x084fe200078a10ff */
[----:B------:R-:W-:Y:S01]  /*11c40*/  @!P3 IMAD.WIDE R8, R43, 0x4, R14 ;  /* 0x000000042b08b825 */ /* 0x000fe200078e020e */
[C---:B------:R-:W-:Y:S02]  /*11c50*/  @!P0 LEA R12, P2, R28.reuse, R14, 0x2 ;  /* 0x0000000e1c0c8211 */ /* 0x040fe400078410ff */
[-C--:B------:R-:W-:Y:S02]  /*11c60*/  @!P1 LEA.HI.X R11, R7, R3.reuse, R44, 0x2, P5 ;  /* 0x00000003070b9211 */ /* 0x080fe400028f142c */
[----:B------:R1:W-:Y:S01]  /*11c70*/  @!P3 ST.E.64 desc[UR40][R8.64], R20 ;  /* 0x000000140800b985 */ /* 0x0003e2000c101b28 */
        /* <DEDUP_REMOVED lines=11> */
[-C--:B-1----:R-:W-:Y:S02]  /*11d30*/  @!P2 LEA R8, P4, R37, R14.reuse, 0x2 ;  /* 0x0000000e2508a211 */ /* 0x082fe400078810ff */
[-C--:B------:R-:W-:Y:S02]  /*11d40*/  @!P3 LEA.HI.X R27, R35, R3.reuse, R36, 0x2, P5 ;  /* 0x00000003231bb211 */ /* 0x080fe400028f1424 */
[-C--:B--2---:R-:W-:Y:S02]  /*11d50*/  @!P1 LEA R10, P5, R39, R14.reuse, 0x2 ;  /* 0x0000000e270a9211 */ /* 0x084fe400078a10ff */
[-C--:B------:R-:W-:Y:S01]  /*11d60*/  @!P2 LEA.HI.X R9, R37, R3.reuse, R38, 0x2, P4 ;  /* 0x000000032509a211 */ /* 0x080fe200020f1426 */
[----:B------:R3:W-:Y:S01]  /*11d70*/  @!P3 ST.E.64 desc[UR40][R26.64], R104 ;  /* 0x000000681a00b985 */ /* 0x0007e2000c101b28 */
[----:B------:R-:W-:Y:S02]  /*11d80*/  @!P0 LEA R14, P4, R41, R14, 0x2 ;  /* 0x0000000e290e8211 */ /* 0x000fe400078810ff */
[-C--:B------:R-:W-:Y:S01]  /*11d90*/  @!P1 LEA.HI.X R11, R39, R3.reuse, R40, 0x2, P5 ;  /* 0x00000003270b9211 */ /* 0x080fe200028f1428 */
[----:B------:R3:W-:Y:S01]  /*11da0*/  @!P2 ST.E.64 desc[UR40][R8.64], R108 ;  /* 0x0000006c0800a985 */ /* 0x0007e2000c101b28 */
[----:B------:R-:W-:-:S03]  /*11db0*/  @!P0 LEA.HI.X R15, R41, R3, R42, 0x2, P4 ;  /* 0x00000003290f8211 */ /* 0x000fc600020f142a */
[----:B------:R3:W-:Y:S04]  /*11dc0*/  @!P1 ST.E.64 desc[UR40][R10.64], R112 ;  /* 0x000000700a009985 */ /* 0x0007e8000c101b28 */
[----:B------:R3:W-:Y:S02]  /*11dd0*/  @!P0 ST.E.64 desc[UR40][R14.64], R116 ;  /* 0x000000740e008985 */ /* 0x0007e4000c101b28 */
.L_x_15613:
[----:B------:R-:W-:Y:S05]  /*11de0*/  BSYNC B1 ;  /* 0x0000000000017941 */ /* 0x000fea0003800000 */
.L_x_15612:
[----:B------:R-:W-:-:S03]  /*11df0*/  UMOV UR4, 0xffffffff ;  /* 0xffffffff00047882 */ /* 0x000fc60000000000 */
[----:B------:R-:W-:Y:S05]  /*11e00*/  BRA.DIV UR4, `(.L_x_15614) ;  /* 0x0000009e04f47947 */ /* 0x000fea000b800000 */
[----:B-1----:R1:W4:Y:S04]  /*11e10*/  SHFL.IDX PT, R3, R4, 0x1, 0x1c1f ;  /* 0x003c1f0004037f89 */ /* 0x00232800000e0000 */
[----:B--23--:R1:W2:Y:S02]  /*11e20*/  SHFL.IDX PT, R14, R0, 0x1, 0x1c1f ;  /* 0x003c1f00000e7f89 */ /* 0x00c2a400000e0000 */
.L_x_15808:
        /* <DEDUP_REMOVED lines=37> */
.L_x_15606:
[----:B------:R-:W3:Y:S01]  /*12080*/  LDL.LU R0, [R1+0x58] ;  /* 0x0000580001007983 */ /* 0x000ee20000300800 */
[----:B------:R-:W-:Y:S01]  /*12090*/  ULDC.64 UR6, c[0x0][0xc08] ;  /* 0x0003020000067ab9 */ /* 0x000fe20000000a00 */
[----:B------:R-:W-:Y:S02]  /*120a0*/  ULDC.64 UR4, c[0x0][0xc00] ;  /* 0x0003000000047ab9 */ /* 0x000fe40000000a00 */
[----:B------:R-:W2:Y:S01]  /*120b0*/  LDL R8, [R1+0x54] ;  /* 0x0000540001087983 */ /* 0x000ea20000100800 */
[----:B------:R-:W-:Y:S01]  /*120c0*/  ISETP.NE.U32.AND P1, PT, RZ, UR6, PT ;  /* 0x00000006ff007c0c */ /* 0x000fe2000bf25070 */
[----:B------:R-:W-:Y:S01]  /*120d0*/  IMAD.MOV.U32 R3, RZ, RZ, RZ ;  /* 0x000000ffff037224 */ /* 0x000fe200078e00ff */
[----:B------:R-:W-:Y:S02]  /*120e0*/  ISETP.NE.U32.AND P0, PT, RZ, UR4, PT ;  /* 0x00000004ff007c0c */ /* 0x000fe4000bf05070 */
[----:B------:R-:W-:Y:S02]  /*120f0*/  ISETP.NE.AND.EX P1, PT, RZ, UR7, PT, P1 ;  /* 0x00000007ff007c0c */ /* 0x000fe4000bf25310 */
[----:B------:R-:W-:Y:S01]  /*12100*/  ISETP.NE.AND.EX P0, PT, RZ, UR5, PT, P0 ;  /* 0x00000005ff007c0c */ /* 0x000fe2000bf05300 */
[----:B------:R-:W4:Y:S01]  /*12110*/  S2R R9, SR_TID.X ;  /* 0x0000000000097919 */ /* 0x000f220000002100 */
[----:B---3--:R-:W-:Y:S01]  /*12120*/  IADD3 R4, P2, R0, UR4, RZ ;  /* 0x0000000400047c10 */ /* 0x008fe2000ff5e0ff */
[----:B------:R-:W-:-:S03]  /*12130*/  ULDC UR4, c[0x0][0xa88] ;  /* 0x0002a20000047ab9 */ /* 0x000fc60000000800 */
[----:B------:R-:W-:-:S05]  /*12140*/  IADD3.X R5, R37, UR5, RZ, P2, !PT ;  /* 0x0000000525057c10 */ /* 0x000fca00097fe4ff */
[----:B------:R-:W-:Y:S01]  /*12150*/  @P1 IADD3 R6, P2, R0, UR6, RZ ;  /* 0x0000000600061c10 */ /* 0x000fe2000ff5e0ff */
[----:B-----5:R-:W-:Y:S01]  /*12160*/  IMAD.U32 R24, RZ, RZ, UR4 ;  /* 0x00000004ff187e24 */ /* 0x020fe2000f8e00ff */
[----:B------:R3:W5:Y:S02]  /*12170*/  @P0 LDG.E R3, desc[UR40][R4.64] ;  /* 0x0000002804030981 */ /* 0x000764000c1e1900 */
[----:B------:R-:W-:Y:S01]  /*12180*/  @P1 IADD3.X R7, R37, UR7, RZ, P2, !PT ;  /* 0x0000000725071c10 */ /* 0x000fe200097fe4ff */
[----:B----4-:R-:W-:-:S04]  /*12190*/  VIADD R32, R9, 0xffffff80 ;  /* 0xffffff8009207836 */ /* 0x010fc80000000000 */
[----:B------:R3:W5:Y:S01]  /*121a0*/  @P1 LDG.E R24, desc[UR40][R6.64] ;  /* 0x0000002806181981 */ /* 0x000762000c1e1900 */
[----:B--2---:R-:W-:Y:S02]  /*121b0*/  ISETP.NE.AND P2, PT, R8, RZ, PT ;  /* 0x000000ff0800720c */ /* 0x004fe40003f45270 */
[----:B------:R-:W-:-:S11]  /*121c0*/  ISETP.GT.AND P3, PT, R32, 0xbf, PT ;  /* 0x000000bf2000780c */ /* 0x000fd60003f64270 */
[----:B------:R-:W2:Y:S02]  /*121d0*/  @!P2 LDC R8, c[0x0][0xad4] ;  /* 0x0002b500ff08ab82 */ /* 0x000ea40000000800 */
[----:B--2---:R3:W-:Y:S01]  /*121e0*/  @!P2 STL [R1+0x54], R8 ;  /* 0x000054080100a387 */ /* 0x0047e20000100800 */
[----:B------:R-:W-:Y:S01]  /*121f0*/  ISETP.GT.AND P2, PT, R8, 0x1, PT ;  /* 0x000000010800780c */ /* 0x000fe20003f44270 */
[----:B------:R-:W-:-:S12]  /*12200*/  @P1 BRA `(.L_x_15615) ;  /* 0x0000000000101947 */ /* 0x000fd80003800000 */
[----:B------:R-:W-:Y:S05]  /*12210*/  @!P0 BRA `(.L_x_15615) ;  /* 0x00000000000c8947 */ /* 0x000fea0003800000 */
[----:B---3--:R-:W2:Y:S04]  /*12220*/  LDG.E R7, desc[UR40][R4.64] ;  /* 0x0000002804077981 */ /* 0x008ea8000c1e1900 */
[----:B-----5:R-:W2:Y:S02]  /*12230*/  LDG.E R24, desc[UR40][R4.64+0x4] ;  /* 0x0000042804187981 */ /* 0x020ea4000c1e1900 */
[----:B--2---:R-:W-:-:S07]  /*12240*/  IADD3 R24, -R7, R24, RZ ;  /* 0x0000001807187210 */ /* 0x004fce0007ffe1ff */
.L_x_15615:
[----:B------:R-:W-:Y:S01]  /*12250*/  BSSY B1, `(.L_x_15616) ;  /* 0x0000037000017945 */ /* 0x000fe20003800000 */
[----:B------:R-:W-:Y:S02]  /*12260*/  SEL R33, R49, RZ, !P0 ;  /* 0x000000ff31217207 */ /* 0x000fe40004000000 */
[----:B------:R-:W-:Y:S02]  /*12270*/  SEL R34, R34, RZ, !P0 ;  /* 0x000000ff22227207 */ /* 0x000fe40004000000 */
[----:B-----5:R-:W-:Y:S01]  /*12280*/  SHF.R.S32.HI R26, RZ, 0x1f, R3 ;  /* 0x0000001fff1a7819 */ /* 0x020fe20000011403 */
[----:B------:R-:W-:Y:S06]  /*12290*/  @P3 BRA `(.L_x_15617) ;  /* 0x0000000000c83947 */ /* 0x000fec0003800000 */
[----:B---3--:R-:W2:Y:S01]  /*122a0*/  LDL R4, [R1+0x2c] ;  /* 0x00002c0001047983 */ /* 0x008ea20000100800 */
[----:B------:R-:W3:Y:S02]  /*122b0*/  LDC R37, c[0x0][0xbe8] ;  /* 0x0002fa00ff257b82 */ /* 0x000ee40000000800 */
[----:B---3--:R-:W-:Y:S01]  /*122c0*/  IMAD R0, R24, R37, RZ ;  /* 0x0000002518007224 */ /* 0x008fe200078e02ff */
[----:B--2---:R-:W-:-:S04]  /*122d0*/  IADD3 R35, R4, -0x80, R9 ;  /* 0xffffff8004237810 */ /* 0x004fc80007ffe009 */
[----:B------:R-:W-:-:S13]  /*122e0*/  ISETP.GE.AND P0, PT, R35, R0, PT ;  /* 0x000000002300720c */ /* 0x000fda0003f06270 */
[----:B------:R-:W-:Y:S05]  /*122f0*/  @P0 BRA `(.L_x_15617) ;  /* 0x0000000000b00947 */ /* 0x000fea0003800000 */
[----:B-1----:R-:W2:Y:S01]  /*12300*/  LDL.LU R28, [R1+0x60] ;  /* 0x00006000011c7983 */ /* 0x002ea20000300800 */
        /* <DEDUP_REMOVED lines=38> */
[----:B0-----:R-:W-:-:S04]  /*12570*/  LEA R4, P0, R6, R4, 0x2 ;  /* 0x0000000406047211 */ /* 0x001fc800078010ff */
[----:B------:R-:W-:Y:S01]  /*12580*/  IADD3 R0, R7, R11, RZ ;  /* 0x0000000b07007210 */ /* 0x000fe20007ffe0ff */
[----:B------:R-:W-:-:S03]  /*12590*/  IMAD.MOV.U32 R7, RZ, RZ, -0x800000 ;  /* 0xff800000ff077424 */ /* 0x000fc600078e00ff */
[----:B-1----:R-:W-:-:S05]  /*125a0*/  LEA.HI.X R5, R6, R5, R0, 0x2, P0 ;  /* 0x0000000506057211 */ /* 0x002fca00000f1400 */
[----:B------:R2:W-:Y:S02]  /*125b0*/  STG.E desc[UR40][R4.64], R7 ;  /* 0x0000000704007986 */ /* 0x0005e4000c101928 */
.L_x_15617:
[----:B------:R-:W-:Y:S05]  /*125c0*/  BSYNC B1 ;  /* 0x0000000000017941 */ /* 0x000fea0003800000 */
.L_x_15616:
[----:B------:R-:W-:Y:S05]  /*125d0*/  @P2 BRA `(.L_x_15610) ;  /* 0x0000000400382947 */ /* 0x000fea0003800000 */
[----:B-1----:R-:W4:Y:S01]  /*125e0*/  LDL R28, [R1+0x2c] ;  /* 0x00002c00011c7983 */ /* 0x002f220000100800 */
[----:B------:R-:W1:Y:S01]  /*125f0*/  LDC R25, c[0x0][0xbe8] ;  /* 0x0002fa00ff197b82 */ /* 0x000e620000000800 */
[----:B------:R-:W-:Y:S01]  /*12600*/  SHF.R.S32.HI R27, RZ, 0x1f, R32 ;  /* 0x0000001fff1b7819 */ /* 0x000fe20000011420 */
[----:B------:R-:W-:Y:S01]  /*12610*/  ULDC.64 UR4, c[0x0][0xaa0] ;  /* 0x0002a80000047ab9 */ /* 0x000fe20000000a00 */
[----:B------:R-:W-:Y:S01]  /*12620*/  ULDC.64 UR6, c[0x0][0xaf0] ;  /* 0x0002bc0000067ab9 */ /* 0x000fe20000000a00 */
[----:B------:R-:W-:Y:S01]  /*12630*/  IMAD R0, R26, UR4, RZ ;  /* 0x000000041a007c24 */ /* 0x000fe2000f8e02ff */
[----:B------:R-:W-:Y:S01]  /*12640*/  LEA.HI R27, R27, R32, RZ, 0x3 ;  /* 0x000000201b1b7211 */ /* 0x000fe200078f18ff */
[----:B--23--:R-:W-:-:S03]  /*12650*/  IMAD.WIDE.U32 R4, R3, UR4, RZ ;  /* 0x0000000403047c25 */ /* 0x00cfc6000f8e00ff */
[----:B------:R-:W-:Y:S01]  /*12660*/  SHF.R.S32.HI R27, RZ, 0x3, R27 ;  /* 0x00000003ff1b7819 */ /* 0x000fe2000001141b */
[----:B------:R-:W-:Y:S01]  /*12670*/  IMAD R7, R3, UR5, R0 ;  /* 0x0000000503077c24 */ /* 0x000fe2000f8e0200 */
[----:B------:R-:W-:-:S03]  /*12680*/  ULDC.64 UR4, c[0x0][0xae8] ;  /* 0x0002ba0000047ab9 */ /* 0x000fc60000000a00 */
[----:B------:R-:W-:Y:S02]  /*12690*/  IMAD R0, R48, 0x30, R27 ;  /* 0x0000003030007824 */ /* 0x000fe400078e021b */
[----:B------:R-:W-:Y:S02]  /*126a0*/  IMAD.IADD R5, R5, 0x1, R7 ;  /* 0x0000000105057824 */ /* 0x000fe400078e0207 */
[----:B------:R-:W-:Y:S01]  /*126b0*/  IMAD.WIDE.U32 R4, R154, UR4, R4 ;  /* 0x000000049a047c25 */ /* 0x000fe2000f8e0004 */
[----:B-1----:R-:W-:-:S03]  /*126c0*/  ISETP.NE.AND P0, PT, R25, 0x1, PT ;  /* 0x000000011900780c */ /* 0x002fc60003f05270 */
[----:B------:R-:W-:Y:S01]  /*126d0*/  IMAD R5, R154, UR5, R5 ;  /* 0x000000059a057c24 */ /* 0x000fe2000f8e0205 */
[----:B------:R-:W-:Y:S01]  /*126e0*/  ULDC.64 UR4, c[0x0][0xae0] ;  /* 0x0002b80000047ab9 */ /* 0x000fe20000000a00 */
[----:B------:R-:W-:-:S08]  /*126f0*/  IMAD.WIDE.U32 R4, R33, UR6, R4 ;  /* 0x0000000621047c25 */ /* 0x000fd0000f8e0004 */
[----:B------:R-:W1:Y:S08]  /*12700*/  @P0 LDC R6, c[0x0][0xbec] ;  /* 0x0002fb00ff060b82 */ /* 0x000e700000000800 */
[----:B------:R-:W2:Y:S01]  /*12710*/  @P0 LDC R11, c[0x0][0xbf0] ;  /* 0x0002fc00ff0b0b82 */ /* 0x000ea20000000800 */
[----:B----4-:R-:W-:-:S04]  /*12720*/  IMAD.IADD R9, R28, 0x1, R0 ;  /* 0x000000011c097824 */ /* 0x010fc800078e0200 */
        /* <DEDUP_REMOVED lines=17> */
[----:B------:R-:W-:Y:S01]  /*12840*/  IMAD.WIDE.U32 R20, R7, UR4, R4 ;  /* 0x0000000407147c25 */ /* 0x000fe2000f8e0004 */
[----:B------:R-:W-:Y:S02]  /*12850*/  ULDC UR4, c[0x0][0xac8] ;  /* 0x0002b20000047ab9 */ /* 0x000fe40000000800 */
[----:B------:R-:W-:Y:S01]  /*12860*/  ISETP.GE.AND P0, PT, R43, UR4, PT ;  /* 0x000000042b007c0c */ /* 0x000fe2000bf06270 */
[----:B------:R-:W-:Y:S01]  /*12870*/  IMAD R3, R7, UR5, R0 ;  /* 0x0000000507037c24 */ /* 0x000fe2000f8e0200 */
[----:B------:R-:W-:Y:S01]  /*12880*/  LEA R7, P1, R20, UR6, 0x1 ;  /* 0x0000000614077c11 */ /* 0x000fe2000f8208ff */
[----:B------:R-:W-:Y:S02]  /*12890*/  UMOV UR4, 0xffffffff ;  /* 0xffffffff00047882 */ /* 0x000fe40000000000 */
        /* <DEDUP_REMOVED lines=23> */
[C-C-:B-----5:R-:W-:Y:S01]  /*12a10*/  @!P3 LEA.HI.X R9, R43.reuse, R4, R44.reuse, 0x1, P1 ;  /* 0x000000042b09b211 */ /* 0x160fe200008f0c2c */
[----:B------:R-:W-:Y:S02]  /*12a20*/  @!P4 IMAD.MOV.U32 R4, RZ, RZ, R25 ;  /* 0x000000ffff04c224 */ /* 0x000fe400078e0019 */
[----:B------:R1:W3:Y:S01]  /*12a30*/  SHFL.IDX PT, R14, R7, 0x3, 0x181f ;  /* 0x00781f00070e7f89 */ /* 0x0002e200000e0000 */
[----:B0-----:R-:W-:-:S03]  /*12a40*/  @!P4 LEA.HI.X R5, R43, R6, R44, 0x1, P5 ;  /* 0x000000062b05c211 */ /* 0x001fc600028f0c2c */
[----:B------:R1:W-:Y:S04]  /*12a50*/  @!P3 ST.E.128 desc[UR40][R8.64], RZ ;  /* 0x000000ff0800b985 */ /* 0x0003e8000c101d28 */
[----:B------:R1:W-:Y:S02]  /*12a60*/  @!P4 ST.E.128 desc[UR40][R4.64], RZ ;  /* 0x000000ff0400c985 */ /* 0x0003e4000c101d28 */
.L_x_15817:
[----:B------:R-:W-:-:S04]  /*12a70*/  IADD3 R24, R24, 0x90, RZ ;  /* 0x0000009018187810 */ /* 0x000fc80007ffe0ff */
[----:B------:R-:W-:-:S13]  /*12a80*/  ISETP.GE.OR P0, PT, R24, R21, P0 ;  /* 0x000000151800720c */ /* 0x000fda0000706670 */
[----:B---3--:R-:W-:-:S04]  /*12a90*/  @!P0 LEA R14, P1, R43, R14, 0x1 ;  /* 0x0000000e2b0e8211 */ /* 0x008fc800078208ff */
[----:B--2---:R-:W-:-:S05]  /*12aa0*/  @!P0 LEA.HI.X R15, R43, R0, R44, 0x1, P1 ;  /* 0x000000002b0f8211 */ /* 0x004fca00008f0c2c */
[----:B------:R4:W-:Y:S04]  /*12ab0*/  @!P0 ST.E.128 desc[UR40][R14.64], RZ ;  /* 0x000000ff0e008985 */ /* 0x0009e8000c101d28 */
.L_x_15610:
[----:B------:R-:W-:Y:S05]  /*12ac0*/  BSYNC B0 ;  /* 0x0000000000007941 */ /* 0x000fea0003800000 */
.L_x_15605:
[----:B------:R-:W-:Y:S02]  /*12ad0*/  ULDC UR4, c[0x0][0xc3c] ;  /* 0x00030f0000047ab9 */ /* 0x000fe40000000800 */
[----:B-1----:R-:W-:-:S13]  /*12ae0*/  ISETP.GE.AND P0, PT, R31, UR4, PT ;  /* 0x000000041f007c0c */ /* 0x002fda000bf06270 */
[----:B------:R-:W-:Y:S05]  /*12af0*/  @!P0 BRA `(.L_x_15619) ;  /* 0xfffffee4003c8947 */ /* 0x000fea000383ffff */
[----:B------:R-:W-:Y:S05]  /*12b00*/  BRA `(.L_x_15464) ;  /* 0x0000007800347947 */ /* 0x000fea0003800000 */
.L_x_15462:
[----:B------:R-:W-:-:S08]  /*12b10*/  NOP ;  /* 0x0000000000007918 */ /* 0x000fd00000000000 */
[----:B--2---:R-:W0:-:S00]  /*12b20*/  USETMAXREG.DEALLOC.CTAPOOL 0x20 ;  /* 0x00000020000079c8 */ /* 0x004e0000080e0500 */
        /* <DEDUP_REMOVED lines=14> */
.L_x_15620:
        /* <DEDUP_REMOVED lines=44> */
.L_x_15624:
        /* <DEDUP_REMOVED lines=37> */
.L_x_15622:
[----:B------:R-:W-:Y:S01]  /*13120*/  IMAD.IADD R5, R7, 0x1, -R4 ;  /* 0x0000000107057824 */ /* 0x000fe200078e0a04 */
[----:B------:R-:W-:-:S03]  /*13130*/  MOV R24, RZ ;  /* 0x000000ff00187202 */ /* 0x000fc60000000f00 */
        /* <DEDUP_REMOVED lines=11> */
.L_x_15625:
        /* <DEDUP_REMOVED lines=25> */
[----:B------:R-:W-:Y:S02]  /*13380*/  ISETP.GE.U32.AND P0, PT, R8, R7, PT ;  /* 0x000000070800720c */ /* 0x000fe40003f06070 */
[----:B0-----:R-:W-:Y:S02]  /*13390*/  IADD3 R3, R9, 0xffffffe, RZ ;  /* 0x0ffffffe09037810 */ /* 0x001fe40007ffe0ff */
[----:B------:R-:W-:-:S04]  /*133a0*/  LOP3.LUT R7, R4, R25, RZ, 0x3c, !PT ;  /* 0x0000001904077212 */ /* 0x000fc800078e3cff */
[----:B------:R-:W0:Y:S01]  /*133b0*/  F2I.FTZ.U32.TRUNC.NTZ R3, R3 ;  /* 0x0000000300037305 */ /* 0x000e22000021f000 */
[----:B------:R-:W-:-:S04]  /*133c0*/  ISETP.GE.AND P2, PT, R7, RZ, PT ;  /* 0x000000ff0700720c */ /* 0x000fc80003f46270 */
[----:B------:R-:W-:-:S04]  /*133d0*/  @P0 VIADD R2, R2, 0x1 ;  /* 0x0000000102020836 */ /* 0x000fc80000000000 */
[----:B------:R-:W-:-:S05]  /*133e0*/  IMAD.MOV.U32 R7, RZ, RZ, R2 ;  /* 0x000000ffff077224 */ /* 0x000fca00078e0002 */
[----:B------:R-:W-:Y:S01]  /*133f0*/  @!P2 IADD3 R7, -R7, RZ, RZ ;  /* 0x000000ff0707a210 */ /* 0x000fe20007ffe1ff */
[----:B0-----:R-:W-:Y:S01]  /*13400*/  IMAD.MOV R8, RZ, RZ, -R3 ;  /* 0x000000ffff087224 */ /* 0x001fe200078e0a03 */
[----:B------:R-:W-:-:S03]  /*13410*/  @!P1 LOP3.LUT R7, RZ, R25, RZ, 0x33, !PT ;  /* 0x00000019ff079212 */ /* 0x000fc600078e33ff */
[----:B------:R-:W-:Y:S01]  /*13420*/  IMAD.MOV.U32 R2, RZ, RZ, R8 ;  /* 0x000000ffff027224 */ /* 0x000fe200078e0008 */
[----:B------:R-:W-:-:S03]  /*13430*/  IABS R8, R6 ;  /* 0x0000000600087213 */ /* 0x000fc60000000000 */
[----:B------:R-:W-:Y:S02]  /*13440*/  IMAD R9, R2, R5, RZ ;  /* 0x0000000502097224 */ /* 0x000fe400078e02ff */
[----:B------:R-:W-:Y:S02]  /*13450*/  IMAD.MOV.U32 R2, RZ, RZ, RZ ;  /* 0x000000ffff027224 */ /* 0x000fe400078e00ff */
[----:B------:R-:W-:Y:S02]  /*13460*/  IMAD.MOV R8, RZ, RZ, -R8 ;  /* 0x000000ffff087224 */ /* 0x000fe400078e0a08 */
[----:B------:R-:W-:Y:S01]  /*13470*/  IMAD.HI.U32 R2, R3, R9, R2 ;  /* 0x0000000903027227 */ /* 0x000fe200078e0002 */
[----:B------:R-:W-:-:S05]  /*13480*/  IABS R3, R7 ;  /* 0x0000000700037213 */ /* 0x000fca0000000000 */
[----:B------:R-:W-:-:S04]  /*13490*/  IMAD.HI.U32 R2, R2, R3, RZ ;  /* 0x0000000302027227 */ /* 0x000fc800078e00ff */
[----:B------:R-:W-:Y:S01]  /*134a0*/  IMAD R8, R2, R8, R3 ;  /* 0x0000000802087224 */ /* 0x000fe200078e0203 */
[----:B------:R-:W-:-:S04]  /*134b0*/  LOP3.LUT R3, R7, R6, RZ, 0x3c, !PT ;  /* 0x0000000607037212 */ /* 0x000fc800078e3cff */
[----:B------:R-:W-:Y:S02]  /*134c0*/  ISETP.GT.U32.AND P1, PT, R5, R8, PT ;  /* 0x000000080500720c */ /* 0x000fe40003f24070 */
[----:B------:R-:W-:Y:S01]  /*134d0*/  ISETP.GE.AND P2, PT, R3, RZ, PT ;  /* 0x000000ff0300720c */ /* 0x000fe20003f46270 */
[----:B------:R-:W-:-:S10]  /*134e0*/  IMAD.MOV R3, RZ, RZ, -R7 ;  /* 0x000000ffff037224 */ /* 0x000fd400078e0a07 */
[----:B------:R-:W-:Y:S02]  /*134f0*/  @!P1 IMAD.IADD R8, R8, 0x1, -R5 ;  /* 0x0000000108089824 */ /* 0x000fe400078e0a05 */
        /* <DEDUP_REMOVED lines=12> */
.L_x_15626:
[----:B0-----:R-:W0:Y:S02]  /*135c0*/  LDC.64 R2, c[0x0][0xc90] ;  /* 0x00032400ff027b82 */ /* 0x001e240000000a00 */
        /* <DEDUP_REMOVED lines=33> */
[----:B------:R-:W-:Y:S01]  /*137e0*/  IABS R8, R7 ;  /* 0x0000000700087213 */ /* 0x000fe20000000000 */
[----:B------:R-:W-:-:S03]  /*137f0*/  IMAD.MOV R26, RZ, RZ, -R7 ;  /* 0x000000ffff1a7224 */ /* 0x000fc600078e0a07 */
        /* <DEDUP_REMOVED lines=22> */
[----:B------:R-:W-:-:S05]  /*13960*/  @!P1 LOP3.LUT R2, RZ, R7, RZ, 0x33, !PT ;  /* 0x00000007ff029212 */ /* 0x000fca00078e33ff */
[----:B------:R-:W-:-:S07]  /*13970*/  IMAD R26, R2, R26, R3 ;  /* 0x0000001a021a7224 */ /* 0x000fce00078e0203 */
.L_x_15627:
[----:B------:R-:W-:-:S05]  /*13980*/  LOP3.LUT R2, RZ, R2, RZ, 0x33, !PT ;  /* 0x00000002ff027212 */ /* 0x000fca00078e33ff */
[----:B------:R-:W-:Y:S01]  /*13990*/  IMAD.IADD R25, R25, 0x1, R2 ;  /* 0x0000000119197824 */ /* 0x000fe200078e0202 */
[----:B------:R-:W-:Y:S06]  /*139a0*/  BRA `(.L_x_15628) ;  /* 0x00000000000c7947 */ /* 0x000fec0003800000 */
.L_x_15623:
[----:B------:R-:W-:Y:S02]  /*139b0*/  IMAD.MOV.U32 R25, RZ, RZ, RZ ;  /* 0x000000ffff197224 */ /* 0x000fe400078e00ff */
[----:B------:R-:W-:Y:S02]  /*139c0*/  IMAD.U32 R24, RZ, RZ, UR6 ;  /* 0x00000006ff187e24 */ /* 0x000fe4000f8e00ff */
[----:B------:R-:W-:-:S07]  /*139d0*/  IMAD.MOV.U32 R26, RZ, RZ, RZ ;  /* 0x000000ffff1a7224 */ /* 0x000fce00078e00ff */
.L_x_15628:
[----:B------:R-:W-:-:S13]  /*139e0*/  ISETP.NE.AND P0, PT, R0, RZ, PT ;  /* 0x000000ff0000720c */ /* 0x000fda0003f05270 */
[----:B------:R-:W0:Y:S01]  /*139f0*/  @!P0 S2R R3, SR_CgaCtaId ;  /* 0x0000000000038919 */ /* 0x000e220000008800 */
[----:B------:R-:W-:-:S04]  /*13a00*/  @!P0 MOV R0, 0x400 ;  /* 0x0000040000008802 */ /* 0x000fc80000000f00 */
[----:B0-----:R-:W-:-:S05]  /*13a10*/  @!P0 LEA R0, R3, R0, 0x18 ;  /* 0x0000000003008211 */ /* 0x001fca00078ec0ff */
[----:B------:R0:W-:Y:S01]  /*13a20*/  @!P0 STS.128 [R0+0x168d0], R24 ;  /* 0x0168d01800008388 */ /* 0x0001e20000000c00 */
[----:B------:R-:W-:Y:S06]  /*13a30*/  BAR.ARV 0x5, 0x200 ;  /* 0x0148000000007b1d */ /* 0x000fec0000002000 */
.L_x_15621:
[----:B------:R2:W-:Y:S01]  /*13a40*/  STL [R1+0x44], RZ ;  /* 0x000044ff01007387 */ /* 0x0005e20000100800 */
[----:B------:R-:W-:Y:S01]  /*13a50*/  ULDC UR4, c[0x0][0xc3c] ;  /* 0x00030f0000047ab9 */ /* 0x000fe20000000800 */
[----:B------:R-:W-:Y:S01]  /*13a60*/  IMAD.MOV.U32 R29, RZ, RZ, 0x1 ;  /* 0x00000001ff1d7424 */ /* 0x000fe200078e00ff */
[----:B-1----:R-:W-:Y:S02]  /*13a70*/  ISETP.GE.AND P0, PT, R27, UR4, PT ;  /* 0x000000041b007c0c */ /* 0x002fe4000bf06270 */
[----:B------:R-:W-:-:S11]  /*13a80*/  MOV R23, RZ ;  /* 0x000000ff00177202 */ /* 0x000fd60000000f00 */
[----:B--2---:R-:W-:Y:S05]  /*13a90*/  @P0 BRA `(.L_x_15629) ;  /* 0x0000006400740947 */ /* 0x004fea0003800000 */
[----:B------:R-:W2:Y:S01]  /*13aa0*/  LDL R6, [R1+0x30] ;  /* 0x0000300001067983 */ /* 0x000ea20000100800 */
[----:B------:R-:W0:Y:S01]  /*13ab0*/  S2R R7, SR_TID.X ;  /* 0x0000000000077919 */ /* 0x000e220000002100 */
[----:B------:R-:W1:Y:S01]  /*13ac0*/  S2UR UR5, SR_CgaCtaId ;  /* 0x00000000000579c3 */ /* 0x000e620000008800 */
[----:B------:R-:W-:Y:S01]  /*13ad0*/  UMOV UR4, 0x400 ;  /* 0x0000040000047882 */ /* 0x000fe20000000000 */
[C---:B0-----:R-:W-:Y:S01]  /*13ae0*/  IMAD.SHL.U32 R0, R7.reuse, 0x8, RZ ;  /* 0x0000000807007824 */ /* 0x041fe200078e00ff */
[----:B------:R-:W-:Y:S01]  /*13af0*/  LOP3.LUT R5, R7, 0x7f, RZ, 0xc0, !PT ;  /* 0x0000007f07057812 */ /* 0x000fe200078ec0ff */
[----:B-1----:R-:W-:-:S03]  /*13b00*/  ULEA UR4, UR5, UR4, 0x18 ;  /* 0x0000000405047291 */ /* 0x002fc6000f8ec03f */
[----:B------:R-:W-:Y:S01]  /*13b10*/  LOP3.LUT R2, R0, 0x1f8, RZ, 0xc0, !PT ;  /* 0x000001f800027812 */ /* 0x000fe200078ec0ff */
[----:B------:R-:W-:-:S03]  /*13b20*/  IMAD.SHL.U32 R3, R5, 0x8, RZ ;  /* 0x0000000805037824 */ /* 0x000fc600078e00ff */
[----:B------:R-:W-:Y:S01]  /*13b30*/  LOP3.LUT R2, R2, 0x38, R7, 0x78, !PT ;  /* 0x0000003802027812 */ /* 0x000fe200078e7807 */
[----:B------:R-:W-:-:S03]  /*13b40*/  IMAD.U32 R16, RZ, RZ, UR4 ;  /* 0x00000004ff107e24 */ /* 0x000fc6000f8e00ff */
[----:B------:R-:W-:Y:S01]  /*13b50*/  LOP3.LUT R4, R2, 0x200, R3, 0xf8, !PT ;  /* 0x0000020002047812 */ /* 0x000fe200078ef803 */
[----:B------:R-:W-:Y:S01]  /*13b60*/  IMAD.SHL.U32 R2, R7, 0x10, RZ ;  /* 0x0000001007027824 */ /* 0x000fe200078e00ff */
[----:B------:R-:W-:Y:S01]  /*13b70*/  SHF.R.U32.HI R3, RZ, 0x3, R5 ;  /* 0x00000003ff037819 */ /* 0x000fe20000011605 */
[----:B------:R-:W-:Y:S03]  /*13b80*/  BSSY B8, `(.L_x_15629) ;  /* 0x000064e000087945 */ /* 0x000fe60003800000 */
[----:B------:R-:W-:Y:S01]  /*13b90*/  LOP3.LUT R2, R2, 0x70, RZ, 0xc0, !PT ;  /* 0x0000007002027812 */ /* 0x000fe200078ec0ff */
[----:B------:R-:W-:Y:S01]  /*13ba0*/  IMAD.MOV.U32 R28, RZ, RZ, RZ ;  /* 0x000000ffff1c7224 */ /* 0x000fe200078e00ff */
[----:B------:R-:W-:Y:S01]  /*13bb0*/  MOV R23, RZ ;  /* 0x000000ff00177202 */ /* 0x000fe20000000f00 */
[----:B------:R-:W-:Y:S01]  /*13bc0*/  IMAD.MOV.U32 R29, RZ, RZ, 0x1 ;  /* 0x00000001ff1d7424 */ /* 0x000fe200078e00ff */
[----:B------:R-:W-:Y:S01]  /*13bd0*/  LOP3.LUT R2, R3, R2, RZ, 0xfc, !PT ;  /* 0x0000000203027212 */ /* 0x000fe200078efcff */
[----:B------:R-:W-:Y:S01]  /*13be0*/  ULDC.64 UR38, c[0x0][0x198] ;  /* 0x0000660000267ab9 */ /* 0x000fe20000000a00 */
[----:B------:R-:W-:Y:S01]  /*13bf0*/  ULDC UR36, c[0x0][0xc] ;  /* 0x0000030000247ab9 */ /* 0x000fe20000000800 */
[----:B--2---:R-:W-:-:S05]  /*13c00*/  LOP3.LUT R0, R6, 0x2, RZ, 0xfc, !PT ;  /* 0x0000000206007812 */ /* 0x004fca00078efcff */
[----:B------:R0:W-:Y:S04]  /*13c10*/  STL [R1+0x54], R0 ;  /* 0x0000540001007387 */ /* 0x0001e80000100800 */
[----:B------:R-:W-:Y:S01]  /*13c20*/  STL [R1+0x44], RZ ;  /* 0x000044ff01007387 */ /* 0x000fe20000100800 */
[----:B0-----:R-:W-:-:S05]  /*13c30*/  IMAD.MOV.U32 R0, RZ, RZ, 0x1 ;  /* 0x00000001ff007424 */ /* 0x001fca00078e00ff */
[----:B------:R0:W-:Y:S02]  /*13c40*/  STL [R1], R0 ;  /* 0x0000000001007387 */ /* 0x0001e40000100800 */
[----:B0-----:R-:W-:-:S05]  /*13c50*/  IMAD R0, R4, 0x2, R16 ;  /* 0x0000000204007824 */ /* 0x001fca00078e0210 */
[----:B------:R0:W-:Y:S02]  /*13c60*/  STL [R1+0x24], R0 ;  /* 0x0000240001007387 */ /* 0x0001e40000100800 */
.L_x_15726:
        /* <DEDUP_REMOVED lines=32> */
[----:B------:R-:W-:Y:S02]  /*13e70*/  IADD3.X R5, R22, UR7, RZ, P4, !PT ;  /* 0x0000000716057c10 */ /* 0x000fe4000a7fe4ff */
[----:B------:R-:W-:Y:S01]  /*13e80*/  MOV R8, UR4 ;  /* 0x0000000400087c02 */ /* 0x000fe20008000f00 */
[----:B------:R-:W-:Y:S02]  /*13e90*/  ULDC.64 UR4, c[0x0][0x418] ;  /* 0x0001060000047ab9 */ /* 0x000fe40000000a00 */
        /* <DEDUP_REMOVED lines=19> */
[----:B------:R-:W2:Y:S04]  /*13fd0*/  LDG.E R7, desc[UR40][R2.64] ;  /* 0x0000002802077981 */ /* 0x000ea8000c1e1900 */
[----:B------:R-:W2:Y:S02]  /*13fe0*/  LDG.E R2, desc[UR40][R2.64+0x4] ;  /* 0x0000042802027981 */ /* 0x000ea4000c1e1900 */
[----:B--2---:R-:W-:-:S05]  /*13ff0*/  IMAD.IADD R9, R2, 0x1, -R7 ;  /* 0x0000000102097824 */ /* 0x004fca00078e0a07 */
[----:B------:R0:W-:Y:S02]  /*14000*/  STL [R1+0x38], R9 ;  /* 0x0000380901007387 */ /* 0x0001e40000100800 */
.L_x_15630:
        /* <DEDUP_REMOVED lines=15> */
.L_x_15631:
        /* <DEDUP_REMOVED lines=9> */
.L_x_15632:
[----:B--2---:R-:W2:Y:S01]  /*14190*/  @P1 LDG.E R2, desc[UR40][R4.64] ;  /* 0x0000002804021981 */ /* 0x004ea2000c1e1900 */
[----:B------:R-:W3:Y:S03]  /*141a0*/  LDC R3, c[0x0][0x448] ;  /* 0x00011200ff037b82 */ /* 0x000ee60000000800 */
[----:B------:R4:W2:Y:S01]  /*141b0*/  @P1 LDG.E R4, desc[UR40][R4.64+0x4] ;  /* 0x0000042804041981 */ /* 0x0008a2000c1e1900 */
[----:B------:R-:W-:Y:S01]  /*141c0*/  BSSY B0, `(.L_x_15633) ;  /* 0x0000038000007945 */ /* 0x000fe20003800000 */
[----:B------:R-:W-:Y:S02]  /*141d0*/  LOP3.LUT R26, R7, 0xff, RZ, 0xc0, !PT ;  /* 0x000000ff071a7812 */ /* 0x000fe400078ec0ff */
[----:B---3--:R-:W-:-:S13]  /*141e0*/  ISETP.NE.AND P0, PT, R3, 0x1, PT ;  /* 0x000000010300780c */ /* 0x008fda0003f05270 */
[----:B------:R-:W3:Y:S08]  /*141f0*/  @P0 LDC R3, c[0x0][0x44c] ;  /* 0x00011300ff030b82 */ /* 0x000ef00000000800 */
[----:B----4-:R-:W4:Y:S01]  /*14200*/  @P0 LDC R5, c[0x0][0x450] ;  /* 0x00011400ff050b82 */ /* 0x010f220000000800 */
[----:B--2---:R-:W-:Y:S01]  /*14210*/  @P1 IADD3 R6, -R2, R4, RZ ;  /* 0x0000000402061210 */ /* 0x004fe20007ffe1ff */
[----:B------:R-:W-:-:S04]  /*14220*/  IMAD R2, R25, 0xc0, RZ ;  /* 0x000000c019027824 */ /* 0x000fc800078e02ff */
[----:B------:R-:W-:-:S04]  /*14230*/  VIADD R2, R2, 0xbf ;  /* 0x000000bf02027836 */ /* 0x000fc80000000000 */
[----:B---3--:R-:W-:-:S05]  /*14240*/  @P0 IMAD.HI.U32 R3, R2, R3, RZ ;  /* 0x0000000302030227 */ /* 0x008fca00078e00ff */
[----:B----4-:R-:W-:Y:S01]  /*14250*/  @P0 SHF.R.U32.HI R2, RZ, R5, R3 ;  /* 0x00000005ff020219 */ /* 0x010fe20000011603 */
[----:B-----5:R-:W-:-:S04]  /*14260*/  IMAD.IADD R5, R8, 0x1, -R10 ;  /* 0x0000000108057824 */ /* 0x020fc800078e0a0a */
        /* <DEDUP_REMOVED lines=9> */
[----:B------:R-:W-:Y:S01]  /*14300*/  LEA.HI R3, R3, R2, RZ, 0x7 ;  /* 0x0000000203037211 */ /* 0x000fe200078f38ff */
[----:B------:R-:W-:Y:S01]  /*14310*/  IMAD.MOV.U32 R2, RZ, RZ, RZ ;  /* 0x000000ffff027224 */ /* 0x000fe200078e00ff */
        /* <DEDUP_REMOVED lines=8> */
[----:B0-----:R-:W-:Y:S02]  /*143a0*/  IABS R9, R7 ;  /* 0x0000000700097213 */ /* 0x001fe40000000000 */
        /* <DEDUP_REMOVED lines=25> */
.L_x_15634:
[----:B------:R-:W-:Y:S05]  /*14540*/  BSYNC B0 ;  /* 0x0000000000007941 */ /* 0x000fea0003800000 */
.L_x_15633:
        /* <DEDUP_REMOVED lines=24> */
.L_x_15820:
[----:B---3--:R-:W-:Y:S02]  /*146d0*/  ISETP.NE.AND P0, PT, R14, RZ, PT ;  /* 0x000000ff0e00720c */ /* 0x008fe40003f05270 */
[----:B------:R-:W-:-:S11]  /*146e0*/  PLOP3.LUT P6, PT, PT, PT, PT, 0x8, 0x0 ;  /* 0x000000000000781c */ /* 0x000fd60003fce170 */
[----:B------:R-:W-:Y:S05]  /*146f0*/  @P0 BRA `(.L_x_15638) ;  /* 0x00000000000c0947 */ /* 0x000fea0003800000 */
[----:B------:R-:W-:-:S03]  /*14700*/  UMOV UR4, 0xffffffff ;  /* 0xffffffff00047882 */ /* 0x000fc60000000000 */
[----:B------:R-:W-:Y:S05]  /*14710*/  BRA.DIV UR4, `(.L_x_15639) ;  /* 0x0000007e042c7947 */ /* 0x000fea000b800000 */
[----:B------:R-:W-:-:S13]  /*14720*/  ELECT P6, URZ, PT ;  /* 0x00000000003f782f */ /* 0x000fda00038c0000 */
.L_x_15638:
[----:B--2---:R-:W2:Y:S01]  /*14730*/  LDL R6, [R1+0x44] ;  /* 0x0000440001067983 */ /* 0x004ea20000100800 */
[----:B------:R-:W-:Y:S01]  /*14740*/  BSSY B1, `(.L_x_15640) ;  /* 0x0000008000017945 */ /* 0x000fe20003800000 */
[----:B--2---:R-:W-:-:S05]  /*14750*/  VIADD R6, R6, 0x1 ;  /* 0x0000000106067836 */ /* 0x004fca0000000000 */
[----:B------:R-:W-:-:S04]  /*14760*/  LEA.HI R7, R6, R6, RZ, 0x1 ;  /* 0x0000000606077211 */ /* 0x000fc800078f08ff */
[----:B------:R-:W-:-:S04]  /*14770*/  LOP3.LUT R7, R7, 0xfffffffe, RZ, 0xc0, !PT ;  /* 0xfffffffe07077812 */ /* 0x000fc800078ec0ff */
[----:B------:R-:W-:-:S04]  /*14780*/  IADD3 R6, R6, -R7, RZ ;  /* 0x8000000706067210 */ /* 0x000fc80007ffe0ff */
[----:B------:R-:W-:-:S04]  /*14790*/  SHF.L.U32 R6, R6, 0x1f, RZ ;  /* 0x0000001f06067819 */ /* 0x000fc800000006ff */
[----:B------:R-:W2:Y:S02]  /*147a0*/  SYNCS.PHASECHK.TRANS64.TRYWAIT P0, [R16+URZ+0x16820], R6 ;  /* 0x01682006100075a7 */ /* 0x000ea4000800017f */
[----:B--2---:R-:W-:Y:S05]  /*147b0*/  @!P0 BRA `(.L_x_15641) ;  /* 0x0000007c00248947 */ /* 0x004fea0003800000 */
.L_x_15823:
[----:B------:R-:W-:Y:S05]  /*147c0*/  BSYNC B1 ;  /* 0x0000000000017941 */ /* 0x000fea0003800000 */
.L_x_15640:
[----:B------:R-:W-:Y:S04]  /*147d0*/  BSSY B1, `(.L_x_15642) ;  /* 0x0000050000017945 */ /* 0x000fe80003800000 */
[----:B------:R-:W-:Y:S05]  /*147e0*/  @!P6 BRA `(.L_x_15643) ;  /* 0x000000040038e947 */ /* 0x000fea0003800000 */
[----:B------:R-:W3:Y:S01]  /*147f0*/  LDL R7, [R1] ;  /* 0x0000000001077983 */ /* 0x000ee20000100800 */
[----:B--2---:R-:W-:Y:S01]  /*14800*/  IMAD R6, R28, 0x8, R16 ;  /* 0x000000081c067824 */ /* 0x004fe200078e0210 */
[----:B------:R-:W2:Y:S01]  /*14810*/  S2R R8, SR_TID.X ;  /* 0x0000000000087919 */ /* 0x000ea20000002100 */
[----:B------:R-:W-:Y:S01]  /*14820*/  BSSY B2, `(.L_x_15644) ;  /* 0x0000006000027945 */ /* 0x000fe20003800000 */
[----:B--2---:R-:W-:-:S04]  /*14830*/  LOP3.LUT R8, R8, 0x7f, RZ, 0xc0, !PT ;  /* 0x0000007f08087812 */ /* 0x004fc800078ec0ff */
[----:B------:R-:W-:Y:S02]  /*14840*/  ISETP.NE.AND P1, PT, R8, RZ, PT ;  /* 0x000000ff0800720c */ /* 0x000fe40003f25270 */
[----:B---3--:R-:W-:-:S04]  /*14850*/  SHF.L.U32 R7, R7, 0x1f, RZ ;  /* 0x0000001f07077819 */ /* 0x008fc800000006ff */
[----:B------:R-:W2:Y:S02]  /*14860*/  SYNCS.PHASECHK.TRANS64.TRYWAIT P0, [R6+URZ+0x168a0], R7 ;  /* 0x0168a007060075a7 */ /* 0x000ea4000800017f */
[----:B--2---:R-:W-:Y:S05]  /*14870*/  @!P0 BRA `(.L_x_15645) ;  /* 0x0000007c00088947 */ /* 0x004fea0003800000 */
.L_x_15824:
[----:B------:R-:W-:Y:S05]  /*14880*/  BSYNC B2 ;  /* 0x0000000000027941 */ /* 0x000fea0003800000 */
.L_x_15644:
[----:B------:R-:W-:Y:S04]  /*14890*/  BSSY B2, `(.L_x_15646) ;  /* 0x0000009000027945 */ /* 0x000fe80003800000 */
[----:B------:R-:W-:Y:S05]  /*148a0*/  @P1 BRA `(.L_x_15647) ;  /* 0x00000000001c1947 */ /* 0x000fea0003800000 */
[----:B------:R-:W0:Y:S02]  /*148b0*/  S2R R8, SR_TID.X ;  /* 0x0000000000087919 */ /* 0x000e240000002100 */
[----:B0-----:R-:W-:Y:S01]  /*148c0*/  LOP3.LUT R9, R8, 0x1f, RZ, 0xc0, !PT ;  /* 0x0000001f08097812 */ /* 0x001fe200078ec0ff */
[----:B------:R-:W-:-:S03]  /*148d0*/  IMAD.MOV.U32 R8, RZ, RZ, 0x4000 ;  /* 0x00004000ff087424 */ /* 0x000fc600078e00ff */
[----:B------:R-:W-:Y:S01]  /*148e0*/  ISETP.NE.AND P0, PT, R9, RZ, PT ;  /* 0x000000ff0900720c */ /* 0x000fe20003f05270 */
[----:B------:R3:W-:-:S12]  /*148f0*/  SYNCS.ARRIVE.TRANS64 RZ, [R6+URZ+0x16890], R8 ;  /* 0x0168900806ff79a7 */ /* 0x0007d8000800003f */
[----:B---3--:R-:W-:Y:S05]  /*14900*/  @!P0 BRA `(.L_x_15647) ;  /* 0x0000000000048947 */ /* 0x008fea0003800000 */
[----:B------:R-:W-:Y:S01]  /*14910*/  BPT.TRAP 0x1 ;  /* 0x000000040000795c */ /* 0x000fe20000300000 */
.L_x_15647:
[----:B------:R-:W-:Y:S05]  /*14920*/  BSYNC B2 ;  /* 0x0000000000027941 */ /* 0x000fea0003800000 */
.L_x_15646:
[----:B------:R-:W-:Y:S01]  /*14930*/  IMAD.MOV.U32 R12, RZ, RZ, RZ ;  /* 0x000000ffff0c7224 */ /* 0x000fe200078e00ff */
[----:B------:R-:W-:Y:S01]  /*14940*/  UIADD3 UR4, UP0, UR38, 0x570, URZ ;  /* 0x0000057026047890 */ /* 0x000fe2000ff1e03f */
[----:B------:R-:W-:Y:S01]  /*14950*/  IMAD R8, R5, 0x80, R0 ;  /* 0x0000008005087824 */ /* 0x000fe200078e0200 */
[----:B------:R-:W-:Y:S01]  /*14960*/  PLOP3.LUT P0, PT, PT, PT, PT, 0x80, 0x0 ;  /* 0x000000000000781c */ /* 0x000fe20003f0f070 */
[----:B0-----:R-:W-:Y:S01]  /*14970*/  IMAD R9, R28, 0x4000, R16 ;  /* 0x000040001c097824 */ /* 0x001fe200078e0210 */
[----:B------:R-:W-:Y:S01]  /*14980*/  R2UR UR10, R12 ;  /* 0x000000000c0a72ca */ /* 0x000fe200000e0000 */
[----:B------:R-:W-:Y:S01]  /*14990*/  IMAD.SHL.U32 R11, R28, 0x2000, RZ ;  /* 0x000020001c0b7824 */ /* 0x000fe200078e00ff */
[----:B------:R-:W-:Y:S01]  /*149a0*/  IADD3 R8, R8, -0x80, RZ ;  /* 0xffffff8008087810 */ /* 0x000fe20007ffe0ff */
[----:B------:R-:W-:Y:S01]  /*149b0*/  VIADD R9, R9, 0xe400 ;  /* 0x0000e40009097836 */ /* 0x000fe20000000000 */
[----:B------:R-:W-:Y:S01]  /*149c0*/  UIADD3.X UR5, URZ, UR39, URZ, UP0, !UPT ;  /* 0x000000273f057290 */ /* 0x000fe200087fe43f */
[----:B-1----:R-:W-:Y:S01]  /*149d0*/  VIADD R10, R6, 0x16890 ;  /* 0x00016890060a7836 */ /* 0x002fe20000000000 */
[----:B------:R-:W-:Y:S01]  /*149e0*/  UMOV UR6, 0x0 ;  /* 0x0000000000067882 */ /* 0x000fe20000000000 */
[----:B------:R-:W-:-:S09]  /*149f0*/  UMOV UR7, 0x12f00000 ;  /* 0x12f0000000077882 */ /* 0x000fd20000000000 */
.L_x_15648:
        /* <DEDUP_REMOVED lines=13> */
.L_x_15825:
[----:B------:R-:W-:Y:S05]  /*14ad0*/  BSYNC B2 ;  /* 0x0000000000027941 */ /* 0x000fea0003800000 */
.L_x_15649:
[----:B------:R-:W-:Y:S01]  /*14ae0*/  BSSY B2, `(.L_x_15651) ;  /* 0x000000b000027945 */ /* 0x000fe20003800000 */
[----:B------:R-:W-:Y:S02]  /*14af0*/  IMAD.MOV.U32 R14, RZ, RZ, 0x0 ;  /* 0x00000000ff0e7424 */ /* 0x000fe400078e00ff */
[----:B------:R-:W-:Y:S01]  /*14b00*/  IMAD.MOV.U32 R15, RZ, RZ, 0x12f00000 ;  /* 0x12f00000ff0f7424 */ /* 0x000fe200078e00ff */
[----:B------:R-:W-:Y:S06]  /*14b10*/  @P1 BRA `(.L_x_15652) ;  /* 0x00000000001c1947 */ /* 0x000fec0003800000 */
[----:B------:R-:W1:Y:S01]  /*14b20*/  S2R R9, SR_TID.X ;  /* 0x0000000000097919 */ /* 0x000e620000002100 */
[----:B0-2---:R-:W-:-:S04]  /*14b30*/  MOV R7, 0x4000 ;  /* 0x0000400000077802 */ /* 0x005fc80000000f00 */
[----:B------:R3:W-:Y:S01]  /*14b40*/  SYNCS.ARRIVE.TRANS64 RZ, [R6+URZ+0x168b0], R7 ;  /* 0x0168b00706ff79a7 */ /* 0x0007e2000800003f */
[----:B-1----:R-:W-:-:S04]  /*14b50*/  LOP3.LUT R9, R9, 0x1f, RZ, 0xc0, !PT ;  /* 0x0000001f09097812 */ /* 0x002fc800078ec0ff */
[----:B------:R-:W-:-:S13]  /*14b60*/  ISETP.NE.AND P0, PT, R9, RZ, PT ;  /* 0x000000ff0900720c */ /* 0x000fda0003f05270 */
[----:B---3--:R-:W-:Y:S05]  /*14b70*/  @!P0 BRA `(.L_x_15652) ;  /* 0x0000000000048947 */ /* 0x008fea0003800000 */
[----:B------:R-:W-:Y:S01]  /*14b80*/  BPT.TRAP 0x1 ;  /* 0x000000040000795c */ /* 0x000fe20000300000 */
.L_x_15652:
[----:B------:R-:W-:Y:S05]  /*14b90*/  BSYNC B2 ;  /* 0x0000000000027941 */ /* 0x000fea0003800000 */
.L_x_15651:
[----:B------:R-:W-:Y:S01]  /*14ba0*/  R2UR UR10, R12 ;  /* 0x000000000c0a72ca */ /* 0x000fe200000e0000 */
[----:B0-2---:R-:W-:Y:S01]  /*14bb0*/  IMAD R7, R11, 0x2, R16 ;  /* 0x000000020b077824 */ /* 0x005fe200078e0210 */
[----:B------:R-:W-:Y:S01]  /*14bc0*/  R2UR UR6, R14 ;  /* 0x000000000e0672ca */ /* 0x000fe200000e0000 */
[----:B------:R-:W-:Y:S01]  /*14bd0*/  UIADD3 UR4, UP0, UR38, 0x670, URZ ;  /* 0x0000067026047890 */ /* 0x000fe2000ff1e03f */
[----:B------:R-:W-:Y:S01]  /*14be0*/  R2UR UR7, R15 ;  /* 0x000000000f0772ca */ /* 0x000fe200000e0000 */
[----:B------:R-:W-:Y:S01]  /*14bf0*/  VIADD R6, R6, 0x168b0 ;  /* 0x000168b006067836 */ /* 0x000fe20000000000 */
[----:B------:R-:W-:Y:S01]  /*14c00*/  PLOP3.LUT P0, PT, PT, PT, PT, 0x80, 0x0 ;  /* 0x000000000000781c */ /* 0x000fe20003f0f070 */
[----:B------:R-:W-:Y:S01]  /*14c10*/  VIADD R7, R7, 0x400 ;  /* 0x0000040007077836 */ /* 0x000fe20000000000 */
[----:B------:R-:W-:-:S12]  /*14c20*/  UIADD3.X UR5, URZ, UR39, URZ, UP0, !UPT ;  /* 0x000000273f057290 */ /* 0x000fd800087fe43f */
.L_x_15653:
        /* <DEDUP_REMOVED lines=10> */
.L_x_15643:
[----:B------:R-:W-:Y:S05]  /*14cd0*/  BSYNC B1 ;  /* 0x0000000000017941 */ /* 0x000fea0003800000 */
.L_x_15642:
[----:B0-----:R-:W3:Y:S01]  /*14ce0*/  LDL.LU R9, [R1] ;  /* 0x0000000001097983 */ /* 0x001ee20000300800 */
[----:B------:R-:W-:Y:S01]  /*14cf0*/  VIADD R28, R28, 0x1 ;  /* 0x000000011c1c7836 */ /* 0x000fe20000000000 */
[----:B------:R-:W-:Y:S01]  /*14d00*/  PLOP3.LUT P0, PT, PT, PT, PT, 0x8, 0x0 ;  /* 0x000000000000781c */ /* 0x000fe20003f0e170 */
[----:B------:R-:W-:-:S03]  /*14d10*/  VIADD R5, R5, 0xfffffffe ;  /* 0xfffffffe05057836 */ /* 0x000fc60000000000 */
[C---:B------:R-:W-:Y:S02]  /*14d20*/  ISETP.NE.AND P1, PT, R28.reuse, 0x2, PT ;  /* 0x000000021c00780c */ /* 0x040fe40003f25270 */
[----:B------:R-:W-:Y:S02]  /*14d30*/  ISETP.GE.AND P2, PT, R5, R3, PT ;  /* 0x000000030500720c */ /* 0x000fe40003f46270 */
[----:B--2---:R-:W-:Y:S02]  /*14d40*/  SEL R6, RZ, 0x1, P1 ;  /* 0x00000001ff067807 */ /* 0x004fe40000800000 */
[----:B------:R-:W-:Y:S02]  /*14d50*/  SEL R28, R28, RZ, P1 ;  /* 0x000000ff1c1c7207 */ /* 0x000fe40000800000 */
[----:B---3--:R-:W-:-:S05]  /*14d60*/  LOP3.LUT R9, R9, R6, RZ, 0x3c, !PT ;  /* 0x0000000609097212 */ /* 0x008fca00078e3cff */
[----:B------:R2:W-:Y:S02]  /*14d70*/  STL [R1], R9 ;  /* 0x0000000901007387 */ /* 0x0005e40000100800 */
[----:B------:R-:W-:Y:S05]  /*14d80*/  @!P2 BRA `(.L_x_15636) ;  /* 0x000000040064a947 */ /* 0x000fea0003800000 */
.L_x_15666:
[----:B------:R-:W-:Y:S05]  /*14d90*/  YIELD ;  /* 0x0000000000007946 */ /* 0x000fea0003800000 */
[----:B------:R-:W-:Y:S04]  /*14da0*/  BSSY B1, `(.L_x_15654) ;  /* 0x000004d000017945 */ /* 0x000fe80003800000 */
[----:B---3--:R-:W-:Y:S05]  /*14db0*/  @!P6 BRA `(.L_x_15655) ;  /* 0x00000004002ce947 */ /* 0x008fea0003800000 */
[----:B------:R-:W3:Y:S01]  /*14dc0*/  LDL R7, [R1] ;  /* 0x0000000001077983 */ /* 0x000ee20000100800 */
[----:B------:R-:W0:Y:S02]  /*14dd0*/  S2R R6, SR_TID.X ;  /* 0x0000000000067919 */ /* 0x000e240000002100 */
[----:B0-----:R-:W-:Y:S02]  /*14de0*/  LOP3.LUT R8, R6, 0x7f, RZ, 0xc0, !PT ;  /* 0x0000007f06087812 */ /* 0x001fe400078ec0ff */
[----:B------:R-:W-:Y:S01]  /*14df0*/  LEA R6, R28, R16, 0x3 ;  /* 0x000000101c067211 */ /* 0x000fe200078e18ff */
[----:B------:R-:W-:Y:S01]  /*14e00*/  BSSY B2, `(.L_x_15656) ;  /* 0x0000005000027945 */ /* 0x000fe20003800000 */
[----:B------:R-:W-:Y:S02]  /*14e10*/  ISETP.NE.AND P2, PT, R8, RZ, PT ;  /* 0x000000ff0800720c */ /* 0x000fe40003f45270 */
[----:B---3--:R-:W-:-:S04]  /*14e20*/  SHF.L.U32 R7, R7, 0x1f, RZ ;  /* 0x0000001f07077819 */ /* 0x008fc800000006ff */
[----:B------:R-:W0:Y:S02]  /*14e30*/  SYNCS.PHASECHK.TRANS64.TRYWAIT P1, [R6+URZ+0x168a0], R7 ;  /* 0x0168a007060075a7 */ /* 0x000e24000802017f */
[----:B0-----:R-:W-:Y:S05]  /*14e40*/  @!P1 BRA `(.L_x_15657) ;  /* 0x0000007400bc9947 */ /* 0x001fea0003800000 */
.L_x_15826:
[----:B------:R-:W-:Y:S05]  /*14e50*/  BSYNC B2 ;  /* 0x0000000000027941 */ /* 0x000fea0003800000 */
.L_x_15656:
[----:B------:R-:W-:Y:S04]  /*14e60*/  BSSY B2, `(.L_x_15658) ;  /* 0x0000009000027945 */ /* 0x000fe80003800000 */
[----:B------:R-:W-:Y:S05]  /*14e70*/  @P2 BRA `(.L_x_15659) ;  /* 0x00000000001c2947 */ /* 0x000fea0003800000 */
[----:B------:R-:W2:Y:S02]  /*14e80*/  S2R R8, SR_TID.X ;  /* 0x0000000000087919 */ /* 0x000ea40000002100 */
[----:B--2---:R-:W-:Y:S01]  /*14e90*/  LOP3.LUT R9, R8, 0x1f, RZ, 0xc0, !PT ;  /* 0x0000001f08097812 */ /* 0x004fe200078ec0ff */
[----:B------:R-:W-:-:S03]  /*14ea0*/  IMAD.MOV.U32 R8, RZ, RZ, 0x4000 ;  /* 0x00004000ff087424 */ /* 0x000fc600078e00ff */
[----:B------:R-:W-:Y:S01]  /*14eb0*/  ISETP.NE.AND P1, PT, R9, RZ, PT ;  /* 0x000000ff0900720c */ /* 0x000fe20003f25270 */
[----:B------:R3:W-:-:S12]  /*14ec0*/  SYNCS.ARRIVE.TRANS64 RZ, [R6+URZ+0x16890], R8 ;  /* 0x0168900806ff79a7 */ /* 0x0007d8000800003f */
[----:B---3--:R-:W-:Y:S05]  /*14ed0*/  @!P1 BRA `(.L_x_15659) ;  /* 0x0000000000049947 */ /* 0x008fea0003800000 */
[----:B------:R-:W-:Y:S01]  /*14ee0*/  BPT.TRAP 0x1 ;  /* 0x000000040000795c */ /* 0x000fe20000300000 */
.L_x_15659:
[----:B------:R-:W-:Y:S05]  /*14ef0*/  BSYNC B2 ;  /* 0x0000000000027941 */ /* 0x000fea0003800000 */
.L_x_15658:
[----:B------:R-:W-:Y:S01]  /*14f00*/  IMAD.MOV.U32 R12, RZ, RZ, RZ ;  /* 0x000000ffff0c7224 */ /* 0x000fe200078e00ff */
[----:B------:R-:W-:Y:S01]  /*14f10*/  UIADD3 UR4, UP0, UR38, 0x570, URZ ;  /* 0x0000057026047890 */ /* 0x000fe2000ff1e03f */
[----:B------:R-:W-:Y:S01]  /*14f20*/  IMAD R8, R28, 0x4000, R16 ;  /* 0x000040001c087824 */ /* 0x000fe200078e0210 */
[----:B------:R-:W-:Y:S01]  /*14f30*/  PLOP3.LUT P1, PT, PT, PT, PT, 0x80, 0x0 ;  /* 0x000000000000781c */ /* 0x000fe20003f2f070 */
[----:B--2---:R-:W-:Y:S01]  /*14f40*/  IMAD R9, R5, 0x80, R0 ;  /* 0x0000008005097824 */ /* 0x004fe200078e0200 */
[----:B------:R-:W-:Y:S01]  /*14f50*/  R2UR UR10, R12 ;  /* 0x000000000c0a72ca */ /* 0x000fe200000e0000 */
[----:B-1----:R-:W-:Y:S01]  /*14f60*/  VIADD R10, R6, 0x16890 ;  /* 0x00016890060a7836 */ /* 0x002fe20000000000 */
[----:B------:R-:W-:Y:S01]  /*14f70*/  IADD3 R11, R8, 0xe400, RZ ;  /* 0x0000e400080b7810 */ /* 0x000fe20007ffe0ff */
[----:B------:R-:W-:Y:S01]  /*14f80*/  UIADD3.X UR5, URZ, UR39, URZ, UP0, !UPT ;  /* 0x000000273f057290 */ /* 0x000fe200087fe43f */
[----:B------:R-:W-:Y:S01]  /*14f90*/  UMOV UR6, 0x0 ;  /* 0x0000000000067882 */ /* 0x000fe20000000000 */
[----:B------:R-:W-:-:S10]  /*14fa0*/  UMOV UR7, 0x12f00000 ;  /* 0x12f0000000077882 */ /* 0x000fd40000000000 */
.L_x_15660:
        /* <DEDUP_REMOVED lines=13> */
.L_x_15827:
[----:B------:R-:W-:Y:S05]  /*15080*/  BSYNC B2 ;  /* 0x0000000000027941 */ /* 0x000fea0003800000 */
.L_x_15661:
        /* <DEDUP_REMOVED lines=11> */
.L_x_15664:
[----:B------:R-:W-:Y:S05]  /*15140*/  BSYNC B2 ;  /* 0x0000000000027941 */ /* 0x000fea0003800000 */
.L_x_15663:
        /* <DEDUP_REMOVED lines=8> */
.L_x_15665:
        /* <DEDUP_REMOVED lines=10> */
.L_x_15655:
[----:B------:R-:W-:Y:S05]  /*15270*/  BSYNC B1 ;  /* 0x0000000000017941 */ /* 0x000fea0003800000 */
.L_x_15654:
[----:B------:R-:W3:Y:S01]  /*15280*/  LDL.LU R7, [R1] ;  /* 0x0000000001077983 */ /* 0x000ee20000300800 */
[----:B------:R-:W-:Y:S02]  /*15290*/  IADD3 R28, R28, 0x1, RZ ;  /* 0x000000011c1c7810 */ /* 0x000fe40007ffe0ff */
[C---:B------:R-:W-:Y:S01]  /*152a0*/  ISETP.GT.AND P2, PT, R5.reuse, R3, PT ;  /* 0x000000030500720c */ /* 0x040fe20003f44270 */
[----:B------:R-:W-:Y:S01]  /*152b0*/  VIADD R5, R5, 0xffffffff ;  /* 0xffffffff05057836 */ /* 0x000fe20000000000 */
[----:B------:R-:W-:-:S04]  /*152c0*/  ISETP.NE.AND P1, PT, R28, 0x2, PT ;  /* 0x000000021c00780c */ /* 0x000fc80003f25270 */
[----:B------:R-:W-:Y:S02]  /*152d0*/  SEL R6, RZ, 0x1, P1 ;  /* 0x00000001ff067807 */ /* 0x000fe40000800000 */
[----:B------:R-:W-:Y:S02]  /*152e0*/  SEL R28, R28, RZ, P1 ;  /* 0x000000ff1c1c7207 */ /* 0x000fe40000800000 */
[----:B---3--:R-:W-:-:S05]  /*152f0*/  LOP3.LUT R7, R7, R6, RZ, 0x3c, !PT ;  /* 0x0000000607077212 */ /* 0x008fca00078e3cff */
[----:B------:R3:W-:Y:S01]  /*15300*/  STL [R1], R7 ;  /* 0x0000000701007387 */ /* 0x0007e20000100800 */
[----:B------:R-:W-:Y:S05]  /*15310*/  @P2 BRA `(.L_x_15666) ;  /* 0xfffffff8009c2947 */ /* 0x000fea000383ffff */
.L_x_15636:
[----:B------:R-:W-:Y:S05]  /*15320*/  BSYNC B0 ;  /* 0x0000000000007941 */ /* 0x000fea0003800000 */
.L_x_15635:
        /* <DEDUP_REMOVED lines=22> */
[----:B------:R-:W-:Y:S02]  /*15490*/  IABS R6, R4 ;  /* 0x0000000400067213 */ /* 0x000fe40000000000 */
        /* <DEDUP_REMOVED lines=24> */
.L_x_15668:
[----:B------:R-:W-:Y:S05]  /*15620*/  BSYNC B0 ;  /* 0x0000000000007941 */ /* 0x000fea0003800000 */
.L_x_15667:
        /* <DEDUP_REMOVED lines=20> */
[----:B---3--:R-:W0:Y:S01]  /*15770*/  POPC R7, R4 ;  /* 0x0000000400077309 */ /* 0x008e220000000000 */
[----:B----4-:R-:W0:Y:S02]  /*15780*/  SHFL.IDX PT, R0, R3, R0, 0x1f ;  /* 0x00001f0003007589 */ /* 0x010e2400000e0000 */
[----:B0-----:R-:W-:Y:S01]  /*15790*/  IADD3 R24, R0, UR36, R7 ;  /* 0x0000002400187c10 */ /* 0x001fe2000fffe007 */
[----:B------:R-:W-:Y:S06]  /*157a0*/  BRA `(.L_x_15671) ;  /* 0x0000003800187947 */ /* 0x000fec0003800000 */
.L_x_15670:
        /* <DEDUP_REMOVED lines=9> */
[----:B---3--:R-:W-:Y:S01]  /*15840*/  MOV R7, UR9 ;  /* 0x0000000900077c02 */ /* 0x008fe20008000f00 */
        /* <DEDUP_REMOVED lines=9> */
[----:B0-2---:R-:W-:Y:S05]  /*158e0*/  CALL.ABS.NOINC R2 ;  /* 0x0000000002007343 */ /* 0x005fea0003c00000 */
.L_x_15673:
[----:B------:R-:W-:Y:S05]  /*158f0*/  BSYNC B6 ;  /* 0x0000000000067941 */ /* 0x000fea0003800000 */
.L_x_15672:
        /* <DEDUP_REMOVED lines=12> */
[----:B------:R-:W-:Y:S02]  /*159c0*/  IMAD.U32 R6, RZ, RZ, UR8 ;  /* 0x00000008ff067e24 */ /* 0x000fe4000f8e00ff */
[----:B---3--:R-:W-:-:S02]  /*159d0*/  IMAD.U32 R7, RZ, RZ, UR9 ;  /* 0x00000009ff077e24 */ /* 0x008fc4000f8e00ff */
[----:B-1----:R-:W-:Y:S02]  /*159e0*/  IMAD.U32 R10, RZ, RZ, UR4 ;  /* 0x00000004ff0a7e24 */ /* 0x002fe4000f8e00ff */
[----:B------:R-:W-:Y:S02]  /*159f0*/  IMAD.MOV.U32 R8, RZ, RZ, 0x70 ;  /* 0x00000070ff087424 */ /* 0x000fe400078e00ff */
[----:B------:R-:W-:Y:S02]  /*15a00*/  IMAD.MOV.U32 R12, RZ, RZ, 0x1 ;  /* 0x00000001ff0c7424 */ /* 0x000fe400078e00ff */
[----:B0-----:R-:W-:-:S07]  /*15a10*/  IMAD.MOV.U32 R13, RZ, RZ, RZ ;  /* 0x000000ffff0d7224 */ /* 0x001fce00078e00ff */
[----:B------:R-:W-:-:S07]  /*15a20*/  LEPC R20, `(.L_x_15676) ;  /* 0x000000001014794e */ /* 0x000fce0000000000 */
[----:B--2-4-:R-:W-:Y:S05]  /*15a30*/  CALL.ABS.NOINC R2 ;  /* 0x0000000002007343 */ /* 0x014fea0003c00000 */
.L_x_15676:
        /* <DEDUP_REMOVED lines=15> */
.L_x_15675:
[----:B------:R-:W-:Y:S05]  /*15b30*/  BSYNC B6 ;  /* 0x0000000000067941 */ /* 0x000fea0003800000 */
.L_x_15674:
[----:B------:R-:W4:Y:S01]  /*15b40*/  LDL R20, [R1+0xc] ;  /* 0x00000c0001147983 */ /* 0x000f220000100800 */
[----:B------:R-:W-:Y:S01]  /*15b50*/  ULDC.64 UR4, c[0x0][0x9f8] ;  /* 0x00027e0000047ab9 */ /* 0x000fe20000000a00 */
[----:B------:R-:W0:Y:S01]  /*15b60*/  LDC R6, c[0x0][0x430] ;  /* 0x00010c00ff067b82 */ /* 0x000e220000000800 */
[----:B------:R-:W-:Y:S01]  /*15b70*/  ISETP.NE.U32.AND P0, PT, RZ, UR4, PT ;  /* 0x00000004ff007c0c */ /* 0x000fe2000bf05070 */
[----:B------:R-:W3:Y:S03]  /*15b80*/  LDL R26, [R1+0x40] ;  /* 0x00004000011a7983 */ /* 0x000ee60000100800 */
[----:B------:R-:W-:Y:S01]  /*15b90*/  ISETP.NE.AND.EX P0, PT, RZ, UR5, PT, P0 ;  /* 0x00000005ff007c0c */ /* 0x000fe2000bf05300 */
[----:B------:R-:W3:Y:S04]  /*15ba0*/  LDL R4, [R1+0x14] ;  /* 0x0000140001047983 */ /* 0x000ee80000100800 */
[----:B------:R-:W3:Y:S01]  /*15bb0*/  LDL R21, [R1+0x1c] ;  /* 0x00001c0001157983 */ /* 0x000ee20000100800 */
[----:B------:R-:W1:Y:S07]  /*15bc0*/  S2R R5, SR_TID.X ;  /* 0x0000000000057919 */ /* 0x000e6e0000002100 */
[----:B------:R-:W-:Y:S01]  /*15bd0*/  @P0 IADD3 R2, P1, R18, UR4, RZ ;  /* 0x0000000412020c10 */ /* 0x000fe2000ff3e0ff */
[----:B------:R-:W1:Y:S03]  /*15be0*/  S2R R0, SR_TID.X ;  /* 0x0000000000007919 */ /* 0x000e660000002100 */
[----:B------:R-:W-:Y:S01]  /*15bf0*/  @P0 IADD3.X R3, R22, UR5, RZ, P1, !PT ;  /* 0x0000000516030c10 */ /* 0x000fe20008ffe4ff */
[----:B--2---:R-:W2:Y:S01]  /*15c00*/  LDL R9, [R1+0x54] ;  /* 0x0000540001097983 */ /* 0x004ea20000100800 */
[----:B0-----:R-:W-:-:S03]  /*15c10*/  ISETP.NE.AND P1, PT, R6, 0x1, PT ;  /* 0x000000010600780c */ /* 0x001fc60003f25270 */
[----:B----4-:R0:W4:Y:S01]  /*15c20*/  @P0 LDG.E R20, desc[UR40][R2.64] ;  /* 0x0000002802140981 */ /* 0x010122000c1e1900 */
        /* <DEDUP_REMOVED lines=9> */
[----:B----4-:R-:W-:Y:S03]  /*15cc0*/  @P0 STL [R1+0xc], R20 ;  /* 0x00000c1401000387 */ /* 0x010fe60000100800 */
[C---:B------:R-:W-:Y:S01]  /*15cd0*/  ISETP.GE.AND P0, PT, R0.reuse, R4, PT ;  /* 0x000000040000720c */ /* 0x040fe20003f06270 */
[----:B------:R-:W-:-:S04]  /*15ce0*/  IMAD.IADD R0, R0, 0x1, R21 ;  /* 0x0000000100007824 */ /* 0x000fc800078e0215 */
[----:B0-----:R-:W-:-:S04]  /*15cf0*/  @P1 IMAD.HI.U32 R2, R0, R2, RZ ;  /* 0x0000000200021227 */ /* 0x001fc800078e00ff */
[----:B------:R-:W-:Y:S01]  /*15d00*/  IMAD.MOV.U32 R4, RZ, RZ, R0 ;  /* 0x000000ffff047224 */ /* 0x000fe200078e0000 */
[----:B-1----:R-:W-:-:S03]  /*15d10*/  @P1 SHF.R.U32.HI R4, RZ, R3, R2 ;  /* 0x00000003ff041219 */ /* 0x002fc60000011602 */
[----:B------:R-:W0:Y:S01]  /*15d20*/  @!P0 LDC.64 R2, c[0x0][0x428] ;  /* 0x00010a00ff028b82 */ /* 0x000e220000000a00 */
[----:B------:R-:W-:Y:S02]  /*15d30*/  IADD3 R5, -R4, RZ, RZ ;  /* 0x000000ff04057210 */ /* 0x000fe40007ffe1ff */
[----:B------:R-:W-:-:S03]  /*15d40*/  SHF.R.S32.HI R7, RZ, 0x1f, R20 ;  /* 0x0000001fff077819 */ /* 0x000fc60000011414 */
[----:B------:R-:W-:Y:S01]  /*15d50*/  IMAD R0, R6, R5, R0 ;  /* 0x0000000506007224 */ /* 0x000fe200078e0200 */
[--C-:B------:R-:W-:Y:S01]  /*15d60*/  @!P0 SHF.R.S32.HI R5, RZ, 0x1f, R4.reuse ;  /* 0x0000001fff058819 */ /* 0x100fe20000011404 */
[----:B------:R0:W-:Y:S02]  /*15d70*/  STL [R1+0x20], R7 ;  /* 0x0000200701007387 */ /* 0x0001e40000100800 */
[-C--:B0-----:R-:W-:Y:S02]  /*15d80*/  @!P0 IMAD R7, R7, R2.reuse, RZ ;  /* 0x0000000207078224 */ /* 0x081fe400078e02ff */
[----:B------:R-:W-:-:S04]  /*15d90*/  @!P0 IMAD.WIDE.U32 R4, R20, R2, R4 ;  /* 0x0000000214048225 */ /* 0x000fc800078e0004 */
[----:B------:R-:W-:Y:S02]  /*15da0*/  @!P0 IMAD R7, R20, R3, R7 ;  /* 0x0000000314078224 */ /* 0x000fe400078e0207 */
[----:B------:R-:W0:Y:S02]  /*15db0*/  @!P0 LDC.64 R2, c[0x0][0x418] ;  /* 0x00010600ff028b82 */ /* 0x000e240000000a00 */
[----:B0-----:R-:W-:Y:S01]  /*15dc0*/  @!P0 LEA R6, P1, R4, R2, 0x2 ;  /* 0x0000000204068211 */ /* 0x001fe200078210ff */
[----:B------:R-:W-:-:S05]  /*15dd0*/  @!P0 IMAD.IADD R2, R5, 0x1, R7 ;  /* 0x0000000105028824 */ /* 0x000fca00078e0207 */
[----:B------:R-:W-:Y:S01]  /*15de0*/  @!P0 LEA.HI.X R7, R4, R3, R2, 0x2, P1 ;  /* 0x0000000304078211 */ /* 0x000fe200008f1402 */
[----:B------:R-:W-:-:S06]  /*15df0*/  IMAD.MOV.U32 R2, RZ, RZ, RZ ;  /* 0x000000ffff027224 */ /* 0x000fcc00078e00ff */
[----:B------:R0:W5:Y:S01]  /*15e00*/  @!P0 LDG.E R2, desc[UR40][R6.64] ;  /* 0x0000002806028981 */ /* 0x000162000c1e1900 */
[----:B--2---:R-:W-:Y:S01]  /*15e10*/  ISETP.NE.AND P2, PT, R9, 0x3, PT ;  /* 0x000000030900780c */ /* 0x004fe20003f45270 */
[----:B------:R-:W-:Y:S01]  /*15e20*/  UMOV UR4, 0xffffffff ;  /* 0xffffffff00047882 */ /* 0x000fe20000000000 */
[----:B------:R-:W-:-:S11]  /*15e30*/  LOP3.LUT R19, R19, 0xfffffffd, RZ, 0xc0, !PT ;  /* 0xfffffffd13137812 */ /* 0x000fd600078ec0ff */
[----:B------:R-:W-:Y:S01]  /*15e40*/  @P2 LOP3.LUT R19, R19, 0x2, RZ, 0xfc, !PT ;  /* 0x0000000213132812 */ /* 0x000fe200078efcff */
[----:B0-----:R-:W-:Y:S06]  /*15e50*/  BRA.DIV UR4, `(.L_x_15677) ;  /* 0x0000006604e07947 */ /* 0x001fec000b800000 */
.L_x_15830:
[----:B------:R-:W-:Y:S05]  /*15e60*/  @!P2 BRA `(.L_x_15678) ;  /* 0x000000000004a947 */ /* 0x000fea0003800000 */
[----:B------:R-:W-:Y:S01]  /*15e70*/  BPT.TRAP 0x1 ;  /* 0x000000040000795c */ /* 0x000fe20000300000 */
.L_x_15678:
        /* <DEDUP_REMOVED lines=23> */
.L_x_15831:
[----:B------:R-:W-:Y:S05]  /*15ff0*/  BSYNC B0 ;  /* 0x0000000000007941 */ /* 0x000fea0003800000 */
.L_x_15679:
        /* <DEDUP_REMOVED lines=11> */
[----:B------:R-:W-:Y:S02]  /*160b0*/  IADD3 R5, R5, R6, RZ ;  /* 0x0000000605057210 */ /* 0x000fe40007ffe0ff */
[C---:B------:R-:W-:Y:S02]  /*160c0*/  IMAD R7, R2.reuse, UR5, R7 ;  /* 0x0000000502077c24 */ /* 0x040fe4000f8e0207 */
[----:B------:R-:W-:Y:S01]  /*160d0*/  IMAD.WIDE.U32 R4, R2, UR4, R4 ;  /* 0x0000000402047c25 */ /* 0x000fe2000f8e0004 */
[----:B------:R-:W-:-:S03]  /*160e0*/  ULDC.64 UR4, c[0x0][0x308] ;  /* 0x0000c20000047ab9 */ /* 0x000fc60000000a00 */
[----:B------:R-:W-:Y:S02]  /*160f0*/  IMAD.IADD R5, R5, 0x1, R7 ;  /* 0x0000000105057824 */ /* 0x000fe400078e0207 */
[----:B------:R-:W-:Y:S01]  /*16100*/  IMAD.WIDE.U32 R4, R17, UR4, R4 ;  /* 0x0000000411047c25 */ /* 0x000fe2000f8e0004 */
[----:B------:R-:W-:-:S03]  /*16110*/  ULDC UR4, c[0x0][0x2f4] ;  /* 0x0000bd0000047ab9 */ /* 0x000fc60000000800 */
[----:B------:R-:W-:Y:S01]  /*16120*/  IMAD R2, R17, UR5, R5 ;  /* 0x0000000511027c24 */ /* 0x000fe2000f8e0205 */
[C---:B------:R-:W-:Y:S02]  /*16130*/  LEA R0, P0, R4.reuse, UR6, 0x1 ;  /* 0x0000000604007c11 */ /* 0x040fe4000f8008ff */
[----:B-1----:R-:W-:Y:S02]  /*16140*/  LOP3.LUT R10, R9, 0x7f, RZ, 0xc0, !PT ;  /* 0x0000007f090a7812 */ /* 0x002fe400078ec0ff */
[----:B------:R-:W-:Y:S02]  /*16150*/  LEA.HI.X R2, R4, UR7, R2, 0x1, P0 ;  /* 0x0000000704027c11 */ /* 0x000fe400080f0c02 */
[----:B------:R-:W-:Y:S01]  /*16160*/  SHF.R.U32.HI R11, RZ, 0x3, R10 ;  /* 0x00000003ff0b7819 */ /* 0x000fe2000001160a */
[----:B0-----:R-:W-:-:S05]  /*16170*/  IMAD.SHL.U32 R9, R12, 0x8, RZ ;  /* 0x000000080c097824 */ /* 0x001fca00078e00ff */
        /* <DEDUP_REMOVED lines=16> */
[----:B0-----:R-:W-:-:S04]  /*16280*/  @P0 LEA R7, P1, R9, R7, 0x1 ;  /* 0x0000000709070211 */ /* 0x001fc800078208ff */
[----:B-1----:R-:W-:-:S04]  /*16290*/  @P0 IADD3.X R6, RZ, R6, RZ, P1, !PT ;  /* 0x00000006ff060210 */ /* 0x002fc80000ffe4ff */
        /* <DEDUP_REMOVED lines=61> */
[----:B0-----:R-:W-:-:S04]  /*16670*/  @P0 LEA R7, P1, R9, R7, 0x1 ;  /* 0x0000000709070211 */ /* 0x001fc800078208ff */
[----:B-1----:R-:W-:-:S04]  /*16680*/  @P0 IADD3.X R6, RZ, R6, RZ, P1, !PT ;  /* 0x00000006ff060210 */ /* 0x002fc80000ffe4ff */
[----:B------:R-:W-:-:S04]  /*16690*/  @P0 LOP3.LUT R7, R7, R6, RZ, 0x3c, !PT ;  /* 0x0000000607070212 */ /* 0x000fc800078e3cff */
[----:B------:R-:W-:-:S04]  /*166a0*/  @P0 LOP3.LUT R6, R7, R6, RZ, 0x3c, !PT ;  /* 0x0000000607060212 */ /* 0x000fc800078e3cff */
[----:B------:R-:W-:-:S05]  /*166b0*/  @P0 LOP3.LUT R7, R7, R6, RZ, 0x3c, !PT ;  /* 0x0000000607070212 */ /* 0x000fca00078e3cff */
[----:B--23--:R0:W-:Y:S02]  /*166c0*/  @P0 LDGSTS.E.BYPASS.LTC128B.128 [R8+0x11400], desc[UR40][R6.64], !P2 ;  /* 0x1140000006080fae */ /* 0x00c1e4000d101d68 */
.L_x_15849:
        /* <DEDUP_REMOVED lines=10> */
.L_x_15682:
        /* <DEDUP_REMOVED lines=11> */
.L_x_15683:
[----:B------:R1:W5:Y:S01]  /*16820*/  LDL.LU R4, [R1+0x28] ;  /* 0x0000280001047983 */ /* 0x0003620000300800 */
[----:B------:R1:W-:Y:S03]  /*16830*/  SYNCS.ARRIVE.TRANS64.A1T0 RZ, [R3+URZ+0x16830], RZ ;  /* 0x016830ff03ff79a7 */ /* 0x0003e6000810003f */
[----:B0-----:R1:W5:Y:S04]  /*16840*/  LDL.LU R7, [R1+0x8] ;  /* 0x0000080001077983 */ /* 0x0013680000300800 */
[----:B------:R1:W5:Y:S02]  /*16850*/  LDL.LU R6, [R1+0x34] ;  /* 0x0000340001067983 */ /* 0x0003640000300800 */
[----:B------:R-:W-:Y:S05]  /*16860*/  WARPSYNC.ALL ;  /* 0x0000000000007948 */ /* 0x000fea0003800000 */
[----:B------:R-:W-:Y:S01]  /*16870*/  ULDC.64 UR6, c[0x0][0xa00] ;  /* 0x0002800000067ab9 */ /* 0x000fe20000000a00 */
[----:B------:R-:W-:Y:S01]  /*16880*/  ULDC.64 UR4, c[0x0][0x298] ;  /* 0x0000a60000047ab9 */ /* 0x000fe20000000a00 */
[----:B------:R-:W-:Y:S01]  /*16890*/  VIADD R0, R16, 0x8400 ;  /* 0x0000840010007836 */ /* 0x000fe20000000000 */
[----:B------:R-:W-:Y:S01]  /*168a0*/  BAR.SYNC.DEFER_BLOCKING 0x8, 0x200 ;  /* 0x0208000000007b1d */ /* 0x000fe20000010000 */
[----:B------:R-:W-:-:S03]  /*168b0*/  ISETP.NE.U32.AND P0, PT, RZ, UR6, PT ;  /* 0x00000006ff007c0c */ /* 0x000fc6000bf05070 */
[----:B------:R-:W-:Y:S02]  /*168c0*/  LOP3.LUT P1, RZ, R0, 0x3ff, RZ, 0xc0, !PT ;  /* 0x000003ff00ff7812 */ /* 0x000fe4000782c0ff */
[----:B------:R-:W-:Y:S01]  /*168d0*/  ISETP.NE.AND.EX P0, PT, RZ, UR7, PT, P0 ;  /* 0x00000007ff007c0c */ /* 0x000fe2000bf05300 */
[----:B------:R-:W-:Y:S01]  /*168e0*/  BSSY B6, `(.L_x_15684) ;  /* 0x000001d000067945 */ /* 0x000fe20003800000 */
[----:B-----5:R-:W-:Y:S02]  /*168f0*/  SHF.R.S32.HI R2, RZ, 0x1f, R4 ;  /* 0x0000001fff027819 */ /* 0x020fe40000011404 */
[----:B-1----:R-:W-:-:S03]  /*16900*/  SEL R3, R7, RZ, !P0 ;  /* 0x000000ff07037207 */ /* 0x002fc60004000000 */
[----:B------:R-:W-:-:S04]  /*16910*/  IMAD R2, R2, UR4, RZ ;  /* 0x0000000402027c24 */ /* 0x000fc8000f8e02ff */
[----:B------:R-:W-:Y:S01]  /*16920*/  IMAD R0, R4, UR5, R2 ;  /* 0x0000000504007c24 */ /* 0x000fe2000f8e0202 */
[----:B------:R-:W-:Y:S01]  /*16930*/  SEL R2, R6, RZ, !P0 ;  /* 0x000000ff06027207 */ /* 0x000fe20004000000 */
[----:B------:R-:W-:-:S04]  /*16940*/  IMAD.WIDE.U32 R4, R4, UR4, RZ ;  /* 0x0000000404047c25 */ /* 0x000fc8000f8e00ff */
[----:B------:R-:W-:Y:S01]  /*16950*/  IMAD.IADD R0, R5, 0x1, R0 ;  /* 0x0000000105007824 */ /* 0x000fe200078e0200 */
[----:B------:R0:W-:Y:S04]  /*16960*/  STL.64 [R1+0x28], R4 ;  /* 0x0000280401007387 */ /* 0x0001e80000100a00 */
        /* <DEDUP_REMOVED lines=20> */
.L_x_15685:
[----:B------:R-:W-:Y:S05]  /*16ab0*/  BSYNC B6 ;  /* 0x0000000000067941 */ /* 0x000fea0003800000 */
.L_x_15684:
[----:B0-----:R-:W2:Y:S01]  /*16ac0*/  LDL.LU R2, [R1+0x34] ;  /* 0x0000340001027983 */ /* 0x001ea20000300800 */
[----:B------:R-:W0:Y:S01]  /*16ad0*/  LDC R10, c[0x0][0x448] ;  /* 0x00011200ff0a7b82 */ /* 0x000e220000000800 */
[----:B------:R-:W-:Y:S01]  /*16ae0*/  ULDC.64 UR4, c[0x0][0x2d8] ;  /* 0x0000b60000047ab9 */ /* 0x000fe20000000a00 */
[----:B------:R-:W-:Y:S01]  /*16af0*/  ULDC.64 UR6, c[0x0][0x2e0] ;  /* 0x0000b80000067ab9 */ /* 0x000fe20000000a00 */
[----:B------:R-:W3:Y:S01]  /*16b00*/  LDL.LU.64 R20, [R1+0x28] ;  /* 0x0000280001147983 */ /* 0x000ee20000300a00 */
[----:B------:R-:W-:-:S03]  /*16b10*/  ULDC.64 UR8, c[0x0][0x280] ;  /* 0x0000a00000087ab9 */ /* 0x000fc60000000a00 */
[----:B------:R-:W4:Y:S04]  /*16b20*/  LDL.LU R0, [R1+0x3c] ;  /* 0x00003c0001007983 */ /* 0x000f280000300800 */
[----:B------:R-:W4:Y:S01]  /*16b30*/  LDL.LU R5, [R1+0x8] ;  /* 0x0000080001057983 */ /* 0x000f220000300800 */
[----:B0-----:R-:W-:-:S13]  /*16b40*/  ISETP.NE.AND P1, PT, R10, 0x1, PT ;  /* 0x000000010a00780c */ /* 0x001fda0003f25270 */
[----:B------:R-:W0:Y:S08]  /*16b50*/  @P1 LDC R7, c[0x0][0x44c] ;  /* 0x00011300ff071b82 */ /* 0x000e300000000800 */
[----:B------:R-:W1:Y:S01]  /*16b60*/  @P1 LDC R8, c[0x0][0x450] ;  /* 0x00011400ff081b82 */ /* 0x000e620000000800 */
        /* <DEDUP_REMOVED lines=11> */
[----:B------:R-:W-:-:S03]  /*16c20*/  IMAD.MOV.U32 R4, RZ, RZ, R2 ;  /* 0x000000ffff047224 */ /* 0x000fc600078e0002 */
[----:B------:R-:W-:Y:S01]  /*16c30*/  IADD3 R5, R3, R0, RZ ;  /* 0x0000000003057210 */ /* 0x000fe20007ffe0ff */
[----:B--2---:R-:W-:Y:S01]  /*16c40*/  IMAD.SHL.U32 R21, R21, 0x10, RZ ;  /* 0x0000001015157824 */ /* 0x004fe200078e00ff */
[----:B---3--:R-:W-:-:S04]  /*16c50*/  LOP3.LUT R20, R20, 0x7f, RZ, 0xc0, !PT ;  /* 0x0000007f14147812 */ /* 0x008fc800078ec0ff */
[----:B------:R-:W-:Y:S02]  /*16c60*/  LOP3.LUT R21, R21, 0x70, RZ, 0xc0, !PT ;  /* 0x0000007015157812 */ /* 0x000fe400078ec0ff */
[----:B------:R-:W-:-:S04]  /*16c70*/  SHF.R.U32.HI R20, RZ, 0x3, R20 ;  /* 0x00000003ff147819 */ /* 0x000fc80000011614 */
[----:B------:R-:W-:-:S05]  /*16c80*/  LOP3.LUT R20, R20, R21, RZ, 0xfc, !PT ;  /* 0x0000001514147212 */ /* 0x000fca00078efcff */
[----:B------:R-:W-:Y:S02]  /*16c90*/  IMAD R6, R25, 0xc0, R20 ;  /* 0x000000c019067824 */ /* 0x000fe400078e0214 */
[----:B------:R2:W5:Y:S02]  /*16ca0*/  LDL R20, [R1+0x24] ;  /* 0x0000240001147983 */ /* 0x0005640000100800 */
[----:B0-----:R-:W-:Y:S01]  /*16cb0*/  @P1 IMAD.HI.U32 R0, R6, R7, RZ ;  /* 0x0000000706001227 */ /* 0x001fe200078e00ff */
[----:B------:R-:W0:Y:S03]  /*16cc0*/  S2R R11, SR_TID.X ;  /* 0x00000000000b7919 */ /* 0x000e260000002100 */
        /* <DEDUP_REMOVED lines=16> */
[----:B------:R-:W1:Y:S01]  /*16dd0*/  @P1 LDC R7, c[0x0][0x44c] ;  /* 0x00011300ff071b82 */ /* 0x000e620000000800 */
[C---:B0-----:R-:W-:Y:S01]  /*16de0*/  IMAD.SHL.U32 R21, R11.reuse, 0x8, RZ ;  /* 0x000000080b157824 */ /* 0x041fe200078e00ff */
[----:B------:R-:W-:Y:S01]  /*16df0*/  LOP3.LUT R11, R11, 0x7f, RZ, 0xc0, !PT ;  /* 0x0000007f0b0b7812 */ /* 0x000fe200078ec0ff */
[----:B------:R-:W-:-:S03]  /*16e00*/  IMAD.IADD R0, R9, 0x1, R0 ;  /* 0x0000000109007824 */ /* 0x000fc600078e0200 */
[----:B------:R-:W-:Y:S02]  /*16e10*/  LOP3.LUT R21, R21, 0x38, RZ, 0xc0, !PT ;  /* 0x0000003815157812 */ /* 0x000fe400078ec0ff */
[----:B------:R-:W-:Y:S02]  /*16e20*/  LEA.HI.X R0, R8, UR9, R0, 0x1, P0 ;  /* 0x0000000908007c11 */ /* 0x000fe400080f0c00 */
[----:B------:R-:W0:Y:S01]  /*16e30*/  @P1 LDC R8, c[0x0][0x450] ;  /* 0x00011400ff081b82 */ /* 0x000e220000000800 */
[----:B------:R-:W-:Y:S01]  /*16e40*/  SHF.R.U32.HI R9, RZ, 0x3, R11 ;  /* 0x00000003ff097819 */ /* 0x000fe2000001160b */
[----:B-1----:R-:W-:-:S05]  /*16e50*/  @P1 IMAD.HI.U32 R7, R3, R7, RZ ;  /* 0x0000000703071227 */ /* 0x002fca00078e00ff */
[----:B0-----:R-:W-:-:S05]  /*16e60*/  @P1 SHF.R.U32.HI R6, RZ, R8, R7 ;  /* 0x00000008ff061219 */ /* 0x001fca0000011607 */
[----:B------:R-:W-:Y:S02]  /*16e70*/  IMAD.MOV R7, RZ, RZ, -R6 ;  /* 0x000000ffff077224 */ /* 0x000fe400078e0a06 */
[----:B------:R-:W-:-:S04]  /*16e80*/  IMAD.WIDE.U32 R4, R6, UR4, R4 ;  /* 0x0000000406047c25 */ /* 0x000fc8000f8e0004 */
[----:B------:R-:W-:Y:S01]  /*16e90*/  IMAD R3, R10, R7, R3 ;  /* 0x000000070a037224 */ /* 0x000fe200078e0203 */
[----:B------:R-:W-:-:S04]  /*16ea0*/  SHF.R.S32.HI R7, RZ, 0x1f, R6 ;  /* 0x0000001fff077819 */ /* 0x000fc80000011406 */
[----:B------:R-:W-:Y:S01]  /*16eb0*/  SHF.R.S32.HI R8, RZ, 0x1f, R3 ;  /* 0x0000001fff087819 */ /* 0x000fe20000011403 */
[----:B------:R-:W-:Y:S01]  /*16ec0*/  IMAD R7, R7, UR4, RZ ;  /* 0x0000000407077c24 */ /* 0x000fe2000f8e02ff */
[----:B------:R-:W-:Y:S02]  /*16ed0*/  ULDC UR4, c[0x0][0x2b8] ;  /* 0x0000ae0000047ab9 */ /* 0x000fe40000000800 */
[----:B------:R-:W-:Y:S01]  /*16ee0*/  ISETP.GE.AND P0, PT, R21, UR4, PT ;  /* 0x0000000415007c0c */ /* 0x000fe2000bf06270 */
[----:B------:R-:W-:Y:S01]  /*16ef0*/  IMAD R7, R6, UR5, R7 ;  /* 0x0000000506077c24 */ /* 0x000fe2000f8e0207 */
[----:B------:R-:W-:Y:S01]  /*16f00*/  UMOV UR4, 0xffffffff ;  /* 0xffffffff00047882 */ /* 0x000fe20000000000 */
[----:B------:R-:W-:Y:S02]  /*16f10*/  IMAD R8, R8, UR6, RZ ;  /* 0x0000000608087c24 */ /* 0x000fe4000f8e02ff */
[----:B------:R-:W-:Y:S02]  /*16f20*/  IMAD.IADD R5, R5, 0x1, R7 ;  /* 0x0000000105057824 */ /* 0x000fe400078e0207 */
[----:B------:R-:W-:-:S02]  /*16f30*/  IMAD R8, R3, UR7, R8 ;  /* 0x0000000703087c24 */ /* 0x000fc4000f8e0208 */
[----:B------:R-:W-:-:S04]  /*16f40*/  IMAD.WIDE.U32 R6, R3, UR6, R4 ;  /* 0x0000000603067c25 */ /* 0x000fc8000f8e0004 */
[----:B------:R-:W-:Y:S01]  /*16f50*/  IMAD.IADD R4, R7, 0x1, R8 ;  /* 0x0000000107047824 */ /* 0x000fe200078e0208 */
[----:B------:R-:W-:-:S04]  /*16f60*/  LEA R5, P1, R6, UR8, 0x1 ;  /* 0x0000000806057c11 */ /* 0x000fc8000f8208ff */
[----:B------:R-:W-:Y:S01]  /*16f70*/  LEA.HI.X R4, R6, UR9, R4, 0x1, P1 ;  /* 0x0000000906047c11 */ /* 0x000fe200088f0c04 */
[----:B--2---:R-:W-:Y:S08]  /*16f80*/  BRA.DIV UR4, `(.L_x_15686) ;  /* 0x00000062048c7947 */ /* 0x004ff0000b800000 */
[----:B------:R-:W2:Y:S01]  /*16f90*/  LDL.LU R6, [R1+0x38] ;  /* 0x0000380001067983 */ /* 0x000ea20000300800 */
[----:B------:R-:W-:-:S03]  /*16fa0*/  IMAD R25, R25, 0xc0, R9 ;  /* 0x000000c019197824 */ /* 0x000fc600078e0209 */
[----:B------:R-:W-:Y:S04]  /*16fb0*/  SHFL.IDX PT, R7, R0, RZ, 0x181f ;  /* 0x00181fff00077589 */ /* 0x000fe800000e0000 */
[----:B------:R-:W-:Y:S01]  /*16fc0*/  SHFL.IDX PT, R8, R4, RZ, 0x181f ;  /* 0x00181fff04087589 */ /* 0x000fe200000e0000 */
[----:B--2---:R-:W-:-:S03]  /*16fd0*/  IMAD R3, R6, R10, RZ ;  /* 0x0000000a06037224 */ /* 0x004fc600078e02ff */
[----:B------:R-:W0:Y:S02]  /*16fe0*/  SHFL.IDX PT, R6, R2, RZ, 0x181f ;  /* 0x00181fff02067589 */ /* 0x000e2400000e0000 */
[----:B------:R-:W-:-:S13]  /*16ff0*/  ISETP.GE.AND P1, PT, R25, R3, PT ;  /* 0x000000031900720c */ /* 0x000fda0003f26270 */
[----:B0-----:R-:W-:-:S04]  /*17000*/  @!P1 LEA R6, P2, R21, R6, 0x1 ;  /* 0x0000000615069211 */ /* 0x001fc800078408ff */
[----:B------:R-:W-:-:S05]  /*17010*/  @!P1 IADD3.X R7, RZ, R7, RZ, P2, !PT ;  /* 0x00000007ff079210 */ /* 0x000fca00017fe4ff */
[----:B-----5:R0:W-:Y:S02]  /*17020*/  @!P1 LDGSTS.E.BYPASS.LTC128B.128 [R20+0x8400], desc[UR40][R6.64], !P0 ;  /* 0x0840000006149fae */ /* 0x0201e4000c101d68 */
        /* <DEDUP_REMOVED lines=55> */
[----:B0-----:R-:W-:-:S04]  /*173a0*/  @!P1 LEA R7, P2, R21, R7, 0x1 ;  /* 0x0000000715079211 */ /* 0x001fc800078408ff */
[----:B-1----:R-:W-:-:S04]  /*173b0*/  @!P1 IADD3.X R6, RZ, R6, RZ, P2, !PT ;  /* 0x00000006ff069210 */ /* 0x002fc800017fe4ff */
        /* <DEDUP_REMOVED lines=12> */
[----:B------:R-:W-:Y:S02]  /*17480*/  @!P3 IMAD.MOV.U32 R7, RZ, RZ, R0 ;  /* 0x000000ffff07b224 */ /* 0x000fe400078e0000 */
[----:B------:R-:W-:Y:S01]  /*17490*/  VIADD R0, R25, 0x90 ;  /* 0x0000009019007836 */ /* 0x000fe20000000000 */
[----:B0-----:R-:W-:Y:S02]  /*174a0*/  @!P1 LEA R2, P2, R21, R2, 0x1 ;  /* 0x0000000215029211 */ /* 0x001fe400078408ff */
[----:B------:R0:W-:Y:S03]  /*174b0*/  @!P3 LDGSTS.E.BYPASS.LTC128B.128 [R20+0xbc00], desc[UR40][R6.64], !P0 ;  /* 0x0bc000000614bfae */ /* 0x0001e6000c101d68 */
[----:B0-----:R-:W-:-:S05]  /*174c0*/  @!P1 IMAD.X R6, RZ, RZ, R8, P2 ;  /* 0x000000ffff069224 */ /* 0x001fca00010e0608 */
[----:B------:R-:W-:Y:S01]  /*174d0*/  @!P1 MOV R7, R6 ;  /* 0x0000000600079202 */ /* 0x000fe20000000f00 */
[----:B------:R-:W-:Y:S02]  /*174e0*/  @!P1 IMAD.MOV.U32 R6, RZ, RZ, R2 ;  /* 0x000000ffff069224 */ /* 0x000fe400078e0002 */
[----:B------:R-:W-:Y:S04]  /*174f0*/  SHFL.IDX PT, R2, R5, 0x3, 0x181f ;  /* 0x00781f0005027f89 */ /* 0x000fe800000e0000 */
        /* <DEDUP_REMOVED lines=12> */
[----:B0-----:R-:W0:Y:S03]  /*175c0*/  SHFL.IDX PT, R6, R5, 0x2, 0x181f ;  /* 0x00581f0005067f89 */ /* 0x001e2600000e0000 */
[----:B0-----:R-:W-:-:S04]  /*175d0*/  @!P1 LEA R6, P2, R21, R6, 0x1 ;  /* 0x0000000615069211 */ /* 0x001fc800078408ff */
[----:B------:R-:W-:-:S05]  /*175e0*/  @!P1 IADD3.X R0, RZ, R0, RZ, P2, !PT ;  /* 0x00000000ff009210 */ /* 0x000fca00017fe4ff */
[----:B------:R-:W-:-:S05]  /*175f0*/  @!P1 IMAD.MOV.U32 R7, RZ, RZ, R0 ;  /* 0x000000ffff079224 */ /* 0x000fca00078e0000 */
[----:B------:R0:W-:Y:S02]  /*17600*/  @!P1 LDGSTS.E.BYPASS.LTC128B.128 [R20+0xd400], desc[UR40][R6.64], !P0 ;  /* 0x0d40000006149fae */ /* 0x0001e4000c101d68 */
.L_x_15874:
        /* <DEDUP_REMOVED lines=10> */
.L_x_15687:
        /* <DEDUP_REMOVED lines=18> */
.L_x_15875:
[----:B------:R-:W-:Y:S05]  /*177d0*/  BSYNC B0 ;  /* 0x0000000000007941 */ /* 0x000fea0003800000 */
.L_x_15688:
[----:B------:R-:W0:Y:S04]  /*177e0*/  LDL.LU R3, [R1+0x40] ;  /* 0x0000400001037983 */ /* 0x000e280000300800 */
[----:B------:R-:W2:Y:S01]  /*177f0*/  LDL R2, [R1+0x18] ;  /* 0x0000180001027983 */ /* 0x000ea20000100800 */
[----:B------:R-:W-:Y:S01]  /*17800*/  BSSY B0, `(.L_x_15690) ;  /* 0x0000108000007945 */ /* 0x000fe20003800000 */
[----:B0-----:R-:W-:-:S04]  /*17810*/  IADD3 R7, R3, -0x2, RZ ;  /* 0xfffffffe03077810 */ /* 0x001fc80007ffe0ff */
[----:B--2---:R-:W-:-:S13]  /*17820*/  ISETP.GE.AND P0, PT, R7, R2, PT ;  /* 0x000000020700720c */ /* 0x004fda0003f06270 */
[----:B------:R-:W-:Y:S05]  /*17830*/  @!P0 BRA `(.L_x_15691) ;  /* 0x0000001000108947 */ /* 0x000fea0003800000 */
[----:B------:R-:W0:Y:S01]  /*17840*/  S2R R2, SR_TID.X ;  /* 0x0000000000027919 */ /* 0x000e220000002100 */
[----:B------:R-:W-:Y:S01]  /*17850*/  ULDC UR4, c[0x0][0x2f4] ;  /* 0x0000bd0000047ab9 */ /* 0x000fe20000000800 */
[----:B------:R-:W-:Y:S01]  /*17860*/  IMAD.MOV.U32 R6, RZ, RZ, R23 ;  /* 0x000000ffff067224 */ /* 0x000fe200078e0017 */
[----:B------:R2:W-:Y:S01]  /*17870*/  STL [R1+0x8], R26 ;  /* 0x0000081a01007387 */ /* 0x0005e20000100800 */
[----:B------:R-:W-:Y:S02]  /*17880*/  IMAD.MOV.U32 R20, RZ, RZ, R29 ;  /* 0x000000ffff147224 */ /* 0x000fe400078e001d */
[----:B0-----:R-:W-:-:S05]  /*17890*/  IMAD.SHL.U32 R2, R2, 0x8, RZ ;  /* 0x0000000802027824 */ /* 0x001fca00078e00ff */
[----:B------:R-:W-:-:S04]  /*178a0*/  LOP3.LUT R2, R2, 0x38, RZ, 0xc0, !PT ;  /* 0x0000003802027812 */ /* 0x000fc800078ec0ff */
[----:B--2---:R-:W-:-:S13]  /*178b0*/  ISETP.GE.AND P1, PT, R2, UR4, PT ;  /* 0x0000000402007c0c */ /* 0x004fda000bf26270 */
.L_x_15704:
[----:B------:R-:W2:Y:S01]  /*178c0*/  LDL R11, [R1+0x1c] ;  /* 0x00001c00010b7983 */ /* 0x000ea20000100800 */
[----:B-1----:R-:W0:Y:S03]  /*178d0*/  LDC R0, c[0x0][0x430] ;  /* 0x00010c00ff007b82 */ /* 0x002e260000000800 */
        /* <DEDUP_REMOVED lines=15> */
[----:B0-----:R-:W-:Y:S01]  /*179d0*/  @P0 IMAD.HI.U32 R5, R4, R5, RZ ;  /* 0x0000000504050227 */ /* 0x001fe200078e00ff */
[----:B------:R-:W-:-:S04]  /*179e0*/  MOV R2, R4 ;  /* 0x0000000400027202 */ /* 0x000fc80000000f00 */
        /* <DEDUP_REMOVED lines=22> */
.L_x_15692:
[----:B------:R-:W-:Y:S01]  /*17b50*/  IMAD R5, R23, 0x8, R16 ;  /* 0x0000000817057824 */ /* 0x000fe200078e0210 */
[----:B------:R-:W-:Y:S01]  /*17b60*/  SHF.L.U32 R2, R29, 0x1f, RZ ;  /* 0x0000001f1d027819 */ /* 0x000fe200000006ff */
[----:B------:R-:W-:Y:S03]  /*17b70*/  BSSY B1, `(.L_x_15693) ;  /* 0x0000003000017945 */ /* 0x000fe60003800000 */
[----:B------:R-:W0:Y:S02]  /*17b80*/  SYNCS.PHASECHK.TRANS64.TRYWAIT P0, [R5+URZ+0x16840], R2 ;  /* 0x01684002050075a7 */ /* 0x000e24000800017f */
[----:B0-----:R-:W-:Y:S05]  /*17b90*/  @!P0 BRA `(.L_x_15694) ;  /* 0x00000064007c8947 */ /* 0x001fea0003800000 */
.L_x_15876:
[----:B------:R-:W-:Y:S05]  /*17ba0*/  BSYNC B1 ;  /* 0x0000000000017941 */ /* 0x000fea0003800000 */
.L_x_15693:
        /* <DEDUP_REMOVED lines=33> */
[----:B------:R-:W-:-:S04]  /*17dc0*/  LOP3.LUT R11, R11, 0x38, RZ, 0xc0, !PT ;  /* 0x000000380b0b7812 */ /* 0x000fc800078ec0ff */
[----:B------:R-:W-:-:S04]  /*17dd0*/  SHF.L.U32 R7, R11, 0x1, RZ ;  /* 0x000000010b077819 */ /* 0x000fc800000006ff */
        /* <DEDUP_REMOVED lines=36> */
.L_x_15894:
        /* <DEDUP_REMOVED lines=8> */
.L_x_15696:
        /* <DEDUP_REMOVED lines=11> */
.L_x_15697:
[----:B------:R1:W-:Y:S01]  /*18150*/  SYNCS.ARRIVE.TRANS64.A1T0 RZ, [R5+URZ+0x16830], RZ ;  /* 0x016830ff05ff79a7 */ /* 0x0003e2000810003f */
[----:B------:R-:W-:Y:S05]  /*18160*/  @!P3 BRA `(.L_x_15698) ;  /* 0x000000000004b947 */ /* 0x000fea0003800000 */
[----:B------:R-:W-:Y:S01]  /*18170*/  BPT.TRAP 0x1 ;  /* 0x000000040000795c */ /* 0x000fe20000300000 */
.L_x_15698:
[----:B------:R-:W-:Y:S01]  /*18180*/  SHF.L.U32 R2, R20, 0x1f, RZ ;  /* 0x0000001f14027819 */ /* 0x000fe200000006ff */
[----:B-1----:R-:W-:Y:S01]  /*18190*/  IMAD R5, R6, 0x8, R16 ;  /* 0x0000000806057824 */ /* 0x002fe200078e0210 */
[----:B------:R-:W-:Y:S03]  /*181a0*/  BSSY B1, `(.L_x_15699) ;  /* 0x0000003000017945 */ /* 0x000fe60003800000 */
[----:B------:R-:W1:Y:S02]  /*181b0*/  SYNCS.PHASECHK.TRANS64.TRYWAIT P0, [R5+URZ+0x16860], R2 ;  /* 0x01686002050075a7 */ /* 0x000e64000800017f */
[----:B-1----:R-:W-:Y:S05]  /*181c0*/  @!P0 BRA `(.L_x_15700) ;  /* 0x0000006800408947 */ /* 0x002fea0003800000 */
.L_x_15895:
[----:B------:R-:W-:Y:S05]  /*181d0*/  BSYNC B1 ;  /* 0x0000000000017941 */ /* 0x000fea0003800000 */
.L_x_15699:
[----:B------:R-:W2:Y:S04]  /*181e0*/  LDL R11, [R1+0x14] ;  /* 0x00001400010b7983 */ /* 0x000ea80000100800 */
[----:B0-----:R-:W2:Y:S01]  /*181f0*/  LDL.LU R8, [R1+0x8] ;  /* 0x0000080001087983 */ /* 0x001ea20000300800 */
[----:B------:R-:W0:Y:S01]  /*18200*/  S2R R12, SR_TID.X ;  /* 0x00000000000c7919 */ /* 0x000e220000002100 */
[----:B------:R-:W-:Y:S01]  /*18210*/  UMOV UR4, 0xffffffff ;  /* 0xffffffff00047882 */ /* 0x000fe20000000000 */
[C---:B0-----:R-:W-:Y:S02]  /*18220*/  SHF.L.U32 R9, R12.reuse, 0x3, RZ ;  /* 0x000000030c097819 */ /* 0x041fe400000006ff */
[----:B------:R-:W-:Y:S02]  /*18230*/  LOP3.LUT R3, R12, 0x7f, RZ, 0xc0, !PT ;  /* 0x0000007f0c037812 */ /* 0x000fe400078ec0ff */
[----:B------:R-:W-:-:S03]  /*18240*/  LOP3.LUT R9, R9, 0x1f8, RZ, 0xc0, !PT ;  /* 0x000001f809097812 */ /* 0x000fc600078ec0ff */
[----:B------:R-:W-:Y:S01]  /*18250*/  IMAD.SHL.U32 R10, R3, 0x8, RZ ;  /* 0x00000008030a7824 */ /* 0x000fe200078e00ff */
        /* <DEDUP_REMOVED lines=53> */
.L_x_15913:
        /* <DEDUP_REMOVED lines=25> */
.L_x_15702:
        /* <DEDUP_REMOVED lines=12> */
.L_x_15703:
[----:B------:R-:W2:Y:S01]  /*18800*/  LDL R0, [R1+0x18] ;  /* 0x0000180001007983 */ /* 0x000ea20000100800 */
[----:B------:R0:W-:Y:S01]  /*18810*/  SYNCS.ARRIVE.TRANS64.A1T0 RZ, [R5+URZ+0x16850], RZ ;  /* 0x016850ff05ff79a7 */ /* 0x0001e2000810003f */
[C---:B------:R-:W-:Y:S02]  /*18820*/  VIADD R7, R26.reuse, 0xffffffff ;  /* 0xffffffff1a077836 */ /* 0x040fe40000000000 */
[----:B------:R0:W-:Y:S01]  /*18830*/  STL [R1+0x8], R26 ;  /* 0x0000081a01007387 */ /* 0x0001e20000100800 */
[----:B------:R-:W-:Y:S02]  /*18840*/  IMAD.MOV.U32 R6, RZ, RZ, R23 ;  /* 0x000000ffff067224 */ /* 0x000fe400078e0017 */
[----:B------:R-:W-:Y:S01]  /*18850*/  IMAD.MOV.U32 R20, RZ, RZ, R29 ;  /* 0x000000ffff147224 */ /* 0x000fe200078e001d */
[----:B--2---:R-:W-:-:S13]  /*18860*/  ISETP.GT.AND P0, PT, R26, R0, PT ;  /* 0x000000001a00720c */ /* 0x004fda0003f04270 */
[----:B0-----:R-:W-:Y:S05]  /*18870*/  @P0 BRA `(.L_x_15704) ;  /* 0xfffffff000100947 */ /* 0x001fea000383ffff */
.L_x_15691:
[----:B------:R-:W-:Y:S05]  /*18880*/  BSYNC B0 ;  /* 0x0000000000007941 */ /* 0x000fea0003800000 */
.L_x_15690:
        /* <DEDUP_REMOVED lines=17> */
.L_x_15706:
[----:B------:R-:W-:Y:S05]  /*189a0*/  BSYNC B0 ;  /* 0x0000000000007941 */ /* 0x000fea0003800000 */
.L_x_15705:
[----:B------:R-:W2:Y:S02]  /*189b0*/  LDL R0, [R1+0x54] ;  /* 0x0000540001007983 */ /* 0x000ea40000100800 */
[----:B--2---:R-:W-:-:S13]  /*189c0*/  ISETP.NE.AND P0, PT, R0, 0x3, PT ;  /* 0x000000030000780c */ /* 0x004fda0003f05270 */
[----:B------:R-:W-:Y:S05]  /*189d0*/  @!P0 BRA `(.L_x_15707) ;  /* 0x0000000000048947 */ /* 0x000fea0003800000 */
[----:B------:R-:W-:Y:S01]  /*189e0*/  BPT.TRAP 0x1 ;  /* 0x000000040000795c */ /* 0x000fe20000300000 */
.L_x_15707:
[----:B------:R-:W2:Y:S01]  /*189f0*/  LDL.LU R2, [R1+0x14] ;  /* 0x0000140001027983 */ /* 0x000ea20000300800 */
[----:B------:R-:W-:Y:S01]  /*18a00*/  LEA R0, R23, R16, 0x3 ;  /* 0x0000001017007211 */ /* 0x000fe200078e18ff */
[----:B------:R-:W-:Y:S01]  /*18a10*/  BSSY B0, `(.L_x_15708) ;  /* 0x0000005000007945 */ /* 0x000fe20003800000 */
[----:B------:R-:W-:-:S04]  /*18a20*/  SHF.L.U32 R3, R29, 0x1f, RZ ;  /* 0x0000001f1d037819 */ /* 0x000fc800000006ff */
[----:B------:R-:W0:Y:S01]  /*18a30*/  SYNCS.PHASECHK.TRANS64.TRYWAIT P0, [R0+URZ+0x16860], R3 ;  /* 0x01686003000075a7 */ /* 0x000e22000800017f */
[----:B--2---:R-:W-:Y:S01]  /*18a40*/  IMAD R6, R26, -0x80, R2 ;  /* 0xffffff801a067824 */ /* 0x004fe200078e0202 */
[----:B0-----:R-:W-:Y:S06]  /*18a50*/  @!P0 BRA `(.L_x_15709) ;  /* 0x0000006800788947 */ /* 0x001fec0003800000 */
.L_x_15914:
[----:B------:R-:W-:Y:S05]  /*18a60*/  BSYNC B0 ;  /* 0x0000000000007941 */ /* 0x000fea0003800000 */
.L_x_15708:
        /* <DEDUP_REMOVED lines=20> */
[C---:B------:R-:W-:Y:S02]  /*18bb0*/  ISETP.GE.AND P0, PT, R2.reuse, UR4, PT ;  /* 0x0000000402007c0c */ /* 0x040fe4000bf06270 */
[----:B------:R-:W-:Y:S02]  /*18bc0*/  SHF.L.U32 R5, R2, 0x1, RZ ;  /* 0x0000000102057819 */ /* 0x000fe400000006ff */
        /* <DEDUP_REMOVED lines=42> */
.L_x_15932:
        /* <DEDUP_REMOVED lines=9> */
.L_x_15711:
        /* <DEDUP_REMOVED lines=11> */
.L_x_15712:
[----:B------:R-:W-:Y:S01]  /*18fb0*/  VIADD R23, R23, 0x1 ;  /* 0x0000000117177836 */ /* 0x000fe20000000000 */
[----:B------:R0:W-:Y:S04]  /*18fc0*/  SYNCS.ARRIVE.TRANS64.A1T0 RZ, [R0+URZ+0x16850], RZ ;  /* 0x016850ff00ff79a7 */ /* 0x0001e8000810003f */
[----:B------:R-:W-:-:S04]  /*18fd0*/  ISETP.NE.AND P0, PT, R23, 0x2, PT ;  /* 0x000000021700780c */ /* 0x000fc80003f05270 */
[----:B0-----:R-:W-:Y:S02]  /*18fe0*/  SEL R0, RZ, 0x1, P0 ;  /* 0x00000001ff007807 */ /* 0x001fe40000000000 */
[----:B------:R-:W-:Y:S02]  /*18ff0*/  SEL R23, R23, RZ, P0 ;  /* 0x000000ff17177207 */ /* 0x000fe40000000000 */
[----:B------:R-:W-:-:S07]  /*19000*/  LOP3.LUT R29, R29, R0, RZ, 0x3c, !PT ;  /* 0x000000001d1d7212 */ /* 0x000fce00078e3cff */
.L_x_15671:
[----:B------:R-:W-:Y:S05]  /*19010*/  BSYNC B7 ;  /* 0x0000000000077941 */ /* 0x000fea0003800000 */
.L_x_15669:
        /* <DEDUP_REMOVED lines=8> */
[----:B------:R0:W4:Y:S01]  /*190a0*/  LDS.128 R24, [R16+0x168d0] ;  /* 0x0168d00010187984 */ /* 0x0001220000000c00 */
[----:B------:R-:W-:Y:S06]  /*190b0*/  BAR.ARV 0x4, 0x200 ;  /* 0x0108000000007b1d */ /* 0x000fec0000002000 */
[----:B------:R-:W-:Y:S05]  /*190c0*/  BRA `(.L_x_15714) ;  /* 0x0000000c00d87947 */ /* 0x000fea0003800000 */
.L_x_15713:
[----:B------:R-:W0:Y:S01]  /*190d0*/  S2R R0, SR_TID.X ;  /* 0x0000000000007919 */ /* 0x000e220000002100 */
[----:B------:R-:W-:Y:S01]  /*190e0*/  UMOV UR4, 0xffffffff ;  /* 0xffffffff00047882 */ /* 0x000fe20000000000 */
[----:B0-----:R-:W-:-:S04]  /*190f0*/  LOP3.LUT R8, R0, 0x1f, RZ, 0xc0, !PT ;  /* 0x0000001f00087812 */ /* 0x001fc800078ec0ff */
[----:B------:R-:W-:Y:S01]  /*19100*/  ISETP.NE.AND P0, PT, R8, 0x1f, PT ;  /* 0x0000001f0800780c */ /* 0x000fe20003f05270 */
[----:B------:R-:W-:-:S12]  /*19110*/  BRA.DIV UR4, `(.L_x_15715) ;  /* 0x0000006e041c7947 */ /* 0x000fd8000b800000 */
[----:B--2---:R-:W-:Y:S01]  /*19120*/  IADD3 R9, R27, R8, RZ ;  /* 0x000000081b097210 */ /* 0x004fe20007ffe0ff */
[----:B------:R-:W-:-:S03]  /*19130*/  ULDC UR4, c[0x0][0xc3c] ;  /* 0x00030f0000047ab9 */ /* 0x000fc60000000800 */
[----:B------:R-:W-:-:S13]  /*19140*/  ISETP.GE.OR P1, PT, R9, UR4, !P0 ;  /* 0x0000000409007c0c */ /* 0x000fda000c726670 */
[----:B------:R-:W0:Y:S08]  /*19150*/  @!P1 LDC.64 R2, c[0x0][0xc80] ;  /* 0x00032000ff029b82 */ /* 0x000e300000000a00 */
[----:B------:R-:W2:Y:S01]  /*19160*/  @!P1 LDC.64 R4, c[0x0][0xc78] ;  /* 0x00031e00ff049b82 */ /* 0x000ea20000000a00 */
[----:B0-----:R-:W-:-:S05]  /*19170*/  @!P1 IMAD.WIDE R2, R9, 0x4, R2 ;  /* 0x0000000409029825 */ /* 0x001fca00078e0202 */
[----:B---3--:R2:W3:Y:S02]  /*19180*/  @!P1 LDG.E R7, desc[UR40][R2.64] ;  /* 0x0000002802079981 */ /* 0x0084e4000c1e1900 */
        /* <DEDUP_REMOVED lines=31> */
.L_x_15942:
[----:B------:R-:W-:Y:S02]  /*19380*/  ULDC UR4, c[0x0][0xc38] ;  /* 0x00030e0000047ab9 */ /* 0x000fe40000000800 */
[----:B------:R-:W-:-:S04]  /*19390*/  IMAD.U32 R4, RZ, RZ, UR4 ;  /* 0x00000004ff047e24 */ /* 0x000fc8000f8e00ff */
[----:B--2---:R-:W-:-:S05]  /*193a0*/  IMAD R3, R14, R4, RZ ;  /* 0x000000040e037224 */ /* 0x004fca00078e02ff */
[----:B------:R-:W-:-:S04]  /*193b0*/  IADD3 R6, R6, R3, RZ ;  /* 0x0000000306067210 */ /* 0x000fc80007ffe0ff */
[----:B------:R-:W-:-:S13]  /*193c0*/  ISETP.GT.AND P6, PT, R6, R0, PT ;  /* 0x000000000600720c */ /* 0x000fda0003fc4270 */
[----:B------:R-:W-:Y:S05]  /*193d0*/  @P6 BRA `(.L_x_15716) ;  /* 0x0000000000a46947 */ /* 0x000fea0003800000 */
.L_x_15719:
        /* <DEDUP_REMOVED lines=35> */
.L_x_15950:
[----:B------:R-:W-:Y:S02]  /*19610*/  ULDC UR4, c[0x0][0xc38] ;  /* 0x00030e0000047ab9 */ /* 0x000fe40000000800 */
[----:B------:R-:W-:-:S04]  /*19620*/  IMAD.U32 R4, RZ, RZ, UR4 ;  /* 0x00000004ff047e24 */ /* 0x000fc8000f8e00ff */
[----:B--2---:R-:W-:-:S04]  /*19630*/  IMAD R3, R14, R4, RZ ;  /* 0x000000040e037224 */ /* 0x004fc800078e02ff */
[----:B------:R-:W-:-:S05]  /*19640*/  IMAD.IADD R6, R3, 0x1, R6 ;  /* 0x0000000103067824 */ /* 0x000fca00078e0206 */
[----:B------:R-:W-:-:S13]  /*19650*/  ISETP.GT.AND P6, PT, R6, R0, PT ;  /* 0x000000000600720c */ /* 0x000fda0003fc4270 */
[----:B------:R-:W-:Y:S05]  /*19660*/  @!P6 BRA `(.L_x_15719) ;  /* 0xfffffffc005ce947 */ /* 0x000fea000383ffff */
.L_x_15716:
[----:B------:R-:W-:Y:S01]  /*19670*/  IADD3 R6, -R3, R6, RZ ;  /* 0x0000000603067210 */ /* 0x000fe20007ffe1ff */
[----:B------:R-:W-:-:S04]  /*19680*/  UMOV UR4, 0xffffffff ;  /* 0xffffffff00047882 */ /* 0x000fc80000000000 */
        /* <DEDUP_REMOVED lines=8> */
.L_x_15955:
[----:B------:R-:W-:-:S13]  /*19710*/  ISETP.NE.AND P0, PT, R3, RZ, PT ;  /* 0x000000ff0300720c */ /* 0x000fda0003f05270 */
[----:B------:R-:W-:Y:S05]  /*19720*/  @!P0 BRA `(.L_x_15721) ;  /* 0x0000000000108947 */ /* 0x000fea0003800000 */
[----:B------:R-:W-:Y:S01]  /*19730*/  UMOV UR4, 0xffffffff ;  /* 0xffffffff00047882 */ /* 0x000fe20000000000 */
[----:B------:R-:W-:Y:S02]  /*19740*/  VIADD R12, R7, 0xffffffff ;  /* 0xffffffff070c7836 */ /* 0x000fe40000000000 */
[----:B------:R-:W-:Y:S05]  /*19750*/  BRA.DIV UR4, `(.L_x_15722) ;  /* 0x0000006e04dc7947 */ /* 0x000fea000b800000 */
[----:B------:R0:W0:Y:S02]  /*19760*/  SHFL.IDX PT, R24, R2, R12, 0x1f ;  /* 0x00001f0c02187589 */ /* 0x00002400000e0000 */
.L_x_15721:
[----:B----4-:R-:W-:Y:S01]  /*19770*/  ISETP.NE.AND P0, PT, R5, 0x1, PT ;  /* 0x000000010500780c */ /* 0x010fe20003f05270 */
[----:B0-----:R-:W-:-:S04]  /*19780*/  IMAD R24, R24, R4, R6 ;  /* 0x0000000418187224 */ /* 0x001fc800078e0206 */
[----:B------:R-:W-:-:S08]  /*19790*/  IMAD.IADD R0, R0, 0x1, -R24 ;  /* 0x0000000100007824 */ /* 0x000fd000078e0a18 */
[----:B------:R-:W-:Y:S05]  /*197a0*/  @!P0 BRA `(.L_x_15723) ;  /* 0x0000000000dc8947 */ /* 0x000fea0003800000 */
[-C--:B---3--:R-:W-:Y:S02]  /*197b0*/  IABS R6, R25.reuse ;  /* 0x0000001900067213 */ /* 0x088fe40000000000 */
[----:B------:R-:W-:Y:S02]  /*197c0*/  MOV R2, RZ ;  /* 0x000000ff00027202 */ /* 0x000fe40000000f00 */
[----:B------:R-:W0:Y:S01]  /*197d0*/  I2F.RP R4, R6 ;  /* 0x0000000600047306 */ /* 0x000e220000209400 */
[----:B------:R-:W-:-:S05]  /*197e0*/  IABS R8, R25 ;  /* 0x0000001900087213 */ /* 0x000fca0000000000 */
[----:B------:R-:W-:Y:S02]  /*197f0*/  IMAD.MOV R8, RZ, RZ, -R8 ;  /* 0x000000ffff087224 */ /* 0x000fe400078e0a08 */
        /* <DEDUP_REMOVED lines=11> */
[----:B------:R-:W-:Y:S01]  /*198b0*/  @!P1 IMAD.IADD R3, R3, 0x1, -R6 ;  /* 0x0000000103039824 */ /* 0x000fe200078e0a06 */
[----:B------:R-:W-:Y:S02]  /*198c0*/  @!P1 IADD3 R4, R4, 0x1, RZ ;  /* 0x0000000104049810 */ /* 0x000fe40007ffe0ff */
        /* <DEDUP_REMOVED lines=37> */
.L_x_15723:
[----:B------:R-:W0:Y:S02]  /*19b20*/  LDC.64 R2, c[0x0][0xc90] ;  /* 0x00032400ff027b82 */ /* 0x000e240000000a00 */
[----:B0-----:R-:W-:-:S05]  /*19b30*/  IMAD.WIDE R2, R27, 0x4, R2 ;  /* 0x000000041b027825 */ /* 0x001fca00078e0202 */
[----:B------:R0:W3:Y:S02]  /*19b40*/  LDG.E R6, desc[UR40][R2.64] ;  /* 0x0000002802067981 */ /* 0x0000e4000c1e1900 */
[----:B0-----:R-:W-:Y:S02]  /*19b50*/  IMAD.MOV.U32 R2, RZ, RZ, RZ ;  /* 0x000000ffff027224 */ /* 0x001fe400078e00ff */
[----:B---3--:R-:W-:-:S05]  /*19b60*/  IMAD R5, R25, R6, RZ ;  /* 0x0000000619057224 */ /* 0x008fca00078e02ff */
[----:B--2---:R-:W-:-:S04]  /*19b70*/  IABS R7, R5 ;  /* 0x0000000500077213 */ /* 0x004fc80000000000 */
[----:B------:R-:W0:Y:S08]  /*19b80*/  I2F.RP R8, R7 ;  /* 0x0000000700087306 */ /* 0x000e300000209400 */
[----:B0-----:R-:W1:Y:S02]  /*19b90*/  MUFU.RCP R8, R8 ;  /* 0x0000000800087308 */ /* 0x001e640000001000 */
[----:B-1----:R-:W-:-:S06]  /*19ba0*/  IADD3 R10, R8, 0xffffffe, RZ ;  /* 0x0ffffffe080a7810 */ /* 0x002fcc0007ffe0ff */
        /* <DEDUP_REMOVED lines=17> */
[----:B------:R-:W-:-:S05]  /*19cc0*/  @P0 IADD3 R9, R9, 0x1, RZ ;  /* 0x0000000109090810 */ /* 0x000fca0007ffe0ff */
        /* <DEDUP_REMOVED lines=31> */
[----:B------:R-:W-:Y:S01]  /*19ec0*/  @!P1 LOP3.LUT R2, RZ, R4, RZ, 0x33, !PT ;  /* 0x00000004ff029212 */ /* 0x000fe200078e33ff */
[----:B------:R-:W-:-:S04]  /*19ed0*/  IMAD.MOV R4, RZ, RZ, -R4 ;  /* 0x000000ffff047224 */ /* 0x000fc800078e0a04 */
[----:B------:R-:W-:-:S07]  /*19ee0*/  IMAD R26, R2, R4, R5 ;  /* 0x00000004021a7224 */ /* 0x000fce00078e0205 */
.L_x_15724:
[----:B------:R-:W-:-:S05]  /*19ef0*/  LOP3.LUT R2, RZ, R2, RZ, 0x33, !PT ;  /* 0x00000002ff027212 */ /* 0x000fca00078e33ff */
[----:B------:R-:W-:Y:S01]  /*19f00*/  IMAD.IADD R25, R25, 0x1, R2 ;  /* 0x0000000119197824 */ /* 0x000fe200078e0202 */
[----:B------:R-:W-:Y:S06]  /*19f10*/  BRA `(.L_x_15725) ;  /* 0x00000000001c7947 */ /* 0x000fec0003800000 */
.L_x_15717:
[----:B------:R-:W-:Y:S01]  /*19f20*/  UMOV UR4, URZ ;  /* 0x0000003f00047c82 */ /* 0x000fe20008000000 */
[----:B------:R-:W-:Y:S01]  /*19f30*/  UMOV UR5, URZ ;  /* 0x0000003f00057c82 */ /* 0x000fe20008000000 */
[----:B------:R-:W-:Y:S01]  /*19f40*/  ULDC UR6, c[0x0][0xc3c] ;  /* 0x00030f0000067ab9 */ /* 0x000fe20000000800 */
[----:B------:R-:W-:Y:S01]  /*19f50*/  IMAD.MOV.U32 R24, RZ, RZ, R0 ;  /* 0x000000ffff187224 */ /* 0x000fe200078e0000 */
[----:B------:R-:W-:Y:S01]  /*19f60*/  MOV R27, UR6 ;  /* 0x00000006001b7c02 */ /* 0x000fe20008000f00 */
[----:B------:R-:W-:Y:S02]  /*19f70*/  IMAD.U32 R25, RZ, RZ, UR4 ;  /* 0x00000004ff197e24 */ /* 0x000fe4000f8e00ff */
[----:B------:R-:W-:-:S07]  /*19f80*/  IMAD.U32 R26, RZ, RZ, UR5 ;  /* 0x00000005ff1a7e24 */ /* 0x000fce000f8e00ff */
.L_x_15725:
        /* <DEDUP_REMOVED lines=10> */
.L_x_15714:
[----:B------:R-:W-:Y:S02]  /*1a030*/  ULDC UR4, c[0x0][0xc3c] ;  /* 0x00030f0000047ab9 */ /* 0x000fe40000000800 */
[----:B----4-:R-:W-:-:S13]  /*1a040*/  ISETP.GE.AND P0, PT, R27, UR4, PT ;  /* 0x000000041b007c0c */ /* 0x010fda000bf06270 */
[----:B------:R-:W-:Y:S05]  /*1a050*/  @!P0 BRA `(.L_x_15726) ;  /* 0xffffff9c00048947 */ /* 0x000fea000383ffff */
[----:B------:R-:W-:Y:S05]  /*1a060*/  BSYNC B8 ;  /* 0x0000000000087941 */ /* 0x000fea0003800000 */
.L_x_15629:
        /* <DEDUP_REMOVED lines=12> */
.L_x_15958:
[----:B------:R-:W-:Y:S05]  /*1a130*/  BSYNC B0 ;  /* 0x0000000000007941 */ /* 0x000fea0003800000 */
.L_x_15727:
[----:B------:R-:W-:-:S03]  /*1a140*/  UMOV UR4, 0xffffffff ;  /* 0xffffffff00047882 */ /* 0x000fc60000000000 */
[----:B------:R-:W-:Y:S05]  /*1a150*/  BRA.DIV UR4, `(.L_x_15729) ;  /* 0x0000006604987947 */ /* 0x000fea000b800000 */
[----:B0-----:R-:W0:Y:S02]  /*1a160*/  S2R R0, SR_TID.X ;  /* 0x0000000000007919 */ /* 0x001e240000002100 */
[----:B0-----:R-:W-:-:S04]  /*1a170*/  SHF.R.U32.HI R0, RZ, 0x5, R0 ;  /* 0x00000005ff007819 */ /* 0x001fc80000011600 */
[----:B------:R-:W-:-:S05]  /*1a180*/  LOP3.LUT R0, R0, 0x3, RZ, 0xc0, !PT ;  /* 0x0000000300007812 */ /* 0x000fca00078ec0ff */
[----:B------:R0:W4:Y:S02]  /*1a190*/  SHFL.IDX PT, R14, R0, RZ, 0x1f ;  /* 0x00001fff000e7589 */ /* 0x00012400000e0000 */
.L_x_15961:
[----:B----4-:R-:W-:-:S13]  /*1a1a0*/  ISETP.NE.AND P0, PT, R14, RZ, PT ;  /* 0x000000ff0e00720c */ /* 0x010fda0003f05270 */
[----:B------:R-:W-:Y:S05]  /*1a1b0*/  @P0 BRA `(.L_x_15464) ;  /* 0x0000000000880947 */ /* 0x000fea0003800000 */
[----:B------:R-:W-:-:S03]  /*1a1c0*/  UMOV UR4, 0xffffffff ;  /* 0xffffffff00047882 */ /* 0x000fc60000000000 */
[----:B------:R-:W-:Y:S05]  /*1a1d0*/  BRA.DIV UR4, `(.L_x_15730) ;  /* 0x0000006604ac7947 */ /* 0x000fea000b800000 */
[----:B------:R-:W-:-:S13]  /*1a1e0*/  ELECT P6, URZ, PT ;  /* 0x00000000003f782f */ /* 0x000fda00038c0000 */
.L_x_15964:
[----:B------:R-:W-:Y:S05]  /*1a1f0*/  @!P6 BRA `(.L_x_15464) ;  /* 0x000000000078e947 */ /* 0x000fea0003800000 */
[----:B0-----:R-:W4:Y:S02]  /*1a200*/  LDL.LU R0, [R1+0x30] ;  /* 0x0000300001007983 */ /* 0x001f240000300800 */
[----:B----4-:R-:W-:-:S04]  /*1a210*/  LOP3.LUT R0, R0, 0x2, RZ, 0xfc, !PT ;  /* 0x0000000200007812 */ /* 0x010fc800078efcff */
[----:B------:R-:W-:-:S13]  /*1a220*/  ISETP.NE.AND P0, PT, R0, 0x3, PT ;  /* 0x000000030000780c */ /* 0x000fda0003f05270 */
[----:B------:R-:W-:Y:S05]  /*1a230*/  @!P0 BRA `(.L_x_15731) ;  /* 0x0000000000048947 */ /* 0x000fea0003800000 */
[----:B------:R-:W-:Y:S01]  /*1a240*/  BPT.TRAP 0x1 ;  /* 0x000000040000795c */ /* 0x000fe20000300000 */
.L_x_15731:
[----:B------:R-:W-:Y:S01]  /*1a250*/  IMAD R3, R23, 0x8, R5 ;  /* 0x0000000817037824 */ /* 0x000fe200078e0205 */
[----:B------:R-:W-:Y:S01]  /*1a260*/  SHF.L.U32 R2, R29, 0x1f, RZ ;  /* 0x0000001f1d027819 */ /* 0x000fe200000006ff */
[----:B------:R-:W-:-:S03]  /*1a270*/  VIADD R23, R23, 0x1 ;  /* 0x0000000117177836 */ /* 0x000fc60000000000 */
[----:B------:R-:W0:Y:S02]  /*1a280*/  SYNCS.PHASECHK.TRANS64.TRYWAIT P1, [R3+URZ+0x16840], R2 ;  /* 0x01684002030075a7 */ /* 0x000e24000802017f */
[----:B------:R-:W-:-:S04]  /*1a290*/  ISETP.NE.AND P2, PT, R23, 0x2, PT ;  /* 0x000000021700780c */ /* 0x000fc80003f45270 */
[----:B------:R-:W-:Y:S01]  /*1a2a0*/  SEL R0, RZ, 0x1, P2 ;  /* 0x00000001ff007807 */ /* 0x000fe20001000000 */
[----:B0-----:R-:W-:Y:S08]  /*1a2b0*/  @!P1 BRA `(.L_x_15732) ;  /* 0x0000006400949947 */ /* 0x001ff00003800000 */
.L_x_15965:
[----:B------:R-:W-:Y:S02]  /*1a2c0*/  SEL R23, R23, RZ, P2 ;  /* 0x000000ff17177207 */ /* 0x000fe40001000000 */
[----:B------:R-:W-:Y:S01]  /*1a2d0*/  LOP3.LUT R0, R29, R0, RZ, 0x3c, !PT ;  /* 0x000000001d007212 */ /* 0x000fe200078e3cff */
[----:B------:R-:W-:Y:S06]  /*1a2e0*/  @!P0 BRA `(.L_x_15733) ;  /* 0x0000000000048947 */ /* 0x000fec0003800000 */
[----:B------:R-:W-:Y:S01]  /*1a2f0*/  BPT.TRAP 0x1 ;  /* 0x000000040000795c */ /* 0x000fe20000300000 */
.L_x_15733:
[----:B------:R-:W-:Y:S01]  /*1a300*/  IMAD R23, R23, 0x8, R5 ;  /* 0x0000000817177824 */ /* 0x000fe200078e0205 */
[----:B------:R-:W-:-:S04]  /*1a310*/  SHF.L.U32 R0, R0, 0x1f, RZ ;  /* 0x0000001f00007819 */ /* 0x000fc800000006ff */
[----:B------:R-:W4:Y:S02]  /*1a320*/  SYNCS.PHASECHK.TRANS64.TRYWAIT P1, [R23+URZ+0x16840], R0 ;  /* 0x01684000170075a7 */ /* 0x000f24000802017f */
[----:B----4-:R-:W-:Y:S05]  /*1a330*/  @!P1 BRA `(.L_x_15734) ;  /* 0x0000006400889947 */ /* 0x010fea0003800000 */
.L_x_15966:
[----:B------:R-:W-:Y:S05]  /*1a340*/  @!P0 BRA `(.L_x_15735) ;  /* 0x0000000000048947 */ /* 0x000fea0003800000 */
[----:B------:R-:W-:Y:S01]  /*1a350*/  BPT.TRAP 0x1 ;  /* 0x000000040000795c */ /* 0x000fe20000300000 */
.L_x_15735:
[----:B------:R-:W5:Y:S02]  /*1a360*/  SYNCS.PHASECHK.TRANS64.TRYWAIT P1, [R3+URZ+0x16860], R2 ;  /* 0x01686002030075a7 */ /* 0x000f64000802017f */
[----:B-----5:R-:W-:Y:S05]  /*1a370*/  @!P1 BRA `(.L_x_15736) ;  /* 0x00000064008c9947 */ /* 0x020fea0003800000 */
.L_x_15967:
[----:B------:R-:W-:Y:S05]  /*1a380*/  @!P0 BRA `(.L_x_15737) ;  /* 0x0000000000048947 */ /* 0x000fea0003800000 */
[----:B------:R-:W-:Y:S01]  /*1a390*/  BPT.TRAP 0x1 ;  /* 0x000000040000795c */ /* 0x000fe20000300000 */
.L_x_15737:
[----:B------:R0:W0:Y:S02]  /*1a3a0*/  SYNCS.PHASECHK.TRANS64.TRYWAIT P0, [R23+URZ+0x16860], R0 ;  /* 0x01686000170075a7 */ /* 0x000024000800017f */
[----:B0-----:R-:W-:Y:S05]  /*1a3b0*/  @!P0 NANOSLEEP.SYNCS 0x989680 ;  /* 0x009896800000895d */ /* 0x001fea0003900000 */
[----:B------:R-:W0:Y:S02]  /*1a3c0*/  @!P0 SYNCS.PHASECHK.TRANS64 P0, [R23+URZ+0x16860], R0 ;  /* 0x01686000170085a7 */ /* 0x000e24000800007f */
[----:B0-----:R-:W-:Y:S05]  /*1a3d0*/  @!P0 BRA `(.L_x_15737) ;  /* 0xfffffffc00f08947 */ /* 0x001fea000383ffff */
.L_x_15464:
[----:B------:R-:W-:Y:S05]  /*1a3e0*/  BSYNC B9 ;  /* 0x0000000000097941 */ /* 0x000fea0003800000 */
.L_x_15461:
[----:B------:R-:W-:Y:S05]  /*1a3f0*/  EXIT ;  /* 0x000000000000794d */ /* 0x000fea0003800000 */
.L_x_15484:
[----:B0-----:R0:W1:Y:S02]  /*1a400*/  SYNCS.PHASECHK.TRANS64.TRYWAIT P6, [R68+URZ+0x16890], R77 ;  /* 0x0168904d440075a7 */ /* 0x00106400080c017f */
[----:B-1----:R-:W-:Y:S05]  /*1a410*/  @!P6 NANOSLEEP.SYNCS 0x989680 ;  /* 0x009896800000e95d */ /* 0x002fea0003900000 */
[----:B------:R-:W1:Y:S02]  /*1a420*/  @!P6 SYNCS.PHASECHK.TRANS64 P6, [R68+URZ+0x16890], R77 ;  /* 0x0168904d4400e5a7 */ /* 0x000e6400080c007f */
[----:B-1----:R-:W-:Y:S05]  /*1a430*/  @!P6 BRA `(.L_x_15484) ;  /* 0xfffffffc00f0e947 */ /* 0x002fea000383ffff */
[----:B------:R-:W-:Y:S05]  /*1a440*/  BRA `(.L_x_15738) ;  /* 0xfffffe8800487947 */ /* 0x000fea000383ffff */
.L_x_15485:
        /* <DEDUP_REMOVED lines=8> */
.L_x_15740:
[----:B------:R-:W-:Y:S05]  /*1a4d0*/  BSYNC B1 ;  /* 0x0000000000017941 */ /* 0x000fea0003800000 */
.L_x_15739:
        /* <DEDUP_REMOVED lines=8> */
.L_x_15741:
[----:B------:R-:W-:Y:S05]  /*1a560*/  BRA `(.L_x_15742) ;  /* 0xfffffe8800147947 */ /* 0x000fea000383ffff */
.L_x_15494:
[----:B------:R-:W-:Y:S01]  /*1a570*/  BSSY B1, `(.L_x_15743) ;  /* 0x0000008000017945 */ /* 0x000fe20003800000 */
[----:B--2-4-:R-:W-:Y:S01]  /*1a580*/  IMAD.MOV.U32 R13, RZ, RZ, R85 ;  /* 0x000000ffff0d7224 */ /* 0x014fe200078e0055 */
[----:B------:R-:W-:Y:S01]  /*1a590*/  MOV R15, 0xffffffff ;  /* 0xffffffff000f7802 */ /* 0x000fe20000000f00 */
[----:B------:R-:W-:Y:S02]  /*1a5a0*/  IMAD.MOV.U32 R12, RZ, RZ, 0x1 ;  /* 0x00000001ff0c7424 */ /* 0x000fe400078e00ff */
[----:B------:R-:W-:-:S07]  /*1a5b0*/  IMAD.MOV.U32 R11, RZ, RZ, 0x1c1f ;  /* 0x00001c1fff0b7424 */ /* 0x000fce00078e00ff */
[----:B01-3--:R-:W-:Y:S05]  /*1a5c0*/  WARPSYNC.COLLECTIVE R15, `(.L_x_15744) ;  /* 0x000000000f087348 */ /* 0x00bfea0003c00000 */
[----:B---3--:R2:W3:Y:S02]  /*1a5d0*/  SHFL.IDX P6, R14, R13, R12, R11 ;  /* 0x0000000c0d0e7389 */ /* 0x0084e400000c000b */
[----:B0123--:R-:W-:Y:S01]  /*1a5e0*/  ENDCOLLECTIVE ;  /* 0x000000000000791b */ /* 0x00ffe20003800000 */
.L_x_15744:
[----:B------:R-:W-:Y:S05]  /*1a5f0*/  BSYNC B1 ;  /* 0x0000000000017941 */ /* 0x000fea0003800000 */
.L_x_15743:
        /* <DEDUP_REMOVED lines=8> */
.L_x_15745:
[----:B------:R-:W-:Y:S05]  /*1a680*/  BRA `(.L_x_15746) ;  /* 0xfffffe8c00847947 */ /* 0x000fea000383ffff */
.L_x_15506:
[----:B0-----:R0:W1:Y:S02]  /*1a690*/  SYNCS.PHASECHK.TRANS64.TRYWAIT P4, [R68+URZ+0x16890], R77 ;  /* 0x0168904d440075a7 */ /* 0x001064000808017f */
[----:B-1----:R-:W-:Y:S05]  /*1a6a0*/  @!P4 NANOSLEEP.SYNCS 0x989680 ;  /* 0x009896800000c95d */ /* 0x002fea0003900000 */
[----:B------:R-:W1:Y:S02]  /*1a6b0*/  @!P4 SYNCS.PHASECHK.TRANS64 P4, [R68+URZ+0x16890], R77 ;  /* 0x0168904d4400c5a7 */ /* 0x000e64000808007f */
[----:B-1----:R-:W-:Y:S05]  /*1a6c0*/  @!P4 BRA `(.L_x_15506) ;  /* 0xfffffffc00f0c947 */ /* 0x002fea000383ffff */
[----:B------:R-:W-:Y:S05]  /*1a6d0*/  BRA `(.L_x_15747) ;  /* 0xfffffe98007c7947 */ /* 0x000fea000383ffff */
.L_x_15507:
        /* <DEDUP_REMOVED lines=8> */
.L_x_15749:
[----:B------:R-:W-:Y:S05]  /*1a760*/  BSYNC B1 ;  /* 0x0000000000017941 */ /* 0x000fea0003800000 */
.L_x_15748:
        /* <DEDUP_REMOVED lines=8> */
.L_x_15750:
[----:B------:R-:W-:Y:S01]  /*1a7f0*/  IMAD.MOV.U32 R80, RZ, RZ, R14 ;  /* 0x000000ffff507224 */ /* 0x000fe200078e000e */
[----:B------:R-:W-:Y:S06]  /*1a800*/  BRA `(.L_x_15751) ;  /* 0xfffffe9800487947 */ /* 0x000fec000383ffff */
.L_x_15512:
        /* <DEDUP_REMOVED lines=8> */
.L_x_15753:
[----:B------:R-:W-:Y:S05]  /*1a890*/  BSYNC B1 ;  /* 0x0000000000017941 */ /* 0x000fea0003800000 */
.L_x_15752:
        /* <DEDUP_REMOVED lines=8> */
.L_x_15754:
[----:B------:R-:W-:Y:S01]  /*1a920*/  IMAD.MOV.U32 R84, RZ, RZ, R14 ;  /* 0x000000ffff547224 */ /* 0x000fe200078e000e */
[----:B------:R-:W-:Y:S06]  /*1a930*/  BRA `(.L_x_15755) ;  /* 0xfffffe9c00d47947 */ /* 0x000fec000383ffff */
.L_x_15517:
[----:B0-----:R0:W1:Y:S02]  /*1a940*/  SYNCS.PHASECHK.TRANS64.TRYWAIT P3, [R68+URZ+0x16890], R77 ;  /* 0x0168904d440075a7 */ /* 0x001064000806017f */
[----:B-1----:R-:W-:Y:S05]  /*1a950*/  @!P3 NANOSLEEP.SYNCS 0x989680 ;  /* 0x009896800000b95d */ /* 0x002fea0003900000 */
[----:B------:R-:W1:Y:S02]  /*1a960*/  @!P3 SYNCS.PHASECHK.TRANS64 P3, [R68+URZ+0x16890], R77 ;  /* 0x0168904d4400b5a7 */ /* 0x000e64000806007f */
[----:B-1----:R-:W-:Y:S05]  /*1a970*/  @!P3 BRA `(.L_x_15517) ;  /* 0xfffffffc00f0b947 */ /* 0x002fea000383ffff */
[----:B------:R-:W-:Y:S05]  /*1a980*/  BRA `(.L_x_15756) ;  /* 0xfffffea400e07947 */ /* 0x000fea000383ffff */
.L_x_15518:
        /* <DEDUP_REMOVED lines=8> */
.L_x_15758:
[----:B------:R-:W-:Y:S05]  /*1aa10*/  BSYNC B1 ;  /* 0x0000000000017941 */ /* 0x000fea0003800000 */
.L_x_15757:
        /* <DEDUP_REMOVED lines=8> */
.L_x_15759:
[----:B------:R-:W-:Y:S01]  /*1aaa0*/  IMAD.MOV.U32 R7, RZ, RZ, R14 ;  /* 0x000000ffff077224 */ /* 0x000fe200078e000e */
[----:B------:R-:W-:Y:S06]  /*1aab0*/  BRA `(.L_x_15760) ;  /* 0xfffffea400fc7947 */ /* 0x000fec000383ffff */
.L_x_15521:
        /* <DEDUP_REMOVED lines=8> */
.L_x_15762:
[----:B------:R-:W-:Y:S05]  /*1ab40*/  BSYNC B1 ;  /* 0x0000000000017941 */ /* 0x000fea0003800000 */
.L_x_15761:
        /* <DEDUP_REMOVED lines=8> */
.L_x_15763:
[----:B------:R-:W-:Y:S01]  /*1abd0*/  IMAD.MOV.U32 R7, RZ, RZ, R14 ;  /* 0x000000ffff077224 */ /* 0x000fe200078e000e */
[----:B------:R-:W-:Y:S06]  /*1abe0*/  BRA `(.L_x_15764) ;  /* 0xfffffea400f87947 */ /* 0x000fec000383ffff */
.L_x_15525:
[----:B0-----:R0:W2:Y:S02]  /*1abf0*/  SYNCS.PHASECHK.TRANS64.TRYWAIT P4, [R68+URZ+0x168b0], R77 ;  /* 0x0168b04d440075a7 */ /* 0x0010a4000808017f */
[----:B--2---:R-:W-:Y:S05]  /*1ac00*/  @!P4 NANOSLEEP.SYNCS 0x989680 ;  /* 0x009896800000c95d */ /* 0x004fea0003900000 */
[----:B------:R-:W2:Y:S02]  /*1ac10*/  @!P4 SYNCS.PHASECHK.TRANS64 P4, [R68+URZ+0x168b0], R77 ;  /* 0x0168b04d4400c5a7 */ /* 0x000ea4000808007f */
[----:B--2---:R-:W-:Y:S05]  /*1ac20*/  @!P4 BRA `(.L_x_15525) ;  /* 0xfffffffc00f0c947 */ /* 0x004fea000383ffff */
[----:B------:R-:W-:Y:S05]  /*1ac30*/  BRA `(.L_x_15765) ;  /* 0xfffffea800707947 */ /* 0x000fea000383ffff */
.L_x_15535:
[----:B------:R-:W0:Y:S01]  /*1ac40*/  S2R R0, SR_TID.X ;  /* 0x0000000000007919 */ /* 0x000e220000002100 */
[----:B------:R-:W-:Y:S01]  /*1ac50*/  BSSY B0, `(.L_x_15766) ;  /* 0x000000c000007945 */ /* 0x000fe20003800000 */
[----:B------:R-:W-:Y:S01]  /*1ac60*/  MOV R12, RZ ;  /* 0x000000ff000c7202 */ /* 0x000fe20000000f00 */
        /* <DEDUP_REMOVED lines=10> */
.L_x_15767:
[----:B------:R-:W-:Y:S05]  /*1ad10*/  BSYNC B0 ;  /* 0x0000000000007941 */ /* 0x000fea0003800000 */
.L_x_15766:
[----:B------:R1:W-:Y:S01]  /*1ad20*/  STL [R1+0x20], R14 ;  /* 0x0000200e01007387 */ /* 0x0003e20000100800 */
[----:B------:R-:W-:Y:S05]  /*1ad30*/  BRA `(.L_x_15768) ;  /* 0xfffffeb000ac7947 */ /* 0x000fea000383ffff */
.L_x_15547:
[----:B------:R-:W-:Y:S01]  /*1ad40*/  BSSY B1, `(.L_x_15769) ;  /* 0x0000008000017945 */ /* 0x000fe20003800000 */
[----:B--2---:R-:W-:Y:S01]  /*1ad50*/  IMAD.MOV.U32 R13, RZ, RZ, R6 ;  /* 0x000000ffff0d7224 */ /* 0x004fe200078e0006 */
[----:B------:R-:W-:Y:S01]  /*1ad60*/  MOV R15, 0xffffffff ;  /* 0xffffffff000f7802 */ /* 0x000fe20000000f00 */
[----:B------:R-:W-:Y:S02]  /*1ad70*/  IMAD.MOV.U32 R12, RZ, RZ, RZ ;  /* 0x000000ffff0c7224 */ /* 0x000fe400078e00ff */
[----:B------:R-:W-:-:S07]  /*1ad80*/  IMAD.MOV.U32 R11, RZ, RZ, 0x1c1f ;  /* 0x00001c1fff0b7424 */ /* 0x000fce00078e00ff */
[----:B-1----:R-:W-:Y:S05]  /*1ad90*/  WARPSYNC.COLLECTIVE R15, `(.L_x_15770) ;  /* 0x000000000f087348 */ /* 0x002fea0003c00000 */
[----:B-1----:R0:W1:Y:S02]  /*1ada0*/  SHFL.IDX P6, R14, R13, R12, R11 ;  /* 0x0000000c0d0e7389 */ /* 0x00206400000c000b */
[----:B01----:R-:W-:Y:S01]  /*1adb0*/  ENDCOLLECTIVE ;  /* 0x000000000000791b */ /* 0x003fe20003800000 */
.L_x_15770:
[----:B------:R-:W-:Y:S05]  /*1adc0*/  BSYNC B1 ;  /* 0x0000000000017941 */ /* 0x000fea0003800000 */
.L_x_15769:
        /* <DEDUP_REMOVED lines=8> */
.L_x_15771:
[----:B------:R-:W-:Y:S01]  /*1ae50*/  IMAD.MOV.U32 R13, RZ, RZ, R8 ;  /* 0x000000ffff0d7224 */ /* 0x000fe200078e0008 */
[----:B------:R-:W-:-:S07]  /*1ae60*/  MOV R0, R14 ;  /* 0x0000000e00007202 */ /* 0x000fce0000000f00 */
[----:B------:R-:W-:Y:S05]  /*1ae70*/  WARPSYNC.COLLECTIVE R15, `(.L_x_15772) ;  /* 0x000000000f087348 */ /* 0x000fea0003c00000 */
[----:B------:R0:W1:Y:S02]  /*1ae80*/  SHFL.IDX P6, R14, R13, R12, R11 ;  /* 0x0000000c0d0e7389 */ /* 0x00006400000c000b */
[----:B01----:R-:W-:Y:S01]  /*1ae90*/  ENDCOLLECTIVE ;  /* 0x000000000000791b */ /* 0x003fe20003800000 */
.L_x_15772:
[----:B------:R-:W-:Y:S02]  /*1aea0*/  IMAD.MOV.U32 R13, RZ, RZ, R7 ;  /* 0x000000ffff0d7224 */ /* 0x000fe400078e0007 */
[----:B------:R-:W-:-:S07]  /*1aeb0*/  IMAD.MOV.U32 R5, RZ, RZ, R14 ;  /* 0x000000ffff057224 */ /* 0x000fce00078e000e */
[----:B------:R-:W-:Y:S05]  /*1aec0*/  WARPSYNC.COLLECTIVE R15, `(.L_x_15773) ;  /* 0x000000000f087348 */ /* 0x000fea0003c00000 */
[----:B------:R0:W1:Y:S02]  /*1aed0*/  SHFL.IDX P6, R14, R13, R12, R11 ;  /* 0x0000000c0d0e7389 */ /* 0x00006400000c000b */
[----:B01----:R-:W-:Y:S01]  /*1aee0*/  ENDCOLLECTIVE ;  /* 0x000000000000791b */ /* 0x003fe20003800000 */
.L_x_15773:
[----:B------:R-:W-:Y:S05]  /*1aef0*/  BRA `(.L_x_15774) ;  /* 0xfffffeb800387947 */ /* 0x000fea000383ffff */
.L_x_15550:
[----:B------:R-:W-:Y:S01]  /*1af00*/  BSSY B1, `(.L_x_15775) ;  /* 0x0000008000017945 */ /* 0x000fe20003800000 */
[----:B--2---:R-:W-:Y:S01]  /*1af10*/  IMAD.MOV.U32 R13, RZ, RZ, R6 ;  /* 0x000000ffff0d7224 */ /* 0x004fe200078e0006 */
[----:B------:R-:W-:Y:S01]  /*1af20*/  MOV R11, 0x1c1f ;  /* 0x00001c1f000b7802 */ /* 0x000fe20000000f00 */
[----:B------:R-:W-:Y:S02]  /*1af30*/  IMAD.MOV.U32 R12, RZ, RZ, 0x1 ;  /* 0x00000001ff0c7424 */ /* 0x000fe400078e00ff */
[----:B------:R-:W-:-:S07]  /*1af40*/  IMAD.MOV.U32 R15, RZ, RZ, -0x1 ;  /* 0xffffffffff0f7424 */ /* 0x000fce00078e00ff */
[----:B-1----:R-:W-:Y:S05]  /*1af50*/  WARPSYNC.COLLECTIVE R15, `(.L_x_15776) ;  /* 0x000000000f087348 */ /* 0x002fea0003c00000 */
[----:B------:R0:W2:Y:S02]  /*1af60*/  SHFL.IDX P6, R14, R13, R12, R11 ;  /* 0x0000000c0d0e7389 */ /* 0x0000a400000c000b */
[----:B012---:R-:W-:Y:S01]  /*1af70*/  ENDCOLLECTIVE ;  /* 0x000000000000791b */ /* 0x007fe20003800000 */
.L_x_15776:
[----:B------:R-:W-:Y:S05]  /*1af80*/  BSYNC B1 ;  /* 0x0000000000017941 */ /* 0x000fea0003800000 */
.L_x_15775:
        /* <DEDUP_REMOVED lines=8> */
.L_x_15777:
[----:B------:R-:W-:Y:S02]  /*1b010*/  IMAD.MOV.U32 R13, RZ, RZ, R8 ;  /* 0x000000ffff0d7224 */ /* 0x000fe400078e0008 */
[----:B------:R-:W-:-:S07]  /*1b020*/  IMAD.MOV.U32 R0, RZ, RZ, R14 ;  /* 0x000000ffff007224 */ /* 0x000fce00078e000e */
[----:B------:R-:W-:Y:S05]  /*1b030*/  WARPSYNC.COLLECTIVE R15, `(.L_x_15778) ;  /* 0x000000000f087348 */ /* 0x000fea0003c00000 */
[----:B------:R0:W1:Y:S02]  /*1b040*/  SHFL.IDX P6, R14, R13, R12, R11 ;  /* 0x0000000c0d0e7389 */ /* 0x00006400000c000b */
[----:B01----:R-:W-:Y:S01]  /*1b050*/  ENDCOLLECTIVE ;  /* 0x000000000000791b */ /* 0x003fe20003800000 */
.L_x_15778:
[----:B------:R-:W-:Y:S02]  /*1b060*/  IMAD.MOV.U32 R13, RZ, RZ, R7 ;  /* 0x000000ffff0d7224 */ /* 0x000fe400078e0007 */
[----:B------:R-:W-:-:S07]  /*1b070*/  IMAD.MOV.U32 R5, RZ, RZ, R14 ;  /* 0x000000ffff057224 */ /* 0x000fce00078e000e */
[----:B------:R-:W-:Y:S05]  /*1b080*/  WARPSYNC.COLLECTIVE R15, `(.L_x_15779) ;  /* 0x000000000f087348 */ /* 0x000fea0003c00000 */
[----:B------:R0:W1:Y:S02]  /*1b090*/  SHFL.IDX P6, R14, R13, R12, R11 ;  /* 0x0000000c0d0e7389 */ /* 0x00006400000c000b */
[----:B01----:R-:W-:Y:S01]  /*1b0a0*/  ENDCOLLECTIVE ;  /* 0x000000000000791b */ /* 0x003fe20003800000 */
.L_x_15779:
[----:B------:R-:W-:Y:S05]  /*1b0b0*/  BRA `(.L_x_15780) ;  /* 0xfffffeb8009c7947 */ /* 0x000fea000383ffff */
.L_x_15554:
[----:B0-----:R0:W1:Y:S02]  /*1b0c0*/  SYNCS.PHASECHK.TRANS64.TRYWAIT P0, [R2+URZ+0x16800], R39 ;  /* 0x01680027020075a7 */ /* 0x001064000800017f */
[----:B-1----:R-:W-:Y:S05]  /*1b0d0*/  @!P0 NANOSLEEP.SYNCS 0x989680 ;  /* 0x009896800000895d */ /* 0x002fea0003900000 */
[----:B------:R-:W1:Y:S02]  /*1b0e0*/  @!P0 SYNCS.PHASECHK.TRANS64 P0, [R2+URZ+0x16800], R39 ;  /* 0x01680027020085a7 */ /* 0x000e64000800007f */
[----:B-1----:R-:W-:Y:S05]  /*1b0f0*/  @!P0 BRA `(.L_x_15554) ;  /* 0xfffffffc00f08947 */ /* 0x002fea000383ffff */
[----:B------:R-:W-:Y:S05]  /*1b100*/  BRA `(.L_x_15781) ;  /* 0xfffffebc00a47947 */ /* 0x000fea000383ffff */
.L_x_15562:
[----:B------:R-:W0:Y:S01]  /*1b110*/  LDC R43, c[0x0][0x3f4] ;  /* 0x0000fd00ff2b7b82 */ /* 0x000e220000000800 */
[----:B------:R-:W-:Y:S01]  /*1b120*/  BSSY B1, `(.L_x_15782) ;  /* 0x0000008000017945 */ /* 0x000fe20003800000 */
[----:B--2---:R-:W-:Y:S01]  /*1b130*/  IMAD.MOV.U32 R13, RZ, RZ, R26 ;  /* 0x000000ffff0d7224 */ /* 0x004fe200078e001a */
[----:B------:R-:W-:Y:S01]  /*1b140*/  MOV R12, RZ ;  /* 0x000000ff000c7202 */ /* 0x000fe20000000f00 */
[----:B----4-:R-:W-:Y:S02]  /*1b150*/  IMAD.MOV.U32 R11, RZ, RZ, 0x1c1f ;  /* 0x00001c1fff0b7424 */ /* 0x010fe400078e00ff */
[----:B------:R-:W-:-:S07]  /*1b160*/  IMAD.MOV.U32 R15, RZ, RZ, -0x1 ;  /* 0xffffffffff0f7424 */ /* 0x000fce00078e00ff */
[----:B01----:R-:W-:Y:S05]  /*1b170*/  WARPSYNC.COLLECTIVE R15, `(.L_x_15783) ;  /* 0x000000000f087348 */ /* 0x003fea0003c00000 */
[----:B-1----:R1:W2:Y:S02]  /*1b180*/  SHFL.IDX P6, R14, R13, R12, R11 ;  /* 0x0000000c0d0e7389 */ /* 0x0022a400000c000b */
[----:B012---:R-:W-:Y:S01]  /*1b190*/  ENDCOLLECTIVE ;  /* 0x000000000000791b */ /* 0x007fe20003800000 */
.L_x_15783:
[----:B------:R-:W-:Y:S05]  /*1b1a0*/  BSYNC B1 ;  /* 0x0000000000017941 */ /* 0x000fea0003800000 */
.L_x_15782:
[----:B------:R0:W5:Y:S01]  /*1b1b0*/  LDL R10, [R1+0xc] ;  /* 0x00000c00010a7983 */ /* 0x0001620000100800 */
[----:B------:R-:W-:Y:S01]  /*1b1c0*/  IMAD.MOV.U32 R13, RZ, RZ, R25 ;  /* 0x000000ffff0d7224 */ /* 0x000fe200078e0019 */
[----:B------:R-:W-:Y:S01]  /*1b1d0*/  MOV R11, 0x1c1f ;  /* 0x00001c1f000b7802 */ /* 0x000fe20000000f00 */
[----:B------:R-:W-:Y:S01]  /*1b1e0*/  IMAD.MOV.U32 R12, RZ, RZ, RZ ;  /* 0x000000ffff0c7224 */ /* 0x000fe200078e00ff */
[----:B------:R-:W-:Y:S01]  /*1b1f0*/  ISETP.GE.AND P0, PT, R16, R43, PT ;  /* 0x0000002b1000720c */ /* 0x000fe20003f06270 */
[----:B------:R-:W-:Y:S02]  /*1b200*/  IMAD.MOV.U32 R15, RZ, RZ, -0x1 ;  /* 0xffffffffff0f7424 */ /* 0x000fe400078e00ff */
[----:B------:R-:W-:-:S10]  /*1b210*/  IMAD.MOV.U32 R0, RZ, RZ, R14 ;  /* 0x000000ffff007224 */ /* 0x000fd400078e000e */
[----:B0----5:R-:W-:Y:S05]  /*1b220*/  WARPSYNC.COLLECTIVE R15, `(.L_x_15784) ;  /* 0x000000000f087348 */ /* 0x021fea0003c00000 */
[----:B------:R1:W2:Y:S02]  /*1b230*/  SHFL.IDX P6, R14, R13, R12, R11 ;  /* 0x0000000c0d0e7389 */ /* 0x0002a400000c000b */
[----:B012--5:R-:W-:Y:S01]  /*1b240*/  ENDCOLLECTIVE ;  /* 0x000000000000791b */ /* 0x027fe20003800000 */
.L_x_15784:
[----:B------:R-:W-:Y:S02]  /*1b250*/  IMAD.MOV.U32 R13, RZ, RZ, R24 ;  /* 0x000000ffff0d7224 */ /* 0x000fe400078e0018 */
[----:B------:R-:W-:-:S07]  /*1b260*/  IMAD.MOV.U32 R3, RZ, RZ, R14 ;  /* 0x000000ffff037224 */ /* 0x000fce00078e000e */
[----:B------:R-:W-:Y:S05]  /*1b270*/  WARPSYNC.COLLECTIVE R15, `(.L_x_15785) ;  /* 0x000000000f087348 */ /* 0x000fea0003c00000 */
[----:B------:R0:W1:Y:S02]  /*1b280*/  SHFL.IDX P6, R14, R13, R12, R11 ;  /* 0x0000000c0d0e7389 */ /* 0x00006400000c000b */
[----:B01----:R-:W-:Y:S01]  /*1b290*/  ENDCOLLECTIVE ;  /* 0x000000000000791b */ /* 0x003fe20003800000 */
.L_x_15785:
[----:B------:R-:W-:Y:S02]  /*1b2a0*/  IMAD.MOV.U32 R13, RZ, RZ, R27 ;  /* 0x000000ffff0d7224 */ /* 0x000fe400078e001b */
[----:B------:R-:W-:-:S07]  /*1b2b0*/  IMAD.MOV.U32 R4, RZ, RZ, R14 ;  /* 0x000000ffff047224 */ /* 0x000fce00078e000e */
[----:B------:R-:W-:Y:S05]  /*1b2c0*/  WARPSYNC.COLLECTIVE R15, `(.L_x_15786) ;  /* 0x000000000f087348 */ /* 0x000fea0003c00000 */
[----:B------:R0:W1:Y:S02]  /*1b2d0*/  SHFL.IDX P6, R14, R13, R12, R11 ;  /* 0x0000000c0d0e7389 */ /* 0x00006400000c000b */
[----:B01----:R-:W-:Y:S01]  /*1b2e0*/  ENDCOLLECTIVE ;  /* 0x000000000000791b */ /* 0x003fe20003800000 */
.L_x_15786:
[----:B------:R-:W-:-:S05]  /*1b2f0*/  IMAD R32, R10, R32, RZ ;  /* 0x000000200a207224 */ /* 0x000fca00078e02ff */
[----:B------:R-:W-:-:S13]  /*1b300*/  ISETP.GE.OR P1, PT, R39, R32, P0 ;  /* 0x000000202700720c */ /* 0x000fda0000726670 */
[C---:B------:R-:W-:Y:S02]  /*1b310*/  @!P1 SHF.L.U32 R5, R16.reuse, 0x1, RZ ;  /* 0x0000000110059819 */ /* 0x040fe400000006ff */
[----:B------:R-:W-:Y:S02]  /*1b320*/  @!P1 SHF.L.U64.HI R21, R16, 0x1, R17 ;  /* 0x0000000110159819 */ /* 0x000fe40000010211 */
[----:B------:R-:W-:-:S05]  /*1b330*/  @!P1 IADD3 R6, P2, R3, R5, RZ ;  /* 0x0000000503069210 */ /* 0x000fca0007f5e0ff */
[----:B------:R-:W-:-:S05]  /*1b340*/  @!P1 IMAD.X R7, R0, 0x1, R21, P2 ;  /* 0x0000000100079824 */ /* 0x000fca00010e0615 */
        /* <DEDUP_REMOVED lines=12> */
[----:B--2---:R-:W-:Y:S01]  /*1b410*/  @!P1 IMAD.MOV.U32 R37, RZ, RZ, R11 ;  /* 0x000000ffff259224 */ /* 0x004fe200078e000b */
[----:B------:R-:W-:Y:S01]  /*1b420*/  MOV R11, 0x1c1f ;  /* 0x00001c1f000b7802 */ /* 0x000fe20000000f00 */
[----:B------:R-:W-:-:S02]  /*1b430*/  @!P1 IMAD.MOV.U32 R34, RZ, RZ, R8 ;  /* 0x000000ffff229224 */ /* 0x000fc400078e0008 */
[----:B------:R-:W-:-:S07]  /*1b440*/  @!P1 IMAD.MOV.U32 R35, RZ, RZ, R9 ;  /* 0x000000ffff239224 */ /* 0x000fce00078e0009 */
[----:B-----5:R-:W-:Y:S05]  /*1b450*/  WARPSYNC.COLLECTIVE R15, `(.L_x_15787) ;  /* 0x000000000f087348 */ /* 0x020fea0003c00000 */
[----:B------:R0:W1:Y:S02]  /*1b460*/  SHFL.IDX P6, R14, R13, R12, R11 ;  /* 0x0000000c0d0e7389 */ /* 0x00006400000c000b */
[----:B01---5:R-:W-:Y:S01]  /*1b470*/  ENDCOLLECTIVE ;  /* 0x000000000000791b */ /* 0x023fe20003800000 */
.L_x_15787:
[----:B------:R-:W-:Y:S01]  /*1b480*/  MOV R0, R34 ;  /* 0x0000002200007202 */ /* 0x000fe20000000f00 */
[----:B------:R-:W-:Y:S02]  /*1b490*/  IMAD.MOV.U32 R3, RZ, RZ, R35 ;  /* 0x000000ffff037224 */ /* 0x000fe400078e0023 */
[----:B------:R-:W-:Y:S01]  /*1b4a0*/  @!P1 IMAD.MOV.U32 R36, RZ, RZ, R10 ;  /* 0x000000ffff249224 */ /* 0x000fe200078e000a */
[----:B------:R-:W-:Y:S01]  /*1b4b0*/  PRMT R42, R0, 0x7610, R42 ;  /* 0x00007610002a7816 */ /* 0x000fe2000000002a */
[----:B------:R-:W-:Y:S01]  /*1b4c0*/  IMAD.MOV.U32 R9, RZ, RZ, R37 ;  /* 0x000000ffff097224 */ /* 0x000fe200078e0025 */
[----:B------:R-:W-:Y:S01]  /*1b4d0*/  PRMT R45, R45, 0x5410, R3 ;  /* 0x000054102d2d7816 */ /* 0x000fe20000000003 */
[----:B------:R-:W-:Y:S01]  /*1b4e0*/  IMAD.MOV.U32 R8, RZ, RZ, R36 ;  /* 0x000000ffff087224 */ /* 0x000fe200078e0024 */
[----:B------:R-:W-:Y:S01]  /*1b4f0*/  @!P1 MOV R20, R6 ;  /* 0x0000000600149202 */ /* 0x000fe20000000f00 */
[----:B------:R-:W-:Y:S02]  /*1b500*/  @!P1 IMAD.MOV.U32 R30, RZ, RZ, R4 ;  /* 0x000000ffff1e9224 */ /* 0x000fe400078e0004 */
[----:B------:R-:W-:Y:S01]  /*1b510*/  @!P1 IMAD.MOV.U32 R31, RZ, RZ, R5 ;  /* 0x000000ffff1f9224 */ /* 0x000fe200078e0005 */
[----:B------:R-:W-:Y:S01]  /*1b520*/  PRMT R33, R8, 0x5410, R9 ;  /* 0x0000541008217816 */ /* 0x000fe20000000009 */
[----:B------:R-:W-:-:S02]  /*1b530*/  IMAD.MOV.U32 R13, RZ, RZ, R25 ;  /* 0x000000ffff0d7224 */ /* 0x000fc400078e0019 */
[----:B------:R-:W-:Y:S02]  /*1b540*/  @!P1 IMAD.MOV.U32 R21, RZ, RZ, R7 ;  /* 0x000000ffff159224 */ /* 0x000fe400078e0007 */
[----:B------:R-:W-:Y:S02]  /*1b550*/  IMAD.MOV.U32 R4, RZ, RZ, R30 ;  /* 0x000000ffff047224 */ /* 0x000fe400078e001e */
[----:B------:R-:W-:Y:S02]  /*1b560*/  IMAD.MOV.U32 R5, RZ, RZ, R31 ;  /* 0x000000ffff057224 */ /* 0x000fe400078e001f */
[----:B------:R-:W-:Y:S02]  /*1b570*/  IMAD.MOV.U32 R6, RZ, RZ, R20 ;  /* 0x000000ffff067224 */ /* 0x000fe400078e0014 */
[----:B------:R-:W-:Y:S01]  /*1b580*/  IMAD.MOV.U32 R0, RZ, RZ, R14 ;  /* 0x000000ffff007224 */ /* 0x000fe200078e000e */
[----:B------:R-:W-:-:S07]  /*1b590*/  PRMT R45, R5, 0x7610, R45 ;  /* 0x00007610052d7816 */ /* 0x000fce000000002d */
[----:B------:R-:W-:Y:S05]  /*1b5a0*/  WARPSYNC.COLLECTIVE R15, `(.L_x_15788) ;  /* 0x000000000f087348 */ /* 0x000fea0003c00000 */
[----:B------:R0:W1:Y:S02]  /*1b5b0*/  SHFL.IDX P6, R14, R13, R12, R11 ;  /* 0x0000000c0d0e7389 */ /* 0x00006400000c000b */
[----:B01----:R-:W-:Y:S01]  /*1b5c0*/  ENDCOLLECTIVE ;  /* 0x000000000000791b */ /* 0x003fe20003800000 */
.L_x_15788:
[----:B------:R-:W-:Y:S01]  /*1b5d0*/  IMAD.MOV.U32 R7, RZ, RZ, R21 ;  /* 0x000000ffff077224 */ /* 0x000fe200078e0015 */
[----:B------:R-:W-:Y:S02]  /*1b5e0*/  PRMT R56, R4, 0x5410, R6 ;  /* 0x0000541004387816 */ /* 0x000fe40000000006 */
[----:B------:R-:W-:Y:S02]  /*1b5f0*/  CS2R R4, SRZ ;  /* 0x0000000000047805 */ /* 0x000fe4000001ff00 */
[----:B------:R-:W-:Y:S01]  /*1b600*/  PRMT R42, R42, 0x5410, R7 ;  /* 0x000054102a2a7816 */ /* 0x000fe20000000007 */
[----:B------:R-:W-:Y:S02]  /*1b610*/  IMAD.MOV.U32 R13, RZ, RZ, R24 ;  /* 0x000000ffff0d7224 */ /* 0x000fe400078e0018 */
[----:B------:R-:W-:-:S07]  /*1b620*/  IMAD.MOV.U32 R3, RZ, RZ, R14 ;  /* 0x000000ffff037224 */ /* 0x000fce00078e000e */
[----:B------:R-:W-:Y:S05]  /*1b630*/  WARPSYNC.COLLECTIVE R15, `(.L_x_15789) ;  /* 0x000000000f087348 */ /* 0x000fea0003c00000 */
[----:B------:R0:W1:Y:S02]  /*1b640*/  SHFL.IDX P6, R14, R13, R12, R11 ;  /* 0x0000000c0d0e7389 */ /* 0x00006400000c000b */
[----:B01----:R-:W-:Y:S01]  /*1b650*/  ENDCOLLECTIVE ;  /* 0x000000000000791b */ /* 0x003fe20003800000 */
.L_x_15789:
[----:B------:R-:W-:Y:S01]  /*1b660*/  IMAD.MOV.U32 R13, RZ, RZ, R27 ;  /* 0x000000ffff0d7224 */ /* 0x000fe200078e001b */
[----:B------:R-:W-:-:S07]  /*1b670*/  MOV R24, R14 ;  /* 0x0000000e00187202 */ /* 0x000fce0000000f00 */
[----:B------:R-:W-:Y:S05]  /*1b680*/  WARPSYNC.COLLECTIVE R15, `(.L_x_15790) ;  /* 0x000000000f087348 */ /* 0x000fea0003c00000 */
[----:B------:R0:W1:Y:S02]  /*1b690*/  SHFL.IDX P6, R14, R13, R12, R11 ;  /* 0x0000000c0d0e7389 */ /* 0x00006400000c000b */
[----:B01----:R-:W-:Y:S01]  /*1b6a0*/  ENDCOLLECTIVE ;  /* 0x000000000000791b */ /* 0x003fe20003800000 */
.L_x_15790:
[----:B------:R-:W-:Y:S05]  /*1b6b0*/  BRA `(.L_x_15791) ;  /* 0xfffffec800947947 */ /* 0x000fea000383ffff */
.L_x_15566:
[----:B0-----:R0:W1:Y:S02]  /*1b6c0*/  SYNCS.PHASECHK.TRANS64.TRYWAIT P1, [R2+URZ+0x16800], R13 ;  /* 0x0168000d020075a7 */ /* 0x001064000802017f */
[----:B-1----:R-:W-:Y:S05]  /*1b6d0*/  @!P1 NANOSLEEP.SYNCS 0x989680 ;  /* 0x009896800000995d */ /* 0x002fea0003900000 */
[----:B------:R-:W1:Y:S02]  /*1b6e0*/  @!P1 SYNCS.PHASECHK.TRANS64 P1, [R2+URZ+0x16800], R13 ;  /* 0x0168000d020095a7 */ /* 0x000e64000802007f */
[----:B-1----:R-:W-:Y:S05]  /*1b6f0*/  @!P1 BRA `(.L_x_15566) ;  /* 0xfffffffc00f09947 */ /* 0x002fea000383ffff */
[----:B------:R-:W-:Y:S05]  /*1b700*/  BRA `(.L_x_15792) ;  /* 0xfffffecc00347947 */ /* 0x000fea000383ffff */
.L_x_15572:
[----:B-1----:R1:W3:Y:S02]  /*1b710*/  SYNCS.PHASECHK.TRANS64.TRYWAIT P1, [R8+URZ+0x16830], R3 ;  /* 0x01683003080075a7 */ /* 0x0022e4000802017f */
[----:B---3--:R-:W-:Y:S05]  /*1b720*/  @!P1 NANOSLEEP.SYNCS 0x989680 ;  /* 0x009896800000995d */ /* 0x008fea0003900000 */
[----:B------:R-:W3:Y:S02]  /*1b730*/  @!P1 SYNCS.PHASECHK.TRANS64 P1, [R8+URZ+0x16830], R3 ;  /* 0x01683003080095a7 */ /* 0x000ee4000802007f */
[----:B---3--:R-:W-:Y:S05]  /*1b740*/  @!P1 BRA `(.L_x_15572) ;  /* 0xfffffffc00f09947 */ /* 0x008fea000383ffff */
[----:B------:R-:W-:Y:S05]  /*1b750*/  BRA `(.L_x_15571) ;  /* 0xfffffed800c47947 */ /* 0x000fea000383ffff */
.L_x_15579:
[----:B-1----:R1:W2:Y:S02]  /*1b760*/  SYNCS.PHASECHK.TRANS64.TRYWAIT P2, [R3+URZ+0x16830], R0 ;  /* 0x01683000030075a7 */ /* 0x0022a4000804017f */
[----:B--2---:R-:W-:Y:S05]  /*1b770*/  @!P2 NANOSLEEP.SYNCS 0x989680 ;  /* 0x009896800000a95d */ /* 0x004fea0003900000 */
[----:B------:R-:W2:Y:S02]  /*1b780*/  @!P2 SYNCS.PHASECHK.TRANS64 P2, [R3+URZ+0x16830], R0 ;  /* 0x016830000300a5a7 */ /* 0x000ea4000804007f */
[----:B--2---:R-:W-:Y:S05]  /*1b790*/  @!P2 BRA `(.L_x_15579) ;  /* 0xfffffffc00f0a947 */ /* 0x004fea000383ffff */
[----:B------:R-:W-:Y:S05]  /*1b7a0*/  BRA `(.L_x_15578) ;  /* 0xfffffefc00707947 */ /* 0x000fea000383ffff */
.L_x_15583:
[----:B-1----:R1:W2:Y:S02]  /*1b7b0*/  SYNCS.PHASECHK.TRANS64.TRYWAIT P1, [R3+URZ+0x16850], R0 ;  /* 0x01685000030075a7 */ /* 0x0022a4000802017f */
[----:B--2---:R-:W-:Y:S05]  /*1b7c0*/  @!P1 NANOSLEEP.SYNCS 0x989680 ;  /* 0x009896800000995d */ /* 0x004fea0003900000 */
[----:B------:R-:W2:Y:S02]  /*1b7d0*/  @!P1 SYNCS.PHASECHK.TRANS64 P1, [R3+URZ+0x16850], R0 ;  /* 0x01685000030095a7 */ /* 0x000ea4000802007f */
[----:B--2---:R-:W-:Y:S05]  /*1b7e0*/  @!P1 BRA `(.L_x_15583) ;  /* 0xfffffffc00f09947 */ /* 0x004fea000383ffff */
[----:B------:R-:W-:Y:S05]  /*1b7f0*/  BRA `(.L_x_15580) ;  /* 0xffffff00004c7947 */ /* 0x000fea000383ffff */
.L_x_15592:
[----:B-1----:R1:W2:Y:S02]  /*1b800*/  SYNCS.PHASECHK.TRANS64.TRYWAIT P1, [R0+URZ+0x16830], R3 ;  /* 0x01683003000075a7 */ /* 0x0022a4000802017f */
[----:B--2---:R-:W-:Y:S05]  /*1b810*/  @!P1 NANOSLEEP.SYNCS 0x989680 ;  /* 0x009896800000995d */ /* 0x004fea0003900000 */
[----:B------:R-:W2:Y:S02]  /*1b820*/  @!P1 SYNCS.PHASECHK.TRANS64 P1, [R0+URZ+0x16830], R3 ;  /* 0x01683003000095a7 */ /* 0x000ea4000802007f */
[----:B--2---:R-:W-:Y:S05]  /*1b830*/  @!P1 BRA `(.L_x_15592) ;  /* 0xfffffffc00f09947 */ /* 0x004fea000383ffff */
[----:B------:R-:W-:Y:S05]  /*1b840*/  BRA `(.L_x_15591) ;  /* 0xffffff2400c47947 */ /* 0x000fea000383ffff */
.L_x_15596:
[----:B-1----:R1:W2:Y:S02]  /*1b850*/  SYNCS.PHASECHK.TRANS64.TRYWAIT P1, [R3+URZ+0x16850], R0 ;  /* 0x01685000030075a7 */ /* 0x0022a4000802017f */
[----:B--2---:R-:W-:Y:S05]  /*1b860*/  @!P1 NANOSLEEP.SYNCS 0x989680 ;  /* 0x009896800000995d */ /* 0x004fea0003900000 */
[----:B------:R-:W2:Y:S02]  /*1b870*/  @!P1 SYNCS.PHASECHK.TRANS64 P1, [R3+URZ+0x16850], R0 ;  /* 0x01685000030095a7 */ /* 0x000ea4000802007f */
[----:B--2---:R-:W-:Y:S05]  /*1b880*/  @!P1 BRA `(.L_x_15596) ;  /* 0xfffffffc00f09947 */ /* 0x004fea000383ffff */
[----:B------:R-:W-:Y:S05]  /*1b890*/  BRA `(.L_x_15593) ;  /* 0xffffff2800947947 */ /* 0x000fea000383ffff */
.L_x_15603:
[----:B-1----:R1:W2:Y:S02]  /*1b8a0*/  SYNCS.PHASECHK.TRANS64.TRYWAIT P1, [R10+URZ+0x16850], R7 ;  /* 0x016850070a0075a7 */ /* 0x0022a4000802017f */
[----:B--2---:R-:W-:Y:S05]  /*1b8b0*/  @!P1 NANOSLEEP.SYNCS 0x989680 ;  /* 0x009896800000995d */ /* 0x004fea0003900000 */
[----:B------:R-:W2:Y:S02]  /*1b8c0*/  @!P1 SYNCS.PHASECHK.TRANS64 P1, [R10+URZ+0x16850], R7 ;  /* 0x016850070a0095a7 */ /* 0x000ea4000802007f */
[----:B--2---:R-:W-:Y:S05]  /*1b8d0*/  @!P1 BRA `(.L_x_15603) ;  /* 0xfffffffc00f09947 */ /* 0x004fea000383ffff */
[----:B------:R-:W-:Y:S05]  /*1b8e0*/  BRA `(.L_x_15602) ;  /* 0xffffff44005c7947 */ /* 0x000fea000383ffff */
.L_x_15609:
[----:B------:R-:W-:Y:S01]  /*1b8f0*/  MOV R13, R41 ;  /* 0x00000029000d7202 */ /* 0x000fe20000000f00 */
[----:B------:R-:W-:Y:S01]  /*1b900*/  IMAD.MOV.U32 R12, RZ, RZ, RZ ;  /* 0x000000ffff0c7224 */ /* 0x000fe200078e00ff */
[----:B------:R-:W-:Y:S01]  /*1b910*/  IADD3 R42, R49, R51, RZ ;  /* 0x00000033312a7210 */ /* 0x000fe20007ffe0ff */
[----:B------:R-:W-:Y:S02]  /*1b920*/  IMAD.MOV.U32 R11, RZ, RZ, 0x181f ;  /* 0x0000181fff0b7424 */ /* 0x000fe400078e00ff */
[----:B------:R-:W-:Y:S02]  /*1b930*/  IMAD.MOV.U32 R15, RZ, RZ, -0x1 ;  /* 0xffffffffff0f7424 */ /* 0x000fe400078e00ff */
[----:B------:R-:W-:-:S07]  /*1b940*/  VIADD R20, R42, 0x30 ;  /* 0x000000302a147836 */ /* 0x000fce0000000000 */
[----:B0----5:R-:W-:Y:S05]  /*1b950*/  WARPSYNC.COLLECTIVE R15, `(.L_x_15793) ;  /* 0x000000000f087348 */ /* 0x021fea0003c00000 */
[----:B------:R1:W2:Y:S02]  /*1b960*/  SHFL.IDX P6, R14, R13, R12, R11 ;  /* 0x0000000c0d0e7389 */ /* 0x0002a400000c000b */
[----:B012--5:R-:W-:Y:S01]  /*1b970*/  ENDCOLLECTIVE ;  /* 0x000000000000791b */ /* 0x027fe20003800000 */
.L_x_15793:
[----:B------:R-:W-:Y:S02]  /*1b980*/  IMAD.MOV.U32 R13, RZ, RZ, R40 ;  /* 0x000000ffff0d7224 */ /* 0x000fe400078e0028 */
[----:B------:R-:W-:-:S07]  /*1b990*/  IMAD.MOV.U32 R0, RZ, RZ, R14 ;  /* 0x000000ffff007224 */ /* 0x000fce00078e000e */
[----:B------:R-:W-:Y:S05]  /*1b9a0*/  WARPSYNC.COLLECTIVE R15, `(.L_x_15794) ;  /* 0x000000000f087348 */ /* 0x000fea0003c00000 */
[----:B------:R0:W1:Y:S02]  /*1b9b0*/  SHFL.IDX P6, R14, R13, R12, R11 ;  /* 0x0000000c0d0e7389 */ /* 0x00006400000c000b */
[----:B01----:R-:W-:Y:S01]  /*1b9c0*/  ENDCOLLECTIVE ;  /* 0x000000000000791b */ /* 0x003fe20003800000 */
.L_x_15794:
[----:B------:R-:W-:Y:S02]  /*1b9d0*/  ULDC UR4, c[0x0][0xac8] ;  /* 0x0002b20000047ab9 */ /* 0x000fe40000000800 */
[----:B------:R-:W-:-:S04]  /*1b9e0*/  ISETP.GE.AND P0, PT, R43, UR4, PT ;  /* 0x000000042b007c0c */ /* 0x000fc8000bf06270 */
[-C--:B------:R-:W-:Y:S02]  /*1b9f0*/  ISETP.GE.OR P3, PT, R42, R45.reuse, P0 ;  /* 0x0000002d2a00720c */ /* 0x080fe40000766670 */
[----:B------:R-:W-:Y:S02]  /*1ba00*/  ISETP.GE.OR P4, PT, R20, R45, P0 ;  /* 0x0000002d1400720c */ /* 0x000fe40000786670 */
[----:B------:R-:W-:Y:S01]  /*1ba10*/  IADD3 R20, R42, 0x60, RZ ;  /* 0x000000602a147810 */ /* 0x000fe20007ffe0ff */
[----:B------:R-:W-:-:S03]  /*1ba20*/  IMAD.MOV.U32 R13, RZ, RZ, R41 ;  /* 0x000000ffff0d7224 */ /* 0x000fc600078e0029 */
[----:B------:R-:W-:Y:S01]  /*1ba30*/  ISETP.GE.OR P2, PT, R20, R45, P0 ;  /* 0x0000002d1400720c */ /* 0x000fe20000746670 */
[----:B------:R-:W-:Y:S01]  /*1ba40*/  IMAD.MOV.U32 R12, RZ, RZ, 0x1 ;  /* 0x00000001ff0c7424 */ /* 0x000fe200078e00ff */
[----:B------:R-:W-:-:S11]  /*1ba50*/  MOV R3, R14 ;  /* 0x0000000e00037202 */ /* 0x000fd60000000f00 */
[----:B------:R-:W-:Y:S05]  /*1ba60*/  WARPSYNC.COLLECTIVE R15, `(.L_x_15795) ;  /* 0x000000000f087348 */ /* 0x000fea0003c00000 */
[----:B------:R0:W1:Y:S02]  /*1ba70*/  SHFL.IDX P6, R14, R13, R12, R11 ;  /* 0x0000000c0d0e7389 */ /* 0x00006400000c000b */
[----:B01----:R-:W-:Y:S01]  /*1ba80*/  ENDCOLLECTIVE ;  /* 0x000000000000791b */ /* 0x003fe20003800000 */
.L_x_15795:
[----:B------:R-:W-:-:S04]  /*1ba90*/  @!P3 LEA R28, P5, R43, R3, 0x1 ;  /* 0x000000032b1cb211 */ /* 0x000fc800078a08ff */
[----:B------:R-:W-:Y:S01]  /*1baa0*/  @!P3 LEA.HI.X R3, R43, R0, R44, 0x1, P5 ;  /* 0x000000002b03b211 */ /* 0x000fe200028f0c2c */
[----:B------:R-:W-:Y:S02]  /*1bab0*/  IMAD.MOV.U32 R13, RZ, RZ, R40 ;  /* 0x000000ffff0d7224 */ /* 0x000fe400078e0028 */
[----:B------:R-:W-:-:S07]  /*1bac0*/  IMAD.MOV.U32 R8, RZ, RZ, R14 ;  /* 0x000000ffff087224 */ /* 0x000fce00078e000e */
[----:B------:R-:W-:Y:S05]  /*1bad0*/  WARPSYNC.COLLECTIVE R15, `(.L_x_15796) ;  /* 0x000000000f087348 */ /* 0x000fea0003c00000 */
[----:B------:R0:W1:Y:S02]  /*1bae0*/  SHFL.IDX P6, R14, R13, R12, R11 ;  /* 0x0000000c0d0e7389 */ /* 0x00006400000c000b */
[----:B01----:R-:W-:Y:S01]  /*1baf0*/  ENDCOLLECTIVE ;  /* 0x000000000000791b */ /* 0x003fe20003800000 */
.L_x_15796:
[----:B------:R-:W-:Y:S02]  /*1bb00*/  IMAD.MOV.U32 R13, RZ, RZ, R41 ;  /* 0x000000ffff0d7224 */ /* 0x000fe400078e0029 */
[----:B------:R-:W-:Y:S02]  /*1bb10*/  IMAD.MOV.U32 R12, RZ, RZ, 0x2 ;  /* 0x00000002ff0c7424 */ /* 0x000fe400078e00ff */
[----:B------:R-:W-:-:S07]  /*1bb20*/  IMAD.MOV.U32 R9, RZ, RZ, R14 ;  /* 0x000000ffff097224 */ /* 0x000fce00078e000e */
[----:B------:R-:W-:Y:S05]  /*1bb30*/  WARPSYNC.COLLECTIVE R15, `(.L_x_15797) ;  /* 0x000000000f087348 */ /* 0x000fea0003c00000 */
[----:B------:R0:W1:Y:S02]  /*1bb40*/  SHFL.IDX P6, R14, R13, R12, R11 ;  /* 0x0000000c0d0e7389 */ /* 0x00006400000c000b */
[----:B01----:R-:W-:Y:S01]  /*1bb50*/  ENDCOLLECTIVE ;  /* 0x000000000000791b */ /* 0x003fe20003800000 */
.L_x_15797:
        /* <DEDUP_REMOVED lines=11> */
.L_x_15798:
[----:B------:R-:W-:Y:S02]  /*1bc10*/  IMAD.MOV.U32 R13, RZ, RZ, R41 ;  /* 0x000000ffff0d7224 */ /* 0x000fe400078e0029 */
[----:B------:R-:W-:Y:S01]  /*1bc20*/  IMAD.MOV.U32 R12, RZ, RZ, 0x3 ;  /* 0x00000003ff0c7424 */ /* 0x000fe200078e00ff */
[----:B------:R-:W-:-:S13]  /*1bc30*/  @!P2 LEA R46, P5, R43, R14, 0x1 ;  /* 0x0000000e2b2ea211 */ /* 0x000fda00078a08ff */
[----:B------:R-:W-:Y:S05]  /*1bc40*/  WARPSYNC.COLLECTIVE R15, `(.L_x_15799) ;  /* 0x000000000f087348 */ /* 0x000fea0003c00000 */
[----:B------:R0:W1:Y:S02]  /*1bc50*/  SHFL.IDX P6, R14, R13, R12, R11 ;  /* 0x0000000c0d0e7389 */ /* 0x00006400000c000b */
[----:B01----:R-:W-:Y:S01]  /*1bc60*/  ENDCOLLECTIVE ;  /* 0x000000000000791b */ /* 0x003fe20003800000 */
.L_x_15799:
[----:B------:R-:W-:Y:S01]  /*1bc70*/  @!P2 LEA.HI.X R47, R43, R10, R44, 0x1, P5 ;  /* 0x0000000a2b2fa211 */ /* 0x000fe200028f0c2c */
[----:B------:R-:W-:-:S04]  /*1bc80*/  @!P2 IMAD.MOV.U32 R4, RZ, RZ, R46 ;  /* 0x000000ffff04a224 */ /* 0x000fc800078e002e */
[----:B------:R-:W-:-:S05]  /*1bc90*/  @!P2 IMAD.MOV.U32 R5, RZ, RZ, R47 ;  /* 0x000000ffff05a224 */ /* 0x000fca00078e002f */
[----:B------:R0:W-:Y:S01]  /*1bca0*/  @!P2 ST.E.128 desc[UR40][R4.64], R32 ;  /* 0x000000200400a985 */ /* 0x0001e2000c101d28 */
[----:B------:R-:W-:Y:S01]  /*1bcb0*/  MOV R13, R40 ;  /* 0x00000028000d7202 */ /* 0x000fe20000000f00 */
[----:B------:R-:W-:-:S07]  /*1bcc0*/  IMAD.MOV.U32 R0, RZ, RZ, R14 ;  /* 0x000000ffff007224 */ /* 0x000fce00078e000e */
[----:B0-----:R-:W-:Y:S05]  /*1bcd0*/  WARPSYNC.COLLECTIVE R15, `(.L_x_15800) ;  /* 0x000000000f087348 */ /* 0x001fea0003c00000 */
[----:B------:R1:W2:Y:S02]  /*1bce0*/  SHFL.IDX P6, R14, R13, R12, R11 ;  /* 0x0000000c0d0e7389 */ /* 0x0002a400000c000b */
[----:B012---:R-:W-:Y:S01]  /*1bcf0*/  ENDCOLLECTIVE ;  /* 0x000000000000791b */ /* 0x007fe20003800000 */
.L_x_15800:
[----:B------:R-:W-:Y:S05]  /*1bd00*/  BRA `(.L_x_15801) ;  /* 0xffffff5800947947 */ /* 0x000fea000383ffff */
.L_x_15611:
[----:B------:R-:W-:Y:S01]  /*1bd10*/  IMAD.MOV.U32 R13, RZ, RZ, R4 ;  /* 0x000000ffff0d7224 */ /* 0x000fe200078e0004 */
[----:B------:R-:W-:Y:S01]  /*1bd20*/  MOV R15, 0xffffffff ;  /* 0xffffffff000f7802 */ /* 0x000fe20000000f00 */
[----:B------:R-:W-:Y:S02]  /*1bd30*/  IMAD.MOV.U32 R12, RZ, RZ, RZ ;  /* 0x000000ffff0c7224 */ /* 0x000fe400078e00ff */
[----:B------:R-:W-:-:S07]  /*1bd40*/  IMAD.MOV.U32 R11, RZ, RZ, 0x1c1f ;  /* 0x00001c1fff0b7424 */ /* 0x000fce00078e00ff */
[----:B------:R-:W-:Y:S05]  /*1bd50*/  WARPSYNC.COLLECTIVE R15, `(.L_x_15802) ;  /* 0x000000000f087348 */ /* 0x000fea0003c00000 */
[----:B------:R0:W1:Y:S02]  /*1bd60*/  SHFL.IDX P6, R14, R13, R12, R11 ;  /* 0x0000000c0d0e7389 */ /* 0x00006400000c000b */
[----:B01----:R-:W-:Y:S01]  /*1bd70*/  ENDCOLLECTIVE ;  /* 0x000000000000791b */ /* 0x003fe20003800000 */
.L_x_15802:
[----:B------:R-:W-:Y:S02]  /*1bd80*/  IMAD.MOV.U32 R13, RZ, RZ, R0 ;  /* 0x000000ffff0d7224 */ /* 0x000fe400078e0000 */
[----:B------:R-:W-:-:S07]  /*1bd90*/  IMAD.MOV.U32 R3, RZ, RZ, R14 ;  /* 0x000000ffff037224 */ /* 0x000fce00078e000e */
[----:B------:R-:W-:Y:S05]  /*1bda0*/  WARPSYNC.COLLECTIVE R15, `(.L_x_15803) ;  /* 0x000000000f087348 */ /* 0x000fea0003c00000 */
[----:B------:R0:W1:Y:S02]  /*1bdb0*/  SHFL.IDX P6, R14, R13, R12, R11 ;  /* 0x0000000c0d0e7389 */ /* 0x00006400000c000b */
[----:B01----:R-:W-:Y:S01]  /*1bdc0*/  ENDCOLLECTIVE ;  /* 0x000000000000791b */ /* 0x003fe20003800000 */
.L_x_15803:
[----:B------:R-:W-:Y:S05]  /*1bdd0*/  BRA `(.L_x_15804) ;  /* 0xffffff5c00707947 */ /* 0x000fea000383ffff */
.L_x_15614:
[----:B------:R-:W-:Y:S01]  /*1bde0*/  BSSY B1, `(.L_x_15805) ;  /* 0x0000008000017945 */ /* 0x000fe20003800000 */
[----:B---3--:R-:W-:Y:S01]  /*1bdf0*/  IMAD.MOV.U32 R13, RZ, RZ, R4 ;  /* 0x000000ffff0d7224 */ /* 0x008fe200078e0004 */
[----:B------:R-:W-:Y:S01]  /*1be00*/  MOV R15, 0xffffffff ;  /* 0xffffffff000f7802 */ /* 0x000fe20000000f00 */
[----:B------:R-:W-:Y:S02]  /*1be10*/  IMAD.MOV.U32 R12, RZ, RZ, 0x1 ;  /* 0x00000001ff0c7424 */ /* 0x000fe400078e00ff */
[----:B------:R-:W-:-:S07]  /*1be20*/  IMAD.MOV.U32 R11, RZ, RZ, 0x1c1f ;  /* 0x00001c1fff0b7424 */ /* 0x000fce00078e00ff */
[----:B012---:R-:W-:Y:S05]  /*1be30*/  WARPSYNC.COLLECTIVE R15, `(.L_x_15806) ;  /* 0x000000000f087348 */ /* 0x007fea0003c00000 */
[----:B--2---:R2:W3:Y:S02]  /*1be40*/  SHFL.IDX P6, R14, R13, R12, R11 ;  /* 0x0000000c0d0e7389 */ /* 0x0044e400000c000b */
[----:B0123--:R-:W-:Y:S01]  /*1be50*/  ENDCOLLECTIVE ;  /* 0x000000000000791b */ /* 0x00ffe20003800000 */
.L_x_15806:
[----:B------:R-:W-:Y:S05]  /*1be60*/  BSYNC B1 ;  /* 0x0000000000017941 */ /* 0x000fea0003800000 */
.L_x_15805:
        /* <DEDUP_REMOVED lines=8> */
.L_x_15807:
[----:B------:R-:W-:Y:S05]  /*1bef0*/  BRA `(.L_x_15808) ;  /* 0xffffff5c00cc7947 */ /* 0x000fea000383ffff */
.L_x_15618:
[----:B------:R-:W-:Y:S01]  /*1bf00*/  MOV R13, R20 ;  /* 0x00000014000d7202 */ /* 0x000fe20000000f00 */
[----:B------:R-:W-:Y:S02]  /*1bf10*/  IMAD.MOV.U32 R12, RZ, RZ, RZ ;  /* 0x000000ffff0c7224 */ /* 0x000fe400078e00ff */
[----:B------:R-:W-:Y:S02]  /*1bf20*/  IMAD.MOV.U32 R11, RZ, RZ, 0x181f ;  /* 0x0000181fff0b7424 */ /* 0x000fe400078e00ff */
[----:B------:R-:W-:Y:S02]  /*1bf30*/  IMAD.MOV.U32 R15, RZ, RZ, -0x1 ;  /* 0xffffffffff0f7424 */ /* 0x000fe400078e00ff */
[----:B------:R-:W-:Y:S01]  /*1bf40*/  IMAD R21, R24, R25, RZ ;  /* 0x0000001918157224 */ /* 0x000fe200078e02ff */
[----:B------:R-:W-:-:S07]  /*1bf50*/  IADD3 R24, R27, R28, RZ ;  /* 0x0000001c1b187210 */ /* 0x000fce0007ffe0ff */
[----:B0-----:R-:W-:Y:S05]  /*1bf60*/  WARPSYNC.COLLECTIVE R15, `(.L_x_15809) ;  /* 0x000000000f087348 */ /* 0x001fea0003c00000 */
[----:B------:R1:W2:Y:S02]  /*1bf70*/  SHFL.IDX P6, R14, R13, R12, R11 ;  /* 0x0000000c0d0e7389 */ /* 0x0002a400000c000b */
[----:B012---:R-:W-:Y:S01]  /*1bf80*/  ENDCOLLECTIVE ;  /* 0x000000000000791b */ /* 0x007fe20003800000 */
.L_x_15809:
[C---:B------:R-:W-:Y:S01]  /*1bf90*/  ISETP.GE.OR P3, PT, R24.reuse, R21, P0 ;  /* 0x000000151800720c */ /* 0x040fe20000766670 */
[----:B------:R-:W-:-:S05]  /*1bfa0*/  VIADD R8, R24, 0x30 ;  /* 0x0000003018087836 */ /* 0x000fca0000000000 */
[----:B------:R-:W-:Y:S02]  /*1bfb0*/  ISETP.GE.OR P4, PT, R8, R21, P0 ;  /* 0x000000150800720c */ /* 0x000fe40000786670 */
[----:B------:R-:W-:Y:S01]  /*1bfc0*/  IADD3 R8, R24, 0x60, RZ ;  /* 0x0000006018087810 */ /* 0x000fe20007ffe0ff */
[----:B------:R-:W-:-:S03]  /*1bfd0*/  IMAD.MOV.U32 R13, RZ, RZ, R7 ;  /* 0x000000ffff0d7224 */ /* 0x000fc600078e0007 */
[----:B------:R-:W-:Y:S01]  /*1bfe0*/  ISETP.GE.OR P2, PT, R8, R21, P0 ;  /* 0x000000150800720c */ /* 0x000fe20000746670 */
[----:B------:R-:W-:-:S12]  /*1bff0*/  IMAD.MOV.U32 R0, RZ, RZ, R14 ;  /* 0x000000ffff007224 */ /* 0x000fd800078e000e */
[----:B------:R-:W-:Y:S05]  /*1c000*/  WARPSYNC.COLLECTIVE R15, `(.L_x_15810) ;  /* 0x000000000f087348 */ /* 0x000fea0003c00000 */
[----:B------:R0:W1:Y:S02]  /*1c010*/  SHFL.IDX P6, R14, R13, R12, R11 ;  /* 0x0000000c0d0e7389 */ /* 0x00006400000c000b */
[----:B01----:R-:W-:Y:S01]  /*1c020*/  ENDCOLLECTIVE ;  /* 0x000000000000791b */ /* 0x003fe20003800000 */
.L_x_15810:
[----:B------:R-:W-:Y:S02]  /*1c030*/  IMAD.MOV.U32 R13, RZ, RZ, R20 ;  /* 0x000000ffff0d7224 */ /* 0x000fe400078e0014 */
[----:B------:R-:W-:Y:S01]  /*1c040*/  IMAD.MOV.U32 R12, RZ, RZ, 0x1 ;  /* 0x00000001ff0c7424 */ /* 0x000fe200078e00ff */
[----:B------:R-:W-:-:S07]  /*1c050*/  MOV R3, R14 ;  /* 0x0000000e00037202 */ /* 0x000fce0000000f00 */
[----:B------:R-:W-:Y:S05]  /*1c060*/  WARPSYNC.COLLECTIVE R15, `(.L_x_15811) ;  /* 0x000000000f087348 */ /* 0x000fea0003c00000 */
[----:B------:R0:W1:Y:S02]  /*1c070*/  SHFL.IDX P6, R14, R13, R12, R11 ;  /* 0x0000000c0d0e7389 */ /* 0x00006400000c000b */
[----:B01----:R-:W-:Y:S01]  /*1c080*/  ENDCOLLECTIVE ;  /* 0x000000000000791b */ /* 0x003fe20003800000 */
.L_x_15811:
[----:B------:R-:W-:-:S04]  /*1c090*/  @!P3 LEA R10, P5, R43, R3, 0x1 ;  /* 0x000000032b0ab211 */ /* 0x000fc800078a08ff */
[----:B------:R-:W-:Y:S01]  /*1c0a0*/  @!P3 LEA.HI.X R3, R43, R0, R44, 0x1, P5 ;  /* 0x000000002b03b211 */ /* 0x000fe200028f0c2c */
[----:B------:R-:W-:Y:S02]  /*1c0b0*/  IMAD.MOV.U32 R13, RZ, RZ, R7 ;  /* 0x000000ffff0d7224 */ /* 0x000fe400078e0007 */
[----:B------:R-:W-:-:S07]  /*1c0c0*/  IMAD.MOV.U32 R4, RZ, RZ, R14 ;  /* 0x000000ffff047224 */ /* 0x000fce00078e000e */
[----:B------:R-:W-:Y:S05]  /*1c0d0*/  WARPSYNC.COLLECTIVE R15, `(.L_x_15812) ;  /* 0x000000000f087348 */ /* 0x000fea0003c00000 */
[----:B------:R0:W1:Y:S02]  /*1c0e0*/  SHFL.IDX P6, R14, R13, R12, R11 ;  /* 0x0000000c0d0e7389 */ /* 0x00006400000c000b */
[----:B01----:R-:W-:Y:S01]  /*1c0f0*/  ENDCOLLECTIVE ;  /* 0x000000000000791b */ /* 0x003fe20003800000 */
.L_x_15812:
[----:B------:R-:W-:Y:S02]  /*1c100*/  IMAD.MOV.U32 R13, RZ, RZ, R20 ;  /* 0x000000ffff0d7224 */ /* 0x000fe400078e0014 */
[----:B------:R-:W-:Y:S02]  /*1c110*/  IMAD.MOV.U32 R12, RZ, RZ, 0x2 ;  /* 0x00000002ff0c7424 */ /* 0x000fe400078e00ff */
[----:B------:R-:W-:-:S07]  /*1c120*/  IMAD.MOV.U32 R5, RZ, RZ, R14 ;  /* 0x000000ffff057224 */ /* 0x000fce00078e000e */
[----:B------:R-:W-:Y:S05]  /*1c130*/  WARPSYNC.COLLECTIVE R15, `(.L_x_15813) ;  /* 0x000000000f087348 */ /* 0x000fea0003c00000 */
[----:B------:R0:W1:Y:S02]  /*1c140*/  SHFL.IDX P6, R14, R13, R12, R11 ;  /* 0x0000000c0d0e7389 */ /* 0x00006400000c000b */
[----:B01----:R-:W-:Y:S01]  /*1c150*/  ENDCOLLECTIVE ;  /* 0x000000000000791b */ /* 0x003fe20003800000 */
.L_x_15813:
[----:B------:R-:W-:-:S04]  /*1c160*/  @!P4 LEA R8, P1, R43, R5, 0x1 ;  /* 0x000000052b08c211 */ /* 0x000fc800078208ff */
[----:B------:R-:W-:Y:S01]  /*1c170*/  @!P4 LEA.HI.X R9, R43, R4, R44, 0x1, P1 ;  /* 0x000000042b09c211 */ /* 0x000fe200008f0c2c */
[----:B------:R-:W-:Y:S02]  /*1c180*/  IMAD.MOV.U32 R13, RZ, RZ, R7 ;  /* 0x000000ffff0d7224 */ /* 0x000fe400078e0007 */
[----:B------:R-:W-:-:S07]  /*1c190*/  IMAD.MOV.U32 R6, RZ, RZ, R14 ;  /* 0x000000ffff067224 */ /* 0x000fce00078e000e */
[----:B------:R-:W-:Y:S05]  /*1c1a0*/  WARPSYNC.COLLECTIVE R15, `(.L_x_15814) ;  /* 0x000000000f087348 */ /* 0x000fea0003c00000 */
[----:B------:R0:W1:Y:S02]  /*1c1b0*/  SHFL.IDX P6, R14, R13, R12, R11 ;  /* 0x0000000c0d0e7389 */ /* 0x00006400000c000b */
[----:B01----:R-:W-:Y:S01]  /*1c1c0*/  ENDCOLLECTIVE ;  /* 0x000000000000791b */ /* 0x003fe20003800000 */
.L_x_15814:
        /* <DEDUP_REMOVED lines=12> */
.L_x_15815:
[----:B------:R0:W-:Y:S01]  /*1c290*/  @!P2 ST.E.128 desc[UR40][R4.64], RZ ;  /* 0x000000ff0400a985 */ /* 0x0001e2000c101d28 */
[----:B------:R-:W-:Y:S01]  /*1c2a0*/  MOV R13, R7 ;  /* 0x00000007000d7202 */ /* 0x000fe20000000f00 */
[----:B------:R-:W-:-:S07]  /*1c2b0*/  IMAD.MOV.U32 R0, RZ, RZ, R14 ;  /* 0x000000ffff007224 */ /* 0x000fce00078e000e */
[----:B0-----:R-:W-:Y:S05]  /*1c2c0*/  WARPSYNC.COLLECTIVE R15, `(.L_x_15816) ;  /* 0x000000000f087348 */ /* 0x001fea0003c00000 */
[----:B------:R1:W2:Y:S02]  /*1c2d0*/  SHFL.IDX P6, R14, R13, R12, R11 ;  /* 0x0000000c0d0e7389 */ /* 0x0002a400000c000b */
[----:B012---:R-:W-:Y:S01]  /*1c2e0*/  ENDCOLLECTIVE ;  /* 0x000000000000791b */ /* 0x007fe20003800000 */
.L_x_15816:
[----:B------:R-:W-:Y:S05]  /*1c2f0*/  BRA `(.L_x_15817) ;  /* 0xffffff6400dc7947 */ /* 0x000fea000383ffff */
.L_x_15637:
        /* <DEDUP_REMOVED lines=11> */
.L_x_15819:
[----:B------:R-:W-:Y:S05]  /*1c3b0*/  BSYNC B1 ;  /* 0x0000000000017941 */ /* 0x000fea0003800000 */
.L_x_15818:
[----:B------:R-:W-:Y:S05]  /*1c3c0*/  BRA `(.L_x_15820) ;  /* 0xffffff8000c07947 */ /* 0x000fea000383ffff */
.L_x_15639:
[----:B------:R-:W-:Y:S01]  /*1c3d0*/  BSSY B1, `(.L_x_15821) ;  /* 0x0000006000017945 */ /* 0x000fe20003800000 */
[----:B------:R-:W-:-:S07]  /*1c3e0*/  MOV R15, 0xffffffff ;  /* 0xffffffff000f7802 */ /* 0x000fce0000000f00 */
[----:B012---:R-:W-:Y:S05]  /*1c3f0*/  WARPSYNC.COLLECTIVE R15, `(.L_x_15822) ;  /* 0x000000000f0c7348 */ /* 0x007fea0003c00000 */
[----:B------:R-:W-:Y:S02]  /*1c400*/  ELECT P6, UR62, PT ;  /* 0x00000000003e782f */ /* 0x000fe400038c0000 */
[----:B------:R-:W-:Y:S01]  /*1c410*/  MOV R14, UR62 ;  /* 0x0000003e000e7c02 */ /* 0x000fe20008000f00 */
[----:B012---:R-:W-:Y:S10]  /*1c420*/  ENDCOLLECTIVE ;  /* 0x000000000000791b */ /* 0x007ff40003800000 */
.L_x_15822:
[----:B------:R-:W-:Y:S05]  /*1c430*/  BSYNC B1 ;  /* 0x0000000000017941 */ /* 0x000fea0003800000 */
.L_x_15821:
[----:B------:R-:W-:Y:S05]  /*1c440*/  BRA `(.L_x_15638) ;  /* 0xffffff8000b87947 */ /* 0x000fea000383ffff */
.L_x_15641:
[----:B--2---:R2:W3:Y:S02]  /*1c450*/  SYNCS.PHASECHK.TRANS64.TRYWAIT P0, [R16+URZ+0x16820], R6 ;  /* 0x01682006100075a7 */ /* 0x0044e4000800017f */
[----:B---3--:R-:W-:Y:S05]  /*1c460*/  @!P0 NANOSLEEP.SYNCS 0x989680 ;  /* 0x009896800000895d */ /* 0x008fea0003900000 */
[----:B------:R-:W3:Y:S02]  /*1c470*/  @!P0 SYNCS.PHASECHK.TRANS64 P0, [R16+URZ+0x16820], R6 ;  /* 0x01682006100085a7 */ /* 0x000ee4000800007f */
[----:B---3--:R-:W-:Y:S05]  /*1c480*/  @!P0 BRA `(.L_x_15641) ;  /* 0xfffffffc00f08947 */ /* 0x008fea000383ffff */
[----:B------:R-:W-:Y:S05]  /*1c490*/  BRA `(.L_x_15823) ;  /* 0xffffff8000c87947 */ /* 0x000fea000383ffff */
.L_x_15645:
[----:B--2---:R2:W3:Y:S02]  /*1c4a0*/  SYNCS.PHASECHK.TRANS64.TRYWAIT P0, [R6+URZ+0x168a0], R7 ;  /* 0x0168a007060075a7 */ /* 0x0044e4000800017f */
[----:B---3--:R-:W-:Y:S05]  /*1c4b0*/  @!P0 NANOSLEEP.SYNCS 0x989680 ;  /* 0x009896800000895d */ /* 0x008fea0003900000 */
[----:B------:R-:W3:Y:S02]  /*1c4c0*/  @!P0 SYNCS.PHASECHK.TRANS64 P0, [R6+URZ+0x168a0], R7 ;  /* 0x0168a007060085a7 */ /* 0x000ee4000800007f */
[----:B---3--:R-:W-:Y:S05]  /*1c4d0*/  @!P0 BRA `(.L_x_15645) ;  /* 0xfffffffc00f08947 */ /* 0x008fea000383ffff */
[----:B------:R-:W-:Y:S05]  /*1c4e0*/  BRA `(.L_x_15824) ;  /* 0xffffff8000e47947 */ /* 0x000fea000383ffff */
.L_x_15650:
[----:B0-----:R0:W1:Y:S02]  /*1c4f0*/  SYNCS.PHASECHK.TRANS64.TRYWAIT P0, [R6+URZ+0x168c0], R7 ;  /* 0x0168c007060075a7 */ /* 0x001064000800017f */
[----:B-1----:R-:W-:Y:S05]  /*1c500*/  @!P0 NANOSLEEP.SYNCS 0x989680 ;  /* 0x009896800000895d */ /* 0x002fea0003900000 */
[----:B------:R-:W1:Y:S02]  /*1c510*/  @!P0 SYNCS.PHASECHK.TRANS64 P0, [R6+URZ+0x168c0], R7 ;  /* 0x0168c007060085a7 */ /* 0x000e64000800007f */
[----:B-1----:R-:W-:Y:S05]  /*1c520*/  @!P0 BRA `(.L_x_15650) ;  /* 0xfffffffc00f08947 */ /* 0x002fea000383ffff */
[----:B------:R-:W-:Y:S05]  /*1c530*/  BRA `(.L_x_15825) ;  /* 0xffffff8400647947 */ /* 0x000fea000383ffff */
.L_x_15657:
[----:B0-----:R0:W3:Y:S02]  /*1c540*/  SYNCS.PHASECHK.TRANS64.TRYWAIT P1, [R6+URZ+0x168a0], R7 ;  /* 0x0168a007060075a7 */ /* 0x0010e4000802017f */
[----:B---3--:R-:W-:Y:S05]  /*1c550*/  @!P1 NANOSLEEP.SYNCS 0x989680 ;  /* 0x009896800000995d */ /* 0x008fea0003900000 */
[----:B------:R-:W3:Y:S02]  /*1c560*/  @!P1 SYNCS.PHASECHK.TRANS64 P1, [R6+URZ+0x168a0], R7 ;  /* 0x0168a007060095a7 */ /* 0x000ee4000802007f */
[----:B---3--:R-:W-:Y:S05]  /*1c570*/  @!P1 BRA `(.L_x_15657) ;  /* 0xfffffffc00f09947 */ /* 0x008fea000383ffff */
[----:B------:R-:W-:Y:S05]  /*1c580*/  BRA `(.L_x_15826) ;  /* 0xffffff8800307947 */ /* 0x000fea000383ffff */
.L_x_15662:
[----:B-1----:R1:W2:Y:S02]  /*1c590*/  SYNCS.PHASECHK.TRANS64.TRYWAIT P1, [R6+URZ+0x168c0], R7 ;  /* 0x0168c007060075a7 */ /* 0x0022a4000802017f */
[----:B--2---:R-:W-:Y:S05]  /*1c5a0*/  @!P1 NANOSLEEP.SYNCS 0x989680 ;  /* 0x009896800000995d */ /* 0x004fea0003900000 */
[----:B------:R-:W2:Y:S02]  /*1c5b0*/  @!P1 SYNCS.PHASECHK.TRANS64 P1, [R6+URZ+0x168c0], R7 ;  /* 0x0168c007060095a7 */ /* 0x000ea4000802007f */
[----:B--2---:R-:W-:Y:S05]  /*1c5c0*/  @!P1 BRA `(.L_x_15662) ;  /* 0xfffffffc00f09947 */ /* 0x004fea000383ffff */
[----:B------:R-:W-:Y:S05]  /*1c5d0*/  BRA `(.L_x_15827) ;  /* 0xffffff8800a87947 */ /* 0x000fea000383ffff */
.L_x_15677:
        /* <DEDUP_REMOVED lines=11> */
.L_x_15829:
[----:B------:R-:W-:Y:S05]  /*1c690*/  BSYNC B0 ;  /* 0x0000000000007941 */ /* 0x000fea0003800000 */
.L_x_15828:
[----:B------:R-:W-:Y:S05]  /*1c6a0*/  BRA `(.L_x_15830) ;  /* 0xffffff9400ec7947 */ /* 0x000fea000383ffff */
.L_x_15680:
[----:B0-----:R0:W1:Y:S02]  /*1c6b0*/  SYNCS.PHASECHK.TRANS64.TRYWAIT P0, [R3+URZ+0x16840], R4 ;  /* 0x01684004030075a7 */ /* 0x001064000800017f */
[----:B-1----:R-:W-:Y:S05]  /*1c6c0*/  @!P0 NANOSLEEP.SYNCS 0x989680 ;  /* 0x009896800000895d */ /* 0x002fea0003900000 */
[----:B------:R-:W1:Y:S02]  /*1c6d0*/  @!P0 SYNCS.PHASECHK.TRANS64 P0, [R3+URZ+0x16840], R4 ;  /* 0x01684004030085a7 */ /* 0x000e64000800007f */
[----:B-1----:R-:W-:Y:S05]  /*1c6e0*/  @!P0 BRA `(.L_x_15680) ;  /* 0xfffffffc00f08947 */ /* 0x002fea000383ffff */
[----:B------:R-:W-:Y:S05]  /*1c6f0*/  BRA `(.L_x_15831) ;  /* 0xffffff98003c7947 */ /* 0x000fea000383ffff */
.L_x_15681:
        /* <DEDUP_REMOVED lines=8> */
.L_x_15833:
[----:B------:R-:W-:Y:S05]  /*1c780*/  BSYNC B0 ;  /* 0x0000000000007941 */ /* 0x000fea0003800000 */
.L_x_15832:
        /* <DEDUP_REMOVED lines=9> */
.L_x_15834:
[----:B------:R-:W-:Y:S01]  /*1c820*/  IMAD.MOV.U32 R13, RZ, RZ, R2 ;  /* 0x000000ffff0d7224 */ /* 0x000fe200078e0002 */
[----:B------:R-:W-:Y:S01]  /*1c830*/  MOV R12, 0x1 ;  /* 0x00000001000c7802 */ /* 0x000fe20000000f00 */
[----:B------:R-:W-:-:S07]  /*1c840*/  IMAD.MOV.U32 R7, RZ, RZ, R14 ;  /* 0x000000ffff077224 */ /* 0x000fce00078e000e */
[----:B------:R-:W-:Y:S05]  /*1c850*/  WARPSYNC.COLLECTIVE R15, `(.L_x_15835) ;  /* 0x000000000f087348 */ /* 0x000fea0003c00000 */
[----:B------:R0:W1:Y:S02]  /*1c860*/  SHFL.IDX P6, R14, R13, R12, R11 ;  /* 0x0000000c0d0e7389 */ /* 0x00006400000c000b */
[----:B01----:R-:W-:Y:S01]  /*1c870*/  ENDCOLLECTIVE ;  /* 0x000000000000791b */ /* 0x003fe20003800000 */
.L_x_15835:
        /* <DEDUP_REMOVED lines=15> */
.L_x_15836:
[----:B------:R-:W-:Y:S01]  /*1c970*/  @P0 IMAD R8, R5, 0x2, R16 ;  /* 0x0000000205080824 */ /* 0x000fe200078e0210 */
[----:B------:R-:W-:Y:S01]  /*1c980*/  MOV R13, R2 ;  /* 0x00000002000d7202 */ /* 0x000fe20000000f00 */
[----:B------:R-:W-:Y:S02]  /*1c990*/  IMAD.MOV.U32 R12, RZ, RZ, 0x2 ;  /* 0x00000002ff0c7424 */ /* 0x000fe400078e00ff */
[----:B------:R-:W-:-:S07]  /*1c9a0*/  IMAD.MOV.U32 R7, RZ, RZ, R14 ;  /* 0x000000ffff077224 */ /* 0x000fce00078e000e */
[----:B------:R-:W-:Y:S05]  /*1c9b0*/  WARPSYNC.COLLECTIVE R15, `(.L_x_15837) ;  /* 0x000000000f087348 */ /* 0x000fea0003c00000 */
[----:B------:R0:W1:Y:S02]  /*1c9c0*/  SHFL.IDX P6, R14, R13, R12, R11 ;  /* 0x0000000c0d0e7389 */ /* 0x00006400000c000b */
[----:B01----:R-:W-:Y:S01]  /*1c9d0*/  ENDCOLLECTIVE ;  /* 0x000000000000791b */ /* 0x003fe20003800000 */
.L_x_15837:
        /* <DEDUP_REMOVED lines=15> */
.L_x_15838:
[----:B------:R-:W-:Y:S01]  /*1cad0*/  @P0 LEA R8, R5, R16, 0x1 ;  /* 0x0000001005080211 */ /* 0x000fe200078e08ff */
[----:B------:R-:W-:Y:S02]  /*1cae0*/  IMAD.MOV.U32 R13, RZ, RZ, R2 ;  /* 0x000000ffff0d7224 */ /* 0x000fe400078e0002 */
[----:B------:R-:W-:Y:S02]  /*1caf0*/  IMAD.MOV.U32 R12, RZ, RZ, 0x3 ;  /* 0x00000003ff0c7424 */ /* 0x000fe400078e00ff */
[----:B------:R-:W-:-:S07]  /*1cb00*/  IMAD.MOV.U32 R7, RZ, RZ, R14 ;  /* 0x000000ffff077224 */ /* 0x000fce00078e000e */
[----:B------:R-:W-:Y:S05]  /*1cb10*/  WARPSYNC.COLLECTIVE R15, `(.L_x_15839) ;  /* 0x000000000f087348 */ /* 0x000fea0003c00000 */
[----:B------:R0:W1:Y:S02]  /*1cb20*/  SHFL.IDX P6, R14, R13, R12, R11 ;  /* 0x0000000c0d0e7389 */ /* 0x00006400000c000b */
[----:B01----:R-:W-:Y:S01]  /*1cb30*/  ENDCOLLECTIVE ;  /* 0x000000000000791b */ /* 0x003fe20003800000 */
.L_x_15839:
        /* <DEDUP_REMOVED lines=15> */
.L_x_15840:
[----:B------:R-:W-:Y:S02]  /*1cc30*/  @P0 IMAD R8, R5, 0x2, R16 ;  /* 0x0000000205080824 */ /* 0x000fe400078e0210 */
[----:B------:R-:W-:Y:S02]  /*1cc40*/  IMAD.MOV.U32 R13, RZ, RZ, R2 ;  /* 0x000000ffff0d7224 */ /* 0x000fe400078e0002 */
[----:B------:R-:W-:Y:S02]  /*1cc50*/  IMAD.MOV.U32 R12, RZ, RZ, 0x4 ;  /* 0x00000004ff0c7424 */ /* 0x000fe400078e00ff */
[----:B------:R-:W-:-:S07]  /*1cc60*/  IMAD.MOV.U32 R7, RZ, RZ, R14 ;  /* 0x000000ffff077224 */ /* 0x000fce00078e000e */
[----:B------:R-:W-:Y:S05]  /*1cc70*/  WARPSYNC.COLLECTIVE R15, `(.L_x_15841) ;  /* 0x000000000f087348 */ /* 0x000fea0003c00000 */
[----:B------:R0:W1:Y:S02]  /*1cc80*/  SHFL.IDX P6, R14, R13, R12, R11 ;  /* 0x0000000c0d0e7389 */ /* 0x00006400000c000b */
[----:B01----:R-:W-:Y:S01]  /*1cc90*/  ENDCOLLECTIVE ;  /* 0x000000000000791b */ /* 0x003fe20003800000 */
.L_x_15841:
        /* <DEDUP_REMOVED lines=15> */
.L_x_15842:
[----:B------:R-:W-:Y:S02]  /*1cd90*/  @P0 IMAD R8, R5, 0x2, R16 ;  /* 0x0000000205080824 */ /* 0x000fe400078e0210 */
[----:B------:R-:W-:Y:S02]  /*1cda0*/  IMAD.MOV.U32 R13, RZ, RZ, R2 ;  /* 0x000000ffff0d7224 */ /* 0x000fe400078e0002 */
[----:B------:R-:W-:Y:S01]  /*1cdb0*/  IMAD.MOV.U32 R12, RZ, RZ, 0x5 ;  /* 0x00000005ff0c7424 */ /* 0x000fe200078e00ff */
[----:B------:R-:W-:-:S07]  /*1cdc0*/  MOV R7, R14 ;  /* 0x0000000e00077202 */ /* 0x000fce0000000f00 */
[----:B------:R-:W-:Y:S05]  /*1cdd0*/  WARPSYNC.COLLECTIVE R15, `(.L_x_15843) ;  /* 0x000000000f087348 */ /* 0x000fea0003c00000 */
[----:B------:R0:W1:Y:S02]  /*1cde0*/  SHFL.IDX P6, R14, R13, R12, R11 ;  /* 0x0000000c0d0e7389 */ /* 0x00006400000c000b */
[----:B01----:R-:W-:Y:S01]  /*1cdf0*/  ENDCOLLECTIVE ;  /* 0x000000000000791b */ /* 0x003fe20003800000 */
.L_x_15843:
        /* <DEDUP_REMOVED lines=15> */
.L_x_15844:
[----:B------:R-:W-:Y:S02]  /*1cef0*/  @P0 IMAD R8, R5, 0x2, R16 ;  /* 0x0000000205080824 */ /* 0x000fe400078e0210 */
[----:B------:R-:W-:Y:S02]  /*1cf00*/  IMAD.MOV.U32 R13, RZ, RZ, R2 ;  /* 0x000000ffff0d7224 */ /* 0x000fe400078e0002 */
[----:B------:R-:W-:Y:S02]  /*1cf10*/  IMAD.MOV.U32 R12, RZ, RZ, 0x6 ;  /* 0x00000006ff0c7424 */ /* 0x000fe400078e00ff */
[----:B------:R-:W-:-:S07]  /*1cf20*/  IMAD.MOV.U32 R7, RZ, RZ, R14 ;  /* 0x000000ffff077224 */ /* 0x000fce00078e000e */
[----:B------:R-:W-:Y:S05]  /*1cf30*/  WARPSYNC.COLLECTIVE R15, `(.L_x_15845) ;  /* 0x000000000f087348 */ /* 0x000fea0003c00000 */
[----:B------:R0:W1:Y:S02]  /*1cf40*/  SHFL.IDX P6, R14, R13, R12, R11 ;  /* 0x0000000c0d0e7389 */ /* 0x00006400000c000b */
[----:B01----:R-:W-:Y:S01]  /*1cf50*/  ENDCOLLECTIVE ;  /* 0x000000000000791b */ /* 0x003fe20003800000 */
.L_x_15845:
        /* <DEDUP_REMOVED lines=15> */
.L_x_15846:
[----:B------:R-:W-:Y:S02]  /*1d050*/  @P0 IMAD R8, R5, 0x2, R16 ;  /* 0x0000000205080824 */ /* 0x000fe400078e0210 */
[----:B------:R-:W-:Y:S01]  /*1d060*/  IMAD.MOV.U32 R13, RZ, RZ, R2 ;  /* 0x000000ffff0d7224 */ /* 0x000fe200078e0002 */
[----:B------:R-:W-:Y:S01]  /*1d070*/  MOV R12, 0x7 ;  /* 0x00000007000c7802 */ /* 0x000fe20000000f00 */
[----:B------:R-:W-:-:S07]  /*1d080*/  IMAD.MOV.U32 R7, RZ, RZ, R14 ;  /* 0x000000ffff077224 */ /* 0x000fce00078e000e */
[----:B------:R-:W-:Y:S05]  /*1d090*/  WARPSYNC.COLLECTIVE R15, `(.L_x_15847) ;  /* 0x000000000f087348 */ /* 0x000fea0003c00000 */
[----:B------:R0:W1:Y:S02]  /*1d0a0*/  SHFL.IDX P6, R14, R13, R12, R11 ;  /* 0x0000000c0d0e7389 */ /* 0x00006400000c000b */
[----:B01----:R-:W-:Y:S01]  /*1d0b0*/  ENDCOLLECTIVE ;  /* 0x000000000000791b */ /* 0x003fe20003800000 */
.L_x_15847:
        /* <DEDUP_REMOVED lines=10> */
.L_x_15848:
[----:B------:R-:W-:Y:S01]  /*1d160*/  @!PT LDS RZ, [RZ] ;  /* 0x00000000fffff984 */ /* 0x000fe20000000800 */
[----:B------:R-:W-:Y:S01]  /*1d170*/  @!PT LDS RZ, [RZ] ;  /* 0x00000000fffff984 */ /* 0x000fe20000000800 */
[----:B------:R-:W-:Y:S01]  /*1d180*/  @!PT LDS RZ, [RZ] ;  /* 0x00000000fffff984 */ /* 0x000fe20000000800 */
[----:B------:R1:W-:Y:S01]  /*1d190*/  @P0 LDGSTS.E.BYPASS.LTC128B.128 [R8+0x11400], desc[UR40][R6.64], !P2 ;  /* 0x1140000006080fae */ /* 0x0003e2000d101d68 */
[----:B------:R-:W-:Y:S01]  /*1d1a0*/  IMAD.MOV.U32 R0, RZ, RZ, R14 ;  /* 0x000000ffff007224 */ /* 0x000fe200078e000e */
[----:B------:R-:W-:Y:S06]  /*1d1b0*/  BRA `(.L_x_15849) ;  /* 0xffffff9400447947 */ /* 0x000fec000383ffff */
.L_x_15686:
[----:B------:R-:W2:Y:S01]  /*1d1c0*/  LDL.LU R11, [R1+0x38] ;  /* 0x00003800010b7983 */ /* 0x000ea20000300800 */
[----:B------:R-:W-:Y:S02]  /*1d1d0*/  IMAD.MOV.U32 R13, RZ, RZ, R0 ;  /* 0x000000ffff0d7224 */ /* 0x000fe400078e0000 */
[----:B------:R-:W-:Y:S02]  /*1d1e0*/  IMAD.MOV.U32 R12, RZ, RZ, RZ ;  /* 0x000000ffff0c7224 */ /* 0x000fe400078e00ff */
[----:B------:R-:W-:Y:S02]  /*1d1f0*/  IMAD.MOV.U32 R15, RZ, RZ, -0x1 ;  /* 0xffffffffff0f7424 */ /* 0x000fe400078e00ff */
[----:B------:R-:W-:-:S05]  /*1d200*/  IMAD R25, R25, 0xc0, R9 ;  /* 0x000000c019197824 */ /* 0x000fca00078e0209 */
[----:B------:R-:W-:Y:S01]  /*1d210*/  IADD3 R8, R25, 0x10, RZ ;  /* 0x0000001019087810 */ /* 0x000fe20007ffe0ff */
[----:B--2---:R-:W-:Y:S01]  /*1d220*/  IMAD R3, R11, R10, RZ ;  /* 0x0000000a0b037224 */ /* 0x004fe200078e02ff */
[----:B------:R-:W-:-:S04]  /*1d230*/  MOV R11, 0x181f ;  /* 0x0000181f000b7802 */ /* 0x000fc80000000f00 */
[----:B------:R-:W-:-:S13]  /*1d240*/  ISETP.GE.AND P1, PT, R25, R3, PT ;  /* 0x000000031900720c */ /* 0x000fda0003f26270 */
[----:B-----5:R-:W-:Y:S05]  /*1d250*/  WARPSYNC.COLLECTIVE R15, `(.L_x_15850) ;  /* 0x000000000f087348 */ /* 0x020fea0003c00000 */
[----:B------:R0:W1:Y:S02]  /*1d260*/  SHFL.IDX P6, R14, R13, R12, R11 ;  /* 0x0000000c0d0e7389 */ /* 0x00006400000c000b */
[----:B01---5:R-:W-:Y:S01]  /*1d270*/  ENDCOLLECTIVE ;  /* 0x000000000000791b */ /* 0x023fe20003800000 */
.L_x_15850:
[----:B------:R-:W-:Y:S02]  /*1d280*/  IMAD.MOV.U32 R13, RZ, RZ, R2 ;  /* 0x000000ffff0d7224 */ /* 0x000fe400078e0002 */
[----:B------:R-:W-:-:S07]  /*1d290*/  IMAD.MOV.U32 R7, RZ, RZ, R14 ;  /* 0x000000ffff077224 */ /* 0x000fce00078e000e */
[----:B------:R-:W-:Y:S05]  /*1d2a0*/  WARPSYNC.COLLECTIVE R15, `(.L_x_15851) ;  /* 0x000000000f087348 */ /* 0x000fea0003c00000 */
[----:B------:R0:W1:Y:S02]  /*1d2b0*/  SHFL.IDX P6, R14, R13, R12, R11 ;  /* 0x0000000c0d0e7389 */ /* 0x00006400000c000b */
[----:B01----:R-:W-:Y:S01]  /*1d2c0*/  ENDCOLLECTIVE ;  /* 0x000000000000791b */ /* 0x003fe20003800000 */
.L_x_15851:
[----:B------:R-:W-:Y:S02]  /*1d2d0*/  IMAD.MOV.U32 R13, RZ, RZ, R0 ;  /* 0x000000ffff0d7224 */ /* 0x000fe400078e0000 */
[----:B------:R-:W-:Y:S02]  /*1d2e0*/  IMAD.MOV.U32 R12, RZ, RZ, 0x1 ;  /* 0x00000001ff0c7424 */ /* 0x000fe400078e00ff */
[----:B------:R-:W-:-:S07]  /*1d2f0*/  IMAD.MOV.U32 R6, RZ, RZ, R14 ;  /* 0x000000ffff067224 */ /* 0x000fce00078e000e */
[----:B------:R-:W-:Y:S05]  /*1d300*/  WARPSYNC.COLLECTIVE R15, `(.L_x_15852) ;  /* 0x000000000f087348 */ /* 0x000fea0003c00000 */
[----:B------:R0:W1:Y:S02]  /*1d310*/  SHFL.IDX P6, R14, R13, R12, R11 ;  /* 0x0000000c0d0e7389 */ /* 0x00006400000c000b */
[----:B01----:R-:W-:Y:S01]  /*1d320*/  ENDCOLLECTIVE ;  /* 0x000000000000791b */ /* 0x003fe20003800000 */
.L_x_15852:
        /* <DEDUP_REMOVED lines=8> */
[----:B0-----:R-:W-:-:S12]  /*1d3b0*/  IMAD.MOV.U32 R6, RZ, RZ, R14 ;  /* 0x000000ffff067224 */ /* 0x001fd800078e000e */
[----:B------:R-:W-:Y:S05]  /*1d3c0*/  WARPSYNC.COLLECTIVE R15, `(.L_x_15853) ;  /* 0x000000000f087348 */ /* 0x000fea0003c00000 */
[----:B------:R0:W1:Y:S02]  /*1d3d0*/  SHFL.IDX P6, R14, R13, R12, R11 ;  /* 0x0000000c0d0e7389 */ /* 0x00006400000c000b */
[----:B01----:R-:W-:Y:S01]  /*1d3e0*/  ENDCOLLECTIVE ;  /* 0x000000000000791b */ /* 0x003fe20003800000 */
.L_x_15853:
[----:B------:R-:W-:Y:S02]  /*1d3f0*/  IMAD.MOV.U32 R13, RZ, RZ, R0 ;  /* 0x000000ffff0d7224 */ /* 0x000fe400078e0000 */
[----:B------:R-:W-:Y:S02]  /*1d400*/  IMAD.MOV.U32 R12, RZ, RZ, 0x2 ;  /* 0x00000002ff0c7424 */ /* 0x000fe400078e00ff */
[----:B------:R-:W-:-:S07]  /*1d410*/  IMAD.MOV.U32 R7, RZ, RZ, R14 ;  /* 0x000000ffff077224 */ /* 0x000fce00078e000e */
[----:B------:R-:W-:Y:S05]  /*1d420*/  WARPSYNC.COLLECTIVE R15, `(.L_x_15854) ;  /* 0x000000000f087348 */ /* 0x000fea0003c00000 */
[----:B------:R0:W1:Y:S02]  /*1d430*/  SHFL.IDX P6, R14, R13, R12, R11 ;  /* 0x0000000c0d0e7389 */ /* 0x00006400000c000b */
[----:B01----:R-:W-:Y:S01]  /*1d440*/  ENDCOLLECTIVE ;  /* 0x000000000000791b */ /* 0x003fe20003800000 */
.L_x_15854:
        /* <DEDUP_REMOVED lines=16> */
.L_x_15855:
[----:B------:R-:W-:Y:S02]  /*1d550*/  IMAD.MOV.U32 R13, RZ, RZ, R0 ;  /* 0x000000ffff0d7224 */ /* 0x000fe400078e0000 */
[----:B------:R-:W-:Y:S01]  /*1d560*/  IMAD.MOV.U32 R12, RZ, RZ, 0x3 ;  /* 0x00000003ff0c7424 */ /* 0x000fe200078e00ff */
[----:B------:R-:W-:-:S07]  /*1d570*/  MOV R7, R14 ;  /* 0x0000000e00077202 */ /* 0x000fce0000000f00 */
[----:B------:R-:W-:Y:S05]  /*1d580*/  WARPSYNC.COLLECTIVE R15, `(.L_x_15856) ;  /* 0x000000000f087348 */ /* 0x000fea0003c00000 */
[----:B------:R0:W1:Y:S02]  /*1d590*/  SHFL.IDX P6, R14, R13, R12, R11 ;  /* 0x0000000c0d0e7389 */ /* 0x00006400000c000b */
[----:B01----:R-:W-:Y:S01]  /*1d5a0*/  ENDCOLLECTIVE ;  /* 0x000000000000791b */ /* 0x003fe20003800000 */
.L_x_15856:
        /* <DEDUP_REMOVED lines=16> */
.L_x_15857:
[----:B------:R-:W-:Y:S02]  /*1d6b0*/  IMAD.MOV.U32 R13, RZ, RZ, R0 ;  /* 0x000000ffff0d7224 */ /* 0x000fe400078e0000 */
[----:B------:R-:W-:Y:S02]  /*1d6c0*/  IMAD.MOV.U32 R12, RZ, RZ, 0x4 ;  /* 0x00000004ff0c7424 */ /* 0x000fe400078e00ff */
[----:B------:R-:W-:-:S07]  /*1d6d0*/  IMAD.MOV.U32 R7, RZ, RZ, R14 ;  /* 0x000000ffff077224 */ /* 0x000fce00078e000e */
[----:B------:R-:W-:Y:S05]  /*1d6e0*/  WARPSYNC.COLLECTIVE R15, `(.L_x_15858) ;  /* 0x000000000f087348 */ /* 0x000fea0003c00000 */
[----:B------:R0:W1:Y:S02]  /*1d6f0*/  SHFL.IDX P6, R14, R13, R12, R11 ;  /* 0x0000000c0d0e7389 */ /* 0x00006400000c000b */
[----:B01----:R-:W-:Y:S01]  /*1d700*/  ENDCOLLECTIVE ;  /* 0x000000000000791b */ /* 0x003fe20003800000 */
.L_x_15858:
        /* <DEDUP_REMOVED lines=16> */
.L_x_15859:
[----:B------:R-:W-:Y:S01]  /*1d810*/  IMAD.MOV.U32 R13, RZ, RZ, R0 ;  /* 0x000000ffff0d7224 */ /* 0x000fe200078e0000 */
[----:B------:R-:W-:Y:S01]  /*1d820*/  MOV R12, 0x5 ;  /* 0x00000005000c7802 */ /* 0x000fe20000000f00 */
[----:B------:R-:W-:-:S07]  /*1d830*/  IMAD.MOV.U32 R7, RZ, RZ, R14 ;  /* 0x000000ffff077224 */ /* 0x000fce00078e000e */
[----:B------:R-:W-:Y:S05]  /*1d840*/  WARPSYNC.COLLECTIVE R15, `(.L_x_15860) ;  /* 0x000000000f087348 */ /* 0x000fea0003c00000 */
[----:B------:R0:W1:Y:S02]  /*1d850*/  SHFL.IDX P6, R14, R13, R12, R11 ;  /* 0x0000000c0d0e7389 */ /* 0x00006400000c000b */
[----:B01----:R-:W-:Y:S01]  /*1d860*/  ENDCOLLECTIVE ;  /* 0x000000000000791b */ /* 0x003fe20003800000 */
.L_x_15860:
        /* <DEDUP_REMOVED lines=16> */
.L_x_15861:
[----:B------:R-:W-:Y:S01]  /*1d970*/  MOV R13, R0 ;  /* 0x00000000000d7202 */ /* 0x000fe20000000f00 */
[----:B------:R-:W-:Y:S02]  /*1d980*/  IMAD.MOV.U32 R12, RZ, RZ, 0x6 ;  /* 0x00000006ff0c7424 */ /* 0x000fe400078e00ff */
[----:B------:R-:W-:-:S07]  /*1d990*/  IMAD.MOV.U32 R7, RZ, RZ, R14 ;  /* 0x000000ffff077224 */ /* 0x000fce00078e000e */
[----:B------:R-:W-:Y:S05]  /*1d9a0*/  WARPSYNC.COLLECTIVE R15, `(.L_x_15862) ;  /* 0x000000000f087348 */ /* 0x000fea0003c00000 */
[----:B------:R0:W1:Y:S02]  /*1d9b0*/  SHFL.IDX P6, R14, R13, R12, R11 ;  /* 0x0000000c0d0e7389 */ /* 0x00006400000c000b */
[----:B01----:R-:W-:Y:S01]  /*1d9c0*/  ENDCOLLECTIVE ;  /* 0x000000000000791b */ /* 0x003fe20003800000 */
.L_x_15862:
        /* <DEDUP_REMOVED lines=16> */
.L_x_15863:
[----:B------:R-:W-:Y:S01]  /*1dad0*/  MOV R13, R0 ;  /* 0x00000000000d7202 */ /* 0x000fe20000000f00 */
[----:B------:R-:W-:Y:S02]  /*1dae0*/  IMAD.MOV.U32 R12, RZ, RZ, 0x7 ;  /* 0x00000007ff0c7424 */ /* 0x000fe400078e00ff */
[----:B------:R-:W-:-:S07]  /*1daf0*/  IMAD.MOV.U32 R7, RZ, RZ, R14 ;  /* 0x000000ffff077224 */ /* 0x000fce00078e000e */
[----:B------:R-:W-:Y:S05]  /*1db00*/  WARPSYNC.COLLECTIVE R15, `(.L_x_15864) ;  /* 0x000000000f087348 */ /* 0x000fea0003c00000 */
[----:B------:R0:W1:Y:S02]  /*1db10*/  SHFL.IDX P6, R14, R13, R12, R11 ;  /* 0x0000000c0d0e7389 */ /* 0x00006400000c000b */
[----:B01----:R-:W-:Y:S01]  /*1db20*/  ENDCOLLECTIVE ;  /* 0x000000000000791b */ /* 0x003fe20003800000 */
.L_x_15864:
        /* <DEDUP_REMOVED lines=11> */
.L_x_15865:
[----:B------:R-:W-:Y:S01]  /*1dbe0*/  @!PT LDS RZ, [RZ] ;  /* 0x00000000fffff984 */ /* 0x000fe20000000800 */
[----:B------:R-:W-:Y:S01]  /*1dbf0*/  @!PT LDS RZ, [RZ] ;  /* 0x00000000fffff984 */ /* 0x000fe20000000800 */
[----:B------:R-:W-:Y:S01]  /*1dc00*/  @!PT LDS RZ, [RZ] ;  /* 0x00000000fffff984 */ /* 0x000fe20000000800 */
[----:B------:R0:W-:Y:S01]  /*1dc10*/  @!P1 LDGSTS.E.BYPASS.LTC128B.128 [R20+0xb400], desc[UR40][R6.64], !P0 ;  /* 0x0b40000006149fae */ /* 0x0001e2000c101d68 */
[----:B------:R-:W-:Y:S01]  /*1dc20*/  ISETP.GE.AND P1, PT, R2, R3, PT ;  /* 0x000000030200720c */ /* 0x000fe20003f26270 */
[----:B------:R-:W-:Y:S02]  /*1dc30*/  IMAD.MOV.U32 R13, RZ, RZ, R4 ;  /* 0x000000ffff0d7224 */ /* 0x000fe400078e0004 */
[----:B------:R-:W-:Y:S02]  /*1dc40*/  IMAD.MOV.U32 R12, RZ, RZ, RZ ;  /* 0x000000ffff0c7224 */ /* 0x000fe400078e00ff */
[----:B0-----:R-:W-:-:S08]  /*1dc50*/  IMAD.MOV.U32 R6, RZ, RZ, R14 ;  /* 0x000000ffff067224 */ /* 0x001fd000078e000e */
[----:B------:R-:W-:Y:S05]  /*1dc60*/  WARPSYNC.COLLECTIVE R15, `(.L_x_15866) ;  /* 0x000000000f087348 */ /* 0x000fea0003c00000 */
[----:B------:R0:W1:Y:S02]  /*1dc70*/  SHFL.IDX P6, R14, R13, R12, R11 ;  /* 0x0000000c0d0e7389 */ /* 0x00006400000c000b */
[----:B01----:R-:W-:Y:S01]  /*1dc80*/  ENDCOLLECTIVE ;  /* 0x000000000000791b */ /* 0x003fe20003800000 */
.L_x_15866:
[----:B------:R-:W-:-:S04]  /*1dc90*/  @!P1 LEA R6, P2, R21, R6, 0x1 ;  /* 0x0000000615069211 */ /* 0x000fc800078408ff */
[----:B------:R-:W-:-:S05]  /*1dca0*/  @!P1 IADD3.X R0, RZ, R0, RZ, P2, !PT ;  /* 0x00000000ff009210 */ /* 0x000fca00017fe4ff */
[----:B------:R-:W-:Y:S01]  /*1dcb0*/  @!P1 IMAD.MOV.U32 R7, RZ, RZ, R0 ;  /* 0x000000ffff079224 */ /* 0x000fe200078e0000 */
[----:B------:R-:W-:Y:S01]  /*1dcc0*/  MOV R13, R5 ;  /* 0x00000005000d7202 */ /* 0x000fe20000000f00 */
        /* <DEDUP_REMOVED lines=8> */
[----:B0-----:R-:W-:Y:S05]  /*1dd50*/  WARPSYNC.COLLECTIVE R15, `(.L_x_15867) ;  /* 0x000000000f087348 */ /* 0x001fea0003c00000 */
[----:B------:R1:W2:Y:S02]  /*1dd60*/  SHFL.IDX P6, R14, R13, R12, R11 ;  /* 0x0000000c0d0e7389 */ /* 0x0002a400000c000b */
[----:B012---:R-:W-:Y:S01]  /*1dd70*/  ENDCOLLECTIVE ;  /* 0x000000000000791b */ /* 0x007fe20003800000 */
.L_x_15867:
[----:B------:R-:W-:Y:S01]  /*1dd80*/  MOV R13, R4 ;  /* 0x00000004000d7202 */ /* 0x000fe20000000f00 */
[----:B------:R-:W-:Y:S02]  /*1dd90*/  IMAD.MOV.U32 R12, RZ, RZ, 0x1 ;  /* 0x00000001ff0c7424 */ /* 0x000fe400078e00ff */
[----:B------:R-:W-:-:S07]  /*1dda0*/  IMAD.MOV.U32 R2, RZ, RZ, R14 ;  /* 0x000000ffff027224 */ /* 0x000fce00078e000e */
[----:B------:R-:W-:Y:S05]  /*1ddb0*/  WARPSYNC.COLLECTIVE R15, `(.L_x_15868) ;  /* 0x000000000f087348 */ /* 0x000fea0003c00000 */
[----:B------:R0:W1:Y:S02]  /*1ddc0*/  SHFL.IDX P6, R14, R13, R12, R11 ;  /* 0x0000000c0d0e7389 */ /* 0x00006400000c000b */
[----:B01----:R-:W-:Y:S01]  /*1ddd0*/  ENDCOLLECTIVE ;  /* 0x000000000000791b */ /* 0x003fe20003800000 */
.L_x_15868:
[----:B------:R-:W-:-:S05]  /*1dde0*/  @!P1 LEA R2, P2, R21, R2, 0x1 ;  /* 0x0000000215029211 */ /* 0x000fca00078408ff */
[----:B------:R-:W-:-:S04]  /*1ddf0*/  @!P1 IMAD.X R6, RZ, RZ, R8, P2 ;  /* 0x000000ffff069224 */ /* 0x000fc800010e0608 */
[----:B------:R-:W-:Y:S02]  /*1de00*/  @!P1 IMAD.MOV.U32 R7, RZ, RZ, R6 ;  /* 0x000000ffff079224 */ /* 0x000fe400078e0006 */
[----:B------:R-:W-:Y:S01]  /*1de10*/  @!P1 IMAD.MOV.U32 R6, RZ, RZ, R2 ;  /* 0x000000ffff069224 */ /* 0x000fe200078e0002 */
[----:B------:R-:W-:Y:S01]  /*1de20*/  IADD3 R2, R25, 0xa0, RZ ;  /* 0x000000a019027810 */ /* 0x000fe20007ffe0ff */
        /* <DEDUP_REMOVED lines=10> */
.L_x_15869:
[----:B------:R-:W-:Y:S02]  /*1ded0*/  IMAD.MOV.U32 R13, RZ, RZ, R4 ;  /* 0x000000ffff0d7224 */ /* 0x000fe400078e0004 */
[----:B------:R-:W-:Y:S02]  /*1dee0*/  IMAD.MOV.U32 R12, RZ, RZ, 0x2 ;  /* 0x00000002ff0c7424 */ /* 0x000fe400078e00ff */
[----:B------:R-:W-:-:S07]  /*1def0*/  IMAD.MOV.U32 R6, RZ, RZ, R14 ;  /* 0x000000ffff067224 */ /* 0x000fce00078e000e */
[----:B------:R-:W-:Y:S05]  /*1df00*/  WARPSYNC.COLLECTIVE R15, `(.L_x_15870) ;  /* 0x000000000f087348 */ /* 0x000fea0003c00000 */
[----:B------:R0:W1:Y:S02]  /*1df10*/  SHFL.IDX P6, R14, R13, R12, R11 ;  /* 0x0000000c0d0e7389 */ /* 0x00006400000c000b */
[----:B01----:R-:W-:Y:S01]  /*1df20*/  ENDCOLLECTIVE ;  /* 0x000000000000791b */ /* 0x003fe20003800000 */
.L_x_15870:
        /* <DEDUP_REMOVED lines=13> */
.L_x_15871:
[----:B------:R-:W-:Y:S02]  /*1e000*/  IMAD.MOV.U32 R13, RZ, RZ, R4 ;  /* 0x000000ffff0d7224 */ /* 0x000fe400078e0004 */
[----:B------:R-:W-:Y:S02]  /*1e010*/  IMAD.MOV.U32 R12, RZ, RZ, 0x3 ;  /* 0x00000003ff0c7424 */ /* 0x000fe400078e00ff */
[----:B------:R-:W-:-:S07]  /*1e020*/  IMAD.MOV.U32 R6, RZ, RZ, R14 ;  /* 0x000000ffff067224 */ /* 0x000fce00078e000e */
[----:B------:R-:W-:Y:S05]  /*1e030*/  WARPSYNC.COLLECTIVE R15, `(.L_x_15872) ;  /* 0x000000000f087348 */ /* 0x000fea0003c00000 */
[----:B------:R0:W1:Y:S02]  /*1e040*/  SHFL.IDX P6, R14, R13, R12, R11 ;  /* 0x0000000c0d0e7389 */ /* 0x00006400000c000b */
[----:B01----:R-:W-:Y:S01]  /*1e050*/  ENDCOLLECTIVE ;  /* 0x000000000000791b */ /* 0x003fe20003800000 */
.L_x_15872:
[----:B------:R-:W-:-:S05]  /*1e060*/  @!P1 LEA R6, P2, R21, R6, 0x1 ;  /* 0x0000000615069211 */ /* 0x000fca00078408ff */
[----:B------:R-:W-:-:S04]  /*1e070*/  @!P1 IMAD.X R0, RZ, RZ, R0, P2 ;  /* 0x000000ffff009224 */ /* 0x000fc800010e0600 */
[----:B------:R-:W-:Y:S01]  /*1e080*/  @!P1 IMAD.MOV.U32 R7, RZ, RZ, R0 ;  /* 0x000000ffff079224 */ /* 0x000fe200078e0000 */
[----:B------:R-:W-:-:S04]  /*1e090*/  MOV R13, R5 ;  /* 0x00000005000d7202 */ /* 0x000fc80000000f00 */
        /* <DEDUP_REMOVED lines=8> */
.L_x_15873:
[----:B------:R-:W-:Y:S01]  /*1e120*/  IMAD.MOV.U32 R2, RZ, RZ, R14 ;  /* 0x000000ffff027224 */ /* 0x000fe200078e000e */
[----:B------:R-:W-:Y:S06]  /*1e130*/  BRA `(.L_x_15874) ;  /* 0xffffff9400347947 */ /* 0x000fec000383ffff */
.L_x_15689:
[----:B-1----:R1:W2:Y:S02]  /*1e140*/  SYNCS.PHASECHK.TRANS64.TRYWAIT P0, [R16+URZ+0x16820], R0 ;  /* 0x01682000100075a7 */ /* 0x0022a4000800017f */
[----:B--2---:R-:W-:Y:S05]  /*1e150*/  @!P0 NANOSLEEP.SYNCS 0x989680 ;  /* 0x009896800000895d */ /* 0x004fea0003900000 */
[----:B------:R-:W2:Y:S02]  /*1e160*/  @!P0 SYNCS.PHASECHK.TRANS64 P0, [R16+URZ+0x16820], R0 ;  /* 0x01682000100085a7 */ /* 0x000ea4000800007f */
[----:B--2---:R-:W-:Y:S05]  /*1e170*/  @!P0 BRA `(.L_x_15689) ;  /* 0xfffffffc00f08947 */ /* 0x004fea000383ffff */
[----:B------:R-:W-:Y:S05]  /*1e180*/  BRA `(.L_x_15875) ;  /* 0xffffff9400907947 */ /* 0x000fea000383ffff */
.L_x_15694:
[----:B0-----:R0:W1:Y:S02]  /*1e190*/  SYNCS.PHASECHK.TRANS64.TRYWAIT P0, [R5+URZ+0x16840], R2 ;  /* 0x01684002050075a7 */ /* 0x001064000800017f */
[----:B-1----:R-:W-:Y:S05]  /*1e1a0*/  @!P0 NANOSLEEP.SYNCS 0x989680 ;  /* 0x009896800000895d */ /* 0x002fea0003900000 */
[----:B------:R-:W1:Y:S02]  /*1e1b0*/  @!P0 SYNCS.PHASECHK.TRANS64 P0, [R5+URZ+0x16840], R2 ;  /* 0x01684002050085a7 */ /* 0x000e64000800007f */
[----:B-1----:R-:W-:Y:S05]  /*1e1c0*/  @!P0 BRA `(.L_x_15694) ;  /* 0xfffffffc00f08947 */ /* 0x002fea000383ffff */
[----:B------:R-:W-:Y:S05]  /*1e1d0*/  BRA `(.L_x_15876) ;  /* 0xffffff9800707947 */ /* 0x000fea000383ffff */
.L_x_15695:
        /* <DEDUP_REMOVED lines=8> */
.L_x_15878:
[----:B------:R-:W-:Y:S05]  /*1e260*/  BSYNC B1 ;  /* 0x0000000000017941 */ /* 0x000fea0003800000 */
.L_x_15877:
        /* <DEDUP_REMOVED lines=10> */
.L_x_15879:
[----:B------:R-:W-:Y:S02]  /*1e310*/  IMAD.MOV.U32 R13, RZ, RZ, R10 ;  /* 0x000000ffff0d7224 */ /* 0x000fe400078e000a */
[----:B------:R-:W-:Y:S02]  /*1e320*/  IMAD.MOV.U32 R12, RZ, RZ, 0x1 ;  /* 0x00000001ff0c7424 */ /* 0x000fe400078e00ff */
[----:B------:R-:W-:Y:S01]  /*1e330*/  IMAD.SHL.U32 R7, R7, 0x8, RZ ;  /* 0x0000000807077824 */ /* 0x000fe200078e00ff */
[----:B------:R-:W-:-:S07]  /*1e340*/  MOV R2, R14 ;  /* 0x0000000e00027202 */ /* 0x000fce0000000f00 */
[----:B------:R-:W-:Y:S05]  /*1e350*/  WARPSYNC.COLLECTIVE R15, `(.L_x_15880) ;  /* 0x000000000f087348 */ /* 0x000fea0003c00000 */
[----:B------:R0:W1:Y:S02]  /*1e360*/  SHFL.IDX P6, R14, R13, R12, R11 ;  /* 0x0000000c0d0e7389 */ /* 0x00006400000c000b */
[----:B01----:R-:W-:Y:S01]  /*1e370*/  ENDCOLLECTIVE ;  /* 0x000000000000791b */ /* 0x003fe20003800000 */
.L_x_15880:
        /* <DEDUP_REMOVED lines=8> */
[----:B------:R0:W-:Y:S02]  /*1e400*/  LDGSTS.E.BYPASS.LTC128B.128 [R9+0xe400], desc[UR40][R2.64], !P2 ;  /* 0x0e40000002097fae */ /* 0x0001e4000d101d68 */
[----:B0-----:R-:W-:-:S07]  /*1e410*/  MOV R3, R14 ;  /* 0x0000000e00037202 */ /* 0x001fce0000000f00 */
[----:B------:R-:W-:Y:S05]  /*1e420*/  WARPSYNC.COLLECTIVE R15, `(.L_x_15881) ;  /* 0x000000000f087348 */ /* 0x000fea0003c00000 */
[----:B------:R0:W1:Y:S02]  /*1e430*/  SHFL.IDX P6, R14, R13, R12, R11 ;  /* 0x0000000c0d0e7389 */ /* 0x00006400000c000b */
[----:B01----:R-:W-:Y:S01]  /*1e440*/  ENDCOLLECTIVE ;  /* 0x000000000000791b */ /* 0x003fe20003800000 */
.L_x_15881:
[----:B------:R-:W-:Y:S02]  /*1e450*/  IMAD.MOV.U32 R13, RZ, RZ, R10 ;  /* 0x000000ffff0d7224 */ /* 0x000fe400078e000a */
[----:B------:R-:W-:Y:S02]  /*1e460*/  IMAD.MOV.U32 R12, RZ, RZ, 0x2 ;  /* 0x00000002ff0c7424 */ /* 0x000fe400078e00ff */
[----:B------:R-:W-:-:S07]  /*1e470*/  IMAD.MOV.U32 R2, RZ, RZ, R14 ;  /* 0x000000ffff027224 */ /* 0x000fce00078e000e */
[----:B------:R-:W-:Y:S05]  /*1e480*/  WARPSYNC.COLLECTIVE R15, `(.L_x_15882) ;  /* 0x000000000f087348 */ /* 0x000fea0003c00000 */
[----:B------:R0:W1:Y:S02]  /*1e490*/  SHFL.IDX P6, R14, R13, R12, R11 ;  /* 0x0000000c0d0e7389 */ /* 0x00006400000c000b */
[----:B01----:R-:W-:Y:S01]  /*1e4a0*/  ENDCOLLECTIVE ;  /* 0x000000000000791b */ /* 0x003fe20003800000 */
.L_x_15882:
        /* <DEDUP_REMOVED lines=11> */
.L_x_15883:
[----:B------:R-:W-:Y:S02]  /*1e560*/  IMAD.MOV.U32 R13, RZ, RZ, R10 ;  /* 0x000000ffff0d7224 */ /* 0x000fe400078e000a */
[----:B------:R-:W-:Y:S02]  /*1e570*/  IMAD.MOV.U32 R12, RZ, RZ, 0x3 ;  /* 0x00000003ff0c7424 */ /* 0x000fe400078e00ff */
[----:B------:R-:W-:-:S07]  /*1e580*/  IMAD.MOV.U32 R2, RZ, RZ, R14 ;  /* 0x000000ffff027224 */ /* 0x000fce00078e000e */
[----:B------:R-:W-:Y:S05]  /*1e590*/  WARPSYNC.COLLECTIVE R15, `(.L_x_15884) ;  /* 0x000000000f087348 */ /* 0x000fea0003c00000 */
[----:B------:R0:W1:Y:S02]  /*1e5a0*/  SHFL.IDX P6, R14, R13, R12, R11 ;  /* 0x0000000c0d0e7389 */ /* 0x00006400000c000b */
[----:B01----:R-:W-:Y:S01]  /*1e5b0*/  ENDCOLLECTIVE ;  /* 0x000000000000791b */ /* 0x003fe20003800000 */
.L_x_15884:
        /* <DEDUP_REMOVED lines=11> */
.L_x_15885:
[----:B------:R-:W-:Y:S02]  /*1e670*/  IMAD.MOV.U32 R13, RZ, RZ, R10 ;  /* 0x000000ffff0d7224 */ /* 0x000fe400078e000a */
[----:B------:R-:W-:Y:S02]  /*1e680*/  IMAD.MOV.U32 R12, RZ, RZ, 0x4 ;  /* 0x00000004ff0c7424 */ /* 0x000fe400078e00ff */
[----:B------:R-:W-:-:S07]  /*1e690*/  IMAD.MOV.U32 R2, RZ, RZ, R14 ;  /* 0x000000ffff027224 */ /* 0x000fce00078e000e */
[----:B------:R-:W-:Y:S05]  /*1e6a0*/  WARPSYNC.COLLECTIVE R15, `(.L_x_15886) ;  /* 0x000000000f087348 */ /* 0x000fea0003c00000 */
[----:B------:R0:W1:Y:S02]  /*1e6b0*/  SHFL.IDX P6, R14, R13, R12, R11 ;  /* 0x0000000c0d0e7389 */ /* 0x00006400000c000b */
[----:B01----:R-:W-:Y:S01]  /*1e6c0*/  ENDCOLLECTIVE ;  /* 0x000000000000791b */ /* 0x003fe20003800000 */
.L_x_15886:
        /* <DEDUP_REMOVED lines=11> */
.L_x_15887:
[----:B------:R-:W-:Y:S02]  /*1e780*/  IMAD.MOV.U32 R13, RZ, RZ, R10 ;  /* 0x000000ffff0d7224 */ /* 0x000fe400078e000a */
[----:B------:R-:W-:Y:S02]  /*1e790*/  IMAD.MOV.U32 R12, RZ, RZ, 0x5 ;  /* 0x00000005ff0c7424 */ /* 0x000fe400078e00ff */
[----:B------:R-:W-:-:S07]  /*1e7a0*/  IMAD.MOV.U32 R2, RZ, RZ, R14 ;  /* 0x000000ffff027224 */ /* 0x000fce00078e000e */
[----:B------:R-:W-:Y:S05]  /*1e7b0*/  WARPSYNC.COLLECTIVE R15, `(.L_x_15888) ;  /* 0x000000000f087348 */ /* 0x000fea0003c00000 */
[----:B------:R0:W1:Y:S02]  /*1e7c0*/  SHFL.IDX P6, R14, R13, R12, R11 ;  /* 0x0000000c0d0e7389 */ /* 0x00006400000c000b */
[----:B01----:R-:W-:Y:S01]  /*1e7d0*/  ENDCOLLECTIVE ;  /* 0x000000000000791b */ /* 0x003fe20003800000 */
.L_x_15888:
        /* <DEDUP_REMOVED lines=11> */
.L_x_15889:
[----:B------:R-:W-:Y:S02]  /*1e890*/  IMAD.MOV.U32 R13, RZ, RZ, R10 ;  /* 0x000000ffff0d7224 */ /* 0x000fe400078e000a */
[----:B------:R-:W-:Y:S02]  /*1e8a0*/  IMAD.MOV.U32 R12, RZ, RZ, 0x6 ;  /* 0x00000006ff0c7424 */ /* 0x000fe400078e00ff */
[----:B------:R-:W-:-:S07]  /*1e8b0*/  IMAD.MOV.U32 R2, RZ, RZ, R14 ;  /* 0x000000ffff027224 */ /* 0x000fce00078e000e */
[----:B------:R-:W-:Y:S05]  /*1e8c0*/  WARPSYNC.COLLECTIVE R15, `(.L_x_15890) ;  /* 0x000000000f087348 */ /* 0x000fea0003c00000 */
[----:B------:R0:W1:Y:S02]  /*1e8d0*/  SHFL.IDX P6, R14, R13, R12, R11 ;  /* 0x0000000c0d0e7389 */ /* 0x00006400000c000b */
[----:B01----:R-:W-:Y:S01]  /*1e8e0*/  ENDCOLLECTIVE ;  /* 0x000000000000791b */ /* 0x003fe20003800000 */
.L_x_15890:
        /* <DEDUP_REMOVED lines=11> */
.L_x_15891:
[----:B------:R-:W-:Y:S02]  /*1e9a0*/  IMAD.MOV.U32 R13, RZ, RZ, R10 ;  /* 0x000000ffff0d7224 */ /* 0x000fe400078e000a */
[----:B------:R-:W-:Y:S02]  /*1e9b0*/  IMAD.MOV.U32 R12, RZ, RZ, 0x7 ;  /* 0x00000007ff0c7424 */ /* 0x000fe400078e00ff */
[----:B------:R-:W-:-:S07]  /*1e9c0*/  IMAD.MOV.U32 R2, RZ, RZ, R14 ;  /* 0x000000ffff027224 */ /* 0x000fce00078e000e */
[----:B------:R-:W-:Y:S05]  /*1e9d0*/  WARPSYNC.COLLECTIVE R15, `(.L_x_15892) ;  /* 0x000000000f087348 */ /* 0x000fea0003c00000 */
[----:B------:R0:W1:Y:S02]  /*1e9e0*/  SHFL.IDX P6, R14, R13, R12, R11 ;  /* 0x0000000c0d0e7389 */ /* 0x00006400000c000b */
[----:B01----:R-:W-:Y:S01]  /*1e9f0*/  ENDCOLLECTIVE ;  /* 0x000000000000791b */ /* 0x003fe20003800000 */
.L_x_15892:
        /* <DEDUP_REMOVED lines=11> */
.L_x_15893:
[----:B------:R-:W-:Y:S01]  /*1eab0*/  IMAD.MOV.U32 R2, RZ, RZ, R14 ;  /* 0x000000ffff027224 */ /* 0x000fe200078e000e */
[----:B------:R-:W-:Y:S06]  /*1eac0*/  BRA `(.L_x_15894) ;  /* 0xffffff9400547947 */ /* 0x000fec000383ffff */
.L_x_15700:
[----:B-1----:R1:W2:Y:S02]  /*1ead0*/  SYNCS.PHASECHK.TRANS64.TRYWAIT P0, [R5+URZ+0x16860], R2 ;  /* 0x01686002050075a7 */ /* 0x0022a4000800017f */
[----:B--2---:R-:W-:Y:S05]  /*1eae0*/  @!P0 NANOSLEEP.SYNCS 0x989680 ;  /* 0x009896800000895d */ /* 0x004fea0003900000 */
[----:B------:R-:W2:Y:S02]  /*1eaf0*/  @!P0 SYNCS.PHASECHK.TRANS64 P0, [R5+URZ+0x16860], R2 ;  /* 0x01686002050085a7 */ /* 0x000ea4000800007f */
[----:B--2---:R-:W-:Y:S05]  /*1eb00*/  @!P0 BRA `(.L_x_15700) ;  /* 0xfffffffc00f08947 */ /* 0x004fea000383ffff */
[----:B------:R-:W-:Y:S05]  /*1eb10*/  BRA `(.L_x_15895) ;  /* 0xffffff9400ac7947 */ /* 0x000fea000383ffff */
.L_x_15701:
        /* <DEDUP_REMOVED lines=8> */
.L_x_15897:
[----:B------:R-:W-:Y:S05]  /*1eba0*/  BSYNC B1 ;  /* 0x0000000000017941 */ /* 0x000fea0003800000 */
.L_x_15896:
        /* <DEDUP_REMOVED lines=10> */
.L_x_15898:
[----:B------:R-:W-:Y:S02]  /*1ec50*/  IMAD.MOV.U32 R13, RZ, RZ, R22 ;  /* 0x000000ffff0d7224 */ /* 0x000fe400078e0016 */
[----:B------:R-:W-:Y:S01]  /*1ec60*/  IMAD.MOV.U32 R12, RZ, RZ, 0x1 ;  /* 0x00000001ff0c7424 */ /* 0x000fe200078e00ff */
[----:B------:R-:W-:-:S07]  /*1ec70*/  MOV R2, R14 ;  /* 0x0000000e00027202 */ /* 0x000fce0000000f00 */
[----:B------:R-:W-:Y:S05]  /*1ec80*/  WARPSYNC.COLLECTIVE R15, `(.L_x_15899) ;  /* 0x000000000f087348 */ /* 0x000fea0003c00000 */
[----:B------:R0:W1:Y:S02]  /*1ec90*/  SHFL.IDX P6, R14, R13, R12, R11 ;  /* 0x0000000c0d0e7389 */ /* 0x00006400000c000b */
[----:B01----:R-:W-:Y:S01]  /*1eca0*/  ENDCOLLECTIVE ;  /* 0x000000000000791b */ /* 0x003fe20003800000 */
.L_x_15899:
        /* <DEDUP_REMOVED lines=12> */
.L_x_15900:
[----:B------:R-:W-:Y:S02]  /*1ed70*/  IMAD.MOV.U32 R13, RZ, RZ, R22 ;  /* 0x000000ffff0d7224 */ /* 0x000fe400078e0016 */
[----:B------:R-:W-:Y:S02]  /*1ed80*/  IMAD.MOV.U32 R12, RZ, RZ, 0x2 ;  /* 0x00000002ff0c7424 */ /* 0x000fe400078e00ff */
[----:B------:R-:W-:-:S07]  /*1ed90*/  IMAD.MOV.U32 R2, RZ, RZ, R14 ;  /* 0x000000ffff027224 */ /* 0x000fce00078e000e */
[----:B------:R-:W-:Y:S05]  /*1eda0*/  WARPSYNC.COLLECTIVE R15, `(.L_x_15901) ;  /* 0x000000000f087348 */ /* 0x000fea0003c00000 */
[----:B------:R0:W1:Y:S02]  /*1edb0*/  SHFL.IDX P6, R14, R13, R12, R11 ;  /* 0x0000000c0d0e7389 */ /* 0x00006400000c000b */
[----:B01----:R-:W-:Y:S01]  /*1edc0*/  ENDCOLLECTIVE ;  /* 0x000000000000791b */ /* 0x003fe20003800000 */
.L_x_15901:
        /* <DEDUP_REMOVED lines=12> */
.L_x_15902:
[----:B------:R-:W-:Y:S02]  /*1ee90*/  IMAD.MOV.U32 R13, RZ, RZ, R22 ;  /* 0x000000ffff0d7224 */ /* 0x000fe400078e0016 */
[----:B------:R-:W-:Y:S02]  /*1eea0*/  IMAD.MOV.U32 R12, RZ, RZ, 0x3 ;  /* 0x00000003ff0c7424 */ /* 0x000fe400078e00ff */
[----:B------:R-:W-:-:S07]  /*1eeb0*/  IMAD.MOV.U32 R2, RZ, RZ, R14 ;  /* 0x000000ffff027224 */ /* 0x000fce00078e000e */
[----:B------:R-:W-:Y:S05]  /*1eec0*/  WARPSYNC.COLLECTIVE R15, `(.L_x_15903) ;  /* 0x000000000f087348 */ /* 0x000fea0003c00000 */
[----:B------:R0:W1:Y:S02]  /*1eed0*/  SHFL.IDX P6, R14, R13, R12, R11 ;  /* 0x0000000c0d0e7389 */ /* 0x00006400000c000b */
[----:B01----:R-:W-:Y:S01]  /*1eee0*/  ENDCOLLECTIVE ;  /* 0x000000000000791b */ /* 0x003fe20003800000 */
.L_x_15903:
        /* <DEDUP_REMOVED lines=12> */
.L_x_15904:
[----:B------:R-:W-:Y:S02]  /*1efb0*/  IMAD.MOV.U32 R13, RZ, RZ, R22 ;  /* 0x000000ffff0d7224 */ /* 0x000fe400078e0016 */
[----:B------:R-:W-:Y:S02]  /*1efc0*/  IMAD.MOV.U32 R12, RZ, RZ, 0x4 ;  /* 0x00000004ff0c7424 */ /* 0x000fe400078e00ff */
[----:B------:R-:W-:-:S07]  /*1efd0*/  IMAD.MOV.U32 R2, RZ, RZ, R14 ;  /* 0x000000ffff027224 */ /* 0x000fce00078e000e */
[----:B------:R-:W-:Y:S05]  /*1efe0*/  WARPSYNC.COLLECTIVE R15, `(.L_x_15905) ;  /* 0x000000000f087348 */ /* 0x000fea0003c00000 */
[----:B------:R0:W1:Y:S02]  /*1eff0*/  SHFL.IDX P6, R14, R13, R12, R11 ;  /* 0x0000000c0d0e7389 */ /* 0x00006400000c000b */
[----:B01----:R-:W-:Y:S01]  /*1f000*/  ENDCOLLECTIVE ;  /* 0x000000000000791b */ /* 0x003fe20003800000 */
.L_x_15905:
        /* <DEDUP_REMOVED lines=12> */
.L_x_15906:
[----:B------:R-:W-:Y:S02]  /*1f0d0*/  IMAD.MOV.U32 R13, RZ, RZ, R22 ;  /* 0x000000ffff0d7224 */ /* 0x000fe400078e0016 */
[----:B------:R-:W-:Y:S02]  /*1f0e0*/  IMAD.MOV.U32 R12, RZ, RZ, 0x5 ;  /* 0x00000005ff0c7424 */ /* 0x000fe400078e00ff */
[----:B------:R-:W-:-:S07]  /*1f0f0*/  IMAD.MOV.U32 R2, RZ, RZ, R14 ;  /* 0x000000ffff027224 */ /* 0x000fce00078e000e */
[----:B------:R-:W-:Y:S05]  /*1f100*/  WARPSYNC.COLLECTIVE R15, `(.L_x_15907) ;  /* 0x000000000f087348 */ /* 0x000fea0003c00000 */
[----:B------:R0:W1:Y:S02]  /*1f110*/  SHFL.IDX P6, R14, R13, R12, R11 ;  /* 0x0000000c0d0e7389 */ /* 0x00006400000c000b */
[----:B01----:R-:W-:Y:S01]  /*1f120*/  ENDCOLLECTIVE ;  /* 0x000000000000791b */ /* 0x003fe20003800000 */
.L_x_15907:
        /* <DEDUP_REMOVED lines=12> */
.L_x_15908:
[----:B------:R-:W-:Y:S02]  /*1f1f0*/  IMAD.MOV.U32 R13, RZ, RZ, R22 ;  /* 0x000000ffff0d7224 */ /* 0x000fe400078e0016 */
[----:B------:R-:W-:Y:S02]  /*1f200*/  IMAD.MOV.U32 R12, RZ, RZ, 0x6 ;  /* 0x00000006ff0c7424 */ /* 0x000fe400078e00ff */
[----:B------:R-:W-:-:S07]  /*1f210*/  IMAD.MOV.U32 R2, RZ, RZ, R14 ;  /* 0x000000ffff027224 */ /* 0x000fce00078e000e */
[----:B------:R-:W-:Y:S05]  /*1f220*/  WARPSYNC.COLLECTIVE R15, `(.L_x_15909) ;  /* 0x000000000f087348 */ /* 0x000fea0003c00000 */
[----:B------:R0:W1:Y:S02]  /*1f230*/  SHFL.IDX P6, R14, R13, R12, R11 ;  /* 0x0000000c0d0e7389 */ /* 0x00006400000c000b */
[----:B01----:R-:W-:Y:S01]  /*1f240*/  ENDCOLLECTIVE ;  /* 0x000000000000791b */ /* 0x003fe20003800000 */
.L_x_15909:
        /* <DEDUP_REMOVED lines=12> */
.L_x_15910:
[----:B------:R-:W-:Y:S02]  /*1f310*/  IMAD.MOV.U32 R13, RZ, RZ, R22 ;  /* 0x000000ffff0d7224 */ /* 0x000fe400078e0016 */
[----:B------:R-:W-:Y:S02]  /*1f320*/  IMAD.MOV.U32 R12, RZ, RZ, 0x7 ;  /* 0x00000007ff0c7424 */ /* 0x000fe400078e00ff */
[----:B------:R-:W-:-:S07]  /*1f330*/  IMAD.MOV.U32 R2, RZ, RZ, R14 ;  /* 0x000000ffff027224 */ /* 0x000fce00078e000e */
[----:B------:R-:W-:Y:S05]  /*1f340*/  WARPSYNC.COLLECTIVE R15, `(.L_x_15911) ;  /* 0x000000000f087348 */ /* 0x000fea0003c00000 */
[----:B------:R0:W1:Y:S02]  /*1f350*/  SHFL.IDX P6, R14, R13, R12, R11 ;  /* 0x0000000c0d0e7389 */ /* 0x00006400000c000b */
[----:B01----:R-:W-:Y:S01]  /*1f360*/  ENDCOLLECTIVE ;  /* 0x000000000000791b */ /* 0x003fe20003800000 */
.L_x_15911:
        /* <DEDUP_REMOVED lines=11> */
.L_x_15912:
[----:B------:R-:W-:Y:S01]  /*1f420*/  IMAD.MOV.U32 R2, RZ, RZ, R14 ;  /* 0x000000ffff027224 */ /* 0x000fe200078e000e */
[----:B------:R-:W-:Y:S06]  /*1f430*/  BRA `(.L_x_15913) ;  /* 0xffffff90005c7947 */ /* 0x000fec000383ffff */
.L_x_15709:
[----:B0-----:R0:W1:Y:S02]  /*1f440*/  SYNCS.PHASECHK.TRANS64.TRYWAIT P0, [R0+URZ+0x16860], R3 ;  /* 0x01686003000075a7 */ /* 0x001064000800017f */
[----:B-1----:R-:W-:Y:S05]  /*1f450*/  @!P0 NANOSLEEP.SYNCS 0x989680 ;  /* 0x009896800000895d */ /* 0x002fea0003900000 */
[----:B------:R-:W1:Y:S02]  /*1f460*/  @!P0 SYNCS.PHASECHK.TRANS64 P0, [R0+URZ+0x16860], R3 ;  /* 0x01686003000085a7 */ /* 0x000e64000800007f */
[----:B-1----:R-:W-:Y:S05]  /*1f470*/  @!P0 BRA `(.L_x_15709) ;  /* 0xfffffffc00f08947 */ /* 0x002fea000383ffff */
[----:B------:R-:W-:Y:S05]  /*1f480*/  BRA `(.L_x_15914) ;  /* 0xffffff9400747947 */ /* 0x000fea000383ffff */
.L_x_15710:
        /* <DEDUP_REMOVED lines=8> */
.L_x_15916:
[----:B------:R-:W-:Y:S05]  /*1f510*/  BSYNC B0 ;  /* 0x0000000000007941 */ /* 0x000fea0003800000 */
.L_x_15915:
        /* <DEDUP_REMOVED lines=10> */
.L_x_15917:
[----:B------:R-:W-:Y:S01]  /*1f5c0*/  ULDC UR4, c[0x0][0x2f4] ;  /* 0x0000bd0000047ab9 */ /* 0x000fe20000000800 */
[----:B------:R-:W-:Y:S02]  /*1f5d0*/  IMAD.MOV.U32 R13, RZ, RZ, R22 ;  /* 0x000000ffff0d7224 */ /* 0x000fe400078e0016 */
[----:B------:R-:W-:Y:S02]  /*1f5e0*/  IMAD.MOV.U32 R12, RZ, RZ, 0x1 ;  /* 0x00000001ff0c7424 */ /* 0x000fe400078e00ff */
[----:B------:R-:W-:-:S05]  /*1f5f0*/  IMAD.SHL.U32 R2, R2, 0x8, RZ ;  /* 0x0000000802027824 */ /* 0x000fca00078e00ff */
[----:B------:R-:W-:-:S04]  /*1f600*/  LOP3.LUT R2, R2, 0x38, RZ, 0xc0, !PT ;  /* 0x0000003802027812 */ /* 0x000fc800078ec0ff */
[C---:B------:R-:W-:Y:S02]  /*1f610*/  SHF.L.U32 R5, R2.reuse, 0x1, RZ ;  /* 0x0000000102057819 */ /* 0x040fe400000006ff */
[----:B------:R-:W-:Y:S02]  /*1f620*/  ISETP.GE.AND P0, PT, R2, UR4, PT ;  /* 0x0000000402007c0c */ /* 0x000fe4000bf06270 */
[----:B------:R-:W-:-:S13]  /*1f630*/  IADD3 R2, P1, R14, R5, RZ ;  /* 0x000000050e027210 */ /* 0x000fda0007f3e0ff */
[----:B------:R-:W-:Y:S05]  /*1f640*/  WARPSYNC.COLLECTIVE R15, `(.L_x_15918) ;  /* 0x000000000f087348 */ /* 0x000fea0003c00000 */
[----:B------:R0:W1:Y:S02]  /*1f650*/  SHFL.IDX P6, R14, R13, R12, R11 ;  /* 0x0000000c0d0e7389 */ /* 0x00006400000c000b */
[----:B01----:R-:W-:Y:S01]  /*1f660*/  ENDCOLLECTIVE ;  /* 0x000000000000791b */ /* 0x003fe20003800000 */
.L_x_15918:
[----:B------:R-:W-:Y:S01]  /*1f670*/  ISETP.LT.OR P2, PT, R6, 0x1, P0 ;  /* 0x000000010600780c */ /* 0x000fe20000741670 */
[----:B------:R-:W-:Y:S01]  /*1f680*/  IMAD.X R3, RZ, RZ, R3, P1 ;  /* 0x000000ffff037224 */ /* 0x000fe200008e0603 */
[----:B------:R-:W-:-:S11]  /*1f690*/  MOV R13, R18 ;  /* 0x00000012000d7202 */ /* 0x000fd60000000f00 */
[----:B------:R-:W-:Y:S01]  /*1f6a0*/  @!PT LDS RZ, [RZ] ;  /* 0x00000000fffff984 */ /* 0x000fe20000000800 */
[----:B------:R-:W-:Y:S01]  /*1f6b0*/  @!PT LDS RZ, [RZ] ;  /* 0x00000000fffff984 */ /* 0x000fe20000000800 */
[----:B------:R-:W-:Y:S01]  /*1f6c0*/  @!PT LDS RZ, [RZ] ;  /* 0x00000000fffff984 */ /* 0x000fe20000000800 */
[----:B------:R0:W-:Y:S01]  /*1f6d0*/  LDGSTS.E.BYPASS.LTC128B.128 [R4+0x400], desc[UR40][R2.64], !P2 ;  /* 0x0040000002047fae */ /* 0x0001e2000d101d68 */
[----:B------:R-:W-:Y:S01]  /*1f6e0*/  ISETP.LT.OR P2, PT, R6, 0x11, P0 ;  /* 0x000000110600780c */ /* 0x000fe20000741670 */
[----:B0-----:R-:W-:-:S12]  /*1f6f0*/  IMAD.MOV.U32 R3, RZ, RZ, R14 ;  /* 0x000000ffff037224 */ /* 0x001fd800078e000e */
[----:B------:R-:W-:Y:S05]  /*1f700*/  WARPSYNC.COLLECTIVE R15, `(.L_x_15919) ;  /* 0x000000000f087348 */ /* 0x000fea0003c00000 */
[----:B------:R0:W1:Y:S02]  /*1f710*/  SHFL.IDX P6, R14, R13, R12, R11 ;  /* 0x0000000c0d0e7389 */ /* 0x00006400000c000b */
[----:B01----:R-:W-:Y:S01]  /*1f720*/  ENDCOLLECTIVE ;  /* 0x000000000000791b */ /* 0x003fe20003800000 */
.L_x_15919:
[----:B------:R-:W-:Y:S02]  /*1f730*/  IMAD.MOV.U32 R13, RZ, RZ, R22 ;  /* 0x000000ffff0d7224 */ /* 0x000fe400078e0016 */
[----:B------:R-:W-:Y:S01]  /*1f740*/  IMAD.MOV.U32 R12, RZ, RZ, 0x2 ;  /* 0x00000002ff0c7424 */ /* 0x000fe200078e00ff */
[----:B------:R-:W-:-:S13]  /*1f750*/  IADD3 R2, P1, R14, R5, RZ ;  /* 0x000000050e027210 */ /* 0x000fda0007f3e0ff */
[----:B------:R-:W-:Y:S05]  /*1f760*/  WARPSYNC.COLLECTIVE R15, `(.L_x_15920) ;  /* 0x000000000f087348 */ /* 0x000fea0003c00000 */
[----:B------:R0:W1:Y:S02]  /*1f770*/  SHFL.IDX P6, R14, R13, R12, R11 ;  /* 0x0000000c0d0e7389 */ /* 0x00006400000c000b */
[----:B01----:R-:W-:Y:S01]  /*1f780*/  ENDCOLLECTIVE ;  /* 0x000000000000791b */ /* 0x003fe20003800000 */
.L_x_15920:
        /* <DEDUP_REMOVED lines=11> */
.L_x_15921:
[----:B------:R-:W-:Y:S02]  /*1f840*/  IMAD.MOV.U32 R13, RZ, RZ, R22 ;  /* 0x000000ffff0d7224 */ /* 0x000fe400078e0016 */
[----:B------:R-:W-:Y:S01]  /*1f850*/  IMAD.MOV.U32 R12, RZ, RZ, 0x3 ;  /* 0x00000003ff0c7424 */ /* 0x000fe200078e00ff */
[----:B------:R-:W-:-:S13]  /*1f860*/  IADD3 R2, P1, R14, R5, RZ ;  /* 0x000000050e027210 */ /* 0x000fda0007f3e0ff */
[----:B------:R-:W-:Y:S05]  /*1f870*/  WARPSYNC.COLLECTIVE R15, `(.L_x_15922) ;  /* 0x000000000f087348 */ /* 0x000fea0003c00000 */
[----:B------:R0:W1:Y:S02]  /*1f880*/  SHFL.IDX P6, R14, R13, R12, R11 ;  /* 0x0000000c0d0e7389 */ /* 0x00006400000c000b */
[----:B01----:R-:W-:Y:S01]  /*1f890*/  ENDCOLLECTIVE ;  /* 0x000000000000791b */ /* 0x003fe20003800000 */
.L_x_15922:
        /* <DEDUP_REMOVED lines=11> */
.L_x_15923:
[----:B------:R-:W-:Y:S01]  /*1f950*/  MOV R13, R22 ;  /* 0x00000016000d7202 */ /* 0x000fe20000000f00 */
[----:B------:R-:W-:Y:S01]  /*1f960*/  IMAD.MOV.U32 R12, RZ, RZ, 0x4 ;  /* 0x00000004ff0c7424 */ /* 0x000fe200078e00ff */
[----:B------:R-:W-:-:S13]  /*1f970*/  IADD3 R2, P1, R14, R5, RZ ;  /* 0x000000050e027210 */ /* 0x000fda0007f3e0ff */
[----:B------:R-:W-:Y:S05]  /*1f980*/  WARPSYNC.COLLECTIVE R15, `(.L_x_15924) ;  /* 0x000000000f087348 */ /* 0x000fea0003c00000 */
[----:B------:R0:W1:Y:S02]  /*1f990*/  SHFL.IDX P6, R14, R13, R12, R11 ;  /* 0x0000000c0d0e7389 */ /* 0x00006400000c000b */
[----:B01----:R-:W-:Y:S01]  /*1f9a0*/  ENDCOLLECTIVE ;  /* 0x000000000000791b */ /* 0x003fe20003800000 */
.L_x_15924:
        /* <DEDUP_REMOVED lines=11> */
.L_x_15925:
[----:B------:R-:W-:Y:S01]  /*1fa60*/  IMAD.MOV.U32 R13, RZ, RZ, R22 ;  /* 0x000000ffff0d7224 */ /* 0x000fe200078e0016 */
[----:B------:R-:W-:Y:S02]  /*1fa70*/  MOV R12, 0x5 ;  /* 0x00000005000c7802 */ /* 0x000fe40000000f00 */
[----:B------:R-:W-:-:S13]  /*1fa80*/  IADD3 R2, P1, R14, R5, RZ ;  /* 0x000000050e027210 */ /* 0x000fda0007f3e0ff */
[----:B------:R-:W-:Y:S05]  /*1fa90*/  WARPSYNC.COLLECTIVE R15, `(.L_x_15926) ;  /* 0x000000000f087348 */ /* 0x000fea0003c00000 */
[----:B------:R0:W1:Y:S02]  /*1faa0*/  SHFL.IDX P6, R14, R13, R12, R11 ;  /* 0x0000000c0d0e7389 */ /* 0x00006400000c000b */
[----:B01----:R-:W-:Y:S01]  /*1fab0*/  ENDCOLLECTIVE ;  /* 0x000000000000791b */ /* 0x003fe20003800000 */
.L_x_15926:
        /* <DEDUP_REMOVED lines=11> */
.L_x_15927:
[----:B------:R-:W-:Y:S02]  /*1fb70*/  IMAD.MOV.U32 R13, RZ, RZ, R22 ;  /* 0x000000ffff0d7224 */ /* 0x000fe400078e0016 */
[----:B------:R-:W-:Y:S01]  /*1fb80*/  IMAD.MOV.U32 R12, RZ, RZ, 0x6 ;  /* 0x00000006ff0c7424 */ /* 0x000fe200078e00ff */
[----:B------:R-:W-:-:S13]  /*1fb90*/  IADD3 R2, P1, R14, R5, RZ ;  /* 0x000000050e027210 */ /* 0x000fda0007f3e0ff */
[----:B------:R-:W-:Y:S05]  /*1fba0*/  WARPSYNC.COLLECTIVE R15, `(.L_x_15928) ;  /* 0x000000000f087348 */ /* 0x000fea0003c00000 */
[----:B------:R0:W1:Y:S02]  /*1fbb0*/  SHFL.IDX P6, R14, R13, R12, R11 ;  /* 0x0000000c0d0e7389 */ /* 0x00006400000c000b */
[----:B01----:R-:W-:Y:S01]  /*1fbc0*/  ENDCOLLECTIVE ;  /* 0x000000000000791b */ /* 0x003fe20003800000 */
.L_x_15928:
        /* <DEDUP_REMOVED lines=11> */
.L_x_15929:
[----:B------:R-:W-:Y:S02]  /*1fc80*/  IMAD.MOV.U32 R13, RZ, RZ, R22 ;  /* 0x000000ffff0d7224 */ /* 0x000fe400078e0016 */
[----:B------:R-:W-:Y:S01]  /*1fc90*/  IMAD.MOV.U32 R12, RZ, RZ, 0x7 ;  /* 0x00000007ff0c7424 */ /* 0x000fe200078e00ff */
[----:B------:R-:W-:-:S13]  /*1fca0*/  IADD3 R2, P1, R14, R5, RZ ;  /* 0x000000050e027210 */ /* 0x000fda0007f3e0ff */
[----:B------:R-:W-:Y:S05]  /*1fcb0*/  WARPSYNC.COLLECTIVE R15, `(.L_x_15930) ;  /* 0x000000000f087348 */ /* 0x000fea0003c00000 */
[----:B------:R0:W1:Y:S02]  /*1fcc0*/  SHFL.IDX P6, R14, R13, R12, R11 ;  /* 0x0000000c0d0e7389 */ /* 0x00006400000c000b */
[----:B01----:R-:W-:Y:S01]  /*1fcd0*/  ENDCOLLECTIVE ;  /* 0x000000000000791b */ /* 0x003fe20003800000 */
.L_x_15930:
        /* <DEDUP_REMOVED lines=10> */
.L_x_15931:
[----:B------:R-:W-:Y:S05]  /*1fd80*/  BRA `(.L_x_15932) ;  /* 0xffffff9000387947 */ /* 0x000fea000383ffff */
.L_x_15715:
[----:B------:R-:W-:Y:S01]  /*1fd90*/  BSSY B0, `(.L_x_15933) ;  /* 0x0000008000007945 */ /* 0x000fe20003800000 */
[----:B------:R-:W-:Y:S02]  /*1fda0*/  IMAD.MOV.U32 R13, RZ, RZ, R24 ;  /* 0x000000ffff0d7224 */ /* 0x000fe400078e0018 */
[----:B------:R-:W-:Y:S02]  /*1fdb0*/  IMAD.MOV.U32 R12, RZ, RZ, RZ ;  /* 0x000000ffff0c7224 */ /* 0x000fe400078e00ff */
[----:B------:R-:W-:Y:S02]  /*1fdc0*/  IMAD.MOV.U32 R11, RZ, RZ, 0x1f ;  /* 0x0000001fff0b7424 */ /* 0x000fe400078e00ff */
[----:B------:R-:W-:-:S07]  /*1fdd0*/  IMAD.MOV.U32 R15, RZ, RZ, -0x1 ;  /* 0xffffffffff0f7424 */ /* 0x000fce00078e00ff */
[----:B-123--:R-:W-:Y:S05]  /*1fde0*/  WARPSYNC.COLLECTIVE R15, `(.L_x_15934) ;  /* 0x000000000f087348 */ /* 0x00efea0003c00000 */
[----:B------:R0:W4:Y:S02]  /*1fdf0*/  SHFL.IDX P6, R14, R13, R12, R11 ;  /* 0x0000000c0d0e7389 */ /* 0x00012400000c000b */
[----:B01234-:R-:W-:Y:S01]  /*1fe00*/  ENDCOLLECTIVE ;  /* 0x000000000000791b */ /* 0x01ffe20003800000 */
.L_x_15934:
[----:B------:R-:W-:Y:S05]  /*1fe10*/  BSYNC B0 ;  /* 0x0000000000007941 */ /* 0x000fea0003800000 */
.L_x_15933:
[----:B------:R-:W-:Y:S01]  /*1fe20*/  MOV R13, R24 ;  /* 0x00000018000d7202 */ /* 0x000fe20000000f00 */
        /* <DEDUP_REMOVED lines=8> */
.L_x_15935:
        /* <DEDUP_REMOVED lines=15> */
[C---:B------:R-:W-:Y:S02]  /*1ffa0*/  ISETP.GE.U32.AND P5, PT, R8.reuse, 0x10, PT ;  /* 0x000000100800780c */ /* 0x040fe40003fa6070 */
[----:B--2---:R-:W-:Y:S01]  /*1ffb0*/  @!P1 MOV R25, R7 ;  /* 0x0000000700199202 */ /* 0x004fe20000000f00 */
[----:B---3--:R-:W-:Y:S01]  /*1ffc0*/  @!P1 IMAD.MOV.U32 R5, RZ, RZ, R4 ;  /* 0x000000ffff059224 */ /* 0x008fe200078e0004 */
[----:B------:R-:W-:-:S03]  /*1ffd0*/  ISETP.NE.AND P1, PT, R8, RZ, PT ;  /* 0x000000ff0800720c */ /* 0x000fc60003f25270 */
[----:B------:R-:W-:-:S10]  /*1ffe0*/  IMAD R13, R5, R25, RZ ;  /* 0x00000019050d7224 */ /* 0x000fd400078e02ff */
[----:B------:R-:W-:Y:S05]  /*1fff0*/  WARPSYNC.COLLECTIVE R15, `(.L_x_15936) ;  /* 0x000000000f087348 */ /* 0x000fea0003c00000 */
[----:B------:R0:W1:Y:S02]  /*20000*/  SHFL.UP P6, R14, R13, R12, R11 ;  /* 0x0400000c0d0e7389 */ /* 0x00006400000c000b */
[----:B01----:R-:W-:Y:S01]  /*20010*/  ENDCOLLECTIVE ;  /* 0x000000000000791b */ /* 0x003fe20003800000 */
.L_x_15936:
[----:B------:R-:W-:Y:S02]  /*20020*/  MOV R12, 0x2 ;  /* 0x00000002000c7802 */ /* 0x000fe40000000f00 */
[----:B------:R-:W-:-:S05]  /*20030*/  SEL R4, R14, RZ, P1 ;  /* 0x000000ff0e047207 */ /* 0x000fca0000800000 */
[----:B------:R-:W-:-:S04]  /*20040*/  IMAD.IADD R4, R13, 0x1, R4 ;  /* 0x000000010d047824 */ /* 0x000fc800078e0204 */
[----:B------:R-:W-:-:S07]  /*20050*/  IMAD.MOV.U32 R13, RZ, RZ, R4 ;  /* 0x000000ffff0d7224 */ /* 0x000fce00078e0004 */
[----:B------:R-:W-:Y:S05]  /*20060*/  WARPSYNC.COLLECTIVE R15, `(.L_x_15937) ;  /* 0x000000000f087348 */ /* 0x000fea0003c00000 */
[----:B------:R0:W1:Y:S02]  /*20070*/  SHFL.UP P6, R14, R13, R12, R11 ;  /* 0x0400000c0d0e7389 */ /* 0x00006400000c000b */
[----:B01----:R-:W-:Y:S01]  /*20080*/  ENDCOLLECTIVE ;  /* 0x000000000000791b */ /* 0x003fe20003800000 */
.L_x_15937:
[----:B------:R-:W-:Y:S01]  /*20090*/  IMAD.MOV.U32 R12, RZ, RZ, 0x4 ;  /* 0x00000004ff0c7424 */ /* 0x000fe200078e00ff */
[----:B------:R-:W-:-:S05]  /*200a0*/  SEL R3, R14, RZ, P2 ;  /* 0x000000ff0e037207 */ /* 0x000fca0001000000 */
[----:B------:R-:W-:-:S04]  /*200b0*/  IMAD.IADD R2, R4, 0x1, R3 ;  /* 0x0000000104027824 */ /* 0x000fc800078e0203 */
[----:B------:R-:W-:-:S07]  /*200c0*/  IMAD.MOV.U32 R13, RZ, RZ, R2 ;  /* 0x000000ffff0d7224 */ /* 0x000fce00078e0002 */
[----:B------:R-:W-:Y:S05]  /*200d0*/  WARPSYNC.COLLECTIVE R15, `(.L_x_15938) ;  /* 0x000000000f087348 */ /* 0x000fea0003c00000 */
[----:B------:R0:W1:Y:S02]  /*200e0*/  SHFL.UP P6, R14, R13, R12, R11 ;  /* 0x0400000c0d0e7389 */ /* 0x00006400000c000b */
[----:B01----:R-:W-:Y:S01]  /*200f0*/  ENDCOLLECTIVE ;  /* 0x000000000000791b */ /* 0x003fe20003800000 */
.L_x_15938:
[----:B------:R-:W-:Y:S02]  /*20100*/  MOV R12, 0x8 ;  /* 0x00000008000c7802 */ /* 0x000fe40000000f00 */
[----:B------:R-:W-:-:S05]  /*20110*/  SEL R3, R14, RZ, P3 ;  /* 0x000000ff0e037207 */ /* 0x000fca0001800000 */
[----:B------:R-:W-:-:S04]  /*20120*/  IMAD.IADD R3, R2, 0x1, R3 ;  /* 0x0000000102037824 */ /* 0x000fc800078e0203 */
[----:B------:R-:W-:-:S07]  /*20130*/  IMAD.MOV.U32 R13, RZ, RZ, R3 ;  /* 0x000000ffff0d7224 */ /* 0x000fce00078e0003 */
[----:B------:R-:W-:Y:S05]  /*20140*/  WARPSYNC.COLLECTIVE R15, `(.L_x_15939) ;  /* 0x000000000f087348 */ /* 0x000fea0003c00000 */
[----:B------:R0:W1:Y:S02]  /*20150*/  SHFL.UP P6, R14, R13, R12, R11 ;  /* 0x0400000c0d0e7389 */ /* 0x00006400000c000b */
[----:B01----:R-:W-:Y:S01]  /*20160*/  ENDCOLLECTIVE ;  /* 0x000000000000791b */ /* 0x003fe20003800000 */
.L_x_15939:
[----:B------:R-:W-:Y:S01]  /*20170*/  IMAD.MOV.U32 R12, RZ, RZ, 0x10 ;  /* 0x00000010ff0c7424 */ /* 0x000fe200078e00ff */
[----:B------:R-:W-:-:S05]  /*20180*/  SEL R4, R14, RZ, P4 ;  /* 0x000000ff0e047207 */ /* 0x000fca0002000000 */
[----:B------:R-:W-:-:S04]  /*20190*/  IMAD.IADD R4, R3, 0x1, R4 ;  /* 0x0000000103047824 */ /* 0x000fc800078e0204 */
[----:B------:R-:W-:-:S07]  /*201a0*/  IMAD.MOV.U32 R13, RZ, RZ, R4 ;  /* 0x000000ffff0d7224 */ /* 0x000fce00078e0004 */
[----:B------:R-:W-:Y:S05]  /*201b0*/  WARPSYNC.COLLECTIVE R15, `(.L_x_15940) ;  /* 0x000000000f087348 */ /* 0x000fea0003c00000 */
[----:B------:R0:W1:Y:S02]  /*201c0*/  SHFL.UP P6, R14, R13, R12, R11 ;  /* 0x0400000c0d0e7389 */ /* 0x00006400000c000b */
[----:B01----:R-:W-:Y:S01]  /*201d0*/  ENDCOLLECTIVE ;  /* 0x000000000000791b */ /* 0x003fe20003800000 */
.L_x_15940:
        /* <DEDUP_REMOVED lines=8> */
.L_x_15941:
[----:B------:R-:W-:Y:S05]  /*20260*/  BRA `(.L_x_15942) ;  /* 0xffffff9000447947 */ /* 0x000fea000383ffff */
.L_x_15718:
[----:B------:R-:W-:Y:S01]  /*20270*/  BSSY B0, `(.L_x_15943) ;  /* 0x0000007000007945 */ /* 0x000fe20003800000 */
[----:B------:R-:W-:Y:S02]  /*20280*/  IMAD.MOV.U32 R12, RZ, RZ, 0x1 ;  /* 0x00000001ff0c7424 */ /* 0x000fe400078e00ff */
[----:B------:R-:W-:Y:S02]  /*20290*/  IMAD.MOV.U32 R11, RZ, RZ, RZ ;  /* 0x000000ffff0b7224 */ /* 0x000fe400078e00ff */
[----:B------:R-:W-:-:S07]  /*202a0*/  IMAD.MOV.U32 R15, RZ, RZ, -0x1 ;  /* 0xffffffffff0f7424 */ /* 0x000fce00078e00ff */
[----:B-1----:R-:W-:Y:S05]  /*202b0*/  WARPSYNC.COLLECTIVE R15, `(.L_x_15944) ;  /* 0x000000000f087348 */ /* 0x002fea0003c00000 */
[----:B------:R0:W2:Y:S02]  /*202c0*/  SHFL.UP P6, R14, R13, R12, R11 ;  /* 0x0400000c0d0e7389 */ /* 0x0000a400000c000b */
[----:B012---:R-:W-:Y:S01]  /*202d0*/  ENDCOLLECTIVE ;  /* 0x000000000000791b */ /* 0x007fe20003800000 */
.L_x_15944:
[----:B------:R-:W-:Y:S05]  /*202e0*/  BSYNC B0 ;  /* 0x0000000000007941 */ /* 0x000fea0003800000 */
.L_x_15943:
        /* <DEDUP_REMOVED lines=8> */
.L_x_15945:
[----:B------:R-:W-:Y:S01]  /*20370*/  IMAD.MOV.U32 R12, RZ, RZ, 0x4 ;  /* 0x00000004ff0c7424 */ /* 0x000fe200078e00ff */
[----:B------:R-:W-:-:S05]  /*20380*/  SEL R14, R14, RZ, P2 ;  /* 0x000000ff0e0e7207 */ /* 0x000fca0001000000 */
[----:B------:R-:W-:-:S04]  /*20390*/  IMAD.IADD R3, R13, 0x1, R14 ;  /* 0x000000010d037824 */ /* 0x000fc800078e020e */
[----:B------:R-:W-:-:S07]  /*203a0*/  IMAD.MOV.U32 R13, RZ, RZ, R3 ;  /* 0x000000ffff0d7224 */ /* 0x000fce00078e0003 */
[----:B------:R-:W-:Y:S05]  /*203b0*/  WARPSYNC.COLLECTIVE R15, `(.L_x_15946) ;  /* 0x000000000f087348 */ /* 0x000fea0003c00000 */
[----:B------:R0:W1:Y:S02]  /*203c0*/  SHFL.UP P6, R14, R13, R12, R11 ;  /* 0x0400000c0d0e7389 */ /* 0x00006400000c000b */
[----:B01----:R-:W-:Y:S01]  /*203d0*/  ENDCOLLECTIVE ;  /* 0x000000000000791b */ /* 0x003fe20003800000 */
.L_x_15946:
[----:B------:R-:W-:Y:S01]  /*203e0*/  IMAD.MOV.U32 R12, RZ, RZ, 0x8 ;  /* 0x00000008ff0c7424 */ /* 0x000fe200078e00ff */
[----:B------:R-:W-:-:S04]  /*203f0*/  SEL R4, R14, RZ, P3 ;  /* 0x000000ff0e047207 */ /* 0x000fc80001800000 */
[----:B------:R-:W-:-:S05]  /*20400*/  IADD3 R4, R3, R4, RZ ;  /* 0x0000000403047210 */ /* 0x000fca0007ffe0ff */
[----:B------:R-:W-:-:S07]  /*20410*/  IMAD.MOV.U32 R13, RZ, RZ, R4 ;  /* 0x000000ffff0d7224 */ /* 0x000fce00078e0004 */
[----:B------:R-:W-:Y:S05]  /*20420*/  WARPSYNC.COLLECTIVE R15, `(.L_x_15947) ;  /* 0x000000000f087348 */ /* 0x000fea0003c00000 */
[----:B------:R0:W1:Y:S02]  /*20430*/  SHFL.UP P6, R14, R13, R12, R11 ;  /* 0x0400000c0d0e7389 */ /* 0x00006400000c000b */
[----:B01----:R-:W-:Y:S01]  /*20440*/  ENDCOLLECTIVE ;  /* 0x000000000000791b */ /* 0x003fe20003800000 */
.L_x_15947:
[----:B------:R-:W-:Y:S01]  /*20450*/  IMAD.MOV.U32 R12, RZ, RZ, 0x10 ;  /* 0x00000010ff0c7424 */ /* 0x000fe200078e00ff */
[----:B------:R-:W-:-:S05]  /*20460*/  SEL R7, R14, RZ, P4 ;  /* 0x000000ff0e077207 */ /* 0x000fca0002000000 */
[----:B------:R-:W-:-:S04]  /*20470*/  IMAD.IADD R7, R4, 0x1, R7 ;  /* 0x0000000104077824 */ /* 0x000fc800078e0207 */
[----:B------:R-:W-:-:S07]  /*20480*/  IMAD.MOV.U32 R13, RZ, RZ, R7 ;  /* 0x000000ffff0d7224 */ /* 0x000fce00078e0007 */
[----:B------:R-:W-:Y:S05]  /*20490*/  WARPSYNC.COLLECTIVE R15, `(.L_x_15948) ;  /* 0x000000000f087348 */ /* 0x000fea0003c00000 */
[----:B------:R0:W1:Y:S02]  /*204a0*/  SHFL.UP P6, R14, R13, R12, R11 ;  /* 0x0400000c0d0e7389 */ /* 0x00006400000c000b */
[----:B01----:R-:W-:Y:S01]  /*204b0*/  ENDCOLLECTIVE ;  /* 0x000000000000791b */ /* 0x003fe20003800000 */
.L_x_15948:
        /* <DEDUP_REMOVED lines=8> */
.L_x_15949:
[----:B------:R-:W-:Y:S05]  /*20540*/  BRA `(.L_x_15950) ;  /* 0xffffff9000307947 */ /* 0x000fea000383ffff */
.L_x_15720:
[----:B------:R-:W-:Y:S01]  /*20550*/  BSSY B0, `(.L_x_15951) ;  /* 0x0000006000007945 */ /* 0x000fe20003800000 */
[----:B------:R-:W-:Y:S01]  /*20560*/  PLOP3.LUT P6, PT, P6, PT, PT, 0x8, 0x0 ;  /* 0x000000000000781c */ /* 0x000fe200037ce170 */
[----:B------:R-:W-:-:S12]  /*20570*/  IMAD.MOV.U32 R15, RZ, RZ, -0x1 ;  /* 0xffffffffff0f7424 */ /* 0x000fd800078e00ff */
[----:B01----:R-:W-:Y:S05]  /*20580*/  WARPSYNC.COLLECTIVE R15, `(.L_x_15952) ;  /* 0x000000000f087348 */ /* 0x003fea0003c00000 */
[----:B------:R-:W-:Y:S01]  /*20590*/  VOTE.ANY R14, PT, P6 ;  /* 0x00000000000e7806 */ /* 0x000fe200030e0100 */
[----:B01----:R-:W-:Y:S06]  /*205a0*/  ENDCOLLECTIVE ;  /* 0x000000000000791b */ /* 0x003fec0003800000 */
.L_x_15952:
[----:B------:R-:W-:Y:S05]  /*205b0*/  BSYNC B0 ;  /* 0x0000000000007941 */ /* 0x000fea0003800000 */
.L_x_15951:
[----:B------:R-:W-:Y:S01]  /*205c0*/  IMAD.MOV.U32 R3, RZ, RZ, R14 ;  /* 0x000000ffff037224 */ /* 0x000fe200078e000e */
[----:B------:R-:W-:Y:S01]  /*205d0*/  MOV R13, R25 ;  /* 0x00000019000d7202 */ /* 0x000fe20000000f00 */
[----:B------:R-:W-:Y:S02]  /*205e0*/  IMAD.MOV.U32 R11, RZ, RZ, 0x1f ;  /* 0x0000001fff0b7424 */ /* 0x000fe400078e00ff */
[----:B------:R-:W0:Y:S01]  /*205f0*/  POPC R7, R3 ;  /* 0x0000000300077309 */ /* 0x000e220000000000 */
[----:B------:R-:W-:Y:S02]  /*20600*/  IMAD.MOV.U32 R15, RZ, RZ, -0x1 ;  /* 0xffffffffff0f7424 */ /* 0x000fe400078e00ff */
[----:B0-----:R-:W-:Y:S02]  /*20610*/  IMAD.MOV.U32 R12, RZ, RZ, R7 ;  /* 0x000000ffff0c7224 */ /* 0x001fe400078e0007 */
[----:B------:R-:W-:-:S07]  /*20620*/  IMAD.IADD R27, R7, 0x1, R27 ;  /* 0x00000001071b7824 */ /* 0x000fce00078e021b */
[----:B------:R-:W-:Y:S05]  /*20630*/  WARPSYNC.COLLECTIVE R15, `(.L_x_15953) ;  /* 0x000000000f087348 */ /* 0x000fea0003c00000 */
[----:B------:R0:W1:Y:S02]  /*20640*/  SHFL.IDX P6, R14, R13, R12, R11 ;  /* 0x0000000c0d0e7389 */ /* 0x00006400000c000b */
[----:B01----:R-:W-:Y:S01]  /*20650*/  ENDCOLLECTIVE ;  /* 0x000000000000791b */ /* 0x003fe20003800000 */
.L_x_15953:
[----:B------:R-:W-:Y:S02]  /*20660*/  IMAD.MOV.U32 R13, RZ, RZ, R5 ;  /* 0x000000ffff0d7224 */ /* 0x000fe400078e0005 */
[----:B------:R-:W-:-:S07]  /*20670*/  IMAD.MOV.U32 R25, RZ, RZ, R14 ;  /* 0x000000ffff197224 */ /* 0x000fce00078e000e */
[----:B------:R-:W-:Y:S05]  /*20680*/  WARPSYNC.COLLECTIVE R15, `(.L_x_15954) ;  /* 0x000000000f087348 */ /* 0x000fea0003c00000 */
[----:B------:R0:W1:Y:S02]  /*20690*/  SHFL.IDX P6, R14, R13, R12, R11 ;  /* 0x0000000c0d0e7389 */ /* 0x00006400000c000b */
[----:B01----:R-:W-:Y:S01]  /*206a0*/  ENDCOLLECTIVE ;  /* 0x000000000000791b */ /* 0x003fe20003800000 */
.L_x_15954:
[----:B------:R-:W-:Y:S01]  /*206b0*/  MOV R5, R14 ;  /* 0x0000000e00057202 */ /* 0x000fe20000000f00 */
[----:B------:R-:W-:Y:S06]  /*206c0*/  BRA `(.L_x_15955) ;  /* 0xffffff9000107947 */ /* 0x000fec000383ffff */
.L_x_15722:
[----:B------:R-:W-:Y:S01]  /*206d0*/  BSSY B0, `(.L_x_15956) ;  /* 0x0000007000007945 */ /* 0x000fe20003800000 */
[----:B------:R-:W-:Y:S02]  /*206e0*/  IMAD.MOV.U32 R13, RZ, RZ, R2 ;  /* 0x000000ffff0d7224 */ /* 0x000fe400078e0002 */
[----:B------:R-:W-:Y:S02]  /*206f0*/  IMAD.MOV.U32 R11, RZ, RZ, 0x1f ;  /* 0x0000001fff0b7424 */ /* 0x000fe400078e00ff */
[----:B------:R-:W-:-:S07]  /*20700*/  IMAD.MOV.U32 R15, RZ, RZ, -0x1 ;  /* 0xffffffffff0f7424 */ /* 0x000fce00078e00ff */
[----:B01234-:R-:W-:Y:S05]  /*20710*/  WARPSYNC.COLLECTIVE R15, `(.L_x_15957) ;  /* 0x000000000f087348 */ /* 0x01ffea0003c00000 */
[----:B------:R0:W0:Y:S02]  /*20720*/  SHFL.IDX P6, R14, R13, R12, R11 ;  /* 0x0000000c0d0e7389 */ /* 0x00002400000c000b */
[----:B01234-:R-:W-:Y:S01]  /*20730*/  ENDCOLLECTIVE ;  /* 0x000000000000791b */ /* 0x01ffe20003800000 */
.L_x_15957:
[----:B------:R-:W-:Y:S05]  /*20740*/  BSYNC B0 ;  /* 0x0000000000007941 */ /* 0x000fea0003800000 */
.L_x_15956:
[----:B------:R-:W-:Y:S01]  /*20750*/  IMAD.MOV.U32 R24, RZ, RZ, R14 ;  /* 0x000000ffff187224 */ /* 0x000fe200078e000e */
[----:B------:R-:W-:Y:S06]  /*20760*/  BRA `(.L_x_15721) ;  /* 0xffffff9000007947 */ /* 0x000fec000383ffff */
.L_x_15728:
[----:B0-----:R0:W4:Y:S02]  /*20770*/  SYNCS.PHASECHK.TRANS64.TRYWAIT P0, [R5+URZ+0x16820], R0 ;  /* 0x01682000050075a7 */ /* 0x001124000800017f */
[----:B----4-:R-:W-:Y:S05]  /*20780*/  @!P0 NANOSLEEP.SYNCS 0x989680 ;  /* 0x009896800000895d */ /* 0x010fea0003900000 */
[----:B------:R-:W4:Y:S02]  /*20790*/  @!P0 SYNCS.PHASECHK.TRANS64 P0, [R5+URZ+0x16820], R0 ;  /* 0x01682000050085a7 */ /* 0x000f24000800007f */
[----:B----4-:R-:W-:Y:S05]  /*207a0*/  @!P0 BRA `(.L_x_15728) ;  /* 0xfffffffc00f08947 */ /* 0x010fea000383ffff */
[----:B------:R-:W-:Y:S05]  /*207b0*/  BRA `(.L_x_15958) ;  /* 0xffffff98005c7947 */ /* 0x000fea000383ffff */
.L_x_15729:
[----:B------:R-:W4:Y:S01]  /*207c0*/  S2R R2, SR_TID.X ;  /* 0x0000000000027919 */ /* 0x000f220000002100 */
[----:B------:R-:W-:Y:S01]  /*207d0*/  BSSY B0, `(.L_x_15959) ;  /* 0x000000a000007945 */ /* 0x000fe20003800000 */
[----:B------:R-:W-:Y:S02]  /*207e0*/  IMAD.MOV.U32 R12, RZ, RZ, RZ ;  /* 0x000000ffff0c7224 */ /* 0x000fe400078e00ff */
[----:B------:R-:W-:Y:S02]  /*207f0*/  IMAD.MOV.U32 R11, RZ, RZ, 0x1f ;  /* 0x0000001fff0b7424 */ /* 0x000fe400078e00ff */
[----:B------:R-:W-:Y:S01]  /*20800*/  IMAD.MOV.U32 R15, RZ, RZ, -0x1 ;  /* 0xffffffffff0f7424 */ /* 0x000fe200078e00ff */
[----:B----4-:R-:W-:-:S04]  /*20810*/  SHF.R.U32.HI R2, RZ, 0x5, R2 ;  /* 0x00000005ff027819 */ /* 0x010fc80000011602 */
[----:B------:R-:W-:-:S04]  /*20820*/  LOP3.LUT R2, R2, 0x3, RZ, 0xc0, !PT ;  /* 0x0000000302027812 */ /* 0x000fc800078ec0ff */
[----:B------:R-:W-:-:S07]  /*20830*/  MOV R13, R2 ;  /* 0x00000002000d7202 */ /* 0x000fce0000000f00 */
[----:B0123--:R-:W-:Y:S05]  /*20840*/  WARPSYNC.COLLECTIVE R15, `(.L_x_15960) ;  /* 0x000000000f087348 */ /* 0x00ffea0003c00000 */
[----:B------:R4:W0:Y:S02]  /*20850*/  SHFL.IDX P6, R14, R13, R12, R11 ;  /* 0x0000000c0d0e7389 */ /* 0x00082400000c000b */
[----:B01234-:R-:W-:Y:S01]  /*20860*/  ENDCOLLECTIVE ;  /* 0x000000000000791b */ /* 0x01ffe20003800000 */
.L_x_15960:
[----:B------:R-:W-:Y:S05]  /*20870*/  BSYNC B0 ;  /* 0x0000000000007941 */ /* 0x000fea0003800000 */
.L_x_15959:
[----:B------:R-:W-:Y:S05]  /*20880*/  BRA `(.L_x_15961) ;  /* 0xffffff9800447947 */ /* 0x000fea000383ffff */
.L_x_15730:
[----:B------:R-:W-:Y:S01]  /*20890*/  BSSY B0, `(.L_x_15962) ;  /* 0x0000006000007945 */ /* 0x000fe20003800000 */
[----:B------:R-:W-:-:S07]  /*208a0*/  IMAD.MOV.U32 R15, RZ, RZ, -0x1 ;  /* 0xffffffffff0f7424 */ /* 0x000fce00078e00ff */
[----:B0123--:R-:W-:Y:S05]  /*208b0*/  WARPSYNC.COLLECTIVE R15, `(.L_x_15963) ;  /* 0x000000000f0c7348 */ /* 0x00ffea0003c00000 */
[----:B------:R-:W-:Y:S02]  /*208c0*/  ELECT P6, UR62, PT ;  /* 0x00000000003e782f */ /* 0x000fe400038c0000 */
[----:B------:R-:W-:Y:S01]  /*208d0*/  MOV R14, UR62 ;  /* 0x0000003e000e7c02 */ /* 0x000fe20008000f00 */
[----:B0123--:R-:W-:Y:S10]  /*208e0*/  ENDCOLLECTIVE ;  /* 0x000000000000791b */ /* 0x00fff40003800000 */
.L_x_15963:
[----:B------:R-:W-:Y:S05]  /*208f0*/  BSYNC B0 ;  /* 0x0000000000007941 */ /* 0x000fea0003800000 */
.L_x_15962:
[----:B------:R-:W-:Y:S05]  /*20900*/  BRA `(.L_x_15964) ;  /* 0xffffff9800387947 */ /* 0x000fea000383ffff */
.L_x_15732:
[----:B0-----:R0:W4:Y:S02]  /*20910*/  SYNCS.PHASECHK.TRANS64.TRYWAIT P1, [R3+URZ+0x16840], R2 ;  /* 0x01684002030075a7 */ /* 0x001124000802017f */
[----:B----4-:R-:W-:Y:S05]  /*20920*/  @!P1 NANOSLEEP.SYNCS 0x989680 ;  /* 0x009896800000995d */ /* 0x010fea0003900000 */
[----:B------:R-:W4:Y:S02]  /*20930*/  @!P1 SYNCS.PHASECHK.TRANS64 P1, [R3+URZ+0x16840], R2 ;  /* 0x01684002030095a7 */ /* 0x000f24000802007f */
[----:B----4-:R-:W-:Y:S05]  /*20940*/  @!P1 BRA `(.L_x_15732) ;  /* 0xfffffffc00f09947 */ /* 0x010fea000383ffff */
[----:B------:R-:W-:Y:S05]  /*20950*/  BRA `(.L_x_15965) ;  /* 0xffffff9800587947 */ /* 0x000fea000383ffff */
.L_x_15734:
[----:B----4-:R4:W0:Y:S02]  /*20960*/  SYNCS.PHASECHK.TRANS64.TRYWAIT P1, [R23+URZ+0x16840], R0 ;  /* 0x01684000170075a7 */ /* 0x010824000802017f */
[----:B0-----:R-:W-:Y:S05]  /*20970*/  @!P1 NANOSLEEP.SYNCS 0x989680 ;  /* 0x009896800000995d */ /* 0x001fea0003900000 */
[----:B------:R-:W0:Y:S02]  /*20980*/  @!P1 SYNCS.PHASECHK.TRANS64 P1, [R23+URZ+0x16840], R0 ;  /* 0x01684000170095a7 */ /* 0x000e24000802007f */
[----:B0-----:R-:W-:Y:S05]  /*20990*/  @!P1 BRA `(.L_x_15734) ;  /* 0xfffffffc00f09947 */ /* 0x001fea000383ffff */
[----:B------:R-:W-:Y:S05]  /*209a0*/  BRA `(.L_x_15966) ;  /* 0xffffff9800647947 */ /* 0x000fea000383ffff */
.L_x_15736:
[----:B------:R0:W0:Y:S02]  /*209b0*/  SYNCS.PHASECHK.TRANS64.TRYWAIT P1, [R3+URZ+0x16860], R2 ;  /* 0x01686002030075a7 */ /* 0x000024000802017f */
[----:B0-----:R-:W-:Y:S05]  /*209c0*/  @!P1 NANOSLEEP.SYNCS 0x989680 ;  /* 0x009896800000995d */ /* 0x001fea0003900000 */
[----:B------:R-:W0:Y:S02]  /*209d0*/  @!P1 SYNCS.PHASECHK.TRANS64 P1, [R3+URZ+0x16860], R2 ;  /* 0x01686002030095a7 */ /* 0x000e24000802007f */
[----:B0-----:R-:W-:Y:S05]  /*209e0*/  @!P1 BRA `(.L_x_15736) ;  /* 0xfffffffc00f09947 */ /* 0x001fea000383ffff */
[----:B------:R-:W-:Y:S05]  /*209f0*/  BRA `(.L_x_15967) ;  /* 0xffffff9800607947 */ /* 0x000fea000383ffff */
.L_x_15968:
        /* <DEDUP_REMOVED lines=16> */
.L_x_16013:


//--------------------- .nv.global.init           --------------------------
	.section	.nv.global.init,"aw",@progbits
.nv.global.init:
	.type		$str$23,@object
	.size		$str$23,($str$24 - $str$23)
$str$23:
        /*0000*/ 	.byte	0x28, 0x61, 0x64, 0x64, 0x72, 0x65, 0x73, 0x73, 0x20, 0x26, 0x20, 0x6d, 0x61, 0x73, 0x6b, 0x29
        /*0010*/ 	.byte	0x20, 0x3d, 0x3d, 0x20, 0x30, 0x00
	.type		$str$24,@object
	.size		$str$24,(__unnamed_27 - $str$24)
$str$24:
        /*0016*/ 	.byte	0x2f, 0x74, 0x6d, 0x70, 0x2f, 0x6f, 0x73, 0x73, 0x5f, 0x6b, 0x65, 0x72, 0x6e, 0x65, 0x6c, 0x73
        /*0026*/ 	.byte	0x5f, 0x73, 0x72, 0x63, 0x2f, 0x66, 0x6c, 0x61, 0x73, 0x68, 0x5f, 0x61, 0x74, 0x74, 0x65, 0x6e
        /*0036*/ 	.byte	0x74, 0x69, 0x6f, 0x6e, 0x2f, 0x63, 0x73, 0x72, 0x63, 0x2f, 0x63, 0x75, 0x74, 0x6c, 0x61, 0x73
        /*0046*/ 	.byte	0x73, 0x2f, 0x69, 0x6e, 0x63, 0x6c, 0x75, 0x64, 0x65, 0x2f, 0x63, 0x75, 0x74, 0x65, 0x2f, 0x70
        /*0056*/ 	.byte	0x6f, 0x69, 0x6e, 0x74, 0x65, 0x72, 0x5f, 0x66, 0x6c, 0x61, 0x67, 0x67, 0x65, 0x64, 0x2e, 0x68
        /*0066*/ 	.byte	0x70, 0x70, 0x00
	.type		__unnamed_27,@object
	.size		__unnamed_27,(__unnamed_4 - __unnamed_27)
__unnamed_27:
        /* <DEDUP_REMOVED lines=23> */
        /*01d9*/ 	.byte	0x3a, 0x43, 0x3c, 0x30, 0x3e, 0x3e, 0x3e, 0x3e, 0x3e, 0x20, 0x26, 0x5d, 0x00
	.type		__unnamed_4,@object
	.size		__unnamed_4,(__unnamed_9 - __unnamed_4)
__unnamed_4:
        /* <DEDUP_REMOVED lines=24> */
	.type		__unnamed_9,@object
	.size		__unnamed_9,(__unnamed_17 - __unnamed_9)
__unnamed_9:
        /* <DEDUP_REMOVED lines=24> */
	.type		__unnamed_17,@object
	.size		__unnamed_17,(__unnamed_13 - __unnamed_17)
__unnamed_17:
        /* <DEDUP_REMOVED lines=24> */
	.type		__unnamed_13,@object
	.size		__unnamed_13,(__unnamed_23 - __unnamed_13)
__unnamed_13:
        /* <DEDUP_REMOVED lines=24> */
	.type		__unnamed_23,@object
	.size		__unnamed_23,(__unnamed_18 - __unnamed_23)
__unnamed_23:
        /* <DEDUP_REMOVED lines=24> */
	.type		__unnamed_18,@object
	.size		__unnamed_18,(__unnamed_22 - __unnamed_18)
__unnamed_18:
        /* <DEDUP_REMOVED lines=24> */
	.type		__unnamed_22,@object
	.size		__unnamed_22,(__unnamed_5 - __unnamed_22)
__unnamed_22:
        /* <DEDUP_REMOVED lines=24> */
	.type		__unnamed_5,@object
	.size		__unnamed_5,(__unnamed_3 - __unnamed_5)
__unnamed_5:
        /* <DEDUP_REMOVED lines=24> */
        /*0de3*/ 	.byte	0x00
	.type		__unnamed_3,@object
	.size		__unnamed_3,(__unnamed_2 - __unnamed_3)
__unnamed_3:
        /* <DEDUP_REMOVED lines=28> */
        /*0fa4*/ 	.byte	0x32, 0x3e, 0x3e, 0x3e, 0x3e, 0x3e, 0x5d, 0x00
	.type		__unnamed_2,@object
	.size		__unnamed_2,(__unnamed_1 - __unnamed_2)
__unnamed_2:
        /* <DEDUP_REMOVED lines=29> */
	.type		__unnamed_1,@object
	.size		__unnamed_1,(__unnamed_25 - __unnamed_1)
__unnamed_1:
        /* <DEDUP_REMOVED lines=28> */
        /*1334*/ 	.byte	0x32, 0x3e, 0x3e, 0x3e, 0x3e, 0x3e, 0x20, 0x26, 0x5d, 0x00
	.type		__unnamed_25,@object
	.size		__unnamed_25,(__unnamed_26 - __unnamed_25)
__unnamed_25:
        /* <DEDUP_REMOVED lines=28> */
        /*14fe*/ 	.byte	0x36, 0x33, 0x38, 0x34, 0x3e, 0x3e, 0x3e, 0x3e, 0x3e, 0x5d, 0x00
	.type		__unnamed_26,@object
	.size		__unnamed_26,(__unnamed_21 - __unnamed_26)
__unnamed_26:
        /* <DEDUP_REMOVED lines=29> */
	.type		__unnamed_21,@object
	.size		__unnamed_21,(__unnamed_11 - __unnamed_21)
__unnamed_21:
        /* <DEDUP_REMOVED lines=29> */
	.type		__unnamed_11,@object
	.size		__unnamed_11,(__unnamed_7 - __unnamed_11)
__unnamed_11:
        /* <DEDUP_REMOVED lines=29> */
	.type		__unnamed_7,@object
	.size		__unnamed_7,(__unnamed_15 - __unnamed_7)
__unnamed_7:
        /* <DEDUP_REMOVED lines=29> */
	.type		__unnamed_15,@object
	.size		__unnamed_15,(__unnamed_12 - __unnamed_15)
__unnamed_15:
        /* <DEDUP_REMOVED lines=29> */
	.type		__unnamed_12,@object
	.size		__unnamed_12,(__unnamed_20 - __unnamed_12)
__unnamed_12:
        /* <DEDUP_REMOVED lines=29> */
	.type		__unnamed_20,@object
	.size		__unnamed_20,(__unnamed_8 - __unnamed_20)
__unnamed_20:
        /* <DEDUP_REMOVED lines=29> */
	.type		__unnamed_8,@object
	.size		__unnamed_8,(__unnamed_16 - __unnamed_8)
__unnamed_8:
        /* <DEDUP_REMOVED lines=29> */
	.type		__unnamed_16,@object
	.size		__unnamed_16,(__unnamed_24 - __unnamed_16)
__unnamed_16:
        /* <DEDUP_REMOVED lines=29> */
	.type		__unnamed_24,@object
	.size		__unnamed_24,(__unnamed_19 - __unnamed_24)
__unnamed_24:
        /* <DEDUP_REMOVED lines=29> */
	.type		__unnamed_19,@object
	.size		__unnamed_19,(__unnamed_10 - __unnamed_19)
__unnamed_19:
        /* <DEDUP_REMOVED lines=28> */
        /*28c1*/ 	.byte	0x32, 0x30, 0x34, 0x38, 0x30, 0x3e, 0x3e, 0x3e, 0x3e, 0x3e, 0x20, 0x26, 0x5d, 0x00
	.type		__unnamed_10,@object
	.size		__unnamed_10,(__unnamed_6 - __unnamed_10)
__unnamed_10:
        /* <DEDUP_REMOVED lines=29> */
	.type		__unnamed_6,@object
	.size		__unnamed_6,(__unnamed_14 - __unnamed_6)
__unnamed_6:
        /* <DEDUP_REMOVED lines=29> */
	.type		__unnamed_14,@object
	.size		__unnamed_14,(.L_13 - __unnamed_14)
__unnamed_14:
        /* <DEDUP_REMOVED lines=29> */
.L_13:


//--------------------- .nv.shared._ZN7cutlass13device_kernelIN5flash11enable_sm90INS1_16FlashAttnFwdSm90INS1_25CollectiveMainloopFwdSm90ILi2EN4cute5tupleIJNS5_1CILi1EEES8_S8_EEENS6_IJNS7_ILi128EEENS7_ILi80EEENS7_ILi256EEEEEELi256ENS_6half_tEfNS_4arch4Sm90ELb0ELb0ELb0ELb0ELb1ELb0ELb0ELb1ELb1ELb1ELb1ELb0EEENS1_21CollectiveEpilogueFwdINS6_IJSA_SC_SB_EEES9_SE_SG_Li256ELb0ELb1ELb1ELb0EEENS1_19SingleTileSchedulerILb0ELb1ELb1ELi128EEEEEEEEEvNT_6ParamsE --------------------------
	.section	.nv.shared._ZN7cutlass13device_kernelIN5flash11enable_sm90INS1_16FlashAttnFwdSm90INS1_25CollectiveMainloopFwdSm90ILi2EN4cute5tupleIJNS5_1CILi1EEES8_S8_EEENS6_IJNS7_ILi128EEENS7_ILi80EEENS7_ILi256EEEEEELi256ENS_6half_tEfNS_4arch4Sm90ELb0ELb0ELb0ELb0ELb1ELb0ELb0ELb1ELb1ELb1ELb1ELb0EEENS1_21CollectiveEpilogueFwdINS6_IJSA_SC_SB_EEES9_SE_SG_Li256ELb0ELb1ELb1ELb0EEENS1_19SingleTileSchedulerILb0ELb1ELb1ELi128EEEEEEEEEvNT_6ParamsE,"aw",@nobits
	.sectionflags	@""
	.align	16
	.zero		1024


//--------------------- .nv.shared.reserved.0     --------------------------
	.section	.nv.shared.reserved.0,"aw",@nobits
	.weak		__nv_reservedSMEM_offset_0_alias
	.size		__nv_reservedSMEM_offset_0_alias, 0, 0
	.other		__nv_reservedSMEM_offset_0_alias,@"STO_CUDA_RESERVED_SHARED STV_DEFAULT"
__nv_reservedSMEM_offset_0_alias:
	.zero		0


//--------------------- .nv.global                --------------------------
	.section	.nv.global,"aw",@nobits
.nv.global:
	.type		_ZN78_INTERNAL_4992bdb7_42_flash_fwd_hdimall_fp16_paged_split_sm90_cu_61719c98_58714cute1_E,@object
	.size		_ZN78_INTERNAL_4992bdb7_42_flash_fwd_hdimall_fp16_paged_split_sm90_cu_61719c98_58714cute1_E,(_ZN78_INTERNAL_4992bdb7_42_flash_fwd_hdimall_fp16_paged_split_sm90_cu_61719c98_58714cuda3std3__45__cpo6cbeginE - _ZN78_INTERNAL_4992bdb7_42_flash_fwd_hdimall_fp16_paged_split_sm90_cu_61719c98_58714cute1_E)
_ZN78_INTERNAL_4992bdb7_42_flash_fwd_hdimall_fp16_paged_split_sm90_cu_61719c98_58714cute1_E:
	.zero		1
	.type		_ZN78_INTERNAL_4992bdb7_42_flash_fwd_hdimall_fp16_paged_split_sm90_cu_61719c98_58714cuda3std3__45__cpo6cbeginE,@object
	.size		_ZN78_INTERNAL_4992bdb7_42_flash_fwd_hdimall_fp16_paged_split_sm90_cu_61719c98_58714cuda3std3__45__cpo6cbeginE,(_ZN78_INTERNAL_4992bdb7_42_flash_fwd_hdimall_fp16_paged_split_sm90_cu_61719c98_58714cuda3std3__48in_placeE - _ZN78_INTERNAL_4992bdb7_42_flash_fwd_hdimall_fp16_paged_split_sm90_cu_61719c98_58714cuda3std3__45__cpo6cbeginE)
_ZN78_INTERNAL_4992bdb7_42_flash_fwd_hdimall_fp16_paged_split_sm90_cu_61719c98_58714cuda3std3__45__cpo6cbeginE:
	.zero		1
	.type		_ZN78_INTERNAL_4992bdb7_42_flash_fwd_hdimall_fp16_paged_split_sm90_cu_61719c98_58714cuda3std3__48in_placeE,@object
	.size		_ZN78_INTERNAL_4992bdb7_42_flash_fwd_hdimall_fp16_paged_split_sm90_cu_61719c98_58714cuda3std3__48in_placeE,(_ZN78_INTERNAL_4992bdb7_42_flash_fwd_hdimall_fp16_paged_split_sm90_cu_61719c98_58714cuda3std6ranges3__45__cpo9iter_moveE - _ZN78_INTERNAL_4992bdb7_42_flash_fwd_hdimall_fp16_paged_split_sm90_cu_61719c98_58714cuda3std3__48in_placeE)
_ZN78_INTERNAL_4992bdb7_42_flash_fwd_hdimall_fp16_paged_split_sm90_cu_61719c98_58714cuda3std3__48in_placeE:
	.zero		1
	.type		_ZN78_INTERNAL_4992bdb7_42_flash_fwd_hdimall_fp16_paged_split_sm90_cu_61719c98_58714cuda3std6ranges3__45__cpo9iter_moveE,@object
	.size		_ZN78_INTERNAL_4992bdb7_42_flash_fwd_hdimall_fp16_paged_split_sm90_cu_61719c98_58714cuda3std6ranges3__45__cpo9iter_moveE,(_ZN78_INTERNAL_4992bdb7_42_flash_fwd_hdimall_fp16_paged_split_sm90_cu_61719c98_58714cuda3std3__45__cpo5beginE - _ZN78_INTERNAL_4992bdb7_42_flash_fwd_hdimall_fp16_paged_split_sm90_cu_61719c98_58714cuda3std6ranges3__45__cpo9iter_moveE)
_ZN78_INTERNAL_4992bdb7_42_flash_fwd_hdimall_fp16_paged_split_sm90_cu_61719c98_58714cuda3std6ranges3__45__cpo9iter_moveE:
	.zero		1
	.type		_ZN78_INTERNAL_4992bdb7_42_flash_fwd_hdimall_fp16_paged_split_sm90_cu_61719c98_58714cuda3std3__45__cpo5beginE,@object
	.size		_ZN78_INTERNAL_4992bdb7_42_flash_fwd_hdimall_fp16_paged_split_sm90_cu_61719c98_58714cuda3std3__45__cpo5beginE,(_ZN78_INTERNAL_4992bdb7_42_flash_fwd_hdimall_fp16_paged_split_sm90_cu_61719c98_58714cuda3std3__480_GLOBAL__N__4992bdb7_42_flash_fwd_hdimall_fp16_paged_split_sm90_cu_61719c98_58716ignoreE - _ZN78_INTERNAL_4992bdb7_42_flash_fwd_hdimall_fp16_paged_split_sm90_cu_61719c98_58714cuda3std3__45__cpo5beginE)
_ZN78_INTERNAL_4992bdb7_42_flash_fwd_hdimall_fp16_paged_split_sm90_cu_61719c98_58714cuda3std3__45__cpo5beginE:
	.zero		1
	.type		_ZN78_INTERNAL_4992bdb7_42_flash_fwd_hdimall_fp16_paged_split_sm90_cu_61719c98_58714cuda3std3__480_GLOBAL__N__4992bdb7_42_flash_fwd_hdimall_fp16_paged_split_sm90_cu_61719c98_58716ignoreE,@object
	.size		_ZN78_INTERNAL_4992bdb7_42_flash_fwd_hdimall_fp16_paged_split_sm90_cu_61719c98_58714cuda3std3__480_GLOBAL__N__4992bdb7_42_flash_fwd_hdimall_fp16_paged_split_sm90_cu_61719c98_58716ignoreE,(_ZN78_INTERNAL_4992bdb7_42_flash_fwd_hdimall_fp16_paged_split_sm90_cu_61719c98_58714cute7productE - _ZN78_INTERNAL_4992bdb7_42_flash_fwd_hdimall_fp16_paged_split_sm90_cu_61719c98_58714cuda3std3__480_GLOBAL__N__4992bdb7_42_flash_fwd_hdimall_fp16_paged_split_sm90_cu_61719c98_58716ignoreE)
_ZN78_INTERNAL_4992bdb7_42_flash_fwd_hdimall_fp16_paged_split_sm90_cu_61719c98_58714cuda3std3__480_GLOBAL__N__4992bdb7_42_flash_fwd_hdimall_fp16_paged_split_sm90_cu_61719c98_58716ignoreE:
	.zero		1
	.type		_ZN78_INTERNAL_4992bdb7_42_flash_fwd_hdimall_fp16_paged_split_sm90_cu_61719c98_58714cute7productE,@object
	.size		_ZN78_INTERNAL_4992bdb7_42_flash_fwd_hdimall_fp16_paged_split_sm90_cu_61719c98_58714cute7productE,(_ZN78_INTERNAL_4992bdb7_42_flash_fwd_hdimall_fp16_paged_split_sm90_cu_61719c98_58714cuda3std3__45__cpo3endE - _ZN78_INTERNAL_4992bdb7_42_flash_fwd_hdimall_fp16_paged_split_sm90_cu_61719c98_58714cute7productE)
_ZN78_INTERNAL_4992bdb7_42_flash_fwd_hdimall_fp16_paged_split_sm90_cu_61719c98_58714cute7productE:
	.zero		1
	.type		_ZN78_INTERNAL_4992bdb7_42_flash_fwd_hdimall_fp16_paged_split_sm90_cu_61719c98_58714cuda3std3__45__cpo3endE,@object
	.size		_ZN78_INTERNAL_4992bdb7_42_flash_fwd_hdimall_fp16_paged_split_sm90_cu_61719c98_58714cuda3std3__45__cpo3endE,(_ZN78_INTERNAL_4992bdb7_42_flash_fwd_hdimall_fp16_paged_split_sm90_cu_61719c98_58714cuda3std3__419piecewise_constructE - _ZN78_INTERNAL_4992bdb7_42_flash_fwd_hdimall_fp16_paged_split_sm90_cu_61719c98_58714cuda3std3__45__cpo3endE)
_ZN78_INTERNAL_4992bdb7_42_flash_fwd_hdimall_fp16_paged_split_sm90_cu_61719c98_58714cuda3std3__45__cpo3endE:
	.zero		1
	.type		_ZN78_INTERNAL_4992bdb7_42_flash_fwd_hdimall_fp16_paged_split_sm90_cu_61719c98_58714cuda3std3__419piecewise_constructE,@object
	.size		_ZN78_INTERNAL_4992bdb7_42_flash_fwd_hdimall_fp16_paged_split_sm90_cu_61719c98_58714cuda3std3__419piecewise_constructE,(_ZN78_INTERNAL_4992bdb7_42_flash_fwd_hdimall_fp16_paged_split_sm90_cu_61719c98_58714cuda3std3__45__cpo4cendE - _ZN78_INTERNAL_4992bdb7_42_flash_fwd_hdimall_fp16_paged_split_sm90_cu_61719c98_58714cuda3std3__419piecewise_constructE)
_ZN78_INTERNAL_4992bdb7_42_flash_fwd_hdimall_fp16_paged_split_sm90_cu_61719c98_58714cuda3std3__419piecewise_constructE:
	.zero		1
	.type		_ZN78_INTERNAL_4992bdb7_42_flash_fwd_hdimall_fp16_paged_split_sm90_cu_61719c98_58714cuda3std3__45__cpo4cendE,@object
	.size		_ZN78_INTERNAL_4992bdb7_42_flash_fwd_hdimall_fp16_paged_split_sm90_cu_61719c98_58714cuda3std3__45__cpo4cendE,(_ZN78_INTERNAL_4992bdb7_42_flash_fwd_hdimall_fp16_paged_split_sm90_cu_61719c98_58714cuda3std6ranges3__45__cpo4swapE - _ZN78_INTERNAL_4992bdb7_42_flash_fwd_hdimall_fp16_paged_split_sm90_cu_61719c98_58714cuda3std3__45__cpo4cendE)
_ZN78_INTERNAL_4992bdb7_42_flash_fwd_hdimall_fp16_paged_split_sm90_cu_61719c98_58714cuda3std3__45__cpo4cendE:
	.zero		1
	.type		_ZN78_INTERNAL_4992bdb7_42_flash_fwd_hdimall_fp16_paged_split_sm90_cu_61719c98_58714cuda3std6ranges3__45__cpo4swapE,@object
	.size		_ZN78_INTERNAL_4992bdb7_42_flash_fwd_hdimall_fp16_paged_split_sm90_cu_61719c98_58714cuda3std6ranges3__45__cpo4swapE,(.L_34 - _ZN78_INTERNAL_4992bdb7_42_flash_fwd_hdimall_fp16_paged_split_sm90_cu_61719c98_58714cuda3std6ranges3__45__cpo4swapE)
_ZN78_INTERNAL_4992bdb7_42_flash_fwd_hdimall_fp16_paged_split_sm90_cu_61719c98_58714cuda3std6ranges3__45__cpo4swapE:
	.zero		1
.L_34:


//--------------------- .nv.shared._ZN7cutlass13device_kernelIN5flash11enable_sm90INS1_16FlashAttnFwdSm90INS1_25CollectiveMainloopFwdSm90ILi2EN4cute5tupleIJNS5_1CILi1EEES8_S8_EEENS6_IJNS7_ILi128EEENS7_ILi80EEENS7_ILi256EEEEEELi256ENS_6half_tEfNS_4arch4Sm90ELb0ELb0ELb0ELb1ELb1ELb0ELb0ELb1ELb1ELb1ELb1ELb0EEENS1_21CollectiveEpilogueFwdINS6_IJSA_SC_SB_EEES9_SE_SG_Li256ELb1ELb1ELb1ELb0EEENS1_36VarlenDynamicPersistentTileSchedulerILi128ELi80ELi256ELi128ELb1ELb1ELb1ELb0ELb1ELb1EEEEEEEEEvNT_6ParamsE --------------------------
	.section	.nv.shared._ZN7cutlass13device_kernelIN5flash11enable_sm90INS1_16FlashAttnFwdSm90INS1_25CollectiveMainloopFwdSm90ILi2EN4cute5tupleIJNS5_1CILi1EEES8_S8_EEENS6_IJNS7_ILi128EEENS7_ILi80EEENS7_ILi256EEEEEELi256ENS_6half_tEfNS_4arch4Sm90ELb0ELb0ELb0ELb1ELb1ELb0ELb0ELb1ELb1ELb1ELb1ELb0EEENS1_21CollectiveEpilogueFwdINS6_IJSA_SC_SB_EEES9_SE_SG_Li256ELb1ELb1ELb1ELb0EEENS1_36VarlenDynamicPersistentTileSchedulerILi128ELi80ELi256ELi128ELb1ELb1ELb1ELb0ELb1ELb1EEEEEEEEEvNT_6ParamsE,"aw",@nobits
	.sectionflags	@""
	.align	16
	.zero		1024


//--------------------- .nv.shared._ZN7cutlass13device_kernelIN5flash11enable_sm90INS1_16FlashAttnFwdSm90INS1_25CollectiveMainloopFwdSm90ILi2EN4cute5tupleIJNS5_1CILi1EEES8_S8_EEENS6_IJNS7_ILi128EEENS7_ILi80EEENS7_ILi256EEEEEELi256ENS_6half_tEfNS_4arch4Sm90ELb0ELb0ELb0ELb1ELb1ELb1ELb0ELb1ELb1ELb1ELb1ELb0EEENS1_21CollectiveEpilogueFwdINS6_IJSA_SC_SB_EEES9_SE_SG_Li256ELb1ELb1ELb1ELb0EEENS1_36VarlenDynamicPersistentTileSchedulerILi128ELi80ELi256ELi128ELb1ELb1ELb1ELb0ELb1ELb1EEEEEEEEEvNT_6ParamsE --------------------------
	.section	.nv.shared._ZN7cutlass13device_kernelIN5flash11enable_sm90INS1_16FlashAttnFwdSm90INS1_25CollectiveMainloopFwdSm90ILi2EN4cute5tupleIJNS5_1CILi1EEES8_S8_EEENS6_IJNS7_ILi128EEENS7_ILi80EEENS7_ILi256EEEEEELi256ENS_6half_tEfNS_4arch4Sm90ELb0ELb0ELb0ELb1ELb1ELb1ELb0ELb1ELb1ELb1ELb1ELb0EEENS1_21CollectiveEpilogueFwdINS6_IJSA_SC_SB_EEES9_SE_SG_Li256ELb1ELb1ELb1ELb0EEENS1_36VarlenDynamicPersistentTileSchedulerILi128ELi80ELi256ELi128ELb1ELb1ELb1ELb0ELb1ELb1EEEEEEEEEvNT_6ParamsE,"aw",@nobits
	.sectionflags	@""
	.align	16
	.zero		1024


//--------------------- .nv.shared._ZN7cutlass13device_kernelIN5flash11enable_sm90INS1_16FlashAttnFwdSm90INS1_25CollectiveMainloopFwdSm90ILi2EN4cute5tupleIJNS5_1CILi1EEES8_S8_EEENS6_IJNS7_ILi128EEENS7_ILi64EEENS7_ILi256EEEEEELi256ENS_6half_tEfNS_4arch4Sm90ELb0ELb1ELb0ELb0ELb1ELb0ELb0ELb1ELb1ELb1ELb1ELb0EEENS1_21CollectiveEpilogueFwdINS6_IJSA_SC_SB_EEES9_SE_SG_Li256ELb0ELb1ELb1ELb0EEENS1_19SingleTileSchedulerILb0ELb1ELb1ELi128EEEEEEEEEvNT_6ParamsE --------------------------
	.section	.nv.shared._ZN7cutlass13device_kernelIN5flash11enable_sm90INS1_16FlashAttnFwdSm90INS1_25CollectiveMainloopFwdSm90ILi2EN4cute5tupleIJNS5_1CILi1EEES8_S8_EEENS6_IJNS7_ILi128EEENS7_ILi64EEENS7_ILi256EEEEEELi256ENS_6half_tEfNS_4arch4Sm90ELb0ELb1ELb0ELb0ELb1ELb0ELb0ELb1ELb1ELb1ELb1ELb0EEENS1_21CollectiveEpilogueFwdINS6_IJSA_SC_SB_EEES9_SE_SG_Li256ELb0ELb1ELb1ELb0EEENS1_19SingleTileSchedulerILb0ELb1ELb1ELi128EEEEEEEEEvNT_6ParamsE,"aw",@nobits
	.sectionflags	@""
	.align	16
	.zero		1024


//--------------------- .nv.shared._ZN7cutlass13device_kernelIN5flash11enable_sm90INS1_16FlashAttnFwdSm90INS1_25CollectiveMainloopFwdSm90ILi2EN4cute5tupleIJNS5_1CILi1EEES8_S8_EEENS6_IJNS7_ILi128EEENS7_ILi64EEENS7_ILi256EEEEEELi256ENS_6half_tEfNS_4arch4Sm90ELb0ELb1ELb0ELb1ELb1ELb0ELb0ELb1ELb1ELb1ELb1ELb0EEENS1_21CollectiveEpilogueFwdINS6_IJSA_SC_SB_EEES9_SE_SG_Li256ELb1ELb1ELb1ELb0EEENS1_36VarlenDynamicPersistentTileSchedulerILi128ELi64ELi256ELi128ELb1ELb1ELb1ELb1ELb0ELb1EEEEEEEEEvNT_6ParamsE --------------------------
	.section	.nv.shared._ZN7cutlass13device_kernelIN5flash11enable_sm90INS1_16FlashAttnFwdSm90INS1_25CollectiveMainloopFwdSm90ILi2EN4cute5tupleIJNS5_1CILi1EEES8_S8_EEENS6_IJNS7_ILi128EEENS7_ILi64EEENS7_ILi256EEEEEELi256ENS_6half_tEfNS_4arch4Sm90ELb0ELb1ELb0ELb1ELb1ELb0ELb0ELb1ELb1ELb1ELb1ELb0EEENS1_21CollectiveEpilogueFwdINS6_IJSA_SC_SB_EEES9_SE_SG_Li256ELb1ELb1ELb1ELb0EEENS1_36VarlenDynamicPersistentTileSchedulerILi128ELi64ELi256ELi128ELb1ELb1ELb1ELb1ELb0ELb1EEEEEEEEEvNT_6ParamsE,"aw",@nobits
	.sectionflags	@""
	.align	16
	.zero		1024


//--------------------- .nv.shared._ZN7cutlass13device_kernelIN5flash11enable_sm90INS1_16FlashAttnFwdSm90INS1_25CollectiveMainloopFwdSm90ILi2EN4cute5tupleIJNS5_1CILi1EEES8_S8_EEENS6_IJNS7_ILi128EEENS7_ILi64EEENS7_ILi256EEEEEELi256ENS_6half_tEfNS_4arch4Sm90ELb0ELb1ELb0ELb1ELb1ELb1ELb0ELb1ELb1ELb1ELb1ELb0EEENS1_21CollectiveEpilogueFwdINS6_IJSA_SC_SB_EEES9_SE_SG_Li256ELb1ELb1ELb1ELb0EEENS1_36VarlenDynamicPersistentTileSchedulerILi128ELi64ELi256ELi128ELb1ELb1ELb1ELb1ELb0ELb1EEEEEEEEEvNT_6ParamsE --------------------------
	.section	.nv.shared._ZN7cutlass13device_kernelIN5flash11enable_sm90INS1_16FlashAttnFwdSm90INS1_25CollectiveMainloopFwdSm90ILi2EN4cute5tupleIJNS5_1CILi1EEES8_S8_EEENS6_IJNS7_ILi128EEENS7_ILi64EEENS7_ILi256EEEEEELi256ENS_6half_tEfNS_4arch4Sm90ELb0ELb1ELb0ELb1ELb1ELb1ELb0ELb1ELb1ELb1ELb1ELb0EEENS1_21CollectiveEpilogueFwdINS6_IJSA_SC_SB_EEES9_SE_SG_Li256ELb1ELb1ELb1ELb0EEENS1_36VarlenDynamicPersistentTileSchedulerILi128ELi64ELi256ELi128ELb1ELb1ELb1ELb1ELb0ELb1EEEEEEEEEvNT_6ParamsE,"aw",@nobits
	.sectionflags	@""
	.align	16
	.zero		1024


//--------------------- .nv.shared._ZN7cutlass13device_kernelIN5flash11enable_sm90INS1_16FlashAttnFwdSm90INS1_25CollectiveMainloopFwdSm90ILi2EN4cute5tupleIJNS5_1CILi1EEES8_S8_EEENS6_IJNS7_ILi128EEENS7_ILi80EEENS7_ILi256EEEEEELi256ENS_6half_tEfNS_4arch4Sm90ELb1ELb0ELb0ELb0ELb1ELb0ELb0ELb1ELb1ELb1ELb1ELb0EEENS1_21CollectiveEpilogueFwdINS6_IJSA_SC_SB_EEES9_SE_SG_Li256ELb0ELb1ELb1ELb0EEENS1_19SingleTileSchedulerILb0ELb1ELb1ELi128EEEEEEEEEvNT_6ParamsE --------------------------
	.section	.nv.shared._ZN7cutlass13device_kernelIN5flash11enable_sm90INS1_16FlashAttnFwdSm90INS1_25CollectiveMainloopFwdSm90ILi2EN4cute5tupleIJNS5_1CILi1EEES8_S8_EEENS6_IJNS7_ILi128EEENS7_ILi80EEENS7_ILi256EEEEEELi256ENS_6half_tEfNS_4arch4Sm90ELb1ELb0ELb0ELb0ELb1ELb0ELb0ELb1ELb1ELb1ELb1ELb0EEENS1_21CollectiveEpilogueFwdINS6_IJSA_SC_SB_EEES9_SE_SG_Li256ELb0ELb1ELb1ELb0EEENS1_19SingleTileSchedulerILb0ELb1ELb1ELi128EEEEEEEEEvNT_6ParamsE,"aw",@nobits
	.sectionflags	@""
	.align	16
	.zero		1024


//--------------------- .nv.shared._ZN7cutlass13device_kernelIN5flash11enable_sm90INS1_16FlashAttnFwdSm90INS1_25CollectiveMainloopFwdSm90ILi2EN4cute5tupleIJNS5_1CILi1EEES8_S8_EEENS6_IJNS7_ILi128EEENS7_ILi80EEENS7_ILi256EEEEEELi256ENS_6half_tEfNS_4arch4Sm90ELb1ELb0ELb0ELb1ELb1ELb0ELb0ELb1ELb1ELb1ELb1ELb0EEENS1_21CollectiveEpilogueFwdINS6_IJSA_SC_SB_EEES9_SE_SG_Li256ELb1ELb1ELb1ELb0EEENS1_36VarlenDynamicPersistentTileSchedulerILi128ELi80ELi256ELi128ELb1ELb1ELb1ELb1ELb1ELb1EEEEEEEEEvNT_6ParamsE --------------------------
	.section	.nv.shared._ZN7cutlass13device_kernelIN5flash11enable_sm90INS1_16FlashAttnFwdSm90INS1_25CollectiveMainloopFwdSm90ILi2EN4cute5tupleIJNS5_1CILi1EEES8_S8_EEENS6_IJNS7_ILi128EEENS7_ILi80EEENS7_ILi256EEEEEELi256ENS_6half_tEfNS_4arch4Sm90ELb1ELb0ELb0ELb1ELb1ELb0ELb0ELb1ELb1ELb1ELb1ELb0EEENS1_21CollectiveEpilogueFwdINS6_IJSA_SC_SB_EEES9_SE_SG_Li256ELb1ELb1ELb1ELb0EEENS1_36VarlenDynamicPersistentTileSchedulerILi128ELi80ELi256ELi128ELb1ELb1ELb1ELb1ELb1ELb1EEEEEEEEEvNT_6ParamsE,"aw",@nobits
	.sectionflags	@""
	.align	16
	.zero		1024


//--------------------- .nv.shared._ZN7cutlass13device_kernelIN5flash11enable_sm90INS1_16FlashAttnFwdSm90INS1_25CollectiveMainloopFwdSm90ILi2EN4cute5tupleIJNS5_1CILi1EEES8_S8_EEENS6_IJNS7_ILi128EEENS7_ILi80EEENS7_ILi256EEEEEELi256ENS_6half_tEfNS_4arch4Sm90ELb1ELb0ELb0ELb1ELb1ELb1ELb0ELb1ELb1ELb1ELb1ELb0EEENS1_21CollectiveEpilogueFwdINS6_IJSA_SC_SB_EEES9_SE_SG_Li256ELb1ELb1ELb1ELb0EEENS1_36VarlenDynamicPersistentTileSchedulerILi128ELi80ELi256ELi128ELb1ELb1ELb1ELb1ELb1ELb1EEEEEEEEEvNT_6ParamsE --------------------------
	.section	.nv.shared._ZN7cutlass13device_kernelIN5flash11enable_sm90INS1_16FlashAttnFwdSm90INS1_25CollectiveMainloopFwdSm90ILi2EN4cute5tupleIJNS5_1CILi1EEES8_S8_EEENS6_IJNS7_ILi128EEENS7_ILi80EEENS7_ILi256EEEEEELi256ENS_6half_tEfNS_4arch4Sm90ELb1ELb0ELb0ELb1ELb1ELb1ELb0ELb1ELb1ELb1ELb1ELb0EEENS1_21CollectiveEpilogueFwdINS6_IJSA_SC_SB_EEES9_SE_SG_Li256ELb1ELb1ELb1ELb0EEENS1_36VarlenDynamicPersistentTileSchedulerILi128ELi80ELi256ELi128ELb1ELb1ELb1ELb1ELb1ELb1EEEEEEEEEvNT_6ParamsE,"aw",@nobits
	.sectionflags	@""
	.align	16
	.zero		1024


//--------------------- .nv.shared._ZN7cutlass13device_kernelIN5flash11enable_sm90INS1_16FlashAttnFwdSm90INS1_25CollectiveMainloopFwdSm90ILi2EN4cute5tupleIJNS5_1CILi1EEES8_S8_EEENS6_IJNS7_ILi128EEENS7_ILi96EEENS7_ILi192EEEEEELi192ENS_6half_tEfNS_4arch4Sm90ELb0ELb0ELb0ELb0ELb1ELb0ELb0ELb1ELb1ELb1ELb1ELb0EEENS1_21CollectiveEpilogueFwdINS6_IJSA_SC_SB_EEES9_SE_SG_Li256ELb0ELb1ELb1ELb0EEENS1_19SingleTileSchedulerILb0ELb1ELb1ELi128EEEEEEEEEvNT_6ParamsE --------------------------
	.section	.nv.shared._ZN7cutlass13device_kernelIN5flash11enable_sm90INS1_16FlashAttnFwdSm90INS1_25CollectiveMainloopFwdSm90ILi2EN4cute5tupleIJNS5_1CILi1EEES8_S8_EEENS6_IJNS7_ILi128EEENS7_ILi96EEENS7_ILi192EEEEEELi192ENS_6half_tEfNS_4arch4Sm90ELb0ELb0ELb0ELb0ELb1ELb0ELb0ELb1ELb1ELb1ELb1ELb0EEENS1_21CollectiveEpilogueFwdINS6_IJSA_SC_SB_EEES9_SE_SG_Li256ELb0ELb1ELb1ELb0EEENS1_19SingleTileSchedulerILb0ELb1ELb1ELi128EEEEEEEEEvNT_6ParamsE,"aw",@nobits
	.sectionflags	@""
	.align	16
	.zero		1024


//--------------------- .nv.shared._ZN7cutlass13device_kernelIN5flash11enable_sm90INS1_16FlashAttnFwdSm90INS1_25CollectiveMainloopFwdSm90ILi2EN4cute5tupleIJNS5_1CILi1EEES8_S8_EEENS6_IJNS7_ILi128EEENS7_ILi96EEENS7_ILi192EEEEEELi192ENS_6half_tEfNS_4arch4Sm90ELb0ELb0ELb0ELb1ELb1ELb0ELb0ELb1ELb1ELb1ELb1ELb0EEENS1_21CollectiveEpilogueFwdINS6_IJSA_SC_SB_EEES9_SE_SG_Li256ELb1ELb1ELb1ELb0EEENS1_36VarlenDynamicPersistentTileSchedulerILi128ELi96ELi256ELi128ELb1ELb1ELb1ELb0ELb1ELb1EEEEEEEEEvNT_6ParamsE --------------------------
	.section	.nv.shared._ZN7cutlass13device_kernelIN5flash11enable_sm90INS1_16FlashAttnFwdSm90INS1_25CollectiveMainloopFwdSm90ILi2EN4cute5tupleIJNS5_1CILi1EEES8_S8_EEENS6_IJNS7_ILi128EEENS7_ILi96EEENS7_ILi192EEEEEELi192ENS_6half_tEfNS_4arch4Sm90ELb0ELb0ELb0ELb1ELb1ELb0ELb0ELb1ELb1ELb1ELb1ELb0EEENS1_21CollectiveEpilogueFwdINS6_IJSA_SC_SB_EEES9_SE_SG_Li256ELb1ELb1ELb1ELb0EEENS1_36VarlenDynamicPersistentTileSchedulerILi128ELi96ELi256ELi128ELb1ELb1ELb1ELb0ELb1ELb1EEEEEEEEEvNT_6ParamsE,"aw",@nobits
	.sectionflags	@""
	.align	16
	.zero		1024


//--------------------- .nv.shared._ZN7cutlass13device_kernelIN5flash11enable_sm90INS1_16FlashAttnFwdSm90INS1_25CollectiveMainloopFwdSm90ILi2EN4cute5tupleIJNS5_1CILi1EEES8_S8_EEENS6_IJNS7_ILi128EEENS7_ILi96EEENS7_ILi192EEEEEELi192ENS_6half_tEfNS_4arch4Sm90ELb0ELb0ELb0ELb1ELb1ELb1ELb0ELb1ELb1ELb1ELb1ELb0EEENS1_21CollectiveEpilogueFwdINS6_IJSA_SC_SB_EEES9_SE_SG_Li256ELb1ELb1ELb1ELb0EEENS1_36VarlenDynamicPersistentTileSchedulerILi128ELi96ELi256ELi128ELb1ELb1ELb1ELb0ELb1ELb1EEEEEEEEEvNT_6ParamsE --------------------------
	.section	.nv.shared._ZN7cutlass13device_kernelIN5flash11enable_sm90INS1_16FlashAttnFwdSm90INS1_25CollectiveMainloopFwdSm90ILi2EN4cute5tupleIJNS5_1CILi1EEES8_S8_EEENS6_IJNS7_ILi128EEENS7_ILi96EEENS7_ILi192EEEEEELi192ENS_6half_tEfNS_4arch4Sm90ELb0ELb0ELb0ELb1ELb1ELb1ELb0ELb1ELb1ELb1ELb1ELb0EEENS1_21CollectiveEpilogueFwdINS6_IJSA_SC_SB_EEES9_SE_SG_Li256ELb1ELb1ELb1ELb0EEENS1_36VarlenDynamicPersistentTileSchedulerILi128ELi96ELi256ELi128ELb1ELb1ELb1ELb0ELb1ELb1EEEEEEEEEvNT_6ParamsE,"aw",@nobits
	.sectionflags	@""
	.align	16
	.zero		1024


//--------------------- .nv.shared._ZN7cutlass13device_kernelIN5flash11enable_sm90INS1_16FlashAttnFwdSm90INS1_25CollectiveMainloopFwdSm90ILi2EN4cute5tupleIJNS5_1CILi1EEES8_S8_EEENS6_IJNS7_ILi128EEENS7_ILi96EEENS7_ILi192EEEEEELi192ENS_6half_tEfNS_4arch4Sm90ELb0ELb1ELb0ELb0ELb1ELb0ELb0ELb1ELb1ELb1ELb1ELb0EEENS1_21CollectiveEpilogueFwdINS6_IJSA_SC_SB_EEES9_SE_SG_Li256ELb0ELb1ELb1ELb0EEENS1_19SingleTileSchedulerILb0ELb1ELb1ELi128EEEEEEEEEvNT_6ParamsE --------------------------
	.section	.nv.shared._ZN7cutlass13device_kernelIN5flash11enable_sm90INS1_16FlashAttnFwdSm90INS1_25CollectiveMainloopFwdSm90ILi2EN4cute5tupleIJNS5_1CILi1EEES8_S8_EEENS6_IJNS7_ILi128EEENS7_ILi96EEENS7_ILi192EEEEEELi192ENS_6half_tEfNS_4arch4Sm90ELb0ELb1ELb0ELb0ELb1ELb0ELb0ELb1ELb1ELb1ELb1ELb0EEENS1_21CollectiveEpilogueFwdINS6_IJSA_SC_SB_EEES9_SE_SG_Li256ELb0ELb1ELb1ELb0EEENS1_19SingleTileSchedulerILb0ELb1ELb1ELi128EEEEEEEEEvNT_6ParamsE,"aw",@nobits
	.sectionflags	@""
	.align	16
	.zero		1024


//--------------------- .nv.shared._ZN7cutlass13device_kernelIN5flash11enable_sm90INS1_16FlashAttnFwdSm90INS1_25CollectiveMainloopFwdSm90ILi2EN4cute5tupleIJNS5_1CILi1EEES8_S8_EEENS6_IJNS7_ILi128EEENS7_ILi96EEENS7_ILi192EEEEEELi192ENS_6half_tEfNS_4arch4Sm90ELb0ELb1ELb0ELb1ELb1ELb0ELb0ELb1ELb1ELb1ELb1ELb0EEENS1_21CollectiveEpilogueFwdINS6_IJSA_SC_SB_EEES9_SE_SG_Li256ELb1ELb1ELb1ELb0EEENS1_36VarlenDynamicPersistentTileSchedulerILi128ELi96ELi256ELi128ELb1ELb1ELb1ELb1ELb0ELb1EEEEEEEEEvNT_6ParamsE --------------------------
	.section	.nv.shared._ZN7cutlass13device_kernelIN5flash11enable_sm90INS1_16FlashAttnFwdSm90INS1_25CollectiveMainloopFwdSm90ILi2EN4cute5tupleIJNS5_1CILi1EEES8_S8_EEENS6_IJNS7_ILi128EEENS7_ILi96EEENS7_ILi192EEEEEELi192ENS_6half_tEfNS_4arch4Sm90ELb0ELb1ELb0ELb1ELb1ELb0ELb0ELb1ELb1ELb1ELb1ELb0EEENS1_21CollectiveEpilogueFwdINS6_IJSA_SC_SB_EEES9_SE_SG_Li256ELb1ELb1ELb1ELb0EEENS1_36VarlenDynamicPersistentTileSchedulerILi128ELi96ELi256ELi128ELb1ELb1ELb1ELb1ELb0ELb1EEEEEEEEEvNT_6ParamsE,"aw",@nobits
	.sectionflags	@""
	.align	16
	.zero		1024


//--------------------- .nv.shared._ZN7cutlass13device_kernelIN5flash11enable_sm90INS1_16FlashAttnFwdSm90INS1_25CollectiveMainloopFwdSm90ILi2EN4cute5tupleIJNS5_1CILi1EEES8_S8_EEENS6_IJNS7_ILi128EEENS7_ILi96EEENS7_ILi192EEEEEELi192ENS_6half_tEfNS_4arch4Sm90ELb0ELb1ELb0ELb1ELb1ELb1ELb0ELb1ELb1ELb1ELb1ELb0EEENS1_21CollectiveEpilogueFwdINS6_IJSA_SC_SB_EEES9_SE_SG_Li256ELb1ELb1ELb1ELb0EEENS1_36VarlenDynamicPersistentTileSchedulerILi128ELi96ELi256ELi128ELb1ELb1ELb1ELb1ELb0ELb1EEEEEEEEEvNT_6ParamsE --------------------------
	.section	.nv.shared._ZN7cutlass13device_kernelIN5flash11enable_sm90INS1_16FlashAttnFwdSm90INS1_25CollectiveMainloopFwdSm90ILi2EN4cute5tupleIJNS5_1CILi1EEES8_S8_EEENS6_IJNS7_ILi128EEENS7_ILi96EEENS7_ILi192EEEEEELi192ENS_6half_tEfNS_4arch4Sm90ELb0ELb1ELb0ELb1ELb1ELb1ELb0ELb1ELb1ELb1ELb1ELb0EEENS1_21CollectiveEpilogueFwdINS6_IJSA_SC_SB_EEES9_SE_SG_Li256ELb1ELb1ELb1ELb0EEENS1_36VarlenDynamicPersistentTileSchedulerILi128ELi96ELi256ELi128ELb1ELb1ELb1ELb1ELb0ELb1EEEEEEEEEvNT_6ParamsE,"aw",@nobits
	.sectionflags	@""
	.align	16
	.zero		1024


//--------------------- .nv.shared._ZN7cutlass13device_kernelIN5flash11enable_sm90INS1_16FlashAttnFwdSm90INS1_25CollectiveMainloopFwdSm90ILi2EN4cute5tupleIJNS5_1CILi1EEES8_S8_EEENS6_IJNS7_ILi128EEENS7_ILi96EEENS7_ILi192EEEEEELi192ENS_6half_tEfNS_4arch4Sm90ELb1ELb0ELb0ELb0ELb1ELb0ELb0ELb1ELb1ELb1ELb1ELb0EEENS1_21CollectiveEpilogueFwdINS6_IJSA_SC_SB_EEES9_SE_SG_Li256ELb0ELb1ELb1ELb0EEENS1_19SingleTileSchedulerILb0ELb1ELb1ELi128EEEEEEEEEvNT_6ParamsE --------------------------
	.section	.nv.shared._ZN7cutlass13device_kernelIN5flash11enable_sm90INS1_16FlashAttnFwdSm90INS1_25CollectiveMainloopFwdSm90ILi2EN4cute5tupleIJNS5_1CILi1EEES8_S8_EEENS6_IJNS7_ILi128EEENS7_ILi96EEENS7_ILi192EEEEEELi192ENS_6half_tEfNS_4arch4Sm90ELb1ELb0ELb0ELb0ELb1ELb0ELb0ELb1ELb1ELb1ELb1ELb0EEENS1_21CollectiveEpilogueFwdINS6_IJSA_SC_SB_EEES9_SE_SG_Li256ELb0ELb1ELb1ELb0EEENS1_19SingleTileSchedulerILb0ELb1ELb1ELi128EEEEEEEEEvNT_6ParamsE,"aw",@nobits
	.sectionflags	@""
	.align	16
	.zero		1024


//--------------------- .nv.shared._ZN7cutlass13device_kernelIN5flash11enable_sm90INS1_16FlashAttnFwdSm90INS1_25CollectiveMainloopFwdSm90ILi2EN4cute5tupleIJNS5_1CILi1EEES8_S8_EEENS6_IJNS7_ILi128EEENS7_ILi96EEENS7_ILi192EEEEEELi192ENS_6half_tEfNS_4arch4Sm90ELb1ELb0ELb0ELb1ELb1ELb0ELb0ELb1ELb1ELb1ELb1ELb0EEENS1_21CollectiveEpilogueFwdINS6_IJSA_SC_SB_EEES9_SE_SG_Li256ELb1ELb1ELb1ELb0EEENS1_36VarlenDynamicPersistentTileSchedulerILi128ELi96ELi256ELi128ELb1ELb1ELb1ELb1ELb1ELb1EEEEEEEEEvNT_6ParamsE --------------------------
	.section	.nv.shared._ZN7cutlass13device_kernelIN5flash11enable_sm90INS1_16FlashAttnFwdSm90INS1_25CollectiveMainloopFwdSm90ILi2EN4cute5tupleIJNS5_1CILi1EEES8_S8_EEENS6_IJNS7_ILi128EEENS7_ILi96EEENS7_ILi192EEEEEELi192ENS_6half_tEfNS_4arch4Sm90ELb1ELb0ELb0ELb1ELb1ELb0ELb0ELb1ELb1ELb1ELb1ELb0EEENS1_21CollectiveEpilogueFwdINS6_IJSA_SC_SB_EEES9_SE_SG_Li256ELb1ELb1ELb1ELb0EEENS1_36VarlenDynamicPersistentTileSchedulerILi128ELi96ELi256ELi128ELb1ELb1ELb1ELb1ELb1ELb1EEEEEEEEEvNT_6ParamsE,"aw",@nobits
	.sectionflags	@""
	.align	16
	.zero		1024


//--------------------- .nv.shared._ZN7cutlass13device_kernelIN5flash11enable_sm90INS1_16FlashAttnFwdSm90INS1_25CollectiveMainloopFwdSm90ILi2EN4cute5tupleIJNS5_1CILi1EEES8_S8_EEENS6_IJNS7_ILi128EEENS7_ILi96EEENS7_ILi192EEEEEELi192ENS_6half_tEfNS_4arch4Sm90ELb1ELb0ELb0ELb1ELb1ELb1ELb0ELb1ELb1ELb1ELb1ELb0EEENS1_21CollectiveEpilogueFwdINS6_IJSA_SC_SB_EEES9_SE_SG_Li256ELb1ELb1ELb1ELb0EEENS1_36VarlenDynamicPersistentTileSchedulerILi128ELi96ELi256ELi128ELb1ELb1ELb1ELb1ELb1ELb1EEEEEEEEEvNT_6ParamsE --------------------------
	.section	.nv.shared._ZN7cutlass13device_kernelIN5flash11enable_sm90INS1_16FlashAttnFwdSm90INS1_25CollectiveMainloopFwdSm90ILi2EN4cute5tupleIJNS5_1CILi1EEES8_S8_EEENS6_IJNS7_ILi128EEENS7_ILi96EEENS7_ILi192EEEEEELi192ENS_6half_tEfNS_4arch4Sm90ELb1ELb0ELb0ELb1ELb1ELb1ELb0ELb1ELb1ELb1ELb1ELb0EEENS1_21CollectiveEpilogueFwdINS6_IJSA_SC_SB_EEES9_SE_SG_Li256ELb1ELb1ELb1ELb0EEENS1_36VarlenDynamicPersistentTileSchedulerILi128ELi96ELi256ELi128ELb1ELb1ELb1ELb1ELb1ELb1EEEEEEEEEvNT_6ParamsE,"aw",@nobits
	.sectionflags	@""
	.align	16
	.zero		1024


//--------------------- .nv.shared._ZN7cutlass13device_kernelIN5flash11enable_sm90INS1_16FlashAttnFwdSm90INS1_25CollectiveMainloopFwdSm90ILi2EN4cute5tupleIJNS5_1CILi1EEES8_S8_EEENS6_IJNS7_ILi128EEESA_SA_EEELi128ENS_6half_tEfNS_4arch4Sm90ELb0ELb0ELb0ELb0ELb1ELb0ELb0ELb1ELb1ELb1ELb1ELb0EEENS1_21CollectiveEpilogueFwdISB_S9_SC_SE_Li256ELb0ELb1ELb1ELb0EEENS1_19SingleTileSchedulerILb0ELb1ELb1ELi128EEEEEEEEEvNT_6ParamsE --------------------------
	.section	.nv.shared._ZN7cutlass13device_kernelIN5flash11enable_sm90INS1_16FlashAttnFwdSm90INS1_25CollectiveMainloopFwdSm90ILi2EN4cute5tupleIJNS5_1CILi1EEES8_S8_EEENS6_IJNS7_ILi128EEESA_SA_EEELi128ENS_6half_tEfNS_4arch4Sm90ELb0ELb0ELb0ELb0ELb1ELb0ELb0ELb1ELb1ELb1ELb1ELb0EEENS1_21CollectiveEpilogueFwdISB_S9_SC_SE_Li256ELb0ELb1ELb1ELb0EEENS1_19SingleTileSchedulerILb0ELb1ELb1ELi128EEEEEEEEEvNT_6ParamsE,"aw",@nobits
	.sectionflags	@""
	.align	16
	.zero		1024


//--------------------- .nv.shared._ZN7cutlass13device_kernelIN5flash11enable_sm90INS1_16FlashAttnFwdSm90INS1_25CollectiveMainloopFwdSm90ILi2EN4cute5tupleIJNS5_1CILi1EEES8_S8_EEENS6_IJNS7_ILi128EEESA_SA_EEELi128ENS_6half_tEfNS_4arch4Sm90ELb0ELb0ELb0ELb1ELb1ELb0ELb0ELb1ELb1ELb1ELb1ELb0EEENS1_21CollectiveEpilogueFwdISB_S9_SC_SE_Li256ELb1ELb1ELb1ELb0EEENS1_36VarlenDynamicPersistentTileSchedulerILi128ELi128ELi256ELi128ELb1ELb1ELb1ELb0ELb1ELb1EEEEEEEEEvNT_6ParamsE --------------------------
	.section	.nv.shared._ZN7cutlass13device_kernelIN5flash11enable_sm90INS1_16FlashAttnFwdSm90INS1_25CollectiveMainloopFwdSm90ILi2EN4cute5tupleIJNS5_1CILi1EEES8_S8_EEENS6_IJNS7_ILi128EEESA_SA_EEELi128ENS_6half_tEfNS_4arch4Sm90ELb0ELb0ELb0ELb1ELb1ELb0ELb0ELb1ELb1ELb1ELb1ELb0EEENS1_21CollectiveEpilogueFwdISB_S9_SC_SE_Li256ELb1ELb1ELb1ELb0EEENS1_36VarlenDynamicPersistentTileSchedulerILi128ELi128ELi256ELi128ELb1ELb1ELb1ELb0ELb1ELb1EEEEEEEEEvNT_6ParamsE,"aw",@nobits
	.sectionflags	@""
	.align	16
	.zero		1024


//--------------------- .nv.shared._ZN7cutlass13device_kernelIN5flash11enable_sm90INS1_16FlashAttnFwdSm90INS1_25CollectiveMainloopFwdSm90ILi2EN4cute5tupleIJNS5_1CILi1EEES8_S8_EEENS6_IJNS7_ILi128EEESA_SA_EEELi128ENS_6half_tEfNS_4arch4Sm90ELb0ELb0ELb0ELb1ELb1ELb1ELb0ELb1ELb1ELb1ELb1ELb0EEENS1_21CollectiveEpilogueFwdISB_S9_SC_SE_Li256ELb1ELb1ELb1ELb0EEENS1_36VarlenDynamicPersistentTileSchedulerILi128ELi128ELi256ELi128ELb1ELb1ELb1ELb0ELb1ELb1EEEEEEEEEvNT_6ParamsE --------------------------
	.section	.nv.shared._ZN7cutlass13device_kernelIN5flash11enable_sm90INS1_16FlashAttnFwdSm90INS1_25CollectiveMainloopFwdSm90ILi2EN4cute5tupleIJNS5_1CILi1EEES8_S8_EEENS6_IJNS7_ILi128EEESA_SA_EEELi128ENS_6half_tEfNS_4arch4Sm90ELb0ELb0ELb0ELb1ELb1ELb1ELb0ELb1ELb1ELb1ELb1ELb0EEENS1_21CollectiveEpilogueFwdISB_S9_SC_SE_Li256ELb1ELb1ELb1ELb0EEENS1_36VarlenDynamicPersistentTileSchedulerILi128ELi128ELi256ELi128ELb1ELb1ELb1ELb0ELb1ELb1EEEEEEEEEvNT_6ParamsE,"aw",@nobits
	.sectionflags	@""
	.align	16
	.zero		1024


//--------------------- .nv.shared._ZN7cutlass13device_kernelIN5flash11enable_sm90INS1_16FlashAttnFwdSm90INS1_25CollectiveMainloopFwdSm90ILi2EN4cute5tupleIJNS5_1CILi1EEES8_S8_EEENS6_IJNS7_ILi128EEESA_SA_EEELi128ENS_6half_tEfNS_4arch4Sm90ELb0ELb1ELb0ELb0ELb1ELb0ELb0ELb1ELb1ELb1ELb1ELb0EEENS1_21CollectiveEpilogueFwdISB_S9_SC_SE_Li256ELb0ELb1ELb1ELb0EEENS1_19SingleTileSchedulerILb0ELb1ELb1ELi128EEEEEEEEEvNT_6ParamsE --------------------------
	.section	.nv.shared._ZN7cutlass13device_kernelIN5flash11enable_sm90INS1_16FlashAttnFwdSm90INS1_25CollectiveMainloopFwdSm90ILi2EN4cute5tupleIJNS5_1CILi1EEES8_S8_EEENS6_IJNS7_ILi128EEESA_SA_EEELi128ENS_6half_tEfNS_4arch4Sm90ELb0ELb1ELb0ELb0ELb1ELb0ELb0ELb1ELb1ELb1ELb1ELb0EEENS1_21CollectiveEpilogueFwdISB_S9_SC_SE_Li256ELb0ELb1ELb1ELb0EEENS1_19SingleTileSchedulerILb0ELb1ELb1ELi128EEEEEEEEEvNT_6ParamsE,"aw",@nobits
	.sectionflags	@""
	.align	16
	.zero		1024


//--------------------- .nv.shared._ZN7cutlass13device_kernelIN5flash11enable_sm90INS1_16FlashAttnFwdSm90INS1_25CollectiveMainloopFwdSm90ILi2EN4cute5tupleIJNS5_1CILi1EEES8_S8_EEENS6_IJNS7_ILi128EEESA_SA_EEELi128ENS_6half_tEfNS_4arch4Sm90ELb0ELb1ELb0ELb1ELb1ELb0ELb0ELb1ELb1ELb1ELb1ELb0EEENS1_21CollectiveEpilogueFwdISB_S9_SC_SE_Li256ELb1ELb1ELb1ELb0EEENS1_36VarlenDynamicPersistentTileSchedulerILi128ELi128ELi256ELi128ELb1ELb1ELb1ELb1ELb0ELb1EEEEEEEEEvNT_6ParamsE --------------------------
	.section	.nv.shared._ZN7cutlass13device_kernelIN5flash11enable_sm90INS1_16FlashAttnFwdSm90INS1_25CollectiveMainloopFwdSm90ILi2EN4cute5tupleIJNS5_1CILi1EEES8_S8_EEENS6_IJNS7_ILi128EEESA_SA_EEELi128ENS_6half_tEfNS_4arch4Sm90ELb0ELb1ELb0ELb1ELb1ELb0ELb0ELb1ELb1ELb1ELb1ELb0EEENS1_21CollectiveEpilogueFwdISB_S9_SC_SE_Li256ELb1ELb1ELb1ELb0EEENS1_36VarlenDynamicPersistentTileSchedulerILi128ELi128ELi256ELi128ELb1ELb1ELb1ELb1ELb0ELb1EEEEEEEEEvNT_6ParamsE,"aw",@nobits
	.sectionflags	@""
	.align	16
	.zero		1024


//--------------------- .nv.shared._ZN7cutlass13device_kernelIN5flash11enable_sm90INS1_16FlashAttnFwdSm90INS1_25CollectiveMainloopFwdSm90ILi2EN4cute5tupleIJNS5_1CILi1EEES8_S8_EEENS6_IJNS7_ILi128EEESA_SA_EEELi128ENS_6half_tEfNS_4arch4Sm90ELb0ELb1ELb0ELb1ELb1ELb1ELb0ELb1ELb1ELb1ELb1ELb0EEENS1_21CollectiveEpilogueFwdISB_S9_SC_SE_Li256ELb1ELb1ELb1ELb0EEENS1_36VarlenDynamicPersistentTileSchedulerILi128ELi128ELi256ELi128ELb1ELb1ELb1ELb1ELb0ELb1EEEEEEEEEvNT_6ParamsE --------------------------
	.section	.nv.shared._ZN7cutlass13device_kernelIN5flash11enable_sm90INS1_16FlashAttnFwdSm90INS1_25CollectiveMainloopFwdSm90ILi2EN4cute5tupleIJNS5_1CILi1EEES8_S8_EEENS6_IJNS7_ILi128EEESA_SA_EEELi128ENS_6half_tEfNS_4arch4Sm90ELb0ELb1ELb0ELb1ELb1ELb1ELb0ELb1ELb1ELb1ELb1ELb0EEENS1_21CollectiveEpilogueFwdISB_S9_SC_SE_Li256ELb1ELb1ELb1ELb0EEENS1_36VarlenDynamicPersistentTileSchedulerILi128ELi128ELi256ELi128ELb1ELb1ELb1ELb1ELb0ELb1EEEEEEEEEvNT_6ParamsE,"aw",@nobits
	.sectionflags	@""
	.align	16
	.zero		1024


//--------------------- .nv.shared._ZN7cutlass13device_kernelIN5flash11enable_sm90INS1_16FlashAttnFwdSm90INS1_25CollectiveMainloopFwdSm90ILi2EN4cute5tupleIJNS5_1CILi1EEES8_S8_EEENS6_IJNS7_ILi128EEESA_SA_EEELi128ENS_6half_tEfNS_4arch4Sm90ELb1ELb0ELb0ELb0ELb1ELb0ELb0ELb1ELb1ELb1ELb1ELb0EEENS1_21CollectiveEpilogueFwdISB_S9_SC_SE_Li256ELb0ELb1ELb1ELb0EEENS1_19SingleTileSchedulerILb0ELb1ELb1ELi128EEEEEEEEEvNT_6ParamsE --------------------------
	.section	.nv.shared._ZN7cutlass13device_kernelIN5flash11enable_sm90INS1_16FlashAttnFwdSm90INS1_25CollectiveMainloopFwdSm90ILi2EN4cute5tupleIJNS5_1CILi1EEES8_S8_EEENS6_IJNS7_ILi128EEESA_SA_EEELi128ENS_6half_tEfNS_4arch4Sm90ELb1ELb0ELb0ELb0ELb1ELb0ELb0ELb1ELb1ELb1ELb1ELb0EEENS1_21CollectiveEpilogueFwdISB_S9_SC_SE_Li256ELb0ELb1ELb1ELb0EEENS1_19SingleTileSchedulerILb0ELb1ELb1ELi128EEEEEEEEEvNT_6ParamsE,"aw",@nobits
	.sectionflags	@""
	.align	16
	.zero		1024


//--------------------- .nv.shared._ZN7cutlass13device_kernelIN5flash11enable_sm90INS1_16FlashAttnFwdSm90INS1_25CollectiveMainloopFwdSm90ILi2EN4cute5tupleIJNS5_1CILi1EEES8_S8_EEENS6_IJNS7_ILi128EEESA_SA_EEELi128ENS_6half_tEfNS_4arch4Sm90ELb1ELb0ELb0ELb1ELb1ELb0ELb0ELb1ELb1ELb1ELb1ELb0EEENS1_21CollectiveEpilogueFwdISB_S9_SC_SE_Li256ELb1ELb1ELb1ELb0EEENS1_36VarlenDynamicPersistentTileSchedulerILi128ELi128ELi256ELi128ELb1ELb1ELb1ELb1ELb1ELb1EEEEEEEEEvNT_6ParamsE --------------------------
	.section	.nv.shared._ZN7cutlass13device_kernelIN5flash11enable_sm90INS1_16FlashAttnFwdSm90INS1_25CollectiveMainloopFwdSm90ILi2EN4cute5tupleIJNS5_1CILi1EEES8_S8_EEENS6_IJNS7_ILi128EEESA_SA_EEELi128ENS_6half_tEfNS_4arch4Sm90ELb1ELb0ELb0ELb1ELb1ELb0ELb0ELb1ELb1ELb1ELb1ELb0EEENS1_21CollectiveEpilogueFwdISB_S9_SC_SE_Li256ELb1ELb1ELb1ELb0EEENS1_36VarlenDynamicPersistentTileSchedulerILi128ELi128ELi256ELi128ELb1ELb1ELb1ELb1ELb1ELb1EEEEEEEEEvNT_6ParamsE,"aw",@nobits
	.sectionflags	@""
	.align	16
	.zero		1024


//--------------------- .nv.shared._ZN7cutlass13device_kernelIN5flash11enable_sm90INS1_16FlashAttnFwdSm90INS1_25CollectiveMainloopFwdSm90ILi2EN4cute5tupleIJNS5_1CILi1EEES8_S8_EEENS6_IJNS7_ILi128EEESA_SA_EEELi128ENS_6half_tEfNS_4arch4Sm90ELb1ELb0ELb0ELb1ELb1ELb1ELb0ELb1ELb1ELb1ELb1ELb0EEENS1_21CollectiveEpilogueFwdISB_S9_SC_SE_Li256ELb1ELb1ELb1ELb0EEENS1_36VarlenDynamicPersistentTileSchedulerILi128ELi128ELi256ELi128ELb1ELb1ELb1ELb1ELb1ELb1EEEEEEEEEvNT_6ParamsE --------------------------
	.section	.nv.shared._ZN7cutlass13device_kernelIN5flash11enable_sm90INS1_16FlashAttnFwdSm90INS1_25CollectiveMainloopFwdSm90ILi2EN4cute5tupleIJNS5_1CILi1EEES8_S8_EEENS6_IJNS7_ILi128EEESA_SA_EEELi128ENS_6half_tEfNS_4arch4Sm90ELb1ELb0ELb0ELb1ELb1ELb1ELb0ELb1ELb1ELb1ELb1ELb0EEENS1_21CollectiveEpilogueFwdISB_S9_SC_SE_Li256ELb1ELb1ELb1ELb0EEENS1_36VarlenDynamicPersistentTileSchedulerILi128ELi128ELi256ELi128ELb1ELb1ELb1ELb1ELb1ELb1EEEEEEEEEvNT_6ParamsE,"aw",@nobits
	.sectionflags	@""
	.align	16
	.zero		1024


//--------------------- .nv.shared._ZN7cutlass13device_kernelIN5flash11enable_sm90INS1_16FlashAttnFwdSm90INS1_25CollectiveMainloopFwdSm90ILi2EN4cute5tupleIJNS5_1CILi1EEES8_S8_EEENS6_IJNS7_ILi192EEENS7_ILi128EEENS7_ILi96EEEEEELi96ENS_6half_tEfNS_4arch4Sm90ELb0ELb0ELb0ELb0ELb1ELb0ELb0ELb0ELb1ELb1ELb1ELb0EEENS1_21CollectiveEpilogueFwdINS6_IJSA_SC_SB_EEES9_SE_SG_Li384ELb0ELb1ELb1ELb0EEENS1_19SingleTileSchedulerILb0ELb1ELb1ELi192EEEEEEEEEvNT_6ParamsE --------------------------
	.section	.nv.shared._ZN7cutlass13device_kernelIN5flash11enable_sm90INS1_16FlashAttnFwdSm90INS1_25CollectiveMainloopFwdSm90ILi2EN4cute5tupleIJNS5_1CILi1EEES8_S8_EEENS6_IJNS7_ILi192EEENS7_ILi128EEENS7_ILi96EEEEEELi96ENS_6half_tEfNS_4arch4Sm90ELb0ELb0ELb0ELb0ELb1ELb0ELb0ELb0ELb1ELb1ELb1ELb0EEENS1_21CollectiveEpilogueFwdINS6_IJSA_SC_SB_EEES9_SE_SG_Li384ELb0ELb1ELb1ELb0EEENS1_19SingleTileSchedulerILb0ELb1ELb1ELi192EEEEEEEEEvNT_6ParamsE,"aw",@nobits
	.sectionflags	@""
	.align	16
	.zero		1024


//--------------------- .nv.shared._ZN7cutlass13device_kernelIN5flash11enable_sm90INS1_16FlashAttnFwdSm90INS1_25CollectiveMainloopFwdSm90ILi2EN4cute5tupleIJNS5_1CILi1EEES8_S8_EEENS6_IJNS7_ILi192EEENS7_ILi128EEENS7_ILi96EEEEEELi96ENS_6half_tEfNS_4arch4Sm90ELb0ELb0ELb0ELb1ELb1ELb0ELb0ELb0ELb1ELb1ELb1ELb0EEENS1_21CollectiveEpilogueFwdINS6_IJSA_SC_SB_EEES9_SE_SG_Li384ELb1ELb1ELb1ELb0EEENS1_36VarlenDynamicPersistentTileSchedulerILi192ELi128ELi384ELi128ELb1ELb1ELb1ELb0ELb1ELb1EEEEEEEEEvNT_6ParamsE --------------------------
	.section	.nv.shared._ZN7cutlass13device_kernelIN5flash11enable_sm90INS1_16FlashAttnFwdSm90INS1_25CollectiveMainloopFwdSm90ILi2EN4cute5tupleIJNS5_1CILi1EEES8_S8_EEENS6_IJNS7_ILi192EEENS7_ILi128EEENS7_ILi96EEEEEELi96ENS_6half_tEfNS_4arch4Sm90ELb0ELb0ELb0ELb1ELb1ELb0ELb0ELb0ELb1ELb1ELb1ELb0EEENS1_21CollectiveEpilogueFwdINS6_IJSA_SC_SB_EEES9_SE_SG_Li384ELb1ELb1ELb1ELb0EEENS1_36VarlenDynamicPersistentTileSchedulerILi192ELi128ELi384ELi128ELb1ELb1ELb1ELb0ELb1ELb1EEEEEEEEEvNT_6ParamsE,"aw",@nobits
	.sectionflags	@""
	.align	16
	.zero		1024


//--------------------- .nv.shared._ZN7cutlass13device_kernelIN5flash11enable_sm90INS1_16FlashAttnFwdSm90INS1_25CollectiveMainloopFwdSm90ILi2EN4cute5tupleIJNS5_1CILi1EEES8_S8_EEENS6_IJNS7_ILi192EEENS7_ILi128EEENS7_ILi96EEEEEELi96ENS_6half_tEfNS_4arch4Sm90ELb0ELb0ELb0ELb1ELb1ELb1ELb0ELb0ELb1ELb1ELb1ELb0EEENS1_21CollectiveEpilogueFwdINS6_IJSA_SC_SB_EEES9_SE_SG_Li384ELb1ELb1ELb1ELb0EEENS1_36VarlenDynamicPersistentTileSchedulerILi192ELi128ELi384ELi128ELb1ELb1ELb1ELb0ELb1ELb1EEEEEEEEEvNT_6ParamsE --------------------------
	.section	.nv.shared._ZN7cutlass13device_kernelIN5flash11enable_sm90INS1_16FlashAttnFwdSm90INS1_25CollectiveMainloopFwdSm90ILi2EN4cute5tupleIJNS5_1CILi1EEES8_S8_EEENS6_IJNS7_ILi192EEENS7_ILi128EEENS7_ILi96EEEEEELi96ENS_6half_tEfNS_4arch4Sm90ELb0ELb0ELb0ELb1ELb1ELb1ELb0ELb0ELb1ELb1ELb1ELb0EEENS1_21CollectiveEpilogueFwdINS6_IJSA_SC_SB_EEES9_SE_SG_Li384ELb1ELb1ELb1ELb0EEENS1_36VarlenDynamicPersistentTileSchedulerILi192ELi128ELi384ELi128ELb1ELb1ELb1ELb0ELb1ELb1EEEEEEEEEvNT_6ParamsE,"aw",@nobits
	.sectionflags	@""
	.align	16
	.zero		1024


//--------------------- .nv.shared._ZN7cutlass13device_kernelIN5flash11enable_sm90INS1_16FlashAttnFwdSm90INS1_25CollectiveMainloopFwdSm90ILi2EN4cute5tupleIJNS5_1CILi1EEES8_S8_EEENS6_IJNS7_ILi192EEENS7_ILi128EEENS7_ILi96EEEEEELi96ENS_6half_tEfNS_4arch4Sm90ELb0ELb1ELb0ELb0ELb1ELb0ELb0ELb0ELb1ELb1ELb1ELb0EEENS1_21CollectiveEpilogueFwdINS6_IJSA_SC_SB_EEES9_SE_SG_Li384ELb0ELb1ELb1ELb0EEENS1_19SingleTileSchedulerILb0ELb1ELb1ELi192EEEEEEEEEvNT_6ParamsE --------------------------
	.section	.nv.shared._ZN7cutlass13device_kernelIN5flash11enable_sm90INS1_16FlashAttnFwdSm90INS1_25CollectiveMainloopFwdSm90ILi2EN4cute5tupleIJNS5_1CILi1EEES8_S8_EEENS6_IJNS7_ILi192EEENS7_ILi128EEENS7_ILi96EEEEEELi96ENS_6half_tEfNS_4arch4Sm90ELb0ELb1ELb0ELb0ELb1ELb0ELb0ELb0ELb1ELb1ELb1ELb0EEENS1_21CollectiveEpilogueFwdINS6_IJSA_SC_SB_EEES9_SE_SG_Li384ELb0ELb1ELb1ELb0EEENS1_19SingleTileSchedulerILb0ELb1ELb1ELi192EEEEEEEEEvNT_6ParamsE,"aw",@nobits
	.sectionflags	@""
	.align	16
	.zero		1024


//--------------------- .nv.shared._ZN7cutlass13device_kernelIN5flash11enable_sm90INS1_16FlashAttnFwdSm90INS1_25CollectiveMainloopFwdSm90ILi2EN4cute5tupleIJNS5_1CILi1EEES8_S8_EEENS6_IJNS7_ILi192EEENS7_ILi128EEENS7_ILi96EEEEEELi96ENS_6half_tEfNS_4arch4Sm90ELb0ELb1ELb0ELb1ELb1ELb0ELb0ELb0ELb1ELb1ELb1ELb0EEENS1_21CollectiveEpilogueFwdINS6_IJSA_SC_SB_EEES9_SE_SG_Li384ELb1ELb1ELb1ELb0EEENS1_36VarlenDynamicPersistentTileSchedulerILi192ELi128ELi384ELi128ELb1ELb1ELb1ELb1ELb0ELb1EEEEEEEEEvNT_6ParamsE --------------------------
	.section	.nv.shared._ZN7cutlass13device_kernelIN5flash11enable_sm90INS1_16FlashAttnFwdSm90INS1_25CollectiveMainloopFwdSm90ILi2EN4cute5tupleIJNS5_1CILi1EEES8_S8_EEENS6_IJNS7_ILi192EEENS7_ILi128EEENS7_ILi96EEEEEELi96ENS_6half_tEfNS_4arch4Sm90ELb0ELb1ELb0ELb1ELb1ELb0ELb0ELb0ELb1ELb1ELb1ELb0EEENS1_21CollectiveEpilogueFwdINS6_IJSA_SC_SB_EEES9_SE_SG_Li384ELb1ELb1ELb1ELb0EEENS1_36VarlenDynamicPersistentTileSchedulerILi192ELi128ELi384ELi128ELb1ELb1ELb1ELb1ELb0ELb1EEEEEEEEEvNT_6ParamsE,"aw",@nobits
	.sectionflags	@""
	.align	16
	.zero		1024


//--------------------- .nv.shared._ZN7cutlass13device_kernelIN5flash11enable_sm90INS1_16FlashAttnFwdSm90INS1_25CollectiveMainloopFwdSm90ILi2EN4cute5tupleIJNS5_1CILi1EEES8_S8_EEENS6_IJNS7_ILi192EEENS7_ILi128EEENS7_ILi96EEEEEELi96ENS_6half_tEfNS_4arch4Sm90ELb0ELb1ELb0ELb1ELb1ELb1ELb0ELb0ELb1ELb1ELb1ELb0EEENS1_21CollectiveEpilogueFwdINS6_IJSA_SC_SB_EEES9_SE_SG_Li384ELb1ELb1ELb1ELb0EEENS1_36VarlenDynamicPersistentTileSchedulerILi192ELi128ELi384ELi128ELb1ELb1ELb1ELb1ELb0ELb1EEEEEEEEEvNT_6ParamsE --------------------------
	.section	.nv.shared._ZN7cutlass13device_kernelIN5flash11enable_sm90INS1_16FlashAttnFwdSm90INS1_25CollectiveMainloopFwdSm90ILi2EN4cute5tupleIJNS5_1CILi1EEES8_S8_EEENS6_IJNS7_ILi192EEENS7_ILi128EEENS7_ILi96EEEEEELi96ENS_6half_tEfNS_4arch4Sm90ELb0ELb1ELb0ELb1ELb1ELb1ELb0ELb0ELb1ELb1ELb1ELb0EEENS1_21CollectiveEpilogueFwdINS6_IJSA_SC_SB_EEES9_SE_SG_Li384ELb1ELb1ELb1ELb0EEENS1_36VarlenDynamicPersistentTileSchedulerILi192ELi128ELi384ELi128ELb1ELb1ELb1ELb1ELb0ELb1EEEEEEEEEvNT_6ParamsE,"aw",@nobits
	.sectionflags	@""
	.align	16
	.zero		1024


//--------------------- .nv.shared._ZN7cutlass13device_kernelIN5flash11enable_sm90INS1_16FlashAttnFwdSm90INS1_25CollectiveMainloopFwdSm90ILi2EN4cute5tupleIJNS5_1CILi1EEES8_S8_EEENS6_IJNS7_ILi192EEENS7_ILi128EEENS7_ILi96EEEEEELi96ENS_6half_tEfNS_4arch4Sm90ELb1ELb0ELb0ELb0ELb1ELb0ELb0ELb0ELb1ELb1ELb1ELb0EEENS1_21CollectiveEpilogueFwdINS6_IJSA_SC_SB_EEES9_SE_SG_Li384ELb0ELb1ELb1ELb0EEENS1_19SingleTileSchedulerILb0ELb1ELb1ELi192EEEEEEEEEvNT_6ParamsE --------------------------
	.section	.nv.shared._ZN7cutlass13device_kernelIN5flash11enable_sm90INS1_16FlashAttnFwdSm90INS1_25CollectiveMainloopFwdSm90ILi2EN4cute5tupleIJNS5_1CILi1EEES8_S8_EEENS6_IJNS7_ILi192EEENS7_ILi128EEENS7_ILi96EEEEEELi96ENS_6half_tEfNS_4arch4Sm90ELb1ELb0ELb0ELb0ELb1ELb0ELb0ELb0ELb1ELb1ELb1ELb0EEENS1_21CollectiveEpilogueFwdINS6_IJSA_SC_SB_EEES9_SE_SG_Li384ELb0ELb1ELb1ELb0EEENS1_19SingleTileSchedulerILb0ELb1ELb1ELi192EEEEEEEEEvNT_6ParamsE,"aw",@nobits
	.sectionflags	@""
	.align	16
	.zero		1024


//--------------------- .nv.shared._ZN7cutlass13device_kernelIN5flash11enable_sm90INS1_16FlashAttnFwdSm90INS1_25CollectiveMainloopFwdSm90ILi2EN4cute5tupleIJNS5_1CILi1EEES8_S8_EEENS6_IJNS7_ILi192EEENS7_ILi128EEENS7_ILi96EEEEEELi96ENS_6half_tEfNS_4arch4Sm90ELb1ELb0ELb0ELb1ELb1ELb0ELb0ELb0ELb1ELb1ELb1ELb0EEENS1_21CollectiveEpilogueFwdINS6_IJSA_SC_SB_EEES9_SE_SG_Li384ELb1ELb1ELb1ELb0EEENS1_36VarlenDynamicPersistentTileSchedulerILi192ELi128ELi384ELi128ELb1ELb1ELb1ELb1ELb1ELb1EEEEEEEEEvNT_6ParamsE --------------------------
	.section	.nv.shared._ZN7cutlass13device_kernelIN5flash11enable_sm90INS1_16FlashAttnFwdSm90INS1_25CollectiveMainloopFwdSm90ILi2EN4cute5tupleIJNS5_1CILi1EEES8_S8_EEENS6_IJNS7_ILi192EEENS7_ILi128EEENS7_ILi96EEEEEELi96ENS_6half_tEfNS_4arch4Sm90ELb1ELb0ELb0ELb1ELb1ELb0ELb0ELb0ELb1ELb1ELb1ELb0EEENS1_21CollectiveEpilogueFwdINS6_IJSA_SC_SB_EEES9_SE_SG_Li384ELb1ELb1ELb1ELb0EEENS1_36VarlenDynamicPersistentTileSchedulerILi192ELi128ELi384ELi128ELb1ELb1ELb1ELb1ELb1ELb1EEEEEEEEEvNT_6ParamsE,"aw",@nobits
	.sectionflags	@""
	.align	16
	.zero		1024


//--------------------- .nv.shared._ZN7cutlass13device_kernelIN5flash11enable_sm90INS1_16FlashAttnFwdSm90INS1_25CollectiveMainloopFwdSm90ILi2EN4cute5tupleIJNS5_1CILi1EEES8_S8_EEENS6_IJNS7_ILi192EEENS7_ILi128EEENS7_ILi96EEEEEELi96ENS_6half_tEfNS_4arch4Sm90ELb1ELb0ELb0ELb1ELb1ELb1ELb0ELb0ELb1ELb1ELb1ELb0EEENS1_21CollectiveEpilogueFwdINS6_IJSA_SC_SB_EEES9_SE_SG_Li384ELb1ELb1ELb1ELb0EEENS1_36VarlenDynamicPersistentTileSchedulerILi192ELi128ELi384ELi128ELb1ELb1ELb1ELb1ELb1ELb1EEEEEEEEEvNT_6ParamsE --------------------------
	.section	.nv.shared._ZN7cutlass13device_kernelIN5flash11enable_sm90INS1_16FlashAttnFwdSm90INS1_25CollectiveMainloopFwdSm90ILi2EN4cute5tupleIJNS5_1CILi1EEES8_S8_EEENS6_IJNS7_ILi192EEENS7_ILi128EEENS7_ILi96EEEEEELi96ENS_6half_tEfNS_4arch4Sm90ELb1ELb0ELb0ELb1ELb1ELb1ELb0ELb0ELb1ELb1ELb1ELb0EEENS1_21CollectiveEpilogueFwdINS6_IJSA_SC_SB_EEES9_SE_SG_Li384ELb1ELb1ELb1ELb0EEENS1_36VarlenDynamicPersistentTileSchedulerILi192ELi128ELi384ELi128ELb1ELb1ELb1ELb1ELb1ELb1EEEEEEEEEvNT_6ParamsE,"aw",@nobits
	.sectionflags	@""
	.align	16
	.zero		1024


//--------------------- .nv.shared._ZN7cutlass13device_kernelIN5flash11enable_sm90INS1_16FlashAttnFwdSm90INS1_25CollectiveMainloopFwdSm90ILi2EN4cute5tupleIJNS5_1CILi1EEES8_S8_EEENS6_IJNS7_ILi192EEENS7_ILi128EEENS7_ILi64EEEEEELi64ENS_6half_tEfNS_4arch4Sm90ELb0ELb0ELb0ELb0ELb1ELb0ELb0ELb1ELb1ELb1ELb1ELb0EEENS1_21CollectiveEpilogueFwdINS6_IJSA_SC_SB_EEES9_SE_SG_Li384ELb0ELb1ELb1ELb0EEENS1_19SingleTileSchedulerILb0ELb1ELb1ELi192EEEEEEEEEvNT_6ParamsE --------------------------
	.section	.nv.shared._ZN7cutlass13device_kernelIN5flash11enable_sm90INS1_16FlashAttnFwdSm90INS1_25CollectiveMainloopFwdSm90ILi2EN4cute5tupleIJNS5_1CILi1EEES8_S8_EEENS6_IJNS7_ILi192EEENS7_ILi128EEENS7_ILi64EEEEEELi64ENS_6half_tEfNS_4arch4Sm90ELb0ELb0ELb0ELb0ELb1ELb0ELb0ELb1ELb1ELb1ELb1ELb0EEENS1_21CollectiveEpilogueFwdINS6_IJSA_SC_SB_EEES9_SE_SG_Li384ELb0ELb1ELb1ELb0EEENS1_19SingleTileSchedulerILb0ELb1ELb1ELi192EEEEEEEEEvNT_6ParamsE,"aw",@nobits
	.sectionflags	@""
	.align	16
	.zero		1024


//--------------------- .nv.shared._ZN7cutlass13device_kernelIN5flash11enable_sm90INS1_16FlashAttnFwdSm90INS1_25CollectiveMainloopFwdSm90ILi2EN4cute5tupleIJNS5_1CILi1EEES8_S8_EEENS6_IJNS7_ILi192EEENS7_ILi128EEENS7_ILi64EEEEEELi64ENS_6half_tEfNS_4arch4Sm90ELb0ELb0ELb0ELb1ELb1ELb0ELb0ELb1ELb1ELb1ELb1ELb0EEENS1_21CollectiveEpilogueFwdINS6_IJSA_SC_SB_EEES9_SE_SG_Li384ELb1ELb1ELb1ELb0EEENS1_36VarlenDynamicPersistentTileSchedulerILi192ELi128ELi384ELi128ELb1ELb1ELb1ELb0ELb1ELb1EEEEEEEEEvNT_6ParamsE --------------------------
	.section	.nv.shared._ZN7cutlass13device_kernelIN5flash11enable_sm90INS1_16FlashAttnFwdSm90INS1_25CollectiveMainloopFwdSm90ILi2EN4cute5tupleIJNS5_1CILi1EEES8_S8_EEENS6_IJNS7_ILi192EEENS7_ILi128EEENS7_ILi64EEEEEELi64ENS_6half_tEfNS_4arch4Sm90ELb0ELb0ELb0ELb1ELb1ELb0ELb0ELb1ELb1ELb1ELb1ELb0EEENS1_21CollectiveEpilogueFwdINS6_IJSA_SC_SB_EEES9_SE_SG_Li384ELb1ELb1ELb1ELb0EEENS1_36VarlenDynamicPersistentTileSchedulerILi192ELi128ELi384ELi128ELb1ELb1ELb1ELb0ELb1ELb1EEEEEEEEEvNT_6ParamsE,"aw",@nobits
	.sectionflags	@""
	.align	16
	.zero		1024


//--------------------- .nv.shared._ZN7cutlass13device_kernelIN5flash11enable_sm90INS1_16FlashAttnFwdSm90INS1_25CollectiveMainloopFwdSm90ILi2EN4cute5tupleIJNS5_1CILi1EEES8_S8_EEENS6_IJNS7_ILi192EEENS7_ILi128EEENS7_ILi64EEEEEELi64ENS_6half_tEfNS_4arch4Sm90ELb0ELb0ELb0ELb1ELb1ELb1ELb0ELb1ELb1ELb1ELb1ELb0EEENS1_21CollectiveEpilogueFwdINS6_IJSA_SC_SB_EEES9_SE_SG_Li384ELb1ELb1ELb1ELb0EEENS1_36VarlenDynamicPersistentTileSchedulerILi192ELi128ELi384ELi128ELb1ELb1ELb1ELb0ELb1ELb1EEEEEEEEEvNT_6ParamsE --------------------------
	.section	.nv.shared._ZN7cutlass13device_kernelIN5flash11enable_sm90INS1_16FlashAttnFwdSm90INS1_25CollectiveMainloopFwdSm90ILi2EN4cute5tupleIJNS5_1CILi1EEES8_S8_EEENS6_IJNS7_ILi192EEENS7_ILi128EEENS7_ILi64EEEEEELi64ENS_6half_tEfNS_4arch4Sm90ELb0ELb0ELb0ELb1ELb1ELb1ELb0ELb1ELb1ELb1ELb1ELb0EEENS1_21CollectiveEpilogueFwdINS6_IJSA_SC_SB_EEES9_SE_SG_Li384ELb1ELb1ELb1ELb0EEENS1_36VarlenDynamicPersistentTileSchedulerILi192ELi128ELi384ELi128ELb1ELb1ELb1ELb0ELb1ELb1EEEEEEEEEvNT_6ParamsE,"aw",@nobits
	.sectionflags	@""
	.align	16
	.zero		1024


//--------------------- .nv.shared._ZN7cutlass13device_kernelIN5flash11enable_sm90INS1_16FlashAttnFwdSm90INS1_25CollectiveMainloopFwdSm90ILi2EN4cute5tupleIJNS5_1CILi1EEES8_S8_EEENS6_IJNS7_ILi192EEENS7_ILi128EEENS7_ILi64EEEEEELi64ENS_6half_tEfNS_4arch4Sm90ELb0ELb1ELb0ELb0ELb1ELb0ELb0ELb1ELb1ELb1ELb1ELb0EEENS1_21CollectiveEpilogueFwdINS6_IJSA_SC_SB_EEES9_SE_SG_Li384ELb0ELb1ELb1ELb0EEENS1_19SingleTileSchedulerILb0ELb1ELb1ELi192EEEEEEEEEvNT_6ParamsE --------------------------
	.section	.nv.shared._ZN7cutlass13device_kernelIN5flash11enable_sm90INS1_16FlashAttnFwdSm90INS1_25CollectiveMainloopFwdSm90ILi2EN4cute5tupleIJNS5_1CILi1EEES8_S8_EEENS6_IJNS7_ILi192EEENS7_ILi128EEENS7_ILi64EEEEEELi64ENS_6half_tEfNS_4arch4Sm90ELb0ELb1ELb0ELb0ELb1ELb0ELb0ELb1ELb1ELb1ELb1ELb0EEENS1_21CollectiveEpilogueFwdINS6_IJSA_SC_SB_EEES9_SE_SG_Li384ELb0ELb1ELb1ELb0EEENS1_19SingleTileSchedulerILb0ELb1ELb1ELi192EEEEEEEEEvNT_6ParamsE,"aw",@nobits
	.sectionflags	@""
	.align	16
	.zero		1024


//--------------------- .nv.shared._ZN7cutlass13device_kernelIN5flash11enable_sm90INS1_16FlashAttnFwdSm90INS1_25CollectiveMainloopFwdSm90ILi2EN4cute5tupleIJNS5_1CILi1EEES8_S8_EEENS6_IJNS7_ILi192EEENS7_ILi128EEENS7_ILi64EEEEEELi64ENS_6half_tEfNS_4arch4Sm90ELb0ELb1ELb0ELb1ELb1ELb0ELb0ELb1ELb1ELb1ELb1ELb0EEENS1_21CollectiveEpilogueFwdINS6_IJSA_SC_SB_EEES9_SE_SG_Li384ELb1ELb1ELb1ELb0EEENS1_36VarlenDynamicPersistentTileSchedulerILi192ELi128ELi384ELi128ELb1ELb1ELb1ELb1ELb0ELb1EEEEEEEEEvNT_6ParamsE --------------------------
	.section	.nv.shared._ZN7cutlass13device_kernelIN5flash11enable_sm90INS1_16FlashAttnFwdSm90INS1_25CollectiveMainloopFwdSm90ILi2EN4cute5tupleIJNS5_1CILi1EEES8_S8_EEENS6_IJNS7_ILi192EEENS7_ILi128EEENS7_ILi64EEEEEELi64ENS_6half_tEfNS_4arch4Sm90ELb0ELb1ELb0ELb1ELb1ELb0ELb0ELb1ELb1ELb1ELb1ELb0EEENS1_21CollectiveEpilogueFwdINS6_IJSA_SC_SB_EEES9_SE_SG_Li384ELb1ELb1ELb1ELb0EEENS1_36VarlenDynamicPersistentTileSchedulerILi192ELi128ELi384ELi128ELb1ELb1ELb1ELb1ELb0ELb1EEEEEEEEEvNT_6ParamsE,"aw",@nobits
	.sectionflags	@""
	.align	16
	.zero		1024


//--------------------- .nv.shared._ZN7cutlass13device_kernelIN5flash11enable_sm90INS1_16FlashAttnFwdSm90INS1_25CollectiveMainloopFwdSm90ILi2EN4cute5tupleIJNS5_1CILi1EEES8_S8_EEENS6_IJNS7_ILi192EEENS7_ILi128EEENS7_ILi64EEEEEELi64ENS_6half_tEfNS_4arch4Sm90ELb0ELb1ELb0ELb1ELb1ELb1ELb0ELb1ELb1ELb1ELb1ELb0EEENS1_21CollectiveEpilogueFwdINS6_IJSA_SC_SB_EEES9_SE_SG_Li384ELb1ELb1ELb1ELb0EEENS1_36VarlenDynamicPersistentTileSchedulerILi192ELi128ELi384ELi128ELb1ELb1ELb1ELb1ELb0ELb1EEEEEEEEEvNT_6ParamsE --------------------------
	.section	.nv.shared._ZN7cutlass13device_kernelIN5flash11enable_sm90INS1_16FlashAttnFwdSm90INS1_25CollectiveMainloopFwdSm90ILi2EN4cute5tupleIJNS5_1CILi1EEES8_S8_EEENS6_IJNS7_ILi192EEENS7_ILi128EEENS7_ILi64EEEEEELi64ENS_6half_tEfNS_4arch4Sm90ELb0ELb1ELb0ELb1ELb1ELb1ELb0ELb1ELb1ELb1ELb1ELb0EEENS1_21CollectiveEpilogueFwdINS6_IJSA_SC_SB_EEES9_SE_SG_Li384ELb1ELb1ELb1ELb0EEENS1_36VarlenDynamicPersistentTileSchedulerILi192ELi128ELi384ELi128ELb1ELb1ELb1ELb1ELb0ELb1EEEEEEEEEvNT_6ParamsE,"aw",@nobits
	.sectionflags	@""
	.align	16
	.zero		1024


//--------------------- .nv.shared._ZN7cutlass13device_kernelIN5flash11enable_sm90INS1_16FlashAttnFwdSm90INS1_25CollectiveMainloopFwdSm90ILi2EN4cute5tupleIJNS5_1CILi1EEES8_S8_EEENS6_IJNS7_ILi192EEENS7_ILi128EEENS7_ILi64EEEEEELi64ENS_6half_tEfNS_4arch4Sm90ELb1ELb0ELb0ELb0ELb1ELb0ELb0ELb1ELb1ELb1ELb1ELb0EEENS1_21CollectiveEpilogueFwdINS6_IJSA_SC_SB_EEES9_SE_SG_Li384ELb0ELb1ELb1ELb0EEENS1_19SingleTileSchedulerILb0ELb1ELb1ELi192EEEEEEEEEvNT_6ParamsE --------------------------
	.section	.nv.shared._ZN7cutlass13device_kernelIN5flash11enable_sm90INS1_16FlashAttnFwdSm90INS1_25CollectiveMainloopFwdSm90ILi2EN4cute5tupleIJNS5_1CILi1EEES8_S8_EEENS6_IJNS7_ILi192EEENS7_ILi128EEENS7_ILi64EEEEEELi64ENS_6half_tEfNS_4arch4Sm90ELb1ELb0ELb0ELb0ELb1ELb0ELb0ELb1ELb1ELb1ELb1ELb0EEENS1_21CollectiveEpilogueFwdINS6_IJSA_SC_SB_EEES9_SE_SG_Li384ELb0ELb1ELb1ELb0EEENS1_19SingleTileSchedulerILb0ELb1ELb1ELi192EEEEEEEEEvNT_6ParamsE,"aw",@nobits
	.sectionflags	@""
	.align	16
	.zero		1024


//--------------------- .nv.shared._ZN7cutlass13device_kernelIN5flash11enable_sm90INS1_16FlashAttnFwdSm90INS1_25CollectiveMainloopFwdSm90ILi2EN4cute5tupleIJNS5_1CILi1EEES8_S8_EEENS6_IJNS7_ILi192EEENS7_ILi128EEENS7_ILi64EEEEEELi64ENS_6half_tEfNS_4arch4Sm90ELb1ELb0ELb0ELb1ELb1ELb0ELb0ELb1ELb1ELb1ELb1ELb0EEENS1_21CollectiveEpilogueFwdINS6_IJSA_SC_SB_EEES9_SE_SG_Li384ELb1ELb1ELb1ELb0EEENS1_36VarlenDynamicPersistentTileSchedulerILi192ELi128ELi384ELi128ELb1ELb1ELb1ELb1ELb1ELb1EEEEEEEEEvNT_6ParamsE --------------------------
	.section	.nv.shared._ZN7cutlass13device_kernelIN5flash11enable_sm90INS1_16FlashAttnFwdSm90INS1_25CollectiveMainloopFwdSm90ILi2EN4cute5tupleIJNS5_1CILi1EEES8_S8_EEENS6_IJNS7_ILi192EEENS7_ILi128EEENS7_ILi64EEEEEELi64ENS_6half_tEfNS_4arch4Sm90ELb1ELb0ELb0ELb1ELb1ELb0ELb0ELb1ELb1ELb1ELb1ELb0EEENS1_21CollectiveEpilogueFwdINS6_IJSA_SC_SB_EEES9_SE_SG_Li384ELb1ELb1ELb1ELb0EEENS1_36VarlenDynamicPersistentTileSchedulerILi192ELi128ELi384ELi128ELb1ELb1ELb1ELb1ELb1ELb1EEEEEEEEEvNT_6ParamsE,"aw",@nobits
	.sectionflags	@""
	.align	16
	.zero		1024


//--------------------- .nv.shared._ZN7cutlass13device_kernelIN5flash11enable_sm90INS1_16FlashAttnFwdSm90INS1_25CollectiveMainloopFwdSm90ILi2EN4cute5tupleIJNS5_1CILi1EEES8_S8_EEENS6_IJNS7_ILi192EEENS7_ILi128EEENS7_ILi64EEEEEELi64ENS_6half_tEfNS_4arch4Sm90ELb1ELb0ELb0ELb1ELb1ELb1ELb0ELb1ELb1ELb1ELb1ELb0EEENS1_21CollectiveEpilogueFwdINS6_IJSA_SC_SB_EEES9_SE_SG_Li384ELb1ELb1ELb1ELb0EEENS1_36VarlenDynamicPersistentTileSchedulerILi192ELi128ELi384ELi128ELb1ELb1ELb1ELb1ELb1ELb1EEEEEEEEEvNT_6ParamsE --------------------------
	.section	.nv.shared._ZN7cutlass13device_kernelIN5flash11enable_sm90INS1_16FlashAttnFwdSm90INS1_25CollectiveMainloopFwdSm90ILi2EN4cute5tupleIJNS5_1CILi1EEES8_S8_EEENS6_IJNS7_ILi192EEENS7_ILi128EEENS7_ILi64EEEEEELi64ENS_6half_tEfNS_4arch4Sm90ELb1ELb0ELb0ELb1ELb1ELb1ELb0ELb1ELb1ELb1ELb1ELb0EEENS1_21CollectiveEpilogueFwdINS6_IJSA_SC_SB_EEES9_SE_SG_Li384ELb1ELb1ELb1ELb0EEENS1_36VarlenDynamicPersistentTileSchedulerILi192ELi128ELi384ELi128ELb1ELb1ELb1ELb1ELb1ELb1EEEEEEEEEvNT_6ParamsE,"aw",@nobits
	.sectionflags	@""
	.align	16
	.zero		1024


//--------------------- .nv.constant0._ZN7cutlass13device_kernelIN5flash11enable_sm90INS1_16FlashAttnFwdSm90INS1_25CollectiveMainloopFwdSm90ILi2EN4cute5tupleIJNS5_1CILi1EEES8_S8_EEENS6_IJNS7_ILi128EEENS7_ILi80EEENS7_ILi256EEEEEELi256ENS_6half_tEfNS_4arch4Sm90ELb0ELb0ELb0ELb0ELb1ELb0ELb0ELb1ELb1ELb1ELb1ELb0EEENS1_21CollectiveEpilogueFwdINS6_IJSA_SC_SB_EEES9_SE_SG_Li256ELb0ELb1ELb1ELb0EEENS1_19SingleTileSchedulerILb0ELb1ELb1ELi128EEEEEEEEEvNT_6ParamsE --------------------------
	.section	.nv.constant0._ZN7cutlass13device_kernelIN5flash11enable_sm90INS1_16FlashAttnFwdSm90INS1_25CollectiveMainloopFwdSm90ILi2EN4cute5tupleIJNS5_1CILi1EEES8_S8_EEENS6_IJNS7_ILi128EEENS7_ILi80EEENS7_ILi256EEEEEELi256ENS_6half_tEfNS_4arch4Sm90ELb0ELb0ELb0ELb0ELb1ELb0ELb0ELb1ELb1ELb1ELb1ELb0EEENS1_21CollectiveEpilogueFwdINS6_IJSA_SC_SB_EEES9_SE_SG_Li256ELb0ELb1ELb1ELb0EEENS1_19SingleTileSchedulerILb0ELb1ELb1ELi128EEEEEEEEEvNT_6ParamsE,"a",@progbits
	.sectionflags	@""
	.align	4
.nv.constant0._ZN7cutlass13device_kernelIN5flash11enable_sm90INS1_16FlashAttnFwdSm90INS1_25CollectiveMainloopFwdSm90ILi2EN4cute5tupleIJNS5_1CILi1EEES8_S8_EEENS6_IJNS7_ILi128EEENS7_ILi80EEENS7_ILi256EEEEEELi256ENS_6half_tEfNS_4arch4Sm90ELb0ELb0ELb0ELb0ELb1ELb0ELb0ELb1ELb1ELb1ELb1ELb0EEENS1_21CollectiveEpilogueFwdINS6_IJSA_SC_SB_EEES9_SE_SG_Li256ELb0ELb1ELb1ELb0EEENS1_19SingleTileSchedulerILb0ELb1ELb1ELi128EEEEEEEEEvNT_6ParamsE:
	.zero		3200


//--------------------- .nv.constant0._ZN7cutlass13device_kernelIN5flash11enable_sm90INS1_16FlashAttnFwdSm90INS1_25CollectiveMainloopFwdSm90ILi2EN4cute5tupleIJNS5_1CILi1EEES8_S8_EEENS6_IJNS7_ILi128EEENS7_ILi80EEENS7_ILi256EEEEEELi256ENS_6half_tEfNS_4arch4Sm90ELb0ELb0ELb0ELb1ELb1ELb0ELb0ELb1ELb1ELb1ELb1ELb0EEENS1_21CollectiveEpilogueFwdINS6_IJSA_SC_SB_EEES9_SE_SG_Li256ELb1ELb1ELb1ELb0EEENS1_36VarlenDynamicPersistentTileSchedulerILi128ELi80ELi256ELi128ELb1ELb1ELb1ELb0ELb1ELb1EEEEEEEEEvNT_6ParamsE --------------------------
	.section	.nv.constant0._ZN7cutlass13device_kernelIN5flash11enable_sm90INS1_16FlashAttnFwdSm90INS1_25CollectiveMainloopFwdSm90ILi2EN4cute5tupleIJNS5_1CILi1EEES8_S8_EEENS6_IJNS7_ILi128EEENS7_ILi80EEENS7_ILi256EEEEEELi256ENS_6half_tEfNS_4arch4Sm90ELb0ELb0ELb0ELb1ELb1ELb0ELb0ELb1ELb1ELb1ELb1ELb0EEENS1_21CollectiveEpilogueFwdINS6_IJSA_SC_SB_EEES9_SE_SG_Li256ELb1ELb1ELb1ELb0EEENS1_36VarlenDynamicPersistentTileSchedulerILi128ELi80ELi256ELi128ELb1ELb1ELb1ELb0ELb1ELb1EEEEEEEEEvNT_6ParamsE,"a",@progbits
	.sectionflags	@""
	.align	4
.nv.constant0._ZN7cutlass13device_kernelIN5flash11enable_sm90INS1_16FlashAttnFwdSm90INS1_25CollectiveMainloopFwdSm90ILi2EN4cute5tupleIJNS5_1CILi1EEES8_S8_EEENS6_IJNS7_ILi128EEENS7_ILi80EEENS7_ILi256EEEEEELi256ENS_6half_tEfNS_4arch4Sm90ELb0ELb0ELb0ELb1ELb1ELb0ELb0ELb1ELb1ELb1ELb1ELb0EEENS1_21CollectiveEpilogueFwdINS6_IJSA_SC_SB_EEES9_SE_SG_Li256ELb1ELb1ELb1ELb0EEENS1_36VarlenDynamicPersistentTileSchedulerILi128ELi80ELi256ELi128ELb1ELb1ELb1ELb0ELb1ELb1EEEEEEEEEvNT_6ParamsE:
	.zero		3328


//--------------------- .nv.constant0._ZN7cutlass13device_kernelIN5flash11enable_sm90INS1_16FlashAttnFwdSm90INS1_25CollectiveMainloopFwdSm90ILi2EN4cute5tupleIJNS5_1CILi1EEES8_S8_EEENS6_IJNS7_ILi128EEENS7_ILi80EEENS7_ILi256EEEEEELi256ENS_6half_tEfNS_4arch4Sm90ELb0ELb0ELb0ELb1ELb1ELb1ELb0ELb1ELb1ELb1ELb1ELb0EEENS1_21CollectiveEpilogueFwdINS6_IJSA_SC_SB_EEES9_SE_SG_Li256ELb1ELb1ELb1ELb0EEENS1_36VarlenDynamicPersistentTileSchedulerILi128ELi80ELi256ELi128ELb1ELb1ELb1ELb0ELb1ELb1EEEEEEEEEvNT_6ParamsE --------------------------
	.section	.nv.constant0._ZN7cutlass13device_kernelIN5flash11enable_sm90INS1_16FlashAttnFwdSm90INS1_25CollectiveMainloopFwdSm90ILi2EN4cute5tupleIJNS5_1CILi1EEES8_S8_EEENS6_IJNS7_ILi128EEENS7_ILi80EEENS7_ILi256EEEEEELi256ENS_6half_tEfNS_4arch4Sm90ELb0ELb0ELb0ELb1ELb1ELb1ELb0ELb1ELb1ELb1ELb1ELb0EEENS1_21CollectiveEpilogueFwdINS6_IJSA_SC_SB_EEES9_SE_SG_Li256ELb1ELb1ELb1ELb0EEENS1_36VarlenDynamicPersistentTileSchedulerILi128ELi80ELi256ELi128ELb1ELb1ELb1ELb0ELb1ELb1EEEEEEEEEvNT_6ParamsE,"a",@progbits
	.sectionflags	@""
	.align	4
.nv.constant0._ZN7cutlass13device_kernelIN5flash11enable_sm90INS1_16FlashAttnFwdSm90INS1_25CollectiveMainloopFwdSm90ILi2EN4cute5tupleIJNS5_1CILi1EEES8_S8_EEENS6_IJNS7_ILi128EEENS7_ILi80EEENS7_ILi256EEEEEELi256ENS_6half_tEfNS_4arch4Sm90ELb0ELb0ELb0ELb1ELb1ELb1ELb0ELb1ELb1ELb1ELb1ELb0EEENS1_21CollectiveEpilogueFwdINS6_IJSA_SC_SB_EEES9_SE_SG_Li256ELb1ELb1ELb1ELb0EEENS1_36VarlenDynamicPersistentTileSchedulerILi128ELi80ELi256ELi128ELb1ELb1ELb1ELb0ELb1ELb1EEEEEEEEEvNT_6ParamsE:
	.zero		3328


//--------------------- .nv.constant0._ZN7cutlass13device_kernelIN5flash11enable_sm90INS1_16FlashAttnFwdSm90INS1_25CollectiveMainloopFwdSm90ILi2EN4cute5tupleIJNS5_1CILi1EEES8_S8_EEENS6_IJNS7_ILi128EEENS7_ILi64EEENS7_ILi256EEEEEELi256ENS_6half_tEfNS_4arch4Sm90ELb0ELb1ELb0ELb0ELb1ELb0ELb0ELb1ELb1ELb1ELb1ELb0EEENS1_21CollectiveEpilogueFwdINS6_IJSA_SC_SB_EEES9_SE_SG_Li256ELb0ELb1ELb1ELb0EEENS1_19SingleTileSchedulerILb0ELb1ELb1ELi128EEEEEEEEEvNT_6ParamsE --------------------------
	.section	.nv.constant0._ZN7cutlass13device_kernelIN5flash11enable_sm90INS1_16FlashAttnFwdSm90INS1_25CollectiveMainloopFwdSm90ILi2EN4cute5tupleIJNS5_1CILi1EEES8_S8_EEENS6_IJNS7_ILi128EEENS7_ILi64EEENS7_ILi256EEEEEELi256ENS_6half_tEfNS_4arch4Sm90ELb0ELb1ELb0ELb0ELb1ELb0ELb0ELb1ELb1ELb1ELb1ELb0EEENS1_21CollectiveEpilogueFwdINS6_IJSA_SC_SB_EEES9_SE_SG_Li256ELb0ELb1ELb1ELb0EEENS1_19SingleTileSchedulerILb0ELb1ELb1ELi128EEEEEEEEEvNT_6ParamsE,"a",@progbits
	.sectionflags	@""
	.align	4
.nv.constant0._ZN7cutlass13device_kernelIN5flash11enable_sm90INS1_16FlashAttnFwdSm90INS1_25CollectiveMainloopFwdSm90ILi2EN4cute5tupleIJNS5_1CILi1EEES8_S8_EEENS6_IJNS7_ILi128EEENS7_ILi64EEENS7_ILi256EEEEEELi256ENS_6half_tEfNS_4arch4Sm90ELb0ELb1ELb0ELb0ELb1ELb0ELb0ELb1ELb1ELb1ELb1ELb0EEENS1_21CollectiveEpilogueFwdINS6_IJSA_SC_SB_EEES9_SE_SG_Li256ELb0ELb1ELb1ELb0EEENS1_19SingleTileSchedulerILb0ELb1ELb1ELi128EEEEEEEEEvNT_6ParamsE:
	.zero		3200


//--------------------- .nv.constant0._ZN7cutlass13device_kernelIN5flash11enable_sm90INS1_16FlashAttnFwdSm90INS1_25CollectiveMainloopFwdSm90ILi2EN4cute5tupleIJNS5_1CILi1EEES8_S8_EEENS6_IJNS7_ILi128EEENS7_ILi64EEENS7_ILi256EEEEEELi256ENS_6half_tEfNS_4arch4Sm90ELb0ELb1ELb0ELb1ELb1ELb0ELb0ELb1ELb1ELb1ELb1ELb0EEENS1_21CollectiveEpilogueFwdINS6_IJSA_SC_SB_EEES9_SE_SG_Li256ELb1ELb1ELb1ELb0EEENS1_36VarlenDynamicPersistentTileSchedulerILi128ELi64ELi256ELi128ELb1ELb1ELb1ELb1ELb0ELb1EEEEEEEEEvNT_6ParamsE --------------------------
	.section	.nv.constant0._ZN7cutlass13device_kernelIN5flash11enable_sm90INS1_16FlashAttnFwdSm90INS1_25CollectiveMainloopFwdSm90ILi2EN4cute5tupleIJNS5_1CILi1EEES8_S8_EEENS6_IJNS7_ILi128EEENS7_ILi64EEENS7_ILi256EEEEEELi256ENS_6half_tEfNS_4arch4Sm90ELb0ELb1ELb0ELb1ELb1ELb0ELb0ELb1ELb1ELb1ELb1ELb0EEENS1_21CollectiveEpilogueFwdINS6_IJSA_SC_SB_EEES9_SE_SG_Li256ELb1ELb1ELb1ELb0EEENS1_36VarlenDynamicPersistentTileSchedulerILi128ELi64ELi256ELi128ELb1ELb1ELb1ELb1ELb0ELb1EEEEEEEEEvNT_6ParamsE,"a",@progbits
	.sectionflags	@""
	.align	4
.nv.constant0._ZN7cutlass13device_kernelIN5flash11enable_sm90INS1_16FlashAttnFwdSm90INS1_25CollectiveMainloopFwdSm90ILi2EN4cute5tupleIJNS5_1CILi1EEES8_S8_EEENS6_IJNS7_ILi128EEENS7_ILi64EEENS7_ILi256EEEEEELi256ENS_6half_tEfNS_4arch4Sm90ELb0ELb1ELb0ELb1ELb1ELb0ELb0ELb1ELb1ELb1ELb1ELb0EEENS1_21CollectiveEpilogueFwdINS6_IJSA_SC_SB_EEES9_SE_SG_Li256ELb1ELb1ELb1ELb0EEENS1_36VarlenDynamicPersistentTileSchedulerILi128ELi64ELi256ELi128ELb1ELb1ELb1ELb1ELb0ELb1EEEEEEEEEvNT_6ParamsE:
	.zero		3328


//--------------------- .nv.constant0._ZN7cutlass13device_kernelIN5flash11enable_sm90INS1_16FlashAttnFwdSm90INS1_25CollectiveMainloopFwdSm90ILi2EN4cute5tupleIJNS5_1CILi1EEES8_S8_EEENS6_IJNS7_ILi128EEENS7_ILi64EEENS7_ILi256EEEEEELi256ENS_6half_tEfNS_4arch4Sm90ELb0ELb1ELb0ELb1ELb1ELb1ELb0ELb1ELb1ELb1ELb1ELb0EEENS1_21CollectiveEpilogueFwdINS6_IJSA_SC_SB_EEES9_SE_SG_Li256ELb1ELb1ELb1ELb0EEENS1_36VarlenDynamicPersistentTileSchedulerILi128ELi64ELi256ELi128ELb1ELb1ELb1ELb1ELb0ELb1EEEEEEEEEvNT_6ParamsE --------------------------
	.section	.nv.constant0._ZN7cutlass13device_kernelIN5flash11enable_sm90INS1_16FlashAttnFwdSm90INS1_25CollectiveMainloopFwdSm90ILi2EN4cute5tupleIJNS5_1CILi1EEES8_S8_EEENS6_IJNS7_ILi128EEENS7_ILi64EEENS7_ILi256EEEEEELi256ENS_6half_tEfNS_4arch4Sm90ELb0ELb1ELb0ELb1ELb1ELb1ELb0ELb1ELb1ELb1ELb1ELb0EEENS1_21CollectiveEpilogueFwdINS6_IJSA_SC_SB_EEES9_SE_SG_Li256ELb1ELb1ELb1ELb0EEENS1_36VarlenDynamicPersistentTileSchedulerILi128ELi64ELi256ELi128ELb1ELb1ELb1ELb1ELb0ELb1EEEEEEEEEvNT_6ParamsE,"a",@progbits
	.sectionflags	@""
	.align	4
.nv.constant0._ZN7cutlass13device_kernelIN5flash11enable_sm90INS1_16FlashAttnFwdSm90INS1_25CollectiveMainloopFwdSm90ILi2EN4cute5tupleIJNS5_1CILi1EEES8_S8_EEENS6_IJNS7_ILi128EEENS7_ILi64EEENS7_ILi256EEEEEELi256ENS_6half_tEfNS_4arch4Sm90ELb0ELb1ELb0ELb1ELb1ELb1ELb0ELb1ELb1ELb1ELb1ELb0EEENS1_21CollectiveEpilogueFwdINS6_IJSA_SC_SB_EEES9_SE_SG_Li256ELb1ELb1ELb1ELb0EEENS1_36VarlenDynamicPersistentTileSchedulerILi128ELi64ELi256ELi128ELb1ELb1ELb1ELb1ELb0ELb1EEEEEEEEEvNT_6ParamsE:
	.zero		3328


//--------------------- .nv.constant0._ZN7cutlass13device_kernelIN5flash11enable_sm90INS1_16FlashAttnFwdSm90INS1_25CollectiveMainloopFwdSm90ILi2EN4cute5tupleIJNS5_1CILi1EEES8_S8_EEENS6_IJNS7_ILi128EEENS7_ILi80EEENS7_ILi256EEEEEELi256ENS_6half_tEfNS_4arch4Sm90ELb1ELb0ELb0ELb0ELb1ELb0ELb0ELb1ELb1ELb1ELb1ELb0EEENS1_21CollectiveEpilogueFwdINS6_IJSA_SC_SB_EEES9_SE_SG_Li256ELb0ELb1ELb1ELb0EEENS1_19SingleTileSchedulerILb0ELb1ELb1ELi128EEEEEEEEEvNT_6ParamsE --------------------------
	.section	.nv.constant0._ZN7cutlass13device_kernelIN5flash11enable_sm90INS1_16FlashAttnFwdSm90INS1_25CollectiveMainloopFwdSm90ILi2EN4cute5tupleIJNS5_1CILi1EEES8_S8_EEENS6_IJNS7_ILi128EEENS7_ILi80EEENS7_ILi256EEEEEELi256ENS_6half_tEfNS_4arch4Sm90ELb1ELb0ELb0ELb0ELb1ELb0ELb0ELb1ELb1ELb1ELb1ELb0EEENS1_21CollectiveEpilogueFwdINS6_IJSA_SC_SB_EEES9_SE_SG_Li256ELb0ELb1ELb1ELb0EEENS1_19SingleTileSchedulerILb0ELb1ELb1ELi128EEEEEEEEEvNT_6ParamsE,"a",@progbits
	.sectionflags	@""
	.align	4
.nv.constant0._ZN7cutlass13device_kernelIN5flash11enable_sm90INS1_16FlashAttnFwdSm90INS1_25CollectiveMainloopFwdSm90ILi2EN4cute5tupleIJNS5_1CILi1EEES8_S8_EEENS6_IJNS7_ILi128EEENS7_ILi80EEENS7_ILi256EEEEEELi256ENS_6half_tEfNS_4arch4Sm90ELb1ELb0ELb0ELb0ELb1ELb0ELb0ELb1ELb1ELb1ELb1ELb0EEENS1_21CollectiveEpilogueFwdINS6_IJSA_SC_SB_EEES9_SE_SG_Li256ELb0ELb1ELb1ELb0EEENS1_19SingleTileSchedulerILb0ELb1ELb1ELi128EEEEEEEEEvNT_6ParamsE:
	.zero		3200


//--------------------- .nv.constant0._ZN7cutlass13device_kernelIN5flash11enable_sm90INS1_16FlashAttnFwdSm90INS1_25CollectiveMainloopFwdSm90ILi2EN4cute5tupleIJNS5_1CILi1EEES8_S8_EEENS6_IJNS7_ILi128EEENS7_ILi80EEENS7_ILi256EEEEEELi256ENS_6half_tEfNS_4arch4Sm90ELb1ELb0ELb0ELb1ELb1ELb0ELb0ELb1ELb1ELb1ELb1ELb0EEENS1_21CollectiveEpilogueFwdINS6_IJSA_SC_SB_EEES9_SE_SG_Li256ELb1ELb1ELb1ELb0EEENS1_36VarlenDynamicPersistentTileSchedulerILi128ELi80ELi256ELi128ELb1ELb1ELb1ELb1ELb1ELb1EEEEEEEEEvNT_6ParamsE --------------------------
	.section	.nv.constant0._ZN7cutlass13device_kernelIN5flash11enable_sm90INS1_16FlashAttnFwdSm90INS1_25CollectiveMainloopFwdSm90ILi2EN4cute5tupleIJNS5_1CILi1EEES8_S8_EEENS6_IJNS7_ILi128EEENS7_ILi80EEENS7_ILi256EEEEEELi256ENS_6half_tEfNS_4arch4Sm90ELb1ELb0ELb0ELb1ELb1ELb0ELb0ELb1ELb1ELb1ELb1ELb0EEENS1_21CollectiveEpilogueFwdINS6_IJSA_SC_SB_EEES9_SE_SG_Li256ELb1ELb1ELb1ELb0EEENS1_36VarlenDynamicPersistentTileSchedulerILi128ELi80ELi256ELi128ELb1ELb1ELb1ELb1ELb1ELb1EEEEEEEEEvNT_6ParamsE,"a",@progbits
	.sectionflags	@""
	.align	4
.nv.constant0._ZN7cutlass13device_kernelIN5flash11enable_sm90INS1_16FlashAttnFwdSm90INS1_25CollectiveMainloopFwdSm90ILi2EN4cute5tupleIJNS5_1CILi1EEES8_S8_EEENS6_IJNS7_ILi128EEENS7_ILi80EEENS7_ILi256EEEEEELi256ENS_6half_tEfNS_4arch4Sm90ELb1ELb0ELb0ELb1ELb1ELb0ELb0ELb1ELb1ELb1ELb1ELb0EEENS1_21CollectiveEpilogueFwdINS6_IJSA_SC_SB_EEES9_SE_SG_Li256ELb1ELb1ELb1ELb0EEENS1_36VarlenDynamicPersistentTileSchedulerILi128ELi80ELi256ELi128ELb1ELb1ELb1ELb1ELb1ELb1EEEEEEEEEvNT_6ParamsE:
	.zero		3328


//--------------------- .nv.constant0._ZN7cutlass13device_kernelIN5flash11enable_sm90INS1_16FlashAttnFwdSm90INS1_25CollectiveMainloopFwdSm90ILi2EN4cute5tupleIJNS5_1CILi1EEES8_S8_EEENS6_IJNS7_ILi128EEENS7_ILi80EEENS7_ILi256EEEEEELi256ENS_6half_tEfNS_4arch4Sm90ELb1ELb0ELb0ELb1ELb1ELb1ELb0ELb1ELb1ELb1ELb1ELb0EEENS1_21CollectiveEpilogueFwdINS6_IJSA_SC_SB_EEES9_SE_SG_Li256ELb1ELb1ELb1ELb0EEENS1_36VarlenDynamicPersistentTileSchedulerILi128ELi80ELi256ELi128ELb1ELb1ELb1ELb1ELb1ELb1EEEEEEEEEvNT_6ParamsE --------------------------
	.section	.nv.constant0._ZN7cutlass13device_kernelIN5flash11enable_sm90INS1_16FlashAttnFwdSm90INS1_25CollectiveMainloopFwdSm90ILi2EN4cute5tupleIJNS5_1CILi1EEES8_S8_EEENS6_IJNS7_ILi128EEENS7_ILi80EEENS7_ILi256EEEEEELi256ENS_6half_tEfNS_4arch4Sm90ELb1ELb0ELb0ELb1ELb1ELb1ELb0ELb1ELb1ELb1ELb1ELb0EEENS1_21CollectiveEpilogueFwdINS6_IJSA_SC_SB_EEES9_SE_SG_Li256ELb1ELb1ELb1ELb0EEENS1_36VarlenDynamicPersistentTileSchedulerILi128ELi80ELi256ELi128ELb1ELb1ELb1ELb1ELb1ELb1EEEEEEEEEvNT_6ParamsE,"a",@progbits
	.sectionflags	@""
	.align	4
.nv.constant0._ZN7cutlass13device_kernelIN5flash11enable_sm90INS1_16FlashAttnFwdSm90INS1_25CollectiveMainloopFwdSm90ILi2EN4cute5tupleIJNS5_1CILi1EEES8_S8_EEENS6_IJNS7_ILi128EEENS7_ILi80EEENS7_ILi256EEEEEELi256ENS_6half_tEfNS_4arch4Sm90ELb1ELb0ELb0ELb1ELb1ELb1ELb0ELb1ELb1ELb1ELb1ELb0EEENS1_21CollectiveEpilogueFwdINS6_IJSA_SC_SB_EEES9_SE_SG_Li256ELb1ELb1ELb1ELb0EEENS1_36VarlenDynamicPersistentTileSchedulerILi128ELi80ELi256ELi128ELb1ELb1ELb1ELb1ELb1ELb1EEEEEEEEEvNT_6ParamsE:
	.zero		3328


//--------------------- .nv.constant0._ZN7cutlass13device_kernelIN5flash11enable_sm90INS1_16FlashAttnFwdSm90INS1_25CollectiveMainloopFwdSm90ILi2EN4cute5tupleIJNS5_1CILi1EEES8_S8_EEENS6_IJNS7_ILi128EEENS7_ILi96EEENS7_ILi192EEEEEELi192ENS_6half_tEfNS_4arch4Sm90ELb0ELb0ELb0ELb0ELb1ELb0ELb0ELb1ELb1ELb1ELb1ELb0EEENS1_21CollectiveEpilogueFwdINS6_IJSA_SC_SB_EEES9_SE_SG_Li256ELb0ELb1ELb1ELb0EEENS1_19SingleTileSchedulerILb0ELb1ELb1ELi128EEEEEEEEEvNT_6ParamsE --------------------------
	.section	.nv.constant0._ZN7cutlass13device_kernelIN5flash11enable_sm90INS1_16FlashAttnFwdSm90INS1_25CollectiveMainloopFwdSm90ILi2EN4cute5tupleIJNS5_1CILi1EEES8_S8_EEENS6_IJNS7_ILi128EEENS7_ILi96EEENS7_ILi192EEEEEELi192ENS_6half_tEfNS_4arch4Sm90ELb0ELb0ELb0ELb0ELb1ELb0ELb0ELb1ELb1ELb1ELb1ELb0EEENS1_21CollectiveEpilogueFwdINS6_IJSA_SC_SB_EEES9_SE_SG_Li256ELb0ELb1ELb1ELb0EEENS1_19SingleTileSchedulerILb0ELb1ELb1ELi128EEEEEEEEEvNT_6ParamsE,"a",@progbits
	.sectionflags	@""
	.align	4
.nv.constant0._ZN7cutlass13device_kernelIN5flash11enable_sm90INS1_16FlashAttnFwdSm90INS1_25CollectiveMainloopFwdSm90ILi2EN4cute5tupleIJNS5_1CILi1EEES8_S8_EEENS6_IJNS7_ILi128EEENS7_ILi96EEENS7_ILi192EEEEEELi192ENS_6half_tEfNS_4arch4Sm90ELb0ELb0ELb0ELb0ELb1ELb0ELb0ELb1ELb1ELb1ELb1ELb0EEENS1_21CollectiveEpilogueFwdINS6_IJSA_SC_SB_EEES9_SE_SG_Li256ELb0ELb1ELb1ELb0EEENS1_19SingleTileSchedulerILb0ELb1ELb1ELi128EEEEEEEEEvNT_6ParamsE:
	.zero		3200


//--------------------- .nv.constant0._ZN7cutlass13device_kernelIN5flash11enable_sm90INS1_16FlashAttnFwdSm90INS1_25CollectiveMainloopFwdSm90ILi2EN4cute5tupleIJNS5_1CILi1EEES8_S8_EEENS6_IJNS7_ILi128EEENS7_ILi96EEENS7_ILi192EEEEEELi192ENS_6half_tEfNS_4arch4Sm90ELb0ELb0ELb0ELb1ELb1ELb0ELb0ELb1ELb1ELb1ELb1ELb0EEENS1_21CollectiveEpilogueFwdINS6_IJSA_SC_SB_EEES9_SE_SG_Li256ELb1ELb1ELb1ELb0EEENS1_36VarlenDynamicPersistentTileSchedulerILi128ELi96ELi256ELi128ELb1ELb1ELb1ELb0ELb1ELb1EEEEEEEEEvNT_6ParamsE --------------------------
	.section	.nv.constant0._ZN7cutlass13device_kernelIN5flash11enable_sm90INS1_16FlashAttnFwdSm90INS1_25CollectiveMainloopFwdSm90ILi2EN4cute5tupleIJNS5_1CILi1EEES8_S8_EEENS6_IJNS7_ILi128EEENS7_ILi96EEENS7_ILi192EEEEEELi192ENS_6half_tEfNS_4arch4Sm90ELb0ELb0ELb0ELb1ELb1ELb0ELb0ELb1ELb1ELb1ELb1ELb0EEENS1_21CollectiveEpilogueFwdINS6_IJSA_SC_SB_EEES9_SE_SG_Li256ELb1ELb1ELb1ELb0EEENS1_36VarlenDynamicPersistentTileSchedulerILi128ELi96ELi256ELi128ELb1ELb1ELb1ELb0ELb1ELb1EEEEEEEEEvNT_6ParamsE,"a",@progbits
	.sectionflags	@""
	.align	4
.nv.constant0._ZN7cutlass13device_kernelIN5flash11enable_sm90INS1_16FlashAttnFwdSm90INS1_25CollectiveMainloopFwdSm90ILi2EN4cute5tupleIJNS5_1CILi1EEES8_S8_EEENS6_IJNS7_ILi128EEENS7_ILi96EEENS7_ILi192EEEEEELi192ENS_6half_tEfNS_4arch4Sm90ELb0ELb0ELb0ELb1ELb1ELb0ELb0ELb1ELb1ELb1ELb1ELb0EEENS1_21CollectiveEpilogueFwdINS6_IJSA_SC_SB_EEES9_SE_SG_Li256ELb1ELb1ELb1ELb0EEENS1_36VarlenDynamicPersistentTileSchedulerILi128ELi96ELi256ELi128ELb1ELb1ELb1ELb0ELb1ELb1EEEEEEEEEvNT_6ParamsE:
	.zero		3328


//--------------------- .nv.constant0._ZN7cutlass13device_kernelIN5flash11enable_sm90INS1_16FlashAttnFwdSm90INS1_25CollectiveMainloopFwdSm90ILi2EN4cute5tupleIJNS5_1CILi1EEES8_S8_EEENS6_IJNS7_ILi128EEENS7_ILi96EEENS7_ILi192EEEEEELi192ENS_6half_tEfNS_4arch4Sm90ELb0ELb0ELb0ELb1ELb1ELb1ELb0ELb1ELb1ELb1ELb1ELb0EEENS1_21CollectiveEpilogueFwdINS6_IJSA_SC_SB_EEES9_SE_SG_Li256ELb1ELb1ELb1ELb0EEENS1_36VarlenDynamicPersistentTileSchedulerILi128ELi96ELi256ELi128ELb1ELb1ELb1ELb0ELb1ELb1EEEEEEEEEvNT_6ParamsE --------------------------
	.section	.nv.constant0._ZN7cutlass13device_kernelIN5flash11enable_sm90INS1_16FlashAttnFwdSm90INS1_25CollectiveMainloopFwdSm90ILi2EN4cute5tupleIJNS5_1CILi1EEES8_S8_EEENS6_IJNS7_ILi128EEENS7_ILi96EEENS7_ILi192EEEEEELi192ENS_6half_tEfNS_4arch4Sm90ELb0ELb0ELb0ELb1ELb1ELb1ELb0ELb1ELb1ELb1ELb1ELb0EEENS1_21CollectiveEpilogueFwdINS6_IJSA_SC_SB_EEES9_SE_SG_Li256ELb1ELb1ELb1ELb0EEENS1_36VarlenDynamicPersistentTileSchedulerILi128ELi96ELi256ELi128ELb1ELb1ELb1ELb0ELb1ELb1EEEEEEEEEvNT_6ParamsE,"a",@progbits
	.sectionflags	@""
	.align	4
.nv.constant0._ZN7cutlass13device_kernelIN5flash11enable_sm90INS1_16FlashAttnFwdSm90INS1_25CollectiveMainloopFwdSm90ILi2EN4cute5tupleIJNS5_1CILi1EEES8_S8_EEENS6_IJNS7_ILi128EEENS7_ILi96EEENS7_ILi192EEEEEELi192ENS_6half_tEfNS_4arch4Sm90ELb0ELb0ELb0ELb1ELb1ELb1ELb0ELb1ELb1ELb1ELb1ELb0EEENS1_21CollectiveEpilogueFwdINS6_IJSA_SC_SB_EEES9_SE_SG_Li256ELb1ELb1ELb1ELb0EEENS1_36VarlenDynamicPersistentTileSchedulerILi128ELi96ELi256ELi128ELb1ELb1ELb1ELb0ELb1ELb1EEEEEEEEEvNT_6ParamsE:
	.zero		3328


//--------------------- .nv.constant0._ZN7cutlass13device_kernelIN5flash11enable_sm90INS1_16FlashAttnFwdSm90INS1_25CollectiveMainloopFwdSm90ILi2EN4cute5tupleIJNS5_1CILi1EEES8_S8_EEENS6_IJNS7_ILi128EEENS7_ILi96EEENS7_ILi192EEEEEELi192ENS_6half_tEfNS_4arch4Sm90ELb0ELb1ELb0ELb0ELb1ELb0ELb0ELb1ELb1ELb1ELb1ELb0EEENS1_21CollectiveEpilogueFwdINS6_IJSA_SC_SB_EEES9_SE_SG_Li256ELb0ELb1ELb1ELb0EEENS1_19SingleTileSchedulerILb0ELb1ELb1ELi128EEEEEEEEEvNT_6ParamsE --------------------------
	.section	.nv.constant0._ZN7cutlass13device_kernelIN5flash11enable_sm90INS1_16FlashAttnFwdSm90INS1_25CollectiveMainloopFwdSm90ILi2EN4cute5tupleIJNS5_1CILi1EEES8_S8_EEENS6_IJNS7_ILi128EEENS7_ILi96EEENS7_ILi192EEEEEELi192ENS_6half_tEfNS_4arch4Sm90ELb0ELb1ELb0ELb0ELb1ELb0ELb0ELb1ELb1ELb1ELb1ELb0EEENS1_21CollectiveEpilogueFwdINS6_IJSA_SC_SB_EEES9_SE_SG_Li256ELb0ELb1ELb1ELb0EEENS1_19SingleTileSchedulerILb0ELb1ELb1ELi128EEEEEEEEEvNT_6ParamsE,"a",@progbits
	.sectionflags	@""
	.align	4
.nv.constant0._ZN7cutlass13device_kernelIN5flash11enable_sm90INS1_16FlashAttnFwdSm90INS1_25CollectiveMainloopFwdSm90ILi2EN4cute5tupleIJNS5_1CILi1EEES8_S8_EEENS6_IJNS7_ILi128EEENS7_ILi96EEENS7_ILi192EEEEEELi192ENS_6half_tEfNS_4arch4Sm90ELb0ELb1ELb0ELb0ELb1ELb0ELb0ELb1ELb1ELb1ELb1ELb0EEENS1_21CollectiveEpilogueFwdINS6_IJSA_SC_SB_EEES9_SE_SG_Li256ELb0ELb1ELb1ELb0EEENS1_19SingleTileSchedulerILb0ELb1ELb1ELi128EEEEEEEEEvNT_6ParamsE:
	.zero		3200


//--------------------- .nv.constant0._ZN7cutlass13device_kernelIN5flash11enable_sm90INS1_16FlashAttnFwdSm90INS1_25CollectiveMainloopFwdSm90ILi2EN4cute5tupleIJNS5_1CILi1EEES8_S8_EEENS6_IJNS7_ILi128EEENS7_ILi96EEENS7_ILi192EEEEEELi192ENS_6half_tEfNS_4arch4Sm90ELb0ELb1ELb0ELb1ELb1ELb0ELb0ELb1ELb1ELb1ELb1ELb0EEENS1_21CollectiveEpilogueFwdINS6_IJSA_SC_SB_EEES9_SE_SG_Li256ELb1ELb1ELb1ELb0EEENS1_36VarlenDynamicPersistentTileSchedulerILi128ELi96ELi256ELi128ELb1ELb1ELb1ELb1ELb0ELb1EEEEEEEEEvNT_6ParamsE --------------------------
	.section	.nv.constant0._ZN7cutlass13device_kernelIN5flash11enable_sm90INS1_16FlashAttnFwdSm90INS1_25CollectiveMainloopFwdSm90ILi2EN4cute5tupleIJNS5_1CILi1EEES8_S8_EEENS6_IJNS7_ILi128EEENS7_ILi96EEENS7_ILi192EEEEEELi192ENS_6half_tEfNS_4arch4Sm90ELb0ELb1ELb0ELb1ELb1ELb0ELb0ELb1ELb1ELb1ELb1ELb0EEENS1_21CollectiveEpilogueFwdINS6_IJSA_SC_SB_EEES9_SE_SG_Li256ELb1ELb1ELb1ELb0EEENS1_36VarlenDynamicPersistentTileSchedulerILi128ELi96ELi256ELi128ELb1ELb1ELb1ELb1ELb0ELb1EEEEEEEEEvNT_6ParamsE,"a",@progbits
	.sectionflags	@""
	.align	4
.nv.constant0._ZN7cutlass13device_kernelIN5flash11enable_sm90INS1_16FlashAttnFwdSm90INS1_25CollectiveMainloopFwdSm90ILi2EN4cute5tupleIJNS5_1CILi1EEES8_S8_EEENS6_IJNS7_ILi128EEENS7_ILi96EEENS7_ILi192EEEEEELi192ENS_6half_tEfNS_4arch4Sm90ELb0ELb1ELb0ELb1ELb1ELb0ELb0ELb1ELb1ELb1ELb1ELb0EEENS1_21CollectiveEpilogueFwdINS6_IJSA_SC_SB_EEES9_SE_SG_Li256ELb1ELb1ELb1ELb0EEENS1_36VarlenDynamicPersistentTileSchedulerILi128ELi96ELi256ELi128ELb1ELb1ELb1ELb1ELb0ELb1EEEEEEEEEvNT_6ParamsE:
	.zero		3328


//--------------------- .nv.constant0._ZN7cutlass13device_kernelIN5flash11enable_sm90INS1_16FlashAttnFwdSm90INS1_25CollectiveMainloopFwdSm90ILi2EN4cute5tupleIJNS5_1CILi1EEES8_S8_EEENS6_IJNS7_ILi128EEENS7_ILi96EEENS7_ILi192EEEEEELi192ENS_6half_tEfNS_4arch4Sm90ELb0ELb1ELb0ELb1ELb1ELb1ELb0ELb1ELb1ELb1ELb1ELb0EEENS1_21CollectiveEpilogueFwdINS6_IJSA_SC_SB_EEES9_SE_SG_Li256ELb1ELb1ELb1ELb0EEENS1_36VarlenDynamicPersistentTileSchedulerILi128ELi96ELi256ELi128ELb1ELb1ELb1ELb1ELb0ELb1EEEEEEEEEvNT_6ParamsE --------------------------
	.section	.nv.constant0._ZN7cutlass13device_kernelIN5flash11enable_sm90INS1_16FlashAttnFwdSm90INS1_25CollectiveMainloopFwdSm90ILi2EN4cute5tupleIJNS5_1CILi1EEES8_S8_EEENS6_IJNS7_ILi128EEENS7_ILi96EEENS7_ILi192EEEEEELi192ENS_6half_tEfNS_4arch4Sm90ELb0ELb1ELb0ELb1ELb1ELb1ELb0ELb1ELb1ELb1ELb1ELb0EEENS1_21CollectiveEpilogueFwdINS6_IJSA_SC_SB_EEES9_SE_SG_Li256ELb1ELb1ELb1ELb0EEENS1_36VarlenDynamicPersistentTileSchedulerILi128ELi96ELi256ELi128ELb1ELb1ELb1ELb1ELb0ELb1EEEEEEEEEvNT_6ParamsE,"a",@progbits
	.sectionflags	@""
	.align	4
.nv.constant0._ZN7cutlass13device_kernelIN5flash11enable_sm90INS1_16FlashAttnFwdSm90INS1_25CollectiveMainloopFwdSm90ILi2EN4cute5tupleIJNS5_1CILi1EEES8_S8_EEENS6_IJNS7_ILi128EEENS7_ILi96EEENS7_ILi192EEEEEELi192ENS_6half_tEfNS_4arch4Sm90ELb0ELb1ELb0ELb1ELb1ELb1ELb0ELb1ELb1ELb1ELb1ELb0EEENS1_21CollectiveEpilogueFwdINS6_IJSA_SC_SB_EEES9_SE_SG_Li256ELb1ELb1ELb1ELb0EEENS1_36VarlenDynamicPersistentTileSchedulerILi128ELi96ELi256ELi128ELb1ELb1ELb1ELb1ELb0ELb1EEEEEEEEEvNT_6ParamsE:
	.zero		3328


//--------------------- .nv.constant0._ZN7cutlass13device_kernelIN5flash11enable_sm90INS1_16FlashAttnFwdSm90INS1_25CollectiveMainloopFwdSm90ILi2EN4cute5tupleIJNS5_1CILi1EEES8_S8_EEENS6_IJNS7_ILi128EEENS7_ILi96EEENS7_ILi192EEEEEELi192ENS_6half_tEfNS_4arch4Sm90ELb1ELb0ELb0ELb0ELb1ELb0ELb0ELb1ELb1ELb1ELb1ELb0EEENS1_21CollectiveEpilogueFwdINS6_IJSA_SC_SB_EEES9_SE_SG_Li256ELb0ELb1ELb1ELb0EEENS1_19SingleTileSchedulerILb0ELb1ELb1ELi128EEEEEEEEEvNT_6ParamsE --------------------------
	.section	.nv.constant0._ZN7cutlass13device_kernelIN5flash11enable_sm90INS1_16FlashAttnFwdSm90INS1_25CollectiveMainloopFwdSm90ILi2EN4cute5tupleIJNS5_1CILi1EEES8_S8_EEENS6_IJNS7_ILi128EEENS7_ILi96EEENS7_ILi192EEEEEELi192ENS_6half_tEfNS_4arch4Sm90ELb1ELb0ELb0ELb0ELb1ELb0ELb0ELb1ELb1ELb1ELb1ELb0EEENS1_21CollectiveEpilogueFwdINS6_IJSA_SC_SB_EEES9_SE_SG_Li256ELb0ELb1ELb1ELb0EEENS1_19SingleTileSchedulerILb0ELb1ELb1ELi128EEEEEEEEEvNT_6ParamsE,"a",@progbits
	.sectionflags	@""
	.align	4
.nv.constant0._ZN7cutlass13device_kernelIN5flash11enable_sm90INS1_16FlashAttnFwdSm90INS1_25CollectiveMainloopFwdSm90ILi2EN4cute5tupleIJNS5_1CILi1EEES8_S8_EEENS6_IJNS7_ILi128EEENS7_ILi96EEENS7_ILi192EEEEEELi192ENS_6half_tEfNS_4arch4Sm90ELb1ELb0ELb0ELb0ELb1ELb0ELb0ELb1ELb1ELb1ELb1ELb0EEENS1_21CollectiveEpilogueFwdINS6_IJSA_SC_SB_EEES9_SE_SG_Li256ELb0ELb1ELb1ELb0EEENS1_19SingleTileSchedulerILb0ELb1ELb1ELi128EEEEEEEEEvNT_6ParamsE:
	.zero		3200


//--------------------- .nv.constant0._ZN7cutlass13device_kernelIN5flash11enable_sm90INS1_16FlashAttnFwdSm90INS1_25CollectiveMainloopFwdSm90ILi2EN4cute5tupleIJNS5_1CILi1EEES8_S8_EEENS6_IJNS7_ILi128EEENS7_ILi96EEENS7_ILi192EEEEEELi192ENS_6half_tEfNS_4arch4Sm90ELb1ELb0ELb0ELb1ELb1ELb0ELb0ELb1ELb1ELb1ELb1ELb0EEENS1_21CollectiveEpilogueFwdINS6_IJSA_SC_SB_EEES9_SE_SG_Li256ELb1ELb1ELb1ELb0EEENS1_36VarlenDynamicPersistentTileSchedulerILi128ELi96ELi256ELi128ELb1ELb1ELb1ELb1ELb1ELb1EEEEEEEEEvNT_6ParamsE --------------------------
	.section	.nv.constant0._ZN7cutlass13device_kernelIN5flash11enable_sm90INS1_16FlashAttnFwdSm90INS1_25CollectiveMainloopFwdSm90ILi2EN4cute5tupleIJNS5_1CILi1EEES8_S8_EEENS6_IJNS7_ILi128EEENS7_ILi96EEENS7_ILi192EEEEEELi192ENS_6half_tEfNS_4arch4Sm90ELb1ELb0ELb0ELb1ELb1ELb0ELb0ELb1ELb1ELb1ELb1ELb0EEENS1_21CollectiveEpilogueFwdINS6_IJSA_SC_SB_EEES9_SE_SG_Li256ELb1ELb1ELb1ELb0EEENS1_36VarlenDynamicPersistentTileSchedulerILi128ELi96ELi256ELi128ELb1ELb1ELb1ELb1ELb1ELb1EEEEEEEEEvNT_6ParamsE,"a",@progbits
	.sectionflags	@""
	.align	4
.nv.constant0._ZN7cutlass13device_kernelIN5flash11enable_sm90INS1_16FlashAttnFwdSm90INS1_25CollectiveMainloopFwdSm90ILi2EN4cute5tupleIJNS5_1CILi1EEES8_S8_EEENS6_IJNS7_ILi128EEENS7_ILi96EEENS7_ILi192EEEEEELi192ENS_6half_tEfNS_4arch4Sm90ELb1ELb0ELb0ELb1ELb1ELb0ELb0ELb1ELb1ELb1ELb1ELb0EEENS1_21CollectiveEpilogueFwdINS6_IJSA_SC_SB_EEES9_SE_SG_Li256ELb1ELb1ELb1ELb0EEENS1_36VarlenDynamicPersistentTileSchedulerILi128ELi96ELi256ELi128ELb1ELb1ELb1ELb1ELb1ELb1EEEEEEEEEvNT_6ParamsE:
	.zero		3328


//--------------------- .nv.constant0._ZN7cutlass13device_kernelIN5flash11enable_sm90INS1_16FlashAttnFwdSm90INS1_25CollectiveMainloopFwdSm90ILi2EN4cute5tupleIJNS5_1CILi1EEES8_S8_EEENS6_IJNS7_ILi128EEENS7_ILi96EEENS7_ILi192EEEEEELi192ENS_6half_tEfNS_4arch4Sm90ELb1ELb0ELb0ELb1ELb1ELb1ELb0ELb1ELb1ELb1ELb1ELb0EEENS1_21CollectiveEpilogueFwdINS6_IJSA_SC_SB_EEES9_SE_SG_Li256ELb1ELb1ELb1ELb0EEENS1_36VarlenDynamicPersistentTileSchedulerILi128ELi96ELi256ELi128ELb1ELb1ELb1ELb1ELb1ELb1EEEEEEEEEvNT_6ParamsE --------------------------
	.section	.nv.constant0._ZN7cutlass13device_kernelIN5flash11enable_sm90INS1_16FlashAttnFwdSm90INS1_25CollectiveMainloopFwdSm90ILi2EN4cute5tupleIJNS5_1CILi1EEES8_S8_EEENS6_IJNS7_ILi128EEENS7_ILi96EEENS7_ILi192EEEEEELi192ENS_6half_tEfNS_4arch4Sm90ELb1ELb0ELb0ELb1ELb1ELb1ELb0ELb1ELb1ELb1ELb1ELb0EEENS1_21CollectiveEpilogueFwdINS6_IJSA_SC_SB_EEES9_SE_SG_Li256ELb1ELb1ELb1ELb0EEENS1_36VarlenDynamicPersistentTileSchedulerILi128ELi96ELi256ELi128ELb1ELb1ELb1ELb1ELb1ELb1EEEEEEEEEvNT_6ParamsE,"a",@progbits
	.sectionflags	@""
	.align	4
.nv.constant0._ZN7cutlass13device_kernelIN5flash11enable_sm90INS1_16FlashAttnFwdSm90INS1_25CollectiveMainloopFwdSm90ILi2EN4cute5tupleIJNS5_1CILi1EEES8_S8_EEENS6_IJNS7_ILi128EEENS7_ILi96EEENS7_ILi192EEEEEELi192ENS_6half_tEfNS_4arch4Sm90ELb1ELb0ELb0ELb1ELb1ELb1ELb0ELb1ELb1ELb1ELb1ELb0EEENS1_21CollectiveEpilogueFwdINS6_IJSA_SC_SB_EEES9_SE_SG_Li256ELb1ELb1ELb1ELb0EEENS1_36VarlenDynamicPersistentTileSchedulerILi128ELi96ELi256ELi128ELb1ELb1ELb1ELb1ELb1ELb1EEEEEEEEEvNT_6ParamsE:
	.zero		3328


//--------------------- .nv.constant0._ZN7cutlass13device_kernelIN5flash11enable_sm90INS1_16FlashAttnFwdSm90INS1_25CollectiveMainloopFwdSm90ILi2EN4cute5tupleIJNS5_1CILi1EEES8_S8_EEENS6_IJNS7_ILi128EEESA_SA_EEELi128ENS_6half_tEfNS_4arch4Sm90ELb0ELb0ELb0ELb0ELb1ELb0ELb0ELb1ELb1ELb1ELb1ELb0EEENS1_21CollectiveEpilogueFwdISB_S9_SC_SE_Li256ELb0ELb1ELb1ELb0EEENS1_19SingleTileSchedulerILb0ELb1ELb1ELi128EEEEEEEEEvNT_6ParamsE --------------------------
	.section	.nv.constant0._ZN7cutlass13device_kernelIN5flash11enable_sm90INS1_16FlashAttnFwdSm90INS1_25CollectiveMainloopFwdSm90ILi2EN4cute5tupleIJNS5_1CILi1EEES8_S8_EEENS6_IJNS7_ILi128EEESA_SA_EEELi128ENS_6half_tEfNS_4arch4Sm90ELb0ELb0ELb0ELb0ELb1ELb0ELb0ELb1ELb1ELb1ELb1ELb0EEENS1_21CollectiveEpilogueFwdISB_S9_SC_SE_Li256ELb0ELb1ELb1ELb0EEENS1_19SingleTileSchedulerILb0ELb1ELb1ELi128EEEEEEEEEvNT_6ParamsE,"a",@progbits
	.sectionflags	@""
	.align	4
.nv.constant0._ZN7cutlass13device_kernelIN5flash11enable_sm90INS1_16FlashAttnFwdSm90INS1_25CollectiveMainloopFwdSm90ILi2EN4cute5tupleIJNS5_1CILi1EEES8_S8_EEENS6_IJNS7_ILi128EEESA_SA_EEELi128ENS_6half_tEfNS_4arch4Sm90ELb0ELb0ELb0ELb0ELb1ELb0ELb0ELb1ELb1ELb1ELb1ELb0EEENS1_21CollectiveEpilogueFwdISB_S9_SC_SE_Li256ELb0ELb1ELb1ELb0EEENS1_19SingleTileSchedulerILb0ELb1ELb1ELi128EEEEEEEEEvNT_6ParamsE:
	.zero		3200


//--------------------- .nv.constant0._ZN7cutlass13device_kernelIN5flash11enable_sm90INS1_16FlashAttnFwdSm90INS1_25CollectiveMainloopFwdSm90ILi2EN4cute5tupleIJNS5_1CILi1EEES8_S8_EEENS6_IJNS7_ILi128EEESA_SA_EEELi128ENS_6half_tEfNS_4arch4Sm90ELb0ELb0ELb0ELb1ELb1ELb0ELb0ELb1ELb1ELb1ELb1ELb0EEENS1_21CollectiveEpilogueFwdISB_S9_SC_SE_Li256ELb1ELb1ELb1ELb0EEENS1_36VarlenDynamicPersistentTileSchedulerILi128ELi128ELi256ELi128ELb1ELb1ELb1ELb0ELb1ELb1EEEEEEEEEvNT_6ParamsE --------------------------
	.section	.nv.constant0._ZN7cutlass13device_kernelIN5flash11enable_sm90INS1_16FlashAttnFwdSm90INS1_25CollectiveMainloopFwdSm90ILi2EN4cute5tupleIJNS5_1CILi1EEES8_S8_EEENS6_IJNS7_ILi128EEESA_SA_EEELi128ENS_6half_tEfNS_4arch4Sm90ELb0ELb0ELb0ELb1ELb1ELb0ELb0ELb1ELb1ELb1ELb1ELb0EEENS1_21CollectiveEpilogueFwdISB_S9_SC_SE_Li256ELb1ELb1ELb1ELb0EEENS1_36VarlenDynamicPersistentTileSchedulerILi128ELi128ELi256ELi128ELb1ELb1ELb1ELb0ELb1ELb1EEEEEEEEEvNT_6ParamsE,"a",@progbits
	.sectionflags	@""
	.align	4
.nv.constant0._ZN7cutlass13device_kernelIN5flash11enable_sm90INS1_16FlashAttnFwdSm90INS1_25CollectiveMainloopFwdSm90ILi2EN4cute5tupleIJNS5_1CILi1EEES8_S8_EEENS6_IJNS7_ILi128EEESA_SA_EEELi128ENS_6half_tEfNS_4arch4Sm90ELb0ELb0ELb0ELb1ELb1ELb0ELb0ELb1ELb1ELb1ELb1ELb0EEENS1_21CollectiveEpilogueFwdISB_S9_SC_SE_Li256ELb1ELb1ELb1ELb0EEENS1_36VarlenDynamicPersistentTileSchedulerILi128ELi128ELi256ELi128ELb1ELb1ELb1ELb0ELb1ELb1EEEEEEEEEvNT_6ParamsE:
	.zero		3328


//--------------------- .nv.constant0._ZN7cutlass13device_kernelIN5flash11enable_sm90INS1_16FlashAttnFwdSm90INS1_25CollectiveMainloopFwdSm90ILi2EN4cute5tupleIJNS5_1CILi1EEES8_S8_EEENS6_IJNS7_ILi128EEESA_SA_EEELi128ENS_6half_tEfNS_4arch4Sm90ELb0ELb0ELb0ELb1ELb1ELb1ELb0ELb1ELb1ELb1ELb1ELb0EEENS1_21CollectiveEpilogueFwdISB_S9_SC_SE_Li256ELb1ELb1ELb1ELb0EEENS1_36VarlenDynamicPersistentTileSchedulerILi128ELi128ELi256ELi128ELb1ELb1ELb1ELb0ELb1ELb1EEEEEEEEEvNT_6ParamsE --------------------------
	.section	.nv.constant0._ZN7cutlass13device_kernelIN5flash11enable_sm90INS1_16FlashAttnFwdSm90INS1_25CollectiveMainloopFwdSm90ILi2EN4cute5tupleIJNS5_1CILi1EEES8_S8_EEENS6_IJNS7_ILi128EEESA_SA_EEELi128ENS_6half_tEfNS_4arch4Sm90ELb0ELb0ELb0ELb1ELb1ELb1ELb0ELb1ELb1ELb1ELb1ELb0EEENS1_21CollectiveEpilogueFwdISB_S9_SC_SE_Li256ELb1ELb1ELb1ELb0EEENS1_36VarlenDynamicPersistentTileSchedulerILi128ELi128ELi256ELi128ELb1ELb1ELb1ELb0ELb1ELb1EEEEEEEEEvNT_6ParamsE,"a",@progbits
	.sectionflags	@""
	.align	4
.nv.constant0._ZN7cutlass13device_kernelIN5flash11enable_sm90INS1_16FlashAttnFwdSm90INS1_25CollectiveMainloopFwdSm90ILi2EN4cute5tupleIJNS5_1CILi1EEES8_S8_EEENS6_IJNS7_ILi128EEESA_SA_EEELi128ENS_6half_tEfNS_4arch4Sm90ELb0ELb0ELb0ELb1ELb1ELb1ELb0ELb1ELb1ELb1ELb1ELb0EEENS1_21CollectiveEpilogueFwdISB_S9_SC_SE_Li256ELb1ELb1ELb1ELb0EEENS1_36VarlenDynamicPersistentTileSchedulerILi128ELi128ELi256ELi128ELb1ELb1ELb1ELb0ELb1ELb1EEEEEEEEEvNT_6ParamsE:
	.zero		3328


//--------------------- .nv.constant0._ZN7cutlass13device_kernelIN5flash11enable_sm90INS1_16FlashAttnFwdSm90INS1_25CollectiveMainloopFwdSm90ILi2EN4cute5tupleIJNS5_1CILi1EEES8_S8_EEENS6_IJNS7_ILi128EEESA_SA_EEELi128ENS_6half_tEfNS_4arch4Sm90ELb0ELb1ELb0ELb0ELb1ELb0ELb0ELb1ELb1ELb1ELb1ELb0EEENS1_21CollectiveEpilogueFwdISB_S9_SC_SE_Li256ELb0ELb1ELb1ELb0EEENS1_19SingleTileSchedulerILb0ELb1ELb1ELi128EEEEEEEEEvNT_6ParamsE --------------------------
	.section	.nv.constant0._ZN7cutlass13device_kernelIN5flash11enable_sm90INS1_16FlashAttnFwdSm90INS1_25CollectiveMainloopFwdSm90ILi2EN4cute5tupleIJNS5_1CILi1EEES8_S8_EEENS6_IJNS7_ILi128EEESA_SA_EEELi128ENS_6half_tEfNS_4arch4Sm90ELb0ELb1ELb0ELb0ELb1ELb0ELb0ELb1ELb1ELb1ELb1ELb0EEENS1_21CollectiveEpilogueFwdISB_S9_SC_SE_Li256ELb0ELb1ELb1ELb0EEENS1_19SingleTileSchedulerILb0ELb1ELb1ELi128EEEEEEEEEvNT_6ParamsE,"a",@progbits
	.sectionflags	@""
	.align	4
.nv.constant0._ZN7cutlass13device_kernelIN5flash11enable_sm90INS1_16FlashAttnFwdSm90INS1_25CollectiveMainloopFwdSm90ILi2EN4cute5tupleIJNS5_1CILi1EEES8_S8_EEENS6_IJNS7_ILi128EEESA_SA_EEELi128ENS_6half_tEfNS_4arch4Sm90ELb0ELb1ELb0ELb0ELb1ELb0ELb0ELb1ELb1ELb1ELb1ELb0EEENS1_21CollectiveEpilogueFwdISB_S9_SC_SE_Li256ELb0ELb1ELb1ELb0EEENS1_19SingleTileSchedulerILb0ELb1ELb1ELi128EEEEEEEEEvNT_6ParamsE:
	.zero		3200


//--------------------- .nv.constant0._ZN7cutlass13device_kernelIN5flash11enable_sm90INS1_16FlashAttnFwdSm90INS1_25CollectiveMainloopFwdSm90ILi2EN4cute5tupleIJNS5_1CILi1EEES8_S8_EEENS6_IJNS7_ILi128EEESA_SA_EEELi128ENS_6half_tEfNS_4arch4Sm90ELb0ELb1ELb0ELb1ELb1ELb0ELb0ELb1ELb1ELb1ELb1ELb0EEENS1_21CollectiveEpilogueFwdISB_S9_SC_SE_Li256ELb1ELb1ELb1ELb0EEENS1_36VarlenDynamicPersistentTileSchedulerILi128ELi128ELi256ELi128ELb1ELb1ELb1ELb1ELb0ELb1EEEEEEEEEvNT_6ParamsE --------------------------
	.section	.nv.constant0._ZN7cutlass13device_kernelIN5flash11enable_sm90INS1_16FlashAttnFwdSm90INS1_25CollectiveMainloopFwdSm90ILi2EN4cute5tupleIJNS5_1CILi1EEES8_S8_EEENS6_IJNS7_ILi128EEESA_SA_EEELi128ENS_6half_tEfNS_4arch4Sm90ELb0ELb1ELb0ELb1ELb1ELb0ELb0ELb1ELb1ELb1ELb1ELb0EEENS1_21CollectiveEpilogueFwdISB_S9_SC_SE_Li256ELb1ELb1ELb1ELb0EEENS1_36VarlenDynamicPersistentTileSchedulerILi128ELi128ELi256ELi128ELb1ELb1ELb1ELb1ELb0ELb1EEEEEEEEEvNT_6ParamsE,"a",@progbits
	.sectionflags	@""
	.align	4
.nv.constant0._ZN7cutlass13device_kernelIN5flash11enable_sm90INS1_16FlashAttnFwdSm90INS1_25CollectiveMainloopFwdSm90ILi2EN4cute5tupleIJNS5_1CILi1EEES8_S8_EEENS6_IJNS7_ILi128EEESA_SA_EEELi128ENS_6half_tEfNS_4arch4Sm90ELb0ELb1ELb0ELb1ELb1ELb0ELb0ELb1ELb1ELb1ELb1ELb0EEENS1_21CollectiveEpilogueFwdISB_S9_SC_SE_Li256ELb1ELb1ELb1ELb0EEENS1_36VarlenDynamicPersistentTileSchedulerILi128ELi128ELi256ELi128ELb1ELb1ELb1ELb1ELb0ELb1EEEEEEEEEvNT_6ParamsE:
	.zero		3328


//--------------------- .nv.constant0._ZN7cutlass13device_kernelIN5flash11enable_sm90INS1_16FlashAttnFwdSm90INS1_25CollectiveMainloopFwdSm90ILi2EN4cute5tupleIJNS5_1CILi1EEES8_S8_EEENS6_IJNS7_ILi128EEESA_SA_EEELi128ENS_6half_tEfNS_4arch4Sm90ELb0ELb1ELb0ELb1ELb1ELb1ELb0ELb1ELb1ELb1ELb1ELb0EEENS1_21CollectiveEpilogueFwdISB_S9_SC_SE_Li256ELb1ELb1ELb1ELb0EEENS1_36VarlenDynamicPersistentTileSchedulerILi128ELi128ELi256ELi128ELb1ELb1ELb1ELb1ELb0ELb1EEEEEEEEEvNT_6ParamsE --------------------------
	.section	.nv.constant0._ZN7cutlass13device_kernelIN5flash11enable_sm90INS1_16FlashAttnFwdSm90INS1_25CollectiveMainloopFwdSm90ILi2EN4cute5tupleIJNS5_1CILi1EEES8_S8_EEENS6_IJNS7_ILi128EEESA_SA_EEELi128ENS_6half_tEfNS_4arch4Sm90ELb0ELb1ELb0ELb1ELb1ELb1ELb0ELb1ELb1ELb1ELb1ELb0EEENS1_21CollectiveEpilogueFwdISB_S9_SC_SE_Li256ELb1ELb1ELb1ELb0EEENS1_36VarlenDynamicPersistentTileSchedulerILi128ELi128ELi256ELi128ELb1ELb1ELb1ELb1ELb0ELb1EEEEEEEEEvNT_6ParamsE,"a",@progbits
	.sectionflags	@""
	.align	4
.nv.constant0._ZN7cutlass13device_kernelIN5flash11enable_sm90INS1_16FlashAttnFwdSm90INS1_25CollectiveMainloopFwdSm90ILi2EN4cute5tupleIJNS5_1CILi1EEES8_S8_EEENS6_IJNS7_ILi128EEESA_SA_EEELi128ENS_6half_tEfNS_4arch4Sm90ELb0ELb1ELb0ELb1ELb1ELb1ELb0ELb1ELb1ELb1ELb1ELb0EEENS1_21CollectiveEpilogueFwdISB_S9_SC_SE_Li256ELb1ELb1ELb1ELb0EEENS1_36VarlenDynamicPersistentTileSchedulerILi128ELi128ELi256ELi128ELb1ELb1ELb1ELb1ELb0ELb1EEEEEEEEEvNT_6ParamsE:
	.zero		3328


//--------------------- .nv.constant0._ZN7cutlass13device_kernelIN5flash11enable_sm90INS1_16FlashAttnFwdSm90INS1_25CollectiveMainloopFwdSm90ILi2EN4cute5tupleIJNS5_1CILi1EEES8_S8_EEENS6_IJNS7_ILi128EEESA_SA_EEELi128ENS_6half_tEfNS_4arch4Sm90ELb1ELb0ELb0ELb0ELb1ELb0ELb0ELb1ELb1ELb1ELb1ELb0EEENS1_21CollectiveEpilogueFwdISB_S9_SC_SE_Li256ELb0ELb1ELb1ELb0EEENS1_19SingleTileSchedulerILb0ELb1ELb1ELi128EEEEEEEEEvNT_6ParamsE --------------------------
	.section	.nv.constant0._ZN7cutlass13device_kernelIN5flash11enable_sm90INS1_16FlashAttnFwdSm90INS1_25CollectiveMainloopFwdSm90ILi2EN4cute5tupleIJNS5_1CILi1EEES8_S8_EEENS6_IJNS7_ILi128EEESA_SA_EEELi128ENS_6half_tEfNS_4arch4Sm90ELb1ELb0ELb0ELb0ELb1ELb0ELb0ELb1ELb1ELb1ELb1ELb0EEENS1_21CollectiveEpilogueFwdISB_S9_SC_SE_Li256ELb0ELb1ELb1ELb0EEENS1_19SingleTileSchedulerILb0ELb1ELb1ELi128EEEEEEEEEvNT_6ParamsE,"a",@progbits
	.sectionflags	@""
	.align	4
.nv.constant0._ZN7cutlass13device_kernelIN5flash11enable_sm90INS1_16FlashAttnFwdSm90INS1_25CollectiveMainloopFwdSm90ILi2EN4cute5tupleIJNS5_1CILi1EEES8_S8_EEENS6_IJNS7_ILi128EEESA_SA_EEELi128ENS_6half_tEfNS_4arch4Sm90ELb1ELb0ELb0ELb0ELb1ELb0ELb0ELb1ELb1ELb1ELb1ELb0EEENS1_21CollectiveEpilogueFwdISB_S9_SC_SE_Li256ELb0ELb1ELb1ELb0EEENS1_19SingleTileSchedulerILb0ELb1ELb1ELi128EEEEEEEEEvNT_6ParamsE:
	.zero		3200


//--------------------- .nv.constant0._ZN7cutlass13device_kernelIN5flash11enable_sm90INS1_16FlashAttnFwdSm90INS1_25CollectiveMainloopFwdSm90ILi2EN4cute5tupleIJNS5_1CILi1EEES8_S8_EEENS6_IJNS7_ILi128EEESA_SA_EEELi128ENS_6half_tEfNS_4arch4Sm90ELb1ELb0ELb0ELb1ELb1ELb0ELb0ELb1ELb1ELb1ELb1ELb0EEENS1_21CollectiveEpilogueFwdISB_S9_SC_SE_Li256ELb1ELb1ELb1ELb0EEENS1_36VarlenDynamicPersistentTileSchedulerILi128ELi128ELi256ELi128ELb1ELb1ELb1ELb1ELb1ELb1EEEEEEEEEvNT_6ParamsE --------------------------
	.section	.nv.constant0._ZN7cutlass13device_kernelIN5flash11enable_sm90INS1_16FlashAttnFwdSm90INS1_25CollectiveMainloopFwdSm90ILi2EN4cute5tupleIJNS5_1CILi1EEES8_S8_EEENS6_IJNS7_ILi128EEESA_SA_EEELi128ENS_6half_tEfNS_4arch4Sm90ELb1ELb0ELb0ELb1ELb1ELb0ELb0ELb1ELb1ELb1ELb1ELb0EEENS1_21CollectiveEpilogueFwdISB_S9_SC_SE_Li256ELb1ELb1ELb1ELb0EEENS1_36VarlenDynamicPersistentTileSchedulerILi128ELi128ELi256ELi128ELb1ELb1ELb1ELb1ELb1ELb1EEEEEEEEEvNT_6ParamsE,"a",@progbits
	.sectionflags	@""
	.align	4
.nv.constant0._ZN7cutlass13device_kernelIN5flash11enable_sm90INS1_16FlashAttnFwdSm90INS1_25CollectiveMainloopFwdSm90ILi2EN4cute5tupleIJNS5_1CILi1EEES8_S8_EEENS6_IJNS7_ILi128EEESA_SA_EEELi128ENS_6half_tEfNS_4arch4Sm90ELb1ELb0ELb0ELb1ELb1ELb0ELb0ELb1ELb1ELb1ELb1ELb0EEENS1_21CollectiveEpilogueFwdISB_S9_SC_SE_Li256ELb1ELb1ELb1ELb0EEENS1_36VarlenDynamicPersistentTileSchedulerILi128ELi128ELi256ELi128ELb1ELb1ELb1ELb1ELb1ELb1EEEEEEEEEvNT_6ParamsE:
	.zero		3328


//--------------------- .nv.constant0._ZN7cutlass13device_kernelIN5flash11enable_sm90INS1_16FlashAttnFwdSm90INS1_25CollectiveMainloopFwdSm90ILi2EN4cute5tupleIJNS5_1CILi1EEES8_S8_EEENS6_IJNS7_ILi128EEESA_SA_EEELi128ENS_6half_tEfNS_4arch4Sm90ELb1ELb0ELb0ELb1ELb1ELb1ELb0ELb1ELb1ELb1ELb1ELb0EEENS1_21CollectiveEpilogueFwdISB_S9_SC_SE_Li256ELb1ELb1ELb1ELb0EEENS1_36VarlenDynamicPersistentTileSchedulerILi128ELi128ELi256ELi128ELb1ELb1ELb1ELb1ELb1ELb1EEEEEEEEEvNT_6ParamsE --------------------------
	.section	.nv.constant0._ZN7cutlass13device_kernelIN5flash11enable_sm90INS1_16FlashAttnFwdSm90INS1_25CollectiveMainloopFwdSm90ILi2EN4cute5tupleIJNS5_1CILi1EEES8_S8_EEENS6_IJNS7_ILi128EEESA_SA_EEELi128ENS_6half_tEfNS_4arch4Sm90ELb1ELb0ELb0ELb1ELb1ELb1ELb0ELb1ELb1ELb1ELb1ELb0EEENS1_21CollectiveEpilogueFwdISB_S9_SC_SE_Li256ELb1ELb1ELb1ELb0EEENS1_36VarlenDynamicPersistentTileSchedulerILi128ELi128ELi256ELi128ELb1ELb1ELb1ELb1ELb1ELb1EEEEEEEEEvNT_6ParamsE,"a",@progbits
	.sectionflags	@""
	.align	4
.nv.constant0._ZN7cutlass13device_kernelIN5flash11enable_sm90INS1_16FlashAttnFwdSm90INS1_25CollectiveMainloopFwdSm90ILi2EN4cute5tupleIJNS5_1CILi1EEES8_S8_EEENS6_IJNS7_ILi128EEESA_SA_EEELi128ENS_6half_tEfNS_4arch4Sm90ELb1ELb0ELb0ELb1ELb1ELb1ELb0ELb1ELb1ELb1ELb1ELb0EEENS1_21CollectiveEpilogueFwdISB_S9_SC_SE_Li256ELb1ELb1ELb1ELb0EEENS1_36VarlenDynamicPersistentTileSchedulerILi128ELi128ELi256ELi128ELb1ELb1ELb1ELb1ELb1ELb1EEEEEEEEEvNT_6ParamsE:
	.zero		3328


//--------------------- .nv.constant0._ZN7cutlass13device_kernelIN5flash11enable_sm90INS1_16FlashAttnFwdSm90INS1_25CollectiveMainloopFwdSm90ILi2EN4cute5tupleIJNS5_1CILi1EEES8_S8_EEENS6_IJNS7_ILi192EEENS7_ILi128EEENS7_ILi96EEEEEELi96ENS_6half_tEfNS_4arch4Sm90ELb0ELb0ELb0ELb0ELb1ELb0ELb0ELb0ELb1ELb1ELb1ELb0EEENS1_21CollectiveEpilogueFwdINS6_IJSA_SC_SB_EEES9_SE_SG_Li384ELb0ELb1ELb1ELb0EEENS1_19SingleTileSchedulerILb0ELb1ELb1ELi192EEEEEEEEEvNT_6ParamsE --------------------------
	.section	.nv.constant0._ZN7cutlass13device_kernelIN5flash11enable_sm90INS1_16FlashAttnFwdSm90INS1_25CollectiveMainloopFwdSm90ILi2EN4cute5tupleIJNS5_1CILi1EEES8_S8_EEENS6_IJNS7_ILi192EEENS7_ILi128EEENS7_ILi96EEEEEELi96ENS_6half_tEfNS_4arch4Sm90ELb0ELb0ELb0ELb0ELb1ELb0ELb0ELb0ELb1ELb1ELb1ELb0EEENS1_21CollectiveEpilogueFwdINS6_IJSA_SC_SB_EEES9_SE_SG_Li384ELb0ELb1ELb1ELb0EEENS1_19SingleTileSchedulerILb0ELb1ELb1ELi192EEEEEEEEEvNT_6ParamsE,"a",@progbits
	.sectionflags	@""
	.align	4
.nv.constant0._ZN7cutlass13device_kernelIN5flash11enable_sm90INS1_16FlashAttnFwdSm90INS1_25CollectiveMainloopFwdSm90ILi2EN4cute5tupleIJNS5_1CILi1EEES8_S8_EEENS6_IJNS7_ILi192EEENS7_ILi128EEENS7_ILi96EEEEEELi96ENS_6half_tEfNS_4arch4Sm90ELb0ELb0ELb0ELb0ELb1ELb0ELb0ELb0ELb1ELb1ELb1ELb0EEENS1_21CollectiveEpilogueFwdINS6_IJSA_SC_SB_EEES9_SE_SG_Li384ELb0ELb1ELb1ELb0EEENS1_19SingleTileSchedulerILb0ELb1ELb1ELi192EEEEEEEEEvNT_6ParamsE:
	.zero		3200


//--------------------- .nv.constant0._ZN7cutlass13device_kernelIN5flash11enable_sm90INS1_16FlashAttnFwdSm90INS1_25CollectiveMainloopFwdSm90ILi2EN4cute5tupleIJNS5_1CILi1EEES8_S8_EEENS6_IJNS7_ILi192EEENS7_ILi128EEENS7_ILi96EEEEEELi96ENS_6half_tEfNS_4arch4Sm90ELb0ELb0ELb0ELb1ELb1ELb0ELb0ELb0ELb1ELb1ELb1ELb0EEENS1_21CollectiveEpilogueFwdINS6_IJSA_SC_SB_EEES9_SE_SG_Li384ELb1ELb1ELb1ELb0EEENS1_36VarlenDynamicPersistentTileSchedulerILi192ELi128ELi384ELi128ELb1ELb1ELb1ELb0ELb1ELb1EEEEEEEEEvNT_6ParamsE --------------------------
	.section	.nv.constant0._ZN7cutlass13device_kernelIN5flash11enable_sm90INS1_16FlashAttnFwdSm90INS1_25CollectiveMainloopFwdSm90ILi2EN4cute5tupleIJNS5_1CILi1EEES8_S8_EEENS6_IJNS7_ILi192EEENS7_ILi128EEENS7_ILi96EEEEEELi96ENS_6half_tEfNS_4arch4Sm90ELb0ELb0ELb0ELb1ELb1ELb0ELb0ELb0ELb1ELb1ELb1ELb0EEENS1_21CollectiveEpilogueFwdINS6_IJSA_SC_SB_EEES9_SE_SG_Li384ELb1ELb1ELb1ELb0EEENS1_36VarlenDynamicPersistentTileSchedulerILi192ELi128ELi384ELi128ELb1ELb1ELb1ELb0ELb1ELb1EEEEEEEEEvNT_6ParamsE,"a",@progbits
	.sectionflags	@""
	.align	4
.nv.constant0._ZN7cutlass13device_kernelIN5flash11enable_sm90INS1_16FlashAttnFwdSm90INS1_25CollectiveMainloopFwdSm90ILi2EN4cute5tupleIJNS5_1CILi1EEES8_S8_EEENS6_IJNS7_ILi192EEENS7_ILi128EEENS7_ILi96EEEEEELi96ENS_6half_tEfNS_4arch4Sm90ELb0ELb0ELb0ELb1ELb1ELb0ELb0ELb0ELb1ELb1ELb1ELb0EEENS1_21CollectiveEpilogueFwdINS6_IJSA_SC_SB_EEES9_SE_SG_Li384ELb1ELb1ELb1ELb0EEENS1_36VarlenDynamicPersistentTileSchedulerILi192ELi128ELi384ELi128ELb1ELb1ELb1ELb0ELb1ELb1EEEEEEEEEvNT_6ParamsE:
	.zero		3328


//--------------------- .nv.constant0._ZN7cutlass13device_kernelIN5flash11enable_sm90INS1_16FlashAttnFwdSm90INS1_25CollectiveMainloopFwdSm90ILi2EN4cute5tupleIJNS5_1CILi1EEES8_S8_EEENS6_IJNS7_ILi192EEENS7_ILi128EEENS7_ILi96EEEEEELi96ENS_6half_tEfNS_4arch4Sm90ELb0ELb0ELb0ELb1ELb1ELb1ELb0ELb0ELb1ELb1ELb1ELb0EEENS1_21CollectiveEpilogueFwdINS6_IJSA_SC_SB_EEES9_SE_SG_Li384ELb1ELb1ELb1ELb0EEENS1_36VarlenDynamicPersistentTileSchedulerILi192ELi128ELi384ELi128ELb1ELb1ELb1ELb0ELb1ELb1EEEEEEEEEvNT_6ParamsE --------------------------
	.section	.nv.constant0._ZN7cutlass13device_kernelIN5flash11enable_sm90INS1_16FlashAttnFwdSm90INS1_25CollectiveMainloopFwdSm90ILi2EN4cute5tupleIJNS5_1CILi1EEES8_S8_EEENS6_IJNS7_ILi192EEENS7_ILi128EEENS7_ILi96EEEEEELi96ENS_6half_tEfNS_4arch4Sm90ELb0ELb0ELb0ELb1ELb1ELb1ELb0ELb0ELb1ELb1ELb1ELb0EEENS1_21CollectiveEpilogueFwdINS6_IJSA_SC_SB_EEES9_SE_SG_Li384ELb1ELb1ELb1ELb0EEENS1_36VarlenDynamicPersistentTileSchedulerILi192ELi128ELi384ELi128ELb1ELb1ELb1ELb0ELb1ELb1EEEEEEEEEvNT_6ParamsE,"a",@progbits
	.sectionflags	@""
	.align	4
.nv.constant0._ZN7cutlass13device_kernelIN5flash11enable_sm90INS1_16FlashAttnFwdSm90INS1_25CollectiveMainloopFwdSm90ILi2EN4cute5tupleIJNS5_1CILi1EEES8_S8_EEENS6_IJNS7_ILi192EEENS7_ILi128EEENS7_ILi96EEEEEELi96ENS_6half_tEfNS_4arch4Sm90ELb0ELb0ELb0ELb1ELb1ELb1ELb0ELb0ELb1ELb1ELb1ELb0EEENS1_21CollectiveEpilogueFwdINS6_IJSA_SC_SB_EEES9_SE_SG_Li384ELb1ELb1ELb1ELb0EEENS1_36VarlenDynamicPersistentTileSchedulerILi192ELi128ELi384ELi128ELb1ELb1ELb1ELb0ELb1ELb1EEEEEEEEEvNT_6ParamsE:
	.zero		3328


//--------------------- .nv.constant0._ZN7cutlass13device_kernelIN5flash11enable_sm90INS1_16FlashAttnFwdSm90INS1_25CollectiveMainloopFwdSm90ILi2EN4cute5tupleIJNS5_1CILi1EEES8_S8_EEENS6_IJNS7_ILi192EEENS7_ILi128EEENS7_ILi96EEEEEELi96ENS_6half_tEfNS_4arch4Sm90ELb0ELb1ELb0ELb0ELb1ELb0ELb0ELb0ELb1ELb1ELb1ELb0EEENS1_21CollectiveEpilogueFwdINS6_IJSA_SC_SB_EEES9_SE_SG_Li384ELb0ELb1ELb1ELb0EEENS1_19SingleTileSchedulerILb0ELb1ELb1ELi192EEEEEEEEEvNT_6ParamsE --------------------------
	.section	.nv.constant0._ZN7cutlass13device_kernelIN5flash11enable_sm90INS1_16FlashAttnFwdSm90INS1_25CollectiveMainloopFwdSm90ILi2EN4cute5tupleIJNS5_1CILi1EEES8_S8_EEENS6_IJNS7_ILi192EEENS7_ILi128EEENS7_ILi96EEEEEELi96ENS_6half_tEfNS_4arch4Sm90ELb0ELb1ELb0ELb0ELb1ELb0ELb0ELb0ELb1ELb1ELb1ELb0EEENS1_21CollectiveEpilogueFwdINS6_IJSA_SC_SB_EEES9_SE_SG_Li384ELb0ELb1ELb1ELb0EEENS1_19SingleTileSchedulerILb0ELb1ELb1ELi192EEEEEEEEEvNT_6ParamsE,"a",@progbits
	.sectionflags	@""
	.align	4
.nv.constant0._ZN7cutlass13device_kernelIN5flash11enable_sm90INS1_16FlashAttnFwdSm90INS1_25CollectiveMainloopFwdSm90ILi2EN4cute5tupleIJNS5_1CILi1EEES8_S8_EEENS6_IJNS7_ILi192EEENS7_ILi128EEENS7_ILi96EEEEEELi96ENS_6half_tEfNS_4arch4Sm90ELb0ELb1ELb0ELb0ELb1ELb0ELb0ELb0ELb1ELb1ELb1ELb0EEENS1_21CollectiveEpilogueFwdINS6_IJSA_SC_SB_EEES9_SE_SG_Li384ELb0ELb1ELb1ELb0EEENS1_19SingleTileSchedulerILb0ELb1ELb1ELi192EEEEEEEEEvNT_6ParamsE:
	.zero		3200


//--------------------- .nv.constant0._ZN7cutlass13device_kernelIN5flash11enable_sm90INS1_16FlashAttnFwdSm90INS1_25CollectiveMainloopFwdSm90ILi2EN4cute5tupleIJNS5_1CILi1EEES8_S8_EEENS6_IJNS7_ILi192EEENS7_ILi128EEENS7_ILi96EEEEEELi96ENS_6half_tEfNS_4arch4Sm90ELb0ELb1ELb0ELb1ELb1ELb0ELb0ELb0ELb1ELb1ELb1ELb0EEENS1_21CollectiveEpilogueFwdINS6_IJSA_SC_SB_EEES9_SE_SG_Li384ELb1ELb1ELb1ELb0EEENS1_36VarlenDynamicPersistentTileSchedulerILi192ELi128ELi384ELi128ELb1ELb1ELb1ELb1ELb0ELb1EEEEEEEEEvNT_6ParamsE --------------------------
	.section	.nv.constant0._ZN7cutlass13device_kernelIN5flash11enable_sm90INS1_16FlashAttnFwdSm90INS1_25CollectiveMainloopFwdSm90ILi2EN4cute5tupleIJNS5_1CILi1EEES8_S8_EEENS6_IJNS7_ILi192EEENS7_ILi128EEENS7_ILi96EEEEEELi96ENS_6half_tEfNS_4arch4Sm90ELb0ELb1ELb0ELb1ELb1ELb0ELb0ELb0ELb1ELb1ELb1ELb0EEENS1_21CollectiveEpilogueFwdINS6_IJSA_SC_SB_EEES9_SE_SG_Li384ELb1ELb1ELb1ELb0EEENS1_36VarlenDynamicPersistentTileSchedulerILi192ELi128ELi384ELi128ELb1ELb1ELb1ELb1ELb0ELb1EEEEEEEEEvNT_6ParamsE,"a",@progbits
	.sectionflags	@""
	.align	4
.nv.constant0._ZN7cutlass13device_kernelIN5flash11enable_sm90INS1_16FlashAttnFwdSm90INS1_25CollectiveMainloopFwdSm90ILi2EN4cute5tupleIJNS5_1CILi1EEES8_S8_EEENS6_IJNS7_ILi192EEENS7_ILi128EEENS7_ILi96EEEEEELi96ENS_6half_tEfNS_4arch4Sm90ELb0ELb1ELb0ELb1ELb1ELb0ELb0ELb0ELb1ELb1ELb1ELb0EEENS1_21CollectiveEpilogueFwdINS6_IJSA_SC_SB_EEES9_SE_SG_Li384ELb1ELb1ELb1ELb0EEENS1_36VarlenDynamicPersistentTileSchedulerILi192ELi128ELi384ELi128ELb1ELb1ELb1ELb1ELb0ELb1EEEEEEEEEvNT_6ParamsE:
	.zero		3328


//--------------------- .nv.constant0._ZN7cutlass13device_kernelIN5flash11enable_sm90INS1_16FlashAttnFwdSm90INS1_25CollectiveMainloopFwdSm90ILi2EN4cute5tupleIJNS5_1CILi1EEES8_S8_EEENS6_IJNS7_ILi192EEENS7_ILi128EEENS7_ILi96EEEEEELi96ENS_6half_tEfNS_4arch4Sm90ELb0ELb1ELb0ELb1ELb1ELb1ELb0ELb0ELb1ELb1ELb1ELb0EEENS1_21CollectiveEpilogueFwdINS6_IJSA_SC_SB_EEES9_SE_SG_Li384ELb1ELb1ELb1ELb0EEENS1_36VarlenDynamicPersistentTileSchedulerILi192ELi128ELi384ELi128ELb1ELb1ELb1ELb1ELb0ELb1EEEEEEEEEvNT_6ParamsE --------------------------
	.section	.nv.constant0._ZN7cutlass13device_kernelIN5flash11enable_sm90INS1_16FlashAttnFwdSm90INS1_25CollectiveMainloopFwdSm90ILi2EN4cute5tupleIJNS5_1CILi1EEES8_S8_EEENS6_IJNS7_ILi192EEENS7_ILi128EEENS7_ILi96EEEEEELi96ENS_6half_tEfNS_4arch4Sm90ELb0ELb1ELb0ELb1ELb1ELb1ELb0ELb0ELb1ELb1ELb1ELb0EEENS1_21CollectiveEpilogueFwdINS6_IJSA_SC_SB_EEES9_SE_SG_Li384ELb1ELb1ELb1ELb0EEENS1_36VarlenDynamicPersistentTileSchedulerILi192ELi128ELi384ELi128ELb1ELb1ELb1ELb1ELb0ELb1EEEEEEEEEvNT_6ParamsE,"a",@progbits
	.sectionflags	@""
	.align	4
.nv.constant0._ZN7cutlass13device_kernelIN5flash11enable_sm90INS1_16FlashAttnFwdSm90INS1_25CollectiveMainloopFwdSm90ILi2EN4cute5tupleIJNS5_1CILi1EEES8_S8_EEENS6_IJNS7_ILi192EEENS7_ILi128EEENS7_ILi96EEEEEELi96ENS_6half_tEfNS_4arch4Sm90ELb0ELb1ELb0ELb1ELb1ELb1ELb0ELb0ELb1ELb1ELb1ELb0EEENS1_21CollectiveEpilogueFwdINS6_IJSA_SC_SB_EEES9_SE_SG_Li384ELb1ELb1ELb1ELb0EEENS1_36VarlenDynamicPersistentTileSchedulerILi192ELi128ELi384ELi128ELb1ELb1ELb1ELb1ELb0ELb1EEEEEEEEEvNT_6ParamsE:
	.zero		3328


//--------------------- .nv.constant0._ZN7cutlass13device_kernelIN5flash11enable_sm90INS1_16FlashAttnFwdSm90INS1_25CollectiveMainloopFwdSm90ILi2EN4cute5tupleIJNS5_1CILi1EEES8_S8_EEENS6_IJNS7_ILi192EEENS7_ILi128EEENS7_ILi96EEEEEELi96ENS_6half_tEfNS_4arch4Sm90ELb1ELb0ELb0ELb0ELb1ELb0ELb0ELb0ELb1ELb1ELb1ELb0EEENS1_21CollectiveEpilogueFwdINS6_IJSA_SC_SB_EEES9_SE_SG_Li384ELb0ELb1ELb1ELb0EEENS1_19SingleTileSchedulerILb0ELb1ELb1ELi192EEEEEEEEEvNT_6ParamsE --------------------------
	.section	.nv.constant0._ZN7cutlass13device_kernelIN5flash11enable_sm90INS1_16FlashAttnFwdSm90INS1_25CollectiveMainloopFwdSm90ILi2EN4cute5tupleIJNS5_1CILi1EEES8_S8_EEENS6_IJNS7_ILi192EEENS7_ILi128EEENS7_ILi96EEEEEELi96ENS_6half_tEfNS_4arch4Sm90ELb1ELb0ELb0ELb0ELb1ELb0ELb0ELb0ELb1ELb1ELb1ELb0EEENS1_21CollectiveEpilogueFwdINS6_IJSA_SC_SB_EEES9_SE_SG_Li384ELb0ELb1ELb1ELb0EEENS1_19SingleTileSchedulerILb0ELb1ELb1ELi192EEEEEEEEEvNT_6ParamsE,"a",@progbits
	.sectionflags	@""
	.align	4
.nv.constant0._ZN7cutlass13device_kernelIN5flash11enable_sm90INS1_16FlashAttnFwdSm90INS1_25CollectiveMainloopFwdSm90ILi2EN4cute5tupleIJNS5_1CILi1EEES8_S8_EEENS6_IJNS7_ILi192EEENS7_ILi128EEENS7_ILi96EEEEEELi96ENS_6half_tEfNS_4arch4Sm90ELb1ELb0ELb0ELb0ELb1ELb0ELb0ELb0ELb1ELb1ELb1ELb0EEENS1_21CollectiveEpilogueFwdINS6_IJSA_SC_SB_EEES9_SE_SG_Li384ELb0ELb1ELb1ELb0EEENS1_19SingleTileSchedulerILb0ELb1ELb1ELi192EEEEEEEEEvNT_6ParamsE:
	.zero		3200


//--------------------- .nv.constant0._ZN7cutlass13device_kernelIN5flash11enable_sm90INS1_16FlashAttnFwdSm90INS1_25CollectiveMainloopFwdSm90ILi2EN4cute5tupleIJNS5_1CILi1EEES8_S8_EEENS6_IJNS7_ILi192EEENS7_ILi128EEENS7_ILi96EEEEEELi96ENS_6half_tEfNS_4arch4Sm90ELb1ELb0ELb0ELb1ELb1ELb0ELb0ELb0ELb1ELb1ELb1ELb0EEENS1_21CollectiveEpilogueFwdINS6_IJSA_SC_SB_EEES9_SE_SG_Li384ELb1ELb1ELb1ELb0EEENS1_36VarlenDynamicPersistentTileSchedulerILi192ELi128ELi384ELi128ELb1ELb1ELb1ELb1ELb1ELb1EEEEEEEEEvNT_6ParamsE --------------------------
	.section	.nv.constant0._ZN7cutlass13device_kernelIN5flash11enable_sm90INS1_16FlashAttnFwdSm90INS1_25CollectiveMainloopFwdSm90ILi2EN4cute5tupleIJNS5_1CILi1EEES8_S8_EEENS6_IJNS7_ILi192EEENS7_ILi128EEENS7_ILi96EEEEEELi96ENS_6half_tEfNS_4arch4Sm90ELb1ELb0ELb0ELb1ELb1ELb0ELb0ELb0ELb1ELb1ELb1ELb0EEENS1_21CollectiveEpilogueFwdINS6_IJSA_SC_SB_EEES9_SE_SG_Li384ELb1ELb1ELb1ELb0EEENS1_36VarlenDynamicPersistentTileSchedulerILi192ELi128ELi384ELi128ELb1ELb1ELb1ELb1ELb1ELb1EEEEEEEEEvNT_6ParamsE,"a",@progbits
	.sectionflags	@""
	.align	4
.nv.constant0._ZN7cutlass13device_kernelIN5flash11enable_sm90INS1_16FlashAttnFwdSm90INS1_25CollectiveMainloopFwdSm90ILi2EN4cute5tupleIJNS5_1CILi1EEES8_S8_EEENS6_IJNS7_ILi192EEENS7_ILi128EEENS7_ILi96EEEEEELi96ENS_6half_tEfNS_4arch4Sm90ELb1ELb0ELb0ELb1ELb1ELb0ELb0ELb0ELb1ELb1ELb1ELb0EEENS1_21CollectiveEpilogueFwdINS6_IJSA_SC_SB_EEES9_SE_SG_Li384ELb1ELb1ELb1ELb0EEENS1_36VarlenDynamicPersistentTileSchedulerILi192ELi128ELi384ELi128ELb1ELb1ELb1ELb1ELb1ELb1EEEEEEEEEvNT_6ParamsE:
	.zero		3328


//--------------------- .nv.constant0._ZN7cutlass13device_kernelIN5flash11enable_sm90INS1_16FlashAttnFwdSm90INS1_25CollectiveMainloopFwdSm90ILi2EN4cute5tupleIJNS5_1CILi1EEES8_S8_EEENS6_IJNS7_ILi192EEENS7_ILi128EEENS7_ILi96EEEEEELi96ENS_6half_tEfNS_4arch4Sm90ELb1ELb0ELb0ELb1ELb1ELb1ELb0ELb0ELb1ELb1ELb1ELb0EEENS1_21CollectiveEpilogueFwdINS6_IJSA_SC_SB_EEES9_SE_SG_Li384ELb1ELb1ELb1ELb0EEENS1_36VarlenDynamicPersistentTileSchedulerILi192ELi128ELi384ELi128ELb1ELb1ELb1ELb1ELb1ELb1EEEEEEEEEvNT_6ParamsE --------------------------
	.section	.nv.constant0._ZN7cutlass13device_kernelIN5flash11enable_sm90INS1_16FlashAttnFwdSm90INS1_25CollectiveMainloopFwdSm90ILi2EN4cute5tupleIJNS5_1CILi1EEES8_S8_EEENS6_IJNS7_ILi192EEENS7_ILi128EEENS7_ILi96EEEEEELi96ENS_6half_tEfNS_4arch4Sm90ELb1ELb0ELb0ELb1ELb1ELb1ELb0ELb0ELb1ELb1ELb1ELb0EEENS1_21CollectiveEpilogueFwdINS6_IJSA_SC_SB_EEES9_SE_SG_Li384ELb1ELb1ELb1ELb0EEENS1_36VarlenDynamicPersistentTileSchedulerILi192ELi128ELi384ELi128ELb1ELb1ELb1ELb1ELb1ELb1EEEEEEEEEvNT_6ParamsE,"a",@progbits
	.sectionflags	@""
	.align	4
.nv.constant0._ZN7cutlass13device_kernelIN5flash11enable_sm90INS1_16FlashAttnFwdSm90INS1_25CollectiveMainloopFwdSm90ILi2EN4cute5tupleIJNS5_1CILi1EEES8_S8_EEENS6_IJNS7_ILi192EEENS7_ILi128EEENS7_ILi96EEEEEELi96ENS_6half_tEfNS_4arch4Sm90ELb1ELb0ELb0ELb1ELb1ELb1ELb0ELb0ELb1ELb1ELb1ELb0EEENS1_21CollectiveEpilogueFwdINS6_IJSA_SC_SB_EEES9_SE_SG_Li384ELb1ELb1ELb1ELb0EEENS1_36VarlenDynamicPersistentTileSchedulerILi192ELi128ELi384ELi128ELb1ELb1ELb1ELb1ELb1ELb1EEEEEEEEEvNT_6ParamsE:
	.zero		3328


//--------------------- .nv.constant0._ZN7cutlass13device_kernelIN5flash11enable_sm90INS1_16FlashAttnFwdSm90INS1_25CollectiveMainloopFwdSm90ILi2EN4cute5tupleIJNS5_1CILi1EEES8_S8_EEENS6_IJNS7_ILi192EEENS7_ILi128EEENS7_ILi64EEEEEELi64ENS_6half_tEfNS_4arch4Sm90ELb0ELb0ELb0ELb0ELb1ELb0ELb0ELb1ELb1ELb1ELb1ELb0EEENS1_21CollectiveEpilogueFwdINS6_IJSA_SC_SB_EEES9_SE_SG_Li384ELb0ELb1ELb1ELb0EEENS1_19SingleTileSchedulerILb0ELb1ELb1ELi192EEEEEEEEEvNT_6ParamsE --------------------------
	.section	.nv.constant0._ZN7cutlass13device_kernelIN5flash11enable_sm90INS1_16FlashAttnFwdSm90INS1_25CollectiveMainloopFwdSm90ILi2EN4cute5tupleIJNS5_1CILi1EEES8_S8_EEENS6_IJNS7_ILi192EEENS7_ILi128EEENS7_ILi64EEEEEELi64ENS_6half_tEfNS_4arch4Sm90ELb0ELb0ELb0ELb0ELb1ELb0ELb0ELb1ELb1ELb1ELb1ELb0EEENS1_21CollectiveEpilogueFwdINS6_IJSA_SC_SB_EEES9_SE_SG_Li384ELb0ELb1ELb1ELb0EEENS1_19SingleTileSchedulerILb0ELb1ELb1ELi192EEEEEEEEEvNT_6ParamsE,"a",@progbits
	.sectionflags	@""
	.align	4
.nv.constant0._ZN7cutlass13device_kernelIN5flash11enable_sm90INS1_16FlashAttnFwdSm90INS1_25CollectiveMainloopFwdSm90ILi2EN4cute5tupleIJNS5_1CILi1EEES8_S8_EEENS6_IJNS7_ILi192EEENS7_ILi128EEENS7_ILi64EEEEEELi64ENS_6half_tEfNS_4arch4Sm90ELb0ELb0ELb0ELb0ELb1ELb0ELb0ELb1ELb1ELb1ELb1ELb0EEENS1_21CollectiveEpilogueFwdINS6_IJSA_SC_SB_EEES9_SE_SG_Li384ELb0ELb1ELb1ELb0EEENS1_19SingleTileSchedulerILb0ELb1ELb1ELi192EEEEEEEEEvNT_6ParamsE:
	.zero		3200


//--------------------- .nv.constant0._ZN7cutlass13device_kernelIN5flash11enable_sm90INS1_16FlashAttnFwdSm90INS1_25CollectiveMainloopFwdSm90ILi2EN4cute5tupleIJNS5_1CILi1EEES8_S8_EEENS6_IJNS7_ILi192EEENS7_ILi128EEENS7_ILi64EEEEEELi64ENS_6half_tEfNS_4arch4Sm90ELb0ELb0ELb0ELb1ELb1ELb0ELb0ELb1ELb1ELb1ELb1ELb0EEENS1_21CollectiveEpilogueFwdINS6_IJSA_SC_SB_EEES9_SE_SG_Li384ELb1ELb1ELb1ELb0EEENS1_36VarlenDynamicPersistentTileSchedulerILi192ELi128ELi384ELi128ELb1ELb1ELb1ELb0ELb1ELb1EEEEEEEEEvNT_6ParamsE --------------------------
	.section	.nv.constant0._ZN7cutlass13device_kernelIN5flash11enable_sm90INS1_16FlashAttnFwdSm90INS1_25CollectiveMainloopFwdSm90ILi2EN4cute5tupleIJNS5_1CILi1EEES8_S8_EEENS6_IJNS7_ILi192EEENS7_ILi128EEENS7_ILi64EEEEEELi64ENS_6half_tEfNS_4arch4Sm90ELb0ELb0ELb0ELb1ELb1ELb0ELb0ELb1ELb1ELb1ELb1ELb0EEENS1_21CollectiveEpilogueFwdINS6_IJSA_SC_SB_EEES9_SE_SG_Li384ELb1ELb1ELb1ELb0EEENS1_36VarlenDynamicPersistentTileSchedulerILi192ELi128ELi384ELi128ELb1ELb1ELb1ELb0ELb1ELb1EEEEEEEEEvNT_6ParamsE,"a",@progbits
	.sectionflags	@""
	.align	4
.nv.constant0._ZN7cutlass13device_kernelIN5flash11enable_sm90INS1_16FlashAttnFwdSm90INS1_25CollectiveMainloopFwdSm90ILi2EN4cute5tupleIJNS5_1CILi1EEES8_S8_EEENS6_IJNS7_ILi192EEENS7_ILi128EEENS7_ILi64EEEEEELi64ENS_6half_tEfNS_4arch4Sm90ELb0ELb0ELb0ELb1ELb1ELb0ELb0ELb1ELb1ELb1ELb1ELb0EEENS1_21CollectiveEpilogueFwdINS6_IJSA_SC_SB_EEES9_SE_SG_Li384ELb1ELb1ELb1ELb0EEENS1_36VarlenDynamicPersistentTileSchedulerILi192ELi128ELi384ELi128ELb1ELb1ELb1ELb0ELb1ELb1EEEEEEEEEvNT_6ParamsE:
	.zero		3328


//--------------------- .nv.constant0._ZN7cutlass13device_kernelIN5flash11enable_sm90INS1_16FlashAttnFwdSm90INS1_25CollectiveMainloopFwdSm90ILi2EN4cute5tupleIJNS5_1CILi1EEES8_S8_EEENS6_IJNS7_ILi192EEENS7_ILi128EEENS7_ILi64EEEEEELi64ENS_6half_tEfNS_4arch4Sm90ELb0ELb0ELb0ELb1ELb1ELb1ELb0ELb1ELb1ELb1ELb1ELb0EEENS1_21CollectiveEpilogueFwdINS6_IJSA_SC_SB_EEES9_SE_SG_Li384ELb1ELb1ELb1ELb0EEENS1_36VarlenDynamicPersistentTileSchedulerILi192ELi128ELi384ELi128ELb1ELb1ELb1ELb0ELb1ELb1EEEEEEEEEvNT_6ParamsE --------------------------
	.section	.nv.constant0._ZN7cutlass13device_kernelIN5flash11enable_sm90INS1_16FlashAttnFwdSm90INS1_25CollectiveMainloopFwdSm90ILi2EN4cute5tupleIJNS5_1CILi1EEES8_S8_EEENS6_IJNS7_ILi192EEENS7_ILi128EEENS7_ILi64EEEEEELi64ENS_6half_tEfNS_4arch4Sm90ELb0ELb0ELb0ELb1ELb1ELb1ELb0ELb1ELb1ELb1ELb1ELb0EEENS1_21CollectiveEpilogueFwdINS6_IJSA_SC_SB_EEES9_SE_SG_Li384ELb1ELb1ELb1ELb0EEENS1_36VarlenDynamicPersistentTileSchedulerILi192ELi128ELi384ELi128ELb1ELb1ELb1ELb0ELb1ELb1EEEEEEEEEvNT_6ParamsE,"a",@progbits
	.sectionflags	@""
	.align	4
.nv.constant0._ZN7cutlass13device_kernelIN5flash11enable_sm90INS1_16FlashAttnFwdSm90INS1_25CollectiveMainloopFwdSm90ILi2EN4cute5tupleIJNS5_1CILi1EEES8_S8_EEENS6_IJNS7_ILi192EEENS7_ILi128EEENS7_ILi64EEEEEELi64ENS_6half_tEfNS_4arch4Sm90ELb0ELb0ELb0ELb1ELb1ELb1ELb0ELb1ELb1ELb1ELb1ELb0EEENS1_21CollectiveEpilogueFwdINS6_IJSA_SC_SB_EEES9_SE_SG_Li384ELb1ELb1ELb1ELb0EEENS1_36VarlenDynamicPersistentTileSchedulerILi192ELi128ELi384ELi128ELb1ELb1ELb1ELb0ELb1ELb1EEEEEEEEEvNT_6ParamsE:
	.zero		3328


//--------------------- .nv.constant0._ZN7cutlass13device_kernelIN5flash11enable_sm90INS1_16FlashAttnFwdSm90INS1_25CollectiveMainloopFwdSm90ILi2EN4cute5tupleIJNS5_1CILi1EEES8_S8_EEENS6_IJNS7_ILi192EEENS7_ILi128EEENS7_ILi64EEEEEELi64ENS_6half_tEfNS_4arch4Sm90ELb0ELb1ELb0ELb0ELb1ELb0ELb0ELb1ELb1ELb1ELb1ELb0EEENS1_21CollectiveEpilogueFwdINS6_IJSA_SC_SB_EEES9_SE_SG_Li384ELb0ELb1ELb1ELb0EEENS1_19SingleTileSchedulerILb0ELb1ELb1ELi192EEEEEEEEEvNT_6ParamsE --------------------------
	.section	.nv.constant0._ZN7cutlass13device_kernelIN5flash11enable_sm90INS1_16FlashAttnFwdSm90INS1_25CollectiveMainloopFwdSm90ILi2EN4cute5tupleIJNS5_1CILi1EEES8_S8_EEENS6_IJNS7_ILi192EEENS7_ILi128EEENS7_ILi64EEEEEELi64ENS_6half_tEfNS_4arch4Sm90ELb0ELb1ELb0ELb0ELb1ELb0ELb0ELb1ELb1ELb1ELb1ELb0EEENS1_21CollectiveEpilogueFwdINS6_IJSA_SC_SB_EEES9_SE_SG_Li384ELb0ELb1ELb1ELb0EEENS1_19SingleTileSchedulerILb0ELb1ELb1ELi192EEEEEEEEEvNT_6ParamsE,"a",@progbits
	.sectionflags	@""
	.align	4
.nv.constant0._ZN7cutlass13device_kernelIN5flash11enable_sm90INS1_16FlashAttnFwdSm90INS1_25CollectiveMainloopFwdSm90ILi2EN4cute5tupleIJNS5_1CILi1EEES8_S8_EEENS6_IJNS7_ILi192EEENS7_ILi128EEENS7_ILi64EEEEEELi64ENS_6half_tEfNS_4arch4Sm90ELb0ELb1ELb0ELb0ELb1ELb0ELb0ELb1ELb1ELb1ELb1ELb0EEENS1_21CollectiveEpilogueFwdINS6_IJSA_SC_SB_EEES9_SE_SG_Li384ELb0ELb1ELb1ELb0EEENS1_19SingleTileSchedulerILb0ELb1ELb1ELi192EEEEEEEEEvNT_6ParamsE:
	.zero		3200


//--------------------- .nv.constant0._ZN7cutlass13device_kernelIN5flash11enable_sm90INS1_16FlashAttnFwdSm90INS1_25CollectiveMainloopFwdSm90ILi2EN4cute5tupleIJNS5_1CILi1EEES8_S8_EEENS6_IJNS7_ILi192EEENS7_ILi128EEENS7_ILi64EEEEEELi64ENS_6half_tEfNS_4arch4Sm90ELb0ELb1ELb0ELb1ELb1ELb0ELb0ELb1ELb1ELb1ELb1ELb0EEENS1_21CollectiveEpilogueFwdINS6_IJSA_SC_SB_EEES9_SE_SG_Li384ELb1ELb1ELb1ELb0EEENS1_36VarlenDynamicPersistentTileSchedulerILi192ELi128ELi384ELi128ELb1ELb1ELb1ELb1ELb0ELb1EEEEEEEEEvNT_6ParamsE --------------------------
	.section	.nv.constant0._ZN7cutlass13device_kernelIN5flash11enable_sm90INS1_16FlashAttnFwdSm90INS1_25CollectiveMainloopFwdSm90ILi2EN4cute5tupleIJNS5_1CILi1EEES8_S8_EEENS6_IJNS7_ILi192EEENS7_ILi128EEENS7_ILi64EEEEEELi64ENS_6half_tEfNS_4arch4Sm90ELb0ELb1ELb0ELb1ELb1ELb0ELb0ELb1ELb1ELb1ELb1ELb0EEENS1_21CollectiveEpilogueFwdINS6_IJSA_SC_SB_EEES9_SE_SG_Li384ELb1ELb1ELb1ELb0EEENS1_36VarlenDynamicPersistentTileSchedulerILi192ELi128ELi384ELi128ELb1ELb1ELb1ELb1ELb0ELb1EEEEEEEEEvNT_6ParamsE,"a",@progbits
	.sectionflags	@""
	.align	4
.nv.constant0._ZN7cutlass13device_kernelIN5flash11enable_sm90INS1_16FlashAttnFwdSm90INS1_25CollectiveMainloopFwdSm90ILi2EN4cute5tupleIJNS5_1CILi1EEES8_S8_EEENS6_IJNS7_ILi192EEENS7_ILi128EEENS7_ILi64EEEEEELi64ENS_6half_tEfNS_4arch4Sm90ELb0ELb1ELb0ELb1ELb1ELb0ELb0ELb1ELb1ELb1ELb1ELb0EEENS1_21CollectiveEpilogueFwdINS6_IJSA_SC_SB_EEES9_SE_SG_Li384ELb1ELb1ELb1ELb0EEENS1_36VarlenDynamicPersistentTileSchedulerILi192ELi128ELi384ELi128ELb1ELb1ELb1ELb1ELb0ELb1EEEEEEEEEvNT_6ParamsE:
	.zero		3328


//--------------------- .nv.constant0._ZN7cutlass13device_kernelIN5flash11enable_sm90INS1_16FlashAttnFwdSm90INS1_25CollectiveMainloopFwdSm90ILi2EN4cute5tupleIJNS5_1CILi1EEES8_S8_EEENS6_IJNS7_ILi192EEENS7_ILi128EEENS7_ILi64EEEEEELi64ENS_6half_tEfNS_4arch4Sm90ELb0ELb1ELb0ELb1ELb1ELb1ELb0ELb1ELb1ELb1ELb1ELb0EEENS1_21CollectiveEpilogueFwdINS6_IJSA_SC_SB_EEES9_SE_SG_Li384ELb1ELb1ELb1ELb0EEENS1_36VarlenDynamicPersistentTileSchedulerILi192ELi128ELi384ELi128ELb1ELb1ELb1ELb1ELb0ELb1EEEEEEEEEvNT_6ParamsE --------------------------
	.section	.nv.constant0._ZN7cutlass13device_kernelIN5flash11enable_sm90INS1_16FlashAttnFwdSm90INS1_25CollectiveMainloopFwdSm90ILi2EN4cute5tupleIJNS5_1CILi1EEES8_S8_EEENS6_IJNS7_ILi192EEENS7_ILi128EEENS7_ILi64EEEEEELi64ENS_6half_tEfNS_4arch4Sm90ELb0ELb1ELb0ELb1ELb1ELb1ELb0ELb1ELb1ELb1ELb1ELb0EEENS1_21CollectiveEpilogueFwdINS6_IJSA_SC_SB_EEES9_SE_SG_Li384ELb1ELb1ELb1ELb0EEENS1_36VarlenDynamicPersistentTileSchedulerILi192ELi128ELi384ELi128ELb1ELb1ELb1ELb1ELb0ELb1EEEEEEEEEvNT_6ParamsE,"a",@progbits
	.sectionflags	@""
	.align	4
.nv.constant0._ZN7cutlass13device_kernelIN5flash11enable_sm90INS1_16FlashAttnFwdSm90INS1_25CollectiveMainloopFwdSm90ILi2EN4cute5tupleIJNS5_1CILi1EEES8_S8_EEENS6_IJNS7_ILi192EEENS7_ILi128EEENS7_ILi64EEEEEELi64ENS_6half_tEfNS_4arch4Sm90ELb0ELb1ELb0ELb1ELb1ELb1ELb0ELb1ELb1ELb1ELb1ELb0EEENS1_21CollectiveEpilogueFwdINS6_IJSA_SC_SB_EEES9_SE_SG_Li384ELb1ELb1ELb1ELb0EEENS1_36VarlenDynamicPersistentTileSchedulerILi192ELi128ELi384ELi128ELb1ELb1ELb1ELb1ELb0ELb1EEEEEEEEEvNT_6ParamsE:
	.zero		3328


//--------------------- .nv.constant0._ZN7cutlass13device_kernelIN5flash11enable_sm90INS1_16FlashAttnFwdSm90INS1_25CollectiveMainloopFwdSm90ILi2EN4cute5tupleIJNS5_1CILi1EEES8_S8_EEENS6_IJNS7_ILi192EEENS7_ILi128EEENS7_ILi64EEEEEELi64ENS_6half_tEfNS_4arch4Sm90ELb1ELb0ELb0ELb0ELb1ELb0ELb0ELb1ELb1ELb1ELb1ELb0EEENS1_21CollectiveEpilogueFwdINS6_IJSA_SC_SB_EEES9_SE_SG_Li384ELb0ELb1ELb1ELb0EEENS1_19SingleTileSchedulerILb0ELb1ELb1ELi192EEEEEEEEEvNT_6ParamsE --------------------------
	.section	.nv.constant0._ZN7cutlass13device_kernelIN5flash11enable_sm90INS1_16FlashAttnFwdSm90INS1_25CollectiveMainloopFwdSm90ILi2EN4cute5tupleIJNS5_1CILi1EEES8_S8_EEENS6_IJNS7_ILi192EEENS7_ILi128EEENS7_ILi64EEEEEELi64ENS_6half_tEfNS_4arch4Sm90ELb1ELb0ELb0ELb0ELb1ELb0ELb0ELb1ELb1ELb1ELb1ELb0EEENS1_21CollectiveEpilogueFwdINS6_IJSA_SC_SB_EEES9_SE_SG_Li384ELb0ELb1ELb1ELb0EEENS1_19SingleTileSchedulerILb0ELb1ELb1ELi192EEEEEEEEEvNT_6ParamsE,"a",@progbits
	.sectionflags	@""
	.align	4
.nv.constant0._ZN7cutlass13device_kernelIN5flash11enable_sm90INS1_16FlashAttnFwdSm90INS1_25CollectiveMainloopFwdSm90ILi2EN4cute5tupleIJNS5_1CILi1EEES8_S8_EEENS6_IJNS7_ILi192EEENS7_ILi128EEENS7_ILi64EEEEEELi64ENS_6half_tEfNS_4arch4Sm90ELb1ELb0ELb0ELb0ELb1ELb0ELb0ELb1ELb1ELb1ELb1ELb0EEENS1_21CollectiveEpilogueFwdINS6_IJSA_SC_SB_EEES9_SE_SG_Li384ELb0ELb1ELb1ELb0EEENS1_19SingleTileSchedulerILb0ELb1ELb1ELi192EEEEEEEEEvNT_6ParamsE:
	.zero		3200


//--------------------- .nv.constant0._ZN7cutlass13device_kernelIN5flash11enable_sm90INS1_16FlashAttnFwdSm90INS1_25CollectiveMainloopFwdSm90ILi2EN4cute5tupleIJNS5_1CILi1EEES8_S8_EEENS6_IJNS7_ILi192EEENS7_ILi128EEENS7_ILi64EEEEEELi64ENS_6half_tEfNS_4arch4Sm90ELb1ELb0ELb0ELb1ELb1ELb0ELb0ELb1ELb1ELb1ELb1ELb0EEENS1_21CollectiveEpilogueFwdINS6_IJSA_SC_SB_EEES9_SE_SG_Li384ELb1ELb1ELb1ELb0EEENS1_36VarlenDynamicPersistentTileSchedulerILi192ELi128ELi384ELi128ELb1ELb1ELb1ELb1ELb1ELb1EEEEEEEEEvNT_6ParamsE --------------------------
	.section	.nv.constant0._ZN7cutlass13device_kernelIN5flash11enable_sm90INS1_16FlashAttnFwdSm90INS1_25CollectiveMainloopFwdSm90ILi2EN4cute5tupleIJNS5_1CILi1EEES8_S8_EEENS6_IJNS7_ILi192EEENS7_ILi128EEENS7_ILi64EEEEEELi64ENS_6half_tEfNS_4arch4Sm90ELb1ELb0ELb0ELb1ELb1ELb0ELb0ELb1ELb1ELb1ELb1ELb0EEENS1_21CollectiveEpilogueFwdINS6_IJSA_SC_SB_EEES9_SE_SG_Li384ELb1ELb1ELb1ELb0EEENS1_36VarlenDynamicPersistentTileSchedulerILi192ELi128ELi384ELi128ELb1ELb1ELb1ELb1ELb1ELb1EEEEEEEEEvNT_6ParamsE,"a",@progbits
	.sectionflags	@""
	.align	4
.nv.constant0._ZN7cutlass13device_kernelIN5flash11enable_sm90INS1_16FlashAttnFwdSm90INS1_25CollectiveMainloopFwdSm90ILi2EN4cute5tupleIJNS5_1CILi1EEES8_S8_EEENS6_IJNS7_ILi192EEENS7_ILi128EEENS7_ILi64EEEEEELi64ENS_6half_tEfNS_4arch4Sm90ELb1ELb0ELb0ELb1ELb1ELb0ELb0ELb1ELb1ELb1ELb1ELb0EEENS1_21CollectiveEpilogueFwdINS6_IJSA_SC_SB_EEES9_SE_SG_Li384ELb1ELb1ELb1ELb0EEENS1_36VarlenDynamicPersistentTileSchedulerILi192ELi128ELi384ELi128ELb1ELb1ELb1ELb1ELb1ELb1EEEEEEEEEvNT_6ParamsE:
	.zero		3328


//--------------------- .nv.constant0._ZN7cutlass13device_kernelIN5flash11enable_sm90INS1_16FlashAttnFwdSm90INS1_25CollectiveMainloopFwdSm90ILi2EN4cute5tupleIJNS5_1CILi1EEES8_S8_EEENS6_IJNS7_ILi192EEENS7_ILi128EEENS7_ILi64EEEEEELi64ENS_6half_tEfNS_4arch4Sm90ELb1ELb0ELb0ELb1ELb1ELb1ELb0ELb1ELb1ELb1ELb1ELb0EEENS1_21CollectiveEpilogueFwdINS6_IJSA_SC_SB_EEES9_SE_SG_Li384ELb1ELb1ELb1ELb0EEENS1_36VarlenDynamicPersistentTileSchedulerILi192ELi128ELi384ELi128ELb1ELb1ELb1ELb1ELb1ELb1EEEEEEEEEvNT_6ParamsE --------------------------
	.section	.nv.constant0._ZN7cutlass13device_kernelIN5flash11enable_sm90INS1_16FlashAttnFwdSm90INS1_25CollectiveMainloopFwdSm90ILi2EN4cute5tupleIJNS5_1CILi1EEES8_S8_EEENS6_IJNS7_ILi192EEENS7_ILi128EEENS7_ILi64EEEEEELi64ENS_6half_tEfNS_4arch4Sm90ELb1ELb0ELb0ELb1ELb1ELb1ELb0ELb1ELb1ELb1ELb1ELb0EEENS1_21CollectiveEpilogueFwdINS6_IJSA_SC_SB_EEES9_SE_SG_Li384ELb1ELb1ELb1ELb0EEENS1_36VarlenDynamicPersistentTileSchedulerILi192ELi128ELi384ELi128ELb1ELb1ELb1ELb1ELb1ELb1EEEEEEEEEvNT_6ParamsE,"a",@progbits
	.sectionflags	@""
	.align	4
.nv.constant0._ZN7cutlass13device_kernelIN5flash11enable_sm90INS1_16FlashAttnFwdSm90INS1_25CollectiveMainloopFwdSm90ILi2EN4cute5tupleIJNS5_1CILi1EEES8_S8_EEENS6_IJNS7_ILi192EEENS7_ILi128EEENS7_ILi64EEEEEELi64ENS_6half_tEfNS_4arch4Sm90ELb1ELb0ELb0ELb1ELb1ELb1ELb0ELb1ELb1ELb1ELb1ELb0EEENS1_21CollectiveEpilogueFwdINS6_IJSA_SC_SB_EEES9_SE_SG_Li384ELb1ELb1ELb1ELb0EEENS1_36VarlenDynamicPersistentTileSchedulerILi192ELi128ELi384ELi128ELb1ELb1ELb1ELb1ELb1ELb1EEEEEEEEEvNT_6ParamsE:
	.zero		3328


//--------------------- SYMBOLS --------------------------

	.type		.nv.reservedSmem.offset0,@object
	.size		.nv.reservedSmem.offset0,0x4
	.type		__assertfail,@function
